	.target	sm_80

	.elftype	@"ET_EXEC"


//--------------------- .note.nv.tkinfo           --------------------------
	.section	.note.nv.tkinfo,"",@"SHT_NOTE"
	.sectionflags	@"SHF_NOTE_NV_TKINFO"
	.tkinfo
        /*0018*/ 	.word	0x00000002
        /*0030*/ 	.string	""
        /*0030*/ 	.string	"ptxas"
        /*0030*/ 	.string	"Cuda compilation tools, release 13.0, V13.0.88"
        /*0030*/ 	.string	"Build cuda_13.0.r13.0/compiler.36424714_0"
        /*0030*/ 	.string	"-arch sm_80 -m 64 "



//--------------------- .note.nv.cuinfo           --------------------------
	.section	.note.nv.cuinfo,"",@"SHT_NOTE"
	.sectionflags	@"SHF_NOTE_NV_CUINFO"
        /*0018*/ 	.short	0x0002
        /*001a*/ 	.short	0x0050
        /*001c*/ 	.short	0x0082
	.zero		2


//--------------------- .nv.info                  --------------------------
	.section	.nv.info,"",@"SHT_CUDA_INFO"
	.align	4


	//----- nvinfo : EIATTR_REGCOUNT
	.align		4
        /*0000*/ 	.byte	0x04, 0x2f
        /*0002*/ 	.short	(.L_29 - .L_28)
	.align		4
.L_28:
        /*0004*/ 	.word	index@(_Z25selective_scan_bwd_kernelI32Selective_Scan_bwd_kernel_traitsILi32ELi4ELb1ELb1ELb1ELb1ELb1EN3c104HalfEfEEv12SSMParamsBwd)
        /*0008*/ 	.word	0x00000080


	//----- nvinfo : EIATTR_FRAME_SIZE
	.align		4
.L_29:
        /*000c*/ 	.byte	0x04, 0x11
        /*000e*/ 	.short	(.L_31 - .L_30)
	.align		4
.L_30:
        /*0010*/ 	.word	index@(_Z25selective_scan_bwd_kernelI32Selective_Scan_bwd_kernel_traitsILi32ELi4ELb1ELb1ELb1ELb1ELb1EN3c104HalfEfEEv12SSMParamsBwd)
        /*0014*/ 	.word	0x00000000


	//----- nvinfo : EIATTR_REGCOUNT
	.align		4
.L_31:
        /*0018*/ 	.byte	0x04, 0x2f
        /*001a*/ 	.short	(.L_33 - .L_32)
	.align		4
.L_32:
        /*001c*/ 	.word	index@(_Z25selective_scan_bwd_kernelI32Selective_Scan_bwd_kernel_traitsILi32ELi4ELb1ELb1ELb1ELb1ELb0EN3c104HalfEfEEv12SSMParamsBwd)
        /*0020*/ 	.word	0x00000077


	//----- nvinfo : EIATTR_FRAME_SIZE
	.align		4
.L_33:
        /*0024*/ 	.byte	0x04, 0x11
        /*0026*/ 	.short	(.L_35 - .L_34)
	.align		4
.L_34:
        /*0028*/ 	.word	index@(_Z25selective_scan_bwd_kernelI32Selective_Scan_bwd_kernel_traitsILi32ELi4ELb1ELb1ELb1ELb1ELb0EN3c104HalfEfEEv12SSMParamsBwd)
        /*002c*/ 	.word	0x00000000


	//----- nvinfo : EIATTR_REGCOUNT
	.align		4
.L_35:
        /*0030*/ 	.byte	0x04, 0x2f
        /*0032*/ 	.short	(.L_37 - .L_36)
	.align		4
.L_36:
        /*0034*/ 	.word	index@(_Z25selective_scan_bwd_kernelI32Selective_Scan_bwd_kernel_traitsILi32ELi4ELb1ELb1ELb1ELb0ELb1EN3c104HalfEfEEv12SSMParamsBwd)
        /*0038*/ 	.word	0x0000007a


	//----- nvinfo : EIATTR_FRAME_SIZE
	.align		4
.L_37:
        /*003c*/ 	.byte	0x04, 0x11
        /*003e*/ 	.short	(.L_39 - .L_38)
	.align		4
.L_38:
        /*0040*/ 	.word	index@(_Z25selective_scan_bwd_kernelI32Selective_Scan_bwd_kernel_traitsILi32ELi4ELb1ELb1ELb1ELb0ELb1EN3c104HalfEfEEv12SSMParamsBwd)
        /*0044*/ 	.word	0x00000000


	//----- nvinfo : EIATTR_REGCOUNT
	.align		4
.L_39:
        /*0048*/ 	.byte	0x04, 0x2f
        /*004a*/ 	.short	(.L_41 - .L_40)
	.align		4
.L_40:
        /*004c*/ 	.word	index@(_Z25selective_scan_bwd_kernelI32Selective_Scan_bwd_kernel_traitsILi32ELi4ELb1ELb1ELb1ELb0ELb0EN3c104HalfEfEEv12SSMParamsBwd)
        /*0050*/ 	.word	0x00000077


	//----- nvinfo : EIATTR_FRAME_SIZE
	.align		4
.L_41:
        /*0054*/ 	.byte	0x04, 0x11
        /*0056*/ 	.short	(.L_43 - .L_42)
	.align		4
.L_42:
        /*0058*/ 	.word	index@(_Z25selective_scan_bwd_kernelI32Selective_Scan_bwd_kernel_traitsILi32ELi4ELb1ELb1ELb1ELb0ELb0EN3c104HalfEfEEv12SSMParamsBwd)
        /*005c*/ 	.word	0x00000000


	//----- nvinfo : EIATTR_REGCOUNT
	.align		4
.L_43:
        /*0060*/ 	.byte	0x04, 0x2f
        /*0062*/ 	.short	(.L_45 - .L_44)
	.align		4
.L_44:
        /*0064*/ 	.word	index@(_Z25selective_scan_bwd_kernelI32Selective_Scan_bwd_kernel_traitsILi32ELi4ELb1ELb1ELb0ELb1ELb1EN3c104HalfEfEEv12SSMParamsBwd)
        /*0068*/ 	.word	0x0000006e


	//----- nvinfo : EIATTR_FRAME_SIZE
	.align		4
.L_45:
        /*006c*/ 	.byte	0x04, 0x11
        /*006e*/ 	.short	(.L_47 - .L_46)
	.align		4
.L_46:
        /*0070*/ 	.word	index@(_Z25selective_scan_bwd_kernelI32Selective_Scan_bwd_kernel_traitsILi32ELi4ELb1ELb1ELb0ELb1ELb1EN3c104HalfEfEEv12SSMParamsBwd)
        /*0074*/ 	.word	0x00000000


	//----- nvinfo : EIATTR_REGCOUNT
	.align		4
.L_47:
        /*0078*/ 	.byte	0x04, 0x2f
        /*007a*/ 	.short	(.L_49 - .L_48)
	.align		4
.L_48:
        /*007c*/ 	.word	index@(_Z25selective_scan_bwd_kernelI32Selective_Scan_bwd_kernel_traitsILi32ELi4ELb1ELb1ELb0ELb1ELb0EN3c104HalfEfEEv12SSMParamsBwd)
        /*0080*/ 	.word	0x0000006d


	//----- nvinfo : EIATTR_FRAME_SIZE
	.align		4
.L_49:
        /*0084*/ 	.byte	0x04, 0x11
        /*0086*/ 	.short	(.L_51 - .L_50)
	.align		4
.L_50:
        /*0088*/ 	.word	index@(_Z25selective_scan_bwd_kernelI32Selective_Scan_bwd_kernel_traitsILi32ELi4ELb1ELb1ELb0ELb1ELb0EN3c104HalfEfEEv12SSMParamsBwd)
        /*008c*/ 	.word	0x00000000


	//----- nvinfo : EIATTR_REGCOUNT
	.align		4
.L_51:
        /*0090*/ 	.byte	0x04, 0x2f
        /*0092*/ 	.short	(.L_53 - .L_52)
	.align		4
.L_52:
        /*0094*/ 	.word	index@(_Z25selective_scan_bwd_kernelI32Selective_Scan_bwd_kernel_traitsILi32ELi4ELb1ELb1ELb0ELb0ELb1EN3c104HalfEfEEv12SSMParamsBwd)
        /*0098*/ 	.word	0x00000073


	//----- nvinfo : EIATTR_FRAME_SIZE
	.align		4
.L_53:
        /*009c*/ 	.byte	0x04, 0x11
        /*009e*/ 	.short	(.L_55 - .L_54)
	.align		4
.L_54:
        /*00a0*/ 	.word	index@(_Z25selective_scan_bwd_kernelI32Selective_Scan_bwd_kernel_traitsILi32ELi4ELb1ELb1ELb0ELb0ELb1EN3c104HalfEfEEv12SSMParamsBwd)
        /*00a4*/ 	.word	0x00000000


	//----- nvinfo : EIATTR_REGCOUNT
	.align		4
.L_55:
        /*00a8*/ 	.byte	0x04, 0x2f
        /*00aa*/ 	.short	(.L_57 - .L_56)
	.align		4
.L_56:
        /*00ac*/ 	.word	index@(_Z25selective_scan_bwd_kernelI32Selective_Scan_bwd_kernel_traitsILi32ELi4ELb1ELb1ELb0ELb0ELb0EN3c104HalfEfEEv12SSMParamsBwd)
        /*00b0*/ 	.word	0x0000006e


	//----- nvinfo : EIATTR_FRAME_SIZE
	.align		4
.L_57:
        /*00b4*/ 	.byte	0x04, 0x11
        /*00b6*/ 	.short	(.L_59 - .L_58)
	.align		4
.L_58:
        /*00b8*/ 	.word	index@(_Z25selective_scan_bwd_kernelI32Selective_Scan_bwd_kernel_traitsILi32ELi4ELb1ELb1ELb0ELb0ELb0EN3c104HalfEfEEv12SSMParamsBwd)
        /*00bc*/ 	.word	0x00000000


	//----- nvinfo : EIATTR_REGCOUNT
	.align		4
.L_59:
        /*00c0*/ 	.byte	0x04, 0x2f
        /*00c2*/ 	.short	(.L_61 - .L_60)
	.align		4
.L_60:
        /*00c4*/ 	.word	index@(_Z25selective_scan_bwd_kernelI32Selective_Scan_bwd_kernel_traitsILi32ELi4ELb1ELb0ELb1ELb1ELb1EN3c104HalfEfEEv12SSMParamsBwd)
        /*00c8*/ 	.word	0x0000006c


	//----- nvinfo : EIATTR_FRAME_SIZE
	.align		4
.L_61:
        /*00cc*/ 	.byte	0x04, 0x11
        /*00ce*/ 	.short	(.L_63 - .L_62)
	.align		4
.L_62:
        /*00d0*/ 	.word	index@(_Z25selective_scan_bwd_kernelI32Selective_Scan_bwd_kernel_traitsILi32ELi4ELb1ELb0ELb1ELb1ELb1EN3c104HalfEfEEv12SSMParamsBwd)
        /*00d4*/ 	.word	0x00000000


	//----- nvinfo : EIATTR_REGCOUNT
	.align		4
.L_63:
        /*00d8*/ 	.byte	0x04, 0x2f
        /*00da*/ 	.short	(.L_65 - .L_64)
	.align		4
.L_64:
        /*00dc*/ 	.word	index@(_Z25selective_scan_bwd_kernelI32Selective_Scan_bwd_kernel_traitsILi32ELi4ELb1ELb0ELb1ELb1ELb0EN3c104HalfEfEEv12SSMParamsBwd)
        /*00e0*/ 	.word	0x0000006b


	//----- nvinfo : EIATTR_FRAME_SIZE
	.align		4
.L_65:
        /*00e4*/ 	.byte	0x04, 0x11
        /*00e6*/ 	.short	(.L_67 - .L_66)
	.align		4
.L_66:
        /*00e8*/ 	.word	index@(_Z25selective_scan_bwd_kernelI32Selective_Scan_bwd_kernel_traitsILi32ELi4ELb1ELb0ELb1ELb1ELb0EN3c104HalfEfEEv12SSMParamsBwd)
        /*00ec*/ 	.word	0x00000000


	//----- nvinfo : EIATTR_REGCOUNT
	.align		4
.L_67:
        /*00f0*/ 	.byte	0x04, 0x2f
        /*00f2*/ 	.short	(.L_69 - .L_68)
	.align		4
.L_68:
        /*00f4*/ 	.word	index@(_Z25selective_scan_bwd_kernelI32Selective_Scan_bwd_kernel_traitsILi32ELi4ELb1ELb0ELb1ELb0ELb1EN3c104HalfEfEEv12SSMParamsBwd)
        /*00f8*/ 	.word	0x0000006d


	//----- nvinfo : EIATTR_FRAME_SIZE
	.align		4
.L_69:
        /*00fc*/ 	.byte	0x04, 0x11
        /*00fe*/ 	.short	(.L_71 - .L_70)
	.align		4
.L_70:
        /*0100*/ 	.word	index@(_Z25selective_scan_bwd_kernelI32Selective_Scan_bwd_kernel_traitsILi32ELi4ELb1ELb0ELb1ELb0ELb1EN3c104HalfEfEEv12SSMParamsBwd)
        /*0104*/ 	.word	0x00000000


	//----- nvinfo : EIATTR_REGCOUNT
	.align		4
.L_71:
        /*0108*/ 	.byte	0x04, 0x2f
        /*010a*/ 	.short	(.L_73 - .L_72)
	.align		4
.L_72:
        /*010c*/ 	.word	index@(_Z25selective_scan_bwd_kernelI32Selective_Scan_bwd_kernel_traitsILi32ELi4ELb1ELb0ELb1ELb0ELb0EN3c104HalfEfEEv12SSMParamsBwd)
        /*0110*/ 	.word	0x0000006c


	//----- nvinfo : EIATTR_FRAME_SIZE
	.align		4
.L_73:
        /*0114*/ 	.byte	0x04, 0x11
        /*0116*/ 	.short	(.L_75 - .L_74)
	.align		4
.L_74:
        /*0118*/ 	.word	index@(_Z25selective_scan_bwd_kernelI32Selective_Scan_bwd_kernel_traitsILi32ELi4ELb1ELb0ELb1ELb0ELb0EN3c104HalfEfEEv12SSMParamsBwd)
        /*011c*/ 	.word	0x00000000


	//----- nvinfo : EIATTR_REGCOUNT
	.align		4
.L_75:
        /*0120*/ 	.byte	0x04, 0x2f
        /*0122*/ 	.short	(.L_77 - .L_76)
	.align		4
.L_76:
        /*0124*/ 	.word	index@(_Z25selective_scan_bwd_kernelI32Selective_Scan_bwd_kernel_traitsILi32ELi4ELb1ELb0ELb0ELb1ELb1EN3c104HalfEfEEv12SSMParamsBwd)
        /*0128*/ 	.word	0x0000005f


	//----- nvinfo : EIATTR_FRAME_SIZE
	.align		4
.L_77:
        /*012c*/ 	.byte	0x04, 0x11
        /*012e*/ 	.short	(.L_79 - .L_78)
	.align		4
.L_78:
        /*0130*/ 	.word	index@(_Z25selective_scan_bwd_kernelI32Selective_Scan_bwd_kernel_traitsILi32ELi4ELb1ELb0ELb0ELb1ELb1EN3c104HalfEfEEv12SSMParamsBwd)
        /*0134*/ 	.word	0x00000000


	//----- nvinfo : EIATTR_REGCOUNT
	.align		4
.L_79:
        /*0138*/ 	.byte	0x04, 0x2f
        /*013a*/ 	.short	(.L_81 - .L_80)
	.align		4
.L_80:
        /*013c*/ 	.word	index@(_Z25selective_scan_bwd_kernelI32Selective_Scan_bwd_kernel_traitsILi32ELi4ELb1ELb0ELb0ELb1ELb0EN3c104HalfEfEEv12SSMParamsBwd)
        /*0140*/ 	.word	0x0000005f


	//----- nvinfo : EIATTR_FRAME_SIZE
	.align		4
.L_81:
        /*0144*/ 	.byte	0x04, 0x11
        /*0146*/ 	.short	(.L_83 - .L_82)
	.align		4
.L_82:
        /*0148*/ 	.word	index@(_Z25selective_scan_bwd_kernelI32Selective_Scan_bwd_kernel_traitsILi32ELi4ELb1ELb0ELb0ELb1ELb0EN3c104HalfEfEEv12SSMParamsBwd)
        /*014c*/ 	.word	0x00000000


	//----- nvinfo : EIATTR_REGCOUNT
	.align		4
.L_83:
        /*0150*/ 	.byte	0x04, 0x2f
        /*0152*/ 	.short	(.L_85 - .L_84)
	.align		4
.L_84:
        /*0154*/ 	.word	index@(_Z25selective_scan_bwd_kernelI32Selective_Scan_bwd_kernel_traitsILi32ELi4ELb1ELb0ELb0ELb0ELb1EN3c104HalfEfEEv12SSMParamsBwd)
        /*0158*/ 	.word	0x00000058


	//----- nvinfo : EIATTR_FRAME_SIZE
	.align		4
.L_85:
        /*015c*/ 	.byte	0x04, 0x11
        /*015e*/ 	.short	(.L_87 - .L_86)
	.align		4
.L_86:
        /*0160*/ 	.word	index@(_Z25selective_scan_bwd_kernelI32Selective_Scan_bwd_kernel_traitsILi32ELi4ELb1ELb0ELb0ELb0ELb1EN3c104HalfEfEEv12SSMParamsBwd)
        /*0164*/ 	.word	0x00000000


	//----- nvinfo : EIATTR_REGCOUNT
	.align		4
.L_87:
        /*0168*/ 	.byte	0x04, 0x2f
        /*016a*/ 	.short	(.L_89 - .L_88)
	.align		4
.L_88:
        /*016c*/ 	.word	index@(_Z25selective_scan_bwd_kernelI32Selective_Scan_bwd_kernel_traitsILi32ELi4ELb1ELb0ELb0ELb0ELb0EN3c104HalfEfEEv12SSMParamsBwd)
        /*0170*/ 	.word	0x0000005e


	//----- nvinfo : EIATTR_FRAME_SIZE
	.align		4
.L_89:
        /*0174*/ 	.byte	0x04, 0x11
        /*0176*/ 	.short	(.L_91 - .L_90)
	.align		4
.L_90:
        /*0178*/ 	.word	index@(_Z25selective_scan_bwd_kernelI32Selective_Scan_bwd_kernel_traitsILi32ELi4ELb1ELb0ELb0ELb0ELb0EN3c104HalfEfEEv12SSMParamsBwd)
        /*017c*/ 	.word	0x00000000


	//----- nvinfo : EIATTR_REGCOUNT
	.align		4
.L_91:
        /*0180*/ 	.byte	0x04, 0x2f
        /*0182*/ 	.short	(.L_93 - .L_92)
	.align		4
.L_92:
        /*0184*/ 	.word	index@(_Z25selective_scan_bwd_kernelI32Selective_Scan_bwd_kernel_traitsILi32ELi4ELb0ELb1ELb1ELb1ELb1EN3c104HalfEfEEv12SSMParamsBwd)
        /*0188*/ 	.word	0x00000080


	//----- nvinfo : EIATTR_FRAME_SIZE
	.align		4
.L_93:
        /*018c*/ 	.byte	0x04, 0x11
        /*018e*/ 	.short	(.L_95 - .L_94)
	.align		4
.L_94:
        /*0190*/ 	.word	index@(_Z25selective_scan_bwd_kernelI32Selective_Scan_bwd_kernel_traitsILi32ELi4ELb0ELb1ELb1ELb1ELb1EN3c104HalfEfEEv12SSMParamsBwd)
        /*0194*/ 	.word	0x00000000


	//----- nvinfo : EIATTR_REGCOUNT
	.align		4
.L_95:
        /*0198*/ 	.byte	0x04, 0x2f
        /*019a*/ 	.short	(.L_97 - .L_96)
	.align		4
.L_96:
        /*019c*/ 	.word	index@(_Z25selective_scan_bwd_kernelI32Selective_Scan_bwd_kernel_traitsILi32ELi4ELb0ELb1ELb1ELb1ELb0EN3c104HalfEfEEv12SSMParamsBwd)
        /*01a0*/ 	.word	0x00000080


	//----- nvinfo : EIATTR_FRAME_SIZE
	.align		4
.L_97:
        /*01a4*/ 	.byte	0x04, 0x11
        /*01a6*/ 	.short	(.L_99 - .L_98)
	.align		4
.L_98:
        /*01a8*/ 	.word	index@(_Z25selective_scan_bwd_kernelI32Selective_Scan_bwd_kernel_traitsILi32ELi4ELb0ELb1ELb1ELb1ELb0EN3c104HalfEfEEv12SSMParamsBwd)
        /*01ac*/ 	.word	0x00000000


	//----- nvinfo : EIATTR_REGCOUNT
	.align		4
.L_99:
        /*01b0*/ 	.byte	0x04, 0x2f
        /*01b2*/ 	.short	(.L_101 - .L_100)
	.align		4
.L_100:
        /*01b4*/ 	.word	index@(_Z25selective_scan_bwd_kernelI32Selective_Scan_bwd_kernel_traitsILi32ELi4ELb0ELb1ELb1ELb0ELb1EN3c104HalfEfEEv12SSMParamsBwd)
        /*01b8*/ 	.word	0x00000080


	//----- nvinfo : EIATTR_FRAME_SIZE
	.align		4
.L_101:
        /*01bc*/ 	.byte	0x04, 0x11
        /*01be*/ 	.short	(.L_103 - .L_102)
	.align		4
.L_102:
        /*01c0*/ 	.word	index@(_Z25selective_scan_bwd_kernelI32Selective_Scan_bwd_kernel_traitsILi32ELi4ELb0ELb1ELb1ELb0ELb1EN3c104HalfEfEEv12SSMParamsBwd)
        /*01c4*/ 	.word	0x00000000


	//----- nvinfo : EIATTR_REGCOUNT
	.align		4
.L_103:
        /*01c8*/ 	.byte	0x04, 0x2f
        /*01ca*/ 	.short	(.L_105 - .L_104)
	.align		4
.L_104:
        /*01cc*/ 	.word	index@(_Z25selective_scan_bwd_kernelI32Selective_Scan_bwd_kernel_traitsILi32ELi4ELb0ELb1ELb1ELb0ELb0EN3c104HalfEfEEv12SSMParamsBwd)
        /*01d0*/ 	.word	0x00000080


	//----- nvinfo : EIATTR_FRAME_SIZE
	.align		4
.L_105:
        /*01d4*/ 	.byte	0x04, 0x11
        /*01d6*/ 	.short	(.L_107 - .L_106)
	.align		4
.L_106:
        /*01d8*/ 	.word	index@(_Z25selective_scan_bwd_kernelI32Selective_Scan_bwd_kernel_traitsILi32ELi4ELb0ELb1ELb1ELb0ELb0EN3c104HalfEfEEv12SSMParamsBwd)
        /*01dc*/ 	.word	0x00000000


	//----- nvinfo : EIATTR_REGCOUNT
	.align		4
.L_107:
        /*01e0*/ 	.byte	0x04, 0x2f
        /*01e2*/ 	.short	(.L_109 - .L_108)
	.align		4
.L_108:
        /*01e4*/ 	.word	index@(_Z25selective_scan_bwd_kernelI32Selective_Scan_bwd_kernel_traitsILi32ELi4ELb0ELb1ELb0ELb1ELb1EN3c104HalfEfEEv12SSMParamsBwd)
        /*01e8*/ 	.word	0x00000080


	//----- nvinfo : EIATTR_FRAME_SIZE
	.align		4
.L_109:
        /*01ec*/ 	.byte	0x04, 0x11
        /*01ee*/ 	.short	(.L_111 - .L_110)
	.align		4
.L_110:
        /*01f0*/ 	.word	index@(_Z25selective_scan_bwd_kernelI32Selective_Scan_bwd_kernel_traitsILi32ELi4ELb0ELb1ELb0ELb1ELb1EN3c104HalfEfEEv12SSMParamsBwd)
        /*01f4*/ 	.word	0x00000000


	//----- nvinfo : EIATTR_REGCOUNT
	.align		4
.L_111:
        /*01f8*/ 	.byte	0x04, 0x2f
        /*01fa*/ 	.short	(.L_113 - .L_112)
	.align		4
.L_112:
        /*01fc*/ 	.word	index@(_Z25selective_scan_bwd_kernelI32Selective_Scan_bwd_kernel_traitsILi32ELi4ELb0ELb1ELb0ELb1ELb0EN3c104HalfEfEEv12SSMParamsBwd)
        /*0200*/ 	.word	0x00000080


	//----- nvinfo : EIATTR_FRAME_SIZE
	.align		4
.L_113:
        /*0204*/ 	.byte	0x04, 0x11
        /*0206*/ 	.short	(.L_115 - .L_114)
	.align		4
.L_114:
        /*0208*/ 	.word	index@(_Z25selective_scan_bwd_kernelI32Selective_Scan_bwd_kernel_traitsILi32ELi4ELb0ELb1ELb0ELb1ELb0EN3c104HalfEfEEv12SSMParamsBwd)
        /*020c*/ 	.word	0x00000000


	//----- nvinfo : EIATTR_REGCOUNT
	.align		4
.L_115:
        /*0210*/ 	.byte	0x04, 0x2f
        /*0212*/ 	.short	(.L_117 - .L_116)
	.align		4
.L_116:
        /*0214*/ 	.word	index@(_Z25selective_scan_bwd_kernelI32Selective_Scan_bwd_kernel_traitsILi32ELi4ELb0ELb1ELb0ELb0ELb1EN3c104HalfEfEEv12SSMParamsBwd)
        /*0218*/ 	.word	0x00000080


	//----- nvinfo : EIATTR_FRAME_SIZE
	.align		4
.L_117:
        /*021c*/ 	.byte	0x04, 0x11
        /*021e*/ 	.short	(.L_119 - .L_118)
	.align		4
.L_118:
        /*0220*/ 	.word	index@(_Z25selective_scan_bwd_kernelI32Selective_Scan_bwd_kernel_traitsILi32ELi4ELb0ELb1ELb0ELb0ELb1EN3c104HalfEfEEv12SSMParamsBwd)
        /*0224*/ 	.word	0x00000000


	//----- nvinfo : EIATTR_REGCOUNT
	.align		4
.L_119:
        /*0228*/ 	.byte	0x04, 0x2f
        /*022a*/ 	.short	(.L_121 - .L_120)
	.align		4
.L_120:
        /*022c*/ 	.word	index@(_Z25selective_scan_bwd_kernelI32Selective_Scan_bwd_kernel_traitsILi32ELi4ELb0ELb1ELb0ELb0ELb0EN3c104HalfEfEEv12SSMParamsBwd)
        /*0230*/ 	.word	0x00000080


	//----- nvinfo : EIATTR_FRAME_SIZE
	.align		4
.L_121:
        /*0234*/ 	.byte	0x04, 0x11
        /*0236*/ 	.short	(.L_123 - .L_122)
	.align		4
.L_122:
        /*0238*/ 	.word	index@(_Z25selective_scan_bwd_kernelI32Selective_Scan_bwd_kernel_traitsILi32ELi4ELb0ELb1ELb0ELb0ELb0EN3c104HalfEfEEv12SSMParamsBwd)
        /*023c*/ 	.word	0x00000000


	//----- nvinfo : EIATTR_REGCOUNT
	.align		4
.L_123:
        /*0240*/ 	.byte	0x04, 0x2f
        /*0242*/ 	.short	(.L_125 - .L_124)
	.align		4
.L_124:
        /*0244*/ 	.word	index@(_Z25selective_scan_bwd_kernelI32Selective_Scan_bwd_kernel_traitsILi32ELi4ELb0ELb0ELb1ELb1ELb1EN3c104HalfEfEEv12SSMParamsBwd)
        /*0248*/ 	.word	0x0000007c


	//----- nvinfo : EIATTR_FRAME_SIZE
	.align		4
.L_125:
        /*024c*/ 	.byte	0x04, 0x11
        /*024e*/ 	.short	(.L_127 - .L_126)
	.align		4
.L_126:
        /*0250*/ 	.word	index@(_Z25selective_scan_bwd_kernelI32Selective_Scan_bwd_kernel_traitsILi32ELi4ELb0ELb0ELb1ELb1ELb1EN3c104HalfEfEEv12SSMParamsBwd)
        /*0254*/ 	.word	0x00000000


	//----- nvinfo : EIATTR_REGCOUNT
	.align		4
.L_127:
        /*0258*/ 	.byte	0x04, 0x2f
        /*025a*/ 	.short	(.L_129 - .L_128)
	.align		4
.L_128:
        /*025c*/ 	.word	index@(_Z25selective_scan_bwd_kernelI32Selective_Scan_bwd_kernel_traitsILi32ELi4ELb0ELb0ELb1ELb1ELb0EN3c104HalfEfEEv12SSMParamsBwd)
        /*0260*/ 	.word	0x00000080


	//----- nvinfo : EIATTR_FRAME_SIZE
	.align		4
.L_129:
        /*0264*/ 	.byte	0x04, 0x11
        /*0266*/ 	.short	(.L_131 - .L_130)
	.align		4
.L_130:
        /*0268*/ 	.word	index@(_Z25selective_scan_bwd_kernelI32Selective_Scan_bwd_kernel_traitsILi32ELi4ELb0ELb0ELb1ELb1ELb0EN3c104HalfEfEEv12SSMParamsBwd)
        /*026c*/ 	.word	0x00000000


	//----- nvinfo : EIATTR_REGCOUNT
	.align		4
.L_131:
        /*0270*/ 	.byte	0x04, 0x2f
        /*0272*/ 	.short	(.L_133 - .L_132)
	.align		4
.L_132:
        /*0274*/ 	.word	index@(_Z25selective_scan_bwd_kernelI32Selective_Scan_bwd_kernel_traitsILi32ELi4ELb0ELb0ELb1ELb0ELb1EN3c104HalfEfEEv12SSMParamsBwd)
        /*0278*/ 	.word	0x0000007c


	//----- nvinfo : EIATTR_FRAME_SIZE
	.align		4
.L_133:
        /*027c*/ 	.byte	0x04, 0x11
        /*027e*/ 	.short	(.L_135 - .L_134)
	.align		4
.L_134:
        /*0280*/ 	.word	index@(_Z25selective_scan_bwd_kernelI32Selective_Scan_bwd_kernel_traitsILi32ELi4ELb0ELb0ELb1ELb0ELb1EN3c104HalfEfEEv12SSMParamsBwd)
        /*0284*/ 	.word	0x00000000


	//----- nvinfo : EIATTR_REGCOUNT
	.align		4
.L_135:
        /*0288*/ 	.byte	0x04, 0x2f
        /*028a*/ 	.short	(.L_137 - .L_136)
	.align		4
.L_136:
        /*028c*/ 	.word	index@(_Z25selective_scan_bwd_kernelI32Selective_Scan_bwd_kernel_traitsILi32ELi4ELb0ELb0ELb1ELb0ELb0EN3c104HalfEfEEv12SSMParamsBwd)
        /*0290*/ 	.word	0x00000080


	//----- nvinfo : EIATTR_FRAME_SIZE
	.align		4
.L_137:
        /*0294*/ 	.byte	0x04, 0x11
        /*0296*/ 	.short	(.L_139 - .L_138)
	.align		4
.L_138:
        /*0298*/ 	.word	index@(_Z25selective_scan_bwd_kernelI32Selective_Scan_bwd_kernel_traitsILi32ELi4ELb0ELb0ELb1ELb0ELb0EN3c104HalfEfEEv12SSMParamsBwd)
        /*029c*/ 	.word	0x00000000


	//----- nvinfo : EIATTR_REGCOUNT
	.align		4
.L_139:
        /*02a0*/ 	.byte	0x04, 0x2f
        /*02a2*/ 	.short	(.L_141 - .L_140)
	.align		4
.L_140:
        /*02a4*/ 	.word	index@(_Z25selective_scan_bwd_kernelI32Selective_Scan_bwd_kernel_traitsILi32ELi4ELb0ELb0ELb0ELb1ELb1EN3c104HalfEfEEv12SSMParamsBwd)
        /*02a8*/ 	.word	0x00000066


	//----- nvinfo : EIATTR_FRAME_SIZE
	.align		4
.L_141:
        /*02ac*/ 	.byte	0x04, 0x11
        /*02ae*/ 	.short	(.L_143 - .L_142)
	.align		4
.L_142:
        /*02b0*/ 	.word	index@(_Z25selective_scan_bwd_kernelI32Selective_Scan_bwd_kernel_traitsILi32ELi4ELb0ELb0ELb0ELb1ELb1EN3c104HalfEfEEv12SSMParamsBwd)
        /*02b4*/ 	.word	0x00000000


	//----- nvinfo : EIATTR_REGCOUNT
	.align		4
.L_143:
        /*02b8*/ 	.byte	0x04, 0x2f
        /*02ba*/ 	.short	(.L_145 - .L_144)
	.align		4
.L_144:
        /*02bc*/ 	.word	index@(_Z25selective_scan_bwd_kernelI32Selective_Scan_bwd_kernel_traitsILi32ELi4ELb0ELb0ELb0ELb1ELb0EN3c104HalfEfEEv12SSMParamsBwd)
        /*02c0*/ 	.word	0x0000006b


	//----- nvinfo : EIATTR_FRAME_SIZE
	.align		4
.L_145:
        /*02c4*/ 	.byte	0x04, 0x11
        /*02c6*/ 	.short	(.L_147 - .L_146)
	.align		4
.L_146:
        /*02c8*/ 	.word	index@(_Z25selective_scan_bwd_kernelI32Selective_Scan_bwd_kernel_traitsILi32ELi4ELb0ELb0ELb0ELb1ELb0EN3c104HalfEfEEv12SSMParamsBwd)
        /*02cc*/ 	.word	0x00000000


	//----- nvinfo : EIATTR_REGCOUNT
	.align		4
.L_147:
        /*02d0*/ 	.byte	0x04, 0x2f
        /*02d2*/ 	.short	(.L_149 - .L_148)
	.align		4
.L_148:
        /*02d4*/ 	.word	index@(_Z25selective_scan_bwd_kernelI32Selective_Scan_bwd_kernel_traitsILi32ELi4ELb0ELb0ELb0ELb0ELb1EN3c104HalfEfEEv12SSMParamsBwd)
        /*02d8*/ 	.word	0x00000064


	//----- nvinfo : EIATTR_FRAME_SIZE
	.align		4
.L_149:
        /*02dc*/ 	.byte	0x04, 0x11
        /*02de*/ 	.short	(.L_151 - .L_150)
	.align		4
.L_150:
        /*02e0*/ 	.word	index@(_Z25selective_scan_bwd_kernelI32Selective_Scan_bwd_kernel_traitsILi32ELi4ELb0ELb0ELb0ELb0ELb1EN3c104HalfEfEEv12SSMParamsBwd)
        /*02e4*/ 	.word	0x00000000


	//----- nvinfo : EIATTR_REGCOUNT
	.align		4
.L_151:
        /*02e8*/ 	.byte	0x04, 0x2f
        /*02ea*/ 	.short	(.L_153 - .L_152)
	.align		4
.L_152:
        /*02ec*/ 	.word	index@(_Z25selective_scan_bwd_kernelI32Selective_Scan_bwd_kernel_traitsILi32ELi4ELb0ELb0ELb0ELb0ELb0EN3c104HalfEfEEv12SSMParamsBwd)
        /*02f0*/ 	.word	0x0000006b


	//----- nvinfo : EIATTR_FRAME_SIZE
	.align		4
.L_153:
        /*02f4*/ 	.byte	0x04, 0x11
        /*02f6*/ 	.short	(.L_155 - .L_154)
	.align		4
.L_154:
        /*02f8*/ 	.word	index@(_Z25selective_scan_bwd_kernelI32Selective_Scan_bwd_kernel_traitsILi32ELi4ELb0ELb0ELb0ELb0ELb0EN3c104HalfEfEEv12SSMParamsBwd)
        /*02fc*/ 	.word	0x00000000


	//----- nvinfo : EIATTR_REGCOUNT
	.align		4
.L_155:
        /*0300*/ 	.byte	0x04, 0x2f
        /*0302*/ 	.short	(.L_157 - .L_156)
	.align		4
.L_156:
        /*0304*/ 	.word	index@(_Z25selective_scan_bwd_kernelI32Selective_Scan_bwd_kernel_traitsILi32ELi8ELb1ELb1ELb1ELb1ELb1EN3c104HalfEfEEv12SSMParamsBwd)
        /*0308*/ 	.word	0x000000b8


	//----- nvinfo : EIATTR_FRAME_SIZE
	.align		4
.L_157:
        /*030c*/ 	.byte	0x04, 0x11
        /*030e*/ 	.short	(.L_159 - .L_158)
	.align		4
.L_158:
        /*0310*/ 	.word	index@(_Z25selective_scan_bwd_kernelI32Selective_Scan_bwd_kernel_traitsILi32ELi8ELb1ELb1ELb1ELb1ELb1EN3c104HalfEfEEv12SSMParamsBwd)
        /*0314*/ 	.word	0x00000000


	//----- nvinfo : EIATTR_REGCOUNT
	.align		4
.L_159:
        /*0318*/ 	.byte	0x04, 0x2f
        /*031a*/ 	.short	(.L_161 - .L_160)
	.align		4
.L_160:
        /*031c*/ 	.word	index@(_Z25selective_scan_bwd_kernelI32Selective_Scan_bwd_kernel_traitsILi32ELi8ELb1ELb1ELb1ELb1ELb0EN3c104HalfEfEEv12SSMParamsBwd)
        /*0320*/ 	.word	0x000000bc


	//----- nvinfo : EIATTR_FRAME_SIZE
	.align		4
.L_161:
        /*0324*/ 	.byte	0x04, 0x11
        /*0326*/ 	.short	(.L_163 - .L_162)
	.align		4
.L_162:
        /*0328*/ 	.word	index@(_Z25selective_scan_bwd_kernelI32Selective_Scan_bwd_kernel_traitsILi32ELi8ELb1ELb1ELb1ELb1ELb0EN3c104HalfEfEEv12SSMParamsBwd)
        /*032c*/ 	.word	0x00000000


	//----- nvinfo : EIATTR_REGCOUNT
	.align		4
.L_163:
        /*0330*/ 	.byte	0x04, 0x2f
        /*0332*/ 	.short	(.L_165 - .L_164)
	.align		4
.L_164:
        /*0334*/ 	.word	index@(_Z25selective_scan_bwd_kernelI32Selective_Scan_bwd_kernel_traitsILi32ELi8ELb1ELb1ELb1ELb0ELb1EN3c104HalfEfEEv12SSMParamsBwd)
        /*0338*/ 	.word	0x000000be


	//----- nvinfo : EIATTR_FRAME_SIZE
	.align		4
.L_165:
        /*033c*/ 	.byte	0x04, 0x11
        /*033e*/ 	.short	(.L_167 - .L_166)
	.align		4
.L_166:
        /*0340*/ 	.word	index@(_Z25selective_scan_bwd_kernelI32Selective_Scan_bwd_kernel_traitsILi32ELi8ELb1ELb1ELb1ELb0ELb1EN3c104HalfEfEEv12SSMParamsBwd)
        /*0344*/ 	.word	0x00000000


	//----- nvinfo : EIATTR_REGCOUNT
	.align		4
.L_167:
        /*0348*/ 	.byte	0x04, 0x2f
        /*034a*/ 	.short	(.L_169 - .L_168)
	.align		4
.L_168:
        /*034c*/ 	.word	index@(_Z25selective_scan_bwd_kernelI32Selective_Scan_bwd_kernel_traitsILi32ELi8ELb1ELb1ELb1ELb0ELb0EN3c104HalfEfEEv12SSMParamsBwd)
        /*0350*/ 	.word	0x000000ba


	//----- nvinfo : EIATTR_FRAME_SIZE
	.align		4
.L_169:
        /*0354*/ 	.byte	0x04, 0x11
        /*0356*/ 	.short	(.L_171 - .L_170)
	.align		4
.L_170:
        /*0358*/ 	.word	index@(_Z25selective_scan_bwd_kernelI32Selective_Scan_bwd_kernel_traitsILi32ELi8ELb1ELb1ELb1ELb0ELb0EN3c104HalfEfEEv12SSMParamsBwd)
        /*035c*/ 	.word	0x00000000


	//----- nvinfo : EIATTR_REGCOUNT
	.align		4
.L_171:
        /*0360*/ 	.byte	0x04, 0x2f
        /*0362*/ 	.short	(.L_173 - .L_172)
	.align		4
.L_172:
        /*0364*/ 	.word	index@(_Z25selective_scan_bwd_kernelI32Selective_Scan_bwd_kernel_traitsILi32ELi8ELb1ELb1ELb0ELb1ELb1EN3c104HalfEfEEv12SSMParamsBwd)
        /*0368*/ 	.word	0x000000b8


	//----- nvinfo : EIATTR_FRAME_SIZE
	.align		4
.L_173:
        /*036c*/ 	.byte	0x04, 0x11
        /*036e*/ 	.short	(.L_175 - .L_174)
	.align		4
.L_174:
        /*0370*/ 	.word	index@(_Z25selective_scan_bwd_kernelI32Selective_Scan_bwd_kernel_traitsILi32ELi8ELb1ELb1ELb0ELb1ELb1EN3c104HalfEfEEv12SSMParamsBwd)
        /*0374*/ 	.word	0x00000000


	//----- nvinfo : EIATTR_REGCOUNT
	.align		4
.L_175:
        /*0378*/ 	.byte	0x04, 0x2f
        /*037a*/ 	.short	(.L_177 - .L_176)
	.align		4
.L_176:
        /*037c*/ 	.word	index@(_Z25selective_scan_bwd_kernelI32Selective_Scan_bwd_kernel_traitsILi32ELi8ELb1ELb1ELb0ELb1ELb0EN3c104HalfEfEEv12SSMParamsBwd)
        /*0380*/ 	.word	0x000000ac


	//----- nvinfo : EIATTR_FRAME_SIZE
	.align		4
.L_177:
        /*0384*/ 	.byte	0x04, 0x11
        /*0386*/ 	.short	(.L_179 - .L_178)
	.align		4
.L_178:
        /*0388*/ 	.word	index@(_Z25selective_scan_bwd_kernelI32Selective_Scan_bwd_kernel_traitsILi32ELi8ELb1ELb1ELb0ELb1ELb0EN3c104HalfEfEEv12SSMParamsBwd)
        /*038c*/ 	.word	0x00000000


	//----- nvinfo : EIATTR_REGCOUNT
	.align		4
.L_179:
        /*0390*/ 	.byte	0x04, 0x2f
        /*0392*/ 	.short	(.L_181 - .L_180)
	.align		4
.L_180:
        /*0394*/ 	.word	index@(_Z25selective_scan_bwd_kernelI32Selective_Scan_bwd_kernel_traitsILi32ELi8ELb1ELb1ELb0ELb0ELb1EN3c104HalfEfEEv12SSMParamsBwd)
        /*0398*/ 	.word	0x000000b4


	//----- nvinfo : EIATTR_FRAME_SIZE
	.align		4
.L_181:
        /*039c*/ 	.byte	0x04, 0x11
        /*039e*/ 	.short	(.L_183 - .L_182)
	.align		4
.L_182:
        /*03a0*/ 	.word	index@(_Z25selective_scan_bwd_kernelI32Selective_Scan_bwd_kernel_traitsILi32ELi8ELb1ELb1ELb0ELb0ELb1EN3c104HalfEfEEv12SSMParamsBwd)
        /*03a4*/ 	.word	0x00000000


	//----- nvinfo : EIATTR_REGCOUNT
	.align		4
.L_183:
        /*03a8*/ 	.byte	0x04, 0x2f
        /*03aa*/ 	.short	(.L_185 - .L_184)
	.align		4
.L_184:
        /*03ac*/ 	.word	index@(_Z25selective_scan_bwd_kernelI32Selective_Scan_bwd_kernel_traitsILi32ELi8ELb1ELb1ELb0ELb0ELb0EN3c104HalfEfEEv12SSMParamsBwd)
        /*03b0*/ 	.word	0x000000a8


	//----- nvinfo : EIATTR_FRAME_SIZE
	.align		4
.L_185:
        /*03b4*/ 	.byte	0x04, 0x11
        /*03b6*/ 	.short	(.L_187 - .L_186)
	.align		4
.L_186:
        /*03b8*/ 	.word	index@(_Z25selective_scan_bwd_kernelI32Selective_Scan_bwd_kernel_traitsILi32ELi8ELb1ELb1ELb0ELb0ELb0EN3c104HalfEfEEv12SSMParamsBwd)
        /*03bc*/ 	.word	0x00000000


	//----- nvinfo : EIATTR_REGCOUNT
	.align		4
.L_187:
        /*03c0*/ 	.byte	0x04, 0x2f
        /*03c2*/ 	.short	(.L_189 - .L_188)
	.align		4
.L_188:
        /*03c4*/ 	.word	index@(_Z25selective_scan_bwd_kernelI32Selective_Scan_bwd_kernel_traitsILi32ELi8ELb1ELb0ELb1ELb1ELb1EN3c104HalfEfEEv12SSMParamsBwd)
        /*03c8*/ 	.word	0x000000a8


	//----- nvinfo : EIATTR_FRAME_SIZE
	.align		4
.L_189:
        /*03cc*/ 	.byte	0x04, 0x11
        /*03ce*/ 	.short	(.L_191 - .L_190)
	.align		4
.L_190:
        /*03d0*/ 	.word	index@(_Z25selective_scan_bwd_kernelI32Selective_Scan_bwd_kernel_traitsILi32ELi8ELb1ELb0ELb1ELb1ELb1EN3c104HalfEfEEv12SSMParamsBwd)
        /*03d4*/ 	.word	0x00000000


	//----- nvinfo : EIATTR_REGCOUNT
	.align		4
.L_191:
        /*03d8*/ 	.byte	0x04, 0x2f
        /*03da*/ 	.short	(.L_193 - .L_192)
	.align		4
.L_192:
        /*03dc*/ 	.word	index@(_Z25selective_scan_bwd_kernelI32Selective_Scan_bwd_kernel_traitsILi32ELi8ELb1ELb0ELb1ELb1ELb0EN3c104HalfEfEEv12SSMParamsBwd)
        /*03e0*/ 	.word	0x000000a8


	//----- nvinfo : EIATTR_FRAME_SIZE
	.align		4
.L_193:
        /*03e4*/ 	.byte	0x04, 0x11
        /*03e6*/ 	.short	(.L_195 - .L_194)
	.align		4
.L_194:
        /*03e8*/ 	.word	index@(_Z25selective_scan_bwd_kernelI32Selective_Scan_bwd_kernel_traitsILi32ELi8ELb1ELb0ELb1ELb1ELb0EN3c104HalfEfEEv12SSMParamsBwd)
        /*03ec*/ 	.word	0x00000000


	//----- nvinfo : EIATTR_REGCOUNT
	.align		4
.L_195:
        /*03f0*/ 	.byte	0x04, 0x2f
        /*03f2*/ 	.short	(.L_197 - .L_196)
	.align		4
.L_196:
        /*03f4*/ 	.word	index@(_Z25selective_scan_bwd_kernelI32Selective_Scan_bwd_kernel_traitsILi32ELi8ELb1ELb0ELb1ELb0ELb1EN3c104HalfEfEEv12SSMParamsBwd)
        /*03f8*/ 	.word	0x000000a7


	//----- nvinfo : EIATTR_FRAME_SIZE
	.align		4
.L_197:
        /*03fc*/ 	.byte	0x04, 0x11
        /*03fe*/ 	.short	(.L_199 - .L_198)
	.align		4
.L_198:
        /*0400*/ 	.word	index@(_Z25selective_scan_bwd_kernelI32Selective_Scan_bwd_kernel_traitsILi32ELi8ELb1ELb0ELb1ELb0ELb1EN3c104HalfEfEEv12SSMParamsBwd)
        /*0404*/ 	.word	0x00000000


	//----- nvinfo : EIATTR_REGCOUNT
	.align		4
.L_199:
        /*0408*/ 	.byte	0x04, 0x2f
        /*040a*/ 	.short	(.L_201 - .L_200)
	.align		4
.L_200:
        /*040c*/ 	.word	index@(_Z25selective_scan_bwd_kernelI32Selective_Scan_bwd_kernel_traitsILi32ELi8ELb1ELb0ELb1ELb0ELb0EN3c104HalfEfEEv12SSMParamsBwd)
        /*0410*/ 	.word	0x000000a8


	//----- nvinfo : EIATTR_FRAME_SIZE
	.align		4
.L_201:
        /*0414*/ 	.byte	0x04, 0x11
        /*0416*/ 	.short	(.L_203 - .L_202)
	.align		4
.L_202:
        /*0418*/ 	.word	index@(_Z25selective_scan_bwd_kernelI32Selective_Scan_bwd_kernel_traitsILi32ELi8ELb1ELb0ELb1ELb0ELb0EN3c104HalfEfEEv12SSMParamsBwd)
        /*041c*/ 	.word	0x00000000


	//----- nvinfo : EIATTR_REGCOUNT
	.align		4
.L_203:
        /*0420*/ 	.byte	0x04, 0x2f
        /*0422*/ 	.short	(.L_205 - .L_204)
	.align		4
.L_204:
        /*0424*/ 	.word	index@(_Z25selective_scan_bwd_kernelI32Selective_Scan_bwd_kernel_traitsILi32ELi8ELb1ELb0ELb0ELb1ELb1EN3c104HalfEfEEv12SSMParamsBwd)
        /*0428*/ 	.word	0x00000080


	//----- nvinfo : EIATTR_FRAME_SIZE
	.align		4
.L_205:
        /*042c*/ 	.byte	0x04, 0x11
        /*042e*/ 	.short	(.L_207 - .L_206)
	.align		4
.L_206:
        /*0430*/ 	.word	index@(_Z25selective_scan_bwd_kernelI32Selective_Scan_bwd_kernel_traitsILi32ELi8ELb1ELb0ELb0ELb1ELb1EN3c104HalfEfEEv12SSMParamsBwd)
        /*0434*/ 	.word	0x00000000


	//----- nvinfo : EIATTR_REGCOUNT
	.align		4
.L_207:
        /*0438*/ 	.byte	0x04, 0x2f
        /*043a*/ 	.short	(.L_209 - .L_208)
	.align		4
.L_208:
        /*043c*/ 	.word	index@(_Z25selective_scan_bwd_kernelI32Selective_Scan_bwd_kernel_traitsILi32ELi8ELb1ELb0ELb0ELb1ELb0EN3c104HalfEfEEv12SSMParamsBwd)
        /*0440*/ 	.word	0x0000007d


	//----- nvinfo : EIATTR_FRAME_SIZE
	.align		4
.L_209:
        /*0444*/ 	.byte	0x04, 0x11
        /*0446*/ 	.short	(.L_211 - .L_210)
	.align		4
.L_210:
        /*0448*/ 	.word	index@(_Z25selective_scan_bwd_kernelI32Selective_Scan_bwd_kernel_traitsILi32ELi8ELb1ELb0ELb0ELb1ELb0EN3c104HalfEfEEv12SSMParamsBwd)
        /*044c*/ 	.word	0x00000000


	//----- nvinfo : EIATTR_REGCOUNT
	.align		4
.L_211:
        /*0450*/ 	.byte	0x04, 0x2f
        /*0452*/ 	.short	(.L_213 - .L_212)
	.align		4
.L_212:
        /*0454*/ 	.word	index@(_Z25selective_scan_bwd_kernelI32Selective_Scan_bwd_kernel_traitsILi32ELi8ELb1ELb0ELb0ELb0ELb1EN3c104HalfEfEEv12SSMParamsBwd)
        /*0458*/ 	.word	0x00000080


	//----- nvinfo : EIATTR_FRAME_SIZE
	.align		4
.L_213:
        /*045c*/ 	.byte	0x04, 0x11
        /*045e*/ 	.short	(.L_215 - .L_214)
	.align		4
.L_214:
        /*0460*/ 	.word	index@(_Z25selective_scan_bwd_kernelI32Selective_Scan_bwd_kernel_traitsILi32ELi8ELb1ELb0ELb0ELb0ELb1EN3c104HalfEfEEv12SSMParamsBwd)
        /*0464*/ 	.word	0x00000000


	//----- nvinfo : EIATTR_REGCOUNT
	.align		4
.L_215:
        /*0468*/ 	.byte	0x04, 0x2f
        /*046a*/ 	.short	(.L_217 - .L_216)
	.align		4
.L_216:
        /*046c*/ 	.word	index@(_Z25selective_scan_bwd_kernelI32Selective_Scan_bwd_kernel_traitsILi32ELi8ELb1ELb0ELb0ELb0ELb0EN3c104HalfEfEEv12SSMParamsBwd)
        /*0470*/ 	.word	0x0000007f


	//----- nvinfo : EIATTR_FRAME_SIZE
	.align		4
.L_217:
        /*0474*/ 	.byte	0x04, 0x11
        /*0476*/ 	.short	(.L_219 - .L_218)
	.align		4
.L_218:
        /*0478*/ 	.word	index@(_Z25selective_scan_bwd_kernelI32Selective_Scan_bwd_kernel_traitsILi32ELi8ELb1ELb0ELb0ELb0ELb0EN3c104HalfEfEEv12SSMParamsBwd)
        /*047c*/ 	.word	0x00000000


	//----- nvinfo : EIATTR_REGCOUNT
	.align		4
.L_219:
        /*0480*/ 	.byte	0x04, 0x2f
        /*0482*/ 	.short	(.L_221 - .L_220)
	.align		4
.L_220:
        /*0484*/ 	.word	index@(_Z25selective_scan_bwd_kernelI32Selective_Scan_bwd_kernel_traitsILi32ELi8ELb0ELb1ELb1ELb1ELb1EN3c104HalfEfEEv12SSMParamsBwd)
        /*0488*/ 	.word	0x000000d5


	//----- nvinfo : EIATTR_FRAME_SIZE
	.align		4
.L_221:
        /*048c*/ 	.byte	0x04, 0x11
        /*048e*/ 	.short	(.L_223 - .L_222)
	.align		4
.L_222:
        /*0490*/ 	.word	index@(_Z25selective_scan_bwd_kernelI32Selective_Scan_bwd_kernel_traitsILi32ELi8ELb0ELb1ELb1ELb1ELb1EN3c104HalfEfEEv12SSMParamsBwd)
        /*0494*/ 	.word	0x00000000


	//----- nvinfo : EIATTR_REGCOUNT
	.align		4
.L_223:
        /*0498*/ 	.byte	0x04, 0x2f
        /*049a*/ 	.short	(.L_225 - .L_224)
	.align		4
.L_224:
        /*049c*/ 	.word	index@(_Z25selective_scan_bwd_kernelI32Selective_Scan_bwd_kernel_traitsILi32ELi8ELb0ELb1ELb1ELb1ELb0EN3c104HalfEfEEv12SSMParamsBwd)
        /*04a0*/ 	.word	0x000000ca


	//----- nvinfo : EIATTR_FRAME_SIZE
	.align		4
.L_225:
        /*04a4*/ 	.byte	0x04, 0x11
        /*04a6*/ 	.short	(.L_227 - .L_226)
	.align		4
.L_226:
        /*04a8*/ 	.word	index@(_Z25selective_scan_bwd_kernelI32Selective_Scan_bwd_kernel_traitsILi32ELi8ELb0ELb1ELb1ELb1ELb0EN3c104HalfEfEEv12SSMParamsBwd)
        /*04ac*/ 	.word	0x00000000


	//----- nvinfo : EIATTR_REGCOUNT
	.align		4
.L_227:
        /*04b0*/ 	.byte	0x04, 0x2f
        /*04b2*/ 	.short	(.L_229 - .L_228)
	.align		4
.L_228:
        /*04b4*/ 	.word	index@(_Z25selective_scan_bwd_kernelI32Selective_Scan_bwd_kernel_traitsILi32ELi8ELb0ELb1ELb1ELb0ELb1EN3c104HalfEfEEv12SSMParamsBwd)
        /*04b8*/ 	.word	0x000000d1


	//----- nvinfo : EIATTR_FRAME_SIZE
	.align		4
.L_229:
        /*04bc*/ 	.byte	0x04, 0x11
        /*04be*/ 	.short	(.L_231 - .L_230)
	.align		4
.L_230:
        /*04c0*/ 	.word	index@(_Z25selective_scan_bwd_kernelI32Selective_Scan_bwd_kernel_traitsILi32ELi8ELb0ELb1ELb1ELb0ELb1EN3c104HalfEfEEv12SSMParamsBwd)
        /*04c4*/ 	.word	0x00000000


	//----- nvinfo : EIATTR_REGCOUNT
	.align		4
.L_231:
        /*04c8*/ 	.byte	0x04, 0x2f
        /*04ca*/ 	.short	(.L_233 - .L_232)
	.align		4
.L_232:
        /*04cc*/ 	.word	index@(_Z25selective_scan_bwd_kernelI32Selective_Scan_bwd_kernel_traitsILi32ELi8ELb0ELb1ELb1ELb0ELb0EN3c104HalfEfEEv12SSMParamsBwd)
        /*04d0*/ 	.word	0x000000c8


	//----- nvinfo : EIATTR_FRAME_SIZE
	.align		4
.L_233:
        /*04d4*/ 	.byte	0x04, 0x11
        /*04d6*/ 	.short	(.L_235 - .L_234)
	.align		4
.L_234:
        /*04d8*/ 	.word	index@(_Z25selective_scan_bwd_kernelI32Selective_Scan_bwd_kernel_traitsILi32ELi8ELb0ELb1ELb1ELb0ELb0EN3c104HalfEfEEv12SSMParamsBwd)
        /*04dc*/ 	.word	0x00000000


	//----- nvinfo : EIATTR_REGCOUNT
	.align		4
.L_235:
        /*04e0*/ 	.byte	0x04, 0x2f
        /*04e2*/ 	.short	(.L_237 - .L_236)
	.align		4
.L_236:
        /*04e4*/ 	.word	index@(_Z25selective_scan_bwd_kernelI32Selective_Scan_bwd_kernel_traitsILi32ELi8ELb0ELb1ELb0ELb1ELb1EN3c104HalfEfEEv12SSMParamsBwd)
        /*04e8*/ 	.word	0x000000ca


	//----- nvinfo : EIATTR_FRAME_SIZE
	.align		4
.L_237:
        /*04ec*/ 	.byte	0x04, 0x11
        /*04ee*/ 	.short	(.L_239 - .L_238)
	.align		4
.L_238:
        /*04f0*/ 	.word	index@(_Z25selective_scan_bwd_kernelI32Selective_Scan_bwd_kernel_traitsILi32ELi8ELb0ELb1ELb0ELb1ELb1EN3c104HalfEfEEv12SSMParamsBwd)
        /*04f4*/ 	.word	0x00000000


	//----- nvinfo : EIATTR_REGCOUNT
	.align		4
.L_239:
        /*04f8*/ 	.byte	0x04, 0x2f
        /*04fa*/ 	.short	(.L_241 - .L_240)
	.align		4
.L_240:
        /*04fc*/ 	.word	index@(_Z25selective_scan_bwd_kernelI32Selective_Scan_bwd_kernel_traitsILi32ELi8ELb0ELb1ELb0ELb1ELb0EN3c104HalfEfEEv12SSMParamsBwd)
        /*0500*/ 	.word	0x000000bc


	//----- nvinfo : EIATTR_FRAME_SIZE
	.align		4
.L_241:
        /*0504*/ 	.byte	0x04, 0x11
        /*0506*/ 	.short	(.L_243 - .L_242)
	.align		4
.L_242:
        /*0508*/ 	.word	index@(_Z25selective_scan_bwd_kernelI32Selective_Scan_bwd_kernel_traitsILi32ELi8ELb0ELb1ELb0ELb1ELb0EN3c104HalfEfEEv12SSMParamsBwd)
        /*050c*/ 	.word	0x00000000


	//----- nvinfo : EIATTR_REGCOUNT
	.align		4
.L_243:
        /*0510*/ 	.byte	0x04, 0x2f
        /*0512*/ 	.short	(.L_245 - .L_244)
	.align		4
.L_244:
        /*0514*/ 	.word	index@(_Z25selective_scan_bwd_kernelI32Selective_Scan_bwd_kernel_traitsILi32ELi8ELb0ELb1ELb0ELb0ELb1EN3c104HalfEfEEv12SSMParamsBwd)
        /*0518*/ 	.word	0x000000c6


	//----- nvinfo : EIATTR_FRAME_SIZE
	.align		4
.L_245:
        /*051c*/ 	.byte	0x04, 0x11
        /*051e*/ 	.short	(.L_247 - .L_246)
	.align		4
.L_246:
        /*0520*/ 	.word	index@(_Z25selective_scan_bwd_kernelI32Selective_Scan_bwd_kernel_traitsILi32ELi8ELb0ELb1ELb0ELb0ELb1EN3c104HalfEfEEv12SSMParamsBwd)
        /*0524*/ 	.word	0x00000000


	//----- nvinfo : EIATTR_REGCOUNT
	.align		4
.L_247:
        /*0528*/ 	.byte	0x04, 0x2f
        /*052a*/ 	.short	(.L_249 - .L_248)
	.align		4
.L_248:
        /*052c*/ 	.word	index@(_Z25selective_scan_bwd_kernelI32Selective_Scan_bwd_kernel_traitsILi32ELi8ELb0ELb1ELb0ELb0ELb0EN3c104HalfEfEEv12SSMParamsBwd)
        /*0530*/ 	.word	0x000000ba


	//----- nvinfo : EIATTR_FRAME_SIZE
	.align		4
.L_249:
        /*0534*/ 	.byte	0x04, 0x11
        /*0536*/ 	.short	(.L_251 - .L_250)
	.align		4
.L_250:
        /*0538*/ 	.word	index@(_Z25selective_scan_bwd_kernelI32Selective_Scan_bwd_kernel_traitsILi32ELi8ELb0ELb1ELb0ELb0ELb0EN3c104HalfEfEEv12SSMParamsBwd)
        /*053c*/ 	.word	0x00000000


	//----- nvinfo : EIATTR_REGCOUNT
	.align		4
.L_251:
        /*0540*/ 	.byte	0x04, 0x2f
        /*0542*/ 	.short	(.L_253 - .L_252)
	.align		4
.L_252:
        /*0544*/ 	.word	index@(_Z25selective_scan_bwd_kernelI32Selective_Scan_bwd_kernel_traitsILi32ELi8ELb0ELb0ELb1ELb1ELb1EN3c104HalfEfEEv12SSMParamsBwd)
        /*0548*/ 	.word	0x000000b9


	//----- nvinfo : EIATTR_FRAME_SIZE
	.align		4
.L_253:
        /*054c*/ 	.byte	0x04, 0x11
        /*054e*/ 	.short	(.L_255 - .L_254)
	.align		4
.L_254:
        /*0550*/ 	.word	index@(_Z25selective_scan_bwd_kernelI32Selective_Scan_bwd_kernel_traitsILi32ELi8ELb0ELb0ELb1ELb1ELb1EN3c104HalfEfEEv12SSMParamsBwd)
        /*0554*/ 	.word	0x00000000


	//----- nvinfo : EIATTR_REGCOUNT
	.align		4
.L_255:
        /*0558*/ 	.byte	0x04, 0x2f
        /*055a*/ 	.short	(.L_257 - .L_256)
	.align		4
.L_256:
        /*055c*/ 	.word	index@(_Z25selective_scan_bwd_kernelI32Selective_Scan_bwd_kernel_traitsILi32ELi8ELb0ELb0ELb1ELb1ELb0EN3c104HalfEfEEv12SSMParamsBwd)
        /*0560*/ 	.word	0x000000b4


	//----- nvinfo : EIATTR_FRAME_SIZE
	.align		4
.L_257:
        /*0564*/ 	.byte	0x04, 0x11
        /*0566*/ 	.short	(.L_259 - .L_258)
	.align		4
.L_258:
        /*0568*/ 	.word	index@(_Z25selective_scan_bwd_kernelI32Selective_Scan_bwd_kernel_traitsILi32ELi8ELb0ELb0ELb1ELb1ELb0EN3c104HalfEfEEv12SSMParamsBwd)
        /*056c*/ 	.word	0x00000000


	//----- nvinfo : EIATTR_REGCOUNT
	.align		4
.L_259:
        /*0570*/ 	.byte	0x04, 0x2f
        /*0572*/ 	.short	(.L_261 - .L_260)
	.align		4
.L_260:
        /*0574*/ 	.word	index@(_Z25selective_scan_bwd_kernelI32Selective_Scan_bwd_kernel_traitsILi32ELi8ELb0ELb0ELb1ELb0ELb1EN3c104HalfEfEEv12SSMParamsBwd)
        /*0578*/ 	.word	0x000000b7


	//----- nvinfo : EIATTR_FRAME_SIZE
	.align		4
.L_261:
        /*057c*/ 	.byte	0x04, 0x11
        /*057e*/ 	.short	(.L_263 - .L_262)
	.align		4
.L_262:
        /*0580*/ 	.word	index@(_Z25selective_scan_bwd_kernelI32Selective_Scan_bwd_kernel_traitsILi32ELi8ELb0ELb0ELb1ELb0ELb1EN3c104HalfEfEEv12SSMParamsBwd)
        /*0584*/ 	.word	0x00000000


	//----- nvinfo : EIATTR_REGCOUNT
	.align		4
.L_263:
        /*0588*/ 	.byte	0x04, 0x2f
        /*058a*/ 	.short	(.L_265 - .L_264)
	.align		4
.L_264:
        /*058c*/ 	.word	index@(_Z25selective_scan_bwd_kernelI32Selective_Scan_bwd_kernel_traitsILi32ELi8ELb0ELb0ELb1ELb0ELb0EN3c104HalfEfEEv12SSMParamsBwd)
        /*0590*/ 	.word	0x000000b1


	//----- nvinfo : EIATTR_FRAME_SIZE
	.align		4
.L_265:
        /*0594*/ 	.byte	0x04, 0x11
        /*0596*/ 	.short	(.L_267 - .L_266)
	.align		4
.L_266:
        /*0598*/ 	.word	index@(_Z25selective_scan_bwd_kernelI32Selective_Scan_bwd_kernel_traitsILi32ELi8ELb0ELb0ELb1ELb0ELb0EN3c104HalfEfEEv12SSMParamsBwd)
        /*059c*/ 	.word	0x00000000


	//----- nvinfo : EIATTR_REGCOUNT
	.align		4
.L_267:
        /*05a0*/ 	.byte	0x04, 0x2f
        /*05a2*/ 	.short	(.L_269 - .L_268)
	.align		4
.L_268:
        /*05a4*/ 	.word	index@(_Z25selective_scan_bwd_kernelI32Selective_Scan_bwd_kernel_traitsILi32ELi8ELb0ELb0ELb0ELb1ELb1EN3c104HalfEfEEv12SSMParamsBwd)
        /*05a8*/ 	.word	0x00000099


	//----- nvinfo : EIATTR_FRAME_SIZE
	.align		4
.L_269:
        /*05ac*/ 	.byte	0x04, 0x11
        /*05ae*/ 	.short	(.L_271 - .L_270)
	.align		4
.L_270:
        /*05b0*/ 	.word	index@(_Z25selective_scan_bwd_kernelI32Selective_Scan_bwd_kernel_traitsILi32ELi8ELb0ELb0ELb0ELb1ELb1EN3c104HalfEfEEv12SSMParamsBwd)
        /*05b4*/ 	.word	0x00000000


	//----- nvinfo : EIATTR_REGCOUNT
	.align		4
.L_271:
        /*05b8*/ 	.byte	0x04, 0x2f
        /*05ba*/ 	.short	(.L_273 - .L_272)
	.align		4
.L_272:
        /*05bc*/ 	.word	index@(_Z25selective_scan_bwd_kernelI32Selective_Scan_bwd_kernel_traitsILi32ELi8ELb0ELb0ELb0ELb1ELb0EN3c104HalfEfEEv12SSMParamsBwd)
        /*05c0*/ 	.word	0x000000a1


	//----- nvinfo : EIATTR_FRAME_SIZE
	.align		4
.L_273:
        /*05c4*/ 	.byte	0x04, 0x11
        /*05c6*/ 	.short	(.L_275 - .L_274)
	.align		4
.L_274:
        /*05c8*/ 	.word	index@(_Z25selective_scan_bwd_kernelI32Selective_Scan_bwd_kernel_traitsILi32ELi8ELb0ELb0ELb0ELb1ELb0EN3c104HalfEfEEv12SSMParamsBwd)
        /*05cc*/ 	.word	0x00000000


	//----- nvinfo : EIATTR_REGCOUNT
	.align		4
.L_275:
        /*05d0*/ 	.byte	0x04, 0x2f
        /*05d2*/ 	.short	(.L_277 - .L_276)
	.align		4
.L_276:
        /*05d4*/ 	.word	index@(_Z25selective_scan_bwd_kernelI32Selective_Scan_bwd_kernel_traitsILi32ELi8ELb0ELb0ELb0ELb0ELb1EN3c104HalfEfEEv12SSMParamsBwd)
        /*05d8*/ 	.word	0x00000096


	//----- nvinfo : EIATTR_FRAME_SIZE
	.align		4
.L_277:
        /*05dc*/ 	.byte	0x04, 0x11
        /*05de*/ 	.short	(.L_279 - .L_278)
	.align		4
.L_278:
        /*05e0*/ 	.word	index@(_Z25selective_scan_bwd_kernelI32Selective_Scan_bwd_kernel_traitsILi32ELi8ELb0ELb0ELb0ELb0ELb1EN3c104HalfEfEEv12SSMParamsBwd)
        /*05e4*/ 	.word	0x00000000


	//----- nvinfo : EIATTR_REGCOUNT
	.align		4
.L_279:
        /*05e8*/ 	.byte	0x04, 0x2f
        /*05ea*/ 	.short	(.L_281 - .L_280)
	.align		4
.L_280:
        /*05ec*/ 	.word	index@(_Z25selective_scan_bwd_kernelI32Selective_Scan_bwd_kernel_traitsILi32ELi8ELb0ELb0ELb0ELb0ELb0EN3c104HalfEfEEv12SSMParamsBwd)
        /*05f0*/ 	.word	0x000000a6


	//----- nvinfo : EIATTR_FRAME_SIZE
	.align		4
.L_281:
        /*05f4*/ 	.byte	0x04, 0x11
        /*05f6*/ 	.short	(.L_283 - .L_282)
	.align		4
.L_282:
        /*05f8*/ 	.word	index@(_Z25selective_scan_bwd_kernelI32Selective_Scan_bwd_kernel_traitsILi32ELi8ELb0ELb0ELb0ELb0ELb0EN3c104HalfEfEEv12SSMParamsBwd)
        /*05fc*/ 	.word	0x00000000


	//----- nvinfo : EIATTR_REGCOUNT
	.align		4
.L_283:
        /*0600*/ 	.byte	0x04, 0x2f
        /*0602*/ 	.short	(.L_285 - .L_284)
	.align		4
.L_284:
        /*0604*/ 	.word	index@(_Z25selective_scan_bwd_kernelI32Selective_Scan_bwd_kernel_traitsILi32ELi16ELb1ELb1ELb1ELb1ELb1EN3c104HalfEfEEv12SSMParamsBwd)
        /*0608*/ 	.word	0x000000fe


	//----- nvinfo : EIATTR_FRAME_SIZE
	.align		4
.L_285:
        /*060c*/ 	.byte	0x04, 0x11
        /*060e*/ 	.short	(.L_287 - .L_286)
	.align		4
.L_286:
        /*0610*/ 	.word	index@(_Z25selective_scan_bwd_kernelI32Selective_Scan_bwd_kernel_traitsILi32ELi16ELb1ELb1ELb1ELb1ELb1EN3c104HalfEfEEv12SSMParamsBwd)
        /*0614*/ 	.word	0x00000000


	//----- nvinfo : EIATTR_REGCOUNT
	.align		4
.L_287:
        /*0618*/ 	.byte	0x04, 0x2f
        /*061a*/ 	.short	(.L_289 - .L_288)
	.align		4
.L_288:
        /*061c*/ 	.word	index@(_Z25selective_scan_bwd_kernelI32Selective_Scan_bwd_kernel_traitsILi32ELi16ELb1ELb1ELb1ELb1ELb0EN3c104HalfEfEEv12SSMParamsBwd)
        /*0620*/ 	.word	0x000000fe


	//----- nvinfo : EIATTR_FRAME_SIZE
	.align		4
.L_289:
        /*0624*/ 	.byte	0x04, 0x11
        /*0626*/ 	.short	(.L_291 - .L_290)
	.align		4
.L_290:
        /*0628*/ 	.word	index@(_Z25selective_scan_bwd_kernelI32Selective_Scan_bwd_kernel_traitsILi32ELi16ELb1ELb1ELb1ELb1ELb0EN3c104HalfEfEEv12SSMParamsBwd)
        /*062c*/ 	.word	0x00000000


	//----- nvinfo : EIATTR_REGCOUNT
	.align		4
.L_291:
        /*0630*/ 	.byte	0x04, 0x2f
        /*0632*/ 	.short	(.L_293 - .L_292)
	.align		4
.L_292:
        /*0634*/ 	.word	index@(_Z25selective_scan_bwd_kernelI32Selective_Scan_bwd_kernel_traitsILi32ELi16ELb1ELb1ELb1ELb0ELb1EN3c104HalfEfEEv12SSMParamsBwd)
        /*0638*/ 	.word	0x000000fe


	//----- nvinfo : EIATTR_FRAME_SIZE
	.align		4
.L_293:
        /*063c*/ 	.byte	0x04, 0x11
        /*063e*/ 	.short	(.L_295 - .L_294)
	.align		4
.L_294:
        /*0640*/ 	.word	index@(_Z25selective_scan_bwd_kernelI32Selective_Scan_bwd_kernel_traitsILi32ELi16ELb1ELb1ELb1ELb0ELb1EN3c104HalfEfEEv12SSMParamsBwd)
        /*0644*/ 	.word	0x00000000


	//----- nvinfo : EIATTR_REGCOUNT
	.align		4
.L_295:
        /*0648*/ 	.byte	0x04, 0x2f
        /*064a*/ 	.short	(.L_297 - .L_296)
	.align		4
.L_296:
        /*064c*/ 	.word	index@(_Z25selective_scan_bwd_kernelI32Selective_Scan_bwd_kernel_traitsILi32ELi16ELb1ELb1ELb1ELb0ELb0EN3c104HalfEfEEv12SSMParamsBwd)
        /*0650*/ 	.word	0x000000fe


	//----- nvinfo : EIATTR_FRAME_SIZE
	.align		4
.L_297:
        /*0654*/ 	.byte	0x04, 0x11
        /*0656*/ 	.short	(.L_299 - .L_298)
	.align		4
.L_298:
        /*0658*/ 	.word	index@(_Z25selective_scan_bwd_kernelI32Selective_Scan_bwd_kernel_traitsILi32ELi16ELb1ELb1ELb1ELb0ELb0EN3c104HalfEfEEv12SSMParamsBwd)
        /*065c*/ 	.word	0x00000000


	//----- nvinfo : EIATTR_REGCOUNT
	.align		4
.L_299:
        /*0660*/ 	.byte	0x04, 0x2f
        /*0662*/ 	.short	(.L_301 - .L_300)
	.align		4
.L_300:
        /*0664*/ 	.word	index@(_Z25selective_scan_bwd_kernelI32Selective_Scan_bwd_kernel_traitsILi32ELi16ELb1ELb1ELb0ELb1ELb1EN3c104HalfEfEEv12SSMParamsBwd)
        /*0668*/ 	.word	0x000000ee


	//----- nvinfo : EIATTR_FRAME_SIZE
	.align		4
.L_301:
        /*066c*/ 	.byte	0x04, 0x11
        /*066e*/ 	.short	(.L_303 - .L_302)
	.align		4
.L_302:
        /*0670*/ 	.word	index@(_Z25selective_scan_bwd_kernelI32Selective_Scan_bwd_kernel_traitsILi32ELi16ELb1ELb1ELb0ELb1ELb1EN3c104HalfEfEEv12SSMParamsBwd)
        /*0674*/ 	.word	0x00000000


	//----- nvinfo : EIATTR_REGCOUNT
	.align		4
.L_303:
        /*0678*/ 	.byte	0x04, 0x2f
        /*067a*/ 	.short	(.L_305 - .L_304)
	.align		4
.L_304:
        /*067c*/ 	.word	index@(_Z25selective_scan_bwd_kernelI32Selective_Scan_bwd_kernel_traitsILi32ELi16ELb1ELb1ELb0ELb1ELb0EN3c104HalfEfEEv12SSMParamsBwd)
        /*0680*/ 	.word	0x000000e3


	//----- nvinfo : EIATTR_FRAME_SIZE
	.align		4
.L_305:
        /*0684*/ 	.byte	0x04, 0x11
        /*0686*/ 	.short	(.L_307 - .L_306)
	.align		4
.L_306:
        /*0688*/ 	.word	index@(_Z25selective_scan_bwd_kernelI32Selective_Scan_bwd_kernel_traitsILi32ELi16ELb1ELb1ELb0ELb1ELb0EN3c104HalfEfEEv12SSMParamsBwd)
        /*068c*/ 	.word	0x00000000


	//----- nvinfo : EIATTR_REGCOUNT
	.align		4
.L_307:
        /*0690*/ 	.byte	0x04, 0x2f
        /*0692*/ 	.short	(.L_309 - .L_308)
	.align		4
.L_308:
        /*0694*/ 	.word	index@(_Z25selective_scan_bwd_kernelI32Selective_Scan_bwd_kernel_traitsILi32ELi16ELb1ELb1ELb0ELb0ELb1EN3c104HalfEfEEv12SSMParamsBwd)
        /*0698*/ 	.word	0x000000e2


	//----- nvinfo : EIATTR_FRAME_SIZE
	.align		4
.L_309:
        /*069c*/ 	.byte	0x04, 0x11
        /*069e*/ 	.short	(.L_311 - .L_310)
	.align		4
.L_310:
        /*06a0*/ 	.word	index@(_Z25selective_scan_bwd_kernelI32Selective_Scan_bwd_kernel_traitsILi32ELi16ELb1ELb1ELb0ELb0ELb1EN3c104HalfEfEEv12SSMParamsBwd)
        /*06a4*/ 	.word	0x00000000


	//----- nvinfo : EIATTR_REGCOUNT
	.align		4
.L_311:
        /*06a8*/ 	.byte	0x04, 0x2f
        /*06aa*/ 	.short	(.L_313 - .L_312)
	.align		4
.L_312:
        /*06ac*/ 	.word	index@(_Z25selective_scan_bwd_kernelI32Selective_Scan_bwd_kernel_traitsILi32ELi16ELb1ELb1ELb0ELb0ELb0EN3c104HalfEfEEv12SSMParamsBwd)
        /*06b0*/ 	.word	0x000000e2


	//----- nvinfo : EIATTR_FRAME_SIZE
	.align		4
.L_313:
        /*06b4*/ 	.byte	0x04, 0x11
        /*06b6*/ 	.short	(.L_315 - .L_314)
	.align		4
.L_314:
        /*06b8*/ 	.word	index@(_Z25selective_scan_bwd_kernelI32Selective_Scan_bwd_kernel_traitsILi32ELi16ELb1ELb1ELb0ELb0ELb0EN3c104HalfEfEEv12SSMParamsBwd)
        /*06bc*/ 	.word	0x00000000


	//----- nvinfo : EIATTR_REGCOUNT
	.align		4
.L_315:
        /*06c0*/ 	.byte	0x04, 0x2f
        /*06c2*/ 	.short	(.L_317 - .L_316)
	.align		4
.L_316:
        /*06c4*/ 	.word	index@(_Z25selective_scan_bwd_kernelI32Selective_Scan_bwd_kernel_traitsILi32ELi16ELb1ELb0ELb1ELb1ELb1EN3c104HalfEfEEv12SSMParamsBwd)
        /*06c8*/ 	.word	0x000000f4


	//----- nvinfo : EIATTR_FRAME_SIZE
	.align		4
.L_317:
        /*06cc*/ 	.byte	0x04, 0x11
        /*06ce*/ 	.short	(.L_319 - .L_318)
	.align		4
.L_318:
        /*06d0*/ 	.word	index@(_Z25selective_scan_bwd_kernelI32Selective_Scan_bwd_kernel_traitsILi32ELi16ELb1ELb0ELb1ELb1ELb1EN3c104HalfEfEEv12SSMParamsBwd)
        /*06d4*/ 	.word	0x00000000


	//----- nvinfo : EIATTR_REGCOUNT
	.align		4
.L_319:
        /*06d8*/ 	.byte	0x04, 0x2f
        /*06da*/ 	.short	(.L_321 - .L_320)
	.align		4
.L_320:
        /*06dc*/ 	.word	index@(_Z25selective_scan_bwd_kernelI32Selective_Scan_bwd_kernel_traitsILi32ELi16ELb1ELb0ELb1ELb1ELb0EN3c104HalfEfEEv12SSMParamsBwd)
        /*06e0*/ 	.word	0x000000f6


	//----- nvinfo : EIATTR_FRAME_SIZE
	.align		4
.L_321:
        /*06e4*/ 	.byte	0x04, 0x11
        /*06e6*/ 	.short	(.L_323 - .L_322)
	.align		4
.L_322:
        /*06e8*/ 	.word	index@(_Z25selective_scan_bwd_kernelI32Selective_Scan_bwd_kernel_traitsILi32ELi16ELb1ELb0ELb1ELb1ELb0EN3c104HalfEfEEv12SSMParamsBwd)
        /*06ec*/ 	.word	0x00000000


	//----- nvinfo : EIATTR_REGCOUNT
	.align		4
.L_323:
        /*06f0*/ 	.byte	0x04, 0x2f
        /*06f2*/ 	.short	(.L_325 - .L_324)
	.align		4
.L_324:
        /*06f4*/ 	.word	index@(_Z25selective_scan_bwd_kernelI32Selective_Scan_bwd_kernel_traitsILi32ELi16ELb1ELb0ELb1ELb0ELb1EN3c104HalfEfEEv12SSMParamsBwd)
        /*06f8*/ 	.word	0x000000d8


	//----- nvinfo : EIATTR_FRAME_SIZE
	.align		4
.L_325:
        /*06fc*/ 	.byte	0x04, 0x11
        /*06fe*/ 	.short	(.L_327 - .L_326)
	.align		4
.L_326:
        /*0700*/ 	.word	index@(_Z25selective_scan_bwd_kernelI32Selective_Scan_bwd_kernel_traitsILi32ELi16ELb1ELb0ELb1ELb0ELb1EN3c104HalfEfEEv12SSMParamsBwd)
        /*0704*/ 	.word	0x00000000


	//----- nvinfo : EIATTR_REGCOUNT
	.align		4
.L_327:
        /*0708*/ 	.byte	0x04, 0x2f
        /*070a*/ 	.short	(.L_329 - .L_328)
	.align		4
.L_328:
        /*070c*/ 	.word	index@(_Z25selective_scan_bwd_kernelI32Selective_Scan_bwd_kernel_traitsILi32ELi16ELb1ELb0ELb1ELb0ELb0EN3c104HalfEfEEv12SSMParamsBwd)
        /*0710*/ 	.word	0x000000f6


	//----- nvinfo : EIATTR_FRAME_SIZE
	.align		4
.L_329:
        /*0714*/ 	.byte	0x04, 0x11
        /*0716*/ 	.short	(.L_331 - .L_330)
	.align		4
.L_330:
        /*0718*/ 	.word	index@(_Z25selective_scan_bwd_kernelI32Selective_Scan_bwd_kernel_traitsILi32ELi16ELb1ELb0ELb1ELb0ELb0EN3c104HalfEfEEv12SSMParamsBwd)
        /*071c*/ 	.word	0x00000000


	//----- nvinfo : EIATTR_REGCOUNT
	.align		4
.L_331:
        /*0720*/ 	.byte	0x04, 0x2f
        /*0722*/ 	.short	(.L_333 - .L_332)
	.align		4
.L_332:
        /*0724*/ 	.word	index@(_Z25selective_scan_bwd_kernelI32Selective_Scan_bwd_kernel_traitsILi32ELi16ELb1ELb0ELb0ELb1ELb1EN3c104HalfEfEEv12SSMParamsBwd)
        /*0728*/ 	.word	0x000000ce


	//----- nvinfo : EIATTR_FRAME_SIZE
	.align		4
.L_333:
        /*072c*/ 	.byte	0x04, 0x11
        /*072e*/ 	.short	(.L_335 - .L_334)
	.align		4
.L_334:
        /*0730*/ 	.word	index@(_Z25selective_scan_bwd_kernelI32Selective_Scan_bwd_kernel_traitsILi32ELi16ELb1ELb0ELb0ELb1ELb1EN3c104HalfEfEEv12SSMParamsBwd)
        /*0734*/ 	.word	0x00000000


	//----- nvinfo : EIATTR_REGCOUNT
	.align		4
.L_335:
        /*0738*/ 	.byte	0x04, 0x2f
        /*073a*/ 	.short	(.L_337 - .L_336)
	.align		4
.L_336:
        /*073c*/ 	.word	index@(_Z25selective_scan_bwd_kernelI32Selective_Scan_bwd_kernel_traitsILi32ELi16ELb1ELb0ELb0ELb1ELb0EN3c104HalfEfEEv12SSMParamsBwd)
        /*0740*/ 	.word	0x000000ce


	//----- nvinfo : EIATTR_FRAME_SIZE
	.align		4
.L_337:
        /*0744*/ 	.byte	0x04, 0x11
        /*0746*/ 	.short	(.L_339 - .L_338)
	.align		4
.L_338:
        /*0748*/ 	.word	index@(_Z25selective_scan_bwd_kernelI32Selective_Scan_bwd_kernel_traitsILi32ELi16ELb1ELb0ELb0ELb1ELb0EN3c104HalfEfEEv12SSMParamsBwd)
        /*074c*/ 	.word	0x00000000


	//----- nvinfo : EIATTR_REGCOUNT
	.align		4
.L_339:
        /*0750*/ 	.byte	0x04, 0x2f
        /*0752*/ 	.short	(.L_341 - .L_340)
	.align		4
.L_340:
        /*0754*/ 	.word	index@(_Z25selective_scan_bwd_kernelI32Selective_Scan_bwd_kernel_traitsILi32ELi16ELb1ELb0ELb0ELb0ELb1EN3c104HalfEfEEv12SSMParamsBwd)
        /*0758*/ 	.word	0x000000d2


	//----- nvinfo : EIATTR_FRAME_SIZE
	.align		4
.L_341:
        /*075c*/ 	.byte	0x04, 0x11
        /*075e*/ 	.short	(.L_343 - .L_342)
	.align		4
.L_342:
        /*0760*/ 	.word	index@(_Z25selective_scan_bwd_kernelI32Selective_Scan_bwd_kernel_traitsILi32ELi16ELb1ELb0ELb0ELb0ELb1EN3c104HalfEfEEv12SSMParamsBwd)
        /*0764*/ 	.word	0x00000000


	//----- nvinfo : EIATTR_REGCOUNT
	.align		4
.L_343:
        /*0768*/ 	.byte	0x04, 0x2f
        /*076a*/ 	.short	(.L_345 - .L_344)
	.align		4
.L_344:
        /*076c*/ 	.word	index@(_Z25selective_scan_bwd_kernelI32Selective_Scan_bwd_kernel_traitsILi32ELi16ELb1ELb0ELb0ELb0ELb0EN3c104HalfEfEEv12SSMParamsBwd)
        /*0770*/ 	.word	0x000000d0


	//----- nvinfo : EIATTR_FRAME_SIZE
	.align		4
.L_345:
        /*0774*/ 	.byte	0x04, 0x11
        /*0776*/ 	.short	(.L_347 - .L_346)
	.align		4
.L_346:
        /*0778*/ 	.word	index@(_Z25selective_scan_bwd_kernelI32Selective_Scan_bwd_kernel_traitsILi32ELi16ELb1ELb0ELb0ELb0ELb0EN3c104HalfEfEEv12SSMParamsBwd)
        /*077c*/ 	.word	0x00000000


	//----- nvinfo : EIATTR_REGCOUNT
	.align		4
.L_347:
        /*0780*/ 	.byte	0x04, 0x2f
        /*0782*/ 	.short	(.L_349 - .L_348)
	.align		4
.L_348:
        /*0784*/ 	.word	index@(_Z25selective_scan_bwd_kernelI32Selective_Scan_bwd_kernel_traitsILi32ELi16ELb0ELb1ELb1ELb1ELb1EN3c104HalfEfEEv12SSMParamsBwd)
        /*0788*/ 	.word	0x000000ff


	//----- nvinfo : EIATTR_FRAME_SIZE
	.align		4
.L_349:
        /*078c*/ 	.byte	0x04, 0x11
        /*078e*/ 	.short	(.L_351 - .L_350)
	.align		4
.L_350:
        /*0790*/ 	.word	index@(_Z25selective_scan_bwd_kernelI32Selective_Scan_bwd_kernel_traitsILi32ELi16ELb0ELb1ELb1ELb1ELb1EN3c104HalfEfEEv12SSMParamsBwd)
        /*0794*/ 	.word	0x00000000


	//----- nvinfo : EIATTR_REGCOUNT
	.align		4
.L_351:
        /*0798*/ 	.byte	0x04, 0x2f
        /*079a*/ 	.short	(.L_353 - .L_352)
	.align		4
.L_352:
        /*079c*/ 	.word	index@(_Z25selective_scan_bwd_kernelI32Selective_Scan_bwd_kernel_traitsILi32ELi16ELb0ELb1ELb1ELb1ELb0EN3c104HalfEfEEv12SSMParamsBwd)
        /*07a0*/ 	.word	0x000000ff


	//----- nvinfo : EIATTR_FRAME_SIZE
	.align		4
.L_353:
        /*07a4*/ 	.byte	0x04, 0x11
        /*07a6*/ 	.short	(.L_355 - .L_354)
	.align		4
.L_354:
        /*07a8*/ 	.word	index@(_Z25selective_scan_bwd_kernelI32Selective_Scan_bwd_kernel_traitsILi32ELi16ELb0ELb1ELb1ELb1ELb0EN3c104HalfEfEEv12SSMParamsBwd)
        /*07ac*/ 	.word	0x00000000


	//----- nvinfo : EIATTR_REGCOUNT
	.align		4
.L_355:
        /*07b0*/ 	.byte	0x04, 0x2f
        /*07b2*/ 	.short	(.L_357 - .L_356)
	.align		4
.L_356:
        /*07b4*/ 	.word	index@(_Z25selective_scan_bwd_kernelI32Selective_Scan_bwd_kernel_traitsILi32ELi16ELb0ELb1ELb1ELb0ELb1EN3c104HalfEfEEv12SSMParamsBwd)
        /*07b8*/ 	.word	0x000000fe


	//----- nvinfo : EIATTR_FRAME_SIZE
	.align		4
.L_357:
        /*07bc*/ 	.byte	0x04, 0x11
        /*07be*/ 	.short	(.L_359 - .L_358)
	.align		4
.L_358:
        /*07c0*/ 	.word	index@(_Z25selective_scan_bwd_kernelI32Selective_Scan_bwd_kernel_traitsILi32ELi16ELb0ELb1ELb1ELb0ELb1EN3c104HalfEfEEv12SSMParamsBwd)
        /*07c4*/ 	.word	0x00000000


	//----- nvinfo : EIATTR_REGCOUNT
	.align		4
.L_359:
        /*07c8*/ 	.byte	0x04, 0x2f
        /*07ca*/ 	.short	(.L_361 - .L_360)
	.align		4
.L_360:
        /*07cc*/ 	.word	index@(_Z25selective_scan_bwd_kernelI32Selective_Scan_bwd_kernel_traitsILi32ELi16ELb0ELb1ELb1ELb0ELb0EN3c104HalfEfEEv12SSMParamsBwd)
        /*07d0*/ 	.word	0x000000fe


	//----- nvinfo : EIATTR_FRAME_SIZE
	.align		4
.L_361:
        /*07d4*/ 	.byte	0x04, 0x11
        /*07d6*/ 	.short	(.L_363 - .L_362)
	.align		4
.L_362:
        /*07d8*/ 	.word	index@(_Z25selective_scan_bwd_kernelI32Selective_Scan_bwd_kernel_traitsILi32ELi16ELb0ELb1ELb1ELb0ELb0EN3c104HalfEfEEv12SSMParamsBwd)
        /*07dc*/ 	.word	0x00000000


	//----- nvinfo : EIATTR_REGCOUNT
	.align		4
.L_363:
        /*07e0*/ 	.byte	0x04, 0x2f
        /*07e2*/ 	.short	(.L_365 - .L_364)
	.align		4
.L_364:
        /*07e4*/ 	.word	index@(_Z25selective_scan_bwd_kernelI32Selective_Scan_bwd_kernel_traitsILi32ELi16ELb0ELb1ELb0ELb1ELb1EN3c104HalfEfEEv12SSMParamsBwd)
        /*07e8*/ 	.word	0x000000f6


	//----- nvinfo : EIATTR_FRAME_SIZE
	.align		4
.L_365:
        /*07ec*/ 	.byte	0x04, 0x11
        /*07ee*/ 	.short	(.L_367 - .L_366)
	.align		4
.L_366:
        /*07f0*/ 	.word	index@(_Z25selective_scan_bwd_kernelI32Selective_Scan_bwd_kernel_traitsILi32ELi16ELb0ELb1ELb0ELb1ELb1EN3c104HalfEfEEv12SSMParamsBwd)
        /*07f4*/ 	.word	0x00000000


	//----- nvinfo : EIATTR_REGCOUNT
	.align		4
.L_367:
        /*07f8*/ 	.byte	0x04, 0x2f
        /*07fa*/ 	.short	(.L_369 - .L_368)
	.align		4
.L_368:
        /*07fc*/ 	.word	index@(_Z25selective_scan_bwd_kernelI32Selective_Scan_bwd_kernel_traitsILi32ELi16ELb0ELb1ELb0ELb1ELb0EN3c104HalfEfEEv12SSMParamsBwd)
        /*0800*/ 	.word	0x000000ff


	//----- nvinfo : EIATTR_FRAME_SIZE
	.align		4
.L_369:
        /*0804*/ 	.byte	0x04, 0x11
        /*0806*/ 	.short	(.L_371 - .L_370)
	.align		4
.L_370:
        /*0808*/ 	.word	index@(_Z25selective_scan_bwd_kernelI32Selective_Scan_bwd_kernel_traitsILi32ELi16ELb0ELb1ELb0ELb1ELb0EN3c104HalfEfEEv12SSMParamsBwd)
        /*080c*/ 	.word	0x00000000


	//----- nvinfo : EIATTR_REGCOUNT
	.align		4
.L_371:
        /*0810*/ 	.byte	0x04, 0x2f
        /*0812*/ 	.short	(.L_373 - .L_372)
	.align		4
.L_372:
        /*0814*/ 	.word	index@(_Z25selective_scan_bwd_kernelI32Selective_Scan_bwd_kernel_traitsILi32ELi16ELb0ELb1ELb0ELb0ELb1EN3c104HalfEfEEv12SSMParamsBwd)
        /*0818*/ 	.word	0x000000f4


	//----- nvinfo : EIATTR_FRAME_SIZE
	.align		4
.L_373:
        /*081c*/ 	.byte	0x04, 0x11
        /*081e*/ 	.short	(.L_375 - .L_374)
	.align		4
.L_374:
        /*0820*/ 	.word	index@(_Z25selective_scan_bwd_kernelI32Selective_Scan_bwd_kernel_traitsILi32ELi16ELb0ELb1ELb0ELb0ELb1EN3c104HalfEfEEv12SSMParamsBwd)
        /*0824*/ 	.word	0x00000000


	//----- nvinfo : EIATTR_REGCOUNT
	.align		4
.L_375:
        /*0828*/ 	.byte	0x04, 0x2f
        /*082a*/ 	.short	(.L_377 - .L_376)
	.align		4
.L_376:
        /*082c*/ 	.word	index@(_Z25selective_scan_bwd_kernelI32Selective_Scan_bwd_kernel_traitsILi32ELi16ELb0ELb1ELb0ELb0ELb0EN3c104HalfEfEEv12SSMParamsBwd)
        /*0830*/ 	.word	0x000000fe


	//----- nvinfo : EIATTR_FRAME_SIZE
	.align		4
.L_377:
        /*0834*/ 	.byte	0x04, 0x11
        /*0836*/ 	.short	(.L_379 - .L_378)
	.align		4
.L_378:
        /*0838*/ 	.word	index@(_Z25selective_scan_bwd_kernelI32Selective_Scan_bwd_kernel_traitsILi32ELi16ELb0ELb1ELb0ELb0ELb0EN3c104HalfEfEEv12SSMParamsBwd)
        /*083c*/ 	.word	0x00000000


	//----- nvinfo : EIATTR_REGCOUNT
	.align		4
.L_379:
        /*0840*/ 	.byte	0x04, 0x2f
        /*0842*/ 	.short	(.L_381 - .L_380)
	.align		4
.L_380:
        /*0844*/ 	.word	index@(_Z25selective_scan_bwd_kernelI32Selective_Scan_bwd_kernel_traitsILi32ELi16ELb0ELb0ELb1ELb1ELb1EN3c104HalfEfEEv12SSMParamsBwd)
        /*0848*/ 	.word	0x000000f4


	//----- nvinfo : EIATTR_FRAME_SIZE
	.align		4
.L_381:
        /*084c*/ 	.byte	0x04, 0x11
        /*084e*/ 	.short	(.L_383 - .L_382)
	.align		4
.L_382:
        /*0850*/ 	.word	index@(_Z25selective_scan_bwd_kernelI32Selective_Scan_bwd_kernel_traitsILi32ELi16ELb0ELb0ELb1ELb1ELb1EN3c104HalfEfEEv12SSMParamsBwd)
        /*0854*/ 	.word	0x00000000


	//----- nvinfo : EIATTR_REGCOUNT
	.align		4
.L_383:
        /*0858*/ 	.byte	0x04, 0x2f
        /*085a*/ 	.short	(.L_385 - .L_384)
	.align		4
.L_384:
        /*085c*/ 	.word	index@(_Z25selective_scan_bwd_kernelI32Selective_Scan_bwd_kernel_traitsILi32ELi16ELb0ELb0ELb1ELb1ELb0EN3c104HalfEfEEv12SSMParamsBwd)
        /*0860*/ 	.word	0x000000ec


	//----- nvinfo : EIATTR_FRAME_SIZE
	.align		4
.L_385:
        /*0864*/ 	.byte	0x04, 0x11
        /*0866*/ 	.short	(.L_387 - .L_386)
	.align		4
.L_386:
        /*0868*/ 	.word	index@(_Z25selective_scan_bwd_kernelI32Selective_Scan_bwd_kernel_traitsILi32ELi16ELb0ELb0ELb1ELb1ELb0EN3c104HalfEfEEv12SSMParamsBwd)
        /*086c*/ 	.word	0x00000000


	//----- nvinfo : EIATTR_REGCOUNT
	.align		4
.L_387:
        /*0870*/ 	.byte	0x04, 0x2f
        /*0872*/ 	.short	(.L_389 - .L_388)
	.align		4
.L_388:
        /*0874*/ 	.word	index@(_Z25selective_scan_bwd_kernelI32Selective_Scan_bwd_kernel_traitsILi32ELi16ELb0ELb0ELb1ELb0ELb1EN3c104HalfEfEEv12SSMParamsBwd)
        /*0878*/ 	.word	0x000000fb


	//----- nvinfo : EIATTR_FRAME_SIZE
	.align		4
.L_389:
        /*087c*/ 	.byte	0x04, 0x11
        /*087e*/ 	.short	(.L_391 - .L_390)
	.align		4
.L_390:
        /*0880*/ 	.word	index@(_Z25selective_scan_bwd_kernelI32Selective_Scan_bwd_kernel_traitsILi32ELi16ELb0ELb0ELb1ELb0ELb1EN3c104HalfEfEEv12SSMParamsBwd)
        /*0884*/ 	.word	0x00000000


	//----- nvinfo : EIATTR_REGCOUNT
	.align		4
.L_391:
        /*0888*/ 	.byte	0x04, 0x2f
        /*088a*/ 	.short	(.L_393 - .L_392)
	.align		4
.L_392:
        /*088c*/ 	.word	index@(_Z25selective_scan_bwd_kernelI32Selective_Scan_bwd_kernel_traitsILi32ELi16ELb0ELb0ELb1ELb0ELb0EN3c104HalfEfEEv12SSMParamsBwd)
        /*0890*/ 	.word	0x000000ec


	//----- nvinfo : EIATTR_FRAME_SIZE
	.align		4
.L_393:
        /*0894*/ 	.byte	0x04, 0x11
        /*0896*/ 	.short	(.L_395 - .L_394)
	.align		4
.L_394:
        /*0898*/ 	.word	index@(_Z25selective_scan_bwd_kernelI32Selective_Scan_bwd_kernel_traitsILi32ELi16ELb0ELb0ELb1ELb0ELb0EN3c104HalfEfEEv12SSMParamsBwd)
        /*089c*/ 	.word	0x00000000


	//----- nvinfo : EIATTR_REGCOUNT
	.align		4
.L_395:
        /*08a0*/ 	.byte	0x04, 0x2f
        /*08a2*/ 	.short	(.L_397 - .L_396)
	.align		4
.L_396:
        /*08a4*/ 	.word	index@(_Z25selective_scan_bwd_kernelI32Selective_Scan_bwd_kernel_traitsILi32ELi16ELb0ELb0ELb0ELb1ELb1EN3c104HalfEfEEv12SSMParamsBwd)
        /*08a8*/ 	.word	0x000000ee


	//----- nvinfo : EIATTR_FRAME_SIZE
	.align		4
.L_397:
        /*08ac*/ 	.byte	0x04, 0x11
        /*08ae*/ 	.short	(.L_399 - .L_398)
	.align		4
.L_398:
        /*08b0*/ 	.word	index@(_Z25selective_scan_bwd_kernelI32Selective_Scan_bwd_kernel_traitsILi32ELi16ELb0ELb0ELb0ELb1ELb1EN3c104HalfEfEEv12SSMParamsBwd)
        /*08b4*/ 	.word	0x00000000


	//----- nvinfo : EIATTR_REGCOUNT
	.align		4
.L_399:
        /*08b8*/ 	.byte	0x04, 0x2f
        /*08ba*/ 	.short	(.L_401 - .L_400)
	.align		4
.L_400:
        /*08bc*/ 	.word	index@(_Z25selective_scan_bwd_kernelI32Selective_Scan_bwd_kernel_traitsILi32ELi16ELb0ELb0ELb0ELb1ELb0EN3c104HalfEfEEv12SSMParamsBwd)
        /*08c0*/ 	.word	0x000000e8


	//----- nvinfo : EIATTR_FRAME_SIZE
	.align		4
.L_401:
        /*08c4*/ 	.byte	0x04, 0x11
        /*08c6*/ 	.short	(.L_403 - .L_402)
	.align		4
.L_402:
        /*08c8*/ 	.word	index@(_Z25selective_scan_bwd_kernelI32Selective_Scan_bwd_kernel_traitsILi32ELi16ELb0ELb0ELb0ELb1ELb0EN3c104HalfEfEEv12SSMParamsBwd)
        /*08cc*/ 	.word	0x00000000


	//----- nvinfo : EIATTR_REGCOUNT
	.align		4
.L_403:
        /*08d0*/ 	.byte	0x04, 0x2f
        /*08d2*/ 	.short	(.L_405 - .L_404)
	.align		4
.L_404:
        /*08d4*/ 	.word	index@(_Z25selective_scan_bwd_kernelI32Selective_Scan_bwd_kernel_traitsILi32ELi16ELb0ELb0ELb0ELb0ELb1EN3c104HalfEfEEv12SSMParamsBwd)
        /*08d8*/ 	.word	0x000000ec


	//----- nvinfo : EIATTR_FRAME_SIZE
	.align		4
.L_405:
        /*08dc*/ 	.byte	0x04, 0x11
        /*08de*/ 	.short	(.L_407 - .L_406)
	.align		4
.L_406:
        /*08e0*/ 	.word	index@(_Z25selective_scan_bwd_kernelI32Selective_Scan_bwd_kernel_traitsILi32ELi16ELb0ELb0ELb0ELb0ELb1EN3c104HalfEfEEv12SSMParamsBwd)
        /*08e4*/ 	.word	0x00000000


	//----- nvinfo : EIATTR_REGCOUNT
	.align		4
.L_407:
        /*08e8*/ 	.byte	0x04, 0x2f
        /*08ea*/ 	.short	(.L_409 - .L_408)
	.align		4
.L_408:
        /*08ec*/ 	.word	index@(_Z25selective_scan_bwd_kernelI32Selective_Scan_bwd_kernel_traitsILi32ELi16ELb0ELb0ELb0ELb0ELb0EN3c104HalfEfEEv12SSMParamsBwd)
        /*08f0*/ 	.word	0x000000e4


	//----- nvinfo : EIATTR_FRAME_SIZE
	.align		4
.L_409:
        /*08f4*/ 	.byte	0x04, 0x11
        /*08f6*/ 	.short	(.L_411 - .L_410)
	.align		4
.L_410:
        /*08f8*/ 	.word	index@(_Z25selective_scan_bwd_kernelI32Selective_Scan_bwd_kernel_traitsILi32ELi16ELb0ELb0ELb0ELb0ELb0EN3c104HalfEfEEv12SSMParamsBwd)
        /*08fc*/ 	.word	0x00000000


	//----- nvinfo : EIATTR_REGCOUNT
	.align		4
.L_411:
        /*0900*/ 	.byte	0x04, 0x2f
        /*0902*/ 	.short	(.L_413 - .L_412)
	.align		4
.L_412:
        /*0904*/ 	.word	index@(_Z25selective_scan_bwd_kernelI32Selective_Scan_bwd_kernel_traitsILi64ELi16ELb1ELb1ELb1ELb1ELb1EN3c104HalfEfEEv12SSMParamsBwd)
        /*0908*/ 	.word	0x000000fe


	//----- nvinfo : EIATTR_FRAME_SIZE
	.align		4
.L_413:
        /*090c*/ 	.byte	0x04, 0x11
        /*090e*/ 	.short	(.L_415 - .L_414)
	.align		4
.L_414:
        /*0910*/ 	.word	index@($__internal_191_$__cuda_sm70_shflsync_up)
        /*0914*/ 	.word	0x00000000


	//----- nvinfo : EIATTR_FRAME_SIZE
	.align		4
.L_415:
        /*0918*/ 	.byte	0x04, 0x11
        /*091a*/ 	.short	(.L_417 - .L_416)
	.align		4
.L_416:
        /*091c*/ 	.word	index@($__internal_190_$__cuda_sm70_shflsync_idx_p)
        /*0920*/ 	.word	0x00000000


	//----- nvinfo : EIATTR_FRAME_SIZE
	.align		4
.L_417:
        /*0924*/ 	.byte	0x04, 0x11
        /*0926*/ 	.short	(.L_419 - .L_418)
	.align		4
.L_418:
        /*0928*/ 	.word	index@($__internal_189_$__cuda_sm70_shflsync_down)
        /*092c*/ 	.word	0x00000000


	//----- nvinfo : EIATTR_FRAME_SIZE
	.align		4
.L_419:
        /*0930*/ 	.byte	0x04, 0x11
        /*0932*/ 	.short	(.L_421 - .L_420)
	.align		4
.L_420:
        /*0934*/ 	.word	index@(_Z25selective_scan_bwd_kernelI32Selective_Scan_bwd_kernel_traitsILi64ELi16ELb1ELb1ELb1ELb1ELb1EN3c104HalfEfEEv12SSMParamsBwd)
        /*0938*/ 	.word	0x00000000


	//----- nvinfo : EIATTR_REGCOUNT
	.align		4
.L_421:
        /*093c*/ 	.byte	0x04, 0x2f
        /*093e*/ 	.short	(.L_423 - .L_422)
	.align		4
.L_422:
        /*0940*/ 	.word	index@(_Z25selective_scan_bwd_kernelI32Selective_Scan_bwd_kernel_traitsILi64ELi16ELb1ELb1ELb1ELb1ELb0EN3c104HalfEfEEv12SSMParamsBwd)
        /*0944*/ 	.word	0x000000fe


	//----- nvinfo : EIATTR_FRAME_SIZE
	.align		4
.L_423:
        /*0948*/ 	.byte	0x04, 0x11
        /*094a*/ 	.short	(.L_425 - .L_424)
	.align		4
.L_424:
        /*094c*/ 	.word	index@($__internal_188_$__cuda_sm70_shflsync_up)
        /*0950*/ 	.word	0x00000000


	//----- nvinfo : EIATTR_FRAME_SIZE
	.align		4
.L_425:
        /*0954*/ 	.byte	0x04, 0x11
        /*0956*/ 	.short	(.L_427 - .L_426)
	.align		4
.L_426:
        /*0958*/ 	.word	index@($__internal_187_$__cuda_sm70_shflsync_idx_p)
        /*095c*/ 	.word	0x00000000


	//----- nvinfo : EIATTR_FRAME_SIZE
	.align		4
.L_427:
        /*0960*/ 	.byte	0x04, 0x11
        /*0962*/ 	.short	(.L_429 - .L_428)
	.align		4
.L_428:
        /*0964*/ 	.word	index@($__internal_186_$__cuda_sm70_shflsync_down)
        /*0968*/ 	.word	0x00000000


	//----- nvinfo : EIATTR_FRAME_SIZE
	.align		4
.L_429:
        /*096c*/ 	.byte	0x04, 0x11
        /*096e*/ 	.short	(.L_431 - .L_430)
	.align		4
.L_430:
        /*0970*/ 	.word	index@(_Z25selective_scan_bwd_kernelI32Selective_Scan_bwd_kernel_traitsILi64ELi16ELb1ELb1ELb1ELb1ELb0EN3c104HalfEfEEv12SSMParamsBwd)
        /*0974*/ 	.word	0x00000000


	//----- nvinfo : EIATTR_REGCOUNT
	.align		4
.L_431:
        /*0978*/ 	.byte	0x04, 0x2f
        /*097a*/ 	.short	(.L_433 - .L_432)
	.align		4
.L_432:
        /*097c*/ 	.word	index@(_Z25selective_scan_bwd_kernelI32Selective_Scan_bwd_kernel_traitsILi64ELi16ELb1ELb1ELb1ELb0ELb1EN3c104HalfEfEEv12SSMParamsBwd)
        /*0980*/ 	.word	0x000000fe


	//----- nvinfo : EIATTR_FRAME_SIZE
	.align		4
.L_433:
        /*0984*/ 	.byte	0x04, 0x11
        /*0986*/ 	.short	(.L_435 - .L_434)
	.align		4
.L_434:
        /*0988*/ 	.word	index@($__internal_185_$__cuda_sm70_shflsync_up)
        /*098c*/ 	.word	0x00000000


	//----- nvinfo : EIATTR_FRAME_SIZE
	.align		4
.L_435:
        /*0990*/ 	.byte	0x04, 0x11
        /*0992*/ 	.short	(.L_437 - .L_436)
	.align		4
.L_436:
        /*0994*/ 	.word	index@($__internal_184_$__cuda_sm70_shflsync_idx_p)
        /*0998*/ 	.word	0x00000000


	//----- nvinfo : EIATTR_FRAME_SIZE
	.align		4
.L_437:
        /*099c*/ 	.byte	0x04, 0x11
        /*099e*/ 	.short	(.L_439 - .L_438)
	.align		4
.L_438:
        /*09a0*/ 	.word	index@($__internal_183_$__cuda_sm70_shflsync_down)
        /*09a4*/ 	.word	0x00000000


	//----- nvinfo : EIATTR_FRAME_SIZE
	.align		4
.L_439:
        /*09a8*/ 	.byte	0x04, 0x11
        /*09aa*/ 	.short	(.L_441 - .L_440)
	.align		4
.L_440:
        /*09ac*/ 	.word	index@(_Z25selective_scan_bwd_kernelI32Selective_Scan_bwd_kernel_traitsILi64ELi16ELb1ELb1ELb1ELb0ELb1EN3c104HalfEfEEv12SSMParamsBwd)
        /*09b0*/ 	.word	0x00000000


	//----- nvinfo : EIATTR_REGCOUNT
	.align		4
.L_441:
        /*09b4*/ 	.byte	0x04, 0x2f
        /*09b6*/ 	.short	(.L_443 - .L_442)
	.align		4
.L_442:
        /*09b8*/ 	.word	index@(_Z25selective_scan_bwd_kernelI32Selective_Scan_bwd_kernel_traitsILi64ELi16ELb1ELb1ELb1ELb0ELb0EN3c104HalfEfEEv12SSMParamsBwd)
        /*09bc*/ 	.word	0x000000fc


	//----- nvinfo : EIATTR_FRAME_SIZE
	.align		4
.L_443:
        /*09c0*/ 	.byte	0x04, 0x11
        /*09c2*/ 	.short	(.L_445 - .L_444)
	.align		4
.L_444:
        /*09c4*/ 	.word	index@($__internal_182_$__cuda_sm70_shflsync_up)
        /*09c8*/ 	.word	0x00000000


	//----- nvinfo : EIATTR_FRAME_SIZE
	.align		4
.L_445:
        /*09cc*/ 	.byte	0x04, 0x11
        /*09ce*/ 	.short	(.L_447 - .L_446)
	.align		4
.L_446:
        /*09d0*/ 	.word	index@($__internal_181_$__cuda_sm70_shflsync_idx_p)
        /*09d4*/ 	.word	0x00000000


	//----- nvinfo : EIATTR_FRAME_SIZE
	.align		4
.L_447:
        /*09d8*/ 	.byte	0x04, 0x11
        /*09da*/ 	.short	(.L_449 - .L_448)
	.align		4
.L_448:
        /*09dc*/ 	.word	index@($__internal_180_$__cuda_sm70_shflsync_down)
        /*09e0*/ 	.word	0x00000000


	//----- nvinfo : EIATTR_FRAME_SIZE
	.align		4
.L_449:
        /*09e4*/ 	.byte	0x04, 0x11
        /*09e6*/ 	.short	(.L_451 - .L_450)
	.align		4
.L_450:
        /*09e8*/ 	.word	index@(_Z25selective_scan_bwd_kernelI32Selective_Scan_bwd_kernel_traitsILi64ELi16ELb1ELb1ELb1ELb0ELb0EN3c104HalfEfEEv12SSMParamsBwd)
        /*09ec*/ 	.word	0x00000000


	//----- nvinfo : EIATTR_REGCOUNT
	.align		4
.L_451:
        /*09f0*/ 	.byte	0x04, 0x2f
        /*09f2*/ 	.short	(.L_453 - .L_452)
	.align		4
.L_452:
        /*09f4*/ 	.word	index@(_Z25selective_scan_bwd_kernelI32Selective_Scan_bwd_kernel_traitsILi64ELi16ELb1ELb1ELb0ELb1ELb1EN3c104HalfEfEEv12SSMParamsBwd)
        /*09f8*/ 	.word	0x000000d8


	//----- nvinfo : EIATTR_FRAME_SIZE
	.align		4
.L_453:
        /*09fc*/ 	.byte	0x04, 0x11
        /*09fe*/ 	.short	(.L_455 - .L_454)
	.align		4
.L_454:
        /*0a00*/ 	.word	index@($__internal_179_$__cuda_sm70_shflsync_up)
        /*0a04*/ 	.word	0x00000000


	//----- nvinfo : EIATTR_FRAME_SIZE
	.align		4
.L_455:
        /*0a08*/ 	.byte	0x04, 0x11
        /*0a0a*/ 	.short	(.L_457 - .L_456)
	.align		4
.L_456:
        /*0a0c*/ 	.word	index@($__internal_178_$__cuda_sm70_shflsync_idx_p)
        /*0a10*/ 	.word	0x00000000


	//----- nvinfo : EIATTR_FRAME_SIZE
	.align		4
.L_457:
        /*0a14*/ 	.byte	0x04, 0x11
        /*0a16*/ 	.short	(.L_459 - .L_458)
	.align		4
.L_458:
        /*0a18*/ 	.word	index@($__internal_177_$__cuda_sm70_shflsync_down)
        /*0a1c*/ 	.word	0x00000000


	//----- nvinfo : EIATTR_FRAME_SIZE
	.align		4
.L_459:
        /*0a20*/ 	.byte	0x04, 0x11
        /*0a22*/ 	.short	(.L_461 - .L_460)
	.align		4
.L_460:
        /*0a24*/ 	.word	index@(_Z25selective_scan_bwd_kernelI32Selective_Scan_bwd_kernel_traitsILi64ELi16ELb1ELb1ELb0ELb1ELb1EN3c104HalfEfEEv12SSMParamsBwd)
        /*0a28*/ 	.word	0x00000000


	//----- nvinfo : EIATTR_REGCOUNT
	.align		4
.L_461:
        /*0a2c*/ 	.byte	0x04, 0x2f
        /*0a2e*/ 	.short	(.L_463 - .L_462)
	.align		4
.L_462:
        /*0a30*/ 	.word	index@(_Z25selective_scan_bwd_kernelI32Selective_Scan_bwd_kernel_traitsILi64ELi16ELb1ELb1ELb0ELb1ELb0EN3c104HalfEfEEv12SSMParamsBwd)
        /*0a34*/ 	.word	0x000000ce


	//----- nvinfo : EIATTR_FRAME_SIZE
	.align		4
.L_463:
        /*0a38*/ 	.byte	0x04, 0x11
        /*0a3a*/ 	.short	(.L_465 - .L_464)
	.align		4
.L_464:
        /*0a3c*/ 	.word	index@($__internal_176_$__cuda_sm70_shflsync_up)
        /*0a40*/ 	.word	0x00000000


	//----- nvinfo : EIATTR_FRAME_SIZE
	.align		4
.L_465:
        /*0a44*/ 	.byte	0x04, 0x11
        /*0a46*/ 	.short	(.L_467 - .L_466)
	.align		4
.L_466:
        /*0a48*/ 	.word	index@($__internal_175_$__cuda_sm70_shflsync_idx_p)
        /*0a4c*/ 	.word	0x00000000


	//----- nvinfo : EIATTR_FRAME_SIZE
	.align		4
.L_467:
        /*0a50*/ 	.byte	0x04, 0x11
        /*0a52*/ 	.short	(.L_469 - .L_468)
	.align		4
.L_468:
        /*0a54*/ 	.word	index@($__internal_174_$__cuda_sm70_shflsync_down)
        /*0a58*/ 	.word	0x00000000


	//----- nvinfo : EIATTR_FRAME_SIZE
	.align		4
.L_469:
        /*0a5c*/ 	.byte	0x04, 0x11
        /*0a5e*/ 	.short	(.L_471 - .L_470)
	.align		4
.L_470:
        /*0a60*/ 	.word	index@(_Z25selective_scan_bwd_kernelI32Selective_Scan_bwd_kernel_traitsILi64ELi16ELb1ELb1ELb0ELb1ELb0EN3c104HalfEfEEv12SSMParamsBwd)
        /*0a64*/ 	.word	0x00000000


	//----- nvinfo : EIATTR_REGCOUNT
	.align		4
.L_471:
        /*0a68*/ 	.byte	0x04, 0x2f
        /*0a6a*/ 	.short	(.L_473 - .L_472)
	.align		4
.L_472:
        /*0a6c*/ 	.word	index@(_Z25selective_scan_bwd_kernelI32Selective_Scan_bwd_kernel_traitsILi64ELi16ELb1ELb1ELb0ELb0ELb1EN3c104HalfEfEEv12SSMParamsBwd)
        /*0a70*/ 	.word	0x000000d1


	//----- nvinfo : EIATTR_FRAME_SIZE
	.align		4
.L_473:
        /*0a74*/ 	.byte	0x04, 0x11
        /*0a76*/ 	.short	(.L_475 - .L_474)
	.align		4
.L_474:
        /*0a78*/ 	.word	index@($__internal_173_$__cuda_sm70_shflsync_up)
        /*0a7c*/ 	.word	0x00000000


	//----- nvinfo : EIATTR_FRAME_SIZE
	.align		4
.L_475:
        /*0a80*/ 	.byte	0x04, 0x11
        /*0a82*/ 	.short	(.L_477 - .L_476)
	.align		4
.L_476:
        /*0a84*/ 	.word	index@($__internal_172_$__cuda_sm70_shflsync_idx_p)
        /*0a88*/ 	.word	0x00000000


	//----- nvinfo : EIATTR_FRAME_SIZE
	.align		4
.L_477:
        /*0a8c*/ 	.byte	0x04, 0x11
        /*0a8e*/ 	.short	(.L_479 - .L_478)
	.align		4
.L_478:
        /*0a90*/ 	.word	index@($__internal_171_$__cuda_sm70_shflsync_down)
        /*0a94*/ 	.word	0x00000000


	//----- nvinfo : EIATTR_FRAME_SIZE
	.align		4
.L_479:
        /*0a98*/ 	.byte	0x04, 0x11
        /*0a9a*/ 	.short	(.L_481 - .L_480)
	.align		4
.L_480:
        /*0a9c*/ 	.word	index@(_Z25selective_scan_bwd_kernelI32Selective_Scan_bwd_kernel_traitsILi64ELi16ELb1ELb1ELb0ELb0ELb1EN3c104HalfEfEEv12SSMParamsBwd)
        /*0aa0*/ 	.word	0x00000000


	//----- nvinfo : EIATTR_REGCOUNT
	.align		4
.L_481:
        /*0aa4*/ 	.byte	0x04, 0x2f
        /*0aa6*/ 	.short	(.L_483 - .L_482)
	.align		4
.L_482:
        /*0aa8*/ 	.word	index@(_Z25selective_scan_bwd_kernelI32Selective_Scan_bwd_kernel_traitsILi64ELi16ELb1ELb1ELb0ELb0ELb0EN3c104HalfEfEEv12SSMParamsBwd)
        /*0aac*/ 	.word	0x000000cb


	//----- nvinfo : EIATTR_FRAME_SIZE
	.align		4
.L_483:
        /*0ab0*/ 	.byte	0x04, 0x11
        /*0ab2*/ 	.short	(.L_485 - .L_484)
	.align		4
.L_484:
        /*0ab4*/ 	.word	index@($__internal_170_$__cuda_sm70_shflsync_up)
        /*0ab8*/ 	.word	0x00000000


	//----- nvinfo : EIATTR_FRAME_SIZE
	.align		4
.L_485:
        /*0abc*/ 	.byte	0x04, 0x11
        /*0abe*/ 	.short	(.L_487 - .L_486)
	.align		4
.L_486:
        /*0ac0*/ 	.word	index@($__internal_169_$__cuda_sm70_shflsync_idx_p)
        /*0ac4*/ 	.word	0x00000000


	//----- nvinfo : EIATTR_FRAME_SIZE
	.align		4
.L_487:
        /*0ac8*/ 	.byte	0x04, 0x11
        /*0aca*/ 	.short	(.L_489 - .L_488)
	.align		4
.L_488:
        /*0acc*/ 	.word	index@($__internal_168_$__cuda_sm70_shflsync_down)
        /*0ad0*/ 	.word	0x00000000


	//----- nvinfo : EIATTR_FRAME_SIZE
	.align		4
.L_489:
        /*0ad4*/ 	.byte	0x04, 0x11
        /*0ad6*/ 	.short	(.L_491 - .L_490)
	.align		4
.L_490:
        /*0ad8*/ 	.word	index@(_Z25selective_scan_bwd_kernelI32Selective_Scan_bwd_kernel_traitsILi64ELi16ELb1ELb1ELb0ELb0ELb0EN3c104HalfEfEEv12SSMParamsBwd)
        /*0adc*/ 	.word	0x00000000


	//----- nvinfo : EIATTR_REGCOUNT
	.align		4
.L_491:
        /*0ae0*/ 	.byte	0x04, 0x2f
        /*0ae2*/ 	.short	(.L_493 - .L_492)
	.align		4
.L_492:
        /*0ae4*/ 	.word	index@(_Z25selective_scan_bwd_kernelI32Selective_Scan_bwd_kernel_traitsILi64ELi16ELb1ELb0ELb1ELb1ELb1EN3c104HalfEfEEv12SSMParamsBwd)
        /*0ae8*/ 	.word	0x000000cc


	//----- nvinfo : EIATTR_FRAME_SIZE
	.align		4
.L_493:
        /*0aec*/ 	.byte	0x04, 0x11
        /*0aee*/ 	.short	(.L_495 - .L_494)
	.align		4
.L_494:
        /*0af0*/ 	.word	index@($__internal_167_$__cuda_sm70_shflsync_up)
        /*0af4*/ 	.word	0x00000000


	//----- nvinfo : EIATTR_FRAME_SIZE
	.align		4
.L_495:
        /*0af8*/ 	.byte	0x04, 0x11
        /*0afa*/ 	.short	(.L_497 - .L_496)
	.align		4
.L_496:
        /*0afc*/ 	.word	index@($__internal_166_$__cuda_sm70_shflsync_idx_p)
        /*0b00*/ 	.word	0x00000000


	//----- nvinfo : EIATTR_FRAME_SIZE
	.align		4
.L_497:
        /*0b04*/ 	.byte	0x04, 0x11
        /*0b06*/ 	.short	(.L_499 - .L_498)
	.align		4
.L_498:
        /*0b08*/ 	.word	index@($__internal_165_$__cuda_sm70_shflsync_down)
        /*0b0c*/ 	.word	0x00000000


	//----- nvinfo : EIATTR_FRAME_SIZE
	.align		4
.L_499:
        /*0b10*/ 	.byte	0x04, 0x11
        /*0b12*/ 	.short	(.L_501 - .L_500)
	.align		4
.L_500:
        /*0b14*/ 	.word	index@(_Z25selective_scan_bwd_kernelI32Selective_Scan_bwd_kernel_traitsILi64ELi16ELb1ELb0ELb1ELb1ELb1EN3c104HalfEfEEv12SSMParamsBwd)
        /*0b18*/ 	.word	0x00000000


	//----- nvinfo : EIATTR_REGCOUNT
	.align		4
.L_501:
        /*0b1c*/ 	.byte	0x04, 0x2f
        /*0b1e*/ 	.short	(.L_503 - .L_502)
	.align		4
.L_502:
        /*0b20*/ 	.word	index@(_Z25selective_scan_bwd_kernelI32Selective_Scan_bwd_kernel_traitsILi64ELi16ELb1ELb0ELb1ELb1ELb0EN3c104HalfEfEEv12SSMParamsBwd)
        /*0b24*/ 	.word	0x000000d1


	//----- nvinfo : EIATTR_FRAME_SIZE
	.align		4
.L_503:
        /*0b28*/ 	.byte	0x04, 0x11
        /*0b2a*/ 	.short	(.L_505 - .L_504)
	.align		4
.L_504:
        /*0b2c*/ 	.word	index@($__internal_164_$__cuda_sm70_shflsync_up)
        /*0b30*/ 	.word	0x00000000


	//----- nvinfo : EIATTR_FRAME_SIZE
	.align		4
.L_505:
        /*0b34*/ 	.byte	0x04, 0x11
        /*0b36*/ 	.short	(.L_507 - .L_506)
	.align		4
.L_506:
        /*0b38*/ 	.word	index@($__internal_163_$__cuda_sm70_shflsync_idx_p)
        /*0b3c*/ 	.word	0x00000000


	//----- nvinfo : EIATTR_FRAME_SIZE
	.align		4
.L_507:
        /*0b40*/ 	.byte	0x04, 0x11
        /*0b42*/ 	.short	(.L_509 - .L_508)
	.align		4
.L_508:
        /*0b44*/ 	.word	index@($__internal_162_$__cuda_sm70_shflsync_down)
        /*0b48*/ 	.word	0x00000000


	//----- nvinfo : EIATTR_FRAME_SIZE
	.align		4
.L_509:
        /*0b4c*/ 	.byte	0x04, 0x11
        /*0b4e*/ 	.short	(.L_511 - .L_510)
	.align		4
.L_510:
        /*0b50*/ 	.word	index@(_Z25selective_scan_bwd_kernelI32Selective_Scan_bwd_kernel_traitsILi64ELi16ELb1ELb0ELb1ELb1ELb0EN3c104HalfEfEEv12SSMParamsBwd)
        /*0b54*/ 	.word	0x00000000


	//----- nvinfo : EIATTR_REGCOUNT
	.align		4
.L_511:
        /*0b58*/ 	.byte	0x04, 0x2f
        /*0b5a*/ 	.short	(.L_513 - .L_512)
	.align		4
.L_512:
        /*0b5c*/ 	.word	index@(_Z25selective_scan_bwd_kernelI32Selective_Scan_bwd_kernel_traitsILi64ELi16ELb1ELb0ELb1ELb0ELb1EN3c104HalfEfEEv12SSMParamsBwd)
        /*0b60*/ 	.word	0x000000ca


	//----- nvinfo : EIATTR_FRAME_SIZE
	.align		4
.L_513:
        /*0b64*/ 	.byte	0x04, 0x11
        /*0b66*/ 	.short	(.L_515 - .L_514)
	.align		4
.L_514:
        /*0b68*/ 	.word	index@($__internal_161_$__cuda_sm70_shflsync_up)
        /*0b6c*/ 	.word	0x00000000


	//----- nvinfo : EIATTR_FRAME_SIZE
	.align		4
.L_515:
        /*0b70*/ 	.byte	0x04, 0x11
        /*0b72*/ 	.short	(.L_517 - .L_516)
	.align		4
.L_516:
        /*0b74*/ 	.word	index@($__internal_160_$__cuda_sm70_shflsync_idx_p)
        /*0b78*/ 	.word	0x00000000


	//----- nvinfo : EIATTR_FRAME_SIZE
	.align		4
.L_517:
        /*0b7c*/ 	.byte	0x04, 0x11
        /*0b7e*/ 	.short	(.L_519 - .L_518)
	.align		4
.L_518:
        /*0b80*/ 	.word	index@($__internal_159_$__cuda_sm70_shflsync_down)
        /*0b84*/ 	.word	0x00000000


	//----- nvinfo : EIATTR_FRAME_SIZE
	.align		4
.L_519:
        /*0b88*/ 	.byte	0x04, 0x11
        /*0b8a*/ 	.short	(.L_521 - .L_520)
	.align		4
.L_520:
        /*0b8c*/ 	.word	index@(_Z25selective_scan_bwd_kernelI32Selective_Scan_bwd_kernel_traitsILi64ELi16ELb1ELb0ELb1ELb0ELb1EN3c104HalfEfEEv12SSMParamsBwd)
        /*0b90*/ 	.word	0x00000000


	//----- nvinfo : EIATTR_REGCOUNT
	.align		4
.L_521:
        /*0b94*/ 	.byte	0x04, 0x2f
        /*0b96*/ 	.short	(.L_523 - .L_522)
	.align		4
.L_522:
        /*0b98*/ 	.word	index@(_Z25selective_scan_bwd_kernelI32Selective_Scan_bwd_kernel_traitsILi64ELi16ELb1ELb0ELb1ELb0ELb0EN3c104HalfEfEEv12SSMParamsBwd)
        /*0b9c*/ 	.word	0x000000c6


	//----- nvinfo : EIATTR_FRAME_SIZE
	.align		4
.L_523:
        /*0ba0*/ 	.byte	0x04, 0x11
        /*0ba2*/ 	.short	(.L_525 - .L_524)
	.align		4
.L_524:
        /*0ba4*/ 	.word	index@($__internal_158_$__cuda_sm70_shflsync_up)
        /*0ba8*/ 	.word	0x00000000


	//----- nvinfo : EIATTR_FRAME_SIZE
	.align		4
.L_525:
        /*0bac*/ 	.byte	0x04, 0x11
        /*0bae*/ 	.short	(.L_527 - .L_526)
	.align		4
.L_526:
        /*0bb0*/ 	.word	index@($__internal_157_$__cuda_sm70_shflsync_idx_p)
        /*0bb4*/ 	.word	0x00000000


	//----- nvinfo : EIATTR_FRAME_SIZE
	.align		4
.L_527:
        /*0bb8*/ 	.byte	0x04, 0x11
        /*0bba*/ 	.short	(.L_529 - .L_528)
	.align		4
.L_528:
        /*0bbc*/ 	.word	index@($__internal_156_$__cuda_sm70_shflsync_down)
        /*0bc0*/ 	.word	0x00000000


	//----- nvinfo : EIATTR_FRAME_SIZE
	.align		4
.L_529:
        /*0bc4*/ 	.byte	0x04, 0x11
        /*0bc6*/ 	.short	(.L_531 - .L_530)
	.align		4
.L_530:
        /*0bc8*/ 	.word	index@(_Z25selective_scan_bwd_kernelI32Selective_Scan_bwd_kernel_traitsILi64ELi16ELb1ELb0ELb1ELb0ELb0EN3c104HalfEfEEv12SSMParamsBwd)
        /*0bcc*/ 	.word	0x00000000


	//----- nvinfo : EIATTR_REGCOUNT
	.align		4
.L_531:
        /*0bd0*/ 	.byte	0x04, 0x2f
        /*0bd2*/ 	.short	(.L_533 - .L_532)
	.align		4
.L_532:
        /*0bd4*/ 	.word	index@(_Z25selective_scan_bwd_kernelI32Selective_Scan_bwd_kernel_traitsILi64ELi16ELb1ELb0ELb0ELb1ELb1EN3c104HalfEfEEv12SSMParamsBwd)
        /*0bd8*/ 	.word	0x000000c7


	//----- nvinfo : EIATTR_FRAME_SIZE
	.align		4
.L_533:
        /*0bdc*/ 	.byte	0x04, 0x11
        /*0bde*/ 	.short	(.L_535 - .L_534)
	.align		4
.L_534:
        /*0be0*/ 	.word	index@($__internal_155_$__cuda_sm70_shflsync_up)
        /*0be4*/ 	.word	0x00000000


	//----- nvinfo : EIATTR_FRAME_SIZE
	.align		4
.L_535:
        /*0be8*/ 	.byte	0x04, 0x11
        /*0bea*/ 	.short	(.L_537 - .L_536)
	.align		4
.L_536:
        /*0bec*/ 	.word	index@($__internal_154_$__cuda_sm70_shflsync_idx_p)
        /*0bf0*/ 	.word	0x00000000


	//----- nvinfo : EIATTR_FRAME_SIZE
	.align		4
.L_537:
        /*0bf4*/ 	.byte	0x04, 0x11
        /*0bf6*/ 	.short	(.L_539 - .L_538)
	.align		4
.L_538:
        /*0bf8*/ 	.word	index@($__internal_153_$__cuda_sm70_shflsync_down)
        /*0bfc*/ 	.word	0x00000000


	//----- nvinfo : EIATTR_FRAME_SIZE
	.align		4
.L_539:
        /*0c00*/ 	.byte	0x04, 0x11
        /*0c02*/ 	.short	(.L_541 - .L_540)
	.align		4
.L_540:
        /*0c04*/ 	.word	index@(_Z25selective_scan_bwd_kernelI32Selective_Scan_bwd_kernel_traitsILi64ELi16ELb1ELb0ELb0ELb1ELb1EN3c104HalfEfEEv12SSMParamsBwd)
        /*0c08*/ 	.word	0x00000000


	//----- nvinfo : EIATTR_REGCOUNT
	.align		4
.L_541:
        /*0c0c*/ 	.byte	0x04, 0x2f
        /*0c0e*/ 	.short	(.L_543 - .L_542)
	.align		4
.L_542:
        /*0c10*/ 	.word	index@(_Z25selective_scan_bwd_kernelI32Selective_Scan_bwd_kernel_traitsILi64ELi16ELb1ELb0ELb0ELb1ELb0EN3c104HalfEfEEv12SSMParamsBwd)
        /*0c14*/ 	.word	0x000000c8


	//----- nvinfo : EIATTR_FRAME_SIZE
	.align		4
.L_543:
        /*0c18*/ 	.byte	0x04, 0x11
        /*0c1a*/ 	.short	(.L_545 - .L_544)
	.align		4
.L_544:
        /*0c1c*/ 	.word	index@($__internal_152_$__cuda_sm70_shflsync_up)
        /*0c20*/ 	.word	0x00000000


	//----- nvinfo : EIATTR_FRAME_SIZE
	.align		4
.L_545:
        /*0c24*/ 	.byte	0x04, 0x11
        /*0c26*/ 	.short	(.L_547 - .L_546)
	.align		4
.L_546:
        /*0c28*/ 	.word	index@($__internal_151_$__cuda_sm70_shflsync_idx_p)
        /*0c2c*/ 	.word	0x00000000


	//----- nvinfo : EIATTR_FRAME_SIZE
	.align		4
.L_547:
        /*0c30*/ 	.byte	0x04, 0x11
        /*0c32*/ 	.short	(.L_549 - .L_548)
	.align		4
.L_548:
        /*0c34*/ 	.word	index@($__internal_150_$__cuda_sm70_shflsync_down)
        /*0c38*/ 	.word	0x00000000


	//----- nvinfo : EIATTR_FRAME_SIZE
	.align		4
.L_549:
        /*0c3c*/ 	.byte	0x04, 0x11
        /*0c3e*/ 	.short	(.L_551 - .L_550)
	.align		4
.L_550:
        /*0c40*/ 	.word	index@(_Z25selective_scan_bwd_kernelI32Selective_Scan_bwd_kernel_traitsILi64ELi16ELb1ELb0ELb0ELb1ELb0EN3c104HalfEfEEv12SSMParamsBwd)
        /*0c44*/ 	.word	0x00000000


	//----- nvinfo : EIATTR_REGCOUNT
	.align		4
.L_551:
        /*0c48*/ 	.byte	0x04, 0x2f
        /*0c4a*/ 	.short	(.L_553 - .L_552)
	.align		4
.L_552:
        /*0c4c*/ 	.word	index@(_Z25selective_scan_bwd_kernelI32Selective_Scan_bwd_kernel_traitsILi64ELi16ELb1ELb0ELb0ELb0ELb1EN3c104HalfEfEEv12SSMParamsBwd)
        /*0c50*/ 	.word	0x000000bc


	//----- nvinfo : EIATTR_FRAME_SIZE
	.align		4
.L_553:
        /*0c54*/ 	.byte	0x04, 0x11
        /*0c56*/ 	.short	(.L_555 - .L_554)
	.align		4
.L_554:
        /*0c58*/ 	.word	index@($__internal_149_$__cuda_sm70_shflsync_up)
        /*0c5c*/ 	.word	0x00000000


	//----- nvinfo : EIATTR_FRAME_SIZE
	.align		4
.L_555:
        /*0c60*/ 	.byte	0x04, 0x11
        /*0c62*/ 	.short	(.L_557 - .L_556)
	.align		4
.L_556:
        /*0c64*/ 	.word	index@($__internal_148_$__cuda_sm70_shflsync_idx_p)
        /*0c68*/ 	.word	0x00000000


	//----- nvinfo : EIATTR_FRAME_SIZE
	.align		4
.L_557:
        /*0c6c*/ 	.byte	0x04, 0x11
        /*0c6e*/ 	.short	(.L_559 - .L_558)
	.align		4
.L_558:
        /*0c70*/ 	.word	index@($__internal_147_$__cuda_sm70_shflsync_down)
        /*0c74*/ 	.word	0x00000000


	//----- nvinfo : EIATTR_FRAME_SIZE
	.align		4
.L_559:
        /*0c78*/ 	.byte	0x04, 0x11
        /*0c7a*/ 	.short	(.L_561 - .L_560)
	.align		4
.L_560:
        /*0c7c*/ 	.word	index@(_Z25selective_scan_bwd_kernelI32Selective_Scan_bwd_kernel_traitsILi64ELi16ELb1ELb0ELb0ELb0ELb1EN3c104HalfEfEEv12SSMParamsBwd)
        /*0c80*/ 	.word	0x00000000


	//----- nvinfo : EIATTR_REGCOUNT
	.align		4
.L_561:
        /*0c84*/ 	.byte	0x04, 0x2f
        /*0c86*/ 	.short	(.L_563 - .L_562)
	.align		4
.L_562:
        /*0c88*/ 	.word	index@(_Z25selective_scan_bwd_kernelI32Selective_Scan_bwd_kernel_traitsILi64ELi16ELb1ELb0ELb0ELb0ELb0EN3c104HalfEfEEv12SSMParamsBwd)
        /*0c8c*/ 	.word	0x000000c6


	//----- nvinfo : EIATTR_FRAME_SIZE
	.align		4
.L_563:
        /*0c90*/ 	.byte	0x04, 0x11
        /*0c92*/ 	.short	(.L_565 - .L_564)
	.align		4
.L_564:
        /*0c94*/ 	.word	index@($__internal_146_$__cuda_sm70_shflsync_up)
        /*0c98*/ 	.word	0x00000000


	//----- nvinfo : EIATTR_FRAME_SIZE
	.align		4
.L_565:
        /*0c9c*/ 	.byte	0x04, 0x11
        /*0c9e*/ 	.short	(.L_567 - .L_566)
	.align		4
.L_566:
        /*0ca0*/ 	.word	index@($__internal_145_$__cuda_sm70_shflsync_idx_p)
        /*0ca4*/ 	.word	0x00000000


	//----- nvinfo : EIATTR_FRAME_SIZE
	.align		4
.L_567:
        /*0ca8*/ 	.byte	0x04, 0x11
        /*0caa*/ 	.short	(.L_569 - .L_568)
	.align		4
.L_568:
        /*0cac*/ 	.word	index@($__internal_144_$__cuda_sm70_shflsync_down)
        /*0cb0*/ 	.word	0x00000000


	//----- nvinfo : EIATTR_FRAME_SIZE
	.align		4
.L_569:
        /*0cb4*/ 	.byte	0x04, 0x11
        /*0cb6*/ 	.short	(.L_571 - .L_570)
	.align		4
.L_570:
        /*0cb8*/ 	.word	index@(_Z25selective_scan_bwd_kernelI32Selective_Scan_bwd_kernel_traitsILi64ELi16ELb1ELb0ELb0ELb0ELb0EN3c104HalfEfEEv12SSMParamsBwd)
        /*0cbc*/ 	.word	0x00000000


	//----- nvinfo : EIATTR_REGCOUNT
	.align		4
.L_571:
        /*0cc0*/ 	.byte	0x04, 0x2f
        /*0cc2*/ 	.short	(.L_573 - .L_572)
	.align		4
.L_572:
        /*0cc4*/ 	.word	index@(_Z25selective_scan_bwd_kernelI32Selective_Scan_bwd_kernel_traitsILi64ELi16ELb0ELb1ELb1ELb1ELb1EN3c104HalfEfEEv12SSMParamsBwd)
        /*0cc8*/ 	.word	0x000000fe


	//----- nvinfo : EIATTR_FRAME_SIZE
	.align		4
.L_573:
        /*0ccc*/ 	.byte	0x04, 0x11
        /*0cce*/ 	.short	(.L_575 - .L_574)
	.align		4
.L_574:
        /*0cd0*/ 	.word	index@($__internal_143_$__cuda_sm70_shflsync_up)
        /*0cd4*/ 	.word	0x00000000


	//----- nvinfo : EIATTR_FRAME_SIZE
	.align		4
.L_575:
        /*0cd8*/ 	.byte	0x04, 0x11
        /*0cda*/ 	.short	(.L_577 - .L_576)
	.align		4
.L_576:
        /*0cdc*/ 	.word	index@($__internal_142_$__cuda_sm70_shflsync_idx_p)
        /*0ce0*/ 	.word	0x00000000


	//----- nvinfo : EIATTR_FRAME_SIZE
	.align		4
.L_577:
        /*0ce4*/ 	.byte	0x04, 0x11
        /*0ce6*/ 	.short	(.L_579 - .L_578)
	.align		4
.L_578:
        /*0ce8*/ 	.word	index@($__internal_141_$__cuda_sm70_shflsync_down)
        /*0cec*/ 	.word	0x00000000


	//----- nvinfo : EIATTR_FRAME_SIZE
	.align		4
.L_579:
        /*0cf0*/ 	.byte	0x04, 0x11
        /*0cf2*/ 	.short	(.L_581 - .L_580)
	.align		4
.L_580:
        /*0cf4*/ 	.word	index@(_Z25selective_scan_bwd_kernelI32Selective_Scan_bwd_kernel_traitsILi64ELi16ELb0ELb1ELb1ELb1ELb1EN3c104HalfEfEEv12SSMParamsBwd)
        /*0cf8*/ 	.word	0x00000000


	//----- nvinfo : EIATTR_REGCOUNT
	.align		4
.L_581:
        /*0cfc*/ 	.byte	0x04, 0x2f
        /*0cfe*/ 	.short	(.L_583 - .L_582)
	.align		4
.L_582:
        /*0d00*/ 	.word	index@(_Z25selective_scan_bwd_kernelI32Selective_Scan_bwd_kernel_traitsILi64ELi16ELb0ELb1ELb1ELb1ELb0EN3c104HalfEfEEv12SSMParamsBwd)
        /*0d04*/ 	.word	0x000000ff


	//----- nvinfo : EIATTR_FRAME_SIZE
	.align		4
.L_583:
        /*0d08*/ 	.byte	0x04, 0x11
        /*0d0a*/ 	.short	(.L_585 - .L_584)
	.align		4
.L_584:
        /*0d0c*/ 	.word	index@($__internal_140_$__cuda_sm70_shflsync_up)
        /*0d10*/ 	.word	0x00000000


	//----- nvinfo : EIATTR_FRAME_SIZE
	.align		4
.L_585:
        /*0d14*/ 	.byte	0x04, 0x11
        /*0d16*/ 	.short	(.L_587 - .L_586)
	.align		4
.L_586:
        /*0d18*/ 	.word	index@($__internal_139_$__cuda_sm70_shflsync_idx_p)
        /*0d1c*/ 	.word	0x00000000


	//----- nvinfo : EIATTR_FRAME_SIZE
	.align		4
.L_587:
        /*0d20*/ 	.byte	0x04, 0x11
        /*0d22*/ 	.short	(.L_589 - .L_588)
	.align		4
.L_588:
        /*0d24*/ 	.word	index@($__internal_138_$__cuda_sm70_shflsync_down)
        /*0d28*/ 	.word	0x00000000


	//----- nvinfo : EIATTR_FRAME_SIZE
	.align		4
.L_589:
        /*0d2c*/ 	.byte	0x04, 0x11
        /*0d2e*/ 	.short	(.L_591 - .L_590)
	.align		4
.L_590:
        /*0d30*/ 	.word	index@(_Z25selective_scan_bwd_kernelI32Selective_Scan_bwd_kernel_traitsILi64ELi16ELb0ELb1ELb1ELb1ELb0EN3c104HalfEfEEv12SSMParamsBwd)
        /*0d34*/ 	.word	0x00000000


	//----- nvinfo : EIATTR_REGCOUNT
	.align		4
.L_591:
        /*0d38*/ 	.byte	0x04, 0x2f
        /*0d3a*/ 	.short	(.L_593 - .L_592)
	.align		4
.L_592:
        /*0d3c*/ 	.word	index@(_Z25selective_scan_bwd_kernelI32Selective_Scan_bwd_kernel_traitsILi64ELi16ELb0ELb1ELb1ELb0ELb1EN3c104HalfEfEEv12SSMParamsBwd)
        /*0d40*/ 	.word	0x000000fe


	//----- nvinfo : EIATTR_FRAME_SIZE
	.align		4
.L_593:
        /*0d44*/ 	.byte	0x04, 0x11
        /*0d46*/ 	.short	(.L_595 - .L_594)
	.align		4
.L_594:
        /*0d48*/ 	.word	index@($__internal_137_$__cuda_sm70_shflsync_up)
        /*0d4c*/ 	.word	0x00000000


	//----- nvinfo : EIATTR_FRAME_SIZE
	.align		4
.L_595:
        /*0d50*/ 	.byte	0x04, 0x11
        /*0d52*/ 	.short	(.L_597 - .L_596)
	.align		4
.L_596:
        /*0d54*/ 	.word	index@($__internal_136_$__cuda_sm70_shflsync_idx_p)
        /*0d58*/ 	.word	0x00000000


	//----- nvinfo : EIATTR_FRAME_SIZE
	.align		4
.L_597:
        /*0d5c*/ 	.byte	0x04, 0x11
        /*0d5e*/ 	.short	(.L_599 - .L_598)
	.align		4
.L_598:
        /*0d60*/ 	.word	index@($__internal_135_$__cuda_sm70_shflsync_down)
        /*0d64*/ 	.word	0x00000000


	//----- nvinfo : EIATTR_FRAME_SIZE
	.align		4
.L_599:
        /*0d68*/ 	.byte	0x04, 0x11
        /*0d6a*/ 	.short	(.L_601 - .L_600)
	.align		4
.L_600:
        /*0d6c*/ 	.word	index@(_Z25selective_scan_bwd_kernelI32Selective_Scan_bwd_kernel_traitsILi64ELi16ELb0ELb1ELb1ELb0ELb1EN3c104HalfEfEEv12SSMParamsBwd)
        /*0d70*/ 	.word	0x00000000


	//----- nvinfo : EIATTR_REGCOUNT
	.align		4
.L_601:
        /*0d74*/ 	.byte	0x04, 0x2f
        /*0d76*/ 	.short	(.L_603 - .L_602)
	.align		4
.L_602:
        /*0d78*/ 	.word	index@(_Z25selective_scan_bwd_kernelI32Selective_Scan_bwd_kernel_traitsILi64ELi16ELb0ELb1ELb1ELb0ELb0EN3c104HalfEfEEv12SSMParamsBwd)
        /*0d7c*/ 	.word	0x000000ff


	//----- nvinfo : EIATTR_FRAME_SIZE
	.align		4
.L_603:
        /*0d80*/ 	.byte	0x04, 0x11
        /*0d82*/ 	.short	(.L_605 - .L_604)
	.align		4
.L_604:
        /*0d84*/ 	.word	index@($__internal_134_$__cuda_sm70_shflsync_up)
        /*0d88*/ 	.word	0x00000000


	//----- nvinfo : EIATTR_FRAME_SIZE
	.align		4
.L_605:
        /*0d8c*/ 	.byte	0x04, 0x11
        /*0d8e*/ 	.short	(.L_607 - .L_606)
	.align		4
.L_606:
        /*0d90*/ 	.word	index@($__internal_133_$__cuda_sm70_shflsync_idx_p)
        /*0d94*/ 	.word	0x00000000


	//----- nvinfo : EIATTR_FRAME_SIZE
	.align		4
.L_607:
        /*0d98*/ 	.byte	0x04, 0x11
        /*0d9a*/ 	.short	(.L_609 - .L_608)
	.align		4
.L_608:
        /*0d9c*/ 	.word	index@($__internal_132_$__cuda_sm70_shflsync_down)
        /*0da0*/ 	.word	0x00000000


	//----- nvinfo : EIATTR_FRAME_SIZE
	.align		4
.L_609:
        /*0da4*/ 	.byte	0x04, 0x11
        /*0da6*/ 	.short	(.L_611 - .L_610)
	.align		4
.L_610:
        /*0da8*/ 	.word	index@(_Z25selective_scan_bwd_kernelI32Selective_Scan_bwd_kernel_traitsILi64ELi16ELb0ELb1ELb1ELb0ELb0EN3c104HalfEfEEv12SSMParamsBwd)
        /*0dac*/ 	.word	0x00000000


	//----- nvinfo : EIATTR_REGCOUNT
	.align		4
.L_611:
        /*0db0*/ 	.byte	0x04, 0x2f
        /*0db2*/ 	.short	(.L_613 - .L_612)
	.align		4
.L_612:
        /*0db4*/ 	.word	index@(_Z25selective_scan_bwd_kernelI32Selective_Scan_bwd_kernel_traitsILi64ELi16ELb0ELb1ELb0ELb1ELb1EN3c104HalfEfEEv12SSMParamsBwd)
        /*0db8*/ 	.word	0x000000fc


	//----- nvinfo : EIATTR_FRAME_SIZE
	.align		4
.L_613:
        /*0dbc*/ 	.byte	0x04, 0x11
        /*0dbe*/ 	.short	(.L_615 - .L_614)
	.align		4
.L_614:
        /*0dc0*/ 	.word	index@($__internal_131_$__cuda_sm70_shflsync_up)
        /*0dc4*/ 	.word	0x00000000


	//----- nvinfo : EIATTR_FRAME_SIZE
	.align		4
.L_615:
        /*0dc8*/ 	.byte	0x04, 0x11
        /*0dca*/ 	.short	(.L_617 - .L_616)
	.align		4
.L_616:
        /*0dcc*/ 	.word	index@($__internal_130_$__cuda_sm70_shflsync_idx_p)
        /*0dd0*/ 	.word	0x00000000


	//----- nvinfo : EIATTR_FRAME_SIZE
	.align		4
.L_617:
        /*0dd4*/ 	.byte	0x04, 0x11
        /*0dd6*/ 	.short	(.L_619 - .L_618)
	.align		4
.L_618:
        /*0dd8*/ 	.word	index@($__internal_129_$__cuda_sm70_shflsync_down)
        /*0ddc*/ 	.word	0x00000000


	//----- nvinfo : EIATTR_FRAME_SIZE
	.align		4
.L_619:
        /*0de0*/ 	.byte	0x04, 0x11
        /*0de2*/ 	.short	(.L_621 - .L_620)
	.align		4
.L_620:
        /*0de4*/ 	.word	index@(_Z25selective_scan_bwd_kernelI32Selective_Scan_bwd_kernel_traitsILi64ELi16ELb0ELb1ELb0ELb1ELb1EN3c104HalfEfEEv12SSMParamsBwd)
        /*0de8*/ 	.word	0x00000000


	//----- nvinfo : EIATTR_REGCOUNT
	.align		4
.L_621:
        /*0dec*/ 	.byte	0x04, 0x2f
        /*0dee*/ 	.short	(.L_623 - .L_622)
	.align		4
.L_622:
        /*0df0*/ 	.word	index@(_Z25selective_scan_bwd_kernelI32Selective_Scan_bwd_kernel_traitsILi64ELi16ELb0ELb1ELb0ELb1ELb0EN3c104HalfEfEEv12SSMParamsBwd)
        /*0df4*/ 	.word	0x000000f3


	//----- nvinfo : EIATTR_FRAME_SIZE
	.align		4
.L_623:
        /*0df8*/ 	.byte	0x04, 0x11
        /*0dfa*/ 	.short	(.L_625 - .L_624)
	.align		4
.L_624:
        /*0dfc*/ 	.word	index@($__internal_128_$__cuda_sm70_shflsync_up)
        /*0e00*/ 	.word	0x00000000


	//----- nvinfo : EIATTR_FRAME_SIZE
	.align		4
.L_625:
        /*0e04*/ 	.byte	0x04, 0x11
        /*0e06*/ 	.short	(.L_627 - .L_626)
	.align		4
.L_626:
        /*0e08*/ 	.word	index@($__internal_127_$__cuda_sm70_shflsync_idx_p)
        /*0e0c*/ 	.word	0x00000000


	//----- nvinfo : EIATTR_FRAME_SIZE
	.align		4
.L_627:
        /*0e10*/ 	.byte	0x04, 0x11
        /*0e12*/ 	.short	(.L_629 - .L_628)
	.align		4
.L_628:
        /*0e14*/ 	.word	index@($__internal_126_$__cuda_sm70_shflsync_down)
        /*0e18*/ 	.word	0x00000000


	//----- nvinfo : EIATTR_FRAME_SIZE
	.align		4
.L_629:
        /*0e1c*/ 	.byte	0x04, 0x11
        /*0e1e*/ 	.short	(.L_631 - .L_630)
	.align		4
.L_630:
        /*0e20*/ 	.word	index@(_Z25selective_scan_bwd_kernelI32Selective_Scan_bwd_kernel_traitsILi64ELi16ELb0ELb1ELb0ELb1ELb0EN3c104HalfEfEEv12SSMParamsBwd)
        /*0e24*/ 	.word	0x00000000


	//----- nvinfo : EIATTR_REGCOUNT
	.align		4
.L_631:
        /*0e28*/ 	.byte	0x04, 0x2f
        /*0e2a*/ 	.short	(.L_633 - .L_632)
	.align		4
.L_632:
        /*0e2c*/ 	.word	index@(_Z25selective_scan_bwd_kernelI32Selective_Scan_bwd_kernel_traitsILi64ELi16ELb0ELb1ELb0ELb0ELb1EN3c104HalfEfEEv12SSMParamsBwd)
        /*0e30*/ 	.word	0x000000fc


	//----- nvinfo : EIATTR_FRAME_SIZE
	.align		4
.L_633:
        /*0e34*/ 	.byte	0x04, 0x11
        /*0e36*/ 	.short	(.L_635 - .L_634)
	.align		4
.L_634:
        /*0e38*/ 	.word	index@($__internal_125_$__cuda_sm70_shflsync_up)
        /*0e3c*/ 	.word	0x00000000


	//----- nvinfo : EIATTR_FRAME_SIZE
	.align		4
.L_635:
        /*0e40*/ 	.byte	0x04, 0x11
        /*0e42*/ 	.short	(.L_637 - .L_636)
	.align		4
.L_636:
        /*0e44*/ 	.word	index@($__internal_124_$__cuda_sm70_shflsync_idx_p)
        /*0e48*/ 	.word	0x00000000


	//----- nvinfo : EIATTR_FRAME_SIZE
	.align		4
.L_637:
        /*0e4c*/ 	.byte	0x04, 0x11
        /*0e4e*/ 	.short	(.L_639 - .L_638)
	.align		4
.L_638:
        /*0e50*/ 	.word	index@($__internal_123_$__cuda_sm70_shflsync_down)
        /*0e54*/ 	.word	0x00000000


	//----- nvinfo : EIATTR_FRAME_SIZE
	.align		4
.L_639:
        /*0e58*/ 	.byte	0x04, 0x11
        /*0e5a*/ 	.short	(.L_641 - .L_640)
	.align		4
.L_640:
        /*0e5c*/ 	.word	index@(_Z25selective_scan_bwd_kernelI32Selective_Scan_bwd_kernel_traitsILi64ELi16ELb0ELb1ELb0ELb0ELb1EN3c104HalfEfEEv12SSMParamsBwd)
        /*0e60*/ 	.word	0x00000000


	//----- nvinfo : EIATTR_REGCOUNT
	.align		4
.L_641:
        /*0e64*/ 	.byte	0x04, 0x2f
        /*0e66*/ 	.short	(.L_643 - .L_642)
	.align		4
.L_642:
        /*0e68*/ 	.word	index@(_Z25selective_scan_bwd_kernelI32Selective_Scan_bwd_kernel_traitsILi64ELi16ELb0ELb1ELb0ELb0ELb0EN3c104HalfEfEEv12SSMParamsBwd)
        /*0e6c*/ 	.word	0x000000f6


	//----- nvinfo : EIATTR_FRAME_SIZE
	.align		4
.L_643:
        /*0e70*/ 	.byte	0x04, 0x11
        /*0e72*/ 	.short	(.L_645 - .L_644)
	.align		4
.L_644:
        /*0e74*/ 	.word	index@($__internal_122_$__cuda_sm70_shflsync_up)
        /*0e78*/ 	.word	0x00000000


	//----- nvinfo : EIATTR_FRAME_SIZE
	.align		4
.L_645:
        /*0e7c*/ 	.byte	0x04, 0x11
        /*0e7e*/ 	.short	(.L_647 - .L_646)
	.align		4
.L_646:
        /*0e80*/ 	.word	index@($__internal_121_$__cuda_sm70_shflsync_idx_p)
        /*0e84*/ 	.word	0x00000000


	//----- nvinfo : EIATTR_FRAME_SIZE
	.align		4
.L_647:
        /*0e88*/ 	.byte	0x04, 0x11
        /*0e8a*/ 	.short	(.L_649 - .L_648)
	.align		4
.L_648:
        /*0e8c*/ 	.word	index@($__internal_120_$__cuda_sm70_shflsync_down)
        /*0e90*/ 	.word	0x00000000


	//----- nvinfo : EIATTR_FRAME_SIZE
	.align		4
.L_649:
        /*0e94*/ 	.byte	0x04, 0x11
        /*0e96*/ 	.short	(.L_651 - .L_650)
	.align		4
.L_650:
        /*0e98*/ 	.word	index@(_Z25selective_scan_bwd_kernelI32Selective_Scan_bwd_kernel_traitsILi64ELi16ELb0ELb1ELb0ELb0ELb0EN3c104HalfEfEEv12SSMParamsBwd)
        /*0e9c*/ 	.word	0x00000000


	//----- nvinfo : EIATTR_REGCOUNT
	.align		4
.L_651:
        /*0ea0*/ 	.byte	0x04, 0x2f
        /*0ea2*/ 	.short	(.L_653 - .L_652)
	.align		4
.L_652:
        /*0ea4*/ 	.word	index@(_Z25selective_scan_bwd_kernelI32Selective_Scan_bwd_kernel_traitsILi64ELi16ELb0ELb0ELb1ELb1ELb1EN3c104HalfEfEEv12SSMParamsBwd)
        /*0ea8*/ 	.word	0x000000eb


	//----- nvinfo : EIATTR_FRAME_SIZE
	.align		4
.L_653:
        /*0eac*/ 	.byte	0x04, 0x11
        /*0eae*/ 	.short	(.L_655 - .L_654)
	.align		4
.L_654:
        /*0eb0*/ 	.word	index@($__internal_119_$__cuda_sm70_shflsync_up)
        /*0eb4*/ 	.word	0x00000000


	//----- nvinfo : EIATTR_FRAME_SIZE
	.align		4
.L_655:
        /*0eb8*/ 	.byte	0x04, 0x11
        /*0eba*/ 	.short	(.L_657 - .L_656)
	.align		4
.L_656:
        /*0ebc*/ 	.word	index@($__internal_118_$__cuda_sm70_shflsync_idx_p)
        /*0ec0*/ 	.word	0x00000000


	//----- nvinfo : EIATTR_FRAME_SIZE
	.align		4
.L_657:
        /*0ec4*/ 	.byte	0x04, 0x11
        /*0ec6*/ 	.short	(.L_659 - .L_658)
	.align		4
.L_658:
        /*0ec8*/ 	.word	index@($__internal_117_$__cuda_sm70_shflsync_down)
        /*0ecc*/ 	.word	0x00000000


	//----- nvinfo : EIATTR_FRAME_SIZE
	.align		4
.L_659:
        /*0ed0*/ 	.byte	0x04, 0x11
        /*0ed2*/ 	.short	(.L_661 - .L_660)
	.align		4
.L_660:
        /*0ed4*/ 	.word	index@(_Z25selective_scan_bwd_kernelI32Selective_Scan_bwd_kernel_traitsILi64ELi16ELb0ELb0ELb1ELb1ELb1EN3c104HalfEfEEv12SSMParamsBwd)
        /*0ed8*/ 	.word	0x00000000


	//----- nvinfo : EIATTR_REGCOUNT
	.align		4
.L_661:
        /*0edc*/ 	.byte	0x04, 0x2f
        /*0ede*/ 	.short	(.L_663 - .L_662)
	.align		4
.L_662:
        /*0ee0*/ 	.word	index@(_Z25selective_scan_bwd_kernelI32Selective_Scan_bwd_kernel_traitsILi64ELi16ELb0ELb0ELb1ELb1ELb0EN3c104HalfEfEEv12SSMParamsBwd)
        /*0ee4*/ 	.word	0x000000e0


	//----- nvinfo : EIATTR_FRAME_SIZE
	.align		4
.L_663:
        /*0ee8*/ 	.byte	0x04, 0x11
        /*0eea*/ 	.short	(.L_665 - .L_664)
	.align		4
.L_664:
        /*0eec*/ 	.word	index@($__internal_116_$__cuda_sm70_shflsync_up)
        /*0ef0*/ 	.word	0x00000000


	//----- nvinfo : EIATTR_FRAME_SIZE
	.align		4
.L_665:
        /*0ef4*/ 	.byte	0x04, 0x11
        /*0ef6*/ 	.short	(.L_667 - .L_666)
	.align		4
.L_666:
        /*0ef8*/ 	.word	index@($__internal_115_$__cuda_sm70_shflsync_idx_p)
        /*0efc*/ 	.word	0x00000000


	//----- nvinfo : EIATTR_FRAME_SIZE
	.align		4
.L_667:
        /*0f00*/ 	.byte	0x04, 0x11
        /*0f02*/ 	.short	(.L_669 - .L_668)
	.align		4
.L_668:
        /*0f04*/ 	.word	index@($__internal_114_$__cuda_sm70_shflsync_down)
        /*0f08*/ 	.word	0x00000000


	//----- nvinfo : EIATTR_FRAME_SIZE
	.align		4
.L_669:
        /*0f0c*/ 	.byte	0x04, 0x11
        /*0f0e*/ 	.short	(.L_671 - .L_670)
	.align		4
.L_670:
        /*0f10*/ 	.word	index@(_Z25selective_scan_bwd_kernelI32Selective_Scan_bwd_kernel_traitsILi64ELi16ELb0ELb0ELb1ELb1ELb0EN3c104HalfEfEEv12SSMParamsBwd)
        /*0f14*/ 	.word	0x00000000


	//----- nvinfo : EIATTR_REGCOUNT
	.align		4
.L_671:
        /*0f18*/ 	.byte	0x04, 0x2f
        /*0f1a*/ 	.short	(.L_673 - .L_672)
	.align		4
.L_672:
        /*0f1c*/ 	.word	index@(_Z25selective_scan_bwd_kernelI32Selective_Scan_bwd_kernel_traitsILi64ELi16ELb0ELb0ELb1ELb0ELb1EN3c104HalfEfEEv12SSMParamsBwd)
        /*0f20*/ 	.word	0x000000f2


	//----- nvinfo : EIATTR_FRAME_SIZE
	.align		4
.L_673:
        /*0f24*/ 	.byte	0x04, 0x11
        /*0f26*/ 	.short	(.L_675 - .L_674)
	.align		4
.L_674:
        /*0f28*/ 	.word	index@($__internal_113_$__cuda_sm70_shflsync_up)
        /*0f2c*/ 	.word	0x00000000


	//----- nvinfo : EIATTR_FRAME_SIZE
	.align		4
.L_675:
        /*0f30*/ 	.byte	0x04, 0x11
        /*0f32*/ 	.short	(.L_677 - .L_676)
	.align		4
.L_676:
        /*0f34*/ 	.word	index@($__internal_112_$__cuda_sm70_shflsync_idx_p)
        /*0f38*/ 	.word	0x00000000


	//----- nvinfo : EIATTR_FRAME_SIZE
	.align		4
.L_677:
        /*0f3c*/ 	.byte	0x04, 0x11
        /*0f3e*/ 	.short	(.L_679 - .L_678)
	.align		4
.L_678:
        /*0f40*/ 	.word	index@($__internal_111_$__cuda_sm70_shflsync_down)
        /*0f44*/ 	.word	0x00000000


	//----- nvinfo : EIATTR_FRAME_SIZE
	.align		4
.L_679:
        /*0f48*/ 	.byte	0x04, 0x11
        /*0f4a*/ 	.short	(.L_681 - .L_680)
	.align		4
.L_680:
        /*0f4c*/ 	.word	index@(_Z25selective_scan_bwd_kernelI32Selective_Scan_bwd_kernel_traitsILi64ELi16ELb0ELb0ELb1ELb0ELb1EN3c104HalfEfEEv12SSMParamsBwd)
        /*0f50*/ 	.word	0x00000000


	//----- nvinfo : EIATTR_REGCOUNT
	.align		4
.L_681:
        /*0f54*/ 	.byte	0x04, 0x2f
        /*0f56*/ 	.short	(.L_683 - .L_682)
	.align		4
.L_682:
        /*0f58*/ 	.word	index@(_Z25selective_scan_bwd_kernelI32Selective_Scan_bwd_kernel_traitsILi64ELi16ELb0ELb0ELb1ELb0ELb0EN3c104HalfEfEEv12SSMParamsBwd)
        /*0f5c*/ 	.word	0x000000dc


	//----- nvinfo : EIATTR_FRAME_SIZE
	.align		4
.L_683:
        /*0f60*/ 	.byte	0x04, 0x11
        /*0f62*/ 	.short	(.L_685 - .L_684)
	.align		4
.L_684:
        /*0f64*/ 	.word	index@($__internal_110_$__cuda_sm70_shflsync_up)
        /*0f68*/ 	.word	0x00000000


	//----- nvinfo : EIATTR_FRAME_SIZE
	.align		4
.L_685:
        /*0f6c*/ 	.byte	0x04, 0x11
        /*0f6e*/ 	.short	(.L_687 - .L_686)
	.align		4
.L_686:
        /*0f70*/ 	.word	index@($__internal_109_$__cuda_sm70_shflsync_idx_p)
        /*0f74*/ 	.word	0x00000000


	//----- nvinfo : EIATTR_FRAME_SIZE
	.align		4
.L_687:
        /*0f78*/ 	.byte	0x04, 0x11
        /*0f7a*/ 	.short	(.L_689 - .L_688)
	.align		4
.L_688:
        /*0f7c*/ 	.word	index@($__internal_108_$__cuda_sm70_shflsync_down)
        /*0f80*/ 	.word	0x00000000


	//----- nvinfo : EIATTR_FRAME_SIZE
	.align		4
.L_689:
        /*0f84*/ 	.byte	0x04, 0x11
        /*0f86*/ 	.short	(.L_691 - .L_690)
	.align		4
.L_690:
        /*0f88*/ 	.word	index@(_Z25selective_scan_bwd_kernelI32Selective_Scan_bwd_kernel_traitsILi64ELi16ELb0ELb0ELb1ELb0ELb0EN3c104HalfEfEEv12SSMParamsBwd)
        /*0f8c*/ 	.word	0x00000000


	//----- nvinfo : EIATTR_REGCOUNT
	.align		4
.L_691:
        /*0f90*/ 	.byte	0x04, 0x2f
        /*0f92*/ 	.short	(.L_693 - .L_692)
	.align		4
.L_692:
        /*0f94*/ 	.word	index@(_Z25selective_scan_bwd_kernelI32Selective_Scan_bwd_kernel_traitsILi64ELi16ELb0ELb0ELb0ELb1ELb1EN3c104HalfEfEEv12SSMParamsBwd)
        /*0f98*/ 	.word	0x000000e8


	//----- nvinfo : EIATTR_FRAME_SIZE
	.align		4
.L_693:
        /*0f9c*/ 	.byte	0x04, 0x11
        /*0f9e*/ 	.short	(.L_695 - .L_694)
	.align		4
.L_694:
        /*0fa0*/ 	.word	index@($__internal_107_$__cuda_sm70_shflsync_up)
        /*0fa4*/ 	.word	0x00000000


	//----- nvinfo : EIATTR_FRAME_SIZE
	.align		4
.L_695:
        /*0fa8*/ 	.byte	0x04, 0x11
        /*0faa*/ 	.short	(.L_697 - .L_696)
	.align		4
.L_696:
        /*0fac*/ 	.word	index@($__internal_106_$__cuda_sm70_shflsync_idx_p)
        /*0fb0*/ 	.word	0x00000000


	//----- nvinfo : EIATTR_FRAME_SIZE
	.align		4
.L_697:
        /*0fb4*/ 	.byte	0x04, 0x11
        /*0fb6*/ 	.short	(.L_699 - .L_698)
	.align		4
.L_698:
        /*0fb8*/ 	.word	index@($__internal_105_$__cuda_sm70_shflsync_down)
        /*0fbc*/ 	.word	0x00000000


	//----- nvinfo : EIATTR_FRAME_SIZE
	.align		4
.L_699:
        /*0fc0*/ 	.byte	0x04, 0x11
        /*0fc2*/ 	.short	(.L_701 - .L_700)
	.align		4
.L_700:
        /*0fc4*/ 	.word	index@(_Z25selective_scan_bwd_kernelI32Selective_Scan_bwd_kernel_traitsILi64ELi16ELb0ELb0ELb0ELb1ELb1EN3c104HalfEfEEv12SSMParamsBwd)
        /*0fc8*/ 	.word	0x00000000


	//----- nvinfo : EIATTR_REGCOUNT
	.align		4
.L_701:
        /*0fcc*/ 	.byte	0x04, 0x2f
        /*0fce*/ 	.short	(.L_703 - .L_702)
	.align		4
.L_702:
        /*0fd0*/ 	.word	index@(_Z25selective_scan_bwd_kernelI32Selective_Scan_bwd_kernel_traitsILi64ELi16ELb0ELb0ELb0ELb1ELb0EN3c104HalfEfEEv12SSMParamsBwd)
        /*0fd4*/ 	.word	0x000000d2


	//----- nvinfo : EIATTR_FRAME_SIZE
	.align		4
.L_703:
        /*0fd8*/ 	.byte	0x04, 0x11
        /*0fda*/ 	.short	(.L_705 - .L_704)
	.align		4
.L_704:
        /*0fdc*/ 	.word	index@($__internal_104_$__cuda_sm70_shflsync_up)
        /*0fe0*/ 	.word	0x00000000


	//----- nvinfo : EIATTR_FRAME_SIZE
	.align		4
.L_705:
        /*0fe4*/ 	.byte	0x04, 0x11
        /*0fe6*/ 	.short	(.L_707 - .L_706)
	.align		4
.L_706:
        /*0fe8*/ 	.word	index@($__internal_103_$__cuda_sm70_shflsync_idx_p)
        /*0fec*/ 	.word	0x00000000


	//----- nvinfo : EIATTR_FRAME_SIZE
	.align		4
.L_707:
        /*0ff0*/ 	.byte	0x04, 0x11
        /*0ff2*/ 	.short	(.L_709 - .L_708)
	.align		4
.L_708:
        /*0ff4*/ 	.word	index@($__internal_102_$__cuda_sm70_shflsync_down)
        /*0ff8*/ 	.word	0x00000000


	//----- nvinfo : EIATTR_FRAME_SIZE
	.align		4
.L_709:
        /*0ffc*/ 	.byte	0x04, 0x11
        /*0ffe*/ 	.short	(.L_711 - .L_710)
	.align		4
.L_710:
        /*1000*/ 	.word	index@(_Z25selective_scan_bwd_kernelI32Selective_Scan_bwd_kernel_traitsILi64ELi16ELb0ELb0ELb0ELb1ELb0EN3c104HalfEfEEv12SSMParamsBwd)
        /*1004*/ 	.word	0x00000000


	//----- nvinfo : EIATTR_REGCOUNT
	.align		4
.L_711:
        /*1008*/ 	.byte	0x04, 0x2f
        /*100a*/ 	.short	(.L_713 - .L_712)
	.align		4
.L_712:
        /*100c*/ 	.word	index@(_Z25selective_scan_bwd_kernelI32Selective_Scan_bwd_kernel_traitsILi64ELi16ELb0ELb0ELb0ELb0ELb1EN3c104HalfEfEEv12SSMParamsBwd)
        /*1010*/ 	.word	0x000000d4


	//----- nvinfo : EIATTR_FRAME_SIZE
	.align		4
.L_713:
        /*1014*/ 	.byte	0x04, 0x11
        /*1016*/ 	.short	(.L_715 - .L_714)
	.align		4
.L_714:
        /*1018*/ 	.word	index@($__internal_101_$__cuda_sm70_shflsync_up)
        /*101c*/ 	.word	0x00000000


	//----- nvinfo : EIATTR_FRAME_SIZE
	.align		4
.L_715:
        /*1020*/ 	.byte	0x04, 0x11
        /*1022*/ 	.short	(.L_717 - .L_716)
	.align		4
.L_716:
        /*1024*/ 	.word	index@($__internal_100_$__cuda_sm70_shflsync_idx_p)
        /*1028*/ 	.word	0x00000000


	//----- nvinfo : EIATTR_FRAME_SIZE
	.align		4
.L_717:
        /*102c*/ 	.byte	0x04, 0x11
        /*102e*/ 	.short	(.L_719 - .L_718)
	.align		4
.L_718:
        /*1030*/ 	.word	index@($__internal_99_$__cuda_sm70_shflsync_down)
        /*1034*/ 	.word	0x00000000


	//----- nvinfo : EIATTR_FRAME_SIZE
	.align		4
.L_719:
        /*1038*/ 	.byte	0x04, 0x11
        /*103a*/ 	.short	(.L_721 - .L_720)
	.align		4
.L_720:
        /*103c*/ 	.word	index@(_Z25selective_scan_bwd_kernelI32Selective_Scan_bwd_kernel_traitsILi64ELi16ELb0ELb0ELb0ELb0ELb1EN3c104HalfEfEEv12SSMParamsBwd)
        /*1040*/ 	.word	0x00000000


	//----- nvinfo : EIATTR_REGCOUNT
	.align		4
.L_721:
        /*1044*/ 	.byte	0x04, 0x2f
        /*1046*/ 	.short	(.L_723 - .L_722)
	.align		4
.L_722:
        /*1048*/ 	.word	index@(_Z25selective_scan_bwd_kernelI32Selective_Scan_bwd_kernel_traitsILi64ELi16ELb0ELb0ELb0ELb0ELb0EN3c104HalfEfEEv12SSMParamsBwd)
        /*104c*/ 	.word	0x000000cb


	//----- nvinfo : EIATTR_FRAME_SIZE
	.align		4
.L_723:
        /*1050*/ 	.byte	0x04, 0x11
        /*1052*/ 	.short	(.L_725 - .L_724)
	.align		4
.L_724:
        /*1054*/ 	.word	index@($__internal_98_$__cuda_sm70_shflsync_up)
        /*1058*/ 	.word	0x00000000


	//----- nvinfo : EIATTR_FRAME_SIZE
	.align		4
.L_725:
        /*105c*/ 	.byte	0x04, 0x11
        /*105e*/ 	.short	(.L_727 - .L_726)
	.align		4
.L_726:
        /*1060*/ 	.word	index@($__internal_97_$__cuda_sm70_shflsync_idx_p)
        /*1064*/ 	.word	0x00000000


	//----- nvinfo : EIATTR_FRAME_SIZE
	.align		4
.L_727:
        /*1068*/ 	.byte	0x04, 0x11
        /*106a*/ 	.short	(.L_729 - .L_728)
	.align		4
.L_728:
        /*106c*/ 	.word	index@($__internal_96_$__cuda_sm70_shflsync_down)
        /*1070*/ 	.word	0x00000000


	//----- nvinfo : EIATTR_FRAME_SIZE
	.align		4
.L_729:
        /*1074*/ 	.byte	0x04, 0x11
        /*1076*/ 	.short	(.L_731 - .L_730)
	.align		4
.L_730:
        /*1078*/ 	.word	index@(_Z25selective_scan_bwd_kernelI32Selective_Scan_bwd_kernel_traitsILi64ELi16ELb0ELb0ELb0ELb0ELb0EN3c104HalfEfEEv12SSMParamsBwd)
        /*107c*/ 	.word	0x00000000


	//----- nvinfo : EIATTR_REGCOUNT
	.align		4
.L_731:
        /*1080*/ 	.byte	0x04, 0x2f
        /*1082*/ 	.short	(.L_733 - .L_732)
	.align		4
.L_732:
        /*1084*/ 	.word	index@(_Z25selective_scan_bwd_kernelI32Selective_Scan_bwd_kernel_traitsILi128ELi16ELb1ELb1ELb1ELb1ELb1EN3c104HalfEfEEv12SSMParamsBwd)
        /*1088*/ 	.word	0x000000a8


	//----- nvinfo : EIATTR_FRAME_SIZE
	.align		4
.L_733:
        /*108c*/ 	.byte	0x04, 0x11
        /*108e*/ 	.short	(.L_735 - .L_734)
	.align		4
.L_734:
        /*1090*/ 	.word	index@($__internal_95_$__cuda_sm70_shflsync_up)
        /*1094*/ 	.word	0x00000000


	//----- nvinfo : EIATTR_FRAME_SIZE
	.align		4
.L_735:
        /*1098*/ 	.byte	0x04, 0x11
        /*109a*/ 	.short	(.L_737 - .L_736)
	.align		4
.L_736:
        /*109c*/ 	.word	index@($__internal_94_$__cuda_sm70_shflsync_idx_p)
        /*10a0*/ 	.word	0x00000000


	//----- nvinfo : EIATTR_FRAME_SIZE
	.align		4
.L_737:
        /*10a4*/ 	.byte	0x04, 0x11
        /*10a6*/ 	.short	(.L_739 - .L_738)
	.align		4
.L_738:
        /*10a8*/ 	.word	index@($__internal_93_$__cuda_sm70_shflsync_down)
        /*10ac*/ 	.word	0x00000000


	//----- nvinfo : EIATTR_FRAME_SIZE
	.align		4
.L_739:
        /*10b0*/ 	.byte	0x04, 0x11
        /*10b2*/ 	.short	(.L_741 - .L_740)
	.align		4
.L_740:
        /*10b4*/ 	.word	index@(_Z25selective_scan_bwd_kernelI32Selective_Scan_bwd_kernel_traitsILi128ELi16ELb1ELb1ELb1ELb1ELb1EN3c104HalfEfEEv12SSMParamsBwd)
        /*10b8*/ 	.word	0x00000000


	//----- nvinfo : EIATTR_REGCOUNT
	.align		4
.L_741:
        /*10bc*/ 	.byte	0x04, 0x2f
        /*10be*/ 	.short	(.L_743 - .L_742)
	.align		4
.L_742:
        /*10c0*/ 	.word	index@(_Z25selective_scan_bwd_kernelI32Selective_Scan_bwd_kernel_traitsILi128ELi16ELb1ELb1ELb1ELb1ELb0EN3c104HalfEfEEv12SSMParamsBwd)
        /*10c4*/ 	.word	0x000000a8


	//----- nvinfo : EIATTR_FRAME_SIZE
	.align		4
.L_743:
        /*10c8*/ 	.byte	0x04, 0x11
        /*10ca*/ 	.short	(.L_745 - .L_744)
	.align		4
.L_744:
        /*10cc*/ 	.word	index@($__internal_92_$__cuda_sm70_shflsync_up)
        /*10d0*/ 	.word	0x00000000


	//----- nvinfo : EIATTR_FRAME_SIZE
	.align		4
.L_745:
        /*10d4*/ 	.byte	0x04, 0x11
        /*10d6*/ 	.short	(.L_747 - .L_746)
	.align		4
.L_746:
        /*10d8*/ 	.word	index@($__internal_91_$__cuda_sm70_shflsync_idx_p)
        /*10dc*/ 	.word	0x00000000


	//----- nvinfo : EIATTR_FRAME_SIZE
	.align		4
.L_747:
        /*10e0*/ 	.byte	0x04, 0x11
        /*10e2*/ 	.short	(.L_749 - .L_748)
	.align		4
.L_748:
        /*10e4*/ 	.word	index@($__internal_90_$__cuda_sm70_shflsync_down)
        /*10e8*/ 	.word	0x00000000


	//----- nvinfo : EIATTR_FRAME_SIZE
	.align		4
.L_749:
        /*10ec*/ 	.byte	0x04, 0x11
        /*10ee*/ 	.short	(.L_751 - .L_750)
	.align		4
.L_750:
        /*10f0*/ 	.word	index@(_Z25selective_scan_bwd_kernelI32Selective_Scan_bwd_kernel_traitsILi128ELi16ELb1ELb1ELb1ELb1ELb0EN3c104HalfEfEEv12SSMParamsBwd)
        /*10f4*/ 	.word	0x00000000


	//----- nvinfo : EIATTR_REGCOUNT
	.align		4
.L_751:
        /*10f8*/ 	.byte	0x04, 0x2f
        /*10fa*/ 	.short	(.L_753 - .L_752)
	.align		4
.L_752:
        /*10fc*/ 	.word	index@(_Z25selective_scan_bwd_kernelI32Selective_Scan_bwd_kernel_traitsILi128ELi16ELb1ELb1ELb1ELb0ELb1EN3c104HalfEfEEv12SSMParamsBwd)
        /*1100*/ 	.word	0x000000a8


	//----- nvinfo : EIATTR_FRAME_SIZE
	.align		4
.L_753:
        /*1104*/ 	.byte	0x04, 0x11
        /*1106*/ 	.short	(.L_755 - .L_754)
	.align		4
.L_754:
        /*1108*/ 	.word	index@($__internal_89_$__cuda_sm70_shflsync_up)
        /*110c*/ 	.word	0x00000000


	//----- nvinfo : EIATTR_FRAME_SIZE
	.align		4
.L_755:
        /*1110*/ 	.byte	0x04, 0x11
        /*1112*/ 	.short	(.L_757 - .L_756)
	.align		4
.L_756:
        /*1114*/ 	.word	index@($__internal_88_$__cuda_sm70_shflsync_idx_p)
        /*1118*/ 	.word	0x00000000


	//----- nvinfo : EIATTR_FRAME_SIZE
	.align		4
.L_757:
        /*111c*/ 	.byte	0x04, 0x11
        /*111e*/ 	.short	(.L_759 - .L_758)
	.align		4
.L_758:
        /*1120*/ 	.word	index@($__internal_87_$__cuda_sm70_shflsync_down)
        /*1124*/ 	.word	0x00000000


	//----- nvinfo : EIATTR_FRAME_SIZE
	.align		4
.L_759:
        /*1128*/ 	.byte	0x04, 0x11
        /*112a*/ 	.short	(.L_761 - .L_760)
	.align		4
.L_760:
        /*112c*/ 	.word	index@(_Z25selective_scan_bwd_kernelI32Selective_Scan_bwd_kernel_traitsILi128ELi16ELb1ELb1ELb1ELb0ELb1EN3c104HalfEfEEv12SSMParamsBwd)
        /*1130*/ 	.word	0x00000000


	//----- nvinfo : EIATTR_REGCOUNT
	.align		4
.L_761:
        /*1134*/ 	.byte	0x04, 0x2f
        /*1136*/ 	.short	(.L_763 - .L_762)
	.align		4
.L_762:
        /*1138*/ 	.word	index@(_Z25selective_scan_bwd_kernelI32Selective_Scan_bwd_kernel_traitsILi128ELi16ELb1ELb1ELb1ELb0ELb0EN3c104HalfEfEEv12SSMParamsBwd)
        /*113c*/ 	.word	0x000000a8


	//----- nvinfo : EIATTR_FRAME_SIZE
	.align		4
.L_763:
        /*1140*/ 	.byte	0x04, 0x11
        /*1142*/ 	.short	(.L_765 - .L_764)
	.align		4
.L_764:
        /*1144*/ 	.word	index@($__internal_86_$__cuda_sm70_shflsync_up)
        /*1148*/ 	.word	0x00000000


	//----- nvinfo : EIATTR_FRAME_SIZE
	.align		4
.L_765:
        /*114c*/ 	.byte	0x04, 0x11
        /*114e*/ 	.short	(.L_767 - .L_766)
	.align		4
.L_766:
        /*1150*/ 	.word	index@($__internal_85_$__cuda_sm70_shflsync_idx_p)
        /*1154*/ 	.word	0x00000000


	//----- nvinfo : EIATTR_FRAME_SIZE
	.align		4
.L_767:
        /*1158*/ 	.byte	0x04, 0x11
        /*115a*/ 	.short	(.L_769 - .L_768)
	.align		4
.L_768:
        /*115c*/ 	.word	index@($__internal_84_$__cuda_sm70_shflsync_down)
        /*1160*/ 	.word	0x00000000


	//----- nvinfo : EIATTR_FRAME_SIZE
	.align		4
.L_769:
        /*1164*/ 	.byte	0x04, 0x11
        /*1166*/ 	.short	(.L_771 - .L_770)
	.align		4
.L_770:
        /*1168*/ 	.word	index@(_Z25selective_scan_bwd_kernelI32Selective_Scan_bwd_kernel_traitsILi128ELi16ELb1ELb1ELb1ELb0ELb0EN3c104HalfEfEEv12SSMParamsBwd)
        /*116c*/ 	.word	0x00000000


	//----- nvinfo : EIATTR_REGCOUNT
	.align		4
.L_771:
        /*1170*/ 	.byte	0x04, 0x2f
        /*1172*/ 	.short	(.L_773 - .L_772)
	.align		4
.L_772:
        /*1174*/ 	.word	index@(_Z25selective_scan_bwd_kernelI32Selective_Scan_bwd_kernel_traitsILi128ELi16ELb1ELb1ELb0ELb1ELb1EN3c104HalfEfEEv12SSMParamsBwd)
        /*1178*/ 	.word	0x000000a8


	//----- nvinfo : EIATTR_FRAME_SIZE
	.align		4
.L_773:
        /*117c*/ 	.byte	0x04, 0x11
        /*117e*/ 	.short	(.L_775 - .L_774)
	.align		4
.L_774:
        /*1180*/ 	.word	index@($__internal_83_$__cuda_sm70_shflsync_up)
        /*1184*/ 	.word	0x00000000


	//----- nvinfo : EIATTR_FRAME_SIZE
	.align		4
.L_775:
        /*1188*/ 	.byte	0x04, 0x11
        /*118a*/ 	.short	(.L_777 - .L_776)
	.align		4
.L_776:
        /*118c*/ 	.word	index@($__internal_82_$__cuda_sm70_shflsync_idx_p)
        /*1190*/ 	.word	0x00000000


	//----- nvinfo : EIATTR_FRAME_SIZE
	.align		4
.L_777:
        /*1194*/ 	.byte	0x04, 0x11
        /*1196*/ 	.short	(.L_779 - .L_778)
	.align		4
.L_778:
        /*1198*/ 	.word	index@($__internal_81_$__cuda_sm70_shflsync_down)
        /*119c*/ 	.word	0x00000000


	//----- nvinfo : EIATTR_FRAME_SIZE
	.align		4
.L_779:
        /*11a0*/ 	.byte	0x04, 0x11
        /*11a2*/ 	.short	(.L_781 - .L_780)
	.align		4
.L_780:
        /*11a4*/ 	.word	index@(_Z25selective_scan_bwd_kernelI32Selective_Scan_bwd_kernel_traitsILi128ELi16ELb1ELb1ELb0ELb1ELb1EN3c104HalfEfEEv12SSMParamsBwd)
        /*11a8*/ 	.word	0x00000000


	//----- nvinfo : EIATTR_REGCOUNT
	.align		4
.L_781:
        /*11ac*/ 	.byte	0x04, 0x2f
        /*11ae*/ 	.short	(.L_783 - .L_782)
	.align		4
.L_782:
        /*11b0*/ 	.word	index@(_Z25selective_scan_bwd_kernelI32Selective_Scan_bwd_kernel_traitsILi128ELi16ELb1ELb1ELb0ELb1ELb0EN3c104HalfEfEEv12SSMParamsBwd)
        /*11b4*/ 	.word	0x000000a3


	//----- nvinfo : EIATTR_FRAME_SIZE
	.align		4
.L_783:
        /*11b8*/ 	.byte	0x04, 0x11
        /*11ba*/ 	.short	(.L_785 - .L_784)
	.align		4
.L_784:
        /*11bc*/ 	.word	index@($__internal_80_$__cuda_sm70_shflsync_up)
        /*11c0*/ 	.word	0x00000000


	//----- nvinfo : EIATTR_FRAME_SIZE
	.align		4
.L_785:
        /*11c4*/ 	.byte	0x04, 0x11
        /*11c6*/ 	.short	(.L_787 - .L_786)
	.align		4
.L_786:
        /*11c8*/ 	.word	index@($__internal_79_$__cuda_sm70_shflsync_idx_p)
        /*11cc*/ 	.word	0x00000000


	//----- nvinfo : EIATTR_FRAME_SIZE
	.align		4
.L_787:
        /*11d0*/ 	.byte	0x04, 0x11
        /*11d2*/ 	.short	(.L_789 - .L_788)
	.align		4
.L_788:
        /*11d4*/ 	.word	index@($__internal_78_$__cuda_sm70_shflsync_down)
        /*11d8*/ 	.word	0x00000000


	//----- nvinfo : EIATTR_FRAME_SIZE
	.align		4
.L_789:
        /*11dc*/ 	.byte	0x04, 0x11
        /*11de*/ 	.short	(.L_791 - .L_790)
	.align		4
.L_790:
        /*11e0*/ 	.word	index@(_Z25selective_scan_bwd_kernelI32Selective_Scan_bwd_kernel_traitsILi128ELi16ELb1ELb1ELb0ELb1ELb0EN3c104HalfEfEEv12SSMParamsBwd)
        /*11e4*/ 	.word	0x00000000


	//----- nvinfo : EIATTR_REGCOUNT
	.align		4
.L_791:
        /*11e8*/ 	.byte	0x04, 0x2f
        /*11ea*/ 	.short	(.L_793 - .L_792)
	.align		4
.L_792:
        /*11ec*/ 	.word	index@(_Z25selective_scan_bwd_kernelI32Selective_Scan_bwd_kernel_traitsILi128ELi16ELb1ELb1ELb0ELb0ELb1EN3c104HalfEfEEv12SSMParamsBwd)
        /*11f0*/ 	.word	0x000000a7


	//----- nvinfo : EIATTR_FRAME_SIZE
	.align		4
.L_793:
        /*11f4*/ 	.byte	0x04, 0x11
        /*11f6*/ 	.short	(.L_795 - .L_794)
	.align		4
.L_794:
        /*11f8*/ 	.word	index@($__internal_77_$__cuda_sm70_shflsync_up)
        /*11fc*/ 	.word	0x00000000


	//----- nvinfo : EIATTR_FRAME_SIZE
	.align		4
.L_795:
        /*1200*/ 	.byte	0x04, 0x11
        /*1202*/ 	.short	(.L_797 - .L_796)
	.align		4
.L_796:
        /*1204*/ 	.word	index@($__internal_76_$__cuda_sm70_shflsync_idx_p)
        /*1208*/ 	.word	0x00000000


	//----- nvinfo : EIATTR_FRAME_SIZE
	.align		4
.L_797:
        /*120c*/ 	.byte	0x04, 0x11
        /*120e*/ 	.short	(.L_799 - .L_798)
	.align		4
.L_798:
        /*1210*/ 	.word	index@($__internal_75_$__cuda_sm70_shflsync_down)
        /*1214*/ 	.word	0x00000000


	//----- nvinfo : EIATTR_FRAME_SIZE
	.align		4
.L_799:
        /*1218*/ 	.byte	0x04, 0x11
        /*121a*/ 	.short	(.L_801 - .L_800)
	.align		4
.L_800:
        /*121c*/ 	.word	index@(_Z25selective_scan_bwd_kernelI32Selective_Scan_bwd_kernel_traitsILi128ELi16ELb1ELb1ELb0ELb0ELb1EN3c104HalfEfEEv12SSMParamsBwd)
        /*1220*/ 	.word	0x00000000


	//----- nvinfo : EIATTR_REGCOUNT
	.align		4
.L_801:
        /*1224*/ 	.byte	0x04, 0x2f
        /*1226*/ 	.short	(.L_803 - .L_802)
	.align		4
.L_802:
        /*1228*/ 	.word	index@(_Z25selective_scan_bwd_kernelI32Selective_Scan_bwd_kernel_traitsILi128ELi16ELb1ELb1ELb0ELb0ELb0EN3c104HalfEfEEv12SSMParamsBwd)
        /*122c*/ 	.word	0x000000a4


	//----- nvinfo : EIATTR_FRAME_SIZE
	.align		4
.L_803:
        /*1230*/ 	.byte	0x04, 0x11
        /*1232*/ 	.short	(.L_805 - .L_804)
	.align		4
.L_804:
        /*1234*/ 	.word	index@($__internal_74_$__cuda_sm70_shflsync_up)
        /*1238*/ 	.word	0x00000000


	//----- nvinfo : EIATTR_FRAME_SIZE
	.align		4
.L_805:
        /*123c*/ 	.byte	0x04, 0x11
        /*123e*/ 	.short	(.L_807 - .L_806)
	.align		4
.L_806:
        /*1240*/ 	.word	index@($__internal_73_$__cuda_sm70_shflsync_idx_p)
        /*1244*/ 	.word	0x00000000


	//----- nvinfo : EIATTR_FRAME_SIZE
	.align		4
.L_807:
        /*1248*/ 	.byte	0x04, 0x11
        /*124a*/ 	.short	(.L_809 - .L_808)
	.align		4
.L_808:
        /*124c*/ 	.word	index@($__internal_72_$__cuda_sm70_shflsync_down)
        /*1250*/ 	.word	0x00000000


	//----- nvinfo : EIATTR_FRAME_SIZE
	.align		4
.L_809:
        /*1254*/ 	.byte	0x04, 0x11
        /*1256*/ 	.short	(.L_811 - .L_810)
	.align		4
.L_810:
        /*1258*/ 	.word	index@(_Z25selective_scan_bwd_kernelI32Selective_Scan_bwd_kernel_traitsILi128ELi16ELb1ELb1ELb0ELb0ELb0EN3c104HalfEfEEv12SSMParamsBwd)
        /*125c*/ 	.word	0x00000000


	//----- nvinfo : EIATTR_REGCOUNT
	.align		4
.L_811:
        /*1260*/ 	.byte	0x04, 0x2f
        /*1262*/ 	.short	(.L_813 - .L_812)
	.align		4
.L_812:
        /*1264*/ 	.word	index@(_Z25selective_scan_bwd_kernelI32Selective_Scan_bwd_kernel_traitsILi128ELi16ELb1ELb0ELb1ELb1ELb1EN3c104HalfEfEEv12SSMParamsBwd)
        /*1268*/ 	.word	0x000000a8


	//----- nvinfo : EIATTR_FRAME_SIZE
	.align		4
.L_813:
        /*126c*/ 	.byte	0x04, 0x11
        /*126e*/ 	.short	(.L_815 - .L_814)
	.align		4
.L_814:
        /*1270*/ 	.word	index@($__internal_71_$__cuda_sm70_shflsync_up)
        /*1274*/ 	.word	0x00000000


	//----- nvinfo : EIATTR_FRAME_SIZE
	.align		4
.L_815:
        /*1278*/ 	.byte	0x04, 0x11
        /*127a*/ 	.short	(.L_817 - .L_816)
	.align		4
.L_816:
        /*127c*/ 	.word	index@($__internal_70_$__cuda_sm70_shflsync_idx_p)
        /*1280*/ 	.word	0x00000000


	//----- nvinfo : EIATTR_FRAME_SIZE
	.align		4
.L_817:
        /*1284*/ 	.byte	0x04, 0x11
        /*1286*/ 	.short	(.L_819 - .L_818)
	.align		4
.L_818:
        /*1288*/ 	.word	index@($__internal_69_$__cuda_sm70_shflsync_down)
        /*128c*/ 	.word	0x00000000


	//----- nvinfo : EIATTR_FRAME_SIZE
	.align		4
.L_819:
        /*1290*/ 	.byte	0x04, 0x11
        /*1292*/ 	.short	(.L_821 - .L_820)
	.align		4
.L_820:
        /*1294*/ 	.word	index@(_Z25selective_scan_bwd_kernelI32Selective_Scan_bwd_kernel_traitsILi128ELi16ELb1ELb0ELb1ELb1ELb1EN3c104HalfEfEEv12SSMParamsBwd)
        /*1298*/ 	.word	0x00000000


	//----- nvinfo : EIATTR_REGCOUNT
	.align		4
.L_821:
        /*129c*/ 	.byte	0x04, 0x2f
        /*129e*/ 	.short	(.L_823 - .L_822)
	.align		4
.L_822:
        /*12a0*/ 	.word	index@(_Z25selective_scan_bwd_kernelI32Selective_Scan_bwd_kernel_traitsILi128ELi16ELb1ELb0ELb1ELb1ELb0EN3c104HalfEfEEv12SSMParamsBwd)
        /*12a4*/ 	.word	0x000000a8


	//----- nvinfo : EIATTR_FRAME_SIZE
	.align		4
.L_823:
        /*12a8*/ 	.byte	0x04, 0x11
        /*12aa*/ 	.short	(.L_825 - .L_824)
	.align		4
.L_824:
        /*12ac*/ 	.word	index@($__internal_68_$__cuda_sm70_shflsync_up)
        /*12b0*/ 	.word	0x00000000


	//----- nvinfo : EIATTR_FRAME_SIZE
	.align		4
.L_825:
        /*12b4*/ 	.byte	0x04, 0x11
        /*12b6*/ 	.short	(.L_827 - .L_826)
	.align		4
.L_826:
        /*12b8*/ 	.word	index@($__internal_67_$__cuda_sm70_shflsync_idx_p)
        /*12bc*/ 	.word	0x00000000


	//----- nvinfo : EIATTR_FRAME_SIZE
	.align		4
.L_827:
        /*12c0*/ 	.byte	0x04, 0x11
        /*12c2*/ 	.short	(.L_829 - .L_828)
	.align		4
.L_828:
        /*12c4*/ 	.word	index@($__internal_66_$__cuda_sm70_shflsync_down)
        /*12c8*/ 	.word	0x00000000


	//----- nvinfo : EIATTR_FRAME_SIZE
	.align		4
.L_829:
        /*12cc*/ 	.byte	0x04, 0x11
        /*12ce*/ 	.short	(.L_831 - .L_830)
	.align		4
.L_830:
        /*12d0*/ 	.word	index@(_Z25selective_scan_bwd_kernelI32Selective_Scan_bwd_kernel_traitsILi128ELi16ELb1ELb0ELb1ELb1ELb0EN3c104HalfEfEEv12SSMParamsBwd)
        /*12d4*/ 	.word	0x00000000


	//----- nvinfo : EIATTR_REGCOUNT
	.align		4
.L_831:
        /*12d8*/ 	.byte	0x04, 0x2f
        /*12da*/ 	.short	(.L_833 - .L_832)
	.align		4
.L_832:
        /*12dc*/ 	.word	index@(_Z25selective_scan_bwd_kernelI32Selective_Scan_bwd_kernel_traitsILi128ELi16ELb1ELb0ELb1ELb0ELb1EN3c104HalfEfEEv12SSMParamsBwd)
        /*12e0*/ 	.word	0x000000a7


	//----- nvinfo : EIATTR_FRAME_SIZE
	.align		4
.L_833:
        /*12e4*/ 	.byte	0x04, 0x11
        /*12e6*/ 	.short	(.L_835 - .L_834)
	.align		4
.L_834:
        /*12e8*/ 	.word	index@($__internal_65_$__cuda_sm70_shflsync_up)
        /*12ec*/ 	.word	0x00000000


	//----- nvinfo : EIATTR_FRAME_SIZE
	.align		4
.L_835:
        /*12f0*/ 	.byte	0x04, 0x11
        /*12f2*/ 	.short	(.L_837 - .L_836)
	.align		4
.L_836:
        /*12f4*/ 	.word	index@($__internal_64_$__cuda_sm70_shflsync_idx_p)
        /*12f8*/ 	.word	0x00000000


	//----- nvinfo : EIATTR_FRAME_SIZE
	.align		4
.L_837:
        /*12fc*/ 	.byte	0x04, 0x11
        /*12fe*/ 	.short	(.L_839 - .L_838)
	.align		4
.L_838:
        /*1300*/ 	.word	index@($__internal_63_$__cuda_sm70_shflsync_down)
        /*1304*/ 	.word	0x00000000


	//----- nvinfo : EIATTR_FRAME_SIZE
	.align		4
.L_839:
        /*1308*/ 	.byte	0x04, 0x11
        /*130a*/ 	.short	(.L_841 - .L_840)
	.align		4
.L_840:
        /*130c*/ 	.word	index@(_Z25selective_scan_bwd_kernelI32Selective_Scan_bwd_kernel_traitsILi128ELi16ELb1ELb0ELb1ELb0ELb1EN3c104HalfEfEEv12SSMParamsBwd)
        /*1310*/ 	.word	0x00000000


	//----- nvinfo : EIATTR_REGCOUNT
	.align		4
.L_841:
        /*1314*/ 	.byte	0x04, 0x2f
        /*1316*/ 	.short	(.L_843 - .L_842)
	.align		4
.L_842:
        /*1318*/ 	.word	index@(_Z25selective_scan_bwd_kernelI32Selective_Scan_bwd_kernel_traitsILi128ELi16ELb1ELb0ELb1ELb0ELb0EN3c104HalfEfEEv12SSMParamsBwd)
        /*131c*/ 	.word	0x000000a6


	//----- nvinfo : EIATTR_FRAME_SIZE
	.align		4
.L_843:
        /*1320*/ 	.byte	0x04, 0x11
        /*1322*/ 	.short	(.L_845 - .L_844)
	.align		4
.L_844:
        /*1324*/ 	.word	index@($__internal_62_$__cuda_sm70_shflsync_up)
        /*1328*/ 	.word	0x00000000


	//----- nvinfo : EIATTR_FRAME_SIZE
	.align		4
.L_845:
        /*132c*/ 	.byte	0x04, 0x11
        /*132e*/ 	.short	(.L_847 - .L_846)
	.align		4
.L_846:
        /*1330*/ 	.word	index@($__internal_61_$__cuda_sm70_shflsync_idx_p)
        /*1334*/ 	.word	0x00000000


	//----- nvinfo : EIATTR_FRAME_SIZE
	.align		4
.L_847:
        /*1338*/ 	.byte	0x04, 0x11
        /*133a*/ 	.short	(.L_849 - .L_848)
	.align		4
.L_848:
        /*133c*/ 	.word	index@($__internal_60_$__cuda_sm70_shflsync_down)
        /*1340*/ 	.word	0x00000000


	//----- nvinfo : EIATTR_FRAME_SIZE
	.align		4
.L_849:
        /*1344*/ 	.byte	0x04, 0x11
        /*1346*/ 	.short	(.L_851 - .L_850)
	.align		4
.L_850:
        /*1348*/ 	.word	index@(_Z25selective_scan_bwd_kernelI32Selective_Scan_bwd_kernel_traitsILi128ELi16ELb1ELb0ELb1ELb0ELb0EN3c104HalfEfEEv12SSMParamsBwd)
        /*134c*/ 	.word	0x00000000


	//----- nvinfo : EIATTR_REGCOUNT
	.align		4
.L_851:
        /*1350*/ 	.byte	0x04, 0x2f
        /*1352*/ 	.short	(.L_853 - .L_852)
	.align		4
.L_852:
        /*1354*/ 	.word	index@(_Z25selective_scan_bwd_kernelI32Selective_Scan_bwd_kernel_traitsILi128ELi16ELb1ELb0ELb0ELb1ELb1EN3c104HalfEfEEv12SSMParamsBwd)
        /*1358*/ 	.word	0x000000a8


	//----- nvinfo : EIATTR_FRAME_SIZE
	.align		4
.L_853:
        /*135c*/ 	.byte	0x04, 0x11
        /*135e*/ 	.short	(.L_855 - .L_854)
	.align		4
.L_854:
        /*1360*/ 	.word	index@($__internal_59_$__cuda_sm70_shflsync_up)
        /*1364*/ 	.word	0x00000000


	//----- nvinfo : EIATTR_FRAME_SIZE
	.align		4
.L_855:
        /*1368*/ 	.byte	0x04, 0x11
        /*136a*/ 	.short	(.L_857 - .L_856)
	.align		4
.L_856:
        /*136c*/ 	.word	index@($__internal_58_$__cuda_sm70_shflsync_idx_p)
        /*1370*/ 	.word	0x00000000


	//----- nvinfo : EIATTR_FRAME_SIZE
	.align		4
.L_857:
        /*1374*/ 	.byte	0x04, 0x11
        /*1376*/ 	.short	(.L_859 - .L_858)
	.align		4
.L_858:
        /*1378*/ 	.word	index@($__internal_57_$__cuda_sm70_shflsync_down)
        /*137c*/ 	.word	0x00000000


	//----- nvinfo : EIATTR_FRAME_SIZE
	.align		4
.L_859:
        /*1380*/ 	.byte	0x04, 0x11
        /*1382*/ 	.short	(.L_861 - .L_860)
	.align		4
.L_860:
        /*1384*/ 	.word	index@(_Z25selective_scan_bwd_kernelI32Selective_Scan_bwd_kernel_traitsILi128ELi16ELb1ELb0ELb0ELb1ELb1EN3c104HalfEfEEv12SSMParamsBwd)
        /*1388*/ 	.word	0x00000000


	//----- nvinfo : EIATTR_REGCOUNT
	.align		4
.L_861:
        /*138c*/ 	.byte	0x04, 0x2f
        /*138e*/ 	.short	(.L_863 - .L_862)
	.align		4
.L_862:
        /*1390*/ 	.word	index@(_Z25selective_scan_bwd_kernelI32Selective_Scan_bwd_kernel_traitsILi128ELi16ELb1ELb0ELb0ELb1ELb0EN3c104HalfEfEEv12SSMParamsBwd)
        /*1394*/ 	.word	0x000000a8


	//----- nvinfo : EIATTR_FRAME_SIZE
	.align		4
.L_863:
        /*1398*/ 	.byte	0x04, 0x11
        /*139a*/ 	.short	(.L_865 - .L_864)
	.align		4
.L_864:
        /*139c*/ 	.word	index@($__internal_56_$__cuda_sm70_shflsync_up)
        /*13a0*/ 	.word	0x00000000


	//----- nvinfo : EIATTR_FRAME_SIZE
	.align		4
.L_865:
        /*13a4*/ 	.byte	0x04, 0x11
        /*13a6*/ 	.short	(.L_867 - .L_866)
	.align		4
.L_866:
        /*13a8*/ 	.word	index@($__internal_55_$__cuda_sm70_shflsync_idx_p)
        /*13ac*/ 	.word	0x00000000


	//----- nvinfo : EIATTR_FRAME_SIZE
	.align		4
.L_867:
        /*13b0*/ 	.byte	0x04, 0x11
        /*13b2*/ 	.short	(.L_869 - .L_868)
	.align		4
.L_868:
        /*13b4*/ 	.word	index@($__internal_54_$__cuda_sm70_shflsync_down)
        /*13b8*/ 	.word	0x00000000


	//----- nvinfo : EIATTR_FRAME_SIZE
	.align		4
.L_869:
        /*13bc*/ 	.byte	0x04, 0x11
        /*13be*/ 	.short	(.L_871 - .L_870)
	.align		4
.L_870:
        /*13c0*/ 	.word	index@(_Z25selective_scan_bwd_kernelI32Selective_Scan_bwd_kernel_traitsILi128ELi16ELb1ELb0ELb0ELb1ELb0EN3c104HalfEfEEv12SSMParamsBwd)
        /*13c4*/ 	.word	0x00000000


	//----- nvinfo : EIATTR_REGCOUNT
	.align		4
.L_871:
        /*13c8*/ 	.byte	0x04, 0x2f
        /*13ca*/ 	.short	(.L_873 - .L_872)
	.align		4
.L_872:
        /*13cc*/ 	.word	index@(_Z25selective_scan_bwd_kernelI32Selective_Scan_bwd_kernel_traitsILi128ELi16ELb1ELb0ELb0ELb0ELb1EN3c104HalfEfEEv12SSMParamsBwd)
        /*13d0*/ 	.word	0x000000a7


	//----- nvinfo : EIATTR_FRAME_SIZE
	.align		4
.L_873:
        /*13d4*/ 	.byte	0x04, 0x11
        /*13d6*/ 	.short	(.L_875 - .L_874)
	.align		4
.L_874:
        /*13d8*/ 	.word	index@($__internal_53_$__cuda_sm70_shflsync_up)
        /*13dc*/ 	.word	0x00000000


	//----- nvinfo : EIATTR_FRAME_SIZE
	.align		4
.L_875:
        /*13e0*/ 	.byte	0x04, 0x11
        /*13e2*/ 	.short	(.L_877 - .L_876)
	.align		4
.L_876:
        /*13e4*/ 	.word	index@($__internal_52_$__cuda_sm70_shflsync_idx_p)
        /*13e8*/ 	.word	0x00000000


	//----- nvinfo : EIATTR_FRAME_SIZE
	.align		4
.L_877:
        /*13ec*/ 	.byte	0x04, 0x11
        /*13ee*/ 	.short	(.L_879 - .L_878)
	.align		4
.L_878:
        /*13f0*/ 	.word	index@($__internal_51_$__cuda_sm70_shflsync_down)
        /*13f4*/ 	.word	0x00000000


	//----- nvinfo : EIATTR_FRAME_SIZE
	.align		4
.L_879:
        /*13f8*/ 	.byte	0x04, 0x11
        /*13fa*/ 	.short	(.L_881 - .L_880)
	.align		4
.L_880:
        /*13fc*/ 	.word	index@(_Z25selective_scan_bwd_kernelI32Selective_Scan_bwd_kernel_traitsILi128ELi16ELb1ELb0ELb0ELb0ELb1EN3c104HalfEfEEv12SSMParamsBwd)
        /*1400*/ 	.word	0x00000000


	//----- nvinfo : EIATTR_REGCOUNT
	.align		4
.L_881:
        /*1404*/ 	.byte	0x04, 0x2f
        /*1406*/ 	.short	(.L_883 - .L_882)
	.align		4
.L_882:
        /*1408*/ 	.word	index@(_Z25selective_scan_bwd_kernelI32Selective_Scan_bwd_kernel_traitsILi128ELi16ELb1ELb0ELb0ELb0ELb0EN3c104HalfEfEEv12SSMParamsBwd)
        /*140c*/ 	.word	0x000000a6


	//----- nvinfo : EIATTR_FRAME_SIZE
	.align		4
.L_883:
        /*1410*/ 	.byte	0x04, 0x11
        /*1412*/ 	.short	(.L_885 - .L_884)
	.align		4
.L_884:
        /*1414*/ 	.word	index@($__internal_50_$__cuda_sm70_shflsync_up)
        /*1418*/ 	.word	0x00000000


	//----- nvinfo : EIATTR_FRAME_SIZE
	.align		4
.L_885:
        /*141c*/ 	.byte	0x04, 0x11
        /*141e*/ 	.short	(.L_887 - .L_886)
	.align		4
.L_886:
        /*1420*/ 	.word	index@($__internal_49_$__cuda_sm70_shflsync_idx_p)
        /*1424*/ 	.word	0x00000000


	//----- nvinfo : EIATTR_FRAME_SIZE
	.align		4
.L_887:
        /*1428*/ 	.byte	0x04, 0x11
        /*142a*/ 	.short	(.L_889 - .L_888)
	.align		4
.L_888:
        /*142c*/ 	.word	index@($__internal_48_$__cuda_sm70_shflsync_down)
        /*1430*/ 	.word	0x00000000


	//----- nvinfo : EIATTR_FRAME_SIZE
	.align		4
.L_889:
        /*1434*/ 	.byte	0x04, 0x11
        /*1436*/ 	.short	(.L_891 - .L_890)
	.align		4
.L_890:
        /*1438*/ 	.word	index@(_Z25selective_scan_bwd_kernelI32Selective_Scan_bwd_kernel_traitsILi128ELi16ELb1ELb0ELb0ELb0ELb0EN3c104HalfEfEEv12SSMParamsBwd)
        /*143c*/ 	.word	0x00000000


	//----- nvinfo : EIATTR_REGCOUNT
	.align		4
.L_891:
        /*1440*/ 	.byte	0x04, 0x2f
        /*1442*/ 	.short	(.L_893 - .L_892)
	.align		4
.L_892:
        /*1444*/ 	.word	index@(_Z25selective_scan_bwd_kernelI32Selective_Scan_bwd_kernel_traitsILi128ELi16ELb0ELb1ELb1ELb1ELb1EN3c104HalfEfEEv12SSMParamsBwd)
        /*1448*/ 	.word	0x000000a8


	//----- nvinfo : EIATTR_FRAME_SIZE
	.align		4
.L_893:
        /*144c*/ 	.byte	0x04, 0x11
        /*144e*/ 	.short	(.L_895 - .L_894)
	.align		4
.L_894:
        /*1450*/ 	.word	index@($__internal_47_$__cuda_sm70_shflsync_up)
        /*1454*/ 	.word	0x00000000


	//----- nvinfo : EIATTR_FRAME_SIZE
	.align		4
.L_895:
        /*1458*/ 	.byte	0x04, 0x11
        /*145a*/ 	.short	(.L_897 - .L_896)
	.align		4
.L_896:
        /*145c*/ 	.word	index@($__internal_46_$__cuda_sm70_shflsync_idx_p)
        /*1460*/ 	.word	0x00000000


	//----- nvinfo : EIATTR_FRAME_SIZE
	.align		4
.L_897:
        /*1464*/ 	.byte	0x04, 0x11
        /*1466*/ 	.short	(.L_899 - .L_898)
	.align		4
.L_898:
        /*1468*/ 	.word	index@($__internal_45_$__cuda_sm70_shflsync_down)
        /*146c*/ 	.word	0x00000000


	//----- nvinfo : EIATTR_FRAME_SIZE
	.align		4
.L_899:
        /*1470*/ 	.byte	0x04, 0x11
        /*1472*/ 	.short	(.L_901 - .L_900)
	.align		4
.L_900:
        /*1474*/ 	.word	index@(_Z25selective_scan_bwd_kernelI32Selective_Scan_bwd_kernel_traitsILi128ELi16ELb0ELb1ELb1ELb1ELb1EN3c104HalfEfEEv12SSMParamsBwd)
        /*1478*/ 	.word	0x000000e0


	//----- nvinfo : EIATTR_REGCOUNT
	.align		4
.L_901:
        /*147c*/ 	.byte	0x04, 0x2f
        /*147e*/ 	.short	(.L_903 - .L_902)
	.align		4
.L_902:
        /*1480*/ 	.word	index@(_Z25selective_scan_bwd_kernelI32Selective_Scan_bwd_kernel_traitsILi128ELi16ELb0ELb1ELb1ELb1ELb0EN3c104HalfEfEEv12SSMParamsBwd)
        /*1484*/ 	.word	0x000000a8


	//----- nvinfo : EIATTR_FRAME_SIZE
	.align		4
.L_903:
        /*1488*/ 	.byte	0x04, 0x11
        /*148a*/ 	.short	(.L_905 - .L_904)
	.align		4
.L_904:
        /*148c*/ 	.word	index@($__internal_44_$__cuda_sm70_shflsync_up)
        /*1490*/ 	.word	0x00000000


	//----- nvinfo : EIATTR_FRAME_SIZE
	.align		4
.L_905:
        /*1494*/ 	.byte	0x04, 0x11
        /*1496*/ 	.short	(.L_907 - .L_906)
	.align		4
.L_906:
        /*1498*/ 	.word	index@($__internal_43_$__cuda_sm70_shflsync_idx_p)
        /*149c*/ 	.word	0x00000000


	//----- nvinfo : EIATTR_FRAME_SIZE
	.align		4
.L_907:
        /*14a0*/ 	.byte	0x04, 0x11
        /*14a2*/ 	.short	(.L_909 - .L_908)
	.align		4
.L_908:
        /*14a4*/ 	.word	index@($__internal_42_$__cuda_sm70_shflsync_down)
        /*14a8*/ 	.word	0x00000000


	//----- nvinfo : EIATTR_FRAME_SIZE
	.align		4
.L_909:
        /*14ac*/ 	.byte	0x04, 0x11
        /*14ae*/ 	.short	(.L_911 - .L_910)
	.align		4
.L_910:
        /*14b0*/ 	.word	index@(_Z25selective_scan_bwd_kernelI32Selective_Scan_bwd_kernel_traitsILi128ELi16ELb0ELb1ELb1ELb1ELb0EN3c104HalfEfEEv12SSMParamsBwd)
        /*14b4*/ 	.word	0x00000038


	//----- nvinfo : EIATTR_REGCOUNT
	.align		4
.L_911:
        /*14b8*/ 	.byte	0x04, 0x2f
        /*14ba*/ 	.short	(.L_913 - .L_912)
	.align		4
.L_912:
        /*14bc*/ 	.word	index@(_Z25selective_scan_bwd_kernelI32Selective_Scan_bwd_kernel_traitsILi128ELi16ELb0ELb1ELb1ELb0ELb1EN3c104HalfEfEEv12SSMParamsBwd)
        /*14c0*/ 	.word	0x000000a8


	//----- nvinfo : EIATTR_FRAME_SIZE
	.align		4
.L_913:
        /*14c4*/ 	.byte	0x04, 0x11
        /*14c6*/ 	.short	(.L_915 - .L_914)
	.align		4
.L_914:
        /*14c8*/ 	.word	index@($__internal_41_$__cuda_sm70_shflsync_up)
        /*14cc*/ 	.word	0x00000000


	//----- nvinfo : EIATTR_FRAME_SIZE
	.align		4
.L_915:
        /*14d0*/ 	.byte	0x04, 0x11
        /*14d2*/ 	.short	(.L_917 - .L_916)
	.align		4
.L_916:
        /*14d4*/ 	.word	index@($__internal_40_$__cuda_sm70_shflsync_idx_p)
        /*14d8*/ 	.word	0x00000000


	//----- nvinfo : EIATTR_FRAME_SIZE
	.align		4
.L_917:
        /*14dc*/ 	.byte	0x04, 0x11
        /*14de*/ 	.short	(.L_919 - .L_918)
	.align		4
.L_918:
        /*14e0*/ 	.word	index@($__internal_39_$__cuda_sm70_shflsync_down)
        /*14e4*/ 	.word	0x00000000


	//----- nvinfo : EIATTR_FRAME_SIZE
	.align		4
.L_919:
        /*14e8*/ 	.byte	0x04, 0x11
        /*14ea*/ 	.short	(.L_921 - .L_920)
	.align		4
.L_920:
        /*14ec*/ 	.word	index@(_Z25selective_scan_bwd_kernelI32Selective_Scan_bwd_kernel_traitsILi128ELi16ELb0ELb1ELb1ELb0ELb1EN3c104HalfEfEEv12SSMParamsBwd)
        /*14f0*/ 	.word	0x00000088


	//----- nvinfo : EIATTR_REGCOUNT
	.align		4
.L_921:
        /*14f4*/ 	.byte	0x04, 0x2f
        /*14f6*/ 	.short	(.L_923 - .L_922)
	.align		4
.L_922:
        /*14f8*/ 	.word	index@(_Z25selective_scan_bwd_kernelI32Selective_Scan_bwd_kernel_traitsILi128ELi16ELb0ELb1ELb1ELb0ELb0EN3c104HalfEfEEv12SSMParamsBwd)
        /*14fc*/ 	.word	0x000000a8


	//----- nvinfo : EIATTR_FRAME_SIZE
	.align		4
.L_923:
        /*1500*/ 	.byte	0x04, 0x11
        /*1502*/ 	.short	(.L_925 - .L_924)
	.align		4
.L_924:
        /*1504*/ 	.word	index@($__internal_38_$__cuda_sm70_shflsync_up)
        /*1508*/ 	.word	0x00000000


	//----- nvinfo : EIATTR_FRAME_SIZE
	.align		4
.L_925:
        /*150c*/ 	.byte	0x04, 0x11
        /*150e*/ 	.short	(.L_927 - .L_926)
	.align		4
.L_926:
        /*1510*/ 	.word	index@($__internal_37_$__cuda_sm70_shflsync_idx_p)
        /*1514*/ 	.word	0x00000000


	//----- nvinfo : EIATTR_FRAME_SIZE
	.align		4
.L_927:
        /*1518*/ 	.byte	0x04, 0x11
        /*151a*/ 	.short	(.L_929 - .L_928)
	.align		4
.L_928:
        /*151c*/ 	.word	index@($__internal_36_$__cuda_sm70_shflsync_down)
        /*1520*/ 	.word	0x00000000


	//----- nvinfo : EIATTR_FRAME_SIZE
	.align		4
.L_929:
        /*1524*/ 	.byte	0x04, 0x11
        /*1526*/ 	.short	(.L_931 - .L_930)
	.align		4
.L_930:
        /*1528*/ 	.word	index@(_Z25selective_scan_bwd_kernelI32Selective_Scan_bwd_kernel_traitsILi128ELi16ELb0ELb1ELb1ELb0ELb0EN3c104HalfEfEEv12SSMParamsBwd)
        /*152c*/ 	.word	0x00000030


	//----- nvinfo : EIATTR_REGCOUNT
	.align		4
.L_931:
        /*1530*/ 	.byte	0x04, 0x2f
        /*1532*/ 	.short	(.L_933 - .L_932)
	.align		4
.L_932:
        /*1534*/ 	.word	index@(_Z25selective_scan_bwd_kernelI32Selective_Scan_bwd_kernel_traitsILi128ELi16ELb0ELb1ELb0ELb1ELb1EN3c104HalfEfEEv12SSMParamsBwd)
        /*1538*/ 	.word	0x000000a8


	//----- nvinfo : EIATTR_FRAME_SIZE
	.align		4
.L_933:
        /*153c*/ 	.byte	0x04, 0x11
        /*153e*/ 	.short	(.L_935 - .L_934)
	.align		4
.L_934:
        /*1540*/ 	.word	index@($__internal_35_$__cuda_sm70_shflsync_up)
        /*1544*/ 	.word	0x00000000


	//----- nvinfo : EIATTR_FRAME_SIZE
	.align		4
.L_935:
        /*1548*/ 	.byte	0x04, 0x11
        /*154a*/ 	.short	(.L_937 - .L_936)
	.align		4
.L_936:
        /*154c*/ 	.word	index@($__internal_34_$__cuda_sm70_shflsync_idx_p)
        /*1550*/ 	.word	0x00000000


	//----- nvinfo : EIATTR_FRAME_SIZE
	.align		4
.L_937:
        /*1554*/ 	.byte	0x04, 0x11
        /*1556*/ 	.short	(.L_939 - .L_938)
	.align		4
.L_938:
        /*1558*/ 	.word	index@($__internal_33_$__cuda_sm70_shflsync_down)
        /*155c*/ 	.word	0x00000000


	//----- nvinfo : EIATTR_FRAME_SIZE
	.align		4
.L_939:
        /*1560*/ 	.byte	0x04, 0x11
        /*1562*/ 	.short	(.L_941 - .L_940)
	.align		4
.L_940:
        /*1564*/ 	.word	index@(_Z25selective_scan_bwd_kernelI32Selective_Scan_bwd_kernel_traitsILi128ELi16ELb0ELb1ELb0ELb1ELb1EN3c104HalfEfEEv12SSMParamsBwd)
        /*1568*/ 	.word	0x00000088


	//----- nvinfo : EIATTR_REGCOUNT
	.align		4
.L_941:
        /*156c*/ 	.byte	0x04, 0x2f
        /*156e*/ 	.short	(.L_943 - .L_942)
	.align		4
.L_942:
        /*1570*/ 	.word	index@(_Z25selective_scan_bwd_kernelI32Selective_Scan_bwd_kernel_traitsILi128ELi16ELb0ELb1ELb0ELb1ELb0EN3c104HalfEfEEv12SSMParamsBwd)
        /*1574*/ 	.word	0x000000a8


	//----- nvinfo : EIATTR_FRAME_SIZE
	.align		4
.L_943:
        /*1578*/ 	.byte	0x04, 0x11
        /*157a*/ 	.short	(.L_945 - .L_944)
	.align		4
.L_944:
        /*157c*/ 	.word	index@($__internal_32_$__cuda_sm70_shflsync_up)
        /*1580*/ 	.word	0x00000000


	//----- nvinfo : EIATTR_FRAME_SIZE
	.align		4
.L_945:
        /*1584*/ 	.byte	0x04, 0x11
        /*1586*/ 	.short	(.L_947 - .L_946)
	.align		4
.L_946:
        /*1588*/ 	.word	index@($__internal_31_$__cuda_sm70_shflsync_idx_p)
        /*158c*/ 	.word	0x00000000


	//----- nvinfo : EIATTR_FRAME_SIZE
	.align		4
.L_947:
        /*1590*/ 	.byte	0x04, 0x11
        /*1592*/ 	.short	(.L_949 - .L_948)
	.align		4
.L_948:
        /*1594*/ 	.word	index@($__internal_30_$__cuda_sm70_shflsync_down)
        /*1598*/ 	.word	0x00000000


	//----- nvinfo : EIATTR_FRAME_SIZE
	.align		4
.L_949:
        /*159c*/ 	.byte	0x04, 0x11
        /*159e*/ 	.short	(.L_951 - .L_950)
	.align		4
.L_950:
        /*15a0*/ 	.word	index@(_Z25selective_scan_bwd_kernelI32Selective_Scan_bwd_kernel_traitsILi128ELi16ELb0ELb1ELb0ELb1ELb0EN3c104HalfEfEEv12SSMParamsBwd)
        /*15a4*/ 	.word	0x00000008


	//----- nvinfo : EIATTR_REGCOUNT
	.align		4
.L_951:
        /*15a8*/ 	.byte	0x04, 0x2f
        /*15aa*/ 	.short	(.L_953 - .L_952)
	.align		4
.L_952:
        /*15ac*/ 	.word	index@(_Z25selective_scan_bwd_kernelI32Selective_Scan_bwd_kernel_traitsILi128ELi16ELb0ELb1ELb0ELb0ELb1EN3c104HalfEfEEv12SSMParamsBwd)
        /*15b0*/ 	.word	0x000000a8


	//----- nvinfo : EIATTR_FRAME_SIZE
	.align		4
.L_953:
        /*15b4*/ 	.byte	0x04, 0x11
        /*15b6*/ 	.short	(.L_955 - .L_954)
	.align		4
.L_954:
        /*15b8*/ 	.word	index@($__internal_29_$__cuda_sm70_shflsync_up)
        /*15bc*/ 	.word	0x00000000


	//----- nvinfo : EIATTR_FRAME_SIZE
	.align		4
.L_955:
        /*15c0*/ 	.byte	0x04, 0x11
        /*15c2*/ 	.short	(.L_957 - .L_956)
	.align		4
.L_956:
        /*15c4*/ 	.word	index@($__internal_28_$__cuda_sm70_shflsync_idx_p)
        /*15c8*/ 	.word	0x00000000


	//----- nvinfo : EIATTR_FRAME_SIZE
	.align		4
.L_957:
        /*15cc*/ 	.byte	0x04, 0x11
        /*15ce*/ 	.short	(.L_959 - .L_958)
	.align		4
.L_958:
        /*15d0*/ 	.word	index@($__internal_27_$__cuda_sm70_shflsync_down)
        /*15d4*/ 	.word	0x00000000


	//----- nvinfo : EIATTR_FRAME_SIZE
	.align		4
.L_959:
        /*15d8*/ 	.byte	0x04, 0x11
        /*15da*/ 	.short	(.L_961 - .L_960)
	.align		4
.L_960:
        /*15dc*/ 	.word	index@(_Z25selective_scan_bwd_kernelI32Selective_Scan_bwd_kernel_traitsILi128ELi16ELb0ELb1ELb0ELb0ELb1EN3c104HalfEfEEv12SSMParamsBwd)
        /*15e0*/ 	.word	0x00000048


	//----- nvinfo : EIATTR_REGCOUNT
	.align		4
.L_961:
        /*15e4*/ 	.byte	0x04, 0x2f
        /*15e6*/ 	.short	(.L_963 - .L_962)
	.align		4
.L_962:
        /*15e8*/ 	.word	index@(_Z25selective_scan_bwd_kernelI32Selective_Scan_bwd_kernel_traitsILi128ELi16ELb0ELb1ELb0ELb0ELb0EN3c104HalfEfEEv12SSMParamsBwd)
        /*15ec*/ 	.word	0x000000a8


	//----- nvinfo : EIATTR_FRAME_SIZE
	.align		4
.L_963:
        /*15f0*/ 	.byte	0x04, 0x11
        /*15f2*/ 	.short	(.L_965 - .L_964)
	.align		4
.L_964:
        /*15f4*/ 	.word	index@($__internal_26_$__cuda_sm70_shflsync_up)
        /*15f8*/ 	.word	0x00000000


	//----- nvinfo : EIATTR_FRAME_SIZE
	.align		4
.L_965:
        /*15fc*/ 	.byte	0x04, 0x11
        /*15fe*/ 	.short	(.L_967 - .L_966)
	.align		4
.L_966:
        /*1600*/ 	.word	index@($__internal_25_$__cuda_sm70_shflsync_idx_p)
        /*1604*/ 	.word	0x00000000


	//----- nvinfo : EIATTR_FRAME_SIZE
	.align		4
.L_967:
        /*1608*/ 	.byte	0x04, 0x11
        /*160a*/ 	.short	(.L_969 - .L_968)
	.align		4
.L_968:
        /*160c*/ 	.word	index@($__internal_24_$__cuda_sm70_shflsync_down)
        /*1610*/ 	.word	0x00000000


	//----- nvinfo : EIATTR_FRAME_SIZE
	.align		4
.L_969:
        /*1614*/ 	.byte	0x04, 0x11
        /*1616*/ 	.short	(.L_971 - .L_970)
	.align		4
.L_970:
        /*1618*/ 	.word	index@(_Z25selective_scan_bwd_kernelI32Selective_Scan_bwd_kernel_traitsILi128ELi16ELb0ELb1ELb0ELb0ELb0EN3c104HalfEfEEv12SSMParamsBwd)
        /*161c*/ 	.word	0x00000000


	//----- nvinfo : EIATTR_REGCOUNT
	.align		4
.L_971:
        /*1620*/ 	.byte	0x04, 0x2f
        /*1622*/ 	.short	(.L_973 - .L_972)
	.align		4
.L_972:
        /*1624*/ 	.word	index@(_Z25selective_scan_bwd_kernelI32Selective_Scan_bwd_kernel_traitsILi128ELi16ELb0ELb0ELb1ELb1ELb1EN3c104HalfEfEEv12SSMParamsBwd)
        /*1628*/ 	.word	0x000000a8


	//----- nvinfo : EIATTR_FRAME_SIZE
	.align		4
.L_973:
        /*162c*/ 	.byte	0x04, 0x11
        /*162e*/ 	.short	(.L_975 - .L_974)
	.align		4
.L_974:
        /*1630*/ 	.word	index@($__internal_23_$__cuda_sm70_shflsync_up)
        /*1634*/ 	.word	0x00000000


	//----- nvinfo : EIATTR_FRAME_SIZE
	.align		4
.L_975:
        /*1638*/ 	.byte	0x04, 0x11
        /*163a*/ 	.short	(.L_977 - .L_976)
	.align		4
.L_976:
        /*163c*/ 	.word	index@($__internal_22_$__cuda_sm70_shflsync_idx_p)
        /*1640*/ 	.word	0x00000000


	//----- nvinfo : EIATTR_FRAME_SIZE
	.align		4
.L_977:
        /*1644*/ 	.byte	0x04, 0x11
        /*1646*/ 	.short	(.L_979 - .L_978)
	.align		4
.L_978:
        /*1648*/ 	.word	index@($__internal_21_$__cuda_sm70_shflsync_down)
        /*164c*/ 	.word	0x00000000


	//----- nvinfo : EIATTR_FRAME_SIZE
	.align		4
.L_979:
        /*1650*/ 	.byte	0x04, 0x11
        /*1652*/ 	.short	(.L_981 - .L_980)
	.align		4
.L_980:
        /*1654*/ 	.word	index@(_Z25selective_scan_bwd_kernelI32Selective_Scan_bwd_kernel_traitsILi128ELi16ELb0ELb0ELb1ELb1ELb1EN3c104HalfEfEEv12SSMParamsBwd)
        /*1658*/ 	.word	0x00000088


	//----- nvinfo : EIATTR_REGCOUNT
	.align		4
.L_981:
        /*165c*/ 	.byte	0x04, 0x2f
        /*165e*/ 	.short	(.L_983 - .L_982)
	.align		4
.L_982:
        /*1660*/ 	.word	index@(_Z25selective_scan_bwd_kernelI32Selective_Scan_bwd_kernel_traitsILi128ELi16ELb0ELb0ELb1ELb1ELb0EN3c104HalfEfEEv12SSMParamsBwd)
        /*1664*/ 	.word	0x000000a8


	//----- nvinfo : EIATTR_FRAME_SIZE
	.align		4
.L_983:
        /*1668*/ 	.byte	0x04, 0x11
        /*166a*/ 	.short	(.L_985 - .L_984)
	.align		4
.L_984:
        /*166c*/ 	.word	index@($__internal_20_$__cuda_sm70_shflsync_up)
        /*1670*/ 	.word	0x00000000


	//----- nvinfo : EIATTR_FRAME_SIZE
	.align		4
.L_985:
        /*1674*/ 	.byte	0x04, 0x11
        /*1676*/ 	.short	(.L_987 - .L_986)
	.align		4
.L_986:
        /*1678*/ 	.word	index@($__internal_19_$__cuda_sm70_shflsync_idx_p)
        /*167c*/ 	.word	0x00000000


	//----- nvinfo : EIATTR_FRAME_SIZE
	.align		4
.L_987:
        /*1680*/ 	.byte	0x04, 0x11
        /*1682*/ 	.short	(.L_989 - .L_988)
	.align		4
.L_988:
        /*1684*/ 	.word	index@($__internal_18_$__cuda_sm70_shflsync_down)
        /*1688*/ 	.word	0x00000000


	//----- nvinfo : EIATTR_FRAME_SIZE
	.align		4
.L_989:
        /*168c*/ 	.byte	0x04, 0x11
        /*168e*/ 	.short	(.L_991 - .L_990)
	.align		4
.L_990:
        /*1690*/ 	.word	index@(_Z25selective_scan_bwd_kernelI32Selective_Scan_bwd_kernel_traitsILi128ELi16ELb0ELb0ELb1ELb1ELb0EN3c104HalfEfEEv12SSMParamsBwd)
        /*1694*/ 	.word	0x00000040


	//----- nvinfo : EIATTR_REGCOUNT
	.align		4
.L_991:
        /*1698*/ 	.byte	0x04, 0x2f
        /*169a*/ 	.short	(.L_993 - .L_992)
	.align		4
.L_992:
        /*169c*/ 	.word	index@(_Z25selective_scan_bwd_kernelI32Selective_Scan_bwd_kernel_traitsILi128ELi16ELb0ELb0ELb1ELb0ELb1EN3c104HalfEfEEv12SSMParamsBwd)
        /*16a0*/ 	.word	0x000000a8


	//----- nvinfo : EIATTR_FRAME_SIZE
	.align		4
.L_993:
        /*16a4*/ 	.byte	0x04, 0x11
        /*16a6*/ 	.short	(.L_995 - .L_994)
	.align		4
.L_994:
        /*16a8*/ 	.word	index@($__internal_17_$__cuda_sm70_shflsync_up)
        /*16ac*/ 	.word	0x00000000


	//----- nvinfo : EIATTR_FRAME_SIZE
	.align		4
.L_995:
        /*16b0*/ 	.byte	0x04, 0x11
        /*16b2*/ 	.short	(.L_997 - .L_996)
	.align		4
.L_996:
        /*16b4*/ 	.word	index@($__internal_16_$__cuda_sm70_shflsync_idx_p)
        /*16b8*/ 	.word	0x00000000


	//----- nvinfo : EIATTR_FRAME_SIZE
	.align		4
.L_997:
        /*16bc*/ 	.byte	0x04, 0x11
        /*16be*/ 	.short	(.L_999 - .L_998)
	.align		4
.L_998:
        /*16c0*/ 	.word	index@($__internal_15_$__cuda_sm70_shflsync_down)
        /*16c4*/ 	.word	0x00000000


	//----- nvinfo : EIATTR_FRAME_SIZE
	.align		4
.L_999:
        /*16c8*/ 	.byte	0x04, 0x11
        /*16ca*/ 	.short	(.L_1001 - .L_1000)
	.align		4
.L_1000:
        /*16cc*/ 	.word	index@(_Z25selective_scan_bwd_kernelI32Selective_Scan_bwd_kernel_traitsILi128ELi16ELb0ELb0ELb1ELb0ELb1EN3c104HalfEfEEv12SSMParamsBwd)
        /*16d0*/ 	.word	0x00000048


	//----- nvinfo : EIATTR_REGCOUNT
	.align		4
.L_1001:
        /*16d4*/ 	.byte	0x04, 0x2f
        /*16d6*/ 	.short	(.L_1003 - .L_1002)
	.align		4
.L_1002:
        /*16d8*/ 	.word	index@(_Z25selective_scan_bwd_kernelI32Selective_Scan_bwd_kernel_traitsILi128ELi16ELb0ELb0ELb1ELb0ELb0EN3c104HalfEfEEv12SSMParamsBwd)
        /*16dc*/ 	.word	0x000000a8


	//----- nvinfo : EIATTR_FRAME_SIZE
	.align		4
.L_1003:
        /*16e0*/ 	.byte	0x04, 0x11
        /*16e2*/ 	.short	(.L_1005 - .L_1004)
	.align		4
.L_1004:
        /*16e4*/ 	.word	index@($__internal_14_$__cuda_sm70_shflsync_up)
        /*16e8*/ 	.word	0x00000000


	//----- nvinfo : EIATTR_FRAME_SIZE
	.align		4
.L_1005:
        /*16ec*/ 	.byte	0x04, 0x11
        /*16ee*/ 	.short	(.L_1007 - .L_1006)
	.align		4
.L_1006:
        /*16f0*/ 	.word	index@($__internal_13_$__cuda_sm70_shflsync_idx_p)
        /*16f4*/ 	.word	0x00000000


	//----- nvinfo : EIATTR_FRAME_SIZE
	.align		4
.L_1007:
        /*16f8*/ 	.byte	0x04, 0x11
        /*16fa*/ 	.short	(.L_1009 - .L_1008)
	.align		4
.L_1008:
        /*16fc*/ 	.word	index@($__internal_12_$__cuda_sm70_shflsync_down)
        /*1700*/ 	.word	0x00000000


	//----- nvinfo : EIATTR_FRAME_SIZE
	.align		4
.L_1009:
        /*1704*/ 	.byte	0x04, 0x11
        /*1706*/ 	.short	(.L_1011 - .L_1010)
	.align		4
.L_1010:
        /*1708*/ 	.word	index@(_Z25selective_scan_bwd_kernelI32Selective_Scan_bwd_kernel_traitsILi128ELi16ELb0ELb0ELb1ELb0ELb0EN3c104HalfEfEEv12SSMParamsBwd)
        /*170c*/ 	.word	0x00000038


	//----- nvinfo : EIATTR_REGCOUNT
	.align		4
.L_1011:
        /*1710*/ 	.byte	0x04, 0x2f
        /*1712*/ 	.short	(.L_1013 - .L_1012)
	.align		4
.L_1012:
        /*1714*/ 	.word	index@(_Z25selective_scan_bwd_kernelI32Selective_Scan_bwd_kernel_traitsILi128ELi16ELb0ELb0ELb0ELb1ELb1EN3c104HalfEfEEv12SSMParamsBwd)
        /*1718*/ 	.word	0x000000a8


	//----- nvinfo : EIATTR_FRAME_SIZE
	.align		4
.L_1013:
        /*171c*/ 	.byte	0x04, 0x11
        /*171e*/ 	.short	(.L_1015 - .L_1014)
	.align		4
.L_1014:
        /*1720*/ 	.word	index@($__internal_11_$__cuda_sm70_shflsync_up)
        /*1724*/ 	.word	0x00000000


	//----- nvinfo : EIATTR_FRAME_SIZE
	.align		4
.L_1015:
        /*1728*/ 	.byte	0x04, 0x11
        /*172a*/ 	.short	(.L_1017 - .L_1016)
	.align		4
.L_1016:
        /*172c*/ 	.word	index@($__internal_10_$__cuda_sm70_shflsync_idx_p)
        /*1730*/ 	.word	0x00000000


	//----- nvinfo : EIATTR_FRAME_SIZE
	.align		4
.L_1017:
        /*1734*/ 	.byte	0x04, 0x11
        /*1736*/ 	.short	(.L_1019 - .L_1018)
	.align		4
.L_1018:
        /*1738*/ 	.word	index@($__internal_9_$__cuda_sm70_shflsync_down)
        /*173c*/ 	.word	0x00000000


	//----- nvinfo : EIATTR_FRAME_SIZE
	.align		4
.L_1019:
        /*1740*/ 	.byte	0x04, 0x11
        /*1742*/ 	.short	(.L_1021 - .L_1020)
	.align		4
.L_1020:
        /*1744*/ 	.word	index@(_Z25selective_scan_bwd_kernelI32Selective_Scan_bwd_kernel_traitsILi128ELi16ELb0ELb0ELb0ELb1ELb1EN3c104HalfEfEEv12SSMParamsBwd)
        /*1748*/ 	.word	0x00000008


	//----- nvinfo : EIATTR_REGCOUNT
	.align		4
.L_1021:
        /*174c*/ 	.byte	0x04, 0x2f
        /*174e*/ 	.short	(.L_1023 - .L_1022)
	.align		4
.L_1022:
        /*1750*/ 	.word	index@(_Z25selective_scan_bwd_kernelI32Selective_Scan_bwd_kernel_traitsILi128ELi16ELb0ELb0ELb0ELb1ELb0EN3c104HalfEfEEv12SSMParamsBwd)
        /*1754*/ 	.word	0x000000a8


	//----- nvinfo : EIATTR_FRAME_SIZE
	.align		4
.L_1023:
        /*1758*/ 	.byte	0x04, 0x11
        /*175a*/ 	.short	(.L_1025 - .L_1024)
	.align		4
.L_1024:
        /*175c*/ 	.word	index@($__internal_8_$__cuda_sm70_shflsync_up)
        /*1760*/ 	.word	0x00000000


	//----- nvinfo : EIATTR_FRAME_SIZE
	.align		4
.L_1025:
        /*1764*/ 	.byte	0x04, 0x11
        /*1766*/ 	.short	(.L_1027 - .L_1026)
	.align		4
.L_1026:
        /*1768*/ 	.word	index@($__internal_7_$__cuda_sm70_shflsync_idx_p)
        /*176c*/ 	.word	0x00000000


	//----- nvinfo : EIATTR_FRAME_SIZE
	.align		4
.L_1027:
        /*1770*/ 	.byte	0x04, 0x11
        /*1772*/ 	.short	(.L_1029 - .L_1028)
	.align		4
.L_1028:
        /*1774*/ 	.word	index@($__internal_6_$__cuda_sm70_shflsync_down)
        /*1778*/ 	.word	0x00000000


	//----- nvinfo : EIATTR_FRAME_SIZE
	.align		4
.L_1029:
        /*177c*/ 	.byte	0x04, 0x11
        /*177e*/ 	.short	(.L_1031 - .L_1030)
	.align		4
.L_1030:
        /*1780*/ 	.word	index@(_Z25selective_scan_bwd_kernelI32Selective_Scan_bwd_kernel_traitsILi128ELi16ELb0ELb0ELb0ELb1ELb0EN3c104HalfEfEEv12SSMParamsBwd)
        /*1784*/ 	.word	0x00000000


	//----- nvinfo : EIATTR_REGCOUNT
	.align		4
.L_1031:
        /*1788*/ 	.byte	0x04, 0x2f
        /*178a*/ 	.short	(.L_1033 - .L_1032)
	.align		4
.L_1032:
        /*178c*/ 	.word	index@(_Z25selective_scan_bwd_kernelI32Selective_Scan_bwd_kernel_traitsILi128ELi16ELb0ELb0ELb0ELb0ELb1EN3c104HalfEfEEv12SSMParamsBwd)
        /*1790*/ 	.word	0x000000a8


	//----- nvinfo : EIATTR_FRAME_SIZE
	.align		4
.L_1033:
        /*1794*/ 	.byte	0x04, 0x11
        /*1796*/ 	.short	(.L_1035 - .L_1034)
	.align		4
.L_1034:
        /*1798*/ 	.word	index@($__internal_5_$__cuda_sm70_shflsync_up)
        /*179c*/ 	.word	0x00000000


	//----- nvinfo : EIATTR_FRAME_SIZE
	.align		4
.L_1035:
        /*17a0*/ 	.byte	0x04, 0x11
        /*17a2*/ 	.short	(.L_1037 - .L_1036)
	.align		4
.L_1036:
        /*17a4*/ 	.word	index@($__internal_4_$__cuda_sm70_shflsync_idx_p)
        /*17a8*/ 	.word	0x00000000


	//----- nvinfo : EIATTR_FRAME_SIZE
	.align		4
.L_1037:
        /*17ac*/ 	.byte	0x04, 0x11
        /*17ae*/ 	.short	(.L_1039 - .L_1038)
	.align		4
.L_1038:
        /*17b0*/ 	.word	index@($__internal_3_$__cuda_sm70_shflsync_down)
        /*17b4*/ 	.word	0x00000000


	//----- nvinfo : EIATTR_FRAME_SIZE
	.align		4
.L_1039:
        /*17b8*/ 	.byte	0x04, 0x11
        /*17ba*/ 	.short	(.L_1041 - .L_1040)
	.align		4
.L_1040:
        /*17bc*/ 	.word	index@(_Z25selective_scan_bwd_kernelI32Selective_Scan_bwd_kernel_traitsILi128ELi16ELb0ELb0ELb0ELb0ELb1EN3c104HalfEfEEv12SSMParamsBwd)
        /*17c0*/ 	.word	0x00000000


	//----- nvinfo : EIATTR_REGCOUNT
	.align		4
.L_1041:
        /*17c4*/ 	.byte	0x04, 0x2f
        /*17c6*/ 	.short	(.L_1043 - .L_1042)
	.align		4
.L_1042:
        /*17c8*/ 	.word	index@(_Z25selective_scan_bwd_kernelI32Selective_Scan_bwd_kernel_traitsILi128ELi16ELb0ELb0ELb0ELb0ELb0EN3c104HalfEfEEv12SSMParamsBwd)
        /*17cc*/ 	.word	0x000000a8


	//----- nvinfo : EIATTR_FRAME_SIZE
	.align		4
.L_1043:
        /*17d0*/ 	.byte	0x04, 0x11
        /*17d2*/ 	.short	(.L_1045 - .L_1044)
	.align		4
.L_1044:
        /*17d4*/ 	.word	index@($__internal_2_$__cuda_sm70_shflsync_up)
        /*17d8*/ 	.word	0x00000000


	//----- nvinfo : EIATTR_FRAME_SIZE
	.align		4
.L_1045:
        /*17dc*/ 	.byte	0x04, 0x11
        /*17de*/ 	.short	(.L_1047 - .L_1046)
	.align		4
.L_1046:
        /*17e0*/ 	.word	index@($__internal_1_$__cuda_sm70_shflsync_idx_p)
        /*17e4*/ 	.word	0x00000000


	//----- nvinfo : EIATTR_FRAME_SIZE
	.align		4
.L_1047:
        /*17e8*/ 	.byte	0x04, 0x11
        /*17ea*/ 	.short	(.L_1049 - .L_1048)
	.align		4
.L_1048:
        /*17ec*/ 	.word	index@($__internal_0_$__cuda_sm70_shflsync_down)
        /*17f0*/ 	.word	0x00000000


	//----- nvinfo : EIATTR_FRAME_SIZE
	.align		4
.L_1049:
        /*17f4*/ 	.byte	0x04, 0x11
        /*17f6*/ 	.short	(.L_1051 - .L_1050)
	.align		4
.L_1050:
        /*17f8*/ 	.word	index@(_Z25selective_scan_bwd_kernelI32Selective_Scan_bwd_kernel_traitsILi128ELi16ELb0ELb0ELb0ELb0ELb0EN3c104HalfEfEEv12SSMParamsBwd)
        /*17fc*/ 	.word	0x00000000


	//----- nvinfo : EIATTR_MIN_STACK_SIZE
	.align		4
.L_1051:
        /*1800*/ 	.byte	0x04, 0x12
        /*1802*/ 	.short	(.L_1053 - .L_1052)
	.align		4
.L_1052:
        /*1804*/ 	.word	index@(_Z25selective_scan_bwd_kernelI32Selective_Scan_bwd_kernel_traitsILi128ELi16ELb0ELb0ELb0ELb0ELb0EN3c104HalfEfEEv12SSMParamsBwd)
        /*1808*/ 	.word	0x00000000


	//----- nvinfo : EIATTR_MIN_STACK_SIZE
	.align		4
.L_1053:
        /*180c*/ 	.byte	0x04, 0x12
        /*180e*/ 	.short	(.L_1055 - .L_1054)
	.align		4
.L_1054:
        /*1810*/ 	.word	index@(_Z25selective_scan_bwd_kernelI32Selective_Scan_bwd_kernel_traitsILi128ELi16ELb0ELb0ELb0ELb0ELb1EN3c104HalfEfEEv12SSMParamsBwd)
        /*1814*/ 	.word	0x00000000


	//----- nvinfo : EIATTR_MIN_STACK_SIZE
	.align		4
.L_1055:
        /*1818*/ 	.byte	0x04, 0x12
        /*181a*/ 	.short	(.L_1057 - .L_1056)
	.align		4
.L_1056:
        /*181c*/ 	.word	index@(_Z25selective_scan_bwd_kernelI32Selective_Scan_bwd_kernel_traitsILi128ELi16ELb0ELb0ELb0ELb1ELb0EN3c104HalfEfEEv12SSMParamsBwd)
        /*1820*/ 	.word	0x00000000


	//----- nvinfo : EIATTR_MIN_STACK_SIZE
	.align		4
.L_1057:
        /*1824*/ 	.byte	0x04, 0x12
        /*1826*/ 	.short	(.L_1059 - .L_1058)
	.align		4
.L_1058:
        /*1828*/ 	.word	index@(_Z25selective_scan_bwd_kernelI32Selective_Scan_bwd_kernel_traitsILi128ELi16ELb0ELb0ELb0ELb1ELb1EN3c104HalfEfEEv12SSMParamsBwd)
        /*182c*/ 	.word	0x00000008


	//----- nvinfo : EIATTR_MIN_STACK_SIZE
	.align		4
.L_1059:
        /*1830*/ 	.byte	0x04, 0x12
        /*1832*/ 	.short	(.L_1061 - .L_1060)
	.align		4
.L_1060:
        /*1834*/ 	.word	index@(_Z25selective_scan_bwd_kernelI32Selective_Scan_bwd_kernel_traitsILi128ELi16ELb0ELb0ELb1ELb0ELb0EN3c104HalfEfEEv12SSMParamsBwd)
        /*1838*/ 	.word	0x00000038


	//----- nvinfo : EIATTR_MIN_STACK_SIZE
	.align		4
.L_1061:
        /*183c*/ 	.byte	0x04, 0x12
        /*183e*/ 	.short	(.L_1063 - .L_1062)
	.align		4
.L_1062:
        /*1840*/ 	.word	index@(_Z25selective_scan_bwd_kernelI32Selective_Scan_bwd_kernel_traitsILi128ELi16ELb0ELb0ELb1ELb0ELb1EN3c104HalfEfEEv12SSMParamsBwd)
        /*1844*/ 	.word	0x00000048


	//----- nvinfo : EIATTR_MIN_STACK_SIZE
	.align		4
.L_1063:
        /*1848*/ 	.byte	0x04, 0x12
        /*184a*/ 	.short	(.L_1065 - .L_1064)
	.align		4
.L_1064:
        /*184c*/ 	.word	index@(_Z25selective_scan_bwd_kernelI32Selective_Scan_bwd_kernel_traitsILi128ELi16ELb0ELb0ELb1ELb1ELb0EN3c104HalfEfEEv12SSMParamsBwd)
        /*1850*/ 	.word	0x00000040


	//----- nvinfo : EIATTR_MIN_STACK_SIZE
	.align		4
.L_1065:
        /*1854*/ 	.byte	0x04, 0x12
        /*1856*/ 	.short	(.L_1067 - .L_1066)
	.align		4
.L_1066:
        /*1858*/ 	.word	index@(_Z25selective_scan_bwd_kernelI32Selective_Scan_bwd_kernel_traitsILi128ELi16ELb0ELb0ELb1ELb1ELb1EN3c104HalfEfEEv12SSMParamsBwd)
        /*185c*/ 	.word	0x00000088


	//----- nvinfo : EIATTR_MIN_STACK_SIZE
	.align		4
.L_1067:
        /*1860*/ 	.byte	0x04, 0x12
        /*1862*/ 	.short	(.L_1069 - .L_1068)
	.align		4
.L_1068:
        /*1864*/ 	.word	index@(_Z25selective_scan_bwd_kernelI32Selective_Scan_bwd_kernel_traitsILi128ELi16ELb0ELb1ELb0ELb0ELb0EN3c104HalfEfEEv12SSMParamsBwd)
        /*1868*/ 	.word	0x00000000


	//----- nvinfo : EIATTR_MIN_STACK_SIZE
	.align		4
.L_1069:
        /*186c*/ 	.byte	0x04, 0x12
        /*186e*/ 	.short	(.L_1071 - .L_1070)
	.align		4
.L_1070:
        /*1870*/ 	.word	index@(_Z25selective_scan_bwd_kernelI32Selective_Scan_bwd_kernel_traitsILi128ELi16ELb0ELb1ELb0ELb0ELb1EN3c104HalfEfEEv12SSMParamsBwd)
        /*1874*/ 	.word	0x00000048


	//----- nvinfo : EIATTR_MIN_STACK_SIZE
	.align		4
.L_1071:
        /*1878*/ 	.byte	0x04, 0x12
        /*187a*/ 	.short	(.L_1073 - .L_1072)
	.align		4
.L_1072:
        /*187c*/ 	.word	index@(_Z25selective_scan_bwd_kernelI32Selective_Scan_bwd_kernel_traitsILi128ELi16ELb0ELb1ELb0ELb1ELb0EN3c104HalfEfEEv12SSMParamsBwd)
        /*1880*/ 	.word	0x00000008


	//----- nvinfo : EIATTR_MIN_STACK_SIZE
	.align		4
.L_1073:
        /*1884*/ 	.byte	0x04, 0x12
        /*1886*/ 	.short	(.L_1075 - .L_1074)
	.align		4
.L_1074:
        /*1888*/ 	.word	index@(_Z25selective_scan_bwd_kernelI32Selective_Scan_bwd_kernel_traitsILi128ELi16ELb0ELb1ELb0ELb1ELb1EN3c104HalfEfEEv12SSMParamsBwd)
        /*188c*/ 	.word	0x00000088


	//----- nvinfo : EIATTR_MIN_STACK_SIZE
	.align		4
.L_1075:
        /*1890*/ 	.byte	0x04, 0x12
        /*1892*/ 	.short	(.L_1077 - .L_1076)
	.align		4
.L_1076:
        /*1894*/ 	.word	index@(_Z25selective_scan_bwd_kernelI32Selective_Scan_bwd_kernel_traitsILi128ELi16ELb0ELb1ELb1ELb0ELb0EN3c104HalfEfEEv12SSMParamsBwd)
        /*1898*/ 	.word	0x00000030


	//----- nvinfo : EIATTR_MIN_STACK_SIZE
	.align		4
.L_1077:
        /*189c*/ 	.byte	0x04, 0x12
        /*189e*/ 	.short	(.L_1079 - .L_1078)
	.align		4
.L_1078:
        /*18a0*/ 	.word	index@(_Z25selective_scan_bwd_kernelI32Selective_Scan_bwd_kernel_traitsILi128ELi16ELb0ELb1ELb1ELb0ELb1EN3c104HalfEfEEv12SSMParamsBwd)
        /*18a4*/ 	.word	0x00000088


	//----- nvinfo : EIATTR_MIN_STACK_SIZE
	.align		4
.L_1079:
        /*18a8*/ 	.byte	0x04, 0x12
        /*18aa*/ 	.short	(.L_1081 - .L_1080)
	.align		4
.L_1080:
        /*18ac*/ 	.word	index@(_Z25selective_scan_bwd_kernelI32Selective_Scan_bwd_kernel_traitsILi128ELi16ELb0ELb1ELb1ELb1ELb0EN3c104HalfEfEEv12SSMParamsBwd)
        /*18b0*/ 	.word	0x00000038


	//----- nvinfo : EIATTR_MIN_STACK_SIZE
	.align		4
.L_1081:
        /*18b4*/ 	.byte	0x04, 0x12
        /*18b6*/ 	.short	(.L_1083 - .L_1082)
	.align		4
.L_1082:
        /*18b8*/ 	.word	index@(_Z25selective_scan_bwd_kernelI32Selective_Scan_bwd_kernel_traitsILi128ELi16ELb0ELb1ELb1ELb1ELb1EN3c104HalfEfEEv12SSMParamsBwd)
        /*18bc*/ 	.word	0x000000e0


	//----- nvinfo : EIATTR_MIN_STACK_SIZE
	.align		4
.L_1083:
        /*18c0*/ 	.byte	0x04, 0x12
        /*18c2*/ 	.short	(.L_1085 - .L_1084)
	.align		4
.L_1084:
        /*18c4*/ 	.word	index@(_Z25selective_scan_bwd_kernelI32Selective_Scan_bwd_kernel_traitsILi128ELi16ELb1ELb0ELb0ELb0ELb0EN3c104HalfEfEEv12SSMParamsBwd)
        /*18c8*/ 	.word	0x00000000


	//----- nvinfo : EIATTR_MIN_STACK_SIZE
	.align		4
.L_1085:
        /*18cc*/ 	.byte	0x04, 0x12
        /*18ce*/ 	.short	(.L_1087 - .L_1086)
	.align		4
.L_1086:
        /*18d0*/ 	.word	index@(_Z25selective_scan_bwd_kernelI32Selective_Scan_bwd_kernel_traitsILi128ELi16ELb1ELb0ELb0ELb0ELb1EN3c104HalfEfEEv12SSMParamsBwd)
        /*18d4*/ 	.word	0x00000000


	//----- nvinfo : EIATTR_MIN_STACK_SIZE
	.align		4
.L_1087:
        /*18d8*/ 	.byte	0x04, 0x12
        /*18da*/ 	.short	(.L_1089 - .L_1088)
	.align		4
.L_1088:
        /*18dc*/ 	.word	index@(_Z25selective_scan_bwd_kernelI32Selective_Scan_bwd_kernel_traitsILi128ELi16ELb1ELb0ELb0ELb1ELb0EN3c104HalfEfEEv12SSMParamsBwd)
        /*18e0*/ 	.word	0x00000000


	//----- nvinfo : EIATTR_MIN_STACK_SIZE
	.align		4
.L_1089:
        /*18e4*/ 	.byte	0x04, 0x12
        /*18e6*/ 	.short	(.L_1091 - .L_1090)
	.align		4
.L_1090:
        /*18e8*/ 	.word	index@(_Z25selective_scan_bwd_kernelI32Selective_Scan_bwd_kernel_traitsILi128ELi16ELb1ELb0ELb0ELb1ELb1EN3c104HalfEfEEv12SSMParamsBwd)
        /*18ec*/ 	.word	0x00000000


	//----- nvinfo : EIATTR_MIN_STACK_SIZE
	.align		4
.L_1091:
        /*18f0*/ 	.byte	0x04, 0x12
        /*18f2*/ 	.short	(.L_1093 - .L_1092)
	.align		4
.L_1092:
        /*18f4*/ 	.word	index@(_Z25selective_scan_bwd_kernelI32Selective_Scan_bwd_kernel_traitsILi128ELi16ELb1ELb0ELb1ELb0ELb0EN3c104HalfEfEEv12SSMParamsBwd)
        /*18f8*/ 	.word	0x00000000


	//----- nvinfo : EIATTR_MIN_STACK_SIZE
	.align		4
.L_1093:
        /*18fc*/ 	.byte	0x04, 0x12
        /*18fe*/ 	.short	(.L_1095 - .L_1094)
	.align		4
.L_1094:
        /*1900*/ 	.word	index@(_Z25selective_scan_bwd_kernelI32Selective_Scan_bwd_kernel_traitsILi128ELi16ELb1ELb0ELb1ELb0ELb1EN3c104HalfEfEEv12SSMParamsBwd)
        /*1904*/ 	.word	0x00000000


	//----- nvinfo : EIATTR_MIN_STACK_SIZE
	.align		4
.L_1095:
        /*1908*/ 	.byte	0x04, 0x12
        /*190a*/ 	.short	(.L_1097 - .L_1096)
	.align		4
.L_1096:
        /*190c*/ 	.word	index@(_Z25selective_scan_bwd_kernelI32Selective_Scan_bwd_kernel_traitsILi128ELi16ELb1ELb0ELb1ELb1ELb0EN3c104HalfEfEEv12SSMParamsBwd)
        /*1910*/ 	.word	0x00000000


	//----- nvinfo : EIATTR_MIN_STACK_SIZE
	.align		4
.L_1097:
        /*1914*/ 	.byte	0x04, 0x12
        /*1916*/ 	.short	(.L_1099 - .L_1098)
	.align		4
.L_1098:
        /*1918*/ 	.word	index@(_Z25selective_scan_bwd_kernelI32Selective_Scan_bwd_kernel_traitsILi128ELi16ELb1ELb0ELb1ELb1ELb1EN3c104HalfEfEEv12SSMParamsBwd)
        /*191c*/ 	.word	0x00000000


	//----- nvinfo : EIATTR_MIN_STACK_SIZE
	.align		4
.L_1099:
        /*1920*/ 	.byte	0x04, 0x12
        /*1922*/ 	.short	(.L_1101 - .L_1100)
	.align		4
.L_1100:
        /*1924*/ 	.word	index@(_Z25selective_scan_bwd_kernelI32Selective_Scan_bwd_kernel_traitsILi128ELi16ELb1ELb1ELb0ELb0ELb0EN3c104HalfEfEEv12SSMParamsBwd)
        /*1928*/ 	.word	0x00000000


	//----- nvinfo : EIATTR_MIN_STACK_SIZE
	.align		4
.L_1101:
        /*192c*/ 	.byte	0x04, 0x12
        /*192e*/ 	.short	(.L_1103 - .L_1102)
	.align		4
.L_1102:
        /*1930*/ 	.word	index@(_Z25selective_scan_bwd_kernelI32Selective_Scan_bwd_kernel_traitsILi128ELi16ELb1ELb1ELb0ELb0ELb1EN3c104HalfEfEEv12SSMParamsBwd)
        /*1934*/ 	.word	0x00000000


	//----- nvinfo : EIATTR_MIN_STACK_SIZE
	.align		4
.L_1103:
        /*1938*/ 	.byte	0x04, 0x12
        /*193a*/ 	.short	(.L_1105 - .L_1104)
	.align		4
.L_1104:
        /*193c*/ 	.word	index@(_Z25selective_scan_bwd_kernelI32Selective_Scan_bwd_kernel_traitsILi128ELi16ELb1ELb1ELb0ELb1ELb0EN3c104HalfEfEEv12SSMParamsBwd)
        /*1940*/ 	.word	0x00000000


	//----- nvinfo : EIATTR_MIN_STACK_SIZE
	.align		4
.L_1105:
        /*1944*/ 	.byte	0x04, 0x12
        /*1946*/ 	.short	(.L_1107 - .L_1106)
	.align		4
.L_1106:
        /*1948*/ 	.word	index@(_Z25selective_scan_bwd_kernelI32Selective_Scan_bwd_kernel_traitsILi128ELi16ELb1ELb1ELb0ELb1ELb1EN3c104HalfEfEEv12SSMParamsBwd)
        /*194c*/ 	.word	0x00000000


	//----- nvinfo : EIATTR_MIN_STACK_SIZE
	.align		4
.L_1107:
        /*1950*/ 	.byte	0x04, 0x12
        /*1952*/ 	.short	(.L_1109 - .L_1108)
	.align		4
.L_1108:
        /*1954*/ 	.word	index@(_Z25selective_scan_bwd_kernelI32Selective_Scan_bwd_kernel_traitsILi128ELi16ELb1ELb1ELb1ELb0ELb0EN3c104HalfEfEEv12SSMParamsBwd)
        /*1958*/ 	.word	0x00000000


	//----- nvinfo : EIATTR_MIN_STACK_SIZE
	.align		4
.L_1109:
        /*195c*/ 	.byte	0x04, 0x12
        /*195e*/ 	.short	(.L_1111 - .L_1110)
	.align		4
.L_1110:
        /*1960*/ 	.word	index@(_Z25selective_scan_bwd_kernelI32Selective_Scan_bwd_kernel_traitsILi128ELi16ELb1ELb1ELb1ELb0ELb1EN3c104HalfEfEEv12SSMParamsBwd)
        /*1964*/ 	.word	0x00000000


	//----- nvinfo : EIATTR_MIN_STACK_SIZE
	.align		4
.L_1111:
        /*1968*/ 	.byte	0x04, 0x12
        /*196a*/ 	.short	(.L_1113 - .L_1112)
	.align		4
.L_1112:
        /*196c*/ 	.word	index@(_Z25selective_scan_bwd_kernelI32Selective_Scan_bwd_kernel_traitsILi128ELi16ELb1ELb1ELb1ELb1ELb0EN3c104HalfEfEEv12SSMParamsBwd)
        /*1970*/ 	.word	0x00000000


	//----- nvinfo : EIATTR_MIN_STACK_SIZE
	.align		4
.L_1113:
        /*1974*/ 	.byte	0x04, 0x12
        /*1976*/ 	.short	(.L_1115 - .L_1114)
	.align		4
.L_1114:
        /*1978*/ 	.word	index@(_Z25selective_scan_bwd_kernelI32Selective_Scan_bwd_kernel_traitsILi128ELi16ELb1ELb1ELb1ELb1ELb1EN3c104HalfEfEEv12SSMParamsBwd)
        /*197c*/ 	.word	0x00000000


	//----- nvinfo : EIATTR_MIN_STACK_SIZE
	.align		4
.L_1115:
        /*1980*/ 	.byte	0x04, 0x12
        /*1982*/ 	.short	(.L_1117 - .L_1116)
	.align		4
.L_1116:
        /*1984*/ 	.word	index@(_Z25selective_scan_bwd_kernelI32Selective_Scan_bwd_kernel_traitsILi64ELi16ELb0ELb0ELb0ELb0ELb0EN3c104HalfEfEEv12SSMParamsBwd)
        /*1988*/ 	.word	0x00000000


	//----- nvinfo : EIATTR_MIN_STACK_SIZE
	.align		4
.L_1117:
        /*198c*/ 	.byte	0x04, 0x12
        /*198e*/ 	.short	(.L_1119 - .L_1118)
	.align		4
.L_1118:
        /*1990*/ 	.word	index@(_Z25selective_scan_bwd_kernelI32Selective_Scan_bwd_kernel_traitsILi64ELi16ELb0ELb0ELb0ELb0ELb1EN3c104HalfEfEEv12SSMParamsBwd)
        /*1994*/ 	.word	0x00000000


	//----- nvinfo : EIATTR_MIN_STACK_SIZE
	.align		4
.L_1119:
        /*1998*/ 	.byte	0x04, 0x12
        /*199a*/ 	.short	(.L_1121 - .L_1120)
	.align		4
.L_1120:
        /*199c*/ 	.word	index@(_Z25selective_scan_bwd_kernelI32Selective_Scan_bwd_kernel_traitsILi64ELi16ELb0ELb0ELb0ELb1ELb0EN3c104HalfEfEEv12SSMParamsBwd)
        /*19a0*/ 	.word	0x00000000


	//----- nvinfo : EIATTR_MIN_STACK_SIZE
	.align		4
.L_1121:
        /*19a4*/ 	.byte	0x04, 0x12
        /*19a6*/ 	.short	(.L_1123 - .L_1122)
	.align		4
.L_1122:
        /*19a8*/ 	.word	index@(_Z25selective_scan_bwd_kernelI32Selective_Scan_bwd_kernel_traitsILi64ELi16ELb0ELb0ELb0ELb1ELb1EN3c104HalfEfEEv12SSMParamsBwd)
        /*19ac*/ 	.word	0x00000000


	//----- nvinfo : EIATTR_MIN_STACK_SIZE
	.align		4
.L_1123:
        /*19b0*/ 	.byte	0x04, 0x12
        /*19b2*/ 	.short	(.L_1125 - .L_1124)
	.align		4
.L_1124:
        /*19b4*/ 	.word	index@(_Z25selective_scan_bwd_kernelI32Selective_Scan_bwd_kernel_traitsILi64ELi16ELb0ELb0ELb1ELb0ELb0EN3c104HalfEfEEv12SSMParamsBwd)
        /*19b8*/ 	.word	0x00000000


	//----- nvinfo : EIATTR_MIN_STACK_SIZE
	.align		4
.L_1125:
        /*19bc*/ 	.byte	0x04, 0x12
        /*19be*/ 	.short	(.L_1127 - .L_1126)
	.align		4
.L_1126:
        /*19c0*/ 	.word	index@(_Z25selective_scan_bwd_kernelI32Selective_Scan_bwd_kernel_traitsILi64ELi16ELb0ELb0ELb1ELb0ELb1EN3c104HalfEfEEv12SSMParamsBwd)
        /*19c4*/ 	.word	0x00000000


	//----- nvinfo : EIATTR_MIN_STACK_SIZE
	.align		4
.L_1127:
        /*19c8*/ 	.byte	0x04, 0x12
        /*19ca*/ 	.short	(.L_1129 - .L_1128)
	.align		4
.L_1128:
        /*19cc*/ 	.word	index@(_Z25selective_scan_bwd_kernelI32Selective_Scan_bwd_kernel_traitsILi64ELi16ELb0ELb0ELb1ELb1ELb0EN3c104HalfEfEEv12SSMParamsBwd)
        /*19d0*/ 	.word	0x00000000


	//----- nvinfo : EIATTR_MIN_STACK_SIZE
	.align		4
.L_1129:
        /*19d4*/ 	.byte	0x04, 0x12
        /*19d6*/ 	.short	(.L_1131 - .L_1130)
	.align		4
.L_1130:
        /*19d8*/ 	.word	index@(_Z25selective_scan_bwd_kernelI32Selective_Scan_bwd_kernel_traitsILi64ELi16ELb0ELb0ELb1ELb1ELb1EN3c104HalfEfEEv12SSMParamsBwd)
        /*19dc*/ 	.word	0x00000000


	//----- nvinfo : EIATTR_MIN_STACK_SIZE
	.align		4
.L_1131:
        /*19e0*/ 	.byte	0x04, 0x12
        /*19e2*/ 	.short	(.L_1133 - .L_1132)
	.align		4
.L_1132:
        /*19e4*/ 	.word	index@(_Z25selective_scan_bwd_kernelI32Selective_Scan_bwd_kernel_traitsILi64ELi16ELb0ELb1ELb0ELb0ELb0EN3c104HalfEfEEv12SSMParamsBwd)
        /*19e8*/ 	.word	0x00000000


	//----- nvinfo : EIATTR_MIN_STACK_SIZE
	.align		4
.L_1133:
        /*19ec*/ 	.byte	0x04, 0x12
        /*19ee*/ 	.short	(.L_1135 - .L_1134)
	.align		4
.L_1134:
        /*19f0*/ 	.word	index@(_Z25selective_scan_bwd_kernelI32Selective_Scan_bwd_kernel_traitsILi64ELi16ELb0ELb1ELb0ELb0ELb1EN3c104HalfEfEEv12SSMParamsBwd)
        /*19f4*/ 	.word	0x00000000


	//----- nvinfo : EIATTR_MIN_STACK_SIZE
	.align		4
.L_1135:
        /*19f8*/ 	.byte	0x04, 0x12
        /*19fa*/ 	.short	(.L_1137 - .L_1136)
	.align		4
.L_1136:
        /*19fc*/ 	.word	index@(_Z25selective_scan_bwd_kernelI32Selective_Scan_bwd_kernel_traitsILi64ELi16ELb0ELb1ELb0ELb1ELb0EN3c104HalfEfEEv12SSMParamsBwd)
        /*1a00*/ 	.word	0x00000000


	//----- nvinfo : EIATTR_MIN_STACK_SIZE
	.align		4
.L_1137:
        /*1a04*/ 	.byte	0x04, 0x12
        /*1a06*/ 	.short	(.L_1139 - .L_1138)
	.align		4
.L_1138:
        /*1a08*/ 	.word	index@(_Z25selective_scan_bwd_kernelI32Selective_Scan_bwd_kernel_traitsILi64ELi16ELb0ELb1ELb0ELb1ELb1EN3c104HalfEfEEv12SSMParamsBwd)
        /*1a0c*/ 	.word	0x00000000


	//----- nvinfo : EIATTR_MIN_STACK_SIZE
	.align		4
.L_1139:
        /*1a10*/ 	.byte	0x04, 0x12
        /*1a12*/ 	.short	(.L_1141 - .L_1140)
	.align		4
.L_1140:
        /*1a14*/ 	.word	index@(_Z25selective_scan_bwd_kernelI32Selective_Scan_bwd_kernel_traitsILi64ELi16ELb0ELb1ELb1ELb0ELb0EN3c104HalfEfEEv12SSMParamsBwd)
        /*1a18*/ 	.word	0x00000000


	//----- nvinfo : EIATTR_MIN_STACK_SIZE
	.align		4
.L_1141:
        /*1a1c*/ 	.byte	0x04, 0x12
        /*1a1e*/ 	.short	(.L_1143 - .L_1142)
	.align		4
.L_1142:
        /*1a20*/ 	.word	index@(_Z25selective_scan_bwd_kernelI32Selective_Scan_bwd_kernel_traitsILi64ELi16ELb0ELb1ELb1ELb0ELb1EN3c104HalfEfEEv12SSMParamsBwd)
        /*1a24*/ 	.word	0x00000000


	//----- nvinfo : EIATTR_MIN_STACK_SIZE
	.align		4
.L_1143:
        /*1a28*/ 	.byte	0x04, 0x12
        /*1a2a*/ 	.short	(.L_1145 - .L_1144)
	.align		4
.L_1144:
        /*1a2c*/ 	.word	index@(_Z25selective_scan_bwd_kernelI32Selective_Scan_bwd_kernel_traitsILi64ELi16ELb0ELb1ELb1ELb1ELb0EN3c104HalfEfEEv12SSMParamsBwd)
        /*1a30*/ 	.word	0x00000000


	//----- nvinfo : EIATTR_MIN_STACK_SIZE
	.align		4
.L_1145:
        /*1a34*/ 	.byte	0x04, 0x12
        /*1a36*/ 	.short	(.L_1147 - .L_1146)
	.align		4
.L_1146:
        /*1a38*/ 	.word	index@(_Z25selective_scan_bwd_kernelI32Selective_Scan_bwd_kernel_traitsILi64ELi16ELb0ELb1ELb1ELb1ELb1EN3c104HalfEfEEv12SSMParamsBwd)
        /*1a3c*/ 	.word	0x00000000


	//----- nvinfo : EIATTR_MIN_STACK_SIZE
	.align		4
.L_1147:
        /*1a40*/ 	.byte	0x04, 0x12
        /*1a42*/ 	.short	(.L_1149 - .L_1148)
	.align		4
.L_1148:
        /*1a44*/ 	.word	index@(_Z25selective_scan_bwd_kernelI32Selective_Scan_bwd_kernel_traitsILi64ELi16ELb1ELb0ELb0ELb0ELb0EN3c104HalfEfEEv12SSMParamsBwd)
        /*1a48*/ 	.word	0x00000000


	//----- nvinfo : EIATTR_MIN_STACK_SIZE
	.align		4
.L_1149:
        /*1a4c*/ 	.byte	0x04, 0x12
        /*1a4e*/ 	.short	(.L_1151 - .L_1150)
	.align		4
.L_1150:
        /*1a50*/ 	.word	index@(_Z25selective_scan_bwd_kernelI32Selective_Scan_bwd_kernel_traitsILi64ELi16ELb1ELb0ELb0ELb0ELb1EN3c104HalfEfEEv12SSMParamsBwd)
        /*1a54*/ 	.word	0x00000000


	//----- nvinfo : EIATTR_MIN_STACK_SIZE
	.align		4
.L_1151:
        /*1a58*/ 	.byte	0x04, 0x12
        /*1a5a*/ 	.short	(.L_1153 - .L_1152)
	.align		4
.L_1152:
        /*1a5c*/ 	.word	index@(_Z25selective_scan_bwd_kernelI32Selective_Scan_bwd_kernel_traitsILi64ELi16ELb1ELb0ELb0ELb1ELb0EN3c104HalfEfEEv12SSMParamsBwd)
        /*1a60*/ 	.word	0x00000000


	//----- nvinfo : EIATTR_MIN_STACK_SIZE
	.align		4
.L_1153:
        /*1a64*/ 	.byte	0x04, 0x12
        /*1a66*/ 	.short	(.L_1155 - .L_1154)
	.align		4
.L_1154:
        /*1a68*/ 	.word	index@(_Z25selective_scan_bwd_kernelI32Selective_Scan_bwd_kernel_traitsILi64ELi16ELb1ELb0ELb0ELb1ELb1EN3c104HalfEfEEv12SSMParamsBwd)
        /*1a6c*/ 	.word	0x00000000


	//----- nvinfo : EIATTR_MIN_STACK_SIZE
	.align		4
.L_1155:
        /*1a70*/ 	.byte	0x04, 0x12
        /*1a72*/ 	.short	(.L_1157 - .L_1156)
	.align		4
.L_1156:
        /*1a74*/ 	.word	index@(_Z25selective_scan_bwd_kernelI32Selective_Scan_bwd_kernel_traitsILi64ELi16ELb1ELb0ELb1ELb0ELb0EN3c104HalfEfEEv12SSMParamsBwd)
        /*1a78*/ 	.word	0x00000000


	//----- nvinfo : EIATTR_MIN_STACK_SIZE
	.align		4
.L_1157:
        /*1a7c*/ 	.byte	0x04, 0x12
        /*1a7e*/ 	.short	(.L_1159 - .L_1158)
	.align		4
.L_1158:
        /*1a80*/ 	.word	index@(_Z25selective_scan_bwd_kernelI32Selective_Scan_bwd_kernel_traitsILi64ELi16ELb1ELb0ELb1ELb0ELb1EN3c104HalfEfEEv12SSMParamsBwd)
        /*1a84*/ 	.word	0x00000000


	//----- nvinfo : EIATTR_MIN_STACK_SIZE
	.align		4
.L_1159:
        /*1a88*/ 	.byte	0x04, 0x12
        /*1a8a*/ 	.short	(.L_1161 - .L_1160)
	.align		4
.L_1160:
        /*1a8c*/ 	.word	index@(_Z25selective_scan_bwd_kernelI32Selective_Scan_bwd_kernel_traitsILi64ELi16ELb1ELb0ELb1ELb1ELb0EN3c104HalfEfEEv12SSMParamsBwd)
        /*1a90*/ 	.word	0x00000000


	//----- nvinfo : EIATTR_MIN_STACK_SIZE
	.align		4
.L_1161:
        /*1a94*/ 	.byte	0x04, 0x12
        /*1a96*/ 	.short	(.L_1163 - .L_1162)
	.align		4
.L_1162:
        /*1a98*/ 	.word	index@(_Z25selective_scan_bwd_kernelI32Selective_Scan_bwd_kernel_traitsILi64ELi16ELb1ELb0ELb1ELb1ELb1EN3c104HalfEfEEv12SSMParamsBwd)
        /*1a9c*/ 	.word	0x00000000


	//----- nvinfo : EIATTR_MIN_STACK_SIZE
	.align		4
.L_1163:
        /*1aa0*/ 	.byte	0x04, 0x12
        /*1aa2*/ 	.short	(.L_1165 - .L_1164)
	.align		4
.L_1164:
        /*1aa4*/ 	.word	index@(_Z25selective_scan_bwd_kernelI32Selective_Scan_bwd_kernel_traitsILi64ELi16ELb1ELb1ELb0ELb0ELb0EN3c104HalfEfEEv12SSMParamsBwd)
        /*1aa8*/ 	.word	0x00000000


	//----- nvinfo : EIATTR_MIN_STACK_SIZE
	.align		4
.L_1165:
        /*1aac*/ 	.byte	0x04, 0x12
        /*1aae*/ 	.short	(.L_1167 - .L_1166)
	.align		4
.L_1166:
        /*1ab0*/ 	.word	index@(_Z25selective_scan_bwd_kernelI32Selective_Scan_bwd_kernel_traitsILi64ELi16ELb1ELb1ELb0ELb0ELb1EN3c104HalfEfEEv12SSMParamsBwd)
        /*1ab4*/ 	.word	0x00000000


	//----- nvinfo : EIATTR_MIN_STACK_SIZE
	.align		4
.L_1167:
        /*1ab8*/ 	.byte	0x04, 0x12
        /*1aba*/ 	.short	(.L_1169 - .L_1168)
	.align		4
.L_1168:
        /*1abc*/ 	.word	index@(_Z25selective_scan_bwd_kernelI32Selective_Scan_bwd_kernel_traitsILi64ELi16ELb1ELb1ELb0ELb1ELb0EN3c104HalfEfEEv12SSMParamsBwd)
        /*1ac0*/ 	.word	0x00000000


	//----- nvinfo : EIATTR_MIN_STACK_SIZE
	.align		4
.L_1169:
        /*1ac4*/ 	.byte	0x04, 0x12
        /*1ac6*/ 	.short	(.L_1171 - .L_1170)
	.align		4
.L_1170:
        /*1ac8*/ 	.word	index@(_Z25selective_scan_bwd_kernelI32Selective_Scan_bwd_kernel_traitsILi64ELi16ELb1ELb1ELb0ELb1ELb1EN3c104HalfEfEEv12SSMParamsBwd)
        /*1acc*/ 	.word	0x00000000


	//----- nvinfo : EIATTR_MIN_STACK_SIZE
	.align		4
.L_1171:
        /*1ad0*/ 	.byte	0x04, 0x12
        /*1ad2*/ 	.short	(.L_1173 - .L_1172)
	.align		4
.L_1172:
        /*1ad4*/ 	.word	index@(_Z25selective_scan_bwd_kernelI32Selective_Scan_bwd_kernel_traitsILi64ELi16ELb1ELb1ELb1ELb0ELb0EN3c104HalfEfEEv12SSMParamsBwd)
        /*1ad8*/ 	.word	0x00000000


	//----- nvinfo : EIATTR_MIN_STACK_SIZE
	.align		4
.L_1173:
        /*1adc*/ 	.byte	0x04, 0x12
        /*1ade*/ 	.short	(.L_1175 - .L_1174)
	.align		4
.L_1174:
        /*1ae0*/ 	.word	index@(_Z25selective_scan_bwd_kernelI32Selective_Scan_bwd_kernel_traitsILi64ELi16ELb1ELb1ELb1ELb0ELb1EN3c104HalfEfEEv12SSMParamsBwd)
        /*1ae4*/ 	.word	0x00000000


	//----- nvinfo : EIATTR_MIN_STACK_SIZE
	.align		4
.L_1175:
        /*1ae8*/ 	.byte	0x04, 0x12
        /*1aea*/ 	.short	(.L_1177 - .L_1176)
	.align		4
.L_1176:
        /*1aec*/ 	.word	index@(_Z25selective_scan_bwd_kernelI32Selective_Scan_bwd_kernel_traitsILi64ELi16ELb1ELb1ELb1ELb1ELb0EN3c104HalfEfEEv12SSMParamsBwd)
        /*1af0*/ 	.word	0x00000000


	//----- nvinfo : EIATTR_MIN_STACK_SIZE
	.align		4
.L_1177:
        /*1af4*/ 	.byte	0x04, 0x12
        /*1af6*/ 	.short	(.L_1179 - .L_1178)
	.align		4
.L_1178:
        /*1af8*/ 	.word	index@(_Z25selective_scan_bwd_kernelI32Selective_Scan_bwd_kernel_traitsILi64ELi16ELb1ELb1ELb1ELb1ELb1EN3c104HalfEfEEv12SSMParamsBwd)
        /*1afc*/ 	.word	0x00000000


	//----- nvinfo : EIATTR_MIN_STACK_SIZE
	.align		4
.L_1179:
        /*1b00*/ 	.byte	0x04, 0x12
        /*1b02*/ 	.short	(.L_1181 - .L_1180)
	.align		4
.L_1180:
        /*1b04*/ 	.word	index@(_Z25selective_scan_bwd_kernelI32Selective_Scan_bwd_kernel_traitsILi32ELi16ELb0ELb0ELb0ELb0ELb0EN3c104HalfEfEEv12SSMParamsBwd)
        /*1b08*/ 	.word	0x00000000


	//----- nvinfo : EIATTR_MIN_STACK_SIZE
	.align		4
.L_1181:
        /*1b0c*/ 	.byte	0x04, 0x12
        /*1b0e*/ 	.short	(.L_1183 - .L_1182)
	.align		4
.L_1182:
        /*1b10*/ 	.word	index@(_Z25selective_scan_bwd_kernelI32Selective_Scan_bwd_kernel_traitsILi32ELi16ELb0ELb0ELb0ELb0ELb1EN3c104HalfEfEEv12SSMParamsBwd)
        /*1b14*/ 	.word	0x00000000


	//----- nvinfo : EIATTR_MIN_STACK_SIZE
	.align		4
.L_1183:
        /*1b18*/ 	.byte	0x04, 0x12
        /*1b1a*/ 	.short	(.L_1185 - .L_1184)
	.align		4
.L_1184:
        /*1b1c*/ 	.word	index@(_Z25selective_scan_bwd_kernelI32Selective_Scan_bwd_kernel_traitsILi32ELi16ELb0ELb0ELb0ELb1ELb0EN3c104HalfEfEEv12SSMParamsBwd)
        /*1b20*/ 	.word	0x00000000


	//----- nvinfo : EIATTR_MIN_STACK_SIZE
	.align		4
.L_1185:
        /*1b24*/ 	.byte	0x04, 0x12
        /*1b26*/ 	.short	(.L_1187 - .L_1186)
	.align		4
.L_1186:
        /*1b28*/ 	.word	index@(_Z25selective_scan_bwd_kernelI32Selective_Scan_bwd_kernel_traitsILi32ELi16ELb0ELb0ELb0ELb1ELb1EN3c104HalfEfEEv12SSMParamsBwd)
        /*1b2c*/ 	.word	0x00000000


	//----- nvinfo : EIATTR_MIN_STACK_SIZE
	.align		4
.L_1187:
        /*1b30*/ 	.byte	0x04, 0x12
        /*1b32*/ 	.short	(.L_1189 - .L_1188)
	.align		4
.L_1188:
        /*1b34*/ 	.word	index@(_Z25selective_scan_bwd_kernelI32Selective_Scan_bwd_kernel_traitsILi32ELi16ELb0ELb0ELb1ELb0ELb0EN3c104HalfEfEEv12SSMParamsBwd)
        /*1b38*/ 	.word	0x00000000


	//----- nvinfo : EIATTR_MIN_STACK_SIZE
	.align		4
.L_1189:
        /*1b3c*/ 	.byte	0x04, 0x12
        /*1b3e*/ 	.short	(.L_1191 - .L_1190)
	.align		4
.L_1190:
        /*1b40*/ 	.word	index@(_Z25selective_scan_bwd_kernelI32Selective_Scan_bwd_kernel_traitsILi32ELi16ELb0ELb0ELb1ELb0ELb1EN3c104HalfEfEEv12SSMParamsBwd)
        /*1b44*/ 	.word	0x00000000


	//----- nvinfo : EIATTR_MIN_STACK_SIZE
	.align		4
.L_1191:
        /*1b48*/ 	.byte	0x04, 0x12
        /*1b4a*/ 	.short	(.L_1193 - .L_1192)
	.align		4
.L_1192:
        /*1b4c*/ 	.word	index@(_Z25selective_scan_bwd_kernelI32Selective_Scan_bwd_kernel_traitsILi32ELi16ELb0ELb0ELb1ELb1ELb0EN3c104HalfEfEEv12SSMParamsBwd)
        /*1b50*/ 	.word	0x00000000


	//----- nvinfo : EIATTR_MIN_STACK_SIZE
	.align		4
.L_1193:
        /*1b54*/ 	.byte	0x04, 0x12
        /*1b56*/ 	.short	(.L_1195 - .L_1194)
	.align		4
.L_1194:
        /*1b58*/ 	.word	index@(_Z25selective_scan_bwd_kernelI32Selective_Scan_bwd_kernel_traitsILi32ELi16ELb0ELb0ELb1ELb1ELb1EN3c104HalfEfEEv12SSMParamsBwd)
        /*1b5c*/ 	.word	0x00000000


	//----- nvinfo : EIATTR_MIN_STACK_SIZE
	.align		4
.L_1195:
        /*1b60*/ 	.byte	0x04, 0x12
        /*1b62*/ 	.short	(.L_1197 - .L_1196)
	.align		4
.L_1196:
        /*1b64*/ 	.word	index@(_Z25selective_scan_bwd_kernelI32Selective_Scan_bwd_kernel_traitsILi32ELi16ELb0ELb1ELb0ELb0ELb0EN3c104HalfEfEEv12SSMParamsBwd)
        /*1b68*/ 	.word	0x00000000


	//----- nvinfo : EIATTR_MIN_STACK_SIZE
	.align		4
.L_1197:
        /*1b6c*/ 	.byte	0x04, 0x12
        /*1b6e*/ 	.short	(.L_1199 - .L_1198)
	.align		4
.L_1198:
        /*1b70*/ 	.word	index@(_Z25selective_scan_bwd_kernelI32Selective_Scan_bwd_kernel_traitsILi32ELi16ELb0ELb1ELb0ELb0ELb1EN3c104HalfEfEEv12SSMParamsBwd)
        /*1b74*/ 	.word	0x00000000


	//----- nvinfo : EIATTR_MIN_STACK_SIZE
	.align		4
.L_1199:
        /*1b78*/ 	.byte	0x04, 0x12
        /*1b7a*/ 	.short	(.L_1201 - .L_1200)
	.align		4
.L_1200:
        /*1b7c*/ 	.word	index@(_Z25selective_scan_bwd_kernelI32Selective_Scan_bwd_kernel_traitsILi32ELi16ELb0ELb1ELb0ELb1ELb0EN3c104HalfEfEEv12SSMParamsBwd)
        /*1b80*/ 	.word	0x00000000


	//----- nvinfo : EIATTR_MIN_STACK_SIZE
	.align		4
.L_1201:
        /*1b84*/ 	.byte	0x04, 0x12
        /*1b86*/ 	.short	(.L_1203 - .L_1202)
	.align		4
.L_1202:
        /*1b88*/ 	.word	index@(_Z25selective_scan_bwd_kernelI32Selective_Scan_bwd_kernel_traitsILi32ELi16ELb0ELb1ELb0ELb1ELb1EN3c104HalfEfEEv12SSMParamsBwd)
        /*1b8c*/ 	.word	0x00000000


	//----- nvinfo : EIATTR_MIN_STACK_SIZE
	.align		4
.L_1203:
        /*1b90*/ 	.byte	0x04, 0x12
        /*1b92*/ 	.short	(.L_1205 - .L_1204)
	.align		4
.L_1204:
        /*1b94*/ 	.word	index@(_Z25selective_scan_bwd_kernelI32Selective_Scan_bwd_kernel_traitsILi32ELi16ELb0ELb1ELb1ELb0ELb0EN3c104HalfEfEEv12SSMParamsBwd)
        /*1b98*/ 	.word	0x00000000


	//----- nvinfo : EIATTR_MIN_STACK_SIZE
	.align		4
.L_1205:
        /*1b9c*/ 	.byte	0x04, 0x12
        /*1b9e*/ 	.short	(.L_1207 - .L_1206)
	.align		4
.L_1206:
        /*1ba0*/ 	.word	index@(_Z25selective_scan_bwd_kernelI32Selective_Scan_bwd_kernel_traitsILi32ELi16ELb0ELb1ELb1ELb0ELb1EN3c104HalfEfEEv12SSMParamsBwd)
        /*1ba4*/ 	.word	0x00000000


	//----- nvinfo : EIATTR_MIN_STACK_SIZE
	.align		4
.L_1207:
        /*1ba8*/ 	.byte	0x04, 0x12
        /*1baa*/ 	.short	(.L_1209 - .L_1208)
	.align		4
.L_1208:
        /*1bac*/ 	.word	index@(_Z25selective_scan_bwd_kernelI32Selective_Scan_bwd_kernel_traitsILi32ELi16ELb0ELb1ELb1ELb1ELb0EN3c104HalfEfEEv12SSMParamsBwd)
        /*1bb0*/ 	.word	0x00000000


	//----- nvinfo : EIATTR_MIN_STACK_SIZE
	.align		4
.L_1209:
        /*1bb4*/ 	.byte	0x04, 0x12
        /*1bb6*/ 	.short	(.L_1211 - .L_1210)
	.align		4
.L_1210:
        /*1bb8*/ 	.word	index@(_Z25selective_scan_bwd_kernelI32Selective_Scan_bwd_kernel_traitsILi32ELi16ELb0ELb1ELb1ELb1ELb1EN3c104HalfEfEEv12SSMParamsBwd)
        /*1bbc*/ 	.word	0x00000000


	//----- nvinfo : EIATTR_MIN_STACK_SIZE
	.align		4
.L_1211:
        /*1bc0*/ 	.byte	0x04, 0x12
        /*1bc2*/ 	.short	(.L_1213 - .L_1212)
	.align		4
.L_1212:
        /*1bc4*/ 	.word	index@(_Z25selective_scan_bwd_kernelI32Selective_Scan_bwd_kernel_traitsILi32ELi16ELb1ELb0ELb0ELb0ELb0EN3c104HalfEfEEv12SSMParamsBwd)
        /*1bc8*/ 	.word	0x00000000


	//----- nvinfo : EIATTR_MIN_STACK_SIZE
	.align		4
.L_1213:
        /*1bcc*/ 	.byte	0x04, 0x12
        /*1bce*/ 	.short	(.L_1215 - .L_1214)
	.align		4
.L_1214:
        /*1bd0*/ 	.word	index@(_Z25selective_scan_bwd_kernelI32Selective_Scan_bwd_kernel_traitsILi32ELi16ELb1ELb0ELb0ELb0ELb1EN3c104HalfEfEEv12SSMParamsBwd)
        /*1bd4*/ 	.word	0x00000000


	//----- nvinfo : EIATTR_MIN_STACK_SIZE
	.align		4
.L_1215:
        /*1bd8*/ 	.byte	0x04, 0x12
        /*1bda*/ 	.short	(.L_1217 - .L_1216)
	.align		4
.L_1216:
        /*1bdc*/ 	.word	index@(_Z25selective_scan_bwd_kernelI32Selective_Scan_bwd_kernel_traitsILi32ELi16ELb1ELb0ELb0ELb1ELb0EN3c104HalfEfEEv12SSMParamsBwd)
        /*1be0*/ 	.word	0x00000000


	//----- nvinfo : EIATTR_MIN_STACK_SIZE
	.align		4
.L_1217:
        /*1be4*/ 	.byte	0x04, 0x12
        /*1be6*/ 	.short	(.L_1219 - .L_1218)
	.align		4
.L_1218:
        /*1be8*/ 	.word	index@(_Z25selective_scan_bwd_kernelI32Selective_Scan_bwd_kernel_traitsILi32ELi16ELb1ELb0ELb0ELb1ELb1EN3c104HalfEfEEv12SSMParamsBwd)
        /*1bec*/ 	.word	0x00000000


	//----- nvinfo : EIATTR_MIN_STACK_SIZE
	.align		4
.L_1219:
        /*1bf0*/ 	.byte	0x04, 0x12
        /*1bf2*/ 	.short	(.L_1221 - .L_1220)
	.align		4
.L_1220:
        /*1bf4*/ 	.word	index@(_Z25selective_scan_bwd_kernelI32Selective_Scan_bwd_kernel_traitsILi32ELi16ELb1ELb0ELb1ELb0ELb0EN3c104HalfEfEEv12SSMParamsBwd)
        /*1bf8*/ 	.word	0x00000000


	//----- nvinfo : EIATTR_MIN_STACK_SIZE
	.align		4
.L_1221:
        /*1bfc*/ 	.byte	0x04, 0x12
        /*1bfe*/ 	.short	(.L_1223 - .L_1222)
	.align		4
.L_1222:
        /*1c00*/ 	.word	index@(_Z25selective_scan_bwd_kernelI32Selective_Scan_bwd_kernel_traitsILi32ELi16ELb1ELb0ELb1ELb0ELb1EN3c104HalfEfEEv12SSMParamsBwd)
        /*1c04*/ 	.word	0x00000000


	//----- nvinfo : EIATTR_MIN_STACK_SIZE
	.align		4
.L_1223:
        /*1c08*/ 	.byte	0x04, 0x12
        /*1c0a*/ 	.short	(.L_1225 - .L_1224)
	.align		4
.L_1224:
        /*1c0c*/ 	.word	index@(_Z25selective_scan_bwd_kernelI32Selective_Scan_bwd_kernel_traitsILi32ELi16ELb1ELb0ELb1ELb1ELb0EN3c104HalfEfEEv12SSMParamsBwd)
        /*1c10*/ 	.word	0x00000000


	//----- nvinfo : EIATTR_MIN_STACK_SIZE
	.align		4
.L_1225:
        /*1c14*/ 	.byte	0x04, 0x12
        /*1c16*/ 	.short	(.L_1227 - .L_1226)
	.align		4
.L_1226:
        /*1c18*/ 	.word	index@(_Z25selective_scan_bwd_kernelI32Selective_Scan_bwd_kernel_traitsILi32ELi16ELb1ELb0ELb1ELb1ELb1EN3c104HalfEfEEv12SSMParamsBwd)
        /*1c1c*/ 	.word	0x00000000


	//----- nvinfo : EIATTR_MIN_STACK_SIZE
	.align		4
.L_1227:
        /*1c20*/ 	.byte	0x04, 0x12
        /*1c22*/ 	.short	(.L_1229 - .L_1228)
	.align		4
.L_1228:
        /*1c24*/ 	.word	index@(_Z25selective_scan_bwd_kernelI32Selective_Scan_bwd_kernel_traitsILi32ELi16ELb1ELb1ELb0ELb0ELb0EN3c104HalfEfEEv12SSMParamsBwd)
        /*1c28*/ 	.word	0x00000000


	//----- nvinfo : EIATTR_MIN_STACK_SIZE
	.align		4
.L_1229:
        /*1c2c*/ 	.byte	0x04, 0x12
        /*1c2e*/ 	.short	(.L_1231 - .L_1230)
	.align		4
.L_1230:
        /*1c30*/ 	.word	index@(_Z25selective_scan_bwd_kernelI32Selective_Scan_bwd_kernel_traitsILi32ELi16ELb1ELb1ELb0ELb0ELb1EN3c104HalfEfEEv12SSMParamsBwd)
        /*1c34*/ 	.word	0x00000000


	//----- nvinfo : EIATTR_MIN_STACK_SIZE
	.align		4
.L_1231:
        /*1c38*/ 	.byte	0x04, 0x12
        /*1c3a*/ 	.short	(.L_1233 - .L_1232)
	.align		4
.L_1232:
        /*1c3c*/ 	.word	index@(_Z25selective_scan_bwd_kernelI32Selective_Scan_bwd_kernel_traitsILi32ELi16ELb1ELb1ELb0ELb1ELb0EN3c104HalfEfEEv12SSMParamsBwd)
        /*1c40*/ 	.word	0x00000000


	//----- nvinfo : EIATTR_MIN_STACK_SIZE
	.align		4
.L_1233:
        /*1c44*/ 	.byte	0x04, 0x12
        /*1c46*/ 	.short	(.L_1235 - .L_1234)
	.align		4
.L_1234:
        /*1c48*/ 	.word	index@(_Z25selective_scan_bwd_kernelI32Selective_Scan_bwd_kernel_traitsILi32ELi16ELb1ELb1ELb0ELb1ELb1EN3c104HalfEfEEv12SSMParamsBwd)
        /*1c4c*/ 	.word	0x00000000


	//----- nvinfo : EIATTR_MIN_STACK_SIZE
	.align		4
.L_1235:
        /*1c50*/ 	.byte	0x04, 0x12
        /*1c52*/ 	.short	(.L_1237 - .L_1236)
	.align		4
.L_1236:
        /*1c54*/ 	.word	index@(_Z25selective_scan_bwd_kernelI32Selective_Scan_bwd_kernel_traitsILi32ELi16ELb1ELb1ELb1ELb0ELb0EN3c104HalfEfEEv12SSMParamsBwd)
        /*1c58*/ 	.word	0x00000000


	//----- nvinfo : EIATTR_MIN_STACK_SIZE
	.align		4
.L_1237:
        /*1c5c*/ 	.byte	0x04, 0x12
        /*1c5e*/ 	.short	(.L_1239 - .L_1238)
	.align		4
.L_1238:
        /*1c60*/ 	.word	index@(_Z25selective_scan_bwd_kernelI32Selective_Scan_bwd_kernel_traitsILi32ELi16ELb1ELb1ELb1ELb0ELb1EN3c104HalfEfEEv12SSMParamsBwd)
        /*1c64*/ 	.word	0x00000000


	//----- nvinfo : EIATTR_MIN_STACK_SIZE
	.align		4
.L_1239:
        /*1c68*/ 	.byte	0x04, 0x12
        /*1c6a*/ 	.short	(.L_1241 - .L_1240)
	.align		4
.L_1240:
        /*1c6c*/ 	.word	index@(_Z25selective_scan_bwd_kernelI32Selective_Scan_bwd_kernel_traitsILi32ELi16ELb1ELb1ELb1ELb1ELb0EN3c104HalfEfEEv12SSMParamsBwd)
        /*1c70*/ 	.word	0x00000000


	//----- nvinfo : EIATTR_MIN_STACK_SIZE
	.align		4
.L_1241:
        /*1c74*/ 	.byte	0x04, 0x12
        /*1c76*/ 	.short	(.L_1243 - .L_1242)
	.align		4
.L_1242:
        /*1c78*/ 	.word	index@(_Z25selective_scan_bwd_kernelI32Selective_Scan_bwd_kernel_traitsILi32ELi16ELb1ELb1ELb1ELb1ELb1EN3c104HalfEfEEv12SSMParamsBwd)
        /*1c7c*/ 	.word	0x00000000


	//----- nvinfo : EIATTR_MIN_STACK_SIZE
	.align		4
.L_1243:
        /*1c80*/ 	.byte	0x04, 0x12
        /*1c82*/ 	.short	(.L_1245 - .L_1244)
	.align		4
.L_1244:
        /*1c84*/ 	.word	index@(_Z25selective_scan_bwd_kernelI32Selective_Scan_bwd_kernel_traitsILi32ELi8ELb0ELb0ELb0ELb0ELb0EN3c104HalfEfEEv12SSMParamsBwd)
        /*1c88*/ 	.word	0x00000000


	//----- nvinfo : EIATTR_MIN_STACK_SIZE
	.align		4
.L_1245:
        /*1c8c*/ 	.byte	0x04, 0x12
        /*1c8e*/ 	.short	(.L_1247 - .L_1246)
	.align		4
.L_1246:
        /*1c90*/ 	.word	index@(_Z25selective_scan_bwd_kernelI32Selective_Scan_bwd_kernel_traitsILi32ELi8ELb0ELb0ELb0ELb0ELb1EN3c104HalfEfEEv12SSMParamsBwd)
        /*1c94*/ 	.word	0x00000000


	//----- nvinfo : EIATTR_MIN_STACK_SIZE
	.align		4
.L_1247:
        /*1c98*/ 	.byte	0x04, 0x12
        /*1c9a*/ 	.short	(.L_1249 - .L_1248)
	.align		4
.L_1248:
        /*1c9c*/ 	.word	index@(_Z25selective_scan_bwd_kernelI32Selective_Scan_bwd_kernel_traitsILi32ELi8ELb0ELb0ELb0ELb1ELb0EN3c104HalfEfEEv12SSMParamsBwd)
        /*1ca0*/ 	.word	0x00000000


	//----- nvinfo : EIATTR_MIN_STACK_SIZE
	.align		4
.L_1249:
        /*1ca4*/ 	.byte	0x04, 0x12
        /*1ca6*/ 	.short	(.L_1251 - .L_1250)
	.align		4
.L_1250:
        /*1ca8*/ 	.word	index@(_Z25selective_scan_bwd_kernelI32Selective_Scan_bwd_kernel_traitsILi32ELi8ELb0ELb0ELb0ELb1ELb1EN3c104HalfEfEEv12SSMParamsBwd)
        /*1cac*/ 	.word	0x00000000


	//----- nvinfo : EIATTR_MIN_STACK_SIZE
	.align		4
.L_1251:
        /*1cb0*/ 	.byte	0x04, 0x12
        /*1cb2*/ 	.short	(.L_1253 - .L_1252)
	.align		4
.L_1252:
        /*1cb4*/ 	.word	index@(_Z25selective_scan_bwd_kernelI32Selective_Scan_bwd_kernel_traitsILi32ELi8ELb0ELb0ELb1ELb0ELb0EN3c104HalfEfEEv12SSMParamsBwd)
        /*1cb8*/ 	.word	0x00000000


	//----- nvinfo : EIATTR_MIN_STACK_SIZE
	.align		4
.L_1253:
        /*1cbc*/ 	.byte	0x04, 0x12
        /*1cbe*/ 	.short	(.L_1255 - .L_1254)
	.align		4
.L_1254:
        /*1cc0*/ 	.word	index@(_Z25selective_scan_bwd_kernelI32Selective_Scan_bwd_kernel_traitsILi32ELi8ELb0ELb0ELb1ELb0ELb1EN3c104HalfEfEEv12SSMParamsBwd)
        /*1cc4*/ 	.word	0x00000000


	//----- nvinfo : EIATTR_MIN_STACK_SIZE
	.align		4
.L_1255:
        /*1cc8*/ 	.byte	0x04, 0x12
        /*1cca*/ 	.short	(.L_1257 - .L_1256)
	.align		4
.L_1256:
        /*1ccc*/ 	.word	index@(_Z25selective_scan_bwd_kernelI32Selective_Scan_bwd_kernel_traitsILi32ELi8ELb0ELb0ELb1ELb1ELb0EN3c104HalfEfEEv12SSMParamsBwd)
        /*1cd0*/ 	.word	0x00000000


	//----- nvinfo : EIATTR_MIN_STACK_SIZE
	.align		4
.L_1257:
        /*1cd4*/ 	.byte	0x04, 0x12
        /*1cd6*/ 	.short	(.L_1259 - .L_1258)
	.align		4
.L_1258:
        /*1cd8*/ 	.word	index@(_Z25selective_scan_bwd_kernelI32Selective_Scan_bwd_kernel_traitsILi32ELi8ELb0ELb0ELb1ELb1ELb1EN3c104HalfEfEEv12SSMParamsBwd)
        /*1cdc*/ 	.word	0x00000000


	//----- nvinfo : EIATTR_MIN_STACK_SIZE
	.align		4
.L_1259:
        /*1ce0*/ 	.byte	0x04, 0x12
        /*1ce2*/ 	.short	(.L_1261 - .L_1260)
	.align		4
.L_1260:
        /*1ce4*/ 	.word	index@(_Z25selective_scan_bwd_kernelI32Selective_Scan_bwd_kernel_traitsILi32ELi8ELb0ELb1ELb0ELb0ELb0EN3c104HalfEfEEv12SSMParamsBwd)
        /*1ce8*/ 	.word	0x00000000


	//----- nvinfo : EIATTR_MIN_STACK_SIZE
	.align		4
.L_1261:
        /*1cec*/ 	.byte	0x04, 0x12
        /*1cee*/ 	.short	(.L_1263 - .L_1262)
	.align		4
.L_1262:
        /*1cf0*/ 	.word	index@(_Z25selective_scan_bwd_kernelI32Selective_Scan_bwd_kernel_traitsILi32ELi8ELb0ELb1ELb0ELb0ELb1EN3c104HalfEfEEv12SSMParamsBwd)
        /*1cf4*/ 	.word	0x00000000


	//----- nvinfo : EIATTR_MIN_STACK_SIZE
	.align		4
.L_1263:
        /*1cf8*/ 	.byte	0x04, 0x12
        /*1cfa*/ 	.short	(.L_1265 - .L_1264)
	.align		4
.L_1264:
        /*1cfc*/ 	.word	index@(_Z25selective_scan_bwd_kernelI32Selective_Scan_bwd_kernel_traitsILi32ELi8ELb0ELb1ELb0ELb1ELb0EN3c104HalfEfEEv12SSMParamsBwd)
        /*1d00*/ 	.word	0x00000000


	//----- nvinfo : EIATTR_MIN_STACK_SIZE
	.align		4
.L_1265:
        /*1d04*/ 	.byte	0x04, 0x12
        /*1d06*/ 	.short	(.L_1267 - .L_1266)
	.align		4
.L_1266:
        /*1d08*/ 	.word	index@(_Z25selective_scan_bwd_kernelI32Selective_Scan_bwd_kernel_traitsILi32ELi8ELb0ELb1ELb0ELb1ELb1EN3c104HalfEfEEv12SSMParamsBwd)
        /*1d0c*/ 	.word	0x00000000


	//----- nvinfo : EIATTR_MIN_STACK_SIZE
	.align		4
.L_1267:
        /*1d10*/ 	.byte	0x04, 0x12
        /*1d12*/ 	.short	(.L_1269 - .L_1268)
	.align		4
.L_1268:
        /*1d14*/ 	.word	index@(_Z25selective_scan_bwd_kernelI32Selective_Scan_bwd_kernel_traitsILi32ELi8ELb0ELb1ELb1ELb0ELb0EN3c104HalfEfEEv12SSMParamsBwd)
        /*1d18*/ 	.word	0x00000000


	//----- nvinfo : EIATTR_MIN_STACK_SIZE
	.align		4
.L_1269:
        /*1d1c*/ 	.byte	0x04, 0x12
        /*1d1e*/ 	.short	(.L_1271 - .L_1270)
	.align		4
.L_1270:
        /*1d20*/ 	.word	index@(_Z25selective_scan_bwd_kernelI32Selective_Scan_bwd_kernel_traitsILi32ELi8ELb0ELb1ELb1ELb0ELb1EN3c104HalfEfEEv12SSMParamsBwd)
        /*1d24*/ 	.word	0x00000000


	//----- nvinfo : EIATTR_MIN_STACK_SIZE
	.align		4
.L_1271:
        /*1d28*/ 	.byte	0x04, 0x12
        /*1d2a*/ 	.short	(.L_1273 - .L_1272)
	.align		4
.L_1272:
        /*1d2c*/ 	.word	index@(_Z25selective_scan_bwd_kernelI32Selective_Scan_bwd_kernel_traitsILi32ELi8ELb0ELb1ELb1ELb1ELb0EN3c104HalfEfEEv12SSMParamsBwd)
        /*1d30*/ 	.word	0x00000000


	//----- nvinfo : EIATTR_MIN_STACK_SIZE
	.align		4
.L_1273:
        /*1d34*/ 	.byte	0x04, 0x12
        /*1d36*/ 	.short	(.L_1275 - .L_1274)
	.align		4
.L_1274:
        /*1d38*/ 	.word	index@(_Z25selective_scan_bwd_kernelI32Selective_Scan_bwd_kernel_traitsILi32ELi8ELb0ELb1ELb1ELb1ELb1EN3c104HalfEfEEv12SSMParamsBwd)
        /*1d3c*/ 	.word	0x00000000


	//----- nvinfo : EIATTR_MIN_STACK_SIZE
	.align		4
.L_1275:
        /*1d40*/ 	.byte	0x04, 0x12
        /*1d42*/ 	.short	(.L_1277 - .L_1276)
	.align		4
.L_1276:
        /*1d44*/ 	.word	index@(_Z25selective_scan_bwd_kernelI32Selective_Scan_bwd_kernel_traitsILi32ELi8ELb1ELb0ELb0ELb0ELb0EN3c104HalfEfEEv12SSMParamsBwd)
        /*1d48*/ 	.word	0x00000000


	//----- nvinfo : EIATTR_MIN_STACK_SIZE
	.align		4
.L_1277:
        /*1d4c*/ 	.byte	0x04, 0x12
        /*1d4e*/ 	.short	(.L_1279 - .L_1278)
	.align		4
.L_1278:
        /*1d50*/ 	.word	index@(_Z25selective_scan_bwd_kernelI32Selective_Scan_bwd_kernel_traitsILi32ELi8ELb1ELb0ELb0ELb0ELb1EN3c104HalfEfEEv12SSMParamsBwd)
        /*1d54*/ 	.word	0x00000000


	//----- nvinfo : EIATTR_MIN_STACK_SIZE
	.align		4
.L_1279:
        /*1d58*/ 	.byte	0x04, 0x12
        /*1d5a*/ 	.short	(.L_1281 - .L_1280)
	.align		4
.L_1280:
        /*1d5c*/ 	.word	index@(_Z25selective_scan_bwd_kernelI32Selective_Scan_bwd_kernel_traitsILi32ELi8ELb1ELb0ELb0ELb1ELb0EN3c104HalfEfEEv12SSMParamsBwd)
        /*1d60*/ 	.word	0x00000000


	//----- nvinfo : EIATTR_MIN_STACK_SIZE
	.align		4
.L_1281:
        /*1d64*/ 	.byte	0x04, 0x12
        /*1d66*/ 	.short	(.L_1283 - .L_1282)
	.align		4
.L_1282:
        /*1d68*/ 	.word	index@(_Z25selective_scan_bwd_kernelI32Selective_Scan_bwd_kernel_traitsILi32ELi8ELb1ELb0ELb0ELb1ELb1EN3c104HalfEfEEv12SSMParamsBwd)
        /*1d6c*/ 	.word	0x00000000


	//----- nvinfo : EIATTR_MIN_STACK_SIZE
	.align		4
.L_1283:
        /*1d70*/ 	.byte	0x04, 0x12
        /*1d72*/ 	.short	(.L_1285 - .L_1284)
	.align		4
.L_1284:
        /*1d74*/ 	.word	index@(_Z25selective_scan_bwd_kernelI32Selective_Scan_bwd_kernel_traitsILi32ELi8ELb1ELb0ELb1ELb0ELb0EN3c104HalfEfEEv12SSMParamsBwd)
        /*1d78*/ 	.word	0x00000000


	//----- nvinfo : EIATTR_MIN_STACK_SIZE
	.align		4
.L_1285:
        /*1d7c*/ 	.byte	0x04, 0x12
        /*1d7e*/ 	.short	(.L_1287 - .L_1286)
	.align		4
.L_1286:
        /*1d80*/ 	.word	index@(_Z25selective_scan_bwd_kernelI32Selective_Scan_bwd_kernel_traitsILi32ELi8ELb1ELb0ELb1ELb0ELb1EN3c104HalfEfEEv12SSMParamsBwd)
        /*1d84*/ 	.word	0x00000000


	//----- nvinfo : EIATTR_MIN_STACK_SIZE
	.align		4
.L_1287:
        /*1d88*/ 	.byte	0x04, 0x12
        /*1d8a*/ 	.short	(.L_1289 - .L_1288)
	.align		4
.L_1288:
        /*1d8c*/ 	.word	index@(_Z25selective_scan_bwd_kernelI32Selective_Scan_bwd_kernel_traitsILi32ELi8ELb1ELb0ELb1ELb1ELb0EN3c104HalfEfEEv12SSMParamsBwd)
        /*1d90*/ 	.word	0x00000000


	//----- nvinfo : EIATTR_MIN_STACK_SIZE
	.align		4
.L_1289:
        /*1d94*/ 	.byte	0x04, 0x12
        /*1d96*/ 	.short	(.L_1291 - .L_1290)
	.align		4
.L_1290:
        /*1d98*/ 	.word	index@(_Z25selective_scan_bwd_kernelI32Selective_Scan_bwd_kernel_traitsILi32ELi8ELb1ELb0ELb1ELb1ELb1EN3c104HalfEfEEv12SSMParamsBwd)
        /*1d9c*/ 	.word	0x00000000


	//----- nvinfo : EIATTR_MIN_STACK_SIZE
	.align		4
.L_1291:
        /*1da0*/ 	.byte	0x04, 0x12
        /*1da2*/ 	.short	(.L_1293 - .L_1292)
	.align		4
.L_1292:
        /*1da4*/ 	.word	index@(_Z25selective_scan_bwd_kernelI32Selective_Scan_bwd_kernel_traitsILi32ELi8ELb1ELb1ELb0ELb0ELb0EN3c104HalfEfEEv12SSMParamsBwd)
        /*1da8*/ 	.word	0x00000000


	//----- nvinfo : EIATTR_MIN_STACK_SIZE
	.align		4
.L_1293:
        /*1dac*/ 	.byte	0x04, 0x12
        /*1dae*/ 	.short	(.L_1295 - .L_1294)
	.align		4
.L_1294:
        /*1db0*/ 	.word	index@(_Z25selective_scan_bwd_kernelI32Selective_Scan_bwd_kernel_traitsILi32ELi8ELb1ELb1ELb0ELb0ELb1EN3c104HalfEfEEv12SSMParamsBwd)
        /*1db4*/ 	.word	0x00000000


	//----- nvinfo : EIATTR_MIN_STACK_SIZE
	.align		4
.L_1295:
        /*1db8*/ 	.byte	0x04, 0x12
        /*1dba*/ 	.short	(.L_1297 - .L_1296)
	.align		4
.L_1296:
        /*1dbc*/ 	.word	index@(_Z25selective_scan_bwd_kernelI32Selective_Scan_bwd_kernel_traitsILi32ELi8ELb1ELb1ELb0ELb1ELb0EN3c104HalfEfEEv12SSMParamsBwd)
        /*1dc0*/ 	.word	0x00000000


	//----- nvinfo : EIATTR_MIN_STACK_SIZE
	.align		4
.L_1297:
        /*1dc4*/ 	.byte	0x04, 0x12
        /*1dc6*/ 	.short	(.L_1299 - .L_1298)
	.align		4
.L_1298:
        /*1dc8*/ 	.word	index@(_Z25selective_scan_bwd_kernelI32Selective_Scan_bwd_kernel_traitsILi32ELi8ELb1ELb1ELb0ELb1ELb1EN3c104HalfEfEEv12SSMParamsBwd)
        /*1dcc*/ 	.word	0x00000000


	//----- nvinfo : EIATTR_MIN_STACK_SIZE
	.align		4
.L_1299:
        /*1dd0*/ 	.byte	0x04, 0x12
        /*1dd2*/ 	.short	(.L_1301 - .L_1300)
	.align		4
.L_1300:
        /*1dd4*/ 	.word	index@(_Z25selective_scan_bwd_kernelI32Selective_Scan_bwd_kernel_traitsILi32ELi8ELb1ELb1ELb1ELb0ELb0EN3c104HalfEfEEv12SSMParamsBwd)
        /*1dd8*/ 	.word	0x00000000


	//----- nvinfo : EIATTR_MIN_STACK_SIZE
	.align		4
.L_1301:
        /*1ddc*/ 	.byte	0x04, 0x12
        /*1dde*/ 	.short	(.L_1303 - .L_1302)
	.align		4
.L_1302:
        /*1de0*/ 	.word	index@(_Z25selective_scan_bwd_kernelI32Selective_Scan_bwd_kernel_traitsILi32ELi8ELb1ELb1ELb1ELb0ELb1EN3c104HalfEfEEv12SSMParamsBwd)
        /*1de4*/ 	.word	0x00000000


	//----- nvinfo : EIATTR_MIN_STACK_SIZE
	.align		4
.L_1303:
        /*1de8*/ 	.byte	0x04, 0x12
        /*1dea*/ 	.short	(.L_1305 - .L_1304)
	.align		4
.L_1304:
        /*1dec*/ 	.word	index@(_Z25selective_scan_bwd_kernelI32Selective_Scan_bwd_kernel_traitsILi32ELi8ELb1ELb1ELb1ELb1ELb0EN3c104HalfEfEEv12SSMParamsBwd)
        /*1df0*/ 	.word	0x00000000


	//----- nvinfo : EIATTR_MIN_STACK_SIZE
	.align		4
.L_1305:
        /*1df4*/ 	.byte	0x04, 0x12
        /*1df6*/ 	.short	(.L_1307 - .L_1306)
	.align		4
.L_1306:
        /*1df8*/ 	.word	index@(_Z25selective_scan_bwd_kernelI32Selective_Scan_bwd_kernel_traitsILi32ELi8ELb1ELb1ELb1ELb1ELb1EN3c104HalfEfEEv12SSMParamsBwd)
        /*1dfc*/ 	.word	0x00000000


	//----- nvinfo : EIATTR_MIN_STACK_SIZE
	.align		4
.L_1307:
        /*1e00*/ 	.byte	0x04, 0x12
        /*1e02*/ 	.short	(.L_1309 - .L_1308)
	.align		4
.L_1308:
        /*1e04*/ 	.word	index@(_Z25selective_scan_bwd_kernelI32Selective_Scan_bwd_kernel_traitsILi32ELi4ELb0ELb0ELb0ELb0ELb0EN3c104HalfEfEEv12SSMParamsBwd)
        /*1e08*/ 	.word	0x00000000


	//----- nvinfo : EIATTR_MIN_STACK_SIZE
	.align		4
.L_1309:
        /*1e0c*/ 	.byte	0x04, 0x12
        /*1e0e*/ 	.short	(.L_1311 - .L_1310)
	.align		4
.L_1310:
        /*1e10*/ 	.word	index@(_Z25selective_scan_bwd_kernelI32Selective_Scan_bwd_kernel_traitsILi32ELi4ELb0ELb0ELb0ELb0ELb1EN3c104HalfEfEEv12SSMParamsBwd)
        /*1e14*/ 	.word	0x00000000


	//----- nvinfo : EIATTR_MIN_STACK_SIZE
	.align		4
.L_1311:
        /*1e18*/ 	.byte	0x04, 0x12
        /*1e1a*/ 	.short	(.L_1313 - .L_1312)
	.align		4
.L_1312:
        /*1e1c*/ 	.word	index@(_Z25selective_scan_bwd_kernelI32Selective_Scan_bwd_kernel_traitsILi32ELi4ELb0ELb0ELb0ELb1ELb0EN3c104HalfEfEEv12SSMParamsBwd)
        /*1e20*/ 	.word	0x00000000


	//----- nvinfo : EIATTR_MIN_STACK_SIZE
	.align		4
.L_1313:
        /*1e24*/ 	.byte	0x04, 0x12
        /*1e26*/ 	.short	(.L_1315 - .L_1314)
	.align		4
.L_1314:
        /*1e28*/ 	.word	index@(_Z25selective_scan_bwd_kernelI32Selective_Scan_bwd_kernel_traitsILi32ELi4ELb0ELb0ELb0ELb1ELb1EN3c104HalfEfEEv12SSMParamsBwd)
        /*1e2c*/ 	.word	0x00000000


	//----- nvinfo : EIATTR_MIN_STACK_SIZE
	.align		4
.L_1315:
        /*1e30*/ 	.byte	0x04, 0x12
        /*1e32*/ 	.short	(.L_1317 - .L_1316)
	.align		4
.L_1316:
        /*1e34*/ 	.word	index@(_Z25selective_scan_bwd_kernelI32Selective_Scan_bwd_kernel_traitsILi32ELi4ELb0ELb0ELb1ELb0ELb0EN3c104HalfEfEEv12SSMParamsBwd)
        /*1e38*/ 	.word	0x00000000


	//----- nvinfo : EIATTR_MIN_STACK_SIZE
	.align		4
.L_1317:
        /*1e3c*/ 	.byte	0x04, 0x12
        /*1e3e*/ 	.short	(.L_1319 - .L_1318)
	.align		4
.L_1318:
        /*1e40*/ 	.word	index@(_Z25selective_scan_bwd_kernelI32Selective_Scan_bwd_kernel_traitsILi32ELi4ELb0ELb0ELb1ELb0ELb1EN3c104HalfEfEEv12SSMParamsBwd)
        /*1e44*/ 	.word	0x00000000


	//----- nvinfo : EIATTR_MIN_STACK_SIZE
	.align		4
.L_1319:
        /*1e48*/ 	.byte	0x04, 0x12
        /*1e4a*/ 	.short	(.L_1321 - .L_1320)
	.align		4
.L_1320:
        /*1e4c*/ 	.word	index@(_Z25selective_scan_bwd_kernelI32Selective_Scan_bwd_kernel_traitsILi32ELi4ELb0ELb0ELb1ELb1ELb0EN3c104HalfEfEEv12SSMParamsBwd)
        /*1e50*/ 	.word	0x00000000


	//----- nvinfo : EIATTR_MIN_STACK_SIZE
	.align		4
.L_1321:
        /*1e54*/ 	.byte	0x04, 0x12
        /*1e56*/ 	.short	(.L_1323 - .L_1322)
	.align		4
.L_1322:
        /*1e58*/ 	.word	index@(_Z25selective_scan_bwd_kernelI32Selective_Scan_bwd_kernel_traitsILi32ELi4ELb0ELb0ELb1ELb1ELb1EN3c104HalfEfEEv12SSMParamsBwd)
        /*1e5c*/ 	.word	0x00000000


	//----- nvinfo : EIATTR_MIN_STACK_SIZE
	.align		4
.L_1323:
        /*1e60*/ 	.byte	0x04, 0x12
        /*1e62*/ 	.short	(.L_1325 - .L_1324)
	.align		4
.L_1324:
        /*1e64*/ 	.word	index@(_Z25selective_scan_bwd_kernelI32Selective_Scan_bwd_kernel_traitsILi32ELi4ELb0ELb1ELb0ELb0ELb0EN3c104HalfEfEEv12SSMParamsBwd)
        /*1e68*/ 	.word	0x00000000


	//----- nvinfo : EIATTR_MIN_STACK_SIZE
	.align		4
.L_1325:
        /*1e6c*/ 	.byte	0x04, 0x12
        /*1e6e*/ 	.short	(.L_1327 - .L_1326)
	.align		4
.L_1326:
        /*1e70*/ 	.word	index@(_Z25selective_scan_bwd_kernelI32Selective_Scan_bwd_kernel_traitsILi32ELi4ELb0ELb1ELb0ELb0ELb1EN3c104HalfEfEEv12SSMParamsBwd)
        /*1e74*/ 	.word	0x00000000


	//----- nvinfo : EIATTR_MIN_STACK_SIZE
	.align		4
.L_1327:
        /*1e78*/ 	.byte	0x04, 0x12
        /*1e7a*/ 	.short	(.L_1329 - .L_1328)
	.align		4
.L_1328:
        /*1e7c*/ 	.word	index@(_Z25selective_scan_bwd_kernelI32Selective_Scan_bwd_kernel_traitsILi32ELi4ELb0ELb1ELb0ELb1ELb0EN3c104HalfEfEEv12SSMParamsBwd)
        /*1e80*/ 	.word	0x00000000


	//----- nvinfo : EIATTR_MIN_STACK_SIZE
	.align		4
.L_1329:
        /*1e84*/ 	.byte	0x04, 0x12
        /*1e86*/ 	.short	(.L_1331 - .L_1330)
	.align		4
.L_1330:
        /*1e88*/ 	.word	index@(_Z25selective_scan_bwd_kernelI32Selective_Scan_bwd_kernel_traitsILi32ELi4ELb0ELb1ELb0ELb1ELb1EN3c104HalfEfEEv12SSMParamsBwd)
        /*1e8c*/ 	.word	0x00000000


	//----- nvinfo : EIATTR_MIN_STACK_SIZE
	.align		4
.L_1331:
        /*1e90*/ 	.byte	0x04, 0x12
        /*1e92*/ 	.short	(.L_1333 - .L_1332)
	.align		4
.L_1332:
        /*1e94*/ 	.word	index@(_Z25selective_scan_bwd_kernelI32Selective_Scan_bwd_kernel_traitsILi32ELi4ELb0ELb1ELb1ELb0ELb0EN3c104HalfEfEEv12SSMParamsBwd)
        /*1e98*/ 	.word	0x00000000


	//----- nvinfo : EIATTR_MIN_STACK_SIZE
	.align		4
.L_1333:
        /*1e9c*/ 	.byte	0x04, 0x12
        /*1e9e*/ 	.short	(.L_1335 - .L_1334)
	.align		4
.L_1334:
        /*1ea0*/ 	.word	index@(_Z25selective_scan_bwd_kernelI32Selective_Scan_bwd_kernel_traitsILi32ELi4ELb0ELb1ELb1ELb0ELb1EN3c104HalfEfEEv12SSMParamsBwd)
        /*1ea4*/ 	.word	0x00000000


	//----- nvinfo : EIATTR_MIN_STACK_SIZE
	.align		4
.L_1335:
        /*1ea8*/ 	.byte	0x04, 0x12
        /*1eaa*/ 	.short	(.L_1337 - .L_1336)
	.align		4
.L_1336:
        /*1eac*/ 	.word	index@(_Z25selective_scan_bwd_kernelI32Selective_Scan_bwd_kernel_traitsILi32ELi4ELb0ELb1ELb1ELb1ELb0EN3c104HalfEfEEv12SSMParamsBwd)
        /*1eb0*/ 	.word	0x00000000


	//----- nvinfo : EIATTR_MIN_STACK_SIZE
	.align		4
.L_1337:
        /*1eb4*/ 	.byte	0x04, 0x12
        /*1eb6*/ 	.short	(.L_1339 - .L_1338)
	.align		4
.L_1338:
        /*1eb8*/ 	.word	index@(_Z25selective_scan_bwd_kernelI32Selective_Scan_bwd_kernel_traitsILi32ELi4ELb0ELb1ELb1ELb1ELb1EN3c104HalfEfEEv12SSMParamsBwd)
        /*1ebc*/ 	.word	0x00000000


	//----- nvinfo : EIATTR_MIN_STACK_SIZE
	.align		4
.L_1339:
        /*1ec0*/ 	.byte	0x04, 0x12
        /*1ec2*/ 	.short	(.L_1341 - .L_1340)
	.align		4
.L_1340:
        /*1ec4*/ 	.word	index@(_Z25selective_scan_bwd_kernelI32Selective_Scan_bwd_kernel_traitsILi32ELi4ELb1ELb0ELb0ELb0ELb0EN3c104HalfEfEEv12SSMParamsBwd)
        /*1ec8*/ 	.word	0x00000000


	//----- nvinfo : EIATTR_MIN_STACK_SIZE
	.align		4
.L_1341:
        /*1ecc*/ 	.byte	0x04, 0x12
        /*1ece*/ 	.short	(.L_1343 - .L_1342)
	.align		4
.L_1342:
        /*1ed0*/ 	.word	index@(_Z25selective_scan_bwd_kernelI32Selective_Scan_bwd_kernel_traitsILi32ELi4ELb1ELb0ELb0ELb0ELb1EN3c104HalfEfEEv12SSMParamsBwd)
        /*1ed4*/ 	.word	0x00000000


	//----- nvinfo : EIATTR_MIN_STACK_SIZE
	.align		4
.L_1343:
        /*1ed8*/ 	.byte	0x04, 0x12
        /*1eda*/ 	.short	(.L_1345 - .L_1344)
	.align		4
.L_1344:
        /*1edc*/ 	.word	index@(_Z25selective_scan_bwd_kernelI32Selective_Scan_bwd_kernel_traitsILi32ELi4ELb1ELb0ELb0ELb1ELb0EN3c104HalfEfEEv12SSMParamsBwd)
        /*1ee0*/ 	.word	0x00000000


	//----- nvinfo : EIATTR_MIN_STACK_SIZE
	.align		4
.L_1345:
        /*1ee4*/ 	.byte	0x04, 0x12
        /*1ee6*/ 	.short	(.L_1347 - .L_1346)
	.align		4
.L_1346:
        /*1ee8*/ 	.word	index@(_Z25selective_scan_bwd_kernelI32Selective_Scan_bwd_kernel_traitsILi32ELi4ELb1ELb0ELb0ELb1ELb1EN3c104HalfEfEEv12SSMParamsBwd)
        /*1eec*/ 	.word	0x00000000


	//----- nvinfo : EIATTR_MIN_STACK_SIZE
	.align		4
.L_1347:
        /*1ef0*/ 	.byte	0x04, 0x12
        /*1ef2*/ 	.short	(.L_1349 - .L_1348)
	.align		4
.L_1348:
        /*1ef4*/ 	.word	index@(_Z25selective_scan_bwd_kernelI32Selective_Scan_bwd_kernel_traitsILi32ELi4ELb1ELb0ELb1ELb0ELb0EN3c104HalfEfEEv12SSMParamsBwd)
        /*1ef8*/ 	.word	0x00000000


	//----- nvinfo : EIATTR_MIN_STACK_SIZE
	.align		4
.L_1349:
        /*1efc*/ 	.byte	0x04, 0x12
        /*1efe*/ 	.short	(.L_1351 - .L_1350)
	.align		4
.L_1350:
        /*1f00*/ 	.word	index@(_Z25selective_scan_bwd_kernelI32Selective_Scan_bwd_kernel_traitsILi32ELi4ELb1ELb0ELb1ELb0ELb1EN3c104HalfEfEEv12SSMParamsBwd)
        /*1f04*/ 	.word	0x00000000


	//----- nvinfo : EIATTR_MIN_STACK_SIZE
	.align		4
.L_1351:
        /*1f08*/ 	.byte	0x04, 0x12
        /*1f0a*/ 	.short	(.L_1353 - .L_1352)
	.align		4
.L_1352:
        /*1f0c*/ 	.word	index@(_Z25selective_scan_bwd_kernelI32Selective_Scan_bwd_kernel_traitsILi32ELi4ELb1ELb0ELb1ELb1ELb0EN3c104HalfEfEEv12SSMParamsBwd)
        /*1f10*/ 	.word	0x00000000


	//----- nvinfo : EIATTR_MIN_STACK_SIZE
	.align		4
.L_1353:
        /*1f14*/ 	.byte	0x04, 0x12
        /*1f16*/ 	.short	(.L_1355 - .L_1354)
	.align		4
.L_1354:
        /*1f18*/ 	.word	index@(_Z25selective_scan_bwd_kernelI32Selective_Scan_bwd_kernel_traitsILi32ELi4ELb1ELb0ELb1ELb1ELb1EN3c104HalfEfEEv12SSMParamsBwd)
        /*1f1c*/ 	.word	0x00000000


	//----- nvinfo : EIATTR_MIN_STACK_SIZE
	.align		4
.L_1355:
        /*1f20*/ 	.byte	0x04, 0x12
        /*1f22*/ 	.short	(.L_1357 - .L_1356)
	.align		4
.L_1356:
        /*1f24*/ 	.word	index@(_Z25selective_scan_bwd_kernelI32Selective_Scan_bwd_kernel_traitsILi32ELi4ELb1ELb1ELb0ELb0ELb0EN3c104HalfEfEEv12SSMParamsBwd)
        /*1f28*/ 	.word	0x00000000


	//----- nvinfo : EIATTR_MIN_STACK_SIZE
	.align		4
.L_1357:
        /*1f2c*/ 	.byte	0x04, 0x12
        /*1f2e*/ 	.short	(.L_1359 - .L_1358)
	.align		4
.L_1358:
        /*1f30*/ 	.word	index@(_Z25selective_scan_bwd_kernelI32Selective_Scan_bwd_kernel_traitsILi32ELi4ELb1ELb1ELb0ELb0ELb1EN3c104HalfEfEEv12SSMParamsBwd)
        /*1f34*/ 	.word	0x00000000


	//----- nvinfo : EIATTR_MIN_STACK_SIZE
	.align		4
.L_1359:
        /*1f38*/ 	.byte	0x04, 0x12
        /*1f3a*/ 	.short	(.L_1361 - .L_1360)
	.align		4
.L_1360:
        /*1f3c*/ 	.word	index@(_Z25selective_scan_bwd_kernelI32Selective_Scan_bwd_kernel_traitsILi32ELi4ELb1ELb1ELb0ELb1ELb0EN3c104HalfEfEEv12SSMParamsBwd)
        /*1f40*/ 	.word	0x00000000


	//----- nvinfo : EIATTR_MIN_STACK_SIZE
	.align		4
.L_1361:
        /*1f44*/ 	.byte	0x04, 0x12
        /*1f46*/ 	.short	(.L_1363 - .L_1362)
	.align		4
.L_1362:
        /*1f48*/ 	.word	index@(_Z25selective_scan_bwd_kernelI32Selective_Scan_bwd_kernel_traitsILi32ELi4ELb1ELb1ELb0ELb1ELb1EN3c104HalfEfEEv12SSMParamsBwd)
        /*1f4c*/ 	.word	0x00000000


	//----- nvinfo : EIATTR_MIN_STACK_SIZE
	.align		4
.L_1363:
        /*1f50*/ 	.byte	0x04, 0x12
        /*1f52*/ 	.short	(.L_1365 - .L_1364)
	.align		4
.L_1364:
        /*1f54*/ 	.word	index@(_Z25selective_scan_bwd_kernelI32Selective_Scan_bwd_kernel_traitsILi32ELi4ELb1ELb1ELb1ELb0ELb0EN3c104HalfEfEEv12SSMParamsBwd)
        /*1f58*/ 	.word	0x00000000


	//----- nvinfo : EIATTR_MIN_STACK_SIZE
	.align		4
.L_1365:
        /*1f5c*/ 	.byte	0x04, 0x12
        /*1f5e*/ 	.short	(.L_1367 - .L_1366)
	.align		4
.L_1366:
        /*1f60*/ 	.word	index@(_Z25selective_scan_bwd_kernelI32Selective_Scan_bwd_kernel_traitsILi32ELi4ELb1ELb1ELb1ELb0ELb1EN3c104HalfEfEEv12SSMParamsBwd)
        /*1f64*/ 	.word	0x00000000


	//----- nvinfo : EIATTR_MIN_STACK_SIZE
	.align		4
.L_1367:
        /*1f68*/ 	.byte	0x04, 0x12
        /*1f6a*/ 	.short	(.L_1369 - .L_1368)
	.align		4
.L_1368:
        /*1f6c*/ 	.word	index@(_Z25selective_scan_bwd_kernelI32Selective_Scan_bwd_kernel_traitsILi32ELi4ELb1ELb1ELb1ELb1ELb0EN3c104HalfEfEEv12SSMParamsBwd)
        /*1f70*/ 	.word	0x00000000


	//----- nvinfo : EIATTR_MIN_STACK_SIZE
	.align		4
.L_1369:
        /*1f74*/ 	.byte	0x04, 0x12
        /*1f76*/ 	.short	(.L_1371 - .L_1370)
	.align		4
.L_1370:
        /*1f78*/ 	.word	index@(_Z25selective_scan_bwd_kernelI32Selective_Scan_bwd_kernel_traitsILi32ELi4ELb1ELb1ELb1ELb1ELb1EN3c104HalfEfEEv12SSMParamsBwd)
        /*1f7c*/ 	.word	0x00000000
.L_1371:


//--------------------- .nv.info._Z25selective_scan_bwd_kernelI32Selective_Scan_bwd_kernel_traitsILi128ELi16ELb0ELb0ELb0ELb0ELb0EN3c104HalfEfEEv12SSMParamsBwd --------------------------
	.section	.nv.info._Z25selective_scan_bwd_kernelI32Selective_Scan_bwd_kernel_traitsILi128ELi16ELb0ELb0ELb0ELb0ELb0EN3c104HalfEfEEv12SSMParamsBwd,"",@"SHT_CUDA_INFO"
	.sectionflags	@""
	.align	4


	//----- nvinfo : EIATTR_CUDA_API_VERSION
	.align		4
        /*0000*/ 	.byte	0x04, 0x37
        /*0002*/ 	.short	(.L_1373 - .L_1372)
.L_1372:
        /*0004*/ 	.word	0x00000082


	//----- nvinfo : EIATTR_SW2861232_WAR
	.align		4
.L_1373:
        /*0008*/ 	.byte	0x01, 0x35
	.zero		2


	//----- nvinfo : EIATTR_PARAM_CBANK
	.align		4
        /*000c*/ 	.byte	0x04, 0x0a
        /*000e*/ 	.short	(.L_1375 - .L_1374)
	.align		4
.L_1374:
        /*0010*/ 	.word	index@(.nv.constant0._Z25selective_scan_bwd_kernelI32Selective_Scan_bwd_kernel_traitsILi128ELi16ELb0ELb0ELb0ELb0ELb0EN3c104HalfEfEEv12SSMParamsBwd)
        /*0014*/ 	.short	0x0160
        /*0016*/ 	.short	0x01f0


	//----- nvinfo : EIATTR_CBANK_PARAM_SIZE
	.align		4
.L_1375:
        /*0018*/ 	.byte	0x03, 0x19
        /*001a*/ 	.short	0x01f0


	//----- nvinfo : EIATTR_KPARAM_INFO
	.align		4
        /*001c*/ 	.byte	0x04, 0x17
        /*001e*/ 	.short	(.L_1377 - .L_1376)
.L_1376:
        /*0020*/ 	.word	0x00000000
        /*0024*/ 	.short	0x0000
        /*0026*/ 	.short	0x0000
        /*0028*/ 	.byte	0x00, 0xf0, 0xc1, 0x07


	//----- nvinfo : EIATTR_MAXREG_COUNT
	.align		4
.L_1377:
        /*002c*/ 	.byte	0x03, 0x1b
        /*002e*/ 	.short	0x00a8


	//----- nvinfo : EIATTR_NUM_BARRIERS
	.align		4
        /*0030*/ 	.byte	0x02, 0x4c
        /*0032*/ 	.byte	0x01
	.zero		1


	//----- nvinfo : EIATTR_MERCURY_ISA_VERSION
	.align		4
        /*0034*/ 	.byte	0x03, 0x5f
        /*0036*/ 	.short	0x0000


	//----- nvinfo : EIATTR_COOP_GROUP_MASK_REGIDS
	.align		4
        /*0038*/ 	.byte	0x04, 0x29
        /*003a*/ 	.short	(.L_1379 - .L_1378)


	//   ....[0]....
.L_1378:
        /*003c*/ 	.word	0xffffffff


	//   ....[1]....
        /*0040*/ 	.word	0xffffffff


	//   ....[2]....
        /*0044*/ 	.word	0xffffffff


	//   ....[3]....
        /*0048*/ 	.word	0xffffffff


	//   ....[4]....
        /*004c*/ 	.word	0xffffffff


	//   ....[5]....
        /*0050*/ 	.word	0xffffffff


	//   ....[6]....
        /*0054*/ 	.word	0xffffffff


	//   ....[7]....
        /*0058*/ 	.word	0xffffffff


	//   ....[8]....
        /*005c*/ 	.word	0xffffffff


	//   ....[9]....
        /*0060*/ 	.word	0xffffffff


	//   ....[10]....
        /*0064*/ 	.word	0xffffffff


	//   ....[11]....
        /*0068*/ 	.word	0xffffffff


	//   ....[12]....
        /*006c*/ 	.word	0xffffffff


	//   ....[13]....
        /*0070*/ 	.word	0xffffffff


	//   ....[14]....
        /*0074*/ 	.word	0xffffffff


	//   ....[15]....
        /*0078*/ 	.word	0xffffffff


	//   ....[16]....
        /*007c*/ 	.word	0xffffffff


	//   ....[17]....
        /*0080*/ 	.word	0xffffffff


	//   ....[18]....
        /*0084*/ 	.word	0xffffffff


	//   ....[19]....
        /*0088*/ 	.word	0xffffffff


	//   ....[20]....
        /*008c*/ 	.word	0xffffffff


	//   ....[21]....
        /*0090*/ 	.word	0xffffffff


	//   ....[22]....
        /*0094*/ 	.word	0xffffffff


	//   ....[23]....
        /*0098*/ 	.word	0xffffffff


	//   ....[24]....
        /*009c*/ 	.word	0xffffffff


	//   ....[25]....
        /*00a0*/ 	.word	0xffffffff


	//   ....[26]....
        /*00a4*/ 	.word	0xffffffff


	//   ....[27]....
        /*00a8*/ 	.word	0xffffffff


	//   ....[28]....
        /*00ac*/ 	.word	0xffffffff


	//   ....[29]....
        /*00b0*/ 	.word	0xffffffff


	//   ....[30]....
        /*00b4*/ 	.word	0xffffffff


	//   ....[31]....
        /*00b8*/ 	.word	0xffffffff


	//   ....[32]....
        /*00bc*/ 	.word	0xffffffff


	//   ....[33]....
        /*00c0*/ 	.word	0xffffffff


	//   ....[34]....
        /*00c4*/ 	.word	0xffffffff


	//   ....[35]....
        /*00c8*/ 	.word	0xffffffff


	//   ....[36]....
        /*00cc*/ 	.word	0xffffffff


	//   ....[37]....
        /*00d0*/ 	.word	0xffffffff


	//   ....[38]....
        /*00d4*/ 	.word	0xffffffff


	//   ....[39]....
        /*00d8*/ 	.word	0xffffffff


	//   ....[40]....
        /*00dc*/ 	.word	0xffffffff


	//   ....[41]....
        /*00e0*/ 	.word	0xffffffff


	//   ....[42]....
        /*00e4*/ 	.word	0xffffffff


	//   ....[43]....
        /*00e8*/ 	.word	0xffffffff


	//   ....[44]....
        /*00ec*/ 	.word	0xffffffff


	//   ....[45]....
        /*00f0*/ 	.word	0xffffffff


	//   ....[46]....
        /*00f4*/ 	.word	0xffffffff


	//   ....[47]....
        /*00f8*/ 	.word	0xffffffff


	//   ....[48]....
        /*00fc*/ 	.word	0xffffffff


	//   ....[49]....
        /*0100*/ 	.word	0xffffffff


	//   ....[50]....
        /*0104*/ 	.word	0xffffffff


	//   ....[51]....
        /*0108*/ 	.word	0xffffffff


	//   ....[52]....
        /*010c*/ 	.word	0xffffffff


	//   ....[53]....
        /*0110*/ 	.word	0xffffffff


	//   ....[54]....
        /*0114*/ 	.word	0xffffffff


	//   ....[55]....
        /*0118*/ 	.word	0xffffffff


	//   ....[56]....
        /*011c*/ 	.word	0xffffffff


	//   ....[57]....
        /*0120*/ 	.word	0xffffffff


	//   ....[58]....
        /*0124*/ 	.word	0xffffffff


	//   ....[59]....
        /*0128*/ 	.word	0xffffffff


	//   ....[60]....
        /*012c*/ 	.word	0xffffffff


	//   ....[61]....
        /*0130*/ 	.word	0xffffffff


	//   ....[62]....
        /*0134*/ 	.word	0xffffffff


	//   ....[63]....
        /*0138*/ 	.word	0xffffffff


	//   ....[64]....
        /*013c*/ 	.word	0xffffffff


	//   ....[65]....
        /*0140*/ 	.word	0xffffffff


	//   ....[66]....
        /*0144*/ 	.word	0xffffffff


	//   ....[67]....
        /*0148*/ 	.word	0xffffffff


	//   ....[68]....
        /*014c*/ 	.word	0xffffffff


	//   ....[69]....
        /*0150*/ 	.word	0xffffffff


	//   ....[70]....
        /*0154*/ 	.word	0xffffffff


	//   ....[71]....
        /*0158*/ 	.word	0xffffffff


	//   ....[72]....
        /*015c*/ 	.word	0xffffffff


	//   ....[73]....
        /*0160*/ 	.word	0xffffffff


	//   ....[74]....
        /*0164*/ 	.word	0xffffffff


	//   ....[75]....
        /*0168*/ 	.word	0xffffffff


	//   ....[76]....
        /*016c*/ 	.word	0xffffffff


	//   ....[77]....
        /*0170*/ 	.word	0xffffffff


	//   ....[78]....
        /*0174*/ 	.word	0xffffffff


	//   ....[79]....
        /*0178*/ 	.word	0xffffffff


	//   ....[80]....
        /*017c*/ 	.word	0xffffffff


	//   ....[81]....
        /*0180*/ 	.word	0xffffffff


	//   ....[82]....
        /*0184*/ 	.word	0xffffffff


	//   ....[83]....
        /*0188*/ 	.word	0xffffffff


	//   ....[84]....
        /*018c*/ 	.word	0xffffffff


	//   ....[85]....
        /*0190*/ 	.word	0xffffffff


	//   ....[86]....
        /*0194*/ 	.word	0xffffffff


	//----- nvinfo : EIATTR_COOP_GROUP_INSTR_OFFSETS
	.align		4
.L_1379:
        /*0198*/ 	.byte	0x04, 0x28
        /*019a*/ 	.short	(.L_1381 - .L_1380)


	//   ....[0]....
.L_1380:
        /*019c*/ 	.word	0x000010f0


	//   ....[1]....
        /*01a0*/ 	.word	0x000016f0


	//   ....[2]....
        /*01a4*/ 	.word	0x00001b00


	//   ....[3]....
        /*01a8*/ 	.word	0x00003080


	//   ....[4]....
        /*01ac*/ 	.word	0x000030a0


	//   ....[5]....
        /*01b0*/ 	.word	0x000030f0


	//   ....[6]....
        /*01b4*/ 	.word	0x00003100


	//   ....[7]....
        /*01b8*/ 	.word	0x00003130


	//   ....[8]....
        /*01bc*/ 	.word	0x00003150


	//   ....[9]....
        /*01c0*/ 	.word	0x00003180


	//   ....[10]....
        /*01c4*/ 	.word	0x000031a0


	//   ....[11]....
        /*01c8*/ 	.word	0x000031d0


	//   ....[12]....
        /*01cc*/ 	.word	0x000031e0


	//   ....[13]....
        /*01d0*/ 	.word	0x00003280


	//   ....[14]....
        /*01d4*/ 	.word	0x000032f0


	//   ....[15]....
        /*01d8*/ 	.word	0x00003310


	//   ....[16]....
        /*01dc*/ 	.word	0x00003320


	//   ....[17]....
        /*01e0*/ 	.word	0x00003330


	//   ....[18]....
        /*01e4*/ 	.word	0x00003340


	//   ....[19]....
        /*01e8*/ 	.word	0x00003960


	//   ....[20]....
        /*01ec*/ 	.word	0x00003980


	//   ....[21]....
        /*01f0*/ 	.word	0x00003990


	//   ....[22]....
        /*01f4*/ 	.word	0x000039c0


	//   ....[23]....
        /*01f8*/ 	.word	0x000039d0


	//   ....[24]....
        /*01fc*/ 	.word	0x00003a00


	//   ....[25]....
        /*0200*/ 	.word	0x00003a10


	//   ....[26]....
        /*0204*/ 	.word	0x00003a40


	//   ....[27]....
        /*0208*/ 	.word	0x00003a50


	//   ....[28]....
        /*020c*/ 	.word	0x00003a80


	//   ....[29]....
        /*0210*/ 	.word	0x00003a90


	//   ....[30]....
        /*0214*/ 	.word	0x00003ac0


	//   ....[31]....
        /*0218*/ 	.word	0x00003ad0


	//   ....[32]....
        /*021c*/ 	.word	0x00003ae0


	//   ....[33]....
        /*0220*/ 	.word	0x00003af0


	//   ....[34]....
        /*0224*/ 	.word	0x00003b00


	//   ....[35]....
        /*0228*/ 	.word	0x000042e0


	//   ....[36]....
        /*022c*/ 	.word	0x00004400


	//   ....[37]....
        /*0230*/ 	.word	0x00004450


	//   ....[38]....
        /*0234*/ 	.word	0x00004510


	//   ....[39]....
        /*0238*/ 	.word	0x00004570


	//   ....[40]....
        /*023c*/ 	.word	0x00004630


	//   ....[41]....
        /*0240*/ 	.word	0x00004690


	//   ....[42]....
        /*0244*/ 	.word	0x00004750


	//   ....[43]....
        /*0248*/ 	.word	0x000047b0


	//   ....[44]....
        /*024c*/ 	.word	0x000048c0


	//   ....[45]....
        /*0250*/ 	.word	0x00004ea0


	//   ....[46]....
        /*0254*/ 	.word	0x00005ad0


	//   ....[47]....
        /*0258*/ 	.word	0x000060d0


	//   ....[48]....
        /*025c*/ 	.word	0x00006130


	//   ....[49]....
        /*0260*/ 	.word	0x00006180


	//   ....[50]....
        /*0264*/ 	.word	0x000061a0


	//   ....[51]....
        /*0268*/ 	.word	0x000061c0


	//   ....[52]....
        /*026c*/ 	.word	0x000062e0


	//   ....[53]....
        /*0270*/ 	.word	0x00006330


	//   ....[54]....
        /*0274*/ 	.word	0x00006380


	//   ....[55]....
        /*0278*/ 	.word	0x000063a0


	//   ....[56]....
        /*027c*/ 	.word	0x000063c0


	//   ....[57]....
        /*0280*/ 	.word	0x00006b10


	//   ....[58]....
        /*0284*/ 	.word	0x00006b90


	//   ....[59]....
        /*0288*/ 	.word	0x00006c40


	//   ....[60]....
        /*028c*/ 	.word	0x00006cb0


	//   ....[61]....
        /*0290*/ 	.word	0x00006d40


	//   ....[62]....
        /*0294*/ 	.word	0x00006db0


	//   ....[63]....
        /*0298*/ 	.word	0x00006e40


	//   ....[64]....
        /*029c*/ 	.word	0x00006eb0


	//   ....[65]....
        /*02a0*/ 	.word	0x00006f40


	//   ....[66]....
        /*02a4*/ 	.word	0x00006fb0


	//   ....[67]....
        /*02a8*/ 	.word	0x00007020


	//   ....[68]....
        /*02ac*/ 	.word	0x00007090


	//   ....[69]....
        /*02b0*/ 	.word	0x00007100


	//   ....[70]....
        /*02b4*/ 	.word	0x00007170


	//   ....[71]....
        /*02b8*/ 	.word	0x000071e0


	//   ....[72]....
        /*02bc*/ 	.word	0x00007260


	//   ....[73]....
        /*02c0*/ 	.word	0x00007300


	//   ....[74]....
        /*02c4*/ 	.word	0x00007370


	//   ....[75]....
        /*02c8*/ 	.word	0x000073f0


	//   ....[76]....
        /*02cc*/ 	.word	0x00007460


	//   ....[77]....
        /*02d0*/ 	.word	0x00007500


	//   ....[78]....
        /*02d4*/ 	.word	0x00007570


	//   ....[79]....
        /*02d8*/ 	.word	0x00007600


	//   ....[80]....
        /*02dc*/ 	.word	0x00007670


	//   ....[81]....
        /*02e0*/ 	.word	0x000076f0


	//   ....[82]....
        /*02e4*/ 	.word	0x00007760


	//   ....[83]....
        /*02e8*/ 	.word	0x000077e0


	//   ....[84]....
        /*02ec*/ 	.word	0x00007850


	//   ....[85]....
        /*02f0*/ 	.word	0x000078d0


	//   ....[86]....
        /*02f4*/ 	.word	0x00007940


	//----- nvinfo : EIATTR_EXIT_INSTR_OFFSETS
	.align		4
.L_1381:
        /*02f8*/ 	.byte	0x04, 0x1c
        /*02fa*/ 	.short	(.L_1383 - .L_1382)


	//   ....[0]....
.L_1382:
        /*02fc*/ 	.word	0x000064f0


	//   ....[1]....
        /*0300*/ 	.word	0x00006ab0


	//----- nvinfo : EIATTR_MAX_THREADS
	.align		4
.L_1383:
        /*0304*/ 	.byte	0x04, 0x05
        /*0306*/ 	.short	(.L_1385 - .L_1384)
.L_1384:
        /*0308*/ 	.word	0x00000080
        /*030c*/ 	.word	0x00000001
        /*0310*/ 	.word	0x00000001


	//----- nvinfo : EIATTR_CRS_STACK_SIZE
	.align		4
.L_1385:
        /*0314*/ 	.byte	0x04, 0x1e
        /*0316*/ 	.short	(.L_1387 - .L_1386)
.L_1386:
        /*0318*/ 	.word	0x00000000
.L_1387:


//--------------------- .nv.info._Z25selective_scan_bwd_kernelI32Selective_Scan_bwd_kernel_traitsILi128ELi16ELb0ELb0ELb0ELb0ELb1EN3c104HalfEfEEv12SSMParamsBwd --------------------------
	.section	.nv.info._Z25selective_scan_bwd_kernelI32Selective_Scan_bwd_kernel_traitsILi128ELi16ELb0ELb0ELb0ELb0ELb1EN3c104HalfEfEEv12SSMParamsBwd,"",@"SHT_CUDA_INFO"
	.sectionflags	@""
	.align	4


	//----- nvinfo : EIATTR_CUDA_API_VERSION
	.align		4
        /*0000*/ 	.byte	0x04, 0x37
        /*0002*/ 	.short	(.L_1389 - .L_1388)
.L_1388:
        /*0004*/ 	.word	0x00000082


	//----- nvinfo : EIATTR_SW2861232_WAR
	.align		4
.L_1389:
        /*0008*/ 	.byte	0x01, 0x35
	.zero		2


	//----- nvinfo : EIATTR_PARAM_CBANK
	.align		4
        /*000c*/ 	.byte	0x04, 0x0a
        /*000e*/ 	.short	(.L_1391 - .L_1390)
	.align		4
.L_1390:
        /*0010*/ 	.word	index@(.nv.constant0._Z25selective_scan_bwd_kernelI32Selective_Scan_bwd_kernel_traitsILi128ELi16ELb0ELb0ELb0ELb0ELb1EN3c104HalfEfEEv12SSMParamsBwd)
        /*0014*/ 	.short	0x0160
        /*0016*/ 	.short	0x01f0


	//----- nvinfo : EIATTR_CBANK_PARAM_SIZE
	.align		4
.L_1391:
        /*0018*/ 	.byte	0x03, 0x19
        /*001a*/ 	.short	0x01f0


	//----- nvinfo : EIATTR_KPARAM_INFO
	.align		4
        /*001c*/ 	.byte	0x04, 0x17
        /*001e*/ 	.short	(.L_1393 - .L_1392)
.L_1392:
        /*0020*/ 	.word	0x00000000
        /*0024*/ 	.short	0x0000
        /*0026*/ 	.short	0x0000
        /*0028*/ 	.byte	0x00, 0xf0, 0xc1, 0x07


	//----- nvinfo : EIATTR_MAXREG_COUNT
	.align		4
.L_1393:
        /*002c*/ 	.byte	0x03, 0x1b
        /*002e*/ 	.short	0x00a8


	//----- nvinfo : EIATTR_NUM_BARRIERS
	.align		4
        /*0030*/ 	.byte	0x02, 0x4c
        /*0032*/ 	.byte	0x01
	.zero		1


	//----- nvinfo : EIATTR_MERCURY_ISA_VERSION
	.align		4
        /*0034*/ 	.byte	0x03, 0x5f
        /*0036*/ 	.short	0x0000


	//----- nvinfo : EIATTR_COOP_GROUP_MASK_REGIDS
	.align		4
        /*0038*/ 	.byte	0x04, 0x29
        /*003a*/ 	.short	(.L_1395 - .L_1394)


	//   ....[0]....
.L_1394:
        /*003c*/ 	.word	0xffffffff


	//   ....[1]....
        /*0040*/ 	.word	0xffffffff


	//   ....[2]....
        /*0044*/ 	.word	0xffffffff


	//   ....[3]....
        /*0048*/ 	.word	0xffffffff


	//   ....[4]....
        /*004c*/ 	.word	0xffffffff


	//   ....[5]....
        /*0050*/ 	.word	0xffffffff


	//   ....[6]....
        /*0054*/ 	.word	0xffffffff


	//   ....[7]....
        /*0058*/ 	.word	0xffffffff


	//   ....[8]....
        /*005c*/ 	.word	0xffffffff


	//   ....[9]....
        /*0060*/ 	.word	0xffffffff


	//   ....[10]....
        /*0064*/ 	.word	0xffffffff


	//   ....[11]....
        /*0068*/ 	.word	0xffffffff


	//   ....[12]....
        /*006c*/ 	.word	0xffffffff


	//   ....[13]....
        /*0070*/ 	.word	0xffffffff


	//   ....[14]....
        /*0074*/ 	.word	0xffffffff


	//   ....[15]....
        /*0078*/ 	.word	0xffffffff


	//   ....[16]....
        /*007c*/ 	.word	0xffffffff


	//   ....[17]....
        /*0080*/ 	.word	0xffffffff


	//   ....[18]....
        /*0084*/ 	.word	0xffffffff


	//   ....[19]....
        /*0088*/ 	.word	0xffffffff


	//   ....[20]....
        /*008c*/ 	.word	0xffffffff


	//   ....[21]....
        /*0090*/ 	.word	0xffffffff


	//   ....[22]....
        /*0094*/ 	.word	0xffffffff


	//   ....[23]....
        /*0098*/ 	.word	0xffffffff


	//   ....[24]....
        /*009c*/ 	.word	0xffffffff


	//   ....[25]....
        /*00a0*/ 	.word	0xffffffff


	//   ....[26]....
        /*00a4*/ 	.word	0xffffffff


	//   ....[27]....
        /*00a8*/ 	.word	0xffffffff


	//   ....[28]....
        /*00ac*/ 	.word	0xffffffff


	//   ....[29]....
        /*00b0*/ 	.word	0xffffffff


	//   ....[30]....
        /*00b4*/ 	.word	0xffffffff


	//   ....[31]....
        /*00b8*/ 	.word	0xffffffff


	//   ....[32]....
        /*00bc*/ 	.word	0xffffffff


	//   ....[33]....
        /*00c0*/ 	.word	0xffffffff


	//   ....[34]....
        /*00c4*/ 	.word	0xffffffff


	//   ....[35]....
        /*00c8*/ 	.word	0xffffffff


	//   ....[36]....
        /*00cc*/ 	.word	0xffffffff


	//   ....[37]....
        /*00d0*/ 	.word	0xffffffff


	//   ....[38]....
        /*00d4*/ 	.word	0xffffffff


	//   ....[39]....
        /*00d8*/ 	.word	0xffffffff


	//   ....[40]....
        /*00dc*/ 	.word	0xffffffff


	//   ....[41]....
        /*00e0*/ 	.word	0xffffffff


	//   ....[42]....
        /*00e4*/ 	.word	0xffffffff


	//   ....[43]....
        /*00e8*/ 	.word	0xffffffff


	//   ....[44]....
        /*00ec*/ 	.word	0xffffffff


	//   ....[45]....
        /*00f0*/ 	.word	0xffffffff


	//   ....[46]....
        /*00f4*/ 	.word	0xffffffff


	//   ....[47]....
        /*00f8*/ 	.word	0xffffffff


	//   ....[48]....
        /*00fc*/ 	.word	0xffffffff


	//   ....[49]....
        /*0100*/ 	.word	0xffffffff


	//   ....[50]....
        /*0104*/ 	.word	0xffffffff


	//   ....[51]....
        /*0108*/ 	.word	0xffffffff


	//   ....[52]....
        /*010c*/ 	.word	0xffffffff


	//   ....[53]....
        /*0110*/ 	.word	0xffffffff


	//   ....[54]....
        /*0114*/ 	.word	0xffffffff


	//   ....[55]....
        /*0118*/ 	.word	0xffffffff


	//   ....[56]....
        /*011c*/ 	.word	0xffffffff


	//   ....[57]....
        /*0120*/ 	.word	0xffffffff


	//   ....[58]....
        /*0124*/ 	.word	0xffffffff


	//   ....[59]....
        /*0128*/ 	.word	0xffffffff


	//   ....[60]....
        /*012c*/ 	.word	0xffffffff


	//   ....[61]....
        /*0130*/ 	.word	0xffffffff


	//   ....[62]....
        /*0134*/ 	.word	0xffffffff


	//   ....[63]....
        /*0138*/ 	.word	0xffffffff


	//   ....[64]....
        /*013c*/ 	.word	0xffffffff


	//   ....[65]....
        /*0140*/ 	.word	0xffffffff


	//   ....[66]....
        /*0144*/ 	.word	0xffffffff


	//   ....[67]....
        /*0148*/ 	.word	0xffffffff


	//   ....[68]....
        /*014c*/ 	.word	0xffffffff


	//   ....[69]....
        /*0150*/ 	.word	0xffffffff


	//   ....[70]....
        /*0154*/ 	.word	0xffffffff


	//   ....[71]....
        /*0158*/ 	.word	0xffffffff


	//   ....[72]....
        /*015c*/ 	.word	0xffffffff


	//   ....[73]....
        /*0160*/ 	.word	0xffffffff


	//   ....[74]....
        /*0164*/ 	.word	0xffffffff


	//   ....[75]....
        /*0168*/ 	.word	0xffffffff


	//   ....[76]....
        /*016c*/ 	.word	0xffffffff


	//   ....[77]....
        /*0170*/ 	.word	0xffffffff


	//   ....[78]....
        /*0174*/ 	.word	0xffffffff


	//   ....[79]....
        /*0178*/ 	.word	0xffffffff


	//   ....[80]....
        /*017c*/ 	.word	0xffffffff


	//   ....[81]....
        /*0180*/ 	.word	0xffffffff


	//   ....[82]....
        /*0184*/ 	.word	0xffffffff


	//   ....[83]....
        /*0188*/ 	.word	0xffffffff


	//   ....[84]....
        /*018c*/ 	.word	0xffffffff


	//   ....[85]....
        /*0190*/ 	.word	0xffffffff


	//   ....[86]....
        /*0194*/ 	.word	0xffffffff


	//   ....[87]....
        /*0198*/ 	.word	0xffffffff


	//   ....[88]....
        /*019c*/ 	.word	0xffffffff


	//   ....[89]....
        /*01a0*/ 	.word	0xffffffff


	//   ....[90]....
        /*01a4*/ 	.word	0xffffffff


	//----- nvinfo : EIATTR_COOP_GROUP_INSTR_OFFSETS
	.align		4
.L_1395:
        /*01a8*/ 	.byte	0x04, 0x28
        /*01aa*/ 	.short	(.L_1397 - .L_1396)


	//   ....[0]....
.L_1396:
        /*01ac*/ 	.word	0x00001120


	//   ....[1]....
        /*01b0*/ 	.word	0x000016c0


	//   ....[2]....
        /*01b4*/ 	.word	0x00001fc0


	//   ....[3]....
        /*01b8*/ 	.word	0x000024a0


	//   ....[4]....
        /*01bc*/ 	.word	0x00002c10


	//   ....[5]....
        /*01c0*/ 	.word	0x00003800


	//   ....[6]....
        /*01c4*/ 	.word	0x00004510


	//   ....[7]....
        /*01c8*/ 	.word	0x00005bd0


	//   ....[8]....
        /*01cc*/ 	.word	0x00005bf0


	//   ....[9]....
        /*01d0*/ 	.word	0x00005c40


	//   ....[10]....
        /*01d4*/ 	.word	0x00005c50


	//   ....[11]....
        /*01d8*/ 	.word	0x00005c80


	//   ....[12]....
        /*01dc*/ 	.word	0x00005ca0


	//   ....[13]....
        /*01e0*/ 	.word	0x00005cd0


	//   ....[14]....
        /*01e4*/ 	.word	0x00005cf0


	//   ....[15]....
        /*01e8*/ 	.word	0x00005d20


	//   ....[16]....
        /*01ec*/ 	.word	0x00005d30


	//   ....[17]....
        /*01f0*/ 	.word	0x00005db0


	//   ....[18]....
        /*01f4*/ 	.word	0x00005e00


	//   ....[19]....
        /*01f8*/ 	.word	0x00005e20


	//   ....[20]....
        /*01fc*/ 	.word	0x00005e30


	//   ....[21]....
        /*0200*/ 	.word	0x00005e40


	//   ....[22]....
        /*0204*/ 	.word	0x00005e50


	//   ....[23]....
        /*0208*/ 	.word	0x00006450


	//   ....[24]....
        /*020c*/ 	.word	0x00006470


	//   ....[25]....
        /*0210*/ 	.word	0x00006480


	//   ....[26]....
        /*0214*/ 	.word	0x00006490


	//   ....[27]....
        /*0218*/ 	.word	0x000064c0


	//   ....[28]....
        /*021c*/ 	.word	0x000064e0


	//   ....[29]....
        /*0220*/ 	.word	0x00006500


	//   ....[30]....
        /*0224*/ 	.word	0x00006520


	//   ....[31]....
        /*0228*/ 	.word	0x00006540


	//   ....[32]....
        /*022c*/ 	.word	0x00006560


	//   ....[33]....
        /*0230*/ 	.word	0x00006580


	//   ....[34]....
        /*0234*/ 	.word	0x000065a0


	//   ....[35]....
        /*0238*/ 	.word	0x000065b0


	//   ....[36]....
        /*023c*/ 	.word	0x000065c0


	//   ....[37]....
        /*0240*/ 	.word	0x000065e0


	//   ....[38]....
        /*0244*/ 	.word	0x000065f0


	//   ....[39]....
        /*0248*/ 	.word	0x00006f00


	//   ....[40]....
        /*024c*/ 	.word	0x00006f90


	//   ....[41]....
        /*0250*/ 	.word	0x00007010


	//   ....[42]....
        /*0254*/ 	.word	0x000070b0


	//   ....[43]....
        /*0258*/ 	.word	0x00007130


	//   ....[44]....
        /*025c*/ 	.word	0x000071d0


	//   ....[45]....
        /*0260*/ 	.word	0x00007250


	//   ....[46]....
        /*0264*/ 	.word	0x000072d0


	//   ....[47]....
        /*0268*/ 	.word	0x00007300


	//   ....[48]....
        /*026c*/ 	.word	0x00007360


	//   ....[49]....
        /*0270*/ 	.word	0x00007920


	//   ....[50]....
        /*0274*/ 	.word	0x00008580


	//   ....[51]....
        /*0278*/ 	.word	0x00008bd0


	//   ....[52]....
        /*027c*/ 	.word	0x00008c30


	//   ....[53]....
        /*0280*/ 	.word	0x00008c80


	//   ....[54]....
        /*0284*/ 	.word	0x00008ca0


	//   ....[55]....
        /*0288*/ 	.word	0x00008cc0


	//   ....[56]....
        /*028c*/ 	.word	0x00008de0


	//   ....[57]....
        /*0290*/ 	.word	0x00008e30


	//   ....[58]....
        /*0294*/ 	.word	0x00008e80


	//   ....[59]....
        /*0298*/ 	.word	0x00008ea0


	//   ....[60]....
        /*029c*/ 	.word	0x00008ec0


	//   ....[61]....
        /*02a0*/ 	.word	0x000095f0


	//   ....[62]....
        /*02a4*/ 	.word	0x00009650


	//   ....[63]....
        /*02a8*/ 	.word	0x000096e0


	//   ....[64]....
        /*02ac*/ 	.word	0x00009730


	//   ....[65]....
        /*02b0*/ 	.word	0x000097a0


	//   ....[66]....
        /*02b4*/ 	.word	0x000097f0


	//   ....[67]....
        /*02b8*/ 	.word	0x00009860


	//   ....[68]....
        /*02bc*/ 	.word	0x000098b0


	//   ....[69]....
        /*02c0*/ 	.word	0x00009920


	//   ....[70]....
        /*02c4*/ 	.word	0x00009970


	//   ....[71]....
        /*02c8*/ 	.word	0x000099d0


	//   ....[72]....
        /*02cc*/ 	.word	0x00009a20


	//   ....[73]....
        /*02d0*/ 	.word	0x00009a70


	//   ....[74]....
        /*02d4*/ 	.word	0x00009ac0


	//   ....[75]....
        /*02d8*/ 	.word	0x00009b20


	//   ....[76]....
        /*02dc*/ 	.word	0x00009b80


	//   ....[77]....
        /*02e0*/ 	.word	0x00009c00


	//   ....[78]....
        /*02e4*/ 	.word	0x00009c50


	//   ....[79]....
        /*02e8*/ 	.word	0x00009cb0


	//   ....[80]....
        /*02ec*/ 	.word	0x00009d00


	//   ....[81]....
        /*02f0*/ 	.word	0x00009d70


	//   ....[82]....
        /*02f4*/ 	.word	0x00009dc0


	//   ....[83]....
        /*02f8*/ 	.word	0x00009e40


	//   ....[84]....
        /*02fc*/ 	.word	0x00009e90


	//   ....[85]....
        /*0300*/ 	.word	0x00009ef0


	//   ....[86]....
        /*0304*/ 	.word	0x00009f40


	//   ....[87]....
        /*0308*/ 	.word	0x00009f90


	//   ....[88]....
        /*030c*/ 	.word	0x00009fe0


	//   ....[89]....
        /*0310*/ 	.word	0x0000a040


	//   ....[90]....
        /*0314*/ 	.word	0x0000a090


	//----- nvinfo : EIATTR_EXIT_INSTR_OFFSETS
	.align		4
.L_1397:
        /*0318*/ 	.byte	0x04, 0x1c
        /*031a*/ 	.short	(.L_1399 - .L_1398)


	//   ....[0]....
.L_1398:
        /*031c*/ 	.word	0x00008ff0


	//   ....[1]....
        /*0320*/ 	.word	0x000095b0


	//----- nvinfo : EIATTR_MAX_THREADS
	.align		4
.L_1399:
        /*0324*/ 	.byte	0x04, 0x05
        /*0326*/ 	.short	(.L_1401 - .L_1400)
.L_1400:
        /*0328*/ 	.word	0x00000080
        /*032c*/ 	.word	0x00000001
        /*0330*/ 	.word	0x00000001


	//----- nvinfo : EIATTR_CRS_STACK_SIZE
	.align		4
.L_1401:
        /*0334*/ 	.byte	0x04, 0x1e
        /*0336*/ 	.short	(.L_1403 - .L_1402)
.L_1402:
        /*0338*/ 	.word	0x00000000
.L_1403:


//--------------------- .nv.info._Z25selective_scan_bwd_kernelI32Selective_Scan_bwd_kernel_traitsILi128ELi16ELb0ELb0ELb0ELb1ELb0EN3c104HalfEfEEv12SSMParamsBwd --------------------------
	.section	.nv.info._Z25selective_scan_bwd_kernelI32Selective_Scan_bwd_kernel_traitsILi128ELi16ELb0ELb0ELb0ELb1ELb0EN3c104HalfEfEEv12SSMParamsBwd,"",@"SHT_CUDA_INFO"
	.sectionflags	@""
	.align	4


	//----- nvinfo : EIATTR_CUDA_API_VERSION
	.align		4
        /*0000*/ 	.byte	0x04, 0x37
        /*0002*/ 	.short	(.L_1405 - .L_1404)
.L_1404:
        /*0004*/ 	.word	0x00000082


	//----- nvinfo : EIATTR_SW2861232_WAR
	.align		4
.L_1405:
        /*0008*/ 	.byte	0x01, 0x35
	.zero		2


	//----- nvinfo : EIATTR_PARAM_CBANK
	.align		4
        /*000c*/ 	.byte	0x04, 0x0a
        /*000e*/ 	.short	(.L_1407 - .L_1406)
	.align		4
.L_1406:
        /*0010*/ 	.word	index@(.nv.constant0._Z25selective_scan_bwd_kernelI32Selective_Scan_bwd_kernel_traitsILi128ELi16ELb0ELb0ELb0ELb1ELb0EN3c104HalfEfEEv12SSMParamsBwd)
        /*0014*/ 	.short	0x0160
        /*0016*/ 	.short	0x01f0


	//----- nvinfo : EIATTR_CBANK_PARAM_SIZE
	.align		4
.L_1407:
        /*0018*/ 	.byte	0x03, 0x19
        /*001a*/ 	.short	0x01f0


	//----- nvinfo : EIATTR_KPARAM_INFO
	.align		4
        /*001c*/ 	.byte	0x04, 0x17
        /*001e*/ 	.short	(.L_1409 - .L_1408)
.L_1408:
        /*0020*/ 	.word	0x00000000
        /*0024*/ 	.short	0x0000
        /*0026*/ 	.short	0x0000
        /*0028*/ 	.byte	0x00, 0xf0, 0xc1, 0x07


	//----- nvinfo : EIATTR_MAXREG_COUNT
	.align		4
.L_1409:
        /*002c*/ 	.byte	0x03, 0x1b
        /*002e*/ 	.short	0x00a8


	//----- nvinfo : EIATTR_NUM_BARRIERS
	.align		4
        /*0030*/ 	.byte	0x02, 0x4c
        /*0032*/ 	.byte	0x01
	.zero		1


	//----- nvinfo : EIATTR_MERCURY_ISA_VERSION
	.align		4
        /*0034*/ 	.byte	0x03, 0x5f
        /*0036*/ 	.short	0x0000


	//----- nvinfo : EIATTR_COOP_GROUP_MASK_REGIDS
	.align		4
        /*0038*/ 	.byte	0x04, 0x29
        /*003a*/ 	.short	(.L_1411 - .L_1410)


	//   ....[0]....
.L_1410:
        /*003c*/ 	.word	0xffffffff


	//   ....[1]....
        /*0040*/ 	.word	0xffffffff


	//   ....[2]....
        /*0044*/ 	.word	0xffffffff


	//   ....[3]....
        /*0048*/ 	.word	0xffffffff


	//   ....[4]....
        /*004c*/ 	.word	0xffffffff


	//   ....[5]....
        /*0050*/ 	.word	0xffffffff


	//   ....[6]....
        /*0054*/ 	.word	0xffffffff


	//   ....[7]....
        /*0058*/ 	.word	0xffffffff


	//   ....[8]....
        /*005c*/ 	.word	0xffffffff


	//   ....[9]....
        /*0060*/ 	.word	0xffffffff


	//   ....[10]....
        /*0064*/ 	.word	0xffffffff


	//   ....[11]....
        /*0068*/ 	.word	0xffffffff


	//   ....[12]....
        /*006c*/ 	.word	0xffffffff


	//   ....[13]....
        /*0070*/ 	.word	0xffffffff


	//   ....[14]....
        /*0074*/ 	.word	0xffffffff


	//   ....[15]....
        /*0078*/ 	.word	0xffffffff


	//   ....[16]....
        /*007c*/ 	.word	0xffffffff


	//   ....[17]....
        /*0080*/ 	.word	0xffffffff


	//   ....[18]....
        /*0084*/ 	.word	0xffffffff


	//   ....[19]....
        /*0088*/ 	.word	0xffffffff


	//   ....[20]....
        /*008c*/ 	.word	0xffffffff


	//   ....[21]....
        /*0090*/ 	.word	0xffffffff


	//   ....[22]....
        /*0094*/ 	.word	0xffffffff


	//   ....[23]....
        /*0098*/ 	.word	0xffffffff


	//   ....[24]....
        /*009c*/ 	.word	0xffffffff


	//   ....[25]....
        /*00a0*/ 	.word	0xffffffff


	//   ....[26]....
        /*00a4*/ 	.word	0xffffffff


	//   ....[27]....
        /*00a8*/ 	.word	0xffffffff


	//   ....[28]....
        /*00ac*/ 	.word	0xffffffff


	//   ....[29]....
        /*00b0*/ 	.word	0xffffffff


	//   ....[30]....
        /*00b4*/ 	.word	0xffffffff


	//   ....[31]....
        /*00b8*/ 	.word	0xffffffff


	//   ....[32]....
        /*00bc*/ 	.word	0xffffffff


	//   ....[33]....
        /*00c0*/ 	.word	0xffffffff


	//   ....[34]....
        /*00c4*/ 	.word	0xffffffff


	//   ....[35]....
        /*00c8*/ 	.word	0xffffffff


	//   ....[36]....
        /*00cc*/ 	.word	0xffffffff


	//   ....[37]....
        /*00d0*/ 	.word	0xffffffff


	//   ....[38]....
        /*00d4*/ 	.word	0xffffffff


	//   ....[39]....
        /*00d8*/ 	.word	0xffffffff


	//   ....[40]....
        /*00dc*/ 	.word	0xffffffff


	//   ....[41]....
        /*00e0*/ 	.word	0xffffffff


	//   ....[42]....
        /*00e4*/ 	.word	0xffffffff


	//   ....[43]....
        /*00e8*/ 	.word	0xffffffff


	//   ....[44]....
        /*00ec*/ 	.word	0xffffffff


	//   ....[45]....
        /*00f0*/ 	.word	0xffffffff


	//   ....[46]....
        /*00f4*/ 	.word	0xffffffff


	//   ....[47]....
        /*00f8*/ 	.word	0xffffffff


	//   ....[48]....
        /*00fc*/ 	.word	0xffffffff


	//   ....[49]....
        /*0100*/ 	.word	0xffffffff


	//   ....[50]....
        /*0104*/ 	.word	0xffffffff


	//   ....[51]....
        /*0108*/ 	.word	0xffffffff


	//   ....[52]....
        /*010c*/ 	.word	0xffffffff


	//   ....[53]....
        /*0110*/ 	.word	0xffffffff


	//   ....[54]....
        /*0114*/ 	.word	0xffffffff


	//   ....[55]....
        /*0118*/ 	.word	0xffffffff


	//   ....[56]....
        /*011c*/ 	.word	0xffffffff


	//   ....[57]....
        /*0120*/ 	.word	0xffffffff


	//   ....[58]....
        /*0124*/ 	.word	0xffffffff


	//   ....[59]....
        /*0128*/ 	.word	0xffffffff


	//   ....[60]....
        /*012c*/ 	.word	0xffffffff


	//   ....[61]....
        /*0130*/ 	.word	0xffffffff


	//   ....[62]....
        /*0134*/ 	.word	0xffffffff


	//   ....[63]....
        /*0138*/ 	.word	0xffffffff


	//   ....[64]....
        /*013c*/ 	.word	0xffffffff


	//   ....[65]....
        /*0140*/ 	.word	0xffffffff


	//   ....[66]....
        /*0144*/ 	.word	0xffffffff


	//   ....[67]....
        /*0148*/ 	.word	0xffffffff


	//   ....[68]....
        /*014c*/ 	.word	0xffffffff


	//   ....[69]....
        /*0150*/ 	.word	0xffffffff


	//   ....[70]....
        /*0154*/ 	.word	0xffffffff


	//   ....[71]....
        /*0158*/ 	.word	0xffffffff


	//   ....[72]....
        /*015c*/ 	.word	0xffffffff


	//   ....[73]....
        /*0160*/ 	.word	0xffffffff


	//   ....[74]....
        /*0164*/ 	.word	0xffffffff


	//   ....[75]....
        /*0168*/ 	.word	0xffffffff


	//   ....[76]....
        /*016c*/ 	.word	0xffffffff


	//   ....[77]....
        /*0170*/ 	.word	0xffffffff


	//   ....[78]....
        /*0174*/ 	.word	0xffffffff


	//   ....[79]....
        /*0178*/ 	.word	0xffffffff


	//   ....[80]....
        /*017c*/ 	.word	0xffffffff


	//   ....[81]....
        /*0180*/ 	.word	0xffffffff


	//   ....[82]....
        /*0184*/ 	.word	0xffffffff


	//   ....[83]....
        /*0188*/ 	.word	0xffffffff


	//   ....[84]....
        /*018c*/ 	.word	0xffffffff


	//   ....[85]....
        /*0190*/ 	.word	0xffffffff


	//   ....[86]....
        /*0194*/ 	.word	0xffffffff


	//   ....[87]....
        /*0198*/ 	.word	0xffffffff


	//----- nvinfo : EIATTR_COOP_GROUP_INSTR_OFFSETS
	.align		4
.L_1411:
        /*019c*/ 	.byte	0x04, 0x28
        /*019e*/ 	.short	(.L_1413 - .L_1412)


	//   ....[0]....
.L_1412:
        /*01a0*/ 	.word	0x000011d0


	//   ....[1]....
        /*01a4*/ 	.word	0x00001860


	//   ....[2]....
        /*01a8*/ 	.word	0x00001e40


	//   ....[3]....
        /*01ac*/ 	.word	0x000055f0


	//   ....[4]....
        /*01b0*/ 	.word	0x00005610


	//   ....[5]....
        /*01b4*/ 	.word	0x00005660


	//   ....[6]....
        /*01b8*/ 	.word	0x00005670


	//   ....[7]....
        /*01bc*/ 	.word	0x000056a0


	//   ....[8]....
        /*01c0*/ 	.word	0x000056c0


	//   ....[9]....
        /*01c4*/ 	.word	0x000056f0


	//   ....[10]....
        /*01c8*/ 	.word	0x00005710


	//   ....[11]....
        /*01cc*/ 	.word	0x00005740


	//   ....[12]....
        /*01d0*/ 	.word	0x00005750


	//   ....[13]....
        /*01d4*/ 	.word	0x000057d0


	//   ....[14]....
        /*01d8*/ 	.word	0x00005820


	//   ....[15]....
        /*01dc*/ 	.word	0x00005840


	//   ....[16]....
        /*01e0*/ 	.word	0x00005850


	//   ....[17]....
        /*01e4*/ 	.word	0x00005860


	//   ....[18]....
        /*01e8*/ 	.word	0x00005870


	//   ....[19]....
        /*01ec*/ 	.word	0x00005e90


	//   ....[20]....
        /*01f0*/ 	.word	0x00005eb0


	//   ....[21]....
        /*01f4*/ 	.word	0x00005ec0


	//   ....[22]....
        /*01f8*/ 	.word	0x00005ef0


	//   ....[23]....
        /*01fc*/ 	.word	0x00005f00


	//   ....[24]....
        /*0200*/ 	.word	0x00005f30


	//   ....[25]....
        /*0204*/ 	.word	0x00005f40


	//   ....[26]....
        /*0208*/ 	.word	0x00005f70


	//   ....[27]....
        /*020c*/ 	.word	0x00005f80


	//   ....[28]....
        /*0210*/ 	.word	0x00005fb0


	//   ....[29]....
        /*0214*/ 	.word	0x00005fc0


	//   ....[30]....
        /*0218*/ 	.word	0x00005ff0


	//   ....[31]....
        /*021c*/ 	.word	0x00006000


	//   ....[32]....
        /*0220*/ 	.word	0x00006010


	//   ....[33]....
        /*0224*/ 	.word	0x00006020


	//   ....[34]....
        /*0228*/ 	.word	0x00006030


	//   ....[35]....
        /*022c*/ 	.word	0x000068b0


	//   ....[36]....
        /*0230*/ 	.word	0x000069c0


	//   ....[37]....
        /*0234*/ 	.word	0x00006a00


	//   ....[38]....
        /*0238*/ 	.word	0x00006ad0


	//   ....[39]....
        /*023c*/ 	.word	0x00006b20


	//   ....[40]....
        /*0240*/ 	.word	0x00006bf0


	//   ....[41]....
        /*0244*/ 	.word	0x00006c40


	//   ....[42]....
        /*0248*/ 	.word	0x00006cc0


	//   ....[43]....
        /*024c*/ 	.word	0x00006ce0


	//   ....[44]....
        /*0250*/ 	.word	0x00006db0


	//   ....[45]....
        /*0254*/ 	.word	0x000076d0


	//   ....[46]....
        /*0258*/ 	.word	0x000082d0


	//   ....[47]....
        /*025c*/ 	.word	0x00008d40


	//   ....[48]....
        /*0260*/ 	.word	0x00009360


	//   ....[49]....
        /*0264*/ 	.word	0x000093c0


	//   ....[50]....
        /*0268*/ 	.word	0x00009410


	//   ....[51]....
        /*026c*/ 	.word	0x00009430


	//   ....[52]....
        /*0270*/ 	.word	0x00009450


	//   ....[53]....
        /*0274*/ 	.word	0x00009570


	//   ....[54]....
        /*0278*/ 	.word	0x000095c0


	//   ....[55]....
        /*027c*/ 	.word	0x00009610


	//   ....[56]....
        /*0280*/ 	.word	0x00009630


	//   ....[57]....
        /*0284*/ 	.word	0x00009650


	//   ....[58]....
        /*0288*/ 	.word	0x00009d80


	//   ....[59]....
        /*028c*/ 	.word	0x00009de0


	//   ....[60]....
        /*0290*/ 	.word	0x00009e70


	//   ....[61]....
        /*0294*/ 	.word	0x00009ec0


	//   ....[62]....
        /*0298*/ 	.word	0x00009f30


	//   ....[63]....
        /*029c*/ 	.word	0x00009f80


	//   ....[64]....
        /*02a0*/ 	.word	0x00009ff0


	//   ....[65]....
        /*02a4*/ 	.word	0x0000a040


	//   ....[66]....
        /*02a8*/ 	.word	0x0000a0b0


	//   ....[67]....
        /*02ac*/ 	.word	0x0000a100


	//   ....[68]....
        /*02b0*/ 	.word	0x0000a160


	//   ....[69]....
        /*02b4*/ 	.word	0x0000a1b0


	//   ....[70]....
        /*02b8*/ 	.word	0x0000a200


	//   ....[71]....
        /*02bc*/ 	.word	0x0000a250


	//   ....[72]....
        /*02c0*/ 	.word	0x0000a2a0


	//   ....[73]....
        /*02c4*/ 	.word	0x0000a300


	//   ....[74]....
        /*02c8*/ 	.word	0x0000a380


	//   ....[75]....
        /*02cc*/ 	.word	0x0000a3d0


	//   ....[76]....
        /*02d0*/ 	.word	0x0000a430


	//   ....[77]....
        /*02d4*/ 	.word	0x0000a480


	//   ....[78]....
        /*02d8*/ 	.word	0x0000a4f0


	//   ....[79]....
        /*02dc*/ 	.word	0x0000a540


	//   ....[80]....
        /*02e0*/ 	.word	0x0000a5b0


	//   ....[81]....
        /*02e4*/ 	.word	0x0000a600


	//   ....[82]....
        /*02e8*/ 	.word	0x0000a660


	//   ....[83]....
        /*02ec*/ 	.word	0x0000a6b0


	//   ....[84]....
        /*02f0*/ 	.word	0x0000a700


	//   ....[85]....
        /*02f4*/ 	.word	0x0000a750


	//   ....[86]....
        /*02f8*/ 	.word	0x0000a7b0


	//   ....[87]....
        /*02fc*/ 	.word	0x0000a800


	//----- nvinfo : EIATTR_EXIT_INSTR_OFFSETS
	.align		4
.L_1413:
        /*0300*/ 	.byte	0x04, 0x1c
        /*0302*/ 	.short	(.L_1415 - .L_1414)


	//   ....[0]....
.L_1414:
        /*0304*/ 	.word	0x00009780


	//   ....[1]....
        /*0308*/ 	.word	0x00009d40


	//----- nvinfo : EIATTR_MAX_THREADS
	.align		4
.L_1415:
        /*030c*/ 	.byte	0x04, 0x05
        /*030e*/ 	.short	(.L_1417 - .L_1416)
.L_1416:
        /*0310*/ 	.word	0x00000080
        /*0314*/ 	.word	0x00000001
        /*0318*/ 	.word	0x00000001


	//----- nvinfo : EIATTR_CRS_STACK_SIZE
	.align		4
.L_1417:
        /*031c*/ 	.byte	0x04, 0x1e
        /*031e*/ 	.short	(.L_1419 - .L_1418)
.L_1418:
        /*0320*/ 	.word	0x00000000
.L_1419:


//--------------------- .nv.info._Z25selective_scan_bwd_kernelI32Selective_Scan_bwd_kernel_traitsILi128ELi16ELb0ELb0ELb0ELb1ELb1EN3c104HalfEfEEv12SSMParamsBwd --------------------------
	.section	.nv.info._Z25selective_scan_bwd_kernelI32Selective_Scan_bwd_kernel_traitsILi128ELi16ELb0ELb0ELb0ELb1ELb1EN3c104HalfEfEEv12SSMParamsBwd,"",@"SHT_CUDA_INFO"
	.sectionflags	@""
	.align	4


	//----- nvinfo : EIATTR_CUDA_API_VERSION
	.align		4
        /*0000*/ 	.byte	0x04, 0x37
        /*0002*/ 	.short	(.L_1421 - .L_1420)
.L_1420:
        /*0004*/ 	.word	0x00000082


	//----- nvinfo : EIATTR_SW2861232_WAR
	.align		4
.L_1421:
        /*0008*/ 	.byte	0x01, 0x35
	.zero		2


	//----- nvinfo : EIATTR_PARAM_CBANK
	.align		4
        /*000c*/ 	.byte	0x04, 0x0a
        /*000e*/ 	.short	(.L_1423 - .L_1422)
	.align		4
.L_1422:
        /*0010*/ 	.word	index@(.nv.constant0._Z25selective_scan_bwd_kernelI32Selective_Scan_bwd_kernel_traitsILi128ELi16ELb0ELb0ELb0ELb1ELb1EN3c104HalfEfEEv12SSMParamsBwd)
        /*0014*/ 	.short	0x0160
        /*0016*/ 	.short	0x01f0


	//----- nvinfo : EIATTR_CBANK_PARAM_SIZE
	.align		4
.L_1423:
        /*0018*/ 	.byte	0x03, 0x19
        /*001a*/ 	.short	0x01f0


	//----- nvinfo : EIATTR_KPARAM_INFO
	.align		4
        /*001c*/ 	.byte	0x04, 0x17
        /*001e*/ 	.short	(.L_1425 - .L_1424)
.L_1424:
        /*0020*/ 	.word	0x00000000
        /*0024*/ 	.short	0x0000
        /*0026*/ 	.short	0x0000
        /*0028*/ 	.byte	0x00, 0xf0, 0xc1, 0x07


	//----- nvinfo : EIATTR_MAXREG_COUNT
	.align		4
.L_1425:
        /*002c*/ 	.byte	0x03, 0x1b
        /*002e*/ 	.short	0x00a8


	//----- nvinfo : EIATTR_NUM_BARRIERS
	.align		4
        /*0030*/ 	.byte	0x02, 0x4c
        /*0032*/ 	.byte	0x01
	.zero		1


	//----- nvinfo : EIATTR_ANNOTATIONS
	.align		4
        /*0034*/ 	.byte	0x04, 0x55
        /*0036*/ 	.short	(.L_1427 - .L_1426)


	//   ....[0]....
.L_1426:
        /*0038*/ 	.word	0x00000001
        /*003c*/ 	.byte	0x30, 0x02, 0x00, 0x00, 0x01, 0x00, 0x00, 0x00, 0x60, 0x02, 0x00, 0x00, 0x01, 0x00, 0x00, 0x00
        /*004c*/ 	.byte	0xf0, 0x06, 0x00, 0x00, 0x01, 0x00, 0x00, 0x00, 0x20, 0x07, 0x00, 0x00, 0x01, 0x00, 0x00, 0x00
        /*005c*/ 	.byte	0x30, 0x6d, 0x00, 0x00, 0x01, 0x00, 0x00, 0x00, 0xf0, 0x70, 0x00, 0x00, 0x01, 0x00, 0x00, 0x00
        /*006c*/ 	.byte	0x00, 0xb0, 0x00, 0x00, 0x01, 0x00, 0x00, 0x00, 0xe0, 0xb7, 0x00, 0x00, 0x01, 0x00, 0x00, 0x00
        /*007c*/ 	.byte	0x00, 0xbd, 0x00, 0x00, 0x01, 0x00, 0x00, 0x00, 0x10, 0xbf, 0x00, 0x00


	//----- nvinfo : EIATTR_MERCURY_ISA_VERSION
	.align		4
.L_1427:
        /*0088*/ 	.byte	0x03, 0x5f
        /*008a*/ 	.short	0x0000


	//----- nvinfo : EIATTR_COOP_GROUP_MASK_REGIDS
	.align		4
        /*008c*/ 	.byte	0x04, 0x29
        /*008e*/ 	.short	(.L_1429 - .L_1428)


	//   ....[0]....
.L_1428:
        /*0090*/ 	.word	0xffffffff


	//   ....[1]....
        /*0094*/ 	.word	0xffffffff


	//   ....[2]....
        /*0098*/ 	.word	0xffffffff


	//   ....[3]....
        /*009c*/ 	.word	0xffffffff


	//   ....[4]....
        /*00a0*/ 	.word	0xffffffff


	//   ....[5]....
        /*00a4*/ 	.word	0xffffffff


	//   ....[6]....
        /*00a8*/ 	.word	0xffffffff


	//   ....[7]....
        /*00ac*/ 	.word	0xffffffff


	//   ....[8]....
        /*00b0*/ 	.word	0xffffffff


	//   ....[9]....
        /*00b4*/ 	.word	0xffffffff


	//   ....[10]....
        /*00b8*/ 	.word	0xffffffff


	//   ....[11]....
        /*00bc*/ 	.word	0xffffffff


	//   ....[12]....
        /*00c0*/ 	.word	0xffffffff


	//   ....[13]....
        /*00c4*/ 	.word	0xffffffff


	//   ....[14]....
        /*00c8*/ 	.word	0xffffffff


	//   ....[15]....
        /*00cc*/ 	.word	0xffffffff


	//   ....[16]....
        /*00d0*/ 	.word	0xffffffff


	//   ....[17]....
        /*00d4*/ 	.word	0xffffffff


	//   ....[18]....
        /*00d8*/ 	.word	0xffffffff


	//   ....[19]....
        /*00dc*/ 	.word	0xffffffff


	//   ....[20]....
        /*00e0*/ 	.word	0xffffffff


	//   ....[21]....
        /*00e4*/ 	.word	0xffffffff


	//   ....[22]....
        /*00e8*/ 	.word	0xffffffff


	//   ....[23]....
        /*00ec*/ 	.word	0xffffffff


	//   ....[24]....
        /*00f0*/ 	.word	0xffffffff


	//   ....[25]....
        /*00f4*/ 	.word	0xffffffff


	//   ....[26]....
        /*00f8*/ 	.word	0xffffffff


	//   ....[27]....
        /*00fc*/ 	.word	0xffffffff


	//   ....[28]....
        /*0100*/ 	.word	0xffffffff


	//   ....[29]....
        /*0104*/ 	.word	0xffffffff


	//   ....[30]....
        /*0108*/ 	.word	0xffffffff


	//   ....[31]....
        /*010c*/ 	.word	0xffffffff


	//   ....[32]....
        /*0110*/ 	.word	0xffffffff


	//   ....[33]....
        /*0114*/ 	.word	0xffffffff


	//   ....[34]....
        /*0118*/ 	.word	0xffffffff


	//   ....[35]....
        /*011c*/ 	.word	0xffffffff


	//   ....[36]....
        /*0120*/ 	.word	0xffffffff


	//   ....[37]....
        /*0124*/ 	.word	0xffffffff


	//   ....[38]....
        /*0128*/ 	.word	0xffffffff


	//   ....[39]....
        /*012c*/ 	.word	0xffffffff


	//   ....[40]....
        /*0130*/ 	.word	0xffffffff


	//   ....[41]....
        /*0134*/ 	.word	0xffffffff


	//   ....[42]....
        /*0138*/ 	.word	0xffffffff


	//   ....[43]....
        /*013c*/ 	.word	0xffffffff


	//   ....[44]....
        /*0140*/ 	.word	0xffffffff


	//   ....[45]....
        /*0144*/ 	.word	0xffffffff


	//   ....[46]....
        /*0148*/ 	.word	0xffffffff


	//   ....[47]....
        /*014c*/ 	.word	0xffffffff


	//   ....[48]....
        /*0150*/ 	.word	0xffffffff


	//   ....[49]....
        /*0154*/ 	.word	0xffffffff


	//   ....[50]....
        /*0158*/ 	.word	0xffffffff


	//   ....[51]....
        /*015c*/ 	.word	0xffffffff


	//   ....[52]....
        /*0160*/ 	.word	0xffffffff


	//   ....[53]....
        /*0164*/ 	.word	0xffffffff


	//   ....[54]....
        /*0168*/ 	.word	0xffffffff


	//   ....[55]....
        /*016c*/ 	.word	0xffffffff


	//   ....[56]....
        /*0170*/ 	.word	0xffffffff


	//   ....[57]....
        /*0174*/ 	.word	0xffffffff


	//   ....[58]....
        /*0178*/ 	.word	0xffffffff


	//   ....[59]....
        /*017c*/ 	.word	0xffffffff


	//   ....[60]....
        /*0180*/ 	.word	0xffffffff


	//   ....[61]....
        /*0184*/ 	.word	0xffffffff


	//   ....[62]....
        /*0188*/ 	.word	0xffffffff


	//   ....[63]....
        /*018c*/ 	.word	0xffffffff


	//   ....[64]....
        /*0190*/ 	.word	0xffffffff


	//   ....[65]....
        /*0194*/ 	.word	0xffffffff


	//   ....[66]....
        /*0198*/ 	.word	0xffffffff


	//   ....[67]....
        /*019c*/ 	.word	0xffffffff


	//   ....[68]....
        /*01a0*/ 	.word	0xffffffff


	//   ....[69]....
        /*01a4*/ 	.word	0xffffffff


	//   ....[70]....
        /*01a8*/ 	.word	0xffffffff


	//   ....[71]....
        /*01ac*/ 	.word	0xffffffff


	//   ....[72]....
        /*01b0*/ 	.word	0xffffffff


	//   ....[73]....
        /*01b4*/ 	.word	0xffffffff


	//   ....[74]....
        /*01b8*/ 	.word	0xffffffff


	//   ....[75]....
        /*01bc*/ 	.word	0xffffffff


	//   ....[76]....
        /*01c0*/ 	.word	0xffffffff


	//   ....[77]....
        /*01c4*/ 	.word	0xffffffff


	//   ....[78]....
        /*01c8*/ 	.word	0xffffffff


	//   ....[79]....
        /*01cc*/ 	.word	0xffffffff


	//   ....[80]....
        /*01d0*/ 	.word	0xffffffff


	//   ....[81]....
        /*01d4*/ 	.word	0xffffffff


	//   ....[82]....
        /*01d8*/ 	.word	0xffffffff


	//   ....[83]....
        /*01dc*/ 	.word	0xffffffff


	//   ....[84]....
        /*01e0*/ 	.word	0xffffffff


	//   ....[85]....
        /*01e4*/ 	.word	0xffffffff


	//   ....[86]....
        /*01e8*/ 	.word	0xffffffff


	//   ....[87]....
        /*01ec*/ 	.word	0xffffffff


	//   ....[88]....
        /*01f0*/ 	.word	0xffffffff


	//   ....[89]....
        /*01f4*/ 	.word	0xffffffff


	//   ....[90]....
        /*01f8*/ 	.word	0xffffffff


	//   ....[91]....
        /*01fc*/ 	.word	0xffffffff


	//----- nvinfo : EIATTR_COOP_GROUP_INSTR_OFFSETS
	.align		4
.L_1429:
        /*0200*/ 	.byte	0x04, 0x28
        /*0202*/ 	.short	(.L_1431 - .L_1430)


	//   ....[0]....
.L_1430:
        /*0204*/ 	.word	0x00001150


	//   ....[1]....
        /*0208*/ 	.word	0x00001720


	//   ....[2]....
        /*020c*/ 	.word	0x00001c70


	//   ....[3]....
        /*0210*/ 	.word	0x000049f0


	//   ....[4]....
        /*0214*/ 	.word	0x000050b0


	//   ....[5]....
        /*0218*/ 	.word	0x00005d10


	//   ....[6]....
        /*021c*/ 	.word	0x00006830


	//   ....[7]....
        /*0220*/ 	.word	0x00007f90


	//   ....[8]....
        /*0224*/ 	.word	0x00007fb0


	//   ....[9]....
        /*0228*/ 	.word	0x00008000


	//   ....[10]....
        /*022c*/ 	.word	0x00008020


	//   ....[11]....
        /*0230*/ 	.word	0x00008050


	//   ....[12]....
        /*0234*/ 	.word	0x00008070


	//   ....[13]....
        /*0238*/ 	.word	0x000080a0


	//   ....[14]....
        /*023c*/ 	.word	0x000080c0


	//   ....[15]....
        /*0240*/ 	.word	0x000080e0


	//   ....[16]....
        /*0244*/ 	.word	0x000080f0


	//   ....[17]....
        /*0248*/ 	.word	0x00008170


	//   ....[18]....
        /*024c*/ 	.word	0x000081c0


	//   ....[19]....
        /*0250*/ 	.word	0x000081e0


	//   ....[20]....
        /*0254*/ 	.word	0x000081f0


	//   ....[21]....
        /*0258*/ 	.word	0x00008200


	//   ....[22]....
        /*025c*/ 	.word	0x00008210


	//   ....[23]....
        /*0260*/ 	.word	0x00008810


	//   ....[24]....
        /*0264*/ 	.word	0x00008830


	//   ....[25]....
        /*0268*/ 	.word	0x00008840


	//   ....[26]....
        /*026c*/ 	.word	0x00008850


	//   ....[27]....
        /*0270*/ 	.word	0x00008880


	//   ....[28]....
        /*0274*/ 	.word	0x000088a0


	//   ....[29]....
        /*0278*/ 	.word	0x000088c0


	//   ....[30]....
        /*027c*/ 	.word	0x000088e0


	//   ....[31]....
        /*0280*/ 	.word	0x00008900


	//   ....[32]....
        /*0284*/ 	.word	0x00008920


	//   ....[33]....
        /*0288*/ 	.word	0x00008940


	//   ....[34]....
        /*028c*/ 	.word	0x00008960


	//   ....[35]....
        /*0290*/ 	.word	0x00008970


	//   ....[36]....
        /*0294*/ 	.word	0x00008980


	//   ....[37]....
        /*0298*/ 	.word	0x000089a0


	//   ....[38]....
        /*029c*/ 	.word	0x000089b0


	//   ....[39]....
        /*02a0*/ 	.word	0x00009340


	//   ....[40]....
        /*02a4*/ 	.word	0x00009400


	//   ....[41]....
        /*02a8*/ 	.word	0x00009460


	//   ....[42]....
        /*02ac*/ 	.word	0x00009520


	//   ....[43]....
        /*02b0*/ 	.word	0x00009580


	//   ....[44]....
        /*02b4*/ 	.word	0x00009640


	//   ....[45]....
        /*02b8*/ 	.word	0x000096a0


	//   ....[46]....
        /*02bc*/ 	.word	0x000096d0


	//   ....[47]....
        /*02c0*/ 	.word	0x00009700


	//   ....[48]....
        /*02c4*/ 	.word	0x00009760


	//   ....[49]....
        /*02c8*/ 	.word	0x00009f50


	//   ....[50]....
        /*02cc*/ 	.word	0x0000ab40


	//   ....[51]....
        /*02d0*/ 	.word	0x0000b5e0


	//   ....[52]....
        /*02d4*/ 	.word	0x0000bd80


	//   ....[53]....
        /*02d8*/ 	.word	0x0000bda0


	//   ....[54]....
        /*02dc*/ 	.word	0x0000bdc0


	//   ....[55]....
        /*02e0*/ 	.word	0x0000bde0


	//   ....[56]....
        /*02e4*/ 	.word	0x0000be00


	//   ....[57]....
        /*02e8*/ 	.word	0x0000bf90


	//   ....[58]....
        /*02ec*/ 	.word	0x0000bfb0


	//   ....[59]....
        /*02f0*/ 	.word	0x0000bfd0


	//   ....[60]....
        /*02f4*/ 	.word	0x0000bff0


	//   ....[61]....
        /*02f8*/ 	.word	0x0000c010


	//   ....[62]....
        /*02fc*/ 	.word	0x0000c740


	//   ....[63]....
        /*0300*/ 	.word	0x0000c7a0


	//   ....[64]....
        /*0304*/ 	.word	0x0000c830


	//   ....[65]....
        /*0308*/ 	.word	0x0000c880


	//   ....[66]....
        /*030c*/ 	.word	0x0000c8f0


	//   ....[67]....
        /*0310*/ 	.word	0x0000c940


	//   ....[68]....
        /*0314*/ 	.word	0x0000c9b0


	//   ....[69]....
        /*0318*/ 	.word	0x0000ca00


	//   ....[70]....
        /*031c*/ 	.word	0x0000ca70


	//   ....[71]....
        /*0320*/ 	.word	0x0000cac0


	//   ....[72]....
        /*0324*/ 	.word	0x0000cb20


	//   ....[73]....
        /*0328*/ 	.word	0x0000cb70


	//   ....[74]....
        /*032c*/ 	.word	0x0000cbc0


	//   ....[75]....
        /*0330*/ 	.word	0x0000cc10


	//   ....[76]....
        /*0334*/ 	.word	0x0000cc70


	//   ....[77]....
        /*0338*/ 	.word	0x0000ccd0


	//   ....[78]....
        /*033c*/ 	.word	0x0000cd50


	//   ....[79]....
        /*0340*/ 	.word	0x0000cda0


	//   ....[80]....
        /*0344*/ 	.word	0x0000ce00


	//   ....[81]....
        /*0348*/ 	.word	0x0000ce50


	//   ....[82]....
        /*034c*/ 	.word	0x0000ced0


	//   ....[83]....
        /*0350*/ 	.word	0x0000cf20


	//   ....[84]....
        /*0354*/ 	.word	0x0000cf90


	//   ....[85]....
        /*0358*/ 	.word	0x0000cfe0


	//   ....[86]....
        /*035c*/ 	.word	0x0000d040


	//   ....[87]....
        /*0360*/ 	.word	0x0000d090


	//   ....[88]....
        /*0364*/ 	.word	0x0000d0e0


	//   ....[89]....
        /*0368*/ 	.word	0x0000d130


	//   ....[90]....
        /*036c*/ 	.word	0x0000d190


	//   ....[91]....
        /*0370*/ 	.word	0x0000d1e0


	//----- nvinfo : EIATTR_EXIT_INSTR_OFFSETS
	.align		4
.L_1431:
        /*0374*/ 	.byte	0x04, 0x1c
        /*0376*/ 	.short	(.L_1433 - .L_1432)


	//   ....[0]....
.L_1432:
        /*0378*/ 	.word	0x0000c140


	//   ....[1]....
        /*037c*/ 	.word	0x0000c700


	//----- nvinfo : EIATTR_MAX_THREADS
	.align		4
.L_1433:
        /*0380*/ 	.byte	0x04, 0x05
        /*0382*/ 	.short	(.L_1435 - .L_1434)
.L_1434:
        /*0384*/ 	.word	0x00000080
        /*0388*/ 	.word	0x00000001
        /*038c*/ 	.word	0x00000001


	//----- nvinfo : EIATTR_CRS_STACK_SIZE
	.align		4
.L_1435:
        /*0390*/ 	.byte	0x04, 0x1e
        /*0392*/ 	.short	(.L_1437 - .L_1436)
.L_1436:
        /*0394*/ 	.word	0x00000000
.L_1437:


//--------------------- .nv.info._Z25selective_scan_bwd_kernelI32Selective_Scan_bwd_kernel_traitsILi128ELi16ELb0ELb0ELb1ELb0ELb0EN3c104HalfEfEEv12SSMParamsBwd --------------------------
	.section	.nv.info._Z25selective_scan_bwd_kernelI32Selective_Scan_bwd_kernel_traitsILi128ELi16ELb0ELb0ELb1ELb0ELb0EN3c104HalfEfEEv12SSMParamsBwd,"",@"SHT_CUDA_INFO"
	.sectionflags	@""
	.align	4


	//----- nvinfo : EIATTR_CUDA_API_VERSION
	.align		4
        /*0000*/ 	.byte	0x04, 0x37
        /*0002*/ 	.short	(.L_1439 - .L_1438)
.L_1438:
        /*0004*/ 	.word	0x00000082


	//----- nvinfo : EIATTR_SW2861232_WAR
	.align		4
.L_1439:
        /*0008*/ 	.byte	0x01, 0x35
	.zero		2


	//----- nvinfo : EIATTR_PARAM_CBANK
	.align		4
        /*000c*/ 	.byte	0x04, 0x0a
        /*000e*/ 	.short	(.L_1441 - .L_1440)
	.align		4
.L_1440:
        /*0010*/ 	.word	index@(.nv.constant0._Z25selective_scan_bwd_kernelI32Selective_Scan_bwd_kernel_traitsILi128ELi16ELb0ELb0ELb1ELb0ELb0EN3c104HalfEfEEv12SSMParamsBwd)
        /*0014*/ 	.short	0x0160
        /*0016*/ 	.short	0x01f0


	//----- nvinfo : EIATTR_CBANK_PARAM_SIZE
	.align		4
.L_1441:
        /*0018*/ 	.byte	0x03, 0x19
        /*001a*/ 	.short	0x01f0


	//----- nvinfo : EIATTR_KPARAM_INFO
	.align		4
        /*001c*/ 	.byte	0x04, 0x17
        /*001e*/ 	.short	(.L_1443 - .L_1442)
.L_1442:
        /*0020*/ 	.word	0x00000000
        /*0024*/ 	.short	0x0000
        /*0026*/ 	.short	0x0000
        /*0028*/ 	.byte	0x00, 0xf0, 0xc1, 0x07


	//----- nvinfo : EIATTR_MAXREG_COUNT
	.align		4
.L_1443:
        /*002c*/ 	.byte	0x03, 0x1b
        /*002e*/ 	.short	0x00a8


	//----- nvinfo : EIATTR_NUM_BARRIERS
	.align		4
        /*0030*/ 	.byte	0x02, 0x4c
        /*0032*/ 	.byte	0x01
	.zero		1


	//----- nvinfo : EIATTR_ANNOTATIONS
	.align		4
        /*0034*/ 	.byte	0x04, 0x55
        /*0036*/ 	.short	(.L_1445 - .L_1444)


	//   ....[0]....
.L_1444:
        /*0038*/ 	.word	0x00000001
        /*003c*/ 	.byte	0x10, 0x02, 0x00, 0x00, 0x01, 0x00, 0x00, 0x00, 0x40, 0x02, 0x00, 0x00, 0x01, 0x00, 0x00, 0x00
        /* <DEDUP_REMOVED lines=20> */
        /*018c*/ 	.byte	0xc0, 0x90, 0x00, 0x00, 0x01, 0x00, 0x00, 0x00, 0x10, 0x91, 0x00, 0x00


	//----- nvinfo : EIATTR_MERCURY_ISA_VERSION
	.align		4
.L_1445:
        /*0198*/ 	.byte	0x03, 0x5f
        /*019a*/ 	.short	0x0000


	//----- nvinfo : EIATTR_COOP_GROUP_MASK_REGIDS
	.align		4
        /*019c*/ 	.byte	0x04, 0x29
        /*019e*/ 	.short	(.L_1447 - .L_1446)


	//   ....[0]....
.L_1446:
        /*01a0*/ 	.word	0xffffffff


	//   ....[1]....
        /*01a4*/ 	.word	0xffffffff


	//   ....[2]....
        /*01a8*/ 	.word	0xffffffff


	//   ....[3]....
        /*01ac*/ 	.word	0xffffffff


	//   ....[4]....
        /*01b0*/ 	.word	0xffffffff


	//   ....[5]....
        /*01b4*/ 	.word	0xffffffff


	//   ....[6]....
        /*01b8*/ 	.word	0xffffffff


	//   ....[7]....
        /*01bc*/ 	.word	0xffffffff


	//   ....[8]....
        /*01c0*/ 	.word	0xffffffff


	//   ....[9]....
        /*01c4*/ 	.word	0xffffffff


	//   ....[10]....
        /*01c8*/ 	.word	0xffffffff


	//   ....[11]....
        /*01cc*/ 	.word	0xffffffff


	//   ....[12]....
        /*01d0*/ 	.word	0xffffffff


	//   ....[13]....
        /*01d4*/ 	.word	0xffffffff


	//   ....[14]....
        /*01d8*/ 	.word	0xffffffff


	//   ....[15]....
        /*01dc*/ 	.word	0xffffffff


	//   ....[16]....
        /*01e0*/ 	.word	0xffffffff


	//   ....[17]....
        /*01e4*/ 	.word	0xffffffff


	//   ....[18]....
        /*01e8*/ 	.word	0xffffffff


	//   ....[19]....
        /*01ec*/ 	.word	0xffffffff


	//   ....[20]....
        /*01f0*/ 	.word	0xffffffff


	//   ....[21]....
        /*01f4*/ 	.word	0xffffffff


	//   ....[22]....
        /*01f8*/ 	.word	0xffffffff


	//   ....[23]....
        /*01fc*/ 	.word	0xffffffff


	//   ....[24]....
        /*0200*/ 	.word	0xffffffff


	//   ....[25]....
        /*0204*/ 	.word	0xffffffff


	//   ....[26]....
        /*0208*/ 	.word	0xffffffff


	//   ....[27]....
        /*020c*/ 	.word	0xffffffff


	//   ....[28]....
        /*0210*/ 	.word	0xffffffff


	//   ....[29]....
        /*0214*/ 	.word	0xffffffff


	//   ....[30]....
        /*0218*/ 	.word	0xffffffff


	//   ....[31]....
        /*021c*/ 	.word	0xffffffff


	//   ....[32]....
        /*0220*/ 	.word	0xffffffff


	//   ....[33]....
        /*0224*/ 	.word	0xffffffff


	//   ....[34]....
        /*0228*/ 	.word	0xffffffff


	//   ....[35]....
        /*022c*/ 	.word	0xffffffff


	//   ....[36]....
        /*0230*/ 	.word	0xffffffff


	//   ....[37]....
        /*0234*/ 	.word	0xffffffff


	//   ....[38]....
        /*0238*/ 	.word	0xffffffff


	//   ....[39]....
        /*023c*/ 	.word	0xffffffff


	//   ....[40]....
        /*0240*/ 	.word	0xffffffff


	//   ....[41]....
        /*0244*/ 	.word	0xffffffff


	//   ....[42]....
        /*0248*/ 	.word	0xffffffff


	//   ....[43]....
        /*024c*/ 	.word	0xffffffff


	//   ....[44]....
        /*0250*/ 	.word	0xffffffff


	//   ....[45]....
        /*0254*/ 	.word	0xffffffff


	//   ....[46]....
        /*0258*/ 	.word	0xffffffff


	//   ....[47]....
        /*025c*/ 	.word	0xffffffff


	//   ....[48]....
        /*0260*/ 	.word	0xffffffff


	//   ....[49]....
        /*0264*/ 	.word	0xffffffff


	//   ....[50]....
        /*0268*/ 	.word	0xffffffff


	//   ....[51]....
        /*026c*/ 	.word	0xffffffff


	//   ....[52]....
        /*0270*/ 	.word	0xffffffff


	//   ....[53]....
        /*0274*/ 	.word	0xffffffff


	//   ....[54]....
        /*0278*/ 	.word	0xffffffff


	//   ....[55]....
        /*027c*/ 	.word	0xffffffff


	//   ....[56]....
        /*0280*/ 	.word	0xffffffff


	//   ....[57]....
        /*0284*/ 	.word	0xffffffff


	//   ....[58]....
        /*0288*/ 	.word	0xffffffff


	//   ....[59]....
        /*028c*/ 	.word	0xffffffff


	//   ....[60]....
        /*0290*/ 	.word	0xffffffff


	//   ....[61]....
        /*0294*/ 	.word	0xffffffff


	//   ....[62]....
        /*0298*/ 	.word	0xffffffff


	//   ....[63]....
        /*029c*/ 	.word	0xffffffff


	//   ....[64]....
        /*02a0*/ 	.word	0xffffffff


	//   ....[65]....
        /*02a4*/ 	.word	0xffffffff


	//   ....[66]....
        /*02a8*/ 	.word	0xffffffff


	//   ....[67]....
        /*02ac*/ 	.word	0xffffffff


	//   ....[68]....
        /*02b0*/ 	.word	0xffffffff


	//   ....[69]....
        /*02b4*/ 	.word	0xffffffff


	//   ....[70]....
        /*02b8*/ 	.word	0xffffffff


	//   ....[71]....
        /*02bc*/ 	.word	0xffffffff


	//   ....[72]....
        /*02c0*/ 	.word	0xffffffff


	//   ....[73]....
        /*02c4*/ 	.word	0xffffffff


	//   ....[74]....
        /*02c8*/ 	.word	0xffffffff


	//   ....[75]....
        /*02cc*/ 	.word	0xffffffff


	//   ....[76]....
        /*02d0*/ 	.word	0xffffffff


	//   ....[77]....
        /*02d4*/ 	.word	0xffffffff


	//   ....[78]....
        /*02d8*/ 	.word	0xffffffff


	//   ....[79]....
        /*02dc*/ 	.word	0xffffffff


	//   ....[80]....
        /*02e0*/ 	.word	0xffffffff


	//   ....[81]....
        /*02e4*/ 	.word	0xffffffff


	//   ....[82]....
        /*02e8*/ 	.word	0xffffffff


	//   ....[83]....
        /*02ec*/ 	.word	0xffffffff


	//   ....[84]....
        /*02f0*/ 	.word	0xffffffff


	//   ....[85]....
        /*02f4*/ 	.word	0xffffffff


	//   ....[86]....
        /*02f8*/ 	.word	0xffffffff


	//   ....[87]....
        /*02fc*/ 	.word	0xffffffff


	//----- nvinfo : EIATTR_COOP_GROUP_INSTR_OFFSETS
	.align		4
.L_1447:
        /*0300*/ 	.byte	0x04, 0x28
        /*0302*/ 	.short	(.L_1449 - .L_1448)


	//   ....[0]....
.L_1448:
        /*0304*/ 	.word	0x000013d0


	//   ....[1]....
        /*0308*/ 	.word	0x000018c0


	//   ....[2]....
        /*030c*/ 	.word	0x00001e70


	//   ....[3]....
        /*0310*/ 	.word	0x00003200


	//   ....[4]....
        /*0314*/ 	.word	0x00003d20


	//   ....[5]....
        /*0318*/ 	.word	0x00003d50


	//   ....[6]....
        /*031c*/ 	.word	0x00003da0


	//   ....[7]....
        /*0320*/ 	.word	0x00003dc0


	//   ....[8]....
        /*0324*/ 	.word	0x00003df0


	//   ....[9]....
        /*0328*/ 	.word	0x00003e10


	//   ....[10]....
        /*032c*/ 	.word	0x00003e40


	//   ....[11]....
        /*0330*/ 	.word	0x00003e60


	//   ....[12]....
        /*0334*/ 	.word	0x00003e80


	//   ....[13]....
        /*0338*/ 	.word	0x00003e90


	//   ....[14]....
        /*033c*/ 	.word	0x00003f20


	//   ....[15]....
        /*0340*/ 	.word	0x00003f70


	//   ....[16]....
        /*0344*/ 	.word	0x00003f90


	//   ....[17]....
        /*0348*/ 	.word	0x00003fa0


	//   ....[18]....
        /*034c*/ 	.word	0x00003fb0


	//   ....[19]....
        /*0350*/ 	.word	0x00003fc0


	//   ....[20]....
        /*0354*/ 	.word	0x000045c0


	//   ....[21]....
        /*0358*/ 	.word	0x000045e0


	//   ....[22]....
        /*035c*/ 	.word	0x000045f0


	//   ....[23]....
        /*0360*/ 	.word	0x00004600


	//   ....[24]....
        /*0364*/ 	.word	0x00004630


	//   ....[25]....
        /*0368*/ 	.word	0x00004650


	//   ....[26]....
        /*036c*/ 	.word	0x00004670


	//   ....[27]....
        /*0370*/ 	.word	0x00004690


	//   ....[28]....
        /*0374*/ 	.word	0x000046b0


	//   ....[29]....
        /*0378*/ 	.word	0x000046d0


	//   ....[30]....
        /*037c*/ 	.word	0x000046f0


	//   ....[31]....
        /*0380*/ 	.word	0x00004710


	//   ....[32]....
        /*0384*/ 	.word	0x00004720


	//   ....[33]....
        /*0388*/ 	.word	0x00004730


	//   ....[34]....
        /*038c*/ 	.word	0x00004750


	//   ....[35]....
        /*0390*/ 	.word	0x00004760


	//   ....[36]....
        /*0394*/ 	.word	0x00006200


	//   ....[37]....
        /*0398*/ 	.word	0x00006230


	//   ....[38]....
        /*039c*/ 	.word	0x00006380


	//   ....[39]....
        /*03a0*/ 	.word	0x000063b0


	//   ....[40]....
        /*03a4*/ 	.word	0x00006490


	//   ....[41]....
        /*03a8*/ 	.word	0x000064c0


	//   ....[42]....
        /*03ac*/ 	.word	0x00006510


	//   ....[43]....
        /*03b0*/ 	.word	0x00006530


	//   ....[44]....
        /*03b4*/ 	.word	0x00006560


	//   ....[45]....
        /*03b8*/ 	.word	0x00006590


	//   ....[46]....
        /*03bc*/ 	.word	0x00006b90


	//   ....[47]....
        /*03c0*/ 	.word	0x000077d0


	//   ....[48]....
        /*03c4*/ 	.word	0x00007ea0


	//   ....[49]....
        /*03c8*/ 	.word	0x00007ec0


	//   ....[50]....
        /*03cc*/ 	.word	0x00007ee0


	//   ....[51]....
        /*03d0*/ 	.word	0x00007f00


	//   ....[52]....
        /*03d4*/ 	.word	0x00007f20


	//   ....[53]....
        /*03d8*/ 	.word	0x000080b0


	//   ....[54]....
        /*03dc*/ 	.word	0x000080d0


	//   ....[55]....
        /*03e0*/ 	.word	0x000080f0


	//   ....[56]....
        /*03e4*/ 	.word	0x00008110


	//   ....[57]....
        /*03e8*/ 	.word	0x00008130


	//   ....[58]....
        /*03ec*/ 	.word	0x00008520


	//   ....[59]....
        /*03f0*/ 	.word	0x00008580


	//   ....[60]....
        /*03f4*/ 	.word	0x00008620


	//   ....[61]....
        /*03f8*/ 	.word	0x00008670


	//   ....[62]....
        /*03fc*/ 	.word	0x000086f0


	//   ....[63]....
        /*0400*/ 	.word	0x00008740


	//   ....[64]....
        /*0404*/ 	.word	0x000087c0


	//   ....[65]....
        /*0408*/ 	.word	0x00008810


	//   ....[66]....
        /*040c*/ 	.word	0x00008890


	//   ....[67]....
        /*0410*/ 	.word	0x000088e0


	//   ....[68]....
        /*0414*/ 	.word	0x00008940


	//   ....[69]....
        /*0418*/ 	.word	0x00008990


	//   ....[70]....
        /*041c*/ 	.word	0x000089e0


	//   ....[71]....
        /*0420*/ 	.word	0x00008a30


	//   ....[72]....
        /*0424*/ 	.word	0x00008a90


	//   ....[73]....
        /*0428*/ 	.word	0x00008af0


	//   ....[74]....
        /*042c*/ 	.word	0x00008b70


	//   ....[75]....
        /*0430*/ 	.word	0x00008bc0


	//   ....[76]....
        /*0434*/ 	.word	0x00008c20


	//   ....[77]....
        /*0438*/ 	.word	0x00008c70


	//   ....[78]....
        /*043c*/ 	.word	0x00008cf0


	//   ....[79]....
        /*0440*/ 	.word	0x00008d40


	//   ....[80]....
        /*0444*/ 	.word	0x00008db0


	//   ....[81]....
        /*0448*/ 	.word	0x00008e00


	//   ....[82]....
        /*044c*/ 	.word	0x00008e60


	//   ....[83]....
        /*0450*/ 	.word	0x00008eb0


	//   ....[84]....
        /*0454*/ 	.word	0x00008f00


	//   ....[85]....
        /*0458*/ 	.word	0x00008f50


	//   ....[86]....
        /*045c*/ 	.word	0x00008fb0


	//   ....[87]....
        /*0460*/ 	.word	0x00009000


	//----- nvinfo : EIATTR_EXIT_INSTR_OFFSETS
	.align		4
.L_1449:
        /*0464*/ 	.byte	0x04, 0x1c
        /*0466*/ 	.short	(.L_1451 - .L_1450)


	//   ....[0]....
.L_1450:
        /*0468*/ 	.word	0x00008260


	//   ....[1]....
        /*046c*/ 	.word	0x000084e0


	//----- nvinfo : EIATTR_MAX_THREADS
	.align		4
.L_1451:
        /*0470*/ 	.byte	0x04, 0x05
        /*0472*/ 	.short	(.L_1453 - .L_1452)
.L_1452:
        /*0474*/ 	.word	0x00000080
        /*0478*/ 	.word	0x00000001
        /*047c*/ 	.word	0x00000001


	//----- nvinfo : EIATTR_CRS_STACK_SIZE
	.align		4
.L_1453:
        /*0480*/ 	.byte	0x04, 0x1e
        /*0482*/ 	.short	(.L_1455 - .L_1454)
.L_1454:
        /*0484*/ 	.word	0x00000000
.L_1455:


//--------------------- .nv.info._Z25selective_scan_bwd_kernelI32Selective_Scan_bwd_kernel_traitsILi128ELi16ELb0ELb0ELb1ELb0ELb1EN3c104HalfEfEEv12SSMParamsBwd --------------------------
	.section	.nv.info._Z25selective_scan_bwd_kernelI32Selective_Scan_bwd_kernel_traitsILi128ELi16ELb0ELb0ELb1ELb0ELb1EN3c104HalfEfEEv12SSMParamsBwd,"",@"SHT_CUDA_INFO"
	.sectionflags	@""
	.align	4


	//----- nvinfo : EIATTR_CUDA_API_VERSION
	.align		4
        /*0000*/ 	.byte	0x04, 0x37
        /*0002*/ 	.short	(.L_1457 - .L_1456)
.L_1456:
        /*0004*/ 	.word	0x00000082


	//----- nvinfo : EIATTR_SW2861232_WAR
	.align		4
.L_1457:
        /*0008*/ 	.byte	0x01, 0x35
	.zero		2


	//----- nvinfo : EIATTR_PARAM_CBANK
	.align		4
        /*000c*/ 	.byte	0x04, 0x0a
        /*000e*/ 	.short	(.L_1459 - .L_1458)
	.align		4
.L_1458:
        /*0010*/ 	.word	index@(.nv.constant0._Z25selective_scan_bwd_kernelI32Selective_Scan_bwd_kernel_traitsILi128ELi16ELb0ELb0ELb1ELb0ELb1EN3c104HalfEfEEv12SSMParamsBwd)
        /*0014*/ 	.short	0x0160
        /*0016*/ 	.short	0x01f0


	//----- nvinfo : EIATTR_CBANK_PARAM_SIZE
	.align		4
.L_1459:
        /*0018*/ 	.byte	0x03, 0x19
        /*001a*/ 	.short	0x01f0


	//----- nvinfo : EIATTR_KPARAM_INFO
	.align		4
        /*001c*/ 	.byte	0x04, 0x17
        /*001e*/ 	.short	(.L_1461 - .L_1460)
.L_1460:
        /*0020*/ 	.word	0x00000000
        /*0024*/ 	.short	0x0000
        /*0026*/ 	.short	0x0000
        /*0028*/ 	.byte	0x00, 0xf0, 0xc1, 0x07


	//----- nvinfo : EIATTR_MAXREG_COUNT
	.align		4
.L_1461:
        /*002c*/ 	.byte	0x03, 0x1b
        /*002e*/ 	.short	0x00a8


	//----- nvinfo : EIATTR_NUM_BARRIERS
	.align		4
        /*0030*/ 	.byte	0x02, 0x4c
        /*0032*/ 	.byte	0x01
	.zero		1


	//----- nvinfo : EIATTR_ANNOTATIONS
	.align		4
        /*0034*/ 	.byte	0x04, 0x55
        /*0036*/ 	.short	(.L_1463 - .L_1462)


	//   ....[0]....
.L_1462:
        /* <DEDUP_REMOVED lines=24> */
        /*01ac*/ 	.byte	0x40, 0xbc, 0x00, 0x00


	//----- nvinfo : EIATTR_MERCURY_ISA_VERSION
	.align		4
.L_1463:
        /*01b0*/ 	.byte	0x03, 0x5f
        /*01b2*/ 	.short	0x0000


	//----- nvinfo : EIATTR_COOP_GROUP_MASK_REGIDS
	.align		4
        /*01b4*/ 	.byte	0x04, 0x29
        /*01b6*/ 	.short	(.L_1465 - .L_1464)


	//   ....[0]....
.L_1464:
        /*01b8*/ 	.word	0xffffffff


	//   ....[1]....
        /*01bc*/ 	.word	0xffffffff


	//   ....[2]....
        /*01c0*/ 	.word	0xffffffff


	//   ....[3]....
        /*01c4*/ 	.word	0xffffffff


	//   ....[4]....
        /*01c8*/ 	.word	0xffffffff


	//   ....[5]....
        /*01cc*/ 	.word	0xffffffff


	//   ....[6]....
        /*01d0*/ 	.word	0xffffffff


	//   ....[7]....
        /*01d4*/ 	.word	0xffffffff


	//   ....[8]....
        /*01d8*/ 	.word	0xffffffff


	//   ....[9]....
        /*01dc*/ 	.word	0xffffffff


	//   ....[10]....
        /*01e0*/ 	.word	0xffffffff


	//   ....[11]....
        /*01e4*/ 	.word	0xffffffff


	//   ....[12]....
        /*01e8*/ 	.word	0xffffffff


	//   ....[13]....
        /*01ec*/ 	.word	0xffffffff


	//   ....[14]....
        /*01f0*/ 	.word	0xffffffff


	//   ....[15]....
        /*01f4*/ 	.word	0xffffffff


	//   ....[16]....
        /*01f8*/ 	.word	0xffffffff


	//   ....[17]....
        /*01fc*/ 	.word	0xffffffff


	//   ....[18]....
        /*0200*/ 	.word	0xffffffff


	//   ....[19]....
        /*0204*/ 	.word	0xffffffff


	//   ....[20]....
        /*0208*/ 	.word	0xffffffff


	//   ....[21]....
        /*020c*/ 	.word	0xffffffff


	//   ....[22]....
        /*0210*/ 	.word	0xffffffff


	//   ....[23]....
        /*0214*/ 	.word	0xffffffff


	//   ....[24]....
        /*0218*/ 	.word	0xffffffff


	//   ....[25]....
        /*021c*/ 	.word	0xffffffff


	//   ....[26]....
        /*0220*/ 	.word	0xffffffff


	//   ....[27]....
        /*0224*/ 	.word	0xffffffff


	//   ....[28]....
        /*0228*/ 	.word	0xffffffff


	//   ....[29]....
        /*022c*/ 	.word	0xffffffff


	//   ....[30]....
        /*0230*/ 	.word	0xffffffff


	//   ....[31]....
        /*0234*/ 	.word	0xffffffff


	//   ....[32]....
        /*0238*/ 	.word	0xffffffff


	//   ....[33]....
        /*023c*/ 	.word	0xffffffff


	//   ....[34]....
        /*0240*/ 	.word	0xffffffff


	//   ....[35]....
        /*0244*/ 	.word	0xffffffff


	//   ....[36]....
        /*0248*/ 	.word	0xffffffff


	//   ....[37]....
        /*024c*/ 	.word	0xffffffff


	//   ....[38]....
        /*0250*/ 	.word	0xffffffff


	//   ....[39]....
        /*0254*/ 	.word	0xffffffff


	//   ....[40]....
        /*0258*/ 	.word	0xffffffff


	//   ....[41]....
        /*025c*/ 	.word	0xffffffff


	//   ....[42]....
        /*0260*/ 	.word	0xffffffff


	//   ....[43]....
        /*0264*/ 	.word	0xffffffff


	//   ....[44]....
        /*0268*/ 	.word	0xffffffff


	//   ....[45]....
        /*026c*/ 	.word	0xffffffff


	//   ....[46]....
        /*0270*/ 	.word	0xffffffff


	//   ....[47]....
        /*0274*/ 	.word	0xffffffff


	//   ....[48]....
        /*0278*/ 	.word	0xffffffff


	//   ....[49]....
        /*027c*/ 	.word	0xffffffff


	//   ....[50]....
        /*0280*/ 	.word	0xffffffff


	//   ....[51]....
        /*0284*/ 	.word	0xffffffff


	//   ....[52]....
        /*0288*/ 	.word	0xffffffff


	//   ....[53]....
        /*028c*/ 	.word	0xffffffff


	//   ....[54]....
        /*0290*/ 	.word	0xffffffff


	//   ....[55]....
        /*0294*/ 	.word	0xffffffff


	//   ....[56]....
        /*0298*/ 	.word	0xffffffff


	//   ....[57]....
        /*029c*/ 	.word	0xffffffff


	//   ....[58]....
        /*02a0*/ 	.word	0xffffffff


	//   ....[59]....
        /*02a4*/ 	.word	0xffffffff


	//   ....[60]....
        /*02a8*/ 	.word	0xffffffff


	//   ....[61]....
        /*02ac*/ 	.word	0xffffffff


	//   ....[62]....
        /*02b0*/ 	.word	0xffffffff


	//   ....[63]....
        /*02b4*/ 	.word	0xffffffff


	//   ....[64]....
        /*02b8*/ 	.word	0xffffffff


	//   ....[65]....
        /*02bc*/ 	.word	0xffffffff


	//   ....[66]....
        /*02c0*/ 	.word	0xffffffff


	//   ....[67]....
        /*02c4*/ 	.word	0xffffffff


	//   ....[68]....
        /*02c8*/ 	.word	0xffffffff


	//   ....[69]....
        /*02cc*/ 	.word	0xffffffff


	//   ....[70]....
        /*02d0*/ 	.word	0xffffffff


	//   ....[71]....
        /*02d4*/ 	.word	0xffffffff


	//   ....[72]....
        /*02d8*/ 	.word	0xffffffff


	//   ....[73]....
        /*02dc*/ 	.word	0xffffffff


	//   ....[74]....
        /*02e0*/ 	.word	0xffffffff


	//   ....[75]....
        /*02e4*/ 	.word	0xffffffff


	//   ....[76]....
        /*02e8*/ 	.word	0xffffffff


	//   ....[77]....
        /*02ec*/ 	.word	0xffffffff


	//   ....[78]....
        /*02f0*/ 	.word	0xffffffff


	//   ....[79]....
        /*02f4*/ 	.word	0xffffffff


	//   ....[80]....
        /*02f8*/ 	.word	0xffffffff


	//   ....[81]....
        /*02fc*/ 	.word	0xffffffff


	//   ....[82]....
        /*0300*/ 	.word	0xffffffff


	//   ....[83]....
        /*0304*/ 	.word	0xffffffff


	//   ....[84]....
        /*0308*/ 	.word	0xffffffff


	//   ....[85]....
        /*030c*/ 	.word	0xffffffff


	//   ....[86]....
        /*0310*/ 	.word	0xffffffff


	//   ....[87]....
        /*0314*/ 	.word	0xffffffff


	//   ....[88]....
        /*0318*/ 	.word	0xffffffff


	//   ....[89]....
        /*031c*/ 	.word	0xffffffff


	//   ....[90]....
        /*0320*/ 	.word	0xffffffff


	//   ....[91]....
        /*0324*/ 	.word	0xffffffff


	//----- nvinfo : EIATTR_COOP_GROUP_INSTR_OFFSETS
	.align		4
.L_1465:
        /*0328*/ 	.byte	0x04, 0x28
        /*032a*/ 	.short	(.L_1467 - .L_1466)


	//   ....[0]....
.L_1466:
        /*032c*/ 	.word	0x00001430


	//   ....[1]....
        /*0330*/ 	.word	0x00001a80


	//   ....[2]....
        /*0334*/ 	.word	0x00002390


	//   ....[3]....
        /*0338*/ 	.word	0x00002820


	//   ....[4]....
        /*033c*/ 	.word	0x00002fb0


	//   ....[5]....
        /*0340*/ 	.word	0x00003bb0


	//   ....[6]....
        /*0344*/ 	.word	0x000048f0


	//   ....[7]....
        /*0348*/ 	.word	0x00005b50


	//   ....[8]....
        /*034c*/ 	.word	0x00006820


	//   ....[9]....
        /*0350*/ 	.word	0x00006850


	//   ....[10]....
        /*0354*/ 	.word	0x000068a0


	//   ....[11]....
        /*0358*/ 	.word	0x000068c0


	//   ....[12]....
        /*035c*/ 	.word	0x000068f0


	//   ....[13]....
        /*0360*/ 	.word	0x00006910


	//   ....[14]....
        /*0364*/ 	.word	0x00006940


	//   ....[15]....
        /*0368*/ 	.word	0x00006960


	//   ....[16]....
        /*036c*/ 	.word	0x00006980


	//   ....[17]....
        /*0370*/ 	.word	0x00006990


	//   ....[18]....
        /*0374*/ 	.word	0x00006a20


	//   ....[19]....
        /*0378*/ 	.word	0x00006a70


	//   ....[20]....
        /*037c*/ 	.word	0x00006a90


	//   ....[21]....
        /*0380*/ 	.word	0x00006aa0


	//   ....[22]....
        /*0384*/ 	.word	0x00006ab0


	//   ....[23]....
        /*0388*/ 	.word	0x00006ac0


	//   ....[24]....
        /*038c*/ 	.word	0x000070e0


	//   ....[25]....
        /*0390*/ 	.word	0x00007100


	//   ....[26]....
        /*0394*/ 	.word	0x00007110


	//   ....[27]....
        /*0398*/ 	.word	0x00007120


	//   ....[28]....
        /*039c*/ 	.word	0x00007150


	//   ....[29]....
        /*03a0*/ 	.word	0x00007170


	//   ....[30]....
        /*03a4*/ 	.word	0x00007190


	//   ....[31]....
        /*03a8*/ 	.word	0x000071b0


	//   ....[32]....
        /*03ac*/ 	.word	0x000071d0


	//   ....[33]....
        /*03b0*/ 	.word	0x000071f0


	//   ....[34]....
        /*03b4*/ 	.word	0x00007210


	//   ....[35]....
        /*03b8*/ 	.word	0x00007230


	//   ....[36]....
        /*03bc*/ 	.word	0x00007240


	//   ....[37]....
        /*03c0*/ 	.word	0x00007250


	//   ....[38]....
        /*03c4*/ 	.word	0x00007270


	//   ....[39]....
        /*03c8*/ 	.word	0x00007280


	//   ....[40]....
        /*03cc*/ 	.word	0x00008d30


	//   ....[41]....
        /*03d0*/ 	.word	0x00008d60


	//   ....[42]....
        /*03d4*/ 	.word	0x00008eb0


	//   ....[43]....
        /*03d8*/ 	.word	0x00008ee0


	//   ....[44]....
        /*03dc*/ 	.word	0x00008fc0


	//   ....[45]....
        /*03e0*/ 	.word	0x00008ff0


	//   ....[46]....
        /*03e4*/ 	.word	0x00009040


	//   ....[47]....
        /*03e8*/ 	.word	0x00009060


	//   ....[48]....
        /*03ec*/ 	.word	0x00009090


	//   ....[49]....
        /*03f0*/ 	.word	0x000090c0


	//   ....[50]....
        /*03f4*/ 	.word	0x00009680


	//   ....[51]....
        /*03f8*/ 	.word	0x0000a2e0


	//   ....[52]....
        /*03fc*/ 	.word	0x0000a9d0


	//   ....[53]....
        /*0400*/ 	.word	0x0000a9f0


	//   ....[54]....
        /*0404*/ 	.word	0x0000aa10


	//   ....[55]....
        /*0408*/ 	.word	0x0000aa30


	//   ....[56]....
        /*040c*/ 	.word	0x0000aa50


	//   ....[57]....
        /*0410*/ 	.word	0x0000abe0


	//   ....[58]....
        /*0414*/ 	.word	0x0000ac00


	//   ....[59]....
        /*0418*/ 	.word	0x0000ac20


	//   ....[60]....
        /*041c*/ 	.word	0x0000ac40


	//   ....[61]....
        /*0420*/ 	.word	0x0000ac60


	//   ....[62]....
        /*0424*/ 	.word	0x0000b050


	//   ....[63]....
        /*0428*/ 	.word	0x0000b0b0


	//   ....[64]....
        /*042c*/ 	.word	0x0000b150


	//   ....[65]....
        /*0430*/ 	.word	0x0000b1a0


	//   ....[66]....
        /*0434*/ 	.word	0x0000b220


	//   ....[67]....
        /*0438*/ 	.word	0x0000b270


	//   ....[68]....
        /*043c*/ 	.word	0x0000b2f0


	//   ....[69]....
        /*0440*/ 	.word	0x0000b340


	//   ....[70]....
        /*0444*/ 	.word	0x0000b3c0


	//   ....[71]....
        /*0448*/ 	.word	0x0000b410


	//   ....[72]....
        /*044c*/ 	.word	0x0000b470


	//   ....[73]....
        /*0450*/ 	.word	0x0000b4c0


	//   ....[74]....
        /*0454*/ 	.word	0x0000b510


	//   ....[75]....
        /*0458*/ 	.word	0x0000b560


	//   ....[76]....
        /*045c*/ 	.word	0x0000b5c0


	//   ....[77]....
        /*0460*/ 	.word	0x0000b620


	//   ....[78]....
        /*0464*/ 	.word	0x0000b6a0


	//   ....[79]....
        /*0468*/ 	.word	0x0000b6f0


	//   ....[80]....
        /*046c*/ 	.word	0x0000b750


	//   ....[81]....
        /*0470*/ 	.word	0x0000b7a0


	//   ....[82]....
        /*0474*/ 	.word	0x0000b820


	//   ....[83]....
        /*0478*/ 	.word	0x0000b870


	//   ....[84]....
        /*047c*/ 	.word	0x0000b8e0


	//   ....[85]....
        /*0480*/ 	.word	0x0000b930


	//   ....[86]....
        /*0484*/ 	.word	0x0000b990


	//   ....[87]....
        /*0488*/ 	.word	0x0000b9e0


	//   ....[88]....
        /*048c*/ 	.word	0x0000ba30


	//   ....[89]....
        /*0490*/ 	.word	0x0000ba80


	//   ....[90]....
        /*0494*/ 	.word	0x0000bae0


	//   ....[91]....
        /*0498*/ 	.word	0x0000bb30


	//----- nvinfo : EIATTR_EXIT_INSTR_OFFSETS
	.align		4
.L_1467:
        /*049c*/ 	.byte	0x04, 0x1c
        /*049e*/ 	.short	(.L_1469 - .L_1468)


	//   ....[0]....
.L_1468:
        /*04a0*/ 	.word	0x0000ad90


	//   ....[1]....
        /*04a4*/ 	.word	0x0000b010


	//----- nvinfo : EIATTR_MAX_THREADS
	.align		4
.L_1469:
        /*04a8*/ 	.byte	0x04, 0x05
        /*04aa*/ 	.short	(.L_1471 - .L_1470)
.L_1470:
        /*04ac*/ 	.word	0x00000080
        /*04b0*/ 	.word	0x00000001
        /*04b4*/ 	.word	0x00000001


	//----- nvinfo : EIATTR_CRS_STACK_SIZE
	.align		4
.L_1471:
        /*04b8*/ 	.byte	0x04, 0x1e
        /*04ba*/ 	.short	(.L_1473 - .L_1472)
.L_1472:
        /*04bc*/ 	.word	0x00000000
.L_1473:


//--------------------- .nv.info._Z25selective_scan_bwd_kernelI32Selective_Scan_bwd_kernel_traitsILi128ELi16ELb0ELb0ELb1ELb1ELb0EN3c104HalfEfEEv12SSMParamsBwd --------------------------
	.section	.nv.info._Z25selective_scan_bwd_kernelI32Selective_Scan_bwd_kernel_traitsILi128ELi16ELb0ELb0ELb1ELb1ELb0EN3c104HalfEfEEv12SSMParamsBwd,"",@"SHT_CUDA_INFO"
	.sectionflags	@""
	.align	4


	//----- nvinfo : EIATTR_CUDA_API_VERSION
	.align		4
        /*0000*/ 	.byte	0x04, 0x37
        /*0002*/ 	.short	(.L_1475 - .L_1474)
.L_1474:
        /*0004*/ 	.word	0x00000082


	//----- nvinfo : EIATTR_SW2861232_WAR
	.align		4
.L_1475:
        /*0008*/ 	.byte	0x01, 0x35
	.zero		2


	//----- nvinfo : EIATTR_PARAM_CBANK
	.align		4
        /*000c*/ 	.byte	0x04, 0x0a
        /*000e*/ 	.short	(.L_1477 - .L_1476)
	.align		4
.L_1476:
        /*0010*/ 	.word	index@(.nv.constant0._Z25selective_scan_bwd_kernelI32Selective_Scan_bwd_kernel_traitsILi128ELi16ELb0ELb0ELb1ELb1ELb0EN3c104HalfEfEEv12SSMParamsBwd)
        /*0014*/ 	.short	0x0160
        /*0016*/ 	.short	0x01f0


	//----- nvinfo : EIATTR_CBANK_PARAM_SIZE
	.align		4
.L_1477:
        /*0018*/ 	.byte	0x03, 0x19
        /*001a*/ 	.short	0x01f0


	//----- nvinfo : EIATTR_KPARAM_INFO
	.align		4
        /*001c*/ 	.byte	0x04, 0x17
        /*001e*/ 	.short	(.L_1479 - .L_1478)
.L_1478:
        /*0020*/ 	.word	0x00000000
        /*0024*/ 	.short	0x0000
        /*0026*/ 	.short	0x0000
        /*0028*/ 	.byte	0x00, 0xf0, 0xc1, 0x07


	//----- nvinfo : EIATTR_MAXREG_COUNT
	.align		4
.L_1479:
        /*002c*/ 	.byte	0x03, 0x1b
        /*002e*/ 	.short	0x00a8


	//----- nvinfo : EIATTR_NUM_BARRIERS
	.align		4
        /*0030*/ 	.byte	0x02, 0x4c
        /*0032*/ 	.byte	0x01
	.zero		1


	//----- nvinfo : EIATTR_ANNOTATIONS
	.align		4
        /*0034*/ 	.byte	0x04, 0x55
        /*0036*/ 	.short	(.L_1481 - .L_1480)


	//   ....[0]....
.L_1480:
        /* <DEDUP_REMOVED lines=26> */


	//----- nvinfo : EIATTR_MERCURY_ISA_VERSION
	.align		4
.L_1481:
        /*01c8*/ 	.byte	0x03, 0x5f
        /*01ca*/ 	.short	0x0000


	//----- nvinfo : EIATTR_COOP_GROUP_MASK_REGIDS
	.align		4
        /*01cc*/ 	.byte	0x04, 0x29
        /*01ce*/ 	.short	(.L_1483 - .L_1482)


	//   ....[0]....
.L_1482:
        /*01d0*/ 	.word	0xffffffff


	//   ....[1]....
        /*01d4*/ 	.word	0xffffffff


	//   ....[2]....
        /*01d8*/ 	.word	0xffffffff


	//   ....[3]....
        /*01dc*/ 	.word	0xffffffff


	//   ....[4]....
        /*01e0*/ 	.word	0xffffffff


	//   ....[5]....
        /*01e4*/ 	.word	0xffffffff


	//   ....[6]....
        /*01e8*/ 	.word	0xffffffff


	//   ....[7]....
        /*01ec*/ 	.word	0xffffffff


	//   ....[8]....
        /*01f0*/ 	.word	0xffffffff


	//   ....[9]....
        /*01f4*/ 	.word	0xffffffff


	//   ....[10]....
        /*01f8*/ 	.word	0xffffffff


	//   ....[11]....
        /*01fc*/ 	.word	0xffffffff


	//   ....[12]....
        /*0200*/ 	.word	0xffffffff


	//   ....[13]....
        /*0204*/ 	.word	0xffffffff


	//   ....[14]....
        /*0208*/ 	.word	0xffffffff


	//   ....[15]....
        /*020c*/ 	.word	0xffffffff


	//   ....[16]....
        /*0210*/ 	.word	0xffffffff


	//   ....[17]....
        /*0214*/ 	.word	0xffffffff


	//   ....[18]....
        /*0218*/ 	.word	0xffffffff


	//   ....[19]....
        /*021c*/ 	.word	0xffffffff


	//   ....[20]....
        /*0220*/ 	.word	0xffffffff


	//   ....[21]....
        /*0224*/ 	.word	0xffffffff


	//   ....[22]....
        /*0228*/ 	.word	0xffffffff


	//   ....[23]....
        /*022c*/ 	.word	0xffffffff


	//   ....[24]....
        /*0230*/ 	.word	0xffffffff


	//   ....[25]....
        /*0234*/ 	.word	0xffffffff


	//   ....[26]....
        /*0238*/ 	.word	0xffffffff


	//   ....[27]....
        /*023c*/ 	.word	0xffffffff


	//   ....[28]....
        /*0240*/ 	.word	0xffffffff


	//   ....[29]....
        /*0244*/ 	.word	0xffffffff


	//   ....[30]....
        /*0248*/ 	.word	0xffffffff


	//   ....[31]....
        /*024c*/ 	.word	0xffffffff


	//   ....[32]....
        /*0250*/ 	.word	0xffffffff


	//   ....[33]....
        /*0254*/ 	.word	0xffffffff


	//   ....[34]....
        /*0258*/ 	.word	0xffffffff


	//   ....[35]....
        /*025c*/ 	.word	0xffffffff


	//   ....[36]....
        /*0260*/ 	.word	0xffffffff


	//   ....[37]....
        /*0264*/ 	.word	0xffffffff


	//   ....[38]....
        /*0268*/ 	.word	0xffffffff


	//   ....[39]....
        /*026c*/ 	.word	0xffffffff


	//   ....[40]....
        /*0270*/ 	.word	0xffffffff


	//   ....[41]....
        /*0274*/ 	.word	0xffffffff


	//   ....[42]....
        /*0278*/ 	.word	0xffffffff


	//   ....[43]....
        /*027c*/ 	.word	0xffffffff


	//   ....[44]....
        /*0280*/ 	.word	0xffffffff


	//   ....[45]....
        /*0284*/ 	.word	0xffffffff


	//   ....[46]....
        /*0288*/ 	.word	0xffffffff


	//   ....[47]....
        /*028c*/ 	.word	0xffffffff


	//   ....[48]....
        /*0290*/ 	.word	0xffffffff


	//   ....[49]....
        /*0294*/ 	.word	0xffffffff


	//   ....[50]....
        /*0298*/ 	.word	0xffffffff


	//   ....[51]....
        /*029c*/ 	.word	0xffffffff


	//   ....[52]....
        /*02a0*/ 	.word	0xffffffff


	//   ....[53]....
        /*02a4*/ 	.word	0xffffffff


	//   ....[54]....
        /*02a8*/ 	.word	0xffffffff


	//   ....[55]....
        /*02ac*/ 	.word	0xffffffff


	//   ....[56]....
        /*02b0*/ 	.word	0xffffffff


	//   ....[57]....
        /*02b4*/ 	.word	0xffffffff


	//   ....[58]....
        /*02b8*/ 	.word	0xffffffff


	//   ....[59]....
        /*02bc*/ 	.word	0xffffffff


	//   ....[60]....
        /*02c0*/ 	.word	0xffffffff


	//   ....[61]....
        /*02c4*/ 	.word	0xffffffff


	//   ....[62]....
        /*02c8*/ 	.word	0xffffffff


	//   ....[63]....
        /*02cc*/ 	.word	0xffffffff


	//   ....[64]....
        /*02d0*/ 	.word	0xffffffff


	//   ....[65]....
        /*02d4*/ 	.word	0xffffffff


	//   ....[66]....
        /*02d8*/ 	.word	0xffffffff


	//   ....[67]....
        /*02dc*/ 	.word	0xffffffff


	//   ....[68]....
        /*02e0*/ 	.word	0xffffffff


	//   ....[69]....
        /*02e4*/ 	.word	0xffffffff


	//   ....[70]....
        /*02e8*/ 	.word	0xffffffff


	//   ....[71]....
        /*02ec*/ 	.word	0xffffffff


	//   ....[72]....
        /*02f0*/ 	.word	0xffffffff


	//   ....[73]....
        /*02f4*/ 	.word	0xffffffff


	//   ....[74]....
        /*02f8*/ 	.word	0xffffffff


	//   ....[75]....
        /*02fc*/ 	.word	0xffffffff


	//   ....[76]....
        /*0300*/ 	.word	0xffffffff


	//   ....[77]....
        /*0304*/ 	.word	0xffffffff


	//   ....[78]....
        /*0308*/ 	.word	0xffffffff


	//   ....[79]....
        /*030c*/ 	.word	0xffffffff


	//   ....[80]....
        /*0310*/ 	.word	0xffffffff


	//   ....[81]....
        /*0314*/ 	.word	0xffffffff


	//   ....[82]....
        /*0318*/ 	.word	0xffffffff


	//   ....[83]....
        /*031c*/ 	.word	0xffffffff


	//   ....[84]....
        /*0320*/ 	.word	0xffffffff


	//   ....[85]....
        /*0324*/ 	.word	0xffffffff


	//   ....[86]....
        /*0328*/ 	.word	0xffffffff


	//   ....[87]....
        /*032c*/ 	.word	0xffffffff


	//   ....[88]....
        /*0330*/ 	.word	0xffffffff


	//----- nvinfo : EIATTR_COOP_GROUP_INSTR_OFFSETS
	.align		4
.L_1483:
        /*0334*/ 	.byte	0x04, 0x28
        /*0336*/ 	.short	(.L_1485 - .L_1484)


	//   ....[0]....
.L_1484:
        /*0338*/ 	.word	0x00001490


	//   ....[1]....
        /*033c*/ 	.word	0x00001b40


	//   ....[2]....
        /*0340*/ 	.word	0x000020a0


	//   ....[3]....
        /*0344*/ 	.word	0x00005650


	//   ....[4]....
        /*0348*/ 	.word	0x00006250


	//   ....[5]....
        /*034c*/ 	.word	0x00006280


	//   ....[6]....
        /*0350*/ 	.word	0x000062d0


	//   ....[7]....
        /*0354*/ 	.word	0x000062f0


	//   ....[8]....
        /*0358*/ 	.word	0x00006320


	//   ....[9]....
        /*035c*/ 	.word	0x00006340


	//   ....[10]....
        /*0360*/ 	.word	0x00006370


	//   ....[11]....
        /*0364*/ 	.word	0x00006390


	//   ....[12]....
        /*0368*/ 	.word	0x000063b0


	//   ....[13]....
        /*036c*/ 	.word	0x000063c0


	//   ....[14]....
        /*0370*/ 	.word	0x00006450


	//   ....[15]....
        /*0374*/ 	.word	0x000064a0


	//   ....[16]....
        /*0378*/ 	.word	0x000064c0


	//   ....[17]....
        /*037c*/ 	.word	0x000064d0


	//   ....[18]....
        /*0380*/ 	.word	0x000064e0


	//   ....[19]....
        /*0384*/ 	.word	0x000064f0


	//   ....[20]....
        /*0388*/ 	.word	0x00006af0


	//   ....[21]....
        /*038c*/ 	.word	0x00006b10


	//   ....[22]....
        /*0390*/ 	.word	0x00006b20


	//   ....[23]....
        /*0394*/ 	.word	0x00006b30


	//   ....[24]....
        /*0398*/ 	.word	0x00006b60


	//   ....[25]....
        /*039c*/ 	.word	0x00006b80


	//   ....[26]....
        /*03a0*/ 	.word	0x00006ba0


	//   ....[27]....
        /*03a4*/ 	.word	0x00006bc0


	//   ....[28]....
        /*03a8*/ 	.word	0x00006be0


	//   ....[29]....
        /*03ac*/ 	.word	0x00006c00


	//   ....[30]....
        /*03b0*/ 	.word	0x00006c20


	//   ....[31]....
        /*03b4*/ 	.word	0x00006c40


	//   ....[32]....
        /*03b8*/ 	.word	0x00006c50


	//   ....[33]....
        /*03bc*/ 	.word	0x00006c60


	//   ....[34]....
        /*03c0*/ 	.word	0x00006c80


	//   ....[35]....
        /*03c4*/ 	.word	0x00006c90


	//   ....[36]....
        /*03c8*/ 	.word	0x00008730


	//   ....[37]....
        /*03cc*/ 	.word	0x00008760


	//   ....[38]....
        /*03d0*/ 	.word	0x000088b0


	//   ....[39]....
        /*03d4*/ 	.word	0x000088e0


	//   ....[40]....
        /*03d8*/ 	.word	0x000089c0


	//   ....[41]....
        /*03dc*/ 	.word	0x000089f0


	//   ....[42]....
        /*03e0*/ 	.word	0x00008a40


	//   ....[43]....
        /*03e4*/ 	.word	0x00008a60


	//   ....[44]....
        /*03e8*/ 	.word	0x00008a90


	//   ....[45]....
        /*03ec*/ 	.word	0x00008ac0


	//   ....[46]....
        /*03f0*/ 	.word	0x00009320


	//   ....[47]....
        /*03f4*/ 	.word	0x00009e20


	//   ....[48]....
        /*03f8*/ 	.word	0x0000aa70


	//   ....[49]....
        /*03fc*/ 	.word	0x0000b140


	//   ....[50]....
        /*0400*/ 	.word	0x0000b160


	//   ....[51]....
        /*0404*/ 	.word	0x0000b180


	//   ....[52]....
        /*0408*/ 	.word	0x0000b1a0


	//   ....[53]....
        /*040c*/ 	.word	0x0000b1c0


	//   ....[54]....
        /*0410*/ 	.word	0x0000b350


	//   ....[55]....
        /*0414*/ 	.word	0x0000b370


	//   ....[56]....
        /*0418*/ 	.word	0x0000b390


	//   ....[57]....
        /*041c*/ 	.word	0x0000b3b0


	//   ....[58]....
        /*0420*/ 	.word	0x0000b3d0


	//   ....[59]....
        /*0424*/ 	.word	0x0000b7c0


	//   ....[60]....
        /*0428*/ 	.word	0x0000b820


	//   ....[61]....
        /*042c*/ 	.word	0x0000b8c0


	//   ....[62]....
        /*0430*/ 	.word	0x0000b910


	//   ....[63]....
        /*0434*/ 	.word	0x0000b990


	//   ....[64]....
        /*0438*/ 	.word	0x0000b9e0


	//   ....[65]....
        /*043c*/ 	.word	0x0000ba60


	//   ....[66]....
        /*0440*/ 	.word	0x0000bab0


	//   ....[67]....
        /*0444*/ 	.word	0x0000bb30


	//   ....[68]....
        /*0448*/ 	.word	0x0000bb80


	//   ....[69]....
        /*044c*/ 	.word	0x0000bbe0


	//   ....[70]....
        /*0450*/ 	.word	0x0000bc30


	//   ....[71]....
        /*0454*/ 	.word	0x0000bc80


	//   ....[72]....
        /*0458*/ 	.word	0x0000bcd0


	//   ....[73]....
        /*045c*/ 	.word	0x0000bd30


	//   ....[74]....
        /*0460*/ 	.word	0x0000bd90


	//   ....[75]....
        /*0464*/ 	.word	0x0000be10


	//   ....[76]....
        /*0468*/ 	.word	0x0000be60


	//   ....[77]....
        /*046c*/ 	.word	0x0000bec0


	//   ....[78]....
        /*0470*/ 	.word	0x0000bf10


	//   ....[79]....
        /*0474*/ 	.word	0x0000bf90


	//   ....[80]....
        /*0478*/ 	.word	0x0000bfe0


	//   ....[81]....
        /*047c*/ 	.word	0x0000c050


	//   ....[82]....
        /*0480*/ 	.word	0x0000c0a0


	//   ....[83]....
        /*0484*/ 	.word	0x0000c100


	//   ....[84]....
        /*0488*/ 	.word	0x0000c150


	//   ....[85]....
        /*048c*/ 	.word	0x0000c1a0


	//   ....[86]....
        /*0490*/ 	.word	0x0000c1f0


	//   ....[87]....
        /*0494*/ 	.word	0x0000c250


	//   ....[88]....
        /*0498*/ 	.word	0x0000c2a0


	//----- nvinfo : EIATTR_EXIT_INSTR_OFFSETS
	.align		4
.L_1485:
        /*049c*/ 	.byte	0x04, 0x1c
        /*049e*/ 	.short	(.L_1487 - .L_1486)


	//   ....[0]....
.L_1486:
        /*04a0*/ 	.word	0x0000b500


	//   ....[1]....
        /*04a4*/ 	.word	0x0000b780


	//----- nvinfo : EIATTR_MAX_THREADS
	.align		4
.L_1487:
        /*04a8*/ 	.byte	0x04, 0x05
        /*04aa*/ 	.short	(.L_1489 - .L_1488)
.L_1488:
        /*04ac*/ 	.word	0x00000080
        /*04b0*/ 	.word	0x00000001
        /*04b4*/ 	.word	0x00000001


	//----- nvinfo : EIATTR_CRS_STACK_SIZE
	.align		4
.L_1489:
        /*04b8*/ 	.byte	0x04, 0x1e
        /*04ba*/ 	.short	(.L_1491 - .L_1490)
.L_1490:
        /*04bc*/ 	.word	0x00000000
.L_1491:


//--------------------- .nv.info._Z25selective_scan_bwd_kernelI32Selective_Scan_bwd_kernel_traitsILi128ELi16ELb0ELb0ELb1ELb1ELb1EN3c104HalfEfEEv12SSMParamsBwd --------------------------
	.section	.nv.info._Z25selective_scan_bwd_kernelI32Selective_Scan_bwd_kernel_traitsILi128ELi16ELb0ELb0ELb1ELb1ELb1EN3c104HalfEfEEv12SSMParamsBwd,"",@"SHT_CUDA_INFO"
	.sectionflags	@""
	.align	4


	//----- nvinfo : EIATTR_CUDA_API_VERSION
	.align		4
        /*0000*/ 	.byte	0x04, 0x37
        /*0002*/ 	.short	(.L_1493 - .L_1492)
.L_1492:
        /*0004*/ 	.word	0x00000082


	//----- nvinfo : EIATTR_SW2861232_WAR
	.align		4
.L_1493:
        /*0008*/ 	.byte	0x01, 0x35
	.zero		2


	//----- nvinfo : EIATTR_PARAM_CBANK
	.align		4
        /*000c*/ 	.byte	0x04, 0x0a
        /*000e*/ 	.short	(.L_1495 - .L_1494)
	.align		4
.L_1494:
        /*0010*/ 	.word	index@(.nv.constant0._Z25selective_scan_bwd_kernelI32Selective_Scan_bwd_kernel_traitsILi128ELi16ELb0ELb0ELb1ELb1ELb1EN3c104HalfEfEEv12SSMParamsBwd)
        /*0014*/ 	.short	0x0160
        /*0016*/ 	.short	0x01f0


	//----- nvinfo : EIATTR_CBANK_PARAM_SIZE
	.align		4
.L_1495:
        /*0018*/ 	.byte	0x03, 0x19
        /*001a*/ 	.short	0x01f0


	//----- nvinfo : EIATTR_KPARAM_INFO
	.align		4
        /*001c*/ 	.byte	0x04, 0x17
        /*001e*/ 	.short	(.L_1497 - .L_1496)
.L_1496:
        /*0020*/ 	.word	0x00000000
        /*0024*/ 	.short	0x0000
        /*0026*/ 	.short	0x0000
        /*0028*/ 	.byte	0x00, 0xf0, 0xc1, 0x07


	//----- nvinfo : EIATTR_MAXREG_COUNT
	.align		4
.L_1497:
        /*002c*/ 	.byte	0x03, 0x1b
        /*002e*/ 	.short	0x00a8


	//----- nvinfo : EIATTR_NUM_BARRIERS
	.align		4
        /*0030*/ 	.byte	0x02, 0x4c
        /*0032*/ 	.byte	0x01
	.zero		1


	//----- nvinfo : EIATTR_ANNOTATIONS
	.align		4
        /*0034*/ 	.byte	0x04, 0x55
        /*0036*/ 	.short	(.L_1499 - .L_1498)


	//   ....[0]....
.L_1498:
        /* <DEDUP_REMOVED lines=55> */


	//----- nvinfo : EIATTR_MERCURY_ISA_VERSION
	.align		4
.L_1499:
        /*0398*/ 	.byte	0x03, 0x5f
        /*039a*/ 	.short	0x0000


	//----- nvinfo : EIATTR_COOP_GROUP_MASK_REGIDS
	.align		4
        /*039c*/ 	.byte	0x04, 0x29
        /*039e*/ 	.short	(.L_1501 - .L_1500)


	//   ....[0]....
.L_1500:
        /*03a0*/ 	.word	0xffffffff


	//   ....[1]....
        /*03a4*/ 	.word	0xffffffff


	//   ....[2]....
        /*03a8*/ 	.word	0xffffffff


	//   ....[3]....
        /*03ac*/ 	.word	0xffffffff


	//   ....[4]....
        /*03b0*/ 	.word	0xffffffff


	//   ....[5]....
        /*03b4*/ 	.word	0xffffffff


	//   ....[6]....
        /*03b8*/ 	.word	0xffffffff


	//   ....[7]....
        /*03bc*/ 	.word	0xffffffff


	//   ....[8]....
        /*03c0*/ 	.word	0xffffffff


	//   ....[9]....
        /*03c4*/ 	.word	0xffffffff


	//   ....[10]....
        /*03c8*/ 	.word	0xffffffff


	//   ....[11]....
        /*03cc*/ 	.word	0xffffffff


	//   ....[12]....
        /*03d0*/ 	.word	0xffffffff


	//   ....[13]....
        /*03d4*/ 	.word	0xffffffff


	//   ....[14]....
        /*03d8*/ 	.word	0xffffffff


	//   ....[15]....
        /*03dc*/ 	.word	0xffffffff


	//   ....[16]....
        /*03e0*/ 	.word	0xffffffff


	//   ....[17]....
        /*03e4*/ 	.word	0xffffffff


	//   ....[18]....
        /*03e8*/ 	.word	0xffffffff


	//   ....[19]....
        /*03ec*/ 	.word	0xffffffff


	//   ....[20]....
        /*03f0*/ 	.word	0xffffffff


	//   ....[21]....
        /*03f4*/ 	.word	0xffffffff


	//   ....[22]....
        /*03f8*/ 	.word	0xffffffff


	//   ....[23]....
        /*03fc*/ 	.word	0xffffffff


	//   ....[24]....
        /*0400*/ 	.word	0xffffffff


	//   ....[25]....
        /*0404*/ 	.word	0xffffffff


	//   ....[26]....
        /*0408*/ 	.word	0xffffffff


	//   ....[27]....
        /*040c*/ 	.word	0xffffffff


	//   ....[28]....
        /*0410*/ 	.word	0xffffffff


	//   ....[29]....
        /*0414*/ 	.word	0xffffffff


	//   ....[30]....
        /*0418*/ 	.word	0xffffffff


	//   ....[31]....
        /*041c*/ 	.word	0xffffffff


	//   ....[32]....
        /*0420*/ 	.word	0xffffffff


	//   ....[33]....
        /*0424*/ 	.word	0xffffffff


	//   ....[34]....
        /*0428*/ 	.word	0xffffffff


	//   ....[35]....
        /*042c*/ 	.word	0xffffffff


	//   ....[36]....
        /*0430*/ 	.word	0xffffffff


	//   ....[37]....
        /*0434*/ 	.word	0xffffffff


	//   ....[38]....
        /*0438*/ 	.word	0xffffffff


	//   ....[39]....
        /*043c*/ 	.word	0xffffffff


	//   ....[40]....
        /*0440*/ 	.word	0xffffffff


	//   ....[41]....
        /*0444*/ 	.word	0xffffffff


	//   ....[42]....
        /*0448*/ 	.word	0xffffffff


	//   ....[43]....
        /*044c*/ 	.word	0xffffffff


	//   ....[44]....
        /*0450*/ 	.word	0xffffffff


	//   ....[45]....
        /*0454*/ 	.word	0xffffffff


	//   ....[46]....
        /*0458*/ 	.word	0xffffffff


	//   ....[47]....
        /*045c*/ 	.word	0xffffffff


	//   ....[48]....
        /*0460*/ 	.word	0xffffffff


	//   ....[49]....
        /*0464*/ 	.word	0xffffffff


	//   ....[50]....
        /*0468*/ 	.word	0xffffffff


	//   ....[51]....
        /*046c*/ 	.word	0xffffffff


	//   ....[52]....
        /*0470*/ 	.word	0xffffffff


	//   ....[53]....
        /*0474*/ 	.word	0xffffffff


	//   ....[54]....
        /*0478*/ 	.word	0xffffffff


	//   ....[55]....
        /*047c*/ 	.word	0xffffffff


	//   ....[56]....
        /*0480*/ 	.word	0xffffffff


	//   ....[57]....
        /*0484*/ 	.word	0xffffffff


	//   ....[58]....
        /*0488*/ 	.word	0xffffffff


	//   ....[59]....
        /*048c*/ 	.word	0xffffffff


	//   ....[60]....
        /*0490*/ 	.word	0xffffffff


	//   ....[61]....
        /*0494*/ 	.word	0xffffffff


	//   ....[62]....
        /*0498*/ 	.word	0xffffffff


	//   ....[63]....
        /*049c*/ 	.word	0xffffffff


	//   ....[64]....
        /*04a0*/ 	.word	0xffffffff


	//   ....[65]....
        /*04a4*/ 	.word	0xffffffff


	//   ....[66]....
        /*04a8*/ 	.word	0xffffffff


	//   ....[67]....
        /*04ac*/ 	.word	0xffffffff


	//   ....[68]....
        /*04b0*/ 	.word	0xffffffff


	//   ....[69]....
        /*04b4*/ 	.word	0xffffffff


	//   ....[70]....
        /*04b8*/ 	.word	0xffffffff


	//   ....[71]....
        /*04bc*/ 	.word	0xffffffff


	//   ....[72]....
        /*04c0*/ 	.word	0xffffffff


	//   ....[73]....
        /*04c4*/ 	.word	0xffffffff


	//   ....[74]....
        /*04c8*/ 	.word	0xffffffff


	//   ....[75]....
        /*04cc*/ 	.word	0xffffffff


	//   ....[76]....
        /*04d0*/ 	.word	0xffffffff


	//   ....[77]....
        /*04d4*/ 	.word	0xffffffff


	//   ....[78]....
        /*04d8*/ 	.word	0xffffffff


	//   ....[79]....
        /*04dc*/ 	.word	0xffffffff


	//   ....[80]....
        /*04e0*/ 	.word	0xffffffff


	//   ....[81]....
        /*04e4*/ 	.word	0xffffffff


	//   ....[82]....
        /*04e8*/ 	.word	0xffffffff


	//   ....[83]....
        /*04ec*/ 	.word	0xffffffff


	//   ....[84]....
        /*04f0*/ 	.word	0xffffffff


	//   ....[85]....
        /*04f4*/ 	.word	0xffffffff


	//   ....[86]....
        /*04f8*/ 	.word	0xffffffff


	//   ....[87]....
        /*04fc*/ 	.word	0xffffffff


	//   ....[88]....
        /*0500*/ 	.word	0xffffffff


	//   ....[89]....
        /*0504*/ 	.word	0xffffffff


	//   ....[90]....
        /*0508*/ 	.word	0xffffffff


	//   ....[91]....
        /*050c*/ 	.word	0xffffffff


	//   ....[92]....
        /*0510*/ 	.word	0xffffffff


	//----- nvinfo : EIATTR_COOP_GROUP_INSTR_OFFSETS
	.align		4
.L_1501:
        /*0514*/ 	.byte	0x04, 0x28
        /*0516*/ 	.short	(.L_1503 - .L_1502)


	//   ....[0]....
.L_1502:
        /*0518*/ 	.word	0x00001570


	//   ....[1]....
        /*051c*/ 	.word	0x00001c40


	//   ....[2]....
        /*0520*/ 	.word	0x00002180


	//   ....[3]....
        /*0524*/ 	.word	0x00004eb0


	//   ....[4]....
        /*0528*/ 	.word	0x000055b0


	//   ....[5]....
        /*052c*/ 	.word	0x00006210


	//   ....[6]....
        /*0530*/ 	.word	0x00006d40


	//   ....[7]....
        /*0534*/ 	.word	0x00008040


	//   ....[8]....
        /*0538*/ 	.word	0x00008d10


	//   ....[9]....
        /*053c*/ 	.word	0x00008d40


	//   ....[10]....
        /*0540*/ 	.word	0x00008d90


	//   ....[11]....
        /*0544*/ 	.word	0x00008db0


	//   ....[12]....
        /*0548*/ 	.word	0x00008de0


	//   ....[13]....
        /*054c*/ 	.word	0x00008e00


	//   ....[14]....
        /*0550*/ 	.word	0x00008e30


	//   ....[15]....
        /*0554*/ 	.word	0x00008e50


	//   ....[16]....
        /*0558*/ 	.word	0x00008e70


	//   ....[17]....
        /*055c*/ 	.word	0x00008e80


	//   ....[18]....
        /*0560*/ 	.word	0x00008f10


	//   ....[19]....
        /*0564*/ 	.word	0x00008f60


	//   ....[20]....
        /*0568*/ 	.word	0x00008f80


	//   ....[21]....
        /*056c*/ 	.word	0x00008f90


	//   ....[22]....
        /*0570*/ 	.word	0x00008fa0


	//   ....[23]....
        /*0574*/ 	.word	0x00008fb0


	//   ....[24]....
        /*0578*/ 	.word	0x000095d0


	//   ....[25]....
        /*057c*/ 	.word	0x000095f0


	//   ....[26]....
        /*0580*/ 	.word	0x00009600


	//   ....[27]....
        /*0584*/ 	.word	0x00009610


	//   ....[28]....
        /*0588*/ 	.word	0x00009640


	//   ....[29]....
        /*058c*/ 	.word	0x00009660


	//   ....[30]....
        /*0590*/ 	.word	0x00009680


	//   ....[31]....
        /*0594*/ 	.word	0x000096a0


	//   ....[32]....
        /*0598*/ 	.word	0x000096c0


	//   ....[33]....
        /*059c*/ 	.word	0x000096e0


	//   ....[34]....
        /*05a0*/ 	.word	0x00009700


	//   ....[35]....
        /*05a4*/ 	.word	0x00009720


	//   ....[36]....
        /*05a8*/ 	.word	0x00009730


	//   ....[37]....
        /*05ac*/ 	.word	0x00009740


	//   ....[38]....
        /*05b0*/ 	.word	0x00009760


	//   ....[39]....
        /*05b4*/ 	.word	0x00009770


	//   ....[40]....
        /*05b8*/ 	.word	0x0000b220


	//   ....[41]....
        /*05bc*/ 	.word	0x0000b250


	//   ....[42]....
        /*05c0*/ 	.word	0x0000b3a0


	//   ....[43]....
        /*05c4*/ 	.word	0x0000b3d0


	//   ....[44]....
        /*05c8*/ 	.word	0x0000b4b0


	//   ....[45]....
        /*05cc*/ 	.word	0x0000b4e0


	//   ....[46]....
        /*05d0*/ 	.word	0x0000b530


	//   ....[47]....
        /*05d4*/ 	.word	0x0000b550


	//   ....[48]....
        /*05d8*/ 	.word	0x0000b580


	//   ....[49]....
        /*05dc*/ 	.word	0x0000b5b0


	//   ....[50]....
        /*05e0*/ 	.word	0x0000be80


	//   ....[51]....
        /*05e4*/ 	.word	0x0000c9b0


	//   ....[52]....
        /*05e8*/ 	.word	0x0000d530


	//   ....[53]....
        /*05ec*/ 	.word	0x0000dc20


	//   ....[54]....
        /*05f0*/ 	.word	0x0000dc40


	//   ....[55]....
        /*05f4*/ 	.word	0x0000dc60


	//   ....[56]....
        /*05f8*/ 	.word	0x0000dc80


	//   ....[57]....
        /*05fc*/ 	.word	0x0000dca0


	//   ....[58]....
        /*0600*/ 	.word	0x0000de30


	//   ....[59]....
        /*0604*/ 	.word	0x0000de50


	//   ....[60]....
        /*0608*/ 	.word	0x0000de70


	//   ....[61]....
        /*060c*/ 	.word	0x0000de90


	//   ....[62]....
        /*0610*/ 	.word	0x0000deb0


	//   ....[63]....
        /*0614*/ 	.word	0x0000e2a0


	//   ....[64]....
        /*0618*/ 	.word	0x0000e300


	//   ....[65]....
        /*061c*/ 	.word	0x0000e3a0


	//   ....[66]....
        /*0620*/ 	.word	0x0000e3f0


	//   ....[67]....
        /*0624*/ 	.word	0x0000e470


	//   ....[68]....
        /*0628*/ 	.word	0x0000e4c0


	//   ....[69]....
        /*062c*/ 	.word	0x0000e540


	//   ....[70]....
        /*0630*/ 	.word	0x0000e590


	//   ....[71]....
        /*0634*/ 	.word	0x0000e610


	//   ....[72]....
        /*0638*/ 	.word	0x0000e660


	//   ....[73]....
        /*063c*/ 	.word	0x0000e6c0


	//   ....[74]....
        /*0640*/ 	.word	0x0000e710


	//   ....[75]....
        /*0644*/ 	.word	0x0000e760


	//   ....[76]....
        /*0648*/ 	.word	0x0000e7b0


	//   ....[77]....
        /*064c*/ 	.word	0x0000e810


	//   ....[78]....
        /*0650*/ 	.word	0x0000e870


	//   ....[79]....
        /*0654*/ 	.word	0x0000e8f0


	//   ....[80]....
        /*0658*/ 	.word	0x0000e940


	//   ....[81]....
        /*065c*/ 	.word	0x0000e9a0


	//   ....[82]....
        /*0660*/ 	.word	0x0000e9f0


	//   ....[83]....
        /*0664*/ 	.word	0x0000ea70


	//   ....[84]....
        /*0668*/ 	.word	0x0000eac0


	//   ....[85]....
        /*066c*/ 	.word	0x0000eb30


	//   ....[86]....
        /*0670*/ 	.word	0x0000eb80


	//   ....[87]....
        /*0674*/ 	.word	0x0000ebe0


	//   ....[88]....
        /*0678*/ 	.word	0x0000ec30


	//   ....[89]....
        /*067c*/ 	.word	0x0000ec80


	//   ....[90]....
        /*0680*/ 	.word	0x0000ecd0


	//   ....[91]....
        /*0684*/ 	.word	0x0000ed30


	//   ....[92]....
        /*0688*/ 	.word	0x0000ed80


	//----- nvinfo : EIATTR_EXIT_INSTR_OFFSETS
	.align		4
.L_1503:
        /*068c*/ 	.byte	0x04, 0x1c
        /*068e*/ 	.short	(.L_1505 - .L_1504)


	//   ....[0]....
.L_1504:
        /*0690*/ 	.word	0x0000dfe0


	//   ....[1]....
        /*0694*/ 	.word	0x0000e260


	//----- nvinfo : EIATTR_MAX_THREADS
	.align		4
.L_1505:
        /*0698*/ 	.byte	0x04, 0x05
        /*069a*/ 	.short	(.L_1507 - .L_1506)
.L_1506:
        /*069c*/ 	.word	0x00000080
        /*06a0*/ 	.word	0x00000001
        /*06a4*/ 	.word	0x00000001


	//----- nvinfo : EIATTR_CRS_STACK_SIZE
	.align		4
.L_1507:
        /*06a8*/ 	.byte	0x04, 0x1e
        /*06aa*/ 	.short	(.L_1509 - .L_1508)
.L_1508:
        /*06ac*/ 	.word	0x00000000
.L_1509:


//--------------------- .nv.info._Z25selective_scan_bwd_kernelI32Selective_Scan_bwd_kernel_traitsILi128ELi16ELb0ELb1ELb0ELb0ELb0EN3c104HalfEfEEv12SSMParamsBwd --------------------------
	.section	.nv.info._Z25selective_scan_bwd_kernelI32Selective_Scan_bwd_kernel_traitsILi128ELi16ELb0ELb1ELb0ELb0ELb0EN3c104HalfEfEEv12SSMParamsBwd,"",@"SHT_CUDA_INFO"
	.sectionflags	@""
	.align	4


	//----- nvinfo : EIATTR_CUDA_API_VERSION
	.align		4
        /*0000*/ 	.byte	0x04, 0x37
        /*0002*/ 	.short	(.L_1511 - .L_1510)
.L_1510:
        /*0004*/ 	.word	0x00000082


	//----- nvinfo : EIATTR_SW2861232_WAR
	.align		4
.L_1511:
        /*0008*/ 	.byte	0x01, 0x35
	.zero		2


	//----- nvinfo : EIATTR_PARAM_CBANK
	.align		4
        /*000c*/ 	.byte	0x04, 0x0a
        /*000e*/ 	.short	(.L_1513 - .L_1512)
	.align		4
.L_1512:
        /*0010*/ 	.word	index@(.nv.constant0._Z25selective_scan_bwd_kernelI32Selective_Scan_bwd_kernel_traitsILi128ELi16ELb0ELb1ELb0ELb0ELb0EN3c104HalfEfEEv12SSMParamsBwd)
        /*0014*/ 	.short	0x0160
        /*0016*/ 	.short	0x01f0


	//----- nvinfo : EIATTR_CBANK_PARAM_SIZE
	.align		4
.L_1513:
        /*0018*/ 	.byte	0x03, 0x19
        /*001a*/ 	.short	0x01f0


	//----- nvinfo : EIATTR_KPARAM_INFO
	.align		4
        /*001c*/ 	.byte	0x04, 0x17
        /*001e*/ 	.short	(.L_1515 - .L_1514)
.L_1514:
        /*0020*/ 	.word	0x00000000
        /*0024*/ 	.short	0x0000
        /*0026*/ 	.short	0x0000
        /*0028*/ 	.byte	0x00, 0xf0, 0xc1, 0x07


	//----- nvinfo : EIATTR_MAXREG_COUNT
	.align		4
.L_1515:
        /*002c*/ 	.byte	0x03, 0x1b
        /*002e*/ 	.short	0x00a8


	//----- nvinfo : EIATTR_NUM_BARRIERS
	.align		4
        /*0030*/ 	.byte	0x02, 0x4c
        /*0032*/ 	.byte	0x01
	.zero		1


	//----- nvinfo : EIATTR_MERCURY_ISA_VERSION
	.align		4
        /*0034*/ 	.byte	0x03, 0x5f
        /*0036*/ 	.short	0x0000


	//----- nvinfo : EIATTR_COOP_GROUP_MASK_REGIDS
	.align		4
        /*0038*/ 	.byte	0x04, 0x29
        /*003a*/ 	.short	(.L_1517 - .L_1516)


	//   ....[0]....
.L_1516:
        /*003c*/ 	.word	0xffffffff


	//   ....[1]....
        /*0040*/ 	.word	0xffffffff


	//   ....[2]....
        /*0044*/ 	.word	0xffffffff


	//   ....[3]....
        /*0048*/ 	.word	0xffffffff


	//   ....[4]....
        /*004c*/ 	.word	0xffffffff


	//   ....[5]....
        /*0050*/ 	.word	0xffffffff


	//   ....[6]....
        /*0054*/ 	.word	0xffffffff


	//   ....[7]....
        /*0058*/ 	.word	0xffffffff


	//   ....[8]....
        /*005c*/ 	.word	0xffffffff


	//   ....[9]....
        /*0060*/ 	.word	0xffffffff


	//   ....[10]....
        /*0064*/ 	.word	0xffffffff


	//   ....[11]....
        /*0068*/ 	.word	0xffffffff


	//   ....[12]....
        /*006c*/ 	.word	0xffffffff


	//   ....[13]....
        /*0070*/ 	.word	0xffffffff


	//   ....[14]....
        /*0074*/ 	.word	0xffffffff


	//   ....[15]....
        /*0078*/ 	.word	0xffffffff


	//   ....[16]....
        /*007c*/ 	.word	0xffffffff


	//   ....[17]....
        /*0080*/ 	.word	0xffffffff


	//   ....[18]....
        /*0084*/ 	.word	0xffffffff


	//   ....[19]....
        /*0088*/ 	.word	0xffffffff


	//   ....[20]....
        /*008c*/ 	.word	0xffffffff


	//   ....[21]....
        /*0090*/ 	.word	0xffffffff


	//   ....[22]....
        /*0094*/ 	.word	0xffffffff


	//   ....[23]....
        /*0098*/ 	.word	0xffffffff


	//   ....[24]....
        /*009c*/ 	.word	0xffffffff


	//   ....[25]....
        /*00a0*/ 	.word	0xffffffff


	//   ....[26]....
        /*00a4*/ 	.word	0xffffffff


	//   ....[27]....
        /*00a8*/ 	.word	0xffffffff


	//   ....[28]....
        /*00ac*/ 	.word	0xffffffff


	//   ....[29]....
        /*00b0*/ 	.word	0xffffffff


	//   ....[30]....
        /*00b4*/ 	.word	0xffffffff


	//   ....[31]....
        /*00b8*/ 	.word	0xffffffff


	//   ....[32]....
        /*00bc*/ 	.word	0xffffffff


	//   ....[33]....
        /*00c0*/ 	.word	0xffffffff


	//   ....[34]....
        /*00c4*/ 	.word	0xffffffff


	//   ....[35]....
        /*00c8*/ 	.word	0xffffffff


	//   ....[36]....
        /*00cc*/ 	.word	0xffffffff


	//   ....[37]....
        /*00d0*/ 	.word	0xffffffff


	//   ....[38]....
        /*00d4*/ 	.word	0xffffffff


	//   ....[39]....
        /*00d8*/ 	.word	0xffffffff


	//   ....[40]....
        /*00dc*/ 	.word	0xffffffff


	//   ....[41]....
        /*00e0*/ 	.word	0xffffffff


	//   ....[42]....
        /*00e4*/ 	.word	0xffffffff


	//   ....[43]....
        /*00e8*/ 	.word	0xffffffff


	//   ....[44]....
        /*00ec*/ 	.word	0xffffffff


	//   ....[45]....
        /*00f0*/ 	.word	0xffffffff


	//   ....[46]....
        /*00f4*/ 	.word	0xffffffff


	//   ....[47]....
        /*00f8*/ 	.word	0xffffffff


	//   ....[48]....
        /*00fc*/ 	.word	0xffffffff


	//   ....[49]....
        /*0100*/ 	.word	0xffffffff


	//   ....[50]....
        /*0104*/ 	.word	0xffffffff


	//   ....[51]....
        /*0108*/ 	.word	0xffffffff


	//   ....[52]....
        /*010c*/ 	.word	0xffffffff


	//   ....[53]....
        /*0110*/ 	.word	0xffffffff


	//   ....[54]....
        /*0114*/ 	.word	0xffffffff


	//   ....[55]....
        /*0118*/ 	.word	0xffffffff


	//   ....[56]....
        /*011c*/ 	.word	0xffffffff


	//   ....[57]....
        /*0120*/ 	.word	0xffffffff


	//   ....[58]....
        /*0124*/ 	.word	0xffffffff


	//   ....[59]....
        /*0128*/ 	.word	0xffffffff


	//   ....[60]....
        /*012c*/ 	.word	0xffffffff


	//   ....[61]....
        /*0130*/ 	.word	0xffffffff


	//   ....[62]....
        /*0134*/ 	.word	0xffffffff


	//   ....[63]....
        /*0138*/ 	.word	0xffffffff


	//   ....[64]....
        /*013c*/ 	.word	0xffffffff


	//   ....[65]....
        /*0140*/ 	.word	0xffffffff


	//   ....[66]....
        /*0144*/ 	.word	0xffffffff


	//   ....[67]....
        /*0148*/ 	.word	0xffffffff


	//   ....[68]....
        /*014c*/ 	.word	0xffffffff


	//   ....[69]....
        /*0150*/ 	.word	0xffffffff


	//   ....[70]....
        /*0154*/ 	.word	0xffffffff


	//   ....[71]....
        /*0158*/ 	.word	0xffffffff


	//   ....[72]....
        /*015c*/ 	.word	0xffffffff


	//   ....[73]....
        /*0160*/ 	.word	0xffffffff


	//   ....[74]....
        /*0164*/ 	.word	0xffffffff


	//   ....[75]....
        /*0168*/ 	.word	0xffffffff


	//   ....[76]....
        /*016c*/ 	.word	0xffffffff


	//   ....[77]....
        /*0170*/ 	.word	0xffffffff


	//   ....[78]....
        /*0174*/ 	.word	0xffffffff


	//   ....[79]....
        /*0178*/ 	.word	0xffffffff


	//   ....[80]....
        /*017c*/ 	.word	0xffffffff


	//   ....[81]....
        /*0180*/ 	.word	0xffffffff


	//   ....[82]....
        /*0184*/ 	.word	0xffffffff


	//   ....[83]....
        /*0188*/ 	.word	0xffffffff


	//   ....[84]....
        /*018c*/ 	.word	0xffffffff


	//   ....[85]....
        /*0190*/ 	.word	0xffffffff


	//   ....[86]....
        /*0194*/ 	.word	0xffffffff


	//   ....[87]....
        /*0198*/ 	.word	0xffffffff


	//----- nvinfo : EIATTR_COOP_GROUP_INSTR_OFFSETS
	.align		4
.L_1517:
        /*019c*/ 	.byte	0x04, 0x28
        /*019e*/ 	.short	(.L_1519 - .L_1518)


	//   ....[0]....
.L_1518:
        /*01a0*/ 	.word	0x00001400


	//   ....[1]....
        /*01a4*/ 	.word	0x00001a40


	//   ....[2]....
        /*01a8*/ 	.word	0x00001f30


	//   ....[3]....
        /*01ac*/ 	.word	0x000030a0


	//   ....[4]....
        /*01b0*/ 	.word	0x00003af0


	//   ....[5]....
        /*01b4*/ 	.word	0x00003b10


	//   ....[6]....
        /*01b8*/ 	.word	0x00003b60


	//   ....[7]....
        /*01bc*/ 	.word	0x00003b70


	//   ....[8]....
        /*01c0*/ 	.word	0x00003ba0


	//   ....[9]....
        /*01c4*/ 	.word	0x00003bc0


	//   ....[10]....
        /*01c8*/ 	.word	0x00003bf0


	//   ....[11]....
        /*01cc*/ 	.word	0x00003c10


	//   ....[12]....
        /*01d0*/ 	.word	0x00003c40


	//   ....[13]....
        /*01d4*/ 	.word	0x00003c50


	//   ....[14]....
        /*01d8*/ 	.word	0x00003cf0


	//   ....[15]....
        /*01dc*/ 	.word	0x00003d60


	//   ....[16]....
        /*01e0*/ 	.word	0x00003d80


	//   ....[17]....
        /*01e4*/ 	.word	0x00003d90


	//   ....[18]....
        /*01e8*/ 	.word	0x00003da0


	//   ....[19]....
        /*01ec*/ 	.word	0x00003db0


	//   ....[20]....
        /*01f0*/ 	.word	0x000044d0


	//   ....[21]....
        /*01f4*/ 	.word	0x000044f0


	//   ....[22]....
        /*01f8*/ 	.word	0x00004500


	//   ....[23]....
        /*01fc*/ 	.word	0x00004530


	//   ....[24]....
        /*0200*/ 	.word	0x00004540


	//   ....[25]....
        /*0204*/ 	.word	0x00004570


	//   ....[26]....
        /*0208*/ 	.word	0x00004580


	//   ....[27]....
        /*020c*/ 	.word	0x000045b0


	//   ....[28]....
        /*0210*/ 	.word	0x000045c0


	//   ....[29]....
        /*0214*/ 	.word	0x000045f0


	//   ....[30]....
        /*0218*/ 	.word	0x00004600


	//   ....[31]....
        /*021c*/ 	.word	0x00004630


	//   ....[32]....
        /*0220*/ 	.word	0x00004640


	//   ....[33]....
        /*0224*/ 	.word	0x00004650


	//   ....[34]....
        /*0228*/ 	.word	0x00004660


	//   ....[35]....
        /*022c*/ 	.word	0x00004670


	//   ....[36]....
        /*0230*/ 	.word	0x000061e0


	//   ....[37]....
        /*0234*/ 	.word	0x00006220


	//   ....[38]....
        /*0238*/ 	.word	0x00006310


	//   ....[39]....
        /*023c*/ 	.word	0x00006340


	//   ....[40]....
        /*0240*/ 	.word	0x00006420


	//   ....[41]....
        /*0244*/ 	.word	0x00006450


	//   ....[42]....
        /*0248*/ 	.word	0x000064d0


	//   ....[43]....
        /*024c*/ 	.word	0x000064f0


	//   ....[44]....
        /*0250*/ 	.word	0x00006520


	//   ....[45]....
        /*0254*/ 	.word	0x00006540


	//   ....[46]....
        /*0258*/ 	.word	0x00006ad0


	//   ....[47]....
        /*025c*/ 	.word	0x00007700


	//   ....[48]....
        /*0260*/ 	.word	0x00007d30


	//   ....[49]....
        /*0264*/ 	.word	0x00007d90


	//   ....[50]....
        /*0268*/ 	.word	0x00007de0


	//   ....[51]....
        /*026c*/ 	.word	0x00007e00


	//   ....[52]....
        /*0270*/ 	.word	0x00007e20


	//   ....[53]....
        /*0274*/ 	.word	0x00007f40


	//   ....[54]....
        /*0278*/ 	.word	0x00007f90


	//   ....[55]....
        /*027c*/ 	.word	0x00007fe0


	//   ....[56]....
        /*0280*/ 	.word	0x00008000


	//   ....[57]....
        /*0284*/ 	.word	0x00008020


	//   ....[58]....
        /*0288*/ 	.word	0x00008430


	//   ....[59]....
        /*028c*/ 	.word	0x000084b0


	//   ....[60]....
        /*0290*/ 	.word	0x00008560


	//   ....[61]....
        /*0294*/ 	.word	0x000085d0


	//   ....[62]....
        /*0298*/ 	.word	0x00008660


	//   ....[63]....
        /*029c*/ 	.word	0x000086d0


	//   ....[64]....
        /*02a0*/ 	.word	0x00008760


	//   ....[65]....
        /*02a4*/ 	.word	0x000087d0


	//   ....[66]....
        /*02a8*/ 	.word	0x00008860


	//   ....[67]....
        /*02ac*/ 	.word	0x000088d0


	//   ....[68]....
        /*02b0*/ 	.word	0x00008940


	//   ....[69]....
        /*02b4*/ 	.word	0x000089b0


	//   ....[70]....
        /*02b8*/ 	.word	0x00008a20


	//   ....[71]....
        /*02bc*/ 	.word	0x00008a90


	//   ....[72]....
        /*02c0*/ 	.word	0x00008b00


	//   ....[73]....
        /*02c4*/ 	.word	0x00008b80


	//   ....[74]....
        /*02c8*/ 	.word	0x00008c20


	//   ....[75]....
        /*02cc*/ 	.word	0x00008c90


	//   ....[76]....
        /*02d0*/ 	.word	0x00008d10


	//   ....[77]....
        /*02d4*/ 	.word	0x00008d80


	//   ....[78]....
        /*02d8*/ 	.word	0x00008e20


	//   ....[79]....
        /*02dc*/ 	.word	0x00008e90


	//   ....[80]....
        /*02e0*/ 	.word	0x00008f20


	//   ....[81]....
        /*02e4*/ 	.word	0x00008f90


	//   ....[82]....
        /*02e8*/ 	.word	0x00009010


	//   ....[83]....
        /*02ec*/ 	.word	0x00009080


	//   ....[84]....
        /*02f0*/ 	.word	0x00009100


	//   ....[85]....
        /*02f4*/ 	.word	0x00009170


	//   ....[86]....
        /*02f8*/ 	.word	0x000091f0


	//   ....[87]....
        /*02fc*/ 	.word	0x00009260


	//----- nvinfo : EIATTR_EXIT_INSTR_OFFSETS
	.align		4
.L_1519:
        /*0300*/ 	.byte	0x04, 0x1c
        /*0302*/ 	.short	(.L_1521 - .L_1520)


	//   ....[0]....
.L_1520:
        /*0304*/ 	.word	0x00008150


	//   ....[1]....
        /*0308*/ 	.word	0x000083d0


	//----- nvinfo : EIATTR_MAX_THREADS
	.align		4
.L_1521:
        /*030c*/ 	.byte	0x04, 0x05
        /*030e*/ 	.short	(.L_1523 - .L_1522)
.L_1522:
        /*0310*/ 	.word	0x00000080
        /*0314*/ 	.word	0x00000001
        /*0318*/ 	.word	0x00000001


	//----- nvinfo : EIATTR_CRS_STACK_SIZE
	.align		4
.L_1523:
        /*031c*/ 	.byte	0x04, 0x1e
        /*031e*/ 	.short	(.L_1525 - .L_1524)
.L_1524:
        /*0320*/ 	.word	0x00000000
.L_1525:


//--------------------- .nv.info._Z25selective_scan_bwd_kernelI32Selective_Scan_bwd_kernel_traitsILi128ELi16ELb0ELb1ELb0ELb0ELb1EN3c104HalfEfEEv12SSMParamsBwd --------------------------
	.section	.nv.info._Z25selective_scan_bwd_kernelI32Selective_Scan_bwd_kernel_traitsILi128ELi16ELb0ELb1ELb0ELb0ELb1EN3c104HalfEfEEv12SSMParamsBwd,"",@"SHT_CUDA_INFO"
	.sectionflags	@""
	.align	4


	//----- nvinfo : EIATTR_CUDA_API_VERSION
	.align		4
        /*0000*/ 	.byte	0x04, 0x37
        /*0002*/ 	.short	(.L_1527 - .L_1526)
.L_1526:
        /*0004*/ 	.word	0x00000082


	//----- nvinfo : EIATTR_SW2861232_WAR
	.align		4
.L_1527:
        /*0008*/ 	.byte	0x01, 0x35
	.zero		2


	//----- nvinfo : EIATTR_PARAM_CBANK
	.align		4
        /*000c*/ 	.byte	0x04, 0x0a
        /*000e*/ 	.short	(.L_1529 - .L_1528)
	.align		4
.L_1528:
        /*0010*/ 	.word	index@(.nv.constant0._Z25selective_scan_bwd_kernelI32Selective_Scan_bwd_kernel_traitsILi128ELi16ELb0ELb1ELb0ELb0ELb1EN3c104HalfEfEEv12SSMParamsBwd)
        /*0014*/ 	.short	0x0160
        /*0016*/ 	.short	0x01f0


	//----- nvinfo : EIATTR_CBANK_PARAM_SIZE
	.align		4
.L_1529:
        /*0018*/ 	.byte	0x03, 0x19
        /*001a*/ 	.short	0x01f0


	//----- nvinfo : EIATTR_KPARAM_INFO
	.align		4
        /*001c*/ 	.byte	0x04, 0x17
        /*001e*/ 	.short	(.L_1531 - .L_1530)
.L_1530:
        /*0020*/ 	.word	0x00000000
        /*0024*/ 	.short	0x0000
        /*0026*/ 	.short	0x0000
        /*0028*/ 	.byte	0x00, 0xf0, 0xc1, 0x07


	//----- nvinfo : EIATTR_MAXREG_COUNT
	.align		4
.L_1531:
        /*002c*/ 	.byte	0x03, 0x1b
        /*002e*/ 	.short	0x00a8


	//----- nvinfo : EIATTR_NUM_BARRIERS
	.align		4
        /*0030*/ 	.byte	0x02, 0x4c
        /*0032*/ 	.byte	0x01
	.zero		1


	//----- nvinfo : EIATTR_ANNOTATIONS
	.align		4
        /*0034*/ 	.byte	0x04, 0x55
        /*0036*/ 	.short	(.L_1533 - .L_1532)


	//   ....[0]....
.L_1532:
        /* <DEDUP_REMOVED lines=25> */


	//----- nvinfo : EIATTR_MERCURY_ISA_VERSION
	.align		4
.L_1533:
        /*01b0*/ 	.byte	0x03, 0x5f
        /*01b2*/ 	.short	0x0000


	//----- nvinfo : EIATTR_COOP_GROUP_MASK_REGIDS
	.align		4
        /*01b4*/ 	.byte	0x04, 0x29
        /*01b6*/ 	.short	(.L_1535 - .L_1534)


	//   ....[0]....
.L_1534:
        /*01b8*/ 	.word	0xffffffff


	//   ....[1]....
        /*01bc*/ 	.word	0xffffffff


	//   ....[2]....
        /*01c0*/ 	.word	0xffffffff


	//   ....[3]....
        /*01c4*/ 	.word	0xffffffff


	//   ....[4]....
        /*01c8*/ 	.word	0xffffffff


	//   ....[5]....
        /*01cc*/ 	.word	0xffffffff


	//   ....[6]....
        /*01d0*/ 	.word	0xffffffff


	//   ....[7]....
        /*01d4*/ 	.word	0xffffffff


	//   ....[8]....
        /*01d8*/ 	.word	0xffffffff


	//   ....[9]....
        /*01dc*/ 	.word	0xffffffff


	//   ....[10]....
        /*01e0*/ 	.word	0xffffffff


	//   ....[11]....
        /*01e4*/ 	.word	0xffffffff


	//   ....[12]....
        /*01e8*/ 	.word	0xffffffff


	//   ....[13]....
        /*01ec*/ 	.word	0xffffffff


	//   ....[14]....
        /*01f0*/ 	.word	0xffffffff


	//   ....[15]....
        /*01f4*/ 	.word	0xffffffff


	//   ....[16]....
        /*01f8*/ 	.word	0xffffffff


	//   ....[17]....
        /*01fc*/ 	.word	0xffffffff


	//   ....[18]....
        /*0200*/ 	.word	0xffffffff


	//   ....[19]....
        /*0204*/ 	.word	0xffffffff


	//   ....[20]....
        /*0208*/ 	.word	0xffffffff


	//   ....[21]....
        /*020c*/ 	.word	0xffffffff


	//   ....[22]....
        /*0210*/ 	.word	0xffffffff


	//   ....[23]....
        /*0214*/ 	.word	0xffffffff


	//   ....[24]....
        /*0218*/ 	.word	0xffffffff


	//   ....[25]....
        /*021c*/ 	.word	0xffffffff


	//   ....[26]....
        /*0220*/ 	.word	0xffffffff


	//   ....[27]....
        /*0224*/ 	.word	0xffffffff


	//   ....[28]....
        /*0228*/ 	.word	0xffffffff


	//   ....[29]....
        /*022c*/ 	.word	0xffffffff


	//   ....[30]....
        /*0230*/ 	.word	0xffffffff


	//   ....[31]....
        /*0234*/ 	.word	0xffffffff


	//   ....[32]....
        /*0238*/ 	.word	0xffffffff


	//   ....[33]....
        /*023c*/ 	.word	0xffffffff


	//   ....[34]....
        /*0240*/ 	.word	0xffffffff


	//   ....[35]....
        /*0244*/ 	.word	0xffffffff


	//   ....[36]....
        /*0248*/ 	.word	0xffffffff


	//   ....[37]....
        /*024c*/ 	.word	0xffffffff


	//   ....[38]....
        /*0250*/ 	.word	0xffffffff


	//   ....[39]....
        /*0254*/ 	.word	0xffffffff


	//   ....[40]....
        /*0258*/ 	.word	0xffffffff


	//   ....[41]....
        /*025c*/ 	.word	0xffffffff


	//   ....[42]....
        /*0260*/ 	.word	0xffffffff


	//   ....[43]....
        /*0264*/ 	.word	0xffffffff


	//   ....[44]....
        /*0268*/ 	.word	0xffffffff


	//   ....[45]....
        /*026c*/ 	.word	0xffffffff


	//   ....[46]....
        /*0270*/ 	.word	0xffffffff


	//   ....[47]....
        /*0274*/ 	.word	0xffffffff


	//   ....[48]....
        /*0278*/ 	.word	0xffffffff


	//   ....[49]....
        /*027c*/ 	.word	0xffffffff


	//   ....[50]....
        /*0280*/ 	.word	0xffffffff


	//   ....[51]....
        /*0284*/ 	.word	0xffffffff


	//   ....[52]....
        /*0288*/ 	.word	0xffffffff


	//   ....[53]....
        /*028c*/ 	.word	0xffffffff


	//   ....[54]....
        /*0290*/ 	.word	0xffffffff


	//   ....[55]....
        /*0294*/ 	.word	0xffffffff


	//   ....[56]....
        /*0298*/ 	.word	0xffffffff


	//   ....[57]....
        /*029c*/ 	.word	0xffffffff


	//   ....[58]....
        /*02a0*/ 	.word	0xffffffff


	//   ....[59]....
        /*02a4*/ 	.word	0xffffffff


	//   ....[60]....
        /*02a8*/ 	.word	0xffffffff


	//   ....[61]....
        /*02ac*/ 	.word	0xffffffff


	//   ....[62]....
        /*02b0*/ 	.word	0xffffffff


	//   ....[63]....
        /*02b4*/ 	.word	0xffffffff


	//   ....[64]....
        /*02b8*/ 	.word	0xffffffff


	//   ....[65]....
        /*02bc*/ 	.word	0xffffffff


	//   ....[66]....
        /*02c0*/ 	.word	0xffffffff


	//   ....[67]....
        /*02c4*/ 	.word	0xffffffff


	//   ....[68]....
        /*02c8*/ 	.word	0xffffffff


	//   ....[69]....
        /*02cc*/ 	.word	0xffffffff


	//   ....[70]....
        /*02d0*/ 	.word	0xffffffff


	//   ....[71]....
        /*02d4*/ 	.word	0xffffffff


	//   ....[72]....
        /*02d8*/ 	.word	0xffffffff


	//   ....[73]....
        /*02dc*/ 	.word	0xffffffff


	//   ....[74]....
        /*02e0*/ 	.word	0xffffffff


	//   ....[75]....
        /*02e4*/ 	.word	0xffffffff


	//   ....[76]....
        /*02e8*/ 	.word	0xffffffff


	//   ....[77]....
        /*02ec*/ 	.word	0xffffffff


	//   ....[78]....
        /*02f0*/ 	.word	0xffffffff


	//   ....[79]....
        /*02f4*/ 	.word	0xffffffff


	//   ....[80]....
        /*02f8*/ 	.word	0xffffffff


	//   ....[81]....
        /*02fc*/ 	.word	0xffffffff


	//   ....[82]....
        /*0300*/ 	.word	0xffffffff


	//   ....[83]....
        /*0304*/ 	.word	0xffffffff


	//   ....[84]....
        /*0308*/ 	.word	0xffffffff


	//   ....[85]....
        /*030c*/ 	.word	0xffffffff


	//   ....[86]....
        /*0310*/ 	.word	0xffffffff


	//   ....[87]....
        /*0314*/ 	.word	0xffffffff


	//   ....[88]....
        /*0318*/ 	.word	0xffffffff


	//   ....[89]....
        /*031c*/ 	.word	0xffffffff


	//   ....[90]....
        /*0320*/ 	.word	0xffffffff


	//   ....[91]....
        /*0324*/ 	.word	0xffffffff


	//----- nvinfo : EIATTR_COOP_GROUP_INSTR_OFFSETS
	.align		4
.L_1535:
        /*0328*/ 	.byte	0x04, 0x28
        /*032a*/ 	.short	(.L_1537 - .L_1536)


	//   ....[0]....
.L_1536:
        /*032c*/ 	.word	0x00001470


	//   ....[1]....
        /*0330*/ 	.word	0x00001a80


	//   ....[2]....
        /*0334*/ 	.word	0x00002290


	//   ....[3]....
        /*0338*/ 	.word	0x00002790


	//   ....[4]....
        /*033c*/ 	.word	0x00002fb0


	//   ....[5]....
        /*0340*/ 	.word	0x00003b50


	//   ....[6]....
        /*0344*/ 	.word	0x00004870


	//   ....[7]....
        /*0348*/ 	.word	0x00005ac0


	//   ....[8]....
        /*034c*/ 	.word	0x00006790


	//   ....[9]....
        /*0350*/ 	.word	0x000067c0


	//   ....[10]....
        /*0354*/ 	.word	0x00006810


	//   ....[11]....
        /*0358*/ 	.word	0x00006830


	//   ....[12]....
        /*035c*/ 	.word	0x00006860


	//   ....[13]....
        /*0360*/ 	.word	0x00006880


	//   ....[14]....
        /*0364*/ 	.word	0x000068b0


	//   ....[15]....
        /*0368*/ 	.word	0x000068d0


	//   ....[16]....
        /*036c*/ 	.word	0x000068f0


	//   ....[17]....
        /*0370*/ 	.word	0x00006900


	//   ....[18]....
        /*0374*/ 	.word	0x00006990


	//   ....[19]....
        /*0378*/ 	.word	0x000069e0


	//   ....[20]....
        /*037c*/ 	.word	0x00006a00


	//   ....[21]....
        /*0380*/ 	.word	0x00006a10


	//   ....[22]....
        /*0384*/ 	.word	0x00006a20


	//   ....[23]....
        /*0388*/ 	.word	0x00006a30


	//   ....[24]....
        /*038c*/ 	.word	0x00007050


	//   ....[25]....
        /*0390*/ 	.word	0x00007070


	//   ....[26]....
        /*0394*/ 	.word	0x00007080


	//   ....[27]....
        /*0398*/ 	.word	0x00007090


	//   ....[28]....
        /*039c*/ 	.word	0x000070c0


	//   ....[29]....
        /*03a0*/ 	.word	0x000070e0


	//   ....[30]....
        /*03a4*/ 	.word	0x00007100


	//   ....[31]....
        /*03a8*/ 	.word	0x00007120


	//   ....[32]....
        /*03ac*/ 	.word	0x00007140


	//   ....[33]....
        /*03b0*/ 	.word	0x00007160


	//   ....[34]....
        /*03b4*/ 	.word	0x00007180


	//   ....[35]....
        /*03b8*/ 	.word	0x000071a0


	//   ....[36]....
        /*03bc*/ 	.word	0x000071b0


	//   ....[37]....
        /*03c0*/ 	.word	0x000071c0


	//   ....[38]....
        /*03c4*/ 	.word	0x000071e0


	//   ....[39]....
        /*03c8*/ 	.word	0x000071f0


	//   ....[40]....
        /*03cc*/ 	.word	0x00008c50


	//   ....[41]....
        /*03d0*/ 	.word	0x00008c80


	//   ....[42]....
        /*03d4*/ 	.word	0x00008dd0


	//   ....[43]....
        /*03d8*/ 	.word	0x00008e00


	//   ....[44]....
        /*03dc*/ 	.word	0x00008ee0


	//   ....[45]....
        /*03e0*/ 	.word	0x00008f10


	//   ....[46]....
        /*03e4*/ 	.word	0x00008fa0


	//   ....[47]....
        /*03e8*/ 	.word	0x00008fc0


	//   ....[48]....
        /*03ec*/ 	.word	0x00008ff0


	//   ....[49]....
        /*03f0*/ 	.word	0x00009020


	//   ....[50]....
        /*03f4*/ 	.word	0x000095e0


	//   ....[51]....
        /*03f8*/ 	.word	0x0000a240


	//   ....[52]....
        /*03fc*/ 	.word	0x0000a930


	//   ....[53]....
        /*0400*/ 	.word	0x0000a950


	//   ....[54]....
        /*0404*/ 	.word	0x0000a970


	//   ....[55]....
        /*0408*/ 	.word	0x0000a990


	//   ....[56]....
        /*040c*/ 	.word	0x0000a9b0


	//   ....[57]....
        /*0410*/ 	.word	0x0000ab40


	//   ....[58]....
        /*0414*/ 	.word	0x0000ab60


	//   ....[59]....
        /*0418*/ 	.word	0x0000ab80


	//   ....[60]....
        /*041c*/ 	.word	0x0000aba0


	//   ....[61]....
        /*0420*/ 	.word	0x0000abc0


	//   ....[62]....
        /*0424*/ 	.word	0x0000afb0


	//   ....[63]....
        /*0428*/ 	.word	0x0000b010


	//   ....[64]....
        /*042c*/ 	.word	0x0000b0b0


	//   ....[65]....
        /*0430*/ 	.word	0x0000b100


	//   ....[66]....
        /*0434*/ 	.word	0x0000b180


	//   ....[67]....
        /*0438*/ 	.word	0x0000b1d0


	//   ....[68]....
        /*043c*/ 	.word	0x0000b250


	//   ....[69]....
        /*0440*/ 	.word	0x0000b2a0


	//   ....[70]....
        /*0444*/ 	.word	0x0000b320


	//   ....[71]....
        /*0448*/ 	.word	0x0000b370


	//   ....[72]....
        /*044c*/ 	.word	0x0000b3d0


	//   ....[73]....
        /*0450*/ 	.word	0x0000b420


	//   ....[74]....
        /*0454*/ 	.word	0x0000b470


	//   ....[75]....
        /*0458*/ 	.word	0x0000b4c0


	//   ....[76]....
        /*045c*/ 	.word	0x0000b520


	//   ....[77]....
        /*0460*/ 	.word	0x0000b580


	//   ....[78]....
        /*0464*/ 	.word	0x0000b600


	//   ....[79]....
        /*0468*/ 	.word	0x0000b650


	//   ....[80]....
        /*046c*/ 	.word	0x0000b6b0


	//   ....[81]....
        /*0470*/ 	.word	0x0000b700


	//   ....[82]....
        /*0474*/ 	.word	0x0000b780


	//   ....[83]....
        /*0478*/ 	.word	0x0000b7d0


	//   ....[84]....
        /*047c*/ 	.word	0x0000b840


	//   ....[85]....
        /*0480*/ 	.word	0x0000b890


	//   ....[86]....
        /*0484*/ 	.word	0x0000b8f0


	//   ....[87]....
        /*0488*/ 	.word	0x0000b940


	//   ....[88]....
        /*048c*/ 	.word	0x0000b990


	//   ....[89]....
        /*0490*/ 	.word	0x0000b9e0


	//   ....[90]....
        /*0494*/ 	.word	0x0000ba40


	//   ....[91]....
        /*0498*/ 	.word	0x0000ba90


	//----- nvinfo : EIATTR_EXIT_INSTR_OFFSETS
	.align		4
.L_1537:
        /*049c*/ 	.byte	0x04, 0x1c
        /*049e*/ 	.short	(.L_1539 - .L_1538)


	//   ....[0]....
.L_1538:
        /*04a0*/ 	.word	0x0000acf0


	//   ....[1]....
        /*04a4*/ 	.word	0x0000af70


	//----- nvinfo : EIATTR_MAX_THREADS
	.align		4
.L_1539:
        /*04a8*/ 	.byte	0x04, 0x05
        /*04aa*/ 	.short	(.L_1541 - .L_1540)
.L_1540:
        /*04ac*/ 	.word	0x00000080
        /*04b0*/ 	.word	0x00000001
        /*04b4*/ 	.word	0x00000001


	//----- nvinfo : EIATTR_CRS_STACK_SIZE
	.align		4
.L_1541:
        /*04b8*/ 	.byte	0x04, 0x1e
        /*04ba*/ 	.short	(.L_1543 - .L_1542)
.L_1542:
        /*04bc*/ 	.word	0x00000000
.L_1543:


//--------------------- .nv.info._Z25selective_scan_bwd_kernelI32Selective_Scan_bwd_kernel_traitsILi128ELi16ELb0ELb1ELb0ELb1ELb0EN3c104HalfEfEEv12SSMParamsBwd --------------------------
	.section	.nv.info._Z25selective_scan_bwd_kernelI32Selective_Scan_bwd_kernel_traitsILi128ELi16ELb0ELb1ELb0ELb1ELb0EN3c104HalfEfEEv12SSMParamsBwd,"",@"SHT_CUDA_INFO"
	.sectionflags	@""
	.align	4


	//----- nvinfo : EIATTR_CUDA_API_VERSION
	.align		4
        /*0000*/ 	.byte	0x04, 0x37
        /*0002*/ 	.short	(.L_1545 - .L_1544)
.L_1544:
        /*0004*/ 	.word	0x00000082


	//----- nvinfo : EIATTR_SW2861232_WAR
	.align		4
.L_1545:
        /*0008*/ 	.byte	0x01, 0x35
	.zero		2


	//----- nvinfo : EIATTR_PARAM_CBANK
	.align		4
        /*000c*/ 	.byte	0x04, 0x0a
        /*000e*/ 	.short	(.L_1547 - .L_1546)
	.align		4
.L_1546:
        /*0010*/ 	.word	index@(.nv.constant0._Z25selective_scan_bwd_kernelI32Selective_Scan_bwd_kernel_traitsILi128ELi16ELb0ELb1ELb0ELb1ELb0EN3c104HalfEfEEv12SSMParamsBwd)
        /*0014*/ 	.short	0x0160
        /*0016*/ 	.short	0x01f0


	//----- nvinfo : EIATTR_CBANK_PARAM_SIZE
	.align		4
.L_1547:
        /*0018*/ 	.byte	0x03, 0x19
        /*001a*/ 	.short	0x01f0


	//----- nvinfo : EIATTR_KPARAM_INFO
	.align		4
        /*001c*/ 	.byte	0x04, 0x17
        /*001e*/ 	.short	(.L_1549 - .L_1548)
.L_1548:
        /*0020*/ 	.word	0x00000000
        /*0024*/ 	.short	0x0000
        /*0026*/ 	.short	0x0000
        /*0028*/ 	.byte	0x00, 0xf0, 0xc1, 0x07


	//----- nvinfo : EIATTR_MAXREG_COUNT
	.align		4
.L_1549:
        /*002c*/ 	.byte	0x03, 0x1b
        /*002e*/ 	.short	0x00a8


	//----- nvinfo : EIATTR_NUM_BARRIERS
	.align		4
        /*0030*/ 	.byte	0x02, 0x4c
        /*0032*/ 	.byte	0x01
	.zero		1


	//----- nvinfo : EIATTR_ANNOTATIONS
	.align		4
        /*0034*/ 	.byte	0x04, 0x55
        /*0036*/ 	.short	(.L_1551 - .L_1550)


	//   ....[0]....
.L_1550:
        /*0038*/ 	.word	0x00000001
        /*003c*/ 	.byte	0x10, 0x02, 0x00, 0x00, 0x01, 0x00, 0x00, 0x00, 0x40, 0x02, 0x00, 0x00, 0x01, 0x00, 0x00, 0x00
        /*004c*/ 	.byte	0xb0, 0x09, 0x00, 0x00, 0x01, 0x00, 0x00, 0x00, 0x10, 0x0a, 0x00, 0x00, 0x01, 0x00, 0x00, 0x00
        /*005c*/ 	.byte	0x10, 0x0b, 0x00, 0x00, 0x01, 0x00, 0x00, 0x00, 0x90, 0x35, 0x00, 0x00, 0x01, 0x00, 0x00, 0x00
        /*006c*/ 	.byte	0x60, 0xa2, 0x00, 0x00, 0x01, 0x00, 0x00, 0x00, 0x90, 0xaa, 0x00, 0x00, 0x01, 0x00, 0x00, 0x00
        /*007c*/ 	.byte	0x90, 0xaf, 0x00, 0x00, 0x01, 0x00, 0x00, 0x00, 0xa0, 0xb1, 0x00, 0x00


	//----- nvinfo : EIATTR_MERCURY_ISA_VERSION
	.align		4
.L_1551:
        /*0088*/ 	.byte	0x03, 0x5f
        /*008a*/ 	.short	0x0000


	//----- nvinfo : EIATTR_COOP_GROUP_MASK_REGIDS
	.align		4
        /*008c*/ 	.byte	0x04, 0x29
        /*008e*/ 	.short	(.L_1553 - .L_1552)


	//   ....[0]....
.L_1552:
        /*0090*/ 	.word	0xffffffff


	//   ....[1]....
        /*0094*/ 	.word	0xffffffff


	//   ....[2]....
        /*0098*/ 	.word	0xffffffff


	//   ....[3]....
        /*009c*/ 	.word	0xffffffff


	//   ....[4]....
        /*00a0*/ 	.word	0xffffffff


	//   ....[5]....
        /*00a4*/ 	.word	0xffffffff


	//   ....[6]....
        /*00a8*/ 	.word	0xffffffff


	//   ....[7]....
        /*00ac*/ 	.word	0xffffffff


	//   ....[8]....
        /*00b0*/ 	.word	0xffffffff


	//   ....[9]....
        /*00b4*/ 	.word	0xffffffff


	//   ....[10]....
        /*00b8*/ 	.word	0xffffffff


	//   ....[11]....
        /*00bc*/ 	.word	0xffffffff


	//   ....[12]....
        /*00c0*/ 	.word	0xffffffff


	//   ....[13]....
        /*00c4*/ 	.word	0xffffffff


	//   ....[14]....
        /*00c8*/ 	.word	0xffffffff


	//   ....[15]....
        /*00cc*/ 	.word	0xffffffff


	//   ....[16]....
        /*00d0*/ 	.word	0xffffffff


	//   ....[17]....
        /*00d4*/ 	.word	0xffffffff


	//   ....[18]....
        /*00d8*/ 	.word	0xffffffff


	//   ....[19]....
        /*00dc*/ 	.word	0xffffffff


	//   ....[20]....
        /*00e0*/ 	.word	0xffffffff


	//   ....[21]....
        /*00e4*/ 	.word	0xffffffff


	//   ....[22]....
        /*00e8*/ 	.word	0xffffffff


	//   ....[23]....
        /*00ec*/ 	.word	0xffffffff


	//   ....[24]....
        /*00f0*/ 	.word	0xffffffff


	//   ....[25]....
        /*00f4*/ 	.word	0xffffffff


	//   ....[26]....
        /*00f8*/ 	.word	0xffffffff


	//   ....[27]....
        /*00fc*/ 	.word	0xffffffff


	//   ....[28]....
        /*0100*/ 	.word	0xffffffff


	//   ....[29]....
        /*0104*/ 	.word	0xffffffff


	//   ....[30]....
        /*0108*/ 	.word	0xffffffff


	//   ....[31]....
        /*010c*/ 	.word	0xffffffff


	//   ....[32]....
        /*0110*/ 	.word	0xffffffff


	//   ....[33]....
        /*0114*/ 	.word	0xffffffff


	//   ....[34]....
        /*0118*/ 	.word	0xffffffff


	//   ....[35]....
        /*011c*/ 	.word	0xffffffff


	//   ....[36]....
        /*0120*/ 	.word	0xffffffff


	//   ....[37]....
        /*0124*/ 	.word	0xffffffff


	//   ....[38]....
        /*0128*/ 	.word	0xffffffff


	//   ....[39]....
        /*012c*/ 	.word	0xffffffff


	//   ....[40]....
        /*0130*/ 	.word	0xffffffff


	//   ....[41]....
        /*0134*/ 	.word	0xffffffff


	//   ....[42]....
        /*0138*/ 	.word	0xffffffff


	//   ....[43]....
        /*013c*/ 	.word	0xffffffff


	//   ....[44]....
        /*0140*/ 	.word	0xffffffff


	//   ....[45]....
        /*0144*/ 	.word	0xffffffff


	//   ....[46]....
        /*0148*/ 	.word	0xffffffff


	//   ....[47]....
        /*014c*/ 	.word	0xffffffff


	//   ....[48]....
        /*0150*/ 	.word	0xffffffff


	//   ....[49]....
        /*0154*/ 	.word	0xffffffff


	//   ....[50]....
        /*0158*/ 	.word	0xffffffff


	//   ....[51]....
        /*015c*/ 	.word	0xffffffff


	//   ....[52]....
        /*0160*/ 	.word	0xffffffff


	//   ....[53]....
        /*0164*/ 	.word	0xffffffff


	//   ....[54]....
        /*0168*/ 	.word	0xffffffff


	//   ....[55]....
        /*016c*/ 	.word	0xffffffff


	//   ....[56]....
        /*0170*/ 	.word	0xffffffff


	//   ....[57]....
        /*0174*/ 	.word	0xffffffff


	//   ....[58]....
        /*0178*/ 	.word	0xffffffff


	//   ....[59]....
        /*017c*/ 	.word	0xffffffff


	//   ....[60]....
        /*0180*/ 	.word	0xffffffff


	//   ....[61]....
        /*0184*/ 	.word	0xffffffff


	//   ....[62]....
        /*0188*/ 	.word	0xffffffff


	//   ....[63]....
        /*018c*/ 	.word	0xffffffff


	//   ....[64]....
        /*0190*/ 	.word	0xffffffff


	//   ....[65]....
        /*0194*/ 	.word	0xffffffff


	//   ....[66]....
        /*0198*/ 	.word	0xffffffff


	//   ....[67]....
        /*019c*/ 	.word	0xffffffff


	//   ....[68]....
        /*01a0*/ 	.word	0xffffffff


	//   ....[69]....
        /*01a4*/ 	.word	0xffffffff


	//   ....[70]....
        /*01a8*/ 	.word	0xffffffff


	//   ....[71]....
        /*01ac*/ 	.word	0xffffffff


	//   ....[72]....
        /*01b0*/ 	.word	0xffffffff


	//   ....[73]....
        /*01b4*/ 	.word	0xffffffff


	//   ....[74]....
        /*01b8*/ 	.word	0xffffffff


	//   ....[75]....
        /*01bc*/ 	.word	0xffffffff


	//   ....[76]....
        /*01c0*/ 	.word	0xffffffff


	//   ....[77]....
        /*01c4*/ 	.word	0xffffffff


	//   ....[78]....
        /*01c8*/ 	.word	0xffffffff


	//   ....[79]....
        /*01cc*/ 	.word	0xffffffff


	//   ....[80]....
        /*01d0*/ 	.word	0xffffffff


	//   ....[81]....
        /*01d4*/ 	.word	0xffffffff


	//   ....[82]....
        /*01d8*/ 	.word	0xffffffff


	//   ....[83]....
        /*01dc*/ 	.word	0xffffffff


	//   ....[84]....
        /*01e0*/ 	.word	0xffffffff


	//   ....[85]....
        /*01e4*/ 	.word	0xffffffff


	//   ....[86]....
        /*01e8*/ 	.word	0xffffffff


	//   ....[87]....
        /*01ec*/ 	.word	0xffffffff


	//   ....[88]....
        /*01f0*/ 	.word	0xffffffff


	//----- nvinfo : EIATTR_COOP_GROUP_INSTR_OFFSETS
	.align		4
.L_1553:
        /*01f4*/ 	.byte	0x04, 0x28
        /*01f6*/ 	.short	(.L_1555 - .L_1554)


	//   ....[0]....
.L_1554:
        /*01f8*/ 	.word	0x00001500


	//   ....[1]....
        /*01fc*/ 	.word	0x00001b80


	//   ....[2]....
        /*0200*/ 	.word	0x00002130


	//   ....[3]....
        /*0204*/ 	.word	0x000055f0


	//   ....[4]....
        /*0208*/ 	.word	0x00006010


	//   ....[5]....
        /*020c*/ 	.word	0x00006030


	//   ....[6]....
        /*0210*/ 	.word	0x00006080


	//   ....[7]....
        /*0214*/ 	.word	0x00006090


	//   ....[8]....
        /*0218*/ 	.word	0x000060c0


	//   ....[9]....
        /*021c*/ 	.word	0x000060e0


	//   ....[10]....
        /*0220*/ 	.word	0x00006110


	//   ....[11]....
        /*0224*/ 	.word	0x00006130


	//   ....[12]....
        /*0228*/ 	.word	0x00006160


	//   ....[13]....
        /*022c*/ 	.word	0x00006180


	//   ....[14]....
        /*0230*/ 	.word	0x00006220


	//   ....[15]....
        /*0234*/ 	.word	0x00006280


	//   ....[16]....
        /*0238*/ 	.word	0x000062a0


	//   ....[17]....
        /*023c*/ 	.word	0x000062b0


	//   ....[18]....
        /*0240*/ 	.word	0x000062c0


	//   ....[19]....
        /*0244*/ 	.word	0x000062d0


	//   ....[20]....
        /*0248*/ 	.word	0x000069d0


	//   ....[21]....
        /*024c*/ 	.word	0x000069f0


	//   ....[22]....
        /*0250*/ 	.word	0x00006a00


	//   ....[23]....
        /*0254*/ 	.word	0x00006a30


	//   ....[24]....
        /*0258*/ 	.word	0x00006a40


	//   ....[25]....
        /*025c*/ 	.word	0x00006a50


	//   ....[26]....
        /*0260*/ 	.word	0x00006a80


	//   ....[27]....
        /*0264*/ 	.word	0x00006a90


	//   ....[28]....
        /*0268*/ 	.word	0x00006ac0


	//   ....[29]....
        /*026c*/ 	.word	0x00006ad0


	//   ....[30]....
        /*0270*/ 	.word	0x00006b00


	//   ....[31]....
        /*0274*/ 	.word	0x00006b10


	//   ....[32]....
        /*0278*/ 	.word	0x00006b40


	//   ....[33]....
        /*027c*/ 	.word	0x00006b50


	//   ....[34]....
        /*0280*/ 	.word	0x00006b60


	//   ....[35]....
        /*0284*/ 	.word	0x00006b70


	//   ....[36]....
        /*0288*/ 	.word	0x00008700


	//   ....[37]....
        /*028c*/ 	.word	0x00008740


	//   ....[38]....
        /*0290*/ 	.word	0x00008830


	//   ....[39]....
        /*0294*/ 	.word	0x00008860


	//   ....[40]....
        /*0298*/ 	.word	0x00008940


	//   ....[41]....
        /*029c*/ 	.word	0x00008970


	//   ....[42]....
        /*02a0*/ 	.word	0x00008a10


	//   ....[43]....
        /*02a4*/ 	.word	0x00008a30


	//   ....[44]....
        /*02a8*/ 	.word	0x00008a60


	//   ....[45]....
        /*02ac*/ 	.word	0x00008a80


	//   ....[46]....
        /*02b0*/ 	.word	0x00009230


	//   ....[47]....
        /*02b4*/ 	.word	0x00009cf0


	//   ....[48]....
        /*02b8*/ 	.word	0x0000a940


	//   ....[49]....
        /*02bc*/ 	.word	0x0000b010


	//   ....[50]....
        /*02c0*/ 	.word	0x0000b030


	//   ....[51]....
        /*02c4*/ 	.word	0x0000b050


	//   ....[52]....
        /*02c8*/ 	.word	0x0000b070


	//   ....[53]....
        /*02cc*/ 	.word	0x0000b090


	//   ....[54]....
        /*02d0*/ 	.word	0x0000b220


	//   ....[55]....
        /*02d4*/ 	.word	0x0000b240


	//   ....[56]....
        /*02d8*/ 	.word	0x0000b260


	//   ....[57]....
        /*02dc*/ 	.word	0x0000b280


	//   ....[58]....
        /*02e0*/ 	.word	0x0000b2a0


	//   ....[59]....
        /*02e4*/ 	.word	0x0000b6a0


	//   ....[60]....
        /*02e8*/ 	.word	0x0000b710


	//   ....[61]....
        /*02ec*/ 	.word	0x0000b7b0


	//   ....[62]....
        /*02f0*/ 	.word	0x0000b810


	//   ....[63]....
        /*02f4*/ 	.word	0x0000b8a0


	//   ....[64]....
        /*02f8*/ 	.word	0x0000b900


	//   ....[65]....
        /*02fc*/ 	.word	0x0000b990


	//   ....[66]....
        /*0300*/ 	.word	0x0000b9f0


	//   ....[67]....
        /*0304*/ 	.word	0x0000ba90


	//   ....[68]....
        /*0308*/ 	.word	0x0000baf0


	//   ....[69]....
        /*030c*/ 	.word	0x0000bb60


	//   ....[70]....
        /*0310*/ 	.word	0x0000bbc0


	//   ....[71]....
        /*0314*/ 	.word	0x0000bc30


	//   ....[72]....
        /*0318*/ 	.word	0x0000bc90


	//   ....[73]....
        /*031c*/ 	.word	0x0000bd10


	//   ....[74]....
        /*0320*/ 	.word	0x0000bd90


	//   ....[75]....
        /*0324*/ 	.word	0x0000be30


	//   ....[76]....
        /*0328*/ 	.word	0x0000bea0


	//   ....[77]....
        /*032c*/ 	.word	0x0000bf20


	//   ....[78]....
        /*0330*/ 	.word	0x0000bf90


	//   ....[79]....
        /*0334*/ 	.word	0x0000c010


	//   ....[80]....
        /*0338*/ 	.word	0x0000c080


	//   ....[81]....
        /*033c*/ 	.word	0x0000c120


	//   ....[82]....
        /*0340*/ 	.word	0x0000c190


	//   ....[83]....
        /*0344*/ 	.word	0x0000c200


	//   ....[84]....
        /*0348*/ 	.word	0x0000c260


	//   ....[85]....
        /*034c*/ 	.word	0x0000c2e0


	//   ....[86]....
        /*0350*/ 	.word	0x0000c350


	//   ....[87]....
        /*0354*/ 	.word	0x0000c3c0


	//   ....[88]....
        /*0358*/ 	.word	0x0000c420


	//----- nvinfo : EIATTR_EXIT_INSTR_OFFSETS
	.align		4
.L_1555:
        /*035c*/ 	.byte	0x04, 0x1c
        /*035e*/ 	.short	(.L_1557 - .L_1556)


	//   ....[0]....
.L_1556:
        /*0360*/ 	.word	0x0000b3d0


	//   ....[1]....
        /*0364*/ 	.word	0x0000b650


	//----- nvinfo : EIATTR_MAX_THREADS
	.align		4
.L_1557:
        /*0368*/ 	.byte	0x04, 0x05
        /*036a*/ 	.short	(.L_1559 - .L_1558)
.L_1558:
        /*036c*/ 	.word	0x00000080
        /*0370*/ 	.word	0x00000001
        /*0374*/ 	.word	0x00000001


	//----- nvinfo : EIATTR_CRS_STACK_SIZE
	.align		4
.L_1559:
        /*0378*/ 	.byte	0x04, 0x1e
        /*037a*/ 	.short	(.L_1561 - .L_1560)
.L_1560:
        /*037c*/ 	.word	0x00000000
.L_1561:


//--------------------- .nv.info._Z25selective_scan_bwd_kernelI32Selective_Scan_bwd_kernel_traitsILi128ELi16ELb0ELb1ELb0ELb1ELb1EN3c104HalfEfEEv12SSMParamsBwd --------------------------
	.section	.nv.info._Z25selective_scan_bwd_kernelI32Selective_Scan_bwd_kernel_traitsILi128ELi16ELb0ELb1ELb0ELb1ELb1EN3c104HalfEfEEv12SSMParamsBwd,"",@"SHT_CUDA_INFO"
	.sectionflags	@""
	.align	4


	//----- nvinfo : EIATTR_CUDA_API_VERSION
	.align		4
        /*0000*/ 	.byte	0x04, 0x37
        /*0002*/ 	.short	(.L_1563 - .L_1562)
.L_1562:
        /*0004*/ 	.word	0x00000082


	//----- nvinfo : EIATTR_SW2861232_WAR
	.align		4
.L_1563:
        /*0008*/ 	.byte	0x01, 0x35
	.zero		2


	//----- nvinfo : EIATTR_PARAM_CBANK
	.align		4
        /*000c*/ 	.byte	0x04, 0x0a
        /*000e*/ 	.short	(.L_1565 - .L_1564)
	.align		4
.L_1564:
        /*0010*/ 	.word	index@(.nv.constant0._Z25selective_scan_bwd_kernelI32Selective_Scan_bwd_kernel_traitsILi128ELi16ELb0ELb1ELb0ELb1ELb1EN3c104HalfEfEEv12SSMParamsBwd)
        /*0014*/ 	.short	0x0160
        /*0016*/ 	.short	0x01f0


	//----- nvinfo : EIATTR_CBANK_PARAM_SIZE
	.align		4
.L_1565:
        /*0018*/ 	.byte	0x03, 0x19
        /*001a*/ 	.short	0x01f0


	//----- nvinfo : EIATTR_KPARAM_INFO
	.align		4
        /*001c*/ 	.byte	0x04, 0x17
        /*001e*/ 	.short	(.L_1567 - .L_1566)
.L_1566:
        /*0020*/ 	.word	0x00000000
        /*0024*/ 	.short	0x0000
        /*0026*/ 	.short	0x0000
        /*0028*/ 	.byte	0x00, 0xf0, 0xc1, 0x07


	//----- nvinfo : EIATTR_MAXREG_COUNT
	.align		4
.L_1567:
        /*002c*/ 	.byte	0x03, 0x1b
        /*002e*/ 	.short	0x00a8


	//----- nvinfo : EIATTR_NUM_BARRIERS
	.align		4
        /*0030*/ 	.byte	0x02, 0x4c
        /*0032*/ 	.byte	0x01
	.zero		1


	//----- nvinfo : EIATTR_ANNOTATIONS
	.align		4
        /*0034*/ 	.byte	0x04, 0x55
        /*0036*/ 	.short	(.L_1569 - .L_1568)


	//   ....[0]....
.L_1568:
        /* <DEDUP_REMOVED lines=55> */


	//----- nvinfo : EIATTR_MERCURY_ISA_VERSION
	.align		4
.L_1569:
        /*0398*/ 	.byte	0x03, 0x5f
        /*039a*/ 	.short	0x0000


	//----- nvinfo : EIATTR_COOP_GROUP_MASK_REGIDS
	.align		4
        /*039c*/ 	.byte	0x04, 0x29
        /*039e*/ 	.short	(.L_1571 - .L_1570)


	//   ....[0]....
.L_1570:
        /*03a0*/ 	.word	0xffffffff


	//   ....[1]....
        /*03a4*/ 	.word	0xffffffff


	//   ....[2]....
        /*03a8*/ 	.word	0xffffffff


	//   ....[3]....
        /*03ac*/ 	.word	0xffffffff


	//   ....[4]....
        /*03b0*/ 	.word	0xffffffff


	//   ....[5]....
        /*03b4*/ 	.word	0xffffffff


	//   ....[6]....
        /*03b8*/ 	.word	0xffffffff


	//   ....[7]....
        /*03bc*/ 	.word	0xffffffff


	//   ....[8]....
        /*03c0*/ 	.word	0xffffffff


	//   ....[9]....
        /*03c4*/ 	.word	0xffffffff


	//   ....[10]....
        /*03c8*/ 	.word	0xffffffff


	//   ....[11]....
        /*03cc*/ 	.word	0xffffffff


	//   ....[12]....
        /*03d0*/ 	.word	0xffffffff


	//   ....[13]....
        /*03d4*/ 	.word	0xffffffff


	//   ....[14]....
        /*03d8*/ 	.word	0xffffffff


	//   ....[15]....
        /*03dc*/ 	.word	0xffffffff


	//   ....[16]....
        /*03e0*/ 	.word	0xffffffff


	//   ....[17]....
        /*03e4*/ 	.word	0xffffffff


	//   ....[18]....
        /*03e8*/ 	.word	0xffffffff


	//   ....[19]....
        /*03ec*/ 	.word	0xffffffff


	//   ....[20]....
        /*03f0*/ 	.word	0xffffffff


	//   ....[21]....
        /*03f4*/ 	.word	0xffffffff


	//   ....[22]....
        /*03f8*/ 	.word	0xffffffff


	//   ....[23]....
        /*03fc*/ 	.word	0xffffffff


	//   ....[24]....
        /*0400*/ 	.word	0xffffffff


	//   ....[25]....
        /*0404*/ 	.word	0xffffffff


	//   ....[26]....
        /*0408*/ 	.word	0xffffffff


	//   ....[27]....
        /*040c*/ 	.word	0xffffffff


	//   ....[28]....
        /*0410*/ 	.word	0xffffffff


	//   ....[29]....
        /*0414*/ 	.word	0xffffffff


	//   ....[30]....
        /*0418*/ 	.word	0xffffffff


	//   ....[31]....
        /*041c*/ 	.word	0xffffffff


	//   ....[32]....
        /*0420*/ 	.word	0xffffffff


	//   ....[33]....
        /*0424*/ 	.word	0xffffffff


	//   ....[34]....
        /*0428*/ 	.word	0xffffffff


	//   ....[35]....
        /*042c*/ 	.word	0xffffffff


	//   ....[36]....
        /*0430*/ 	.word	0xffffffff


	//   ....[37]....
        /*0434*/ 	.word	0xffffffff


	//   ....[38]....
        /*0438*/ 	.word	0xffffffff


	//   ....[39]....
        /*043c*/ 	.word	0xffffffff


	//   ....[40]....
        /*0440*/ 	.word	0xffffffff


	//   ....[41]....
        /*0444*/ 	.word	0xffffffff


	//   ....[42]....
        /*0448*/ 	.word	0xffffffff


	//   ....[43]....
        /*044c*/ 	.word	0xffffffff


	//   ....[44]....
        /*0450*/ 	.word	0xffffffff


	//   ....[45]....
        /*0454*/ 	.word	0xffffffff


	//   ....[46]....
        /*0458*/ 	.word	0xffffffff


	//   ....[47]....
        /*045c*/ 	.word	0xffffffff


	//   ....[48]....
        /*0460*/ 	.word	0xffffffff


	//   ....[49]....
        /*0464*/ 	.word	0xffffffff


	//   ....[50]....
        /*0468*/ 	.word	0xffffffff


	//   ....[51]....
        /*046c*/ 	.word	0xffffffff


	//   ....[52]....
        /*0470*/ 	.word	0xffffffff


	//   ....[53]....
        /*0474*/ 	.word	0xffffffff


	//   ....[54]....
        /*0478*/ 	.word	0xffffffff


	//   ....[55]....
        /*047c*/ 	.word	0xffffffff


	//   ....[56]....
        /*0480*/ 	.word	0xffffffff


	//   ....[57]....
        /*0484*/ 	.word	0xffffffff


	//   ....[58]....
        /*0488*/ 	.word	0xffffffff


	//   ....[59]....
        /*048c*/ 	.word	0xffffffff


	//   ....[60]....
        /*0490*/ 	.word	0xffffffff


	//   ....[61]....
        /*0494*/ 	.word	0xffffffff


	//   ....[62]....
        /*0498*/ 	.word	0xffffffff


	//   ....[63]....
        /*049c*/ 	.word	0xffffffff


	//   ....[64]....
        /*04a0*/ 	.word	0xffffffff


	//   ....[65]....
        /*04a4*/ 	.word	0xffffffff


	//   ....[66]....
        /*04a8*/ 	.word	0xffffffff


	//   ....[67]....
        /*04ac*/ 	.word	0xffffffff


	//   ....[68]....
        /*04b0*/ 	.word	0xffffffff


	//   ....[69]....
        /*04b4*/ 	.word	0xffffffff


	//   ....[70]....
        /*04b8*/ 	.word	0xffffffff


	//   ....[71]....
        /*04bc*/ 	.word	0xffffffff


	//   ....[72]....
        /*04c0*/ 	.word	0xffffffff


	//   ....[73]....
        /*04c4*/ 	.word	0xffffffff


	//   ....[74]....
        /*04c8*/ 	.word	0xffffffff


	//   ....[75]....
        /*04cc*/ 	.word	0xffffffff


	//   ....[76]....
        /*04d0*/ 	.word	0xffffffff


	//   ....[77]....
        /*04d4*/ 	.word	0xffffffff


	//   ....[78]....
        /*04d8*/ 	.word	0xffffffff


	//   ....[79]....
        /*04dc*/ 	.word	0xffffffff


	//   ....[80]....
        /*04e0*/ 	.word	0xffffffff


	//   ....[81]....
        /*04e4*/ 	.word	0xffffffff


	//   ....[82]....
        /*04e8*/ 	.word	0xffffffff


	//   ....[83]....
        /*04ec*/ 	.word	0xffffffff


	//   ....[84]....
        /*04f0*/ 	.word	0xffffffff


	//   ....[85]....
        /*04f4*/ 	.word	0xffffffff


	//   ....[86]....
        /*04f8*/ 	.word	0xffffffff


	//   ....[87]....
        /*04fc*/ 	.word	0xffffffff


	//   ....[88]....
        /*0500*/ 	.word	0xffffffff


	//   ....[89]....
        /*0504*/ 	.word	0xffffffff


	//   ....[90]....
        /*0508*/ 	.word	0xffffffff


	//   ....[91]....
        /*050c*/ 	.word	0xffffffff


	//   ....[92]....
        /*0510*/ 	.word	0xffffffff


	//----- nvinfo : EIATTR_COOP_GROUP_INSTR_OFFSETS
	.align		4
.L_1571:
        /*0514*/ 	.byte	0x04, 0x28
        /*0516*/ 	.short	(.L_1573 - .L_1572)


	//   ....[0]....
.L_1572:
        /*0518*/ 	.word	0x00001690


	//   ....[1]....
        /*051c*/ 	.word	0x00001c50


	//   ....[2]....
        /*0520*/ 	.word	0x00002180


	//   ....[3]....
        /*0524*/ 	.word	0x00004eb0


	//   ....[4]....
        /*0528*/ 	.word	0x000055c0


	//   ....[5]....
        /*052c*/ 	.word	0x00006210


	//   ....[6]....
        /*0530*/ 	.word	0x00006d40


	//   ....[7]....
        /*0534*/ 	.word	0x00008020


	//   ....[8]....
        /*0538*/ 	.word	0x00008d00


	//   ....[9]....
        /*053c*/ 	.word	0x00008d30


	//   ....[10]....
        /*0540*/ 	.word	0x00008d80


	//   ....[11]....
        /*0544*/ 	.word	0x00008da0


	//   ....[12]....
        /*0548*/ 	.word	0x00008dd0


	//   ....[13]....
        /*054c*/ 	.word	0x00008df0


	//   ....[14]....
        /*0550*/ 	.word	0x00008e20


	//   ....[15]....
        /*0554*/ 	.word	0x00008e40


	//   ....[16]....
        /*0558*/ 	.word	0x00008e60


	//   ....[17]....
        /*055c*/ 	.word	0x00008e70


	//   ....[18]....
        /*0560*/ 	.word	0x00008f00


	//   ....[19]....
        /*0564*/ 	.word	0x00008f50


	//   ....[20]....
        /*0568*/ 	.word	0x00008f70


	//   ....[21]....
        /*056c*/ 	.word	0x00008f80


	//   ....[22]....
        /*0570*/ 	.word	0x00008f90


	//   ....[23]....
        /*0574*/ 	.word	0x00008fa0


	//   ....[24]....
        /*0578*/ 	.word	0x000095c0


	//   ....[25]....
        /*057c*/ 	.word	0x000095e0


	//   ....[26]....
        /*0580*/ 	.word	0x000095f0


	//   ....[27]....
        /*0584*/ 	.word	0x00009600


	//   ....[28]....
        /*0588*/ 	.word	0x00009630


	//   ....[29]....
        /*058c*/ 	.word	0x00009650


	//   ....[30]....
        /*0590*/ 	.word	0x00009670


	//   ....[31]....
        /*0594*/ 	.word	0x00009690


	//   ....[32]....
        /*0598*/ 	.word	0x000096b0


	//   ....[33]....
        /*059c*/ 	.word	0x000096d0


	//   ....[34]....
        /*05a0*/ 	.word	0x000096f0


	//   ....[35]....
        /*05a4*/ 	.word	0x00009710


	//   ....[36]....
        /*05a8*/ 	.word	0x00009720


	//   ....[37]....
        /*05ac*/ 	.word	0x00009730


	//   ....[38]....
        /*05b0*/ 	.word	0x00009750


	//   ....[39]....
        /*05b4*/ 	.word	0x00009760


	//   ....[40]....
        /*05b8*/ 	.word	0x0000b1c0


	//   ....[41]....
        /*05bc*/ 	.word	0x0000b1f0


	//   ....[42]....
        /*05c0*/ 	.word	0x0000b340


	//   ....[43]....
        /*05c4*/ 	.word	0x0000b370


	//   ....[44]....
        /*05c8*/ 	.word	0x0000b450


	//   ....[45]....
        /*05cc*/ 	.word	0x0000b480


	//   ....[46]....
        /*05d0*/ 	.word	0x0000b4d0


	//   ....[47]....
        /*05d4*/ 	.word	0x0000b4f0


	//   ....[48]....
        /*05d8*/ 	.word	0x0000b520


	//   ....[49]....
        /*05dc*/ 	.word	0x0000b550


	//   ....[50]....
        /*05e0*/ 	.word	0x0000be60


	//   ....[51]....
        /*05e4*/ 	.word	0x0000c990


	//   ....[52]....
        /*05e8*/ 	.word	0x0000d510


	//   ....[53]....
        /*05ec*/ 	.word	0x0000dc00


	//   ....[54]....
        /*05f0*/ 	.word	0x0000dc20


	//   ....[55]....
        /*05f4*/ 	.word	0x0000dc40


	//   ....[56]....
        /*05f8*/ 	.word	0x0000dc60


	//   ....[57]....
        /*05fc*/ 	.word	0x0000dc80


	//   ....[58]....
        /*0600*/ 	.word	0x0000de10


	//   ....[59]....
        /*0604*/ 	.word	0x0000de30


	//   ....[60]....
        /*0608*/ 	.word	0x0000de50


	//   ....[61]....
        /*060c*/ 	.word	0x0000de70


	//   ....[62]....
        /*0610*/ 	.word	0x0000de90


	//   ....[63]....
        /*0614*/ 	.word	0x0000e280


	//   ....[64]....
        /*0618*/ 	.word	0x0000e2e0


	//   ....[65]....
        /*061c*/ 	.word	0x0000e380


	//   ....[66]....
        /*0620*/ 	.word	0x0000e3d0


	//   ....[67]....
        /*0624*/ 	.word	0x0000e450


	//   ....[68]....
        /*0628*/ 	.word	0x0000e4a0


	//   ....[69]....
        /*062c*/ 	.word	0x0000e520


	//   ....[70]....
        /*0630*/ 	.word	0x0000e570


	//   ....[71]....
        /*0634*/ 	.word	0x0000e5f0


	//   ....[72]....
        /*0638*/ 	.word	0x0000e640


	//   ....[73]....
        /*063c*/ 	.word	0x0000e6a0


	//   ....[74]....
        /*0640*/ 	.word	0x0000e6f0


	//   ....[75]....
        /*0644*/ 	.word	0x0000e740


	//   ....[76]....
        /*0648*/ 	.word	0x0000e790


	//   ....[77]....
        /*064c*/ 	.word	0x0000e7f0


	//   ....[78]....
        /*0650*/ 	.word	0x0000e850


	//   ....[79]....
        /*0654*/ 	.word	0x0000e8d0


	//   ....[80]....
        /*0658*/ 	.word	0x0000e920


	//   ....[81]....
        /*065c*/ 	.word	0x0000e980


	//   ....[82]....
        /*0660*/ 	.word	0x0000e9d0


	//   ....[83]....
        /*0664*/ 	.word	0x0000ea50


	//   ....[84]....
        /*0668*/ 	.word	0x0000eaa0


	//   ....[85]....
        /*066c*/ 	.word	0x0000eb10


	//   ....[86]....
        /*0670*/ 	.word	0x0000eb60


	//   ....[87]....
        /*0674*/ 	.word	0x0000ebc0


	//   ....[88]....
        /*0678*/ 	.word	0x0000ec10


	//   ....[89]....
        /*067c*/ 	.word	0x0000ec60


	//   ....[90]....
        /*0680*/ 	.word	0x0000ecb0


	//   ....[91]....
        /*0684*/ 	.word	0x0000ed10


	//   ....[92]....
        /*0688*/ 	.word	0x0000ed60


	//----- nvinfo : EIATTR_EXIT_INSTR_OFFSETS
	.align		4
.L_1573:
        /*068c*/ 	.byte	0x04, 0x1c
        /*068e*/ 	.short	(.L_1575 - .L_1574)


	//   ....[0]....
.L_1574:
        /*0690*/ 	.word	0x0000dfc0


	//   ....[1]....
        /*0694*/ 	.word	0x0000e240


	//----- nvinfo : EIATTR_MAX_THREADS
	.align		4
.L_1575:
        /*0698*/ 	.byte	0x04, 0x05
        /*069a*/ 	.short	(.L_1577 - .L_1576)
.L_1576:
        /*069c*/ 	.word	0x00000080
        /*06a0*/ 	.word	0x00000001
        /*06a4*/ 	.word	0x00000001


	//----- nvinfo : EIATTR_CRS_STACK_SIZE
	.align		4
.L_1577:
        /*06a8*/ 	.byte	0x04, 0x1e
        /*06aa*/ 	.short	(.L_1579 - .L_1578)
.L_1578:
        /*06ac*/ 	.word	0x00000000
.L_1579:


//--------------------- .nv.info._Z25selective_scan_bwd_kernelI32Selective_Scan_bwd_kernel_traitsILi128ELi16ELb0ELb1ELb1ELb0ELb0EN3c104HalfEfEEv12SSMParamsBwd --------------------------
	.section	.nv.info._Z25selective_scan_bwd_kernelI32Selective_Scan_bwd_kernel_traitsILi128ELi16ELb0ELb1ELb1ELb0ELb0EN3c104HalfEfEEv12SSMParamsBwd,"",@"SHT_CUDA_INFO"
	.sectionflags	@""
	.align	4


	//----- nvinfo : EIATTR_CUDA_API_VERSION
	.align		4
        /*0000*/ 	.byte	0x04, 0x37
        /*0002*/ 	.short	(.L_1581 - .L_1580)
.L_1580:
        /*0004*/ 	.word	0x00000082


	//----- nvinfo : EIATTR_SW2861232_WAR
	.align		4
.L_1581:
        /*0008*/ 	.byte	0x01, 0x35
	.zero		2


	//----- nvinfo : EIATTR_PARAM_CBANK
	.align		4
        /*000c*/ 	.byte	0x04, 0x0a
        /*000e*/ 	.short	(.L_1583 - .L_1582)
	.align		4
.L_1582:
        /*0010*/ 	.word	index@(.nv.constant0._Z25selective_scan_bwd_kernelI32Selective_Scan_bwd_kernel_traitsILi128ELi16ELb0ELb1ELb1ELb0ELb0EN3c104HalfEfEEv12SSMParamsBwd)
        /*0014*/ 	.short	0x0160
        /*0016*/ 	.short	0x01f0


	//----- nvinfo : EIATTR_CBANK_PARAM_SIZE
	.align		4
.L_1583:
        /*0018*/ 	.byte	0x03, 0x19
        /*001a*/ 	.short	0x01f0


	//----- nvinfo : EIATTR_KPARAM_INFO
	.align		4
        /*001c*/ 	.byte	0x04, 0x17
        /*001e*/ 	.short	(.L_1585 - .L_1584)
.L_1584:
        /*0020*/ 	.word	0x00000000
        /*0024*/ 	.short	0x0000
        /*0026*/ 	.short	0x0000
        /*0028*/ 	.byte	0x00, 0xf0, 0xc1, 0x07


	//----- nvinfo : EIATTR_MAXREG_COUNT
	.align		4
.L_1585:
        /*002c*/ 	.byte	0x03, 0x1b
        /*002e*/ 	.short	0x00a8


	//----- nvinfo : EIATTR_NUM_BARRIERS
	.align		4
        /*0030*/ 	.byte	0x02, 0x4c
        /*0032*/ 	.byte	0x01
	.zero		1


	//----- nvinfo : EIATTR_ANNOTATIONS
	.align		4
        /*0034*/ 	.byte	0x04, 0x55
        /*0036*/ 	.short	(.L_1587 - .L_1586)


	//   ....[0]....
.L_1586:
        /* <DEDUP_REMOVED lines=26> */


	//----- nvinfo : EIATTR_MERCURY_ISA_VERSION
	.align		4
.L_1587:
        /*01c8*/ 	.byte	0x03, 0x5f
        /*01ca*/ 	.short	0x0000


	//----- nvinfo : EIATTR_COOP_GROUP_MASK_REGIDS
	.align		4
        /*01cc*/ 	.byte	0x04, 0x29
        /*01ce*/ 	.short	(.L_1589 - .L_1588)


	//   ....[0]....
.L_1588:
        /*01d0*/ 	.word	0xffffffff


	//   ....[1]....
        /*01d4*/ 	.word	0xffffffff


	//   ....[2]....
        /*01d8*/ 	.word	0xffffffff


	//   ....[3]....
        /*01dc*/ 	.word	0xffffffff


	//   ....[4]....
        /*01e0*/ 	.word	0xffffffff


	//   ....[5]....
        /*01e4*/ 	.word	0xffffffff


	//   ....[6]....
        /*01e8*/ 	.word	0xffffffff


	//   ....[7]....
        /*01ec*/ 	.word	0xffffffff


	//   ....[8]....
        /*01f0*/ 	.word	0xffffffff


	//   ....[9]....
        /*01f4*/ 	.word	0xffffffff


	//   ....[10]....
        /*01f8*/ 	.word	0xffffffff


	//   ....[11]....
        /*01fc*/ 	.word	0xffffffff


	//   ....[12]....
        /*0200*/ 	.word	0xffffffff


	//   ....[13]....
        /*0204*/ 	.word	0xffffffff


	//   ....[14]....
        /*0208*/ 	.word	0xffffffff


	//   ....[15]....
        /*020c*/ 	.word	0xffffffff


	//   ....[16]....
        /*0210*/ 	.word	0xffffffff


	//   ....[17]....
        /*0214*/ 	.word	0xffffffff


	//   ....[18]....
        /*0218*/ 	.word	0xffffffff


	//   ....[19]....
        /*021c*/ 	.word	0xffffffff


	//   ....[20]....
        /*0220*/ 	.word	0xffffffff


	//   ....[21]....
        /*0224*/ 	.word	0xffffffff


	//   ....[22]....
        /*0228*/ 	.word	0xffffffff


	//   ....[23]....
        /*022c*/ 	.word	0xffffffff


	//   ....[24]....
        /*0230*/ 	.word	0xffffffff


	//   ....[25]....
        /*0234*/ 	.word	0xffffffff


	//   ....[26]....
        /*0238*/ 	.word	0xffffffff


	//   ....[27]....
        /*023c*/ 	.word	0xffffffff


	//   ....[28]....
        /*0240*/ 	.word	0xffffffff


	//   ....[29]....
        /*0244*/ 	.word	0xffffffff


	//   ....[30]....
        /*0248*/ 	.word	0xffffffff


	//   ....[31]....
        /*024c*/ 	.word	0xffffffff


	//   ....[32]....
        /*0250*/ 	.word	0xffffffff


	//   ....[33]....
        /*0254*/ 	.word	0xffffffff


	//   ....[34]....
        /*0258*/ 	.word	0xffffffff


	//   ....[35]....
        /*025c*/ 	.word	0xffffffff


	//   ....[36]....
        /*0260*/ 	.word	0xffffffff


	//   ....[37]....
        /*0264*/ 	.word	0xffffffff


	//   ....[38]....
        /*0268*/ 	.word	0xffffffff


	//   ....[39]....
        /*026c*/ 	.word	0xffffffff


	//   ....[40]....
        /*0270*/ 	.word	0xffffffff


	//   ....[41]....
        /*0274*/ 	.word	0xffffffff


	//   ....[42]....
        /*0278*/ 	.word	0xffffffff


	//   ....[43]....
        /*027c*/ 	.word	0xffffffff


	//   ....[44]....
        /*0280*/ 	.word	0xffffffff


	//   ....[45]....
        /*0284*/ 	.word	0xffffffff


	//   ....[46]....
        /*0288*/ 	.word	0xffffffff


	//   ....[47]....
        /*028c*/ 	.word	0xffffffff


	//   ....[48]....
        /*0290*/ 	.word	0xffffffff


	//   ....[49]....
        /*0294*/ 	.word	0xffffffff


	//   ....[50]....
        /*0298*/ 	.word	0xffffffff


	//   ....[51]....
        /*029c*/ 	.word	0xffffffff


	//   ....[52]....
        /*02a0*/ 	.word	0xffffffff


	//   ....[53]....
        /*02a4*/ 	.word	0xffffffff


	//   ....[54]....
        /*02a8*/ 	.word	0xffffffff


	//   ....[55]....
        /*02ac*/ 	.word	0xffffffff


	//   ....[56]....
        /*02b0*/ 	.word	0xffffffff


	//   ....[57]....
        /*02b4*/ 	.word	0xffffffff


	//   ....[58]....
        /*02b8*/ 	.word	0xffffffff


	//   ....[59]....
        /*02bc*/ 	.word	0xffffffff


	//   ....[60]....
        /*02c0*/ 	.word	0xffffffff


	//   ....[61]....
        /*02c4*/ 	.word	0xffffffff


	//   ....[62]....
        /*02c8*/ 	.word	0xffffffff


	//   ....[63]....
        /*02cc*/ 	.word	0xffffffff


	//   ....[64]....
        /*02d0*/ 	.word	0xffffffff


	//   ....[65]....
        /*02d4*/ 	.word	0xffffffff


	//   ....[66]....
        /*02d8*/ 	.word	0xffffffff


	//   ....[67]....
        /*02dc*/ 	.word	0xffffffff


	//   ....[68]....
        /*02e0*/ 	.word	0xffffffff


	//   ....[69]....
        /*02e4*/ 	.word	0xffffffff


	//   ....[70]....
        /*02e8*/ 	.word	0xffffffff


	//   ....[71]....
        /*02ec*/ 	.word	0xffffffff


	//   ....[72]....
        /*02f0*/ 	.word	0xffffffff


	//   ....[73]....
        /*02f4*/ 	.word	0xffffffff


	//   ....[74]....
        /*02f8*/ 	.word	0xffffffff


	//   ....[75]....
        /*02fc*/ 	.word	0xffffffff


	//   ....[76]....
        /*0300*/ 	.word	0xffffffff


	//   ....[77]....
        /*0304*/ 	.word	0xffffffff


	//   ....[78]....
        /*0308*/ 	.word	0xffffffff


	//   ....[79]....
        /*030c*/ 	.word	0xffffffff


	//   ....[80]....
        /*0310*/ 	.word	0xffffffff


	//   ....[81]....
        /*0314*/ 	.word	0xffffffff


	//   ....[82]....
        /*0318*/ 	.word	0xffffffff


	//   ....[83]....
        /*031c*/ 	.word	0xffffffff


	//----- nvinfo : EIATTR_COOP_GROUP_INSTR_OFFSETS
	.align		4
.L_1589:
        /*0320*/ 	.byte	0x04, 0x28
        /*0322*/ 	.short	(.L_1591 - .L_1590)


	//   ....[0]....
.L_1590:
        /*0324*/ 	.word	0x00001520


	//   ....[1]....
        /*0328*/ 	.word	0x00001b40


	//   ....[2]....
        /*032c*/ 	.word	0x00002120


	//   ....[3]....
        /*0330*/ 	.word	0x000030f0


	//   ....[4]....
        /*0334*/ 	.word	0x00003ae0


	//   ....[5]....
        /*0338*/ 	.word	0x000046b0


	//   ....[6]....
        /*033c*/ 	.word	0x000046d0


	//   ....[7]....
        /*0340*/ 	.word	0x00004720


	//   ....[8]....
        /*0344*/ 	.word	0x00004740


	//   ....[9]....
        /*0348*/ 	.word	0x00004770


	//   ....[10]....
        /*034c*/ 	.word	0x00004790


	//   ....[11]....
        /*0350*/ 	.word	0x000047c0


	//   ....[12]....
        /*0354*/ 	.word	0x000047e0


	//   ....[13]....
        /*0358*/ 	.word	0x00004800


	//   ....[14]....
        /*035c*/ 	.word	0x00004810


	//   ....[15]....
        /*0360*/ 	.word	0x00004890


	//   ....[16]....
        /*0364*/ 	.word	0x000048e0


	//   ....[17]....
        /*0368*/ 	.word	0x00004900


	//   ....[18]....
        /*036c*/ 	.word	0x00004910


	//   ....[19]....
        /*0370*/ 	.word	0x00004920


	//   ....[20]....
        /*0374*/ 	.word	0x00004930


	//   ....[21]....
        /*0378*/ 	.word	0x00004f40


	//   ....[22]....
        /*037c*/ 	.word	0x00004f60


	//   ....[23]....
        /*0380*/ 	.word	0x00004f70


	//   ....[24]....
        /*0384*/ 	.word	0x00004f80


	//   ....[25]....
        /*0388*/ 	.word	0x00004fb0


	//   ....[26]....
        /*038c*/ 	.word	0x00004fd0


	//   ....[27]....
        /*0390*/ 	.word	0x00004ff0


	//   ....[28]....
        /*0394*/ 	.word	0x00005010


	//   ....[29]....
        /*0398*/ 	.word	0x00005030


	//   ....[30]....
        /*039c*/ 	.word	0x00005050


	//   ....[31]....
        /*03a0*/ 	.word	0x00005070


	//   ....[32]....
        /*03a4*/ 	.word	0x00005090


	//   ....[33]....
        /*03a8*/ 	.word	0x000050a0


	//   ....[34]....
        /*03ac*/ 	.word	0x000050b0


	//   ....[35]....
        /*03b0*/ 	.word	0x000050d0


	//   ....[36]....
        /*03b4*/ 	.word	0x000050e0


	//   ....[37]....
        /*03b8*/ 	.word	0x00007350


	//   ....[38]....
        /*03bc*/ 	.word	0x00007400


	//   ....[39]....
        /*03c0*/ 	.word	0x00007420


	//   ....[40]....
        /*03c4*/ 	.word	0x00007440


	//   ....[41]....
        /*03c8*/ 	.word	0x00007470


	//   ....[42]....
        /*03cc*/ 	.word	0x00007a30


	//   ....[43]....
        /*03d0*/ 	.word	0x00008690


	//   ....[44]....
        /*03d4*/ 	.word	0x00008d60


	//   ....[45]....
        /*03d8*/ 	.word	0x00008d80


	//   ....[46]....
        /*03dc*/ 	.word	0x00008da0


	//   ....[47]....
        /*03e0*/ 	.word	0x00008dc0


	//   ....[48]....
        /*03e4*/ 	.word	0x00008de0


	//   ....[49]....
        /*03e8*/ 	.word	0x00008f70


	//   ....[50]....
        /*03ec*/ 	.word	0x00008f90


	//   ....[51]....
        /*03f0*/ 	.word	0x00008fb0


	//   ....[52]....
        /*03f4*/ 	.word	0x00008fd0


	//   ....[53]....
        /*03f8*/ 	.word	0x00008ff0


	//   ....[54]....
        /*03fc*/ 	.word	0x000092d0


	//   ....[55]....
        /*0400*/ 	.word	0x00009330


	//   ....[56]....
        /*0404*/ 	.word	0x000093c0


	//   ....[57]....
        /*0408*/ 	.word	0x00009410


	//   ....[58]....
        /*040c*/ 	.word	0x00009480


	//   ....[59]....
        /*0410*/ 	.word	0x000094d0


	//   ....[60]....
        /*0414*/ 	.word	0x00009540


	//   ....[61]....
        /*0418*/ 	.word	0x00009590


	//   ....[62]....
        /*041c*/ 	.word	0x00009600


	//   ....[63]....
        /*0420*/ 	.word	0x00009650


	//   ....[64]....
        /*0424*/ 	.word	0x000096b0


	//   ....[65]....
        /*0428*/ 	.word	0x00009700


	//   ....[66]....
        /*042c*/ 	.word	0x00009750


	//   ....[67]....
        /*0430*/ 	.word	0x000097a0


	//   ....[68]....
        /*0434*/ 	.word	0x00009800


	//   ....[69]....
        /*0438*/ 	.word	0x00009860


	//   ....[70]....
        /*043c*/ 	.word	0x000098e0


	//   ....[71]....
        /*0440*/ 	.word	0x00009930


	//   ....[72]....
        /*0444*/ 	.word	0x00009990


	//   ....[73]....
        /*0448*/ 	.word	0x000099e0


	//   ....[74]....
        /*044c*/ 	.word	0x00009a60


	//   ....[75]....
        /*0450*/ 	.word	0x00009ab0


	//   ....[76]....
        /*0454*/ 	.word	0x00009b20


	//   ....[77]....
        /*0458*/ 	.word	0x00009b70


	//   ....[78]....
        /*045c*/ 	.word	0x00009bd0


	//   ....[79]....
        /*0460*/ 	.word	0x00009c20


	//   ....[80]....
        /*0464*/ 	.word	0x00009c70


	//   ....[81]....
        /*0468*/ 	.word	0x00009cc0


	//   ....[82]....
        /*046c*/ 	.word	0x00009d20


	//   ....[83]....
        /*0470*/ 	.word	0x00009d70


	//----- nvinfo : EIATTR_EXIT_INSTR_OFFSETS
	.align		4
.L_1591:
        /*0474*/ 	.byte	0x04, 0x1c
        /*0476*/ 	.short	(.L_1593 - .L_1592)


	//   ....[0]....
.L_1592:
        /*0478*/ 	.word	0x00009120


	//   ....[1]....
        /*047c*/ 	.word	0x00009290


	//----- nvinfo : EIATTR_MAX_THREADS
	.align		4
.L_1593:
        /*0480*/ 	.byte	0x04, 0x05
        /*0482*/ 	.short	(.L_1595 - .L_1594)
.L_1594:
        /*0484*/ 	.word	0x00000080
        /*0488*/ 	.word	0x00000001
        /*048c*/ 	.word	0x00000001


	//----- nvinfo : EIATTR_CRS_STACK_SIZE
	.align		4
.L_1595:
        /*0490*/ 	.byte	0x04, 0x1e
        /*0492*/ 	.short	(.L_1597 - .L_1596)
.L_1596:
        /*0494*/ 	.word	0x00000000
.L_1597:


//--------------------- .nv.info._Z25selective_scan_bwd_kernelI32Selective_Scan_bwd_kernel_traitsILi128ELi16ELb0ELb1ELb1ELb0ELb1EN3c104HalfEfEEv12SSMParamsBwd --------------------------
	.section	.nv.info._Z25selective_scan_bwd_kernelI32Selective_Scan_bwd_kernel_traitsILi128ELi16ELb0ELb1ELb1ELb0ELb1EN3c104HalfEfEEv12SSMParamsBwd,"",@"SHT_CUDA_INFO"
	.sectionflags	@""
	.align	4


	//----- nvinfo : EIATTR_CUDA_API_VERSION
	.align		4
        /*0000*/ 	.byte	0x04, 0x37
        /*0002*/ 	.short	(.L_1599 - .L_1598)
.L_1598:
        /*0004*/ 	.word	0x00000082


	//----- nvinfo : EIATTR_SW2861232_WAR
	.align		4
.L_1599:
        /*0008*/ 	.byte	0x01, 0x35
	.zero		2


	//----- nvinfo : EIATTR_PARAM_CBANK
	.align		4
        /*000c*/ 	.byte	0x04, 0x0a
        /*000e*/ 	.short	(.L_1601 - .L_1600)
	.align		4
.L_1600:
        /*0010*/ 	.word	index@(.nv.constant0._Z25selective_scan_bwd_kernelI32Selective_Scan_bwd_kernel_traitsILi128ELi16ELb0ELb1ELb1ELb0ELb1EN3c104HalfEfEEv12SSMParamsBwd)
        /*0014*/ 	.short	0x0160
        /*0016*/ 	.short	0x01f0


	//----- nvinfo : EIATTR_CBANK_PARAM_SIZE
	.align		4
.L_1601:
        /*0018*/ 	.byte	0x03, 0x19
        /*001a*/ 	.short	0x01f0


	//----- nvinfo : EIATTR_KPARAM_INFO
	.align		4
        /*001c*/ 	.byte	0x04, 0x17
        /*001e*/ 	.short	(.L_1603 - .L_1602)
.L_1602:
        /*0020*/ 	.word	0x00000000
        /*0024*/ 	.short	0x0000
        /*0026*/ 	.short	0x0000
        /*0028*/ 	.byte	0x00, 0xf0, 0xc1, 0x07


	//----- nvinfo : EIATTR_MAXREG_COUNT
	.align		4
.L_1603:
        /*002c*/ 	.byte	0x03, 0x1b
        /*002e*/ 	.short	0x00a8


	//----- nvinfo : EIATTR_NUM_BARRIERS
	.align		4
        /*0030*/ 	.byte	0x02, 0x4c
        /*0032*/ 	.byte	0x01
	.zero		1


	//----- nvinfo : EIATTR_ANNOTATIONS
	.align		4
        /*0034*/ 	.byte	0x04, 0x55
        /*0036*/ 	.short	(.L_1605 - .L_1604)


	//   ....[0]....
.L_1604:
        /* <DEDUP_REMOVED lines=58> */


	//----- nvinfo : EIATTR_MERCURY_ISA_VERSION
	.align		4
.L_1605:
        /*03c0*/ 	.byte	0x03, 0x5f
        /*03c2*/ 	.short	0x0000


	//----- nvinfo : EIATTR_COOP_GROUP_MASK_REGIDS
	.align		4
        /*03c4*/ 	.byte	0x04, 0x29
        /*03c6*/ 	.short	(.L_1607 - .L_1606)


	//   ....[0]....
.L_1606:
        /*03c8*/ 	.word	0xffffffff


	//   ....[1]....
        /*03cc*/ 	.word	0xffffffff


	//   ....[2]....
        /*03d0*/ 	.word	0xffffffff


	//   ....[3]....
        /*03d4*/ 	.word	0xffffffff


	//   ....[4]....
        /*03d8*/ 	.word	0xffffffff


	//   ....[5]....
        /*03dc*/ 	.word	0xffffffff


	//   ....[6]....
        /*03e0*/ 	.word	0xffffffff


	//   ....[7]....
        /*03e4*/ 	.word	0xffffffff


	//   ....[8]....
        /*03e8*/ 	.word	0xffffffff


	//   ....[9]....
        /*03ec*/ 	.word	0xffffffff


	//   ....[10]....
        /*03f0*/ 	.word	0xffffffff


	//   ....[11]....
        /*03f4*/ 	.word	0xffffffff


	//   ....[12]....
        /*03f8*/ 	.word	0xffffffff


	//   ....[13]....
        /*03fc*/ 	.word	0xffffffff


	//   ....[14]....
        /*0400*/ 	.word	0xffffffff


	//   ....[15]....
        /*0404*/ 	.word	0xffffffff


	//   ....[16]....
        /*0408*/ 	.word	0xffffffff


	//   ....[17]....
        /*040c*/ 	.word	0xffffffff


	//   ....[18]....
        /*0410*/ 	.word	0xffffffff


	//   ....[19]....
        /*0414*/ 	.word	0xffffffff


	//   ....[20]....
        /*0418*/ 	.word	0xffffffff


	//   ....[21]....
        /*041c*/ 	.word	0xffffffff


	//   ....[22]....
        /*0420*/ 	.word	0xffffffff


	//   ....[23]....
        /*0424*/ 	.word	0xffffffff


	//   ....[24]....
        /*0428*/ 	.word	0xffffffff


	//   ....[25]....
        /*042c*/ 	.word	0xffffffff


	//   ....[26]....
        /*0430*/ 	.word	0xffffffff


	//   ....[27]....
        /*0434*/ 	.word	0xffffffff


	//   ....[28]....
        /*0438*/ 	.word	0xffffffff


	//   ....[29]....
        /*043c*/ 	.word	0xffffffff


	//   ....[30]....
        /*0440*/ 	.word	0xffffffff


	//   ....[31]....
        /*0444*/ 	.word	0xffffffff


	//   ....[32]....
        /*0448*/ 	.word	0xffffffff


	//   ....[33]....
        /*044c*/ 	.word	0xffffffff


	//   ....[34]....
        /*0450*/ 	.word	0xffffffff


	//   ....[35]....
        /*0454*/ 	.word	0xffffffff


	//   ....[36]....
        /*0458*/ 	.word	0xffffffff


	//   ....[37]....
        /*045c*/ 	.word	0xffffffff


	//   ....[38]....
        /*0460*/ 	.word	0xffffffff


	//   ....[39]....
        /*0464*/ 	.word	0xffffffff


	//   ....[40]....
        /*0468*/ 	.word	0xffffffff


	//   ....[41]....
        /*046c*/ 	.word	0xffffffff


	//   ....[42]....
        /*0470*/ 	.word	0xffffffff


	//   ....[43]....
        /*0474*/ 	.word	0xffffffff


	//   ....[44]....
        /*0478*/ 	.word	0xffffffff


	//   ....[45]....
        /*047c*/ 	.word	0xffffffff


	//   ....[46]....
        /*0480*/ 	.word	0xffffffff


	//   ....[47]....
        /*0484*/ 	.word	0xffffffff


	//   ....[48]....
        /*0488*/ 	.word	0xffffffff


	//   ....[49]....
        /*048c*/ 	.word	0xffffffff


	//   ....[50]....
        /*0490*/ 	.word	0xffffffff


	//   ....[51]....
        /*0494*/ 	.word	0xffffffff


	//   ....[52]....
        /*0498*/ 	.word	0xffffffff


	//   ....[53]....
        /*049c*/ 	.word	0xffffffff


	//   ....[54]....
        /*04a0*/ 	.word	0xffffffff


	//   ....[55]....
        /*04a4*/ 	.word	0xffffffff


	//   ....[56]....
        /*04a8*/ 	.word	0xffffffff


	//   ....[57]....
        /*04ac*/ 	.word	0xffffffff


	//   ....[58]....
        /*04b0*/ 	.word	0xffffffff


	//   ....[59]....
        /*04b4*/ 	.word	0xffffffff


	//   ....[60]....
        /*04b8*/ 	.word	0xffffffff


	//   ....[61]....
        /*04bc*/ 	.word	0xffffffff


	//   ....[62]....
        /*04c0*/ 	.word	0xffffffff


	//   ....[63]....
        /*04c4*/ 	.word	0xffffffff


	//   ....[64]....
        /*04c8*/ 	.word	0xffffffff


	//   ....[65]....
        /*04cc*/ 	.word	0xffffffff


	//   ....[66]....
        /*04d0*/ 	.word	0xffffffff


	//   ....[67]....
        /*04d4*/ 	.word	0xffffffff


	//   ....[68]....
        /*04d8*/ 	.word	0xffffffff


	//   ....[69]....
        /*04dc*/ 	.word	0xffffffff


	//   ....[70]....
        /*04e0*/ 	.word	0xffffffff


	//   ....[71]....
        /*04e4*/ 	.word	0xffffffff


	//   ....[72]....
        /*04e8*/ 	.word	0xffffffff


	//   ....[73]....
        /*04ec*/ 	.word	0xffffffff


	//   ....[74]....
        /*04f0*/ 	.word	0xffffffff


	//   ....[75]....
        /*04f4*/ 	.word	0xffffffff


	//   ....[76]....
        /*04f8*/ 	.word	0xffffffff


	//   ....[77]....
        /*04fc*/ 	.word	0xffffffff


	//   ....[78]....
        /*0500*/ 	.word	0xffffffff


	//   ....[79]....
        /*0504*/ 	.word	0xffffffff


	//   ....[80]....
        /*0508*/ 	.word	0xffffffff


	//   ....[81]....
        /*050c*/ 	.word	0xffffffff


	//   ....[82]....
        /*0510*/ 	.word	0xffffffff


	//   ....[83]....
        /*0514*/ 	.word	0xffffffff


	//   ....[84]....
        /*0518*/ 	.word	0xffffffff


	//   ....[85]....
        /*051c*/ 	.word	0xffffffff


	//   ....[86]....
        /*0520*/ 	.word	0xffffffff


	//   ....[87]....
        /*0524*/ 	.word	0xffffffff


	//----- nvinfo : EIATTR_COOP_GROUP_INSTR_OFFSETS
	.align		4
.L_1607:
        /*0528*/ 	.byte	0x04, 0x28
        /*052a*/ 	.short	(.L_1609 - .L_1608)


	//   ....[0]....
.L_1608:
        /*052c*/ 	.word	0x000016e0


	//   ....[1]....
        /*0530*/ 	.word	0x00001b80


	//   ....[2]....
        /*0534*/ 	.word	0x00002360


	//   ....[3]....
        /*0538*/ 	.word	0x000028a0


	//   ....[4]....
        /*053c*/ 	.word	0x00002ff0


	//   ....[5]....
        /*0540*/ 	.word	0x00003c20


	//   ....[6]....
        /*0544*/ 	.word	0x000049f0


	//   ....[7]....
        /*0548*/ 	.word	0x00005bc0


	//   ....[8]....
        /*054c*/ 	.word	0x00006610


	//   ....[9]....
        /*0550*/ 	.word	0x00007220


	//   ....[10]....
        /*0554*/ 	.word	0x00007250


	//   ....[11]....
        /*0558*/ 	.word	0x000072a0


	//   ....[12]....
        /*055c*/ 	.word	0x000072c0


	//   ....[13]....
        /*0560*/ 	.word	0x000072f0


	//   ....[14]....
        /*0564*/ 	.word	0x00007310


	//   ....[15]....
        /*0568*/ 	.word	0x00007340


	//   ....[16]....
        /*056c*/ 	.word	0x00007360


	//   ....[17]....
        /*0570*/ 	.word	0x00007380


	//   ....[18]....
        /*0574*/ 	.word	0x00007390


	//   ....[19]....
        /*0578*/ 	.word	0x00007420


	//   ....[20]....
        /*057c*/ 	.word	0x00007470


	//   ....[21]....
        /*0580*/ 	.word	0x00007490


	//   ....[22]....
        /*0584*/ 	.word	0x000074a0


	//   ....[23]....
        /*0588*/ 	.word	0x000074b0


	//   ....[24]....
        /*058c*/ 	.word	0x000074c0


	//   ....[25]....
        /*0590*/ 	.word	0x00007ae0


	//   ....[26]....
        /*0594*/ 	.word	0x00007b00


	//   ....[27]....
        /*0598*/ 	.word	0x00007b10


	//   ....[28]....
        /*059c*/ 	.word	0x00007b20


	//   ....[29]....
        /*05a0*/ 	.word	0x00007b50


	//   ....[30]....
        /*05a4*/ 	.word	0x00007b70


	//   ....[31]....
        /*05a8*/ 	.word	0x00007b90


	//   ....[32]....
        /*05ac*/ 	.word	0x00007bb0


	//   ....[33]....
        /*05b0*/ 	.word	0x00007bd0


	//   ....[34]....
        /*05b4*/ 	.word	0x00007bf0


	//   ....[35]....
        /*05b8*/ 	.word	0x00007c10


	//   ....[36]....
        /*05bc*/ 	.word	0x00007c30


	//   ....[37]....
        /*05c0*/ 	.word	0x00007c40


	//   ....[38]....
        /*05c4*/ 	.word	0x00007c50


	//   ....[39]....
        /*05c8*/ 	.word	0x00007c70


	//   ....[40]....
        /*05cc*/ 	.word	0x00007c80


	//   ....[41]....
        /*05d0*/ 	.word	0x0000a050


	//   ....[42]....
        /*05d4*/ 	.word	0x0000a0f0


	//   ....[43]....
        /*05d8*/ 	.word	0x0000a120


	//   ....[44]....
        /*05dc*/ 	.word	0x0000a150


	//   ....[45]....
        /*05e0*/ 	.word	0x0000a180


	//   ....[46]....
        /*05e4*/ 	.word	0x0000a7c0


	//   ....[47]....
        /*05e8*/ 	.word	0x0000b310


	//   ....[48]....
        /*05ec*/ 	.word	0x0000ba30


	//   ....[49]....
        /*05f0*/ 	.word	0x0000ba50


	//   ....[50]....
        /*05f4*/ 	.word	0x0000ba70


	//   ....[51]....
        /*05f8*/ 	.word	0x0000ba90


	//   ....[52]....
        /*05fc*/ 	.word	0x0000bab0


	//   ....[53]....
        /*0600*/ 	.word	0x0000bc40


	//   ....[54]....
        /*0604*/ 	.word	0x0000bc60


	//   ....[55]....
        /*0608*/ 	.word	0x0000bc80


	//   ....[56]....
        /*060c*/ 	.word	0x0000bca0


	//   ....[57]....
        /*0610*/ 	.word	0x0000bcc0


	//   ....[58]....
        /*0614*/ 	.word	0x0000bfa0


	//   ....[59]....
        /*0618*/ 	.word	0x0000c000


	//   ....[60]....
        /*061c*/ 	.word	0x0000c0a0


	//   ....[61]....
        /*0620*/ 	.word	0x0000c0f0


	//   ....[62]....
        /*0624*/ 	.word	0x0000c170


	//   ....[63]....
        /*0628*/ 	.word	0x0000c1c0


	//   ....[64]....
        /*062c*/ 	.word	0x0000c240


	//   ....[65]....
        /*0630*/ 	.word	0x0000c290


	//   ....[66]....
        /*0634*/ 	.word	0x0000c310


	//   ....[67]....
        /*0638*/ 	.word	0x0000c360


	//   ....[68]....
        /*063c*/ 	.word	0x0000c3c0


	//   ....[69]....
        /*0640*/ 	.word	0x0000c410


	//   ....[70]....
        /*0644*/ 	.word	0x0000c460


	//   ....[71]....
        /*0648*/ 	.word	0x0000c4b0


	//   ....[72]....
        /*064c*/ 	.word	0x0000c510


	//   ....[73]....
        /*0650*/ 	.word	0x0000c570


	//   ....[74]....
        /*0654*/ 	.word	0x0000c5f0


	//   ....[75]....
        /*0658*/ 	.word	0x0000c640


	//   ....[76]....
        /*065c*/ 	.word	0x0000c6a0


	//   ....[77]....
        /*0660*/ 	.word	0x0000c6f0


	//   ....[78]....
        /*0664*/ 	.word	0x0000c770


	//   ....[79]....
        /*0668*/ 	.word	0x0000c7c0


	//   ....[80]....
        /*066c*/ 	.word	0x0000c830


	//   ....[81]....
        /*0670*/ 	.word	0x0000c880


	//   ....[82]....
        /*0674*/ 	.word	0x0000c8e0


	//   ....[83]....
        /*0678*/ 	.word	0x0000c930


	//   ....[84]....
        /*067c*/ 	.word	0x0000c980


	//   ....[85]....
        /*0680*/ 	.word	0x0000c9d0


	//   ....[86]....
        /*0684*/ 	.word	0x0000ca30


	//   ....[87]....
        /*0688*/ 	.word	0x0000ca80


	//----- nvinfo : EIATTR_EXIT_INSTR_OFFSETS
	.align		4
.L_1609:
        /*068c*/ 	.byte	0x04, 0x1c
        /*068e*/ 	.short	(.L_1611 - .L_1610)


	//   ....[0]....
.L_1610:
        /*0690*/ 	.word	0x0000bdf0


	//   ....[1]....
        /*0694*/ 	.word	0x0000bf60


	//----- nvinfo : EIATTR_MAX_THREADS
	.align		4
.L_1611:
        /*0698*/ 	.byte	0x04, 0x05
        /*069a*/ 	.short	(.L_1613 - .L_1612)
.L_1612:
        /*069c*/ 	.word	0x00000080
        /*06a0*/ 	.word	0x00000001
        /*06a4*/ 	.word	0x00000001


	//----- nvinfo : EIATTR_CRS_STACK_SIZE
	.align		4
.L_1613:
        /*06a8*/ 	.byte	0x04, 0x1e
        /*06aa*/ 	.short	(.L_1615 - .L_1614)
.L_1614:
        /*06ac*/ 	.word	0x00000000
.L_1615:


//--------------------- .nv.info._Z25selective_scan_bwd_kernelI32Selective_Scan_bwd_kernel_traitsILi128ELi16ELb0ELb1ELb1ELb1ELb0EN3c104HalfEfEEv12SSMParamsBwd --------------------------
	.section	.nv.info._Z25selective_scan_bwd_kernelI32Selective_Scan_bwd_kernel_traitsILi128ELi16ELb0ELb1ELb1ELb1ELb0EN3c104HalfEfEEv12SSMParamsBwd,"",@"SHT_CUDA_INFO"
	.sectionflags	@""
	.align	4


	//----- nvinfo : EIATTR_CUDA_API_VERSION
	.align		4
        /*0000*/ 	.byte	0x04, 0x37
        /*0002*/ 	.short	(.L_1617 - .L_1616)
.L_1616:
        /*0004*/ 	.word	0x00000082


	//----- nvinfo : EIATTR_SW2861232_WAR
	.align		4
.L_1617:
        /*0008*/ 	.byte	0x01, 0x35
	.zero		2


	//----- nvinfo : EIATTR_PARAM_CBANK
	.align		4
        /*000c*/ 	.byte	0x04, 0x0a
        /*000e*/ 	.short	(.L_1619 - .L_1618)
	.align		4
.L_1618:
        /*0010*/ 	.word	index@(.nv.constant0._Z25selective_scan_bwd_kernelI32Selective_Scan_bwd_kernel_traitsILi128ELi16ELb0ELb1ELb1ELb1ELb0EN3c104HalfEfEEv12SSMParamsBwd)
        /*0014*/ 	.short	0x0160
        /*0016*/ 	.short	0x01f0


	//----- nvinfo : EIATTR_CBANK_PARAM_SIZE
	.align		4
.L_1619:
        /*0018*/ 	.byte	0x03, 0x19
        /*001a*/ 	.short	0x01f0


	//----- nvinfo : EIATTR_KPARAM_INFO
	.align		4
        /*001c*/ 	.byte	0x04, 0x17
        /*001e*/ 	.short	(.L_1621 - .L_1620)
.L_1620:
        /*0020*/ 	.word	0x00000000
        /*0024*/ 	.short	0x0000
        /*0026*/ 	.short	0x0000
        /*0028*/ 	.byte	0x00, 0xf0, 0xc1, 0x07


	//----- nvinfo : EIATTR_MAXREG_COUNT
	.align		4
.L_1621:
        /*002c*/ 	.byte	0x03, 0x1b
        /*002e*/ 	.short	0x00a8


	//----- nvinfo : EIATTR_NUM_BARRIERS
	.align		4
        /*0030*/ 	.byte	0x02, 0x4c
        /*0032*/ 	.byte	0x01
	.zero		1


	//----- nvinfo : EIATTR_ANNOTATIONS
	.align		4
        /*0034*/ 	.byte	0x04, 0x55
        /*0036*/ 	.short	(.L_1623 - .L_1622)


	//   ....[0]....
.L_1622:
        /* <DEDUP_REMOVED lines=30> */


	//----- nvinfo : EIATTR_MERCURY_ISA_VERSION
	.align		4
.L_1623:
        /*0208*/ 	.byte	0x03, 0x5f
        /*020a*/ 	.short	0x0000


	//----- nvinfo : EIATTR_COOP_GROUP_MASK_REGIDS
	.align		4
        /*020c*/ 	.byte	0x04, 0x29
        /*020e*/ 	.short	(.L_1625 - .L_1624)


	//   ....[0]....
.L_1624:
        /*0210*/ 	.word	0xffffffff


	//   ....[1]....
        /*0214*/ 	.word	0xffffffff


	//   ....[2]....
        /*0218*/ 	.word	0xffffffff


	//   ....[3]....
        /*021c*/ 	.word	0xffffffff


	//   ....[4]....
        /*0220*/ 	.word	0xffffffff


	//   ....[5]....
        /*0224*/ 	.word	0xffffffff


	//   ....[6]....
        /*0228*/ 	.word	0xffffffff


	//   ....[7]....
        /*022c*/ 	.word	0xffffffff


	//   ....[8]....
        /*0230*/ 	.word	0xffffffff


	//   ....[9]....
        /*0234*/ 	.word	0xffffffff


	//   ....[10]....
        /*0238*/ 	.word	0xffffffff


	//   ....[11]....
        /*023c*/ 	.word	0xffffffff


	//   ....[12]....
        /*0240*/ 	.word	0xffffffff


	//   ....[13]....
        /*0244*/ 	.word	0xffffffff


	//   ....[14]....
        /*0248*/ 	.word	0xffffffff


	//   ....[15]....
        /*024c*/ 	.word	0xffffffff


	//   ....[16]....
        /*0250*/ 	.word	0xffffffff


	//   ....[17]....
        /*0254*/ 	.word	0xffffffff


	//   ....[18]....
        /*0258*/ 	.word	0xffffffff


	//   ....[19]....
        /*025c*/ 	.word	0xffffffff


	//   ....[20]....
        /*0260*/ 	.word	0xffffffff


	//   ....[21]....
        /*0264*/ 	.word	0xffffffff


	//   ....[22]....
        /*0268*/ 	.word	0xffffffff


	//   ....[23]....
        /*026c*/ 	.word	0xffffffff


	//   ....[24]....
        /*0270*/ 	.word	0xffffffff


	//   ....[25]....
        /*0274*/ 	.word	0xffffffff


	//   ....[26]....
        /*0278*/ 	.word	0xffffffff


	//   ....[27]....
        /*027c*/ 	.word	0xffffffff


	//   ....[28]....
        /*0280*/ 	.word	0xffffffff


	//   ....[29]....
        /*0284*/ 	.word	0xffffffff


	//   ....[30]....
        /*0288*/ 	.word	0xffffffff


	//   ....[31]....
        /*028c*/ 	.word	0xffffffff


	//   ....[32]....
        /*0290*/ 	.word	0xffffffff


	//   ....[33]....
        /*0294*/ 	.word	0xffffffff


	//   ....[34]....
        /*0298*/ 	.word	0xffffffff


	//   ....[35]....
        /*029c*/ 	.word	0xffffffff


	//   ....[36]....
        /*02a0*/ 	.word	0xffffffff


	//   ....[37]....
        /*02a4*/ 	.word	0xffffffff


	//   ....[38]....
        /*02a8*/ 	.word	0xffffffff


	//   ....[39]....
        /*02ac*/ 	.word	0xffffffff


	//   ....[40]....
        /*02b0*/ 	.word	0xffffffff


	//   ....[41]....
        /*02b4*/ 	.word	0xffffffff


	//   ....[42]....
        /*02b8*/ 	.word	0xffffffff


	//   ....[43]....
        /*02bc*/ 	.word	0xffffffff


	//   ....[44]....
        /*02c0*/ 	.word	0xffffffff


	//   ....[45]....
        /*02c4*/ 	.word	0xffffffff


	//   ....[46]....
        /*02c8*/ 	.word	0xffffffff


	//   ....[47]....
        /*02cc*/ 	.word	0xffffffff


	//   ....[48]....
        /*02d0*/ 	.word	0xffffffff


	//   ....[49]....
        /*02d4*/ 	.word	0xffffffff


	//   ....[50]....
        /*02d8*/ 	.word	0xffffffff


	//   ....[51]....
        /*02dc*/ 	.word	0xffffffff


	//   ....[52]....
        /*02e0*/ 	.word	0xffffffff


	//   ....[53]....
        /*02e4*/ 	.word	0xffffffff


	//   ....[54]....
        /*02e8*/ 	.word	0xffffffff


	//   ....[55]....
        /*02ec*/ 	.word	0xffffffff


	//   ....[56]....
        /*02f0*/ 	.word	0xffffffff


	//   ....[57]....
        /*02f4*/ 	.word	0xffffffff


	//   ....[58]....
        /*02f8*/ 	.word	0xffffffff


	//   ....[59]....
        /*02fc*/ 	.word	0xffffffff


	//   ....[60]....
        /*0300*/ 	.word	0xffffffff


	//   ....[61]....
        /*0304*/ 	.word	0xffffffff


	//   ....[62]....
        /*0308*/ 	.word	0xffffffff


	//   ....[63]....
        /*030c*/ 	.word	0xffffffff


	//   ....[64]....
        /*0310*/ 	.word	0xffffffff


	//   ....[65]....
        /*0314*/ 	.word	0xffffffff


	//   ....[66]....
        /*0318*/ 	.word	0xffffffff


	//   ....[67]....
        /*031c*/ 	.word	0xffffffff


	//   ....[68]....
        /*0320*/ 	.word	0xffffffff


	//   ....[69]....
        /*0324*/ 	.word	0xffffffff


	//   ....[70]....
        /*0328*/ 	.word	0xffffffff


	//   ....[71]....
        /*032c*/ 	.word	0xffffffff


	//   ....[72]....
        /*0330*/ 	.word	0xffffffff


	//   ....[73]....
        /*0334*/ 	.word	0xffffffff


	//   ....[74]....
        /*0338*/ 	.word	0xffffffff


	//   ....[75]....
        /*033c*/ 	.word	0xffffffff


	//   ....[76]....
        /*0340*/ 	.word	0xffffffff


	//   ....[77]....
        /*0344*/ 	.word	0xffffffff


	//   ....[78]....
        /*0348*/ 	.word	0xffffffff


	//   ....[79]....
        /*034c*/ 	.word	0xffffffff


	//   ....[80]....
        /*0350*/ 	.word	0xffffffff


	//   ....[81]....
        /*0354*/ 	.word	0xffffffff


	//   ....[82]....
        /*0358*/ 	.word	0xffffffff


	//   ....[83]....
        /*035c*/ 	.word	0xffffffff


	//   ....[84]....
        /*0360*/ 	.word	0xffffffff


	//----- nvinfo : EIATTR_COOP_GROUP_INSTR_OFFSETS
	.align		4
.L_1625:
        /*0364*/ 	.byte	0x04, 0x28
        /*0366*/ 	.short	(.L_1627 - .L_1626)


	//   ....[0]....
.L_1626:
        /*0368*/ 	.word	0x00001600


	//   ....[1]....
        /*036c*/ 	.word	0x00001c80


	//   ....[2]....
        /*0370*/ 	.word	0x00002260


	//   ....[3]....
        /*0374*/ 	.word	0x000055f0


	//   ....[4]....
        /*0378*/ 	.word	0x00005ff0


	//   ....[5]....
        /*037c*/ 	.word	0x00006ba0


	//   ....[6]....
        /*0380*/ 	.word	0x00006bc0


	//   ....[7]....
        /*0384*/ 	.word	0x00006c10


	//   ....[8]....
        /*0388*/ 	.word	0x00006c30


	//   ....[9]....
        /*038c*/ 	.word	0x00006c60


	//   ....[10]....
        /*0390*/ 	.word	0x00006c80


	//   ....[11]....
        /*0394*/ 	.word	0x00006cb0


	//   ....[12]....
        /*0398*/ 	.word	0x00006cd0


	//   ....[13]....
        /*039c*/ 	.word	0x00006cf0


	//   ....[14]....
        /*03a0*/ 	.word	0x00006d00


	//   ....[15]....
        /*03a4*/ 	.word	0x00006d80


	//   ....[16]....
        /*03a8*/ 	.word	0x00006dd0


	//   ....[17]....
        /*03ac*/ 	.word	0x00006df0


	//   ....[18]....
        /*03b0*/ 	.word	0x00006e00


	//   ....[19]....
        /*03b4*/ 	.word	0x00006e10


	//   ....[20]....
        /*03b8*/ 	.word	0x00006e20


	//   ....[21]....
        /*03bc*/ 	.word	0x00007430


	//   ....[22]....
        /*03c0*/ 	.word	0x00007450


	//   ....[23]....
        /*03c4*/ 	.word	0x00007460


	//   ....[24]....
        /*03c8*/ 	.word	0x00007470


	//   ....[25]....
        /*03cc*/ 	.word	0x000074a0


	//   ....[26]....
        /*03d0*/ 	.word	0x000074c0


	//   ....[27]....
        /*03d4*/ 	.word	0x000074e0


	//   ....[28]....
        /*03d8*/ 	.word	0x00007500


	//   ....[29]....
        /*03dc*/ 	.word	0x00007520


	//   ....[30]....
        /*03e0*/ 	.word	0x00007540


	//   ....[31]....
        /*03e4*/ 	.word	0x00007560


	//   ....[32]....
        /*03e8*/ 	.word	0x00007580


	//   ....[33]....
        /*03ec*/ 	.word	0x00007590


	//   ....[34]....
        /*03f0*/ 	.word	0x000075a0


	//   ....[35]....
        /*03f4*/ 	.word	0x000075c0


	//   ....[36]....
        /*03f8*/ 	.word	0x000075d0


	//   ....[37]....
        /*03fc*/ 	.word	0x00009890


	//   ....[38]....
        /*0400*/ 	.word	0x00009940


	//   ....[39]....
        /*0404*/ 	.word	0x00009960


	//   ....[40]....
        /*0408*/ 	.word	0x00009980


	//   ....[41]....
        /*040c*/ 	.word	0x000099b0


	//   ....[42]....
        /*0410*/ 	.word	0x0000a1d0


	//   ....[43]....
        /*0414*/ 	.word	0x0000ad00


	//   ....[44]....
        /*0418*/ 	.word	0x0000b960


	//   ....[45]....
        /*041c*/ 	.word	0x0000c010


	//   ....[46]....
        /*0420*/ 	.word	0x0000c030


	//   ....[47]....
        /*0424*/ 	.word	0x0000c050


	//   ....[48]....
        /*0428*/ 	.word	0x0000c070


	//   ....[49]....
        /*042c*/ 	.word	0x0000c090


	//   ....[50]....
        /*0430*/ 	.word	0x0000c220


	//   ....[51]....
        /*0434*/ 	.word	0x0000c240


	//   ....[52]....
        /*0438*/ 	.word	0x0000c260


	//   ....[53]....
        /*043c*/ 	.word	0x0000c280


	//   ....[54]....
        /*0440*/ 	.word	0x0000c2a0


	//   ....[55]....
        /*0444*/ 	.word	0x0000c580


	//   ....[56]....
        /*0448*/ 	.word	0x0000c5e0


	//   ....[57]....
        /*044c*/ 	.word	0x0000c670


	//   ....[58]....
        /*0450*/ 	.word	0x0000c6c0


	//   ....[59]....
        /*0454*/ 	.word	0x0000c730


	//   ....[60]....
        /*0458*/ 	.word	0x0000c780


	//   ....[61]....
        /*045c*/ 	.word	0x0000c7f0


	//   ....[62]....
        /*0460*/ 	.word	0x0000c840


	//   ....[63]....
        /*0464*/ 	.word	0x0000c8b0


	//   ....[64]....
        /*0468*/ 	.word	0x0000c900


	//   ....[65]....
        /*046c*/ 	.word	0x0000c960


	//   ....[66]....
        /*0470*/ 	.word	0x0000c9b0


	//   ....[67]....
        /*0474*/ 	.word	0x0000ca00


	//   ....[68]....
        /*0478*/ 	.word	0x0000ca50


	//   ....[69]....
        /*047c*/ 	.word	0x0000cab0


	//   ....[70]....
        /*0480*/ 	.word	0x0000cb10


	//   ....[71]....
        /*0484*/ 	.word	0x0000cb90


	//   ....[72]....
        /*0488*/ 	.word	0x0000cbe0


	//   ....[73]....
        /*048c*/ 	.word	0x0000cc40


	//   ....[74]....
        /*0490*/ 	.word	0x0000cc90


	//   ....[75]....
        /*0494*/ 	.word	0x0000cd10


	//   ....[76]....
        /*0498*/ 	.word	0x0000cd60


	//   ....[77]....
        /*049c*/ 	.word	0x0000cdd0


	//   ....[78]....
        /*04a0*/ 	.word	0x0000ce20


	//   ....[79]....
        /*04a4*/ 	.word	0x0000ce80


	//   ....[80]....
        /*04a8*/ 	.word	0x0000ced0


	//   ....[81]....
        /*04ac*/ 	.word	0x0000cf20


	//   ....[82]....
        /*04b0*/ 	.word	0x0000cf70


	//   ....[83]....
        /*04b4*/ 	.word	0x0000cfd0


	//   ....[84]....
        /*04b8*/ 	.word	0x0000d020


	//----- nvinfo : EIATTR_EXIT_INSTR_OFFSETS
	.align		4
.L_1627:
        /*04bc*/ 	.byte	0x04, 0x1c
        /*04be*/ 	.short	(.L_1629 - .L_1628)


	//   ....[0]....
.L_1628:
        /*04c0*/ 	.word	0x0000c3d0


	//   ....[1]....
        /*04c4*/ 	.word	0x0000c540


	//----- nvinfo : EIATTR_MAX_THREADS
	.align		4
.L_1629:
        /*04c8*/ 	.byte	0x04, 0x05
        /*04ca*/ 	.short	(.L_1631 - .L_1630)
.L_1630:
        /*04cc*/ 	.word	0x00000080
        /*04d0*/ 	.word	0x00000001
        /*04d4*/ 	.word	0x00000001


	//----- nvinfo : EIATTR_CRS_STACK_SIZE
	.align		4
.L_1631:
        /*04d8*/ 	.byte	0x04, 0x1e
        /*04da*/ 	.short	(.L_1633 - .L_1632)
.L_1632:
        /*04dc*/ 	.word	0x00000000
.L_1633:


//--------------------- .nv.info._Z25selective_scan_bwd_kernelI32Selective_Scan_bwd_kernel_traitsILi128ELi16ELb0ELb1ELb1ELb1ELb1EN3c104HalfEfEEv12SSMParamsBwd --------------------------
	.section	.nv.info._Z25selective_scan_bwd_kernelI32Selective_Scan_bwd_kernel_traitsILi128ELi16ELb0ELb1ELb1ELb1ELb1EN3c104HalfEfEEv12SSMParamsBwd,"",@"SHT_CUDA_INFO"
	.sectionflags	@""
	.align	4


	//----- nvinfo : EIATTR_CUDA_API_VERSION
	.align		4
        /*0000*/ 	.byte	0x04, 0x37
        /*0002*/ 	.short	(.L_1635 - .L_1634)
.L_1634:
        /*0004*/ 	.word	0x00000082


	//----- nvinfo : EIATTR_SW2861232_WAR
	.align		4
.L_1635:
        /*0008*/ 	.byte	0x01, 0x35
	.zero		2


	//----- nvinfo : EIATTR_PARAM_CBANK
	.align		4
        /*000c*/ 	.byte	0x04, 0x0a
        /*000e*/ 	.short	(.L_1637 - .L_1636)
	.align		4
.L_1636:
        /*0010*/ 	.word	index@(.nv.constant0._Z25selective_scan_bwd_kernelI32Selective_Scan_bwd_kernel_traitsILi128ELi16ELb0ELb1ELb1ELb1ELb1EN3c104HalfEfEEv12SSMParamsBwd)
        /*0014*/ 	.short	0x0160
        /*0016*/ 	.short	0x01f0


	//----- nvinfo : EIATTR_CBANK_PARAM_SIZE
	.align		4
.L_1637:
        /*0018*/ 	.byte	0x03, 0x19
        /*001a*/ 	.short	0x01f0


	//----- nvinfo : EIATTR_KPARAM_INFO
	.align		4
        /*001c*/ 	.byte	0x04, 0x17
        /*001e*/ 	.short	(.L_1639 - .L_1638)
.L_1638:
        /*0020*/ 	.word	0x00000000
        /*0024*/ 	.short	0x0000
        /*0026*/ 	.short	0x0000
        /*0028*/ 	.byte	0x00, 0xf0, 0xc1, 0x07


	//----- nvinfo : EIATTR_MAXREG_COUNT
	.align		4
.L_1639:
        /*002c*/ 	.byte	0x03, 0x1b
        /*002e*/ 	.short	0x00a8


	//----- nvinfo : EIATTR_NUM_BARRIERS
	.align		4
        /*0030*/ 	.byte	0x02, 0x4c
        /*0032*/ 	.byte	0x01
	.zero		1


	//----- nvinfo : EIATTR_ANNOTATIONS
	.align		4
        /*0034*/ 	.byte	0x04, 0x55
        /*0036*/ 	.short	(.L_1641 - .L_1640)


	//   ....[0]....
.L_1640:
        /* <DEDUP_REMOVED lines=88> */


	//----- nvinfo : EIATTR_MERCURY_ISA_VERSION
	.align		4
.L_1641:
        /*05a0*/ 	.byte	0x03, 0x5f
        /*05a2*/ 	.short	0x0000


	//----- nvinfo : EIATTR_COOP_GROUP_MASK_REGIDS
	.align		4
        /*05a4*/ 	.byte	0x04, 0x29
        /*05a6*/ 	.short	(.L_1643 - .L_1642)


	//   ....[0]....
.L_1642:
        /*05a8*/ 	.word	0xffffffff


	//   ....[1]....
        /*05ac*/ 	.word	0xffffffff


	//   ....[2]....
        /*05b0*/ 	.word	0xffffffff


	//   ....[3]....
        /*05b4*/ 	.word	0xffffffff


	//   ....[4]....
        /*05b8*/ 	.word	0xffffffff


	//   ....[5]....
        /*05bc*/ 	.word	0xffffffff


	//   ....[6]....
        /*05c0*/ 	.word	0xffffffff


	//   ....[7]....
        /*05c4*/ 	.word	0xffffffff


	//   ....[8]....
        /*05c8*/ 	.word	0xffffffff


	//   ....[9]....
        /*05cc*/ 	.word	0xffffffff


	//   ....[10]....
        /*05d0*/ 	.word	0xffffffff


	//   ....[11]....
        /*05d4*/ 	.word	0xffffffff


	//   ....[12]....
        /*05d8*/ 	.word	0xffffffff


	//   ....[13]....
        /*05dc*/ 	.word	0xffffffff


	//   ....[14]....
        /*05e0*/ 	.word	0xffffffff


	//   ....[15]....
        /*05e4*/ 	.word	0xffffffff


	//   ....[16]....
        /*05e8*/ 	.word	0xffffffff


	//   ....[17]....
        /*05ec*/ 	.word	0xffffffff


	//   ....[18]....
        /*05f0*/ 	.word	0xffffffff


	//   ....[19]....
        /*05f4*/ 	.word	0xffffffff


	//   ....[20]....
        /*05f8*/ 	.word	0xffffffff


	//   ....[21]....
        /*05fc*/ 	.word	0xffffffff


	//   ....[22]....
        /*0600*/ 	.word	0xffffffff


	//   ....[23]....
        /*0604*/ 	.word	0xffffffff


	//   ....[24]....
        /*0608*/ 	.word	0xffffffff


	//   ....[25]....
        /*060c*/ 	.word	0xffffffff


	//   ....[26]....
        /*0610*/ 	.word	0xffffffff


	//   ....[27]....
        /*0614*/ 	.word	0xffffffff


	//   ....[28]....
        /*0618*/ 	.word	0xffffffff


	//   ....[29]....
        /*061c*/ 	.word	0xffffffff


	//   ....[30]....
        /*0620*/ 	.word	0xffffffff


	//   ....[31]....
        /*0624*/ 	.word	0xffffffff


	//   ....[32]....
        /*0628*/ 	.word	0xffffffff


	//   ....[33]....
        /*062c*/ 	.word	0xffffffff


	//   ....[34]....
        /*0630*/ 	.word	0xffffffff


	//   ....[35]....
        /*0634*/ 	.word	0xffffffff


	//   ....[36]....
        /*0638*/ 	.word	0xffffffff


	//   ....[37]....
        /*063c*/ 	.word	0xffffffff


	//   ....[38]....
        /*0640*/ 	.word	0xffffffff


	//   ....[39]....
        /*0644*/ 	.word	0xffffffff


	//   ....[40]....
        /*0648*/ 	.word	0xffffffff


	//   ....[41]....
        /*064c*/ 	.word	0xffffffff


	//   ....[42]....
        /*0650*/ 	.word	0xffffffff


	//   ....[43]....
        /*0654*/ 	.word	0xffffffff


	//   ....[44]....
        /*0658*/ 	.word	0xffffffff


	//   ....[45]....
        /*065c*/ 	.word	0xffffffff


	//   ....[46]....
        /*0660*/ 	.word	0xffffffff


	//   ....[47]....
        /*0664*/ 	.word	0xffffffff


	//   ....[48]....
        /*0668*/ 	.word	0xffffffff


	//   ....[49]....
        /*066c*/ 	.word	0xffffffff


	//   ....[50]....
        /*0670*/ 	.word	0xffffffff


	//   ....[51]....
        /*0674*/ 	.word	0xffffffff


	//   ....[52]....
        /*0678*/ 	.word	0xffffffff


	//   ....[53]....
        /*067c*/ 	.word	0xffffffff


	//   ....[54]....
        /*0680*/ 	.word	0xffffffff


	//   ....[55]....
        /*0684*/ 	.word	0xffffffff


	//   ....[56]....
        /*0688*/ 	.word	0xffffffff


	//   ....[57]....
        /*068c*/ 	.word	0xffffffff


	//   ....[58]....
        /*0690*/ 	.word	0xffffffff


	//   ....[59]....
        /*0694*/ 	.word	0xffffffff


	//   ....[60]....
        /*0698*/ 	.word	0xffffffff


	//   ....[61]....
        /*069c*/ 	.word	0xffffffff


	//   ....[62]....
        /*06a0*/ 	.word	0xffffffff


	//   ....[63]....
        /*06a4*/ 	.word	0xffffffff


	//   ....[64]....
        /*06a8*/ 	.word	0xffffffff


	//   ....[65]....
        /*06ac*/ 	.word	0xffffffff


	//   ....[66]....
        /*06b0*/ 	.word	0xffffffff


	//   ....[67]....
        /*06b4*/ 	.word	0xffffffff


	//   ....[68]....
        /*06b8*/ 	.word	0xffffffff


	//   ....[69]....
        /*06bc*/ 	.word	0xffffffff


	//   ....[70]....
        /*06c0*/ 	.word	0xffffffff


	//   ....[71]....
        /*06c4*/ 	.word	0xffffffff


	//   ....[72]....
        /*06c8*/ 	.word	0xffffffff


	//   ....[73]....
        /*06cc*/ 	.word	0xffffffff


	//   ....[74]....
        /*06d0*/ 	.word	0xffffffff


	//   ....[75]....
        /*06d4*/ 	.word	0xffffffff


	//   ....[76]....
        /*06d8*/ 	.word	0xffffffff


	//   ....[77]....
        /*06dc*/ 	.word	0xffffffff


	//   ....[78]....
        /*06e0*/ 	.word	0xffffffff


	//   ....[79]....
        /*06e4*/ 	.word	0xffffffff


	//   ....[80]....
        /*06e8*/ 	.word	0xffffffff


	//   ....[81]....
        /*06ec*/ 	.word	0xffffffff


	//   ....[82]....
        /*06f0*/ 	.word	0xffffffff


	//   ....[83]....
        /*06f4*/ 	.word	0xffffffff


	//   ....[84]....
        /*06f8*/ 	.word	0xffffffff


	//   ....[85]....
        /*06fc*/ 	.word	0xffffffff


	//   ....[86]....
        /*0700*/ 	.word	0xffffffff


	//   ....[87]....
        /*0704*/ 	.word	0xffffffff


	//   ....[88]....
        /*0708*/ 	.word	0xffffffff


	//----- nvinfo : EIATTR_COOP_GROUP_INSTR_OFFSETS
	.align		4
.L_1643:
        /*070c*/ 	.byte	0x04, 0x28
        /*070e*/ 	.short	(.L_1645 - .L_1644)


	//   ....[0]....
.L_1644:
        /*0710*/ 	.word	0x00001820


	//   ....[1]....
        /*0714*/ 	.word	0x00001db0


	//   ....[2]....
        /*0718*/ 	.word	0x000023e0


	//   ....[3]....
        /*071c*/ 	.word	0x00005160


	//   ....[4]....
        /*0720*/ 	.word	0x000057b0


	//   ....[5]....
        /*0724*/ 	.word	0x00006530


	//   ....[6]....
        /*0728*/ 	.word	0x000070b0


	//   ....[7]....
        /*072c*/ 	.word	0x000083b0


	//   ....[8]....
        /*0730*/ 	.word	0x00008e90


	//   ....[9]....
        /*0734*/ 	.word	0x00009b60


	//   ....[10]....
        /*0738*/ 	.word	0x00009b80


	//   ....[11]....
        /*073c*/ 	.word	0x00009bd0


	//   ....[12]....
        /*0740*/ 	.word	0x00009bf0


	//   ....[13]....
        /*0744*/ 	.word	0x00009c20


	//   ....[14]....
        /*0748*/ 	.word	0x00009c40


	//   ....[15]....
        /*074c*/ 	.word	0x00009c70


	//   ....[16]....
        /*0750*/ 	.word	0x00009c90


	//   ....[17]....
        /*0754*/ 	.word	0x00009cb0


	//   ....[18]....
        /*0758*/ 	.word	0x00009cc0


	//   ....[19]....
        /*075c*/ 	.word	0x00009d40


	//   ....[20]....
        /*0760*/ 	.word	0x00009d90


	//   ....[21]....
        /*0764*/ 	.word	0x00009db0


	//   ....[22]....
        /*0768*/ 	.word	0x00009dc0


	//   ....[23]....
        /*076c*/ 	.word	0x00009dd0


	//   ....[24]....
        /*0770*/ 	.word	0x00009de0


	//   ....[25]....
        /*0774*/ 	.word	0x0000a400


	//   ....[26]....
        /*0778*/ 	.word	0x0000a420


	//   ....[27]....
        /*077c*/ 	.word	0x0000a430


	//   ....[28]....
        /*0780*/ 	.word	0x0000a440


	//   ....[29]....
        /*0784*/ 	.word	0x0000a470


	//   ....[30]....
        /*0788*/ 	.word	0x0000a490


	//   ....[31]....
        /*078c*/ 	.word	0x0000a4b0


	//   ....[32]....
        /*0790*/ 	.word	0x0000a4d0


	//   ....[33]....
        /*0794*/ 	.word	0x0000a4f0


	//   ....[34]....
        /*0798*/ 	.word	0x0000a510


	//   ....[35]....
        /*079c*/ 	.word	0x0000a530


	//   ....[36]....
        /*07a0*/ 	.word	0x0000a550


	//   ....[37]....
        /*07a4*/ 	.word	0x0000a560


	//   ....[38]....
        /*07a8*/ 	.word	0x0000a570


	//   ....[39]....
        /*07ac*/ 	.word	0x0000a590


	//   ....[40]....
        /*07b0*/ 	.word	0x0000a5a0


	//   ....[41]....
        /*07b4*/ 	.word	0x0000ca80


	//   ....[42]....
        /*07b8*/ 	.word	0x0000cb20


	//   ....[43]....
        /*07bc*/ 	.word	0x0000cb40


	//   ....[44]....
        /*07c0*/ 	.word	0x0000cb60


	//   ....[45]....
        /*07c4*/ 	.word	0x0000cb90


	//   ....[46]....
        /*07c8*/ 	.word	0x0000d280


	//   ....[47]....
        /*07cc*/ 	.word	0x0000dd60


	//   ....[48]....
        /*07d0*/ 	.word	0x0000e790


	//   ....[49]....
        /*07d4*/ 	.word	0x0000eeb0


	//   ....[50]....
        /*07d8*/ 	.word	0x0000eed0


	//   ....[51]....
        /*07dc*/ 	.word	0x0000eef0


	//   ....[52]....
        /*07e0*/ 	.word	0x0000ef10


	//   ....[53]....
        /*07e4*/ 	.word	0x0000ef30


	//   ....[54]....
        /*07e8*/ 	.word	0x0000f0c0


	//   ....[55]....
        /*07ec*/ 	.word	0x0000f0e0


	//   ....[56]....
        /*07f0*/ 	.word	0x0000f100


	//   ....[57]....
        /*07f4*/ 	.word	0x0000f120


	//   ....[58]....
        /*07f8*/ 	.word	0x0000f140


	//   ....[59]....
        /*07fc*/ 	.word	0x0000f420


	//   ....[60]....
        /*0800*/ 	.word	0x0000f480


	//   ....[61]....
        /*0804*/ 	.word	0x0000f510


	//   ....[62]....
        /*0808*/ 	.word	0x0000f560


	//   ....[63]....
        /*080c*/ 	.word	0x0000f5d0


	//   ....[64]....
        /*0810*/ 	.word	0x0000f620


	//   ....[65]....
        /*0814*/ 	.word	0x0000f690


	//   ....[66]....
        /*0818*/ 	.word	0x0000f6e0


	//   ....[67]....
        /*081c*/ 	.word	0x0000f750


	//   ....[68]....
        /*0820*/ 	.word	0x0000f7a0


	//   ....[69]....
        /*0824*/ 	.word	0x0000f800


	//   ....[70]....
        /*0828*/ 	.word	0x0000f850


	//   ....[71]....
        /*082c*/ 	.word	0x0000f8a0


	//   ....[72]....
        /*0830*/ 	.word	0x0000f8f0


	//   ....[73]....
        /*0834*/ 	.word	0x0000f950


	//   ....[74]....
        /*0838*/ 	.word	0x0000f9b0


	//   ....[75]....
        /*083c*/ 	.word	0x0000fa30


	//   ....[76]....
        /*0840*/ 	.word	0x0000fa80


	//   ....[77]....
        /*0844*/ 	.word	0x0000fae0


	//   ....[78]....
        /*0848*/ 	.word	0x0000fb30


	//   ....[79]....
        /*084c*/ 	.word	0x0000fbb0


	//   ....[80]....
        /*0850*/ 	.word	0x0000fc00


	//   ....[81]....
        /*0854*/ 	.word	0x0000fc70


	//   ....[82]....
        /*0858*/ 	.word	0x0000fcc0


	//   ....[83]....
        /*085c*/ 	.word	0x0000fd20


	//   ....[84]....
        /*0860*/ 	.word	0x0000fd70


	//   ....[85]....
        /*0864*/ 	.word	0x0000fdc0


	//   ....[86]....
        /*0868*/ 	.word	0x0000fe10


	//   ....[87]....
        /*086c*/ 	.word	0x0000fe70


	//   ....[88]....
        /*0870*/ 	.word	0x0000fec0


	//----- nvinfo : EIATTR_EXIT_INSTR_OFFSETS
	.align		4
.L_1645:
        /*0874*/ 	.byte	0x04, 0x1c
        /*0876*/ 	.short	(.L_1647 - .L_1646)


	//   ....[0]....
.L_1646:
        /*0878*/ 	.word	0x0000f270


	//   ....[1]....
        /*087c*/ 	.word	0x0000f3e0


	//----- nvinfo : EIATTR_MAX_THREADS
	.align		4
.L_1647:
        /*0880*/ 	.byte	0x04, 0x05
        /*0882*/ 	.short	(.L_1649 - .L_1648)
.L_1648:
        /*0884*/ 	.word	0x00000080
        /*0888*/ 	.word	0x00000001
        /*088c*/ 	.word	0x00000001


	//----- nvinfo : EIATTR_CRS_STACK_SIZE
	.align		4
.L_1649:
        /*0890*/ 	.byte	0x04, 0x1e
        /*0892*/ 	.short	(.L_1651 - .L_1650)
.L_1650:
        /*0894*/ 	.word	0x00000000
.L_1651:


//--------------------- .nv.info._Z25selective_scan_bwd_kernelI32Selective_Scan_bwd_kernel_traitsILi128ELi16ELb1ELb0ELb0ELb0ELb0EN3c104HalfEfEEv12SSMParamsBwd --------------------------
	.section	.nv.info._Z25selective_scan_bwd_kernelI32Selective_Scan_bwd_kernel_traitsILi128ELi16ELb1ELb0ELb0ELb0ELb0EN3c104HalfEfEEv12SSMParamsBwd,"",@"SHT_CUDA_INFO"
	.sectionflags	@""
	.align	4


	//----- nvinfo : EIATTR_CUDA_API_VERSION
	.align		4
        /*0000*/ 	.byte	0x04, 0x37
        /*0002*/ 	.short	(.L_1653 - .L_1652)
.L_1652:
        /*0004*/ 	.word	0x00000082


	//----- nvinfo : EIATTR_SW2861232_WAR
	.align		4
.L_1653:
        /*0008*/ 	.byte	0x01, 0x35
	.zero		2


	//----- nvinfo : EIATTR_PARAM_CBANK
	.align		4
        /*000c*/ 	.byte	0x04, 0x0a
        /*000e*/ 	.short	(.L_1655 - .L_1654)
	.align		4
.L_1654:
        /*0010*/ 	.word	index@(.nv.constant0._Z25selective_scan_bwd_kernelI32Selective_Scan_bwd_kernel_traitsILi128ELi16ELb1ELb0ELb0ELb0ELb0EN3c104HalfEfEEv12SSMParamsBwd)
        /*0014*/ 	.short	0x0160
        /*0016*/ 	.short	0x01f0


	//----- nvinfo : EIATTR_CBANK_PARAM_SIZE
	.align		4
.L_1655:
        /*0018*/ 	.byte	0x03, 0x19
        /*001a*/ 	.short	0x01f0


	//----- nvinfo : EIATTR_KPARAM_INFO
	.align		4
        /*001c*/ 	.byte	0x04, 0x17
        /*001e*/ 	.short	(.L_1657 - .L_1656)
.L_1656:
        /*0020*/ 	.word	0x00000000
        /*0024*/ 	.short	0x0000
        /*0026*/ 	.short	0x0000
        /*0028*/ 	.byte	0x00, 0xf0, 0xc1, 0x07


	//----- nvinfo : EIATTR_MAXREG_COUNT
	.align		4
.L_1657:
        /*002c*/ 	.byte	0x03, 0x1b
        /*002e*/ 	.short	0x00a8


	//----- nvinfo : EIATTR_NUM_BARRIERS
	.align		4
        /*0030*/ 	.byte	0x02, 0x4c
        /*0032*/ 	.byte	0x01
	.zero		1


	//----- nvinfo : EIATTR_MERCURY_ISA_VERSION
	.align		4
        /*0034*/ 	.byte	0x03, 0x5f
        /*0036*/ 	.short	0x0000


	//----- nvinfo : EIATTR_COOP_GROUP_MASK_REGIDS
	.align		4
        /*0038*/ 	.byte	0x04, 0x29
        /*003a*/ 	.short	(.L_1659 - .L_1658)


	//   ....[0]....
.L_1658:
        /*003c*/ 	.word	0xffffffff


	//   ....[1]....
        /*0040*/ 	.word	0xffffffff


	//   ....[2]....
        /*0044*/ 	.word	0xffffffff


	//   ....[3]....
        /*0048*/ 	.word	0xffffffff


	//   ....[4]....
        /*004c*/ 	.word	0xffffffff


	//   ....[5]....
        /*0050*/ 	.word	0xffffffff


	//   ....[6]....
        /*0054*/ 	.word	0xffffffff


	//   ....[7]....
        /*0058*/ 	.word	0xffffffff


	//   ....[8]....
        /*005c*/ 	.word	0xffffffff


	//   ....[9]....
        /*0060*/ 	.word	0xffffffff


	//   ....[10]....
        /*0064*/ 	.word	0xffffffff


	//   ....[11]....
        /*0068*/ 	.word	0xffffffff


	//   ....[12]....
        /*006c*/ 	.word	0xffffffff


	//   ....[13]....
        /*0070*/ 	.word	0xffffffff


	//   ....[14]....
        /*0074*/ 	.word	0xffffffff


	//   ....[15]....
        /*0078*/ 	.word	0xffffffff


	//   ....[16]....
        /*007c*/ 	.word	0xffffffff


	//   ....[17]....
        /*0080*/ 	.word	0xffffffff


	//   ....[18]....
        /*0084*/ 	.word	0xffffffff


	//   ....[19]....
        /*0088*/ 	.word	0xffffffff


	//   ....[20]....
        /*008c*/ 	.word	0xffffffff


	//   ....[21]....
        /*0090*/ 	.word	0xffffffff


	//   ....[22]....
        /*0094*/ 	.word	0xffffffff


	//   ....[23]....
        /*0098*/ 	.word	0xffffffff


	//   ....[24]....
        /*009c*/ 	.word	0xffffffff


	//   ....[25]....
        /*00a0*/ 	.word	0xffffffff


	//   ....[26]....
        /*00a4*/ 	.word	0xffffffff


	//   ....[27]....
        /*00a8*/ 	.word	0xffffffff


	//   ....[28]....
        /*00ac*/ 	.word	0xffffffff


	//   ....[29]....
        /*00b0*/ 	.word	0xffffffff


	//   ....[30]....
        /*00b4*/ 	.word	0xffffffff


	//   ....[31]....
        /*00b8*/ 	.word	0xffffffff


	//   ....[32]....
        /*00bc*/ 	.word	0xffffffff


	//   ....[33]....
        /*00c0*/ 	.word	0xffffffff


	//   ....[34]....
        /*00c4*/ 	.word	0xffffffff


	//   ....[35]....
        /*00c8*/ 	.word	0xffffffff


	//   ....[36]....
        /*00cc*/ 	.word	0xffffffff


	//   ....[37]....
        /*00d0*/ 	.word	0xffffffff


	//   ....[38]....
        /*00d4*/ 	.word	0xffffffff


	//   ....[39]....
        /*00d8*/ 	.word	0xffffffff


	//   ....[40]....
        /*00dc*/ 	.word	0xffffffff


	//   ....[41]....
        /*00e0*/ 	.word	0xffffffff


	//   ....[42]....
        /*00e4*/ 	.word	0xffffffff


	//   ....[43]....
        /*00e8*/ 	.word	0xffffffff


	//   ....[44]....
        /*00ec*/ 	.word	0xffffffff


	//   ....[45]....
        /*00f0*/ 	.word	0xffffffff


	//   ....[46]....
        /*00f4*/ 	.word	0xffffffff


	//   ....[47]....
        /*00f8*/ 	.word	0xffffffff


	//   ....[48]....
        /*00fc*/ 	.word	0xffffffff


	//   ....[49]....
        /*0100*/ 	.word	0xffffffff


	//   ....[50]....
        /*0104*/ 	.word	0xffffffff


	//   ....[51]....
        /*0108*/ 	.word	0xffffffff


	//   ....[52]....
        /*010c*/ 	.word	0xffffffff


	//   ....[53]....
        /*0110*/ 	.word	0xffffffff


	//   ....[54]....
        /*0114*/ 	.word	0xffffffff


	//   ....[55]....
        /*0118*/ 	.word	0xffffffff


	//   ....[56]....
        /*011c*/ 	.word	0xffffffff


	//   ....[57]....
        /*0120*/ 	.word	0xffffffff


	//   ....[58]....
        /*0124*/ 	.word	0xffffffff


	//   ....[59]....
        /*0128*/ 	.word	0xffffffff


	//   ....[60]....
        /*012c*/ 	.word	0xffffffff


	//   ....[61]....
        /*0130*/ 	.word	0xffffffff


	//   ....[62]....
        /*0134*/ 	.word	0xffffffff


	//   ....[63]....
        /*0138*/ 	.word	0xffffffff


	//   ....[64]....
        /*013c*/ 	.word	0xffffffff


	//   ....[65]....
        /*0140*/ 	.word	0xffffffff


	//   ....[66]....
        /*0144*/ 	.word	0xffffffff


	//   ....[67]....
        /*0148*/ 	.word	0xffffffff


	//   ....[68]....
        /*014c*/ 	.word	0xffffffff


	//   ....[69]....
        /*0150*/ 	.word	0xffffffff


	//   ....[70]....
        /*0154*/ 	.word	0xffffffff


	//   ....[71]....
        /*0158*/ 	.word	0xffffffff


	//   ....[72]....
        /*015c*/ 	.word	0xffffffff


	//   ....[73]....
        /*0160*/ 	.word	0xffffffff


	//   ....[74]....
        /*0164*/ 	.word	0xffffffff


	//   ....[75]....
        /*0168*/ 	.word	0xffffffff


	//   ....[76]....
        /*016c*/ 	.word	0xffffffff


	//   ....[77]....
        /*0170*/ 	.word	0xffffffff


	//   ....[78]....
        /*0174*/ 	.word	0xffffffff


	//   ....[79]....
        /*0178*/ 	.word	0xffffffff


	//   ....[80]....
        /*017c*/ 	.word	0xffffffff


	//   ....[81]....
        /*0180*/ 	.word	0xffffffff


	//   ....[82]....
        /*0184*/ 	.word	0xffffffff


	//   ....[83]....
        /*0188*/ 	.word	0xffffffff


	//   ....[84]....
        /*018c*/ 	.word	0xffffffff


	//   ....[85]....
        /*0190*/ 	.word	0xffffffff


	//   ....[86]....
        /*0194*/ 	.word	0xffffffff


	//----- nvinfo : EIATTR_COOP_GROUP_INSTR_OFFSETS
	.align		4
.L_1659:
        /*0198*/ 	.byte	0x04, 0x28
        /*019a*/ 	.short	(.L_1661 - .L_1660)


	//   ....[0]....
.L_1660:
        /*019c*/ 	.word	0x000006c0


	//   ....[1]....
        /*01a0*/ 	.word	0x00000770


	//   ....[2]....
        /*01a4*/ 	.word	0x00000850


	//   ....[3]....
        /*01a8*/ 	.word	0x00001bd0


	//   ....[4]....
        /*01ac*/ 	.word	0x00001bf0


	//   ....[5]....
        /*01b0*/ 	.word	0x00001c40


	//   ....[6]....
        /*01b4*/ 	.word	0x00001c50


	//   ....[7]....
        /*01b8*/ 	.word	0x00001c80


	//   ....[8]....
        /*01bc*/ 	.word	0x00001ca0


	//   ....[9]....
        /*01c0*/ 	.word	0x00001cd0


	//   ....[10]....
        /*01c4*/ 	.word	0x00001cf0


	//   ....[11]....
        /*01c8*/ 	.word	0x00001d20


	//   ....[12]....
        /*01cc*/ 	.word	0x00001d40


	//   ....[13]....
        /*01d0*/ 	.word	0x00001e00


	//   ....[14]....
        /*01d4*/ 	.word	0x00001e70


	//   ....[15]....
        /*01d8*/ 	.word	0x00001e90


	//   ....[16]....
        /*01dc*/ 	.word	0x00001ea0


	//   ....[17]....
        /*01e0*/ 	.word	0x00001eb0


	//   ....[18]....
        /*01e4*/ 	.word	0x00001ec0


	//   ....[19]....
        /*01e8*/ 	.word	0x000024b0


	//   ....[20]....
        /*01ec*/ 	.word	0x000024d0


	//   ....[21]....
        /*01f0*/ 	.word	0x000024e0


	//   ....[22]....
        /*01f4*/ 	.word	0x00002510


	//   ....[23]....
        /*01f8*/ 	.word	0x00002520


	//   ....[24]....
        /*01fc*/ 	.word	0x00002530


	//   ....[25]....
        /*0200*/ 	.word	0x00002560


	//   ....[26]....
        /*0204*/ 	.word	0x00002570


	//   ....[27]....
        /*0208*/ 	.word	0x000025a0


	//   ....[28]....
        /*020c*/ 	.word	0x000025b0


	//   ....[29]....
        /*0210*/ 	.word	0x000025e0


	//   ....[30]....
        /*0214*/ 	.word	0x000025f0


	//   ....[31]....
        /*0218*/ 	.word	0x00002620


	//   ....[32]....
        /*021c*/ 	.word	0x00002630


	//   ....[33]....
        /*0220*/ 	.word	0x00002640


	//   ....[34]....
        /*0224*/ 	.word	0x00002650


	//   ....[35]....
        /*0228*/ 	.word	0x00002c80


	//   ....[36]....
        /*022c*/ 	.word	0x00002dc0


	//   ....[37]....
        /*0230*/ 	.word	0x00002ec0


	//   ....[38]....
        /*0234*/ 	.word	0x00002ef0


	//   ....[39]....
        /*0238*/ 	.word	0x00003000


	//   ....[40]....
        /*023c*/ 	.word	0x00003030


	//   ....[41]....
        /*0240*/ 	.word	0x00003120


	//   ....[42]....
        /*0244*/ 	.word	0x00003150


	//   ....[43]....
        /*0248*/ 	.word	0x00003230


	//   ....[44]....
        /*024c*/ 	.word	0x00003350


	//   ....[45]....
        /*0250*/ 	.word	0x000037f0


	//   ....[46]....
        /*0254*/ 	.word	0x00003af0


	//   ....[47]....
        /*0258*/ 	.word	0x00003be0


	//   ....[48]....
        /*025c*/ 	.word	0x00003c40


	//   ....[49]....
        /*0260*/ 	.word	0x00003c90


	//   ....[50]....
        /*0264*/ 	.word	0x00003cb0


	//   ....[51]....
        /*0268*/ 	.word	0x00003cd0


	//   ....[52]....
        /*026c*/ 	.word	0x00003dd0


	//   ....[53]....
        /*0270*/ 	.word	0x00003e20


	//   ....[54]....
        /*0274*/ 	.word	0x00003e70


	//   ....[55]....
        /*0278*/ 	.word	0x00003e90


	//   ....[56]....
        /*027c*/ 	.word	0x00003eb0


	//   ....[57]....
        /*0280*/ 	.word	0x000044d0


	//   ....[58]....
        /*0284*/ 	.word	0x00004550


	//   ....[59]....
        /*0288*/ 	.word	0x00004600


	//   ....[60]....
        /*028c*/ 	.word	0x00004670


	//   ....[61]....
        /*0290*/ 	.word	0x00004700


	//   ....[62]....
        /*0294*/ 	.word	0x00004770


	//   ....[63]....
        /*0298*/ 	.word	0x00004800


	//   ....[64]....
        /*029c*/ 	.word	0x00004870


	//   ....[65]....
        /*02a0*/ 	.word	0x00004920


	//   ....[66]....
        /*02a4*/ 	.word	0x00004990


	//   ....[67]....
        /*02a8*/ 	.word	0x000049f0


	//   ....[68]....
        /*02ac*/ 	.word	0x00004a60


	//   ....[69]....
        /*02b0*/ 	.word	0x00004ad0


	//   ....[70]....
        /*02b4*/ 	.word	0x00004b40


	//   ....[71]....
        /*02b8*/ 	.word	0x00004bc0


	//   ....[72]....
        /*02bc*/ 	.word	0x00004c40


	//   ....[73]....
        /*02c0*/ 	.word	0x00004ce0


	//   ....[74]....
        /*02c4*/ 	.word	0x00004d50


	//   ....[75]....
        /*02c8*/ 	.word	0x00004dd0


	//   ....[76]....
        /*02cc*/ 	.word	0x00004e40


	//   ....[77]....
        /*02d0*/ 	.word	0x00004ec0


	//   ....[78]....
        /*02d4*/ 	.word	0x00004f30


	//   ....[79]....
        /*02d8*/ 	.word	0x00004fd0


	//   ....[80]....
        /*02dc*/ 	.word	0x00005040


	//   ....[81]....
        /*02e0*/ 	.word	0x000050c0


	//   ....[82]....
        /*02e4*/ 	.word	0x00005130


	//   ....[83]....
        /*02e8*/ 	.word	0x000051a0


	//   ....[84]....
        /*02ec*/ 	.word	0x00005210


	//   ....[85]....
        /*02f0*/ 	.word	0x00005280


	//   ....[86]....
        /*02f4*/ 	.word	0x000052f0


	//----- nvinfo : EIATTR_EXIT_INSTR_OFFSETS
	.align		4
.L_1661:
        /*02f8*/ 	.byte	0x04, 0x1c
        /*02fa*/ 	.short	(.L_1663 - .L_1662)


	//   ....[0]....
.L_1662:
        /*02fc*/ 	.word	0x00003fc0


	//   ....[1]....
        /*0300*/ 	.word	0x00004470


	//----- nvinfo : EIATTR_MAX_THREADS
	.align		4
.L_1663:
        /*0304*/ 	.byte	0x04, 0x05
        /*0306*/ 	.short	(.L_1665 - .L_1664)
.L_1664:
        /*0308*/ 	.word	0x00000080
        /*030c*/ 	.word	0x00000001
        /*0310*/ 	.word	0x00000001


	//----- nvinfo : EIATTR_CRS_STACK_SIZE
	.align		4
.L_1665:
        /*0314*/ 	.byte	0x04, 0x1e
        /*0316*/ 	.short	(.L_1667 - .L_1666)
.L_1666:
        /*0318*/ 	.word	0x00000000
.L_1667:


//--------------------- .nv.info._Z25selective_scan_bwd_kernelI32Selective_Scan_bwd_kernel_traitsILi128ELi16ELb1ELb0ELb0ELb0ELb1EN3c104HalfEfEEv12SSMParamsBwd --------------------------
	.section	.nv.info._Z25selective_scan_bwd_kernelI32Selective_Scan_bwd_kernel_traitsILi128ELi16ELb1ELb0ELb0ELb0ELb1EN3c104HalfEfEEv12SSMParamsBwd,"",@"SHT_CUDA_INFO"
	.sectionflags	@""
	.align	4


	//----- nvinfo : EIATTR_CUDA_API_VERSION
	.align		4
        /*0000*/ 	.byte	0x04, 0x37
        /*0002*/ 	.short	(.L_1669 - .L_1668)
.L_1668:
        /*0004*/ 	.word	0x00000082


	//----- nvinfo : EIATTR_SW2861232_WAR
	.align		4
.L_1669:
        /*0008*/ 	.byte	0x01, 0x35
	.zero		2


	//----- nvinfo : EIATTR_PARAM_CBANK
	.align		4
        /*000c*/ 	.byte	0x04, 0x0a
        /*000e*/ 	.short	(.L_1671 - .L_1670)
	.align		4
.L_1670:
        /*0010*/ 	.word	index@(.nv.constant0._Z25selective_scan_bwd_kernelI32Selective_Scan_bwd_kernel_traitsILi128ELi16ELb1ELb0ELb0ELb0ELb1EN3c104HalfEfEEv12SSMParamsBwd)
        /*0014*/ 	.short	0x0160
        /*0016*/ 	.short	0x01f0


	//----- nvinfo : EIATTR_CBANK_PARAM_SIZE
	.align		4
.L_1671:
        /*0018*/ 	.byte	0x03, 0x19
        /*001a*/ 	.short	0x01f0


	//----- nvinfo : EIATTR_KPARAM_INFO
	.align		4
        /*001c*/ 	.byte	0x04, 0x17
        /*001e*/ 	.short	(.L_1673 - .L_1672)
.L_1672:
        /*0020*/ 	.word	0x00000000
        /*0024*/ 	.short	0x0000
        /*0026*/ 	.short	0x0000
        /*0028*/ 	.byte	0x00, 0xf0, 0xc1, 0x07


	//----- nvinfo : EIATTR_MAXREG_COUNT
	.align		4
.L_1673:
        /*002c*/ 	.byte	0x03, 0x1b
        /*002e*/ 	.short	0x00a8


	//----- nvinfo : EIATTR_NUM_BARRIERS
	.align		4
        /*0030*/ 	.byte	0x02, 0x4c
        /*0032*/ 	.byte	0x01
	.zero		1


	//----- nvinfo : EIATTR_MERCURY_ISA_VERSION
	.align		4
        /*0034*/ 	.byte	0x03, 0x5f
        /*0036*/ 	.short	0x0000


	//----- nvinfo : EIATTR_COOP_GROUP_MASK_REGIDS
	.align		4
        /*0038*/ 	.byte	0x04, 0x29
        /*003a*/ 	.short	(.L_1675 - .L_1674)


	//   ....[0]....
.L_1674:
        /*003c*/ 	.word	0xffffffff


	//   ....[1]....
        /*0040*/ 	.word	0xffffffff


	//   ....[2]....
        /*0044*/ 	.word	0xffffffff


	//   ....[3]....
        /*0048*/ 	.word	0xffffffff


	//   ....[4]....
        /*004c*/ 	.word	0xffffffff


	//   ....[5]....
        /*0050*/ 	.word	0xffffffff


	//   ....[6]....
        /*0054*/ 	.word	0xffffffff


	//   ....[7]....
        /*0058*/ 	.word	0xffffffff


	//   ....[8]....
        /*005c*/ 	.word	0xffffffff


	//   ....[9]....
        /*0060*/ 	.word	0xffffffff


	//   ....[10]....
        /*0064*/ 	.word	0xffffffff


	//   ....[11]....
        /*0068*/ 	.word	0xffffffff


	//   ....[12]....
        /*006c*/ 	.word	0xffffffff


	//   ....[13]....
        /*0070*/ 	.word	0xffffffff


	//   ....[14]....
        /*0074*/ 	.word	0xffffffff


	//   ....[15]....
        /*0078*/ 	.word	0xffffffff


	//   ....[16]....
        /*007c*/ 	.word	0xffffffff


	//   ....[17]....
        /*0080*/ 	.word	0xffffffff


	//   ....[18]....
        /*0084*/ 	.word	0xffffffff


	//   ....[19]....
        /*0088*/ 	.word	0xffffffff


	//   ....[20]....
        /*008c*/ 	.word	0xffffffff


	//   ....[21]....
        /*0090*/ 	.word	0xffffffff


	//   ....[22]....
        /*0094*/ 	.word	0xffffffff


	//   ....[23]....
        /*0098*/ 	.word	0xffffffff


	//   ....[24]....
        /*009c*/ 	.word	0xffffffff


	//   ....[25]....
        /*00a0*/ 	.word	0xffffffff


	//   ....[26]....
        /*00a4*/ 	.word	0xffffffff


	//   ....[27]....
        /*00a8*/ 	.word	0xffffffff


	//   ....[28]....
        /*00ac*/ 	.word	0xffffffff


	//   ....[29]....
        /*00b0*/ 	.word	0xffffffff


	//   ....[30]....
        /*00b4*/ 	.word	0xffffffff


	//   ....[31]....
        /*00b8*/ 	.word	0xffffffff


	//   ....[32]....
        /*00bc*/ 	.word	0xffffffff


	//   ....[33]....
        /*00c0*/ 	.word	0xffffffff


	//   ....[34]....
        /*00c4*/ 	.word	0xffffffff


	//   ....[35]....
        /*00c8*/ 	.word	0xffffffff


	//   ....[36]....
        /*00cc*/ 	.word	0xffffffff


	//   ....[37]....
        /*00d0*/ 	.word	0xffffffff


	//   ....[38]....
        /*00d4*/ 	.word	0xffffffff


	//   ....[39]....
        /*00d8*/ 	.word	0xffffffff


	//   ....[40]....
        /*00dc*/ 	.word	0xffffffff


	//   ....[41]....
        /*00e0*/ 	.word	0xffffffff


	//   ....[42]....
        /*00e4*/ 	.word	0xffffffff


	//   ....[43]....
        /*00e8*/ 	.word	0xffffffff


	//   ....[44]....
        /*00ec*/ 	.word	0xffffffff


	//   ....[45]....
        /*00f0*/ 	.word	0xffffffff


	//   ....[46]....
        /*00f4*/ 	.word	0xffffffff


	//   ....[47]....
        /*00f8*/ 	.word	0xffffffff


	//   ....[48]....
        /*00fc*/ 	.word	0xffffffff


	//   ....[49]....
        /*0100*/ 	.word	0xffffffff


	//   ....[50]....
        /*0104*/ 	.word	0xffffffff


	//   ....[51]....
        /*0108*/ 	.word	0xffffffff


	//   ....[52]....
        /*010c*/ 	.word	0xffffffff


	//   ....[53]....
        /*0110*/ 	.word	0xffffffff


	//   ....[54]....
        /*0114*/ 	.word	0xffffffff


	//   ....[55]....
        /*0118*/ 	.word	0xffffffff


	//   ....[56]....
        /*011c*/ 	.word	0xffffffff


	//   ....[57]....
        /*0120*/ 	.word	0xffffffff


	//   ....[58]....
        /*0124*/ 	.word	0xffffffff


	//   ....[59]....
        /*0128*/ 	.word	0xffffffff


	//   ....[60]....
        /*012c*/ 	.word	0xffffffff


	//   ....[61]....
        /*0130*/ 	.word	0xffffffff


	//   ....[62]....
        /*0134*/ 	.word	0xffffffff


	//   ....[63]....
        /*0138*/ 	.word	0xffffffff


	//   ....[64]....
        /*013c*/ 	.word	0xffffffff


	//   ....[65]....
        /*0140*/ 	.word	0xffffffff


	//   ....[66]....
        /*0144*/ 	.word	0xffffffff


	//   ....[67]....
        /*0148*/ 	.word	0xffffffff


	//   ....[68]....
        /*014c*/ 	.word	0xffffffff


	//   ....[69]....
        /*0150*/ 	.word	0xffffffff


	//   ....[70]....
        /*0154*/ 	.word	0xffffffff


	//   ....[71]....
        /*0158*/ 	.word	0xffffffff


	//   ....[72]....
        /*015c*/ 	.word	0xffffffff


	//   ....[73]....
        /*0160*/ 	.word	0xffffffff


	//   ....[74]....
        /*0164*/ 	.word	0xffffffff


	//   ....[75]....
        /*0168*/ 	.word	0xffffffff


	//   ....[76]....
        /*016c*/ 	.word	0xffffffff


	//   ....[77]....
        /*0170*/ 	.word	0xffffffff


	//   ....[78]....
        /*0174*/ 	.word	0xffffffff


	//   ....[79]....
        /*0178*/ 	.word	0xffffffff


	//   ....[80]....
        /*017c*/ 	.word	0xffffffff


	//   ....[81]....
        /*0180*/ 	.word	0xffffffff


	//   ....[82]....
        /*0184*/ 	.word	0xffffffff


	//   ....[83]....
        /*0188*/ 	.word	0xffffffff


	//   ....[84]....
        /*018c*/ 	.word	0xffffffff


	//   ....[85]....
        /*0190*/ 	.word	0xffffffff


	//   ....[86]....
        /*0194*/ 	.word	0xffffffff


	//   ....[87]....
        /*0198*/ 	.word	0xffffffff


	//   ....[88]....
        /*019c*/ 	.word	0xffffffff


	//   ....[89]....
        /*01a0*/ 	.word	0xffffffff


	//   ....[90]....
        /*01a4*/ 	.word	0xffffffff


	//----- nvinfo : EIATTR_COOP_GROUP_INSTR_OFFSETS
	.align		4
.L_1675:
        /*01a8*/ 	.byte	0x04, 0x28
        /*01aa*/ 	.short	(.L_1677 - .L_1676)


	//   ....[0]....
.L_1676:
        /*01ac*/ 	.word	0x000006c0


	//   ....[1]....
        /*01b0*/ 	.word	0x00000770


	//   ....[2]....
        /*01b4*/ 	.word	0x000008c0


	//   ....[3]....
        /*01b8*/ 	.word	0x000009f0


	//   ....[4]....
        /*01bc*/ 	.word	0x00001220


	//   ....[5]....
        /*01c0*/ 	.word	0x00001bc0


	//   ....[6]....
        /*01c4*/ 	.word	0x00001f90


	//   ....[7]....
        /*01c8*/ 	.word	0x00002f70


	//   ....[8]....
        /*01cc*/ 	.word	0x00002f90


	//   ....[9]....
        /*01d0*/ 	.word	0x00002fe0


	//   ....[10]....
        /*01d4*/ 	.word	0x00002ff0


	//   ....[11]....
        /*01d8*/ 	.word	0x00003020


	//   ....[12]....
        /*01dc*/ 	.word	0x00003040


	//   ....[13]....
        /*01e0*/ 	.word	0x00003070


	//   ....[14]....
        /*01e4*/ 	.word	0x00003090


	//   ....[15]....
        /*01e8*/ 	.word	0x000030c0


	//   ....[16]....
        /*01ec*/ 	.word	0x000030d0


	//   ....[17]....
        /*01f0*/ 	.word	0x00003180


	//   ....[18]....
        /*01f4*/ 	.word	0x000031f0


	//   ....[19]....
        /*01f8*/ 	.word	0x00003210


	//   ....[20]....
        /*01fc*/ 	.word	0x00003220


	//   ....[21]....
        /*0200*/ 	.word	0x00003230


	//   ....[22]....
        /*0204*/ 	.word	0x00003240


	//   ....[23]....
        /*0208*/ 	.word	0x00003830


	//   ....[24]....
        /*020c*/ 	.word	0x00003850


	//   ....[25]....
        /*0210*/ 	.word	0x00003860


	//   ....[26]....
        /*0214*/ 	.word	0x00003890


	//   ....[27]....
        /*0218*/ 	.word	0x000038a0


	//   ....[28]....
        /*021c*/ 	.word	0x000038b0


	//   ....[29]....
        /*0220*/ 	.word	0x000038e0


	//   ....[30]....
        /*0224*/ 	.word	0x000038f0


	//   ....[31]....
        /*0228*/ 	.word	0x00003920


	//   ....[32]....
        /*022c*/ 	.word	0x00003930


	//   ....[33]....
        /*0230*/ 	.word	0x00003960


	//   ....[34]....
        /*0234*/ 	.word	0x00003970


	//   ....[35]....
        /*0238*/ 	.word	0x000039a0


	//   ....[36]....
        /*023c*/ 	.word	0x000039b0


	//   ....[37]....
        /*0240*/ 	.word	0x000039c0


	//   ....[38]....
        /*0244*/ 	.word	0x000039d0


	//   ....[39]....
        /*0248*/ 	.word	0x00004150


	//   ....[40]....
        /*024c*/ 	.word	0x00004220


	//   ....[41]....
        /*0250*/ 	.word	0x00004270


	//   ....[42]....
        /*0254*/ 	.word	0x00004340


	//   ....[43]....
        /*0258*/ 	.word	0x000043c0


	//   ....[44]....
        /*025c*/ 	.word	0x00004460


	//   ....[45]....
        /*0260*/ 	.word	0x000044e0


	//   ....[46]....
        /*0264*/ 	.word	0x00004580


	//   ....[47]....
        /*0268*/ 	.word	0x00004660


	//   ....[48]....
        /*026c*/ 	.word	0x000046d0


	//   ....[49]....
        /*0270*/ 	.word	0x00004b80


	//   ....[50]....
        /*0274*/ 	.word	0x00004df0


	//   ....[51]....
        /*0278*/ 	.word	0x00004f20


	//   ....[52]....
        /*027c*/ 	.word	0x00004f80


	//   ....[53]....
        /*0280*/ 	.word	0x00004fd0


	//   ....[54]....
        /*0284*/ 	.word	0x00004ff0


	//   ....[55]....
        /*0288*/ 	.word	0x00005010


	//   ....[56]....
        /*028c*/ 	.word	0x00005110


	//   ....[57]....
        /*0290*/ 	.word	0x00005160


	//   ....[58]....
        /*0294*/ 	.word	0x000051b0


	//   ....[59]....
        /*0298*/ 	.word	0x000051d0


	//   ....[60]....
        /*029c*/ 	.word	0x000051f0


	//   ....[61]....
        /*02a0*/ 	.word	0x00005810


	//   ....[62]....
        /*02a4*/ 	.word	0x00005890


	//   ....[63]....
        /*02a8*/ 	.word	0x00005940


	//   ....[64]....
        /*02ac*/ 	.word	0x000059b0


	//   ....[65]....
        /*02b0*/ 	.word	0x00005a40


	//   ....[66]....
        /*02b4*/ 	.word	0x00005ab0


	//   ....[67]....
        /*02b8*/ 	.word	0x00005b40


	//   ....[68]....
        /*02bc*/ 	.word	0x00005bb0


	//   ....[69]....
        /*02c0*/ 	.word	0x00005c50


	//   ....[70]....
        /*02c4*/ 	.word	0x00005cc0


	//   ....[71]....
        /*02c8*/ 	.word	0x00005d30


	//   ....[72]....
        /*02cc*/ 	.word	0x00005da0


	//   ....[73]....
        /*02d0*/ 	.word	0x00005e10


	//   ....[74]....
        /*02d4*/ 	.word	0x00005e80


	//   ....[75]....
        /*02d8*/ 	.word	0x00005f00


	//   ....[76]....
        /*02dc*/ 	.word	0x00005f80


	//   ....[77]....
        /*02e0*/ 	.word	0x00006020


	//   ....[78]....
        /*02e4*/ 	.word	0x00006090


	//   ....[79]....
        /*02e8*/ 	.word	0x00006110


	//   ....[80]....
        /*02ec*/ 	.word	0x00006180


	//   ....[81]....
        /*02f0*/ 	.word	0x00006200


	//   ....[82]....
        /*02f4*/ 	.word	0x00006270


	//   ....[83]....
        /*02f8*/ 	.word	0x00006300


	//   ....[84]....
        /*02fc*/ 	.word	0x00006370


	//   ....[85]....
        /*0300*/ 	.word	0x000063f0


	//   ....[86]....
        /*0304*/ 	.word	0x00006460


	//   ....[87]....
        /*0308*/ 	.word	0x000064d0


	//   ....[88]....
        /*030c*/ 	.word	0x00006540


	//   ....[89]....
        /*0310*/ 	.word	0x000065b0


	//   ....[90]....
        /*0314*/ 	.word	0x00006620


	//----- nvinfo : EIATTR_EXIT_INSTR_OFFSETS
	.align		4
.L_1677:
        /*0318*/ 	.byte	0x04, 0x1c
        /*031a*/ 	.short	(.L_1679 - .L_1678)


	//   ....[0]....
.L_1678:
        /*031c*/ 	.word	0x00005300


	//   ....[1]....
        /*0320*/ 	.word	0x000057b0


	//----- nvinfo : EIATTR_MAX_THREADS
	.align		4
.L_1679:
        /*0324*/ 	.byte	0x04, 0x05
        /*0326*/ 	.short	(.L_1681 - .L_1680)
.L_1680:
        /*0328*/ 	.word	0x00000080
        /*032c*/ 	.word	0x00000001
        /*0330*/ 	.word	0x00000001


	//----- nvinfo : EIATTR_CRS_STACK_SIZE
	.align		4
.L_1681:
        /*0334*/ 	.byte	0x04, 0x1e
        /*0336*/ 	.short	(.L_1683 - .L_1682)
.L_1682:
        /*0338*/ 	.word	0x00000000
.L_1683:


//--------------------- .nv.info._Z25selective_scan_bwd_kernelI32Selective_Scan_bwd_kernel_traitsILi128ELi16ELb1ELb0ELb0ELb1ELb0EN3c104HalfEfEEv12SSMParamsBwd --------------------------
	.section	.nv.info._Z25selective_scan_bwd_kernelI32Selective_Scan_bwd_kernel_traitsILi128ELi16ELb1ELb0ELb0ELb1ELb0EN3c104HalfEfEEv12SSMParamsBwd,"",@"SHT_CUDA_INFO"
	.sectionflags	@""
	.align	4


	//----- nvinfo : EIATTR_CUDA_API_VERSION
	.align		4
        /*0000*/ 	.byte	0x04, 0x37
        /*0002*/ 	.short	(.L_1685 - .L_1684)
.L_1684:
        /*0004*/ 	.word	0x00000082


	//----- nvinfo : EIATTR_SW2861232_WAR
	.align		4
.L_1685:
        /*0008*/ 	.byte	0x01, 0x35
	.zero		2


	//----- nvinfo : EIATTR_PARAM_CBANK
	.align		4
        /*000c*/ 	.byte	0x04, 0x0a
        /*000e*/ 	.short	(.L_1687 - .L_1686)
	.align		4
.L_1686:
        /*0010*/ 	.word	index@(.nv.constant0._Z25selective_scan_bwd_kernelI32Selective_Scan_bwd_kernel_traitsILi128ELi16ELb1ELb0ELb0ELb1ELb0EN3c104HalfEfEEv12SSMParamsBwd)
        /*0014*/ 	.short	0x0160
        /*0016*/ 	.short	0x01f0


	//----- nvinfo : EIATTR_CBANK_PARAM_SIZE
	.align		4
.L_1687:
        /*0018*/ 	.byte	0x03, 0x19
        /*001a*/ 	.short	0x01f0


	//----- nvinfo : EIATTR_KPARAM_INFO
	.align		4
        /*001c*/ 	.byte	0x04, 0x17
        /*001e*/ 	.short	(.L_1689 - .L_1688)
.L_1688:
        /*0020*/ 	.word	0x00000000
        /*0024*/ 	.short	0x0000
        /*0026*/ 	.short	0x0000
        /*0028*/ 	.byte	0x00, 0xf0, 0xc1, 0x07


	//----- nvinfo : EIATTR_MAXREG_COUNT
	.align		4
.L_1689:
        /*002c*/ 	.byte	0x03, 0x1b
        /*002e*/ 	.short	0x00a8


	//----- nvinfo : EIATTR_NUM_BARRIERS
	.align		4
        /*0030*/ 	.byte	0x02, 0x4c
        /*0032*/ 	.byte	0x01
	.zero		1


	//----- nvinfo : EIATTR_MERCURY_ISA_VERSION
	.align		4
        /*0034*/ 	.byte	0x03, 0x5f
        /*0036*/ 	.short	0x0000


	//----- nvinfo : EIATTR_COOP_GROUP_MASK_REGIDS
	.align		4
        /*0038*/ 	.byte	0x04, 0x29
        /*003a*/ 	.short	(.L_1691 - .L_1690)


	//   ....[0]....
.L_1690:
        /*003c*/ 	.word	0xffffffff


	//   ....[1]....
        /*0040*/ 	.word	0xffffffff


	//   ....[2]....
        /*0044*/ 	.word	0xffffffff


	//   ....[3]....
        /*0048*/ 	.word	0xffffffff


	//   ....[4]....
        /*004c*/ 	.word	0xffffffff


	//   ....[5]....
        /*0050*/ 	.word	0xffffffff


	//   ....[6]....
        /*0054*/ 	.word	0xffffffff


	//   ....[7]....
        /*0058*/ 	.word	0xffffffff


	//   ....[8]....
        /*005c*/ 	.word	0xffffffff


	//   ....[9]....
        /*0060*/ 	.word	0xffffffff


	//   ....[10]....
        /*0064*/ 	.word	0xffffffff


	//   ....[11]....
        /*0068*/ 	.word	0xffffffff


	//   ....[12]....
        /*006c*/ 	.word	0xffffffff


	//   ....[13]....
        /*0070*/ 	.word	0xffffffff


	//   ....[14]....
        /*0074*/ 	.word	0xffffffff


	//   ....[15]....
        /*0078*/ 	.word	0xffffffff


	//   ....[16]....
        /*007c*/ 	.word	0xffffffff


	//   ....[17]....
        /*0080*/ 	.word	0xffffffff


	//   ....[18]....
        /*0084*/ 	.word	0xffffffff


	//   ....[19]....
        /*0088*/ 	.word	0xffffffff


	//   ....[20]....
        /*008c*/ 	.word	0xffffffff


	//   ....[21]....
        /*0090*/ 	.word	0xffffffff


	//   ....[22]....
        /*0094*/ 	.word	0xffffffff


	//   ....[23]....
        /*0098*/ 	.word	0xffffffff


	//   ....[24]....
        /*009c*/ 	.word	0xffffffff


	//   ....[25]....
        /*00a0*/ 	.word	0xffffffff


	//   ....[26]....
        /*00a4*/ 	.word	0xffffffff


	//   ....[27]....
        /*00a8*/ 	.word	0xffffffff


	//   ....[28]....
        /*00ac*/ 	.word	0xffffffff


	//   ....[29]....
        /*00b0*/ 	.word	0xffffffff


	//   ....[30]....
        /*00b4*/ 	.word	0xffffffff


	//   ....[31]....
        /*00b8*/ 	.word	0xffffffff


	//   ....[32]....
        /*00bc*/ 	.word	0xffffffff


	//   ....[33]....
        /*00c0*/ 	.word	0xffffffff


	//   ....[34]....
        /*00c4*/ 	.word	0xffffffff


	//   ....[35]....
        /*00c8*/ 	.word	0xffffffff


	//   ....[36]....
        /*00cc*/ 	.word	0xffffffff


	//   ....[37]....
        /*00d0*/ 	.word	0xffffffff


	//   ....[38]....
        /*00d4*/ 	.word	0xffffffff


	//   ....[39]....
        /*00d8*/ 	.word	0xffffffff


	//   ....[40]....
        /*00dc*/ 	.word	0xffffffff


	//   ....[41]....
        /*00e0*/ 	.word	0xffffffff


	//   ....[42]....
        /*00e4*/ 	.word	0xffffffff


	//   ....[43]....
        /*00e8*/ 	.word	0xffffffff


	//   ....[44]....
        /*00ec*/ 	.word	0xffffffff


	//   ....[45]....
        /*00f0*/ 	.word	0xffffffff


	//   ....[46]....
        /*00f4*/ 	.word	0xffffffff


	//   ....[47]....
        /*00f8*/ 	.word	0xffffffff


	//   ....[48]....
        /*00fc*/ 	.word	0xffffffff


	//   ....[49]....
        /*0100*/ 	.word	0xffffffff


	//   ....[50]....
        /*0104*/ 	.word	0xffffffff


	//   ....[51]....
        /*0108*/ 	.word	0xffffffff


	//   ....[52]....
        /*010c*/ 	.word	0xffffffff


	//   ....[53]....
        /*0110*/ 	.word	0xffffffff


	//   ....[54]....
        /*0114*/ 	.word	0xffffffff


	//   ....[55]....
        /*0118*/ 	.word	0xffffffff


	//   ....[56]....
        /*011c*/ 	.word	0xffffffff


	//   ....[57]....
        /*0120*/ 	.word	0xffffffff


	//   ....[58]....
        /*0124*/ 	.word	0xffffffff


	//   ....[59]....
        /*0128*/ 	.word	0xffffffff


	//   ....[60]....
        /*012c*/ 	.word	0xffffffff


	//   ....[61]....
        /*0130*/ 	.word	0xffffffff


	//   ....[62]....
        /*0134*/ 	.word	0xffffffff


	//   ....[63]....
        /*0138*/ 	.word	0xffffffff


	//   ....[64]....
        /*013c*/ 	.word	0xffffffff


	//   ....[65]....
        /*0140*/ 	.word	0xffffffff


	//   ....[66]....
        /*0144*/ 	.word	0xffffffff


	//   ....[67]....
        /*0148*/ 	.word	0xffffffff


	//   ....[68]....
        /*014c*/ 	.word	0xffffffff


	//   ....[69]....
        /*0150*/ 	.word	0xffffffff


	//   ....[70]....
        /*0154*/ 	.word	0xffffffff


	//   ....[71]....
        /*0158*/ 	.word	0xffffffff


	//   ....[72]....
        /*015c*/ 	.word	0xffffffff


	//   ....[73]....
        /*0160*/ 	.word	0xffffffff


	//   ....[74]....
        /*0164*/ 	.word	0xffffffff


	//   ....[75]....
        /*0168*/ 	.word	0xffffffff


	//   ....[76]....
        /*016c*/ 	.word	0xffffffff


	//   ....[77]....
        /*0170*/ 	.word	0xffffffff


	//   ....[78]....
        /*0174*/ 	.word	0xffffffff


	//   ....[79]....
        /*0178*/ 	.word	0xffffffff


	//   ....[80]....
        /*017c*/ 	.word	0xffffffff


	//   ....[81]....
        /*0180*/ 	.word	0xffffffff


	//   ....[82]....
        /*0184*/ 	.word	0xffffffff


	//   ....[83]....
        /*0188*/ 	.word	0xffffffff


	//   ....[84]....
        /*018c*/ 	.word	0xffffffff


	//   ....[85]....
        /*0190*/ 	.word	0xffffffff


	//   ....[86]....
        /*0194*/ 	.word	0xffffffff


	//   ....[87]....
        /*0198*/ 	.word	0xffffffff


	//----- nvinfo : EIATTR_COOP_GROUP_INSTR_OFFSETS
	.align		4
.L_1691:
        /*019c*/ 	.byte	0x04, 0x28
        /*019e*/ 	.short	(.L_1693 - .L_1692)


	//   ....[0]....
.L_1692:
        /*01a0*/ 	.word	0x000006b0


	//   ....[1]....
        /*01a4*/ 	.word	0x00000760


	//   ....[2]....
        /*01a8*/ 	.word	0x000008b0


	//   ....[3]....
        /*01ac*/ 	.word	0x00003e50


	//   ....[4]....
        /*01b0*/ 	.word	0x00003e70


	//   ....[5]....
        /*01b4*/ 	.word	0x00003ec0


	//   ....[6]....
        /*01b8*/ 	.word	0x00003ed0


	//   ....[7]....
        /*01bc*/ 	.word	0x00003f00


	//   ....[8]....
        /*01c0*/ 	.word	0x00003f20


	//   ....[9]....
        /*01c4*/ 	.word	0x00003f50


	//   ....[10]....
        /*01c8*/ 	.word	0x00003f70


	//   ....[11]....
        /*01cc*/ 	.word	0x00003fa0


	//   ....[12]....
        /*01d0*/ 	.word	0x00003fc0


	//   ....[13]....
        /*01d4*/ 	.word	0x00004080


	//   ....[14]....
        /*01d8*/ 	.word	0x000040f0


	//   ....[15]....
        /*01dc*/ 	.word	0x00004110


	//   ....[16]....
        /*01e0*/ 	.word	0x00004120


	//   ....[17]....
        /*01e4*/ 	.word	0x00004130


	//   ....[18]....
        /*01e8*/ 	.word	0x00004140


	//   ....[19]....
        /*01ec*/ 	.word	0x00004730


	//   ....[20]....
        /*01f0*/ 	.word	0x00004750


	//   ....[21]....
        /*01f4*/ 	.word	0x00004760


	//   ....[22]....
        /*01f8*/ 	.word	0x00004790


	//   ....[23]....
        /*01fc*/ 	.word	0x000047a0


	//   ....[24]....
        /*0200*/ 	.word	0x000047b0


	//   ....[25]....
        /*0204*/ 	.word	0x000047e0


	//   ....[26]....
        /*0208*/ 	.word	0x000047f0


	//   ....[27]....
        /*020c*/ 	.word	0x00004820


	//   ....[28]....
        /*0210*/ 	.word	0x00004830


	//   ....[29]....
        /*0214*/ 	.word	0x00004860


	//   ....[30]....
        /*0218*/ 	.word	0x00004870


	//   ....[31]....
        /*021c*/ 	.word	0x000048a0


	//   ....[32]....
        /*0220*/ 	.word	0x000048b0


	//   ....[33]....
        /*0224*/ 	.word	0x000048c0


	//   ....[34]....
        /*0228*/ 	.word	0x000048d0


	//   ....[35]....
        /*022c*/ 	.word	0x00004ef0


	//   ....[36]....
        /*0230*/ 	.word	0x00005050


	//   ....[37]....
        /*0234*/ 	.word	0x00005140


	//   ....[38]....
        /*0238*/ 	.word	0x00005170


	//   ....[39]....
        /*023c*/ 	.word	0x00005270


	//   ....[40]....
        /*0240*/ 	.word	0x000052a0


	//   ....[41]....
        /*0244*/ 	.word	0x00005390


	//   ....[42]....
        /*0248*/ 	.word	0x000053c0


	//   ....[43]....
        /*024c*/ 	.word	0x000054a0


	//   ....[44]....
        /*0250*/ 	.word	0x000055c0


	//   ....[45]....
        /*0254*/ 	.word	0x00005a10


	//   ....[46]....
        /*0258*/ 	.word	0x00006270


	//   ....[47]....
        /*025c*/ 	.word	0x00006590


	//   ....[48]....
        /*0260*/ 	.word	0x00006710


	//   ....[49]....
        /*0264*/ 	.word	0x00006770


	//   ....[50]....
        /*0268*/ 	.word	0x000067c0


	//   ....[51]....
        /*026c*/ 	.word	0x000067e0


	//   ....[52]....
        /*0270*/ 	.word	0x00006800


	//   ....[53]....
        /*0274*/ 	.word	0x00006900


	//   ....[54]....
        /*0278*/ 	.word	0x00006950


	//   ....[55]....
        /*027c*/ 	.word	0x000069a0


	//   ....[56]....
        /*0280*/ 	.word	0x000069c0


	//   ....[57]....
        /*0284*/ 	.word	0x000069e0


	//   ....[58]....
        /*0288*/ 	.word	0x00007000


	//   ....[59]....
        /*028c*/ 	.word	0x00007080


	//   ....[60]....
        /*0290*/ 	.word	0x00007130


	//   ....[61]....
        /*0294*/ 	.word	0x000071a0


	//   ....[62]....
        /*0298*/ 	.word	0x00007230


	//   ....[63]....
        /*029c*/ 	.word	0x000072a0


	//   ....[64]....
        /*02a0*/ 	.word	0x00007330


	//   ....[65]....
        /*02a4*/ 	.word	0x000073a0


	//   ....[66]....
        /*02a8*/ 	.word	0x00007450


	//   ....[67]....
        /*02ac*/ 	.word	0x000074c0


	//   ....[68]....
        /*02b0*/ 	.word	0x00007520


	//   ....[69]....
        /*02b4*/ 	.word	0x00007590


	//   ....[70]....
        /*02b8*/ 	.word	0x00007600


	//   ....[71]....
        /*02bc*/ 	.word	0x00007670


	//   ....[72]....
        /*02c0*/ 	.word	0x000076f0


	//   ....[73]....
        /*02c4*/ 	.word	0x00007770


	//   ....[74]....
        /*02c8*/ 	.word	0x00007810


	//   ....[75]....
        /*02cc*/ 	.word	0x00007880


	//   ....[76]....
        /*02d0*/ 	.word	0x00007900


	//   ....[77]....
        /*02d4*/ 	.word	0x00007970


	//   ....[78]....
        /*02d8*/ 	.word	0x000079f0


	//   ....[79]....
        /*02dc*/ 	.word	0x00007a60


	//   ....[80]....
        /*02e0*/ 	.word	0x00007b00


	//   ....[81]....
        /*02e4*/ 	.word	0x00007b70


	//   ....[82]....
        /*02e8*/ 	.word	0x00007bf0


	//   ....[83]....
        /*02ec*/ 	.word	0x00007c60


	//   ....[84]....
        /*02f0*/ 	.word	0x00007cd0


	//   ....[85]....
        /*02f4*/ 	.word	0x00007d40


	//   ....[86]....
        /*02f8*/ 	.word	0x00007dc0


	//   ....[87]....
        /*02fc*/ 	.word	0x00007e30


	//----- nvinfo : EIATTR_EXIT_INSTR_OFFSETS
	.align		4
.L_1693:
        /*0300*/ 	.byte	0x04, 0x1c
        /*0302*/ 	.short	(.L_1695 - .L_1694)


	//   ....[0]....
.L_1694:
        /*0304*/ 	.word	0x00006af0


	//   ....[1]....
        /*0308*/ 	.word	0x00006fa0


	//----- nvinfo : EIATTR_MAX_THREADS
	.align		4
.L_1695:
        /*030c*/ 	.byte	0x04, 0x05
        /*030e*/ 	.short	(.L_1697 - .L_1696)
.L_1696:
        /*0310*/ 	.word	0x00000080
        /*0314*/ 	.word	0x00000001
        /*0318*/ 	.word	0x00000001


	//----- nvinfo : EIATTR_CRS_STACK_SIZE
	.align		4
.L_1697:
        /*031c*/ 	.byte	0x04, 0x1e
        /*031e*/ 	.short	(.L_1699 - .L_1698)
.L_1698:
        /*0320*/ 	.word	0x00000000
.L_1699:


//--------------------- .nv.info._Z25selective_scan_bwd_kernelI32Selective_Scan_bwd_kernel_traitsILi128ELi16ELb1ELb0ELb0ELb1ELb1EN3c104HalfEfEEv12SSMParamsBwd --------------------------
	.section	.nv.info._Z25selective_scan_bwd_kernelI32Selective_Scan_bwd_kernel_traitsILi128ELi16ELb1ELb0ELb0ELb1ELb1EN3c104HalfEfEEv12SSMParamsBwd,"",@"SHT_CUDA_INFO"
	.sectionflags	@""
	.align	4


	//----- nvinfo : EIATTR_CUDA_API_VERSION
	.align		4
        /*0000*/ 	.byte	0x04, 0x37
        /*0002*/ 	.short	(.L_1701 - .L_1700)
.L_1700:
        /*0004*/ 	.word	0x00000082


	//----- nvinfo : EIATTR_SW2861232_WAR
	.align		4
.L_1701:
        /*0008*/ 	.byte	0x01, 0x35
	.zero		2


	//----- nvinfo : EIATTR_PARAM_CBANK
	.align		4
        /*000c*/ 	.byte	0x04, 0x0a
        /*000e*/ 	.short	(.L_1703 - .L_1702)
	.align		4
.L_1702:
        /*0010*/ 	.word	index@(.nv.constant0._Z25selective_scan_bwd_kernelI32Selective_Scan_bwd_kernel_traitsILi128ELi16ELb1ELb0ELb0ELb1ELb1EN3c104HalfEfEEv12SSMParamsBwd)
        /*0014*/ 	.short	0x0160
        /*0016*/ 	.short	0x01f0


	//----- nvinfo : EIATTR_CBANK_PARAM_SIZE
	.align		4
.L_1703:
        /*0018*/ 	.byte	0x03, 0x19
        /*001a*/ 	.short	0x01f0


	//----- nvinfo : EIATTR_KPARAM_INFO
	.align		4
        /*001c*/ 	.byte	0x04, 0x17
        /*001e*/ 	.short	(.L_1705 - .L_1704)
.L_1704:
        /*0020*/ 	.word	0x00000000
        /*0024*/ 	.short	0x0000
        /*0026*/ 	.short	0x0000
        /*0028*/ 	.byte	0x00, 0xf0, 0xc1, 0x07


	//----- nvinfo : EIATTR_MAXREG_COUNT
	.align		4
.L_1705:
        /*002c*/ 	.byte	0x03, 0x1b
        /*002e*/ 	.short	0x00a8


	//----- nvinfo : EIATTR_NUM_BARRIERS
	.align		4
        /*0030*/ 	.byte	0x02, 0x4c
        /*0032*/ 	.byte	0x01
	.zero		1


	//----- nvinfo : EIATTR_MERCURY_ISA_VERSION
	.align		4
        /*0034*/ 	.byte	0x03, 0x5f
        /*0036*/ 	.short	0x0000


	//----- nvinfo : EIATTR_COOP_GROUP_MASK_REGIDS
	.align		4
        /*0038*/ 	.byte	0x04, 0x29
        /*003a*/ 	.short	(.L_1707 - .L_1706)


	//   ....[0]....
.L_1706:
        /*003c*/ 	.word	0xffffffff


	//   ....[1]....
        /*0040*/ 	.word	0xffffffff


	//   ....[2]....
        /*0044*/ 	.word	0xffffffff


	//   ....[3]....
        /*0048*/ 	.word	0xffffffff


	//   ....[4]....
        /*004c*/ 	.word	0xffffffff


	//   ....[5]....
        /*0050*/ 	.word	0xffffffff


	//   ....[6]....
        /*0054*/ 	.word	0xffffffff


	//   ....[7]....
        /*0058*/ 	.word	0xffffffff


	//   ....[8]....
        /*005c*/ 	.word	0xffffffff


	//   ....[9]....
        /*0060*/ 	.word	0xffffffff


	//   ....[10]....
        /*0064*/ 	.word	0xffffffff


	//   ....[11]....
        /*0068*/ 	.word	0xffffffff


	//   ....[12]....
        /*006c*/ 	.word	0xffffffff


	//   ....[13]....
        /*0070*/ 	.word	0xffffffff


	//   ....[14]....
        /*0074*/ 	.word	0xffffffff


	//   ....[15]....
        /*0078*/ 	.word	0xffffffff


	//   ....[16]....
        /*007c*/ 	.word	0xffffffff


	//   ....[17]....
        /*0080*/ 	.word	0xffffffff


	//   ....[18]....
        /*0084*/ 	.word	0xffffffff


	//   ....[19]....
        /*0088*/ 	.word	0xffffffff


	//   ....[20]....
        /*008c*/ 	.word	0xffffffff


	//   ....[21]....
        /*0090*/ 	.word	0xffffffff


	//   ....[22]....
        /*0094*/ 	.word	0xffffffff


	//   ....[23]....
        /*0098*/ 	.word	0xffffffff


	//   ....[24]....
        /*009c*/ 	.word	0xffffffff


	//   ....[25]....
        /*00a0*/ 	.word	0xffffffff


	//   ....[26]....
        /*00a4*/ 	.word	0xffffffff


	//   ....[27]....
        /*00a8*/ 	.word	0xffffffff


	//   ....[28]....
        /*00ac*/ 	.word	0xffffffff


	//   ....[29]....
        /*00b0*/ 	.word	0xffffffff


	//   ....[30]....
        /*00b4*/ 	.word	0xffffffff


	//   ....[31]....
        /*00b8*/ 	.word	0xffffffff


	//   ....[32]....
        /*00bc*/ 	.word	0xffffffff


	//   ....[33]....
        /*00c0*/ 	.word	0xffffffff


	//   ....[34]....
        /*00c4*/ 	.word	0xffffffff


	//   ....[35]....
        /*00c8*/ 	.word	0xffffffff


	//   ....[36]....
        /*00cc*/ 	.word	0xffffffff


	//   ....[37]....
        /*00d0*/ 	.word	0xffffffff


	//   ....[38]....
        /*00d4*/ 	.word	0xffffffff


	//   ....[39]....
        /*00d8*/ 	.word	0xffffffff


	//   ....[40]....
        /*00dc*/ 	.word	0xffffffff


	//   ....[41]....
        /*00e0*/ 	.word	0xffffffff


	//   ....[42]....
        /*00e4*/ 	.word	0xffffffff


	//   ....[43]....
        /*00e8*/ 	.word	0xffffffff


	//   ....[44]....
        /*00ec*/ 	.word	0xffffffff


	//   ....[45]....
        /*00f0*/ 	.word	0xffffffff


	//   ....[46]....
        /*00f4*/ 	.word	0xffffffff


	//   ....[47]....
        /*00f8*/ 	.word	0xffffffff


	//   ....[48]....
        /*00fc*/ 	.word	0xffffffff


	//   ....[49]....
        /*0100*/ 	.word	0xffffffff


	//   ....[50]....
        /*0104*/ 	.word	0xffffffff


	//   ....[51]....
        /*0108*/ 	.word	0xffffffff


	//   ....[52]....
        /*010c*/ 	.word	0xffffffff


	//   ....[53]....
        /*0110*/ 	.word	0xffffffff


	//   ....[54]....
        /*0114*/ 	.word	0xffffffff


	//   ....[55]....
        /*0118*/ 	.word	0xffffffff


	//   ....[56]....
        /*011c*/ 	.word	0xffffffff


	//   ....[57]....
        /*0120*/ 	.word	0xffffffff


	//   ....[58]....
        /*0124*/ 	.word	0xffffffff


	//   ....[59]....
        /*0128*/ 	.word	0xffffffff


	//   ....[60]....
        /*012c*/ 	.word	0xffffffff


	//   ....[61]....
        /*0130*/ 	.word	0xffffffff


	//   ....[62]....
        /*0134*/ 	.word	0xffffffff


	//   ....[63]....
        /*0138*/ 	.word	0xffffffff


	//   ....[64]....
        /*013c*/ 	.word	0xffffffff


	//   ....[65]....
        /*0140*/ 	.word	0xffffffff


	//   ....[66]....
        /*0144*/ 	.word	0xffffffff


	//   ....[67]....
        /*0148*/ 	.word	0xffffffff


	//   ....[68]....
        /*014c*/ 	.word	0xffffffff


	//   ....[69]....
        /*0150*/ 	.word	0xffffffff


	//   ....[70]....
        /*0154*/ 	.word	0xffffffff


	//   ....[71]....
        /*0158*/ 	.word	0xffffffff


	//   ....[72]....
        /*015c*/ 	.word	0xffffffff


	//   ....[73]....
        /*0160*/ 	.word	0xffffffff


	//   ....[74]....
        /*0164*/ 	.word	0xffffffff


	//   ....[75]....
        /*0168*/ 	.word	0xffffffff


	//   ....[76]....
        /*016c*/ 	.word	0xffffffff


	//   ....[77]....
        /*0170*/ 	.word	0xffffffff


	//   ....[78]....
        /*0174*/ 	.word	0xffffffff


	//   ....[79]....
        /*0178*/ 	.word	0xffffffff


	//   ....[80]....
        /*017c*/ 	.word	0xffffffff


	//   ....[81]....
        /*0180*/ 	.word	0xffffffff


	//   ....[82]....
        /*0184*/ 	.word	0xffffffff


	//   ....[83]....
        /*0188*/ 	.word	0xffffffff


	//   ....[84]....
        /*018c*/ 	.word	0xffffffff


	//   ....[85]....
        /*0190*/ 	.word	0xffffffff


	//   ....[86]....
        /*0194*/ 	.word	0xffffffff


	//   ....[87]....
        /*0198*/ 	.word	0xffffffff


	//   ....[88]....
        /*019c*/ 	.word	0xffffffff


	//   ....[89]....
        /*01a0*/ 	.word	0xffffffff


	//   ....[90]....
        /*01a4*/ 	.word	0xffffffff


	//   ....[91]....
        /*01a8*/ 	.word	0xffffffff


	//----- nvinfo : EIATTR_COOP_GROUP_INSTR_OFFSETS
	.align		4
.L_1707:
        /*01ac*/ 	.byte	0x04, 0x28
        /*01ae*/ 	.short	(.L_1709 - .L_1708)


	//   ....[0]....
.L_1708:
        /*01b0*/ 	.word	0x00000610


	//   ....[1]....
        /*01b4*/ 	.word	0x000006c0


	//   ....[2]....
        /*01b8*/ 	.word	0x00000950


	//   ....[3]....
        /*01bc*/ 	.word	0x00002e40


	//   ....[4]....
        /*01c0*/ 	.word	0x00003660


	//   ....[5]....
        /*01c4*/ 	.word	0x00003ed0


	//   ....[6]....
        /*01c8*/ 	.word	0x000042d0


	//   ....[7]....
        /*01cc*/ 	.word	0x00005190


	//   ....[8]....
        /*01d0*/ 	.word	0x000051b0


	//   ....[9]....
        /*01d4*/ 	.word	0x00005200


	//   ....[10]....
        /*01d8*/ 	.word	0x00005210


	//   ....[11]....
        /*01dc*/ 	.word	0x00005240


	//   ....[12]....
        /*01e0*/ 	.word	0x00005260


	//   ....[13]....
        /*01e4*/ 	.word	0x00005290


	//   ....[14]....
        /*01e8*/ 	.word	0x000052b0


	//   ....[15]....
        /*01ec*/ 	.word	0x000052e0


	//   ....[16]....
        /*01f0*/ 	.word	0x00005300


	//   ....[17]....
        /*01f4*/ 	.word	0x000053a0


	//   ....[18]....
        /*01f8*/ 	.word	0x00005410


	//   ....[19]....
        /*01fc*/ 	.word	0x00005430


	//   ....[20]....
        /*0200*/ 	.word	0x00005440


	//   ....[21]....
        /*0204*/ 	.word	0x00005450


	//   ....[22]....
        /*0208*/ 	.word	0x00005460


	//   ....[23]....
        /*020c*/ 	.word	0x00005a50


	//   ....[24]....
        /*0210*/ 	.word	0x00005a70


	//   ....[25]....
        /*0214*/ 	.word	0x00005a80


	//   ....[26]....
        /*0218*/ 	.word	0x00005ab0


	//   ....[27]....
        /*021c*/ 	.word	0x00005ac0


	//   ....[28]....
        /*0220*/ 	.word	0x00005af0


	//   ....[29]....
        /*0224*/ 	.word	0x00005b00


	//   ....[30]....
        /*0228*/ 	.word	0x00005b30


	//   ....[31]....
        /*022c*/ 	.word	0x00005b40


	//   ....[32]....
        /*0230*/ 	.word	0x00005b70


	//   ....[33]....
        /*0234*/ 	.word	0x00005b80


	//   ....[34]....
        /*0238*/ 	.word	0x00005bb0


	//   ....[35]....
        /*023c*/ 	.word	0x00005bc0


	//   ....[36]....
        /*0240*/ 	.word	0x00005bd0


	//   ....[37]....
        /*0244*/ 	.word	0x00005be0


	//   ....[38]....
        /*0248*/ 	.word	0x00005bf0


	//   ....[39]....
        /*024c*/ 	.word	0x000063d0


	//   ....[40]....
        /*0250*/ 	.word	0x000064e0


	//   ....[41]....
        /*0254*/ 	.word	0x00006520


	//   ....[42]....
        /*0258*/ 	.word	0x000065f0


	//   ....[43]....
        /*025c*/ 	.word	0x00006640


	//   ....[44]....
        /*0260*/ 	.word	0x00006710


	//   ....[45]....
        /*0264*/ 	.word	0x00006760


	//   ....[46]....
        /*0268*/ 	.word	0x00006830


	//   ....[47]....
        /*026c*/ 	.word	0x00006880


	//   ....[48]....
        /*0270*/ 	.word	0x00006990


	//   ....[49]....
        /*0274*/ 	.word	0x00006c80


	//   ....[50]....
        /*0278*/ 	.word	0x00007560


	//   ....[51]....
        /*027c*/ 	.word	0x00007850


	//   ....[52]....
        /*0280*/ 	.word	0x00007a10


	//   ....[53]....
        /*0284*/ 	.word	0x00007a70


	//   ....[54]....
        /*0288*/ 	.word	0x00007ac0


	//   ....[55]....
        /*028c*/ 	.word	0x00007ae0


	//   ....[56]....
        /*0290*/ 	.word	0x00007b00


	//   ....[57]....
        /*0294*/ 	.word	0x00007c00


	//   ....[58]....
        /*0298*/ 	.word	0x00007c50


	//   ....[59]....
        /*029c*/ 	.word	0x00007ca0


	//   ....[60]....
        /*02a0*/ 	.word	0x00007cc0


	//   ....[61]....
        /*02a4*/ 	.word	0x00007ce0


	//   ....[62]....
        /*02a8*/ 	.word	0x00008300


	//   ....[63]....
        /*02ac*/ 	.word	0x00008380


	//   ....[64]....
        /*02b0*/ 	.word	0x00008430


	//   ....[65]....
        /*02b4*/ 	.word	0x000084a0


	//   ....[66]....
        /*02b8*/ 	.word	0x00008540


	//   ....[67]....
        /*02bc*/ 	.word	0x000085b0


	//   ....[68]....
        /*02c0*/ 	.word	0x00008640


	//   ....[69]....
        /*02c4*/ 	.word	0x000086b0


	//   ....[70]....
        /*02c8*/ 	.word	0x00008740


	//   ....[71]....
        /*02cc*/ 	.word	0x000087b0


	//   ....[72]....
        /*02d0*/ 	.word	0x00008820


	//   ....[73]....
        /*02d4*/ 	.word	0x00008890


	//   ....[74]....
        /*02d8*/ 	.word	0x00008910


	//   ....[75]....
        /*02dc*/ 	.word	0x00008980


	//   ....[76]....
        /*02e0*/ 	.word	0x00008a00


	//   ....[77]....
        /*02e4*/ 	.word	0x00008a80


	//   ....[78]....
        /*02e8*/ 	.word	0x00008b20


	//   ....[79]....
        /*02ec*/ 	.word	0x00008b90


	//   ....[80]....
        /*02f0*/ 	.word	0x00008c10


	//   ....[81]....
        /*02f4*/ 	.word	0x00008c80


	//   ....[82]....
        /*02f8*/ 	.word	0x00008d10


	//   ....[83]....
        /*02fc*/ 	.word	0x00008d80


	//   ....[84]....
        /*0300*/ 	.word	0x00008e10


	//   ....[85]....
        /*0304*/ 	.word	0x00008e80


	//   ....[86]....
        /*0308*/ 	.word	0x00008f00


	//   ....[87]....
        /*030c*/ 	.word	0x00008f70


	//   ....[88]....
        /*0310*/ 	.word	0x00008fe0


	//   ....[89]....
        /*0314*/ 	.word	0x00009050


	//   ....[90]....
        /*0318*/ 	.word	0x000090d0


	//   ....[91]....
        /*031c*/ 	.word	0x00009140


	//----- nvinfo : EIATTR_EXIT_INSTR_OFFSETS
	.align		4
.L_1709:
        /*0320*/ 	.byte	0x04, 0x1c
        /*0322*/ 	.short	(.L_1711 - .L_1710)


	//   ....[0]....
.L_1710:
        /*0324*/ 	.word	0x00007df0


	//   ....[1]....
        /*0328*/ 	.word	0x000082a0


	//----- nvinfo : EIATTR_MAX_THREADS
	.align		4
.L_1711:
        /*032c*/ 	.byte	0x04, 0x05
        /*032e*/ 	.short	(.L_1713 - .L_1712)
.L_1712:
        /*0330*/ 	.word	0x00000080
        /*0334*/ 	.word	0x00000001
        /*0338*/ 	.word	0x00000001


	//----- nvinfo : EIATTR_CRS_STACK_SIZE
	.align		4
.L_1713:
        /*033c*/ 	.byte	0x04, 0x1e
        /*033e*/ 	.short	(.L_1715 - .L_1714)
.L_1714:
        /*0340*/ 	.word	0x00000000
.L_1715:


//--------------------- .nv.info._Z25selective_scan_bwd_kernelI32Selective_Scan_bwd_kernel_traitsILi128ELi16ELb1ELb0ELb1ELb0ELb0EN3c104HalfEfEEv12SSMParamsBwd --------------------------
	.section	.nv.info._Z25selective_scan_bwd_kernelI32Selective_Scan_bwd_kernel_traitsILi128ELi16ELb1ELb0ELb1ELb0ELb0EN3c104HalfEfEEv12SSMParamsBwd,"",@"SHT_CUDA_INFO"
	.sectionflags	@""
	.align	4


	//----- nvinfo : EIATTR_CUDA_API_VERSION
	.align		4
        /*0000*/ 	.byte	0x04, 0x37
        /*0002*/ 	.short	(.L_1717 - .L_1716)
.L_1716:
        /*0004*/ 	.word	0x00000082


	//----- nvinfo : EIATTR_SW2861232_WAR
	.align		4
.L_1717:
        /*0008*/ 	.byte	0x01, 0x35
	.zero		2


	//----- nvinfo : EIATTR_PARAM_CBANK
	.align		4
        /*000c*/ 	.byte	0x04, 0x0a
        /*000e*/ 	.short	(.L_1719 - .L_1718)
	.align		4
.L_1718:
        /*0010*/ 	.word	index@(.nv.constant0._Z25selective_scan_bwd_kernelI32Selective_Scan_bwd_kernel_traitsILi128ELi16ELb1ELb0ELb1ELb0ELb0EN3c104HalfEfEEv12SSMParamsBwd)
        /*0014*/ 	.short	0x0160
        /*0016*/ 	.short	0x01f0


	//----- nvinfo : EIATTR_CBANK_PARAM_SIZE
	.align		4
.L_1719:
        /*0018*/ 	.byte	0x03, 0x19
        /*001a*/ 	.short	0x01f0


	//----- nvinfo : EIATTR_KPARAM_INFO
	.align		4
        /*001c*/ 	.byte	0x04, 0x17
        /*001e*/ 	.short	(.L_1721 - .L_1720)
.L_1720:
        /*0020*/ 	.word	0x00000000
        /*0024*/ 	.short	0x0000
        /*0026*/ 	.short	0x0000
        /*0028*/ 	.byte	0x00, 0xf0, 0xc1, 0x07


	//----- nvinfo : EIATTR_MAXREG_COUNT
	.align		4
.L_1721:
        /*002c*/ 	.byte	0x03, 0x1b
        /*002e*/ 	.short	0x00a8


	//----- nvinfo : EIATTR_NUM_BARRIERS
	.align		4
        /*0030*/ 	.byte	0x02, 0x4c
        /*0032*/ 	.byte	0x01
	.zero		1


	//----- nvinfo : EIATTR_MERCURY_ISA_VERSION
	.align		4
        /*0034*/ 	.byte	0x03, 0x5f
        /*0036*/ 	.short	0x0000


	//----- nvinfo : EIATTR_COOP_GROUP_MASK_REGIDS
	.align		4
        /*0038*/ 	.byte	0x04, 0x29
        /*003a*/ 	.short	(.L_1723 - .L_1722)


	//   ....[0]....
.L_1722:
        /*003c*/ 	.word	0xffffffff


	//   ....[1]....
        /*0040*/ 	.word	0xffffffff


	//   ....[2]....
        /*0044*/ 	.word	0xffffffff


	//   ....[3]....
        /*0048*/ 	.word	0xffffffff


	//   ....[4]....
        /*004c*/ 	.word	0xffffffff


	//   ....[5]....
        /*0050*/ 	.word	0xffffffff


	//   ....[6]....
        /*0054*/ 	.word	0xffffffff


	//   ....[7]....
        /*0058*/ 	.word	0xffffffff


	//   ....[8]....
        /*005c*/ 	.word	0xffffffff


	//   ....[9]....
        /*0060*/ 	.word	0xffffffff


	//   ....[10]....
        /*0064*/ 	.word	0xffffffff


	//   ....[11]....
        /*0068*/ 	.word	0xffffffff


	//   ....[12]....
        /*006c*/ 	.word	0xffffffff


	//   ....[13]....
        /*0070*/ 	.word	0xffffffff


	//   ....[14]....
        /*0074*/ 	.word	0xffffffff


	//   ....[15]....
        /*0078*/ 	.word	0xffffffff


	//   ....[16]....
        /*007c*/ 	.word	0xffffffff


	//   ....[17]....
        /*0080*/ 	.word	0xffffffff


	//   ....[18]....
        /*0084*/ 	.word	0xffffffff


	//   ....[19]....
        /*0088*/ 	.word	0xffffffff


	//   ....[20]....
        /*008c*/ 	.word	0xffffffff


	//   ....[21]....
        /*0090*/ 	.word	0xffffffff


	//   ....[22]....
        /*0094*/ 	.word	0xffffffff


	//   ....[23]....
        /*0098*/ 	.word	0xffffffff


	//   ....[24]....
        /*009c*/ 	.word	0xffffffff


	//   ....[25]....
        /*00a0*/ 	.word	0xffffffff


	//   ....[26]....
        /*00a4*/ 	.word	0xffffffff


	//   ....[27]....
        /*00a8*/ 	.word	0xffffffff


	//   ....[28]....
        /*00ac*/ 	.word	0xffffffff


	//   ....[29]....
        /*00b0*/ 	.word	0xffffffff


	//   ....[30]....
        /*00b4*/ 	.word	0xffffffff


	//   ....[31]....
        /*00b8*/ 	.word	0xffffffff


	//   ....[32]....
        /*00bc*/ 	.word	0xffffffff


	//   ....[33]....
        /*00c0*/ 	.word	0xffffffff


	//   ....[34]....
        /*00c4*/ 	.word	0xffffffff


	//   ....[35]....
        /*00c8*/ 	.word	0xffffffff


	//   ....[36]....
        /*00cc*/ 	.word	0xffffffff


	//   ....[37]....
        /*00d0*/ 	.word	0xffffffff


	//   ....[38]....
        /*00d4*/ 	.word	0xffffffff


	//   ....[39]....
        /*00d8*/ 	.word	0xffffffff


	//   ....[40]....
        /*00dc*/ 	.word	0xffffffff


	//   ....[41]....
        /*00e0*/ 	.word	0xffffffff


	//   ....[42]....
        /*00e4*/ 	.word	0xffffffff


	//   ....[43]....
        /*00e8*/ 	.word	0xffffffff


	//   ....[44]....
        /*00ec*/ 	.word	0xffffffff


	//   ....[45]....
        /*00f0*/ 	.word	0xffffffff


	//   ....[46]....
        /*00f4*/ 	.word	0xffffffff


	//   ....[47]....
        /*00f8*/ 	.word	0xffffffff


	//   ....[48]....
        /*00fc*/ 	.word	0xffffffff


	//   ....[49]....
        /*0100*/ 	.word	0xffffffff


	//   ....[50]....
        /*0104*/ 	.word	0xffffffff


	//   ....[51]....
        /*0108*/ 	.word	0xffffffff


	//   ....[52]....
        /*010c*/ 	.word	0xffffffff


	//   ....[53]....
        /*0110*/ 	.word	0xffffffff


	//   ....[54]....
        /*0114*/ 	.word	0xffffffff


	//   ....[55]....
        /*0118*/ 	.word	0xffffffff


	//   ....[56]....
        /*011c*/ 	.word	0xffffffff


	//   ....[57]....
        /*0120*/ 	.word	0xffffffff


	//   ....[58]....
        /*0124*/ 	.word	0xffffffff


	//   ....[59]....
        /*0128*/ 	.word	0xffffffff


	//   ....[60]....
        /*012c*/ 	.word	0xffffffff


	//   ....[61]....
        /*0130*/ 	.word	0xffffffff


	//   ....[62]....
        /*0134*/ 	.word	0xffffffff


	//   ....[63]....
        /*0138*/ 	.word	0xffffffff


	//   ....[64]....
        /*013c*/ 	.word	0xffffffff


	//   ....[65]....
        /*0140*/ 	.word	0xffffffff


	//   ....[66]....
        /*0144*/ 	.word	0xffffffff


	//   ....[67]....
        /*0148*/ 	.word	0xffffffff


	//   ....[68]....
        /*014c*/ 	.word	0xffffffff


	//   ....[69]....
        /*0150*/ 	.word	0xffffffff


	//   ....[70]....
        /*0154*/ 	.word	0xffffffff


	//   ....[71]....
        /*0158*/ 	.word	0xffffffff


	//   ....[72]....
        /*015c*/ 	.word	0xffffffff


	//   ....[73]....
        /*0160*/ 	.word	0xffffffff


	//   ....[74]....
        /*0164*/ 	.word	0xffffffff


	//   ....[75]....
        /*0168*/ 	.word	0xffffffff


	//   ....[76]....
        /*016c*/ 	.word	0xffffffff


	//   ....[77]....
        /*0170*/ 	.word	0xffffffff


	//   ....[78]....
        /*0174*/ 	.word	0xffffffff


	//   ....[79]....
        /*0178*/ 	.word	0xffffffff


	//   ....[80]....
        /*017c*/ 	.word	0xffffffff


	//   ....[81]....
        /*0180*/ 	.word	0xffffffff


	//   ....[82]....
        /*0184*/ 	.word	0xffffffff


	//   ....[83]....
        /*0188*/ 	.word	0xffffffff


	//   ....[84]....
        /*018c*/ 	.word	0xffffffff


	//   ....[85]....
        /*0190*/ 	.word	0xffffffff


	//   ....[86]....
        /*0194*/ 	.word	0xffffffff


	//   ....[87]....
        /*0198*/ 	.word	0xffffffff


	//----- nvinfo : EIATTR_COOP_GROUP_INSTR_OFFSETS
	.align		4
.L_1723:
        /*019c*/ 	.byte	0x04, 0x28
        /*019e*/ 	.short	(.L_1725 - .L_1724)


	//   ....[0]....
.L_1724:
        /*01a0*/ 	.word	0x00000b50


	//   ....[1]....
        /*01a4*/ 	.word	0x00000c00


	//   ....[2]....
        /*01a8*/ 	.word	0x00000ed0


	//   ....[3]....
        /*01ac*/ 	.word	0x00001a50


	//   ....[4]....
        /*01b0*/ 	.word	0x00002440


	//   ....[5]....
        /*01b4*/ 	.word	0x00002460


	//   ....[6]....
        /*01b8*/ 	.word	0x000024b0


	//   ....[7]....
        /*01bc*/ 	.word	0x000024c0


	//   ....[8]....
        /*01c0*/ 	.word	0x000024f0


	//   ....[9]....
        /*01c4*/ 	.word	0x00002510


	//   ....[10]....
        /*01c8*/ 	.word	0x00002540


	//   ....[11]....
        /*01cc*/ 	.word	0x00002560


	//   ....[12]....
        /*01d0*/ 	.word	0x00002590


	//   ....[13]....
        /*01d4*/ 	.word	0x000025b0


	//   ....[14]....
        /*01d8*/ 	.word	0x00002660


	//   ....[15]....
        /*01dc*/ 	.word	0x000026d0


	//   ....[16]....
        /*01e0*/ 	.word	0x000026f0


	//   ....[17]....
        /*01e4*/ 	.word	0x00002700


	//   ....[18]....
        /*01e8*/ 	.word	0x00002710


	//   ....[19]....
        /*01ec*/ 	.word	0x00002720


	//   ....[20]....
        /*01f0*/ 	.word	0x00002d30


	//   ....[21]....
        /*01f4*/ 	.word	0x00002d50


	//   ....[22]....
        /*01f8*/ 	.word	0x00002d60


	//   ....[23]....
        /*01fc*/ 	.word	0x00002d90


	//   ....[24]....
        /*0200*/ 	.word	0x00002da0


	//   ....[25]....
        /*0204*/ 	.word	0x00002db0


	//   ....[26]....
        /*0208*/ 	.word	0x00002de0


	//   ....[27]....
        /*020c*/ 	.word	0x00002df0


	//   ....[28]....
        /*0210*/ 	.word	0x00002e20


	//   ....[29]....
        /*0214*/ 	.word	0x00002e30


	//   ....[30]....
        /*0218*/ 	.word	0x00002e60


	//   ....[31]....
        /*021c*/ 	.word	0x00002e70


	//   ....[32]....
        /*0220*/ 	.word	0x00002ea0


	//   ....[33]....
        /*0224*/ 	.word	0x00002eb0


	//   ....[34]....
        /*0228*/ 	.word	0x00002ec0


	//   ....[35]....
        /*022c*/ 	.word	0x00002ed0


	//   ....[36]....
        /*0230*/ 	.word	0x000047e0


	//   ....[37]....
        /*0234*/ 	.word	0x00004820


	//   ....[38]....
        /*0238*/ 	.word	0x00004910


	//   ....[39]....
        /*023c*/ 	.word	0x00004940


	//   ....[40]....
        /*0240*/ 	.word	0x00004a20


	//   ....[41]....
        /*0244*/ 	.word	0x00004a50


	//   ....[42]....
        /*0248*/ 	.word	0x00004b30


	//   ....[43]....
        /*024c*/ 	.word	0x00004b60


	//   ....[44]....
        /*0250*/ 	.word	0x00004c40


	//   ....[45]....
        /*0254*/ 	.word	0x00004c70


	//   ....[46]....
        /*0258*/ 	.word	0x00005040


	//   ....[47]....
        /*025c*/ 	.word	0x00005440


	//   ....[48]....
        /*0260*/ 	.word	0x00005510


	//   ....[49]....
        /*0264*/ 	.word	0x00005570


	//   ....[50]....
        /*0268*/ 	.word	0x000055c0


	//   ....[51]....
        /*026c*/ 	.word	0x000055e0


	//   ....[52]....
        /*0270*/ 	.word	0x00005600


	//   ....[53]....
        /*0274*/ 	.word	0x00005720


	//   ....[54]....
        /*0278*/ 	.word	0x00005770


	//   ....[55]....
        /*027c*/ 	.word	0x000057c0


	//   ....[56]....
        /*0280*/ 	.word	0x000057e0


	//   ....[57]....
        /*0284*/ 	.word	0x00005800


	//   ....[58]....
        /*0288*/ 	.word	0x00005c10


	//   ....[59]....
        /*028c*/ 	.word	0x00005c90


	//   ....[60]....
        /*0290*/ 	.word	0x00005d40


	//   ....[61]....
        /*0294*/ 	.word	0x00005db0


	//   ....[62]....
        /*0298*/ 	.word	0x00005e40


	//   ....[63]....
        /*029c*/ 	.word	0x00005eb0


	//   ....[64]....
        /*02a0*/ 	.word	0x00005f40


	//   ....[65]....
        /*02a4*/ 	.word	0x00005fb0


	//   ....[66]....
        /*02a8*/ 	.word	0x00006060


	//   ....[67]....
        /*02ac*/ 	.word	0x000060d0


	//   ....[68]....
        /*02b0*/ 	.word	0x00006140


	//   ....[69]....
        /*02b4*/ 	.word	0x000061b0


	//   ....[70]....
        /*02b8*/ 	.word	0x00006220


	//   ....[71]....
        /*02bc*/ 	.word	0x00006290


	//   ....[72]....
        /*02c0*/ 	.word	0x00006310


	//   ....[73]....
        /*02c4*/ 	.word	0x00006390


	//   ....[74]....
        /*02c8*/ 	.word	0x00006430


	//   ....[75]....
        /*02cc*/ 	.word	0x000064a0


	//   ....[76]....
        /*02d0*/ 	.word	0x00006520


	//   ....[77]....
        /*02d4*/ 	.word	0x00006590


	//   ....[78]....
        /*02d8*/ 	.word	0x00006610


	//   ....[79]....
        /*02dc*/ 	.word	0x00006680


	//   ....[80]....
        /*02e0*/ 	.word	0x00006710


	//   ....[81]....
        /*02e4*/ 	.word	0x00006780


	//   ....[82]....
        /*02e8*/ 	.word	0x00006800


	//   ....[83]....
        /*02ec*/ 	.word	0x00006870


	//   ....[84]....
        /*02f0*/ 	.word	0x000068e0


	//   ....[85]....
        /*02f4*/ 	.word	0x00006950


	//   ....[86]....
        /*02f8*/ 	.word	0x000069b0


	//   ....[87]....
        /*02fc*/ 	.word	0x00006a20


	//----- nvinfo : EIATTR_EXIT_INSTR_OFFSETS
	.align		4
.L_1725:
        /*0300*/ 	.byte	0x04, 0x1c
        /*0302*/ 	.short	(.L_1727 - .L_1726)


	//   ....[0]....
.L_1726:
        /*0304*/ 	.word	0x00005930


	//   ....[1]....
        /*0308*/ 	.word	0x00005bb0


	//----- nvinfo : EIATTR_MAX_THREADS
	.align		4
.L_1727:
        /*030c*/ 	.byte	0x04, 0x05
        /*030e*/ 	.short	(.L_1729 - .L_1728)
.L_1728:
        /*0310*/ 	.word	0x00000080
        /*0314*/ 	.word	0x00000001
        /*0318*/ 	.word	0x00000001


	//----- nvinfo : EIATTR_CRS_STACK_SIZE
	.align		4
.L_1729:
        /*031c*/ 	.byte	0x04, 0x1e
        /*031e*/ 	.short	(.L_1731 - .L_1730)
.L_1730:
        /*0320*/ 	.word	0x00000000
.L_1731:


//--------------------- .nv.info._Z25selective_scan_bwd_kernelI32Selective_Scan_bwd_kernel_traitsILi128ELi16ELb1ELb0ELb1ELb0ELb1EN3c104HalfEfEEv12SSMParamsBwd --------------------------
	.section	.nv.info._Z25selective_scan_bwd_kernelI32Selective_Scan_bwd_kernel_traitsILi128ELi16ELb1ELb0ELb1ELb0ELb1EN3c104HalfEfEEv12SSMParamsBwd,"",@"SHT_CUDA_INFO"
	.sectionflags	@""
	.align	4


	//----- nvinfo : EIATTR_CUDA_API_VERSION
	.align		4
        /*0000*/ 	.byte	0x04, 0x37
        /*0002*/ 	.short	(.L_1733 - .L_1732)
.L_1732:
        /*0004*/ 	.word	0x00000082


	//----- nvinfo : EIATTR_SW2861232_WAR
	.align		4
.L_1733:
        /*0008*/ 	.byte	0x01, 0x35
	.zero		2


	//----- nvinfo : EIATTR_PARAM_CBANK
	.align		4
        /*000c*/ 	.byte	0x04, 0x0a
        /*000e*/ 	.short	(.L_1735 - .L_1734)
	.align		4
.L_1734:
        /*0010*/ 	.word	index@(.nv.constant0._Z25selective_scan_bwd_kernelI32Selective_Scan_bwd_kernel_traitsILi128ELi16ELb1ELb0ELb1ELb0ELb1EN3c104HalfEfEEv12SSMParamsBwd)
        /*0014*/ 	.short	0x0160
        /*0016*/ 	.short	0x01f0


	//----- nvinfo : EIATTR_CBANK_PARAM_SIZE
	.align		4
.L_1735:
        /*0018*/ 	.byte	0x03, 0x19
        /*001a*/ 	.short	0x01f0


	//----- nvinfo : EIATTR_KPARAM_INFO
	.align		4
        /*001c*/ 	.byte	0x04, 0x17
        /*001e*/ 	.short	(.L_1737 - .L_1736)
.L_1736:
        /*0020*/ 	.word	0x00000000
        /*0024*/ 	.short	0x0000
        /*0026*/ 	.short	0x0000
        /*0028*/ 	.byte	0x00, 0xf0, 0xc1, 0x07


	//----- nvinfo : EIATTR_MAXREG_COUNT
	.align		4
.L_1737:
        /*002c*/ 	.byte	0x03, 0x1b
        /*002e*/ 	.short	0x00a8


	//----- nvinfo : EIATTR_NUM_BARRIERS
	.align		4
        /*0030*/ 	.byte	0x02, 0x4c
        /*0032*/ 	.byte	0x01
	.zero		1


	//----- nvinfo : EIATTR_MERCURY_ISA_VERSION
	.align		4
        /*0034*/ 	.byte	0x03, 0x5f
        /*0036*/ 	.short	0x0000


	//----- nvinfo : EIATTR_COOP_GROUP_MASK_REGIDS
	.align		4
        /*0038*/ 	.byte	0x04, 0x29
        /*003a*/ 	.short	(.L_1739 - .L_1738)


	//   ....[0]....
.L_1738:
        /*003c*/ 	.word	0xffffffff


	//   ....[1]....
        /*0040*/ 	.word	0xffffffff


	//   ....[2]....
        /*0044*/ 	.word	0xffffffff


	//   ....[3]....
        /*0048*/ 	.word	0xffffffff


	//   ....[4]....
        /*004c*/ 	.word	0xffffffff


	//   ....[5]....
        /*0050*/ 	.word	0xffffffff


	//   ....[6]....
        /*0054*/ 	.word	0xffffffff


	//   ....[7]....
        /*0058*/ 	.word	0xffffffff


	//   ....[8]....
        /*005c*/ 	.word	0xffffffff


	//   ....[9]....
        /*0060*/ 	.word	0xffffffff


	//   ....[10]....
        /*0064*/ 	.word	0xffffffff


	//   ....[11]....
        /*0068*/ 	.word	0xffffffff


	//   ....[12]....
        /*006c*/ 	.word	0xffffffff


	//   ....[13]....
        /*0070*/ 	.word	0xffffffff


	//   ....[14]....
        /*0074*/ 	.word	0xffffffff


	//   ....[15]....
        /*0078*/ 	.word	0xffffffff


	//   ....[16]....
        /*007c*/ 	.word	0xffffffff


	//   ....[17]....
        /*0080*/ 	.word	0xffffffff


	//   ....[18]....
        /*0084*/ 	.word	0xffffffff


	//   ....[19]....
        /*0088*/ 	.word	0xffffffff


	//   ....[20]....
        /*008c*/ 	.word	0xffffffff


	//   ....[21]....
        /*0090*/ 	.word	0xffffffff


	//   ....[22]....
        /*0094*/ 	.word	0xffffffff


	//   ....[23]....
        /*0098*/ 	.word	0xffffffff


	//   ....[24]....
        /*009c*/ 	.word	0xffffffff


	//   ....[25]....
        /*00a0*/ 	.word	0xffffffff


	//   ....[26]....
        /*00a4*/ 	.word	0xffffffff


	//   ....[27]....
        /*00a8*/ 	.word	0xffffffff


	//   ....[28]....
        /*00ac*/ 	.word	0xffffffff


	//   ....[29]....
        /*00b0*/ 	.word	0xffffffff


	//   ....[30]....
        /*00b4*/ 	.word	0xffffffff


	//   ....[31]....
        /*00b8*/ 	.word	0xffffffff


	//   ....[32]....
        /*00bc*/ 	.word	0xffffffff


	//   ....[33]....
        /*00c0*/ 	.word	0xffffffff


	//   ....[34]....
        /*00c4*/ 	.word	0xffffffff


	//   ....[35]....
        /*00c8*/ 	.word	0xffffffff


	//   ....[36]....
        /*00cc*/ 	.word	0xffffffff


	//   ....[37]....
        /*00d0*/ 	.word	0xffffffff


	//   ....[38]....
        /*00d4*/ 	.word	0xffffffff


	//   ....[39]....
        /*00d8*/ 	.word	0xffffffff


	//   ....[40]....
        /*00dc*/ 	.word	0xffffffff


	//   ....[41]....
        /*00e0*/ 	.word	0xffffffff


	//   ....[42]....
        /*00e4*/ 	.word	0xffffffff


	//   ....[43]....
        /*00e8*/ 	.word	0xffffffff


	//   ....[44]....
        /*00ec*/ 	.word	0xffffffff


	//   ....[45]....
        /*00f0*/ 	.word	0xffffffff


	//   ....[46]....
        /*00f4*/ 	.word	0xffffffff


	//   ....[47]....
        /*00f8*/ 	.word	0xffffffff


	//   ....[48]....
        /*00fc*/ 	.word	0xffffffff


	//   ....[49]....
        /*0100*/ 	.word	0xffffffff


	//   ....[50]....
        /*0104*/ 	.word	0xffffffff


	//   ....[51]....
        /*0108*/ 	.word	0xffffffff


	//   ....[52]....
        /*010c*/ 	.word	0xffffffff


	//   ....[53]....
        /*0110*/ 	.word	0xffffffff


	//   ....[54]....
        /*0114*/ 	.word	0xffffffff


	//   ....[55]....
        /*0118*/ 	.word	0xffffffff


	//   ....[56]....
        /*011c*/ 	.word	0xffffffff


	//   ....[57]....
        /*0120*/ 	.word	0xffffffff


	//   ....[58]....
        /*0124*/ 	.word	0xffffffff


	//   ....[59]....
        /*0128*/ 	.word	0xffffffff


	//   ....[60]....
        /*012c*/ 	.word	0xffffffff


	//   ....[61]....
        /*0130*/ 	.word	0xffffffff


	//   ....[62]....
        /*0134*/ 	.word	0xffffffff


	//   ....[63]....
        /*0138*/ 	.word	0xffffffff


	//   ....[64]....
        /*013c*/ 	.word	0xffffffff


	//   ....[65]....
        /*0140*/ 	.word	0xffffffff


	//   ....[66]....
        /*0144*/ 	.word	0xffffffff


	//   ....[67]....
        /*0148*/ 	.word	0xffffffff


	//   ....[68]....
        /*014c*/ 	.word	0xffffffff


	//   ....[69]....
        /*0150*/ 	.word	0xffffffff


	//   ....[70]....
        /*0154*/ 	.word	0xffffffff


	//   ....[71]....
        /*0158*/ 	.word	0xffffffff


	//   ....[72]....
        /*015c*/ 	.word	0xffffffff


	//   ....[73]....
        /*0160*/ 	.word	0xffffffff


	//   ....[74]....
        /*0164*/ 	.word	0xffffffff


	//   ....[75]....
        /*0168*/ 	.word	0xffffffff


	//   ....[76]....
        /*016c*/ 	.word	0xffffffff


	//   ....[77]....
        /*0170*/ 	.word	0xffffffff


	//   ....[78]....
        /*0174*/ 	.word	0xffffffff


	//   ....[79]....
        /*0178*/ 	.word	0xffffffff


	//   ....[80]....
        /*017c*/ 	.word	0xffffffff


	//   ....[81]....
        /*0180*/ 	.word	0xffffffff


	//   ....[82]....
        /*0184*/ 	.word	0xffffffff


	//   ....[83]....
        /*0188*/ 	.word	0xffffffff


	//   ....[84]....
        /*018c*/ 	.word	0xffffffff


	//   ....[85]....
        /*0190*/ 	.word	0xffffffff


	//   ....[86]....
        /*0194*/ 	.word	0xffffffff


	//   ....[87]....
        /*0198*/ 	.word	0xffffffff


	//   ....[88]....
        /*019c*/ 	.word	0xffffffff


	//   ....[89]....
        /*01a0*/ 	.word	0xffffffff


	//   ....[90]....
        /*01a4*/ 	.word	0xffffffff


	//   ....[91]....
        /*01a8*/ 	.word	0xffffffff


	//----- nvinfo : EIATTR_COOP_GROUP_INSTR_OFFSETS
	.align		4
.L_1739:
        /*01ac*/ 	.byte	0x04, 0x28
        /*01ae*/ 	.short	(.L_1741 - .L_1740)


	//   ....[0]....
.L_1740:
        /*01b0*/ 	.word	0x00000b70


	//   ....[1]....
        /*01b4*/ 	.word	0x00000c20


	//   ....[2]....
        /*01b8*/ 	.word	0x00000dc0


	//   ....[3]....
        /*01bc*/ 	.word	0x00000f60


	//   ....[4]....
        /*01c0*/ 	.word	0x000017e0


	//   ....[5]....
        /*01c4*/ 	.word	0x00002010


	//   ....[6]....
        /*01c8*/ 	.word	0x00002580


	//   ....[7]....
        /*01cc*/ 	.word	0x00002f10


	//   ....[8]....
        /*01d0*/ 	.word	0x00003920


	//   ....[9]....
        /*01d4*/ 	.word	0x00003940


	//   ....[10]....
        /*01d8*/ 	.word	0x00003990


	//   ....[11]....
        /*01dc*/ 	.word	0x000039a0


	//   ....[12]....
        /*01e0*/ 	.word	0x000039d0


	//   ....[13]....
        /*01e4*/ 	.word	0x000039f0


	//   ....[14]....
        /*01e8*/ 	.word	0x00003a20


	//   ....[15]....
        /*01ec*/ 	.word	0x00003a40


	//   ....[16]....
        /*01f0*/ 	.word	0x00003a70


	//   ....[17]....
        /*01f4*/ 	.word	0x00003a90


	//   ....[18]....
        /*01f8*/ 	.word	0x00003b50


	//   ....[19]....
        /*01fc*/ 	.word	0x00003bc0


	//   ....[20]....
        /*0200*/ 	.word	0x00003be0


	//   ....[21]....
        /*0204*/ 	.word	0x00003bf0


	//   ....[22]....
        /*0208*/ 	.word	0x00003c00


	//   ....[23]....
        /*020c*/ 	.word	0x00003c10


	//   ....[24]....
        /*0210*/ 	.word	0x00004220


	//   ....[25]....
        /*0214*/ 	.word	0x00004240


	//   ....[26]....
        /*0218*/ 	.word	0x00004250


	//   ....[27]....
        /*021c*/ 	.word	0x00004280


	//   ....[28]....
        /*0220*/ 	.word	0x00004290


	//   ....[29]....
        /*0224*/ 	.word	0x000042a0


	//   ....[30]....
        /*0228*/ 	.word	0x000042d0


	//   ....[31]....
        /*022c*/ 	.word	0x000042e0


	//   ....[32]....
        /*0230*/ 	.word	0x00004310


	//   ....[33]....
        /*0234*/ 	.word	0x00004320


	//   ....[34]....
        /*0238*/ 	.word	0x00004350


	//   ....[35]....
        /*023c*/ 	.word	0x00004360


	//   ....[36]....
        /*0240*/ 	.word	0x00004390


	//   ....[37]....
        /*0244*/ 	.word	0x000043a0


	//   ....[38]....
        /*0248*/ 	.word	0x000043b0


	//   ....[39]....
        /*024c*/ 	.word	0x000043c0


	//   ....[40]....
        /*0250*/ 	.word	0x00005d10


	//   ....[41]....
        /*0254*/ 	.word	0x00005d50


	//   ....[42]....
        /*0258*/ 	.word	0x00005e40


	//   ....[43]....
        /*025c*/ 	.word	0x00005e70


	//   ....[44]....
        /*0260*/ 	.word	0x00005f50


	//   ....[45]....
        /*0264*/ 	.word	0x00005f80


	//   ....[46]....
        /*0268*/ 	.word	0x00006060


	//   ....[47]....
        /*026c*/ 	.word	0x00006090


	//   ....[48]....
        /*0270*/ 	.word	0x00006170


	//   ....[49]....
        /*0274*/ 	.word	0x00006190


	//   ....[50]....
        /*0278*/ 	.word	0x00006580


	//   ....[51]....
        /*027c*/ 	.word	0x00006940


	//   ....[52]....
        /*0280*/ 	.word	0x00006a00


	//   ....[53]....
        /*0284*/ 	.word	0x00006a60


	//   ....[54]....
        /*0288*/ 	.word	0x00006ab0


	//   ....[55]....
        /*028c*/ 	.word	0x00006ad0


	//   ....[56]....
        /*0290*/ 	.word	0x00006af0


	//   ....[57]....
        /*0294*/ 	.word	0x00006c10


	//   ....[58]....
        /*0298*/ 	.word	0x00006c60


	//   ....[59]....
        /*029c*/ 	.word	0x00006cb0


	//   ....[60]....
        /*02a0*/ 	.word	0x00006cd0


	//   ....[61]....
        /*02a4*/ 	.word	0x00006cf0


	//   ....[62]....
        /*02a8*/ 	.word	0x00007100


	//   ....[63]....
        /*02ac*/ 	.word	0x00007180


	//   ....[64]....
        /*02b0*/ 	.word	0x00007230


	//   ....[65]....
        /*02b4*/ 	.word	0x000072a0


	//   ....[66]....
        /*02b8*/ 	.word	0x00007330


	//   ....[67]....
        /*02bc*/ 	.word	0x000073a0


	//   ....[68]....
        /*02c0*/ 	.word	0x00007430


	//   ....[69]....
        /*02c4*/ 	.word	0x000074a0


	//   ....[70]....
        /*02c8*/ 	.word	0x00007550


	//   ....[71]....
        /*02cc*/ 	.word	0x000075c0


	//   ....[72]....
        /*02d0*/ 	.word	0x00007620


	//   ....[73]....
        /*02d4*/ 	.word	0x00007690


	//   ....[74]....
        /*02d8*/ 	.word	0x00007710


	//   ....[75]....
        /*02dc*/ 	.word	0x00007780


	//   ....[76]....
        /*02e0*/ 	.word	0x00007800


	//   ....[77]....
        /*02e4*/ 	.word	0x00007880


	//   ....[78]....
        /*02e8*/ 	.word	0x00007920


	//   ....[79]....
        /*02ec*/ 	.word	0x00007990


	//   ....[80]....
        /*02f0*/ 	.word	0x00007a10


	//   ....[81]....
        /*02f4*/ 	.word	0x00007a80


	//   ....[82]....
        /*02f8*/ 	.word	0x00007b00


	//   ....[83]....
        /*02fc*/ 	.word	0x00007b70


	//   ....[84]....
        /*0300*/ 	.word	0x00007c00


	//   ....[85]....
        /*0304*/ 	.word	0x00007c70


	//   ....[86]....
        /*0308*/ 	.word	0x00007cf0


	//   ....[87]....
        /*030c*/ 	.word	0x00007d60


	//   ....[88]....
        /*0310*/ 	.word	0x00007dd0


	//   ....[89]....
        /*0314*/ 	.word	0x00007e40


	//   ....[90]....
        /*0318*/ 	.word	0x00007eb0


	//   ....[91]....
        /*031c*/ 	.word	0x00007f20


	//----- nvinfo : EIATTR_EXIT_INSTR_OFFSETS
	.align		4
.L_1741:
        /*0320*/ 	.byte	0x04, 0x1c
        /*0322*/ 	.short	(.L_1743 - .L_1742)


	//   ....[0]....
.L_1742:
        /*0324*/ 	.word	0x00006e20


	//   ....[1]....
        /*0328*/ 	.word	0x000070a0


	//----- nvinfo : EIATTR_MAX_THREADS
	.align		4
.L_1743:
        /*032c*/ 	.byte	0x04, 0x05
        /*032e*/ 	.short	(.L_1745 - .L_1744)
.L_1744:
        /*0330*/ 	.word	0x00000080
        /*0334*/ 	.word	0x00000001
        /*0338*/ 	.word	0x00000001


	//----- nvinfo : EIATTR_CRS_STACK_SIZE
	.align		4
.L_1745:
        /*033c*/ 	.byte	0x04, 0x1e
        /*033e*/ 	.short	(.L_1747 - .L_1746)
.L_1746:
        /*0340*/ 	.word	0x00000000
.L_1747:


//--------------------- .nv.info._Z25selective_scan_bwd_kernelI32Selective_Scan_bwd_kernel_traitsILi128ELi16ELb1ELb0ELb1ELb1ELb0EN3c104HalfEfEEv12SSMParamsBwd --------------------------
	.section	.nv.info._Z25selective_scan_bwd_kernelI32Selective_Scan_bwd_kernel_traitsILi128ELi16ELb1ELb0ELb1ELb1ELb0EN3c104HalfEfEEv12SSMParamsBwd,"",@"SHT_CUDA_INFO"
	.sectionflags	@""
	.align	4


	//----- nvinfo : EIATTR_CUDA_API_VERSION
	.align		4
        /*0000*/ 	.byte	0x04, 0x37
        /*0002*/ 	.short	(.L_1749 - .L_1748)
.L_1748:
        /*0004*/ 	.word	0x00000082


	//----- nvinfo : EIATTR_SW2861232_WAR
	.align		4
.L_1749:
        /*0008*/ 	.byte	0x01, 0x35
	.zero		2


	//----- nvinfo : EIATTR_PARAM_CBANK
	.align		4
        /*000c*/ 	.byte	0x04, 0x0a
        /*000e*/ 	.short	(.L_1751 - .L_1750)
	.align		4
.L_1750:
        /*0010*/ 	.word	index@(.nv.constant0._Z25selective_scan_bwd_kernelI32Selective_Scan_bwd_kernel_traitsILi128ELi16ELb1ELb0ELb1ELb1ELb0EN3c104HalfEfEEv12SSMParamsBwd)
        /*0014*/ 	.short	0x0160
        /*0016*/ 	.short	0x01f0


	//----- nvinfo : EIATTR_CBANK_PARAM_SIZE
	.align		4
.L_1751:
        /*0018*/ 	.byte	0x03, 0x19
        /*001a*/ 	.short	0x01f0


	//----- nvinfo : EIATTR_KPARAM_INFO
	.align		4
        /*001c*/ 	.byte	0x04, 0x17
        /*001e*/ 	.short	(.L_1753 - .L_1752)
.L_1752:
        /*0020*/ 	.word	0x00000000
        /*0024*/ 	.short	0x0000
        /*0026*/ 	.short	0x0000
        /*0028*/ 	.byte	0x00, 0xf0, 0xc1, 0x07


	//----- nvinfo : EIATTR_MAXREG_COUNT
	.align		4
.L_1753:
        /*002c*/ 	.byte	0x03, 0x1b
        /*002e*/ 	.short	0x00a8


	//----- nvinfo : EIATTR_NUM_BARRIERS
	.align		4
        /*0030*/ 	.byte	0x02, 0x4c
        /*0032*/ 	.byte	0x01
	.zero		1


	//----- nvinfo : EIATTR_MERCURY_ISA_VERSION
	.align		4
        /*0034*/ 	.byte	0x03, 0x5f
        /*0036*/ 	.short	0x0000


	//----- nvinfo : EIATTR_COOP_GROUP_MASK_REGIDS
	.align		4
        /*0038*/ 	.byte	0x04, 0x29
        /*003a*/ 	.short	(.L_1755 - .L_1754)


	//   ....[0]....
.L_1754:
        /*003c*/ 	.word	0xffffffff


	//   ....[1]....
        /*0040*/ 	.word	0xffffffff


	//   ....[2]....
        /*0044*/ 	.word	0xffffffff


	//   ....[3]....
        /*0048*/ 	.word	0xffffffff


	//   ....[4]....
        /*004c*/ 	.word	0xffffffff


	//   ....[5]....
        /*0050*/ 	.word	0xffffffff


	//   ....[6]....
        /*0054*/ 	.word	0xffffffff


	//   ....[7]....
        /*0058*/ 	.word	0xffffffff


	//   ....[8]....
        /*005c*/ 	.word	0xffffffff


	//   ....[9]....
        /*0060*/ 	.word	0xffffffff


	//   ....[10]....
        /*0064*/ 	.word	0xffffffff


	//   ....[11]....
        /*0068*/ 	.word	0xffffffff


	//   ....[12]....
        /*006c*/ 	.word	0xffffffff


	//   ....[13]....
        /*0070*/ 	.word	0xffffffff


	//   ....[14]....
        /*0074*/ 	.word	0xffffffff


	//   ....[15]....
        /*0078*/ 	.word	0xffffffff


	//   ....[16]....
        /*007c*/ 	.word	0xffffffff


	//   ....[17]....
        /*0080*/ 	.word	0xffffffff


	//   ....[18]....
        /*0084*/ 	.word	0xffffffff


	//   ....[19]....
        /*0088*/ 	.word	0xffffffff


	//   ....[20]....
        /*008c*/ 	.word	0xffffffff


	//   ....[21]....
        /*0090*/ 	.word	0xffffffff


	//   ....[22]....
        /*0094*/ 	.word	0xffffffff


	//   ....[23]....
        /*0098*/ 	.word	0xffffffff


	//   ....[24]....
        /*009c*/ 	.word	0xffffffff


	//   ....[25]....
        /*00a0*/ 	.word	0xffffffff


	//   ....[26]....
        /*00a4*/ 	.word	0xffffffff


	//   ....[27]....
        /*00a8*/ 	.word	0xffffffff


	//   ....[28]....
        /*00ac*/ 	.word	0xffffffff


	//   ....[29]....
        /*00b0*/ 	.word	0xffffffff


	//   ....[30]....
        /*00b4*/ 	.word	0xffffffff


	//   ....[31]....
        /*00b8*/ 	.word	0xffffffff


	//   ....[32]....
        /*00bc*/ 	.word	0xffffffff


	//   ....[33]....
        /*00c0*/ 	.word	0xffffffff


	//   ....[34]....
        /*00c4*/ 	.word	0xffffffff


	//   ....[35]....
        /*00c8*/ 	.word	0xffffffff


	//   ....[36]....
        /*00cc*/ 	.word	0xffffffff


	//   ....[37]....
        /*00d0*/ 	.word	0xffffffff


	//   ....[38]....
        /*00d4*/ 	.word	0xffffffff


	//   ....[39]....
        /*00d8*/ 	.word	0xffffffff


	//   ....[40]....
        /*00dc*/ 	.word	0xffffffff


	//   ....[41]....
        /*00e0*/ 	.word	0xffffffff


	//   ....[42]....
        /*00e4*/ 	.word	0xffffffff


	//   ....[43]....
        /*00e8*/ 	.word	0xffffffff


	//   ....[44]....
        /*00ec*/ 	.word	0xffffffff


	//   ....[45]....
        /*00f0*/ 	.word	0xffffffff


	//   ....[46]....
        /*00f4*/ 	.word	0xffffffff


	//   ....[47]....
        /*00f8*/ 	.word	0xffffffff


	//   ....[48]....
        /*00fc*/ 	.word	0xffffffff


	//   ....[49]....
        /*0100*/ 	.word	0xffffffff


	//   ....[50]....
        /*0104*/ 	.word	0xffffffff


	//   ....[51]....
        /*0108*/ 	.word	0xffffffff


	//   ....[52]....
        /*010c*/ 	.word	0xffffffff


	//   ....[53]....
        /*0110*/ 	.word	0xffffffff


	//   ....[54]....
        /*0114*/ 	.word	0xffffffff


	//   ....[55]....
        /*0118*/ 	.word	0xffffffff


	//   ....[56]....
        /*011c*/ 	.word	0xffffffff


	//   ....[57]....
        /*0120*/ 	.word	0xffffffff


	//   ....[58]....
        /*0124*/ 	.word	0xffffffff


	//   ....[59]....
        /*0128*/ 	.word	0xffffffff


	//   ....[60]....
        /*012c*/ 	.word	0xffffffff


	//   ....[61]....
        /*0130*/ 	.word	0xffffffff


	//   ....[62]....
        /*0134*/ 	.word	0xffffffff


	//   ....[63]....
        /*0138*/ 	.word	0xffffffff


	//   ....[64]....
        /*013c*/ 	.word	0xffffffff


	//   ....[65]....
        /*0140*/ 	.word	0xffffffff


	//   ....[66]....
        /*0144*/ 	.word	0xffffffff


	//   ....[67]....
        /*0148*/ 	.word	0xffffffff


	//   ....[68]....
        /*014c*/ 	.word	0xffffffff


	//   ....[69]....
        /*0150*/ 	.word	0xffffffff


	//   ....[70]....
        /*0154*/ 	.word	0xffffffff


	//   ....[71]....
        /*0158*/ 	.word	0xffffffff


	//   ....[72]....
        /*015c*/ 	.word	0xffffffff


	//   ....[73]....
        /*0160*/ 	.word	0xffffffff


	//   ....[74]....
        /*0164*/ 	.word	0xffffffff


	//   ....[75]....
        /*0168*/ 	.word	0xffffffff


	//   ....[76]....
        /*016c*/ 	.word	0xffffffff


	//   ....[77]....
        /*0170*/ 	.word	0xffffffff


	//   ....[78]....
        /*0174*/ 	.word	0xffffffff


	//   ....[79]....
        /*0178*/ 	.word	0xffffffff


	//   ....[80]....
        /*017c*/ 	.word	0xffffffff


	//   ....[81]....
        /*0180*/ 	.word	0xffffffff


	//   ....[82]....
        /*0184*/ 	.word	0xffffffff


	//   ....[83]....
        /*0188*/ 	.word	0xffffffff


	//   ....[84]....
        /*018c*/ 	.word	0xffffffff


	//   ....[85]....
        /*0190*/ 	.word	0xffffffff


	//   ....[86]....
        /*0194*/ 	.word	0xffffffff


	//   ....[87]....
        /*0198*/ 	.word	0xffffffff


	//   ....[88]....
        /*019c*/ 	.word	0xffffffff


	//----- nvinfo : EIATTR_COOP_GROUP_INSTR_OFFSETS
	.align		4
.L_1755:
        /*01a0*/ 	.byte	0x04, 0x28
        /*01a2*/ 	.short	(.L_1757 - .L_1756)


	//   ....[0]....
.L_1756:
        /*01a4*/ 	.word	0x00000b70


	//   ....[1]....
        /*01a8*/ 	.word	0x00000c20


	//   ....[2]....
        /*01ac*/ 	.word	0x00000e40


	//   ....[3]....
        /*01b0*/ 	.word	0x00003c80


	//   ....[4]....
        /*01b4*/ 	.word	0x000046c0


	//   ....[5]....
        /*01b8*/ 	.word	0x000046e0


	//   ....[6]....
        /*01bc*/ 	.word	0x00004730


	//   ....[7]....
        /*01c0*/ 	.word	0x00004740


	//   ....[8]....
        /*01c4*/ 	.word	0x00004770


	//   ....[9]....
        /*01c8*/ 	.word	0x00004790


	//   ....[10]....
        /*01cc*/ 	.word	0x000047c0


	//   ....[11]....
        /*01d0*/ 	.word	0x000047e0


	//   ....[12]....
        /*01d4*/ 	.word	0x00004810


	//   ....[13]....
        /*01d8*/ 	.word	0x00004830


	//   ....[14]....
        /*01dc*/ 	.word	0x000048f0


	//   ....[15]....
        /*01e0*/ 	.word	0x00004960


	//   ....[16]....
        /*01e4*/ 	.word	0x00004980


	//   ....[17]....
        /*01e8*/ 	.word	0x00004990


	//   ....[18]....
        /*01ec*/ 	.word	0x000049a0


	//   ....[19]....
        /*01f0*/ 	.word	0x000049b0


	//   ....[20]....
        /*01f4*/ 	.word	0x00004fc0


	//   ....[21]....
        /*01f8*/ 	.word	0x00004fe0


	//   ....[22]....
        /*01fc*/ 	.word	0x00004ff0


	//   ....[23]....
        /*0200*/ 	.word	0x00005020


	//   ....[24]....
        /*0204*/ 	.word	0x00005030


	//   ....[25]....
        /*0208*/ 	.word	0x00005040


	//   ....[26]....
        /*020c*/ 	.word	0x00005070


	//   ....[27]....
        /*0210*/ 	.word	0x00005080


	//   ....[28]....
        /*0214*/ 	.word	0x000050b0


	//   ....[29]....
        /*0218*/ 	.word	0x000050c0


	//   ....[30]....
        /*021c*/ 	.word	0x000050f0


	//   ....[31]....
        /*0220*/ 	.word	0x00005100


	//   ....[32]....
        /*0224*/ 	.word	0x00005130


	//   ....[33]....
        /*0228*/ 	.word	0x00005140


	//   ....[34]....
        /*022c*/ 	.word	0x00005150


	//   ....[35]....
        /*0230*/ 	.word	0x00005160


	//   ....[36]....
        /*0234*/ 	.word	0x00006ab0


	//   ....[37]....
        /*0238*/ 	.word	0x00006af0


	//   ....[38]....
        /*023c*/ 	.word	0x00006be0


	//   ....[39]....
        /*0240*/ 	.word	0x00006c10


	//   ....[40]....
        /*0244*/ 	.word	0x00006cf0


	//   ....[41]....
        /*0248*/ 	.word	0x00006d20


	//   ....[42]....
        /*024c*/ 	.word	0x00006e00


	//   ....[43]....
        /*0250*/ 	.word	0x00006e30


	//   ....[44]....
        /*0254*/ 	.word	0x00006f10


	//   ....[45]....
        /*0258*/ 	.word	0x00006f20


	//   ....[46]....
        /*025c*/ 	.word	0x00007330


	//   ....[47]....
        /*0260*/ 	.word	0x00007ae0


	//   ....[48]....
        /*0264*/ 	.word	0x00007eb0


	//   ....[49]....
        /*0268*/ 	.word	0x00008040


	//   ....[50]....
        /*026c*/ 	.word	0x000080a0


	//   ....[51]....
        /*0270*/ 	.word	0x000080f0


	//   ....[52]....
        /*0274*/ 	.word	0x00008110


	//   ....[53]....
        /*0278*/ 	.word	0x00008130


	//   ....[54]....
        /*027c*/ 	.word	0x00008250


	//   ....[55]....
        /*0280*/ 	.word	0x000082a0


	//   ....[56]....
        /*0284*/ 	.word	0x000082f0


	//   ....[57]....
        /*0288*/ 	.word	0x00008310


	//   ....[58]....
        /*028c*/ 	.word	0x00008330


	//   ....[59]....
        /*0290*/ 	.word	0x00008740


	//   ....[60]....
        /*0294*/ 	.word	0x000087c0


	//   ....[61]....
        /*0298*/ 	.word	0x00008870


	//   ....[62]....
        /*029c*/ 	.word	0x000088e0


	//   ....[63]....
        /*02a0*/ 	.word	0x00008990


	//   ....[64]....
        /*02a4*/ 	.word	0x00008a00


	//   ....[65]....
        /*02a8*/ 	.word	0x00008ab0


	//   ....[66]....
        /*02ac*/ 	.word	0x00008b20


	//   ....[67]....
        /*02b0*/ 	.word	0x00008bb0


	//   ....[68]....
        /*02b4*/ 	.word	0x00008c20


	//   ....[69]....
        /*02b8*/ 	.word	0x00008c80


	//   ....[70]....
        /*02bc*/ 	.word	0x00008cf0


	//   ....[71]....
        /*02c0*/ 	.word	0x00008d70


	//   ....[72]....
        /*02c4*/ 	.word	0x00008de0


	//   ....[73]....
        /*02c8*/ 	.word	0x00008e60


	//   ....[74]....
        /*02cc*/ 	.word	0x00008ee0


	//   ....[75]....
        /*02d0*/ 	.word	0x00008f80


	//   ....[76]....
        /*02d4*/ 	.word	0x00008ff0


	//   ....[77]....
        /*02d8*/ 	.word	0x00009070


	//   ....[78]....
        /*02dc*/ 	.word	0x000090e0


	//   ....[79]....
        /*02e0*/ 	.word	0x00009170


	//   ....[80]....
        /*02e4*/ 	.word	0x000091e0


	//   ....[81]....
        /*02e8*/ 	.word	0x00009270


	//   ....[82]....
        /*02ec*/ 	.word	0x000092e0


	//   ....[83]....
        /*02f0*/ 	.word	0x00009360


	//   ....[84]....
        /*02f4*/ 	.word	0x000093d0


	//   ....[85]....
        /*02f8*/ 	.word	0x00009440


	//   ....[86]....
        /*02fc*/ 	.word	0x000094b0


	//   ....[87]....
        /*0300*/ 	.word	0x00009510


	//   ....[88]....
        /*0304*/ 	.word	0x00009580


	//----- nvinfo : EIATTR_EXIT_INSTR_OFFSETS
	.align		4
.L_1757:
        /*0308*/ 	.byte	0x04, 0x1c
        /*030a*/ 	.short	(.L_1759 - .L_1758)


	//   ....[0]....
.L_1758:
        /*030c*/ 	.word	0x00008460


	//   ....[1]....
        /*0310*/ 	.word	0x000086e0


	//----- nvinfo : EIATTR_MAX_THREADS
	.align		4
.L_1759:
        /*0314*/ 	.byte	0x04, 0x05
        /*0316*/ 	.short	(.L_1761 - .L_1760)
.L_1760:
        /*0318*/ 	.word	0x00000080
        /*031c*/ 	.word	0x00000001
        /*0320*/ 	.word	0x00000001


	//----- nvinfo : EIATTR_CRS_STACK_SIZE
	.align		4
.L_1761:
        /*0324*/ 	.byte	0x04, 0x1e
        /*0326*/ 	.short	(.L_1763 - .L_1762)
.L_1762:
        /*0328*/ 	.word	0x00000000
.L_1763:


//--------------------- .nv.info._Z25selective_scan_bwd_kernelI32Selective_Scan_bwd_kernel_traitsILi128ELi16ELb1ELb0ELb1ELb1ELb1EN3c104HalfEfEEv12SSMParamsBwd --------------------------
	.section	.nv.info._Z25selective_scan_bwd_kernelI32Selective_Scan_bwd_kernel_traitsILi128ELi16ELb1ELb0ELb1ELb1ELb1EN3c104HalfEfEEv12SSMParamsBwd,"",@"SHT_CUDA_INFO"
	.sectionflags	@""
	.align	4


	//----- nvinfo : EIATTR_CUDA_API_VERSION
	.align		4
        /*0000*/ 	.byte	0x04, 0x37
        /*0002*/ 	.short	(.L_1765 - .L_1764)
.L_1764:
        /*0004*/ 	.word	0x00000082


	//----- nvinfo : EIATTR_SW2861232_WAR
	.align		4
.L_1765:
        /*0008*/ 	.byte	0x01, 0x35
	.zero		2


	//----- nvinfo : EIATTR_PARAM_CBANK
	.align		4
        /*000c*/ 	.byte	0x04, 0x0a
        /*000e*/ 	.short	(.L_1767 - .L_1766)
	.align		4
.L_1766:
        /*0010*/ 	.word	index@(.nv.constant0._Z25selective_scan_bwd_kernelI32Selective_Scan_bwd_kernel_traitsILi128ELi16ELb1ELb0ELb1ELb1ELb1EN3c104HalfEfEEv12SSMParamsBwd)
        /*0014*/ 	.short	0x0160
        /*0016*/ 	.short	0x01f0


	//----- nvinfo : EIATTR_CBANK_PARAM_SIZE
	.align		4
.L_1767:
        /*0018*/ 	.byte	0x03, 0x19
        /*001a*/ 	.short	0x01f0


	//----- nvinfo : EIATTR_KPARAM_INFO
	.align		4
        /*001c*/ 	.byte	0x04, 0x17
        /*001e*/ 	.short	(.L_1769 - .L_1768)
.L_1768:
        /*0020*/ 	.word	0x00000000
        /*0024*/ 	.short	0x0000
        /*0026*/ 	.short	0x0000
        /*0028*/ 	.byte	0x00, 0xf0, 0xc1, 0x07


	//----- nvinfo : EIATTR_MAXREG_COUNT
	.align		4
.L_1769:
        /*002c*/ 	.byte	0x03, 0x1b
        /*002e*/ 	.short	0x00a8


	//----- nvinfo : EIATTR_NUM_BARRIERS
	.align		4
        /*0030*/ 	.byte	0x02, 0x4c
        /*0032*/ 	.byte	0x01
	.zero		1


	//----- nvinfo : EIATTR_MERCURY_ISA_VERSION
	.align		4
        /*0034*/ 	.byte	0x03, 0x5f
        /*0036*/ 	.short	0x0000


	//----- nvinfo : EIATTR_COOP_GROUP_MASK_REGIDS
	.align		4
        /*0038*/ 	.byte	0x04, 0x29
        /*003a*/ 	.short	(.L_1771 - .L_1770)


	//   ....[0]....
.L_1770:
        /*003c*/ 	.word	0xffffffff


	//   ....[1]....
        /*0040*/ 	.word	0xffffffff


	//   ....[2]....
        /*0044*/ 	.word	0xffffffff


	//   ....[3]....
        /*0048*/ 	.word	0xffffffff


	//   ....[4]....
        /*004c*/ 	.word	0xffffffff


	//   ....[5]....
        /*0050*/ 	.word	0xffffffff


	//   ....[6]....
        /*0054*/ 	.word	0xffffffff


	//   ....[7]....
        /*0058*/ 	.word	0xffffffff


	//   ....[8]....
        /*005c*/ 	.word	0xffffffff


	//   ....[9]....
        /*0060*/ 	.word	0xffffffff


	//   ....[10]....
        /*0064*/ 	.word	0xffffffff


	//   ....[11]....
        /*0068*/ 	.word	0xffffffff


	//   ....[12]....
        /*006c*/ 	.word	0xffffffff


	//   ....[13]....
        /*0070*/ 	.word	0xffffffff


	//   ....[14]....
        /*0074*/ 	.word	0xffffffff


	//   ....[15]....
        /*0078*/ 	.word	0xffffffff


	//   ....[16]....
        /*007c*/ 	.word	0xffffffff


	//   ....[17]....
        /*0080*/ 	.word	0xffffffff


	//   ....[18]....
        /*0084*/ 	.word	0xffffffff


	//   ....[19]....
        /*0088*/ 	.word	0xffffffff


	//   ....[20]....
        /*008c*/ 	.word	0xffffffff


	//   ....[21]....
        /*0090*/ 	.word	0xffffffff


	//   ....[22]....
        /*0094*/ 	.word	0xffffffff


	//   ....[23]....
        /*0098*/ 	.word	0xffffffff


	//   ....[24]....
        /*009c*/ 	.word	0xffffffff


	//   ....[25]....
        /*00a0*/ 	.word	0xffffffff


	//   ....[26]....
        /*00a4*/ 	.word	0xffffffff


	//   ....[27]....
        /*00a8*/ 	.word	0xffffffff


	//   ....[28]....
        /*00ac*/ 	.word	0xffffffff


	//   ....[29]....
        /*00b0*/ 	.word	0xffffffff


	//   ....[30]....
        /*00b4*/ 	.word	0xffffffff


	//   ....[31]....
        /*00b8*/ 	.word	0xffffffff


	//   ....[32]....
        /*00bc*/ 	.word	0xffffffff


	//   ....[33]....
        /*00c0*/ 	.word	0xffffffff


	//   ....[34]....
        /*00c4*/ 	.word	0xffffffff


	//   ....[35]....
        /*00c8*/ 	.word	0xffffffff


	//   ....[36]....
        /*00cc*/ 	.word	0xffffffff


	//   ....[37]....
        /*00d0*/ 	.word	0xffffffff


	//   ....[38]....
        /*00d4*/ 	.word	0xffffffff


	//   ....[39]....
        /*00d8*/ 	.word	0xffffffff


	//   ....[40]....
        /*00dc*/ 	.word	0xffffffff


	//   ....[41]....
        /*00e0*/ 	.word	0xffffffff


	//   ....[42]....
        /*00e4*/ 	.word	0xffffffff


	//   ....[43]....
        /*00e8*/ 	.word	0xffffffff


	//   ....[44]....
        /*00ec*/ 	.word	0xffffffff


	//   ....[45]....
        /*00f0*/ 	.word	0xffffffff


	//   ....[46]....
        /*00f4*/ 	.word	0xffffffff


	//   ....[47]....
        /*00f8*/ 	.word	0xffffffff


	//   ....[48]....
        /*00fc*/ 	.word	0xffffffff


	//   ....[49]....
        /*0100*/ 	.word	0xffffffff


	//   ....[50]....
        /*0104*/ 	.word	0xffffffff


	//   ....[51]....
        /*0108*/ 	.word	0xffffffff


	//   ....[52]....
        /*010c*/ 	.word	0xffffffff


	//   ....[53]....
        /*0110*/ 	.word	0xffffffff


	//   ....[54]....
        /*0114*/ 	.word	0xffffffff


	//   ....[55]....
        /*0118*/ 	.word	0xffffffff


	//   ....[56]....
        /*011c*/ 	.word	0xffffffff


	//   ....[57]....
        /*0120*/ 	.word	0xffffffff


	//   ....[58]....
        /*0124*/ 	.word	0xffffffff


	//   ....[59]....
        /*0128*/ 	.word	0xffffffff


	//   ....[60]....
        /*012c*/ 	.word	0xffffffff


	//   ....[61]....
        /*0130*/ 	.word	0xffffffff


	//   ....[62]....
        /*0134*/ 	.word	0xffffffff


	//   ....[63]....
        /*0138*/ 	.word	0xffffffff


	//   ....[64]....
        /*013c*/ 	.word	0xffffffff


	//   ....[65]....
        /*0140*/ 	.word	0xffffffff


	//   ....[66]....
        /*0144*/ 	.word	0xffffffff


	//   ....[67]....
        /*0148*/ 	.word	0xffffffff


	//   ....[68]....
        /*014c*/ 	.word	0xffffffff


	//   ....[69]....
        /*0150*/ 	.word	0xffffffff


	//   ....[70]....
        /*0154*/ 	.word	0xffffffff


	//   ....[71]....
        /*0158*/ 	.word	0xffffffff


	//   ....[72]....
        /*015c*/ 	.word	0xffffffff


	//   ....[73]....
        /*0160*/ 	.word	0xffffffff


	//   ....[74]....
        /*0164*/ 	.word	0xffffffff


	//   ....[75]....
        /*0168*/ 	.word	0xffffffff


	//   ....[76]....
        /*016c*/ 	.word	0xffffffff


	//   ....[77]....
        /*0170*/ 	.word	0xffffffff


	//   ....[78]....
        /*0174*/ 	.word	0xffffffff


	//   ....[79]....
        /*0178*/ 	.word	0xffffffff


	//   ....[80]....
        /*017c*/ 	.word	0xffffffff


	//   ....[81]....
        /*0180*/ 	.word	0xffffffff


	//   ....[82]....
        /*0184*/ 	.word	0xffffffff


	//   ....[83]....
        /*0188*/ 	.word	0xffffffff


	//   ....[84]....
        /*018c*/ 	.word	0xffffffff


	//   ....[85]....
        /*0190*/ 	.word	0xffffffff


	//   ....[86]....
        /*0194*/ 	.word	0xffffffff


	//   ....[87]....
        /*0198*/ 	.word	0xffffffff


	//   ....[88]....
        /*019c*/ 	.word	0xffffffff


	//   ....[89]....
        /*01a0*/ 	.word	0xffffffff


	//   ....[90]....
        /*01a4*/ 	.word	0xffffffff


	//   ....[91]....
        /*01a8*/ 	.word	0xffffffff


	//   ....[92]....
        /*01ac*/ 	.word	0xffffffff


	//----- nvinfo : EIATTR_COOP_GROUP_INSTR_OFFSETS
	.align		4
.L_1771:
        /*01b0*/ 	.byte	0x04, 0x28
        /*01b2*/ 	.short	(.L_1773 - .L_1772)


	//   ....[0]....
.L_1772:
        /*01b4*/ 	.word	0x00000b20


	//   ....[1]....
        /*01b8*/ 	.word	0x00000bd0


	//   ....[2]....
        /*01bc*/ 	.word	0x00000df0


	//   ....[3]....
        /*01c0*/ 	.word	0x00003450


	//   ....[4]....
        /*01c4*/ 	.word	0x00003c50


	//   ....[5]....
        /*01c8*/ 	.word	0x000045b0


	//   ....[6]....
        /*01cc*/ 	.word	0x00004960


	//   ....[7]....
        /*01d0*/ 	.word	0x00005190


	//   ....[8]....
        /*01d4*/ 	.word	0x00005bd0


	//   ....[9]....
        /*01d8*/ 	.word	0x00005bf0


	//   ....[10]....
        /*01dc*/ 	.word	0x00005c40


	//   ....[11]....
        /*01e0*/ 	.word	0x00005c50


	//   ....[12]....
        /*01e4*/ 	.word	0x00005c80


	//   ....[13]....
        /*01e8*/ 	.word	0x00005ca0


	//   ....[14]....
        /*01ec*/ 	.word	0x00005cd0


	//   ....[15]....
        /*01f0*/ 	.word	0x00005cf0


	//   ....[16]....
        /*01f4*/ 	.word	0x00005d20


	//   ....[17]....
        /*01f8*/ 	.word	0x00005d40


	//   ....[18]....
        /*01fc*/ 	.word	0x00005e00


	//   ....[19]....
        /*0200*/ 	.word	0x00005e70


	//   ....[20]....
        /*0204*/ 	.word	0x00005e90


	//   ....[21]....
        /*0208*/ 	.word	0x00005ea0


	//   ....[22]....
        /*020c*/ 	.word	0x00005eb0


	//   ....[23]....
        /*0210*/ 	.word	0x00005ec0


	//   ....[24]....
        /*0214*/ 	.word	0x000064d0


	//   ....[25]....
        /*0218*/ 	.word	0x000064f0


	//   ....[26]....
        /*021c*/ 	.word	0x00006500


	//   ....[27]....
        /*0220*/ 	.word	0x00006530


	//   ....[28]....
        /*0224*/ 	.word	0x00006540


	//   ....[29]....
        /*0228*/ 	.word	0x00006550


	//   ....[30]....
        /*022c*/ 	.word	0x00006580


	//   ....[31]....
        /*0230*/ 	.word	0x00006590


	//   ....[32]....
        /*0234*/ 	.word	0x000065c0


	//   ....[33]....
        /*0238*/ 	.word	0x000065d0


	//   ....[34]....
        /*023c*/ 	.word	0x00006600


	//   ....[35]....
        /*0240*/ 	.word	0x00006610


	//   ....[36]....
        /*0244*/ 	.word	0x00006640


	//   ....[37]....
        /*0248*/ 	.word	0x00006650


	//   ....[38]....
        /*024c*/ 	.word	0x00006660


	//   ....[39]....
        /*0250*/ 	.word	0x00006670


	//   ....[40]....
        /*0254*/ 	.word	0x00007ea0


	//   ....[41]....
        /*0258*/ 	.word	0x00007ee0


	//   ....[42]....
        /*025c*/ 	.word	0x00007fe0


	//   ....[43]....
        /*0260*/ 	.word	0x00008010


	//   ....[44]....
        /*0264*/ 	.word	0x000080f0


	//   ....[45]....
        /*0268*/ 	.word	0x00008120


	//   ....[46]....
        /*026c*/ 	.word	0x00008200


	//   ....[47]....
        /*0270*/ 	.word	0x00008230


	//   ....[48]....
        /*0274*/ 	.word	0x000082f0


	//   ....[49]....
        /*0278*/ 	.word	0x00008320


	//   ....[50]....
        /*027c*/ 	.word	0x00008830


	//   ....[51]....
        /*0280*/ 	.word	0x00008fa0


	//   ....[52]....
        /*0284*/ 	.word	0x00009380


	//   ....[53]....
        /*0288*/ 	.word	0x00009510


	//   ....[54]....
        /*028c*/ 	.word	0x00009570


	//   ....[55]....
        /*0290*/ 	.word	0x000095c0


	//   ....[56]....
        /*0294*/ 	.word	0x000095e0


	//   ....[57]....
        /*0298*/ 	.word	0x00009600


	//   ....[58]....
        /*029c*/ 	.word	0x00009720


	//   ....[59]....
        /*02a0*/ 	.word	0x00009770


	//   ....[60]....
        /*02a4*/ 	.word	0x000097c0


	//   ....[61]....
        /*02a8*/ 	.word	0x000097e0


	//   ....[62]....
        /*02ac*/ 	.word	0x00009800


	//   ....[63]....
        /*02b0*/ 	.word	0x00009c10


	//   ....[64]....
        /*02b4*/ 	.word	0x00009c90


	//   ....[65]....
        /*02b8*/ 	.word	0x00009d40


	//   ....[66]....
        /*02bc*/ 	.word	0x00009db0


	//   ....[67]....
        /*02c0*/ 	.word	0x00009e40


	//   ....[68]....
        /*02c4*/ 	.word	0x00009eb0


	//   ....[69]....
        /*02c8*/ 	.word	0x00009f50


	//   ....[70]....
        /*02cc*/ 	.word	0x00009fc0


	//   ....[71]....
        /*02d0*/ 	.word	0x0000a060


	//   ....[72]....
        /*02d4*/ 	.word	0x0000a0d0


	//   ....[73]....
        /*02d8*/ 	.word	0x0000a140


	//   ....[74]....
        /*02dc*/ 	.word	0x0000a1b0


	//   ....[75]....
        /*02e0*/ 	.word	0x0000a220


	//   ....[76]....
        /*02e4*/ 	.word	0x0000a290


	//   ....[77]....
        /*02e8*/ 	.word	0x0000a310


	//   ....[78]....
        /*02ec*/ 	.word	0x0000a390


	//   ....[79]....
        /*02f0*/ 	.word	0x0000a430


	//   ....[80]....
        /*02f4*/ 	.word	0x0000a4a0


	//   ....[81]....
        /*02f8*/ 	.word	0x0000a520


	//   ....[82]....
        /*02fc*/ 	.word	0x0000a590


	//   ....[83]....
        /*0300*/ 	.word	0x0000a620


	//   ....[84]....
        /*0304*/ 	.word	0x0000a690


	//   ....[85]....
        /*0308*/ 	.word	0x0000a730


	//   ....[86]....
        /*030c*/ 	.word	0x0000a7a0


	//   ....[87]....
        /*0310*/ 	.word	0x0000a820


	//   ....[88]....
        /*0314*/ 	.word	0x0000a890


	//   ....[89]....
        /*0318*/ 	.word	0x0000a900


	//   ....[90]....
        /*031c*/ 	.word	0x0000a970


	//   ....[91]....
        /*0320*/ 	.word	0x0000a9d0


	//   ....[92]....
        /*0324*/ 	.word	0x0000aa40


	//----- nvinfo : EIATTR_EXIT_INSTR_OFFSETS
	.align		4
.L_1773:
        /*0328*/ 	.byte	0x04, 0x1c
        /*032a*/ 	.short	(.L_1775 - .L_1774)


	//   ....[0]....
.L_1774:
        /*032c*/ 	.word	0x00009930


	//   ....[1]....
        /*0330*/ 	.word	0x00009bb0


	//----- nvinfo : EIATTR_MAX_THREADS
	.align		4
.L_1775:
        /*0334*/ 	.byte	0x04, 0x05
        /*0336*/ 	.short	(.L_1777 - .L_1776)
.L_1776:
        /*0338*/ 	.word	0x00000080
        /*033c*/ 	.word	0x00000001
        /*0340*/ 	.word	0x00000001


	//----- nvinfo : EIATTR_CRS_STACK_SIZE
	.align		4
.L_1777:
        /*0344*/ 	.byte	0x04, 0x1e
        /*0346*/ 	.short	(.L_1779 - .L_1778)
.L_1778:
        /*0348*/ 	.word	0x00000000
.L_1779:


//--------------------- .nv.info._Z25selective_scan_bwd_kernelI32Selective_Scan_bwd_kernel_traitsILi128ELi16ELb1ELb1ELb0ELb0ELb0EN3c104HalfEfEEv12SSMParamsBwd --------------------------
	.section	.nv.info._Z25selective_scan_bwd_kernelI32Selective_Scan_bwd_kernel_traitsILi128ELi16ELb1ELb1ELb0ELb0ELb0EN3c104HalfEfEEv12SSMParamsBwd,"",@"SHT_CUDA_INFO"
	.sectionflags	@""
	.align	4


	//----- nvinfo : EIATTR_CUDA_API_VERSION
	.align		4
        /*0000*/ 	.byte	0x04, 0x37
        /*0002*/ 	.short	(.L_1781 - .L_1780)
.L_1780:
        /*0004*/ 	.word	0x00000082


	//----- nvinfo : EIATTR_SW2861232_WAR
	.align		4
.L_1781:
        /*0008*/ 	.byte	0x01, 0x35
	.zero		2


	//----- nvinfo : EIATTR_PARAM_CBANK
	.align		4
        /*000c*/ 	.byte	0x04, 0x0a
        /*000e*/ 	.short	(.L_1783 - .L_1782)
	.align		4
.L_1782:
        /*0010*/ 	.word	index@(.nv.constant0._Z25selective_scan_bwd_kernelI32Selective_Scan_bwd_kernel_traitsILi128ELi16ELb1ELb1ELb0ELb0ELb0EN3c104HalfEfEEv12SSMParamsBwd)
        /*0014*/ 	.short	0x0160
        /*0016*/ 	.short	0x01f0


	//----- nvinfo : EIATTR_CBANK_PARAM_SIZE
	.align		4
.L_1783:
        /*0018*/ 	.byte	0x03, 0x19
        /*001a*/ 	.short	0x01f0


	//----- nvinfo : EIATTR_KPARAM_INFO
	.align		4
        /*001c*/ 	.byte	0x04, 0x17
        /*001e*/ 	.short	(.L_1785 - .L_1784)
.L_1784:
        /*0020*/ 	.word	0x00000000
        /*0024*/ 	.short	0x0000
        /*0026*/ 	.short	0x0000
        /*0028*/ 	.byte	0x00, 0xf0, 0xc1, 0x07


	//----- nvinfo : EIATTR_MAXREG_COUNT
	.align		4
.L_1785:
        /*002c*/ 	.byte	0x03, 0x1b
        /*002e*/ 	.short	0x00a8


	//----- nvinfo : EIATTR_NUM_BARRIERS
	.align		4
        /*0030*/ 	.byte	0x02, 0x4c
        /*0032*/ 	.byte	0x01
	.zero		1


	//----- nvinfo : EIATTR_MERCURY_ISA_VERSION
	.align		4
        /*0034*/ 	.byte	0x03, 0x5f
        /*0036*/ 	.short	0x0000


	//----- nvinfo : EIATTR_COOP_GROUP_MASK_REGIDS
	.align		4
        /*0038*/ 	.byte	0x04, 0x29
        /*003a*/ 	.short	(.L_1787 - .L_1786)


	//   ....[0]....
.L_1786:
        /*003c*/ 	.word	0xffffffff


	//   ....[1]....
        /*0040*/ 	.word	0xffffffff


	//   ....[2]....
        /*0044*/ 	.word	0xffffffff


	//   ....[3]....
        /*0048*/ 	.word	0xffffffff


	//   ....[4]....
        /*004c*/ 	.word	0xffffffff


	//   ....[5]....
        /*0050*/ 	.word	0xffffffff


	//   ....[6]....
        /*0054*/ 	.word	0xffffffff


	//   ....[7]....
        /*0058*/ 	.word	0xffffffff


	//   ....[8]....
        /*005c*/ 	.word	0xffffffff


	//   ....[9]....
        /*0060*/ 	.word	0xffffffff


	//   ....[10]....
        /*0064*/ 	.word	0xffffffff


	//   ....[11]....
        /*0068*/ 	.word	0xffffffff


	//   ....[12]....
        /*006c*/ 	.word	0xffffffff


	//   ....[13]....
        /*0070*/ 	.word	0xffffffff


	//   ....[14]....
        /*0074*/ 	.word	0xffffffff


	//   ....[15]....
        /*0078*/ 	.word	0xffffffff


	//   ....[16]....
        /*007c*/ 	.word	0xffffffff


	//   ....[17]....
        /*0080*/ 	.word	0xffffffff


	//   ....[18]....
        /*0084*/ 	.word	0xffffffff


	//   ....[19]....
        /*0088*/ 	.word	0xffffffff


	//   ....[20]....
        /*008c*/ 	.word	0xffffffff


	//   ....[21]....
        /*0090*/ 	.word	0xffffffff


	//   ....[22]....
        /*0094*/ 	.word	0xffffffff


	//   ....[23]....
        /*0098*/ 	.word	0xffffffff


	//   ....[24]....
        /*009c*/ 	.word	0xffffffff


	//   ....[25]....
        /*00a0*/ 	.word	0xffffffff


	//   ....[26]....
        /*00a4*/ 	.word	0xffffffff


	//   ....[27]....
        /*00a8*/ 	.word	0xffffffff


	//   ....[28]....
        /*00ac*/ 	.word	0xffffffff


	//   ....[29]....
        /*00b0*/ 	.word	0xffffffff


	//   ....[30]....
        /*00b4*/ 	.word	0xffffffff


	//   ....[31]....
        /*00b8*/ 	.word	0xffffffff


	//   ....[32]....
        /*00bc*/ 	.word	0xffffffff


	//   ....[33]....
        /*00c0*/ 	.word	0xffffffff


	//   ....[34]....
        /*00c4*/ 	.word	0xffffffff


	//   ....[35]....
        /*00c8*/ 	.word	0xffffffff


	//   ....[36]....
        /*00cc*/ 	.word	0xffffffff


	//   ....[37]....
        /*00d0*/ 	.word	0xffffffff


	//   ....[38]....
        /*00d4*/ 	.word	0xffffffff


	//   ....[39]....
        /*00d8*/ 	.word	0xffffffff


	//   ....[40]....
        /*00dc*/ 	.word	0xffffffff


	//   ....[41]....
        /*00e0*/ 	.word	0xffffffff


	//   ....[42]....
        /*00e4*/ 	.word	0xffffffff


	//   ....[43]....
        /*00e8*/ 	.word	0xffffffff


	//   ....[44]....
        /*00ec*/ 	.word	0xffffffff


	//   ....[45]....
        /*00f0*/ 	.word	0xffffffff


	//   ....[46]....
        /*00f4*/ 	.word	0xffffffff


	//   ....[47]....
        /*00f8*/ 	.word	0xffffffff


	//   ....[48]....
        /*00fc*/ 	.word	0xffffffff


	//   ....[49]....
        /*0100*/ 	.word	0xffffffff


	//   ....[50]....
        /*0104*/ 	.word	0xffffffff


	//   ....[51]....
        /*0108*/ 	.word	0xffffffff


	//   ....[52]....
        /*010c*/ 	.word	0xffffffff


	//   ....[53]....
        /*0110*/ 	.word	0xffffffff


	//   ....[54]....
        /*0114*/ 	.word	0xffffffff


	//   ....[55]....
        /*0118*/ 	.word	0xffffffff


	//   ....[56]....
        /*011c*/ 	.word	0xffffffff


	//   ....[57]....
        /*0120*/ 	.word	0xffffffff


	//   ....[58]....
        /*0124*/ 	.word	0xffffffff


	//   ....[59]....
        /*0128*/ 	.word	0xffffffff


	//   ....[60]....
        /*012c*/ 	.word	0xffffffff


	//   ....[61]....
        /*0130*/ 	.word	0xffffffff


	//   ....[62]....
        /*0134*/ 	.word	0xffffffff


	//   ....[63]....
        /*0138*/ 	.word	0xffffffff


	//   ....[64]....
        /*013c*/ 	.word	0xffffffff


	//   ....[65]....
        /*0140*/ 	.word	0xffffffff


	//   ....[66]....
        /*0144*/ 	.word	0xffffffff


	//   ....[67]....
        /*0148*/ 	.word	0xffffffff


	//   ....[68]....
        /*014c*/ 	.word	0xffffffff


	//   ....[69]....
        /*0150*/ 	.word	0xffffffff


	//   ....[70]....
        /*0154*/ 	.word	0xffffffff


	//   ....[71]....
        /*0158*/ 	.word	0xffffffff


	//   ....[72]....
        /*015c*/ 	.word	0xffffffff


	//   ....[73]....
        /*0160*/ 	.word	0xffffffff


	//   ....[74]....
        /*0164*/ 	.word	0xffffffff


	//   ....[75]....
        /*0168*/ 	.word	0xffffffff


	//   ....[76]....
        /*016c*/ 	.word	0xffffffff


	//   ....[77]....
        /*0170*/ 	.word	0xffffffff


	//   ....[78]....
        /*0174*/ 	.word	0xffffffff


	//   ....[79]....
        /*0178*/ 	.word	0xffffffff


	//   ....[80]....
        /*017c*/ 	.word	0xffffffff


	//   ....[81]....
        /*0180*/ 	.word	0xffffffff


	//   ....[82]....
        /*0184*/ 	.word	0xffffffff


	//   ....[83]....
        /*0188*/ 	.word	0xffffffff


	//   ....[84]....
        /*018c*/ 	.word	0xffffffff


	//   ....[85]....
        /*0190*/ 	.word	0xffffffff


	//   ....[86]....
        /*0194*/ 	.word	0xffffffff


	//   ....[87]....
        /*0198*/ 	.word	0xffffffff


	//----- nvinfo : EIATTR_COOP_GROUP_INSTR_OFFSETS
	.align		4
.L_1787:
        /*019c*/ 	.byte	0x04, 0x28
        /*019e*/ 	.short	(.L_1789 - .L_1788)


	//   ....[0]....
.L_1788:
        /*01a0*/ 	.word	0x00000b90


	//   ....[1]....
        /*01a4*/ 	.word	0x00000c40


	//   ....[2]....
        /*01a8*/ 	.word	0x00000e10


	//   ....[3]....
        /*01ac*/ 	.word	0x00001760


	//   ....[4]....
        /*01b0*/ 	.word	0x00002380


	//   ....[5]....
        /*01b4*/ 	.word	0x000023a0


	//   ....[6]....
        /*01b8*/ 	.word	0x000023f0


	//   ....[7]....
        /*01bc*/ 	.word	0x00002400


	//   ....[8]....
        /*01c0*/ 	.word	0x00002430


	//   ....[9]....
        /*01c4*/ 	.word	0x00002450


	//   ....[10]....
        /*01c8*/ 	.word	0x00002480


	//   ....[11]....
        /*01cc*/ 	.word	0x000024a0


	//   ....[12]....
        /*01d0*/ 	.word	0x000024d0


	//   ....[13]....
        /*01d4*/ 	.word	0x000024f0


	//   ....[14]....
        /*01d8*/ 	.word	0x000025c0


	//   ....[15]....
        /*01dc*/ 	.word	0x00002630


	//   ....[16]....
        /*01e0*/ 	.word	0x00002650


	//   ....[17]....
        /*01e4*/ 	.word	0x00002660


	//   ....[18]....
        /*01e8*/ 	.word	0x00002670


	//   ....[19]....
        /*01ec*/ 	.word	0x00002680


	//   ....[20]....
        /*01f0*/ 	.word	0x00002d90


	//   ....[21]....
        /*01f4*/ 	.word	0x00002db0


	//   ....[22]....
        /*01f8*/ 	.word	0x00002dc0


	//   ....[23]....
        /*01fc*/ 	.word	0x00002df0


	//   ....[24]....
        /*0200*/ 	.word	0x00002e00


	//   ....[25]....
        /*0204*/ 	.word	0x00002e10


	//   ....[26]....
        /*0208*/ 	.word	0x00002e40


	//   ....[27]....
        /*020c*/ 	.word	0x00002e50


	//   ....[28]....
        /*0210*/ 	.word	0x00002e80


	//   ....[29]....
        /*0214*/ 	.word	0x00002e90


	//   ....[30]....
        /*0218*/ 	.word	0x00002ec0


	//   ....[31]....
        /*021c*/ 	.word	0x00002ed0


	//   ....[32]....
        /*0220*/ 	.word	0x00002f00


	//   ....[33]....
        /*0224*/ 	.word	0x00002f10


	//   ....[34]....
        /*0228*/ 	.word	0x00002f20


	//   ....[35]....
        /*022c*/ 	.word	0x00002f30


	//   ....[36]....
        /*0230*/ 	.word	0x000048c0


	//   ....[37]....
        /*0234*/ 	.word	0x00004900


	//   ....[38]....
        /*0238*/ 	.word	0x000049f0


	//   ....[39]....
        /*023c*/ 	.word	0x00004a20


	//   ....[40]....
        /*0240*/ 	.word	0x00004b00


	//   ....[41]....
        /*0244*/ 	.word	0x00004b30


	//   ....[42]....
        /*0248*/ 	.word	0x00004c10


	//   ....[43]....
        /*024c*/ 	.word	0x00004c40


	//   ....[44]....
        /*0250*/ 	.word	0x00004cc0


	//   ....[45]....
        /*0254*/ 	.word	0x00004cf0


	//   ....[46]....
        /*0258*/ 	.word	0x000051a0


	//   ....[47]....
        /*025c*/ 	.word	0x000055b0


	//   ....[48]....
        /*0260*/ 	.word	0x00005670


	//   ....[49]....
        /*0264*/ 	.word	0x000056d0


	//   ....[50]....
        /*0268*/ 	.word	0x00005720


	//   ....[51]....
        /*026c*/ 	.word	0x00005740


	//   ....[52]....
        /*0270*/ 	.word	0x00005760


	//   ....[53]....
        /*0274*/ 	.word	0x00005880


	//   ....[54]....
        /*0278*/ 	.word	0x000058d0


	//   ....[55]....
        /*027c*/ 	.word	0x00005920


	//   ....[56]....
        /*0280*/ 	.word	0x00005940


	//   ....[57]....
        /*0284*/ 	.word	0x00005960


	//   ....[58]....
        /*0288*/ 	.word	0x00005d70


	//   ....[59]....
        /*028c*/ 	.word	0x00005df0


	//   ....[60]....
        /*0290*/ 	.word	0x00005ea0


	//   ....[61]....
        /*0294*/ 	.word	0x00005f10


	//   ....[62]....
        /*0298*/ 	.word	0x00005fa0


	//   ....[63]....
        /*029c*/ 	.word	0x00006010


	//   ....[64]....
        /*02a0*/ 	.word	0x000060a0


	//   ....[65]....
        /*02a4*/ 	.word	0x00006110


	//   ....[66]....
        /*02a8*/ 	.word	0x000061c0


	//   ....[67]....
        /*02ac*/ 	.word	0x00006230


	//   ....[68]....
        /*02b0*/ 	.word	0x000062a0


	//   ....[69]....
        /*02b4*/ 	.word	0x00006310


	//   ....[70]....
        /*02b8*/ 	.word	0x00006380


	//   ....[71]....
        /*02bc*/ 	.word	0x000063f0


	//   ....[72]....
        /*02c0*/ 	.word	0x00006470


	//   ....[73]....
        /*02c4*/ 	.word	0x000064f0


	//   ....[74]....
        /*02c8*/ 	.word	0x00006590


	//   ....[75]....
        /*02cc*/ 	.word	0x00006600


	//   ....[76]....
        /*02d0*/ 	.word	0x00006680


	//   ....[77]....
        /*02d4*/ 	.word	0x000066f0


	//   ....[78]....
        /*02d8*/ 	.word	0x00006770


	//   ....[79]....
        /*02dc*/ 	.word	0x000067e0


	//   ....[80]....
        /*02e0*/ 	.word	0x00006880


	//   ....[81]....
        /*02e4*/ 	.word	0x000068f0


	//   ....[82]....
        /*02e8*/ 	.word	0x00006970


	//   ....[83]....
        /*02ec*/ 	.word	0x000069e0


	//   ....[84]....
        /*02f0*/ 	.word	0x00006a50


	//   ....[85]....
        /*02f4*/ 	.word	0x00006ac0


	//   ....[86]....
        /*02f8*/ 	.word	0x00006b30


	//   ....[87]....
        /*02fc*/ 	.word	0x00006ba0


	//----- nvinfo : EIATTR_EXIT_INSTR_OFFSETS
	.align		4
.L_1789:
        /*0300*/ 	.byte	0x04, 0x1c
        /*0302*/ 	.short	(.L_1791 - .L_1790)


	//   ....[0]....
.L_1790:
        /*0304*/ 	.word	0x00005a90


	//   ....[1]....
        /*0308*/ 	.word	0x00005d10


	//----- nvinfo : EIATTR_MAX_THREADS
	.align		4
.L_1791:
        /*030c*/ 	.byte	0x04, 0x05
        /*030e*/ 	.short	(.L_1793 - .L_1792)
.L_1792:
        /*0310*/ 	.word	0x00000080
        /*0314*/ 	.word	0x00000001
        /*0318*/ 	.word	0x00000001


	//----- nvinfo : EIATTR_CRS_STACK_SIZE
	.align		4
.L_1793:
        /*031c*/ 	.byte	0x04, 0x1e
        /*031e*/ 	.short	(.L_1795 - .L_1794)
.L_1794:
        /*0320*/ 	.word	0x00000000
.L_1795:


//--------------------- .nv.info._Z25selective_scan_bwd_kernelI32Selective_Scan_bwd_kernel_traitsILi128ELi16ELb1ELb1ELb0ELb0ELb1EN3c104HalfEfEEv12SSMParamsBwd --------------------------
	.section	.nv.info._Z25selective_scan_bwd_kernelI32Selective_Scan_bwd_kernel_traitsILi128ELi16ELb1ELb1ELb0ELb0ELb1EN3c104HalfEfEEv12SSMParamsBwd,"",@"SHT_CUDA_INFO"
	.sectionflags	@""
	.align	4


	//----- nvinfo : EIATTR_CUDA_API_VERSION
	.align		4
        /*0000*/ 	.byte	0x04, 0x37
        /*0002*/ 	.short	(.L_1797 - .L_1796)
.L_1796:
        /*0004*/ 	.word	0x00000082


	//----- nvinfo : EIATTR_SW2861232_WAR
	.align		4
.L_1797:
        /*0008*/ 	.byte	0x01, 0x35
	.zero		2


	//----- nvinfo : EIATTR_PARAM_CBANK
	.align		4
        /*000c*/ 	.byte	0x04, 0x0a
        /*000e*/ 	.short	(.L_1799 - .L_1798)
	.align		4
.L_1798:
        /*0010*/ 	.word	index@(.nv.constant0._Z25selective_scan_bwd_kernelI32Selective_Scan_bwd_kernel_traitsILi128ELi16ELb1ELb1ELb0ELb0ELb1EN3c104HalfEfEEv12SSMParamsBwd)
        /*0014*/ 	.short	0x0160
        /*0016*/ 	.short	0x01f0


	//----- nvinfo : EIATTR_CBANK_PARAM_SIZE
	.align		4
.L_1799:
        /*0018*/ 	.byte	0x03, 0x19
        /*001a*/ 	.short	0x01f0


	//----- nvinfo : EIATTR_KPARAM_INFO
	.align		4
        /*001c*/ 	.byte	0x04, 0x17
        /*001e*/ 	.short	(.L_1801 - .L_1800)
.L_1800:
        /*0020*/ 	.word	0x00000000
        /*0024*/ 	.short	0x0000
        /*0026*/ 	.short	0x0000
        /*0028*/ 	.byte	0x00, 0xf0, 0xc1, 0x07


	//----- nvinfo : EIATTR_MAXREG_COUNT
	.align		4
.L_1801:
        /*002c*/ 	.byte	0x03, 0x1b
        /*002e*/ 	.short	0x00a8


	//----- nvinfo : EIATTR_NUM_BARRIERS
	.align		4
        /*0030*/ 	.byte	0x02, 0x4c
        /*0032*/ 	.byte	0x01
	.zero		1


	//----- nvinfo : EIATTR_MERCURY_ISA_VERSION
	.align		4
        /*0034*/ 	.byte	0x03, 0x5f
        /*0036*/ 	.short	0x0000


	//----- nvinfo : EIATTR_COOP_GROUP_MASK_REGIDS
	.align		4
        /*0038*/ 	.byte	0x04, 0x29
        /*003a*/ 	.short	(.L_1803 - .L_1802)


	//   ....[0]....
.L_1802:
        /*003c*/ 	.word	0xffffffff


	//   ....[1]....
        /*0040*/ 	.word	0xffffffff


	//   ....[2]....
        /*0044*/ 	.word	0xffffffff


	//   ....[3]....
        /*0048*/ 	.word	0xffffffff


	//   ....[4]....
        /*004c*/ 	.word	0xffffffff


	//   ....[5]....
        /*0050*/ 	.word	0xffffffff


	//   ....[6]....
        /*0054*/ 	.word	0xffffffff


	//   ....[7]....
        /*0058*/ 	.word	0xffffffff


	//   ....[8]....
        /*005c*/ 	.word	0xffffffff


	//   ....[9]....
        /*0060*/ 	.word	0xffffffff


	//   ....[10]....
        /*0064*/ 	.word	0xffffffff


	//   ....[11]....
        /*0068*/ 	.word	0xffffffff


	//   ....[12]....
        /*006c*/ 	.word	0xffffffff


	//   ....[13]....
        /*0070*/ 	.word	0xffffffff


	//   ....[14]....
        /*0074*/ 	.word	0xffffffff


	//   ....[15]....
        /*0078*/ 	.word	0xffffffff


	//   ....[16]....
        /*007c*/ 	.word	0xffffffff


	//   ....[17]....
        /*0080*/ 	.word	0xffffffff


	//   ....[18]....
        /*0084*/ 	.word	0xffffffff


	//   ....[19]....
        /*0088*/ 	.word	0xffffffff


	//   ....[20]....
        /*008c*/ 	.word	0xffffffff


	//   ....[21]....
        /*0090*/ 	.word	0xffffffff


	//   ....[22]....
        /*0094*/ 	.word	0xffffffff


	//   ....[23]....
        /*0098*/ 	.word	0xffffffff


	//   ....[24]....
        /*009c*/ 	.word	0xffffffff


	//   ....[25]....
        /*00a0*/ 	.word	0xffffffff


	//   ....[26]....
        /*00a4*/ 	.word	0xffffffff


	//   ....[27]....
        /*00a8*/ 	.word	0xffffffff


	//   ....[28]....
        /*00ac*/ 	.word	0xffffffff


	//   ....[29]....
        /*00b0*/ 	.word	0xffffffff


	//   ....[30]....
        /*00b4*/ 	.word	0xffffffff


	//   ....[31]....
        /*00b8*/ 	.word	0xffffffff


	//   ....[32]....
        /*00bc*/ 	.word	0xffffffff


	//   ....[33]....
        /*00c0*/ 	.word	0xffffffff


	//   ....[34]....
        /*00c4*/ 	.word	0xffffffff


	//   ....[35]....
        /*00c8*/ 	.word	0xffffffff


	//   ....[36]....
        /*00cc*/ 	.word	0xffffffff


	//   ....[37]....
        /*00d0*/ 	.word	0xffffffff


	//   ....[38]....
        /*00d4*/ 	.word	0xffffffff


	//   ....[39]....
        /*00d8*/ 	.word	0xffffffff


	//   ....[40]....
        /*00dc*/ 	.word	0xffffffff


	//   ....[41]....
        /*00e0*/ 	.word	0xffffffff


	//   ....[42]....
        /*00e4*/ 	.word	0xffffffff


	//   ....[43]....
        /*00e8*/ 	.word	0xffffffff


	//   ....[44]....
        /*00ec*/ 	.word	0xffffffff


	//   ....[45]....
        /*00f0*/ 	.word	0xffffffff


	//   ....[46]....
        /*00f4*/ 	.word	0xffffffff


	//   ....[47]....
        /*00f8*/ 	.word	0xffffffff


	//   ....[48]....
        /*00fc*/ 	.word	0xffffffff


	//   ....[49]....
        /*0100*/ 	.word	0xffffffff


	//   ....[50]....
        /*0104*/ 	.word	0xffffffff


	//   ....[51]....
        /*0108*/ 	.word	0xffffffff


	//   ....[52]....
        /*010c*/ 	.word	0xffffffff


	//   ....[53]....
        /*0110*/ 	.word	0xffffffff


	//   ....[54]....
        /*0114*/ 	.word	0xffffffff


	//   ....[55]....
        /*0118*/ 	.word	0xffffffff


	//   ....[56]....
        /*011c*/ 	.word	0xffffffff


	//   ....[57]....
        /*0120*/ 	.word	0xffffffff


	//   ....[58]....
        /*0124*/ 	.word	0xffffffff


	//   ....[59]....
        /*0128*/ 	.word	0xffffffff


	//   ....[60]....
        /*012c*/ 	.word	0xffffffff


	//   ....[61]....
        /*0130*/ 	.word	0xffffffff


	//   ....[62]....
        /*0134*/ 	.word	0xffffffff


	//   ....[63]....
        /*0138*/ 	.word	0xffffffff


	//   ....[64]....
        /*013c*/ 	.word	0xffffffff


	//   ....[65]....
        /*0140*/ 	.word	0xffffffff


	//   ....[66]....
        /*0144*/ 	.word	0xffffffff


	//   ....[67]....
        /*0148*/ 	.word	0xffffffff


	//   ....[68]....
        /*014c*/ 	.word	0xffffffff


	//   ....[69]....
        /*0150*/ 	.word	0xffffffff


	//   ....[70]....
        /*0154*/ 	.word	0xffffffff


	//   ....[71]....
        /*0158*/ 	.word	0xffffffff


	//   ....[72]....
        /*015c*/ 	.word	0xffffffff


	//   ....[73]....
        /*0160*/ 	.word	0xffffffff


	//   ....[74]....
        /*0164*/ 	.word	0xffffffff


	//   ....[75]....
        /*0168*/ 	.word	0xffffffff


	//   ....[76]....
        /*016c*/ 	.word	0xffffffff


	//   ....[77]....
        /*0170*/ 	.word	0xffffffff


	//   ....[78]....
        /*0174*/ 	.word	0xffffffff


	//   ....[79]....
        /*0178*/ 	.word	0xffffffff


	//   ....[80]....
        /*017c*/ 	.word	0xffffffff


	//   ....[81]....
        /*0180*/ 	.word	0xffffffff


	//   ....[82]....
        /*0184*/ 	.word	0xffffffff


	//   ....[83]....
        /*0188*/ 	.word	0xffffffff


	//   ....[84]....
        /*018c*/ 	.word	0xffffffff


	//   ....[85]....
        /*0190*/ 	.word	0xffffffff


	//   ....[86]....
        /*0194*/ 	.word	0xffffffff


	//   ....[87]....
        /*0198*/ 	.word	0xffffffff


	//   ....[88]....
        /*019c*/ 	.word	0xffffffff


	//   ....[89]....
        /*01a0*/ 	.word	0xffffffff


	//   ....[90]....
        /*01a4*/ 	.word	0xffffffff


	//   ....[91]....
        /*01a8*/ 	.word	0xffffffff


	//----- nvinfo : EIATTR_COOP_GROUP_INSTR_OFFSETS
	.align		4
.L_1803:
        /*01ac*/ 	.byte	0x04, 0x28
        /*01ae*/ 	.short	(.L_1805 - .L_1804)


	//   ....[0]....
.L_1804:
        /*01b0*/ 	.word	0x00000b70


	//   ....[1]....
        /*01b4*/ 	.word	0x00000c20


	//   ....[2]....
        /*01b8*/ 	.word	0x00000dc0


	//   ....[3]....
        /*01bc*/ 	.word	0x00000f60


	//   ....[4]....
        /*01c0*/ 	.word	0x000018f0


	//   ....[5]....
        /*01c4*/ 	.word	0x000021f0


	//   ....[6]....
        /*01c8*/ 	.word	0x00002580


	//   ....[7]....
        /*01cc*/ 	.word	0x00002ec0


	//   ....[8]....
        /*01d0*/ 	.word	0x00003900


	//   ....[9]....
        /*01d4*/ 	.word	0x00003920


	//   ....[10]....
        /*01d8*/ 	.word	0x00003970


	//   ....[11]....
        /*01dc*/ 	.word	0x00003980


	//   ....[12]....
        /*01e0*/ 	.word	0x000039b0


	//   ....[13]....
        /*01e4*/ 	.word	0x000039d0


	//   ....[14]....
        /*01e8*/ 	.word	0x00003a00


	//   ....[15]....
        /*01ec*/ 	.word	0x00003a20


	//   ....[16]....
        /*01f0*/ 	.word	0x00003a50


	//   ....[17]....
        /*01f4*/ 	.word	0x00003a70


	//   ....[18]....
        /*01f8*/ 	.word	0x00003b30


	//   ....[19]....
        /*01fc*/ 	.word	0x00003ba0


	//   ....[20]....
        /*0200*/ 	.word	0x00003bc0


	//   ....[21]....
        /*0204*/ 	.word	0x00003bd0


	//   ....[22]....
        /*0208*/ 	.word	0x00003be0


	//   ....[23]....
        /*020c*/ 	.word	0x00003bf0


	//   ....[24]....
        /*0210*/ 	.word	0x00004200


	//   ....[25]....
        /*0214*/ 	.word	0x00004220


	//   ....[26]....
        /*0218*/ 	.word	0x00004230


	//   ....[27]....
        /*021c*/ 	.word	0x00004260


	//   ....[28]....
        /*0220*/ 	.word	0x00004270


	//   ....[29]....
        /*0224*/ 	.word	0x00004280


	//   ....[30]....
        /*0228*/ 	.word	0x000042b0


	//   ....[31]....
        /*022c*/ 	.word	0x000042c0


	//   ....[32]....
        /*0230*/ 	.word	0x000042f0


	//   ....[33]....
        /*0234*/ 	.word	0x00004300


	//   ....[34]....
        /*0238*/ 	.word	0x00004330


	//   ....[35]....
        /*023c*/ 	.word	0x00004340


	//   ....[36]....
        /*0240*/ 	.word	0x00004370


	//   ....[37]....
        /*0244*/ 	.word	0x00004380


	//   ....[38]....
        /*0248*/ 	.word	0x00004390


	//   ....[39]....
        /*024c*/ 	.word	0x000043a0


	//   ....[40]....
        /*0250*/ 	.word	0x00005c50


	//   ....[41]....
        /*0254*/ 	.word	0x00005c90


	//   ....[42]....
        /*0258*/ 	.word	0x00005d80


	//   ....[43]....
        /*025c*/ 	.word	0x00005db0


	//   ....[44]....
        /*0260*/ 	.word	0x00005e90


	//   ....[45]....
        /*0264*/ 	.word	0x00005ec0


	//   ....[46]....
        /*0268*/ 	.word	0x00005fa0


	//   ....[47]....
        /*026c*/ 	.word	0x00005fd0


	//   ....[48]....
        /*0270*/ 	.word	0x00006090


	//   ....[49]....
        /*0274*/ 	.word	0x000060c0


	//   ....[50]....
        /*0278*/ 	.word	0x00006520


	//   ....[51]....
        /*027c*/ 	.word	0x00006900


	//   ....[52]....
        /*0280*/ 	.word	0x000069d0


	//   ....[53]....
        /*0284*/ 	.word	0x00006a30


	//   ....[54]....
        /*0288*/ 	.word	0x00006a80


	//   ....[55]....
        /*028c*/ 	.word	0x00006aa0


	//   ....[56]....
        /*0290*/ 	.word	0x00006ac0


	//   ....[57]....
        /*0294*/ 	.word	0x00006be0


	//   ....[58]....
        /*0298*/ 	.word	0x00006c30


	//   ....[59]....
        /*029c*/ 	.word	0x00006c80


	//   ....[60]....
        /*02a0*/ 	.word	0x00006ca0


	//   ....[61]....
        /*02a4*/ 	.word	0x00006cc0


	//   ....[62]....
        /*02a8*/ 	.word	0x000070d0


	//   ....[63]....
        /*02ac*/ 	.word	0x00007150


	//   ....[64]....
        /*02b0*/ 	.word	0x00007200


	//   ....[65]....
        /*02b4*/ 	.word	0x00007270


	//   ....[66]....
        /*02b8*/ 	.word	0x00007300


	//   ....[67]....
        /*02bc*/ 	.word	0x00007370


	//   ....[68]....
        /*02c0*/ 	.word	0x00007400


	//   ....[69]....
        /*02c4*/ 	.word	0x00007470


	//   ....[70]....
        /*02c8*/ 	.word	0x00007520


	//   ....[71]....
        /*02cc*/ 	.word	0x00007590


	//   ....[72]....
        /*02d0*/ 	.word	0x000075f0


	//   ....[73]....
        /*02d4*/ 	.word	0x00007660


	//   ....[74]....
        /*02d8*/ 	.word	0x000076e0


	//   ....[75]....
        /*02dc*/ 	.word	0x00007750


	//   ....[76]....
        /*02e0*/ 	.word	0x000077d0


	//   ....[77]....
        /*02e4*/ 	.word	0x00007850


	//   ....[78]....
        /*02e8*/ 	.word	0x000078f0


	//   ....[79]....
        /*02ec*/ 	.word	0x00007960


	//   ....[80]....
        /*02f0*/ 	.word	0x000079e0


	//   ....[81]....
        /*02f4*/ 	.word	0x00007a50


	//   ....[82]....
        /*02f8*/ 	.word	0x00007ad0


	//   ....[83]....
        /*02fc*/ 	.word	0x00007b40


	//   ....[84]....
        /*0300*/ 	.word	0x00007bd0


	//   ....[85]....
        /*0304*/ 	.word	0x00007c40


	//   ....[86]....
        /*0308*/ 	.word	0x00007cc0


	//   ....[87]....
        /*030c*/ 	.word	0x00007d30


	//   ....[88]....
        /*0310*/ 	.word	0x00007da0


	//   ....[89]....
        /*0314*/ 	.word	0x00007e10


	//   ....[90]....
        /*0318*/ 	.word	0x00007e80


	//   ....[91]....
        /*031c*/ 	.word	0x00007ef0


	//----- nvinfo : EIATTR_EXIT_INSTR_OFFSETS
	.align		4
.L_1805:
        /*0320*/ 	.byte	0x04, 0x1c
        /*0322*/ 	.short	(.L_1807 - .L_1806)


	//   ....[0]....
.L_1806:
        /*0324*/ 	.word	0x00006df0


	//   ....[1]....
        /*0328*/ 	.word	0x00007070


	//----- nvinfo : EIATTR_MAX_THREADS
	.align		4
.L_1807:
        /*032c*/ 	.byte	0x04, 0x05
        /*032e*/ 	.short	(.L_1809 - .L_1808)
.L_1808:
        /*0330*/ 	.word	0x00000080
        /*0334*/ 	.word	0x00000001
        /*0338*/ 	.word	0x00000001


	//----- nvinfo : EIATTR_CRS_STACK_SIZE
	.align		4
.L_1809:
        /*033c*/ 	.byte	0x04, 0x1e
        /*033e*/ 	.short	(.L_1811 - .L_1810)
.L_1810:
        /*0340*/ 	.word	0x00000000
.L_1811:


//--------------------- .nv.info._Z25selective_scan_bwd_kernelI32Selective_Scan_bwd_kernel_traitsILi128ELi16ELb1ELb1ELb0ELb1ELb0EN3c104HalfEfEEv12SSMParamsBwd --------------------------
	.section	.nv.info._Z25selective_scan_bwd_kernelI32Selective_Scan_bwd_kernel_traitsILi128ELi16ELb1ELb1ELb0ELb1ELb0EN3c104HalfEfEEv12SSMParamsBwd,"",@"SHT_CUDA_INFO"
	.sectionflags	@""
	.align	4


	//----- nvinfo : EIATTR_CUDA_API_VERSION
	.align		4
        /*0000*/ 	.byte	0x04, 0x37
        /*0002*/ 	.short	(.L_1813 - .L_1812)
.L_1812:
        /*0004*/ 	.word	0x00000082


	//----- nvinfo : EIATTR_SW2861232_WAR
	.align		4
.L_1813:
        /*0008*/ 	.byte	0x01, 0x35
	.zero		2


	//----- nvinfo : EIATTR_PARAM_CBANK
	.align		4
        /*000c*/ 	.byte	0x04, 0x0a
        /*000e*/ 	.short	(.L_1815 - .L_1814)
	.align		4
.L_1814:
        /*0010*/ 	.word	index@(.nv.constant0._Z25selective_scan_bwd_kernelI32Selective_Scan_bwd_kernel_traitsILi128ELi16ELb1ELb1ELb0ELb1ELb0EN3c104HalfEfEEv12SSMParamsBwd)
        /*0014*/ 	.short	0x0160
        /*0016*/ 	.short	0x01f0


	//----- nvinfo : EIATTR_CBANK_PARAM_SIZE
	.align		4
.L_1815:
        /*0018*/ 	.byte	0x03, 0x19
        /*001a*/ 	.short	0x01f0


	//----- nvinfo : EIATTR_KPARAM_INFO
	.align		4
        /*001c*/ 	.byte	0x04, 0x17
        /*001e*/ 	.short	(.L_1817 - .L_1816)
.L_1816:
        /*0020*/ 	.word	0x00000000
        /*0024*/ 	.short	0x0000
        /*0026*/ 	.short	0x0000
        /*0028*/ 	.byte	0x00, 0xf0, 0xc1, 0x07


	//----- nvinfo : EIATTR_MAXREG_COUNT
	.align		4
.L_1817:
        /*002c*/ 	.byte	0x03, 0x1b
        /*002e*/ 	.short	0x00a8


	//----- nvinfo : EIATTR_NUM_BARRIERS
	.align		4
        /*0030*/ 	.byte	0x02, 0x4c
        /*0032*/ 	.byte	0x01
	.zero		1


	//----- nvinfo : EIATTR_MERCURY_ISA_VERSION
	.align		4
        /*0034*/ 	.byte	0x03, 0x5f
        /*0036*/ 	.short	0x0000


	//----- nvinfo : EIATTR_COOP_GROUP_MASK_REGIDS
	.align		4
        /*0038*/ 	.byte	0x04, 0x29
        /*003a*/ 	.short	(.L_1819 - .L_1818)


	//   ....[0]....
.L_1818:
        /*003c*/ 	.word	0xffffffff


	//   ....[1]....
        /*0040*/ 	.word	0xffffffff


	//   ....[2]....
        /*0044*/ 	.word	0xffffffff


	//   ....[3]....
        /*0048*/ 	.word	0xffffffff


	//   ....[4]....
        /*004c*/ 	.word	0xffffffff


	//   ....[5]....
        /*0050*/ 	.word	0xffffffff


	//   ....[6]....
        /*0054*/ 	.word	0xffffffff


	//   ....[7]....
        /*0058*/ 	.word	0xffffffff


	//   ....[8]....
        /*005c*/ 	.word	0xffffffff


	//   ....[9]....
        /*0060*/ 	.word	0xffffffff


	//   ....[10]....
        /*0064*/ 	.word	0xffffffff


	//   ....[11]....
        /*0068*/ 	.word	0xffffffff


	//   ....[12]....
        /*006c*/ 	.word	0xffffffff


	//   ....[13]....
        /*0070*/ 	.word	0xffffffff


	//   ....[14]....
        /*0074*/ 	.word	0xffffffff


	//   ....[15]....
        /*0078*/ 	.word	0xffffffff


	//   ....[16]....
        /*007c*/ 	.word	0xffffffff


	//   ....[17]....
        /*0080*/ 	.word	0xffffffff


	//   ....[18]....
        /*0084*/ 	.word	0xffffffff


	//   ....[19]....
        /*0088*/ 	.word	0xffffffff


	//   ....[20]....
        /*008c*/ 	.word	0xffffffff


	//   ....[21]....
        /*0090*/ 	.word	0xffffffff


	//   ....[22]....
        /*0094*/ 	.word	0xffffffff


	//   ....[23]....
        /*0098*/ 	.word	0xffffffff


	//   ....[24]....
        /*009c*/ 	.word	0xffffffff


	//   ....[25]....
        /*00a0*/ 	.word	0xffffffff


	//   ....[26]....
        /*00a4*/ 	.word	0xffffffff


	//   ....[27]....
        /*00a8*/ 	.word	0xffffffff


	//   ....[28]....
        /*00ac*/ 	.word	0xffffffff


	//   ....[29]....
        /*00b0*/ 	.word	0xffffffff


	//   ....[30]....
        /*00b4*/ 	.word	0xffffffff


	//   ....[31]....
        /*00b8*/ 	.word	0xffffffff


	//   ....[32]....
        /*00bc*/ 	.word	0xffffffff


	//   ....[33]....
        /*00c0*/ 	.word	0xffffffff


	//   ....[34]....
        /*00c4*/ 	.word	0xffffffff


	//   ....[35]....
        /*00c8*/ 	.word	0xffffffff


	//   ....[36]....
        /*00cc*/ 	.word	0xffffffff


	//   ....[37]....
        /*00d0*/ 	.word	0xffffffff


	//   ....[38]....
        /*00d4*/ 	.word	0xffffffff


	//   ....[39]....
        /*00d8*/ 	.word	0xffffffff


	//   ....[40]....
        /*00dc*/ 	.word	0xffffffff


	//   ....[41]....
        /*00e0*/ 	.word	0xffffffff


	//   ....[42]....
        /*00e4*/ 	.word	0xffffffff


	//   ....[43]....
        /*00e8*/ 	.word	0xffffffff


	//   ....[44]....
        /*00ec*/ 	.word	0xffffffff


	//   ....[45]....
        /*00f0*/ 	.word	0xffffffff


	//   ....[46]....
        /*00f4*/ 	.word	0xffffffff


	//   ....[47]....
        /*00f8*/ 	.word	0xffffffff


	//   ....[48]....
        /*00fc*/ 	.word	0xffffffff


	//   ....[49]....
        /*0100*/ 	.word	0xffffffff


	//   ....[50]....
        /*0104*/ 	.word	0xffffffff


	//   ....[51]....
        /*0108*/ 	.word	0xffffffff


	//   ....[52]....
        /*010c*/ 	.word	0xffffffff


	//   ....[53]....
        /*0110*/ 	.word	0xffffffff


	//   ....[54]....
        /*0114*/ 	.word	0xffffffff


	//   ....[55]....
        /*0118*/ 	.word	0xffffffff


	//   ....[56]....
        /*011c*/ 	.word	0xffffffff


	//   ....[57]....
        /*0120*/ 	.word	0xffffffff


	//   ....[58]....
        /*0124*/ 	.word	0xffffffff


	//   ....[59]....
        /*0128*/ 	.word	0xffffffff


	//   ....[60]....
        /*012c*/ 	.word	0xffffffff


	//   ....[61]....
        /*0130*/ 	.word	0xffffffff


	//   ....[62]....
        /*0134*/ 	.word	0xffffffff


	//   ....[63]....
        /*0138*/ 	.word	0xffffffff


	//   ....[64]....
        /*013c*/ 	.word	0xffffffff


	//   ....[65]....
        /*0140*/ 	.word	0xffffffff


	//   ....[66]....
        /*0144*/ 	.word	0xffffffff


	//   ....[67]....
        /*0148*/ 	.word	0xffffffff


	//   ....[68]....
        /*014c*/ 	.word	0xffffffff


	//   ....[69]....
        /*0150*/ 	.word	0xffffffff


	//   ....[70]....
        /*0154*/ 	.word	0xffffffff


	//   ....[71]....
        /*0158*/ 	.word	0xffffffff


	//   ....[72]....
        /*015c*/ 	.word	0xffffffff


	//   ....[73]....
        /*0160*/ 	.word	0xffffffff


	//   ....[74]....
        /*0164*/ 	.word	0xffffffff


	//   ....[75]....
        /*0168*/ 	.word	0xffffffff


	//   ....[76]....
        /*016c*/ 	.word	0xffffffff


	//   ....[77]....
        /*0170*/ 	.word	0xffffffff


	//   ....[78]....
        /*0174*/ 	.word	0xffffffff


	//   ....[79]....
        /*0178*/ 	.word	0xffffffff


	//   ....[80]....
        /*017c*/ 	.word	0xffffffff


	//   ....[81]....
        /*0180*/ 	.word	0xffffffff


	//   ....[82]....
        /*0184*/ 	.word	0xffffffff


	//   ....[83]....
        /*0188*/ 	.word	0xffffffff


	//   ....[84]....
        /*018c*/ 	.word	0xffffffff


	//   ....[85]....
        /*0190*/ 	.word	0xffffffff


	//   ....[86]....
        /*0194*/ 	.word	0xffffffff


	//   ....[87]....
        /*0198*/ 	.word	0xffffffff


	//   ....[88]....
        /*019c*/ 	.word	0xffffffff


	//----- nvinfo : EIATTR_COOP_GROUP_INSTR_OFFSETS
	.align		4
.L_1819:
        /*01a0*/ 	.byte	0x04, 0x28
        /*01a2*/ 	.short	(.L_1821 - .L_1820)


	//   ....[0]....
.L_1820:
        /*01a4*/ 	.word	0x00000b90


	//   ....[1]....
        /*01a8*/ 	.word	0x00000c40


	//   ....[2]....
        /*01ac*/ 	.word	0x00000e80


	//   ....[3]....
        /*01b0*/ 	.word	0x00003a40


	//   ....[4]....
        /*01b4*/ 	.word	0x00004610


	//   ....[5]....
        /*01b8*/ 	.word	0x00004630


	//   ....[6]....
        /*01bc*/ 	.word	0x00004680


	//   ....[7]....
        /*01c0*/ 	.word	0x00004690


	//   ....[8]....
        /*01c4*/ 	.word	0x000046c0


	//   ....[9]....
        /*01c8*/ 	.word	0x000046e0


	//   ....[10]....
        /*01cc*/ 	.word	0x00004710


	//   ....[11]....
        /*01d0*/ 	.word	0x00004730


	//   ....[12]....
        /*01d4*/ 	.word	0x00004760


	//   ....[13]....
        /*01d8*/ 	.word	0x00004780


	//   ....[14]....
        /*01dc*/ 	.word	0x00004850


	//   ....[15]....
        /*01e0*/ 	.word	0x000048c0


	//   ....[16]....
        /*01e4*/ 	.word	0x000048e0


	//   ....[17]....
        /*01e8*/ 	.word	0x000048f0


	//   ....[18]....
        /*01ec*/ 	.word	0x00004900


	//   ....[19]....
        /*01f0*/ 	.word	0x00004910


	//   ....[20]....
        /*01f4*/ 	.word	0x00005020


	//   ....[21]....
        /*01f8*/ 	.word	0x00005040


	//   ....[22]....
        /*01fc*/ 	.word	0x00005050


	//   ....[23]....
        /*0200*/ 	.word	0x00005080


	//   ....[24]....
        /*0204*/ 	.word	0x00005090


	//   ....[25]....
        /*0208*/ 	.word	0x000050a0


	//   ....[26]....
        /*020c*/ 	.word	0x000050d0


	//   ....[27]....
        /*0210*/ 	.word	0x000050e0


	//   ....[28]....
        /*0214*/ 	.word	0x00005110


	//   ....[29]....
        /*0218*/ 	.word	0x00005120


	//   ....[30]....
        /*021c*/ 	.word	0x00005150


	//   ....[31]....
        /*0220*/ 	.word	0x00005160


	//   ....[32]....
        /*0224*/ 	.word	0x00005190


	//   ....[33]....
        /*0228*/ 	.word	0x000051a0


	//   ....[34]....
        /*022c*/ 	.word	0x000051b0


	//   ....[35]....
        /*0230*/ 	.word	0x000051c0


	//   ....[36]....
        /*0234*/ 	.word	0x00006b80


	//   ....[37]....
        /*0238*/ 	.word	0x00006bc0


	//   ....[38]....
        /*023c*/ 	.word	0x00006cb0


	//   ....[39]....
        /*0240*/ 	.word	0x00006ce0


	//   ....[40]....
        /*0244*/ 	.word	0x00006dc0


	//   ....[41]....
        /*0248*/ 	.word	0x00006df0


	//   ....[42]....
        /*024c*/ 	.word	0x00006ed0


	//   ....[43]....
        /*0250*/ 	.word	0x00006f00


	//   ....[44]....
        /*0254*/ 	.word	0x00006fe0


	//   ....[45]....
        /*0258*/ 	.word	0x00007000


	//   ....[46]....
        /*025c*/ 	.word	0x00007530


	//   ....[47]....
        /*0260*/ 	.word	0x00007c70


	//   ....[48]....
        /*0264*/ 	.word	0x000080e0


	//   ....[49]....
        /*0268*/ 	.word	0x000081a0


	//   ....[50]....
        /*026c*/ 	.word	0x00008200


	//   ....[51]....
        /*0270*/ 	.word	0x00008250


	//   ....[52]....
        /*0274*/ 	.word	0x00008270


	//   ....[53]....
        /*0278*/ 	.word	0x00008290


	//   ....[54]....
        /*027c*/ 	.word	0x000083b0


	//   ....[55]....
        /*0280*/ 	.word	0x00008400


	//   ....[56]....
        /*0284*/ 	.word	0x00008450


	//   ....[57]....
        /*0288*/ 	.word	0x00008470


	//   ....[58]....
        /*028c*/ 	.word	0x00008490


	//   ....[59]....
        /*0290*/ 	.word	0x000088a0


	//   ....[60]....
        /*0294*/ 	.word	0x00008920


	//   ....[61]....
        /*0298*/ 	.word	0x000089d0


	//   ....[62]....
        /*029c*/ 	.word	0x00008a40


	//   ....[63]....
        /*02a0*/ 	.word	0x00008ad0


	//   ....[64]....
        /*02a4*/ 	.word	0x00008b40


	//   ....[65]....
        /*02a8*/ 	.word	0x00008be0


	//   ....[66]....
        /*02ac*/ 	.word	0x00008c50


	//   ....[67]....
        /*02b0*/ 	.word	0x00008d00


	//   ....[68]....
        /*02b4*/ 	.word	0x00008d70


	//   ....[69]....
        /*02b8*/ 	.word	0x00008de0


	//   ....[70]....
        /*02bc*/ 	.word	0x00008e50


	//   ....[71]....
        /*02c0*/ 	.word	0x00008ec0


	//   ....[72]....
        /*02c4*/ 	.word	0x00008f30


	//   ....[73]....
        /*02c8*/ 	.word	0x00008fb0


	//   ....[74]....
        /*02cc*/ 	.word	0x00009030


	//   ....[75]....
        /*02d0*/ 	.word	0x000090d0


	//   ....[76]....
        /*02d4*/ 	.word	0x00009140


	//   ....[77]....
        /*02d8*/ 	.word	0x000091c0


	//   ....[78]....
        /*02dc*/ 	.word	0x00009230


	//   ....[79]....
        /*02e0*/ 	.word	0x000092b0


	//   ....[80]....
        /*02e4*/ 	.word	0x00009320


	//   ....[81]....
        /*02e8*/ 	.word	0x000093c0


	//   ....[82]....
        /*02ec*/ 	.word	0x00009430


	//   ....[83]....
        /*02f0*/ 	.word	0x000094b0


	//   ....[84]....
        /*02f4*/ 	.word	0x00009520


	//   ....[85]....
        /*02f8*/ 	.word	0x00009590


	//   ....[86]....
        /*02fc*/ 	.word	0x00009600


	//   ....[87]....
        /*0300*/ 	.word	0x00009670


	//   ....[88]....
        /*0304*/ 	.word	0x000096e0


	//----- nvinfo : EIATTR_EXIT_INSTR_OFFSETS
	.align		4
.L_1821:
        /*0308*/ 	.byte	0x04, 0x1c
        /*030a*/ 	.short	(.L_1823 - .L_1822)


	//   ....[0]....
.L_1822:
        /*030c*/ 	.word	0x000085c0


	//   ....[1]....
        /*0310*/ 	.word	0x00008840


	//----- nvinfo : EIATTR_MAX_THREADS
	.align		4
.L_1823:
        /*0314*/ 	.byte	0x04, 0x05
        /*0316*/ 	.short	(.L_1825 - .L_1824)
.L_1824:
        /*0318*/ 	.word	0x00000080
        /*031c*/ 	.word	0x00000001
        /*0320*/ 	.word	0x00000001


	//----- nvinfo : EIATTR_CRS_STACK_SIZE
	.align		4
.L_1825:
        /*0324*/ 	.byte	0x04, 0x1e
        /*0326*/ 	.short	(.L_1827 - .L_1826)
.L_1826:
        /*0328*/ 	.word	0x00000000
.L_1827:


//--------------------- .nv.info._Z25selective_scan_bwd_kernelI32Selective_Scan_bwd_kernel_traitsILi128ELi16ELb1ELb1ELb0ELb1ELb1EN3c104HalfEfEEv12SSMParamsBwd --------------------------
	.section	.nv.info._Z25selective_scan_bwd_kernelI32Selective_Scan_bwd_kernel_traitsILi128ELi16ELb1ELb1ELb0ELb1ELb1EN3c104HalfEfEEv12SSMParamsBwd,"",@"SHT_CUDA_INFO"
	.sectionflags	@""
	.align	4


	//----- nvinfo : EIATTR_CUDA_API_VERSION
	.align		4
        /*0000*/ 	.byte	0x04, 0x37
        /*0002*/ 	.short	(.L_1829 - .L_1828)
.L_1828:
        /*0004*/ 	.word	0x00000082


	//----- nvinfo : EIATTR_SW2861232_WAR
	.align		4
.L_1829:
        /*0008*/ 	.byte	0x01, 0x35
	.zero		2


	//----- nvinfo : EIATTR_PARAM_CBANK
	.align		4
        /*000c*/ 	.byte	0x04, 0x0a
        /*000e*/ 	.short	(.L_1831 - .L_1830)
	.align		4
.L_1830:
        /*0010*/ 	.word	index@(.nv.constant0._Z25selective_scan_bwd_kernelI32Selective_Scan_bwd_kernel_traitsILi128ELi16ELb1ELb1ELb0ELb1ELb1EN3c104HalfEfEEv12SSMParamsBwd)
        /*0014*/ 	.short	0x0160
        /*0016*/ 	.short	0x01f0


	//----- nvinfo : EIATTR_CBANK_PARAM_SIZE
	.align		4
.L_1831:
        /*0018*/ 	.byte	0x03, 0x19
        /*001a*/ 	.short	0x01f0


	//----- nvinfo : EIATTR_KPARAM_INFO
	.align		4
        /*001c*/ 	.byte	0x04, 0x17
        /*001e*/ 	.short	(.L_1833 - .L_1832)
.L_1832:
        /*0020*/ 	.word	0x00000000
        /*0024*/ 	.short	0x0000
        /*0026*/ 	.short	0x0000
        /*0028*/ 	.byte	0x00, 0xf0, 0xc1, 0x07


	//----- nvinfo : EIATTR_MAXREG_COUNT
	.align		4
.L_1833:
        /*002c*/ 	.byte	0x03, 0x1b
        /*002e*/ 	.short	0x00a8


	//----- nvinfo : EIATTR_NUM_BARRIERS
	.align		4
        /*0030*/ 	.byte	0x02, 0x4c
        /*0032*/ 	.byte	0x01
	.zero		1


	//----- nvinfo : EIATTR_MERCURY_ISA_VERSION
	.align		4
        /*0034*/ 	.byte	0x03, 0x5f
        /*0036*/ 	.short	0x0000


	//----- nvinfo : EIATTR_COOP_GROUP_MASK_REGIDS
	.align		4
        /*0038*/ 	.byte	0x04, 0x29
        /*003a*/ 	.short	(.L_1835 - .L_1834)


	//   ....[0]....
.L_1834:
        /*003c*/ 	.word	0xffffffff


	//   ....[1]....
        /*0040*/ 	.word	0xffffffff


	//   ....[2]....
        /*0044*/ 	.word	0xffffffff


	//   ....[3]....
        /*0048*/ 	.word	0xffffffff


	//   ....[4]....
        /*004c*/ 	.word	0xffffffff


	//   ....[5]....
        /*0050*/ 	.word	0xffffffff


	//   ....[6]....
        /*0054*/ 	.word	0xffffffff


	//   ....[7]....
        /*0058*/ 	.word	0xffffffff


	//   ....[8]....
        /*005c*/ 	.word	0xffffffff


	//   ....[9]....
        /*0060*/ 	.word	0xffffffff


	//   ....[10]....
        /*0064*/ 	.word	0xffffffff


	//   ....[11]....
        /*0068*/ 	.word	0xffffffff


	//   ....[12]....
        /*006c*/ 	.word	0xffffffff


	//   ....[13]....
        /*0070*/ 	.word	0xffffffff


	//   ....[14]....
        /*0074*/ 	.word	0xffffffff


	//   ....[15]....
        /*0078*/ 	.word	0xffffffff


	//   ....[16]....
        /*007c*/ 	.word	0xffffffff


	//   ....[17]....
        /*0080*/ 	.word	0xffffffff


	//   ....[18]....
        /*0084*/ 	.word	0xffffffff


	//   ....[19]....
        /*0088*/ 	.word	0xffffffff


	//   ....[20]....
        /*008c*/ 	.word	0xffffffff


	//   ....[21]....
        /*0090*/ 	.word	0xffffffff


	//   ....[22]....
        /*0094*/ 	.word	0xffffffff


	//   ....[23]....
        /*0098*/ 	.word	0xffffffff


	//   ....[24]....
        /*009c*/ 	.word	0xffffffff


	//   ....[25]....
        /*00a0*/ 	.word	0xffffffff


	//   ....[26]....
        /*00a4*/ 	.word	0xffffffff


	//   ....[27]....
        /*00a8*/ 	.word	0xffffffff


	//   ....[28]....
        /*00ac*/ 	.word	0xffffffff


	//   ....[29]....
        /*00b0*/ 	.word	0xffffffff


	//   ....[30]....
        /*00b4*/ 	.word	0xffffffff


	//   ....[31]....
        /*00b8*/ 	.word	0xffffffff


	//   ....[32]....
        /*00bc*/ 	.word	0xffffffff


	//   ....[33]....
        /*00c0*/ 	.word	0xffffffff


	//   ....[34]....
        /*00c4*/ 	.word	0xffffffff


	//   ....[35]....
        /*00c8*/ 	.word	0xffffffff


	//   ....[36]....
        /*00cc*/ 	.word	0xffffffff


	//   ....[37]....
        /*00d0*/ 	.word	0xffffffff


	//   ....[38]....
        /*00d4*/ 	.word	0xffffffff


	//   ....[39]....
        /*00d8*/ 	.word	0xffffffff


	//   ....[40]....
        /*00dc*/ 	.word	0xffffffff


	//   ....[41]....
        /*00e0*/ 	.word	0xffffffff


	//   ....[42]....
        /*00e4*/ 	.word	0xffffffff


	//   ....[43]....
        /*00e8*/ 	.word	0xffffffff


	//   ....[44]....
        /*00ec*/ 	.word	0xffffffff


	//   ....[45]....
        /*00f0*/ 	.word	0xffffffff


	//   ....[46]....
        /*00f4*/ 	.word	0xffffffff


	//   ....[47]....
        /*00f8*/ 	.word	0xffffffff


	//   ....[48]....
        /*00fc*/ 	.word	0xffffffff


	//   ....[49]....
        /*0100*/ 	.word	0xffffffff


	//   ....[50]....
        /*0104*/ 	.word	0xffffffff


	//   ....[51]....
        /*0108*/ 	.word	0xffffffff


	//   ....[52]....
        /*010c*/ 	.word	0xffffffff


	//   ....[53]....
        /*0110*/ 	.word	0xffffffff


	//   ....[54]....
        /*0114*/ 	.word	0xffffffff


	//   ....[55]....
        /*0118*/ 	.word	0xffffffff


	//   ....[56]....
        /*011c*/ 	.word	0xffffffff


	//   ....[57]....
        /*0120*/ 	.word	0xffffffff


	//   ....[58]....
        /*0124*/ 	.word	0xffffffff


	//   ....[59]....
        /*0128*/ 	.word	0xffffffff


	//   ....[60]....
        /*012c*/ 	.word	0xffffffff


	//   ....[61]....
        /*0130*/ 	.word	0xffffffff


	//   ....[62]....
        /*0134*/ 	.word	0xffffffff


	//   ....[63]....
        /*0138*/ 	.word	0xffffffff


	//   ....[64]....
        /*013c*/ 	.word	0xffffffff


	//   ....[65]....
        /*0140*/ 	.word	0xffffffff


	//   ....[66]....
        /*0144*/ 	.word	0xffffffff


	//   ....[67]....
        /*0148*/ 	.word	0xffffffff


	//   ....[68]....
        /*014c*/ 	.word	0xffffffff


	//   ....[69]....
        /*0150*/ 	.word	0xffffffff


	//   ....[70]....
        /*0154*/ 	.word	0xffffffff


	//   ....[71]....
        /*0158*/ 	.word	0xffffffff


	//   ....[72]....
        /*015c*/ 	.word	0xffffffff


	//   ....[73]....
        /*0160*/ 	.word	0xffffffff


	//   ....[74]....
        /*0164*/ 	.word	0xffffffff


	//   ....[75]....
        /*0168*/ 	.word	0xffffffff


	//   ....[76]....
        /*016c*/ 	.word	0xffffffff


	//   ....[77]....
        /*0170*/ 	.word	0xffffffff


	//   ....[78]....
        /*0174*/ 	.word	0xffffffff


	//   ....[79]....
        /*0178*/ 	.word	0xffffffff


	//   ....[80]....
        /*017c*/ 	.word	0xffffffff


	//   ....[81]....
        /*0180*/ 	.word	0xffffffff


	//   ....[82]....
        /*0184*/ 	.word	0xffffffff


	//   ....[83]....
        /*0188*/ 	.word	0xffffffff


	//   ....[84]....
        /*018c*/ 	.word	0xffffffff


	//   ....[85]....
        /*0190*/ 	.word	0xffffffff


	//   ....[86]....
        /*0194*/ 	.word	0xffffffff


	//   ....[87]....
        /*0198*/ 	.word	0xffffffff


	//   ....[88]....
        /*019c*/ 	.word	0xffffffff


	//   ....[89]....
        /*01a0*/ 	.word	0xffffffff


	//   ....[90]....
        /*01a4*/ 	.word	0xffffffff


	//   ....[91]....
        /*01a8*/ 	.word	0xffffffff


	//   ....[92]....
        /*01ac*/ 	.word	0xffffffff


	//----- nvinfo : EIATTR_COOP_GROUP_INSTR_OFFSETS
	.align		4
.L_1835:
        /*01b0*/ 	.byte	0x04, 0x28
        /*01b2*/ 	.short	(.L_1837 - .L_1836)


	//   ....[0]....
.L_1836:
        /*01b4*/ 	.word	0x00000b20


	//   ....[1]....
        /*01b8*/ 	.word	0x00000bd0


	//   ....[2]....
        /*01bc*/ 	.word	0x00000df0


	//   ....[3]....
        /*01c0*/ 	.word	0x00003450


	//   ....[4]....
        /*01c4*/ 	.word	0x00003b80


	//   ....[5]....
        /*01c8*/ 	.word	0x00004460


	//   ....[6]....
        /*01cc*/ 	.word	0x00004960


	//   ....[7]....
        /*01d0*/ 	.word	0x00005190


	//   ....[8]....
        /*01d4*/ 	.word	0x00005bc0


	//   ....[9]....
        /*01d8*/ 	.word	0x00005be0


	//   ....[10]....
        /*01dc*/ 	.word	0x00005c30


	//   ....[11]....
        /*01e0*/ 	.word	0x00005c40


	//   ....[12]....
        /*01e4*/ 	.word	0x00005c70


	//   ....[13]....
        /*01e8*/ 	.word	0x00005c90


	//   ....[14]....
        /*01ec*/ 	.word	0x00005cc0


	//   ....[15]....
        /*01f0*/ 	.word	0x00005ce0


	//   ....[16]....
        /*01f4*/ 	.word	0x00005d10


	//   ....[17]....
        /*01f8*/ 	.word	0x00005d30


	//   ....[18]....
        /*01fc*/ 	.word	0x00005e00


	//   ....[19]....
        /*0200*/ 	.word	0x00005e70


	//   ....[20]....
        /*0204*/ 	.word	0x00005e90


	//   ....[21]....
        /*0208*/ 	.word	0x00005ea0


	//   ....[22]....
        /*020c*/ 	.word	0x00005eb0


	//   ....[23]....
        /*0210*/ 	.word	0x00005ec0


	//   ....[24]....
        /*0214*/ 	.word	0x000064d0


	//   ....[25]....
        /*0218*/ 	.word	0x000064f0


	//   ....[26]....
        /*021c*/ 	.word	0x00006500


	//   ....[27]....
        /*0220*/ 	.word	0x00006530


	//   ....[28]....
        /*0224*/ 	.word	0x00006540


	//   ....[29]....
        /*0228*/ 	.word	0x00006550


	//   ....[30]....
        /*022c*/ 	.word	0x00006580


	//   ....[31]....
        /*0230*/ 	.word	0x00006590


	//   ....[32]....
        /*0234*/ 	.word	0x000065c0


	//   ....[33]....
        /*0238*/ 	.word	0x000065d0


	//   ....[34]....
        /*023c*/ 	.word	0x00006600


	//   ....[35]....
        /*0240*/ 	.word	0x00006610


	//   ....[36]....
        /*0244*/ 	.word	0x00006640


	//   ....[37]....
        /*0248*/ 	.word	0x00006650


	//   ....[38]....
        /*024c*/ 	.word	0x00006660


	//   ....[39]....
        /*0250*/ 	.word	0x00006670


	//   ....[40]....
        /*0254*/ 	.word	0x00007de0


	//   ....[41]....
        /*0258*/ 	.word	0x00007e20


	//   ....[42]....
        /*025c*/ 	.word	0x00007f20


	//   ....[43]....
        /*0260*/ 	.word	0x00007f50


	//   ....[44]....
        /*0264*/ 	.word	0x00008030


	//   ....[45]....
        /*0268*/ 	.word	0x00008060


	//   ....[46]....
        /*026c*/ 	.word	0x00008140


	//   ....[47]....
        /*0270*/ 	.word	0x00008170


	//   ....[48]....
        /*0274*/ 	.word	0x00008250


	//   ....[49]....
        /*0278*/ 	.word	0x00008280


	//   ....[50]....
        /*027c*/ 	.word	0x00008830


	//   ....[51]....
        /*0280*/ 	.word	0x00009020


	//   ....[52]....
        /*0284*/ 	.word	0x00009390


	//   ....[53]....
        /*0288*/ 	.word	0x00009520


	//   ....[54]....
        /*028c*/ 	.word	0x00009580


	//   ....[55]....
        /*0290*/ 	.word	0x000095d0


	//   ....[56]....
        /*0294*/ 	.word	0x000095f0


	//   ....[57]....
        /*0298*/ 	.word	0x00009610


	//   ....[58]....
        /*029c*/ 	.word	0x00009730


	//   ....[59]....
        /*02a0*/ 	.word	0x00009780


	//   ....[60]....
        /*02a4*/ 	.word	0x000097d0


	//   ....[61]....
        /*02a8*/ 	.word	0x000097f0


	//   ....[62]....
        /*02ac*/ 	.word	0x00009810


	//   ....[63]....
        /*02b0*/ 	.word	0x00009c20


	//   ....[64]....
        /*02b4*/ 	.word	0x00009ca0


	//   ....[65]....
        /*02b8*/ 	.word	0x00009d50


	//   ....[66]....
        /*02bc*/ 	.word	0x00009dc0


	//   ....[67]....
        /*02c0*/ 	.word	0x00009e50


	//   ....[68]....
        /*02c4*/ 	.word	0x00009ec0


	//   ....[69]....
        /*02c8*/ 	.word	0x00009f60


	//   ....[70]....
        /*02cc*/ 	.word	0x00009fd0


	//   ....[71]....
        /*02d0*/ 	.word	0x0000a070


	//   ....[72]....
        /*02d4*/ 	.word	0x0000a0e0


	//   ....[73]....
        /*02d8*/ 	.word	0x0000a150


	//   ....[74]....
        /*02dc*/ 	.word	0x0000a1c0


	//   ....[75]....
        /*02e0*/ 	.word	0x0000a240


	//   ....[76]....
        /*02e4*/ 	.word	0x0000a2b0


	//   ....[77]....
        /*02e8*/ 	.word	0x0000a330


	//   ....[78]....
        /*02ec*/ 	.word	0x0000a3b0


	//   ....[79]....
        /*02f0*/ 	.word	0x0000a450


	//   ....[80]....
        /*02f4*/ 	.word	0x0000a4c0


	//   ....[81]....
        /*02f8*/ 	.word	0x0000a540


	//   ....[82]....
        /*02fc*/ 	.word	0x0000a5b0


	//   ....[83]....
        /*0300*/ 	.word	0x0000a640


	//   ....[84]....
        /*0304*/ 	.word	0x0000a6b0


	//   ....[85]....
        /*0308*/ 	.word	0x0000a750


	//   ....[86]....
        /*030c*/ 	.word	0x0000a7c0


	//   ....[87]....
        /*0310*/ 	.word	0x0000a840


	//   ....[88]....
        /*0314*/ 	.word	0x0000a8b0


	//   ....[89]....
        /*0318*/ 	.word	0x0000a920


	//   ....[90]....
        /*031c*/ 	.word	0x0000a990


	//   ....[91]....
        /*0320*/ 	.word	0x0000a9f0


	//   ....[92]....
        /*0324*/ 	.word	0x0000aa60


	//----- nvinfo : EIATTR_EXIT_INSTR_OFFSETS
	.align		4
.L_1837:
        /*0328*/ 	.byte	0x04, 0x1c
        /*032a*/ 	.short	(.L_1839 - .L_1838)


	//   ....[0]....
.L_1838:
        /*032c*/ 	.word	0x00009940


	//   ....[1]....
        /*0330*/ 	.word	0x00009bc0


	//----- nvinfo : EIATTR_MAX_THREADS
	.align		4
.L_1839:
        /*0334*/ 	.byte	0x04, 0x05
        /*0336*/ 	.short	(.L_1841 - .L_1840)
.L_1840:
        /*0338*/ 	.word	0x00000080
        /*033c*/ 	.word	0x00000001
        /*0340*/ 	.word	0x00000001


	//----- nvinfo : EIATTR_CRS_STACK_SIZE
	.align		4
.L_1841:
        /*0344*/ 	.byte	0x04, 0x1e
        /*0346*/ 	.short	(.L_1843 - .L_1842)
.L_1842:
        /*0348*/ 	.word	0x00000000
.L_1843:


//--------------------- .nv.info._Z25selective_scan_bwd_kernelI32Selective_Scan_bwd_kernel_traitsILi128ELi16ELb1ELb1ELb1ELb0ELb0EN3c104HalfEfEEv12SSMParamsBwd --------------------------
	.section	.nv.info._Z25selective_scan_bwd_kernelI32Selective_Scan_bwd_kernel_traitsILi128ELi16ELb1ELb1ELb1ELb0ELb0EN3c104HalfEfEEv12SSMParamsBwd,"",@"SHT_CUDA_INFO"
	.sectionflags	@""
	.align	4


	//----- nvinfo : EIATTR_CUDA_API_VERSION
	.align		4
        /*0000*/ 	.byte	0x04, 0x37
        /*0002*/ 	.short	(.L_1845 - .L_1844)
.L_1844:
        /*0004*/ 	.word	0x00000082


	//----- nvinfo : EIATTR_SW2861232_WAR
	.align		4
.L_1845:
        /*0008*/ 	.byte	0x01, 0x35
	.zero		2


	//----- nvinfo : EIATTR_PARAM_CBANK
	.align		4
        /*000c*/ 	.byte	0x04, 0x0a
        /*000e*/ 	.short	(.L_1847 - .L_1846)
	.align		4
.L_1846:
        /*0010*/ 	.word	index@(.nv.constant0._Z25selective_scan_bwd_kernelI32Selective_Scan_bwd_kernel_traitsILi128ELi16ELb1ELb1ELb1ELb0ELb0EN3c104HalfEfEEv12SSMParamsBwd)
        /*0014*/ 	.short	0x0160
        /*0016*/ 	.short	0x01f0


	//----- nvinfo : EIATTR_CBANK_PARAM_SIZE
	.align		4
.L_1847:
        /*0018*/ 	.byte	0x03, 0x19
        /*001a*/ 	.short	0x01f0


	//----- nvinfo : EIATTR_KPARAM_INFO
	.align		4
        /*001c*/ 	.byte	0x04, 0x17
        /*001e*/ 	.short	(.L_1849 - .L_1848)
.L_1848:
        /*0020*/ 	.word	0x00000000
        /*0024*/ 	.short	0x0000
        /*0026*/ 	.short	0x0000
        /*0028*/ 	.byte	0x00, 0xf0, 0xc1, 0x07


	//----- nvinfo : EIATTR_MAXREG_COUNT
	.align		4
.L_1849:
        /*002c*/ 	.byte	0x03, 0x1b
        /*002e*/ 	.short	0x00a8


	//----- nvinfo : EIATTR_NUM_BARRIERS
	.align		4
        /*0030*/ 	.byte	0x02, 0x4c
        /*0032*/ 	.byte	0x01
	.zero		1


	//----- nvinfo : EIATTR_MERCURY_ISA_VERSION
	.align		4
        /*0034*/ 	.byte	0x03, 0x5f
        /*0036*/ 	.short	0x0000


	//----- nvinfo : EIATTR_COOP_GROUP_MASK_REGIDS
	.align		4
        /*0038*/ 	.byte	0x04, 0x29
        /*003a*/ 	.short	(.L_1851 - .L_1850)


	//   ....[0]....
.L_1850:
        /*003c*/ 	.word	0xffffffff


	//   ....[1]....
        /*0040*/ 	.word	0xffffffff


	//   ....[2]....
        /*0044*/ 	.word	0xffffffff


	//   ....[3]....
        /*0048*/ 	.word	0xffffffff


	//   ....[4]....
        /*004c*/ 	.word	0xffffffff


	//   ....[5]....
        /*0050*/ 	.word	0xffffffff


	//   ....[6]....
        /*0054*/ 	.word	0xffffffff


	//   ....[7]....
        /*0058*/ 	.word	0xffffffff


	//   ....[8]....
        /*005c*/ 	.word	0xffffffff


	//   ....[9]....
        /*0060*/ 	.word	0xffffffff


	//   ....[10]....
        /*0064*/ 	.word	0xffffffff


	//   ....[11]....
        /*0068*/ 	.word	0xffffffff


	//   ....[12]....
        /*006c*/ 	.word	0xffffffff


	//   ....[13]....
        /*0070*/ 	.word	0xffffffff


	//   ....[14]....
        /*0074*/ 	.word	0xffffffff


	//   ....[15]....
        /*0078*/ 	.word	0xffffffff


	//   ....[16]....
        /*007c*/ 	.word	0xffffffff


	//   ....[17]....
        /*0080*/ 	.word	0xffffffff


	//   ....[18]....
        /*0084*/ 	.word	0xffffffff


	//   ....[19]....
        /*0088*/ 	.word	0xffffffff


	//   ....[20]....
        /*008c*/ 	.word	0xffffffff


	//   ....[21]....
        /*0090*/ 	.word	0xffffffff


	//   ....[22]....
        /*0094*/ 	.word	0xffffffff


	//   ....[23]....
        /*0098*/ 	.word	0xffffffff


	//   ....[24]....
        /*009c*/ 	.word	0xffffffff


	//   ....[25]....
        /*00a0*/ 	.word	0xffffffff


	//   ....[26]....
        /*00a4*/ 	.word	0xffffffff


	//   ....[27]....
        /*00a8*/ 	.word	0xffffffff


	//   ....[28]....
        /*00ac*/ 	.word	0xffffffff


	//   ....[29]....
        /*00b0*/ 	.word	0xffffffff


	//   ....[30]....
        /*00b4*/ 	.word	0xffffffff


	//   ....[31]....
        /*00b8*/ 	.word	0xffffffff


	//   ....[32]....
        /*00bc*/ 	.word	0xffffffff


	//   ....[33]....
        /*00c0*/ 	.word	0xffffffff


	//   ....[34]....
        /*00c4*/ 	.word	0xffffffff


	//   ....[35]....
        /*00c8*/ 	.word	0xffffffff


	//   ....[36]....
        /*00cc*/ 	.word	0xffffffff


	//   ....[37]....
        /*00d0*/ 	.word	0xffffffff


	//   ....[38]....
        /*00d4*/ 	.word	0xffffffff


	//   ....[39]....
        /*00d8*/ 	.word	0xffffffff


	//   ....[40]....
        /*00dc*/ 	.word	0xffffffff


	//   ....[41]....
        /*00e0*/ 	.word	0xffffffff


	//   ....[42]....
        /*00e4*/ 	.word	0xffffffff


	//   ....[43]....
        /*00e8*/ 	.word	0xffffffff


	//   ....[44]....
        /*00ec*/ 	.word	0xffffffff


	//   ....[45]....
        /*00f0*/ 	.word	0xffffffff


	//   ....[46]....
        /*00f4*/ 	.word	0xffffffff


	//   ....[47]....
        /*00f8*/ 	.word	0xffffffff


	//   ....[48]....
        /*00fc*/ 	.word	0xffffffff


	//   ....[49]....
        /*0100*/ 	.word	0xffffffff


	//   ....[50]....
        /*0104*/ 	.word	0xffffffff


	//   ....[51]....
        /*0108*/ 	.word	0xffffffff


	//   ....[52]....
        /*010c*/ 	.word	0xffffffff


	//   ....[53]....
        /*0110*/ 	.word	0xffffffff


	//   ....[54]....
        /*0114*/ 	.word	0xffffffff


	//   ....[55]....
        /*0118*/ 	.word	0xffffffff


	//   ....[56]....
        /*011c*/ 	.word	0xffffffff


	//   ....[57]....
        /*0120*/ 	.word	0xffffffff


	//   ....[58]....
        /*0124*/ 	.word	0xffffffff


	//   ....[59]....
        /*0128*/ 	.word	0xffffffff


	//   ....[60]....
        /*012c*/ 	.word	0xffffffff


	//   ....[61]....
        /*0130*/ 	.word	0xffffffff


	//   ....[62]....
        /*0134*/ 	.word	0xffffffff


	//   ....[63]....
        /*0138*/ 	.word	0xffffffff


	//   ....[64]....
        /*013c*/ 	.word	0xffffffff


	//   ....[65]....
        /*0140*/ 	.word	0xffffffff


	//   ....[66]....
        /*0144*/ 	.word	0xffffffff


	//   ....[67]....
        /*0148*/ 	.word	0xffffffff


	//   ....[68]....
        /*014c*/ 	.word	0xffffffff


	//   ....[69]....
        /*0150*/ 	.word	0xffffffff


	//   ....[70]....
        /*0154*/ 	.word	0xffffffff


	//   ....[71]....
        /*0158*/ 	.word	0xffffffff


	//   ....[72]....
        /*015c*/ 	.word	0xffffffff


	//   ....[73]....
        /*0160*/ 	.word	0xffffffff


	//   ....[74]....
        /*0164*/ 	.word	0xffffffff


	//   ....[75]....
        /*0168*/ 	.word	0xffffffff


	//   ....[76]....
        /*016c*/ 	.word	0xffffffff


	//   ....[77]....
        /*0170*/ 	.word	0xffffffff


	//   ....[78]....
        /*0174*/ 	.word	0xffffffff


	//   ....[79]....
        /*0178*/ 	.word	0xffffffff


	//   ....[80]....
        /*017c*/ 	.word	0xffffffff


	//   ....[81]....
        /*0180*/ 	.word	0xffffffff


	//   ....[82]....
        /*0184*/ 	.word	0xffffffff


	//   ....[83]....
        /*0188*/ 	.word	0xffffffff


	//----- nvinfo : EIATTR_COOP_GROUP_INSTR_OFFSETS
	.align		4
.L_1851:
        /*018c*/ 	.byte	0x04, 0x28
        /*018e*/ 	.short	(.L_1853 - .L_1852)


	//   ....[0]....
.L_1852:
        /*0190*/ 	.word	0x00000c60


	//   ....[1]....
        /*0194*/ 	.word	0x00000d10


	//   ....[2]....
        /*0198*/ 	.word	0x00000fe0


	//   ....[3]....
        /*019c*/ 	.word	0x000017e0


	//   ....[4]....
        /*01a0*/ 	.word	0x00001da0


	//   ....[5]....
        /*01a4*/ 	.word	0x00002680


	//   ....[6]....
        /*01a8*/ 	.word	0x000026a0


	//   ....[7]....
        /*01ac*/ 	.word	0x000026f0


	//   ....[8]....
        /*01b0*/ 	.word	0x00002700


	//   ....[9]....
        /*01b4*/ 	.word	0x00002730


	//   ....[10]....
        /*01b8*/ 	.word	0x00002750


	//   ....[11]....
        /*01bc*/ 	.word	0x00002780


	//   ....[12]....
        /*01c0*/ 	.word	0x000027a0


	//   ....[13]....
        /*01c4*/ 	.word	0x000027d0


	//   ....[14]....
        /*01c8*/ 	.word	0x000027f0


	//   ....[15]....
        /*01cc*/ 	.word	0x000028a0


	//   ....[16]....
        /*01d0*/ 	.word	0x00002910


	//   ....[17]....
        /*01d4*/ 	.word	0x00002930


	//   ....[18]....
        /*01d8*/ 	.word	0x00002940


	//   ....[19]....
        /*01dc*/ 	.word	0x00002950


	//   ....[20]....
        /*01e0*/ 	.word	0x00002960


	//   ....[21]....
        /*01e4*/ 	.word	0x00002f70


	//   ....[22]....
        /*01e8*/ 	.word	0x00002f90


	//   ....[23]....
        /*01ec*/ 	.word	0x00002fa0


	//   ....[24]....
        /*01f0*/ 	.word	0x00002fd0


	//   ....[25]....
        /*01f4*/ 	.word	0x00002fe0


	//   ....[26]....
        /*01f8*/ 	.word	0x00002ff0


	//   ....[27]....
        /*01fc*/ 	.word	0x00003020


	//   ....[28]....
        /*0200*/ 	.word	0x00003030


	//   ....[29]....
        /*0204*/ 	.word	0x00003060


	//   ....[30]....
        /*0208*/ 	.word	0x00003070


	//   ....[31]....
        /*020c*/ 	.word	0x000030a0


	//   ....[32]....
        /*0210*/ 	.word	0x000030b0


	//   ....[33]....
        /*0214*/ 	.word	0x000030e0


	//   ....[34]....
        /*0218*/ 	.word	0x000030f0


	//   ....[35]....
        /*021c*/ 	.word	0x00003100


	//   ....[36]....
        /*0220*/ 	.word	0x00003110


	//   ....[37]....
        /*0224*/ 	.word	0x00005040


	//   ....[38]....
        /*0228*/ 	.word	0x00005150


	//   ....[39]....
        /*022c*/ 	.word	0x00005250


	//   ....[40]....
        /*0230*/ 	.word	0x00005290


	//   ....[41]....
        /*0234*/ 	.word	0x000052c0


	//   ....[42]....
        /*0238*/ 	.word	0x00005620


	//   ....[43]....
        /*023c*/ 	.word	0x00005a50


	//   ....[44]....
        /*0240*/ 	.word	0x00005b10


	//   ....[45]....
        /*0244*/ 	.word	0x00005b70


	//   ....[46]....
        /*0248*/ 	.word	0x00005bc0


	//   ....[47]....
        /*024c*/ 	.word	0x00005be0


	//   ....[48]....
        /*0250*/ 	.word	0x00005c00


	//   ....[49]....
        /*0254*/ 	.word	0x00005d20


	//   ....[50]....
        /*0258*/ 	.word	0x00005d70


	//   ....[51]....
        /*025c*/ 	.word	0x00005dc0


	//   ....[52]....
        /*0260*/ 	.word	0x00005de0


	//   ....[53]....
        /*0264*/ 	.word	0x00005e00


	//   ....[54]....
        /*0268*/ 	.word	0x00006100


	//   ....[55]....
        /*026c*/ 	.word	0x00006180


	//   ....[56]....
        /*0270*/ 	.word	0x00006230


	//   ....[57]....
        /*0274*/ 	.word	0x000062a0


	//   ....[58]....
        /*0278*/ 	.word	0x00006330


	//   ....[59]....
        /*027c*/ 	.word	0x000063a0


	//   ....[60]....
        /*0280*/ 	.word	0x00006430


	//   ....[61]....
        /*0284*/ 	.word	0x000064a0


	//   ....[62]....
        /*0288*/ 	.word	0x00006550


	//   ....[63]....
        /*028c*/ 	.word	0x000065c0


	//   ....[64]....
        /*0290*/ 	.word	0x00006630


	//   ....[65]....
        /*0294*/ 	.word	0x000066a0


	//   ....[66]....
        /*0298*/ 	.word	0x00006710


	//   ....[67]....
        /*029c*/ 	.word	0x00006780


	//   ....[68]....
        /*02a0*/ 	.word	0x00006800


	//   ....[69]....
        /*02a4*/ 	.word	0x00006880


	//   ....[70]....
        /*02a8*/ 	.word	0x00006920


	//   ....[71]....
        /*02ac*/ 	.word	0x00006990


	//   ....[72]....
        /*02b0*/ 	.word	0x00006a10


	//   ....[73]....
        /*02b4*/ 	.word	0x00006a80


	//   ....[74]....
        /*02b8*/ 	.word	0x00006b00


	//   ....[75]....
        /*02bc*/ 	.word	0x00006b70


	//   ....[76]....
        /*02c0*/ 	.word	0x00006c00


	//   ....[77]....
        /*02c4*/ 	.word	0x00006c70


	//   ....[78]....
        /*02c8*/ 	.word	0x00006cf0


	//   ....[79]....
        /*02cc*/ 	.word	0x00006d60


	//   ....[80]....
        /*02d0*/ 	.word	0x00006dd0


	//   ....[81]....
        /*02d4*/ 	.word	0x00006e40


	//   ....[82]....
        /*02d8*/ 	.word	0x00006ea0


	//   ....[83]....
        /*02dc*/ 	.word	0x00006f10


	//----- nvinfo : EIATTR_EXIT_INSTR_OFFSETS
	.align		4
.L_1853:
        /*02e0*/ 	.byte	0x04, 0x1c
        /*02e2*/ 	.short	(.L_1855 - .L_1854)


	//   ....[0]....
.L_1854:
        /*02e4*/ 	.word	0x00005f30


	//   ....[1]....
        /*02e8*/ 	.word	0x000060a0


	//----- nvinfo : EIATTR_MAX_THREADS
	.align		4
.L_1855:
        /*02ec*/ 	.byte	0x04, 0x05
        /*02ee*/ 	.short	(.L_1857 - .L_1856)
.L_1856:
        /*02f0*/ 	.word	0x00000080
        /*02f4*/ 	.word	0x00000001
        /*02f8*/ 	.word	0x00000001


	//----- nvinfo : EIATTR_CRS_STACK_SIZE
	.align		4
.L_1857:
        /*02fc*/ 	.byte	0x04, 0x1e
        /*02fe*/ 	.short	(.L_1859 - .L_1858)
.L_1858:
        /*0300*/ 	.word	0x00000000
.L_1859:


//--------------------- .nv.info._Z25selective_scan_bwd_kernelI32Selective_Scan_bwd_kernel_traitsILi128ELi16ELb1ELb1ELb1ELb0ELb1EN3c104HalfEfEEv12SSMParamsBwd --------------------------
	.section	.nv.info._Z25selective_scan_bwd_kernelI32Selective_Scan_bwd_kernel_traitsILi128ELi16ELb1ELb1ELb1ELb0ELb1EN3c104HalfEfEEv12SSMParamsBwd,"",@"SHT_CUDA_INFO"
	.sectionflags	@""
	.align	4


	//----- nvinfo : EIATTR_CUDA_API_VERSION
	.align		4
        /*0000*/ 	.byte	0x04, 0x37
        /*0002*/ 	.short	(.L_1861 - .L_1860)
.L_1860:
        /*0004*/ 	.word	0x00000082


	//----- nvinfo : EIATTR_SW2861232_WAR
	.align		4
.L_1861:
        /*0008*/ 	.byte	0x01, 0x35
	.zero		2


	//----- nvinfo : EIATTR_PARAM_CBANK
	.align		4
        /*000c*/ 	.byte	0x04, 0x0a
        /*000e*/ 	.short	(.L_1863 - .L_1862)
	.align		4
.L_1862:
        /*0010*/ 	.word	index@(.nv.constant0._Z25selective_scan_bwd_kernelI32Selective_Scan_bwd_kernel_traitsILi128ELi16ELb1ELb1ELb1ELb0ELb1EN3c104HalfEfEEv12SSMParamsBwd)
        /*0014*/ 	.short	0x0160
        /*0016*/ 	.short	0x01f0


	//----- nvinfo : EIATTR_CBANK_PARAM_SIZE
	.align		4
.L_1863:
        /*0018*/ 	.byte	0x03, 0x19
        /*001a*/ 	.short	0x01f0


	//----- nvinfo : EIATTR_KPARAM_INFO
	.align		4
        /*001c*/ 	.byte	0x04, 0x17
        /*001e*/ 	.short	(.L_1865 - .L_1864)
.L_1864:
        /*0020*/ 	.word	0x00000000
        /*0024*/ 	.short	0x0000
        /*0026*/ 	.short	0x0000
        /*0028*/ 	.byte	0x00, 0xf0, 0xc1, 0x07


	//----- nvinfo : EIATTR_MAXREG_COUNT
	.align		4
.L_1865:
        /*002c*/ 	.byte	0x03, 0x1b
        /*002e*/ 	.short	0x00a8


	//----- nvinfo : EIATTR_NUM_BARRIERS
	.align		4
        /*0030*/ 	.byte	0x02, 0x4c
        /*0032*/ 	.byte	0x01
	.zero		1


	//----- nvinfo : EIATTR_MERCURY_ISA_VERSION
	.align		4
        /*0034*/ 	.byte	0x03, 0x5f
        /*0036*/ 	.short	0x0000


	//----- nvinfo : EIATTR_COOP_GROUP_MASK_REGIDS
	.align		4
        /*0038*/ 	.byte	0x04, 0x29
        /*003a*/ 	.short	(.L_1867 - .L_1866)


	//   ....[0]....
.L_1866:
        /*003c*/ 	.word	0xffffffff


	//   ....[1]....
        /*0040*/ 	.word	0xffffffff


	//   ....[2]....
        /*0044*/ 	.word	0xffffffff


	//   ....[3]....
        /*0048*/ 	.word	0xffffffff


	//   ....[4]....
        /*004c*/ 	.word	0xffffffff


	//   ....[5]....
        /*0050*/ 	.word	0xffffffff


	//   ....[6]....
        /*0054*/ 	.word	0xffffffff


	//   ....[7]....
        /*0058*/ 	.word	0xffffffff


	//   ....[8]....
        /*005c*/ 	.word	0xffffffff


	//   ....[9]....
        /*0060*/ 	.word	0xffffffff


	//   ....[10]....
        /*0064*/ 	.word	0xffffffff


	//   ....[11]....
        /*0068*/ 	.word	0xffffffff


	//   ....[12]....
        /*006c*/ 	.word	0xffffffff


	//   ....[13]....
        /*0070*/ 	.word	0xffffffff


	//   ....[14]....
        /*0074*/ 	.word	0xffffffff


	//   ....[15]....
        /*0078*/ 	.word	0xffffffff


	//   ....[16]....
        /*007c*/ 	.word	0xffffffff


	//   ....[17]....
        /*0080*/ 	.word	0xffffffff


	//   ....[18]....
        /*0084*/ 	.word	0xffffffff


	//   ....[19]....
        /*0088*/ 	.word	0xffffffff


	//   ....[20]....
        /*008c*/ 	.word	0xffffffff


	//   ....[21]....
        /*0090*/ 	.word	0xffffffff


	//   ....[22]....
        /*0094*/ 	.word	0xffffffff


	//   ....[23]....
        /*0098*/ 	.word	0xffffffff


	//   ....[24]....
        /*009c*/ 	.word	0xffffffff


	//   ....[25]....
        /*00a0*/ 	.word	0xffffffff


	//   ....[26]....
        /*00a4*/ 	.word	0xffffffff


	//   ....[27]....
        /*00a8*/ 	.word	0xffffffff


	//   ....[28]....
        /*00ac*/ 	.word	0xffffffff


	//   ....[29]....
        /*00b0*/ 	.word	0xffffffff


	//   ....[30]....
        /*00b4*/ 	.word	0xffffffff


	//   ....[31]....
        /*00b8*/ 	.word	0xffffffff


	//   ....[32]....
        /*00bc*/ 	.word	0xffffffff


	//   ....[33]....
        /*00c0*/ 	.word	0xffffffff


	//   ....[34]....
        /*00c4*/ 	.word	0xffffffff


	//   ....[35]....
        /*00c8*/ 	.word	0xffffffff


	//   ....[36]....
        /*00cc*/ 	.word	0xffffffff


	//   ....[37]....
        /*00d0*/ 	.word	0xffffffff


	//   ....[38]....
        /*00d4*/ 	.word	0xffffffff


	//   ....[39]....
        /*00d8*/ 	.word	0xffffffff


	//   ....[40]....
        /*00dc*/ 	.word	0xffffffff


	//   ....[41]....
        /*00e0*/ 	.word	0xffffffff


	//   ....[42]....
        /*00e4*/ 	.word	0xffffffff


	//   ....[43]....
        /*00e8*/ 	.word	0xffffffff


	//   ....[44]....
        /*00ec*/ 	.word	0xffffffff


	//   ....[45]....
        /*00f0*/ 	.word	0xffffffff


	//   ....[46]....
        /*00f4*/ 	.word	0xffffffff


	//   ....[47]....
        /*00f8*/ 	.word	0xffffffff


	//   ....[48]....
        /*00fc*/ 	.word	0xffffffff


	//   ....[49]....
        /*0100*/ 	.word	0xffffffff


	//   ....[50]....
        /*0104*/ 	.word	0xffffffff


	//   ....[51]....
        /*0108*/ 	.word	0xffffffff


	//   ....[52]....
        /*010c*/ 	.word	0xffffffff


	//   ....[53]....
        /*0110*/ 	.word	0xffffffff


	//   ....[54]....
        /*0114*/ 	.word	0xffffffff


	//   ....[55]....
        /*0118*/ 	.word	0xffffffff


	//   ....[56]....
        /*011c*/ 	.word	0xffffffff


	//   ....[57]....
        /*0120*/ 	.word	0xffffffff


	//   ....[58]....
        /*0124*/ 	.word	0xffffffff


	//   ....[59]....
        /*0128*/ 	.word	0xffffffff


	//   ....[60]....
        /*012c*/ 	.word	0xffffffff


	//   ....[61]....
        /*0130*/ 	.word	0xffffffff


	//   ....[62]....
        /*0134*/ 	.word	0xffffffff


	//   ....[63]....
        /*0138*/ 	.word	0xffffffff


	//   ....[64]....
        /*013c*/ 	.word	0xffffffff


	//   ....[65]....
        /*0140*/ 	.word	0xffffffff


	//   ....[66]....
        /*0144*/ 	.word	0xffffffff


	//   ....[67]....
        /*0148*/ 	.word	0xffffffff


	//   ....[68]....
        /*014c*/ 	.word	0xffffffff


	//   ....[69]....
        /*0150*/ 	.word	0xffffffff


	//   ....[70]....
        /*0154*/ 	.word	0xffffffff


	//   ....[71]....
        /*0158*/ 	.word	0xffffffff


	//   ....[72]....
        /*015c*/ 	.word	0xffffffff


	//   ....[73]....
        /*0160*/ 	.word	0xffffffff


	//   ....[74]....
        /*0164*/ 	.word	0xffffffff


	//   ....[75]....
        /*0168*/ 	.word	0xffffffff


	//   ....[76]....
        /*016c*/ 	.word	0xffffffff


	//   ....[77]....
        /*0170*/ 	.word	0xffffffff


	//   ....[78]....
        /*0174*/ 	.word	0xffffffff


	//   ....[79]....
        /*0178*/ 	.word	0xffffffff


	//   ....[80]....
        /*017c*/ 	.word	0xffffffff


	//   ....[81]....
        /*0180*/ 	.word	0xffffffff


	//   ....[82]....
        /*0184*/ 	.word	0xffffffff


	//   ....[83]....
        /*0188*/ 	.word	0xffffffff


	//   ....[84]....
        /*018c*/ 	.word	0xffffffff


	//   ....[85]....
        /*0190*/ 	.word	0xffffffff


	//   ....[86]....
        /*0194*/ 	.word	0xffffffff


	//   ....[87]....
        /*0198*/ 	.word	0xffffffff


	//----- nvinfo : EIATTR_COOP_GROUP_INSTR_OFFSETS
	.align		4
.L_1867:
        /*019c*/ 	.byte	0x04, 0x28
        /*019e*/ 	.short	(.L_1869 - .L_1868)


	//   ....[0]....
.L_1868:
        /*01a0*/ 	.word	0x00000c70


	//   ....[1]....
        /*01a4*/ 	.word	0x00000d20


	//   ....[2]....
        /*01a8*/ 	.word	0x00000ec0


	//   ....[3]....
        /*01ac*/ 	.word	0x00001060


	//   ....[4]....
        /*01b0*/ 	.word	0x00001a50


	//   ....[5]....
        /*01b4*/ 	.word	0x00002260


	//   ....[6]....
        /*01b8*/ 	.word	0x00002670


	//   ....[7]....
        /*01bc*/ 	.word	0x00002cb0


	//   ....[8]....
        /*01c0*/ 	.word	0x000032a0


	//   ....[9]....
        /*01c4*/ 	.word	0x00003b50


	//   ....[10]....
        /*01c8*/ 	.word	0x00003b70


	//   ....[11]....
        /*01cc*/ 	.word	0x00003bc0


	//   ....[12]....
        /*01d0*/ 	.word	0x00003bd0


	//   ....[13]....
        /*01d4*/ 	.word	0x00003c00


	//   ....[14]....
        /*01d8*/ 	.word	0x00003c20


	//   ....[15]....
        /*01dc*/ 	.word	0x00003c50


	//   ....[16]....
        /*01e0*/ 	.word	0x00003c70


	//   ....[17]....
        /*01e4*/ 	.word	0x00003ca0


	//   ....[18]....
        /*01e8*/ 	.word	0x00003cc0


	//   ....[19]....
        /*01ec*/ 	.word	0x00003d80


	//   ....[20]....
        /*01f0*/ 	.word	0x00003df0


	//   ....[21]....
        /*01f4*/ 	.word	0x00003e10


	//   ....[22]....
        /*01f8*/ 	.word	0x00003e20


	//   ....[23]....
        /*01fc*/ 	.word	0x00003e30


	//   ....[24]....
        /*0200*/ 	.word	0x00003e40


	//   ....[25]....
        /*0204*/ 	.word	0x00004450


	//   ....[26]....
        /*0208*/ 	.word	0x00004470


	//   ....[27]....
        /*020c*/ 	.word	0x00004480


	//   ....[28]....
        /*0210*/ 	.word	0x000044b0


	//   ....[29]....
        /*0214*/ 	.word	0x000044c0


	//   ....[30]....
        /*0218*/ 	.word	0x000044d0


	//   ....[31]....
        /*021c*/ 	.word	0x00004500


	//   ....[32]....
        /*0220*/ 	.word	0x00004510


	//   ....[33]....
        /*0224*/ 	.word	0x00004540


	//   ....[34]....
        /*0228*/ 	.word	0x00004550


	//   ....[35]....
        /*022c*/ 	.word	0x00004580


	//   ....[36]....
        /*0230*/ 	.word	0x00004590


	//   ....[37]....
        /*0234*/ 	.word	0x000045c0


	//   ....[38]....
        /*0238*/ 	.word	0x000045d0


	//   ....[39]....
        /*023c*/ 	.word	0x000045e0


	//   ....[40]....
        /*0240*/ 	.word	0x000045f0


	//   ....[41]....
        /*0244*/ 	.word	0x00006540


	//   ....[42]....
        /*0248*/ 	.word	0x00006650


	//   ....[43]....
        /*024c*/ 	.word	0x00006750


	//   ....[44]....
        /*0250*/ 	.word	0x00006780


	//   ....[45]....
        /*0254*/ 	.word	0x000067b0


	//   ....[46]....
        /*0258*/ 	.word	0x00006b20


	//   ....[47]....
        /*025c*/ 	.word	0x00006ee0


	//   ....[48]....
        /*0260*/ 	.word	0x00006fb0


	//   ....[49]....
        /*0264*/ 	.word	0x00007010


	//   ....[50]....
        /*0268*/ 	.word	0x00007060


	//   ....[51]....
        /*026c*/ 	.word	0x00007080


	//   ....[52]....
        /*0270*/ 	.word	0x000070a0


	//   ....[53]....
        /*0274*/ 	.word	0x000071c0


	//   ....[54]....
        /*0278*/ 	.word	0x00007210


	//   ....[55]....
        /*027c*/ 	.word	0x00007260


	//   ....[56]....
        /*0280*/ 	.word	0x00007280


	//   ....[57]....
        /*0284*/ 	.word	0x000072a0


	//   ....[58]....
        /*0288*/ 	.word	0x000075a0


	//   ....[59]....
        /*028c*/ 	.word	0x00007620


	//   ....[60]....
        /*0290*/ 	.word	0x000076d0


	//   ....[61]....
        /*0294*/ 	.word	0x00007740


	//   ....[62]....
        /*0298*/ 	.word	0x000077d0


	//   ....[63]....
        /*029c*/ 	.word	0x00007840


	//   ....[64]....
        /*02a0*/ 	.word	0x000078d0


	//   ....[65]....
        /*02a4*/ 	.word	0x00007940


	//   ....[66]....
        /*02a8*/ 	.word	0x000079f0


	//   ....[67]....
        /*02ac*/ 	.word	0x00007a60


	//   ....[68]....
        /*02b0*/ 	.word	0x00007ac0


	//   ....[69]....
        /*02b4*/ 	.word	0x00007b30


	//   ....[70]....
        /*02b8*/ 	.word	0x00007bb0


	//   ....[71]....
        /*02bc*/ 	.word	0x00007c20


	//   ....[72]....
        /*02c0*/ 	.word	0x00007ca0


	//   ....[73]....
        /*02c4*/ 	.word	0x00007d20


	//   ....[74]....
        /*02c8*/ 	.word	0x00007dc0


	//   ....[75]....
        /*02cc*/ 	.word	0x00007e30


	//   ....[76]....
        /*02d0*/ 	.word	0x00007eb0


	//   ....[77]....
        /*02d4*/ 	.word	0x00007f20


	//   ....[78]....
        /*02d8*/ 	.word	0x00007fa0


	//   ....[79]....
        /*02dc*/ 	.word	0x00008010


	//   ....[80]....
        /*02e0*/ 	.word	0x000080a0


	//   ....[81]....
        /*02e4*/ 	.word	0x00008110


	//   ....[82]....
        /*02e8*/ 	.word	0x00008190


	//   ....[83]....
        /*02ec*/ 	.word	0x00008200


	//   ....[84]....
        /*02f0*/ 	.word	0x00008270


	//   ....[85]....
        /*02f4*/ 	.word	0x000082e0


	//   ....[86]....
        /*02f8*/ 	.word	0x00008340


	//   ....[87]....
        /*02fc*/ 	.word	0x000083b0


	//----- nvinfo : EIATTR_EXIT_INSTR_OFFSETS
	.align		4
.L_1869:
        /*0300*/ 	.byte	0x04, 0x1c
        /*0302*/ 	.short	(.L_1871 - .L_1870)


	//   ....[0]....
.L_1870:
        /*0304*/ 	.word	0x000073d0


	//   ....[1]....
        /*0308*/ 	.word	0x00007540


	//----- nvinfo : EIATTR_MAX_THREADS
	.align		4
.L_1871:
        /*030c*/ 	.byte	0x04, 0x05
        /*030e*/ 	.short	(.L_1873 - .L_1872)
.L_1872:
        /*0310*/ 	.word	0x00000080
        /*0314*/ 	.word	0x00000001
        /*0318*/ 	.word	0x00000001


	//----- nvinfo : EIATTR_CRS_STACK_SIZE
	.align		4
.L_1873:
        /*031c*/ 	.byte	0x04, 0x1e
        /*031e*/ 	.short	(.L_1875 - .L_1874)
.L_1874:
        /*0320*/ 	.word	0x00000000
.L_1875:


//--------------------- .nv.info._Z25selective_scan_bwd_kernelI32Selective_Scan_bwd_kernel_traitsILi128ELi16ELb1ELb1ELb1ELb1ELb0EN3c104HalfEfEEv12SSMParamsBwd --------------------------
	.section	.nv.info._Z25selective_scan_bwd_kernelI32Selective_Scan_bwd_kernel_traitsILi128ELi16ELb1ELb1ELb1ELb1ELb0EN3c104HalfEfEEv12SSMParamsBwd,"",@"SHT_CUDA_INFO"
	.sectionflags	@""
	.align	4


	//----- nvinfo : EIATTR_CUDA_API_VERSION
	.align		4
        /*0000*/ 	.byte	0x04, 0x37
        /*0002*/ 	.short	(.L_1877 - .L_1876)
.L_1876:
        /*0004*/ 	.word	0x00000082


	//----- nvinfo : EIATTR_SW2861232_WAR
	.align		4
.L_1877:
        /*0008*/ 	.byte	0x01, 0x35
	.zero		2


	//----- nvinfo : EIATTR_PARAM_CBANK
	.align		4
        /*000c*/ 	.byte	0x04, 0x0a
        /*000e*/ 	.short	(.L_1879 - .L_1878)
	.align		4
.L_1878:
        /*0010*/ 	.word	index@(.nv.constant0._Z25selective_scan_bwd_kernelI32Selective_Scan_bwd_kernel_traitsILi128ELi16ELb1ELb1ELb1ELb1ELb0EN3c104HalfEfEEv12SSMParamsBwd)
        /*0014*/ 	.short	0x0160
        /*0016*/ 	.short	0x01f0


	//----- nvinfo : EIATTR_CBANK_PARAM_SIZE
	.align		4
.L_1879:
        /*0018*/ 	.byte	0x03, 0x19
        /*001a*/ 	.short	0x01f0


	//----- nvinfo : EIATTR_KPARAM_INFO
	.align		4
        /*001c*/ 	.byte	0x04, 0x17
        /*001e*/ 	.short	(.L_1881 - .L_1880)
.L_1880:
        /*0020*/ 	.word	0x00000000
        /*0024*/ 	.short	0x0000
        /*0026*/ 	.short	0x0000
        /*0028*/ 	.byte	0x00, 0xf0, 0xc1, 0x07


	//----- nvinfo : EIATTR_MAXREG_COUNT
	.align		4
.L_1881:
        /*002c*/ 	.byte	0x03, 0x1b
        /*002e*/ 	.short	0x00a8


	//----- nvinfo : EIATTR_NUM_BARRIERS
	.align		4
        /*0030*/ 	.byte	0x02, 0x4c
        /*0032*/ 	.byte	0x01
	.zero		1


	//----- nvinfo : EIATTR_MERCURY_ISA_VERSION
	.align		4
        /*0034*/ 	.byte	0x03, 0x5f
        /*0036*/ 	.short	0x0000


	//----- nvinfo : EIATTR_COOP_GROUP_MASK_REGIDS
	.align		4
        /*0038*/ 	.byte	0x04, 0x29
        /*003a*/ 	.short	(.L_1883 - .L_1882)


	//   ....[0]....
.L_1882:
        /*003c*/ 	.word	0xffffffff


	//   ....[1]....
        /*0040*/ 	.word	0xffffffff


	//   ....[2]....
        /*0044*/ 	.word	0xffffffff


	//   ....[3]....
        /*0048*/ 	.word	0xffffffff


	//   ....[4]....
        /*004c*/ 	.word	0xffffffff


	//   ....[5]....
        /*0050*/ 	.word	0xffffffff


	//   ....[6]....
        /*0054*/ 	.word	0xffffffff


	//   ....[7]....
        /*0058*/ 	.word	0xffffffff


	//   ....[8]....
        /*005c*/ 	.word	0xffffffff


	//   ....[9]....
        /*0060*/ 	.word	0xffffffff


	//   ....[10]....
        /*0064*/ 	.word	0xffffffff


	//   ....[11]....
        /*0068*/ 	.word	0xffffffff


	//   ....[12]....
        /*006c*/ 	.word	0xffffffff


	//   ....[13]....
        /*0070*/ 	.word	0xffffffff


	//   ....[14]....
        /*0074*/ 	.word	0xffffffff


	//   ....[15]....
        /*0078*/ 	.word	0xffffffff


	//   ....[16]....
        /*007c*/ 	.word	0xffffffff


	//   ....[17]....
        /*0080*/ 	.word	0xffffffff


	//   ....[18]....
        /*0084*/ 	.word	0xffffffff


	//   ....[19]....
        /*0088*/ 	.word	0xffffffff


	//   ....[20]....
        /*008c*/ 	.word	0xffffffff


	//   ....[21]....
        /*0090*/ 	.word	0xffffffff


	//   ....[22]....
        /*0094*/ 	.word	0xffffffff


	//   ....[23]....
        /*0098*/ 	.word	0xffffffff


	//   ....[24]....
        /*009c*/ 	.word	0xffffffff


	//   ....[25]....
        /*00a0*/ 	.word	0xffffffff


	//   ....[26]....
        /*00a4*/ 	.word	0xffffffff


	//   ....[27]....
        /*00a8*/ 	.word	0xffffffff


	//   ....[28]....
        /*00ac*/ 	.word	0xffffffff


	//   ....[29]....
        /*00b0*/ 	.word	0xffffffff


	//   ....[30]....
        /*00b4*/ 	.word	0xffffffff


	//   ....[31]....
        /*00b8*/ 	.word	0xffffffff


	//   ....[32]....
        /*00bc*/ 	.word	0xffffffff


	//   ....[33]....
        /*00c0*/ 	.word	0xffffffff


	//   ....[34]....
        /*00c4*/ 	.word	0xffffffff


	//   ....[35]....
        /*00c8*/ 	.word	0xffffffff


	//   ....[36]....
        /*00cc*/ 	.word	0xffffffff


	//   ....[37]....
        /*00d0*/ 	.word	0xffffffff


	//   ....[38]....
        /*00d4*/ 	.word	0xffffffff


	//   ....[39]....
        /*00d8*/ 	.word	0xffffffff


	//   ....[40]....
        /*00dc*/ 	.word	0xffffffff


	//   ....[41]....
        /*00e0*/ 	.word	0xffffffff


	//   ....[42]....
        /*00e4*/ 	.word	0xffffffff


	//   ....[43]....
        /*00e8*/ 	.word	0xffffffff


	//   ....[44]....
        /*00ec*/ 	.word	0xffffffff


	//   ....[45]....
        /*00f0*/ 	.word	0xffffffff


	//   ....[46]....
        /*00f4*/ 	.word	0xffffffff


	//   ....[47]....
        /*00f8*/ 	.word	0xffffffff


	//   ....[48]....
        /*00fc*/ 	.word	0xffffffff


	//   ....[49]....
        /*0100*/ 	.word	0xffffffff


	//   ....[50]....
        /*0104*/ 	.word	0xffffffff


	//   ....[51]....
        /*0108*/ 	.word	0xffffffff


	//   ....[52]....
        /*010c*/ 	.word	0xffffffff


	//   ....[53]....
        /*0110*/ 	.word	0xffffffff


	//   ....[54]....
        /*0114*/ 	.word	0xffffffff


	//   ....[55]....
        /*0118*/ 	.word	0xffffffff


	//   ....[56]....
        /*011c*/ 	.word	0xffffffff


	//   ....[57]....
        /*0120*/ 	.word	0xffffffff


	//   ....[58]....
        /*0124*/ 	.word	0xffffffff


	//   ....[59]....
        /*0128*/ 	.word	0xffffffff


	//   ....[60]....
        /*012c*/ 	.word	0xffffffff


	//   ....[61]....
        /*0130*/ 	.word	0xffffffff


	//   ....[62]....
        /*0134*/ 	.word	0xffffffff


	//   ....[63]....
        /*0138*/ 	.word	0xffffffff


	//   ....[64]....
        /*013c*/ 	.word	0xffffffff


	//   ....[65]....
        /*0140*/ 	.word	0xffffffff


	//   ....[66]....
        /*0144*/ 	.word	0xffffffff


	//   ....[67]....
        /*0148*/ 	.word	0xffffffff


	//   ....[68]....
        /*014c*/ 	.word	0xffffffff


	//   ....[69]....
        /*0150*/ 	.word	0xffffffff


	//   ....[70]....
        /*0154*/ 	.word	0xffffffff


	//   ....[71]....
        /*0158*/ 	.word	0xffffffff


	//   ....[72]....
        /*015c*/ 	.word	0xffffffff


	//   ....[73]....
        /*0160*/ 	.word	0xffffffff


	//   ....[74]....
        /*0164*/ 	.word	0xffffffff


	//   ....[75]....
        /*0168*/ 	.word	0xffffffff


	//   ....[76]....
        /*016c*/ 	.word	0xffffffff


	//   ....[77]....
        /*0170*/ 	.word	0xffffffff


	//   ....[78]....
        /*0174*/ 	.word	0xffffffff


	//   ....[79]....
        /*0178*/ 	.word	0xffffffff


	//   ....[80]....
        /*017c*/ 	.word	0xffffffff


	//   ....[81]....
        /*0180*/ 	.word	0xffffffff


	//   ....[82]....
        /*0184*/ 	.word	0xffffffff


	//   ....[83]....
        /*0188*/ 	.word	0xffffffff


	//   ....[84]....
        /*018c*/ 	.word	0xffffffff


	//----- nvinfo : EIATTR_COOP_GROUP_INSTR_OFFSETS
	.align		4
.L_1883:
        /*0190*/ 	.byte	0x04, 0x28
        /*0192*/ 	.short	(.L_1885 - .L_1884)


	//   ....[0]....
.L_1884:
        /*0194*/ 	.word	0x00000c50


	//   ....[1]....
        /*0198*/ 	.word	0x00000d00


	//   ....[2]....
        /*019c*/ 	.word	0x00000f10


	//   ....[3]....
        /*01a0*/ 	.word	0x00003a60


	//   ....[4]....
        /*01a4*/ 	.word	0x000040c0


	//   ....[5]....
        /*01a8*/ 	.word	0x00004900


	//   ....[6]....
        /*01ac*/ 	.word	0x00004920


	//   ....[7]....
        /*01b0*/ 	.word	0x00004970


	//   ....[8]....
        /*01b4*/ 	.word	0x00004980


	//   ....[9]....
        /*01b8*/ 	.word	0x000049b0


	//   ....[10]....
        /*01bc*/ 	.word	0x000049d0


	//   ....[11]....
        /*01c0*/ 	.word	0x00004a00


	//   ....[12]....
        /*01c4*/ 	.word	0x00004a20


	//   ....[13]....
        /*01c8*/ 	.word	0x00004a50


	//   ....[14]....
        /*01cc*/ 	.word	0x00004a70


	//   ....[15]....
        /*01d0*/ 	.word	0x00004b30


	//   ....[16]....
        /*01d4*/ 	.word	0x00004ba0


	//   ....[17]....
        /*01d8*/ 	.word	0x00004bc0


	//   ....[18]....
        /*01dc*/ 	.word	0x00004bd0


	//   ....[19]....
        /*01e0*/ 	.word	0x00004be0


	//   ....[20]....
        /*01e4*/ 	.word	0x00004bf0


	//   ....[21]....
        /*01e8*/ 	.word	0x00005200


	//   ....[22]....
        /*01ec*/ 	.word	0x00005220


	//   ....[23]....
        /*01f0*/ 	.word	0x00005230


	//   ....[24]....
        /*01f4*/ 	.word	0x00005260


	//   ....[25]....
        /*01f8*/ 	.word	0x00005270


	//   ....[26]....
        /*01fc*/ 	.word	0x00005280


	//   ....[27]....
        /*0200*/ 	.word	0x000052b0


	//   ....[28]....
        /*0204*/ 	.word	0x000052c0


	//   ....[29]....
        /*0208*/ 	.word	0x000052f0


	//   ....[30]....
        /*020c*/ 	.word	0x00005300


	//   ....[31]....
        /*0210*/ 	.word	0x00005330


	//   ....[32]....
        /*0214*/ 	.word	0x00005340


	//   ....[33]....
        /*0218*/ 	.word	0x00005370


	//   ....[34]....
        /*021c*/ 	.word	0x00005380


	//   ....[35]....
        /*0220*/ 	.word	0x00005390


	//   ....[36]....
        /*0224*/ 	.word	0x000053a0


	//   ....[37]....
        /*0228*/ 	.word	0x00007320


	//   ....[38]....
        /*022c*/ 	.word	0x00007430


	//   ....[39]....
        /*0230*/ 	.word	0x000074b0


	//   ....[40]....
        /*0234*/ 	.word	0x00007510


	//   ....[41]....
        /*0238*/ 	.word	0x00007570


	//   ....[42]....
        /*023c*/ 	.word	0x00007ab0


	//   ....[43]....
        /*0240*/ 	.word	0x000081c0


	//   ....[44]....
        /*0244*/ 	.word	0x000084a0


	//   ....[45]....
        /*0248*/ 	.word	0x00008640


	//   ....[46]....
        /*024c*/ 	.word	0x000086a0


	//   ....[47]....
        /*0250*/ 	.word	0x000086f0


	//   ....[48]....
        /*0254*/ 	.word	0x00008710


	//   ....[49]....
        /*0258*/ 	.word	0x00008730


	//   ....[50]....
        /*025c*/ 	.word	0x00008850


	//   ....[51]....
        /*0260*/ 	.word	0x000088a0


	//   ....[52]....
        /*0264*/ 	.word	0x000088f0


	//   ....[53]....
        /*0268*/ 	.word	0x00008910


	//   ....[54]....
        /*026c*/ 	.word	0x00008930


	//   ....[55]....
        /*0270*/ 	.word	0x00008c30


	//   ....[56]....
        /*0274*/ 	.word	0x00008cb0


	//   ....[57]....
        /*0278*/ 	.word	0x00008d60


	//   ....[58]....
        /*027c*/ 	.word	0x00008dd0


	//   ....[59]....
        /*0280*/ 	.word	0x00008e70


	//   ....[60]....
        /*0284*/ 	.word	0x00008ee0


	//   ....[61]....
        /*0288*/ 	.word	0x00008f70


	//   ....[62]....
        /*028c*/ 	.word	0x00008fe0


	//   ....[63]....
        /*0290*/ 	.word	0x00009080


	//   ....[64]....
        /*0294*/ 	.word	0x000090f0


	//   ....[65]....
        /*0298*/ 	.word	0x00009160


	//   ....[66]....
        /*029c*/ 	.word	0x000091d0


	//   ....[67]....
        /*02a0*/ 	.word	0x00009240


	//   ....[68]....
        /*02a4*/ 	.word	0x000092b0


	//   ....[69]....
        /*02a8*/ 	.word	0x00009330


	//   ....[70]....
        /*02ac*/ 	.word	0x000093b0


	//   ....[71]....
        /*02b0*/ 	.word	0x00009450


	//   ....[72]....
        /*02b4*/ 	.word	0x000094c0


	//   ....[73]....
        /*02b8*/ 	.word	0x00009540


	//   ....[74]....
        /*02bc*/ 	.word	0x000095b0


	//   ....[75]....
        /*02c0*/ 	.word	0x00009640


	//   ....[76]....
        /*02c4*/ 	.word	0x000096b0


	//   ....[77]....
        /*02c8*/ 	.word	0x00009740


	//   ....[78]....
        /*02cc*/ 	.word	0x000097b0


	//   ....[79]....
        /*02d0*/ 	.word	0x00009830


	//   ....[80]....
        /*02d4*/ 	.word	0x000098a0


	//   ....[81]....
        /*02d8*/ 	.word	0x00009910


	//   ....[82]....
        /*02dc*/ 	.word	0x00009980


	//   ....[83]....
        /*02e0*/ 	.word	0x000099f0


	//   ....[84]....
        /*02e4*/ 	.word	0x00009a60


	//----- nvinfo : EIATTR_EXIT_INSTR_OFFSETS
	.align		4
.L_1885:
        /*02e8*/ 	.byte	0x04, 0x1c
        /*02ea*/ 	.short	(.L_1887 - .L_1886)


	//   ....[0]....
.L_1886:
        /*02ec*/ 	.word	0x00008a60


	//   ....[1]....
        /*02f0*/ 	.word	0x00008bd0


	//----- nvinfo : EIATTR_MAX_THREADS
	.align		4
.L_1887:
        /*02f4*/ 	.byte	0x04, 0x05
        /*02f6*/ 	.short	(.L_1889 - .L_1888)
.L_1888:
        /*02f8*/ 	.word	0x00000080
        /*02fc*/ 	.word	0x00000001
        /*0300*/ 	.word	0x00000001


	//----- nvinfo : EIATTR_CRS_STACK_SIZE
	.align		4
.L_1889:
        /*0304*/ 	.byte	0x04, 0x1e
        /*0306*/ 	.short	(.L_1891 - .L_1890)
.L_1890:
        /*0308*/ 	.word	0x00000000
.L_1891:


//--------------------- .nv.info._Z25selective_scan_bwd_kernelI32Selective_Scan_bwd_kernel_traitsILi128ELi16ELb1ELb1ELb1ELb1ELb1EN3c104HalfEfEEv12SSMParamsBwd --------------------------
	.section	.nv.info._Z25selective_scan_bwd_kernelI32Selective_Scan_bwd_kernel_traitsILi128ELi16ELb1ELb1ELb1ELb1ELb1EN3c104HalfEfEEv12SSMParamsBwd,"",@"SHT_CUDA_INFO"
	.sectionflags	@""
	.align	4


	//----- nvinfo : EIATTR_CUDA_API_VERSION
	.align		4
        /*0000*/ 	.byte	0x04, 0x37
        /*0002*/ 	.short	(.L_1893 - .L_1892)
.L_1892:
        /*0004*/ 	.word	0x00000082


	//----- nvinfo : EIATTR_SW2861232_WAR
	.align		4
.L_1893:
        /*0008*/ 	.byte	0x01, 0x35
	.zero		2


	//----- nvinfo : EIATTR_PARAM_CBANK
	.align		4
        /*000c*/ 	.byte	0x04, 0x0a
        /*000e*/ 	.short	(.L_1895 - .L_1894)
	.align		4
.L_1894:
        /*0010*/ 	.word	index@(.nv.constant0._Z25selective_scan_bwd_kernelI32Selective_Scan_bwd_kernel_traitsILi128ELi16ELb1ELb1ELb1ELb1ELb1EN3c104HalfEfEEv12SSMParamsBwd)
        /*0014*/ 	.short	0x0160
        /*0016*/ 	.short	0x01f0


	//----- nvinfo : EIATTR_CBANK_PARAM_SIZE
	.align		4
.L_1895:
        /*0018*/ 	.byte	0x03, 0x19
        /*001a*/ 	.short	0x01f0


	//----- nvinfo : EIATTR_KPARAM_INFO
	.align		4
        /*001c*/ 	.byte	0x04, 0x17
        /*001e*/ 	.short	(.L_1897 - .L_1896)
.L_1896:
        /*0020*/ 	.word	0x00000000
        /*0024*/ 	.short	0x0000
        /*0026*/ 	.short	0x0000
        /*0028*/ 	.byte	0x00, 0xf0, 0xc1, 0x07


	//----- nvinfo : EIATTR_MAXREG_COUNT
	.align		4
.L_1897:
        /*002c*/ 	.byte	0x03, 0x1b
        /*002e*/ 	.short	0x00a8


	//----- nvinfo : EIATTR_NUM_BARRIERS
	.align		4
        /*0030*/ 	.byte	0x02, 0x4c
        /*0032*/ 	.byte	0x01
	.zero		1


	//----- nvinfo : EIATTR_MERCURY_ISA_VERSION
	.align		4
        /*0034*/ 	.byte	0x03, 0x5f
        /*0036*/ 	.short	0x0000


	//----- nvinfo : EIATTR_COOP_GROUP_MASK_REGIDS
	.align		4
        /*0038*/ 	.byte	0x04, 0x29
        /*003a*/ 	.short	(.L_1899 - .L_1898)


	//   ....[0]....
.L_1898:
        /*003c*/ 	.word	0xffffffff


	//   ....[1]....
        /*0040*/ 	.word	0xffffffff


	//   ....[2]....
        /*0044*/ 	.word	0xffffffff


	//   ....[3]....
        /*0048*/ 	.word	0xffffffff


	//   ....[4]....
        /*004c*/ 	.word	0xffffffff


	//   ....[5]....
        /*0050*/ 	.word	0xffffffff


	//   ....[6]....
        /*0054*/ 	.word	0xffffffff


	//   ....[7]....
        /*0058*/ 	.word	0xffffffff


	//   ....[8]....
        /*005c*/ 	.word	0xffffffff


	//   ....[9]....
        /*0060*/ 	.word	0xffffffff


	//   ....[10]....
        /*0064*/ 	.word	0xffffffff


	//   ....[11]....
        /*0068*/ 	.word	0xffffffff


	//   ....[12]....
        /*006c*/ 	.word	0xffffffff


	//   ....[13]....
        /*0070*/ 	.word	0xffffffff


	//   ....[14]....
        /*0074*/ 	.word	0xffffffff


	//   ....[15]....
        /*0078*/ 	.word	0xffffffff


	//   ....[16]....
        /*007c*/ 	.word	0xffffffff


	//   ....[17]....
        /*0080*/ 	.word	0xffffffff


	//   ....[18]....
        /*0084*/ 	.word	0xffffffff


	//   ....[19]....
        /*0088*/ 	.word	0xffffffff


	//   ....[20]....
        /*008c*/ 	.word	0xffffffff


	//   ....[21]....
        /*0090*/ 	.word	0xffffffff


	//   ....[22]....
        /*0094*/ 	.word	0xffffffff


	//   ....[23]....
        /*0098*/ 	.word	0xffffffff


	//   ....[24]....
        /*009c*/ 	.word	0xffffffff


	//   ....[25]....
        /*00a0*/ 	.word	0xffffffff


	//   ....[26]....
        /*00a4*/ 	.word	0xffffffff


	//   ....[27]....
        /*00a8*/ 	.word	0xffffffff


	//   ....[28]....
        /*00ac*/ 	.word	0xffffffff


	//   ....[29]....
        /*00b0*/ 	.word	0xffffffff


	//   ....[30]....
        /*00b4*/ 	.word	0xffffffff


	//   ....[31]....
        /*00b8*/ 	.word	0xffffffff


	//   ....[32]....
        /*00bc*/ 	.word	0xffffffff


	//   ....[33]....
        /*00c0*/ 	.word	0xffffffff


	//   ....[34]....
        /*00c4*/ 	.word	0xffffffff


	//   ....[35]....
        /*00c8*/ 	.word	0xffffffff


	//   ....[36]....
        /*00cc*/ 	.word	0xffffffff


	//   ....[37]....
        /*00d0*/ 	.word	0xffffffff


	//   ....[38]....
        /*00d4*/ 	.word	0xffffffff


	//   ....[39]....
        /*00d8*/ 	.word	0xffffffff


	//   ....[40]....
        /*00dc*/ 	.word	0xffffffff


	//   ....[41]....
        /*00e0*/ 	.word	0xffffffff


	//   ....[42]....
        /*00e4*/ 	.word	0xffffffff


	//   ....[43]....
        /*00e8*/ 	.word	0xffffffff


	//   ....[44]....
        /*00ec*/ 	.word	0xffffffff


	//   ....[45]....
        /*00f0*/ 	.word	0xffffffff


	//   ....[46]....
        /*00f4*/ 	.word	0xffffffff


	//   ....[47]....
        /*00f8*/ 	.word	0xffffffff


	//   ....[48]....
        /*00fc*/ 	.word	0xffffffff


	//   ....[49]....
        /*0100*/ 	.word	0xffffffff


	//   ....[50]....
        /*0104*/ 	.word	0xffffffff


	//   ....[51]....
        /*0108*/ 	.word	0xffffffff


	//   ....[52]....
        /*010c*/ 	.word	0xffffffff


	//   ....[53]....
        /*0110*/ 	.word	0xffffffff


	//   ....[54]....
        /*0114*/ 	.word	0xffffffff


	//   ....[55]....
        /*0118*/ 	.word	0xffffffff


	//   ....[56]....
        /*011c*/ 	.word	0xffffffff


	//   ....[57]....
        /*0120*/ 	.word	0xffffffff


	//   ....[58]....
        /*0124*/ 	.word	0xffffffff


	//   ....[59]....
        /*0128*/ 	.word	0xffffffff


	//   ....[60]....
        /*012c*/ 	.word	0xffffffff


	//   ....[61]....
        /*0130*/ 	.word	0xffffffff


	//   ....[62]....
        /*0134*/ 	.word	0xffffffff


	//   ....[63]....
        /*0138*/ 	.word	0xffffffff


	//   ....[64]....
        /*013c*/ 	.word	0xffffffff


	//   ....[65]....
        /*0140*/ 	.word	0xffffffff


	//   ....[66]....
        /*0144*/ 	.word	0xffffffff


	//   ....[67]....
        /*0148*/ 	.word	0xffffffff


	//   ....[68]....
        /*014c*/ 	.word	0xffffffff


	//   ....[69]....
        /*0150*/ 	.word	0xffffffff


	//   ....[70]....
        /*0154*/ 	.word	0xffffffff


	//   ....[71]....
        /*0158*/ 	.word	0xffffffff


	//   ....[72]....
        /*015c*/ 	.word	0xffffffff


	//   ....[73]....
        /*0160*/ 	.word	0xffffffff


	//   ....[74]....
        /*0164*/ 	.word	0xffffffff


	//   ....[75]....
        /*0168*/ 	.word	0xffffffff


	//   ....[76]....
        /*016c*/ 	.word	0xffffffff


	//   ....[77]....
        /*0170*/ 	.word	0xffffffff


	//   ....[78]....
        /*0174*/ 	.word	0xffffffff


	//   ....[79]....
        /*0178*/ 	.word	0xffffffff


	//   ....[80]....
        /*017c*/ 	.word	0xffffffff


	//   ....[81]....
        /*0180*/ 	.word	0xffffffff


	//   ....[82]....
        /*0184*/ 	.word	0xffffffff


	//   ....[83]....
        /*0188*/ 	.word	0xffffffff


	//   ....[84]....
        /*018c*/ 	.word	0xffffffff


	//   ....[85]....
        /*0190*/ 	.word	0xffffffff


	//   ....[86]....
        /*0194*/ 	.word	0xffffffff


	//   ....[87]....
        /*0198*/ 	.word	0xffffffff


	//   ....[88]....
        /*019c*/ 	.word	0xffffffff


	//----- nvinfo : EIATTR_COOP_GROUP_INSTR_OFFSETS
	.align		4
.L_1899:
        /*01a0*/ 	.byte	0x04, 0x28
        /*01a2*/ 	.short	(.L_1901 - .L_1900)


	//   ....[0]....
.L_1900:
        /*01a4*/ 	.word	0x00000c60


	//   ....[1]....
        /*01a8*/ 	.word	0x00000d10


	//   ....[2]....
        /*01ac*/ 	.word	0x00000f30


	//   ....[3]....
        /*01b0*/ 	.word	0x00003590


	//   ....[4]....
        /*01b4*/ 	.word	0x00003cc0


	//   ....[5]....
        /*01b8*/ 	.word	0x000045a0


	//   ....[6]....
        /*01bc*/ 	.word	0x00004a90


	//   ....[7]....
        /*01c0*/ 	.word	0x00005020


	//   ....[8]....
        /*01c4*/ 	.word	0x00005680


	//   ....[9]....
        /*01c8*/ 	.word	0x00005e70


	//   ....[10]....
        /*01cc*/ 	.word	0x00005e90


	//   ....[11]....
        /*01d0*/ 	.word	0x00005ee0


	//   ....[12]....
        /*01d4*/ 	.word	0x00005ef0


	//   ....[13]....
        /*01d8*/ 	.word	0x00005f20


	//   ....[14]....
        /*01dc*/ 	.word	0x00005f40


	//   ....[15]....
        /*01e0*/ 	.word	0x00005f70


	//   ....[16]....
        /*01e4*/ 	.word	0x00005f90


	//   ....[17]....
        /*01e8*/ 	.word	0x00005fc0


	//   ....[18]....
        /*01ec*/ 	.word	0x00005fe0


	//   ....[19]....
        /*01f0*/ 	.word	0x00006090


	//   ....[20]....
        /*01f4*/ 	.word	0x00006100


	//   ....[21]....
        /*01f8*/ 	.word	0x00006120


	//   ....[22]....
        /*01fc*/ 	.word	0x00006130


	//   ....[23]....
        /*0200*/ 	.word	0x00006140


	//   ....[24]....
        /*0204*/ 	.word	0x00006150


	//   ....[25]....
        /*0208*/ 	.word	0x00006760


	//   ....[26]....
        /*020c*/ 	.word	0x00006780


	//   ....[27]....
        /*0210*/ 	.word	0x00006790


	//   ....[28]....
        /*0214*/ 	.word	0x000067c0


	//   ....[29]....
        /*0218*/ 	.word	0x000067d0


	//   ....[30]....
        /*021c*/ 	.word	0x000067e0


	//   ....[31]....
        /*0220*/ 	.word	0x00006810


	//   ....[32]....
        /*0224*/ 	.word	0x00006820


	//   ....[33]....
        /*0228*/ 	.word	0x00006850


	//   ....[34]....
        /*022c*/ 	.word	0x00006860


	//   ....[35]....
        /*0230*/ 	.word	0x00006890


	//   ....[36]....
        /*0234*/ 	.word	0x000068a0


	//   ....[37]....
        /*0238*/ 	.word	0x000068d0


	//   ....[38]....
        /*023c*/ 	.word	0x000068e0


	//   ....[39]....
        /*0240*/ 	.word	0x000068f0


	//   ....[40]....
        /*0244*/ 	.word	0x00006900


	//   ....[41]....
        /*0248*/ 	.word	0x00008810


	//   ....[42]....
        /*024c*/ 	.word	0x00008930


	//   ....[43]....
        /*0250*/ 	.word	0x000089a0


	//   ....[44]....
        /*0254*/ 	.word	0x00008a70


	//   ....[45]....
        /*0258*/ 	.word	0x00008ae0


	//   ....[46]....
        /*025c*/ 	.word	0x00008e90


	//   ....[47]....
        /*0260*/ 	.word	0x00009620


	//   ....[48]....
        /*0264*/ 	.word	0x00009a20


	//   ....[49]....
        /*0268*/ 	.word	0x00009b40


	//   ....[50]....
        /*026c*/ 	.word	0x00009ba0


	//   ....[51]....
        /*0270*/ 	.word	0x00009bf0


	//   ....[52]....
        /*0274*/ 	.word	0x00009c10


	//   ....[53]....
        /*0278*/ 	.word	0x00009c30


	//   ....[54]....
        /*027c*/ 	.word	0x00009d50


	//   ....[55]....
        /*0280*/ 	.word	0x00009da0


	//   ....[56]....
        /*0284*/ 	.word	0x00009df0


	//   ....[57]....
        /*0288*/ 	.word	0x00009e10


	//   ....[58]....
        /*028c*/ 	.word	0x00009e30


	//   ....[59]....
        /*0290*/ 	.word	0x0000a130


	//   ....[60]....
        /*0294*/ 	.word	0x0000a1b0


	//   ....[61]....
        /*0298*/ 	.word	0x0000a260


	//   ....[62]....
        /*029c*/ 	.word	0x0000a2d0


	//   ....[63]....
        /*02a0*/ 	.word	0x0000a360


	//   ....[64]....
        /*02a4*/ 	.word	0x0000a3d0


	//   ....[65]....
        /*02a8*/ 	.word	0x0000a470


	//   ....[66]....
        /*02ac*/ 	.word	0x0000a4e0


	//   ....[67]....
        /*02b0*/ 	.word	0x0000a570


	//   ....[68]....
        /*02b4*/ 	.word	0x0000a5e0


	//   ....[69]....
        /*02b8*/ 	.word	0x0000a650


	//   ....[70]....
        /*02bc*/ 	.word	0x0000a6c0


	//   ....[71]....
        /*02c0*/ 	.word	0x0000a740


	//   ....[72]....
        /*02c4*/ 	.word	0x0000a7b0


	//   ....[73]....
        /*02c8*/ 	.word	0x0000a830


	//   ....[74]....
        /*02cc*/ 	.word	0x0000a8b0


	//   ....[75]....
        /*02d0*/ 	.word	0x0000a950


	//   ....[76]....
        /*02d4*/ 	.word	0x0000a9c0


	//   ....[77]....
        /*02d8*/ 	.word	0x0000aa40


	//   ....[78]....
        /*02dc*/ 	.word	0x0000aab0


	//   ....[79]....
        /*02e0*/ 	.word	0x0000ab40


	//   ....[80]....
        /*02e4*/ 	.word	0x0000abb0


	//   ....[81]....
        /*02e8*/ 	.word	0x0000ac50


	//   ....[82]....
        /*02ec*/ 	.word	0x0000acc0


	//   ....[83]....
        /*02f0*/ 	.word	0x0000ad40


	//   ....[84]....
        /*02f4*/ 	.word	0x0000adb0


	//   ....[85]....
        /*02f8*/ 	.word	0x0000ae20


	//   ....[86]....
        /*02fc*/ 	.word	0x0000ae90


	//   ....[87]....
        /*0300*/ 	.word	0x0000aef0


	//   ....[88]....
        /*0304*/ 	.word	0x0000af60


	//----- nvinfo : EIATTR_EXIT_INSTR_OFFSETS
	.align		4
.L_1901:
        /*0308*/ 	.byte	0x04, 0x1c
        /*030a*/ 	.short	(.L_1903 - .L_1902)


	//   ....[0]....
.L_1902:
        /*030c*/ 	.word	0x00009f60


	//   ....[1]....
        /*0310*/ 	.word	0x0000a0d0


	//----- nvinfo : EIATTR_MAX_THREADS
	.align		4
.L_1903:
        /*0314*/ 	.byte	0x04, 0x05
        /*0316*/ 	.short	(.L_1905 - .L_1904)
.L_1904:
        /*0318*/ 	.word	0x00000080
        /*031c*/ 	.word	0x00000001
        /*0320*/ 	.word	0x00000001


	//----- nvinfo : EIATTR_CRS_STACK_SIZE
	.align		4
.L_1905:
        /*0324*/ 	.byte	0x04, 0x1e
        /*0326*/ 	.short	(.L_1907 - .L_1906)
.L_1906:
        /*0328*/ 	.word	0x00000000
.L_1907:


//--------------------- .nv.info._Z25selective_scan_bwd_kernelI32Selective_Scan_bwd_kernel_traitsILi64ELi16ELb0ELb0ELb0ELb0ELb0EN3c104HalfEfEEv12SSMParamsBwd --------------------------
	.section	.nv.info._Z25selective_scan_bwd_kernelI32Selective_Scan_bwd_kernel_traitsILi64ELi16ELb0ELb0ELb0ELb0ELb0EN3c104HalfEfEEv12SSMParamsBwd,"",@"SHT_CUDA_INFO"
	.sectionflags	@""
	.align	4


	//----- nvinfo : EIATTR_CUDA_API_VERSION
	.align		4
        /*0000*/ 	.byte	0x04, 0x37
        /*0002*/ 	.short	(.L_1909 - .L_1908)
.L_1908:
        /*0004*/ 	.word	0x00000082


	//----- nvinfo : EIATTR_SW2861232_WAR
	.align		4
.L_1909:
        /*0008*/ 	.byte	0x01, 0x35
	.zero		2


	//----- nvinfo : EIATTR_PARAM_CBANK
	.align		4
        /*000c*/ 	.byte	0x04, 0x0a
        /*000e*/ 	.short	(.L_1911 - .L_1910)
	.align		4
.L_1910:
        /*0010*/ 	.word	index@(.nv.constant0._Z25selective_scan_bwd_kernelI32Selective_Scan_bwd_kernel_traitsILi64ELi16ELb0ELb0ELb0ELb0ELb0EN3c104HalfEfEEv12SSMParamsBwd)
        /*0014*/ 	.short	0x0160
        /*0016*/ 	.short	0x01f0


	//----- nvinfo : EIATTR_CBANK_PARAM_SIZE
	.align		4
.L_1911:
        /*0018*/ 	.byte	0x03, 0x19
        /*001a*/ 	.short	0x01f0


	//----- nvinfo : EIATTR_KPARAM_INFO
	.align		4
        /*001c*/ 	.byte	0x04, 0x17
        /*001e*/ 	.short	(.L_1913 - .L_1912)
.L_1912:
        /*0020*/ 	.word	0x00000000
        /*0024*/ 	.short	0x0000
        /*0026*/ 	.short	0x0000
        /*0028*/ 	.byte	0x00, 0xf0, 0xc1, 0x07


	//----- nvinfo : EIATTR_MAXREG_COUNT
	.align		4
.L_1913:
        /*002c*/ 	.byte	0x03, 0x1b
        /*002e*/ 	.short	0x00ff


	//----- nvinfo : EIATTR_NUM_BARRIERS
	.align		4
        /*0030*/ 	.byte	0x02, 0x4c
        /*0032*/ 	.byte	0x01
	.zero		1


	//----- nvinfo : EIATTR_MERCURY_ISA_VERSION
	.align		4
        /*0034*/ 	.byte	0x03, 0x5f
        /*0036*/ 	.short	0x0000


	//----- nvinfo : EIATTR_COOP_GROUP_MASK_REGIDS
	.align		4
        /*0038*/ 	.byte	0x04, 0x29
        /*003a*/ 	.short	(.L_1915 - .L_1914)


	//   ....[0]....
.L_1914:
        /*003c*/ 	.word	0xffffffff


	//   ....[1]....
        /*0040*/ 	.word	0xffffffff


	//   ....[2]....
        /*0044*/ 	.word	0xffffffff


	//   ....[3]....
        /*0048*/ 	.word	0xffffffff


	//   ....[4]....
        /*004c*/ 	.word	0xffffffff


	//   ....[5]....
        /*0050*/ 	.word	0xffffffff


	//   ....[6]....
        /*0054*/ 	.word	0xffffffff


	//   ....[7]....
        /*0058*/ 	.word	0xffffffff


	//   ....[8]....
        /*005c*/ 	.word	0xffffffff


	//   ....[9]....
        /*0060*/ 	.word	0xffffffff


	//   ....[10]....
        /*0064*/ 	.word	0xffffffff


	//   ....[11]....
        /*0068*/ 	.word	0xffffffff


	//   ....[12]....
        /*006c*/ 	.word	0xffffffff


	//   ....[13]....
        /*0070*/ 	.word	0xffffffff


	//   ....[14]....
        /*0074*/ 	.word	0xffffffff


	//   ....[15]....
        /*0078*/ 	.word	0xffffffff


	//   ....[16]....
        /*007c*/ 	.word	0xffffffff


	//   ....[17]....
        /*0080*/ 	.word	0xffffffff


	//   ....[18]....
        /*0084*/ 	.word	0xffffffff


	//   ....[19]....
        /*0088*/ 	.word	0xffffffff


	//   ....[20]....
        /*008c*/ 	.word	0xffffffff


	//   ....[21]....
        /*0090*/ 	.word	0xffffffff


	//   ....[22]....
        /*0094*/ 	.word	0xffffffff


	//   ....[23]....
        /*0098*/ 	.word	0xffffffff


	//   ....[24]....
        /*009c*/ 	.word	0xffffffff


	//   ....[25]....
        /*00a0*/ 	.word	0xffffffff


	//   ....[26]....
        /*00a4*/ 	.word	0xffffffff


	//   ....[27]....
        /*00a8*/ 	.word	0xffffffff


	//   ....[28]....
        /*00ac*/ 	.word	0xffffffff


	//   ....[29]....
        /*00b0*/ 	.word	0xffffffff


	//   ....[30]....
        /*00b4*/ 	.word	0xffffffff


	//   ....[31]....
        /*00b8*/ 	.word	0xffffffff


	//   ....[32]....
        /*00bc*/ 	.word	0xffffffff


	//   ....[33]....
        /*00c0*/ 	.word	0xffffffff


	//   ....[34]....
        /*00c4*/ 	.word	0xffffffff


	//   ....[35]....
        /*00c8*/ 	.word	0xffffffff


	//   ....[36]....
        /*00cc*/ 	.word	0xffffffff


	//   ....[37]....
        /*00d0*/ 	.word	0xffffffff


	//   ....[38]....
        /*00d4*/ 	.word	0xffffffff


	//   ....[39]....
        /*00d8*/ 	.word	0xffffffff


	//   ....[40]....
        /*00dc*/ 	.word	0xffffffff


	//   ....[41]....
        /*00e0*/ 	.word	0xffffffff


	//   ....[42]....
        /*00e4*/ 	.word	0xffffffff


	//   ....[43]....
        /*00e8*/ 	.word	0xffffffff


	//   ....[44]....
        /*00ec*/ 	.word	0xffffffff


	//   ....[45]....
        /*00f0*/ 	.word	0xffffffff


	//   ....[46]....
        /*00f4*/ 	.word	0xffffffff


	//   ....[47]....
        /*00f8*/ 	.word	0xffffffff


	//   ....[48]....
        /*00fc*/ 	.word	0xffffffff


	//   ....[49]....
        /*0100*/ 	.word	0xffffffff


	//   ....[50]....
        /*0104*/ 	.word	0xffffffff


	//   ....[51]....
        /*0108*/ 	.word	0xffffffff


	//   ....[52]....
        /*010c*/ 	.word	0xffffffff


	//   ....[53]....
        /*0110*/ 	.word	0xffffffff


	//   ....[54]....
        /*0114*/ 	.word	0xffffffff


	//   ....[55]....
        /*0118*/ 	.word	0xffffffff


	//   ....[56]....
        /*011c*/ 	.word	0xffffffff


	//   ....[57]....
        /*0120*/ 	.word	0xffffffff


	//   ....[58]....
        /*0124*/ 	.word	0xffffffff


	//   ....[59]....
        /*0128*/ 	.word	0xffffffff


	//   ....[60]....
        /*012c*/ 	.word	0xffffffff


	//   ....[61]....
        /*0130*/ 	.word	0xffffffff


	//   ....[62]....
        /*0134*/ 	.word	0xffffffff


	//   ....[63]....
        /*0138*/ 	.word	0xffffffff


	//   ....[64]....
        /*013c*/ 	.word	0xffffffff


	//   ....[65]....
        /*0140*/ 	.word	0xffffffff


	//   ....[66]....
        /*0144*/ 	.word	0xffffffff


	//   ....[67]....
        /*0148*/ 	.word	0xffffffff


	//   ....[68]....
        /*014c*/ 	.word	0xffffffff


	//   ....[69]....
        /*0150*/ 	.word	0xffffffff


	//   ....[70]....
        /*0154*/ 	.word	0xffffffff


	//   ....[71]....
        /*0158*/ 	.word	0xffffffff


	//   ....[72]....
        /*015c*/ 	.word	0xffffffff


	//   ....[73]....
        /*0160*/ 	.word	0xffffffff


	//   ....[74]....
        /*0164*/ 	.word	0xffffffff


	//   ....[75]....
        /*0168*/ 	.word	0xffffffff


	//   ....[76]....
        /*016c*/ 	.word	0xffffffff


	//   ....[77]....
        /*0170*/ 	.word	0xffffffff


	//   ....[78]....
        /*0174*/ 	.word	0xffffffff


	//   ....[79]....
        /*0178*/ 	.word	0xffffffff


	//   ....[80]....
        /*017c*/ 	.word	0xffffffff


	//   ....[81]....
        /*0180*/ 	.word	0xffffffff


	//   ....[82]....
        /*0184*/ 	.word	0xffffffff


	//   ....[83]....
        /*0188*/ 	.word	0xffffffff


	//   ....[84]....
        /*018c*/ 	.word	0xffffffff


	//   ....[85]....
        /*0190*/ 	.word	0xffffffff


	//   ....[86]....
        /*0194*/ 	.word	0xffffffff


	//----- nvinfo : EIATTR_COOP_GROUP_INSTR_OFFSETS
	.align		4
.L_1915:
        /*0198*/ 	.byte	0x04, 0x28
        /*019a*/ 	.short	(.L_1917 - .L_1916)


	//   ....[0]....
.L_1916:
        /*019c*/ 	.word	0x00000ed0


	//   ....[1]....
        /*01a0*/ 	.word	0x00001470


	//   ....[2]....
        /*01a4*/ 	.word	0x00001950


	//   ....[3]....
        /*01a8*/ 	.word	0x00002c50


	//   ....[4]....
        /*01ac*/ 	.word	0x00002c70


	//   ....[5]....
        /*01b0*/ 	.word	0x00002cc0


	//   ....[6]....
        /*01b4*/ 	.word	0x00002cd0


	//   ....[7]....
        /*01b8*/ 	.word	0x00002d00


	//   ....[8]....
        /*01bc*/ 	.word	0x00002d20


	//   ....[9]....
        /*01c0*/ 	.word	0x00002d50


	//   ....[10]....
        /*01c4*/ 	.word	0x00002d70


	//   ....[11]....
        /*01c8*/ 	.word	0x00002da0


	//   ....[12]....
        /*01cc*/ 	.word	0x00002dc0


	//   ....[13]....
        /*01d0*/ 	.word	0x00002e90


	//   ....[14]....
        /*01d4*/ 	.word	0x00002f00


	//   ....[15]....
        /*01d8*/ 	.word	0x00002f20


	//   ....[16]....
        /*01dc*/ 	.word	0x00002f30


	//   ....[17]....
        /*01e0*/ 	.word	0x00002f40


	//   ....[18]....
        /*01e4*/ 	.word	0x00002f50


	//   ....[19]....
        /*01e8*/ 	.word	0x00003430


	//   ....[20]....
        /*01ec*/ 	.word	0x00003450


	//   ....[21]....
        /*01f0*/ 	.word	0x00003460


	//   ....[22]....
        /*01f4*/ 	.word	0x00003470


	//   ....[23]....
        /*01f8*/ 	.word	0x000034a0


	//   ....[24]....
        /*01fc*/ 	.word	0x000034b0


	//   ....[25]....
        /*0200*/ 	.word	0x000034e0


	//   ....[26]....
        /*0204*/ 	.word	0x000034f0


	//   ....[27]....
        /*0208*/ 	.word	0x00003520


	//   ....[28]....
        /*020c*/ 	.word	0x00003530


	//   ....[29]....
        /*0210*/ 	.word	0x00003560


	//   ....[30]....
        /*0214*/ 	.word	0x00003570


	//   ....[31]....
        /*0218*/ 	.word	0x000035a0


	//   ....[32]....
        /*021c*/ 	.word	0x000035b0


	//   ....[33]....
        /*0220*/ 	.word	0x000035c0


	//   ....[34]....
        /*0224*/ 	.word	0x000035d0


	//   ....[35]....
        /*0228*/ 	.word	0x00003930


	//   ....[36]....
        /*022c*/ 	.word	0x00003a30


	//   ....[37]....
        /*0230*/ 	.word	0x00003dd0


	//   ....[38]....
        /*0234*/ 	.word	0x00003e00


	//   ....[39]....
        /*0238*/ 	.word	0x00003ee0


	//   ....[40]....
        /*023c*/ 	.word	0x00003f10


	//   ....[41]....
        /*0240*/ 	.word	0x00003ff0


	//   ....[42]....
        /*0244*/ 	.word	0x00004020


	//   ....[43]....
        /*0248*/ 	.word	0x00004120


	//   ....[44]....
        /*024c*/ 	.word	0x00004230


	//   ....[45]....
        /*0250*/ 	.word	0x000047c0


	//   ....[46]....
        /*0254*/ 	.word	0x00005350


	//   ....[47]....
        /*0258*/ 	.word	0x00005920


	//   ....[48]....
        /*025c*/ 	.word	0x00005980


	//   ....[49]....
        /*0260*/ 	.word	0x000059e0


	//   ....[50]....
        /*0264*/ 	.word	0x00005a00


	//   ....[51]....
        /*0268*/ 	.word	0x00005a20


	//   ....[52]....
        /*026c*/ 	.word	0x00005ae0


	//   ....[53]....
        /*0270*/ 	.word	0x00005b30


	//   ....[54]....
        /*0274*/ 	.word	0x00005b80


	//   ....[55]....
        /*0278*/ 	.word	0x00005bb0


	//   ....[56]....
        /*027c*/ 	.word	0x00005bd0


	//   ....[57]....
        /*0280*/ 	.word	0x000061b0


	//   ....[58]....
        /*0284*/ 	.word	0x00006230


	//   ....[59]....
        /*0288*/ 	.word	0x000062e0


	//   ....[60]....
        /*028c*/ 	.word	0x00006350


	//   ....[61]....
        /*0290*/ 	.word	0x000063e0


	//   ....[62]....
        /*0294*/ 	.word	0x00006450


	//   ....[63]....
        /*0298*/ 	.word	0x000064f0


	//   ....[64]....
        /*029c*/ 	.word	0x00006560


	//   ....[65]....
        /*02a0*/ 	.word	0x00006600


	//   ....[66]....
        /*02a4*/ 	.word	0x00006670


	//   ....[67]....
        /*02a8*/ 	.word	0x000066f0


	//   ....[68]....
        /*02ac*/ 	.word	0x00006760


	//   ....[69]....
        /*02b0*/ 	.word	0x000067e0


	//   ....[70]....
        /*02b4*/ 	.word	0x00006850


	//   ....[71]....
        /*02b8*/ 	.word	0x000068d0


	//   ....[72]....
        /*02bc*/ 	.word	0x00006950


	//   ....[73]....
        /*02c0*/ 	.word	0x000069f0


	//   ....[74]....
        /*02c4*/ 	.word	0x00006a60


	//   ....[75]....
        /*02c8*/ 	.word	0x00006ae0


	//   ....[76]....
        /*02cc*/ 	.word	0x00006b50


	//   ....[77]....
        /*02d0*/ 	.word	0x00006bd0


	//   ....[78]....
        /*02d4*/ 	.word	0x00006c40


	//   ....[79]....
        /*02d8*/ 	.word	0x00006cd0


	//   ....[80]....
        /*02dc*/ 	.word	0x00006d40


	//   ....[81]....
        /*02e0*/ 	.word	0x00006dc0


	//   ....[82]....
        /*02e4*/ 	.word	0x00006e30


	//   ....[83]....
        /*02e8*/ 	.word	0x00006eb0


	//   ....[84]....
        /*02ec*/ 	.word	0x00006f20


	//   ....[85]....
        /*02f0*/ 	.word	0x00006f90


	//   ....[86]....
        /*02f4*/ 	.word	0x00007000


	//----- nvinfo : EIATTR_EXIT_INSTR_OFFSETS
	.align		4
.L_1917:
        /*02f8*/ 	.byte	0x04, 0x1c
        /*02fa*/ 	.short	(.L_1919 - .L_1918)


	//   ....[0]....
.L_1918:
        /*02fc*/ 	.word	0x00005ca0


	//   ....[1]....
        /*0300*/ 	.word	0x00006150


	//----- nvinfo : EIATTR_MAX_THREADS
	.align		4
.L_1919:
        /*0304*/ 	.byte	0x04, 0x05
        /*0306*/ 	.short	(.L_1921 - .L_1920)
.L_1920:
        /*0308*/ 	.word	0x00000040
        /*030c*/ 	.word	0x00000001
        /*0310*/ 	.word	0x00000001


	//----- nvinfo : EIATTR_CRS_STACK_SIZE
	.align		4
.L_1921:
        /*0314*/ 	.byte	0x04, 0x1e
        /*0316*/ 	.short	(.L_1923 - .L_1922)
.L_1922:
        /*0318*/ 	.word	0x00000000
.L_1923:


//--------------------- .nv.info._Z25selective_scan_bwd_kernelI32Selective_Scan_bwd_kernel_traitsILi64ELi16ELb0ELb0ELb0ELb0ELb1EN3c104HalfEfEEv12SSMParamsBwd --------------------------
	.section	.nv.info._Z25selective_scan_bwd_kernelI32Selective_Scan_bwd_kernel_traitsILi64ELi16ELb0ELb0ELb0ELb0ELb1EN3c104HalfEfEEv12SSMParamsBwd,"",@"SHT_CUDA_INFO"
	.sectionflags	@""
	.align	4


	//----- nvinfo : EIATTR_CUDA_API_VERSION
	.align		4
        /*0000*/ 	.byte	0x04, 0x37
        /*0002*/ 	.short	(.L_1925 - .L_1924)
.L_1924:
        /*0004*/ 	.word	0x00000082


	//----- nvinfo : EIATTR_SW2861232_WAR
	.align		4
.L_1925:
        /*0008*/ 	.byte	0x01, 0x35
	.zero		2


	//----- nvinfo : EIATTR_PARAM_CBANK
	.align		4
        /*000c*/ 	.byte	0x04, 0x0a
        /*000e*/ 	.short	(.L_1927 - .L_1926)
	.align		4
.L_1926:
        /*0010*/ 	.word	index@(.nv.constant0._Z25selective_scan_bwd_kernelI32Selective_Scan_bwd_kernel_traitsILi64ELi16ELb0ELb0ELb0ELb0ELb1EN3c104HalfEfEEv12SSMParamsBwd)
        /*0014*/ 	.short	0x0160
        /*0016*/ 	.short	0x01f0


	//----- nvinfo : EIATTR_CBANK_PARAM_SIZE
	.align		4
.L_1927:
        /*0018*/ 	.byte	0x03, 0x19
        /*001a*/ 	.short	0x01f0


	//----- nvinfo : EIATTR_KPARAM_INFO
	.align		4
        /*001c*/ 	.byte	0x04, 0x17
        /*001e*/ 	.short	(.L_1929 - .L_1928)
.L_1928:
        /*0020*/ 	.word	0x00000000
        /*0024*/ 	.short	0x0000
        /*0026*/ 	.short	0x0000
        /*0028*/ 	.byte	0x00, 0xf0, 0xc1, 0x07


	//----- nvinfo : EIATTR_MAXREG_COUNT
	.align		4
.L_1929:
        /*002c*/ 	.byte	0x03, 0x1b
        /*002e*/ 	.short	0x00ff


	//----- nvinfo : EIATTR_NUM_BARRIERS
	.align		4
        /*0030*/ 	.byte	0x02, 0x4c
        /*0032*/ 	.byte	0x01
	.zero		1


	//----- nvinfo : EIATTR_MERCURY_ISA_VERSION
	.align		4
        /*0034*/ 	.byte	0x03, 0x5f
        /*0036*/ 	.short	0x0000


	//----- nvinfo : EIATTR_COOP_GROUP_MASK_REGIDS
	.align		4
        /*0038*/ 	.byte	0x04, 0x29
        /*003a*/ 	.short	(.L_1931 - .L_1930)


	//   ....[0]....
.L_1930:
        /*003c*/ 	.word	0xffffffff


	//   ....[1]....
        /*0040*/ 	.word	0xffffffff


	//   ....[2]....
        /*0044*/ 	.word	0xffffffff


	//   ....[3]....
        /*0048*/ 	.word	0xffffffff


	//   ....[4]....
        /*004c*/ 	.word	0xffffffff


	//   ....[5]....
        /*0050*/ 	.word	0xffffffff


	//   ....[6]....
        /*0054*/ 	.word	0xffffffff


	//   ....[7]....
        /*0058*/ 	.word	0xffffffff


	//   ....[8]....
        /*005c*/ 	.word	0xffffffff


	//   ....[9]....
        /*0060*/ 	.word	0xffffffff


	//   ....[10]....
        /*0064*/ 	.word	0xffffffff


	//   ....[11]....
        /*0068*/ 	.word	0xffffffff


	//   ....[12]....
        /*006c*/ 	.word	0xffffffff


	//   ....[13]....
        /*0070*/ 	.word	0xffffffff


	//   ....[14]....
        /*0074*/ 	.word	0xffffffff


	//   ....[15]....
        /*0078*/ 	.word	0xffffffff


	//   ....[16]....
        /*007c*/ 	.word	0xffffffff


	//   ....[17]....
        /*0080*/ 	.word	0xffffffff


	//   ....[18]....
        /*0084*/ 	.word	0xffffffff


	//   ....[19]....
        /*0088*/ 	.word	0xffffffff


	//   ....[20]....
        /*008c*/ 	.word	0xffffffff


	//   ....[21]....
        /*0090*/ 	.word	0xffffffff


	//   ....[22]....
        /*0094*/ 	.word	0xffffffff


	//   ....[23]....
        /*0098*/ 	.word	0xffffffff


	//   ....[24]....
        /*009c*/ 	.word	0xffffffff


	//   ....[25]....
        /*00a0*/ 	.word	0xffffffff


	//   ....[26]....
        /*00a4*/ 	.word	0xffffffff


	//   ....[27]....
        /*00a8*/ 	.word	0xffffffff


	//   ....[28]....
        /*00ac*/ 	.word	0xffffffff


	//   ....[29]....
        /*00b0*/ 	.word	0xffffffff


	//   ....[30]....
        /*00b4*/ 	.word	0xffffffff


	//   ....[31]....
        /*00b8*/ 	.word	0xffffffff


	//   ....[32]....
        /*00bc*/ 	.word	0xffffffff


	//   ....[33]....
        /*00c0*/ 	.word	0xffffffff


	//   ....[34]....
        /*00c4*/ 	.word	0xffffffff


	//   ....[35]....
        /*00c8*/ 	.word	0xffffffff


	//   ....[36]....
        /*00cc*/ 	.word	0xffffffff


	//   ....[37]....
        /*00d0*/ 	.word	0xffffffff


	//   ....[38]....
        /*00d4*/ 	.word	0xffffffff


	//   ....[39]....
        /*00d8*/ 	.word	0xffffffff


	//   ....[40]....
        /*00dc*/ 	.word	0xffffffff


	//   ....[41]....
        /*00e0*/ 	.word	0xffffffff


	//   ....[42]....
        /*00e4*/ 	.word	0xffffffff


	//   ....[43]....
        /*00e8*/ 	.word	0xffffffff


	//   ....[44]....
        /*00ec*/ 	.word	0xffffffff


	//   ....[45]....
        /*00f0*/ 	.word	0xffffffff


	//   ....[46]....
        /*00f4*/ 	.word	0xffffffff


	//   ....[47]....
        /*00f8*/ 	.word	0xffffffff


	//   ....[48]....
        /*00fc*/ 	.word	0xffffffff


	//   ....[49]....
        /*0100*/ 	.word	0xffffffff


	//   ....[50]....
        /*0104*/ 	.word	0xffffffff


	//   ....[51]....
        /*0108*/ 	.word	0xffffffff


	//   ....[52]....
        /*010c*/ 	.word	0xffffffff


	//   ....[53]....
        /*0110*/ 	.word	0xffffffff


	//   ....[54]....
        /*0114*/ 	.word	0xffffffff


	//   ....[55]....
        /*0118*/ 	.word	0xffffffff


	//   ....[56]....
        /*011c*/ 	.word	0xffffffff


	//   ....[57]....
        /*0120*/ 	.word	0xffffffff


	//   ....[58]....
        /*0124*/ 	.word	0xffffffff


	//   ....[59]....
        /*0128*/ 	.word	0xffffffff


	//   ....[60]....
        /*012c*/ 	.word	0xffffffff


	//   ....[61]....
        /*0130*/ 	.word	0xffffffff


	//   ....[62]....
        /*0134*/ 	.word	0xffffffff


	//   ....[63]....
        /*0138*/ 	.word	0xffffffff


	//   ....[64]....
        /*013c*/ 	.word	0xffffffff


	//   ....[65]....
        /*0140*/ 	.word	0xffffffff


	//   ....[66]....
        /*0144*/ 	.word	0xffffffff


	//   ....[67]....
        /*0148*/ 	.word	0xffffffff


	//   ....[68]....
        /*014c*/ 	.word	0xffffffff


	//   ....[69]....
        /*0150*/ 	.word	0xffffffff


	//   ....[70]....
        /*0154*/ 	.word	0xffffffff


	//   ....[71]....
        /*0158*/ 	.word	0xffffffff


	//   ....[72]....
        /*015c*/ 	.word	0xffffffff


	//   ....[73]....
        /*0160*/ 	.word	0xffffffff


	//   ....[74]....
        /*0164*/ 	.word	0xffffffff


	//   ....[75]....
        /*0168*/ 	.word	0xffffffff


	//   ....[76]....
        /*016c*/ 	.word	0xffffffff


	//   ....[77]....
        /*0170*/ 	.word	0xffffffff


	//   ....[78]....
        /*0174*/ 	.word	0xffffffff


	//   ....[79]....
        /*0178*/ 	.word	0xffffffff


	//   ....[80]....
        /*017c*/ 	.word	0xffffffff


	//   ....[81]....
        /*0180*/ 	.word	0xffffffff


	//   ....[82]....
        /*0184*/ 	.word	0xffffffff


	//   ....[83]....
        /*0188*/ 	.word	0xffffffff


	//   ....[84]....
        /*018c*/ 	.word	0xffffffff


	//   ....[85]....
        /*0190*/ 	.word	0xffffffff


	//   ....[86]....
        /*0194*/ 	.word	0xffffffff


	//   ....[87]....
        /*0198*/ 	.word	0xffffffff


	//   ....[88]....
        /*019c*/ 	.word	0xffffffff


	//   ....[89]....
        /*01a0*/ 	.word	0xffffffff


	//   ....[90]....
        /*01a4*/ 	.word	0xffffffff


	//----- nvinfo : EIATTR_COOP_GROUP_INSTR_OFFSETS
	.align		4
.L_1931:
        /*01a8*/ 	.byte	0x04, 0x28
        /*01aa*/ 	.short	(.L_1933 - .L_1932)


	//   ....[0]....
.L_1932:
        /*01ac*/ 	.word	0x00000f60


	//   ....[1]....
        /*01b0*/ 	.word	0x00001500


	//   ....[2]....
        /*01b4*/ 	.word	0x00001cf0


	//   ....[3]....
        /*01b8*/ 	.word	0x000021e0


	//   ....[4]....
        /*01bc*/ 	.word	0x000028b0


	//   ....[5]....
        /*01c0*/ 	.word	0x00003520


	//   ....[6]....
        /*01c4*/ 	.word	0x000041b0


	//   ....[7]....
        /*01c8*/ 	.word	0x00005650


	//   ....[8]....
        /*01cc*/ 	.word	0x00005670


	//   ....[9]....
        /*01d0*/ 	.word	0x000056c0


	//   ....[10]....
        /*01d4*/ 	.word	0x000056d0


	//   ....[11]....
        /*01d8*/ 	.word	0x00005700


	//   ....[12]....
        /*01dc*/ 	.word	0x00005720


	//   ....[13]....
        /*01e0*/ 	.word	0x00005750


	//   ....[14]....
        /*01e4*/ 	.word	0x00005770


	//   ....[15]....
        /*01e8*/ 	.word	0x000057a0


	//   ....[16]....
        /*01ec*/ 	.word	0x000057c0


	//   ....[17]....
        /*01f0*/ 	.word	0x00005890


	//   ....[18]....
        /*01f4*/ 	.word	0x00005900


	//   ....[19]....
        /*01f8*/ 	.word	0x00005920


	//   ....[20]....
        /*01fc*/ 	.word	0x00005930


	//   ....[21]....
        /*0200*/ 	.word	0x00005940


	//   ....[22]....
        /*0204*/ 	.word	0x00005950


	//   ....[23]....
        /*0208*/ 	.word	0x00005e20


	//   ....[24]....
        /*020c*/ 	.word	0x00005e40


	//   ....[25]....
        /*0210*/ 	.word	0x00005e50


	//   ....[26]....
        /*0214*/ 	.word	0x00005e60


	//   ....[27]....
        /*0218*/ 	.word	0x00005e90


	//   ....[28]....
        /*021c*/ 	.word	0x00005ea0


	//   ....[29]....
        /*0220*/ 	.word	0x00005ed0


	//   ....[30]....
        /*0224*/ 	.word	0x00005ee0


	//   ....[31]....
        /*0228*/ 	.word	0x00005f10


	//   ....[32]....
        /*022c*/ 	.word	0x00005f20


	//   ....[33]....
        /*0230*/ 	.word	0x00005f50


	//   ....[34]....
        /*0234*/ 	.word	0x00005f60


	//   ....[35]....
        /*0238*/ 	.word	0x00005f90


	//   ....[36]....
        /*023c*/ 	.word	0x00005fa0


	//   ....[37]....
        /*0240*/ 	.word	0x00005fb0


	//   ....[38]....
        /*0244*/ 	.word	0x00005fc0


	//   ....[39]....
        /*0248*/ 	.word	0x000062d0


	//   ....[40]....
        /*024c*/ 	.word	0x000063d0


	//   ....[41]....
        /*0250*/ 	.word	0x00006740


	//   ....[42]....
        /*0254*/ 	.word	0x000067e0


	//   ....[43]....
        /*0258*/ 	.word	0x00006850


	//   ....[44]....
        /*025c*/ 	.word	0x00006900


	//   ....[45]....
        /*0260*/ 	.word	0x00006980


	//   ....[46]....
        /*0264*/ 	.word	0x00006a20


	//   ....[47]....
        /*0268*/ 	.word	0x00006b20


	//   ....[48]....
        /*026c*/ 	.word	0x00006c30


	//   ....[49]....
        /*0270*/ 	.word	0x00007160


	//   ....[50]....
        /*0274*/ 	.word	0x00007d00


	//   ....[51]....
        /*0278*/ 	.word	0x000082d0


	//   ....[52]....
        /*027c*/ 	.word	0x00008330


	//   ....[53]....
        /*0280*/ 	.word	0x00008390


	//   ....[54]....
        /*0284*/ 	.word	0x000083b0


	//   ....[55]....
        /*0288*/ 	.word	0x000083d0


	//   ....[56]....
        /*028c*/ 	.word	0x00008490


	//   ....[57]....
        /*0290*/ 	.word	0x000084e0


	//   ....[58]....
        /*0294*/ 	.word	0x00008530


	//   ....[59]....
        /*0298*/ 	.word	0x00008560


	//   ....[60]....
        /*029c*/ 	.word	0x00008580


	//   ....[61]....
        /*02a0*/ 	.word	0x00008b60


	//   ....[62]....
        /*02a4*/ 	.word	0x00008be0


	//   ....[63]....
        /*02a8*/ 	.word	0x00008c90


	//   ....[64]....
        /*02ac*/ 	.word	0x00008d00


	//   ....[65]....
        /*02b0*/ 	.word	0x00008d90


	//   ....[66]....
        /*02b4*/ 	.word	0x00008e00


	//   ....[67]....
        /*02b8*/ 	.word	0x00008e90


	//   ....[68]....
        /*02bc*/ 	.word	0x00008f00


	//   ....[69]....
        /*02c0*/ 	.word	0x00008fb0


	//   ....[70]....
        /*02c4*/ 	.word	0x00009020


	//   ....[71]....
        /*02c8*/ 	.word	0x000090a0


	//   ....[72]....
        /*02cc*/ 	.word	0x00009110


	//   ....[73]....
        /*02d0*/ 	.word	0x00009190


	//   ....[74]....
        /*02d4*/ 	.word	0x00009200


	//   ....[75]....
        /*02d8*/ 	.word	0x00009280


	//   ....[76]....
        /*02dc*/ 	.word	0x00009300


	//   ....[77]....
        /*02e0*/ 	.word	0x000093a0


	//   ....[78]....
        /*02e4*/ 	.word	0x00009410


	//   ....[79]....
        /*02e8*/ 	.word	0x00009490


	//   ....[80]....
        /*02ec*/ 	.word	0x00009500


	//   ....[81]....
        /*02f0*/ 	.word	0x00009580


	//   ....[82]....
        /*02f4*/ 	.word	0x000095f0


	//   ....[83]....
        /*02f8*/ 	.word	0x00009680


	//   ....[84]....
        /*02fc*/ 	.word	0x000096f0


	//   ....[85]....
        /*0300*/ 	.word	0x00009770


	//   ....[86]....
        /*0304*/ 	.word	0x000097e0


	//   ....[87]....
        /*0308*/ 	.word	0x00009860


	//   ....[88]....
        /*030c*/ 	.word	0x000098d0


	//   ....[89]....
        /*0310*/ 	.word	0x00009940


	//   ....[90]....
        /*0314*/ 	.word	0x000099b0


	//----- nvinfo : EIATTR_EXIT_INSTR_OFFSETS
	.align		4
.L_1933:
        /*0318*/ 	.byte	0x04, 0x1c
        /*031a*/ 	.short	(.L_1935 - .L_1934)


	//   ....[0]....
.L_1934:
        /*031c*/ 	.word	0x00008650


	//   ....[1]....
        /*0320*/ 	.word	0x00008b00


	//----- nvinfo : EIATTR_MAX_THREADS
	.align		4
.L_1935:
        /*0324*/ 	.byte	0x04, 0x05
        /*0326*/ 	.short	(.L_1937 - .L_1936)
.L_1936:
        /*0328*/ 	.word	0x00000040
        /*032c*/ 	.word	0x00000001
        /*0330*/ 	.word	0x00000001


	//----- nvinfo : EIATTR_CRS_STACK_SIZE
	.align		4
.L_1937:
        /*0334*/ 	.byte	0x04, 0x1e
        /*0336*/ 	.short	(.L_1939 - .L_1938)
.L_1938:
        /*0338*/ 	.word	0x00000000
.L_1939:


//--------------------- .nv.info._Z25selective_scan_bwd_kernelI32Selective_Scan_bwd_kernel_traitsILi64ELi16ELb0ELb0ELb0ELb1ELb0EN3c104HalfEfEEv12SSMParamsBwd --------------------------
	.section	.nv.info._Z25selective_scan_bwd_kernelI32Selective_Scan_bwd_kernel_traitsILi64ELi16ELb0ELb0ELb0ELb1ELb0EN3c104HalfEfEEv12SSMParamsBwd,"",@"SHT_CUDA_INFO"
	.sectionflags	@""
	.align	4


	//----- nvinfo : EIATTR_CUDA_API_VERSION
	.align		4
        /*0000*/ 	.byte	0x04, 0x37
        /*0002*/ 	.short	(.L_1941 - .L_1940)
.L_1940:
        /*0004*/ 	.word	0x00000082


	//----- nvinfo : EIATTR_SW2861232_WAR
	.align		4
.L_1941:
        /*0008*/ 	.byte	0x01, 0x35
	.zero		2


	//----- nvinfo : EIATTR_PARAM_CBANK
	.align		4
        /*000c*/ 	.byte	0x04, 0x0a
        /*000e*/ 	.short	(.L_1943 - .L_1942)
	.align		4
.L_1942:
        /*0010*/ 	.word	index@(.nv.constant0._Z25selective_scan_bwd_kernelI32Selective_Scan_bwd_kernel_traitsILi64ELi16ELb0ELb0ELb0ELb1ELb0EN3c104HalfEfEEv12SSMParamsBwd)
        /*0014*/ 	.short	0x0160
        /*0016*/ 	.short	0x01f0


	//----- nvinfo : EIATTR_CBANK_PARAM_SIZE
	.align		4
.L_1943:
        /*0018*/ 	.byte	0x03, 0x19
        /*001a*/ 	.short	0x01f0


	//----- nvinfo : EIATTR_KPARAM_INFO
	.align		4
        /*001c*/ 	.byte	0x04, 0x17
        /*001e*/ 	.short	(.L_1945 - .L_1944)
.L_1944:
        /*0020*/ 	.word	0x00000000
        /*0024*/ 	.short	0x0000
        /*0026*/ 	.short	0x0000
        /*0028*/ 	.byte	0x00, 0xf0, 0xc1, 0x07


	//----- nvinfo : EIATTR_MAXREG_COUNT
	.align		4
.L_1945:
        /*002c*/ 	.byte	0x03, 0x1b
        /*002e*/ 	.short	0x00ff


	//----- nvinfo : EIATTR_NUM_BARRIERS
	.align		4
        /*0030*/ 	.byte	0x02, 0x4c
        /*0032*/ 	.byte	0x01
	.zero		1


	//----- nvinfo : EIATTR_MERCURY_ISA_VERSION
	.align		4
        /*0034*/ 	.byte	0x03, 0x5f
        /*0036*/ 	.short	0x0000


	//----- nvinfo : EIATTR_COOP_GROUP_MASK_REGIDS
	.align		4
        /*0038*/ 	.byte	0x04, 0x29
        /*003a*/ 	.short	(.L_1947 - .L_1946)


	//   ....[0]....
.L_1946:
        /*003c*/ 	.word	0xffffffff


	//   ....[1]....
        /*0040*/ 	.word	0xffffffff


	//   ....[2]....
        /*0044*/ 	.word	0xffffffff


	//   ....[3]....
        /*0048*/ 	.word	0xffffffff


	//   ....[4]....
        /*004c*/ 	.word	0xffffffff


	//   ....[5]....
        /*0050*/ 	.word	0xffffffff


	//   ....[6]....
        /*0054*/ 	.word	0xffffffff


	//   ....[7]....
        /*0058*/ 	.word	0xffffffff


	//   ....[8]....
        /*005c*/ 	.word	0xffffffff


	//   ....[9]....
        /*0060*/ 	.word	0xffffffff


	//   ....[10]....
        /*0064*/ 	.word	0xffffffff


	//   ....[11]....
        /*0068*/ 	.word	0xffffffff


	//   ....[12]....
        /*006c*/ 	.word	0xffffffff


	//   ....[13]....
        /*0070*/ 	.word	0xffffffff


	//   ....[14]....
        /*0074*/ 	.word	0xffffffff


	//   ....[15]....
        /*0078*/ 	.word	0xffffffff


	//   ....[16]....
        /*007c*/ 	.word	0xffffffff


	//   ....[17]....
        /*0080*/ 	.word	0xffffffff


	//   ....[18]....
        /*0084*/ 	.word	0xffffffff


	//   ....[19]....
        /*0088*/ 	.word	0xffffffff


	//   ....[20]....
        /*008c*/ 	.word	0xffffffff


	//   ....[21]....
        /*0090*/ 	.word	0xffffffff


	//   ....[22]....
        /*0094*/ 	.word	0xffffffff


	//   ....[23]....
        /*0098*/ 	.word	0xffffffff


	//   ....[24]....
        /*009c*/ 	.word	0xffffffff


	//   ....[25]....
        /*00a0*/ 	.word	0xffffffff


	//   ....[26]....
        /*00a4*/ 	.word	0xffffffff


	//   ....[27]....
        /*00a8*/ 	.word	0xffffffff


	//   ....[28]....
        /*00ac*/ 	.word	0xffffffff


	//   ....[29]....
        /*00b0*/ 	.word	0xffffffff


	//   ....[30]....
        /*00b4*/ 	.word	0xffffffff


	//   ....[31]....
        /*00b8*/ 	.word	0xffffffff


	//   ....[32]....
        /*00bc*/ 	.word	0xffffffff


	//   ....[33]....
        /*00c0*/ 	.word	0xffffffff


	//   ....[34]....
        /*00c4*/ 	.word	0xffffffff


	//   ....[35]....
        /*00c8*/ 	.word	0xffffffff


	//   ....[36]....
        /*00cc*/ 	.word	0xffffffff


	//   ....[37]....
        /*00d0*/ 	.word	0xffffffff


	//   ....[38]....
        /*00d4*/ 	.word	0xffffffff


	//   ....[39]....
        /*00d8*/ 	.word	0xffffffff


	//   ....[40]....
        /*00dc*/ 	.word	0xffffffff


	//   ....[41]....
        /*00e0*/ 	.word	0xffffffff


	//   ....[42]....
        /*00e4*/ 	.word	0xffffffff


	//   ....[43]....
        /*00e8*/ 	.word	0xffffffff


	//   ....[44]....
        /*00ec*/ 	.word	0xffffffff


	//   ....[45]....
        /*00f0*/ 	.word	0xffffffff


	//   ....[46]....
        /*00f4*/ 	.word	0xffffffff


	//   ....[47]....
        /*00f8*/ 	.word	0xffffffff


	//   ....[48]....
        /*00fc*/ 	.word	0xffffffff


	//   ....[49]....
        /*0100*/ 	.word	0xffffffff


	//   ....[50]....
        /*0104*/ 	.word	0xffffffff


	//   ....[51]....
        /*0108*/ 	.word	0xffffffff


	//   ....[52]....
        /*010c*/ 	.word	0xffffffff


	//   ....[53]....
        /*0110*/ 	.word	0xffffffff


	//   ....[54]....
        /*0114*/ 	.word	0xffffffff


	//   ....[55]....
        /*0118*/ 	.word	0xffffffff


	//   ....[56]....
        /*011c*/ 	.word	0xffffffff


	//   ....[57]....
        /*0120*/ 	.word	0xffffffff


	//   ....[58]....
        /*0124*/ 	.word	0xffffffff


	//   ....[59]....
        /*0128*/ 	.word	0xffffffff


	//   ....[60]....
        /*012c*/ 	.word	0xffffffff


	//   ....[61]....
        /*0130*/ 	.word	0xffffffff


	//   ....[62]....
        /*0134*/ 	.word	0xffffffff


	//   ....[63]....
        /*0138*/ 	.word	0xffffffff


	//   ....[64]....
        /*013c*/ 	.word	0xffffffff


	//   ....[65]....
        /*0140*/ 	.word	0xffffffff


	//   ....[66]....
        /*0144*/ 	.word	0xffffffff


	//   ....[67]....
        /*0148*/ 	.word	0xffffffff


	//   ....[68]....
        /*014c*/ 	.word	0xffffffff


	//   ....[69]....
        /*0150*/ 	.word	0xffffffff


	//   ....[70]....
        /*0154*/ 	.word	0xffffffff


	//   ....[71]....
        /*0158*/ 	.word	0xffffffff


	//   ....[72]....
        /*015c*/ 	.word	0xffffffff


	//   ....[73]....
        /*0160*/ 	.word	0xffffffff


	//   ....[74]....
        /*0164*/ 	.word	0xffffffff


	//   ....[75]....
        /*0168*/ 	.word	0xffffffff


	//   ....[76]....
        /*016c*/ 	.word	0xffffffff


	//   ....[77]....
        /*0170*/ 	.word	0xffffffff


	//   ....[78]....
        /*0174*/ 	.word	0xffffffff


	//   ....[79]....
        /*0178*/ 	.word	0xffffffff


	//   ....[80]....
        /*017c*/ 	.word	0xffffffff


	//   ....[81]....
        /*0180*/ 	.word	0xffffffff


	//   ....[82]....
        /*0184*/ 	.word	0xffffffff


	//   ....[83]....
        /*0188*/ 	.word	0xffffffff


	//   ....[84]....
        /*018c*/ 	.word	0xffffffff


	//   ....[85]....
        /*0190*/ 	.word	0xffffffff


	//   ....[86]....
        /*0194*/ 	.word	0xffffffff


	//   ....[87]....
        /*0198*/ 	.word	0xffffffff


	//----- nvinfo : EIATTR_COOP_GROUP_INSTR_OFFSETS
	.align		4
.L_1947:
        /*019c*/ 	.byte	0x04, 0x28
        /*019e*/ 	.short	(.L_1949 - .L_1948)


	//   ....[0]....
.L_1948:
        /*01a0*/ 	.word	0x00000f30


	//   ....[1]....
        /*01a4*/ 	.word	0x000015c0


	//   ....[2]....
        /*01a8*/ 	.word	0x00001a60


	//   ....[3]....
        /*01ac*/ 	.word	0x00005150


	//   ....[4]....
        /*01b0*/ 	.word	0x00005170


	//   ....[5]....
        /*01b4*/ 	.word	0x000051c0


	//   ....[6]....
        /*01b8*/ 	.word	0x000051d0


	//   ....[7]....
        /*01bc*/ 	.word	0x00005200


	//   ....[8]....
        /*01c0*/ 	.word	0x00005220


	//   ....[9]....
        /*01c4*/ 	.word	0x00005250


	//   ....[10]....
        /*01c8*/ 	.word	0x00005270


	//   ....[11]....
        /*01cc*/ 	.word	0x000052a0


	//   ....[12]....
        /*01d0*/ 	.word	0x000052c0


	//   ....[13]....
        /*01d4*/ 	.word	0x00005390


	//   ....[14]....
        /*01d8*/ 	.word	0x00005400


	//   ....[15]....
        /*01dc*/ 	.word	0x00005420


	//   ....[16]....
        /*01e0*/ 	.word	0x00005430


	//   ....[17]....
        /*01e4*/ 	.word	0x00005440


	//   ....[18]....
        /*01e8*/ 	.word	0x00005450


	//   ....[19]....
        /*01ec*/ 	.word	0x00005930


	//   ....[20]....
        /*01f0*/ 	.word	0x00005950


	//   ....[21]....
        /*01f4*/ 	.word	0x00005960


	//   ....[22]....
        /*01f8*/ 	.word	0x00005970


	//   ....[23]....
        /*01fc*/ 	.word	0x000059a0


	//   ....[24]....
        /*0200*/ 	.word	0x000059b0


	//   ....[25]....
        /*0204*/ 	.word	0x000059e0


	//   ....[26]....
        /*0208*/ 	.word	0x000059f0


	//   ....[27]....
        /*020c*/ 	.word	0x00005a20


	//   ....[28]....
        /*0210*/ 	.word	0x00005a30


	//   ....[29]....
        /*0214*/ 	.word	0x00005a60


	//   ....[30]....
        /*0218*/ 	.word	0x00005a70


	//   ....[31]....
        /*021c*/ 	.word	0x00005aa0


	//   ....[32]....
        /*0220*/ 	.word	0x00005ab0


	//   ....[33]....
        /*0224*/ 	.word	0x00005ac0


	//   ....[34]....
        /*0228*/ 	.word	0x00005ad0


	//   ....[35]....
        /*022c*/ 	.word	0x00005e30


	//   ....[36]....
        /*0230*/ 	.word	0x00005f50


	//   ....[37]....
        /*0234*/ 	.word	0x00006230


	//   ....[38]....
        /*0238*/ 	.word	0x000062f0


	//   ....[39]....
        /*023c*/ 	.word	0x00006340


	//   ....[40]....
        /*0240*/ 	.word	0x00006410


	//   ....[41]....
        /*0244*/ 	.word	0x00006490


	//   ....[42]....
        /*0248*/ 	.word	0x00006530


	//   ....[43]....
        /*024c*/ 	.word	0x00006630


	//   ....[44]....
        /*0250*/ 	.word	0x00006740


	//   ....[45]....
        /*0254*/ 	.word	0x00006ef0


	//   ....[46]....
        /*0258*/ 	.word	0x00007ad0


	//   ....[47]....
        /*025c*/ 	.word	0x00008570


	//   ....[48]....
        /*0260*/ 	.word	0x00008b50


	//   ....[49]....
        /*0264*/ 	.word	0x00008bb0


	//   ....[50]....
        /*0268*/ 	.word	0x00008c10


	//   ....[51]....
        /*026c*/ 	.word	0x00008c30


	//   ....[52]....
        /*0270*/ 	.word	0x00008c50


	//   ....[53]....
        /*0274*/ 	.word	0x00008d10


	//   ....[54]....
        /*0278*/ 	.word	0x00008d60


	//   ....[55]....
        /*027c*/ 	.word	0x00008db0


	//   ....[56]....
        /*0280*/ 	.word	0x00008de0


	//   ....[57]....
        /*0284*/ 	.word	0x00008e00


	//   ....[58]....
        /*0288*/ 	.word	0x000093e0


	//   ....[59]....
        /*028c*/ 	.word	0x00009460


	//   ....[60]....
        /*0290*/ 	.word	0x00009510


	//   ....[61]....
        /*0294*/ 	.word	0x00009580


	//   ....[62]....
        /*0298*/ 	.word	0x00009610


	//   ....[63]....
        /*029c*/ 	.word	0x00009680


	//   ....[64]....
        /*02a0*/ 	.word	0x00009710


	//   ....[65]....
        /*02a4*/ 	.word	0x00009780


	//   ....[66]....
        /*02a8*/ 	.word	0x00009830


	//   ....[67]....
        /*02ac*/ 	.word	0x000098a0


	//   ....[68]....
        /*02b0*/ 	.word	0x00009920


	//   ....[69]....
        /*02b4*/ 	.word	0x00009990


	//   ....[70]....
        /*02b8*/ 	.word	0x00009a10


	//   ....[71]....
        /*02bc*/ 	.word	0x00009a80


	//   ....[72]....
        /*02c0*/ 	.word	0x00009b00


	//   ....[73]....
        /*02c4*/ 	.word	0x00009b80


	//   ....[74]....
        /*02c8*/ 	.word	0x00009c20


	//   ....[75]....
        /*02cc*/ 	.word	0x00009c90


	//   ....[76]....
        /*02d0*/ 	.word	0x00009d10


	//   ....[77]....
        /*02d4*/ 	.word	0x00009d80


	//   ....[78]....
        /*02d8*/ 	.word	0x00009e00


	//   ....[79]....
        /*02dc*/ 	.word	0x00009e70


	//   ....[80]....
        /*02e0*/ 	.word	0x00009ef0


	//   ....[81]....
        /*02e4*/ 	.word	0x00009f60


	//   ....[82]....
        /*02e8*/ 	.word	0x00009fe0


	//   ....[83]....
        /*02ec*/ 	.word	0x0000a050


	//   ....[84]....
        /*02f0*/ 	.word	0x0000a0d0


	//   ....[85]....
        /*02f4*/ 	.word	0x0000a140


	//   ....[86]....
        /*02f8*/ 	.word	0x0000a1b0


	//   ....[87]....
        /*02fc*/ 	.word	0x0000a220


	//----- nvinfo : EIATTR_EXIT_INSTR_OFFSETS
	.align		4
.L_1949:
        /*0300*/ 	.byte	0x04, 0x1c
        /*0302*/ 	.short	(.L_1951 - .L_1950)


	//   ....[0]....
.L_1950:
        /*0304*/ 	.word	0x00008ed0


	//   ....[1]....
        /*0308*/ 	.word	0x00009380


	//----- nvinfo : EIATTR_MAX_THREADS
	.align		4
.L_1951:
        /*030c*/ 	.byte	0x04, 0x05
        /*030e*/ 	.short	(.L_1953 - .L_1952)
.L_1952:
        /*0310*/ 	.word	0x00000040
        /*0314*/ 	.word	0x00000001
        /*0318*/ 	.word	0x00000001


	//----- nvinfo : EIATTR_CRS_STACK_SIZE
	.align		4
.L_1953:
        /*031c*/ 	.byte	0x04, 0x1e
        /*031e*/ 	.short	(.L_1955 - .L_1954)
.L_1954:
        /*0320*/ 	.word	0x00000000
.L_1955:


//--------------------- .nv.info._Z25selective_scan_bwd_kernelI32Selective_Scan_bwd_kernel_traitsILi64ELi16ELb0ELb0ELb0ELb1ELb1EN3c104HalfEfEEv12SSMParamsBwd --------------------------
	.section	.nv.info._Z25selective_scan_bwd_kernelI32Selective_Scan_bwd_kernel_traitsILi64ELi16ELb0ELb0ELb0ELb1ELb1EN3c104HalfEfEEv12SSMParamsBwd,"",@"SHT_CUDA_INFO"
	.sectionflags	@""
	.align	4


	//----- nvinfo : EIATTR_CUDA_API_VERSION
	.align		4
        /*0000*/ 	.byte	0x04, 0x37
        /*0002*/ 	.short	(.L_1957 - .L_1956)
.L_1956:
        /*0004*/ 	.word	0x00000082


	//----- nvinfo : EIATTR_SW2861232_WAR
	.align		4
.L_1957:
        /*0008*/ 	.byte	0x01, 0x35
	.zero		2


	//----- nvinfo : EIATTR_PARAM_CBANK
	.align		4
        /*000c*/ 	.byte	0x04, 0x0a
        /*000e*/ 	.short	(.L_1959 - .L_1958)
	.align		4
.L_1958:
        /*0010*/ 	.word	index@(.nv.constant0._Z25selective_scan_bwd_kernelI32Selective_Scan_bwd_kernel_traitsILi64ELi16ELb0ELb0ELb0ELb1ELb1EN3c104HalfEfEEv12SSMParamsBwd)
        /*0014*/ 	.short	0x0160
        /*0016*/ 	.short	0x01f0


	//----- nvinfo : EIATTR_CBANK_PARAM_SIZE
	.align		4
.L_1959:
        /*0018*/ 	.byte	0x03, 0x19
        /*001a*/ 	.short	0x01f0


	//----- nvinfo : EIATTR_KPARAM_INFO
	.align		4
        /*001c*/ 	.byte	0x04, 0x17
        /*001e*/ 	.short	(.L_1961 - .L_1960)
.L_1960:
        /*0020*/ 	.word	0x00000000
        /*0024*/ 	.short	0x0000
        /*0026*/ 	.short	0x0000
        /*0028*/ 	.byte	0x00, 0xf0, 0xc1, 0x07


	//----- nvinfo : EIATTR_MAXREG_COUNT
	.align		4
.L_1961:
        /*002c*/ 	.byte	0x03, 0x1b
        /*002e*/ 	.short	0x00ff


	//----- nvinfo : EIATTR_NUM_BARRIERS
	.align		4
        /*0030*/ 	.byte	0x02, 0x4c
        /*0032*/ 	.byte	0x01
	.zero		1


	//----- nvinfo : EIATTR_MERCURY_ISA_VERSION
	.align		4
        /*0034*/ 	.byte	0x03, 0x5f
        /*0036*/ 	.short	0x0000


	//----- nvinfo : EIATTR_COOP_GROUP_MASK_REGIDS
	.align		4
        /*0038*/ 	.byte	0x04, 0x29
        /*003a*/ 	.short	(.L_1963 - .L_1962)


	//   ....[0]....
.L_1962:
        /*003c*/ 	.word	0xffffffff


	//   ....[1]....
        /*0040*/ 	.word	0xffffffff


	//   ....[2]....
        /*0044*/ 	.word	0xffffffff


	//   ....[3]....
        /*0048*/ 	.word	0xffffffff


	//   ....[4]....
        /*004c*/ 	.word	0xffffffff


	//   ....[5]....
        /*0050*/ 	.word	0xffffffff


	//   ....[6]....
        /*0054*/ 	.word	0xffffffff


	//   ....[7]....
        /*0058*/ 	.word	0xffffffff


	//   ....[8]....
        /*005c*/ 	.word	0xffffffff


	//   ....[9]....
        /*0060*/ 	.word	0xffffffff


	//   ....[10]....
        /*0064*/ 	.word	0xffffffff


	//   ....[11]....
        /*0068*/ 	.word	0xffffffff


	//   ....[12]....
        /*006c*/ 	.word	0xffffffff


	//   ....[13]....
        /*0070*/ 	.word	0xffffffff


	//   ....[14]....
        /*0074*/ 	.word	0xffffffff


	//   ....[15]....
        /*0078*/ 	.word	0xffffffff


	//   ....[16]....
        /*007c*/ 	.word	0xffffffff


	//   ....[17]....
        /*0080*/ 	.word	0xffffffff


	//   ....[18]....
        /*0084*/ 	.word	0xffffffff


	//   ....[19]....
        /*0088*/ 	.word	0xffffffff


	//   ....[20]....
        /*008c*/ 	.word	0xffffffff


	//   ....[21]....
        /*0090*/ 	.word	0xffffffff


	//   ....[22]....
        /*0094*/ 	.word	0xffffffff


	//   ....[23]....
        /*0098*/ 	.word	0xffffffff


	//   ....[24]....
        /*009c*/ 	.word	0xffffffff


	//   ....[25]....
        /*00a0*/ 	.word	0xffffffff


	//   ....[26]....
        /*00a4*/ 	.word	0xffffffff


	//   ....[27]....
        /*00a8*/ 	.word	0xffffffff


	//   ....[28]....
        /*00ac*/ 	.word	0xffffffff


	//   ....[29]....
        /*00b0*/ 	.word	0xffffffff


	//   ....[30]....
        /*00b4*/ 	.word	0xffffffff


	//   ....[31]....
        /*00b8*/ 	.word	0xffffffff


	//   ....[32]....
        /*00bc*/ 	.word	0xffffffff


	//   ....[33]....
        /*00c0*/ 	.word	0xffffffff


	//   ....[34]....
        /*00c4*/ 	.word	0xffffffff


	//   ....[35]....
        /*00c8*/ 	.word	0xffffffff


	//   ....[36]....
        /*00cc*/ 	.word	0xffffffff


	//   ....[37]....
        /*00d0*/ 	.word	0xffffffff


	//   ....[38]....
        /*00d4*/ 	.word	0xffffffff


	//   ....[39]....
        /*00d8*/ 	.word	0xffffffff


	//   ....[40]....
        /*00dc*/ 	.word	0xffffffff


	//   ....[41]....
        /*00e0*/ 	.word	0xffffffff


	//   ....[42]....
        /*00e4*/ 	.word	0xffffffff


	//   ....[43]....
        /*00e8*/ 	.word	0xffffffff


	//   ....[44]....
        /*00ec*/ 	.word	0xffffffff


	//   ....[45]....
        /*00f0*/ 	.word	0xffffffff


	//   ....[46]....
        /*00f4*/ 	.word	0xffffffff


	//   ....[47]....
        /*00f8*/ 	.word	0xffffffff


	//   ....[48]....
        /*00fc*/ 	.word	0xffffffff


	//   ....[49]....
        /*0100*/ 	.word	0xffffffff


	//   ....[50]....
        /*0104*/ 	.word	0xffffffff


	//   ....[51]....
        /*0108*/ 	.word	0xffffffff


	//   ....[52]....
        /*010c*/ 	.word	0xffffffff


	//   ....[53]....
        /*0110*/ 	.word	0xffffffff


	//   ....[54]....
        /*0114*/ 	.word	0xffffffff


	//   ....[55]....
        /*0118*/ 	.word	0xffffffff


	//   ....[56]....
        /*011c*/ 	.word	0xffffffff


	//   ....[57]....
        /*0120*/ 	.word	0xffffffff


	//   ....[58]....
        /*0124*/ 	.word	0xffffffff


	//   ....[59]....
        /*0128*/ 	.word	0xffffffff


	//   ....[60]....
        /*012c*/ 	.word	0xffffffff


	//   ....[61]....
        /*0130*/ 	.word	0xffffffff


	//   ....[62]....
        /*0134*/ 	.word	0xffffffff


	//   ....[63]....
        /*0138*/ 	.word	0xffffffff


	//   ....[64]....
        /*013c*/ 	.word	0xffffffff


	//   ....[65]....
        /*0140*/ 	.word	0xffffffff


	//   ....[66]....
        /*0144*/ 	.word	0xffffffff


	//   ....[67]....
        /*0148*/ 	.word	0xffffffff


	//   ....[68]....
        /*014c*/ 	.word	0xffffffff


	//   ....[69]....
        /*0150*/ 	.word	0xffffffff


	//   ....[70]....
        /*0154*/ 	.word	0xffffffff


	//   ....[71]....
        /*0158*/ 	.word	0xffffffff


	//   ....[72]....
        /*015c*/ 	.word	0xffffffff


	//   ....[73]....
        /*0160*/ 	.word	0xffffffff


	//   ....[74]....
        /*0164*/ 	.word	0xffffffff


	//   ....[75]....
        /*0168*/ 	.word	0xffffffff


	//   ....[76]....
        /*016c*/ 	.word	0xffffffff


	//   ....[77]....
        /*0170*/ 	.word	0xffffffff


	//   ....[78]....
        /*0174*/ 	.word	0xffffffff


	//   ....[79]....
        /*0178*/ 	.word	0xffffffff


	//   ....[80]....
        /*017c*/ 	.word	0xffffffff


	//   ....[81]....
        /*0180*/ 	.word	0xffffffff


	//   ....[82]....
        /*0184*/ 	.word	0xffffffff


	//   ....[83]....
        /*0188*/ 	.word	0xffffffff


	//   ....[84]....
        /*018c*/ 	.word	0xffffffff


	//   ....[85]....
        /*0190*/ 	.word	0xffffffff


	//   ....[86]....
        /*0194*/ 	.word	0xffffffff


	//   ....[87]....
        /*0198*/ 	.word	0xffffffff


	//   ....[88]....
        /*019c*/ 	.word	0xffffffff


	//   ....[89]....
        /*01a0*/ 	.word	0xffffffff


	//   ....[90]....
        /*01a4*/ 	.word	0xffffffff


	//   ....[91]....
        /*01a8*/ 	.word	0xffffffff


	//----- nvinfo : EIATTR_COOP_GROUP_INSTR_OFFSETS
	.align		4
.L_1963:
        /*01ac*/ 	.byte	0x04, 0x28
        /*01ae*/ 	.short	(.L_1965 - .L_1964)


	//   ....[0]....
.L_1964:
        /*01b0*/ 	.word	0x00000ee0


	//   ....[1]....
        /*01b4*/ 	.word	0x000014e0


	//   ....[2]....
        /*01b8*/ 	.word	0x00001c90


	//   ....[3]....
        /*01bc*/ 	.word	0x00004690


	//   ....[4]....
        /*01c0*/ 	.word	0x00004d70


	//   ....[5]....
        /*01c4*/ 	.word	0x000059a0


	//   ....[6]....
        /*01c8*/ 	.word	0x00006440


	//   ....[7]....
        /*01cc*/ 	.word	0x000079c0


	//   ....[8]....
        /*01d0*/ 	.word	0x000079e0


	//   ....[9]....
        /*01d4*/ 	.word	0x00007a30


	//   ....[10]....
        /*01d8*/ 	.word	0x00007a40


	//   ....[11]....
        /*01dc*/ 	.word	0x00007a70


	//   ....[12]....
        /*01e0*/ 	.word	0x00007a90


	//   ....[13]....
        /*01e4*/ 	.word	0x00007ac0


	//   ....[14]....
        /*01e8*/ 	.word	0x00007ae0


	//   ....[15]....
        /*01ec*/ 	.word	0x00007b10


	//   ....[16]....
        /*01f0*/ 	.word	0x00007b30


	//   ....[17]....
        /*01f4*/ 	.word	0x00007c00


	//   ....[18]....
        /*01f8*/ 	.word	0x00007c70


	//   ....[19]....
        /*01fc*/ 	.word	0x00007c90


	//   ....[20]....
        /*0200*/ 	.word	0x00007ca0


	//   ....[21]....
        /*0204*/ 	.word	0x00007cb0


	//   ....[22]....
        /*0208*/ 	.word	0x00007cc0


	//   ....[23]....
        /*020c*/ 	.word	0x00008190


	//   ....[24]....
        /*0210*/ 	.word	0x000081b0


	//   ....[25]....
        /*0214*/ 	.word	0x000081c0


	//   ....[26]....
        /*0218*/ 	.word	0x000081d0


	//   ....[27]....
        /*021c*/ 	.word	0x00008200


	//   ....[28]....
        /*0220*/ 	.word	0x00008210


	//   ....[29]....
        /*0224*/ 	.word	0x00008240


	//   ....[30]....
        /*0228*/ 	.word	0x00008250


	//   ....[31]....
        /*022c*/ 	.word	0x00008280


	//   ....[32]....
        /*0230*/ 	.word	0x00008290


	//   ....[33]....
        /*0234*/ 	.word	0x000082c0


	//   ....[34]....
        /*0238*/ 	.word	0x000082d0


	//   ....[35]....
        /*023c*/ 	.word	0x00008300


	//   ....[36]....
        /*0240*/ 	.word	0x00008310


	//   ....[37]....
        /*0244*/ 	.word	0x00008320


	//   ....[38]....
        /*0248*/ 	.word	0x00008330


	//   ....[39]....
        /*024c*/ 	.word	0x00008670


	//   ....[40]....
        /*0250*/ 	.word	0x000087a0


	//   ....[41]....
        /*0254*/ 	.word	0x00008b00


	//   ....[42]....
        /*0258*/ 	.word	0x00008b30


	//   ....[43]....
        /*025c*/ 	.word	0x00008c10


	//   ....[44]....
        /*0260*/ 	.word	0x00008c40


	//   ....[45]....
        /*0264*/ 	.word	0x00008d20


	//   ....[46]....
        /*0268*/ 	.word	0x00008d50


	//   ....[47]....
        /*026c*/ 	.word	0x00008e50


	//   ....[48]....
        /*0270*/ 	.word	0x00008f60


	//   ....[49]....
        /*0274*/ 	.word	0x00009740


	//   ....[50]....
        /*0278*/ 	.word	0x0000a300


	//   ....[51]....
        /*027c*/ 	.word	0x0000ad90


	//   ....[52]....
        /*0280*/ 	.word	0x0000b350


	//   ....[53]....
        /*0284*/ 	.word	0x0000b3b0


	//   ....[54]....
        /*0288*/ 	.word	0x0000b410


	//   ....[55]....
        /*028c*/ 	.word	0x0000b430


	//   ....[56]....
        /*0290*/ 	.word	0x0000b450


	//   ....[57]....
        /*0294*/ 	.word	0x0000b510


	//   ....[58]....
        /*0298*/ 	.word	0x0000b560


	//   ....[59]....
        /*029c*/ 	.word	0x0000b5b0


	//   ....[60]....
        /*02a0*/ 	.word	0x0000b5e0


	//   ....[61]....
        /*02a4*/ 	.word	0x0000b600


	//   ....[62]....
        /*02a8*/ 	.word	0x0000bbe0


	//   ....[63]....
        /*02ac*/ 	.word	0x0000bc60


	//   ....[64]....
        /*02b0*/ 	.word	0x0000bd10


	//   ....[65]....
        /*02b4*/ 	.word	0x0000bd80


	//   ....[66]....
        /*02b8*/ 	.word	0x0000be10


	//   ....[67]....
        /*02bc*/ 	.word	0x0000be80


	//   ....[68]....
        /*02c0*/ 	.word	0x0000bf10


	//   ....[69]....
        /*02c4*/ 	.word	0x0000bf80


	//   ....[70]....
        /*02c8*/ 	.word	0x0000c030


	//   ....[71]....
        /*02cc*/ 	.word	0x0000c0a0


	//   ....[72]....
        /*02d0*/ 	.word	0x0000c120


	//   ....[73]....
        /*02d4*/ 	.word	0x0000c190


	//   ....[74]....
        /*02d8*/ 	.word	0x0000c210


	//   ....[75]....
        /*02dc*/ 	.word	0x0000c280


	//   ....[76]....
        /*02e0*/ 	.word	0x0000c300


	//   ....[77]....
        /*02e4*/ 	.word	0x0000c380


	//   ....[78]....
        /*02e8*/ 	.word	0x0000c420


	//   ....[79]....
        /*02ec*/ 	.word	0x0000c490


	//   ....[80]....
        /*02f0*/ 	.word	0x0000c510


	//   ....[81]....
        /*02f4*/ 	.word	0x0000c580


	//   ....[82]....
        /*02f8*/ 	.word	0x0000c600


	//   ....[83]....
        /*02fc*/ 	.word	0x0000c670


	//   ....[84]....
        /*0300*/ 	.word	0x0000c700


	//   ....[85]....
        /*0304*/ 	.word	0x0000c770


	//   ....[86]....
        /*0308*/ 	.word	0x0000c7f0


	//   ....[87]....
        /*030c*/ 	.word	0x0000c860


	//   ....[88]....
        /*0310*/ 	.word	0x0000c8e0


	//   ....[89]....
        /*0314*/ 	.word	0x0000c950


	//   ....[90]....
        /*0318*/ 	.word	0x0000c9c0


	//   ....[91]....
        /*031c*/ 	.word	0x0000ca30


	//----- nvinfo : EIATTR_EXIT_INSTR_OFFSETS
	.align		4
.L_1965:
        /*0320*/ 	.byte	0x04, 0x1c
        /*0322*/ 	.short	(.L_1967 - .L_1966)


	//   ....[0]....
.L_1966:
        /*0324*/ 	.word	0x0000b6d0


	//   ....[1]....
        /*0328*/ 	.word	0x0000bb80


	//----- nvinfo : EIATTR_MAX_THREADS
	.align		4
.L_1967:
        /*032c*/ 	.byte	0x04, 0x05
        /*032e*/ 	.short	(.L_1969 - .L_1968)
.L_1968:
        /*0330*/ 	.word	0x00000040
        /*0334*/ 	.word	0x00000001
        /*0338*/ 	.word	0x00000001


	//----- nvinfo : EIATTR_CRS_STACK_SIZE
	.align		4
.L_1969:
        /*033c*/ 	.byte	0x04, 0x1e
        /*033e*/ 	.short	(.L_1971 - .L_1970)
.L_1970:
        /*0340*/ 	.word	0x00000000
.L_1971:


//--------------------- .nv.info._Z25selective_scan_bwd_kernelI32Selective_Scan_bwd_kernel_traitsILi64ELi16ELb0ELb0ELb1ELb0ELb0EN3c104HalfEfEEv12SSMParamsBwd --------------------------
	.section	.nv.info._Z25selective_scan_bwd_kernelI32Selective_Scan_bwd_kernel_traitsILi64ELi16ELb0ELb0ELb1ELb0ELb0EN3c104HalfEfEEv12SSMParamsBwd,"",@"SHT_CUDA_INFO"
	.sectionflags	@""
	.align	4


	//----- nvinfo : EIATTR_CUDA_API_VERSION
	.align		4
        /*0000*/ 	.byte	0x04, 0x37
        /*0002*/ 	.short	(.L_1973 - .L_1972)
.L_1972:
        /*0004*/ 	.word	0x00000082


	//----- nvinfo : EIATTR_SW2861232_WAR
	.align		4
.L_1973:
        /*0008*/ 	.byte	0x01, 0x35
	.zero		2


	//----- nvinfo : EIATTR_PARAM_CBANK
	.align		4
        /*000c*/ 	.byte	0x04, 0x0a
        /*000e*/ 	.short	(.L_1975 - .L_1974)
	.align		4
.L_1974:
        /*0010*/ 	.word	index@(.nv.constant0._Z25selective_scan_bwd_kernelI32Selective_Scan_bwd_kernel_traitsILi64ELi16ELb0ELb0ELb1ELb0ELb0EN3c104HalfEfEEv12SSMParamsBwd)
        /*0014*/ 	.short	0x0160
        /*0016*/ 	.short	0x01f0


	//----- nvinfo : EIATTR_CBANK_PARAM_SIZE
	.align		4
.L_1975:
        /*0018*/ 	.byte	0x03, 0x19
        /*001a*/ 	.short	0x01f0


	//----- nvinfo : EIATTR_KPARAM_INFO
	.align		4
        /*001c*/ 	.byte	0x04, 0x17
        /*001e*/ 	.short	(.L_1977 - .L_1976)
.L_1976:
        /*0020*/ 	.word	0x00000000
        /*0024*/ 	.short	0x0000
        /*0026*/ 	.short	0x0000
        /*0028*/ 	.byte	0x00, 0xf0, 0xc1, 0x07


	//----- nvinfo : EIATTR_MAXREG_COUNT
	.align		4
.L_1977:
        /*002c*/ 	.byte	0x03, 0x1b
        /*002e*/ 	.short	0x00ff


	//----- nvinfo : EIATTR_NUM_BARRIERS
	.align		4
        /*0030*/ 	.byte	0x02, 0x4c
        /*0032*/ 	.byte	0x01
	.zero		1


	//----- nvinfo : EIATTR_MERCURY_ISA_VERSION
	.align		4
        /*0034*/ 	.byte	0x03, 0x5f
        /*0036*/ 	.short	0x0000


	//----- nvinfo : EIATTR_COOP_GROUP_MASK_REGIDS
	.align		4
        /*0038*/ 	.byte	0x04, 0x29
        /*003a*/ 	.short	(.L_1979 - .L_1978)


	//   ....[0]....
.L_1978:
        /*003c*/ 	.word	0xffffffff


	//   ....[1]....
        /*0040*/ 	.word	0xffffffff


	//   ....[2]....
        /*0044*/ 	.word	0xffffffff


	//   ....[3]....
        /*0048*/ 	.word	0xffffffff


	//   ....[4]....
        /*004c*/ 	.word	0xffffffff


	//   ....[5]....
        /*0050*/ 	.word	0xffffffff


	//   ....[6]....
        /*0054*/ 	.word	0xffffffff


	//   ....[7]....
        /*0058*/ 	.word	0xffffffff


	//   ....[8]....
        /*005c*/ 	.word	0xffffffff


	//   ....[9]....
        /*0060*/ 	.word	0xffffffff


	//   ....[10]....
        /*0064*/ 	.word	0xffffffff


	//   ....[11]....
        /*0068*/ 	.word	0xffffffff


	//   ....[12]....
        /*006c*/ 	.word	0xffffffff


	//   ....[13]....
        /*0070*/ 	.word	0xffffffff


	//   ....[14]....
        /*0074*/ 	.word	0xffffffff


	//   ....[15]....
        /*0078*/ 	.word	0xffffffff


	//   ....[16]....
        /*007c*/ 	.word	0xffffffff


	//   ....[17]....
        /*0080*/ 	.word	0xffffffff


	//   ....[18]....
        /*0084*/ 	.word	0xffffffff


	//   ....[19]....
        /*0088*/ 	.word	0xffffffff


	//   ....[20]....
        /*008c*/ 	.word	0xffffffff


	//   ....[21]....
        /*0090*/ 	.word	0xffffffff


	//   ....[22]....
        /*0094*/ 	.word	0xffffffff


	//   ....[23]....
        /*0098*/ 	.word	0xffffffff


	//   ....[24]....
        /*009c*/ 	.word	0xffffffff


	//   ....[25]....
        /*00a0*/ 	.word	0xffffffff


	//   ....[26]....
        /*00a4*/ 	.word	0xffffffff


	//   ....[27]....
        /*00a8*/ 	.word	0xffffffff


	//   ....[28]....
        /*00ac*/ 	.word	0xffffffff


	//   ....[29]....
        /*00b0*/ 	.word	0xffffffff


	//   ....[30]....
        /*00b4*/ 	.word	0xffffffff


	//   ....[31]....
        /*00b8*/ 	.word	0xffffffff


	//   ....[32]....
        /*00bc*/ 	.word	0xffffffff


	//   ....[33]....
        /*00c0*/ 	.word	0xffffffff


	//   ....[34]....
        /*00c4*/ 	.word	0xffffffff


	//   ....[35]....
        /*00c8*/ 	.word	0xffffffff


	//   ....[36]....
        /*00cc*/ 	.word	0xffffffff


	//   ....[37]....
        /*00d0*/ 	.word	0xffffffff


	//   ....[38]....
        /*00d4*/ 	.word	0xffffffff


	//   ....[39]....
        /*00d8*/ 	.word	0xffffffff


	//   ....[40]....
        /*00dc*/ 	.word	0xffffffff


	//   ....[41]....
        /*00e0*/ 	.word	0xffffffff


	//   ....[42]....
        /*00e4*/ 	.word	0xffffffff


	//   ....[43]....
        /*00e8*/ 	.word	0xffffffff


	//   ....[44]....
        /*00ec*/ 	.word	0xffffffff


	//   ....[45]....
        /*00f0*/ 	.word	0xffffffff


	//   ....[46]....
        /*00f4*/ 	.word	0xffffffff


	//   ....[47]....
        /*00f8*/ 	.word	0xffffffff


	//   ....[48]....
        /*00fc*/ 	.word	0xffffffff


	//   ....[49]....
        /*0100*/ 	.word	0xffffffff


	//   ....[50]....
        /*0104*/ 	.word	0xffffffff


	//   ....[51]....
        /*0108*/ 	.word	0xffffffff


	//   ....[52]....
        /*010c*/ 	.word	0xffffffff


	//   ....[53]....
        /*0110*/ 	.word	0xffffffff


	//   ....[54]....
        /*0114*/ 	.word	0xffffffff


	//   ....[55]....
        /*0118*/ 	.word	0xffffffff


	//   ....[56]....
        /*011c*/ 	.word	0xffffffff


	//   ....[57]....
        /*0120*/ 	.word	0xffffffff


	//   ....[58]....
        /*0124*/ 	.word	0xffffffff


	//   ....[59]....
        /*0128*/ 	.word	0xffffffff


	//   ....[60]....
        /*012c*/ 	.word	0xffffffff


	//   ....[61]....
        /*0130*/ 	.word	0xffffffff


	//   ....[62]....
        /*0134*/ 	.word	0xffffffff


	//   ....[63]....
        /*0138*/ 	.word	0xffffffff


	//   ....[64]....
        /*013c*/ 	.word	0xffffffff


	//   ....[65]....
        /*0140*/ 	.word	0xffffffff


	//   ....[66]....
        /*0144*/ 	.word	0xffffffff


	//   ....[67]....
        /*0148*/ 	.word	0xffffffff


	//   ....[68]....
        /*014c*/ 	.word	0xffffffff


	//   ....[69]....
        /*0150*/ 	.word	0xffffffff


	//   ....[70]....
        /*0154*/ 	.word	0xffffffff


	//   ....[71]....
        /*0158*/ 	.word	0xffffffff


	//   ....[72]....
        /*015c*/ 	.word	0xffffffff


	//   ....[73]....
        /*0160*/ 	.word	0xffffffff


	//   ....[74]....
        /*0164*/ 	.word	0xffffffff


	//   ....[75]....
        /*0168*/ 	.word	0xffffffff


	//   ....[76]....
        /*016c*/ 	.word	0xffffffff


	//   ....[77]....
        /*0170*/ 	.word	0xffffffff


	//   ....[78]....
        /*0174*/ 	.word	0xffffffff


	//   ....[79]....
        /*0178*/ 	.word	0xffffffff


	//   ....[80]....
        /*017c*/ 	.word	0xffffffff


	//   ....[81]....
        /*0180*/ 	.word	0xffffffff


	//   ....[82]....
        /*0184*/ 	.word	0xffffffff


	//   ....[83]....
        /*0188*/ 	.word	0xffffffff


	//   ....[84]....
        /*018c*/ 	.word	0xffffffff


	//   ....[85]....
        /*0190*/ 	.word	0xffffffff


	//   ....[86]....
        /*0194*/ 	.word	0xffffffff


	//   ....[87]....
        /*0198*/ 	.word	0xffffffff


	//----- nvinfo : EIATTR_COOP_GROUP_INSTR_OFFSETS
	.align		4
.L_1979:
        /*019c*/ 	.byte	0x04, 0x28
        /*019e*/ 	.short	(.L_1981 - .L_1980)


	//   ....[0]....
.L_1980:
        /*01a0*/ 	.word	0x000010c0


	//   ....[1]....
        /*01a4*/ 	.word	0x00001650


	//   ....[2]....
        /*01a8*/ 	.word	0x00001c90


	//   ....[3]....
        /*01ac*/ 	.word	0x00002c30


	//   ....[4]....
        /*01b0*/ 	.word	0x00003690


	//   ....[5]....
        /*01b4*/ 	.word	0x000036b0


	//   ....[6]....
        /*01b8*/ 	.word	0x00003700


	//   ....[7]....
        /*01bc*/ 	.word	0x00003710


	//   ....[8]....
        /*01c0*/ 	.word	0x00003740


	//   ....[9]....
        /*01c4*/ 	.word	0x00003760


	//   ....[10]....
        /*01c8*/ 	.word	0x00003790


	//   ....[11]....
        /*01cc*/ 	.word	0x000037b0


	//   ....[12]....
        /*01d0*/ 	.word	0x000037e0


	//   ....[13]....
        /*01d4*/ 	.word	0x00003800


	//   ....[14]....
        /*01d8*/ 	.word	0x000038c0


	//   ....[15]....
        /*01dc*/ 	.word	0x00003930


	//   ....[16]....
        /*01e0*/ 	.word	0x00003950


	//   ....[17]....
        /*01e4*/ 	.word	0x00003960


	//   ....[18]....
        /*01e8*/ 	.word	0x00003970


	//   ....[19]....
        /*01ec*/ 	.word	0x00003980


	//   ....[20]....
        /*01f0*/ 	.word	0x00003e60


	//   ....[21]....
        /*01f4*/ 	.word	0x00003e80


	//   ....[22]....
        /*01f8*/ 	.word	0x00003e90


	//   ....[23]....
        /*01fc*/ 	.word	0x00003ea0


	//   ....[24]....
        /*0200*/ 	.word	0x00003ed0


	//   ....[25]....
        /*0204*/ 	.word	0x00003ee0


	//   ....[26]....
        /*0208*/ 	.word	0x00003f10


	//   ....[27]....
        /*020c*/ 	.word	0x00003f20


	//   ....[28]....
        /*0210*/ 	.word	0x00003f50


	//   ....[29]....
        /*0214*/ 	.word	0x00003f60


	//   ....[30]....
        /*0218*/ 	.word	0x00003f90


	//   ....[31]....
        /*021c*/ 	.word	0x00003fa0


	//   ....[32]....
        /*0220*/ 	.word	0x00003fd0


	//   ....[33]....
        /*0224*/ 	.word	0x00003fe0


	//   ....[34]....
        /*0228*/ 	.word	0x00003ff0


	//   ....[35]....
        /*022c*/ 	.word	0x00004000


	//   ....[36]....
        /*0230*/ 	.word	0x000055a0


	//   ....[37]....
        /*0234*/ 	.word	0x000055e0


	//   ....[38]....
        /*0238*/ 	.word	0x000056d0


	//   ....[39]....
        /*023c*/ 	.word	0x00005700


	//   ....[40]....
        /*0240*/ 	.word	0x000057e0


	//   ....[41]....
        /*0244*/ 	.word	0x00005810


	//   ....[42]....
        /*0248*/ 	.word	0x000058f0


	//   ....[43]....
        /*024c*/ 	.word	0x00005920


	//   ....[44]....
        /*0250*/ 	.word	0x00005a00


	//   ....[45]....
        /*0254*/ 	.word	0x00005a30


	//   ....[46]....
        /*0258*/ 	.word	0x00006080


	//   ....[47]....
        /*025c*/ 	.word	0x00006c50


	//   ....[48]....
        /*0260*/ 	.word	0x00007210


	//   ....[49]....
        /*0264*/ 	.word	0x00007270


	//   ....[50]....
        /*0268*/ 	.word	0x000072d0


	//   ....[51]....
        /*026c*/ 	.word	0x000072f0


	//   ....[52]....
        /*0270*/ 	.word	0x00007310


	//   ....[53]....
        /*0274*/ 	.word	0x000073d0


	//   ....[54]....
        /*0278*/ 	.word	0x00007420


	//   ....[55]....
        /*027c*/ 	.word	0x00007470


	//   ....[56]....
        /*0280*/ 	.word	0x000074a0


	//   ....[57]....
        /*0284*/ 	.word	0x000074c0


	//   ....[58]....
        /*0288*/ 	.word	0x00007810


	//   ....[59]....
        /*028c*/ 	.word	0x00007890


	//   ....[60]....
        /*0290*/ 	.word	0x00007940


	//   ....[61]....
        /*0294*/ 	.word	0x000079b0


	//   ....[62]....
        /*0298*/ 	.word	0x00007a40


	//   ....[63]....
        /*029c*/ 	.word	0x00007ab0


	//   ....[64]....
        /*02a0*/ 	.word	0x00007b40


	//   ....[65]....
        /*02a4*/ 	.word	0x00007bb0


	//   ....[66]....
        /*02a8*/ 	.word	0x00007c40


	//   ....[67]....
        /*02ac*/ 	.word	0x00007cb0


	//   ....[68]....
        /*02b0*/ 	.word	0x00007d30


	//   ....[69]....
        /*02b4*/ 	.word	0x00007da0


	//   ....[70]....
        /*02b8*/ 	.word	0x00007e20


	//   ....[71]....
        /*02bc*/ 	.word	0x00007e90


	//   ....[72]....
        /*02c0*/ 	.word	0x00007f10


	//   ....[73]....
        /*02c4*/ 	.word	0x00007f90


	//   ....[74]....
        /*02c8*/ 	.word	0x00008030


	//   ....[75]....
        /*02cc*/ 	.word	0x000080a0


	//   ....[76]....
        /*02d0*/ 	.word	0x00008120


	//   ....[77]....
        /*02d4*/ 	.word	0x00008190


	//   ....[78]....
        /*02d8*/ 	.word	0x00008210


	//   ....[79]....
        /*02dc*/ 	.word	0x00008280


	//   ....[80]....
        /*02e0*/ 	.word	0x00008300


	//   ....[81]....
        /*02e4*/ 	.word	0x00008370


	//   ....[82]....
        /*02e8*/ 	.word	0x000083f0


	//   ....[83]....
        /*02ec*/ 	.word	0x00008460


	//   ....[84]....
        /*02f0*/ 	.word	0x000084e0


	//   ....[85]....
        /*02f4*/ 	.word	0x00008550


	//   ....[86]....
        /*02f8*/ 	.word	0x000085c0


	//   ....[87]....
        /*02fc*/ 	.word	0x00008630


	//----- nvinfo : EIATTR_EXIT_INSTR_OFFSETS
	.align		4
.L_1981:
        /*0300*/ 	.byte	0x04, 0x1c
        /*0302*/ 	.short	(.L_1983 - .L_1982)


	//   ....[0]....
.L_1982:
        /*0304*/ 	.word	0x00007590


	//   ....[1]....
        /*0308*/ 	.word	0x000077b0


	//----- nvinfo : EIATTR_MAX_THREADS
	.align		4
.L_1983:
        /*030c*/ 	.byte	0x04, 0x05
        /*030e*/ 	.short	(.L_1985 - .L_1984)
.L_1984:
        /*0310*/ 	.word	0x00000040
        /*0314*/ 	.word	0x00000001
        /*0318*/ 	.word	0x00000001


	//----- nvinfo : EIATTR_CRS_STACK_SIZE
	.align		4
.L_1985:
        /*031c*/ 	.byte	0x04, 0x1e
        /*031e*/ 	.short	(.L_1987 - .L_1986)
.L_1986:
        /*0320*/ 	.word	0x00000000
.L_1987:


//--------------------- .nv.info._Z25selective_scan_bwd_kernelI32Selective_Scan_bwd_kernel_traitsILi64ELi16ELb0ELb0ELb1ELb0ELb1EN3c104HalfEfEEv12SSMParamsBwd --------------------------
	.section	.nv.info._Z25selective_scan_bwd_kernelI32Selective_Scan_bwd_kernel_traitsILi64ELi16ELb0ELb0ELb1ELb0ELb1EN3c104HalfEfEEv12SSMParamsBwd,"",@"SHT_CUDA_INFO"
	.sectionflags	@""
	.align	4


	//----- nvinfo : EIATTR_CUDA_API_VERSION
	.align		4
        /*0000*/ 	.byte	0x04, 0x37
        /*0002*/ 	.short	(.L_1989 - .L_1988)
.L_1988:
        /*0004*/ 	.word	0x00000082


	//----- nvinfo : EIATTR_SW2861232_WAR
	.align		4
.L_1989:
        /*0008*/ 	.byte	0x01, 0x35
	.zero		2


	//----- nvinfo : EIATTR_PARAM_CBANK
	.align		4
        /*000c*/ 	.byte	0x04, 0x0a
        /*000e*/ 	.short	(.L_1991 - .L_1990)
	.align		4
.L_1990:
        /*0010*/ 	.word	index@(.nv.constant0._Z25selective_scan_bwd_kernelI32Selective_Scan_bwd_kernel_traitsILi64ELi16ELb0ELb0ELb1ELb0ELb1EN3c104HalfEfEEv12SSMParamsBwd)
        /*0014*/ 	.short	0x0160
        /*0016*/ 	.short	0x01f0


	//----- nvinfo : EIATTR_CBANK_PARAM_SIZE
	.align		4
.L_1991:
        /*0018*/ 	.byte	0x03, 0x19
        /*001a*/ 	.short	0x01f0


	//----- nvinfo : EIATTR_KPARAM_INFO
	.align		4
        /*001c*/ 	.byte	0x04, 0x17
        /*001e*/ 	.short	(.L_1993 - .L_1992)
.L_1992:
        /*0020*/ 	.word	0x00000000
        /*0024*/ 	.short	0x0000
        /*0026*/ 	.short	0x0000
        /*0028*/ 	.byte	0x00, 0xf0, 0xc1, 0x07


	//----- nvinfo : EIATTR_MAXREG_COUNT
	.align		4
.L_1993:
        /*002c*/ 	.byte	0x03, 0x1b
        /*002e*/ 	.short	0x00ff


	//----- nvinfo : EIATTR_NUM_BARRIERS
	.align		4
        /*0030*/ 	.byte	0x02, 0x4c
        /*0032*/ 	.byte	0x01
	.zero		1


	//----- nvinfo : EIATTR_MERCURY_ISA_VERSION
	.align		4
        /*0034*/ 	.byte	0x03, 0x5f
        /*0036*/ 	.short	0x0000


	//----- nvinfo : EIATTR_COOP_GROUP_MASK_REGIDS
	.align		4
        /*0038*/ 	.byte	0x04, 0x29
        /*003a*/ 	.short	(.L_1995 - .L_1994)


	//   ....[0]....
.L_1994:
        /*003c*/ 	.word	0xffffffff


	//   ....[1]....
        /*0040*/ 	.word	0xffffffff


	//   ....[2]....
        /*0044*/ 	.word	0xffffffff


	//   ....[3]....
        /*0048*/ 	.word	0xffffffff


	//   ....[4]....
        /*004c*/ 	.word	0xffffffff


	//   ....[5]....
        /*0050*/ 	.word	0xffffffff


	//   ....[6]....
        /*0054*/ 	.word	0xffffffff


	//   ....[7]....
        /*0058*/ 	.word	0xffffffff


	//   ....[8]....
        /*005c*/ 	.word	0xffffffff


	//   ....[9]....
        /*0060*/ 	.word	0xffffffff


	//   ....[10]....
        /*0064*/ 	.word	0xffffffff


	//   ....[11]....
        /*0068*/ 	.word	0xffffffff


	//   ....[12]....
        /*006c*/ 	.word	0xffffffff


	//   ....[13]....
        /*0070*/ 	.word	0xffffffff


	//   ....[14]....
        /*0074*/ 	.word	0xffffffff


	//   ....[15]....
        /*0078*/ 	.word	0xffffffff


	//   ....[16]....
        /*007c*/ 	.word	0xffffffff


	//   ....[17]....
        /*0080*/ 	.word	0xffffffff


	//   ....[18]....
        /*0084*/ 	.word	0xffffffff


	//   ....[19]....
        /*0088*/ 	.word	0xffffffff


	//   ....[20]....
        /*008c*/ 	.word	0xffffffff


	//   ....[21]....
        /*0090*/ 	.word	0xffffffff


	//   ....[22]....
        /*0094*/ 	.word	0xffffffff


	//   ....[23]....
        /*0098*/ 	.word	0xffffffff


	//   ....[24]....
        /*009c*/ 	.word	0xffffffff


	//   ....[25]....
        /*00a0*/ 	.word	0xffffffff


	//   ....[26]....
        /*00a4*/ 	.word	0xffffffff


	//   ....[27]....
        /*00a8*/ 	.word	0xffffffff


	//   ....[28]....
        /*00ac*/ 	.word	0xffffffff


	//   ....[29]....
        /*00b0*/ 	.word	0xffffffff


	//   ....[30]....
        /*00b4*/ 	.word	0xffffffff


	//   ....[31]....
        /*00b8*/ 	.word	0xffffffff


	//   ....[32]....
        /*00bc*/ 	.word	0xffffffff


	//   ....[33]....
        /*00c0*/ 	.word	0xffffffff


	//   ....[34]....
        /*00c4*/ 	.word	0xffffffff


	//   ....[35]....
        /*00c8*/ 	.word	0xffffffff


	//   ....[36]....
        /*00cc*/ 	.word	0xffffffff


	//   ....[37]....
        /*00d0*/ 	.word	0xffffffff


	//   ....[38]....
        /*00d4*/ 	.word	0xffffffff


	//   ....[39]....
        /*00d8*/ 	.word	0xffffffff


	//   ....[40]....
        /*00dc*/ 	.word	0xffffffff


	//   ....[41]....
        /*00e0*/ 	.word	0xffffffff


	//   ....[42]....
        /*00e4*/ 	.word	0xffffffff


	//   ....[43]....
        /*00e8*/ 	.word	0xffffffff


	//   ....[44]....
        /*00ec*/ 	.word	0xffffffff


	//   ....[45]....
        /*00f0*/ 	.word	0xffffffff


	//   ....[46]....
        /*00f4*/ 	.word	0xffffffff


	//   ....[47]....
        /*00f8*/ 	.word	0xffffffff


	//   ....[48]....
        /*00fc*/ 	.word	0xffffffff


	//   ....[49]....
        /*0100*/ 	.word	0xffffffff


	//   ....[50]....
        /*0104*/ 	.word	0xffffffff


	//   ....[51]....
        /*0108*/ 	.word	0xffffffff


	//   ....[52]....
        /*010c*/ 	.word	0xffffffff


	//   ....[53]....
        /*0110*/ 	.word	0xffffffff


	//   ....[54]....
        /*0114*/ 	.word	0xffffffff


	//   ....[55]....
        /*0118*/ 	.word	0xffffffff


	//   ....[56]....
        /*011c*/ 	.word	0xffffffff


	//   ....[57]....
        /*0120*/ 	.word	0xffffffff


	//   ....[58]....
        /*0124*/ 	.word	0xffffffff


	//   ....[59]....
        /*0128*/ 	.word	0xffffffff


	//   ....[60]....
        /*012c*/ 	.word	0xffffffff


	//   ....[61]....
        /*0130*/ 	.word	0xffffffff


	//   ....[62]....
        /*0134*/ 	.word	0xffffffff


	//   ....[63]....
        /*0138*/ 	.word	0xffffffff


	//   ....[64]....
        /*013c*/ 	.word	0xffffffff


	//   ....[65]....
        /*0140*/ 	.word	0xffffffff


	//   ....[66]....
        /*0144*/ 	.word	0xffffffff


	//   ....[67]....
        /*0148*/ 	.word	0xffffffff


	//   ....[68]....
        /*014c*/ 	.word	0xffffffff


	//   ....[69]....
        /*0150*/ 	.word	0xffffffff


	//   ....[70]....
        /*0154*/ 	.word	0xffffffff


	//   ....[71]....
        /*0158*/ 	.word	0xffffffff


	//   ....[72]....
        /*015c*/ 	.word	0xffffffff


	//   ....[73]....
        /*0160*/ 	.word	0xffffffff


	//   ....[74]....
        /*0164*/ 	.word	0xffffffff


	//   ....[75]....
        /*0168*/ 	.word	0xffffffff


	//   ....[76]....
        /*016c*/ 	.word	0xffffffff


	//   ....[77]....
        /*0170*/ 	.word	0xffffffff


	//   ....[78]....
        /*0174*/ 	.word	0xffffffff


	//   ....[79]....
        /*0178*/ 	.word	0xffffffff


	//   ....[80]....
        /*017c*/ 	.word	0xffffffff


	//   ....[81]....
        /*0180*/ 	.word	0xffffffff


	//   ....[82]....
        /*0184*/ 	.word	0xffffffff


	//   ....[83]....
        /*0188*/ 	.word	0xffffffff


	//   ....[84]....
        /*018c*/ 	.word	0xffffffff


	//   ....[85]....
        /*0190*/ 	.word	0xffffffff


	//   ....[86]....
        /*0194*/ 	.word	0xffffffff


	//   ....[87]....
        /*0198*/ 	.word	0xffffffff


	//   ....[88]....
        /*019c*/ 	.word	0xffffffff


	//   ....[89]....
        /*01a0*/ 	.word	0xffffffff


	//   ....[90]....
        /*01a4*/ 	.word	0xffffffff


	//   ....[91]....
        /*01a8*/ 	.word	0xffffffff


	//----- nvinfo : EIATTR_COOP_GROUP_INSTR_OFFSETS
	.align		4
.L_1995:
        /*01ac*/ 	.byte	0x04, 0x28
        /*01ae*/ 	.short	(.L_1997 - .L_1996)


	//   ....[0]....
.L_1996:
        /*01b0*/ 	.word	0x00001130


	//   ....[1]....
        /*01b4*/ 	.word	0x00001740


	//   ....[2]....
        /*01b8*/ 	.word	0x00001e90


	//   ....[3]....
        /*01bc*/ 	.word	0x000023f0


	//   ....[4]....
        /*01c0*/ 	.word	0x00002b30


	//   ....[5]....
        /*01c4*/ 	.word	0x00003720


	//   ....[6]....
        /*01c8*/ 	.word	0x00004380


	//   ....[7]....
        /*01cc*/ 	.word	0x00005550


	//   ....[8]....
        /*01d0*/ 	.word	0x00005f90


	//   ....[9]....
        /*01d4*/ 	.word	0x00005fb0


	//   ....[10]....
        /*01d8*/ 	.word	0x00006000


	//   ....[11]....
        /*01dc*/ 	.word	0x00006010


	//   ....[12]....
        /*01e0*/ 	.word	0x00006040


	//   ....[13]....
        /*01e4*/ 	.word	0x00006060


	//   ....[14]....
        /*01e8*/ 	.word	0x00006090


	//   ....[15]....
        /*01ec*/ 	.word	0x000060b0


	//   ....[16]....
        /*01f0*/ 	.word	0x000060e0


	//   ....[17]....
        /*01f4*/ 	.word	0x00006100


	//   ....[18]....
        /*01f8*/ 	.word	0x000061d0


	//   ....[19]....
        /*01fc*/ 	.word	0x00006240


	//   ....[20]....
        /*0200*/ 	.word	0x00006260


	//   ....[21]....
        /*0204*/ 	.word	0x00006270


	//   ....[22]....
        /*0208*/ 	.word	0x00006280


	//   ....[23]....
        /*020c*/ 	.word	0x00006290


	//   ....[24]....
        /*0210*/ 	.word	0x00006760


	//   ....[25]....
        /*0214*/ 	.word	0x00006780


	//   ....[26]....
        /*0218*/ 	.word	0x00006790


	//   ....[27]....
        /*021c*/ 	.word	0x000067a0


	//   ....[28]....
        /*0220*/ 	.word	0x000067d0


	//   ....[29]....
        /*0224*/ 	.word	0x000067e0


	//   ....[30]....
        /*0228*/ 	.word	0x00006810


	//   ....[31]....
        /*022c*/ 	.word	0x00006820


	//   ....[32]....
        /*0230*/ 	.word	0x00006850


	//   ....[33]....
        /*0234*/ 	.word	0x00006860


	//   ....[34]....
        /*0238*/ 	.word	0x00006890


	//   ....[35]....
        /*023c*/ 	.word	0x000068a0


	//   ....[36]....
        /*0240*/ 	.word	0x000068d0


	//   ....[37]....
        /*0244*/ 	.word	0x000068e0


	//   ....[38]....
        /*0248*/ 	.word	0x000068f0


	//   ....[39]....
        /*024c*/ 	.word	0x00006900


	//   ....[40]....
        /*0250*/ 	.word	0x00007e80


	//   ....[41]....
        /*0254*/ 	.word	0x00007ec0


	//   ....[42]....
        /*0258*/ 	.word	0x00007fb0


	//   ....[43]....
        /*025c*/ 	.word	0x00007fe0


	//   ....[44]....
        /*0260*/ 	.word	0x000080a0


	//   ....[45]....
        /*0264*/ 	.word	0x000080d0


	//   ....[46]....
        /*0268*/ 	.word	0x00008190


	//   ....[47]....
        /*026c*/ 	.word	0x000081c0


	//   ....[48]....
        /*0270*/ 	.word	0x000082a0


	//   ....[49]....
        /*0274*/ 	.word	0x000082e0


	//   ....[50]....
        /*0278*/ 	.word	0x00008960


	//   ....[51]....
        /*027c*/ 	.word	0x00009500


	//   ....[52]....
        /*0280*/ 	.word	0x00009af0


	//   ....[53]....
        /*0284*/ 	.word	0x00009b50


	//   ....[54]....
        /*0288*/ 	.word	0x00009bb0


	//   ....[55]....
        /*028c*/ 	.word	0x00009bd0


	//   ....[56]....
        /*0290*/ 	.word	0x00009bf0


	//   ....[57]....
        /*0294*/ 	.word	0x00009cb0


	//   ....[58]....
        /*0298*/ 	.word	0x00009d00


	//   ....[59]....
        /*029c*/ 	.word	0x00009d50


	//   ....[60]....
        /*02a0*/ 	.word	0x00009d80


	//   ....[61]....
        /*02a4*/ 	.word	0x00009da0


	//   ....[62]....
        /*02a8*/ 	.word	0x0000a0f0


	//   ....[63]....
        /*02ac*/ 	.word	0x0000a170


	//   ....[64]....
        /*02b0*/ 	.word	0x0000a220


	//   ....[65]....
        /*02b4*/ 	.word	0x0000a290


	//   ....[66]....
        /*02b8*/ 	.word	0x0000a320


	//   ....[67]....
        /*02bc*/ 	.word	0x0000a390


	//   ....[68]....
        /*02c0*/ 	.word	0x0000a420


	//   ....[69]....
        /*02c4*/ 	.word	0x0000a490


	//   ....[70]....
        /*02c8*/ 	.word	0x0000a540


	//   ....[71]....
        /*02cc*/ 	.word	0x0000a5b0


	//   ....[72]....
        /*02d0*/ 	.word	0x0000a630


	//   ....[73]....
        /*02d4*/ 	.word	0x0000a6a0


	//   ....[74]....
        /*02d8*/ 	.word	0x0000a720


	//   ....[75]....
        /*02dc*/ 	.word	0x0000a790


	//   ....[76]....
        /*02e0*/ 	.word	0x0000a810


	//   ....[77]....
        /*02e4*/ 	.word	0x0000a890


	//   ....[78]....
        /*02e8*/ 	.word	0x0000a930


	//   ....[79]....
        /*02ec*/ 	.word	0x0000a9a0


	//   ....[80]....
        /*02f0*/ 	.word	0x0000aa20


	//   ....[81]....
        /*02f4*/ 	.word	0x0000aa90


	//   ....[82]....
        /*02f8*/ 	.word	0x0000ab10


	//   ....[83]....
        /*02fc*/ 	.word	0x0000ab80


	//   ....[84]....
        /*0300*/ 	.word	0x0000ac00


	//   ....[85]....
        /*0304*/ 	.word	0x0000ac70


	//   ....[86]....
        /*0308*/ 	.word	0x0000acf0


	//   ....[87]....
        /*030c*/ 	.word	0x0000ad60


	//   ....[88]....
        /*0310*/ 	.word	0x0000ade0


	//   ....[89]....
        /*0314*/ 	.word	0x0000ae50


	//   ....[90]....
        /*0318*/ 	.word	0x0000aec0


	//   ....[91]....
        /*031c*/ 	.word	0x0000af30


	//----- nvinfo : EIATTR_EXIT_INSTR_OFFSETS
	.align		4
.L_1997:
        /*0320*/ 	.byte	0x04, 0x1c
        /*0322*/ 	.short	(.L_1999 - .L_1998)


	//   ....[0]....
.L_1998:
        /*0324*/ 	.word	0x00009e70


	//   ....[1]....
        /*0328*/ 	.word	0x0000a090


	//----- nvinfo : EIATTR_MAX_THREADS
	.align		4
.L_1999:
        /*032c*/ 	.byte	0x04, 0x05
        /*032e*/ 	.short	(.L_2001 - .L_2000)
.L_2000:
        /*0330*/ 	.word	0x00000040
        /*0334*/ 	.word	0x00000001
        /*0338*/ 	.word	0x00000001


	//----- nvinfo : EIATTR_CRS_STACK_SIZE
	.align		4
.L_2001:
        /*033c*/ 	.byte	0x04, 0x1e
        /*033e*/ 	.short	(.L_2003 - .L_2002)
.L_2002:
        /*0340*/ 	.word	0x00000000
.L_2003:


//--------------------- .nv.info._Z25selective_scan_bwd_kernelI32Selective_Scan_bwd_kernel_traitsILi64ELi16ELb0ELb0ELb1ELb1ELb0EN3c104HalfEfEEv12SSMParamsBwd --------------------------
	.section	.nv.info._Z25selective_scan_bwd_kernelI32Selective_Scan_bwd_kernel_traitsILi64ELi16ELb0ELb0ELb1ELb1ELb0EN3c104HalfEfEEv12SSMParamsBwd,"",@"SHT_CUDA_INFO"
	.sectionflags	@""
	.align	4


	//----- nvinfo : EIATTR_CUDA_API_VERSION
	.align		4
        /*0000*/ 	.byte	0x04, 0x37
        /*0002*/ 	.short	(.L_2005 - .L_2004)
.L_2004:
        /*0004*/ 	.word	0x00000082


	//----- nvinfo : EIATTR_SW2861232_WAR
	.align		4
.L_2005:
        /*0008*/ 	.byte	0x01, 0x35
	.zero		2


	//----- nvinfo : EIATTR_PARAM_CBANK
	.align		4
        /*000c*/ 	.byte	0x04, 0x0a
        /*000e*/ 	.short	(.L_2007 - .L_2006)
	.align		4
.L_2006:
        /*0010*/ 	.word	index@(.nv.constant0._Z25selective_scan_bwd_kernelI32Selective_Scan_bwd_kernel_traitsILi64ELi16ELb0ELb0ELb1ELb1ELb0EN3c104HalfEfEEv12SSMParamsBwd)
        /*0014*/ 	.short	0x0160
        /*0016*/ 	.short	0x01f0


	//----- nvinfo : EIATTR_CBANK_PARAM_SIZE
	.align		4
.L_2007:
        /*0018*/ 	.byte	0x03, 0x19
        /*001a*/ 	.short	0x01f0


	//----- nvinfo : EIATTR_KPARAM_INFO
	.align		4
        /*001c*/ 	.byte	0x04, 0x17
        /*001e*/ 	.short	(.L_2009 - .L_2008)
.L_2008:
        /*0020*/ 	.word	0x00000000
        /*0024*/ 	.short	0x0000
        /*0026*/ 	.short	0x0000
        /*0028*/ 	.byte	0x00, 0xf0, 0xc1, 0x07


	//----- nvinfo : EIATTR_MAXREG_COUNT
	.align		4
.L_2009:
        /*002c*/ 	.byte	0x03, 0x1b
        /*002e*/ 	.short	0x00ff


	//----- nvinfo : EIATTR_NUM_BARRIERS
	.align		4
        /*0030*/ 	.byte	0x02, 0x4c
        /*0032*/ 	.byte	0x01
	.zero		1


	//----- nvinfo : EIATTR_MERCURY_ISA_VERSION
	.align		4
        /*0034*/ 	.byte	0x03, 0x5f
        /*0036*/ 	.short	0x0000


	//----- nvinfo : EIATTR_COOP_GROUP_MASK_REGIDS
	.align		4
        /*0038*/ 	.byte	0x04, 0x29
        /*003a*/ 	.short	(.L_2011 - .L_2010)


	//   ....[0]....
.L_2010:
        /*003c*/ 	.word	0xffffffff


	//   ....[1]....
        /*0040*/ 	.word	0xffffffff


	//   ....[2]....
        /*0044*/ 	.word	0xffffffff


	//   ....[3]....
        /*0048*/ 	.word	0xffffffff


	//   ....[4]....
        /*004c*/ 	.word	0xffffffff


	//   ....[5]....
        /*0050*/ 	.word	0xffffffff


	//   ....[6]....
        /*0054*/ 	.word	0xffffffff


	//   ....[7]....
        /*0058*/ 	.word	0xffffffff


	//   ....[8]....
        /*005c*/ 	.word	0xffffffff


	//   ....[9]....
        /*0060*/ 	.word	0xffffffff


	//   ....[10]....
        /*0064*/ 	.word	0xffffffff


	//   ....[11]....
        /*0068*/ 	.word	0xffffffff


	//   ....[12]....
        /*006c*/ 	.word	0xffffffff


	//   ....[13]....
        /*0070*/ 	.word	0xffffffff


	//   ....[14]....
        /*0074*/ 	.word	0xffffffff


	//   ....[15]....
        /*0078*/ 	.word	0xffffffff


	//   ....[16]....
        /*007c*/ 	.word	0xffffffff


	//   ....[17]....
        /*0080*/ 	.word	0xffffffff


	//   ....[18]....
        /*0084*/ 	.word	0xffffffff


	//   ....[19]....
        /*0088*/ 	.word	0xffffffff


	//   ....[20]....
        /*008c*/ 	.word	0xffffffff


	//   ....[21]....
        /*0090*/ 	.word	0xffffffff


	//   ....[22]....
        /*0094*/ 	.word	0xffffffff


	//   ....[23]....
        /*0098*/ 	.word	0xffffffff


	//   ....[24]....
        /*009c*/ 	.word	0xffffffff


	//   ....[25]....
        /*00a0*/ 	.word	0xffffffff


	//   ....[26]....
        /*00a4*/ 	.word	0xffffffff


	//   ....[27]....
        /*00a8*/ 	.word	0xffffffff


	//   ....[28]....
        /*00ac*/ 	.word	0xffffffff


	//   ....[29]....
        /*00b0*/ 	.word	0xffffffff


	//   ....[30]....
        /*00b4*/ 	.word	0xffffffff


	//   ....[31]....
        /*00b8*/ 	.word	0xffffffff


	//   ....[32]....
        /*00bc*/ 	.word	0xffffffff


	//   ....[33]....
        /*00c0*/ 	.word	0xffffffff


	//   ....[34]....
        /*00c4*/ 	.word	0xffffffff


	//   ....[35]....
        /*00c8*/ 	.word	0xffffffff


	//   ....[36]....
        /*00cc*/ 	.word	0xffffffff


	//   ....[37]....
        /*00d0*/ 	.word	0xffffffff


	//   ....[38]....
        /*00d4*/ 	.word	0xffffffff


	//   ....[39]....
        /*00d8*/ 	.word	0xffffffff


	//   ....[40]....
        /*00dc*/ 	.word	0xffffffff


	//   ....[41]....
        /*00e0*/ 	.word	0xffffffff


	//   ....[42]....
        /*00e4*/ 	.word	0xffffffff


	//   ....[43]....
        /*00e8*/ 	.word	0xffffffff


	//   ....[44]....
        /*00ec*/ 	.word	0xffffffff


	//   ....[45]....
        /*00f0*/ 	.word	0xffffffff


	//   ....[46]....
        /*00f4*/ 	.word	0xffffffff


	//   ....[47]....
        /*00f8*/ 	.word	0xffffffff


	//   ....[48]....
        /*00fc*/ 	.word	0xffffffff


	//   ....[49]....
        /*0100*/ 	.word	0xffffffff


	//   ....[50]....
        /*0104*/ 	.word	0xffffffff


	//   ....[51]....
        /*0108*/ 	.word	0xffffffff


	//   ....[52]....
        /*010c*/ 	.word	0xffffffff


	//   ....[53]....
        /*0110*/ 	.word	0xffffffff


	//   ....[54]....
        /*0114*/ 	.word	0xffffffff


	//   ....[55]....
        /*0118*/ 	.word	0xffffffff


	//   ....[56]....
        /*011c*/ 	.word	0xffffffff


	//   ....[57]....
        /*0120*/ 	.word	0xffffffff


	//   ....[58]....
        /*0124*/ 	.word	0xffffffff


	//   ....[59]....
        /*0128*/ 	.word	0xffffffff


	//   ....[60]....
        /*012c*/ 	.word	0xffffffff


	//   ....[61]....
        /*0130*/ 	.word	0xffffffff


	//   ....[62]....
        /*0134*/ 	.word	0xffffffff


	//   ....[63]....
        /*0138*/ 	.word	0xffffffff


	//   ....[64]....
        /*013c*/ 	.word	0xffffffff


	//   ....[65]....
        /*0140*/ 	.word	0xffffffff


	//   ....[66]....
        /*0144*/ 	.word	0xffffffff


	//   ....[67]....
        /*0148*/ 	.word	0xffffffff


	//   ....[68]....
        /*014c*/ 	.word	0xffffffff


	//   ....[69]....
        /*0150*/ 	.word	0xffffffff


	//   ....[70]....
        /*0154*/ 	.word	0xffffffff


	//   ....[71]....
        /*0158*/ 	.word	0xffffffff


	//   ....[72]....
        /*015c*/ 	.word	0xffffffff


	//   ....[73]....
        /*0160*/ 	.word	0xffffffff


	//   ....[74]....
        /*0164*/ 	.word	0xffffffff


	//   ....[75]....
        /*0168*/ 	.word	0xffffffff


	//   ....[76]....
        /*016c*/ 	.word	0xffffffff


	//   ....[77]....
        /*0170*/ 	.word	0xffffffff


	//   ....[78]....
        /*0174*/ 	.word	0xffffffff


	//   ....[79]....
        /*0178*/ 	.word	0xffffffff


	//   ....[80]....
        /*017c*/ 	.word	0xffffffff


	//   ....[81]....
        /*0180*/ 	.word	0xffffffff


	//   ....[82]....
        /*0184*/ 	.word	0xffffffff


	//   ....[83]....
        /*0188*/ 	.word	0xffffffff


	//   ....[84]....
        /*018c*/ 	.word	0xffffffff


	//   ....[85]....
        /*0190*/ 	.word	0xffffffff


	//   ....[86]....
        /*0194*/ 	.word	0xffffffff


	//   ....[87]....
        /*0198*/ 	.word	0xffffffff


	//   ....[88]....
        /*019c*/ 	.word	0xffffffff


	//----- nvinfo : EIATTR_COOP_GROUP_INSTR_OFFSETS
	.align		4
.L_2011:
        /*01a0*/ 	.byte	0x04, 0x28
        /*01a2*/ 	.short	(.L_2013 - .L_2012)


	//   ....[0]....
.L_2012:
        /*01a4*/ 	.word	0x00001130


	//   ....[1]....
        /*01a8*/ 	.word	0x00001780


	//   ....[2]....
        /*01ac*/ 	.word	0x00001d60


	//   ....[3]....
        /*01b0*/ 	.word	0x00005100


	//   ....[4]....
        /*01b4*/ 	.word	0x00005af0


	//   ....[5]....
        /*01b8*/ 	.word	0x00005b10


	//   ....[6]....
        /*01bc*/ 	.word	0x00005b60


	//   ....[7]....
        /*01c0*/ 	.word	0x00005b70


	//   ....[8]....
        /*01c4*/ 	.word	0x00005ba0


	//   ....[9]....
        /*01c8*/ 	.word	0x00005bc0


	//   ....[10]....
        /*01cc*/ 	.word	0x00005bf0


	//   ....[11]....
        /*01d0*/ 	.word	0x00005c10


	//   ....[12]....
        /*01d4*/ 	.word	0x00005c40


	//   ....[13]....
        /*01d8*/ 	.word	0x00005c60


	//   ....[14]....
        /*01dc*/ 	.word	0x00005d30


	//   ....[15]....
        /*01e0*/ 	.word	0x00005da0


	//   ....[16]....
        /*01e4*/ 	.word	0x00005dc0


	//   ....[17]....
        /*01e8*/ 	.word	0x00005dd0


	//   ....[18]....
        /*01ec*/ 	.word	0x00005de0


	//   ....[19]....
        /*01f0*/ 	.word	0x00005df0


	//   ....[20]....
        /*01f4*/ 	.word	0x000062d0


	//   ....[21]....
        /*01f8*/ 	.word	0x000062f0


	//   ....[22]....
        /*01fc*/ 	.word	0x00006300


	//   ....[23]....
        /*0200*/ 	.word	0x00006310


	//   ....[24]....
        /*0204*/ 	.word	0x00006340


	//   ....[25]....
        /*0208*/ 	.word	0x00006350


	//   ....[26]....
        /*020c*/ 	.word	0x00006380


	//   ....[27]....
        /*0210*/ 	.word	0x00006390


	//   ....[28]....
        /*0214*/ 	.word	0x000063c0


	//   ....[29]....
        /*0218*/ 	.word	0x000063d0


	//   ....[30]....
        /*021c*/ 	.word	0x00006400


	//   ....[31]....
        /*0220*/ 	.word	0x00006410


	//   ....[32]....
        /*0224*/ 	.word	0x00006440


	//   ....[33]....
        /*0228*/ 	.word	0x00006450


	//   ....[34]....
        /*022c*/ 	.word	0x00006460


	//   ....[35]....
        /*0230*/ 	.word	0x00006470


	//   ....[36]....
        /*0234*/ 	.word	0x00007a10


	//   ....[37]....
        /*0238*/ 	.word	0x00007a50


	//   ....[38]....
        /*023c*/ 	.word	0x00007b40


	//   ....[39]....
        /*0240*/ 	.word	0x00007b70


	//   ....[40]....
        /*0244*/ 	.word	0x00007c60


	//   ....[41]....
        /*0248*/ 	.word	0x00007c90


	//   ....[42]....
        /*024c*/ 	.word	0x00007d70


	//   ....[43]....
        /*0250*/ 	.word	0x00007da0


	//   ....[44]....
        /*0254*/ 	.word	0x00007e80


	//   ....[45]....
        /*0258*/ 	.word	0x00007eb0


	//   ....[46]....
        /*025c*/ 	.word	0x00008770


	//   ....[47]....
        /*0260*/ 	.word	0x00009420


	//   ....[48]....
        /*0264*/ 	.word	0x00009e30


	//   ....[49]....
        /*0268*/ 	.word	0x0000a3f0


	//   ....[50]....
        /*026c*/ 	.word	0x0000a450


	//   ....[51]....
        /*0270*/ 	.word	0x0000a4b0


	//   ....[52]....
        /*0274*/ 	.word	0x0000a4d0


	//   ....[53]....
        /*0278*/ 	.word	0x0000a4f0


	//   ....[54]....
        /*027c*/ 	.word	0x0000a5b0


	//   ....[55]....
        /*0280*/ 	.word	0x0000a600


	//   ....[56]....
        /*0284*/ 	.word	0x0000a650


	//   ....[57]....
        /*0288*/ 	.word	0x0000a680


	//   ....[58]....
        /*028c*/ 	.word	0x0000a6a0


	//   ....[59]....
        /*0290*/ 	.word	0x0000a9f0


	//   ....[60]....
        /*0294*/ 	.word	0x0000aa70


	//   ....[61]....
        /*0298*/ 	.word	0x0000ab20


	//   ....[62]....
        /*029c*/ 	.word	0x0000ab90


	//   ....[63]....
        /*02a0*/ 	.word	0x0000ac20


	//   ....[64]....
        /*02a4*/ 	.word	0x0000ac90


	//   ....[65]....
        /*02a8*/ 	.word	0x0000ad20


	//   ....[66]....
        /*02ac*/ 	.word	0x0000ad90


	//   ....[67]....
        /*02b0*/ 	.word	0x0000ae40


	//   ....[68]....
        /*02b4*/ 	.word	0x0000aeb0


	//   ....[69]....
        /*02b8*/ 	.word	0x0000af30


	//   ....[70]....
        /*02bc*/ 	.word	0x0000afa0


	//   ....[71]....
        /*02c0*/ 	.word	0x0000b020


	//   ....[72]....
        /*02c4*/ 	.word	0x0000b090


	//   ....[73]....
        /*02c8*/ 	.word	0x0000b110


	//   ....[74]....
        /*02cc*/ 	.word	0x0000b190


	//   ....[75]....
        /*02d0*/ 	.word	0x0000b230


	//   ....[76]....
        /*02d4*/ 	.word	0x0000b2a0


	//   ....[77]....
        /*02d8*/ 	.word	0x0000b320


	//   ....[78]....
        /*02dc*/ 	.word	0x0000b390


	//   ....[79]....
        /*02e0*/ 	.word	0x0000b410


	//   ....[80]....
        /*02e4*/ 	.word	0x0000b480


	//   ....[81]....
        /*02e8*/ 	.word	0x0000b500


	//   ....[82]....
        /*02ec*/ 	.word	0x0000b570


	//   ....[83]....
        /*02f0*/ 	.word	0x0000b5f0


	//   ....[84]....
        /*02f4*/ 	.word	0x0000b660


	//   ....[85]....
        /*02f8*/ 	.word	0x0000b6e0


	//   ....[86]....
        /*02fc*/ 	.word	0x0000b750


	//   ....[87]....
        /*0300*/ 	.word	0x0000b7c0


	//   ....[88]....
        /*0304*/ 	.word	0x0000b830


	//----- nvinfo : EIATTR_EXIT_INSTR_OFFSETS
	.align		4
.L_2013:
        /*0308*/ 	.byte	0x04, 0x1c
        /*030a*/ 	.short	(.L_2015 - .L_2014)


	//   ....[0]....
.L_2014:
        /*030c*/ 	.word	0x0000a770


	//   ....[1]....
        /*0310*/ 	.word	0x0000a990


	//----- nvinfo : EIATTR_MAX_THREADS
	.align		4
.L_2015:
        /*0314*/ 	.byte	0x04, 0x05
        /*0316*/ 	.short	(.L_2017 - .L_2016)
.L_2016:
        /*0318*/ 	.word	0x00000040
        /*031c*/ 	.word	0x00000001
        /*0320*/ 	.word	0x00000001


	//----- nvinfo : EIATTR_CRS_STACK_SIZE
	.align		4
.L_2017:
        /*0324*/ 	.byte	0x04, 0x1e
        /*0326*/ 	.short	(.L_2019 - .L_2018)
.L_2018:
        /*0328*/ 	.word	0x00000000
.L_2019:


//--------------------- .nv.info._Z25selective_scan_bwd_kernelI32Selective_Scan_bwd_kernel_traitsILi64ELi16ELb0ELb0ELb1ELb1ELb1EN3c104HalfEfEEv12SSMParamsBwd --------------------------
	.section	.nv.info._Z25selective_scan_bwd_kernelI32Selective_Scan_bwd_kernel_traitsILi64ELi16ELb0ELb0ELb1ELb1ELb1EN3c104HalfEfEEv12SSMParamsBwd,"",@"SHT_CUDA_INFO"
	.sectionflags	@""
	.align	4


	//----- nvinfo : EIATTR_CUDA_API_VERSION
	.align		4
        /*0000*/ 	.byte	0x04, 0x37
        /*0002*/ 	.short	(.L_2021 - .L_2020)
.L_2020:
        /*0004*/ 	.word	0x00000082


	//----- nvinfo : EIATTR_SW2861232_WAR
	.align		4
.L_2021:
        /*0008*/ 	.byte	0x01, 0x35
	.zero		2


	//----- nvinfo : EIATTR_PARAM_CBANK
	.align		4
        /*000c*/ 	.byte	0x04, 0x0a
        /*000e*/ 	.short	(.L_2023 - .L_2022)
	.align		4
.L_2022:
        /*0010*/ 	.word	index@(.nv.constant0._Z25selective_scan_bwd_kernelI32Selective_Scan_bwd_kernel_traitsILi64ELi16ELb0ELb0ELb1ELb1ELb1EN3c104HalfEfEEv12SSMParamsBwd)
        /*0014*/ 	.short	0x0160
        /*0016*/ 	.short	0x01f0


	//----- nvinfo : EIATTR_CBANK_PARAM_SIZE
	.align		4
.L_2023:
        /*0018*/ 	.byte	0x03, 0x19
        /*001a*/ 	.short	0x01f0


	//----- nvinfo : EIATTR_KPARAM_INFO
	.align		4
        /*001c*/ 	.byte	0x04, 0x17
        /*001e*/ 	.short	(.L_2025 - .L_2024)
.L_2024:
        /*0020*/ 	.word	0x00000000
        /*0024*/ 	.short	0x0000
        /*0026*/ 	.short	0x0000
        /*0028*/ 	.byte	0x00, 0xf0, 0xc1, 0x07


	//----- nvinfo : EIATTR_MAXREG_COUNT
	.align		4
.L_2025:
        /*002c*/ 	.byte	0x03, 0x1b
        /*002e*/ 	.short	0x00ff


	//----- nvinfo : EIATTR_NUM_BARRIERS
	.align		4
        /*0030*/ 	.byte	0x02, 0x4c
        /*0032*/ 	.byte	0x01
	.zero		1


	//----- nvinfo : EIATTR_MERCURY_ISA_VERSION
	.align		4
        /*0034*/ 	.byte	0x03, 0x5f
        /*0036*/ 	.short	0x0000


	//----- nvinfo : EIATTR_COOP_GROUP_MASK_REGIDS
	.align		4
        /*0038*/ 	.byte	0x04, 0x29
        /*003a*/ 	.short	(.L_2027 - .L_2026)


	//   ....[0]....
.L_2026:
        /*003c*/ 	.word	0xffffffff


	//   ....[1]....
        /*0040*/ 	.word	0xffffffff


	//   ....[2]....
        /*0044*/ 	.word	0xffffffff


	//   ....[3]....
        /*0048*/ 	.word	0xffffffff


	//   ....[4]....
        /*004c*/ 	.word	0xffffffff


	//   ....[5]....
        /*0050*/ 	.word	0xffffffff


	//   ....[6]....
        /*0054*/ 	.word	0xffffffff


	//   ....[7]....
        /*0058*/ 	.word	0xffffffff


	//   ....[8]....
        /*005c*/ 	.word	0xffffffff


	//   ....[9]....
        /*0060*/ 	.word	0xffffffff


	//   ....[10]....
        /*0064*/ 	.word	0xffffffff


	//   ....[11]....
        /*0068*/ 	.word	0xffffffff


	//   ....[12]....
        /*006c*/ 	.word	0xffffffff


	//   ....[13]....
        /*0070*/ 	.word	0xffffffff


	//   ....[14]....
        /*0074*/ 	.word	0xffffffff


	//   ....[15]....
        /*0078*/ 	.word	0xffffffff


	//   ....[16]....
        /*007c*/ 	.word	0xffffffff


	//   ....[17]....
        /*0080*/ 	.word	0xffffffff


	//   ....[18]....
        /*0084*/ 	.word	0xffffffff


	//   ....[19]....
        /*0088*/ 	.word	0xffffffff


	//   ....[20]....
        /*008c*/ 	.word	0xffffffff


	//   ....[21]....
        /*0090*/ 	.word	0xffffffff


	//   ....[22]....
        /*0094*/ 	.word	0xffffffff


	//   ....[23]....
        /*0098*/ 	.word	0xffffffff


	//   ....[24]....
        /*009c*/ 	.word	0xffffffff


	//   ....[25]....
        /*00a0*/ 	.word	0xffffffff


	//   ....[26]....
        /*00a4*/ 	.word	0xffffffff


	//   ....[27]....
        /*00a8*/ 	.word	0xffffffff


	//   ....[28]....
        /*00ac*/ 	.word	0xffffffff


	//   ....[29]....
        /*00b0*/ 	.word	0xffffffff


	//   ....[30]....
        /*00b4*/ 	.word	0xffffffff


	//   ....[31]....
        /*00b8*/ 	.word	0xffffffff


	//   ....[32]....
        /*00bc*/ 	.word	0xffffffff


	//   ....[33]....
        /*00c0*/ 	.word	0xffffffff


	//   ....[34]....
        /*00c4*/ 	.word	0xffffffff


	//   ....[35]....
        /*00c8*/ 	.word	0xffffffff


	//   ....[36]....
        /*00cc*/ 	.word	0xffffffff


	//   ....[37]....
        /*00d0*/ 	.word	0xffffffff


	//   ....[38]....
        /*00d4*/ 	.word	0xffffffff


	//   ....[39]....
        /*00d8*/ 	.word	0xffffffff


	//   ....[40]....
        /*00dc*/ 	.word	0xffffffff


	//   ....[41]....
        /*00e0*/ 	.word	0xffffffff


	//   ....[42]....
        /*00e4*/ 	.word	0xffffffff


	//   ....[43]....
        /*00e8*/ 	.word	0xffffffff


	//   ....[44]....
        /*00ec*/ 	.word	0xffffffff


	//   ....[45]....
        /*00f0*/ 	.word	0xffffffff


	//   ....[46]....
        /*00f4*/ 	.word	0xffffffff


	//   ....[47]....
        /*00f8*/ 	.word	0xffffffff


	//   ....[48]....
        /*00fc*/ 	.word	0xffffffff


	//   ....[49]....
        /*0100*/ 	.word	0xffffffff


	//   ....[50]....
        /*0104*/ 	.word	0xffffffff


	//   ....[51]....
        /*0108*/ 	.word	0xffffffff


	//   ....[52]....
        /*010c*/ 	.word	0xffffffff


	//   ....[53]....
        /*0110*/ 	.word	0xffffffff


	//   ....[54]....
        /*0114*/ 	.word	0xffffffff


	//   ....[55]....
        /*0118*/ 	.word	0xffffffff


	//   ....[56]....
        /*011c*/ 	.word	0xffffffff


	//   ....[57]....
        /*0120*/ 	.word	0xffffffff


	//   ....[58]....
        /*0124*/ 	.word	0xffffffff


	//   ....[59]....
        /*0128*/ 	.word	0xffffffff


	//   ....[60]....
        /*012c*/ 	.word	0xffffffff


	//   ....[61]....
        /*0130*/ 	.word	0xffffffff


	//   ....[62]....
        /*0134*/ 	.word	0xffffffff


	//   ....[63]....
        /*0138*/ 	.word	0xffffffff


	//   ....[64]....
        /*013c*/ 	.word	0xffffffff


	//   ....[65]....
        /*0140*/ 	.word	0xffffffff


	//   ....[66]....
        /*0144*/ 	.word	0xffffffff


	//   ....[67]....
        /*0148*/ 	.word	0xffffffff


	//   ....[68]....
        /*014c*/ 	.word	0xffffffff


	//   ....[69]....
        /*0150*/ 	.word	0xffffffff


	//   ....[70]....
        /*0154*/ 	.word	0xffffffff


	//   ....[71]....
        /*0158*/ 	.word	0xffffffff


	//   ....[72]....
        /*015c*/ 	.word	0xffffffff


	//   ....[73]....
        /*0160*/ 	.word	0xffffffff


	//   ....[74]....
        /*0164*/ 	.word	0xffffffff


	//   ....[75]....
        /*0168*/ 	.word	0xffffffff


	//   ....[76]....
        /*016c*/ 	.word	0xffffffff


	//   ....[77]....
        /*0170*/ 	.word	0xffffffff


	//   ....[78]....
        /*0174*/ 	.word	0xffffffff


	//   ....[79]....
        /*0178*/ 	.word	0xffffffff


	//   ....[80]....
        /*017c*/ 	.word	0xffffffff


	//   ....[81]....
        /*0180*/ 	.word	0xffffffff


	//   ....[82]....
        /*0184*/ 	.word	0xffffffff


	//   ....[83]....
        /*0188*/ 	.word	0xffffffff


	//   ....[84]....
        /*018c*/ 	.word	0xffffffff


	//   ....[85]....
        /*0190*/ 	.word	0xffffffff


	//   ....[86]....
        /*0194*/ 	.word	0xffffffff


	//   ....[87]....
        /*0198*/ 	.word	0xffffffff


	//   ....[88]....
        /*019c*/ 	.word	0xffffffff


	//   ....[89]....
        /*01a0*/ 	.word	0xffffffff


	//   ....[90]....
        /*01a4*/ 	.word	0xffffffff


	//   ....[91]....
        /*01a8*/ 	.word	0xffffffff


	//   ....[92]....
        /*01ac*/ 	.word	0xffffffff


	//----- nvinfo : EIATTR_COOP_GROUP_INSTR_OFFSETS
	.align		4
.L_2027:
        /*01b0*/ 	.byte	0x04, 0x28
        /*01b2*/ 	.short	(.L_2029 - .L_2028)


	//   ....[0]....
.L_2028:
        /*01b4*/ 	.word	0x000011b0


	//   ....[1]....
        /*01b8*/ 	.word	0x00001700


	//   ....[2]....
        /*01bc*/ 	.word	0x00001f90


	//   ....[3]....
        /*01c0*/ 	.word	0x00004950


	//   ....[4]....
        /*01c4*/ 	.word	0x00005030


	//   ....[5]....
        /*01c8*/ 	.word	0x00005c50


	//   ....[6]....
        /*01cc*/ 	.word	0x000066b0


	//   ....[7]....
        /*01d0*/ 	.word	0x00007800


	//   ....[8]....
        /*01d4*/ 	.word	0x00008240


	//   ....[9]....
        /*01d8*/ 	.word	0x00008260


	//   ....[10]....
        /*01dc*/ 	.word	0x000082b0


	//   ....[11]....
        /*01e0*/ 	.word	0x000082c0


	//   ....[12]....
        /*01e4*/ 	.word	0x000082f0


	//   ....[13]....
        /*01e8*/ 	.word	0x00008310


	//   ....[14]....
        /*01ec*/ 	.word	0x00008340


	//   ....[15]....
        /*01f0*/ 	.word	0x00008360


	//   ....[16]....
        /*01f4*/ 	.word	0x00008390


	//   ....[17]....
        /*01f8*/ 	.word	0x000083b0


	//   ....[18]....
        /*01fc*/ 	.word	0x00008480


	//   ....[19]....
        /*0200*/ 	.word	0x000084f0


	//   ....[20]....
        /*0204*/ 	.word	0x00008510


	//   ....[21]....
        /*0208*/ 	.word	0x00008520


	//   ....[22]....
        /*020c*/ 	.word	0x00008530


	//   ....[23]....
        /*0210*/ 	.word	0x00008540


	//   ....[24]....
        /*0214*/ 	.word	0x00008a10


	//   ....[25]....
        /*0218*/ 	.word	0x00008a30


	//   ....[26]....
        /*021c*/ 	.word	0x00008a40


	//   ....[27]....
        /*0220*/ 	.word	0x00008a50


	//   ....[28]....
        /*0224*/ 	.word	0x00008a80


	//   ....[29]....
        /*0228*/ 	.word	0x00008a90


	//   ....[30]....
        /*022c*/ 	.word	0x00008ac0


	//   ....[31]....
        /*0230*/ 	.word	0x00008ad0


	//   ....[32]....
        /*0234*/ 	.word	0x00008b00


	//   ....[33]....
        /*0238*/ 	.word	0x00008b10


	//   ....[34]....
        /*023c*/ 	.word	0x00008b40


	//   ....[35]....
        /*0240*/ 	.word	0x00008b50


	//   ....[36]....
        /*0244*/ 	.word	0x00008b80


	//   ....[37]....
        /*0248*/ 	.word	0x00008b90


	//   ....[38]....
        /*024c*/ 	.word	0x00008ba0


	//   ....[39]....
        /*0250*/ 	.word	0x00008bb0


	//   ....[40]....
        /*0254*/ 	.word	0x0000a160


	//   ....[41]....
        /*0258*/ 	.word	0x0000a1a0


	//   ....[42]....
        /*025c*/ 	.word	0x0000a290


	//   ....[43]....
        /*0260*/ 	.word	0x0000a2c0


	//   ....[44]....
        /*0264*/ 	.word	0x0000a3a0


	//   ....[45]....
        /*0268*/ 	.word	0x0000a3d0


	//   ....[46]....
        /*026c*/ 	.word	0x0000a4b0


	//   ....[47]....
        /*0270*/ 	.word	0x0000a4e0


	//   ....[48]....
        /*0274*/ 	.word	0x0000a5c0


	//   ....[49]....
        /*0278*/ 	.word	0x0000a5f0


	//   ....[50]....
        /*027c*/ 	.word	0x0000ae60


	//   ....[51]....
        /*0280*/ 	.word	0x0000b9a0


	//   ....[52]....
        /*0284*/ 	.word	0x0000c440


	//   ....[53]....
        /*0288*/ 	.word	0x0000ca30


	//   ....[54]....
        /*028c*/ 	.word	0x0000ca90


	//   ....[55]....
        /*0290*/ 	.word	0x0000caf0


	//   ....[56]....
        /*0294*/ 	.word	0x0000cb10


	//   ....[57]....
        /*0298*/ 	.word	0x0000cb30


	//   ....[58]....
        /*029c*/ 	.word	0x0000cbf0


	//   ....[59]....
        /*02a0*/ 	.word	0x0000cc40


	//   ....[60]....
        /*02a4*/ 	.word	0x0000cc90


	//   ....[61]....
        /*02a8*/ 	.word	0x0000ccc0


	//   ....[62]....
        /*02ac*/ 	.word	0x0000cce0


	//   ....[63]....
        /*02b0*/ 	.word	0x0000d030


	//   ....[64]....
        /*02b4*/ 	.word	0x0000d0b0


	//   ....[65]....
        /*02b8*/ 	.word	0x0000d160


	//   ....[66]....
        /*02bc*/ 	.word	0x0000d1d0


	//   ....[67]....
        /*02c0*/ 	.word	0x0000d260


	//   ....[68]....
        /*02c4*/ 	.word	0x0000d2d0


	//   ....[69]....
        /*02c8*/ 	.word	0x0000d360


	//   ....[70]....
        /*02cc*/ 	.word	0x0000d3d0


	//   ....[71]....
        /*02d0*/ 	.word	0x0000d480


	//   ....[72]....
        /*02d4*/ 	.word	0x0000d4f0


	//   ....[73]....
        /*02d8*/ 	.word	0x0000d560


	//   ....[74]....
        /*02dc*/ 	.word	0x0000d5d0


	//   ....[75]....
        /*02e0*/ 	.word	0x0000d650


	//   ....[76]....
        /*02e4*/ 	.word	0x0000d6c0


	//   ....[77]....
        /*02e8*/ 	.word	0x0000d740


	//   ....[78]....
        /*02ec*/ 	.word	0x0000d7c0


	//   ....[79]....
        /*02f0*/ 	.word	0x0000d860


	//   ....[80]....
        /*02f4*/ 	.word	0x0000d8d0


	//   ....[81]....
        /*02f8*/ 	.word	0x0000d950


	//   ....[82]....
        /*02fc*/ 	.word	0x0000d9c0


	//   ....[83]....
        /*0300*/ 	.word	0x0000da40


	//   ....[84]....
        /*0304*/ 	.word	0x0000dab0


	//   ....[85]....
        /*0308*/ 	.word	0x0000db50


	//   ....[86]....
        /*030c*/ 	.word	0x0000dbc0


	//   ....[87]....
        /*0310*/ 	.word	0x0000dc40


	//   ....[88]....
        /*0314*/ 	.word	0x0000dcb0


	//   ....[89]....
        /*0318*/ 	.word	0x0000dd20


	//   ....[90]....
        /*031c*/ 	.word	0x0000dd90


	//   ....[91]....
        /*0320*/ 	.word	0x0000de00


	//   ....[92]....
        /*0324*/ 	.word	0x0000de70


	//----- nvinfo : EIATTR_EXIT_INSTR_OFFSETS
	.align		4
.L_2029:
        /*0328*/ 	.byte	0x04, 0x1c
        /*032a*/ 	.short	(.L_2031 - .L_2030)


	//   ....[0]....
.L_2030:
        /*032c*/ 	.word	0x0000cdb0


	//   ....[1]....
        /*0330*/ 	.word	0x0000cfd0


	//----- nvinfo : EIATTR_MAX_THREADS
	.align		4
.L_2031:
        /*0334*/ 	.byte	0x04, 0x05
        /*0336*/ 	.short	(.L_2033 - .L_2032)
.L_2032:
        /*0338*/ 	.word	0x00000040
        /*033c*/ 	.word	0x00000001
        /*0340*/ 	.word	0x00000001


	//----- nvinfo : EIATTR_CRS_STACK_SIZE
	.align		4
.L_2033:
        /*0344*/ 	.byte	0x04, 0x1e
        /*0346*/ 	.short	(.L_2035 - .L_2034)
.L_2034:
        /*0348*/ 	.word	0x00000000
.L_2035:


//--------------------- .nv.info._Z25selective_scan_bwd_kernelI32Selective_Scan_bwd_kernel_traitsILi64ELi16ELb0ELb1ELb0ELb0ELb0EN3c104HalfEfEEv12SSMParamsBwd --------------------------
	.section	.nv.info._Z25selective_scan_bwd_kernelI32Selective_Scan_bwd_kernel_traitsILi64ELi16ELb0ELb1ELb0ELb0ELb0EN3c104HalfEfEEv12SSMParamsBwd,"",@"SHT_CUDA_INFO"
	.sectionflags	@""
	.align	4


	//----- nvinfo : EIATTR_CUDA_API_VERSION
	.align		4
        /*0000*/ 	.byte	0x04, 0x37
        /*0002*/ 	.short	(.L_2037 - .L_2036)
.L_2036:
        /*0004*/ 	.word	0x00000082


	//----- nvinfo : EIATTR_SW2861232_WAR
	.align		4
.L_2037:
        /*0008*/ 	.byte	0x01, 0x35
	.zero		2


	//----- nvinfo : EIATTR_PARAM_CBANK
	.align		4
        /*000c*/ 	.byte	0x04, 0x0a
        /*000e*/ 	.short	(.L_2039 - .L_2038)
	.align		4
.L_2038:
        /*0010*/ 	.word	index@(.nv.constant0._Z25selective_scan_bwd_kernelI32Selective_Scan_bwd_kernel_traitsILi64ELi16ELb0ELb1ELb0ELb0ELb0EN3c104HalfEfEEv12SSMParamsBwd)
        /*0014*/ 	.short	0x0160
        /*0016*/ 	.short	0x01f0


	//----- nvinfo : EIATTR_CBANK_PARAM_SIZE
	.align		4
.L_2039:
        /*0018*/ 	.byte	0x03, 0x19
        /*001a*/ 	.short	0x01f0


	//----- nvinfo : EIATTR_KPARAM_INFO
	.align		4
        /*001c*/ 	.byte	0x04, 0x17
        /*001e*/ 	.short	(.L_2041 - .L_2040)
.L_2040:
        /*0020*/ 	.word	0x00000000
        /*0024*/ 	.short	0x0000
        /*0026*/ 	.short	0x0000
        /*0028*/ 	.byte	0x00, 0xf0, 0xc1, 0x07


	//----- nvinfo : EIATTR_MAXREG_COUNT
	.align		4
.L_2041:
        /*002c*/ 	.byte	0x03, 0x1b
        /*002e*/ 	.short	0x00ff


	//----- nvinfo : EIATTR_NUM_BARRIERS
	.align		4
        /*0030*/ 	.byte	0x02, 0x4c
        /*0032*/ 	.byte	0x01
	.zero		1


	//----- nvinfo : EIATTR_MERCURY_ISA_VERSION
	.align		4
        /*0034*/ 	.byte	0x03, 0x5f
        /*0036*/ 	.short	0x0000


	//----- nvinfo : EIATTR_COOP_GROUP_MASK_REGIDS
	.align		4
        /*0038*/ 	.byte	0x04, 0x29
        /*003a*/ 	.short	(.L_2043 - .L_2042)


	//   ....[0]....
.L_2042:
        /*003c*/ 	.word	0xffffffff


	//   ....[1]....
        /*0040*/ 	.word	0xffffffff


	//   ....[2]....
        /*0044*/ 	.word	0xffffffff


	//   ....[3]....
        /*0048*/ 	.word	0xffffffff


	//   ....[4]....
        /*004c*/ 	.word	0xffffffff


	//   ....[5]....
        /*0050*/ 	.word	0xffffffff


	//   ....[6]....
        /*0054*/ 	.word	0xffffffff


	//   ....[7]....
        /*0058*/ 	.word	0xffffffff


	//   ....[8]....
        /*005c*/ 	.word	0xffffffff


	//   ....[9]....
        /*0060*/ 	.word	0xffffffff


	//   ....[10]....
        /*0064*/ 	.word	0xffffffff


	//   ....[11]....
        /*0068*/ 	.word	0xffffffff


	//   ....[12]....
        /*006c*/ 	.word	0xffffffff


	//   ....[13]....
        /*0070*/ 	.word	0xffffffff


	//   ....[14]....
        /*0074*/ 	.word	0xffffffff


	//   ....[15]....
        /*0078*/ 	.word	0xffffffff


	//   ....[16]....
        /*007c*/ 	.word	0xffffffff


	//   ....[17]....
        /*0080*/ 	.word	0xffffffff


	//   ....[18]....
        /*0084*/ 	.word	0xffffffff


	//   ....[19]....
        /*0088*/ 	.word	0xffffffff


	//   ....[20]....
        /*008c*/ 	.word	0xffffffff


	//   ....[21]....
        /*0090*/ 	.word	0xffffffff


	//   ....[22]....
        /*0094*/ 	.word	0xffffffff


	//   ....[23]....
        /*0098*/ 	.word	0xffffffff


	//   ....[24]....
        /*009c*/ 	.word	0xffffffff


	//   ....[25]....
        /*00a0*/ 	.word	0xffffffff


	//   ....[26]....
        /*00a4*/ 	.word	0xffffffff


	//   ....[27]....
        /*00a8*/ 	.word	0xffffffff


	//   ....[28]....
        /*00ac*/ 	.word	0xffffffff


	//   ....[29]....
        /*00b0*/ 	.word	0xffffffff


	//   ....[30]....
        /*00b4*/ 	.word	0xffffffff


	//   ....[31]....
        /*00b8*/ 	.word	0xffffffff


	//   ....[32]....
        /*00bc*/ 	.word	0xffffffff


	//   ....[33]....
        /*00c0*/ 	.word	0xffffffff


	//   ....[34]....
        /*00c4*/ 	.word	0xffffffff


	//   ....[35]....
        /*00c8*/ 	.word	0xffffffff


	//   ....[36]....
        /*00cc*/ 	.word	0xffffffff


	//   ....[37]....
        /*00d0*/ 	.word	0xffffffff


	//   ....[38]....
        /*00d4*/ 	.word	0xffffffff


	//   ....[39]....
        /*00d8*/ 	.word	0xffffffff


	//   ....[40]....
        /*00dc*/ 	.word	0xffffffff


	//   ....[41]....
        /*00e0*/ 	.word	0xffffffff


	//   ....[42]....
        /*00e4*/ 	.word	0xffffffff


	//   ....[43]....
        /*00e8*/ 	.word	0xffffffff


	//   ....[44]....
        /*00ec*/ 	.word	0xffffffff


	//   ....[45]....
        /*00f0*/ 	.word	0xffffffff


	//   ....[46]....
        /*00f4*/ 	.word	0xffffffff


	//   ....[47]....
        /*00f8*/ 	.word	0xffffffff


	//   ....[48]....
        /*00fc*/ 	.word	0xffffffff


	//   ....[49]....
        /*0100*/ 	.word	0xffffffff


	//   ....[50]....
        /*0104*/ 	.word	0xffffffff


	//   ....[51]....
        /*0108*/ 	.word	0xffffffff


	//   ....[52]....
        /*010c*/ 	.word	0xffffffff


	//   ....[53]....
        /*0110*/ 	.word	0xffffffff


	//   ....[54]....
        /*0114*/ 	.word	0xffffffff


	//   ....[55]....
        /*0118*/ 	.word	0xffffffff


	//   ....[56]....
        /*011c*/ 	.word	0xffffffff


	//   ....[57]....
        /*0120*/ 	.word	0xffffffff


	//   ....[58]....
        /*0124*/ 	.word	0xffffffff


	//   ....[59]....
        /*0128*/ 	.word	0xffffffff


	//   ....[60]....
        /*012c*/ 	.word	0xffffffff


	//   ....[61]....
        /*0130*/ 	.word	0xffffffff


	//   ....[62]....
        /*0134*/ 	.word	0xffffffff


	//   ....[63]....
        /*0138*/ 	.word	0xffffffff


	//   ....[64]....
        /*013c*/ 	.word	0xffffffff


	//   ....[65]....
        /*0140*/ 	.word	0xffffffff


	//   ....[66]....
        /*0144*/ 	.word	0xffffffff


	//   ....[67]....
        /*0148*/ 	.word	0xffffffff


	//   ....[68]....
        /*014c*/ 	.word	0xffffffff


	//   ....[69]....
        /*0150*/ 	.word	0xffffffff


	//   ....[70]....
        /*0154*/ 	.word	0xffffffff


	//   ....[71]....
        /*0158*/ 	.word	0xffffffff


	//   ....[72]....
        /*015c*/ 	.word	0xffffffff


	//   ....[73]....
        /*0160*/ 	.word	0xffffffff


	//   ....[74]....
        /*0164*/ 	.word	0xffffffff


	//   ....[75]....
        /*0168*/ 	.word	0xffffffff


	//   ....[76]....
        /*016c*/ 	.word	0xffffffff


	//   ....[77]....
        /*0170*/ 	.word	0xffffffff


	//   ....[78]....
        /*0174*/ 	.word	0xffffffff


	//   ....[79]....
        /*0178*/ 	.word	0xffffffff


	//   ....[80]....
        /*017c*/ 	.word	0xffffffff


	//   ....[81]....
        /*0180*/ 	.word	0xffffffff


	//   ....[82]....
        /*0184*/ 	.word	0xffffffff


	//   ....[83]....
        /*0188*/ 	.word	0xffffffff


	//   ....[84]....
        /*018c*/ 	.word	0xffffffff


	//   ....[85]....
        /*0190*/ 	.word	0xffffffff


	//   ....[86]....
        /*0194*/ 	.word	0xffffffff


	//   ....[87]....
        /*0198*/ 	.word	0xffffffff


	//----- nvinfo : EIATTR_COOP_GROUP_INSTR_OFFSETS
	.align		4
.L_2043:
        /*019c*/ 	.byte	0x04, 0x28
        /*019e*/ 	.short	(.L_2045 - .L_2044)


	//   ....[0]....
.L_2044:
        /*01a0*/ 	.word	0x000010c0


	//   ....[1]....
        /*01a4*/ 	.word	0x00001650


	//   ....[2]....
        /*01a8*/ 	.word	0x00001cb0


	//   ....[3]....
        /*01ac*/ 	.word	0x00002c90


	//   ....[4]....
        /*01b0*/ 	.word	0x000035a0


	//   ....[5]....
        /*01b4*/ 	.word	0x000035c0


	//   ....[6]....
        /*01b8*/ 	.word	0x00003610


	//   ....[7]....
        /*01bc*/ 	.word	0x00003620


	//   ....[8]....
        /*01c0*/ 	.word	0x00003650


	//   ....[9]....
        /*01c4*/ 	.word	0x00003670


	//   ....[10]....
        /*01c8*/ 	.word	0x000036a0


	//   ....[11]....
        /*01cc*/ 	.word	0x000036c0


	//   ....[12]....
        /*01d0*/ 	.word	0x000036f0


	//   ....[13]....
        /*01d4*/ 	.word	0x00003710


	//   ....[14]....
        /*01d8*/ 	.word	0x000037d0


	//   ....[15]....
        /*01dc*/ 	.word	0x00003840


	//   ....[16]....
        /*01e0*/ 	.word	0x00003860


	//   ....[17]....
        /*01e4*/ 	.word	0x00003870


	//   ....[18]....
        /*01e8*/ 	.word	0x00003880


	//   ....[19]....
        /*01ec*/ 	.word	0x00003890


	//   ....[20]....
        /*01f0*/ 	.word	0x00003e60


	//   ....[21]....
        /*01f4*/ 	.word	0x00003e80


	//   ....[22]....
        /*01f8*/ 	.word	0x00003e90


	//   ....[23]....
        /*01fc*/ 	.word	0x00003ea0


	//   ....[24]....
        /*0200*/ 	.word	0x00003ed0


	//   ....[25]....
        /*0204*/ 	.word	0x00003ee0


	//   ....[26]....
        /*0208*/ 	.word	0x00003f10


	//   ....[27]....
        /*020c*/ 	.word	0x00003f20


	//   ....[28]....
        /*0210*/ 	.word	0x00003f50


	//   ....[29]....
        /*0214*/ 	.word	0x00003f60


	//   ....[30]....
        /*0218*/ 	.word	0x00003f90


	//   ....[31]....
        /*021c*/ 	.word	0x00003fa0


	//   ....[32]....
        /*0220*/ 	.word	0x00003fd0


	//   ....[33]....
        /*0224*/ 	.word	0x00003fe0


	//   ....[34]....
        /*0228*/ 	.word	0x00003ff0


	//   ....[35]....
        /*022c*/ 	.word	0x00004000


	//   ....[36]....
        /*0230*/ 	.word	0x00005580


	//   ....[37]....
        /*0234*/ 	.word	0x000055c0


	//   ....[38]....
        /*0238*/ 	.word	0x000056d0


	//   ....[39]....
        /*023c*/ 	.word	0x00005700


	//   ....[40]....
        /*0240*/ 	.word	0x000057e0


	//   ....[41]....
        /*0244*/ 	.word	0x00005810


	//   ....[42]....
        /*0248*/ 	.word	0x000058f0


	//   ....[43]....
        /*024c*/ 	.word	0x00005920


	//   ....[44]....
        /*0250*/ 	.word	0x00005a00


	//   ....[45]....
        /*0254*/ 	.word	0x00005a30


	//   ....[46]....
        /*0258*/ 	.word	0x00006160


	//   ....[47]....
        /*025c*/ 	.word	0x00006d30


	//   ....[48]....
        /*0260*/ 	.word	0x000072f0


	//   ....[49]....
        /*0264*/ 	.word	0x00007350


	//   ....[50]....
        /*0268*/ 	.word	0x000073b0


	//   ....[51]....
        /*026c*/ 	.word	0x000073d0


	//   ....[52]....
        /*0270*/ 	.word	0x000073f0


	//   ....[53]....
        /*0274*/ 	.word	0x000074b0


	//   ....[54]....
        /*0278*/ 	.word	0x00007500


	//   ....[55]....
        /*027c*/ 	.word	0x00007550


	//   ....[56]....
        /*0280*/ 	.word	0x00007580


	//   ....[57]....
        /*0284*/ 	.word	0x000075a0


	//   ....[58]....
        /*0288*/ 	.word	0x000078f0


	//   ....[59]....
        /*028c*/ 	.word	0x00007970


	//   ....[60]....
        /*0290*/ 	.word	0x00007a20


	//   ....[61]....
        /*0294*/ 	.word	0x00007a90


	//   ....[62]....
        /*0298*/ 	.word	0x00007b20


	//   ....[63]....
        /*029c*/ 	.word	0x00007b90


	//   ....[64]....
        /*02a0*/ 	.word	0x00007c40


	//   ....[65]....
        /*02a4*/ 	.word	0x00007cb0


	//   ....[66]....
        /*02a8*/ 	.word	0x00007d40


	//   ....[67]....
        /*02ac*/ 	.word	0x00007db0


	//   ....[68]....
        /*02b0*/ 	.word	0x00007e30


	//   ....[69]....
        /*02b4*/ 	.word	0x00007ea0


	//   ....[70]....
        /*02b8*/ 	.word	0x00007f20


	//   ....[71]....
        /*02bc*/ 	.word	0x00007f90


	//   ....[72]....
        /*02c0*/ 	.word	0x00008010


	//   ....[73]....
        /*02c4*/ 	.word	0x00008090


	//   ....[74]....
        /*02c8*/ 	.word	0x00008130


	//   ....[75]....
        /*02cc*/ 	.word	0x000081a0


	//   ....[76]....
        /*02d0*/ 	.word	0x00008220


	//   ....[77]....
        /*02d4*/ 	.word	0x00008290


	//   ....[78]....
        /*02d8*/ 	.word	0x00008310


	//   ....[79]....
        /*02dc*/ 	.word	0x00008380


	//   ....[80]....
        /*02e0*/ 	.word	0x00008420


	//   ....[81]....
        /*02e4*/ 	.word	0x00008490


	//   ....[82]....
        /*02e8*/ 	.word	0x00008510


	//   ....[83]....
        /*02ec*/ 	.word	0x00008580


	//   ....[84]....
        /*02f0*/ 	.word	0x00008600


	//   ....[85]....
        /*02f4*/ 	.word	0x00008670


	//   ....[86]....
        /*02f8*/ 	.word	0x000086e0


	//   ....[87]....
        /*02fc*/ 	.word	0x00008750


	//----- nvinfo : EIATTR_EXIT_INSTR_OFFSETS
	.align		4
.L_2045:
        /*0300*/ 	.byte	0x04, 0x1c
        /*0302*/ 	.short	(.L_2047 - .L_2046)


	//   ....[0]....
.L_2046:
        /*0304*/ 	.word	0x00007670


	//   ....[1]....
        /*0308*/ 	.word	0x00007890


	//----- nvinfo : EIATTR_MAX_THREADS
	.align		4
.L_2047:
        /*030c*/ 	.byte	0x04, 0x05
        /*030e*/ 	.short	(.L_2049 - .L_2048)
.L_2048:
        /*0310*/ 	.word	0x00000040
        /*0314*/ 	.word	0x00000001
        /*0318*/ 	.word	0x00000001


	//----- nvinfo : EIATTR_CRS_STACK_SIZE
	.align		4
.L_2049:
        /*031c*/ 	.byte	0x04, 0x1e
        /*031e*/ 	.short	(.L_2051 - .L_2050)
.L_2050:
        /*0320*/ 	.word	0x00000000
.L_2051:


//--------------------- .nv.info._Z25selective_scan_bwd_kernelI32Selective_Scan_bwd_kernel_traitsILi64ELi16ELb0ELb1ELb0ELb0ELb1EN3c104HalfEfEEv12SSMParamsBwd --------------------------
	.section	.nv.info._Z25selective_scan_bwd_kernelI32Selective_Scan_bwd_kernel_traitsILi64ELi16ELb0ELb1ELb0ELb0ELb1EN3c104HalfEfEEv12SSMParamsBwd,"",@"SHT_CUDA_INFO"
	.sectionflags	@""
	.align	4


	//----- nvinfo : EIATTR_CUDA_API_VERSION
	.align		4
        /*0000*/ 	.byte	0x04, 0x37
        /*0002*/ 	.short	(.L_2053 - .L_2052)
.L_2052:
        /*0004*/ 	.word	0x00000082


	//----- nvinfo : EIATTR_SW2861232_WAR
	.align		4
.L_2053:
        /*0008*/ 	.byte	0x01, 0x35
	.zero		2


	//----- nvinfo : EIATTR_PARAM_CBANK
	.align		4
        /*000c*/ 	.byte	0x04, 0x0a
        /*000e*/ 	.short	(.L_2055 - .L_2054)
	.align		4
.L_2054:
        /*0010*/ 	.word	index@(.nv.constant0._Z25selective_scan_bwd_kernelI32Selective_Scan_bwd_kernel_traitsILi64ELi16ELb0ELb1ELb0ELb0ELb1EN3c104HalfEfEEv12SSMParamsBwd)
        /*0014*/ 	.short	0x0160
        /*0016*/ 	.short	0x01f0


	//----- nvinfo : EIATTR_CBANK_PARAM_SIZE
	.align		4
.L_2055:
        /*0018*/ 	.byte	0x03, 0x19
        /*001a*/ 	.short	0x01f0


	//----- nvinfo : EIATTR_KPARAM_INFO
	.align		4
        /*001c*/ 	.byte	0x04, 0x17
        /*001e*/ 	.short	(.L_2057 - .L_2056)
.L_2056:
        /*0020*/ 	.word	0x00000000
        /*0024*/ 	.short	0x0000
        /*0026*/ 	.short	0x0000
        /*0028*/ 	.byte	0x00, 0xf0, 0xc1, 0x07


	//----- nvinfo : EIATTR_MAXREG_COUNT
	.align		4
.L_2057:
        /*002c*/ 	.byte	0x03, 0x1b
        /*002e*/ 	.short	0x00ff


	//----- nvinfo : EIATTR_NUM_BARRIERS
	.align		4
        /*0030*/ 	.byte	0x02, 0x4c
        /*0032*/ 	.byte	0x01
	.zero		1


	//----- nvinfo : EIATTR_MERCURY_ISA_VERSION
	.align		4
        /*0034*/ 	.byte	0x03, 0x5f
        /*0036*/ 	.short	0x0000


	//----- nvinfo : EIATTR_COOP_GROUP_MASK_REGIDS
	.align		4
        /*0038*/ 	.byte	0x04, 0x29
        /*003a*/ 	.short	(.L_2059 - .L_2058)


	//   ....[0]....
.L_2058:
        /*003c*/ 	.word	0xffffffff


	//   ....[1]....
        /*0040*/ 	.word	0xffffffff


	//   ....[2]....
        /*0044*/ 	.word	0xffffffff


	//   ....[3]....
        /*0048*/ 	.word	0xffffffff


	//   ....[4]....
        /*004c*/ 	.word	0xffffffff


	//   ....[5]....
        /*0050*/ 	.word	0xffffffff


	//   ....[6]....
        /*0054*/ 	.word	0xffffffff


	//   ....[7]....
        /*0058*/ 	.word	0xffffffff


	//   ....[8]....
        /*005c*/ 	.word	0xffffffff


	//   ....[9]....
        /*0060*/ 	.word	0xffffffff


	//   ....[10]....
        /*0064*/ 	.word	0xffffffff


	//   ....[11]....
        /*0068*/ 	.word	0xffffffff


	//   ....[12]....
        /*006c*/ 	.word	0xffffffff


	//   ....[13]....
        /*0070*/ 	.word	0xffffffff


	//   ....[14]....
        /*0074*/ 	.word	0xffffffff


	//   ....[15]....
        /*0078*/ 	.word	0xffffffff


	//   ....[16]....
        /*007c*/ 	.word	0xffffffff


	//   ....[17]....
        /*0080*/ 	.word	0xffffffff


	//   ....[18]....
        /*0084*/ 	.word	0xffffffff


	//   ....[19]....
        /*0088*/ 	.word	0xffffffff


	//   ....[20]....
        /*008c*/ 	.word	0xffffffff


	//   ....[21]....
        /*0090*/ 	.word	0xffffffff


	//   ....[22]....
        /*0094*/ 	.word	0xffffffff


	//   ....[23]....
        /*0098*/ 	.word	0xffffffff


	//   ....[24]....
        /*009c*/ 	.word	0xffffffff


	//   ....[25]....
        /*00a0*/ 	.word	0xffffffff


	//   ....[26]....
        /*00a4*/ 	.word	0xffffffff


	//   ....[27]....
        /*00a8*/ 	.word	0xffffffff


	//   ....[28]....
        /*00ac*/ 	.word	0xffffffff


	//   ....[29]....
        /*00b0*/ 	.word	0xffffffff


	//   ....[30]....
        /*00b4*/ 	.word	0xffffffff


	//   ....[31]....
        /*00b8*/ 	.word	0xffffffff


	//   ....[32]....
        /*00bc*/ 	.word	0xffffffff


	//   ....[33]....
        /*00c0*/ 	.word	0xffffffff


	//   ....[34]....
        /*00c4*/ 	.word	0xffffffff


	//   ....[35]....
        /*00c8*/ 	.word	0xffffffff


	//   ....[36]....
        /*00cc*/ 	.word	0xffffffff


	//   ....[37]....
        /*00d0*/ 	.word	0xffffffff


	//   ....[38]....
        /*00d4*/ 	.word	0xffffffff


	//   ....[39]....
        /*00d8*/ 	.word	0xffffffff


	//   ....[40]....
        /*00dc*/ 	.word	0xffffffff


	//   ....[41]....
        /*00e0*/ 	.word	0xffffffff


	//   ....[42]....
        /*00e4*/ 	.word	0xffffffff


	//   ....[43]....
        /*00e8*/ 	.word	0xffffffff


	//   ....[44]....
        /*00ec*/ 	.word	0xffffffff


	//   ....[45]....
        /*00f0*/ 	.word	0xffffffff


	//   ....[46]....
        /*00f4*/ 	.word	0xffffffff


	//   ....[47]....
        /*00f8*/ 	.word	0xffffffff


	//   ....[48]....
        /*00fc*/ 	.word	0xffffffff


	//   ....[49]....
        /*0100*/ 	.word	0xffffffff


	//   ....[50]....
        /*0104*/ 	.word	0xffffffff


	//   ....[51]....
        /*0108*/ 	.word	0xffffffff


	//   ....[52]....
        /*010c*/ 	.word	0xffffffff


	//   ....[53]....
        /*0110*/ 	.word	0xffffffff


	//   ....[54]....
        /*0114*/ 	.word	0xffffffff


	//   ....[55]....
        /*0118*/ 	.word	0xffffffff


	//   ....[56]....
        /*011c*/ 	.word	0xffffffff


	//   ....[57]....
        /*0120*/ 	.word	0xffffffff


	//   ....[58]....
        /*0124*/ 	.word	0xffffffff


	//   ....[59]....
        /*0128*/ 	.word	0xffffffff


	//   ....[60]....
        /*012c*/ 	.word	0xffffffff


	//   ....[61]....
        /*0130*/ 	.word	0xffffffff


	//   ....[62]....
        /*0134*/ 	.word	0xffffffff


	//   ....[63]....
        /*0138*/ 	.word	0xffffffff


	//   ....[64]....
        /*013c*/ 	.word	0xffffffff


	//   ....[65]....
        /*0140*/ 	.word	0xffffffff


	//   ....[66]....
        /*0144*/ 	.word	0xffffffff


	//   ....[67]....
        /*0148*/ 	.word	0xffffffff


	//   ....[68]....
        /*014c*/ 	.word	0xffffffff


	//   ....[69]....
        /*0150*/ 	.word	0xffffffff


	//   ....[70]....
        /*0154*/ 	.word	0xffffffff


	//   ....[71]....
        /*0158*/ 	.word	0xffffffff


	//   ....[72]....
        /*015c*/ 	.word	0xffffffff


	//   ....[73]....
        /*0160*/ 	.word	0xffffffff


	//   ....[74]....
        /*0164*/ 	.word	0xffffffff


	//   ....[75]....
        /*0168*/ 	.word	0xffffffff


	//   ....[76]....
        /*016c*/ 	.word	0xffffffff


	//   ....[77]....
        /*0170*/ 	.word	0xffffffff


	//   ....[78]....
        /*0174*/ 	.word	0xffffffff


	//   ....[79]....
        /*0178*/ 	.word	0xffffffff


	//   ....[80]....
        /*017c*/ 	.word	0xffffffff


	//   ....[81]....
        /*0180*/ 	.word	0xffffffff


	//   ....[82]....
        /*0184*/ 	.word	0xffffffff


	//   ....[83]....
        /*0188*/ 	.word	0xffffffff


	//   ....[84]....
        /*018c*/ 	.word	0xffffffff


	//   ....[85]....
        /*0190*/ 	.word	0xffffffff


	//   ....[86]....
        /*0194*/ 	.word	0xffffffff


	//   ....[87]....
        /*0198*/ 	.word	0xffffffff


	//   ....[88]....
        /*019c*/ 	.word	0xffffffff


	//   ....[89]....
        /*01a0*/ 	.word	0xffffffff


	//   ....[90]....
        /*01a4*/ 	.word	0xffffffff


	//   ....[91]....
        /*01a8*/ 	.word	0xffffffff


	//----- nvinfo : EIATTR_COOP_GROUP_INSTR_OFFSETS
	.align		4
.L_2059:
        /*01ac*/ 	.byte	0x04, 0x28
        /*01ae*/ 	.short	(.L_2061 - .L_2060)


	//   ....[0]....
.L_2060:
        /*01b0*/ 	.word	0x00001130


	//   ....[1]....
        /*01b4*/ 	.word	0x00001740


	//   ....[2]....
        /*01b8*/ 	.word	0x00001e90


	//   ....[3]....
        /*01bc*/ 	.word	0x000023f0


	//   ....[4]....
        /*01c0*/ 	.word	0x00002b30


	//   ....[5]....
        /*01c4*/ 	.word	0x00003720


	//   ....[6]....
        /*01c8*/ 	.word	0x00004380


	//   ....[7]....
        /*01cc*/ 	.word	0x00005580


	//   ....[8]....
        /*01d0*/ 	.word	0x00005f90


	//   ....[9]....
        /*01d4*/ 	.word	0x00005fb0


	//   ....[10]....
        /*01d8*/ 	.word	0x00006000


	//   ....[11]....
        /*01dc*/ 	.word	0x00006010


	//   ....[12]....
        /*01e0*/ 	.word	0x00006040


	//   ....[13]....
        /*01e4*/ 	.word	0x00006060


	//   ....[14]....
        /*01e8*/ 	.word	0x00006090


	//   ....[15]....
        /*01ec*/ 	.word	0x000060b0


	//   ....[16]....
        /*01f0*/ 	.word	0x000060e0


	//   ....[17]....
        /*01f4*/ 	.word	0x00006100


	//   ....[18]....
        /*01f8*/ 	.word	0x000061d0


	//   ....[19]....
        /*01fc*/ 	.word	0x00006240


	//   ....[20]....
        /*0200*/ 	.word	0x00006260


	//   ....[21]....
        /*0204*/ 	.word	0x00006270


	//   ....[22]....
        /*0208*/ 	.word	0x00006280


	//   ....[23]....
        /*020c*/ 	.word	0x00006290


	//   ....[24]....
        /*0210*/ 	.word	0x00006760


	//   ....[25]....
        /*0214*/ 	.word	0x00006780


	//   ....[26]....
        /*0218*/ 	.word	0x00006790


	//   ....[27]....
        /*021c*/ 	.word	0x000067a0


	//   ....[28]....
        /*0220*/ 	.word	0x000067d0


	//   ....[29]....
        /*0224*/ 	.word	0x000067e0


	//   ....[30]....
        /*0228*/ 	.word	0x00006810


	//   ....[31]....
        /*022c*/ 	.word	0x00006820


	//   ....[32]....
        /*0230*/ 	.word	0x00006850


	//   ....[33]....
        /*0234*/ 	.word	0x00006860


	//   ....[34]....
        /*0238*/ 	.word	0x00006890


	//   ....[35]....
        /*023c*/ 	.word	0x000068a0


	//   ....[36]....
        /*0240*/ 	.word	0x000068d0


	//   ....[37]....
        /*0244*/ 	.word	0x000068e0


	//   ....[38]....
        /*0248*/ 	.word	0x000068f0


	//   ....[39]....
        /*024c*/ 	.word	0x00006900


	//   ....[40]....
        /*0250*/ 	.word	0x00007d70


	//   ....[41]....
        /*0254*/ 	.word	0x00007db0


	//   ....[42]....
        /*0258*/ 	.word	0x00007eb0


	//   ....[43]....
        /*025c*/ 	.word	0x00007ee0


	//   ....[44]....
        /*0260*/ 	.word	0x00007fd0


	//   ....[45]....
        /*0264*/ 	.word	0x00008000


	//   ....[46]....
        /*0268*/ 	.word	0x000080e0


	//   ....[47]....
        /*026c*/ 	.word	0x00008110


	//   ....[48]....
        /*0270*/ 	.word	0x000081f0


	//   ....[49]....
        /*0274*/ 	.word	0x00008220


	//   ....[50]....
        /*0278*/ 	.word	0x00008950


	//   ....[51]....
        /*027c*/ 	.word	0x000094f0


	//   ....[52]....
        /*0280*/ 	.word	0x00009ae0


	//   ....[53]....
        /*0284*/ 	.word	0x00009b40


	//   ....[54]....
        /*0288*/ 	.word	0x00009ba0


	//   ....[55]....
        /*028c*/ 	.word	0x00009bc0


	//   ....[56]....
        /*0290*/ 	.word	0x00009be0


	//   ....[57]....
        /*0294*/ 	.word	0x00009ca0


	//   ....[58]....
        /*0298*/ 	.word	0x00009cf0


	//   ....[59]....
        /*029c*/ 	.word	0x00009d40


	//   ....[60]....
        /*02a0*/ 	.word	0x00009d70


	//   ....[61]....
        /*02a4*/ 	.word	0x00009d90


	//   ....[62]....
        /*02a8*/ 	.word	0x0000a0e0


	//   ....[63]....
        /*02ac*/ 	.word	0x0000a160


	//   ....[64]....
        /*02b0*/ 	.word	0x0000a210


	//   ....[65]....
        /*02b4*/ 	.word	0x0000a280


	//   ....[66]....
        /*02b8*/ 	.word	0x0000a310


	//   ....[67]....
        /*02bc*/ 	.word	0x0000a380


	//   ....[68]....
        /*02c0*/ 	.word	0x0000a420


	//   ....[69]....
        /*02c4*/ 	.word	0x0000a490


	//   ....[70]....
        /*02c8*/ 	.word	0x0000a530


	//   ....[71]....
        /*02cc*/ 	.word	0x0000a5a0


	//   ....[72]....
        /*02d0*/ 	.word	0x0000a620


	//   ....[73]....
        /*02d4*/ 	.word	0x0000a690


	//   ....[74]....
        /*02d8*/ 	.word	0x0000a710


	//   ....[75]....
        /*02dc*/ 	.word	0x0000a780


	//   ....[76]....
        /*02e0*/ 	.word	0x0000a800


	//   ....[77]....
        /*02e4*/ 	.word	0x0000a880


	//   ....[78]....
        /*02e8*/ 	.word	0x0000a920


	//   ....[79]....
        /*02ec*/ 	.word	0x0000a990


	//   ....[80]....
        /*02f0*/ 	.word	0x0000aa10


	//   ....[81]....
        /*02f4*/ 	.word	0x0000aa80


	//   ....[82]....
        /*02f8*/ 	.word	0x0000ab00


	//   ....[83]....
        /*02fc*/ 	.word	0x0000ab70


	//   ....[84]....
        /*0300*/ 	.word	0x0000ac10


	//   ....[85]....
        /*0304*/ 	.word	0x0000ac80


	//   ....[86]....
        /*0308*/ 	.word	0x0000ad00


	//   ....[87]....
        /*030c*/ 	.word	0x0000ad70


	//   ....[88]....
        /*0310*/ 	.word	0x0000adf0


	//   ....[89]....
        /*0314*/ 	.word	0x0000ae60


	//   ....[90]....
        /*0318*/ 	.word	0x0000aed0


	//   ....[91]....
        /*031c*/ 	.word	0x0000af40


	//----- nvinfo : EIATTR_EXIT_INSTR_OFFSETS
	.align		4
.L_2061:
        /*0320*/ 	.byte	0x04, 0x1c
        /*0322*/ 	.short	(.L_2063 - .L_2062)


	//   ....[0]....
.L_2062:
        /*0324*/ 	.word	0x00009e60


	//   ....[1]....
        /*0328*/ 	.word	0x0000a080


	//----- nvinfo : EIATTR_MAX_THREADS
	.align		4
.L_2063:
        /*032c*/ 	.byte	0x04, 0x05
        /*032e*/ 	.short	(.L_2065 - .L_2064)
.L_2064:
        /*0330*/ 	.word	0x00000040
        /*0334*/ 	.word	0x00000001
        /*0338*/ 	.word	0x00000001


	//----- nvinfo : EIATTR_CRS_STACK_SIZE
	.align		4
.L_2065:
        /*033c*/ 	.byte	0x04, 0x1e
        /*033e*/ 	.short	(.L_2067 - .L_2066)
.L_2066:
        /*0340*/ 	.word	0x00000000
.L_2067:


//--------------------- .nv.info._Z25selective_scan_bwd_kernelI32Selective_Scan_bwd_kernel_traitsILi64ELi16ELb0ELb1ELb0ELb1ELb0EN3c104HalfEfEEv12SSMParamsBwd --------------------------
	.section	.nv.info._Z25selective_scan_bwd_kernelI32Selective_Scan_bwd_kernel_traitsILi64ELi16ELb0ELb1ELb0ELb1ELb0EN3c104HalfEfEEv12SSMParamsBwd,"",@"SHT_CUDA_INFO"
	.sectionflags	@""
	.align	4


	//----- nvinfo : EIATTR_CUDA_API_VERSION
	.align		4
        /*0000*/ 	.byte	0x04, 0x37
        /*0002*/ 	.short	(.L_2069 - .L_2068)
.L_2068:
        /*0004*/ 	.word	0x00000082


	//----- nvinfo : EIATTR_SW2861232_WAR
	.align		4
.L_2069:
        /*0008*/ 	.byte	0x01, 0x35
	.zero		2


	//----- nvinfo : EIATTR_PARAM_CBANK
	.align		4
        /*000c*/ 	.byte	0x04, 0x0a
        /*000e*/ 	.short	(.L_2071 - .L_2070)
	.align		4
.L_2070:
        /*0010*/ 	.word	index@(.nv.constant0._Z25selective_scan_bwd_kernelI32Selective_Scan_bwd_kernel_traitsILi64ELi16ELb0ELb1ELb0ELb1ELb0EN3c104HalfEfEEv12SSMParamsBwd)
        /*0014*/ 	.short	0x0160
        /*0016*/ 	.short	0x01f0


	//----- nvinfo : EIATTR_CBANK_PARAM_SIZE
	.align		4
.L_2071:
        /*0018*/ 	.byte	0x03, 0x19
        /*001a*/ 	.short	0x01f0


	//----- nvinfo : EIATTR_KPARAM_INFO
	.align		4
        /*001c*/ 	.byte	0x04, 0x17
        /*001e*/ 	.short	(.L_2073 - .L_2072)
.L_2072:
        /*0020*/ 	.word	0x00000000
        /*0024*/ 	.short	0x0000
        /*0026*/ 	.short	0x0000
        /*0028*/ 	.byte	0x00, 0xf0, 0xc1, 0x07


	//----- nvinfo : EIATTR_MAXREG_COUNT
	.align		4
.L_2073:
        /*002c*/ 	.byte	0x03, 0x1b
        /*002e*/ 	.short	0x00ff


	//----- nvinfo : EIATTR_NUM_BARRIERS
	.align		4
        /*0030*/ 	.byte	0x02, 0x4c
        /*0032*/ 	.byte	0x01
	.zero		1


	//----- nvinfo : EIATTR_MERCURY_ISA_VERSION
	.align		4
        /*0034*/ 	.byte	0x03, 0x5f
        /*0036*/ 	.short	0x0000


	//----- nvinfo : EIATTR_COOP_GROUP_MASK_REGIDS
	.align		4
        /*0038*/ 	.byte	0x04, 0x29
        /*003a*/ 	.short	(.L_2075 - .L_2074)


	//   ....[0]....
.L_2074:
        /*003c*/ 	.word	0xffffffff


	//   ....[1]....
        /*0040*/ 	.word	0xffffffff


	//   ....[2]....
        /*0044*/ 	.word	0xffffffff


	//   ....[3]....
        /*0048*/ 	.word	0xffffffff


	//   ....[4]....
        /*004c*/ 	.word	0xffffffff


	//   ....[5]....
        /*0050*/ 	.word	0xffffffff


	//   ....[6]....
        /*0054*/ 	.word	0xffffffff


	//   ....[7]....
        /*0058*/ 	.word	0xffffffff


	//   ....[8]....
        /*005c*/ 	.word	0xffffffff


	//   ....[9]....
        /*0060*/ 	.word	0xffffffff


	//   ....[10]....
        /*0064*/ 	.word	0xffffffff


	//   ....[11]....
        /*0068*/ 	.word	0xffffffff


	//   ....[12]....
        /*006c*/ 	.word	0xffffffff


	//   ....[13]....
        /*0070*/ 	.word	0xffffffff


	//   ....[14]....
        /*0074*/ 	.word	0xffffffff


	//   ....[15]....
        /*0078*/ 	.word	0xffffffff


	//   ....[16]....
        /*007c*/ 	.word	0xffffffff


	//   ....[17]....
        /*0080*/ 	.word	0xffffffff


	//   ....[18]....
        /*0084*/ 	.word	0xffffffff


	//   ....[19]....
        /*0088*/ 	.word	0xffffffff


	//   ....[20]....
        /*008c*/ 	.word	0xffffffff


	//   ....[21]....
        /*0090*/ 	.word	0xffffffff


	//   ....[22]....
        /*0094*/ 	.word	0xffffffff


	//   ....[23]....
        /*0098*/ 	.word	0xffffffff


	//   ....[24]....
        /*009c*/ 	.word	0xffffffff


	//   ....[25]....
        /*00a0*/ 	.word	0xffffffff


	//   ....[26]....
        /*00a4*/ 	.word	0xffffffff


	//   ....[27]....
        /*00a8*/ 	.word	0xffffffff


	//   ....[28]....
        /*00ac*/ 	.word	0xffffffff


	//   ....[29]....
        /*00b0*/ 	.word	0xffffffff


	//   ....[30]....
        /*00b4*/ 	.word	0xffffffff


	//   ....[31]....
        /*00b8*/ 	.word	0xffffffff


	//   ....[32]....
        /*00bc*/ 	.word	0xffffffff


	//   ....[33]....
        /*00c0*/ 	.word	0xffffffff


	//   ....[34]....
        /*00c4*/ 	.word	0xffffffff


	//   ....[35]....
        /*00c8*/ 	.word	0xffffffff


	//   ....[36]....
        /*00cc*/ 	.word	0xffffffff


	//   ....[37]....
        /*00d0*/ 	.word	0xffffffff


	//   ....[38]....
        /*00d4*/ 	.word	0xffffffff


	//   ....[39]....
        /*00d8*/ 	.word	0xffffffff


	//   ....[40]....
        /*00dc*/ 	.word	0xffffffff


	//   ....[41]....
        /*00e0*/ 	.word	0xffffffff


	//   ....[42]....
        /*00e4*/ 	.word	0xffffffff


	//   ....[43]....
        /*00e8*/ 	.word	0xffffffff


	//   ....[44]....
        /*00ec*/ 	.word	0xffffffff


	//   ....[45]....
        /*00f0*/ 	.word	0xffffffff


	//   ....[46]....
        /*00f4*/ 	.word	0xffffffff


	//   ....[47]....
        /*00f8*/ 	.word	0xffffffff


	//   ....[48]....
        /*00fc*/ 	.word	0xffffffff


	//   ....[49]....
        /*0100*/ 	.word	0xffffffff


	//   ....[50]....
        /*0104*/ 	.word	0xffffffff


	//   ....[51]....
        /*0108*/ 	.word	0xffffffff


	//   ....[52]....
        /*010c*/ 	.word	0xffffffff


	//   ....[53]....
        /*0110*/ 	.word	0xffffffff


	//   ....[54]....
        /*0114*/ 	.word	0xffffffff


	//   ....[55]....
        /*0118*/ 	.word	0xffffffff


	//   ....[56]....
        /*011c*/ 	.word	0xffffffff


	//   ....[57]....
        /*0120*/ 	.word	0xffffffff


	//   ....[58]....
        /*0124*/ 	.word	0xffffffff


	//   ....[59]....
        /*0128*/ 	.word	0xffffffff


	//   ....[60]....
        /*012c*/ 	.word	0xffffffff


	//   ....[61]....
        /*0130*/ 	.word	0xffffffff


	//   ....[62]....
        /*0134*/ 	.word	0xffffffff


	//   ....[63]....
        /*0138*/ 	.word	0xffffffff


	//   ....[64]....
        /*013c*/ 	.word	0xffffffff


	//   ....[65]....
        /*0140*/ 	.word	0xffffffff


	//   ....[66]....
        /*0144*/ 	.word	0xffffffff


	//   ....[67]....
        /*0148*/ 	.word	0xffffffff


	//   ....[68]....
        /*014c*/ 	.word	0xffffffff


	//   ....[69]....
        /*0150*/ 	.word	0xffffffff


	//   ....[70]....
        /*0154*/ 	.word	0xffffffff


	//   ....[71]....
        /*0158*/ 	.word	0xffffffff


	//   ....[72]....
        /*015c*/ 	.word	0xffffffff


	//   ....[73]....
        /*0160*/ 	.word	0xffffffff


	//   ....[74]....
        /*0164*/ 	.word	0xffffffff


	//   ....[75]....
        /*0168*/ 	.word	0xffffffff


	//   ....[76]....
        /*016c*/ 	.word	0xffffffff


	//   ....[77]....
        /*0170*/ 	.word	0xffffffff


	//   ....[78]....
        /*0174*/ 	.word	0xffffffff


	//   ....[79]....
        /*0178*/ 	.word	0xffffffff


	//   ....[80]....
        /*017c*/ 	.word	0xffffffff


	//   ....[81]....
        /*0180*/ 	.word	0xffffffff


	//   ....[82]....
        /*0184*/ 	.word	0xffffffff


	//   ....[83]....
        /*0188*/ 	.word	0xffffffff


	//   ....[84]....
        /*018c*/ 	.word	0xffffffff


	//   ....[85]....
        /*0190*/ 	.word	0xffffffff


	//   ....[86]....
        /*0194*/ 	.word	0xffffffff


	//   ....[87]....
        /*0198*/ 	.word	0xffffffff


	//   ....[88]....
        /*019c*/ 	.word	0xffffffff


	//----- nvinfo : EIATTR_COOP_GROUP_INSTR_OFFSETS
	.align		4
.L_2075:
        /*01a0*/ 	.byte	0x04, 0x28
        /*01a2*/ 	.short	(.L_2077 - .L_2076)


	//   ....[0]....
.L_2076:
        /*01a4*/ 	.word	0x00001130


	//   ....[1]....
        /*01a8*/ 	.word	0x00001780


	//   ....[2]....
        /*01ac*/ 	.word	0x00001d60


	//   ....[3]....
        /*01b0*/ 	.word	0x000050f0


	//   ....[4]....
        /*01b4*/ 	.word	0x00005a00


	//   ....[5]....
        /*01b8*/ 	.word	0x00005a20


	//   ....[6]....
        /*01bc*/ 	.word	0x00005a70


	//   ....[7]....
        /*01c0*/ 	.word	0x00005a80


	//   ....[8]....
        /*01c4*/ 	.word	0x00005ab0


	//   ....[9]....
        /*01c8*/ 	.word	0x00005ad0


	//   ....[10]....
        /*01cc*/ 	.word	0x00005b00


	//   ....[11]....
        /*01d0*/ 	.word	0x00005b20


	//   ....[12]....
        /*01d4*/ 	.word	0x00005b50


	//   ....[13]....
        /*01d8*/ 	.word	0x00005b70


	//   ....[14]....
        /*01dc*/ 	.word	0x00005c30


	//   ....[15]....
        /*01e0*/ 	.word	0x00005ca0


	//   ....[16]....
        /*01e4*/ 	.word	0x00005cc0


	//   ....[17]....
        /*01e8*/ 	.word	0x00005cd0


	//   ....[18]....
        /*01ec*/ 	.word	0x00005ce0


	//   ....[19]....
        /*01f0*/ 	.word	0x00005cf0


	//   ....[20]....
        /*01f4*/ 	.word	0x000062c0


	//   ....[21]....
        /*01f8*/ 	.word	0x000062e0


	//   ....[22]....
        /*01fc*/ 	.word	0x000062f0


	//   ....[23]....
        /*0200*/ 	.word	0x00006300


	//   ....[24]....
        /*0204*/ 	.word	0x00006330


	//   ....[25]....
        /*0208*/ 	.word	0x00006340


	//   ....[26]....
        /*020c*/ 	.word	0x00006370


	//   ....[27]....
        /*0210*/ 	.word	0x00006380


	//   ....[28]....
        /*0214*/ 	.word	0x000063b0


	//   ....[29]....
        /*0218*/ 	.word	0x000063c0


	//   ....[30]....
        /*021c*/ 	.word	0x000063f0


	//   ....[31]....
        /*0220*/ 	.word	0x00006400


	//   ....[32]....
        /*0224*/ 	.word	0x00006430


	//   ....[33]....
        /*0228*/ 	.word	0x00006440


	//   ....[34]....
        /*022c*/ 	.word	0x00006450


	//   ....[35]....
        /*0230*/ 	.word	0x00006460


	//   ....[36]....
        /*0234*/ 	.word	0x000079e0


	//   ....[37]....
        /*0238*/ 	.word	0x00007a20


	//   ....[38]....
        /*023c*/ 	.word	0x00007b30


	//   ....[39]....
        /*0240*/ 	.word	0x00007b60


	//   ....[40]....
        /*0244*/ 	.word	0x00007c40


	//   ....[41]....
        /*0248*/ 	.word	0x00007c70


	//   ....[42]....
        /*024c*/ 	.word	0x00007d50


	//   ....[43]....
        /*0250*/ 	.word	0x00007d80


	//   ....[44]....
        /*0254*/ 	.word	0x00007e60


	//   ....[45]....
        /*0258*/ 	.word	0x00007e90


	//   ....[46]....
        /*025c*/ 	.word	0x00008850


	//   ....[47]....
        /*0260*/ 	.word	0x000094f0


	//   ....[48]....
        /*0264*/ 	.word	0x00009f00


	//   ....[49]....
        /*0268*/ 	.word	0x0000a4c0


	//   ....[50]....
        /*026c*/ 	.word	0x0000a520


	//   ....[51]....
        /*0270*/ 	.word	0x0000a580


	//   ....[52]....
        /*0274*/ 	.word	0x0000a5a0


	//   ....[53]....
        /*0278*/ 	.word	0x0000a5c0


	//   ....[54]....
        /*027c*/ 	.word	0x0000a680


	//   ....[55]....
        /*0280*/ 	.word	0x0000a6d0


	//   ....[56]....
        /*0284*/ 	.word	0x0000a720


	//   ....[57]....
        /*0288*/ 	.word	0x0000a750


	//   ....[58]....
        /*028c*/ 	.word	0x0000a770


	//   ....[59]....
        /*0290*/ 	.word	0x0000aac0


	//   ....[60]....
        /*0294*/ 	.word	0x0000ab40


	//   ....[61]....
        /*0298*/ 	.word	0x0000abf0


	//   ....[62]....
        /*029c*/ 	.word	0x0000ac60


	//   ....[63]....
        /*02a0*/ 	.word	0x0000acf0


	//   ....[64]....
        /*02a4*/ 	.word	0x0000ad60


	//   ....[65]....
        /*02a8*/ 	.word	0x0000adf0


	//   ....[66]....
        /*02ac*/ 	.word	0x0000ae60


	//   ....[67]....
        /*02b0*/ 	.word	0x0000aef0


	//   ....[68]....
        /*02b4*/ 	.word	0x0000af60


	//   ....[69]....
        /*02b8*/ 	.word	0x0000afe0


	//   ....[70]....
        /*02bc*/ 	.word	0x0000b050


	//   ....[71]....
        /*02c0*/ 	.word	0x0000b0d0


	//   ....[72]....
        /*02c4*/ 	.word	0x0000b140


	//   ....[73]....
        /*02c8*/ 	.word	0x0000b1c0


	//   ....[74]....
        /*02cc*/ 	.word	0x0000b240


	//   ....[75]....
        /*02d0*/ 	.word	0x0000b2e0


	//   ....[76]....
        /*02d4*/ 	.word	0x0000b350


	//   ....[77]....
        /*02d8*/ 	.word	0x0000b3d0


	//   ....[78]....
        /*02dc*/ 	.word	0x0000b440


	//   ....[79]....
        /*02e0*/ 	.word	0x0000b4c0


	//   ....[80]....
        /*02e4*/ 	.word	0x0000b530


	//   ....[81]....
        /*02e8*/ 	.word	0x0000b5d0


	//   ....[82]....
        /*02ec*/ 	.word	0x0000b640


	//   ....[83]....
        /*02f0*/ 	.word	0x0000b6c0


	//   ....[84]....
        /*02f4*/ 	.word	0x0000b730


	//   ....[85]....
        /*02f8*/ 	.word	0x0000b7b0


	//   ....[86]....
        /*02fc*/ 	.word	0x0000b820


	//   ....[87]....
        /*0300*/ 	.word	0x0000b890


	//   ....[88]....
        /*0304*/ 	.word	0x0000b900


	//----- nvinfo : EIATTR_EXIT_INSTR_OFFSETS
	.align		4
.L_2077:
        /*0308*/ 	.byte	0x04, 0x1c
        /*030a*/ 	.short	(.L_2079 - .L_2078)


	//   ....[0]....
.L_2078:
        /*030c*/ 	.word	0x0000a840


	//   ....[1]....
        /*0310*/ 	.word	0x0000aa60


	//----- nvinfo : EIATTR_MAX_THREADS
	.align		4
.L_2079:
        /*0314*/ 	.byte	0x04, 0x05
        /*0316*/ 	.short	(.L_2081 - .L_2080)
.L_2080:
        /*0318*/ 	.word	0x00000040
        /*031c*/ 	.word	0x00000001
        /*0320*/ 	.word	0x00000001


	//----- nvinfo : EIATTR_CRS_STACK_SIZE
	.align		4
.L_2081:
        /*0324*/ 	.byte	0x04, 0x1e
        /*0326*/ 	.short	(.L_2083 - .L_2082)
.L_2082:
        /*0328*/ 	.word	0x00000000
.L_2083:


//--------------------- .nv.info._Z25selective_scan_bwd_kernelI32Selective_Scan_bwd_kernel_traitsILi64ELi16ELb0ELb1ELb0ELb1ELb1EN3c104HalfEfEEv12SSMParamsBwd --------------------------
	.section	.nv.info._Z25selective_scan_bwd_kernelI32Selective_Scan_bwd_kernel_traitsILi64ELi16ELb0ELb1ELb0ELb1ELb1EN3c104HalfEfEEv12SSMParamsBwd,"",@"SHT_CUDA_INFO"
	.sectionflags	@""
	.align	4


	//----- nvinfo : EIATTR_CUDA_API_VERSION
	.align		4
        /*0000*/ 	.byte	0x04, 0x37
        /*0002*/ 	.short	(.L_2085 - .L_2084)
.L_2084:
        /*0004*/ 	.word	0x00000082


	//----- nvinfo : EIATTR_SW2861232_WAR
	.align		4
.L_2085:
        /*0008*/ 	.byte	0x01, 0x35
	.zero		2


	//----- nvinfo : EIATTR_PARAM_CBANK
	.align		4
        /*000c*/ 	.byte	0x04, 0x0a
        /*000e*/ 	.short	(.L_2087 - .L_2086)
	.align		4
.L_2086:
        /*0010*/ 	.word	index@(.nv.constant0._Z25selective_scan_bwd_kernelI32Selective_Scan_bwd_kernel_traitsILi64ELi16ELb0ELb1ELb0ELb1ELb1EN3c104HalfEfEEv12SSMParamsBwd)
        /*0014*/ 	.short	0x0160
        /*0016*/ 	.short	0x01f0


	//----- nvinfo : EIATTR_CBANK_PARAM_SIZE
	.align		4
.L_2087:
        /*0018*/ 	.byte	0x03, 0x19
        /*001a*/ 	.short	0x01f0


	//----- nvinfo : EIATTR_KPARAM_INFO
	.align		4
        /*001c*/ 	.byte	0x04, 0x17
        /*001e*/ 	.short	(.L_2089 - .L_2088)
.L_2088:
        /*0020*/ 	.word	0x00000000
        /*0024*/ 	.short	0x0000
        /*0026*/ 	.short	0x0000
        /*0028*/ 	.byte	0x00, 0xf0, 0xc1, 0x07


	//----- nvinfo : EIATTR_MAXREG_COUNT
	.align		4
.L_2089:
        /*002c*/ 	.byte	0x03, 0x1b
        /*002e*/ 	.short	0x00ff


	//----- nvinfo : EIATTR_NUM_BARRIERS
	.align		4
        /*0030*/ 	.byte	0x02, 0x4c
        /*0032*/ 	.byte	0x01
	.zero		1


	//----- nvinfo : EIATTR_MERCURY_ISA_VERSION
	.align		4
        /*0034*/ 	.byte	0x03, 0x5f
        /*0036*/ 	.short	0x0000


	//----- nvinfo : EIATTR_COOP_GROUP_MASK_REGIDS
	.align		4
        /*0038*/ 	.byte	0x04, 0x29
        /*003a*/ 	.short	(.L_2091 - .L_2090)


	//   ....[0]....
.L_2090:
        /*003c*/ 	.word	0xffffffff


	//   ....[1]....
        /*0040*/ 	.word	0xffffffff


	//   ....[2]....
        /*0044*/ 	.word	0xffffffff


	//   ....[3]....
        /*0048*/ 	.word	0xffffffff


	//   ....[4]....
        /*004c*/ 	.word	0xffffffff


	//   ....[5]....
        /*0050*/ 	.word	0xffffffff


	//   ....[6]....
        /*0054*/ 	.word	0xffffffff


	//   ....[7]....
        /*0058*/ 	.word	0xffffffff


	//   ....[8]....
        /*005c*/ 	.word	0xffffffff


	//   ....[9]....
        /*0060*/ 	.word	0xffffffff


	//   ....[10]....
        /*0064*/ 	.word	0xffffffff


	//   ....[11]....
        /*0068*/ 	.word	0xffffffff


	//   ....[12]....
        /*006c*/ 	.word	0xffffffff


	//   ....[13]....
        /*0070*/ 	.word	0xffffffff


	//   ....[14]....
        /*0074*/ 	.word	0xffffffff


	//   ....[15]....
        /*0078*/ 	.word	0xffffffff


	//   ....[16]....
        /*007c*/ 	.word	0xffffffff


	//   ....[17]....
        /*0080*/ 	.word	0xffffffff


	//   ....[18]....
        /*0084*/ 	.word	0xffffffff


	//   ....[19]....
        /*0088*/ 	.word	0xffffffff


	//   ....[20]....
        /*008c*/ 	.word	0xffffffff


	//   ....[21]....
        /*0090*/ 	.word	0xffffffff


	//   ....[22]....
        /*0094*/ 	.word	0xffffffff


	//   ....[23]....
        /*0098*/ 	.word	0xffffffff


	//   ....[24]....
        /*009c*/ 	.word	0xffffffff


	//   ....[25]....
        /*00a0*/ 	.word	0xffffffff


	//   ....[26]....
        /*00a4*/ 	.word	0xffffffff


	//   ....[27]....
        /*00a8*/ 	.word	0xffffffff


	//   ....[28]....
        /*00ac*/ 	.word	0xffffffff


	//   ....[29]....
        /*00b0*/ 	.word	0xffffffff


	//   ....[30]....
        /*00b4*/ 	.word	0xffffffff


	//   ....[31]....
        /*00b8*/ 	.word	0xffffffff


	//   ....[32]....
        /*00bc*/ 	.word	0xffffffff


	//   ....[33]....
        /*00c0*/ 	.word	0xffffffff


	//   ....[34]....
        /*00c4*/ 	.word	0xffffffff


	//   ....[35]....
        /*00c8*/ 	.word	0xffffffff


	//   ....[36]....
        /*00cc*/ 	.word	0xffffffff


	//   ....[37]....
        /*00d0*/ 	.word	0xffffffff


	//   ....[38]....
        /*00d4*/ 	.word	0xffffffff


	//   ....[39]....
        /*00d8*/ 	.word	0xffffffff


	//   ....[40]....
        /*00dc*/ 	.word	0xffffffff


	//   ....[41]....
        /*00e0*/ 	.word	0xffffffff


	//   ....[42]....
        /*00e4*/ 	.word	0xffffffff


	//   ....[43]....
        /*00e8*/ 	.word	0xffffffff


	//   ....[44]....
        /*00ec*/ 	.word	0xffffffff


	//   ....[45]....
        /*00f0*/ 	.word	0xffffffff


	//   ....[46]....
        /*00f4*/ 	.word	0xffffffff


	//   ....[47]....
        /*00f8*/ 	.word	0xffffffff


	//   ....[48]....
        /*00fc*/ 	.word	0xffffffff


	//   ....[49]....
        /*0100*/ 	.word	0xffffffff


	//   ....[50]....
        /*0104*/ 	.word	0xffffffff


	//   ....[51]....
        /*0108*/ 	.word	0xffffffff


	//   ....[52]....
        /*010c*/ 	.word	0xffffffff


	//   ....[53]....
        /*0110*/ 	.word	0xffffffff


	//   ....[54]....
        /*0114*/ 	.word	0xffffffff


	//   ....[55]....
        /*0118*/ 	.word	0xffffffff


	//   ....[56]....
        /*011c*/ 	.word	0xffffffff


	//   ....[57]....
        /*0120*/ 	.word	0xffffffff


	//   ....[58]....
        /*0124*/ 	.word	0xffffffff


	//   ....[59]....
        /*0128*/ 	.word	0xffffffff


	//   ....[60]....
        /*012c*/ 	.word	0xffffffff


	//   ....[61]....
        /*0130*/ 	.word	0xffffffff


	//   ....[62]....
        /*0134*/ 	.word	0xffffffff


	//   ....[63]....
        /*0138*/ 	.word	0xffffffff


	//   ....[64]....
        /*013c*/ 	.word	0xffffffff


	//   ....[65]....
        /*0140*/ 	.word	0xffffffff


	//   ....[66]....
        /*0144*/ 	.word	0xffffffff


	//   ....[67]....
        /*0148*/ 	.word	0xffffffff


	//   ....[68]....
        /*014c*/ 	.word	0xffffffff


	//   ....[69]....
        /*0150*/ 	.word	0xffffffff


	//   ....[70]....
        /*0154*/ 	.word	0xffffffff


	//   ....[71]....
        /*0158*/ 	.word	0xffffffff


	//   ....[72]....
        /*015c*/ 	.word	0xffffffff


	//   ....[73]....
        /*0160*/ 	.word	0xffffffff


	//   ....[74]....
        /*0164*/ 	.word	0xffffffff


	//   ....[75]....
        /*0168*/ 	.word	0xffffffff


	//   ....[76]....
        /*016c*/ 	.word	0xffffffff


	//   ....[77]....
        /*0170*/ 	.word	0xffffffff


	//   ....[78]....
        /*0174*/ 	.word	0xffffffff


	//   ....[79]....
        /*0178*/ 	.word	0xffffffff


	//   ....[80]....
        /*017c*/ 	.word	0xffffffff


	//   ....[81]....
        /*0180*/ 	.word	0xffffffff


	//   ....[82]....
        /*0184*/ 	.word	0xffffffff


	//   ....[83]....
        /*0188*/ 	.word	0xffffffff


	//   ....[84]....
        /*018c*/ 	.word	0xffffffff


	//   ....[85]....
        /*0190*/ 	.word	0xffffffff


	//   ....[86]....
        /*0194*/ 	.word	0xffffffff


	//   ....[87]....
        /*0198*/ 	.word	0xffffffff


	//   ....[88]....
        /*019c*/ 	.word	0xffffffff


	//   ....[89]....
        /*01a0*/ 	.word	0xffffffff


	//   ....[90]....
        /*01a4*/ 	.word	0xffffffff


	//   ....[91]....
        /*01a8*/ 	.word	0xffffffff


	//   ....[92]....
        /*01ac*/ 	.word	0xffffffff


	//----- nvinfo : EIATTR_COOP_GROUP_INSTR_OFFSETS
	.align		4
.L_2091:
        /*01b0*/ 	.byte	0x04, 0x28
        /*01b2*/ 	.short	(.L_2093 - .L_2092)


	//   ....[0]....
.L_2092:
        /*01b4*/ 	.word	0x000011a0


	//   ....[1]....
        /*01b8*/ 	.word	0x00001710


	//   ....[2]....
        /*01bc*/ 	.word	0x00001f90


	//   ....[3]....
        /*01c0*/ 	.word	0x00004950


	//   ....[4]....
        /*01c4*/ 	.word	0x00005060


	//   ....[5]....
        /*01c8*/ 	.word	0x00005c50


	//   ....[6]....
        /*01cc*/ 	.word	0x000066b0


	//   ....[7]....
        /*01d0*/ 	.word	0x00007880


	//   ....[8]....
        /*01d4*/ 	.word	0x00008240


	//   ....[9]....
        /*01d8*/ 	.word	0x00008260


	//   ....[10]....
        /*01dc*/ 	.word	0x000082b0


	//   ....[11]....
        /*01e0*/ 	.word	0x000082c0


	//   ....[12]....
        /*01e4*/ 	.word	0x000082f0


	//   ....[13]....
        /*01e8*/ 	.word	0x00008310


	//   ....[14]....
        /*01ec*/ 	.word	0x00008340


	//   ....[15]....
        /*01f0*/ 	.word	0x00008360


	//   ....[16]....
        /*01f4*/ 	.word	0x00008390


	//   ....[17]....
        /*01f8*/ 	.word	0x000083c0


	//   ....[18]....
        /*01fc*/ 	.word	0x00008470


	//   ....[19]....
        /*0200*/ 	.word	0x000084e0


	//   ....[20]....
        /*0204*/ 	.word	0x00008500


	//   ....[21]....
        /*0208*/ 	.word	0x00008510


	//   ....[22]....
        /*020c*/ 	.word	0x00008520


	//   ....[23]....
        /*0210*/ 	.word	0x00008530


	//   ....[24]....
        /*0214*/ 	.word	0x00008a00


	//   ....[25]....
        /*0218*/ 	.word	0x00008a20


	//   ....[26]....
        /*021c*/ 	.word	0x00008a30


	//   ....[27]....
        /*0220*/ 	.word	0x00008a60


	//   ....[28]....
        /*0224*/ 	.word	0x00008a70


	//   ....[29]....
        /*0228*/ 	.word	0x00008a80


	//   ....[30]....
        /*022c*/ 	.word	0x00008ab0


	//   ....[31]....
        /*0230*/ 	.word	0x00008ac0


	//   ....[32]....
        /*0234*/ 	.word	0x00008af0


	//   ....[33]....
        /*0238*/ 	.word	0x00008b00


	//   ....[34]....
        /*023c*/ 	.word	0x00008b30


	//   ....[35]....
        /*0240*/ 	.word	0x00008b40


	//   ....[36]....
        /*0244*/ 	.word	0x00008b70


	//   ....[37]....
        /*0248*/ 	.word	0x00008b80


	//   ....[38]....
        /*024c*/ 	.word	0x00008b90


	//   ....[39]....
        /*0250*/ 	.word	0x00008ba0


	//   ....[40]....
        /*0254*/ 	.word	0x0000a040


	//   ....[41]....
        /*0258*/ 	.word	0x0000a080


	//   ....[42]....
        /*025c*/ 	.word	0x0000a180


	//   ....[43]....
        /*0260*/ 	.word	0x0000a1b0


	//   ....[44]....
        /*0264*/ 	.word	0x0000a290


	//   ....[45]....
        /*0268*/ 	.word	0x0000a2c0


	//   ....[46]....
        /*026c*/ 	.word	0x0000a3a0


	//   ....[47]....
        /*0270*/ 	.word	0x0000a3e0


	//   ....[48]....
        /*0274*/ 	.word	0x0000a4c0


	//   ....[49]....
        /*0278*/ 	.word	0x0000a4f0


	//   ....[50]....
        /*027c*/ 	.word	0x0000adf0


	//   ....[51]....
        /*0280*/ 	.word	0x0000b8b0


	//   ....[52]....
        /*0284*/ 	.word	0x0000c400


	//   ....[53]....
        /*0288*/ 	.word	0x0000ca00


	//   ....[54]....
        /*028c*/ 	.word	0x0000ca60


	//   ....[55]....
        /*0290*/ 	.word	0x0000cac0


	//   ....[56]....
        /*0294*/ 	.word	0x0000cae0


	//   ....[57]....
        /*0298*/ 	.word	0x0000cb00


	//   ....[58]....
        /*029c*/ 	.word	0x0000cbc0


	//   ....[59]....
        /*02a0*/ 	.word	0x0000cc10


	//   ....[60]....
        /*02a4*/ 	.word	0x0000cc60


	//   ....[61]....
        /*02a8*/ 	.word	0x0000cc90


	//   ....[62]....
        /*02ac*/ 	.word	0x0000ccb0


	//   ....[63]....
        /*02b0*/ 	.word	0x0000d000


	//   ....[64]....
        /*02b4*/ 	.word	0x0000d080


	//   ....[65]....
        /*02b8*/ 	.word	0x0000d130


	//   ....[66]....
        /*02bc*/ 	.word	0x0000d1a0


	//   ....[67]....
        /*02c0*/ 	.word	0x0000d230


	//   ....[68]....
        /*02c4*/ 	.word	0x0000d2a0


	//   ....[69]....
        /*02c8*/ 	.word	0x0000d340


	//   ....[70]....
        /*02cc*/ 	.word	0x0000d3b0


	//   ....[71]....
        /*02d0*/ 	.word	0x0000d450


	//   ....[72]....
        /*02d4*/ 	.word	0x0000d4c0


	//   ....[73]....
        /*02d8*/ 	.word	0x0000d540


	//   ....[74]....
        /*02dc*/ 	.word	0x0000d5b0


	//   ....[75]....
        /*02e0*/ 	.word	0x0000d620


	//   ....[76]....
        /*02e4*/ 	.word	0x0000d690


	//   ....[77]....
        /*02e8*/ 	.word	0x0000d710


	//   ....[78]....
        /*02ec*/ 	.word	0x0000d790


	//   ....[79]....
        /*02f0*/ 	.word	0x0000d830


	//   ....[80]....
        /*02f4*/ 	.word	0x0000d8a0


	//   ....[81]....
        /*02f8*/ 	.word	0x0000d920


	//   ....[82]....
        /*02fc*/ 	.word	0x0000d990


	//   ....[83]....
        /*0300*/ 	.word	0x0000da10


	//   ....[84]....
        /*0304*/ 	.word	0x0000da80


	//   ....[85]....
        /*0308*/ 	.word	0x0000db20


	//   ....[86]....
        /*030c*/ 	.word	0x0000db90


	//   ....[87]....
        /*0310*/ 	.word	0x0000dc10


	//   ....[88]....
        /*0314*/ 	.word	0x0000dc80


	//   ....[89]....
        /*0318*/ 	.word	0x0000dcf0


	//   ....[90]....
        /*031c*/ 	.word	0x0000dd60


	//   ....[91]....
        /*0320*/ 	.word	0x0000ddd0


	//   ....[92]....
        /*0324*/ 	.word	0x0000de40


	//----- nvinfo : EIATTR_EXIT_INSTR_OFFSETS
	.align		4
.L_2093:
        /*0328*/ 	.byte	0x04, 0x1c
        /*032a*/ 	.short	(.L_2095 - .L_2094)


	//   ....[0]....
.L_2094:
        /*032c*/ 	.word	0x0000cd80


	//   ....[1]....
        /*0330*/ 	.word	0x0000cfa0


	//----- nvinfo : EIATTR_MAX_THREADS
	.align		4
.L_2095:
        /*0334*/ 	.byte	0x04, 0x05
        /*0336*/ 	.short	(.L_2097 - .L_2096)
.L_2096:
        /*0338*/ 	.word	0x00000040
        /*033c*/ 	.word	0x00000001
        /*0340*/ 	.word	0x00000001


	//----- nvinfo : EIATTR_CRS_STACK_SIZE
	.align		4
.L_2097:
        /*0344*/ 	.byte	0x04, 0x1e
        /*0346*/ 	.short	(.L_2099 - .L_2098)
.L_2098:
        /*0348*/ 	.word	0x00000000
.L_2099:


//--------------------- .nv.info._Z25selective_scan_bwd_kernelI32Selective_Scan_bwd_kernel_traitsILi64ELi16ELb0ELb1ELb1ELb0ELb0EN3c104HalfEfEEv12SSMParamsBwd --------------------------
	.section	.nv.info._Z25selective_scan_bwd_kernelI32Selective_Scan_bwd_kernel_traitsILi64ELi16ELb0ELb1ELb1ELb0ELb0EN3c104HalfEfEEv12SSMParamsBwd,"",@"SHT_CUDA_INFO"
	.sectionflags	@""
	.align	4


	//----- nvinfo : EIATTR_CUDA_API_VERSION
	.align		4
        /*0000*/ 	.byte	0x04, 0x37
        /*0002*/ 	.short	(.L_2101 - .L_2100)
.L_2100:
        /*0004*/ 	.word	0x00000082


	//----- nvinfo : EIATTR_SW2861232_WAR
	.align		4
.L_2101:
        /*0008*/ 	.byte	0x01, 0x35
	.zero		2


	//----- nvinfo : EIATTR_PARAM_CBANK
	.align		4
        /*000c*/ 	.byte	0x04, 0x0a
        /*000e*/ 	.short	(.L_2103 - .L_2102)
	.align		4
.L_2102:
        /*0010*/ 	.word	index@(.nv.constant0._Z25selective_scan_bwd_kernelI32Selective_Scan_bwd_kernel_traitsILi64ELi16ELb0ELb1ELb1ELb0ELb0EN3c104HalfEfEEv12SSMParamsBwd)
        /*0014*/ 	.short	0x0160
        /*0016*/ 	.short	0x01f0


	//----- nvinfo : EIATTR_CBANK_PARAM_SIZE
	.align		4
.L_2103:
        /*0018*/ 	.byte	0x03, 0x19
        /*001a*/ 	.short	0x01f0


	//----- nvinfo : EIATTR_KPARAM_INFO
	.align		4
        /*001c*/ 	.byte	0x04, 0x17
        /*001e*/ 	.short	(.L_2105 - .L_2104)
.L_2104:
        /*0020*/ 	.word	0x00000000
        /*0024*/ 	.short	0x0000
        /*0026*/ 	.short	0x0000
        /*0028*/ 	.byte	0x00, 0xf0, 0xc1, 0x07


	//----- nvinfo : EIATTR_MAXREG_COUNT
	.align		4
.L_2105:
        /*002c*/ 	.byte	0x03, 0x1b
        /*002e*/ 	.short	0x00ff


	//----- nvinfo : EIATTR_NUM_BARRIERS
	.align		4
        /*0030*/ 	.byte	0x02, 0x4c
        /*0032*/ 	.byte	0x01
	.zero		1


	//----- nvinfo : EIATTR_MERCURY_ISA_VERSION
	.align		4
        /*0034*/ 	.byte	0x03, 0x5f
        /*0036*/ 	.short	0x0000


	//----- nvinfo : EIATTR_COOP_GROUP_MASK_REGIDS
	.align		4
        /*0038*/ 	.byte	0x04, 0x29
        /*003a*/ 	.short	(.L_2107 - .L_2106)


	//   ....[0]....
.L_2106:
        /*003c*/ 	.word	0xffffffff


	//   ....[1]....
        /*0040*/ 	.word	0xffffffff


	//   ....[2]....
        /*0044*/ 	.word	0xffffffff


	//   ....[3]....
        /*0048*/ 	.word	0xffffffff


	//   ....[4]....
        /*004c*/ 	.word	0xffffffff


	//   ....[5]....
        /*0050*/ 	.word	0xffffffff


	//   ....[6]....
        /*0054*/ 	.word	0xffffffff


	//   ....[7]....
        /*0058*/ 	.word	0xffffffff


	//   ....[8]....
        /*005c*/ 	.word	0xffffffff


	//   ....[9]....
        /*0060*/ 	.word	0xffffffff


	//   ....[10]....
        /*0064*/ 	.word	0xffffffff


	//   ....[11]....
        /*0068*/ 	.word	0xffffffff


	//   ....[12]....
        /*006c*/ 	.word	0xffffffff


	//   ....[13]....
        /*0070*/ 	.word	0xffffffff


	//   ....[14]....
        /*0074*/ 	.word	0xffffffff


	//   ....[15]....
        /*0078*/ 	.word	0xffffffff


	//   ....[16]....
        /*007c*/ 	.word	0xffffffff


	//   ....[17]....
        /*0080*/ 	.word	0xffffffff


	//   ....[18]....
        /*0084*/ 	.word	0xffffffff


	//   ....[19]....
        /*0088*/ 	.word	0xffffffff


	//   ....[20]....
        /*008c*/ 	.word	0xffffffff


	//   ....[21]....
        /*0090*/ 	.word	0xffffffff


	//   ....[22]....
        /*0094*/ 	.word	0xffffffff


	//   ....[23]....
        /*0098*/ 	.word	0xffffffff


	//   ....[24]....
        /*009c*/ 	.word	0xffffffff


	//   ....[25]....
        /*00a0*/ 	.word	0xffffffff


	//   ....[26]....
        /*00a4*/ 	.word	0xffffffff


	//   ....[27]....
        /*00a8*/ 	.word	0xffffffff


	//   ....[28]....
        /*00ac*/ 	.word	0xffffffff


	//   ....[29]....
        /*00b0*/ 	.word	0xffffffff


	//   ....[30]....
        /*00b4*/ 	.word	0xffffffff


	//   ....[31]....
        /*00b8*/ 	.word	0xffffffff


	//   ....[32]....
        /*00bc*/ 	.word	0xffffffff


	//   ....[33]....
        /*00c0*/ 	.word	0xffffffff


	//   ....[34]....
        /*00c4*/ 	.word	0xffffffff


	//   ....[35]....
        /*00c8*/ 	.word	0xffffffff


	//   ....[36]....
        /*00cc*/ 	.word	0xffffffff


	//   ....[37]....
        /*00d0*/ 	.word	0xffffffff


	//   ....[38]....
        /*00d4*/ 	.word	0xffffffff


	//   ....[39]....
        /*00d8*/ 	.word	0xffffffff


	//   ....[40]....
        /*00dc*/ 	.word	0xffffffff


	//   ....[41]....
        /*00e0*/ 	.word	0xffffffff


	//   ....[42]....
        /*00e4*/ 	.word	0xffffffff


	//   ....[43]....
        /*00e8*/ 	.word	0xffffffff


	//   ....[44]....
        /*00ec*/ 	.word	0xffffffff


	//   ....[45]....
        /*00f0*/ 	.word	0xffffffff


	//   ....[46]....
        /*00f4*/ 	.word	0xffffffff


	//   ....[47]....
        /*00f8*/ 	.word	0xffffffff


	//   ....[48]....
        /*00fc*/ 	.word	0xffffffff


	//   ....[49]....
        /*0100*/ 	.word	0xffffffff


	//   ....[50]....
        /*0104*/ 	.word	0xffffffff


	//   ....[51]....
        /*0108*/ 	.word	0xffffffff


	//   ....[52]....
        /*010c*/ 	.word	0xffffffff


	//   ....[53]....
        /*0110*/ 	.word	0xffffffff


	//   ....[54]....
        /*0114*/ 	.word	0xffffffff


	//   ....[55]....
        /*0118*/ 	.word	0xffffffff


	//   ....[56]....
        /*011c*/ 	.word	0xffffffff


	//   ....[57]....
        /*0120*/ 	.word	0xffffffff


	//   ....[58]....
        /*0124*/ 	.word	0xffffffff


	//   ....[59]....
        /*0128*/ 	.word	0xffffffff


	//   ....[60]....
        /*012c*/ 	.word	0xffffffff


	//   ....[61]....
        /*0130*/ 	.word	0xffffffff


	//   ....[62]....
        /*0134*/ 	.word	0xffffffff


	//   ....[63]....
        /*0138*/ 	.word	0xffffffff


	//   ....[64]....
        /*013c*/ 	.word	0xffffffff


	//   ....[65]....
        /*0140*/ 	.word	0xffffffff


	//   ....[66]....
        /*0144*/ 	.word	0xffffffff


	//   ....[67]....
        /*0148*/ 	.word	0xffffffff


	//   ....[68]....
        /*014c*/ 	.word	0xffffffff


	//   ....[69]....
        /*0150*/ 	.word	0xffffffff


	//   ....[70]....
        /*0154*/ 	.word	0xffffffff


	//   ....[71]....
        /*0158*/ 	.word	0xffffffff


	//   ....[72]....
        /*015c*/ 	.word	0xffffffff


	//   ....[73]....
        /*0160*/ 	.word	0xffffffff


	//   ....[74]....
        /*0164*/ 	.word	0xffffffff


	//   ....[75]....
        /*0168*/ 	.word	0xffffffff


	//   ....[76]....
        /*016c*/ 	.word	0xffffffff


	//   ....[77]....
        /*0170*/ 	.word	0xffffffff


	//   ....[78]....
        /*0174*/ 	.word	0xffffffff


	//   ....[79]....
        /*0178*/ 	.word	0xffffffff


	//   ....[80]....
        /*017c*/ 	.word	0xffffffff


	//   ....[81]....
        /*0180*/ 	.word	0xffffffff


	//   ....[82]....
        /*0184*/ 	.word	0xffffffff


	//   ....[83]....
        /*0188*/ 	.word	0xffffffff


	//----- nvinfo : EIATTR_COOP_GROUP_INSTR_OFFSETS
	.align		4
.L_2107:
        /*018c*/ 	.byte	0x04, 0x28
        /*018e*/ 	.short	(.L_2109 - .L_2108)


	//   ....[0]....
.L_2108:
        /*0190*/ 	.word	0x00001180


	//   ....[1]....
        /*0194*/ 	.word	0x00001700


	//   ....[2]....
        /*0198*/ 	.word	0x00001ca0


	//   ....[3]....
        /*019c*/ 	.word	0x00002b90


	//   ....[4]....
        /*01a0*/ 	.word	0x00003480


	//   ....[5]....
        /*01a4*/ 	.word	0x00004050


	//   ....[6]....
        /*01a8*/ 	.word	0x00004070


	//   ....[7]....
        /*01ac*/ 	.word	0x000040c0


	//   ....[8]....
        /*01b0*/ 	.word	0x000040d0


	//   ....[9]....
        /*01b4*/ 	.word	0x00004100


	//   ....[10]....
        /*01b8*/ 	.word	0x00004120


	//   ....[11]....
        /*01bc*/ 	.word	0x00004150


	//   ....[12]....
        /*01c0*/ 	.word	0x00004170


	//   ....[13]....
        /*01c4*/ 	.word	0x000041a0


	//   ....[14]....
        /*01c8*/ 	.word	0x000041c0


	//   ....[15]....
        /*01cc*/ 	.word	0x00004290


	//   ....[16]....
        /*01d0*/ 	.word	0x00004300


	//   ....[17]....
        /*01d4*/ 	.word	0x00004320


	//   ....[18]....
        /*01d8*/ 	.word	0x00004330


	//   ....[19]....
        /*01dc*/ 	.word	0x00004340


	//   ....[20]....
        /*01e0*/ 	.word	0x00004350


	//   ....[21]....
        /*01e4*/ 	.word	0x00004830


	//   ....[22]....
        /*01e8*/ 	.word	0x00004850


	//   ....[23]....
        /*01ec*/ 	.word	0x00004860


	//   ....[24]....
        /*01f0*/ 	.word	0x00004870


	//   ....[25]....
        /*01f4*/ 	.word	0x000048a0


	//   ....[26]....
        /*01f8*/ 	.word	0x000048b0


	//   ....[27]....
        /*01fc*/ 	.word	0x000048e0


	//   ....[28]....
        /*0200*/ 	.word	0x000048f0


	//   ....[29]....
        /*0204*/ 	.word	0x00004920


	//   ....[30]....
        /*0208*/ 	.word	0x00004930


	//   ....[31]....
        /*020c*/ 	.word	0x00004960


	//   ....[32]....
        /*0210*/ 	.word	0x00004970


	//   ....[33]....
        /*0214*/ 	.word	0x000049a0


	//   ....[34]....
        /*0218*/ 	.word	0x000049b0


	//   ....[35]....
        /*021c*/ 	.word	0x000049c0


	//   ....[36]....
        /*0220*/ 	.word	0x000049d0


	//   ....[37]....
        /*0224*/ 	.word	0x000063c0


	//   ....[38]....
        /*0228*/ 	.word	0x000064e0


	//   ....[39]....
        /*022c*/ 	.word	0x000065e0


	//   ....[40]....
        /*0230*/ 	.word	0x000066e0


	//   ....[41]....
        /*0234*/ 	.word	0x000067f0


	//   ....[42]....
        /*0238*/ 	.word	0x00006dc0


	//   ....[43]....
        /*023c*/ 	.word	0x000079b0


	//   ....[44]....
        /*0240*/ 	.word	0x00007fa0


	//   ....[45]....
        /*0244*/ 	.word	0x00008000


	//   ....[46]....
        /*0248*/ 	.word	0x00008060


	//   ....[47]....
        /*024c*/ 	.word	0x00008080


	//   ....[48]....
        /*0250*/ 	.word	0x000080a0


	//   ....[49]....
        /*0254*/ 	.word	0x00008160


	//   ....[50]....
        /*0258*/ 	.word	0x000081b0


	//   ....[51]....
        /*025c*/ 	.word	0x00008210


	//   ....[52]....
        /*0260*/ 	.word	0x00008230


	//   ....[53]....
        /*0264*/ 	.word	0x00008250


	//   ....[54]....
        /*0268*/ 	.word	0x000084c0


	//   ....[55]....
        /*026c*/ 	.word	0x00008540


	//   ....[56]....
        /*0270*/ 	.word	0x000085f0


	//   ....[57]....
        /*0274*/ 	.word	0x00008660


	//   ....[58]....
        /*0278*/ 	.word	0x000086f0


	//   ....[59]....
        /*027c*/ 	.word	0x00008760


	//   ....[60]....
        /*0280*/ 	.word	0x00008800


	//   ....[61]....
        /*0284*/ 	.word	0x00008870


	//   ....[62]....
        /*0288*/ 	.word	0x00008910


	//   ....[63]....
        /*028c*/ 	.word	0x00008980


	//   ....[64]....
        /*0290*/ 	.word	0x00008a00


	//   ....[65]....
        /*0294*/ 	.word	0x00008a70


	//   ....[66]....
        /*0298*/ 	.word	0x00008af0


	//   ....[67]....
        /*029c*/ 	.word	0x00008b60


	//   ....[68]....
        /*02a0*/ 	.word	0x00008be0


	//   ....[69]....
        /*02a4*/ 	.word	0x00008c60


	//   ....[70]....
        /*02a8*/ 	.word	0x00008d00


	//   ....[71]....
        /*02ac*/ 	.word	0x00008d70


	//   ....[72]....
        /*02b0*/ 	.word	0x00008df0


	//   ....[73]....
        /*02b4*/ 	.word	0x00008e60


	//   ....[74]....
        /*02b8*/ 	.word	0x00008ee0


	//   ....[75]....
        /*02bc*/ 	.word	0x00008f50


	//   ....[76]....
        /*02c0*/ 	.word	0x00008fd0


	//   ....[77]....
        /*02c4*/ 	.word	0x00009040


	//   ....[78]....
        /*02c8*/ 	.word	0x000090c0


	//   ....[79]....
        /*02cc*/ 	.word	0x00009130


	//   ....[80]....
        /*02d0*/ 	.word	0x000091b0


	//   ....[81]....
        /*02d4*/ 	.word	0x00009220


	//   ....[82]....
        /*02d8*/ 	.word	0x00009290


	//   ....[83]....
        /*02dc*/ 	.word	0x00009300


	//----- nvinfo : EIATTR_EXIT_INSTR_OFFSETS
	.align		4
.L_2109:
        /*02e0*/ 	.byte	0x04, 0x1c
        /*02e2*/ 	.short	(.L_2111 - .L_2110)


	//   ....[0]....
.L_2110:
        /*02e4*/ 	.word	0x00008320


	//   ....[1]....
        /*02e8*/ 	.word	0x00008460


	//----- nvinfo : EIATTR_MAX_THREADS
	.align		4
.L_2111:
        /*02ec*/ 	.byte	0x04, 0x05
        /*02ee*/ 	.short	(.L_2113 - .L_2112)
.L_2112:
        /*02f0*/ 	.word	0x00000040
        /*02f4*/ 	.word	0x00000001
        /*02f8*/ 	.word	0x00000001


	//----- nvinfo : EIATTR_CRS_STACK_SIZE
	.align		4
.L_2113:
        /*02fc*/ 	.byte	0x04, 0x1e
        /*02fe*/ 	.short	(.L_2115 - .L_2114)
.L_2114:
        /*0300*/ 	.word	0x00000000
.L_2115:


//--------------------- .nv.info._Z25selective_scan_bwd_kernelI32Selective_Scan_bwd_kernel_traitsILi64ELi16ELb0ELb1ELb1ELb0ELb1EN3c104HalfEfEEv12SSMParamsBwd --------------------------
	.section	.nv.info._Z25selective_scan_bwd_kernelI32Selective_Scan_bwd_kernel_traitsILi64ELi16ELb0ELb1ELb1ELb0ELb1EN3c104HalfEfEEv12SSMParamsBwd,"",@"SHT_CUDA_INFO"
	.sectionflags	@""
	.align	4


	//----- nvinfo : EIATTR_CUDA_API_VERSION
	.align		4
        /*0000*/ 	.byte	0x04, 0x37
        /*0002*/ 	.short	(.L_2117 - .L_2116)
.L_2116:
        /*0004*/ 	.word	0x00000082


	//----- nvinfo : EIATTR_SW2861232_WAR
	.align		4
.L_2117:
        /*0008*/ 	.byte	0x01, 0x35
	.zero		2


	//----- nvinfo : EIATTR_PARAM_CBANK
	.align		4
        /*000c*/ 	.byte	0x04, 0x0a
        /*000e*/ 	.short	(.L_2119 - .L_2118)
	.align		4
.L_2118:
        /*0010*/ 	.word	index@(.nv.constant0._Z25selective_scan_bwd_kernelI32Selective_Scan_bwd_kernel_traitsILi64ELi16ELb0ELb1ELb1ELb0ELb1EN3c104HalfEfEEv12SSMParamsBwd)
        /*0014*/ 	.short	0x0160
        /*0016*/ 	.short	0x01f0


	//----- nvinfo : EIATTR_CBANK_PARAM_SIZE
	.align		4
.L_2119:
        /*0018*/ 	.byte	0x03, 0x19
        /*001a*/ 	.short	0x01f0


	//----- nvinfo : EIATTR_KPARAM_INFO
	.align		4
        /*001c*/ 	.byte	0x04, 0x17
        /*001e*/ 	.short	(.L_2121 - .L_2120)
.L_2120:
        /*0020*/ 	.word	0x00000000
        /*0024*/ 	.short	0x0000
        /*0026*/ 	.short	0x0000
        /*0028*/ 	.byte	0x00, 0xf0, 0xc1, 0x07


	//----- nvinfo : EIATTR_MAXREG_COUNT
	.align		4
.L_2121:
        /*002c*/ 	.byte	0x03, 0x1b
        /*002e*/ 	.short	0x00ff


	//----- nvinfo : EIATTR_NUM_BARRIERS
	.align		4
        /*0030*/ 	.byte	0x02, 0x4c
        /*0032*/ 	.byte	0x01
	.zero		1


	//----- nvinfo : EIATTR_MERCURY_ISA_VERSION
	.align		4
        /*0034*/ 	.byte	0x03, 0x5f
        /*0036*/ 	.short	0x0000


	//----- nvinfo : EIATTR_COOP_GROUP_MASK_REGIDS
	.align		4
        /*0038*/ 	.byte	0x04, 0x29
        /*003a*/ 	.short	(.L_2123 - .L_2122)


	//   ....[0]....
.L_2122:
        /*003c*/ 	.word	0xffffffff


	//   ....[1]....
        /*0040*/ 	.word	0xffffffff


	//   ....[2]....
        /*0044*/ 	.word	0xffffffff


	//   ....[3]....
        /*0048*/ 	.word	0xffffffff


	//   ....[4]....
        /*004c*/ 	.word	0xffffffff


	//   ....[5]....
        /*0050*/ 	.word	0xffffffff


	//   ....[6]....
        /*0054*/ 	.word	0xffffffff


	//   ....[7]....
        /*0058*/ 	.word	0xffffffff


	//   ....[8]....
        /*005c*/ 	.word	0xffffffff


	//   ....[9]....
        /*0060*/ 	.word	0xffffffff


	//   ....[10]....
        /*0064*/ 	.word	0xffffffff


	//   ....[11]....
        /*0068*/ 	.word	0xffffffff


	//   ....[12]....
        /*006c*/ 	.word	0xffffffff


	//   ....[13]....
        /*0070*/ 	.word	0xffffffff


	//   ....[14]....
        /*0074*/ 	.word	0xffffffff


	//   ....[15]....
        /*0078*/ 	.word	0xffffffff


	//   ....[16]....
        /*007c*/ 	.word	0xffffffff


	//   ....[17]....
        /*0080*/ 	.word	0xffffffff


	//   ....[18]....
        /*0084*/ 	.word	0xffffffff


	//   ....[19]....
        /*0088*/ 	.word	0xffffffff


	//   ....[20]....
        /*008c*/ 	.word	0xffffffff


	//   ....[21]....
        /*0090*/ 	.word	0xffffffff


	//   ....[22]....
        /*0094*/ 	.word	0xffffffff


	//   ....[23]....
        /*0098*/ 	.word	0xffffffff


	//   ....[24]....
        /*009c*/ 	.word	0xffffffff


	//   ....[25]....
        /*00a0*/ 	.word	0xffffffff


	//   ....[26]....
        /*00a4*/ 	.word	0xffffffff


	//   ....[27]....
        /*00a8*/ 	.word	0xffffffff


	//   ....[28]....
        /*00ac*/ 	.word	0xffffffff


	//   ....[29]....
        /*00b0*/ 	.word	0xffffffff


	//   ....[30]....
        /*00b4*/ 	.word	0xffffffff


	//   ....[31]....
        /*00b8*/ 	.word	0xffffffff


	//   ....[32]....
        /*00bc*/ 	.word	0xffffffff


	//   ....[33]....
        /*00c0*/ 	.word	0xffffffff


	//   ....[34]....
        /*00c4*/ 	.word	0xffffffff


	//   ....[35]....
        /*00c8*/ 	.word	0xffffffff


	//   ....[36]....
        /*00cc*/ 	.word	0xffffffff


	//   ....[37]....
        /*00d0*/ 	.word	0xffffffff


	//   ....[38]....
        /*00d4*/ 	.word	0xffffffff


	//   ....[39]....
        /*00d8*/ 	.word	0xffffffff


	//   ....[40]....
        /*00dc*/ 	.word	0xffffffff


	//   ....[41]....
        /*00e0*/ 	.word	0xffffffff


	//   ....[42]....
        /*00e4*/ 	.word	0xffffffff


	//   ....[43]....
        /*00e8*/ 	.word	0xffffffff


	//   ....[44]....
        /*00ec*/ 	.word	0xffffffff


	//   ....[45]....
        /*00f0*/ 	.word	0xffffffff


	//   ....[46]....
        /*00f4*/ 	.word	0xffffffff


	//   ....[47]....
        /*00f8*/ 	.word	0xffffffff


	//   ....[48]....
        /*00fc*/ 	.word	0xffffffff


	//   ....[49]....
        /*0100*/ 	.word	0xffffffff


	//   ....[50]....
        /*0104*/ 	.word	0xffffffff


	//   ....[51]....
        /*0108*/ 	.word	0xffffffff


	//   ....[52]....
        /*010c*/ 	.word	0xffffffff


	//   ....[53]....
        /*0110*/ 	.word	0xffffffff


	//   ....[54]....
        /*0114*/ 	.word	0xffffffff


	//   ....[55]....
        /*0118*/ 	.word	0xffffffff


	//   ....[56]....
        /*011c*/ 	.word	0xffffffff


	//   ....[57]....
        /*0120*/ 	.word	0xffffffff


	//   ....[58]....
        /*0124*/ 	.word	0xffffffff


	//   ....[59]....
        /*0128*/ 	.word	0xffffffff


	//   ....[60]....
        /*012c*/ 	.word	0xffffffff


	//   ....[61]....
        /*0130*/ 	.word	0xffffffff


	//   ....[62]....
        /*0134*/ 	.word	0xffffffff


	//   ....[63]....
        /*0138*/ 	.word	0xffffffff


	//   ....[64]....
        /*013c*/ 	.word	0xffffffff


	//   ....[65]....
        /*0140*/ 	.word	0xffffffff


	//   ....[66]....
        /*0144*/ 	.word	0xffffffff


	//   ....[67]....
        /*0148*/ 	.word	0xffffffff


	//   ....[68]....
        /*014c*/ 	.word	0xffffffff


	//   ....[69]....
        /*0150*/ 	.word	0xffffffff


	//   ....[70]....
        /*0154*/ 	.word	0xffffffff


	//   ....[71]....
        /*0158*/ 	.word	0xffffffff


	//   ....[72]....
        /*015c*/ 	.word	0xffffffff


	//   ....[73]....
        /*0160*/ 	.word	0xffffffff


	//   ....[74]....
        /*0164*/ 	.word	0xffffffff


	//   ....[75]....
        /*0168*/ 	.word	0xffffffff


	//   ....[76]....
        /*016c*/ 	.word	0xffffffff


	//   ....[77]....
        /*0170*/ 	.word	0xffffffff


	//   ....[78]....
        /*0174*/ 	.word	0xffffffff


	//   ....[79]....
        /*0178*/ 	.word	0xffffffff


	//   ....[80]....
        /*017c*/ 	.word	0xffffffff


	//   ....[81]....
        /*0180*/ 	.word	0xffffffff


	//   ....[82]....
        /*0184*/ 	.word	0xffffffff


	//   ....[83]....
        /*0188*/ 	.word	0xffffffff


	//   ....[84]....
        /*018c*/ 	.word	0xffffffff


	//   ....[85]....
        /*0190*/ 	.word	0xffffffff


	//   ....[86]....
        /*0194*/ 	.word	0xffffffff


	//   ....[87]....
        /*0198*/ 	.word	0xffffffff


	//----- nvinfo : EIATTR_COOP_GROUP_INSTR_OFFSETS
	.align		4
.L_2123:
        /*019c*/ 	.byte	0x04, 0x28
        /*019e*/ 	.short	(.L_2125 - .L_2124)


	//   ....[0]....
.L_2124:
        /*01a0*/ 	.word	0x00001210


	//   ....[1]....
        /*01a4*/ 	.word	0x00001820


	//   ....[2]....
        /*01a8*/ 	.word	0x00001fd0


	//   ....[3]....
        /*01ac*/ 	.word	0x000024c0


	//   ....[4]....
        /*01b0*/ 	.word	0x00002c60


	//   ....[5]....
        /*01b4*/ 	.word	0x00003830


	//   ....[6]....
        /*01b8*/ 	.word	0x000044b0


	//   ....[7]....
        /*01bc*/ 	.word	0x00005410


	//   ....[8]....
        /*01c0*/ 	.word	0x00005da0


	//   ....[9]....
        /*01c4*/ 	.word	0x000068b0


	//   ....[10]....
        /*01c8*/ 	.word	0x000068d0


	//   ....[11]....
        /*01cc*/ 	.word	0x00006920


	//   ....[12]....
        /*01d0*/ 	.word	0x00006930


	//   ....[13]....
        /*01d4*/ 	.word	0x00006960


	//   ....[14]....
        /*01d8*/ 	.word	0x00006980


	//   ....[15]....
        /*01dc*/ 	.word	0x000069b0


	//   ....[16]....
        /*01e0*/ 	.word	0x000069d0


	//   ....[17]....
        /*01e4*/ 	.word	0x00006a00


	//   ....[18]....
        /*01e8*/ 	.word	0x00006a20


	//   ....[19]....
        /*01ec*/ 	.word	0x00006af0


	//   ....[20]....
        /*01f0*/ 	.word	0x00006b60


	//   ....[21]....
        /*01f4*/ 	.word	0x00006b80


	//   ....[22]....
        /*01f8*/ 	.word	0x00006b90


	//   ....[23]....
        /*01fc*/ 	.word	0x00006ba0


	//   ....[24]....
        /*0200*/ 	.word	0x00006bb0


	//   ....[25]....
        /*0204*/ 	.word	0x00007080


	//   ....[26]....
        /*0208*/ 	.word	0x000070a0


	//   ....[27]....
        /*020c*/ 	.word	0x000070b0


	//   ....[28]....
        /*0210*/ 	.word	0x000070c0


	//   ....[29]....
        /*0214*/ 	.word	0x000070f0


	//   ....[30]....
        /*0218*/ 	.word	0x00007100


	//   ....[31]....
        /*021c*/ 	.word	0x00007130


	//   ....[32]....
        /*0220*/ 	.word	0x00007140


	//   ....[33]....
        /*0224*/ 	.word	0x00007170


	//   ....[34]....
        /*0228*/ 	.word	0x00007180


	//   ....[35]....
        /*022c*/ 	.word	0x000071b0


	//   ....[36]....
        /*0230*/ 	.word	0x000071c0


	//   ....[37]....
        /*0234*/ 	.word	0x000071f0


	//   ....[38]....
        /*0238*/ 	.word	0x00007200


	//   ....[39]....
        /*023c*/ 	.word	0x00007210


	//   ....[40]....
        /*0240*/ 	.word	0x00007220


	//   ....[41]....
        /*0244*/ 	.word	0x00008ee0


	//   ....[42]....
        /*0248*/ 	.word	0x00008ff0


	//   ....[43]....
        /*024c*/ 	.word	0x000090f0


	//   ....[44]....
        /*0250*/ 	.word	0x000091f0


	//   ....[45]....
        /*0254*/ 	.word	0x00009260


	//   ....[46]....
        /*0258*/ 	.word	0x00009600


	//   ....[47]....
        /*025c*/ 	.word	0x0000a0e0


	//   ....[48]....
        /*0260*/ 	.word	0x0000a700


	//   ....[49]....
        /*0264*/ 	.word	0x0000a760


	//   ....[50]....
        /*0268*/ 	.word	0x0000a7c0


	//   ....[51]....
        /*026c*/ 	.word	0x0000a7e0


	//   ....[52]....
        /*0270*/ 	.word	0x0000a800


	//   ....[53]....
        /*0274*/ 	.word	0x0000a8c0


	//   ....[54]....
        /*0278*/ 	.word	0x0000a910


	//   ....[55]....
        /*027c*/ 	.word	0x0000a960


	//   ....[56]....
        /*0280*/ 	.word	0x0000a990


	//   ....[57]....
        /*0284*/ 	.word	0x0000a9b0


	//   ....[58]....
        /*0288*/ 	.word	0x0000ac20


	//   ....[59]....
        /*028c*/ 	.word	0x0000aca0


	//   ....[60]....
        /*0290*/ 	.word	0x0000ad50


	//   ....[61]....
        /*0294*/ 	.word	0x0000adc0


	//   ....[62]....
        /*0298*/ 	.word	0x0000ae50


	//   ....[63]....
        /*029c*/ 	.word	0x0000aec0


	//   ....[64]....
        /*02a0*/ 	.word	0x0000af60


	//   ....[65]....
        /*02a4*/ 	.word	0x0000afd0


	//   ....[66]....
        /*02a8*/ 	.word	0x0000b070


	//   ....[67]....
        /*02ac*/ 	.word	0x0000b0e0


	//   ....[68]....
        /*02b0*/ 	.word	0x0000b160


	//   ....[69]....
        /*02b4*/ 	.word	0x0000b1d0


	//   ....[70]....
        /*02b8*/ 	.word	0x0000b240


	//   ....[71]....
        /*02bc*/ 	.word	0x0000b2b0


	//   ....[72]....
        /*02c0*/ 	.word	0x0000b330


	//   ....[73]....
        /*02c4*/ 	.word	0x0000b3b0


	//   ....[74]....
        /*02c8*/ 	.word	0x0000b450


	//   ....[75]....
        /*02cc*/ 	.word	0x0000b4c0


	//   ....[76]....
        /*02d0*/ 	.word	0x0000b540


	//   ....[77]....
        /*02d4*/ 	.word	0x0000b5b0


	//   ....[78]....
        /*02d8*/ 	.word	0x0000b630


	//   ....[79]....
        /*02dc*/ 	.word	0x0000b6a0


	//   ....[80]....
        /*02e0*/ 	.word	0x0000b740


	//   ....[81]....
        /*02e4*/ 	.word	0x0000b7b0


	//   ....[82]....
        /*02e8*/ 	.word	0x0000b830


	//   ....[83]....
        /*02ec*/ 	.word	0x0000b8a0


	//   ....[84]....
        /*02f0*/ 	.word	0x0000b910


	//   ....[85]....
        /*02f4*/ 	.word	0x0000b980


	//   ....[86]....
        /*02f8*/ 	.word	0x0000b9f0


	//   ....[87]....
        /*02fc*/ 	.word	0x0000ba60


	//----- nvinfo : EIATTR_EXIT_INSTR_OFFSETS
	.align		4
.L_2125:
        /*0300*/ 	.byte	0x04, 0x1c
        /*0302*/ 	.short	(.L_2127 - .L_2126)


	//   ....[0]....
.L_2126:
        /*0304*/ 	.word	0x0000aa80


	//   ....[1]....
        /*0308*/ 	.word	0x0000abc0


	//----- nvinfo : EIATTR_MAX_THREADS
	.align		4
.L_2127:
        /*030c*/ 	.byte	0x04, 0x05
        /*030e*/ 	.short	(.L_2129 - .L_2128)
.L_2128:
        /*0310*/ 	.word	0x00000040
        /*0314*/ 	.word	0x00000001
        /*0318*/ 	.word	0x00000001


	//----- nvinfo : EIATTR_CRS_STACK_SIZE
	.align		4
.L_2129:
        /*031c*/ 	.byte	0x04, 0x1e
        /*031e*/ 	.short	(.L_2131 - .L_2130)
.L_2130:
        /*0320*/ 	.word	0x00000000
.L_2131:


//--------------------- .nv.info._Z25selective_scan_bwd_kernelI32Selective_Scan_bwd_kernel_traitsILi64ELi16ELb0ELb1ELb1ELb1ELb0EN3c104HalfEfEEv12SSMParamsBwd --------------------------
	.section	.nv.info._Z25selective_scan_bwd_kernelI32Selective_Scan_bwd_kernel_traitsILi64ELi16ELb0ELb1ELb1ELb1ELb0EN3c104HalfEfEEv12SSMParamsBwd,"",@"SHT_CUDA_INFO"
	.sectionflags	@""
	.align	4


	//----- nvinfo : EIATTR_CUDA_API_VERSION
	.align		4
        /*0000*/ 	.byte	0x04, 0x37
        /*0002*/ 	.short	(.L_2133 - .L_2132)
.L_2132:
        /*0004*/ 	.word	0x00000082


	//----- nvinfo : EIATTR_SW2861232_WAR
	.align		4
.L_2133:
        /*0008*/ 	.byte	0x01, 0x35
	.zero		2


	//----- nvinfo : EIATTR_PARAM_CBANK
	.align		4
        /*000c*/ 	.byte	0x04, 0x0a
        /*000e*/ 	.short	(.L_2135 - .L_2134)
	.align		4
.L_2134:
        /*0010*/ 	.word	index@(.nv.constant0._Z25selective_scan_bwd_kernelI32Selective_Scan_bwd_kernel_traitsILi64ELi16ELb0ELb1ELb1ELb1ELb0EN3c104HalfEfEEv12SSMParamsBwd)
        /*0014*/ 	.short	0x0160
        /*0016*/ 	.short	0x01f0


	//----- nvinfo : EIATTR_CBANK_PARAM_SIZE
	.align		4
.L_2135:
        /*0018*/ 	.byte	0x03, 0x19
        /*001a*/ 	.short	0x01f0


	//----- nvinfo : EIATTR_KPARAM_INFO
	.align		4
        /*001c*/ 	.byte	0x04, 0x17
        /*001e*/ 	.short	(.L_2137 - .L_2136)
.L_2136:
        /*0020*/ 	.word	0x00000000
        /*0024*/ 	.short	0x0000
        /*0026*/ 	.short	0x0000
        /*0028*/ 	.byte	0x00, 0xf0, 0xc1, 0x07


	//----- nvinfo : EIATTR_MAXREG_COUNT
	.align		4
.L_2137:
        /*002c*/ 	.byte	0x03, 0x1b
        /*002e*/ 	.short	0x00ff


	//----- nvinfo : EIATTR_NUM_BARRIERS
	.align		4
        /*0030*/ 	.byte	0x02, 0x4c
        /*0032*/ 	.byte	0x01
	.zero		1


	//----- nvinfo : EIATTR_MERCURY_ISA_VERSION
	.align		4
        /*0034*/ 	.byte	0x03, 0x5f
        /*0036*/ 	.short	0x0000


	//----- nvinfo : EIATTR_COOP_GROUP_MASK_REGIDS
	.align		4
        /*0038*/ 	.byte	0x04, 0x29
        /*003a*/ 	.short	(.L_2139 - .L_2138)


	//   ....[0]....
.L_2138:
        /*003c*/ 	.word	0xffffffff


	//   ....[1]....
        /*0040*/ 	.word	0xffffffff


	//   ....[2]....
        /*0044*/ 	.word	0xffffffff


	//   ....[3]....
        /*0048*/ 	.word	0xffffffff


	//   ....[4]....
        /*004c*/ 	.word	0xffffffff


	//   ....[5]....
        /*0050*/ 	.word	0xffffffff


	//   ....[6]....
        /*0054*/ 	.word	0xffffffff


	//   ....[7]....
        /*0058*/ 	.word	0xffffffff


	//   ....[8]....
        /*005c*/ 	.word	0xffffffff


	//   ....[9]....
        /*0060*/ 	.word	0xffffffff


	//   ....[10]....
        /*0064*/ 	.word	0xffffffff


	//   ....[11]....
        /*0068*/ 	.word	0xffffffff


	//   ....[12]....
        /*006c*/ 	.word	0xffffffff


	//   ....[13]....
        /*0070*/ 	.word	0xffffffff


	//   ....[14]....
        /*0074*/ 	.word	0xffffffff


	//   ....[15]....
        /*0078*/ 	.word	0xffffffff


	//   ....[16]....
        /*007c*/ 	.word	0xffffffff


	//   ....[17]....
        /*0080*/ 	.word	0xffffffff


	//   ....[18]....
        /*0084*/ 	.word	0xffffffff


	//   ....[19]....
        /*0088*/ 	.word	0xffffffff


	//   ....[20]....
        /*008c*/ 	.word	0xffffffff


	//   ....[21]....
        /*0090*/ 	.word	0xffffffff


	//   ....[22]....
        /*0094*/ 	.word	0xffffffff


	//   ....[23]....
        /*0098*/ 	.word	0xffffffff


	//   ....[24]....
        /*009c*/ 	.word	0xffffffff


	//   ....[25]....
        /*00a0*/ 	.word	0xffffffff


	//   ....[26]....
        /*00a4*/ 	.word	0xffffffff


	//   ....[27]....
        /*00a8*/ 	.word	0xffffffff


	//   ....[28]....
        /*00ac*/ 	.word	0xffffffff


	//   ....[29]....
        /*00b0*/ 	.word	0xffffffff


	//   ....[30]....
        /*00b4*/ 	.word	0xffffffff


	//   ....[31]....
        /*00b8*/ 	.word	0xffffffff


	//   ....[32]....
        /*00bc*/ 	.word	0xffffffff


	//   ....[33]....
        /*00c0*/ 	.word	0xffffffff


	//   ....[34]....
        /*00c4*/ 	.word	0xffffffff


	//   ....[35]....
        /*00c8*/ 	.word	0xffffffff


	//   ....[36]....
        /*00cc*/ 	.word	0xffffffff


	//   ....[37]....
        /*00d0*/ 	.word	0xffffffff


	//   ....[38]....
        /*00d4*/ 	.word	0xffffffff


	//   ....[39]....
        /*00d8*/ 	.word	0xffffffff


	//   ....[40]....
        /*00dc*/ 	.word	0xffffffff


	//   ....[41]....
        /*00e0*/ 	.word	0xffffffff


	//   ....[42]....
        /*00e4*/ 	.word	0xffffffff


	//   ....[43]....
        /*00e8*/ 	.word	0xffffffff


	//   ....[44]....
        /*00ec*/ 	.word	0xffffffff


	//   ....[45]....
        /*00f0*/ 	.word	0xffffffff


	//   ....[46]....
        /*00f4*/ 	.word	0xffffffff


	//   ....[47]....
        /*00f8*/ 	.word	0xffffffff


	//   ....[48]....
        /*00fc*/ 	.word	0xffffffff


	//   ....[49]....
        /*0100*/ 	.word	0xffffffff


	//   ....[50]....
        /*0104*/ 	.word	0xffffffff


	//   ....[51]....
        /*0108*/ 	.word	0xffffffff


	//   ....[52]....
        /*010c*/ 	.word	0xffffffff


	//   ....[53]....
        /*0110*/ 	.word	0xffffffff


	//   ....[54]....
        /*0114*/ 	.word	0xffffffff


	//   ....[55]....
        /*0118*/ 	.word	0xffffffff


	//   ....[56]....
        /*011c*/ 	.word	0xffffffff


	//   ....[57]....
        /*0120*/ 	.word	0xffffffff


	//   ....[58]....
        /*0124*/ 	.word	0xffffffff


	//   ....[59]....
        /*0128*/ 	.word	0xffffffff


	//   ....[60]....
        /*012c*/ 	.word	0xffffffff


	//   ....[61]....
        /*0130*/ 	.word	0xffffffff


	//   ....[62]....
        /*0134*/ 	.word	0xffffffff


	//   ....[63]....
        /*0138*/ 	.word	0xffffffff


	//   ....[64]....
        /*013c*/ 	.word	0xffffffff


	//   ....[65]....
        /*0140*/ 	.word	0xffffffff


	//   ....[66]....
        /*0144*/ 	.word	0xffffffff


	//   ....[67]....
        /*0148*/ 	.word	0xffffffff


	//   ....[68]....
        /*014c*/ 	.word	0xffffffff


	//   ....[69]....
        /*0150*/ 	.word	0xffffffff


	//   ....[70]....
        /*0154*/ 	.word	0xffffffff


	//   ....[71]....
        /*0158*/ 	.word	0xffffffff


	//   ....[72]....
        /*015c*/ 	.word	0xffffffff


	//   ....[73]....
        /*0160*/ 	.word	0xffffffff


	//   ....[74]....
        /*0164*/ 	.word	0xffffffff


	//   ....[75]....
        /*0168*/ 	.word	0xffffffff


	//   ....[76]....
        /*016c*/ 	.word	0xffffffff


	//   ....[77]....
        /*0170*/ 	.word	0xffffffff


	//   ....[78]....
        /*0174*/ 	.word	0xffffffff


	//   ....[79]....
        /*0178*/ 	.word	0xffffffff


	//   ....[80]....
        /*017c*/ 	.word	0xffffffff


	//   ....[81]....
        /*0180*/ 	.word	0xffffffff


	//   ....[82]....
        /*0184*/ 	.word	0xffffffff


	//   ....[83]....
        /*0188*/ 	.word	0xffffffff


	//   ....[84]....
        /*018c*/ 	.word	0xffffffff


	//----- nvinfo : EIATTR_COOP_GROUP_INSTR_OFFSETS
	.align		4
.L_2139:
        /*0190*/ 	.byte	0x04, 0x28
        /*0192*/ 	.short	(.L_2141 - .L_2140)


	//   ....[0]....
.L_2140:
        /*0194*/ 	.word	0x000011f0


	//   ....[1]....
        /*0198*/ 	.word	0x00001830


	//   ....[2]....
        /*019c*/ 	.word	0x00001d50


	//   ....[3]....
        /*01a0*/ 	.word	0x00004ff0


	//   ....[4]....
        /*01a4*/ 	.word	0x000058c0


	//   ....[5]....
        /*01a8*/ 	.word	0x000064b0


	//   ....[6]....
        /*01ac*/ 	.word	0x000064d0


	//   ....[7]....
        /*01b0*/ 	.word	0x00006520


	//   ....[8]....
        /*01b4*/ 	.word	0x00006530


	//   ....[9]....
        /*01b8*/ 	.word	0x00006560


	//   ....[10]....
        /*01bc*/ 	.word	0x00006580


	//   ....[11]....
        /*01c0*/ 	.word	0x000065b0


	//   ....[12]....
        /*01c4*/ 	.word	0x000065d0


	//   ....[13]....
        /*01c8*/ 	.word	0x00006600


	//   ....[14]....
        /*01cc*/ 	.word	0x00006620


	//   ....[15]....
        /*01d0*/ 	.word	0x000066f0


	//   ....[16]....
        /*01d4*/ 	.word	0x00006760


	//   ....[17]....
        /*01d8*/ 	.word	0x00006780


	//   ....[18]....
        /*01dc*/ 	.word	0x00006790


	//   ....[19]....
        /*01e0*/ 	.word	0x000067a0


	//   ....[20]....
        /*01e4*/ 	.word	0x000067b0


	//   ....[21]....
        /*01e8*/ 	.word	0x00006c90


	//   ....[22]....
        /*01ec*/ 	.word	0x00006cb0


	//   ....[23]....
        /*01f0*/ 	.word	0x00006cc0


	//   ....[24]....
        /*01f4*/ 	.word	0x00006cd0


	//   ....[25]....
        /*01f8*/ 	.word	0x00006d00


	//   ....[26]....
        /*01fc*/ 	.word	0x00006d10


	//   ....[27]....
        /*0200*/ 	.word	0x00006d40


	//   ....[28]....
        /*0204*/ 	.word	0x00006d50


	//   ....[29]....
        /*0208*/ 	.word	0x00006d80


	//   ....[30]....
        /*020c*/ 	.word	0x00006d90


	//   ....[31]....
        /*0210*/ 	.word	0x00006dc0


	//   ....[32]....
        /*0214*/ 	.word	0x00006dd0


	//   ....[33]....
        /*0218*/ 	.word	0x00006e00


	//   ....[34]....
        /*021c*/ 	.word	0x00006e10


	//   ....[35]....
        /*0220*/ 	.word	0x00006e20


	//   ....[36]....
        /*0224*/ 	.word	0x00006e30


	//   ....[37]....
        /*0228*/ 	.word	0x00008840


	//   ....[38]....
        /*022c*/ 	.word	0x00008960


	//   ....[39]....
        /*0230*/ 	.word	0x00008a60


	//   ....[40]....
        /*0234*/ 	.word	0x00008b60


	//   ....[41]....
        /*0238*/ 	.word	0x00008c70


	//   ....[42]....
        /*023c*/ 	.word	0x000094a0


	//   ....[43]....
        /*0240*/ 	.word	0x0000a090


	//   ....[44]....
        /*0244*/ 	.word	0x0000ab50


	//   ....[45]....
        /*0248*/ 	.word	0x0000b140


	//   ....[46]....
        /*024c*/ 	.word	0x0000b1a0


	//   ....[47]....
        /*0250*/ 	.word	0x0000b200


	//   ....[48]....
        /*0254*/ 	.word	0x0000b220


	//   ....[49]....
        /*0258*/ 	.word	0x0000b240


	//   ....[50]....
        /*025c*/ 	.word	0x0000b300


	//   ....[51]....
        /*0260*/ 	.word	0x0000b350


	//   ....[52]....
        /*0264*/ 	.word	0x0000b3b0


	//   ....[53]....
        /*0268*/ 	.word	0x0000b3d0


	//   ....[54]....
        /*026c*/ 	.word	0x0000b3f0


	//   ....[55]....
        /*0270*/ 	.word	0x0000b660


	//   ....[56]....
        /*0274*/ 	.word	0x0000b6e0


	//   ....[57]....
        /*0278*/ 	.word	0x0000b790


	//   ....[58]....
        /*027c*/ 	.word	0x0000b800


	//   ....[59]....
        /*0280*/ 	.word	0x0000b890


	//   ....[60]....
        /*0284*/ 	.word	0x0000b900


	//   ....[61]....
        /*0288*/ 	.word	0x0000b990


	//   ....[62]....
        /*028c*/ 	.word	0x0000ba00


	//   ....[63]....
        /*0290*/ 	.word	0x0000bab0


	//   ....[64]....
        /*0294*/ 	.word	0x0000bb20


	//   ....[65]....
        /*0298*/ 	.word	0x0000bba0


	//   ....[66]....
        /*029c*/ 	.word	0x0000bc10


	//   ....[67]....
        /*02a0*/ 	.word	0x0000bc90


	//   ....[68]....
        /*02a4*/ 	.word	0x0000bd00


	//   ....[69]....
        /*02a8*/ 	.word	0x0000bd80


	//   ....[70]....
        /*02ac*/ 	.word	0x0000be00


	//   ....[71]....
        /*02b0*/ 	.word	0x0000bea0


	//   ....[72]....
        /*02b4*/ 	.word	0x0000bf10


	//   ....[73]....
        /*02b8*/ 	.word	0x0000bf90


	//   ....[74]....
        /*02bc*/ 	.word	0x0000c000


	//   ....[75]....
        /*02c0*/ 	.word	0x0000c080


	//   ....[76]....
        /*02c4*/ 	.word	0x0000c0f0


	//   ....[77]....
        /*02c8*/ 	.word	0x0000c170


	//   ....[78]....
        /*02cc*/ 	.word	0x0000c1e0


	//   ....[79]....
        /*02d0*/ 	.word	0x0000c260


	//   ....[80]....
        /*02d4*/ 	.word	0x0000c2d0


	//   ....[81]....
        /*02d8*/ 	.word	0x0000c350


	//   ....[82]....
        /*02dc*/ 	.word	0x0000c3c0


	//   ....[83]....
        /*02e0*/ 	.word	0x0000c430


	//   ....[84]....
        /*02e4*/ 	.word	0x0000c4a0


	//----- nvinfo : EIATTR_EXIT_INSTR_OFFSETS
	.align		4
.L_2141:
        /*02e8*/ 	.byte	0x04, 0x1c
        /*02ea*/ 	.short	(.L_2143 - .L_2142)


	//   ....[0]....
.L_2142:
        /*02ec*/ 	.word	0x0000b4c0


	//   ....[1]....
        /*02f0*/ 	.word	0x0000b600


	//----- nvinfo : EIATTR_MAX_THREADS
	.align		4
.L_2143:
        /*02f4*/ 	.byte	0x04, 0x05
        /*02f6*/ 	.short	(.L_2145 - .L_2144)
.L_2144:
        /*02f8*/ 	.word	0x00000040
        /*02fc*/ 	.word	0x00000001
        /*0300*/ 	.word	0x00000001


	//----- nvinfo : EIATTR_CRS_STACK_SIZE
	.align		4
.L_2145:
        /*0304*/ 	.byte	0x04, 0x1e
        /*0306*/ 	.short	(.L_2147 - .L_2146)
.L_2146:
        /*0308*/ 	.word	0x00000000
.L_2147:


//--------------------- .nv.info._Z25selective_scan_bwd_kernelI32Selective_Scan_bwd_kernel_traitsILi64ELi16ELb0ELb1ELb1ELb1ELb1EN3c104HalfEfEEv12SSMParamsBwd --------------------------
	.section	.nv.info._Z25selective_scan_bwd_kernelI32Selective_Scan_bwd_kernel_traitsILi64ELi16ELb0ELb1ELb1ELb1ELb1EN3c104HalfEfEEv12SSMParamsBwd,"",@"SHT_CUDA_INFO"
	.sectionflags	@""
	.align	4


	//----- nvinfo : EIATTR_CUDA_API_VERSION
	.align		4
        /*0000*/ 	.byte	0x04, 0x37
        /*0002*/ 	.short	(.L_2149 - .L_2148)
.L_2148:
        /*0004*/ 	.word	0x00000082


	//----- nvinfo : EIATTR_SW2861232_WAR
	.align		4
.L_2149:
        /*0008*/ 	.byte	0x01, 0x35
	.zero		2


	//----- nvinfo : EIATTR_PARAM_CBANK
	.align		4
        /*000c*/ 	.byte	0x04, 0x0a
        /*000e*/ 	.short	(.L_2151 - .L_2150)
	.align		4
.L_2150:
        /*0010*/ 	.word	index@(.nv.constant0._Z25selective_scan_bwd_kernelI32Selective_Scan_bwd_kernel_traitsILi64ELi16ELb0ELb1ELb1ELb1ELb1EN3c104HalfEfEEv12SSMParamsBwd)
        /*0014*/ 	.short	0x0160
        /*0016*/ 	.short	0x01f0


	//----- nvinfo : EIATTR_CBANK_PARAM_SIZE
	.align		4
.L_2151:
        /*0018*/ 	.byte	0x03, 0x19
        /*001a*/ 	.short	0x01f0


	//----- nvinfo : EIATTR_KPARAM_INFO
	.align		4
        /*001c*/ 	.byte	0x04, 0x17
        /*001e*/ 	.short	(.L_2153 - .L_2152)
.L_2152:
        /*0020*/ 	.word	0x00000000
        /*0024*/ 	.short	0x0000
        /*0026*/ 	.short	0x0000
        /*0028*/ 	.byte	0x00, 0xf0, 0xc1, 0x07


	//----- nvinfo : EIATTR_MAXREG_COUNT
	.align		4
.L_2153:
        /*002c*/ 	.byte	0x03, 0x1b
        /*002e*/ 	.short	0x00ff


	//----- nvinfo : EIATTR_NUM_BARRIERS
	.align		4
        /*0030*/ 	.byte	0x02, 0x4c
        /*0032*/ 	.byte	0x01
	.zero		1


	//----- nvinfo : EIATTR_MERCURY_ISA_VERSION
	.align		4
        /*0034*/ 	.byte	0x03, 0x5f
        /*0036*/ 	.short	0x0000


	//----- nvinfo : EIATTR_COOP_GROUP_MASK_REGIDS
	.align		4
        /*0038*/ 	.byte	0x04, 0x29
        /*003a*/ 	.short	(.L_2155 - .L_2154)


	//   ....[0]....
.L_2154:
        /*003c*/ 	.word	0xffffffff


	//   ....[1]....
        /*0040*/ 	.word	0xffffffff


	//   ....[2]....
        /*0044*/ 	.word	0xffffffff


	//   ....[3]....
        /*0048*/ 	.word	0xffffffff


	//   ....[4]....
        /*004c*/ 	.word	0xffffffff


	//   ....[5]....
        /*0050*/ 	.word	0xffffffff


	//   ....[6]....
        /*0054*/ 	.word	0xffffffff


	//   ....[7]....
        /*0058*/ 	.word	0xffffffff


	//   ....[8]....
        /*005c*/ 	.word	0xffffffff


	//   ....[9]....
        /*0060*/ 	.word	0xffffffff


	//   ....[10]....
        /*0064*/ 	.word	0xffffffff


	//   ....[11]....
        /*0068*/ 	.word	0xffffffff


	//   ....[12]....
        /*006c*/ 	.word	0xffffffff


	//   ....[13]....
        /*0070*/ 	.word	0xffffffff


	//   ....[14]....
        /*0074*/ 	.word	0xffffffff


	//   ....[15]....
        /*0078*/ 	.word	0xffffffff


	//   ....[16]....
        /*007c*/ 	.word	0xffffffff


	//   ....[17]....
        /*0080*/ 	.word	0xffffffff


	//   ....[18]....
        /*0084*/ 	.word	0xffffffff


	//   ....[19]....
        /*0088*/ 	.word	0xffffffff


	//   ....[20]....
        /*008c*/ 	.word	0xffffffff


	//   ....[21]....
        /*0090*/ 	.word	0xffffffff


	//   ....[22]....
        /*0094*/ 	.word	0xffffffff


	//   ....[23]....
        /*0098*/ 	.word	0xffffffff


	//   ....[24]....
        /*009c*/ 	.word	0xffffffff


	//   ....[25]....
        /*00a0*/ 	.word	0xffffffff


	//   ....[26]....
        /*00a4*/ 	.word	0xffffffff


	//   ....[27]....
        /*00a8*/ 	.word	0xffffffff


	//   ....[28]....
        /*00ac*/ 	.word	0xffffffff


	//   ....[29]....
        /*00b0*/ 	.word	0xffffffff


	//   ....[30]....
        /*00b4*/ 	.word	0xffffffff


	//   ....[31]....
        /*00b8*/ 	.word	0xffffffff


	//   ....[32]....
        /*00bc*/ 	.word	0xffffffff


	//   ....[33]....
        /*00c0*/ 	.word	0xffffffff


	//   ....[34]....
        /*00c4*/ 	.word	0xffffffff


	//   ....[35]....
        /*00c8*/ 	.word	0xffffffff


	//   ....[36]....
        /*00cc*/ 	.word	0xffffffff


	//   ....[37]....
        /*00d0*/ 	.word	0xffffffff


	//   ....[38]....
        /*00d4*/ 	.word	0xffffffff


	//   ....[39]....
        /*00d8*/ 	.word	0xffffffff


	//   ....[40]....
        /*00dc*/ 	.word	0xffffffff


	//   ....[41]....
        /*00e0*/ 	.word	0xffffffff


	//   ....[42]....
        /*00e4*/ 	.word	0xffffffff


	//   ....[43]....
        /*00e8*/ 	.word	0xffffffff


	//   ....[44]....
        /*00ec*/ 	.word	0xffffffff


	//   ....[45]....
        /*00f0*/ 	.word	0xffffffff


	//   ....[46]....
        /*00f4*/ 	.word	0xffffffff


	//   ....[47]....
        /*00f8*/ 	.word	0xffffffff


	//   ....[48]....
        /*00fc*/ 	.word	0xffffffff


	//   ....[49]....
        /*0100*/ 	.word	0xffffffff


	//   ....[50]....
        /*0104*/ 	.word	0xffffffff


	//   ....[51]....
        /*0108*/ 	.word	0xffffffff


	//   ....[52]....
        /*010c*/ 	.word	0xffffffff


	//   ....[53]....
        /*0110*/ 	.word	0xffffffff


	//   ....[54]....
        /*0114*/ 	.word	0xffffffff


	//   ....[55]....
        /*0118*/ 	.word	0xffffffff


	//   ....[56]....
        /*011c*/ 	.word	0xffffffff


	//   ....[57]....
        /*0120*/ 	.word	0xffffffff


	//   ....[58]....
        /*0124*/ 	.word	0xffffffff


	//   ....[59]....
        /*0128*/ 	.word	0xffffffff


	//   ....[60]....
        /*012c*/ 	.word	0xffffffff


	//   ....[61]....
        /*0130*/ 	.word	0xffffffff


	//   ....[62]....
        /*0134*/ 	.word	0xffffffff


	//   ....[63]....
        /*0138*/ 	.word	0xffffffff


	//   ....[64]....
        /*013c*/ 	.word	0xffffffff


	//   ....[65]....
        /*0140*/ 	.word	0xffffffff


	//   ....[66]....
        /*0144*/ 	.word	0xffffffff


	//   ....[67]....
        /*0148*/ 	.word	0xffffffff


	//   ....[68]....
        /*014c*/ 	.word	0xffffffff


	//   ....[69]....
        /*0150*/ 	.word	0xffffffff


	//   ....[70]....
        /*0154*/ 	.word	0xffffffff


	//   ....[71]....
        /*0158*/ 	.word	0xffffffff


	//   ....[72]....
        /*015c*/ 	.word	0xffffffff


	//   ....[73]....
        /*0160*/ 	.word	0xffffffff


	//   ....[74]....
        /*0164*/ 	.word	0xffffffff


	//   ....[75]....
        /*0168*/ 	.word	0xffffffff


	//   ....[76]....
        /*016c*/ 	.word	0xffffffff


	//   ....[77]....
        /*0170*/ 	.word	0xffffffff


	//   ....[78]....
        /*0174*/ 	.word	0xffffffff


	//   ....[79]....
        /*0178*/ 	.word	0xffffffff


	//   ....[80]....
        /*017c*/ 	.word	0xffffffff


	//   ....[81]....
        /*0180*/ 	.word	0xffffffff


	//   ....[82]....
        /*0184*/ 	.word	0xffffffff


	//   ....[83]....
        /*0188*/ 	.word	0xffffffff


	//   ....[84]....
        /*018c*/ 	.word	0xffffffff


	//   ....[85]....
        /*0190*/ 	.word	0xffffffff


	//   ....[86]....
        /*0194*/ 	.word	0xffffffff


	//   ....[87]....
        /*0198*/ 	.word	0xffffffff


	//   ....[88]....
        /*019c*/ 	.word	0xffffffff


	//----- nvinfo : EIATTR_COOP_GROUP_INSTR_OFFSETS
	.align		4
.L_2155:
        /*01a0*/ 	.byte	0x04, 0x28
        /*01a2*/ 	.short	(.L_2157 - .L_2156)


	//   ....[0]....
.L_2156:
        /*01a4*/ 	.word	0x00001540


	//   ....[1]....
        /*01a8*/ 	.word	0x00001ac0


	//   ....[2]....
        /*01ac*/ 	.word	0x00002330


	//   ....[3]....
        /*01b0*/ 	.word	0x00004d00


	//   ....[4]....
        /*01b4*/ 	.word	0x00005470


	//   ....[5]....
        /*01b8*/ 	.word	0x00006000


	//   ....[6]....
        /*01bc*/ 	.word	0x00006aa0


	//   ....[7]....
        /*01c0*/ 	.word	0x00007a10


	//   ....[8]....
        /*01c4*/ 	.word	0x000083e0


	//   ....[9]....
        /*01c8*/ 	.word	0x00008ed0


	//   ....[10]....
        /*01cc*/ 	.word	0x00008ef0


	//   ....[11]....
        /*01d0*/ 	.word	0x00008f40


	//   ....[12]....
        /*01d4*/ 	.word	0x00008f50


	//   ....[13]....
        /*01d8*/ 	.word	0x00008f80


	//   ....[14]....
        /*01dc*/ 	.word	0x00008fa0


	//   ....[15]....
        /*01e0*/ 	.word	0x00008fd0


	//   ....[16]....
        /*01e4*/ 	.word	0x00008ff0


	//   ....[17]....
        /*01e8*/ 	.word	0x00009020


	//   ....[18]....
        /*01ec*/ 	.word	0x00009050


	//   ....[19]....
        /*01f0*/ 	.word	0x000090f0


	//   ....[20]....
        /*01f4*/ 	.word	0x00009160


	//   ....[21]....
        /*01f8*/ 	.word	0x00009180


	//   ....[22]....
        /*01fc*/ 	.word	0x00009190


	//   ....[23]....
        /*0200*/ 	.word	0x000091a0


	//   ....[24]....
        /*0204*/ 	.word	0x000091b0


	//   ....[25]....
        /*0208*/ 	.word	0x00009680


	//   ....[26]....
        /*020c*/ 	.word	0x000096a0


	//   ....[27]....
        /*0210*/ 	.word	0x000096b0


	//   ....[28]....
        /*0214*/ 	.word	0x000096c0


	//   ....[29]....
        /*0218*/ 	.word	0x000096f0


	//   ....[30]....
        /*021c*/ 	.word	0x00009700


	//   ....[31]....
        /*0220*/ 	.word	0x00009730


	//   ....[32]....
        /*0224*/ 	.word	0x00009740


	//   ....[33]....
        /*0228*/ 	.word	0x00009770


	//   ....[34]....
        /*022c*/ 	.word	0x00009780


	//   ....[35]....
        /*0230*/ 	.word	0x000097b0


	//   ....[36]....
        /*0234*/ 	.word	0x000097c0


	//   ....[37]....
        /*0238*/ 	.word	0x000097f0


	//   ....[38]....
        /*023c*/ 	.word	0x00009800


	//   ....[39]....
        /*0240*/ 	.word	0x00009810


	//   ....[40]....
        /*0244*/ 	.word	0x00009820


	//   ....[41]....
        /*0248*/ 	.word	0x0000b520


	//   ....[42]....
        /*024c*/ 	.word	0x0000b640


	//   ....[43]....
        /*0250*/ 	.word	0x0000b740


	//   ....[44]....
        /*0254*/ 	.word	0x0000b830


	//   ....[45]....
        /*0258*/ 	.word	0x0000b860


	//   ....[46]....
        /*025c*/ 	.word	0x0000bec0


	//   ....[47]....
        /*0260*/ 	.word	0x0000c620


	//   ....[48]....
        /*0264*/ 	.word	0x0000d130


	//   ....[49]....
        /*0268*/ 	.word	0x0000d740


	//   ....[50]....
        /*026c*/ 	.word	0x0000d7a0


	//   ....[51]....
        /*0270*/ 	.word	0x0000d800


	//   ....[52]....
        /*0274*/ 	.word	0x0000d820


	//   ....[53]....
        /*0278*/ 	.word	0x0000d840


	//   ....[54]....
        /*027c*/ 	.word	0x0000d900


	//   ....[55]....
        /*0280*/ 	.word	0x0000d950


	//   ....[56]....
        /*0284*/ 	.word	0x0000d9a0


	//   ....[57]....
        /*0288*/ 	.word	0x0000d9d0


	//   ....[58]....
        /*028c*/ 	.word	0x0000d9f0


	//   ....[59]....
        /*0290*/ 	.word	0x0000dc60


	//   ....[60]....
        /*0294*/ 	.word	0x0000dce0


	//   ....[61]....
        /*0298*/ 	.word	0x0000dd90


	//   ....[62]....
        /*029c*/ 	.word	0x0000de00


	//   ....[63]....
        /*02a0*/ 	.word	0x0000de90


	//   ....[64]....
        /*02a4*/ 	.word	0x0000df00


	//   ....[65]....
        /*02a8*/ 	.word	0x0000df90


	//   ....[66]....
        /*02ac*/ 	.word	0x0000e000


	//   ....[67]....
        /*02b0*/ 	.word	0x0000e0b0


	//   ....[68]....
        /*02b4*/ 	.word	0x0000e120


	//   ....[69]....
        /*02b8*/ 	.word	0x0000e190


	//   ....[70]....
        /*02bc*/ 	.word	0x0000e200


	//   ....[71]....
        /*02c0*/ 	.word	0x0000e260


	//   ....[72]....
        /*02c4*/ 	.word	0x0000e2d0


	//   ....[73]....
        /*02c8*/ 	.word	0x0000e340


	//   ....[74]....
        /*02cc*/ 	.word	0x0000e3c0


	//   ....[75]....
        /*02d0*/ 	.word	0x0000e460


	//   ....[76]....
        /*02d4*/ 	.word	0x0000e4d0


	//   ....[77]....
        /*02d8*/ 	.word	0x0000e550


	//   ....[78]....
        /*02dc*/ 	.word	0x0000e5c0


	//   ....[79]....
        /*02e0*/ 	.word	0x0000e640


	//   ....[80]....
        /*02e4*/ 	.word	0x0000e6b0


	//   ....[81]....
        /*02e8*/ 	.word	0x0000e750


	//   ....[82]....
        /*02ec*/ 	.word	0x0000e7c0


	//   ....[83]....
        /*02f0*/ 	.word	0x0000e840


	//   ....[84]....
        /*02f4*/ 	.word	0x0000e8b0


	//   ....[85]....
        /*02f8*/ 	.word	0x0000e920


	//   ....[86]....
        /*02fc*/ 	.word	0x0000e990


	//   ....[87]....
        /*0300*/ 	.word	0x0000ea00


	//   ....[88]....
        /*0304*/ 	.word	0x0000ea70


	//----- nvinfo : EIATTR_EXIT_INSTR_OFFSETS
	.align		4
.L_2157:
        /*0308*/ 	.byte	0x04, 0x1c
        /*030a*/ 	.short	(.L_2159 - .L_2158)


	//   ....[0]....
.L_2158:
        /*030c*/ 	.word	0x0000dac0


	//   ....[1]....
        /*0310*/ 	.word	0x0000dc00


	//----- nvinfo : EIATTR_MAX_THREADS
	.align		4
.L_2159:
        /*0314*/ 	.byte	0x04, 0x05
        /*0316*/ 	.short	(.L_2161 - .L_2160)
.L_2160:
        /*0318*/ 	.word	0x00000040
        /*031c*/ 	.word	0x00000001
        /*0320*/ 	.word	0x00000001


	//----- nvinfo : EIATTR_CRS_STACK_SIZE
	.align		4
.L_2161:
        /*0324*/ 	.byte	0x04, 0x1e
        /*0326*/ 	.short	(.L_2163 - .L_2162)
.L_2162:
        /*0328*/ 	.word	0x00000000
.L_2163:


//--------------------- .nv.info._Z25selective_scan_bwd_kernelI32Selective_Scan_bwd_kernel_traitsILi64ELi16ELb1ELb0ELb0ELb0ELb0EN3c104HalfEfEEv12SSMParamsBwd --------------------------
	.section	.nv.info._Z25selective_scan_bwd_kernelI32Selective_Scan_bwd_kernel_traitsILi64ELi16ELb1ELb0ELb0ELb0ELb0EN3c104HalfEfEEv12SSMParamsBwd,"",@"SHT_CUDA_INFO"
	.sectionflags	@""
	.align	4


	//----- nvinfo : EIATTR_CUDA_API_VERSION
	.align		4
        /*0000*/ 	.byte	0x04, 0x37
        /*0002*/ 	.short	(.L_2165 - .L_2164)
.L_2164:
        /*0004*/ 	.word	0x00000082


	//----- nvinfo : EIATTR_SW2861232_WAR
	.align		4
.L_2165:
        /*0008*/ 	.byte	0x01, 0x35
	.zero		2


	//----- nvinfo : EIATTR_PARAM_CBANK
	.align		4
        /*000c*/ 	.byte	0x04, 0x0a
        /*000e*/ 	.short	(.L_2167 - .L_2166)
	.align		4
.L_2166:
        /*0010*/ 	.word	index@(.nv.constant0._Z25selective_scan_bwd_kernelI32Selective_Scan_bwd_kernel_traitsILi64ELi16ELb1ELb0ELb0ELb0ELb0EN3c104HalfEfEEv12SSMParamsBwd)
        /*0014*/ 	.short	0x0160
        /*0016*/ 	.short	0x01f0


	//----- nvinfo : EIATTR_CBANK_PARAM_SIZE
	.align		4
.L_2167:
        /*0018*/ 	.byte	0x03, 0x19
        /*001a*/ 	.short	0x01f0


	//----- nvinfo : EIATTR_KPARAM_INFO
	.align		4
        /*001c*/ 	.byte	0x04, 0x17
        /*001e*/ 	.short	(.L_2169 - .L_2168)
.L_2168:
        /*0020*/ 	.word	0x00000000
        /*0024*/ 	.short	0x0000
        /*0026*/ 	.short	0x0000
        /*0028*/ 	.byte	0x00, 0xf0, 0xc1, 0x07


	//----- nvinfo : EIATTR_MAXREG_COUNT
	.align		4
.L_2169:
        /*002c*/ 	.byte	0x03, 0x1b
        /*002e*/ 	.short	0x00ff


	//----- nvinfo : EIATTR_NUM_BARRIERS
	.align		4
        /*0030*/ 	.byte	0x02, 0x4c
        /*0032*/ 	.byte	0x01
	.zero		1


	//----- nvinfo : EIATTR_MERCURY_ISA_VERSION
	.align		4
        /*0034*/ 	.byte	0x03, 0x5f
        /*0036*/ 	.short	0x0000


	//----- nvinfo : EIATTR_COOP_GROUP_MASK_REGIDS
	.align		4
        /*0038*/ 	.byte	0x04, 0x29
        /*003a*/ 	.short	(.L_2171 - .L_2170)


	//   ....[0]....
.L_2170:
        /*003c*/ 	.word	0xffffffff


	//   ....[1]....
        /*0040*/ 	.word	0xffffffff


	//   ....[2]....
        /*0044*/ 	.word	0xffffffff


	//   ....[3]....
        /*0048*/ 	.word	0xffffffff


	//   ....[4]....
        /*004c*/ 	.word	0xffffffff


	//   ....[5]....
        /*0050*/ 	.word	0xffffffff


	//   ....[6]....
        /*0054*/ 	.word	0xffffffff


	//   ....[7]....
        /*0058*/ 	.word	0xffffffff


	//   ....[8]....
        /*005c*/ 	.word	0xffffffff


	//   ....[9]....
        /*0060*/ 	.word	0xffffffff


	//   ....[10]....
        /*0064*/ 	.word	0xffffffff


	//   ....[11]....
        /*0068*/ 	.word	0xffffffff


	//   ....[12]....
        /*006c*/ 	.word	0xffffffff


	//   ....[13]....
        /*0070*/ 	.word	0xffffffff


	//   ....[14]....
        /*0074*/ 	.word	0xffffffff


	//   ....[15]....
        /*0078*/ 	.word	0xffffffff


	//   ....[16]....
        /*007c*/ 	.word	0xffffffff


	//   ....[17]....
        /*0080*/ 	.word	0xffffffff


	//   ....[18]....
        /*0084*/ 	.word	0xffffffff


	//   ....[19]....
        /*0088*/ 	.word	0xffffffff


	//   ....[20]....
        /*008c*/ 	.word	0xffffffff


	//   ....[21]....
        /*0090*/ 	.word	0xffffffff


	//   ....[22]....
        /*0094*/ 	.word	0xffffffff


	//   ....[23]....
        /*0098*/ 	.word	0xffffffff


	//   ....[24]....
        /*009c*/ 	.word	0xffffffff


	//   ....[25]....
        /*00a0*/ 	.word	0xffffffff


	//   ....[26]....
        /*00a4*/ 	.word	0xffffffff


	//   ....[27]....
        /*00a8*/ 	.word	0xffffffff


	//   ....[28]....
        /*00ac*/ 	.word	0xffffffff


	//   ....[29]....
        /*00b0*/ 	.word	0xffffffff


	//   ....[30]....
        /*00b4*/ 	.word	0xffffffff


	//   ....[31]....
        /*00b8*/ 	.word	0xffffffff


	//   ....[32]....
        /*00bc*/ 	.word	0xffffffff


	//   ....[33]....
        /*00c0*/ 	.word	0xffffffff


	//   ....[34]....
        /*00c4*/ 	.word	0xffffffff


	//   ....[35]....
        /*00c8*/ 	.word	0xffffffff


	//   ....[36]....
        /*00cc*/ 	.word	0xffffffff


	//   ....[37]....
        /*00d0*/ 	.word	0xffffffff


	//   ....[38]....
        /*00d4*/ 	.word	0xffffffff


	//   ....[39]....
        /*00d8*/ 	.word	0xffffffff


	//   ....[40]....
        /*00dc*/ 	.word	0xffffffff


	//   ....[41]....
        /*00e0*/ 	.word	0xffffffff


	//   ....[42]....
        /*00e4*/ 	.word	0xffffffff


	//   ....[43]....
        /*00e8*/ 	.word	0xffffffff


	//   ....[44]....
        /*00ec*/ 	.word	0xffffffff


	//   ....[45]....
        /*00f0*/ 	.word	0xffffffff


	//   ....[46]....
        /*00f4*/ 	.word	0xffffffff


	//   ....[47]....
        /*00f8*/ 	.word	0xffffffff


	//   ....[48]....
        /*00fc*/ 	.word	0xffffffff


	//   ....[49]....
        /*0100*/ 	.word	0xffffffff


	//   ....[50]....
        /*0104*/ 	.word	0xffffffff


	//   ....[51]....
        /*0108*/ 	.word	0xffffffff


	//   ....[52]....
        /*010c*/ 	.word	0xffffffff


	//   ....[53]....
        /*0110*/ 	.word	0xffffffff


	//   ....[54]....
        /*0114*/ 	.word	0xffffffff


	//   ....[55]....
        /*0118*/ 	.word	0xffffffff


	//   ....[56]....
        /*011c*/ 	.word	0xffffffff


	//   ....[57]....
        /*0120*/ 	.word	0xffffffff


	//   ....[58]....
        /*0124*/ 	.word	0xffffffff


	//   ....[59]....
        /*0128*/ 	.word	0xffffffff


	//   ....[60]....
        /*012c*/ 	.word	0xffffffff


	//   ....[61]....
        /*0130*/ 	.word	0xffffffff


	//   ....[62]....
        /*0134*/ 	.word	0xffffffff


	//   ....[63]....
        /*0138*/ 	.word	0xffffffff


	//   ....[64]....
        /*013c*/ 	.word	0xffffffff


	//   ....[65]....
        /*0140*/ 	.word	0xffffffff


	//   ....[66]....
        /*0144*/ 	.word	0xffffffff


	//   ....[67]....
        /*0148*/ 	.word	0xffffffff


	//   ....[68]....
        /*014c*/ 	.word	0xffffffff


	//   ....[69]....
        /*0150*/ 	.word	0xffffffff


	//   ....[70]....
        /*0154*/ 	.word	0xffffffff


	//   ....[71]....
        /*0158*/ 	.word	0xffffffff


	//   ....[72]....
        /*015c*/ 	.word	0xffffffff


	//   ....[73]....
        /*0160*/ 	.word	0xffffffff


	//   ....[74]....
        /*0164*/ 	.word	0xffffffff


	//   ....[75]....
        /*0168*/ 	.word	0xffffffff


	//   ....[76]....
        /*016c*/ 	.word	0xffffffff


	//   ....[77]....
        /*0170*/ 	.word	0xffffffff


	//   ....[78]....
        /*0174*/ 	.word	0xffffffff


	//   ....[79]....
        /*0178*/ 	.word	0xffffffff


	//   ....[80]....
        /*017c*/ 	.word	0xffffffff


	//   ....[81]....
        /*0180*/ 	.word	0xffffffff


	//   ....[82]....
        /*0184*/ 	.word	0xffffffff


	//   ....[83]....
        /*0188*/ 	.word	0xffffffff


	//   ....[84]....
        /*018c*/ 	.word	0xffffffff


	//   ....[85]....
        /*0190*/ 	.word	0xffffffff


	//   ....[86]....
        /*0194*/ 	.word	0xffffffff


	//----- nvinfo : EIATTR_COOP_GROUP_INSTR_OFFSETS
	.align		4
.L_2171:
        /*0198*/ 	.byte	0x04, 0x28
        /*019a*/ 	.short	(.L_2173 - .L_2172)


	//   ....[0]....
.L_2172:
        /*019c*/ 	.word	0x00000600


	//   ....[1]....
        /*01a0*/ 	.word	0x00000690


	//   ....[2]....
        /*01a4*/ 	.word	0x00000800


	//   ....[3]....
        /*01a8*/ 	.word	0x00001b00


	//   ....[4]....
        /*01ac*/ 	.word	0x00001b20


	//   ....[5]....
        /*01b0*/ 	.word	0x00001b70


	//   ....[6]....
        /*01b4*/ 	.word	0x00001b80


	//   ....[7]....
        /*01b8*/ 	.word	0x00001bb0


	//   ....[8]....
        /*01bc*/ 	.word	0x00001bd0


	//   ....[9]....
        /*01c0*/ 	.word	0x00001c00


	//   ....[10]....
        /*01c4*/ 	.word	0x00001c20


	//   ....[11]....
        /*01c8*/ 	.word	0x00001c50


	//   ....[12]....
        /*01cc*/ 	.word	0x00001c70


	//   ....[13]....
        /*01d0*/ 	.word	0x00001d30


	//   ....[14]....
        /*01d4*/ 	.word	0x00001da0


	//   ....[15]....
        /*01d8*/ 	.word	0x00001dc0


	//   ....[16]....
        /*01dc*/ 	.word	0x00001dd0


	//   ....[17]....
        /*01e0*/ 	.word	0x00001de0


	//   ....[18]....
        /*01e4*/ 	.word	0x00001df0


	//   ....[19]....
        /*01e8*/ 	.word	0x000022d0


	//   ....[20]....
        /*01ec*/ 	.word	0x000022f0


	//   ....[21]....
        /*01f0*/ 	.word	0x00002300


	//   ....[22]....
        /*01f4*/ 	.word	0x00002310


	//   ....[23]....
        /*01f8*/ 	.word	0x00002340


	//   ....[24]....
        /*01fc*/ 	.word	0x00002350


	//   ....[25]....
        /*0200*/ 	.word	0x00002380


	//   ....[26]....
        /*0204*/ 	.word	0x00002390


	//   ....[27]....
        /*0208*/ 	.word	0x000023c0


	//   ....[28]....
        /*020c*/ 	.word	0x000023d0


	//   ....[29]....
        /*0210*/ 	.word	0x00002400


	//   ....[30]....
        /*0214*/ 	.word	0x00002410


	//   ....[31]....
        /*0218*/ 	.word	0x00002440


	//   ....[32]....
        /*021c*/ 	.word	0x00002450


	//   ....[33]....
        /*0220*/ 	.word	0x00002460


	//   ....[34]....
        /*0224*/ 	.word	0x00002470


	//   ....[35]....
        /*0228*/ 	.word	0x00002800


	//   ....[36]....
        /*022c*/ 	.word	0x00002910


	//   ....[37]....
        /*0230*/ 	.word	0x00002c60


	//   ....[38]....
        /*0234*/ 	.word	0x00002c90


	//   ....[39]....
        /*0238*/ 	.word	0x00002d70


	//   ....[40]....
        /*023c*/ 	.word	0x00002da0


	//   ....[41]....
        /*0240*/ 	.word	0x00002e80


	//   ....[42]....
        /*0244*/ 	.word	0x00002ec0


	//   ....[43]....
        /*0248*/ 	.word	0x00002fc0


	//   ....[44]....
        /*024c*/ 	.word	0x000030d0


	//   ....[45]....
        /*0250*/ 	.word	0x000035b0


	//   ....[46]....
        /*0254*/ 	.word	0x000038d0


	//   ....[47]....
        /*0258*/ 	.word	0x00003a10


	//   ....[48]....
        /*025c*/ 	.word	0x00003a70


	//   ....[49]....
        /*0260*/ 	.word	0x00003ad0


	//   ....[50]....
        /*0264*/ 	.word	0x00003af0


	//   ....[51]....
        /*0268*/ 	.word	0x00003b10


	//   ....[52]....
        /*026c*/ 	.word	0x00003bd0


	//   ....[53]....
        /*0270*/ 	.word	0x00003c20


	//   ....[54]....
        /*0274*/ 	.word	0x00003c80


	//   ....[55]....
        /*0278*/ 	.word	0x00003ca0


	//   ....[56]....
        /*027c*/ 	.word	0x00003cc0


	//   ....[57]....
        /*0280*/ 	.word	0x000042a0


	//   ....[58]....
        /*0284*/ 	.word	0x00004320


	//   ....[59]....
        /*0288*/ 	.word	0x000043d0


	//   ....[60]....
        /*028c*/ 	.word	0x00004440


	//   ....[61]....
        /*0290*/ 	.word	0x000044d0


	//   ....[62]....
        /*0294*/ 	.word	0x00004540


	//   ....[63]....
        /*0298*/ 	.word	0x000045e0


	//   ....[64]....
        /*029c*/ 	.word	0x00004650


	//   ....[65]....
        /*02a0*/ 	.word	0x000046f0


	//   ....[66]....
        /*02a4*/ 	.word	0x00004760


	//   ....[67]....
        /*02a8*/ 	.word	0x000047e0


	//   ....[68]....
        /*02ac*/ 	.word	0x00004850


	//   ....[69]....
        /*02b0*/ 	.word	0x000048c0


	//   ....[70]....
        /*02b4*/ 	.word	0x00004930


	//   ....[71]....
        /*02b8*/ 	.word	0x000049b0


	//   ....[72]....
        /*02bc*/ 	.word	0x00004a30


	//   ....[73]....
        /*02c0*/ 	.word	0x00004ad0


	//   ....[74]....
        /*02c4*/ 	.word	0x00004b40


	//   ....[75]....
        /*02c8*/ 	.word	0x00004bc0


	//   ....[76]....
        /*02cc*/ 	.word	0x00004c30


	//   ....[77]....
        /*02d0*/ 	.word	0x00004cb0


	//   ....[78]....
        /*02d4*/ 	.word	0x00004d20


	//   ....[79]....
        /*02d8*/ 	.word	0x00004db0


	//   ....[80]....
        /*02dc*/ 	.word	0x00004e20


	//   ....[81]....
        /*02e0*/ 	.word	0x00004ea0


	//   ....[82]....
        /*02e4*/ 	.word	0x00004f10


	//   ....[83]....
        /*02e8*/ 	.word	0x00004f90


	//   ....[84]....
        /*02ec*/ 	.word	0x00005000


	//   ....[85]....
        /*02f0*/ 	.word	0x00005070


	//   ....[86]....
        /*02f4*/ 	.word	0x000050e0


	//----- nvinfo : EIATTR_EXIT_INSTR_OFFSETS
	.align		4
.L_2173:
        /*02f8*/ 	.byte	0x04, 0x1c
        /*02fa*/ 	.short	(.L_2175 - .L_2174)


	//   ....[0]....
.L_2174:
        /*02fc*/ 	.word	0x00003d90


	//   ....[1]....
        /*0300*/ 	.word	0x00004240


	//----- nvinfo : EIATTR_MAX_THREADS
	.align		4
.L_2175:
        /*0304*/ 	.byte	0x04, 0x05
        /*0306*/ 	.short	(.L_2177 - .L_2176)
.L_2176:
        /*0308*/ 	.word	0x00000040
        /*030c*/ 	.word	0x00000001
        /*0310*/ 	.word	0x00000001


	//----- nvinfo : EIATTR_CRS_STACK_SIZE
	.align		4
.L_2177:
        /*0314*/ 	.byte	0x04, 0x1e
        /*0316*/ 	.short	(.L_2179 - .L_2178)
.L_2178:
        /*0318*/ 	.word	0x00000000
.L_2179:


//--------------------- .nv.info._Z25selective_scan_bwd_kernelI32Selective_Scan_bwd_kernel_traitsILi64ELi16ELb1ELb0ELb0ELb0ELb1EN3c104HalfEfEEv12SSMParamsBwd --------------------------
	.section	.nv.info._Z25selective_scan_bwd_kernelI32Selective_Scan_bwd_kernel_traitsILi64ELi16ELb1ELb0ELb0ELb0ELb1EN3c104HalfEfEEv12SSMParamsBwd,"",@"SHT_CUDA_INFO"
	.sectionflags	@""
	.align	4


	//----- nvinfo : EIATTR_CUDA_API_VERSION
	.align		4
        /*0000*/ 	.byte	0x04, 0x37
        /*0002*/ 	.short	(.L_2181 - .L_2180)
.L_2180:
        /*0004*/ 	.word	0x00000082


	//----- nvinfo : EIATTR_SW2861232_WAR
	.align		4
.L_2181:
        /*0008*/ 	.byte	0x01, 0x35
	.zero		2


	//----- nvinfo : EIATTR_PARAM_CBANK
	.align		4
        /*000c*/ 	.byte	0x04, 0x0a
        /*000e*/ 	.short	(.L_2183 - .L_2182)
	.align		4
.L_2182:
        /*0010*/ 	.word	index@(.nv.constant0._Z25selective_scan_bwd_kernelI32Selective_Scan_bwd_kernel_traitsILi64ELi16ELb1ELb0ELb0ELb0ELb1EN3c104HalfEfEEv12SSMParamsBwd)
        /*0014*/ 	.short	0x0160
        /*0016*/ 	.short	0x01f0


	//----- nvinfo : EIATTR_CBANK_PARAM_SIZE
	.align		4
.L_2183:
        /*0018*/ 	.byte	0x03, 0x19
        /*001a*/ 	.short	0x01f0


	//----- nvinfo : EIATTR_KPARAM_INFO
	.align		4
        /*001c*/ 	.byte	0x04, 0x17
        /*001e*/ 	.short	(.L_2185 - .L_2184)
.L_2184:
        /*0020*/ 	.word	0x00000000
        /*0024*/ 	.short	0x0000
        /*0026*/ 	.short	0x0000
        /*0028*/ 	.byte	0x00, 0xf0, 0xc1, 0x07


	//----- nvinfo : EIATTR_MAXREG_COUNT
	.align		4
.L_2185:
        /*002c*/ 	.byte	0x03, 0x1b
        /*002e*/ 	.short	0x00ff


	//----- nvinfo : EIATTR_NUM_BARRIERS
	.align		4
        /*0030*/ 	.byte	0x02, 0x4c
        /*0032*/ 	.byte	0x01
	.zero		1


	//----- nvinfo : EIATTR_MERCURY_ISA_VERSION
	.align		4
        /*0034*/ 	.byte	0x03, 0x5f
        /*0036*/ 	.short	0x0000


	//----- nvinfo : EIATTR_COOP_GROUP_MASK_REGIDS
	.align		4
        /*0038*/ 	.byte	0x04, 0x29
        /*003a*/ 	.short	(.L_2187 - .L_2186)


	//   ....[0]....
.L_2186:
        /*003c*/ 	.word	0xffffffff


	//   ....[1]....
        /*0040*/ 	.word	0xffffffff


	//   ....[2]....
        /*0044*/ 	.word	0xffffffff


	//   ....[3]....
        /*0048*/ 	.word	0xffffffff


	//   ....[4]....
        /*004c*/ 	.word	0xffffffff


	//   ....[5]....
        /*0050*/ 	.word	0xffffffff


	//   ....[6]....
        /*0054*/ 	.word	0xffffffff


	//   ....[7]....
        /*0058*/ 	.word	0xffffffff


	//   ....[8]....
        /*005c*/ 	.word	0xffffffff


	//   ....[9]....
        /*0060*/ 	.word	0xffffffff


	//   ....[10]....
        /*0064*/ 	.word	0xffffffff


	//   ....[11]....
        /*0068*/ 	.word	0xffffffff


	//   ....[12]....
        /*006c*/ 	.word	0xffffffff


	//   ....[13]....
        /*0070*/ 	.word	0xffffffff


	//   ....[14]....
        /*0074*/ 	.word	0xffffffff


	//   ....[15]....
        /*0078*/ 	.word	0xffffffff


	//   ....[16]....
        /*007c*/ 	.word	0xffffffff


	//   ....[17]....
        /*0080*/ 	.word	0xffffffff


	//   ....[18]....
        /*0084*/ 	.word	0xffffffff


	//   ....[19]....
        /*0088*/ 	.word	0xffffffff


	//   ....[20]....
        /*008c*/ 	.word	0xffffffff


	//   ....[21]....
        /*0090*/ 	.word	0xffffffff


	//   ....[22]....
        /*0094*/ 	.word	0xffffffff


	//   ....[23]....
        /*0098*/ 	.word	0xffffffff


	//   ....[24]....
        /*009c*/ 	.word	0xffffffff


	//   ....[25]....
        /*00a0*/ 	.word	0xffffffff


	//   ....[26]....
        /*00a4*/ 	.word	0xffffffff


	//   ....[27]....
        /*00a8*/ 	.word	0xffffffff


	//   ....[28]....
        /*00ac*/ 	.word	0xffffffff


	//   ....[29]....
        /*00b0*/ 	.word	0xffffffff


	//   ....[30]....
        /*00b4*/ 	.word	0xffffffff


	//   ....[31]....
        /*00b8*/ 	.word	0xffffffff


	//   ....[32]....
        /*00bc*/ 	.word	0xffffffff


	//   ....[33]....
        /*00c0*/ 	.word	0xffffffff


	//   ....[34]....
        /*00c4*/ 	.word	0xffffffff


	//   ....[35]....
        /*00c8*/ 	.word	0xffffffff


	//   ....[36]....
        /*00cc*/ 	.word	0xffffffff


	//   ....[37]....
        /*00d0*/ 	.word	0xffffffff


	//   ....[38]....
        /*00d4*/ 	.word	0xffffffff


	//   ....[39]....
        /*00d8*/ 	.word	0xffffffff


	//   ....[40]....
        /*00dc*/ 	.word	0xffffffff


	//   ....[41]....
        /*00e0*/ 	.word	0xffffffff


	//   ....[42]....
        /*00e4*/ 	.word	0xffffffff


	//   ....[43]....
        /*00e8*/ 	.word	0xffffffff


	//   ....[44]....
        /*00ec*/ 	.word	0xffffffff


	//   ....[45]....
        /*00f0*/ 	.word	0xffffffff


	//   ....[46]....
        /*00f4*/ 	.word	0xffffffff


	//   ....[47]....
        /*00f8*/ 	.word	0xffffffff


	//   ....[48]....
        /*00fc*/ 	.word	0xffffffff


	//   ....[49]....
        /*0100*/ 	.word	0xffffffff


	//   ....[50]....
        /*0104*/ 	.word	0xffffffff


	//   ....[51]....
        /*0108*/ 	.word	0xffffffff


	//   ....[52]....
        /*010c*/ 	.word	0xffffffff


	//   ....[53]....
        /*0110*/ 	.word	0xffffffff


	//   ....[54]....
        /*0114*/ 	.word	0xffffffff


	//   ....[55]....
        /*0118*/ 	.word	0xffffffff


	//   ....[56]....
        /*011c*/ 	.word	0xffffffff


	//   ....[57]....
        /*0120*/ 	.word	0xffffffff


	//   ....[58]....
        /*0124*/ 	.word	0xffffffff


	//   ....[59]....
        /*0128*/ 	.word	0xffffffff


	//   ....[60]....
        /*012c*/ 	.word	0xffffffff


	//   ....[61]....
        /*0130*/ 	.word	0xffffffff


	//   ....[62]....
        /*0134*/ 	.word	0xffffffff


	//   ....[63]....
        /*0138*/ 	.word	0xffffffff


	//   ....[64]....
        /*013c*/ 	.word	0xffffffff


	//   ....[65]....
        /*0140*/ 	.word	0xffffffff


	//   ....[66]....
        /*0144*/ 	.word	0xffffffff


	//   ....[67]....
        /*0148*/ 	.word	0xffffffff


	//   ....[68]....
        /*014c*/ 	.word	0xffffffff


	//   ....[69]....
        /*0150*/ 	.word	0xffffffff


	//   ....[70]....
        /*0154*/ 	.word	0xffffffff


	//   ....[71]....
        /*0158*/ 	.word	0xffffffff


	//   ....[72]....
        /*015c*/ 	.word	0xffffffff


	//   ....[73]....
        /*0160*/ 	.word	0xffffffff


	//   ....[74]....
        /*0164*/ 	.word	0xffffffff


	//   ....[75]....
        /*0168*/ 	.word	0xffffffff


	//   ....[76]....
        /*016c*/ 	.word	0xffffffff


	//   ....[77]....
        /*0170*/ 	.word	0xffffffff


	//   ....[78]....
        /*0174*/ 	.word	0xffffffff


	//   ....[79]....
        /*0178*/ 	.word	0xffffffff


	//   ....[80]....
        /*017c*/ 	.word	0xffffffff


	//   ....[81]....
        /*0180*/ 	.word	0xffffffff


	//   ....[82]....
        /*0184*/ 	.word	0xffffffff


	//   ....[83]....
        /*0188*/ 	.word	0xffffffff


	//   ....[84]....
        /*018c*/ 	.word	0xffffffff


	//   ....[85]....
        /*0190*/ 	.word	0xffffffff


	//   ....[86]....
        /*0194*/ 	.word	0xffffffff


	//   ....[87]....
        /*0198*/ 	.word	0xffffffff


	//   ....[88]....
        /*019c*/ 	.word	0xffffffff


	//   ....[89]....
        /*01a0*/ 	.word	0xffffffff


	//   ....[90]....
        /*01a4*/ 	.word	0xffffffff


	//----- nvinfo : EIATTR_COOP_GROUP_INSTR_OFFSETS
	.align		4
.L_2187:
        /*01a8*/ 	.byte	0x04, 0x28
        /*01aa*/ 	.short	(.L_2189 - .L_2188)


	//   ....[0]....
.L_2188:
        /*01ac*/ 	.word	0x00000600


	//   ....[1]....
        /*01b0*/ 	.word	0x00000690


	//   ....[2]....
        /*01b4*/ 	.word	0x000007e0


	//   ....[3]....
        /*01b8*/ 	.word	0x00000910


	//   ....[4]....
        /*01bc*/ 	.word	0x00001210


	//   ....[5]....
        /*01c0*/ 	.word	0x00001b10


	//   ....[6]....
        /*01c4*/ 	.word	0x00001eb0


	//   ....[7]....
        /*01c8*/ 	.word	0x00002e00


	//   ....[8]....
        /*01cc*/ 	.word	0x00002e20


	//   ....[9]....
        /*01d0*/ 	.word	0x00002e70


	//   ....[10]....
        /*01d4*/ 	.word	0x00002e80


	//   ....[11]....
        /*01d8*/ 	.word	0x00002eb0


	//   ....[12]....
        /*01dc*/ 	.word	0x00002ed0


	//   ....[13]....
        /*01e0*/ 	.word	0x00002f00


	//   ....[14]....
        /*01e4*/ 	.word	0x00002f20


	//   ....[15]....
        /*01e8*/ 	.word	0x00002f50


	//   ....[16]....
        /*01ec*/ 	.word	0x00002f70


	//   ....[17]....
        /*01f0*/ 	.word	0x00003030


	//   ....[18]....
        /*01f4*/ 	.word	0x000030a0


	//   ....[19]....
        /*01f8*/ 	.word	0x000030c0


	//   ....[20]....
        /*01fc*/ 	.word	0x000030d0


	//   ....[21]....
        /*0200*/ 	.word	0x000030e0


	//   ....[22]....
        /*0204*/ 	.word	0x000030f0


	//   ....[23]....
        /*0208*/ 	.word	0x000035d0


	//   ....[24]....
        /*020c*/ 	.word	0x000035f0


	//   ....[25]....
        /*0210*/ 	.word	0x00003600


	//   ....[26]....
        /*0214*/ 	.word	0x00003610


	//   ....[27]....
        /*0218*/ 	.word	0x00003640


	//   ....[28]....
        /*021c*/ 	.word	0x00003650


	//   ....[29]....
        /*0220*/ 	.word	0x00003680


	//   ....[30]....
        /*0224*/ 	.word	0x00003690


	//   ....[31]....
        /*0228*/ 	.word	0x000036c0


	//   ....[32]....
        /*022c*/ 	.word	0x000036d0


	//   ....[33]....
        /*0230*/ 	.word	0x00003700


	//   ....[34]....
        /*0234*/ 	.word	0x00003710


	//   ....[35]....
        /*0238*/ 	.word	0x00003740


	//   ....[36]....
        /*023c*/ 	.word	0x00003750


	//   ....[37]....
        /*0240*/ 	.word	0x00003760


	//   ....[38]....
        /*0244*/ 	.word	0x00003770


	//   ....[39]....
        /*0248*/ 	.word	0x00003ad0


	//   ....[40]....
        /*024c*/ 	.word	0x00003bd0


	//   ....[41]....
        /*0250*/ 	.word	0x00003ec0


	//   ....[42]....
        /*0254*/ 	.word	0x00003f60


	//   ....[43]....
        /*0258*/ 	.word	0x00003fd0


	//   ....[44]....
        /*025c*/ 	.word	0x00004080


	//   ....[45]....
        /*0260*/ 	.word	0x00004170


	//   ....[46]....
        /*0264*/ 	.word	0x000041a0


	//   ....[47]....
        /*0268*/ 	.word	0x000042b0


	//   ....[48]....
        /*026c*/ 	.word	0x000043c0


	//   ....[49]....
        /*0270*/ 	.word	0x000048b0


	//   ....[50]....
        /*0274*/ 	.word	0x00004b90


	//   ....[51]....
        /*0278*/ 	.word	0x00004cf0


	//   ....[52]....
        /*027c*/ 	.word	0x00004d50


	//   ....[53]....
        /*0280*/ 	.word	0x00004db0


	//   ....[54]....
        /*0284*/ 	.word	0x00004dd0


	//   ....[55]....
        /*0288*/ 	.word	0x00004df0


	//   ....[56]....
        /*028c*/ 	.word	0x00004eb0


	//   ....[57]....
        /*0290*/ 	.word	0x00004f00


	//   ....[58]....
        /*0294*/ 	.word	0x00004f60


	//   ....[59]....
        /*0298*/ 	.word	0x00004f80


	//   ....[60]....
        /*029c*/ 	.word	0x00004fa0


	//   ....[61]....
        /*02a0*/ 	.word	0x00005580


	//   ....[62]....
        /*02a4*/ 	.word	0x00005600


	//   ....[63]....
        /*02a8*/ 	.word	0x000056b0


	//   ....[64]....
        /*02ac*/ 	.word	0x00005720


	//   ....[65]....
        /*02b0*/ 	.word	0x000057b0


	//   ....[66]....
        /*02b4*/ 	.word	0x00005820


	//   ....[67]....
        /*02b8*/ 	.word	0x000058b0


	//   ....[68]....
        /*02bc*/ 	.word	0x00005920


	//   ....[69]....
        /*02c0*/ 	.word	0x000059b0


	//   ....[70]....
        /*02c4*/ 	.word	0x00005a20


	//   ....[71]....
        /*02c8*/ 	.word	0x00005aa0


	//   ....[72]....
        /*02cc*/ 	.word	0x00005b10


	//   ....[73]....
        /*02d0*/ 	.word	0x00005b90


	//   ....[74]....
        /*02d4*/ 	.word	0x00005c00


	//   ....[75]....
        /*02d8*/ 	.word	0x00005c80


	//   ....[76]....
        /*02dc*/ 	.word	0x00005d00


	//   ....[77]....
        /*02e0*/ 	.word	0x00005da0


	//   ....[78]....
        /*02e4*/ 	.word	0x00005e10


	//   ....[79]....
        /*02e8*/ 	.word	0x00005e90


	//   ....[80]....
        /*02ec*/ 	.word	0x00005f00


	//   ....[81]....
        /*02f0*/ 	.word	0x00005f80


	//   ....[82]....
        /*02f4*/ 	.word	0x00005ff0


	//   ....[83]....
        /*02f8*/ 	.word	0x00006070


	//   ....[84]....
        /*02fc*/ 	.word	0x000060e0


	//   ....[85]....
        /*0300*/ 	.word	0x00006160


	//   ....[86]....
        /*0304*/ 	.word	0x000061d0


	//   ....[87]....
        /*0308*/ 	.word	0x00006250


	//   ....[88]....
        /*030c*/ 	.word	0x000062c0


	//   ....[89]....
        /*0310*/ 	.word	0x00006330


	//   ....[90]....
        /*0314*/ 	.word	0x000063a0


	//----- nvinfo : EIATTR_EXIT_INSTR_OFFSETS
	.align		4
.L_2189:
        /*0318*/ 	.byte	0x04, 0x1c
        /*031a*/ 	.short	(.L_2191 - .L_2190)


	//   ....[0]....
.L_2190:
        /*031c*/ 	.word	0x00005070


	//   ....[1]....
        /*0320*/ 	.word	0x00005520


	//----- nvinfo : EIATTR_MAX_THREADS
	.align		4
.L_2191:
        /*0324*/ 	.byte	0x04, 0x05
        /*0326*/ 	.short	(.L_2193 - .L_2192)
.L_2192:
        /*0328*/ 	.word	0x00000040
        /*032c*/ 	.word	0x00000001
        /*0330*/ 	.word	0x00000001


	//----- nvinfo : EIATTR_CRS_STACK_SIZE
	.align		4
.L_2193:
        /*0334*/ 	.byte	0x04, 0x1e
        /*0336*/ 	.short	(.L_2195 - .L_2194)
.L_2194:
        /*0338*/ 	.word	0x00000000
.L_2195:


//--------------------- .nv.info._Z25selective_scan_bwd_kernelI32Selective_Scan_bwd_kernel_traitsILi64ELi16ELb1ELb0ELb0ELb1ELb0EN3c104HalfEfEEv12SSMParamsBwd --------------------------
	.section	.nv.info._Z25selective_scan_bwd_kernelI32Selective_Scan_bwd_kernel_traitsILi64ELi16ELb1ELb0ELb0ELb1ELb0EN3c104HalfEfEEv12SSMParamsBwd,"",@"SHT_CUDA_INFO"
	.sectionflags	@""
	.align	4


	//----- nvinfo : EIATTR_CUDA_API_VERSION
	.align		4
        /*0000*/ 	.byte	0x04, 0x37
        /*0002*/ 	.short	(.L_2197 - .L_2196)
.L_2196:
        /*0004*/ 	.word	0x00000082


	//----- nvinfo : EIATTR_SW2861232_WAR
	.align		4
.L_2197:
        /*0008*/ 	.byte	0x01, 0x35
	.zero		2


	//----- nvinfo : EIATTR_PARAM_CBANK
	.align		4
        /*000c*/ 	.byte	0x04, 0x0a
        /*000e*/ 	.short	(.L_2199 - .L_2198)
	.align		4
.L_2198:
        /*0010*/ 	.word	index@(.nv.constant0._Z25selective_scan_bwd_kernelI32Selective_Scan_bwd_kernel_traitsILi64ELi16ELb1ELb0ELb0ELb1ELb0EN3c104HalfEfEEv12SSMParamsBwd)
        /*0014*/ 	.short	0x0160
        /*0016*/ 	.short	0x01f0


	//----- nvinfo : EIATTR_CBANK_PARAM_SIZE
	.align		4
.L_2199:
        /*0018*/ 	.byte	0x03, 0x19
        /*001a*/ 	.short	0x01f0


	//----- nvinfo : EIATTR_KPARAM_INFO
	.align		4
        /*001c*/ 	.byte	0x04, 0x17
        /*001e*/ 	.short	(.L_2201 - .L_2200)
.L_2200:
        /*0020*/ 	.word	0x00000000
        /*0024*/ 	.short	0x0000
        /*0026*/ 	.short	0x0000
        /*0028*/ 	.byte	0x00, 0xf0, 0xc1, 0x07


	//----- nvinfo : EIATTR_MAXREG_COUNT
	.align		4
.L_2201:
        /*002c*/ 	.byte	0x03, 0x1b
        /*002e*/ 	.short	0x00ff


	//----- nvinfo : EIATTR_NUM_BARRIERS
	.align		4
        /*0030*/ 	.byte	0x02, 0x4c
        /*0032*/ 	.byte	0x01
	.zero		1


	//----- nvinfo : EIATTR_MERCURY_ISA_VERSION
	.align		4
        /*0034*/ 	.byte	0x03, 0x5f
        /*0036*/ 	.short	0x0000


	//----- nvinfo : EIATTR_COOP_GROUP_MASK_REGIDS
	.align		4
        /*0038*/ 	.byte	0x04, 0x29
        /*003a*/ 	.short	(.L_2203 - .L_2202)


	//   ....[0]....
.L_2202:
        /*003c*/ 	.word	0xffffffff


	//   ....[1]....
        /*0040*/ 	.word	0xffffffff


	//   ....[2]....
        /*0044*/ 	.word	0xffffffff


	//   ....[3]....
        /*0048*/ 	.word	0xffffffff


	//   ....[4]....
        /*004c*/ 	.word	0xffffffff


	//   ....[5]....
        /*0050*/ 	.word	0xffffffff


	//   ....[6]....
        /*0054*/ 	.word	0xffffffff


	//   ....[7]....
        /*0058*/ 	.word	0xffffffff


	//   ....[8]....
        /*005c*/ 	.word	0xffffffff


	//   ....[9]....
        /*0060*/ 	.word	0xffffffff


	//   ....[10]....
        /*0064*/ 	.word	0xffffffff


	//   ....[11]....
        /*0068*/ 	.word	0xffffffff


	//   ....[12]....
        /*006c*/ 	.word	0xffffffff


	//   ....[13]....
        /*0070*/ 	.word	0xffffffff


	//   ....[14]....
        /*0074*/ 	.word	0xffffffff


	//   ....[15]....
        /*0078*/ 	.word	0xffffffff


	//   ....[16]....
        /*007c*/ 	.word	0xffffffff


	//   ....[17]....
        /*0080*/ 	.word	0xffffffff


	//   ....[18]....
        /*0084*/ 	.word	0xffffffff


	//   ....[19]....
        /*0088*/ 	.word	0xffffffff


	//   ....[20]....
        /*008c*/ 	.word	0xffffffff


	//   ....[21]....
        /*0090*/ 	.word	0xffffffff


	//   ....[22]....
        /*0094*/ 	.word	0xffffffff


	//   ....[23]....
        /*0098*/ 	.word	0xffffffff


	//   ....[24]....
        /*009c*/ 	.word	0xffffffff


	//   ....[25]....
        /*00a0*/ 	.word	0xffffffff


	//   ....[26]....
        /*00a4*/ 	.word	0xffffffff


	//   ....[27]....
        /*00a8*/ 	.word	0xffffffff


	//   ....[28]....
        /*00ac*/ 	.word	0xffffffff


	//   ....[29]....
        /*00b0*/ 	.word	0xffffffff


	//   ....[30]....
        /*00b4*/ 	.word	0xffffffff


	//   ....[31]....
        /*00b8*/ 	.word	0xffffffff


	//   ....[32]....
        /*00bc*/ 	.word	0xffffffff


	//   ....[33]....
        /*00c0*/ 	.word	0xffffffff


	//   ....[34]....
        /*00c4*/ 	.word	0xffffffff


	//   ....[35]....
        /*00c8*/ 	.word	0xffffffff


	//   ....[36]....
        /*00cc*/ 	.word	0xffffffff


	//   ....[37]....
        /*00d0*/ 	.word	0xffffffff


	//   ....[38]....
        /*00d4*/ 	.word	0xffffffff


	//   ....[39]....
        /*00d8*/ 	.word	0xffffffff


	//   ....[40]....
        /*00dc*/ 	.word	0xffffffff


	//   ....[41]....
        /*00e0*/ 	.word	0xffffffff


	//   ....[42]....
        /*00e4*/ 	.word	0xffffffff


	//   ....[43]....
        /*00e8*/ 	.word	0xffffffff


	//   ....[44]....
        /*00ec*/ 	.word	0xffffffff


	//   ....[45]....
        /*00f0*/ 	.word	0xffffffff


	//   ....[46]....
        /*00f4*/ 	.word	0xffffffff


	//   ....[47]....
        /*00f8*/ 	.word	0xffffffff


	//   ....[48]....
        /*00fc*/ 	.word	0xffffffff


	//   ....[49]....
        /*0100*/ 	.word	0xffffffff


	//   ....[50]....
        /*0104*/ 	.word	0xffffffff


	//   ....[51]....
        /*0108*/ 	.word	0xffffffff


	//   ....[52]....
        /*010c*/ 	.word	0xffffffff


	//   ....[53]....
        /*0110*/ 	.word	0xffffffff


	//   ....[54]....
        /*0114*/ 	.word	0xffffffff


	//   ....[55]....
        /*0118*/ 	.word	0xffffffff


	//   ....[56]....
        /*011c*/ 	.word	0xffffffff


	//   ....[57]....
        /*0120*/ 	.word	0xffffffff


	//   ....[58]....
        /*0124*/ 	.word	0xffffffff


	//   ....[59]....
        /*0128*/ 	.word	0xffffffff


	//   ....[60]....
        /*012c*/ 	.word	0xffffffff


	//   ....[61]....
        /*0130*/ 	.word	0xffffffff


	//   ....[62]....
        /*0134*/ 	.word	0xffffffff


	//   ....[63]....
        /*0138*/ 	.word	0xffffffff


	//   ....[64]....
        /*013c*/ 	.word	0xffffffff


	//   ....[65]....
        /*0140*/ 	.word	0xffffffff


	//   ....[66]....
        /*0144*/ 	.word	0xffffffff


	//   ....[67]....
        /*0148*/ 	.word	0xffffffff


	//   ....[68]....
        /*014c*/ 	.word	0xffffffff


	//   ....[69]....
        /*0150*/ 	.word	0xffffffff


	//   ....[70]....
        /*0154*/ 	.word	0xffffffff


	//   ....[71]....
        /*0158*/ 	.word	0xffffffff


	//   ....[72]....
        /*015c*/ 	.word	0xffffffff


	//   ....[73]....
        /*0160*/ 	.word	0xffffffff


	//   ....[74]....
        /*0164*/ 	.word	0xffffffff


	//   ....[75]....
        /*0168*/ 	.word	0xffffffff


	//   ....[76]....
        /*016c*/ 	.word	0xffffffff


	//   ....[77]....
        /*0170*/ 	.word	0xffffffff


	//   ....[78]....
        /*0174*/ 	.word	0xffffffff


	//   ....[79]....
        /*0178*/ 	.word	0xffffffff


	//   ....[80]....
        /*017c*/ 	.word	0xffffffff


	//   ....[81]....
        /*0180*/ 	.word	0xffffffff


	//   ....[82]....
        /*0184*/ 	.word	0xffffffff


	//   ....[83]....
        /*0188*/ 	.word	0xffffffff


	//   ....[84]....
        /*018c*/ 	.word	0xffffffff


	//   ....[85]....
        /*0190*/ 	.word	0xffffffff


	//   ....[86]....
        /*0194*/ 	.word	0xffffffff


	//   ....[87]....
        /*0198*/ 	.word	0xffffffff


	//----- nvinfo : EIATTR_COOP_GROUP_INSTR_OFFSETS
	.align		4
.L_2203:
        /*019c*/ 	.byte	0x04, 0x28
        /*019e*/ 	.short	(.L_2205 - .L_2204)


	//   ....[0]....
.L_2204:
        /*01a0*/ 	.word	0x00000630


	//   ....[1]....
        /*01a4*/ 	.word	0x000006c0


	//   ....[2]....
        /*01a8*/ 	.word	0x00000880


	//   ....[3]....
        /*01ac*/ 	.word	0x00003d20


	//   ....[4]....
        /*01b0*/ 	.word	0x00003d40


	//   ....[5]....
        /*01b4*/ 	.word	0x00003d90


	//   ....[6]....
        /*01b8*/ 	.word	0x00003da0


	//   ....[7]....
        /*01bc*/ 	.word	0x00003dd0


	//   ....[8]....
        /*01c0*/ 	.word	0x00003df0


	//   ....[9]....
        /*01c4*/ 	.word	0x00003e20


	//   ....[10]....
        /*01c8*/ 	.word	0x00003e40


	//   ....[11]....
        /*01cc*/ 	.word	0x00003e70


	//   ....[12]....
        /*01d0*/ 	.word	0x00003e90


	//   ....[13]....
        /*01d4*/ 	.word	0x00003f60


	//   ....[14]....
        /*01d8*/ 	.word	0x00003fd0


	//   ....[15]....
        /*01dc*/ 	.word	0x00003ff0


	//   ....[16]....
        /*01e0*/ 	.word	0x00004000


	//   ....[17]....
        /*01e4*/ 	.word	0x00004010


	//   ....[18]....
        /*01e8*/ 	.word	0x00004020


	//   ....[19]....
        /*01ec*/ 	.word	0x00004500


	//   ....[20]....
        /*01f0*/ 	.word	0x00004520


	//   ....[21]....
        /*01f4*/ 	.word	0x00004530


	//   ....[22]....
        /*01f8*/ 	.word	0x00004540


	//   ....[23]....
        /*01fc*/ 	.word	0x00004570


	//   ....[24]....
        /*0200*/ 	.word	0x00004580


	//   ....[25]....
        /*0204*/ 	.word	0x000045b0


	//   ....[26]....
        /*0208*/ 	.word	0x000045c0


	//   ....[27]....
        /*020c*/ 	.word	0x000045f0


	//   ....[28]....
        /*0210*/ 	.word	0x00004600


	//   ....[29]....
        /*0214*/ 	.word	0x00004630


	//   ....[30]....
        /*0218*/ 	.word	0x00004640


	//   ....[31]....
        /*021c*/ 	.word	0x00004670


	//   ....[32]....
        /*0220*/ 	.word	0x00004680


	//   ....[33]....
        /*0224*/ 	.word	0x00004690


	//   ....[34]....
        /*0228*/ 	.word	0x000046a0


	//   ....[35]....
        /*022c*/ 	.word	0x00004a40


	//   ....[36]....
        /*0230*/ 	.word	0x00004c40


	//   ....[37]....
        /*0234*/ 	.word	0x00004eb0


	//   ....[38]....
        /*0238*/ 	.word	0x00004ee0


	//   ....[39]....
        /*023c*/ 	.word	0x00004fc0


	//   ....[40]....
        /*0240*/ 	.word	0x00004ff0


	//   ....[41]....
        /*0244*/ 	.word	0x000050d0


	//   ....[42]....
        /*0248*/ 	.word	0x00005110


	//   ....[43]....
        /*024c*/ 	.word	0x00005210


	//   ....[44]....
        /*0250*/ 	.word	0x00005320


	//   ....[45]....
        /*0254*/ 	.word	0x00005750


	//   ....[46]....
        /*0258*/ 	.word	0x00005f80


	//   ....[47]....
        /*025c*/ 	.word	0x00006380


	//   ....[48]....
        /*0260*/ 	.word	0x000064e0


	//   ....[49]....
        /*0264*/ 	.word	0x00006540


	//   ....[50]....
        /*0268*/ 	.word	0x000065a0


	//   ....[51]....
        /*026c*/ 	.word	0x000065c0


	//   ....[52]....
        /*0270*/ 	.word	0x000065e0


	//   ....[53]....
        /*0274*/ 	.word	0x000066a0


	//   ....[54]....
        /*0278*/ 	.word	0x000066f0


	//   ....[55]....
        /*027c*/ 	.word	0x00006750


	//   ....[56]....
        /*0280*/ 	.word	0x00006770


	//   ....[57]....
        /*0284*/ 	.word	0x00006790


	//   ....[58]....
        /*0288*/ 	.word	0x00006d70


	//   ....[59]....
        /*028c*/ 	.word	0x00006df0


	//   ....[60]....
        /*0290*/ 	.word	0x00006ea0


	//   ....[61]....
        /*0294*/ 	.word	0x00006f10


	//   ....[62]....
        /*0298*/ 	.word	0x00006fa0


	//   ....[63]....
        /*029c*/ 	.word	0x00007010


	//   ....[64]....
        /*02a0*/ 	.word	0x000070b0


	//   ....[65]....
        /*02a4*/ 	.word	0x00007120


	//   ....[66]....
        /*02a8*/ 	.word	0x000071c0


	//   ....[67]....
        /*02ac*/ 	.word	0x00007230


	//   ....[68]....
        /*02b0*/ 	.word	0x000072b0


	//   ....[69]....
        /*02b4*/ 	.word	0x00007320


	//   ....[70]....
        /*02b8*/ 	.word	0x000073a0


	//   ....[71]....
        /*02bc*/ 	.word	0x00007410


	//   ....[72]....
        /*02c0*/ 	.word	0x00007490


	//   ....[73]....
        /*02c4*/ 	.word	0x00007510


	//   ....[74]....
        /*02c8*/ 	.word	0x000075b0


	//   ....[75]....
        /*02cc*/ 	.word	0x00007620


	//   ....[76]....
        /*02d0*/ 	.word	0x000076a0


	//   ....[77]....
        /*02d4*/ 	.word	0x00007710


	//   ....[78]....
        /*02d8*/ 	.word	0x00007790


	//   ....[79]....
        /*02dc*/ 	.word	0x00007800


	//   ....[80]....
        /*02e0*/ 	.word	0x00007890


	//   ....[81]....
        /*02e4*/ 	.word	0x00007900


	//   ....[82]....
        /*02e8*/ 	.word	0x00007980


	//   ....[83]....
        /*02ec*/ 	.word	0x000079f0


	//   ....[84]....
        /*02f0*/ 	.word	0x00007a70


	//   ....[85]....
        /*02f4*/ 	.word	0x00007ae0


	//   ....[86]....
        /*02f8*/ 	.word	0x00007b50


	//   ....[87]....
        /*02fc*/ 	.word	0x00007bc0


	//----- nvinfo : EIATTR_EXIT_INSTR_OFFSETS
	.align		4
.L_2205:
        /*0300*/ 	.byte	0x04, 0x1c
        /*0302*/ 	.short	(.L_2207 - .L_2206)


	//   ....[0]....
.L_2206:
        /*0304*/ 	.word	0x00006860


	//   ....[1]....
        /*0308*/ 	.word	0x00006d10


	//----- nvinfo : EIATTR_MAX_THREADS
	.align		4
.L_2207:
        /*030c*/ 	.byte	0x04, 0x05
        /*030e*/ 	.short	(.L_2209 - .L_2208)
.L_2208:
        /*0310*/ 	.word	0x00000040
        /*0314*/ 	.word	0x00000001
        /*0318*/ 	.word	0x00000001


	//----- nvinfo : EIATTR_CRS_STACK_SIZE
	.align		4
.L_2209:
        /*031c*/ 	.byte	0x04, 0x1e
        /*031e*/ 	.short	(.L_2211 - .L_2210)
.L_2210:
        /*0320*/ 	.word	0x00000000
.L_2211:


//--------------------- .nv.info._Z25selective_scan_bwd_kernelI32Selective_Scan_bwd_kernel_traitsILi64ELi16ELb1ELb0ELb0ELb1ELb1EN3c104HalfEfEEv12SSMParamsBwd --------------------------
	.section	.nv.info._Z25selective_scan_bwd_kernelI32Selective_Scan_bwd_kernel_traitsILi64ELi16ELb1ELb0ELb0ELb1ELb1EN3c104HalfEfEEv12SSMParamsBwd,"",@"SHT_CUDA_INFO"
	.sectionflags	@""
	.align	4


	//----- nvinfo : EIATTR_CUDA_API_VERSION
	.align		4
        /*0000*/ 	.byte	0x04, 0x37
        /*0002*/ 	.short	(.L_2213 - .L_2212)
.L_2212:
        /*0004*/ 	.word	0x00000082


	//----- nvinfo : EIATTR_SW2861232_WAR
	.align		4
.L_2213:
        /*0008*/ 	.byte	0x01, 0x35
	.zero		2


	//----- nvinfo : EIATTR_PARAM_CBANK
	.align		4
        /*000c*/ 	.byte	0x04, 0x0a
        /*000e*/ 	.short	(.L_2215 - .L_2214)
	.align		4
.L_2214:
        /*0010*/ 	.word	index@(.nv.constant0._Z25selective_scan_bwd_kernelI32Selective_Scan_bwd_kernel_traitsILi64ELi16ELb1ELb0ELb0ELb1ELb1EN3c104HalfEfEEv12SSMParamsBwd)
        /*0014*/ 	.short	0x0160
        /*0016*/ 	.short	0x01f0


	//----- nvinfo : EIATTR_CBANK_PARAM_SIZE
	.align		4
.L_2215:
        /*0018*/ 	.byte	0x03, 0x19
        /*001a*/ 	.short	0x01f0


	//----- nvinfo : EIATTR_KPARAM_INFO
	.align		4
        /*001c*/ 	.byte	0x04, 0x17
        /*001e*/ 	.short	(.L_2217 - .L_2216)
.L_2216:
        /*0020*/ 	.word	0x00000000
        /*0024*/ 	.short	0x0000
        /*0026*/ 	.short	0x0000
        /*0028*/ 	.byte	0x00, 0xf0, 0xc1, 0x07


	//----- nvinfo : EIATTR_MAXREG_COUNT
	.align		4
.L_2217:
        /*002c*/ 	.byte	0x03, 0x1b
        /*002e*/ 	.short	0x00ff


	//----- nvinfo : EIATTR_NUM_BARRIERS
	.align		4
        /*0030*/ 	.byte	0x02, 0x4c
        /*0032*/ 	.byte	0x01
	.zero		1


	//----- nvinfo : EIATTR_MERCURY_ISA_VERSION
	.align		4
        /*0034*/ 	.byte	0x03, 0x5f
        /*0036*/ 	.short	0x0000


	//----- nvinfo : EIATTR_COOP_GROUP_MASK_REGIDS
	.align		4
        /*0038*/ 	.byte	0x04, 0x29
        /*003a*/ 	.short	(.L_2219 - .L_2218)


	//   ....[0]....
.L_2218:
        /*003c*/ 	.word	0xffffffff


	//   ....[1]....
        /*0040*/ 	.word	0xffffffff


	//   ....[2]....
        /*0044*/ 	.word	0xffffffff


	//   ....[3]....
        /*0048*/ 	.word	0xffffffff


	//   ....[4]....
        /*004c*/ 	.word	0xffffffff


	//   ....[5]....
        /*0050*/ 	.word	0xffffffff


	//   ....[6]....
        /*0054*/ 	.word	0xffffffff


	//   ....[7]....
        /*0058*/ 	.word	0xffffffff


	//   ....[8]....
        /*005c*/ 	.word	0xffffffff


	//   ....[9]....
        /*0060*/ 	.word	0xffffffff


	//   ....[10]....
        /*0064*/ 	.word	0xffffffff


	//   ....[11]....
        /*0068*/ 	.word	0xffffffff


	//   ....[12]....
        /*006c*/ 	.word	0xffffffff


	//   ....[13]....
        /*0070*/ 	.word	0xffffffff


	//   ....[14]....
        /*0074*/ 	.word	0xffffffff


	//   ....[15]....
        /*0078*/ 	.word	0xffffffff


	//   ....[16]....
        /*007c*/ 	.word	0xffffffff


	//   ....[17]....
        /*0080*/ 	.word	0xffffffff


	//   ....[18]....
        /*0084*/ 	.word	0xffffffff


	//   ....[19]....
        /*0088*/ 	.word	0xffffffff


	//   ....[20]....
        /*008c*/ 	.word	0xffffffff


	//   ....[21]....
        /*0090*/ 	.word	0xffffffff


	//   ....[22]....
        /*0094*/ 	.word	0xffffffff


	//   ....[23]....
        /*0098*/ 	.word	0xffffffff


	//   ....[24]....
        /*009c*/ 	.word	0xffffffff


	//   ....[25]....
        /*00a0*/ 	.word	0xffffffff


	//   ....[26]....
        /*00a4*/ 	.word	0xffffffff


	//   ....[27]....
        /*00a8*/ 	.word	0xffffffff


	//   ....[28]....
        /*00ac*/ 	.word	0xffffffff


	//   ....[29]....
        /*00b0*/ 	.word	0xffffffff


	//   ....[30]....
        /*00b4*/ 	.word	0xffffffff


	//   ....[31]....
        /*00b8*/ 	.word	0xffffffff


	//   ....[32]....
        /*00bc*/ 	.word	0xffffffff


	//   ....[33]....
        /*00c0*/ 	.word	0xffffffff


	//   ....[34]....
        /*00c4*/ 	.word	0xffffffff


	//   ....[35]....
        /*00c8*/ 	.word	0xffffffff


	//   ....[36]....
        /*00cc*/ 	.word	0xffffffff


	//   ....[37]....
        /*00d0*/ 	.word	0xffffffff


	//   ....[38]....
        /*00d4*/ 	.word	0xffffffff


	//   ....[39]....
        /*00d8*/ 	.word	0xffffffff


	//   ....[40]....
        /*00dc*/ 	.word	0xffffffff


	//   ....[41]....
        /*00e0*/ 	.word	0xffffffff


	//   ....[42]....
        /*00e4*/ 	.word	0xffffffff


	//   ....[43]....
        /*00e8*/ 	.word	0xffffffff


	//   ....[44]....
        /*00ec*/ 	.word	0xffffffff


	//   ....[45]....
        /*00f0*/ 	.word	0xffffffff


	//   ....[46]....
        /*00f4*/ 	.word	0xffffffff


	//   ....[47]....
        /*00f8*/ 	.word	0xffffffff


	//   ....[48]....
        /*00fc*/ 	.word	0xffffffff


	//   ....[49]....
        /*0100*/ 	.word	0xffffffff


	//   ....[50]....
        /*0104*/ 	.word	0xffffffff


	//   ....[51]....
        /*0108*/ 	.word	0xffffffff


	//   ....[52]....
        /*010c*/ 	.word	0xffffffff


	//   ....[53]....
        /*0110*/ 	.word	0xffffffff


	//   ....[54]....
        /*0114*/ 	.word	0xffffffff


	//   ....[55]....
        /*0118*/ 	.word	0xffffffff


	//   ....[56]....
        /*011c*/ 	.word	0xffffffff


	//   ....[57]....
        /*0120*/ 	.word	0xffffffff


	//   ....[58]....
        /*0124*/ 	.word	0xffffffff


	//   ....[59]....
        /*0128*/ 	.word	0xffffffff


	//   ....[60]....
        /*012c*/ 	.word	0xffffffff


	//   ....[61]....
        /*0130*/ 	.word	0xffffffff


	//   ....[62]....
        /*0134*/ 	.word	0xffffffff


	//   ....[63]....
        /*0138*/ 	.word	0xffffffff


	//   ....[64]....
        /*013c*/ 	.word	0xffffffff


	//   ....[65]....
        /*0140*/ 	.word	0xffffffff


	//   ....[66]....
        /*0144*/ 	.word	0xffffffff


	//   ....[67]....
        /*0148*/ 	.word	0xffffffff


	//   ....[68]....
        /*014c*/ 	.word	0xffffffff


	//   ....[69]....
        /*0150*/ 	.word	0xffffffff


	//   ....[70]....
        /*0154*/ 	.word	0xffffffff


	//   ....[71]....
        /*0158*/ 	.word	0xffffffff


	//   ....[72]....
        /*015c*/ 	.word	0xffffffff


	//   ....[73]....
        /*0160*/ 	.word	0xffffffff


	//   ....[74]....
        /*0164*/ 	.word	0xffffffff


	//   ....[75]....
        /*0168*/ 	.word	0xffffffff


	//   ....[76]....
        /*016c*/ 	.word	0xffffffff


	//   ....[77]....
        /*0170*/ 	.word	0xffffffff


	//   ....[78]....
        /*0174*/ 	.word	0xffffffff


	//   ....[79]....
        /*0178*/ 	.word	0xffffffff


	//   ....[80]....
        /*017c*/ 	.word	0xffffffff


	//   ....[81]....
        /*0180*/ 	.word	0xffffffff


	//   ....[82]....
        /*0184*/ 	.word	0xffffffff


	//   ....[83]....
        /*0188*/ 	.word	0xffffffff


	//   ....[84]....
        /*018c*/ 	.word	0xffffffff


	//   ....[85]....
        /*0190*/ 	.word	0xffffffff


	//   ....[86]....
        /*0194*/ 	.word	0xffffffff


	//   ....[87]....
        /*0198*/ 	.word	0xffffffff


	//   ....[88]....
        /*019c*/ 	.word	0xffffffff


	//   ....[89]....
        /*01a0*/ 	.word	0xffffffff


	//   ....[90]....
        /*01a4*/ 	.word	0xffffffff


	//   ....[91]....
        /*01a8*/ 	.word	0xffffffff


	//----- nvinfo : EIATTR_COOP_GROUP_INSTR_OFFSETS
	.align		4
.L_2219:
        /*01ac*/ 	.byte	0x04, 0x28
        /*01ae*/ 	.short	(.L_2221 - .L_2220)


	//   ....[0]....
.L_2220:
        /*01b0*/ 	.word	0x00000640


	//   ....[1]....
        /*01b4*/ 	.word	0x000006f0


	//   ....[2]....
        /*01b8*/ 	.word	0x000008c0


	//   ....[3]....
        /*01bc*/ 	.word	0x00002e70


	//   ....[4]....
        /*01c0*/ 	.word	0x00003620


	//   ....[5]....
        /*01c4*/ 	.word	0x00003e70


	//   ....[6]....
        /*01c8*/ 	.word	0x00004300


	//   ....[7]....
        /*01cc*/ 	.word	0x00005110


	//   ....[8]....
        /*01d0*/ 	.word	0x00005130


	//   ....[9]....
        /*01d4*/ 	.word	0x00005180


	//   ....[10]....
        /*01d8*/ 	.word	0x00005190


	//   ....[11]....
        /*01dc*/ 	.word	0x000051c0


	//   ....[12]....
        /*01e0*/ 	.word	0x000051e0


	//   ....[13]....
        /*01e4*/ 	.word	0x00005210


	//   ....[14]....
        /*01e8*/ 	.word	0x00005230


	//   ....[15]....
        /*01ec*/ 	.word	0x00005260


	//   ....[16]....
        /*01f0*/ 	.word	0x00005280


	//   ....[17]....
        /*01f4*/ 	.word	0x00005340


	//   ....[18]....
        /*01f8*/ 	.word	0x000053b0


	//   ....[19]....
        /*01fc*/ 	.word	0x000053d0


	//   ....[20]....
        /*0200*/ 	.word	0x000053e0


	//   ....[21]....
        /*0204*/ 	.word	0x000053f0


	//   ....[22]....
        /*0208*/ 	.word	0x00005400


	//   ....[23]....
        /*020c*/ 	.word	0x000058e0


	//   ....[24]....
        /*0210*/ 	.word	0x00005900


	//   ....[25]....
        /*0214*/ 	.word	0x00005910


	//   ....[26]....
        /*0218*/ 	.word	0x00005920


	//   ....[27]....
        /*021c*/ 	.word	0x00005950


	//   ....[28]....
        /*0220*/ 	.word	0x00005960


	//   ....[29]....
        /*0224*/ 	.word	0x00005990


	//   ....[30]....
        /*0228*/ 	.word	0x000059a0


	//   ....[31]....
        /*022c*/ 	.word	0x000059d0


	//   ....[32]....
        /*0230*/ 	.word	0x000059e0


	//   ....[33]....
        /*0234*/ 	.word	0x00005a10


	//   ....[34]....
        /*0238*/ 	.word	0x00005a20


	//   ....[35]....
        /*023c*/ 	.word	0x00005a50


	//   ....[36]....
        /*0240*/ 	.word	0x00005a60


	//   ....[37]....
        /*0244*/ 	.word	0x00005a70


	//   ....[38]....
        /*0248*/ 	.word	0x00005a80


	//   ....[39]....
        /*024c*/ 	.word	0x00005e20


	//   ....[40]....
        /*0250*/ 	.word	0x00005f10


	//   ....[41]....
        /*0254*/ 	.word	0x00006280


	//   ....[42]....
        /*0258*/ 	.word	0x000062b0


	//   ....[43]....
        /*025c*/ 	.word	0x00006390


	//   ....[44]....
        /*0260*/ 	.word	0x000063c0


	//   ....[45]....
        /*0264*/ 	.word	0x000064a0


	//   ....[46]....
        /*0268*/ 	.word	0x000064c0


	//   ....[47]....
        /*026c*/ 	.word	0x00006580


	//   ....[48]....
        /*0270*/ 	.word	0x00006690


	//   ....[49]....
        /*0274*/ 	.word	0x00006b90


	//   ....[50]....
        /*0278*/ 	.word	0x00007280


	//   ....[51]....
        /*027c*/ 	.word	0x000076e0


	//   ....[52]....
        /*0280*/ 	.word	0x000078b0


	//   ....[53]....
        /*0284*/ 	.word	0x00007910


	//   ....[54]....
        /*0288*/ 	.word	0x00007970


	//   ....[55]....
        /*028c*/ 	.word	0x00007990


	//   ....[56]....
        /*0290*/ 	.word	0x000079b0


	//   ....[57]....
        /*0294*/ 	.word	0x00007a70


	//   ....[58]....
        /*0298*/ 	.word	0x00007ac0


	//   ....[59]....
        /*029c*/ 	.word	0x00007b10


	//   ....[60]....
        /*02a0*/ 	.word	0x00007b40


	//   ....[61]....
        /*02a4*/ 	.word	0x00007b60


	//   ....[62]....
        /*02a8*/ 	.word	0x00008140


	//   ....[63]....
        /*02ac*/ 	.word	0x000081c0


	//   ....[64]....
        /*02b0*/ 	.word	0x00008270


	//   ....[65]....
        /*02b4*/ 	.word	0x000082e0


	//   ....[66]....
        /*02b8*/ 	.word	0x00008370


	//   ....[67]....
        /*02bc*/ 	.word	0x000083e0


	//   ....[68]....
        /*02c0*/ 	.word	0x00008480


	//   ....[69]....
        /*02c4*/ 	.word	0x000084f0


	//   ....[70]....
        /*02c8*/ 	.word	0x00008590


	//   ....[71]....
        /*02cc*/ 	.word	0x00008600


	//   ....[72]....
        /*02d0*/ 	.word	0x00008680


	//   ....[73]....
        /*02d4*/ 	.word	0x000086f0


	//   ....[74]....
        /*02d8*/ 	.word	0x00008760


	//   ....[75]....
        /*02dc*/ 	.word	0x000087d0


	//   ....[76]....
        /*02e0*/ 	.word	0x00008850


	//   ....[77]....
        /*02e4*/ 	.word	0x000088d0


	//   ....[78]....
        /*02e8*/ 	.word	0x00008970


	//   ....[79]....
        /*02ec*/ 	.word	0x000089e0


	//   ....[80]....
        /*02f0*/ 	.word	0x00008a60


	//   ....[81]....
        /*02f4*/ 	.word	0x00008ad0


	//   ....[82]....
        /*02f8*/ 	.word	0x00008b50


	//   ....[83]....
        /*02fc*/ 	.word	0x00008bc0


	//   ....[84]....
        /*0300*/ 	.word	0x00008c60


	//   ....[85]....
        /*0304*/ 	.word	0x00008cd0


	//   ....[86]....
        /*0308*/ 	.word	0x00008d50


	//   ....[87]....
        /*030c*/ 	.word	0x00008dc0


	//   ....[88]....
        /*0310*/ 	.word	0x00008e40


	//   ....[89]....
        /*0314*/ 	.word	0x00008eb0


	//   ....[90]....
        /*0318*/ 	.word	0x00008f20


	//   ....[91]....
        /*031c*/ 	.word	0x00008f90


	//----- nvinfo : EIATTR_EXIT_INSTR_OFFSETS
	.align		4
.L_2221:
        /*0320*/ 	.byte	0x04, 0x1c
        /*0322*/ 	.short	(.L_2223 - .L_2222)


	//   ....[0]....
.L_2222:
        /*0324*/ 	.word	0x00007c30


	//   ....[1]....
        /*0328*/ 	.word	0x000080e0


	//----- nvinfo : EIATTR_MAX_THREADS
	.align		4
.L_2223:
        /*032c*/ 	.byte	0x04, 0x05
        /*032e*/ 	.short	(.L_2225 - .L_2224)
.L_2224:
        /*0330*/ 	.word	0x00000040
        /*0334*/ 	.word	0x00000001
        /*0338*/ 	.word	0x00000001


	//----- nvinfo : EIATTR_CRS_STACK_SIZE
	.align		4
.L_2225:
        /*033c*/ 	.byte	0x04, 0x1e
        /*033e*/ 	.short	(.L_2227 - .L_2226)
.L_2226:
        /*0340*/ 	.word	0x00000000
.L_2227:


//--------------------- .nv.info._Z25selective_scan_bwd_kernelI32Selective_Scan_bwd_kernel_traitsILi64ELi16ELb1ELb0ELb1ELb0ELb0EN3c104HalfEfEEv12SSMParamsBwd --------------------------
	.section	.nv.info._Z25selective_scan_bwd_kernelI32Selective_Scan_bwd_kernel_traitsILi64ELi16ELb1ELb0ELb1ELb0ELb0EN3c104HalfEfEEv12SSMParamsBwd,"",@"SHT_CUDA_INFO"
	.sectionflags	@""
	.align	4


	//----- nvinfo : EIATTR_CUDA_API_VERSION
	.align		4
        /*0000*/ 	.byte	0x04, 0x37
        /*0002*/ 	.short	(.L_2229 - .L_2228)
.L_2228:
        /*0004*/ 	.word	0x00000082


	//----- nvinfo : EIATTR_SW2861232_WAR
	.align		4
.L_2229:
        /*0008*/ 	.byte	0x01, 0x35
	.zero		2


	//----- nvinfo : EIATTR_PARAM_CBANK
	.align		4
        /*000c*/ 	.byte	0x04, 0x0a
        /*000e*/ 	.short	(.L_2231 - .L_2230)
	.align		4
.L_2230:
        /*0010*/ 	.word	index@(.nv.constant0._Z25selective_scan_bwd_kernelI32Selective_Scan_bwd_kernel_traitsILi64ELi16ELb1ELb0ELb1ELb0ELb0EN3c104HalfEfEEv12SSMParamsBwd)
        /*0014*/ 	.short	0x0160
        /*0016*/ 	.short	0x01f0


	//----- nvinfo : EIATTR_CBANK_PARAM_SIZE
	.align		4
.L_2231:
        /*0018*/ 	.byte	0x03, 0x19
        /*001a*/ 	.short	0x01f0


	//----- nvinfo : EIATTR_KPARAM_INFO
	.align		4
        /*001c*/ 	.byte	0x04, 0x17
        /*001e*/ 	.short	(.L_2233 - .L_2232)
.L_2232:
        /*0020*/ 	.word	0x00000000
        /*0024*/ 	.short	0x0000
        /*0026*/ 	.short	0x0000
        /*0028*/ 	.byte	0x00, 0xf0, 0xc1, 0x07


	//----- nvinfo : EIATTR_MAXREG_COUNT
	.align		4
.L_2233:
        /*002c*/ 	.byte	0x03, 0x1b
        /*002e*/ 	.short	0x00ff


	//----- nvinfo : EIATTR_NUM_BARRIERS
	.align		4
        /*0030*/ 	.byte	0x02, 0x4c
        /*0032*/ 	.byte	0x01
	.zero		1


	//----- nvinfo : EIATTR_MERCURY_ISA_VERSION
	.align		4
        /*0034*/ 	.byte	0x03, 0x5f
        /*0036*/ 	.short	0x0000


	//----- nvinfo : EIATTR_COOP_GROUP_MASK_REGIDS
	.align		4
        /*0038*/ 	.byte	0x04, 0x29
        /*003a*/ 	.short	(.L_2235 - .L_2234)


	//   ....[0]....
.L_2234:
        /*003c*/ 	.word	0xffffffff


	//   ....[1]....
        /*0040*/ 	.word	0xffffffff


	//   ....[2]....
        /*0044*/ 	.word	0xffffffff


	//   ....[3]....
        /*0048*/ 	.word	0xffffffff


	//   ....[4]....
        /*004c*/ 	.word	0xffffffff


	//   ....[5]....
        /*0050*/ 	.word	0xffffffff


	//   ....[6]....
        /*0054*/ 	.word	0xffffffff


	//   ....[7]....
        /*0058*/ 	.word	0xffffffff


	//   ....[8]....
        /*005c*/ 	.word	0xffffffff


	//   ....[9]....
        /*0060*/ 	.word	0xffffffff


	//   ....[10]....
        /*0064*/ 	.word	0xffffffff


	//   ....[11]....
        /*0068*/ 	.word	0xffffffff


	//   ....[12]....
        /*006c*/ 	.word	0xffffffff


	//   ....[13]....
        /*0070*/ 	.word	0xffffffff


	//   ....[14]....
        /*0074*/ 	.word	0xffffffff


	//   ....[15]....
        /*0078*/ 	.word	0xffffffff


	//   ....[16]....
        /*007c*/ 	.word	0xffffffff


	//   ....[17]....
        /*0080*/ 	.word	0xffffffff


	//   ....[18]....
        /*0084*/ 	.word	0xffffffff


	//   ....[19]....
        /*0088*/ 	.word	0xffffffff


	//   ....[20]....
        /*008c*/ 	.word	0xffffffff


	//   ....[21]....
        /*0090*/ 	.word	0xffffffff


	//   ....[22]....
        /*0094*/ 	.word	0xffffffff


	//   ....[23]....
        /*0098*/ 	.word	0xffffffff


	//   ....[24]....
        /*009c*/ 	.word	0xffffffff


	//   ....[25]....
        /*00a0*/ 	.word	0xffffffff


	//   ....[26]....
        /*00a4*/ 	.word	0xffffffff


	//   ....[27]....
        /*00a8*/ 	.word	0xffffffff


	//   ....[28]....
        /*00ac*/ 	.word	0xffffffff


	//   ....[29]....
        /*00b0*/ 	.word	0xffffffff


	//   ....[30]....
        /*00b4*/ 	.word	0xffffffff


	//   ....[31]....
        /*00b8*/ 	.word	0xffffffff


	//   ....[32]....
        /*00bc*/ 	.word	0xffffffff


	//   ....[33]....
        /*00c0*/ 	.word	0xffffffff


	//   ....[34]....
        /*00c4*/ 	.word	0xffffffff


	//   ....[35]....
        /*00c8*/ 	.word	0xffffffff


	//   ....[36]....
        /*00cc*/ 	.word	0xffffffff


	//   ....[37]....
        /*00d0*/ 	.word	0xffffffff


	//   ....[38]....
        /*00d4*/ 	.word	0xffffffff


	//   ....[39]....
        /*00d8*/ 	.word	0xffffffff


	//   ....[40]....
        /*00dc*/ 	.word	0xffffffff


	//   ....[41]....
        /*00e0*/ 	.word	0xffffffff


	//   ....[42]....
        /*00e4*/ 	.word	0xffffffff


	//   ....[43]....
        /*00e8*/ 	.word	0xffffffff


	//   ....[44]....
        /*00ec*/ 	.word	0xffffffff


	//   ....[45]....
        /*00f0*/ 	.word	0xffffffff


	//   ....[46]....
        /*00f4*/ 	.word	0xffffffff


	//   ....[47]....
        /*00f8*/ 	.word	0xffffffff


	//   ....[48]....
        /*00fc*/ 	.word	0xffffffff


	//   ....[49]....
        /*0100*/ 	.word	0xffffffff


	//   ....[50]....
        /*0104*/ 	.word	0xffffffff


	//   ....[51]....
        /*0108*/ 	.word	0xffffffff


	//   ....[52]....
        /*010c*/ 	.word	0xffffffff


	//   ....[53]....
        /*0110*/ 	.word	0xffffffff


	//   ....[54]....
        /*0114*/ 	.word	0xffffffff


	//   ....[55]....
        /*0118*/ 	.word	0xffffffff


	//   ....[56]....
        /*011c*/ 	.word	0xffffffff


	//   ....[57]....
        /*0120*/ 	.word	0xffffffff


	//   ....[58]....
        /*0124*/ 	.word	0xffffffff


	//   ....[59]....
        /*0128*/ 	.word	0xffffffff


	//   ....[60]....
        /*012c*/ 	.word	0xffffffff


	//   ....[61]....
        /*0130*/ 	.word	0xffffffff


	//   ....[62]....
        /*0134*/ 	.word	0xffffffff


	//   ....[63]....
        /*0138*/ 	.word	0xffffffff


	//   ....[64]....
        /*013c*/ 	.word	0xffffffff


	//   ....[65]....
        /*0140*/ 	.word	0xffffffff


	//   ....[66]....
        /*0144*/ 	.word	0xffffffff


	//   ....[67]....
        /*0148*/ 	.word	0xffffffff


	//   ....[68]....
        /*014c*/ 	.word	0xffffffff


	//   ....[69]....
        /*0150*/ 	.word	0xffffffff


	//   ....[70]....
        /*0154*/ 	.word	0xffffffff


	//   ....[71]....
        /*0158*/ 	.word	0xffffffff


	//   ....[72]....
        /*015c*/ 	.word	0xffffffff


	//   ....[73]....
        /*0160*/ 	.word	0xffffffff


	//   ....[74]....
        /*0164*/ 	.word	0xffffffff


	//   ....[75]....
        /*0168*/ 	.word	0xffffffff


	//   ....[76]....
        /*016c*/ 	.word	0xffffffff


	//   ....[77]....
        /*0170*/ 	.word	0xffffffff


	//   ....[78]....
        /*0174*/ 	.word	0xffffffff


	//   ....[79]....
        /*0178*/ 	.word	0xffffffff


	//   ....[80]....
        /*017c*/ 	.word	0xffffffff


	//   ....[81]....
        /*0180*/ 	.word	0xffffffff


	//   ....[82]....
        /*0184*/ 	.word	0xffffffff


	//   ....[83]....
        /*0188*/ 	.word	0xffffffff


	//   ....[84]....
        /*018c*/ 	.word	0xffffffff


	//   ....[85]....
        /*0190*/ 	.word	0xffffffff


	//   ....[86]....
        /*0194*/ 	.word	0xffffffff


	//   ....[87]....
        /*0198*/ 	.word	0xffffffff


	//----- nvinfo : EIATTR_COOP_GROUP_INSTR_OFFSETS
	.align		4
.L_2235:
        /*019c*/ 	.byte	0x04, 0x28
        /*019e*/ 	.short	(.L_2237 - .L_2236)


	//   ....[0]....
.L_2236:
        /*01a0*/ 	.word	0x000008b0


	//   ....[1]....
        /*01a4*/ 	.word	0x00000960


	//   ....[2]....
        /*01a8*/ 	.word	0x00000b60


	//   ....[3]....
        /*01ac*/ 	.word	0x000016a0


	//   ....[4]....
        /*01b0*/ 	.word	0x00001ff0


	//   ....[5]....
        /*01b4*/ 	.word	0x00002010


	//   ....[6]....
        /*01b8*/ 	.word	0x00002060


	//   ....[7]....
        /*01bc*/ 	.word	0x00002070


	//   ....[8]....
        /*01c0*/ 	.word	0x000020a0


	//   ....[9]....
        /*01c4*/ 	.word	0x000020c0


	//   ....[10]....
        /*01c8*/ 	.word	0x000020f0


	//   ....[11]....
        /*01cc*/ 	.word	0x00002110


	//   ....[12]....
        /*01d0*/ 	.word	0x00002140


	//   ....[13]....
        /*01d4*/ 	.word	0x00002160


	//   ....[14]....
        /*01d8*/ 	.word	0x00002220


	//   ....[15]....
        /*01dc*/ 	.word	0x00002290


	//   ....[16]....
        /*01e0*/ 	.word	0x000022b0


	//   ....[17]....
        /*01e4*/ 	.word	0x000022c0


	//   ....[18]....
        /*01e8*/ 	.word	0x000022d0


	//   ....[19]....
        /*01ec*/ 	.word	0x000022e0


	//   ....[20]....
        /*01f0*/ 	.word	0x000027c0


	//   ....[21]....
        /*01f4*/ 	.word	0x000027e0


	//   ....[22]....
        /*01f8*/ 	.word	0x000027f0


	//   ....[23]....
        /*01fc*/ 	.word	0x00002800


	//   ....[24]....
        /*0200*/ 	.word	0x00002830


	//   ....[25]....
        /*0204*/ 	.word	0x00002840


	//   ....[26]....
        /*0208*/ 	.word	0x00002870


	//   ....[27]....
        /*020c*/ 	.word	0x00002880


	//   ....[28]....
        /*0210*/ 	.word	0x000028b0


	//   ....[29]....
        /*0214*/ 	.word	0x000028c0


	//   ....[30]....
        /*0218*/ 	.word	0x000028f0


	//   ....[31]....
        /*021c*/ 	.word	0x00002900


	//   ....[32]....
        /*0220*/ 	.word	0x00002930


	//   ....[33]....
        /*0224*/ 	.word	0x00002940


	//   ....[34]....
        /*0228*/ 	.word	0x00002950


	//   ....[35]....
        /*022c*/ 	.word	0x00002960


	//   ....[36]....
        /*0230*/ 	.word	0x00003ec0


	//   ....[37]....
        /*0234*/ 	.word	0x00003f00


	//   ....[38]....
        /*0238*/ 	.word	0x00003fe0


	//   ....[39]....
        /*023c*/ 	.word	0x00004010


	//   ....[40]....
        /*0240*/ 	.word	0x000040a0


	//   ....[41]....
        /*0244*/ 	.word	0x000040d0


	//   ....[42]....
        /*0248*/ 	.word	0x000041b0


	//   ....[43]....
        /*024c*/ 	.word	0x000041e0


	//   ....[44]....
        /*0250*/ 	.word	0x000042c0


	//   ....[45]....
        /*0254*/ 	.word	0x00004300


	//   ....[46]....
        /*0258*/ 	.word	0x00004830


	//   ....[47]....
        /*025c*/ 	.word	0x00004bc0


	//   ....[48]....
        /*0260*/ 	.word	0x00004cc0


	//   ....[49]....
        /*0264*/ 	.word	0x00004d20


	//   ....[50]....
        /*0268*/ 	.word	0x00004d80


	//   ....[51]....
        /*026c*/ 	.word	0x00004da0


	//   ....[52]....
        /*0270*/ 	.word	0x00004dc0


	//   ....[53]....
        /*0274*/ 	.word	0x00004e80


	//   ....[54]....
        /*0278*/ 	.word	0x00004ed0


	//   ....[55]....
        /*027c*/ 	.word	0x00004f20


	//   ....[56]....
        /*0280*/ 	.word	0x00004f50


	//   ....[57]....
        /*0284*/ 	.word	0x00004f70


	//   ....[58]....
        /*0288*/ 	.word	0x000052c0


	//   ....[59]....
        /*028c*/ 	.word	0x00005340


	//   ....[60]....
        /*0290*/ 	.word	0x000053f0


	//   ....[61]....
        /*0294*/ 	.word	0x00005460


	//   ....[62]....
        /*0298*/ 	.word	0x000054f0


	//   ....[63]....
        /*029c*/ 	.word	0x00005560


	//   ....[64]....
        /*02a0*/ 	.word	0x000055f0


	//   ....[65]....
        /*02a4*/ 	.word	0x00005660


	//   ....[66]....
        /*02a8*/ 	.word	0x00005700


	//   ....[67]....
        /*02ac*/ 	.word	0x00005770


	//   ....[68]....
        /*02b0*/ 	.word	0x000057f0


	//   ....[69]....
        /*02b4*/ 	.word	0x00005860


	//   ....[70]....
        /*02b8*/ 	.word	0x000058e0


	//   ....[71]....
        /*02bc*/ 	.word	0x00005950


	//   ....[72]....
        /*02c0*/ 	.word	0x000059d0


	//   ....[73]....
        /*02c4*/ 	.word	0x00005a50


	//   ....[74]....
        /*02c8*/ 	.word	0x00005af0


	//   ....[75]....
        /*02cc*/ 	.word	0x00005b60


	//   ....[76]....
        /*02d0*/ 	.word	0x00005be0


	//   ....[77]....
        /*02d4*/ 	.word	0x00005c50


	//   ....[78]....
        /*02d8*/ 	.word	0x00005cd0


	//   ....[79]....
        /*02dc*/ 	.word	0x00005d40


	//   ....[80]....
        /*02e0*/ 	.word	0x00005de0


	//   ....[81]....
        /*02e4*/ 	.word	0x00005e50


	//   ....[82]....
        /*02e8*/ 	.word	0x00005ed0


	//   ....[83]....
        /*02ec*/ 	.word	0x00005f40


	//   ....[84]....
        /*02f0*/ 	.word	0x00005fc0


	//   ....[85]....
        /*02f4*/ 	.word	0x00006030


	//   ....[86]....
        /*02f8*/ 	.word	0x000060a0


	//   ....[87]....
        /*02fc*/ 	.word	0x00006110


	//----- nvinfo : EIATTR_EXIT_INSTR_OFFSETS
	.align		4
.L_2237:
        /*0300*/ 	.byte	0x04, 0x1c
        /*0302*/ 	.short	(.L_2239 - .L_2238)


	//   ....[0]....
.L_2238:
        /*0304*/ 	.word	0x00005040


	//   ....[1]....
        /*0308*/ 	.word	0x00005260


	//----- nvinfo : EIATTR_MAX_THREADS
	.align		4
.L_2239:
        /*030c*/ 	.byte	0x04, 0x05
        /*030e*/ 	.short	(.L_2241 - .L_2240)
.L_2240:
        /*0310*/ 	.word	0x00000040
        /*0314*/ 	.word	0x00000001
        /*0318*/ 	.word	0x00000001


	//----- nvinfo : EIATTR_CRS_STACK_SIZE
	.align		4
.L_2241:
        /*031c*/ 	.byte	0x04, 0x1e
        /*031e*/ 	.short	(.L_2243 - .L_2242)
.L_2242:
        /*0320*/ 	.word	0x00000000
.L_2243:


//--------------------- .nv.info._Z25selective_scan_bwd_kernelI32Selective_Scan_bwd_kernel_traitsILi64ELi16ELb1ELb0ELb1ELb0ELb1EN3c104HalfEfEEv12SSMParamsBwd --------------------------
	.section	.nv.info._Z25selective_scan_bwd_kernelI32Selective_Scan_bwd_kernel_traitsILi64ELi16ELb1ELb0ELb1ELb0ELb1EN3c104HalfEfEEv12SSMParamsBwd,"",@"SHT_CUDA_INFO"
	.sectionflags	@""
	.align	4


	//----- nvinfo : EIATTR_CUDA_API_VERSION
	.align		4
        /*0000*/ 	.byte	0x04, 0x37
        /*0002*/ 	.short	(.L_2245 - .L_2244)
.L_2244:
        /*0004*/ 	.word	0x00000082


	//----- nvinfo : EIATTR_SW2861232_WAR
	.align		4
.L_2245:
        /*0008*/ 	.byte	0x01, 0x35
	.zero		2


	//----- nvinfo : EIATTR_PARAM_CBANK
	.align		4
        /*000c*/ 	.byte	0x04, 0x0a
        /*000e*/ 	.short	(.L_2247 - .L_2246)
	.align		4
.L_2246:
        /*0010*/ 	.word	index@(.nv.constant0._Z25selective_scan_bwd_kernelI32Selective_Scan_bwd_kernel_traitsILi64ELi16ELb1ELb0ELb1ELb0ELb1EN3c104HalfEfEEv12SSMParamsBwd)
        /*0014*/ 	.short	0x0160
        /*0016*/ 	.short	0x01f0


	//----- nvinfo : EIATTR_CBANK_PARAM_SIZE
	.align		4
.L_2247:
        /*0018*/ 	.byte	0x03, 0x19
        /*001a*/ 	.short	0x01f0


	//----- nvinfo : EIATTR_KPARAM_INFO
	.align		4
        /*001c*/ 	.byte	0x04, 0x17
        /*001e*/ 	.short	(.L_2249 - .L_2248)
.L_2248:
        /*0020*/ 	.word	0x00000000
        /*0024*/ 	.short	0x0000
        /*0026*/ 	.short	0x0000
        /*0028*/ 	.byte	0x00, 0xf0, 0xc1, 0x07


	//----- nvinfo : EIATTR_MAXREG_COUNT
	.align		4
.L_2249:
        /*002c*/ 	.byte	0x03, 0x1b
        /*002e*/ 	.short	0x00ff


	//----- nvinfo : EIATTR_NUM_BARRIERS
	.align		4
        /*0030*/ 	.byte	0x02, 0x4c
        /*0032*/ 	.byte	0x01
	.zero		1


	//----- nvinfo : EIATTR_MERCURY_ISA_VERSION
	.align		4
        /*0034*/ 	.byte	0x03, 0x5f
        /*0036*/ 	.short	0x0000


	//----- nvinfo : EIATTR_COOP_GROUP_MASK_REGIDS
	.align		4
        /*0038*/ 	.byte	0x04, 0x29
        /*003a*/ 	.short	(.L_2251 - .L_2250)


	//   ....[0]....
.L_2250:
        /*003c*/ 	.word	0xffffffff


	//   ....[1]....
        /*0040*/ 	.word	0xffffffff


	//   ....[2]....
        /*0044*/ 	.word	0xffffffff


	//   ....[3]....
        /*0048*/ 	.word	0xffffffff


	//   ....[4]....
        /*004c*/ 	.word	0xffffffff


	//   ....[5]....
        /*0050*/ 	.word	0xffffffff


	//   ....[6]....
        /*0054*/ 	.word	0xffffffff


	//   ....[7]....
        /*0058*/ 	.word	0xffffffff


	//   ....[8]....
        /*005c*/ 	.word	0xffffffff


	//   ....[9]....
        /*0060*/ 	.word	0xffffffff


	//   ....[10]....
        /*0064*/ 	.word	0xffffffff


	//   ....[11]....
        /*0068*/ 	.word	0xffffffff


	//   ....[12]....
        /*006c*/ 	.word	0xffffffff


	//   ....[13]....
        /*0070*/ 	.word	0xffffffff


	//   ....[14]....
        /*0074*/ 	.word	0xffffffff


	//   ....[15]....
        /*0078*/ 	.word	0xffffffff


	//   ....[16]....
        /*007c*/ 	.word	0xffffffff


	//   ....[17]....
        /*0080*/ 	.word	0xffffffff


	//   ....[18]....
        /*0084*/ 	.word	0xffffffff


	//   ....[19]....
        /*0088*/ 	.word	0xffffffff


	//   ....[20]....
        /*008c*/ 	.word	0xffffffff


	//   ....[21]....
        /*0090*/ 	.word	0xffffffff


	//   ....[22]....
        /*0094*/ 	.word	0xffffffff


	//   ....[23]....
        /*0098*/ 	.word	0xffffffff


	//   ....[24]....
        /*009c*/ 	.word	0xffffffff


	//   ....[25]....
        /*00a0*/ 	.word	0xffffffff


	//   ....[26]....
        /*00a4*/ 	.word	0xffffffff


	//   ....[27]....
        /*00a8*/ 	.word	0xffffffff


	//   ....[28]....
        /*00ac*/ 	.word	0xffffffff


	//   ....[29]....
        /*00b0*/ 	.word	0xffffffff


	//   ....[30]....
        /*00b4*/ 	.word	0xffffffff


	//   ....[31]....
        /*00b8*/ 	.word	0xffffffff


	//   ....[32]....
        /*00bc*/ 	.word	0xffffffff


	//   ....[33]....
        /*00c0*/ 	.word	0xffffffff


	//   ....[34]....
        /*00c4*/ 	.word	0xffffffff


	//   ....[35]....
        /*00c8*/ 	.word	0xffffffff


	//   ....[36]....
        /*00cc*/ 	.word	0xffffffff


	//   ....[37]....
        /*00d0*/ 	.word	0xffffffff


	//   ....[38]....
        /*00d4*/ 	.word	0xffffffff


	//   ....[39]....
        /*00d8*/ 	.word	0xffffffff


	//   ....[40]....
        /*00dc*/ 	.word	0xffffffff


	//   ....[41]....
        /*00e0*/ 	.word	0xffffffff


	//   ....[42]....
        /*00e4*/ 	.word	0xffffffff


	//   ....[43]....
        /*00e8*/ 	.word	0xffffffff


	//   ....[44]....
        /*00ec*/ 	.word	0xffffffff


	//   ....[45]....
        /*00f0*/ 	.word	0xffffffff


	//   ....[46]....
        /*00f4*/ 	.word	0xffffffff


	//   ....[47]....
        /*00f8*/ 	.word	0xffffffff


	//   ....[48]....
        /*00fc*/ 	.word	0xffffffff


	//   ....[49]....
        /*0100*/ 	.word	0xffffffff


	//   ....[50]....
        /*0104*/ 	.word	0xffffffff


	//   ....[51]....
        /*0108*/ 	.word	0xffffffff


	//   ....[52]....
        /*010c*/ 	.word	0xffffffff


	//   ....[53]....
        /*0110*/ 	.word	0xffffffff


	//   ....[54]....
        /*0114*/ 	.word	0xffffffff


	//   ....[55]....
        /*0118*/ 	.word	0xffffffff


	//   ....[56]....
        /*011c*/ 	.word	0xffffffff


	//   ....[57]....
        /*0120*/ 	.word	0xffffffff


	//   ....[58]....
        /*0124*/ 	.word	0xffffffff


	//   ....[59]....
        /*0128*/ 	.word	0xffffffff


	//   ....[60]....
        /*012c*/ 	.word	0xffffffff


	//   ....[61]....
        /*0130*/ 	.word	0xffffffff


	//   ....[62]....
        /*0134*/ 	.word	0xffffffff


	//   ....[63]....
        /*0138*/ 	.word	0xffffffff


	//   ....[64]....
        /*013c*/ 	.word	0xffffffff


	//   ....[65]....
        /*0140*/ 	.word	0xffffffff


	//   ....[66]....
        /*0144*/ 	.word	0xffffffff


	//   ....[67]....
        /*0148*/ 	.word	0xffffffff


	//   ....[68]....
        /*014c*/ 	.word	0xffffffff


	//   ....[69]....
        /*0150*/ 	.word	0xffffffff


	//   ....[70]....
        /*0154*/ 	.word	0xffffffff


	//   ....[71]....
        /*0158*/ 	.word	0xffffffff


	//   ....[72]....
        /*015c*/ 	.word	0xffffffff


	//   ....[73]....
        /*0160*/ 	.word	0xffffffff


	//   ....[74]....
        /*0164*/ 	.word	0xffffffff


	//   ....[75]....
        /*0168*/ 	.word	0xffffffff


	//   ....[76]....
        /*016c*/ 	.word	0xffffffff


	//   ....[77]....
        /*0170*/ 	.word	0xffffffff


	//   ....[78]....
        /*0174*/ 	.word	0xffffffff


	//   ....[79]....
        /*0178*/ 	.word	0xffffffff


	//   ....[80]....
        /*017c*/ 	.word	0xffffffff


	//   ....[81]....
        /*0180*/ 	.word	0xffffffff


	//   ....[82]....
        /*0184*/ 	.word	0xffffffff


	//   ....[83]....
        /*0188*/ 	.word	0xffffffff


	//   ....[84]....
        /*018c*/ 	.word	0xffffffff


	//   ....[85]....
        /*0190*/ 	.word	0xffffffff


	//   ....[86]....
        /*0194*/ 	.word	0xffffffff


	//   ....[87]....
        /*0198*/ 	.word	0xffffffff


	//   ....[88]....
        /*019c*/ 	.word	0xffffffff


	//   ....[89]....
        /*01a0*/ 	.word	0xffffffff


	//   ....[90]....
        /*01a4*/ 	.word	0xffffffff


	//   ....[91]....
        /*01a8*/ 	.word	0xffffffff


	//----- nvinfo : EIATTR_COOP_GROUP_INSTR_OFFSETS
	.align		4
.L_2251:
        /*01ac*/ 	.byte	0x04, 0x28
        /*01ae*/ 	.short	(.L_2253 - .L_2252)


	//   ....[0]....
.L_2252:
        /*01b0*/ 	.word	0x00000850


	//   ....[1]....
        /*01b4*/ 	.word	0x000008e0


	//   ....[2]....
        /*01b8*/ 	.word	0x00000a40


	//   ....[3]....
        /*01bc*/ 	.word	0x00000b70


	//   ....[4]....
        /*01c0*/ 	.word	0x000013f0


	//   ....[5]....
        /*01c4*/ 	.word	0x00001d80


	//   ....[6]....
        /*01c8*/ 	.word	0x00002110


	//   ....[7]....
        /*01cc*/ 	.word	0x00002960


	//   ....[8]....
        /*01d0*/ 	.word	0x000032b0


	//   ....[9]....
        /*01d4*/ 	.word	0x000032d0


	//   ....[10]....
        /*01d8*/ 	.word	0x00003320


	//   ....[11]....
        /*01dc*/ 	.word	0x00003330


	//   ....[12]....
        /*01e0*/ 	.word	0x00003360


	//   ....[13]....
        /*01e4*/ 	.word	0x00003380


	//   ....[14]....
        /*01e8*/ 	.word	0x000033b0


	//   ....[15]....
        /*01ec*/ 	.word	0x000033d0


	//   ....[16]....
        /*01f0*/ 	.word	0x00003400


	//   ....[17]....
        /*01f4*/ 	.word	0x00003420


	//   ....[18]....
        /*01f8*/ 	.word	0x000034e0


	//   ....[19]....
        /*01fc*/ 	.word	0x00003550


	//   ....[20]....
        /*0200*/ 	.word	0x00003570


	//   ....[21]....
        /*0204*/ 	.word	0x00003580


	//   ....[22]....
        /*0208*/ 	.word	0x00003590


	//   ....[23]....
        /*020c*/ 	.word	0x000035a0


	//   ....[24]....
        /*0210*/ 	.word	0x00003a80


	//   ....[25]....
        /*0214*/ 	.word	0x00003aa0


	//   ....[26]....
        /*0218*/ 	.word	0x00003ab0


	//   ....[27]....
        /*021c*/ 	.word	0x00003ac0


	//   ....[28]....
        /*0220*/ 	.word	0x00003af0


	//   ....[29]....
        /*0224*/ 	.word	0x00003b00


	//   ....[30]....
        /*0228*/ 	.word	0x00003b30


	//   ....[31]....
        /*022c*/ 	.word	0x00003b40


	//   ....[32]....
        /*0230*/ 	.word	0x00003b70


	//   ....[33]....
        /*0234*/ 	.word	0x00003b80


	//   ....[34]....
        /*0238*/ 	.word	0x00003bb0


	//   ....[35]....
        /*023c*/ 	.word	0x00003bc0


	//   ....[36]....
        /*0240*/ 	.word	0x00003bf0


	//   ....[37]....
        /*0244*/ 	.word	0x00003c00


	//   ....[38]....
        /*0248*/ 	.word	0x00003c10


	//   ....[39]....
        /*024c*/ 	.word	0x00003c20


	//   ....[40]....
        /*0250*/ 	.word	0x00005180


	//   ....[41]....
        /*0254*/ 	.word	0x000051c0


	//   ....[42]....
        /*0258*/ 	.word	0x000052b0


	//   ....[43]....
        /*025c*/ 	.word	0x000052e0


	//   ....[44]....
        /*0260*/ 	.word	0x000053c0


	//   ....[45]....
        /*0264*/ 	.word	0x000053f0


	//   ....[46]....
        /*0268*/ 	.word	0x000054d0


	//   ....[47]....
        /*026c*/ 	.word	0x00005500


	//   ....[48]....
        /*0270*/ 	.word	0x000055e0


	//   ....[49]....
        /*0274*/ 	.word	0x00005610


	//   ....[50]....
        /*0278*/ 	.word	0x00005b10


	//   ....[51]....
        /*027c*/ 	.word	0x00005e30


	//   ....[52]....
        /*0280*/ 	.word	0x00005f40


	//   ....[53]....
        /*0284*/ 	.word	0x00005fa0


	//   ....[54]....
        /*0288*/ 	.word	0x00006000


	//   ....[55]....
        /*028c*/ 	.word	0x00006020


	//   ....[56]....
        /*0290*/ 	.word	0x00006040


	//   ....[57]....
        /*0294*/ 	.word	0x00006100


	//   ....[58]....
        /*0298*/ 	.word	0x00006150


	//   ....[59]....
        /*029c*/ 	.word	0x000061b0


	//   ....[60]....
        /*02a0*/ 	.word	0x000061d0


	//   ....[61]....
        /*02a4*/ 	.word	0x000061f0


	//   ....[62]....
        /*02a8*/ 	.word	0x00006540


	//   ....[63]....
        /*02ac*/ 	.word	0x000065c0


	//   ....[64]....
        /*02b0*/ 	.word	0x00006670


	//   ....[65]....
        /*02b4*/ 	.word	0x000066e0


	//   ....[66]....
        /*02b8*/ 	.word	0x00006770


	//   ....[67]....
        /*02bc*/ 	.word	0x000067e0


	//   ....[68]....
        /*02c0*/ 	.word	0x00006870


	//   ....[69]....
        /*02c4*/ 	.word	0x000068e0


	//   ....[70]....
        /*02c8*/ 	.word	0x00006980


	//   ....[71]....
        /*02cc*/ 	.word	0x000069f0


	//   ....[72]....
        /*02d0*/ 	.word	0x00006a70


	//   ....[73]....
        /*02d4*/ 	.word	0x00006ae0


	//   ....[74]....
        /*02d8*/ 	.word	0x00006b60


	//   ....[75]....
        /*02dc*/ 	.word	0x00006bd0


	//   ....[76]....
        /*02e0*/ 	.word	0x00006c50


	//   ....[77]....
        /*02e4*/ 	.word	0x00006cd0


	//   ....[78]....
        /*02e8*/ 	.word	0x00006d70


	//   ....[79]....
        /*02ec*/ 	.word	0x00006de0


	//   ....[80]....
        /*02f0*/ 	.word	0x00006e60


	//   ....[81]....
        /*02f4*/ 	.word	0x00006ed0


	//   ....[82]....
        /*02f8*/ 	.word	0x00006f50


	//   ....[83]....
        /*02fc*/ 	.word	0x00006fc0


	//   ....[84]....
        /*0300*/ 	.word	0x00007060


	//   ....[85]....
        /*0304*/ 	.word	0x000070d0


	//   ....[86]....
        /*0308*/ 	.word	0x00007150


	//   ....[87]....
        /*030c*/ 	.word	0x000071c0


	//   ....[88]....
        /*0310*/ 	.word	0x00007240


	//   ....[89]....
        /*0314*/ 	.word	0x000072b0


	//   ....[90]....
        /*0318*/ 	.word	0x00007320


	//   ....[91]....
        /*031c*/ 	.word	0x00007390


	//----- nvinfo : EIATTR_EXIT_INSTR_OFFSETS
	.align		4
.L_2253:
        /*0320*/ 	.byte	0x04, 0x1c
        /*0322*/ 	.short	(.L_2255 - .L_2254)


	//   ....[0]....
.L_2254:
        /*0324*/ 	.word	0x000062c0


	//   ....[1]....
        /*0328*/ 	.word	0x000064e0


	//----- nvinfo : EIATTR_MAX_THREADS
	.align		4
.L_2255:
        /*032c*/ 	.byte	0x04, 0x05
        /*032e*/ 	.short	(.L_2257 - .L_2256)
.L_2256:
        /*0330*/ 	.word	0x00000040
        /*0334*/ 	.word	0x00000001
        /*0338*/ 	.word	0x00000001


	//----- nvinfo : EIATTR_CRS_STACK_SIZE
	.align		4
.L_2257:
        /*033c*/ 	.byte	0x04, 0x1e
        /*033e*/ 	.short	(.L_2259 - .L_2258)
.L_2258:
        /*0340*/ 	.word	0x00000000
.L_2259:


//--------------------- .nv.info._Z25selective_scan_bwd_kernelI32Selective_Scan_bwd_kernel_traitsILi64ELi16ELb1ELb0ELb1ELb1ELb0EN3c104HalfEfEEv12SSMParamsBwd --------------------------
	.section	.nv.info._Z25selective_scan_bwd_kernelI32Selective_Scan_bwd_kernel_traitsILi64ELi16ELb1ELb0ELb1ELb1ELb0EN3c104HalfEfEEv12SSMParamsBwd,"",@"SHT_CUDA_INFO"
	.sectionflags	@""
	.align	4


	//----- nvinfo : EIATTR_CUDA_API_VERSION
	.align		4
        /*0000*/ 	.byte	0x04, 0x37
        /*0002*/ 	.short	(.L_2261 - .L_2260)
.L_2260:
        /*0004*/ 	.word	0x00000082


	//----- nvinfo : EIATTR_SW2861232_WAR
	.align		4
.L_2261:
        /*0008*/ 	.byte	0x01, 0x35
	.zero		2


	//----- nvinfo : EIATTR_PARAM_CBANK
	.align		4
        /*000c*/ 	.byte	0x04, 0x0a
        /*000e*/ 	.short	(.L_2263 - .L_2262)
	.align		4
.L_2262:
        /*0010*/ 	.word	index@(.nv.constant0._Z25selective_scan_bwd_kernelI32Selective_Scan_bwd_kernel_traitsILi64ELi16ELb1ELb0ELb1ELb1ELb0EN3c104HalfEfEEv12SSMParamsBwd)
        /*0014*/ 	.short	0x0160
        /*0016*/ 	.short	0x01f0


	//----- nvinfo : EIATTR_CBANK_PARAM_SIZE
	.align		4
.L_2263:
        /*0018*/ 	.byte	0x03, 0x19
        /*001a*/ 	.short	0x01f0


	//----- nvinfo : EIATTR_KPARAM_INFO
	.align		4
        /*001c*/ 	.byte	0x04, 0x17
        /*001e*/ 	.short	(.L_2265 - .L_2264)
.L_2264:
        /*0020*/ 	.word	0x00000000
        /*0024*/ 	.short	0x0000
        /*0026*/ 	.short	0x0000
        /*0028*/ 	.byte	0x00, 0xf0, 0xc1, 0x07


	//----- nvinfo : EIATTR_MAXREG_COUNT
	.align		4
.L_2265:
        /*002c*/ 	.byte	0x03, 0x1b
        /*002e*/ 	.short	0x00ff


	//----- nvinfo : EIATTR_NUM_BARRIERS
	.align		4
        /*0030*/ 	.byte	0x02, 0x4c
        /*0032*/ 	.byte	0x01
	.zero		1


	//----- nvinfo : EIATTR_MERCURY_ISA_VERSION
	.align		4
        /*0034*/ 	.byte	0x03, 0x5f
        /*0036*/ 	.short	0x0000


	//----- nvinfo : EIATTR_COOP_GROUP_MASK_REGIDS
	.align		4
        /*0038*/ 	.byte	0x04, 0x29
        /*003a*/ 	.short	(.L_2267 - .L_2266)


	//   ....[0]....
.L_2266:
        /*003c*/ 	.word	0xffffffff


	//   ....[1]....
        /*0040*/ 	.word	0xffffffff


	//   ....[2]....
        /*0044*/ 	.word	0xffffffff


	//   ....[3]....
        /*0048*/ 	.word	0xffffffff


	//   ....[4]....
        /*004c*/ 	.word	0xffffffff


	//   ....[5]....
        /*0050*/ 	.word	0xffffffff


	//   ....[6]....
        /*0054*/ 	.word	0xffffffff


	//   ....[7]....
        /*0058*/ 	.word	0xffffffff


	//   ....[8]....
        /*005c*/ 	.word	0xffffffff


	//   ....[9]....
        /*0060*/ 	.word	0xffffffff


	//   ....[10]....
        /*0064*/ 	.word	0xffffffff


	//   ....[11]....
        /*0068*/ 	.word	0xffffffff


	//   ....[12]....
        /*006c*/ 	.word	0xffffffff


	//   ....[13]....
        /*0070*/ 	.word	0xffffffff


	//   ....[14]....
        /*0074*/ 	.word	0xffffffff


	//   ....[15]....
        /*0078*/ 	.word	0xffffffff


	//   ....[16]....
        /*007c*/ 	.word	0xffffffff


	//   ....[17]....
        /*0080*/ 	.word	0xffffffff


	//   ....[18]....
        /*0084*/ 	.word	0xffffffff


	//   ....[19]....
        /*0088*/ 	.word	0xffffffff


	//   ....[20]....
        /*008c*/ 	.word	0xffffffff


	//   ....[21]....
        /*0090*/ 	.word	0xffffffff


	//   ....[22]....
        /*0094*/ 	.word	0xffffffff


	//   ....[23]....
        /*0098*/ 	.word	0xffffffff


	//   ....[24]....
        /*009c*/ 	.word	0xffffffff


	//   ....[25]....
        /*00a0*/ 	.word	0xffffffff


	//   ....[26]....
        /*00a4*/ 	.word	0xffffffff


	//   ....[27]....
        /*00a8*/ 	.word	0xffffffff


	//   ....[28]....
        /*00ac*/ 	.word	0xffffffff


	//   ....[29]....
        /*00b0*/ 	.word	0xffffffff


	//   ....[30]....
        /*00b4*/ 	.word	0xffffffff


	//   ....[31]....
        /*00b8*/ 	.word	0xffffffff


	//   ....[32]....
        /*00bc*/ 	.word	0xffffffff


	//   ....[33]....
        /*00c0*/ 	.word	0xffffffff


	//   ....[34]....
        /*00c4*/ 	.word	0xffffffff


	//   ....[35]....
        /*00c8*/ 	.word	0xffffffff


	//   ....[36]....
        /*00cc*/ 	.word	0xffffffff


	//   ....[37]....
        /*00d0*/ 	.word	0xffffffff


	//   ....[38]....
        /*00d4*/ 	.word	0xffffffff


	//   ....[39]....
        /*00d8*/ 	.word	0xffffffff


	//   ....[40]....
        /*00dc*/ 	.word	0xffffffff


	//   ....[41]....
        /*00e0*/ 	.word	0xffffffff


	//   ....[42]....
        /*00e4*/ 	.word	0xffffffff


	//   ....[43]....
        /*00e8*/ 	.word	0xffffffff


	//   ....[44]....
        /*00ec*/ 	.word	0xffffffff


	//   ....[45]....
        /*00f0*/ 	.word	0xffffffff


	//   ....[46]....
        /*00f4*/ 	.word	0xffffffff


	//   ....[47]....
        /*00f8*/ 	.word	0xffffffff


	//   ....[48]....
        /*00fc*/ 	.word	0xffffffff


	//   ....[49]....
        /*0100*/ 	.word	0xffffffff


	//   ....[50]....
        /*0104*/ 	.word	0xffffffff


	//   ....[51]....
        /*0108*/ 	.word	0xffffffff


	//   ....[52]....
        /*010c*/ 	.word	0xffffffff


	//   ....[53]....
        /*0110*/ 	.word	0xffffffff


	//   ....[54]....
        /*0114*/ 	.word	0xffffffff


	//   ....[55]....
        /*0118*/ 	.word	0xffffffff


	//   ....[56]....
        /*011c*/ 	.word	0xffffffff


	//   ....[57]....
        /*0120*/ 	.word	0xffffffff


	//   ....[58]....
        /*0124*/ 	.word	0xffffffff


	//   ....[59]....
        /*0128*/ 	.word	0xffffffff


	//   ....[60]....
        /*012c*/ 	.word	0xffffffff


	//   ....[61]....
        /*0130*/ 	.word	0xffffffff


	//   ....[62]....
        /*0134*/ 	.word	0xffffffff


	//   ....[63]....
        /*0138*/ 	.word	0xffffffff


	//   ....[64]....
        /*013c*/ 	.word	0xffffffff


	//   ....[65]....
        /*0140*/ 	.word	0xffffffff


	//   ....[66]....
        /*0144*/ 	.word	0xffffffff


	//   ....[67]....
        /*0148*/ 	.word	0xffffffff


	//   ....[68]....
        /*014c*/ 	.word	0xffffffff


	//   ....[69]....
        /*0150*/ 	.word	0xffffffff


	//   ....[70]....
        /*0154*/ 	.word	0xffffffff


	//   ....[71]....
        /*0158*/ 	.word	0xffffffff


	//   ....[72]....
        /*015c*/ 	.word	0xffffffff


	//   ....[73]....
        /*0160*/ 	.word	0xffffffff


	//   ....[74]....
        /*0164*/ 	.word	0xffffffff


	//   ....[75]....
        /*0168*/ 	.word	0xffffffff


	//   ....[76]....
        /*016c*/ 	.word	0xffffffff


	//   ....[77]....
        /*0170*/ 	.word	0xffffffff


	//   ....[78]....
        /*0174*/ 	.word	0xffffffff


	//   ....[79]....
        /*0178*/ 	.word	0xffffffff


	//   ....[80]....
        /*017c*/ 	.word	0xffffffff


	//   ....[81]....
        /*0180*/ 	.word	0xffffffff


	//   ....[82]....
        /*0184*/ 	.word	0xffffffff


	//   ....[83]....
        /*0188*/ 	.word	0xffffffff


	//   ....[84]....
        /*018c*/ 	.word	0xffffffff


	//   ....[85]....
        /*0190*/ 	.word	0xffffffff


	//   ....[86]....
        /*0194*/ 	.word	0xffffffff


	//   ....[87]....
        /*0198*/ 	.word	0xffffffff


	//   ....[88]....
        /*019c*/ 	.word	0xffffffff


	//----- nvinfo : EIATTR_COOP_GROUP_INSTR_OFFSETS
	.align		4
.L_2267:
        /*01a0*/ 	.byte	0x04, 0x28
        /*01a2*/ 	.short	(.L_2269 - .L_2268)


	//   ....[0]....
.L_2268:
        /*01a4*/ 	.word	0x00000850


	//   ....[1]....
        /*01a8*/ 	.word	0x000008e0


	//   ....[2]....
        /*01ac*/ 	.word	0x00000a20


	//   ....[3]....
        /*01b0*/ 	.word	0x00003860


	//   ....[4]....
        /*01b4*/ 	.word	0x00004150


	//   ....[5]....
        /*01b8*/ 	.word	0x00004170


	//   ....[6]....
        /*01bc*/ 	.word	0x000041c0


	//   ....[7]....
        /*01c0*/ 	.word	0x000041d0


	//   ....[8]....
        /*01c4*/ 	.word	0x00004200


	//   ....[9]....
        /*01c8*/ 	.word	0x00004220


	//   ....[10]....
        /*01cc*/ 	.word	0x00004250


	//   ....[11]....
        /*01d0*/ 	.word	0x00004270


	//   ....[12]....
        /*01d4*/ 	.word	0x000042a0


	//   ....[13]....
        /*01d8*/ 	.word	0x000042c0


	//   ....[14]....
        /*01dc*/ 	.word	0x00004390


	//   ....[15]....
        /*01e0*/ 	.word	0x00004400


	//   ....[16]....
        /*01e4*/ 	.word	0x00004420


	//   ....[17]....
        /*01e8*/ 	.word	0x00004430


	//   ....[18]....
        /*01ec*/ 	.word	0x00004440


	//   ....[19]....
        /*01f0*/ 	.word	0x00004450


	//   ....[20]....
        /*01f4*/ 	.word	0x00004930


	//   ....[21]....
        /*01f8*/ 	.word	0x00004950


	//   ....[22]....
        /*01fc*/ 	.word	0x00004960


	//   ....[23]....
        /*0200*/ 	.word	0x00004970


	//   ....[24]....
        /*0204*/ 	.word	0x000049a0


	//   ....[25]....
        /*0208*/ 	.word	0x000049b0


	//   ....[26]....
        /*020c*/ 	.word	0x000049e0


	//   ....[27]....
        /*0210*/ 	.word	0x000049f0


	//   ....[28]....
        /*0214*/ 	.word	0x00004a20


	//   ....[29]....
        /*0218*/ 	.word	0x00004a30


	//   ....[30]....
        /*021c*/ 	.word	0x00004a60


	//   ....[31]....
        /*0220*/ 	.word	0x00004a70


	//   ....[32]....
        /*0224*/ 	.word	0x00004aa0


	//   ....[33]....
        /*0228*/ 	.word	0x00004ab0


	//   ....[34]....
        /*022c*/ 	.word	0x00004ac0


	//   ....[35]....
        /*0230*/ 	.word	0x00004ad0


	//   ....[36]....
        /*0234*/ 	.word	0x00006040


	//   ....[37]....
        /*0238*/ 	.word	0x00006080


	//   ....[38]....
        /*023c*/ 	.word	0x00006170


	//   ....[39]....
        /*0240*/ 	.word	0x000061a0


	//   ....[40]....
        /*0244*/ 	.word	0x00006280


	//   ....[41]....
        /*0248*/ 	.word	0x000062b0


	//   ....[42]....
        /*024c*/ 	.word	0x00006390


	//   ....[43]....
        /*0250*/ 	.word	0x000063c0


	//   ....[44]....
        /*0254*/ 	.word	0x000064a0


	//   ....[45]....
        /*0258*/ 	.word	0x000064d0


	//   ....[46]....
        /*025c*/ 	.word	0x000068c0


	//   ....[47]....
        /*0260*/ 	.word	0x00007200


	//   ....[48]....
        /*0264*/ 	.word	0x00007550


	//   ....[49]....
        /*0268*/ 	.word	0x000076c0


	//   ....[50]....
        /*026c*/ 	.word	0x00007720


	//   ....[51]....
        /*0270*/ 	.word	0x00007780


	//   ....[52]....
        /*0274*/ 	.word	0x000077a0


	//   ....[53]....
        /*0278*/ 	.word	0x000077c0


	//   ....[54]....
        /*027c*/ 	.word	0x00007880


	//   ....[55]....
        /*0280*/ 	.word	0x000078d0


	//   ....[56]....
        /*0284*/ 	.word	0x00007930


	//   ....[57]....
        /*0288*/ 	.word	0x00007950


	//   ....[58]....
        /*028c*/ 	.word	0x00007970


	//   ....[59]....
        /*0290*/ 	.word	0x00007cc0


	//   ....[60]....
        /*0294*/ 	.word	0x00007d40


	//   ....[61]....
        /*0298*/ 	.word	0x00007df0


	//   ....[62]....
        /*029c*/ 	.word	0x00007e60


	//   ....[63]....
        /*02a0*/ 	.word	0x00007ef0


	//   ....[64]....
        /*02a4*/ 	.word	0x00007f60


	//   ....[65]....
        /*02a8*/ 	.word	0x00007ff0


	//   ....[66]....
        /*02ac*/ 	.word	0x00008060


	//   ....[67]....
        /*02b0*/ 	.word	0x000080f0


	//   ....[68]....
        /*02b4*/ 	.word	0x00008160


	//   ....[69]....
        /*02b8*/ 	.word	0x000081e0


	//   ....[70]....
        /*02bc*/ 	.word	0x00008250


	//   ....[71]....
        /*02c0*/ 	.word	0x000082d0


	//   ....[72]....
        /*02c4*/ 	.word	0x00008340


	//   ....[73]....
        /*02c8*/ 	.word	0x000083c0


	//   ....[74]....
        /*02cc*/ 	.word	0x00008440


	//   ....[75]....
        /*02d0*/ 	.word	0x000084e0


	//   ....[76]....
        /*02d4*/ 	.word	0x00008550


	//   ....[77]....
        /*02d8*/ 	.word	0x000085d0


	//   ....[78]....
        /*02dc*/ 	.word	0x00008640


	//   ....[79]....
        /*02e0*/ 	.word	0x000086c0


	//   ....[80]....
        /*02e4*/ 	.word	0x00008730


	//   ....[81]....
        /*02e8*/ 	.word	0x000087d0


	//   ....[82]....
        /*02ec*/ 	.word	0x00008840


	//   ....[83]....
        /*02f0*/ 	.word	0x000088c0


	//   ....[84]....
        /*02f4*/ 	.word	0x00008930


	//   ....[85]....
        /*02f8*/ 	.word	0x000089b0


	//   ....[86]....
        /*02fc*/ 	.word	0x00008a20


	//   ....[87]....
        /*0300*/ 	.word	0x00008a90


	//   ....[88]....
        /*0304*/ 	.word	0x00008b00


	//----- nvinfo : EIATTR_EXIT_INSTR_OFFSETS
	.align		4
.L_2269:
        /*0308*/ 	.byte	0x04, 0x1c
        /*030a*/ 	.short	(.L_2271 - .L_2270)


	//   ....[0]....
.L_2270:
        /*030c*/ 	.word	0x00007a40


	//   ....[1]....
        /*0310*/ 	.word	0x00007c60


	//----- nvinfo : EIATTR_MAX_THREADS
	.align		4
.L_2271:
        /*0314*/ 	.byte	0x04, 0x05
        /*0316*/ 	.short	(.L_2273 - .L_2272)
.L_2272:
        /*0318*/ 	.word	0x00000040
        /*031c*/ 	.word	0x00000001
        /*0320*/ 	.word	0x00000001


	//----- nvinfo : EIATTR_CRS_STACK_SIZE
	.align		4
.L_2273:
        /*0324*/ 	.byte	0x04, 0x1e
        /*0326*/ 	.short	(.L_2275 - .L_2274)
.L_2274:
        /*0328*/ 	.word	0x00000000
.L_2275:


//--------------------- .nv.info._Z25selective_scan_bwd_kernelI32Selective_Scan_bwd_kernel_traitsILi64ELi16ELb1ELb0ELb1ELb1ELb1EN3c104HalfEfEEv12SSMParamsBwd --------------------------
	.section	.nv.info._Z25selective_scan_bwd_kernelI32Selective_Scan_bwd_kernel_traitsILi64ELi16ELb1ELb0ELb1ELb1ELb1EN3c104HalfEfEEv12SSMParamsBwd,"",@"SHT_CUDA_INFO"
	.sectionflags	@""
	.align	4


	//----- nvinfo : EIATTR_CUDA_API_VERSION
	.align		4
        /*0000*/ 	.byte	0x04, 0x37
        /*0002*/ 	.short	(.L_2277 - .L_2276)
.L_2276:
        /*0004*/ 	.word	0x00000082


	//----- nvinfo : EIATTR_SW2861232_WAR
	.align		4
.L_2277:
        /*0008*/ 	.byte	0x01, 0x35
	.zero		2


	//----- nvinfo : EIATTR_PARAM_CBANK
	.align		4
        /*000c*/ 	.byte	0x04, 0x0a
        /*000e*/ 	.short	(.L_2279 - .L_2278)
	.align		4
.L_2278:
        /*0010*/ 	.word	index@(.nv.constant0._Z25selective_scan_bwd_kernelI32Selective_Scan_bwd_kernel_traitsILi64ELi16ELb1ELb0ELb1ELb1ELb1EN3c104HalfEfEEv12SSMParamsBwd)
        /*0014*/ 	.short	0x0160
        /*0016*/ 	.short	0x01f0


	//----- nvinfo : EIATTR_CBANK_PARAM_SIZE
	.align		4
.L_2279:
        /*0018*/ 	.byte	0x03, 0x19
        /*001a*/ 	.short	0x01f0


	//----- nvinfo : EIATTR_KPARAM_INFO
	.align		4
        /*001c*/ 	.byte	0x04, 0x17
        /*001e*/ 	.short	(.L_2281 - .L_2280)
.L_2280:
        /*0020*/ 	.word	0x00000000
        /*0024*/ 	.short	0x0000
        /*0026*/ 	.short	0x0000
        /*0028*/ 	.byte	0x00, 0xf0, 0xc1, 0x07


	//----- nvinfo : EIATTR_MAXREG_COUNT
	.align		4
.L_2281:
        /*002c*/ 	.byte	0x03, 0x1b
        /*002e*/ 	.short	0x00ff


	//----- nvinfo : EIATTR_NUM_BARRIERS
	.align		4
        /*0030*/ 	.byte	0x02, 0x4c
        /*0032*/ 	.byte	0x01
	.zero		1


	//----- nvinfo : EIATTR_MERCURY_ISA_VERSION
	.align		4
        /*0034*/ 	.byte	0x03, 0x5f
        /*0036*/ 	.short	0x0000


	//----- nvinfo : EIATTR_COOP_GROUP_MASK_REGIDS
	.align		4
        /*0038*/ 	.byte	0x04, 0x29
        /*003a*/ 	.short	(.L_2283 - .L_2282)


	//   ....[0]....
.L_2282:
        /*003c*/ 	.word	0xffffffff


	//   ....[1]....
        /*0040*/ 	.word	0xffffffff


	//   ....[2]....
        /*0044*/ 	.word	0xffffffff


	//   ....[3]....
        /*0048*/ 	.word	0xffffffff


	//   ....[4]....
        /*004c*/ 	.word	0xffffffff


	//   ....[5]....
        /*0050*/ 	.word	0xffffffff


	//   ....[6]....
        /*0054*/ 	.word	0xffffffff


	//   ....[7]....
        /*0058*/ 	.word	0xffffffff


	//   ....[8]....
        /*005c*/ 	.word	0xffffffff


	//   ....[9]....
        /*0060*/ 	.word	0xffffffff


	//   ....[10]....
        /*0064*/ 	.word	0xffffffff


	//   ....[11]....
        /*0068*/ 	.word	0xffffffff


	//   ....[12]....
        /*006c*/ 	.word	0xffffffff


	//   ....[13]....
        /*0070*/ 	.word	0xffffffff


	//   ....[14]....
        /*0074*/ 	.word	0xffffffff


	//   ....[15]....
        /*0078*/ 	.word	0xffffffff


	//   ....[16]....
        /*007c*/ 	.word	0xffffffff


	//   ....[17]....
        /*0080*/ 	.word	0xffffffff


	//   ....[18]....
        /*0084*/ 	.word	0xffffffff


	//   ....[19]....
        /*0088*/ 	.word	0xffffffff


	//   ....[20]....
        /*008c*/ 	.word	0xffffffff


	//   ....[21]....
        /*0090*/ 	.word	0xffffffff


	//   ....[22]....
        /*0094*/ 	.word	0xffffffff


	//   ....[23]....
        /*0098*/ 	.word	0xffffffff


	//   ....[24]....
        /*009c*/ 	.word	0xffffffff


	//   ....[25]....
        /*00a0*/ 	.word	0xffffffff


	//   ....[26]....
        /*00a4*/ 	.word	0xffffffff


	//   ....[27]....
        /*00a8*/ 	.word	0xffffffff


	//   ....[28]....
        /*00ac*/ 	.word	0xffffffff


	//   ....[29]....
        /*00b0*/ 	.word	0xffffffff


	//   ....[30]....
        /*00b4*/ 	.word	0xffffffff


	//   ....[31]....
        /*00b8*/ 	.word	0xffffffff


	//   ....[32]....
        /*00bc*/ 	.word	0xffffffff


	//   ....[33]....
        /*00c0*/ 	.word	0xffffffff


	//   ....[34]....
        /*00c4*/ 	.word	0xffffffff


	//   ....[35]....
        /*00c8*/ 	.word	0xffffffff


	//   ....[36]....
        /*00cc*/ 	.word	0xffffffff


	//   ....[37]....
        /*00d0*/ 	.word	0xffffffff


	//   ....[38]....
        /*00d4*/ 	.word	0xffffffff


	//   ....[39]....
        /*00d8*/ 	.word	0xffffffff


	//   ....[40]....
        /*00dc*/ 	.word	0xffffffff


	//   ....[41]....
        /*00e0*/ 	.word	0xffffffff


	//   ....[42]....
        /*00e4*/ 	.word	0xffffffff


	//   ....[43]....
        /*00e8*/ 	.word	0xffffffff


	//   ....[44]....
        /*00ec*/ 	.word	0xffffffff


	//   ....[45]....
        /*00f0*/ 	.word	0xffffffff


	//   ....[46]....
        /*00f4*/ 	.word	0xffffffff


	//   ....[47]....
        /*00f8*/ 	.word	0xffffffff


	//   ....[48]....
        /*00fc*/ 	.word	0xffffffff


	//   ....[49]....
        /*0100*/ 	.word	0xffffffff


	//   ....[50]....
        /*0104*/ 	.word	0xffffffff


	//   ....[51]....
        /*0108*/ 	.word	0xffffffff


	//   ....[52]....
        /*010c*/ 	.word	0xffffffff


	//   ....[53]....
        /*0110*/ 	.word	0xffffffff


	//   ....[54]....
        /*0114*/ 	.word	0xffffffff


	//   ....[55]....
        /*0118*/ 	.word	0xffffffff


	//   ....[56]....
        /*011c*/ 	.word	0xffffffff


	//   ....[57]....
        /*0120*/ 	.word	0xffffffff


	//   ....[58]....
        /*0124*/ 	.word	0xffffffff


	//   ....[59]....
        /*0128*/ 	.word	0xffffffff


	//   ....[60]....
        /*012c*/ 	.word	0xffffffff


	//   ....[61]....
        /*0130*/ 	.word	0xffffffff


	//   ....[62]....
        /*0134*/ 	.word	0xffffffff


	//   ....[63]....
        /*0138*/ 	.word	0xffffffff


	//   ....[64]....
        /*013c*/ 	.word	0xffffffff


	//   ....[65]....
        /*0140*/ 	.word	0xffffffff


	//   ....[66]....
        /*0144*/ 	.word	0xffffffff


	//   ....[67]....
        /*0148*/ 	.word	0xffffffff


	//   ....[68]....
        /*014c*/ 	.word	0xffffffff


	//   ....[69]....
        /*0150*/ 	.word	0xffffffff


	//   ....[70]....
        /*0154*/ 	.word	0xffffffff


	//   ....[71]....
        /*0158*/ 	.word	0xffffffff


	//   ....[72]....
        /*015c*/ 	.word	0xffffffff


	//   ....[73]....
        /*0160*/ 	.word	0xffffffff


	//   ....[74]....
        /*0164*/ 	.word	0xffffffff


	//   ....[75]....
        /*0168*/ 	.word	0xffffffff


	//   ....[76]....
        /*016c*/ 	.word	0xffffffff


	//   ....[77]....
        /*0170*/ 	.word	0xffffffff


	//   ....[78]....
        /*0174*/ 	.word	0xffffffff


	//   ....[79]....
        /*0178*/ 	.word	0xffffffff


	//   ....[80]....
        /*017c*/ 	.word	0xffffffff


	//   ....[81]....
        /*0180*/ 	.word	0xffffffff


	//   ....[82]....
        /*0184*/ 	.word	0xffffffff


	//   ....[83]....
        /*0188*/ 	.word	0xffffffff


	//   ....[84]....
        /*018c*/ 	.word	0xffffffff


	//   ....[85]....
        /*0190*/ 	.word	0xffffffff


	//   ....[86]....
        /*0194*/ 	.word	0xffffffff


	//   ....[87]....
        /*0198*/ 	.word	0xffffffff


	//   ....[88]....
        /*019c*/ 	.word	0xffffffff


	//   ....[89]....
        /*01a0*/ 	.word	0xffffffff


	//   ....[90]....
        /*01a4*/ 	.word	0xffffffff


	//   ....[91]....
        /*01a8*/ 	.word	0xffffffff


	//   ....[92]....
        /*01ac*/ 	.word	0xffffffff


	//----- nvinfo : EIATTR_COOP_GROUP_INSTR_OFFSETS
	.align		4
.L_2283:
        /*01b0*/ 	.byte	0x04, 0x28
        /*01b2*/ 	.short	(.L_2285 - .L_2284)


	//   ....[0]....
.L_2284:
        /*01b4*/ 	.word	0x00000840


	//   ....[1]....
        /*01b8*/ 	.word	0x000008d0


	//   ....[2]....
        /*01bc*/ 	.word	0x00000ba0


	//   ....[3]....
        /*01c0*/ 	.word	0x00003060


	//   ....[4]....
        /*01c4*/ 	.word	0x000037a0


	//   ....[5]....
        /*01c8*/ 	.word	0x00004110


	//   ....[6]....
        /*01cc*/ 	.word	0x000044f0


	//   ....[7]....
        /*01d0*/ 	.word	0x00004d50


	//   ....[8]....
        /*01d4*/ 	.word	0x000055f0


	//   ....[9]....
        /*01d8*/ 	.word	0x00005610


	//   ....[10]....
        /*01dc*/ 	.word	0x00005660


	//   ....[11]....
        /*01e0*/ 	.word	0x00005670


	//   ....[12]....
        /*01e4*/ 	.word	0x000056a0


	//   ....[13]....
        /*01e8*/ 	.word	0x000056c0


	//   ....[14]....
        /*01ec*/ 	.word	0x000056f0


	//   ....[15]....
        /*01f0*/ 	.word	0x00005710


	//   ....[16]....
        /*01f4*/ 	.word	0x00005740


	//   ....[17]....
        /*01f8*/ 	.word	0x00005760


	//   ....[18]....
        /*01fc*/ 	.word	0x00005830


	//   ....[19]....
        /*0200*/ 	.word	0x000058a0


	//   ....[20]....
        /*0204*/ 	.word	0x000058c0


	//   ....[21]....
        /*0208*/ 	.word	0x000058d0


	//   ....[22]....
        /*020c*/ 	.word	0x000058e0


	//   ....[23]....
        /*0210*/ 	.word	0x000058f0


	//   ....[24]....
        /*0214*/ 	.word	0x00005dd0


	//   ....[25]....
        /*0218*/ 	.word	0x00005df0


	//   ....[26]....
        /*021c*/ 	.word	0x00005e00


	//   ....[27]....
        /*0220*/ 	.word	0x00005e10


	//   ....[28]....
        /*0224*/ 	.word	0x00005e40


	//   ....[29]....
        /*0228*/ 	.word	0x00005e50


	//   ....[30]....
        /*022c*/ 	.word	0x00005e80


	//   ....[31]....
        /*0230*/ 	.word	0x00005e90


	//   ....[32]....
        /*0234*/ 	.word	0x00005ec0


	//   ....[33]....
        /*0238*/ 	.word	0x00005ed0


	//   ....[34]....
        /*023c*/ 	.word	0x00005f00


	//   ....[35]....
        /*0240*/ 	.word	0x00005f10


	//   ....[36]....
        /*0244*/ 	.word	0x00005f40


	//   ....[37]....
        /*0248*/ 	.word	0x00005f50


	//   ....[38]....
        /*024c*/ 	.word	0x00005f60


	//   ....[39]....
        /*0250*/ 	.word	0x00005f70


	//   ....[40]....
        /*0254*/ 	.word	0x000074f0


	//   ....[41]....
        /*0258*/ 	.word	0x00007530


	//   ....[42]....
        /*025c*/ 	.word	0x00007620


	//   ....[43]....
        /*0260*/ 	.word	0x00007650


	//   ....[44]....
        /*0264*/ 	.word	0x00007700


	//   ....[45]....
        /*0268*/ 	.word	0x00007730


	//   ....[46]....
        /*026c*/ 	.word	0x000077f0


	//   ....[47]....
        /*0270*/ 	.word	0x00007820


	//   ....[48]....
        /*0274*/ 	.word	0x00007900


	//   ....[49]....
        /*0278*/ 	.word	0x00007930


	//   ....[50]....
        /*027c*/ 	.word	0x00007df0


	//   ....[51]....
        /*0280*/ 	.word	0x00008650


	//   ....[52]....
        /*0284*/ 	.word	0x00008990


	//   ....[53]....
        /*0288*/ 	.word	0x00008b00


	//   ....[54]....
        /*028c*/ 	.word	0x00008b60


	//   ....[55]....
        /*0290*/ 	.word	0x00008bc0


	//   ....[56]....
        /*0294*/ 	.word	0x00008be0


	//   ....[57]....
        /*0298*/ 	.word	0x00008c00


	//   ....[58]....
        /*029c*/ 	.word	0x00008cc0


	//   ....[59]....
        /*02a0*/ 	.word	0x00008d10


	//   ....[60]....
        /*02a4*/ 	.word	0x00008d70


	//   ....[61]....
        /*02a8*/ 	.word	0x00008d90


	//   ....[62]....
        /*02ac*/ 	.word	0x00008db0


	//   ....[63]....
        /*02b0*/ 	.word	0x00009100


	//   ....[64]....
        /*02b4*/ 	.word	0x00009180


	//   ....[65]....
        /*02b8*/ 	.word	0x00009230


	//   ....[66]....
        /*02bc*/ 	.word	0x000092a0


	//   ....[67]....
        /*02c0*/ 	.word	0x00009330


	//   ....[68]....
        /*02c4*/ 	.word	0x000093a0


	//   ....[69]....
        /*02c8*/ 	.word	0x00009430


	//   ....[70]....
        /*02cc*/ 	.word	0x000094a0


	//   ....[71]....
        /*02d0*/ 	.word	0x00009540


	//   ....[72]....
        /*02d4*/ 	.word	0x000095b0


	//   ....[73]....
        /*02d8*/ 	.word	0x00009630


	//   ....[74]....
        /*02dc*/ 	.word	0x000096a0


	//   ....[75]....
        /*02e0*/ 	.word	0x00009720


	//   ....[76]....
        /*02e4*/ 	.word	0x00009790


	//   ....[77]....
        /*02e8*/ 	.word	0x00009810


	//   ....[78]....
        /*02ec*/ 	.word	0x00009890


	//   ....[79]....
        /*02f0*/ 	.word	0x00009930


	//   ....[80]....
        /*02f4*/ 	.word	0x000099a0


	//   ....[81]....
        /*02f8*/ 	.word	0x00009a20


	//   ....[82]....
        /*02fc*/ 	.word	0x00009a90


	//   ....[83]....
        /*0300*/ 	.word	0x00009b10


	//   ....[84]....
        /*0304*/ 	.word	0x00009b80


	//   ....[85]....
        /*0308*/ 	.word	0x00009c00


	//   ....[86]....
        /*030c*/ 	.word	0x00009c70


	//   ....[87]....
        /*0310*/ 	.word	0x00009cf0


	//   ....[88]....
        /*0314*/ 	.word	0x00009d60


	//   ....[89]....
        /*0318*/ 	.word	0x00009de0


	//   ....[90]....
        /*031c*/ 	.word	0x00009e50


	//   ....[91]....
        /*0320*/ 	.word	0x00009ec0


	//   ....[92]....
        /*0324*/ 	.word	0x00009f30


	//----- nvinfo : EIATTR_EXIT_INSTR_OFFSETS
	.align		4
.L_2285:
        /*0328*/ 	.byte	0x04, 0x1c
        /*032a*/ 	.short	(.L_2287 - .L_2286)


	//   ....[0]....
.L_2286:
        /*032c*/ 	.word	0x00008e80


	//   ....[1]....
        /*0330*/ 	.word	0x000090a0


	//----- nvinfo : EIATTR_MAX_THREADS
	.align		4
.L_2287:
        /*0334*/ 	.byte	0x04, 0x05
        /*0336*/ 	.short	(.L_2289 - .L_2288)
.L_2288:
        /*0338*/ 	.word	0x00000040
        /*033c*/ 	.word	0x00000001
        /*0340*/ 	.word	0x00000001


	//----- nvinfo : EIATTR_CRS_STACK_SIZE
	.align		4
.L_2289:
        /*0344*/ 	.byte	0x04, 0x1e
        /*0346*/ 	.short	(.L_2291 - .L_2290)
.L_2290:
        /*0348*/ 	.word	0x00000000
.L_2291:


//--------------------- .nv.info._Z25selective_scan_bwd_kernelI32Selective_Scan_bwd_kernel_traitsILi64ELi16ELb1ELb1ELb0ELb0ELb0EN3c104HalfEfEEv12SSMParamsBwd --------------------------
	.section	.nv.info._Z25selective_scan_bwd_kernelI32Selective_Scan_bwd_kernel_traitsILi64ELi16ELb1ELb1ELb0ELb0ELb0EN3c104HalfEfEEv12SSMParamsBwd,"",@"SHT_CUDA_INFO"
	.sectionflags	@""
	.align	4


	//----- nvinfo : EIATTR_CUDA_API_VERSION
	.align		4
        /*0000*/ 	.byte	0x04, 0x37
        /*0002*/ 	.short	(.L_2293 - .L_2292)
.L_2292:
        /*0004*/ 	.word	0x00000082


	//----- nvinfo : EIATTR_SW2861232_WAR
	.align		4
.L_2293:
        /*0008*/ 	.byte	0x01, 0x35
	.zero		2


	//----- nvinfo : EIATTR_PARAM_CBANK
	.align		4
        /*000c*/ 	.byte	0x04, 0x0a
        /*000e*/ 	.short	(.L_2295 - .L_2294)
	.align		4
.L_2294:
        /*0010*/ 	.word	index@(.nv.constant0._Z25selective_scan_bwd_kernelI32Selective_Scan_bwd_kernel_traitsILi64ELi16ELb1ELb1ELb0ELb0ELb0EN3c104HalfEfEEv12SSMParamsBwd)
        /*0014*/ 	.short	0x0160
        /*0016*/ 	.short	0x01f0


	//----- nvinfo : EIATTR_CBANK_PARAM_SIZE
	.align		4
.L_2295:
        /*0018*/ 	.byte	0x03, 0x19
        /*001a*/ 	.short	0x01f0


	//----- nvinfo : EIATTR_KPARAM_INFO
	.align		4
        /*001c*/ 	.byte	0x04, 0x17
        /*001e*/ 	.short	(.L_2297 - .L_2296)
.L_2296:
        /*0020*/ 	.word	0x00000000
        /*0024*/ 	.short	0x0000
        /*0026*/ 	.short	0x0000
        /*0028*/ 	.byte	0x00, 0xf0, 0xc1, 0x07


	//----- nvinfo : EIATTR_MAXREG_COUNT
	.align		4
.L_2297:
        /*002c*/ 	.byte	0x03, 0x1b
        /*002e*/ 	.short	0x00ff


	//----- nvinfo : EIATTR_NUM_BARRIERS
	.align		4
        /*0030*/ 	.byte	0x02, 0x4c
        /*0032*/ 	.byte	0x01
	.zero		1


	//----- nvinfo : EIATTR_MERCURY_ISA_VERSION
	.align		4
        /*0034*/ 	.byte	0x03, 0x5f
        /*0036*/ 	.short	0x0000


	//----- nvinfo : EIATTR_COOP_GROUP_MASK_REGIDS
	.align		4
        /*0038*/ 	.byte	0x04, 0x29
        /*003a*/ 	.short	(.L_2299 - .L_2298)


	//   ....[0]....
.L_2298:
        /*003c*/ 	.word	0xffffffff


	//   ....[1]....
        /*0040*/ 	.word	0xffffffff


	//   ....[2]....
        /*0044*/ 	.word	0xffffffff


	//   ....[3]....
        /*0048*/ 	.word	0xffffffff


	//   ....[4]....
        /*004c*/ 	.word	0xffffffff


	//   ....[5]....
        /*0050*/ 	.word	0xffffffff


	//   ....[6]....
        /*0054*/ 	.word	0xffffffff


	//   ....[7]....
        /*0058*/ 	.word	0xffffffff


	//   ....[8]....
        /*005c*/ 	.word	0xffffffff


	//   ....[9]....
        /*0060*/ 	.word	0xffffffff


	//   ....[10]....
        /*0064*/ 	.word	0xffffffff


	//   ....[11]....
        /*0068*/ 	.word	0xffffffff


	//   ....[12]....
        /*006c*/ 	.word	0xffffffff


	//   ....[13]....
        /*0070*/ 	.word	0xffffffff


	//   ....[14]....
        /*0074*/ 	.word	0xffffffff


	//   ....[15]....
        /*0078*/ 	.word	0xffffffff


	//   ....[16]....
        /*007c*/ 	.word	0xffffffff


	//   ....[17]....
        /*0080*/ 	.word	0xffffffff


	//   ....[18]....
        /*0084*/ 	.word	0xffffffff


	//   ....[19]....
        /*0088*/ 	.word	0xffffffff


	//   ....[20]....
        /*008c*/ 	.word	0xffffffff


	//   ....[21]....
        /*0090*/ 	.word	0xffffffff


	//   ....[22]....
        /*0094*/ 	.word	0xffffffff


	//   ....[23]....
        /*0098*/ 	.word	0xffffffff


	//   ....[24]....
        /*009c*/ 	.word	0xffffffff


	//   ....[25]....
        /*00a0*/ 	.word	0xffffffff


	//   ....[26]....
        /*00a4*/ 	.word	0xffffffff


	//   ....[27]....
        /*00a8*/ 	.word	0xffffffff


	//   ....[28]....
        /*00ac*/ 	.word	0xffffffff


	//   ....[29]....
        /*00b0*/ 	.word	0xffffffff


	//   ....[30]....
        /*00b4*/ 	.word	0xffffffff


	//   ....[31]....
        /*00b8*/ 	.word	0xffffffff


	//   ....[32]....
        /*00bc*/ 	.word	0xffffffff


	//   ....[33]....
        /*00c0*/ 	.word	0xffffffff


	//   ....[34]....
        /*00c4*/ 	.word	0xffffffff


	//   ....[35]....
        /*00c8*/ 	.word	0xffffffff


	//   ....[36]....
        /*00cc*/ 	.word	0xffffffff


	//   ....[37]....
        /*00d0*/ 	.word	0xffffffff


	//   ....[38]....
        /*00d4*/ 	.word	0xffffffff


	//   ....[39]....
        /*00d8*/ 	.word	0xffffffff


	//   ....[40]....
        /*00dc*/ 	.word	0xffffffff


	//   ....[41]....
        /*00e0*/ 	.word	0xffffffff


	//   ....[42]....
        /*00e4*/ 	.word	0xffffffff


	//   ....[43]....
        /*00e8*/ 	.word	0xffffffff


	//   ....[44]....
        /*00ec*/ 	.word	0xffffffff


	//   ....[45]....
        /*00f0*/ 	.word	0xffffffff


	//   ....[46]....
        /*00f4*/ 	.word	0xffffffff


	//   ....[47]....
        /*00f8*/ 	.word	0xffffffff


	//   ....[48]....
        /*00fc*/ 	.word	0xffffffff


	//   ....[49]....
        /*0100*/ 	.word	0xffffffff


	//   ....[50]....
        /*0104*/ 	.word	0xffffffff


	//   ....[51]....
        /*0108*/ 	.word	0xffffffff


	//   ....[52]....
        /*010c*/ 	.word	0xffffffff


	//   ....[53]....
        /*0110*/ 	.word	0xffffffff


	//   ....[54]....
        /*0114*/ 	.word	0xffffffff


	//   ....[55]....
        /*0118*/ 	.word	0xffffffff


	//   ....[56]....
        /*011c*/ 	.word	0xffffffff


	//   ....[57]....
        /*0120*/ 	.word	0xffffffff


	//   ....[58]....
        /*0124*/ 	.word	0xffffffff


	//   ....[59]....
        /*0128*/ 	.word	0xffffffff


	//   ....[60]....
        /*012c*/ 	.word	0xffffffff


	//   ....[61]....
        /*0130*/ 	.word	0xffffffff


	//   ....[62]....
        /*0134*/ 	.word	0xffffffff


	//   ....[63]....
        /*0138*/ 	.word	0xffffffff


	//   ....[64]....
        /*013c*/ 	.word	0xffffffff


	//   ....[65]....
        /*0140*/ 	.word	0xffffffff


	//   ....[66]....
        /*0144*/ 	.word	0xffffffff


	//   ....[67]....
        /*0148*/ 	.word	0xffffffff


	//   ....[68]....
        /*014c*/ 	.word	0xffffffff


	//   ....[69]....
        /*0150*/ 	.word	0xffffffff


	//   ....[70]....
        /*0154*/ 	.word	0xffffffff


	//   ....[71]....
        /*0158*/ 	.word	0xffffffff


	//   ....[72]....
        /*015c*/ 	.word	0xffffffff


	//   ....[73]....
        /*0160*/ 	.word	0xffffffff


	//   ....[74]....
        /*0164*/ 	.word	0xffffffff


	//   ....[75]....
        /*0168*/ 	.word	0xffffffff


	//   ....[76]....
        /*016c*/ 	.word	0xffffffff


	//   ....[77]....
        /*0170*/ 	.word	0xffffffff


	//   ....[78]....
        /*0174*/ 	.word	0xffffffff


	//   ....[79]....
        /*0178*/ 	.word	0xffffffff


	//   ....[80]....
        /*017c*/ 	.word	0xffffffff


	//   ....[81]....
        /*0180*/ 	.word	0xffffffff


	//   ....[82]....
        /*0184*/ 	.word	0xffffffff


	//   ....[83]....
        /*0188*/ 	.word	0xffffffff


	//   ....[84]....
        /*018c*/ 	.word	0xffffffff


	//   ....[85]....
        /*0190*/ 	.word	0xffffffff


	//   ....[86]....
        /*0194*/ 	.word	0xffffffff


	//   ....[87]....
        /*0198*/ 	.word	0xffffffff


	//----- nvinfo : EIATTR_COOP_GROUP_INSTR_OFFSETS
	.align		4
.L_2299:
        /*019c*/ 	.byte	0x04, 0x28
        /*019e*/ 	.short	(.L_2301 - .L_2300)


	//   ....[0]....
.L_2300:
        /*01a0*/ 	.word	0x000008b0


	//   ....[1]....
        /*01a4*/ 	.word	0x00000960


	//   ....[2]....
        /*01a8*/ 	.word	0x00000bc0


	//   ....[3]....
        /*01ac*/ 	.word	0x00001690


	//   ....[4]....
        /*01b0*/ 	.word	0x00001ef0


	//   ....[5]....
        /*01b4*/ 	.word	0x00001f10


	//   ....[6]....
        /*01b8*/ 	.word	0x00001f60


	//   ....[7]....
        /*01bc*/ 	.word	0x00001f70


	//   ....[8]....
        /*01c0*/ 	.word	0x00001fa0


	//   ....[9]....
        /*01c4*/ 	.word	0x00001fc0


	//   ....[10]....
        /*01c8*/ 	.word	0x00001ff0


	//   ....[11]....
        /*01cc*/ 	.word	0x00002010


	//   ....[12]....
        /*01d0*/ 	.word	0x00002040


	//   ....[13]....
        /*01d4*/ 	.word	0x00002060


	//   ....[14]....
        /*01d8*/ 	.word	0x00002130


	//   ....[15]....
        /*01dc*/ 	.word	0x000021a0


	//   ....[16]....
        /*01e0*/ 	.word	0x000021c0


	//   ....[17]....
        /*01e4*/ 	.word	0x000021d0


	//   ....[18]....
        /*01e8*/ 	.word	0x000021e0


	//   ....[19]....
        /*01ec*/ 	.word	0x000021f0


	//   ....[20]....
        /*01f0*/ 	.word	0x000027d0


	//   ....[21]....
        /*01f4*/ 	.word	0x000027f0


	//   ....[22]....
        /*01f8*/ 	.word	0x00002800


	//   ....[23]....
        /*01fc*/ 	.word	0x00002810


	//   ....[24]....
        /*0200*/ 	.word	0x00002840


	//   ....[25]....
        /*0204*/ 	.word	0x00002850


	//   ....[26]....
        /*0208*/ 	.word	0x00002880


	//   ....[27]....
        /*020c*/ 	.word	0x00002890


	//   ....[28]....
        /*0210*/ 	.word	0x000028c0


	//   ....[29]....
        /*0214*/ 	.word	0x000028d0


	//   ....[30]....
        /*0218*/ 	.word	0x00002900


	//   ....[31]....
        /*021c*/ 	.word	0x00002910


	//   ....[32]....
        /*0220*/ 	.word	0x00002940


	//   ....[33]....
        /*0224*/ 	.word	0x00002950


	//   ....[34]....
        /*0228*/ 	.word	0x00002960


	//   ....[35]....
        /*022c*/ 	.word	0x00002970


	//   ....[36]....
        /*0230*/ 	.word	0x00003ed0


	//   ....[37]....
        /*0234*/ 	.word	0x00003f10


	//   ....[38]....
        /*0238*/ 	.word	0x00004010


	//   ....[39]....
        /*023c*/ 	.word	0x00004040


	//   ....[40]....
        /*0240*/ 	.word	0x00004120


	//   ....[41]....
        /*0244*/ 	.word	0x00004150


	//   ....[42]....
        /*0248*/ 	.word	0x00004230


	//   ....[43]....
        /*024c*/ 	.word	0x00004260


	//   ....[44]....
        /*0250*/ 	.word	0x00004340


	//   ....[45]....
        /*0254*/ 	.word	0x00004370


	//   ....[46]....
        /*0258*/ 	.word	0x00004940


	//   ....[47]....
        /*025c*/ 	.word	0x00004cd0


	//   ....[48]....
        /*0260*/ 	.word	0x00004dd0


	//   ....[49]....
        /*0264*/ 	.word	0x00004e30


	//   ....[50]....
        /*0268*/ 	.word	0x00004e90


	//   ....[51]....
        /*026c*/ 	.word	0x00004eb0


	//   ....[52]....
        /*0270*/ 	.word	0x00004ed0


	//   ....[53]....
        /*0274*/ 	.word	0x00004f90


	//   ....[54]....
        /*0278*/ 	.word	0x00004fe0


	//   ....[55]....
        /*027c*/ 	.word	0x00005030


	//   ....[56]....
        /*0280*/ 	.word	0x00005060


	//   ....[57]....
        /*0284*/ 	.word	0x00005080


	//   ....[58]....
        /*0288*/ 	.word	0x000053d0


	//   ....[59]....
        /*028c*/ 	.word	0x00005450


	//   ....[60]....
        /*0290*/ 	.word	0x00005500


	//   ....[61]....
        /*0294*/ 	.word	0x00005570


	//   ....[62]....
        /*0298*/ 	.word	0x00005600


	//   ....[63]....
        /*029c*/ 	.word	0x00005670


	//   ....[64]....
        /*02a0*/ 	.word	0x00005710


	//   ....[65]....
        /*02a4*/ 	.word	0x00005780


	//   ....[66]....
        /*02a8*/ 	.word	0x00005820


	//   ....[67]....
        /*02ac*/ 	.word	0x00005890


	//   ....[68]....
        /*02b0*/ 	.word	0x00005910


	//   ....[69]....
        /*02b4*/ 	.word	0x00005980


	//   ....[70]....
        /*02b8*/ 	.word	0x00005a00


	//   ....[71]....
        /*02bc*/ 	.word	0x00005a70


	//   ....[72]....
        /*02c0*/ 	.word	0x00005af0


	//   ....[73]....
        /*02c4*/ 	.word	0x00005b70


	//   ....[74]....
        /*02c8*/ 	.word	0x00005c10


	//   ....[75]....
        /*02cc*/ 	.word	0x00005c80


	//   ....[76]....
        /*02d0*/ 	.word	0x00005d00


	//   ....[77]....
        /*02d4*/ 	.word	0x00005d70


	//   ....[78]....
        /*02d8*/ 	.word	0x00005df0


	//   ....[79]....
        /*02dc*/ 	.word	0x00005e60


	//   ....[80]....
        /*02e0*/ 	.word	0x00005f00


	//   ....[81]....
        /*02e4*/ 	.word	0x00005f70


	//   ....[82]....
        /*02e8*/ 	.word	0x00005ff0


	//   ....[83]....
        /*02ec*/ 	.word	0x00006060


	//   ....[84]....
        /*02f0*/ 	.word	0x000060e0


	//   ....[85]....
        /*02f4*/ 	.word	0x00006150


	//   ....[86]....
        /*02f8*/ 	.word	0x000061c0


	//   ....[87]....
        /*02fc*/ 	.word	0x00006230


	//----- nvinfo : EIATTR_EXIT_INSTR_OFFSETS
	.align		4
.L_2301:
        /*0300*/ 	.byte	0x04, 0x1c
        /*0302*/ 	.short	(.L_2303 - .L_2302)


	//   ....[0]....
.L_2302:
        /*0304*/ 	.word	0x00005150


	//   ....[1]....
        /*0308*/ 	.word	0x00005370


	//----- nvinfo : EIATTR_MAX_THREADS
	.align		4
.L_2303:
        /*030c*/ 	.byte	0x04, 0x05
        /*030e*/ 	.short	(.L_2305 - .L_2304)
.L_2304:
        /*0310*/ 	.word	0x00000040
        /*0314*/ 	.word	0x00000001
        /*0318*/ 	.word	0x00000001


	//----- nvinfo : EIATTR_CRS_STACK_SIZE
	.align		4
.L_2305:
        /*031c*/ 	.byte	0x04, 0x1e
        /*031e*/ 	.short	(.L_2307 - .L_2306)
.L_2306:
        /*0320*/ 	.word	0x00000000
.L_2307:


//--------------------- .nv.info._Z25selective_scan_bwd_kernelI32Selective_Scan_bwd_kernel_traitsILi64ELi16ELb1ELb1ELb0ELb0ELb1EN3c104HalfEfEEv12SSMParamsBwd --------------------------
	.section	.nv.info._Z25selective_scan_bwd_kernelI32Selective_Scan_bwd_kernel_traitsILi64ELi16ELb1ELb1ELb0ELb0ELb1EN3c104HalfEfEEv12SSMParamsBwd,"",@"SHT_CUDA_INFO"
	.sectionflags	@""
	.align	4


	//----- nvinfo : EIATTR_CUDA_API_VERSION
	.align		4
        /*0000*/ 	.byte	0x04, 0x37
        /*0002*/ 	.short	(.L_2309 - .L_2308)
.L_2308:
        /*0004*/ 	.word	0x00000082


	//----- nvinfo : EIATTR_SW2861232_WAR
	.align		4
.L_2309:
        /*0008*/ 	.byte	0x01, 0x35
	.zero		2


	//----- nvinfo : EIATTR_PARAM_CBANK
	.align		4
        /*000c*/ 	.byte	0x04, 0x0a
        /*000e*/ 	.short	(.L_2311 - .L_2310)
	.align		4
.L_2310:
        /*0010*/ 	.word	index@(.nv.constant0._Z25selective_scan_bwd_kernelI32Selective_Scan_bwd_kernel_traitsILi64ELi16ELb1ELb1ELb0ELb0ELb1EN3c104HalfEfEEv12SSMParamsBwd)
        /*0014*/ 	.short	0x0160
        /*0016*/ 	.short	0x01f0


	//----- nvinfo : EIATTR_CBANK_PARAM_SIZE
	.align		4
.L_2311:
        /*0018*/ 	.byte	0x03, 0x19
        /*001a*/ 	.short	0x01f0


	//----- nvinfo : EIATTR_KPARAM_INFO
	.align		4
        /*001c*/ 	.byte	0x04, 0x17
        /*001e*/ 	.short	(.L_2313 - .L_2312)
.L_2312:
        /*0020*/ 	.word	0x00000000
        /*0024*/ 	.short	0x0000
        /*0026*/ 	.short	0x0000
        /*0028*/ 	.byte	0x00, 0xf0, 0xc1, 0x07


	//----- nvinfo : EIATTR_MAXREG_COUNT
	.align		4
.L_2313:
        /*002c*/ 	.byte	0x03, 0x1b
        /*002e*/ 	.short	0x00ff


	//----- nvinfo : EIATTR_NUM_BARRIERS
	.align		4
        /*0030*/ 	.byte	0x02, 0x4c
        /*0032*/ 	.byte	0x01
	.zero		1


	//----- nvinfo : EIATTR_MERCURY_ISA_VERSION
	.align		4
        /*0034*/ 	.byte	0x03, 0x5f
        /*0036*/ 	.short	0x0000


	//----- nvinfo : EIATTR_COOP_GROUP_MASK_REGIDS
	.align		4
        /*0038*/ 	.byte	0x04, 0x29
        /*003a*/ 	.short	(.L_2315 - .L_2314)


	//   ....[0]....
.L_2314:
        /*003c*/ 	.word	0xffffffff


	//   ....[1]....
        /*0040*/ 	.word	0xffffffff


	//   ....[2]....
        /*0044*/ 	.word	0xffffffff


	//   ....[3]....
        /*0048*/ 	.word	0xffffffff


	//   ....[4]....
        /*004c*/ 	.word	0xffffffff


	//   ....[5]....
        /*0050*/ 	.word	0xffffffff


	//   ....[6]....
        /*0054*/ 	.word	0xffffffff


	//   ....[7]....
        /*0058*/ 	.word	0xffffffff


	//   ....[8]....
        /*005c*/ 	.word	0xffffffff


	//   ....[9]....
        /*0060*/ 	.word	0xffffffff


	//   ....[10]....
        /*0064*/ 	.word	0xffffffff


	//   ....[11]....
        /*0068*/ 	.word	0xffffffff


	//   ....[12]....
        /*006c*/ 	.word	0xffffffff


	//   ....[13]....
        /*0070*/ 	.word	0xffffffff


	//   ....[14]....
        /*0074*/ 	.word	0xffffffff


	//   ....[15]....
        /*0078*/ 	.word	0xffffffff


	//   ....[16]....
        /*007c*/ 	.word	0xffffffff


	//   ....[17]....
        /*0080*/ 	.word	0xffffffff


	//   ....[18]....
        /*0084*/ 	.word	0xffffffff


	//   ....[19]....
        /*0088*/ 	.word	0xffffffff


	//   ....[20]....
        /*008c*/ 	.word	0xffffffff


	//   ....[21]....
        /*0090*/ 	.word	0xffffffff


	//   ....[22]....
        /*0094*/ 	.word	0xffffffff


	//   ....[23]....
        /*0098*/ 	.word	0xffffffff


	//   ....[24]....
        /*009c*/ 	.word	0xffffffff


	//   ....[25]....
        /*00a0*/ 	.word	0xffffffff


	//   ....[26]....
        /*00a4*/ 	.word	0xffffffff


	//   ....[27]....
        /*00a8*/ 	.word	0xffffffff


	//   ....[28]....
        /*00ac*/ 	.word	0xffffffff


	//   ....[29]....
        /*00b0*/ 	.word	0xffffffff


	//   ....[30]....
        /*00b4*/ 	.word	0xffffffff


	//   ....[31]....
        /*00b8*/ 	.word	0xffffffff


	//   ....[32]....
        /*00bc*/ 	.word	0xffffffff


	//   ....[33]....
        /*00c0*/ 	.word	0xffffffff


	//   ....[34]....
        /*00c4*/ 	.word	0xffffffff


	//   ....[35]....
        /*00c8*/ 	.word	0xffffffff


	//   ....[36]....
        /*00cc*/ 	.word	0xffffffff


	//   ....[37]....
        /*00d0*/ 	.word	0xffffffff


	//   ....[38]....
        /*00d4*/ 	.word	0xffffffff


	//   ....[39]....
        /*00d8*/ 	.word	0xffffffff


	//   ....[40]....
        /*00dc*/ 	.word	0xffffffff


	//   ....[41]....
        /*00e0*/ 	.word	0xffffffff


	//   ....[42]....
        /*00e4*/ 	.word	0xffffffff


	//   ....[43]....
        /*00e8*/ 	.word	0xffffffff


	//   ....[44]....
        /*00ec*/ 	.word	0xffffffff


	//   ....[45]....
        /*00f0*/ 	.word	0xffffffff


	//   ....[46]....
        /*00f4*/ 	.word	0xffffffff


	//   ....[47]....
        /*00f8*/ 	.word	0xffffffff


	//   ....[48]....
        /*00fc*/ 	.word	0xffffffff


	//   ....[49]....
        /*0100*/ 	.word	0xffffffff


	//   ....[50]....
        /*0104*/ 	.word	0xffffffff


	//   ....[51]....
        /*0108*/ 	.word	0xffffffff


	//   ....[52]....
        /*010c*/ 	.word	0xffffffff


	//   ....[53]....
        /*0110*/ 	.word	0xffffffff


	//   ....[54]....
        /*0114*/ 	.word	0xffffffff


	//   ....[55]....
        /*0118*/ 	.word	0xffffffff


	//   ....[56]....
        /*011c*/ 	.word	0xffffffff


	//   ....[57]....
        /*0120*/ 	.word	0xffffffff


	//   ....[58]....
        /*0124*/ 	.word	0xffffffff


	//   ....[59]....
        /*0128*/ 	.word	0xffffffff


	//   ....[60]....
        /*012c*/ 	.word	0xffffffff


	//   ....[61]....
        /*0130*/ 	.word	0xffffffff


	//   ....[62]....
        /*0134*/ 	.word	0xffffffff


	//   ....[63]....
        /*0138*/ 	.word	0xffffffff


	//   ....[64]....
        /*013c*/ 	.word	0xffffffff


	//   ....[65]....
        /*0140*/ 	.word	0xffffffff


	//   ....[66]....
        /*0144*/ 	.word	0xffffffff


	//   ....[67]....
        /*0148*/ 	.word	0xffffffff


	//   ....[68]....
        /*014c*/ 	.word	0xffffffff


	//   ....[69]....
        /*0150*/ 	.word	0xffffffff


	//   ....[70]....
        /*0154*/ 	.word	0xffffffff


	//   ....[71]....
        /*0158*/ 	.word	0xffffffff


	//   ....[72]....
        /*015c*/ 	.word	0xffffffff


	//   ....[73]....
        /*0160*/ 	.word	0xffffffff


	//   ....[74]....
        /*0164*/ 	.word	0xffffffff


	//   ....[75]....
        /*0168*/ 	.word	0xffffffff


	//   ....[76]....
        /*016c*/ 	.word	0xffffffff


	//   ....[77]....
        /*0170*/ 	.word	0xffffffff


	//   ....[78]....
        /*0174*/ 	.word	0xffffffff


	//   ....[79]....
        /*0178*/ 	.word	0xffffffff


	//   ....[80]....
        /*017c*/ 	.word	0xffffffff


	//   ....[81]....
        /*0180*/ 	.word	0xffffffff


	//   ....[82]....
        /*0184*/ 	.word	0xffffffff


	//   ....[83]....
        /*0188*/ 	.word	0xffffffff


	//   ....[84]....
        /*018c*/ 	.word	0xffffffff


	//   ....[85]....
        /*0190*/ 	.word	0xffffffff


	//   ....[86]....
        /*0194*/ 	.word	0xffffffff


	//   ....[87]....
        /*0198*/ 	.word	0xffffffff


	//   ....[88]....
        /*019c*/ 	.word	0xffffffff


	//   ....[89]....
        /*01a0*/ 	.word	0xffffffff


	//   ....[90]....
        /*01a4*/ 	.word	0xffffffff


	//   ....[91]....
        /*01a8*/ 	.word	0xffffffff


	//----- nvinfo : EIATTR_COOP_GROUP_INSTR_OFFSETS
	.align		4
.L_2315:
        /*01ac*/ 	.byte	0x04, 0x28
        /*01ae*/ 	.short	(.L_2317 - .L_2316)


	//   ....[0]....
.L_2316:
        /*01b0*/ 	.word	0x00000850


	//   ....[1]....
        /*01b4*/ 	.word	0x000008e0


	//   ....[2]....
        /*01b8*/ 	.word	0x00000a40


	//   ....[3]....
        /*01bc*/ 	.word	0x00000b70


	//   ....[4]....
        /*01c0*/ 	.word	0x000013f0


	//   ....[5]....
        /*01c4*/ 	.word	0x00001da0


	//   ....[6]....
        /*01c8*/ 	.word	0x00002110


	//   ....[7]....
        /*01cc*/ 	.word	0x00002980


	//   ....[8]....
        /*01d0*/ 	.word	0x00003300


	//   ....[9]....
        /*01d4*/ 	.word	0x00003320


	//   ....[10]....
        /*01d8*/ 	.word	0x00003370


	//   ....[11]....
        /*01dc*/ 	.word	0x00003380


	//   ....[12]....
        /*01e0*/ 	.word	0x000033b0


	//   ....[13]....
        /*01e4*/ 	.word	0x000033d0


	//   ....[14]....
        /*01e8*/ 	.word	0x00003400


	//   ....[15]....
        /*01ec*/ 	.word	0x00003420


	//   ....[16]....
        /*01f0*/ 	.word	0x00003450


	//   ....[17]....
        /*01f4*/ 	.word	0x00003470


	//   ....[18]....
        /*01f8*/ 	.word	0x00003530


	//   ....[19]....
        /*01fc*/ 	.word	0x000035a0


	//   ....[20]....
        /*0200*/ 	.word	0x000035c0


	//   ....[21]....
        /*0204*/ 	.word	0x000035d0


	//   ....[22]....
        /*0208*/ 	.word	0x000035e0


	//   ....[23]....
        /*020c*/ 	.word	0x000035f0


	//   ....[24]....
        /*0210*/ 	.word	0x00003ad0


	//   ....[25]....
        /*0214*/ 	.word	0x00003af0


	//   ....[26]....
        /*0218*/ 	.word	0x00003b00


	//   ....[27]....
        /*021c*/ 	.word	0x00003b10


	//   ....[28]....
        /*0220*/ 	.word	0x00003b40


	//   ....[29]....
        /*0224*/ 	.word	0x00003b50


	//   ....[30]....
        /*0228*/ 	.word	0x00003b80


	//   ....[31]....
        /*022c*/ 	.word	0x00003b90


	//   ....[32]....
        /*0230*/ 	.word	0x00003bc0


	//   ....[33]....
        /*0234*/ 	.word	0x00003bd0


	//   ....[34]....
        /*0238*/ 	.word	0x00003c00


	//   ....[35]....
        /*023c*/ 	.word	0x00003c10


	//   ....[36]....
        /*0240*/ 	.word	0x00003c40


	//   ....[37]....
        /*0244*/ 	.word	0x00003c50


	//   ....[38]....
        /*0248*/ 	.word	0x00003c60


	//   ....[39]....
        /*024c*/ 	.word	0x00003c70


	//   ....[40]....
        /*0250*/ 	.word	0x000050d0


	//   ....[41]....
        /*0254*/ 	.word	0x00005110


	//   ....[42]....
        /*0258*/ 	.word	0x00005210


	//   ....[43]....
        /*025c*/ 	.word	0x00005240


	//   ....[44]....
        /*0260*/ 	.word	0x00005320


	//   ....[45]....
        /*0264*/ 	.word	0x00005350


	//   ....[46]....
        /*0268*/ 	.word	0x00005430


	//   ....[47]....
        /*026c*/ 	.word	0x00005460


	//   ....[48]....
        /*0270*/ 	.word	0x00005550


	//   ....[49]....
        /*0274*/ 	.word	0x00005580


	//   ....[50]....
        /*0278*/ 	.word	0x00005b60


	//   ....[51]....
        /*027c*/ 	.word	0x00005e80


	//   ....[52]....
        /*0280*/ 	.word	0x00005f90


	//   ....[53]....
        /*0284*/ 	.word	0x00005ff0


	//   ....[54]....
        /*0288*/ 	.word	0x00006050


	//   ....[55]....
        /*028c*/ 	.word	0x00006070


	//   ....[56]....
        /*0290*/ 	.word	0x00006090


	//   ....[57]....
        /*0294*/ 	.word	0x00006150


	//   ....[58]....
        /*0298*/ 	.word	0x000061a0


	//   ....[59]....
        /*029c*/ 	.word	0x00006200


	//   ....[60]....
        /*02a0*/ 	.word	0x00006220


	//   ....[61]....
        /*02a4*/ 	.word	0x00006240


	//   ....[62]....
        /*02a8*/ 	.word	0x00006590


	//   ....[63]....
        /*02ac*/ 	.word	0x00006610


	//   ....[64]....
        /*02b0*/ 	.word	0x000066c0


	//   ....[65]....
        /*02b4*/ 	.word	0x00006730


	//   ....[66]....
        /*02b8*/ 	.word	0x000067c0


	//   ....[67]....
        /*02bc*/ 	.word	0x00006830


	//   ....[68]....
        /*02c0*/ 	.word	0x000068e0


	//   ....[69]....
        /*02c4*/ 	.word	0x00006950


	//   ....[70]....
        /*02c8*/ 	.word	0x000069e0


	//   ....[71]....
        /*02cc*/ 	.word	0x00006a50


	//   ....[72]....
        /*02d0*/ 	.word	0x00006ad0


	//   ....[73]....
        /*02d4*/ 	.word	0x00006b40


	//   ....[74]....
        /*02d8*/ 	.word	0x00006bc0


	//   ....[75]....
        /*02dc*/ 	.word	0x00006c30


	//   ....[76]....
        /*02e0*/ 	.word	0x00006cb0


	//   ....[77]....
        /*02e4*/ 	.word	0x00006d30


	//   ....[78]....
        /*02e8*/ 	.word	0x00006dd0


	//   ....[79]....
        /*02ec*/ 	.word	0x00006e40


	//   ....[80]....
        /*02f0*/ 	.word	0x00006ec0


	//   ....[81]....
        /*02f4*/ 	.word	0x00006f30


	//   ....[82]....
        /*02f8*/ 	.word	0x00006fb0


	//   ....[83]....
        /*02fc*/ 	.word	0x00007020


	//   ....[84]....
        /*0300*/ 	.word	0x000070a0


	//   ....[85]....
        /*0304*/ 	.word	0x00007110


	//   ....[86]....
        /*0308*/ 	.word	0x00007190


	//   ....[87]....
        /*030c*/ 	.word	0x00007200


	//   ....[88]....
        /*0310*/ 	.word	0x00007280


	//   ....[89]....
        /*0314*/ 	.word	0x000072f0


	//   ....[90]....
        /*0318*/ 	.word	0x00007360


	//   ....[91]....
        /*031c*/ 	.word	0x000073d0


	//----- nvinfo : EIATTR_EXIT_INSTR_OFFSETS
	.align		4
.L_2317:
        /*0320*/ 	.byte	0x04, 0x1c
        /*0322*/ 	.short	(.L_2319 - .L_2318)


	//   ....[0]....
.L_2318:
        /*0324*/ 	.word	0x00006310


	//   ....[1]....
        /*0328*/ 	.word	0x00006530


	//----- nvinfo : EIATTR_MAX_THREADS
	.align		4
.L_2319:
        /*032c*/ 	.byte	0x04, 0x05
        /*032e*/ 	.short	(.L_2321 - .L_2320)
.L_2320:
        /*0330*/ 	.word	0x00000040
        /*0334*/ 	.word	0x00000001
        /*0338*/ 	.word	0x00000001


	//----- nvinfo : EIATTR_CRS_STACK_SIZE
	.align		4
.L_2321:
        /*033c*/ 	.byte	0x04, 0x1e
        /*033e*/ 	.short	(.L_2323 - .L_2322)
.L_2322:
        /*0340*/ 	.word	0x00000000
.L_2323:


//--------------------- .nv.info._Z25selective_scan_bwd_kernelI32Selective_Scan_bwd_kernel_traitsILi64ELi16ELb1ELb1ELb0ELb1ELb0EN3c104HalfEfEEv12SSMParamsBwd --------------------------
	.section	.nv.info._Z25selective_scan_bwd_kernelI32Selective_Scan_bwd_kernel_traitsILi64ELi16ELb1ELb1ELb0ELb1ELb0EN3c104HalfEfEEv12SSMParamsBwd,"",@"SHT_CUDA_INFO"
	.sectionflags	@""
	.align	4


	//----- nvinfo : EIATTR_CUDA_API_VERSION
	.align		4
        /*0000*/ 	.byte	0x04, 0x37
        /*0002*/ 	.short	(.L_2325 - .L_2324)
.L_2324:
        /*0004*/ 	.word	0x00000082


	//----- nvinfo : EIATTR_SW2861232_WAR
	.align		4
.L_2325:
        /*0008*/ 	.byte	0x01, 0x35
	.zero		2


	//----- nvinfo : EIATTR_PARAM_CBANK
	.align		4
        /*000c*/ 	.byte	0x04, 0x0a
        /*000e*/ 	.short	(.L_2327 - .L_2326)
	.align		4
.L_2326:
        /*0010*/ 	.word	index@(.nv.constant0._Z25selective_scan_bwd_kernelI32Selective_Scan_bwd_kernel_traitsILi64ELi16ELb1ELb1ELb0ELb1ELb0EN3c104HalfEfEEv12SSMParamsBwd)
        /*0014*/ 	.short	0x0160
        /*0016*/ 	.short	0x01f0


	//----- nvinfo : EIATTR_CBANK_PARAM_SIZE
	.align		4
.L_2327:
        /*0018*/ 	.byte	0x03, 0x19
        /*001a*/ 	.short	0x01f0


	//----- nvinfo : EIATTR_KPARAM_INFO
	.align		4
        /*001c*/ 	.byte	0x04, 0x17
        /*001e*/ 	.short	(.L_2329 - .L_2328)
.L_2328:
        /*0020*/ 	.word	0x00000000
        /*0024*/ 	.short	0x0000
        /*0026*/ 	.short	0x0000
        /*0028*/ 	.byte	0x00, 0xf0, 0xc1, 0x07


	//----- nvinfo : EIATTR_MAXREG_COUNT
	.align		4
.L_2329:
        /*002c*/ 	.byte	0x03, 0x1b
        /*002e*/ 	.short	0x00ff


	//----- nvinfo : EIATTR_NUM_BARRIERS
	.align		4
        /*0030*/ 	.byte	0x02, 0x4c
        /*0032*/ 	.byte	0x01
	.zero		1


	//----- nvinfo : EIATTR_MERCURY_ISA_VERSION
	.align		4
        /*0034*/ 	.byte	0x03, 0x5f
        /*0036*/ 	.short	0x0000


	//----- nvinfo : EIATTR_COOP_GROUP_MASK_REGIDS
	.align		4
        /*0038*/ 	.byte	0x04, 0x29
        /*003a*/ 	.short	(.L_2331 - .L_2330)


	//   ....[0]....
.L_2330:
        /*003c*/ 	.word	0xffffffff


	//   ....[1]....
        /*0040*/ 	.word	0xffffffff


	//   ....[2]....
        /*0044*/ 	.word	0xffffffff


	//   ....[3]....
        /*0048*/ 	.word	0xffffffff


	//   ....[4]....
        /*004c*/ 	.word	0xffffffff


	//   ....[5]....
        /*0050*/ 	.word	0xffffffff


	//   ....[6]....
        /*0054*/ 	.word	0xffffffff


	//   ....[7]....
        /*0058*/ 	.word	0xffffffff


	//   ....[8]....
        /*005c*/ 	.word	0xffffffff


	//   ....[9]....
        /*0060*/ 	.word	0xffffffff


	//   ....[10]....
        /*0064*/ 	.word	0xffffffff


	//   ....[11]....
        /*0068*/ 	.word	0xffffffff


	//   ....[12]....
        /*006c*/ 	.word	0xffffffff


	//   ....[13]....
        /*0070*/ 	.word	0xffffffff


	//   ....[14]....
        /*0074*/ 	.word	0xffffffff


	//   ....[15]....
        /*0078*/ 	.word	0xffffffff


	//   ....[16]....
        /*007c*/ 	.word	0xffffffff


	//   ....[17]....
        /*0080*/ 	.word	0xffffffff


	//   ....[18]....
        /*0084*/ 	.word	0xffffffff


	//   ....[19]....
        /*0088*/ 	.word	0xffffffff


	//   ....[20]....
        /*008c*/ 	.word	0xffffffff


	//   ....[21]....
        /*0090*/ 	.word	0xffffffff


	//   ....[22]....
        /*0094*/ 	.word	0xffffffff


	//   ....[23]....
        /*0098*/ 	.word	0xffffffff


	//   ....[24]....
        /*009c*/ 	.word	0xffffffff


	//   ....[25]....
        /*00a0*/ 	.word	0xffffffff


	//   ....[26]....
        /*00a4*/ 	.word	0xffffffff


	//   ....[27]....
        /*00a8*/ 	.word	0xffffffff


	//   ....[28]....
        /*00ac*/ 	.word	0xffffffff


	//   ....[29]....
        /*00b0*/ 	.word	0xffffffff


	//   ....[30]....
        /*00b4*/ 	.word	0xffffffff


	//   ....[31]....
        /*00b8*/ 	.word	0xffffffff


	//   ....[32]....
        /*00bc*/ 	.word	0xffffffff


	//   ....[33]....
        /*00c0*/ 	.word	0xffffffff


	//   ....[34]....
        /*00c4*/ 	.word	0xffffffff


	//   ....[35]....
        /*00c8*/ 	.word	0xffffffff


	//   ....[36]....
        /*00cc*/ 	.word	0xffffffff


	//   ....[37]....
        /*00d0*/ 	.word	0xffffffff


	//   ....[38]....
        /*00d4*/ 	.word	0xffffffff


	//   ....[39]....
        /*00d8*/ 	.word	0xffffffff


	//   ....[40]....
        /*00dc*/ 	.word	0xffffffff


	//   ....[41]....
        /*00e0*/ 	.word	0xffffffff


	//   ....[42]....
        /*00e4*/ 	.word	0xffffffff


	//   ....[43]....
        /*00e8*/ 	.word	0xffffffff


	//   ....[44]....
        /*00ec*/ 	.word	0xffffffff


	//   ....[45]....
        /*00f0*/ 	.word	0xffffffff


	//   ....[46]....
        /*00f4*/ 	.word	0xffffffff


	//   ....[47]....
        /*00f8*/ 	.word	0xffffffff


	//   ....[48]....
        /*00fc*/ 	.word	0xffffffff


	//   ....[49]....
        /*0100*/ 	.word	0xffffffff


	//   ....[50]....
        /*0104*/ 	.word	0xffffffff


	//   ....[51]....
        /*0108*/ 	.word	0xffffffff


	//   ....[52]....
        /*010c*/ 	.word	0xffffffff


	//   ....[53]....
        /*0110*/ 	.word	0xffffffff


	//   ....[54]....
        /*0114*/ 	.word	0xffffffff


	//   ....[55]....
        /*0118*/ 	.word	0xffffffff


	//   ....[56]....
        /*011c*/ 	.word	0xffffffff


	//   ....[57]....
        /*0120*/ 	.word	0xffffffff


	//   ....[58]....
        /*0124*/ 	.word	0xffffffff


	//   ....[59]....
        /*0128*/ 	.word	0xffffffff


	//   ....[60]....
        /*012c*/ 	.word	0xffffffff


	//   ....[61]....
        /*0130*/ 	.word	0xffffffff


	//   ....[62]....
        /*0134*/ 	.word	0xffffffff


	//   ....[63]....
        /*0138*/ 	.word	0xffffffff


	//   ....[64]....
        /*013c*/ 	.word	0xffffffff


	//   ....[65]....
        /*0140*/ 	.word	0xffffffff


	//   ....[66]....
        /*0144*/ 	.word	0xffffffff


	//   ....[67]....
        /*0148*/ 	.word	0xffffffff


	//   ....[68]....
        /*014c*/ 	.word	0xffffffff


	//   ....[69]....
        /*0150*/ 	.word	0xffffffff


	//   ....[70]....
        /*0154*/ 	.word	0xffffffff


	//   ....[71]....
        /*0158*/ 	.word	0xffffffff


	//   ....[72]....
        /*015c*/ 	.word	0xffffffff


	//   ....[73]....
        /*0160*/ 	.word	0xffffffff


	//   ....[74]....
        /*0164*/ 	.word	0xffffffff


	//   ....[75]....
        /*0168*/ 	.word	0xffffffff


	//   ....[76]....
        /*016c*/ 	.word	0xffffffff


	//   ....[77]....
        /*0170*/ 	.word	0xffffffff


	//   ....[78]....
        /*0174*/ 	.word	0xffffffff


	//   ....[79]....
        /*0178*/ 	.word	0xffffffff


	//   ....[80]....
        /*017c*/ 	.word	0xffffffff


	//   ....[81]....
        /*0180*/ 	.word	0xffffffff


	//   ....[82]....
        /*0184*/ 	.word	0xffffffff


	//   ....[83]....
        /*0188*/ 	.word	0xffffffff


	//   ....[84]....
        /*018c*/ 	.word	0xffffffff


	//   ....[85]....
        /*0190*/ 	.word	0xffffffff


	//   ....[86]....
        /*0194*/ 	.word	0xffffffff


	//   ....[87]....
        /*0198*/ 	.word	0xffffffff


	//   ....[88]....
        /*019c*/ 	.word	0xffffffff


	//----- nvinfo : EIATTR_COOP_GROUP_INSTR_OFFSETS
	.align		4
.L_2331:
        /*01a0*/ 	.byte	0x04, 0x28
        /*01a2*/ 	.short	(.L_2333 - .L_2332)


	//   ....[0]....
.L_2332:
        /*01a4*/ 	.word	0x00000850


	//   ....[1]....
        /*01a8*/ 	.word	0x000008e0


	//   ....[2]....
        /*01ac*/ 	.word	0x00000b00


	//   ....[3]....
        /*01b0*/ 	.word	0x00003840


	//   ....[4]....
        /*01b4*/ 	.word	0x00004060


	//   ....[5]....
        /*01b8*/ 	.word	0x00004080


	//   ....[6]....
        /*01bc*/ 	.word	0x000040d0


	//   ....[7]....
        /*01c0*/ 	.word	0x000040e0


	//   ....[8]....
        /*01c4*/ 	.word	0x00004110


	//   ....[9]....
        /*01c8*/ 	.word	0x00004130


	//   ....[10]....
        /*01cc*/ 	.word	0x00004160


	//   ....[11]....
        /*01d0*/ 	.word	0x00004180


	//   ....[12]....
        /*01d4*/ 	.word	0x000041b0


	//   ....[13]....
        /*01d8*/ 	.word	0x000041d0


	//   ....[14]....
        /*01dc*/ 	.word	0x000042a0


	//   ....[15]....
        /*01e0*/ 	.word	0x00004310


	//   ....[16]....
        /*01e4*/ 	.word	0x00004330


	//   ....[17]....
        /*01e8*/ 	.word	0x00004340


	//   ....[18]....
        /*01ec*/ 	.word	0x00004350


	//   ....[19]....
        /*01f0*/ 	.word	0x00004360


	//   ....[20]....
        /*01f4*/ 	.word	0x00004940


	//   ....[21]....
        /*01f8*/ 	.word	0x00004960


	//   ....[22]....
        /*01fc*/ 	.word	0x00004970


	//   ....[23]....
        /*0200*/ 	.word	0x00004980


	//   ....[24]....
        /*0204*/ 	.word	0x000049b0


	//   ....[25]....
        /*0208*/ 	.word	0x000049c0


	//   ....[26]....
        /*020c*/ 	.word	0x000049f0


	//   ....[27]....
        /*0210*/ 	.word	0x00004a00


	//   ....[28]....
        /*0214*/ 	.word	0x00004a30


	//   ....[29]....
        /*0218*/ 	.word	0x00004a40


	//   ....[30]....
        /*021c*/ 	.word	0x00004a70


	//   ....[31]....
        /*0220*/ 	.word	0x00004a80


	//   ....[32]....
        /*0224*/ 	.word	0x00004ab0


	//   ....[33]....
        /*0228*/ 	.word	0x00004ac0


	//   ....[34]....
        /*022c*/ 	.word	0x00004ad0


	//   ....[35]....
        /*0230*/ 	.word	0x00004ae0


	//   ....[36]....
        /*0234*/ 	.word	0x00006050


	//   ....[37]....
        /*0238*/ 	.word	0x00006090


	//   ....[38]....
        /*023c*/ 	.word	0x00006190


	//   ....[39]....
        /*0240*/ 	.word	0x000061c0


	//   ....[40]....
        /*0244*/ 	.word	0x000062a0


	//   ....[41]....
        /*0248*/ 	.word	0x000062d0


	//   ....[42]....
        /*024c*/ 	.word	0x000063b0


	//   ....[43]....
        /*0250*/ 	.word	0x000063e0


	//   ....[44]....
        /*0254*/ 	.word	0x000064d0


	//   ....[45]....
        /*0258*/ 	.word	0x00006500


	//   ....[46]....
        /*025c*/ 	.word	0x000069e0


	//   ....[47]....
        /*0260*/ 	.word	0x00007340


	//   ....[48]....
        /*0264*/ 	.word	0x000076b0


	//   ....[49]....
        /*0268*/ 	.word	0x000077d0


	//   ....[50]....
        /*026c*/ 	.word	0x00007830


	//   ....[51]....
        /*0270*/ 	.word	0x00007890


	//   ....[52]....
        /*0274*/ 	.word	0x000078b0


	//   ....[53]....
        /*0278*/ 	.word	0x000078d0


	//   ....[54]....
        /*027c*/ 	.word	0x00007990


	//   ....[55]....
        /*0280*/ 	.word	0x000079e0


	//   ....[56]....
        /*0284*/ 	.word	0x00007a40


	//   ....[57]....
        /*0288*/ 	.word	0x00007a60


	//   ....[58]....
        /*028c*/ 	.word	0x00007a80


	//   ....[59]....
        /*0290*/ 	.word	0x00007dd0


	//   ....[60]....
        /*0294*/ 	.word	0x00007e50


	//   ....[61]....
        /*0298*/ 	.word	0x00007f00


	//   ....[62]....
        /*029c*/ 	.word	0x00007f70


	//   ....[63]....
        /*02a0*/ 	.word	0x00008000


	//   ....[64]....
        /*02a4*/ 	.word	0x00008070


	//   ....[65]....
        /*02a8*/ 	.word	0x00008100


	//   ....[66]....
        /*02ac*/ 	.word	0x00008170


	//   ....[67]....
        /*02b0*/ 	.word	0x00008220


	//   ....[68]....
        /*02b4*/ 	.word	0x00008290


	//   ....[69]....
        /*02b8*/ 	.word	0x00008310


	//   ....[70]....
        /*02bc*/ 	.word	0x00008380


	//   ....[71]....
        /*02c0*/ 	.word	0x00008400


	//   ....[72]....
        /*02c4*/ 	.word	0x00008470


	//   ....[73]....
        /*02c8*/ 	.word	0x000084f0


	//   ....[74]....
        /*02cc*/ 	.word	0x00008570


	//   ....[75]....
        /*02d0*/ 	.word	0x00008610


	//   ....[76]....
        /*02d4*/ 	.word	0x00008680


	//   ....[77]....
        /*02d8*/ 	.word	0x00008700


	//   ....[78]....
        /*02dc*/ 	.word	0x00008770


	//   ....[79]....
        /*02e0*/ 	.word	0x000087f0


	//   ....[80]....
        /*02e4*/ 	.word	0x00008860


	//   ....[81]....
        /*02e8*/ 	.word	0x00008900


	//   ....[82]....
        /*02ec*/ 	.word	0x00008970


	//   ....[83]....
        /*02f0*/ 	.word	0x000089f0


	//   ....[84]....
        /*02f4*/ 	.word	0x00008a60


	//   ....[85]....
        /*02f8*/ 	.word	0x00008ae0


	//   ....[86]....
        /*02fc*/ 	.word	0x00008b50


	//   ....[87]....
        /*0300*/ 	.word	0x00008bc0


	//   ....[88]....
        /*0304*/ 	.word	0x00008c30


	//----- nvinfo : EIATTR_EXIT_INSTR_OFFSETS
	.align		4
.L_2333:
        /*0308*/ 	.byte	0x04, 0x1c
        /*030a*/ 	.short	(.L_2335 - .L_2334)


	//   ....[0]....
.L_2334:
        /*030c*/ 	.word	0x00007b50


	//   ....[1]....
        /*0310*/ 	.word	0x00007d70


	//----- nvinfo : EIATTR_MAX_THREADS
	.align		4
.L_2335:
        /*0314*/ 	.byte	0x04, 0x05
        /*0316*/ 	.short	(.L_2337 - .L_2336)
.L_2336:
        /*0318*/ 	.word	0x00000040
        /*031c*/ 	.word	0x00000001
        /*0320*/ 	.word	0x00000001


	//----- nvinfo : EIATTR_CRS_STACK_SIZE
	.align		4
.L_2337:
        /*0324*/ 	.byte	0x04, 0x1e
        /*0326*/ 	.short	(.L_2339 - .L_2338)
.L_2338:
        /*0328*/ 	.word	0x00000000
.L_2339:


//--------------------- .nv.info._Z25selective_scan_bwd_kernelI32Selective_Scan_bwd_kernel_traitsILi64ELi16ELb1ELb1ELb0ELb1ELb1EN3c104HalfEfEEv12SSMParamsBwd --------------------------
	.section	.nv.info._Z25selective_scan_bwd_kernelI32Selective_Scan_bwd_kernel_traitsILi64ELi16ELb1ELb1ELb0ELb1ELb1EN3c104HalfEfEEv12SSMParamsBwd,"",@"SHT_CUDA_INFO"
	.sectionflags	@""
	.align	4


	//----- nvinfo : EIATTR_CUDA_API_VERSION
	.align		4
        /*0000*/ 	.byte	0x04, 0x37
        /*0002*/ 	.short	(.L_2341 - .L_2340)
.L_2340:
        /*0004*/ 	.word	0x00000082


	//----- nvinfo : EIATTR_SW2861232_WAR
	.align		4
.L_2341:
        /*0008*/ 	.byte	0x01, 0x35
	.zero		2


	//----- nvinfo : EIATTR_PARAM_CBANK
	.align		4
        /*000c*/ 	.byte	0x04, 0x0a
        /*000e*/ 	.short	(.L_2343 - .L_2342)
	.align		4
.L_2342:
        /*0010*/ 	.word	index@(.nv.constant0._Z25selective_scan_bwd_kernelI32Selective_Scan_bwd_kernel_traitsILi64ELi16ELb1ELb1ELb0ELb1ELb1EN3c104HalfEfEEv12SSMParamsBwd)
        /*0014*/ 	.short	0x0160
        /*0016*/ 	.short	0x01f0


	//----- nvinfo : EIATTR_CBANK_PARAM_SIZE
	.align		4
.L_2343:
        /*0018*/ 	.byte	0x03, 0x19
        /*001a*/ 	.short	0x01f0


	//----- nvinfo : EIATTR_KPARAM_INFO
	.align		4
        /*001c*/ 	.byte	0x04, 0x17
        /*001e*/ 	.short	(.L_2345 - .L_2344)
.L_2344:
        /*0020*/ 	.word	0x00000000
        /*0024*/ 	.short	0x0000
        /*0026*/ 	.short	0x0000
        /*0028*/ 	.byte	0x00, 0xf0, 0xc1, 0x07


	//----- nvinfo : EIATTR_MAXREG_COUNT
	.align		4
.L_2345:
        /*002c*/ 	.byte	0x03, 0x1b
        /*002e*/ 	.short	0x00ff


	//----- nvinfo : EIATTR_NUM_BARRIERS
	.align		4
        /*0030*/ 	.byte	0x02, 0x4c
        /*0032*/ 	.byte	0x01
	.zero		1


	//----- nvinfo : EIATTR_MERCURY_ISA_VERSION
	.align		4
        /*0034*/ 	.byte	0x03, 0x5f
        /*0036*/ 	.short	0x0000


	//----- nvinfo : EIATTR_COOP_GROUP_MASK_REGIDS
	.align		4
        /*0038*/ 	.byte	0x04, 0x29
        /*003a*/ 	.short	(.L_2347 - .L_2346)


	//   ....[0]....
.L_2346:
        /*003c*/ 	.word	0xffffffff


	//   ....[1]....
        /*0040*/ 	.word	0xffffffff


	//   ....[2]....
        /*0044*/ 	.word	0xffffffff


	//   ....[3]....
        /*0048*/ 	.word	0xffffffff


	//   ....[4]....
        /*004c*/ 	.word	0xffffffff


	//   ....[5]....
        /*0050*/ 	.word	0xffffffff


	//   ....[6]....
        /*0054*/ 	.word	0xffffffff


	//   ....[7]....
        /*0058*/ 	.word	0xffffffff


	//   ....[8]....
        /*005c*/ 	.word	0xffffffff


	//   ....[9]....
        /*0060*/ 	.word	0xffffffff


	//   ....[10]....
        /*0064*/ 	.word	0xffffffff


	//   ....[11]....
        /*0068*/ 	.word	0xffffffff


	//   ....[12]....
        /*006c*/ 	.word	0xffffffff


	//   ....[13]....
        /*0070*/ 	.word	0xffffffff


	//   ....[14]....
        /*0074*/ 	.word	0xffffffff


	//   ....[15]....
        /*0078*/ 	.word	0xffffffff


	//   ....[16]....
        /*007c*/ 	.word	0xffffffff


	//   ....[17]....
        /*0080*/ 	.word	0xffffffff


	//   ....[18]....
        /*0084*/ 	.word	0xffffffff


	//   ....[19]....
        /*0088*/ 	.word	0xffffffff


	//   ....[20]....
        /*008c*/ 	.word	0xffffffff


	//   ....[21]....
        /*0090*/ 	.word	0xffffffff


	//   ....[22]....
        /*0094*/ 	.word	0xffffffff


	//   ....[23]....
        /*0098*/ 	.word	0xffffffff


	//   ....[24]....
        /*009c*/ 	.word	0xffffffff


	//   ....[25]....
        /*00a0*/ 	.word	0xffffffff


	//   ....[26]....
        /*00a4*/ 	.word	0xffffffff


	//   ....[27]....
        /*00a8*/ 	.word	0xffffffff


	//   ....[28]....
        /*00ac*/ 	.word	0xffffffff


	//   ....[29]....
        /*00b0*/ 	.word	0xffffffff


	//   ....[30]....
        /*00b4*/ 	.word	0xffffffff


	//   ....[31]....
        /*00b8*/ 	.word	0xffffffff


	//   ....[32]....
        /*00bc*/ 	.word	0xffffffff


	//   ....[33]....
        /*00c0*/ 	.word	0xffffffff


	//   ....[34]....
        /*00c4*/ 	.word	0xffffffff


	//   ....[35]....
        /*00c8*/ 	.word	0xffffffff


	//   ....[36]....
        /*00cc*/ 	.word	0xffffffff


	//   ....[37]....
        /*00d0*/ 	.word	0xffffffff


	//   ....[38]....
        /*00d4*/ 	.word	0xffffffff


	//   ....[39]....
        /*00d8*/ 	.word	0xffffffff


	//   ....[40]....
        /*00dc*/ 	.word	0xffffffff


	//   ....[41]....
        /*00e0*/ 	.word	0xffffffff


	//   ....[42]....
        /*00e4*/ 	.word	0xffffffff


	//   ....[43]....
        /*00e8*/ 	.word	0xffffffff


	//   ....[44]....
        /*00ec*/ 	.word	0xffffffff


	//   ....[45]....
        /*00f0*/ 	.word	0xffffffff


	//   ....[46]....
        /*00f4*/ 	.word	0xffffffff


	//   ....[47]....
        /*00f8*/ 	.word	0xffffffff


	//   ....[48]....
        /*00fc*/ 	.word	0xffffffff


	//   ....[49]....
        /*0100*/ 	.word	0xffffffff


	//   ....[50]....
        /*0104*/ 	.word	0xffffffff


	//   ....[51]....
        /*0108*/ 	.word	0xffffffff


	//   ....[52]....
        /*010c*/ 	.word	0xffffffff


	//   ....[53]....
        /*0110*/ 	.word	0xffffffff


	//   ....[54]....
        /*0114*/ 	.word	0xffffffff


	//   ....[55]....
        /*0118*/ 	.word	0xffffffff


	//   ....[56]....
        /*011c*/ 	.word	0xffffffff


	//   ....[57]....
        /*0120*/ 	.word	0xffffffff


	//   ....[58]....
        /*0124*/ 	.word	0xffffffff


	//   ....[59]....
        /*0128*/ 	.word	0xffffffff


	//   ....[60]....
        /*012c*/ 	.word	0xffffffff


	//   ....[61]....
        /*0130*/ 	.word	0xffffffff


	//   ....[62]....
        /*0134*/ 	.word	0xffffffff


	//   ....[63]....
        /*0138*/ 	.word	0xffffffff


	//   ....[64]....
        /*013c*/ 	.word	0xffffffff


	//   ....[65]....
        /*0140*/ 	.word	0xffffffff


	//   ....[66]....
        /*0144*/ 	.word	0xffffffff


	//   ....[67]....
        /*0148*/ 	.word	0xffffffff


	//   ....[68]....
        /*014c*/ 	.word	0xffffffff


	//   ....[69]....
        /*0150*/ 	.word	0xffffffff


	//   ....[70]....
        /*0154*/ 	.word	0xffffffff


	//   ....[71]....
        /*0158*/ 	.word	0xffffffff


	//   ....[72]....
        /*015c*/ 	.word	0xffffffff


	//   ....[73]....
        /*0160*/ 	.word	0xffffffff


	//   ....[74]....
        /*0164*/ 	.word	0xffffffff


	//   ....[75]....
        /*0168*/ 	.word	0xffffffff


	//   ....[76]....
        /*016c*/ 	.word	0xffffffff


	//   ....[77]....
        /*0170*/ 	.word	0xffffffff


	//   ....[78]....
        /*0174*/ 	.word	0xffffffff


	//   ....[79]....
        /*0178*/ 	.word	0xffffffff


	//   ....[80]....
        /*017c*/ 	.word	0xffffffff


	//   ....[81]....
        /*0180*/ 	.word	0xffffffff


	//   ....[82]....
        /*0184*/ 	.word	0xffffffff


	//   ....[83]....
        /*0188*/ 	.word	0xffffffff


	//   ....[84]....
        /*018c*/ 	.word	0xffffffff


	//   ....[85]....
        /*0190*/ 	.word	0xffffffff


	//   ....[86]....
        /*0194*/ 	.word	0xffffffff


	//   ....[87]....
        /*0198*/ 	.word	0xffffffff


	//   ....[88]....
        /*019c*/ 	.word	0xffffffff


	//   ....[89]....
        /*01a0*/ 	.word	0xffffffff


	//   ....[90]....
        /*01a4*/ 	.word	0xffffffff


	//   ....[91]....
        /*01a8*/ 	.word	0xffffffff


	//   ....[92]....
        /*01ac*/ 	.word	0xffffffff


	//----- nvinfo : EIATTR_COOP_GROUP_INSTR_OFFSETS
	.align		4
.L_2347:
        /*01b0*/ 	.byte	0x04, 0x28
        /*01b2*/ 	.short	(.L_2349 - .L_2348)


	//   ....[0]....
.L_2348:
        /*01b4*/ 	.word	0x00000840


	//   ....[1]....
        /*01b8*/ 	.word	0x000008d0


	//   ....[2]....
        /*01bc*/ 	.word	0x00000ba0


	//   ....[3]....
        /*01c0*/ 	.word	0x00003060


	//   ....[4]....
        /*01c4*/ 	.word	0x000037d0


	//   ....[5]....
        /*01c8*/ 	.word	0x00004110


	//   ....[6]....
        /*01cc*/ 	.word	0x000044f0


	//   ....[7]....
        /*01d0*/ 	.word	0x00004c90


	//   ....[8]....
        /*01d4*/ 	.word	0x000055f0


	//   ....[9]....
        /*01d8*/ 	.word	0x00005610


	//   ....[10]....
        /*01dc*/ 	.word	0x00005660


	//   ....[11]....
        /*01e0*/ 	.word	0x00005670


	//   ....[12]....
        /*01e4*/ 	.word	0x000056a0


	//   ....[13]....
        /*01e8*/ 	.word	0x000056c0


	//   ....[14]....
        /*01ec*/ 	.word	0x000056f0


	//   ....[15]....
        /*01f0*/ 	.word	0x00005710


	//   ....[16]....
        /*01f4*/ 	.word	0x00005740


	//   ....[17]....
        /*01f8*/ 	.word	0x00005760


	//   ....[18]....
        /*01fc*/ 	.word	0x00005820


	//   ....[19]....
        /*0200*/ 	.word	0x00005890


	//   ....[20]....
        /*0204*/ 	.word	0x000058b0


	//   ....[21]....
        /*0208*/ 	.word	0x000058c0


	//   ....[22]....
        /*020c*/ 	.word	0x000058d0


	//   ....[23]....
        /*0210*/ 	.word	0x000058e0


	//   ....[24]....
        /*0214*/ 	.word	0x00005dc0


	//   ....[25]....
        /*0218*/ 	.word	0x00005de0


	//   ....[26]....
        /*021c*/ 	.word	0x00005df0


	//   ....[27]....
        /*0220*/ 	.word	0x00005e00


	//   ....[28]....
        /*0224*/ 	.word	0x00005e30


	//   ....[29]....
        /*0228*/ 	.word	0x00005e40


	//   ....[30]....
        /*022c*/ 	.word	0x00005e70


	//   ....[31]....
        /*0230*/ 	.word	0x00005e80


	//   ....[32]....
        /*0234*/ 	.word	0x00005eb0


	//   ....[33]....
        /*0238*/ 	.word	0x00005ec0


	//   ....[34]....
        /*023c*/ 	.word	0x00005ef0


	//   ....[35]....
        /*0240*/ 	.word	0x00005f00


	//   ....[36]....
        /*0244*/ 	.word	0x00005f30


	//   ....[37]....
        /*0248*/ 	.word	0x00005f40


	//   ....[38]....
        /*024c*/ 	.word	0x00005f50


	//   ....[39]....
        /*0250*/ 	.word	0x00005f60


	//   ....[40]....
        /*0254*/ 	.word	0x000073e0


	//   ....[41]....
        /*0258*/ 	.word	0x00007420


	//   ....[42]....
        /*025c*/ 	.word	0x00007520


	//   ....[43]....
        /*0260*/ 	.word	0x00007550


	//   ....[44]....
        /*0264*/ 	.word	0x00007630


	//   ....[45]....
        /*0268*/ 	.word	0x00007660


	//   ....[46]....
        /*026c*/ 	.word	0x00007740


	//   ....[47]....
        /*0270*/ 	.word	0x00007770


	//   ....[48]....
        /*0274*/ 	.word	0x00007850


	//   ....[49]....
        /*0278*/ 	.word	0x00007890


	//   ....[50]....
        /*027c*/ 	.word	0x00007dc0


	//   ....[51]....
        /*0280*/ 	.word	0x00008630


	//   ....[52]....
        /*0284*/ 	.word	0x000089c0


	//   ....[53]....
        /*0288*/ 	.word	0x00008af0


	//   ....[54]....
        /*028c*/ 	.word	0x00008b50


	//   ....[55]....
        /*0290*/ 	.word	0x00008bb0


	//   ....[56]....
        /*0294*/ 	.word	0x00008bd0


	//   ....[57]....
        /*0298*/ 	.word	0x00008bf0


	//   ....[58]....
        /*029c*/ 	.word	0x00008cb0


	//   ....[59]....
        /*02a0*/ 	.word	0x00008d00


	//   ....[60]....
        /*02a4*/ 	.word	0x00008d50


	//   ....[61]....
        /*02a8*/ 	.word	0x00008d80


	//   ....[62]....
        /*02ac*/ 	.word	0x00008da0


	//   ....[63]....
        /*02b0*/ 	.word	0x000090f0


	//   ....[64]....
        /*02b4*/ 	.word	0x00009170


	//   ....[65]....
        /*02b8*/ 	.word	0x00009220


	//   ....[66]....
        /*02bc*/ 	.word	0x00009290


	//   ....[67]....
        /*02c0*/ 	.word	0x00009320


	//   ....[68]....
        /*02c4*/ 	.word	0x00009390


	//   ....[69]....
        /*02c8*/ 	.word	0x00009420


	//   ....[70]....
        /*02cc*/ 	.word	0x00009490


	//   ....[71]....
        /*02d0*/ 	.word	0x00009520


	//   ....[72]....
        /*02d4*/ 	.word	0x00009590


	//   ....[73]....
        /*02d8*/ 	.word	0x00009610


	//   ....[74]....
        /*02dc*/ 	.word	0x00009680


	//   ....[75]....
        /*02e0*/ 	.word	0x00009700


	//   ....[76]....
        /*02e4*/ 	.word	0x00009770


	//   ....[77]....
        /*02e8*/ 	.word	0x000097f0


	//   ....[78]....
        /*02ec*/ 	.word	0x00009870


	//   ....[79]....
        /*02f0*/ 	.word	0x00009910


	//   ....[80]....
        /*02f4*/ 	.word	0x00009980


	//   ....[81]....
        /*02f8*/ 	.word	0x00009a00


	//   ....[82]....
        /*02fc*/ 	.word	0x00009a70


	//   ....[83]....
        /*0300*/ 	.word	0x00009af0


	//   ....[84]....
        /*0304*/ 	.word	0x00009b60


	//   ....[85]....
        /*0308*/ 	.word	0x00009c00


	//   ....[86]....
        /*030c*/ 	.word	0x00009c70


	//   ....[87]....
        /*0310*/ 	.word	0x00009cf0


	//   ....[88]....
        /*0314*/ 	.word	0x00009d60


	//   ....[89]....
        /*0318*/ 	.word	0x00009de0


	//   ....[90]....
        /*031c*/ 	.word	0x00009e50


	//   ....[91]....
        /*0320*/ 	.word	0x00009ec0


	//   ....[92]....
        /*0324*/ 	.word	0x00009f30


	//----- nvinfo : EIATTR_EXIT_INSTR_OFFSETS
	.align		4
.L_2349:
        /*0328*/ 	.byte	0x04, 0x1c
        /*032a*/ 	.short	(.L_2351 - .L_2350)


	//   ....[0]....
.L_2350:
        /*032c*/ 	.word	0x00008e70


	//   ....[1]....
        /*0330*/ 	.word	0x00009090


	//----- nvinfo : EIATTR_MAX_THREADS
	.align		4
.L_2351:
        /*0334*/ 	.byte	0x04, 0x05
        /*0336*/ 	.short	(.L_2353 - .L_2352)
.L_2352:
        /*0338*/ 	.word	0x00000040
        /*033c*/ 	.word	0x00000001
        /*0340*/ 	.word	0x00000001


	//----- nvinfo : EIATTR_CRS_STACK_SIZE
	.align		4
.L_2353:
        /*0344*/ 	.byte	0x04, 0x1e
        /*0346*/ 	.short	(.L_2355 - .L_2354)
.L_2354:
        /*0348*/ 	.word	0x00000000
.L_2355:


//--------------------- .nv.info._Z25selective_scan_bwd_kernelI32Selective_Scan_bwd_kernel_traitsILi64ELi16ELb1ELb1ELb1ELb0ELb0EN3c104HalfEfEEv12SSMParamsBwd --------------------------
	.section	.nv.info._Z25selective_scan_bwd_kernelI32Selective_Scan_bwd_kernel_traitsILi64ELi16ELb1ELb1ELb1ELb0ELb0EN3c104HalfEfEEv12SSMParamsBwd,"",@"SHT_CUDA_INFO"
	.sectionflags	@""
	.align	4


	//----- nvinfo : EIATTR_CUDA_API_VERSION
	.align		4
        /*0000*/ 	.byte	0x04, 0x37
        /*0002*/ 	.short	(.L_2357 - .L_2356)
.L_2356:
        /*0004*/ 	.word	0x00000082


	//----- nvinfo : EIATTR_SW2861232_WAR
	.align		4
.L_2357:
        /*0008*/ 	.byte	0x01, 0x35
	.zero		2


	//----- nvinfo : EIATTR_PARAM_CBANK
	.align		4
        /*000c*/ 	.byte	0x04, 0x0a
        /*000e*/ 	.short	(.L_2359 - .L_2358)
	.align		4
.L_2358:
        /*0010*/ 	.word	index@(.nv.constant0._Z25selective_scan_bwd_kernelI32Selective_Scan_bwd_kernel_traitsILi64ELi16ELb1ELb1ELb1ELb0ELb0EN3c104HalfEfEEv12SSMParamsBwd)
        /*0014*/ 	.short	0x0160
        /*0016*/ 	.short	0x01f0


	//----- nvinfo : EIATTR_CBANK_PARAM_SIZE
	.align		4
.L_2359:
        /*0018*/ 	.byte	0x03, 0x19
        /*001a*/ 	.short	0x01f0


	//----- nvinfo : EIATTR_KPARAM_INFO
	.align		4
        /*001c*/ 	.byte	0x04, 0x17
        /*001e*/ 	.short	(.L_2361 - .L_2360)
.L_2360:
        /*0020*/ 	.word	0x00000000
        /*0024*/ 	.short	0x0000
        /*0026*/ 	.short	0x0000
        /*0028*/ 	.byte	0x00, 0xf0, 0xc1, 0x07


	//----- nvinfo : EIATTR_MAXREG_COUNT
	.align		4
.L_2361:
        /*002c*/ 	.byte	0x03, 0x1b
        /*002e*/ 	.short	0x00ff


	//----- nvinfo : EIATTR_NUM_BARRIERS
	.align		4
        /*0030*/ 	.byte	0x02, 0x4c
        /*0032*/ 	.byte	0x01
	.zero		1


	//----- nvinfo : EIATTR_MERCURY_ISA_VERSION
	.align		4
        /*0034*/ 	.byte	0x03, 0x5f
        /*0036*/ 	.short	0x0000


	//----- nvinfo : EIATTR_COOP_GROUP_MASK_REGIDS
	.align		4
        /*0038*/ 	.byte	0x04, 0x29
        /*003a*/ 	.short	(.L_2363 - .L_2362)


	//   ....[0]....
.L_2362:
        /*003c*/ 	.word	0xffffffff


	//   ....[1]....
        /*0040*/ 	.word	0xffffffff


	//   ....[2]....
        /*0044*/ 	.word	0xffffffff


	//   ....[3]....
        /*0048*/ 	.word	0xffffffff


	//   ....[4]....
        /*004c*/ 	.word	0xffffffff


	//   ....[5]....
        /*0050*/ 	.word	0xffffffff


	//   ....[6]....
        /*0054*/ 	.word	0xffffffff


	//   ....[7]....
        /*0058*/ 	.word	0xffffffff


	//   ....[8]....
        /*005c*/ 	.word	0xffffffff


	//   ....[9]....
        /*0060*/ 	.word	0xffffffff


	//   ....[10]....
        /*0064*/ 	.word	0xffffffff


	//   ....[11]....
        /*0068*/ 	.word	0xffffffff


	//   ....[12]....
        /*006c*/ 	.word	0xffffffff


	//   ....[13]....
        /*0070*/ 	.word	0xffffffff


	//   ....[14]....
        /*0074*/ 	.word	0xffffffff


	//   ....[15]....
        /*0078*/ 	.word	0xffffffff


	//   ....[16]....
        /*007c*/ 	.word	0xffffffff


	//   ....[17]....
        /*0080*/ 	.word	0xffffffff


	//   ....[18]....
        /*0084*/ 	.word	0xffffffff


	//   ....[19]....
        /*0088*/ 	.word	0xffffffff


	//   ....[20]....
        /*008c*/ 	.word	0xffffffff


	//   ....[21]....
        /*0090*/ 	.word	0xffffffff


	//   ....[22]....
        /*0094*/ 	.word	0xffffffff


	//   ....[23]....
        /*0098*/ 	.word	0xffffffff


	//   ....[24]....
        /*009c*/ 	.word	0xffffffff


	//   ....[25]....
        /*00a0*/ 	.word	0xffffffff


	//   ....[26]....
        /*00a4*/ 	.word	0xffffffff


	//   ....[27]....
        /*00a8*/ 	.word	0xffffffff


	//   ....[28]....
        /*00ac*/ 	.word	0xffffffff


	//   ....[29]....
        /*00b0*/ 	.word	0xffffffff


	//   ....[30]....
        /*00b4*/ 	.word	0xffffffff


	//   ....[31]....
        /*00b8*/ 	.word	0xffffffff


	//   ....[32]....
        /*00bc*/ 	.word	0xffffffff


	//   ....[33]....
        /*00c0*/ 	.word	0xffffffff


	//   ....[34]....
        /*00c4*/ 	.word	0xffffffff


	//   ....[35]....
        /*00c8*/ 	.word	0xffffffff


	//   ....[36]....
        /*00cc*/ 	.word	0xffffffff


	//   ....[37]....
        /*00d0*/ 	.word	0xffffffff


	//   ....[38]....
        /*00d4*/ 	.word	0xffffffff


	//   ....[39]....
        /*00d8*/ 	.word	0xffffffff


	//   ....[40]....
        /*00dc*/ 	.word	0xffffffff


	//   ....[41]....
        /*00e0*/ 	.word	0xffffffff


	//   ....[42]....
        /*00e4*/ 	.word	0xffffffff


	//   ....[43]....
        /*00e8*/ 	.word	0xffffffff


	//   ....[44]....
        /*00ec*/ 	.word	0xffffffff


	//   ....[45]....
        /*00f0*/ 	.word	0xffffffff


	//   ....[46]....
        /*00f4*/ 	.word	0xffffffff


	//   ....[47]....
        /*00f8*/ 	.word	0xffffffff


	//   ....[48]....
        /*00fc*/ 	.word	0xffffffff


	//   ....[49]....
        /*0100*/ 	.word	0xffffffff


	//   ....[50]....
        /*0104*/ 	.word	0xffffffff


	//   ....[51]....
        /*0108*/ 	.word	0xffffffff


	//   ....[52]....
        /*010c*/ 	.word	0xffffffff


	//   ....[53]....
        /*0110*/ 	.word	0xffffffff


	//   ....[54]....
        /*0114*/ 	.word	0xffffffff


	//   ....[55]....
        /*0118*/ 	.word	0xffffffff


	//   ....[56]....
        /*011c*/ 	.word	0xffffffff


	//   ....[57]....
        /*0120*/ 	.word	0xffffffff


	//   ....[58]....
        /*0124*/ 	.word	0xffffffff


	//   ....[59]....
        /*0128*/ 	.word	0xffffffff


	//   ....[60]....
        /*012c*/ 	.word	0xffffffff


	//   ....[61]....
        /*0130*/ 	.word	0xffffffff


	//   ....[62]....
        /*0134*/ 	.word	0xffffffff


	//   ....[63]....
        /*0138*/ 	.word	0xffffffff


	//   ....[64]....
        /*013c*/ 	.word	0xffffffff


	//   ....[65]....
        /*0140*/ 	.word	0xffffffff


	//   ....[66]....
        /*0144*/ 	.word	0xffffffff


	//   ....[67]....
        /*0148*/ 	.word	0xffffffff


	//   ....[68]....
        /*014c*/ 	.word	0xffffffff


	//   ....[69]....
        /*0150*/ 	.word	0xffffffff


	//   ....[70]....
        /*0154*/ 	.word	0xffffffff


	//   ....[71]....
        /*0158*/ 	.word	0xffffffff


	//   ....[72]....
        /*015c*/ 	.word	0xffffffff


	//   ....[73]....
        /*0160*/ 	.word	0xffffffff


	//   ....[74]....
        /*0164*/ 	.word	0xffffffff


	//   ....[75]....
        /*0168*/ 	.word	0xffffffff


	//   ....[76]....
        /*016c*/ 	.word	0xffffffff


	//   ....[77]....
        /*0170*/ 	.word	0xffffffff


	//   ....[78]....
        /*0174*/ 	.word	0xffffffff


	//   ....[79]....
        /*0178*/ 	.word	0xffffffff


	//   ....[80]....
        /*017c*/ 	.word	0xffffffff


	//   ....[81]....
        /*0180*/ 	.word	0xffffffff


	//   ....[82]....
        /*0184*/ 	.word	0xffffffff


	//   ....[83]....
        /*0188*/ 	.word	0xffffffff


	//----- nvinfo : EIATTR_COOP_GROUP_INSTR_OFFSETS
	.align		4
.L_2363:
        /*018c*/ 	.byte	0x04, 0x28
        /*018e*/ 	.short	(.L_2365 - .L_2364)


	//   ....[0]....
.L_2364:
        /*0190*/ 	.word	0x00000920


	//   ....[1]....
        /*0194*/ 	.word	0x000009b0


	//   ....[2]....
        /*0198*/ 	.word	0x00000b80


	//   ....[3]....
        /*019c*/ 	.word	0x000013b0


	//   ....[4]....
        /*01a0*/ 	.word	0x000018b0


	//   ....[5]....
        /*01a4*/ 	.word	0x00002100


	//   ....[6]....
        /*01a8*/ 	.word	0x00002120


	//   ....[7]....
        /*01ac*/ 	.word	0x00002170


	//   ....[8]....
        /*01b0*/ 	.word	0x00002180


	//   ....[9]....
        /*01b4*/ 	.word	0x000021b0


	//   ....[10]....
        /*01b8*/ 	.word	0x000021d0


	//   ....[11]....
        /*01bc*/ 	.word	0x00002200


	//   ....[12]....
        /*01c0*/ 	.word	0x00002220


	//   ....[13]....
        /*01c4*/ 	.word	0x00002250


	//   ....[14]....
        /*01c8*/ 	.word	0x00002270


	//   ....[15]....
        /*01cc*/ 	.word	0x00002330


	//   ....[16]....
        /*01d0*/ 	.word	0x000023a0


	//   ....[17]....
        /*01d4*/ 	.word	0x000023c0


	//   ....[18]....
        /*01d8*/ 	.word	0x000023d0


	//   ....[19]....
        /*01dc*/ 	.word	0x000023e0


	//   ....[20]....
        /*01e0*/ 	.word	0x000023f0


	//   ....[21]....
        /*01e4*/ 	.word	0x000028d0


	//   ....[22]....
        /*01e8*/ 	.word	0x000028f0


	//   ....[23]....
        /*01ec*/ 	.word	0x00002900


	//   ....[24]....
        /*01f0*/ 	.word	0x00002910


	//   ....[25]....
        /*01f4*/ 	.word	0x00002940


	//   ....[26]....
        /*01f8*/ 	.word	0x00002950


	//   ....[27]....
        /*01fc*/ 	.word	0x00002980


	//   ....[28]....
        /*0200*/ 	.word	0x00002990


	//   ....[29]....
        /*0204*/ 	.word	0x000029c0


	//   ....[30]....
        /*0208*/ 	.word	0x000029d0


	//   ....[31]....
        /*020c*/ 	.word	0x00002a00


	//   ....[32]....
        /*0210*/ 	.word	0x00002a10


	//   ....[33]....
        /*0214*/ 	.word	0x00002a40


	//   ....[34]....
        /*0218*/ 	.word	0x00002a50


	//   ....[35]....
        /*021c*/ 	.word	0x00002a60


	//   ....[36]....
        /*0220*/ 	.word	0x00002a70


	//   ....[37]....
        /*0224*/ 	.word	0x00004370


	//   ....[38]....
        /*0228*/ 	.word	0x00004490


	//   ....[39]....
        /*022c*/ 	.word	0x00004590


	//   ....[40]....
        /*0230*/ 	.word	0x00004690


	//   ....[41]....
        /*0234*/ 	.word	0x000047a0


	//   ....[42]....
        /*0238*/ 	.word	0x00004cb0


	//   ....[43]....
        /*023c*/ 	.word	0x00005030


	//   ....[44]....
        /*0240*/ 	.word	0x00005150


	//   ....[45]....
        /*0244*/ 	.word	0x000051b0


	//   ....[46]....
        /*0248*/ 	.word	0x00005210


	//   ....[47]....
        /*024c*/ 	.word	0x00005230


	//   ....[48]....
        /*0250*/ 	.word	0x00005250


	//   ....[49]....
        /*0254*/ 	.word	0x00005310


	//   ....[50]....
        /*0258*/ 	.word	0x00005360


	//   ....[51]....
        /*025c*/ 	.word	0x000053b0


	//   ....[52]....
        /*0260*/ 	.word	0x000053e0


	//   ....[53]....
        /*0264*/ 	.word	0x00005400


	//   ....[54]....
        /*0268*/ 	.word	0x00005670


	//   ....[55]....
        /*026c*/ 	.word	0x000056f0


	//   ....[56]....
        /*0270*/ 	.word	0x000057a0


	//   ....[57]....
        /*0274*/ 	.word	0x00005810


	//   ....[58]....
        /*0278*/ 	.word	0x000058a0


	//   ....[59]....
        /*027c*/ 	.word	0x00005910


	//   ....[60]....
        /*0280*/ 	.word	0x000059b0


	//   ....[61]....
        /*0284*/ 	.word	0x00005a20


	//   ....[62]....
        /*0288*/ 	.word	0x00005ac0


	//   ....[63]....
        /*028c*/ 	.word	0x00005b30


	//   ....[64]....
        /*0290*/ 	.word	0x00005bb0


	//   ....[65]....
        /*0294*/ 	.word	0x00005c20


	//   ....[66]....
        /*0298*/ 	.word	0x00005c90


	//   ....[67]....
        /*029c*/ 	.word	0x00005d00


	//   ....[68]....
        /*02a0*/ 	.word	0x00005d80


	//   ....[69]....
        /*02a4*/ 	.word	0x00005e00


	//   ....[70]....
        /*02a8*/ 	.word	0x00005ea0


	//   ....[71]....
        /*02ac*/ 	.word	0x00005f10


	//   ....[72]....
        /*02b0*/ 	.word	0x00005f90


	//   ....[73]....
        /*02b4*/ 	.word	0x00006000


	//   ....[74]....
        /*02b8*/ 	.word	0x00006080


	//   ....[75]....
        /*02bc*/ 	.word	0x000060f0


	//   ....[76]....
        /*02c0*/ 	.word	0x00006190


	//   ....[77]....
        /*02c4*/ 	.word	0x00006200


	//   ....[78]....
        /*02c8*/ 	.word	0x00006280


	//   ....[79]....
        /*02cc*/ 	.word	0x000062f0


	//   ....[80]....
        /*02d0*/ 	.word	0x00006370


	//   ....[81]....
        /*02d4*/ 	.word	0x000063e0


	//   ....[82]....
        /*02d8*/ 	.word	0x00006450


	//   ....[83]....
        /*02dc*/ 	.word	0x000064c0


	//----- nvinfo : EIATTR_EXIT_INSTR_OFFSETS
	.align		4
.L_2365:
        /*02e0*/ 	.byte	0x04, 0x1c
        /*02e2*/ 	.short	(.L_2367 - .L_2366)


	//   ....[0]....
.L_2366:
        /*02e4*/ 	.word	0x000054d0


	//   ....[1]....
        /*02e8*/ 	.word	0x00005610


	//----- nvinfo : EIATTR_MAX_THREADS
	.align		4
.L_2367:
        /*02ec*/ 	.byte	0x04, 0x05
        /*02ee*/ 	.short	(.L_2369 - .L_2368)
.L_2368:
        /*02f0*/ 	.word	0x00000040
        /*02f4*/ 	.word	0x00000001
        /*02f8*/ 	.word	0x00000001


	//----- nvinfo : EIATTR_CRS_STACK_SIZE
	.align		4
.L_2369:
        /*02fc*/ 	.byte	0x04, 0x1e
        /*02fe*/ 	.short	(.L_2371 - .L_2370)
.L_2370:
        /*0300*/ 	.word	0x00000000
.L_2371:


//--------------------- .nv.info._Z25selective_scan_bwd_kernelI32Selective_Scan_bwd_kernel_traitsILi64ELi16ELb1ELb1ELb1ELb0ELb1EN3c104HalfEfEEv12SSMParamsBwd --------------------------
	.section	.nv.info._Z25selective_scan_bwd_kernelI32Selective_Scan_bwd_kernel_traitsILi64ELi16ELb1ELb1ELb1ELb0ELb1EN3c104HalfEfEEv12SSMParamsBwd,"",@"SHT_CUDA_INFO"
	.sectionflags	@""
	.align	4


	//----- nvinfo : EIATTR_CUDA_API_VERSION
	.align		4
        /*0000*/ 	.byte	0x04, 0x37
        /*0002*/ 	.short	(.L_2373 - .L_2372)
.L_2372:
        /*0004*/ 	.word	0x00000082


	//----- nvinfo : EIATTR_SW2861232_WAR
	.align		4
.L_2373:
        /*0008*/ 	.byte	0x01, 0x35
	.zero		2


	//----- nvinfo : EIATTR_PARAM_CBANK
	.align		4
        /*000c*/ 	.byte	0x04, 0x0a
        /*000e*/ 	.short	(.L_2375 - .L_2374)
	.align		4
.L_2374:
        /*0010*/ 	.word	index@(.nv.constant0._Z25selective_scan_bwd_kernelI32Selective_Scan_bwd_kernel_traitsILi64ELi16ELb1ELb1ELb1ELb0ELb1EN3c104HalfEfEEv12SSMParamsBwd)
        /*0014*/ 	.short	0x0160
        /*0016*/ 	.short	0x01f0


	//----- nvinfo : EIATTR_CBANK_PARAM_SIZE
	.align		4
.L_2375:
        /*0018*/ 	.byte	0x03, 0x19
        /*001a*/ 	.short	0x01f0


	//----- nvinfo : EIATTR_KPARAM_INFO
	.align		4
        /*001c*/ 	.byte	0x04, 0x17
        /*001e*/ 	.short	(.L_2377 - .L_2376)
.L_2376:
        /*0020*/ 	.word	0x00000000
        /*0024*/ 	.short	0x0000
        /*0026*/ 	.short	0x0000
        /*0028*/ 	.byte	0x00, 0xf0, 0xc1, 0x07


	//----- nvinfo : EIATTR_MAXREG_COUNT
	.align		4
.L_2377:
        /*002c*/ 	.byte	0x03, 0x1b
        /*002e*/ 	.short	0x00ff


	//----- nvinfo : EIATTR_NUM_BARRIERS
	.align		4
        /*0030*/ 	.byte	0x02, 0x4c
        /*0032*/ 	.byte	0x01
	.zero		1


	//----- nvinfo : EIATTR_MERCURY_ISA_VERSION
	.align		4
        /*0034*/ 	.byte	0x03, 0x5f
        /*0036*/ 	.short	0x0000


	//----- nvinfo : EIATTR_COOP_GROUP_MASK_REGIDS
	.align		4
        /*0038*/ 	.byte	0x04, 0x29
        /*003a*/ 	.short	(.L_2379 - .L_2378)


	//   ....[0]....
.L_2378:
        /*003c*/ 	.word	0xffffffff


	//   ....[1]....
        /*0040*/ 	.word	0xffffffff


	//   ....[2]....
        /*0044*/ 	.word	0xffffffff


	//   ....[3]....
        /*0048*/ 	.word	0xffffffff


	//   ....[4]....
        /*004c*/ 	.word	0xffffffff


	//   ....[5]....
        /*0050*/ 	.word	0xffffffff


	//   ....[6]....
        /*0054*/ 	.word	0xffffffff


	//   ....[7]....
        /*0058*/ 	.word	0xffffffff


	//   ....[8]....
        /*005c*/ 	.word	0xffffffff


	//   ....[9]....
        /*0060*/ 	.word	0xffffffff


	//   ....[10]....
        /*0064*/ 	.word	0xffffffff


	//   ....[11]....
        /*0068*/ 	.word	0xffffffff


	//   ....[12]....
        /*006c*/ 	.word	0xffffffff


	//   ....[13]....
        /*0070*/ 	.word	0xffffffff


	//   ....[14]....
        /*0074*/ 	.word	0xffffffff


	//   ....[15]....
        /*0078*/ 	.word	0xffffffff


	//   ....[16]....
        /*007c*/ 	.word	0xffffffff


	//   ....[17]....
        /*0080*/ 	.word	0xffffffff


	//   ....[18]....
        /*0084*/ 	.word	0xffffffff


	//   ....[19]....
        /*0088*/ 	.word	0xffffffff


	//   ....[20]....
        /*008c*/ 	.word	0xffffffff


	//   ....[21]....
        /*0090*/ 	.word	0xffffffff


	//   ....[22]....
        /*0094*/ 	.word	0xffffffff


	//   ....[23]....
        /*0098*/ 	.word	0xffffffff


	//   ....[24]....
        /*009c*/ 	.word	0xffffffff


	//   ....[25]....
        /*00a0*/ 	.word	0xffffffff


	//   ....[26]....
        /*00a4*/ 	.word	0xffffffff


	//   ....[27]....
        /*00a8*/ 	.word	0xffffffff


	//   ....[28]....
        /*00ac*/ 	.word	0xffffffff


	//   ....[29]....
        /*00b0*/ 	.word	0xffffffff


	//   ....[30]....
        /*00b4*/ 	.word	0xffffffff


	//   ....[31]....
        /*00b8*/ 	.word	0xffffffff


	//   ....[32]....
        /*00bc*/ 	.word	0xffffffff


	//   ....[33]....
        /*00c0*/ 	.word	0xffffffff


	//   ....[34]....
        /*00c4*/ 	.word	0xffffffff


	//   ....[35]....
        /*00c8*/ 	.word	0xffffffff


	//   ....[36]....
        /*00cc*/ 	.word	0xffffffff


	//   ....[37]....
        /*00d0*/ 	.word	0xffffffff


	//   ....[38]....
        /*00d4*/ 	.word	0xffffffff


	//   ....[39]....
        /*00d8*/ 	.word	0xffffffff


	//   ....[40]....
        /*00dc*/ 	.word	0xffffffff


	//   ....[41]....
        /*00e0*/ 	.word	0xffffffff


	//   ....[42]....
        /*00e4*/ 	.word	0xffffffff


	//   ....[43]....
        /*00e8*/ 	.word	0xffffffff


	//   ....[44]....
        /*00ec*/ 	.word	0xffffffff


	//   ....[45]....
        /*00f0*/ 	.word	0xffffffff


	//   ....[46]....
        /*00f4*/ 	.word	0xffffffff


	//   ....[47]....
        /*00f8*/ 	.word	0xffffffff


	//   ....[48]....
        /*00fc*/ 	.word	0xffffffff


	//   ....[49]....
        /*0100*/ 	.word	0xffffffff


	//   ....[50]....
        /*0104*/ 	.word	0xffffffff


	//   ....[51]....
        /*0108*/ 	.word	0xffffffff


	//   ....[52]....
        /*010c*/ 	.word	0xffffffff


	//   ....[53]....
        /*0110*/ 	.word	0xffffffff


	//   ....[54]....
        /*0114*/ 	.word	0xffffffff


	//   ....[55]....
        /*0118*/ 	.word	0xffffffff


	//   ....[56]....
        /*011c*/ 	.word	0xffffffff


	//   ....[57]....
        /*0120*/ 	.word	0xffffffff


	//   ....[58]....
        /*0124*/ 	.word	0xffffffff


	//   ....[59]....
        /*0128*/ 	.word	0xffffffff


	//   ....[60]....
        /*012c*/ 	.word	0xffffffff


	//   ....[61]....
        /*0130*/ 	.word	0xffffffff


	//   ....[62]....
        /*0134*/ 	.word	0xffffffff


	//   ....[63]....
        /*0138*/ 	.word	0xffffffff


	//   ....[64]....
        /*013c*/ 	.word	0xffffffff


	//   ....[65]....
        /*0140*/ 	.word	0xffffffff


	//   ....[66]....
        /*0144*/ 	.word	0xffffffff


	//   ....[67]....
        /*0148*/ 	.word	0xffffffff


	//   ....[68]....
        /*014c*/ 	.word	0xffffffff


	//   ....[69]....
        /*0150*/ 	.word	0xffffffff


	//   ....[70]....
        /*0154*/ 	.word	0xffffffff


	//   ....[71]....
        /*0158*/ 	.word	0xffffffff


	//   ....[72]....
        /*015c*/ 	.word	0xffffffff


	//   ....[73]....
        /*0160*/ 	.word	0xffffffff


	//   ....[74]....
        /*0164*/ 	.word	0xffffffff


	//   ....[75]....
        /*0168*/ 	.word	0xffffffff


	//   ....[76]....
        /*016c*/ 	.word	0xffffffff


	//   ....[77]....
        /*0170*/ 	.word	0xffffffff


	//   ....[78]....
        /*0174*/ 	.word	0xffffffff


	//   ....[79]....
        /*0178*/ 	.word	0xffffffff


	//   ....[80]....
        /*017c*/ 	.word	0xffffffff


	//   ....[81]....
        /*0180*/ 	.word	0xffffffff


	//   ....[82]....
        /*0184*/ 	.word	0xffffffff


	//   ....[83]....
        /*0188*/ 	.word	0xffffffff


	//   ....[84]....
        /*018c*/ 	.word	0xffffffff


	//   ....[85]....
        /*0190*/ 	.word	0xffffffff


	//   ....[86]....
        /*0194*/ 	.word	0xffffffff


	//   ....[87]....
        /*0198*/ 	.word	0xffffffff


	//----- nvinfo : EIATTR_COOP_GROUP_INSTR_OFFSETS
	.align		4
.L_2379:
        /*019c*/ 	.byte	0x04, 0x28
        /*019e*/ 	.short	(.L_2381 - .L_2380)


	//   ....[0]....
.L_2380:
        /*01a0*/ 	.word	0x00000960


	//   ....[1]....
        /*01a4*/ 	.word	0x00000a10


	//   ....[2]....
        /*01a8*/ 	.word	0x00000b70


	//   ....[3]....
        /*01ac*/ 	.word	0x00000ca0


	//   ....[4]....
        /*01b0*/ 	.word	0x00001510


	//   ....[5]....
        /*01b4*/ 	.word	0x00001d70


	//   ....[6]....
        /*01b8*/ 	.word	0x00002240


	//   ....[7]....
        /*01bc*/ 	.word	0x000027e0


	//   ....[8]....
        /*01c0*/ 	.word	0x00002ce0


	//   ....[9]....
        /*01c4*/ 	.word	0x00003530


	//   ....[10]....
        /*01c8*/ 	.word	0x00003550


	//   ....[11]....
        /*01cc*/ 	.word	0x000035a0


	//   ....[12]....
        /*01d0*/ 	.word	0x000035b0


	//   ....[13]....
        /*01d4*/ 	.word	0x000035e0


	//   ....[14]....
        /*01d8*/ 	.word	0x00003600


	//   ....[15]....
        /*01dc*/ 	.word	0x00003630


	//   ....[16]....
        /*01e0*/ 	.word	0x00003650


	//   ....[17]....
        /*01e4*/ 	.word	0x00003680


	//   ....[18]....
        /*01e8*/ 	.word	0x000036a0


	//   ....[19]....
        /*01ec*/ 	.word	0x00003770


	//   ....[20]....
        /*01f0*/ 	.word	0x000037e0


	//   ....[21]....
        /*01f4*/ 	.word	0x00003800


	//   ....[22]....
        /*01f8*/ 	.word	0x00003810


	//   ....[23]....
        /*01fc*/ 	.word	0x00003820


	//   ....[24]....
        /*0200*/ 	.word	0x00003830


	//   ....[25]....
        /*0204*/ 	.word	0x00003d10


	//   ....[26]....
        /*0208*/ 	.word	0x00003d30


	//   ....[27]....
        /*020c*/ 	.word	0x00003d40


	//   ....[28]....
        /*0210*/ 	.word	0x00003d50


	//   ....[29]....
        /*0214*/ 	.word	0x00003d80


	//   ....[30]....
        /*0218*/ 	.word	0x00003d90


	//   ....[31]....
        /*021c*/ 	.word	0x00003dc0


	//   ....[32]....
        /*0220*/ 	.word	0x00003dd0


	//   ....[33]....
        /*0224*/ 	.word	0x00003e00


	//   ....[34]....
        /*0228*/ 	.word	0x00003e10


	//   ....[35]....
        /*022c*/ 	.word	0x00003e40


	//   ....[36]....
        /*0230*/ 	.word	0x00003e50


	//   ....[37]....
        /*0234*/ 	.word	0x00003e80


	//   ....[38]....
        /*0238*/ 	.word	0x00003e90


	//   ....[39]....
        /*023c*/ 	.word	0x00003ea0


	//   ....[40]....
        /*0240*/ 	.word	0x00003eb0


	//   ....[41]....
        /*0244*/ 	.word	0x000057f0


	//   ....[42]....
        /*0248*/ 	.word	0x00005910


	//   ....[43]....
        /*024c*/ 	.word	0x00005a10


	//   ....[44]....
        /*0250*/ 	.word	0x00005b10


	//   ....[45]....
        /*0254*/ 	.word	0x00005c20


	//   ....[46]....
        /*0258*/ 	.word	0x00006140


	//   ....[47]....
        /*025c*/ 	.word	0x00006490


	//   ....[48]....
        /*0260*/ 	.word	0x00006590


	//   ....[49]....
        /*0264*/ 	.word	0x000065f0


	//   ....[50]....
        /*0268*/ 	.word	0x00006650


	//   ....[51]....
        /*026c*/ 	.word	0x00006670


	//   ....[52]....
        /*0270*/ 	.word	0x00006690


	//   ....[53]....
        /*0274*/ 	.word	0x00006750


	//   ....[54]....
        /*0278*/ 	.word	0x000067a0


	//   ....[55]....
        /*027c*/ 	.word	0x00006800


	//   ....[56]....
        /*0280*/ 	.word	0x00006820


	//   ....[57]....
        /*0284*/ 	.word	0x00006840


	//   ....[58]....
        /*0288*/ 	.word	0x00006ab0


	//   ....[59]....
        /*028c*/ 	.word	0x00006b30


	//   ....[60]....
        /*0290*/ 	.word	0x00006be0


	//   ....[61]....
        /*0294*/ 	.word	0x00006c50


	//   ....[62]....
        /*0298*/ 	.word	0x00006ce0


	//   ....[63]....
        /*029c*/ 	.word	0x00006d50


	//   ....[64]....
        /*02a0*/ 	.word	0x00006de0


	//   ....[65]....
        /*02a4*/ 	.word	0x00006e50


	//   ....[66]....
        /*02a8*/ 	.word	0x00006f00


	//   ....[67]....
        /*02ac*/ 	.word	0x00006f70


	//   ....[68]....
        /*02b0*/ 	.word	0x00006ff0


	//   ....[69]....
        /*02b4*/ 	.word	0x00007060


	//   ....[70]....
        /*02b8*/ 	.word	0x000070e0


	//   ....[71]....
        /*02bc*/ 	.word	0x00007150


	//   ....[72]....
        /*02c0*/ 	.word	0x000071d0


	//   ....[73]....
        /*02c4*/ 	.word	0x00007250


	//   ....[74]....
        /*02c8*/ 	.word	0x000072f0


	//   ....[75]....
        /*02cc*/ 	.word	0x00007360


	//   ....[76]....
        /*02d0*/ 	.word	0x000073e0


	//   ....[77]....
        /*02d4*/ 	.word	0x00007450


	//   ....[78]....
        /*02d8*/ 	.word	0x000074d0


	//   ....[79]....
        /*02dc*/ 	.word	0x00007540


	//   ....[80]....
        /*02e0*/ 	.word	0x000075d0


	//   ....[81]....
        /*02e4*/ 	.word	0x00007640


	//   ....[82]....
        /*02e8*/ 	.word	0x000076c0


	//   ....[83]....
        /*02ec*/ 	.word	0x00007730


	//   ....[84]....
        /*02f0*/ 	.word	0x000077b0


	//   ....[85]....
        /*02f4*/ 	.word	0x00007820


	//   ....[86]....
        /*02f8*/ 	.word	0x00007890


	//   ....[87]....
        /*02fc*/ 	.word	0x00007900


	//----- nvinfo : EIATTR_EXIT_INSTR_OFFSETS
	.align		4
.L_2381:
        /*0300*/ 	.byte	0x04, 0x1c
        /*0302*/ 	.short	(.L_2383 - .L_2382)


	//   ....[0]....
.L_2382:
        /*0304*/ 	.word	0x00006910


	//   ....[1]....
        /*0308*/ 	.word	0x00006a50


	//----- nvinfo : EIATTR_MAX_THREADS
	.align		4
.L_2383:
        /*030c*/ 	.byte	0x04, 0x05
        /*030e*/ 	.short	(.L_2385 - .L_2384)
.L_2384:
        /*0310*/ 	.word	0x00000040
        /*0314*/ 	.word	0x00000001
        /*0318*/ 	.word	0x00000001


	//----- nvinfo : EIATTR_CRS_STACK_SIZE
	.align		4
.L_2385:
        /*031c*/ 	.byte	0x04, 0x1e
        /*031e*/ 	.short	(.L_2387 - .L_2386)
.L_2386:
        /*0320*/ 	.word	0x00000000
.L_2387:


//--------------------- .nv.info._Z25selective_scan_bwd_kernelI32Selective_Scan_bwd_kernel_traitsILi64ELi16ELb1ELb1ELb1ELb1ELb0EN3c104HalfEfEEv12SSMParamsBwd --------------------------
	.section	.nv.info._Z25selective_scan_bwd_kernelI32Selective_Scan_bwd_kernel_traitsILi64ELi16ELb1ELb1ELb1ELb1ELb0EN3c104HalfEfEEv12SSMParamsBwd,"",@"SHT_CUDA_INFO"
	.sectionflags	@""
	.align	4


	//----- nvinfo : EIATTR_CUDA_API_VERSION
	.align		4
        /*0000*/ 	.byte	0x04, 0x37
        /*0002*/ 	.short	(.L_2389 - .L_2388)
.L_2388:
        /*0004*/ 	.word	0x00000082


	//----- nvinfo : EIATTR_SW2861232_WAR
	.align		4
.L_2389:
        /*0008*/ 	.byte	0x01, 0x35
	.zero		2


	//----- nvinfo : EIATTR_PARAM_CBANK
	.align		4
        /*000c*/ 	.byte	0x04, 0x0a
        /*000e*/ 	.short	(.L_2391 - .L_2390)
	.align		4
.L_2390:
        /*0010*/ 	.word	index@(.nv.constant0._Z25selective_scan_bwd_kernelI32Selective_Scan_bwd_kernel_traitsILi64ELi16ELb1ELb1ELb1ELb1ELb0EN3c104HalfEfEEv12SSMParamsBwd)
        /*0014*/ 	.short	0x0160
        /*0016*/ 	.short	0x01f0


	//----- nvinfo : EIATTR_CBANK_PARAM_SIZE
	.align		4
.L_2391:
        /*0018*/ 	.byte	0x03, 0x19
        /*001a*/ 	.short	0x01f0


	//----- nvinfo : EIATTR_KPARAM_INFO
	.align		4
        /*001c*/ 	.byte	0x04, 0x17
        /*001e*/ 	.short	(.L_2393 - .L_2392)
.L_2392:
        /*0020*/ 	.word	0x00000000
        /*0024*/ 	.short	0x0000
        /*0026*/ 	.short	0x0000
        /*0028*/ 	.byte	0x00, 0xf0, 0xc1, 0x07


	//----- nvinfo : EIATTR_MAXREG_COUNT
	.align		4
.L_2393:
        /*002c*/ 	.byte	0x03, 0x1b
        /*002e*/ 	.short	0x00ff


	//----- nvinfo : EIATTR_NUM_BARRIERS
	.align		4
        /*0030*/ 	.byte	0x02, 0x4c
        /*0032*/ 	.byte	0x01
	.zero		1


	//----- nvinfo : EIATTR_MERCURY_ISA_VERSION
	.align		4
        /*0034*/ 	.byte	0x03, 0x5f
        /*0036*/ 	.short	0x0000


	//----- nvinfo : EIATTR_COOP_GROUP_MASK_REGIDS
	.align		4
        /*0038*/ 	.byte	0x04, 0x29
        /*003a*/ 	.short	(.L_2395 - .L_2394)


	//   ....[0]....
.L_2394:
        /*003c*/ 	.word	0xffffffff


	//   ....[1]....
        /*0040*/ 	.word	0xffffffff


	//   ....[2]....
        /*0044*/ 	.word	0xffffffff


	//   ....[3]....
        /*0048*/ 	.word	0xffffffff


	//   ....[4]....
        /*004c*/ 	.word	0xffffffff


	//   ....[5]....
        /*0050*/ 	.word	0xffffffff


	//   ....[6]....
        /*0054*/ 	.word	0xffffffff


	//   ....[7]....
        /*0058*/ 	.word	0xffffffff


	//   ....[8]....
        /*005c*/ 	.word	0xffffffff


	//   ....[9]....
        /*0060*/ 	.word	0xffffffff


	//   ....[10]....
        /*0064*/ 	.word	0xffffffff


	//   ....[11]....
        /*0068*/ 	.word	0xffffffff


	//   ....[12]....
        /*006c*/ 	.word	0xffffffff


	//   ....[13]....
        /*0070*/ 	.word	0xffffffff


	//   ....[14]....
        /*0074*/ 	.word	0xffffffff


	//   ....[15]....
        /*0078*/ 	.word	0xffffffff


	//   ....[16]....
        /*007c*/ 	.word	0xffffffff


	//   ....[17]....
        /*0080*/ 	.word	0xffffffff


	//   ....[18]....
        /*0084*/ 	.word	0xffffffff


	//   ....[19]....
        /*0088*/ 	.word	0xffffffff


	//   ....[20]....
        /*008c*/ 	.word	0xffffffff


	//   ....[21]....
        /*0090*/ 	.word	0xffffffff


	//   ....[22]....
        /*0094*/ 	.word	0xffffffff


	//   ....[23]....
        /*0098*/ 	.word	0xffffffff


	//   ....[24]....
        /*009c*/ 	.word	0xffffffff


	//   ....[25]....
        /*00a0*/ 	.word	0xffffffff


	//   ....[26]....
        /*00a4*/ 	.word	0xffffffff


	//   ....[27]....
        /*00a8*/ 	.word	0xffffffff


	//   ....[28]....
        /*00ac*/ 	.word	0xffffffff


	//   ....[29]....
        /*00b0*/ 	.word	0xffffffff


	//   ....[30]....
        /*00b4*/ 	.word	0xffffffff


	//   ....[31]....
        /*00b8*/ 	.word	0xffffffff


	//   ....[32]....
        /*00bc*/ 	.word	0xffffffff


	//   ....[33]....
        /*00c0*/ 	.word	0xffffffff


	//   ....[34]....
        /*00c4*/ 	.word	0xffffffff


	//   ....[35]....
        /*00c8*/ 	.word	0xffffffff


	//   ....[36]....
        /*00cc*/ 	.word	0xffffffff


	//   ....[37]....
        /*00d0*/ 	.word	0xffffffff


	//   ....[38]....
        /*00d4*/ 	.word	0xffffffff


	//   ....[39]....
        /*00d8*/ 	.word	0xffffffff


	//   ....[40]....
        /*00dc*/ 	.word	0xffffffff


	//   ....[41]....
        /*00e0*/ 	.word	0xffffffff


	//   ....[42]....
        /*00e4*/ 	.word	0xffffffff


	//   ....[43]....
        /*00e8*/ 	.word	0xffffffff


	//   ....[44]....
        /*00ec*/ 	.word	0xffffffff


	//   ....[45]....
        /*00f0*/ 	.word	0xffffffff


	//   ....[46]....
        /*00f4*/ 	.word	0xffffffff


	//   ....[47]....
        /*00f8*/ 	.word	0xffffffff


	//   ....[48]....
        /*00fc*/ 	.word	0xffffffff


	//   ....[49]....
        /*0100*/ 	.word	0xffffffff


	//   ....[50]....
        /*0104*/ 	.word	0xffffffff


	//   ....[51]....
        /*0108*/ 	.word	0xffffffff


	//   ....[52]....
        /*010c*/ 	.word	0xffffffff


	//   ....[53]....
        /*0110*/ 	.word	0xffffffff


	//   ....[54]....
        /*0114*/ 	.word	0xffffffff


	//   ....[55]....
        /*0118*/ 	.word	0xffffffff


	//   ....[56]....
        /*011c*/ 	.word	0xffffffff


	//   ....[57]....
        /*0120*/ 	.word	0xffffffff


	//   ....[58]....
        /*0124*/ 	.word	0xffffffff


	//   ....[59]....
        /*0128*/ 	.word	0xffffffff


	//   ....[60]....
        /*012c*/ 	.word	0xffffffff


	//   ....[61]....
        /*0130*/ 	.word	0xffffffff


	//   ....[62]....
        /*0134*/ 	.word	0xffffffff


	//   ....[63]....
        /*0138*/ 	.word	0xffffffff


	//   ....[64]....
        /*013c*/ 	.word	0xffffffff


	//   ....[65]....
        /*0140*/ 	.word	0xffffffff


	//   ....[66]....
        /*0144*/ 	.word	0xffffffff


	//   ....[67]....
        /*0148*/ 	.word	0xffffffff


	//   ....[68]....
        /*014c*/ 	.word	0xffffffff


	//   ....[69]....
        /*0150*/ 	.word	0xffffffff


	//   ....[70]....
        /*0154*/ 	.word	0xffffffff


	//   ....[71]....
        /*0158*/ 	.word	0xffffffff


	//   ....[72]....
        /*015c*/ 	.word	0xffffffff


	//   ....[73]....
        /*0160*/ 	.word	0xffffffff


	//   ....[74]....
        /*0164*/ 	.word	0xffffffff


	//   ....[75]....
        /*0168*/ 	.word	0xffffffff


	//   ....[76]....
        /*016c*/ 	.word	0xffffffff


	//   ....[77]....
        /*0170*/ 	.word	0xffffffff


	//   ....[78]....
        /*0174*/ 	.word	0xffffffff


	//   ....[79]....
        /*0178*/ 	.word	0xffffffff


	//   ....[80]....
        /*017c*/ 	.word	0xffffffff


	//   ....[81]....
        /*0180*/ 	.word	0xffffffff


	//   ....[82]....
        /*0184*/ 	.word	0xffffffff


	//   ....[83]....
        /*0188*/ 	.word	0xffffffff


	//   ....[84]....
        /*018c*/ 	.word	0xffffffff


	//----- nvinfo : EIATTR_COOP_GROUP_INSTR_OFFSETS
	.align		4
.L_2395:
        /*0190*/ 	.byte	0x04, 0x28
        /*0192*/ 	.short	(.L_2397 - .L_2396)


	//   ....[0]....
.L_2396:
        /*0194*/ 	.word	0x00000930


	//   ....[1]....
        /*0198*/ 	.word	0x000009c0


	//   ....[2]....
        /*019c*/ 	.word	0x00000b60


	//   ....[3]....
        /*01a0*/ 	.word	0x00003680


	//   ....[4]....
        /*01a4*/ 	.word	0x00003d00


	//   ....[5]....
        /*01a8*/ 	.word	0x000043e0


	//   ....[6]....
        /*01ac*/ 	.word	0x00004400


	//   ....[7]....
        /*01b0*/ 	.word	0x00004450


	//   ....[8]....
        /*01b4*/ 	.word	0x00004460


	//   ....[9]....
        /*01b8*/ 	.word	0x00004490


	//   ....[10]....
        /*01bc*/ 	.word	0x000044b0


	//   ....[11]....
        /*01c0*/ 	.word	0x000044e0


	//   ....[12]....
        /*01c4*/ 	.word	0x00004500


	//   ....[13]....
        /*01c8*/ 	.word	0x00004530


	//   ....[14]....
        /*01cc*/ 	.word	0x00004550


	//   ....[15]....
        /*01d0*/ 	.word	0x00004610


	//   ....[16]....
        /*01d4*/ 	.word	0x00004680


	//   ....[17]....
        /*01d8*/ 	.word	0x000046a0


	//   ....[18]....
        /*01dc*/ 	.word	0x000046b0


	//   ....[19]....
        /*01e0*/ 	.word	0x000046c0


	//   ....[20]....
        /*01e4*/ 	.word	0x000046d0


	//   ....[21]....
        /*01e8*/ 	.word	0x00004bb0


	//   ....[22]....
        /*01ec*/ 	.word	0x00004bd0


	//   ....[23]....
        /*01f0*/ 	.word	0x00004be0


	//   ....[24]....
        /*01f4*/ 	.word	0x00004bf0


	//   ....[25]....
        /*01f8*/ 	.word	0x00004c20


	//   ....[26]....
        /*01fc*/ 	.word	0x00004c30


	//   ....[27]....
        /*0200*/ 	.word	0x00004c60


	//   ....[28]....
        /*0204*/ 	.word	0x00004c70


	//   ....[29]....
        /*0208*/ 	.word	0x00004ca0


	//   ....[30]....
        /*020c*/ 	.word	0x00004cb0


	//   ....[31]....
        /*0210*/ 	.word	0x00004ce0


	//   ....[32]....
        /*0214*/ 	.word	0x00004cf0


	//   ....[33]....
        /*0218*/ 	.word	0x00004d20


	//   ....[34]....
        /*021c*/ 	.word	0x00004d30


	//   ....[35]....
        /*0220*/ 	.word	0x00004d40


	//   ....[36]....
        /*0224*/ 	.word	0x00004d50


	//   ....[37]....
        /*0228*/ 	.word	0x00006660


	//   ....[38]....
        /*022c*/ 	.word	0x00006780


	//   ....[39]....
        /*0230*/ 	.word	0x00006880


	//   ....[40]....
        /*0234*/ 	.word	0x00006980


	//   ....[41]....
        /*0238*/ 	.word	0x00006a90


	//   ....[42]....
        /*023c*/ 	.word	0x00006ed0


	//   ....[43]....
        /*0240*/ 	.word	0x00007820


	//   ....[44]....
        /*0244*/ 	.word	0x00007bc0


	//   ....[45]....
        /*0248*/ 	.word	0x00007cc0


	//   ....[46]....
        /*024c*/ 	.word	0x00007d20


	//   ....[47]....
        /*0250*/ 	.word	0x00007d80


	//   ....[48]....
        /*0254*/ 	.word	0x00007da0


	//   ....[49]....
        /*0258*/ 	.word	0x00007dc0


	//   ....[50]....
        /*025c*/ 	.word	0x00007e80


	//   ....[51]....
        /*0260*/ 	.word	0x00007ed0


	//   ....[52]....
        /*0264*/ 	.word	0x00007f20


	//   ....[53]....
        /*0268*/ 	.word	0x00007f50


	//   ....[54]....
        /*026c*/ 	.word	0x00007f70


	//   ....[55]....
        /*0270*/ 	.word	0x000081e0


	//   ....[56]....
        /*0274*/ 	.word	0x00008260


	//   ....[57]....
        /*0278*/ 	.word	0x00008310


	//   ....[58]....
        /*027c*/ 	.word	0x00008380


	//   ....[59]....
        /*0280*/ 	.word	0x00008410


	//   ....[60]....
        /*0284*/ 	.word	0x00008480


	//   ....[61]....
        /*0288*/ 	.word	0x00008520


	//   ....[62]....
        /*028c*/ 	.word	0x00008590


	//   ....[63]....
        /*0290*/ 	.word	0x00008630


	//   ....[64]....
        /*0294*/ 	.word	0x000086a0


	//   ....[65]....
        /*0298*/ 	.word	0x00008720


	//   ....[66]....
        /*029c*/ 	.word	0x00008790


	//   ....[67]....
        /*02a0*/ 	.word	0x00008800


	//   ....[68]....
        /*02a4*/ 	.word	0x00008870


	//   ....[69]....
        /*02a8*/ 	.word	0x000088f0


	//   ....[70]....
        /*02ac*/ 	.word	0x00008970


	//   ....[71]....
        /*02b0*/ 	.word	0x00008a10


	//   ....[72]....
        /*02b4*/ 	.word	0x00008a80


	//   ....[73]....
        /*02b8*/ 	.word	0x00008b00


	//   ....[74]....
        /*02bc*/ 	.word	0x00008b70


	//   ....[75]....
        /*02c0*/ 	.word	0x00008bf0


	//   ....[76]....
        /*02c4*/ 	.word	0x00008c60


	//   ....[77]....
        /*02c8*/ 	.word	0x00008d00


	//   ....[78]....
        /*02cc*/ 	.word	0x00008d70


	//   ....[79]....
        /*02d0*/ 	.word	0x00008df0


	//   ....[80]....
        /*02d4*/ 	.word	0x00008e60


	//   ....[81]....
        /*02d8*/ 	.word	0x00008ee0


	//   ....[82]....
        /*02dc*/ 	.word	0x00008f50


	//   ....[83]....
        /*02e0*/ 	.word	0x00008fc0


	//   ....[84]....
        /*02e4*/ 	.word	0x00009030


	//----- nvinfo : EIATTR_EXIT_INSTR_OFFSETS
	.align		4
.L_2397:
        /*02e8*/ 	.byte	0x04, 0x1c
        /*02ea*/ 	.short	(.L_2399 - .L_2398)


	//   ....[0]....
.L_2398:
        /*02ec*/ 	.word	0x00008040


	//   ....[1]....
        /*02f0*/ 	.word	0x00008180


	//----- nvinfo : EIATTR_MAX_THREADS
	.align		4
.L_2399:
        /*02f4*/ 	.byte	0x04, 0x05
        /*02f6*/ 	.short	(.L_2401 - .L_2400)
.L_2400:
        /*02f8*/ 	.word	0x00000040
        /*02fc*/ 	.word	0x00000001
        /*0300*/ 	.word	0x00000001


	//----- nvinfo : EIATTR_CRS_STACK_SIZE
	.align		4
.L_2401:
        /*0304*/ 	.byte	0x04, 0x1e
        /*0306*/ 	.short	(.L_2403 - .L_2402)
.L_2402:
        /*0308*/ 	.word	0x00000000
.L_2403:


//--------------------- .nv.info._Z25selective_scan_bwd_kernelI32Selective_Scan_bwd_kernel_traitsILi64ELi16ELb1ELb1ELb1ELb1ELb1EN3c104HalfEfEEv12SSMParamsBwd --------------------------
	.section	.nv.info._Z25selective_scan_bwd_kernelI32Selective_Scan_bwd_kernel_traitsILi64ELi16ELb1ELb1ELb1ELb1ELb1EN3c104HalfEfEEv12SSMParamsBwd,"",@"SHT_CUDA_INFO"
	.sectionflags	@""
	.align	4


	//----- nvinfo : EIATTR_CUDA_API_VERSION
	.align		4
        /*0000*/ 	.byte	0x04, 0x37
        /*0002*/ 	.short	(.L_2405 - .L_2404)
.L_2404:
        /*0004*/ 	.word	0x00000082


	//----- nvinfo : EIATTR_SW2861232_WAR
	.align		4
.L_2405:
        /*0008*/ 	.byte	0x01, 0x35
	.zero		2


	//----- nvinfo : EIATTR_PARAM_CBANK
	.align		4
        /*000c*/ 	.byte	0x04, 0x0a
        /*000e*/ 	.short	(.L_2407 - .L_2406)
	.align		4
.L_2406:
        /*0010*/ 	.word	index@(.nv.constant0._Z25selective_scan_bwd_kernelI32Selective_Scan_bwd_kernel_traitsILi64ELi16ELb1ELb1ELb1ELb1ELb1EN3c104HalfEfEEv12SSMParamsBwd)
        /*0014*/ 	.short	0x0160
        /*0016*/ 	.short	0x01f0


	//----- nvinfo : EIATTR_CBANK_PARAM_SIZE
	.align		4
.L_2407:
        /*0018*/ 	.byte	0x03, 0x19
        /*001a*/ 	.short	0x01f0


	//----- nvinfo : EIATTR_KPARAM_INFO
	.align		4
        /*001c*/ 	.byte	0x04, 0x17
        /*001e*/ 	.short	(.L_2409 - .L_2408)
.L_2408:
        /*0020*/ 	.word	0x00000000
        /*0024*/ 	.short	0x0000
        /*0026*/ 	.short	0x0000
        /*0028*/ 	.byte	0x00, 0xf0, 0xc1, 0x07


	//----- nvinfo : EIATTR_MAXREG_COUNT
	.align		4
.L_2409:
        /*002c*/ 	.byte	0x03, 0x1b
        /*002e*/ 	.short	0x00ff


	//----- nvinfo : EIATTR_NUM_BARRIERS
	.align		4
        /*0030*/ 	.byte	0x02, 0x4c
        /*0032*/ 	.byte	0x01
	.zero		1


	//----- nvinfo : EIATTR_MERCURY_ISA_VERSION
	.align		4
        /*0034*/ 	.byte	0x03, 0x5f
        /*0036*/ 	.short	0x0000


	//----- nvinfo : EIATTR_COOP_GROUP_MASK_REGIDS
	.align		4
        /*0038*/ 	.byte	0x04, 0x29
        /*003a*/ 	.short	(.L_2411 - .L_2410)


	//   ....[0]....
.L_2410:
        /*003c*/ 	.word	0xffffffff


	//   ....[1]....
        /*0040*/ 	.word	0xffffffff


	//   ....[2]....
        /*0044*/ 	.word	0xffffffff


	//   ....[3]....
        /*0048*/ 	.word	0xffffffff


	//   ....[4]....
        /*004c*/ 	.word	0xffffffff


	//   ....[5]....
        /*0050*/ 	.word	0xffffffff


	//   ....[6]....
        /*0054*/ 	.word	0xffffffff


	//   ....[7]....
        /*0058*/ 	.word	0xffffffff


	//   ....[8]....
        /*005c*/ 	.word	0xffffffff


	//   ....[9]....
        /*0060*/ 	.word	0xffffffff


	//   ....[10]....
        /*0064*/ 	.word	0xffffffff


	//   ....[11]....
        /*0068*/ 	.word	0xffffffff


	//   ....[12]....
        /*006c*/ 	.word	0xffffffff


	//   ....[13]....
        /*0070*/ 	.word	0xffffffff


	//   ....[14]....
        /*0074*/ 	.word	0xffffffff


	//   ....[15]....
        /*0078*/ 	.word	0xffffffff


	//   ....[16]....
        /*007c*/ 	.word	0xffffffff


	//   ....[17]....
        /*0080*/ 	.word	0xffffffff


	//   ....[18]....
        /*0084*/ 	.word	0xffffffff


	//   ....[19]....
        /*0088*/ 	.word	0xffffffff


	//   ....[20]....
        /*008c*/ 	.word	0xffffffff


	//   ....[21]....
        /*0090*/ 	.word	0xffffffff


	//   ....[22]....
        /*0094*/ 	.word	0xffffffff


	//   ....[23]....
        /*0098*/ 	.word	0xffffffff


	//   ....[24]....
        /*009c*/ 	.word	0xffffffff


	//   ....[25]....
        /*00a0*/ 	.word	0xffffffff


	//   ....[26]....
        /*00a4*/ 	.word	0xffffffff


	//   ....[27]....
        /*00a8*/ 	.word	0xffffffff


	//   ....[28]....
        /*00ac*/ 	.word	0xffffffff


	//   ....[29]....
        /*00b0*/ 	.word	0xffffffff


	//   ....[30]....
        /*00b4*/ 	.word	0xffffffff


	//   ....[31]....
        /*00b8*/ 	.word	0xffffffff


	//   ....[32]....
        /*00bc*/ 	.word	0xffffffff


	//   ....[33]....
        /*00c0*/ 	.word	0xffffffff


	//   ....[34]....
        /*00c4*/ 	.word	0xffffffff


	//   ....[35]....
        /*00c8*/ 	.word	0xffffffff


	//   ....[36]....
        /*00cc*/ 	.word	0xffffffff


	//   ....[37]....
        /*00d0*/ 	.word	0xffffffff


	//   ....[38]....
        /*00d4*/ 	.word	0xffffffff


	//   ....[39]....
        /*00d8*/ 	.word	0xffffffff


	//   ....[40]....
        /*00dc*/ 	.word	0xffffffff


	//   ....[41]....
        /*00e0*/ 	.word	0xffffffff


	//   ....[42]....
        /*00e4*/ 	.word	0xffffffff


	//   ....[43]....
        /*00e8*/ 	.word	0xffffffff


	//   ....[44]....
        /*00ec*/ 	.word	0xffffffff


	//   ....[45]....
        /*00f0*/ 	.word	0xffffffff


	//   ....[46]....
        /*00f4*/ 	.word	0xffffffff


	//   ....[47]....
        /*00f8*/ 	.word	0xffffffff


	//   ....[48]....
        /*00fc*/ 	.word	0xffffffff


	//   ....[49]....
        /*0100*/ 	.word	0xffffffff


	//   ....[50]....
        /*0104*/ 	.word	0xffffffff


	//   ....[51]....
        /*0108*/ 	.word	0xffffffff


	//   ....[52]....
        /*010c*/ 	.word	0xffffffff


	//   ....[53]....
        /*0110*/ 	.word	0xffffffff


	//   ....[54]....
        /*0114*/ 	.word	0xffffffff


	//   ....[55]....
        /*0118*/ 	.word	0xffffffff


	//   ....[56]....
        /*011c*/ 	.word	0xffffffff


	//   ....[57]....
        /*0120*/ 	.word	0xffffffff


	//   ....[58]....
        /*0124*/ 	.word	0xffffffff


	//   ....[59]....
        /*0128*/ 	.word	0xffffffff


	//   ....[60]....
        /*012c*/ 	.word	0xffffffff


	//   ....[61]....
        /*0130*/ 	.word	0xffffffff


	//   ....[62]....
        /*0134*/ 	.word	0xffffffff


	//   ....[63]....
        /*0138*/ 	.word	0xffffffff


	//   ....[64]....
        /*013c*/ 	.word	0xffffffff


	//   ....[65]....
        /*0140*/ 	.word	0xffffffff


	//   ....[66]....
        /*0144*/ 	.word	0xffffffff


	//   ....[67]....
        /*0148*/ 	.word	0xffffffff


	//   ....[68]....
        /*014c*/ 	.word	0xffffffff


	//   ....[69]....
        /*0150*/ 	.word	0xffffffff


	//   ....[70]....
        /*0154*/ 	.word	0xffffffff


	//   ....[71]....
        /*0158*/ 	.word	0xffffffff


	//   ....[72]....
        /*015c*/ 	.word	0xffffffff


	//   ....[73]....
        /*0160*/ 	.word	0xffffffff


	//   ....[74]....
        /*0164*/ 	.word	0xffffffff


	//   ....[75]....
        /*0168*/ 	.word	0xffffffff


	//   ....[76]....
        /*016c*/ 	.word	0xffffffff


	//   ....[77]....
        /*0170*/ 	.word	0xffffffff


	//   ....[78]....
        /*0174*/ 	.word	0xffffffff


	//   ....[79]....
        /*0178*/ 	.word	0xffffffff


	//   ....[80]....
        /*017c*/ 	.word	0xffffffff


	//   ....[81]....
        /*0180*/ 	.word	0xffffffff


	//   ....[82]....
        /*0184*/ 	.word	0xffffffff


	//   ....[83]....
        /*0188*/ 	.word	0xffffffff


	//   ....[84]....
        /*018c*/ 	.word	0xffffffff


	//   ....[85]....
        /*0190*/ 	.word	0xffffffff


	//   ....[86]....
        /*0194*/ 	.word	0xffffffff


	//   ....[87]....
        /*0198*/ 	.word	0xffffffff


	//   ....[88]....
        /*019c*/ 	.word	0xffffffff


	//----- nvinfo : EIATTR_COOP_GROUP_INSTR_OFFSETS
	.align		4
.L_2411:
        /*01a0*/ 	.byte	0x04, 0x28
        /*01a2*/ 	.short	(.L_2413 - .L_2412)


	//   ....[0]....
.L_2412:
        /*01a4*/ 	.word	0x00000920


	//   ....[1]....
        /*01a8*/ 	.word	0x000009b0


	//   ....[2]....
        /*01ac*/ 	.word	0x00000c30


	//   ....[3]....
        /*01b0*/ 	.word	0x00003140


	//   ....[4]....
        /*01b4*/ 	.word	0x00003870


	//   ....[5]....
        /*01b8*/ 	.word	0x00004170


	//   ....[6]....
        /*01bc*/ 	.word	0x000045d0


	//   ....[7]....
        /*01c0*/ 	.word	0x00004ac0


	//   ....[8]....
        /*01c4*/ 	.word	0x000050d0


	//   ....[9]....
        /*01c8*/ 	.word	0x000057f0


	//   ....[10]....
        /*01cc*/ 	.word	0x00005810


	//   ....[11]....
        /*01d0*/ 	.word	0x00005860


	//   ....[12]....
        /*01d4*/ 	.word	0x00005870


	//   ....[13]....
        /*01d8*/ 	.word	0x000058a0


	//   ....[14]....
        /*01dc*/ 	.word	0x000058c0


	//   ....[15]....
        /*01e0*/ 	.word	0x000058f0


	//   ....[16]....
        /*01e4*/ 	.word	0x00005910


	//   ....[17]....
        /*01e8*/ 	.word	0x00005940


	//   ....[18]....
        /*01ec*/ 	.word	0x00005960


	//   ....[19]....
        /*01f0*/ 	.word	0x00005a30


	//   ....[20]....
        /*01f4*/ 	.word	0x00005aa0


	//   ....[21]....
        /*01f8*/ 	.word	0x00005ac0


	//   ....[22]....
        /*01fc*/ 	.word	0x00005ad0


	//   ....[23]....
        /*0200*/ 	.word	0x00005ae0


	//   ....[24]....
        /*0204*/ 	.word	0x00005af0


	//   ....[25]....
        /*0208*/ 	.word	0x00005fd0


	//   ....[26]....
        /*020c*/ 	.word	0x00005ff0


	//   ....[27]....
        /*0210*/ 	.word	0x00006000


	//   ....[28]....
        /*0214*/ 	.word	0x00006010


	//   ....[29]....
        /*0218*/ 	.word	0x00006040


	//   ....[30]....
        /*021c*/ 	.word	0x00006050


	//   ....[31]....
        /*0220*/ 	.word	0x00006080


	//   ....[32]....
        /*0224*/ 	.word	0x00006090


	//   ....[33]....
        /*0228*/ 	.word	0x000060c0


	//   ....[34]....
        /*022c*/ 	.word	0x000060d0


	//   ....[35]....
        /*0230*/ 	.word	0x00006100


	//   ....[36]....
        /*0234*/ 	.word	0x00006110


	//   ....[37]....
        /*0238*/ 	.word	0x00006140


	//   ....[38]....
        /*023c*/ 	.word	0x00006150


	//   ....[39]....
        /*0240*/ 	.word	0x00006160


	//   ....[40]....
        /*0244*/ 	.word	0x00006170


	//   ....[41]....
        /*0248*/ 	.word	0x00007a60


	//   ....[42]....
        /*024c*/ 	.word	0x00007b80


	//   ....[43]....
        /*0250*/ 	.word	0x00007c70


	//   ....[44]....
        /*0254*/ 	.word	0x00007cb0


	//   ....[45]....
        /*0258*/ 	.word	0x00007e00


	//   ....[46]....
        /*025c*/ 	.word	0x000082c0


	//   ....[47]....
        /*0260*/ 	.word	0x00008b90


	//   ....[48]....
        /*0264*/ 	.word	0x00008f30


	//   ....[49]....
        /*0268*/ 	.word	0x00009050


	//   ....[50]....
        /*026c*/ 	.word	0x000090b0


	//   ....[51]....
        /*0270*/ 	.word	0x00009110


	//   ....[52]....
        /*0274*/ 	.word	0x00009130


	//   ....[53]....
        /*0278*/ 	.word	0x00009150


	//   ....[54]....
        /*027c*/ 	.word	0x00009210


	//   ....[55]....
        /*0280*/ 	.word	0x00009260


	//   ....[56]....
        /*0284*/ 	.word	0x000092b0


	//   ....[57]....
        /*0288*/ 	.word	0x000092e0


	//   ....[58]....
        /*028c*/ 	.word	0x00009300


	//   ....[59]....
        /*0290*/ 	.word	0x00009570


	//   ....[60]....
        /*0294*/ 	.word	0x000095f0


	//   ....[61]....
        /*0298*/ 	.word	0x000096a0


	//   ....[62]....
        /*029c*/ 	.word	0x00009710


	//   ....[63]....
        /*02a0*/ 	.word	0x000097a0


	//   ....[64]....
        /*02a4*/ 	.word	0x00009810


	//   ....[65]....
        /*02a8*/ 	.word	0x000098b0


	//   ....[66]....
        /*02ac*/ 	.word	0x00009920


	//   ....[67]....
        /*02b0*/ 	.word	0x000099c0


	//   ....[68]....
        /*02b4*/ 	.word	0x00009a30


	//   ....[69]....
        /*02b8*/ 	.word	0x00009ab0


	//   ....[70]....
        /*02bc*/ 	.word	0x00009b20


	//   ....[71]....
        /*02c0*/ 	.word	0x00009ba0


	//   ....[72]....
        /*02c4*/ 	.word	0x00009c10


	//   ....[73]....
        /*02c8*/ 	.word	0x00009c90


	//   ....[74]....
        /*02cc*/ 	.word	0x00009d10


	//   ....[75]....
        /*02d0*/ 	.word	0x00009db0


	//   ....[76]....
        /*02d4*/ 	.word	0x00009e20


	//   ....[77]....
        /*02d8*/ 	.word	0x00009ea0


	//   ....[78]....
        /*02dc*/ 	.word	0x00009f10


	//   ....[79]....
        /*02e0*/ 	.word	0x00009f90


	//   ....[80]....
        /*02e4*/ 	.word	0x0000a000


	//   ....[81]....
        /*02e8*/ 	.word	0x0000a0a0


	//   ....[82]....
        /*02ec*/ 	.word	0x0000a110


	//   ....[83]....
        /*02f0*/ 	.word	0x0000a190


	//   ....[84]....
        /*02f4*/ 	.word	0x0000a200


	//   ....[85]....
        /*02f8*/ 	.word	0x0000a280


	//   ....[86]....
        /*02fc*/ 	.word	0x0000a2f0


	//   ....[87]....
        /*0300*/ 	.word	0x0000a360


	//   ....[88]....
        /*0304*/ 	.word	0x0000a3d0


	//----- nvinfo : EIATTR_EXIT_INSTR_OFFSETS
	.align		4
.L_2413:
        /*0308*/ 	.byte	0x04, 0x1c
        /*030a*/ 	.short	(.L_2415 - .L_2414)


	//   ....[0]....
.L_2414:
        /*030c*/ 	.word	0x000093d0


	//   ....[1]....
        /*0310*/ 	.word	0x00009510


	//----- nvinfo : EIATTR_MAX_THREADS
	.align		4
.L_2415:
        /*0314*/ 	.byte	0x04, 0x05
        /*0316*/ 	.short	(.L_2417 - .L_2416)
.L_2416:
        /*0318*/ 	.word	0x00000040
        /*031c*/ 	.word	0x00000001
        /*0320*/ 	.word	0x00000001


	//----- nvinfo : EIATTR_CRS_STACK_SIZE
	.align		4
.L_2417:
        /*0324*/ 	.byte	0x04, 0x1e
        /*0326*/ 	.short	(.L_2419 - .L_2418)
.L_2418:
        /*0328*/ 	.word	0x00000000
.L_2419:


//--------------------- .nv.info._Z25selective_scan_bwd_kernelI32Selective_Scan_bwd_kernel_traitsILi32ELi16ELb0ELb0ELb0ELb0ELb0EN3c104HalfEfEEv12SSMParamsBwd --------------------------
	.section	.nv.info._Z25selective_scan_bwd_kernelI32Selective_Scan_bwd_kernel_traitsILi32ELi16ELb0ELb0ELb0ELb0ELb0EN3c104HalfEfEEv12SSMParamsBwd,"",@"SHT_CUDA_INFO"
	.sectionflags	@""
	.align	4


	//----- nvinfo : EIATTR_CUDA_API_VERSION
	.align		4
        /*0000*/ 	.byte	0x04, 0x37
        /*0002*/ 	.short	(.L_2421 - .L_2420)
.L_2420:
        /*0004*/ 	.word	0x00000082


	//----- nvinfo : EIATTR_SW2861232_WAR
	.align		4
.L_2421:
        /*0008*/ 	.byte	0x01, 0x35
	.zero		2


	//----- nvinfo : EIATTR_PARAM_CBANK
	.align		4
        /*000c*/ 	.byte	0x04, 0x0a
        /*000e*/ 	.short	(.L_2423 - .L_2422)
	.align		4
.L_2422:
        /*0010*/ 	.word	index@(.nv.constant0._Z25selective_scan_bwd_kernelI32Selective_Scan_bwd_kernel_traitsILi32ELi16ELb0ELb0ELb0ELb0ELb0EN3c104HalfEfEEv12SSMParamsBwd)
        /*0014*/ 	.short	0x0160
        /*0016*/ 	.short	0x01f0


	//----- nvinfo : EIATTR_CBANK_PARAM_SIZE
	.align		4
.L_2423:
        /*0018*/ 	.byte	0x03, 0x19
        /*001a*/ 	.short	0x01f0


	//----- nvinfo : EIATTR_KPARAM_INFO
	.align		4
        /*001c*/ 	.byte	0x04, 0x17
        /*001e*/ 	.short	(.L_2425 - .L_2424)
.L_2424:
        /*0020*/ 	.word	0x00000000
        /*0024*/ 	.short	0x0000
        /*0026*/ 	.short	0x0000
        /*0028*/ 	.byte	0x00, 0xf0, 0xc1, 0x07


	//----- nvinfo : EIATTR_MAXREG_COUNT
	.align		4
.L_2425:
        /*002c*/ 	.byte	0x03, 0x1b
        /*002e*/ 	.short	0x00ff


	//----- nvinfo : EIATTR_NUM_BARRIERS
	.align		4
        /*0030*/ 	.byte	0x02, 0x4c
        /*0032*/ 	.byte	0x01
	.zero		1


	//----- nvinfo : EIATTR_MERCURY_ISA_VERSION
	.align		4
        /*0034*/ 	.byte	0x03, 0x5f
        /*0036*/ 	.short	0x0000


	//----- nvinfo : EIATTR_COOP_GROUP_MASK_REGIDS
	.align		4
        /*0038*/ 	.byte	0x04, 0x29
        /*003a*/ 	.short	(.L_2427 - .L_2426)


	//   ....[0]....
.L_2426:
        /*003c*/ 	.word	0xffffffff


	//   ....[1]....
        /*0040*/ 	.word	0xffffffff


	//   ....[2]....
        /*0044*/ 	.word	0xffffffff


	//   ....[3]....
        /*0048*/ 	.word	0xffffffff


	//   ....[4]....
        /*004c*/ 	.word	0xffffffff


	//   ....[5]....
        /*0050*/ 	.word	0xffffffff


	//   ....[6]....
        /*0054*/ 	.word	0xffffffff


	//   ....[7]....
        /*0058*/ 	.word	0xffffffff


	//   ....[8]....
        /*005c*/ 	.word	0xffffffff


	//   ....[9]....
        /*0060*/ 	.word	0xffffffff


	//   ....[10]....
        /*0064*/ 	.word	0xffffffff


	//   ....[11]....
        /*0068*/ 	.word	0xffffffff


	//   ....[12]....
        /*006c*/ 	.word	0xffffffff


	//   ....[13]....
        /*0070*/ 	.word	0xffffffff


	//   ....[14]....
        /*0074*/ 	.word	0xffffffff


	//   ....[15]....
        /*0078*/ 	.word	0xffffffff


	//   ....[16]....
        /*007c*/ 	.word	0xffffffff


	//   ....[17]....
        /*0080*/ 	.word	0xffffffff


	//   ....[18]....
        /*0084*/ 	.word	0xffffffff


	//   ....[19]....
        /*0088*/ 	.word	0xffffffff


	//   ....[20]....
        /*008c*/ 	.word	0xffffffff


	//   ....[21]....
        /*0090*/ 	.word	0xffffffff


	//   ....[22]....
        /*0094*/ 	.word	0xffffffff


	//   ....[23]....
        /*0098*/ 	.word	0xffffffff


	//   ....[24]....
        /*009c*/ 	.word	0xffffffff


	//   ....[25]....
        /*00a0*/ 	.word	0xffffffff


	//   ....[26]....
        /*00a4*/ 	.word	0xffffffff


	//   ....[27]....
        /*00a8*/ 	.word	0xffffffff


	//   ....[28]....
        /*00ac*/ 	.word	0xffffffff


	//   ....[29]....
        /*00b0*/ 	.word	0xffffffff


	//   ....[30]....
        /*00b4*/ 	.word	0xffffffff


	//   ....[31]....
        /*00b8*/ 	.word	0xffffffff


	//   ....[32]....
        /*00bc*/ 	.word	0xffffffff


	//   ....[33]....
        /*00c0*/ 	.word	0xffffffff


	//   ....[34]....
        /*00c4*/ 	.word	0xffffffff


	//   ....[35]....
        /*00c8*/ 	.word	0xffffffff


	//   ....[36]....
        /*00cc*/ 	.word	0xffffffff


	//   ....[37]....
        /*00d0*/ 	.word	0xffffffff


	//   ....[38]....
        /*00d4*/ 	.word	0xffffffff


	//   ....[39]....
        /*00d8*/ 	.word	0xffffffff


	//   ....[40]....
        /*00dc*/ 	.word	0xffffffff


	//   ....[41]....
        /*00e0*/ 	.word	0xffffffff


	//   ....[42]....
        /*00e4*/ 	.word	0xffffffff


	//   ....[43]....
        /*00e8*/ 	.word	0xffffffff


	//   ....[44]....
        /*00ec*/ 	.word	0xffffffff


	//   ....[45]....
        /*00f0*/ 	.word	0xffffffff


	//   ....[46]....
        /*00f4*/ 	.word	0xffffffff


	//   ....[47]....
        /*00f8*/ 	.word	0xffffffff


	//   ....[48]....
        /*00fc*/ 	.word	0xffffffff


	//   ....[49]....
        /*0100*/ 	.word	0xffffffff


	//   ....[50]....
        /*0104*/ 	.word	0xffffffff


	//   ....[51]....
        /*0108*/ 	.word	0xffffffff


	//   ....[52]....
        /*010c*/ 	.word	0xffffffff


	//----- nvinfo : EIATTR_COOP_GROUP_INSTR_OFFSETS
	.align		4
.L_2427:
        /*0110*/ 	.byte	0x04, 0x28
        /*0112*/ 	.short	(.L_2429 - .L_2428)


	//   ....[0]....
.L_2428:
        /*0114*/ 	.word	0x00000e10


	//   ....[1]....
        /*0118*/ 	.word	0x00001340


	//   ....[2]....
        /*011c*/ 	.word	0x000018b0


	//   ....[3]....
        /*0120*/ 	.word	0x00002d10


	//   ....[4]....
        /*0124*/ 	.word	0x00002d40


	//   ....[5]....
        /*0128*/ 	.word	0x00002d60


	//   ....[6]....
        /*012c*/ 	.word	0x00002d70


	//   ....[7]....
        /*0130*/ 	.word	0x00002da0


	//   ....[8]....
        /*0134*/ 	.word	0x00002dd0


	//   ....[9]....
        /*0138*/ 	.word	0x00002df0


	//   ....[10]....
        /*013c*/ 	.word	0x00002e10


	//   ....[11]....
        /*0140*/ 	.word	0x00002e40


	//   ....[12]....
        /*0144*/ 	.word	0x00002e70


	//   ....[13]....
        /*0148*/ 	.word	0x00002ea0


	//   ....[14]....
        /*014c*/ 	.word	0x00002eb0


	//   ....[15]....
        /*0150*/ 	.word	0x00002ef0


	//   ....[16]....
        /*0154*/ 	.word	0x00002f30


	//   ....[17]....
        /*0158*/ 	.word	0x00002f60


	//   ....[18]....
        /*015c*/ 	.word	0x00002f70


	//   ....[19]....
        /*0160*/ 	.word	0x00002fb0


	//   ....[20]....
        /*0164*/ 	.word	0x00002ff0


	//   ....[21]....
        /*0168*/ 	.word	0x00003010


	//   ....[22]....
        /*016c*/ 	.word	0x00003020


	//   ....[23]....
        /*0170*/ 	.word	0x00003040


	//   ....[24]....
        /*0174*/ 	.word	0x00003070


	//   ....[25]....
        /*0178*/ 	.word	0x00003090


	//   ....[26]....
        /*017c*/ 	.word	0x000030c0


	//   ....[27]....
        /*0180*/ 	.word	0x000030d0


	//   ....[28]....
        /*0184*/ 	.word	0x000030e0


	//   ....[29]....
        /*0188*/ 	.word	0x000030f0


	//   ....[30]....
        /*018c*/ 	.word	0x00003100


	//   ....[31]....
        /*0190*/ 	.word	0x000034f0


	//   ....[32]....
        /*0194*/ 	.word	0x00003660


	//   ....[33]....
        /*0198*/ 	.word	0x000037a0


	//   ....[34]....
        /*019c*/ 	.word	0x000037d0


	//   ....[35]....
        /*01a0*/ 	.word	0x000038c0


	//   ....[36]....
        /*01a4*/ 	.word	0x000038f0


	//   ....[37]....
        /*01a8*/ 	.word	0x000039d0


	//   ....[38]....
        /*01ac*/ 	.word	0x00003a00


	//   ....[39]....
        /*01b0*/ 	.word	0x00003b10


	//   ....[40]....
        /*01b4*/ 	.word	0x00003c20


	//   ....[41]....
        /*01b8*/ 	.word	0x000042d0


	//   ....[42]....
        /*01bc*/ 	.word	0x00004b90


	//   ....[43]....
        /*01c0*/ 	.word	0x00005160


	//   ....[44]....
        /*01c4*/ 	.word	0x000051b0


	//   ....[45]....
        /*01c8*/ 	.word	0x000051e0


	//   ....[46]....
        /*01cc*/ 	.word	0x00005200


	//   ....[47]....
        /*01d0*/ 	.word	0x00005220


	//   ....[48]....
        /*01d4*/ 	.word	0x000052d0


	//   ....[49]....
        /*01d8*/ 	.word	0x00005320


	//   ....[50]....
        /*01dc*/ 	.word	0x00005340


	//   ....[51]....
        /*01e0*/ 	.word	0x00005360


	//   ....[52]....
        /*01e4*/ 	.word	0x00005380


	//----- nvinfo : EIATTR_EXIT_INSTR_OFFSETS
	.align		4
.L_2429:
        /*01e8*/ 	.byte	0x04, 0x1c
        /*01ea*/ 	.short	(.L_2431 - .L_2430)


	//   ....[0]....
.L_2430:
        /*01ec*/ 	.word	0x00005440


	//   ....[1]....
        /*01f0*/ 	.word	0x000058f0


	//----- nvinfo : EIATTR_MAX_THREADS
	.align		4
.L_2431:
        /*01f4*/ 	.byte	0x04, 0x05
        /*01f6*/ 	.short	(.L_2433 - .L_2432)
.L_2432:
        /*01f8*/ 	.word	0x00000020
        /*01fc*/ 	.word	0x00000001
        /*0200*/ 	.word	0x00000001


	//----- nvinfo : EIATTR_CRS_STACK_SIZE
	.align		4
.L_2433:
        /*0204*/ 	.byte	0x04, 0x1e
        /*0206*/ 	.short	(.L_2435 - .L_2434)
.L_2434:
        /*0208*/ 	.word	0x00000000
.L_2435:


//--------------------- .nv.info._Z25selective_scan_bwd_kernelI32Selective_Scan_bwd_kernel_traitsILi32ELi16ELb0ELb0ELb0ELb0ELb1EN3c104HalfEfEEv12SSMParamsBwd --------------------------
	.section	.nv.info._Z25selective_scan_bwd_kernelI32Selective_Scan_bwd_kernel_traitsILi32ELi16ELb0ELb0ELb0ELb0ELb1EN3c104HalfEfEEv12SSMParamsBwd,"",@"SHT_CUDA_INFO"
	.sectionflags	@""
	.align	4


	//----- nvinfo : EIATTR_CUDA_API_VERSION
	.align		4
        /*0000*/ 	.byte	0x04, 0x37
        /*0002*/ 	.short	(.L_2437 - .L_2436)
.L_2436:
        /*0004*/ 	.word	0x00000082


	//----- nvinfo : EIATTR_SW2861232_WAR
	.align		4
.L_2437:
        /*0008*/ 	.byte	0x01, 0x35
	.zero		2


	//----- nvinfo : EIATTR_PARAM_CBANK
	.align		4
        /*000c*/ 	.byte	0x04, 0x0a
        /*000e*/ 	.short	(.L_2439 - .L_2438)
	.align		4
.L_2438:
        /*0010*/ 	.word	index@(.nv.constant0._Z25selective_scan_bwd_kernelI32Selective_Scan_bwd_kernel_traitsILi32ELi16ELb0ELb0ELb0ELb0ELb1EN3c104HalfEfEEv12SSMParamsBwd)
        /*0014*/ 	.short	0x0160
        /*0016*/ 	.short	0x01f0


	//----- nvinfo : EIATTR_CBANK_PARAM_SIZE
	.align		4
.L_2439:
        /*0018*/ 	.byte	0x03, 0x19
        /*001a*/ 	.short	0x01f0


	//----- nvinfo : EIATTR_KPARAM_INFO
	.align		4
        /*001c*/ 	.byte	0x04, 0x17
        /*001e*/ 	.short	(.L_2441 - .L_2440)
.L_2440:
        /*0020*/ 	.word	0x00000000
        /*0024*/ 	.short	0x0000
        /*0026*/ 	.short	0x0000
        /*0028*/ 	.byte	0x00, 0xf0, 0xc1, 0x07


	//----- nvinfo : EIATTR_MAXREG_COUNT
	.align		4
.L_2441:
        /*002c*/ 	.byte	0x03, 0x1b
        /*002e*/ 	.short	0x00ff


	//----- nvinfo : EIATTR_NUM_BARRIERS
	.align		4
        /*0030*/ 	.byte	0x02, 0x4c
        /*0032*/ 	.byte	0x01
	.zero		1


	//----- nvinfo : EIATTR_MERCURY_ISA_VERSION
	.align		4
        /*0034*/ 	.byte	0x03, 0x5f
        /*0036*/ 	.short	0x0000


	//----- nvinfo : EIATTR_COOP_GROUP_MASK_REGIDS
	.align		4
        /*0038*/ 	.byte	0x04, 0x29
        /*003a*/ 	.short	(.L_2443 - .L_2442)


	//   ....[0]....
.L_2442:
        /*003c*/ 	.word	0xffffffff


	//   ....[1]....
        /*0040*/ 	.word	0xffffffff


	//   ....[2]....
        /*0044*/ 	.word	0xffffffff


	//   ....[3]....
        /*0048*/ 	.word	0xffffffff


	//   ....[4]....
        /*004c*/ 	.word	0xffffffff


	//   ....[5]....
        /*0050*/ 	.word	0xffffffff


	//   ....[6]....
        /*0054*/ 	.word	0xffffffff


	//   ....[7]....
        /*0058*/ 	.word	0xffffffff


	//   ....[8]....
        /*005c*/ 	.word	0xffffffff


	//   ....[9]....
        /*0060*/ 	.word	0xffffffff


	//   ....[10]....
        /*0064*/ 	.word	0xffffffff


	//   ....[11]....
        /*0068*/ 	.word	0xffffffff


	//   ....[12]....
        /*006c*/ 	.word	0xffffffff


	//   ....[13]....
        /*0070*/ 	.word	0xffffffff


	//   ....[14]....
        /*0074*/ 	.word	0xffffffff


	//   ....[15]....
        /*0078*/ 	.word	0xffffffff


	//   ....[16]....
        /*007c*/ 	.word	0xffffffff


	//   ....[17]....
        /*0080*/ 	.word	0xffffffff


	//   ....[18]....
        /*0084*/ 	.word	0xffffffff


	//   ....[19]....
        /*0088*/ 	.word	0xffffffff


	//   ....[20]....
        /*008c*/ 	.word	0xffffffff


	//   ....[21]....
        /*0090*/ 	.word	0xffffffff


	//   ....[22]....
        /*0094*/ 	.word	0xffffffff


	//   ....[23]....
        /*0098*/ 	.word	0xffffffff


	//   ....[24]....
        /*009c*/ 	.word	0xffffffff


	//   ....[25]....
        /*00a0*/ 	.word	0xffffffff


	//   ....[26]....
        /*00a4*/ 	.word	0xffffffff


	//   ....[27]....
        /*00a8*/ 	.word	0xffffffff


	//   ....[28]....
        /*00ac*/ 	.word	0xffffffff


	//   ....[29]....
        /*00b0*/ 	.word	0xffffffff


	//   ....[30]....
        /*00b4*/ 	.word	0xffffffff


	//   ....[31]....
        /*00b8*/ 	.word	0xffffffff


	//   ....[32]....
        /*00bc*/ 	.word	0xffffffff


	//   ....[33]....
        /*00c0*/ 	.word	0xffffffff


	//   ....[34]....
        /*00c4*/ 	.word	0xffffffff


	//   ....[35]....
        /*00c8*/ 	.word	0xffffffff


	//   ....[36]....
        /*00cc*/ 	.word	0xffffffff


	//   ....[37]....
        /*00d0*/ 	.word	0xffffffff


	//   ....[38]....
        /*00d4*/ 	.word	0xffffffff


	//   ....[39]....
        /*00d8*/ 	.word	0xffffffff


	//   ....[40]....
        /*00dc*/ 	.word	0xffffffff


	//   ....[41]....
        /*00e0*/ 	.word	0xffffffff


	//   ....[42]....
        /*00e4*/ 	.word	0xffffffff


	//   ....[43]....
        /*00e8*/ 	.word	0xffffffff


	//   ....[44]....
        /*00ec*/ 	.word	0xffffffff


	//   ....[45]....
        /*00f0*/ 	.word	0xffffffff


	//   ....[46]....
        /*00f4*/ 	.word	0xffffffff


	//   ....[47]....
        /*00f8*/ 	.word	0xffffffff


	//   ....[48]....
        /*00fc*/ 	.word	0xffffffff


	//   ....[49]....
        /*0100*/ 	.word	0xffffffff


	//   ....[50]....
        /*0104*/ 	.word	0xffffffff


	//   ....[51]....
        /*0108*/ 	.word	0xffffffff


	//   ....[52]....
        /*010c*/ 	.word	0xffffffff


	//   ....[53]....
        /*0110*/ 	.word	0xffffffff


	//   ....[54]....
        /*0114*/ 	.word	0xffffffff


	//   ....[55]....
        /*0118*/ 	.word	0xffffffff


	//   ....[56]....
        /*011c*/ 	.word	0xffffffff


	//----- nvinfo : EIATTR_COOP_GROUP_INSTR_OFFSETS
	.align		4
.L_2443:
        /*0120*/ 	.byte	0x04, 0x28
        /*0122*/ 	.short	(.L_2445 - .L_2444)


	//   ....[0]....
.L_2444:
        /*0124*/ 	.word	0x00000f30


	//   ....[1]....
        /*0128*/ 	.word	0x000014e0


	//   ....[2]....
        /*012c*/ 	.word	0x00001c40


	//   ....[3]....
        /*0130*/ 	.word	0x00002190


	//   ....[4]....
        /*0134*/ 	.word	0x000028c0


	//   ....[5]....
        /*0138*/ 	.word	0x000034c0


	//   ....[6]....
        /*013c*/ 	.word	0x00004150


	//   ....[7]....
        /*0140*/ 	.word	0x00005710


	//   ....[8]....
        /*0144*/ 	.word	0x00005730


	//   ....[9]....
        /*0148*/ 	.word	0x00005740


	//   ....[10]....
        /*014c*/ 	.word	0x00005750


	//   ....[11]....
        /*0150*/ 	.word	0x00005780


	//   ....[12]....
        /*0154*/ 	.word	0x000057b0


	//   ....[13]....
        /*0158*/ 	.word	0x000057d0


	//   ....[14]....
        /*015c*/ 	.word	0x000057f0


	//   ....[15]....
        /*0160*/ 	.word	0x00005820


	//   ....[16]....
        /*0164*/ 	.word	0x00005850


	//   ....[17]....
        /*0168*/ 	.word	0x00005870


	//   ....[18]....
        /*016c*/ 	.word	0x00005890


	//   ....[19]....
        /*0170*/ 	.word	0x000058d0


	//   ....[20]....
        /*0174*/ 	.word	0x00005910


	//   ....[21]....
        /*0178*/ 	.word	0x00005940


	//   ....[22]....
        /*017c*/ 	.word	0x00005950


	//   ....[23]....
        /*0180*/ 	.word	0x000059a0


	//   ....[24]....
        /*0184*/ 	.word	0x000059d0


	//   ....[25]....
        /*0188*/ 	.word	0x000059f0


	//   ....[26]....
        /*018c*/ 	.word	0x00005a00


	//   ....[27]....
        /*0190*/ 	.word	0x00005a40


	//   ....[28]....
        /*0194*/ 	.word	0x00005a60


	//   ....[29]....
        /*0198*/ 	.word	0x00005a80


	//   ....[30]....
        /*019c*/ 	.word	0x00005a90


	//   ....[31]....
        /*01a0*/ 	.word	0x00005aa0


	//   ....[32]....
        /*01a4*/ 	.word	0x00005ab0


	//   ....[33]....
        /*01a8*/ 	.word	0x00005ac0


	//   ....[34]....
        /*01ac*/ 	.word	0x00005ad0


	//   ....[35]....
        /*01b0*/ 	.word	0x00005e50


	//   ....[36]....
        /*01b4*/ 	.word	0x00005fa0


	//   ....[37]....
        /*01b8*/ 	.word	0x00006170


	//   ....[38]....
        /*01bc*/ 	.word	0x000061a0


	//   ....[39]....
        /*01c0*/ 	.word	0x00006290


	//   ....[40]....
        /*01c4*/ 	.word	0x000062c0


	//   ....[41]....
        /*01c8*/ 	.word	0x000063a0


	//   ....[42]....
        /*01cc*/ 	.word	0x000063d0


	//   ....[43]....
        /*01d0*/ 	.word	0x000064e0


	//   ....[44]....
        /*01d4*/ 	.word	0x000065f0


	//   ....[45]....
        /*01d8*/ 	.word	0x00006c90


	//   ....[46]....
        /*01dc*/ 	.word	0x00007530


	//   ....[47]....
        /*01e0*/ 	.word	0x00007af0


	//   ....[48]....
        /*01e4*/ 	.word	0x00007b40


	//   ....[49]....
        /*01e8*/ 	.word	0x00007b70


	//   ....[50]....
        /*01ec*/ 	.word	0x00007b90


	//   ....[51]....
        /*01f0*/ 	.word	0x00007bb0


	//   ....[52]....
        /*01f4*/ 	.word	0x00007c60


	//   ....[53]....
        /*01f8*/ 	.word	0x00007cb0


	//   ....[54]....
        /*01fc*/ 	.word	0x00007cd0


	//   ....[55]....
        /*0200*/ 	.word	0x00007cf0


	//   ....[56]....
        /*0204*/ 	.word	0x00007d10


	//----- nvinfo : EIATTR_EXIT_INSTR_OFFSETS
	.align		4
.L_2445:
        /*0208*/ 	.byte	0x04, 0x1c
        /*020a*/ 	.short	(.L_2447 - .L_2446)


	//   ....[0]....
.L_2446:
        /*020c*/ 	.word	0x00007dd0


	//   ....[1]....
        /*0210*/ 	.word	0x00008280


	//----- nvinfo : EIATTR_MAX_THREADS
	.align		4
.L_2447:
        /*0214*/ 	.byte	0x04, 0x05
        /*0216*/ 	.short	(.L_2449 - .L_2448)
.L_2448:
        /*0218*/ 	.word	0x00000020
        /*021c*/ 	.word	0x00000001
        /*0220*/ 	.word	0x00000001


	//----- nvinfo : EIATTR_CRS_STACK_SIZE
	.align		4
.L_2449:
        /*0224*/ 	.byte	0x04, 0x1e
        /*0226*/ 	.short	(.L_2451 - .L_2450)
.L_2450:
        /*0228*/ 	.word	0x00000000
.L_2451:


//--------------------- .nv.info._Z25selective_scan_bwd_kernelI32Selective_Scan_bwd_kernel_traitsILi32ELi16ELb0ELb0ELb0ELb1ELb0EN3c104HalfEfEEv12SSMParamsBwd --------------------------
	.section	.nv.info._Z25selective_scan_bwd_kernelI32Selective_Scan_bwd_kernel_traitsILi32ELi16ELb0ELb0ELb0ELb1ELb0EN3c104HalfEfEEv12SSMParamsBwd,"",@"SHT_CUDA_INFO"
	.sectionflags	@""
	.align	4


	//----- nvinfo : EIATTR_CUDA_API_VERSION
	.align		4
        /*0000*/ 	.byte	0x04, 0x37
        /*0002*/ 	.short	(.L_2453 - .L_2452)
.L_2452:
        /*0004*/ 	.word	0x00000082


	//----- nvinfo : EIATTR_SW2861232_WAR
	.align		4
.L_2453:
        /*0008*/ 	.byte	0x01, 0x35
	.zero		2


	//----- nvinfo : EIATTR_PARAM_CBANK
	.align		4
        /*000c*/ 	.byte	0x04, 0x0a
        /*000e*/ 	.short	(.L_2455 - .L_2454)
	.align		4
.L_2454:
        /*0010*/ 	.word	index@(.nv.constant0._Z25selective_scan_bwd_kernelI32Selective_Scan_bwd_kernel_traitsILi32ELi16ELb0ELb0ELb0ELb1ELb0EN3c104HalfEfEEv12SSMParamsBwd)
        /*0014*/ 	.short	0x0160
        /*0016*/ 	.short	0x01f0


	//----- nvinfo : EIATTR_CBANK_PARAM_SIZE
	.align		4
.L_2455:
        /*0018*/ 	.byte	0x03, 0x19
        /*001a*/ 	.short	0x01f0


	//----- nvinfo : EIATTR_KPARAM_INFO
	.align		4
        /*001c*/ 	.byte	0x04, 0x17
        /*001e*/ 	.short	(.L_2457 - .L_2456)
.L_2456:
        /*0020*/ 	.word	0x00000000
        /*0024*/ 	.short	0x0000
        /*0026*/ 	.short	0x0000
        /*0028*/ 	.byte	0x00, 0xf0, 0xc1, 0x07


	//----- nvinfo : EIATTR_MAXREG_COUNT
	.align		4
.L_2457:
        /*002c*/ 	.byte	0x03, 0x1b
        /*002e*/ 	.short	0x00ff


	//----- nvinfo : EIATTR_NUM_BARRIERS
	.align		4
        /*0030*/ 	.byte	0x02, 0x4c
        /*0032*/ 	.byte	0x01
	.zero		1


	//----- nvinfo : EIATTR_MERCURY_ISA_VERSION
	.align		4
        /*0034*/ 	.byte	0x03, 0x5f
        /*0036*/ 	.short	0x0000


	//----- nvinfo : EIATTR_COOP_GROUP_MASK_REGIDS
	.align		4
        /*0038*/ 	.byte	0x04, 0x29
        /*003a*/ 	.short	(.L_2459 - .L_2458)


	//   ....[0]....
.L_2458:
        /*003c*/ 	.word	0xffffffff


	//   ....[1]....
        /*0040*/ 	.word	0xffffffff


	//   ....[2]....
        /*0044*/ 	.word	0xffffffff


	//   ....[3]....
        /*0048*/ 	.word	0xffffffff


	//   ....[4]....
        /*004c*/ 	.word	0xffffffff


	//   ....[5]....
        /*0050*/ 	.word	0xffffffff


	//   ....[6]....
        /*0054*/ 	.word	0xffffffff


	//   ....[7]....
        /*0058*/ 	.word	0xffffffff


	//   ....[8]....
        /*005c*/ 	.word	0xffffffff


	//   ....[9]....
        /*0060*/ 	.word	0xffffffff


	//   ....[10]....
        /*0064*/ 	.word	0xffffffff


	//   ....[11]....
        /*0068*/ 	.word	0xffffffff


	//   ....[12]....
        /*006c*/ 	.word	0xffffffff


	//   ....[13]....
        /*0070*/ 	.word	0xffffffff


	//   ....[14]....
        /*0074*/ 	.word	0xffffffff


	//   ....[15]....
        /*0078*/ 	.word	0xffffffff


	//   ....[16]....
        /*007c*/ 	.word	0xffffffff


	//   ....[17]....
        /*0080*/ 	.word	0xffffffff


	//   ....[18]....
        /*0084*/ 	.word	0xffffffff


	//   ....[19]....
        /*0088*/ 	.word	0xffffffff


	//   ....[20]....
        /*008c*/ 	.word	0xffffffff


	//   ....[21]....
        /*0090*/ 	.word	0xffffffff


	//   ....[22]....
        /*0094*/ 	.word	0xffffffff


	//   ....[23]....
        /*0098*/ 	.word	0xffffffff


	//   ....[24]....
        /*009c*/ 	.word	0xffffffff


	//   ....[25]....
        /*00a0*/ 	.word	0xffffffff


	//   ....[26]....
        /*00a4*/ 	.word	0xffffffff


	//   ....[27]....
        /*00a8*/ 	.word	0xffffffff


	//   ....[28]....
        /*00ac*/ 	.word	0xffffffff


	//   ....[29]....
        /*00b0*/ 	.word	0xffffffff


	//   ....[30]....
        /*00b4*/ 	.word	0xffffffff


	//   ....[31]....
        /*00b8*/ 	.word	0xffffffff


	//   ....[32]....
        /*00bc*/ 	.word	0xffffffff


	//   ....[33]....
        /*00c0*/ 	.word	0xffffffff


	//   ....[34]....
        /*00c4*/ 	.word	0xffffffff


	//   ....[35]....
        /*00c8*/ 	.word	0xffffffff


	//   ....[36]....
        /*00cc*/ 	.word	0xffffffff


	//   ....[37]....
        /*00d0*/ 	.word	0xffffffff


	//   ....[38]....
        /*00d4*/ 	.word	0xffffffff


	//   ....[39]....
        /*00d8*/ 	.word	0xffffffff


	//   ....[40]....
        /*00dc*/ 	.word	0xffffffff


	//   ....[41]....
        /*00e0*/ 	.word	0xffffffff


	//   ....[42]....
        /*00e4*/ 	.word	0xffffffff


	//   ....[43]....
        /*00e8*/ 	.word	0xffffffff


	//   ....[44]....
        /*00ec*/ 	.word	0xffffffff


	//   ....[45]....
        /*00f0*/ 	.word	0xffffffff


	//   ....[46]....
        /*00f4*/ 	.word	0xffffffff


	//   ....[47]....
        /*00f8*/ 	.word	0xffffffff


	//   ....[48]....
        /*00fc*/ 	.word	0xffffffff


	//   ....[49]....
        /*0100*/ 	.word	0xffffffff


	//   ....[50]....
        /*0104*/ 	.word	0xffffffff


	//   ....[51]....
        /*0108*/ 	.word	0xffffffff


	//   ....[52]....
        /*010c*/ 	.word	0xffffffff


	//   ....[53]....
        /*0110*/ 	.word	0xffffffff


	//----- nvinfo : EIATTR_COOP_GROUP_INSTR_OFFSETS
	.align		4
.L_2459:
        /*0114*/ 	.byte	0x04, 0x28
        /*0116*/ 	.short	(.L_2461 - .L_2460)


	//   ....[0]....
.L_2460:
        /*0118*/ 	.word	0x00000f50


	//   ....[1]....
        /*011c*/ 	.word	0x00001550


	//   ....[2]....
        /*0120*/ 	.word	0x00001ac0


	//   ....[3]....
        /*0124*/ 	.word	0x000051e0


	//   ....[4]....
        /*0128*/ 	.word	0x00005200


	//   ....[5]....
        /*012c*/ 	.word	0x00005210


	//   ....[6]....
        /*0130*/ 	.word	0x00005220


	//   ....[7]....
        /*0134*/ 	.word	0x00005250


	//   ....[8]....
        /*0138*/ 	.word	0x00005280


	//   ....[9]....
        /*013c*/ 	.word	0x000052a0


	//   ....[10]....
        /*0140*/ 	.word	0x000052c0


	//   ....[11]....
        /*0144*/ 	.word	0x000052f0


	//   ....[12]....
        /*0148*/ 	.word	0x00005320


	//   ....[13]....
        /*014c*/ 	.word	0x00005340


	//   ....[14]....
        /*0150*/ 	.word	0x00005360


	//   ....[15]....
        /*0154*/ 	.word	0x000053a0


	//   ....[16]....
        /*0158*/ 	.word	0x000053e0


	//   ....[17]....
        /*015c*/ 	.word	0x00005410


	//   ....[18]....
        /*0160*/ 	.word	0x00005420


	//   ....[19]....
        /*0164*/ 	.word	0x00005470


	//   ....[20]....
        /*0168*/ 	.word	0x000054a0


	//   ....[21]....
        /*016c*/ 	.word	0x000054c0


	//   ....[22]....
        /*0170*/ 	.word	0x000054d0


	//   ....[23]....
        /*0174*/ 	.word	0x00005510


	//   ....[24]....
        /*0178*/ 	.word	0x00005530


	//   ....[25]....
        /*017c*/ 	.word	0x00005560


	//   ....[26]....
        /*0180*/ 	.word	0x00005570


	//   ....[27]....
        /*0184*/ 	.word	0x00005580


	//   ....[28]....
        /*0188*/ 	.word	0x00005590


	//   ....[29]....
        /*018c*/ 	.word	0x000055a0


	//   ....[30]....
        /*0190*/ 	.word	0x000055b0


	//   ....[31]....
        /*0194*/ 	.word	0x00005940


	//   ....[32]....
        /*0198*/ 	.word	0x00005ab0


	//   ....[33]....
        /*019c*/ 	.word	0x00005c20


	//   ....[34]....
        /*01a0*/ 	.word	0x00005c80


	//   ....[35]....
        /*01a4*/ 	.word	0x00005d40


	//   ....[36]....
        /*01a8*/ 	.word	0x00005db0


	//   ....[37]....
        /*01ac*/ 	.word	0x00005e60


	//   ....[38]....
        /*01b0*/ 	.word	0x00005ed0


	//   ....[39]....
        /*01b4*/ 	.word	0x00005fe0


	//   ....[40]....
        /*01b8*/ 	.word	0x000060f0


	//   ....[41]....
        /*01bc*/ 	.word	0x000069e0


	//   ....[42]....
        /*01c0*/ 	.word	0x000072f0


	//   ....[43]....
        /*01c4*/ 	.word	0x00007d70


	//   ....[44]....
        /*01c8*/ 	.word	0x00008350


	//   ....[45]....
        /*01cc*/ 	.word	0x000083a0


	//   ....[46]....
        /*01d0*/ 	.word	0x000083d0


	//   ....[47]....
        /*01d4*/ 	.word	0x000083f0


	//   ....[48]....
        /*01d8*/ 	.word	0x00008410


	//   ....[49]....
        /*01dc*/ 	.word	0x000084c0


	//   ....[50]....
        /*01e0*/ 	.word	0x00008510


	//   ....[51]....
        /*01e4*/ 	.word	0x00008530


	//   ....[52]....
        /*01e8*/ 	.word	0x00008550


	//   ....[53]....
        /*01ec*/ 	.word	0x00008570


	//----- nvinfo : EIATTR_EXIT_INSTR_OFFSETS
	.align		4
.L_2461:
        /*01f0*/ 	.byte	0x04, 0x1c
        /*01f2*/ 	.short	(.L_2463 - .L_2462)


	//   ....[0]....
.L_2462:
        /*01f4*/ 	.word	0x00008630


	//   ....[1]....
        /*01f8*/ 	.word	0x00008ae0


	//----- nvinfo : EIATTR_MAX_THREADS
	.align		4
.L_2463:
        /*01fc*/ 	.byte	0x04, 0x05
        /*01fe*/ 	.short	(.L_2465 - .L_2464)
.L_2464:
        /*0200*/ 	.word	0x00000020
        /*0204*/ 	.word	0x00000001
        /*0208*/ 	.word	0x00000001


	//----- nvinfo : EIATTR_CRS_STACK_SIZE
	.align		4
.L_2465:
        /*020c*/ 	.byte	0x04, 0x1e
        /*020e*/ 	.short	(.L_2467 - .L_2466)
.L_2466:
        /*0210*/ 	.word	0x00000000
.L_2467:


//--------------------- .nv.info._Z25selective_scan_bwd_kernelI32Selective_Scan_bwd_kernel_traitsILi32ELi16ELb0ELb0ELb0ELb1ELb1EN3c104HalfEfEEv12SSMParamsBwd --------------------------
	.section	.nv.info._Z25selective_scan_bwd_kernelI32Selective_Scan_bwd_kernel_traitsILi32ELi16ELb0ELb0ELb0ELb1ELb1EN3c104HalfEfEEv12SSMParamsBwd,"",@"SHT_CUDA_INFO"
	.sectionflags	@""
	.align	4


	//----- nvinfo : EIATTR_CUDA_API_VERSION
	.align		4
        /*0000*/ 	.byte	0x04, 0x37
        /*0002*/ 	.short	(.L_2469 - .L_2468)
.L_2468:
        /*0004*/ 	.word	0x00000082


	//----- nvinfo : EIATTR_SW2861232_WAR
	.align		4
.L_2469:
        /*0008*/ 	.byte	0x01, 0x35
	.zero		2


	//----- nvinfo : EIATTR_PARAM_CBANK
	.align		4
        /*000c*/ 	.byte	0x04, 0x0a
        /*000e*/ 	.short	(.L_2471 - .L_2470)
	.align		4
.L_2470:
        /*0010*/ 	.word	index@(.nv.constant0._Z25selective_scan_bwd_kernelI32Selective_Scan_bwd_kernel_traitsILi32ELi16ELb0ELb0ELb0ELb1ELb1EN3c104HalfEfEEv12SSMParamsBwd)
        /*0014*/ 	.short	0x0160
        /*0016*/ 	.short	0x01f0


	//----- nvinfo : EIATTR_CBANK_PARAM_SIZE
	.align		4
.L_2471:
        /*0018*/ 	.byte	0x03, 0x19
        /*001a*/ 	.short	0x01f0


	//----- nvinfo : EIATTR_KPARAM_INFO
	.align		4
        /*001c*/ 	.byte	0x04, 0x17
        /*001e*/ 	.short	(.L_2473 - .L_2472)
.L_2472:
        /*0020*/ 	.word	0x00000000
        /*0024*/ 	.short	0x0000
        /*0026*/ 	.short	0x0000
        /*0028*/ 	.byte	0x00, 0xf0, 0xc1, 0x07


	//----- nvinfo : EIATTR_MAXREG_COUNT
	.align		4
.L_2473:
        /*002c*/ 	.byte	0x03, 0x1b
        /*002e*/ 	.short	0x00ff


	//----- nvinfo : EIATTR_NUM_BARRIERS
	.align		4
        /*0030*/ 	.byte	0x02, 0x4c
        /*0032*/ 	.byte	0x01
	.zero		1


	//----- nvinfo : EIATTR_MERCURY_ISA_VERSION
	.align		4
        /*0034*/ 	.byte	0x03, 0x5f
        /*0036*/ 	.short	0x0000


	//----- nvinfo : EIATTR_COOP_GROUP_MASK_REGIDS
	.align		4
        /*0038*/ 	.byte	0x04, 0x29
        /*003a*/ 	.short	(.L_2475 - .L_2474)


	//   ....[0]....
.L_2474:
        /*003c*/ 	.word	0xffffffff


	//   ....[1]....
        /*0040*/ 	.word	0xffffffff


	//   ....[2]....
        /*0044*/ 	.word	0xffffffff


	//   ....[3]....
        /*0048*/ 	.word	0xffffffff


	//   ....[4]....
        /*004c*/ 	.word	0xffffffff


	//   ....[5]....
        /*0050*/ 	.word	0xffffffff


	//   ....[6]....
        /*0054*/ 	.word	0xffffffff


	//   ....[7]....
        /*0058*/ 	.word	0xffffffff


	//   ....[8]....
        /*005c*/ 	.word	0xffffffff


	//   ....[9]....
        /*0060*/ 	.word	0xffffffff


	//   ....[10]....
        /*0064*/ 	.word	0xffffffff


	//   ....[11]....
        /*0068*/ 	.word	0xffffffff


	//   ....[12]....
        /*006c*/ 	.word	0xffffffff


	//   ....[13]....
        /*0070*/ 	.word	0xffffffff


	//   ....[14]....
        /*0074*/ 	.word	0xffffffff


	//   ....[15]....
        /*0078*/ 	.word	0xffffffff


	//   ....[16]....
        /*007c*/ 	.word	0xffffffff


	//   ....[17]....
        /*0080*/ 	.word	0xffffffff


	//   ....[18]....
        /*0084*/ 	.word	0xffffffff


	//   ....[19]....
        /*0088*/ 	.word	0xffffffff


	//   ....[20]....
        /*008c*/ 	.word	0xffffffff


	//   ....[21]....
        /*0090*/ 	.word	0xffffffff


	//   ....[22]....
        /*0094*/ 	.word	0xffffffff


	//   ....[23]....
        /*0098*/ 	.word	0xffffffff


	//   ....[24]....
        /*009c*/ 	.word	0xffffffff


	//   ....[25]....
        /*00a0*/ 	.word	0xffffffff


	//   ....[26]....
        /*00a4*/ 	.word	0xffffffff


	//   ....[27]....
        /*00a8*/ 	.word	0xffffffff


	//   ....[28]....
        /*00ac*/ 	.word	0xffffffff


	//   ....[29]....
        /*00b0*/ 	.word	0xffffffff


	//   ....[30]....
        /*00b4*/ 	.word	0xffffffff


	//   ....[31]....
        /*00b8*/ 	.word	0xffffffff


	//   ....[32]....
        /*00bc*/ 	.word	0xffffffff


	//   ....[33]....
        /*00c0*/ 	.word	0xffffffff


	//   ....[34]....
        /*00c4*/ 	.word	0xffffffff


	//   ....[35]....
        /*00c8*/ 	.word	0xffffffff


	//   ....[36]....
        /*00cc*/ 	.word	0xffffffff


	//   ....[37]....
        /*00d0*/ 	.word	0xffffffff


	//   ....[38]....
        /*00d4*/ 	.word	0xffffffff


	//   ....[39]....
        /*00d8*/ 	.word	0xffffffff


	//   ....[40]....
        /*00dc*/ 	.word	0xffffffff


	//   ....[41]....
        /*00e0*/ 	.word	0xffffffff


	//   ....[42]....
        /*00e4*/ 	.word	0xffffffff


	//   ....[43]....
        /*00e8*/ 	.word	0xffffffff


	//   ....[44]....
        /*00ec*/ 	.word	0xffffffff


	//   ....[45]....
        /*00f0*/ 	.word	0xffffffff


	//   ....[46]....
        /*00f4*/ 	.word	0xffffffff


	//   ....[47]....
        /*00f8*/ 	.word	0xffffffff


	//   ....[48]....
        /*00fc*/ 	.word	0xffffffff


	//   ....[49]....
        /*0100*/ 	.word	0xffffffff


	//   ....[50]....
        /*0104*/ 	.word	0xffffffff


	//   ....[51]....
        /*0108*/ 	.word	0xffffffff


	//   ....[52]....
        /*010c*/ 	.word	0xffffffff


	//   ....[53]....
        /*0110*/ 	.word	0xffffffff


	//   ....[54]....
        /*0114*/ 	.word	0xffffffff


	//   ....[55]....
        /*0118*/ 	.word	0xffffffff


	//   ....[56]....
        /*011c*/ 	.word	0xffffffff


	//   ....[57]....
        /*0120*/ 	.word	0xffffffff


	//----- nvinfo : EIATTR_COOP_GROUP_INSTR_OFFSETS
	.align		4
.L_2475:
        /*0124*/ 	.byte	0x04, 0x28
        /*0126*/ 	.short	(.L_2477 - .L_2476)


	//   ....[0]....
.L_2476:
        /*0128*/ 	.word	0x00000f30


	//   ....[1]....
        /*012c*/ 	.word	0x00001490


	//   ....[2]....
        /*0130*/ 	.word	0x00001b80


	//   ....[3]....
        /*0134*/ 	.word	0x00004670


	//   ....[4]....
        /*0138*/ 	.word	0x00004d50


	//   ....[5]....
        /*013c*/ 	.word	0x00005980


	//   ....[6]....
        /*0140*/ 	.word	0x00006430


	//   ....[7]....
        /*0144*/ 	.word	0x00007ad0


	//   ....[8]....
        /*0148*/ 	.word	0x00007af0


	//   ....[9]....
        /*014c*/ 	.word	0x00007b00


	//   ....[10]....
        /*0150*/ 	.word	0x00007b10


	//   ....[11]....
        /*0154*/ 	.word	0x00007b40


	//   ....[12]....
        /*0158*/ 	.word	0x00007b70


	//   ....[13]....
        /*015c*/ 	.word	0x00007b90


	//   ....[14]....
        /*0160*/ 	.word	0x00007bb0


	//   ....[15]....
        /*0164*/ 	.word	0x00007be0


	//   ....[16]....
        /*0168*/ 	.word	0x00007c10


	//   ....[17]....
        /*016c*/ 	.word	0x00007c30


	//   ....[18]....
        /*0170*/ 	.word	0x00007c50


	//   ....[19]....
        /*0174*/ 	.word	0x00007c90


	//   ....[20]....
        /*0178*/ 	.word	0x00007cd0


	//   ....[21]....
        /*017c*/ 	.word	0x00007d00


	//   ....[22]....
        /*0180*/ 	.word	0x00007d10


	//   ....[23]....
        /*0184*/ 	.word	0x00007d60


	//   ....[24]....
        /*0188*/ 	.word	0x00007d90


	//   ....[25]....
        /*018c*/ 	.word	0x00007db0


	//   ....[26]....
        /*0190*/ 	.word	0x00007dc0


	//   ....[27]....
        /*0194*/ 	.word	0x00007e00


	//   ....[28]....
        /*0198*/ 	.word	0x00007e20


	//   ....[29]....
        /*019c*/ 	.word	0x00007e40


	//   ....[30]....
        /*01a0*/ 	.word	0x00007e50


	//   ....[31]....
        /*01a4*/ 	.word	0x00007e60


	//   ....[32]....
        /*01a8*/ 	.word	0x00007e70


	//   ....[33]....
        /*01ac*/ 	.word	0x00007e80


	//   ....[34]....
        /*01b0*/ 	.word	0x00007e90


	//   ....[35]....
        /*01b4*/ 	.word	0x00008220


	//   ....[36]....
        /*01b8*/ 	.word	0x00008390


	//   ....[37]....
        /*01bc*/ 	.word	0x00008530


	//   ....[38]....
        /*01c0*/ 	.word	0x00008560


	//   ....[39]....
        /*01c4*/ 	.word	0x00008650


	//   ....[40]....
        /*01c8*/ 	.word	0x00008680


	//   ....[41]....
        /*01cc*/ 	.word	0x00008760


	//   ....[42]....
        /*01d0*/ 	.word	0x00008790


	//   ....[43]....
        /*01d4*/ 	.word	0x00008890


	//   ....[44]....
        /*01d8*/ 	.word	0x000089a0


	//   ....[45]....
        /*01dc*/ 	.word	0x000092c0


	//   ....[46]....
        /*01e0*/ 	.word	0x00009be0


	//   ....[47]....
        /*01e4*/ 	.word	0x0000a5f0


	//   ....[48]....
        /*01e8*/ 	.word	0x0000abd0


	//   ....[49]....
        /*01ec*/ 	.word	0x0000ac20


	//   ....[50]....
        /*01f0*/ 	.word	0x0000ac50


	//   ....[51]....
        /*01f4*/ 	.word	0x0000ac70


	//   ....[52]....
        /*01f8*/ 	.word	0x0000ac90


	//   ....[53]....
        /*01fc*/ 	.word	0x0000ad40


	//   ....[54]....
        /*0200*/ 	.word	0x0000ad90


	//   ....[55]....
        /*0204*/ 	.word	0x0000adb0


	//   ....[56]....
        /*0208*/ 	.word	0x0000add0


	//   ....[57]....
        /*020c*/ 	.word	0x0000adf0


	//----- nvinfo : EIATTR_EXIT_INSTR_OFFSETS
	.align		4
.L_2477:
        /*0210*/ 	.byte	0x04, 0x1c
        /*0212*/ 	.short	(.L_2479 - .L_2478)


	//   ....[0]....
.L_2478:
        /*0214*/ 	.word	0x0000aeb0


	//   ....[1]....
        /*0218*/ 	.word	0x0000b360


	//----- nvinfo : EIATTR_MAX_THREADS
	.align		4
.L_2479:
        /*021c*/ 	.byte	0x04, 0x05
        /*021e*/ 	.short	(.L_2481 - .L_2480)
.L_2480:
        /*0220*/ 	.word	0x00000020
        /*0224*/ 	.word	0x00000001
        /*0228*/ 	.word	0x00000001


	//----- nvinfo : EIATTR_CRS_STACK_SIZE
	.align		4
.L_2481:
        /*022c*/ 	.byte	0x04, 0x1e
        /*022e*/ 	.short	(.L_2483 - .L_2482)
.L_2482:
        /*0230*/ 	.word	0x00000000
.L_2483:


//--------------------- .nv.info._Z25selective_scan_bwd_kernelI32Selective_Scan_bwd_kernel_traitsILi32ELi16ELb0ELb0ELb1ELb0ELb0EN3c104HalfEfEEv12SSMParamsBwd --------------------------
	.section	.nv.info._Z25selective_scan_bwd_kernelI32Selective_Scan_bwd_kernel_traitsILi32ELi16ELb0ELb0ELb1ELb0ELb0EN3c104HalfEfEEv12SSMParamsBwd,"",@"SHT_CUDA_INFO"
	.sectionflags	@""
	.align	4


	//----- nvinfo : EIATTR_CUDA_API_VERSION
	.align		4
        /*0000*/ 	.byte	0x04, 0x37
        /*0002*/ 	.short	(.L_2485 - .L_2484)
.L_2484:
        /*0004*/ 	.word	0x00000082


	//----- nvinfo : EIATTR_SW2861232_WAR
	.align		4
.L_2485:
        /*0008*/ 	.byte	0x01, 0x35
	.zero		2


	//----- nvinfo : EIATTR_PARAM_CBANK
	.align		4
        /*000c*/ 	.byte	0x04, 0x0a
        /*000e*/ 	.short	(.L_2487 - .L_2486)
	.align		4
.L_2486:
        /*0010*/ 	.word	index@(.nv.constant0._Z25selective_scan_bwd_kernelI32Selective_Scan_bwd_kernel_traitsILi32ELi16ELb0ELb0ELb1ELb0ELb0EN3c104HalfEfEEv12SSMParamsBwd)
        /*0014*/ 	.short	0x0160
        /*0016*/ 	.short	0x01f0


	//----- nvinfo : EIATTR_CBANK_PARAM_SIZE
	.align		4
.L_2487:
        /*0018*/ 	.byte	0x03, 0x19
        /*001a*/ 	.short	0x01f0


	//----- nvinfo : EIATTR_KPARAM_INFO
	.align		4
        /*001c*/ 	.byte	0x04, 0x17
        /*001e*/ 	.short	(.L_2489 - .L_2488)
.L_2488:
        /*0020*/ 	.word	0x00000000
        /*0024*/ 	.short	0x0000
        /*0026*/ 	.short	0x0000
        /*0028*/ 	.byte	0x00, 0xf0, 0xc1, 0x07


	//----- nvinfo : EIATTR_MAXREG_COUNT
	.align		4
.L_2489:
        /*002c*/ 	.byte	0x03, 0x1b
        /*002e*/ 	.short	0x00ff


	//----- nvinfo : EIATTR_NUM_BARRIERS
	.align		4
        /*0030*/ 	.byte	0x02, 0x4c
        /*0032*/ 	.byte	0x01
	.zero		1


	//----- nvinfo : EIATTR_MERCURY_ISA_VERSION
	.align		4
        /*0034*/ 	.byte	0x03, 0x5f
        /*0036*/ 	.short	0x0000


	//----- nvinfo : EIATTR_COOP_GROUP_MASK_REGIDS
	.align		4
        /*0038*/ 	.byte	0x04, 0x29
        /*003a*/ 	.short	(.L_2491 - .L_2490)


	//   ....[0]....
.L_2490:
        /*003c*/ 	.word	0xffffffff


	//   ....[1]....
        /*0040*/ 	.word	0xffffffff


	//   ....[2]....
        /*0044*/ 	.word	0xffffffff


	//   ....[3]....
        /*0048*/ 	.word	0xffffffff


	//   ....[4]....
        /*004c*/ 	.word	0xffffffff


	//   ....[5]....
        /*0050*/ 	.word	0xffffffff


	//   ....[6]....
        /*0054*/ 	.word	0xffffffff


	//   ....[7]....
        /*0058*/ 	.word	0xffffffff


	//   ....[8]....
        /*005c*/ 	.word	0xffffffff


	//   ....[9]....
        /*0060*/ 	.word	0xffffffff


	//   ....[10]....
        /*0064*/ 	.word	0xffffffff


	//   ....[11]....
        /*0068*/ 	.word	0xffffffff


	//   ....[12]....
        /*006c*/ 	.word	0xffffffff


	//   ....[13]....
        /*0070*/ 	.word	0xffffffff


	//   ....[14]....
        /*0074*/ 	.word	0xffffffff


	//   ....[15]....
        /*0078*/ 	.word	0xffffffff


	//   ....[16]....
        /*007c*/ 	.word	0xffffffff


	//   ....[17]....
        /*0080*/ 	.word	0xffffffff


	//   ....[18]....
        /*0084*/ 	.word	0xffffffff


	//   ....[19]....
        /*0088*/ 	.word	0xffffffff


	//   ....[20]....
        /*008c*/ 	.word	0xffffffff


	//   ....[21]....
        /*0090*/ 	.word	0xffffffff


	//   ....[22]....
        /*0094*/ 	.word	0xffffffff


	//   ....[23]....
        /*0098*/ 	.word	0xffffffff


	//   ....[24]....
        /*009c*/ 	.word	0xffffffff


	//   ....[25]....
        /*00a0*/ 	.word	0xffffffff


	//   ....[26]....
        /*00a4*/ 	.word	0xffffffff


	//   ....[27]....
        /*00a8*/ 	.word	0xffffffff


	//   ....[28]....
        /*00ac*/ 	.word	0xffffffff


	//   ....[29]....
        /*00b0*/ 	.word	0xffffffff


	//   ....[30]....
        /*00b4*/ 	.word	0xffffffff


	//   ....[31]....
        /*00b8*/ 	.word	0xffffffff


	//   ....[32]....
        /*00bc*/ 	.word	0xffffffff


	//   ....[33]....
        /*00c0*/ 	.word	0xffffffff


	//   ....[34]....
        /*00c4*/ 	.word	0xffffffff


	//   ....[35]....
        /*00c8*/ 	.word	0xffffffff


	//   ....[36]....
        /*00cc*/ 	.word	0xffffffff


	//   ....[37]....
        /*00d0*/ 	.word	0xffffffff


	//   ....[38]....
        /*00d4*/ 	.word	0xffffffff


	//   ....[39]....
        /*00d8*/ 	.word	0xffffffff


	//   ....[40]....
        /*00dc*/ 	.word	0xffffffff


	//   ....[41]....
        /*00e0*/ 	.word	0xffffffff


	//   ....[42]....
        /*00e4*/ 	.word	0xffffffff


	//   ....[43]....
        /*00e8*/ 	.word	0xffffffff


	//   ....[44]....
        /*00ec*/ 	.word	0xffffffff


	//   ....[45]....
        /*00f0*/ 	.word	0xffffffff


	//   ....[46]....
        /*00f4*/ 	.word	0xffffffff


	//   ....[47]....
        /*00f8*/ 	.word	0xffffffff


	//   ....[48]....
        /*00fc*/ 	.word	0xffffffff


	//   ....[49]....
        /*0100*/ 	.word	0xffffffff


	//   ....[50]....
        /*0104*/ 	.word	0xffffffff


	//   ....[51]....
        /*0108*/ 	.word	0xffffffff


	//   ....[52]....
        /*010c*/ 	.word	0xffffffff


	//   ....[53]....
        /*0110*/ 	.word	0xffffffff


	//----- nvinfo : EIATTR_COOP_GROUP_INSTR_OFFSETS
	.align		4
.L_2491:
        /*0114*/ 	.byte	0x04, 0x28
        /*0116*/ 	.short	(.L_2493 - .L_2492)


	//   ....[0]....
.L_2492:
        /*0118*/ 	.word	0x000011a0


	//   ....[1]....
        /*011c*/ 	.word	0x00001710


	//   ....[2]....
        /*0120*/ 	.word	0x00001d30


	//   ....[3]....
        /*0124*/ 	.word	0x00002c30


	//   ....[4]....
        /*0128*/ 	.word	0x000033a0


	//   ....[5]....
        /*012c*/ 	.word	0x000033e0


	//   ....[6]....
        /*0130*/ 	.word	0x00003570


	//   ....[7]....
        /*0134*/ 	.word	0x000035b0


	//   ....[8]....
        /*0138*/ 	.word	0x000036d0


	//   ....[9]....
        /*013c*/ 	.word	0x00003700


	//   ....[10]....
        /*0140*/ 	.word	0x00003740


	//   ....[11]....
        /*0144*/ 	.word	0x00003770


	//   ....[12]....
        /*0148*/ 	.word	0x00003810


	//   ....[13]....
        /*014c*/ 	.word	0x00003a20


	//   ....[14]....
        /*0150*/ 	.word	0x00003a50


	//   ....[15]....
        /*0154*/ 	.word	0x00003a60


	//   ....[16]....
        /*0158*/ 	.word	0x00003a80


	//   ....[17]....
        /*015c*/ 	.word	0x00003ab0


	//   ....[18]....
        /*0160*/ 	.word	0x00003ae0


	//   ....[19]....
        /*0164*/ 	.word	0x00003b00


	//   ....[20]....
        /*0168*/ 	.word	0x00003b10


	//   ....[21]....
        /*016c*/ 	.word	0x00003b50


	//   ....[22]....
        /*0170*/ 	.word	0x00003b60


	//   ....[23]....
        /*0174*/ 	.word	0x00003c20


	//   ....[24]....
        /*0178*/ 	.word	0x00003c50


	//   ....[25]....
        /*017c*/ 	.word	0x00003d50


	//   ....[26]....
        /*0180*/ 	.word	0x00003d80


	//   ....[27]....
        /*0184*/ 	.word	0x00003e80


	//   ....[28]....
        /*0188*/ 	.word	0x00003eb0


	//   ....[29]....
        /*018c*/ 	.word	0x00003ed0


	//   ....[30]....
        /*0190*/ 	.word	0x00003f00


	//   ....[31]....
        /*0194*/ 	.word	0x00003f40


	//   ....[32]....
        /*0198*/ 	.word	0x00005190


	//   ....[33]....
        /*019c*/ 	.word	0x000051d0


	//   ....[34]....
        /*01a0*/ 	.word	0x000052d0


	//   ....[35]....
        /*01a4*/ 	.word	0x00005300


	//   ....[36]....
        /*01a8*/ 	.word	0x000053f0


	//   ....[37]....
        /*01ac*/ 	.word	0x00005420


	//   ....[38]....
        /*01b0*/ 	.word	0x00005500


	//   ....[39]....
        /*01b4*/ 	.word	0x00005530


	//   ....[40]....
        /*01b8*/ 	.word	0x00005610


	//   ....[41]....
        /*01bc*/ 	.word	0x00005640


	//   ....[42]....
        /*01c0*/ 	.word	0x00005c50


	//   ....[43]....
        /*01c4*/ 	.word	0x00006460


	//   ....[44]....
        /*01c8*/ 	.word	0x00006a30


	//   ....[45]....
        /*01cc*/ 	.word	0x00006a80


	//   ....[46]....
        /*01d0*/ 	.word	0x00006ab0


	//   ....[47]....
        /*01d4*/ 	.word	0x00006ad0


	//   ....[48]....
        /*01d8*/ 	.word	0x00006af0


	//   ....[49]....
        /*01dc*/ 	.word	0x00006ba0


	//   ....[50]....
        /*01e0*/ 	.word	0x00006bf0


	//   ....[51]....
        /*01e4*/ 	.word	0x00006c10


	//   ....[52]....
        /*01e8*/ 	.word	0x00006c30


	//   ....[53]....
        /*01ec*/ 	.word	0x00006c50


	//----- nvinfo : EIATTR_EXIT_INSTR_OFFSETS
	.align		4
.L_2493:
        /*01f0*/ 	.byte	0x04, 0x1c
        /*01f2*/ 	.short	(.L_2495 - .L_2494)


	//   ....[0]....
.L_2494:
        /*01f4*/ 	.word	0x00006d10


	//   ....[1]....
        /*01f8*/ 	.word	0x00006f30


	//----- nvinfo : EIATTR_MAX_THREADS
	.align		4
.L_2495:
        /*01fc*/ 	.byte	0x04, 0x05
        /*01fe*/ 	.short	(.L_2497 - .L_2496)
.L_2496:
        /*0200*/ 	.word	0x00000020
        /*0204*/ 	.word	0x00000001
        /*0208*/ 	.word	0x00000001


	//----- nvinfo : EIATTR_CRS_STACK_SIZE
	.align		4
.L_2497:
        /*020c*/ 	.byte	0x04, 0x1e
        /*020e*/ 	.short	(.L_2499 - .L_2498)
.L_2498:
        /*0210*/ 	.word	0x00000000
.L_2499:


//--------------------- .nv.info._Z25selective_scan_bwd_kernelI32Selective_Scan_bwd_kernel_traitsILi32ELi16ELb0ELb0ELb1ELb0ELb1EN3c104HalfEfEEv12SSMParamsBwd --------------------------
	.section	.nv.info._Z25selective_scan_bwd_kernelI32Selective_Scan_bwd_kernel_traitsILi32ELi16ELb0ELb0ELb1ELb0ELb1EN3c104HalfEfEEv12SSMParamsBwd,"",@"SHT_CUDA_INFO"
	.sectionflags	@""
	.align	4


	//----- nvinfo : EIATTR_CUDA_API_VERSION
	.align		4
        /*0000*/ 	.byte	0x04, 0x37
        /*0002*/ 	.short	(.L_2501 - .L_2500)
.L_2500:
        /*0004*/ 	.word	0x00000082


	//----- nvinfo : EIATTR_SW2861232_WAR
	.align		4
.L_2501:
        /*0008*/ 	.byte	0x01, 0x35
	.zero		2


	//----- nvinfo : EIATTR_PARAM_CBANK
	.align		4
        /*000c*/ 	.byte	0x04, 0x0a
        /*000e*/ 	.short	(.L_2503 - .L_2502)
	.align		4
.L_2502:
        /*0010*/ 	.word	index@(.nv.constant0._Z25selective_scan_bwd_kernelI32Selective_Scan_bwd_kernel_traitsILi32ELi16ELb0ELb0ELb1ELb0ELb1EN3c104HalfEfEEv12SSMParamsBwd)
        /*0014*/ 	.short	0x0160
        /*0016*/ 	.short	0x01f0


	//----- nvinfo : EIATTR_CBANK_PARAM_SIZE
	.align		4
.L_2503:
        /*0018*/ 	.byte	0x03, 0x19
        /*001a*/ 	.short	0x01f0


	//----- nvinfo : EIATTR_KPARAM_INFO
	.align		4
        /*001c*/ 	.byte	0x04, 0x17
        /*001e*/ 	.short	(.L_2505 - .L_2504)
.L_2504:
        /*0020*/ 	.word	0x00000000
        /*0024*/ 	.short	0x0000
        /*0026*/ 	.short	0x0000
        /*0028*/ 	.byte	0x00, 0xf0, 0xc1, 0x07


	//----- nvinfo : EIATTR_MAXREG_COUNT
	.align		4
.L_2505:
        /*002c*/ 	.byte	0x03, 0x1b
        /*002e*/ 	.short	0x00ff


	//----- nvinfo : EIATTR_NUM_BARRIERS
	.align		4
        /*0030*/ 	.byte	0x02, 0x4c
        /*0032*/ 	.byte	0x01
	.zero		1


	//----- nvinfo : EIATTR_MERCURY_ISA_VERSION
	.align		4
        /*0034*/ 	.byte	0x03, 0x5f
        /*0036*/ 	.short	0x0000


	//----- nvinfo : EIATTR_COOP_GROUP_MASK_REGIDS
	.align		4
        /*0038*/ 	.byte	0x04, 0x29
        /*003a*/ 	.short	(.L_2507 - .L_2506)


	//   ....[0]....
.L_2506:
        /*003c*/ 	.word	0xffffffff


	//   ....[1]....
        /*0040*/ 	.word	0xffffffff


	//   ....[2]....
        /*0044*/ 	.word	0xffffffff


	//   ....[3]....
        /*0048*/ 	.word	0xffffffff


	//   ....[4]....
        /*004c*/ 	.word	0xffffffff


	//   ....[5]....
        /*0050*/ 	.word	0xffffffff


	//   ....[6]....
        /*0054*/ 	.word	0xffffffff


	//   ....[7]....
        /*0058*/ 	.word	0xffffffff


	//   ....[8]....
        /*005c*/ 	.word	0xffffffff


	//   ....[9]....
        /*0060*/ 	.word	0xffffffff


	//   ....[10]....
        /*0064*/ 	.word	0xffffffff


	//   ....[11]....
        /*0068*/ 	.word	0xffffffff


	//   ....[12]....
        /*006c*/ 	.word	0xffffffff


	//   ....[13]....
        /*0070*/ 	.word	0xffffffff


	//   ....[14]....
        /*0074*/ 	.word	0xffffffff


	//   ....[15]....
        /*0078*/ 	.word	0xffffffff


	//   ....[16]....
        /*007c*/ 	.word	0xffffffff


	//   ....[17]....
        /*0080*/ 	.word	0xffffffff


	//   ....[18]....
        /*0084*/ 	.word	0xffffffff


	//   ....[19]....
        /*0088*/ 	.word	0xffffffff


	//   ....[20]....
        /*008c*/ 	.word	0xffffffff


	//   ....[21]....
        /*0090*/ 	.word	0xffffffff


	//   ....[22]....
        /*0094*/ 	.word	0xffffffff


	//   ....[23]....
        /*0098*/ 	.word	0xffffffff


	//   ....[24]....
        /*009c*/ 	.word	0xffffffff


	//   ....[25]....
        /*00a0*/ 	.word	0xffffffff


	//   ....[26]....
        /*00a4*/ 	.word	0xffffffff


	//   ....[27]....
        /*00a8*/ 	.word	0xffffffff


	//   ....[28]....
        /*00ac*/ 	.word	0xffffffff


	//   ....[29]....
        /*00b0*/ 	.word	0xffffffff


	//   ....[30]....
        /*00b4*/ 	.word	0xffffffff


	//   ....[31]....
        /*00b8*/ 	.word	0xffffffff


	//   ....[32]....
        /*00bc*/ 	.word	0xffffffff


	//   ....[33]....
        /*00c0*/ 	.word	0xffffffff


	//   ....[34]....
        /*00c4*/ 	.word	0xffffffff


	//   ....[35]....
        /*00c8*/ 	.word	0xffffffff


	//   ....[36]....
        /*00cc*/ 	.word	0xffffffff


	//   ....[37]....
        /*00d0*/ 	.word	0xffffffff


	//   ....[38]....
        /*00d4*/ 	.word	0xffffffff


	//   ....[39]....
        /*00d8*/ 	.word	0xffffffff


	//   ....[40]....
        /*00dc*/ 	.word	0xffffffff


	//   ....[41]....
        /*00e0*/ 	.word	0xffffffff


	//   ....[42]....
        /*00e4*/ 	.word	0xffffffff


	//   ....[43]....
        /*00e8*/ 	.word	0xffffffff


	//   ....[44]....
        /*00ec*/ 	.word	0xffffffff


	//   ....[45]....
        /*00f0*/ 	.word	0xffffffff


	//   ....[46]....
        /*00f4*/ 	.word	0xffffffff


	//   ....[47]....
        /*00f8*/ 	.word	0xffffffff


	//   ....[48]....
        /*00fc*/ 	.word	0xffffffff


	//   ....[49]....
        /*0100*/ 	.word	0xffffffff


	//   ....[50]....
        /*0104*/ 	.word	0xffffffff


	//   ....[51]....
        /*0108*/ 	.word	0xffffffff


	//   ....[52]....
        /*010c*/ 	.word	0xffffffff


	//   ....[53]....
        /*0110*/ 	.word	0xffffffff


	//   ....[54]....
        /*0114*/ 	.word	0xffffffff


	//   ....[55]....
        /*0118*/ 	.word	0xffffffff


	//   ....[56]....
        /*011c*/ 	.word	0xffffffff


	//   ....[57]....
        /*0120*/ 	.word	0xffffffff


	//----- nvinfo : EIATTR_COOP_GROUP_INSTR_OFFSETS
	.align		4
.L_2507:
        /*0124*/ 	.byte	0x04, 0x28
        /*0126*/ 	.short	(.L_2509 - .L_2508)


	//   ....[0]....
.L_2508:
        /*0128*/ 	.word	0x00001190


	//   ....[1]....
        /*012c*/ 	.word	0x00001780


	//   ....[2]....
        /*0130*/ 	.word	0x00001ef0


	//   ....[3]....
        /*0134*/ 	.word	0x00002410


	//   ....[4]....
        /*0138*/ 	.word	0x00002b60


	//   ....[5]....
        /*013c*/ 	.word	0x00003760


	//   ....[6]....
        /*0140*/ 	.word	0x000043c0


	//   ....[7]....
        /*0144*/ 	.word	0x000054e0


	//   ....[8]....
        /*0148*/ 	.word	0x00005c40


	//   ....[9]....
        /*014c*/ 	.word	0x00005c80


	//   ....[10]....
        /*0150*/ 	.word	0x00005e10


	//   ....[11]....
        /*0154*/ 	.word	0x00005e50


	//   ....[12]....
        /*0158*/ 	.word	0x00005fc0


	//   ....[13]....
        /*015c*/ 	.word	0x000060f0


	//   ....[14]....
        /*0160*/ 	.word	0x00006250


	//   ....[15]....
        /*0164*/ 	.word	0x00006280


	//   ....[16]....
        /*0168*/ 	.word	0x00006290


	//   ....[17]....
        /*016c*/ 	.word	0x000062a0


	//   ....[18]....
        /*0170*/ 	.word	0x000062d0


	//   ....[19]....
        /*0174*/ 	.word	0x000062f0


	//   ....[20]....
        /*0178*/ 	.word	0x00006320


	//   ....[21]....
        /*017c*/ 	.word	0x00006340


	//   ....[22]....
        /*0180*/ 	.word	0x00006360


	//   ....[23]....
        /*0184*/ 	.word	0x00006380


	//   ....[24]....
        /*0188*/ 	.word	0x000063b0


	//   ....[25]....
        /*018c*/ 	.word	0x000063d0


	//   ....[26]....
        /*0190*/ 	.word	0x000063e0


	//   ....[27]....
        /*0194*/ 	.word	0x00006410


	//   ....[28]....
        /*0198*/ 	.word	0x00006460


	//   ....[29]....
        /*019c*/ 	.word	0x00006590


	//   ....[30]....
        /*01a0*/ 	.word	0x000065c0


	//   ....[31]....
        /*01a4*/ 	.word	0x000066c0


	//   ....[32]....
        /*01a8*/ 	.word	0x000066f0


	//   ....[33]....
        /*01ac*/ 	.word	0x00006720


	//   ....[34]....
        /*01b0*/ 	.word	0x00006780


	//   ....[35]....
        /*01b4*/ 	.word	0x000067b0


	//   ....[36]....
        /*01b8*/ 	.word	0x000079f0


	//   ....[37]....
        /*01bc*/ 	.word	0x00007a30


	//   ....[38]....
        /*01c0*/ 	.word	0x00007b30


	//   ....[39]....
        /*01c4*/ 	.word	0x00007b60


	//   ....[40]....
        /*01c8*/ 	.word	0x00007c10


	//   ....[41]....
        /*01cc*/ 	.word	0x00007c40


	//   ....[42]....
        /*01d0*/ 	.word	0x00007d10


	//   ....[43]....
        /*01d4*/ 	.word	0x00007d40


	//   ....[44]....
        /*01d8*/ 	.word	0x00007e20


	//   ....[45]....
        /*01dc*/ 	.word	0x00007e50


	//   ....[46]....
        /*01e0*/ 	.word	0x00008460


	//   ....[47]....
        /*01e4*/ 	.word	0x00008c50


	//   ....[48]....
        /*01e8*/ 	.word	0x00009240


	//   ....[49]....
        /*01ec*/ 	.word	0x00009290


	//   ....[50]....
        /*01f0*/ 	.word	0x000092c0


	//   ....[51]....
        /*01f4*/ 	.word	0x000092e0


	//   ....[52]....
        /*01f8*/ 	.word	0x00009300


	//   ....[53]....
        /*01fc*/ 	.word	0x000093b0


	//   ....[54]....
        /*0200*/ 	.word	0x00009400


	//   ....[55]....
        /*0204*/ 	.word	0x00009420


	//   ....[56]....
        /*0208*/ 	.word	0x00009440


	//   ....[57]....
        /*020c*/ 	.word	0x00009460


	//----- nvinfo : EIATTR_EXIT_INSTR_OFFSETS
	.align		4
.L_2509:
        /*0210*/ 	.byte	0x04, 0x1c
        /*0212*/ 	.short	(.L_2511 - .L_2510)


	//   ....[0]....
.L_2510:
        /*0214*/ 	.word	0x00009520


	//   ....[1]....
        /*0218*/ 	.word	0x00009740


	//----- nvinfo : EIATTR_MAX_THREADS
	.align		4
.L_2511:
        /*021c*/ 	.byte	0x04, 0x05
        /*021e*/ 	.short	(.L_2513 - .L_2512)
.L_2512:
        /*0220*/ 	.word	0x00000020
        /*0224*/ 	.word	0x00000001
        /*0228*/ 	.word	0x00000001


	//----- nvinfo : EIATTR_CRS_STACK_SIZE
	.align		4
.L_2513:
        /*022c*/ 	.byte	0x04, 0x1e
        /*022e*/ 	.short	(.L_2515 - .L_2514)
.L_2514:
        /*0230*/ 	.word	0x00000000
.L_2515:


//--------------------- .nv.info._Z25selective_scan_bwd_kernelI32Selective_Scan_bwd_kernel_traitsILi32ELi16ELb0ELb0ELb1ELb1ELb0EN3c104HalfEfEEv12SSMParamsBwd --------------------------
	.section	.nv.info._Z25selective_scan_bwd_kernelI32Selective_Scan_bwd_kernel_traitsILi32ELi16ELb0ELb0ELb1ELb1ELb0EN3c104HalfEfEEv12SSMParamsBwd,"",@"SHT_CUDA_INFO"
	.sectionflags	@""
	.align	4


	//----- nvinfo : EIATTR_CUDA_API_VERSION
	.align		4
        /*0000*/ 	.byte	0x04, 0x37
        /*0002*/ 	.short	(.L_2517 - .L_2516)
.L_2516:
        /*0004*/ 	.word	0x00000082


	//----- nvinfo : EIATTR_SW2861232_WAR
	.align		4
.L_2517:
        /*0008*/ 	.byte	0x01, 0x35
	.zero		2


	//----- nvinfo : EIATTR_PARAM_CBANK
	.align		4
        /*000c*/ 	.byte	0x04, 0x0a
        /*000e*/ 	.short	(.L_2519 - .L_2518)
	.align		4
.L_2518:
        /*0010*/ 	.word	index@(.nv.constant0._Z25selective_scan_bwd_kernelI32Selective_Scan_bwd_kernel_traitsILi32ELi16ELb0ELb0ELb1ELb1ELb0EN3c104HalfEfEEv12SSMParamsBwd)
        /*0014*/ 	.short	0x0160
        /*0016*/ 	.short	0x01f0


	//----- nvinfo : EIATTR_CBANK_PARAM_SIZE
	.align		4
.L_2519:
        /*0018*/ 	.byte	0x03, 0x19
        /*001a*/ 	.short	0x01f0


	//----- nvinfo : EIATTR_KPARAM_INFO
	.align		4
        /*001c*/ 	.byte	0x04, 0x17
        /*001e*/ 	.short	(.L_2521 - .L_2520)
.L_2520:
        /*0020*/ 	.word	0x00000000
        /*0024*/ 	.short	0x0000
        /*0026*/ 	.short	0x0000
        /*0028*/ 	.byte	0x00, 0xf0, 0xc1, 0x07


	//----- nvinfo : EIATTR_MAXREG_COUNT
	.align		4
.L_2521:
        /*002c*/ 	.byte	0x03, 0x1b
        /*002e*/ 	.short	0x00ff


	//----- nvinfo : EIATTR_NUM_BARRIERS
	.align		4
        /*0030*/ 	.byte	0x02, 0x4c
        /*0032*/ 	.byte	0x01
	.zero		1


	//----- nvinfo : EIATTR_MERCURY_ISA_VERSION
	.align		4
        /*0034*/ 	.byte	0x03, 0x5f
        /*0036*/ 	.short	0x0000


	//----- nvinfo : EIATTR_COOP_GROUP_MASK_REGIDS
	.align		4
        /*0038*/ 	.byte	0x04, 0x29
        /*003a*/ 	.short	(.L_2523 - .L_2522)


	//   ....[0]....
.L_2522:
        /*003c*/ 	.word	0xffffffff


	//   ....[1]....
        /*0040*/ 	.word	0xffffffff


	//   ....[2]....
        /*0044*/ 	.word	0xffffffff


	//   ....[3]....
        /*0048*/ 	.word	0xffffffff


	//   ....[4]....
        /*004c*/ 	.word	0xffffffff


	//   ....[5]....
        /*0050*/ 	.word	0xffffffff


	//   ....[6]....
        /*0054*/ 	.word	0xffffffff


	//   ....[7]....
        /*0058*/ 	.word	0xffffffff


	//   ....[8]....
        /*005c*/ 	.word	0xffffffff


	//   ....[9]....
        /*0060*/ 	.word	0xffffffff


	//   ....[10]....
        /*0064*/ 	.word	0xffffffff


	//   ....[11]....
        /*0068*/ 	.word	0xffffffff


	//   ....[12]....
        /*006c*/ 	.word	0xffffffff


	//   ....[13]....
        /*0070*/ 	.word	0xffffffff


	//   ....[14]....
        /*0074*/ 	.word	0xffffffff


	//   ....[15]....
        /*0078*/ 	.word	0xffffffff


	//   ....[16]....
        /*007c*/ 	.word	0xffffffff


	//   ....[17]....
        /*0080*/ 	.word	0xffffffff


	//   ....[18]....
        /*0084*/ 	.word	0xffffffff


	//   ....[19]....
        /*0088*/ 	.word	0xffffffff


	//   ....[20]....
        /*008c*/ 	.word	0xffffffff


	//   ....[21]....
        /*0090*/ 	.word	0xffffffff


	//   ....[22]....
        /*0094*/ 	.word	0xffffffff


	//   ....[23]....
        /*0098*/ 	.word	0xffffffff


	//   ....[24]....
        /*009c*/ 	.word	0xffffffff


	//   ....[25]....
        /*00a0*/ 	.word	0xffffffff


	//   ....[26]....
        /*00a4*/ 	.word	0xffffffff


	//   ....[27]....
        /*00a8*/ 	.word	0xffffffff


	//   ....[28]....
        /*00ac*/ 	.word	0xffffffff


	//   ....[29]....
        /*00b0*/ 	.word	0xffffffff


	//   ....[30]....
        /*00b4*/ 	.word	0xffffffff


	//   ....[31]....
        /*00b8*/ 	.word	0xffffffff


	//   ....[32]....
        /*00bc*/ 	.word	0xffffffff


	//   ....[33]....
        /*00c0*/ 	.word	0xffffffff


	//   ....[34]....
        /*00c4*/ 	.word	0xffffffff


	//   ....[35]....
        /*00c8*/ 	.word	0xffffffff


	//   ....[36]....
        /*00cc*/ 	.word	0xffffffff


	//   ....[37]....
        /*00d0*/ 	.word	0xffffffff


	//   ....[38]....
        /*00d4*/ 	.word	0xffffffff


	//   ....[39]....
        /*00d8*/ 	.word	0xffffffff


	//   ....[40]....
        /*00dc*/ 	.word	0xffffffff


	//   ....[41]....
        /*00e0*/ 	.word	0xffffffff


	//   ....[42]....
        /*00e4*/ 	.word	0xffffffff


	//   ....[43]....
        /*00e8*/ 	.word	0xffffffff


	//   ....[44]....
        /*00ec*/ 	.word	0xffffffff


	//   ....[45]....
        /*00f0*/ 	.word	0xffffffff


	//   ....[46]....
        /*00f4*/ 	.word	0xffffffff


	//   ....[47]....
        /*00f8*/ 	.word	0xffffffff


	//   ....[48]....
        /*00fc*/ 	.word	0xffffffff


	//   ....[49]....
        /*0100*/ 	.word	0xffffffff


	//   ....[50]....
        /*0104*/ 	.word	0xffffffff


	//   ....[51]....
        /*0108*/ 	.word	0xffffffff


	//   ....[52]....
        /*010c*/ 	.word	0xffffffff


	//   ....[53]....
        /*0110*/ 	.word	0xffffffff


	//   ....[54]....
        /*0114*/ 	.word	0xffffffff


	//----- nvinfo : EIATTR_COOP_GROUP_INSTR_OFFSETS
	.align		4
.L_2523:
        /*0118*/ 	.byte	0x04, 0x28
        /*011a*/ 	.short	(.L_2525 - .L_2524)


	//   ....[0]....
.L_2524:
        /*011c*/ 	.word	0x00001150


	//   ....[1]....
        /*0120*/ 	.word	0x00001750


	//   ....[2]....
        /*0124*/ 	.word	0x00001cb0


	//   ....[3]....
        /*0128*/ 	.word	0x00004f50


	//   ....[4]....
        /*012c*/ 	.word	0x000056c0


	//   ....[5]....
        /*0130*/ 	.word	0x00005700


	//   ....[6]....
        /*0134*/ 	.word	0x00005890


	//   ....[7]....
        /*0138*/ 	.word	0x000058d0


	//   ....[8]....
        /*013c*/ 	.word	0x000059a0


	//   ....[9]....
        /*0140*/ 	.word	0x000059c0


	//   ....[10]....
        /*0144*/ 	.word	0x000059f0


	//   ....[11]....
        /*0148*/ 	.word	0x00005cb0


	//   ....[12]....
        /*014c*/ 	.word	0x00005d20


	//   ....[13]....
        /*0150*/ 	.word	0x00005d40


	//   ....[14]....
        /*0154*/ 	.word	0x00005d50


	//   ....[15]....
        /*0158*/ 	.word	0x00005d80


	//   ....[16]....
        /*015c*/ 	.word	0x00005db0


	//   ....[17]....
        /*0160*/ 	.word	0x00005de0


	//   ....[18]....
        /*0164*/ 	.word	0x00005df0


	//   ....[19]....
        /*0168*/ 	.word	0x00005e20


	//   ....[20]....
        /*016c*/ 	.word	0x00005e30


	//   ....[21]....
        /*0170*/ 	.word	0x00005e60


	//   ....[22]....
        /*0174*/ 	.word	0x00005e70


	//   ....[23]....
        /*0178*/ 	.word	0x00005ef0


	//   ....[24]....
        /*017c*/ 	.word	0x00005f20


	//   ....[25]....
        /*0180*/ 	.word	0x00006040


	//   ....[26]....
        /*0184*/ 	.word	0x00006070


	//   ....[27]....
        /*0188*/ 	.word	0x00006190


	//   ....[28]....
        /*018c*/ 	.word	0x000061c0


	//   ....[29]....
        /*0190*/ 	.word	0x00006200


	//   ....[30]....
        /*0194*/ 	.word	0x00006280


	//   ....[31]....
        /*0198*/ 	.word	0x000062a0


	//   ....[32]....
        /*019c*/ 	.word	0x000074b0


	//   ....[33]....
        /*01a0*/ 	.word	0x000074f0


	//   ....[34]....
        /*01a4*/ 	.word	0x000075e0


	//   ....[35]....
        /*01a8*/ 	.word	0x00007610


	//   ....[36]....
        /*01ac*/ 	.word	0x000076d0


	//   ....[37]....
        /*01b0*/ 	.word	0x00007700


	//   ....[38]....
        /*01b4*/ 	.word	0x000077d0


	//   ....[39]....
        /*01b8*/ 	.word	0x00007800


	//   ....[40]....
        /*01bc*/ 	.word	0x000078e0


	//   ....[41]....
        /*01c0*/ 	.word	0x00007910


	//   ....[42]....
        /*01c4*/ 	.word	0x00008140


	//   ....[43]....
        /*01c8*/ 	.word	0x00008920


	//   ....[44]....
        /*01cc*/ 	.word	0x000094c0


	//   ....[45]....
        /*01d0*/ 	.word	0x00009a90


	//   ....[46]....
        /*01d4*/ 	.word	0x00009ae0


	//   ....[47]....
        /*01d8*/ 	.word	0x00009b10


	//   ....[48]....
        /*01dc*/ 	.word	0x00009b30


	//   ....[49]....
        /*01e0*/ 	.word	0x00009b50


	//   ....[50]....
        /*01e4*/ 	.word	0x00009c00


	//   ....[51]....
        /*01e8*/ 	.word	0x00009c50


	//   ....[52]....
        /*01ec*/ 	.word	0x00009c70


	//   ....[53]....
        /*01f0*/ 	.word	0x00009c90


	//   ....[54]....
        /*01f4*/ 	.word	0x00009cb0


	//----- nvinfo : EIATTR_EXIT_INSTR_OFFSETS
	.align		4
.L_2525:
        /*01f8*/ 	.byte	0x04, 0x1c
        /*01fa*/ 	.short	(.L_2527 - .L_2526)


	//   ....[0]....
.L_2526:
        /*01fc*/ 	.word	0x00009d70


	//   ....[1]....
        /*0200*/ 	.word	0x00009f90


	//----- nvinfo : EIATTR_MAX_THREADS
	.align		4
.L_2527:
        /*0204*/ 	.byte	0x04, 0x05
        /*0206*/ 	.short	(.L_2529 - .L_2528)
.L_2528:
        /*0208*/ 	.word	0x00000020
        /*020c*/ 	.word	0x00000001
        /*0210*/ 	.word	0x00000001


	//----- nvinfo : EIATTR_CRS_STACK_SIZE
	.align		4
.L_2529:
        /*0214*/ 	.byte	0x04, 0x1e
        /*0216*/ 	.short	(.L_2531 - .L_2530)
.L_2530:
        /*0218*/ 	.word	0x00000000
.L_2531:


//--------------------- .nv.info._Z25selective_scan_bwd_kernelI32Selective_Scan_bwd_kernel_traitsILi32ELi16ELb0ELb0ELb1ELb1ELb1EN3c104HalfEfEEv12SSMParamsBwd --------------------------
	.section	.nv.info._Z25selective_scan_bwd_kernelI32Selective_Scan_bwd_kernel_traitsILi32ELi16ELb0ELb0ELb1ELb1ELb1EN3c104HalfEfEEv12SSMParamsBwd,"",@"SHT_CUDA_INFO"
	.sectionflags	@""
	.align	4


	//----- nvinfo : EIATTR_CUDA_API_VERSION
	.align		4
        /*0000*/ 	.byte	0x04, 0x37
        /*0002*/ 	.short	(.L_2533 - .L_2532)
.L_2532:
        /*0004*/ 	.word	0x00000082


	//----- nvinfo : EIATTR_SW2861232_WAR
	.align		4
.L_2533:
        /*0008*/ 	.byte	0x01, 0x35
	.zero		2


	//----- nvinfo : EIATTR_PARAM_CBANK
	.align		4
        /*000c*/ 	.byte	0x04, 0x0a
        /*000e*/ 	.short	(.L_2535 - .L_2534)
	.align		4
.L_2534:
        /*0010*/ 	.word	index@(.nv.constant0._Z25selective_scan_bwd_kernelI32Selective_Scan_bwd_kernel_traitsILi32ELi16ELb0ELb0ELb1ELb1ELb1EN3c104HalfEfEEv12SSMParamsBwd)
        /*0014*/ 	.short	0x0160
        /*0016*/ 	.short	0x01f0


	//----- nvinfo : EIATTR_CBANK_PARAM_SIZE
	.align		4
.L_2535:
        /*0018*/ 	.byte	0x03, 0x19
        /*001a*/ 	.short	0x01f0


	//----- nvinfo : EIATTR_KPARAM_INFO
	.align		4
        /*001c*/ 	.byte	0x04, 0x17
        /*001e*/ 	.short	(.L_2537 - .L_2536)
.L_2536:
        /*0020*/ 	.word	0x00000000
        /*0024*/ 	.short	0x0000
        /*0026*/ 	.short	0x0000
        /*0028*/ 	.byte	0x00, 0xf0, 0xc1, 0x07


	//----- nvinfo : EIATTR_MAXREG_COUNT
	.align		4
.L_2537:
        /*002c*/ 	.byte	0x03, 0x1b
        /*002e*/ 	.short	0x00ff


	//----- nvinfo : EIATTR_NUM_BARRIERS
	.align		4
        /*0030*/ 	.byte	0x02, 0x4c
        /*0032*/ 	.byte	0x01
	.zero		1


	//----- nvinfo : EIATTR_MERCURY_ISA_VERSION
	.align		4
        /*0034*/ 	.byte	0x03, 0x5f
        /*0036*/ 	.short	0x0000


	//----- nvinfo : EIATTR_COOP_GROUP_MASK_REGIDS
	.align		4
        /*0038*/ 	.byte	0x04, 0x29
        /*003a*/ 	.short	(.L_2539 - .L_2538)


	//   ....[0]....
.L_2538:
        /*003c*/ 	.word	0xffffffff


	//   ....[1]....
        /*0040*/ 	.word	0xffffffff


	//   ....[2]....
        /*0044*/ 	.word	0xffffffff


	//   ....[3]....
        /*0048*/ 	.word	0xffffffff


	//   ....[4]....
        /*004c*/ 	.word	0xffffffff


	//   ....[5]....
        /*0050*/ 	.word	0xffffffff


	//   ....[6]....
        /*0054*/ 	.word	0xffffffff


	//   ....[7]....
        /*0058*/ 	.word	0xffffffff


	//   ....[8]....
        /*005c*/ 	.word	0xffffffff


	//   ....[9]....
        /*0060*/ 	.word	0xffffffff


	//   ....[10]....
        /*0064*/ 	.word	0xffffffff


	//   ....[11]....
        /*0068*/ 	.word	0xffffffff


	//   ....[12]....
        /*006c*/ 	.word	0xffffffff


	//   ....[13]....
        /*0070*/ 	.word	0xffffffff


	//   ....[14]....
        /*0074*/ 	.word	0xffffffff


	//   ....[15]....
        /*0078*/ 	.word	0xffffffff


	//   ....[16]....
        /*007c*/ 	.word	0xffffffff


	//   ....[17]....
        /*0080*/ 	.word	0xffffffff


	//   ....[18]....
        /*0084*/ 	.word	0xffffffff


	//   ....[19]....
        /*0088*/ 	.word	0xffffffff


	//   ....[20]....
        /*008c*/ 	.word	0xffffffff


	//   ....[21]....
        /*0090*/ 	.word	0xffffffff


	//   ....[22]....
        /*0094*/ 	.word	0xffffffff


	//   ....[23]....
        /*0098*/ 	.word	0xffffffff


	//   ....[24]....
        /*009c*/ 	.word	0xffffffff


	//   ....[25]....
        /*00a0*/ 	.word	0xffffffff


	//   ....[26]....
        /*00a4*/ 	.word	0xffffffff


	//   ....[27]....
        /*00a8*/ 	.word	0xffffffff


	//   ....[28]....
        /*00ac*/ 	.word	0xffffffff


	//   ....[29]....
        /*00b0*/ 	.word	0xffffffff


	//   ....[30]....
        /*00b4*/ 	.word	0xffffffff


	//   ....[31]....
        /*00b8*/ 	.word	0xffffffff


	//   ....[32]....
        /*00bc*/ 	.word	0xffffffff


	//   ....[33]....
        /*00c0*/ 	.word	0xffffffff


	//   ....[34]....
        /*00c4*/ 	.word	0xffffffff


	//   ....[35]....
        /*00c8*/ 	.word	0xffffffff


	//   ....[36]....
        /*00cc*/ 	.word	0xffffffff


	//   ....[37]....
        /*00d0*/ 	.word	0xffffffff


	//   ....[38]....
        /*00d4*/ 	.word	0xffffffff


	//   ....[39]....
        /*00d8*/ 	.word	0xffffffff


	//   ....[40]....
        /*00dc*/ 	.word	0xffffffff


	//   ....[41]....
        /*00e0*/ 	.word	0xffffffff


	//   ....[42]....
        /*00e4*/ 	.word	0xffffffff


	//   ....[43]....
        /*00e8*/ 	.word	0xffffffff


	//   ....[44]....
        /*00ec*/ 	.word	0xffffffff


	//   ....[45]....
        /*00f0*/ 	.word	0xffffffff


	//   ....[46]....
        /*00f4*/ 	.word	0xffffffff


	//   ....[47]....
        /*00f8*/ 	.word	0xffffffff


	//   ....[48]....
        /*00fc*/ 	.word	0xffffffff


	//   ....[49]....
        /*0100*/ 	.word	0xffffffff


	//   ....[50]....
        /*0104*/ 	.word	0xffffffff


	//   ....[51]....
        /*0108*/ 	.word	0xffffffff


	//   ....[52]....
        /*010c*/ 	.word	0xffffffff


	//   ....[53]....
        /*0110*/ 	.word	0xffffffff


	//   ....[54]....
        /*0114*/ 	.word	0xffffffff


	//   ....[55]....
        /*0118*/ 	.word	0xffffffff


	//   ....[56]....
        /*011c*/ 	.word	0xffffffff


	//   ....[57]....
        /*0120*/ 	.word	0xffffffff


	//   ....[58]....
        /*0124*/ 	.word	0xffffffff


	//----- nvinfo : EIATTR_COOP_GROUP_INSTR_OFFSETS
	.align		4
.L_2539:
        /*0128*/ 	.byte	0x04, 0x28
        /*012a*/ 	.short	(.L_2541 - .L_2540)


	//   ....[0]....
.L_2540:
        /*012c*/ 	.word	0x00001180


	//   ....[1]....
        /*0130*/ 	.word	0x00001710


	//   ....[2]....
        /*0134*/ 	.word	0x00001e90


	//   ....[3]....
        /*0138*/ 	.word	0x00004950


	//   ....[4]....
        /*013c*/ 	.word	0x00005050


	//   ....[5]....
        /*0140*/ 	.word	0x00005c30


	//   ....[6]....
        /*0144*/ 	.word	0x000066b0


	//   ....[7]....
        /*0148*/ 	.word	0x000076b0


	//   ....[8]....
        /*014c*/ 	.word	0x00007e80


	//   ....[9]....
        /*0150*/ 	.word	0x00007ec0


	//   ....[10]....
        /*0154*/ 	.word	0x00008050


	//   ....[11]....
        /*0158*/ 	.word	0x00008090


	//   ....[12]....
        /*015c*/ 	.word	0x00008130


	//   ....[13]....
        /*0160*/ 	.word	0x00008150


	//   ....[14]....
        /*0164*/ 	.word	0x000081a0


	//   ....[15]....
        /*0168*/ 	.word	0x000081e0


	//   ....[16]....
        /*016c*/ 	.word	0x000084f0


	//   ....[17]....
        /*0170*/ 	.word	0x00008510


	//   ....[18]....
        /*0174*/ 	.word	0x00008520


	//   ....[19]....
        /*0178*/ 	.word	0x00008530


	//   ....[20]....
        /*017c*/ 	.word	0x00008560


	//   ....[21]....
        /*0180*/ 	.word	0x00008580


	//   ....[22]....
        /*0184*/ 	.word	0x000085b0


	//   ....[23]....
        /*0188*/ 	.word	0x000085c0


	//   ....[24]....
        /*018c*/ 	.word	0x000085d0


	//   ....[25]....
        /*0190*/ 	.word	0x00008610


	//   ....[26]....
        /*0194*/ 	.word	0x00008620


	//   ....[27]....
        /*0198*/ 	.word	0x000086c0


	//   ....[28]....
        /*019c*/ 	.word	0x00008700


	//   ....[29]....
        /*01a0*/ 	.word	0x00008810


	//   ....[30]....
        /*01a4*/ 	.word	0x00008850


	//   ....[31]....
        /*01a8*/ 	.word	0x00008920


	//   ....[32]....
        /*01ac*/ 	.word	0x00008960


	//   ....[33]....
        /*01b0*/ 	.word	0x00008990


	//   ....[34]....
        /*01b4*/ 	.word	0x000089c0


	//   ....[35]....
        /*01b8*/ 	.word	0x00008a30


	//   ....[36]....
        /*01bc*/ 	.word	0x00009c30


	//   ....[37]....
        /*01c0*/ 	.word	0x00009c70


	//   ....[38]....
        /*01c4*/ 	.word	0x00009d70


	//   ....[39]....
        /*01c8*/ 	.word	0x00009da0


	//   ....[40]....
        /*01cc*/ 	.word	0x00009e80


	//   ....[41]....
        /*01d0*/ 	.word	0x00009eb0


	//   ....[42]....
        /*01d4*/ 	.word	0x00009fa0


	//   ....[43]....
        /*01d8*/ 	.word	0x00009fd0


	//   ....[44]....
        /*01dc*/ 	.word	0x0000a0b0


	//   ....[45]....
        /*01e0*/ 	.word	0x0000a0e0


	//   ....[46]....
        /*01e4*/ 	.word	0x0000a8a0


	//   ....[47]....
        /*01e8*/ 	.word	0x0000b110


	//   ....[48]....
        /*01ec*/ 	.word	0x0000bbb0


	//   ....[49]....
        /*01f0*/ 	.word	0x0000c1a0


	//   ....[50]....
        /*01f4*/ 	.word	0x0000c1f0


	//   ....[51]....
        /*01f8*/ 	.word	0x0000c220


	//   ....[52]....
        /*01fc*/ 	.word	0x0000c240


	//   ....[53]....
        /*0200*/ 	.word	0x0000c260


	//   ....[54]....
        /*0204*/ 	.word	0x0000c310


	//   ....[55]....
        /*0208*/ 	.word	0x0000c360


	//   ....[56]....
        /*020c*/ 	.word	0x0000c380


	//   ....[57]....
        /*0210*/ 	.word	0x0000c3a0


	//   ....[58]....
        /*0214*/ 	.word	0x0000c3c0


	//----- nvinfo : EIATTR_EXIT_INSTR_OFFSETS
	.align		4
.L_2541:
        /*0218*/ 	.byte	0x04, 0x1c
        /*021a*/ 	.short	(.L_2543 - .L_2542)


	//   ....[0]....
.L_2542:
        /*021c*/ 	.word	0x0000c480


	//   ....[1]....
        /*0220*/ 	.word	0x0000c6a0


	//----- nvinfo : EIATTR_MAX_THREADS
	.align		4
.L_2543:
        /*0224*/ 	.byte	0x04, 0x05
        /*0226*/ 	.short	(.L_2545 - .L_2544)
.L_2544:
        /*0228*/ 	.word	0x00000020
        /*022c*/ 	.word	0x00000001
        /*0230*/ 	.word	0x00000001


	//----- nvinfo : EIATTR_CRS_STACK_SIZE
	.align		4
.L_2545:
        /*0234*/ 	.byte	0x04, 0x1e
        /*0236*/ 	.short	(.L_2547 - .L_2546)
.L_2546:
        /*0238*/ 	.word	0x00000000
.L_2547:


//--------------------- .nv.info._Z25selective_scan_bwd_kernelI32Selective_Scan_bwd_kernel_traitsILi32ELi16ELb0ELb1ELb0ELb0ELb0EN3c104HalfEfEEv12SSMParamsBwd --------------------------
	.section	.nv.info._Z25selective_scan_bwd_kernelI32Selective_Scan_bwd_kernel_traitsILi32ELi16ELb0ELb1ELb0ELb0ELb0EN3c104HalfEfEEv12SSMParamsBwd,"",@"SHT_CUDA_INFO"
	.sectionflags	@""
	.align	4


	//----- nvinfo : EIATTR_CUDA_API_VERSION
	.align		4
        /*0000*/ 	.byte	0x04, 0x37
        /*0002*/ 	.short	(.L_2549 - .L_2548)
.L_2548:
        /*0004*/ 	.word	0x00000082


	//----- nvinfo : EIATTR_SW2861232_WAR
	.align		4
.L_2549:
        /*0008*/ 	.byte	0x01, 0x35
	.zero		2


	//----- nvinfo : EIATTR_PARAM_CBANK
	.align		4
        /*000c*/ 	.byte	0x04, 0x0a
        /*000e*/ 	.short	(.L_2551 - .L_2550)
	.align		4
.L_2550:
        /*0010*/ 	.word	index@(.nv.constant0._Z25selective_scan_bwd_kernelI32Selective_Scan_bwd_kernel_traitsILi32ELi16ELb0ELb1ELb0ELb0ELb0EN3c104HalfEfEEv12SSMParamsBwd)
        /*0014*/ 	.short	0x0160
        /*0016*/ 	.short	0x01f0


	//----- nvinfo : EIATTR_CBANK_PARAM_SIZE
	.align		4
.L_2551:
        /*0018*/ 	.byte	0x03, 0x19
        /*001a*/ 	.short	0x01f0


	//----- nvinfo : EIATTR_KPARAM_INFO
	.align		4
        /*001c*/ 	.byte	0x04, 0x17
        /*001e*/ 	.short	(.L_2553 - .L_2552)
.L_2552:
        /*0020*/ 	.word	0x00000000
        /*0024*/ 	.short	0x0000
        /*0026*/ 	.short	0x0000
        /*0028*/ 	.byte	0x00, 0xf0, 0xc1, 0x07


	//----- nvinfo : EIATTR_MAXREG_COUNT
	.align		4
.L_2553:
        /*002c*/ 	.byte	0x03, 0x1b
        /*002e*/ 	.short	0x00ff


	//----- nvinfo : EIATTR_NUM_BARRIERS
	.align		4
        /*0030*/ 	.byte	0x02, 0x4c
        /*0032*/ 	.byte	0x01
	.zero		1


	//----- nvinfo : EIATTR_MERCURY_ISA_VERSION
	.align		4
        /*0034*/ 	.byte	0x03, 0x5f
        /*0036*/ 	.short	0x0000


	//----- nvinfo : EIATTR_COOP_GROUP_MASK_REGIDS
	.align		4
        /*0038*/ 	.byte	0x04, 0x29
        /*003a*/ 	.short	(.L_2555 - .L_2554)


	//   ....[0]....
.L_2554:
        /*003c*/ 	.word	0xffffffff


	//   ....[1]....
        /*0040*/ 	.word	0xffffffff


	//   ....[2]....
        /*0044*/ 	.word	0xffffffff


	//   ....[3]....
        /*0048*/ 	.word	0xffffffff


	//   ....[4]....
        /*004c*/ 	.word	0xffffffff


	//   ....[5]....
        /*0050*/ 	.word	0xffffffff


	//   ....[6]....
        /*0054*/ 	.word	0xffffffff


	//   ....[7]....
        /*0058*/ 	.word	0xffffffff


	//   ....[8]....
        /*005c*/ 	.word	0xffffffff


	//   ....[9]....
        /*0060*/ 	.word	0xffffffff


	//   ....[10]....
        /*0064*/ 	.word	0xffffffff


	//   ....[11]....
        /*0068*/ 	.word	0xffffffff


	//   ....[12]....
        /*006c*/ 	.word	0xffffffff


	//   ....[13]....
        /*0070*/ 	.word	0xffffffff


	//   ....[14]....
        /*0074*/ 	.word	0xffffffff


	//   ....[15]....
        /*0078*/ 	.word	0xffffffff


	//   ....[16]....
        /*007c*/ 	.word	0xffffffff


	//   ....[17]....
        /*0080*/ 	.word	0xffffffff


	//   ....[18]....
        /*0084*/ 	.word	0xffffffff


	//   ....[19]....
        /*0088*/ 	.word	0xffffffff


	//   ....[20]....
        /*008c*/ 	.word	0xffffffff


	//   ....[21]....
        /*0090*/ 	.word	0xffffffff


	//   ....[22]....
        /*0094*/ 	.word	0xffffffff


	//   ....[23]....
        /*0098*/ 	.word	0xffffffff


	//   ....[24]....
        /*009c*/ 	.word	0xffffffff


	//   ....[25]....
        /*00a0*/ 	.word	0xffffffff


	//   ....[26]....
        /*00a4*/ 	.word	0xffffffff


	//   ....[27]....
        /*00a8*/ 	.word	0xffffffff


	//   ....[28]....
        /*00ac*/ 	.word	0xffffffff


	//   ....[29]....
        /*00b0*/ 	.word	0xffffffff


	//   ....[30]....
        /*00b4*/ 	.word	0xffffffff


	//   ....[31]....
        /*00b8*/ 	.word	0xffffffff


	//   ....[32]....
        /*00bc*/ 	.word	0xffffffff


	//   ....[33]....
        /*00c0*/ 	.word	0xffffffff


	//   ....[34]....
        /*00c4*/ 	.word	0xffffffff


	//   ....[35]....
        /*00c8*/ 	.word	0xffffffff


	//   ....[36]....
        /*00cc*/ 	.word	0xffffffff


	//   ....[37]....
        /*00d0*/ 	.word	0xffffffff


	//   ....[38]....
        /*00d4*/ 	.word	0xffffffff


	//   ....[39]....
        /*00d8*/ 	.word	0xffffffff


	//   ....[40]....
        /*00dc*/ 	.word	0xffffffff


	//   ....[41]....
        /*00e0*/ 	.word	0xffffffff


	//   ....[42]....
        /*00e4*/ 	.word	0xffffffff


	//   ....[43]....
        /*00e8*/ 	.word	0xffffffff


	//   ....[44]....
        /*00ec*/ 	.word	0xffffffff


	//   ....[45]....
        /*00f0*/ 	.word	0xffffffff


	//   ....[46]....
        /*00f4*/ 	.word	0xffffffff


	//   ....[47]....
        /*00f8*/ 	.word	0xffffffff


	//   ....[48]....
        /*00fc*/ 	.word	0xffffffff


	//   ....[49]....
        /*0100*/ 	.word	0xffffffff


	//   ....[50]....
        /*0104*/ 	.word	0xffffffff


	//   ....[51]....
        /*0108*/ 	.word	0xffffffff


	//   ....[52]....
        /*010c*/ 	.word	0xffffffff


	//   ....[53]....
        /*0110*/ 	.word	0xffffffff


	//----- nvinfo : EIATTR_COOP_GROUP_INSTR_OFFSETS
	.align		4
.L_2555:
        /*0114*/ 	.byte	0x04, 0x28
        /*0116*/ 	.short	(.L_2557 - .L_2556)


	//   ....[0]....
.L_2556:
        /*0118*/ 	.word	0x00001150


	//   ....[1]....
        /*011c*/ 	.word	0x00001790


	//   ....[2]....
        /*0120*/ 	.word	0x00001d80


	//   ....[3]....
        /*0124*/ 	.word	0x00002b00


	//   ....[4]....
        /*0128*/ 	.word	0x000038e0


	//   ....[5]....
        /*012c*/ 	.word	0x00003910


	//   ....[6]....
        /*0130*/ 	.word	0x00003920


	//   ....[7]....
        /*0134*/ 	.word	0x00003930


	//   ....[8]....
        /*0138*/ 	.word	0x00003960


	//   ....[9]....
        /*013c*/ 	.word	0x00003990


	//   ....[10]....
        /*0140*/ 	.word	0x000039b0


	//   ....[11]....
        /*0144*/ 	.word	0x000039d0


	//   ....[12]....
        /*0148*/ 	.word	0x00003a00


	//   ....[13]....
        /*014c*/ 	.word	0x00003a30


	//   ....[14]....
        /*0150*/ 	.word	0x00003a50


	//   ....[15]....
        /*0154*/ 	.word	0x00003a70


	//   ....[16]....
        /*0158*/ 	.word	0x00003ae0


	//   ....[17]....
        /*015c*/ 	.word	0x00003b10


	//   ....[18]....
        /*0160*/ 	.word	0x00003b20


	//   ....[19]....
        /*0164*/ 	.word	0x00003b30


	//   ....[20]....
        /*0168*/ 	.word	0x00003b80


	//   ....[21]....
        /*016c*/ 	.word	0x00003bb0


	//   ....[22]....
        /*0170*/ 	.word	0x00003bd0


	//   ....[23]....
        /*0174*/ 	.word	0x00003be0


	//   ....[24]....
        /*0178*/ 	.word	0x00003bf0


	//   ....[25]....
        /*017c*/ 	.word	0x00003c20


	//   ....[26]....
        /*0180*/ 	.word	0x00003c40


	//   ....[27]....
        /*0184*/ 	.word	0x00003c60


	//   ....[28]....
        /*0188*/ 	.word	0x00003c70


	//   ....[29]....
        /*018c*/ 	.word	0x00003c80


	//   ....[30]....
        /*0190*/ 	.word	0x00003c90


	//   ....[31]....
        /*0194*/ 	.word	0x00003ca0


	//   ....[32]....
        /*0198*/ 	.word	0x00004fa0


	//   ....[33]....
        /*019c*/ 	.word	0x00004fe0


	//   ....[34]....
        /*01a0*/ 	.word	0x000050e0


	//   ....[35]....
        /*01a4*/ 	.word	0x00005110


	//   ....[36]....
        /*01a8*/ 	.word	0x000051f0


	//   ....[37]....
        /*01ac*/ 	.word	0x00005220


	//   ....[38]....
        /*01b0*/ 	.word	0x00005300


	//   ....[39]....
        /*01b4*/ 	.word	0x00005330


	//   ....[40]....
        /*01b8*/ 	.word	0x00005410


	//   ....[41]....
        /*01bc*/ 	.word	0x00005440


	//   ....[42]....
        /*01c0*/ 	.word	0x00005b30


	//   ....[43]....
        /*01c4*/ 	.word	0x00006370


	//   ....[44]....
        /*01c8*/ 	.word	0x00006940


	//   ....[45]....
        /*01cc*/ 	.word	0x00006990


	//   ....[46]....
        /*01d0*/ 	.word	0x000069c0


	//   ....[47]....
        /*01d4*/ 	.word	0x000069e0


	//   ....[48]....
        /*01d8*/ 	.word	0x00006a00


	//   ....[49]....
        /*01dc*/ 	.word	0x00006ab0


	//   ....[50]....
        /*01e0*/ 	.word	0x00006b00


	//   ....[51]....
        /*01e4*/ 	.word	0x00006b20


	//   ....[52]....
        /*01e8*/ 	.word	0x00006b40


	//   ....[53]....
        /*01ec*/ 	.word	0x00006b60


	//----- nvinfo : EIATTR_EXIT_INSTR_OFFSETS
	.align		4
.L_2557:
        /*01f0*/ 	.byte	0x04, 0x1c
        /*01f2*/ 	.short	(.L_2559 - .L_2558)


	//   ....[0]....
.L_2558:
        /*01f4*/ 	.word	0x00006c20


	//   ....[1]....
        /*01f8*/ 	.word	0x00006e40


	//----- nvinfo : EIATTR_MAX_THREADS
	.align		4
.L_2559:
        /*01fc*/ 	.byte	0x04, 0x05
        /*01fe*/ 	.short	(.L_2561 - .L_2560)
.L_2560:
        /*0200*/ 	.word	0x00000020
        /*0204*/ 	.word	0x00000001
        /*0208*/ 	.word	0x00000001


	//----- nvinfo : EIATTR_CRS_STACK_SIZE
	.align		4
.L_2561:
        /*020c*/ 	.byte	0x04, 0x1e
        /*020e*/ 	.short	(.L_2563 - .L_2562)
.L_2562:
        /*0210*/ 	.word	0x00000000
.L_2563:


//--------------------- .nv.info._Z25selective_scan_bwd_kernelI32Selective_Scan_bwd_kernel_traitsILi32ELi16ELb0ELb1ELb0ELb0ELb1EN3c104HalfEfEEv12SSMParamsBwd --------------------------
	.section	.nv.info._Z25selective_scan_bwd_kernelI32Selective_Scan_bwd_kernel_traitsILi32ELi16ELb0ELb1ELb0ELb0ELb1EN3c104HalfEfEEv12SSMParamsBwd,"",@"SHT_CUDA_INFO"
	.sectionflags	@""
	.align	4


	//----- nvinfo : EIATTR_CUDA_API_VERSION
	.align		4
        /*0000*/ 	.byte	0x04, 0x37
        /*0002*/ 	.short	(.L_2565 - .L_2564)
.L_2564:
        /*0004*/ 	.word	0x00000082


	//----- nvinfo : EIATTR_SW2861232_WAR
	.align		4
.L_2565:
        /*0008*/ 	.byte	0x01, 0x35
	.zero		2


	//----- nvinfo : EIATTR_PARAM_CBANK
	.align		4
        /*000c*/ 	.byte	0x04, 0x0a
        /*000e*/ 	.short	(.L_2567 - .L_2566)
	.align		4
.L_2566:
        /*0010*/ 	.word	index@(.nv.constant0._Z25selective_scan_bwd_kernelI32Selective_Scan_bwd_kernel_traitsILi32ELi16ELb0ELb1ELb0ELb0ELb1EN3c104HalfEfEEv12SSMParamsBwd)
        /*0014*/ 	.short	0x0160
        /*0016*/ 	.short	0x01f0


	//----- nvinfo : EIATTR_CBANK_PARAM_SIZE
	.align		4
.L_2567:
        /*0018*/ 	.byte	0x03, 0x19
        /*001a*/ 	.short	0x01f0


	//----- nvinfo : EIATTR_KPARAM_INFO
	.align		4
        /*001c*/ 	.byte	0x04, 0x17
        /*001e*/ 	.short	(.L_2569 - .L_2568)
.L_2568:
        /*0020*/ 	.word	0x00000000
        /*0024*/ 	.short	0x0000
        /*0026*/ 	.short	0x0000
        /*0028*/ 	.byte	0x00, 0xf0, 0xc1, 0x07


	//----- nvinfo : EIATTR_MAXREG_COUNT
	.align		4
.L_2569:
        /*002c*/ 	.byte	0x03, 0x1b
        /*002e*/ 	.short	0x00ff


	//----- nvinfo : EIATTR_NUM_BARRIERS
	.align		4
        /*0030*/ 	.byte	0x02, 0x4c
        /*0032*/ 	.byte	0x01
	.zero		1


	//----- nvinfo : EIATTR_MERCURY_ISA_VERSION
	.align		4
        /*0034*/ 	.byte	0x03, 0x5f
        /*0036*/ 	.short	0x0000


	//----- nvinfo : EIATTR_COOP_GROUP_MASK_REGIDS
	.align		4
        /*0038*/ 	.byte	0x04, 0x29
        /*003a*/ 	.short	(.L_2571 - .L_2570)


	//   ....[0]....
.L_2570:
        /*003c*/ 	.word	0xffffffff


	//   ....[1]....
        /*0040*/ 	.word	0xffffffff


	//   ....[2]....
        /*0044*/ 	.word	0xffffffff


	//   ....[3]....
        /*0048*/ 	.word	0xffffffff


	//   ....[4]....
        /*004c*/ 	.word	0xffffffff


	//   ....[5]....
        /*0050*/ 	.word	0xffffffff


	//   ....[6]....
        /*0054*/ 	.word	0xffffffff


	//   ....[7]....
        /*0058*/ 	.word	0xffffffff


	//   ....[8]....
        /*005c*/ 	.word	0xffffffff


	//   ....[9]....
        /*0060*/ 	.word	0xffffffff


	//   ....[10]....
        /*0064*/ 	.word	0xffffffff


	//   ....[11]....
        /*0068*/ 	.word	0xffffffff


	//   ....[12]....
        /*006c*/ 	.word	0xffffffff


	//   ....[13]....
        /*0070*/ 	.word	0xffffffff


	//   ....[14]....
        /*0074*/ 	.word	0xffffffff


	//   ....[15]....
        /*0078*/ 	.word	0xffffffff


	//   ....[16]....
        /*007c*/ 	.word	0xffffffff


	//   ....[17]....
        /*0080*/ 	.word	0xffffffff


	//   ....[18]....
        /*0084*/ 	.word	0xffffffff


	//   ....[19]....
        /*0088*/ 	.word	0xffffffff


	//   ....[20]....
        /*008c*/ 	.word	0xffffffff


	//   ....[21]....
        /*0090*/ 	.word	0xffffffff


	//   ....[22]....
        /*0094*/ 	.word	0xffffffff


	//   ....[23]....
        /*0098*/ 	.word	0xffffffff


	//   ....[24]....
        /*009c*/ 	.word	0xffffffff


	//   ....[25]....
        /*00a0*/ 	.word	0xffffffff


	//   ....[26]....
        /*00a4*/ 	.word	0xffffffff


	//   ....[27]....
        /*00a8*/ 	.word	0xffffffff


	//   ....[28]....
        /*00ac*/ 	.word	0xffffffff


	//   ....[29]....
        /*00b0*/ 	.word	0xffffffff


	//   ....[30]....
        /*00b4*/ 	.word	0xffffffff


	//   ....[31]....
        /*00b8*/ 	.word	0xffffffff


	//   ....[32]....
        /*00bc*/ 	.word	0xffffffff


	//   ....[33]....
        /*00c0*/ 	.word	0xffffffff


	//   ....[34]....
        /*00c4*/ 	.word	0xffffffff


	//   ....[35]....
        /*00c8*/ 	.word	0xffffffff


	//   ....[36]....
        /*00cc*/ 	.word	0xffffffff


	//   ....[37]....
        /*00d0*/ 	.word	0xffffffff


	//   ....[38]....
        /*00d4*/ 	.word	0xffffffff


	//   ....[39]....
        /*00d8*/ 	.word	0xffffffff


	//   ....[40]....
        /*00dc*/ 	.word	0xffffffff


	//   ....[41]....
        /*00e0*/ 	.word	0xffffffff


	//   ....[42]....
        /*00e4*/ 	.word	0xffffffff


	//   ....[43]....
        /*00e8*/ 	.word	0xffffffff


	//   ....[44]....
        /*00ec*/ 	.word	0xffffffff


	//   ....[45]....
        /*00f0*/ 	.word	0xffffffff


	//   ....[46]....
        /*00f4*/ 	.word	0xffffffff


	//   ....[47]....
        /*00f8*/ 	.word	0xffffffff


	//   ....[48]....
        /*00fc*/ 	.word	0xffffffff


	//   ....[49]....
        /*0100*/ 	.word	0xffffffff


	//   ....[50]....
        /*0104*/ 	.word	0xffffffff


	//   ....[51]....
        /*0108*/ 	.word	0xffffffff


	//   ....[52]....
        /*010c*/ 	.word	0xffffffff


	//   ....[53]....
        /*0110*/ 	.word	0xffffffff


	//   ....[54]....
        /*0114*/ 	.word	0xffffffff


	//   ....[55]....
        /*0118*/ 	.word	0xffffffff


	//   ....[56]....
        /*011c*/ 	.word	0xffffffff


	//   ....[57]....
        /*0120*/ 	.word	0xffffffff


	//----- nvinfo : EIATTR_COOP_GROUP_INSTR_OFFSETS
	.align		4
.L_2571:
        /*0124*/ 	.byte	0x04, 0x28
        /*0126*/ 	.short	(.L_2573 - .L_2572)


	//   ....[0]....
.L_2572:
        /*0128*/ 	.word	0x00001390


	//   ....[1]....
        /*012c*/ 	.word	0x000019d0


	//   ....[2]....
        /*0130*/ 	.word	0x000021f0


	//   ....[3]....
        /*0134*/ 	.word	0x00002720


	//   ....[4]....
        /*0138*/ 	.word	0x00002e50


	//   ....[5]....
        /*013c*/ 	.word	0x00003a70


	//   ....[6]....
        /*0140*/ 	.word	0x00004790


	//   ....[7]....
        /*0144*/ 	.word	0x00005870


	//   ....[8]....
        /*0148*/ 	.word	0x00006650


	//   ....[9]....
        /*014c*/ 	.word	0x000066a0


	//   ....[10]....
        /*0150*/ 	.word	0x00006740


	//   ....[11]....
        /*0154*/ 	.word	0x00006750


	//   ....[12]....
        /*0158*/ 	.word	0x00006790


	//   ....[13]....
        /*015c*/ 	.word	0x000067a0


	//   ....[14]....
        /*0160*/ 	.word	0x000067d0


	//   ....[15]....
        /*0164*/ 	.word	0x000067f0


	//   ....[16]....
        /*0168*/ 	.word	0x00006820


	//   ....[17]....
        /*016c*/ 	.word	0x00006840


	//   ....[18]....
        /*0170*/ 	.word	0x00006870


	//   ....[19]....
        /*0174*/ 	.word	0x00006890


	//   ....[20]....
        /*0178*/ 	.word	0x000068c0


	//   ....[21]....
        /*017c*/ 	.word	0x000068e0


	//   ....[22]....
        /*0180*/ 	.word	0x00006920


	//   ....[23]....
        /*0184*/ 	.word	0x00006940


	//   ....[24]....
        /*0188*/ 	.word	0x00006990


	//   ....[25]....
        /*018c*/ 	.word	0x000069b0


	//   ....[26]....
        /*0190*/ 	.word	0x00006a00


	//   ....[27]....
        /*0194*/ 	.word	0x00006a10


	//   ....[28]....
        /*0198*/ 	.word	0x00006a30


	//   ....[29]....
        /*019c*/ 	.word	0x00006a60


	//   ....[30]....
        /*01a0*/ 	.word	0x00006a70


	//   ....[31]....
        /*01a4*/ 	.word	0x00006ab0


	//   ....[32]....
        /*01a8*/ 	.word	0x00006ac0


	//   ....[33]....
        /*01ac*/ 	.word	0x00006ad0


	//   ....[34]....
        /*01b0*/ 	.word	0x00006af0


	//   ....[35]....
        /*01b4*/ 	.word	0x00006b30


	//   ....[36]....
        /*01b8*/ 	.word	0x00007e20


	//   ....[37]....
        /*01bc*/ 	.word	0x00007e60


	//   ....[38]....
        /*01c0*/ 	.word	0x00007f60


	//   ....[39]....
        /*01c4*/ 	.word	0x00007f90


	//   ....[40]....
        /*01c8*/ 	.word	0x00008070


	//   ....[41]....
        /*01cc*/ 	.word	0x000080a0


	//   ....[42]....
        /*01d0*/ 	.word	0x00008180


	//   ....[43]....
        /*01d4*/ 	.word	0x000081b0


	//   ....[44]....
        /*01d8*/ 	.word	0x00008290


	//   ....[45]....
        /*01dc*/ 	.word	0x000082c0


	//   ....[46]....
        /*01e0*/ 	.word	0x00008a30


	//   ....[47]....
        /*01e4*/ 	.word	0x000092b0


	//   ....[48]....
        /*01e8*/ 	.word	0x000098d0


	//   ....[49]....
        /*01ec*/ 	.word	0x00009920


	//   ....[50]....
        /*01f0*/ 	.word	0x00009950


	//   ....[51]....
        /*01f4*/ 	.word	0x00009970


	//   ....[52]....
        /*01f8*/ 	.word	0x00009990


	//   ....[53]....
        /*01fc*/ 	.word	0x00009a60


	//   ....[54]....
        /*0200*/ 	.word	0x00009ab0


	//   ....[55]....
        /*0204*/ 	.word	0x00009ad0


	//   ....[56]....
        /*0208*/ 	.word	0x00009af0


	//   ....[57]....
        /*020c*/ 	.word	0x00009b10


	//----- nvinfo : EIATTR_EXIT_INSTR_OFFSETS
	.align		4
.L_2573:
        /*0210*/ 	.byte	0x04, 0x1c
        /*0212*/ 	.short	(.L_2575 - .L_2574)


	//   ....[0]....
.L_2574:
        /*0214*/ 	.word	0x00009bf0


	//   ....[1]....
        /*0218*/ 	.word	0x00009e70


	//----- nvinfo : EIATTR_MAX_THREADS
	.align		4
.L_2575:
        /*021c*/ 	.byte	0x04, 0x05
        /*021e*/ 	.short	(.L_2577 - .L_2576)
.L_2576:
        /*0220*/ 	.word	0x00000020
        /*0224*/ 	.word	0x00000001
        /*0228*/ 	.word	0x00000001


	//----- nvinfo : EIATTR_CRS_STACK_SIZE
	.align		4
.L_2577:
        /*022c*/ 	.byte	0x04, 0x1e
        /*022e*/ 	.short	(.L_2579 - .L_2578)
.L_2578:
        /*0230*/ 	.word	0x00000000
.L_2579:


//--------------------- .nv.info._Z25selective_scan_bwd_kernelI32Selective_Scan_bwd_kernel_traitsILi32ELi16ELb0ELb1ELb0ELb1ELb0EN3c104HalfEfEEv12SSMParamsBwd --------------------------
	.section	.nv.info._Z25selective_scan_bwd_kernelI32Selective_Scan_bwd_kernel_traitsILi32ELi16ELb0ELb1ELb0ELb1ELb0EN3c104HalfEfEEv12SSMParamsBwd,"",@"SHT_CUDA_INFO"
	.sectionflags	@""
	.align	4


	//----- nvinfo : EIATTR_CUDA_API_VERSION
	.align		4
        /*0000*/ 	.byte	0x04, 0x37
        /*0002*/ 	.short	(.L_2581 - .L_2580)
.L_2580:
        /*0004*/ 	.word	0x00000082


	//----- nvinfo : EIATTR_SW2861232_WAR
	.align		4
.L_2581:
        /*0008*/ 	.byte	0x01, 0x35
	.zero		2


	//----- nvinfo : EIATTR_PARAM_CBANK
	.align		4
        /*000c*/ 	.byte	0x04, 0x0a
        /*000e*/ 	.short	(.L_2583 - .L_2582)
	.align		4
.L_2582:
        /*0010*/ 	.word	index@(.nv.constant0._Z25selective_scan_bwd_kernelI32Selective_Scan_bwd_kernel_traitsILi32ELi16ELb0ELb1ELb0ELb1ELb0EN3c104HalfEfEEv12SSMParamsBwd)
        /*0014*/ 	.short	0x0160
        /*0016*/ 	.short	0x01f0


	//----- nvinfo : EIATTR_CBANK_PARAM_SIZE
	.align		4
.L_2583:
        /*0018*/ 	.byte	0x03, 0x19
        /*001a*/ 	.short	0x01f0


	//----- nvinfo : EIATTR_KPARAM_INFO
	.align		4
        /*001c*/ 	.byte	0x04, 0x17
        /*001e*/ 	.short	(.L_2585 - .L_2584)
.L_2584:
        /*0020*/ 	.word	0x00000000
        /*0024*/ 	.short	0x0000
        /*0026*/ 	.short	0x0000
        /*0028*/ 	.byte	0x00, 0xf0, 0xc1, 0x07


	//----- nvinfo : EIATTR_MAXREG_COUNT
	.align		4
.L_2585:
        /*002c*/ 	.byte	0x03, 0x1b
        /*002e*/ 	.short	0x00ff


	//----- nvinfo : EIATTR_NUM_BARRIERS
	.align		4
        /*0030*/ 	.byte	0x02, 0x4c
        /*0032*/ 	.byte	0x01
	.zero		1


	//----- nvinfo : EIATTR_MERCURY_ISA_VERSION
	.align		4
        /*0034*/ 	.byte	0x03, 0x5f
        /*0036*/ 	.short	0x0000


	//----- nvinfo : EIATTR_COOP_GROUP_MASK_REGIDS
	.align		4
        /*0038*/ 	.byte	0x04, 0x29
        /*003a*/ 	.short	(.L_2587 - .L_2586)


	//   ....[0]....
.L_2586:
        /*003c*/ 	.word	0xffffffff


	//   ....[1]....
        /*0040*/ 	.word	0xffffffff


	//   ....[2]....
        /*0044*/ 	.word	0xffffffff


	//   ....[3]....
        /*0048*/ 	.word	0xffffffff


	//   ....[4]....
        /*004c*/ 	.word	0xffffffff


	//   ....[5]....
        /*0050*/ 	.word	0xffffffff


	//   ....[6]....
        /*0054*/ 	.word	0xffffffff


	//   ....[7]....
        /*0058*/ 	.word	0xffffffff


	//   ....[8]....
        /*005c*/ 	.word	0xffffffff


	//   ....[9]....
        /*0060*/ 	.word	0xffffffff


	//   ....[10]....
        /*0064*/ 	.word	0xffffffff


	//   ....[11]....
        /*0068*/ 	.word	0xffffffff


	//   ....[12]....
        /*006c*/ 	.word	0xffffffff


	//   ....[13]....
        /*0070*/ 	.word	0xffffffff


	//   ....[14]....
        /*0074*/ 	.word	0xffffffff


	//   ....[15]....
        /*0078*/ 	.word	0xffffffff


	//   ....[16]....
        /*007c*/ 	.word	0xffffffff


	//   ....[17]....
        /*0080*/ 	.word	0xffffffff


	//   ....[18]....
        /*0084*/ 	.word	0xffffffff


	//   ....[19]....
        /*0088*/ 	.word	0xffffffff


	//   ....[20]....
        /*008c*/ 	.word	0xffffffff


	//   ....[21]....
        /*0090*/ 	.word	0xffffffff


	//   ....[22]....
        /*0094*/ 	.word	0xffffffff


	//   ....[23]....
        /*0098*/ 	.word	0xffffffff


	//   ....[24]....
        /*009c*/ 	.word	0xffffffff


	//   ....[25]....
        /*00a0*/ 	.word	0xffffffff


	//   ....[26]....
        /*00a4*/ 	.word	0xffffffff


	//   ....[27]....
        /*00a8*/ 	.word	0xffffffff


	//   ....[28]....
        /*00ac*/ 	.word	0xffffffff


	//   ....[29]....
        /*00b0*/ 	.word	0xffffffff


	//   ....[30]....
        /*00b4*/ 	.word	0xffffffff


	//   ....[31]....
        /*00b8*/ 	.word	0xffffffff


	//   ....[32]....
        /*00bc*/ 	.word	0xffffffff


	//   ....[33]....
        /*00c0*/ 	.word	0xffffffff


	//   ....[34]....
        /*00c4*/ 	.word	0xffffffff


	//   ....[35]....
        /*00c8*/ 	.word	0xffffffff


	//   ....[36]....
        /*00cc*/ 	.word	0xffffffff


	//   ....[37]....
        /*00d0*/ 	.word	0xffffffff


	//   ....[38]....
        /*00d4*/ 	.word	0xffffffff


	//   ....[39]....
        /*00d8*/ 	.word	0xffffffff


	//   ....[40]....
        /*00dc*/ 	.word	0xffffffff


	//   ....[41]....
        /*00e0*/ 	.word	0xffffffff


	//   ....[42]....
        /*00e4*/ 	.word	0xffffffff


	//   ....[43]....
        /*00e8*/ 	.word	0xffffffff


	//   ....[44]....
        /*00ec*/ 	.word	0xffffffff


	//   ....[45]....
        /*00f0*/ 	.word	0xffffffff


	//   ....[46]....
        /*00f4*/ 	.word	0xffffffff


	//   ....[47]....
        /*00f8*/ 	.word	0xffffffff


	//   ....[48]....
        /*00fc*/ 	.word	0xffffffff


	//   ....[49]....
        /*0100*/ 	.word	0xffffffff


	//   ....[50]....
        /*0104*/ 	.word	0xffffffff


	//   ....[51]....
        /*0108*/ 	.word	0xffffffff


	//   ....[52]....
        /*010c*/ 	.word	0xffffffff


	//   ....[53]....
        /*0110*/ 	.word	0xffffffff


	//   ....[54]....
        /*0114*/ 	.word	0xffffffff


	//----- nvinfo : EIATTR_COOP_GROUP_INSTR_OFFSETS
	.align		4
.L_2587:
        /*0118*/ 	.byte	0x04, 0x28
        /*011a*/ 	.short	(.L_2589 - .L_2588)


	//   ....[0]....
.L_2588:
        /*011c*/ 	.word	0x000011c0


	//   ....[1]....
        /*0120*/ 	.word	0x000016c0


	//   ....[2]....
        /*0124*/ 	.word	0x00001bc0


	//   ....[3]....
        /*0128*/ 	.word	0x00004e10


	//   ....[4]....
        /*012c*/ 	.word	0x00005b60


	//   ....[5]....
        /*0130*/ 	.word	0x00005c10


	//   ....[6]....
        /*0134*/ 	.word	0x00005c30


	//   ....[7]....
        /*0138*/ 	.word	0x00005c50


	//   ....[8]....
        /*013c*/ 	.word	0x00005c60


	//   ....[9]....
        /*0140*/ 	.word	0x00005ca0


	//   ....[10]....
        /*0144*/ 	.word	0x00005cc0


	//   ....[11]....
        /*0148*/ 	.word	0x00005ce0


	//   ....[12]....
        /*014c*/ 	.word	0x00005d00


	//   ....[13]....
        /*0150*/ 	.word	0x00005d40


	//   ....[14]....
        /*0154*/ 	.word	0x00005d70


	//   ....[15]....
        /*0158*/ 	.word	0x00005d80


	//   ....[16]....
        /*015c*/ 	.word	0x00005da0


	//   ....[17]....
        /*0160*/ 	.word	0x00005e00


	//   ....[18]....
        /*0164*/ 	.word	0x00005e20


	//   ....[19]....
        /*0168*/ 	.word	0x00005e50


	//   ....[20]....
        /*016c*/ 	.word	0x00005eb0


	//   ....[21]....
        /*0170*/ 	.word	0x00005ed0


	//   ....[22]....
        /*0174*/ 	.word	0x00005ee0


	//   ....[23]....
        /*0178*/ 	.word	0x00005ef0


	//   ....[24]....
        /*017c*/ 	.word	0x00005f20


	//   ....[25]....
        /*0180*/ 	.word	0x00005f40


	//   ....[26]....
        /*0184*/ 	.word	0x00005f60


	//   ....[27]....
        /*0188*/ 	.word	0x00005f70


	//   ....[28]....
        /*018c*/ 	.word	0x00005f80


	//   ....[29]....
        /*0190*/ 	.word	0x00005f90


	//   ....[30]....
        /*0194*/ 	.word	0x00006240


	//   ....[31]....
        /*0198*/ 	.word	0x00006270


	//   ....[32]....
        /*019c*/ 	.word	0x000072b0


	//   ....[33]....
        /*01a0*/ 	.word	0x000072f0


	//   ....[34]....
        /*01a4*/ 	.word	0x000073f0


	//   ....[35]....
        /*01a8*/ 	.word	0x00007420


	//   ....[36]....
        /*01ac*/ 	.word	0x00007500


	//   ....[37]....
        /*01b0*/ 	.word	0x00007530


	//   ....[38]....
        /*01b4*/ 	.word	0x00007610


	//   ....[39]....
        /*01b8*/ 	.word	0x00007640


	//   ....[40]....
        /*01bc*/ 	.word	0x00007720


	//   ....[41]....
        /*01c0*/ 	.word	0x00007750


	//   ....[42]....
        /*01c4*/ 	.word	0x00008040


	//   ....[43]....
        /*01c8*/ 	.word	0x00008800


	//   ....[44]....
        /*01cc*/ 	.word	0x000093b0


	//   ....[45]....
        /*01d0*/ 	.word	0x00009990


	//   ....[46]....
        /*01d4*/ 	.word	0x000099e0


	//   ....[47]....
        /*01d8*/ 	.word	0x00009a10


	//   ....[48]....
        /*01dc*/ 	.word	0x00009a30


	//   ....[49]....
        /*01e0*/ 	.word	0x00009a50


	//   ....[50]....
        /*01e4*/ 	.word	0x00009b00


	//   ....[51]....
        /*01e8*/ 	.word	0x00009b50


	//   ....[52]....
        /*01ec*/ 	.word	0x00009b70


	//   ....[53]....
        /*01f0*/ 	.word	0x00009b90


	//   ....[54]....
        /*01f4*/ 	.word	0x00009bb0


	//----- nvinfo : EIATTR_EXIT_INSTR_OFFSETS
	.align		4
.L_2589:
        /*01f8*/ 	.byte	0x04, 0x1c
        /*01fa*/ 	.short	(.L_2591 - .L_2590)


	//   ....[0]....
.L_2590:
        /*01fc*/ 	.word	0x00009c70


	//   ....[1]....
        /*0200*/ 	.word	0x00009e90


	//----- nvinfo : EIATTR_MAX_THREADS
	.align		4
.L_2591:
        /*0204*/ 	.byte	0x04, 0x05
        /*0206*/ 	.short	(.L_2593 - .L_2592)
.L_2592:
        /*0208*/ 	.word	0x00000020
        /*020c*/ 	.word	0x00000001
        /*0210*/ 	.word	0x00000001


	//----- nvinfo : EIATTR_CRS_STACK_SIZE
	.align		4
.L_2593:
        /*0214*/ 	.byte	0x04, 0x1e
        /*0216*/ 	.short	(.L_2595 - .L_2594)
.L_2594:
        /*0218*/ 	.word	0x00000000
.L_2595:


//--------------------- .nv.info._Z25selective_scan_bwd_kernelI32Selective_Scan_bwd_kernel_traitsILi32ELi16ELb0ELb1ELb0ELb1ELb1EN3c104HalfEfEEv12SSMParamsBwd --------------------------
	.section	.nv.info._Z25selective_scan_bwd_kernelI32Selective_Scan_bwd_kernel_traitsILi32ELi16ELb0ELb1ELb0ELb1ELb1EN3c104HalfEfEEv12SSMParamsBwd,"",@"SHT_CUDA_INFO"
	.sectionflags	@""
	.align	4


	//----- nvinfo : EIATTR_CUDA_API_VERSION
	.align		4
        /*0000*/ 	.byte	0x04, 0x37
        /*0002*/ 	.short	(.L_2597 - .L_2596)
.L_2596:
        /*0004*/ 	.word	0x00000082


	//----- nvinfo : EIATTR_SW2861232_WAR
	.align		4
.L_2597:
        /*0008*/ 	.byte	0x01, 0x35
	.zero		2


	//----- nvinfo : EIATTR_PARAM_CBANK
	.align		4
        /*000c*/ 	.byte	0x04, 0x0a
        /*000e*/ 	.short	(.L_2599 - .L_2598)
	.align		4
.L_2598:
        /*0010*/ 	.word	index@(.nv.constant0._Z25selective_scan_bwd_kernelI32Selective_Scan_bwd_kernel_traitsILi32ELi16ELb0ELb1ELb0ELb1ELb1EN3c104HalfEfEEv12SSMParamsBwd)
        /*0014*/ 	.short	0x0160
        /*0016*/ 	.short	0x01f0


	//----- nvinfo : EIATTR_CBANK_PARAM_SIZE
	.align		4
.L_2599:
        /*0018*/ 	.byte	0x03, 0x19
        /*001a*/ 	.short	0x01f0


	//----- nvinfo : EIATTR_KPARAM_INFO
	.align		4
        /*001c*/ 	.byte	0x04, 0x17
        /*001e*/ 	.short	(.L_2601 - .L_2600)
.L_2600:
        /*0020*/ 	.word	0x00000000
        /*0024*/ 	.short	0x0000
        /*0026*/ 	.short	0x0000
        /*0028*/ 	.byte	0x00, 0xf0, 0xc1, 0x07


	//----- nvinfo : EIATTR_MAXREG_COUNT
	.align		4
.L_2601:
        /*002c*/ 	.byte	0x03, 0x1b
        /*002e*/ 	.short	0x00ff


	//----- nvinfo : EIATTR_NUM_BARRIERS
	.align		4
        /*0030*/ 	.byte	0x02, 0x4c
        /*0032*/ 	.byte	0x01
	.zero		1


	//----- nvinfo : EIATTR_MERCURY_ISA_VERSION
	.align		4
        /*0034*/ 	.byte	0x03, 0x5f
        /*0036*/ 	.short	0x0000


	//----- nvinfo : EIATTR_COOP_GROUP_MASK_REGIDS
	.align		4
        /*0038*/ 	.byte	0x04, 0x29
        /*003a*/ 	.short	(.L_2603 - .L_2602)


	//   ....[0]....
.L_2602:
        /*003c*/ 	.word	0xffffffff


	//   ....[1]....
        /*0040*/ 	.word	0xffffffff


	//   ....[2]....
        /*0044*/ 	.word	0xffffffff


	//   ....[3]....
        /*0048*/ 	.word	0xffffffff


	//   ....[4]....
        /*004c*/ 	.word	0xffffffff


	//   ....[5]....
        /*0050*/ 	.word	0xffffffff


	//   ....[6]....
        /*0054*/ 	.word	0xffffffff


	//   ....[7]....
        /*0058*/ 	.word	0xffffffff


	//   ....[8]....
        /*005c*/ 	.word	0xffffffff


	//   ....[9]....
        /*0060*/ 	.word	0xffffffff


	//   ....[10]....
        /*0064*/ 	.word	0xffffffff


	//   ....[11]....
        /*0068*/ 	.word	0xffffffff


	//   ....[12]....
        /*006c*/ 	.word	0xffffffff


	//   ....[13]....
        /*0070*/ 	.word	0xffffffff


	//   ....[14]....
        /*0074*/ 	.word	0xffffffff


	//   ....[15]....
        /*0078*/ 	.word	0xffffffff


	//   ....[16]....
        /*007c*/ 	.word	0xffffffff


	//   ....[17]....
        /*0080*/ 	.word	0xffffffff


	//   ....[18]....
        /*0084*/ 	.word	0xffffffff


	//   ....[19]....
        /*0088*/ 	.word	0xffffffff


	//   ....[20]....
        /*008c*/ 	.word	0xffffffff


	//   ....[21]....
        /*0090*/ 	.word	0xffffffff


	//   ....[22]....
        /*0094*/ 	.word	0xffffffff


	//   ....[23]....
        /*0098*/ 	.word	0xffffffff


	//   ....[24]....
        /*009c*/ 	.word	0xffffffff


	//   ....[25]....
        /*00a0*/ 	.word	0xffffffff


	//   ....[26]....
        /*00a4*/ 	.word	0xffffffff


	//   ....[27]....
        /*00a8*/ 	.word	0xffffffff


	//   ....[28]....
        /*00ac*/ 	.word	0xffffffff


	//   ....[29]....
        /*00b0*/ 	.word	0xffffffff


	//   ....[30]....
        /*00b4*/ 	.word	0xffffffff


	//   ....[31]....
        /*00b8*/ 	.word	0xffffffff


	//   ....[32]....
        /*00bc*/ 	.word	0xffffffff


	//   ....[33]....
        /*00c0*/ 	.word	0xffffffff


	//   ....[34]....
        /*00c4*/ 	.word	0xffffffff


	//   ....[35]....
        /*00c8*/ 	.word	0xffffffff


	//   ....[36]....
        /*00cc*/ 	.word	0xffffffff


	//   ....[37]....
        /*00d0*/ 	.word	0xffffffff


	//   ....[38]....
        /*00d4*/ 	.word	0xffffffff


	//   ....[39]....
        /*00d8*/ 	.word	0xffffffff


	//   ....[40]....
        /*00dc*/ 	.word	0xffffffff


	//   ....[41]....
        /*00e0*/ 	.word	0xffffffff


	//   ....[42]....
        /*00e4*/ 	.word	0xffffffff


	//   ....[43]....
        /*00e8*/ 	.word	0xffffffff


	//   ....[44]....
        /*00ec*/ 	.word	0xffffffff


	//   ....[45]....
        /*00f0*/ 	.word	0xffffffff


	//   ....[46]....
        /*00f4*/ 	.word	0xffffffff


	//   ....[47]....
        /*00f8*/ 	.word	0xffffffff


	//   ....[48]....
        /*00fc*/ 	.word	0xffffffff


	//   ....[49]....
        /*0100*/ 	.word	0xffffffff


	//   ....[50]....
        /*0104*/ 	.word	0xffffffff


	//   ....[51]....
        /*0108*/ 	.word	0xffffffff


	//   ....[52]....
        /*010c*/ 	.word	0xffffffff


	//   ....[53]....
        /*0110*/ 	.word	0xffffffff


	//   ....[54]....
        /*0114*/ 	.word	0xffffffff


	//   ....[55]....
        /*0118*/ 	.word	0xffffffff


	//   ....[56]....
        /*011c*/ 	.word	0xffffffff


	//   ....[57]....
        /*0120*/ 	.word	0xffffffff


	//   ....[58]....
        /*0124*/ 	.word	0xffffffff


	//----- nvinfo : EIATTR_COOP_GROUP_INSTR_OFFSETS
	.align		4
.L_2603:
        /*0128*/ 	.byte	0x04, 0x28
        /*012a*/ 	.short	(.L_2605 - .L_2604)


	//   ....[0]....
.L_2604:
        /*012c*/ 	.word	0x00001390


	//   ....[1]....
        /*0130*/ 	.word	0x000018f0


	//   ....[2]....
        /*0134*/ 	.word	0x00001e60


	//   ....[3]....
        /*0138*/ 	.word	0x00004be0


	//   ....[4]....
        /*013c*/ 	.word	0x00005320


	//   ....[5]....
        /*0140*/ 	.word	0x00005ef0


	//   ....[6]....
        /*0144*/ 	.word	0x00006a00


	//   ....[7]....
        /*0148*/ 	.word	0x00007a70


	//   ....[8]....
        /*014c*/ 	.word	0x00008880


	//   ....[9]....
        /*0150*/ 	.word	0x000088b0


	//   ....[10]....
        /*0154*/ 	.word	0x00008930


	//   ....[11]....
        /*0158*/ 	.word	0x00008940


	//   ....[12]....
        /*015c*/ 	.word	0x00008980


	//   ....[13]....
        /*0160*/ 	.word	0x00008990


	//   ....[14]....
        /*0164*/ 	.word	0x000089d0


	//   ....[15]....
        /*0168*/ 	.word	0x000089e0


	//   ....[16]....
        /*016c*/ 	.word	0x00008a20


	//   ....[17]....
        /*0170*/ 	.word	0x00008a30


	//   ....[18]....
        /*0174*/ 	.word	0x00008a70


	//   ....[19]....
        /*0178*/ 	.word	0x00008a80


	//   ....[20]....
        /*017c*/ 	.word	0x00008ac0


	//   ....[21]....
        /*0180*/ 	.word	0x00008ad0


	//   ....[22]....
        /*0184*/ 	.word	0x00008b20


	//   ....[23]....
        /*0188*/ 	.word	0x00008b40


	//   ....[24]....
        /*018c*/ 	.word	0x00008ba0


	//   ....[25]....
        /*0190*/ 	.word	0x00008bb0


	//   ....[26]....
        /*0194*/ 	.word	0x00008c00


	//   ....[27]....
        /*0198*/ 	.word	0x00008c10


	//   ....[28]....
        /*019c*/ 	.word	0x00008c30


	//   ....[29]....
        /*01a0*/ 	.word	0x00008c60


	//   ....[30]....
        /*01a4*/ 	.word	0x00008c70


	//   ....[31]....
        /*01a8*/ 	.word	0x00008cb0


	//   ....[32]....
        /*01ac*/ 	.word	0x00008cc0


	//   ....[33]....
        /*01b0*/ 	.word	0x00008cd0


	//   ....[34]....
        /*01b4*/ 	.word	0x00008d00


	//   ....[35]....
        /*01b8*/ 	.word	0x00008fd0


	//   ....[36]....
        /*01bc*/ 	.word	0x0000a020


	//   ....[37]....
        /*01c0*/ 	.word	0x0000a060


	//   ....[38]....
        /*01c4*/ 	.word	0x0000a160


	//   ....[39]....
        /*01c8*/ 	.word	0x0000a190


	//   ....[40]....
        /*01cc*/ 	.word	0x0000a270


	//   ....[41]....
        /*01d0*/ 	.word	0x0000a2a0


	//   ....[42]....
        /*01d4*/ 	.word	0x0000a380


	//   ....[43]....
        /*01d8*/ 	.word	0x0000a3b0


	//   ....[44]....
        /*01dc*/ 	.word	0x0000a490


	//   ....[45]....
        /*01e0*/ 	.word	0x0000a4c0


	//   ....[46]....
        /*01e4*/ 	.word	0x0000ae20


	//   ....[47]....
        /*01e8*/ 	.word	0x0000b5d0


	//   ....[48]....
        /*01ec*/ 	.word	0x0000c1d0


	//   ....[49]....
        /*01f0*/ 	.word	0x0000c7f0


	//   ....[50]....
        /*01f4*/ 	.word	0x0000c850


	//   ....[51]....
        /*01f8*/ 	.word	0x0000c870


	//   ....[52]....
        /*01fc*/ 	.word	0x0000c890


	//   ....[53]....
        /*0200*/ 	.word	0x0000c8b0


	//   ....[54]....
        /*0204*/ 	.word	0x0000c980


	//   ....[55]....
        /*0208*/ 	.word	0x0000c9d0


	//   ....[56]....
        /*020c*/ 	.word	0x0000c9f0


	//   ....[57]....
        /*0210*/ 	.word	0x0000ca10


	//   ....[58]....
        /*0214*/ 	.word	0x0000ca30


	//----- nvinfo : EIATTR_EXIT_INSTR_OFFSETS
	.align		4
.L_2605:
        /*0218*/ 	.byte	0x04, 0x1c
        /*021a*/ 	.short	(.L_2607 - .L_2606)


	//   ....[0]....
.L_2606:
        /*021c*/ 	.word	0x0000cb10


	//   ....[1]....
        /*0220*/ 	.word	0x0000cd90


	//----- nvinfo : EIATTR_MAX_THREADS
	.align		4
.L_2607:
        /*0224*/ 	.byte	0x04, 0x05
        /*0226*/ 	.short	(.L_2609 - .L_2608)
.L_2608:
        /*0228*/ 	.word	0x00000020
        /*022c*/ 	.word	0x00000001
        /*0230*/ 	.word	0x00000001


	//----- nvinfo : EIATTR_CRS_STACK_SIZE
	.align		4
.L_2609:
        /*0234*/ 	.byte	0x04, 0x1e
        /*0236*/ 	.short	(.L_2611 - .L_2610)
.L_2610:
        /*0238*/ 	.word	0x00000000
.L_2611:


//--------------------- .nv.info._Z25selective_scan_bwd_kernelI32Selective_Scan_bwd_kernel_traitsILi32ELi16ELb0ELb1ELb1ELb0ELb0EN3c104HalfEfEEv12SSMParamsBwd --------------------------
	.section	.nv.info._Z25selective_scan_bwd_kernelI32Selective_Scan_bwd_kernel_traitsILi32ELi16ELb0ELb1ELb1ELb0ELb0EN3c104HalfEfEEv12SSMParamsBwd,"",@"SHT_CUDA_INFO"
	.sectionflags	@""
	.align	4


	//----- nvinfo : EIATTR_CUDA_API_VERSION
	.align		4
        /*0000*/ 	.byte	0x04, 0x37
        /*0002*/ 	.short	(.L_2613 - .L_2612)
.L_2612:
        /*0004*/ 	.word	0x00000082


	//----- nvinfo : EIATTR_SW2861232_WAR
	.align		4
.L_2613:
        /*0008*/ 	.byte	0x01, 0x35
	.zero		2


	//----- nvinfo : EIATTR_PARAM_CBANK
	.align		4
        /*000c*/ 	.byte	0x04, 0x0a
        /*000e*/ 	.short	(.L_2615 - .L_2614)
	.align		4
.L_2614:
        /*0010*/ 	.word	index@(.nv.constant0._Z25selective_scan_bwd_kernelI32Selective_Scan_bwd_kernel_traitsILi32ELi16ELb0ELb1ELb1ELb0ELb0EN3c104HalfEfEEv12SSMParamsBwd)
        /*0014*/ 	.short	0x0160
        /*0016*/ 	.short	0x01f0


	//----- nvinfo : EIATTR_CBANK_PARAM_SIZE
	.align		4
.L_2615:
        /*0018*/ 	.byte	0x03, 0x19
        /*001a*/ 	.short	0x01f0


	//----- nvinfo : EIATTR_KPARAM_INFO
	.align		4
        /*001c*/ 	.byte	0x04, 0x17
        /*001e*/ 	.short	(.L_2617 - .L_2616)
.L_2616:
        /*0020*/ 	.word	0x00000000
        /*0024*/ 	.short	0x0000
        /*0026*/ 	.short	0x0000
        /*0028*/ 	.byte	0x00, 0xf0, 0xc1, 0x07


	//----- nvinfo : EIATTR_MAXREG_COUNT
	.align		4
.L_2617:
        /*002c*/ 	.byte	0x03, 0x1b
        /*002e*/ 	.short	0x00ff


	//----- nvinfo : EIATTR_NUM_BARRIERS
	.align		4
        /*0030*/ 	.byte	0x02, 0x4c
        /*0032*/ 	.byte	0x01
	.zero		1


	//----- nvinfo : EIATTR_MERCURY_ISA_VERSION
	.align		4
        /*0034*/ 	.byte	0x03, 0x5f
        /*0036*/ 	.short	0x0000


	//----- nvinfo : EIATTR_COOP_GROUP_MASK_REGIDS
	.align		4
        /*0038*/ 	.byte	0x04, 0x29
        /*003a*/ 	.short	(.L_2619 - .L_2618)


	//   ....[0]....
.L_2618:
        /*003c*/ 	.word	0xffffffff


	//   ....[1]....
        /*0040*/ 	.word	0xffffffff


	//   ....[2]....
        /*0044*/ 	.word	0xffffffff


	//   ....[3]....
        /*0048*/ 	.word	0xffffffff


	//   ....[4]....
        /*004c*/ 	.word	0xffffffff


	//   ....[5]....
        /*0050*/ 	.word	0xffffffff


	//   ....[6]....
        /*0054*/ 	.word	0xffffffff


	//   ....[7]....
        /*0058*/ 	.word	0xffffffff


	//   ....[8]....
        /*005c*/ 	.word	0xffffffff


	//   ....[9]....
        /*0060*/ 	.word	0xffffffff


	//   ....[10]....
        /*0064*/ 	.word	0xffffffff


	//   ....[11]....
        /*0068*/ 	.word	0xffffffff


	//   ....[12]....
        /*006c*/ 	.word	0xffffffff


	//   ....[13]....
        /*0070*/ 	.word	0xffffffff


	//   ....[14]....
        /*0074*/ 	.word	0xffffffff


	//   ....[15]....
        /*0078*/ 	.word	0xffffffff


	//   ....[16]....
        /*007c*/ 	.word	0xffffffff


	//   ....[17]....
        /*0080*/ 	.word	0xffffffff


	//   ....[18]....
        /*0084*/ 	.word	0xffffffff


	//   ....[19]....
        /*0088*/ 	.word	0xffffffff


	//   ....[20]....
        /*008c*/ 	.word	0xffffffff


	//   ....[21]....
        /*0090*/ 	.word	0xffffffff


	//   ....[22]....
        /*0094*/ 	.word	0xffffffff


	//   ....[23]....
        /*0098*/ 	.word	0xffffffff


	//   ....[24]....
        /*009c*/ 	.word	0xffffffff


	//   ....[25]....
        /*00a0*/ 	.word	0xffffffff


	//   ....[26]....
        /*00a4*/ 	.word	0xffffffff


	//   ....[27]....
        /*00a8*/ 	.word	0xffffffff


	//   ....[28]....
        /*00ac*/ 	.word	0xffffffff


	//   ....[29]....
        /*00b0*/ 	.word	0xffffffff


	//   ....[30]....
        /*00b4*/ 	.word	0xffffffff


	//   ....[31]....
        /*00b8*/ 	.word	0xffffffff


	//   ....[32]....
        /*00bc*/ 	.word	0xffffffff


	//   ....[33]....
        /*00c0*/ 	.word	0xffffffff


	//   ....[34]....
        /*00c4*/ 	.word	0xffffffff


	//   ....[35]....
        /*00c8*/ 	.word	0xffffffff


	//   ....[36]....
        /*00cc*/ 	.word	0xffffffff


	//   ....[37]....
        /*00d0*/ 	.word	0xffffffff


	//   ....[38]....
        /*00d4*/ 	.word	0xffffffff


	//   ....[39]....
        /*00d8*/ 	.word	0xffffffff


	//   ....[40]....
        /*00dc*/ 	.word	0xffffffff


	//   ....[41]....
        /*00e0*/ 	.word	0xffffffff


	//   ....[42]....
        /*00e4*/ 	.word	0xffffffff


	//   ....[43]....
        /*00e8*/ 	.word	0xffffffff


	//   ....[44]....
        /*00ec*/ 	.word	0xffffffff


	//   ....[45]....
        /*00f0*/ 	.word	0xffffffff


	//   ....[46]....
        /*00f4*/ 	.word	0xffffffff


	//   ....[47]....
        /*00f8*/ 	.word	0xffffffff


	//   ....[48]....
        /*00fc*/ 	.word	0xffffffff


	//   ....[49]....
        /*0100*/ 	.word	0xffffffff


	//----- nvinfo : EIATTR_COOP_GROUP_INSTR_OFFSETS
	.align		4
.L_2619:
        /*0104*/ 	.byte	0x04, 0x28
        /*0106*/ 	.short	(.L_2621 - .L_2620)


	//   ....[0]....
.L_2620:
        /*0108*/ 	.word	0x000011f0


	//   ....[1]....
        /*010c*/ 	.word	0x00001830


	//   ....[2]....
        /*0110*/ 	.word	0x00001e20


	//   ....[3]....
        /*0114*/ 	.word	0x00002c10


	//   ....[4]....
        /*0118*/ 	.word	0x000035f0


	//   ....[5]....
        /*011c*/ 	.word	0x00004290


	//   ....[6]....
        /*0120*/ 	.word	0x000042b0


	//   ....[7]....
        /*0124*/ 	.word	0x000042c0


	//   ....[8]....
        /*0128*/ 	.word	0x000042d0


	//   ....[9]....
        /*012c*/ 	.word	0x00004300


	//   ....[10]....
        /*0130*/ 	.word	0x00004330


	//   ....[11]....
        /*0134*/ 	.word	0x00004350


	//   ....[12]....
        /*0138*/ 	.word	0x00004370


	//   ....[13]....
        /*013c*/ 	.word	0x000043a0


	//   ....[14]....
        /*0140*/ 	.word	0x000043d0


	//   ....[15]....
        /*0144*/ 	.word	0x000043f0


	//   ....[16]....
        /*0148*/ 	.word	0x00004410


	//   ....[17]....
        /*014c*/ 	.word	0x00004480


	//   ....[18]....
        /*0150*/ 	.word	0x000044b0


	//   ....[19]....
        /*0154*/ 	.word	0x000044c0


	//   ....[20]....
        /*0158*/ 	.word	0x000044d0


	//   ....[21]....
        /*015c*/ 	.word	0x00004540


	//   ....[22]....
        /*0160*/ 	.word	0x00004560


	//   ....[23]....
        /*0164*/ 	.word	0x00004570


	//   ....[24]....
        /*0168*/ 	.word	0x00004580


	//   ....[25]....
        /*016c*/ 	.word	0x00004590


	//   ....[26]....
        /*0170*/ 	.word	0x000045b0


	//   ....[27]....
        /*0174*/ 	.word	0x000045d0


	//   ....[28]....
        /*0178*/ 	.word	0x000045f0


	//   ....[29]....
        /*017c*/ 	.word	0x00004610


	//   ....[30]....
        /*0180*/ 	.word	0x00004620


	//   ....[31]....
        /*0184*/ 	.word	0x00004670


	//   ....[32]....
        /*0188*/ 	.word	0x000046d0


	//   ....[33]....
        /*018c*/ 	.word	0x000060b0


	//   ....[34]....
        /*0190*/ 	.word	0x000061d0


	//   ....[35]....
        /*0194*/ 	.word	0x000062d0


	//   ....[36]....
        /*0198*/ 	.word	0x000063d0


	//   ....[37]....
        /*019c*/ 	.word	0x000064e0


	//   ....[38]....
        /*01a0*/ 	.word	0x000068b0


	//   ....[39]....
        /*01a4*/ 	.word	0x000070e0


	//   ....[40]....
        /*01a8*/ 	.word	0x000076e0


	//   ....[41]....
        /*01ac*/ 	.word	0x00007730


	//   ....[42]....
        /*01b0*/ 	.word	0x00007760


	//   ....[43]....
        /*01b4*/ 	.word	0x00007780


	//   ....[44]....
        /*01b8*/ 	.word	0x000077a0


	//   ....[45]....
        /*01bc*/ 	.word	0x00007850


	//   ....[46]....
        /*01c0*/ 	.word	0x000078a0


	//   ....[47]....
        /*01c4*/ 	.word	0x000078c0


	//   ....[48]....
        /*01c8*/ 	.word	0x000078e0


	//   ....[49]....
        /*01cc*/ 	.word	0x00007900


	//----- nvinfo : EIATTR_EXIT_INSTR_OFFSETS
	.align		4
.L_2621:
        /*01d0*/ 	.byte	0x04, 0x1c
        /*01d2*/ 	.short	(.L_2623 - .L_2622)


	//   ....[0]....
.L_2622:
        /*01d4*/ 	.word	0x000079c0


	//   ....[1]....
        /*01d8*/ 	.word	0x00007b00


	//----- nvinfo : EIATTR_MAX_THREADS
	.align		4
.L_2623:
        /*01dc*/ 	.byte	0x04, 0x05
        /*01de*/ 	.short	(.L_2625 - .L_2624)
.L_2624:
        /*01e0*/ 	.word	0x00000020
        /*01e4*/ 	.word	0x00000001
        /*01e8*/ 	.word	0x00000001


	//----- nvinfo : EIATTR_CRS_STACK_SIZE
	.align		4
.L_2625:
        /*01ec*/ 	.byte	0x04, 0x1e
        /*01ee*/ 	.short	(.L_2627 - .L_2626)
.L_2626:
        /*01f0*/ 	.word	0x00000000
.L_2627:


//--------------------- .nv.info._Z25selective_scan_bwd_kernelI32Selective_Scan_bwd_kernel_traitsILi32ELi16ELb0ELb1ELb1ELb0ELb1EN3c104HalfEfEEv12SSMParamsBwd --------------------------
	.section	.nv.info._Z25selective_scan_bwd_kernelI32Selective_Scan_bwd_kernel_traitsILi32ELi16ELb0ELb1ELb1ELb0ELb1EN3c104HalfEfEEv12SSMParamsBwd,"",@"SHT_CUDA_INFO"
	.sectionflags	@""
	.align	4


	//----- nvinfo : EIATTR_CUDA_API_VERSION
	.align		4
        /*0000*/ 	.byte	0x04, 0x37
        /*0002*/ 	.short	(.L_2629 - .L_2628)
.L_2628:
        /*0004*/ 	.word	0x00000082


	//----- nvinfo : EIATTR_SW2861232_WAR
	.align		4
.L_2629:
        /*0008*/ 	.byte	0x01, 0x35
	.zero		2


	//----- nvinfo : EIATTR_PARAM_CBANK
	.align		4
        /*000c*/ 	.byte	0x04, 0x0a
        /*000e*/ 	.short	(.L_2631 - .L_2630)
	.align		4
.L_2630:
        /*0010*/ 	.word	index@(.nv.constant0._Z25selective_scan_bwd_kernelI32Selective_Scan_bwd_kernel_traitsILi32ELi16ELb0ELb1ELb1ELb0ELb1EN3c104HalfEfEEv12SSMParamsBwd)
        /*0014*/ 	.short	0x0160
        /*0016*/ 	.short	0x01f0


	//----- nvinfo : EIATTR_CBANK_PARAM_SIZE
	.align		4
.L_2631:
        /*0018*/ 	.byte	0x03, 0x19
        /*001a*/ 	.short	0x01f0


	//----- nvinfo : EIATTR_KPARAM_INFO
	.align		4
        /*001c*/ 	.byte	0x04, 0x17
        /*001e*/ 	.short	(.L_2633 - .L_2632)
.L_2632:
        /*0020*/ 	.word	0x00000000
        /*0024*/ 	.short	0x0000
        /*0026*/ 	.short	0x0000
        /*0028*/ 	.byte	0x00, 0xf0, 0xc1, 0x07


	//----- nvinfo : EIATTR_MAXREG_COUNT
	.align		4
.L_2633:
        /*002c*/ 	.byte	0x03, 0x1b
        /*002e*/ 	.short	0x00ff


	//----- nvinfo : EIATTR_NUM_BARRIERS
	.align		4
        /*0030*/ 	.byte	0x02, 0x4c
        /*0032*/ 	.byte	0x01
	.zero		1


	//----- nvinfo : EIATTR_MERCURY_ISA_VERSION
	.align		4
        /*0034*/ 	.byte	0x03, 0x5f
        /*0036*/ 	.short	0x0000


	//----- nvinfo : EIATTR_COOP_GROUP_MASK_REGIDS
	.align		4
        /*0038*/ 	.byte	0x04, 0x29
        /*003a*/ 	.short	(.L_2635 - .L_2634)


	//   ....[0]....
.L_2634:
        /*003c*/ 	.word	0xffffffff


	//   ....[1]....
        /*0040*/ 	.word	0xffffffff


	//   ....[2]....
        /*0044*/ 	.word	0xffffffff


	//   ....[3]....
        /*0048*/ 	.word	0xffffffff


	//   ....[4]....
        /*004c*/ 	.word	0xffffffff


	//   ....[5]....
        /*0050*/ 	.word	0xffffffff


	//   ....[6]....
        /*0054*/ 	.word	0xffffffff


	//   ....[7]....
        /*0058*/ 	.word	0xffffffff


	//   ....[8]....
        /*005c*/ 	.word	0xffffffff


	//   ....[9]....
        /*0060*/ 	.word	0xffffffff


	//   ....[10]....
        /*0064*/ 	.word	0xffffffff


	//   ....[11]....
        /*0068*/ 	.word	0xffffffff


	//   ....[12]....
        /*006c*/ 	.word	0xffffffff


	//   ....[13]....
        /*0070*/ 	.word	0xffffffff


	//   ....[14]....
        /*0074*/ 	.word	0xffffffff


	//   ....[15]....
        /*0078*/ 	.word	0xffffffff


	//   ....[16]....
        /*007c*/ 	.word	0xffffffff


	//   ....[17]....
        /*0080*/ 	.word	0xffffffff


	//   ....[18]....
        /*0084*/ 	.word	0xffffffff


	//   ....[19]....
        /*0088*/ 	.word	0xffffffff


	//   ....[20]....
        /*008c*/ 	.word	0xffffffff


	//   ....[21]....
        /*0090*/ 	.word	0xffffffff


	//   ....[22]....
        /*0094*/ 	.word	0xffffffff


	//   ....[23]....
        /*0098*/ 	.word	0xffffffff


	//   ....[24]....
        /*009c*/ 	.word	0xffffffff


	//   ....[25]....
        /*00a0*/ 	.word	0xffffffff


	//   ....[26]....
        /*00a4*/ 	.word	0xffffffff


	//   ....[27]....
        /*00a8*/ 	.word	0xffffffff


	//   ....[28]....
        /*00ac*/ 	.word	0xffffffff


	//   ....[29]....
        /*00b0*/ 	.word	0xffffffff


	//   ....[30]....
        /*00b4*/ 	.word	0xffffffff


	//   ....[31]....
        /*00b8*/ 	.word	0xffffffff


	//   ....[32]....
        /*00bc*/ 	.word	0xffffffff


	//   ....[33]....
        /*00c0*/ 	.word	0xffffffff


	//   ....[34]....
        /*00c4*/ 	.word	0xffffffff


	//   ....[35]....
        /*00c8*/ 	.word	0xffffffff


	//   ....[36]....
        /*00cc*/ 	.word	0xffffffff


	//   ....[37]....
        /*00d0*/ 	.word	0xffffffff


	//   ....[38]....
        /*00d4*/ 	.word	0xffffffff


	//   ....[39]....
        /*00d8*/ 	.word	0xffffffff


	//   ....[40]....
        /*00dc*/ 	.word	0xffffffff


	//   ....[41]....
        /*00e0*/ 	.word	0xffffffff


	//   ....[42]....
        /*00e4*/ 	.word	0xffffffff


	//   ....[43]....
        /*00e8*/ 	.word	0xffffffff


	//   ....[44]....
        /*00ec*/ 	.word	0xffffffff


	//   ....[45]....
        /*00f0*/ 	.word	0xffffffff


	//   ....[46]....
        /*00f4*/ 	.word	0xffffffff


	//   ....[47]....
        /*00f8*/ 	.word	0xffffffff


	//   ....[48]....
        /*00fc*/ 	.word	0xffffffff


	//   ....[49]....
        /*0100*/ 	.word	0xffffffff


	//   ....[50]....
        /*0104*/ 	.word	0xffffffff


	//   ....[51]....
        /*0108*/ 	.word	0xffffffff


	//   ....[52]....
        /*010c*/ 	.word	0xffffffff


	//   ....[53]....
        /*0110*/ 	.word	0xffffffff


	//----- nvinfo : EIATTR_COOP_GROUP_INSTR_OFFSETS
	.align		4
.L_2635:
        /*0114*/ 	.byte	0x04, 0x28
        /*0116*/ 	.short	(.L_2637 - .L_2636)


	//   ....[0]....
.L_2636:
        /*0118*/ 	.word	0x00001480


	//   ....[1]....
        /*011c*/ 	.word	0x00001ac0


	//   ....[2]....
        /*0120*/ 	.word	0x000022e0


	//   ....[3]....
        /*0124*/ 	.word	0x00002830


	//   ....[4]....
        /*0128*/ 	.word	0x00002ef0


	//   ....[5]....
        /*012c*/ 	.word	0x00003b70


	//   ....[6]....
        /*0130*/ 	.word	0x00004880


	//   ....[7]....
        /*0134*/ 	.word	0x00005900


	//   ....[8]....
        /*0138*/ 	.word	0x00006390


	//   ....[9]....
        /*013c*/ 	.word	0x00006c90


	//   ....[10]....
        /*0140*/ 	.word	0x00006eb0


	//   ....[11]....
        /*0144*/ 	.word	0x00007010


	//   ....[12]....
        /*0148*/ 	.word	0x00007050


	//   ....[13]....
        /*014c*/ 	.word	0x00007060


	//   ....[14]....
        /*0150*/ 	.word	0x00007070


	//   ....[15]....
        /*0154*/ 	.word	0x000070a0


	//   ....[16]....
        /*0158*/ 	.word	0x000070c0


	//   ....[17]....
        /*015c*/ 	.word	0x000070f0


	//   ....[18]....
        /*0160*/ 	.word	0x00007110


	//   ....[19]....
        /*0164*/ 	.word	0x00007140


	//   ....[20]....
        /*0168*/ 	.word	0x00007160


	//   ....[21]....
        /*016c*/ 	.word	0x00007190


	//   ....[22]....
        /*0170*/ 	.word	0x000071b0


	//   ....[23]....
        /*0174*/ 	.word	0x00007200


	//   ....[24]....
        /*0178*/ 	.word	0x00007230


	//   ....[25]....
        /*017c*/ 	.word	0x00007270


	//   ....[26]....
        /*0180*/ 	.word	0x00007290


	//   ....[27]....
        /*0184*/ 	.word	0x000072d0


	//   ....[28]....
        /*0188*/ 	.word	0x000072f0


	//   ....[29]....
        /*018c*/ 	.word	0x00007310


	//   ....[30]....
        /*0190*/ 	.word	0x00007330


	//   ....[31]....
        /*0194*/ 	.word	0x00007340


	//   ....[32]....
        /*0198*/ 	.word	0x00007370


	//   ....[33]....
        /*019c*/ 	.word	0x00007390


	//   ....[34]....
        /*01a0*/ 	.word	0x000073c0


	//   ....[35]....
        /*01a4*/ 	.word	0x000073f0


	//   ....[36]....
        /*01a8*/ 	.word	0x00007420


	//   ....[37]....
        /*01ac*/ 	.word	0x00008bb0


	//   ....[38]....
        /*01b0*/ 	.word	0x00008cd0


	//   ....[39]....
        /*01b4*/ 	.word	0x00008dd0


	//   ....[40]....
        /*01b8*/ 	.word	0x00008ed0


	//   ....[41]....
        /*01bc*/ 	.word	0x00008fe0


	//   ....[42]....
        /*01c0*/ 	.word	0x00009680


	//   ....[43]....
        /*01c4*/ 	.word	0x00009f00


	//   ....[44]....
        /*01c8*/ 	.word	0x0000a560


	//   ....[45]....
        /*01cc*/ 	.word	0x0000a5b0


	//   ....[46]....
        /*01d0*/ 	.word	0x0000a5e0


	//   ....[47]....
        /*01d4*/ 	.word	0x0000a600


	//   ....[48]....
        /*01d8*/ 	.word	0x0000a620


	//   ....[49]....
        /*01dc*/ 	.word	0x0000a6f0


	//   ....[50]....
        /*01e0*/ 	.word	0x0000a740


	//   ....[51]....
        /*01e4*/ 	.word	0x0000a760


	//   ....[52]....
        /*01e8*/ 	.word	0x0000a780


	//   ....[53]....
        /*01ec*/ 	.word	0x0000a7a0


	//----- nvinfo : EIATTR_EXIT_INSTR_OFFSETS
	.align		4
.L_2637:
        /*01f0*/ 	.byte	0x04, 0x1c
        /*01f2*/ 	.short	(.L_2639 - .L_2638)


	//   ....[0]....
.L_2638:
        /*01f4*/ 	.word	0x0000a880


	//   ....[1]....
        /*01f8*/ 	.word	0x0000a9f0


	//----- nvinfo : EIATTR_MAX_THREADS
	.align		4
.L_2639:
        /*01fc*/ 	.byte	0x04, 0x05
        /*01fe*/ 	.short	(.L_2641 - .L_2640)
.L_2640:
        /*0200*/ 	.word	0x00000020
        /*0204*/ 	.word	0x00000001
        /*0208*/ 	.word	0x00000001


	//----- nvinfo : EIATTR_CRS_STACK_SIZE
	.align		4
.L_2641:
        /*020c*/ 	.byte	0x04, 0x1e
        /*020e*/ 	.short	(.L_2643 - .L_2642)
.L_2642:
        /*0210*/ 	.word	0x00000000
.L_2643:


//--------------------- .nv.info._Z25selective_scan_bwd_kernelI32Selective_Scan_bwd_kernel_traitsILi32ELi16ELb0ELb1ELb1ELb1ELb0EN3c104HalfEfEEv12SSMParamsBwd --------------------------
	.section	.nv.info._Z25selective_scan_bwd_kernelI32Selective_Scan_bwd_kernel_traitsILi32ELi16ELb0ELb1ELb1ELb1ELb0EN3c104HalfEfEEv12SSMParamsBwd,"",@"SHT_CUDA_INFO"
	.sectionflags	@""
	.align	4


	//----- nvinfo : EIATTR_CUDA_API_VERSION
	.align		4
        /*0000*/ 	.byte	0x04, 0x37
        /*0002*/ 	.short	(.L_2645 - .L_2644)
.L_2644:
        /*0004*/ 	.word	0x00000082


	//----- nvinfo : EIATTR_SW2861232_WAR
	.align		4
.L_2645:
        /*0008*/ 	.byte	0x01, 0x35
	.zero		2


	//----- nvinfo : EIATTR_PARAM_CBANK
	.align		4
        /*000c*/ 	.byte	0x04, 0x0a
        /*000e*/ 	.short	(.L_2647 - .L_2646)
	.align		4
.L_2646:
        /*0010*/ 	.word	index@(.nv.constant0._Z25selective_scan_bwd_kernelI32Selective_Scan_bwd_kernel_traitsILi32ELi16ELb0ELb1ELb1ELb1ELb0EN3c104HalfEfEEv12SSMParamsBwd)
        /*0014*/ 	.short	0x0160
        /*0016*/ 	.short	0x01f0


	//----- nvinfo : EIATTR_CBANK_PARAM_SIZE
	.align		4
.L_2647:
        /*0018*/ 	.byte	0x03, 0x19
        /*001a*/ 	.short	0x01f0


	//----- nvinfo : EIATTR_KPARAM_INFO
	.align		4
        /*001c*/ 	.byte	0x04, 0x17
        /*001e*/ 	.short	(.L_2649 - .L_2648)
.L_2648:
        /*0020*/ 	.word	0x00000000
        /*0024*/ 	.short	0x0000
        /*0026*/ 	.short	0x0000
        /*0028*/ 	.byte	0x00, 0xf0, 0xc1, 0x07


	//----- nvinfo : EIATTR_MAXREG_COUNT
	.align		4
.L_2649:
        /*002c*/ 	.byte	0x03, 0x1b
        /*002e*/ 	.short	0x00ff


	//----- nvinfo : EIATTR_NUM_BARRIERS
	.align		4
        /*0030*/ 	.byte	0x02, 0x4c
        /*0032*/ 	.byte	0x01
	.zero		1


	//----- nvinfo : EIATTR_MERCURY_ISA_VERSION
	.align		4
        /*0034*/ 	.byte	0x03, 0x5f
        /*0036*/ 	.short	0x0000


	//----- nvinfo : EIATTR_COOP_GROUP_MASK_REGIDS
	.align		4
        /*0038*/ 	.byte	0x04, 0x29
        /*003a*/ 	.short	(.L_2651 - .L_2650)


	//   ....[0]....
.L_2650:
        /*003c*/ 	.word	0xffffffff


	//   ....[1]....
        /*0040*/ 	.word	0xffffffff


	//   ....[2]....
        /*0044*/ 	.word	0xffffffff


	//   ....[3]....
        /*0048*/ 	.word	0xffffffff


	//   ....[4]....
        /*004c*/ 	.word	0xffffffff


	//   ....[5]....
        /*0050*/ 	.word	0xffffffff


	//   ....[6]....
        /*0054*/ 	.word	0xffffffff


	//   ....[7]....
        /*0058*/ 	.word	0xffffffff


	//   ....[8]....
        /*005c*/ 	.word	0xffffffff


	//   ....[9]....
        /*0060*/ 	.word	0xffffffff


	//   ....[10]....
        /*0064*/ 	.word	0xffffffff


	//   ....[11]....
        /*0068*/ 	.word	0xffffffff


	//   ....[12]....
        /*006c*/ 	.word	0xffffffff


	//   ....[13]....
        /*0070*/ 	.word	0xffffffff


	//   ....[14]....
        /*0074*/ 	.word	0xffffffff


	//   ....[15]....
        /*0078*/ 	.word	0xffffffff


	//   ....[16]....
        /*007c*/ 	.word	0xffffffff


	//   ....[17]....
        /*0080*/ 	.word	0xffffffff


	//   ....[18]....
        /*0084*/ 	.word	0xffffffff


	//   ....[19]....
        /*0088*/ 	.word	0xffffffff


	//   ....[20]....
        /*008c*/ 	.word	0xffffffff


	//   ....[21]....
        /*0090*/ 	.word	0xffffffff


	//   ....[22]....
        /*0094*/ 	.word	0xffffffff


	//   ....[23]....
        /*0098*/ 	.word	0xffffffff


	//   ....[24]....
        /*009c*/ 	.word	0xffffffff


	//   ....[25]....
        /*00a0*/ 	.word	0xffffffff


	//   ....[26]....
        /*00a4*/ 	.word	0xffffffff


	//   ....[27]....
        /*00a8*/ 	.word	0xffffffff


	//   ....[28]....
        /*00ac*/ 	.word	0xffffffff


	//   ....[29]....
        /*00b0*/ 	.word	0xffffffff


	//   ....[30]....
        /*00b4*/ 	.word	0xffffffff


	//   ....[31]....
        /*00b8*/ 	.word	0xffffffff


	//   ....[32]....
        /*00bc*/ 	.word	0xffffffff


	//   ....[33]....
        /*00c0*/ 	.word	0xffffffff


	//   ....[34]....
        /*00c4*/ 	.word	0xffffffff


	//   ....[35]....
        /*00c8*/ 	.word	0xffffffff


	//   ....[36]....
        /*00cc*/ 	.word	0xffffffff


	//   ....[37]....
        /*00d0*/ 	.word	0xffffffff


	//   ....[38]....
        /*00d4*/ 	.word	0xffffffff


	//   ....[39]....
        /*00d8*/ 	.word	0xffffffff


	//   ....[40]....
        /*00dc*/ 	.word	0xffffffff


	//   ....[41]....
        /*00e0*/ 	.word	0xffffffff


	//   ....[42]....
        /*00e4*/ 	.word	0xffffffff


	//   ....[43]....
        /*00e8*/ 	.word	0xffffffff


	//   ....[44]....
        /*00ec*/ 	.word	0xffffffff


	//   ....[45]....
        /*00f0*/ 	.word	0xffffffff


	//   ....[46]....
        /*00f4*/ 	.word	0xffffffff


	//   ....[47]....
        /*00f8*/ 	.word	0xffffffff


	//   ....[48]....
        /*00fc*/ 	.word	0xffffffff


	//   ....[49]....
        /*0100*/ 	.word	0xffffffff


	//   ....[50]....
        /*0104*/ 	.word	0xffffffff


	//----- nvinfo : EIATTR_COOP_GROUP_INSTR_OFFSETS
	.align		4
.L_2651:
        /*0108*/ 	.byte	0x04, 0x28
        /*010a*/ 	.short	(.L_2653 - .L_2652)


	//   ....[0]....
.L_2652:
        /*010c*/ 	.word	0x00001230


	//   ....[1]....
        /*0110*/ 	.word	0x00001810


	//   ....[2]....
        /*0114*/ 	.word	0x00001d60


	//   ....[3]....
        /*0118*/ 	.word	0x00004fa0


	//   ....[4]....
        /*011c*/ 	.word	0x00005860


	//   ....[5]....
        /*0120*/ 	.word	0x00005f40


	//   ....[6]....
        /*0124*/ 	.word	0x00005f60


	//   ....[7]....
        /*0128*/ 	.word	0x00005f90


	//   ....[8]....
        /*012c*/ 	.word	0x00005fb0


	//   ....[9]....
        /*0130*/ 	.word	0x00005fe0


	//   ....[10]....
        /*0134*/ 	.word	0x00006000


	//   ....[11]....
        /*0138*/ 	.word	0x00006030


	//   ....[12]....
        /*013c*/ 	.word	0x00006050


	//   ....[13]....
        /*0140*/ 	.word	0x000060c0


	//   ....[14]....
        /*0144*/ 	.word	0x000060d0


	//   ....[15]....
        /*0148*/ 	.word	0x00006140


	//   ....[16]....
        /*014c*/ 	.word	0x00006160


	//   ....[17]....
        /*0150*/ 	.word	0x00006190


	//   ....[18]....
        /*0154*/ 	.word	0x00006560


	//   ....[19]....
        /*0158*/ 	.word	0x00006770


	//   ....[20]....
        /*015c*/ 	.word	0x00006840


	//   ....[21]....
        /*0160*/ 	.word	0x00006870


	//   ....[22]....
        /*0164*/ 	.word	0x00006890


	//   ....[23]....
        /*0168*/ 	.word	0x000068c0


	//   ....[24]....
        /*016c*/ 	.word	0x000068e0


	//   ....[25]....
        /*0170*/ 	.word	0x00006910


	//   ....[26]....
        /*0174*/ 	.word	0x00006930


	//   ....[27]....
        /*0178*/ 	.word	0x00006940


	//   ....[28]....
        /*017c*/ 	.word	0x00006970


	//   ....[29]....
        /*0180*/ 	.word	0x00006990


	//   ....[30]....
        /*0184*/ 	.word	0x000069a0


	//   ....[31]....
        /*0188*/ 	.word	0x000069b0


	//   ....[32]....
        /*018c*/ 	.word	0x000069d0


	//   ....[33]....
        /*0190*/ 	.word	0x00008240


	//   ....[34]....
        /*0194*/ 	.word	0x00008360


	//   ....[35]....
        /*0198*/ 	.word	0x00008460


	//   ....[36]....
        /*019c*/ 	.word	0x00008560


	//   ....[37]....
        /*01a0*/ 	.word	0x00008670


	//   ....[38]....
        /*01a4*/ 	.word	0x00008da0


	//   ....[39]....
        /*01a8*/ 	.word	0x00009570


	//   ....[40]....
        /*01ac*/ 	.word	0x0000a110


	//   ....[41]....
        /*01b0*/ 	.word	0x0000a710


	//   ....[42]....
        /*01b4*/ 	.word	0x0000a760


	//   ....[43]....
        /*01b8*/ 	.word	0x0000a790


	//   ....[44]....
        /*01bc*/ 	.word	0x0000a7b0


	//   ....[45]....
        /*01c0*/ 	.word	0x0000a7d0


	//   ....[46]....
        /*01c4*/ 	.word	0x0000a880


	//   ....[47]....
        /*01c8*/ 	.word	0x0000a8d0


	//   ....[48]....
        /*01cc*/ 	.word	0x0000a8f0


	//   ....[49]....
        /*01d0*/ 	.word	0x0000a910


	//   ....[50]....
        /*01d4*/ 	.word	0x0000a930


	//----- nvinfo : EIATTR_EXIT_INSTR_OFFSETS
	.align		4
.L_2653:
        /*01d8*/ 	.byte	0x04, 0x1c
        /*01da*/ 	.short	(.L_2655 - .L_2654)


	//   ....[0]....
.L_2654:
        /*01dc*/ 	.word	0x0000a9f0


	//   ....[1]....
        /*01e0*/ 	.word	0x0000ab30


	//----- nvinfo : EIATTR_MAX_THREADS
	.align		4
.L_2655:
        /*01e4*/ 	.byte	0x04, 0x05
        /*01e6*/ 	.short	(.L_2657 - .L_2656)
.L_2656:
        /*01e8*/ 	.word	0x00000020
        /*01ec*/ 	.word	0x00000001
        /*01f0*/ 	.word	0x00000001


	//----- nvinfo : EIATTR_CRS_STACK_SIZE
	.align		4
.L_2657:
        /*01f4*/ 	.byte	0x04, 0x1e
        /*01f6*/ 	.short	(.L_2659 - .L_2658)
.L_2658:
        /*01f8*/ 	.word	0x00000000
.L_2659:


//--------------------- .nv.info._Z25selective_scan_bwd_kernelI32Selective_Scan_bwd_kernel_traitsILi32ELi16ELb0ELb1ELb1ELb1ELb1EN3c104HalfEfEEv12SSMParamsBwd --------------------------
	.section	.nv.info._Z25selective_scan_bwd_kernelI32Selective_Scan_bwd_kernel_traitsILi32ELi16ELb0ELb1ELb1ELb1ELb1EN3c104HalfEfEEv12SSMParamsBwd,"",@"SHT_CUDA_INFO"
	.sectionflags	@""
	.align	4


	//----- nvinfo : EIATTR_CUDA_API_VERSION
	.align		4
        /*0000*/ 	.byte	0x04, 0x37
        /*0002*/ 	.short	(.L_2661 - .L_2660)
.L_2660:
        /*0004*/ 	.word	0x00000082


	//----- nvinfo : EIATTR_SW2861232_WAR
	.align		4
.L_2661:
        /*0008*/ 	.byte	0x01, 0x35
	.zero		2


	//----- nvinfo : EIATTR_PARAM_CBANK
	.align		4
        /*000c*/ 	.byte	0x04, 0x0a
        /*000e*/ 	.short	(.L_2663 - .L_2662)
	.align		4
.L_2662:
        /*0010*/ 	.word	index@(.nv.constant0._Z25selective_scan_bwd_kernelI32Selective_Scan_bwd_kernel_traitsILi32ELi16ELb0ELb1ELb1ELb1ELb1EN3c104HalfEfEEv12SSMParamsBwd)
        /*0014*/ 	.short	0x0160
        /*0016*/ 	.short	0x01f0


	//----- nvinfo : EIATTR_CBANK_PARAM_SIZE
	.align		4
.L_2663:
        /*0018*/ 	.byte	0x03, 0x19
        /*001a*/ 	.short	0x01f0


	//----- nvinfo : EIATTR_KPARAM_INFO
	.align		4
        /*001c*/ 	.byte	0x04, 0x17
        /*001e*/ 	.short	(.L_2665 - .L_2664)
.L_2664:
        /*0020*/ 	.word	0x00000000
        /*0024*/ 	.short	0x0000
        /*0026*/ 	.short	0x0000
        /*0028*/ 	.byte	0x00, 0xf0, 0xc1, 0x07


	//----- nvinfo : EIATTR_MAXREG_COUNT
	.align		4
.L_2665:
        /*002c*/ 	.byte	0x03, 0x1b
        /*002e*/ 	.short	0x00ff


	//----- nvinfo : EIATTR_NUM_BARRIERS
	.align		4
        /*0030*/ 	.byte	0x02, 0x4c
        /*0032*/ 	.byte	0x01
	.zero		1


	//----- nvinfo : EIATTR_MERCURY_ISA_VERSION
	.align		4
        /*0034*/ 	.byte	0x03, 0x5f
        /*0036*/ 	.short	0x0000


	//----- nvinfo : EIATTR_COOP_GROUP_MASK_REGIDS
	.align		4
        /*0038*/ 	.byte	0x04, 0x29
        /*003a*/ 	.short	(.L_2667 - .L_2666)


	//   ....[0]....
.L_2666:
        /*003c*/ 	.word	0xffffffff


	//   ....[1]....
        /*0040*/ 	.word	0xffffffff


	//   ....[2]....
        /*0044*/ 	.word	0xffffffff


	//   ....[3]....
        /*0048*/ 	.word	0xffffffff


	//   ....[4]....
        /*004c*/ 	.word	0xffffffff


	//   ....[5]....
        /*0050*/ 	.word	0xffffffff


	//   ....[6]....
        /*0054*/ 	.word	0xffffffff


	//   ....[7]....
        /*0058*/ 	.word	0xffffffff


	//   ....[8]....
        /*005c*/ 	.word	0xffffffff


	//   ....[9]....
        /*0060*/ 	.word	0xffffffff


	//   ....[10]....
        /*0064*/ 	.word	0xffffffff


	//   ....[11]....
        /*0068*/ 	.word	0xffffffff


	//   ....[12]....
        /*006c*/ 	.word	0xffffffff


	//   ....[13]....
        /*0070*/ 	.word	0xffffffff


	//   ....[14]....
        /*0074*/ 	.word	0xffffffff


	//   ....[15]....
        /*0078*/ 	.word	0xffffffff


	//   ....[16]....
        /*007c*/ 	.word	0xffffffff


	//   ....[17]....
        /*0080*/ 	.word	0xffffffff


	//   ....[18]....
        /*0084*/ 	.word	0xffffffff


	//   ....[19]....
        /*0088*/ 	.word	0xffffffff


	//   ....[20]....
        /*008c*/ 	.word	0xffffffff


	//   ....[21]....
        /*0090*/ 	.word	0xffffffff


	//   ....[22]....
        /*0094*/ 	.word	0xffffffff


	//   ....[23]....
        /*0098*/ 	.word	0xffffffff


	//   ....[24]....
        /*009c*/ 	.word	0xffffffff


	//   ....[25]....
        /*00a0*/ 	.word	0xffffffff


	//   ....[26]....
        /*00a4*/ 	.word	0xffffffff


	//   ....[27]....
        /*00a8*/ 	.word	0xffffffff


	//   ....[28]....
        /*00ac*/ 	.word	0xffffffff


	//   ....[29]....
        /*00b0*/ 	.word	0xffffffff


	//   ....[30]....
        /*00b4*/ 	.word	0xffffffff


	//   ....[31]....
        /*00b8*/ 	.word	0xffffffff


	//   ....[32]....
        /*00bc*/ 	.word	0xffffffff


	//   ....[33]....
        /*00c0*/ 	.word	0xffffffff


	//   ....[34]....
        /*00c4*/ 	.word	0xffffffff


	//   ....[35]....
        /*00c8*/ 	.word	0xffffffff


	//   ....[36]....
        /*00cc*/ 	.word	0xffffffff


	//   ....[37]....
        /*00d0*/ 	.word	0xffffffff


	//   ....[38]....
        /*00d4*/ 	.word	0xffffffff


	//   ....[39]....
        /*00d8*/ 	.word	0xffffffff


	//   ....[40]....
        /*00dc*/ 	.word	0xffffffff


	//   ....[41]....
        /*00e0*/ 	.word	0xffffffff


	//   ....[42]....
        /*00e4*/ 	.word	0xffffffff


	//   ....[43]....
        /*00e8*/ 	.word	0xffffffff


	//   ....[44]....
        /*00ec*/ 	.word	0xffffffff


	//   ....[45]....
        /*00f0*/ 	.word	0xffffffff


	//   ....[46]....
        /*00f4*/ 	.word	0xffffffff


	//   ....[47]....
        /*00f8*/ 	.word	0xffffffff


	//   ....[48]....
        /*00fc*/ 	.word	0xffffffff


	//   ....[49]....
        /*0100*/ 	.word	0xffffffff


	//   ....[50]....
        /*0104*/ 	.word	0xffffffff


	//   ....[51]....
        /*0108*/ 	.word	0xffffffff


	//   ....[52]....
        /*010c*/ 	.word	0xffffffff


	//   ....[53]....
        /*0110*/ 	.word	0xffffffff


	//   ....[54]....
        /*0114*/ 	.word	0xffffffff


	//----- nvinfo : EIATTR_COOP_GROUP_INSTR_OFFSETS
	.align		4
.L_2667:
        /*0118*/ 	.byte	0x04, 0x28
        /*011a*/ 	.short	(.L_2669 - .L_2668)


	//   ....[0]....
.L_2668:
        /*011c*/ 	.word	0x00001470


	//   ....[1]....
        /*0120*/ 	.word	0x00001a30


	//   ....[2]....
        /*0124*/ 	.word	0x00001f70


	//   ....[3]....
        /*0128*/ 	.word	0x00004d20


	//   ....[4]....
        /*012c*/ 	.word	0x00005410


	//   ....[5]....
        /*0130*/ 	.word	0x00006000


	//   ....[6]....
        /*0134*/ 	.word	0x00006b10


	//   ....[7]....
        /*0138*/ 	.word	0x00007c00


	//   ....[8]....
        /*013c*/ 	.word	0x000085f0


	//   ....[9]....
        /*0140*/ 	.word	0x00009230


	//   ....[10]....
        /*0144*/ 	.word	0x000092a0


	//   ....[11]....
        /*0148*/ 	.word	0x00009340


	//   ....[12]....
        /*014c*/ 	.word	0x00009350


	//   ....[13]....
        /*0150*/ 	.word	0x00009380


	//   ....[14]....
        /*0154*/ 	.word	0x00009390


	//   ....[15]....
        /*0158*/ 	.word	0x000093c0


	//   ....[16]....
        /*015c*/ 	.word	0x000093f0


	//   ....[17]....
        /*0160*/ 	.word	0x00009410


	//   ....[18]....
        /*0164*/ 	.word	0x00009430


	//   ....[19]....
        /*0168*/ 	.word	0x00009460


	//   ....[20]....
        /*016c*/ 	.word	0x00009490


	//   ....[21]....
        /*0170*/ 	.word	0x000094b0


	//   ....[22]....
        /*0174*/ 	.word	0x000094d0


	//   ....[23]....
        /*0178*/ 	.word	0x00009510


	//   ....[24]....
        /*017c*/ 	.word	0x00009540


	//   ....[25]....
        /*0180*/ 	.word	0x00009590


	//   ....[26]....
        /*0184*/ 	.word	0x000095a0


	//   ....[27]....
        /*0188*/ 	.word	0x000095f0


	//   ....[28]....
        /*018c*/ 	.word	0x00009600


	//   ....[29]....
        /*0190*/ 	.word	0x00009620


	//   ....[30]....
        /*0194*/ 	.word	0x00009650


	//   ....[31]....
        /*0198*/ 	.word	0x00009660


	//   ....[32]....
        /*019c*/ 	.word	0x00009690


	//   ....[33]....
        /*01a0*/ 	.word	0x000096a0


	//   ....[34]....
        /*01a4*/ 	.word	0x000096b0


	//   ....[35]....
        /*01a8*/ 	.word	0x000096d0


	//   ....[36]....
        /*01ac*/ 	.word	0x00009700


	//   ....[37]....
        /*01b0*/ 	.word	0x0000aeb0


	//   ....[38]....
        /*01b4*/ 	.word	0x0000afd0


	//   ....[39]....
        /*01b8*/ 	.word	0x0000b0d0


	//   ....[40]....
        /*01bc*/ 	.word	0x0000b1d0


	//   ....[41]....
        /*01c0*/ 	.word	0x0000b2e0


	//   ....[42]....
        /*01c4*/ 	.word	0x0000bb40


	//   ....[43]....
        /*01c8*/ 	.word	0x0000c330


	//   ....[44]....
        /*01cc*/ 	.word	0x0000cf20


	//   ....[45]....
        /*01d0*/ 	.word	0x0000d580


	//   ....[46]....
        /*01d4*/ 	.word	0x0000d5d0


	//   ....[47]....
        /*01d8*/ 	.word	0x0000d600


	//   ....[48]....
        /*01dc*/ 	.word	0x0000d620


	//   ....[49]....
        /*01e0*/ 	.word	0x0000d640


	//   ....[50]....
        /*01e4*/ 	.word	0x0000d710


	//   ....[51]....
        /*01e8*/ 	.word	0x0000d760


	//   ....[52]....
        /*01ec*/ 	.word	0x0000d780


	//   ....[53]....
        /*01f0*/ 	.word	0x0000d7a0


	//   ....[54]....
        /*01f4*/ 	.word	0x0000d7c0


	//----- nvinfo : EIATTR_EXIT_INSTR_OFFSETS
	.align		4
.L_2669:
        /*01f8*/ 	.byte	0x04, 0x1c
        /*01fa*/ 	.short	(.L_2671 - .L_2670)


	//   ....[0]....
.L_2670:
        /*01fc*/ 	.word	0x0000d8a0


	//   ....[1]....
        /*0200*/ 	.word	0x0000da10


	//----- nvinfo : EIATTR_MAX_THREADS
	.align		4
.L_2671:
        /*0204*/ 	.byte	0x04, 0x05
        /*0206*/ 	.short	(.L_2673 - .L_2672)
.L_2672:
        /*0208*/ 	.word	0x00000020
        /*020c*/ 	.word	0x00000001
        /*0210*/ 	.word	0x00000001


	//----- nvinfo : EIATTR_CRS_STACK_SIZE
	.align		4
.L_2673:
        /*0214*/ 	.byte	0x04, 0x1e
        /*0216*/ 	.short	(.L_2675 - .L_2674)
.L_2674:
        /*0218*/ 	.word	0x00000000
.L_2675:


//--------------------- .nv.info._Z25selective_scan_bwd_kernelI32Selective_Scan_bwd_kernel_traitsILi32ELi16ELb1ELb0ELb0ELb0ELb0EN3c104HalfEfEEv12SSMParamsBwd --------------------------
	.section	.nv.info._Z25selective_scan_bwd_kernelI32Selective_Scan_bwd_kernel_traitsILi32ELi16ELb1ELb0ELb0ELb0ELb0EN3c104HalfEfEEv12SSMParamsBwd,"",@"SHT_CUDA_INFO"
	.sectionflags	@""
	.align	4


	//----- nvinfo : EIATTR_CUDA_API_VERSION
	.align		4
        /*0000*/ 	.byte	0x04, 0x37
        /*0002*/ 	.short	(.L_2677 - .L_2676)
.L_2676:
        /*0004*/ 	.word	0x00000082


	//----- nvinfo : EIATTR_SW2861232_WAR
	.align		4
.L_2677:
        /*0008*/ 	.byte	0x01, 0x35
	.zero		2


	//----- nvinfo : EIATTR_PARAM_CBANK
	.align		4
        /*000c*/ 	.byte	0x04, 0x0a
        /*000e*/ 	.short	(.L_2679 - .L_2678)
	.align		4
.L_2678:
        /*0010*/ 	.word	index@(.nv.constant0._Z25selective_scan_bwd_kernelI32Selective_Scan_bwd_kernel_traitsILi32ELi16ELb1ELb0ELb0ELb0ELb0EN3c104HalfEfEEv12SSMParamsBwd)
        /*0014*/ 	.short	0x0160
        /*0016*/ 	.short	0x01f0


	//----- nvinfo : EIATTR_CBANK_PARAM_SIZE
	.align		4
.L_2679:
        /*0018*/ 	.byte	0x03, 0x19
        /*001a*/ 	.short	0x01f0


	//----- nvinfo : EIATTR_KPARAM_INFO
	.align		4
        /*001c*/ 	.byte	0x04, 0x17
        /*001e*/ 	.short	(.L_2681 - .L_2680)
.L_2680:
        /*0020*/ 	.word	0x00000000
        /*0024*/ 	.short	0x0000
        /*0026*/ 	.short	0x0000
        /*0028*/ 	.byte	0x00, 0xf0, 0xc1, 0x07


	//----- nvinfo : EIATTR_MAXREG_COUNT
	.align		4
.L_2681:
        /*002c*/ 	.byte	0x03, 0x1b
        /*002e*/ 	.short	0x00ff


	//----- nvinfo : EIATTR_NUM_BARRIERS
	.align		4
        /*0030*/ 	.byte	0x02, 0x4c
        /*0032*/ 	.byte	0x01
	.zero		1


	//----- nvinfo : EIATTR_MERCURY_ISA_VERSION
	.align		4
        /*0034*/ 	.byte	0x03, 0x5f
        /*0036*/ 	.short	0x0000


	//----- nvinfo : EIATTR_COOP_GROUP_MASK_REGIDS
	.align		4
        /*0038*/ 	.byte	0x04, 0x29
        /*003a*/ 	.short	(.L_2683 - .L_2682)


	//   ....[0]....
.L_2682:
        /*003c*/ 	.word	0xffffffff


	//   ....[1]....
        /*0040*/ 	.word	0xffffffff


	//   ....[2]....
        /*0044*/ 	.word	0xffffffff


	//   ....[3]....
        /*0048*/ 	.word	0xffffffff


	//   ....[4]....
        /*004c*/ 	.word	0xffffffff


	//   ....[5]....
        /*0050*/ 	.word	0xffffffff


	//   ....[6]....
        /*0054*/ 	.word	0xffffffff


	//   ....[7]....
        /*0058*/ 	.word	0xffffffff


	//   ....[8]....
        /*005c*/ 	.word	0xffffffff


	//   ....[9]....
        /*0060*/ 	.word	0xffffffff


	//   ....[10]....
        /*0064*/ 	.word	0xffffffff


	//   ....[11]....
        /*0068*/ 	.word	0xffffffff


	//   ....[12]....
        /*006c*/ 	.word	0xffffffff


	//   ....[13]....
        /*0070*/ 	.word	0xffffffff


	//   ....[14]....
        /*0074*/ 	.word	0xffffffff


	//   ....[15]....
        /*0078*/ 	.word	0xffffffff


	//   ....[16]....
        /*007c*/ 	.word	0xffffffff


	//   ....[17]....
        /*0080*/ 	.word	0xffffffff


	//   ....[18]....
        /*0084*/ 	.word	0xffffffff


	//   ....[19]....
        /*0088*/ 	.word	0xffffffff


	//   ....[20]....
        /*008c*/ 	.word	0xffffffff


	//   ....[21]....
        /*0090*/ 	.word	0xffffffff


	//   ....[22]....
        /*0094*/ 	.word	0xffffffff


	//   ....[23]....
        /*0098*/ 	.word	0xffffffff


	//   ....[24]....
        /*009c*/ 	.word	0xffffffff


	//   ....[25]....
        /*00a0*/ 	.word	0xffffffff


	//   ....[26]....
        /*00a4*/ 	.word	0xffffffff


	//   ....[27]....
        /*00a8*/ 	.word	0xffffffff


	//   ....[28]....
        /*00ac*/ 	.word	0xffffffff


	//   ....[29]....
        /*00b0*/ 	.word	0xffffffff


	//   ....[30]....
        /*00b4*/ 	.word	0xffffffff


	//   ....[31]....
        /*00b8*/ 	.word	0xffffffff


	//   ....[32]....
        /*00bc*/ 	.word	0xffffffff


	//   ....[33]....
        /*00c0*/ 	.word	0xffffffff


	//   ....[34]....
        /*00c4*/ 	.word	0xffffffff


	//   ....[35]....
        /*00c8*/ 	.word	0xffffffff


	//   ....[36]....
        /*00cc*/ 	.word	0xffffffff


	//   ....[37]....
        /*00d0*/ 	.word	0xffffffff


	//   ....[38]....
        /*00d4*/ 	.word	0xffffffff


	//   ....[39]....
        /*00d8*/ 	.word	0xffffffff


	//   ....[40]....
        /*00dc*/ 	.word	0xffffffff


	//   ....[41]....
        /*00e0*/ 	.word	0xffffffff


	//   ....[42]....
        /*00e4*/ 	.word	0xffffffff


	//   ....[43]....
        /*00e8*/ 	.word	0xffffffff


	//   ....[44]....
        /*00ec*/ 	.word	0xffffffff


	//   ....[45]....
        /*00f0*/ 	.word	0xffffffff


	//   ....[46]....
        /*00f4*/ 	.word	0xffffffff


	//   ....[47]....
        /*00f8*/ 	.word	0xffffffff


	//   ....[48]....
        /*00fc*/ 	.word	0xffffffff


	//   ....[49]....
        /*0100*/ 	.word	0xffffffff


	//   ....[50]....
        /*0104*/ 	.word	0xffffffff


	//   ....[51]....
        /*0108*/ 	.word	0xffffffff


	//   ....[52]....
        /*010c*/ 	.word	0xffffffff


	//----- nvinfo : EIATTR_COOP_GROUP_INSTR_OFFSETS
	.align		4
.L_2683:
        /*0110*/ 	.byte	0x04, 0x28
        /*0112*/ 	.short	(.L_2685 - .L_2684)


	//   ....[0]....
.L_2684:
        /*0114*/ 	.word	0x000005f0


	//   ....[1]....
        /*0118*/ 	.word	0x00000680


	//   ....[2]....
        /*011c*/ 	.word	0x00000790


	//   ....[3]....
        /*0120*/ 	.word	0x00001b50


	//   ....[4]....
        /*0124*/ 	.word	0x00001b80


	//   ....[5]....
        /*0128*/ 	.word	0x00001bc0


	//   ....[6]....
        /*012c*/ 	.word	0x00001bd0


	//   ....[7]....
        /*0130*/ 	.word	0x00001c00


	//   ....[8]....
        /*0134*/ 	.word	0x00001c20


	//   ....[9]....
        /*0138*/ 	.word	0x00001c50


	//   ....[10]....
        /*013c*/ 	.word	0x00001c70


	//   ....[11]....
        /*0140*/ 	.word	0x00001ca0


	//   ....[12]....
        /*0144*/ 	.word	0x00001cc0


	//   ....[13]....
        /*0148*/ 	.word	0x00001cf0


	//   ....[14]....
        /*014c*/ 	.word	0x00001d10


	//   ....[15]....
        /*0150*/ 	.word	0x00001d40


	//   ....[16]....
        /*0154*/ 	.word	0x00001d50


	//   ....[17]....
        /*0158*/ 	.word	0x00001d90


	//   ....[18]....
        /*015c*/ 	.word	0x00001dc0


	//   ....[19]....
        /*0160*/ 	.word	0x00001e20


	//   ....[20]....
        /*0164*/ 	.word	0x00001e30


	//   ....[21]....
        /*0168*/ 	.word	0x00001e60


	//   ....[22]....
        /*016c*/ 	.word	0x00001e80


	//   ....[23]....
        /*0170*/ 	.word	0x00001eb0


	//   ....[24]....
        /*0174*/ 	.word	0x00001ec0


	//   ....[25]....
        /*0178*/ 	.word	0x00001ee0


	//   ....[26]....
        /*017c*/ 	.word	0x00001f10


	//   ....[27]....
        /*0180*/ 	.word	0x00001f20


	//   ....[28]....
        /*0184*/ 	.word	0x00001f30


	//   ....[29]....
        /*0188*/ 	.word	0x00001f40


	//   ....[30]....
        /*018c*/ 	.word	0x00001f50


	//   ....[31]....
        /*0190*/ 	.word	0x000025b0


	//   ....[32]....
        /*0194*/ 	.word	0x000025e0


	//   ....[33]....
        /*0198*/ 	.word	0x000026d0


	//   ....[34]....
        /*019c*/ 	.word	0x00002700


	//   ....[35]....
        /*01a0*/ 	.word	0x000027e0


	//   ....[36]....
        /*01a4*/ 	.word	0x00002810


	//   ....[37]....
        /*01a8*/ 	.word	0x000028f0


	//   ....[38]....
        /*01ac*/ 	.word	0x00002920


	//   ....[39]....
        /*01b0*/ 	.word	0x00002a00


	//   ....[40]....
        /*01b4*/ 	.word	0x00002a30


	//   ....[41]....
        /*01b8*/ 	.word	0x00002fc0


	//   ....[42]....
        /*01bc*/ 	.word	0x000032c0


	//   ....[43]....
        /*01c0*/ 	.word	0x000033f0


	//   ....[44]....
        /*01c4*/ 	.word	0x00003440


	//   ....[45]....
        /*01c8*/ 	.word	0x00003470


	//   ....[46]....
        /*01cc*/ 	.word	0x00003490


	//   ....[47]....
        /*01d0*/ 	.word	0x000034b0


	//   ....[48]....
        /*01d4*/ 	.word	0x00003560


	//   ....[49]....
        /*01d8*/ 	.word	0x000035b0


	//   ....[50]....
        /*01dc*/ 	.word	0x000035d0


	//   ....[51]....
        /*01e0*/ 	.word	0x000035f0


	//   ....[52]....
        /*01e4*/ 	.word	0x00003610


	//----- nvinfo : EIATTR_EXIT_INSTR_OFFSETS
	.align		4
.L_2685:
        /*01e8*/ 	.byte	0x04, 0x1c
        /*01ea*/ 	.short	(.L_2687 - .L_2686)


	//   ....[0]....
.L_2686:
        /*01ec*/ 	.word	0x000036d0


	//   ....[1]....
        /*01f0*/ 	.word	0x00003b80


	//----- nvinfo : EIATTR_MAX_THREADS
	.align		4
.L_2687:
        /*01f4*/ 	.byte	0x04, 0x05
        /*01f6*/ 	.short	(.L_2689 - .L_2688)
.L_2688:
        /*01f8*/ 	.word	0x00000020
        /*01fc*/ 	.word	0x00000001
        /*0200*/ 	.word	0x00000001


	//----- nvinfo : EIATTR_CRS_STACK_SIZE
	.align		4
.L_2689:
        /*0204*/ 	.byte	0x04, 0x1e
        /*0206*/ 	.short	(.L_2691 - .L_2690)
.L_2690:
        /*0208*/ 	.word	0x00000000
.L_2691:


//--------------------- .nv.info._Z25selective_scan_bwd_kernelI32Selective_Scan_bwd_kernel_traitsILi32ELi16ELb1ELb0ELb0ELb0ELb1EN3c104HalfEfEEv12SSMParamsBwd --------------------------
	.section	.nv.info._Z25selective_scan_bwd_kernelI32Selective_Scan_bwd_kernel_traitsILi32ELi16ELb1ELb0ELb0ELb0ELb1EN3c104HalfEfEEv12SSMParamsBwd,"",@"SHT_CUDA_INFO"
	.sectionflags	@""
	.align	4


	//----- nvinfo : EIATTR_CUDA_API_VERSION
	.align		4
        /*0000*/ 	.byte	0x04, 0x37
        /*0002*/ 	.short	(.L_2693 - .L_2692)
.L_2692:
        /*0004*/ 	.word	0x00000082


	//----- nvinfo : EIATTR_SW2861232_WAR
	.align		4
.L_2693:
        /*0008*/ 	.byte	0x01, 0x35
	.zero		2


	//----- nvinfo : EIATTR_PARAM_CBANK
	.align		4
        /*000c*/ 	.byte	0x04, 0x0a
        /*000e*/ 	.short	(.L_2695 - .L_2694)
	.align		4
.L_2694:
        /*0010*/ 	.word	index@(.nv.constant0._Z25selective_scan_bwd_kernelI32Selective_Scan_bwd_kernel_traitsILi32ELi16ELb1ELb0ELb0ELb0ELb1EN3c104HalfEfEEv12SSMParamsBwd)
        /*0014*/ 	.short	0x0160
        /*0016*/ 	.short	0x01f0


	//----- nvinfo : EIATTR_CBANK_PARAM_SIZE
	.align		4
.L_2695:
        /*0018*/ 	.byte	0x03, 0x19
        /*001a*/ 	.short	0x01f0


	//----- nvinfo : EIATTR_KPARAM_INFO
	.align		4
        /*001c*/ 	.byte	0x04, 0x17
        /*001e*/ 	.short	(.L_2697 - .L_2696)
.L_2696:
        /*0020*/ 	.word	0x00000000
        /*0024*/ 	.short	0x0000
        /*0026*/ 	.short	0x0000
        /*0028*/ 	.byte	0x00, 0xf0, 0xc1, 0x07


	//----- nvinfo : EIATTR_MAXREG_COUNT
	.align		4
.L_2697:
        /*002c*/ 	.byte	0x03, 0x1b
        /*002e*/ 	.short	0x00ff


	//----- nvinfo : EIATTR_NUM_BARRIERS
	.align		4
        /*0030*/ 	.byte	0x02, 0x4c
        /*0032*/ 	.byte	0x01
	.zero		1


	//----- nvinfo : EIATTR_MERCURY_ISA_VERSION
	.align		4
        /*0034*/ 	.byte	0x03, 0x5f
        /*0036*/ 	.short	0x0000


	//----- nvinfo : EIATTR_COOP_GROUP_MASK_REGIDS
	.align		4
        /*0038*/ 	.byte	0x04, 0x29
        /*003a*/ 	.short	(.L_2699 - .L_2698)


	//   ....[0]....
.L_2698:
        /*003c*/ 	.word	0xffffffff


	//   ....[1]....
        /*0040*/ 	.word	0xffffffff


	//   ....[2]....
        /*0044*/ 	.word	0xffffffff


	//   ....[3]....
        /*0048*/ 	.word	0xffffffff


	//   ....[4]....
        /*004c*/ 	.word	0xffffffff


	//   ....[5]....
        /*0050*/ 	.word	0xffffffff


	//   ....[6]....
        /*0054*/ 	.word	0xffffffff


	//   ....[7]....
        /*0058*/ 	.word	0xffffffff


	//   ....[8]....
        /*005c*/ 	.word	0xffffffff


	//   ....[9]....
        /*0060*/ 	.word	0xffffffff


	//   ....[10]....
        /*0064*/ 	.word	0xffffffff


	//   ....[11]....
        /*0068*/ 	.word	0xffffffff


	//   ....[12]....
        /*006c*/ 	.word	0xffffffff


	//   ....[13]....
        /*0070*/ 	.word	0xffffffff


	//   ....[14]....
        /*0074*/ 	.word	0xffffffff


	//   ....[15]....
        /*0078*/ 	.word	0xffffffff


	//   ....[16]....
        /*007c*/ 	.word	0xffffffff


	//   ....[17]....
        /*0080*/ 	.word	0xffffffff


	//   ....[18]....
        /*0084*/ 	.word	0xffffffff


	//   ....[19]....
        /*0088*/ 	.word	0xffffffff


	//   ....[20]....
        /*008c*/ 	.word	0xffffffff


	//   ....[21]....
        /*0090*/ 	.word	0xffffffff


	//   ....[22]....
        /*0094*/ 	.word	0xffffffff


	//   ....[23]....
        /*0098*/ 	.word	0xffffffff


	//   ....[24]....
        /*009c*/ 	.word	0xffffffff


	//   ....[25]....
        /*00a0*/ 	.word	0xffffffff


	//   ....[26]....
        /*00a4*/ 	.word	0xffffffff


	//   ....[27]....
        /*00a8*/ 	.word	0xffffffff


	//   ....[28]....
        /*00ac*/ 	.word	0xffffffff


	//   ....[29]....
        /*00b0*/ 	.word	0xffffffff


	//   ....[30]....
        /*00b4*/ 	.word	0xffffffff


	//   ....[31]....
        /*00b8*/ 	.word	0xffffffff


	//   ....[32]....
        /*00bc*/ 	.word	0xffffffff


	//   ....[33]....
        /*00c0*/ 	.word	0xffffffff


	//   ....[34]....
        /*00c4*/ 	.word	0xffffffff


	//   ....[35]....
        /*00c8*/ 	.word	0xffffffff


	//   ....[36]....
        /*00cc*/ 	.word	0xffffffff


	//   ....[37]....
        /*00d0*/ 	.word	0xffffffff


	//   ....[38]....
        /*00d4*/ 	.word	0xffffffff


	//   ....[39]....
        /*00d8*/ 	.word	0xffffffff


	//   ....[40]....
        /*00dc*/ 	.word	0xffffffff


	//   ....[41]....
        /*00e0*/ 	.word	0xffffffff


	//   ....[42]....
        /*00e4*/ 	.word	0xffffffff


	//   ....[43]....
        /*00e8*/ 	.word	0xffffffff


	//   ....[44]....
        /*00ec*/ 	.word	0xffffffff


	//   ....[45]....
        /*00f0*/ 	.word	0xffffffff


	//   ....[46]....
        /*00f4*/ 	.word	0xffffffff


	//   ....[47]....
        /*00f8*/ 	.word	0xffffffff


	//   ....[48]....
        /*00fc*/ 	.word	0xffffffff


	//   ....[49]....
        /*0100*/ 	.word	0xffffffff


	//   ....[50]....
        /*0104*/ 	.word	0xffffffff


	//   ....[51]....
        /*0108*/ 	.word	0xffffffff


	//   ....[52]....
        /*010c*/ 	.word	0xffffffff


	//   ....[53]....
        /*0110*/ 	.word	0xffffffff


	//   ....[54]....
        /*0114*/ 	.word	0xffffffff


	//   ....[55]....
        /*0118*/ 	.word	0xffffffff


	//   ....[56]....
        /*011c*/ 	.word	0xffffffff


	//----- nvinfo : EIATTR_COOP_GROUP_INSTR_OFFSETS
	.align		4
.L_2699:
        /*0120*/ 	.byte	0x04, 0x28
        /*0122*/ 	.short	(.L_2701 - .L_2700)


	//   ....[0]....
.L_2700:
        /*0124*/ 	.word	0x000005d0


	//   ....[1]....
        /*0128*/ 	.word	0x00000660


	//   ....[2]....
        /*012c*/ 	.word	0x000007b0


	//   ....[3]....
        /*0130*/ 	.word	0x000008e0


	//   ....[4]....
        /*0134*/ 	.word	0x000011f0


	//   ....[5]....
        /*0138*/ 	.word	0x00001ac0


	//   ....[6]....
        /*013c*/ 	.word	0x00001e70


	//   ....[7]....
        /*0140*/ 	.word	0x00002e40


	//   ....[8]....
        /*0144*/ 	.word	0x00002e70


	//   ....[9]....
        /*0148*/ 	.word	0x00002eb0


	//   ....[10]....
        /*014c*/ 	.word	0x00002ec0


	//   ....[11]....
        /*0150*/ 	.word	0x00002ef0


	//   ....[12]....
        /*0154*/ 	.word	0x00002f10


	//   ....[13]....
        /*0158*/ 	.word	0x00002f40


	//   ....[14]....
        /*015c*/ 	.word	0x00002f60


	//   ....[15]....
        /*0160*/ 	.word	0x00002f90


	//   ....[16]....
        /*0164*/ 	.word	0x00002fb0


	//   ....[17]....
        /*0168*/ 	.word	0x00002fe0


	//   ....[18]....
        /*016c*/ 	.word	0x00003000


	//   ....[19]....
        /*0170*/ 	.word	0x00003030


	//   ....[20]....
        /*0174*/ 	.word	0x00003040


	//   ....[21]....
        /*0178*/ 	.word	0x00003090


	//   ....[22]....
        /*017c*/ 	.word	0x000030b0


	//   ....[23]....
        /*0180*/ 	.word	0x00003110


	//   ....[24]....
        /*0184*/ 	.word	0x00003120


	//   ....[25]....
        /*0188*/ 	.word	0x00003150


	//   ....[26]....
        /*018c*/ 	.word	0x00003170


	//   ....[27]....
        /*0190*/ 	.word	0x000031a0


	//   ....[28]....
        /*0194*/ 	.word	0x000031b0


	//   ....[29]....
        /*0198*/ 	.word	0x000031d0


	//   ....[30]....
        /*019c*/ 	.word	0x00003200


	//   ....[31]....
        /*01a0*/ 	.word	0x00003210


	//   ....[32]....
        /*01a4*/ 	.word	0x00003220


	//   ....[33]....
        /*01a8*/ 	.word	0x00003230


	//   ....[34]....
        /*01ac*/ 	.word	0x00003240


	//   ....[35]....
        /*01b0*/ 	.word	0x000038a0


	//   ....[36]....
        /*01b4*/ 	.word	0x000038d0


	//   ....[37]....
        /*01b8*/ 	.word	0x000039c0


	//   ....[38]....
        /*01bc*/ 	.word	0x000039f0


	//   ....[39]....
        /*01c0*/ 	.word	0x00003ad0


	//   ....[40]....
        /*01c4*/ 	.word	0x00003b00


	//   ....[41]....
        /*01c8*/ 	.word	0x00003be0


	//   ....[42]....
        /*01cc*/ 	.word	0x00003c10


	//   ....[43]....
        /*01d0*/ 	.word	0x00003cf0


	//   ....[44]....
        /*01d4*/ 	.word	0x00003d20


	//   ....[45]....
        /*01d8*/ 	.word	0x000042c0


	//   ....[46]....
        /*01dc*/ 	.word	0x000045a0


	//   ....[47]....
        /*01e0*/ 	.word	0x000046d0


	//   ....[48]....
        /*01e4*/ 	.word	0x00004720


	//   ....[49]....
        /*01e8*/ 	.word	0x00004750


	//   ....[50]....
        /*01ec*/ 	.word	0x00004770


	//   ....[51]....
        /*01f0*/ 	.word	0x00004790


	//   ....[52]....
        /*01f4*/ 	.word	0x00004840


	//   ....[53]....
        /*01f8*/ 	.word	0x00004890


	//   ....[54]....
        /*01fc*/ 	.word	0x000048b0


	//   ....[55]....
        /*0200*/ 	.word	0x000048d0


	//   ....[56]....
        /*0204*/ 	.word	0x000048f0


	//----- nvinfo : EIATTR_EXIT_INSTR_OFFSETS
	.align		4
.L_2701:
        /*0208*/ 	.byte	0x04, 0x1c
        /*020a*/ 	.short	(.L_2703 - .L_2702)


	//   ....[0]....
.L_2702:
        /*020c*/ 	.word	0x000049b0


	//   ....[1]....
        /*0210*/ 	.word	0x00004e60


	//----- nvinfo : EIATTR_MAX_THREADS
	.align		4
.L_2703:
        /*0214*/ 	.byte	0x04, 0x05
        /*0216*/ 	.short	(.L_2705 - .L_2704)
.L_2704:
        /*0218*/ 	.word	0x00000020
        /*021c*/ 	.word	0x00000001
        /*0220*/ 	.word	0x00000001


	//----- nvinfo : EIATTR_CRS_STACK_SIZE
	.align		4
.L_2705:
        /*0224*/ 	.byte	0x04, 0x1e
        /*0226*/ 	.short	(.L_2707 - .L_2706)
.L_2706:
        /*0228*/ 	.word	0x00000000
.L_2707:


//--------------------- .nv.info._Z25selective_scan_bwd_kernelI32Selective_Scan_bwd_kernel_traitsILi32ELi16ELb1ELb0ELb0ELb1ELb0EN3c104HalfEfEEv12SSMParamsBwd --------------------------
	.section	.nv.info._Z25selective_scan_bwd_kernelI32Selective_Scan_bwd_kernel_traitsILi32ELi16ELb1ELb0ELb0ELb1ELb0EN3c104HalfEfEEv12SSMParamsBwd,"",@"SHT_CUDA_INFO"
	.sectionflags	@""
	.align	4


	//----- nvinfo : EIATTR_CUDA_API_VERSION
	.align		4
        /*0000*/ 	.byte	0x04, 0x37
        /*0002*/ 	.short	(.L_2709 - .L_2708)
.L_2708:
        /*0004*/ 	.word	0x00000082


	//----- nvinfo : EIATTR_SW2861232_WAR
	.align		4
.L_2709:
        /*0008*/ 	.byte	0x01, 0x35
	.zero		2


	//----- nvinfo : EIATTR_PARAM_CBANK
	.align		4
        /*000c*/ 	.byte	0x04, 0x0a
        /*000e*/ 	.short	(.L_2711 - .L_2710)
	.align		4
.L_2710:
        /*0010*/ 	.word	index@(.nv.constant0._Z25selective_scan_bwd_kernelI32Selective_Scan_bwd_kernel_traitsILi32ELi16ELb1ELb0ELb0ELb1ELb0EN3c104HalfEfEEv12SSMParamsBwd)
        /*0014*/ 	.short	0x0160
        /*0016*/ 	.short	0x01f0


	//----- nvinfo : EIATTR_CBANK_PARAM_SIZE
	.align		4
.L_2711:
        /*0018*/ 	.byte	0x03, 0x19
        /*001a*/ 	.short	0x01f0


	//----- nvinfo : EIATTR_KPARAM_INFO
	.align		4
        /*001c*/ 	.byte	0x04, 0x17
        /*001e*/ 	.short	(.L_2713 - .L_2712)
.L_2712:
        /*0020*/ 	.word	0x00000000
        /*0024*/ 	.short	0x0000
        /*0026*/ 	.short	0x0000
        /*0028*/ 	.byte	0x00, 0xf0, 0xc1, 0x07


	//----- nvinfo : EIATTR_MAXREG_COUNT
	.align		4
.L_2713:
        /*002c*/ 	.byte	0x03, 0x1b
        /*002e*/ 	.short	0x00ff


	//----- nvinfo : EIATTR_NUM_BARRIERS
	.align		4
        /*0030*/ 	.byte	0x02, 0x4c
        /*0032*/ 	.byte	0x01
	.zero		1


	//----- nvinfo : EIATTR_MERCURY_ISA_VERSION
	.align		4
        /*0034*/ 	.byte	0x03, 0x5f
        /*0036*/ 	.short	0x0000


	//----- nvinfo : EIATTR_COOP_GROUP_MASK_REGIDS
	.align		4
        /*0038*/ 	.byte	0x04, 0x29
        /*003a*/ 	.short	(.L_2715 - .L_2714)


	//   ....[0]....
.L_2714:
        /*003c*/ 	.word	0xffffffff


	//   ....[1]....
        /*0040*/ 	.word	0xffffffff


	//   ....[2]....
        /*0044*/ 	.word	0xffffffff


	//   ....[3]....
        /*0048*/ 	.word	0xffffffff


	//   ....[4]....
        /*004c*/ 	.word	0xffffffff


	//   ....[5]....
        /*0050*/ 	.word	0xffffffff


	//   ....[6]....
        /*0054*/ 	.word	0xffffffff


	//   ....[7]....
        /*0058*/ 	.word	0xffffffff


	//   ....[8]....
        /*005c*/ 	.word	0xffffffff


	//   ....[9]....
        /*0060*/ 	.word	0xffffffff


	//   ....[10]....
        /*0064*/ 	.word	0xffffffff


	//   ....[11]....
        /*0068*/ 	.word	0xffffffff


	//   ....[12]....
        /*006c*/ 	.word	0xffffffff


	//   ....[13]....
        /*0070*/ 	.word	0xffffffff


	//   ....[14]....
        /*0074*/ 	.word	0xffffffff


	//   ....[15]....
        /*0078*/ 	.word	0xffffffff


	//   ....[16]....
        /*007c*/ 	.word	0xffffffff


	//   ....[17]....
        /*0080*/ 	.word	0xffffffff


	//   ....[18]....
        /*0084*/ 	.word	0xffffffff


	//   ....[19]....
        /*0088*/ 	.word	0xffffffff


	//   ....[20]....
        /*008c*/ 	.word	0xffffffff


	//   ....[21]....
        /*0090*/ 	.word	0xffffffff


	//   ....[22]....
        /*0094*/ 	.word	0xffffffff


	//   ....[23]....
        /*0098*/ 	.word	0xffffffff


	//   ....[24]....
        /*009c*/ 	.word	0xffffffff


	//   ....[25]....
        /*00a0*/ 	.word	0xffffffff


	//   ....[26]....
        /*00a4*/ 	.word	0xffffffff


	//   ....[27]....
        /*00a8*/ 	.word	0xffffffff


	//   ....[28]....
        /*00ac*/ 	.word	0xffffffff


	//   ....[29]....
        /*00b0*/ 	.word	0xffffffff


	//   ....[30]....
        /*00b4*/ 	.word	0xffffffff


	//   ....[31]....
        /*00b8*/ 	.word	0xffffffff


	//   ....[32]....
        /*00bc*/ 	.word	0xffffffff


	//   ....[33]....
        /*00c0*/ 	.word	0xffffffff


	//   ....[34]....
        /*00c4*/ 	.word	0xffffffff


	//   ....[35]....
        /*00c8*/ 	.word	0xffffffff


	//   ....[36]....
        /*00cc*/ 	.word	0xffffffff


	//   ....[37]....
        /*00d0*/ 	.word	0xffffffff


	//   ....[38]....
        /*00d4*/ 	.word	0xffffffff


	//   ....[39]....
        /*00d8*/ 	.word	0xffffffff


	//   ....[40]....
        /*00dc*/ 	.word	0xffffffff


	//   ....[41]....
        /*00e0*/ 	.word	0xffffffff


	//   ....[42]....
        /*00e4*/ 	.word	0xffffffff


	//   ....[43]....
        /*00e8*/ 	.word	0xffffffff


	//   ....[44]....
        /*00ec*/ 	.word	0xffffffff


	//   ....[45]....
        /*00f0*/ 	.word	0xffffffff


	//   ....[46]....
        /*00f4*/ 	.word	0xffffffff


	//   ....[47]....
        /*00f8*/ 	.word	0xffffffff


	//   ....[48]....
        /*00fc*/ 	.word	0xffffffff


	//   ....[49]....
        /*0100*/ 	.word	0xffffffff


	//   ....[50]....
        /*0104*/ 	.word	0xffffffff


	//   ....[51]....
        /*0108*/ 	.word	0xffffffff


	//   ....[52]....
        /*010c*/ 	.word	0xffffffff


	//   ....[53]....
        /*0110*/ 	.word	0xffffffff


	//----- nvinfo : EIATTR_COOP_GROUP_INSTR_OFFSETS
	.align		4
.L_2715:
        /*0114*/ 	.byte	0x04, 0x28
        /*0116*/ 	.short	(.L_2717 - .L_2716)


	//   ....[0]....
.L_2716:
        /*0118*/ 	.word	0x000005e0


	//   ....[1]....
        /*011c*/ 	.word	0x00000670


	//   ....[2]....
        /*0120*/ 	.word	0x000007d0


	//   ....[3]....
        /*0124*/ 	.word	0x00003d70


	//   ....[4]....
        /*0128*/ 	.word	0x00003da0


	//   ....[5]....
        /*012c*/ 	.word	0x00003de0


	//   ....[6]....
        /*0130*/ 	.word	0x00003df0


	//   ....[7]....
        /*0134*/ 	.word	0x00003e30


	//   ....[8]....
        /*0138*/ 	.word	0x00003e40


	//   ....[9]....
        /*013c*/ 	.word	0x00003e70


	//   ....[10]....
        /*0140*/ 	.word	0x00003e90


	//   ....[11]....
        /*0144*/ 	.word	0x00003ec0


	//   ....[12]....
        /*0148*/ 	.word	0x00003ee0


	//   ....[13]....
        /*014c*/ 	.word	0x00003f10


	//   ....[14]....
        /*0150*/ 	.word	0x00003f30


	//   ....[15]....
        /*0154*/ 	.word	0x00003f60


	//   ....[16]....
        /*0158*/ 	.word	0x00003f70


	//   ....[17]....
        /*015c*/ 	.word	0x00003fd0


	//   ....[18]....
        /*0160*/ 	.word	0x00003fe0


	//   ....[19]....
        /*0164*/ 	.word	0x00004040


	//   ....[20]....
        /*0168*/ 	.word	0x00004050


	//   ....[21]....
        /*016c*/ 	.word	0x00004080


	//   ....[22]....
        /*0170*/ 	.word	0x000040a0


	//   ....[23]....
        /*0174*/ 	.word	0x000040d0


	//   ....[24]....
        /*0178*/ 	.word	0x000040e0


	//   ....[25]....
        /*017c*/ 	.word	0x00004100


	//   ....[26]....
        /*0180*/ 	.word	0x00004120


	//   ....[27]....
        /*0184*/ 	.word	0x00004140


	//   ....[28]....
        /*0188*/ 	.word	0x00004150


	//   ....[29]....
        /*018c*/ 	.word	0x00004160


	//   ....[30]....
        /*0190*/ 	.word	0x00004170


	//   ....[31]....
        /*0194*/ 	.word	0x000047d0


	//   ....[32]....
        /*0198*/ 	.word	0x00004800


	//   ....[33]....
        /*019c*/ 	.word	0x000048f0


	//   ....[34]....
        /*01a0*/ 	.word	0x00004920


	//   ....[35]....
        /*01a4*/ 	.word	0x00004a00


	//   ....[36]....
        /*01a8*/ 	.word	0x00004a30


	//   ....[37]....
        /*01ac*/ 	.word	0x00004b10


	//   ....[38]....
        /*01b0*/ 	.word	0x00004b40


	//   ....[39]....
        /*01b4*/ 	.word	0x00004c20


	//   ....[40]....
        /*01b8*/ 	.word	0x00004c50


	//   ....[41]....
        /*01bc*/ 	.word	0x00005170


	//   ....[42]....
        /*01c0*/ 	.word	0x00005960


	//   ....[43]....
        /*01c4*/ 	.word	0x00005d30


	//   ....[44]....
        /*01c8*/ 	.word	0x00005ed0


	//   ....[45]....
        /*01cc*/ 	.word	0x00005f20


	//   ....[46]....
        /*01d0*/ 	.word	0x00005f50


	//   ....[47]....
        /*01d4*/ 	.word	0x00005f70


	//   ....[48]....
        /*01d8*/ 	.word	0x00005f90


	//   ....[49]....
        /*01dc*/ 	.word	0x00006040


	//   ....[50]....
        /*01e0*/ 	.word	0x00006090


	//   ....[51]....
        /*01e4*/ 	.word	0x000060b0


	//   ....[52]....
        /*01e8*/ 	.word	0x000060d0


	//   ....[53]....
        /*01ec*/ 	.word	0x000060f0


	//----- nvinfo : EIATTR_EXIT_INSTR_OFFSETS
	.align		4
.L_2717:
        /*01f0*/ 	.byte	0x04, 0x1c
        /*01f2*/ 	.short	(.L_2719 - .L_2718)


	//   ....[0]....
.L_2718:
        /*01f4*/ 	.word	0x000061b0


	//   ....[1]....
        /*01f8*/ 	.word	0x00006660


	//----- nvinfo : EIATTR_MAX_THREADS
	.align		4
.L_2719:
        /*01fc*/ 	.byte	0x04, 0x05
        /*01fe*/ 	.short	(.L_2721 - .L_2720)
.L_2720:
        /*0200*/ 	.word	0x00000020
        /*0204*/ 	.word	0x00000001
        /*0208*/ 	.word	0x00000001


	//----- nvinfo : EIATTR_CRS_STACK_SIZE
	.align		4
.L_2721:
        /*020c*/ 	.byte	0x04, 0x1e
        /*020e*/ 	.short	(.L_2723 - .L_2722)
.L_2722:
        /*0210*/ 	.word	0x00000000
.L_2723:


//--------------------- .nv.info._Z25selective_scan_bwd_kernelI32Selective_Scan_bwd_kernel_traitsILi32ELi16ELb1ELb0ELb0ELb1ELb1EN3c104HalfEfEEv12SSMParamsBwd --------------------------
	.section	.nv.info._Z25selective_scan_bwd_kernelI32Selective_Scan_bwd_kernel_traitsILi32ELi16ELb1ELb0ELb0ELb1ELb1EN3c104HalfEfEEv12SSMParamsBwd,"",@"SHT_CUDA_INFO"
	.sectionflags	@""
	.align	4


	//----- nvinfo : EIATTR_CUDA_API_VERSION
	.align		4
        /*0000*/ 	.byte	0x04, 0x37
        /*0002*/ 	.short	(.L_2725 - .L_2724)
.L_2724:
        /*0004*/ 	.word	0x00000082


	//----- nvinfo : EIATTR_SW2861232_WAR
	.align		4
.L_2725:
        /*0008*/ 	.byte	0x01, 0x35
	.zero		2


	//----- nvinfo : EIATTR_PARAM_CBANK
	.align		4
        /*000c*/ 	.byte	0x04, 0x0a
        /*000e*/ 	.short	(.L_2727 - .L_2726)
	.align		4
.L_2726:
        /*0010*/ 	.word	index@(.nv.constant0._Z25selective_scan_bwd_kernelI32Selective_Scan_bwd_kernel_traitsILi32ELi16ELb1ELb0ELb0ELb1ELb1EN3c104HalfEfEEv12SSMParamsBwd)
        /*0014*/ 	.short	0x0160
        /*0016*/ 	.short	0x01f0


	//----- nvinfo : EIATTR_CBANK_PARAM_SIZE
	.align		4
.L_2727:
        /*0018*/ 	.byte	0x03, 0x19
        /*001a*/ 	.short	0x01f0


	//----- nvinfo : EIATTR_KPARAM_INFO
	.align		4
        /*001c*/ 	.byte	0x04, 0x17
        /*001e*/ 	.short	(.L_2729 - .L_2728)
.L_2728:
        /*0020*/ 	.word	0x00000000
        /*0024*/ 	.short	0x0000
        /*0026*/ 	.short	0x0000
        /*0028*/ 	.byte	0x00, 0xf0, 0xc1, 0x07


	//----- nvinfo : EIATTR_MAXREG_COUNT
	.align		4
.L_2729:
        /*002c*/ 	.byte	0x03, 0x1b
        /*002e*/ 	.short	0x00ff


	//----- nvinfo : EIATTR_NUM_BARRIERS
	.align		4
        /*0030*/ 	.byte	0x02, 0x4c
        /*0032*/ 	.byte	0x01
	.zero		1


	//----- nvinfo : EIATTR_MERCURY_ISA_VERSION
	.align		4
        /*0034*/ 	.byte	0x03, 0x5f
        /*0036*/ 	.short	0x0000


	//----- nvinfo : EIATTR_COOP_GROUP_MASK_REGIDS
	.align		4
        /*0038*/ 	.byte	0x04, 0x29
        /*003a*/ 	.short	(.L_2731 - .L_2730)


	//   ....[0]....
.L_2730:
        /*003c*/ 	.word	0xffffffff


	//   ....[1]....
        /*0040*/ 	.word	0xffffffff


	//   ....[2]....
        /*0044*/ 	.word	0xffffffff


	//   ....[3]....
        /*0048*/ 	.word	0xffffffff


	//   ....[4]....
        /*004c*/ 	.word	0xffffffff


	//   ....[5]....
        /*0050*/ 	.word	0xffffffff


	//   ....[6]....
        /*0054*/ 	.word	0xffffffff


	//   ....[7]....
        /*0058*/ 	.word	0xffffffff


	//   ....[8]....
        /*005c*/ 	.word	0xffffffff


	//   ....[9]....
        /*0060*/ 	.word	0xffffffff


	//   ....[10]....
        /*0064*/ 	.word	0xffffffff


	//   ....[11]....
        /*0068*/ 	.word	0xffffffff


	//   ....[12]....
        /*006c*/ 	.word	0xffffffff


	//   ....[13]....
        /*0070*/ 	.word	0xffffffff


	//   ....[14]....
        /*0074*/ 	.word	0xffffffff


	//   ....[15]....
        /*0078*/ 	.word	0xffffffff


	//   ....[16]....
        /*007c*/ 	.word	0xffffffff


	//   ....[17]....
        /*0080*/ 	.word	0xffffffff


	//   ....[18]....
        /*0084*/ 	.word	0xffffffff


	//   ....[19]....
        /*0088*/ 	.word	0xffffffff


	//   ....[20]....
        /*008c*/ 	.word	0xffffffff


	//   ....[21]....
        /*0090*/ 	.word	0xffffffff


	//   ....[22]....
        /*0094*/ 	.word	0xffffffff


	//   ....[23]....
        /*0098*/ 	.word	0xffffffff


	//   ....[24]....
        /*009c*/ 	.word	0xffffffff


	//   ....[25]....
        /*00a0*/ 	.word	0xffffffff


	//   ....[26]....
        /*00a4*/ 	.word	0xffffffff


	//   ....[27]....
        /*00a8*/ 	.word	0xffffffff


	//   ....[28]....
        /*00ac*/ 	.word	0xffffffff


	//   ....[29]....
        /*00b0*/ 	.word	0xffffffff


	//   ....[30]....
        /*00b4*/ 	.word	0xffffffff


	//   ....[31]....
        /*00b8*/ 	.word	0xffffffff


	//   ....[32]....
        /*00bc*/ 	.word	0xffffffff


	//   ....[33]....
        /*00c0*/ 	.word	0xffffffff


	//   ....[34]....
        /*00c4*/ 	.word	0xffffffff


	//   ....[35]....
        /*00c8*/ 	.word	0xffffffff


	//   ....[36]....
        /*00cc*/ 	.word	0xffffffff


	//   ....[37]....
        /*00d0*/ 	.word	0xffffffff


	//   ....[38]....
        /*00d4*/ 	.word	0xffffffff


	//   ....[39]....
        /*00d8*/ 	.word	0xffffffff


	//   ....[40]....
        /*00dc*/ 	.word	0xffffffff


	//   ....[41]....
        /*00e0*/ 	.word	0xffffffff


	//   ....[42]....
        /*00e4*/ 	.word	0xffffffff


	//   ....[43]....
        /*00e8*/ 	.word	0xffffffff


	//   ....[44]....
        /*00ec*/ 	.word	0xffffffff


	//   ....[45]....
        /*00f0*/ 	.word	0xffffffff


	//   ....[46]....
        /*00f4*/ 	.word	0xffffffff


	//   ....[47]....
        /*00f8*/ 	.word	0xffffffff


	//   ....[48]....
        /*00fc*/ 	.word	0xffffffff


	//   ....[49]....
        /*0100*/ 	.word	0xffffffff


	//   ....[50]....
        /*0104*/ 	.word	0xffffffff


	//   ....[51]....
        /*0108*/ 	.word	0xffffffff


	//   ....[52]....
        /*010c*/ 	.word	0xffffffff


	//   ....[53]....
        /*0110*/ 	.word	0xffffffff


	//   ....[54]....
        /*0114*/ 	.word	0xffffffff


	//   ....[55]....
        /*0118*/ 	.word	0xffffffff


	//   ....[56]....
        /*011c*/ 	.word	0xffffffff


	//   ....[57]....
        /*0120*/ 	.word	0xffffffff


	//----- nvinfo : EIATTR_COOP_GROUP_INSTR_OFFSETS
	.align		4
.L_2731:
        /*0124*/ 	.byte	0x04, 0x28
        /*0126*/ 	.short	(.L_2733 - .L_2732)


	//   ....[0]....
.L_2732:
        /*0128*/ 	.word	0x00000600


	//   ....[1]....
        /*012c*/ 	.word	0x00000690


	//   ....[2]....
        /*0130*/ 	.word	0x000008b0


	//   ....[3]....
        /*0134*/ 	.word	0x00002e10


	//   ....[4]....
        /*0138*/ 	.word	0x000035a0


	//   ....[5]....
        /*013c*/ 	.word	0x00003df0


	//   ....[6]....
        /*0140*/ 	.word	0x00004280


	//   ....[7]....
        /*0144*/ 	.word	0x00005210


	//   ....[8]....
        /*0148*/ 	.word	0x00005240


	//   ....[9]....
        /*014c*/ 	.word	0x00005280


	//   ....[10]....
        /*0150*/ 	.word	0x00005290


	//   ....[11]....
        /*0154*/ 	.word	0x000052c0


	//   ....[12]....
        /*0158*/ 	.word	0x000052e0


	//   ....[13]....
        /*015c*/ 	.word	0x00005310


	//   ....[14]....
        /*0160*/ 	.word	0x00005330


	//   ....[15]....
        /*0164*/ 	.word	0x00005360


	//   ....[16]....
        /*0168*/ 	.word	0x00005380


	//   ....[17]....
        /*016c*/ 	.word	0x000053b0


	//   ....[18]....
        /*0170*/ 	.word	0x000053d0


	//   ....[19]....
        /*0174*/ 	.word	0x00005400


	//   ....[20]....
        /*0178*/ 	.word	0x00005410


	//   ....[21]....
        /*017c*/ 	.word	0x00005450


	//   ....[22]....
        /*0180*/ 	.word	0x00005480


	//   ....[23]....
        /*0184*/ 	.word	0x000054e0


	//   ....[24]....
        /*0188*/ 	.word	0x000054f0


	//   ....[25]....
        /*018c*/ 	.word	0x00005520


	//   ....[26]....
        /*0190*/ 	.word	0x00005540


	//   ....[27]....
        /*0194*/ 	.word	0x00005570


	//   ....[28]....
        /*0198*/ 	.word	0x00005580


	//   ....[29]....
        /*019c*/ 	.word	0x000055a0


	//   ....[30]....
        /*01a0*/ 	.word	0x000055d0


	//   ....[31]....
        /*01a4*/ 	.word	0x000055e0


	//   ....[32]....
        /*01a8*/ 	.word	0x000055f0


	//   ....[33]....
        /*01ac*/ 	.word	0x00005600


	//   ....[34]....
        /*01b0*/ 	.word	0x00005610


	//   ....[35]....
        /*01b4*/ 	.word	0x00005c70


	//   ....[36]....
        /*01b8*/ 	.word	0x00005ca0


	//   ....[37]....
        /*01bc*/ 	.word	0x00005d90


	//   ....[38]....
        /*01c0*/ 	.word	0x00005dc0


	//   ....[39]....
        /*01c4*/ 	.word	0x00005ea0


	//   ....[40]....
        /*01c8*/ 	.word	0x00005ed0


	//   ....[41]....
        /*01cc*/ 	.word	0x00005fb0


	//   ....[42]....
        /*01d0*/ 	.word	0x00005fe0


	//   ....[43]....
        /*01d4*/ 	.word	0x000060c0


	//   ....[44]....
        /*01d8*/ 	.word	0x000060f0


	//   ....[45]....
        /*01dc*/ 	.word	0x00006650


	//   ....[46]....
        /*01e0*/ 	.word	0x00006e30


	//   ....[47]....
        /*01e4*/ 	.word	0x000071d0


	//   ....[48]....
        /*01e8*/ 	.word	0x00007370


	//   ....[49]....
        /*01ec*/ 	.word	0x000073c0


	//   ....[50]....
        /*01f0*/ 	.word	0x000073f0


	//   ....[51]....
        /*01f4*/ 	.word	0x00007410


	//   ....[52]....
        /*01f8*/ 	.word	0x00007430


	//   ....[53]....
        /*01fc*/ 	.word	0x000074e0


	//   ....[54]....
        /*0200*/ 	.word	0x00007530


	//   ....[55]....
        /*0204*/ 	.word	0x00007550


	//   ....[56]....
        /*0208*/ 	.word	0x00007570


	//   ....[57]....
        /*020c*/ 	.word	0x00007590


	//----- nvinfo : EIATTR_EXIT_INSTR_OFFSETS
	.align		4
.L_2733:
        /*0210*/ 	.byte	0x04, 0x1c
        /*0212*/ 	.short	(.L_2735 - .L_2734)


	//   ....[0]....
.L_2734:
        /*0214*/ 	.word	0x00007650


	//   ....[1]....
        /*0218*/ 	.word	0x00007b00


	//----- nvinfo : EIATTR_MAX_THREADS
	.align		4
.L_2735:
        /*021c*/ 	.byte	0x04, 0x05
        /*021e*/ 	.short	(.L_2737 - .L_2736)
.L_2736:
        /*0220*/ 	.word	0x00000020
        /*0224*/ 	.word	0x00000001
        /*0228*/ 	.word	0x00000001


	//----- nvinfo : EIATTR_CRS_STACK_SIZE
	.align		4
.L_2737:
        /*022c*/ 	.byte	0x04, 0x1e
        /*022e*/ 	.short	(.L_2739 - .L_2738)
.L_2738:
        /*0230*/ 	.word	0x00000000
.L_2739:


//--------------------- .nv.info._Z25selective_scan_bwd_kernelI32Selective_Scan_bwd_kernel_traitsILi32ELi16ELb1ELb0ELb1ELb0ELb0EN3c104HalfEfEEv12SSMParamsBwd --------------------------
	.section	.nv.info._Z25selective_scan_bwd_kernelI32Selective_Scan_bwd_kernel_traitsILi32ELi16ELb1ELb0ELb1ELb0ELb0EN3c104HalfEfEEv12SSMParamsBwd,"",@"SHT_CUDA_INFO"
	.sectionflags	@""
	.align	4


	//----- nvinfo : EIATTR_CUDA_API_VERSION
	.align		4
        /*0000*/ 	.byte	0x04, 0x37
        /*0002*/ 	.short	(.L_2741 - .L_2740)
.L_2740:
        /*0004*/ 	.word	0x00000082


	//----- nvinfo : EIATTR_SW2861232_WAR
	.align		4
.L_2741:
        /*0008*/ 	.byte	0x01, 0x35
	.zero		2


	//----- nvinfo : EIATTR_PARAM_CBANK
	.align		4
        /*000c*/ 	.byte	0x04, 0x0a
        /*000e*/ 	.short	(.L_2743 - .L_2742)
	.align		4
.L_2742:
        /*0010*/ 	.word	index@(.nv.constant0._Z25selective_scan_bwd_kernelI32Selective_Scan_bwd_kernel_traitsILi32ELi16ELb1ELb0ELb1ELb0ELb0EN3c104HalfEfEEv12SSMParamsBwd)
        /*0014*/ 	.short	0x0160
        /*0016*/ 	.short	0x01f0


	//----- nvinfo : EIATTR_CBANK_PARAM_SIZE
	.align		4
.L_2743:
        /*0018*/ 	.byte	0x03, 0x19
        /*001a*/ 	.short	0x01f0


	//----- nvinfo : EIATTR_KPARAM_INFO
	.align		4
        /*001c*/ 	.byte	0x04, 0x17
        /*001e*/ 	.short	(.L_2745 - .L_2744)
.L_2744:
        /*0020*/ 	.word	0x00000000
        /*0024*/ 	.short	0x0000
        /*0026*/ 	.short	0x0000
        /*0028*/ 	.byte	0x00, 0xf0, 0xc1, 0x07


	//----- nvinfo : EIATTR_MAXREG_COUNT
	.align		4
.L_2745:
        /*002c*/ 	.byte	0x03, 0x1b
        /*002e*/ 	.short	0x00ff


	//----- nvinfo : EIATTR_NUM_BARRIERS
	.align		4
        /*0030*/ 	.byte	0x02, 0x4c
        /*0032*/ 	.byte	0x01
	.zero		1


	//----- nvinfo : EIATTR_MERCURY_ISA_VERSION
	.align		4
        /*0034*/ 	.byte	0x03, 0x5f
        /*0036*/ 	.short	0x0000


	//----- nvinfo : EIATTR_COOP_GROUP_MASK_REGIDS
	.align		4
        /*0038*/ 	.byte	0x04, 0x29
        /*003a*/ 	.short	(.L_2747 - .L_2746)


	//   ....[0]....
.L_2746:
        /*003c*/ 	.word	0xffffffff


	//   ....[1]....
        /*0040*/ 	.word	0xffffffff


	//   ....[2]....
        /*0044*/ 	.word	0xffffffff


	//   ....[3]....
        /*0048*/ 	.word	0xffffffff


	//   ....[4]....
        /*004c*/ 	.word	0xffffffff


	//   ....[5]....
        /*0050*/ 	.word	0xffffffff


	//   ....[6]....
        /*0054*/ 	.word	0xffffffff


	//   ....[7]....
        /*0058*/ 	.word	0xffffffff


	//   ....[8]....
        /*005c*/ 	.word	0xffffffff


	//   ....[9]....
        /*0060*/ 	.word	0xffffffff


	//   ....[10]....
        /*0064*/ 	.word	0xffffffff


	//   ....[11]....
        /*0068*/ 	.word	0xffffffff


	//   ....[12]....
        /*006c*/ 	.word	0xffffffff


	//   ....[13]....
        /*0070*/ 	.word	0xffffffff


	//   ....[14]....
        /*0074*/ 	.word	0xffffffff


	//   ....[15]....
        /*0078*/ 	.word	0xffffffff


	//   ....[16]....
        /*007c*/ 	.word	0xffffffff


	//   ....[17]....
        /*0080*/ 	.word	0xffffffff


	//   ....[18]....
        /*0084*/ 	.word	0xffffffff


	//   ....[19]....
        /*0088*/ 	.word	0xffffffff


	//   ....[20]....
        /*008c*/ 	.word	0xffffffff


	//   ....[21]....
        /*0090*/ 	.word	0xffffffff


	//   ....[22]....
        /*0094*/ 	.word	0xffffffff


	//   ....[23]....
        /*0098*/ 	.word	0xffffffff


	//   ....[24]....
        /*009c*/ 	.word	0xffffffff


	//   ....[25]....
        /*00a0*/ 	.word	0xffffffff


	//   ....[26]....
        /*00a4*/ 	.word	0xffffffff


	//   ....[27]....
        /*00a8*/ 	.word	0xffffffff


	//   ....[28]....
        /*00ac*/ 	.word	0xffffffff


	//   ....[29]....
        /*00b0*/ 	.word	0xffffffff


	//   ....[30]....
        /*00b4*/ 	.word	0xffffffff


	//   ....[31]....
        /*00b8*/ 	.word	0xffffffff


	//   ....[32]....
        /*00bc*/ 	.word	0xffffffff


	//   ....[33]....
        /*00c0*/ 	.word	0xffffffff


	//   ....[34]....
        /*00c4*/ 	.word	0xffffffff


	//   ....[35]....
        /*00c8*/ 	.word	0xffffffff


	//   ....[36]....
        /*00cc*/ 	.word	0xffffffff


	//   ....[37]....
        /*00d0*/ 	.word	0xffffffff


	//   ....[38]....
        /*00d4*/ 	.word	0xffffffff


	//   ....[39]....
        /*00d8*/ 	.word	0xffffffff


	//   ....[40]....
        /*00dc*/ 	.word	0xffffffff


	//   ....[41]....
        /*00e0*/ 	.word	0xffffffff


	//   ....[42]....
        /*00e4*/ 	.word	0xffffffff


	//   ....[43]....
        /*00e8*/ 	.word	0xffffffff


	//   ....[44]....
        /*00ec*/ 	.word	0xffffffff


	//   ....[45]....
        /*00f0*/ 	.word	0xffffffff


	//   ....[46]....
        /*00f4*/ 	.word	0xffffffff


	//   ....[47]....
        /*00f8*/ 	.word	0xffffffff


	//   ....[48]....
        /*00fc*/ 	.word	0xffffffff


	//   ....[49]....
        /*0100*/ 	.word	0xffffffff


	//   ....[50]....
        /*0104*/ 	.word	0xffffffff


	//   ....[51]....
        /*0108*/ 	.word	0xffffffff


	//   ....[52]....
        /*010c*/ 	.word	0xffffffff


	//   ....[53]....
        /*0110*/ 	.word	0xffffffff


	//----- nvinfo : EIATTR_COOP_GROUP_INSTR_OFFSETS
	.align		4
.L_2747:
        /*0114*/ 	.byte	0x04, 0x28
        /*0116*/ 	.short	(.L_2749 - .L_2748)


	//   ....[0]....
.L_2748:
        /*0118*/ 	.word	0x00000830


	//   ....[1]....
        /*011c*/ 	.word	0x000008c0


	//   ....[2]....
        /*0120*/ 	.word	0x00000af0


	//   ....[3]....
        /*0124*/ 	.word	0x00001650


	//   ....[4]....
        /*0128*/ 	.word	0x00001bf0


	//   ....[5]....
        /*012c*/ 	.word	0x00001c30


	//   ....[6]....
        /*0130*/ 	.word	0x00001da0


	//   ....[7]....
        /*0134*/ 	.word	0x00001e00


	//   ....[8]....
        /*0138*/ 	.word	0x000020c0


	//   ....[9]....
        /*013c*/ 	.word	0x000020f0


	//   ....[10]....
        /*0140*/ 	.word	0x00002200


	//   ....[11]....
        /*0144*/ 	.word	0x00002230


	//   ....[12]....
        /*0148*/ 	.word	0x00002240


	//   ....[13]....
        /*014c*/ 	.word	0x00002250


	//   ....[14]....
        /*0150*/ 	.word	0x00002280


	//   ....[15]....
        /*0154*/ 	.word	0x000022b0


	//   ....[16]....
        /*0158*/ 	.word	0x000022d0


	//   ....[17]....
        /*015c*/ 	.word	0x000022f0


	//   ....[18]....
        /*0160*/ 	.word	0x00002320


	//   ....[19]....
        /*0164*/ 	.word	0x00002340


	//   ....[20]....
        /*0168*/ 	.word	0x00002370


	//   ....[21]....
        /*016c*/ 	.word	0x00002380


	//   ....[22]....
        /*0170*/ 	.word	0x00002390


	//   ....[23]....
        /*0174*/ 	.word	0x000023b0


	//   ....[24]....
        /*0178*/ 	.word	0x000023e0


	//   ....[25]....
        /*017c*/ 	.word	0x00002560


	//   ....[26]....
        /*0180*/ 	.word	0x00002590


	//   ....[27]....
        /*0184*/ 	.word	0x000026a0


	//   ....[28]....
        /*0188*/ 	.word	0x000026d0


	//   ....[29]....
        /*018c*/ 	.word	0x000026f0


	//   ....[30]....
        /*0190*/ 	.word	0x00002730


	//   ....[31]....
        /*0194*/ 	.word	0x00002770


	//   ....[32]....
        /*0198*/ 	.word	0x00003960


	//   ....[33]....
        /*019c*/ 	.word	0x000039a0


	//   ....[34]....
        /*01a0*/ 	.word	0x00003aa0


	//   ....[35]....
        /*01a4*/ 	.word	0x00003ad0


	//   ....[36]....
        /*01a8*/ 	.word	0x00003bb0


	//   ....[37]....
        /*01ac*/ 	.word	0x00003be0


	//   ....[38]....
        /*01b0*/ 	.word	0x00003cc0


	//   ....[39]....
        /*01b4*/ 	.word	0x00003cf0


	//   ....[40]....
        /*01b8*/ 	.word	0x00003dd0


	//   ....[41]....
        /*01bc*/ 	.word	0x00003e00


	//   ....[42]....
        /*01c0*/ 	.word	0x00004280


	//   ....[43]....
        /*01c4*/ 	.word	0x000045f0


	//   ....[44]....
        /*01c8*/ 	.word	0x00004700


	//   ....[45]....
        /*01cc*/ 	.word	0x00004750


	//   ....[46]....
        /*01d0*/ 	.word	0x00004780


	//   ....[47]....
        /*01d4*/ 	.word	0x000047a0


	//   ....[48]....
        /*01d8*/ 	.word	0x000047c0


	//   ....[49]....
        /*01dc*/ 	.word	0x00004870


	//   ....[50]....
        /*01e0*/ 	.word	0x000048c0


	//   ....[51]....
        /*01e4*/ 	.word	0x000048e0


	//   ....[52]....
        /*01e8*/ 	.word	0x00004900


	//   ....[53]....
        /*01ec*/ 	.word	0x00004920


	//----- nvinfo : EIATTR_EXIT_INSTR_OFFSETS
	.align		4
.L_2749:
        /*01f0*/ 	.byte	0x04, 0x1c
        /*01f2*/ 	.short	(.L_2751 - .L_2750)


	//   ....[0]....
.L_2750:
        /*01f4*/ 	.word	0x000049e0


	//   ....[1]....
        /*01f8*/ 	.word	0x00004c00


	//----- nvinfo : EIATTR_MAX_THREADS
	.align		4
.L_2751:
        /*01fc*/ 	.byte	0x04, 0x05
        /*01fe*/ 	.short	(.L_2753 - .L_2752)
.L_2752:
        /*0200*/ 	.word	0x00000020
        /*0204*/ 	.word	0x00000001
        /*0208*/ 	.word	0x00000001


	//----- nvinfo : EIATTR_CRS_STACK_SIZE
	.align		4
.L_2753:
        /*020c*/ 	.byte	0x04, 0x1e
        /*020e*/ 	.short	(.L_2755 - .L_2754)
.L_2754:
        /*0210*/ 	.word	0x00000000
.L_2755:


//--------------------- .nv.info._Z25selective_scan_bwd_kernelI32Selective_Scan_bwd_kernel_traitsILi32ELi16ELb1ELb0ELb1ELb0ELb1EN3c104HalfEfEEv12SSMParamsBwd --------------------------
	.section	.nv.info._Z25selective_scan_bwd_kernelI32Selective_Scan_bwd_kernel_traitsILi32ELi16ELb1ELb0ELb1ELb0ELb1EN3c104HalfEfEEv12SSMParamsBwd,"",@"SHT_CUDA_INFO"
	.sectionflags	@""
	.align	4


	//----- nvinfo : EIATTR_CUDA_API_VERSION
	.align		4
        /*0000*/ 	.byte	0x04, 0x37
        /*0002*/ 	.short	(.L_2757 - .L_2756)
.L_2756:
        /*0004*/ 	.word	0x00000082


	//----- nvinfo : EIATTR_SW2861232_WAR
	.align		4
.L_2757:
        /*0008*/ 	.byte	0x01, 0x35
	.zero		2


	//----- nvinfo : EIATTR_PARAM_CBANK
	.align		4
        /*000c*/ 	.byte	0x04, 0x0a
        /*000e*/ 	.short	(.L_2759 - .L_2758)
	.align		4
.L_2758:
        /*0010*/ 	.word	index@(.nv.constant0._Z25selective_scan_bwd_kernelI32Selective_Scan_bwd_kernel_traitsILi32ELi16ELb1ELb0ELb1ELb0ELb1EN3c104HalfEfEEv12SSMParamsBwd)
        /*0014*/ 	.short	0x0160
        /*0016*/ 	.short	0x01f0


	//----- nvinfo : EIATTR_CBANK_PARAM_SIZE
	.align		4
.L_2759:
        /*0018*/ 	.byte	0x03, 0x19
        /*001a*/ 	.short	0x01f0


	//----- nvinfo : EIATTR_KPARAM_INFO
	.align		4
        /*001c*/ 	.byte	0x04, 0x17
        /*001e*/ 	.short	(.L_2761 - .L_2760)
.L_2760:
        /*0020*/ 	.word	0x00000000
        /*0024*/ 	.short	0x0000
        /*0026*/ 	.short	0x0000
        /*0028*/ 	.byte	0x00, 0xf0, 0xc1, 0x07


	//----- nvinfo : EIATTR_MAXREG_COUNT
	.align		4
.L_2761:
        /*002c*/ 	.byte	0x03, 0x1b
        /*002e*/ 	.short	0x00ff


	//----- nvinfo : EIATTR_NUM_BARRIERS
	.align		4
        /*0030*/ 	.byte	0x02, 0x4c
        /*0032*/ 	.byte	0x01
	.zero		1


	//----- nvinfo : EIATTR_MERCURY_ISA_VERSION
	.align		4
        /*0034*/ 	.byte	0x03, 0x5f
        /*0036*/ 	.short	0x0000


	//----- nvinfo : EIATTR_COOP_GROUP_MASK_REGIDS
	.align		4
        /*0038*/ 	.byte	0x04, 0x29
        /*003a*/ 	.short	(.L_2763 - .L_2762)


	//   ....[0]....
.L_2762:
        /*003c*/ 	.word	0xffffffff


	//   ....[1]....
        /*0040*/ 	.word	0xffffffff


	//   ....[2]....
        /*0044*/ 	.word	0xffffffff


	//   ....[3]....
        /*0048*/ 	.word	0xffffffff


	//   ....[4]....
        /*004c*/ 	.word	0xffffffff


	//   ....[5]....
        /*0050*/ 	.word	0xffffffff


	//   ....[6]....
        /*0054*/ 	.word	0xffffffff


	//   ....[7]....
        /*0058*/ 	.word	0xffffffff


	//   ....[8]....
        /*005c*/ 	.word	0xffffffff


	//   ....[9]....
        /*0060*/ 	.word	0xffffffff


	//   ....[10]....
        /*0064*/ 	.word	0xffffffff


	//   ....[11]....
        /*0068*/ 	.word	0xffffffff


	//   ....[12]....
        /*006c*/ 	.word	0xffffffff


	//   ....[13]....
        /*0070*/ 	.word	0xffffffff


	//   ....[14]....
        /*0074*/ 	.word	0xffffffff


	//   ....[15]....
        /*0078*/ 	.word	0xffffffff


	//   ....[16]....
        /*007c*/ 	.word	0xffffffff


	//   ....[17]....
        /*0080*/ 	.word	0xffffffff


	//   ....[18]....
        /*0084*/ 	.word	0xffffffff


	//   ....[19]....
        /*0088*/ 	.word	0xffffffff


	//   ....[20]....
        /*008c*/ 	.word	0xffffffff


	//   ....[21]....
        /*0090*/ 	.word	0xffffffff


	//   ....[22]....
        /*0094*/ 	.word	0xffffffff


	//   ....[23]....
        /*0098*/ 	.word	0xffffffff


	//   ....[24]....
        /*009c*/ 	.word	0xffffffff


	//   ....[25]....
        /*00a0*/ 	.word	0xffffffff


	//   ....[26]....
        /*00a4*/ 	.word	0xffffffff


	//   ....[27]....
        /*00a8*/ 	.word	0xffffffff


	//   ....[28]....
        /*00ac*/ 	.word	0xffffffff


	//   ....[29]....
        /*00b0*/ 	.word	0xffffffff


	//   ....[30]....
        /*00b4*/ 	.word	0xffffffff


	//   ....[31]....
        /*00b8*/ 	.word	0xffffffff


	//   ....[32]....
        /*00bc*/ 	.word	0xffffffff


	//   ....[33]....
        /*00c0*/ 	.word	0xffffffff


	//   ....[34]....
        /*00c4*/ 	.word	0xffffffff


	//   ....[35]....
        /*00c8*/ 	.word	0xffffffff


	//   ....[36]....
        /*00cc*/ 	.word	0xffffffff


	//   ....[37]....
        /*00d0*/ 	.word	0xffffffff


	//   ....[38]....
        /*00d4*/ 	.word	0xffffffff


	//   ....[39]....
        /*00d8*/ 	.word	0xffffffff


	//   ....[40]....
        /*00dc*/ 	.word	0xffffffff


	//   ....[41]....
        /*00e0*/ 	.word	0xffffffff


	//   ....[42]....
        /*00e4*/ 	.word	0xffffffff


	//   ....[43]....
        /*00e8*/ 	.word	0xffffffff


	//   ....[44]....
        /*00ec*/ 	.word	0xffffffff


	//   ....[45]....
        /*00f0*/ 	.word	0xffffffff


	//   ....[46]....
        /*00f4*/ 	.word	0xffffffff


	//   ....[47]....
        /*00f8*/ 	.word	0xffffffff


	//   ....[48]....
        /*00fc*/ 	.word	0xffffffff


	//   ....[49]....
        /*0100*/ 	.word	0xffffffff


	//   ....[50]....
        /*0104*/ 	.word	0xffffffff


	//   ....[51]....
        /*0108*/ 	.word	0xffffffff


	//   ....[52]....
        /*010c*/ 	.word	0xffffffff


	//   ....[53]....
        /*0110*/ 	.word	0xffffffff


	//   ....[54]....
        /*0114*/ 	.word	0xffffffff


	//   ....[55]....
        /*0118*/ 	.word	0xffffffff


	//   ....[56]....
        /*011c*/ 	.word	0xffffffff


	//   ....[57]....
        /*0120*/ 	.word	0xffffffff


	//----- nvinfo : EIATTR_COOP_GROUP_INSTR_OFFSETS
	.align		4
.L_2763:
        /*0124*/ 	.byte	0x04, 0x28
        /*0126*/ 	.short	(.L_2765 - .L_2764)


	//   ....[0]....
.L_2764:
        /*0128*/ 	.word	0x00000810


	//   ....[1]....
        /*012c*/ 	.word	0x000008a0


	//   ....[2]....
        /*0130*/ 	.word	0x00000a00


	//   ....[3]....
        /*0134*/ 	.word	0x00000b30


	//   ....[4]....
        /*0138*/ 	.word	0x00001440


	//   ....[5]....
        /*013c*/ 	.word	0x00001cf0


	//   ....[6]....
        /*0140*/ 	.word	0x000020c0


	//   ....[7]....
        /*0144*/ 	.word	0x000028e0


	//   ....[8]....
        /*0148*/ 	.word	0x00002e90


	//   ....[9]....
        /*014c*/ 	.word	0x00002ed0


	//   ....[10]....
        /*0150*/ 	.word	0x00003060


	//   ....[11]....
        /*0154*/ 	.word	0x000030a0


	//   ....[12]....
        /*0158*/ 	.word	0x00003300


	//   ....[13]....
        /*015c*/ 	.word	0x00003340


	//   ....[14]....
        /*0160*/ 	.word	0x000034a0


	//   ....[15]....
        /*0164*/ 	.word	0x000034d0


	//   ....[16]....
        /*0168*/ 	.word	0x000034e0


	//   ....[17]....
        /*016c*/ 	.word	0x000034f0


	//   ....[18]....
        /*0170*/ 	.word	0x00003520


	//   ....[19]....
        /*0174*/ 	.word	0x00003540


	//   ....[20]....
        /*0178*/ 	.word	0x00003570


	//   ....[21]....
        /*017c*/ 	.word	0x00003590


	//   ....[22]....
        /*0180*/ 	.word	0x000035c0


	//   ....[23]....
        /*0184*/ 	.word	0x000035f0


	//   ....[24]....
        /*0188*/ 	.word	0x00003610


	//   ....[25]....
        /*018c*/ 	.word	0x00003620


	//   ....[26]....
        /*0190*/ 	.word	0x00003630


	//   ....[27]....
        /*0194*/ 	.word	0x00003660


	//   ....[28]....
        /*0198*/ 	.word	0x00003680


	//   ....[29]....
        /*019c*/ 	.word	0x00003810


	//   ....[30]....
        /*01a0*/ 	.word	0x00003840


	//   ....[31]....
        /*01a4*/ 	.word	0x00003910


	//   ....[32]....
        /*01a8*/ 	.word	0x00003940


	//   ....[33]....
        /*01ac*/ 	.word	0x00003970


	//   ....[34]....
        /*01b0*/ 	.word	0x000039a0


	//   ....[35]....
        /*01b4*/ 	.word	0x000039d0


	//   ....[36]....
        /*01b8*/ 	.word	0x00004bf0


	//   ....[37]....
        /*01bc*/ 	.word	0x00004c30


	//   ....[38]....
        /*01c0*/ 	.word	0x00004d30


	//   ....[39]....
        /*01c4*/ 	.word	0x00004d60


	//   ....[40]....
        /*01c8*/ 	.word	0x00004e40


	//   ....[41]....
        /*01cc*/ 	.word	0x00004e70


	//   ....[42]....
        /*01d0*/ 	.word	0x00004f50


	//   ....[43]....
        /*01d4*/ 	.word	0x00004f80


	//   ....[44]....
        /*01d8*/ 	.word	0x00005060


	//   ....[45]....
        /*01dc*/ 	.word	0x00005090


	//   ....[46]....
        /*01e0*/ 	.word	0x00005550


	//   ....[47]....
        /*01e4*/ 	.word	0x00005870


	//   ....[48]....
        /*01e8*/ 	.word	0x00005980


	//   ....[49]....
        /*01ec*/ 	.word	0x000059d0


	//   ....[50]....
        /*01f0*/ 	.word	0x00005a00


	//   ....[51]....
        /*01f4*/ 	.word	0x00005a20


	//   ....[52]....
        /*01f8*/ 	.word	0x00005a40


	//   ....[53]....
        /*01fc*/ 	.word	0x00005af0


	//   ....[54]....
        /*0200*/ 	.word	0x00005b40


	//   ....[55]....
        /*0204*/ 	.word	0x00005b60


	//   ....[56]....
        /*0208*/ 	.word	0x00005b80


	//   ....[57]....
        /*020c*/ 	.word	0x00005ba0


	//----- nvinfo : EIATTR_EXIT_INSTR_OFFSETS
	.align		4
.L_2765:
        /*0210*/ 	.byte	0x04, 0x1c
        /*0212*/ 	.short	(.L_2767 - .L_2766)


	//   ....[0]....
.L_2766:
        /*0214*/ 	.word	0x00005c60


	//   ....[1]....
        /*0218*/ 	.word	0x00005e80


	//----- nvinfo : EIATTR_MAX_THREADS
	.align		4
.L_2767:
        /*021c*/ 	.byte	0x04, 0x05
        /*021e*/ 	.short	(.L_2769 - .L_2768)
.L_2768:
        /*0220*/ 	.word	0x00000020
        /*0224*/ 	.word	0x00000001
        /*0228*/ 	.word	0x00000001


	//----- nvinfo : EIATTR_CRS_STACK_SIZE
	.align		4
.L_2769:
        /*022c*/ 	.byte	0x04, 0x1e
        /*022e*/ 	.short	(.L_2771 - .L_2770)
.L_2770:
        /*0230*/ 	.word	0x00000000
.L_2771:


//--------------------- .nv.info._Z25selective_scan_bwd_kernelI32Selective_Scan_bwd_kernel_traitsILi32ELi16ELb1ELb0ELb1ELb1ELb0EN3c104HalfEfEEv12SSMParamsBwd --------------------------
	.section	.nv.info._Z25selective_scan_bwd_kernelI32Selective_Scan_bwd_kernel_traitsILi32ELi16ELb1ELb0ELb1ELb1ELb0EN3c104HalfEfEEv12SSMParamsBwd,"",@"SHT_CUDA_INFO"
	.sectionflags	@""
	.align	4


	//----- nvinfo : EIATTR_CUDA_API_VERSION
	.align		4
        /*0000*/ 	.byte	0x04, 0x37
        /*0002*/ 	.short	(.L_2773 - .L_2772)
.L_2772:
        /*0004*/ 	.word	0x00000082


	//----- nvinfo : EIATTR_SW2861232_WAR
	.align		4
.L_2773:
        /*0008*/ 	.byte	0x01, 0x35
	.zero		2


	//----- nvinfo : EIATTR_PARAM_CBANK
	.align		4
        /*000c*/ 	.byte	0x04, 0x0a
        /*000e*/ 	.short	(.L_2775 - .L_2774)
	.align		4
.L_2774:
        /*0010*/ 	.word	index@(.nv.constant0._Z25selective_scan_bwd_kernelI32Selective_Scan_bwd_kernel_traitsILi32ELi16ELb1ELb0ELb1ELb1ELb0EN3c104HalfEfEEv12SSMParamsBwd)
        /*0014*/ 	.short	0x0160
        /*0016*/ 	.short	0x01f0


	//----- nvinfo : EIATTR_CBANK_PARAM_SIZE
	.align		4
.L_2775:
        /*0018*/ 	.byte	0x03, 0x19
        /*001a*/ 	.short	0x01f0


	//----- nvinfo : EIATTR_KPARAM_INFO
	.align		4
        /*001c*/ 	.byte	0x04, 0x17
        /*001e*/ 	.short	(.L_2777 - .L_2776)
.L_2776:
        /*0020*/ 	.word	0x00000000
        /*0024*/ 	.short	0x0000
        /*0026*/ 	.short	0x0000
        /*0028*/ 	.byte	0x00, 0xf0, 0xc1, 0x07


	//----- nvinfo : EIATTR_MAXREG_COUNT
	.align		4
.L_2777:
        /*002c*/ 	.byte	0x03, 0x1b
        /*002e*/ 	.short	0x00ff


	//----- nvinfo : EIATTR_NUM_BARRIERS
	.align		4
        /*0030*/ 	.byte	0x02, 0x4c
        /*0032*/ 	.byte	0x01
	.zero		1


	//----- nvinfo : EIATTR_MERCURY_ISA_VERSION
	.align		4
        /*0034*/ 	.byte	0x03, 0x5f
        /*0036*/ 	.short	0x0000


	//----- nvinfo : EIATTR_COOP_GROUP_MASK_REGIDS
	.align		4
        /*0038*/ 	.byte	0x04, 0x29
        /*003a*/ 	.short	(.L_2779 - .L_2778)


	//   ....[0]....
.L_2778:
        /*003c*/ 	.word	0xffffffff


	//   ....[1]....
        /*0040*/ 	.word	0xffffffff


	//   ....[2]....
        /*0044*/ 	.word	0xffffffff


	//   ....[3]....
        /*0048*/ 	.word	0xffffffff


	//   ....[4]....
        /*004c*/ 	.word	0xffffffff


	//   ....[5]....
        /*0050*/ 	.word	0xffffffff


	//   ....[6]....
        /*0054*/ 	.word	0xffffffff


	//   ....[7]....
        /*0058*/ 	.word	0xffffffff


	//   ....[8]....
        /*005c*/ 	.word	0xffffffff


	//   ....[9]....
        /*0060*/ 	.word	0xffffffff


	//   ....[10]....
        /*0064*/ 	.word	0xffffffff


	//   ....[11]....
        /*0068*/ 	.word	0xffffffff


	//   ....[12]....
        /*006c*/ 	.word	0xffffffff


	//   ....[13]....
        /*0070*/ 	.word	0xffffffff


	//   ....[14]....
        /*0074*/ 	.word	0xffffffff


	//   ....[15]....
        /*0078*/ 	.word	0xffffffff


	//   ....[16]....
        /*007c*/ 	.word	0xffffffff


	//   ....[17]....
        /*0080*/ 	.word	0xffffffff


	//   ....[18]....
        /*0084*/ 	.word	0xffffffff


	//   ....[19]....
        /*0088*/ 	.word	0xffffffff


	//   ....[20]....
        /*008c*/ 	.word	0xffffffff


	//   ....[21]....
        /*0090*/ 	.word	0xffffffff


	//   ....[22]....
        /*0094*/ 	.word	0xffffffff


	//   ....[23]....
        /*0098*/ 	.word	0xffffffff


	//   ....[24]....
        /*009c*/ 	.word	0xffffffff


	//   ....[25]....
        /*00a0*/ 	.word	0xffffffff


	//   ....[26]....
        /*00a4*/ 	.word	0xffffffff


	//   ....[27]....
        /*00a8*/ 	.word	0xffffffff


	//   ....[28]....
        /*00ac*/ 	.word	0xffffffff


	//   ....[29]....
        /*00b0*/ 	.word	0xffffffff


	//   ....[30]....
        /*00b4*/ 	.word	0xffffffff


	//   ....[31]....
        /*00b8*/ 	.word	0xffffffff


	//   ....[32]....
        /*00bc*/ 	.word	0xffffffff


	//   ....[33]....
        /*00c0*/ 	.word	0xffffffff


	//   ....[34]....
        /*00c4*/ 	.word	0xffffffff


	//   ....[35]....
        /*00c8*/ 	.word	0xffffffff


	//   ....[36]....
        /*00cc*/ 	.word	0xffffffff


	//   ....[37]....
        /*00d0*/ 	.word	0xffffffff


	//   ....[38]....
        /*00d4*/ 	.word	0xffffffff


	//   ....[39]....
        /*00d8*/ 	.word	0xffffffff


	//   ....[40]....
        /*00dc*/ 	.word	0xffffffff


	//   ....[41]....
        /*00e0*/ 	.word	0xffffffff


	//   ....[42]....
        /*00e4*/ 	.word	0xffffffff


	//   ....[43]....
        /*00e8*/ 	.word	0xffffffff


	//   ....[44]....
        /*00ec*/ 	.word	0xffffffff


	//   ....[45]....
        /*00f0*/ 	.word	0xffffffff


	//   ....[46]....
        /*00f4*/ 	.word	0xffffffff


	//   ....[47]....
        /*00f8*/ 	.word	0xffffffff


	//   ....[48]....
        /*00fc*/ 	.word	0xffffffff


	//   ....[49]....
        /*0100*/ 	.word	0xffffffff


	//   ....[50]....
        /*0104*/ 	.word	0xffffffff


	//   ....[51]....
        /*0108*/ 	.word	0xffffffff


	//   ....[52]....
        /*010c*/ 	.word	0xffffffff


	//   ....[53]....
        /*0110*/ 	.word	0xffffffff


	//   ....[54]....
        /*0114*/ 	.word	0xffffffff


	//----- nvinfo : EIATTR_COOP_GROUP_INSTR_OFFSETS
	.align		4
.L_2779:
        /*0118*/ 	.byte	0x04, 0x28
        /*011a*/ 	.short	(.L_2781 - .L_2780)


	//   ....[0]....
.L_2780:
        /*011c*/ 	.word	0x00000810


	//   ....[1]....
        /*0120*/ 	.word	0x000008a0


	//   ....[2]....
        /*0124*/ 	.word	0x00000990


	//   ....[3]....
        /*0128*/ 	.word	0x000037e0


	//   ....[4]....
        /*012c*/ 	.word	0x00003d70


	//   ....[5]....
        /*0130*/ 	.word	0x00003db0


	//   ....[6]....
        /*0134*/ 	.word	0x00003f80


	//   ....[7]....
        /*0138*/ 	.word	0x00003fc0


	//   ....[8]....
        /*013c*/ 	.word	0x00004240


	//   ....[9]....
        /*0140*/ 	.word	0x00004270


	//   ....[10]....
        /*0144*/ 	.word	0x00004380


	//   ....[11]....
        /*0148*/ 	.word	0x000043b0


	//   ....[12]....
        /*014c*/ 	.word	0x000043c0


	//   ....[13]....
        /*0150*/ 	.word	0x000043d0


	//   ....[14]....
        /*0154*/ 	.word	0x00004400


	//   ....[15]....
        /*0158*/ 	.word	0x00004430


	//   ....[16]....
        /*015c*/ 	.word	0x00004450


	//   ....[17]....
        /*0160*/ 	.word	0x00004470


	//   ....[18]....
        /*0164*/ 	.word	0x000044a0


	//   ....[19]....
        /*0168*/ 	.word	0x000044c0


	//   ....[20]....
        /*016c*/ 	.word	0x000044f0


	//   ....[21]....
        /*0170*/ 	.word	0x00004500


	//   ....[22]....
        /*0174*/ 	.word	0x00004510


	//   ....[23]....
        /*0178*/ 	.word	0x00004530


	//   ....[24]....
        /*017c*/ 	.word	0x00004560


	//   ....[25]....
        /*0180*/ 	.word	0x000046e0


	//   ....[26]....
        /*0184*/ 	.word	0x00004710


	//   ....[27]....
        /*0188*/ 	.word	0x00004820


	//   ....[28]....
        /*018c*/ 	.word	0x00004850


	//   ....[29]....
        /*0190*/ 	.word	0x00004870


	//   ....[30]....
        /*0194*/ 	.word	0x000048b0


	//   ....[31]....
        /*0198*/ 	.word	0x000048f0


	//   ....[32]....
        /*019c*/ 	.word	0x00005ae0


	//   ....[33]....
        /*01a0*/ 	.word	0x00005b20


	//   ....[34]....
        /*01a4*/ 	.word	0x00005c10


	//   ....[35]....
        /*01a8*/ 	.word	0x00005c40


	//   ....[36]....
        /*01ac*/ 	.word	0x00005d20


	//   ....[37]....
        /*01b0*/ 	.word	0x00005d50


	//   ....[38]....
        /*01b4*/ 	.word	0x00005e30


	//   ....[39]....
        /*01b8*/ 	.word	0x00005e60


	//   ....[40]....
        /*01bc*/ 	.word	0x00005f40


	//   ....[41]....
        /*01c0*/ 	.word	0x00005f70


	//   ....[42]....
        /*01c4*/ 	.word	0x00006370


	//   ....[43]....
        /*01c8*/ 	.word	0x00006b80


	//   ....[44]....
        /*01cc*/ 	.word	0x00006f70


	//   ....[45]....
        /*01d0*/ 	.word	0x00007100


	//   ....[46]....
        /*01d4*/ 	.word	0x00007150


	//   ....[47]....
        /*01d8*/ 	.word	0x00007180


	//   ....[48]....
        /*01dc*/ 	.word	0x000071a0


	//   ....[49]....
        /*01e0*/ 	.word	0x000071c0


	//   ....[50]....
        /*01e4*/ 	.word	0x00007270


	//   ....[51]....
        /*01e8*/ 	.word	0x000072c0


	//   ....[52]....
        /*01ec*/ 	.word	0x000072e0


	//   ....[53]....
        /*01f0*/ 	.word	0x00007300


	//   ....[54]....
        /*01f4*/ 	.word	0x00007320


	//----- nvinfo : EIATTR_EXIT_INSTR_OFFSETS
	.align		4
.L_2781:
        /*01f8*/ 	.byte	0x04, 0x1c
        /*01fa*/ 	.short	(.L_2783 - .L_2782)


	//   ....[0]....
.L_2782:
        /*01fc*/ 	.word	0x000073e0


	//   ....[1]....
        /*0200*/ 	.word	0x00007600


	//----- nvinfo : EIATTR_MAX_THREADS
	.align		4
.L_2783:
        /*0204*/ 	.byte	0x04, 0x05
        /*0206*/ 	.short	(.L_2785 - .L_2784)
.L_2784:
        /*0208*/ 	.word	0x00000020
        /*020c*/ 	.word	0x00000001
        /*0210*/ 	.word	0x00000001


	//----- nvinfo : EIATTR_CRS_STACK_SIZE
	.align		4
.L_2785:
        /*0214*/ 	.byte	0x04, 0x1e
        /*0216*/ 	.short	(.L_2787 - .L_2786)
.L_2786:
        /*0218*/ 	.word	0x00000000
.L_2787:


//--------------------- .nv.info._Z25selective_scan_bwd_kernelI32Selective_Scan_bwd_kernel_traitsILi32ELi16ELb1ELb0ELb1ELb1ELb1EN3c104HalfEfEEv12SSMParamsBwd --------------------------
	.section	.nv.info._Z25selective_scan_bwd_kernelI32Selective_Scan_bwd_kernel_traitsILi32ELi16ELb1ELb0ELb1ELb1ELb1EN3c104HalfEfEEv12SSMParamsBwd,"",@"SHT_CUDA_INFO"
	.sectionflags	@""
	.align	4


	//----- nvinfo : EIATTR_CUDA_API_VERSION
	.align		4
        /*0000*/ 	.byte	0x04, 0x37
        /*0002*/ 	.short	(.L_2789 - .L_2788)
.L_2788:
        /*0004*/ 	.word	0x00000082


	//----- nvinfo : EIATTR_SW2861232_WAR
	.align		4
.L_2789:
        /*0008*/ 	.byte	0x01, 0x35
	.zero		2


	//----- nvinfo : EIATTR_PARAM_CBANK
	.align		4
        /*000c*/ 	.byte	0x04, 0x0a
        /*000e*/ 	.short	(.L_2791 - .L_2790)
	.align		4
.L_2790:
        /*0010*/ 	.word	index@(.nv.constant0._Z25selective_scan_bwd_kernelI32Selective_Scan_bwd_kernel_traitsILi32ELi16ELb1ELb0ELb1ELb1ELb1EN3c104HalfEfEEv12SSMParamsBwd)
        /*0014*/ 	.short	0x0160
        /*0016*/ 	.short	0x01f0


	//----- nvinfo : EIATTR_CBANK_PARAM_SIZE
	.align		4
.L_2791:
        /*0018*/ 	.byte	0x03, 0x19
        /*001a*/ 	.short	0x01f0


	//----- nvinfo : EIATTR_KPARAM_INFO
	.align		4
        /*001c*/ 	.byte	0x04, 0x17
        /*001e*/ 	.short	(.L_2793 - .L_2792)
.L_2792:
        /*0020*/ 	.word	0x00000000
        /*0024*/ 	.short	0x0000
        /*0026*/ 	.short	0x0000
        /*0028*/ 	.byte	0x00, 0xf0, 0xc1, 0x07


	//----- nvinfo : EIATTR_MAXREG_COUNT
	.align		4
.L_2793:
        /*002c*/ 	.byte	0x03, 0x1b
        /*002e*/ 	.short	0x00ff


	//----- nvinfo : EIATTR_NUM_BARRIERS
	.align		4
        /*0030*/ 	.byte	0x02, 0x4c
        /*0032*/ 	.byte	0x01
	.zero		1


	//----- nvinfo : EIATTR_MERCURY_ISA_VERSION
	.align		4
        /*0034*/ 	.byte	0x03, 0x5f
        /*0036*/ 	.short	0x0000


	//----- nvinfo : EIATTR_COOP_GROUP_MASK_REGIDS
	.align		4
        /*0038*/ 	.byte	0x04, 0x29
        /*003a*/ 	.short	(.L_2795 - .L_2794)


	//   ....[0]....
.L_2794:
        /*003c*/ 	.word	0xffffffff


	//   ....[1]....
        /*0040*/ 	.word	0xffffffff


	//   ....[2]....
        /*0044*/ 	.word	0xffffffff


	//   ....[3]....
        /*0048*/ 	.word	0xffffffff


	//   ....[4]....
        /*004c*/ 	.word	0xffffffff


	//   ....[5]....
        /*0050*/ 	.word	0xffffffff


	//   ....[6]....
        /*0054*/ 	.word	0xffffffff


	//   ....[7]....
        /*0058*/ 	.word	0xffffffff


	//   ....[8]....
        /*005c*/ 	.word	0xffffffff


	//   ....[9]....
        /*0060*/ 	.word	0xffffffff


	//   ....[10]....
        /*0064*/ 	.word	0xffffffff


	//   ....[11]....
        /*0068*/ 	.word	0xffffffff


	//   ....[12]....
        /*006c*/ 	.word	0xffffffff


	//   ....[13]....
        /*0070*/ 	.word	0xffffffff


	//   ....[14]....
        /*0074*/ 	.word	0xffffffff


	//   ....[15]....
        /*0078*/ 	.word	0xffffffff


	//   ....[16]....
        /*007c*/ 	.word	0xffffffff


	//   ....[17]....
        /*0080*/ 	.word	0xffffffff


	//   ....[18]....
        /*0084*/ 	.word	0xffffffff


	//   ....[19]....
        /*0088*/ 	.word	0xffffffff


	//   ....[20]....
        /*008c*/ 	.word	0xffffffff


	//   ....[21]....
        /*0090*/ 	.word	0xffffffff


	//   ....[22]....
        /*0094*/ 	.word	0xffffffff


	//   ....[23]....
        /*0098*/ 	.word	0xffffffff


	//   ....[24]....
        /*009c*/ 	.word	0xffffffff


	//   ....[25]....
        /*00a0*/ 	.word	0xffffffff


	//   ....[26]....
        /*00a4*/ 	.word	0xffffffff


	//   ....[27]....
        /*00a8*/ 	.word	0xffffffff


	//   ....[28]....
        /*00ac*/ 	.word	0xffffffff


	//   ....[29]....
        /*00b0*/ 	.word	0xffffffff


	//   ....[30]....
        /*00b4*/ 	.word	0xffffffff


	//   ....[31]....
        /*00b8*/ 	.word	0xffffffff


	//   ....[32]....
        /*00bc*/ 	.word	0xffffffff


	//   ....[33]....
        /*00c0*/ 	.word	0xffffffff


	//   ....[34]....
        /*00c4*/ 	.word	0xffffffff


	//   ....[35]....
        /*00c8*/ 	.word	0xffffffff


	//   ....[36]....
        /*00cc*/ 	.word	0xffffffff


	//   ....[37]....
        /*00d0*/ 	.word	0xffffffff


	//   ....[38]....
        /*00d4*/ 	.word	0xffffffff


	//   ....[39]....
        /*00d8*/ 	.word	0xffffffff


	//   ....[40]....
        /*00dc*/ 	.word	0xffffffff


	//   ....[41]....
        /*00e0*/ 	.word	0xffffffff


	//   ....[42]....
        /*00e4*/ 	.word	0xffffffff


	//   ....[43]....
        /*00e8*/ 	.word	0xffffffff


	//   ....[44]....
        /*00ec*/ 	.word	0xffffffff


	//   ....[45]....
        /*00f0*/ 	.word	0xffffffff


	//   ....[46]....
        /*00f4*/ 	.word	0xffffffff


	//   ....[47]....
        /*00f8*/ 	.word	0xffffffff


	//   ....[48]....
        /*00fc*/ 	.word	0xffffffff


	//   ....[49]....
        /*0100*/ 	.word	0xffffffff


	//   ....[50]....
        /*0104*/ 	.word	0xffffffff


	//   ....[51]....
        /*0108*/ 	.word	0xffffffff


	//   ....[52]....
        /*010c*/ 	.word	0xffffffff


	//   ....[53]....
        /*0110*/ 	.word	0xffffffff


	//   ....[54]....
        /*0114*/ 	.word	0xffffffff


	//   ....[55]....
        /*0118*/ 	.word	0xffffffff


	//   ....[56]....
        /*011c*/ 	.word	0xffffffff


	//   ....[57]....
        /*0120*/ 	.word	0xffffffff


	//   ....[58]....
        /*0124*/ 	.word	0xffffffff


	//----- nvinfo : EIATTR_COOP_GROUP_INSTR_OFFSETS
	.align		4
.L_2795:
        /*0128*/ 	.byte	0x04, 0x28
        /*012a*/ 	.short	(.L_2797 - .L_2796)


	//   ....[0]....
.L_2796:
        /*012c*/ 	.word	0x00000800


	//   ....[1]....
        /*0130*/ 	.word	0x00000890


	//   ....[2]....
        /*0134*/ 	.word	0x00000ac0


	//   ....[3]....
        /*0138*/ 	.word	0x00003020


	//   ....[4]....
        /*013c*/ 	.word	0x00003750


	//   ....[5]....
        /*0140*/ 	.word	0x00004090


	//   ....[6]....
        /*0144*/ 	.word	0x000044a0


	//   ....[7]....
        /*0148*/ 	.word	0x00004ba0


	//   ....[8]....
        /*014c*/ 	.word	0x00005200


	//   ....[9]....
        /*0150*/ 	.word	0x00005240


	//   ....[10]....
        /*0154*/ 	.word	0x00005430


	//   ....[11]....
        /*0158*/ 	.word	0x00005470


	//   ....[12]....
        /*015c*/ 	.word	0x000056c0


	//   ....[13]....
        /*0160*/ 	.word	0x00005710


	//   ....[14]....
        /*0164*/ 	.word	0x00005820


	//   ....[15]....
        /*0168*/ 	.word	0x00005850


	//   ....[16]....
        /*016c*/ 	.word	0x00005870


	//   ....[17]....
        /*0170*/ 	.word	0x00005880


	//   ....[18]....
        /*0174*/ 	.word	0x000058b0


	//   ....[19]....
        /*0178*/ 	.word	0x000058e0


	//   ....[20]....
        /*017c*/ 	.word	0x00005900


	//   ....[21]....
        /*0180*/ 	.word	0x00005920


	//   ....[22]....
        /*0184*/ 	.word	0x00005950


	//   ....[23]....
        /*0188*/ 	.word	0x00005970


	//   ....[24]....
        /*018c*/ 	.word	0x000059b0


	//   ....[25]....
        /*0190*/ 	.word	0x000059c0


	//   ....[26]....
        /*0194*/ 	.word	0x000059d0


	//   ....[27]....
        /*0198*/ 	.word	0x00005a00


	//   ....[28]....
        /*019c*/ 	.word	0x00005a10


	//   ....[29]....
        /*01a0*/ 	.word	0x00005af0


	//   ....[30]....
        /*01a4*/ 	.word	0x00005b30


	//   ....[31]....
        /*01a8*/ 	.word	0x00005cd0


	//   ....[32]....
        /*01ac*/ 	.word	0x00005d00


	//   ....[33]....
        /*01b0*/ 	.word	0x00005d20


	//   ....[34]....
        /*01b4*/ 	.word	0x00005d60


	//   ....[35]....
        /*01b8*/ 	.word	0x00005d90


	//   ....[36]....
        /*01bc*/ 	.word	0x00006f80


	//   ....[37]....
        /*01c0*/ 	.word	0x00006fc0


	//   ....[38]....
        /*01c4*/ 	.word	0x000070c0


	//   ....[39]....
        /*01c8*/ 	.word	0x000070f0


	//   ....[40]....
        /*01cc*/ 	.word	0x000071d0


	//   ....[41]....
        /*01d0*/ 	.word	0x00007200


	//   ....[42]....
        /*01d4*/ 	.word	0x000072e0


	//   ....[43]....
        /*01d8*/ 	.word	0x00007310


	//   ....[44]....
        /*01dc*/ 	.word	0x000073f0


	//   ....[45]....
        /*01e0*/ 	.word	0x00007420


	//   ....[46]....
        /*01e4*/ 	.word	0x00007810


	//   ....[47]....
        /*01e8*/ 	.word	0x00008080


	//   ....[48]....
        /*01ec*/ 	.word	0x000083e0


	//   ....[49]....
        /*01f0*/ 	.word	0x00008560


	//   ....[50]....
        /*01f4*/ 	.word	0x000085b0


	//   ....[51]....
        /*01f8*/ 	.word	0x000085e0


	//   ....[52]....
        /*01fc*/ 	.word	0x00008600


	//   ....[53]....
        /*0200*/ 	.word	0x00008620


	//   ....[54]....
        /*0204*/ 	.word	0x000086d0


	//   ....[55]....
        /*0208*/ 	.word	0x00008720


	//   ....[56]....
        /*020c*/ 	.word	0x00008740


	//   ....[57]....
        /*0210*/ 	.word	0x00008760


	//   ....[58]....
        /*0214*/ 	.word	0x00008780


	//----- nvinfo : EIATTR_EXIT_INSTR_OFFSETS
	.align		4
.L_2797:
        /*0218*/ 	.byte	0x04, 0x1c
        /*021a*/ 	.short	(.L_2799 - .L_2798)


	//   ....[0]....
.L_2798:
        /*021c*/ 	.word	0x00008840


	//   ....[1]....
        /*0220*/ 	.word	0x00008a60


	//----- nvinfo : EIATTR_MAX_THREADS
	.align		4
.L_2799:
        /*0224*/ 	.byte	0x04, 0x05
        /*0226*/ 	.short	(.L_2801 - .L_2800)
.L_2800:
        /*0228*/ 	.word	0x00000020
        /*022c*/ 	.word	0x00000001
        /*0230*/ 	.word	0x00000001


	//----- nvinfo : EIATTR_CRS_STACK_SIZE
	.align		4
.L_2801:
        /*0234*/ 	.byte	0x04, 0x1e
        /*0236*/ 	.short	(.L_2803 - .L_2802)
.L_2802:
        /*0238*/ 	.word	0x00000000
.L_2803:


//--------------------- .nv.info._Z25selective_scan_bwd_kernelI32Selective_Scan_bwd_kernel_traitsILi32ELi16ELb1ELb1ELb0ELb0ELb0EN3c104HalfEfEEv12SSMParamsBwd --------------------------
	.section	.nv.info._Z25selective_scan_bwd_kernelI32Selective_Scan_bwd_kernel_traitsILi32ELi16ELb1ELb1ELb0ELb0ELb0EN3c104HalfEfEEv12SSMParamsBwd,"",@"SHT_CUDA_INFO"
	.sectionflags	@""
	.align	4


	//----- nvinfo : EIATTR_CUDA_API_VERSION
	.align		4
        /*0000*/ 	.byte	0x04, 0x37
        /*0002*/ 	.short	(.L_2805 - .L_2804)
.L_2804:
        /*0004*/ 	.word	0x00000082


	//----- nvinfo : EIATTR_SW2861232_WAR
	.align		4
.L_2805:
        /*0008*/ 	.byte	0x01, 0x35
	.zero		2


	//----- nvinfo : EIATTR_PARAM_CBANK
	.align		4
        /*000c*/ 	.byte	0x04, 0x0a
        /*000e*/ 	.short	(.L_2807 - .L_2806)
	.align		4
.L_2806:
        /*0010*/ 	.word	index@(.nv.constant0._Z25selective_scan_bwd_kernelI32Selective_Scan_bwd_kernel_traitsILi32ELi16ELb1ELb1ELb0ELb0ELb0EN3c104HalfEfEEv12SSMParamsBwd)
        /*0014*/ 	.short	0x0160
        /*0016*/ 	.short	0x01f0


	//----- nvinfo : EIATTR_CBANK_PARAM_SIZE
	.align		4
.L_2807:
        /*0018*/ 	.byte	0x03, 0x19
        /*001a*/ 	.short	0x01f0


	//----- nvinfo : EIATTR_KPARAM_INFO
	.align		4
        /*001c*/ 	.byte	0x04, 0x17
        /*001e*/ 	.short	(.L_2809 - .L_2808)
.L_2808:
        /*0020*/ 	.word	0x00000000
        /*0024*/ 	.short	0x0000
        /*0026*/ 	.short	0x0000
        /*0028*/ 	.byte	0x00, 0xf0, 0xc1, 0x07


	//----- nvinfo : EIATTR_MAXREG_COUNT
	.align		4
.L_2809:
        /*002c*/ 	.byte	0x03, 0x1b
        /*002e*/ 	.short	0x00ff


	//----- nvinfo : EIATTR_NUM_BARRIERS
	.align		4
        /*0030*/ 	.byte	0x02, 0x4c
        /*0032*/ 	.byte	0x01
	.zero		1


	//----- nvinfo : EIATTR_MERCURY_ISA_VERSION
	.align		4
        /*0034*/ 	.byte	0x03, 0x5f
        /*0036*/ 	.short	0x0000


	//----- nvinfo : EIATTR_COOP_GROUP_MASK_REGIDS
	.align		4
        /*0038*/ 	.byte	0x04, 0x29
        /*003a*/ 	.short	(.L_2811 - .L_2810)


	//   ....[0]....
.L_2810:
        /*003c*/ 	.word	0xffffffff


	//   ....[1]....
        /*0040*/ 	.word	0xffffffff


	//   ....[2]....
        /*0044*/ 	.word	0xffffffff


	//   ....[3]....
        /*0048*/ 	.word	0xffffffff


	//   ....[4]....
        /*004c*/ 	.word	0xffffffff


	//   ....[5]....
        /*0050*/ 	.word	0xffffffff


	//   ....[6]....
        /*0054*/ 	.word	0xffffffff


	//   ....[7]....
        /*0058*/ 	.word	0xffffffff


	//   ....[8]....
        /*005c*/ 	.word	0xffffffff


	//   ....[9]....
        /*0060*/ 	.word	0xffffffff


	//   ....[10]....
        /*0064*/ 	.word	0xffffffff


	//   ....[11]....
        /*0068*/ 	.word	0xffffffff


	//   ....[12]....
        /*006c*/ 	.word	0xffffffff


	//   ....[13]....
        /*0070*/ 	.word	0xffffffff


	//   ....[14]....
        /*0074*/ 	.word	0xffffffff


	//   ....[15]....
        /*0078*/ 	.word	0xffffffff


	//   ....[16]....
        /*007c*/ 	.word	0xffffffff


	//   ....[17]....
        /*0080*/ 	.word	0xffffffff


	//   ....[18]....
        /*0084*/ 	.word	0xffffffff


	//   ....[19]....
        /*0088*/ 	.word	0xffffffff


	//   ....[20]....
        /*008c*/ 	.word	0xffffffff


	//   ....[21]....
        /*0090*/ 	.word	0xffffffff


	//   ....[22]....
        /*0094*/ 	.word	0xffffffff


	//   ....[23]....
        /*0098*/ 	.word	0xffffffff


	//   ....[24]....
        /*009c*/ 	.word	0xffffffff


	//   ....[25]....
        /*00a0*/ 	.word	0xffffffff


	//   ....[26]....
        /*00a4*/ 	.word	0xffffffff


	//   ....[27]....
        /*00a8*/ 	.word	0xffffffff


	//   ....[28]....
        /*00ac*/ 	.word	0xffffffff


	//   ....[29]....
        /*00b0*/ 	.word	0xffffffff


	//   ....[30]....
        /*00b4*/ 	.word	0xffffffff


	//   ....[31]....
        /*00b8*/ 	.word	0xffffffff


	//   ....[32]....
        /*00bc*/ 	.word	0xffffffff


	//   ....[33]....
        /*00c0*/ 	.word	0xffffffff


	//   ....[34]....
        /*00c4*/ 	.word	0xffffffff


	//   ....[35]....
        /*00c8*/ 	.word	0xffffffff


	//   ....[36]....
        /*00cc*/ 	.word	0xffffffff


	//   ....[37]....
        /*00d0*/ 	.word	0xffffffff


	//   ....[38]....
        /*00d4*/ 	.word	0xffffffff


	//   ....[39]....
        /*00d8*/ 	.word	0xffffffff


	//   ....[40]....
        /*00dc*/ 	.word	0xffffffff


	//   ....[41]....
        /*00e0*/ 	.word	0xffffffff


	//   ....[42]....
        /*00e4*/ 	.word	0xffffffff


	//   ....[43]....
        /*00e8*/ 	.word	0xffffffff


	//   ....[44]....
        /*00ec*/ 	.word	0xffffffff


	//   ....[45]....
        /*00f0*/ 	.word	0xffffffff


	//   ....[46]....
        /*00f4*/ 	.word	0xffffffff


	//   ....[47]....
        /*00f8*/ 	.word	0xffffffff


	//   ....[48]....
        /*00fc*/ 	.word	0xffffffff


	//   ....[49]....
        /*0100*/ 	.word	0xffffffff


	//   ....[50]....
        /*0104*/ 	.word	0xffffffff


	//   ....[51]....
        /*0108*/ 	.word	0xffffffff


	//   ....[52]....
        /*010c*/ 	.word	0xffffffff


	//   ....[53]....
        /*0110*/ 	.word	0xffffffff


	//----- nvinfo : EIATTR_COOP_GROUP_INSTR_OFFSETS
	.align		4
.L_2811:
        /*0114*/ 	.byte	0x04, 0x28
        /*0116*/ 	.short	(.L_2813 - .L_2812)


	//   ....[0]....
.L_2812:
        /*0118*/ 	.word	0x00000870


	//   ....[1]....
        /*011c*/ 	.word	0x00000920


	//   ....[2]....
        /*0120*/ 	.word	0x00000b70


	//   ....[3]....
        /*0124*/ 	.word	0x00001430


	//   ....[4]....
        /*0128*/ 	.word	0x000020b0


	//   ....[5]....
        /*012c*/ 	.word	0x000020e0


	//   ....[6]....
        /*0130*/ 	.word	0x00002120


	//   ....[7]....
        /*0134*/ 	.word	0x00002130


	//   ....[8]....
        /*0138*/ 	.word	0x00002170


	//   ....[9]....
        /*013c*/ 	.word	0x00002190


	//   ....[10]....
        /*0140*/ 	.word	0x000021b0


	//   ....[11]....
        /*0144*/ 	.word	0x000021d0


	//   ....[12]....
        /*0148*/ 	.word	0x00002200


	//   ....[13]....
        /*014c*/ 	.word	0x00002230


	//   ....[14]....
        /*0150*/ 	.word	0x00002250


	//   ....[15]....
        /*0154*/ 	.word	0x00002270


	//   ....[16]....
        /*0158*/ 	.word	0x000022b0


	//   ....[17]....
        /*015c*/ 	.word	0x000022f0


	//   ....[18]....
        /*0160*/ 	.word	0x00002310


	//   ....[19]....
        /*0164*/ 	.word	0x00002330


	//   ....[20]....
        /*0168*/ 	.word	0x00002390


	//   ....[21]....
        /*016c*/ 	.word	0x000023d0


	//   ....[22]....
        /*0170*/ 	.word	0x00002400


	//   ....[23]....
        /*0174*/ 	.word	0x00002430


	//   ....[24]....
        /*0178*/ 	.word	0x00002470


	//   ....[25]....
        /*017c*/ 	.word	0x000024b0


	//   ....[26]....
        /*0180*/ 	.word	0x000024d0


	//   ....[27]....
        /*0184*/ 	.word	0x00002510


	//   ....[28]....
        /*0188*/ 	.word	0x00002550


	//   ....[29]....
        /*018c*/ 	.word	0x00002570


	//   ....[30]....
        /*0190*/ 	.word	0x00002590


	//   ....[31]....
        /*0194*/ 	.word	0x000025c0


	//   ....[32]....
        /*0198*/ 	.word	0x00003730


	//   ....[33]....
        /*019c*/ 	.word	0x00003770


	//   ....[34]....
        /*01a0*/ 	.word	0x00003870


	//   ....[35]....
        /*01a4*/ 	.word	0x000038a0


	//   ....[36]....
        /*01a8*/ 	.word	0x00003980


	//   ....[37]....
        /*01ac*/ 	.word	0x000039c0


	//   ....[38]....
        /*01b0*/ 	.word	0x00003aa0


	//   ....[39]....
        /*01b4*/ 	.word	0x00003ad0


	//   ....[40]....
        /*01b8*/ 	.word	0x00003bb0


	//   ....[41]....
        /*01bc*/ 	.word	0x00003be0


	//   ....[42]....
        /*01c0*/ 	.word	0x00004170


	//   ....[43]....
        /*01c4*/ 	.word	0x000044c0


	//   ....[44]....
        /*01c8*/ 	.word	0x000045d0


	//   ....[45]....
        /*01cc*/ 	.word	0x00004620


	//   ....[46]....
        /*01d0*/ 	.word	0x00004650


	//   ....[47]....
        /*01d4*/ 	.word	0x00004670


	//   ....[48]....
        /*01d8*/ 	.word	0x00004690


	//   ....[49]....
        /*01dc*/ 	.word	0x00004740


	//   ....[50]....
        /*01e0*/ 	.word	0x00004790


	//   ....[51]....
        /*01e4*/ 	.word	0x000047b0


	//   ....[52]....
        /*01e8*/ 	.word	0x000047d0


	//   ....[53]....
        /*01ec*/ 	.word	0x000047f0


	//----- nvinfo : EIATTR_EXIT_INSTR_OFFSETS
	.align		4
.L_2813:
        /*01f0*/ 	.byte	0x04, 0x1c
        /*01f2*/ 	.short	(.L_2815 - .L_2814)


	//   ....[0]....
.L_2814:
        /*01f4*/ 	.word	0x000048b0


	//   ....[1]....
        /*01f8*/ 	.word	0x00004ad0


	//----- nvinfo : EIATTR_MAX_THREADS
	.align		4
.L_2815:
        /*01fc*/ 	.byte	0x04, 0x05
        /*01fe*/ 	.short	(.L_2817 - .L_2816)
.L_2816:
        /*0200*/ 	.word	0x00000020
        /*0204*/ 	.word	0x00000001
        /*0208*/ 	.word	0x00000001


	//----- nvinfo : EIATTR_CRS_STACK_SIZE
	.align		4
.L_2817:
        /*020c*/ 	.byte	0x04, 0x1e
        /*020e*/ 	.short	(.L_2819 - .L_2818)
.L_2818:
        /*0210*/ 	.word	0x00000000
.L_2819:


//--------------------- .nv.info._Z25selective_scan_bwd_kernelI32Selective_Scan_bwd_kernel_traitsILi32ELi16ELb1ELb1ELb0ELb0ELb1EN3c104HalfEfEEv12SSMParamsBwd --------------------------
	.section	.nv.info._Z25selective_scan_bwd_kernelI32Selective_Scan_bwd_kernel_traitsILi32ELi16ELb1ELb1ELb0ELb0ELb1EN3c104HalfEfEEv12SSMParamsBwd,"",@"SHT_CUDA_INFO"
	.sectionflags	@""
	.align	4


	//----- nvinfo : EIATTR_CUDA_API_VERSION
	.align		4
        /*0000*/ 	.byte	0x04, 0x37
        /*0002*/ 	.short	(.L_2821 - .L_2820)
.L_2820:
        /*0004*/ 	.word	0x00000082


	//----- nvinfo : EIATTR_SW2861232_WAR
	.align		4
.L_2821:
        /*0008*/ 	.byte	0x01, 0x35
	.zero		2


	//----- nvinfo : EIATTR_PARAM_CBANK
	.align		4
        /*000c*/ 	.byte	0x04, 0x0a
        /*000e*/ 	.short	(.L_2823 - .L_2822)
	.align		4
.L_2822:
        /*0010*/ 	.word	index@(.nv.constant0._Z25selective_scan_bwd_kernelI32Selective_Scan_bwd_kernel_traitsILi32ELi16ELb1ELb1ELb0ELb0ELb1EN3c104HalfEfEEv12SSMParamsBwd)
        /*0014*/ 	.short	0x0160
        /*0016*/ 	.short	0x01f0


	//----- nvinfo : EIATTR_CBANK_PARAM_SIZE
	.align		4
.L_2823:
        /*0018*/ 	.byte	0x03, 0x19
        /*001a*/ 	.short	0x01f0


	//----- nvinfo : EIATTR_KPARAM_INFO
	.align		4
        /*001c*/ 	.byte	0x04, 0x17
        /*001e*/ 	.short	(.L_2825 - .L_2824)
.L_2824:
        /*0020*/ 	.word	0x00000000
        /*0024*/ 	.short	0x0000
        /*0026*/ 	.short	0x0000
        /*0028*/ 	.byte	0x00, 0xf0, 0xc1, 0x07


	//----- nvinfo : EIATTR_MAXREG_COUNT
	.align		4
.L_2825:
        /*002c*/ 	.byte	0x03, 0x1b
        /*002e*/ 	.short	0x00ff


	//----- nvinfo : EIATTR_NUM_BARRIERS
	.align		4
        /*0030*/ 	.byte	0x02, 0x4c
        /*0032*/ 	.byte	0x01
	.zero		1


	//----- nvinfo : EIATTR_MERCURY_ISA_VERSION
	.align		4
        /*0034*/ 	.byte	0x03, 0x5f
        /*0036*/ 	.short	0x0000


	//----- nvinfo : EIATTR_COOP_GROUP_MASK_REGIDS
	.align		4
        /*0038*/ 	.byte	0x04, 0x29
        /*003a*/ 	.short	(.L_2827 - .L_2826)


	//   ....[0]....
.L_2826:
        /*003c*/ 	.word	0xffffffff


	//   ....[1]....
        /*0040*/ 	.word	0xffffffff


	//   ....[2]....
        /*0044*/ 	.word	0xffffffff


	//   ....[3]....
        /*0048*/ 	.word	0xffffffff


	//   ....[4]....
        /*004c*/ 	.word	0xffffffff


	//   ....[5]....
        /*0050*/ 	.word	0xffffffff


	//   ....[6]....
        /*0054*/ 	.word	0xffffffff


	//   ....[7]....
        /*0058*/ 	.word	0xffffffff


	//   ....[8]....
        /*005c*/ 	.word	0xffffffff


	//   ....[9]....
        /*0060*/ 	.word	0xffffffff


	//   ....[10]....
        /*0064*/ 	.word	0xffffffff


	//   ....[11]....
        /*0068*/ 	.word	0xffffffff


	//   ....[12]....
        /*006c*/ 	.word	0xffffffff


	//   ....[13]....
        /*0070*/ 	.word	0xffffffff


	//   ....[14]....
        /*0074*/ 	.word	0xffffffff


	//   ....[15]....
        /*0078*/ 	.word	0xffffffff


	//   ....[16]....
        /*007c*/ 	.word	0xffffffff


	//   ....[17]....
        /*0080*/ 	.word	0xffffffff


	//   ....[18]....
        /*0084*/ 	.word	0xffffffff


	//   ....[19]....
        /*0088*/ 	.word	0xffffffff


	//   ....[20]....
        /*008c*/ 	.word	0xffffffff


	//   ....[21]....
        /*0090*/ 	.word	0xffffffff


	//   ....[22]....
        /*0094*/ 	.word	0xffffffff


	//   ....[23]....
        /*0098*/ 	.word	0xffffffff


	//   ....[24]....
        /*009c*/ 	.word	0xffffffff


	//   ....[25]....
        /*00a0*/ 	.word	0xffffffff


	//   ....[26]....
        /*00a4*/ 	.word	0xffffffff


	//   ....[27]....
        /*00a8*/ 	.word	0xffffffff


	//   ....[28]....
        /*00ac*/ 	.word	0xffffffff


	//   ....[29]....
        /*00b0*/ 	.word	0xffffffff


	//   ....[30]....
        /*00b4*/ 	.word	0xffffffff


	//   ....[31]....
        /*00b8*/ 	.word	0xffffffff


	//   ....[32]....
        /*00bc*/ 	.word	0xffffffff


	//   ....[33]....
        /*00c0*/ 	.word	0xffffffff


	//   ....[34]....
        /*00c4*/ 	.word	0xffffffff


	//   ....[35]....
        /*00c8*/ 	.word	0xffffffff


	//   ....[36]....
        /*00cc*/ 	.word	0xffffffff


	//   ....[37]....
        /*00d0*/ 	.word	0xffffffff


	//   ....[38]....
        /*00d4*/ 	.word	0xffffffff


	//   ....[39]....
        /*00d8*/ 	.word	0xffffffff


	//   ....[40]....
        /*00dc*/ 	.word	0xffffffff


	//   ....[41]....
        /*00e0*/ 	.word	0xffffffff


	//   ....[42]....
        /*00e4*/ 	.word	0xffffffff


	//   ....[43]....
        /*00e8*/ 	.word	0xffffffff


	//   ....[44]....
        /*00ec*/ 	.word	0xffffffff


	//   ....[45]....
        /*00f0*/ 	.word	0xffffffff


	//   ....[46]....
        /*00f4*/ 	.word	0xffffffff


	//   ....[47]....
        /*00f8*/ 	.word	0xffffffff


	//   ....[48]....
        /*00fc*/ 	.word	0xffffffff


	//   ....[49]....
        /*0100*/ 	.word	0xffffffff


	//   ....[50]....
        /*0104*/ 	.word	0xffffffff


	//   ....[51]....
        /*0108*/ 	.word	0xffffffff


	//   ....[52]....
        /*010c*/ 	.word	0xffffffff


	//   ....[53]....
        /*0110*/ 	.word	0xffffffff


	//   ....[54]....
        /*0114*/ 	.word	0xffffffff


	//   ....[55]....
        /*0118*/ 	.word	0xffffffff


	//   ....[56]....
        /*011c*/ 	.word	0xffffffff


	//   ....[57]....
        /*0120*/ 	.word	0xffffffff


	//----- nvinfo : EIATTR_COOP_GROUP_INSTR_OFFSETS
	.align		4
.L_2827:
        /*0124*/ 	.byte	0x04, 0x28
        /*0126*/ 	.short	(.L_2829 - .L_2828)


	//   ....[0]....
.L_2828:
        /*0128*/ 	.word	0x00000810


	//   ....[1]....
        /*012c*/ 	.word	0x000008b0


	//   ....[2]....
        /*0130*/ 	.word	0x00000a00


	//   ....[3]....
        /*0134*/ 	.word	0x00000b30


	//   ....[4]....
        /*0138*/ 	.word	0x000013f0


	//   ....[5]....
        /*013c*/ 	.word	0x00001d30


	//   ....[6]....
        /*0140*/ 	.word	0x000020c0


	//   ....[7]....
        /*0144*/ 	.word	0x00002770


	//   ....[8]....
        /*0148*/ 	.word	0x000033f0


	//   ....[9]....
        /*014c*/ 	.word	0x00003420


	//   ....[10]....
        /*0150*/ 	.word	0x00003470


	//   ....[11]....
        /*0154*/ 	.word	0x00003480


	//   ....[12]....
        /*0158*/ 	.word	0x000034b0


	//   ....[13]....
        /*015c*/ 	.word	0x000034d0


	//   ....[14]....
        /*0160*/ 	.word	0x00003510


	//   ....[15]....
        /*0164*/ 	.word	0x00003520


	//   ....[16]....
        /*0168*/ 	.word	0x00003550


	//   ....[17]....
        /*016c*/ 	.word	0x00003570


	//   ....[18]....
        /*0170*/ 	.word	0x000035a0


	//   ....[19]....
        /*0174*/ 	.word	0x000035c0


	//   ....[20]....
        /*0178*/ 	.word	0x00003600


	//   ....[21]....
        /*017c*/ 	.word	0x00003630


	//   ....[22]....
        /*0180*/ 	.word	0x00003680


	//   ....[23]....
        /*0184*/ 	.word	0x000036a0


	//   ....[24]....
        /*0188*/ 	.word	0x000036e0


	//   ....[25]....
        /*018c*/ 	.word	0x00003710


	//   ....[26]....
        /*0190*/ 	.word	0x00003760


	//   ....[27]....
        /*0194*/ 	.word	0x00003790


	//   ....[28]....
        /*0198*/ 	.word	0x000037c0


	//   ....[29]....
        /*019c*/ 	.word	0x000037e0


	//   ....[30]....
        /*01a0*/ 	.word	0x00003810


	//   ....[31]....
        /*01a4*/ 	.word	0x00003870


	//   ....[32]....
        /*01a8*/ 	.word	0x000038b0


	//   ....[33]....
        /*01ac*/ 	.word	0x000038e0


	//   ....[34]....
        /*01b0*/ 	.word	0x000038f0


	//   ....[35]....
        /*01b4*/ 	.word	0x00003920


	//   ....[36]....
        /*01b8*/ 	.word	0x00004a60


	//   ....[37]....
        /*01bc*/ 	.word	0x00004aa0


	//   ....[38]....
        /*01c0*/ 	.word	0x00004ba0


	//   ....[39]....
        /*01c4*/ 	.word	0x00004bd0


	//   ....[40]....
        /*01c8*/ 	.word	0x00004cb0


	//   ....[41]....
        /*01cc*/ 	.word	0x00004ce0


	//   ....[42]....
        /*01d0*/ 	.word	0x00004dc0


	//   ....[43]....
        /*01d4*/ 	.word	0x00004df0


	//   ....[44]....
        /*01d8*/ 	.word	0x00004ed0


	//   ....[45]....
        /*01dc*/ 	.word	0x00004f00


	//   ....[46]....
        /*01e0*/ 	.word	0x000054c0


	//   ....[47]....
        /*01e4*/ 	.word	0x000057e0


	//   ....[48]....
        /*01e8*/ 	.word	0x000058f0


	//   ....[49]....
        /*01ec*/ 	.word	0x00005940


	//   ....[50]....
        /*01f0*/ 	.word	0x00005970


	//   ....[51]....
        /*01f4*/ 	.word	0x00005990


	//   ....[52]....
        /*01f8*/ 	.word	0x000059b0


	//   ....[53]....
        /*01fc*/ 	.word	0x00005a60


	//   ....[54]....
        /*0200*/ 	.word	0x00005ab0


	//   ....[55]....
        /*0204*/ 	.word	0x00005ad0


	//   ....[56]....
        /*0208*/ 	.word	0x00005af0


	//   ....[57]....
        /*020c*/ 	.word	0x00005b10


	//----- nvinfo : EIATTR_EXIT_INSTR_OFFSETS
	.align		4
.L_2829:
        /*0210*/ 	.byte	0x04, 0x1c
        /*0212*/ 	.short	(.L_2831 - .L_2830)


	//   ....[0]....
.L_2830:
        /*0214*/ 	.word	0x00005bd0


	//   ....[1]....
        /*0218*/ 	.word	0x00005df0


	//----- nvinfo : EIATTR_MAX_THREADS
	.align		4
.L_2831:
        /*021c*/ 	.byte	0x04, 0x05
        /*021e*/ 	.short	(.L_2833 - .L_2832)
.L_2832:
        /*0220*/ 	.word	0x00000020
        /*0224*/ 	.word	0x00000001
        /*0228*/ 	.word	0x00000001


	//----- nvinfo : EIATTR_CRS_STACK_SIZE
	.align		4
.L_2833:
        /*022c*/ 	.byte	0x04, 0x1e
        /*022e*/ 	.short	(.L_2835 - .L_2834)
.L_2834:
        /*0230*/ 	.word	0x00000000
.L_2835:


//--------------------- .nv.info._Z25selective_scan_bwd_kernelI32Selective_Scan_bwd_kernel_traitsILi32ELi16ELb1ELb1ELb0ELb1ELb0EN3c104HalfEfEEv12SSMParamsBwd --------------------------
	.section	.nv.info._Z25selective_scan_bwd_kernelI32Selective_Scan_bwd_kernel_traitsILi32ELi16ELb1ELb1ELb0ELb1ELb0EN3c104HalfEfEEv12SSMParamsBwd,"",@"SHT_CUDA_INFO"
	.sectionflags	@""
	.align	4


	//----- nvinfo : EIATTR_CUDA_API_VERSION
	.align		4
        /*0000*/ 	.byte	0x04, 0x37
        /*0002*/ 	.short	(.L_2837 - .L_2836)
.L_2836:
        /*0004*/ 	.word	0x00000082


	//----- nvinfo : EIATTR_SW2861232_WAR
	.align		4
.L_2837:
        /*0008*/ 	.byte	0x01, 0x35
	.zero		2


	//----- nvinfo : EIATTR_PARAM_CBANK
	.align		4
        /*000c*/ 	.byte	0x04, 0x0a
        /*000e*/ 	.short	(.L_2839 - .L_2838)
	.align		4
.L_2838:
        /*0010*/ 	.word	index@(.nv.constant0._Z25selective_scan_bwd_kernelI32Selective_Scan_bwd_kernel_traitsILi32ELi16ELb1ELb1ELb0ELb1ELb0EN3c104HalfEfEEv12SSMParamsBwd)
        /*0014*/ 	.short	0x0160
        /*0016*/ 	.short	0x01f0


	//----- nvinfo : EIATTR_CBANK_PARAM_SIZE
	.align		4
.L_2839:
        /*0018*/ 	.byte	0x03, 0x19
        /*001a*/ 	.short	0x01f0


	//----- nvinfo : EIATTR_KPARAM_INFO
	.align		4
        /*001c*/ 	.byte	0x04, 0x17
        /*001e*/ 	.short	(.L_2841 - .L_2840)
.L_2840:
        /*0020*/ 	.word	0x00000000
        /*0024*/ 	.short	0x0000
        /*0026*/ 	.short	0x0000
        /*0028*/ 	.byte	0x00, 0xf0, 0xc1, 0x07


	//----- nvinfo : EIATTR_MAXREG_COUNT
	.align		4
.L_2841:
        /*002c*/ 	.byte	0x03, 0x1b
        /*002e*/ 	.short	0x00ff


	//----- nvinfo : EIATTR_NUM_BARRIERS
	.align		4
        /*0030*/ 	.byte	0x02, 0x4c
        /*0032*/ 	.byte	0x01
	.zero		1


	//----- nvinfo : EIATTR_MERCURY_ISA_VERSION
	.align		4
        /*0034*/ 	.byte	0x03, 0x5f
        /*0036*/ 	.short	0x0000


	//----- nvinfo : EIATTR_COOP_GROUP_MASK_REGIDS
	.align		4
        /*0038*/ 	.byte	0x04, 0x29
        /*003a*/ 	.short	(.L_2843 - .L_2842)


	//   ....[0]....
.L_2842:
        /*003c*/ 	.word	0xffffffff


	//   ....[1]....
        /*0040*/ 	.word	0xffffffff


	//   ....[2]....
        /*0044*/ 	.word	0xffffffff


	//   ....[3]....
        /*0048*/ 	.word	0xffffffff


	//   ....[4]....
        /*004c*/ 	.word	0xffffffff


	//   ....[5]....
        /*0050*/ 	.word	0xffffffff


	//   ....[6]....
        /*0054*/ 	.word	0xffffffff


	//   ....[7]....
        /*0058*/ 	.word	0xffffffff


	//   ....[8]....
        /*005c*/ 	.word	0xffffffff


	//   ....[9]....
        /*0060*/ 	.word	0xffffffff


	//   ....[10]....
        /*0064*/ 	.word	0xffffffff


	//   ....[11]....
        /*0068*/ 	.word	0xffffffff


	//   ....[12]....
        /*006c*/ 	.word	0xffffffff


	//   ....[13]....
        /*0070*/ 	.word	0xffffffff


	//   ....[14]....
        /*0074*/ 	.word	0xffffffff


	//   ....[15]....
        /*0078*/ 	.word	0xffffffff


	//   ....[16]....
        /*007c*/ 	.word	0xffffffff


	//   ....[17]....
        /*0080*/ 	.word	0xffffffff


	//   ....[18]....
        /*0084*/ 	.word	0xffffffff


	//   ....[19]....
        /*0088*/ 	.word	0xffffffff


	//   ....[20]....
        /*008c*/ 	.word	0xffffffff


	//   ....[21]....
        /*0090*/ 	.word	0xffffffff


	//   ....[22]....
        /*0094*/ 	.word	0xffffffff


	//   ....[23]....
        /*0098*/ 	.word	0xffffffff


	//   ....[24]....
        /*009c*/ 	.word	0xffffffff


	//   ....[25]....
        /*00a0*/ 	.word	0xffffffff


	//   ....[26]....
        /*00a4*/ 	.word	0xffffffff


	//   ....[27]....
        /*00a8*/ 	.word	0xffffffff


	//   ....[28]....
        /*00ac*/ 	.word	0xffffffff


	//   ....[29]....
        /*00b0*/ 	.word	0xffffffff


	//   ....[30]....
        /*00b4*/ 	.word	0xffffffff


	//   ....[31]....
        /*00b8*/ 	.word	0xffffffff


	//   ....[32]....
        /*00bc*/ 	.word	0xffffffff


	//   ....[33]....
        /*00c0*/ 	.word	0xffffffff


	//   ....[34]....
        /*00c4*/ 	.word	0xffffffff


	//   ....[35]....
        /*00c8*/ 	.word	0xffffffff


	//   ....[36]....
        /*00cc*/ 	.word	0xffffffff


	//   ....[37]....
        /*00d0*/ 	.word	0xffffffff


	//   ....[38]....
        /*00d4*/ 	.word	0xffffffff


	//   ....[39]....
        /*00d8*/ 	.word	0xffffffff


	//   ....[40]....
        /*00dc*/ 	.word	0xffffffff


	//   ....[41]....
        /*00e0*/ 	.word	0xffffffff


	//   ....[42]....
        /*00e4*/ 	.word	0xffffffff


	//   ....[43]....
        /*00e8*/ 	.word	0xffffffff


	//   ....[44]....
        /*00ec*/ 	.word	0xffffffff


	//   ....[45]....
        /*00f0*/ 	.word	0xffffffff


	//   ....[46]....
        /*00f4*/ 	.word	0xffffffff


	//   ....[47]....
        /*00f8*/ 	.word	0xffffffff


	//   ....[48]....
        /*00fc*/ 	.word	0xffffffff


	//   ....[49]....
        /*0100*/ 	.word	0xffffffff


	//   ....[50]....
        /*0104*/ 	.word	0xffffffff


	//   ....[51]....
        /*0108*/ 	.word	0xffffffff


	//   ....[52]....
        /*010c*/ 	.word	0xffffffff


	//   ....[53]....
        /*0110*/ 	.word	0xffffffff


	//   ....[54]....
        /*0114*/ 	.word	0xffffffff


	//----- nvinfo : EIATTR_COOP_GROUP_INSTR_OFFSETS
	.align		4
.L_2843:
        /*0118*/ 	.byte	0x04, 0x28
        /*011a*/ 	.short	(.L_2845 - .L_2844)


	//   ....[0]....
.L_2844:
        /*011c*/ 	.word	0x00000810


	//   ....[1]....
        /*0120*/ 	.word	0x000008a0


	//   ....[2]....
        /*0124*/ 	.word	0x000009d0


	//   ....[3]....
        /*0128*/ 	.word	0x000035e0


	//   ....[4]....
        /*012c*/ 	.word	0x00004260


	//   ....[5]....
        /*0130*/ 	.word	0x00004290


	//   ....[6]....
        /*0134*/ 	.word	0x000042d0


	//   ....[7]....
        /*0138*/ 	.word	0x000042e0


	//   ....[8]....
        /*013c*/ 	.word	0x00004320


	//   ....[9]....
        /*0140*/ 	.word	0x00004340


	//   ....[10]....
        /*0144*/ 	.word	0x00004360


	//   ....[11]....
        /*0148*/ 	.word	0x00004380


	//   ....[12]....
        /*014c*/ 	.word	0x000043b0


	//   ....[13]....
        /*0150*/ 	.word	0x000043e0


	//   ....[14]....
        /*0154*/ 	.word	0x00004400


	//   ....[15]....
        /*0158*/ 	.word	0x00004420


	//   ....[16]....
        /*015c*/ 	.word	0x00004460


	//   ....[17]....
        /*0160*/ 	.word	0x00004490


	//   ....[18]....
        /*0164*/ 	.word	0x000044c0


	//   ....[19]....
        /*0168*/ 	.word	0x000044e0


	//   ....[20]....
        /*016c*/ 	.word	0x00004540


	//   ....[21]....
        /*0170*/ 	.word	0x00004580


	//   ....[22]....
        /*0174*/ 	.word	0x000045b0


	//   ....[23]....
        /*0178*/ 	.word	0x000045e0


	//   ....[24]....
        /*017c*/ 	.word	0x00004620


	//   ....[25]....
        /*0180*/ 	.word	0x00004650


	//   ....[26]....
        /*0184*/ 	.word	0x00004670


	//   ....[27]....
        /*0188*/ 	.word	0x000046b0


	//   ....[28]....
        /*018c*/ 	.word	0x000046e0


	//   ....[29]....
        /*0190*/ 	.word	0x00004700


	//   ....[30]....
        /*0194*/ 	.word	0x00004730


	//   ....[31]....
        /*0198*/ 	.word	0x00004760


	//   ....[32]....
        /*019c*/ 	.word	0x000058e0


	//   ....[33]....
        /*01a0*/ 	.word	0x00005920


	//   ....[34]....
        /*01a4*/ 	.word	0x00005a20


	//   ....[35]....
        /*01a8*/ 	.word	0x00005a50


	//   ....[36]....
        /*01ac*/ 	.word	0x00005b20


	//   ....[37]....
        /*01b0*/ 	.word	0x00005b50


	//   ....[38]....
        /*01b4*/ 	.word	0x00005c30


	//   ....[39]....
        /*01b8*/ 	.word	0x00005c60


	//   ....[40]....
        /*01bc*/ 	.word	0x00005d40


	//   ....[41]....
        /*01c0*/ 	.word	0x00005d70


	//   ....[42]....
        /*01c4*/ 	.word	0x00006280


	//   ....[43]....
        /*01c8*/ 	.word	0x00006a20


	//   ....[44]....
        /*01cc*/ 	.word	0x00006e70


	//   ....[45]....
        /*01d0*/ 	.word	0x00007000


	//   ....[46]....
        /*01d4*/ 	.word	0x00007050


	//   ....[47]....
        /*01d8*/ 	.word	0x00007080


	//   ....[48]....
        /*01dc*/ 	.word	0x000070a0


	//   ....[49]....
        /*01e0*/ 	.word	0x000070c0


	//   ....[50]....
        /*01e4*/ 	.word	0x00007170


	//   ....[51]....
        /*01e8*/ 	.word	0x000071c0


	//   ....[52]....
        /*01ec*/ 	.word	0x000071e0


	//   ....[53]....
        /*01f0*/ 	.word	0x00007200


	//   ....[54]....
        /*01f4*/ 	.word	0x00007220


	//----- nvinfo : EIATTR_EXIT_INSTR_OFFSETS
	.align		4
.L_2845:
        /*01f8*/ 	.byte	0x04, 0x1c
        /*01fa*/ 	.short	(.L_2847 - .L_2846)


	//   ....[0]....
.L_2846:
        /*01fc*/ 	.word	0x000072e0


	//   ....[1]....
        /*0200*/ 	.word	0x00007500


	//----- nvinfo : EIATTR_MAX_THREADS
	.align		4
.L_2847:
        /*0204*/ 	.byte	0x04, 0x05
        /*0206*/ 	.short	(.L_2849 - .L_2848)
.L_2848:
        /*0208*/ 	.word	0x00000020
        /*020c*/ 	.word	0x00000001
        /*0210*/ 	.word	0x00000001


	//----- nvinfo : EIATTR_CRS_STACK_SIZE
	.align		4
.L_2849:
        /*0214*/ 	.byte	0x04, 0x1e
        /*0216*/ 	.short	(.L_2851 - .L_2850)
.L_2850:
        /*0218*/ 	.word	0x00000000
.L_2851:


//--------------------- .nv.info._Z25selective_scan_bwd_kernelI32Selective_Scan_bwd_kernel_traitsILi32ELi16ELb1ELb1ELb0ELb1ELb1EN3c104HalfEfEEv12SSMParamsBwd --------------------------
	.section	.nv.info._Z25selective_scan_bwd_kernelI32Selective_Scan_bwd_kernel_traitsILi32ELi16ELb1ELb1ELb0ELb1ELb1EN3c104HalfEfEEv12SSMParamsBwd,"",@"SHT_CUDA_INFO"
	.sectionflags	@""
	.align	4


	//----- nvinfo : EIATTR_CUDA_API_VERSION
	.align		4
        /*0000*/ 	.byte	0x04, 0x37
        /*0002*/ 	.short	(.L_2853 - .L_2852)
.L_2852:
        /*0004*/ 	.word	0x00000082


	//----- nvinfo : EIATTR_SW2861232_WAR
	.align		4
.L_2853:
        /*0008*/ 	.byte	0x01, 0x35
	.zero		2


	//----- nvinfo : EIATTR_PARAM_CBANK
	.align		4
        /*000c*/ 	.byte	0x04, 0x0a
        /*000e*/ 	.short	(.L_2855 - .L_2854)
	.align		4
.L_2854:
        /*0010*/ 	.word	index@(.nv.constant0._Z25selective_scan_bwd_kernelI32Selective_Scan_bwd_kernel_traitsILi32ELi16ELb1ELb1ELb0ELb1ELb1EN3c104HalfEfEEv12SSMParamsBwd)
        /*0014*/ 	.short	0x0160
        /*0016*/ 	.short	0x01f0


	//----- nvinfo : EIATTR_CBANK_PARAM_SIZE
	.align		4
.L_2855:
        /*0018*/ 	.byte	0x03, 0x19
        /*001a*/ 	.short	0x01f0


	//----- nvinfo : EIATTR_KPARAM_INFO
	.align		4
        /*001c*/ 	.byte	0x04, 0x17
        /*001e*/ 	.short	(.L_2857 - .L_2856)
.L_2856:
        /*0020*/ 	.word	0x00000000
        /*0024*/ 	.short	0x0000
        /*0026*/ 	.short	0x0000
        /*0028*/ 	.byte	0x00, 0xf0, 0xc1, 0x07


	//----- nvinfo : EIATTR_MAXREG_COUNT
	.align		4
.L_2857:
        /*002c*/ 	.byte	0x03, 0x1b
        /*002e*/ 	.short	0x00ff


	//----- nvinfo : EIATTR_NUM_BARRIERS
	.align		4
        /*0030*/ 	.byte	0x02, 0x4c
        /*0032*/ 	.byte	0x01
	.zero		1


	//----- nvinfo : EIATTR_MERCURY_ISA_VERSION
	.align		4
        /*0034*/ 	.byte	0x03, 0x5f
        /*0036*/ 	.short	0x0000


	//----- nvinfo : EIATTR_COOP_GROUP_MASK_REGIDS
	.align		4
        /*0038*/ 	.byte	0x04, 0x29
        /*003a*/ 	.short	(.L_2859 - .L_2858)


	//   ....[0]....
.L_2858:
        /*003c*/ 	.word	0xffffffff


	//   ....[1]....
        /*0040*/ 	.word	0xffffffff


	//   ....[2]....
        /*0044*/ 	.word	0xffffffff


	//   ....[3]....
        /*0048*/ 	.word	0xffffffff


	//   ....[4]....
        /*004c*/ 	.word	0xffffffff


	//   ....[5]....
        /*0050*/ 	.word	0xffffffff


	//   ....[6]....
        /*0054*/ 	.word	0xffffffff


	//   ....[7]....
        /*0058*/ 	.word	0xffffffff


	//   ....[8]....
        /*005c*/ 	.word	0xffffffff


	//   ....[9]....
        /*0060*/ 	.word	0xffffffff


	//   ....[10]....
        /*0064*/ 	.word	0xffffffff


	//   ....[11]....
        /*0068*/ 	.word	0xffffffff


	//   ....[12]....
        /*006c*/ 	.word	0xffffffff


	//   ....[13]....
        /*0070*/ 	.word	0xffffffff


	//   ....[14]....
        /*0074*/ 	.word	0xffffffff


	//   ....[15]....
        /*0078*/ 	.word	0xffffffff


	//   ....[16]....
        /*007c*/ 	.word	0xffffffff


	//   ....[17]....
        /*0080*/ 	.word	0xffffffff


	//   ....[18]....
        /*0084*/ 	.word	0xffffffff


	//   ....[19]....
        /*0088*/ 	.word	0xffffffff


	//   ....[20]....
        /*008c*/ 	.word	0xffffffff


	//   ....[21]....
        /*0090*/ 	.word	0xffffffff


	//   ....[22]....
        /*0094*/ 	.word	0xffffffff


	//   ....[23]....
        /*0098*/ 	.word	0xffffffff


	//   ....[24]....
        /*009c*/ 	.word	0xffffffff


	//   ....[25]....
        /*00a0*/ 	.word	0xffffffff


	//   ....[26]....
        /*00a4*/ 	.word	0xffffffff


	//   ....[27]....
        /*00a8*/ 	.word	0xffffffff


	//   ....[28]....
        /*00ac*/ 	.word	0xffffffff


	//   ....[29]....
        /*00b0*/ 	.word	0xffffffff


	//   ....[30]....
        /*00b4*/ 	.word	0xffffffff


	//   ....[31]....
        /*00b8*/ 	.word	0xffffffff


	//   ....[32]....
        /*00bc*/ 	.word	0xffffffff


	//   ....[33]....
        /*00c0*/ 	.word	0xffffffff


	//   ....[34]....
        /*00c4*/ 	.word	0xffffffff


	//   ....[35]....
        /*00c8*/ 	.word	0xffffffff


	//   ....[36]....
        /*00cc*/ 	.word	0xffffffff


	//   ....[37]....
        /*00d0*/ 	.word	0xffffffff


	//   ....[38]....
        /*00d4*/ 	.word	0xffffffff


	//   ....[39]....
        /*00d8*/ 	.word	0xffffffff


	//   ....[40]....
        /*00dc*/ 	.word	0xffffffff


	//   ....[41]....
        /*00e0*/ 	.word	0xffffffff


	//   ....[42]....
        /*00e4*/ 	.word	0xffffffff


	//   ....[43]....
        /*00e8*/ 	.word	0xffffffff


	//   ....[44]....
        /*00ec*/ 	.word	0xffffffff


	//   ....[45]....
        /*00f0*/ 	.word	0xffffffff


	//   ....[46]....
        /*00f4*/ 	.word	0xffffffff


	//   ....[47]....
        /*00f8*/ 	.word	0xffffffff


	//   ....[48]....
        /*00fc*/ 	.word	0xffffffff


	//   ....[49]....
        /*0100*/ 	.word	0xffffffff


	//   ....[50]....
        /*0104*/ 	.word	0xffffffff


	//   ....[51]....
        /*0108*/ 	.word	0xffffffff


	//   ....[52]....
        /*010c*/ 	.word	0xffffffff


	//   ....[53]....
        /*0110*/ 	.word	0xffffffff


	//   ....[54]....
        /*0114*/ 	.word	0xffffffff


	//   ....[55]....
        /*0118*/ 	.word	0xffffffff


	//   ....[56]....
        /*011c*/ 	.word	0xffffffff


	//   ....[57]....
        /*0120*/ 	.word	0xffffffff


	//   ....[58]....
        /*0124*/ 	.word	0xffffffff


	//----- nvinfo : EIATTR_COOP_GROUP_INSTR_OFFSETS
	.align		4
.L_2859:
        /*0128*/ 	.byte	0x04, 0x28
        /*012a*/ 	.short	(.L_2861 - .L_2860)


	//   ....[0]....
.L_2860:
        /*012c*/ 	.word	0x00000800


	//   ....[1]....
        /*0130*/ 	.word	0x00000890


	//   ....[2]....
        /*0134*/ 	.word	0x00000aa0


	//   ....[3]....
        /*0138*/ 	.word	0x00003020


	//   ....[4]....
        /*013c*/ 	.word	0x000037c0


	//   ....[5]....
        /*0140*/ 	.word	0x000040c0


	//   ....[6]....
        /*0144*/ 	.word	0x000044a0


	//   ....[7]....
        /*0148*/ 	.word	0x00004a80


	//   ....[8]....
        /*014c*/ 	.word	0x00005420


	//   ....[9]....
        /*0150*/ 	.word	0x000056c0


	//   ....[10]....
        /*0154*/ 	.word	0x000056f0


	//   ....[11]....
        /*0158*/ 	.word	0x00005780


	//   ....[12]....
        /*015c*/ 	.word	0x000057a0


	//   ....[13]....
        /*0160*/ 	.word	0x000057e0


	//   ....[14]....
        /*0164*/ 	.word	0x000057f0


	//   ....[15]....
        /*0168*/ 	.word	0x00005820


	//   ....[16]....
        /*016c*/ 	.word	0x00005840


	//   ....[17]....
        /*0170*/ 	.word	0x00005870


	//   ....[18]....
        /*0174*/ 	.word	0x00005890


	//   ....[19]....
        /*0178*/ 	.word	0x000058c0


	//   ....[20]....
        /*017c*/ 	.word	0x000058e0


	//   ....[21]....
        /*0180*/ 	.word	0x00005910


	//   ....[22]....
        /*0184*/ 	.word	0x00005930


	//   ....[23]....
        /*0188*/ 	.word	0x00005960


	//   ....[24]....
        /*018c*/ 	.word	0x00005980


	//   ....[25]....
        /*0190*/ 	.word	0x000059d0


	//   ....[26]....
        /*0194*/ 	.word	0x00005a00


	//   ....[27]....
        /*0198*/ 	.word	0x00005a70


	//   ....[28]....
        /*019c*/ 	.word	0x00005a90


	//   ....[29]....
        /*01a0*/ 	.word	0x00005ac0


	//   ....[30]....
        /*01a4*/ 	.word	0x00005ae0


	//   ....[31]....
        /*01a8*/ 	.word	0x00005b60


	//   ....[32]....
        /*01ac*/ 	.word	0x00005b90


	//   ....[33]....
        /*01b0*/ 	.word	0x00005bc0


	//   ....[34]....
        /*01b4*/ 	.word	0x00005c00


	//   ....[35]....
        /*01b8*/ 	.word	0x00005c30


	//   ....[36]....
        /*01bc*/ 	.word	0x00006d80


	//   ....[37]....
        /*01c0*/ 	.word	0x00006dc0


	//   ....[38]....
        /*01c4*/ 	.word	0x00006ec0


	//   ....[39]....
        /*01c8*/ 	.word	0x00006ef0


	//   ....[40]....
        /*01cc*/ 	.word	0x00006fd0


	//   ....[41]....
        /*01d0*/ 	.word	0x00007000


	//   ....[42]....
        /*01d4*/ 	.word	0x000070e0


	//   ....[43]....
        /*01d8*/ 	.word	0x00007110


	//   ....[44]....
        /*01dc*/ 	.word	0x000071f0


	//   ....[45]....
        /*01e0*/ 	.word	0x00007220


	//   ....[46]....
        /*01e4*/ 	.word	0x00007710


	//   ....[47]....
        /*01e8*/ 	.word	0x00007fa0


	//   ....[48]....
        /*01ec*/ 	.word	0x000082d0


	//   ....[49]....
        /*01f0*/ 	.word	0x00008460


	//   ....[50]....
        /*01f4*/ 	.word	0x000084b0


	//   ....[51]....
        /*01f8*/ 	.word	0x000084e0


	//   ....[52]....
        /*01fc*/ 	.word	0x00008500


	//   ....[53]....
        /*0200*/ 	.word	0x00008520


	//   ....[54]....
        /*0204*/ 	.word	0x000085d0


	//   ....[55]....
        /*0208*/ 	.word	0x00008620


	//   ....[56]....
        /*020c*/ 	.word	0x00008640


	//   ....[57]....
        /*0210*/ 	.word	0x00008660


	//   ....[58]....
        /*0214*/ 	.word	0x00008680


	//----- nvinfo : EIATTR_EXIT_INSTR_OFFSETS
	.align		4
.L_2861:
        /*0218*/ 	.byte	0x04, 0x1c
        /*021a*/ 	.short	(.L_2863 - .L_2862)


	//   ....[0]....
.L_2862:
        /*021c*/ 	.word	0x00008740


	//   ....[1]....
        /*0220*/ 	.word	0x00008960


	//----- nvinfo : EIATTR_MAX_THREADS
	.align		4
.L_2863:
        /*0224*/ 	.byte	0x04, 0x05
        /*0226*/ 	.short	(.L_2865 - .L_2864)
.L_2864:
        /*0228*/ 	.word	0x00000020
        /*022c*/ 	.word	0x00000001
        /*0230*/ 	.word	0x00000001


	//----- nvinfo : EIATTR_CRS_STACK_SIZE
	.align		4
.L_2865:
        /*0234*/ 	.byte	0x04, 0x1e
        /*0236*/ 	.short	(.L_2867 - .L_2866)
.L_2866:
        /*0238*/ 	.word	0x00000000
.L_2867:


//--------------------- .nv.info._Z25selective_scan_bwd_kernelI32Selective_Scan_bwd_kernel_traitsILi32ELi16ELb1ELb1ELb1ELb0ELb0EN3c104HalfEfEEv12SSMParamsBwd --------------------------
	.section	.nv.info._Z25selective_scan_bwd_kernelI32Selective_Scan_bwd_kernel_traitsILi32ELi16ELb1ELb1ELb1ELb0ELb0EN3c104HalfEfEEv12SSMParamsBwd,"",@"SHT_CUDA_INFO"
	.sectionflags	@""
	.align	4


	//----- nvinfo : EIATTR_CUDA_API_VERSION
	.align		4
        /*0000*/ 	.byte	0x04, 0x37
        /*0002*/ 	.short	(.L_2869 - .L_2868)
.L_2868:
        /*0004*/ 	.word	0x00000082


	//----- nvinfo : EIATTR_SW2861232_WAR
	.align		4
.L_2869:
        /*0008*/ 	.byte	0x01, 0x35
	.zero		2


	//----- nvinfo : EIATTR_PARAM_CBANK
	.align		4
        /*000c*/ 	.byte	0x04, 0x0a
        /*000e*/ 	.short	(.L_2871 - .L_2870)
	.align		4
.L_2870:
        /*0010*/ 	.word	index@(.nv.constant0._Z25selective_scan_bwd_kernelI32Selective_Scan_bwd_kernel_traitsILi32ELi16ELb1ELb1ELb1ELb0ELb0EN3c104HalfEfEEv12SSMParamsBwd)
        /*0014*/ 	.short	0x0160
        /*0016*/ 	.short	0x01f0


	//----- nvinfo : EIATTR_CBANK_PARAM_SIZE
	.align		4
.L_2871:
        /*0018*/ 	.byte	0x03, 0x19
        /*001a*/ 	.short	0x01f0


	//----- nvinfo : EIATTR_KPARAM_INFO
	.align		4
        /*001c*/ 	.byte	0x04, 0x17
        /*001e*/ 	.short	(.L_2873 - .L_2872)
.L_2872:
        /*0020*/ 	.word	0x00000000
        /*0024*/ 	.short	0x0000
        /*0026*/ 	.short	0x0000
        /*0028*/ 	.byte	0x00, 0xf0, 0xc1, 0x07


	//----- nvinfo : EIATTR_MAXREG_COUNT
	.align		4
.L_2873:
        /*002c*/ 	.byte	0x03, 0x1b
        /*002e*/ 	.short	0x00ff


	//----- nvinfo : EIATTR_NUM_BARRIERS
	.align		4
        /*0030*/ 	.byte	0x02, 0x4c
        /*0032*/ 	.byte	0x01
	.zero		1


	//----- nvinfo : EIATTR_MERCURY_ISA_VERSION
	.align		4
        /*0034*/ 	.byte	0x03, 0x5f
        /*0036*/ 	.short	0x0000


	//----- nvinfo : EIATTR_COOP_GROUP_MASK_REGIDS
	.align		4
        /*0038*/ 	.byte	0x04, 0x29
        /*003a*/ 	.short	(.L_2875 - .L_2874)


	//   ....[0]....
.L_2874:
        /*003c*/ 	.word	0xffffffff


	//   ....[1]....
        /*0040*/ 	.word	0xffffffff


	//   ....[2]....
        /*0044*/ 	.word	0xffffffff


	//   ....[3]....
        /*0048*/ 	.word	0xffffffff


	//   ....[4]....
        /*004c*/ 	.word	0xffffffff


	//   ....[5]....
        /*0050*/ 	.word	0xffffffff


	//   ....[6]....
        /*0054*/ 	.word	0xffffffff


	//   ....[7]....
        /*0058*/ 	.word	0xffffffff


	//   ....[8]....
        /*005c*/ 	.word	0xffffffff


	//   ....[9]....
        /*0060*/ 	.word	0xffffffff


	//   ....[10]....
        /*0064*/ 	.word	0xffffffff


	//   ....[11]....
        /*0068*/ 	.word	0xffffffff


	//   ....[12]....
        /*006c*/ 	.word	0xffffffff


	//   ....[13]....
        /*0070*/ 	.word	0xffffffff


	//   ....[14]....
        /*0074*/ 	.word	0xffffffff


	//   ....[15]....
        /*0078*/ 	.word	0xffffffff


	//   ....[16]....
        /*007c*/ 	.word	0xffffffff


	//   ....[17]....
        /*0080*/ 	.word	0xffffffff


	//   ....[18]....
        /*0084*/ 	.word	0xffffffff


	//   ....[19]....
        /*0088*/ 	.word	0xffffffff


	//   ....[20]....
        /*008c*/ 	.word	0xffffffff


	//   ....[21]....
        /*0090*/ 	.word	0xffffffff


	//   ....[22]....
        /*0094*/ 	.word	0xffffffff


	//   ....[23]....
        /*0098*/ 	.word	0xffffffff


	//   ....[24]....
        /*009c*/ 	.word	0xffffffff


	//   ....[25]....
        /*00a0*/ 	.word	0xffffffff


	//   ....[26]....
        /*00a4*/ 	.word	0xffffffff


	//   ....[27]....
        /*00a8*/ 	.word	0xffffffff


	//   ....[28]....
        /*00ac*/ 	.word	0xffffffff


	//   ....[29]....
        /*00b0*/ 	.word	0xffffffff


	//   ....[30]....
        /*00b4*/ 	.word	0xffffffff


	//   ....[31]....
        /*00b8*/ 	.word	0xffffffff


	//   ....[32]....
        /*00bc*/ 	.word	0xffffffff


	//   ....[33]....
        /*00c0*/ 	.word	0xffffffff


	//   ....[34]....
        /*00c4*/ 	.word	0xffffffff


	//   ....[35]....
        /*00c8*/ 	.word	0xffffffff


	//   ....[36]....
        /*00cc*/ 	.word	0xffffffff


	//   ....[37]....
        /*00d0*/ 	.word	0xffffffff


	//   ....[38]....
        /*00d4*/ 	.word	0xffffffff


	//   ....[39]....
        /*00d8*/ 	.word	0xffffffff


	//   ....[40]....
        /*00dc*/ 	.word	0xffffffff


	//   ....[41]....
        /*00e0*/ 	.word	0xffffffff


	//   ....[42]....
        /*00e4*/ 	.word	0xffffffff


	//   ....[43]....
        /*00e8*/ 	.word	0xffffffff


	//   ....[44]....
        /*00ec*/ 	.word	0xffffffff


	//   ....[45]....
        /*00f0*/ 	.word	0xffffffff


	//   ....[46]....
        /*00f4*/ 	.word	0xffffffff


	//   ....[47]....
        /*00f8*/ 	.word	0xffffffff


	//   ....[48]....
        /*00fc*/ 	.word	0xffffffff


	//   ....[49]....
        /*0100*/ 	.word	0xffffffff


	//----- nvinfo : EIATTR_COOP_GROUP_INSTR_OFFSETS
	.align		4
.L_2875:
        /*0104*/ 	.byte	0x04, 0x28
        /*0106*/ 	.short	(.L_2877 - .L_2876)


	//   ....[0]....
.L_2876:
        /*0108*/ 	.word	0x000008e0


	//   ....[1]....
        /*010c*/ 	.word	0x00000970


	//   ....[2]....
        /*0110*/ 	.word	0x00000b70


	//   ....[3]....
        /*0114*/ 	.word	0x00001370


	//   ....[4]....
        /*0118*/ 	.word	0x00001930


	//   ....[5]....
        /*011c*/ 	.word	0x00002190


	//   ....[6]....
        /*0120*/ 	.word	0x000021c0


	//   ....[7]....
        /*0124*/ 	.word	0x00002270


	//   ....[8]....
        /*0128*/ 	.word	0x00002290


	//   ....[9]....
        /*012c*/ 	.word	0x000022c0


	//   ....[10]....
        /*0130*/ 	.word	0x000022d0


	//   ....[11]....
        /*0134*/ 	.word	0x00002300


	//   ....[12]....
        /*0138*/ 	.word	0x00002330


	//   ....[13]....
        /*013c*/ 	.word	0x00002350


	//   ....[14]....
        /*0140*/ 	.word	0x00002370


	//   ....[15]....
        /*0144*/ 	.word	0x000023a0


	//   ....[16]....
        /*0148*/ 	.word	0x000023d0


	//   ....[17]....
        /*014c*/ 	.word	0x000023f0


	//   ....[18]....
        /*0150*/ 	.word	0x00002410


	//   ....[19]....
        /*0154*/ 	.word	0x00002440


	//   ....[20]....
        /*0158*/ 	.word	0x00002460


	//   ....[21]....
        /*015c*/ 	.word	0x00002490


	//   ....[22]....
        /*0160*/ 	.word	0x000024c0


	//   ....[23]....
        /*0164*/ 	.word	0x00002510


	//   ....[24]....
        /*0168*/ 	.word	0x00002530


	//   ....[25]....
        /*016c*/ 	.word	0x00002550


	//   ....[26]....
        /*0170*/ 	.word	0x00002570


	//   ....[27]....
        /*0174*/ 	.word	0x00002580


	//   ....[28]....
        /*0178*/ 	.word	0x000025c0


	//   ....[29]....
        /*017c*/ 	.word	0x000025f0


	//   ....[30]....
        /*0180*/ 	.word	0x00002610


	//   ....[31]....
        /*0184*/ 	.word	0x00002620


	//   ....[32]....
        /*0188*/ 	.word	0x00002650


	//   ....[33]....
        /*018c*/ 	.word	0x00003cc0


	//   ....[34]....
        /*0190*/ 	.word	0x00003de0


	//   ....[35]....
        /*0194*/ 	.word	0x00003ee0


	//   ....[36]....
        /*0198*/ 	.word	0x00003fe0


	//   ....[37]....
        /*019c*/ 	.word	0x000040f0


	//   ....[38]....
        /*01a0*/ 	.word	0x000045e0


	//   ....[39]....
        /*01a4*/ 	.word	0x00004970


	//   ....[40]....
        /*01a8*/ 	.word	0x00004a50


	//   ....[41]....
        /*01ac*/ 	.word	0x00004aa0


	//   ....[42]....
        /*01b0*/ 	.word	0x00004ad0


	//   ....[43]....
        /*01b4*/ 	.word	0x00004af0


	//   ....[44]....
        /*01b8*/ 	.word	0x00004b10


	//   ....[45]....
        /*01bc*/ 	.word	0x00004bc0


	//   ....[46]....
        /*01c0*/ 	.word	0x00004c10


	//   ....[47]....
        /*01c4*/ 	.word	0x00004c30


	//   ....[48]....
        /*01c8*/ 	.word	0x00004c50


	//   ....[49]....
        /*01cc*/ 	.word	0x00004c70


	//----- nvinfo : EIATTR_EXIT_INSTR_OFFSETS
	.align		4
.L_2877:
        /*01d0*/ 	.byte	0x04, 0x1c
        /*01d2*/ 	.short	(.L_2879 - .L_2878)


	//   ....[0]....
.L_2878:
        /*01d4*/ 	.word	0x00004d30


	//   ....[1]....
        /*01d8*/ 	.word	0x00004e70


	//----- nvinfo : EIATTR_MAX_THREADS
	.align		4
.L_2879:
        /*01dc*/ 	.byte	0x04, 0x05
        /*01de*/ 	.short	(.L_2881 - .L_2880)
.L_2880:
        /*01e0*/ 	.word	0x00000020
        /*01e4*/ 	.word	0x00000001
        /*01e8*/ 	.word	0x00000001


	//----- nvinfo : EIATTR_CRS_STACK_SIZE
	.align		4
.L_2881:
        /*01ec*/ 	.byte	0x04, 0x1e
        /*01ee*/ 	.short	(.L_2883 - .L_2882)
.L_2882:
        /*01f0*/ 	.word	0x00000000
.L_2883:


//--------------------- .nv.info._Z25selective_scan_bwd_kernelI32Selective_Scan_bwd_kernel_traitsILi32ELi16ELb1ELb1ELb1ELb0ELb1EN3c104HalfEfEEv12SSMParamsBwd --------------------------
	.section	.nv.info._Z25selective_scan_bwd_kernelI32Selective_Scan_bwd_kernel_traitsILi32ELi16ELb1ELb1ELb1ELb0ELb1EN3c104HalfEfEEv12SSMParamsBwd,"",@"SHT_CUDA_INFO"
	.sectionflags	@""
	.align	4


	//----- nvinfo : EIATTR_CUDA_API_VERSION
	.align		4
        /*0000*/ 	.byte	0x04, 0x37
        /*0002*/ 	.short	(.L_2885 - .L_2884)
.L_2884:
        /*0004*/ 	.word	0x00000082


	//----- nvinfo : EIATTR_SW2861232_WAR
	.align		4
.L_2885:
        /*0008*/ 	.byte	0x01, 0x35
	.zero		2


	//----- nvinfo : EIATTR_PARAM_CBANK
	.align		4
        /*000c*/ 	.byte	0x04, 0x0a
        /*000e*/ 	.short	(.L_2887 - .L_2886)
	.align		4
.L_2886:
        /*0010*/ 	.word	index@(.nv.constant0._Z25selective_scan_bwd_kernelI32Selective_Scan_bwd_kernel_traitsILi32ELi16ELb1ELb1ELb1ELb0ELb1EN3c104HalfEfEEv12SSMParamsBwd)
        /*0014*/ 	.short	0x0160
        /*0016*/ 	.short	0x01f0


	//----- nvinfo : EIATTR_CBANK_PARAM_SIZE
	.align		4
.L_2887:
        /*0018*/ 	.byte	0x03, 0x19
        /*001a*/ 	.short	0x01f0


	//----- nvinfo : EIATTR_KPARAM_INFO
	.align		4
        /*001c*/ 	.byte	0x04, 0x17
        /*001e*/ 	.short	(.L_2889 - .L_2888)
.L_2888:
        /*0020*/ 	.word	0x00000000
        /*0024*/ 	.short	0x0000
        /*0026*/ 	.short	0x0000
        /*0028*/ 	.byte	0x00, 0xf0, 0xc1, 0x07


	//----- nvinfo : EIATTR_MAXREG_COUNT
	.align		4
.L_2889:
        /*002c*/ 	.byte	0x03, 0x1b
        /*002e*/ 	.short	0x00ff


	//----- nvinfo : EIATTR_NUM_BARRIERS
	.align		4
        /*0030*/ 	.byte	0x02, 0x4c
        /*0032*/ 	.byte	0x01
	.zero		1


	//----- nvinfo : EIATTR_MERCURY_ISA_VERSION
	.align		4
        /*0034*/ 	.byte	0x03, 0x5f
        /*0036*/ 	.short	0x0000


	//----- nvinfo : EIATTR_COOP_GROUP_MASK_REGIDS
	.align		4
        /*0038*/ 	.byte	0x04, 0x29
        /*003a*/ 	.short	(.L_2891 - .L_2890)


	//   ....[0]....
.L_2890:
        /*003c*/ 	.word	0xffffffff


	//   ....[1]....
        /*0040*/ 	.word	0xffffffff


	//   ....[2]....
        /*0044*/ 	.word	0xffffffff


	//   ....[3]....
        /*0048*/ 	.word	0xffffffff


	//   ....[4]....
        /*004c*/ 	.word	0xffffffff


	//   ....[5]....
        /*0050*/ 	.word	0xffffffff


	//   ....[6]....
        /*0054*/ 	.word	0xffffffff


	//   ....[7]....
        /*0058*/ 	.word	0xffffffff


	//   ....[8]....
        /*005c*/ 	.word	0xffffffff


	//   ....[9]....
        /*0060*/ 	.word	0xffffffff


	//   ....[10]....
        /*0064*/ 	.word	0xffffffff


	//   ....[11]....
        /*0068*/ 	.word	0xffffffff


	//   ....[12]....
        /*006c*/ 	.word	0xffffffff


	//   ....[13]....
        /*0070*/ 	.word	0xffffffff


	//   ....[14]....
        /*0074*/ 	.word	0xffffffff


	//   ....[15]....
        /*0078*/ 	.word	0xffffffff


	//   ....[16]....
        /*007c*/ 	.word	0xffffffff


	//   ....[17]....
        /*0080*/ 	.word	0xffffffff


	//   ....[18]....
        /*0084*/ 	.word	0xffffffff


	//   ....[19]....
        /*0088*/ 	.word	0xffffffff


	//   ....[20]....
        /*008c*/ 	.word	0xffffffff


	//   ....[21]....
        /*0090*/ 	.word	0xffffffff


	//   ....[22]....
        /*0094*/ 	.word	0xffffffff


	//   ....[23]....
        /*0098*/ 	.word	0xffffffff


	//   ....[24]....
        /*009c*/ 	.word	0xffffffff


	//   ....[25]....
        /*00a0*/ 	.word	0xffffffff


	//   ....[26]....
        /*00a4*/ 	.word	0xffffffff


	//   ....[27]....
        /*00a8*/ 	.word	0xffffffff


	//   ....[28]....
        /*00ac*/ 	.word	0xffffffff


	//   ....[29]....
        /*00b0*/ 	.word	0xffffffff


	//   ....[30]....
        /*00b4*/ 	.word	0xffffffff


	//   ....[31]....
        /*00b8*/ 	.word	0xffffffff


	//   ....[32]....
        /*00bc*/ 	.word	0xffffffff


	//   ....[33]....
        /*00c0*/ 	.word	0xffffffff


	//   ....[34]....
        /*00c4*/ 	.word	0xffffffff


	//   ....[35]....
        /*00c8*/ 	.word	0xffffffff


	//   ....[36]....
        /*00cc*/ 	.word	0xffffffff


	//   ....[37]....
        /*00d0*/ 	.word	0xffffffff


	//   ....[38]....
        /*00d4*/ 	.word	0xffffffff


	//   ....[39]....
        /*00d8*/ 	.word	0xffffffff


	//   ....[40]....
        /*00dc*/ 	.word	0xffffffff


	//   ....[41]....
        /*00e0*/ 	.word	0xffffffff


	//   ....[42]....
        /*00e4*/ 	.word	0xffffffff


	//   ....[43]....
        /*00e8*/ 	.word	0xffffffff


	//   ....[44]....
        /*00ec*/ 	.word	0xffffffff


	//   ....[45]....
        /*00f0*/ 	.word	0xffffffff


	//   ....[46]....
        /*00f4*/ 	.word	0xffffffff


	//   ....[47]....
        /*00f8*/ 	.word	0xffffffff


	//   ....[48]....
        /*00fc*/ 	.word	0xffffffff


	//   ....[49]....
        /*0100*/ 	.word	0xffffffff


	//   ....[50]....
        /*0104*/ 	.word	0xffffffff


	//   ....[51]....
        /*0108*/ 	.word	0xffffffff


	//   ....[52]....
        /*010c*/ 	.word	0xffffffff


	//   ....[53]....
        /*0110*/ 	.word	0xffffffff


	//----- nvinfo : EIATTR_COOP_GROUP_INSTR_OFFSETS
	.align		4
.L_2891:
        /*0114*/ 	.byte	0x04, 0x28
        /*0116*/ 	.short	(.L_2893 - .L_2892)


	//   ....[0]....
.L_2892:
        /*0118*/ 	.word	0x000008d0


	//   ....[1]....
        /*011c*/ 	.word	0x00000960


	//   ....[2]....
        /*0120*/ 	.word	0x00000ac0


	//   ....[3]....
        /*0124*/ 	.word	0x00000bf0


	//   ....[4]....
        /*0128*/ 	.word	0x00001470


	//   ....[5]....
        /*012c*/ 	.word	0x00001dc0


	//   ....[6]....
        /*0130*/ 	.word	0x00002180


	//   ....[7]....
        /*0134*/ 	.word	0x00002780


	//   ....[8]....
        /*0138*/ 	.word	0x00002d10


	//   ....[9]....
        /*013c*/ 	.word	0x000035d0


	//   ....[10]....
        /*0140*/ 	.word	0x00003620


	//   ....[11]....
        /*0144*/ 	.word	0x00003690


	//   ....[12]....
        /*0148*/ 	.word	0x000036b0


	//   ....[13]....
        /*014c*/ 	.word	0x000036c0


	//   ....[14]....
        /*0150*/ 	.word	0x000036f0


	//   ....[15]....
        /*0154*/ 	.word	0x00003720


	//   ....[16]....
        /*0158*/ 	.word	0x00003750


	//   ....[17]....
        /*015c*/ 	.word	0x00003760


	//   ....[18]....
        /*0160*/ 	.word	0x00003790


	//   ....[19]....
        /*0164*/ 	.word	0x000037c0


	//   ....[20]....
        /*0168*/ 	.word	0x000037f0


	//   ....[21]....
        /*016c*/ 	.word	0x00003800


	//   ....[22]....
        /*0170*/ 	.word	0x00003840


	//   ....[23]....
        /*0174*/ 	.word	0x00003870


	//   ....[24]....
        /*0178*/ 	.word	0x000038a0


	//   ....[25]....
        /*017c*/ 	.word	0x000038c0


	//   ....[26]....
        /*0180*/ 	.word	0x00003910


	//   ....[27]....
        /*0184*/ 	.word	0x00003930


	//   ....[28]....
        /*0188*/ 	.word	0x00003950


	//   ....[29]....
        /*018c*/ 	.word	0x00003970


	//   ....[30]....
        /*0190*/ 	.word	0x00003990


	//   ....[31]....
        /*0194*/ 	.word	0x000039c0


	//   ....[32]....
        /*0198*/ 	.word	0x000039e0


	//   ....[33]....
        /*019c*/ 	.word	0x00003a00


	//   ....[34]....
        /*01a0*/ 	.word	0x00003a20


	//   ....[35]....
        /*01a4*/ 	.word	0x00003a40


	//   ....[36]....
        /*01a8*/ 	.word	0x00003a50


	//   ....[37]....
        /*01ac*/ 	.word	0x00005120


	//   ....[38]....
        /*01b0*/ 	.word	0x00005240


	//   ....[39]....
        /*01b4*/ 	.word	0x00005340


	//   ....[40]....
        /*01b8*/ 	.word	0x00005440


	//   ....[41]....
        /*01bc*/ 	.word	0x00005550


	//   ....[42]....
        /*01c0*/ 	.word	0x00005a40


	//   ....[43]....
        /*01c4*/ 	.word	0x00005da0


	//   ....[44]....
        /*01c8*/ 	.word	0x00005ea0


	//   ....[45]....
        /*01cc*/ 	.word	0x00005ef0


	//   ....[46]....
        /*01d0*/ 	.word	0x00005f20


	//   ....[47]....
        /*01d4*/ 	.word	0x00005f40


	//   ....[48]....
        /*01d8*/ 	.word	0x00005f60


	//   ....[49]....
        /*01dc*/ 	.word	0x00006010


	//   ....[50]....
        /*01e0*/ 	.word	0x00006060


	//   ....[51]....
        /*01e4*/ 	.word	0x00006080


	//   ....[52]....
        /*01e8*/ 	.word	0x000060a0


	//   ....[53]....
        /*01ec*/ 	.word	0x000060c0


	//----- nvinfo : EIATTR_EXIT_INSTR_OFFSETS
	.align		4
.L_2893:
        /*01f0*/ 	.byte	0x04, 0x1c
        /*01f2*/ 	.short	(.L_2895 - .L_2894)


	//   ....[0]....
.L_2894:
        /*01f4*/ 	.word	0x00006180


	//   ....[1]....
        /*01f8*/ 	.word	0x000062c0


	//----- nvinfo : EIATTR_MAX_THREADS
	.align		4
.L_2895:
        /*01fc*/ 	.byte	0x04, 0x05
        /*01fe*/ 	.short	(.L_2897 - .L_2896)
.L_2896:
        /*0200*/ 	.word	0x00000020
        /*0204*/ 	.word	0x00000001
        /*0208*/ 	.word	0x00000001


	//----- nvinfo : EIATTR_CRS_STACK_SIZE
	.align		4
.L_2897:
        /*020c*/ 	.byte	0x04, 0x1e
        /*020e*/ 	.short	(.L_2899 - .L_2898)
.L_2898:
        /*0210*/ 	.word	0x00000000
.L_2899:


//--------------------- .nv.info._Z25selective_scan_bwd_kernelI32Selective_Scan_bwd_kernel_traitsILi32ELi16ELb1ELb1ELb1ELb1ELb0EN3c104HalfEfEEv12SSMParamsBwd --------------------------
	.section	.nv.info._Z25selective_scan_bwd_kernelI32Selective_Scan_bwd_kernel_traitsILi32ELi16ELb1ELb1ELb1ELb1ELb0EN3c104HalfEfEEv12SSMParamsBwd,"",@"SHT_CUDA_INFO"
	.sectionflags	@""
	.align	4


	//----- nvinfo : EIATTR_CUDA_API_VERSION
	.align		4
        /*0000*/ 	.byte	0x04, 0x37
        /*0002*/ 	.short	(.L_2901 - .L_2900)
.L_2900:
        /*0004*/ 	.word	0x00000082


	//----- nvinfo : EIATTR_SW2861232_WAR
	.align		4
.L_2901:
        /*0008*/ 	.byte	0x01, 0x35
	.zero		2


	//----- nvinfo : EIATTR_PARAM_CBANK
	.align		4
        /*000c*/ 	.byte	0x04, 0x0a
        /*000e*/ 	.short	(.L_2903 - .L_2902)
	.align		4
.L_2902:
        /*0010*/ 	.word	index@(.nv.constant0._Z25selective_scan_bwd_kernelI32Selective_Scan_bwd_kernel_traitsILi32ELi16ELb1ELb1ELb1ELb1ELb0EN3c104HalfEfEEv12SSMParamsBwd)
        /*0014*/ 	.short	0x0160
        /*0016*/ 	.short	0x01f0


	//----- nvinfo : EIATTR_CBANK_PARAM_SIZE
	.align		4
.L_2903:
        /*0018*/ 	.byte	0x03, 0x19
        /*001a*/ 	.short	0x01f0


	//----- nvinfo : EIATTR_KPARAM_INFO
	.align		4
        /*001c*/ 	.byte	0x04, 0x17
        /*001e*/ 	.short	(.L_2905 - .L_2904)
.L_2904:
        /*0020*/ 	.word	0x00000000
        /*0024*/ 	.short	0x0000
        /*0026*/ 	.short	0x0000
        /*0028*/ 	.byte	0x00, 0xf0, 0xc1, 0x07


	//----- nvinfo : EIATTR_MAXREG_COUNT
	.align		4
.L_2905:
        /*002c*/ 	.byte	0x03, 0x1b
        /*002e*/ 	.short	0x00ff


	//----- nvinfo : EIATTR_NUM_BARRIERS
	.align		4
        /*0030*/ 	.byte	0x02, 0x4c
        /*0032*/ 	.byte	0x01
	.zero		1


	//----- nvinfo : EIATTR_MERCURY_ISA_VERSION
	.align		4
        /*0034*/ 	.byte	0x03, 0x5f
        /*0036*/ 	.short	0x0000


	//----- nvinfo : EIATTR_COOP_GROUP_MASK_REGIDS
	.align		4
        /*0038*/ 	.byte	0x04, 0x29
        /*003a*/ 	.short	(.L_2907 - .L_2906)


	//   ....[0]....
.L_2906:
        /*003c*/ 	.word	0xffffffff


	//   ....[1]....
        /*0040*/ 	.word	0xffffffff


	//   ....[2]....
        /*0044*/ 	.word	0xffffffff


	//   ....[3]....
        /*0048*/ 	.word	0xffffffff


	//   ....[4]....
        /*004c*/ 	.word	0xffffffff


	//   ....[5]....
        /*0050*/ 	.word	0xffffffff


	//   ....[6]....
        /*0054*/ 	.word	0xffffffff


	//   ....[7]....
        /*0058*/ 	.word	0xffffffff


	//   ....[8]....
        /*005c*/ 	.word	0xffffffff


	//   ....[9]....
        /*0060*/ 	.word	0xffffffff


	//   ....[10]....
        /*0064*/ 	.word	0xffffffff


	//   ....[11]....
        /*0068*/ 	.word	0xffffffff


	//   ....[12]....
        /*006c*/ 	.word	0xffffffff


	//   ....[13]....
        /*0070*/ 	.word	0xffffffff


	//   ....[14]....
        /*0074*/ 	.word	0xffffffff


	//   ....[15]....
        /*0078*/ 	.word	0xffffffff


	//   ....[16]....
        /*007c*/ 	.word	0xffffffff


	//   ....[17]....
        /*0080*/ 	.word	0xffffffff


	//   ....[18]....
        /*0084*/ 	.word	0xffffffff


	//   ....[19]....
        /*0088*/ 	.word	0xffffffff


	//   ....[20]....
        /*008c*/ 	.word	0xffffffff


	//   ....[21]....
        /*0090*/ 	.word	0xffffffff


	//   ....[22]....
        /*0094*/ 	.word	0xffffffff


	//   ....[23]....
        /*0098*/ 	.word	0xffffffff


	//   ....[24]....
        /*009c*/ 	.word	0xffffffff


	//   ....[25]....
        /*00a0*/ 	.word	0xffffffff


	//   ....[26]....
        /*00a4*/ 	.word	0xffffffff


	//   ....[27]....
        /*00a8*/ 	.word	0xffffffff


	//   ....[28]....
        /*00ac*/ 	.word	0xffffffff


	//   ....[29]....
        /*00b0*/ 	.word	0xffffffff


	//   ....[30]....
        /*00b4*/ 	.word	0xffffffff


	//   ....[31]....
        /*00b8*/ 	.word	0xffffffff


	//   ....[32]....
        /*00bc*/ 	.word	0xffffffff


	//   ....[33]....
        /*00c0*/ 	.word	0xffffffff


	//   ....[34]....
        /*00c4*/ 	.word	0xffffffff


	//   ....[35]....
        /*00c8*/ 	.word	0xffffffff


	//   ....[36]....
        /*00cc*/ 	.word	0xffffffff


	//   ....[37]....
        /*00d0*/ 	.word	0xffffffff


	//   ....[38]....
        /*00d4*/ 	.word	0xffffffff


	//   ....[39]....
        /*00d8*/ 	.word	0xffffffff


	//   ....[40]....
        /*00dc*/ 	.word	0xffffffff


	//   ....[41]....
        /*00e0*/ 	.word	0xffffffff


	//   ....[42]....
        /*00e4*/ 	.word	0xffffffff


	//   ....[43]....
        /*00e8*/ 	.word	0xffffffff


	//   ....[44]....
        /*00ec*/ 	.word	0xffffffff


	//   ....[45]....
        /*00f0*/ 	.word	0xffffffff


	//   ....[46]....
        /*00f4*/ 	.word	0xffffffff


	//   ....[47]....
        /*00f8*/ 	.word	0xffffffff


	//   ....[48]....
        /*00fc*/ 	.word	0xffffffff


	//   ....[49]....
        /*0100*/ 	.word	0xffffffff


	//   ....[50]....
        /*0104*/ 	.word	0xffffffff


	//----- nvinfo : EIATTR_COOP_GROUP_INSTR_OFFSETS
	.align		4
.L_2907:
        /*0108*/ 	.byte	0x04, 0x28
        /*010a*/ 	.short	(.L_2909 - .L_2908)


	//   ....[0]....
.L_2908:
        /*010c*/ 	.word	0x000008d0


	//   ....[1]....
        /*0110*/ 	.word	0x00000960


	//   ....[2]....
        /*0114*/ 	.word	0x00000aa0


	//   ....[3]....
        /*0118*/ 	.word	0x00003610


	//   ....[4]....
        /*011c*/ 	.word	0x00003b00


	//   ....[5]....
        /*0120*/ 	.word	0x00004480


	//   ....[6]....
        /*0124*/ 	.word	0x000044b0


	//   ....[7]....
        /*0128*/ 	.word	0x00004530


	//   ....[8]....
        /*012c*/ 	.word	0x00004550


	//   ....[9]....
        /*0130*/ 	.word	0x00004580


	//   ....[10]....
        /*0134*/ 	.word	0x00004590


	//   ....[11]....
        /*0138*/ 	.word	0x000045d0


	//   ....[12]....
        /*013c*/ 	.word	0x000045e0


	//   ....[13]....
        /*0140*/ 	.word	0x00004620


	//   ....[14]....
        /*0144*/ 	.word	0x00004630


	//   ....[15]....
        /*0148*/ 	.word	0x00004670


	//   ....[16]....
        /*014c*/ 	.word	0x00004680


	//   ....[17]....
        /*0150*/ 	.word	0x000046c0


	//   ....[18]....
        /*0154*/ 	.word	0x000046d0


	//   ....[19]....
        /*0158*/ 	.word	0x00004710


	//   ....[20]....
        /*015c*/ 	.word	0x00004720


	//   ....[21]....
        /*0160*/ 	.word	0x00004780


	//   ....[22]....
        /*0164*/ 	.word	0x00004790


	//   ....[23]....
        /*0168*/ 	.word	0x000047e0


	//   ....[24]....
        /*016c*/ 	.word	0x000047f0


	//   ....[25]....
        /*0170*/ 	.word	0x00004800


	//   ....[26]....
        /*0174*/ 	.word	0x00004840


	//   ....[27]....
        /*0178*/ 	.word	0x00004870


	//   ....[28]....
        /*017c*/ 	.word	0x000048c0


	//   ....[29]....
        /*0180*/ 	.word	0x000048e0


	//   ....[30]....
        /*0184*/ 	.word	0x000048f0


	//   ....[31]....
        /*0188*/ 	.word	0x00004920


	//   ....[32]....
        /*018c*/ 	.word	0x00004940


	//   ....[33]....
        /*0190*/ 	.word	0x00005f70


	//   ....[34]....
        /*0194*/ 	.word	0x00006090


	//   ....[35]....
        /*0198*/ 	.word	0x00006190


	//   ....[36]....
        /*019c*/ 	.word	0x00006290


	//   ....[37]....
        /*01a0*/ 	.word	0x000063a0


	//   ....[38]....
        /*01a4*/ 	.word	0x00006800


	//   ....[39]....
        /*01a8*/ 	.word	0x000070a0


	//   ....[40]....
        /*01ac*/ 	.word	0x00007410


	//   ....[41]....
        /*01b0*/ 	.word	0x00007580


	//   ....[42]....
        /*01b4*/ 	.word	0x000075d0


	//   ....[43]....
        /*01b8*/ 	.word	0x00007600


	//   ....[44]....
        /*01bc*/ 	.word	0x00007620


	//   ....[45]....
        /*01c0*/ 	.word	0x00007640


	//   ....[46]....
        /*01c4*/ 	.word	0x000076f0


	//   ....[47]....
        /*01c8*/ 	.word	0x00007740


	//   ....[48]....
        /*01cc*/ 	.word	0x00007760


	//   ....[49]....
        /*01d0*/ 	.word	0x00007780


	//   ....[50]....
        /*01d4*/ 	.word	0x000077a0


	//----- nvinfo : EIATTR_EXIT_INSTR_OFFSETS
	.align		4
.L_2909:
        /*01d8*/ 	.byte	0x04, 0x1c
        /*01da*/ 	.short	(.L_2911 - .L_2910)


	//   ....[0]....
.L_2910:
        /*01dc*/ 	.word	0x00007860


	//   ....[1]....
        /*01e0*/ 	.word	0x000079a0


	//----- nvinfo : EIATTR_MAX_THREADS
	.align		4
.L_2911:
        /*01e4*/ 	.byte	0x04, 0x05
        /*01e6*/ 	.short	(.L_2913 - .L_2912)
.L_2912:
        /*01e8*/ 	.word	0x00000020
        /*01ec*/ 	.word	0x00000001
        /*01f0*/ 	.word	0x00000001


	//----- nvinfo : EIATTR_CRS_STACK_SIZE
	.align		4
.L_2913:
        /*01f4*/ 	.byte	0x04, 0x1e
        /*01f6*/ 	.short	(.L_2915 - .L_2914)
.L_2914:
        /*01f8*/ 	.word	0x00000000
.L_2915:


//--------------------- .nv.info._Z25selective_scan_bwd_kernelI32Selective_Scan_bwd_kernel_traitsILi32ELi16ELb1ELb1ELb1ELb1ELb1EN3c104HalfEfEEv12SSMParamsBwd --------------------------
	.section	.nv.info._Z25selective_scan_bwd_kernelI32Selective_Scan_bwd_kernel_traitsILi32ELi16ELb1ELb1ELb1ELb1ELb1EN3c104HalfEfEEv12SSMParamsBwd,"",@"SHT_CUDA_INFO"
	.sectionflags	@""
	.align	4


	//----- nvinfo : EIATTR_CUDA_API_VERSION
	.align		4
        /*0000*/ 	.byte	0x04, 0x37
        /*0002*/ 	.short	(.L_2917 - .L_2916)
.L_2916:
        /*0004*/ 	.word	0x00000082


	//----- nvinfo : EIATTR_SW2861232_WAR
	.align		4
.L_2917:
        /*0008*/ 	.byte	0x01, 0x35
	.zero		2


	//----- nvinfo : EIATTR_PARAM_CBANK
	.align		4
        /*000c*/ 	.byte	0x04, 0x0a
        /*000e*/ 	.short	(.L_2919 - .L_2918)
	.align		4
.L_2918:
        /*0010*/ 	.word	index@(.nv.constant0._Z25selective_scan_bwd_kernelI32Selective_Scan_bwd_kernel_traitsILi32ELi16ELb1ELb1ELb1ELb1ELb1EN3c104HalfEfEEv12SSMParamsBwd)
        /*0014*/ 	.short	0x0160
        /*0016*/ 	.short	0x01f0


	//----- nvinfo : EIATTR_CBANK_PARAM_SIZE
	.align		4
.L_2919:
        /*0018*/ 	.byte	0x03, 0x19
        /*001a*/ 	.short	0x01f0


	//----- nvinfo : EIATTR_KPARAM_INFO
	.align		4
        /*001c*/ 	.byte	0x04, 0x17
        /*001e*/ 	.short	(.L_2921 - .L_2920)
.L_2920:
        /*0020*/ 	.word	0x00000000
        /*0024*/ 	.short	0x0000
        /*0026*/ 	.short	0x0000
        /*0028*/ 	.byte	0x00, 0xf0, 0xc1, 0x07


	//----- nvinfo : EIATTR_MAXREG_COUNT
	.align		4
.L_2921:
        /*002c*/ 	.byte	0x03, 0x1b
        /*002e*/ 	.short	0x00ff


	//----- nvinfo : EIATTR_NUM_BARRIERS
	.align		4
        /*0030*/ 	.byte	0x02, 0x4c
        /*0032*/ 	.byte	0x01
	.zero		1


	//----- nvinfo : EIATTR_MERCURY_ISA_VERSION
	.align		4
        /*0034*/ 	.byte	0x03, 0x5f
        /*0036*/ 	.short	0x0000


	//----- nvinfo : EIATTR_COOP_GROUP_MASK_REGIDS
	.align		4
        /*0038*/ 	.byte	0x04, 0x29
        /*003a*/ 	.short	(.L_2923 - .L_2922)


	//   ....[0]....
.L_2922:
        /*003c*/ 	.word	0xffffffff


	//   ....[1]....
        /*0040*/ 	.word	0xffffffff


	//   ....[2]....
        /*0044*/ 	.word	0xffffffff


	//   ....[3]....
        /*0048*/ 	.word	0xffffffff


	//   ....[4]....
        /*004c*/ 	.word	0xffffffff


	//   ....[5]....
        /*0050*/ 	.word	0xffffffff


	//   ....[6]....
        /*0054*/ 	.word	0xffffffff


	//   ....[7]....
        /*0058*/ 	.word	0xffffffff


	//   ....[8]....
        /*005c*/ 	.word	0xffffffff


	//   ....[9]....
        /*0060*/ 	.word	0xffffffff


	//   ....[10]....
        /*0064*/ 	.word	0xffffffff


	//   ....[11]....
        /*0068*/ 	.word	0xffffffff


	//   ....[12]....
        /*006c*/ 	.word	0xffffffff


	//   ....[13]....
        /*0070*/ 	.word	0xffffffff


	//   ....[14]....
        /*0074*/ 	.word	0xffffffff


	//   ....[15]....
        /*0078*/ 	.word	0xffffffff


	//   ....[16]....
        /*007c*/ 	.word	0xffffffff


	//   ....[17]....
        /*0080*/ 	.word	0xffffffff


	//   ....[18]....
        /*0084*/ 	.word	0xffffffff


	//   ....[19]....
        /*0088*/ 	.word	0xffffffff


	//   ....[20]....
        /*008c*/ 	.word	0xffffffff


	//   ....[21]....
        /*0090*/ 	.word	0xffffffff


	//   ....[22]....
        /*0094*/ 	.word	0xffffffff


	//   ....[23]....
        /*0098*/ 	.word	0xffffffff


	//   ....[24]....
        /*009c*/ 	.word	0xffffffff


	//   ....[25]....
        /*00a0*/ 	.word	0xffffffff


	//   ....[26]....
        /*00a4*/ 	.word	0xffffffff


	//   ....[27]....
        /*00a8*/ 	.word	0xffffffff


	//   ....[28]....
        /*00ac*/ 	.word	0xffffffff


	//   ....[29]....
        /*00b0*/ 	.word	0xffffffff


	//   ....[30]....
        /*00b4*/ 	.word	0xffffffff


	//   ....[31]....
        /*00b8*/ 	.word	0xffffffff


	//   ....[32]....
        /*00bc*/ 	.word	0xffffffff


	//   ....[33]....
        /*00c0*/ 	.word	0xffffffff


	//   ....[34]....
        /*00c4*/ 	.word	0xffffffff


	//   ....[35]....
        /*00c8*/ 	.word	0xffffffff


	//   ....[36]....
        /*00cc*/ 	.word	0xffffffff


	//   ....[37]....
        /*00d0*/ 	.word	0xffffffff


	//   ....[38]....
        /*00d4*/ 	.word	0xffffffff


	//   ....[39]....
        /*00d8*/ 	.word	0xffffffff


	//   ....[40]....
        /*00dc*/ 	.word	0xffffffff


	//   ....[41]....
        /*00e0*/ 	.word	0xffffffff


	//   ....[42]....
        /*00e4*/ 	.word	0xffffffff


	//   ....[43]....
        /*00e8*/ 	.word	0xffffffff


	//   ....[44]....
        /*00ec*/ 	.word	0xffffffff


	//   ....[45]....
        /*00f0*/ 	.word	0xffffffff


	//   ....[46]....
        /*00f4*/ 	.word	0xffffffff


	//   ....[47]....
        /*00f8*/ 	.word	0xffffffff


	//   ....[48]....
        /*00fc*/ 	.word	0xffffffff


	//   ....[49]....
        /*0100*/ 	.word	0xffffffff


	//   ....[50]....
        /*0104*/ 	.word	0xffffffff


	//   ....[51]....
        /*0108*/ 	.word	0xffffffff


	//   ....[52]....
        /*010c*/ 	.word	0xffffffff


	//   ....[53]....
        /*0110*/ 	.word	0xffffffff


	//   ....[54]....
        /*0114*/ 	.word	0xffffffff


	//----- nvinfo : EIATTR_COOP_GROUP_INSTR_OFFSETS
	.align		4
.L_2923:
        /*0118*/ 	.byte	0x04, 0x28
        /*011a*/ 	.short	(.L_2925 - .L_2924)


	//   ....[0]....
.L_2924:
        /*011c*/ 	.word	0x000008c0


	//   ....[1]....
        /*0120*/ 	.word	0x00000950


	//   ....[2]....
        /*0124*/ 	.word	0x00000bd0


	//   ....[3]....
        /*0128*/ 	.word	0x000030e0


	//   ....[4]....
        /*012c*/ 	.word	0x00003830


	//   ....[5]....
        /*0130*/ 	.word	0x000040d0


	//   ....[6]....
        /*0134*/ 	.word	0x00004560


	//   ....[7]....
        /*0138*/ 	.word	0x00004a40


	//   ....[8]....
        /*013c*/ 	.word	0x00004f60


	//   ....[9]....
        /*0140*/ 	.word	0x00005860


	//   ....[10]....
        /*0144*/ 	.word	0x00005890


	//   ....[11]....
        /*0148*/ 	.word	0x00005910


	//   ....[12]....
        /*014c*/ 	.word	0x00005920


	//   ....[13]....
        /*0150*/ 	.word	0x00005960


	//   ....[14]....
        /*0154*/ 	.word	0x00005970


	//   ....[15]....
        /*0158*/ 	.word	0x000059b0


	//   ....[16]....
        /*015c*/ 	.word	0x000059c0


	//   ....[17]....
        /*0160*/ 	.word	0x00005a00


	//   ....[18]....
        /*0164*/ 	.word	0x00005a10


	//   ....[19]....
        /*0168*/ 	.word	0x00005a50


	//   ....[20]....
        /*016c*/ 	.word	0x00005a60


	//   ....[21]....
        /*0170*/ 	.word	0x00005aa0


	//   ....[22]....
        /*0174*/ 	.word	0x00005ab0


	//   ....[23]....
        /*0178*/ 	.word	0x00005af0


	//   ....[24]....
        /*017c*/ 	.word	0x00005b00


	//   ....[25]....
        /*0180*/ 	.word	0x00005b60


	//   ....[26]....
        /*0184*/ 	.word	0x00005b70


	//   ....[27]....
        /*0188*/ 	.word	0x00005bc0


	//   ....[28]....
        /*018c*/ 	.word	0x00005bd0


	//   ....[29]....
        /*0190*/ 	.word	0x00005be0


	//   ....[30]....
        /*0194*/ 	.word	0x00005c30


	//   ....[31]....
        /*0198*/ 	.word	0x00005c60


	//   ....[32]....
        /*019c*/ 	.word	0x00005ca0


	//   ....[33]....
        /*01a0*/ 	.word	0x00005cc0


	//   ....[34]....
        /*01a4*/ 	.word	0x00005cd0


	//   ....[35]....
        /*01a8*/ 	.word	0x00005d00


	//   ....[36]....
        /*01ac*/ 	.word	0x00005d20


	//   ....[37]....
        /*01b0*/ 	.word	0x00007380


	//   ....[38]....
        /*01b4*/ 	.word	0x000074a0


	//   ....[39]....
        /*01b8*/ 	.word	0x000075a0


	//   ....[40]....
        /*01bc*/ 	.word	0x000076a0


	//   ....[41]....
        /*01c0*/ 	.word	0x000077b0


	//   ....[42]....
        /*01c4*/ 	.word	0x00007ba0


	//   ....[43]....
        /*01c8*/ 	.word	0x00008490


	//   ....[44]....
        /*01cc*/ 	.word	0x00008880


	//   ....[45]....
        /*01d0*/ 	.word	0x00008950


	//   ....[46]....
        /*01d4*/ 	.word	0x000089a0


	//   ....[47]....
        /*01d8*/ 	.word	0x000089d0


	//   ....[48]....
        /*01dc*/ 	.word	0x000089f0


	//   ....[49]....
        /*01e0*/ 	.word	0x00008a10


	//   ....[50]....
        /*01e4*/ 	.word	0x00008ac0


	//   ....[51]....
        /*01e8*/ 	.word	0x00008b10


	//   ....[52]....
        /*01ec*/ 	.word	0x00008b30


	//   ....[53]....
        /*01f0*/ 	.word	0x00008b50


	//   ....[54]....
        /*01f4*/ 	.word	0x00008b70


	//----- nvinfo : EIATTR_EXIT_INSTR_OFFSETS
	.align		4
.L_2925:
        /*01f8*/ 	.byte	0x04, 0x1c
        /*01fa*/ 	.short	(.L_2927 - .L_2926)


	//   ....[0]....
.L_2926:
        /*01fc*/ 	.word	0x00008c30


	//   ....[1]....
        /*0200*/ 	.word	0x00008d70


	//----- nvinfo : EIATTR_MAX_THREADS
	.align		4
.L_2927:
        /*0204*/ 	.byte	0x04, 0x05
        /*0206*/ 	.short	(.L_2929 - .L_2928)
.L_2928:
        /*0208*/ 	.word	0x00000020
        /*020c*/ 	.word	0x00000001
        /*0210*/ 	.word	0x00000001


	//----- nvinfo : EIATTR_CRS_STACK_SIZE
	.align		4
.L_2929:
        /*0214*/ 	.byte	0x04, 0x1e
        /*0216*/ 	.short	(.L_2931 - .L_2930)
.L_2930:
        /*0218*/ 	.word	0x00000000
.L_2931:


//--------------------- .nv.info._Z25selective_scan_bwd_kernelI32Selective_Scan_bwd_kernel_traitsILi32ELi8ELb0ELb0ELb0ELb0ELb0EN3c104HalfEfEEv12SSMParamsBwd --------------------------
	.section	.nv.info._Z25selective_scan_bwd_kernelI32Selective_Scan_bwd_kernel_traitsILi32ELi8ELb0ELb0ELb0ELb0ELb0EN3c104HalfEfEEv12SSMParamsBwd,"",@"SHT_CUDA_INFO"
	.sectionflags	@""
	.align	4


	//----- nvinfo : EIATTR_CUDA_API_VERSION
	.align		4
        /*0000*/ 	.byte	0x04, 0x37
        /*0002*/ 	.short	(.L_2933 - .L_2932)
.L_2932:
        /*0004*/ 	.word	0x00000082


	//----- nvinfo : EIATTR_SW2861232_WAR
	.align		4
.L_2933:
        /*0008*/ 	.byte	0x01, 0x35
	.zero		2


	//----- nvinfo : EIATTR_PARAM_CBANK
	.align		4
        /*000c*/ 	.byte	0x04, 0x0a
        /*000e*/ 	.short	(.L_2935 - .L_2934)
	.align		4
.L_2934:
        /*0010*/ 	.word	index@(.nv.constant0._Z25selective_scan_bwd_kernelI32Selective_Scan_bwd_kernel_traitsILi32ELi8ELb0ELb0ELb0ELb0ELb0EN3c104HalfEfEEv12SSMParamsBwd)
        /*0014*/ 	.short	0x0160
        /*0016*/ 	.short	0x01f0


	//----- nvinfo : EIATTR_CBANK_PARAM_SIZE
	.align		4
.L_2935:
        /*0018*/ 	.byte	0x03, 0x19
        /*001a*/ 	.short	0x01f0


	//----- nvinfo : EIATTR_KPARAM_INFO
	.align		4
        /*001c*/ 	.byte	0x04, 0x17
        /*001e*/ 	.short	(.L_2937 - .L_2936)
.L_2936:
        /*0020*/ 	.word	0x00000000
        /*0024*/ 	.short	0x0000
        /*0026*/ 	.short	0x0000
        /*0028*/ 	.byte	0x00, 0xf0, 0xc1, 0x07


	//----- nvinfo : EIATTR_MAXREG_COUNT
	.align		4
.L_2937:
        /*002c*/ 	.byte	0x03, 0x1b
        /*002e*/ 	.short	0x00ff


	//----- nvinfo : EIATTR_NUM_BARRIERS
	.align		4
        /*0030*/ 	.byte	0x02, 0x4c
        /*0032*/ 	.byte	0x01
	.zero		1


	//----- nvinfo : EIATTR_MERCURY_ISA_VERSION
	.align		4
        /*0034*/ 	.byte	0x03, 0x5f
        /*0036*/ 	.short	0x0000


	//----- nvinfo : EIATTR_COOP_GROUP_MASK_REGIDS
	.align		4
        /*0038*/ 	.byte	0x04, 0x29
        /*003a*/ 	.short	(.L_2939 - .L_2938)


	//   ....[0]....
.L_2938:
        /*003c*/ 	.word	0xffffffff


	//   ....[1]....
        /*0040*/ 	.word	0xffffffff


	//   ....[2]....
        /*0044*/ 	.word	0xffffffff


	//   ....[3]....
        /*0048*/ 	.word	0xffffffff


	//   ....[4]....
        /*004c*/ 	.word	0xffffffff


	//   ....[5]....
        /*0050*/ 	.word	0xffffffff


	//   ....[6]....
        /*0054*/ 	.word	0xffffffff


	//   ....[7]....
        /*0058*/ 	.word	0xffffffff


	//   ....[8]....
        /*005c*/ 	.word	0xffffffff


	//   ....[9]....
        /*0060*/ 	.word	0xffffffff


	//   ....[10]....
        /*0064*/ 	.word	0xffffffff


	//   ....[11]....
        /*0068*/ 	.word	0xffffffff


	//   ....[12]....
        /*006c*/ 	.word	0xffffffff


	//   ....[13]....
        /*0070*/ 	.word	0xffffffff


	//   ....[14]....
        /*0074*/ 	.word	0xffffffff


	//   ....[15]....
        /*0078*/ 	.word	0xffffffff


	//   ....[16]....
        /*007c*/ 	.word	0xffffffff


	//   ....[17]....
        /*0080*/ 	.word	0xffffffff


	//   ....[18]....
        /*0084*/ 	.word	0xffffffff


	//   ....[19]....
        /*0088*/ 	.word	0xffffffff


	//   ....[20]....
        /*008c*/ 	.word	0xffffffff


	//   ....[21]....
        /*0090*/ 	.word	0xffffffff


	//   ....[22]....
        /*0094*/ 	.word	0xffffffff


	//   ....[23]....
        /*0098*/ 	.word	0xffffffff


	//   ....[24]....
        /*009c*/ 	.word	0xffffffff


	//   ....[25]....
        /*00a0*/ 	.word	0xffffffff


	//   ....[26]....
        /*00a4*/ 	.word	0xffffffff


	//   ....[27]....
        /*00a8*/ 	.word	0xffffffff


	//   ....[28]....
        /*00ac*/ 	.word	0xffffffff


	//   ....[29]....
        /*00b0*/ 	.word	0xffffffff


	//   ....[30]....
        /*00b4*/ 	.word	0xffffffff


	//   ....[31]....
        /*00b8*/ 	.word	0xffffffff


	//   ....[32]....
        /*00bc*/ 	.word	0xffffffff


	//   ....[33]....
        /*00c0*/ 	.word	0xffffffff


	//   ....[34]....
        /*00c4*/ 	.word	0xffffffff


	//   ....[35]....
        /*00c8*/ 	.word	0xffffffff


	//   ....[36]....
        /*00cc*/ 	.word	0xffffffff


	//   ....[37]....
        /*00d0*/ 	.word	0xffffffff


	//   ....[38]....
        /*00d4*/ 	.word	0xffffffff


	//   ....[39]....
        /*00d8*/ 	.word	0xffffffff


	//   ....[40]....
        /*00dc*/ 	.word	0xffffffff


	//   ....[41]....
        /*00e0*/ 	.word	0xffffffff


	//   ....[42]....
        /*00e4*/ 	.word	0xffffffff


	//   ....[43]....
        /*00e8*/ 	.word	0xffffffff


	//   ....[44]....
        /*00ec*/ 	.word	0xffffffff


	//   ....[45]....
        /*00f0*/ 	.word	0xffffffff


	//   ....[46]....
        /*00f4*/ 	.word	0xffffffff


	//   ....[47]....
        /*00f8*/ 	.word	0xffffffff


	//   ....[48]....
        /*00fc*/ 	.word	0xffffffff


	//   ....[49]....
        /*0100*/ 	.word	0xffffffff


	//   ....[50]....
        /*0104*/ 	.word	0xffffffff


	//   ....[51]....
        /*0108*/ 	.word	0xffffffff


	//   ....[52]....
        /*010c*/ 	.word	0xffffffff


	//----- nvinfo : EIATTR_COOP_GROUP_INSTR_OFFSETS
	.align		4
.L_2939:
        /*0110*/ 	.byte	0x04, 0x28
        /*0112*/ 	.short	(.L_2941 - .L_2940)


	//   ....[0]....
.L_2940:
        /*0114*/ 	.word	0x00000c00


	//   ....[1]....
        /*0118*/ 	.word	0x00000eb0


	//   ....[2]....
        /*011c*/ 	.word	0x00001170


	//   ....[3]....
        /*0120*/ 	.word	0x00001d20


	//   ....[4]....
        /*0124*/ 	.word	0x00001d30


	//   ....[5]....
        /*0128*/ 	.word	0x00001d40


	//   ....[6]....
        /*012c*/ 	.word	0x00001d50


	//   ....[7]....
        /*0130*/ 	.word	0x00001d80


	//   ....[8]....
        /*0134*/ 	.word	0x00001db0


	//   ....[9]....
        /*0138*/ 	.word	0x00001dd0


	//   ....[10]....
        /*013c*/ 	.word	0x00001df0


	//   ....[11]....
        /*0140*/ 	.word	0x00001e20


	//   ....[12]....
        /*0144*/ 	.word	0x00001e50


	//   ....[13]....
        /*0148*/ 	.word	0x00001e70


	//   ....[14]....
        /*014c*/ 	.word	0x00001e90


	//   ....[15]....
        /*0150*/ 	.word	0x00001ec0


	//   ....[16]....
        /*0154*/ 	.word	0x00001ef0


	//   ....[17]....
        /*0158*/ 	.word	0x00001f30


	//   ....[18]....
        /*015c*/ 	.word	0x00001f60


	//   ....[19]....
        /*0160*/ 	.word	0x00001fb0


	//   ....[20]....
        /*0164*/ 	.word	0x00001fd0


	//   ....[21]....
        /*0168*/ 	.word	0x00001ff0


	//   ....[22]....
        /*016c*/ 	.word	0x00002010


	//   ....[23]....
        /*0170*/ 	.word	0x00002040


	//   ....[24]....
        /*0174*/ 	.word	0x00002060


	//   ....[25]....
        /*0178*/ 	.word	0x00002090


	//   ....[26]....
        /*017c*/ 	.word	0x000020a0


	//   ....[27]....
        /*0180*/ 	.word	0x000020b0


	//   ....[28]....
        /*0184*/ 	.word	0x000020c0


	//   ....[29]....
        /*0188*/ 	.word	0x000020d0


	//   ....[30]....
        /*018c*/ 	.word	0x000020e0


	//   ....[31]....
        /*0190*/ 	.word	0x00002380


	//   ....[32]....
        /*0194*/ 	.word	0x00002470


	//   ....[33]....
        /*0198*/ 	.word	0x000024a0


	//   ....[34]....
        /*019c*/ 	.word	0x000025a0


	//   ....[35]....
        /*01a0*/ 	.word	0x000025d0


	//   ....[36]....
        /*01a4*/ 	.word	0x000026c0


	//   ....[37]....
        /*01a8*/ 	.word	0x000026f0


	//   ....[38]....
        /*01ac*/ 	.word	0x000027e0


	//   ....[39]....
        /*01b0*/ 	.word	0x00002800


	//   ....[40]....
        /*01b4*/ 	.word	0x00002840


	//   ....[41]....
        /*01b8*/ 	.word	0x00002c20


	//   ....[42]....
        /*01bc*/ 	.word	0x00003100


	//   ....[43]....
        /*01c0*/ 	.word	0x00003530


	//   ....[44]....
        /*01c4*/ 	.word	0x00003580


	//   ....[45]....
        /*01c8*/ 	.word	0x000035b0


	//   ....[46]....
        /*01cc*/ 	.word	0x000035d0


	//   ....[47]....
        /*01d0*/ 	.word	0x000035f0


	//   ....[48]....
        /*01d4*/ 	.word	0x000036a0


	//   ....[49]....
        /*01d8*/ 	.word	0x000036f0


	//   ....[50]....
        /*01dc*/ 	.word	0x00003710


	//   ....[51]....
        /*01e0*/ 	.word	0x00003730


	//   ....[52]....
        /*01e4*/ 	.word	0x00003750


	//----- nvinfo : EIATTR_EXIT_INSTR_OFFSETS
	.align		4
.L_2941:
        /*01e8*/ 	.byte	0x04, 0x1c
        /*01ea*/ 	.short	(.L_2943 - .L_2942)


	//   ....[0]....
.L_2942:
        /*01ec*/ 	.word	0x00003810


	//   ....[1]....
        /*01f0*/ 	.word	0x00003b80


	//----- nvinfo : EIATTR_MAX_THREADS
	.align		4
.L_2943:
        /*01f4*/ 	.byte	0x04, 0x05
        /*01f6*/ 	.short	(.L_2945 - .L_2944)
.L_2944:
        /*01f8*/ 	.word	0x00000020
        /*01fc*/ 	.word	0x00000001
        /*0200*/ 	.word	0x00000001


	//----- nvinfo : EIATTR_CRS_STACK_SIZE
	.align		4
.L_2945:
        /*0204*/ 	.byte	0x04, 0x1e
        /*0206*/ 	.short	(.L_2947 - .L_2946)
.L_2946:
        /*0208*/ 	.word	0x00000000
.L_2947:


//--------------------- .nv.info._Z25selective_scan_bwd_kernelI32Selective_Scan_bwd_kernel_traitsILi32ELi8ELb0ELb0ELb0ELb0ELb1EN3c104HalfEfEEv12SSMParamsBwd --------------------------
	.section	.nv.info._Z25selective_scan_bwd_kernelI32Selective_Scan_bwd_kernel_traitsILi32ELi8ELb0ELb0ELb0ELb0ELb1EN3c104HalfEfEEv12SSMParamsBwd,"",@"SHT_CUDA_INFO"
	.sectionflags	@""
	.align	4


	//----- nvinfo : EIATTR_CUDA_API_VERSION
	.align		4
        /*0000*/ 	.byte	0x04, 0x37
        /*0002*/ 	.short	(.L_2949 - .L_2948)
.L_2948:
        /*0004*/ 	.word	0x00000082


	//----- nvinfo : EIATTR_SW2861232_WAR
	.align		4
.L_2949:
        /*0008*/ 	.byte	0x01, 0x35
	.zero		2


	//----- nvinfo : EIATTR_PARAM_CBANK
	.align		4
        /*000c*/ 	.byte	0x04, 0x0a
        /*000e*/ 	.short	(.L_2951 - .L_2950)
	.align		4
.L_2950:
        /*0010*/ 	.word	index@(.nv.constant0._Z25selective_scan_bwd_kernelI32Selective_Scan_bwd_kernel_traitsILi32ELi8ELb0ELb0ELb0ELb0ELb1EN3c104HalfEfEEv12SSMParamsBwd)
        /*0014*/ 	.short	0x0160
        /*0016*/ 	.short	0x01f0


	//----- nvinfo : EIATTR_CBANK_PARAM_SIZE
	.align		4
.L_2951:
        /*0018*/ 	.byte	0x03, 0x19
        /*001a*/ 	.short	0x01f0


	//----- nvinfo : EIATTR_KPARAM_INFO
	.align		4
        /*001c*/ 	.byte	0x04, 0x17
        /*001e*/ 	.short	(.L_2953 - .L_2952)
.L_2952:
        /*0020*/ 	.word	0x00000000
        /*0024*/ 	.short	0x0000
        /*0026*/ 	.short	0x0000
        /*0028*/ 	.byte	0x00, 0xf0, 0xc1, 0x07


	//----- nvinfo : EIATTR_MAXREG_COUNT
	.align		4
.L_2953:
        /*002c*/ 	.byte	0x03, 0x1b
        /*002e*/ 	.short	0x00ff


	//----- nvinfo : EIATTR_NUM_BARRIERS
	.align		4
        /*0030*/ 	.byte	0x02, 0x4c
        /*0032*/ 	.byte	0x01
	.zero		1


	//----- nvinfo : EIATTR_MERCURY_ISA_VERSION
	.align		4
        /*0034*/ 	.byte	0x03, 0x5f
        /*0036*/ 	.short	0x0000


	//----- nvinfo : EIATTR_COOP_GROUP_MASK_REGIDS
	.align		4
        /*0038*/ 	.byte	0x04, 0x29
        /*003a*/ 	.short	(.L_2955 - .L_2954)


	//   ....[0]....
.L_2954:
        /*003c*/ 	.word	0xffffffff


	//   ....[1]....
        /*0040*/ 	.word	0xffffffff


	//   ....[2]....
        /*0044*/ 	.word	0xffffffff


	//   ....[3]....
        /*0048*/ 	.word	0xffffffff


	//   ....[4]....
        /*004c*/ 	.word	0xffffffff


	//   ....[5]....
        /*0050*/ 	.word	0xffffffff


	//   ....[6]....
        /*0054*/ 	.word	0xffffffff


	//   ....[7]....
        /*0058*/ 	.word	0xffffffff


	//   ....[8]....
        /*005c*/ 	.word	0xffffffff


	//   ....[9]....
        /*0060*/ 	.word	0xffffffff


	//   ....[10]....
        /*0064*/ 	.word	0xffffffff


	//   ....[11]....
        /*0068*/ 	.word	0xffffffff


	//   ....[12]....
        /*006c*/ 	.word	0xffffffff


	//   ....[13]....
        /*0070*/ 	.word	0xffffffff


	//   ....[14]....
        /*0074*/ 	.word	0xffffffff


	//   ....[15]....
        /*0078*/ 	.word	0xffffffff


	//   ....[16]....
        /*007c*/ 	.word	0xffffffff


	//   ....[17]....
        /*0080*/ 	.word	0xffffffff


	//   ....[18]....
        /*0084*/ 	.word	0xffffffff


	//   ....[19]....
        /*0088*/ 	.word	0xffffffff


	//   ....[20]....
        /*008c*/ 	.word	0xffffffff


	//   ....[21]....
        /*0090*/ 	.word	0xffffffff


	//   ....[22]....
        /*0094*/ 	.word	0xffffffff


	//   ....[23]....
        /*0098*/ 	.word	0xffffffff


	//   ....[24]....
        /*009c*/ 	.word	0xffffffff


	//   ....[25]....
        /*00a0*/ 	.word	0xffffffff


	//   ....[26]....
        /*00a4*/ 	.word	0xffffffff


	//   ....[27]....
        /*00a8*/ 	.word	0xffffffff


	//   ....[28]....
        /*00ac*/ 	.word	0xffffffff


	//   ....[29]....
        /*00b0*/ 	.word	0xffffffff


	//   ....[30]....
        /*00b4*/ 	.word	0xffffffff


	//   ....[31]....
        /*00b8*/ 	.word	0xffffffff


	//   ....[32]....
        /*00bc*/ 	.word	0xffffffff


	//   ....[33]....
        /*00c0*/ 	.word	0xffffffff


	//   ....[34]....
        /*00c4*/ 	.word	0xffffffff


	//   ....[35]....
        /*00c8*/ 	.word	0xffffffff


	//   ....[36]....
        /*00cc*/ 	.word	0xffffffff


	//   ....[37]....
        /*00d0*/ 	.word	0xffffffff


	//   ....[38]....
        /*00d4*/ 	.word	0xffffffff


	//   ....[39]....
        /*00d8*/ 	.word	0xffffffff


	//   ....[40]....
        /*00dc*/ 	.word	0xffffffff


	//   ....[41]....
        /*00e0*/ 	.word	0xffffffff


	//   ....[42]....
        /*00e4*/ 	.word	0xffffffff


	//   ....[43]....
        /*00e8*/ 	.word	0xffffffff


	//   ....[44]....
        /*00ec*/ 	.word	0xffffffff


	//   ....[45]....
        /*00f0*/ 	.word	0xffffffff


	//   ....[46]....
        /*00f4*/ 	.word	0xffffffff


	//   ....[47]....
        /*00f8*/ 	.word	0xffffffff


	//   ....[48]....
        /*00fc*/ 	.word	0xffffffff


	//   ....[49]....
        /*0100*/ 	.word	0xffffffff


	//   ....[50]....
        /*0104*/ 	.word	0xffffffff


	//   ....[51]....
        /*0108*/ 	.word	0xffffffff


	//   ....[52]....
        /*010c*/ 	.word	0xffffffff


	//   ....[53]....
        /*0110*/ 	.word	0xffffffff


	//   ....[54]....
        /*0114*/ 	.word	0xffffffff


	//   ....[55]....
        /*0118*/ 	.word	0xffffffff


	//   ....[56]....
        /*011c*/ 	.word	0xffffffff


	//----- nvinfo : EIATTR_COOP_GROUP_INSTR_OFFSETS
	.align		4
.L_2955:
        /*0120*/ 	.byte	0x04, 0x28
        /*0122*/ 	.short	(.L_2957 - .L_2956)


	//   ....[0]....
.L_2956:
        /*0124*/ 	.word	0x00000ad0


	//   ....[1]....
        /*0128*/ 	.word	0x00000dc0


	//   ....[2]....
        /*012c*/ 	.word	0x00001320


	//   ....[3]....
        /*0130*/ 	.word	0x000015a0


	//   ....[4]....
        /*0134*/ 	.word	0x000019f0


	//   ....[5]....
        /*0138*/ 	.word	0x00001f30


	//   ....[6]....
        /*013c*/ 	.word	0x00002690


	//   ....[7]....
        /*0140*/ 	.word	0x00003490


	//   ....[8]....
        /*0144*/ 	.word	0x000034a0


	//   ....[9]....
        /*0148*/ 	.word	0x000034b0


	//   ....[10]....
        /*014c*/ 	.word	0x000034c0


	//   ....[11]....
        /*0150*/ 	.word	0x000034f0


	//   ....[12]....
        /*0154*/ 	.word	0x00003520


	//   ....[13]....
        /*0158*/ 	.word	0x00003540


	//   ....[14]....
        /*015c*/ 	.word	0x00003560


	//   ....[15]....
        /*0160*/ 	.word	0x00003590


	//   ....[16]....
        /*0164*/ 	.word	0x000035c0


	//   ....[17]....
        /*0168*/ 	.word	0x000035e0


	//   ....[18]....
        /*016c*/ 	.word	0x00003600


	//   ....[19]....
        /*0170*/ 	.word	0x00003630


	//   ....[20]....
        /*0174*/ 	.word	0x00003660


	//   ....[21]....
        /*0178*/ 	.word	0x000036a0


	//   ....[22]....
        /*017c*/ 	.word	0x000036d0


	//   ....[23]....
        /*0180*/ 	.word	0x00003720


	//   ....[24]....
        /*0184*/ 	.word	0x00003740


	//   ....[25]....
        /*0188*/ 	.word	0x00003760


	//   ....[26]....
        /*018c*/ 	.word	0x00003780


	//   ....[27]....
        /*0190*/ 	.word	0x000037b0


	//   ....[28]....
        /*0194*/ 	.word	0x000037d0


	//   ....[29]....
        /*0198*/ 	.word	0x00003800


	//   ....[30]....
        /*019c*/ 	.word	0x00003810


	//   ....[31]....
        /*01a0*/ 	.word	0x00003820


	//   ....[32]....
        /*01a4*/ 	.word	0x00003830


	//   ....[33]....
        /*01a8*/ 	.word	0x00003840


	//   ....[34]....
        /*01ac*/ 	.word	0x00003850


	//   ....[35]....
        /*01b0*/ 	.word	0x00003ba0


	//   ....[36]....
        /*01b4*/ 	.word	0x00003bd0


	//   ....[37]....
        /*01b8*/ 	.word	0x00003cc0


	//   ....[38]....
        /*01bc*/ 	.word	0x00003cf0


	//   ....[39]....
        /*01c0*/ 	.word	0x00003dd0


	//   ....[40]....
        /*01c4*/ 	.word	0x00003e00


	//   ....[41]....
        /*01c8*/ 	.word	0x00003ee0


	//   ....[42]....
        /*01cc*/ 	.word	0x00003f00


	//   ....[43]....
        /*01d0*/ 	.word	0x00003f30


	//   ....[44]....
        /*01d4*/ 	.word	0x00003f60


	//   ....[45]....
        /*01d8*/ 	.word	0x00004360


	//   ....[46]....
        /*01dc*/ 	.word	0x00004840


	//   ....[47]....
        /*01e0*/ 	.word	0x00004c70


	//   ....[48]....
        /*01e4*/ 	.word	0x00004cc0


	//   ....[49]....
        /*01e8*/ 	.word	0x00004cf0


	//   ....[50]....
        /*01ec*/ 	.word	0x00004d10


	//   ....[51]....
        /*01f0*/ 	.word	0x00004d30


	//   ....[52]....
        /*01f4*/ 	.word	0x00004de0


	//   ....[53]....
        /*01f8*/ 	.word	0x00004e30


	//   ....[54]....
        /*01fc*/ 	.word	0x00004e50


	//   ....[55]....
        /*0200*/ 	.word	0x00004e70


	//   ....[56]....
        /*0204*/ 	.word	0x00004e90


	//----- nvinfo : EIATTR_EXIT_INSTR_OFFSETS
	.align		4
.L_2957:
        /*0208*/ 	.byte	0x04, 0x1c
        /*020a*/ 	.short	(.L_2959 - .L_2958)


	//   ....[0]....
.L_2958:
        /*020c*/ 	.word	0x00004f50


	//   ....[1]....
        /*0210*/ 	.word	0x00005400


	//----- nvinfo : EIATTR_MAX_THREADS
	.align		4
.L_2959:
        /*0214*/ 	.byte	0x04, 0x05
        /*0216*/ 	.short	(.L_2961 - .L_2960)
.L_2960:
        /*0218*/ 	.word	0x00000020
        /*021c*/ 	.word	0x00000001
        /*0220*/ 	.word	0x00000001


	//----- nvinfo : EIATTR_CRS_STACK_SIZE
	.align		4
.L_2961:
        /*0224*/ 	.byte	0x04, 0x1e
        /*0226*/ 	.short	(.L_2963 - .L_2962)
.L_2962:
        /*0228*/ 	.word	0x00000000
.L_2963:


//--------------------- .nv.info._Z25selective_scan_bwd_kernelI32Selective_Scan_bwd_kernel_traitsILi32ELi8ELb0ELb0ELb0ELb1ELb0EN3c104HalfEfEEv12SSMParamsBwd --------------------------
	.section	.nv.info._Z25selective_scan_bwd_kernelI32Selective_Scan_bwd_kernel_traitsILi32ELi8ELb0ELb0ELb0ELb1ELb0EN3c104HalfEfEEv12SSMParamsBwd,"",@"SHT_CUDA_INFO"
	.sectionflags	@""
	.align	4


	//----- nvinfo : EIATTR_CUDA_API_VERSION
	.align		4
        /*0000*/ 	.byte	0x04, 0x37
        /*0002*/ 	.short	(.L_2965 - .L_2964)
.L_2964:
        /*0004*/ 	.word	0x00000082


	//----- nvinfo : EIATTR_SW2861232_WAR
	.align		4
.L_2965:
        /*0008*/ 	.byte	0x01, 0x35
	.zero		2


	//----- nvinfo : EIATTR_PARAM_CBANK
	.align		4
        /*000c*/ 	.byte	0x04, 0x0a
        /*000e*/ 	.short	(.L_2967 - .L_2966)
	.align		4
.L_2966:
        /*0010*/ 	.word	index@(.nv.constant0._Z25selective_scan_bwd_kernelI32Selective_Scan_bwd_kernel_traitsILi32ELi8ELb0ELb0ELb0ELb1ELb0EN3c104HalfEfEEv12SSMParamsBwd)
        /*0014*/ 	.short	0x0160
        /*0016*/ 	.short	0x01f0


	//----- nvinfo : EIATTR_CBANK_PARAM_SIZE
	.align		4
.L_2967:
        /*0018*/ 	.byte	0x03, 0x19
        /*001a*/ 	.short	0x01f0


	//----- nvinfo : EIATTR_KPARAM_INFO
	.align		4
        /*001c*/ 	.byte	0x04, 0x17
        /*001e*/ 	.short	(.L_2969 - .L_2968)
.L_2968:
        /*0020*/ 	.word	0x00000000
        /*0024*/ 	.short	0x0000
        /*0026*/ 	.short	0x0000
        /*0028*/ 	.byte	0x00, 0xf0, 0xc1, 0x07


	//----- nvinfo : EIATTR_MAXREG_COUNT
	.align		4
.L_2969:
        /*002c*/ 	.byte	0x03, 0x1b
        /*002e*/ 	.short	0x00ff


	//----- nvinfo : EIATTR_NUM_BARRIERS
	.align		4
        /*0030*/ 	.byte	0x02, 0x4c
        /*0032*/ 	.byte	0x01
	.zero		1


	//----- nvinfo : EIATTR_MERCURY_ISA_VERSION
	.align		4
        /*0034*/ 	.byte	0x03, 0x5f
        /*0036*/ 	.short	0x0000


	//----- nvinfo : EIATTR_COOP_GROUP_MASK_REGIDS
	.align		4
        /*0038*/ 	.byte	0x04, 0x29
        /*003a*/ 	.short	(.L_2971 - .L_2970)


	//   ....[0]....
.L_2970:
        /*003c*/ 	.word	0xffffffff


	//   ....[1]....
        /*0040*/ 	.word	0xffffffff


	//   ....[2]....
        /*0044*/ 	.word	0xffffffff


	//   ....[3]....
        /*0048*/ 	.word	0xffffffff


	//   ....[4]....
        /*004c*/ 	.word	0xffffffff


	//   ....[5]....
        /*0050*/ 	.word	0xffffffff


	//   ....[6]....
        /*0054*/ 	.word	0xffffffff


	//   ....[7]....
        /*0058*/ 	.word	0xffffffff


	//   ....[8]....
        /*005c*/ 	.word	0xffffffff


	//   ....[9]....
        /*0060*/ 	.word	0xffffffff


	//   ....[10]....
        /*0064*/ 	.word	0xffffffff


	//   ....[11]....
        /*0068*/ 	.word	0xffffffff


	//   ....[12]....
        /*006c*/ 	.word	0xffffffff


	//   ....[13]....
        /*0070*/ 	.word	0xffffffff


	//   ....[14]....
        /*0074*/ 	.word	0xffffffff


	//   ....[15]....
        /*0078*/ 	.word	0xffffffff


	//   ....[16]....
        /*007c*/ 	.word	0xffffffff


	//   ....[17]....
        /*0080*/ 	.word	0xffffffff


	//   ....[18]....
        /*0084*/ 	.word	0xffffffff


	//   ....[19]....
        /*0088*/ 	.word	0xffffffff


	//   ....[20]....
        /*008c*/ 	.word	0xffffffff


	//   ....[21]....
        /*0090*/ 	.word	0xffffffff


	//   ....[22]....
        /*0094*/ 	.word	0xffffffff


	//   ....[23]....
        /*0098*/ 	.word	0xffffffff


	//   ....[24]....
        /*009c*/ 	.word	0xffffffff


	//   ....[25]....
        /*00a0*/ 	.word	0xffffffff


	//   ....[26]....
        /*00a4*/ 	.word	0xffffffff


	//   ....[27]....
        /*00a8*/ 	.word	0xffffffff


	//   ....[28]....
        /*00ac*/ 	.word	0xffffffff


	//   ....[29]....
        /*00b0*/ 	.word	0xffffffff


	//   ....[30]....
        /*00b4*/ 	.word	0xffffffff


	//   ....[31]....
        /*00b8*/ 	.word	0xffffffff


	//   ....[32]....
        /*00bc*/ 	.word	0xffffffff


	//   ....[33]....
        /*00c0*/ 	.word	0xffffffff


	//   ....[34]....
        /*00c4*/ 	.word	0xffffffff


	//   ....[35]....
        /*00c8*/ 	.word	0xffffffff


	//   ....[36]....
        /*00cc*/ 	.word	0xffffffff


	//   ....[37]....
        /*00d0*/ 	.word	0xffffffff


	//   ....[38]....
        /*00d4*/ 	.word	0xffffffff


	//   ....[39]....
        /*00d8*/ 	.word	0xffffffff


	//   ....[40]....
        /*00dc*/ 	.word	0xffffffff


	//   ....[41]....
        /*00e0*/ 	.word	0xffffffff


	//   ....[42]....
        /*00e4*/ 	.word	0xffffffff


	//   ....[43]....
        /*00e8*/ 	.word	0xffffffff


	//   ....[44]....
        /*00ec*/ 	.word	0xffffffff


	//   ....[45]....
        /*00f0*/ 	.word	0xffffffff


	//   ....[46]....
        /*00f4*/ 	.word	0xffffffff


	//   ....[47]....
        /*00f8*/ 	.word	0xffffffff


	//   ....[48]....
        /*00fc*/ 	.word	0xffffffff


	//   ....[49]....
        /*0100*/ 	.word	0xffffffff


	//   ....[50]....
        /*0104*/ 	.word	0xffffffff


	//   ....[51]....
        /*0108*/ 	.word	0xffffffff


	//   ....[52]....
        /*010c*/ 	.word	0xffffffff


	//   ....[53]....
        /*0110*/ 	.word	0xffffffff


	//----- nvinfo : EIATTR_COOP_GROUP_INSTR_OFFSETS
	.align		4
.L_2971:
        /*0114*/ 	.byte	0x04, 0x28
        /*0116*/ 	.short	(.L_2973 - .L_2972)


	//   ....[0]....
.L_2972:
        /*0118*/ 	.word	0x00000bd0


	//   ....[1]....
        /*011c*/ 	.word	0x00000e30


	//   ....[2]....
        /*0120*/ 	.word	0x00001070


	//   ....[3]....
        /*0124*/ 	.word	0x00002e80


	//   ....[4]....
        /*0128*/ 	.word	0x00002e90


	//   ....[5]....
        /*012c*/ 	.word	0x00002ea0


	//   ....[6]....
        /*0130*/ 	.word	0x00002eb0


	//   ....[7]....
        /*0134*/ 	.word	0x00002ee0


	//   ....[8]....
        /*0138*/ 	.word	0x00002f10


	//   ....[9]....
        /*013c*/ 	.word	0x00002f30


	//   ....[10]....
        /*0140*/ 	.word	0x00002f50


	//   ....[11]....
        /*0144*/ 	.word	0x00002f80


	//   ....[12]....
        /*0148*/ 	.word	0x00002fb0


	//   ....[13]....
        /*014c*/ 	.word	0x00002fd0


	//   ....[14]....
        /*0150*/ 	.word	0x00002ff0


	//   ....[15]....
        /*0154*/ 	.word	0x00003020


	//   ....[16]....
        /*0158*/ 	.word	0x00003050


	//   ....[17]....
        /*015c*/ 	.word	0x00003090


	//   ....[18]....
        /*0160*/ 	.word	0x000030c0


	//   ....[19]....
        /*0164*/ 	.word	0x00003110


	//   ....[20]....
        /*0168*/ 	.word	0x00003130


	//   ....[21]....
        /*016c*/ 	.word	0x00003150


	//   ....[22]....
        /*0170*/ 	.word	0x00003170


	//   ....[23]....
        /*0174*/ 	.word	0x000031a0


	//   ....[24]....
        /*0178*/ 	.word	0x000031c0


	//   ....[25]....
        /*017c*/ 	.word	0x000031f0


	//   ....[26]....
        /*0180*/ 	.word	0x00003200


	//   ....[27]....
        /*0184*/ 	.word	0x00003210


	//   ....[28]....
        /*0188*/ 	.word	0x00003220


	//   ....[29]....
        /*018c*/ 	.word	0x00003230


	//   ....[30]....
        /*0190*/ 	.word	0x00003240


	//   ....[31]....
        /*0194*/ 	.word	0x00003530


	//   ....[32]....
        /*0198*/ 	.word	0x000035e0


	//   ....[33]....
        /*019c*/ 	.word	0x00003650


	//   ....[34]....
        /*01a0*/ 	.word	0x00003710


	//   ....[35]....
        /*01a4*/ 	.word	0x00003770


	//   ....[36]....
        /*01a8*/ 	.word	0x00003830


	//   ....[37]....
        /*01ac*/ 	.word	0x00003890


	//   ....[38]....
        /*01b0*/ 	.word	0x00003940


	//   ....[39]....
        /*01b4*/ 	.word	0x00003960


	//   ....[40]....
        /*01b8*/ 	.word	0x00003990


	//   ....[41]....
        /*01bc*/ 	.word	0x00003e60


	//   ....[42]....
        /*01c0*/ 	.word	0x000041d0


	//   ....[43]....
        /*01c4*/ 	.word	0x000048e0


	//   ....[44]....
        /*01c8*/ 	.word	0x00004d30


	//   ....[45]....
        /*01cc*/ 	.word	0x00004d80


	//   ....[46]....
        /*01d0*/ 	.word	0x00004db0


	//   ....[47]....
        /*01d4*/ 	.word	0x00004dd0


	//   ....[48]....
        /*01d8*/ 	.word	0x00004df0


	//   ....[49]....
        /*01dc*/ 	.word	0x00004ea0


	//   ....[50]....
        /*01e0*/ 	.word	0x00004ef0


	//   ....[51]....
        /*01e4*/ 	.word	0x00004f10


	//   ....[52]....
        /*01e8*/ 	.word	0x00004f30


	//   ....[53]....
        /*01ec*/ 	.word	0x00004f50


	//----- nvinfo : EIATTR_EXIT_INSTR_OFFSETS
	.align		4
.L_2973:
        /*01f0*/ 	.byte	0x04, 0x1c
        /*01f2*/ 	.short	(.L_2975 - .L_2974)


	//   ....[0]....
.L_2974:
        /*01f4*/ 	.word	0x00005010


	//   ....[1]....
        /*01f8*/ 	.word	0x000053d0


	//----- nvinfo : EIATTR_MAX_THREADS
	.align		4
.L_2975:
        /*01fc*/ 	.byte	0x04, 0x05
        /*01fe*/ 	.short	(.L_2977 - .L_2976)
.L_2976:
        /*0200*/ 	.word	0x00000020
        /*0204*/ 	.word	0x00000001
        /*0208*/ 	.word	0x00000001


	//----- nvinfo : EIATTR_CRS_STACK_SIZE
	.align		4
.L_2977:
        /*020c*/ 	.byte	0x04, 0x1e
        /*020e*/ 	.short	(.L_2979 - .L_2978)
.L_2978:
        /*0210*/ 	.word	0x00000000
.L_2979:


//--------------------- .nv.info._Z25selective_scan_bwd_kernelI32Selective_Scan_bwd_kernel_traitsILi32ELi8ELb0ELb0ELb0ELb1ELb1EN3c104HalfEfEEv12SSMParamsBwd --------------------------
	.section	.nv.info._Z25selective_scan_bwd_kernelI32Selective_Scan_bwd_kernel_traitsILi32ELi8ELb0ELb0ELb0ELb1ELb1EN3c104HalfEfEEv12SSMParamsBwd,"",@"SHT_CUDA_INFO"
	.sectionflags	@""
	.align	4


	//----- nvinfo : EIATTR_CUDA_API_VERSION
	.align		4
        /*0000*/ 	.byte	0x04, 0x37
        /*0002*/ 	.short	(.L_2981 - .L_2980)
.L_2980:
        /*0004*/ 	.word	0x00000082


	//----- nvinfo : EIATTR_SW2861232_WAR
	.align		4
.L_2981:
        /*0008*/ 	.byte	0x01, 0x35
	.zero		2


	//----- nvinfo : EIATTR_PARAM_CBANK
	.align		4
        /*000c*/ 	.byte	0x04, 0x0a
        /*000e*/ 	.short	(.L_2983 - .L_2982)
	.align		4
.L_2982:
        /*0010*/ 	.word	index@(.nv.constant0._Z25selective_scan_bwd_kernelI32Selective_Scan_bwd_kernel_traitsILi32ELi8ELb0ELb0ELb0ELb1ELb1EN3c104HalfEfEEv12SSMParamsBwd)
        /*0014*/ 	.short	0x0160
        /*0016*/ 	.short	0x01f0


	//----- nvinfo : EIATTR_CBANK_PARAM_SIZE
	.align		4
.L_2983:
        /*0018*/ 	.byte	0x03, 0x19
        /*001a*/ 	.short	0x01f0


	//----- nvinfo : EIATTR_KPARAM_INFO
	.align		4
        /*001c*/ 	.byte	0x04, 0x17
        /*001e*/ 	.short	(.L_2985 - .L_2984)
.L_2984:
        /*0020*/ 	.word	0x00000000
        /*0024*/ 	.short	0x0000
        /*0026*/ 	.short	0x0000
        /*0028*/ 	.byte	0x00, 0xf0, 0xc1, 0x07


	//----- nvinfo : EIATTR_MAXREG_COUNT
	.align		4
.L_2985:
        /*002c*/ 	.byte	0x03, 0x1b
        /*002e*/ 	.short	0x00ff


	//----- nvinfo : EIATTR_NUM_BARRIERS
	.align		4
        /*0030*/ 	.byte	0x02, 0x4c
        /*0032*/ 	.byte	0x01
	.zero		1


	//----- nvinfo : EIATTR_MERCURY_ISA_VERSION
	.align		4
        /*0034*/ 	.byte	0x03, 0x5f
        /*0036*/ 	.short	0x0000


	//----- nvinfo : EIATTR_COOP_GROUP_MASK_REGIDS
	.align		4
        /*0038*/ 	.byte	0x04, 0x29
        /*003a*/ 	.short	(.L_2987 - .L_2986)


	//   ....[0]....
.L_2986:
        /*003c*/ 	.word	0xffffffff


	//   ....[1]....
        /*0040*/ 	.word	0xffffffff


	//   ....[2]....
        /*0044*/ 	.word	0xffffffff


	//   ....[3]....
        /*0048*/ 	.word	0xffffffff


	//   ....[4]....
        /*004c*/ 	.word	0xffffffff


	//   ....[5]....
        /*0050*/ 	.word	0xffffffff


	//   ....[6]....
        /*0054*/ 	.word	0xffffffff


	//   ....[7]....
        /*0058*/ 	.word	0xffffffff


	//   ....[8]....
        /*005c*/ 	.word	0xffffffff


	//   ....[9]....
        /*0060*/ 	.word	0xffffffff


	//   ....[10]....
        /*0064*/ 	.word	0xffffffff


	//   ....[11]....
        /*0068*/ 	.word	0xffffffff


	//   ....[12]....
        /*006c*/ 	.word	0xffffffff


	//   ....[13]....
        /*0070*/ 	.word	0xffffffff


	//   ....[14]....
        /*0074*/ 	.word	0xffffffff


	//   ....[15]....
        /*0078*/ 	.word	0xffffffff


	//   ....[16]....
        /*007c*/ 	.word	0xffffffff


	//   ....[17]....
        /*0080*/ 	.word	0xffffffff


	//   ....[18]....
        /*0084*/ 	.word	0xffffffff


	//   ....[19]....
        /*0088*/ 	.word	0xffffffff


	//   ....[20]....
        /*008c*/ 	.word	0xffffffff


	//   ....[21]....
        /*0090*/ 	.word	0xffffffff


	//   ....[22]....
        /*0094*/ 	.word	0xffffffff


	//   ....[23]....
        /*0098*/ 	.word	0xffffffff


	//   ....[24]....
        /*009c*/ 	.word	0xffffffff


	//   ....[25]....
        /*00a0*/ 	.word	0xffffffff


	//   ....[26]....
        /*00a4*/ 	.word	0xffffffff


	//   ....[27]....
        /*00a8*/ 	.word	0xffffffff


	//   ....[28]....
        /*00ac*/ 	.word	0xffffffff


	//   ....[29]....
        /*00b0*/ 	.word	0xffffffff


	//   ....[30]....
        /*00b4*/ 	.word	0xffffffff


	//   ....[31]....
        /*00b8*/ 	.word	0xffffffff


	//   ....[32]....
        /*00bc*/ 	.word	0xffffffff


	//   ....[33]....
        /*00c0*/ 	.word	0xffffffff


	//   ....[34]....
        /*00c4*/ 	.word	0xffffffff


	//   ....[35]....
        /*00c8*/ 	.word	0xffffffff


	//   ....[36]....
        /*00cc*/ 	.word	0xffffffff


	//   ....[37]....
        /*00d0*/ 	.word	0xffffffff


	//   ....[38]....
        /*00d4*/ 	.word	0xffffffff


	//   ....[39]....
        /*00d8*/ 	.word	0xffffffff


	//   ....[40]....
        /*00dc*/ 	.word	0xffffffff


	//   ....[41]....
        /*00e0*/ 	.word	0xffffffff


	//   ....[42]....
        /*00e4*/ 	.word	0xffffffff


	//   ....[43]....
        /*00e8*/ 	.word	0xffffffff


	//   ....[44]....
        /*00ec*/ 	.word	0xffffffff


	//   ....[45]....
        /*00f0*/ 	.word	0xffffffff


	//   ....[46]....
        /*00f4*/ 	.word	0xffffffff


	//   ....[47]....
        /*00f8*/ 	.word	0xffffffff


	//   ....[48]....
        /*00fc*/ 	.word	0xffffffff


	//   ....[49]....
        /*0100*/ 	.word	0xffffffff


	//   ....[50]....
        /*0104*/ 	.word	0xffffffff


	//   ....[51]....
        /*0108*/ 	.word	0xffffffff


	//   ....[52]....
        /*010c*/ 	.word	0xffffffff


	//   ....[53]....
        /*0110*/ 	.word	0xffffffff


	//   ....[54]....
        /*0114*/ 	.word	0xffffffff


	//   ....[55]....
        /*0118*/ 	.word	0xffffffff


	//   ....[56]....
        /*011c*/ 	.word	0xffffffff


	//   ....[57]....
        /*0120*/ 	.word	0xffffffff


	//----- nvinfo : EIATTR_COOP_GROUP_INSTR_OFFSETS
	.align		4
.L_2987:
        /*0124*/ 	.byte	0x04, 0x28
        /*0126*/ 	.short	(.L_2989 - .L_2988)


	//   ....[0]....
.L_2988:
        /*0128*/ 	.word	0x00000b20


	//   ....[1]....
        /*012c*/ 	.word	0x00000d70


	//   ....[2]....
        /*0130*/ 	.word	0x000012f0


	//   ....[3]....
        /*0134*/ 	.word	0x000027b0


	//   ....[4]....
        /*0138*/ 	.word	0x00002c10


	//   ....[5]....
        /*013c*/ 	.word	0x00003120


	//   ....[6]....
        /*0140*/ 	.word	0x00003780


	//   ....[7]....
        /*0144*/ 	.word	0x000045f0


	//   ....[8]....
        /*0148*/ 	.word	0x00004600


	//   ....[9]....
        /*014c*/ 	.word	0x00004610


	//   ....[10]....
        /*0150*/ 	.word	0x00004620


	//   ....[11]....
        /*0154*/ 	.word	0x00004650


	//   ....[12]....
        /*0158*/ 	.word	0x00004680


	//   ....[13]....
        /*015c*/ 	.word	0x000046a0


	//   ....[14]....
        /*0160*/ 	.word	0x000046c0


	//   ....[15]....
        /*0164*/ 	.word	0x000046f0


	//   ....[16]....
        /*0168*/ 	.word	0x00004720


	//   ....[17]....
        /*016c*/ 	.word	0x00004740


	//   ....[18]....
        /*0170*/ 	.word	0x00004760


	//   ....[19]....
        /*0174*/ 	.word	0x00004790


	//   ....[20]....
        /*0178*/ 	.word	0x000047c0


	//   ....[21]....
        /*017c*/ 	.word	0x00004800


	//   ....[22]....
        /*0180*/ 	.word	0x00004830


	//   ....[23]....
        /*0184*/ 	.word	0x00004880


	//   ....[24]....
        /*0188*/ 	.word	0x000048a0


	//   ....[25]....
        /*018c*/ 	.word	0x000048c0


	//   ....[26]....
        /*0190*/ 	.word	0x000048e0


	//   ....[27]....
        /*0194*/ 	.word	0x00004910


	//   ....[28]....
        /*0198*/ 	.word	0x00004930


	//   ....[29]....
        /*019c*/ 	.word	0x00004960


	//   ....[30]....
        /*01a0*/ 	.word	0x00004970


	//   ....[31]....
        /*01a4*/ 	.word	0x00004980


	//   ....[32]....
        /*01a8*/ 	.word	0x00004990


	//   ....[33]....
        /*01ac*/ 	.word	0x000049a0


	//   ....[34]....
        /*01b0*/ 	.word	0x000049b0


	//   ....[35]....
        /*01b4*/ 	.word	0x00004c50


	//   ....[36]....
        /*01b8*/ 	.word	0x00004d30


	//   ....[37]....
        /*01bc*/ 	.word	0x00004d60


	//   ....[38]....
        /*01c0*/ 	.word	0x00004e60


	//   ....[39]....
        /*01c4*/ 	.word	0x00004e90


	//   ....[40]....
        /*01c8*/ 	.word	0x00004f80


	//   ....[41]....
        /*01cc*/ 	.word	0x00004fb0


	//   ....[42]....
        /*01d0*/ 	.word	0x00005070


	//   ....[43]....
        /*01d4*/ 	.word	0x00005080


	//   ....[44]....
        /*01d8*/ 	.word	0x000050d0


	//   ....[45]....
        /*01dc*/ 	.word	0x000055c0


	//   ....[46]....
        /*01e0*/ 	.word	0x00005960


	//   ....[47]....
        /*01e4*/ 	.word	0x00006040


	//   ....[48]....
        /*01e8*/ 	.word	0x00006490


	//   ....[49]....
        /*01ec*/ 	.word	0x000064e0


	//   ....[50]....
        /*01f0*/ 	.word	0x00006510


	//   ....[51]....
        /*01f4*/ 	.word	0x00006530


	//   ....[52]....
        /*01f8*/ 	.word	0x00006550


	//   ....[53]....
        /*01fc*/ 	.word	0x00006600


	//   ....[54]....
        /*0200*/ 	.word	0x00006650


	//   ....[55]....
        /*0204*/ 	.word	0x00006670


	//   ....[56]....
        /*0208*/ 	.word	0x00006690


	//   ....[57]....
        /*020c*/ 	.word	0x000066b0


	//----- nvinfo : EIATTR_EXIT_INSTR_OFFSETS
	.align		4
.L_2989:
        /*0210*/ 	.byte	0x04, 0x1c
        /*0212*/ 	.short	(.L_2991 - .L_2990)


	//   ....[0]....
.L_2990:
        /*0214*/ 	.word	0x00006770


	//   ....[1]....
        /*0218*/ 	.word	0x00006c20


	//----- nvinfo : EIATTR_MAX_THREADS
	.align		4
.L_2991:
        /*021c*/ 	.byte	0x04, 0x05
        /*021e*/ 	.short	(.L_2993 - .L_2992)
.L_2992:
        /*0220*/ 	.word	0x00000020
        /*0224*/ 	.word	0x00000001
        /*0228*/ 	.word	0x00000001


	//----- nvinfo : EIATTR_CRS_STACK_SIZE
	.align		4
.L_2993:
        /*022c*/ 	.byte	0x04, 0x1e
        /*022e*/ 	.short	(.L_2995 - .L_2994)
.L_2994:
        /*0230*/ 	.word	0x00000000
.L_2995:


//--------------------- .nv.info._Z25selective_scan_bwd_kernelI32Selective_Scan_bwd_kernel_traitsILi32ELi8ELb0ELb0ELb1ELb0ELb0EN3c104HalfEfEEv12SSMParamsBwd --------------------------
	.section	.nv.info._Z25selective_scan_bwd_kernelI32Selective_Scan_bwd_kernel_traitsILi32ELi8ELb0ELb0ELb1ELb0ELb0EN3c104HalfEfEEv12SSMParamsBwd,"",@"SHT_CUDA_INFO"
	.sectionflags	@""
	.align	4


	//----- nvinfo : EIATTR_CUDA_API_VERSION
	.align		4
        /*0000*/ 	.byte	0x04, 0x37
        /*0002*/ 	.short	(.L_2997 - .L_2996)
.L_2996:
        /*0004*/ 	.word	0x00000082


	//----- nvinfo : EIATTR_SW2861232_WAR
	.align		4
.L_2997:
        /*0008*/ 	.byte	0x01, 0x35
	.zero		2


	//----- nvinfo : EIATTR_PARAM_CBANK
	.align		4
        /*000c*/ 	.byte	0x04, 0x0a
        /*000e*/ 	.short	(.L_2999 - .L_2998)
	.align		4
.L_2998:
        /*0010*/ 	.word	index@(.nv.constant0._Z25selective_scan_bwd_kernelI32Selective_Scan_bwd_kernel_traitsILi32ELi8ELb0ELb0ELb1ELb0ELb0EN3c104HalfEfEEv12SSMParamsBwd)
        /*0014*/ 	.short	0x0160
        /*0016*/ 	.short	0x01f0


	//----- nvinfo : EIATTR_CBANK_PARAM_SIZE
	.align		4
.L_2999:
        /*0018*/ 	.byte	0x03, 0x19
        /*001a*/ 	.short	0x01f0


	//----- nvinfo : EIATTR_KPARAM_INFO
	.align		4
        /*001c*/ 	.byte	0x04, 0x17
        /*001e*/ 	.short	(.L_3001 - .L_3000)
.L_3000:
        /*0020*/ 	.word	0x00000000
        /*0024*/ 	.short	0x0000
        /*0026*/ 	.short	0x0000
        /*0028*/ 	.byte	0x00, 0xf0, 0xc1, 0x07


	//----- nvinfo : EIATTR_MAXREG_COUNT
	.align		4
.L_3001:
        /*002c*/ 	.byte	0x03, 0x1b
        /*002e*/ 	.short	0x00ff


	//----- nvinfo : EIATTR_NUM_BARRIERS
	.align		4
        /*0030*/ 	.byte	0x02, 0x4c
        /*0032*/ 	.byte	0x01
	.zero		1


	//----- nvinfo : EIATTR_MERCURY_ISA_VERSION
	.align		4
        /*0034*/ 	.byte	0x03, 0x5f
        /*0036*/ 	.short	0x0000


	//----- nvinfo : EIATTR_COOP_GROUP_MASK_REGIDS
	.align		4
        /*0038*/ 	.byte	0x04, 0x29
        /*003a*/ 	.short	(.L_3003 - .L_3002)


	//   ....[0]....
.L_3002:
        /*003c*/ 	.word	0xffffffff


	//   ....[1]....
        /*0040*/ 	.word	0xffffffff


	//   ....[2]....
        /*0044*/ 	.word	0xffffffff


	//   ....[3]....
        /*0048*/ 	.word	0xffffffff


	//   ....[4]....
        /*004c*/ 	.word	0xffffffff


	//   ....[5]....
        /*0050*/ 	.word	0xffffffff


	//   ....[6]....
        /*0054*/ 	.word	0xffffffff


	//   ....[7]....
        /*0058*/ 	.word	0xffffffff


	//   ....[8]....
        /*005c*/ 	.word	0xffffffff


	//   ....[9]....
        /*0060*/ 	.word	0xffffffff


	//   ....[10]....
        /*0064*/ 	.word	0xffffffff


	//   ....[11]....
        /*0068*/ 	.word	0xffffffff


	//   ....[12]....
        /*006c*/ 	.word	0xffffffff


	//   ....[13]....
        /*0070*/ 	.word	0xffffffff


	//   ....[14]....
        /*0074*/ 	.word	0xffffffff


	//   ....[15]....
        /*0078*/ 	.word	0xffffffff


	//   ....[16]....
        /*007c*/ 	.word	0xffffffff


	//   ....[17]....
        /*0080*/ 	.word	0xffffffff


	//   ....[18]....
        /*0084*/ 	.word	0xffffffff


	//   ....[19]....
        /*0088*/ 	.word	0xffffffff


	//   ....[20]....
        /*008c*/ 	.word	0xffffffff


	//   ....[21]....
        /*0090*/ 	.word	0xffffffff


	//   ....[22]....
        /*0094*/ 	.word	0xffffffff


	//   ....[23]....
        /*0098*/ 	.word	0xffffffff


	//   ....[24]....
        /*009c*/ 	.word	0xffffffff


	//   ....[25]....
        /*00a0*/ 	.word	0xffffffff


	//   ....[26]....
        /*00a4*/ 	.word	0xffffffff


	//   ....[27]....
        /*00a8*/ 	.word	0xffffffff


	//   ....[28]....
        /*00ac*/ 	.word	0xffffffff


	//   ....[29]....
        /*00b0*/ 	.word	0xffffffff


	//   ....[30]....
        /*00b4*/ 	.word	0xffffffff


	//   ....[31]....
        /*00b8*/ 	.word	0xffffffff


	//   ....[32]....
        /*00bc*/ 	.word	0xffffffff


	//   ....[33]....
        /*00c0*/ 	.word	0xffffffff


	//   ....[34]....
        /*00c4*/ 	.word	0xffffffff


	//   ....[35]....
        /*00c8*/ 	.word	0xffffffff


	//   ....[36]....
        /*00cc*/ 	.word	0xffffffff


	//   ....[37]....
        /*00d0*/ 	.word	0xffffffff


	//   ....[38]....
        /*00d4*/ 	.word	0xffffffff


	//   ....[39]....
        /*00d8*/ 	.word	0xffffffff


	//   ....[40]....
        /*00dc*/ 	.word	0xffffffff


	//   ....[41]....
        /*00e0*/ 	.word	0xffffffff


	//   ....[42]....
        /*00e4*/ 	.word	0xffffffff


	//   ....[43]....
        /*00e8*/ 	.word	0xffffffff


	//   ....[44]....
        /*00ec*/ 	.word	0xffffffff


	//   ....[45]....
        /*00f0*/ 	.word	0xffffffff


	//   ....[46]....
        /*00f4*/ 	.word	0xffffffff


	//   ....[47]....
        /*00f8*/ 	.word	0xffffffff


	//   ....[48]....
        /*00fc*/ 	.word	0xffffffff


	//   ....[49]....
        /*0100*/ 	.word	0xffffffff


	//   ....[50]....
        /*0104*/ 	.word	0xffffffff


	//   ....[51]....
        /*0108*/ 	.word	0xffffffff


	//   ....[52]....
        /*010c*/ 	.word	0xffffffff


	//   ....[53]....
        /*0110*/ 	.word	0xffffffff


	//----- nvinfo : EIATTR_COOP_GROUP_INSTR_OFFSETS
	.align		4
.L_3003:
        /*0114*/ 	.byte	0x04, 0x28
        /*0116*/ 	.short	(.L_3005 - .L_3004)


	//   ....[0]....
.L_3004:
        /*0118*/ 	.word	0x00000de0


	//   ....[1]....
        /*011c*/ 	.word	0x000010c0


	//   ....[2]....
        /*0120*/ 	.word	0x000013b0


	//   ....[3]....
        /*0124*/ 	.word	0x00001eb0


	//   ....[4]....
        /*0128*/ 	.word	0x000022a0


	//   ....[5]....
        /*012c*/ 	.word	0x000022e0


	//   ....[6]....
        /*0130*/ 	.word	0x00002430


	//   ....[7]....
        /*0134*/ 	.word	0x00002500


	//   ....[8]....
        /*0138*/ 	.word	0x000025b0


	//   ....[9]....
        /*013c*/ 	.word	0x000025d0


	//   ....[10]....
        /*0140*/ 	.word	0x00002600


	//   ....[11]....
        /*0144*/ 	.word	0x00002610


	//   ....[12]....
        /*0148*/ 	.word	0x00002640


	//   ....[13]....
        /*014c*/ 	.word	0x00002670


	//   ....[14]....
        /*0150*/ 	.word	0x00002690


	//   ....[15]....
        /*0154*/ 	.word	0x000026b0


	//   ....[16]....
        /*0158*/ 	.word	0x000026e0


	//   ....[17]....
        /*015c*/ 	.word	0x00002710


	//   ....[18]....
        /*0160*/ 	.word	0x00002740


	//   ....[19]....
        /*0164*/ 	.word	0x00002750


	//   ....[20]....
        /*0168*/ 	.word	0x00002770


	//   ....[21]....
        /*016c*/ 	.word	0x000027a0


	//   ....[22]....
        /*0170*/ 	.word	0x000027c0


	//   ....[23]....
        /*0174*/ 	.word	0x00002820


	//   ....[24]....
        /*0178*/ 	.word	0x00002830


	//   ....[25]....
        /*017c*/ 	.word	0x00002880


	//   ....[26]....
        /*0180*/ 	.word	0x00002890


	//   ....[27]....
        /*0184*/ 	.word	0x00002930


	//   ....[28]....
        /*0188*/ 	.word	0x00002960


	//   ....[29]....
        /*018c*/ 	.word	0x00002990


	//   ....[30]....
        /*0190*/ 	.word	0x000029c0


	//   ....[31]....
        /*0194*/ 	.word	0x000029f0


	//   ....[32]....
        /*0198*/ 	.word	0x00003320


	//   ....[33]....
        /*019c*/ 	.word	0x00003360


	//   ....[34]....
        /*01a0*/ 	.word	0x00003450


	//   ....[35]....
        /*01a4*/ 	.word	0x00003480


	//   ....[36]....
        /*01a8*/ 	.word	0x000034f0


	//   ....[37]....
        /*01ac*/ 	.word	0x00003510


	//   ....[38]....
        /*01b0*/ 	.word	0x00003540


	//   ....[39]....
        /*01b4*/ 	.word	0x00003560


	//   ....[40]....
        /*01b8*/ 	.word	0x000035b0


	//   ....[41]....
        /*01bc*/ 	.word	0x000035e0


	//   ....[42]....
        /*01c0*/ 	.word	0x00003a60


	//   ....[43]....
        /*01c4*/ 	.word	0x00003f00


	//   ....[44]....
        /*01c8*/ 	.word	0x00004370


	//   ....[45]....
        /*01cc*/ 	.word	0x000043c0


	//   ....[46]....
        /*01d0*/ 	.word	0x000043f0


	//   ....[47]....
        /*01d4*/ 	.word	0x00004410


	//   ....[48]....
        /*01d8*/ 	.word	0x00004430


	//   ....[49]....
        /*01dc*/ 	.word	0x000044e0


	//   ....[50]....
        /*01e0*/ 	.word	0x00004530


	//   ....[51]....
        /*01e4*/ 	.word	0x00004550


	//   ....[52]....
        /*01e8*/ 	.word	0x00004570


	//   ....[53]....
        /*01ec*/ 	.word	0x00004590


	//----- nvinfo : EIATTR_EXIT_INSTR_OFFSETS
	.align		4
.L_3005:
        /*01f0*/ 	.byte	0x04, 0x1c
        /*01f2*/ 	.short	(.L_3007 - .L_3006)


	//   ....[0]....
.L_3006:
        /*01f4*/ 	.word	0x00004650


	//   ....[1]....
        /*01f8*/ 	.word	0x00004870


	//----- nvinfo : EIATTR_MAX_THREADS
	.align		4
.L_3007:
        /*01fc*/ 	.byte	0x04, 0x05
        /*01fe*/ 	.short	(.L_3009 - .L_3008)
.L_3008:
        /*0200*/ 	.word	0x00000020
        /*0204*/ 	.word	0x00000001
        /*0208*/ 	.word	0x00000001


	//----- nvinfo : EIATTR_CRS_STACK_SIZE
	.align		4
.L_3009:
        /*020c*/ 	.byte	0x04, 0x1e
        /*020e*/ 	.short	(.L_3011 - .L_3010)
.L_3010:
        /*0210*/ 	.word	0x00000000
.L_3011:


//--------------------- .nv.info._Z25selective_scan_bwd_kernelI32Selective_Scan_bwd_kernel_traitsILi32ELi8ELb0ELb0ELb1ELb0ELb1EN3c104HalfEfEEv12SSMParamsBwd --------------------------
	.section	.nv.info._Z25selective_scan_bwd_kernelI32Selective_Scan_bwd_kernel_traitsILi32ELi8ELb0ELb0ELb1ELb0ELb1EN3c104HalfEfEEv12SSMParamsBwd,"",@"SHT_CUDA_INFO"
	.sectionflags	@""
	.align	4


	//----- nvinfo : EIATTR_CUDA_API_VERSION
	.align		4
        /*0000*/ 	.byte	0x04, 0x37
        /*0002*/ 	.short	(.L_3013 - .L_3012)
.L_3012:
        /*0004*/ 	.word	0x00000082


	//----- nvinfo : EIATTR_SW2861232_WAR
	.align		4
.L_3013:
        /*0008*/ 	.byte	0x01, 0x35
	.zero		2


	//----- nvinfo : EIATTR_PARAM_CBANK
	.align		4
        /*000c*/ 	.byte	0x04, 0x0a
        /*000e*/ 	.short	(.L_3015 - .L_3014)
	.align		4
.L_3014:
        /*0010*/ 	.word	index@(.nv.constant0._Z25selective_scan_bwd_kernelI32Selective_Scan_bwd_kernel_traitsILi32ELi8ELb0ELb0ELb1ELb0ELb1EN3c104HalfEfEEv12SSMParamsBwd)
        /*0014*/ 	.short	0x0160
        /*0016*/ 	.short	0x01f0


	//----- nvinfo : EIATTR_CBANK_PARAM_SIZE
	.align		4
.L_3015:
        /*0018*/ 	.byte	0x03, 0x19
        /*001a*/ 	.short	0x01f0


	//----- nvinfo : EIATTR_KPARAM_INFO
	.align		4
        /*001c*/ 	.byte	0x04, 0x17
        /*001e*/ 	.short	(.L_3017 - .L_3016)
.L_3016:
        /*0020*/ 	.word	0x00000000
        /*0024*/ 	.short	0x0000
        /*0026*/ 	.short	0x0000
        /*0028*/ 	.byte	0x00, 0xf0, 0xc1, 0x07


	//----- nvinfo : EIATTR_MAXREG_COUNT
	.align		4
.L_3017:
        /*002c*/ 	.byte	0x03, 0x1b
        /*002e*/ 	.short	0x00ff


	//----- nvinfo : EIATTR_NUM_BARRIERS
	.align		4
        /*0030*/ 	.byte	0x02, 0x4c
        /*0032*/ 	.byte	0x01
	.zero		1


	//----- nvinfo : EIATTR_MERCURY_ISA_VERSION
	.align		4
        /*0034*/ 	.byte	0x03, 0x5f
        /*0036*/ 	.short	0x0000


	//----- nvinfo : EIATTR_COOP_GROUP_MASK_REGIDS
	.align		4
        /*0038*/ 	.byte	0x04, 0x29
        /*003a*/ 	.short	(.L_3019 - .L_3018)


	//   ....[0]....
.L_3018:
        /*003c*/ 	.word	0xffffffff


	//   ....[1]....
        /*0040*/ 	.word	0xffffffff


	//   ....[2]....
        /*0044*/ 	.word	0xffffffff


	//   ....[3]....
        /*0048*/ 	.word	0xffffffff


	//   ....[4]....
        /*004c*/ 	.word	0xffffffff


	//   ....[5]....
        /*0050*/ 	.word	0xffffffff


	//   ....[6]....
        /*0054*/ 	.word	0xffffffff


	//   ....[7]....
        /*0058*/ 	.word	0xffffffff


	//   ....[8]....
        /*005c*/ 	.word	0xffffffff


	//   ....[9]....
        /*0060*/ 	.word	0xffffffff


	//   ....[10]....
        /*0064*/ 	.word	0xffffffff


	//   ....[11]....
        /*0068*/ 	.word	0xffffffff


	//   ....[12]....
        /*006c*/ 	.word	0xffffffff


	//   ....[13]....
        /*0070*/ 	.word	0xffffffff


	//   ....[14]....
        /*0074*/ 	.word	0xffffffff


	//   ....[15]....
        /*0078*/ 	.word	0xffffffff


	//   ....[16]....
        /*007c*/ 	.word	0xffffffff


	//   ....[17]....
        /*0080*/ 	.word	0xffffffff


	//   ....[18]....
        /*0084*/ 	.word	0xffffffff


	//   ....[19]....
        /*0088*/ 	.word	0xffffffff


	//   ....[20]....
        /*008c*/ 	.word	0xffffffff


	//   ....[21]....
        /*0090*/ 	.word	0xffffffff


	//   ....[22]....
        /*0094*/ 	.word	0xffffffff


	//   ....[23]....
        /*0098*/ 	.word	0xffffffff


	//   ....[24]....
        /*009c*/ 	.word	0xffffffff


	//   ....[25]....
        /*00a0*/ 	.word	0xffffffff


	//   ....[26]....
        /*00a4*/ 	.word	0xffffffff


	//   ....[27]....
        /*00a8*/ 	.word	0xffffffff


	//   ....[28]....
        /*00ac*/ 	.word	0xffffffff


	//   ....[29]....
        /*00b0*/ 	.word	0xffffffff


	//   ....[30]....
        /*00b4*/ 	.word	0xffffffff


	//   ....[31]....
        /*00b8*/ 	.word	0xffffffff


	//   ....[32]....
        /*00bc*/ 	.word	0xffffffff


	//   ....[33]....
        /*00c0*/ 	.word	0xffffffff


	//   ....[34]....
        /*00c4*/ 	.word	0xffffffff


	//   ....[35]....
        /*00c8*/ 	.word	0xffffffff


	//   ....[36]....
        /*00cc*/ 	.word	0xffffffff


	//   ....[37]....
        /*00d0*/ 	.word	0xffffffff


	//   ....[38]....
        /*00d4*/ 	.word	0xffffffff


	//   ....[39]....
        /*00d8*/ 	.word	0xffffffff


	//   ....[40]....
        /*00dc*/ 	.word	0xffffffff


	//   ....[41]....
        /*00e0*/ 	.word	0xffffffff


	//   ....[42]....
        /*00e4*/ 	.word	0xffffffff


	//   ....[43]....
        /*00e8*/ 	.word	0xffffffff


	//   ....[44]....
        /*00ec*/ 	.word	0xffffffff


	//   ....[45]....
        /*00f0*/ 	.word	0xffffffff


	//   ....[46]....
        /*00f4*/ 	.word	0xffffffff


	//   ....[47]....
        /*00f8*/ 	.word	0xffffffff


	//   ....[48]....
        /*00fc*/ 	.word	0xffffffff


	//   ....[49]....
        /*0100*/ 	.word	0xffffffff


	//   ....[50]....
        /*0104*/ 	.word	0xffffffff


	//   ....[51]....
        /*0108*/ 	.word	0xffffffff


	//   ....[52]....
        /*010c*/ 	.word	0xffffffff


	//   ....[53]....
        /*0110*/ 	.word	0xffffffff


	//   ....[54]....
        /*0114*/ 	.word	0xffffffff


	//   ....[55]....
        /*0118*/ 	.word	0xffffffff


	//   ....[56]....
        /*011c*/ 	.word	0xffffffff


	//   ....[57]....
        /*0120*/ 	.word	0xffffffff


	//----- nvinfo : EIATTR_COOP_GROUP_INSTR_OFFSETS
	.align		4
.L_3019:
        /*0124*/ 	.byte	0x04, 0x28
        /*0126*/ 	.short	(.L_3021 - .L_3020)


	//   ....[0]....
.L_3020:
        /*0128*/ 	.word	0x00000e10


	//   ....[1]....
        /*012c*/ 	.word	0x00001110


	//   ....[2]....
        /*0130*/ 	.word	0x00001660


	//   ....[3]....
        /*0134*/ 	.word	0x000018b0


	//   ....[4]....
        /*0138*/ 	.word	0x00001d20


	//   ....[5]....
        /*013c*/ 	.word	0x00002230


	//   ....[6]....
        /*0140*/ 	.word	0x000029d0


	//   ....[7]....
        /*0144*/ 	.word	0x00003650


	//   ....[8]....
        /*0148*/ 	.word	0x00003a50


	//   ....[9]....
        /*014c*/ 	.word	0x00003a90


	//   ....[10]....
        /*0150*/ 	.word	0x00003ca0


	//   ....[11]....
        /*0154*/ 	.word	0x00003cd0


	//   ....[12]....
        /*0158*/ 	.word	0x00003d60


	//   ....[13]....
        /*015c*/ 	.word	0x00003d80


	//   ....[14]....
        /*0160*/ 	.word	0x00003db0


	//   ....[15]....
        /*0164*/ 	.word	0x00003dc0


	//   ....[16]....
        /*0168*/ 	.word	0x00003df0


	//   ....[17]....
        /*016c*/ 	.word	0x00003e20


	//   ....[18]....
        /*0170*/ 	.word	0x00003e40


	//   ....[19]....
        /*0174*/ 	.word	0x00003e60


	//   ....[20]....
        /*0178*/ 	.word	0x00003e90


	//   ....[21]....
        /*017c*/ 	.word	0x00003ec0


	//   ....[22]....
        /*0180*/ 	.word	0x00003ef0


	//   ....[23]....
        /*0184*/ 	.word	0x00003f00


	//   ....[24]....
        /*0188*/ 	.word	0x00003f20


	//   ....[25]....
        /*018c*/ 	.word	0x00003f50


	//   ....[26]....
        /*0190*/ 	.word	0x00003f70


	//   ....[27]....
        /*0194*/ 	.word	0x00003fd0


	//   ....[28]....
        /*0198*/ 	.word	0x00003fe0


	//   ....[29]....
        /*019c*/ 	.word	0x00004030


	//   ....[30]....
        /*01a0*/ 	.word	0x00004040


	//   ....[31]....
        /*01a4*/ 	.word	0x000040d0


	//   ....[32]....
        /*01a8*/ 	.word	0x00004100


	//   ....[33]....
        /*01ac*/ 	.word	0x00004130


	//   ....[34]....
        /*01b0*/ 	.word	0x00004160


	//   ....[35]....
        /*01b4*/ 	.word	0x000041a0


	//   ....[36]....
        /*01b8*/ 	.word	0x00004ac0


	//   ....[37]....
        /*01bc*/ 	.word	0x00004b00


	//   ....[38]....
        /*01c0*/ 	.word	0x00004bf0


	//   ....[39]....
        /*01c4*/ 	.word	0x00004c20


	//   ....[40]....
        /*01c8*/ 	.word	0x00004cb0


	//   ....[41]....
        /*01cc*/ 	.word	0x00004cd0


	//   ....[42]....
        /*01d0*/ 	.word	0x00004d00


	//   ....[43]....
        /*01d4*/ 	.word	0x00004d20


	//   ....[44]....
        /*01d8*/ 	.word	0x00004d60


	//   ....[45]....
        /*01dc*/ 	.word	0x00004d90


	//   ....[46]....
        /*01e0*/ 	.word	0x00005190


	//   ....[47]....
        /*01e4*/ 	.word	0x00005680


	//   ....[48]....
        /*01e8*/ 	.word	0x00005af0


	//   ....[49]....
        /*01ec*/ 	.word	0x00005b40


	//   ....[50]....
        /*01f0*/ 	.word	0x00005b70


	//   ....[51]....
        /*01f4*/ 	.word	0x00005b90


	//   ....[52]....
        /*01f8*/ 	.word	0x00005bb0


	//   ....[53]....
        /*01fc*/ 	.word	0x00005c60


	//   ....[54]....
        /*0200*/ 	.word	0x00005cb0


	//   ....[55]....
        /*0204*/ 	.word	0x00005cd0


	//   ....[56]....
        /*0208*/ 	.word	0x00005cf0


	//   ....[57]....
        /*020c*/ 	.word	0x00005d10


	//----- nvinfo : EIATTR_EXIT_INSTR_OFFSETS
	.align		4
.L_3021:
        /*0210*/ 	.byte	0x04, 0x1c
        /*0212*/ 	.short	(.L_3023 - .L_3022)


	//   ....[0]....
.L_3022:
        /*0214*/ 	.word	0x00005dd0


	//   ....[1]....
        /*0218*/ 	.word	0x00005ff0


	//----- nvinfo : EIATTR_MAX_THREADS
	.align		4
.L_3023:
        /*021c*/ 	.byte	0x04, 0x05
        /*021e*/ 	.short	(.L_3025 - .L_3024)
.L_3024:
        /*0220*/ 	.word	0x00000020
        /*0224*/ 	.word	0x00000001
        /*0228*/ 	.word	0x00000001


	//----- nvinfo : EIATTR_CRS_STACK_SIZE
	.align		4
.L_3025:
        /*022c*/ 	.byte	0x04, 0x1e
        /*022e*/ 	.short	(.L_3027 - .L_3026)
.L_3026:
        /*0230*/ 	.word	0x00000000
.L_3027:


//--------------------- .nv.info._Z25selective_scan_bwd_kernelI32Selective_Scan_bwd_kernel_traitsILi32ELi8ELb0ELb0ELb1ELb1ELb0EN3c104HalfEfEEv12SSMParamsBwd --------------------------
	.section	.nv.info._Z25selective_scan_bwd_kernelI32Selective_Scan_bwd_kernel_traitsILi32ELi8ELb0ELb0ELb1ELb1ELb0EN3c104HalfEfEEv12SSMParamsBwd,"",@"SHT_CUDA_INFO"
	.sectionflags	@""
	.align	4


	//----- nvinfo : EIATTR_CUDA_API_VERSION
	.align		4
        /*0000*/ 	.byte	0x04, 0x37
        /*0002*/ 	.short	(.L_3029 - .L_3028)
.L_3028:
        /*0004*/ 	.word	0x00000082


	//----- nvinfo : EIATTR_SW2861232_WAR
	.align		4
.L_3029:
        /*0008*/ 	.byte	0x01, 0x35
	.zero		2


	//----- nvinfo : EIATTR_PARAM_CBANK
	.align		4
        /*000c*/ 	.byte	0x04, 0x0a
        /*000e*/ 	.short	(.L_3031 - .L_3030)
	.align		4
.L_3030:
        /*0010*/ 	.word	index@(.nv.constant0._Z25selective_scan_bwd_kernelI32Selective_Scan_bwd_kernel_traitsILi32ELi8ELb0ELb0ELb1ELb1ELb0EN3c104HalfEfEEv12SSMParamsBwd)
        /*0014*/ 	.short	0x0160
        /*0016*/ 	.short	0x01f0


	//----- nvinfo : EIATTR_CBANK_PARAM_SIZE
	.align		4
.L_3031:
        /*0018*/ 	.byte	0x03, 0x19
        /*001a*/ 	.short	0x01f0


	//----- nvinfo : EIATTR_KPARAM_INFO
	.align		4
        /*001c*/ 	.byte	0x04, 0x17
        /*001e*/ 	.short	(.L_3033 - .L_3032)
.L_3032:
        /*0020*/ 	.word	0x00000000
        /*0024*/ 	.short	0x0000
        /*0026*/ 	.short	0x0000
        /*0028*/ 	.byte	0x00, 0xf0, 0xc1, 0x07


	//----- nvinfo : EIATTR_MAXREG_COUNT
	.align		4
.L_3033:
        /*002c*/ 	.byte	0x03, 0x1b
        /*002e*/ 	.short	0x00ff


	//----- nvinfo : EIATTR_NUM_BARRIERS
	.align		4
        /*0030*/ 	.byte	0x02, 0x4c
        /*0032*/ 	.byte	0x01
	.zero		1


	//----- nvinfo : EIATTR_MERCURY_ISA_VERSION
	.align		4
        /*0034*/ 	.byte	0x03, 0x5f
        /*0036*/ 	.short	0x0000


	//----- nvinfo : EIATTR_COOP_GROUP_MASK_REGIDS
	.align		4
        /*0038*/ 	.byte	0x04, 0x29
        /*003a*/ 	.short	(.L_3035 - .L_3034)


	//   ....[0]....
.L_3034:
        /*003c*/ 	.word	0xffffffff


	//   ....[1]....
        /*0040*/ 	.word	0xffffffff


	//   ....[2]....
        /*0044*/ 	.word	0xffffffff


	//   ....[3]....
        /*0048*/ 	.word	0xffffffff


	//   ....[4]....
        /*004c*/ 	.word	0xffffffff


	//   ....[5]....
        /*0050*/ 	.word	0xffffffff


	//   ....[6]....
        /*0054*/ 	.word	0xffffffff


	//   ....[7]....
        /*0058*/ 	.word	0xffffffff


	//   ....[8]....
        /*005c*/ 	.word	0xffffffff


	//   ....[9]....
        /*0060*/ 	.word	0xffffffff


	//   ....[10]....
        /*0064*/ 	.word	0xffffffff


	//   ....[11]....
        /*0068*/ 	.word	0xffffffff


	//   ....[12]....
        /*006c*/ 	.word	0xffffffff


	//   ....[13]....
        /*0070*/ 	.word	0xffffffff


	//   ....[14]....
        /*0074*/ 	.word	0xffffffff


	//   ....[15]....
        /*0078*/ 	.word	0xffffffff


	//   ....[16]....
        /*007c*/ 	.word	0xffffffff


	//   ....[17]....
        /*0080*/ 	.word	0xffffffff


	//   ....[18]....
        /*0084*/ 	.word	0xffffffff


	//   ....[19]....
        /*0088*/ 	.word	0xffffffff


	//   ....[20]....
        /*008c*/ 	.word	0xffffffff


	//   ....[21]....
        /*0090*/ 	.word	0xffffffff


	//   ....[22]....
        /*0094*/ 	.word	0xffffffff


	//   ....[23]....
        /*0098*/ 	.word	0xffffffff


	//   ....[24]....
        /*009c*/ 	.word	0xffffffff


	//   ....[25]....
        /*00a0*/ 	.word	0xffffffff


	//   ....[26]....
        /*00a4*/ 	.word	0xffffffff


	//   ....[27]....
        /*00a8*/ 	.word	0xffffffff


	//   ....[28]....
        /*00ac*/ 	.word	0xffffffff


	//   ....[29]....
        /*00b0*/ 	.word	0xffffffff


	//   ....[30]....
        /*00b4*/ 	.word	0xffffffff


	//   ....[31]....
        /*00b8*/ 	.word	0xffffffff


	//   ....[32]....
        /*00bc*/ 	.word	0xffffffff


	//   ....[33]....
        /*00c0*/ 	.word	0xffffffff


	//   ....[34]....
        /*00c4*/ 	.word	0xffffffff


	//   ....[35]....
        /*00c8*/ 	.word	0xffffffff


	//   ....[36]....
        /*00cc*/ 	.word	0xffffffff


	//   ....[37]....
        /*00d0*/ 	.word	0xffffffff


	//   ....[38]....
        /*00d4*/ 	.word	0xffffffff


	//   ....[39]....
        /*00d8*/ 	.word	0xffffffff


	//   ....[40]....
        /*00dc*/ 	.word	0xffffffff


	//   ....[41]....
        /*00e0*/ 	.word	0xffffffff


	//   ....[42]....
        /*00e4*/ 	.word	0xffffffff


	//   ....[43]....
        /*00e8*/ 	.word	0xffffffff


	//   ....[44]....
        /*00ec*/ 	.word	0xffffffff


	//   ....[45]....
        /*00f0*/ 	.word	0xffffffff


	//   ....[46]....
        /*00f4*/ 	.word	0xffffffff


	//   ....[47]....
        /*00f8*/ 	.word	0xffffffff


	//   ....[48]....
        /*00fc*/ 	.word	0xffffffff


	//   ....[49]....
        /*0100*/ 	.word	0xffffffff


	//   ....[50]....
        /*0104*/ 	.word	0xffffffff


	//   ....[51]....
        /*0108*/ 	.word	0xffffffff


	//   ....[52]....
        /*010c*/ 	.word	0xffffffff


	//   ....[53]....
        /*0110*/ 	.word	0xffffffff


	//   ....[54]....
        /*0114*/ 	.word	0xffffffff


	//----- nvinfo : EIATTR_COOP_GROUP_INSTR_OFFSETS
	.align		4
.L_3035:
        /*0118*/ 	.byte	0x04, 0x28
        /*011a*/ 	.short	(.L_3037 - .L_3036)


	//   ....[0]....
.L_3036:
        /*011c*/ 	.word	0x00000e30


	//   ....[1]....
        /*0120*/ 	.word	0x00001060


	//   ....[2]....
        /*0124*/ 	.word	0x00001320


	//   ....[3]....
        /*0128*/ 	.word	0x00002f80


	//   ....[4]....
        /*012c*/ 	.word	0x00003370


	//   ....[5]....
        /*0130*/ 	.word	0x000033b0


	//   ....[6]....
        /*0134*/ 	.word	0x000034d0


	//   ....[7]....
        /*0138*/ 	.word	0x000035e0


	//   ....[8]....
        /*013c*/ 	.word	0x00003690


	//   ....[9]....
        /*0140*/ 	.word	0x000036a0


	//   ....[10]....
        /*0144*/ 	.word	0x000036d0


	//   ....[11]....
        /*0148*/ 	.word	0x000036e0


	//   ....[12]....
        /*014c*/ 	.word	0x00003720


	//   ....[13]....
        /*0150*/ 	.word	0x00003750


	//   ....[14]....
        /*0154*/ 	.word	0x00003770


	//   ....[15]....
        /*0158*/ 	.word	0x00003790


	//   ....[16]....
        /*015c*/ 	.word	0x000037c0


	//   ....[17]....
        /*0160*/ 	.word	0x000037f0


	//   ....[18]....
        /*0164*/ 	.word	0x00003820


	//   ....[19]....
        /*0168*/ 	.word	0x00003830


	//   ....[20]....
        /*016c*/ 	.word	0x00003860


	//   ....[21]....
        /*0170*/ 	.word	0x00003880


	//   ....[22]....
        /*0174*/ 	.word	0x000038e0


	//   ....[23]....
        /*0178*/ 	.word	0x00003900


	//   ....[24]....
        /*017c*/ 	.word	0x00003910


	//   ....[25]....
        /*0180*/ 	.word	0x00003960


	//   ....[26]....
        /*0184*/ 	.word	0x00003970


	//   ....[27]....
        /*0188*/ 	.word	0x00003a10


	//   ....[28]....
        /*018c*/ 	.word	0x00003a40


	//   ....[29]....
        /*0190*/ 	.word	0x00003a70


	//   ....[30]....
        /*0194*/ 	.word	0x00003aa0


	//   ....[31]....
        /*0198*/ 	.word	0x00003ae0


	//   ....[32]....
        /*019c*/ 	.word	0x000043f0


	//   ....[33]....
        /*01a0*/ 	.word	0x00004430


	//   ....[34]....
        /*01a4*/ 	.word	0x00004520


	//   ....[35]....
        /*01a8*/ 	.word	0x00004550


	//   ....[36]....
        /*01ac*/ 	.word	0x000045e0


	//   ....[37]....
        /*01b0*/ 	.word	0x00004600


	//   ....[38]....
        /*01b4*/ 	.word	0x00004630


	//   ....[39]....
        /*01b8*/ 	.word	0x00004650


	//   ....[40]....
        /*01bc*/ 	.word	0x00004690


	//   ....[41]....
        /*01c0*/ 	.word	0x000046c0


	//   ....[42]....
        /*01c4*/ 	.word	0x00004c20


	//   ....[43]....
        /*01c8*/ 	.word	0x00005000


	//   ....[44]....
        /*01cc*/ 	.word	0x00005670


	//   ....[45]....
        /*01d0*/ 	.word	0x00005ad0


	//   ....[46]....
        /*01d4*/ 	.word	0x00005b20


	//   ....[47]....
        /*01d8*/ 	.word	0x00005b50


	//   ....[48]....
        /*01dc*/ 	.word	0x00005b70


	//   ....[49]....
        /*01e0*/ 	.word	0x00005b90


	//   ....[50]....
        /*01e4*/ 	.word	0x00005c40


	//   ....[51]....
        /*01e8*/ 	.word	0x00005c90


	//   ....[52]....
        /*01ec*/ 	.word	0x00005cb0


	//   ....[53]....
        /*01f0*/ 	.word	0x00005cd0


	//   ....[54]....
        /*01f4*/ 	.word	0x00005cf0


	//----- nvinfo : EIATTR_EXIT_INSTR_OFFSETS
	.align		4
.L_3037:
        /*01f8*/ 	.byte	0x04, 0x1c
        /*01fa*/ 	.short	(.L_3039 - .L_3038)


	//   ....[0]....
.L_3038:
        /*01fc*/ 	.word	0x00005db0


	//   ....[1]....
        /*0200*/ 	.word	0x00005fd0


	//----- nvinfo : EIATTR_MAX_THREADS
	.align		4
.L_3039:
        /*0204*/ 	.byte	0x04, 0x05
        /*0206*/ 	.short	(.L_3041 - .L_3040)
.L_3040:
        /*0208*/ 	.word	0x00000020
        /*020c*/ 	.word	0x00000001
        /*0210*/ 	.word	0x00000001


	//----- nvinfo : EIATTR_CRS_STACK_SIZE
	.align		4
.L_3041:
        /*0214*/ 	.byte	0x04, 0x1e
        /*0216*/ 	.short	(.L_3043 - .L_3042)
.L_3042:
        /*0218*/ 	.word	0x00000000
.L_3043:


//--------------------- .nv.info._Z25selective_scan_bwd_kernelI32Selective_Scan_bwd_kernel_traitsILi32ELi8ELb0ELb0ELb1ELb1ELb1EN3c104HalfEfEEv12SSMParamsBwd --------------------------
	.section	.nv.info._Z25selective_scan_bwd_kernelI32Selective_Scan_bwd_kernel_traitsILi32ELi8ELb0ELb0ELb1ELb1ELb1EN3c104HalfEfEEv12SSMParamsBwd,"",@"SHT_CUDA_INFO"
	.sectionflags	@""
	.align	4


	//----- nvinfo : EIATTR_CUDA_API_VERSION
	.align		4
        /*0000*/ 	.byte	0x04, 0x37
        /*0002*/ 	.short	(.L_3045 - .L_3044)
.L_3044:
        /*0004*/ 	.word	0x00000082


	//----- nvinfo : EIATTR_SW2861232_WAR
	.align		4
.L_3045:
        /*0008*/ 	.byte	0x01, 0x35
	.zero		2


	//----- nvinfo : EIATTR_PARAM_CBANK
	.align		4
        /*000c*/ 	.byte	0x04, 0x0a
        /*000e*/ 	.short	(.L_3047 - .L_3046)
	.align		4
.L_3046:
        /*0010*/ 	.word	index@(.nv.constant0._Z25selective_scan_bwd_kernelI32Selective_Scan_bwd_kernel_traitsILi32ELi8ELb0ELb0ELb1ELb1ELb1EN3c104HalfEfEEv12SSMParamsBwd)
        /*0014*/ 	.short	0x0160
        /*0016*/ 	.short	0x01f0


	//----- nvinfo : EIATTR_CBANK_PARAM_SIZE
	.align		4
.L_3047:
        /*0018*/ 	.byte	0x03, 0x19
        /*001a*/ 	.short	0x01f0


	//----- nvinfo : EIATTR_KPARAM_INFO
	.align		4
        /*001c*/ 	.byte	0x04, 0x17
        /*001e*/ 	.short	(.L_3049 - .L_3048)
.L_3048:
        /*0020*/ 	.word	0x00000000
        /*0024*/ 	.short	0x0000
        /*0026*/ 	.short	0x0000
        /*0028*/ 	.byte	0x00, 0xf0, 0xc1, 0x07


	//----- nvinfo : EIATTR_MAXREG_COUNT
	.align		4
.L_3049:
        /*002c*/ 	.byte	0x03, 0x1b
        /*002e*/ 	.short	0x00ff


	//----- nvinfo : EIATTR_NUM_BARRIERS
	.align		4
        /*0030*/ 	.byte	0x02, 0x4c
        /*0032*/ 	.byte	0x01
	.zero		1


	//----- nvinfo : EIATTR_MERCURY_ISA_VERSION
	.align		4
        /*0034*/ 	.byte	0x03, 0x5f
        /*0036*/ 	.short	0x0000


	//----- nvinfo : EIATTR_COOP_GROUP_MASK_REGIDS
	.align		4
        /*0038*/ 	.byte	0x04, 0x29
        /*003a*/ 	.short	(.L_3051 - .L_3050)


	//   ....[0]....
.L_3050:
        /*003c*/ 	.word	0xffffffff


	//   ....[1]....
        /*0040*/ 	.word	0xffffffff


	//   ....[2]....
        /*0044*/ 	.word	0xffffffff


	//   ....[3]....
        /*0048*/ 	.word	0xffffffff


	//   ....[4]....
        /*004c*/ 	.word	0xffffffff


	//   ....[5]....
        /*0050*/ 	.word	0xffffffff


	//   ....[6]....
        /*0054*/ 	.word	0xffffffff


	//   ....[7]....
        /*0058*/ 	.word	0xffffffff


	//   ....[8]....
        /*005c*/ 	.word	0xffffffff


	//   ....[9]....
        /*0060*/ 	.word	0xffffffff


	//   ....[10]....
        /*0064*/ 	.word	0xffffffff


	//   ....[11]....
        /*0068*/ 	.word	0xffffffff


	//   ....[12]....
        /*006c*/ 	.word	0xffffffff


	//   ....[13]....
        /*0070*/ 	.word	0xffffffff


	//   ....[14]....
        /*0074*/ 	.word	0xffffffff


	//   ....[15]....
        /*0078*/ 	.word	0xffffffff


	//   ....[16]....
        /*007c*/ 	.word	0xffffffff


	//   ....[17]....
        /*0080*/ 	.word	0xffffffff


	//   ....[18]....
        /*0084*/ 	.word	0xffffffff


	//   ....[19]....
        /*0088*/ 	.word	0xffffffff


	//   ....[20]....
        /*008c*/ 	.word	0xffffffff


	//   ....[21]....
        /*0090*/ 	.word	0xffffffff


	//   ....[22]....
        /*0094*/ 	.word	0xffffffff


	//   ....[23]....
        /*0098*/ 	.word	0xffffffff


	//   ....[24]....
        /*009c*/ 	.word	0xffffffff


	//   ....[25]....
        /*00a0*/ 	.word	0xffffffff


	//   ....[26]....
        /*00a4*/ 	.word	0xffffffff


	//   ....[27]....
        /*00a8*/ 	.word	0xffffffff


	//   ....[28]....
        /*00ac*/ 	.word	0xffffffff


	//   ....[29]....
        /*00b0*/ 	.word	0xffffffff


	//   ....[30]....
        /*00b4*/ 	.word	0xffffffff


	//   ....[31]....
        /*00b8*/ 	.word	0xffffffff


	//   ....[32]....
        /*00bc*/ 	.word	0xffffffff


	//   ....[33]....
        /*00c0*/ 	.word	0xffffffff


	//   ....[34]....
        /*00c4*/ 	.word	0xffffffff


	//   ....[35]....
        /*00c8*/ 	.word	0xffffffff


	//   ....[36]....
        /*00cc*/ 	.word	0xffffffff


	//   ....[37]....
        /*00d0*/ 	.word	0xffffffff


	//   ....[38]....
        /*00d4*/ 	.word	0xffffffff


	//   ....[39]....
        /*00d8*/ 	.word	0xffffffff


	//   ....[40]....
        /*00dc*/ 	.word	0xffffffff


	//   ....[41]....
        /*00e0*/ 	.word	0xffffffff


	//   ....[42]....
        /*00e4*/ 	.word	0xffffffff


	//   ....[43]....
        /*00e8*/ 	.word	0xffffffff


	//   ....[44]....
        /*00ec*/ 	.word	0xffffffff


	//   ....[45]....
        /*00f0*/ 	.word	0xffffffff


	//   ....[46]....
        /*00f4*/ 	.word	0xffffffff


	//   ....[47]....
        /*00f8*/ 	.word	0xffffffff


	//   ....[48]....
        /*00fc*/ 	.word	0xffffffff


	//   ....[49]....
        /*0100*/ 	.word	0xffffffff


	//   ....[50]....
        /*0104*/ 	.word	0xffffffff


	//   ....[51]....
        /*0108*/ 	.word	0xffffffff


	//   ....[52]....
        /*010c*/ 	.word	0xffffffff


	//   ....[53]....
        /*0110*/ 	.word	0xffffffff


	//   ....[54]....
        /*0114*/ 	.word	0xffffffff


	//   ....[55]....
        /*0118*/ 	.word	0xffffffff


	//   ....[56]....
        /*011c*/ 	.word	0xffffffff


	//   ....[57]....
        /*0120*/ 	.word	0xffffffff


	//   ....[58]....
        /*0124*/ 	.word	0xffffffff


	//----- nvinfo : EIATTR_COOP_GROUP_INSTR_OFFSETS
	.align		4
.L_3051:
        /*0128*/ 	.byte	0x04, 0x28
        /*012a*/ 	.short	(.L_3053 - .L_3052)


	//   ....[0]....
.L_3052:
        /*012c*/ 	.word	0x00000e30


	//   ....[1]....
        /*0130*/ 	.word	0x000010c0


	//   ....[2]....
        /*0134*/ 	.word	0x00001600


	//   ....[3]....
        /*0138*/ 	.word	0x00002af0


	//   ....[4]....
        /*013c*/ 	.word	0x00002f80


	//   ....[5]....
        /*0140*/ 	.word	0x00003460


	//   ....[6]....
        /*0144*/ 	.word	0x00003af0


	//   ....[7]....
        /*0148*/ 	.word	0x000047d0


	//   ....[8]....
        /*014c*/ 	.word	0x00004be0


	//   ....[9]....
        /*0150*/ 	.word	0x00004c20


	//   ....[10]....
        /*0154*/ 	.word	0x00004e80


	//   ....[11]....
        /*0158*/ 	.word	0x00004eb0


	//   ....[12]....
        /*015c*/ 	.word	0x00004f00


	//   ....[13]....
        /*0160*/ 	.word	0x00004f10


	//   ....[14]....
        /*0164*/ 	.word	0x00004f40


	//   ....[15]....
        /*0168*/ 	.word	0x00004f60


	//   ....[16]....
        /*016c*/ 	.word	0x00004f90


	//   ....[17]....
        /*0170*/ 	.word	0x00004fb0


	//   ....[18]....
        /*0174*/ 	.word	0x00004fe0


	//   ....[19]....
        /*0178*/ 	.word	0x00005000


	//   ....[20]....
        /*017c*/ 	.word	0x00005030


	//   ....[21]....
        /*0180*/ 	.word	0x00005050


	//   ....[22]....
        /*0184*/ 	.word	0x00005090


	//   ....[23]....
        /*0188*/ 	.word	0x000050c0


	//   ....[24]....
        /*018c*/ 	.word	0x00005110


	//   ....[25]....
        /*0190*/ 	.word	0x00005130


	//   ....[26]....
        /*0194*/ 	.word	0x00005140


	//   ....[27]....
        /*0198*/ 	.word	0x00005170


	//   ....[28]....
        /*019c*/ 	.word	0x00005180


	//   ....[29]....
        /*01a0*/ 	.word	0x000051b0


	//   ....[30]....
        /*01a4*/ 	.word	0x000051c0


	//   ....[31]....
        /*01a8*/ 	.word	0x000051f0


	//   ....[32]....
        /*01ac*/ 	.word	0x00005250


	//   ....[33]....
        /*01b0*/ 	.word	0x00005280


	//   ....[34]....
        /*01b4*/ 	.word	0x000052d0


	//   ....[35]....
        /*01b8*/ 	.word	0x00005300


	//   ....[36]....
        /*01bc*/ 	.word	0x00005c40


	//   ....[37]....
        /*01c0*/ 	.word	0x00005c80


	//   ....[38]....
        /*01c4*/ 	.word	0x00005d70


	//   ....[39]....
        /*01c8*/ 	.word	0x00005da0


	//   ....[40]....
        /*01cc*/ 	.word	0x00005e50


	//   ....[41]....
        /*01d0*/ 	.word	0x00005e70


	//   ....[42]....
        /*01d4*/ 	.word	0x00005ea0


	//   ....[43]....
        /*01d8*/ 	.word	0x00005ec0


	//   ....[44]....
        /*01dc*/ 	.word	0x00005f00


	//   ....[45]....
        /*01e0*/ 	.word	0x00005f30


	//   ....[46]....
        /*01e4*/ 	.word	0x00006450


	//   ....[47]....
        /*01e8*/ 	.word	0x00006870


	//   ....[48]....
        /*01ec*/ 	.word	0x00006ea0


	//   ....[49]....
        /*01f0*/ 	.word	0x00007320


	//   ....[50]....
        /*01f4*/ 	.word	0x00007370


	//   ....[51]....
        /*01f8*/ 	.word	0x000073a0


	//   ....[52]....
        /*01fc*/ 	.word	0x000073c0


	//   ....[53]....
        /*0200*/ 	.word	0x000073e0


	//   ....[54]....
        /*0204*/ 	.word	0x00007490


	//   ....[55]....
        /*0208*/ 	.word	0x000074e0


	//   ....[56]....
        /*020c*/ 	.word	0x00007500


	//   ....[57]....
        /*0210*/ 	.word	0x00007520


	//   ....[58]....
        /*0214*/ 	.word	0x00007540


	//----- nvinfo : EIATTR_EXIT_INSTR_OFFSETS
	.align		4
.L_3053:
        /*0218*/ 	.byte	0x04, 0x1c
        /*021a*/ 	.short	(.L_3055 - .L_3054)


	//   ....[0]....
.L_3054:
        /*021c*/ 	.word	0x00007600


	//   ....[1]....
        /*0220*/ 	.word	0x00007820


	//----- nvinfo : EIATTR_MAX_THREADS
	.align		4
.L_3055:
        /*0224*/ 	.byte	0x04, 0x05
        /*0226*/ 	.short	(.L_3057 - .L_3056)
.L_3056:
        /*0228*/ 	.word	0x00000020
        /*022c*/ 	.word	0x00000001
        /*0230*/ 	.word	0x00000001


	//----- nvinfo : EIATTR_CRS_STACK_SIZE
	.align		4
.L_3057:
        /*0234*/ 	.byte	0x04, 0x1e
        /*0236*/ 	.short	(.L_3059 - .L_3058)
.L_3058:
        /*0238*/ 	.word	0x00000000
.L_3059:


//--------------------- .nv.info._Z25selective_scan_bwd_kernelI32Selective_Scan_bwd_kernel_traitsILi32ELi8ELb0ELb1ELb0ELb0ELb0EN3c104HalfEfEEv12SSMParamsBwd --------------------------
	.section	.nv.info._Z25selective_scan_bwd_kernelI32Selective_Scan_bwd_kernel_traitsILi32ELi8ELb0ELb1ELb0ELb0ELb0EN3c104HalfEfEEv12SSMParamsBwd,"",@"SHT_CUDA_INFO"
	.sectionflags	@""
	.align	4


	//----- nvinfo : EIATTR_CUDA_API_VERSION
	.align		4
        /*0000*/ 	.byte	0x04, 0x37
        /*0002*/ 	.short	(.L_3061 - .L_3060)
.L_3060:
        /*0004*/ 	.word	0x00000082


	//----- nvinfo : EIATTR_SW2861232_WAR
	.align		4
.L_3061:
        /*0008*/ 	.byte	0x01, 0x35
	.zero		2


	//----- nvinfo : EIATTR_PARAM_CBANK
	.align		4
        /*000c*/ 	.byte	0x04, 0x0a
        /*000e*/ 	.short	(.L_3063 - .L_3062)
	.align		4
.L_3062:
        /*0010*/ 	.word	index@(.nv.constant0._Z25selective_scan_bwd_kernelI32Selective_Scan_bwd_kernel_traitsILi32ELi8ELb0ELb1ELb0ELb0ELb0EN3c104HalfEfEEv12SSMParamsBwd)
        /*0014*/ 	.short	0x0160
        /*0016*/ 	.short	0x01f0


	//----- nvinfo : EIATTR_CBANK_PARAM_SIZE
	.align		4
.L_3063:
        /*0018*/ 	.byte	0x03, 0x19
        /*001a*/ 	.short	0x01f0


	//----- nvinfo : EIATTR_KPARAM_INFO
	.align		4
        /*001c*/ 	.byte	0x04, 0x17
        /*001e*/ 	.short	(.L_3065 - .L_3064)
.L_3064:
        /*0020*/ 	.word	0x00000000
        /*0024*/ 	.short	0x0000
        /*0026*/ 	.short	0x0000
        /*0028*/ 	.byte	0x00, 0xf0, 0xc1, 0x07


	//----- nvinfo : EIATTR_MAXREG_COUNT
	.align		4
.L_3065:
        /*002c*/ 	.byte	0x03, 0x1b
        /*002e*/ 	.short	0x00ff


	//----- nvinfo : EIATTR_NUM_BARRIERS
	.align		4
        /*0030*/ 	.byte	0x02, 0x4c
        /*0032*/ 	.byte	0x01
	.zero		1


	//----- nvinfo : EIATTR_MERCURY_ISA_VERSION
	.align		4
        /*0034*/ 	.byte	0x03, 0x5f
        /*0036*/ 	.short	0x0000


	//----- nvinfo : EIATTR_COOP_GROUP_MASK_REGIDS
	.align		4
        /*0038*/ 	.byte	0x04, 0x29
        /*003a*/ 	.short	(.L_3067 - .L_3066)


	//   ....[0]....
.L_3066:
        /*003c*/ 	.word	0xffffffff


	//   ....[1]....
        /*0040*/ 	.word	0xffffffff


	//   ....[2]....
        /*0044*/ 	.word	0xffffffff


	//   ....[3]....
        /*0048*/ 	.word	0xffffffff


	//   ....[4]....
        /*004c*/ 	.word	0xffffffff


	//   ....[5]....
        /*0050*/ 	.word	0xffffffff


	//   ....[6]....
        /*0054*/ 	.word	0xffffffff


	//   ....[7]....
        /*0058*/ 	.word	0xffffffff


	//   ....[8]....
        /*005c*/ 	.word	0xffffffff


	//   ....[9]....
        /*0060*/ 	.word	0xffffffff


	//   ....[10]....
        /*0064*/ 	.word	0xffffffff


	//   ....[11]....
        /*0068*/ 	.word	0xffffffff


	//   ....[12]....
        /*006c*/ 	.word	0xffffffff


	//   ....[13]....
        /*0070*/ 	.word	0xffffffff


	//   ....[14]....
        /*0074*/ 	.word	0xffffffff


	//   ....[15]....
        /*0078*/ 	.word	0xffffffff


	//   ....[16]....
        /*007c*/ 	.word	0xffffffff


	//   ....[17]....
        /*0080*/ 	.word	0xffffffff


	//   ....[18]....
        /*0084*/ 	.word	0xffffffff


	//   ....[19]....
        /*0088*/ 	.word	0xffffffff


	//   ....[20]....
        /*008c*/ 	.word	0xffffffff


	//   ....[21]....
        /*0090*/ 	.word	0xffffffff


	//   ....[22]....
        /*0094*/ 	.word	0xffffffff


	//   ....[23]....
        /*0098*/ 	.word	0xffffffff


	//   ....[24]....
        /*009c*/ 	.word	0xffffffff


	//   ....[25]....
        /*00a0*/ 	.word	0xffffffff


	//   ....[26]....
        /*00a4*/ 	.word	0xffffffff


	//   ....[27]....
        /*00a8*/ 	.word	0xffffffff


	//   ....[28]....
        /*00ac*/ 	.word	0xffffffff


	//   ....[29]....
        /*00b0*/ 	.word	0xffffffff


	//   ....[30]....
        /*00b4*/ 	.word	0xffffffff


	//   ....[31]....
        /*00b8*/ 	.word	0xffffffff


	//   ....[32]....
        /*00bc*/ 	.word	0xffffffff


	//   ....[33]....
        /*00c0*/ 	.word	0xffffffff


	//   ....[34]....
        /*00c4*/ 	.word	0xffffffff


	//   ....[35]....
        /*00c8*/ 	.word	0xffffffff


	//   ....[36]....
        /*00cc*/ 	.word	0xffffffff


	//   ....[37]....
        /*00d0*/ 	.word	0xffffffff


	//   ....[38]....
        /*00d4*/ 	.word	0xffffffff


	//   ....[39]....
        /*00d8*/ 	.word	0xffffffff


	//   ....[40]....
        /*00dc*/ 	.word	0xffffffff


	//   ....[41]....
        /*00e0*/ 	.word	0xffffffff


	//   ....[42]....
        /*00e4*/ 	.word	0xffffffff


	//   ....[43]....
        /*00e8*/ 	.word	0xffffffff


	//   ....[44]....
        /*00ec*/ 	.word	0xffffffff


	//   ....[45]....
        /*00f0*/ 	.word	0xffffffff


	//   ....[46]....
        /*00f4*/ 	.word	0xffffffff


	//   ....[47]....
        /*00f8*/ 	.word	0xffffffff


	//   ....[48]....
        /*00fc*/ 	.word	0xffffffff


	//   ....[49]....
        /*0100*/ 	.word	0xffffffff


	//   ....[50]....
        /*0104*/ 	.word	0xffffffff


	//   ....[51]....
        /*0108*/ 	.word	0xffffffff


	//   ....[52]....
        /*010c*/ 	.word	0xffffffff


	//   ....[53]....
        /*0110*/ 	.word	0xffffffff


	//----- nvinfo : EIATTR_COOP_GROUP_INSTR_OFFSETS
	.align		4
.L_3067:
        /*0114*/ 	.byte	0x04, 0x28
        /*0116*/ 	.short	(.L_3069 - .L_3068)


	//   ....[0]....
.L_3068:
        /*0118*/ 	.word	0x00000df0


	//   ....[1]....
        /*011c*/ 	.word	0x000010c0


	//   ....[2]....
        /*0120*/ 	.word	0x000013a0


	//   ....[3]....
        /*0124*/ 	.word	0x00001d40


	//   ....[4]....
        /*0128*/ 	.word	0x000024e0


	//   ....[5]....
        /*012c*/ 	.word	0x00002510


	//   ....[6]....
        /*0130*/ 	.word	0x00002520


	//   ....[7]....
        /*0134*/ 	.word	0x00002530


	//   ....[8]....
        /*0138*/ 	.word	0x00002560


	//   ....[9]....
        /*013c*/ 	.word	0x00002590


	//   ....[10]....
        /*0140*/ 	.word	0x000025b0


	//   ....[11]....
        /*0144*/ 	.word	0x000025d0


	//   ....[12]....
        /*0148*/ 	.word	0x00002600


	//   ....[13]....
        /*014c*/ 	.word	0x00002630


	//   ....[14]....
        /*0150*/ 	.word	0x00002650


	//   ....[15]....
        /*0154*/ 	.word	0x00002670


	//   ....[16]....
        /*0158*/ 	.word	0x000026b0


	//   ....[17]....
        /*015c*/ 	.word	0x000026f0


	//   ....[18]....
        /*0160*/ 	.word	0x00002730


	//   ....[19]....
        /*0164*/ 	.word	0x00002740


	//   ....[20]....
        /*0168*/ 	.word	0x00002790


	//   ....[21]....
        /*016c*/ 	.word	0x000027c0


	//   ....[22]....
        /*0170*/ 	.word	0x000027e0


	//   ....[23]....
        /*0174*/ 	.word	0x000027f0


	//   ....[24]....
        /*0178*/ 	.word	0x00002820


	//   ....[25]....
        /*017c*/ 	.word	0x00002840


	//   ....[26]....
        /*0180*/ 	.word	0x00002860


	//   ....[27]....
        /*0184*/ 	.word	0x00002870


	//   ....[28]....
        /*0188*/ 	.word	0x00002880


	//   ....[29]....
        /*018c*/ 	.word	0x00002890


	//   ....[30]....
        /*0190*/ 	.word	0x00002900


	//   ....[31]....
        /*0194*/ 	.word	0x00002930


	//   ....[32]....
        /*0198*/ 	.word	0x000031d0


	//   ....[33]....
        /*019c*/ 	.word	0x00003210


	//   ....[34]....
        /*01a0*/ 	.word	0x00003310


	//   ....[35]....
        /*01a4*/ 	.word	0x00003340


	//   ....[36]....
        /*01a8*/ 	.word	0x00003400


	//   ....[37]....
        /*01ac*/ 	.word	0x00003420


	//   ....[38]....
        /*01b0*/ 	.word	0x00003450


	//   ....[39]....
        /*01b4*/ 	.word	0x00003480


	//   ....[40]....
        /*01b8*/ 	.word	0x00003540


	//   ....[41]....
        /*01bc*/ 	.word	0x00003570


	//   ....[42]....
        /*01c0*/ 	.word	0x00003990


	//   ....[43]....
        /*01c4*/ 	.word	0x00003e30


	//   ....[44]....
        /*01c8*/ 	.word	0x000042a0


	//   ....[45]....
        /*01cc*/ 	.word	0x000042f0


	//   ....[46]....
        /*01d0*/ 	.word	0x00004320


	//   ....[47]....
        /*01d4*/ 	.word	0x00004340


	//   ....[48]....
        /*01d8*/ 	.word	0x00004360


	//   ....[49]....
        /*01dc*/ 	.word	0x00004410


	//   ....[50]....
        /*01e0*/ 	.word	0x00004460


	//   ....[51]....
        /*01e4*/ 	.word	0x00004480


	//   ....[52]....
        /*01e8*/ 	.word	0x000044a0


	//   ....[53]....
        /*01ec*/ 	.word	0x000044c0


	//----- nvinfo : EIATTR_EXIT_INSTR_OFFSETS
	.align		4
.L_3069:
        /*01f0*/ 	.byte	0x04, 0x1c
        /*01f2*/ 	.short	(.L_3071 - .L_3070)


	//   ....[0]....
.L_3070:
        /*01f4*/ 	.word	0x00004580


	//   ....[1]....
        /*01f8*/ 	.word	0x000047a0


	//----- nvinfo : EIATTR_MAX_THREADS
	.align		4
.L_3071:
        /*01fc*/ 	.byte	0x04, 0x05
        /*01fe*/ 	.short	(.L_3073 - .L_3072)
.L_3072:
        /*0200*/ 	.word	0x00000020
        /*0204*/ 	.word	0x00000001
        /*0208*/ 	.word	0x00000001


	//----- nvinfo : EIATTR_CRS_STACK_SIZE
	.align		4
.L_3073:
        /*020c*/ 	.byte	0x04, 0x1e
        /*020e*/ 	.short	(.L_3075 - .L_3074)
.L_3074:
        /*0210*/ 	.word	0x00000000
.L_3075:


//--------------------- .nv.info._Z25selective_scan_bwd_kernelI32Selective_Scan_bwd_kernel_traitsILi32ELi8ELb0ELb1ELb0ELb0ELb1EN3c104HalfEfEEv12SSMParamsBwd --------------------------
	.section	.nv.info._Z25selective_scan_bwd_kernelI32Selective_Scan_bwd_kernel_traitsILi32ELi8ELb0ELb1ELb0ELb0ELb1EN3c104HalfEfEEv12SSMParamsBwd,"",@"SHT_CUDA_INFO"
	.sectionflags	@""
	.align	4


	//----- nvinfo : EIATTR_CUDA_API_VERSION
	.align		4
        /*0000*/ 	.byte	0x04, 0x37
        /*0002*/ 	.short	(.L_3077 - .L_3076)
.L_3076:
        /*0004*/ 	.word	0x00000082


	//----- nvinfo : EIATTR_SW2861232_WAR
	.align		4
.L_3077:
        /*0008*/ 	.byte	0x01, 0x35
	.zero		2


	//----- nvinfo : EIATTR_PARAM_CBANK
	.align		4
        /*000c*/ 	.byte	0x04, 0x0a
        /*000e*/ 	.short	(.L_3079 - .L_3078)
	.align		4
.L_3078:
        /*0010*/ 	.word	index@(.nv.constant0._Z25selective_scan_bwd_kernelI32Selective_Scan_bwd_kernel_traitsILi32ELi8ELb0ELb1ELb0ELb0ELb1EN3c104HalfEfEEv12SSMParamsBwd)
        /*0014*/ 	.short	0x0160
        /*0016*/ 	.short	0x01f0


	//----- nvinfo : EIATTR_CBANK_PARAM_SIZE
	.align		4
.L_3079:
        /*0018*/ 	.byte	0x03, 0x19
        /*001a*/ 	.short	0x01f0


	//----- nvinfo : EIATTR_KPARAM_INFO
	.align		4
        /*001c*/ 	.byte	0x04, 0x17
        /*001e*/ 	.short	(.L_3081 - .L_3080)
.L_3080:
        /*0020*/ 	.word	0x00000000
        /*0024*/ 	.short	0x0000
        /*0026*/ 	.short	0x0000
        /*0028*/ 	.byte	0x00, 0xf0, 0xc1, 0x07


	//----- nvinfo : EIATTR_MAXREG_COUNT
	.align		4
.L_3081:
        /*002c*/ 	.byte	0x03, 0x1b
        /*002e*/ 	.short	0x00ff


	//----- nvinfo : EIATTR_NUM_BARRIERS
	.align		4
        /*0030*/ 	.byte	0x02, 0x4c
        /*0032*/ 	.byte	0x01
	.zero		1


	//----- nvinfo : EIATTR_MERCURY_ISA_VERSION
	.align		4
        /*0034*/ 	.byte	0x03, 0x5f
        /*0036*/ 	.short	0x0000


	//----- nvinfo : EIATTR_COOP_GROUP_MASK_REGIDS
	.align		4
        /*0038*/ 	.byte	0x04, 0x29
        /*003a*/ 	.short	(.L_3083 - .L_3082)


	//   ....[0]....
.L_3082:
        /*003c*/ 	.word	0xffffffff


	//   ....[1]....
        /*0040*/ 	.word	0xffffffff


	//   ....[2]....
        /*0044*/ 	.word	0xffffffff


	//   ....[3]....
        /*0048*/ 	.word	0xffffffff


	//   ....[4]....
        /*004c*/ 	.word	0xffffffff


	//   ....[5]....
        /*0050*/ 	.word	0xffffffff


	//   ....[6]....
        /*0054*/ 	.word	0xffffffff


	//   ....[7]....
        /*0058*/ 	.word	0xffffffff


	//   ....[8]....
        /*005c*/ 	.word	0xffffffff


	//   ....[9]....
        /*0060*/ 	.word	0xffffffff


	//   ....[10]....
        /*0064*/ 	.word	0xffffffff


	//   ....[11]....
        /*0068*/ 	.word	0xffffffff


	//   ....[12]....
        /*006c*/ 	.word	0xffffffff


	//   ....[13]....
        /*0070*/ 	.word	0xffffffff


	//   ....[14]....
        /*0074*/ 	.word	0xffffffff


	//   ....[15]....
        /*0078*/ 	.word	0xffffffff


	//   ....[16]....
        /*007c*/ 	.word	0xffffffff


	//   ....[17]....
        /*0080*/ 	.word	0xffffffff


	//   ....[18]....
        /*0084*/ 	.word	0xffffffff


	//   ....[19]....
        /*0088*/ 	.word	0xffffffff


	//   ....[20]....
        /*008c*/ 	.word	0xffffffff


	//   ....[21]....
        /*0090*/ 	.word	0xffffffff


	//   ....[22]....
        /*0094*/ 	.word	0xffffffff


	//   ....[23]....
        /*0098*/ 	.word	0xffffffff


	//   ....[24]....
        /*009c*/ 	.word	0xffffffff


	//   ....[25]....
        /*00a0*/ 	.word	0xffffffff


	//   ....[26]....
        /*00a4*/ 	.word	0xffffffff


	//   ....[27]....
        /*00a8*/ 	.word	0xffffffff


	//   ....[28]....
        /*00ac*/ 	.word	0xffffffff


	//   ....[29]....
        /*00b0*/ 	.word	0xffffffff


	//   ....[30]....
        /*00b4*/ 	.word	0xffffffff


	//   ....[31]....
        /*00b8*/ 	.word	0xffffffff


	//   ....[32]....
        /*00bc*/ 	.word	0xffffffff


	//   ....[33]....
        /*00c0*/ 	.word	0xffffffff


	//   ....[34]....
        /*00c4*/ 	.word	0xffffffff


	//   ....[35]....
        /*00c8*/ 	.word	0xffffffff


	//   ....[36]....
        /*00cc*/ 	.word	0xffffffff


	//   ....[37]....
        /*00d0*/ 	.word	0xffffffff


	//   ....[38]....
        /*00d4*/ 	.word	0xffffffff


	//   ....[39]....
        /*00d8*/ 	.word	0xffffffff


	//   ....[40]....
        /*00dc*/ 	.word	0xffffffff


	//   ....[41]....
        /*00e0*/ 	.word	0xffffffff


	//   ....[42]....
        /*00e4*/ 	.word	0xffffffff


	//   ....[43]....
        /*00e8*/ 	.word	0xffffffff


	//   ....[44]....
        /*00ec*/ 	.word	0xffffffff


	//   ....[45]....
        /*00f0*/ 	.word	0xffffffff


	//   ....[46]....
        /*00f4*/ 	.word	0xffffffff


	//   ....[47]....
        /*00f8*/ 	.word	0xffffffff


	//   ....[48]....
        /*00fc*/ 	.word	0xffffffff


	//   ....[49]....
        /*0100*/ 	.word	0xffffffff


	//   ....[50]....
        /*0104*/ 	.word	0xffffffff


	//   ....[51]....
        /*0108*/ 	.word	0xffffffff


	//   ....[52]....
        /*010c*/ 	.word	0xffffffff


	//   ....[53]....
        /*0110*/ 	.word	0xffffffff


	//   ....[54]....
        /*0114*/ 	.word	0xffffffff


	//   ....[55]....
        /*0118*/ 	.word	0xffffffff


	//   ....[56]....
        /*011c*/ 	.word	0xffffffff


	//   ....[57]....
        /*0120*/ 	.word	0xffffffff


	//----- nvinfo : EIATTR_COOP_GROUP_INSTR_OFFSETS
	.align		4
.L_3083:
        /*0124*/ 	.byte	0x04, 0x28
        /*0126*/ 	.short	(.L_3085 - .L_3084)


	//   ....[0]....
.L_3084:
        /*0128*/ 	.word	0x00000df0


	//   ....[1]....
        /*012c*/ 	.word	0x000010f0


	//   ....[2]....
        /*0130*/ 	.word	0x00001640


	//   ....[3]....
        /*0134*/ 	.word	0x00001890


	//   ....[4]....
        /*0138*/ 	.word	0x00001d00


	//   ....[5]....
        /*013c*/ 	.word	0x00002210


	//   ....[6]....
        /*0140*/ 	.word	0x000029b0


	//   ....[7]....
        /*0144*/ 	.word	0x00003540


	//   ....[8]....
        /*0148*/ 	.word	0x00003b90


	//   ....[9]....
        /*014c*/ 	.word	0x00003bc0


	//   ....[10]....
        /*0150*/ 	.word	0x00003d40


	//   ....[11]....
        /*0154*/ 	.word	0x00003d50


	//   ....[12]....
        /*0158*/ 	.word	0x00003d60


	//   ....[13]....
        /*015c*/ 	.word	0x00003d70


	//   ....[14]....
        /*0160*/ 	.word	0x00003da0


	//   ....[15]....
        /*0164*/ 	.word	0x00003dd0


	//   ....[16]....
        /*0168*/ 	.word	0x00003df0


	//   ....[17]....
        /*016c*/ 	.word	0x00003e10


	//   ....[18]....
        /*0170*/ 	.word	0x00003e40


	//   ....[19]....
        /*0174*/ 	.word	0x00003e70


	//   ....[20]....
        /*0178*/ 	.word	0x00003ea0


	//   ....[21]....
        /*017c*/ 	.word	0x00003ed0


	//   ....[22]....
        /*0180*/ 	.word	0x00003f30


	//   ....[23]....
        /*0184*/ 	.word	0x00003f50


	//   ....[24]....
        /*0188*/ 	.word	0x00003f80


	//   ....[25]....
        /*018c*/ 	.word	0x00003f90


	//   ....[26]....
        /*0190*/ 	.word	0x00003fc0


	//   ....[27]....
        /*0194*/ 	.word	0x00003fe0


	//   ....[28]....
        /*0198*/ 	.word	0x00004000


	//   ....[29]....
        /*019c*/ 	.word	0x00004020


	//   ....[30]....
        /*01a0*/ 	.word	0x00004030


	//   ....[31]....
        /*01a4*/ 	.word	0x00004040


	//   ....[32]....
        /*01a8*/ 	.word	0x00004050


	//   ....[33]....
        /*01ac*/ 	.word	0x000040a0


	//   ....[34]....
        /*01b0*/ 	.word	0x000040c0


	//   ....[35]....
        /*01b4*/ 	.word	0x000040f0


	//   ....[36]....
        /*01b8*/ 	.word	0x000049b0


	//   ....[37]....
        /*01bc*/ 	.word	0x000049f0


	//   ....[38]....
        /*01c0*/ 	.word	0x00004af0


	//   ....[39]....
        /*01c4*/ 	.word	0x00004b20


	//   ....[40]....
        /*01c8*/ 	.word	0x00004c00


	//   ....[41]....
        /*01cc*/ 	.word	0x00004c30


	//   ....[42]....
        /*01d0*/ 	.word	0x00004c80


	//   ....[43]....
        /*01d4*/ 	.word	0x00004cb0


	//   ....[44]....
        /*01d8*/ 	.word	0x00004d10


	//   ....[45]....
        /*01dc*/ 	.word	0x00004d40


	//   ....[46]....
        /*01e0*/ 	.word	0x00005100


	//   ....[47]....
        /*01e4*/ 	.word	0x000055f0


	//   ....[48]....
        /*01e8*/ 	.word	0x00005a50


	//   ....[49]....
        /*01ec*/ 	.word	0x00005aa0


	//   ....[50]....
        /*01f0*/ 	.word	0x00005ad0


	//   ....[51]....
        /*01f4*/ 	.word	0x00005af0


	//   ....[52]....
        /*01f8*/ 	.word	0x00005b10


	//   ....[53]....
        /*01fc*/ 	.word	0x00005bc0


	//   ....[54]....
        /*0200*/ 	.word	0x00005c10


	//   ....[55]....
        /*0204*/ 	.word	0x00005c30


	//   ....[56]....
        /*0208*/ 	.word	0x00005c50


	//   ....[57]....
        /*020c*/ 	.word	0x00005c70


	//----- nvinfo : EIATTR_EXIT_INSTR_OFFSETS
	.align		4
.L_3085:
        /*0210*/ 	.byte	0x04, 0x1c
        /*0212*/ 	.short	(.L_3087 - .L_3086)


	//   ....[0]....
.L_3086:
        /*0214*/ 	.word	0x00005d30


	//   ....[1]....
        /*0218*/ 	.word	0x00005f50


	//----- nvinfo : EIATTR_MAX_THREADS
	.align		4
.L_3087:
        /*021c*/ 	.byte	0x04, 0x05
        /*021e*/ 	.short	(.L_3089 - .L_3088)
.L_3088:
        /*0220*/ 	.word	0x00000020
        /*0224*/ 	.word	0x00000001
        /*0228*/ 	.word	0x00000001


	//----- nvinfo : EIATTR_CRS_STACK_SIZE
	.align		4
.L_3089:
        /*022c*/ 	.byte	0x04, 0x1e
        /*022e*/ 	.short	(.L_3091 - .L_3090)
.L_3090:
        /*0230*/ 	.word	0x00000000
.L_3091:


//--------------------- .nv.info._Z25selective_scan_bwd_kernelI32Selective_Scan_bwd_kernel_traitsILi32ELi8ELb0ELb1ELb0ELb1ELb0EN3c104HalfEfEEv12SSMParamsBwd --------------------------
	.section	.nv.info._Z25selective_scan_bwd_kernelI32Selective_Scan_bwd_kernel_traitsILi32ELi8ELb0ELb1ELb0ELb1ELb0EN3c104HalfEfEEv12SSMParamsBwd,"",@"SHT_CUDA_INFO"
	.sectionflags	@""
	.align	4


	//----- nvinfo : EIATTR_CUDA_API_VERSION
	.align		4
        /*0000*/ 	.byte	0x04, 0x37
        /*0002*/ 	.short	(.L_3093 - .L_3092)
.L_3092:
        /*0004*/ 	.word	0x00000082


	//----- nvinfo : EIATTR_SW2861232_WAR
	.align		4
.L_3093:
        /*0008*/ 	.byte	0x01, 0x35
	.zero		2


	//----- nvinfo : EIATTR_PARAM_CBANK
	.align		4
        /*000c*/ 	.byte	0x04, 0x0a
        /*000e*/ 	.short	(.L_3095 - .L_3094)
	.align		4
.L_3094:
        /*0010*/ 	.word	index@(.nv.constant0._Z25selective_scan_bwd_kernelI32Selective_Scan_bwd_kernel_traitsILi32ELi8ELb0ELb1ELb0ELb1ELb0EN3c104HalfEfEEv12SSMParamsBwd)
        /*0014*/ 	.short	0x0160
        /*0016*/ 	.short	0x01f0


	//----- nvinfo : EIATTR_CBANK_PARAM_SIZE
	.align		4
.L_3095:
        /*0018*/ 	.byte	0x03, 0x19
        /*001a*/ 	.short	0x01f0


	//----- nvinfo : EIATTR_KPARAM_INFO
	.align		4
        /*001c*/ 	.byte	0x04, 0x17
        /*001e*/ 	.short	(.L_3097 - .L_3096)
.L_3096:
        /*0020*/ 	.word	0x00000000
        /*0024*/ 	.short	0x0000
        /*0026*/ 	.short	0x0000
        /*0028*/ 	.byte	0x00, 0xf0, 0xc1, 0x07


	//----- nvinfo : EIATTR_MAXREG_COUNT
	.align		4
.L_3097:
        /*002c*/ 	.byte	0x03, 0x1b
        /*002e*/ 	.short	0x00ff


	//----- nvinfo : EIATTR_NUM_BARRIERS
	.align		4
        /*0030*/ 	.byte	0x02, 0x4c
        /*0032*/ 	.byte	0x01
	.zero		1


	//----- nvinfo : EIATTR_MERCURY_ISA_VERSION
	.align		4
        /*0034*/ 	.byte	0x03, 0x5f
        /*0036*/ 	.short	0x0000


	//----- nvinfo : EIATTR_COOP_GROUP_MASK_REGIDS
	.align		4
        /*0038*/ 	.byte	0x04, 0x29
        /*003a*/ 	.short	(.L_3099 - .L_3098)


	//   ....[0]....
.L_3098:
        /*003c*/ 	.word	0xffffffff


	//   ....[1]....
        /*0040*/ 	.word	0xffffffff


	//   ....[2]....
        /*0044*/ 	.word	0xffffffff


	//   ....[3]....
        /*0048*/ 	.word	0xffffffff


	//   ....[4]....
        /*004c*/ 	.word	0xffffffff


	//   ....[5]....
        /*0050*/ 	.word	0xffffffff


	//   ....[6]....
        /*0054*/ 	.word	0xffffffff


	//   ....[7]....
        /*0058*/ 	.word	0xffffffff


	//   ....[8]....
        /*005c*/ 	.word	0xffffffff


	//   ....[9]....
        /*0060*/ 	.word	0xffffffff


	//   ....[10]....
        /*0064*/ 	.word	0xffffffff


	//   ....[11]....
        /*0068*/ 	.word	0xffffffff


	//   ....[12]....
        /*006c*/ 	.word	0xffffffff


	//   ....[13]....
        /*0070*/ 	.word	0xffffffff


	//   ....[14]....
        /*0074*/ 	.word	0xffffffff


	//   ....[15]....
        /*0078*/ 	.word	0xffffffff


	//   ....[16]....
        /*007c*/ 	.word	0xffffffff


	//   ....[17]....
        /*0080*/ 	.word	0xffffffff


	//   ....[18]....
        /*0084*/ 	.word	0xffffffff


	//   ....[19]....
        /*0088*/ 	.word	0xffffffff


	//   ....[20]....
        /*008c*/ 	.word	0xffffffff


	//   ....[21]....
        /*0090*/ 	.word	0xffffffff


	//   ....[22]....
        /*0094*/ 	.word	0xffffffff


	//   ....[23]....
        /*0098*/ 	.word	0xffffffff


	//   ....[24]....
        /*009c*/ 	.word	0xffffffff


	//   ....[25]....
        /*00a0*/ 	.word	0xffffffff


	//   ....[26]....
        /*00a4*/ 	.word	0xffffffff


	//   ....[27]....
        /*00a8*/ 	.word	0xffffffff


	//   ....[28]....
        /*00ac*/ 	.word	0xffffffff


	//   ....[29]....
        /*00b0*/ 	.word	0xffffffff


	//   ....[30]....
        /*00b4*/ 	.word	0xffffffff


	//   ....[31]....
        /*00b8*/ 	.word	0xffffffff


	//   ....[32]....
        /*00bc*/ 	.word	0xffffffff


	//   ....[33]....
        /*00c0*/ 	.word	0xffffffff


	//   ....[34]....
        /*00c4*/ 	.word	0xffffffff


	//   ....[35]....
        /*00c8*/ 	.word	0xffffffff


	//   ....[36]....
        /*00cc*/ 	.word	0xffffffff


	//   ....[37]....
        /*00d0*/ 	.word	0xffffffff


	//   ....[38]....
        /*00d4*/ 	.word	0xffffffff


	//   ....[39]....
        /*00d8*/ 	.word	0xffffffff


	//   ....[40]....
        /*00dc*/ 	.word	0xffffffff


	//   ....[41]....
        /*00e0*/ 	.word	0xffffffff


	//   ....[42]....
        /*00e4*/ 	.word	0xffffffff


	//   ....[43]....
        /*00e8*/ 	.word	0xffffffff


	//   ....[44]....
        /*00ec*/ 	.word	0xffffffff


	//   ....[45]....
        /*00f0*/ 	.word	0xffffffff


	//   ....[46]....
        /*00f4*/ 	.word	0xffffffff


	//   ....[47]....
        /*00f8*/ 	.word	0xffffffff


	//   ....[48]....
        /*00fc*/ 	.word	0xffffffff


	//   ....[49]....
        /*0100*/ 	.word	0xffffffff


	//   ....[50]....
        /*0104*/ 	.word	0xffffffff


	//   ....[51]....
        /*0108*/ 	.word	0xffffffff


	//   ....[52]....
        /*010c*/ 	.word	0xffffffff


	//   ....[53]....
        /*0110*/ 	.word	0xffffffff


	//   ....[54]....
        /*0114*/ 	.word	0xffffffff


	//----- nvinfo : EIATTR_COOP_GROUP_INSTR_OFFSETS
	.align		4
.L_3099:
        /*0118*/ 	.byte	0x04, 0x28
        /*011a*/ 	.short	(.L_3101 - .L_3100)


	//   ....[0]....
.L_3100:
        /*011c*/ 	.word	0x00000e50


	//   ....[1]....
        /*0120*/ 	.word	0x00001080


	//   ....[2]....
        /*0124*/ 	.word	0x00001370


	//   ....[3]....
        /*0128*/ 	.word	0x00002eb0


	//   ....[4]....
        /*012c*/ 	.word	0x00003650


	//   ....[5]....
        /*0130*/ 	.word	0x00003680


	//   ....[6]....
        /*0134*/ 	.word	0x00003690


	//   ....[7]....
        /*0138*/ 	.word	0x000036a0


	//   ....[8]....
        /*013c*/ 	.word	0x000036d0


	//   ....[9]....
        /*0140*/ 	.word	0x00003700


	//   ....[10]....
        /*0144*/ 	.word	0x00003720


	//   ....[11]....
        /*0148*/ 	.word	0x00003740


	//   ....[12]....
        /*014c*/ 	.word	0x00003770


	//   ....[13]....
        /*0150*/ 	.word	0x000037a0


	//   ....[14]....
        /*0154*/ 	.word	0x000037c0


	//   ....[15]....
        /*0158*/ 	.word	0x000037e0


	//   ....[16]....
        /*015c*/ 	.word	0x00003820


	//   ....[17]....
        /*0160*/ 	.word	0x00003860


	//   ....[18]....
        /*0164*/ 	.word	0x000038a0


	//   ....[19]....
        /*0168*/ 	.word	0x000038b0


	//   ....[20]....
        /*016c*/ 	.word	0x00003900


	//   ....[21]....
        /*0170*/ 	.word	0x00003930


	//   ....[22]....
        /*0174*/ 	.word	0x00003950


	//   ....[23]....
        /*0178*/ 	.word	0x00003960


	//   ....[24]....
        /*017c*/ 	.word	0x00003990


	//   ....[25]....
        /*0180*/ 	.word	0x000039b0


	//   ....[26]....
        /*0184*/ 	.word	0x000039d0


	//   ....[27]....
        /*0188*/ 	.word	0x000039e0


	//   ....[28]....
        /*018c*/ 	.word	0x000039f0


	//   ....[29]....
        /*0190*/ 	.word	0x00003a00


	//   ....[30]....
        /*0194*/ 	.word	0x00003a30


	//   ....[31]....
        /*0198*/ 	.word	0x00003b90


	//   ....[32]....
        /*019c*/ 	.word	0x00004340


	//   ....[33]....
        /*01a0*/ 	.word	0x00004380


	//   ....[34]....
        /*01a4*/ 	.word	0x00004480


	//   ....[35]....
        /*01a8*/ 	.word	0x000044b0


	//   ....[36]....
        /*01ac*/ 	.word	0x00004570


	//   ....[37]....
        /*01b0*/ 	.word	0x00004590


	//   ....[38]....
        /*01b4*/ 	.word	0x000045c0


	//   ....[39]....
        /*01b8*/ 	.word	0x000045f0


	//   ....[40]....
        /*01bc*/ 	.word	0x000046b0


	//   ....[41]....
        /*01c0*/ 	.word	0x000046e0


	//   ....[42]....
        /*01c4*/ 	.word	0x00004be0


	//   ....[43]....
        /*01c8*/ 	.word	0x00004fc0


	//   ....[44]....
        /*01cc*/ 	.word	0x00005640


	//   ....[45]....
        /*01d0*/ 	.word	0x00005aa0


	//   ....[46]....
        /*01d4*/ 	.word	0x00005af0


	//   ....[47]....
        /*01d8*/ 	.word	0x00005b20


	//   ....[48]....
        /*01dc*/ 	.word	0x00005b40


	//   ....[49]....
        /*01e0*/ 	.word	0x00005b60


	//   ....[50]....
        /*01e4*/ 	.word	0x00005c10


	//   ....[51]....
        /*01e8*/ 	.word	0x00005c60


	//   ....[52]....
        /*01ec*/ 	.word	0x00005c80


	//   ....[53]....
        /*01f0*/ 	.word	0x00005ca0


	//   ....[54]....
        /*01f4*/ 	.word	0x00005cc0


	//----- nvinfo : EIATTR_EXIT_INSTR_OFFSETS
	.align		4
.L_3101:
        /*01f8*/ 	.byte	0x04, 0x1c
        /*01fa*/ 	.short	(.L_3103 - .L_3102)


	//   ....[0]....
.L_3102:
        /*01fc*/ 	.word	0x00005d80


	//   ....[1]....
        /*0200*/ 	.word	0x00005fa0


	//----- nvinfo : EIATTR_MAX_THREADS
	.align		4
.L_3103:
        /*0204*/ 	.byte	0x04, 0x05
        /*0206*/ 	.short	(.L_3105 - .L_3104)
.L_3104:
        /*0208*/ 	.word	0x00000020
        /*020c*/ 	.word	0x00000001
        /*0210*/ 	.word	0x00000001


	//----- nvinfo : EIATTR_CRS_STACK_SIZE
	.align		4
.L_3105:
        /*0214*/ 	.byte	0x04, 0x1e
        /*0216*/ 	.short	(.L_3107 - .L_3106)
.L_3106:
        /*0218*/ 	.word	0x00000000
.L_3107:


//--------------------- .nv.info._Z25selective_scan_bwd_kernelI32Selective_Scan_bwd_kernel_traitsILi32ELi8ELb0ELb1ELb0ELb1ELb1EN3c104HalfEfEEv12SSMParamsBwd --------------------------
	.section	.nv.info._Z25selective_scan_bwd_kernelI32Selective_Scan_bwd_kernel_traitsILi32ELi8ELb0ELb1ELb0ELb1ELb1EN3c104HalfEfEEv12SSMParamsBwd,"",@"SHT_CUDA_INFO"
	.sectionflags	@""
	.align	4


	//----- nvinfo : EIATTR_CUDA_API_VERSION
	.align		4
        /*0000*/ 	.byte	0x04, 0x37
        /*0002*/ 	.short	(.L_3109 - .L_3108)
.L_3108:
        /*0004*/ 	.word	0x00000082


	//----- nvinfo : EIATTR_SW2861232_WAR
	.align		4
.L_3109:
        /*0008*/ 	.byte	0x01, 0x35
	.zero		2


	//----- nvinfo : EIATTR_PARAM_CBANK
	.align		4
        /*000c*/ 	.byte	0x04, 0x0a
        /*000e*/ 	.short	(.L_3111 - .L_3110)
	.align		4
.L_3110:
        /*0010*/ 	.word	index@(.nv.constant0._Z25selective_scan_bwd_kernelI32Selective_Scan_bwd_kernel_traitsILi32ELi8ELb0ELb1ELb0ELb1ELb1EN3c104HalfEfEEv12SSMParamsBwd)
        /*0014*/ 	.short	0x0160
        /*0016*/ 	.short	0x01f0


	//----- nvinfo : EIATTR_CBANK_PARAM_SIZE
	.align		4
.L_3111:
        /*0018*/ 	.byte	0x03, 0x19
        /*001a*/ 	.short	0x01f0


	//----- nvinfo : EIATTR_KPARAM_INFO
	.align		4
        /*001c*/ 	.byte	0x04, 0x17
        /*001e*/ 	.short	(.L_3113 - .L_3112)
.L_3112:
        /*0020*/ 	.word	0x00000000
        /*0024*/ 	.short	0x0000
        /*0026*/ 	.short	0x0000
        /*0028*/ 	.byte	0x00, 0xf0, 0xc1, 0x07


	//----- nvinfo : EIATTR_MAXREG_COUNT
	.align		4
.L_3113:
        /*002c*/ 	.byte	0x03, 0x1b
        /*002e*/ 	.short	0x00ff


	//----- nvinfo : EIATTR_NUM_BARRIERS
	.align		4
        /*0030*/ 	.byte	0x02, 0x4c
        /*0032*/ 	.byte	0x01
	.zero		1


	//----- nvinfo : EIATTR_MERCURY_ISA_VERSION
	.align		4
        /*0034*/ 	.byte	0x03, 0x5f
        /*0036*/ 	.short	0x0000


	//----- nvinfo : EIATTR_COOP_GROUP_MASK_REGIDS
	.align		4
        /*0038*/ 	.byte	0x04, 0x29
        /*003a*/ 	.short	(.L_3115 - .L_3114)


	//   ....[0]....
.L_3114:
        /*003c*/ 	.word	0xffffffff


	//   ....[1]....
        /*0040*/ 	.word	0xffffffff


	//   ....[2]....
        /*0044*/ 	.word	0xffffffff


	//   ....[3]....
        /*0048*/ 	.word	0xffffffff


	//   ....[4]....
        /*004c*/ 	.word	0xffffffff


	//   ....[5]....
        /*0050*/ 	.word	0xffffffff


	//   ....[6]....
        /*0054*/ 	.word	0xffffffff


	//   ....[7]....
        /*0058*/ 	.word	0xffffffff


	//   ....[8]....
        /*005c*/ 	.word	0xffffffff


	//   ....[9]....
        /*0060*/ 	.word	0xffffffff


	//   ....[10]....
        /*0064*/ 	.word	0xffffffff


	//   ....[11]....
        /*0068*/ 	.word	0xffffffff


	//   ....[12]....
        /*006c*/ 	.word	0xffffffff


	//   ....[13]....
        /*0070*/ 	.word	0xffffffff


	//   ....[14]....
        /*0074*/ 	.word	0xffffffff


	//   ....[15]....
        /*0078*/ 	.word	0xffffffff


	//   ....[16]....
        /*007c*/ 	.word	0xffffffff


	//   ....[17]....
        /*0080*/ 	.word	0xffffffff


	//   ....[18]....
        /*0084*/ 	.word	0xffffffff


	//   ....[19]....
        /*0088*/ 	.word	0xffffffff


	//   ....[20]....
        /*008c*/ 	.word	0xffffffff


	//   ....[21]....
        /*0090*/ 	.word	0xffffffff


	//   ....[22]....
        /*0094*/ 	.word	0xffffffff


	//   ....[23]....
        /*0098*/ 	.word	0xffffffff


	//   ....[24]....
        /*009c*/ 	.word	0xffffffff


	//   ....[25]....
        /*00a0*/ 	.word	0xffffffff


	//   ....[26]....
        /*00a4*/ 	.word	0xffffffff


	//   ....[27]....
        /*00a8*/ 	.word	0xffffffff


	//   ....[28]....
        /*00ac*/ 	.word	0xffffffff


	//   ....[29]....
        /*00b0*/ 	.word	0xffffffff


	//   ....[30]....
        /*00b4*/ 	.word	0xffffffff


	//   ....[31]....
        /*00b8*/ 	.word	0xffffffff


	//   ....[32]....
        /*00bc*/ 	.word	0xffffffff


	//   ....[33]....
        /*00c0*/ 	.word	0xffffffff


	//   ....[34]....
        /*00c4*/ 	.word	0xffffffff


	//   ....[35]....
        /*00c8*/ 	.word	0xffffffff


	//   ....[36]....
        /*00cc*/ 	.word	0xffffffff


	//   ....[37]....
        /*00d0*/ 	.word	0xffffffff


	//   ....[38]....
        /*00d4*/ 	.word	0xffffffff


	//   ....[39]....
        /*00d8*/ 	.word	0xffffffff


	//   ....[40]....
        /*00dc*/ 	.word	0xffffffff


	//   ....[41]....
        /*00e0*/ 	.word	0xffffffff


	//   ....[42]....
        /*00e4*/ 	.word	0xffffffff


	//   ....[43]....
        /*00e8*/ 	.word	0xffffffff


	//   ....[44]....
        /*00ec*/ 	.word	0xffffffff


	//   ....[45]....
        /*00f0*/ 	.word	0xffffffff


	//   ....[46]....
        /*00f4*/ 	.word	0xffffffff


	//   ....[47]....
        /*00f8*/ 	.word	0xffffffff


	//   ....[48]....
        /*00fc*/ 	.word	0xffffffff


	//   ....[49]....
        /*0100*/ 	.word	0xffffffff


	//   ....[50]....
        /*0104*/ 	.word	0xffffffff


	//   ....[51]....
        /*0108*/ 	.word	0xffffffff


	//   ....[52]....
        /*010c*/ 	.word	0xffffffff


	//   ....[53]....
        /*0110*/ 	.word	0xffffffff


	//   ....[54]....
        /*0114*/ 	.word	0xffffffff


	//   ....[55]....
        /*0118*/ 	.word	0xffffffff


	//   ....[56]....
        /*011c*/ 	.word	0xffffffff


	//   ....[57]....
        /*0120*/ 	.word	0xffffffff


	//   ....[58]....
        /*0124*/ 	.word	0xffffffff


	//----- nvinfo : EIATTR_COOP_GROUP_INSTR_OFFSETS
	.align		4
.L_3115:
        /*0128*/ 	.byte	0x04, 0x28
        /*012a*/ 	.short	(.L_3117 - .L_3116)


	//   ....[0]....
.L_3116:
        /*012c*/ 	.word	0x00000e20


	//   ....[1]....
        /*0130*/ 	.word	0x000010a0


	//   ....[2]....
        /*0134*/ 	.word	0x00001550


	//   ....[3]....
        /*0138*/ 	.word	0x00002ae0


	//   ....[4]....
        /*013c*/ 	.word	0x00002fe0


	//   ....[5]....
        /*0140*/ 	.word	0x00003450


	//   ....[6]....
        /*0144*/ 	.word	0x00003ac0


	//   ....[7]....
        /*0148*/ 	.word	0x000046d0


	//   ....[8]....
        /*014c*/ 	.word	0x00004d20


	//   ....[9]....
        /*0150*/ 	.word	0x00004d50


	//   ....[10]....
        /*0154*/ 	.word	0x00004ec0


	//   ....[11]....
        /*0158*/ 	.word	0x00004ee0


	//   ....[12]....
        /*015c*/ 	.word	0x00004ef0


	//   ....[13]....
        /*0160*/ 	.word	0x00004f00


	//   ....[14]....
        /*0164*/ 	.word	0x00004f30


	//   ....[15]....
        /*0168*/ 	.word	0x00004f60


	//   ....[16]....
        /*016c*/ 	.word	0x00004f80


	//   ....[17]....
        /*0170*/ 	.word	0x00004fa0


	//   ....[18]....
        /*0174*/ 	.word	0x00004fd0


	//   ....[19]....
        /*0178*/ 	.word	0x00005000


	//   ....[20]....
        /*017c*/ 	.word	0x00005030


	//   ....[21]....
        /*0180*/ 	.word	0x00005060


	//   ....[22]....
        /*0184*/ 	.word	0x000050c0


	//   ....[23]....
        /*0188*/ 	.word	0x000050e0


	//   ....[24]....
        /*018c*/ 	.word	0x00005110


	//   ....[25]....
        /*0190*/ 	.word	0x00005120


	//   ....[26]....
        /*0194*/ 	.word	0x00005150


	//   ....[27]....
        /*0198*/ 	.word	0x00005170


	//   ....[28]....
        /*019c*/ 	.word	0x00005190


	//   ....[29]....
        /*01a0*/ 	.word	0x000051b0


	//   ....[30]....
        /*01a4*/ 	.word	0x000051c0


	//   ....[31]....
        /*01a8*/ 	.word	0x000051d0


	//   ....[32]....
        /*01ac*/ 	.word	0x000051e0


	//   ....[33]....
        /*01b0*/ 	.word	0x00005200


	//   ....[34]....
        /*01b4*/ 	.word	0x00005240


	//   ....[35]....
        /*01b8*/ 	.word	0x00005260


	//   ....[36]....
        /*01bc*/ 	.word	0x00005b40


	//   ....[37]....
        /*01c0*/ 	.word	0x00005b80


	//   ....[38]....
        /*01c4*/ 	.word	0x00005c70


	//   ....[39]....
        /*01c8*/ 	.word	0x00005ca0


	//   ....[40]....
        /*01cc*/ 	.word	0x00005d80


	//   ....[41]....
        /*01d0*/ 	.word	0x00005db0


	//   ....[42]....
        /*01d4*/ 	.word	0x00005e90


	//   ....[43]....
        /*01d8*/ 	.word	0x00005ec0


	//   ....[44]....
        /*01dc*/ 	.word	0x00005f80


	//   ....[45]....
        /*01e0*/ 	.word	0x00005fb0


	//   ....[46]....
        /*01e4*/ 	.word	0x000063d0


	//   ....[47]....
        /*01e8*/ 	.word	0x00006710


	//   ....[48]....
        /*01ec*/ 	.word	0x00006e20


	//   ....[49]....
        /*01f0*/ 	.word	0x000072a0


	//   ....[50]....
        /*01f4*/ 	.word	0x000072f0


	//   ....[51]....
        /*01f8*/ 	.word	0x00007320


	//   ....[52]....
        /*01fc*/ 	.word	0x00007340


	//   ....[53]....
        /*0200*/ 	.word	0x00007360


	//   ....[54]....
        /*0204*/ 	.word	0x00007410


	//   ....[55]....
        /*0208*/ 	.word	0x00007460


	//   ....[56]....
        /*020c*/ 	.word	0x00007480


	//   ....[57]....
        /*0210*/ 	.word	0x000074a0


	//   ....[58]....
        /*0214*/ 	.word	0x000074c0


	//----- nvinfo : EIATTR_EXIT_INSTR_OFFSETS
	.align		4
.L_3117:
        /*0218*/ 	.byte	0x04, 0x1c
        /*021a*/ 	.short	(.L_3119 - .L_3118)


	//   ....[0]....
.L_3118:
        /*021c*/ 	.word	0x00007580


	//   ....[1]....
        /*0220*/ 	.word	0x000077a0


	//----- nvinfo : EIATTR_MAX_THREADS
	.align		4
.L_3119:
        /*0224*/ 	.byte	0x04, 0x05
        /*0226*/ 	.short	(.L_3121 - .L_3120)
.L_3120:
        /*0228*/ 	.word	0x00000020
        /*022c*/ 	.word	0x00000001
        /*0230*/ 	.word	0x00000001


	//----- nvinfo : EIATTR_CRS_STACK_SIZE
	.align		4
.L_3121:
        /*0234*/ 	.byte	0x04, 0x1e
        /*0236*/ 	.short	(.L_3123 - .L_3122)
.L_3122:
        /*0238*/ 	.word	0x00000000
.L_3123:


//--------------------- .nv.info._Z25selective_scan_bwd_kernelI32Selective_Scan_bwd_kernel_traitsILi32ELi8ELb0ELb1ELb1ELb0ELb0EN3c104HalfEfEEv12SSMParamsBwd --------------------------
	.section	.nv.info._Z25selective_scan_bwd_kernelI32Selective_Scan_bwd_kernel_traitsILi32ELi8ELb0ELb1ELb1ELb0ELb0EN3c104HalfEfEEv12SSMParamsBwd,"",@"SHT_CUDA_INFO"
	.sectionflags	@""
	.align	4


	//----- nvinfo : EIATTR_CUDA_API_VERSION
	.align		4
        /*0000*/ 	.byte	0x04, 0x37
        /*0002*/ 	.short	(.L_3125 - .L_3124)
.L_3124:
        /*0004*/ 	.word	0x00000082


	//----- nvinfo : EIATTR_SW2861232_WAR
	.align		4
.L_3125:
        /*0008*/ 	.byte	0x01, 0x35
	.zero		2


	//----- nvinfo : EIATTR_PARAM_CBANK
	.align		4
        /*000c*/ 	.byte	0x04, 0x0a
        /*000e*/ 	.short	(.L_3127 - .L_3126)
	.align		4
.L_3126:
        /*0010*/ 	.word	index@(.nv.constant0._Z25selective_scan_bwd_kernelI32Selective_Scan_bwd_kernel_traitsILi32ELi8ELb0ELb1ELb1ELb0ELb0EN3c104HalfEfEEv12SSMParamsBwd)
        /*0014*/ 	.short	0x0160
        /*0016*/ 	.short	0x01f0


	//----- nvinfo : EIATTR_CBANK_PARAM_SIZE
	.align		4
.L_3127:
        /*0018*/ 	.byte	0x03, 0x19
        /*001a*/ 	.short	0x01f0


	//----- nvinfo : EIATTR_KPARAM_INFO
	.align		4
        /*001c*/ 	.byte	0x04, 0x17
        /*001e*/ 	.short	(.L_3129 - .L_3128)
.L_3128:
        /*0020*/ 	.word	0x00000000
        /*0024*/ 	.short	0x0000
        /*0026*/ 	.short	0x0000
        /*0028*/ 	.byte	0x00, 0xf0, 0xc1, 0x07


	//----- nvinfo : EIATTR_MAXREG_COUNT
	.align		4
.L_3129:
        /*002c*/ 	.byte	0x03, 0x1b
        /*002e*/ 	.short	0x00ff


	//----- nvinfo : EIATTR_NUM_BARRIERS
	.align		4
        /*0030*/ 	.byte	0x02, 0x4c
        /*0032*/ 	.byte	0x01
	.zero		1


	//----- nvinfo : EIATTR_MERCURY_ISA_VERSION
	.align		4
        /*0034*/ 	.byte	0x03, 0x5f
        /*0036*/ 	.short	0x0000


	//----- nvinfo : EIATTR_COOP_GROUP_MASK_REGIDS
	.align		4
        /*0038*/ 	.byte	0x04, 0x29
        /*003a*/ 	.short	(.L_3131 - .L_3130)


	//   ....[0]....
.L_3130:
        /*003c*/ 	.word	0xffffffff


	//   ....[1]....
        /*0040*/ 	.word	0xffffffff


	//   ....[2]....
        /*0044*/ 	.word	0xffffffff


	//   ....[3]....
        /*0048*/ 	.word	0xffffffff


	//   ....[4]....
        /*004c*/ 	.word	0xffffffff


	//   ....[5]....
        /*0050*/ 	.word	0xffffffff


	//   ....[6]....
        /*0054*/ 	.word	0xffffffff


	//   ....[7]....
        /*0058*/ 	.word	0xffffffff


	//   ....[8]....
        /*005c*/ 	.word	0xffffffff


	//   ....[9]....
        /*0060*/ 	.word	0xffffffff


	//   ....[10]....
        /*0064*/ 	.word	0xffffffff


	//   ....[11]....
        /*0068*/ 	.word	0xffffffff


	//   ....[12]....
        /*006c*/ 	.word	0xffffffff


	//   ....[13]....
        /*0070*/ 	.word	0xffffffff


	//   ....[14]....
        /*0074*/ 	.word	0xffffffff


	//   ....[15]....
        /*0078*/ 	.word	0xffffffff


	//   ....[16]....
        /*007c*/ 	.word	0xffffffff


	//   ....[17]....
        /*0080*/ 	.word	0xffffffff


	//   ....[18]....
        /*0084*/ 	.word	0xffffffff


	//   ....[19]....
        /*0088*/ 	.word	0xffffffff


	//   ....[20]....
        /*008c*/ 	.word	0xffffffff


	//   ....[21]....
        /*0090*/ 	.word	0xffffffff


	//   ....[22]....
        /*0094*/ 	.word	0xffffffff


	//   ....[23]....
        /*0098*/ 	.word	0xffffffff


	//   ....[24]....
        /*009c*/ 	.word	0xffffffff


	//   ....[25]....
        /*00a0*/ 	.word	0xffffffff


	//   ....[26]....
        /*00a4*/ 	.word	0xffffffff


	//   ....[27]....
        /*00a8*/ 	.word	0xffffffff


	//   ....[28]....
        /*00ac*/ 	.word	0xffffffff


	//   ....[29]....
        /*00b0*/ 	.word	0xffffffff


	//   ....[30]....
        /*00b4*/ 	.word	0xffffffff


	//   ....[31]....
        /*00b8*/ 	.word	0xffffffff


	//   ....[32]....
        /*00bc*/ 	.word	0xffffffff


	//   ....[33]....
        /*00c0*/ 	.word	0xffffffff


	//   ....[34]....
        /*00c4*/ 	.word	0xffffffff


	//   ....[35]....
        /*00c8*/ 	.word	0xffffffff


	//   ....[36]....
        /*00cc*/ 	.word	0xffffffff


	//   ....[37]....
        /*00d0*/ 	.word	0xffffffff


	//   ....[38]....
        /*00d4*/ 	.word	0xffffffff


	//   ....[39]....
        /*00d8*/ 	.word	0xffffffff


	//   ....[40]....
        /*00dc*/ 	.word	0xffffffff


	//   ....[41]....
        /*00e0*/ 	.word	0xffffffff


	//   ....[42]....
        /*00e4*/ 	.word	0xffffffff


	//   ....[43]....
        /*00e8*/ 	.word	0xffffffff


	//   ....[44]....
        /*00ec*/ 	.word	0xffffffff


	//   ....[45]....
        /*00f0*/ 	.word	0xffffffff


	//   ....[46]....
        /*00f4*/ 	.word	0xffffffff


	//   ....[47]....
        /*00f8*/ 	.word	0xffffffff


	//   ....[48]....
        /*00fc*/ 	.word	0xffffffff


	//   ....[49]....
        /*0100*/ 	.word	0xffffffff


	//----- nvinfo : EIATTR_COOP_GROUP_INSTR_OFFSETS
	.align		4
.L_3131:
        /*0104*/ 	.byte	0x04, 0x28
        /*0106*/ 	.short	(.L_3133 - .L_3132)


	//   ....[0]....
.L_3132:
        /*0108*/ 	.word	0x00000df0


	//   ....[1]....
        /*010c*/ 	.word	0x000010d0


	//   ....[2]....
        /*0110*/ 	.word	0x000013e0


	//   ....[3]....
        /*0114*/ 	.word	0x00001f50


	//   ....[4]....
        /*0118*/ 	.word	0x000024b0


	//   ....[5]....
        /*011c*/ 	.word	0x00002af0


	//   ....[6]....
        /*0120*/ 	.word	0x00002b10


	//   ....[7]....
        /*0124*/ 	.word	0x00002b20


	//   ....[8]....
        /*0128*/ 	.word	0x00002b30


	//   ....[9]....
        /*012c*/ 	.word	0x00002b80


	//   ....[10]....
        /*0130*/ 	.word	0x00002ba0


	//   ....[11]....
        /*0134*/ 	.word	0x00002bc0


	//   ....[12]....
        /*0138*/ 	.word	0x00002bd0


	//   ....[13]....
        /*013c*/ 	.word	0x00002c00


	//   ....[14]....
        /*0140*/ 	.word	0x00002c30


	//   ....[15]....
        /*0144*/ 	.word	0x00002c50


	//   ....[16]....
        /*0148*/ 	.word	0x00002c70


	//   ....[17]....
        /*014c*/ 	.word	0x00002cb0


	//   ....[18]....
        /*0150*/ 	.word	0x00002cf0


	//   ....[19]....
        /*0154*/ 	.word	0x00002d20


	//   ....[20]....
        /*0158*/ 	.word	0x00002d30


	//   ....[21]....
        /*015c*/ 	.word	0x00002d70


	//   ....[22]....
        /*0160*/ 	.word	0x00002db0


	//   ....[23]....
        /*0164*/ 	.word	0x00002dd0


	//   ....[24]....
        /*0168*/ 	.word	0x00002de0


	//   ....[25]....
        /*016c*/ 	.word	0x00002e10


	//   ....[26]....
        /*0170*/ 	.word	0x00002e30


	//   ....[27]....
        /*0174*/ 	.word	0x00002e50


	//   ....[28]....
        /*0178*/ 	.word	0x00002e60


	//   ....[29]....
        /*017c*/ 	.word	0x00002e70


	//   ....[30]....
        /*0180*/ 	.word	0x00002e80


	//   ....[31]....
        /*0184*/ 	.word	0x00002e90


	//   ....[32]....
        /*0188*/ 	.word	0x00002f00


	//   ....[33]....
        /*018c*/ 	.word	0x00003bb0


	//   ....[34]....
        /*0190*/ 	.word	0x00003cd0


	//   ....[35]....
        /*0194*/ 	.word	0x00003dd0


	//   ....[36]....
        /*0198*/ 	.word	0x00003ed0


	//   ....[37]....
        /*019c*/ 	.word	0x00003f60


	//   ....[38]....
        /*01a0*/ 	.word	0x00004210


	//   ....[39]....
        /*01a4*/ 	.word	0x000046d0


	//   ....[40]....
        /*01a8*/ 	.word	0x00004b50


	//   ....[41]....
        /*01ac*/ 	.word	0x00004ba0


	//   ....[42]....
        /*01b0*/ 	.word	0x00004bd0


	//   ....[43]....
        /*01b4*/ 	.word	0x00004bf0


	//   ....[44]....
        /*01b8*/ 	.word	0x00004c10


	//   ....[45]....
        /*01bc*/ 	.word	0x00004cc0


	//   ....[46]....
        /*01c0*/ 	.word	0x00004d10


	//   ....[47]....
        /*01c4*/ 	.word	0x00004d30


	//   ....[48]....
        /*01c8*/ 	.word	0x00004d50


	//   ....[49]....
        /*01cc*/ 	.word	0x00004d70


	//----- nvinfo : EIATTR_EXIT_INSTR_OFFSETS
	.align		4
.L_3133:
        /*01d0*/ 	.byte	0x04, 0x1c
        /*01d2*/ 	.short	(.L_3135 - .L_3134)


	//   ....[0]....
.L_3134:
        /*01d4*/ 	.word	0x00004e30


	//   ....[1]....
        /*01d8*/ 	.word	0x00004f70


	//----- nvinfo : EIATTR_MAX_THREADS
	.align		4
.L_3135:
        /*01dc*/ 	.byte	0x04, 0x05
        /*01de*/ 	.short	(.L_3137 - .L_3136)
.L_3136:
        /*01e0*/ 	.word	0x00000020
        /*01e4*/ 	.word	0x00000001
        /*01e8*/ 	.word	0x00000001


	//----- nvinfo : EIATTR_CRS_STACK_SIZE
	.align		4
.L_3137:
        /*01ec*/ 	.byte	0x04, 0x1e
        /*01ee*/ 	.short	(.L_3139 - .L_3138)
.L_3138:
        /*01f0*/ 	.word	0x00000000
.L_3139:


//--------------------- .nv.info._Z25selective_scan_bwd_kernelI32Selective_Scan_bwd_kernel_traitsILi32ELi8ELb0ELb1ELb1ELb0ELb1EN3c104HalfEfEEv12SSMParamsBwd --------------------------
	.section	.nv.info._Z25selective_scan_bwd_kernelI32Selective_Scan_bwd_kernel_traitsILi32ELi8ELb0ELb1ELb1ELb0ELb1EN3c104HalfEfEEv12SSMParamsBwd,"",@"SHT_CUDA_INFO"
	.sectionflags	@""
	.align	4


	//----- nvinfo : EIATTR_CUDA_API_VERSION
	.align		4
        /*0000*/ 	.byte	0x04, 0x37
        /*0002*/ 	.short	(.L_3141 - .L_3140)
.L_3140:
        /*0004*/ 	.word	0x00000082


	//----- nvinfo : EIATTR_SW2861232_WAR
	.align		4
.L_3141:
        /*0008*/ 	.byte	0x01, 0x35
	.zero		2


	//----- nvinfo : EIATTR_PARAM_CBANK
	.align		4
        /*000c*/ 	.byte	0x04, 0x0a
        /*000e*/ 	.short	(.L_3143 - .L_3142)
	.align		4
.L_3142:
        /*0010*/ 	.word	index@(.nv.constant0._Z25selective_scan_bwd_kernelI32Selective_Scan_bwd_kernel_traitsILi32ELi8ELb0ELb1ELb1ELb0ELb1EN3c104HalfEfEEv12SSMParamsBwd)
        /*0014*/ 	.short	0x0160
        /*0016*/ 	.short	0x01f0


	//----- nvinfo : EIATTR_CBANK_PARAM_SIZE
	.align		4
.L_3143:
        /*0018*/ 	.byte	0x03, 0x19
        /*001a*/ 	.short	0x01f0


	//----- nvinfo : EIATTR_KPARAM_INFO
	.align		4
        /*001c*/ 	.byte	0x04, 0x17
        /*001e*/ 	.short	(.L_3145 - .L_3144)
.L_3144:
        /*0020*/ 	.word	0x00000000
        /*0024*/ 	.short	0x0000
        /*0026*/ 	.short	0x0000
        /*0028*/ 	.byte	0x00, 0xf0, 0xc1, 0x07


	//----- nvinfo : EIATTR_MAXREG_COUNT
	.align		4
.L_3145:
        /*002c*/ 	.byte	0x03, 0x1b
        /*002e*/ 	.short	0x00ff


	//----- nvinfo : EIATTR_NUM_BARRIERS
	.align		4
        /*0030*/ 	.byte	0x02, 0x4c
        /*0032*/ 	.byte	0x01
	.zero		1


	//----- nvinfo : EIATTR_MERCURY_ISA_VERSION
	.align		4
        /*0034*/ 	.byte	0x03, 0x5f
        /*0036*/ 	.short	0x0000


	//----- nvinfo : EIATTR_COOP_GROUP_MASK_REGIDS
	.align		4
        /*0038*/ 	.byte	0x04, 0x29
        /*003a*/ 	.short	(.L_3147 - .L_3146)


	//   ....[0]....
.L_3146:
        /*003c*/ 	.word	0xffffffff


	//   ....[1]....
        /*0040*/ 	.word	0xffffffff


	//   ....[2]....
        /*0044*/ 	.word	0xffffffff


	//   ....[3]....
        /*0048*/ 	.word	0xffffffff


	//   ....[4]....
        /*004c*/ 	.word	0xffffffff


	//   ....[5]....
        /*0050*/ 	.word	0xffffffff


	//   ....[6]....
        /*0054*/ 	.word	0xffffffff


	//   ....[7]....
        /*0058*/ 	.word	0xffffffff


	//   ....[8]....
        /*005c*/ 	.word	0xffffffff


	//   ....[9]....
        /*0060*/ 	.word	0xffffffff


	//   ....[10]....
        /*0064*/ 	.word	0xffffffff


	//   ....[11]....
        /*0068*/ 	.word	0xffffffff


	//   ....[12]....
        /*006c*/ 	.word	0xffffffff


	//   ....[13]....
        /*0070*/ 	.word	0xffffffff


	//   ....[14]....
        /*0074*/ 	.word	0xffffffff


	//   ....[15]....
        /*0078*/ 	.word	0xffffffff


	//   ....[16]....
        /*007c*/ 	.word	0xffffffff


	//   ....[17]....
        /*0080*/ 	.word	0xffffffff


	//   ....[18]....
        /*0084*/ 	.word	0xffffffff


	//   ....[19]....
        /*0088*/ 	.word	0xffffffff


	//   ....[20]....
        /*008c*/ 	.word	0xffffffff


	//   ....[21]....
        /*0090*/ 	.word	0xffffffff


	//   ....[22]....
        /*0094*/ 	.word	0xffffffff


	//   ....[23]....
        /*0098*/ 	.word	0xffffffff


	//   ....[24]....
        /*009c*/ 	.word	0xffffffff


	//   ....[25]....
        /*00a0*/ 	.word	0xffffffff


	//   ....[26]....
        /*00a4*/ 	.word	0xffffffff


	//   ....[27]....
        /*00a8*/ 	.word	0xffffffff


	//   ....[28]....
        /*00ac*/ 	.word	0xffffffff


	//   ....[29]....
        /*00b0*/ 	.word	0xffffffff


	//   ....[30]....
        /*00b4*/ 	.word	0xffffffff


	//   ....[31]....
        /*00b8*/ 	.word	0xffffffff


	//   ....[32]....
        /*00bc*/ 	.word	0xffffffff


	//   ....[33]....
        /*00c0*/ 	.word	0xffffffff


	//   ....[34]....
        /*00c4*/ 	.word	0xffffffff


	//   ....[35]....
        /*00c8*/ 	.word	0xffffffff


	//   ....[36]....
        /*00cc*/ 	.word	0xffffffff


	//   ....[37]....
        /*00d0*/ 	.word	0xffffffff


	//   ....[38]....
        /*00d4*/ 	.word	0xffffffff


	//   ....[39]....
        /*00d8*/ 	.word	0xffffffff


	//   ....[40]....
        /*00dc*/ 	.word	0xffffffff


	//   ....[41]....
        /*00e0*/ 	.word	0xffffffff


	//   ....[42]....
        /*00e4*/ 	.word	0xffffffff


	//   ....[43]....
        /*00e8*/ 	.word	0xffffffff


	//   ....[44]....
        /*00ec*/ 	.word	0xffffffff


	//   ....[45]....
        /*00f0*/ 	.word	0xffffffff


	//   ....[46]....
        /*00f4*/ 	.word	0xffffffff


	//   ....[47]....
        /*00f8*/ 	.word	0xffffffff


	//   ....[48]....
        /*00fc*/ 	.word	0xffffffff


	//   ....[49]....
        /*0100*/ 	.word	0xffffffff


	//   ....[50]....
        /*0104*/ 	.word	0xffffffff


	//   ....[51]....
        /*0108*/ 	.word	0xffffffff


	//   ....[52]....
        /*010c*/ 	.word	0xffffffff


	//   ....[53]....
        /*0110*/ 	.word	0xffffffff


	//----- nvinfo : EIATTR_COOP_GROUP_INSTR_OFFSETS
	.align		4
.L_3147:
        /*0114*/ 	.byte	0x04, 0x28
        /*0116*/ 	.short	(.L_3149 - .L_3148)


	//   ....[0]....
.L_3148:
        /*0118*/ 	.word	0x00000db0


	//   ....[1]....
        /*011c*/ 	.word	0x000010b0


	//   ....[2]....
        /*0120*/ 	.word	0x00001600


	//   ....[3]....
        /*0124*/ 	.word	0x00001850


	//   ....[4]....
        /*0128*/ 	.word	0x00001cc0


	//   ....[5]....
        /*012c*/ 	.word	0x000021d0


	//   ....[6]....
        /*0130*/ 	.word	0x00002930


	//   ....[7]....
        /*0134*/ 	.word	0x00003690


	//   ....[8]....
        /*0138*/ 	.word	0x00003cb0


	//   ....[9]....
        /*013c*/ 	.word	0x00004270


	//   ....[10]....
        /*0140*/ 	.word	0x00004290


	//   ....[11]....
        /*0144*/ 	.word	0x000042a0


	//   ....[12]....
        /*0148*/ 	.word	0x000042b0


	//   ....[13]....
        /*014c*/ 	.word	0x000042e0


	//   ....[14]....
        /*0150*/ 	.word	0x00004310


	//   ....[15]....
        /*0154*/ 	.word	0x00004330


	//   ....[16]....
        /*0158*/ 	.word	0x00004350


	//   ....[17]....
        /*015c*/ 	.word	0x00004380


	//   ....[18]....
        /*0160*/ 	.word	0x000043b0


	//   ....[19]....
        /*0164*/ 	.word	0x000043d0


	//   ....[20]....
        /*0168*/ 	.word	0x000043f0


	//   ....[21]....
        /*016c*/ 	.word	0x00004420


	//   ....[22]....
        /*0170*/ 	.word	0x00004450


	//   ....[23]....
        /*0174*/ 	.word	0x00004480


	//   ....[24]....
        /*0178*/ 	.word	0x000044b0


	//   ....[25]....
        /*017c*/ 	.word	0x00004500


	//   ....[26]....
        /*0180*/ 	.word	0x00004520


	//   ....[27]....
        /*0184*/ 	.word	0x00004540


	//   ....[28]....
        /*0188*/ 	.word	0x00004560


	//   ....[29]....
        /*018c*/ 	.word	0x00004590


	//   ....[30]....
        /*0190*/ 	.word	0x000045b0


	//   ....[31]....
        /*0194*/ 	.word	0x000045d0


	//   ....[32]....
        /*0198*/ 	.word	0x000045e0


	//   ....[33]....
        /*019c*/ 	.word	0x000045f0


	//   ....[34]....
        /*01a0*/ 	.word	0x00004600


	//   ....[35]....
        /*01a4*/ 	.word	0x00004620


	//   ....[36]....
        /*01a8*/ 	.word	0x00004640


	//   ....[37]....
        /*01ac*/ 	.word	0x000052f0


	//   ....[38]....
        /*01b0*/ 	.word	0x00005410


	//   ....[39]....
        /*01b4*/ 	.word	0x00005510


	//   ....[40]....
        /*01b8*/ 	.word	0x00005610


	//   ....[41]....
        /*01bc*/ 	.word	0x000056a0


	//   ....[42]....
        /*01c0*/ 	.word	0x000058f0


	//   ....[43]....
        /*01c4*/ 	.word	0x00005df0


	//   ....[44]....
        /*01c8*/ 	.word	0x00006280


	//   ....[45]....
        /*01cc*/ 	.word	0x000062d0


	//   ....[46]....
        /*01d0*/ 	.word	0x00006300


	//   ....[47]....
        /*01d4*/ 	.word	0x00006320


	//   ....[48]....
        /*01d8*/ 	.word	0x00006340


	//   ....[49]....
        /*01dc*/ 	.word	0x000063f0


	//   ....[50]....
        /*01e0*/ 	.word	0x00006440


	//   ....[51]....
        /*01e4*/ 	.word	0x00006460


	//   ....[52]....
        /*01e8*/ 	.word	0x00006480


	//   ....[53]....
        /*01ec*/ 	.word	0x000064a0


	//----- nvinfo : EIATTR_EXIT_INSTR_OFFSETS
	.align		4
.L_3149:
        /*01f0*/ 	.byte	0x04, 0x1c
        /*01f2*/ 	.short	(.L_3151 - .L_3150)


	//   ....[0]....
.L_3150:
        /*01f4*/ 	.word	0x00006560


	//   ....[1]....
        /*01f8*/ 	.word	0x000066a0


	//----- nvinfo : EIATTR_MAX_THREADS
	.align		4
.L_3151:
        /*01fc*/ 	.byte	0x04, 0x05
        /*01fe*/ 	.short	(.L_3153 - .L_3152)
.L_3152:
        /*0200*/ 	.word	0x00000020
        /*0204*/ 	.word	0x00000001
        /*0208*/ 	.word	0x00000001


	//----- nvinfo : EIATTR_CRS_STACK_SIZE
	.align		4
.L_3153:
        /*020c*/ 	.byte	0x04, 0x1e
        /*020e*/ 	.short	(.L_3155 - .L_3154)
.L_3154:
        /*0210*/ 	.word	0x00000000
.L_3155:


//--------------------- .nv.info._Z25selective_scan_bwd_kernelI32Selective_Scan_bwd_kernel_traitsILi32ELi8ELb0ELb1ELb1ELb1ELb0EN3c104HalfEfEEv12SSMParamsBwd --------------------------
	.section	.nv.info._Z25selective_scan_bwd_kernelI32Selective_Scan_bwd_kernel_traitsILi32ELi8ELb0ELb1ELb1ELb1ELb0EN3c104HalfEfEEv12SSMParamsBwd,"",@"SHT_CUDA_INFO"
	.sectionflags	@""
	.align	4


	//----- nvinfo : EIATTR_CUDA_API_VERSION
	.align		4
        /*0000*/ 	.byte	0x04, 0x37
        /*0002*/ 	.short	(.L_3157 - .L_3156)
.L_3156:
        /*0004*/ 	.word	0x00000082


	//----- nvinfo : EIATTR_SW2861232_WAR
	.align		4
.L_3157:
        /*0008*/ 	.byte	0x01, 0x35
	.zero		2


	//----- nvinfo : EIATTR_PARAM_CBANK
	.align		4
        /*000c*/ 	.byte	0x04, 0x0a
        /*000e*/ 	.short	(.L_3159 - .L_3158)
	.align		4
.L_3158:
        /*0010*/ 	.word	index@(.nv.constant0._Z25selective_scan_bwd_kernelI32Selective_Scan_bwd_kernel_traitsILi32ELi8ELb0ELb1ELb1ELb1ELb0EN3c104HalfEfEEv12SSMParamsBwd)
        /*0014*/ 	.short	0x0160
        /*0016*/ 	.short	0x01f0


	//----- nvinfo : EIATTR_CBANK_PARAM_SIZE
	.align		4
.L_3159:
        /*0018*/ 	.byte	0x03, 0x19
        /*001a*/ 	.short	0x01f0


	//----- nvinfo : EIATTR_KPARAM_INFO
	.align		4
        /*001c*/ 	.byte	0x04, 0x17
        /*001e*/ 	.short	(.L_3161 - .L_3160)
.L_3160:
        /*0020*/ 	.word	0x00000000
        /*0024*/ 	.short	0x0000
        /*0026*/ 	.short	0x0000
        /*0028*/ 	.byte	0x00, 0xf0, 0xc1, 0x07


	//----- nvinfo : EIATTR_MAXREG_COUNT
	.align		4
.L_3161:
        /*002c*/ 	.byte	0x03, 0x1b
        /*002e*/ 	.short	0x00ff


	//----- nvinfo : EIATTR_NUM_BARRIERS
	.align		4
        /*0030*/ 	.byte	0x02, 0x4c
        /*0032*/ 	.byte	0x01
	.zero		1


	//----- nvinfo : EIATTR_MERCURY_ISA_VERSION
	.align		4
        /*0034*/ 	.byte	0x03, 0x5f
        /*0036*/ 	.short	0x0000


	//----- nvinfo : EIATTR_COOP_GROUP_MASK_REGIDS
	.align		4
        /*0038*/ 	.byte	0x04, 0x29
        /*003a*/ 	.short	(.L_3163 - .L_3162)


	//   ....[0]....
.L_3162:
        /*003c*/ 	.word	0xffffffff


	//   ....[1]....
        /*0040*/ 	.word	0xffffffff


	//   ....[2]....
        /*0044*/ 	.word	0xffffffff


	//   ....[3]....
        /*0048*/ 	.word	0xffffffff


	//   ....[4]....
        /*004c*/ 	.word	0xffffffff


	//   ....[5]....
        /*0050*/ 	.word	0xffffffff


	//   ....[6]....
        /*0054*/ 	.word	0xffffffff


	//   ....[7]....
        /*0058*/ 	.word	0xffffffff


	//   ....[8]....
        /*005c*/ 	.word	0xffffffff


	//   ....[9]....
        /*0060*/ 	.word	0xffffffff


	//   ....[10]....
        /*0064*/ 	.word	0xffffffff


	//   ....[11]....
        /*0068*/ 	.word	0xffffffff


	//   ....[12]....
        /*006c*/ 	.word	0xffffffff


	//   ....[13]....
        /*0070*/ 	.word	0xffffffff


	//   ....[14]....
        /*0074*/ 	.word	0xffffffff


	//   ....[15]....
        /*0078*/ 	.word	0xffffffff


	//   ....[16]....
        /*007c*/ 	.word	0xffffffff


	//   ....[17]....
        /*0080*/ 	.word	0xffffffff


	//   ....[18]....
        /*0084*/ 	.word	0xffffffff


	//   ....[19]....
        /*0088*/ 	.word	0xffffffff


	//   ....[20]....
        /*008c*/ 	.word	0xffffffff


	//   ....[21]....
        /*0090*/ 	.word	0xffffffff


	//   ....[22]....
        /*0094*/ 	.word	0xffffffff


	//   ....[23]....
        /*0098*/ 	.word	0xffffffff


	//   ....[24]....
        /*009c*/ 	.word	0xffffffff


	//   ....[25]....
        /*00a0*/ 	.word	0xffffffff


	//   ....[26]....
        /*00a4*/ 	.word	0xffffffff


	//   ....[27]....
        /*00a8*/ 	.word	0xffffffff


	//   ....[28]....
        /*00ac*/ 	.word	0xffffffff


	//   ....[29]....
        /*00b0*/ 	.word	0xffffffff


	//   ....[30]....
        /*00b4*/ 	.word	0xffffffff


	//   ....[31]....
        /*00b8*/ 	.word	0xffffffff


	//   ....[32]....
        /*00bc*/ 	.word	0xffffffff


	//   ....[33]....
        /*00c0*/ 	.word	0xffffffff


	//   ....[34]....
        /*00c4*/ 	.word	0xffffffff


	//   ....[35]....
        /*00c8*/ 	.word	0xffffffff


	//   ....[36]....
        /*00cc*/ 	.word	0xffffffff


	//   ....[37]....
        /*00d0*/ 	.word	0xffffffff


	//   ....[38]....
        /*00d4*/ 	.word	0xffffffff


	//   ....[39]....
        /*00d8*/ 	.word	0xffffffff


	//   ....[40]....
        /*00dc*/ 	.word	0xffffffff


	//   ....[41]....
        /*00e0*/ 	.word	0xffffffff


	//   ....[42]....
        /*00e4*/ 	.word	0xffffffff


	//   ....[43]....
        /*00e8*/ 	.word	0xffffffff


	//   ....[44]....
        /*00ec*/ 	.word	0xffffffff


	//   ....[45]....
        /*00f0*/ 	.word	0xffffffff


	//   ....[46]....
        /*00f4*/ 	.word	0xffffffff


	//   ....[47]....
        /*00f8*/ 	.word	0xffffffff


	//   ....[48]....
        /*00fc*/ 	.word	0xffffffff


	//   ....[49]....
        /*0100*/ 	.word	0xffffffff


	//   ....[50]....
        /*0104*/ 	.word	0xffffffff


	//----- nvinfo : EIATTR_COOP_GROUP_INSTR_OFFSETS
	.align		4
.L_3163:
        /*0108*/ 	.byte	0x04, 0x28
        /*010a*/ 	.short	(.L_3165 - .L_3164)


	//   ....[0]....
.L_3164:
        /*010c*/ 	.word	0x00000e40


	//   ....[1]....
        /*0110*/ 	.word	0x00001060


	//   ....[2]....
        /*0114*/ 	.word	0x00001370


	//   ....[3]....
        /*0118*/ 	.word	0x00003080


	//   ....[4]....
        /*011c*/ 	.word	0x000035c0


	//   ....[5]....
        /*0120*/ 	.word	0x00003c30


	//   ....[6]....
        /*0124*/ 	.word	0x00003c50


	//   ....[7]....
        /*0128*/ 	.word	0x00003c60


	//   ....[8]....
        /*012c*/ 	.word	0x00003c70


	//   ....[9]....
        /*0130*/ 	.word	0x00003cc0


	//   ....[10]....
        /*0134*/ 	.word	0x00003ce0


	//   ....[11]....
        /*0138*/ 	.word	0x00003d00


	//   ....[12]....
        /*013c*/ 	.word	0x00003d10


	//   ....[13]....
        /*0140*/ 	.word	0x00003d40


	//   ....[14]....
        /*0144*/ 	.word	0x00003d70


	//   ....[15]....
        /*0148*/ 	.word	0x00003d90


	//   ....[16]....
        /*014c*/ 	.word	0x00003db0


	//   ....[17]....
        /*0150*/ 	.word	0x00003e20


	//   ....[18]....
        /*0154*/ 	.word	0x00003e40


	//   ....[19]....
        /*0158*/ 	.word	0x00003e60


	//   ....[20]....
        /*015c*/ 	.word	0x00003e70


	//   ....[21]....
        /*0160*/ 	.word	0x00003ee0


	//   ....[22]....
        /*0164*/ 	.word	0x00003f00


	//   ....[23]....
        /*0168*/ 	.word	0x00003f10


	//   ....[24]....
        /*016c*/ 	.word	0x00003f20


	//   ....[25]....
        /*0170*/ 	.word	0x00003f40


	//   ....[26]....
        /*0174*/ 	.word	0x00003f70


	//   ....[27]....
        /*0178*/ 	.word	0x00003f90


	//   ....[28]....
        /*017c*/ 	.word	0x00003fb0


	//   ....[29]....
        /*0180*/ 	.word	0x00003fc0


	//   ....[30]....
        /*0184*/ 	.word	0x00003fd0


	//   ....[31]....
        /*0188*/ 	.word	0x00003fe0


	//   ....[32]....
        /*018c*/ 	.word	0x00004030


	//   ....[33]....
        /*0190*/ 	.word	0x00004ce0


	//   ....[34]....
        /*0194*/ 	.word	0x00004e00


	//   ....[35]....
        /*0198*/ 	.word	0x00004f00


	//   ....[36]....
        /*019c*/ 	.word	0x00005000


	//   ....[37]....
        /*01a0*/ 	.word	0x00005090


	//   ....[38]....
        /*01a4*/ 	.word	0x00005430


	//   ....[39]....
        /*01a8*/ 	.word	0x00005810


	//   ....[40]....
        /*01ac*/ 	.word	0x00005ea0


	//   ....[41]....
        /*01b0*/ 	.word	0x00006320


	//   ....[42]....
        /*01b4*/ 	.word	0x00006370


	//   ....[43]....
        /*01b8*/ 	.word	0x000063a0


	//   ....[44]....
        /*01bc*/ 	.word	0x000063c0


	//   ....[45]....
        /*01c0*/ 	.word	0x000063e0


	//   ....[46]....
        /*01c4*/ 	.word	0x00006490


	//   ....[47]....
        /*01c8*/ 	.word	0x000064e0


	//   ....[48]....
        /*01cc*/ 	.word	0x00006500


	//   ....[49]....
        /*01d0*/ 	.word	0x00006520


	//   ....[50]....
        /*01d4*/ 	.word	0x00006540


	//----- nvinfo : EIATTR_EXIT_INSTR_OFFSETS
	.align		4
.L_3165:
        /*01d8*/ 	.byte	0x04, 0x1c
        /*01da*/ 	.short	(.L_3167 - .L_3166)


	//   ....[0]....
.L_3166:
        /*01dc*/ 	.word	0x00006600


	//   ....[1]....
        /*01e0*/ 	.word	0x00006740


	//----- nvinfo : EIATTR_MAX_THREADS
	.align		4
.L_3167:
        /*01e4*/ 	.byte	0x04, 0x05
        /*01e6*/ 	.short	(.L_3169 - .L_3168)
.L_3168:
        /*01e8*/ 	.word	0x00000020
        /*01ec*/ 	.word	0x00000001
        /*01f0*/ 	.word	0x00000001


	//----- nvinfo : EIATTR_CRS_STACK_SIZE
	.align		4
.L_3169:
        /*01f4*/ 	.byte	0x04, 0x1e
        /*01f6*/ 	.short	(.L_3171 - .L_3170)
.L_3170:
        /*01f8*/ 	.word	0x00000000
.L_3171:


//--------------------- .nv.info._Z25selective_scan_bwd_kernelI32Selective_Scan_bwd_kernel_traitsILi32ELi8ELb0ELb1ELb1ELb1ELb1EN3c104HalfEfEEv12SSMParamsBwd --------------------------
	.section	.nv.info._Z25selective_scan_bwd_kernelI32Selective_Scan_bwd_kernel_traitsILi32ELi8ELb0ELb1ELb1ELb1ELb1EN3c104HalfEfEEv12SSMParamsBwd,"",@"SHT_CUDA_INFO"
	.sectionflags	@""
	.align	4


	//----- nvinfo : EIATTR_CUDA_API_VERSION
	.align		4
        /*0000*/ 	.byte	0x04, 0x37
        /*0002*/ 	.short	(.L_3173 - .L_3172)
.L_3172:
        /*0004*/ 	.word	0x00000082


	//----- nvinfo : EIATTR_SW2861232_WAR
	.align		4
.L_3173:
        /*0008*/ 	.byte	0x01, 0x35
	.zero		2


	//----- nvinfo : EIATTR_PARAM_CBANK
	.align		4
        /*000c*/ 	.byte	0x04, 0x0a
        /*000e*/ 	.short	(.L_3175 - .L_3174)
	.align		4
.L_3174:
        /*0010*/ 	.word	index@(.nv.constant0._Z25selective_scan_bwd_kernelI32Selective_Scan_bwd_kernel_traitsILi32ELi8ELb0ELb1ELb1ELb1ELb1EN3c104HalfEfEEv12SSMParamsBwd)
        /*0014*/ 	.short	0x0160
        /*0016*/ 	.short	0x01f0


	//----- nvinfo : EIATTR_CBANK_PARAM_SIZE
	.align		4
.L_3175:
        /*0018*/ 	.byte	0x03, 0x19
        /*001a*/ 	.short	0x01f0


	//----- nvinfo : EIATTR_KPARAM_INFO
	.align		4
        /*001c*/ 	.byte	0x04, 0x17
        /*001e*/ 	.short	(.L_3177 - .L_3176)
.L_3176:
        /*0020*/ 	.word	0x00000000
        /*0024*/ 	.short	0x0000
        /*0026*/ 	.short	0x0000
        /*0028*/ 	.byte	0x00, 0xf0, 0xc1, 0x07


	//----- nvinfo : EIATTR_MAXREG_COUNT
	.align		4
.L_3177:
        /*002c*/ 	.byte	0x03, 0x1b
        /*002e*/ 	.short	0x00ff


	//----- nvinfo : EIATTR_NUM_BARRIERS
	.align		4
        /*0030*/ 	.byte	0x02, 0x4c
        /*0032*/ 	.byte	0x01
	.zero		1


	//----- nvinfo : EIATTR_MERCURY_ISA_VERSION
	.align		4
        /*0034*/ 	.byte	0x03, 0x5f
        /*0036*/ 	.short	0x0000


	//----- nvinfo : EIATTR_COOP_GROUP_MASK_REGIDS
	.align		4
        /*0038*/ 	.byte	0x04, 0x29
        /*003a*/ 	.short	(.L_3179 - .L_3178)


	//   ....[0]....
.L_3178:
        /*003c*/ 	.word	0xffffffff


	//   ....[1]....
        /*0040*/ 	.word	0xffffffff


	//   ....[2]....
        /*0044*/ 	.word	0xffffffff


	//   ....[3]....
        /*0048*/ 	.word	0xffffffff


	//   ....[4]....
        /*004c*/ 	.word	0xffffffff


	//   ....[5]....
        /*0050*/ 	.word	0xffffffff


	//   ....[6]....
        /*0054*/ 	.word	0xffffffff


	//   ....[7]....
        /*0058*/ 	.word	0xffffffff


	//   ....[8]....
        /*005c*/ 	.word	0xffffffff


	//   ....[9]....
        /*0060*/ 	.word	0xffffffff


	//   ....[10]....
        /*0064*/ 	.word	0xffffffff


	//   ....[11]....
        /*0068*/ 	.word	0xffffffff


	//   ....[12]....
        /*006c*/ 	.word	0xffffffff


	//   ....[13]....
        /*0070*/ 	.word	0xffffffff


	//   ....[14]....
        /*0074*/ 	.word	0xffffffff


	//   ....[15]....
        /*0078*/ 	.word	0xffffffff


	//   ....[16]....
        /*007c*/ 	.word	0xffffffff


	//   ....[17]....
        /*0080*/ 	.word	0xffffffff


	//   ....[18]....
        /*0084*/ 	.word	0xffffffff


	//   ....[19]....
        /*0088*/ 	.word	0xffffffff


	//   ....[20]....
        /*008c*/ 	.word	0xffffffff


	//   ....[21]....
        /*0090*/ 	.word	0xffffffff


	//   ....[22]....
        /*0094*/ 	.word	0xffffffff


	//   ....[23]....
        /*0098*/ 	.word	0xffffffff


	//   ....[24]....
        /*009c*/ 	.word	0xffffffff


	//   ....[25]....
        /*00a0*/ 	.word	0xffffffff


	//   ....[26]....
        /*00a4*/ 	.word	0xffffffff


	//   ....[27]....
        /*00a8*/ 	.word	0xffffffff


	//   ....[28]....
        /*00ac*/ 	.word	0xffffffff


	//   ....[29]....
        /*00b0*/ 	.word	0xffffffff


	//   ....[30]....
        /*00b4*/ 	.word	0xffffffff


	//   ....[31]....
        /*00b8*/ 	.word	0xffffffff


	//   ....[32]....
        /*00bc*/ 	.word	0xffffffff


	//   ....[33]....
        /*00c0*/ 	.word	0xffffffff


	//   ....[34]....
        /*00c4*/ 	.word	0xffffffff


	//   ....[35]....
        /*00c8*/ 	.word	0xffffffff


	//   ....[36]....
        /*00cc*/ 	.word	0xffffffff


	//   ....[37]....
        /*00d0*/ 	.word	0xffffffff


	//   ....[38]....
        /*00d4*/ 	.word	0xffffffff


	//   ....[39]....
        /*00d8*/ 	.word	0xffffffff


	//   ....[40]....
        /*00dc*/ 	.word	0xffffffff


	//   ....[41]....
        /*00e0*/ 	.word	0xffffffff


	//   ....[42]....
        /*00e4*/ 	.word	0xffffffff


	//   ....[43]....
        /*00e8*/ 	.word	0xffffffff


	//   ....[44]....
        /*00ec*/ 	.word	0xffffffff


	//   ....[45]....
        /*00f0*/ 	.word	0xffffffff


	//   ....[46]....
        /*00f4*/ 	.word	0xffffffff


	//   ....[47]....
        /*00f8*/ 	.word	0xffffffff


	//   ....[48]....
        /*00fc*/ 	.word	0xffffffff


	//   ....[49]....
        /*0100*/ 	.word	0xffffffff


	//   ....[50]....
        /*0104*/ 	.word	0xffffffff


	//   ....[51]....
        /*0108*/ 	.word	0xffffffff


	//   ....[52]....
        /*010c*/ 	.word	0xffffffff


	//   ....[53]....
        /*0110*/ 	.word	0xffffffff


	//   ....[54]....
        /*0114*/ 	.word	0xffffffff


	//----- nvinfo : EIATTR_COOP_GROUP_INSTR_OFFSETS
	.align		4
.L_3179:
        /*0118*/ 	.byte	0x04, 0x28
        /*011a*/ 	.short	(.L_3181 - .L_3180)


	//   ....[0]....
.L_3180:
        /*011c*/ 	.word	0x00000df0


	//   ....[1]....
        /*0120*/ 	.word	0x000010a0


	//   ....[2]....
        /*0124*/ 	.word	0x00001640


	//   ....[3]....
        /*0128*/ 	.word	0x00002ad0


	//   ....[4]....
        /*012c*/ 	.word	0x00002fe0


	//   ....[5]....
        /*0130*/ 	.word	0x00003440


	//   ....[6]....
        /*0134*/ 	.word	0x00003aa0


	//   ....[7]....
        /*0138*/ 	.word	0x00004810


	//   ....[8]....
        /*013c*/ 	.word	0x00004db0


	//   ....[9]....
        /*0140*/ 	.word	0x00005420


	//   ....[10]....
        /*0144*/ 	.word	0x00005440


	//   ....[11]....
        /*0148*/ 	.word	0x00005450


	//   ....[12]....
        /*014c*/ 	.word	0x00005460


	//   ....[13]....
        /*0150*/ 	.word	0x00005470


	//   ....[14]....
        /*0154*/ 	.word	0x000054a0


	//   ....[15]....
        /*0158*/ 	.word	0x000054d0


	//   ....[16]....
        /*015c*/ 	.word	0x000054f0


	//   ....[17]....
        /*0160*/ 	.word	0x00005510


	//   ....[18]....
        /*0164*/ 	.word	0x00005540


	//   ....[19]....
        /*0168*/ 	.word	0x00005570


	//   ....[20]....
        /*016c*/ 	.word	0x00005590


	//   ....[21]....
        /*0170*/ 	.word	0x000055b0


	//   ....[22]....
        /*0174*/ 	.word	0x000055e0


	//   ....[23]....
        /*0178*/ 	.word	0x00005610


	//   ....[24]....
        /*017c*/ 	.word	0x00005640


	//   ....[25]....
        /*0180*/ 	.word	0x00005670


	//   ....[26]....
        /*0184*/ 	.word	0x000056c0


	//   ....[27]....
        /*0188*/ 	.word	0x000056e0


	//   ....[28]....
        /*018c*/ 	.word	0x00005700


	//   ....[29]....
        /*0190*/ 	.word	0x00005720


	//   ....[30]....
        /*0194*/ 	.word	0x00005760


	//   ....[31]....
        /*0198*/ 	.word	0x00005780


	//   ....[32]....
        /*019c*/ 	.word	0x00005790


	//   ....[33]....
        /*01a0*/ 	.word	0x000057a0


	//   ....[34]....
        /*01a4*/ 	.word	0x000057b0


	//   ....[35]....
        /*01a8*/ 	.word	0x000057d0


	//   ....[36]....
        /*01ac*/ 	.word	0x000057f0


	//   ....[37]....
        /*01b0*/ 	.word	0x00006490


	//   ....[38]....
        /*01b4*/ 	.word	0x000065b0


	//   ....[39]....
        /*01b8*/ 	.word	0x000066b0


	//   ....[40]....
        /*01bc*/ 	.word	0x00006710


	//   ....[41]....
        /*01c0*/ 	.word	0x000067e0


	//   ....[42]....
        /*01c4*/ 	.word	0x00006bd0


	//   ....[43]....
        /*01c8*/ 	.word	0x00006f90


	//   ....[44]....
        /*01cc*/ 	.word	0x00007630


	//   ....[45]....
        /*01d0*/ 	.word	0x00007ac0


	//   ....[46]....
        /*01d4*/ 	.word	0x00007b10


	//   ....[47]....
        /*01d8*/ 	.word	0x00007b40


	//   ....[48]....
        /*01dc*/ 	.word	0x00007b60


	//   ....[49]....
        /*01e0*/ 	.word	0x00007b80


	//   ....[50]....
        /*01e4*/ 	.word	0x00007c30


	//   ....[51]....
        /*01e8*/ 	.word	0x00007c80


	//   ....[52]....
        /*01ec*/ 	.word	0x00007ca0


	//   ....[53]....
        /*01f0*/ 	.word	0x00007cc0


	//   ....[54]....
        /*01f4*/ 	.word	0x00007ce0


	//----- nvinfo : EIATTR_EXIT_INSTR_OFFSETS
	.align		4
.L_3181:
        /*01f8*/ 	.byte	0x04, 0x1c
        /*01fa*/ 	.short	(.L_3183 - .L_3182)


	//   ....[0]....
.L_3182:
        /*01fc*/ 	.word	0x00007da0


	//   ....[1]....
        /*0200*/ 	.word	0x00007ee0


	//----- nvinfo : EIATTR_MAX_THREADS
	.align		4
.L_3183:
        /*0204*/ 	.byte	0x04, 0x05
        /*0206*/ 	.short	(.L_3185 - .L_3184)
.L_3184:
        /*0208*/ 	.word	0x00000020
        /*020c*/ 	.word	0x00000001
        /*0210*/ 	.word	0x00000001


	//----- nvinfo : EIATTR_CRS_STACK_SIZE
	.align		4
.L_3185:
        /*0214*/ 	.byte	0x04, 0x1e
        /*0216*/ 	.short	(.L_3187 - .L_3186)
.L_3186:
        /*0218*/ 	.word	0x00000000
.L_3187:


//--------------------- .nv.info._Z25selective_scan_bwd_kernelI32Selective_Scan_bwd_kernel_traitsILi32ELi8ELb1ELb0ELb0ELb0ELb0EN3c104HalfEfEEv12SSMParamsBwd --------------------------
	.section	.nv.info._Z25selective_scan_bwd_kernelI32Selective_Scan_bwd_kernel_traitsILi32ELi8ELb1ELb0ELb0ELb0ELb0EN3c104HalfEfEEv12SSMParamsBwd,"",@"SHT_CUDA_INFO"
	.sectionflags	@""
	.align	4


	//----- nvinfo : EIATTR_CUDA_API_VERSION
	.align		4
        /*0000*/ 	.byte	0x04, 0x37
        /*0002*/ 	.short	(.L_3189 - .L_3188)
.L_3188:
        /*0004*/ 	.word	0x00000082


	//----- nvinfo : EIATTR_SW2861232_WAR
	.align		4
.L_3189:
        /*0008*/ 	.byte	0x01, 0x35
	.zero		2


	//----- nvinfo : EIATTR_PARAM_CBANK
	.align		4
        /*000c*/ 	.byte	0x04, 0x0a
        /*000e*/ 	.short	(.L_3191 - .L_3190)
	.align		4
.L_3190:
        /*0010*/ 	.word	index@(.nv.constant0._Z25selective_scan_bwd_kernelI32Selective_Scan_bwd_kernel_traitsILi32ELi8ELb1ELb0ELb0ELb0ELb0EN3c104HalfEfEEv12SSMParamsBwd)
        /*0014*/ 	.short	0x0160
        /*0016*/ 	.short	0x01f0


	//----- nvinfo : EIATTR_CBANK_PARAM_SIZE
	.align		4
.L_3191:
        /*0018*/ 	.byte	0x03, 0x19
        /*001a*/ 	.short	0x01f0


	//----- nvinfo : EIATTR_KPARAM_INFO
	.align		4
        /*001c*/ 	.byte	0x04, 0x17
        /*001e*/ 	.short	(.L_3193 - .L_3192)
.L_3192:
        /*0020*/ 	.word	0x00000000
        /*0024*/ 	.short	0x0000
        /*0026*/ 	.short	0x0000
        /*0028*/ 	.byte	0x00, 0xf0, 0xc1, 0x07


	//----- nvinfo : EIATTR_MAXREG_COUNT
	.align		4
.L_3193:
        /*002c*/ 	.byte	0x03, 0x1b
        /*002e*/ 	.short	0x00ff


	//----- nvinfo : EIATTR_NUM_BARRIERS
	.align		4
        /*0030*/ 	.byte	0x02, 0x4c
        /*0032*/ 	.byte	0x01
	.zero		1


	//----- nvinfo : EIATTR_MERCURY_ISA_VERSION
	.align		4
        /*0034*/ 	.byte	0x03, 0x5f
        /*0036*/ 	.short	0x0000


	//----- nvinfo : EIATTR_COOP_GROUP_MASK_REGIDS
	.align		4
        /*0038*/ 	.byte	0x04, 0x29
        /*003a*/ 	.short	(.L_3195 - .L_3194)


	//   ....[0]....
.L_3194:
        /*003c*/ 	.word	0xffffffff


	//   ....[1]....
        /*0040*/ 	.word	0xffffffff


	//   ....[2]....
        /*0044*/ 	.word	0xffffffff


	//   ....[3]....
        /*0048*/ 	.word	0xffffffff


	//   ....[4]....
        /*004c*/ 	.word	0xffffffff


	//   ....[5]....
        /*0050*/ 	.word	0xffffffff


	//   ....[6]....
        /*0054*/ 	.word	0xffffffff


	//   ....[7]....
        /*0058*/ 	.word	0xffffffff


	//   ....[8]....
        /*005c*/ 	.word	0xffffffff


	//   ....[9]....
        /*0060*/ 	.word	0xffffffff


	//   ....[10]....
        /*0064*/ 	.word	0xffffffff


	//   ....[11]....
        /*0068*/ 	.word	0xffffffff


	//   ....[12]....
        /*006c*/ 	.word	0xffffffff


	//   ....[13]....
        /*0070*/ 	.word	0xffffffff


	//   ....[14]....
        /*0074*/ 	.word	0xffffffff


	//   ....[15]....
        /*0078*/ 	.word	0xffffffff


	//   ....[16]....
        /*007c*/ 	.word	0xffffffff


	//   ....[17]....
        /*0080*/ 	.word	0xffffffff


	//   ....[18]....
        /*0084*/ 	.word	0xffffffff


	//   ....[19]....
        /*0088*/ 	.word	0xffffffff


	//   ....[20]....
        /*008c*/ 	.word	0xffffffff


	//   ....[21]....
        /*0090*/ 	.word	0xffffffff


	//   ....[22]....
        /*0094*/ 	.word	0xffffffff


	//   ....[23]....
        /*0098*/ 	.word	0xffffffff


	//   ....[24]....
        /*009c*/ 	.word	0xffffffff


	//   ....[25]....
        /*00a0*/ 	.word	0xffffffff


	//   ....[26]....
        /*00a4*/ 	.word	0xffffffff


	//   ....[27]....
        /*00a8*/ 	.word	0xffffffff


	//   ....[28]....
        /*00ac*/ 	.word	0xffffffff


	//   ....[29]....
        /*00b0*/ 	.word	0xffffffff


	//   ....[30]....
        /*00b4*/ 	.word	0xffffffff


	//   ....[31]....
        /*00b8*/ 	.word	0xffffffff


	//   ....[32]....
        /*00bc*/ 	.word	0xffffffff


	//   ....[33]....
        /*00c0*/ 	.word	0xffffffff


	//   ....[34]....
        /*00c4*/ 	.word	0xffffffff


	//   ....[35]....
        /*00c8*/ 	.word	0xffffffff


	//   ....[36]....
        /*00cc*/ 	.word	0xffffffff


	//   ....[37]....
        /*00d0*/ 	.word	0xffffffff


	//   ....[38]....
        /*00d4*/ 	.word	0xffffffff


	//   ....[39]....
        /*00d8*/ 	.word	0xffffffff


	//   ....[40]....
        /*00dc*/ 	.word	0xffffffff


	//   ....[41]....
        /*00e0*/ 	.word	0xffffffff


	//   ....[42]....
        /*00e4*/ 	.word	0xffffffff


	//   ....[43]....
        /*00e8*/ 	.word	0xffffffff


	//   ....[44]....
        /*00ec*/ 	.word	0xffffffff


	//   ....[45]....
        /*00f0*/ 	.word	0xffffffff


	//   ....[46]....
        /*00f4*/ 	.word	0xffffffff


	//   ....[47]....
        /*00f8*/ 	.word	0xffffffff


	//   ....[48]....
        /*00fc*/ 	.word	0xffffffff


	//   ....[49]....
        /*0100*/ 	.word	0xffffffff


	//   ....[50]....
        /*0104*/ 	.word	0xffffffff


	//   ....[51]....
        /*0108*/ 	.word	0xffffffff


	//   ....[52]....
        /*010c*/ 	.word	0xffffffff


	//----- nvinfo : EIATTR_COOP_GROUP_INSTR_OFFSETS
	.align		4
.L_3195:
        /*0110*/ 	.byte	0x04, 0x28
        /*0112*/ 	.short	(.L_3197 - .L_3196)


	//   ....[0]....
.L_3196:
        /*0114*/ 	.word	0x00000610


	//   ....[1]....
        /*0118*/ 	.word	0x00000680


	//   ....[2]....
        /*011c*/ 	.word	0x00000720


	//   ....[3]....
        /*0120*/ 	.word	0x000012f0


	//   ....[4]....
        /*0124*/ 	.word	0x00001320


	//   ....[5]....
        /*0128*/ 	.word	0x00001360


	//   ....[6]....
        /*012c*/ 	.word	0x00001370


	//   ....[7]....
        /*0130*/ 	.word	0x000013a0


	//   ....[8]....
        /*0134*/ 	.word	0x000013c0


	//   ....[9]....
        /*0138*/ 	.word	0x000013f0


	//   ....[10]....
        /*013c*/ 	.word	0x00001410


	//   ....[11]....
        /*0140*/ 	.word	0x00001440


	//   ....[12]....
        /*0144*/ 	.word	0x00001460


	//   ....[13]....
        /*0148*/ 	.word	0x000014a0


	//   ....[14]....
        /*014c*/ 	.word	0x000014b0


	//   ....[15]....
        /*0150*/ 	.word	0x000014f0


	//   ....[16]....
        /*0154*/ 	.word	0x00001510


	//   ....[17]....
        /*0158*/ 	.word	0x00001560


	//   ....[18]....
        /*015c*/ 	.word	0x00001580


	//   ....[19]....
        /*0160*/ 	.word	0x000015e0


	//   ....[20]....
        /*0164*/ 	.word	0x000015f0


	//   ....[21]....
        /*0168*/ 	.word	0x00001620


	//   ....[22]....
        /*016c*/ 	.word	0x00001640


	//   ....[23]....
        /*0170*/ 	.word	0x00001670


	//   ....[24]....
        /*0174*/ 	.word	0x00001680


	//   ....[25]....
        /*0178*/ 	.word	0x000016a0


	//   ....[26]....
        /*017c*/ 	.word	0x000016d0


	//   ....[27]....
        /*0180*/ 	.word	0x000016e0


	//   ....[28]....
        /*0184*/ 	.word	0x000016f0


	//   ....[29]....
        /*0188*/ 	.word	0x00001700


	//   ....[30]....
        /*018c*/ 	.word	0x00001710


	//   ....[31]....
        /*0190*/ 	.word	0x00001a70


	//   ....[32]....
        /*0194*/ 	.word	0x00001aa0


	//   ....[33]....
        /*0198*/ 	.word	0x00001b90


	//   ....[34]....
        /*019c*/ 	.word	0x00001bc0


	//   ....[35]....
        /*01a0*/ 	.word	0x00001ca0


	//   ....[36]....
        /*01a4*/ 	.word	0x00001cd0


	//   ....[37]....
        /*01a8*/ 	.word	0x00001db0


	//   ....[38]....
        /*01ac*/ 	.word	0x00001de0


	//   ....[39]....
        /*01b0*/ 	.word	0x00001e50


	//   ....[40]....
        /*01b4*/ 	.word	0x00001e60


	//   ....[41]....
        /*01b8*/ 	.word	0x00002200


	//   ....[42]....
        /*01bc*/ 	.word	0x00002400


	//   ....[43]....
        /*01c0*/ 	.word	0x000024f0


	//   ....[44]....
        /*01c4*/ 	.word	0x00002540


	//   ....[45]....
        /*01c8*/ 	.word	0x00002570


	//   ....[46]....
        /*01cc*/ 	.word	0x00002590


	//   ....[47]....
        /*01d0*/ 	.word	0x000025b0


	//   ....[48]....
        /*01d4*/ 	.word	0x00002660


	//   ....[49]....
        /*01d8*/ 	.word	0x000026b0


	//   ....[50]....
        /*01dc*/ 	.word	0x000026d0


	//   ....[51]....
        /*01e0*/ 	.word	0x000026f0


	//   ....[52]....
        /*01e4*/ 	.word	0x00002710


	//----- nvinfo : EIATTR_EXIT_INSTR_OFFSETS
	.align		4
.L_3197:
        /*01e8*/ 	.byte	0x04, 0x1c
        /*01ea*/ 	.short	(.L_3199 - .L_3198)


	//   ....[0]....
.L_3198:
        /*01ec*/ 	.word	0x000027d0


	//   ....[1]....
        /*01f0*/ 	.word	0x00002c30


	//----- nvinfo : EIATTR_MAX_THREADS
	.align		4
.L_3199:
        /*01f4*/ 	.byte	0x04, 0x05
        /*01f6*/ 	.short	(.L_3201 - .L_3200)
.L_3200:
        /*01f8*/ 	.word	0x00000020
        /*01fc*/ 	.word	0x00000001
        /*0200*/ 	.word	0x00000001


	//----- nvinfo : EIATTR_CRS_STACK_SIZE
	.align		4
.L_3201:
        /*0204*/ 	.byte	0x04, 0x1e
        /*0206*/ 	.short	(.L_3203 - .L_3202)
.L_3202:
        /*0208*/ 	.word	0x00000000
.L_3203:


//--------------------- .nv.info._Z25selective_scan_bwd_kernelI32Selective_Scan_bwd_kernel_traitsILi32ELi8ELb1ELb0ELb0ELb0ELb1EN3c104HalfEfEEv12SSMParamsBwd --------------------------
	.section	.nv.info._Z25selective_scan_bwd_kernelI32Selective_Scan_bwd_kernel_traitsILi32ELi8ELb1ELb0ELb0ELb0ELb1EN3c104HalfEfEEv12SSMParamsBwd,"",@"SHT_CUDA_INFO"
	.sectionflags	@""
	.align	4


	//----- nvinfo : EIATTR_CUDA_API_VERSION
	.align		4
        /*0000*/ 	.byte	0x04, 0x37
        /*0002*/ 	.short	(.L_3205 - .L_3204)
.L_3204:
        /*0004*/ 	.word	0x00000082


	//----- nvinfo : EIATTR_SW2861232_WAR
	.align		4
.L_3205:
        /*0008*/ 	.byte	0x01, 0x35
	.zero		2


	//----- nvinfo : EIATTR_PARAM_CBANK
	.align		4
        /*000c*/ 	.byte	0x04, 0x0a
        /*000e*/ 	.short	(.L_3207 - .L_3206)
	.align		4
.L_3206:
        /*0010*/ 	.word	index@(.nv.constant0._Z25selective_scan_bwd_kernelI32Selective_Scan_bwd_kernel_traitsILi32ELi8ELb1ELb0ELb0ELb0ELb1EN3c104HalfEfEEv12SSMParamsBwd)
        /*0014*/ 	.short	0x0160
        /*0016*/ 	.short	0x01f0


	//----- nvinfo : EIATTR_CBANK_PARAM_SIZE
	.align		4
.L_3207:
        /*0018*/ 	.byte	0x03, 0x19
        /*001a*/ 	.short	0x01f0


	//----- nvinfo : EIATTR_KPARAM_INFO
	.align		4
        /*001c*/ 	.byte	0x04, 0x17
        /*001e*/ 	.short	(.L_3209 - .L_3208)
.L_3208:
        /*0020*/ 	.word	0x00000000
        /*0024*/ 	.short	0x0000
        /*0026*/ 	.short	0x0000
        /*0028*/ 	.byte	0x00, 0xf0, 0xc1, 0x07


	//----- nvinfo : EIATTR_MAXREG_COUNT
	.align		4
.L_3209:
        /*002c*/ 	.byte	0x03, 0x1b
        /*002e*/ 	.short	0x00ff


	//----- nvinfo : EIATTR_NUM_BARRIERS
	.align		4
        /*0030*/ 	.byte	0x02, 0x4c
        /*0032*/ 	.byte	0x01
	.zero		1


	//----- nvinfo : EIATTR_MERCURY_ISA_VERSION
	.align		4
        /*0034*/ 	.byte	0x03, 0x5f
        /*0036*/ 	.short	0x0000


	//----- nvinfo : EIATTR_COOP_GROUP_MASK_REGIDS
	.align		4
        /*0038*/ 	.byte	0x04, 0x29
        /*003a*/ 	.short	(.L_3211 - .L_3210)


	//   ....[0]....
.L_3210:
        /*003c*/ 	.word	0xffffffff


	//   ....[1]....
        /*0040*/ 	.word	0xffffffff


	//   ....[2]....
        /*0044*/ 	.word	0xffffffff


	//   ....[3]....
        /*0048*/ 	.word	0xffffffff


	//   ....[4]....
        /*004c*/ 	.word	0xffffffff


	//   ....[5]....
        /*0050*/ 	.word	0xffffffff


	//   ....[6]....
        /*0054*/ 	.word	0xffffffff


	//   ....[7]....
        /*0058*/ 	.word	0xffffffff


	//   ....[8]....
        /*005c*/ 	.word	0xffffffff


	//   ....[9]....
        /*0060*/ 	.word	0xffffffff


	//   ....[10]....
        /*0064*/ 	.word	0xffffffff


	//   ....[11]....
        /*0068*/ 	.word	0xffffffff


	//   ....[12]....
        /*006c*/ 	.word	0xffffffff


	//   ....[13]....
        /*0070*/ 	.word	0xffffffff


	//   ....[14]....
        /*0074*/ 	.word	0xffffffff


	//   ....[15]....
        /*0078*/ 	.word	0xffffffff


	//   ....[16]....
        /*007c*/ 	.word	0xffffffff


	//   ....[17]....
        /*0080*/ 	.word	0xffffffff


	//   ....[18]....
        /*0084*/ 	.word	0xffffffff


	//   ....[19]....
        /*0088*/ 	.word	0xffffffff


	//   ....[20]....
        /*008c*/ 	.word	0xffffffff


	//   ....[21]....
        /*0090*/ 	.word	0xffffffff


	//   ....[22]....
        /*0094*/ 	.word	0xffffffff


	//   ....[23]....
        /*0098*/ 	.word	0xffffffff


	//   ....[24]....
        /*009c*/ 	.word	0xffffffff


	//   ....[25]....
        /*00a0*/ 	.word	0xffffffff


	//   ....[26]....
        /*00a4*/ 	.word	0xffffffff


	//   ....[27]....
        /*00a8*/ 	.word	0xffffffff


	//   ....[28]....
        /*00ac*/ 	.word	0xffffffff


	//   ....[29]....
        /*00b0*/ 	.word	0xffffffff


	//   ....[30]....
        /*00b4*/ 	.word	0xffffffff


	//   ....[31]....
        /*00b8*/ 	.word	0xffffffff


	//   ....[32]....
        /*00bc*/ 	.word	0xffffffff


	//   ....[33]....
        /*00c0*/ 	.word	0xffffffff


	//   ....[34]....
        /*00c4*/ 	.word	0xffffffff


	//   ....[35]....
        /*00c8*/ 	.word	0xffffffff


	//   ....[36]....
        /*00cc*/ 	.word	0xffffffff


	//   ....[37]....
        /*00d0*/ 	.word	0xffffffff


	//   ....[38]....
        /*00d4*/ 	.word	0xffffffff


	//   ....[39]....
        /*00d8*/ 	.word	0xffffffff


	//   ....[40]....
        /*00dc*/ 	.word	0xffffffff


	//   ....[41]....
        /*00e0*/ 	.word	0xffffffff


	//   ....[42]....
        /*00e4*/ 	.word	0xffffffff


	//   ....[43]....
        /*00e8*/ 	.word	0xffffffff


	//   ....[44]....
        /*00ec*/ 	.word	0xffffffff


	//   ....[45]....
        /*00f0*/ 	.word	0xffffffff


	//   ....[46]....
        /*00f4*/ 	.word	0xffffffff


	//   ....[47]....
        /*00f8*/ 	.word	0xffffffff


	//   ....[48]....
        /*00fc*/ 	.word	0xffffffff


	//   ....[49]....
        /*0100*/ 	.word	0xffffffff


	//   ....[50]....
        /*0104*/ 	.word	0xffffffff


	//   ....[51]....
        /*0108*/ 	.word	0xffffffff


	//   ....[52]....
        /*010c*/ 	.word	0xffffffff


	//   ....[53]....
        /*0110*/ 	.word	0xffffffff


	//   ....[54]....
        /*0114*/ 	.word	0xffffffff


	//   ....[55]....
        /*0118*/ 	.word	0xffffffff


	//   ....[56]....
        /*011c*/ 	.word	0xffffffff


	//----- nvinfo : EIATTR_COOP_GROUP_INSTR_OFFSETS
	.align		4
.L_3211:
        /*0120*/ 	.byte	0x04, 0x28
        /*0122*/ 	.short	(.L_3213 - .L_3212)


	//   ....[0]....
.L_3212:
        /*0124*/ 	.word	0x000005f0


	//   ....[1]....
        /*0128*/ 	.word	0x00000660


	//   ....[2]....
        /*012c*/ 	.word	0x00000790


	//   ....[3]....
        /*0130*/ 	.word	0x000008a0


	//   ....[4]....
        /*0134*/ 	.word	0x00000c50


	//   ....[5]....
        /*0138*/ 	.word	0x000010d0


	//   ....[6]....
        /*013c*/ 	.word	0x00001440


	//   ....[7]....
        /*0140*/ 	.word	0x00001eb0


	//   ....[8]....
        /*0144*/ 	.word	0x00001ee0


	//   ....[9]....
        /*0148*/ 	.word	0x00001f20


	//   ....[10]....
        /*014c*/ 	.word	0x00001f30


	//   ....[11]....
        /*0150*/ 	.word	0x00001f60


	//   ....[12]....
        /*0154*/ 	.word	0x00001f80


	//   ....[13]....
        /*0158*/ 	.word	0x00001fb0


	//   ....[14]....
        /*015c*/ 	.word	0x00001fd0


	//   ....[15]....
        /*0160*/ 	.word	0x00002000


	//   ....[16]....
        /*0164*/ 	.word	0x00002020


	//   ....[17]....
        /*0168*/ 	.word	0x00002050


	//   ....[18]....
        /*016c*/ 	.word	0x00002070


	//   ....[19]....
        /*0170*/ 	.word	0x000020b0


	//   ....[20]....
        /*0174*/ 	.word	0x000020d0


	//   ....[21]....
        /*0178*/ 	.word	0x00002110


	//   ....[22]....
        /*017c*/ 	.word	0x00002140


	//   ....[23]....
        /*0180*/ 	.word	0x00002190


	//   ....[24]....
        /*0184*/ 	.word	0x000021b0


	//   ....[25]....
        /*0188*/ 	.word	0x000021e0


	//   ....[26]....
        /*018c*/ 	.word	0x00002200


	//   ....[27]....
        /*0190*/ 	.word	0x00002230


	//   ....[28]....
        /*0194*/ 	.word	0x00002240


	//   ....[29]....
        /*0198*/ 	.word	0x00002260


	//   ....[30]....
        /*019c*/ 	.word	0x00002290


	//   ....[31]....
        /*01a0*/ 	.word	0x000022a0


	//   ....[32]....
        /*01a4*/ 	.word	0x000022b0


	//   ....[33]....
        /*01a8*/ 	.word	0x000022c0


	//   ....[34]....
        /*01ac*/ 	.word	0x000022d0


	//   ....[35]....
        /*01b0*/ 	.word	0x00002630


	//   ....[36]....
        /*01b4*/ 	.word	0x00002660


	//   ....[37]....
        /*01b8*/ 	.word	0x00002750


	//   ....[38]....
        /*01bc*/ 	.word	0x00002780


	//   ....[39]....
        /*01c0*/ 	.word	0x00002860


	//   ....[40]....
        /*01c4*/ 	.word	0x00002890


	//   ....[41]....
        /*01c8*/ 	.word	0x00002970


	//   ....[42]....
        /*01cc*/ 	.word	0x000029a0


	//   ....[43]....
        /*01d0*/ 	.word	0x00002a00


	//   ....[44]....
        /*01d4*/ 	.word	0x00002a20


	//   ....[45]....
        /*01d8*/ 	.word	0x00002dd0


	//   ....[46]....
        /*01dc*/ 	.word	0x00002fa0


	//   ....[47]....
        /*01e0*/ 	.word	0x000030a0


	//   ....[48]....
        /*01e4*/ 	.word	0x000030f0


	//   ....[49]....
        /*01e8*/ 	.word	0x00003120


	//   ....[50]....
        /*01ec*/ 	.word	0x00003140


	//   ....[51]....
        /*01f0*/ 	.word	0x00003160


	//   ....[52]....
        /*01f4*/ 	.word	0x00003210


	//   ....[53]....
        /*01f8*/ 	.word	0x00003260


	//   ....[54]....
        /*01fc*/ 	.word	0x00003280


	//   ....[55]....
        /*0200*/ 	.word	0x000032a0


	//   ....[56]....
        /*0204*/ 	.word	0x000032c0


	//----- nvinfo : EIATTR_EXIT_INSTR_OFFSETS
	.align		4
.L_3213:
        /*0208*/ 	.byte	0x04, 0x1c
        /*020a*/ 	.short	(.L_3215 - .L_3214)


	//   ....[0]....
.L_3214:
        /*020c*/ 	.word	0x00003380


	//   ....[1]....
        /*0210*/ 	.word	0x00003830


	//----- nvinfo : EIATTR_MAX_THREADS
	.align		4
.L_3215:
        /*0214*/ 	.byte	0x04, 0x05
        /*0216*/ 	.short	(.L_3217 - .L_3216)
.L_3216:
        /*0218*/ 	.word	0x00000020
        /*021c*/ 	.word	0x00000001
        /*0220*/ 	.word	0x00000001


	//----- nvinfo : EIATTR_CRS_STACK_SIZE
	.align		4
.L_3217:
        /*0224*/ 	.byte	0x04, 0x1e
        /*0226*/ 	.short	(.L_3219 - .L_3218)
.L_3218:
        /*0228*/ 	.word	0x00000000
.L_3219:


//--------------------- .nv.info._Z25selective_scan_bwd_kernelI32Selective_Scan_bwd_kernel_traitsILi32ELi8ELb1ELb0ELb0ELb1ELb0EN3c104HalfEfEEv12SSMParamsBwd --------------------------
	.section	.nv.info._Z25selective_scan_bwd_kernelI32Selective_Scan_bwd_kernel_traitsILi32ELi8ELb1ELb0ELb0ELb1ELb0EN3c104HalfEfEEv12SSMParamsBwd,"",@"SHT_CUDA_INFO"
	.sectionflags	@""
	.align	4


	//----- nvinfo : EIATTR_CUDA_API_VERSION
	.align		4
        /*0000*/ 	.byte	0x04, 0x37
        /*0002*/ 	.short	(.L_3221 - .L_3220)
.L_3220:
        /*0004*/ 	.word	0x00000082


	//----- nvinfo : EIATTR_SW2861232_WAR
	.align		4
.L_3221:
        /*0008*/ 	.byte	0x01, 0x35
	.zero		2


	//----- nvinfo : EIATTR_PARAM_CBANK
	.align		4
        /*000c*/ 	.byte	0x04, 0x0a
        /*000e*/ 	.short	(.L_3223 - .L_3222)
	.align		4
.L_3222:
        /*0010*/ 	.word	index@(.nv.constant0._Z25selective_scan_bwd_kernelI32Selective_Scan_bwd_kernel_traitsILi32ELi8ELb1ELb0ELb0ELb1ELb0EN3c104HalfEfEEv12SSMParamsBwd)
        /*0014*/ 	.short	0x0160
        /*0016*/ 	.short	0x01f0


	//----- nvinfo : EIATTR_CBANK_PARAM_SIZE
	.align		4
.L_3223:
        /*0018*/ 	.byte	0x03, 0x19
        /*001a*/ 	.short	0x01f0


	//----- nvinfo : EIATTR_KPARAM_INFO
	.align		4
        /*001c*/ 	.byte	0x04, 0x17
        /*001e*/ 	.short	(.L_3225 - .L_3224)
.L_3224:
        /*0020*/ 	.word	0x00000000
        /*0024*/ 	.short	0x0000
        /*0026*/ 	.short	0x0000
        /*0028*/ 	.byte	0x00, 0xf0, 0xc1, 0x07


	//----- nvinfo : EIATTR_MAXREG_COUNT
	.align		4
.L_3225:
        /*002c*/ 	.byte	0x03, 0x1b
        /*002e*/ 	.short	0x00ff


	//----- nvinfo : EIATTR_NUM_BARRIERS
	.align		4
        /*0030*/ 	.byte	0x02, 0x4c
        /*0032*/ 	.byte	0x01
	.zero		1


	//----- nvinfo : EIATTR_MERCURY_ISA_VERSION
	.align		4
        /*0034*/ 	.byte	0x03, 0x5f
        /*0036*/ 	.short	0x0000


	//----- nvinfo : EIATTR_COOP_GROUP_MASK_REGIDS
	.align		4
        /*0038*/ 	.byte	0x04, 0x29
        /*003a*/ 	.short	(.L_3227 - .L_3226)


	//   ....[0]....
.L_3226:
        /*003c*/ 	.word	0xffffffff


	//   ....[1]....
        /*0040*/ 	.word	0xffffffff


	//   ....[2]....
        /*0044*/ 	.word	0xffffffff


	//   ....[3]....
        /*0048*/ 	.word	0xffffffff


	//   ....[4]....
        /*004c*/ 	.word	0xffffffff


	//   ....[5]....
        /*0050*/ 	.word	0xffffffff


	//   ....[6]....
        /*0054*/ 	.word	0xffffffff


	//   ....[7]....
        /*0058*/ 	.word	0xffffffff


	//   ....[8]....
        /*005c*/ 	.word	0xffffffff


	//   ....[9]....
        /*0060*/ 	.word	0xffffffff


	//   ....[10]....
        /*0064*/ 	.word	0xffffffff


	//   ....[11]....
        /*0068*/ 	.word	0xffffffff


	//   ....[12]....
        /*006c*/ 	.word	0xffffffff


	//   ....[13]....
        /*0070*/ 	.word	0xffffffff


	//   ....[14]....
        /*0074*/ 	.word	0xffffffff


	//   ....[15]....
        /*0078*/ 	.word	0xffffffff


	//   ....[16]....
        /*007c*/ 	.word	0xffffffff


	//   ....[17]....
        /*0080*/ 	.word	0xffffffff


	//   ....[18]....
        /*0084*/ 	.word	0xffffffff


	//   ....[19]....
        /*0088*/ 	.word	0xffffffff


	//   ....[20]....
        /*008c*/ 	.word	0xffffffff


	//   ....[21]....
        /*0090*/ 	.word	0xffffffff


	//   ....[22]....
        /*0094*/ 	.word	0xffffffff


	//   ....[23]....
        /*0098*/ 	.word	0xffffffff


	//   ....[24]....
        /*009c*/ 	.word	0xffffffff


	//   ....[25]....
        /*00a0*/ 	.word	0xffffffff


	//   ....[26]....
        /*00a4*/ 	.word	0xffffffff


	//   ....[27]....
        /*00a8*/ 	.word	0xffffffff


	//   ....[28]....
        /*00ac*/ 	.word	0xffffffff


	//   ....[29]....
        /*00b0*/ 	.word	0xffffffff


	//   ....[30]....
        /*00b4*/ 	.word	0xffffffff


	//   ....[31]....
        /*00b8*/ 	.word	0xffffffff


	//   ....[32]....
        /*00bc*/ 	.word	0xffffffff


	//   ....[33]....
        /*00c0*/ 	.word	0xffffffff


	//   ....[34]....
        /*00c4*/ 	.word	0xffffffff


	//   ....[35]....
        /*00c8*/ 	.word	0xffffffff


	//   ....[36]....
        /*00cc*/ 	.word	0xffffffff


	//   ....[37]....
        /*00d0*/ 	.word	0xffffffff


	//   ....[38]....
        /*00d4*/ 	.word	0xffffffff


	//   ....[39]....
        /*00d8*/ 	.word	0xffffffff


	//   ....[40]....
        /*00dc*/ 	.word	0xffffffff


	//   ....[41]....
        /*00e0*/ 	.word	0xffffffff


	//   ....[42]....
        /*00e4*/ 	.word	0xffffffff


	//   ....[43]....
        /*00e8*/ 	.word	0xffffffff


	//   ....[44]....
        /*00ec*/ 	.word	0xffffffff


	//   ....[45]....
        /*00f0*/ 	.word	0xffffffff


	//   ....[46]....
        /*00f4*/ 	.word	0xffffffff


	//   ....[47]....
        /*00f8*/ 	.word	0xffffffff


	//   ....[48]....
        /*00fc*/ 	.word	0xffffffff


	//   ....[49]....
        /*0100*/ 	.word	0xffffffff


	//   ....[50]....
        /*0104*/ 	.word	0xffffffff


	//   ....[51]....
        /*0108*/ 	.word	0xffffffff


	//   ....[52]....
        /*010c*/ 	.word	0xffffffff


	//   ....[53]....
        /*0110*/ 	.word	0xffffffff


	//----- nvinfo : EIATTR_COOP_GROUP_INSTR_OFFSETS
	.align		4
.L_3227:
        /*0114*/ 	.byte	0x04, 0x28
        /*0116*/ 	.short	(.L_3229 - .L_3228)


	//   ....[0]....
.L_3228:
        /*0118*/ 	.word	0x00000590


	//   ....[1]....
        /*011c*/ 	.word	0x00000600


	//   ....[2]....
        /*0120*/ 	.word	0x00000710


	//   ....[3]....
        /*0124*/ 	.word	0x000023b0


	//   ....[4]....
        /*0128*/ 	.word	0x000023e0


	//   ....[5]....
        /*012c*/ 	.word	0x00002430


	//   ....[6]....
        /*0130*/ 	.word	0x00002440


	//   ....[7]....
        /*0134*/ 	.word	0x00002470


	//   ....[8]....
        /*0138*/ 	.word	0x00002490


	//   ....[9]....
        /*013c*/ 	.word	0x000024c0


	//   ....[10]....
        /*0140*/ 	.word	0x000024e0


	//   ....[11]....
        /*0144*/ 	.word	0x00002510


	//   ....[12]....
        /*0148*/ 	.word	0x00002530


	//   ....[13]....
        /*014c*/ 	.word	0x00002560


	//   ....[14]....
        /*0150*/ 	.word	0x00002580


	//   ....[15]....
        /*0154*/ 	.word	0x000025c0


	//   ....[16]....
        /*0158*/ 	.word	0x000025e0


	//   ....[17]....
        /*015c*/ 	.word	0x00002630


	//   ....[18]....
        /*0160*/ 	.word	0x00002650


	//   ....[19]....
        /*0164*/ 	.word	0x000026b0


	//   ....[20]....
        /*0168*/ 	.word	0x000026c0


	//   ....[21]....
        /*016c*/ 	.word	0x000026f0


	//   ....[22]....
        /*0170*/ 	.word	0x00002710


	//   ....[23]....
        /*0174*/ 	.word	0x00002740


	//   ....[24]....
        /*0178*/ 	.word	0x00002750


	//   ....[25]....
        /*017c*/ 	.word	0x00002770


	//   ....[26]....
        /*0180*/ 	.word	0x000027a0


	//   ....[27]....
        /*0184*/ 	.word	0x000027b0


	//   ....[28]....
        /*0188*/ 	.word	0x000027c0


	//   ....[29]....
        /*018c*/ 	.word	0x000027d0


	//   ....[30]....
        /*0190*/ 	.word	0x000027e0


	//   ....[31]....
        /*0194*/ 	.word	0x00002b40


	//   ....[32]....
        /*0198*/ 	.word	0x00002b70


	//   ....[33]....
        /*019c*/ 	.word	0x00002c60


	//   ....[34]....
        /*01a0*/ 	.word	0x00002c90


	//   ....[35]....
        /*01a4*/ 	.word	0x00002d70


	//   ....[36]....
        /*01a8*/ 	.word	0x00002da0


	//   ....[37]....
        /*01ac*/ 	.word	0x00002e40


	//   ....[38]....
        /*01b0*/ 	.word	0x00002e60


	//   ....[39]....
        /*01b4*/ 	.word	0x00002eb0


	//   ....[40]....
        /*01b8*/ 	.word	0x00002ed0


	//   ....[41]....
        /*01bc*/ 	.word	0x000031f0


	//   ....[42]....
        /*01c0*/ 	.word	0x000035e0


	//   ....[43]....
        /*01c4*/ 	.word	0x00003920


	//   ....[44]....
        /*01c8*/ 	.word	0x00003a60


	//   ....[45]....
        /*01cc*/ 	.word	0x00003ab0


	//   ....[46]....
        /*01d0*/ 	.word	0x00003ae0


	//   ....[47]....
        /*01d4*/ 	.word	0x00003b00


	//   ....[48]....
        /*01d8*/ 	.word	0x00003b20


	//   ....[49]....
        /*01dc*/ 	.word	0x00003bd0


	//   ....[50]....
        /*01e0*/ 	.word	0x00003c20


	//   ....[51]....
        /*01e4*/ 	.word	0x00003c40


	//   ....[52]....
        /*01e8*/ 	.word	0x00003c60


	//   ....[53]....
        /*01ec*/ 	.word	0x00003c80


	//----- nvinfo : EIATTR_EXIT_INSTR_OFFSETS
	.align		4
.L_3229:
        /*01f0*/ 	.byte	0x04, 0x1c
        /*01f2*/ 	.short	(.L_3231 - .L_3230)


	//   ....[0]....
.L_3230:
        /*01f4*/ 	.word	0x00003d40


	//   ....[1]....
        /*01f8*/ 	.word	0x000041f0


	//----- nvinfo : EIATTR_MAX_THREADS
	.align		4
.L_3231:
        /*01fc*/ 	.byte	0x04, 0x05
        /*01fe*/ 	.short	(.L_3233 - .L_3232)
.L_3232:
        /*0200*/ 	.word	0x00000020
        /*0204*/ 	.word	0x00000001
        /*0208*/ 	.word	0x00000001


	//----- nvinfo : EIATTR_CRS_STACK_SIZE
	.align		4
.L_3233:
        /*020c*/ 	.byte	0x04, 0x1e
        /*020e*/ 	.short	(.L_3235 - .L_3234)
.L_3234:
        /*0210*/ 	.word	0x00000000
.L_3235:


//--------------------- .nv.info._Z25selective_scan_bwd_kernelI32Selective_Scan_bwd_kernel_traitsILi32ELi8ELb1ELb0ELb0ELb1ELb1EN3c104HalfEfEEv12SSMParamsBwd --------------------------
	.section	.nv.info._Z25selective_scan_bwd_kernelI32Selective_Scan_bwd_kernel_traitsILi32ELi8ELb1ELb0ELb0ELb1ELb1EN3c104HalfEfEEv12SSMParamsBwd,"",@"SHT_CUDA_INFO"
	.sectionflags	@""
	.align	4


	//----- nvinfo : EIATTR_CUDA_API_VERSION
	.align		4
        /*0000*/ 	.byte	0x04, 0x37
        /*0002*/ 	.short	(.L_3237 - .L_3236)
.L_3236:
        /*0004*/ 	.word	0x00000082


	//----- nvinfo : EIATTR_SW2861232_WAR
	.align		4
.L_3237:
        /*0008*/ 	.byte	0x01, 0x35
	.zero		2


	//----- nvinfo : EIATTR_PARAM_CBANK
	.align		4
        /*000c*/ 	.byte	0x04, 0x0a
        /*000e*/ 	.short	(.L_3239 - .L_3238)
	.align		4
.L_3238:
        /*0010*/ 	.word	index@(.nv.constant0._Z25selective_scan_bwd_kernelI32Selective_Scan_bwd_kernel_traitsILi32ELi8ELb1ELb0ELb0ELb1ELb1EN3c104HalfEfEEv12SSMParamsBwd)
        /*0014*/ 	.short	0x0160
        /*0016*/ 	.short	0x01f0


	//----- nvinfo : EIATTR_CBANK_PARAM_SIZE
	.align		4
.L_3239:
        /*0018*/ 	.byte	0x03, 0x19
        /*001a*/ 	.short	0x01f0


	//----- nvinfo : EIATTR_KPARAM_INFO
	.align		4
        /*001c*/ 	.byte	0x04, 0x17
        /*001e*/ 	.short	(.L_3241 - .L_3240)
.L_3240:
        /*0020*/ 	.word	0x00000000
        /*0024*/ 	.short	0x0000
        /*0026*/ 	.short	0x0000
        /*0028*/ 	.byte	0x00, 0xf0, 0xc1, 0x07


	//----- nvinfo : EIATTR_MAXREG_COUNT
	.align		4
.L_3241:
        /*002c*/ 	.byte	0x03, 0x1b
        /*002e*/ 	.short	0x00ff


	//----- nvinfo : EIATTR_NUM_BARRIERS
	.align		4
        /*0030*/ 	.byte	0x02, 0x4c
        /*0032*/ 	.byte	0x01
	.zero		1


	//----- nvinfo : EIATTR_MERCURY_ISA_VERSION
	.align		4
        /*0034*/ 	.byte	0x03, 0x5f
        /*0036*/ 	.short	0x0000


	//----- nvinfo : EIATTR_COOP_GROUP_MASK_REGIDS
	.align		4
        /*0038*/ 	.byte	0x04, 0x29
        /*003a*/ 	.short	(.L_3243 - .L_3242)


	//   ....[0]....
.L_3242:
        /*003c*/ 	.word	0xffffffff


	//   ....[1]....
        /*0040*/ 	.word	0xffffffff


	//   ....[2]....
        /*0044*/ 	.word	0xffffffff


	//   ....[3]....
        /*0048*/ 	.word	0xffffffff


	//   ....[4]....
        /*004c*/ 	.word	0xffffffff


	//   ....[5]....
        /*0050*/ 	.word	0xffffffff


	//   ....[6]....
        /*0054*/ 	.word	0xffffffff


	//   ....[7]....
        /*0058*/ 	.word	0xffffffff


	//   ....[8]....
        /*005c*/ 	.word	0xffffffff


	//   ....[9]....
        /*0060*/ 	.word	0xffffffff


	//   ....[10]....
        /*0064*/ 	.word	0xffffffff


	//   ....[11]....
        /*0068*/ 	.word	0xffffffff


	//   ....[12]....
        /*006c*/ 	.word	0xffffffff


	//   ....[13]....
        /*0070*/ 	.word	0xffffffff


	//   ....[14]....
        /*0074*/ 	.word	0xffffffff


	//   ....[15]....
        /*0078*/ 	.word	0xffffffff


	//   ....[16]....
        /*007c*/ 	.word	0xffffffff


	//   ....[17]....
        /*0080*/ 	.word	0xffffffff


	//   ....[18]....
        /*0084*/ 	.word	0xffffffff


	//   ....[19]....
        /*0088*/ 	.word	0xffffffff


	//   ....[20]....
        /*008c*/ 	.word	0xffffffff


	//   ....[21]....
        /*0090*/ 	.word	0xffffffff


	//   ....[22]....
        /*0094*/ 	.word	0xffffffff


	//   ....[23]....
        /*0098*/ 	.word	0xffffffff


	//   ....[24]....
        /*009c*/ 	.word	0xffffffff


	//   ....[25]....
        /*00a0*/ 	.word	0xffffffff


	//   ....[26]....
        /*00a4*/ 	.word	0xffffffff


	//   ....[27]....
        /*00a8*/ 	.word	0xffffffff


	//   ....[28]....
        /*00ac*/ 	.word	0xffffffff


	//   ....[29]....
        /*00b0*/ 	.word	0xffffffff


	//   ....[30]....
        /*00b4*/ 	.word	0xffffffff


	//   ....[31]....
        /*00b8*/ 	.word	0xffffffff


	//   ....[32]....
        /*00bc*/ 	.word	0xffffffff


	//   ....[33]....
        /*00c0*/ 	.word	0xffffffff


	//   ....[34]....
        /*00c4*/ 	.word	0xffffffff


	//   ....[35]....
        /*00c8*/ 	.word	0xffffffff


	//   ....[36]....
        /*00cc*/ 	.word	0xffffffff


	//   ....[37]....
        /*00d0*/ 	.word	0xffffffff


	//   ....[38]....
        /*00d4*/ 	.word	0xffffffff


	//   ....[39]....
        /*00d8*/ 	.word	0xffffffff


	//   ....[40]....
        /*00dc*/ 	.word	0xffffffff


	//   ....[41]....
        /*00e0*/ 	.word	0xffffffff


	//   ....[42]....
        /*00e4*/ 	.word	0xffffffff


	//   ....[43]....
        /*00e8*/ 	.word	0xffffffff


	//   ....[44]....
        /*00ec*/ 	.word	0xffffffff


	//   ....[45]....
        /*00f0*/ 	.word	0xffffffff


	//   ....[46]....
        /*00f4*/ 	.word	0xffffffff


	//   ....[47]....
        /*00f8*/ 	.word	0xffffffff


	//   ....[48]....
        /*00fc*/ 	.word	0xffffffff


	//   ....[49]....
        /*0100*/ 	.word	0xffffffff


	//   ....[50]....
        /*0104*/ 	.word	0xffffffff


	//   ....[51]....
        /*0108*/ 	.word	0xffffffff


	//   ....[52]....
        /*010c*/ 	.word	0xffffffff


	//   ....[53]....
        /*0110*/ 	.word	0xffffffff


	//   ....[54]....
        /*0114*/ 	.word	0xffffffff


	//   ....[55]....
        /*0118*/ 	.word	0xffffffff


	//   ....[56]....
        /*011c*/ 	.word	0xffffffff


	//   ....[57]....
        /*0120*/ 	.word	0xffffffff


	//----- nvinfo : EIATTR_COOP_GROUP_INSTR_OFFSETS
	.align		4
.L_3243:
        /*0124*/ 	.byte	0x04, 0x28
        /*0126*/ 	.short	(.L_3245 - .L_3244)


	//   ....[0]....
.L_3244:
        /*0128*/ 	.word	0x000005e0


	//   ....[1]....
        /*012c*/ 	.word	0x00000650


	//   ....[2]....
        /*0130*/ 	.word	0x00000880


	//   ....[3]....
        /*0134*/ 	.word	0x00001b10


	//   ....[4]....
        /*0138*/ 	.word	0x00001eb0


	//   ....[5]....
        /*013c*/ 	.word	0x00002340


	//   ....[6]....
        /*0140*/ 	.word	0x00002620


	//   ....[7]....
        /*0144*/ 	.word	0x00003010


	//   ....[8]....
        /*0148*/ 	.word	0x00003040


	//   ....[9]....
        /*014c*/ 	.word	0x00003090


	//   ....[10]....
        /*0150*/ 	.word	0x000030a0


	//   ....[11]....
        /*0154*/ 	.word	0x000030d0


	//   ....[12]....
        /*0158*/ 	.word	0x000030f0


	//   ....[13]....
        /*015c*/ 	.word	0x00003120


	//   ....[14]....
        /*0160*/ 	.word	0x00003140


	//   ....[15]....
        /*0164*/ 	.word	0x00003170


	//   ....[16]....
        /*0168*/ 	.word	0x00003190


	//   ....[17]....
        /*016c*/ 	.word	0x000031c0


	//   ....[18]....
        /*0170*/ 	.word	0x000031e0


	//   ....[19]....
        /*0174*/ 	.word	0x00003220


	//   ....[20]....
        /*0178*/ 	.word	0x00003240


	//   ....[21]....
        /*017c*/ 	.word	0x00003290


	//   ....[22]....
        /*0180*/ 	.word	0x000032b0


	//   ....[23]....
        /*0184*/ 	.word	0x00003310


	//   ....[24]....
        /*0188*/ 	.word	0x00003320


	//   ....[25]....
        /*018c*/ 	.word	0x00003350


	//   ....[26]....
        /*0190*/ 	.word	0x00003370


	//   ....[27]....
        /*0194*/ 	.word	0x000033a0


	//   ....[28]....
        /*0198*/ 	.word	0x000033b0


	//   ....[29]....
        /*019c*/ 	.word	0x000033d0


	//   ....[30]....
        /*01a0*/ 	.word	0x00003400


	//   ....[31]....
        /*01a4*/ 	.word	0x00003410


	//   ....[32]....
        /*01a8*/ 	.word	0x00003420


	//   ....[33]....
        /*01ac*/ 	.word	0x00003430


	//   ....[34]....
        /*01b0*/ 	.word	0x00003440


	//   ....[35]....
        /*01b4*/ 	.word	0x000037a0


	//   ....[36]....
        /*01b8*/ 	.word	0x000037d0


	//   ....[37]....
        /*01bc*/ 	.word	0x000038c0


	//   ....[38]....
        /*01c0*/ 	.word	0x000038f0


	//   ....[39]....
        /*01c4*/ 	.word	0x000039d0


	//   ....[40]....
        /*01c8*/ 	.word	0x00003a00


	//   ....[41]....
        /*01cc*/ 	.word	0x00003ae0


	//   ....[42]....
        /*01d0*/ 	.word	0x00003b00


	//   ....[43]....
        /*01d4*/ 	.word	0x00003b40


	//   ....[44]....
        /*01d8*/ 	.word	0x00003b70


	//   ....[45]....
        /*01dc*/ 	.word	0x00003e40


	//   ....[46]....
        /*01e0*/ 	.word	0x00004240


	//   ....[47]....
        /*01e4*/ 	.word	0x00004560


	//   ....[48]....
        /*01e8*/ 	.word	0x000046a0


	//   ....[49]....
        /*01ec*/ 	.word	0x000046f0


	//   ....[50]....
        /*01f0*/ 	.word	0x00004720


	//   ....[51]....
        /*01f4*/ 	.word	0x00004740


	//   ....[52]....
        /*01f8*/ 	.word	0x00004760


	//   ....[53]....
        /*01fc*/ 	.word	0x00004810


	//   ....[54]....
        /*0200*/ 	.word	0x00004860


	//   ....[55]....
        /*0204*/ 	.word	0x00004880


	//   ....[56]....
        /*0208*/ 	.word	0x000048a0


	//   ....[57]....
        /*020c*/ 	.word	0x000048c0


	//----- nvinfo : EIATTR_EXIT_INSTR_OFFSETS
	.align		4
.L_3245:
        /*0210*/ 	.byte	0x04, 0x1c
        /*0212*/ 	.short	(.L_3247 - .L_3246)


	//   ....[0]....
.L_3246:
        /*0214*/ 	.word	0x00004980


	//   ....[1]....
        /*0218*/ 	.word	0x00004e30


	//----- nvinfo : EIATTR_MAX_THREADS
	.align		4
.L_3247:
        /*021c*/ 	.byte	0x04, 0x05
        /*021e*/ 	.short	(.L_3249 - .L_3248)
.L_3248:
        /*0220*/ 	.word	0x00000020
        /*0224*/ 	.word	0x00000001
        /*0228*/ 	.word	0x00000001


	//----- nvinfo : EIATTR_CRS_STACK_SIZE
	.align		4
.L_3249:
        /*022c*/ 	.byte	0x04, 0x1e
        /*022e*/ 	.short	(.L_3251 - .L_3250)
.L_3250:
        /*0230*/ 	.word	0x00000000
.L_3251:


//--------------------- .nv.info._Z25selective_scan_bwd_kernelI32Selective_Scan_bwd_kernel_traitsILi32ELi8ELb1ELb0ELb1ELb0ELb0EN3c104HalfEfEEv12SSMParamsBwd --------------------------
	.section	.nv.info._Z25selective_scan_bwd_kernelI32Selective_Scan_bwd_kernel_traitsILi32ELi8ELb1ELb0ELb1ELb0ELb0EN3c104HalfEfEEv12SSMParamsBwd,"",@"SHT_CUDA_INFO"
	.sectionflags	@""
	.align	4


	//----- nvinfo : EIATTR_CUDA_API_VERSION
	.align		4
        /*0000*/ 	.byte	0x04, 0x37
        /*0002*/ 	.short	(.L_3253 - .L_3252)
.L_3252:
        /*0004*/ 	.word	0x00000082


	//----- nvinfo : EIATTR_SW2861232_WAR
	.align		4
.L_3253:
        /*0008*/ 	.byte	0x01, 0x35
	.zero		2


	//----- nvinfo : EIATTR_PARAM_CBANK
	.align		4
        /*000c*/ 	.byte	0x04, 0x0a
        /*000e*/ 	.short	(.L_3255 - .L_3254)
	.align		4
.L_3254:
        /*0010*/ 	.word	index@(.nv.constant0._Z25selective_scan_bwd_kernelI32Selective_Scan_bwd_kernel_traitsILi32ELi8ELb1ELb0ELb1ELb0ELb0EN3c104HalfEfEEv12SSMParamsBwd)
        /*0014*/ 	.short	0x0160
        /*0016*/ 	.short	0x01f0


	//----- nvinfo : EIATTR_CBANK_PARAM_SIZE
	.align		4
.L_3255:
        /*0018*/ 	.byte	0x03, 0x19
        /*001a*/ 	.short	0x01f0


	//----- nvinfo : EIATTR_KPARAM_INFO
	.align		4
        /*001c*/ 	.byte	0x04, 0x17
        /*001e*/ 	.short	(.L_3257 - .L_3256)
.L_3256:
        /*0020*/ 	.word	0x00000000
        /*0024*/ 	.short	0x0000
        /*0026*/ 	.short	0x0000
        /*0028*/ 	.byte	0x00, 0xf0, 0xc1, 0x07


	//----- nvinfo : EIATTR_MAXREG_COUNT
	.align		4
.L_3257:
        /*002c*/ 	.byte	0x03, 0x1b
        /*002e*/ 	.short	0x00ff


	//----- nvinfo : EIATTR_NUM_BARRIERS
	.align		4
        /*0030*/ 	.byte	0x02, 0x4c
        /*0032*/ 	.byte	0x01
	.zero		1


	//----- nvinfo : EIATTR_MERCURY_ISA_VERSION
	.align		4
        /*0034*/ 	.byte	0x03, 0x5f
        /*0036*/ 	.short	0x0000


	//----- nvinfo : EIATTR_COOP_GROUP_MASK_REGIDS
	.align		4
        /*0038*/ 	.byte	0x04, 0x29
        /*003a*/ 	.short	(.L_3259 - .L_3258)


	//   ....[0]....
.L_3258:
        /*003c*/ 	.word	0xffffffff


	//   ....[1]....
        /*0040*/ 	.word	0xffffffff


	//   ....[2]....
        /*0044*/ 	.word	0xffffffff


	//   ....[3]....
        /*0048*/ 	.word	0xffffffff


	//   ....[4]....
        /*004c*/ 	.word	0xffffffff


	//   ....[5]....
        /*0050*/ 	.word	0xffffffff


	//   ....[6]....
        /*0054*/ 	.word	0xffffffff


	//   ....[7]....
        /*0058*/ 	.word	0xffffffff


	//   ....[8]....
        /*005c*/ 	.word	0xffffffff


	//   ....[9]....
        /*0060*/ 	.word	0xffffffff


	//   ....[10]....
        /*0064*/ 	.word	0xffffffff


	//   ....[11]....
        /*0068*/ 	.word	0xffffffff


	//   ....[12]....
        /*006c*/ 	.word	0xffffffff


	//   ....[13]....
        /*0070*/ 	.word	0xffffffff


	//   ....[14]....
        /*0074*/ 	.word	0xffffffff


	//   ....[15]....
        /*0078*/ 	.word	0xffffffff


	//   ....[16]....
        /*007c*/ 	.word	0xffffffff


	//   ....[17]....
        /*0080*/ 	.word	0xffffffff


	//   ....[18]....
        /*0084*/ 	.word	0xffffffff


	//   ....[19]....
        /*0088*/ 	.word	0xffffffff


	//   ....[20]....
        /*008c*/ 	.word	0xffffffff


	//   ....[21]....
        /*0090*/ 	.word	0xffffffff


	//   ....[22]....
        /*0094*/ 	.word	0xffffffff


	//   ....[23]....
        /*0098*/ 	.word	0xffffffff


	//   ....[24]....
        /*009c*/ 	.word	0xffffffff


	//   ....[25]....
        /*00a0*/ 	.word	0xffffffff


	//   ....[26]....
        /*00a4*/ 	.word	0xffffffff


	//   ....[27]....
        /*00a8*/ 	.word	0xffffffff


	//   ....[28]....
        /*00ac*/ 	.word	0xffffffff


	//   ....[29]....
        /*00b0*/ 	.word	0xffffffff


	//   ....[30]....
        /*00b4*/ 	.word	0xffffffff


	//   ....[31]....
        /*00b8*/ 	.word	0xffffffff


	//   ....[32]....
        /*00bc*/ 	.word	0xffffffff


	//   ....[33]....
        /*00c0*/ 	.word	0xffffffff


	//   ....[34]....
        /*00c4*/ 	.word	0xffffffff


	//   ....[35]....
        /*00c8*/ 	.word	0xffffffff


	//   ....[36]....
        /*00cc*/ 	.word	0xffffffff


	//   ....[37]....
        /*00d0*/ 	.word	0xffffffff


	//   ....[38]....
        /*00d4*/ 	.word	0xffffffff


	//   ....[39]....
        /*00d8*/ 	.word	0xffffffff


	//   ....[40]....
        /*00dc*/ 	.word	0xffffffff


	//   ....[41]....
        /*00e0*/ 	.word	0xffffffff


	//   ....[42]....
        /*00e4*/ 	.word	0xffffffff


	//   ....[43]....
        /*00e8*/ 	.word	0xffffffff


	//   ....[44]....
        /*00ec*/ 	.word	0xffffffff


	//   ....[45]....
        /*00f0*/ 	.word	0xffffffff


	//   ....[46]....
        /*00f4*/ 	.word	0xffffffff


	//   ....[47]....
        /*00f8*/ 	.word	0xffffffff


	//   ....[48]....
        /*00fc*/ 	.word	0xffffffff


	//   ....[49]....
        /*0100*/ 	.word	0xffffffff


	//   ....[50]....
        /*0104*/ 	.word	0xffffffff


	//   ....[51]....
        /*0108*/ 	.word	0xffffffff


	//   ....[52]....
        /*010c*/ 	.word	0xffffffff


	//   ....[53]....
        /*0110*/ 	.word	0xffffffff


	//----- nvinfo : EIATTR_COOP_GROUP_INSTR_OFFSETS
	.align		4
.L_3259:
        /*0114*/ 	.byte	0x04, 0x28
        /*0116*/ 	.short	(.L_3261 - .L_3260)


	//   ....[0]....
.L_3260:
        /*0118*/ 	.word	0x00000b10


	//   ....[1]....
        /*011c*/ 	.word	0x00000b80


	//   ....[2]....
        /*0120*/ 	.word	0x00000c60


	//   ....[3]....
        /*0124*/ 	.word	0x00001520


	//   ....[4]....
        /*0128*/ 	.word	0x00001ad0


	//   ....[5]....
        /*012c*/ 	.word	0x00001b00


	//   ....[6]....
        /*0130*/ 	.word	0x00001b10


	//   ....[7]....
        /*0134*/ 	.word	0x00001b20


	//   ....[8]....
        /*0138*/ 	.word	0x00001b50


	//   ....[9]....
        /*013c*/ 	.word	0x00001b80


	//   ....[10]....
        /*0140*/ 	.word	0x00001ba0


	//   ....[11]....
        /*0144*/ 	.word	0x00001bc0


	//   ....[12]....
        /*0148*/ 	.word	0x00001bf0


	//   ....[13]....
        /*014c*/ 	.word	0x00001c20


	//   ....[14]....
        /*0150*/ 	.word	0x00001c40


	//   ....[15]....
        /*0154*/ 	.word	0x00001c60


	//   ....[16]....
        /*0158*/ 	.word	0x00001cb0


	//   ....[17]....
        /*015c*/ 	.word	0x00001ce0


	//   ....[18]....
        /*0160*/ 	.word	0x00001d20


	//   ....[19]....
        /*0164*/ 	.word	0x00001d40


	//   ....[20]....
        /*0168*/ 	.word	0x00001d90


	//   ....[21]....
        /*016c*/ 	.word	0x00001dc0


	//   ....[22]....
        /*0170*/ 	.word	0x00001de0


	//   ....[23]....
        /*0174*/ 	.word	0x00001e00


	//   ....[24]....
        /*0178*/ 	.word	0x00001e30


	//   ....[25]....
        /*017c*/ 	.word	0x00001e50


	//   ....[26]....
        /*0180*/ 	.word	0x00001e70


	//   ....[27]....
        /*0184*/ 	.word	0x00001e80


	//   ....[28]....
        /*0188*/ 	.word	0x00001e90


	//   ....[29]....
        /*018c*/ 	.word	0x00001ea0


	//   ....[30]....
        /*0190*/ 	.word	0x00001eb0


	//   ....[31]....
        /*0194*/ 	.word	0x00001ec0


	//   ....[32]....
        /*0198*/ 	.word	0x00002920


	//   ....[33]....
        /*019c*/ 	.word	0x00002960


	//   ....[34]....
        /*01a0*/ 	.word	0x00002a50


	//   ....[35]....
        /*01a4*/ 	.word	0x00002a80


	//   ....[36]....
        /*01a8*/ 	.word	0x00002ab0


	//   ....[37]....
        /*01ac*/ 	.word	0x00002ad0


	//   ....[38]....
        /*01b0*/ 	.word	0x00002b00


	//   ....[39]....
        /*01b4*/ 	.word	0x00002b20


	//   ....[40]....
        /*01b8*/ 	.word	0x00002b60


	//   ....[41]....
        /*01bc*/ 	.word	0x00002b90


	//   ....[42]....
        /*01c0*/ 	.word	0x00003000


	//   ....[43]....
        /*01c4*/ 	.word	0x000031f0


	//   ....[44]....
        /*01c8*/ 	.word	0x00003330


	//   ....[45]....
        /*01cc*/ 	.word	0x00003380


	//   ....[46]....
        /*01d0*/ 	.word	0x000033b0


	//   ....[47]....
        /*01d4*/ 	.word	0x000033d0


	//   ....[48]....
        /*01d8*/ 	.word	0x000033f0


	//   ....[49]....
        /*01dc*/ 	.word	0x000034a0


	//   ....[50]....
        /*01e0*/ 	.word	0x000034f0


	//   ....[51]....
        /*01e4*/ 	.word	0x00003510


	//   ....[52]....
        /*01e8*/ 	.word	0x00003530


	//   ....[53]....
        /*01ec*/ 	.word	0x00003550


	//----- nvinfo : EIATTR_EXIT_INSTR_OFFSETS
	.align		4
.L_3261:
        /*01f0*/ 	.byte	0x04, 0x1c
        /*01f2*/ 	.short	(.L_3263 - .L_3262)


	//   ....[0]....
.L_3262:
        /*01f4*/ 	.word	0x00003610


	//   ....[1]....
        /*01f8*/ 	.word	0x00003830


	//----- nvinfo : EIATTR_MAX_THREADS
	.align		4
.L_3263:
        /*01fc*/ 	.byte	0x04, 0x05
        /*01fe*/ 	.short	(.L_3265 - .L_3264)
.L_3264:
        /*0200*/ 	.word	0x00000020
        /*0204*/ 	.word	0x00000001
        /*0208*/ 	.word	0x00000001


	//----- nvinfo : EIATTR_CRS_STACK_SIZE
	.align		4
.L_3265:
        /*020c*/ 	.byte	0x04, 0x1e
        /*020e*/ 	.short	(.L_3267 - .L_3266)
.L_3266:
        /*0210*/ 	.word	0x00000000
.L_3267:


//--------------------- .nv.info._Z25selective_scan_bwd_kernelI32Selective_Scan_bwd_kernel_traitsILi32ELi8ELb1ELb0ELb1ELb0ELb1EN3c104HalfEfEEv12SSMParamsBwd --------------------------
	.section	.nv.info._Z25selective_scan_bwd_kernelI32Selective_Scan_bwd_kernel_traitsILi32ELi8ELb1ELb0ELb1ELb0ELb1EN3c104HalfEfEEv12SSMParamsBwd,"",@"SHT_CUDA_INFO"
	.sectionflags	@""
	.align	4


	//----- nvinfo : EIATTR_CUDA_API_VERSION
	.align		4
        /*0000*/ 	.byte	0x04, 0x37
        /*0002*/ 	.short	(.L_3269 - .L_3268)
.L_3268:
        /*0004*/ 	.word	0x00000082


	//----- nvinfo : EIATTR_SW2861232_WAR
	.align		4
.L_3269:
        /*0008*/ 	.byte	0x01, 0x35
	.zero		2


	//----- nvinfo : EIATTR_PARAM_CBANK
	.align		4
        /*000c*/ 	.byte	0x04, 0x0a
        /*000e*/ 	.short	(.L_3271 - .L_3270)
	.align		4
.L_3270:
        /*0010*/ 	.word	index@(.nv.constant0._Z25selective_scan_bwd_kernelI32Selective_Scan_bwd_kernel_traitsILi32ELi8ELb1ELb0ELb1ELb0ELb1EN3c104HalfEfEEv12SSMParamsBwd)
        /*0014*/ 	.short	0x0160
        /*0016*/ 	.short	0x01f0


	//----- nvinfo : EIATTR_CBANK_PARAM_SIZE
	.align		4
.L_3271:
        /*0018*/ 	.byte	0x03, 0x19
        /*001a*/ 	.short	0x01f0


	//----- nvinfo : EIATTR_KPARAM_INFO
	.align		4
        /*001c*/ 	.byte	0x04, 0x17
        /*001e*/ 	.short	(.L_3273 - .L_3272)
.L_3272:
        /*0020*/ 	.word	0x00000000
        /*0024*/ 	.short	0x0000
        /*0026*/ 	.short	0x0000
        /*0028*/ 	.byte	0x00, 0xf0, 0xc1, 0x07


	//----- nvinfo : EIATTR_MAXREG_COUNT
	.align		4
.L_3273:
        /*002c*/ 	.byte	0x03, 0x1b
        /*002e*/ 	.short	0x00ff


	//----- nvinfo : EIATTR_NUM_BARRIERS
	.align		4
        /*0030*/ 	.byte	0x02, 0x4c
        /*0032*/ 	.byte	0x01
	.zero		1


	//----- nvinfo : EIATTR_MERCURY_ISA_VERSION
	.align		4
        /*0034*/ 	.byte	0x03, 0x5f
        /*0036*/ 	.short	0x0000


	//----- nvinfo : EIATTR_COOP_GROUP_MASK_REGIDS
	.align		4
        /*0038*/ 	.byte	0x04, 0x29
        /*003a*/ 	.short	(.L_3275 - .L_3274)


	//   ....[0]....
.L_3274:
        /*003c*/ 	.word	0xffffffff


	//   ....[1]....
        /*0040*/ 	.word	0xffffffff


	//   ....[2]....
        /*0044*/ 	.word	0xffffffff


	//   ....[3]....
        /*0048*/ 	.word	0xffffffff


	//   ....[4]....
        /*004c*/ 	.word	0xffffffff


	//   ....[5]....
        /*0050*/ 	.word	0xffffffff


	//   ....[6]....
        /*0054*/ 	.word	0xffffffff


	//   ....[7]....
        /*0058*/ 	.word	0xffffffff


	//   ....[8]....
        /*005c*/ 	.word	0xffffffff


	//   ....[9]....
        /*0060*/ 	.word	0xffffffff


	//   ....[10]....
        /*0064*/ 	.word	0xffffffff


	//   ....[11]....
        /*0068*/ 	.word	0xffffffff


	//   ....[12]....
        /*006c*/ 	.word	0xffffffff


	//   ....[13]....
        /*0070*/ 	.word	0xffffffff


	//   ....[14]....
        /*0074*/ 	.word	0xffffffff


	//   ....[15]....
        /*0078*/ 	.word	0xffffffff


	//   ....[16]....
        /*007c*/ 	.word	0xffffffff


	//   ....[17]....
        /*0080*/ 	.word	0xffffffff


	//   ....[18]....
        /*0084*/ 	.word	0xffffffff


	//   ....[19]....
        /*0088*/ 	.word	0xffffffff


	//   ....[20]....
        /*008c*/ 	.word	0xffffffff


	//   ....[21]....
        /*0090*/ 	.word	0xffffffff


	//   ....[22]....
        /*0094*/ 	.word	0xffffffff


	//   ....[23]....
        /*0098*/ 	.word	0xffffffff


	//   ....[24]....
        /*009c*/ 	.word	0xffffffff


	//   ....[25]....
        /*00a0*/ 	.word	0xffffffff


	//   ....[26]....
        /*00a4*/ 	.word	0xffffffff


	//   ....[27]....
        /*00a8*/ 	.word	0xffffffff


	//   ....[28]....
        /*00ac*/ 	.word	0xffffffff


	//   ....[29]....
        /*00b0*/ 	.word	0xffffffff


	//   ....[30]....
        /*00b4*/ 	.word	0xffffffff


	//   ....[31]....
        /*00b8*/ 	.word	0xffffffff


	//   ....[32]....
        /*00bc*/ 	.word	0xffffffff


	//   ....[33]....
        /*00c0*/ 	.word	0xffffffff


	//   ....[34]....
        /*00c4*/ 	.word	0xffffffff


	//   ....[35]....
        /*00c8*/ 	.word	0xffffffff


	//   ....[36]....
        /*00cc*/ 	.word	0xffffffff


	//   ....[37]....
        /*00d0*/ 	.word	0xffffffff


	//   ....[38]....
        /*00d4*/ 	.word	0xffffffff


	//   ....[39]....
        /*00d8*/ 	.word	0xffffffff


	//   ....[40]....
        /*00dc*/ 	.word	0xffffffff


	//   ....[41]....
        /*00e0*/ 	.word	0xffffffff


	//   ....[42]....
        /*00e4*/ 	.word	0xffffffff


	//   ....[43]....
        /*00e8*/ 	.word	0xffffffff


	//   ....[44]....
        /*00ec*/ 	.word	0xffffffff


	//   ....[45]....
        /*00f0*/ 	.word	0xffffffff


	//   ....[46]....
        /*00f4*/ 	.word	0xffffffff


	//   ....[47]....
        /*00f8*/ 	.word	0xffffffff


	//   ....[48]....
        /*00fc*/ 	.word	0xffffffff


	//   ....[49]....
        /*0100*/ 	.word	0xffffffff


	//   ....[50]....
        /*0104*/ 	.word	0xffffffff


	//   ....[51]....
        /*0108*/ 	.word	0xffffffff


	//   ....[52]....
        /*010c*/ 	.word	0xffffffff


	//   ....[53]....
        /*0110*/ 	.word	0xffffffff


	//   ....[54]....
        /*0114*/ 	.word	0xffffffff


	//   ....[55]....
        /*0118*/ 	.word	0xffffffff


	//   ....[56]....
        /*011c*/ 	.word	0xffffffff


	//   ....[57]....
        /*0120*/ 	.word	0xffffffff


	//----- nvinfo : EIATTR_COOP_GROUP_INSTR_OFFSETS
	.align		4
.L_3275:
        /*0124*/ 	.byte	0x04, 0x28
        /*0126*/ 	.short	(.L_3277 - .L_3276)


	//   ....[0]....
.L_3276:
        /*0128*/ 	.word	0x00000a90


	//   ....[1]....
        /*012c*/ 	.word	0x00000b10


	//   ....[2]....
        /*0130*/ 	.word	0x00000c40


	//   ....[3]....
        /*0134*/ 	.word	0x00000d50


	//   ....[4]....
        /*0138*/ 	.word	0x000010e0


	//   ....[5]....
        /*013c*/ 	.word	0x00001630


	//   ....[6]....
        /*0140*/ 	.word	0x000018f0


	//   ....[7]....
        /*0144*/ 	.word	0x000020c0


	//   ....[8]....
        /*0148*/ 	.word	0x00002610


	//   ....[9]....
        /*014c*/ 	.word	0x00002640


	//   ....[10]....
        /*0150*/ 	.word	0x00002670


	//   ....[11]....
        /*0154*/ 	.word	0x00002680


	//   ....[12]....
        /*0158*/ 	.word	0x000026b0


	//   ....[13]....
        /*015c*/ 	.word	0x000026d0


	//   ....[14]....
        /*0160*/ 	.word	0x00002700


	//   ....[15]....
        /*0164*/ 	.word	0x00002720


	//   ....[16]....
        /*0168*/ 	.word	0x00002750


	//   ....[17]....
        /*016c*/ 	.word	0x00002770


	//   ....[18]....
        /*0170*/ 	.word	0x000027a0


	//   ....[19]....
        /*0174*/ 	.word	0x000027c0


	//   ....[20]....
        /*0178*/ 	.word	0x00002800


	//   ....[21]....
        /*017c*/ 	.word	0x00002830


	//   ....[22]....
        /*0180*/ 	.word	0x00002880


	//   ....[23]....
        /*0184*/ 	.word	0x000028a0


	//   ....[24]....
        /*0188*/ 	.word	0x000028f0


	//   ....[25]....
        /*018c*/ 	.word	0x00002910


	//   ....[26]....
        /*0190*/ 	.word	0x00002940


	//   ....[27]....
        /*0194*/ 	.word	0x00002960


	//   ....[28]....
        /*0198*/ 	.word	0x00002990


	//   ....[29]....
        /*019c*/ 	.word	0x000029a0


	//   ....[30]....
        /*01a0*/ 	.word	0x000029c0


	//   ....[31]....
        /*01a4*/ 	.word	0x000029e0


	//   ....[32]....
        /*01a8*/ 	.word	0x000029f0


	//   ....[33]....
        /*01ac*/ 	.word	0x00002a00


	//   ....[34]....
        /*01b0*/ 	.word	0x00002a10


	//   ....[35]....
        /*01b4*/ 	.word	0x00002a20


	//   ....[36]....
        /*01b8*/ 	.word	0x000034b0


	//   ....[37]....
        /*01bc*/ 	.word	0x000034f0


	//   ....[38]....
        /*01c0*/ 	.word	0x000035e0


	//   ....[39]....
        /*01c4*/ 	.word	0x00003610


	//   ....[40]....
        /*01c8*/ 	.word	0x000036c0


	//   ....[41]....
        /*01cc*/ 	.word	0x000036e0


	//   ....[42]....
        /*01d0*/ 	.word	0x00003710


	//   ....[43]....
        /*01d4*/ 	.word	0x00003730


	//   ....[44]....
        /*01d8*/ 	.word	0x00003770


	//   ....[45]....
        /*01dc*/ 	.word	0x000037a0


	//   ....[46]....
        /*01e0*/ 	.word	0x00003b90


	//   ....[47]....
        /*01e4*/ 	.word	0x00003da0


	//   ....[48]....
        /*01e8*/ 	.word	0x00003eb0


	//   ....[49]....
        /*01ec*/ 	.word	0x00003f00


	//   ....[50]....
        /*01f0*/ 	.word	0x00003f30


	//   ....[51]....
        /*01f4*/ 	.word	0x00003f50


	//   ....[52]....
        /*01f8*/ 	.word	0x00003f70


	//   ....[53]....
        /*01fc*/ 	.word	0x00004020


	//   ....[54]....
        /*0200*/ 	.word	0x00004070


	//   ....[55]....
        /*0204*/ 	.word	0x00004090


	//   ....[56]....
        /*0208*/ 	.word	0x000040b0


	//   ....[57]....
        /*020c*/ 	.word	0x000040d0


	//----- nvinfo : EIATTR_EXIT_INSTR_OFFSETS
	.align		4
.L_3277:
        /*0210*/ 	.byte	0x04, 0x1c
        /*0212*/ 	.short	(.L_3279 - .L_3278)


	//   ....[0]....
.L_3278:
        /*0214*/ 	.word	0x00004190


	//   ....[1]....
        /*0218*/ 	.word	0x000043b0


	//----- nvinfo : EIATTR_MAX_THREADS
	.align		4
.L_3279:
        /*021c*/ 	.byte	0x04, 0x05
        /*021e*/ 	.short	(.L_3281 - .L_3280)
.L_3280:
        /*0220*/ 	.word	0x00000020
        /*0224*/ 	.word	0x00000001
        /*0228*/ 	.word	0x00000001


	//----- nvinfo : EIATTR_CRS_STACK_SIZE
	.align		4
.L_3281:
        /*022c*/ 	.byte	0x04, 0x1e
        /*022e*/ 	.short	(.L_3283 - .L_3282)
.L_3282:
        /*0230*/ 	.word	0x00000000
.L_3283:


//--------------------- .nv.info._Z25selective_scan_bwd_kernelI32Selective_Scan_bwd_kernel_traitsILi32ELi8ELb1ELb0ELb1ELb1ELb0EN3c104HalfEfEEv12SSMParamsBwd --------------------------
	.section	.nv.info._Z25selective_scan_bwd_kernelI32Selective_Scan_bwd_kernel_traitsILi32ELi8ELb1ELb0ELb1ELb1ELb0EN3c104HalfEfEEv12SSMParamsBwd,"",@"SHT_CUDA_INFO"
	.sectionflags	@""
	.align	4


	//----- nvinfo : EIATTR_CUDA_API_VERSION
	.align		4
        /*0000*/ 	.byte	0x04, 0x37
        /*0002*/ 	.short	(.L_3285 - .L_3284)
.L_3284:
        /*0004*/ 	.word	0x00000082


	//----- nvinfo : EIATTR_SW2861232_WAR
	.align		4
.L_3285:
        /*0008*/ 	.byte	0x01, 0x35
	.zero		2


	//----- nvinfo : EIATTR_PARAM_CBANK
	.align		4
        /*000c*/ 	.byte	0x04, 0x0a
        /*000e*/ 	.short	(.L_3287 - .L_3286)
	.align		4
.L_3286:
        /*0010*/ 	.word	index@(.nv.constant0._Z25selective_scan_bwd_kernelI32Selective_Scan_bwd_kernel_traitsILi32ELi8ELb1ELb0ELb1ELb1ELb0EN3c104HalfEfEEv12SSMParamsBwd)
        /*0014*/ 	.short	0x0160
        /*0016*/ 	.short	0x01f0


	//----- nvinfo : EIATTR_CBANK_PARAM_SIZE
	.align		4
.L_3287:
        /*0018*/ 	.byte	0x03, 0x19
        /*001a*/ 	.short	0x01f0


	//----- nvinfo : EIATTR_KPARAM_INFO
	.align		4
        /*001c*/ 	.byte	0x04, 0x17
        /*001e*/ 	.short	(.L_3289 - .L_3288)
.L_3288:
        /*0020*/ 	.word	0x00000000
        /*0024*/ 	.short	0x0000
        /*0026*/ 	.short	0x0000
        /*0028*/ 	.byte	0x00, 0xf0, 0xc1, 0x07


	//----- nvinfo : EIATTR_MAXREG_COUNT
	.align		4
.L_3289:
        /*002c*/ 	.byte	0x03, 0x1b
        /*002e*/ 	.short	0x00ff


	//----- nvinfo : EIATTR_NUM_BARRIERS
	.align		4
        /*0030*/ 	.byte	0x02, 0x4c
        /*0032*/ 	.byte	0x01
	.zero		1


	//----- nvinfo : EIATTR_MERCURY_ISA_VERSION
	.align		4
        /*0034*/ 	.byte	0x03, 0x5f
        /*0036*/ 	.short	0x0000


	//----- nvinfo : EIATTR_COOP_GROUP_MASK_REGIDS
	.align		4
        /*0038*/ 	.byte	0x04, 0x29
        /*003a*/ 	.short	(.L_3291 - .L_3290)


	//   ....[0]....
.L_3290:
        /*003c*/ 	.word	0xffffffff


	//   ....[1]....
        /*0040*/ 	.word	0xffffffff


	//   ....[2]....
        /*0044*/ 	.word	0xffffffff


	//   ....[3]....
        /*0048*/ 	.word	0xffffffff


	//   ....[4]....
        /*004c*/ 	.word	0xffffffff


	//   ....[5]....
        /*0050*/ 	.word	0xffffffff


	//   ....[6]....
        /*0054*/ 	.word	0xffffffff


	//   ....[7]....
        /*0058*/ 	.word	0xffffffff


	//   ....[8]....
        /*005c*/ 	.word	0xffffffff


	//   ....[9]....
        /*0060*/ 	.word	0xffffffff


	//   ....[10]....
        /*0064*/ 	.word	0xffffffff


	//   ....[11]....
        /*0068*/ 	.word	0xffffffff


	//   ....[12]....
        /*006c*/ 	.word	0xffffffff


	//   ....[13]....
        /*0070*/ 	.word	0xffffffff


	//   ....[14]....
        /*0074*/ 	.word	0xffffffff


	//   ....[15]....
        /*0078*/ 	.word	0xffffffff


	//   ....[16]....
        /*007c*/ 	.word	0xffffffff


	//   ....[17]....
        /*0080*/ 	.word	0xffffffff


	//   ....[18]....
        /*0084*/ 	.word	0xffffffff


	//   ....[19]....
        /*0088*/ 	.word	0xffffffff


	//   ....[20]....
        /*008c*/ 	.word	0xffffffff


	//   ....[21]....
        /*0090*/ 	.word	0xffffffff


	//   ....[22]....
        /*0094*/ 	.word	0xffffffff


	//   ....[23]....
        /*0098*/ 	.word	0xffffffff


	//   ....[24]....
        /*009c*/ 	.word	0xffffffff


	//   ....[25]....
        /*00a0*/ 	.word	0xffffffff


	//   ....[26]....
        /*00a4*/ 	.word	0xffffffff


	//   ....[27]....
        /*00a8*/ 	.word	0xffffffff


	//   ....[28]....
        /*00ac*/ 	.word	0xffffffff


	//   ....[29]....
        /*00b0*/ 	.word	0xffffffff


	//   ....[30]....
        /*00b4*/ 	.word	0xffffffff


	//   ....[31]....
        /*00b8*/ 	.word	0xffffffff


	//   ....[32]....
        /*00bc*/ 	.word	0xffffffff


	//   ....[33]....
        /*00c0*/ 	.word	0xffffffff


	//   ....[34]....
        /*00c4*/ 	.word	0xffffffff


	//   ....[35]....
        /*00c8*/ 	.word	0xffffffff


	//   ....[36]....
        /*00cc*/ 	.word	0xffffffff


	//   ....[37]....
        /*00d0*/ 	.word	0xffffffff


	//   ....[38]....
        /*00d4*/ 	.word	0xffffffff


	//   ....[39]....
        /*00d8*/ 	.word	0xffffffff


	//   ....[40]....
        /*00dc*/ 	.word	0xffffffff


	//   ....[41]....
        /*00e0*/ 	.word	0xffffffff


	//   ....[42]....
        /*00e4*/ 	.word	0xffffffff


	//   ....[43]....
        /*00e8*/ 	.word	0xffffffff


	//   ....[44]....
        /*00ec*/ 	.word	0xffffffff


	//   ....[45]....
        /*00f0*/ 	.word	0xffffffff


	//   ....[46]....
        /*00f4*/ 	.word	0xffffffff


	//   ....[47]....
        /*00f8*/ 	.word	0xffffffff


	//   ....[48]....
        /*00fc*/ 	.word	0xffffffff


	//   ....[49]....
        /*0100*/ 	.word	0xffffffff


	//   ....[50]....
        /*0104*/ 	.word	0xffffffff


	//   ....[51]....
        /*0108*/ 	.word	0xffffffff


	//   ....[52]....
        /*010c*/ 	.word	0xffffffff


	//   ....[53]....
        /*0110*/ 	.word	0xffffffff


	//   ....[54]....
        /*0114*/ 	.word	0xffffffff


	//----- nvinfo : EIATTR_COOP_GROUP_INSTR_OFFSETS
	.align		4
.L_3291:
        /*0118*/ 	.byte	0x04, 0x28
        /*011a*/ 	.short	(.L_3293 - .L_3292)


	//   ....[0]....
.L_3292:
        /*011c*/ 	.word	0x00000ad0


	//   ....[1]....
        /*0120*/ 	.word	0x00000b40


	//   ....[2]....
        /*0124*/ 	.word	0x00000c90


	//   ....[3]....
        /*0128*/ 	.word	0x00002670


	//   ....[4]....
        /*012c*/ 	.word	0x00002c10


	//   ....[5]....
        /*0130*/ 	.word	0x00002c50


	//   ....[6]....
        /*0134*/ 	.word	0x00002c70


	//   ....[7]....
        /*0138*/ 	.word	0x00002c80


	//   ....[8]....
        /*013c*/ 	.word	0x00002ca0


	//   ....[9]....
        /*0140*/ 	.word	0x00002ce0


	//   ....[10]....
        /*0144*/ 	.word	0x00002d00


	//   ....[11]....
        /*0148*/ 	.word	0x00002d20


	//   ....[12]....
        /*014c*/ 	.word	0x00002d40


	//   ....[13]....
        /*0150*/ 	.word	0x00002d80


	//   ....[14]....
        /*0154*/ 	.word	0x00002da0


	//   ....[15]....
        /*0158*/ 	.word	0x00002dc0


	//   ....[16]....
        /*015c*/ 	.word	0x00002de0


	//   ....[17]....
        /*0160*/ 	.word	0x00002e50


	//   ....[18]....
        /*0164*/ 	.word	0x00002e80


	//   ....[19]....
        /*0168*/ 	.word	0x00002ea0


	//   ....[20]....
        /*016c*/ 	.word	0x00002ee0


	//   ....[21]....
        /*0170*/ 	.word	0x00002f20


	//   ....[22]....
        /*0174*/ 	.word	0x00002f40


	//   ....[23]....
        /*0178*/ 	.word	0x00002f60


	//   ....[24]....
        /*017c*/ 	.word	0x00002f80


	//   ....[25]....
        /*0180*/ 	.word	0x00002fa0


	//   ....[26]....
        /*0184*/ 	.word	0x00002fc0


	//   ....[27]....
        /*0188*/ 	.word	0x00002fe0


	//   ....[28]....
        /*018c*/ 	.word	0x00002ff0


	//   ....[29]....
        /*0190*/ 	.word	0x00003000


	//   ....[30]....
        /*0194*/ 	.word	0x00003010


	//   ....[31]....
        /*0198*/ 	.word	0x00003020


	//   ....[32]....
        /*019c*/ 	.word	0x00003a30


	//   ....[33]....
        /*01a0*/ 	.word	0x00003a70


	//   ....[34]....
        /*01a4*/ 	.word	0x00003b60


	//   ....[35]....
        /*01a8*/ 	.word	0x00003b90


	//   ....[36]....
        /*01ac*/ 	.word	0x00003bc0


	//   ....[37]....
        /*01b0*/ 	.word	0x00003be0


	//   ....[38]....
        /*01b4*/ 	.word	0x00003c10


	//   ....[39]....
        /*01b8*/ 	.word	0x00003c30


	//   ....[40]....
        /*01bc*/ 	.word	0x00003c70


	//   ....[41]....
        /*01c0*/ 	.word	0x00003ca0


	//   ....[42]....
        /*01c4*/ 	.word	0x00004040


	//   ....[43]....
        /*01c8*/ 	.word	0x00004440


	//   ....[44]....
        /*01cc*/ 	.word	0x00004770


	//   ....[45]....
        /*01d0*/ 	.word	0x000048c0


	//   ....[46]....
        /*01d4*/ 	.word	0x00004910


	//   ....[47]....
        /*01d8*/ 	.word	0x00004940


	//   ....[48]....
        /*01dc*/ 	.word	0x00004960


	//   ....[49]....
        /*01e0*/ 	.word	0x00004980


	//   ....[50]....
        /*01e4*/ 	.word	0x00004a30


	//   ....[51]....
        /*01e8*/ 	.word	0x00004a80


	//   ....[52]....
        /*01ec*/ 	.word	0x00004aa0


	//   ....[53]....
        /*01f0*/ 	.word	0x00004ac0


	//   ....[54]....
        /*01f4*/ 	.word	0x00004ae0


	//----- nvinfo : EIATTR_EXIT_INSTR_OFFSETS
	.align		4
.L_3293:
        /*01f8*/ 	.byte	0x04, 0x1c
        /*01fa*/ 	.short	(.L_3295 - .L_3294)


	//   ....[0]....
.L_3294:
        /*01fc*/ 	.word	0x00004ba0


	//   ....[1]....
        /*0200*/ 	.word	0x00004dc0


	//----- nvinfo : EIATTR_MAX_THREADS
	.align		4
.L_3295:
        /*0204*/ 	.byte	0x04, 0x05
        /*0206*/ 	.short	(.L_3297 - .L_3296)
.L_3296:
        /*0208*/ 	.word	0x00000020
        /*020c*/ 	.word	0x00000001
        /*0210*/ 	.word	0x00000001


	//----- nvinfo : EIATTR_CRS_STACK_SIZE
	.align		4
.L_3297:
        /*0214*/ 	.byte	0x04, 0x1e
        /*0216*/ 	.short	(.L_3299 - .L_3298)
.L_3298:
        /*0218*/ 	.word	0x00000000
.L_3299:


//--------------------- .nv.info._Z25selective_scan_bwd_kernelI32Selective_Scan_bwd_kernel_traitsILi32ELi8ELb1ELb0ELb1ELb1ELb1EN3c104HalfEfEEv12SSMParamsBwd --------------------------
	.section	.nv.info._Z25selective_scan_bwd_kernelI32Selective_Scan_bwd_kernel_traitsILi32ELi8ELb1ELb0ELb1ELb1ELb1EN3c104HalfEfEEv12SSMParamsBwd,"",@"SHT_CUDA_INFO"
	.sectionflags	@""
	.align	4


	//----- nvinfo : EIATTR_CUDA_API_VERSION
	.align		4
        /*0000*/ 	.byte	0x04, 0x37
        /*0002*/ 	.short	(.L_3301 - .L_3300)
.L_3300:
        /*0004*/ 	.word	0x00000082


	//----- nvinfo : EIATTR_SW2861232_WAR
	.align		4
.L_3301:
        /*0008*/ 	.byte	0x01, 0x35
	.zero		2


	//----- nvinfo : EIATTR_PARAM_CBANK
	.align		4
        /*000c*/ 	.byte	0x04, 0x0a
        /*000e*/ 	.short	(.L_3303 - .L_3302)
	.align		4
.L_3302:
        /*0010*/ 	.word	index@(.nv.constant0._Z25selective_scan_bwd_kernelI32Selective_Scan_bwd_kernel_traitsILi32ELi8ELb1ELb0ELb1ELb1ELb1EN3c104HalfEfEEv12SSMParamsBwd)
        /*0014*/ 	.short	0x0160
        /*0016*/ 	.short	0x01f0


	//----- nvinfo : EIATTR_CBANK_PARAM_SIZE
	.align		4
.L_3303:
        /*0018*/ 	.byte	0x03, 0x19
        /*001a*/ 	.short	0x01f0


	//----- nvinfo : EIATTR_KPARAM_INFO
	.align		4
        /*001c*/ 	.byte	0x04, 0x17
        /*001e*/ 	.short	(.L_3305 - .L_3304)
.L_3304:
        /*0020*/ 	.word	0x00000000
        /*0024*/ 	.short	0x0000
        /*0026*/ 	.short	0x0000
        /*0028*/ 	.byte	0x00, 0xf0, 0xc1, 0x07


	//----- nvinfo : EIATTR_MAXREG_COUNT
	.align		4
.L_3305:
        /*002c*/ 	.byte	0x03, 0x1b
        /*002e*/ 	.short	0x00ff


	//----- nvinfo : EIATTR_NUM_BARRIERS
	.align		4
        /*0030*/ 	.byte	0x02, 0x4c
        /*0032*/ 	.byte	0x01
	.zero		1


	//----- nvinfo : EIATTR_MERCURY_ISA_VERSION
	.align		4
        /*0034*/ 	.byte	0x03, 0x5f
        /*0036*/ 	.short	0x0000


	//----- nvinfo : EIATTR_COOP_GROUP_MASK_REGIDS
	.align		4
        /*0038*/ 	.byte	0x04, 0x29
        /*003a*/ 	.short	(.L_3307 - .L_3306)


	//   ....[0]....
.L_3306:
        /*003c*/ 	.word	0xffffffff


	//   ....[1]....
        /*0040*/ 	.word	0xffffffff


	//   ....[2]....
        /*0044*/ 	.word	0xffffffff


	//   ....[3]....
        /*0048*/ 	.word	0xffffffff


	//   ....[4]....
        /*004c*/ 	.word	0xffffffff


	//   ....[5]....
        /*0050*/ 	.word	0xffffffff


	//   ....[6]....
        /*0054*/ 	.word	0xffffffff


	//   ....[7]....
        /*0058*/ 	.word	0xffffffff


	//   ....[8]....
        /*005c*/ 	.word	0xffffffff


	//   ....[9]....
        /*0060*/ 	.word	0xffffffff


	//   ....[10]....
        /*0064*/ 	.word	0xffffffff


	//   ....[11]....
        /*0068*/ 	.word	0xffffffff


	//   ....[12]....
        /*006c*/ 	.word	0xffffffff


	//   ....[13]....
        /*0070*/ 	.word	0xffffffff


	//   ....[14]....
        /*0074*/ 	.word	0xffffffff


	//   ....[15]....
        /*0078*/ 	.word	0xffffffff


	//   ....[16]....
        /*007c*/ 	.word	0xffffffff


	//   ....[17]....
        /*0080*/ 	.word	0xffffffff


	//   ....[18]....
        /*0084*/ 	.word	0xffffffff


	//   ....[19]....
        /*0088*/ 	.word	0xffffffff


	//   ....[20]....
        /*008c*/ 	.word	0xffffffff


	//   ....[21]....
        /*0090*/ 	.word	0xffffffff


	//   ....[22]....
        /*0094*/ 	.word	0xffffffff


	//   ....[23]....
        /*0098*/ 	.word	0xffffffff


	//   ....[24]....
        /*009c*/ 	.word	0xffffffff


	//   ....[25]....
        /*00a0*/ 	.word	0xffffffff


	//   ....[26]....
        /*00a4*/ 	.word	0xffffffff


	//   ....[27]....
        /*00a8*/ 	.word	0xffffffff


	//   ....[28]....
        /*00ac*/ 	.word	0xffffffff


	//   ....[29]....
        /*00b0*/ 	.word	0xffffffff


	//   ....[30]....
        /*00b4*/ 	.word	0xffffffff


	//   ....[31]....
        /*00b8*/ 	.word	0xffffffff


	//   ....[32]....
        /*00bc*/ 	.word	0xffffffff


	//   ....[33]....
        /*00c0*/ 	.word	0xffffffff


	//   ....[34]....
        /*00c4*/ 	.word	0xffffffff


	//   ....[35]....
        /*00c8*/ 	.word	0xffffffff


	//   ....[36]....
        /*00cc*/ 	.word	0xffffffff


	//   ....[37]....
        /*00d0*/ 	.word	0xffffffff


	//   ....[38]....
        /*00d4*/ 	.word	0xffffffff


	//   ....[39]....
        /*00d8*/ 	.word	0xffffffff


	//   ....[40]....
        /*00dc*/ 	.word	0xffffffff


	//   ....[41]....
        /*00e0*/ 	.word	0xffffffff


	//   ....[42]....
        /*00e4*/ 	.word	0xffffffff


	//   ....[43]....
        /*00e8*/ 	.word	0xffffffff


	//   ....[44]....
        /*00ec*/ 	.word	0xffffffff


	//   ....[45]....
        /*00f0*/ 	.word	0xffffffff


	//   ....[46]....
        /*00f4*/ 	.word	0xffffffff


	//   ....[47]....
        /*00f8*/ 	.word	0xffffffff


	//   ....[48]....
        /*00fc*/ 	.word	0xffffffff


	//   ....[49]....
        /*0100*/ 	.word	0xffffffff


	//   ....[50]....
        /*0104*/ 	.word	0xffffffff


	//   ....[51]....
        /*0108*/ 	.word	0xffffffff


	//   ....[52]....
        /*010c*/ 	.word	0xffffffff


	//   ....[53]....
        /*0110*/ 	.word	0xffffffff


	//   ....[54]....
        /*0114*/ 	.word	0xffffffff


	//   ....[55]....
        /*0118*/ 	.word	0xffffffff


	//   ....[56]....
        /*011c*/ 	.word	0xffffffff


	//   ....[57]....
        /*0120*/ 	.word	0xffffffff


	//   ....[58]....
        /*0124*/ 	.word	0xffffffff


	//----- nvinfo : EIATTR_COOP_GROUP_INSTR_OFFSETS
	.align		4
.L_3307:
        /*0128*/ 	.byte	0x04, 0x28
        /*012a*/ 	.short	(.L_3309 - .L_3308)


	//   ....[0]....
.L_3308:
        /*012c*/ 	.word	0x000009a0


	//   ....[1]....
        /*0130*/ 	.word	0x00000a10


	//   ....[2]....
        /*0134*/ 	.word	0x00000cc0


	//   ....[3]....
        /*0138*/ 	.word	0x00001ed0


	//   ....[4]....
        /*013c*/ 	.word	0x00002240


	//   ....[5]....
        /*0140*/ 	.word	0x000026e0


	//   ....[6]....
        /*0144*/ 	.word	0x000029e0


	//   ....[7]....
        /*0148*/ 	.word	0x00003160


	//   ....[8]....
        /*014c*/ 	.word	0x000036d0


	//   ....[9]....
        /*0150*/ 	.word	0x00003700


	//   ....[10]....
        /*0154*/ 	.word	0x00003730


	//   ....[11]....
        /*0158*/ 	.word	0x00003740


	//   ....[12]....
        /*015c*/ 	.word	0x00003770


	//   ....[13]....
        /*0160*/ 	.word	0x00003790


	//   ....[14]....
        /*0164*/ 	.word	0x000037c0


	//   ....[15]....
        /*0168*/ 	.word	0x000037e0


	//   ....[16]....
        /*016c*/ 	.word	0x00003810


	//   ....[17]....
        /*0170*/ 	.word	0x00003830


	//   ....[18]....
        /*0174*/ 	.word	0x00003860


	//   ....[19]....
        /*0178*/ 	.word	0x00003880


	//   ....[20]....
        /*017c*/ 	.word	0x000038d0


	//   ....[21]....
        /*0180*/ 	.word	0x000038f0


	//   ....[22]....
        /*0184*/ 	.word	0x00003940


	//   ....[23]....
        /*0188*/ 	.word	0x00003960


	//   ....[24]....
        /*018c*/ 	.word	0x000039b0


	//   ....[25]....
        /*0190*/ 	.word	0x000039d0


	//   ....[26]....
        /*0194*/ 	.word	0x00003a00


	//   ....[27]....
        /*0198*/ 	.word	0x00003a20


	//   ....[28]....
        /*019c*/ 	.word	0x00003a40


	//   ....[29]....
        /*01a0*/ 	.word	0x00003a60


	//   ....[30]....
        /*01a4*/ 	.word	0x00003a70


	//   ....[31]....
        /*01a8*/ 	.word	0x00003a90


	//   ....[32]....
        /*01ac*/ 	.word	0x00003ab0


	//   ....[33]....
        /*01b0*/ 	.word	0x00003ac0


	//   ....[34]....
        /*01b4*/ 	.word	0x00003ad0


	//   ....[35]....
        /*01b8*/ 	.word	0x00003ae0


	//   ....[36]....
        /*01bc*/ 	.word	0x00004500


	//   ....[37]....
        /*01c0*/ 	.word	0x00004540


	//   ....[38]....
        /*01c4*/ 	.word	0x00004630


	//   ....[39]....
        /*01c8*/ 	.word	0x00004660


	//   ....[40]....
        /*01cc*/ 	.word	0x000046d0


	//   ....[41]....
        /*01d0*/ 	.word	0x000046f0


	//   ....[42]....
        /*01d4*/ 	.word	0x00004720


	//   ....[43]....
        /*01d8*/ 	.word	0x00004740


	//   ....[44]....
        /*01dc*/ 	.word	0x00004770


	//   ....[45]....
        /*01e0*/ 	.word	0x000047a0


	//   ....[46]....
        /*01e4*/ 	.word	0x00004b10


	//   ....[47]....
        /*01e8*/ 	.word	0x00004f50


	//   ....[48]....
        /*01ec*/ 	.word	0x00005250


	//   ....[49]....
        /*01f0*/ 	.word	0x00005340


	//   ....[50]....
        /*01f4*/ 	.word	0x00005390


	//   ....[51]....
        /*01f8*/ 	.word	0x000053c0


	//   ....[52]....
        /*01fc*/ 	.word	0x000053e0


	//   ....[53]....
        /*0200*/ 	.word	0x00005400


	//   ....[54]....
        /*0204*/ 	.word	0x000054b0


	//   ....[55]....
        /*0208*/ 	.word	0x00005500


	//   ....[56]....
        /*020c*/ 	.word	0x00005520


	//   ....[57]....
        /*0210*/ 	.word	0x00005540


	//   ....[58]....
        /*0214*/ 	.word	0x00005560


	//----- nvinfo : EIATTR_EXIT_INSTR_OFFSETS
	.align		4
.L_3309:
        /*0218*/ 	.byte	0x04, 0x1c
        /*021a*/ 	.short	(.L_3311 - .L_3310)


	//   ....[0]....
.L_3310:
        /*021c*/ 	.word	0x00005620


	//   ....[1]....
        /*0220*/ 	.word	0x00005840


	//----- nvinfo : EIATTR_MAX_THREADS
	.align		4
.L_3311:
        /*0224*/ 	.byte	0x04, 0x05
        /*0226*/ 	.short	(.L_3313 - .L_3312)
.L_3312:
        /*0228*/ 	.word	0x00000020
        /*022c*/ 	.word	0x00000001
        /*0230*/ 	.word	0x00000001


	//----- nvinfo : EIATTR_CRS_STACK_SIZE
	.align		4
.L_3313:
        /*0234*/ 	.byte	0x04, 0x1e
        /*0236*/ 	.short	(.L_3315 - .L_3314)
.L_3314:
        /*0238*/ 	.word	0x00000000
.L_3315:


//--------------------- .nv.info._Z25selective_scan_bwd_kernelI32Selective_Scan_bwd_kernel_traitsILi32ELi8ELb1ELb1ELb0ELb0ELb0EN3c104HalfEfEEv12SSMParamsBwd --------------------------
	.section	.nv.info._Z25selective_scan_bwd_kernelI32Selective_Scan_bwd_kernel_traitsILi32ELi8ELb1ELb1ELb0ELb0ELb0EN3c104HalfEfEEv12SSMParamsBwd,"",@"SHT_CUDA_INFO"
	.sectionflags	@""
	.align	4


	//----- nvinfo : EIATTR_CUDA_API_VERSION
	.align		4
        /*0000*/ 	.byte	0x04, 0x37
        /*0002*/ 	.short	(.L_3317 - .L_3316)
.L_3316:
        /*0004*/ 	.word	0x00000082


	//----- nvinfo : EIATTR_SW2861232_WAR
	.align		4
.L_3317:
        /*0008*/ 	.byte	0x01, 0x35
	.zero		2


	//----- nvinfo : EIATTR_PARAM_CBANK
	.align		4
        /*000c*/ 	.byte	0x04, 0x0a
        /*000e*/ 	.short	(.L_3319 - .L_3318)
	.align		4
.L_3318:
        /*0010*/ 	.word	index@(.nv.constant0._Z25selective_scan_bwd_kernelI32Selective_Scan_bwd_kernel_traitsILi32ELi8ELb1ELb1ELb0ELb0ELb0EN3c104HalfEfEEv12SSMParamsBwd)
        /*0014*/ 	.short	0x0160
        /*0016*/ 	.short	0x01f0


	//----- nvinfo : EIATTR_CBANK_PARAM_SIZE
	.align		4
.L_3319:
        /*0018*/ 	.byte	0x03, 0x19
        /*001a*/ 	.short	0x01f0


	//----- nvinfo : EIATTR_KPARAM_INFO
	.align		4
        /*001c*/ 	.byte	0x04, 0x17
        /*001e*/ 	.short	(.L_3321 - .L_3320)
.L_3320:
        /*0020*/ 	.word	0x00000000
        /*0024*/ 	.short	0x0000
        /*0026*/ 	.short	0x0000
        /*0028*/ 	.byte	0x00, 0xf0, 0xc1, 0x07


	//----- nvinfo : EIATTR_MAXREG_COUNT
	.align		4
.L_3321:
        /*002c*/ 	.byte	0x03, 0x1b
        /*002e*/ 	.short	0x00ff


	//----- nvinfo : EIATTR_NUM_BARRIERS
	.align		4
        /*0030*/ 	.byte	0x02, 0x4c
        /*0032*/ 	.byte	0x01
	.zero		1


	//----- nvinfo : EIATTR_MERCURY_ISA_VERSION
	.align		4
        /*0034*/ 	.byte	0x03, 0x5f
        /*0036*/ 	.short	0x0000


	//----- nvinfo : EIATTR_COOP_GROUP_MASK_REGIDS
	.align		4
        /*0038*/ 	.byte	0x04, 0x29
        /*003a*/ 	.short	(.L_3323 - .L_3322)


	//   ....[0]....
.L_3322:
        /*003c*/ 	.word	0xffffffff


	//   ....[1]....
        /*0040*/ 	.word	0xffffffff


	//   ....[2]....
        /*0044*/ 	.word	0xffffffff


	//   ....[3]....
        /*0048*/ 	.word	0xffffffff


	//   ....[4]....
        /*004c*/ 	.word	0xffffffff


	//   ....[5]....
        /*0050*/ 	.word	0xffffffff


	//   ....[6]....
        /*0054*/ 	.word	0xffffffff


	//   ....[7]....
        /*0058*/ 	.word	0xffffffff


	//   ....[8]....
        /*005c*/ 	.word	0xffffffff


	//   ....[9]....
        /*0060*/ 	.word	0xffffffff


	//   ....[10]....
        /*0064*/ 	.word	0xffffffff


	//   ....[11]....
        /*0068*/ 	.word	0xffffffff


	//   ....[12]....
        /*006c*/ 	.word	0xffffffff


	//   ....[13]....
        /*0070*/ 	.word	0xffffffff


	//   ....[14]....
        /*0074*/ 	.word	0xffffffff


	//   ....[15]....
        /*0078*/ 	.word	0xffffffff


	//   ....[16]....
        /*007c*/ 	.word	0xffffffff


	//   ....[17]....
        /*0080*/ 	.word	0xffffffff


	//   ....[18]....
        /*0084*/ 	.word	0xffffffff


	//   ....[19]....
        /*0088*/ 	.word	0xffffffff


	//   ....[20]....
        /*008c*/ 	.word	0xffffffff


	//   ....[21]....
        /*0090*/ 	.word	0xffffffff


	//   ....[22]....
        /*0094*/ 	.word	0xffffffff


	//   ....[23]....
        /*0098*/ 	.word	0xffffffff


	//   ....[24]....
        /*009c*/ 	.word	0xffffffff


	//   ....[25]....
        /*00a0*/ 	.word	0xffffffff


	//   ....[26]....
        /*00a4*/ 	.word	0xffffffff


	//   ....[27]....
        /*00a8*/ 	.word	0xffffffff


	//   ....[28]....
        /*00ac*/ 	.word	0xffffffff


	//   ....[29]....
        /*00b0*/ 	.word	0xffffffff


	//   ....[30]....
        /*00b4*/ 	.word	0xffffffff


	//   ....[31]....
        /*00b8*/ 	.word	0xffffffff


	//   ....[32]....
        /*00bc*/ 	.word	0xffffffff


	//   ....[33]....
        /*00c0*/ 	.word	0xffffffff


	//   ....[34]....
        /*00c4*/ 	.word	0xffffffff


	//   ....[35]....
        /*00c8*/ 	.word	0xffffffff


	//   ....[36]....
        /*00cc*/ 	.word	0xffffffff


	//   ....[37]....
        /*00d0*/ 	.word	0xffffffff


	//   ....[38]....
        /*00d4*/ 	.word	0xffffffff


	//   ....[39]....
        /*00d8*/ 	.word	0xffffffff


	//   ....[40]....
        /*00dc*/ 	.word	0xffffffff


	//   ....[41]....
        /*00e0*/ 	.word	0xffffffff


	//   ....[42]....
        /*00e4*/ 	.word	0xffffffff


	//   ....[43]....
        /*00e8*/ 	.word	0xffffffff


	//   ....[44]....
        /*00ec*/ 	.word	0xffffffff


	//   ....[45]....
        /*00f0*/ 	.word	0xffffffff


	//   ....[46]....
        /*00f4*/ 	.word	0xffffffff


	//   ....[47]....
        /*00f8*/ 	.word	0xffffffff


	//   ....[48]....
        /*00fc*/ 	.word	0xffffffff


	//   ....[49]....
        /*0100*/ 	.word	0xffffffff


	//   ....[50]....
        /*0104*/ 	.word	0xffffffff


	//   ....[51]....
        /*0108*/ 	.word	0xffffffff


	//   ....[52]....
        /*010c*/ 	.word	0xffffffff


	//   ....[53]....
        /*0110*/ 	.word	0xffffffff


	//----- nvinfo : EIATTR_COOP_GROUP_INSTR_OFFSETS
	.align		4
.L_3323:
        /*0114*/ 	.byte	0x04, 0x28
        /*0116*/ 	.short	(.L_3325 - .L_3324)


	//   ....[0]....
.L_3324:
        /*0118*/ 	.word	0x00000b30


	//   ....[1]....
        /*011c*/ 	.word	0x00000ba0


	//   ....[2]....
        /*0120*/ 	.word	0x00000ca0


	//   ....[3]....
        /*0124*/ 	.word	0x000013f0


	//   ....[4]....
        /*0128*/ 	.word	0x00001af0


	//   ....[5]....
        /*012c*/ 	.word	0x00001b10


	//   ....[6]....
        /*0130*/ 	.word	0x00001b20


	//   ....[7]....
        /*0134*/ 	.word	0x00001b30


	//   ....[8]....
        /*0138*/ 	.word	0x00001b60


	//   ....[9]....
        /*013c*/ 	.word	0x00001b90


	//   ....[10]....
        /*0140*/ 	.word	0x00001bb0


	//   ....[11]....
        /*0144*/ 	.word	0x00001bd0


	//   ....[12]....
        /*0148*/ 	.word	0x00001c00


	//   ....[13]....
        /*014c*/ 	.word	0x00001c30


	//   ....[14]....
        /*0150*/ 	.word	0x00001c50


	//   ....[15]....
        /*0154*/ 	.word	0x00001c70


	//   ....[16]....
        /*0158*/ 	.word	0x00001cb0


	//   ....[17]....
        /*015c*/ 	.word	0x00001cf0


	//   ....[18]....
        /*0160*/ 	.word	0x00001d30


	//   ....[19]....
        /*0164*/ 	.word	0x00001d50


	//   ....[20]....
        /*0168*/ 	.word	0x00001da0


	//   ....[21]....
        /*016c*/ 	.word	0x00001dd0


	//   ....[22]....
        /*0170*/ 	.word	0x00001df0


	//   ....[23]....
        /*0174*/ 	.word	0x00001e00


	//   ....[24]....
        /*0178*/ 	.word	0x00001e30


	//   ....[25]....
        /*017c*/ 	.word	0x00001e50


	//   ....[26]....
        /*0180*/ 	.word	0x00001e70


	//   ....[27]....
        /*0184*/ 	.word	0x00001e80


	//   ....[28]....
        /*0188*/ 	.word	0x00001e90


	//   ....[29]....
        /*018c*/ 	.word	0x00001ea0


	//   ....[30]....
        /*0190*/ 	.word	0x00001ed0


	//   ....[31]....
        /*0194*/ 	.word	0x00001f30


	//   ....[32]....
        /*0198*/ 	.word	0x00002830


	//   ....[33]....
        /*019c*/ 	.word	0x00002870


	//   ....[34]....
        /*01a0*/ 	.word	0x00002970


	//   ....[35]....
        /*01a4*/ 	.word	0x000029a0


	//   ....[36]....
        /*01a8*/ 	.word	0x00002a00


	//   ....[37]....
        /*01ac*/ 	.word	0x00002a20


	//   ....[38]....
        /*01b0*/ 	.word	0x00002a60


	//   ....[39]....
        /*01b4*/ 	.word	0x00002a90


	//   ....[40]....
        /*01b8*/ 	.word	0x00002b50


	//   ....[41]....
        /*01bc*/ 	.word	0x00002b80


	//   ....[42]....
        /*01c0*/ 	.word	0x00002f90


	//   ....[43]....
        /*01c4*/ 	.word	0x00003180


	//   ....[44]....
        /*01c8*/ 	.word	0x000032c0


	//   ....[45]....
        /*01cc*/ 	.word	0x00003310


	//   ....[46]....
        /*01d0*/ 	.word	0x00003340


	//   ....[47]....
        /*01d4*/ 	.word	0x00003360


	//   ....[48]....
        /*01d8*/ 	.word	0x00003380


	//   ....[49]....
        /*01dc*/ 	.word	0x00003430


	//   ....[50]....
        /*01e0*/ 	.word	0x00003480


	//   ....[51]....
        /*01e4*/ 	.word	0x000034a0


	//   ....[52]....
        /*01e8*/ 	.word	0x000034c0


	//   ....[53]....
        /*01ec*/ 	.word	0x000034e0


	//----- nvinfo : EIATTR_EXIT_INSTR_OFFSETS
	.align		4
.L_3325:
        /*01f0*/ 	.byte	0x04, 0x1c
        /*01f2*/ 	.short	(.L_3327 - .L_3326)


	//   ....[0]....
.L_3326:
        /*01f4*/ 	.word	0x000035a0


	//   ....[1]....
        /*01f8*/ 	.word	0x000037c0


	//----- nvinfo : EIATTR_MAX_THREADS
	.align		4
.L_3327:
        /*01fc*/ 	.byte	0x04, 0x05
        /*01fe*/ 	.short	(.L_3329 - .L_3328)
.L_3328:
        /*0200*/ 	.word	0x00000020
        /*0204*/ 	.word	0x00000001
        /*0208*/ 	.word	0x00000001


	//----- nvinfo : EIATTR_CRS_STACK_SIZE
	.align		4
.L_3329:
        /*020c*/ 	.byte	0x04, 0x1e
        /*020e*/ 	.short	(.L_3331 - .L_3330)
.L_3330:
        /*0210*/ 	.word	0x00000000
.L_3331:


//--------------------- .nv.info._Z25selective_scan_bwd_kernelI32Selective_Scan_bwd_kernel_traitsILi32ELi8ELb1ELb1ELb0ELb0ELb1EN3c104HalfEfEEv12SSMParamsBwd --------------------------
	.section	.nv.info._Z25selective_scan_bwd_kernelI32Selective_Scan_bwd_kernel_traitsILi32ELi8ELb1ELb1ELb0ELb0ELb1EN3c104HalfEfEEv12SSMParamsBwd,"",@"SHT_CUDA_INFO"
	.sectionflags	@""
	.align	4


	//----- nvinfo : EIATTR_CUDA_API_VERSION
	.align		4
        /*0000*/ 	.byte	0x04, 0x37
        /*0002*/ 	.short	(.L_3333 - .L_3332)
.L_3332:
        /*0004*/ 	.word	0x00000082


	//----- nvinfo : EIATTR_SW2861232_WAR
	.align		4
.L_3333:
        /*0008*/ 	.byte	0x01, 0x35
	.zero		2


	//----- nvinfo : EIATTR_PARAM_CBANK
	.align		4
        /*000c*/ 	.byte	0x04, 0x0a
        /*000e*/ 	.short	(.L_3335 - .L_3334)
	.align		4
.L_3334:
        /*0010*/ 	.word	index@(.nv.constant0._Z25selective_scan_bwd_kernelI32Selective_Scan_bwd_kernel_traitsILi32ELi8ELb1ELb1ELb0ELb0ELb1EN3c104HalfEfEEv12SSMParamsBwd)
        /*0014*/ 	.short	0x0160
        /*0016*/ 	.short	0x01f0


	//----- nvinfo : EIATTR_CBANK_PARAM_SIZE
	.align		4
.L_3335:
        /*0018*/ 	.byte	0x03, 0x19
        /*001a*/ 	.short	0x01f0


	//----- nvinfo : EIATTR_KPARAM_INFO
	.align		4
        /*001c*/ 	.byte	0x04, 0x17
        /*001e*/ 	.short	(.L_3337 - .L_3336)
.L_3336:
        /*0020*/ 	.word	0x00000000
        /*0024*/ 	.short	0x0000
        /*0026*/ 	.short	0x0000
        /*0028*/ 	.byte	0x00, 0xf0, 0xc1, 0x07


	//----- nvinfo : EIATTR_MAXREG_COUNT
	.align		4
.L_3337:
        /*002c*/ 	.byte	0x03, 0x1b
        /*002e*/ 	.short	0x00ff


	//----- nvinfo : EIATTR_NUM_BARRIERS
	.align		4
        /*0030*/ 	.byte	0x02, 0x4c
        /*0032*/ 	.byte	0x01
	.zero		1


	//----- nvinfo : EIATTR_MERCURY_ISA_VERSION
	.align		4
        /*0034*/ 	.byte	0x03, 0x5f
        /*0036*/ 	.short	0x0000


	//----- nvinfo : EIATTR_COOP_GROUP_MASK_REGIDS
	.align		4
        /*0038*/ 	.byte	0x04, 0x29
        /*003a*/ 	.short	(.L_3339 - .L_3338)


	//   ....[0]....
.L_3338:
        /*003c*/ 	.word	0xffffffff


	//   ....[1]....
        /*0040*/ 	.word	0xffffffff


	//   ....[2]....
        /*0044*/ 	.word	0xffffffff


	//   ....[3]....
        /*0048*/ 	.word	0xffffffff


	//   ....[4]....
        /*004c*/ 	.word	0xffffffff


	//   ....[5]....
        /*0050*/ 	.word	0xffffffff


	//   ....[6]....
        /*0054*/ 	.word	0xffffffff


	//   ....[7]....
        /*0058*/ 	.word	0xffffffff


	//   ....[8]....
        /*005c*/ 	.word	0xffffffff


	//   ....[9]....
        /*0060*/ 	.word	0xffffffff


	//   ....[10]....
        /*0064*/ 	.word	0xffffffff


	//   ....[11]....
        /*0068*/ 	.word	0xffffffff


	//   ....[12]....
        /*006c*/ 	.word	0xffffffff


	//   ....[13]....
        /*0070*/ 	.word	0xffffffff


	//   ....[14]....
        /*0074*/ 	.word	0xffffffff


	//   ....[15]....
        /*0078*/ 	.word	0xffffffff


	//   ....[16]....
        /*007c*/ 	.word	0xffffffff


	//   ....[17]....
        /*0080*/ 	.word	0xffffffff


	//   ....[18]....
        /*0084*/ 	.word	0xffffffff


	//   ....[19]....
        /*0088*/ 	.word	0xffffffff


	//   ....[20]....
        /*008c*/ 	.word	0xffffffff


	//   ....[21]....
        /*0090*/ 	.word	0xffffffff


	//   ....[22]....
        /*0094*/ 	.word	0xffffffff


	//   ....[23]....
        /*0098*/ 	.word	0xffffffff


	//   ....[24]....
        /*009c*/ 	.word	0xffffffff


	//   ....[25]....
        /*00a0*/ 	.word	0xffffffff


	//   ....[26]....
        /*00a4*/ 	.word	0xffffffff


	//   ....[27]....
        /*00a8*/ 	.word	0xffffffff


	//   ....[28]....
        /*00ac*/ 	.word	0xffffffff


	//   ....[29]....
        /*00b0*/ 	.word	0xffffffff


	//   ....[30]....
        /*00b4*/ 	.word	0xffffffff


	//   ....[31]....
        /*00b8*/ 	.word	0xffffffff


	//   ....[32]....
        /*00bc*/ 	.word	0xffffffff


	//   ....[33]....
        /*00c0*/ 	.word	0xffffffff


	//   ....[34]....
        /*00c4*/ 	.word	0xffffffff


	//   ....[35]....
        /*00c8*/ 	.word	0xffffffff


	//   ....[36]....
        /*00cc*/ 	.word	0xffffffff


	//   ....[37]....
        /*00d0*/ 	.word	0xffffffff


	//   ....[38]....
        /*00d4*/ 	.word	0xffffffff


	//   ....[39]....
        /*00d8*/ 	.word	0xffffffff


	//   ....[40]....
        /*00dc*/ 	.word	0xffffffff


	//   ....[41]....
        /*00e0*/ 	.word	0xffffffff


	//   ....[42]....
        /*00e4*/ 	.word	0xffffffff


	//   ....[43]....
        /*00e8*/ 	.word	0xffffffff


	//   ....[44]....
        /*00ec*/ 	.word	0xffffffff


	//   ....[45]....
        /*00f0*/ 	.word	0xffffffff


	//   ....[46]....
        /*00f4*/ 	.word	0xffffffff


	//   ....[47]....
        /*00f8*/ 	.word	0xffffffff


	//   ....[48]....
        /*00fc*/ 	.word	0xffffffff


	//   ....[49]....
        /*0100*/ 	.word	0xffffffff


	//   ....[50]....
        /*0104*/ 	.word	0xffffffff


	//   ....[51]....
        /*0108*/ 	.word	0xffffffff


	//   ....[52]....
        /*010c*/ 	.word	0xffffffff


	//   ....[53]....
        /*0110*/ 	.word	0xffffffff


	//   ....[54]....
        /*0114*/ 	.word	0xffffffff


	//   ....[55]....
        /*0118*/ 	.word	0xffffffff


	//   ....[56]....
        /*011c*/ 	.word	0xffffffff


	//   ....[57]....
        /*0120*/ 	.word	0xffffffff


	//----- nvinfo : EIATTR_COOP_GROUP_INSTR_OFFSETS
	.align		4
.L_3339:
        /*0124*/ 	.byte	0x04, 0x28
        /*0126*/ 	.short	(.L_3341 - .L_3340)


	//   ....[0]....
.L_3340:
        /*0128*/ 	.word	0x00000ad0


	//   ....[1]....
        /*012c*/ 	.word	0x00000b40


	//   ....[2]....
        /*0130*/ 	.word	0x00000c80


	//   ....[3]....
        /*0134*/ 	.word	0x00000d90


	//   ....[4]....
        /*0138*/ 	.word	0x00001100


	//   ....[5]....
        /*013c*/ 	.word	0x00001680


	//   ....[6]....
        /*0140*/ 	.word	0x00001930


	//   ....[7]....
        /*0144*/ 	.word	0x00001f60


	//   ....[8]....
        /*0148*/ 	.word	0x000023d0


	//   ....[9]....
        /*014c*/ 	.word	0x00002520


	//   ....[10]....
        /*0150*/ 	.word	0x00002550


	//   ....[11]....
        /*0154*/ 	.word	0x000026d0


	//   ....[12]....
        /*0158*/ 	.word	0x00002700


	//   ....[13]....
        /*015c*/ 	.word	0x00002710


	//   ....[14]....
        /*0160*/ 	.word	0x00002720


	//   ....[15]....
        /*0164*/ 	.word	0x00002750


	//   ....[16]....
        /*0168*/ 	.word	0x00002780


	//   ....[17]....
        /*016c*/ 	.word	0x000027a0


	//   ....[18]....
        /*0170*/ 	.word	0x000027c0


	//   ....[19]....
        /*0174*/ 	.word	0x00002840


	//   ....[20]....
        /*0178*/ 	.word	0x00002870


	//   ....[21]....
        /*017c*/ 	.word	0x00002880


	//   ....[22]....
        /*0180*/ 	.word	0x00002890


	//   ....[23]....
        /*0184*/ 	.word	0x000028e0


	//   ....[24]....
        /*0188*/ 	.word	0x00002910


	//   ....[25]....
        /*018c*/ 	.word	0x00002930


	//   ....[26]....
        /*0190*/ 	.word	0x00002940


	//   ....[27]....
        /*0194*/ 	.word	0x00002960


	//   ....[28]....
        /*0198*/ 	.word	0x00002990


	//   ....[29]....
        /*019c*/ 	.word	0x000029b0


	//   ....[30]....
        /*01a0*/ 	.word	0x000029d0


	//   ....[31]....
        /*01a4*/ 	.word	0x000029e0


	//   ....[32]....
        /*01a8*/ 	.word	0x000029f0


	//   ....[33]....
        /*01ac*/ 	.word	0x00002a00


	//   ....[34]....
        /*01b0*/ 	.word	0x00002a40


	//   ....[35]....
        /*01b4*/ 	.word	0x00002a50


	//   ....[36]....
        /*01b8*/ 	.word	0x000033f0


	//   ....[37]....
        /*01bc*/ 	.word	0x00003430


	//   ....[38]....
        /*01c0*/ 	.word	0x00003530


	//   ....[39]....
        /*01c4*/ 	.word	0x00003560


	//   ....[40]....
        /*01c8*/ 	.word	0x00003640


	//   ....[41]....
        /*01cc*/ 	.word	0x00003670


	//   ....[42]....
        /*01d0*/ 	.word	0x00003750


	//   ....[43]....
        /*01d4*/ 	.word	0x00003780


	//   ....[44]....
        /*01d8*/ 	.word	0x000037d0


	//   ....[45]....
        /*01dc*/ 	.word	0x00003800


	//   ....[46]....
        /*01e0*/ 	.word	0x00003b60


	//   ....[47]....
        /*01e4*/ 	.word	0x00003d80


	//   ....[48]....
        /*01e8*/ 	.word	0x00003e70


	//   ....[49]....
        /*01ec*/ 	.word	0x00003ec0


	//   ....[50]....
        /*01f0*/ 	.word	0x00003ef0


	//   ....[51]....
        /*01f4*/ 	.word	0x00003f10


	//   ....[52]....
        /*01f8*/ 	.word	0x00003f30


	//   ....[53]....
        /*01fc*/ 	.word	0x00003fe0


	//   ....[54]....
        /*0200*/ 	.word	0x00004030


	//   ....[55]....
        /*0204*/ 	.word	0x00004050


	//   ....[56]....
        /*0208*/ 	.word	0x00004070


	//   ....[57]....
        /*020c*/ 	.word	0x00004090


	//----- nvinfo : EIATTR_EXIT_INSTR_OFFSETS
	.align		4
.L_3341:
        /*0210*/ 	.byte	0x04, 0x1c
        /*0212*/ 	.short	(.L_3343 - .L_3342)


	//   ....[0]....
.L_3342:
        /*0214*/ 	.word	0x00004150


	//   ....[1]....
        /*0218*/ 	.word	0x00004370


	//----- nvinfo : EIATTR_MAX_THREADS
	.align		4
.L_3343:
        /*021c*/ 	.byte	0x04, 0x05
        /*021e*/ 	.short	(.L_3345 - .L_3344)
.L_3344:
        /*0220*/ 	.word	0x00000020
        /*0224*/ 	.word	0x00000001
        /*0228*/ 	.word	0x00000001


	//----- nvinfo : EIATTR_CRS_STACK_SIZE
	.align		4
.L_3345:
        /*022c*/ 	.byte	0x04, 0x1e
        /*022e*/ 	.short	(.L_3347 - .L_3346)
.L_3346:
        /*0230*/ 	.word	0x00000000
.L_3347:


//--------------------- .nv.info._Z25selective_scan_bwd_kernelI32Selective_Scan_bwd_kernel_traitsILi32ELi8ELb1ELb1ELb0ELb1ELb0EN3c104HalfEfEEv12SSMParamsBwd --------------------------
	.section	.nv.info._Z25selective_scan_bwd_kernelI32Selective_Scan_bwd_kernel_traitsILi32ELi8ELb1ELb1ELb0ELb1ELb0EN3c104HalfEfEEv12SSMParamsBwd,"",@"SHT_CUDA_INFO"
	.sectionflags	@""
	.align	4


	//----- nvinfo : EIATTR_CUDA_API_VERSION
	.align		4
        /*0000*/ 	.byte	0x04, 0x37
        /*0002*/ 	.short	(.L_3349 - .L_3348)
.L_3348:
        /*0004*/ 	.word	0x00000082


	//----- nvinfo : EIATTR_SW2861232_WAR
	.align		4
.L_3349:
        /*0008*/ 	.byte	0x01, 0x35
	.zero		2


	//----- nvinfo : EIATTR_PARAM_CBANK
	.align		4
        /*000c*/ 	.byte	0x04, 0x0a
        /*000e*/ 	.short	(.L_3351 - .L_3350)
	.align		4
.L_3350:
        /*0010*/ 	.word	index@(.nv.constant0._Z25selective_scan_bwd_kernelI32Selective_Scan_bwd_kernel_traitsILi32ELi8ELb1ELb1ELb0ELb1ELb0EN3c104HalfEfEEv12SSMParamsBwd)
        /*0014*/ 	.short	0x0160
        /*0016*/ 	.short	0x01f0


	//----- nvinfo : EIATTR_CBANK_PARAM_SIZE
	.align		4
.L_3351:
        /*0018*/ 	.byte	0x03, 0x19
        /*001a*/ 	.short	0x01f0


	//----- nvinfo : EIATTR_KPARAM_INFO
	.align		4
        /*001c*/ 	.byte	0x04, 0x17
        /*001e*/ 	.short	(.L_3353 - .L_3352)
.L_3352:
        /*0020*/ 	.word	0x00000000
        /*0024*/ 	.short	0x0000
        /*0026*/ 	.short	0x0000
        /*0028*/ 	.byte	0x00, 0xf0, 0xc1, 0x07


	//----- nvinfo : EIATTR_MAXREG_COUNT
	.align		4
.L_3353:
        /*002c*/ 	.byte	0x03, 0x1b
        /*002e*/ 	.short	0x00ff


	//----- nvinfo : EIATTR_NUM_BARRIERS
	.align		4
        /*0030*/ 	.byte	0x02, 0x4c
        /*0032*/ 	.byte	0x01
	.zero		1


	//----- nvinfo : EIATTR_MERCURY_ISA_VERSION
	.align		4
        /*0034*/ 	.byte	0x03, 0x5f
        /*0036*/ 	.short	0x0000


	//----- nvinfo : EIATTR_COOP_GROUP_MASK_REGIDS
	.align		4
        /*0038*/ 	.byte	0x04, 0x29
        /*003a*/ 	.short	(.L_3355 - .L_3354)


	//   ....[0]....
.L_3354:
        /*003c*/ 	.word	0xffffffff


	//   ....[1]....
        /*0040*/ 	.word	0xffffffff


	//   ....[2]....
        /*0044*/ 	.word	0xffffffff


	//   ....[3]....
        /*0048*/ 	.word	0xffffffff


	//   ....[4]....
        /*004c*/ 	.word	0xffffffff


	//   ....[5]....
        /*0050*/ 	.word	0xffffffff


	//   ....[6]....
        /*0054*/ 	.word	0xffffffff


	//   ....[7]....
        /*0058*/ 	.word	0xffffffff


	//   ....[8]....
        /*005c*/ 	.word	0xffffffff


	//   ....[9]....
        /*0060*/ 	.word	0xffffffff


	//   ....[10]....
        /*0064*/ 	.word	0xffffffff


	//   ....[11]....
        /*0068*/ 	.word	0xffffffff


	//   ....[12]....
        /*006c*/ 	.word	0xffffffff


	//   ....[13]....
        /*0070*/ 	.word	0xffffffff


	//   ....[14]....
        /*0074*/ 	.word	0xffffffff


	//   ....[15]....
        /*0078*/ 	.word	0xffffffff


	//   ....[16]....
        /*007c*/ 	.word	0xffffffff


	//   ....[17]....
        /*0080*/ 	.word	0xffffffff


	//   ....[18]....
        /*0084*/ 	.word	0xffffffff


	//   ....[19]....
        /*0088*/ 	.word	0xffffffff


	//   ....[20]....
        /*008c*/ 	.word	0xffffffff


	//   ....[21]....
        /*0090*/ 	.word	0xffffffff


	//   ....[22]....
        /*0094*/ 	.word	0xffffffff


	//   ....[23]....
        /*0098*/ 	.word	0xffffffff


	//   ....[24]....
        /*009c*/ 	.word	0xffffffff


	//   ....[25]....
        /*00a0*/ 	.word	0xffffffff


	//   ....[26]....
        /*00a4*/ 	.word	0xffffffff


	//   ....[27]....
        /*00a8*/ 	.word	0xffffffff


	//   ....[28]....
        /*00ac*/ 	.word	0xffffffff


	//   ....[29]....
        /*00b0*/ 	.word	0xffffffff


	//   ....[30]....
        /*00b4*/ 	.word	0xffffffff


	//   ....[31]....
        /*00b8*/ 	.word	0xffffffff


	//   ....[32]....
        /*00bc*/ 	.word	0xffffffff


	//   ....[33]....
        /*00c0*/ 	.word	0xffffffff


	//   ....[34]....
        /*00c4*/ 	.word	0xffffffff


	//   ....[35]....
        /*00c8*/ 	.word	0xffffffff


	//   ....[36]....
        /*00cc*/ 	.word	0xffffffff


	//   ....[37]....
        /*00d0*/ 	.word	0xffffffff


	//   ....[38]....
        /*00d4*/ 	.word	0xffffffff


	//   ....[39]....
        /*00d8*/ 	.word	0xffffffff


	//   ....[40]....
        /*00dc*/ 	.word	0xffffffff


	//   ....[41]....
        /*00e0*/ 	.word	0xffffffff


	//   ....[42]....
        /*00e4*/ 	.word	0xffffffff


	//   ....[43]....
        /*00e8*/ 	.word	0xffffffff


	//   ....[44]....
        /*00ec*/ 	.word	0xffffffff


	//   ....[45]....
        /*00f0*/ 	.word	0xffffffff


	//   ....[46]....
        /*00f4*/ 	.word	0xffffffff


	//   ....[47]....
        /*00f8*/ 	.word	0xffffffff


	//   ....[48]....
        /*00fc*/ 	.word	0xffffffff


	//   ....[49]....
        /*0100*/ 	.word	0xffffffff


	//   ....[50]....
        /*0104*/ 	.word	0xffffffff


	//   ....[51]....
        /*0108*/ 	.word	0xffffffff


	//   ....[52]....
        /*010c*/ 	.word	0xffffffff


	//   ....[53]....
        /*0110*/ 	.word	0xffffffff


	//   ....[54]....
        /*0114*/ 	.word	0xffffffff


	//----- nvinfo : EIATTR_COOP_GROUP_INSTR_OFFSETS
	.align		4
.L_3355:
        /*0118*/ 	.byte	0x04, 0x28
        /*011a*/ 	.short	(.L_3357 - .L_3356)


	//   ....[0]....
.L_3356:
        /*011c*/ 	.word	0x00000aa0


	//   ....[1]....
        /*0120*/ 	.word	0x00000b10


	//   ....[2]....
        /*0124*/ 	.word	0x00000cc0


	//   ....[3]....
        /*0128*/ 	.word	0x00002530


	//   ....[4]....
        /*012c*/ 	.word	0x00002c30


	//   ....[5]....
        /*0130*/ 	.word	0x00002c60


	//   ....[6]....
        /*0134*/ 	.word	0x00002c70


	//   ....[7]....
        /*0138*/ 	.word	0x00002c80


	//   ....[8]....
        /*013c*/ 	.word	0x00002cb0


	//   ....[9]....
        /*0140*/ 	.word	0x00002ce0


	//   ....[10]....
        /*0144*/ 	.word	0x00002d00


	//   ....[11]....
        /*0148*/ 	.word	0x00002d20


	//   ....[12]....
        /*014c*/ 	.word	0x00002d50


	//   ....[13]....
        /*0150*/ 	.word	0x00002d80


	//   ....[14]....
        /*0154*/ 	.word	0x00002da0


	//   ....[15]....
        /*0158*/ 	.word	0x00002dc0


	//   ....[16]....
        /*015c*/ 	.word	0x00002e00


	//   ....[17]....
        /*0160*/ 	.word	0x00002e40


	//   ....[18]....
        /*0164*/ 	.word	0x00002e80


	//   ....[19]....
        /*0168*/ 	.word	0x00002e90


	//   ....[20]....
        /*016c*/ 	.word	0x00002ee0


	//   ....[21]....
        /*0170*/ 	.word	0x00002f10


	//   ....[22]....
        /*0174*/ 	.word	0x00002f30


	//   ....[23]....
        /*0178*/ 	.word	0x00002f40


	//   ....[24]....
        /*017c*/ 	.word	0x00002f70


	//   ....[25]....
        /*0180*/ 	.word	0x00002f90


	//   ....[26]....
        /*0184*/ 	.word	0x00002fb0


	//   ....[27]....
        /*0188*/ 	.word	0x00002fc0


	//   ....[28]....
        /*018c*/ 	.word	0x00002fd0


	//   ....[29]....
        /*0190*/ 	.word	0x00002fe0


	//   ....[30]....
        /*0194*/ 	.word	0x00003050


	//   ....[31]....
        /*0198*/ 	.word	0x00003080


	//   ....[32]....
        /*019c*/ 	.word	0x00003910


	//   ....[33]....
        /*01a0*/ 	.word	0x00003950


	//   ....[34]....
        /*01a4*/ 	.word	0x00003a50


	//   ....[35]....
        /*01a8*/ 	.word	0x00003a80


	//   ....[36]....
        /*01ac*/ 	.word	0x00003b40


	//   ....[37]....
        /*01b0*/ 	.word	0x00003b60


	//   ....[38]....
        /*01b4*/ 	.word	0x00003b90


	//   ....[39]....
        /*01b8*/ 	.word	0x00003bc0


	//   ....[40]....
        /*01bc*/ 	.word	0x00003ca0


	//   ....[41]....
        /*01c0*/ 	.word	0x00003cd0


	//   ....[42]....
        /*01c4*/ 	.word	0x00004010


	//   ....[43]....
        /*01c8*/ 	.word	0x000043a0


	//   ....[44]....
        /*01cc*/ 	.word	0x00004700


	//   ....[45]....
        /*01d0*/ 	.word	0x00004820


	//   ....[46]....
        /*01d4*/ 	.word	0x00004870


	//   ....[47]....
        /*01d8*/ 	.word	0x000048a0


	//   ....[48]....
        /*01dc*/ 	.word	0x000048c0


	//   ....[49]....
        /*01e0*/ 	.word	0x000048e0


	//   ....[50]....
        /*01e4*/ 	.word	0x00004990


	//   ....[51]....
        /*01e8*/ 	.word	0x000049e0


	//   ....[52]....
        /*01ec*/ 	.word	0x00004a00


	//   ....[53]....
        /*01f0*/ 	.word	0x00004a20


	//   ....[54]....
        /*01f4*/ 	.word	0x00004a40


	//----- nvinfo : EIATTR_EXIT_INSTR_OFFSETS
	.align		4
.L_3357:
        /*01f8*/ 	.byte	0x04, 0x1c
        /*01fa*/ 	.short	(.L_3359 - .L_3358)


	//   ....[0]....
.L_3358:
        /*01fc*/ 	.word	0x00004b00


	//   ....[1]....
        /*0200*/ 	.word	0x00004d20


	//----- nvinfo : EIATTR_MAX_THREADS
	.align		4
.L_3359:
        /*0204*/ 	.byte	0x04, 0x05
        /*0206*/ 	.short	(.L_3361 - .L_3360)
.L_3360:
        /*0208*/ 	.word	0x00000020
        /*020c*/ 	.word	0x00000001
        /*0210*/ 	.word	0x00000001


	//----- nvinfo : EIATTR_CRS_STACK_SIZE
	.align		4
.L_3361:
        /*0214*/ 	.byte	0x04, 0x1e
        /*0216*/ 	.short	(.L_3363 - .L_3362)
.L_3362:
        /*0218*/ 	.word	0x00000000
.L_3363:


//--------------------- .nv.info._Z25selective_scan_bwd_kernelI32Selective_Scan_bwd_kernel_traitsILi32ELi8ELb1ELb1ELb0ELb1ELb1EN3c104HalfEfEEv12SSMParamsBwd --------------------------
	.section	.nv.info._Z25selective_scan_bwd_kernelI32Selective_Scan_bwd_kernel_traitsILi32ELi8ELb1ELb1ELb0ELb1ELb1EN3c104HalfEfEEv12SSMParamsBwd,"",@"SHT_CUDA_INFO"
	.sectionflags	@""
	.align	4


	//----- nvinfo : EIATTR_CUDA_API_VERSION
	.align		4
        /*0000*/ 	.byte	0x04, 0x37
        /*0002*/ 	.short	(.L_3365 - .L_3364)
.L_3364:
        /*0004*/ 	.word	0x00000082


	//----- nvinfo : EIATTR_SW2861232_WAR
	.align		4
.L_3365:
        /*0008*/ 	.byte	0x01, 0x35
	.zero		2


	//----- nvinfo : EIATTR_PARAM_CBANK
	.align		4
        /*000c*/ 	.byte	0x04, 0x0a
        /*000e*/ 	.short	(.L_3367 - .L_3366)
	.align		4
.L_3366:
        /*0010*/ 	.word	index@(.nv.constant0._Z25selective_scan_bwd_kernelI32Selective_Scan_bwd_kernel_traitsILi32ELi8ELb1ELb1ELb0ELb1ELb1EN3c104HalfEfEEv12SSMParamsBwd)
        /*0014*/ 	.short	0x0160
        /*0016*/ 	.short	0x01f0


	//----- nvinfo : EIATTR_CBANK_PARAM_SIZE
	.align		4
.L_3367:
        /*0018*/ 	.byte	0x03, 0x19
        /*001a*/ 	.short	0x01f0


	//----- nvinfo : EIATTR_KPARAM_INFO
	.align		4
        /*001c*/ 	.byte	0x04, 0x17
        /*001e*/ 	.short	(.L_3369 - .L_3368)
.L_3368:
        /*0020*/ 	.word	0x00000000
        /*0024*/ 	.short	0x0000
        /*0026*/ 	.short	0x0000
        /*0028*/ 	.byte	0x00, 0xf0, 0xc1, 0x07


	//----- nvinfo : EIATTR_MAXREG_COUNT
	.align		4
.L_3369:
        /*002c*/ 	.byte	0x03, 0x1b
        /*002e*/ 	.short	0x00ff


	//----- nvinfo : EIATTR_NUM_BARRIERS
	.align		4
        /*0030*/ 	.byte	0x02, 0x4c
        /*0032*/ 	.byte	0x01
	.zero		1


	//----- nvinfo : EIATTR_MERCURY_ISA_VERSION
	.align		4
        /*0034*/ 	.byte	0x03, 0x5f
        /*0036*/ 	.short	0x0000


	//----- nvinfo : EIATTR_COOP_GROUP_MASK_REGIDS
	.align		4
        /*0038*/ 	.byte	0x04, 0x29
        /*003a*/ 	.short	(.L_3371 - .L_3370)


	//   ....[0]....
.L_3370:
        /*003c*/ 	.word	0xffffffff


	//   ....[1]....
        /*0040*/ 	.word	0xffffffff


	//   ....[2]....
        /*0044*/ 	.word	0xffffffff


	//   ....[3]....
        /*0048*/ 	.word	0xffffffff


	//   ....[4]....
        /*004c*/ 	.word	0xffffffff


	//   ....[5]....
        /*0050*/ 	.word	0xffffffff


	//   ....[6]....
        /*0054*/ 	.word	0xffffffff


	//   ....[7]....
        /*0058*/ 	.word	0xffffffff


	//   ....[8]....
        /*005c*/ 	.word	0xffffffff


	//   ....[9]....
        /*0060*/ 	.word	0xffffffff


	//   ....[10]....
        /*0064*/ 	.word	0xffffffff


	//   ....[11]....
        /*0068*/ 	.word	0xffffffff


	//   ....[12]....
        /*006c*/ 	.word	0xffffffff


	//   ....[13]....
        /*0070*/ 	.word	0xffffffff


	//   ....[14]....
        /*0074*/ 	.word	0xffffffff


	//   ....[15]....
        /*0078*/ 	.word	0xffffffff


	//   ....[16]....
        /*007c*/ 	.word	0xffffffff


	//   ....[17]....
        /*0080*/ 	.word	0xffffffff


	//   ....[18]....
        /*0084*/ 	.word	0xffffffff


	//   ....[19]....
        /*0088*/ 	.word	0xffffffff


	//   ....[20]....
        /*008c*/ 	.word	0xffffffff


	//   ....[21]....
        /*0090*/ 	.word	0xffffffff


	//   ....[22]....
        /*0094*/ 	.word	0xffffffff


	//   ....[23]....
        /*0098*/ 	.word	0xffffffff


	//   ....[24]....
        /*009c*/ 	.word	0xffffffff


	//   ....[25]....
        /*00a0*/ 	.word	0xffffffff


	//   ....[26]....
        /*00a4*/ 	.word	0xffffffff


	//   ....[27]....
        /*00a8*/ 	.word	0xffffffff


	//   ....[28]....
        /*00ac*/ 	.word	0xffffffff


	//   ....[29]....
        /*00b0*/ 	.word	0xffffffff


	//   ....[30]....
        /*00b4*/ 	.word	0xffffffff


	//   ....[31]....
        /*00b8*/ 	.word	0xffffffff


	//   ....[32]....
        /*00bc*/ 	.word	0xffffffff


	//   ....[33]....
        /*00c0*/ 	.word	0xffffffff


	//   ....[34]....
        /*00c4*/ 	.word	0xffffffff


	//   ....[35]....
        /*00c8*/ 	.word	0xffffffff


	//   ....[36]....
        /*00cc*/ 	.word	0xffffffff


	//   ....[37]....
        /*00d0*/ 	.word	0xffffffff


	//   ....[38]....
        /*00d4*/ 	.word	0xffffffff


	//   ....[39]....
        /*00d8*/ 	.word	0xffffffff


	//   ....[40]....
        /*00dc*/ 	.word	0xffffffff


	//   ....[41]....
        /*00e0*/ 	.word	0xffffffff


	//   ....[42]....
        /*00e4*/ 	.word	0xffffffff


	//   ....[43]....
        /*00e8*/ 	.word	0xffffffff


	//   ....[44]....
        /*00ec*/ 	.word	0xffffffff


	//   ....[45]....
        /*00f0*/ 	.word	0xffffffff


	//   ....[46]....
        /*00f4*/ 	.word	0xffffffff


	//   ....[47]....
        /*00f8*/ 	.word	0xffffffff


	//   ....[48]....
        /*00fc*/ 	.word	0xffffffff


	//   ....[49]....
        /*0100*/ 	.word	0xffffffff


	//   ....[50]....
        /*0104*/ 	.word	0xffffffff


	//   ....[51]....
        /*0108*/ 	.word	0xffffffff


	//   ....[52]....
        /*010c*/ 	.word	0xffffffff


	//   ....[53]....
        /*0110*/ 	.word	0xffffffff


	//   ....[54]....
        /*0114*/ 	.word	0xffffffff


	//   ....[55]....
        /*0118*/ 	.word	0xffffffff


	//   ....[56]....
        /*011c*/ 	.word	0xffffffff


	//   ....[57]....
        /*0120*/ 	.word	0xffffffff


	//   ....[58]....
        /*0124*/ 	.word	0xffffffff


	//----- nvinfo : EIATTR_COOP_GROUP_INSTR_OFFSETS
	.align		4
.L_3371:
        /*0128*/ 	.byte	0x04, 0x28
        /*012a*/ 	.short	(.L_3373 - .L_3372)


	//   ....[0]....
.L_3372:
        /*012c*/ 	.word	0x00000a80


	//   ....[1]....
        /*0130*/ 	.word	0x00000af0


	//   ....[2]....
        /*0134*/ 	.word	0x00000da0


	//   ....[3]....
        /*0138*/ 	.word	0x00001fb0


	//   ....[4]....
        /*013c*/ 	.word	0x00002310


	//   ....[5]....
        /*0140*/ 	.word	0x000027d0


	//   ....[6]....
        /*0144*/ 	.word	0x00002ac0


	//   ....[7]....
        /*0148*/ 	.word	0x00003130


	//   ....[8]....
        /*014c*/ 	.word	0x00003680


	//   ....[9]....
        /*0150*/ 	.word	0x000036d0


	//   ....[10]....
        /*0154*/ 	.word	0x00003880


	//   ....[11]....
        /*0158*/ 	.word	0x00003890


	//   ....[12]....
        /*015c*/ 	.word	0x000038a0


	//   ....[13]....
        /*0160*/ 	.word	0x000038b0


	//   ....[14]....
        /*0164*/ 	.word	0x000038e0


	//   ....[15]....
        /*0168*/ 	.word	0x00003900


	//   ....[16]....
        /*016c*/ 	.word	0x00003930


	//   ....[17]....
        /*0170*/ 	.word	0x00003950


	//   ....[18]....
        /*0174*/ 	.word	0x00003980


	//   ....[19]....
        /*0178*/ 	.word	0x000039c0


	//   ....[20]....
        /*017c*/ 	.word	0x000039f0


	//   ....[21]....
        /*0180*/ 	.word	0x00003a20


	//   ....[22]....
        /*0184*/ 	.word	0x00003a70


	//   ....[23]....
        /*0188*/ 	.word	0x00003a90


	//   ....[24]....
        /*018c*/ 	.word	0x00003ab0


	//   ....[25]....
        /*0190*/ 	.word	0x00003ad0


	//   ....[26]....
        /*0194*/ 	.word	0x00003b00


	//   ....[27]....
        /*0198*/ 	.word	0x00003b20


	//   ....[28]....
        /*019c*/ 	.word	0x00003b40


	//   ....[29]....
        /*01a0*/ 	.word	0x00003b60


	//   ....[30]....
        /*01a4*/ 	.word	0x00003b70


	//   ....[31]....
        /*01a8*/ 	.word	0x00003b80


	//   ....[32]....
        /*01ac*/ 	.word	0x00003b90


	//   ....[33]....
        /*01b0*/ 	.word	0x00003be0


	//   ....[34]....
        /*01b4*/ 	.word	0x00003c00


	//   ....[35]....
        /*01b8*/ 	.word	0x00003c30


	//   ....[36]....
        /*01bc*/ 	.word	0x00004500


	//   ....[37]....
        /*01c0*/ 	.word	0x00004540


	//   ....[38]....
        /*01c4*/ 	.word	0x00004630


	//   ....[39]....
        /*01c8*/ 	.word	0x00004660


	//   ....[40]....
        /*01cc*/ 	.word	0x00004740


	//   ....[41]....
        /*01d0*/ 	.word	0x00004770


	//   ....[42]....
        /*01d4*/ 	.word	0x00004850


	//   ....[43]....
        /*01d8*/ 	.word	0x00004880


	//   ....[44]....
        /*01dc*/ 	.word	0x00004960


	//   ....[45]....
        /*01e0*/ 	.word	0x00004990


	//   ....[46]....
        /*01e4*/ 	.word	0x00004ba0


	//   ....[47]....
        /*01e8*/ 	.word	0x00004f70


	//   ....[48]....
        /*01ec*/ 	.word	0x00005280


	//   ....[49]....
        /*01f0*/ 	.word	0x000053d0


	//   ....[50]....
        /*01f4*/ 	.word	0x00005420


	//   ....[51]....
        /*01f8*/ 	.word	0x00005450


	//   ....[52]....
        /*01fc*/ 	.word	0x00005470


	//   ....[53]....
        /*0200*/ 	.word	0x00005490


	//   ....[54]....
        /*0204*/ 	.word	0x00005540


	//   ....[55]....
        /*0208*/ 	.word	0x00005590


	//   ....[56]....
        /*020c*/ 	.word	0x000055b0


	//   ....[57]....
        /*0210*/ 	.word	0x000055d0


	//   ....[58]....
        /*0214*/ 	.word	0x000055f0


	//----- nvinfo : EIATTR_EXIT_INSTR_OFFSETS
	.align		4
.L_3373:
        /*0218*/ 	.byte	0x04, 0x1c
        /*021a*/ 	.short	(.L_3375 - .L_3374)


	//   ....[0]....
.L_3374:
        /*021c*/ 	.word	0x000056b0


	//   ....[1]....
        /*0220*/ 	.word	0x000058d0


	//----- nvinfo : EIATTR_MAX_THREADS
	.align		4
.L_3375:
        /*0224*/ 	.byte	0x04, 0x05
        /*0226*/ 	.short	(.L_3377 - .L_3376)
.L_3376:
        /*0228*/ 	.word	0x00000020
        /*022c*/ 	.word	0x00000001
        /*0230*/ 	.word	0x00000001


	//----- nvinfo : EIATTR_CRS_STACK_SIZE
	.align		4
.L_3377:
        /*0234*/ 	.byte	0x04, 0x1e
        /*0236*/ 	.short	(.L_3379 - .L_3378)
.L_3378:
        /*0238*/ 	.word	0x00000000
.L_3379:


//--------------------- .nv.info._Z25selective_scan_bwd_kernelI32Selective_Scan_bwd_kernel_traitsILi32ELi8ELb1ELb1ELb1ELb0ELb0EN3c104HalfEfEEv12SSMParamsBwd --------------------------
	.section	.nv.info._Z25selective_scan_bwd_kernelI32Selective_Scan_bwd_kernel_traitsILi32ELi8ELb1ELb1ELb1ELb0ELb0EN3c104HalfEfEEv12SSMParamsBwd,"",@"SHT_CUDA_INFO"
	.sectionflags	@""
	.align	4


	//----- nvinfo : EIATTR_CUDA_API_VERSION
	.align		4
        /*0000*/ 	.byte	0x04, 0x37
        /*0002*/ 	.short	(.L_3381 - .L_3380)
.L_3380:
        /*0004*/ 	.word	0x00000082


	//----- nvinfo : EIATTR_SW2861232_WAR
	.align		4
.L_3381:
        /*0008*/ 	.byte	0x01, 0x35
	.zero		2


	//----- nvinfo : EIATTR_PARAM_CBANK
	.align		4
        /*000c*/ 	.byte	0x04, 0x0a
        /*000e*/ 	.short	(.L_3383 - .L_3382)
	.align		4
.L_3382:
        /*0010*/ 	.word	index@(.nv.constant0._Z25selective_scan_bwd_kernelI32Selective_Scan_bwd_kernel_traitsILi32ELi8ELb1ELb1ELb1ELb0ELb0EN3c104HalfEfEEv12SSMParamsBwd)
        /*0014*/ 	.short	0x0160
        /*0016*/ 	.short	0x01f0


	//----- nvinfo : EIATTR_CBANK_PARAM_SIZE
	.align		4
.L_3383:
        /*0018*/ 	.byte	0x03, 0x19
        /*001a*/ 	.short	0x01f0


	//----- nvinfo : EIATTR_KPARAM_INFO
	.align		4
        /*001c*/ 	.byte	0x04, 0x17
        /*001e*/ 	.short	(.L_3385 - .L_3384)
.L_3384:
        /*0020*/ 	.word	0x00000000
        /*0024*/ 	.short	0x0000
        /*0026*/ 	.short	0x0000
        /*0028*/ 	.byte	0x00, 0xf0, 0xc1, 0x07


	//----- nvinfo : EIATTR_MAXREG_COUNT
	.align		4
.L_3385:
        /*002c*/ 	.byte	0x03, 0x1b
        /*002e*/ 	.short	0x00ff


	//----- nvinfo : EIATTR_NUM_BARRIERS
	.align		4
        /*0030*/ 	.byte	0x02, 0x4c
        /*0032*/ 	.byte	0x01
	.zero		1


	//----- nvinfo : EIATTR_MERCURY_ISA_VERSION
	.align		4
        /*0034*/ 	.byte	0x03, 0x5f
        /*0036*/ 	.short	0x0000


	//----- nvinfo : EIATTR_COOP_GROUP_MASK_REGIDS
	.align		4
        /*0038*/ 	.byte	0x04, 0x29
        /*003a*/ 	.short	(.L_3387 - .L_3386)


	//   ....[0]....
.L_3386:
        /*003c*/ 	.word	0xffffffff


	//   ....[1]....
        /*0040*/ 	.word	0xffffffff


	//   ....[2]....
        /*0044*/ 	.word	0xffffffff


	//   ....[3]....
        /*0048*/ 	.word	0xffffffff


	//   ....[4]....
        /*004c*/ 	.word	0xffffffff


	//   ....[5]....
        /*0050*/ 	.word	0xffffffff


	//   ....[6]....
        /*0054*/ 	.word	0xffffffff


	//   ....[7]....
        /*0058*/ 	.word	0xffffffff


	//   ....[8]....
        /*005c*/ 	.word	0xffffffff


	//   ....[9]....
        /*0060*/ 	.word	0xffffffff


	//   ....[10]....
        /*0064*/ 	.word	0xffffffff


	//   ....[11]....
        /*0068*/ 	.word	0xffffffff


	//   ....[12]....
        /*006c*/ 	.word	0xffffffff


	//   ....[13]....
        /*0070*/ 	.word	0xffffffff


	//   ....[14]....
        /*0074*/ 	.word	0xffffffff


	//   ....[15]....
        /*0078*/ 	.word	0xffffffff


	//   ....[16]....
        /*007c*/ 	.word	0xffffffff


	//   ....[17]....
        /*0080*/ 	.word	0xffffffff


	//   ....[18]....
        /*0084*/ 	.word	0xffffffff


	//   ....[19]....
        /*0088*/ 	.word	0xffffffff


	//   ....[20]....
        /*008c*/ 	.word	0xffffffff


	//   ....[21]....
        /*0090*/ 	.word	0xffffffff


	//   ....[22]....
        /*0094*/ 	.word	0xffffffff


	//   ....[23]....
        /*0098*/ 	.word	0xffffffff


	//   ....[24]....
        /*009c*/ 	.word	0xffffffff


	//   ....[25]....
        /*00a0*/ 	.word	0xffffffff


	//   ....[26]....
        /*00a4*/ 	.word	0xffffffff


	//   ....[27]....
        /*00a8*/ 	.word	0xffffffff


	//   ....[28]....
        /*00ac*/ 	.word	0xffffffff


	//   ....[29]....
        /*00b0*/ 	.word	0xffffffff


	//   ....[30]....
        /*00b4*/ 	.word	0xffffffff


	//   ....[31]....
        /*00b8*/ 	.word	0xffffffff


	//   ....[32]....
        /*00bc*/ 	.word	0xffffffff


	//   ....[33]....
        /*00c0*/ 	.word	0xffffffff


	//   ....[34]....
        /*00c4*/ 	.word	0xffffffff


	//   ....[35]....
        /*00c8*/ 	.word	0xffffffff


	//   ....[36]....
        /*00cc*/ 	.word	0xffffffff


	//   ....[37]....
        /*00d0*/ 	.word	0xffffffff


	//   ....[38]....
        /*00d4*/ 	.word	0xffffffff


	//   ....[39]....
        /*00d8*/ 	.word	0xffffffff


	//   ....[40]....
        /*00dc*/ 	.word	0xffffffff


	//   ....[41]....
        /*00e0*/ 	.word	0xffffffff


	//   ....[42]....
        /*00e4*/ 	.word	0xffffffff


	//   ....[43]....
        /*00e8*/ 	.word	0xffffffff


	//   ....[44]....
        /*00ec*/ 	.word	0xffffffff


	//   ....[45]....
        /*00f0*/ 	.word	0xffffffff


	//   ....[46]....
        /*00f4*/ 	.word	0xffffffff


	//   ....[47]....
        /*00f8*/ 	.word	0xffffffff


	//   ....[48]....
        /*00fc*/ 	.word	0xffffffff


	//   ....[49]....
        /*0100*/ 	.word	0xffffffff


	//----- nvinfo : EIATTR_COOP_GROUP_INSTR_OFFSETS
	.align		4
.L_3387:
        /*0104*/ 	.byte	0x04, 0x28
        /*0106*/ 	.short	(.L_3389 - .L_3388)


	//   ....[0]....
.L_3388:
        /*0108*/ 	.word	0x000009f0


	//   ....[1]....
        /*010c*/ 	.word	0x00000a60


	//   ....[2]....
        /*0110*/ 	.word	0x00000bd0


	//   ....[3]....
        /*0114*/ 	.word	0x000014f0


	//   ....[4]....
        /*0118*/ 	.word	0x000017c0


	//   ....[5]....
        /*011c*/ 	.word	0x00001c20


	//   ....[6]....
        /*0120*/ 	.word	0x00001c60


	//   ....[7]....
        /*0124*/ 	.word	0x00001d90


	//   ....[8]....
        /*0128*/ 	.word	0x00001dc0


	//   ....[9]....
        /*012c*/ 	.word	0x00001dd0


	//   ....[10]....
        /*0130*/ 	.word	0x00001de0


	//   ....[11]....
        /*0134*/ 	.word	0x00001e10


	//   ....[12]....
        /*0138*/ 	.word	0x00001e40


	//   ....[13]....
        /*013c*/ 	.word	0x00001e60


	//   ....[14]....
        /*0140*/ 	.word	0x00001e80


	//   ....[15]....
        /*0144*/ 	.word	0x00001ec0


	//   ....[16]....
        /*0148*/ 	.word	0x00001f00


	//   ....[17]....
        /*014c*/ 	.word	0x00001f30


	//   ....[18]....
        /*0150*/ 	.word	0x00001f50


	//   ....[19]....
        /*0154*/ 	.word	0x00001fa0


	//   ....[20]....
        /*0158*/ 	.word	0x00001fd0


	//   ....[21]....
        /*015c*/ 	.word	0x00001ff0


	//   ....[22]....
        /*0160*/ 	.word	0x00002000


	//   ....[23]....
        /*0164*/ 	.word	0x00002030


	//   ....[24]....
        /*0168*/ 	.word	0x00002060


	//   ....[25]....
        /*016c*/ 	.word	0x00002080


	//   ....[26]....
        /*0170*/ 	.word	0x00002090


	//   ....[27]....
        /*0174*/ 	.word	0x000020a0


	//   ....[28]....
        /*0178*/ 	.word	0x000020b0


	//   ....[29]....
        /*017c*/ 	.word	0x000020d0


	//   ....[30]....
        /*0180*/ 	.word	0x000020f0


	//   ....[31]....
        /*0184*/ 	.word	0x00002100


	//   ....[32]....
        /*0188*/ 	.word	0x00002110


	//   ....[33]....
        /*018c*/ 	.word	0x00002d10


	//   ....[34]....
        /*0190*/ 	.word	0x00002e30


	//   ....[35]....
        /*0194*/ 	.word	0x00002f30


	//   ....[36]....
        /*0198*/ 	.word	0x00003020


	//   ....[37]....
        /*019c*/ 	.word	0x00003090


	//   ....[38]....
        /*01a0*/ 	.word	0x00003300


	//   ....[39]....
        /*01a4*/ 	.word	0x00003570


	//   ....[40]....
        /*01a8*/ 	.word	0x00003660


	//   ....[41]....
        /*01ac*/ 	.word	0x000036b0


	//   ....[42]....
        /*01b0*/ 	.word	0x000036e0


	//   ....[43]....
        /*01b4*/ 	.word	0x00003700


	//   ....[44]....
        /*01b8*/ 	.word	0x00003720


	//   ....[45]....
        /*01bc*/ 	.word	0x000037d0


	//   ....[46]....
        /*01c0*/ 	.word	0x00003820


	//   ....[47]....
        /*01c4*/ 	.word	0x00003840


	//   ....[48]....
        /*01c8*/ 	.word	0x00003860


	//   ....[49]....
        /*01cc*/ 	.word	0x00003880


	//----- nvinfo : EIATTR_EXIT_INSTR_OFFSETS
	.align		4
.L_3389:
        /*01d0*/ 	.byte	0x04, 0x1c
        /*01d2*/ 	.short	(.L_3391 - .L_3390)


	//   ....[0]....
.L_3390:
        /*01d4*/ 	.word	0x00003940


	//   ....[1]....
        /*01d8*/ 	.word	0x00003a80


	//----- nvinfo : EIATTR_MAX_THREADS
	.align		4
.L_3391:
        /*01dc*/ 	.byte	0x04, 0x05
        /*01de*/ 	.short	(.L_3393 - .L_3392)
.L_3392:
        /*01e0*/ 	.word	0x00000020
        /*01e4*/ 	.word	0x00000001
        /*01e8*/ 	.word	0x00000001


	//----- nvinfo : EIATTR_CRS_STACK_SIZE
	.align		4
.L_3393:
        /*01ec*/ 	.byte	0x04, 0x1e
        /*01ee*/ 	.short	(.L_3395 - .L_3394)
.L_3394:
        /*01f0*/ 	.word	0x00000000
.L_3395:


//--------------------- .nv.info._Z25selective_scan_bwd_kernelI32Selective_Scan_bwd_kernel_traitsILi32ELi8ELb1ELb1ELb1ELb0ELb1EN3c104HalfEfEEv12SSMParamsBwd --------------------------
	.section	.nv.info._Z25selective_scan_bwd_kernelI32Selective_Scan_bwd_kernel_traitsILi32ELi8ELb1ELb1ELb1ELb0ELb1EN3c104HalfEfEEv12SSMParamsBwd,"",@"SHT_CUDA_INFO"
	.sectionflags	@""
	.align	4


	//----- nvinfo : EIATTR_CUDA_API_VERSION
	.align		4
        /*0000*/ 	.byte	0x04, 0x37
        /*0002*/ 	.short	(.L_3397 - .L_3396)
.L_3396:
        /*0004*/ 	.word	0x00000082


	//----- nvinfo : EIATTR_SW2861232_WAR
	.align		4
.L_3397:
        /*0008*/ 	.byte	0x01, 0x35
	.zero		2


	//----- nvinfo : EIATTR_PARAM_CBANK
	.align		4
        /*000c*/ 	.byte	0x04, 0x0a
        /*000e*/ 	.short	(.L_3399 - .L_3398)
	.align		4
.L_3398:
        /*0010*/ 	.word	index@(.nv.constant0._Z25selective_scan_bwd_kernelI32Selective_Scan_bwd_kernel_traitsILi32ELi8ELb1ELb1ELb1ELb0ELb1EN3c104HalfEfEEv12SSMParamsBwd)
        /*0014*/ 	.short	0x0160
        /*0016*/ 	.short	0x01f0


	//----- nvinfo : EIATTR_CBANK_PARAM_SIZE
	.align		4
.L_3399:
        /*0018*/ 	.byte	0x03, 0x19
        /*001a*/ 	.short	0x01f0


	//----- nvinfo : EIATTR_KPARAM_INFO
	.align		4
        /*001c*/ 	.byte	0x04, 0x17
        /*001e*/ 	.short	(.L_3401 - .L_3400)
.L_3400:
        /*0020*/ 	.word	0x00000000
        /*0024*/ 	.short	0x0000
        /*0026*/ 	.short	0x0000
        /*0028*/ 	.byte	0x00, 0xf0, 0xc1, 0x07


	//----- nvinfo : EIATTR_MAXREG_COUNT
	.align		4
.L_3401:
        /*002c*/ 	.byte	0x03, 0x1b
        /*002e*/ 	.short	0x00ff


	//----- nvinfo : EIATTR_NUM_BARRIERS
	.align		4
        /*0030*/ 	.byte	0x02, 0x4c
        /*0032*/ 	.byte	0x01
	.zero		1


	//----- nvinfo : EIATTR_MERCURY_ISA_VERSION
	.align		4
        /*0034*/ 	.byte	0x03, 0x5f
        /*0036*/ 	.short	0x0000


	//----- nvinfo : EIATTR_COOP_GROUP_MASK_REGIDS
	.align		4
        /*0038*/ 	.byte	0x04, 0x29
        /*003a*/ 	.short	(.L_3403 - .L_3402)


	//   ....[0]....
.L_3402:
        /*003c*/ 	.word	0xffffffff


	//   ....[1]....
        /*0040*/ 	.word	0xffffffff


	//   ....[2]....
        /*0044*/ 	.word	0xffffffff


	//   ....[3]....
        /*0048*/ 	.word	0xffffffff


	//   ....[4]....
        /*004c*/ 	.word	0xffffffff


	//   ....[5]....
        /*0050*/ 	.word	0xffffffff


	//   ....[6]....
        /*0054*/ 	.word	0xffffffff


	//   ....[7]....
        /*0058*/ 	.word	0xffffffff


	//   ....[8]....
        /*005c*/ 	.word	0xffffffff


	//   ....[9]....
        /*0060*/ 	.word	0xffffffff


	//   ....[10]....
        /*0064*/ 	.word	0xffffffff


	//   ....[11]....
        /*0068*/ 	.word	0xffffffff


	//   ....[12]....
        /*006c*/ 	.word	0xffffffff


	//   ....[13]....
        /*0070*/ 	.word	0xffffffff


	//   ....[14]....
        /*0074*/ 	.word	0xffffffff


	//   ....[15]....
        /*0078*/ 	.word	0xffffffff


	//   ....[16]....
        /*007c*/ 	.word	0xffffffff


	//   ....[17]....
        /*0080*/ 	.word	0xffffffff


	//   ....[18]....
        /*0084*/ 	.word	0xffffffff


	//   ....[19]....
        /*0088*/ 	.word	0xffffffff


	//   ....[20]....
        /*008c*/ 	.word	0xffffffff


	//   ....[21]....
        /*0090*/ 	.word	0xffffffff


	//   ....[22]....
        /*0094*/ 	.word	0xffffffff


	//   ....[23]....
        /*0098*/ 	.word	0xffffffff


	//   ....[24]....
        /*009c*/ 	.word	0xffffffff


	//   ....[25]....
        /*00a0*/ 	.word	0xffffffff


	//   ....[26]....
        /*00a4*/ 	.word	0xffffffff


	//   ....[27]....
        /*00a8*/ 	.word	0xffffffff


	//   ....[28]....
        /*00ac*/ 	.word	0xffffffff


	//   ....[29]....
        /*00b0*/ 	.word	0xffffffff


	//   ....[30]....
        /*00b4*/ 	.word	0xffffffff


	//   ....[31]....
        /*00b8*/ 	.word	0xffffffff


	//   ....[32]....
        /*00bc*/ 	.word	0xffffffff


	//   ....[33]....
        /*00c0*/ 	.word	0xffffffff


	//   ....[34]....
        /*00c4*/ 	.word	0xffffffff


	//   ....[35]....
        /*00c8*/ 	.word	0xffffffff


	//   ....[36]....
        /*00cc*/ 	.word	0xffffffff


	//   ....[37]....
        /*00d0*/ 	.word	0xffffffff


	//   ....[38]....
        /*00d4*/ 	.word	0xffffffff


	//   ....[39]....
        /*00d8*/ 	.word	0xffffffff


	//   ....[40]....
        /*00dc*/ 	.word	0xffffffff


	//   ....[41]....
        /*00e0*/ 	.word	0xffffffff


	//   ....[42]....
        /*00e4*/ 	.word	0xffffffff


	//   ....[43]....
        /*00e8*/ 	.word	0xffffffff


	//   ....[44]....
        /*00ec*/ 	.word	0xffffffff


	//   ....[45]....
        /*00f0*/ 	.word	0xffffffff


	//   ....[46]....
        /*00f4*/ 	.word	0xffffffff


	//   ....[47]....
        /*00f8*/ 	.word	0xffffffff


	//   ....[48]....
        /*00fc*/ 	.word	0xffffffff


	//   ....[49]....
        /*0100*/ 	.word	0xffffffff


	//   ....[50]....
        /*0104*/ 	.word	0xffffffff


	//   ....[51]....
        /*0108*/ 	.word	0xffffffff


	//   ....[52]....
        /*010c*/ 	.word	0xffffffff


	//   ....[53]....
        /*0110*/ 	.word	0xffffffff


	//----- nvinfo : EIATTR_COOP_GROUP_INSTR_OFFSETS
	.align		4
.L_3403:
        /*0114*/ 	.byte	0x04, 0x28
        /*0116*/ 	.short	(.L_3405 - .L_3404)


	//   ....[0]....
.L_3404:
        /*0118*/ 	.word	0x000009e0


	//   ....[1]....
        /*011c*/ 	.word	0x00000a60


	//   ....[2]....
        /*0120*/ 	.word	0x00000b90


	//   ....[3]....
        /*0124*/ 	.word	0x00000ca0


	//   ....[4]....
        /*0128*/ 	.word	0x00001050


	//   ....[5]....
        /*012c*/ 	.word	0x00001540


	//   ....[6]....
        /*0130*/ 	.word	0x00001840


	//   ....[7]....
        /*0134*/ 	.word	0x000020c0


	//   ....[8]....
        /*0138*/ 	.word	0x00002360


	//   ....[9]....
        /*013c*/ 	.word	0x000026c0


	//   ....[10]....
        /*0140*/ 	.word	0x00002800


	//   ....[11]....
        /*0144*/ 	.word	0x00002840


	//   ....[12]....
        /*0148*/ 	.word	0x00002970


	//   ....[13]....
        /*014c*/ 	.word	0x000029a0


	//   ....[14]....
        /*0150*/ 	.word	0x000029b0


	//   ....[15]....
        /*0154*/ 	.word	0x000029c0


	//   ....[16]....
        /*0158*/ 	.word	0x000029f0


	//   ....[17]....
        /*015c*/ 	.word	0x00002a20


	//   ....[18]....
        /*0160*/ 	.word	0x00002a40


	//   ....[19]....
        /*0164*/ 	.word	0x00002a60


	//   ....[20]....
        /*0168*/ 	.word	0x00002aa0


	//   ....[21]....
        /*016c*/ 	.word	0x00002ae0


	//   ....[22]....
        /*0170*/ 	.word	0x00002b10


	//   ....[23]....
        /*0174*/ 	.word	0x00002b30


	//   ....[24]....
        /*0178*/ 	.word	0x00002b80


	//   ....[25]....
        /*017c*/ 	.word	0x00002bb0


	//   ....[26]....
        /*0180*/ 	.word	0x00002bd0


	//   ....[27]....
        /*0184*/ 	.word	0x00002be0


	//   ....[28]....
        /*0188*/ 	.word	0x00002c10


	//   ....[29]....
        /*018c*/ 	.word	0x00002c40


	//   ....[30]....
        /*0190*/ 	.word	0x00002c60


	//   ....[31]....
        /*0194*/ 	.word	0x00002c70


	//   ....[32]....
        /*0198*/ 	.word	0x00002c80


	//   ....[33]....
        /*019c*/ 	.word	0x00002c90


	//   ....[34]....
        /*01a0*/ 	.word	0x00002cb0


	//   ....[35]....
        /*01a4*/ 	.word	0x00002cd0


	//   ....[36]....
        /*01a8*/ 	.word	0x00002ce0


	//   ....[37]....
        /*01ac*/ 	.word	0x00003900


	//   ....[38]....
        /*01b0*/ 	.word	0x00003a20


	//   ....[39]....
        /*01b4*/ 	.word	0x00003b20


	//   ....[40]....
        /*01b8*/ 	.word	0x00003c20


	//   ....[41]....
        /*01bc*/ 	.word	0x00003cb0


	//   ....[42]....
        /*01c0*/ 	.word	0x00003f10


	//   ....[43]....
        /*01c4*/ 	.word	0x00004130


	//   ....[44]....
        /*01c8*/ 	.word	0x00004240


	//   ....[45]....
        /*01cc*/ 	.word	0x00004290


	//   ....[46]....
        /*01d0*/ 	.word	0x000042c0


	//   ....[47]....
        /*01d4*/ 	.word	0x000042e0


	//   ....[48]....
        /*01d8*/ 	.word	0x00004300


	//   ....[49]....
        /*01dc*/ 	.word	0x000043b0


	//   ....[50]....
        /*01e0*/ 	.word	0x00004400


	//   ....[51]....
        /*01e4*/ 	.word	0x00004420


	//   ....[52]....
        /*01e8*/ 	.word	0x00004440


	//   ....[53]....
        /*01ec*/ 	.word	0x00004460


	//----- nvinfo : EIATTR_EXIT_INSTR_OFFSETS
	.align		4
.L_3405:
        /*01f0*/ 	.byte	0x04, 0x1c
        /*01f2*/ 	.short	(.L_3407 - .L_3406)


	//   ....[0]....
.L_3406:
        /*01f4*/ 	.word	0x00004520


	//   ....[1]....
        /*01f8*/ 	.word	0x00004660


	//----- nvinfo : EIATTR_MAX_THREADS
	.align		4
.L_3407:
        /*01fc*/ 	.byte	0x04, 0x05
        /*01fe*/ 	.short	(.L_3409 - .L_3408)
.L_3408:
        /*0200*/ 	.word	0x00000020
        /*0204*/ 	.word	0x00000001
        /*0208*/ 	.word	0x00000001


	//----- nvinfo : EIATTR_CRS_STACK_SIZE
	.align		4
.L_3409:
        /*020c*/ 	.byte	0x04, 0x1e
        /*020e*/ 	.short	(.L_3411 - .L_3410)
.L_3410:
        /*0210*/ 	.word	0x00000000
.L_3411:


//--------------------- .nv.info._Z25selective_scan_bwd_kernelI32Selective_Scan_bwd_kernel_traitsILi32ELi8ELb1ELb1ELb1ELb1ELb0EN3c104HalfEfEEv12SSMParamsBwd --------------------------
	.section	.nv.info._Z25selective_scan_bwd_kernelI32Selective_Scan_bwd_kernel_traitsILi32ELi8ELb1ELb1ELb1ELb1ELb0EN3c104HalfEfEEv12SSMParamsBwd,"",@"SHT_CUDA_INFO"
	.sectionflags	@""
	.align	4


	//----- nvinfo : EIATTR_CUDA_API_VERSION
	.align		4
        /*0000*/ 	.byte	0x04, 0x37
        /*0002*/ 	.short	(.L_3413 - .L_3412)
.L_3412:
        /*0004*/ 	.word	0x00000082


	//----- nvinfo : EIATTR_SW2861232_WAR
	.align		4
.L_3413:
        /*0008*/ 	.byte	0x01, 0x35
	.zero		2


	//----- nvinfo : EIATTR_PARAM_CBANK
	.align		4
        /*000c*/ 	.byte	0x04, 0x0a
        /*000e*/ 	.short	(.L_3415 - .L_3414)
	.align		4
.L_3414:
        /*0010*/ 	.word	index@(.nv.constant0._Z25selective_scan_bwd_kernelI32Selective_Scan_bwd_kernel_traitsILi32ELi8ELb1ELb1ELb1ELb1ELb0EN3c104HalfEfEEv12SSMParamsBwd)
        /*0014*/ 	.short	0x0160
        /*0016*/ 	.short	0x01f0


	//----- nvinfo : EIATTR_CBANK_PARAM_SIZE
	.align		4
.L_3415:
        /*0018*/ 	.byte	0x03, 0x19
        /*001a*/ 	.short	0x01f0


	//----- nvinfo : EIATTR_KPARAM_INFO
	.align		4
        /*001c*/ 	.byte	0x04, 0x17
        /*001e*/ 	.short	(.L_3417 - .L_3416)
.L_3416:
        /*0020*/ 	.word	0x00000000
        /*0024*/ 	.short	0x0000
        /*0026*/ 	.short	0x0000
        /*0028*/ 	.byte	0x00, 0xf0, 0xc1, 0x07


	//----- nvinfo : EIATTR_MAXREG_COUNT
	.align		4
.L_3417:
        /*002c*/ 	.byte	0x03, 0x1b
        /*002e*/ 	.short	0x00ff


	//----- nvinfo : EIATTR_NUM_BARRIERS
	.align		4
        /*0030*/ 	.byte	0x02, 0x4c
        /*0032*/ 	.byte	0x01
	.zero		1


	//----- nvinfo : EIATTR_MERCURY_ISA_VERSION
	.align		4
        /*0034*/ 	.byte	0x03, 0x5f
        /*0036*/ 	.short	0x0000


	//----- nvinfo : EIATTR_COOP_GROUP_MASK_REGIDS
	.align		4
        /*0038*/ 	.byte	0x04, 0x29
        /*003a*/ 	.short	(.L_3419 - .L_3418)


	//   ....[0]....
.L_3418:
        /*003c*/ 	.word	0xffffffff


	//   ....[1]....
        /*0040*/ 	.word	0xffffffff


	//   ....[2]....
        /*0044*/ 	.word	0xffffffff


	//   ....[3]....
        /*0048*/ 	.word	0xffffffff


	//   ....[4]....
        /*004c*/ 	.word	0xffffffff


	//   ....[5]....
        /*0050*/ 	.word	0xffffffff


	//   ....[6]....
        /*0054*/ 	.word	0xffffffff


	//   ....[7]....
        /*0058*/ 	.word	0xffffffff


	//   ....[8]....
        /*005c*/ 	.word	0xffffffff


	//   ....[9]....
        /*0060*/ 	.word	0xffffffff


	//   ....[10]....
        /*0064*/ 	.word	0xffffffff


	//   ....[11]....
        /*0068*/ 	.word	0xffffffff


	//   ....[12]....
        /*006c*/ 	.word	0xffffffff


	//   ....[13]....
        /*0070*/ 	.word	0xffffffff


	//   ....[14]....
        /*0074*/ 	.word	0xffffffff


	//   ....[15]....
        /*0078*/ 	.word	0xffffffff


	//   ....[16]....
        /*007c*/ 	.word	0xffffffff


	//   ....[17]....
        /*0080*/ 	.word	0xffffffff


	//   ....[18]....
        /*0084*/ 	.word	0xffffffff


	//   ....[19]....
        /*0088*/ 	.word	0xffffffff


	//   ....[20]....
        /*008c*/ 	.word	0xffffffff


	//   ....[21]....
        /*0090*/ 	.word	0xffffffff


	//   ....[22]....
        /*0094*/ 	.word	0xffffffff


	//   ....[23]....
        /*0098*/ 	.word	0xffffffff


	//   ....[24]....
        /*009c*/ 	.word	0xffffffff


	//   ....[25]....
        /*00a0*/ 	.word	0xffffffff


	//   ....[26]....
        /*00a4*/ 	.word	0xffffffff


	//   ....[27]....
        /*00a8*/ 	.word	0xffffffff


	//   ....[28]....
        /*00ac*/ 	.word	0xffffffff


	//   ....[29]....
        /*00b0*/ 	.word	0xffffffff


	//   ....[30]....
        /*00b4*/ 	.word	0xffffffff


	//   ....[31]....
        /*00b8*/ 	.word	0xffffffff


	//   ....[32]....
        /*00bc*/ 	.word	0xffffffff


	//   ....[33]....
        /*00c0*/ 	.word	0xffffffff


	//   ....[34]....
        /*00c4*/ 	.word	0xffffffff


	//   ....[35]....
        /*00c8*/ 	.word	0xffffffff


	//   ....[36]....
        /*00cc*/ 	.word	0xffffffff


	//   ....[37]....
        /*00d0*/ 	.word	0xffffffff


	//   ....[38]....
        /*00d4*/ 	.word	0xffffffff


	//   ....[39]....
        /*00d8*/ 	.word	0xffffffff


	//   ....[40]....
        /*00dc*/ 	.word	0xffffffff


	//   ....[41]....
        /*00e0*/ 	.word	0xffffffff


	//   ....[42]....
        /*00e4*/ 	.word	0xffffffff


	//   ....[43]....
        /*00e8*/ 	.word	0xffffffff


	//   ....[44]....
        /*00ec*/ 	.word	0xffffffff


	//   ....[45]....
        /*00f0*/ 	.word	0xffffffff


	//   ....[46]....
        /*00f4*/ 	.word	0xffffffff


	//   ....[47]....
        /*00f8*/ 	.word	0xffffffff


	//   ....[48]....
        /*00fc*/ 	.word	0xffffffff


	//   ....[49]....
        /*0100*/ 	.word	0xffffffff


	//   ....[50]....
        /*0104*/ 	.word	0xffffffff


	//----- nvinfo : EIATTR_COOP_GROUP_INSTR_OFFSETS
	.align		4
.L_3419:
        /*0108*/ 	.byte	0x04, 0x28
        /*010a*/ 	.short	(.L_3421 - .L_3420)


	//   ....[0]....
.L_3420:
        /*010c*/ 	.word	0x00000a00


	//   ....[1]....
        /*0110*/ 	.word	0x00000a70


	//   ....[2]....
        /*0114*/ 	.word	0x00000c20


	//   ....[3]....
        /*0118*/ 	.word	0x00002600


	//   ....[4]....
        /*011c*/ 	.word	0x000028f0


	//   ....[5]....
        /*0120*/ 	.word	0x00002c00


	//   ....[6]....
        /*0124*/ 	.word	0x00002d40


	//   ....[7]....
        /*0128*/ 	.word	0x00002d70


	//   ....[8]....
        /*012c*/ 	.word	0x00002eb0


	//   ....[9]....
        /*0130*/ 	.word	0x00002ee0


	//   ....[10]....
        /*0134*/ 	.word	0x00002ef0


	//   ....[11]....
        /*0138*/ 	.word	0x00002f00


	//   ....[12]....
        /*013c*/ 	.word	0x00002f30


	//   ....[13]....
        /*0140*/ 	.word	0x00002f60


	//   ....[14]....
        /*0144*/ 	.word	0x00002f80


	//   ....[15]....
        /*0148*/ 	.word	0x00002fa0


	//   ....[16]....
        /*014c*/ 	.word	0x00002fe0


	//   ....[17]....
        /*0150*/ 	.word	0x00003020


	//   ....[18]....
        /*0154*/ 	.word	0x00003050


	//   ....[19]....
        /*0158*/ 	.word	0x00003070


	//   ....[20]....
        /*015c*/ 	.word	0x000030c0


	//   ....[21]....
        /*0160*/ 	.word	0x000030f0


	//   ....[22]....
        /*0164*/ 	.word	0x00003110


	//   ....[23]....
        /*0168*/ 	.word	0x00003120


	//   ....[24]....
        /*016c*/ 	.word	0x00003150


	//   ....[25]....
        /*0170*/ 	.word	0x00003180


	//   ....[26]....
        /*0174*/ 	.word	0x000031a0


	//   ....[27]....
        /*0178*/ 	.word	0x000031b0


	//   ....[28]....
        /*017c*/ 	.word	0x000031c0


	//   ....[29]....
        /*0180*/ 	.word	0x000031d0


	//   ....[30]....
        /*0184*/ 	.word	0x000031f0


	//   ....[31]....
        /*0188*/ 	.word	0x00003210


	//   ....[32]....
        /*018c*/ 	.word	0x00003220


	//   ....[33]....
        /*0190*/ 	.word	0x00003e30


	//   ....[34]....
        /*0194*/ 	.word	0x00003f50


	//   ....[35]....
        /*0198*/ 	.word	0x00004050


	//   ....[36]....
        /*019c*/ 	.word	0x00004150


	//   ....[37]....
        /*01a0*/ 	.word	0x000041b0


	//   ....[38]....
        /*01a4*/ 	.word	0x000043e0


	//   ....[39]....
        /*01a8*/ 	.word	0x00004780


	//   ....[40]....
        /*01ac*/ 	.word	0x00004b00


	//   ....[41]....
        /*01b0*/ 	.word	0x00004c00


	//   ....[42]....
        /*01b4*/ 	.word	0x00004c50


	//   ....[43]....
        /*01b8*/ 	.word	0x00004c80


	//   ....[44]....
        /*01bc*/ 	.word	0x00004ca0


	//   ....[45]....
        /*01c0*/ 	.word	0x00004cc0


	//   ....[46]....
        /*01c4*/ 	.word	0x00004d70


	//   ....[47]....
        /*01c8*/ 	.word	0x00004dc0


	//   ....[48]....
        /*01cc*/ 	.word	0x00004de0


	//   ....[49]....
        /*01d0*/ 	.word	0x00004e00


	//   ....[50]....
        /*01d4*/ 	.word	0x00004e20


	//----- nvinfo : EIATTR_EXIT_INSTR_OFFSETS
	.align		4
.L_3421:
        /*01d8*/ 	.byte	0x04, 0x1c
        /*01da*/ 	.short	(.L_3423 - .L_3422)


	//   ....[0]....
.L_3422:
        /*01dc*/ 	.word	0x00004ee0


	//   ....[1]....
        /*01e0*/ 	.word	0x00005020


	//----- nvinfo : EIATTR_MAX_THREADS
	.align		4
.L_3423:
        /*01e4*/ 	.byte	0x04, 0x05
        /*01e6*/ 	.short	(.L_3425 - .L_3424)
.L_3424:
        /*01e8*/ 	.word	0x00000020
        /*01ec*/ 	.word	0x00000001
        /*01f0*/ 	.word	0x00000001


	//----- nvinfo : EIATTR_CRS_STACK_SIZE
	.align		4
.L_3425:
        /*01f4*/ 	.byte	0x04, 0x1e
        /*01f6*/ 	.short	(.L_3427 - .L_3426)
.L_3426:
        /*01f8*/ 	.word	0x00000000
.L_3427:


//--------------------- .nv.info._Z25selective_scan_bwd_kernelI32Selective_Scan_bwd_kernel_traitsILi32ELi8ELb1ELb1ELb1ELb1ELb1EN3c104HalfEfEEv12SSMParamsBwd --------------------------
	.section	.nv.info._Z25selective_scan_bwd_kernelI32Selective_Scan_bwd_kernel_traitsILi32ELi8ELb1ELb1ELb1ELb1ELb1EN3c104HalfEfEEv12SSMParamsBwd,"",@"SHT_CUDA_INFO"
	.sectionflags	@""
	.align	4


	//----- nvinfo : EIATTR_CUDA_API_VERSION
	.align		4
        /*0000*/ 	.byte	0x04, 0x37
        /*0002*/ 	.short	(.L_3429 - .L_3428)
.L_3428:
        /*0004*/ 	.word	0x00000082


	//----- nvinfo : EIATTR_SW2861232_WAR
	.align		4
.L_3429:
        /*0008*/ 	.byte	0x01, 0x35
	.zero		2


	//----- nvinfo : EIATTR_PARAM_CBANK
	.align		4
        /*000c*/ 	.byte	0x04, 0x0a
        /*000e*/ 	.short	(.L_3431 - .L_3430)
	.align		4
.L_3430:
        /*0010*/ 	.word	index@(.nv.constant0._Z25selective_scan_bwd_kernelI32Selective_Scan_bwd_kernel_traitsILi32ELi8ELb1ELb1ELb1ELb1ELb1EN3c104HalfEfEEv12SSMParamsBwd)
        /*0014*/ 	.short	0x0160
        /*0016*/ 	.short	0x01f0


	//----- nvinfo : EIATTR_CBANK_PARAM_SIZE
	.align		4
.L_3431:
        /*0018*/ 	.byte	0x03, 0x19
        /*001a*/ 	.short	0x01f0


	//----- nvinfo : EIATTR_KPARAM_INFO
	.align		4
        /*001c*/ 	.byte	0x04, 0x17
        /*001e*/ 	.short	(.L_3433 - .L_3432)
.L_3432:
        /*0020*/ 	.word	0x00000000
        /*0024*/ 	.short	0x0000
        /*0026*/ 	.short	0x0000
        /*0028*/ 	.byte	0x00, 0xf0, 0xc1, 0x07


	//----- nvinfo : EIATTR_MAXREG_COUNT
	.align		4
.L_3433:
        /*002c*/ 	.byte	0x03, 0x1b
        /*002e*/ 	.short	0x00ff


	//----- nvinfo : EIATTR_NUM_BARRIERS
	.align		4
        /*0030*/ 	.byte	0x02, 0x4c
        /*0032*/ 	.byte	0x01
	.zero		1


	//----- nvinfo : EIATTR_MERCURY_ISA_VERSION
	.align		4
        /*0034*/ 	.byte	0x03, 0x5f
        /*0036*/ 	.short	0x0000


	//----- nvinfo : EIATTR_COOP_GROUP_MASK_REGIDS
	.align		4
        /*0038*/ 	.byte	0x04, 0x29
        /*003a*/ 	.short	(.L_3435 - .L_3434)


	//   ....[0]....
.L_3434:
        /*003c*/ 	.word	0xffffffff


	//   ....[1]....
        /*0040*/ 	.word	0xffffffff


	//   ....[2]....
        /*0044*/ 	.word	0xffffffff


	//   ....[3]....
        /*0048*/ 	.word	0xffffffff


	//   ....[4]....
        /*004c*/ 	.word	0xffffffff


	//   ....[5]....
        /*0050*/ 	.word	0xffffffff


	//   ....[6]....
        /*0054*/ 	.word	0xffffffff


	//   ....[7]....
        /*0058*/ 	.word	0xffffffff


	//   ....[8]....
        /*005c*/ 	.word	0xffffffff


	//   ....[9]....
        /*0060*/ 	.word	0xffffffff


	//   ....[10]....
        /*0064*/ 	.word	0xffffffff


	//   ....[11]....
        /*0068*/ 	.word	0xffffffff


	//   ....[12]....
        /*006c*/ 	.word	0xffffffff


	//   ....[13]....
        /*0070*/ 	.word	0xffffffff


	//   ....[14]....
        /*0074*/ 	.word	0xffffffff


	//   ....[15]....
        /*0078*/ 	.word	0xffffffff


	//   ....[16]....
        /*007c*/ 	.word	0xffffffff


	//   ....[17]....
        /*0080*/ 	.word	0xffffffff


	//   ....[18]....
        /*0084*/ 	.word	0xffffffff


	//   ....[19]....
        /*0088*/ 	.word	0xffffffff


	//   ....[20]....
        /*008c*/ 	.word	0xffffffff


	//   ....[21]....
        /*0090*/ 	.word	0xffffffff


	//   ....[22]....
        /*0094*/ 	.word	0xffffffff


	//   ....[23]....
        /*0098*/ 	.word	0xffffffff


	//   ....[24]....
        /*009c*/ 	.word	0xffffffff


	//   ....[25]....
        /*00a0*/ 	.word	0xffffffff


	//   ....[26]....
        /*00a4*/ 	.word	0xffffffff


	//   ....[27]....
        /*00a8*/ 	.word	0xffffffff


	//   ....[28]....
        /*00ac*/ 	.word	0xffffffff


	//   ....[29]....
        /*00b0*/ 	.word	0xffffffff


	//   ....[30]....
        /*00b4*/ 	.word	0xffffffff


	//   ....[31]....
        /*00b8*/ 	.word	0xffffffff


	//   ....[32]....
        /*00bc*/ 	.word	0xffffffff


	//   ....[33]....
        /*00c0*/ 	.word	0xffffffff


	//   ....[34]....
        /*00c4*/ 	.word	0xffffffff


	//   ....[35]....
        /*00c8*/ 	.word	0xffffffff


	//   ....[36]....
        /*00cc*/ 	.word	0xffffffff


	//   ....[37]....
        /*00d0*/ 	.word	0xffffffff


	//   ....[38]....
        /*00d4*/ 	.word	0xffffffff


	//   ....[39]....
        /*00d8*/ 	.word	0xffffffff


	//   ....[40]....
        /*00dc*/ 	.word	0xffffffff


	//   ....[41]....
        /*00e0*/ 	.word	0xffffffff


	//   ....[42]....
        /*00e4*/ 	.word	0xffffffff


	//   ....[43]....
        /*00e8*/ 	.word	0xffffffff


	//   ....[44]....
        /*00ec*/ 	.word	0xffffffff


	//   ....[45]....
        /*00f0*/ 	.word	0xffffffff


	//   ....[46]....
        /*00f4*/ 	.word	0xffffffff


	//   ....[47]....
        /*00f8*/ 	.word	0xffffffff


	//   ....[48]....
        /*00fc*/ 	.word	0xffffffff


	//   ....[49]....
        /*0100*/ 	.word	0xffffffff


	//   ....[50]....
        /*0104*/ 	.word	0xffffffff


	//   ....[51]....
        /*0108*/ 	.word	0xffffffff


	//   ....[52]....
        /*010c*/ 	.word	0xffffffff


	//   ....[53]....
        /*0110*/ 	.word	0xffffffff


	//   ....[54]....
        /*0114*/ 	.word	0xffffffff


	//----- nvinfo : EIATTR_COOP_GROUP_INSTR_OFFSETS
	.align		4
.L_3435:
        /*0118*/ 	.byte	0x04, 0x28
        /*011a*/ 	.short	(.L_3437 - .L_3436)


	//   ....[0]....
.L_3436:
        /*011c*/ 	.word	0x000009d0


	//   ....[1]....
        /*0120*/ 	.word	0x00000a40


	//   ....[2]....
        /*0124*/ 	.word	0x00000cf0


	//   ....[3]....
        /*0128*/ 	.word	0x00001f00


	//   ....[4]....
        /*012c*/ 	.word	0x00002290


	//   ....[5]....
        /*0130*/ 	.word	0x00002740


	//   ....[6]....
        /*0134*/ 	.word	0x00002a00


	//   ....[7]....
        /*0138*/ 	.word	0x000031f0


	//   ....[8]....
        /*013c*/ 	.word	0x00003490


	//   ....[9]....
        /*0140*/ 	.word	0x00003940


	//   ....[10]....
        /*0144*/ 	.word	0x00003970


	//   ....[11]....
        /*0148*/ 	.word	0x00003a80


	//   ....[12]....
        /*014c*/ 	.word	0x00003ab0


	//   ....[13]....
        /*0150*/ 	.word	0x00003ac0


	//   ....[14]....
        /*0154*/ 	.word	0x00003ad0


	//   ....[15]....
        /*0158*/ 	.word	0x00003b00


	//   ....[16]....
        /*015c*/ 	.word	0x00003b30


	//   ....[17]....
        /*0160*/ 	.word	0x00003b50


	//   ....[18]....
        /*0164*/ 	.word	0x00003b70


	//   ....[19]....
        /*0168*/ 	.word	0x00003bb0


	//   ....[20]....
        /*016c*/ 	.word	0x00003bf0


	//   ....[21]....
        /*0170*/ 	.word	0x00003c20


	//   ....[22]....
        /*0174*/ 	.word	0x00003c40


	//   ....[23]....
        /*0178*/ 	.word	0x00003c90


	//   ....[24]....
        /*017c*/ 	.word	0x00003cc0


	//   ....[25]....
        /*0180*/ 	.word	0x00003ce0


	//   ....[26]....
        /*0184*/ 	.word	0x00003cf0


	//   ....[27]....
        /*0188*/ 	.word	0x00003d20


	//   ....[28]....
        /*018c*/ 	.word	0x00003d50


	//   ....[29]....
        /*0190*/ 	.word	0x00003d70


	//   ....[30]....
        /*0194*/ 	.word	0x00003d80


	//   ....[31]....
        /*0198*/ 	.word	0x00003d90


	//   ....[32]....
        /*019c*/ 	.word	0x00003da0


	//   ....[33]....
        /*01a0*/ 	.word	0x00003dc0


	//   ....[34]....
        /*01a4*/ 	.word	0x00003de0


	//   ....[35]....
        /*01a8*/ 	.word	0x00003e00


	//   ....[36]....
        /*01ac*/ 	.word	0x00003e10


	//   ....[37]....
        /*01b0*/ 	.word	0x00004a00


	//   ....[38]....
        /*01b4*/ 	.word	0x00004b10


	//   ....[39]....
        /*01b8*/ 	.word	0x00004c10


	//   ....[40]....
        /*01bc*/ 	.word	0x00004d10


	//   ....[41]....
        /*01c0*/ 	.word	0x00004db0


	//   ....[42]....
        /*01c4*/ 	.word	0x00004fb0


	//   ....[43]....
        /*01c8*/ 	.word	0x00005340


	//   ....[44]....
        /*01cc*/ 	.word	0x00005680


	//   ....[45]....
        /*01d0*/ 	.word	0x000057d0


	//   ....[46]....
        /*01d4*/ 	.word	0x00005820


	//   ....[47]....
        /*01d8*/ 	.word	0x00005850


	//   ....[48]....
        /*01dc*/ 	.word	0x00005870


	//   ....[49]....
        /*01e0*/ 	.word	0x00005890


	//   ....[50]....
        /*01e4*/ 	.word	0x00005940


	//   ....[51]....
        /*01e8*/ 	.word	0x00005990


	//   ....[52]....
        /*01ec*/ 	.word	0x000059b0


	//   ....[53]....
        /*01f0*/ 	.word	0x000059d0


	//   ....[54]....
        /*01f4*/ 	.word	0x000059f0


	//----- nvinfo : EIATTR_EXIT_INSTR_OFFSETS
	.align		4
.L_3437:
        /*01f8*/ 	.byte	0x04, 0x1c
        /*01fa*/ 	.short	(.L_3439 - .L_3438)


	//   ....[0]....
.L_3438:
        /*01fc*/ 	.word	0x00005ab0


	//   ....[1]....
        /*0200*/ 	.word	0x00005bf0


	//----- nvinfo : EIATTR_MAX_THREADS
	.align		4
.L_3439:
        /*0204*/ 	.byte	0x04, 0x05
        /*0206*/ 	.short	(.L_3441 - .L_3440)
.L_3440:
        /*0208*/ 	.word	0x00000020
        /*020c*/ 	.word	0x00000001
        /*0210*/ 	.word	0x00000001


	//----- nvinfo : EIATTR_CRS_STACK_SIZE
	.align		4
.L_3441:
        /*0214*/ 	.byte	0x04, 0x1e
        /*0216*/ 	.short	(.L_3443 - .L_3442)
.L_3442:
        /*0218*/ 	.word	0x00000000
.L_3443:


//--------------------- .nv.info._Z25selective_scan_bwd_kernelI32Selective_Scan_bwd_kernel_traitsILi32ELi4ELb0ELb0ELb0ELb0ELb0EN3c104HalfEfEEv12SSMParamsBwd --------------------------
	.section	.nv.info._Z25selective_scan_bwd_kernelI32Selective_Scan_bwd_kernel_traitsILi32ELi4ELb0ELb0ELb0ELb0ELb0EN3c104HalfEfEEv12SSMParamsBwd,"",@"SHT_CUDA_INFO"
	.sectionflags	@""
	.align	4


	//----- nvinfo : EIATTR_CUDA_API_VERSION
	.align		4
        /*0000*/ 	.byte	0x04, 0x37
        /*0002*/ 	.short	(.L_3445 - .L_3444)
.L_3444:
        /*0004*/ 	.word	0x00000082


	//----- nvinfo : EIATTR_SW2861232_WAR
	.align		4
.L_3445:
        /*0008*/ 	.byte	0x01, 0x35
	.zero		2


	//----- nvinfo : EIATTR_PARAM_CBANK
	.align		4
        /*000c*/ 	.byte	0x04, 0x0a
        /*000e*/ 	.short	(.L_3447 - .L_3446)
	.align		4
.L_3446:
        /*0010*/ 	.word	index@(.nv.constant0._Z25selective_scan_bwd_kernelI32Selective_Scan_bwd_kernel_traitsILi32ELi4ELb0ELb0ELb0ELb0ELb0EN3c104HalfEfEEv12SSMParamsBwd)
        /*0014*/ 	.short	0x0160
        /*0016*/ 	.short	0x01f0


	//----- nvinfo : EIATTR_CBANK_PARAM_SIZE
	.align		4
.L_3447:
        /*0018*/ 	.byte	0x03, 0x19
        /*001a*/ 	.short	0x01f0


	//----- nvinfo : EIATTR_KPARAM_INFO
	.align		4
        /*001c*/ 	.byte	0x04, 0x17
        /*001e*/ 	.short	(.L_3449 - .L_3448)
.L_3448:
        /*0020*/ 	.word	0x00000000
        /*0024*/ 	.short	0x0000
        /*0026*/ 	.short	0x0000
        /*0028*/ 	.byte	0x00, 0xf0, 0xc1, 0x07


	//----- nvinfo : EIATTR_MAXREG_COUNT
	.align		4
.L_3449:
        /*002c*/ 	.byte	0x03, 0x1b
        /*002e*/ 	.short	0x00ff


	//----- nvinfo : EIATTR_NUM_BARRIERS
	.align		4
        /*0030*/ 	.byte	0x02, 0x4c
        /*0032*/ 	.byte	0x01
	.zero		1


	//----- nvinfo : EIATTR_MERCURY_ISA_VERSION
	.align		4
        /*0034*/ 	.byte	0x03, 0x5f
        /*0036*/ 	.short	0x0000


	//----- nvinfo : EIATTR_COOP_GROUP_MASK_REGIDS
	.align		4
        /*0038*/ 	.byte	0x04, 0x29
        /*003a*/ 	.short	(.L_3451 - .L_3450)


	//   ....[0]....
.L_3450:
        /*003c*/ 	.word	0xffffffff


	//   ....[1]....
        /*0040*/ 	.word	0xffffffff


	//   ....[2]....
        /*0044*/ 	.word	0xffffffff


	//   ....[3]....
        /*0048*/ 	.word	0xffffffff


	//   ....[4]....
        /*004c*/ 	.word	0xffffffff


	//   ....[5]....
        /*0050*/ 	.word	0xffffffff


	//   ....[6]....
        /*0054*/ 	.word	0xffffffff


	//   ....[7]....
        /*0058*/ 	.word	0xffffffff


	//   ....[8]....
        /*005c*/ 	.word	0xffffffff


	//   ....[9]....
        /*0060*/ 	.word	0xffffffff


	//   ....[10]....
        /*0064*/ 	.word	0xffffffff


	//   ....[11]....
        /*0068*/ 	.word	0xffffffff


	//   ....[12]....
        /*006c*/ 	.word	0xffffffff


	//   ....[13]....
        /*0070*/ 	.word	0xffffffff


	//   ....[14]....
        /*0074*/ 	.word	0xffffffff


	//   ....[15]....
        /*0078*/ 	.word	0xffffffff


	//   ....[16]....
        /*007c*/ 	.word	0xffffffff


	//   ....[17]....
        /*0080*/ 	.word	0xffffffff


	//   ....[18]....
        /*0084*/ 	.word	0xffffffff


	//   ....[19]....
        /*0088*/ 	.word	0xffffffff


	//   ....[20]....
        /*008c*/ 	.word	0xffffffff


	//   ....[21]....
        /*0090*/ 	.word	0xffffffff


	//   ....[22]....
        /*0094*/ 	.word	0xffffffff


	//   ....[23]....
        /*0098*/ 	.word	0xffffffff


	//   ....[24]....
        /*009c*/ 	.word	0xffffffff


	//   ....[25]....
        /*00a0*/ 	.word	0xffffffff


	//   ....[26]....
        /*00a4*/ 	.word	0xffffffff


	//   ....[27]....
        /*00a8*/ 	.word	0xffffffff


	//   ....[28]....
        /*00ac*/ 	.word	0xffffffff


	//   ....[29]....
        /*00b0*/ 	.word	0xffffffff


	//   ....[30]....
        /*00b4*/ 	.word	0xffffffff


	//   ....[31]....
        /*00b8*/ 	.word	0xffffffff


	//   ....[32]....
        /*00bc*/ 	.word	0xffffffff


	//   ....[33]....
        /*00c0*/ 	.word	0xffffffff


	//   ....[34]....
        /*00c4*/ 	.word	0xffffffff


	//   ....[35]....
        /*00c8*/ 	.word	0xffffffff


	//   ....[36]....
        /*00cc*/ 	.word	0xffffffff


	//   ....[37]....
        /*00d0*/ 	.word	0xffffffff


	//   ....[38]....
        /*00d4*/ 	.word	0xffffffff


	//   ....[39]....
        /*00d8*/ 	.word	0xffffffff


	//   ....[40]....
        /*00dc*/ 	.word	0xffffffff


	//   ....[41]....
        /*00e0*/ 	.word	0xffffffff


	//   ....[42]....
        /*00e4*/ 	.word	0xffffffff


	//   ....[43]....
        /*00e8*/ 	.word	0xffffffff


	//   ....[44]....
        /*00ec*/ 	.word	0xffffffff


	//   ....[45]....
        /*00f0*/ 	.word	0xffffffff


	//   ....[46]....
        /*00f4*/ 	.word	0xffffffff


	//   ....[47]....
        /*00f8*/ 	.word	0xffffffff


	//   ....[48]....
        /*00fc*/ 	.word	0xffffffff


	//   ....[49]....
        /*0100*/ 	.word	0xffffffff


	//   ....[50]....
        /*0104*/ 	.word	0xffffffff


	//   ....[51]....
        /*0108*/ 	.word	0xffffffff


	//   ....[52]....
        /*010c*/ 	.word	0xffffffff


	//----- nvinfo : EIATTR_COOP_GROUP_INSTR_OFFSETS
	.align		4
.L_3451:
        /*0110*/ 	.byte	0x04, 0x28
        /*0112*/ 	.short	(.L_3453 - .L_3452)


	//   ....[0]....
.L_3452:
        /*0114*/ 	.word	0x00000910


	//   ....[1]....
        /*0118*/ 	.word	0x00000a60


	//   ....[2]....
        /*011c*/ 	.word	0x00000b80


	//   ....[3]....
        /*0120*/ 	.word	0x000012f0


	//   ....[4]....
        /*0124*/ 	.word	0x00001320


	//   ....[5]....
        /*0128*/ 	.word	0x00001340


	//   ....[6]....
        /*012c*/ 	.word	0x00001350


	//   ....[7]....
        /*0130*/ 	.word	0x00001380


	//   ....[8]....
        /*0134*/ 	.word	0x000013b0


	//   ....[9]....
        /*0138*/ 	.word	0x000013d0


	//   ....[10]....
        /*013c*/ 	.word	0x000013f0


	//   ....[11]....
        /*0140*/ 	.word	0x00001420


	//   ....[12]....
        /*0144*/ 	.word	0x00001450


	//   ....[13]....
        /*0148*/ 	.word	0x00001470


	//   ....[14]....
        /*014c*/ 	.word	0x00001490


	//   ....[15]....
        /*0150*/ 	.word	0x000014c0


	//   ....[16]....
        /*0154*/ 	.word	0x000014f0


	//   ....[17]....
        /*0158*/ 	.word	0x00001520


	//   ....[18]....
        /*015c*/ 	.word	0x00001550


	//   ....[19]....
        /*0160*/ 	.word	0x000015b0


	//   ....[20]....
        /*0164*/ 	.word	0x000015d0


	//   ....[21]....
        /*0168*/ 	.word	0x000015f0


	//   ....[22]....
        /*016c*/ 	.word	0x00001610


	//   ....[23]....
        /*0170*/ 	.word	0x00001640


	//   ....[24]....
        /*0174*/ 	.word	0x00001660


	//   ....[25]....
        /*0178*/ 	.word	0x00001690


	//   ....[26]....
        /*017c*/ 	.word	0x000016a0


	//   ....[27]....
        /*0180*/ 	.word	0x000016b0


	//   ....[28]....
        /*0184*/ 	.word	0x000016c0


	//   ....[29]....
        /*0188*/ 	.word	0x000016d0


	//   ....[30]....
        /*018c*/ 	.word	0x000016e0


	//   ....[31]....
        /*0190*/ 	.word	0x000018a0


	//   ....[32]....
        /*0194*/ 	.word	0x000018f0


	//   ....[33]....
        /*0198*/ 	.word	0x000019c0


	//   ....[34]....
        /*019c*/ 	.word	0x00001a10


	//   ....[35]....
        /*01a0*/ 	.word	0x00001a30


	//   ....[36]....
        /*01a4*/ 	.word	0x00001a60


	//   ....[37]....
        /*01a8*/ 	.word	0x00001a80


	//   ....[38]....
        /*01ac*/ 	.word	0x00001ab0


	//   ....[39]....
        /*01b0*/ 	.word	0x00001ad0


	//   ....[40]....
        /*01b4*/ 	.word	0x00001b00


	//   ....[41]....
        /*01b8*/ 	.word	0x00001e50


	//   ....[42]....
        /*01bc*/ 	.word	0x00002180


	//   ....[43]....
        /*01c0*/ 	.word	0x000024e0


	//   ....[44]....
        /*01c4*/ 	.word	0x00002530


	//   ....[45]....
        /*01c8*/ 	.word	0x00002560


	//   ....[46]....
        /*01cc*/ 	.word	0x00002580


	//   ....[47]....
        /*01d0*/ 	.word	0x000025a0


	//   ....[48]....
        /*01d4*/ 	.word	0x00002650


	//   ....[49]....
        /*01d8*/ 	.word	0x000026a0


	//   ....[50]....
        /*01dc*/ 	.word	0x000026c0


	//   ....[51]....
        /*01e0*/ 	.word	0x000026e0


	//   ....[52]....
        /*01e4*/ 	.word	0x00002700


	//----- nvinfo : EIATTR_EXIT_INSTR_OFFSETS
	.align		4
.L_3453:
        /*01e8*/ 	.byte	0x04, 0x1c
        /*01ea*/ 	.short	(.L_3455 - .L_3454)


	//   ....[0]....
.L_3454:
        /*01ec*/ 	.word	0x000027c0


	//   ....[1]....
        /*01f0*/ 	.word	0x00002b80


	//----- nvinfo : EIATTR_MAX_THREADS
	.align		4
.L_3455:
        /*01f4*/ 	.byte	0x04, 0x05
        /*01f6*/ 	.short	(.L_3457 - .L_3456)
.L_3456:
        /*01f8*/ 	.word	0x00000020
        /*01fc*/ 	.word	0x00000001
        /*0200*/ 	.word	0x00000001


	//----- nvinfo : EIATTR_CRS_STACK_SIZE
	.align		4
.L_3457:
        /*0204*/ 	.byte	0x04, 0x1e
        /*0206*/ 	.short	(.L_3459 - .L_3458)
.L_3458:
        /*0208*/ 	.word	0x00000000
.L_3459:


//--------------------- .nv.info._Z25selective_scan_bwd_kernelI32Selective_Scan_bwd_kernel_traitsILi32ELi4ELb0ELb0ELb0ELb0ELb1EN3c104HalfEfEEv12SSMParamsBwd --------------------------
	.section	.nv.info._Z25selective_scan_bwd_kernelI32Selective_Scan_bwd_kernel_traitsILi32ELi4ELb0ELb0ELb0ELb0ELb1EN3c104HalfEfEEv12SSMParamsBwd,"",@"SHT_CUDA_INFO"
	.sectionflags	@""
	.align	4


	//----- nvinfo : EIATTR_CUDA_API_VERSION
	.align		4
        /*0000*/ 	.byte	0x04, 0x37
        /*0002*/ 	.short	(.L_3461 - .L_3460)
.L_3460:
        /*0004*/ 	.word	0x00000082


	//----- nvinfo : EIATTR_SW2861232_WAR
	.align		4
.L_3461:
        /*0008*/ 	.byte	0x01, 0x35
	.zero		2


	//----- nvinfo : EIATTR_PARAM_CBANK
	.align		4
        /*000c*/ 	.byte	0x04, 0x0a
        /*000e*/ 	.short	(.L_3463 - .L_3462)
	.align		4
.L_3462:
        /*0010*/ 	.word	index@(.nv.constant0._Z25selective_scan_bwd_kernelI32Selective_Scan_bwd_kernel_traitsILi32ELi4ELb0ELb0ELb0ELb0ELb1EN3c104HalfEfEEv12SSMParamsBwd)
        /*0014*/ 	.short	0x0160
        /*0016*/ 	.short	0x01f0


	//----- nvinfo : EIATTR_CBANK_PARAM_SIZE
	.align		4
.L_3463:
        /*0018*/ 	.byte	0x03, 0x19
        /*001a*/ 	.short	0x01f0


	//----- nvinfo : EIATTR_KPARAM_INFO
	.align		4
        /*001c*/ 	.byte	0x04, 0x17
        /*001e*/ 	.short	(.L_3465 - .L_3464)
.L_3464:
        /*0020*/ 	.word	0x00000000
        /*0024*/ 	.short	0x0000
        /*0026*/ 	.short	0x0000
        /*0028*/ 	.byte	0x00, 0xf0, 0xc1, 0x07


	//----- nvinfo : EIATTR_MAXREG_COUNT
	.align		4
.L_3465:
        /*002c*/ 	.byte	0x03, 0x1b
        /*002e*/ 	.short	0x00ff


	//----- nvinfo : EIATTR_NUM_BARRIERS
	.align		4
        /*0030*/ 	.byte	0x02, 0x4c
        /*0032*/ 	.byte	0x01
	.zero		1


	//----- nvinfo : EIATTR_MERCURY_ISA_VERSION
	.align		4
        /*0034*/ 	.byte	0x03, 0x5f
        /*0036*/ 	.short	0x0000


	//----- nvinfo : EIATTR_COOP_GROUP_MASK_REGIDS
	.align		4
        /*0038*/ 	.byte	0x04, 0x29
        /*003a*/ 	.short	(.L_3467 - .L_3466)


	//   ....[0]....
.L_3466:
        /*003c*/ 	.word	0xffffffff


	//   ....[1]....
        /*0040*/ 	.word	0xffffffff


	//   ....[2]....
        /*0044*/ 	.word	0xffffffff


	//   ....[3]....
        /*0048*/ 	.word	0xffffffff


	//   ....[4]....
        /*004c*/ 	.word	0xffffffff


	//   ....[5]....
        /*0050*/ 	.word	0xffffffff


	//   ....[6]....
        /*0054*/ 	.word	0xffffffff


	//   ....[7]....
        /*0058*/ 	.word	0xffffffff


	//   ....[8]....
        /*005c*/ 	.word	0xffffffff


	//   ....[9]....
        /*0060*/ 	.word	0xffffffff


	//   ....[10]....
        /*0064*/ 	.word	0xffffffff


	//   ....[11]....
        /*0068*/ 	.word	0xffffffff


	//   ....[12]....
        /*006c*/ 	.word	0xffffffff


	//   ....[13]....
        /*0070*/ 	.word	0xffffffff


	//   ....[14]....
        /*0074*/ 	.word	0xffffffff


	//   ....[15]....
        /*0078*/ 	.word	0xffffffff


	//   ....[16]....
        /*007c*/ 	.word	0xffffffff


	//   ....[17]....
        /*0080*/ 	.word	0xffffffff


	//   ....[18]....
        /*0084*/ 	.word	0xffffffff


	//   ....[19]....
        /*0088*/ 	.word	0xffffffff


	//   ....[20]....
        /*008c*/ 	.word	0xffffffff


	//   ....[21]....
        /*0090*/ 	.word	0xffffffff


	//   ....[22]....
        /*0094*/ 	.word	0xffffffff


	//   ....[23]....
        /*0098*/ 	.word	0xffffffff


	//   ....[24]....
        /*009c*/ 	.word	0xffffffff


	//   ....[25]....
        /*00a0*/ 	.word	0xffffffff


	//   ....[26]....
        /*00a4*/ 	.word	0xffffffff


	//   ....[27]....
        /*00a8*/ 	.word	0xffffffff


	//   ....[28]....
        /*00ac*/ 	.word	0xffffffff


	//   ....[29]....
        /*00b0*/ 	.word	0xffffffff


	//   ....[30]....
        /*00b4*/ 	.word	0xffffffff


	//   ....[31]....
        /*00b8*/ 	.word	0xffffffff


	//   ....[32]....
        /*00bc*/ 	.word	0xffffffff


	//   ....[33]....
        /*00c0*/ 	.word	0xffffffff


	//   ....[34]....
        /*00c4*/ 	.word	0xffffffff


	//   ....[35]....
        /*00c8*/ 	.word	0xffffffff


	//   ....[36]....
        /*00cc*/ 	.word	0xffffffff


	//   ....[37]....
        /*00d0*/ 	.word	0xffffffff


	//   ....[38]....
        /*00d4*/ 	.word	0xffffffff


	//   ....[39]....
        /*00d8*/ 	.word	0xffffffff


	//   ....[40]....
        /*00dc*/ 	.word	0xffffffff


	//   ....[41]....
        /*00e0*/ 	.word	0xffffffff


	//   ....[42]....
        /*00e4*/ 	.word	0xffffffff


	//   ....[43]....
        /*00e8*/ 	.word	0xffffffff


	//   ....[44]....
        /*00ec*/ 	.word	0xffffffff


	//   ....[45]....
        /*00f0*/ 	.word	0xffffffff


	//   ....[46]....
        /*00f4*/ 	.word	0xffffffff


	//   ....[47]....
        /*00f8*/ 	.word	0xffffffff


	//   ....[48]....
        /*00fc*/ 	.word	0xffffffff


	//   ....[49]....
        /*0100*/ 	.word	0xffffffff


	//   ....[50]....
        /*0104*/ 	.word	0xffffffff


	//   ....[51]....
        /*0108*/ 	.word	0xffffffff


	//   ....[52]....
        /*010c*/ 	.word	0xffffffff


	//   ....[53]....
        /*0110*/ 	.word	0xffffffff


	//   ....[54]....
        /*0114*/ 	.word	0xffffffff


	//   ....[55]....
        /*0118*/ 	.word	0xffffffff


	//   ....[56]....
        /*011c*/ 	.word	0xffffffff


	//----- nvinfo : EIATTR_COOP_GROUP_INSTR_OFFSETS
	.align		4
.L_3467:
        /*0120*/ 	.byte	0x04, 0x28
        /*0122*/ 	.short	(.L_3469 - .L_3468)


	//   ....[0]....
.L_3468:
        /*0124*/ 	.word	0x000007c0


	//   ....[1]....
        /*0128*/ 	.word	0x00000910


	//   ....[2]....
        /*012c*/ 	.word	0x00000be0


	//   ....[3]....
        /*0130*/ 	.word	0x00000e30


	//   ....[4]....
        /*0134*/ 	.word	0x00001040


	//   ....[5]....
        /*0138*/ 	.word	0x000012b0


	//   ....[6]....
        /*013c*/ 	.word	0x000016f0


	//   ....[7]....
        /*0140*/ 	.word	0x00002090


	//   ....[8]....
        /*0144*/ 	.word	0x000020c0


	//   ....[9]....
        /*0148*/ 	.word	0x000020e0


	//   ....[10]....
        /*014c*/ 	.word	0x000020f0


	//   ....[11]....
        /*0150*/ 	.word	0x00002120


	//   ....[12]....
        /*0154*/ 	.word	0x00002150


	//   ....[13]....
        /*0158*/ 	.word	0x00002170


	//   ....[14]....
        /*015c*/ 	.word	0x00002190


	//   ....[15]....
        /*0160*/ 	.word	0x000021c0


	//   ....[16]....
        /*0164*/ 	.word	0x000021f0


	//   ....[17]....
        /*0168*/ 	.word	0x00002210


	//   ....[18]....
        /*016c*/ 	.word	0x00002230


	//   ....[19]....
        /*0170*/ 	.word	0x00002260


	//   ....[20]....
        /*0174*/ 	.word	0x00002290


	//   ....[21]....
        /*0178*/ 	.word	0x000022d0


	//   ....[22]....
        /*017c*/ 	.word	0x00002300


	//   ....[23]....
        /*0180*/ 	.word	0x00002350


	//   ....[24]....
        /*0184*/ 	.word	0x00002370


	//   ....[25]....
        /*0188*/ 	.word	0x00002390


	//   ....[26]....
        /*018c*/ 	.word	0x000023b0


	//   ....[27]....
        /*0190*/ 	.word	0x000023e0


	//   ....[28]....
        /*0194*/ 	.word	0x00002400


	//   ....[29]....
        /*0198*/ 	.word	0x00002430


	//   ....[30]....
        /*019c*/ 	.word	0x00002440


	//   ....[31]....
        /*01a0*/ 	.word	0x00002450


	//   ....[32]....
        /*01a4*/ 	.word	0x00002460


	//   ....[33]....
        /*01a8*/ 	.word	0x00002470


	//   ....[34]....
        /*01ac*/ 	.word	0x00002480


	//   ....[35]....
        /*01b0*/ 	.word	0x00002650


	//   ....[36]....
        /*01b4*/ 	.word	0x00002680


	//   ....[37]....
        /*01b8*/ 	.word	0x00002770


	//   ....[38]....
        /*01bc*/ 	.word	0x00002790


	//   ....[39]....
        /*01c0*/ 	.word	0x000027c0


	//   ....[40]....
        /*01c4*/ 	.word	0x000027e0


	//   ....[41]....
        /*01c8*/ 	.word	0x00002810


	//   ....[42]....
        /*01cc*/ 	.word	0x00002830


	//   ....[43]....
        /*01d0*/ 	.word	0x00002860


	//   ....[44]....
        /*01d4*/ 	.word	0x00002880


	//   ....[45]....
        /*01d8*/ 	.word	0x00002c20


	//   ....[46]....
        /*01dc*/ 	.word	0x00002ee0


	//   ....[47]....
        /*01e0*/ 	.word	0x00003240


	//   ....[48]....
        /*01e4*/ 	.word	0x00003290


	//   ....[49]....
        /*01e8*/ 	.word	0x000032c0


	//   ....[50]....
        /*01ec*/ 	.word	0x000032e0


	//   ....[51]....
        /*01f0*/ 	.word	0x00003300


	//   ....[52]....
        /*01f4*/ 	.word	0x000033b0


	//   ....[53]....
        /*01f8*/ 	.word	0x00003400


	//   ....[54]....
        /*01fc*/ 	.word	0x00003420


	//   ....[55]....
        /*0200*/ 	.word	0x00003440


	//   ....[56]....
        /*0204*/ 	.word	0x00003460


	//----- nvinfo : EIATTR_EXIT_INSTR_OFFSETS
	.align		4
.L_3469:
        /*0208*/ 	.byte	0x04, 0x1c
        /*020a*/ 	.short	(.L_3471 - .L_3470)


	//   ....[0]....
.L_3470:
        /*020c*/ 	.word	0x00003520


	//   ....[1]....
        /*0210*/ 	.word	0x000039d0


	//----- nvinfo : EIATTR_MAX_THREADS
	.align		4
.L_3471:
        /*0214*/ 	.byte	0x04, 0x05
        /*0216*/ 	.short	(.L_3473 - .L_3472)
.L_3472:
        /*0218*/ 	.word	0x00000020
        /*021c*/ 	.word	0x00000001
        /*0220*/ 	.word	0x00000001


	//----- nvinfo : EIATTR_CRS_STACK_SIZE
	.align		4
.L_3473:
        /*0224*/ 	.byte	0x04, 0x1e
        /*0226*/ 	.short	(.L_3475 - .L_3474)
.L_3474:
        /*0228*/ 	.word	0x00000000
.L_3475:


//--------------------- .nv.info._Z25selective_scan_bwd_kernelI32Selective_Scan_bwd_kernel_traitsILi32ELi4ELb0ELb0ELb0ELb1ELb0EN3c104HalfEfEEv12SSMParamsBwd --------------------------
	.section	.nv.info._Z25selective_scan_bwd_kernelI32Selective_Scan_bwd_kernel_traitsILi32ELi4ELb0ELb0ELb0ELb1ELb0EN3c104HalfEfEEv12SSMParamsBwd,"",@"SHT_CUDA_INFO"
	.sectionflags	@""
	.align	4


	//----- nvinfo : EIATTR_CUDA_API_VERSION
	.align		4
        /*0000*/ 	.byte	0x04, 0x37
        /*0002*/ 	.short	(.L_3477 - .L_3476)
.L_3476:
        /*0004*/ 	.word	0x00000082


	//----- nvinfo : EIATTR_SW2861232_WAR
	.align		4
.L_3477:
        /*0008*/ 	.byte	0x01, 0x35
	.zero		2


	//----- nvinfo : EIATTR_PARAM_CBANK
	.align		4
        /*000c*/ 	.byte	0x04, 0x0a
        /*000e*/ 	.short	(.L_3479 - .L_3478)
	.align		4
.L_3478:
        /*0010*/ 	.word	index@(.nv.constant0._Z25selective_scan_bwd_kernelI32Selective_Scan_bwd_kernel_traitsILi32ELi4ELb0ELb0ELb0ELb1ELb0EN3c104HalfEfEEv12SSMParamsBwd)
        /*0014*/ 	.short	0x0160
        /*0016*/ 	.short	0x01f0


	//----- nvinfo : EIATTR_CBANK_PARAM_SIZE
	.align		4
.L_3479:
        /*0018*/ 	.byte	0x03, 0x19
        /*001a*/ 	.short	0x01f0


	//----- nvinfo : EIATTR_KPARAM_INFO
	.align		4
        /*001c*/ 	.byte	0x04, 0x17
        /*001e*/ 	.short	(.L_3481 - .L_3480)
.L_3480:
        /*0020*/ 	.word	0x00000000
        /*0024*/ 	.short	0x0000
        /*0026*/ 	.short	0x0000
        /*0028*/ 	.byte	0x00, 0xf0, 0xc1, 0x07


	//----- nvinfo : EIATTR_MAXREG_COUNT
	.align		4
.L_3481:
        /*002c*/ 	.byte	0x03, 0x1b
        /*002e*/ 	.short	0x00ff


	//----- nvinfo : EIATTR_NUM_BARRIERS
	.align		4
        /*0030*/ 	.byte	0x02, 0x4c
        /*0032*/ 	.byte	0x01
	.zero		1


	//----- nvinfo : EIATTR_MERCURY_ISA_VERSION
	.align		4
        /*0034*/ 	.byte	0x03, 0x5f
        /*0036*/ 	.short	0x0000


	//----- nvinfo : EIATTR_COOP_GROUP_MASK_REGIDS
	.align		4
        /*0038*/ 	.byte	0x04, 0x29
        /*003a*/ 	.short	(.L_3483 - .L_3482)


	//   ....[0]....
.L_3482:
        /*003c*/ 	.word	0xffffffff


	//   ....[1]....
        /*0040*/ 	.word	0xffffffff


	//   ....[2]....
        /*0044*/ 	.word	0xffffffff


	//   ....[3]....
        /*0048*/ 	.word	0xffffffff


	//   ....[4]....
        /*004c*/ 	.word	0xffffffff


	//   ....[5]....
        /*0050*/ 	.word	0xffffffff


	//   ....[6]....
        /*0054*/ 	.word	0xffffffff


	//   ....[7]....
        /*0058*/ 	.word	0xffffffff


	//   ....[8]....
        /*005c*/ 	.word	0xffffffff


	//   ....[9]....
        /*0060*/ 	.word	0xffffffff


	//   ....[10]....
        /*0064*/ 	.word	0xffffffff


	//   ....[11]....
        /*0068*/ 	.word	0xffffffff


	//   ....[12]....
        /*006c*/ 	.word	0xffffffff


	//   ....[13]....
        /*0070*/ 	.word	0xffffffff


	//   ....[14]....
        /*0074*/ 	.word	0xffffffff


	//   ....[15]....
        /*0078*/ 	.word	0xffffffff


	//   ....[16]....
        /*007c*/ 	.word	0xffffffff


	//   ....[17]....
        /*0080*/ 	.word	0xffffffff


	//   ....[18]....
        /*0084*/ 	.word	0xffffffff


	//   ....[19]....
        /*0088*/ 	.word	0xffffffff


	//   ....[20]....
        /*008c*/ 	.word	0xffffffff


	//   ....[21]....
        /*0090*/ 	.word	0xffffffff


	//   ....[22]....
        /*0094*/ 	.word	0xffffffff


	//   ....[23]....
        /*0098*/ 	.word	0xffffffff


	//   ....[24]....
        /*009c*/ 	.word	0xffffffff


	//   ....[25]....
        /*00a0*/ 	.word	0xffffffff


	//   ....[26]....
        /*00a4*/ 	.word	0xffffffff


	//   ....[27]....
        /*00a8*/ 	.word	0xffffffff


	//   ....[28]....
        /*00ac*/ 	.word	0xffffffff


	//   ....[29]....
        /*00b0*/ 	.word	0xffffffff


	//   ....[30]....
        /*00b4*/ 	.word	0xffffffff


	//   ....[31]....
        /*00b8*/ 	.word	0xffffffff


	//   ....[32]....
        /*00bc*/ 	.word	0xffffffff


	//   ....[33]....
        /*00c0*/ 	.word	0xffffffff


	//   ....[34]....
        /*00c4*/ 	.word	0xffffffff


	//   ....[35]....
        /*00c8*/ 	.word	0xffffffff


	//   ....[36]....
        /*00cc*/ 	.word	0xffffffff


	//   ....[37]....
        /*00d0*/ 	.word	0xffffffff


	//   ....[38]....
        /*00d4*/ 	.word	0xffffffff


	//   ....[39]....
        /*00d8*/ 	.word	0xffffffff


	//   ....[40]....
        /*00dc*/ 	.word	0xffffffff


	//   ....[41]....
        /*00e0*/ 	.word	0xffffffff


	//   ....[42]....
        /*00e4*/ 	.word	0xffffffff


	//   ....[43]....
        /*00e8*/ 	.word	0xffffffff


	//   ....[44]....
        /*00ec*/ 	.word	0xffffffff


	//   ....[45]....
        /*00f0*/ 	.word	0xffffffff


	//   ....[46]....
        /*00f4*/ 	.word	0xffffffff


	//   ....[47]....
        /*00f8*/ 	.word	0xffffffff


	//   ....[48]....
        /*00fc*/ 	.word	0xffffffff


	//   ....[49]....
        /*0100*/ 	.word	0xffffffff


	//   ....[50]....
        /*0104*/ 	.word	0xffffffff


	//   ....[51]....
        /*0108*/ 	.word	0xffffffff


	//   ....[52]....
        /*010c*/ 	.word	0xffffffff


	//   ....[53]....
        /*0110*/ 	.word	0xffffffff


	//----- nvinfo : EIATTR_COOP_GROUP_INSTR_OFFSETS
	.align		4
.L_3483:
        /*0114*/ 	.byte	0x04, 0x28
        /*0116*/ 	.short	(.L_3485 - .L_3484)


	//   ....[0]....
.L_3484:
        /*0118*/ 	.word	0x00000890


	//   ....[1]....
        /*011c*/ 	.word	0x000009a0


	//   ....[2]....
        /*0120*/ 	.word	0x00000b00


	//   ....[3]....
        /*0124*/ 	.word	0x00001b40


	//   ....[4]....
        /*0128*/ 	.word	0x00001b70


	//   ....[5]....
        /*012c*/ 	.word	0x00001b90


	//   ....[6]....
        /*0130*/ 	.word	0x00001ba0


	//   ....[7]....
        /*0134*/ 	.word	0x00001bd0


	//   ....[8]....
        /*0138*/ 	.word	0x00001c00


	//   ....[9]....
        /*013c*/ 	.word	0x00001c20


	//   ....[10]....
        /*0140*/ 	.word	0x00001c40


	//   ....[11]....
        /*0144*/ 	.word	0x00001c70


	//   ....[12]....
        /*0148*/ 	.word	0x00001ca0


	//   ....[13]....
        /*014c*/ 	.word	0x00001cc0


	//   ....[14]....
        /*0150*/ 	.word	0x00001ce0


	//   ....[15]....
        /*0154*/ 	.word	0x00001d10


	//   ....[16]....
        /*0158*/ 	.word	0x00001d40


	//   ....[17]....
        /*015c*/ 	.word	0x00001d70


	//   ....[18]....
        /*0160*/ 	.word	0x00001da0


	//   ....[19]....
        /*0164*/ 	.word	0x00001e00


	//   ....[20]....
        /*0168*/ 	.word	0x00001e20


	//   ....[21]....
        /*016c*/ 	.word	0x00001e40


	//   ....[22]....
        /*0170*/ 	.word	0x00001e60


	//   ....[23]....
        /*0174*/ 	.word	0x00001e90


	//   ....[24]....
        /*0178*/ 	.word	0x00001eb0


	//   ....[25]....
        /*017c*/ 	.word	0x00001ee0


	//   ....[26]....
        /*0180*/ 	.word	0x00001ef0


	//   ....[27]....
        /*0184*/ 	.word	0x00001f00


	//   ....[28]....
        /*0188*/ 	.word	0x00001f10


	//   ....[29]....
        /*018c*/ 	.word	0x00001f20


	//   ....[30]....
        /*0190*/ 	.word	0x00001f30


	//   ....[31]....
        /*0194*/ 	.word	0x000020e0


	//   ....[32]....
        /*0198*/ 	.word	0x00002170


	//   ....[33]....
        /*019c*/ 	.word	0x00002200


	//   ....[34]....
        /*01a0*/ 	.word	0x00002250


	//   ....[35]....
        /*01a4*/ 	.word	0x00002270


	//   ....[36]....
        /*01a8*/ 	.word	0x000022a0


	//   ....[37]....
        /*01ac*/ 	.word	0x000022c0


	//   ....[38]....
        /*01b0*/ 	.word	0x000022f0


	//   ....[39]....
        /*01b4*/ 	.word	0x00002310


	//   ....[40]....
        /*01b8*/ 	.word	0x00002340


	//   ....[41]....
        /*01bc*/ 	.word	0x00002770


	//   ....[42]....
        /*01c0*/ 	.word	0x000027b0


	//   ....[43]....
        /*01c4*/ 	.word	0x00002cf0


	//   ....[44]....
        /*01c8*/ 	.word	0x00003060


	//   ....[45]....
        /*01cc*/ 	.word	0x000030b0


	//   ....[46]....
        /*01d0*/ 	.word	0x000030e0


	//   ....[47]....
        /*01d4*/ 	.word	0x00003100


	//   ....[48]....
        /*01d8*/ 	.word	0x00003120


	//   ....[49]....
        /*01dc*/ 	.word	0x000031d0


	//   ....[50]....
        /*01e0*/ 	.word	0x00003220


	//   ....[51]....
        /*01e4*/ 	.word	0x00003240


	//   ....[52]....
        /*01e8*/ 	.word	0x00003260


	//   ....[53]....
        /*01ec*/ 	.word	0x00003280


	//----- nvinfo : EIATTR_EXIT_INSTR_OFFSETS
	.align		4
.L_3485:
        /*01f0*/ 	.byte	0x04, 0x1c
        /*01f2*/ 	.short	(.L_3487 - .L_3486)


	//   ....[0]....
.L_3486:
        /*01f4*/ 	.word	0x00003340


	//   ....[1]....
        /*01f8*/ 	.word	0x00003700


	//----- nvinfo : EIATTR_MAX_THREADS
	.align		4
.L_3487:
        /*01fc*/ 	.byte	0x04, 0x05
        /*01fe*/ 	.short	(.L_3489 - .L_3488)
.L_3488:
        /*0200*/ 	.word	0x00000020
        /*0204*/ 	.word	0x00000001
        /*0208*/ 	.word	0x00000001


	//----- nvinfo : EIATTR_CRS_STACK_SIZE
	.align		4
.L_3489:
        /*020c*/ 	.byte	0x04, 0x1e
        /*020e*/ 	.short	(.L_3491 - .L_3490)
.L_3490:
        /*0210*/ 	.word	0x00000000
.L_3491:


//--------------------- .nv.info._Z25selective_scan_bwd_kernelI32Selective_Scan_bwd_kernel_traitsILi32ELi4ELb0ELb0ELb0ELb1ELb1EN3c104HalfEfEEv12SSMParamsBwd --------------------------
	.section	.nv.info._Z25selective_scan_bwd_kernelI32Selective_Scan_bwd_kernel_traitsILi32ELi4ELb0ELb0ELb0ELb1ELb1EN3c104HalfEfEEv12SSMParamsBwd,"",@"SHT_CUDA_INFO"
	.sectionflags	@""
	.align	4


	//----- nvinfo : EIATTR_CUDA_API_VERSION
	.align		4
        /*0000*/ 	.byte	0x04, 0x37
        /*0002*/ 	.short	(.L_3493 - .L_3492)
.L_3492:
        /*0004*/ 	.word	0x00000082


	//----- nvinfo : EIATTR_SW2861232_WAR
	.align		4
.L_3493:
        /*0008*/ 	.byte	0x01, 0x35
	.zero		2


	//----- nvinfo : EIATTR_PARAM_CBANK
	.align		4
        /*000c*/ 	.byte	0x04, 0x0a
        /*000e*/ 	.short	(.L_3495 - .L_3494)
	.align		4
.L_3494:
        /*0010*/ 	.word	index@(.nv.constant0._Z25selective_scan_bwd_kernelI32Selective_Scan_bwd_kernel_traitsILi32ELi4ELb0ELb0ELb0ELb1ELb1EN3c104HalfEfEEv12SSMParamsBwd)
        /*0014*/ 	.short	0x0160
        /*0016*/ 	.short	0x01f0


	//----- nvinfo : EIATTR_CBANK_PARAM_SIZE
	.align		4
.L_3495:
        /*0018*/ 	.byte	0x03, 0x19
        /*001a*/ 	.short	0x01f0


	//----- nvinfo : EIATTR_KPARAM_INFO
	.align		4
        /*001c*/ 	.byte	0x04, 0x17
        /*001e*/ 	.short	(.L_3497 - .L_3496)
.L_3496:
        /*0020*/ 	.word	0x00000000
        /*0024*/ 	.short	0x0000
        /*0026*/ 	.short	0x0000
        /*0028*/ 	.byte	0x00, 0xf0, 0xc1, 0x07


	//----- nvinfo : EIATTR_MAXREG_COUNT
	.align		4
.L_3497:
        /*002c*/ 	.byte	0x03, 0x1b
        /*002e*/ 	.short	0x00ff


	//----- nvinfo : EIATTR_NUM_BARRIERS
	.align		4
        /*0030*/ 	.byte	0x02, 0x4c
        /*0032*/ 	.byte	0x01
	.zero		1


	//----- nvinfo : EIATTR_MERCURY_ISA_VERSION
	.align		4
        /*0034*/ 	.byte	0x03, 0x5f
        /*0036*/ 	.short	0x0000


	//----- nvinfo : EIATTR_COOP_GROUP_MASK_REGIDS
	.align		4
        /*0038*/ 	.byte	0x04, 0x29
        /*003a*/ 	.short	(.L_3499 - .L_3498)


	//   ....[0]....
.L_3498:
        /*003c*/ 	.word	0xffffffff


	//   ....[1]....
        /*0040*/ 	.word	0xffffffff


	//   ....[2]....
        /*0044*/ 	.word	0xffffffff


	//   ....[3]....
        /*0048*/ 	.word	0xffffffff


	//   ....[4]....
        /*004c*/ 	.word	0xffffffff


	//   ....[5]....
        /*0050*/ 	.word	0xffffffff


	//   ....[6]....
        /*0054*/ 	.word	0xffffffff


	//   ....[7]....
        /*0058*/ 	.word	0xffffffff


	//   ....[8]....
        /*005c*/ 	.word	0xffffffff


	//   ....[9]....
        /*0060*/ 	.word	0xffffffff


	//   ....[10]....
        /*0064*/ 	.word	0xffffffff


	//   ....[11]....
        /*0068*/ 	.word	0xffffffff


	//   ....[12]....
        /*006c*/ 	.word	0xffffffff


	//   ....[13]....
        /*0070*/ 	.word	0xffffffff


	//   ....[14]....
        /*0074*/ 	.word	0xffffffff


	//   ....[15]....
        /*0078*/ 	.word	0xffffffff


	//   ....[16]....
        /*007c*/ 	.word	0xffffffff


	//   ....[17]....
        /*0080*/ 	.word	0xffffffff


	//   ....[18]....
        /*0084*/ 	.word	0xffffffff


	//   ....[19]....
        /*0088*/ 	.word	0xffffffff


	//   ....[20]....
        /*008c*/ 	.word	0xffffffff


	//   ....[21]....
        /*0090*/ 	.word	0xffffffff


	//   ....[22]....
        /*0094*/ 	.word	0xffffffff


	//   ....[23]....
        /*0098*/ 	.word	0xffffffff


	//   ....[24]....
        /*009c*/ 	.word	0xffffffff


	//   ....[25]....
        /*00a0*/ 	.word	0xffffffff


	//   ....[26]....
        /*00a4*/ 	.word	0xffffffff


	//   ....[27]....
        /*00a8*/ 	.word	0xffffffff


	//   ....[28]....
        /*00ac*/ 	.word	0xffffffff


	//   ....[29]....
        /*00b0*/ 	.word	0xffffffff


	//   ....[30]....
        /*00b4*/ 	.word	0xffffffff


	//   ....[31]....
        /*00b8*/ 	.word	0xffffffff


	//   ....[32]....
        /*00bc*/ 	.word	0xffffffff


	//   ....[33]....
        /*00c0*/ 	.word	0xffffffff


	//   ....[34]....
        /*00c4*/ 	.word	0xffffffff


	//   ....[35]....
        /*00c8*/ 	.word	0xffffffff


	//   ....[36]....
        /*00cc*/ 	.word	0xffffffff


	//   ....[37]....
        /*00d0*/ 	.word	0xffffffff


	//   ....[38]....
        /*00d4*/ 	.word	0xffffffff


	//   ....[39]....
        /*00d8*/ 	.word	0xffffffff


	//   ....[40]....
        /*00dc*/ 	.word	0xffffffff


	//   ....[41]....
        /*00e0*/ 	.word	0xffffffff


	//   ....[42]....
        /*00e4*/ 	.word	0xffffffff


	//   ....[43]....
        /*00e8*/ 	.word	0xffffffff


	//   ....[44]....
        /*00ec*/ 	.word	0xffffffff


	//   ....[45]....
        /*00f0*/ 	.word	0xffffffff


	//   ....[46]....
        /*00f4*/ 	.word	0xffffffff


	//   ....[47]....
        /*00f8*/ 	.word	0xffffffff


	//   ....[48]....
        /*00fc*/ 	.word	0xffffffff


	//   ....[49]....
        /*0100*/ 	.word	0xffffffff


	//   ....[50]....
        /*0104*/ 	.word	0xffffffff


	//   ....[51]....
        /*0108*/ 	.word	0xffffffff


	//   ....[52]....
        /*010c*/ 	.word	0xffffffff


	//   ....[53]....
        /*0110*/ 	.word	0xffffffff


	//   ....[54]....
        /*0114*/ 	.word	0xffffffff


	//   ....[55]....
        /*0118*/ 	.word	0xffffffff


	//   ....[56]....
        /*011c*/ 	.word	0xffffffff


	//   ....[57]....
        /*0120*/ 	.word	0xffffffff


	//----- nvinfo : EIATTR_COOP_GROUP_INSTR_OFFSETS
	.align		4
.L_3499:
        /*0124*/ 	.byte	0x04, 0x28
        /*0126*/ 	.short	(.L_3501 - .L_3500)


	//   ....[0]....
.L_3500:
        /*0128*/ 	.word	0x000007f0


	//   ....[1]....
        /*012c*/ 	.word	0x00000900


	//   ....[2]....
        /*0130*/ 	.word	0x00000b30


	//   ....[3]....
        /*0134*/ 	.word	0x00001750


	//   ....[4]....
        /*0138*/ 	.word	0x00001990


	//   ....[5]....
        /*013c*/ 	.word	0x00001be0


	//   ....[6]....
        /*0140*/ 	.word	0x00001fc0


	//   ....[7]....
        /*0144*/ 	.word	0x00002980


	//   ....[8]....
        /*0148*/ 	.word	0x000029b0


	//   ....[9]....
        /*014c*/ 	.word	0x000029d0


	//   ....[10]....
        /*0150*/ 	.word	0x000029e0


	//   ....[11]....
        /*0154*/ 	.word	0x00002a10


	//   ....[12]....
        /*0158*/ 	.word	0x00002a40


	//   ....[13]....
        /*015c*/ 	.word	0x00002a60


	//   ....[14]....
        /*0160*/ 	.word	0x00002a80


	//   ....[15]....
        /*0164*/ 	.word	0x00002ab0


	//   ....[16]....
        /*0168*/ 	.word	0x00002ae0


	//   ....[17]....
        /*016c*/ 	.word	0x00002b00


	//   ....[18]....
        /*0170*/ 	.word	0x00002b20


	//   ....[19]....
        /*0174*/ 	.word	0x00002b50


	//   ....[20]....
        /*0178*/ 	.word	0x00002b80


	//   ....[21]....
        /*017c*/ 	.word	0x00002bc0


	//   ....[22]....
        /*0180*/ 	.word	0x00002bf0


	//   ....[23]....
        /*0184*/ 	.word	0x00002c40


	//   ....[24]....
        /*0188*/ 	.word	0x00002c60


	//   ....[25]....
        /*018c*/ 	.word	0x00002c80


	//   ....[26]....
        /*0190*/ 	.word	0x00002ca0


	//   ....[27]....
        /*0194*/ 	.word	0x00002cd0


	//   ....[28]....
        /*0198*/ 	.word	0x00002cf0


	//   ....[29]....
        /*019c*/ 	.word	0x00002d10


	//   ....[30]....
        /*01a0*/ 	.word	0x00002d30


	//   ....[31]....
        /*01a4*/ 	.word	0x00002d40


	//   ....[32]....
        /*01a8*/ 	.word	0x00002d50


	//   ....[33]....
        /*01ac*/ 	.word	0x00002d60


	//   ....[34]....
        /*01b0*/ 	.word	0x00002d70


	//   ....[35]....
        /*01b4*/ 	.word	0x00002f50


	//   ....[36]....
        /*01b8*/ 	.word	0x00002f80


	//   ....[37]....
        /*01bc*/ 	.word	0x00003070


	//   ....[38]....
        /*01c0*/ 	.word	0x00003080


	//   ....[39]....
        /*01c4*/ 	.word	0x000030b0


	//   ....[40]....
        /*01c8*/ 	.word	0x000030d0


	//   ....[41]....
        /*01cc*/ 	.word	0x00003100


	//   ....[42]....
        /*01d0*/ 	.word	0x00003120


	//   ....[43]....
        /*01d4*/ 	.word	0x00003150


	//   ....[44]....
        /*01d8*/ 	.word	0x00003170


	//   ....[45]....
        /*01dc*/ 	.word	0x00003560


	//   ....[46]....
        /*01e0*/ 	.word	0x000035c0


	//   ....[47]....
        /*01e4*/ 	.word	0x00003b00


	//   ....[48]....
        /*01e8*/ 	.word	0x00003e80


	//   ....[49]....
        /*01ec*/ 	.word	0x00003ed0


	//   ....[50]....
        /*01f0*/ 	.word	0x00003f00


	//   ....[51]....
        /*01f4*/ 	.word	0x00003f20


	//   ....[52]....
        /*01f8*/ 	.word	0x00003f40


	//   ....[53]....
        /*01fc*/ 	.word	0x00003ff0


	//   ....[54]....
        /*0200*/ 	.word	0x00004040


	//   ....[55]....
        /*0204*/ 	.word	0x00004060


	//   ....[56]....
        /*0208*/ 	.word	0x00004080


	//   ....[57]....
        /*020c*/ 	.word	0x000040a0


	//----- nvinfo : EIATTR_EXIT_INSTR_OFFSETS
	.align		4
.L_3501:
        /*0210*/ 	.byte	0x04, 0x1c
        /*0212*/ 	.short	(.L_3503 - .L_3502)


	//   ....[0]....
.L_3502:
        /*0214*/ 	.word	0x00004160


	//   ....[1]....
        /*0218*/ 	.word	0x00004610


	//----- nvinfo : EIATTR_MAX_THREADS
	.align		4
.L_3503:
        /*021c*/ 	.byte	0x04, 0x05
        /*021e*/ 	.short	(.L_3505 - .L_3504)
.L_3504:
        /*0220*/ 	.word	0x00000020
        /*0224*/ 	.word	0x00000001
        /*0228*/ 	.word	0x00000001


	//----- nvinfo : EIATTR_CRS_STACK_SIZE
	.align		4
.L_3505:
        /*022c*/ 	.byte	0x04, 0x1e
        /*022e*/ 	.short	(.L_3507 - .L_3506)
.L_3506:
        /*0230*/ 	.word	0x00000000
.L_3507:


//--------------------- .nv.info._Z25selective_scan_bwd_kernelI32Selective_Scan_bwd_kernel_traitsILi32ELi4ELb0ELb0ELb1ELb0ELb0EN3c104HalfEfEEv12SSMParamsBwd --------------------------
	.section	.nv.info._Z25selective_scan_bwd_kernelI32Selective_Scan_bwd_kernel_traitsILi32ELi4ELb0ELb0ELb1ELb0ELb0EN3c104HalfEfEEv12SSMParamsBwd,"",@"SHT_CUDA_INFO"
	.sectionflags	@""
	.align	4


	//----- nvinfo : EIATTR_CUDA_API_VERSION
	.align		4
        /*0000*/ 	.byte	0x04, 0x37
        /*0002*/ 	.short	(.L_3509 - .L_3508)
.L_3508:
        /*0004*/ 	.word	0x00000082


	//----- nvinfo : EIATTR_SW2861232_WAR
	.align		4
.L_3509:
        /*0008*/ 	.byte	0x01, 0x35
	.zero		2


	//----- nvinfo : EIATTR_PARAM_CBANK
	.align		4
        /*000c*/ 	.byte	0x04, 0x0a
        /*000e*/ 	.short	(.L_3511 - .L_3510)
	.align		4
.L_3510:
        /*0010*/ 	.word	index@(.nv.constant0._Z25selective_scan_bwd_kernelI32Selective_Scan_bwd_kernel_traitsILi32ELi4ELb0ELb0ELb1ELb0ELb0EN3c104HalfEfEEv12SSMParamsBwd)
        /*0014*/ 	.short	0x0160
        /*0016*/ 	.short	0x01f0


	//----- nvinfo : EIATTR_CBANK_PARAM_SIZE
	.align		4
.L_3511:
        /*0018*/ 	.byte	0x03, 0x19
        /*001a*/ 	.short	0x01f0


	//----- nvinfo : EIATTR_KPARAM_INFO
	.align		4
        /*001c*/ 	.byte	0x04, 0x17
        /*001e*/ 	.short	(.L_3513 - .L_3512)
.L_3512:
        /*0020*/ 	.word	0x00000000
        /*0024*/ 	.short	0x0000
        /*0026*/ 	.short	0x0000
        /*0028*/ 	.byte	0x00, 0xf0, 0xc1, 0x07


	//----- nvinfo : EIATTR_MAXREG_COUNT
	.align		4
.L_3513:
        /*002c*/ 	.byte	0x03, 0x1b
        /*002e*/ 	.short	0x00ff


	//----- nvinfo : EIATTR_NUM_BARRIERS
	.align		4
        /*0030*/ 	.byte	0x02, 0x4c
        /*0032*/ 	.byte	0x01
	.zero		1


	//----- nvinfo : EIATTR_MERCURY_ISA_VERSION
	.align		4
        /*0034*/ 	.byte	0x03, 0x5f
        /*0036*/ 	.short	0x0000


	//----- nvinfo : EIATTR_COOP_GROUP_MASK_REGIDS
	.align		4
        /*0038*/ 	.byte	0x04, 0x29
        /*003a*/ 	.short	(.L_3515 - .L_3514)


	//   ....[0]....
.L_3514:
        /*003c*/ 	.word	0xffffffff


	//   ....[1]....
        /*0040*/ 	.word	0xffffffff


	//   ....[2]....
        /*0044*/ 	.word	0xffffffff


	//   ....[3]....
        /*0048*/ 	.word	0xffffffff


	//   ....[4]....
        /*004c*/ 	.word	0xffffffff


	//   ....[5]....
        /*0050*/ 	.word	0xffffffff


	//   ....[6]....
        /*0054*/ 	.word	0xffffffff


	//   ....[7]....
        /*0058*/ 	.word	0xffffffff


	//   ....[8]....
        /*005c*/ 	.word	0xffffffff


	//   ....[9]....
        /*0060*/ 	.word	0xffffffff


	//   ....[10]....
        /*0064*/ 	.word	0xffffffff


	//   ....[11]....
        /*0068*/ 	.word	0xffffffff


	//   ....[12]....
        /*006c*/ 	.word	0xffffffff


	//   ....[13]....
        /*0070*/ 	.word	0xffffffff


	//   ....[14]....
        /*0074*/ 	.word	0xffffffff


	//   ....[15]....
        /*0078*/ 	.word	0xffffffff


	//   ....[16]....
        /*007c*/ 	.word	0xffffffff


	//   ....[17]....
        /*0080*/ 	.word	0xffffffff


	//   ....[18]....
        /*0084*/ 	.word	0xffffffff


	//   ....[19]....
        /*0088*/ 	.word	0xffffffff


	//   ....[20]....
        /*008c*/ 	.word	0xffffffff


	//   ....[21]....
        /*0090*/ 	.word	0xffffffff


	//   ....[22]....
        /*0094*/ 	.word	0xffffffff


	//   ....[23]....
        /*0098*/ 	.word	0xffffffff


	//   ....[24]....
        /*009c*/ 	.word	0xffffffff


	//   ....[25]....
        /*00a0*/ 	.word	0xffffffff


	//   ....[26]....
        /*00a4*/ 	.word	0xffffffff


	//   ....[27]....
        /*00a8*/ 	.word	0xffffffff


	//   ....[28]....
        /*00ac*/ 	.word	0xffffffff


	//   ....[29]....
        /*00b0*/ 	.word	0xffffffff


	//   ....[30]....
        /*00b4*/ 	.word	0xffffffff


	//   ....[31]....
        /*00b8*/ 	.word	0xffffffff


	//   ....[32]....
        /*00bc*/ 	.word	0xffffffff


	//   ....[33]....
        /*00c0*/ 	.word	0xffffffff


	//   ....[34]....
        /*00c4*/ 	.word	0xffffffff


	//   ....[35]....
        /*00c8*/ 	.word	0xffffffff


	//   ....[36]....
        /*00cc*/ 	.word	0xffffffff


	//   ....[37]....
        /*00d0*/ 	.word	0xffffffff


	//   ....[38]....
        /*00d4*/ 	.word	0xffffffff


	//   ....[39]....
        /*00d8*/ 	.word	0xffffffff


	//   ....[40]....
        /*00dc*/ 	.word	0xffffffff


	//   ....[41]....
        /*00e0*/ 	.word	0xffffffff


	//   ....[42]....
        /*00e4*/ 	.word	0xffffffff


	//   ....[43]....
        /*00e8*/ 	.word	0xffffffff


	//   ....[44]....
        /*00ec*/ 	.word	0xffffffff


	//   ....[45]....
        /*00f0*/ 	.word	0xffffffff


	//   ....[46]....
        /*00f4*/ 	.word	0xffffffff


	//   ....[47]....
        /*00f8*/ 	.word	0xffffffff


	//   ....[48]....
        /*00fc*/ 	.word	0xffffffff


	//   ....[49]....
        /*0100*/ 	.word	0xffffffff


	//   ....[50]....
        /*0104*/ 	.word	0xffffffff


	//   ....[51]....
        /*0108*/ 	.word	0xffffffff


	//   ....[52]....
        /*010c*/ 	.word	0xffffffff


	//   ....[53]....
        /*0110*/ 	.word	0xffffffff


	//----- nvinfo : EIATTR_COOP_GROUP_INSTR_OFFSETS
	.align		4
.L_3515:
        /*0114*/ 	.byte	0x04, 0x28
        /*0116*/ 	.short	(.L_3517 - .L_3516)


	//   ....[0]....
.L_3516:
        /*0118*/ 	.word	0x00000bf0


	//   ....[1]....
        /*011c*/ 	.word	0x00000d40


	//   ....[2]....
        /*0120*/ 	.word	0x00000e40


	//   ....[3]....
        /*0124*/ 	.word	0x00001620


	//   ....[4]....
        /*0128*/ 	.word	0x00001920


	//   ....[5]....
        /*012c*/ 	.word	0x00001960


	//   ....[6]....
        /*0130*/ 	.word	0x00001970


	//   ....[7]....
        /*0134*/ 	.word	0x00001980


	//   ....[8]....
        /*0138*/ 	.word	0x000019b0


	//   ....[9]....
        /*013c*/ 	.word	0x000019e0


	//   ....[10]....
        /*0140*/ 	.word	0x00001a00


	//   ....[11]....
        /*0144*/ 	.word	0x00001a20


	//   ....[12]....
        /*0148*/ 	.word	0x00001a50


	//   ....[13]....
        /*014c*/ 	.word	0x00001a80


	//   ....[14]....
        /*0150*/ 	.word	0x00001aa0


	//   ....[15]....
        /*0154*/ 	.word	0x00001ac0


	//   ....[16]....
        /*0158*/ 	.word	0x00001b00


	//   ....[17]....
        /*015c*/ 	.word	0x00001b30


	//   ....[18]....
        /*0160*/ 	.word	0x00001b60


	//   ....[19]....
        /*0164*/ 	.word	0x00001b90


	//   ....[20]....
        /*0168*/ 	.word	0x00001bf0


	//   ....[21]....
        /*016c*/ 	.word	0x00001c20


	//   ....[22]....
        /*0170*/ 	.word	0x00001c40


	//   ....[23]....
        /*0174*/ 	.word	0x00001c50


	//   ....[24]....
        /*0178*/ 	.word	0x00001c80


	//   ....[25]....
        /*017c*/ 	.word	0x00001cb0


	//   ....[26]....
        /*0180*/ 	.word	0x00001cd0


	//   ....[27]....
        /*0184*/ 	.word	0x00001ce0


	//   ....[28]....
        /*0188*/ 	.word	0x00001cf0


	//   ....[29]....
        /*018c*/ 	.word	0x00001d00


	//   ....[30]....
        /*0190*/ 	.word	0x00001d10


	//   ....[31]....
        /*0194*/ 	.word	0x00001d20


	//   ....[32]....
        /*0198*/ 	.word	0x00002270


	//   ....[33]....
        /*019c*/ 	.word	0x000022b0


	//   ....[34]....
        /*01a0*/ 	.word	0x000023a0


	//   ....[35]....
        /*01a4*/ 	.word	0x000023c0


	//   ....[36]....
        /*01a8*/ 	.word	0x000023f0


	//   ....[37]....
        /*01ac*/ 	.word	0x00002410


	//   ....[38]....
        /*01b0*/ 	.word	0x00002440


	//   ....[39]....
        /*01b4*/ 	.word	0x00002460


	//   ....[40]....
        /*01b8*/ 	.word	0x00002490


	//   ....[41]....
        /*01bc*/ 	.word	0x000024b0


	//   ....[42]....
        /*01c0*/ 	.word	0x00002760


	//   ....[43]....
        /*01c4*/ 	.word	0x00002a50


	//   ....[44]....
        /*01c8*/ 	.word	0x00002df0


	//   ....[45]....
        /*01cc*/ 	.word	0x00002e50


	//   ....[46]....
        /*01d0*/ 	.word	0x00002e70


	//   ....[47]....
        /*01d4*/ 	.word	0x00002e90


	//   ....[48]....
        /*01d8*/ 	.word	0x00002eb0


	//   ....[49]....
        /*01dc*/ 	.word	0x00002f60


	//   ....[50]....
        /*01e0*/ 	.word	0x00002fb0


	//   ....[51]....
        /*01e4*/ 	.word	0x00002fd0


	//   ....[52]....
        /*01e8*/ 	.word	0x00002ff0


	//   ....[53]....
        /*01ec*/ 	.word	0x00003010


	//----- nvinfo : EIATTR_EXIT_INSTR_OFFSETS
	.align		4
.L_3517:
        /*01f0*/ 	.byte	0x04, 0x1c
        /*01f2*/ 	.short	(.L_3519 - .L_3518)


	//   ....[0]....
.L_3518:
        /*01f4*/ 	.word	0x000030d0


	//   ....[1]....
        /*01f8*/ 	.word	0x000032f0


	//----- nvinfo : EIATTR_MAX_THREADS
	.align		4
.L_3519:
        /*01fc*/ 	.byte	0x04, 0x05
        /*01fe*/ 	.short	(.L_3521 - .L_3520)
.L_3520:
        /*0200*/ 	.word	0x00000020
        /*0204*/ 	.word	0x00000001
        /*0208*/ 	.word	0x00000001


	//----- nvinfo : EIATTR_CRS_STACK_SIZE
	.align		4
.L_3521:
        /*020c*/ 	.byte	0x04, 0x1e
        /*020e*/ 	.short	(.L_3523 - .L_3522)
.L_3522:
        /*0210*/ 	.word	0x00000000
.L_3523:


//--------------------- .nv.info._Z25selective_scan_bwd_kernelI32Selective_Scan_bwd_kernel_traitsILi32ELi4ELb0ELb0ELb1ELb0ELb1EN3c104HalfEfEEv12SSMParamsBwd --------------------------
	.section	.nv.info._Z25selective_scan_bwd_kernelI32Selective_Scan_bwd_kernel_traitsILi32ELi4ELb0ELb0ELb1ELb0ELb1EN3c104HalfEfEEv12SSMParamsBwd,"",@"SHT_CUDA_INFO"
	.sectionflags	@""
	.align	4


	//----- nvinfo : EIATTR_CUDA_API_VERSION
	.align		4
        /*0000*/ 	.byte	0x04, 0x37
        /*0002*/ 	.short	(.L_3525 - .L_3524)
.L_3524:
        /*0004*/ 	.word	0x00000082


	//----- nvinfo : EIATTR_SW2861232_WAR
	.align		4
.L_3525:
        /*0008*/ 	.byte	0x01, 0x35
	.zero		2


	//----- nvinfo : EIATTR_PARAM_CBANK
	.align		4
        /*000c*/ 	.byte	0x04, 0x0a
        /*000e*/ 	.short	(.L_3527 - .L_3526)
	.align		4
.L_3526:
        /*0010*/ 	.word	index@(.nv.constant0._Z25selective_scan_bwd_kernelI32Selective_Scan_bwd_kernel_traitsILi32ELi4ELb0ELb0ELb1ELb0ELb1EN3c104HalfEfEEv12SSMParamsBwd)
        /*0014*/ 	.short	0x0160
        /*0016*/ 	.short	0x01f0


	//----- nvinfo : EIATTR_CBANK_PARAM_SIZE
	.align		4
.L_3527:
        /*0018*/ 	.byte	0x03, 0x19
        /*001a*/ 	.short	0x01f0


	//----- nvinfo : EIATTR_KPARAM_INFO
	.align		4
        /*001c*/ 	.byte	0x04, 0x17
        /*001e*/ 	.short	(.L_3529 - .L_3528)
.L_3528:
        /*0020*/ 	.word	0x00000000
        /*0024*/ 	.short	0x0000
        /*0026*/ 	.short	0x0000
        /*0028*/ 	.byte	0x00, 0xf0, 0xc1, 0x07


	//----- nvinfo : EIATTR_MAXREG_COUNT
	.align		4
.L_3529:
        /*002c*/ 	.byte	0x03, 0x1b
        /*002e*/ 	.short	0x00ff


	//----- nvinfo : EIATTR_NUM_BARRIERS
	.align		4
        /*0030*/ 	.byte	0x02, 0x4c
        /*0032*/ 	.byte	0x01
	.zero		1


	//----- nvinfo : EIATTR_MERCURY_ISA_VERSION
	.align		4
        /*0034*/ 	.byte	0x03, 0x5f
        /*0036*/ 	.short	0x0000


	//----- nvinfo : EIATTR_COOP_GROUP_MASK_REGIDS
	.align		4
        /*0038*/ 	.byte	0x04, 0x29
        /*003a*/ 	.short	(.L_3531 - .L_3530)


	//   ....[0]....
.L_3530:
        /*003c*/ 	.word	0xffffffff


	//   ....[1]....
        /*0040*/ 	.word	0xffffffff


	//   ....[2]....
        /*0044*/ 	.word	0xffffffff


	//   ....[3]....
        /*0048*/ 	.word	0xffffffff


	//   ....[4]....
        /*004c*/ 	.word	0xffffffff


	//   ....[5]....
        /*0050*/ 	.word	0xffffffff


	//   ....[6]....
        /*0054*/ 	.word	0xffffffff


	//   ....[7]....
        /*0058*/ 	.word	0xffffffff


	//   ....[8]....
        /*005c*/ 	.word	0xffffffff


	//   ....[9]....
        /*0060*/ 	.word	0xffffffff


	//   ....[10]....
        /*0064*/ 	.word	0xffffffff


	//   ....[11]....
        /*0068*/ 	.word	0xffffffff


	//   ....[12]....
        /*006c*/ 	.word	0xffffffff


	//   ....[13]....
        /*0070*/ 	.word	0xffffffff


	//   ....[14]....
        /*0074*/ 	.word	0xffffffff


	//   ....[15]....
        /*0078*/ 	.word	0xffffffff


	//   ....[16]....
        /*007c*/ 	.word	0xffffffff


	//   ....[17]....
        /*0080*/ 	.word	0xffffffff


	//   ....[18]....
        /*0084*/ 	.word	0xffffffff


	//   ....[19]....
        /*0088*/ 	.word	0xffffffff


	//   ....[20]....
        /*008c*/ 	.word	0xffffffff


	//   ....[21]....
        /*0090*/ 	.word	0xffffffff


	//   ....[22]....
        /*0094*/ 	.word	0xffffffff


	//   ....[23]....
        /*0098*/ 	.word	0xffffffff


	//   ....[24]....
        /*009c*/ 	.word	0xffffffff


	//   ....[25]....
        /*00a0*/ 	.word	0xffffffff


	//   ....[26]....
        /*00a4*/ 	.word	0xffffffff


	//   ....[27]....
        /*00a8*/ 	.word	0xffffffff


	//   ....[28]....
        /*00ac*/ 	.word	0xffffffff


	//   ....[29]....
        /*00b0*/ 	.word	0xffffffff


	//   ....[30]....
        /*00b4*/ 	.word	0xffffffff


	//   ....[31]....
        /*00b8*/ 	.word	0xffffffff


	//   ....[32]....
        /*00bc*/ 	.word	0xffffffff


	//   ....[33]....
        /*00c0*/ 	.word	0xffffffff


	//   ....[34]....
        /*00c4*/ 	.word	0xffffffff


	//   ....[35]....
        /*00c8*/ 	.word	0xffffffff


	//   ....[36]....
        /*00cc*/ 	.word	0xffffffff


	//   ....[37]....
        /*00d0*/ 	.word	0xffffffff


	//   ....[38]....
        /*00d4*/ 	.word	0xffffffff


	//   ....[39]....
        /*00d8*/ 	.word	0xffffffff


	//   ....[40]....
        /*00dc*/ 	.word	0xffffffff


	//   ....[41]....
        /*00e0*/ 	.word	0xffffffff


	//   ....[42]....
        /*00e4*/ 	.word	0xffffffff


	//   ....[43]....
        /*00e8*/ 	.word	0xffffffff


	//   ....[44]....
        /*00ec*/ 	.word	0xffffffff


	//   ....[45]....
        /*00f0*/ 	.word	0xffffffff


	//   ....[46]....
        /*00f4*/ 	.word	0xffffffff


	//   ....[47]....
        /*00f8*/ 	.word	0xffffffff


	//   ....[48]....
        /*00fc*/ 	.word	0xffffffff


	//   ....[49]....
        /*0100*/ 	.word	0xffffffff


	//   ....[50]....
        /*0104*/ 	.word	0xffffffff


	//   ....[51]....
        /*0108*/ 	.word	0xffffffff


	//   ....[52]....
        /*010c*/ 	.word	0xffffffff


	//   ....[53]....
        /*0110*/ 	.word	0xffffffff


	//   ....[54]....
        /*0114*/ 	.word	0xffffffff


	//   ....[55]....
        /*0118*/ 	.word	0xffffffff


	//   ....[56]....
        /*011c*/ 	.word	0xffffffff


	//   ....[57]....
        /*0120*/ 	.word	0xffffffff


	//----- nvinfo : EIATTR_COOP_GROUP_INSTR_OFFSETS
	.align		4
.L_3531:
        /*0124*/ 	.byte	0x04, 0x28
        /*0126*/ 	.short	(.L_3533 - .L_3532)


	//   ....[0]....
.L_3532:
        /*0128*/ 	.word	0x00000bc0


	//   ....[1]....
        /*012c*/ 	.word	0x00000d10


	//   ....[2]....
        /*0130*/ 	.word	0x00000fe0


	//   ....[3]....
        /*0134*/ 	.word	0x00001220


	//   ....[4]....
        /*0138*/ 	.word	0x00001470


	//   ....[5]....
        /*013c*/ 	.word	0x000016c0


	//   ....[6]....
        /*0140*/ 	.word	0x00001b00


	//   ....[7]....
        /*0144*/ 	.word	0x00002430


	//   ....[8]....
        /*0148*/ 	.word	0x000026d0


	//   ....[9]....
        /*014c*/ 	.word	0x00002710


	//   ....[10]....
        /*0150*/ 	.word	0x00002750


	//   ....[11]....
        /*0154*/ 	.word	0x000027a0


	//   ....[12]....
        /*0158*/ 	.word	0x000027b0


	//   ....[13]....
        /*015c*/ 	.word	0x000027e0


	//   ....[14]....
        /*0160*/ 	.word	0x00002800


	//   ....[15]....
        /*0164*/ 	.word	0x00002830


	//   ....[16]....
        /*0168*/ 	.word	0x00002850


	//   ....[17]....
        /*016c*/ 	.word	0x00002880


	//   ....[18]....
        /*0170*/ 	.word	0x000028a0


	//   ....[19]....
        /*0174*/ 	.word	0x000028d0


	//   ....[20]....
        /*0178*/ 	.word	0x000028f0


	//   ....[21]....
        /*017c*/ 	.word	0x00002930


	//   ....[22]....
        /*0180*/ 	.word	0x00002940


	//   ....[23]....
        /*0184*/ 	.word	0x00002990


	//   ....[24]....
        /*0188*/ 	.word	0x000029b0


	//   ....[25]....
        /*018c*/ 	.word	0x00002a10


	//   ....[26]....
        /*0190*/ 	.word	0x00002a20


	//   ....[27]....
        /*0194*/ 	.word	0x00002a70


	//   ....[28]....
        /*0198*/ 	.word	0x00002a80


	//   ....[29]....
        /*019c*/ 	.word	0x00002ac0


	//   ....[30]....
        /*01a0*/ 	.word	0x00002ad0


	//   ....[31]....
        /*01a4*/ 	.word	0x00002b00


	//   ....[32]....
        /*01a8*/ 	.word	0x00002b10


	//   ....[33]....
        /*01ac*/ 	.word	0x00002b20


	//   ....[34]....
        /*01b0*/ 	.word	0x00002b40


	//   ....[35]....
        /*01b4*/ 	.word	0x00002b60


	//   ....[36]....
        /*01b8*/ 	.word	0x00003090


	//   ....[37]....
        /*01bc*/ 	.word	0x000030d0


	//   ....[38]....
        /*01c0*/ 	.word	0x000031c0


	//   ....[39]....
        /*01c4*/ 	.word	0x000031f0


	//   ....[40]....
        /*01c8*/ 	.word	0x00003290


	//   ....[41]....
        /*01cc*/ 	.word	0x000032b0


	//   ....[42]....
        /*01d0*/ 	.word	0x000032e0


	//   ....[43]....
        /*01d4*/ 	.word	0x00003300


	//   ....[44]....
        /*01d8*/ 	.word	0x00003330


	//   ....[45]....
        /*01dc*/ 	.word	0x00003350


	//   ....[46]....
        /*01e0*/ 	.word	0x00003570


	//   ....[47]....
        /*01e4*/ 	.word	0x00003860


	//   ....[48]....
        /*01e8*/ 	.word	0x00003c10


	//   ....[49]....
        /*01ec*/ 	.word	0x00003c60


	//   ....[50]....
        /*01f0*/ 	.word	0x00003c90


	//   ....[51]....
        /*01f4*/ 	.word	0x00003cb0


	//   ....[52]....
        /*01f8*/ 	.word	0x00003cd0


	//   ....[53]....
        /*01fc*/ 	.word	0x00003d80


	//   ....[54]....
        /*0200*/ 	.word	0x00003dd0


	//   ....[55]....
        /*0204*/ 	.word	0x00003df0


	//   ....[56]....
        /*0208*/ 	.word	0x00003e10


	//   ....[57]....
        /*020c*/ 	.word	0x00003e30


	//----- nvinfo : EIATTR_EXIT_INSTR_OFFSETS
	.align		4
.L_3533:
        /*0210*/ 	.byte	0x04, 0x1c
        /*0212*/ 	.short	(.L_3535 - .L_3534)


	//   ....[0]....
.L_3534:
        /*0214*/ 	.word	0x00003ef0


	//   ....[1]....
        /*0218*/ 	.word	0x00004110


	//----- nvinfo : EIATTR_MAX_THREADS
	.align		4
.L_3535:
        /*021c*/ 	.byte	0x04, 0x05
        /*021e*/ 	.short	(.L_3537 - .L_3536)
.L_3536:
        /*0220*/ 	.word	0x00000020
        /*0224*/ 	.word	0x00000001
        /*0228*/ 	.word	0x00000001


	//----- nvinfo : EIATTR_CRS_STACK_SIZE
	.align		4
.L_3537:
        /*022c*/ 	.byte	0x04, 0x1e
        /*022e*/ 	.short	(.L_3539 - .L_3538)
.L_3538:
        /*0230*/ 	.word	0x00000000
.L_3539:


//--------------------- .nv.info._Z25selective_scan_bwd_kernelI32Selective_Scan_bwd_kernel_traitsILi32ELi4ELb0ELb0ELb1ELb1ELb0EN3c104HalfEfEEv12SSMParamsBwd --------------------------
	.section	.nv.info._Z25selective_scan_bwd_kernelI32Selective_Scan_bwd_kernel_traitsILi32ELi4ELb0ELb0ELb1ELb1ELb0EN3c104HalfEfEEv12SSMParamsBwd,"",@"SHT_CUDA_INFO"
	.sectionflags	@""
	.align	4


	//----- nvinfo : EIATTR_CUDA_API_VERSION
	.align		4
        /*0000*/ 	.byte	0x04, 0x37
        /*0002*/ 	.short	(.L_3541 - .L_3540)
.L_3540:
        /*0004*/ 	.word	0x00000082


	//----- nvinfo : EIATTR_SW2861232_WAR
	.align		4
.L_3541:
        /*0008*/ 	.byte	0x01, 0x35
	.zero		2


	//----- nvinfo : EIATTR_PARAM_CBANK
	.align		4
        /*000c*/ 	.byte	0x04, 0x0a
        /*000e*/ 	.short	(.L_3543 - .L_3542)
	.align		4
.L_3542:
        /*0010*/ 	.word	index@(.nv.constant0._Z25selective_scan_bwd_kernelI32Selective_Scan_bwd_kernel_traitsILi32ELi4ELb0ELb0ELb1ELb1ELb0EN3c104HalfEfEEv12SSMParamsBwd)
        /*0014*/ 	.short	0x0160
        /*0016*/ 	.short	0x01f0


	//----- nvinfo : EIATTR_CBANK_PARAM_SIZE
	.align		4
.L_3543:
        /*0018*/ 	.byte	0x03, 0x19
        /*001a*/ 	.short	0x01f0


	//----- nvinfo : EIATTR_KPARAM_INFO
	.align		4
        /*001c*/ 	.byte	0x04, 0x17
        /*001e*/ 	.short	(.L_3545 - .L_3544)
.L_3544:
        /*0020*/ 	.word	0x00000000
        /*0024*/ 	.short	0x0000
        /*0026*/ 	.short	0x0000
        /*0028*/ 	.byte	0x00, 0xf0, 0xc1, 0x07


	//----- nvinfo : EIATTR_MAXREG_COUNT
	.align		4
.L_3545:
        /*002c*/ 	.byte	0x03, 0x1b
        /*002e*/ 	.short	0x00ff


	//----- nvinfo : EIATTR_NUM_BARRIERS
	.align		4
        /*0030*/ 	.byte	0x02, 0x4c
        /*0032*/ 	.byte	0x01
	.zero		1


	//----- nvinfo : EIATTR_MERCURY_ISA_VERSION
	.align		4
        /*0034*/ 	.byte	0x03, 0x5f
        /*0036*/ 	.short	0x0000


	//----- nvinfo : EIATTR_COOP_GROUP_MASK_REGIDS
	.align		4
        /*0038*/ 	.byte	0x04, 0x29
        /*003a*/ 	.short	(.L_3547 - .L_3546)


	//   ....[0]....
.L_3546:
        /*003c*/ 	.word	0xffffffff


	//   ....[1]....
        /*0040*/ 	.word	0xffffffff


	//   ....[2]....
        /*0044*/ 	.word	0xffffffff


	//   ....[3]....
        /*0048*/ 	.word	0xffffffff


	//   ....[4]....
        /*004c*/ 	.word	0xffffffff


	//   ....[5]....
        /*0050*/ 	.word	0xffffffff


	//   ....[6]....
        /*0054*/ 	.word	0xffffffff


	//   ....[7]....
        /*0058*/ 	.word	0xffffffff


	//   ....[8]....
        /*005c*/ 	.word	0xffffffff


	//   ....[9]....
        /*0060*/ 	.word	0xffffffff


	//   ....[10]....
        /*0064*/ 	.word	0xffffffff


	//   ....[11]....
        /*0068*/ 	.word	0xffffffff


	//   ....[12]....
        /*006c*/ 	.word	0xffffffff


	//   ....[13]....
        /*0070*/ 	.word	0xffffffff


	//   ....[14]....
        /*0074*/ 	.word	0xffffffff


	//   ....[15]....
        /*0078*/ 	.word	0xffffffff


	//   ....[16]....
        /*007c*/ 	.word	0xffffffff


	//   ....[17]....
        /*0080*/ 	.word	0xffffffff


	//   ....[18]....
        /*0084*/ 	.word	0xffffffff


	//   ....[19]....
        /*0088*/ 	.word	0xffffffff


	//   ....[20]....
        /*008c*/ 	.word	0xffffffff


	//   ....[21]....
        /*0090*/ 	.word	0xffffffff


	//   ....[22]....
        /*0094*/ 	.word	0xffffffff


	//   ....[23]....
        /*0098*/ 	.word	0xffffffff


	//   ....[24]....
        /*009c*/ 	.word	0xffffffff


	//   ....[25]....
        /*00a0*/ 	.word	0xffffffff


	//   ....[26]....
        /*00a4*/ 	.word	0xffffffff


	//   ....[27]....
        /*00a8*/ 	.word	0xffffffff


	//   ....[28]....
        /*00ac*/ 	.word	0xffffffff


	//   ....[29]....
        /*00b0*/ 	.word	0xffffffff


	//   ....[30]....
        /*00b4*/ 	.word	0xffffffff


	//   ....[31]....
        /*00b8*/ 	.word	0xffffffff


	//   ....[32]....
        /*00bc*/ 	.word	0xffffffff


	//   ....[33]....
        /*00c0*/ 	.word	0xffffffff


	//   ....[34]....
        /*00c4*/ 	.word	0xffffffff


	//   ....[35]....
        /*00c8*/ 	.word	0xffffffff


	//   ....[36]....
        /*00cc*/ 	.word	0xffffffff


	//   ....[37]....
        /*00d0*/ 	.word	0xffffffff


	//   ....[38]....
        /*00d4*/ 	.word	0xffffffff


	//   ....[39]....
        /*00d8*/ 	.word	0xffffffff


	//   ....[40]....
        /*00dc*/ 	.word	0xffffffff


	//   ....[41]....
        /*00e0*/ 	.word	0xffffffff


	//   ....[42]....
        /*00e4*/ 	.word	0xffffffff


	//   ....[43]....
        /*00e8*/ 	.word	0xffffffff


	//   ....[44]....
        /*00ec*/ 	.word	0xffffffff


	//   ....[45]....
        /*00f0*/ 	.word	0xffffffff


	//   ....[46]....
        /*00f4*/ 	.word	0xffffffff


	//   ....[47]....
        /*00f8*/ 	.word	0xffffffff


	//   ....[48]....
        /*00fc*/ 	.word	0xffffffff


	//   ....[49]....
        /*0100*/ 	.word	0xffffffff


	//   ....[50]....
        /*0104*/ 	.word	0xffffffff


	//   ....[51]....
        /*0108*/ 	.word	0xffffffff


	//   ....[52]....
        /*010c*/ 	.word	0xffffffff


	//   ....[53]....
        /*0110*/ 	.word	0xffffffff


	//   ....[54]....
        /*0114*/ 	.word	0xffffffff


	//----- nvinfo : EIATTR_COOP_GROUP_INSTR_OFFSETS
	.align		4
.L_3547:
        /*0118*/ 	.byte	0x04, 0x28
        /*011a*/ 	.short	(.L_3549 - .L_3548)


	//   ....[0]....
.L_3548:
        /*011c*/ 	.word	0x00000bd0


	//   ....[1]....
        /*0120*/ 	.word	0x00000ce0


	//   ....[2]....
        /*0124*/ 	.word	0x00000e50


	//   ....[3]....
        /*0128*/ 	.word	0x00001e10


	//   ....[4]....
        /*012c*/ 	.word	0x00002130


	//   ....[5]....
        /*0130*/ 	.word	0x00002170


	//   ....[6]....
        /*0134*/ 	.word	0x000021a0


	//   ....[7]....
        /*0138*/ 	.word	0x000021b0


	//   ....[8]....
        /*013c*/ 	.word	0x000021e0


	//   ....[9]....
        /*0140*/ 	.word	0x00002210


	//   ....[10]....
        /*0144*/ 	.word	0x00002230


	//   ....[11]....
        /*0148*/ 	.word	0x00002250


	//   ....[12]....
        /*014c*/ 	.word	0x00002280


	//   ....[13]....
        /*0150*/ 	.word	0x000022b0


	//   ....[14]....
        /*0154*/ 	.word	0x000022d0


	//   ....[15]....
        /*0158*/ 	.word	0x000022f0


	//   ....[16]....
        /*015c*/ 	.word	0x00002330


	//   ....[17]....
        /*0160*/ 	.word	0x00002370


	//   ....[18]....
        /*0164*/ 	.word	0x000023a0


	//   ....[19]....
        /*0168*/ 	.word	0x000023d0


	//   ....[20]....
        /*016c*/ 	.word	0x00002420


	//   ....[21]....
        /*0170*/ 	.word	0x00002450


	//   ....[22]....
        /*0174*/ 	.word	0x00002470


	//   ....[23]....
        /*0178*/ 	.word	0x00002480


	//   ....[24]....
        /*017c*/ 	.word	0x000024b0


	//   ....[25]....
        /*0180*/ 	.word	0x000024e0


	//   ....[26]....
        /*0184*/ 	.word	0x00002500


	//   ....[27]....
        /*0188*/ 	.word	0x00002510


	//   ....[28]....
        /*018c*/ 	.word	0x00002520


	//   ....[29]....
        /*0190*/ 	.word	0x00002530


	//   ....[30]....
        /*0194*/ 	.word	0x00002540


	//   ....[31]....
        /*0198*/ 	.word	0x00002550


	//   ....[32]....
        /*019c*/ 	.word	0x00002aa0


	//   ....[33]....
        /*01a0*/ 	.word	0x00002ae0


	//   ....[34]....
        /*01a4*/ 	.word	0x00002bd0


	//   ....[35]....
        /*01a8*/ 	.word	0x00002bf0


	//   ....[36]....
        /*01ac*/ 	.word	0x00002c20


	//   ....[37]....
        /*01b0*/ 	.word	0x00002c40


	//   ....[38]....
        /*01b4*/ 	.word	0x00002c70


	//   ....[39]....
        /*01b8*/ 	.word	0x00002c90


	//   ....[40]....
        /*01bc*/ 	.word	0x00002cc0


	//   ....[41]....
        /*01c0*/ 	.word	0x00002ce0


	//   ....[42]....
        /*01c4*/ 	.word	0x00003040


	//   ....[43]....
        /*01c8*/ 	.word	0x00003080


	//   ....[44]....
        /*01cc*/ 	.word	0x000035c0


	//   ....[45]....
        /*01d0*/ 	.word	0x00003950


	//   ....[46]....
        /*01d4*/ 	.word	0x000039a0


	//   ....[47]....
        /*01d8*/ 	.word	0x000039d0


	//   ....[48]....
        /*01dc*/ 	.word	0x000039f0


	//   ....[49]....
        /*01e0*/ 	.word	0x00003a10


	//   ....[50]....
        /*01e4*/ 	.word	0x00003ac0


	//   ....[51]....
        /*01e8*/ 	.word	0x00003b10


	//   ....[52]....
        /*01ec*/ 	.word	0x00003b30


	//   ....[53]....
        /*01f0*/ 	.word	0x00003b50


	//   ....[54]....
        /*01f4*/ 	.word	0x00003b70


	//----- nvinfo : EIATTR_EXIT_INSTR_OFFSETS
	.align		4
.L_3549:
        /*01f8*/ 	.byte	0x04, 0x1c
        /*01fa*/ 	.short	(.L_3551 - .L_3550)


	//   ....[0]....
.L_3550:
        /*01fc*/ 	.word	0x00003c30


	//   ....[1]....
        /*0200*/ 	.word	0x00003e50


	//----- nvinfo : EIATTR_MAX_THREADS
	.align		4
.L_3551:
        /*0204*/ 	.byte	0x04, 0x05
        /*0206*/ 	.short	(.L_3553 - .L_3552)
.L_3552:
        /*0208*/ 	.word	0x00000020
        /*020c*/ 	.word	0x00000001
        /*0210*/ 	.word	0x00000001


	//----- nvinfo : EIATTR_CRS_STACK_SIZE
	.align		4
.L_3553:
        /*0214*/ 	.byte	0x04, 0x1e
        /*0216*/ 	.short	(.L_3555 - .L_3554)
.L_3554:
        /*0218*/ 	.word	0x00000000
.L_3555:


//--------------------- .nv.info._Z25selective_scan_bwd_kernelI32Selective_Scan_bwd_kernel_traitsILi32ELi4ELb0ELb0ELb1ELb1ELb1EN3c104HalfEfEEv12SSMParamsBwd --------------------------
	.section	.nv.info._Z25selective_scan_bwd_kernelI32Selective_Scan_bwd_kernel_traitsILi32ELi4ELb0ELb0ELb1ELb1ELb1EN3c104HalfEfEEv12SSMParamsBwd,"",@"SHT_CUDA_INFO"
	.sectionflags	@""
	.align	4


	//----- nvinfo : EIATTR_CUDA_API_VERSION
	.align		4
        /*0000*/ 	.byte	0x04, 0x37
        /*0002*/ 	.short	(.L_3557 - .L_3556)
.L_3556:
        /*0004*/ 	.word	0x00000082


	//----- nvinfo : EIATTR_SW2861232_WAR
	.align		4
.L_3557:
        /*0008*/ 	.byte	0x01, 0x35
	.zero		2


	//----- nvinfo : EIATTR_PARAM_CBANK
	.align		4
        /*000c*/ 	.byte	0x04, 0x0a
        /*000e*/ 	.short	(.L_3559 - .L_3558)
	.align		4
.L_3558:
        /*0010*/ 	.word	index@(.nv.constant0._Z25selective_scan_bwd_kernelI32Selective_Scan_bwd_kernel_traitsILi32ELi4ELb0ELb0ELb1ELb1ELb1EN3c104HalfEfEEv12SSMParamsBwd)
        /*0014*/ 	.short	0x0160
        /*0016*/ 	.short	0x01f0


	//----- nvinfo : EIATTR_CBANK_PARAM_SIZE
	.align		4
.L_3559:
        /*0018*/ 	.byte	0x03, 0x19
        /*001a*/ 	.short	0x01f0


	//----- nvinfo : EIATTR_KPARAM_INFO
	.align		4
        /*001c*/ 	.byte	0x04, 0x17
        /*001e*/ 	.short	(.L_3561 - .L_3560)
.L_3560:
        /*0020*/ 	.word	0x00000000
        /*0024*/ 	.short	0x0000
        /*0026*/ 	.short	0x0000
        /*0028*/ 	.byte	0x00, 0xf0, 0xc1, 0x07


	//----- nvinfo : EIATTR_MAXREG_COUNT
	.align		4
.L_3561:
        /*002c*/ 	.byte	0x03, 0x1b
        /*002e*/ 	.short	0x00ff


	//----- nvinfo : EIATTR_NUM_BARRIERS
	.align		4
        /*0030*/ 	.byte	0x02, 0x4c
        /*0032*/ 	.byte	0x01
	.zero		1


	//----- nvinfo : EIATTR_MERCURY_ISA_VERSION
	.align		4
        /*0034*/ 	.byte	0x03, 0x5f
        /*0036*/ 	.short	0x0000


	//----- nvinfo : EIATTR_COOP_GROUP_MASK_REGIDS
	.align		4
        /*0038*/ 	.byte	0x04, 0x29
        /*003a*/ 	.short	(.L_3563 - .L_3562)


	//   ....[0]....
.L_3562:
        /*003c*/ 	.word	0xffffffff


	//   ....[1]....
        /*0040*/ 	.word	0xffffffff


	//   ....[2]....
        /*0044*/ 	.word	0xffffffff


	//   ....[3]....
        /*0048*/ 	.word	0xffffffff


	//   ....[4]....
        /*004c*/ 	.word	0xffffffff


	//   ....[5]....
        /*0050*/ 	.word	0xffffffff


	//   ....[6]....
        /*0054*/ 	.word	0xffffffff


	//   ....[7]....
        /*0058*/ 	.word	0xffffffff


	//   ....[8]....
        /*005c*/ 	.word	0xffffffff


	//   ....[9]....
        /*0060*/ 	.word	0xffffffff


	//   ....[10]....
        /*0064*/ 	.word	0xffffffff


	//   ....[11]....
        /*0068*/ 	.word	0xffffffff


	//   ....[12]....
        /*006c*/ 	.word	0xffffffff


	//   ....[13]....
        /*0070*/ 	.word	0xffffffff


	//   ....[14]....
        /*0074*/ 	.word	0xffffffff


	//   ....[15]....
        /*0078*/ 	.word	0xffffffff


	//   ....[16]....
        /*007c*/ 	.word	0xffffffff


	//   ....[17]....
        /*0080*/ 	.word	0xffffffff


	//   ....[18]....
        /*0084*/ 	.word	0xffffffff


	//   ....[19]....
        /*0088*/ 	.word	0xffffffff


	//   ....[20]....
        /*008c*/ 	.word	0xffffffff


	//   ....[21]....
        /*0090*/ 	.word	0xffffffff


	//   ....[22]....
        /*0094*/ 	.word	0xffffffff


	//   ....[23]....
        /*0098*/ 	.word	0xffffffff


	//   ....[24]....
        /*009c*/ 	.word	0xffffffff


	//   ....[25]....
        /*00a0*/ 	.word	0xffffffff


	//   ....[26]....
        /*00a4*/ 	.word	0xffffffff


	//   ....[27]....
        /*00a8*/ 	.word	0xffffffff


	//   ....[28]....
        /*00ac*/ 	.word	0xffffffff


	//   ....[29]....
        /*00b0*/ 	.word	0xffffffff


	//   ....[30]....
        /*00b4*/ 	.word	0xffffffff


	//   ....[31]....
        /*00b8*/ 	.word	0xffffffff


	//   ....[32]....
        /*00bc*/ 	.word	0xffffffff


	//   ....[33]....
        /*00c0*/ 	.word	0xffffffff


	//   ....[34]....
        /*00c4*/ 	.word	0xffffffff


	//   ....[35]....
        /*00c8*/ 	.word	0xffffffff


	//   ....[36]....
        /*00cc*/ 	.word	0xffffffff


	//   ....[37]....
        /*00d0*/ 	.word	0xffffffff


	//   ....[38]....
        /*00d4*/ 	.word	0xffffffff


	//   ....[39]....
        /*00d8*/ 	.word	0xffffffff


	//   ....[40]....
        /*00dc*/ 	.word	0xffffffff


	//   ....[41]....
        /*00e0*/ 	.word	0xffffffff


	//   ....[42]....
        /*00e4*/ 	.word	0xffffffff


	//   ....[43]....
        /*00e8*/ 	.word	0xffffffff


	//   ....[44]....
        /*00ec*/ 	.word	0xffffffff


	//   ....[45]....
        /*00f0*/ 	.word	0xffffffff


	//   ....[46]....
        /*00f4*/ 	.word	0xffffffff


	//   ....[47]....
        /*00f8*/ 	.word	0xffffffff


	//   ....[48]....
        /*00fc*/ 	.word	0xffffffff


	//   ....[49]....
        /*0100*/ 	.word	0xffffffff


	//   ....[50]....
        /*0104*/ 	.word	0xffffffff


	//   ....[51]....
        /*0108*/ 	.word	0xffffffff


	//   ....[52]....
        /*010c*/ 	.word	0xffffffff


	//   ....[53]....
        /*0110*/ 	.word	0xffffffff


	//   ....[54]....
        /*0114*/ 	.word	0xffffffff


	//   ....[55]....
        /*0118*/ 	.word	0xffffffff


	//   ....[56]....
        /*011c*/ 	.word	0xffffffff


	//   ....[57]....
        /*0120*/ 	.word	0xffffffff


	//   ....[58]....
        /*0124*/ 	.word	0xffffffff


	//----- nvinfo : EIATTR_COOP_GROUP_INSTR_OFFSETS
	.align		4
.L_3563:
        /*0128*/ 	.byte	0x04, 0x28
        /*012a*/ 	.short	(.L_3565 - .L_3564)


	//   ....[0]....
.L_3564:
        /*012c*/ 	.word	0x00000bd0


	//   ....[1]....
        /*0130*/ 	.word	0x00000d30


	//   ....[2]....
        /*0134*/ 	.word	0x00001070


	//   ....[3]....
        /*0138*/ 	.word	0x00001b80


	//   ....[4]....
        /*013c*/ 	.word	0x00001db0


	//   ....[5]....
        /*0140*/ 	.word	0x00002000


	//   ....[6]....
        /*0144*/ 	.word	0x000023c0


	//   ....[7]....
        /*0148*/ 	.word	0x00002d20


	//   ....[8]....
        /*014c*/ 	.word	0x00002fc0


	//   ....[9]....
        /*0150*/ 	.word	0x00003000


	//   ....[10]....
        /*0154*/ 	.word	0x00003040


	//   ....[11]....
        /*0158*/ 	.word	0x00003090


	//   ....[12]....
        /*015c*/ 	.word	0x000030a0


	//   ....[13]....
        /*0160*/ 	.word	0x000030d0


	//   ....[14]....
        /*0164*/ 	.word	0x000030f0


	//   ....[15]....
        /*0168*/ 	.word	0x00003120


	//   ....[16]....
        /*016c*/ 	.word	0x00003140


	//   ....[17]....
        /*0170*/ 	.word	0x00003170


	//   ....[18]....
        /*0174*/ 	.word	0x00003190


	//   ....[19]....
        /*0178*/ 	.word	0x000031c0


	//   ....[20]....
        /*017c*/ 	.word	0x000031e0


	//   ....[21]....
        /*0180*/ 	.word	0x00003220


	//   ....[22]....
        /*0184*/ 	.word	0x00003230


	//   ....[23]....
        /*0188*/ 	.word	0x00003280


	//   ....[24]....
        /*018c*/ 	.word	0x000032a0


	//   ....[25]....
        /*0190*/ 	.word	0x00003300


	//   ....[26]....
        /*0194*/ 	.word	0x00003310


	//   ....[27]....
        /*0198*/ 	.word	0x00003360


	//   ....[28]....
        /*019c*/ 	.word	0x00003370


	//   ....[29]....
        /*01a0*/ 	.word	0x000033b0


	//   ....[30]....
        /*01a4*/ 	.word	0x000033c0


	//   ....[31]....
        /*01a8*/ 	.word	0x000033f0


	//   ....[32]....
        /*01ac*/ 	.word	0x00003400


	//   ....[33]....
        /*01b0*/ 	.word	0x00003410


	//   ....[34]....
        /*01b4*/ 	.word	0x00003430


	//   ....[35]....
        /*01b8*/ 	.word	0x00003450


	//   ....[36]....
        /*01bc*/ 	.word	0x00003980


	//   ....[37]....
        /*01c0*/ 	.word	0x000039c0


	//   ....[38]....
        /*01c4*/ 	.word	0x00003ab0


	//   ....[39]....
        /*01c8*/ 	.word	0x00003ae0


	//   ....[40]....
        /*01cc*/ 	.word	0x00003b80


	//   ....[41]....
        /*01d0*/ 	.word	0x00003ba0


	//   ....[42]....
        /*01d4*/ 	.word	0x00003bd0


	//   ....[43]....
        /*01d8*/ 	.word	0x00003bf0


	//   ....[44]....
        /*01dc*/ 	.word	0x00003c20


	//   ....[45]....
        /*01e0*/ 	.word	0x00003c40


	//   ....[46]....
        /*01e4*/ 	.word	0x00003fa0


	//   ....[47]....
        /*01e8*/ 	.word	0x00003ff0


	//   ....[48]....
        /*01ec*/ 	.word	0x00004500


	//   ....[49]....
        /*01f0*/ 	.word	0x000048b0


	//   ....[50]....
        /*01f4*/ 	.word	0x00004900


	//   ....[51]....
        /*01f8*/ 	.word	0x00004930


	//   ....[52]....
        /*01fc*/ 	.word	0x00004950


	//   ....[53]....
        /*0200*/ 	.word	0x00004970


	//   ....[54]....
        /*0204*/ 	.word	0x00004a20


	//   ....[55]....
        /*0208*/ 	.word	0x00004a70


	//   ....[56]....
        /*020c*/ 	.word	0x00004a90


	//   ....[57]....
        /*0210*/ 	.word	0x00004ab0


	//   ....[58]....
        /*0214*/ 	.word	0x00004ad0


	//----- nvinfo : EIATTR_EXIT_INSTR_OFFSETS
	.align		4
.L_3565:
        /*0218*/ 	.byte	0x04, 0x1c
        /*021a*/ 	.short	(.L_3567 - .L_3566)


	//   ....[0]....
.L_3566:
        /*021c*/ 	.word	0x00004b90


	//   ....[1]....
        /*0220*/ 	.word	0x00004db0


	//----- nvinfo : EIATTR_MAX_THREADS
	.align		4
.L_3567:
        /*0224*/ 	.byte	0x04, 0x05
        /*0226*/ 	.short	(.L_3569 - .L_3568)
.L_3568:
        /*0228*/ 	.word	0x00000020
        /*022c*/ 	.word	0x00000001
        /*0230*/ 	.word	0x00000001


	//----- nvinfo : EIATTR_CRS_STACK_SIZE
	.align		4
.L_3569:
        /*0234*/ 	.byte	0x04, 0x1e
        /*0236*/ 	.short	(.L_3571 - .L_3570)
.L_3570:
        /*0238*/ 	.word	0x00000000
.L_3571:


//--------------------- .nv.info._Z25selective_scan_bwd_kernelI32Selective_Scan_bwd_kernel_traitsILi32ELi4ELb0ELb1ELb0ELb0ELb0EN3c104HalfEfEEv12SSMParamsBwd --------------------------
	.section	.nv.info._Z25selective_scan_bwd_kernelI32Selective_Scan_bwd_kernel_traitsILi32ELi4ELb0ELb1ELb0ELb0ELb0EN3c104HalfEfEEv12SSMParamsBwd,"",@"SHT_CUDA_INFO"
	.sectionflags	@""
	.align	4


	//----- nvinfo : EIATTR_CUDA_API_VERSION
	.align		4
        /*0000*/ 	.byte	0x04, 0x37
        /*0002*/ 	.short	(.L_3573 - .L_3572)
.L_3572:
        /*0004*/ 	.word	0x00000082


	//----- nvinfo : EIATTR_SW2861232_WAR
	.align		4
.L_3573:
        /*0008*/ 	.byte	0x01, 0x35
	.zero		2


	//----- nvinfo : EIATTR_PARAM_CBANK
	.align		4
        /*000c*/ 	.byte	0x04, 0x0a
        /*000e*/ 	.short	(.L_3575 - .L_3574)
	.align		4
.L_3574:
        /*0010*/ 	.word	index@(.nv.constant0._Z25selective_scan_bwd_kernelI32Selective_Scan_bwd_kernel_traitsILi32ELi4ELb0ELb1ELb0ELb0ELb0EN3c104HalfEfEEv12SSMParamsBwd)
        /*0014*/ 	.short	0x0160
        /*0016*/ 	.short	0x01f0


	//----- nvinfo : EIATTR_CBANK_PARAM_SIZE
	.align		4
.L_3575:
        /*0018*/ 	.byte	0x03, 0x19
        /*001a*/ 	.short	0x01f0


	//----- nvinfo : EIATTR_KPARAM_INFO
	.align		4
        /*001c*/ 	.byte	0x04, 0x17
        /*001e*/ 	.short	(.L_3577 - .L_3576)
.L_3576:
        /*0020*/ 	.word	0x00000000
        /*0024*/ 	.short	0x0000
        /*0026*/ 	.short	0x0000
        /*0028*/ 	.byte	0x00, 0xf0, 0xc1, 0x07


	//----- nvinfo : EIATTR_MAXREG_COUNT
	.align		4
.L_3577:
        /*002c*/ 	.byte	0x03, 0x1b
        /*002e*/ 	.short	0x00ff


	//----- nvinfo : EIATTR_NUM_BARRIERS
	.align		4
        /*0030*/ 	.byte	0x02, 0x4c
        /*0032*/ 	.byte	0x01
	.zero		1


	//----- nvinfo : EIATTR_MERCURY_ISA_VERSION
	.align		4
        /*0034*/ 	.byte	0x03, 0x5f
        /*0036*/ 	.short	0x0000


	//----- nvinfo : EIATTR_COOP_GROUP_MASK_REGIDS
	.align		4
        /*0038*/ 	.byte	0x04, 0x29
        /*003a*/ 	.short	(.L_3579 - .L_3578)


	//   ....[0]....
.L_3578:
        /*003c*/ 	.word	0xffffffff


	//   ....[1]....
        /*0040*/ 	.word	0xffffffff


	//   ....[2]....
        /*0044*/ 	.word	0xffffffff


	//   ....[3]....
        /*0048*/ 	.word	0xffffffff


	//   ....[4]....
        /*004c*/ 	.word	0xffffffff


	//   ....[5]....
        /*0050*/ 	.word	0xffffffff


	//   ....[6]....
        /*0054*/ 	.word	0xffffffff


	//   ....[7]....
        /*0058*/ 	.word	0xffffffff


	//   ....[8]....
        /*005c*/ 	.word	0xffffffff


	//   ....[9]....
        /*0060*/ 	.word	0xffffffff


	//   ....[10]....
        /*0064*/ 	.word	0xffffffff


	//   ....[11]....
        /*0068*/ 	.word	0xffffffff


	//   ....[12]....
        /*006c*/ 	.word	0xffffffff


	//   ....[13]....
        /*0070*/ 	.word	0xffffffff


	//   ....[14]....
        /*0074*/ 	.word	0xffffffff


	//   ....[15]....
        /*0078*/ 	.word	0xffffffff


	//   ....[16]....
        /*007c*/ 	.word	0xffffffff


	//   ....[17]....
        /*0080*/ 	.word	0xffffffff


	//   ....[18]....
        /*0084*/ 	.word	0xffffffff


	//   ....[19]....
        /*0088*/ 	.word	0xffffffff


	//   ....[20]....
        /*008c*/ 	.word	0xffffffff


	//   ....[21]....
        /*0090*/ 	.word	0xffffffff


	//   ....[22]....
        /*0094*/ 	.word	0xffffffff


	//   ....[23]....
        /*0098*/ 	.word	0xffffffff


	//   ....[24]....
        /*009c*/ 	.word	0xffffffff


	//   ....[25]....
        /*00a0*/ 	.word	0xffffffff


	//   ....[26]....
        /*00a4*/ 	.word	0xffffffff


	//   ....[27]....
        /*00a8*/ 	.word	0xffffffff


	//   ....[28]....
        /*00ac*/ 	.word	0xffffffff


	//   ....[29]....
        /*00b0*/ 	.word	0xffffffff


	//   ....[30]....
        /*00b4*/ 	.word	0xffffffff


	//   ....[31]....
        /*00b8*/ 	.word	0xffffffff


	//   ....[32]....
        /*00bc*/ 	.word	0xffffffff


	//   ....[33]....
        /*00c0*/ 	.word	0xffffffff


	//   ....[34]....
        /*00c4*/ 	.word	0xffffffff


	//   ....[35]....
        /*00c8*/ 	.word	0xffffffff


	//   ....[36]....
        /*00cc*/ 	.word	0xffffffff


	//   ....[37]....
        /*00d0*/ 	.word	0xffffffff


	//   ....[38]....
        /*00d4*/ 	.word	0xffffffff


	//   ....[39]....
        /*00d8*/ 	.word	0xffffffff


	//   ....[40]....
        /*00dc*/ 	.word	0xffffffff


	//   ....[41]....
        /*00e0*/ 	.word	0xffffffff


	//   ....[42]....
        /*00e4*/ 	.word	0xffffffff


	//   ....[43]....
        /*00e8*/ 	.word	0xffffffff


	//   ....[44]....
        /*00ec*/ 	.word	0xffffffff


	//   ....[45]....
        /*00f0*/ 	.word	0xffffffff


	//   ....[46]....
        /*00f4*/ 	.word	0xffffffff


	//   ....[47]....
        /*00f8*/ 	.word	0xffffffff


	//   ....[48]....
        /*00fc*/ 	.word	0xffffffff


	//   ....[49]....
        /*0100*/ 	.word	0xffffffff


	//   ....[50]....
        /*0104*/ 	.word	0xffffffff


	//   ....[51]....
        /*0108*/ 	.word	0xffffffff


	//   ....[52]....
        /*010c*/ 	.word	0xffffffff


	//   ....[53]....
        /*0110*/ 	.word	0xffffffff


	//----- nvinfo : EIATTR_COOP_GROUP_INSTR_OFFSETS
	.align		4
.L_3579:
        /*0114*/ 	.byte	0x04, 0x28
        /*0116*/ 	.short	(.L_3581 - .L_3580)


	//   ....[0]....
.L_3580:
        /*0118*/ 	.word	0x00000bb0


	//   ....[1]....
        /*011c*/ 	.word	0x00000d00


	//   ....[2]....
        /*0120*/ 	.word	0x00000e00


	//   ....[3]....
        /*0124*/ 	.word	0x000013e0


	//   ....[4]....
        /*0128*/ 	.word	0x00001810


	//   ....[5]....
        /*012c*/ 	.word	0x00001850


	//   ....[6]....
        /*0130*/ 	.word	0x00001870


	//   ....[7]....
        /*0134*/ 	.word	0x00001880


	//   ....[8]....
        /*0138*/ 	.word	0x000018b0


	//   ....[9]....
        /*013c*/ 	.word	0x000018d0


	//   ....[10]....
        /*0140*/ 	.word	0x00001900


	//   ....[11]....
        /*0144*/ 	.word	0x00001920


	//   ....[12]....
        /*0148*/ 	.word	0x00001950


	//   ....[13]....
        /*014c*/ 	.word	0x00001970


	//   ....[14]....
        /*0150*/ 	.word	0x000019a0


	//   ....[15]....
        /*0154*/ 	.word	0x000019c0


	//   ....[16]....
        /*0158*/ 	.word	0x00001a00


	//   ....[17]....
        /*015c*/ 	.word	0x00001a30


	//   ....[18]....
        /*0160*/ 	.word	0x00001a60


	//   ....[19]....
        /*0164*/ 	.word	0x00001a90


	//   ....[20]....
        /*0168*/ 	.word	0x00001b00


	//   ....[21]....
        /*016c*/ 	.word	0x00001b30


	//   ....[22]....
        /*0170*/ 	.word	0x00001b50


	//   ....[23]....
        /*0174*/ 	.word	0x00001b60


	//   ....[24]....
        /*0178*/ 	.word	0x00001b90


	//   ....[25]....
        /*017c*/ 	.word	0x00001bc0


	//   ....[26]....
        /*0180*/ 	.word	0x00001bf0


	//   ....[27]....
        /*0184*/ 	.word	0x00001c00


	//   ....[28]....
        /*0188*/ 	.word	0x00001c10


	//   ....[29]....
        /*018c*/ 	.word	0x00001c20


	//   ....[30]....
        /*0190*/ 	.word	0x00001c30


	//   ....[31]....
        /*0194*/ 	.word	0x00001c40


	//   ....[32]....
        /*0198*/ 	.word	0x000020e0


	//   ....[33]....
        /*019c*/ 	.word	0x00002120


	//   ....[34]....
        /*01a0*/ 	.word	0x000021d0


	//   ....[35]....
        /*01a4*/ 	.word	0x000021f0


	//   ....[36]....
        /*01a8*/ 	.word	0x00002220


	//   ....[37]....
        /*01ac*/ 	.word	0x00002240


	//   ....[38]....
        /*01b0*/ 	.word	0x00002270


	//   ....[39]....
        /*01b4*/ 	.word	0x00002290


	//   ....[40]....
        /*01b8*/ 	.word	0x000022c0


	//   ....[41]....
        /*01bc*/ 	.word	0x000022e0


	//   ....[42]....
        /*01c0*/ 	.word	0x00002640


	//   ....[43]....
        /*01c4*/ 	.word	0x00002930


	//   ....[44]....
        /*01c8*/ 	.word	0x00002ca0


	//   ....[45]....
        /*01cc*/ 	.word	0x00002cf0


	//   ....[46]....
        /*01d0*/ 	.word	0x00002d20


	//   ....[47]....
        /*01d4*/ 	.word	0x00002d40


	//   ....[48]....
        /*01d8*/ 	.word	0x00002d60


	//   ....[49]....
        /*01dc*/ 	.word	0x00002e10


	//   ....[50]....
        /*01e0*/ 	.word	0x00002e60


	//   ....[51]....
        /*01e4*/ 	.word	0x00002e80


	//   ....[52]....
        /*01e8*/ 	.word	0x00002ea0


	//   ....[53]....
        /*01ec*/ 	.word	0x00002ec0


	//----- nvinfo : EIATTR_EXIT_INSTR_OFFSETS
	.align		4
.L_3581:
        /*01f0*/ 	.byte	0x04, 0x1c
        /*01f2*/ 	.short	(.L_3583 - .L_3582)


	//   ....[0]....
.L_3582:
        /*01f4*/ 	.word	0x00002f80


	//   ....[1]....
        /*01f8*/ 	.word	0x000031a0


	//----- nvinfo : EIATTR_MAX_THREADS
	.align		4
.L_3583:
        /*01fc*/ 	.byte	0x04, 0x05
        /*01fe*/ 	.short	(.L_3585 - .L_3584)
.L_3584:
        /*0200*/ 	.word	0x00000020
        /*0204*/ 	.word	0x00000001
        /*0208*/ 	.word	0x00000001


	//----- nvinfo : EIATTR_CRS_STACK_SIZE
	.align		4
.L_3585:
        /*020c*/ 	.byte	0x04, 0x1e
        /*020e*/ 	.short	(.L_3587 - .L_3586)
.L_3586:
        /*0210*/ 	.word	0x00000000
.L_3587:


//--------------------- .nv.info._Z25selective_scan_bwd_kernelI32Selective_Scan_bwd_kernel_traitsILi32ELi4ELb0ELb1ELb0ELb0ELb1EN3c104HalfEfEEv12SSMParamsBwd --------------------------
	.section	.nv.info._Z25selective_scan_bwd_kernelI32Selective_Scan_bwd_kernel_traitsILi32ELi4ELb0ELb1ELb0ELb0ELb1EN3c104HalfEfEEv12SSMParamsBwd,"",@"SHT_CUDA_INFO"
	.sectionflags	@""
	.align	4


	//----- nvinfo : EIATTR_CUDA_API_VERSION
	.align		4
        /*0000*/ 	.byte	0x04, 0x37
        /*0002*/ 	.short	(.L_3589 - .L_3588)
.L_3588:
        /*0004*/ 	.word	0x00000082


	//----- nvinfo : EIATTR_SW2861232_WAR
	.align		4
.L_3589:
        /*0008*/ 	.byte	0x01, 0x35
	.zero		2


	//----- nvinfo : EIATTR_PARAM_CBANK
	.align		4
        /*000c*/ 	.byte	0x04, 0x0a
        /*000e*/ 	.short	(.L_3591 - .L_3590)
	.align		4
.L_3590:
        /*0010*/ 	.word	index@(.nv.constant0._Z25selective_scan_bwd_kernelI32Selective_Scan_bwd_kernel_traitsILi32ELi4ELb0ELb1ELb0ELb0ELb1EN3c104HalfEfEEv12SSMParamsBwd)
        /*0014*/ 	.short	0x0160
        /*0016*/ 	.short	0x01f0


	//----- nvinfo : EIATTR_CBANK_PARAM_SIZE
	.align		4
.L_3591:
        /*0018*/ 	.byte	0x03, 0x19
        /*001a*/ 	.short	0x01f0


	//----- nvinfo : EIATTR_KPARAM_INFO
	.align		4
        /*001c*/ 	.byte	0x04, 0x17
        /*001e*/ 	.short	(.L_3593 - .L_3592)
.L_3592:
        /*0020*/ 	.word	0x00000000
        /*0024*/ 	.short	0x0000
        /*0026*/ 	.short	0x0000
        /*0028*/ 	.byte	0x00, 0xf0, 0xc1, 0x07


	//----- nvinfo : EIATTR_MAXREG_COUNT
	.align		4
.L_3593:
        /*002c*/ 	.byte	0x03, 0x1b
        /*002e*/ 	.short	0x00ff


	//----- nvinfo : EIATTR_NUM_BARRIERS
	.align		4
        /*0030*/ 	.byte	0x02, 0x4c
        /*0032*/ 	.byte	0x01
	.zero		1


	//----- nvinfo : EIATTR_MERCURY_ISA_VERSION
	.align		4
        /*0034*/ 	.byte	0x03, 0x5f
        /*0036*/ 	.short	0x0000


	//----- nvinfo : EIATTR_COOP_GROUP_MASK_REGIDS
	.align		4
        /*0038*/ 	.byte	0x04, 0x29
        /*003a*/ 	.short	(.L_3595 - .L_3594)


	//   ....[0]....
.L_3594:
        /*003c*/ 	.word	0xffffffff


	//   ....[1]....
        /*0040*/ 	.word	0xffffffff


	//   ....[2]....
        /*0044*/ 	.word	0xffffffff


	//   ....[3]....
        /*0048*/ 	.word	0xffffffff


	//   ....[4]....
        /*004c*/ 	.word	0xffffffff


	//   ....[5]....
        /*0050*/ 	.word	0xffffffff


	//   ....[6]....
        /*0054*/ 	.word	0xffffffff


	//   ....[7]....
        /*0058*/ 	.word	0xffffffff


	//   ....[8]....
        /*005c*/ 	.word	0xffffffff


	//   ....[9]....
        /*0060*/ 	.word	0xffffffff


	//   ....[10]....
        /*0064*/ 	.word	0xffffffff


	//   ....[11]....
        /*0068*/ 	.word	0xffffffff


	//   ....[12]....
        /*006c*/ 	.word	0xffffffff


	//   ....[13]....
        /*0070*/ 	.word	0xffffffff


	//   ....[14]....
        /*0074*/ 	.word	0xffffffff


	//   ....[15]....
        /*0078*/ 	.word	0xffffffff


	//   ....[16]....
        /*007c*/ 	.word	0xffffffff


	//   ....[17]....
        /*0080*/ 	.word	0xffffffff


	//   ....[18]....
        /*0084*/ 	.word	0xffffffff


	//   ....[19]....
        /*0088*/ 	.word	0xffffffff


	//   ....[20]....
        /*008c*/ 	.word	0xffffffff


	//   ....[21]....
        /*0090*/ 	.word	0xffffffff


	//   ....[22]....
        /*0094*/ 	.word	0xffffffff


	//   ....[23]....
        /*0098*/ 	.word	0xffffffff


	//   ....[24]....
        /*009c*/ 	.word	0xffffffff


	//   ....[25]....
        /*00a0*/ 	.word	0xffffffff


	//   ....[26]....
        /*00a4*/ 	.word	0xffffffff


	//   ....[27]....
        /*00a8*/ 	.word	0xffffffff


	//   ....[28]....
        /*00ac*/ 	.word	0xffffffff


	//   ....[29]....
        /*00b0*/ 	.word	0xffffffff


	//   ....[30]....
        /*00b4*/ 	.word	0xffffffff


	//   ....[31]....
        /*00b8*/ 	.word	0xffffffff


	//   ....[32]....
        /*00bc*/ 	.word	0xffffffff


	//   ....[33]....
        /*00c0*/ 	.word	0xffffffff


	//   ....[34]....
        /*00c4*/ 	.word	0xffffffff


	//   ....[35]....
        /*00c8*/ 	.word	0xffffffff


	//   ....[36]....
        /*00cc*/ 	.word	0xffffffff


	//   ....[37]....
        /*00d0*/ 	.word	0xffffffff


	//   ....[38]....
        /*00d4*/ 	.word	0xffffffff


	//   ....[39]....
        /*00d8*/ 	.word	0xffffffff


	//   ....[40]....
        /*00dc*/ 	.word	0xffffffff


	//   ....[41]....
        /*00e0*/ 	.word	0xffffffff


	//   ....[42]....
        /*00e4*/ 	.word	0xffffffff


	//   ....[43]....
        /*00e8*/ 	.word	0xffffffff


	//   ....[44]....
        /*00ec*/ 	.word	0xffffffff


	//   ....[45]....
        /*00f0*/ 	.word	0xffffffff


	//   ....[46]....
        /*00f4*/ 	.word	0xffffffff


	//   ....[47]....
        /*00f8*/ 	.word	0xffffffff


	//   ....[48]....
        /*00fc*/ 	.word	0xffffffff


	//   ....[49]....
        /*0100*/ 	.word	0xffffffff


	//   ....[50]....
        /*0104*/ 	.word	0xffffffff


	//   ....[51]....
        /*0108*/ 	.word	0xffffffff


	//   ....[52]....
        /*010c*/ 	.word	0xffffffff


	//   ....[53]....
        /*0110*/ 	.word	0xffffffff


	//   ....[54]....
        /*0114*/ 	.word	0xffffffff


	//   ....[55]....
        /*0118*/ 	.word	0xffffffff


	//   ....[56]....
        /*011c*/ 	.word	0xffffffff


	//   ....[57]....
        /*0120*/ 	.word	0xffffffff


	//----- nvinfo : EIATTR_COOP_GROUP_INSTR_OFFSETS
	.align		4
.L_3595:
        /*0124*/ 	.byte	0x04, 0x28
        /*0126*/ 	.short	(.L_3597 - .L_3596)


	//   ....[0]....
.L_3596:
        /*0128*/ 	.word	0x00000be0


	//   ....[1]....
        /*012c*/ 	.word	0x00000d30


	//   ....[2]....
        /*0130*/ 	.word	0x00000fe0


	//   ....[3]....
        /*0134*/ 	.word	0x00001230


	//   ....[4]....
        /*0138*/ 	.word	0x00001460


	//   ....[5]....
        /*013c*/ 	.word	0x000016b0


	//   ....[6]....
        /*0140*/ 	.word	0x00001af0


	//   ....[7]....
        /*0144*/ 	.word	0x00002390


	//   ....[8]....
        /*0148*/ 	.word	0x00002760


	//   ....[9]....
        /*014c*/ 	.word	0x00002770


	//   ....[10]....
        /*0150*/ 	.word	0x00002780


	//   ....[11]....
        /*0154*/ 	.word	0x00002790


	//   ....[12]....
        /*0158*/ 	.word	0x000027c0


	//   ....[13]....
        /*015c*/ 	.word	0x000027f0


	//   ....[14]....
        /*0160*/ 	.word	0x00002810


	//   ....[15]....
        /*0164*/ 	.word	0x00002830


	//   ....[16]....
        /*0168*/ 	.word	0x00002860


	//   ....[17]....
        /*016c*/ 	.word	0x00002890


	//   ....[18]....
        /*0170*/ 	.word	0x000028b0


	//   ....[19]....
        /*0174*/ 	.word	0x000028d0


	//   ....[20]....
        /*0178*/ 	.word	0x00002900


	//   ....[21]....
        /*017c*/ 	.word	0x00002930


	//   ....[22]....
        /*0180*/ 	.word	0x00002970


	//   ....[23]....
        /*0184*/ 	.word	0x000029a0


	//   ....[24]....
        /*0188*/ 	.word	0x000029f0


	//   ....[25]....
        /*018c*/ 	.word	0x00002a10


	//   ....[26]....
        /*0190*/ 	.word	0x00002a30


	//   ....[27]....
        /*0194*/ 	.word	0x00002a50


	//   ....[28]....
        /*0198*/ 	.word	0x00002a80


	//   ....[29]....
        /*019c*/ 	.word	0x00002aa0


	//   ....[30]....
        /*01a0*/ 	.word	0x00002ac0


	//   ....[31]....
        /*01a4*/ 	.word	0x00002ad0


	//   ....[32]....
        /*01a8*/ 	.word	0x00002ae0


	//   ....[33]....
        /*01ac*/ 	.word	0x00002af0


	//   ....[34]....
        /*01b0*/ 	.word	0x00002b00


	//   ....[35]....
        /*01b4*/ 	.word	0x00002b10


	//   ....[36]....
        /*01b8*/ 	.word	0x00002fe0


	//   ....[37]....
        /*01bc*/ 	.word	0x00003020


	//   ....[38]....
        /*01c0*/ 	.word	0x00003110


	//   ....[39]....
        /*01c4*/ 	.word	0x00003140


	//   ....[40]....
        /*01c8*/ 	.word	0x000031e0


	//   ....[41]....
        /*01cc*/ 	.word	0x00003200


	//   ....[42]....
        /*01d0*/ 	.word	0x00003230


	//   ....[43]....
        /*01d4*/ 	.word	0x00003250


	//   ....[44]....
        /*01d8*/ 	.word	0x00003280


	//   ....[45]....
        /*01dc*/ 	.word	0x000032a0


	//   ....[46]....
        /*01e0*/ 	.word	0x00003520


	//   ....[47]....
        /*01e4*/ 	.word	0x000037f0


	//   ....[48]....
        /*01e8*/ 	.word	0x00003ba0


	//   ....[49]....
        /*01ec*/ 	.word	0x00003bf0


	//   ....[50]....
        /*01f0*/ 	.word	0x00003c20


	//   ....[51]....
        /*01f4*/ 	.word	0x00003c40


	//   ....[52]....
        /*01f8*/ 	.word	0x00003c60


	//   ....[53]....
        /*01fc*/ 	.word	0x00003d10


	//   ....[54]....
        /*0200*/ 	.word	0x00003d60


	//   ....[55]....
        /*0204*/ 	.word	0x00003d80


	//   ....[56]....
        /*0208*/ 	.word	0x00003da0


	//   ....[57]....
        /*020c*/ 	.word	0x00003dc0


	//----- nvinfo : EIATTR_EXIT_INSTR_OFFSETS
	.align		4
.L_3597:
        /*0210*/ 	.byte	0x04, 0x1c
        /*0212*/ 	.short	(.L_3599 - .L_3598)


	//   ....[0]....
.L_3598:
        /*0214*/ 	.word	0x00003e80


	//   ....[1]....
        /*0218*/ 	.word	0x000040a0


	//----- nvinfo : EIATTR_MAX_THREADS
	.align		4
.L_3599:
        /*021c*/ 	.byte	0x04, 0x05
        /*021e*/ 	.short	(.L_3601 - .L_3600)
.L_3600:
        /*0220*/ 	.word	0x00000020
        /*0224*/ 	.word	0x00000001
        /*0228*/ 	.word	0x00000001


	//----- nvinfo : EIATTR_CRS_STACK_SIZE
	.align		4
.L_3601:
        /*022c*/ 	.byte	0x04, 0x1e
        /*022e*/ 	.short	(.L_3603 - .L_3602)
.L_3602:
        /*0230*/ 	.word	0x00000000
.L_3603:


//--------------------- .nv.info._Z25selective_scan_bwd_kernelI32Selective_Scan_bwd_kernel_traitsILi32ELi4ELb0ELb1ELb0ELb1ELb0EN3c104HalfEfEEv12SSMParamsBwd --------------------------
	.section	.nv.info._Z25selective_scan_bwd_kernelI32Selective_Scan_bwd_kernel_traitsILi32ELi4ELb0ELb1ELb0ELb1ELb0EN3c104HalfEfEEv12SSMParamsBwd,"",@"SHT_CUDA_INFO"
	.sectionflags	@""
	.align	4


	//----- nvinfo : EIATTR_CUDA_API_VERSION
	.align		4
        /*0000*/ 	.byte	0x04, 0x37
        /*0002*/ 	.short	(.L_3605 - .L_3604)
.L_3604:
        /*0004*/ 	.word	0x00000082


	//----- nvinfo : EIATTR_SW2861232_WAR
	.align		4
.L_3605:
        /*0008*/ 	.byte	0x01, 0x35
	.zero		2


	//----- nvinfo : EIATTR_PARAM_CBANK
	.align		4
        /*000c*/ 	.byte	0x04, 0x0a
        /*000e*/ 	.short	(.L_3607 - .L_3606)
	.align		4
.L_3606:
        /*0010*/ 	.word	index@(.nv.constant0._Z25selective_scan_bwd_kernelI32Selective_Scan_bwd_kernel_traitsILi32ELi4ELb0ELb1ELb0ELb1ELb0EN3c104HalfEfEEv12SSMParamsBwd)
        /*0014*/ 	.short	0x0160
        /*0016*/ 	.short	0x01f0


	//----- nvinfo : EIATTR_CBANK_PARAM_SIZE
	.align		4
.L_3607:
        /*0018*/ 	.byte	0x03, 0x19
        /*001a*/ 	.short	0x01f0


	//----- nvinfo : EIATTR_KPARAM_INFO
	.align		4
        /*001c*/ 	.byte	0x04, 0x17
        /*001e*/ 	.short	(.L_3609 - .L_3608)
.L_3608:
        /*0020*/ 	.word	0x00000000
        /*0024*/ 	.short	0x0000
        /*0026*/ 	.short	0x0000
        /*0028*/ 	.byte	0x00, 0xf0, 0xc1, 0x07


	//----- nvinfo : EIATTR_MAXREG_COUNT
	.align		4
.L_3609:
        /*002c*/ 	.byte	0x03, 0x1b
        /*002e*/ 	.short	0x00ff


	//----- nvinfo : EIATTR_NUM_BARRIERS
	.align		4
        /*0030*/ 	.byte	0x02, 0x4c
        /*0032*/ 	.byte	0x01
	.zero		1


	//----- nvinfo : EIATTR_MERCURY_ISA_VERSION
	.align		4
        /*0034*/ 	.byte	0x03, 0x5f
        /*0036*/ 	.short	0x0000


	//----- nvinfo : EIATTR_COOP_GROUP_MASK_REGIDS
	.align		4
        /*0038*/ 	.byte	0x04, 0x29
        /*003a*/ 	.short	(.L_3611 - .L_3610)


	//   ....[0]....
.L_3610:
        /*003c*/ 	.word	0xffffffff


	//   ....[1]....
        /*0040*/ 	.word	0xffffffff


	//   ....[2]....
        /*0044*/ 	.word	0xffffffff


	//   ....[3]....
        /*0048*/ 	.word	0xffffffff


	//   ....[4]....
        /*004c*/ 	.word	0xffffffff


	//   ....[5]....
        /*0050*/ 	.word	0xffffffff


	//   ....[6]....
        /*0054*/ 	.word	0xffffffff


	//   ....[7]....
        /*0058*/ 	.word	0xffffffff


	//   ....[8]....
        /*005c*/ 	.word	0xffffffff


	//   ....[9]....
        /*0060*/ 	.word	0xffffffff


	//   ....[10]....
        /*0064*/ 	.word	0xffffffff


	//   ....[11]....
        /*0068*/ 	.word	0xffffffff


	//   ....[12]....
        /*006c*/ 	.word	0xffffffff


	//   ....[13]....
        /*0070*/ 	.word	0xffffffff


	//   ....[14]....
        /*0074*/ 	.word	0xffffffff


	//   ....[15]....
        /*0078*/ 	.word	0xffffffff


	//   ....[16]....
        /*007c*/ 	.word	0xffffffff


	//   ....[17]....
        /*0080*/ 	.word	0xffffffff


	//   ....[18]....
        /*0084*/ 	.word	0xffffffff


	//   ....[19]....
        /*0088*/ 	.word	0xffffffff


	//   ....[20]....
        /*008c*/ 	.word	0xffffffff


	//   ....[21]....
        /*0090*/ 	.word	0xffffffff


	//   ....[22]....
        /*0094*/ 	.word	0xffffffff


	//   ....[23]....
        /*0098*/ 	.word	0xffffffff


	//   ....[24]....
        /*009c*/ 	.word	0xffffffff


	//   ....[25]....
        /*00a0*/ 	.word	0xffffffff


	//   ....[26]....
        /*00a4*/ 	.word	0xffffffff


	//   ....[27]....
        /*00a8*/ 	.word	0xffffffff


	//   ....[28]....
        /*00ac*/ 	.word	0xffffffff


	//   ....[29]....
        /*00b0*/ 	.word	0xffffffff


	//   ....[30]....
        /*00b4*/ 	.word	0xffffffff


	//   ....[31]....
        /*00b8*/ 	.word	0xffffffff


	//   ....[32]....
        /*00bc*/ 	.word	0xffffffff


	//   ....[33]....
        /*00c0*/ 	.word	0xffffffff


	//   ....[34]....
        /*00c4*/ 	.word	0xffffffff


	//   ....[35]....
        /*00c8*/ 	.word	0xffffffff


	//   ....[36]....
        /*00cc*/ 	.word	0xffffffff


	//   ....[37]....
        /*00d0*/ 	.word	0xffffffff


	//   ....[38]....
        /*00d4*/ 	.word	0xffffffff


	//   ....[39]....
        /*00d8*/ 	.word	0xffffffff


	//   ....[40]....
        /*00dc*/ 	.word	0xffffffff


	//   ....[41]....
        /*00e0*/ 	.word	0xffffffff


	//   ....[42]....
        /*00e4*/ 	.word	0xffffffff


	//   ....[43]....
        /*00e8*/ 	.word	0xffffffff


	//   ....[44]....
        /*00ec*/ 	.word	0xffffffff


	//   ....[45]....
        /*00f0*/ 	.word	0xffffffff


	//   ....[46]....
        /*00f4*/ 	.word	0xffffffff


	//   ....[47]....
        /*00f8*/ 	.word	0xffffffff


	//   ....[48]....
        /*00fc*/ 	.word	0xffffffff


	//   ....[49]....
        /*0100*/ 	.word	0xffffffff


	//   ....[50]....
        /*0104*/ 	.word	0xffffffff


	//   ....[51]....
        /*0108*/ 	.word	0xffffffff


	//   ....[52]....
        /*010c*/ 	.word	0xffffffff


	//   ....[53]....
        /*0110*/ 	.word	0xffffffff


	//   ....[54]....
        /*0114*/ 	.word	0xffffffff


	//----- nvinfo : EIATTR_COOP_GROUP_INSTR_OFFSETS
	.align		4
.L_3611:
        /*0118*/ 	.byte	0x04, 0x28
        /*011a*/ 	.short	(.L_3613 - .L_3612)


	//   ....[0]....
.L_3612:
        /*011c*/ 	.word	0x00000ba0


	//   ....[1]....
        /*0120*/ 	.word	0x00000cb0


	//   ....[2]....
        /*0124*/ 	.word	0x00000e20


	//   ....[3]....
        /*0128*/ 	.word	0x00001cf0


	//   ....[4]....
        /*012c*/ 	.word	0x00002140


	//   ....[5]....
        /*0130*/ 	.word	0x00002170


	//   ....[6]....
        /*0134*/ 	.word	0x00002180


	//   ....[7]....
        /*0138*/ 	.word	0x00002190


	//   ....[8]....
        /*013c*/ 	.word	0x000021c0


	//   ....[9]....
        /*0140*/ 	.word	0x000021f0


	//   ....[10]....
        /*0144*/ 	.word	0x00002210


	//   ....[11]....
        /*0148*/ 	.word	0x00002230


	//   ....[12]....
        /*014c*/ 	.word	0x00002260


	//   ....[13]....
        /*0150*/ 	.word	0x00002290


	//   ....[14]....
        /*0154*/ 	.word	0x000022b0


	//   ....[15]....
        /*0158*/ 	.word	0x000022d0


	//   ....[16]....
        /*015c*/ 	.word	0x00002300


	//   ....[17]....
        /*0160*/ 	.word	0x00002330


	//   ....[18]....
        /*0164*/ 	.word	0x00002370


	//   ....[19]....
        /*0168*/ 	.word	0x000023a0


	//   ....[20]....
        /*016c*/ 	.word	0x00002410


	//   ....[21]....
        /*0170*/ 	.word	0x00002430


	//   ....[22]....
        /*0174*/ 	.word	0x00002440


	//   ....[23]....
        /*0178*/ 	.word	0x00002450


	//   ....[24]....
        /*017c*/ 	.word	0x00002480


	//   ....[25]....
        /*0180*/ 	.word	0x000024b0


	//   ....[26]....
        /*0184*/ 	.word	0x000024d0


	//   ....[27]....
        /*0188*/ 	.word	0x000024f0


	//   ....[28]....
        /*018c*/ 	.word	0x00002520


	//   ....[29]....
        /*0190*/ 	.word	0x00002530


	//   ....[30]....
        /*0194*/ 	.word	0x00002540


	//   ....[31]....
        /*0198*/ 	.word	0x00002550


	//   ....[32]....
        /*019c*/ 	.word	0x000029f0


	//   ....[33]....
        /*01a0*/ 	.word	0x00002a30


	//   ....[34]....
        /*01a4*/ 	.word	0x00002b20


	//   ....[35]....
        /*01a8*/ 	.word	0x00002b50


	//   ....[36]....
        /*01ac*/ 	.word	0x00002c30


	//   ....[37]....
        /*01b0*/ 	.word	0x00002c50


	//   ....[38]....
        /*01b4*/ 	.word	0x00002c80


	//   ....[39]....
        /*01b8*/ 	.word	0x00002ca0


	//   ....[40]....
        /*01bc*/ 	.word	0x00002cd0


	//   ....[41]....
        /*01c0*/ 	.word	0x00002cf0


	//   ....[42]....
        /*01c4*/ 	.word	0x00002fd0


	//   ....[43]....
        /*01c8*/ 	.word	0x00003010


	//   ....[44]....
        /*01cc*/ 	.word	0x00003550


	//   ....[45]....
        /*01d0*/ 	.word	0x000038e0


	//   ....[46]....
        /*01d4*/ 	.word	0x00003930


	//   ....[47]....
        /*01d8*/ 	.word	0x00003960


	//   ....[48]....
        /*01dc*/ 	.word	0x00003980


	//   ....[49]....
        /*01e0*/ 	.word	0x000039a0


	//   ....[50]....
        /*01e4*/ 	.word	0x00003a50


	//   ....[51]....
        /*01e8*/ 	.word	0x00003aa0


	//   ....[52]....
        /*01ec*/ 	.word	0x00003ac0


	//   ....[53]....
        /*01f0*/ 	.word	0x00003ae0


	//   ....[54]....
        /*01f4*/ 	.word	0x00003b00


	//----- nvinfo : EIATTR_EXIT_INSTR_OFFSETS
	.align		4
.L_3613:
        /*01f8*/ 	.byte	0x04, 0x1c
        /*01fa*/ 	.short	(.L_3615 - .L_3614)


	//   ....[0]....
.L_3614:
        /*01fc*/ 	.word	0x00003bc0


	//   ....[1]....
        /*0200*/ 	.word	0x00003de0


	//----- nvinfo : EIATTR_MAX_THREADS
	.align		4
.L_3615:
        /*0204*/ 	.byte	0x04, 0x05
        /*0206*/ 	.short	(.L_3617 - .L_3616)
.L_3616:
        /*0208*/ 	.word	0x00000020
        /*020c*/ 	.word	0x00000001
        /*0210*/ 	.word	0x00000001


	//----- nvinfo : EIATTR_CRS_STACK_SIZE
	.align		4
.L_3617:
        /*0214*/ 	.byte	0x04, 0x1e
        /*0216*/ 	.short	(.L_3619 - .L_3618)
.L_3618:
        /*0218*/ 	.word	0x00000000
.L_3619:


//--------------------- .nv.info._Z25selective_scan_bwd_kernelI32Selective_Scan_bwd_kernel_traitsILi32ELi4ELb0ELb1ELb0ELb1ELb1EN3c104HalfEfEEv12SSMParamsBwd --------------------------
	.section	.nv.info._Z25selective_scan_bwd_kernelI32Selective_Scan_bwd_kernel_traitsILi32ELi4ELb0ELb1ELb0ELb1ELb1EN3c104HalfEfEEv12SSMParamsBwd,"",@"SHT_CUDA_INFO"
	.sectionflags	@""
	.align	4


	//----- nvinfo : EIATTR_CUDA_API_VERSION
	.align		4
        /*0000*/ 	.byte	0x04, 0x37
        /*0002*/ 	.short	(.L_3621 - .L_3620)
.L_3620:
        /*0004*/ 	.word	0x00000082


	//----- nvinfo : EIATTR_SW2861232_WAR
	.align		4
.L_3621:
        /*0008*/ 	.byte	0x01, 0x35
	.zero		2


	//----- nvinfo : EIATTR_PARAM_CBANK
	.align		4
        /*000c*/ 	.byte	0x04, 0x0a
        /*000e*/ 	.short	(.L_3623 - .L_3622)
	.align		4
.L_3622:
        /*0010*/ 	.word	index@(.nv.constant0._Z25selective_scan_bwd_kernelI32Selective_Scan_bwd_kernel_traitsILi32ELi4ELb0ELb1ELb0ELb1ELb1EN3c104HalfEfEEv12SSMParamsBwd)
        /*0014*/ 	.short	0x0160
        /*0016*/ 	.short	0x01f0


	//----- nvinfo : EIATTR_CBANK_PARAM_SIZE
	.align		4
.L_3623:
        /*0018*/ 	.byte	0x03, 0x19
        /*001a*/ 	.short	0x01f0


	//----- nvinfo : EIATTR_KPARAM_INFO
	.align		4
        /*001c*/ 	.byte	0x04, 0x17
        /*001e*/ 	.short	(.L_3625 - .L_3624)
.L_3624:
        /*0020*/ 	.word	0x00000000
        /*0024*/ 	.short	0x0000
        /*0026*/ 	.short	0x0000
        /*0028*/ 	.byte	0x00, 0xf0, 0xc1, 0x07


	//----- nvinfo : EIATTR_MAXREG_COUNT
	.align		4
.L_3625:
        /*002c*/ 	.byte	0x03, 0x1b
        /*002e*/ 	.short	0x00ff


	//----- nvinfo : EIATTR_NUM_BARRIERS
	.align		4
        /*0030*/ 	.byte	0x02, 0x4c
        /*0032*/ 	.byte	0x01
	.zero		1


	//----- nvinfo : EIATTR_MERCURY_ISA_VERSION
	.align		4
        /*0034*/ 	.byte	0x03, 0x5f
        /*0036*/ 	.short	0x0000


	//----- nvinfo : EIATTR_COOP_GROUP_MASK_REGIDS
	.align		4
        /*0038*/ 	.byte	0x04, 0x29
        /*003a*/ 	.short	(.L_3627 - .L_3626)


	//   ....[0]....
.L_3626:
        /*003c*/ 	.word	0xffffffff


	//   ....[1]....
        /*0040*/ 	.word	0xffffffff


	//   ....[2]....
        /*0044*/ 	.word	0xffffffff


	//   ....[3]....
        /*0048*/ 	.word	0xffffffff


	//   ....[4]....
        /*004c*/ 	.word	0xffffffff


	//   ....[5]....
        /*0050*/ 	.word	0xffffffff


	//   ....[6]....
        /*0054*/ 	.word	0xffffffff


	//   ....[7]....
        /*0058*/ 	.word	0xffffffff


	//   ....[8]....
        /*005c*/ 	.word	0xffffffff


	//   ....[9]....
        /*0060*/ 	.word	0xffffffff


	//   ....[10]....
        /*0064*/ 	.word	0xffffffff


	//   ....[11]....
        /*0068*/ 	.word	0xffffffff


	//   ....[12]....
        /*006c*/ 	.word	0xffffffff


	//   ....[13]....
        /*0070*/ 	.word	0xffffffff


	//   ....[14]....
        /*0074*/ 	.word	0xffffffff


	//   ....[15]....
        /*0078*/ 	.word	0xffffffff


	//   ....[16]....
        /*007c*/ 	.word	0xffffffff


	//   ....[17]....
        /*0080*/ 	.word	0xffffffff


	//   ....[18]....
        /*0084*/ 	.word	0xffffffff


	//   ....[19]....
        /*0088*/ 	.word	0xffffffff


	//   ....[20]....
        /*008c*/ 	.word	0xffffffff


	//   ....[21]....
        /*0090*/ 	.word	0xffffffff


	//   ....[22]....
        /*0094*/ 	.word	0xffffffff


	//   ....[23]....
        /*0098*/ 	.word	0xffffffff


	//   ....[24]....
        /*009c*/ 	.word	0xffffffff


	//   ....[25]....
        /*00a0*/ 	.word	0xffffffff


	//   ....[26]....
        /*00a4*/ 	.word	0xffffffff


	//   ....[27]....
        /*00a8*/ 	.word	0xffffffff


	//   ....[28]....
        /*00ac*/ 	.word	0xffffffff


	//   ....[29]....
        /*00b0*/ 	.word	0xffffffff


	//   ....[30]....
        /*00b4*/ 	.word	0xffffffff


	//   ....[31]....
        /*00b8*/ 	.word	0xffffffff


	//   ....[32]....
        /*00bc*/ 	.word	0xffffffff


	//   ....[33]....
        /*00c0*/ 	.word	0xffffffff


	//   ....[34]....
        /*00c4*/ 	.word	0xffffffff


	//   ....[35]....
        /*00c8*/ 	.word	0xffffffff


	//   ....[36]....
        /*00cc*/ 	.word	0xffffffff


	//   ....[37]....
        /*00d0*/ 	.word	0xffffffff


	//   ....[38]....
        /*00d4*/ 	.word	0xffffffff


	//   ....[39]....
        /*00d8*/ 	.word	0xffffffff


	//   ....[40]....
        /*00dc*/ 	.word	0xffffffff


	//   ....[41]....
        /*00e0*/ 	.word	0xffffffff


	//   ....[42]....
        /*00e4*/ 	.word	0xffffffff


	//   ....[43]....
        /*00e8*/ 	.word	0xffffffff


	//   ....[44]....
        /*00ec*/ 	.word	0xffffffff


	//   ....[45]....
        /*00f0*/ 	.word	0xffffffff


	//   ....[46]....
        /*00f4*/ 	.word	0xffffffff


	//   ....[47]....
        /*00f8*/ 	.word	0xffffffff


	//   ....[48]....
        /*00fc*/ 	.word	0xffffffff


	//   ....[49]....
        /*0100*/ 	.word	0xffffffff


	//   ....[50]....
        /*0104*/ 	.word	0xffffffff


	//   ....[51]....
        /*0108*/ 	.word	0xffffffff


	//   ....[52]....
        /*010c*/ 	.word	0xffffffff


	//   ....[53]....
        /*0110*/ 	.word	0xffffffff


	//   ....[54]....
        /*0114*/ 	.word	0xffffffff


	//   ....[55]....
        /*0118*/ 	.word	0xffffffff


	//   ....[56]....
        /*011c*/ 	.word	0xffffffff


	//   ....[57]....
        /*0120*/ 	.word	0xffffffff


	//   ....[58]....
        /*0124*/ 	.word	0xffffffff


	//----- nvinfo : EIATTR_COOP_GROUP_INSTR_OFFSETS
	.align		4
.L_3627:
        /*0128*/ 	.byte	0x04, 0x28
        /*012a*/ 	.short	(.L_3629 - .L_3628)


	//   ....[0]....
.L_3628:
        /*012c*/ 	.word	0x00000bf0


	//   ....[1]....
        /*0130*/ 	.word	0x00000d50


	//   ....[2]....
        /*0134*/ 	.word	0x00001090


	//   ....[3]....
        /*0138*/ 	.word	0x00001ba0


	//   ....[4]....
        /*013c*/ 	.word	0x00001dd0


	//   ....[5]....
        /*0140*/ 	.word	0x00002020


	//   ....[6]....
        /*0144*/ 	.word	0x000023e0


	//   ....[7]....
        /*0148*/ 	.word	0x00002cb0


	//   ....[8]....
        /*014c*/ 	.word	0x00003080


	//   ....[9]....
        /*0150*/ 	.word	0x00003090


	//   ....[10]....
        /*0154*/ 	.word	0x000030a0


	//   ....[11]....
        /*0158*/ 	.word	0x000030b0


	//   ....[12]....
        /*015c*/ 	.word	0x000030e0


	//   ....[13]....
        /*0160*/ 	.word	0x00003110


	//   ....[14]....
        /*0164*/ 	.word	0x00003130


	//   ....[15]....
        /*0168*/ 	.word	0x00003150


	//   ....[16]....
        /*016c*/ 	.word	0x00003180


	//   ....[17]....
        /*0170*/ 	.word	0x000031b0


	//   ....[18]....
        /*0174*/ 	.word	0x000031d0


	//   ....[19]....
        /*0178*/ 	.word	0x000031f0


	//   ....[20]....
        /*017c*/ 	.word	0x00003220


	//   ....[21]....
        /*0180*/ 	.word	0x00003250


	//   ....[22]....
        /*0184*/ 	.word	0x00003290


	//   ....[23]....
        /*0188*/ 	.word	0x000032c0


	//   ....[24]....
        /*018c*/ 	.word	0x00003310


	//   ....[25]....
        /*0190*/ 	.word	0x00003330


	//   ....[26]....
        /*0194*/ 	.word	0x00003350


	//   ....[27]....
        /*0198*/ 	.word	0x00003370


	//   ....[28]....
        /*019c*/ 	.word	0x000033a0


	//   ....[29]....
        /*01a0*/ 	.word	0x000033c0


	//   ....[30]....
        /*01a4*/ 	.word	0x000033e0


	//   ....[31]....
        /*01a8*/ 	.word	0x000033f0


	//   ....[32]....
        /*01ac*/ 	.word	0x00003400


	//   ....[33]....
        /*01b0*/ 	.word	0x00003410


	//   ....[34]....
        /*01b4*/ 	.word	0x00003420


	//   ....[35]....
        /*01b8*/ 	.word	0x00003430


	//   ....[36]....
        /*01bc*/ 	.word	0x00003900


	//   ....[37]....
        /*01c0*/ 	.word	0x00003940


	//   ....[38]....
        /*01c4*/ 	.word	0x00003a30


	//   ....[39]....
        /*01c8*/ 	.word	0x00003a60


	//   ....[40]....
        /*01cc*/ 	.word	0x00003b00


	//   ....[41]....
        /*01d0*/ 	.word	0x00003b20


	//   ....[42]....
        /*01d4*/ 	.word	0x00003b50


	//   ....[43]....
        /*01d8*/ 	.word	0x00003b70


	//   ....[44]....
        /*01dc*/ 	.word	0x00003ba0


	//   ....[45]....
        /*01e0*/ 	.word	0x00003bc0


	//   ....[46]....
        /*01e4*/ 	.word	0x00003f60


	//   ....[47]....
        /*01e8*/ 	.word	0x00003fa0


	//   ....[48]....
        /*01ec*/ 	.word	0x000044d0


	//   ....[49]....
        /*01f0*/ 	.word	0x00004870


	//   ....[50]....
        /*01f4*/ 	.word	0x000048c0


	//   ....[51]....
        /*01f8*/ 	.word	0x000048f0


	//   ....[52]....
        /*01fc*/ 	.word	0x00004910


	//   ....[53]....
        /*0200*/ 	.word	0x00004930


	//   ....[54]....
        /*0204*/ 	.word	0x000049e0


	//   ....[55]....
        /*0208*/ 	.word	0x00004a30


	//   ....[56]....
        /*020c*/ 	.word	0x00004a50


	//   ....[57]....
        /*0210*/ 	.word	0x00004a70


	//   ....[58]....
        /*0214*/ 	.word	0x00004a90


	//----- nvinfo : EIATTR_EXIT_INSTR_OFFSETS
	.align		4
.L_3629:
        /*0218*/ 	.byte	0x04, 0x1c
        /*021a*/ 	.short	(.L_3631 - .L_3630)


	//   ....[0]....
.L_3630:
        /*021c*/ 	.word	0x00004b50


	//   ....[1]....
        /*0220*/ 	.word	0x00004d70


	//----- nvinfo : EIATTR_MAX_THREADS
	.align		4
.L_3631:
        /*0224*/ 	.byte	0x04, 0x05
        /*0226*/ 	.short	(.L_3633 - .L_3632)
.L_3632:
        /*0228*/ 	.word	0x00000020
        /*022c*/ 	.word	0x00000001
        /*0230*/ 	.word	0x00000001


	//----- nvinfo : EIATTR_CRS_STACK_SIZE
	.align		4
.L_3633:
        /*0234*/ 	.byte	0x04, 0x1e
        /*0236*/ 	.short	(.L_3635 - .L_3634)
.L_3634:
        /*0238*/ 	.word	0x00000000
.L_3635:


//--------------------- .nv.info._Z25selective_scan_bwd_kernelI32Selective_Scan_bwd_kernel_traitsILi32ELi4ELb0ELb1ELb1ELb0ELb0EN3c104HalfEfEEv12SSMParamsBwd --------------------------
	.section	.nv.info._Z25selective_scan_bwd_kernelI32Selective_Scan_bwd_kernel_traitsILi32ELi4ELb0ELb1ELb1ELb0ELb0EN3c104HalfEfEEv12SSMParamsBwd,"",@"SHT_CUDA_INFO"
	.sectionflags	@""
	.align	4


	//----- nvinfo : EIATTR_CUDA_API_VERSION
	.align		4
        /*0000*/ 	.byte	0x04, 0x37
        /*0002*/ 	.short	(.L_3637 - .L_3636)
.L_3636:
        /*0004*/ 	.word	0x00000082


	//----- nvinfo : EIATTR_SW2861232_WAR
	.align		4
.L_3637:
        /*0008*/ 	.byte	0x01, 0x35
	.zero		2


	//----- nvinfo : EIATTR_PARAM_CBANK
	.align		4
        /*000c*/ 	.byte	0x04, 0x0a
        /*000e*/ 	.short	(.L_3639 - .L_3638)
	.align		4
.L_3638:
        /*0010*/ 	.word	index@(.nv.constant0._Z25selective_scan_bwd_kernelI32Selective_Scan_bwd_kernel_traitsILi32ELi4ELb0ELb1ELb1ELb0ELb0EN3c104HalfEfEEv12SSMParamsBwd)
        /*0014*/ 	.short	0x0160
        /*0016*/ 	.short	0x01f0


	//----- nvinfo : EIATTR_CBANK_PARAM_SIZE
	.align		4
.L_3639:
        /*0018*/ 	.byte	0x03, 0x19
        /*001a*/ 	.short	0x01f0


	//----- nvinfo : EIATTR_KPARAM_INFO
	.align		4
        /*001c*/ 	.byte	0x04, 0x17
        /*001e*/ 	.short	(.L_3641 - .L_3640)
.L_3640:
        /*0020*/ 	.word	0x00000000
        /*0024*/ 	.short	0x0000
        /*0026*/ 	.short	0x0000
        /*0028*/ 	.byte	0x00, 0xf0, 0xc1, 0x07


	//----- nvinfo : EIATTR_MAXREG_COUNT
	.align		4
.L_3641:
        /*002c*/ 	.byte	0x03, 0x1b
        /*002e*/ 	.short	0x00ff


	//----- nvinfo : EIATTR_NUM_BARRIERS
	.align		4
        /*0030*/ 	.byte	0x02, 0x4c
        /*0032*/ 	.byte	0x01
	.zero		1


	//----- nvinfo : EIATTR_MERCURY_ISA_VERSION
	.align		4
        /*0034*/ 	.byte	0x03, 0x5f
        /*0036*/ 	.short	0x0000


	//----- nvinfo : EIATTR_COOP_GROUP_MASK_REGIDS
	.align		4
        /*0038*/ 	.byte	0x04, 0x29
        /*003a*/ 	.short	(.L_3643 - .L_3642)


	//   ....[0]....
.L_3642:
        /*003c*/ 	.word	0xffffffff


	//   ....[1]....
        /*0040*/ 	.word	0xffffffff


	//   ....[2]....
        /*0044*/ 	.word	0xffffffff


	//   ....[3]....
        /*0048*/ 	.word	0xffffffff


	//   ....[4]....
        /*004c*/ 	.word	0xffffffff


	//   ....[5]....
        /*0050*/ 	.word	0xffffffff


	//   ....[6]....
        /*0054*/ 	.word	0xffffffff


	//   ....[7]....
        /*0058*/ 	.word	0xffffffff


	//   ....[8]....
        /*005c*/ 	.word	0xffffffff


	//   ....[9]....
        /*0060*/ 	.word	0xffffffff


	//   ....[10]....
        /*0064*/ 	.word	0xffffffff


	//   ....[11]....
        /*0068*/ 	.word	0xffffffff


	//   ....[12]....
        /*006c*/ 	.word	0xffffffff


	//   ....[13]....
        /*0070*/ 	.word	0xffffffff


	//   ....[14]....
        /*0074*/ 	.word	0xffffffff


	//   ....[15]....
        /*0078*/ 	.word	0xffffffff


	//   ....[16]....
        /*007c*/ 	.word	0xffffffff


	//   ....[17]....
        /*0080*/ 	.word	0xffffffff


	//   ....[18]....
        /*0084*/ 	.word	0xffffffff


	//   ....[19]....
        /*0088*/ 	.word	0xffffffff


	//   ....[20]....
        /*008c*/ 	.word	0xffffffff


	//   ....[21]....
        /*0090*/ 	.word	0xffffffff


	//   ....[22]....
        /*0094*/ 	.word	0xffffffff


	//   ....[23]....
        /*0098*/ 	.word	0xffffffff


	//   ....[24]....
        /*009c*/ 	.word	0xffffffff


	//   ....[25]....
        /*00a0*/ 	.word	0xffffffff


	//   ....[26]....
        /*00a4*/ 	.word	0xffffffff


	//   ....[27]....
        /*00a8*/ 	.word	0xffffffff


	//   ....[28]....
        /*00ac*/ 	.word	0xffffffff


	//   ....[29]....
        /*00b0*/ 	.word	0xffffffff


	//   ....[30]....
        /*00b4*/ 	.word	0xffffffff


	//   ....[31]....
        /*00b8*/ 	.word	0xffffffff


	//   ....[32]....
        /*00bc*/ 	.word	0xffffffff


	//   ....[33]....
        /*00c0*/ 	.word	0xffffffff


	//   ....[34]....
        /*00c4*/ 	.word	0xffffffff


	//   ....[35]....
        /*00c8*/ 	.word	0xffffffff


	//   ....[36]....
        /*00cc*/ 	.word	0xffffffff


	//   ....[37]....
        /*00d0*/ 	.word	0xffffffff


	//   ....[38]....
        /*00d4*/ 	.word	0xffffffff


	//   ....[39]....
        /*00d8*/ 	.word	0xffffffff


	//   ....[40]....
        /*00dc*/ 	.word	0xffffffff


	//   ....[41]....
        /*00e0*/ 	.word	0xffffffff


	//   ....[42]....
        /*00e4*/ 	.word	0xffffffff


	//   ....[43]....
        /*00e8*/ 	.word	0xffffffff


	//   ....[44]....
        /*00ec*/ 	.word	0xffffffff


	//   ....[45]....
        /*00f0*/ 	.word	0xffffffff


	//   ....[46]....
        /*00f4*/ 	.word	0xffffffff


	//   ....[47]....
        /*00f8*/ 	.word	0xffffffff


	//   ....[48]....
        /*00fc*/ 	.word	0xffffffff


	//   ....[49]....
        /*0100*/ 	.word	0xffffffff


	//----- nvinfo : EIATTR_COOP_GROUP_INSTR_OFFSETS
	.align		4
.L_3643:
        /*0104*/ 	.byte	0x04, 0x28
        /*0106*/ 	.short	(.L_3645 - .L_3644)


	//   ....[0]....
.L_3644:
        /*0108*/ 	.word	0x00000b00


	//   ....[1]....
        /*010c*/ 	.word	0x00000c50


	//   ....[2]....
        /*0110*/ 	.word	0x00000d70


	//   ....[3]....
        /*0114*/ 	.word	0x00001550


	//   ....[4]....
        /*0118*/ 	.word	0x000017b0


	//   ....[5]....
        /*011c*/ 	.word	0x00001ae0


	//   ....[6]....
        /*0120*/ 	.word	0x00001b00


	//   ....[7]....
        /*0124*/ 	.word	0x00001b10


	//   ....[8]....
        /*0128*/ 	.word	0x00001b20


	//   ....[9]....
        /*012c*/ 	.word	0x00001b50


	//   ....[10]....
        /*0130*/ 	.word	0x00001b80


	//   ....[11]....
        /*0134*/ 	.word	0x00001ba0


	//   ....[12]....
        /*0138*/ 	.word	0x00001bc0


	//   ....[13]....
        /*013c*/ 	.word	0x00001bf0


	//   ....[14]....
        /*0140*/ 	.word	0x00001c20


	//   ....[15]....
        /*0144*/ 	.word	0x00001c40


	//   ....[16]....
        /*0148*/ 	.word	0x00001c60


	//   ....[17]....
        /*014c*/ 	.word	0x00001c90


	//   ....[18]....
        /*0150*/ 	.word	0x00001cc0


	//   ....[19]....
        /*0154*/ 	.word	0x00001d00


	//   ....[20]....
        /*0158*/ 	.word	0x00001d40


	//   ....[21]....
        /*015c*/ 	.word	0x00001d90


	//   ....[22]....
        /*0160*/ 	.word	0x00001db0


	//   ....[23]....
        /*0164*/ 	.word	0x00001dc0


	//   ....[24]....
        /*0168*/ 	.word	0x00001df0


	//   ....[25]....
        /*016c*/ 	.word	0x00001e20


	//   ....[26]....
        /*0170*/ 	.word	0x00001e40


	//   ....[27]....
        /*0174*/ 	.word	0x00001e50


	//   ....[28]....
        /*0178*/ 	.word	0x00001e80


	//   ....[29]....
        /*017c*/ 	.word	0x00001e90


	//   ....[30]....
        /*0180*/ 	.word	0x00001ea0


	//   ....[31]....
        /*0184*/ 	.word	0x00001eb0


	//   ....[32]....
        /*0188*/ 	.word	0x00001ec0


	//   ....[33]....
        /*018c*/ 	.word	0x00002510


	//   ....[34]....
        /*0190*/ 	.word	0x00002620


	//   ....[35]....
        /*0194*/ 	.word	0x00002690


	//   ....[36]....
        /*0198*/ 	.word	0x000026d0


	//   ....[37]....
        /*019c*/ 	.word	0x00002730


	//   ....[38]....
        /*01a0*/ 	.word	0x00002910


	//   ....[39]....
        /*01a4*/ 	.word	0x00002c00


	//   ....[40]....
        /*01a8*/ 	.word	0x00002fb0


	//   ....[41]....
        /*01ac*/ 	.word	0x00003000


	//   ....[42]....
        /*01b0*/ 	.word	0x00003030


	//   ....[43]....
        /*01b4*/ 	.word	0x00003050


	//   ....[44]....
        /*01b8*/ 	.word	0x00003070


	//   ....[45]....
        /*01bc*/ 	.word	0x00003120


	//   ....[46]....
        /*01c0*/ 	.word	0x00003170


	//   ....[47]....
        /*01c4*/ 	.word	0x00003190


	//   ....[48]....
        /*01c8*/ 	.word	0x000031b0


	//   ....[49]....
        /*01cc*/ 	.word	0x000031d0


	//----- nvinfo : EIATTR_EXIT_INSTR_OFFSETS
	.align		4
.L_3645:
        /*01d0*/ 	.byte	0x04, 0x1c
        /*01d2*/ 	.short	(.L_3647 - .L_3646)


	//   ....[0]....
.L_3646:
        /*01d4*/ 	.word	0x00003290


	//   ....[1]....
        /*01d8*/ 	.word	0x000033d0


	//----- nvinfo : EIATTR_MAX_THREADS
	.align		4
.L_3647:
        /*01dc*/ 	.byte	0x04, 0x05
        /*01de*/ 	.short	(.L_3649 - .L_3648)
.L_3648:
        /*01e0*/ 	.word	0x00000020
        /*01e4*/ 	.word	0x00000001
        /*01e8*/ 	.word	0x00000001


	//----- nvinfo : EIATTR_CRS_STACK_SIZE
	.align		4
.L_3649:
        /*01ec*/ 	.byte	0x04, 0x1e
        /*01ee*/ 	.short	(.L_3651 - .L_3650)
.L_3650:
        /*01f0*/ 	.word	0x00000000
.L_3651:


//--------------------- .nv.info._Z25selective_scan_bwd_kernelI32Selective_Scan_bwd_kernel_traitsILi32ELi4ELb0ELb1ELb1ELb0ELb1EN3c104HalfEfEEv12SSMParamsBwd --------------------------
	.section	.nv.info._Z25selective_scan_bwd_kernelI32Selective_Scan_bwd_kernel_traitsILi32ELi4ELb0ELb1ELb1ELb0ELb1EN3c104HalfEfEEv12SSMParamsBwd,"",@"SHT_CUDA_INFO"
	.sectionflags	@""
	.align	4


	//----- nvinfo : EIATTR_CUDA_API_VERSION
	.align		4
        /*0000*/ 	.byte	0x04, 0x37
        /*0002*/ 	.short	(.L_3653 - .L_3652)
.L_3652:
        /*0004*/ 	.word	0x00000082


	//----- nvinfo : EIATTR_SW2861232_WAR
	.align		4
.L_3653:
        /*0008*/ 	.byte	0x01, 0x35
	.zero		2


	//----- nvinfo : EIATTR_PARAM_CBANK
	.align		4
        /*000c*/ 	.byte	0x04, 0x0a
        /*000e*/ 	.short	(.L_3655 - .L_3654)
	.align		4
.L_3654:
        /*0010*/ 	.word	index@(.nv.constant0._Z25selective_scan_bwd_kernelI32Selective_Scan_bwd_kernel_traitsILi32ELi4ELb0ELb1ELb1ELb0ELb1EN3c104HalfEfEEv12SSMParamsBwd)
        /*0014*/ 	.short	0x0160
        /*0016*/ 	.short	0x01f0


	//----- nvinfo : EIATTR_CBANK_PARAM_SIZE
	.align		4
.L_3655:
        /*0018*/ 	.byte	0x03, 0x19
        /*001a*/ 	.short	0x01f0


	//----- nvinfo : EIATTR_KPARAM_INFO
	.align		4
        /*001c*/ 	.byte	0x04, 0x17
        /*001e*/ 	.short	(.L_3657 - .L_3656)
.L_3656:
        /*0020*/ 	.word	0x00000000
        /*0024*/ 	.short	0x0000
        /*0026*/ 	.short	0x0000
        /*0028*/ 	.byte	0x00, 0xf0, 0xc1, 0x07


	//----- nvinfo : EIATTR_MAXREG_COUNT
	.align		4
.L_3657:
        /*002c*/ 	.byte	0x03, 0x1b
        /*002e*/ 	.short	0x00ff


	//----- nvinfo : EIATTR_NUM_BARRIERS
	.align		4
        /*0030*/ 	.byte	0x02, 0x4c
        /*0032*/ 	.byte	0x01
	.zero		1


	//----- nvinfo : EIATTR_MERCURY_ISA_VERSION
	.align		4
        /*0034*/ 	.byte	0x03, 0x5f
        /*0036*/ 	.short	0x0000


	//----- nvinfo : EIATTR_COOP_GROUP_MASK_REGIDS
	.align		4
        /*0038*/ 	.byte	0x04, 0x29
        /*003a*/ 	.short	(.L_3659 - .L_3658)


	//   ....[0]....
.L_3658:
        /*003c*/ 	.word	0xffffffff


	//   ....[1]....
        /*0040*/ 	.word	0xffffffff


	//   ....[2]....
        /*0044*/ 	.word	0xffffffff


	//   ....[3]....
        /*0048*/ 	.word	0xffffffff


	//   ....[4]....
        /*004c*/ 	.word	0xffffffff


	//   ....[5]....
        /*0050*/ 	.word	0xffffffff


	//   ....[6]....
        /*0054*/ 	.word	0xffffffff


	//   ....[7]....
        /*0058*/ 	.word	0xffffffff


	//   ....[8]....
        /*005c*/ 	.word	0xffffffff


	//   ....[9]....
        /*0060*/ 	.word	0xffffffff


	//   ....[10]....
        /*0064*/ 	.word	0xffffffff


	//   ....[11]....
        /*0068*/ 	.word	0xffffffff


	//   ....[12]....
        /*006c*/ 	.word	0xffffffff


	//   ....[13]....
        /*0070*/ 	.word	0xffffffff


	//   ....[14]....
        /*0074*/ 	.word	0xffffffff


	//   ....[15]....
        /*0078*/ 	.word	0xffffffff


	//   ....[16]....
        /*007c*/ 	.word	0xffffffff


	//   ....[17]....
        /*0080*/ 	.word	0xffffffff


	//   ....[18]....
        /*0084*/ 	.word	0xffffffff


	//   ....[19]....
        /*0088*/ 	.word	0xffffffff


	//   ....[20]....
        /*008c*/ 	.word	0xffffffff


	//   ....[21]....
        /*0090*/ 	.word	0xffffffff


	//   ....[22]....
        /*0094*/ 	.word	0xffffffff


	//   ....[23]....
        /*0098*/ 	.word	0xffffffff


	//   ....[24]....
        /*009c*/ 	.word	0xffffffff


	//   ....[25]....
        /*00a0*/ 	.word	0xffffffff


	//   ....[26]....
        /*00a4*/ 	.word	0xffffffff


	//   ....[27]....
        /*00a8*/ 	.word	0xffffffff


	//   ....[28]....
        /*00ac*/ 	.word	0xffffffff


	//   ....[29]....
        /*00b0*/ 	.word	0xffffffff


	//   ....[30]....
        /*00b4*/ 	.word	0xffffffff


	//   ....[31]....
        /*00b8*/ 	.word	0xffffffff


	//   ....[32]....
        /*00bc*/ 	.word	0xffffffff


	//   ....[33]....
        /*00c0*/ 	.word	0xffffffff


	//   ....[34]....
        /*00c4*/ 	.word	0xffffffff


	//   ....[35]....
        /*00c8*/ 	.word	0xffffffff


	//   ....[36]....
        /*00cc*/ 	.word	0xffffffff


	//   ....[37]....
        /*00d0*/ 	.word	0xffffffff


	//   ....[38]....
        /*00d4*/ 	.word	0xffffffff


	//   ....[39]....
        /*00d8*/ 	.word	0xffffffff


	//   ....[40]....
        /*00dc*/ 	.word	0xffffffff


	//   ....[41]....
        /*00e0*/ 	.word	0xffffffff


	//   ....[42]....
        /*00e4*/ 	.word	0xffffffff


	//   ....[43]....
        /*00e8*/ 	.word	0xffffffff


	//   ....[44]....
        /*00ec*/ 	.word	0xffffffff


	//   ....[45]....
        /*00f0*/ 	.word	0xffffffff


	//   ....[46]....
        /*00f4*/ 	.word	0xffffffff


	//   ....[47]....
        /*00f8*/ 	.word	0xffffffff


	//   ....[48]....
        /*00fc*/ 	.word	0xffffffff


	//   ....[49]....
        /*0100*/ 	.word	0xffffffff


	//   ....[50]....
        /*0104*/ 	.word	0xffffffff


	//   ....[51]....
        /*0108*/ 	.word	0xffffffff


	//   ....[52]....
        /*010c*/ 	.word	0xffffffff


	//   ....[53]....
        /*0110*/ 	.word	0xffffffff


	//----- nvinfo : EIATTR_COOP_GROUP_INSTR_OFFSETS
	.align		4
.L_3659:
        /*0114*/ 	.byte	0x04, 0x28
        /*0116*/ 	.short	(.L_3661 - .L_3660)


	//   ....[0]....
.L_3660:
        /*0118*/ 	.word	0x00000b00


	//   ....[1]....
        /*011c*/ 	.word	0x00000c50


	//   ....[2]....
        /*0120*/ 	.word	0x00000f00


	//   ....[3]....
        /*0124*/ 	.word	0x00001150


	//   ....[4]....
        /*0128*/ 	.word	0x00001390


	//   ....[5]....
        /*012c*/ 	.word	0x000015e0


	//   ....[6]....
        /*0130*/ 	.word	0x00001a20


	//   ....[7]....
        /*0134*/ 	.word	0x00002360


	//   ....[8]....
        /*0138*/ 	.word	0x000025d0


	//   ....[9]....
        /*013c*/ 	.word	0x000028d0


	//   ....[10]....
        /*0140*/ 	.word	0x00002900


	//   ....[11]....
        /*0144*/ 	.word	0x00002920


	//   ....[12]....
        /*0148*/ 	.word	0x00002930


	//   ....[13]....
        /*014c*/ 	.word	0x00002960


	//   ....[14]....
        /*0150*/ 	.word	0x00002990


	//   ....[15]....
        /*0154*/ 	.word	0x000029b0


	//   ....[16]....
        /*0158*/ 	.word	0x000029d0


	//   ....[17]....
        /*015c*/ 	.word	0x00002a00


	//   ....[18]....
        /*0160*/ 	.word	0x00002a30


	//   ....[19]....
        /*0164*/ 	.word	0x00002a50


	//   ....[20]....
        /*0168*/ 	.word	0x00002a70


	//   ....[21]....
        /*016c*/ 	.word	0x00002ac0


	//   ....[22]....
        /*0170*/ 	.word	0x00002af0


	//   ....[23]....
        /*0174*/ 	.word	0x00002b30


	//   ....[24]....
        /*0178*/ 	.word	0x00002b50


	//   ....[25]....
        /*017c*/ 	.word	0x00002ba0


	//   ....[26]....
        /*0180*/ 	.word	0x00002bc0


	//   ....[27]....
        /*0184*/ 	.word	0x00002bf0


	//   ....[28]....
        /*0188*/ 	.word	0x00002c00


	//   ....[29]....
        /*018c*/ 	.word	0x00002c20


	//   ....[30]....
        /*0190*/ 	.word	0x00002c50


	//   ....[31]....
        /*0194*/ 	.word	0x00002c70


	//   ....[32]....
        /*0198*/ 	.word	0x00002c80


	//   ....[33]....
        /*019c*/ 	.word	0x00002c90


	//   ....[34]....
        /*01a0*/ 	.word	0x00002ca0


	//   ....[35]....
        /*01a4*/ 	.word	0x00002cb0


	//   ....[36]....
        /*01a8*/ 	.word	0x00002cc0


	//   ....[37]....
        /*01ac*/ 	.word	0x00003310


	//   ....[38]....
        /*01b0*/ 	.word	0x00003420


	//   ....[39]....
        /*01b4*/ 	.word	0x000034a0


	//   ....[40]....
        /*01b8*/ 	.word	0x00003500


	//   ....[41]....
        /*01bc*/ 	.word	0x00003530


	//   ....[42]....
        /*01c0*/ 	.word	0x000036f0


	//   ....[43]....
        /*01c4*/ 	.word	0x000039f0


	//   ....[44]....
        /*01c8*/ 	.word	0x00003db0


	//   ....[45]....
        /*01cc*/ 	.word	0x00003e00


	//   ....[46]....
        /*01d0*/ 	.word	0x00003e30


	//   ....[47]....
        /*01d4*/ 	.word	0x00003e50


	//   ....[48]....
        /*01d8*/ 	.word	0x00003e70


	//   ....[49]....
        /*01dc*/ 	.word	0x00003f20


	//   ....[50]....
        /*01e0*/ 	.word	0x00003f70


	//   ....[51]....
        /*01e4*/ 	.word	0x00003f90


	//   ....[52]....
        /*01e8*/ 	.word	0x00003fb0


	//   ....[53]....
        /*01ec*/ 	.word	0x00003fd0


	//----- nvinfo : EIATTR_EXIT_INSTR_OFFSETS
	.align		4
.L_3661:
        /*01f0*/ 	.byte	0x04, 0x1c
        /*01f2*/ 	.short	(.L_3663 - .L_3662)


	//   ....[0]....
.L_3662:
        /*01f4*/ 	.word	0x00004090


	//   ....[1]....
        /*01f8*/ 	.word	0x000041d0


	//----- nvinfo : EIATTR_MAX_THREADS
	.align		4
.L_3663:
        /*01fc*/ 	.byte	0x04, 0x05
        /*01fe*/ 	.short	(.L_3665 - .L_3664)
.L_3664:
        /*0200*/ 	.word	0x00000020
        /*0204*/ 	.word	0x00000001
        /*0208*/ 	.word	0x00000001


	//----- nvinfo : EIATTR_CRS_STACK_SIZE
	.align		4
.L_3665:
        /*020c*/ 	.byte	0x04, 0x1e
        /*020e*/ 	.short	(.L_3667 - .L_3666)
.L_3666:
        /*0210*/ 	.word	0x00000000
.L_3667:


//--------------------- .nv.info._Z25selective_scan_bwd_kernelI32Selective_Scan_bwd_kernel_traitsILi32ELi4ELb0ELb1ELb1ELb1ELb0EN3c104HalfEfEEv12SSMParamsBwd --------------------------
	.section	.nv.info._Z25selective_scan_bwd_kernelI32Selective_Scan_bwd_kernel_traitsILi32ELi4ELb0ELb1ELb1ELb1ELb0EN3c104HalfEfEEv12SSMParamsBwd,"",@"SHT_CUDA_INFO"
	.sectionflags	@""
	.align	4


	//----- nvinfo : EIATTR_CUDA_API_VERSION
	.align		4
        /*0000*/ 	.byte	0x04, 0x37
        /*0002*/ 	.short	(.L_3669 - .L_3668)
.L_3668:
        /*0004*/ 	.word	0x00000082


	//----- nvinfo : EIATTR_SW2861232_WAR
	.align		4
.L_3669:
        /*0008*/ 	.byte	0x01, 0x35
	.zero		2


	//----- nvinfo : EIATTR_PARAM_CBANK
	.align		4
        /*000c*/ 	.byte	0x04, 0x0a
        /*000e*/ 	.short	(.L_3671 - .L_3670)
	.align		4
.L_3670:
        /*0010*/ 	.word	index@(.nv.constant0._Z25selective_scan_bwd_kernelI32Selective_Scan_bwd_kernel_traitsILi32ELi4ELb0ELb1ELb1ELb1ELb0EN3c104HalfEfEEv12SSMParamsBwd)
        /*0014*/ 	.short	0x0160
        /*0016*/ 	.short	0x01f0


	//----- nvinfo : EIATTR_CBANK_PARAM_SIZE
	.align		4
.L_3671:
        /*0018*/ 	.byte	0x03, 0x19
        /*001a*/ 	.short	0x01f0


	//----- nvinfo : EIATTR_KPARAM_INFO
	.align		4
        /*001c*/ 	.byte	0x04, 0x17
        /*001e*/ 	.short	(.L_3673 - .L_3672)
.L_3672:
        /*0020*/ 	.word	0x00000000
        /*0024*/ 	.short	0x0000
        /*0026*/ 	.short	0x0000
        /*0028*/ 	.byte	0x00, 0xf0, 0xc1, 0x07


	//----- nvinfo : EIATTR_MAXREG_COUNT
	.align		4
.L_3673:
        /*002c*/ 	.byte	0x03, 0x1b
        /*002e*/ 	.short	0x00ff


	//----- nvinfo : EIATTR_NUM_BARRIERS
	.align		4
        /*0030*/ 	.byte	0x02, 0x4c
        /*0032*/ 	.byte	0x01
	.zero		1


	//----- nvinfo : EIATTR_MERCURY_ISA_VERSION
	.align		4
        /*0034*/ 	.byte	0x03, 0x5f
        /*0036*/ 	.short	0x0000


	//----- nvinfo : EIATTR_COOP_GROUP_MASK_REGIDS
	.align		4
        /*0038*/ 	.byte	0x04, 0x29
        /*003a*/ 	.short	(.L_3675 - .L_3674)


	//   ....[0]....
.L_3674:
        /*003c*/ 	.word	0xffffffff


	//   ....[1]....
        /*0040*/ 	.word	0xffffffff


	//   ....[2]....
        /*0044*/ 	.word	0xffffffff


	//   ....[3]....
        /*0048*/ 	.word	0xffffffff


	//   ....[4]....
        /*004c*/ 	.word	0xffffffff


	//   ....[5]....
        /*0050*/ 	.word	0xffffffff


	//   ....[6]....
        /*0054*/ 	.word	0xffffffff


	//   ....[7]....
        /*0058*/ 	.word	0xffffffff


	//   ....[8]....
        /*005c*/ 	.word	0xffffffff


	//   ....[9]....
        /*0060*/ 	.word	0xffffffff


	//   ....[10]....
        /*0064*/ 	.word	0xffffffff


	//   ....[11]....
        /*0068*/ 	.word	0xffffffff


	//   ....[12]....
        /*006c*/ 	.word	0xffffffff


	//   ....[13]....
        /*0070*/ 	.word	0xffffffff


	//   ....[14]....
        /*0074*/ 	.word	0xffffffff


	//   ....[15]....
        /*0078*/ 	.word	0xffffffff


	//   ....[16]....
        /*007c*/ 	.word	0xffffffff


	//   ....[17]....
        /*0080*/ 	.word	0xffffffff


	//   ....[18]....
        /*0084*/ 	.word	0xffffffff


	//   ....[19]....
        /*0088*/ 	.word	0xffffffff


	//   ....[20]....
        /*008c*/ 	.word	0xffffffff


	//   ....[21]....
        /*0090*/ 	.word	0xffffffff


	//   ....[22]....
        /*0094*/ 	.word	0xffffffff


	//   ....[23]....
        /*0098*/ 	.word	0xffffffff


	//   ....[24]....
        /*009c*/ 	.word	0xffffffff


	//   ....[25]....
        /*00a0*/ 	.word	0xffffffff


	//   ....[26]....
        /*00a4*/ 	.word	0xffffffff


	//   ....[27]....
        /*00a8*/ 	.word	0xffffffff


	//   ....[28]....
        /*00ac*/ 	.word	0xffffffff


	//   ....[29]....
        /*00b0*/ 	.word	0xffffffff


	//   ....[30]....
        /*00b4*/ 	.word	0xffffffff


	//   ....[31]....
        /*00b8*/ 	.word	0xffffffff


	//   ....[32]....
        /*00bc*/ 	.word	0xffffffff


	//   ....[33]....
        /*00c0*/ 	.word	0xffffffff


	//   ....[34]....
        /*00c4*/ 	.word	0xffffffff


	//   ....[35]....
        /*00c8*/ 	.word	0xffffffff


	//   ....[36]....
        /*00cc*/ 	.word	0xffffffff


	//   ....[37]....
        /*00d0*/ 	.word	0xffffffff


	//   ....[38]....
        /*00d4*/ 	.word	0xffffffff


	//   ....[39]....
        /*00d8*/ 	.word	0xffffffff


	//   ....[40]....
        /*00dc*/ 	.word	0xffffffff


	//   ....[41]....
        /*00e0*/ 	.word	0xffffffff


	//   ....[42]....
        /*00e4*/ 	.word	0xffffffff


	//   ....[43]....
        /*00e8*/ 	.word	0xffffffff


	//   ....[44]....
        /*00ec*/ 	.word	0xffffffff


	//   ....[45]....
        /*00f0*/ 	.word	0xffffffff


	//   ....[46]....
        /*00f4*/ 	.word	0xffffffff


	//   ....[47]....
        /*00f8*/ 	.word	0xffffffff


	//   ....[48]....
        /*00fc*/ 	.word	0xffffffff


	//   ....[49]....
        /*0100*/ 	.word	0xffffffff


	//   ....[50]....
        /*0104*/ 	.word	0xffffffff


	//----- nvinfo : EIATTR_COOP_GROUP_INSTR_OFFSETS
	.align		4
.L_3675:
        /*0108*/ 	.byte	0x04, 0x28
        /*010a*/ 	.short	(.L_3677 - .L_3676)


	//   ....[0]....
.L_3676:
        /*010c*/ 	.word	0x00000b00


	//   ....[1]....
        /*0110*/ 	.word	0x00000c10


	//   ....[2]....
        /*0114*/ 	.word	0x00000dc0


	//   ....[3]....
        /*0118*/ 	.word	0x00001de0


	//   ....[4]....
        /*011c*/ 	.word	0x00002040


	//   ....[5]....
        /*0120*/ 	.word	0x00002340


	//   ....[6]....
        /*0124*/ 	.word	0x00002370


	//   ....[7]....
        /*0128*/ 	.word	0x000023a0


	//   ....[8]....
        /*012c*/ 	.word	0x000023b0


	//   ....[9]....
        /*0130*/ 	.word	0x000023e0


	//   ....[10]....
        /*0134*/ 	.word	0x00002400


	//   ....[11]....
        /*0138*/ 	.word	0x00002440


	//   ....[12]....
        /*013c*/ 	.word	0x00002450


	//   ....[13]....
        /*0140*/ 	.word	0x00002480


	//   ....[14]....
        /*0144*/ 	.word	0x000024a0


	//   ....[15]....
        /*0148*/ 	.word	0x000024d0


	//   ....[16]....
        /*014c*/ 	.word	0x000024f0


	//   ....[17]....
        /*0150*/ 	.word	0x00002540


	//   ....[18]....
        /*0154*/ 	.word	0x00002560


	//   ....[19]....
        /*0158*/ 	.word	0x000025a0


	//   ....[20]....
        /*015c*/ 	.word	0x000025d0


	//   ....[21]....
        /*0160*/ 	.word	0x00002620


	//   ....[22]....
        /*0164*/ 	.word	0x00002630


	//   ....[23]....
        /*0168*/ 	.word	0x00002660


	//   ....[24]....
        /*016c*/ 	.word	0x00002680


	//   ....[25]....
        /*0170*/ 	.word	0x000026b0


	//   ....[26]....
        /*0174*/ 	.word	0x000026c0


	//   ....[27]....
        /*0178*/ 	.word	0x000026e0


	//   ....[28]....
        /*017c*/ 	.word	0x00002710


	//   ....[29]....
        /*0180*/ 	.word	0x00002720


	//   ....[30]....
        /*0184*/ 	.word	0x00002730


	//   ....[31]....
        /*0188*/ 	.word	0x00002740


	//   ....[32]....
        /*018c*/ 	.word	0x00002750


	//   ....[33]....
        /*0190*/ 	.word	0x00002da0


	//   ....[34]....
        /*0194*/ 	.word	0x00002eb0


	//   ....[35]....
        /*0198*/ 	.word	0x00002f20


	//   ....[36]....
        /*019c*/ 	.word	0x00002f60


	//   ....[37]....
        /*01a0*/ 	.word	0x00002fc0


	//   ....[38]....
        /*01a4*/ 	.word	0x00003240


	//   ....[39]....
        /*01a8*/ 	.word	0x00003280


	//   ....[40]....
        /*01ac*/ 	.word	0x000037c0


	//   ....[41]....
        /*01b0*/ 	.word	0x00003b70


	//   ....[42]....
        /*01b4*/ 	.word	0x00003bc0


	//   ....[43]....
        /*01b8*/ 	.word	0x00003bf0


	//   ....[44]....
        /*01bc*/ 	.word	0x00003c10


	//   ....[45]....
        /*01c0*/ 	.word	0x00003c30


	//   ....[46]....
        /*01c4*/ 	.word	0x00003ce0


	//   ....[47]....
        /*01c8*/ 	.word	0x00003d30


	//   ....[48]....
        /*01cc*/ 	.word	0x00003d50


	//   ....[49]....
        /*01d0*/ 	.word	0x00003d70


	//   ....[50]....
        /*01d4*/ 	.word	0x00003d90


	//----- nvinfo : EIATTR_EXIT_INSTR_OFFSETS
	.align		4
.L_3677:
        /*01d8*/ 	.byte	0x04, 0x1c
        /*01da*/ 	.short	(.L_3679 - .L_3678)


	//   ....[0]....
.L_3678:
        /*01dc*/ 	.word	0x00003e50


	//   ....[1]....
        /*01e0*/ 	.word	0x00003f90


	//----- nvinfo : EIATTR_MAX_THREADS
	.align		4
.L_3679:
        /*01e4*/ 	.byte	0x04, 0x05
        /*01e6*/ 	.short	(.L_3681 - .L_3680)
.L_3680:
        /*01e8*/ 	.word	0x00000020
        /*01ec*/ 	.word	0x00000001
        /*01f0*/ 	.word	0x00000001


	//----- nvinfo : EIATTR_CRS_STACK_SIZE
	.align		4
.L_3681:
        /*01f4*/ 	.byte	0x04, 0x1e
        /*01f6*/ 	.short	(.L_3683 - .L_3682)
.L_3682:
        /*01f8*/ 	.word	0x00000000
.L_3683:


//--------------------- .nv.info._Z25selective_scan_bwd_kernelI32Selective_Scan_bwd_kernel_traitsILi32ELi4ELb0ELb1ELb1ELb1ELb1EN3c104HalfEfEEv12SSMParamsBwd --------------------------
	.section	.nv.info._Z25selective_scan_bwd_kernelI32Selective_Scan_bwd_kernel_traitsILi32ELi4ELb0ELb1ELb1ELb1ELb1EN3c104HalfEfEEv12SSMParamsBwd,"",@"SHT_CUDA_INFO"
	.sectionflags	@""
	.align	4


	//----- nvinfo : EIATTR_CUDA_API_VERSION
	.align		4
        /*0000*/ 	.byte	0x04, 0x37
        /*0002*/ 	.short	(.L_3685 - .L_3684)
.L_3684:
        /*0004*/ 	.word	0x00000082


	//----- nvinfo : EIATTR_SW2861232_WAR
	.align		4
.L_3685:
        /*0008*/ 	.byte	0x01, 0x35
	.zero		2


	//----- nvinfo : EIATTR_PARAM_CBANK
	.align		4
        /*000c*/ 	.byte	0x04, 0x0a
        /*000e*/ 	.short	(.L_3687 - .L_3686)
	.align		4
.L_3686:
        /*0010*/ 	.word	index@(.nv.constant0._Z25selective_scan_bwd_kernelI32Selective_Scan_bwd_kernel_traitsILi32ELi4ELb0ELb1ELb1ELb1ELb1EN3c104HalfEfEEv12SSMParamsBwd)
        /*0014*/ 	.short	0x0160
        /*0016*/ 	.short	0x01f0


	//----- nvinfo : EIATTR_CBANK_PARAM_SIZE
	.align		4
.L_3687:
        /*0018*/ 	.byte	0x03, 0x19
        /*001a*/ 	.short	0x01f0


	//----- nvinfo : EIATTR_KPARAM_INFO
	.align		4
        /*001c*/ 	.byte	0x04, 0x17
        /*001e*/ 	.short	(.L_3689 - .L_3688)
.L_3688:
        /*0020*/ 	.word	0x00000000
        /*0024*/ 	.short	0x0000
        /*0026*/ 	.short	0x0000
        /*0028*/ 	.byte	0x00, 0xf0, 0xc1, 0x07


	//----- nvinfo : EIATTR_MAXREG_COUNT
	.align		4
.L_3689:
        /*002c*/ 	.byte	0x03, 0x1b
        /*002e*/ 	.short	0x00ff


	//----- nvinfo : EIATTR_NUM_BARRIERS
	.align		4
        /*0030*/ 	.byte	0x02, 0x4c
        /*0032*/ 	.byte	0x01
	.zero		1


	//----- nvinfo : EIATTR_MERCURY_ISA_VERSION
	.align		4
        /*0034*/ 	.byte	0x03, 0x5f
        /*0036*/ 	.short	0x0000


	//----- nvinfo : EIATTR_COOP_GROUP_MASK_REGIDS
	.align		4
        /*0038*/ 	.byte	0x04, 0x29
        /*003a*/ 	.short	(.L_3691 - .L_3690)


	//   ....[0]....
.L_3690:
        /*003c*/ 	.word	0xffffffff


	//   ....[1]....
        /*0040*/ 	.word	0xffffffff


	//   ....[2]....
        /*0044*/ 	.word	0xffffffff


	//   ....[3]....
        /*0048*/ 	.word	0xffffffff


	//   ....[4]....
        /*004c*/ 	.word	0xffffffff


	//   ....[5]....
        /*0050*/ 	.word	0xffffffff


	//   ....[6]....
        /*0054*/ 	.word	0xffffffff


	//   ....[7]....
        /*0058*/ 	.word	0xffffffff


	//   ....[8]....
        /*005c*/ 	.word	0xffffffff


	//   ....[9]....
        /*0060*/ 	.word	0xffffffff


	//   ....[10]....
        /*0064*/ 	.word	0xffffffff


	//   ....[11]....
        /*0068*/ 	.word	0xffffffff


	//   ....[12]....
        /*006c*/ 	.word	0xffffffff


	//   ....[13]....
        /*0070*/ 	.word	0xffffffff


	//   ....[14]....
        /*0074*/ 	.word	0xffffffff


	//   ....[15]....
        /*0078*/ 	.word	0xffffffff


	//   ....[16]....
        /*007c*/ 	.word	0xffffffff


	//   ....[17]....
        /*0080*/ 	.word	0xffffffff


	//   ....[18]....
        /*0084*/ 	.word	0xffffffff


	//   ....[19]....
        /*0088*/ 	.word	0xffffffff


	//   ....[20]....
        /*008c*/ 	.word	0xffffffff


	//   ....[21]....
        /*0090*/ 	.word	0xffffffff


	//   ....[22]....
        /*0094*/ 	.word	0xffffffff


	//   ....[23]....
        /*0098*/ 	.word	0xffffffff


	//   ....[24]....
        /*009c*/ 	.word	0xffffffff


	//   ....[25]....
        /*00a0*/ 	.word	0xffffffff


	//   ....[26]....
        /*00a4*/ 	.word	0xffffffff


	//   ....[27]....
        /*00a8*/ 	.word	0xffffffff


	//   ....[28]....
        /*00ac*/ 	.word	0xffffffff


	//   ....[29]....
        /*00b0*/ 	.word	0xffffffff


	//   ....[30]....
        /*00b4*/ 	.word	0xffffffff


	//   ....[31]....
        /*00b8*/ 	.word	0xffffffff


	//   ....[32]....
        /*00bc*/ 	.word	0xffffffff


	//   ....[33]....
        /*00c0*/ 	.word	0xffffffff


	//   ....[34]....
        /*00c4*/ 	.word	0xffffffff


	//   ....[35]....
        /*00c8*/ 	.word	0xffffffff


	//   ....[36]....
        /*00cc*/ 	.word	0xffffffff


	//   ....[37]....
        /*00d0*/ 	.word	0xffffffff


	//   ....[38]....
        /*00d4*/ 	.word	0xffffffff


	//   ....[39]....
        /*00d8*/ 	.word	0xffffffff


	//   ....[40]....
        /*00dc*/ 	.word	0xffffffff


	//   ....[41]....
        /*00e0*/ 	.word	0xffffffff


	//   ....[42]....
        /*00e4*/ 	.word	0xffffffff


	//   ....[43]....
        /*00e8*/ 	.word	0xffffffff


	//   ....[44]....
        /*00ec*/ 	.word	0xffffffff


	//   ....[45]....
        /*00f0*/ 	.word	0xffffffff


	//   ....[46]....
        /*00f4*/ 	.word	0xffffffff


	//   ....[47]....
        /*00f8*/ 	.word	0xffffffff


	//   ....[48]....
        /*00fc*/ 	.word	0xffffffff


	//   ....[49]....
        /*0100*/ 	.word	0xffffffff


	//   ....[50]....
        /*0104*/ 	.word	0xffffffff


	//   ....[51]....
        /*0108*/ 	.word	0xffffffff


	//   ....[52]....
        /*010c*/ 	.word	0xffffffff


	//   ....[53]....
        /*0110*/ 	.word	0xffffffff


	//   ....[54]....
        /*0114*/ 	.word	0xffffffff


	//----- nvinfo : EIATTR_COOP_GROUP_INSTR_OFFSETS
	.align		4
.L_3691:
        /*0118*/ 	.byte	0x04, 0x28
        /*011a*/ 	.short	(.L_3693 - .L_3692)


	//   ....[0]....
.L_3692:
        /*011c*/ 	.word	0x00000b30


	//   ....[1]....
        /*0120*/ 	.word	0x00000c70


	//   ....[2]....
        /*0124*/ 	.word	0x00000f80


	//   ....[3]....
        /*0128*/ 	.word	0x00001ab0


	//   ....[4]....
        /*012c*/ 	.word	0x00001ce0


	//   ....[5]....
        /*0130*/ 	.word	0x00001f30


	//   ....[6]....
        /*0134*/ 	.word	0x00002300


	//   ....[7]....
        /*0138*/ 	.word	0x00002c60


	//   ....[8]....
        /*013c*/ 	.word	0x00002ed0


	//   ....[9]....
        /*0140*/ 	.word	0x000031d0


	//   ....[10]....
        /*0144*/ 	.word	0x00003200


	//   ....[11]....
        /*0148*/ 	.word	0x00003220


	//   ....[12]....
        /*014c*/ 	.word	0x00003230


	//   ....[13]....
        /*0150*/ 	.word	0x00003260


	//   ....[14]....
        /*0154*/ 	.word	0x00003290


	//   ....[15]....
        /*0158*/ 	.word	0x000032b0


	//   ....[16]....
        /*015c*/ 	.word	0x000032d0


	//   ....[17]....
        /*0160*/ 	.word	0x00003300


	//   ....[18]....
        /*0164*/ 	.word	0x00003330


	//   ....[19]....
        /*0168*/ 	.word	0x00003350


	//   ....[20]....
        /*016c*/ 	.word	0x00003370


	//   ....[21]....
        /*0170*/ 	.word	0x000033c0


	//   ....[22]....
        /*0174*/ 	.word	0x000033f0


	//   ....[23]....
        /*0178*/ 	.word	0x00003430


	//   ....[24]....
        /*017c*/ 	.word	0x00003450


	//   ....[25]....
        /*0180*/ 	.word	0x000034a0


	//   ....[26]....
        /*0184*/ 	.word	0x000034c0


	//   ....[27]....
        /*0188*/ 	.word	0x000034f0


	//   ....[28]....
        /*018c*/ 	.word	0x00003500


	//   ....[29]....
        /*0190*/ 	.word	0x00003520


	//   ....[30]....
        /*0194*/ 	.word	0x00003550


	//   ....[31]....
        /*0198*/ 	.word	0x00003570


	//   ....[32]....
        /*019c*/ 	.word	0x00003580


	//   ....[33]....
        /*01a0*/ 	.word	0x00003590


	//   ....[34]....
        /*01a4*/ 	.word	0x000035a0


	//   ....[35]....
        /*01a8*/ 	.word	0x000035b0


	//   ....[36]....
        /*01ac*/ 	.word	0x000035c0


	//   ....[37]....
        /*01b0*/ 	.word	0x00003c10


	//   ....[38]....
        /*01b4*/ 	.word	0x00003d20


	//   ....[39]....
        /*01b8*/ 	.word	0x00003da0


	//   ....[40]....
        /*01bc*/ 	.word	0x00003e00


	//   ....[41]....
        /*01c0*/ 	.word	0x00003e30


	//   ....[42]....
        /*01c4*/ 	.word	0x00004100


	//   ....[43]....
        /*01c8*/ 	.word	0x00004180


	//   ....[44]....
        /*01cc*/ 	.word	0x000046a0


	//   ....[45]....
        /*01d0*/ 	.word	0x00004a60


	//   ....[46]....
        /*01d4*/ 	.word	0x00004ab0


	//   ....[47]....
        /*01d8*/ 	.word	0x00004ae0


	//   ....[48]....
        /*01dc*/ 	.word	0x00004b00


	//   ....[49]....
        /*01e0*/ 	.word	0x00004b20


	//   ....[50]....
        /*01e4*/ 	.word	0x00004bd0


	//   ....[51]....
        /*01e8*/ 	.word	0x00004c20


	//   ....[52]....
        /*01ec*/ 	.word	0x00004c40


	//   ....[53]....
        /*01f0*/ 	.word	0x00004c60


	//   ....[54]....
        /*01f4*/ 	.word	0x00004c80


	//----- nvinfo : EIATTR_EXIT_INSTR_OFFSETS
	.align		4
.L_3693:
        /*01f8*/ 	.byte	0x04, 0x1c
        /*01fa*/ 	.short	(.L_3695 - .L_3694)


	//   ....[0]....
.L_3694:
        /*01fc*/ 	.word	0x00004d40


	//   ....[1]....
        /*0200*/ 	.word	0x00004e80


	//----- nvinfo : EIATTR_MAX_THREADS
	.align		4
.L_3695:
        /*0204*/ 	.byte	0x04, 0x05
        /*0206*/ 	.short	(.L_3697 - .L_3696)
.L_3696:
        /*0208*/ 	.word	0x00000020
        /*020c*/ 	.word	0x00000001
        /*0210*/ 	.word	0x00000001


	//----- nvinfo : EIATTR_CRS_STACK_SIZE
	.align		4
.L_3697:
        /*0214*/ 	.byte	0x04, 0x1e
        /*0216*/ 	.short	(.L_3699 - .L_3698)
.L_3698:
        /*0218*/ 	.word	0x00000000
.L_3699:


//--------------------- .nv.info._Z25selective_scan_bwd_kernelI32Selective_Scan_bwd_kernel_traitsILi32ELi4ELb1ELb0ELb0ELb0ELb0EN3c104HalfEfEEv12SSMParamsBwd --------------------------
	.section	.nv.info._Z25selective_scan_bwd_kernelI32Selective_Scan_bwd_kernel_traitsILi32ELi4ELb1ELb0ELb0ELb0ELb0EN3c104HalfEfEEv12SSMParamsBwd,"",@"SHT_CUDA_INFO"
	.sectionflags	@""
	.align	4


	//----- nvinfo : EIATTR_CUDA_API_VERSION
	.align		4
        /*0000*/ 	.byte	0x04, 0x37
        /*0002*/ 	.short	(.L_3701 - .L_3700)
.L_3700:
        /*0004*/ 	.word	0x00000082


	//----- nvinfo : EIATTR_SW2861232_WAR
	.align		4
.L_3701:
        /*0008*/ 	.byte	0x01, 0x35
	.zero		2


	//----- nvinfo : EIATTR_PARAM_CBANK
	.align		4
        /*000c*/ 	.byte	0x04, 0x0a
        /*000e*/ 	.short	(.L_3703 - .L_3702)
	.align		4
.L_3702:
        /*0010*/ 	.word	index@(.nv.constant0._Z25selective_scan_bwd_kernelI32Selective_Scan_bwd_kernel_traitsILi32ELi4ELb1ELb0ELb0ELb0ELb0EN3c104HalfEfEEv12SSMParamsBwd)
        /*0014*/ 	.short	0x0160
        /*0016*/ 	.short	0x01f0


	//----- nvinfo : EIATTR_CBANK_PARAM_SIZE
	.align		4
.L_3703:
        /*0018*/ 	.byte	0x03, 0x19
        /*001a*/ 	.short	0x01f0


	//----- nvinfo : EIATTR_KPARAM_INFO
	.align		4
        /*001c*/ 	.byte	0x04, 0x17
        /*001e*/ 	.short	(.L_3705 - .L_3704)
.L_3704:
        /*0020*/ 	.word	0x00000000
        /*0024*/ 	.short	0x0000
        /*0026*/ 	.short	0x0000
        /*0028*/ 	.byte	0x00, 0xf0, 0xc1, 0x07


	//----- nvinfo : EIATTR_MAXREG_COUNT
	.align		4
.L_3705:
        /*002c*/ 	.byte	0x03, 0x1b
        /*002e*/ 	.short	0x00ff


	//----- nvinfo : EIATTR_NUM_BARRIERS
	.align		4
        /*0030*/ 	.byte	0x02, 0x4c
        /*0032*/ 	.byte	0x01
	.zero		1


	//----- nvinfo : EIATTR_MERCURY_ISA_VERSION
	.align		4
        /*0034*/ 	.byte	0x03, 0x5f
        /*0036*/ 	.short	0x0000


	//----- nvinfo : EIATTR_COOP_GROUP_MASK_REGIDS
	.align		4
        /*0038*/ 	.byte	0x04, 0x29
        /*003a*/ 	.short	(.L_3707 - .L_3706)


	//   ....[0]....
.L_3706:
        /*003c*/ 	.word	0xffffffff


	//   ....[1]....
        /*0040*/ 	.word	0xffffffff


	//   ....[2]....
        /*0044*/ 	.word	0xffffffff


	//   ....[3]....
        /*0048*/ 	.word	0xffffffff


	//   ....[4]....
        /*004c*/ 	.word	0xffffffff


	//   ....[5]....
        /*0050*/ 	.word	0xffffffff


	//   ....[6]....
        /*0054*/ 	.word	0xffffffff


	//   ....[7]....
        /*0058*/ 	.word	0xffffffff


	//   ....[8]....
        /*005c*/ 	.word	0xffffffff


	//   ....[9]....
        /*0060*/ 	.word	0xffffffff


	//   ....[10]....
        /*0064*/ 	.word	0xffffffff


	//   ....[11]....
        /*0068*/ 	.word	0xffffffff


	//   ....[12]....
        /*006c*/ 	.word	0xffffffff


	//   ....[13]....
        /*0070*/ 	.word	0xffffffff


	//   ....[14]....
        /*0074*/ 	.word	0xffffffff


	//   ....[15]....
        /*0078*/ 	.word	0xffffffff


	//   ....[16]....
        /*007c*/ 	.word	0xffffffff


	//   ....[17]....
        /*0080*/ 	.word	0xffffffff


	//   ....[18]....
        /*0084*/ 	.word	0xffffffff


	//   ....[19]....
        /*0088*/ 	.word	0xffffffff


	//   ....[20]....
        /*008c*/ 	.word	0xffffffff


	//   ....[21]....
        /*0090*/ 	.word	0xffffffff


	//   ....[22]....
        /*0094*/ 	.word	0xffffffff


	//   ....[23]....
        /*0098*/ 	.word	0xffffffff


	//   ....[24]....
        /*009c*/ 	.word	0xffffffff


	//   ....[25]....
        /*00a0*/ 	.word	0xffffffff


	//   ....[26]....
        /*00a4*/ 	.word	0xffffffff


	//   ....[27]....
        /*00a8*/ 	.word	0xffffffff


	//   ....[28]....
        /*00ac*/ 	.word	0xffffffff


	//   ....[29]....
        /*00b0*/ 	.word	0xffffffff


	//   ....[30]....
        /*00b4*/ 	.word	0xffffffff


	//   ....[31]....
        /*00b8*/ 	.word	0xffffffff


	//   ....[32]....
        /*00bc*/ 	.word	0xffffffff


	//   ....[33]....
        /*00c0*/ 	.word	0xffffffff


	//   ....[34]....
        /*00c4*/ 	.word	0xffffffff


	//   ....[35]....
        /*00c8*/ 	.word	0xffffffff


	//   ....[36]....
        /*00cc*/ 	.word	0xffffffff


	//   ....[37]....
        /*00d0*/ 	.word	0xffffffff


	//   ....[38]....
        /*00d4*/ 	.word	0xffffffff


	//   ....[39]....
        /*00d8*/ 	.word	0xffffffff


	//   ....[40]....
        /*00dc*/ 	.word	0xffffffff


	//   ....[41]....
        /*00e0*/ 	.word	0xffffffff


	//   ....[42]....
        /*00e4*/ 	.word	0xffffffff


	//   ....[43]....
        /*00e8*/ 	.word	0xffffffff


	//   ....[44]....
        /*00ec*/ 	.word	0xffffffff


	//   ....[45]....
        /*00f0*/ 	.word	0xffffffff


	//   ....[46]....
        /*00f4*/ 	.word	0xffffffff


	//   ....[47]....
        /*00f8*/ 	.word	0xffffffff


	//   ....[48]....
        /*00fc*/ 	.word	0xffffffff


	//   ....[49]....
        /*0100*/ 	.word	0xffffffff


	//   ....[50]....
        /*0104*/ 	.word	0xffffffff


	//   ....[51]....
        /*0108*/ 	.word	0xffffffff


	//   ....[52]....
        /*010c*/ 	.word	0xffffffff


	//----- nvinfo : EIATTR_COOP_GROUP_INSTR_OFFSETS
	.align		4
.L_3707:
        /*0110*/ 	.byte	0x04, 0x28
        /*0112*/ 	.short	(.L_3709 - .L_3708)


	//   ....[0]....
.L_3708:
        /*0114*/ 	.word	0x00000610


	//   ....[1]....
        /*0118*/ 	.word	0x00000680


	//   ....[2]....
        /*011c*/ 	.word	0x00000730


	//   ....[3]....
        /*0120*/ 	.word	0x00000f70


	//   ....[4]....
        /*0124*/ 	.word	0x00000fa0


	//   ....[5]....
        /*0128*/ 	.word	0x00000fb0


	//   ....[6]....
        /*012c*/ 	.word	0x00000fc0


	//   ....[7]....
        /*0130*/ 	.word	0x00000ff0


	//   ....[8]....
        /*0134*/ 	.word	0x00001020


	//   ....[9]....
        /*0138*/ 	.word	0x00001040


	//   ....[10]....
        /*013c*/ 	.word	0x00001060


	//   ....[11]....
        /*0140*/ 	.word	0x00001090


	//   ....[12]....
        /*0144*/ 	.word	0x000010c0


	//   ....[13]....
        /*0148*/ 	.word	0x000010e0


	//   ....[14]....
        /*014c*/ 	.word	0x00001100


	//   ....[15]....
        /*0150*/ 	.word	0x00001130


	//   ....[16]....
        /*0154*/ 	.word	0x00001160


	//   ....[17]....
        /*0158*/ 	.word	0x000011a0


	//   ....[18]....
        /*015c*/ 	.word	0x000011d0


	//   ....[19]....
        /*0160*/ 	.word	0x00001220


	//   ....[20]....
        /*0164*/ 	.word	0x00001240


	//   ....[21]....
        /*0168*/ 	.word	0x00001260


	//   ....[22]....
        /*016c*/ 	.word	0x00001280


	//   ....[23]....
        /*0170*/ 	.word	0x000012b0


	//   ....[24]....
        /*0174*/ 	.word	0x000012d0


	//   ....[25]....
        /*0178*/ 	.word	0x000012f0


	//   ....[26]....
        /*017c*/ 	.word	0x00001310


	//   ....[27]....
        /*0180*/ 	.word	0x00001320


	//   ....[28]....
        /*0184*/ 	.word	0x00001330


	//   ....[29]....
        /*0188*/ 	.word	0x00001340


	//   ....[30]....
        /*018c*/ 	.word	0x00001350


	//   ....[31]....
        /*0190*/ 	.word	0x00001530


	//   ....[32]....
        /*0194*/ 	.word	0x00001560


	//   ....[33]....
        /*0198*/ 	.word	0x00001650


	//   ....[34]....
        /*019c*/ 	.word	0x00001680


	//   ....[35]....
        /*01a0*/ 	.word	0x00001720


	//   ....[36]....
        /*01a4*/ 	.word	0x00001740


	//   ....[37]....
        /*01a8*/ 	.word	0x00001770


	//   ....[38]....
        /*01ac*/ 	.word	0x00001790


	//   ....[39]....
        /*01b0*/ 	.word	0x000017c0


	//   ....[40]....
        /*01b4*/ 	.word	0x000017e0


	//   ....[41]....
        /*01b8*/ 	.word	0x00001bc0


	//   ....[42]....
        /*01bc*/ 	.word	0x00001e00


	//   ....[43]....
        /*01c0*/ 	.word	0x00001ea0


	//   ....[44]....
        /*01c4*/ 	.word	0x00001ef0


	//   ....[45]....
        /*01c8*/ 	.word	0x00001f20


	//   ....[46]....
        /*01cc*/ 	.word	0x00001f40


	//   ....[47]....
        /*01d0*/ 	.word	0x00001f60


	//   ....[48]....
        /*01d4*/ 	.word	0x00002010


	//   ....[49]....
        /*01d8*/ 	.word	0x00002060


	//   ....[50]....
        /*01dc*/ 	.word	0x00002080


	//   ....[51]....
        /*01e0*/ 	.word	0x000020a0


	//   ....[52]....
        /*01e4*/ 	.word	0x000020c0


	//----- nvinfo : EIATTR_EXIT_INSTR_OFFSETS
	.align		4
.L_3709:
        /*01e8*/ 	.byte	0x04, 0x1c
        /*01ea*/ 	.short	(.L_3711 - .L_3710)


	//   ....[0]....
.L_3710:
        /*01ec*/ 	.word	0x00002180


	//   ....[1]....
        /*01f0*/ 	.word	0x00002590


	//----- nvinfo : EIATTR_MAX_THREADS
	.align		4
.L_3711:
        /*01f4*/ 	.byte	0x04, 0x05
        /*01f6*/ 	.short	(.L_3713 - .L_3712)
.L_3712:
        /*01f8*/ 	.word	0x00000020
        /*01fc*/ 	.word	0x00000001
        /*0200*/ 	.word	0x00000001


	//----- nvinfo : EIATTR_CRS_STACK_SIZE
	.align		4
.L_3713:
        /*0204*/ 	.byte	0x04, 0x1e
        /*0206*/ 	.short	(.L_3715 - .L_3714)
.L_3714:
        /*0208*/ 	.word	0x00000000
.L_3715:


//--------------------- .nv.info._Z25selective_scan_bwd_kernelI32Selective_Scan_bwd_kernel_traitsILi32ELi4ELb1ELb0ELb0ELb0ELb1EN3c104HalfEfEEv12SSMParamsBwd --------------------------
	.section	.nv.info._Z25selective_scan_bwd_kernelI32Selective_Scan_bwd_kernel_traitsILi32ELi4ELb1ELb0ELb0ELb0ELb1EN3c104HalfEfEEv12SSMParamsBwd,"",@"SHT_CUDA_INFO"
	.sectionflags	@""
	.align	4


	//----- nvinfo : EIATTR_CUDA_API_VERSION
	.align		4
        /*0000*/ 	.byte	0x04, 0x37
        /*0002*/ 	.short	(.L_3717 - .L_3716)
.L_3716:
        /*0004*/ 	.word	0x00000082


	//----- nvinfo : EIATTR_SW2861232_WAR
	.align		4
.L_3717:
        /*0008*/ 	.byte	0x01, 0x35
	.zero		2


	//----- nvinfo : EIATTR_PARAM_CBANK
	.align		4
        /*000c*/ 	.byte	0x04, 0x0a
        /*000e*/ 	.short	(.L_3719 - .L_3718)
	.align		4
.L_3718:
        /*0010*/ 	.word	index@(.nv.constant0._Z25selective_scan_bwd_kernelI32Selective_Scan_bwd_kernel_traitsILi32ELi4ELb1ELb0ELb0ELb0ELb1EN3c104HalfEfEEv12SSMParamsBwd)
        /*0014*/ 	.short	0x0160
        /*0016*/ 	.short	0x01f0


	//----- nvinfo : EIATTR_CBANK_PARAM_SIZE
	.align		4
.L_3719:
        /*0018*/ 	.byte	0x03, 0x19
        /*001a*/ 	.short	0x01f0


	//----- nvinfo : EIATTR_KPARAM_INFO
	.align		4
        /*001c*/ 	.byte	0x04, 0x17
        /*001e*/ 	.short	(.L_3721 - .L_3720)
.L_3720:
        /*0020*/ 	.word	0x00000000
        /*0024*/ 	.short	0x0000
        /*0026*/ 	.short	0x0000
        /*0028*/ 	.byte	0x00, 0xf0, 0xc1, 0x07


	//----- nvinfo : EIATTR_MAXREG_COUNT
	.align		4
.L_3721:
        /*002c*/ 	.byte	0x03, 0x1b
        /*002e*/ 	.short	0x00ff


	//----- nvinfo : EIATTR_NUM_BARRIERS
	.align		4
        /*0030*/ 	.byte	0x02, 0x4c
        /*0032*/ 	.byte	0x01
	.zero		1


	//----- nvinfo : EIATTR_MERCURY_ISA_VERSION
	.align		4
        /*0034*/ 	.byte	0x03, 0x5f
        /*0036*/ 	.short	0x0000


	//----- nvinfo : EIATTR_COOP_GROUP_MASK_REGIDS
	.align		4
        /*0038*/ 	.byte	0x04, 0x29
        /*003a*/ 	.short	(.L_3723 - .L_3722)


	//   ....[0]....
.L_3722:
        /*003c*/ 	.word	0xffffffff


	//   ....[1]....
        /*0040*/ 	.word	0xffffffff


	//   ....[2]....
        /*0044*/ 	.word	0xffffffff


	//   ....[3]....
        /*0048*/ 	.word	0xffffffff


	//   ....[4]....
        /*004c*/ 	.word	0xffffffff


	//   ....[5]....
        /*0050*/ 	.word	0xffffffff


	//   ....[6]....
        /*0054*/ 	.word	0xffffffff


	//   ....[7]....
        /*0058*/ 	.word	0xffffffff


	//   ....[8]....
        /*005c*/ 	.word	0xffffffff


	//   ....[9]....
        /*0060*/ 	.word	0xffffffff


	//   ....[10]....
        /*0064*/ 	.word	0xffffffff


	//   ....[11]....
        /*0068*/ 	.word	0xffffffff


	//   ....[12]....
        /*006c*/ 	.word	0xffffffff


	//   ....[13]....
        /*0070*/ 	.word	0xffffffff


	//   ....[14]....
        /*0074*/ 	.word	0xffffffff


	//   ....[15]....
        /*0078*/ 	.word	0xffffffff


	//   ....[16]....
        /*007c*/ 	.word	0xffffffff


	//   ....[17]....
        /*0080*/ 	.word	0xffffffff


	//   ....[18]....
        /*0084*/ 	.word	0xffffffff


	//   ....[19]....
        /*0088*/ 	.word	0xffffffff


	//   ....[20]....
        /*008c*/ 	.word	0xffffffff


	//   ....[21]....
        /*0090*/ 	.word	0xffffffff


	//   ....[22]....
        /*0094*/ 	.word	0xffffffff


	//   ....[23]....
        /*0098*/ 	.word	0xffffffff


	//   ....[24]....
        /*009c*/ 	.word	0xffffffff


	//   ....[25]....
        /*00a0*/ 	.word	0xffffffff


	//   ....[26]....
        /*00a4*/ 	.word	0xffffffff


	//   ....[27]....
        /*00a8*/ 	.word	0xffffffff


	//   ....[28]....
        /*00ac*/ 	.word	0xffffffff


	//   ....[29]....
        /*00b0*/ 	.word	0xffffffff


	//   ....[30]....
        /*00b4*/ 	.word	0xffffffff


	//   ....[31]....
        /*00b8*/ 	.word	0xffffffff


	//   ....[32]....
        /*00bc*/ 	.word	0xffffffff


	//   ....[33]....
        /*00c0*/ 	.word	0xffffffff


	//   ....[34]....
        /*00c4*/ 	.word	0xffffffff


	//   ....[35]....
        /*00c8*/ 	.word	0xffffffff


	//   ....[36]....
        /*00cc*/ 	.word	0xffffffff


	//   ....[37]....
        /*00d0*/ 	.word	0xffffffff


	//   ....[38]....
        /*00d4*/ 	.word	0xffffffff


	//   ....[39]....
        /*00d8*/ 	.word	0xffffffff


	//   ....[40]....
        /*00dc*/ 	.word	0xffffffff


	//   ....[41]....
        /*00e0*/ 	.word	0xffffffff


	//   ....[42]....
        /*00e4*/ 	.word	0xffffffff


	//   ....[43]....
        /*00e8*/ 	.word	0xffffffff


	//   ....[44]....
        /*00ec*/ 	.word	0xffffffff


	//   ....[45]....
        /*00f0*/ 	.word	0xffffffff


	//   ....[46]....
        /*00f4*/ 	.word	0xffffffff


	//   ....[47]....
        /*00f8*/ 	.word	0xffffffff


	//   ....[48]....
        /*00fc*/ 	.word	0xffffffff


	//   ....[49]....
        /*0100*/ 	.word	0xffffffff


	//   ....[50]....
        /*0104*/ 	.word	0xffffffff


	//   ....[51]....
        /*0108*/ 	.word	0xffffffff


	//   ....[52]....
        /*010c*/ 	.word	0xffffffff


	//   ....[53]....
        /*0110*/ 	.word	0xffffffff


	//   ....[54]....
        /*0114*/ 	.word	0xffffffff


	//   ....[55]....
        /*0118*/ 	.word	0xffffffff


	//   ....[56]....
        /*011c*/ 	.word	0xffffffff


	//----- nvinfo : EIATTR_COOP_GROUP_INSTR_OFFSETS
	.align		4
.L_3723:
        /*0120*/ 	.byte	0x04, 0x28
        /*0122*/ 	.short	(.L_3725 - .L_3724)


	//   ....[0]....
.L_3724:
        /*0124*/ 	.word	0x00000600


	//   ....[1]....
        /*0128*/ 	.word	0x00000670


	//   ....[2]....
        /*012c*/ 	.word	0x000007a0


	//   ....[3]....
        /*0130*/ 	.word	0x000008b0


	//   ....[4]....
        /*0134*/ 	.word	0x00000a70


	//   ....[5]....
        /*0138*/ 	.word	0x00000e50


	//   ....[6]....
        /*013c*/ 	.word	0x000010d0


	//   ....[7]....
        /*0140*/ 	.word	0x00001900


	//   ....[8]....
        /*0144*/ 	.word	0x00001930


	//   ....[9]....
        /*0148*/ 	.word	0x00001940


	//   ....[10]....
        /*014c*/ 	.word	0x00001950


	//   ....[11]....
        /*0150*/ 	.word	0x00001980


	//   ....[12]....
        /*0154*/ 	.word	0x000019b0


	//   ....[13]....
        /*0158*/ 	.word	0x000019d0


	//   ....[14]....
        /*015c*/ 	.word	0x000019f0


	//   ....[15]....
        /*0160*/ 	.word	0x00001a20


	//   ....[16]....
        /*0164*/ 	.word	0x00001a50


	//   ....[17]....
        /*0168*/ 	.word	0x00001a70


	//   ....[18]....
        /*016c*/ 	.word	0x00001a90


	//   ....[19]....
        /*0170*/ 	.word	0x00001ac0


	//   ....[20]....
        /*0174*/ 	.word	0x00001af0


	//   ....[21]....
        /*0178*/ 	.word	0x00001b30


	//   ....[22]....
        /*017c*/ 	.word	0x00001b60


	//   ....[23]....
        /*0180*/ 	.word	0x00001bb0


	//   ....[24]....
        /*0184*/ 	.word	0x00001bd0


	//   ....[25]....
        /*0188*/ 	.word	0x00001bf0


	//   ....[26]....
        /*018c*/ 	.word	0x00001c10


	//   ....[27]....
        /*0190*/ 	.word	0x00001c40


	//   ....[28]....
        /*0194*/ 	.word	0x00001c60


	//   ....[29]....
        /*0198*/ 	.word	0x00001c80


	//   ....[30]....
        /*019c*/ 	.word	0x00001ca0


	//   ....[31]....
        /*01a0*/ 	.word	0x00001cb0


	//   ....[32]....
        /*01a4*/ 	.word	0x00001cc0


	//   ....[33]....
        /*01a8*/ 	.word	0x00001cd0


	//   ....[34]....
        /*01ac*/ 	.word	0x00001ce0


	//   ....[35]....
        /*01b0*/ 	.word	0x00001ed0


	//   ....[36]....
        /*01b4*/ 	.word	0x00001f00


	//   ....[37]....
        /*01b8*/ 	.word	0x00001ff0


	//   ....[38]....
        /*01bc*/ 	.word	0x00002020


	//   ....[39]....
        /*01c0*/ 	.word	0x00002070


	//   ....[40]....
        /*01c4*/ 	.word	0x00002090


	//   ....[41]....
        /*01c8*/ 	.word	0x000020c0


	//   ....[42]....
        /*01cc*/ 	.word	0x000020e0


	//   ....[43]....
        /*01d0*/ 	.word	0x00002110


	//   ....[44]....
        /*01d4*/ 	.word	0x00002130


	//   ....[45]....
        /*01d8*/ 	.word	0x00002550


	//   ....[46]....
        /*01dc*/ 	.word	0x00002750


	//   ....[47]....
        /*01e0*/ 	.word	0x00002810


	//   ....[48]....
        /*01e4*/ 	.word	0x00002860


	//   ....[49]....
        /*01e8*/ 	.word	0x00002890


	//   ....[50]....
        /*01ec*/ 	.word	0x000028b0


	//   ....[51]....
        /*01f0*/ 	.word	0x000028d0


	//   ....[52]....
        /*01f4*/ 	.word	0x00002980


	//   ....[53]....
        /*01f8*/ 	.word	0x000029d0


	//   ....[54]....
        /*01fc*/ 	.word	0x000029f0


	//   ....[55]....
        /*0200*/ 	.word	0x00002a10


	//   ....[56]....
        /*0204*/ 	.word	0x00002a30


	//----- nvinfo : EIATTR_EXIT_INSTR_OFFSETS
	.align		4
.L_3725:
        /*0208*/ 	.byte	0x04, 0x1c
        /*020a*/ 	.short	(.L_3727 - .L_3726)


	//   ....[0]....
.L_3726:
        /*020c*/ 	.word	0x00002af0


	//   ....[1]....
        /*0210*/ 	.word	0x00002fa0


	//----- nvinfo : EIATTR_MAX_THREADS
	.align		4
.L_3727:
        /*0214*/ 	.byte	0x04, 0x05
        /*0216*/ 	.short	(.L_3729 - .L_3728)
.L_3728:
        /*0218*/ 	.word	0x00000020
        /*021c*/ 	.word	0x00000001
        /*0220*/ 	.word	0x00000001


	//----- nvinfo : EIATTR_CRS_STACK_SIZE
	.align		4
.L_3729:
        /*0224*/ 	.byte	0x04, 0x1e
        /*0226*/ 	.short	(.L_3731 - .L_3730)
.L_3730:
        /*0228*/ 	.word	0x00000000
.L_3731:


//--------------------- .nv.info._Z25selective_scan_bwd_kernelI32Selective_Scan_bwd_kernel_traitsILi32ELi4ELb1ELb0ELb0ELb1ELb0EN3c104HalfEfEEv12SSMParamsBwd --------------------------
	.section	.nv.info._Z25selective_scan_bwd_kernelI32Selective_Scan_bwd_kernel_traitsILi32ELi4ELb1ELb0ELb0ELb1ELb0EN3c104HalfEfEEv12SSMParamsBwd,"",@"SHT_CUDA_INFO"
	.sectionflags	@""
	.align	4


	//----- nvinfo : EIATTR_CUDA_API_VERSION
	.align		4
        /*0000*/ 	.byte	0x04, 0x37
        /*0002*/ 	.short	(.L_3733 - .L_3732)
.L_3732:
        /*0004*/ 	.word	0x00000082


	//----- nvinfo : EIATTR_SW2861232_WAR
	.align		4
.L_3733:
        /*0008*/ 	.byte	0x01, 0x35
	.zero		2


	//----- nvinfo : EIATTR_PARAM_CBANK
	.align		4
        /*000c*/ 	.byte	0x04, 0x0a
        /*000e*/ 	.short	(.L_3735 - .L_3734)
	.align		4
.L_3734:
        /*0010*/ 	.word	index@(.nv.constant0._Z25selective_scan_bwd_kernelI32Selective_Scan_bwd_kernel_traitsILi32ELi4ELb1ELb0ELb0ELb1ELb0EN3c104HalfEfEEv12SSMParamsBwd)
        /*0014*/ 	.short	0x0160
        /*0016*/ 	.short	0x01f0


	//----- nvinfo : EIATTR_CBANK_PARAM_SIZE
	.align		4
.L_3735:
        /*0018*/ 	.byte	0x03, 0x19
        /*001a*/ 	.short	0x01f0


	//----- nvinfo : EIATTR_KPARAM_INFO
	.align		4
        /*001c*/ 	.byte	0x04, 0x17
        /*001e*/ 	.short	(.L_3737 - .L_3736)
.L_3736:
        /*0020*/ 	.word	0x00000000
        /*0024*/ 	.short	0x0000
        /*0026*/ 	.short	0x0000
        /*0028*/ 	.byte	0x00, 0xf0, 0xc1, 0x07


	//----- nvinfo : EIATTR_MAXREG_COUNT
	.align		4
.L_3737:
        /*002c*/ 	.byte	0x03, 0x1b
        /*002e*/ 	.short	0x00ff


	//----- nvinfo : EIATTR_NUM_BARRIERS
	.align		4
        /*0030*/ 	.byte	0x02, 0x4c
        /*0032*/ 	.byte	0x01
	.zero		1


	//----- nvinfo : EIATTR_MERCURY_ISA_VERSION
	.align		4
        /*0034*/ 	.byte	0x03, 0x5f
        /*0036*/ 	.short	0x0000


	//----- nvinfo : EIATTR_COOP_GROUP_MASK_REGIDS
	.align		4
        /*0038*/ 	.byte	0x04, 0x29
        /*003a*/ 	.short	(.L_3739 - .L_3738)


	//   ....[0]....
.L_3738:
        /*003c*/ 	.word	0xffffffff


	//   ....[1]....
        /*0040*/ 	.word	0xffffffff


	//   ....[2]....
        /*0044*/ 	.word	0xffffffff


	//   ....[3]....
        /*0048*/ 	.word	0xffffffff


	//   ....[4]....
        /*004c*/ 	.word	0xffffffff


	//   ....[5]....
        /*0050*/ 	.word	0xffffffff


	//   ....[6]....
        /*0054*/ 	.word	0xffffffff


	//   ....[7]....
        /*0058*/ 	.word	0xffffffff


	//   ....[8]....
        /*005c*/ 	.word	0xffffffff


	//   ....[9]....
        /*0060*/ 	.word	0xffffffff


	//   ....[10]....
        /*0064*/ 	.word	0xffffffff


	//   ....[11]....
        /*0068*/ 	.word	0xffffffff


	//   ....[12]....
        /*006c*/ 	.word	0xffffffff


	//   ....[13]....
        /*0070*/ 	.word	0xffffffff


	//   ....[14]....
        /*0074*/ 	.word	0xffffffff


	//   ....[15]....
        /*0078*/ 	.word	0xffffffff


	//   ....[16]....
        /*007c*/ 	.word	0xffffffff


	//   ....[17]....
        /*0080*/ 	.word	0xffffffff


	//   ....[18]....
        /*0084*/ 	.word	0xffffffff


	//   ....[19]....
        /*0088*/ 	.word	0xffffffff


	//   ....[20]....
        /*008c*/ 	.word	0xffffffff


	//   ....[21]....
        /*0090*/ 	.word	0xffffffff


	//   ....[22]....
        /*0094*/ 	.word	0xffffffff


	//   ....[23]....
        /*0098*/ 	.word	0xffffffff


	//   ....[24]....
        /*009c*/ 	.word	0xffffffff


	//   ....[25]....
        /*00a0*/ 	.word	0xffffffff


	//   ....[26]....
        /*00a4*/ 	.word	0xffffffff


	//   ....[27]....
        /*00a8*/ 	.word	0xffffffff


	//   ....[28]....
        /*00ac*/ 	.word	0xffffffff


	//   ....[29]....
        /*00b0*/ 	.word	0xffffffff


	//   ....[30]....
        /*00b4*/ 	.word	0xffffffff


	//   ....[31]....
        /*00b8*/ 	.word	0xffffffff


	//   ....[32]....
        /*00bc*/ 	.word	0xffffffff


	//   ....[33]....
        /*00c0*/ 	.word	0xffffffff


	//   ....[34]....
        /*00c4*/ 	.word	0xffffffff


	//   ....[35]....
        /*00c8*/ 	.word	0xffffffff


	//   ....[36]....
        /*00cc*/ 	.word	0xffffffff


	//   ....[37]....
        /*00d0*/ 	.word	0xffffffff


	//   ....[38]....
        /*00d4*/ 	.word	0xffffffff


	//   ....[39]....
        /*00d8*/ 	.word	0xffffffff


	//   ....[40]....
        /*00dc*/ 	.word	0xffffffff


	//   ....[41]....
        /*00e0*/ 	.word	0xffffffff


	//   ....[42]....
        /*00e4*/ 	.word	0xffffffff


	//   ....[43]....
        /*00e8*/ 	.word	0xffffffff


	//   ....[44]....
        /*00ec*/ 	.word	0xffffffff


	//   ....[45]....
        /*00f0*/ 	.word	0xffffffff


	//   ....[46]....
        /*00f4*/ 	.word	0xffffffff


	//   ....[47]....
        /*00f8*/ 	.word	0xffffffff


	//   ....[48]....
        /*00fc*/ 	.word	0xffffffff


	//   ....[49]....
        /*0100*/ 	.word	0xffffffff


	//   ....[50]....
        /*0104*/ 	.word	0xffffffff


	//   ....[51]....
        /*0108*/ 	.word	0xffffffff


	//   ....[52]....
        /*010c*/ 	.word	0xffffffff


	//   ....[53]....
        /*0110*/ 	.word	0xffffffff


	//----- nvinfo : EIATTR_COOP_GROUP_INSTR_OFFSETS
	.align		4
.L_3739:
        /*0114*/ 	.byte	0x04, 0x28
        /*0116*/ 	.short	(.L_3741 - .L_3740)


	//   ....[0]....
.L_3740:
        /*0118*/ 	.word	0x000006c0


	//   ....[1]....
        /*011c*/ 	.word	0x00000730


	//   ....[2]....
        /*0120*/ 	.word	0x00000870


	//   ....[3]....
        /*0124*/ 	.word	0x00001860


	//   ....[4]....
        /*0128*/ 	.word	0x00001890


	//   ....[5]....
        /*012c*/ 	.word	0x000018a0


	//   ....[6]....
        /*0130*/ 	.word	0x000018b0


	//   ....[7]....
        /*0134*/ 	.word	0x000018e0


	//   ....[8]....
        /*0138*/ 	.word	0x00001910


	//   ....[9]....
        /*013c*/ 	.word	0x00001930


	//   ....[10]....
        /*0140*/ 	.word	0x00001950


	//   ....[11]....
        /*0144*/ 	.word	0x00001980


	//   ....[12]....
        /*0148*/ 	.word	0x000019b0


	//   ....[13]....
        /*014c*/ 	.word	0x000019d0


	//   ....[14]....
        /*0150*/ 	.word	0x000019f0


	//   ....[15]....
        /*0154*/ 	.word	0x00001a20


	//   ....[16]....
        /*0158*/ 	.word	0x00001a50


	//   ....[17]....
        /*015c*/ 	.word	0x00001a90


	//   ....[18]....
        /*0160*/ 	.word	0x00001ac0


	//   ....[19]....
        /*0164*/ 	.word	0x00001b10


	//   ....[20]....
        /*0168*/ 	.word	0x00001b30


	//   ....[21]....
        /*016c*/ 	.word	0x00001b50


	//   ....[22]....
        /*0170*/ 	.word	0x00001b70


	//   ....[23]....
        /*0174*/ 	.word	0x00001ba0


	//   ....[24]....
        /*0178*/ 	.word	0x00001bc0


	//   ....[25]....
        /*017c*/ 	.word	0x00001be0


	//   ....[26]....
        /*0180*/ 	.word	0x00001c00


	//   ....[27]....
        /*0184*/ 	.word	0x00001c10


	//   ....[28]....
        /*0188*/ 	.word	0x00001c20


	//   ....[29]....
        /*018c*/ 	.word	0x00001c30


	//   ....[30]....
        /*0190*/ 	.word	0x00001c40


	//   ....[31]....
        /*0194*/ 	.word	0x00001e20


	//   ....[32]....
        /*0198*/ 	.word	0x00001e50


	//   ....[33]....
        /*019c*/ 	.word	0x00001f10


	//   ....[34]....
        /*01a0*/ 	.word	0x00001f30


	//   ....[35]....
        /*01a4*/ 	.word	0x00001f60


	//   ....[36]....
        /*01a8*/ 	.word	0x00001f80


	//   ....[37]....
        /*01ac*/ 	.word	0x00001fb0


	//   ....[38]....
        /*01b0*/ 	.word	0x00001fd0


	//   ....[39]....
        /*01b4*/ 	.word	0x00002000


	//   ....[40]....
        /*01b8*/ 	.word	0x00002020


	//   ....[41]....
        /*01bc*/ 	.word	0x000023c0


	//   ....[42]....
        /*01c0*/ 	.word	0x00002640


	//   ....[43]....
        /*01c4*/ 	.word	0x00002950


	//   ....[44]....
        /*01c8*/ 	.word	0x00002a40


	//   ....[45]....
        /*01cc*/ 	.word	0x00002a90


	//   ....[46]....
        /*01d0*/ 	.word	0x00002ac0


	//   ....[47]....
        /*01d4*/ 	.word	0x00002ae0


	//   ....[48]....
        /*01d8*/ 	.word	0x00002b00


	//   ....[49]....
        /*01dc*/ 	.word	0x00002bb0


	//   ....[50]....
        /*01e0*/ 	.word	0x00002c00


	//   ....[51]....
        /*01e4*/ 	.word	0x00002c20


	//   ....[52]....
        /*01e8*/ 	.word	0x00002c40


	//   ....[53]....
        /*01ec*/ 	.word	0x00002c60


	//----- nvinfo : EIATTR_EXIT_INSTR_OFFSETS
	.align		4
.L_3741:
        /*01f0*/ 	.byte	0x04, 0x1c
        /*01f2*/ 	.short	(.L_3743 - .L_3742)


	//   ....[0]....
.L_3742:
        /*01f4*/ 	.word	0x00002d20


	//   ....[1]....
        /*01f8*/ 	.word	0x00003180


	//----- nvinfo : EIATTR_MAX_THREADS
	.align		4
.L_3743:
        /*01fc*/ 	.byte	0x04, 0x05
        /*01fe*/ 	.short	(.L_3745 - .L_3744)
.L_3744:
        /*0200*/ 	.word	0x00000020
        /*0204*/ 	.word	0x00000001
        /*0208*/ 	.word	0x00000001


	//----- nvinfo : EIATTR_CRS_STACK_SIZE
	.align		4
.L_3745:
        /*020c*/ 	.byte	0x04, 0x1e
        /*020e*/ 	.short	(.L_3747 - .L_3746)
.L_3746:
        /*0210*/ 	.word	0x00000000
.L_3747:


//--------------------- .nv.info._Z25selective_scan_bwd_kernelI32Selective_Scan_bwd_kernel_traitsILi32ELi4ELb1ELb0ELb0ELb1ELb1EN3c104HalfEfEEv12SSMParamsBwd --------------------------
	.section	.nv.info._Z25selective_scan_bwd_kernelI32Selective_Scan_bwd_kernel_traitsILi32ELi4ELb1ELb0ELb0ELb1ELb1EN3c104HalfEfEEv12SSMParamsBwd,"",@"SHT_CUDA_INFO"
	.sectionflags	@""
	.align	4


	//----- nvinfo : EIATTR_CUDA_API_VERSION
	.align		4
        /*0000*/ 	.byte	0x04, 0x37
        /*0002*/ 	.short	(.L_3749 - .L_3748)
.L_3748:
        /*0004*/ 	.word	0x00000082


	//----- nvinfo : EIATTR_SW2861232_WAR
	.align		4
.L_3749:
        /*0008*/ 	.byte	0x01, 0x35
	.zero		2


	//----- nvinfo : EIATTR_PARAM_CBANK
	.align		4
        /*000c*/ 	.byte	0x04, 0x0a
        /*000e*/ 	.short	(.L_3751 - .L_3750)
	.align		4
.L_3750:
        /*0010*/ 	.word	index@(.nv.constant0._Z25selective_scan_bwd_kernelI32Selective_Scan_bwd_kernel_traitsILi32ELi4ELb1ELb0ELb0ELb1ELb1EN3c104HalfEfEEv12SSMParamsBwd)
        /*0014*/ 	.short	0x0160
        /*0016*/ 	.short	0x01f0


	//----- nvinfo : EIATTR_CBANK_PARAM_SIZE
	.align		4
.L_3751:
        /*0018*/ 	.byte	0x03, 0x19
        /*001a*/ 	.short	0x01f0


	//----- nvinfo : EIATTR_KPARAM_INFO
	.align		4
        /*001c*/ 	.byte	0x04, 0x17
        /*001e*/ 	.short	(.L_3753 - .L_3752)
.L_3752:
        /*0020*/ 	.word	0x00000000
        /*0024*/ 	.short	0x0000
        /*0026*/ 	.short	0x0000
        /*0028*/ 	.byte	0x00, 0xf0, 0xc1, 0x07


	//----- nvinfo : EIATTR_MAXREG_COUNT
	.align		4
.L_3753:
        /*002c*/ 	.byte	0x03, 0x1b
        /*002e*/ 	.short	0x00ff


	//----- nvinfo : EIATTR_NUM_BARRIERS
	.align		4
        /*0030*/ 	.byte	0x02, 0x4c
        /*0032*/ 	.byte	0x01
	.zero		1


	//----- nvinfo : EIATTR_MERCURY_ISA_VERSION
	.align		4
        /*0034*/ 	.byte	0x03, 0x5f
        /*0036*/ 	.short	0x0000


	//----- nvinfo : EIATTR_COOP_GROUP_MASK_REGIDS
	.align		4
        /*0038*/ 	.byte	0x04, 0x29
        /*003a*/ 	.short	(.L_3755 - .L_3754)


	//   ....[0]....
.L_3754:
        /*003c*/ 	.word	0xffffffff


	//   ....[1]....
        /*0040*/ 	.word	0xffffffff


	//   ....[2]....
        /*0044*/ 	.word	0xffffffff


	//   ....[3]....
        /*0048*/ 	.word	0xffffffff


	//   ....[4]....
        /*004c*/ 	.word	0xffffffff


	//   ....[5]....
        /*0050*/ 	.word	0xffffffff


	//   ....[6]....
        /*0054*/ 	.word	0xffffffff


	//   ....[7]....
        /*0058*/ 	.word	0xffffffff


	//   ....[8]....
        /*005c*/ 	.word	0xffffffff


	//   ....[9]....
        /*0060*/ 	.word	0xffffffff


	//   ....[10]....
        /*0064*/ 	.word	0xffffffff


	//   ....[11]....
        /*0068*/ 	.word	0xffffffff


	//   ....[12]....
        /*006c*/ 	.word	0xffffffff


	//   ....[13]....
        /*0070*/ 	.word	0xffffffff


	//   ....[14]....
        /*0074*/ 	.word	0xffffffff


	//   ....[15]....
        /*0078*/ 	.word	0xffffffff


	//   ....[16]....
        /*007c*/ 	.word	0xffffffff


	//   ....[17]....
        /*0080*/ 	.word	0xffffffff


	//   ....[18]....
        /*0084*/ 	.word	0xffffffff


	//   ....[19]....
        /*0088*/ 	.word	0xffffffff


	//   ....[20]....
        /*008c*/ 	.word	0xffffffff


	//   ....[21]....
        /*0090*/ 	.word	0xffffffff


	//   ....[22]....
        /*0094*/ 	.word	0xffffffff


	//   ....[23]....
        /*0098*/ 	.word	0xffffffff


	//   ....[24]....
        /*009c*/ 	.word	0xffffffff


	//   ....[25]....
        /*00a0*/ 	.word	0xffffffff


	//   ....[26]....
        /*00a4*/ 	.word	0xffffffff


	//   ....[27]....
        /*00a8*/ 	.word	0xffffffff


	//   ....[28]....
        /*00ac*/ 	.word	0xffffffff


	//   ....[29]....
        /*00b0*/ 	.word	0xffffffff


	//   ....[30]....
        /*00b4*/ 	.word	0xffffffff


	//   ....[31]....
        /*00b8*/ 	.word	0xffffffff


	//   ....[32]....
        /*00bc*/ 	.word	0xffffffff


	//   ....[33]....
        /*00c0*/ 	.word	0xffffffff


	//   ....[34]....
        /*00c4*/ 	.word	0xffffffff


	//   ....[35]....
        /*00c8*/ 	.word	0xffffffff


	//   ....[36]....
        /*00cc*/ 	.word	0xffffffff


	//   ....[37]....
        /*00d0*/ 	.word	0xffffffff


	//   ....[38]....
        /*00d4*/ 	.word	0xffffffff


	//   ....[39]....
        /*00d8*/ 	.word	0xffffffff


	//   ....[40]....
        /*00dc*/ 	.word	0xffffffff


	//   ....[41]....
        /*00e0*/ 	.word	0xffffffff


	//   ....[42]....
        /*00e4*/ 	.word	0xffffffff


	//   ....[43]....
        /*00e8*/ 	.word	0xffffffff


	//   ....[44]....
        /*00ec*/ 	.word	0xffffffff


	//   ....[45]....
        /*00f0*/ 	.word	0xffffffff


	//   ....[46]....
        /*00f4*/ 	.word	0xffffffff


	//   ....[47]....
        /*00f8*/ 	.word	0xffffffff


	//   ....[48]....
        /*00fc*/ 	.word	0xffffffff


	//   ....[49]....
        /*0100*/ 	.word	0xffffffff


	//   ....[50]....
        /*0104*/ 	.word	0xffffffff


	//   ....[51]....
        /*0108*/ 	.word	0xffffffff


	//   ....[52]....
        /*010c*/ 	.word	0xffffffff


	//   ....[53]....
        /*0110*/ 	.word	0xffffffff


	//   ....[54]....
        /*0114*/ 	.word	0xffffffff


	//   ....[55]....
        /*0118*/ 	.word	0xffffffff


	//   ....[56]....
        /*011c*/ 	.word	0xffffffff


	//   ....[57]....
        /*0120*/ 	.word	0xffffffff


	//----- nvinfo : EIATTR_COOP_GROUP_INSTR_OFFSETS
	.align		4
.L_3755:
        /*0124*/ 	.byte	0x04, 0x28
        /*0126*/ 	.short	(.L_3757 - .L_3756)


	//   ....[0]....
.L_3756:
        /*0128*/ 	.word	0x00000690


	//   ....[1]....
        /*012c*/ 	.word	0x00000700


	//   ....[2]....
        /*0130*/ 	.word	0x000008b0


	//   ....[3]....
        /*0134*/ 	.word	0x000012b0


	//   ....[4]....
        /*0138*/ 	.word	0x00001500


	//   ....[5]....
        /*013c*/ 	.word	0x00001820


	//   ....[6]....
        /*0140*/ 	.word	0x00001a40


	//   ....[7]....
        /*0144*/ 	.word	0x000021b0


	//   ....[8]....
        /*0148*/ 	.word	0x000021e0


	//   ....[9]....
        /*014c*/ 	.word	0x00002200


	//   ....[10]....
        /*0150*/ 	.word	0x00002210


	//   ....[11]....
        /*0154*/ 	.word	0x00002240


	//   ....[12]....
        /*0158*/ 	.word	0x00002270


	//   ....[13]....
        /*015c*/ 	.word	0x00002290


	//   ....[14]....
        /*0160*/ 	.word	0x000022b0


	//   ....[15]....
        /*0164*/ 	.word	0x000022e0


	//   ....[16]....
        /*0168*/ 	.word	0x00002310


	//   ....[17]....
        /*016c*/ 	.word	0x00002330


	//   ....[18]....
        /*0170*/ 	.word	0x00002350


	//   ....[19]....
        /*0174*/ 	.word	0x00002380


	//   ....[20]....
        /*0178*/ 	.word	0x000023b0


	//   ....[21]....
        /*017c*/ 	.word	0x000023f0


	//   ....[22]....
        /*0180*/ 	.word	0x00002420


	//   ....[23]....
        /*0184*/ 	.word	0x00002470


	//   ....[24]....
        /*0188*/ 	.word	0x00002490


	//   ....[25]....
        /*018c*/ 	.word	0x000024b0


	//   ....[26]....
        /*0190*/ 	.word	0x000024d0


	//   ....[27]....
        /*0194*/ 	.word	0x00002500


	//   ....[28]....
        /*0198*/ 	.word	0x00002520


	//   ....[29]....
        /*019c*/ 	.word	0x00002550


	//   ....[30]....
        /*01a0*/ 	.word	0x00002560


	//   ....[31]....
        /*01a4*/ 	.word	0x00002570


	//   ....[32]....
        /*01a8*/ 	.word	0x00002580


	//   ....[33]....
        /*01ac*/ 	.word	0x00002590


	//   ....[34]....
        /*01b0*/ 	.word	0x000025a0


	//   ....[35]....
        /*01b4*/ 	.word	0x00002780


	//   ....[36]....
        /*01b8*/ 	.word	0x000027b0


	//   ....[37]....
        /*01bc*/ 	.word	0x000028a0


	//   ....[38]....
        /*01c0*/ 	.word	0x000028d0


	//   ....[39]....
        /*01c4*/ 	.word	0x00002900


	//   ....[40]....
        /*01c8*/ 	.word	0x00002920


	//   ....[41]....
        /*01cc*/ 	.word	0x00002950


	//   ....[42]....
        /*01d0*/ 	.word	0x00002970


	//   ....[43]....
        /*01d4*/ 	.word	0x000029a0


	//   ....[44]....
        /*01d8*/ 	.word	0x000029c0


	//   ....[45]....
        /*01dc*/ 	.word	0x00002d30


	//   ....[46]....
        /*01e0*/ 	.word	0x00002ee0


	//   ....[47]....
        /*01e4*/ 	.word	0x00003290


	//   ....[48]....
        /*01e8*/ 	.word	0x00003370


	//   ....[49]....
        /*01ec*/ 	.word	0x000033c0


	//   ....[50]....
        /*01f0*/ 	.word	0x000033f0


	//   ....[51]....
        /*01f4*/ 	.word	0x00003410


	//   ....[52]....
        /*01f8*/ 	.word	0x00003430


	//   ....[53]....
        /*01fc*/ 	.word	0x000034e0


	//   ....[54]....
        /*0200*/ 	.word	0x00003530


	//   ....[55]....
        /*0204*/ 	.word	0x00003550


	//   ....[56]....
        /*0208*/ 	.word	0x00003570


	//   ....[57]....
        /*020c*/ 	.word	0x00003590


	//----- nvinfo : EIATTR_EXIT_INSTR_OFFSETS
	.align		4
.L_3757:
        /*0210*/ 	.byte	0x04, 0x1c
        /*0212*/ 	.short	(.L_3759 - .L_3758)


	//   ....[0]....
.L_3758:
        /*0214*/ 	.word	0x00003650


	//   ....[1]....
        /*0218*/ 	.word	0x00003ab0


	//----- nvinfo : EIATTR_MAX_THREADS
	.align		4
.L_3759:
        /*021c*/ 	.byte	0x04, 0x05
        /*021e*/ 	.short	(.L_3761 - .L_3760)
.L_3760:
        /*0220*/ 	.word	0x00000020
        /*0224*/ 	.word	0x00000001
        /*0228*/ 	.word	0x00000001


	//----- nvinfo : EIATTR_CRS_STACK_SIZE
	.align		4
.L_3761:
        /*022c*/ 	.byte	0x04, 0x1e
        /*022e*/ 	.short	(.L_3763 - .L_3762)
.L_3762:
        /*0230*/ 	.word	0x00000000
.L_3763:


//--------------------- .nv.info._Z25selective_scan_bwd_kernelI32Selective_Scan_bwd_kernel_traitsILi32ELi4ELb1ELb0ELb1ELb0ELb0EN3c104HalfEfEEv12SSMParamsBwd --------------------------
	.section	.nv.info._Z25selective_scan_bwd_kernelI32Selective_Scan_bwd_kernel_traitsILi32ELi4ELb1ELb0ELb1ELb0ELb0EN3c104HalfEfEEv12SSMParamsBwd,"",@"SHT_CUDA_INFO"
	.sectionflags	@""
	.align	4


	//----- nvinfo : EIATTR_CUDA_API_VERSION
	.align		4
        /*0000*/ 	.byte	0x04, 0x37
        /*0002*/ 	.short	(.L_3765 - .L_3764)
.L_3764:
        /*0004*/ 	.word	0x00000082


	//----- nvinfo : EIATTR_SW2861232_WAR
	.align		4
.L_3765:
        /*0008*/ 	.byte	0x01, 0x35
	.zero		2


	//----- nvinfo : EIATTR_PARAM_CBANK
	.align		4
        /*000c*/ 	.byte	0x04, 0x0a
        /*000e*/ 	.short	(.L_3767 - .L_3766)
	.align		4
.L_3766:
        /*0010*/ 	.word	index@(.nv.constant0._Z25selective_scan_bwd_kernelI32Selective_Scan_bwd_kernel_traitsILi32ELi4ELb1ELb0ELb1ELb0ELb0EN3c104HalfEfEEv12SSMParamsBwd)
        /*0014*/ 	.short	0x0160
        /*0016*/ 	.short	0x01f0


	//----- nvinfo : EIATTR_CBANK_PARAM_SIZE
	.align		4
.L_3767:
        /*0018*/ 	.byte	0x03, 0x19
        /*001a*/ 	.short	0x01f0


	//----- nvinfo : EIATTR_KPARAM_INFO
	.align		4
        /*001c*/ 	.byte	0x04, 0x17
        /*001e*/ 	.short	(.L_3769 - .L_3768)
.L_3768:
        /*0020*/ 	.word	0x00000000
        /*0024*/ 	.short	0x0000
        /*0026*/ 	.short	0x0000
        /*0028*/ 	.byte	0x00, 0xf0, 0xc1, 0x07


	//----- nvinfo : EIATTR_MAXREG_COUNT
	.align		4
.L_3769:
        /*002c*/ 	.byte	0x03, 0x1b
        /*002e*/ 	.short	0x00ff


	//----- nvinfo : EIATTR_NUM_BARRIERS
	.align		4
        /*0030*/ 	.byte	0x02, 0x4c
        /*0032*/ 	.byte	0x01
	.zero		1


	//----- nvinfo : EIATTR_MERCURY_ISA_VERSION
	.align		4
        /*0034*/ 	.byte	0x03, 0x5f
        /*0036*/ 	.short	0x0000


	//----- nvinfo : EIATTR_COOP_GROUP_MASK_REGIDS
	.align		4
        /*0038*/ 	.byte	0x04, 0x29
        /*003a*/ 	.short	(.L_3771 - .L_3770)


	//   ....[0]....
.L_3770:
        /*003c*/ 	.word	0xffffffff


	//   ....[1]....
        /*0040*/ 	.word	0xffffffff


	//   ....[2]....
        /*0044*/ 	.word	0xffffffff


	//   ....[3]....
        /*0048*/ 	.word	0xffffffff


	//   ....[4]....
        /*004c*/ 	.word	0xffffffff


	//   ....[5]....
        /*0050*/ 	.word	0xffffffff


	//   ....[6]....
        /*0054*/ 	.word	0xffffffff


	//   ....[7]....
        /*0058*/ 	.word	0xffffffff


	//   ....[8]....
        /*005c*/ 	.word	0xffffffff


	//   ....[9]....
        /*0060*/ 	.word	0xffffffff


	//   ....[10]....
        /*0064*/ 	.word	0xffffffff


	//   ....[11]....
        /*0068*/ 	.word	0xffffffff


	//   ....[12]....
        /*006c*/ 	.word	0xffffffff


	//   ....[13]....
        /*0070*/ 	.word	0xffffffff


	//   ....[14]....
        /*0074*/ 	.word	0xffffffff


	//   ....[15]....
        /*0078*/ 	.word	0xffffffff


	//   ....[16]....
        /*007c*/ 	.word	0xffffffff


	//   ....[17]....
        /*0080*/ 	.word	0xffffffff


	//   ....[18]....
        /*0084*/ 	.word	0xffffffff


	//   ....[19]....
        /*0088*/ 	.word	0xffffffff


	//   ....[20]....
        /*008c*/ 	.word	0xffffffff


	//   ....[21]....
        /*0090*/ 	.word	0xffffffff


	//   ....[22]....
        /*0094*/ 	.word	0xffffffff


	//   ....[23]....
        /*0098*/ 	.word	0xffffffff


	//   ....[24]....
        /*009c*/ 	.word	0xffffffff


	//   ....[25]....
        /*00a0*/ 	.word	0xffffffff


	//   ....[26]....
        /*00a4*/ 	.word	0xffffffff


	//   ....[27]....
        /*00a8*/ 	.word	0xffffffff


	//   ....[28]....
        /*00ac*/ 	.word	0xffffffff


	//   ....[29]....
        /*00b0*/ 	.word	0xffffffff


	//   ....[30]....
        /*00b4*/ 	.word	0xffffffff


	//   ....[31]....
        /*00b8*/ 	.word	0xffffffff


	//   ....[32]....
        /*00bc*/ 	.word	0xffffffff


	//   ....[33]....
        /*00c0*/ 	.word	0xffffffff


	//   ....[34]....
        /*00c4*/ 	.word	0xffffffff


	//   ....[35]....
        /*00c8*/ 	.word	0xffffffff


	//   ....[36]....
        /*00cc*/ 	.word	0xffffffff


	//   ....[37]....
        /*00d0*/ 	.word	0xffffffff


	//   ....[38]....
        /*00d4*/ 	.word	0xffffffff


	//   ....[39]....
        /*00d8*/ 	.word	0xffffffff


	//   ....[40]....
        /*00dc*/ 	.word	0xffffffff


	//   ....[41]....
        /*00e0*/ 	.word	0xffffffff


	//   ....[42]....
        /*00e4*/ 	.word	0xffffffff


	//   ....[43]....
        /*00e8*/ 	.word	0xffffffff


	//   ....[44]....
        /*00ec*/ 	.word	0xffffffff


	//   ....[45]....
        /*00f0*/ 	.word	0xffffffff


	//   ....[46]....
        /*00f4*/ 	.word	0xffffffff


	//   ....[47]....
        /*00f8*/ 	.word	0xffffffff


	//   ....[48]....
        /*00fc*/ 	.word	0xffffffff


	//   ....[49]....
        /*0100*/ 	.word	0xffffffff


	//   ....[50]....
        /*0104*/ 	.word	0xffffffff


	//   ....[51]....
        /*0108*/ 	.word	0xffffffff


	//   ....[52]....
        /*010c*/ 	.word	0xffffffff


	//   ....[53]....
        /*0110*/ 	.word	0xffffffff


	//----- nvinfo : EIATTR_COOP_GROUP_INSTR_OFFSETS
	.align		4
.L_3771:
        /*0114*/ 	.byte	0x04, 0x28
        /*0116*/ 	.short	(.L_3773 - .L_3772)


	//   ....[0]....
.L_3772:
        /*0118*/ 	.word	0x00000970


	//   ....[1]....
        /*011c*/ 	.word	0x000009e0


	//   ....[2]....
        /*0120*/ 	.word	0x00000aa0


	//   ....[3]....
        /*0124*/ 	.word	0x000011c0


	//   ....[4]....
        /*0128*/ 	.word	0x000014e0


	//   ....[5]....
        /*012c*/ 	.word	0x00001520


	//   ....[6]....
        /*0130*/ 	.word	0x00001540


	//   ....[7]....
        /*0134*/ 	.word	0x00001560


	//   ....[8]....
        /*0138*/ 	.word	0x000015b0


	//   ....[9]....
        /*013c*/ 	.word	0x000015d0


	//   ....[10]....
        /*0140*/ 	.word	0x000015f0


	//   ....[11]....
        /*0144*/ 	.word	0x00001600


	//   ....[12]....
        /*0148*/ 	.word	0x00001630


	//   ....[13]....
        /*014c*/ 	.word	0x00001660


	//   ....[14]....
        /*0150*/ 	.word	0x00001680


	//   ....[15]....
        /*0154*/ 	.word	0x000016a0


	//   ....[16]....
        /*0158*/ 	.word	0x00001710


	//   ....[17]....
        /*015c*/ 	.word	0x00001740


	//   ....[18]....
        /*0160*/ 	.word	0x00001770


	//   ....[19]....
        /*0164*/ 	.word	0x00001780


	//   ....[20]....
        /*0168*/ 	.word	0x000017f0


	//   ....[21]....
        /*016c*/ 	.word	0x00001810


	//   ....[22]....
        /*0170*/ 	.word	0x00001830


	//   ....[23]....
        /*0174*/ 	.word	0x00001840


	//   ....[24]....
        /*0178*/ 	.word	0x00001860


	//   ....[25]....
        /*017c*/ 	.word	0x00001890


	//   ....[26]....
        /*0180*/ 	.word	0x000018b0


	//   ....[27]....
        /*0184*/ 	.word	0x000018e0


	//   ....[28]....
        /*0188*/ 	.word	0x000018f0


	//   ....[29]....
        /*018c*/ 	.word	0x00001900


	//   ....[30]....
        /*0190*/ 	.word	0x00001910


	//   ....[31]....
        /*0194*/ 	.word	0x00001920


	//   ....[32]....
        /*0198*/ 	.word	0x00001e50


	//   ....[33]....
        /*019c*/ 	.word	0x00001e90


	//   ....[34]....
        /*01a0*/ 	.word	0x00001f40


	//   ....[35]....
        /*01a4*/ 	.word	0x00001f60


	//   ....[36]....
        /*01a8*/ 	.word	0x00001f90


	//   ....[37]....
        /*01ac*/ 	.word	0x00001fb0


	//   ....[38]....
        /*01b0*/ 	.word	0x00001fe0


	//   ....[39]....
        /*01b4*/ 	.word	0x00002000


	//   ....[40]....
        /*01b8*/ 	.word	0x00002030


	//   ....[41]....
        /*01bc*/ 	.word	0x00002050


	//   ....[42]....
        /*01c0*/ 	.word	0x000023f0


	//   ....[43]....
        /*01c4*/ 	.word	0x000025c0


	//   ....[44]....
        /*01c8*/ 	.word	0x00002690


	//   ....[45]....
        /*01cc*/ 	.word	0x000026e0


	//   ....[46]....
        /*01d0*/ 	.word	0x00002710


	//   ....[47]....
        /*01d4*/ 	.word	0x00002730


	//   ....[48]....
        /*01d8*/ 	.word	0x00002750


	//   ....[49]....
        /*01dc*/ 	.word	0x00002800


	//   ....[50]....
        /*01e0*/ 	.word	0x00002850


	//   ....[51]....
        /*01e4*/ 	.word	0x00002870


	//   ....[52]....
        /*01e8*/ 	.word	0x00002890


	//   ....[53]....
        /*01ec*/ 	.word	0x000028b0


	//----- nvinfo : EIATTR_EXIT_INSTR_OFFSETS
	.align		4
.L_3773:
        /*01f0*/ 	.byte	0x04, 0x1c
        /*01f2*/ 	.short	(.L_3775 - .L_3774)


	//   ....[0]....
.L_3774:
        /*01f4*/ 	.word	0x00002970


	//   ....[1]....
        /*01f8*/ 	.word	0x00002b90


	//----- nvinfo : EIATTR_MAX_THREADS
	.align		4
.L_3775:
        /*01fc*/ 	.byte	0x04, 0x05
        /*01fe*/ 	.short	(.L_3777 - .L_3776)
.L_3776:
        /*0200*/ 	.word	0x00000020
        /*0204*/ 	.word	0x00000001
        /*0208*/ 	.word	0x00000001


	//----- nvinfo : EIATTR_CRS_STACK_SIZE
	.align		4
.L_3777:
        /*020c*/ 	.byte	0x04, 0x1e
        /*020e*/ 	.short	(.L_3779 - .L_3778)
.L_3778:
        /*0210*/ 	.word	0x00000000
.L_3779:


//--------------------- .nv.info._Z25selective_scan_bwd_kernelI32Selective_Scan_bwd_kernel_traitsILi32ELi4ELb1ELb0ELb1ELb0ELb1EN3c104HalfEfEEv12SSMParamsBwd --------------------------
	.section	.nv.info._Z25selective_scan_bwd_kernelI32Selective_Scan_bwd_kernel_traitsILi32ELi4ELb1ELb0ELb1ELb0ELb1EN3c104HalfEfEEv12SSMParamsBwd,"",@"SHT_CUDA_INFO"
	.sectionflags	@""
	.align	4


	//----- nvinfo : EIATTR_CUDA_API_VERSION
	.align		4
        /*0000*/ 	.byte	0x04, 0x37
        /*0002*/ 	.short	(.L_3781 - .L_3780)
.L_3780:
        /*0004*/ 	.word	0x00000082


	//----- nvinfo : EIATTR_SW2861232_WAR
	.align		4
.L_3781:
        /*0008*/ 	.byte	0x01, 0x35
	.zero		2


	//----- nvinfo : EIATTR_PARAM_CBANK
	.align		4
        /*000c*/ 	.byte	0x04, 0x0a
        /*000e*/ 	.short	(.L_3783 - .L_3782)
	.align		4
.L_3782:
        /*0010*/ 	.word	index@(.nv.constant0._Z25selective_scan_bwd_kernelI32Selective_Scan_bwd_kernel_traitsILi32ELi4ELb1ELb0ELb1ELb0ELb1EN3c104HalfEfEEv12SSMParamsBwd)
        /*0014*/ 	.short	0x0160
        /*0016*/ 	.short	0x01f0


	//----- nvinfo : EIATTR_CBANK_PARAM_SIZE
	.align		4
.L_3783:
        /*0018*/ 	.byte	0x03, 0x19
        /*001a*/ 	.short	0x01f0


	//----- nvinfo : EIATTR_KPARAM_INFO
	.align		4
        /*001c*/ 	.byte	0x04, 0x17
        /*001e*/ 	.short	(.L_3785 - .L_3784)
.L_3784:
        /*0020*/ 	.word	0x00000000
        /*0024*/ 	.short	0x0000
        /*0026*/ 	.short	0x0000
        /*0028*/ 	.byte	0x00, 0xf0, 0xc1, 0x07


	//----- nvinfo : EIATTR_MAXREG_COUNT
	.align		4
.L_3785:
        /*002c*/ 	.byte	0x03, 0x1b
        /*002e*/ 	.short	0x00ff


	//----- nvinfo : EIATTR_NUM_BARRIERS
	.align		4
        /*0030*/ 	.byte	0x02, 0x4c
        /*0032*/ 	.byte	0x01
	.zero		1


	//----- nvinfo : EIATTR_MERCURY_ISA_VERSION
	.align		4
        /*0034*/ 	.byte	0x03, 0x5f
        /*0036*/ 	.short	0x0000


	//----- nvinfo : EIATTR_COOP_GROUP_MASK_REGIDS
	.align		4
        /*0038*/ 	.byte	0x04, 0x29
        /*003a*/ 	.short	(.L_3787 - .L_3786)


	//   ....[0]....
.L_3786:
        /*003c*/ 	.word	0xffffffff


	//   ....[1]....
        /*0040*/ 	.word	0xffffffff


	//   ....[2]....
        /*0044*/ 	.word	0xffffffff


	//   ....[3]....
        /*0048*/ 	.word	0xffffffff


	//   ....[4]....
        /*004c*/ 	.word	0xffffffff


	//   ....[5]....
        /*0050*/ 	.word	0xffffffff


	//   ....[6]....
        /*0054*/ 	.word	0xffffffff


	//   ....[7]....
        /*0058*/ 	.word	0xffffffff


	//   ....[8]....
        /*005c*/ 	.word	0xffffffff


	//   ....[9]....
        /*0060*/ 	.word	0xffffffff


	//   ....[10]....
        /*0064*/ 	.word	0xffffffff


	//   ....[11]....
        /*0068*/ 	.word	0xffffffff


	//   ....[12]....
        /*006c*/ 	.word	0xffffffff


	//   ....[13]....
        /*0070*/ 	.word	0xffffffff


	//   ....[14]....
        /*0074*/ 	.word	0xffffffff


	//   ....[15]....
        /*0078*/ 	.word	0xffffffff


	//   ....[16]....
        /*007c*/ 	.word	0xffffffff


	//   ....[17]....
        /*0080*/ 	.word	0xffffffff


	//   ....[18]....
        /*0084*/ 	.word	0xffffffff


	//   ....[19]....
        /*0088*/ 	.word	0xffffffff


	//   ....[20]....
        /*008c*/ 	.word	0xffffffff


	//   ....[21]....
        /*0090*/ 	.word	0xffffffff


	//   ....[22]....
        /*0094*/ 	.word	0xffffffff


	//   ....[23]....
        /*0098*/ 	.word	0xffffffff


	//   ....[24]....
        /*009c*/ 	.word	0xffffffff


	//   ....[25]....
        /*00a0*/ 	.word	0xffffffff


	//   ....[26]....
        /*00a4*/ 	.word	0xffffffff


	//   ....[27]....
        /*00a8*/ 	.word	0xffffffff


	//   ....[28]....
        /*00ac*/ 	.word	0xffffffff


	//   ....[29]....
        /*00b0*/ 	.word	0xffffffff


	//   ....[30]....
        /*00b4*/ 	.word	0xffffffff


	//   ....[31]....
        /*00b8*/ 	.word	0xffffffff


	//   ....[32]....
        /*00bc*/ 	.word	0xffffffff


	//   ....[33]....
        /*00c0*/ 	.word	0xffffffff


	//   ....[34]....
        /*00c4*/ 	.word	0xffffffff


	//   ....[35]....
        /*00c8*/ 	.word	0xffffffff


	//   ....[36]....
        /*00cc*/ 	.word	0xffffffff


	//   ....[37]....
        /*00d0*/ 	.word	0xffffffff


	//   ....[38]....
        /*00d4*/ 	.word	0xffffffff


	//   ....[39]....
        /*00d8*/ 	.word	0xffffffff


	//   ....[40]....
        /*00dc*/ 	.word	0xffffffff


	//   ....[41]....
        /*00e0*/ 	.word	0xffffffff


	//   ....[42]....
        /*00e4*/ 	.word	0xffffffff


	//   ....[43]....
        /*00e8*/ 	.word	0xffffffff


	//   ....[44]....
        /*00ec*/ 	.word	0xffffffff


	//   ....[45]....
        /*00f0*/ 	.word	0xffffffff


	//   ....[46]....
        /*00f4*/ 	.word	0xffffffff


	//   ....[47]....
        /*00f8*/ 	.word	0xffffffff


	//   ....[48]....
        /*00fc*/ 	.word	0xffffffff


	//   ....[49]....
        /*0100*/ 	.word	0xffffffff


	//   ....[50]....
        /*0104*/ 	.word	0xffffffff


	//   ....[51]....
        /*0108*/ 	.word	0xffffffff


	//   ....[52]....
        /*010c*/ 	.word	0xffffffff


	//   ....[53]....
        /*0110*/ 	.word	0xffffffff


	//   ....[54]....
        /*0114*/ 	.word	0xffffffff


	//   ....[55]....
        /*0118*/ 	.word	0xffffffff


	//   ....[56]....
        /*011c*/ 	.word	0xffffffff


	//   ....[57]....
        /*0120*/ 	.word	0xffffffff


	//----- nvinfo : EIATTR_COOP_GROUP_INSTR_OFFSETS
	.align		4
.L_3787:
        /*0124*/ 	.byte	0x04, 0x28
        /*0126*/ 	.short	(.L_3789 - .L_3788)


	//   ....[0]....
.L_3788:
        /*0128*/ 	.word	0x000008a0


	//   ....[1]....
        /*012c*/ 	.word	0x00000920


	//   ....[2]....
        /*0130*/ 	.word	0x00000a50


	//   ....[3]....
        /*0134*/ 	.word	0x00000b60


	//   ....[4]....
        /*0138*/ 	.word	0x00000d80


	//   ....[5]....
        /*013c*/ 	.word	0x00001090


	//   ....[6]....
        /*0140*/ 	.word	0x000012b0


	//   ....[7]....
        /*0144*/ 	.word	0x00001930


	//   ....[8]....
        /*0148*/ 	.word	0x00001c80


	//   ....[9]....
        /*014c*/ 	.word	0x00001cc0


	//   ....[10]....
        /*0150*/ 	.word	0x00001cd0


	//   ....[11]....
        /*0154*/ 	.word	0x00001ce0


	//   ....[12]....
        /*0158*/ 	.word	0x00001d00


	//   ....[13]....
        /*015c*/ 	.word	0x00001d40


	//   ....[14]....
        /*0160*/ 	.word	0x00001d60


	//   ....[15]....
        /*0164*/ 	.word	0x00001d80


	//   ....[16]....
        /*0168*/ 	.word	0x00001da0


	//   ....[17]....
        /*016c*/ 	.word	0x00001de0


	//   ....[18]....
        /*0170*/ 	.word	0x00001e00


	//   ....[19]....
        /*0174*/ 	.word	0x00001e20


	//   ....[20]....
        /*0178*/ 	.word	0x00001e50


	//   ....[21]....
        /*017c*/ 	.word	0x00001eb0


	//   ....[22]....
        /*0180*/ 	.word	0x00001ee0


	//   ....[23]....
        /*0184*/ 	.word	0x00001f00


	//   ....[24]....
        /*0188*/ 	.word	0x00001f40


	//   ....[25]....
        /*018c*/ 	.word	0x00001f80


	//   ....[26]....
        /*0190*/ 	.word	0x00001fa0


	//   ....[27]....
        /*0194*/ 	.word	0x00001fb0


	//   ....[28]....
        /*0198*/ 	.word	0x00001fd0


	//   ....[29]....
        /*019c*/ 	.word	0x00002000


	//   ....[30]....
        /*01a0*/ 	.word	0x00002020


	//   ....[31]....
        /*01a4*/ 	.word	0x00002040


	//   ....[32]....
        /*01a8*/ 	.word	0x00002050


	//   ....[33]....
        /*01ac*/ 	.word	0x00002060


	//   ....[34]....
        /*01b0*/ 	.word	0x00002070


	//   ....[35]....
        /*01b4*/ 	.word	0x00002080


	//   ....[36]....
        /*01b8*/ 	.word	0x00002600


	//   ....[37]....
        /*01bc*/ 	.word	0x00002640


	//   ....[38]....
        /*01c0*/ 	.word	0x00002730


	//   ....[39]....
        /*01c4*/ 	.word	0x00002760


	//   ....[40]....
        /*01c8*/ 	.word	0x000027c0


	//   ....[41]....
        /*01cc*/ 	.word	0x000027e0


	//   ....[42]....
        /*01d0*/ 	.word	0x00002810


	//   ....[43]....
        /*01d4*/ 	.word	0x00002830


	//   ....[44]....
        /*01d8*/ 	.word	0x00002860


	//   ....[45]....
        /*01dc*/ 	.word	0x00002880


	//   ....[46]....
        /*01e0*/ 	.word	0x00002ba0


	//   ....[47]....
        /*01e4*/ 	.word	0x00002d60


	//   ....[48]....
        /*01e8*/ 	.word	0x00002e30


	//   ....[49]....
        /*01ec*/ 	.word	0x00002e80


	//   ....[50]....
        /*01f0*/ 	.word	0x00002eb0


	//   ....[51]....
        /*01f4*/ 	.word	0x00002ed0


	//   ....[52]....
        /*01f8*/ 	.word	0x00002ef0


	//   ....[53]....
        /*01fc*/ 	.word	0x00002fa0


	//   ....[54]....
        /*0200*/ 	.word	0x00002ff0


	//   ....[55]....
        /*0204*/ 	.word	0x00003010


	//   ....[56]....
        /*0208*/ 	.word	0x00003030


	//   ....[57]....
        /*020c*/ 	.word	0x00003050


	//----- nvinfo : EIATTR_EXIT_INSTR_OFFSETS
	.align		4
.L_3789:
        /*0210*/ 	.byte	0x04, 0x1c
        /*0212*/ 	.short	(.L_3791 - .L_3790)


	//   ....[0]....
.L_3790:
        /*0214*/ 	.word	0x00003110


	//   ....[1]....
        /*0218*/ 	.word	0x00003330


	//----- nvinfo : EIATTR_MAX_THREADS
	.align		4
.L_3791:
        /*021c*/ 	.byte	0x04, 0x05
        /*021e*/ 	.short	(.L_3793 - .L_3792)
.L_3792:
        /*0220*/ 	.word	0x00000020
        /*0224*/ 	.word	0x00000001
        /*0228*/ 	.word	0x00000001


	//----- nvinfo : EIATTR_CRS_STACK_SIZE
	.align		4
.L_3793:
        /*022c*/ 	.byte	0x04, 0x1e
        /*022e*/ 	.short	(.L_3795 - .L_3794)
.L_3794:
        /*0230*/ 	.word	0x00000000
.L_3795:


//--------------------- .nv.info._Z25selective_scan_bwd_kernelI32Selective_Scan_bwd_kernel_traitsILi32ELi4ELb1ELb0ELb1ELb1ELb0EN3c104HalfEfEEv12SSMParamsBwd --------------------------
	.section	.nv.info._Z25selective_scan_bwd_kernelI32Selective_Scan_bwd_kernel_traitsILi32ELi4ELb1ELb0ELb1ELb1ELb0EN3c104HalfEfEEv12SSMParamsBwd,"",@"SHT_CUDA_INFO"
	.sectionflags	@""
	.align	4


	//----- nvinfo : EIATTR_CUDA_API_VERSION
	.align		4
        /*0000*/ 	.byte	0x04, 0x37
        /*0002*/ 	.short	(.L_3797 - .L_3796)
.L_3796:
        /*0004*/ 	.word	0x00000082


	//----- nvinfo : EIATTR_SW2861232_WAR
	.align		4
.L_3797:
        /*0008*/ 	.byte	0x01, 0x35
	.zero		2


	//----- nvinfo : EIATTR_PARAM_CBANK
	.align		4
        /*000c*/ 	.byte	0x04, 0x0a
        /*000e*/ 	.short	(.L_3799 - .L_3798)
	.align		4
.L_3798:
        /*0010*/ 	.word	index@(.nv.constant0._Z25selective_scan_bwd_kernelI32Selective_Scan_bwd_kernel_traitsILi32ELi4ELb1ELb0ELb1ELb1ELb0EN3c104HalfEfEEv12SSMParamsBwd)
        /*0014*/ 	.short	0x0160
        /*0016*/ 	.short	0x01f0


	//----- nvinfo : EIATTR_CBANK_PARAM_SIZE
	.align		4
.L_3799:
        /*0018*/ 	.byte	0x03, 0x19
        /*001a*/ 	.short	0x01f0


	//----- nvinfo : EIATTR_KPARAM_INFO
	.align		4
        /*001c*/ 	.byte	0x04, 0x17
        /*001e*/ 	.short	(.L_3801 - .L_3800)
.L_3800:
        /*0020*/ 	.word	0x00000000
        /*0024*/ 	.short	0x0000
        /*0026*/ 	.short	0x0000
        /*0028*/ 	.byte	0x00, 0xf0, 0xc1, 0x07


	//----- nvinfo : EIATTR_MAXREG_COUNT
	.align		4
.L_3801:
        /*002c*/ 	.byte	0x03, 0x1b
        /*002e*/ 	.short	0x00ff


	//----- nvinfo : EIATTR_NUM_BARRIERS
	.align		4
        /*0030*/ 	.byte	0x02, 0x4c
        /*0032*/ 	.byte	0x01
	.zero		1


	//----- nvinfo : EIATTR_MERCURY_ISA_VERSION
	.align		4
        /*0034*/ 	.byte	0x03, 0x5f
        /*0036*/ 	.short	0x0000


	//----- nvinfo : EIATTR_COOP_GROUP_MASK_REGIDS
	.align		4
        /*0038*/ 	.byte	0x04, 0x29
        /*003a*/ 	.short	(.L_3803 - .L_3802)


	//   ....[0]....
.L_3802:
        /*003c*/ 	.word	0xffffffff


	//   ....[1]....
        /*0040*/ 	.word	0xffffffff


	//   ....[2]....
        /*0044*/ 	.word	0xffffffff


	//   ....[3]....
        /*0048*/ 	.word	0xffffffff


	//   ....[4]....
        /*004c*/ 	.word	0xffffffff


	//   ....[5]....
        /*0050*/ 	.word	0xffffffff


	//   ....[6]....
        /*0054*/ 	.word	0xffffffff


	//   ....[7]....
        /*0058*/ 	.word	0xffffffff


	//   ....[8]....
        /*005c*/ 	.word	0xffffffff


	//   ....[9]....
        /*0060*/ 	.word	0xffffffff


	//   ....[10]....
        /*0064*/ 	.word	0xffffffff


	//   ....[11]....
        /*0068*/ 	.word	0xffffffff


	//   ....[12]....
        /*006c*/ 	.word	0xffffffff


	//   ....[13]....
        /*0070*/ 	.word	0xffffffff


	//   ....[14]....
        /*0074*/ 	.word	0xffffffff


	//   ....[15]....
        /*0078*/ 	.word	0xffffffff


	//   ....[16]....
        /*007c*/ 	.word	0xffffffff


	//   ....[17]....
        /*0080*/ 	.word	0xffffffff


	//   ....[18]....
        /*0084*/ 	.word	0xffffffff


	//   ....[19]....
        /*0088*/ 	.word	0xffffffff


	//   ....[20]....
        /*008c*/ 	.word	0xffffffff


	//   ....[21]....
        /*0090*/ 	.word	0xffffffff


	//   ....[22]....
        /*0094*/ 	.word	0xffffffff


	//   ....[23]....
        /*0098*/ 	.word	0xffffffff


	//   ....[24]....
        /*009c*/ 	.word	0xffffffff


	//   ....[25]....
        /*00a0*/ 	.word	0xffffffff


	//   ....[26]....
        /*00a4*/ 	.word	0xffffffff


	//   ....[27]....
        /*00a8*/ 	.word	0xffffffff


	//   ....[28]....
        /*00ac*/ 	.word	0xffffffff


	//   ....[29]....
        /*00b0*/ 	.word	0xffffffff


	//   ....[30]....
        /*00b4*/ 	.word	0xffffffff


	//   ....[31]....
        /*00b8*/ 	.word	0xffffffff


	//   ....[32]....
        /*00bc*/ 	.word	0xffffffff


	//   ....[33]....
        /*00c0*/ 	.word	0xffffffff


	//   ....[34]....
        /*00c4*/ 	.word	0xffffffff


	//   ....[35]....
        /*00c8*/ 	.word	0xffffffff


	//   ....[36]....
        /*00cc*/ 	.word	0xffffffff


	//   ....[37]....
        /*00d0*/ 	.word	0xffffffff


	//   ....[38]....
        /*00d4*/ 	.word	0xffffffff


	//   ....[39]....
        /*00d8*/ 	.word	0xffffffff


	//   ....[40]....
        /*00dc*/ 	.word	0xffffffff


	//   ....[41]....
        /*00e0*/ 	.word	0xffffffff


	//   ....[42]....
        /*00e4*/ 	.word	0xffffffff


	//   ....[43]....
        /*00e8*/ 	.word	0xffffffff


	//   ....[44]....
        /*00ec*/ 	.word	0xffffffff


	//   ....[45]....
        /*00f0*/ 	.word	0xffffffff


	//   ....[46]....
        /*00f4*/ 	.word	0xffffffff


	//   ....[47]....
        /*00f8*/ 	.word	0xffffffff


	//   ....[48]....
        /*00fc*/ 	.word	0xffffffff


	//   ....[49]....
        /*0100*/ 	.word	0xffffffff


	//   ....[50]....
        /*0104*/ 	.word	0xffffffff


	//   ....[51]....
        /*0108*/ 	.word	0xffffffff


	//   ....[52]....
        /*010c*/ 	.word	0xffffffff


	//   ....[53]....
        /*0110*/ 	.word	0xffffffff


	//   ....[54]....
        /*0114*/ 	.word	0xffffffff


	//----- nvinfo : EIATTR_COOP_GROUP_INSTR_OFFSETS
	.align		4
.L_3803:
        /*0118*/ 	.byte	0x04, 0x28
        /*011a*/ 	.short	(.L_3805 - .L_3804)


	//   ....[0]....
.L_3804:
        /*011c*/ 	.word	0x00000890


	//   ....[1]....
        /*0120*/ 	.word	0x00000900


	//   ....[2]....
        /*0124*/ 	.word	0x00000a80


	//   ....[3]....
        /*0128*/ 	.word	0x00001990


	//   ....[4]....
        /*012c*/ 	.word	0x00001cd0


	//   ....[5]....
        /*0130*/ 	.word	0x00001d10


	//   ....[6]....
        /*0134*/ 	.word	0x00001d20


	//   ....[7]....
        /*0138*/ 	.word	0x00001d30


	//   ....[8]....
        /*013c*/ 	.word	0x00001d60


	//   ....[9]....
        /*0140*/ 	.word	0x00001d90


	//   ....[10]....
        /*0144*/ 	.word	0x00001db0


	//   ....[11]....
        /*0148*/ 	.word	0x00001dd0


	//   ....[12]....
        /*014c*/ 	.word	0x00001e00


	//   ....[13]....
        /*0150*/ 	.word	0x00001e30


	//   ....[14]....
        /*0154*/ 	.word	0x00001e50


	//   ....[15]....
        /*0158*/ 	.word	0x00001e70


	//   ....[16]....
        /*015c*/ 	.word	0x00001eb0


	//   ....[17]....
        /*0160*/ 	.word	0x00001ef0


	//   ....[18]....
        /*0164*/ 	.word	0x00001f30


	//   ....[19]....
        /*0168*/ 	.word	0x00001f50


	//   ....[20]....
        /*016c*/ 	.word	0x00001fa0


	//   ....[21]....
        /*0170*/ 	.word	0x00001fd0


	//   ....[22]....
        /*0174*/ 	.word	0x00001ff0


	//   ....[23]....
        /*0178*/ 	.word	0x00002010


	//   ....[24]....
        /*017c*/ 	.word	0x00002050


	//   ....[25]....
        /*0180*/ 	.word	0x00002070


	//   ....[26]....
        /*0184*/ 	.word	0x000020a0


	//   ....[27]....
        /*0188*/ 	.word	0x000020b0


	//   ....[28]....
        /*018c*/ 	.word	0x000020c0


	//   ....[29]....
        /*0190*/ 	.word	0x000020d0


	//   ....[30]....
        /*0194*/ 	.word	0x000020e0


	//   ....[31]....
        /*0198*/ 	.word	0x000020f0


	//   ....[32]....
        /*019c*/ 	.word	0x00002610


	//   ....[33]....
        /*01a0*/ 	.word	0x00002650


	//   ....[34]....
        /*01a4*/ 	.word	0x00002740


	//   ....[35]....
        /*01a8*/ 	.word	0x00002760


	//   ....[36]....
        /*01ac*/ 	.word	0x00002790


	//   ....[37]....
        /*01b0*/ 	.word	0x000027b0


	//   ....[38]....
        /*01b4*/ 	.word	0x000027e0


	//   ....[39]....
        /*01b8*/ 	.word	0x00002800


	//   ....[40]....
        /*01bc*/ 	.word	0x00002830


	//   ....[41]....
        /*01c0*/ 	.word	0x00002850


	//   ....[42]....
        /*01c4*/ 	.word	0x00002b20


	//   ....[43]....
        /*01c8*/ 	.word	0x00002d10


	//   ....[44]....
        /*01cc*/ 	.word	0x00003010


	//   ....[45]....
        /*01d0*/ 	.word	0x000030f0


	//   ....[46]....
        /*01d4*/ 	.word	0x00003140


	//   ....[47]....
        /*01d8*/ 	.word	0x00003170


	//   ....[48]....
        /*01dc*/ 	.word	0x00003190


	//   ....[49]....
        /*01e0*/ 	.word	0x000031b0


	//   ....[50]....
        /*01e4*/ 	.word	0x00003260


	//   ....[51]....
        /*01e8*/ 	.word	0x000032b0


	//   ....[52]....
        /*01ec*/ 	.word	0x000032d0


	//   ....[53]....
        /*01f0*/ 	.word	0x000032f0


	//   ....[54]....
        /*01f4*/ 	.word	0x00003310


	//----- nvinfo : EIATTR_EXIT_INSTR_OFFSETS
	.align		4
.L_3805:
        /*01f8*/ 	.byte	0x04, 0x1c
        /*01fa*/ 	.short	(.L_3807 - .L_3806)


	//   ....[0]....
.L_3806:
        /*01fc*/ 	.word	0x000033d0


	//   ....[1]....
        /*0200*/ 	.word	0x000035f0


	//----- nvinfo : EIATTR_MAX_THREADS
	.align		4
.L_3807:
        /*0204*/ 	.byte	0x04, 0x05
        /*0206*/ 	.short	(.L_3809 - .L_3808)
.L_3808:
        /*0208*/ 	.word	0x00000020
        /*020c*/ 	.word	0x00000001
        /*0210*/ 	.word	0x00000001


	//----- nvinfo : EIATTR_CRS_STACK_SIZE
	.align		4
.L_3809:
        /*0214*/ 	.byte	0x04, 0x1e
        /*0216*/ 	.short	(.L_3811 - .L_3810)
.L_3810:
        /*0218*/ 	.word	0x00000000
.L_3811:


//--------------------- .nv.info._Z25selective_scan_bwd_kernelI32Selective_Scan_bwd_kernel_traitsILi32ELi4ELb1ELb0ELb1ELb1ELb1EN3c104HalfEfEEv12SSMParamsBwd --------------------------
	.section	.nv.info._Z25selective_scan_bwd_kernelI32Selective_Scan_bwd_kernel_traitsILi32ELi4ELb1ELb0ELb1ELb1ELb1EN3c104HalfEfEEv12SSMParamsBwd,"",@"SHT_CUDA_INFO"
	.sectionflags	@""
	.align	4


	//----- nvinfo : EIATTR_CUDA_API_VERSION
	.align		4
        /*0000*/ 	.byte	0x04, 0x37
        /*0002*/ 	.short	(.L_3813 - .L_3812)
.L_3812:
        /*0004*/ 	.word	0x00000082


	//----- nvinfo : EIATTR_SW2861232_WAR
	.align		4
.L_3813:
        /*0008*/ 	.byte	0x01, 0x35
	.zero		2


	//----- nvinfo : EIATTR_PARAM_CBANK
	.align		4
        /*000c*/ 	.byte	0x04, 0x0a
        /*000e*/ 	.short	(.L_3815 - .L_3814)
	.align		4
.L_3814:
        /*0010*/ 	.word	index@(.nv.constant0._Z25selective_scan_bwd_kernelI32Selective_Scan_bwd_kernel_traitsILi32ELi4ELb1ELb0ELb1ELb1ELb1EN3c104HalfEfEEv12SSMParamsBwd)
        /*0014*/ 	.short	0x0160
        /*0016*/ 	.short	0x01f0


	//----- nvinfo : EIATTR_CBANK_PARAM_SIZE
	.align		4
.L_3815:
        /*0018*/ 	.byte	0x03, 0x19
        /*001a*/ 	.short	0x01f0


	//----- nvinfo : EIATTR_KPARAM_INFO
	.align		4
        /*001c*/ 	.byte	0x04, 0x17
        /*001e*/ 	.short	(.L_3817 - .L_3816)
.L_3816:
        /*0020*/ 	.word	0x00000000
        /*0024*/ 	.short	0x0000
        /*0026*/ 	.short	0x0000
        /*0028*/ 	.byte	0x00, 0xf0, 0xc1, 0x07


	//----- nvinfo : EIATTR_MAXREG_COUNT
	.align		4
.L_3817:
        /*002c*/ 	.byte	0x03, 0x1b
        /*002e*/ 	.short	0x00ff


	//----- nvinfo : EIATTR_NUM_BARRIERS
	.align		4
        /*0030*/ 	.byte	0x02, 0x4c
        /*0032*/ 	.byte	0x01
	.zero		1


	//----- nvinfo : EIATTR_MERCURY_ISA_VERSION
	.align		4
        /*0034*/ 	.byte	0x03, 0x5f
        /*0036*/ 	.short	0x0000


	//----- nvinfo : EIATTR_COOP_GROUP_MASK_REGIDS
	.align		4
        /*0038*/ 	.byte	0x04, 0x29
        /*003a*/ 	.short	(.L_3819 - .L_3818)


	//   ....[0]....
.L_3818:
        /*003c*/ 	.word	0xffffffff


	//   ....[1]....
        /*0040*/ 	.word	0xffffffff


	//   ....[2]....
        /*0044*/ 	.word	0xffffffff


	//   ....[3]....
        /*0048*/ 	.word	0xffffffff


	//   ....[4]....
        /*004c*/ 	.word	0xffffffff


	//   ....[5]....
        /*0050*/ 	.word	0xffffffff


	//   ....[6]....
        /*0054*/ 	.word	0xffffffff


	//   ....[7]....
        /*0058*/ 	.word	0xffffffff


	//   ....[8]....
        /*005c*/ 	.word	0xffffffff


	//   ....[9]....
        /*0060*/ 	.word	0xffffffff


	//   ....[10]....
        /*0064*/ 	.word	0xffffffff


	//   ....[11]....
        /*0068*/ 	.word	0xffffffff


	//   ....[12]....
        /*006c*/ 	.word	0xffffffff


	//   ....[13]....
        /*0070*/ 	.word	0xffffffff


	//   ....[14]....
        /*0074*/ 	.word	0xffffffff


	//   ....[15]....
        /*0078*/ 	.word	0xffffffff


	//   ....[16]....
        /*007c*/ 	.word	0xffffffff


	//   ....[17]....
        /*0080*/ 	.word	0xffffffff


	//   ....[18]....
        /*0084*/ 	.word	0xffffffff


	//   ....[19]....
        /*0088*/ 	.word	0xffffffff


	//   ....[20]....
        /*008c*/ 	.word	0xffffffff


	//   ....[21]....
        /*0090*/ 	.word	0xffffffff


	//   ....[22]....
        /*0094*/ 	.word	0xffffffff


	//   ....[23]....
        /*0098*/ 	.word	0xffffffff


	//   ....[24]....
        /*009c*/ 	.word	0xffffffff


	//   ....[25]....
        /*00a0*/ 	.word	0xffffffff


	//   ....[26]....
        /*00a4*/ 	.word	0xffffffff


	//   ....[27]....
        /*00a8*/ 	.word	0xffffffff


	//   ....[28]....
        /*00ac*/ 	.word	0xffffffff


	//   ....[29]....
        /*00b0*/ 	.word	0xffffffff


	//   ....[30]....
        /*00b4*/ 	.word	0xffffffff


	//   ....[31]....
        /*00b8*/ 	.word	0xffffffff


	//   ....[32]....
        /*00bc*/ 	.word	0xffffffff


	//   ....[33]....
        /*00c0*/ 	.word	0xffffffff


	//   ....[34]....
        /*00c4*/ 	.word	0xffffffff


	//   ....[35]....
        /*00c8*/ 	.word	0xffffffff


	//   ....[36]....
        /*00cc*/ 	.word	0xffffffff


	//   ....[37]....
        /*00d0*/ 	.word	0xffffffff


	//   ....[38]....
        /*00d4*/ 	.word	0xffffffff


	//   ....[39]....
        /*00d8*/ 	.word	0xffffffff


	//   ....[40]....
        /*00dc*/ 	.word	0xffffffff


	//   ....[41]....
        /*00e0*/ 	.word	0xffffffff


	//   ....[42]....
        /*00e4*/ 	.word	0xffffffff


	//   ....[43]....
        /*00e8*/ 	.word	0xffffffff


	//   ....[44]....
        /*00ec*/ 	.word	0xffffffff


	//   ....[45]....
        /*00f0*/ 	.word	0xffffffff


	//   ....[46]....
        /*00f4*/ 	.word	0xffffffff


	//   ....[47]....
        /*00f8*/ 	.word	0xffffffff


	//   ....[48]....
        /*00fc*/ 	.word	0xffffffff


	//   ....[49]....
        /*0100*/ 	.word	0xffffffff


	//   ....[50]....
        /*0104*/ 	.word	0xffffffff


	//   ....[51]....
        /*0108*/ 	.word	0xffffffff


	//   ....[52]....
        /*010c*/ 	.word	0xffffffff


	//   ....[53]....
        /*0110*/ 	.word	0xffffffff


	//   ....[54]....
        /*0114*/ 	.word	0xffffffff


	//   ....[55]....
        /*0118*/ 	.word	0xffffffff


	//   ....[56]....
        /*011c*/ 	.word	0xffffffff


	//   ....[57]....
        /*0120*/ 	.word	0xffffffff


	//   ....[58]....
        /*0124*/ 	.word	0xffffffff


	//----- nvinfo : EIATTR_COOP_GROUP_INSTR_OFFSETS
	.align		4
.L_3819:
        /*0128*/ 	.byte	0x04, 0x28
        /*012a*/ 	.short	(.L_3821 - .L_3820)


	//   ....[0]....
.L_3820:
        /*012c*/ 	.word	0x00000880


	//   ....[1]....
        /*0130*/ 	.word	0x000008f0


	//   ....[2]....
        /*0134*/ 	.word	0x00000aa0


	//   ....[3]....
        /*0138*/ 	.word	0x00001490


	//   ....[4]....
        /*013c*/ 	.word	0x00001680


	//   ....[5]....
        /*0140*/ 	.word	0x000019b0


	//   ....[6]....
        /*0144*/ 	.word	0x00001b50


	//   ....[7]....
        /*0148*/ 	.word	0x00002210


	//   ....[8]....
        /*014c*/ 	.word	0x00002570


	//   ....[9]....
        /*0150*/ 	.word	0x000025a0


	//   ....[10]....
        /*0154*/ 	.word	0x000025b0


	//   ....[11]....
        /*0158*/ 	.word	0x000025c0


	//   ....[12]....
        /*015c*/ 	.word	0x000025f0


	//   ....[13]....
        /*0160*/ 	.word	0x00002620


	//   ....[14]....
        /*0164*/ 	.word	0x00002640


	//   ....[15]....
        /*0168*/ 	.word	0x00002660


	//   ....[16]....
        /*016c*/ 	.word	0x00002690


	//   ....[17]....
        /*0170*/ 	.word	0x000026c0


	//   ....[18]....
        /*0174*/ 	.word	0x000026e0


	//   ....[19]....
        /*0178*/ 	.word	0x00002700


	//   ....[20]....
        /*017c*/ 	.word	0x00002770


	//   ....[21]....
        /*0180*/ 	.word	0x000027a0


	//   ....[22]....
        /*0184*/ 	.word	0x000027d0


	//   ....[23]....
        /*0188*/ 	.word	0x000027e0


	//   ....[24]....
        /*018c*/ 	.word	0x00002850


	//   ....[25]....
        /*0190*/ 	.word	0x00002870


	//   ....[26]....
        /*0194*/ 	.word	0x00002880


	//   ....[27]....
        /*0198*/ 	.word	0x00002890


	//   ....[28]....
        /*019c*/ 	.word	0x000028b0


	//   ....[29]....
        /*01a0*/ 	.word	0x000028e0


	//   ....[30]....
        /*01a4*/ 	.word	0x00002900


	//   ....[31]....
        /*01a8*/ 	.word	0x00002930


	//   ....[32]....
        /*01ac*/ 	.word	0x00002960


	//   ....[33]....
        /*01b0*/ 	.word	0x00002970


	//   ....[34]....
        /*01b4*/ 	.word	0x00002980


	//   ....[35]....
        /*01b8*/ 	.word	0x00002990


	//   ....[36]....
        /*01bc*/ 	.word	0x00002eb0


	//   ....[37]....
        /*01c0*/ 	.word	0x00002ef0


	//   ....[38]....
        /*01c4*/ 	.word	0x00002fe0


	//   ....[39]....
        /*01c8*/ 	.word	0x00003000


	//   ....[40]....
        /*01cc*/ 	.word	0x00003030


	//   ....[41]....
        /*01d0*/ 	.word	0x00003050


	//   ....[42]....
        /*01d4*/ 	.word	0x00003080


	//   ....[43]....
        /*01d8*/ 	.word	0x000030a0


	//   ....[44]....
        /*01dc*/ 	.word	0x000030d0


	//   ....[45]....
        /*01e0*/ 	.word	0x000030f0


	//   ....[46]....
        /*01e4*/ 	.word	0x000033c0


	//   ....[47]....
        /*01e8*/ 	.word	0x00003580


	//   ....[48]....
        /*01ec*/ 	.word	0x00003890


	//   ....[49]....
        /*01f0*/ 	.word	0x00003970


	//   ....[50]....
        /*01f4*/ 	.word	0x000039c0


	//   ....[51]....
        /*01f8*/ 	.word	0x000039f0


	//   ....[52]....
        /*01fc*/ 	.word	0x00003a10


	//   ....[53]....
        /*0200*/ 	.word	0x00003a30


	//   ....[54]....
        /*0204*/ 	.word	0x00003ae0


	//   ....[55]....
        /*0208*/ 	.word	0x00003b30


	//   ....[56]....
        /*020c*/ 	.word	0x00003b50


	//   ....[57]....
        /*0210*/ 	.word	0x00003b70


	//   ....[58]....
        /*0214*/ 	.word	0x00003b90


	//----- nvinfo : EIATTR_EXIT_INSTR_OFFSETS
	.align		4
.L_3821:
        /*0218*/ 	.byte	0x04, 0x1c
        /*021a*/ 	.short	(.L_3823 - .L_3822)


	//   ....[0]....
.L_3822:
        /*021c*/ 	.word	0x00003c50


	//   ....[1]....
        /*0220*/ 	.word	0x00003e70


	//----- nvinfo : EIATTR_MAX_THREADS
	.align		4
.L_3823:
        /*0224*/ 	.byte	0x04, 0x05
        /*0226*/ 	.short	(.L_3825 - .L_3824)
.L_3824:
        /*0228*/ 	.word	0x00000020
        /*022c*/ 	.word	0x00000001
        /*0230*/ 	.word	0x00000001


	//----- nvinfo : EIATTR_CRS_STACK_SIZE
	.align		4
.L_3825:
        /*0234*/ 	.byte	0x04, 0x1e
        /*0236*/ 	.short	(.L_3827 - .L_3826)
.L_3826:
        /*0238*/ 	.word	0x00000000
.L_3827:


//--------------------- .nv.info._Z25selective_scan_bwd_kernelI32Selective_Scan_bwd_kernel_traitsILi32ELi4ELb1ELb1ELb0ELb0ELb0EN3c104HalfEfEEv12SSMParamsBwd --------------------------
	.section	.nv.info._Z25selective_scan_bwd_kernelI32Selective_Scan_bwd_kernel_traitsILi32ELi4ELb1ELb1ELb0ELb0ELb0EN3c104HalfEfEEv12SSMParamsBwd,"",@"SHT_CUDA_INFO"
	.sectionflags	@""
	.align	4


	//----- nvinfo : EIATTR_CUDA_API_VERSION
	.align		4
        /*0000*/ 	.byte	0x04, 0x37
        /*0002*/ 	.short	(.L_3829 - .L_3828)
.L_3828:
        /*0004*/ 	.word	0x00000082


	//----- nvinfo : EIATTR_SW2861232_WAR
	.align		4
.L_3829:
        /*0008*/ 	.byte	0x01, 0x35
	.zero		2


	//----- nvinfo : EIATTR_PARAM_CBANK
	.align		4
        /*000c*/ 	.byte	0x04, 0x0a
        /*000e*/ 	.short	(.L_3831 - .L_3830)
	.align		4
.L_3830:
        /*0010*/ 	.word	index@(.nv.constant0._Z25selective_scan_bwd_kernelI32Selective_Scan_bwd_kernel_traitsILi32ELi4ELb1ELb1ELb0ELb0ELb0EN3c104HalfEfEEv12SSMParamsBwd)
        /*0014*/ 	.short	0x0160
        /*0016*/ 	.short	0x01f0


	//----- nvinfo : EIATTR_CBANK_PARAM_SIZE
	.align		4
.L_3831:
        /*0018*/ 	.byte	0x03, 0x19
        /*001a*/ 	.short	0x01f0


	//----- nvinfo : EIATTR_KPARAM_INFO
	.align		4
        /*001c*/ 	.byte	0x04, 0x17
        /*001e*/ 	.short	(.L_3833 - .L_3832)
.L_3832:
        /*0020*/ 	.word	0x00000000
        /*0024*/ 	.short	0x0000
        /*0026*/ 	.short	0x0000
        /*0028*/ 	.byte	0x00, 0xf0, 0xc1, 0x07


	//----- nvinfo : EIATTR_MAXREG_COUNT
	.align		4
.L_3833:
        /*002c*/ 	.byte	0x03, 0x1b
        /*002e*/ 	.short	0x00ff


	//----- nvinfo : EIATTR_NUM_BARRIERS
	.align		4
        /*0030*/ 	.byte	0x02, 0x4c
        /*0032*/ 	.byte	0x01
	.zero		1


	//----- nvinfo : EIATTR_MERCURY_ISA_VERSION
	.align		4
        /*0034*/ 	.byte	0x03, 0x5f
        /*0036*/ 	.short	0x0000


	//----- nvinfo : EIATTR_COOP_GROUP_MASK_REGIDS
	.align		4
        /*0038*/ 	.byte	0x04, 0x29
        /*003a*/ 	.short	(.L_3835 - .L_3834)


	//   ....[0]....
.L_3834:
        /*003c*/ 	.word	0xffffffff


	//   ....[1]....
        /*0040*/ 	.word	0xffffffff


	//   ....[2]....
        /*0044*/ 	.word	0xffffffff


	//   ....[3]....
        /*0048*/ 	.word	0xffffffff


	//   ....[4]....
        /*004c*/ 	.word	0xffffffff


	//   ....[5]....
        /*0050*/ 	.word	0xffffffff


	//   ....[6]....
        /*0054*/ 	.word	0xffffffff


	//   ....[7]....
        /*0058*/ 	.word	0xffffffff


	//   ....[8]....
        /*005c*/ 	.word	0xffffffff


	//   ....[9]....
        /*0060*/ 	.word	0xffffffff


	//   ....[10]....
        /*0064*/ 	.word	0xffffffff


	//   ....[11]....
        /*0068*/ 	.word	0xffffffff


	//   ....[12]....
        /*006c*/ 	.word	0xffffffff


	//   ....[13]....
        /*0070*/ 	.word	0xffffffff


	//   ....[14]....
        /*0074*/ 	.word	0xffffffff


	//   ....[15]....
        /*0078*/ 	.word	0xffffffff


	//   ....[16]....
        /*007c*/ 	.word	0xffffffff


	//   ....[17]....
        /*0080*/ 	.word	0xffffffff


	//   ....[18]....
        /*0084*/ 	.word	0xffffffff


	//   ....[19]....
        /*0088*/ 	.word	0xffffffff


	//   ....[20]....
        /*008c*/ 	.word	0xffffffff


	//   ....[21]....
        /*0090*/ 	.word	0xffffffff


	//   ....[22]....
        /*0094*/ 	.word	0xffffffff


	//   ....[23]....
        /*0098*/ 	.word	0xffffffff


	//   ....[24]....
        /*009c*/ 	.word	0xffffffff


	//   ....[25]....
        /*00a0*/ 	.word	0xffffffff


	//   ....[26]....
        /*00a4*/ 	.word	0xffffffff


	//   ....[27]....
        /*00a8*/ 	.word	0xffffffff


	//   ....[28]....
        /*00ac*/ 	.word	0xffffffff


	//   ....[29]....
        /*00b0*/ 	.word	0xffffffff


	//   ....[30]....
        /*00b4*/ 	.word	0xffffffff


	//   ....[31]....
        /*00b8*/ 	.word	0xffffffff


	//   ....[32]....
        /*00bc*/ 	.word	0xffffffff


	//   ....[33]....
        /*00c0*/ 	.word	0xffffffff


	//   ....[34]....
        /*00c4*/ 	.word	0xffffffff


	//   ....[35]....
        /*00c8*/ 	.word	0xffffffff


	//   ....[36]....
        /*00cc*/ 	.word	0xffffffff


	//   ....[37]....
        /*00d0*/ 	.word	0xffffffff


	//   ....[38]....
        /*00d4*/ 	.word	0xffffffff


	//   ....[39]....
        /*00d8*/ 	.word	0xffffffff


	//   ....[40]....
        /*00dc*/ 	.word	0xffffffff


	//   ....[41]....
        /*00e0*/ 	.word	0xffffffff


	//   ....[42]....
        /*00e4*/ 	.word	0xffffffff


	//   ....[43]....
        /*00e8*/ 	.word	0xffffffff


	//   ....[44]....
        /*00ec*/ 	.word	0xffffffff


	//   ....[45]....
        /*00f0*/ 	.word	0xffffffff


	//   ....[46]....
        /*00f4*/ 	.word	0xffffffff


	//   ....[47]....
        /*00f8*/ 	.word	0xffffffff


	//   ....[48]....
        /*00fc*/ 	.word	0xffffffff


	//   ....[49]....
        /*0100*/ 	.word	0xffffffff


	//   ....[50]....
        /*0104*/ 	.word	0xffffffff


	//   ....[51]....
        /*0108*/ 	.word	0xffffffff


	//   ....[52]....
        /*010c*/ 	.word	0xffffffff


	//   ....[53]....
        /*0110*/ 	.word	0xffffffff


	//----- nvinfo : EIATTR_COOP_GROUP_INSTR_OFFSETS
	.align		4
.L_3835:
        /*0114*/ 	.byte	0x04, 0x28
        /*0116*/ 	.short	(.L_3837 - .L_3836)


	//   ....[0]....
.L_3836:
        /*0118*/ 	.word	0x00000990


	//   ....[1]....
        /*011c*/ 	.word	0x00000a00


	//   ....[2]....
        /*0120*/ 	.word	0x00000ac0


	//   ....[3]....
        /*0124*/ 	.word	0x00001090


	//   ....[4]....
        /*0128*/ 	.word	0x000014c0


	//   ....[5]....
        /*012c*/ 	.word	0x00001500


	//   ....[6]....
        /*0130*/ 	.word	0x00001530


	//   ....[7]....
        /*0134*/ 	.word	0x00001540


	//   ....[8]....
        /*0138*/ 	.word	0x00001570


	//   ....[9]....
        /*013c*/ 	.word	0x000015a0


	//   ....[10]....
        /*0140*/ 	.word	0x000015c0


	//   ....[11]....
        /*0144*/ 	.word	0x000015e0


	//   ....[12]....
        /*0148*/ 	.word	0x00001610


	//   ....[13]....
        /*014c*/ 	.word	0x00001640


	//   ....[14]....
        /*0150*/ 	.word	0x00001660


	//   ....[15]....
        /*0154*/ 	.word	0x00001680


	//   ....[16]....
        /*0158*/ 	.word	0x000016f0


	//   ....[17]....
        /*015c*/ 	.word	0x00001720


	//   ....[18]....
        /*0160*/ 	.word	0x00001750


	//   ....[19]....
        /*0164*/ 	.word	0x00001760


	//   ....[20]....
        /*0168*/ 	.word	0x000017d0


	//   ....[21]....
        /*016c*/ 	.word	0x000017f0


	//   ....[22]....
        /*0170*/ 	.word	0x00001810


	//   ....[23]....
        /*0174*/ 	.word	0x00001820


	//   ....[24]....
        /*0178*/ 	.word	0x00001840


	//   ....[25]....
        /*017c*/ 	.word	0x00001870


	//   ....[26]....
        /*0180*/ 	.word	0x00001890


	//   ....[27]....
        /*0184*/ 	.word	0x000018c0


	//   ....[28]....
        /*0188*/ 	.word	0x000018d0


	//   ....[29]....
        /*018c*/ 	.word	0x000018e0


	//   ....[30]....
        /*0190*/ 	.word	0x000018f0


	//   ....[31]....
        /*0194*/ 	.word	0x00001900


	//   ....[32]....
        /*0198*/ 	.word	0x00001de0


	//   ....[33]....
        /*019c*/ 	.word	0x00001e20


	//   ....[34]....
        /*01a0*/ 	.word	0x00001f10


	//   ....[35]....
        /*01a4*/ 	.word	0x00001f40


	//   ....[36]....
        /*01a8*/ 	.word	0x00002020


	//   ....[37]....
        /*01ac*/ 	.word	0x00002040


	//   ....[38]....
        /*01b0*/ 	.word	0x00002070


	//   ....[39]....
        /*01b4*/ 	.word	0x00002090


	//   ....[40]....
        /*01b8*/ 	.word	0x000020c0


	//   ....[41]....
        /*01bc*/ 	.word	0x000020e0


	//   ....[42]....
        /*01c0*/ 	.word	0x000023c0


	//   ....[43]....
        /*01c4*/ 	.word	0x00002590


	//   ....[44]....
        /*01c8*/ 	.word	0x00002660


	//   ....[45]....
        /*01cc*/ 	.word	0x000026b0


	//   ....[46]....
        /*01d0*/ 	.word	0x000026e0


	//   ....[47]....
        /*01d4*/ 	.word	0x00002700


	//   ....[48]....
        /*01d8*/ 	.word	0x00002720


	//   ....[49]....
        /*01dc*/ 	.word	0x000027d0


	//   ....[50]....
        /*01e0*/ 	.word	0x00002820


	//   ....[51]....
        /*01e4*/ 	.word	0x00002840


	//   ....[52]....
        /*01e8*/ 	.word	0x00002860


	//   ....[53]....
        /*01ec*/ 	.word	0x00002880


	//----- nvinfo : EIATTR_EXIT_INSTR_OFFSETS
	.align		4
.L_3837:
        /*01f0*/ 	.byte	0x04, 0x1c
        /*01f2*/ 	.short	(.L_3839 - .L_3838)


	//   ....[0]....
.L_3838:
        /*01f4*/ 	.word	0x00002940


	//   ....[1]....
        /*01f8*/ 	.word	0x00002b60


	//----- nvinfo : EIATTR_MAX_THREADS
	.align		4
.L_3839:
        /*01fc*/ 	.byte	0x04, 0x05
        /*01fe*/ 	.short	(.L_3841 - .L_3840)
.L_3840:
        /*0200*/ 	.word	0x00000020
        /*0204*/ 	.word	0x00000001
        /*0208*/ 	.word	0x00000001


	//----- nvinfo : EIATTR_CRS_STACK_SIZE
	.align		4
.L_3841:
        /*020c*/ 	.byte	0x04, 0x1e
        /*020e*/ 	.short	(.L_3843 - .L_3842)
.L_3842:
        /*0210*/ 	.word	0x00000000
.L_3843:


//--------------------- .nv.info._Z25selective_scan_bwd_kernelI32Selective_Scan_bwd_kernel_traitsILi32ELi4ELb1ELb1ELb0ELb0ELb1EN3c104HalfEfEEv12SSMParamsBwd --------------------------
	.section	.nv.info._Z25selective_scan_bwd_kernelI32Selective_Scan_bwd_kernel_traitsILi32ELi4ELb1ELb1ELb0ELb0ELb1EN3c104HalfEfEEv12SSMParamsBwd,"",@"SHT_CUDA_INFO"
	.sectionflags	@""
	.align	4


	//----- nvinfo : EIATTR_CUDA_API_VERSION
	.align		4
        /*0000*/ 	.byte	0x04, 0x37
        /*0002*/ 	.short	(.L_3845 - .L_3844)
.L_3844:
        /*0004*/ 	.word	0x00000082


	//----- nvinfo : EIATTR_SW2861232_WAR
	.align		4
.L_3845:
        /*0008*/ 	.byte	0x01, 0x35
	.zero		2


	//----- nvinfo : EIATTR_PARAM_CBANK
	.align		4
        /*000c*/ 	.byte	0x04, 0x0a
        /*000e*/ 	.short	(.L_3847 - .L_3846)
	.align		4
.L_3846:
        /*0010*/ 	.word	index@(.nv.constant0._Z25selective_scan_bwd_kernelI32Selective_Scan_bwd_kernel_traitsILi32ELi4ELb1ELb1ELb0ELb0ELb1EN3c104HalfEfEEv12SSMParamsBwd)
        /*0014*/ 	.short	0x0160
        /*0016*/ 	.short	0x01f0


	//----- nvinfo : EIATTR_CBANK_PARAM_SIZE
	.align		4
.L_3847:
        /*0018*/ 	.byte	0x03, 0x19
        /*001a*/ 	.short	0x01f0


	//----- nvinfo : EIATTR_KPARAM_INFO
	.align		4
        /*001c*/ 	.byte	0x04, 0x17
        /*001e*/ 	.short	(.L_3849 - .L_3848)
.L_3848:
        /*0020*/ 	.word	0x00000000
        /*0024*/ 	.short	0x0000
        /*0026*/ 	.short	0x0000
        /*0028*/ 	.byte	0x00, 0xf0, 0xc1, 0x07


	//----- nvinfo : EIATTR_MAXREG_COUNT
	.align		4
.L_3849:
        /*002c*/ 	.byte	0x03, 0x1b
        /*002e*/ 	.short	0x00ff


	//----- nvinfo : EIATTR_NUM_BARRIERS
	.align		4
        /*0030*/ 	.byte	0x02, 0x4c
        /*0032*/ 	.byte	0x01
	.zero		1


	//----- nvinfo : EIATTR_MERCURY_ISA_VERSION
	.align		4
        /*0034*/ 	.byte	0x03, 0x5f
        /*0036*/ 	.short	0x0000


	//----- nvinfo : EIATTR_COOP_GROUP_MASK_REGIDS
	.align		4
        /*0038*/ 	.byte	0x04, 0x29
        /*003a*/ 	.short	(.L_3851 - .L_3850)


	//   ....[0]....
.L_3850:
        /*003c*/ 	.word	0xffffffff


	//   ....[1]....
        /*0040*/ 	.word	0xffffffff


	//   ....[2]....
        /*0044*/ 	.word	0xffffffff


	//   ....[3]....
        /*0048*/ 	.word	0xffffffff


	//   ....[4]....
        /*004c*/ 	.word	0xffffffff


	//   ....[5]....
        /*0050*/ 	.word	0xffffffff


	//   ....[6]....
        /*0054*/ 	.word	0xffffffff


	//   ....[7]....
        /*0058*/ 	.word	0xffffffff


	//   ....[8]....
        /*005c*/ 	.word	0xffffffff


	//   ....[9]....
        /*0060*/ 	.word	0xffffffff


	//   ....[10]....
        /*0064*/ 	.word	0xffffffff


	//   ....[11]....
        /*0068*/ 	.word	0xffffffff


	//   ....[12]....
        /*006c*/ 	.word	0xffffffff


	//   ....[13]....
        /*0070*/ 	.word	0xffffffff


	//   ....[14]....
        /*0074*/ 	.word	0xffffffff


	//   ....[15]....
        /*0078*/ 	.word	0xffffffff


	//   ....[16]....
        /*007c*/ 	.word	0xffffffff


	//   ....[17]....
        /*0080*/ 	.word	0xffffffff


	//   ....[18]....
        /*0084*/ 	.word	0xffffffff


	//   ....[19]....
        /*0088*/ 	.word	0xffffffff


	//   ....[20]....
        /*008c*/ 	.word	0xffffffff


	//   ....[21]....
        /*0090*/ 	.word	0xffffffff


	//   ....[22]....
        /*0094*/ 	.word	0xffffffff


	//   ....[23]....
        /*0098*/ 	.word	0xffffffff


	//   ....[24]....
        /*009c*/ 	.word	0xffffffff


	//   ....[25]....
        /*00a0*/ 	.word	0xffffffff


	//   ....[26]....
        /*00a4*/ 	.word	0xffffffff


	//   ....[27]....
        /*00a8*/ 	.word	0xffffffff


	//   ....[28]....
        /*00ac*/ 	.word	0xffffffff


	//   ....[29]....
        /*00b0*/ 	.word	0xffffffff


	//   ....[30]....
        /*00b4*/ 	.word	0xffffffff


	//   ....[31]....
        /*00b8*/ 	.word	0xffffffff


	//   ....[32]....
        /*00bc*/ 	.word	0xffffffff


	//   ....[33]....
        /*00c0*/ 	.word	0xffffffff


	//   ....[34]....
        /*00c4*/ 	.word	0xffffffff


	//   ....[35]....
        /*00c8*/ 	.word	0xffffffff


	//   ....[36]....
        /*00cc*/ 	.word	0xffffffff


	//   ....[37]....
        /*00d0*/ 	.word	0xffffffff


	//   ....[38]....
        /*00d4*/ 	.word	0xffffffff


	//   ....[39]....
        /*00d8*/ 	.word	0xffffffff


	//   ....[40]....
        /*00dc*/ 	.word	0xffffffff


	//   ....[41]....
        /*00e0*/ 	.word	0xffffffff


	//   ....[42]....
        /*00e4*/ 	.word	0xffffffff


	//   ....[43]....
        /*00e8*/ 	.word	0xffffffff


	//   ....[44]....
        /*00ec*/ 	.word	0xffffffff


	//   ....[45]....
        /*00f0*/ 	.word	0xffffffff


	//   ....[46]....
        /*00f4*/ 	.word	0xffffffff


	//   ....[47]....
        /*00f8*/ 	.word	0xffffffff


	//   ....[48]....
        /*00fc*/ 	.word	0xffffffff


	//   ....[49]....
        /*0100*/ 	.word	0xffffffff


	//   ....[50]....
        /*0104*/ 	.word	0xffffffff


	//   ....[51]....
        /*0108*/ 	.word	0xffffffff


	//   ....[52]....
        /*010c*/ 	.word	0xffffffff


	//   ....[53]....
        /*0110*/ 	.word	0xffffffff


	//   ....[54]....
        /*0114*/ 	.word	0xffffffff


	//   ....[55]....
        /*0118*/ 	.word	0xffffffff


	//   ....[56]....
        /*011c*/ 	.word	0xffffffff


	//   ....[57]....
        /*0120*/ 	.word	0xffffffff


	//----- nvinfo : EIATTR_COOP_GROUP_INSTR_OFFSETS
	.align		4
.L_3851:
        /*0124*/ 	.byte	0x04, 0x28
        /*0126*/ 	.short	(.L_3853 - .L_3852)


	//   ....[0]....
.L_3852:
        /*0128*/ 	.word	0x00000970


	//   ....[1]....
        /*012c*/ 	.word	0x000009f0


	//   ....[2]....
        /*0130*/ 	.word	0x00000b20


	//   ....[3]....
        /*0134*/ 	.word	0x00000c30


	//   ....[4]....
        /*0138*/ 	.word	0x00000dd0


	//   ....[5]....
        /*013c*/ 	.word	0x00001170


	//   ....[6]....
        /*0140*/ 	.word	0x00001380


	//   ....[7]....
        /*0144*/ 	.word	0x00001940


	//   ....[8]....
        /*0148*/ 	.word	0x00001ca0


	//   ....[9]....
        /*014c*/ 	.word	0x00001d30


	//   ....[10]....
        /*0150*/ 	.word	0x00001d60


	//   ....[11]....
        /*0154*/ 	.word	0x00001d90


	//   ....[12]....
        /*0158*/ 	.word	0x00001da0


	//   ....[13]....
        /*015c*/ 	.word	0x00001dd0


	//   ....[14]....
        /*0160*/ 	.word	0x00001df0


	//   ....[15]....
        /*0164*/ 	.word	0x00001e20


	//   ....[16]....
        /*0168*/ 	.word	0x00001e40


	//   ....[17]....
        /*016c*/ 	.word	0x00001e70


	//   ....[18]....
        /*0170*/ 	.word	0x00001e90


	//   ....[19]....
        /*0174*/ 	.word	0x00001ec0


	//   ....[20]....
        /*0178*/ 	.word	0x00001ee0


	//   ....[21]....
        /*017c*/ 	.word	0x00001f30


	//   ....[22]....
        /*0180*/ 	.word	0x00001f50


	//   ....[23]....
        /*0184*/ 	.word	0x00001fa0


	//   ....[24]....
        /*0188*/ 	.word	0x00001fc0


	//   ....[25]....
        /*018c*/ 	.word	0x00002010


	//   ....[26]....
        /*0190*/ 	.word	0x00002030


	//   ....[27]....
        /*0194*/ 	.word	0x00002060


	//   ....[28]....
        /*0198*/ 	.word	0x00002080


	//   ....[29]....
        /*019c*/ 	.word	0x000020b0


	//   ....[30]....
        /*01a0*/ 	.word	0x000020c0


	//   ....[31]....
        /*01a4*/ 	.word	0x000020e0


	//   ....[32]....
        /*01a8*/ 	.word	0x00002110


	//   ....[33]....
        /*01ac*/ 	.word	0x00002130


	//   ....[34]....
        /*01b0*/ 	.word	0x00002150


	//   ....[35]....
        /*01b4*/ 	.word	0x00002170


	//   ....[36]....
        /*01b8*/ 	.word	0x00002670


	//   ....[37]....
        /*01bc*/ 	.word	0x000026b0


	//   ....[38]....
        /*01c0*/ 	.word	0x000027a0


	//   ....[39]....
        /*01c4*/ 	.word	0x000027d0


	//   ....[40]....
        /*01c8*/ 	.word	0x00002830


	//   ....[41]....
        /*01cc*/ 	.word	0x00002850


	//   ....[42]....
        /*01d0*/ 	.word	0x00002880


	//   ....[43]....
        /*01d4*/ 	.word	0x000028a0


	//   ....[44]....
        /*01d8*/ 	.word	0x000028d0


	//   ....[45]....
        /*01dc*/ 	.word	0x000028f0


	//   ....[46]....
        /*01e0*/ 	.word	0x00002c40


	//   ....[47]....
        /*01e4*/ 	.word	0x00002df0


	//   ....[48]....
        /*01e8*/ 	.word	0x00002ec0


	//   ....[49]....
        /*01ec*/ 	.word	0x00002f10


	//   ....[50]....
        /*01f0*/ 	.word	0x00002f40


	//   ....[51]....
        /*01f4*/ 	.word	0x00002f60


	//   ....[52]....
        /*01f8*/ 	.word	0x00002f80


	//   ....[53]....
        /*01fc*/ 	.word	0x00003030


	//   ....[54]....
        /*0200*/ 	.word	0x00003080


	//   ....[55]....
        /*0204*/ 	.word	0x000030a0


	//   ....[56]....
        /*0208*/ 	.word	0x000030c0


	//   ....[57]....
        /*020c*/ 	.word	0x000030e0


	//----- nvinfo : EIATTR_EXIT_INSTR_OFFSETS
	.align		4
.L_3853:
        /*0210*/ 	.byte	0x04, 0x1c
        /*0212*/ 	.short	(.L_3855 - .L_3854)


	//   ....[0]....
.L_3854:
        /*0214*/ 	.word	0x000031a0


	//   ....[1]....
        /*0218*/ 	.word	0x000033c0


	//----- nvinfo : EIATTR_MAX_THREADS
	.align		4
.L_3855:
        /*021c*/ 	.byte	0x04, 0x05
        /*021e*/ 	.short	(.L_3857 - .L_3856)
.L_3856:
        /*0220*/ 	.word	0x00000020
        /*0224*/ 	.word	0x00000001
        /*0228*/ 	.word	0x00000001


	//----- nvinfo : EIATTR_CRS_STACK_SIZE
	.align		4
.L_3857:
        /*022c*/ 	.byte	0x04, 0x1e
        /*022e*/ 	.short	(.L_3859 - .L_3858)
.L_3858:
        /*0230*/ 	.word	0x00000000
.L_3859:


//--------------------- .nv.info._Z25selective_scan_bwd_kernelI32Selective_Scan_bwd_kernel_traitsILi32ELi4ELb1ELb1ELb0ELb1ELb0EN3c104HalfEfEEv12SSMParamsBwd --------------------------
	.section	.nv.info._Z25selective_scan_bwd_kernelI32Selective_Scan_bwd_kernel_traitsILi32ELi4ELb1ELb1ELb0ELb1ELb0EN3c104HalfEfEEv12SSMParamsBwd,"",@"SHT_CUDA_INFO"
	.sectionflags	@""
	.align	4


	//----- nvinfo : EIATTR_CUDA_API_VERSION
	.align		4
        /*0000*/ 	.byte	0x04, 0x37
        /*0002*/ 	.short	(.L_3861 - .L_3860)
.L_3860:
        /*0004*/ 	.word	0x00000082


	//----- nvinfo : EIATTR_SW2861232_WAR
	.align		4
.L_3861:
        /*0008*/ 	.byte	0x01, 0x35
	.zero		2


	//----- nvinfo : EIATTR_PARAM_CBANK
	.align		4
        /*000c*/ 	.byte	0x04, 0x0a
        /*000e*/ 	.short	(.L_3863 - .L_3862)
	.align		4
.L_3862:
        /*0010*/ 	.word	index@(.nv.constant0._Z25selective_scan_bwd_kernelI32Selective_Scan_bwd_kernel_traitsILi32ELi4ELb1ELb1ELb0ELb1ELb0EN3c104HalfEfEEv12SSMParamsBwd)
        /*0014*/ 	.short	0x0160
        /*0016*/ 	.short	0x01f0


	//----- nvinfo : EIATTR_CBANK_PARAM_SIZE
	.align		4
.L_3863:
        /*0018*/ 	.byte	0x03, 0x19
        /*001a*/ 	.short	0x01f0


	//----- nvinfo : EIATTR_KPARAM_INFO
	.align		4
        /*001c*/ 	.byte	0x04, 0x17
        /*001e*/ 	.short	(.L_3865 - .L_3864)
.L_3864:
        /*0020*/ 	.word	0x00000000
        /*0024*/ 	.short	0x0000
        /*0026*/ 	.short	0x0000
        /*0028*/ 	.byte	0x00, 0xf0, 0xc1, 0x07


	//----- nvinfo : EIATTR_MAXREG_COUNT
	.align		4
.L_3865:
        /*002c*/ 	.byte	0x03, 0x1b
        /*002e*/ 	.short	0x00ff


	//----- nvinfo : EIATTR_NUM_BARRIERS
	.align		4
        /*0030*/ 	.byte	0x02, 0x4c
        /*0032*/ 	.byte	0x01
	.zero		1


	//----- nvinfo : EIATTR_MERCURY_ISA_VERSION
	.align		4
        /*0034*/ 	.byte	0x03, 0x5f
        /*0036*/ 	.short	0x0000


	//----- nvinfo : EIATTR_COOP_GROUP_MASK_REGIDS
	.align		4
        /*0038*/ 	.byte	0x04, 0x29
        /*003a*/ 	.short	(.L_3867 - .L_3866)


	//   ....[0]....
.L_3866:
        /*003c*/ 	.word	0xffffffff


	//   ....[1]....
        /*0040*/ 	.word	0xffffffff


	//   ....[2]....
        /*0044*/ 	.word	0xffffffff


	//   ....[3]....
        /*0048*/ 	.word	0xffffffff


	//   ....[4]....
        /*004c*/ 	.word	0xffffffff


	//   ....[5]....
        /*0050*/ 	.word	0xffffffff


	//   ....[6]....
        /*0054*/ 	.word	0xffffffff


	//   ....[7]....
        /*0058*/ 	.word	0xffffffff


	//   ....[8]....
        /*005c*/ 	.word	0xffffffff


	//   ....[9]....
        /*0060*/ 	.word	0xffffffff


	//   ....[10]....
        /*0064*/ 	.word	0xffffffff


	//   ....[11]....
        /*0068*/ 	.word	0xffffffff


	//   ....[12]....
        /*006c*/ 	.word	0xffffffff


	//   ....[13]....
        /*0070*/ 	.word	0xffffffff


	//   ....[14]....
        /*0074*/ 	.word	0xffffffff


	//   ....[15]....
        /*0078*/ 	.word	0xffffffff


	//   ....[16]....
        /*007c*/ 	.word	0xffffffff


	//   ....[17]....
        /*0080*/ 	.word	0xffffffff


	//   ....[18]....
        /*0084*/ 	.word	0xffffffff


	//   ....[19]....
        /*0088*/ 	.word	0xffffffff


	//   ....[20]....
        /*008c*/ 	.word	0xffffffff


	//   ....[21]....
        /*0090*/ 	.word	0xffffffff


	//   ....[22]....
        /*0094*/ 	.word	0xffffffff


	//   ....[23]....
        /*0098*/ 	.word	0xffffffff


	//   ....[24]....
        /*009c*/ 	.word	0xffffffff


	//   ....[25]....
        /*00a0*/ 	.word	0xffffffff


	//   ....[26]....
        /*00a4*/ 	.word	0xffffffff


	//   ....[27]....
        /*00a8*/ 	.word	0xffffffff


	//   ....[28]....
        /*00ac*/ 	.word	0xffffffff


	//   ....[29]....
        /*00b0*/ 	.word	0xffffffff


	//   ....[30]....
        /*00b4*/ 	.word	0xffffffff


	//   ....[31]....
        /*00b8*/ 	.word	0xffffffff


	//   ....[32]....
        /*00bc*/ 	.word	0xffffffff


	//   ....[33]....
        /*00c0*/ 	.word	0xffffffff


	//   ....[34]....
        /*00c4*/ 	.word	0xffffffff


	//   ....[35]....
        /*00c8*/ 	.word	0xffffffff


	//   ....[36]....
        /*00cc*/ 	.word	0xffffffff


	//   ....[37]....
        /*00d0*/ 	.word	0xffffffff


	//   ....[38]....
        /*00d4*/ 	.word	0xffffffff


	//   ....[39]....
        /*00d8*/ 	.word	0xffffffff


	//   ....[40]....
        /*00dc*/ 	.word	0xffffffff


	//   ....[41]....
        /*00e0*/ 	.word	0xffffffff


	//   ....[42]....
        /*00e4*/ 	.word	0xffffffff


	//   ....[43]....
        /*00e8*/ 	.word	0xffffffff


	//   ....[44]....
        /*00ec*/ 	.word	0xffffffff


	//   ....[45]....
        /*00f0*/ 	.word	0xffffffff


	//   ....[46]....
        /*00f4*/ 	.word	0xffffffff


	//   ....[47]....
        /*00f8*/ 	.word	0xffffffff


	//   ....[48]....
        /*00fc*/ 	.word	0xffffffff


	//   ....[49]....
        /*0100*/ 	.word	0xffffffff


	//   ....[50]....
        /*0104*/ 	.word	0xffffffff


	//   ....[51]....
        /*0108*/ 	.word	0xffffffff


	//   ....[52]....
        /*010c*/ 	.word	0xffffffff


	//   ....[53]....
        /*0110*/ 	.word	0xffffffff


	//   ....[54]....
        /*0114*/ 	.word	0xffffffff


	//----- nvinfo : EIATTR_COOP_GROUP_INSTR_OFFSETS
	.align		4
.L_3867:
        /*0118*/ 	.byte	0x04, 0x28
        /*011a*/ 	.short	(.L_3869 - .L_3868)


	//   ....[0]....
.L_3868:
        /*011c*/ 	.word	0x00000890


	//   ....[1]....
        /*0120*/ 	.word	0x00000900


	//   ....[2]....
        /*0124*/ 	.word	0x00000a80


	//   ....[3]....
        /*0128*/ 	.word	0x00001880


	//   ....[4]....
        /*012c*/ 	.word	0x00001cc0


	//   ....[5]....
        /*0130*/ 	.word	0x00001d00


	//   ....[6]....
        /*0134*/ 	.word	0x00001d30


	//   ....[7]....
        /*0138*/ 	.word	0x00001d40


	//   ....[8]....
        /*013c*/ 	.word	0x00001d70


	//   ....[9]....
        /*0140*/ 	.word	0x00001da0


	//   ....[10]....
        /*0144*/ 	.word	0x00001dc0


	//   ....[11]....
        /*0148*/ 	.word	0x00001de0


	//   ....[12]....
        /*014c*/ 	.word	0x00001e10


	//   ....[13]....
        /*0150*/ 	.word	0x00001e40


	//   ....[14]....
        /*0154*/ 	.word	0x00001e60


	//   ....[15]....
        /*0158*/ 	.word	0x00001e80


	//   ....[16]....
        /*015c*/ 	.word	0x00001ec0


	//   ....[17]....
        /*0160*/ 	.word	0x00001ef0


	//   ....[18]....
        /*0164*/ 	.word	0x00001f20


	//   ....[19]....
        /*0168*/ 	.word	0x00001f50


	//   ....[20]....
        /*016c*/ 	.word	0x00001fb0


	//   ....[21]....
        /*0170*/ 	.word	0x00001fe0


	//   ....[22]....
        /*0174*/ 	.word	0x00002000


	//   ....[23]....
        /*0178*/ 	.word	0x00002020


	//   ....[24]....
        /*017c*/ 	.word	0x00002060


	//   ....[25]....
        /*0180*/ 	.word	0x00002080


	//   ....[26]....
        /*0184*/ 	.word	0x000020b0


	//   ....[27]....
        /*0188*/ 	.word	0x000020c0


	//   ....[28]....
        /*018c*/ 	.word	0x000020d0


	//   ....[29]....
        /*0190*/ 	.word	0x000020e0


	//   ....[30]....
        /*0194*/ 	.word	0x000020f0


	//   ....[31]....
        /*0198*/ 	.word	0x00002100


	//   ....[32]....
        /*019c*/ 	.word	0x000025a0


	//   ....[33]....
        /*01a0*/ 	.word	0x000025e0


	//   ....[34]....
        /*01a4*/ 	.word	0x000026d0


	//   ....[35]....
        /*01a8*/ 	.word	0x00002700


	//   ....[36]....
        /*01ac*/ 	.word	0x000027e0


	//   ....[37]....
        /*01b0*/ 	.word	0x00002800


	//   ....[38]....
        /*01b4*/ 	.word	0x00002830


	//   ....[39]....
        /*01b8*/ 	.word	0x00002850


	//   ....[40]....
        /*01bc*/ 	.word	0x00002880


	//   ....[41]....
        /*01c0*/ 	.word	0x000028a0


	//   ....[42]....
        /*01c4*/ 	.word	0x00002ab0


	//   ....[43]....
        /*01c8*/ 	.word	0x00002cd0


	//   ....[44]....
        /*01cc*/ 	.word	0x00002fd0


	//   ....[45]....
        /*01d0*/ 	.word	0x000030b0


	//   ....[46]....
        /*01d4*/ 	.word	0x00003100


	//   ....[47]....
        /*01d8*/ 	.word	0x00003130


	//   ....[48]....
        /*01dc*/ 	.word	0x00003150


	//   ....[49]....
        /*01e0*/ 	.word	0x00003170


	//   ....[50]....
        /*01e4*/ 	.word	0x00003220


	//   ....[51]....
        /*01e8*/ 	.word	0x00003270


	//   ....[52]....
        /*01ec*/ 	.word	0x00003290


	//   ....[53]....
        /*01f0*/ 	.word	0x000032b0


	//   ....[54]....
        /*01f4*/ 	.word	0x000032d0


	//----- nvinfo : EIATTR_EXIT_INSTR_OFFSETS
	.align		4
.L_3869:
        /*01f8*/ 	.byte	0x04, 0x1c
        /*01fa*/ 	.short	(.L_3871 - .L_3870)


	//   ....[0]....
.L_3870:
        /*01fc*/ 	.word	0x00003390


	//   ....[1]....
        /*0200*/ 	.word	0x000035b0


	//----- nvinfo : EIATTR_MAX_THREADS
	.align		4
.L_3871:
        /*0204*/ 	.byte	0x04, 0x05
        /*0206*/ 	.short	(.L_3873 - .L_3872)
.L_3872:
        /*0208*/ 	.word	0x00000020
        /*020c*/ 	.word	0x00000001
        /*0210*/ 	.word	0x00000001


	//----- nvinfo : EIATTR_CRS_STACK_SIZE
	.align		4
.L_3873:
        /*0214*/ 	.byte	0x04, 0x1e
        /*0216*/ 	.short	(.L_3875 - .L_3874)
.L_3874:
        /*0218*/ 	.word	0x00000000
.L_3875:


//--------------------- .nv.info._Z25selective_scan_bwd_kernelI32Selective_Scan_bwd_kernel_traitsILi32ELi4ELb1ELb1ELb0ELb1ELb1EN3c104HalfEfEEv12SSMParamsBwd --------------------------
	.section	.nv.info._Z25selective_scan_bwd_kernelI32Selective_Scan_bwd_kernel_traitsILi32ELi4ELb1ELb1ELb0ELb1ELb1EN3c104HalfEfEEv12SSMParamsBwd,"",@"SHT_CUDA_INFO"
	.sectionflags	@""
	.align	4


	//----- nvinfo : EIATTR_CUDA_API_VERSION
	.align		4
        /*0000*/ 	.byte	0x04, 0x37
        /*0002*/ 	.short	(.L_3877 - .L_3876)
.L_3876:
        /*0004*/ 	.word	0x00000082


	//----- nvinfo : EIATTR_SW2861232_WAR
	.align		4
.L_3877:
        /*0008*/ 	.byte	0x01, 0x35
	.zero		2


	//----- nvinfo : EIATTR_PARAM_CBANK
	.align		4
        /*000c*/ 	.byte	0x04, 0x0a
        /*000e*/ 	.short	(.L_3879 - .L_3878)
	.align		4
.L_3878:
        /*0010*/ 	.word	index@(.nv.constant0._Z25selective_scan_bwd_kernelI32Selective_Scan_bwd_kernel_traitsILi32ELi4ELb1ELb1ELb0ELb1ELb1EN3c104HalfEfEEv12SSMParamsBwd)
        /*0014*/ 	.short	0x0160
        /*0016*/ 	.short	0x01f0


	//----- nvinfo : EIATTR_CBANK_PARAM_SIZE
	.align		4
.L_3879:
        /*0018*/ 	.byte	0x03, 0x19
        /*001a*/ 	.short	0x01f0


	//----- nvinfo : EIATTR_KPARAM_INFO
	.align		4
        /*001c*/ 	.byte	0x04, 0x17
        /*001e*/ 	.short	(.L_3881 - .L_3880)
.L_3880:
        /*0020*/ 	.word	0x00000000
        /*0024*/ 	.short	0x0000
        /*0026*/ 	.short	0x0000
        /*0028*/ 	.byte	0x00, 0xf0, 0xc1, 0x07


	//----- nvinfo : EIATTR_MAXREG_COUNT
	.align		4
.L_3881:
        /*002c*/ 	.byte	0x03, 0x1b
        /*002e*/ 	.short	0x00ff


	//----- nvinfo : EIATTR_NUM_BARRIERS
	.align		4
        /*0030*/ 	.byte	0x02, 0x4c
        /*0032*/ 	.byte	0x01
	.zero		1


	//----- nvinfo : EIATTR_MERCURY_ISA_VERSION
	.align		4
        /*0034*/ 	.byte	0x03, 0x5f
        /*0036*/ 	.short	0x0000


	//----- nvinfo : EIATTR_COOP_GROUP_MASK_REGIDS
	.align		4
        /*0038*/ 	.byte	0x04, 0x29
        /*003a*/ 	.short	(.L_3883 - .L_3882)


	//   ....[0]....
.L_3882:
        /*003c*/ 	.word	0xffffffff


	//   ....[1]....
        /*0040*/ 	.word	0xffffffff


	//   ....[2]....
        /*0044*/ 	.word	0xffffffff


	//   ....[3]....
        /*0048*/ 	.word	0xffffffff


	//   ....[4]....
        /*004c*/ 	.word	0xffffffff


	//   ....[5]....
        /*0050*/ 	.word	0xffffffff


	//   ....[6]....
        /*0054*/ 	.word	0xffffffff


	//   ....[7]....
        /*0058*/ 	.word	0xffffffff


	//   ....[8]....
        /*005c*/ 	.word	0xffffffff


	//   ....[9]....
        /*0060*/ 	.word	0xffffffff


	//   ....[10]....
        /*0064*/ 	.word	0xffffffff


	//   ....[11]....
        /*0068*/ 	.word	0xffffffff


	//   ....[12]....
        /*006c*/ 	.word	0xffffffff


	//   ....[13]....
        /*0070*/ 	.word	0xffffffff


	//   ....[14]....
        /*0074*/ 	.word	0xffffffff


	//   ....[15]....
        /*0078*/ 	.word	0xffffffff


	//   ....[16]....
        /*007c*/ 	.word	0xffffffff


	//   ....[17]....
        /*0080*/ 	.word	0xffffffff


	//   ....[18]....
        /*0084*/ 	.word	0xffffffff


	//   ....[19]....
        /*0088*/ 	.word	0xffffffff


	//   ....[20]....
        /*008c*/ 	.word	0xffffffff


	//   ....[21]....
        /*0090*/ 	.word	0xffffffff


	//   ....[22]....
        /*0094*/ 	.word	0xffffffff


	//   ....[23]....
        /*0098*/ 	.word	0xffffffff


	//   ....[24]....
        /*009c*/ 	.word	0xffffffff


	//   ....[25]....
        /*00a0*/ 	.word	0xffffffff


	//   ....[26]....
        /*00a4*/ 	.word	0xffffffff


	//   ....[27]....
        /*00a8*/ 	.word	0xffffffff


	//   ....[28]....
        /*00ac*/ 	.word	0xffffffff


	//   ....[29]....
        /*00b0*/ 	.word	0xffffffff


	//   ....[30]....
        /*00b4*/ 	.word	0xffffffff


	//   ....[31]....
        /*00b8*/ 	.word	0xffffffff


	//   ....[32]....
        /*00bc*/ 	.word	0xffffffff


	//   ....[33]....
        /*00c0*/ 	.word	0xffffffff


	//   ....[34]....
        /*00c4*/ 	.word	0xffffffff


	//   ....[35]....
        /*00c8*/ 	.word	0xffffffff


	//   ....[36]....
        /*00cc*/ 	.word	0xffffffff


	//   ....[37]....
        /*00d0*/ 	.word	0xffffffff


	//   ....[38]....
        /*00d4*/ 	.word	0xffffffff


	//   ....[39]....
        /*00d8*/ 	.word	0xffffffff


	//   ....[40]....
        /*00dc*/ 	.word	0xffffffff


	//   ....[41]....
        /*00e0*/ 	.word	0xffffffff


	//   ....[42]....
        /*00e4*/ 	.word	0xffffffff


	//   ....[43]....
        /*00e8*/ 	.word	0xffffffff


	//   ....[44]....
        /*00ec*/ 	.word	0xffffffff


	//   ....[45]....
        /*00f0*/ 	.word	0xffffffff


	//   ....[46]....
        /*00f4*/ 	.word	0xffffffff


	//   ....[47]....
        /*00f8*/ 	.word	0xffffffff


	//   ....[48]....
        /*00fc*/ 	.word	0xffffffff


	//   ....[49]....
        /*0100*/ 	.word	0xffffffff


	//   ....[50]....
        /*0104*/ 	.word	0xffffffff


	//   ....[51]....
        /*0108*/ 	.word	0xffffffff


	//   ....[52]....
        /*010c*/ 	.word	0xffffffff


	//   ....[53]....
        /*0110*/ 	.word	0xffffffff


	//   ....[54]....
        /*0114*/ 	.word	0xffffffff


	//   ....[55]....
        /*0118*/ 	.word	0xffffffff


	//   ....[56]....
        /*011c*/ 	.word	0xffffffff


	//   ....[57]....
        /*0120*/ 	.word	0xffffffff


	//   ....[58]....
        /*0124*/ 	.word	0xffffffff


	//----- nvinfo : EIATTR_COOP_GROUP_INSTR_OFFSETS
	.align		4
.L_3883:
        /*0128*/ 	.byte	0x04, 0x28
        /*012a*/ 	.short	(.L_3885 - .L_3884)


	//   ....[0]....
.L_3884:
        /*012c*/ 	.word	0x00000860


	//   ....[1]....
        /*0130*/ 	.word	0x000008d0


	//   ....[2]....
        /*0134*/ 	.word	0x00000a80


	//   ....[3]....
        /*0138*/ 	.word	0x00001470


	//   ....[4]....
        /*013c*/ 	.word	0x00001690


	//   ....[5]....
        /*0140*/ 	.word	0x00001990


	//   ....[6]....
        /*0144*/ 	.word	0x00001b30


	//   ....[7]....
        /*0148*/ 	.word	0x00002120


	//   ....[8]....
        /*014c*/ 	.word	0x00002570


	//   ....[9]....
        /*0150*/ 	.word	0x00002590


	//   ....[10]....
        /*0154*/ 	.word	0x000025a0


	//   ....[11]....
        /*0158*/ 	.word	0x000025b0


	//   ....[12]....
        /*015c*/ 	.word	0x000025e0


	//   ....[13]....
        /*0160*/ 	.word	0x00002610


	//   ....[14]....
        /*0164*/ 	.word	0x00002630


	//   ....[15]....
        /*0168*/ 	.word	0x00002650


	//   ....[16]....
        /*016c*/ 	.word	0x00002680


	//   ....[17]....
        /*0170*/ 	.word	0x000026b0


	//   ....[18]....
        /*0174*/ 	.word	0x000026d0


	//   ....[19]....
        /*0178*/ 	.word	0x000026f0


	//   ....[20]....
        /*017c*/ 	.word	0x00002720


	//   ....[21]....
        /*0180*/ 	.word	0x00002750


	//   ....[22]....
        /*0184*/ 	.word	0x00002780


	//   ....[23]....
        /*0188*/ 	.word	0x000027b0


	//   ....[24]....
        /*018c*/ 	.word	0x00002820


	//   ....[25]....
        /*0190*/ 	.word	0x00002850


	//   ....[26]....
        /*0194*/ 	.word	0x00002870


	//   ....[27]....
        /*0198*/ 	.word	0x00002890


	//   ....[28]....
        /*019c*/ 	.word	0x000028c0


	//   ....[29]....
        /*01a0*/ 	.word	0x000028f0


	//   ....[30]....
        /*01a4*/ 	.word	0x00002910


	//   ....[31]....
        /*01a8*/ 	.word	0x00002930


	//   ....[32]....
        /*01ac*/ 	.word	0x00002940


	//   ....[33]....
        /*01b0*/ 	.word	0x00002950


	//   ....[34]....
        /*01b4*/ 	.word	0x00002960


	//   ....[35]....
        /*01b8*/ 	.word	0x00002970


	//   ....[36]....
        /*01bc*/ 	.word	0x00002e10


	//   ....[37]....
        /*01c0*/ 	.word	0x00002e50


	//   ....[38]....
        /*01c4*/ 	.word	0x00002f40


	//   ....[39]....
        /*01c8*/ 	.word	0x00002f70


	//   ....[40]....
        /*01cc*/ 	.word	0x00002fd0


	//   ....[41]....
        /*01d0*/ 	.word	0x00002ff0


	//   ....[42]....
        /*01d4*/ 	.word	0x00003020


	//   ....[43]....
        /*01d8*/ 	.word	0x00003040


	//   ....[44]....
        /*01dc*/ 	.word	0x00003070


	//   ....[45]....
        /*01e0*/ 	.word	0x00003090


	//   ....[46]....
        /*01e4*/ 	.word	0x00003360


	//   ....[47]....
        /*01e8*/ 	.word	0x00003520


	//   ....[48]....
        /*01ec*/ 	.word	0x00003830


	//   ....[49]....
        /*01f0*/ 	.word	0x00003910


	//   ....[50]....
        /*01f4*/ 	.word	0x00003960


	//   ....[51]....
        /*01f8*/ 	.word	0x00003990


	//   ....[52]....
        /*01fc*/ 	.word	0x000039b0


	//   ....[53]....
        /*0200*/ 	.word	0x000039d0


	//   ....[54]....
        /*0204*/ 	.word	0x00003a80


	//   ....[55]....
        /*0208*/ 	.word	0x00003ad0


	//   ....[56]....
        /*020c*/ 	.word	0x00003af0


	//   ....[57]....
        /*0210*/ 	.word	0x00003b10


	//   ....[58]....
        /*0214*/ 	.word	0x00003b30


	//----- nvinfo : EIATTR_EXIT_INSTR_OFFSETS
	.align		4
.L_3885:
        /*0218*/ 	.byte	0x04, 0x1c
        /*021a*/ 	.short	(.L_3887 - .L_3886)


	//   ....[0]....
.L_3886:
        /*021c*/ 	.word	0x00003bf0


	//   ....[1]....
        /*0220*/ 	.word	0x00003e10


	//----- nvinfo : EIATTR_MAX_THREADS
	.align		4
.L_3887:
        /*0224*/ 	.byte	0x04, 0x05
        /*0226*/ 	.short	(.L_3889 - .L_3888)
.L_3888:
        /*0228*/ 	.word	0x00000020
        /*022c*/ 	.word	0x00000001
        /*0230*/ 	.word	0x00000001


	//----- nvinfo : EIATTR_CRS_STACK_SIZE
	.align		4
.L_3889:
        /*0234*/ 	.byte	0x04, 0x1e
        /*0236*/ 	.short	(.L_3891 - .L_3890)
.L_3890:
        /*0238*/ 	.word	0x00000000
.L_3891:


//--------------------- .nv.info._Z25selective_scan_bwd_kernelI32Selective_Scan_bwd_kernel_traitsILi32ELi4ELb1ELb1ELb1ELb0ELb0EN3c104HalfEfEEv12SSMParamsBwd --------------------------
	.section	.nv.info._Z25selective_scan_bwd_kernelI32Selective_Scan_bwd_kernel_traitsILi32ELi4ELb1ELb1ELb1ELb0ELb0EN3c104HalfEfEEv12SSMParamsBwd,"",@"SHT_CUDA_INFO"
	.sectionflags	@""
	.align	4


	//----- nvinfo : EIATTR_CUDA_API_VERSION
	.align		4
        /*0000*/ 	.byte	0x04, 0x37
        /*0002*/ 	.short	(.L_3893 - .L_3892)
.L_3892:
        /*0004*/ 	.word	0x00000082


	//----- nvinfo : EIATTR_SW2861232_WAR
	.align		4
.L_3893:
        /*0008*/ 	.byte	0x01, 0x35
	.zero		2


	//----- nvinfo : EIATTR_PARAM_CBANK
	.align		4
        /*000c*/ 	.byte	0x04, 0x0a
        /*000e*/ 	.short	(.L_3895 - .L_3894)
	.align		4
.L_3894:
        /*0010*/ 	.word	index@(.nv.constant0._Z25selective_scan_bwd_kernelI32Selective_Scan_bwd_kernel_traitsILi32ELi4ELb1ELb1ELb1ELb0ELb0EN3c104HalfEfEEv12SSMParamsBwd)
        /*0014*/ 	.short	0x0160
        /*0016*/ 	.short	0x01f0


	//----- nvinfo : EIATTR_CBANK_PARAM_SIZE
	.align		4
.L_3895:
        /*0018*/ 	.byte	0x03, 0x19
        /*001a*/ 	.short	0x01f0


	//----- nvinfo : EIATTR_KPARAM_INFO
	.align		4
        /*001c*/ 	.byte	0x04, 0x17
        /*001e*/ 	.short	(.L_3897 - .L_3896)
.L_3896:
        /*0020*/ 	.word	0x00000000
        /*0024*/ 	.short	0x0000
        /*0026*/ 	.short	0x0000
        /*0028*/ 	.byte	0x00, 0xf0, 0xc1, 0x07


	//----- nvinfo : EIATTR_MAXREG_COUNT
	.align		4
.L_3897:
        /*002c*/ 	.byte	0x03, 0x1b
        /*002e*/ 	.short	0x00ff


	//----- nvinfo : EIATTR_NUM_BARRIERS
	.align		4
        /*0030*/ 	.byte	0x02, 0x4c
        /*0032*/ 	.byte	0x01
	.zero		1


	//----- nvinfo : EIATTR_MERCURY_ISA_VERSION
	.align		4
        /*0034*/ 	.byte	0x03, 0x5f
        /*0036*/ 	.short	0x0000


	//----- nvinfo : EIATTR_COOP_GROUP_MASK_REGIDS
	.align		4
        /*0038*/ 	.byte	0x04, 0x29
        /*003a*/ 	.short	(.L_3899 - .L_3898)


	//   ....[0]....
.L_3898:
        /*003c*/ 	.word	0xffffffff


	//   ....[1]....
        /*0040*/ 	.word	0xffffffff


	//   ....[2]....
        /*0044*/ 	.word	0xffffffff


	//   ....[3]....
        /*0048*/ 	.word	0xffffffff


	//   ....[4]....
        /*004c*/ 	.word	0xffffffff


	//   ....[5]....
        /*0050*/ 	.word	0xffffffff


	//   ....[6]....
        /*0054*/ 	.word	0xffffffff


	//   ....[7]....
        /*0058*/ 	.word	0xffffffff


	//   ....[8]....
        /*005c*/ 	.word	0xffffffff


	//   ....[9]....
        /*0060*/ 	.word	0xffffffff


	//   ....[10]....
        /*0064*/ 	.word	0xffffffff


	//   ....[11]....
        /*0068*/ 	.word	0xffffffff


	//   ....[12]....
        /*006c*/ 	.word	0xffffffff


	//   ....[13]....
        /*0070*/ 	.word	0xffffffff


	//   ....[14]....
        /*0074*/ 	.word	0xffffffff


	//   ....[15]....
        /*0078*/ 	.word	0xffffffff


	//   ....[16]....
        /*007c*/ 	.word	0xffffffff


	//   ....[17]....
        /*0080*/ 	.word	0xffffffff


	//   ....[18]....
        /*0084*/ 	.word	0xffffffff


	//   ....[19]....
        /*0088*/ 	.word	0xffffffff


	//   ....[20]....
        /*008c*/ 	.word	0xffffffff


	//   ....[21]....
        /*0090*/ 	.word	0xffffffff


	//   ....[22]....
        /*0094*/ 	.word	0xffffffff


	//   ....[23]....
        /*0098*/ 	.word	0xffffffff


	//   ....[24]....
        /*009c*/ 	.word	0xffffffff


	//   ....[25]....
        /*00a0*/ 	.word	0xffffffff


	//   ....[26]....
        /*00a4*/ 	.word	0xffffffff


	//   ....[27]....
        /*00a8*/ 	.word	0xffffffff


	//   ....[28]....
        /*00ac*/ 	.word	0xffffffff


	//   ....[29]....
        /*00b0*/ 	.word	0xffffffff


	//   ....[30]....
        /*00b4*/ 	.word	0xffffffff


	//   ....[31]....
        /*00b8*/ 	.word	0xffffffff


	//   ....[32]....
        /*00bc*/ 	.word	0xffffffff


	//   ....[33]....
        /*00c0*/ 	.word	0xffffffff


	//   ....[34]....
        /*00c4*/ 	.word	0xffffffff


	//   ....[35]....
        /*00c8*/ 	.word	0xffffffff


	//   ....[36]....
        /*00cc*/ 	.word	0xffffffff


	//   ....[37]....
        /*00d0*/ 	.word	0xffffffff


	//   ....[38]....
        /*00d4*/ 	.word	0xffffffff


	//   ....[39]....
        /*00d8*/ 	.word	0xffffffff


	//   ....[40]....
        /*00dc*/ 	.word	0xffffffff


	//   ....[41]....
        /*00e0*/ 	.word	0xffffffff


	//   ....[42]....
        /*00e4*/ 	.word	0xffffffff


	//   ....[43]....
        /*00e8*/ 	.word	0xffffffff


	//   ....[44]....
        /*00ec*/ 	.word	0xffffffff


	//   ....[45]....
        /*00f0*/ 	.word	0xffffffff


	//   ....[46]....
        /*00f4*/ 	.word	0xffffffff


	//   ....[47]....
        /*00f8*/ 	.word	0xffffffff


	//   ....[48]....
        /*00fc*/ 	.word	0xffffffff


	//   ....[49]....
        /*0100*/ 	.word	0xffffffff


	//----- nvinfo : EIATTR_COOP_GROUP_INSTR_OFFSETS
	.align		4
.L_3899:
        /*0104*/ 	.byte	0x04, 0x28
        /*0106*/ 	.short	(.L_3901 - .L_3900)


	//   ....[0]....
.L_3900:
        /*0108*/ 	.word	0x00000920


	//   ....[1]....
        /*010c*/ 	.word	0x00000990


	//   ....[2]....
        /*0110*/ 	.word	0x00000a30


	//   ....[3]....
        /*0114*/ 	.word	0x00001120


	//   ....[4]....
        /*0118*/ 	.word	0x00001380


	//   ....[5]....
        /*011c*/ 	.word	0x00001630


	//   ....[6]....
        /*0120*/ 	.word	0x00001660


	//   ....[7]....
        /*0124*/ 	.word	0x000016a0


	//   ....[8]....
        /*0128*/ 	.word	0x000016b0


	//   ....[9]....
        /*012c*/ 	.word	0x000016e0


	//   ....[10]....
        /*0130*/ 	.word	0x00001700


	//   ....[11]....
        /*0134*/ 	.word	0x00001730


	//   ....[12]....
        /*0138*/ 	.word	0x00001750


	//   ....[13]....
        /*013c*/ 	.word	0x00001780


	//   ....[14]....
        /*0140*/ 	.word	0x000017a0


	//   ....[15]....
        /*0144*/ 	.word	0x000017d0


	//   ....[16]....
        /*0148*/ 	.word	0x000017f0


	//   ....[17]....
        /*014c*/ 	.word	0x00001840


	//   ....[18]....
        /*0150*/ 	.word	0x00001860


	//   ....[19]....
        /*0154*/ 	.word	0x000018a0


	//   ....[20]....
        /*0158*/ 	.word	0x000018d0


	//   ....[21]....
        /*015c*/ 	.word	0x00001920


	//   ....[22]....
        /*0160*/ 	.word	0x00001930


	//   ....[23]....
        /*0164*/ 	.word	0x00001960


	//   ....[24]....
        /*0168*/ 	.word	0x00001980


	//   ....[25]....
        /*016c*/ 	.word	0x000019b0


	//   ....[26]....
        /*0170*/ 	.word	0x000019c0


	//   ....[27]....
        /*0174*/ 	.word	0x000019e0


	//   ....[28]....
        /*0178*/ 	.word	0x00001a10


	//   ....[29]....
        /*017c*/ 	.word	0x00001a20


	//   ....[30]....
        /*0180*/ 	.word	0x00001a30


	//   ....[31]....
        /*0184*/ 	.word	0x00001a40


	//   ....[32]....
        /*0188*/ 	.word	0x00001a50


	//   ....[33]....
        /*018c*/ 	.word	0x000020a0


	//   ....[34]....
        /*0190*/ 	.word	0x000021b0


	//   ....[35]....
        /*0194*/ 	.word	0x00002230


	//   ....[36]....
        /*0198*/ 	.word	0x00002260


	//   ....[37]....
        /*019c*/ 	.word	0x000022c0


	//   ....[38]....
        /*01a0*/ 	.word	0x00002560


	//   ....[39]....
        /*01a4*/ 	.word	0x00002710


	//   ....[40]....
        /*01a8*/ 	.word	0x000027e0


	//   ....[41]....
        /*01ac*/ 	.word	0x00002830


	//   ....[42]....
        /*01b0*/ 	.word	0x00002860


	//   ....[43]....
        /*01b4*/ 	.word	0x00002880


	//   ....[44]....
        /*01b8*/ 	.word	0x000028a0


	//   ....[45]....
        /*01bc*/ 	.word	0x00002950


	//   ....[46]....
        /*01c0*/ 	.word	0x000029a0


	//   ....[47]....
        /*01c4*/ 	.word	0x000029c0


	//   ....[48]....
        /*01c8*/ 	.word	0x000029e0


	//   ....[49]....
        /*01cc*/ 	.word	0x00002a00


	//----- nvinfo : EIATTR_EXIT_INSTR_OFFSETS
	.align		4
.L_3901:
        /*01d0*/ 	.byte	0x04, 0x1c
        /*01d2*/ 	.short	(.L_3903 - .L_3902)


	//   ....[0]....
.L_3902:
        /*01d4*/ 	.word	0x00002ac0


	//   ....[1]....
        /*01d8*/ 	.word	0x00002c00


	//----- nvinfo : EIATTR_MAX_THREADS
	.align		4
.L_3903:
        /*01dc*/ 	.byte	0x04, 0x05
        /*01de*/ 	.short	(.L_3905 - .L_3904)
.L_3904:
        /*01e0*/ 	.word	0x00000020
        /*01e4*/ 	.word	0x00000001
        /*01e8*/ 	.word	0x00000001


	//----- nvinfo : EIATTR_CRS_STACK_SIZE
	.align		4
.L_3905:
        /*01ec*/ 	.byte	0x04, 0x1e
        /*01ee*/ 	.short	(.L_3907 - .L_3906)
.L_3906:
        /*01f0*/ 	.word	0x00000000
.L_3907:


//--------------------- .nv.info._Z25selective_scan_bwd_kernelI32Selective_Scan_bwd_kernel_traitsILi32ELi4ELb1ELb1ELb1ELb0ELb1EN3c104HalfEfEEv12SSMParamsBwd --------------------------
	.section	.nv.info._Z25selective_scan_bwd_kernelI32Selective_Scan_bwd_kernel_traitsILi32ELi4ELb1ELb1ELb1ELb0ELb1EN3c104HalfEfEEv12SSMParamsBwd,"",@"SHT_CUDA_INFO"
	.sectionflags	@""
	.align	4


	//----- nvinfo : EIATTR_CUDA_API_VERSION
	.align		4
        /*0000*/ 	.byte	0x04, 0x37
        /*0002*/ 	.short	(.L_3909 - .L_3908)
.L_3908:
        /*0004*/ 	.word	0x00000082


	//----- nvinfo : EIATTR_SW2861232_WAR
	.align		4
.L_3909:
        /*0008*/ 	.byte	0x01, 0x35
	.zero		2


	//----- nvinfo : EIATTR_PARAM_CBANK
	.align		4
        /*000c*/ 	.byte	0x04, 0x0a
        /*000e*/ 	.short	(.L_3911 - .L_3910)
	.align		4
.L_3910:
        /*0010*/ 	.word	index@(.nv.constant0._Z25selective_scan_bwd_kernelI32Selective_Scan_bwd_kernel_traitsILi32ELi4ELb1ELb1ELb1ELb0ELb1EN3c104HalfEfEEv12SSMParamsBwd)
        /*0014*/ 	.short	0x0160
        /*0016*/ 	.short	0x01f0


	//----- nvinfo : EIATTR_CBANK_PARAM_SIZE
	.align		4
.L_3911:
        /*0018*/ 	.byte	0x03, 0x19
        /*001a*/ 	.short	0x01f0


	//----- nvinfo : EIATTR_KPARAM_INFO
	.align		4
        /*001c*/ 	.byte	0x04, 0x17
        /*001e*/ 	.short	(.L_3913 - .L_3912)
.L_3912:
        /*0020*/ 	.word	0x00000000
        /*0024*/ 	.short	0x0000
        /*0026*/ 	.short	0x0000
        /*0028*/ 	.byte	0x00, 0xf0, 0xc1, 0x07


	//----- nvinfo : EIATTR_MAXREG_COUNT
	.align		4
.L_3913:
        /*002c*/ 	.byte	0x03, 0x1b
        /*002e*/ 	.short	0x00ff


	//----- nvinfo : EIATTR_NUM_BARRIERS
	.align		4
        /*0030*/ 	.byte	0x02, 0x4c
        /*0032*/ 	.byte	0x01
	.zero		1


	//----- nvinfo : EIATTR_MERCURY_ISA_VERSION
	.align		4
        /*0034*/ 	.byte	0x03, 0x5f
        /*0036*/ 	.short	0x0000


	//----- nvinfo : EIATTR_COOP_GROUP_MASK_REGIDS
	.align		4
        /*0038*/ 	.byte	0x04, 0x29
        /*003a*/ 	.short	(.L_3915 - .L_3914)


	//   ....[0]....
.L_3914:
        /*003c*/ 	.word	0xffffffff


	//   ....[1]....
        /*0040*/ 	.word	0xffffffff


	//   ....[2]....
        /*0044*/ 	.word	0xffffffff


	//   ....[3]....
        /*0048*/ 	.word	0xffffffff


	//   ....[4]....
        /*004c*/ 	.word	0xffffffff


	//   ....[5]....
        /*0050*/ 	.word	0xffffffff


	//   ....[6]....
        /*0054*/ 	.word	0xffffffff


	//   ....[7]....
        /*0058*/ 	.word	0xffffffff


	//   ....[8]....
        /*005c*/ 	.word	0xffffffff


	//   ....[9]....
        /*0060*/ 	.word	0xffffffff


	//   ....[10]....
        /*0064*/ 	.word	0xffffffff


	//   ....[11]....
        /*0068*/ 	.word	0xffffffff


	//   ....[12]....
        /*006c*/ 	.word	0xffffffff


	//   ....[13]....
        /*0070*/ 	.word	0xffffffff


	//   ....[14]....
        /*0074*/ 	.word	0xffffffff


	//   ....[15]....
        /*0078*/ 	.word	0xffffffff


	//   ....[16]....
        /*007c*/ 	.word	0xffffffff


	//   ....[17]....
        /*0080*/ 	.word	0xffffffff


	//   ....[18]....
        /*0084*/ 	.word	0xffffffff


	//   ....[19]....
        /*0088*/ 	.word	0xffffffff


	//   ....[20]....
        /*008c*/ 	.word	0xffffffff


	//   ....[21]....
        /*0090*/ 	.word	0xffffffff


	//   ....[22]....
        /*0094*/ 	.word	0xffffffff


	//   ....[23]....
        /*0098*/ 	.word	0xffffffff


	//   ....[24]....
        /*009c*/ 	.word	0xffffffff


	//   ....[25]....
        /*00a0*/ 	.word	0xffffffff


	//   ....[26]....
        /*00a4*/ 	.word	0xffffffff


	//   ....[27]....
        /*00a8*/ 	.word	0xffffffff


	//   ....[28]....
        /*00ac*/ 	.word	0xffffffff


	//   ....[29]....
        /*00b0*/ 	.word	0xffffffff


	//   ....[30]....
        /*00b4*/ 	.word	0xffffffff


	//   ....[31]....
        /*00b8*/ 	.word	0xffffffff


	//   ....[32]....
        /*00bc*/ 	.word	0xffffffff


	//   ....[33]....
        /*00c0*/ 	.word	0xffffffff


	//   ....[34]....
        /*00c4*/ 	.word	0xffffffff


	//   ....[35]....
        /*00c8*/ 	.word	0xffffffff


	//   ....[36]....
        /*00cc*/ 	.word	0xffffffff


	//   ....[37]....
        /*00d0*/ 	.word	0xffffffff


	//   ....[38]....
        /*00d4*/ 	.word	0xffffffff


	//   ....[39]....
        /*00d8*/ 	.word	0xffffffff


	//   ....[40]....
        /*00dc*/ 	.word	0xffffffff


	//   ....[41]....
        /*00e0*/ 	.word	0xffffffff


	//   ....[42]....
        /*00e4*/ 	.word	0xffffffff


	//   ....[43]....
        /*00e8*/ 	.word	0xffffffff


	//   ....[44]....
        /*00ec*/ 	.word	0xffffffff


	//   ....[45]....
        /*00f0*/ 	.word	0xffffffff


	//   ....[46]....
        /*00f4*/ 	.word	0xffffffff


	//   ....[47]....
        /*00f8*/ 	.word	0xffffffff


	//   ....[48]....
        /*00fc*/ 	.word	0xffffffff


	//   ....[49]....
        /*0100*/ 	.word	0xffffffff


	//   ....[50]....
        /*0104*/ 	.word	0xffffffff


	//   ....[51]....
        /*0108*/ 	.word	0xffffffff


	//   ....[52]....
        /*010c*/ 	.word	0xffffffff


	//   ....[53]....
        /*0110*/ 	.word	0xffffffff


	//----- nvinfo : EIATTR_COOP_GROUP_INSTR_OFFSETS
	.align		4
.L_3915:
        /*0114*/ 	.byte	0x04, 0x28
        /*0116*/ 	.short	(.L_3917 - .L_3916)


	//   ....[0]....
.L_3916:
        /*0118*/ 	.word	0x00000910


	//   ....[1]....
        /*011c*/ 	.word	0x00000990


	//   ....[2]....
        /*0120*/ 	.word	0x00000ac0


	//   ....[3]....
        /*0124*/ 	.word	0x00000bd0


	//   ....[4]....
        /*0128*/ 	.word	0x00000dd0


	//   ....[5]....
        /*012c*/ 	.word	0x00001100


	//   ....[6]....
        /*0130*/ 	.word	0x00001330


	//   ....[7]....
        /*0134*/ 	.word	0x000019d0


	//   ....[8]....
        /*0138*/ 	.word	0x00001c40


	//   ....[9]....
        /*013c*/ 	.word	0x00001f00


	//   ....[10]....
        /*0140*/ 	.word	0x00001f40


	//   ....[11]....
        /*0144*/ 	.word	0x00001f90


	//   ....[12]....
        /*0148*/ 	.word	0x00001fa0


	//   ....[13]....
        /*014c*/ 	.word	0x00001fd0


	//   ....[14]....
        /*0150*/ 	.word	0x00001ff0


	//   ....[15]....
        /*0154*/ 	.word	0x00002020


	//   ....[16]....
        /*0158*/ 	.word	0x00002040


	//   ....[17]....
        /*015c*/ 	.word	0x00002070


	//   ....[18]....
        /*0160*/ 	.word	0x00002090


	//   ....[19]....
        /*0164*/ 	.word	0x000020c0


	//   ....[20]....
        /*0168*/ 	.word	0x000020e0


	//   ....[21]....
        /*016c*/ 	.word	0x00002130


	//   ....[22]....
        /*0170*/ 	.word	0x00002150


	//   ....[23]....
        /*0174*/ 	.word	0x000021a0


	//   ....[24]....
        /*0178*/ 	.word	0x000021c0


	//   ....[25]....
        /*017c*/ 	.word	0x00002210


	//   ....[26]....
        /*0180*/ 	.word	0x00002230


	//   ....[27]....
        /*0184*/ 	.word	0x00002260


	//   ....[28]....
        /*0188*/ 	.word	0x00002280


	//   ....[29]....
        /*018c*/ 	.word	0x000022c0


	//   ....[30]....
        /*0190*/ 	.word	0x000022d0


	//   ....[31]....
        /*0194*/ 	.word	0x000022f0


	//   ....[32]....
        /*0198*/ 	.word	0x00002320


	//   ....[33]....
        /*019c*/ 	.word	0x00002330


	//   ....[34]....
        /*01a0*/ 	.word	0x00002340


	//   ....[35]....
        /*01a4*/ 	.word	0x00002350


	//   ....[36]....
        /*01a8*/ 	.word	0x00002360


	//   ....[37]....
        /*01ac*/ 	.word	0x00002980


	//   ....[38]....
        /*01b0*/ 	.word	0x00002a90


	//   ....[39]....
        /*01b4*/ 	.word	0x00002b50


	//   ....[40]....
        /*01b8*/ 	.word	0x00002b70


	//   ....[41]....
        /*01bc*/ 	.word	0x00002ba0


	//   ....[42]....
        /*01c0*/ 	.word	0x00002e30


	//   ....[43]....
        /*01c4*/ 	.word	0x00002fe0


	//   ....[44]....
        /*01c8*/ 	.word	0x000030b0


	//   ....[45]....
        /*01cc*/ 	.word	0x00003100


	//   ....[46]....
        /*01d0*/ 	.word	0x00003130


	//   ....[47]....
        /*01d4*/ 	.word	0x00003150


	//   ....[48]....
        /*01d8*/ 	.word	0x00003170


	//   ....[49]....
        /*01dc*/ 	.word	0x00003220


	//   ....[50]....
        /*01e0*/ 	.word	0x00003270


	//   ....[51]....
        /*01e4*/ 	.word	0x00003290


	//   ....[52]....
        /*01e8*/ 	.word	0x000032b0


	//   ....[53]....
        /*01ec*/ 	.word	0x000032d0


	//----- nvinfo : EIATTR_EXIT_INSTR_OFFSETS
	.align		4
.L_3917:
        /*01f0*/ 	.byte	0x04, 0x1c
        /*01f2*/ 	.short	(.L_3919 - .L_3918)


	//   ....[0]....
.L_3918:
        /*01f4*/ 	.word	0x00003390


	//   ....[1]....
        /*01f8*/ 	.word	0x000034d0


	//----- nvinfo : EIATTR_MAX_THREADS
	.align		4
.L_3919:
        /*01fc*/ 	.byte	0x04, 0x05
        /*01fe*/ 	.short	(.L_3921 - .L_3920)
.L_3920:
        /*0200*/ 	.word	0x00000020
        /*0204*/ 	.word	0x00000001
        /*0208*/ 	.word	0x00000001


	//----- nvinfo : EIATTR_CRS_STACK_SIZE
	.align		4
.L_3921:
        /*020c*/ 	.byte	0x04, 0x1e
        /*020e*/ 	.short	(.L_3923 - .L_3922)
.L_3922:
        /*0210*/ 	.word	0x00000000
.L_3923:


//--------------------- .nv.info._Z25selective_scan_bwd_kernelI32Selective_Scan_bwd_kernel_traitsILi32ELi4ELb1ELb1ELb1ELb1ELb0EN3c104HalfEfEEv12SSMParamsBwd --------------------------
	.section	.nv.info._Z25selective_scan_bwd_kernelI32Selective_Scan_bwd_kernel_traitsILi32ELi4ELb1ELb1ELb1ELb1ELb0EN3c104HalfEfEEv12SSMParamsBwd,"",@"SHT_CUDA_INFO"
	.sectionflags	@""
	.align	4


	//----- nvinfo : EIATTR_CUDA_API_VERSION
	.align		4
        /*0000*/ 	.byte	0x04, 0x37
        /*0002*/ 	.short	(.L_3925 - .L_3924)
.L_3924:
        /*0004*/ 	.word	0x00000082


	//----- nvinfo : EIATTR_SW2861232_WAR
	.align		4
.L_3925:
        /*0008*/ 	.byte	0x01, 0x35
	.zero		2


	//----- nvinfo : EIATTR_PARAM_CBANK
	.align		4
        /*000c*/ 	.byte	0x04, 0x0a
        /*000e*/ 	.short	(.L_3927 - .L_3926)
	.align		4
.L_3926:
        /*0010*/ 	.word	index@(.nv.constant0._Z25selective_scan_bwd_kernelI32Selective_Scan_bwd_kernel_traitsILi32ELi4ELb1ELb1ELb1ELb1ELb0EN3c104HalfEfEEv12SSMParamsBwd)
        /*0014*/ 	.short	0x0160
        /*0016*/ 	.short	0x01f0


	//----- nvinfo : EIATTR_CBANK_PARAM_SIZE
	.align		4
.L_3927:
        /*0018*/ 	.byte	0x03, 0x19
        /*001a*/ 	.short	0x01f0


	//----- nvinfo : EIATTR_KPARAM_INFO
	.align		4
        /*001c*/ 	.byte	0x04, 0x17
        /*001e*/ 	.short	(.L_3929 - .L_3928)
.L_3928:
        /*0020*/ 	.word	0x00000000
        /*0024*/ 	.short	0x0000
        /*0026*/ 	.short	0x0000
        /*0028*/ 	.byte	0x00, 0xf0, 0xc1, 0x07


	//----- nvinfo : EIATTR_MAXREG_COUNT
	.align		4
.L_3929:
        /*002c*/ 	.byte	0x03, 0x1b
        /*002e*/ 	.short	0x00ff


	//----- nvinfo : EIATTR_NUM_BARRIERS
	.align		4
        /*0030*/ 	.byte	0x02, 0x4c
        /*0032*/ 	.byte	0x01
	.zero		1


	//----- nvinfo : EIATTR_MERCURY_ISA_VERSION
	.align		4
        /*0034*/ 	.byte	0x03, 0x5f
        /*0036*/ 	.short	0x0000


	//----- nvinfo : EIATTR_COOP_GROUP_MASK_REGIDS
	.align		4
        /*0038*/ 	.byte	0x04, 0x29
        /*003a*/ 	.short	(.L_3931 - .L_3930)


	//   ....[0]....
.L_3930:
        /*003c*/ 	.word	0xffffffff


	//   ....[1]....
        /*0040*/ 	.word	0xffffffff


	//   ....[2]....
        /*0044*/ 	.word	0xffffffff


	//   ....[3]....
        /*0048*/ 	.word	0xffffffff


	//   ....[4]....
        /*004c*/ 	.word	0xffffffff


	//   ....[5]....
        /*0050*/ 	.word	0xffffffff


	//   ....[6]....
        /*0054*/ 	.word	0xffffffff


	//   ....[7]....
        /*0058*/ 	.word	0xffffffff


	//   ....[8]....
        /*005c*/ 	.word	0xffffffff


	//   ....[9]....
        /*0060*/ 	.word	0xffffffff


	//   ....[10]....
        /*0064*/ 	.word	0xffffffff


	//   ....[11]....
        /*0068*/ 	.word	0xffffffff


	//   ....[12]....
        /*006c*/ 	.word	0xffffffff


	//   ....[13]....
        /*0070*/ 	.word	0xffffffff


	//   ....[14]....
        /*0074*/ 	.word	0xffffffff


	//   ....[15]....
        /*0078*/ 	.word	0xffffffff


	//   ....[16]....
        /*007c*/ 	.word	0xffffffff


	//   ....[17]....
        /*0080*/ 	.word	0xffffffff


	//   ....[18]....
        /*0084*/ 	.word	0xffffffff


	//   ....[19]....
        /*0088*/ 	.word	0xffffffff


	//   ....[20]....
        /*008c*/ 	.word	0xffffffff


	//   ....[21]....
        /*0090*/ 	.word	0xffffffff


	//   ....[22]....
        /*0094*/ 	.word	0xffffffff


	//   ....[23]....
        /*0098*/ 	.word	0xffffffff


	//   ....[24]....
        /*009c*/ 	.word	0xffffffff


	//   ....[25]....
        /*00a0*/ 	.word	0xffffffff


	//   ....[26]....
        /*00a4*/ 	.word	0xffffffff


	//   ....[27]....
        /*00a8*/ 	.word	0xffffffff


	//   ....[28]....
        /*00ac*/ 	.word	0xffffffff


	//   ....[29]....
        /*00b0*/ 	.word	0xffffffff


	//   ....[30]....
        /*00b4*/ 	.word	0xffffffff


	//   ....[31]....
        /*00b8*/ 	.word	0xffffffff


	//   ....[32]....
        /*00bc*/ 	.word	0xffffffff


	//   ....[33]....
        /*00c0*/ 	.word	0xffffffff


	//   ....[34]....
        /*00c4*/ 	.word	0xffffffff


	//   ....[35]....
        /*00c8*/ 	.word	0xffffffff


	//   ....[36]....
        /*00cc*/ 	.word	0xffffffff


	//   ....[37]....
        /*00d0*/ 	.word	0xffffffff


	//   ....[38]....
        /*00d4*/ 	.word	0xffffffff


	//   ....[39]....
        /*00d8*/ 	.word	0xffffffff


	//   ....[40]....
        /*00dc*/ 	.word	0xffffffff


	//   ....[41]....
        /*00e0*/ 	.word	0xffffffff


	//   ....[42]....
        /*00e4*/ 	.word	0xffffffff


	//   ....[43]....
        /*00e8*/ 	.word	0xffffffff


	//   ....[44]....
        /*00ec*/ 	.word	0xffffffff


	//   ....[45]....
        /*00f0*/ 	.word	0xffffffff


	//   ....[46]....
        /*00f4*/ 	.word	0xffffffff


	//   ....[47]....
        /*00f8*/ 	.word	0xffffffff


	//   ....[48]....
        /*00fc*/ 	.word	0xffffffff


	//   ....[49]....
        /*0100*/ 	.word	0xffffffff


	//   ....[50]....
        /*0104*/ 	.word	0xffffffff


	//----- nvinfo : EIATTR_COOP_GROUP_INSTR_OFFSETS
	.align		4
.L_3931:
        /*0108*/ 	.byte	0x04, 0x28
        /*010a*/ 	.short	(.L_3933 - .L_3932)


	//   ....[0]....
.L_3932:
        /*010c*/ 	.word	0x00000b40


	//   ....[1]....
        /*0110*/ 	.word	0x00000bb0


	//   ....[2]....
        /*0114*/ 	.word	0x00000d10


	//   ....[3]....
        /*0118*/ 	.word	0x00001aa0


	//   ....[4]....
        /*011c*/ 	.word	0x00001ca0


	//   ....[5]....
        /*0120*/ 	.word	0x00002010


	//   ....[6]....
        /*0124*/ 	.word	0x00002020


	//   ....[7]....
        /*0128*/ 	.word	0x00002030


	//   ....[8]....
        /*012c*/ 	.word	0x00002040


	//   ....[9]....
        /*0130*/ 	.word	0x00002070


	//   ....[10]....
        /*0134*/ 	.word	0x000020a0


	//   ....[11]....
        /*0138*/ 	.word	0x000020c0


	//   ....[12]....
        /*013c*/ 	.word	0x000020e0


	//   ....[13]....
        /*0140*/ 	.word	0x00002110


	//   ....[14]....
        /*0144*/ 	.word	0x00002140


	//   ....[15]....
        /*0148*/ 	.word	0x00002160


	//   ....[16]....
        /*014c*/ 	.word	0x00002180


	//   ....[17]....
        /*0150*/ 	.word	0x000021b0


	//   ....[18]....
        /*0154*/ 	.word	0x000021e0


	//   ....[19]....
        /*0158*/ 	.word	0x00002220


	//   ....[20]....
        /*015c*/ 	.word	0x00002250


	//   ....[21]....
        /*0160*/ 	.word	0x000022b0


	//   ....[22]....
        /*0164*/ 	.word	0x000022e0


	//   ....[23]....
        /*0168*/ 	.word	0x00002310


	//   ....[24]....
        /*016c*/ 	.word	0x00002320


	//   ....[25]....
        /*0170*/ 	.word	0x00002350


	//   ....[26]....
        /*0174*/ 	.word	0x00002380


	//   ....[27]....
        /*0178*/ 	.word	0x000023a0


	//   ....[28]....
        /*017c*/ 	.word	0x000023c0


	//   ....[29]....
        /*0180*/ 	.word	0x000023d0


	//   ....[30]....
        /*0184*/ 	.word	0x000023e0


	//   ....[31]....
        /*0188*/ 	.word	0x000023f0


	//   ....[32]....
        /*018c*/ 	.word	0x00002400


	//   ....[33]....
        /*0190*/ 	.word	0x00002aa0


	//   ....[34]....
        /*0194*/ 	.word	0x00002bb0


	//   ....[35]....
        /*0198*/ 	.word	0x00002c70


	//   ....[36]....
        /*019c*/ 	.word	0x00002c90


	//   ....[37]....
        /*01a0*/ 	.word	0x00002cc0


	//   ....[38]....
        /*01a4*/ 	.word	0x00002e80


	//   ....[39]....
        /*01a8*/ 	.word	0x00003090


	//   ....[40]....
        /*01ac*/ 	.word	0x000033a0


	//   ....[41]....
        /*01b0*/ 	.word	0x00003470


	//   ....[42]....
        /*01b4*/ 	.word	0x000034c0


	//   ....[43]....
        /*01b8*/ 	.word	0x000034f0


	//   ....[44]....
        /*01bc*/ 	.word	0x00003510


	//   ....[45]....
        /*01c0*/ 	.word	0x00003530


	//   ....[46]....
        /*01c4*/ 	.word	0x000035e0


	//   ....[47]....
        /*01c8*/ 	.word	0x00003630


	//   ....[48]....
        /*01cc*/ 	.word	0x00003650


	//   ....[49]....
        /*01d0*/ 	.word	0x00003670


	//   ....[50]....
        /*01d4*/ 	.word	0x00003690


	//----- nvinfo : EIATTR_EXIT_INSTR_OFFSETS
	.align		4
.L_3933:
        /*01d8*/ 	.byte	0x04, 0x1c
        /*01da*/ 	.short	(.L_3935 - .L_3934)


	//   ....[0]....
.L_3934:
        /*01dc*/ 	.word	0x00003750


	//   ....[1]....
        /*01e0*/ 	.word	0x00003890


	//----- nvinfo : EIATTR_MAX_THREADS
	.align		4
.L_3935:
        /*01e4*/ 	.byte	0x04, 0x05
        /*01e6*/ 	.short	(.L_3937 - .L_3936)
.L_3936:
        /*01e8*/ 	.word	0x00000020
        /*01ec*/ 	.word	0x00000001
        /*01f0*/ 	.word	0x00000001


	//----- nvinfo : EIATTR_CRS_STACK_SIZE
	.align		4
.L_3937:
        /*01f4*/ 	.byte	0x04, 0x1e
        /*01f6*/ 	.short	(.L_3939 - .L_3938)
.L_3938:
        /*01f8*/ 	.word	0x00000000
.L_3939:


//--------------------- .nv.info._Z25selective_scan_bwd_kernelI32Selective_Scan_bwd_kernel_traitsILi32ELi4ELb1ELb1ELb1ELb1ELb1EN3c104HalfEfEEv12SSMParamsBwd --------------------------
	.section	.nv.info._Z25selective_scan_bwd_kernelI32Selective_Scan_bwd_kernel_traitsILi32ELi4ELb1ELb1ELb1ELb1ELb1EN3c104HalfEfEEv12SSMParamsBwd,"",@"SHT_CUDA_INFO"
	.sectionflags	@""
	.align	4


	//----- nvinfo : EIATTR_CUDA_API_VERSION
	.align		4
        /*0000*/ 	.byte	0x04, 0x37
        /*0002*/ 	.short	(.L_3941 - .L_3940)
.L_3940:
        /*0004*/ 	.word	0x00000082


	//----- nvinfo : EIATTR_SW2861232_WAR
	.align		4
.L_3941:
        /*0008*/ 	.byte	0x01, 0x35
	.zero		2


	//----- nvinfo : EIATTR_PARAM_CBANK
	.align		4
        /*000c*/ 	.byte	0x04, 0x0a
        /*000e*/ 	.short	(.L_3943 - .L_3942)
	.align		4
.L_3942:
        /*0010*/ 	.word	index@(.nv.constant0._Z25selective_scan_bwd_kernelI32Selective_Scan_bwd_kernel_traitsILi32ELi4ELb1ELb1ELb1ELb1ELb1EN3c104HalfEfEEv12SSMParamsBwd)
        /*0014*/ 	.short	0x0160
        /*0016*/ 	.short	0x01f0


	//----- nvinfo : EIATTR_CBANK_PARAM_SIZE
	.align		4
.L_3943:
        /*0018*/ 	.byte	0x03, 0x19
        /*001a*/ 	.short	0x01f0


	//----- nvinfo : EIATTR_KPARAM_INFO
	.align		4
        /*001c*/ 	.byte	0x04, 0x17
        /*001e*/ 	.short	(.L_3945 - .L_3944)
.L_3944:
        /*0020*/ 	.word	0x00000000
        /*0024*/ 	.short	0x0000
        /*0026*/ 	.short	0x0000
        /*0028*/ 	.byte	0x00, 0xf0, 0xc1, 0x07


	//----- nvinfo : EIATTR_MAXREG_COUNT
	.align		4
.L_3945:
        /*002c*/ 	.byte	0x03, 0x1b
        /*002e*/ 	.short	0x00ff


	//----- nvinfo : EIATTR_NUM_BARRIERS
	.align		4
        /*0030*/ 	.byte	0x02, 0x4c
        /*0032*/ 	.byte	0x01
	.zero		1


	//----- nvinfo : EIATTR_MERCURY_ISA_VERSION
	.align		4
        /*0034*/ 	.byte	0x03, 0x5f
        /*0036*/ 	.short	0x0000


	//----- nvinfo : EIATTR_COOP_GROUP_MASK_REGIDS
	.align		4
        /*0038*/ 	.byte	0x04, 0x29
        /*003a*/ 	.short	(.L_3947 - .L_3946)


	//   ....[0]....
.L_3946:
        /*003c*/ 	.word	0xffffffff


	//   ....[1]....
        /*0040*/ 	.word	0xffffffff


	//   ....[2]....
        /*0044*/ 	.word	0xffffffff


	//   ....[3]....
        /*0048*/ 	.word	0xffffffff


	//   ....[4]....
        /*004c*/ 	.word	0xffffffff


	//   ....[5]....
        /*0050*/ 	.word	0xffffffff


	//   ....[6]....
        /*0054*/ 	.word	0xffffffff


	//   ....[7]....
        /*0058*/ 	.word	0xffffffff


	//   ....[8]....
        /*005c*/ 	.word	0xffffffff


	//   ....[9]....
        /*0060*/ 	.word	0xffffffff


	//   ....[10]....
        /*0064*/ 	.word	0xffffffff


	//   ....[11]....
        /*0068*/ 	.word	0xffffffff


	//   ....[12]....
        /*006c*/ 	.word	0xffffffff


	//   ....[13]....
        /*0070*/ 	.word	0xffffffff


	//   ....[14]....
        /*0074*/ 	.word	0xffffffff


	//   ....[15]....
        /*0078*/ 	.word	0xffffffff


	//   ....[16]....
        /*007c*/ 	.word	0xffffffff


	//   ....[17]....
        /*0080*/ 	.word	0xffffffff


	//   ....[18]....
        /*0084*/ 	.word	0xffffffff


	//   ....[19]....
        /*0088*/ 	.word	0xffffffff


	//   ....[20]....
        /*008c*/ 	.word	0xffffffff


	//   ....[21]....
        /*0090*/ 	.word	0xffffffff


	//   ....[22]....
        /*0094*/ 	.word	0xffffffff


	//   ....[23]....
        /*0098*/ 	.word	0xffffffff


	//   ....[24]....
        /*009c*/ 	.word	0xffffffff


	//   ....[25]....
        /*00a0*/ 	.word	0xffffffff


	//   ....[26]....
        /*00a4*/ 	.word	0xffffffff


	//   ....[27]....
        /*00a8*/ 	.word	0xffffffff


	//   ....[28]....
        /*00ac*/ 	.word	0xffffffff


	//   ....[29]....
        /*00b0*/ 	.word	0xffffffff


	//   ....[30]....
        /*00b4*/ 	.word	0xffffffff


	//   ....[31]....
        /*00b8*/ 	.word	0xffffffff


	//   ....[32]....
        /*00bc*/ 	.word	0xffffffff


	//   ....[33]....
        /*00c0*/ 	.word	0xffffffff


	//   ....[34]....
        /*00c4*/ 	.word	0xffffffff


	//   ....[35]....
        /*00c8*/ 	.word	0xffffffff


	//   ....[36]....
        /*00cc*/ 	.word	0xffffffff


	//   ....[37]....
        /*00d0*/ 	.word	0xffffffff


	//   ....[38]....
        /*00d4*/ 	.word	0xffffffff


	//   ....[39]....
        /*00d8*/ 	.word	0xffffffff


	//   ....[40]....
        /*00dc*/ 	.word	0xffffffff


	//   ....[41]....
        /*00e0*/ 	.word	0xffffffff


	//   ....[42]....
        /*00e4*/ 	.word	0xffffffff


	//   ....[43]....
        /*00e8*/ 	.word	0xffffffff


	//   ....[44]....
        /*00ec*/ 	.word	0xffffffff


	//   ....[45]....
        /*00f0*/ 	.word	0xffffffff


	//   ....[46]....
        /*00f4*/ 	.word	0xffffffff


	//   ....[47]....
        /*00f8*/ 	.word	0xffffffff


	//   ....[48]....
        /*00fc*/ 	.word	0xffffffff


	//   ....[49]....
        /*0100*/ 	.word	0xffffffff


	//   ....[50]....
        /*0104*/ 	.word	0xffffffff


	//   ....[51]....
        /*0108*/ 	.word	0xffffffff


	//   ....[52]....
        /*010c*/ 	.word	0xffffffff


	//   ....[53]....
        /*0110*/ 	.word	0xffffffff


	//   ....[54]....
        /*0114*/ 	.word	0xffffffff


	//----- nvinfo : EIATTR_COOP_GROUP_INSTR_OFFSETS
	.align		4
.L_3947:
        /*0118*/ 	.byte	0x04, 0x28
        /*011a*/ 	.short	(.L_3949 - .L_3948)


	//   ....[0]....
.L_3948:
        /*011c*/ 	.word	0x00000b20


	//   ....[1]....
        /*0120*/ 	.word	0x00000b90


	//   ....[2]....
        /*0124*/ 	.word	0x00000d80


	//   ....[3]....
        /*0128*/ 	.word	0x00001730


	//   ....[4]....
        /*012c*/ 	.word	0x000018e0


	//   ....[5]....
        /*0130*/ 	.word	0x00001c50


	//   ....[6]....
        /*0134*/ 	.word	0x00001df0


	//   ....[7]....
        /*0138*/ 	.word	0x00002340


	//   ....[8]....
        /*013c*/ 	.word	0x000025d0


	//   ....[9]....
        /*0140*/ 	.word	0x00002870


	//   ....[10]....
        /*0144*/ 	.word	0x000028a0


	//   ....[11]....
        /*0148*/ 	.word	0x000028c0


	//   ....[12]....
        /*014c*/ 	.word	0x000028d0


	//   ....[13]....
        /*0150*/ 	.word	0x00002900


	//   ....[14]....
        /*0154*/ 	.word	0x00002930


	//   ....[15]....
        /*0158*/ 	.word	0x00002950


	//   ....[16]....
        /*015c*/ 	.word	0x00002970


	//   ....[17]....
        /*0160*/ 	.word	0x000029a0


	//   ....[18]....
        /*0164*/ 	.word	0x000029d0


	//   ....[19]....
        /*0168*/ 	.word	0x000029f0


	//   ....[20]....
        /*016c*/ 	.word	0x00002a10


	//   ....[21]....
        /*0170*/ 	.word	0x00002a60


	//   ....[22]....
        /*0174*/ 	.word	0x00002a90


	//   ....[23]....
        /*0178*/ 	.word	0x00002ad0


	//   ....[24]....
        /*017c*/ 	.word	0x00002af0


	//   ....[25]....
        /*0180*/ 	.word	0x00002b40


	//   ....[26]....
        /*0184*/ 	.word	0x00002b60


	//   ....[27]....
        /*0188*/ 	.word	0x00002b90


	//   ....[28]....
        /*018c*/ 	.word	0x00002ba0


	//   ....[29]....
        /*0190*/ 	.word	0x00002bc0


	//   ....[30]....
        /*0194*/ 	.word	0x00002bf0


	//   ....[31]....
        /*0198*/ 	.word	0x00002c10


	//   ....[32]....
        /*019c*/ 	.word	0x00002c30


	//   ....[33]....
        /*01a0*/ 	.word	0x00002c40


	//   ....[34]....
        /*01a4*/ 	.word	0x00002c50


	//   ....[35]....
        /*01a8*/ 	.word	0x00002c70


	//   ....[36]....
        /*01ac*/ 	.word	0x00002c80


	//   ....[37]....
        /*01b0*/ 	.word	0x000032d0


	//   ....[38]....
        /*01b4*/ 	.word	0x000033e0


	//   ....[39]....
        /*01b8*/ 	.word	0x00003460


	//   ....[40]....
        /*01bc*/ 	.word	0x000034c0


	//   ....[41]....
        /*01c0*/ 	.word	0x000034f0


	//   ....[42]....
        /*01c4*/ 	.word	0x00003690


	//   ....[43]....
        /*01c8*/ 	.word	0x000038a0


	//   ....[44]....
        /*01cc*/ 	.word	0x00003b70


	//   ....[45]....
        /*01d0*/ 	.word	0x00003c80


	//   ....[46]....
        /*01d4*/ 	.word	0x00003cd0


	//   ....[47]....
        /*01d8*/ 	.word	0x00003d00


	//   ....[48]....
        /*01dc*/ 	.word	0x00003d20


	//   ....[49]....
        /*01e0*/ 	.word	0x00003d40


	//   ....[50]....
        /*01e4*/ 	.word	0x00003df0


	//   ....[51]....
        /*01e8*/ 	.word	0x00003e40


	//   ....[52]....
        /*01ec*/ 	.word	0x00003e60


	//   ....[53]....
        /*01f0*/ 	.word	0x00003e80


	//   ....[54]....
        /*01f4*/ 	.word	0x00003ea0


	//----- nvinfo : EIATTR_EXIT_INSTR_OFFSETS
	.align		4
.L_3949:
        /*01f8*/ 	.byte	0x04, 0x1c
        /*01fa*/ 	.short	(.L_3951 - .L_3950)


	//   ....[0]....
.L_3950:
        /*01fc*/ 	.word	0x00003f60


	//   ....[1]....
        /*0200*/ 	.word	0x000040a0


	//----- nvinfo : EIATTR_MAX_THREADS
	.align		4
.L_3951:
        /*0204*/ 	.byte	0x04, 0x05
        /*0206*/ 	.short	(.L_3953 - .L_3952)
.L_3952:
        /*0208*/ 	.word	0x00000020
        /*020c*/ 	.word	0x00000001
        /*0210*/ 	.word	0x00000001


	//----- nvinfo : EIATTR_CRS_STACK_SIZE
	.align		4
.L_3953:
        /*0214*/ 	.byte	0x04, 0x1e
        /*0216*/ 	.short	(.L_3955 - .L_3954)
.L_3954:
        /*0218*/ 	.word	0x00000000
.L_3955:


//--------------------- .nv.callgraph             --------------------------
	.section	.nv.callgraph,"",@"SHT_CUDA_CALLGRAPH"
	.align	4
	.sectionentsize	8
	.align		4
        /*0000*/ 	.word	0x00000000
	.align		4
        /*0004*/ 	.word	0xffffffff
	.align		4
        /*0008*/ 	.word	0x00000000
	.align		4
        /*000c*/ 	.word	0xfffffffe
	.align		4
        /*0010*/ 	.word	0x00000000
	.align		4
        /*0014*/ 	.word	0xfffffffd
	.align		4
        /*0018*/ 	.word	0x00000000
	.align		4
        /*001c*/ 	.word	0xfffffffc


//--------------------- .nv.rel.action            --------------------------
	.section	.nv.rel.action,"",@"SHT_CUDA_RELOCINFO"
	.align	8
	.sectionentsize	8
        /*0000*/ 	.byte	0x73, 0x00, 0x00, 0x00, 0x00, 0x00, 0x00, 0x00, 0x00, 0x00, 0x00, 0x11, 0x25, 0x00, 0x05, 0x36


//--------------------- .nv.constant4             --------------------------
	.section	.nv.constant4,"a",@progbits
	.align	8
	.align		8
.nv.constant4:
        /*0000*/ 	.dword	_ZN67_INTERNAL_c6abb748_31_selective_scan_bwd_fp16_real_cu_4ac64e5f_35474cuda3std3__45__cpo5beginE
	.align		8
        /*0008*/ 	.dword	_ZN67_INTERNAL_c6abb748_31_selective_scan_bwd_fp16_real_cu_4ac64e5f_35474cuda3std3__45__cpo3endE
	.align		8
        /*0010*/ 	.dword	_ZN67_INTERNAL_c6abb748_31_selective_scan_bwd_fp16_real_cu_4ac64e5f_35474cuda3std3__45__cpo6cbeginE
	.align		8
        /*0018*/ 	.dword	_ZN67_INTERNAL_c6abb748_31_selective_scan_bwd_fp16_real_cu_4ac64e5f_35474cuda3std3__45__cpo4cendE
	.align		8
        /*0020*/ 	.dword	_ZN67_INTERNAL_c6abb748_31_selective_scan_bwd_fp16_real_cu_4ac64e5f_35474cuda3std3__45__cpo6rbeginE
	.align		8
        /*0028*/ 	.dword	_ZN67_INTERNAL_c6abb748_31_selective_scan_bwd_fp16_real_cu_4ac64e5f_35474cuda3std3__45__cpo4rendE
	.align		8
        /*0030*/ 	.dword	_ZN67_INTERNAL_c6abb748_31_selective_scan_bwd_fp16_real_cu_4ac64e5f_35474cuda3std3__45__cpo7crbeginE
	.align		8
        /*0038*/ 	.dword	_ZN67_INTERNAL_c6abb748_31_selective_scan_bwd_fp16_real_cu_4ac64e5f_35474cuda3std3__45__cpo5crendE
	.align		8
        /*0040*/ 	.dword	_ZN67_INTERNAL_c6abb748_31_selective_scan_bwd_fp16_real_cu_4ac64e5f_35474cuda3std3__469_GLOBAL__N__c6abb748_31_selective_scan_bwd_fp16_real_cu_4ac64e5f_35476ignoreE
	.align		8
        /*0048*/ 	.dword	_ZN67_INTERNAL_c6abb748_31_selective_scan_bwd_fp16_real_cu_4ac64e5f_35474cuda3std3__419piecewise_constructE
	.align		8
        /*0050*/ 	.dword	_ZN67_INTERNAL_c6abb748_31_selective_scan_bwd_fp16_real_cu_4ac64e5f_35474cuda3std3__48in_placeE
	.align		8
        /*0058*/ 	.dword	_ZN67_INTERNAL_c6abb748_31_selective_scan_bwd_fp16_real_cu_4ac64e5f_35474cuda3std3__420unreachable_sentinelE
	.align		8
        /*0060*/ 	.dword	_ZN67_INTERNAL_c6abb748_31_selective_scan_bwd_fp16_real_cu_4ac64e5f_35474cuda3std6ranges3__45__cpo4swapE
	.align		8
        /*0068*/ 	.dword	_ZN67_INTERNAL_c6abb748_31_selective_scan_bwd_fp16_real_cu_4ac64e5f_35474cuda3std6ranges3__45__cpo9iter_moveE
	.align		8
        /*0070*/ 	.dword	_ZN67_INTERNAL_c6abb748_31_selective_scan_bwd_fp16_real_cu_4ac64e5f_35474cuda3std6ranges3__45__cpo5beginE
	.align		8
        /*0078*/ 	.dword	_ZN67_INTERNAL_c6abb748_31_selective_scan_bwd_fp16_real_cu_4ac64e5f_35474cuda3std6ranges3__45__cpo3endE
	.align		8
        /*0080*/ 	.dword	_ZN67_INTERNAL_c6abb748_31_selective_scan_bwd_fp16_real_cu_4ac64e5f_35474cuda3std6ranges3__45__cpo6cbeginE
	.align		8
        /*0088*/ 	.dword	_ZN67_INTERNAL_c6abb748_31_selective_scan_bwd_fp16_real_cu_4ac64e5f_35474cuda3std6ranges3__45__cpo4cendE
	.align		8
        /*0090*/ 	.dword	_ZN67_INTERNAL_c6abb748_31_selective_scan_bwd_fp16_real_cu_4ac64e5f_35474cuda3std6ranges3__45__cpo7advanceE
	.align		8
        /*0098*/ 	.dword	_ZN67_INTERNAL_c6abb748_31_selective_scan_bwd_fp16_real_cu_4ac64e5f_35474cuda3std6ranges3__45__cpo9iter_swapE
	.align		8
        /*00a0*/ 	.dword	_ZN67_INTERNAL_c6abb748_31_selective_scan_bwd_fp16_real_cu_4ac64e5f_35474cuda3std6ranges3__45__cpo4nextE
	.align		8
        /*00a8*/ 	.dword	_ZN67_INTERNAL_c6abb748_31_selective_scan_bwd_fp16_real_cu_4ac64e5f_35474cuda3std6ranges3__45__cpo4prevE
	.align		8
        /*00b0*/ 	.dword	_ZN67_INTERNAL_c6abb748_31_selective_scan_bwd_fp16_real_cu_4ac64e5f_35474cuda3std6ranges3__45__cpo4dataE
	.align		8
        /*00b8*/ 	.dword	_ZN67_INTERNAL_c6abb748_31_selective_scan_bwd_fp16_real_cu_4ac64e5f_35474cuda3std6ranges3__45__cpo5cdataE
	.align		8
        /*00c0*/ 	.dword	_ZN67_INTERNAL_c6abb748_31_selective_scan_bwd_fp16_real_cu_4ac64e5f_35474cuda3std6ranges3__45__cpo4sizeE
	.align		8
        /*00c8*/ 	.dword	_ZN67_INTERNAL_c6abb748_31_selective_scan_bwd_fp16_real_cu_4ac64e5f_35474cuda3std6ranges3__45__cpo5ssizeE
	.align		8
        /*00d0*/ 	.dword	_ZN67_INTERNAL_c6abb748_31_selective_scan_bwd_fp16_real_cu_4ac64e5f_35474cuda3std6ranges3__45__cpo8distanceE
	.align		8
        /*00d8*/ 	.dword	_ZN67_INTERNAL_c6abb748_31_selective_scan_bwd_fp16_real_cu_4ac64e5f_35476thrust23THRUST_300001_SM_800_NS6system6detail10sequential3seqE


//--------------------- .nv.constant0._Z25selective_scan_bwd_kernelI32Selective_Scan_bwd_kernel_traitsILi128ELi16ELb0ELb0ELb0ELb0ELb0EN3c104HalfEfEEv12SSMParamsBwd --------------------------
	.section	.nv.constant0._Z25selective_scan_bwd_kernelI32Selective_Scan_bwd_kernel_traitsILi128ELi16ELb0ELb0ELb0ELb0ELb0EN3c104HalfEfEEv12SSMParamsBwd,"a",@progbits
	.sectionflags	@""
	.align	4
.nv.constant0._Z25selective_scan_bwd_kernelI32Selective_Scan_bwd_kernel_traitsILi128ELi16ELb0ELb0ELb0ELb0ELb0EN3c104HalfEfEEv12SSMParamsBwd:
	.zero		848


//--------------------- .nv.constant0._Z25selective_scan_bwd_kernelI32Selective_Scan_bwd_kernel_traitsILi128ELi16ELb0ELb0ELb0ELb0ELb1EN3c104HalfEfEEv12SSMParamsBwd --------------------------
	.section	.nv.constant0._Z25selective_scan_bwd_kernelI32Selective_Scan_bwd_kernel_traitsILi128ELi16ELb0ELb0ELb0ELb0ELb1EN3c104HalfEfEEv12SSMParamsBwd,"a",@progbits
	.sectionflags	@""
	.align	4
.nv.constant0._Z25selective_scan_bwd_kernelI32Selective_Scan_bwd_kernel_traitsILi128ELi16ELb0ELb0ELb0ELb0ELb1EN3c104HalfEfEEv12SSMParamsBwd:
	.zero		848


//--------------------- .nv.constant0._Z25selective_scan_bwd_kernelI32Selective_Scan_bwd_kernel_traitsILi128ELi16ELb0ELb0ELb0ELb1ELb0EN3c104HalfEfEEv12SSMParamsBwd --------------------------
	.section	.nv.constant0._Z25selective_scan_bwd_kernelI32Selective_Scan_bwd_kernel_traitsILi128ELi16ELb0ELb0ELb0ELb1ELb0EN3c104HalfEfEEv12SSMParamsBwd,"a",@progbits
	.sectionflags	@""
	.align	4
.nv.constant0._Z25selective_scan_bwd_kernelI32Selective_Scan_bwd_kernel_traitsILi128ELi16ELb0ELb0ELb0ELb1ELb0EN3c104HalfEfEEv12SSMParamsBwd:
	.zero		848


//--------------------- .nv.constant0._Z25selective_scan_bwd_kernelI32Selective_Scan_bwd_kernel_traitsILi128ELi16ELb0ELb0ELb0ELb1ELb1EN3c104HalfEfEEv12SSMParamsBwd --------------------------
	.section	.nv.constant0._Z25selective_scan_bwd_kernelI32Selective_Scan_bwd_kernel_traitsILi128ELi16ELb0ELb0ELb0ELb1ELb1EN3c104HalfEfEEv12SSMParamsBwd,"a",@progbits
	.sectionflags	@""
	.align	4
.nv.constant0._Z25selective_scan_bwd_kernelI32Selective_Scan_bwd_kernel_traitsILi128ELi16ELb0ELb0ELb0ELb1ELb1EN3c104HalfEfEEv12SSMParamsBwd:
	.zero		848


//--------------------- .nv.constant0._Z25selective_scan_bwd_kernelI32Selective_Scan_bwd_kernel_traitsILi128ELi16ELb0ELb0ELb1ELb0ELb0EN3c104HalfEfEEv12SSMParamsBwd --------------------------
	.section	.nv.constant0._Z25selective_scan_bwd_kernelI32Selective_Scan_bwd_kernel_traitsILi128ELi16ELb0ELb0ELb1ELb0ELb0EN3c104HalfEfEEv12SSMParamsBwd,"a",@progbits
	.sectionflags	@""
	.align	4
.nv.constant0._Z25selective_scan_bwd_kernelI32Selective_Scan_bwd_kernel_traitsILi128ELi16ELb0ELb0ELb1ELb0ELb0EN3c104HalfEfEEv12SSMParamsBwd:
	.zero		848


//--------------------- .nv.constant0._Z25selective_scan_bwd_kernelI32Selective_Scan_bwd_kernel_traitsILi128ELi16ELb0ELb0ELb1ELb0ELb1EN3c104HalfEfEEv12SSMParamsBwd --------------------------
	.section	.nv.constant0._Z25selective_scan_bwd_kernelI32Selective_Scan_bwd_kernel_traitsILi128ELi16ELb0ELb0ELb1ELb0ELb1EN3c104HalfEfEEv12SSMParamsBwd,"a",@progbits
	.sectionflags	@""
	.align	4
.nv.constant0._Z25selective_scan_bwd_kernelI32Selective_Scan_bwd_kernel_traitsILi128ELi16ELb0ELb0ELb1ELb0ELb1EN3c104HalfEfEEv12SSMParamsBwd:
	.zero		848


//--------------------- .nv.constant0._Z25selective_scan_bwd_kernelI32Selective_Scan_bwd_kernel_traitsILi128ELi16ELb0ELb0ELb1ELb1ELb0EN3c104HalfEfEEv12SSMParamsBwd --------------------------
	.section	.nv.constant0._Z25selective_scan_bwd_kernelI32Selective_Scan_bwd_kernel_traitsILi128ELi16ELb0ELb0ELb1ELb1ELb0EN3c104HalfEfEEv12SSMParamsBwd,"a",@progbits
	.sectionflags	@""
	.align	4
.nv.constant0._Z25selective_scan_bwd_kernelI32Selective_Scan_bwd_kernel_traitsILi128ELi16ELb0ELb0ELb1ELb1ELb0EN3c104HalfEfEEv12SSMParamsBwd:
	.zero		848


//--------------------- .nv.constant0._Z25selective_scan_bwd_kernelI32Selective_Scan_bwd_kernel_traitsILi128ELi16ELb0ELb0ELb1ELb1ELb1EN3c104HalfEfEEv12SSMParamsBwd --------------------------
	.section	.nv.constant0._Z25selective_scan_bwd_kernelI32Selective_Scan_bwd_kernel_traitsILi128ELi16ELb0ELb0ELb1ELb1ELb1EN3c104HalfEfEEv12SSMParamsBwd,"a",@progbits
	.sectionflags	@""
	.align	4
.nv.constant0._Z25selective_scan_bwd_kernelI32Selective_Scan_bwd_kernel_traitsILi128ELi16ELb0ELb0ELb1ELb1ELb1EN3c104HalfEfEEv12SSMParamsBwd:
	.zero		848


//--------------------- .nv.constant0._Z25selective_scan_bwd_kernelI32Selective_Scan_bwd_kernel_traitsILi128ELi16ELb0ELb1ELb0ELb0ELb0EN3c104HalfEfEEv12SSMParamsBwd --------------------------
	.section	.nv.constant0._Z25selective_scan_bwd_kernelI32Selective_Scan_bwd_kernel_traitsILi128ELi16ELb0ELb1ELb0ELb0ELb0EN3c104HalfEfEEv12SSMParamsBwd,"a",@progbits
	.sectionflags	@""
	.align	4
.nv.constant0._Z25selective_scan_bwd_kernelI32Selective_Scan_bwd_kernel_traitsILi128ELi16ELb0ELb1ELb0ELb0ELb0EN3c104HalfEfEEv12SSMParamsBwd:
	.zero		848


//--------------------- .nv.constant0._Z25selective_scan_bwd_kernelI32Selective_Scan_bwd_kernel_traitsILi128ELi16ELb0ELb1ELb0ELb0ELb1EN3c104HalfEfEEv12SSMParamsBwd --------------------------
	.section	.nv.constant0._Z25selective_scan_bwd_kernelI32Selective_Scan_bwd_kernel_traitsILi128ELi16ELb0ELb1ELb0ELb0ELb1EN3c104HalfEfEEv12SSMParamsBwd,"a",@progbits
	.sectionflags	@""
	.align	4
.nv.constant0._Z25selective_scan_bwd_kernelI32Selective_Scan_bwd_kernel_traitsILi128ELi16ELb0ELb1ELb0ELb0ELb1EN3c104HalfEfEEv12SSMParamsBwd:
	.zero		848


//--------------------- .nv.constant0._Z25selective_scan_bwd_kernelI32Selective_Scan_bwd_kernel_traitsILi128ELi16ELb0ELb1ELb0ELb1ELb0EN3c104HalfEfEEv12SSMParamsBwd --------------------------
	.section	.nv.constant0._Z25selective_scan_bwd_kernelI32Selective_Scan_bwd_kernel_traitsILi128ELi16ELb0ELb1ELb0ELb1ELb0EN3c104HalfEfEEv12SSMParamsBwd,"a",@progbits
	.sectionflags	@""
	.align	4
.nv.constant0._Z25selective_scan_bwd_kernelI32Selective_Scan_bwd_kernel_traitsILi128ELi16ELb0ELb1ELb0ELb1ELb0EN3c104HalfEfEEv12SSMParamsBwd:
	.zero		848


//--------------------- .nv.constant0._Z25selective_scan_bwd_kernelI32Selective_Scan_bwd_kernel_traitsILi128ELi16ELb0ELb1ELb0ELb1ELb1EN3c104HalfEfEEv12SSMParamsBwd --------------------------
	.section	.nv.constant0._Z25selective_scan_bwd_kernelI32Selective_Scan_bwd_kernel_traitsILi128ELi16ELb0ELb1ELb0ELb1ELb1EN3c104HalfEfEEv12SSMParamsBwd,"a",@progbits
	.sectionflags	@""
	.align	4
.nv.constant0._Z25selective_scan_bwd_kernelI32Selective_Scan_bwd_kernel_traitsILi128ELi16ELb0ELb1ELb0ELb1ELb1EN3c104HalfEfEEv12SSMParamsBwd:
	.zero		848


//--------------------- .nv.constant0._Z25selective_scan_bwd_kernelI32Selective_Scan_bwd_kernel_traitsILi128ELi16ELb0ELb1ELb1ELb0ELb0EN3c104HalfEfEEv12SSMParamsBwd --------------------------
	.section	.nv.constant0._Z25selective_scan_bwd_kernelI32Selective_Scan_bwd_kernel_traitsILi128ELi16ELb0ELb1ELb1ELb0ELb0EN3c104HalfEfEEv12SSMParamsBwd,"a",@progbits
	.sectionflags	@""
	.align	4
.nv.constant0._Z25selective_scan_bwd_kernelI32Selective_Scan_bwd_kernel_traitsILi128ELi16ELb0ELb1ELb1ELb0ELb0EN3c104HalfEfEEv12SSMParamsBwd:
	.zero		848


//--------------------- .nv.constant0._Z25selective_scan_bwd_kernelI32Selective_Scan_bwd_kernel_traitsILi128ELi16ELb0ELb1ELb1ELb0ELb1EN3c104HalfEfEEv12SSMParamsBwd --------------------------
	.section	.nv.constant0._Z25selective_scan_bwd_kernelI32Selective_Scan_bwd_kernel_traitsILi128ELi16ELb0ELb1ELb1ELb0ELb1EN3c104HalfEfEEv12SSMParamsBwd,"a",@progbits
	.sectionflags	@""
	.align	4
.nv.constant0._Z25selective_scan_bwd_kernelI32Selective_Scan_bwd_kernel_traitsILi128ELi16ELb0ELb1ELb1ELb0ELb1EN3c104HalfEfEEv12SSMParamsBwd:
	.zero		848


//--------------------- .nv.constant0._Z25selective_scan_bwd_kernelI32Selective_Scan_bwd_kernel_traitsILi128ELi16ELb0ELb1ELb1ELb1ELb0EN3c104HalfEfEEv12SSMParamsBwd --------------------------
	.section	.nv.constant0._Z25selective_scan_bwd_kernelI32Selective_Scan_bwd_kernel_traitsILi128ELi16ELb0ELb1ELb1ELb1ELb0EN3c104HalfEfEEv12SSMParamsBwd,"a",@progbits
	.sectionflags	@""
	.align	4
.nv.constant0._Z25selective_scan_bwd_kernelI32Selective_Scan_bwd_kernel_traitsILi128ELi16ELb0ELb1ELb1ELb1ELb0EN3c104HalfEfEEv12SSMParamsBwd:
	.zero		848


//--------------------- .nv.constant0._Z25selective_scan_bwd_kernelI32Selective_Scan_bwd_kernel_traitsILi128ELi16ELb0ELb1ELb1ELb1ELb1EN3c104HalfEfEEv12SSMParamsBwd --------------------------
	.section	.nv.constant0._Z25selective_scan_bwd_kernelI32Selective_Scan_bwd_kernel_traitsILi128ELi16ELb0ELb1ELb1ELb1ELb1EN3c104HalfEfEEv12SSMParamsBwd,"a",@progbits
	.sectionflags	@""
	.align	4
.nv.constant0._Z25selective_scan_bwd_kernelI32Selective_Scan_bwd_kernel_traitsILi128ELi16ELb0ELb1ELb1ELb1ELb1EN3c104HalfEfEEv12SSMParamsBwd:
	.zero		848


//--------------------- .nv.constant0._Z25selective_scan_bwd_kernelI32Selective_Scan_bwd_kernel_traitsILi128ELi16ELb1ELb0ELb0ELb0ELb0EN3c104HalfEfEEv12SSMParamsBwd --------------------------
	.section	.nv.constant0._Z25selective_scan_bwd_kernelI32Selective_Scan_bwd_kernel_traitsILi128ELi16ELb1ELb0ELb0ELb0ELb0EN3c104HalfEfEEv12SSMParamsBwd,"a",@progbits
	.sectionflags	@""
	.align	4
.nv.constant0._Z25selective_scan_bwd_kernelI32Selective_Scan_bwd_kernel_traitsILi128ELi16ELb1ELb0ELb0ELb0ELb0EN3c104HalfEfEEv12SSMParamsBwd:
	.zero		848


//--------------------- .nv.constant0._Z25selective_scan_bwd_kernelI32Selective_Scan_bwd_kernel_traitsILi128ELi16ELb1ELb0ELb0ELb0ELb1EN3c104HalfEfEEv12SSMParamsBwd --------------------------
	.section	.nv.constant0._Z25selective_scan_bwd_kernelI32Selective_Scan_bwd_kernel_traitsILi128ELi16ELb1ELb0ELb0ELb0ELb1EN3c104HalfEfEEv12SSMParamsBwd,"a",@progbits
	.sectionflags	@""
	.align	4
.nv.constant0._Z25selective_scan_bwd_kernelI32Selective_Scan_bwd_kernel_traitsILi128ELi16ELb1ELb0ELb0ELb0ELb1EN3c104HalfEfEEv12SSMParamsBwd:
	.zero		848


//--------------------- .nv.constant0._Z25selective_scan_bwd_kernelI32Selective_Scan_bwd_kernel_traitsILi128ELi16ELb1ELb0ELb0ELb1ELb0EN3c104HalfEfEEv12SSMParamsBwd --------------------------
	.section	.nv.constant0._Z25selective_scan_bwd_kernelI32Selective_Scan_bwd_kernel_traitsILi128ELi16ELb1ELb0ELb0ELb1ELb0EN3c104HalfEfEEv12SSMParamsBwd,"a",@progbits
	.sectionflags	@""
	.align	4
.nv.constant0._Z25selective_scan_bwd_kernelI32Selective_Scan_bwd_kernel_traitsILi128ELi16ELb1ELb0ELb0ELb1ELb0EN3c104HalfEfEEv12SSMParamsBwd:
	.zero		848


//--------------------- .nv.constant0._Z25selective_scan_bwd_kernelI32Selective_Scan_bwd_kernel_traitsILi128ELi16ELb1ELb0ELb0ELb1ELb1EN3c104HalfEfEEv12SSMParamsBwd --------------------------
	.section	.nv.constant0._Z25selective_scan_bwd_kernelI32Selective_Scan_bwd_kernel_traitsILi128ELi16ELb1ELb0ELb0ELb1ELb1EN3c104HalfEfEEv12SSMParamsBwd,"a",@progbits
	.sectionflags	@""
	.align	4
.nv.constant0._Z25selective_scan_bwd_kernelI32Selective_Scan_bwd_kernel_traitsILi128ELi16ELb1ELb0ELb0ELb1ELb1EN3c104HalfEfEEv12SSMParamsBwd:
	.zero		848


//--------------------- .nv.constant0._Z25selective_scan_bwd_kernelI32Selective_Scan_bwd_kernel_traitsILi128ELi16ELb1ELb0ELb1ELb0ELb0EN3c104HalfEfEEv12SSMParamsBwd --------------------------
	.section	.nv.constant0._Z25selective_scan_bwd_kernelI32Selective_Scan_bwd_kernel_traitsILi128ELi16ELb1ELb0ELb1ELb0ELb0EN3c104HalfEfEEv12SSMParamsBwd,"a",@progbits
	.sectionflags	@""
	.align	4
.nv.constant0._Z25selective_scan_bwd_kernelI32Selective_Scan_bwd_kernel_traitsILi128ELi16ELb1ELb0ELb1ELb0ELb0EN3c104HalfEfEEv12SSMParamsBwd:
	.zero		848


//--------------------- .nv.constant0._Z25selective_scan_bwd_kernelI32Selective_Scan_bwd_kernel_traitsILi128ELi16ELb1ELb0ELb1ELb0ELb1EN3c104HalfEfEEv12SSMParamsBwd --------------------------
	.section	.nv.constant0._Z25selective_scan_bwd_kernelI32Selective_Scan_bwd_kernel_traitsILi128ELi16ELb1ELb0ELb1ELb0ELb1EN3c104HalfEfEEv12SSMParamsBwd,"a",@progbits
	.sectionflags	@""
	.align	4
.nv.constant0._Z25selective_scan_bwd_kernelI32Selective_Scan_bwd_kernel_traitsILi128ELi16ELb1ELb0ELb1ELb0ELb1EN3c104HalfEfEEv12SSMParamsBwd:
	.zero		848


//--------------------- .nv.constant0._Z25selective_scan_bwd_kernelI32Selective_Scan_bwd_kernel_traitsILi128ELi16ELb1ELb0ELb1ELb1ELb0EN3c104HalfEfEEv12SSMParamsBwd --------------------------
	.section	.nv.constant0._Z25selective_scan_bwd_kernelI32Selective_Scan_bwd_kernel_traitsILi128ELi16ELb1ELb0ELb1ELb1ELb0EN3c104HalfEfEEv12SSMParamsBwd,"a",@progbits
	.sectionflags	@""
	.align	4
.nv.constant0._Z25selective_scan_bwd_kernelI32Selective_Scan_bwd_kernel_traitsILi128ELi16ELb1ELb0ELb1ELb1ELb0EN3c104HalfEfEEv12SSMParamsBwd:
	.zero		848


//--------------------- .nv.constant0._Z25selective_scan_bwd_kernelI32Selective_Scan_bwd_kernel_traitsILi128ELi16ELb1ELb0ELb1ELb1ELb1EN3c104HalfEfEEv12SSMParamsBwd --------------------------
	.section	.nv.constant0._Z25selective_scan_bwd_kernelI32Selective_Scan_bwd_kernel_traitsILi128ELi16ELb1ELb0ELb1ELb1ELb1EN3c104HalfEfEEv12SSMParamsBwd,"a",@progbits
	.sectionflags	@""
	.align	4
.nv.constant0._Z25selective_scan_bwd_kernelI32Selective_Scan_bwd_kernel_traitsILi128ELi16ELb1ELb0ELb1ELb1ELb1EN3c104HalfEfEEv12SSMParamsBwd:
	.zero		848


//--------------------- .nv.constant0._Z25selective_scan_bwd_kernelI32Selective_Scan_bwd_kernel_traitsILi128ELi16ELb1ELb1ELb0ELb0ELb0EN3c104HalfEfEEv12SSMParamsBwd --------------------------
	.section	.nv.constant0._Z25selective_scan_bwd_kernelI32Selective_Scan_bwd_kernel_traitsILi128ELi16ELb1ELb1ELb0ELb0ELb0EN3c104HalfEfEEv12SSMParamsBwd,"a",@progbits
	.sectionflags	@""
	.align	4
.nv.constant0._Z25selective_scan_bwd_kernelI32Selective_Scan_bwd_kernel_traitsILi128ELi16ELb1ELb1ELb0ELb0ELb0EN3c104HalfEfEEv12SSMParamsBwd:
	.zero		848


//--------------------- .nv.constant0._Z25selective_scan_bwd_kernelI32Selective_Scan_bwd_kernel_traitsILi128ELi16ELb1ELb1ELb0ELb0ELb1EN3c104HalfEfEEv12SSMParamsBwd --------------------------
	.section	.nv.constant0._Z25selective_scan_bwd_kernelI32Selective_Scan_bwd_kernel_traitsILi128ELi16ELb1ELb1ELb0ELb0ELb1EN3c104HalfEfEEv12SSMParamsBwd,"a",@progbits
	.sectionflags	@""
	.align	4
.nv.constant0._Z25selective_scan_bwd_kernelI32Selective_Scan_bwd_kernel_traitsILi128ELi16ELb1ELb1ELb0ELb0ELb1EN3c104HalfEfEEv12SSMParamsBwd:
	.zero		848


//--------------------- .nv.constant0._Z25selective_scan_bwd_kernelI32Selective_Scan_bwd_kernel_traitsILi128ELi16ELb1ELb1ELb0ELb1ELb0EN3c104HalfEfEEv12SSMParamsBwd --------------------------
	.section	.nv.constant0._Z25selective_scan_bwd_kernelI32Selective_Scan_bwd_kernel_traitsILi128ELi16ELb1ELb1ELb0ELb1ELb0EN3c104HalfEfEEv12SSMParamsBwd,"a",@progbits
	.sectionflags	@""
	.align	4
.nv.constant0._Z25selective_scan_bwd_kernelI32Selective_Scan_bwd_kernel_traitsILi128ELi16ELb1ELb1ELb0ELb1ELb0EN3c104HalfEfEEv12SSMParamsBwd:
	.zero		848


//--------------------- .nv.constant0._Z25selective_scan_bwd_kernelI32Selective_Scan_bwd_kernel_traitsILi128ELi16ELb1ELb1ELb0ELb1ELb1EN3c104HalfEfEEv12SSMParamsBwd --------------------------
	.section	.nv.constant0._Z25selective_scan_bwd_kernelI32Selective_Scan_bwd_kernel_traitsILi128ELi16ELb1ELb1ELb0ELb1ELb1EN3c104HalfEfEEv12SSMParamsBwd,"a",@progbits
	.sectionflags	@""
	.align	4
.nv.constant0._Z25selective_scan_bwd_kernelI32Selective_Scan_bwd_kernel_traitsILi128ELi16ELb1ELb1ELb0ELb1ELb1EN3c104HalfEfEEv12SSMParamsBwd:
	.zero		848


//--------------------- .nv.constant0._Z25selective_scan_bwd_kernelI32Selective_Scan_bwd_kernel_traitsILi128ELi16ELb1ELb1ELb1ELb0ELb0EN3c104HalfEfEEv12SSMParamsBwd --------------------------
	.section	.nv.constant0._Z25selective_scan_bwd_kernelI32Selective_Scan_bwd_kernel_traitsILi128ELi16ELb1ELb1ELb1ELb0ELb0EN3c104HalfEfEEv12SSMParamsBwd,"a",@progbits
	.sectionflags	@""
	.align	4
.nv.constant0._Z25selective_scan_bwd_kernelI32Selective_Scan_bwd_kernel_traitsILi128ELi16ELb1ELb1ELb1ELb0ELb0EN3c104HalfEfEEv12SSMParamsBwd:
	.zero		848


//--------------------- .nv.constant0._Z25selective_scan_bwd_kernelI32Selective_Scan_bwd_kernel_traitsILi128ELi16ELb1ELb1ELb1ELb0ELb1EN3c104HalfEfEEv12SSMParamsBwd --------------------------
	.section	.nv.constant0._Z25selective_scan_bwd_kernelI32Selective_Scan_bwd_kernel_traitsILi128ELi16ELb1ELb1ELb1ELb0ELb1EN3c104HalfEfEEv12SSMParamsBwd,"a",@progbits
	.sectionflags	@""
	.align	4
.nv.constant0._Z25selective_scan_bwd_kernelI32Selective_Scan_bwd_kernel_traitsILi128ELi16ELb1ELb1ELb1ELb0ELb1EN3c104HalfEfEEv12SSMParamsBwd:
	.zero		848


//--------------------- .nv.constant0._Z25selective_scan_bwd_kernelI32Selective_Scan_bwd_kernel_traitsILi128ELi16ELb1ELb1ELb1ELb1ELb0EN3c104HalfEfEEv12SSMParamsBwd --------------------------
	.section	.nv.constant0._Z25selective_scan_bwd_kernelI32Selective_Scan_bwd_kernel_traitsILi128ELi16ELb1ELb1ELb1ELb1ELb0EN3c104HalfEfEEv12SSMParamsBwd,"a",@progbits
	.sectionflags	@""
	.align	4
.nv.constant0._Z25selective_scan_bwd_kernelI32Selective_Scan_bwd_kernel_traitsILi128ELi16ELb1ELb1ELb1ELb1ELb0EN3c104HalfEfEEv12SSMParamsBwd:
	.zero		848


//--------------------- .nv.constant0._Z25selective_scan_bwd_kernelI32Selective_Scan_bwd_kernel_traitsILi128ELi16ELb1ELb1ELb1ELb1ELb1EN3c104HalfEfEEv12SSMParamsBwd --------------------------
	.section	.nv.constant0._Z25selective_scan_bwd_kernelI32Selective_Scan_bwd_kernel_traitsILi128ELi16ELb1ELb1ELb1ELb1ELb1EN3c104HalfEfEEv12SSMParamsBwd,"a",@progbits
	.sectionflags	@""
	.align	4
.nv.constant0._Z25selective_scan_bwd_kernelI32Selective_Scan_bwd_kernel_traitsILi128ELi16ELb1ELb1ELb1ELb1ELb1EN3c104HalfEfEEv12SSMParamsBwd:
	.zero		848


//--------------------- .nv.constant0._Z25selective_scan_bwd_kernelI32Selective_Scan_bwd_kernel_traitsILi64ELi16ELb0ELb0ELb0ELb0ELb0EN3c104HalfEfEEv12SSMParamsBwd --------------------------
	.section	.nv.constant0._Z25selective_scan_bwd_kernelI32Selective_Scan_bwd_kernel_traitsILi64ELi16ELb0ELb0ELb0ELb0ELb0EN3c104HalfEfEEv12SSMParamsBwd,"a",@progbits
	.sectionflags	@""
	.align	4
.nv.constant0._Z25selective_scan_bwd_kernelI32Selective_Scan_bwd_kernel_traitsILi64ELi16ELb0ELb0ELb0ELb0ELb0EN3c104HalfEfEEv12SSMParamsBwd:
	.zero		848


//--------------------- .nv.constant0._Z25selective_scan_bwd_kernelI32Selective_Scan_bwd_kernel_traitsILi64ELi16ELb0ELb0ELb0ELb0ELb1EN3c104HalfEfEEv12SSMParamsBwd --------------------------
	.section	.nv.constant0._Z25selective_scan_bwd_kernelI32Selective_Scan_bwd_kernel_traitsILi64ELi16ELb0ELb0ELb0ELb0ELb1EN3c104HalfEfEEv12SSMParamsBwd,"a",@progbits
	.sectionflags	@""
	.align	4
.nv.constant0._Z25selective_scan_bwd_kernelI32Selective_Scan_bwd_kernel_traitsILi64ELi16ELb0ELb0ELb0ELb0ELb1EN3c104HalfEfEEv12SSMParamsBwd:
	.zero		848


//--------------------- .nv.constant0._Z25selective_scan_bwd_kernelI32Selective_Scan_bwd_kernel_traitsILi64ELi16ELb0ELb0ELb0ELb1ELb0EN3c104HalfEfEEv12SSMParamsBwd --------------------------
	.section	.nv.constant0._Z25selective_scan_bwd_kernelI32Selective_Scan_bwd_kernel_traitsILi64ELi16ELb0ELb0ELb0ELb1ELb0EN3c104HalfEfEEv12SSMParamsBwd,"a",@progbits
	.sectionflags	@""
	.align	4
.nv.constant0._Z25selective_scan_bwd_kernelI32Selective_Scan_bwd_kernel_traitsILi64ELi16ELb0ELb0ELb0ELb1ELb0EN3c104HalfEfEEv12SSMParamsBwd:
	.zero		848


//--------------------- .nv.constant0._Z25selective_scan_bwd_kernelI32Selective_Scan_bwd_kernel_traitsILi64ELi16ELb0ELb0ELb0ELb1ELb1EN3c104HalfEfEEv12SSMParamsBwd --------------------------
	.section	.nv.constant0._Z25selective_scan_bwd_kernelI32Selective_Scan_bwd_kernel_traitsILi64ELi16ELb0ELb0ELb0ELb1ELb1EN3c104HalfEfEEv12SSMParamsBwd,"a",@progbits
	.sectionflags	@""
	.align	4
.nv.constant0._Z25selective_scan_bwd_kernelI32Selective_Scan_bwd_kernel_traitsILi64ELi16ELb0ELb0ELb0ELb1ELb1EN3c104HalfEfEEv12SSMParamsBwd:
	.zero		848


//--------------------- .nv.constant0._Z25selective_scan_bwd_kernelI32Selective_Scan_bwd_kernel_traitsILi64ELi16ELb0ELb0ELb1ELb0ELb0EN3c104HalfEfEEv12SSMParamsBwd --------------------------
	.section	.nv.constant0._Z25selective_scan_bwd_kernelI32Selective_Scan_bwd_kernel_traitsILi64ELi16ELb0ELb0ELb1ELb0ELb0EN3c104HalfEfEEv12SSMParamsBwd,"a",@progbits
	.sectionflags	@""
	.align	4
.nv.constant0._Z25selective_scan_bwd_kernelI32Selective_Scan_bwd_kernel_traitsILi64ELi16ELb0ELb0ELb1ELb0ELb0EN3c104HalfEfEEv12SSMParamsBwd:
	.zero		848


//--------------------- .nv.constant0._Z25selective_scan_bwd_kernelI32Selective_Scan_bwd_kernel_traitsILi64ELi16ELb0ELb0ELb1ELb0ELb1EN3c104HalfEfEEv12SSMParamsBwd --------------------------
	.section	.nv.constant0._Z25selective_scan_bwd_kernelI32Selective_Scan_bwd_kernel_traitsILi64ELi16ELb0ELb0ELb1ELb0ELb1EN3c104HalfEfEEv12SSMParamsBwd,"a",@progbits
	.sectionflags	@""
	.align	4
.nv.constant0._Z25selective_scan_bwd_kernelI32Selective_Scan_bwd_kernel_traitsILi64ELi16ELb0ELb0ELb1ELb0ELb1EN3c104HalfEfEEv12SSMParamsBwd:
	.zero		848


//--------------------- .nv.constant0._Z25selective_scan_bwd_kernelI32Selective_Scan_bwd_kernel_traitsILi64ELi16ELb0ELb0ELb1ELb1ELb0EN3c104HalfEfEEv12SSMParamsBwd --------------------------
	.section	.nv.constant0._Z25selective_scan_bwd_kernelI32Selective_Scan_bwd_kernel_traitsILi64ELi16ELb0ELb0ELb1ELb1ELb0EN3c104HalfEfEEv12SSMParamsBwd,"a",@progbits
	.sectionflags	@""
	.align	4
.nv.constant0._Z25selective_scan_bwd_kernelI32Selective_Scan_bwd_kernel_traitsILi64ELi16ELb0ELb0ELb1ELb1ELb0EN3c104HalfEfEEv12SSMParamsBwd:
	.zero		848


//--------------------- .nv.constant0._Z25selective_scan_bwd_kernelI32Selective_Scan_bwd_kernel_traitsILi64ELi16ELb0ELb0ELb1ELb1ELb1EN3c104HalfEfEEv12SSMParamsBwd --------------------------
	.section	.nv.constant0._Z25selective_scan_bwd_kernelI32Selective_Scan_bwd_kernel_traitsILi64ELi16ELb0ELb0ELb1ELb1ELb1EN3c104HalfEfEEv12SSMParamsBwd,"a",@progbits
	.sectionflags	@""
	.align	4
.nv.constant0._Z25selective_scan_bwd_kernelI32Selective_Scan_bwd_kernel_traitsILi64ELi16ELb0ELb0ELb1ELb1ELb1EN3c104HalfEfEEv12SSMParamsBwd:
	.zero		848


//--------------------- .nv.constant0._Z25selective_scan_bwd_kernelI32Selective_Scan_bwd_kernel_traitsILi64ELi16ELb0ELb1ELb0ELb0ELb0EN3c104HalfEfEEv12SSMParamsBwd --------------------------
	.section	.nv.constant0._Z25selective_scan_bwd_kernelI32Selective_Scan_bwd_kernel_traitsILi64ELi16ELb0ELb1ELb0ELb0ELb0EN3c104HalfEfEEv12SSMParamsBwd,"a",@progbits
	.sectionflags	@""
	.align	4
.nv.constant0._Z25selective_scan_bwd_kernelI32Selective_Scan_bwd_kernel_traitsILi64ELi16ELb0ELb1ELb0ELb0ELb0EN3c104HalfEfEEv12SSMParamsBwd:
	.zero		848


//--------------------- .nv.constant0._Z25selective_scan_bwd_kernelI32Selective_Scan_bwd_kernel_traitsILi64ELi16ELb0ELb1ELb0ELb0ELb1EN3c104HalfEfEEv12SSMParamsBwd --------------------------
	.section	.nv.constant0._Z25selective_scan_bwd_kernelI32Selective_Scan_bwd_kernel_traitsILi64ELi16ELb0ELb1ELb0ELb0ELb1EN3c104HalfEfEEv12SSMParamsBwd,"a",@progbits
	.sectionflags	@""
	.align	4
.nv.constant0._Z25selective_scan_bwd_kernelI32Selective_Scan_bwd_kernel_traitsILi64ELi16ELb0ELb1ELb0ELb0ELb1EN3c104HalfEfEEv12SSMParamsBwd:
	.zero		848


//--------------------- .nv.constant0._Z25selective_scan_bwd_kernelI32Selective_Scan_bwd_kernel_traitsILi64ELi16ELb0ELb1ELb0ELb1ELb0EN3c104HalfEfEEv12SSMParamsBwd --------------------------
	.section	.nv.constant0._Z25selective_scan_bwd_kernelI32Selective_Scan_bwd_kernel_traitsILi64ELi16ELb0ELb1ELb0ELb1ELb0EN3c104HalfEfEEv12SSMParamsBwd,"a",@progbits
	.sectionflags	@""
	.align	4
.nv.constant0._Z25selective_scan_bwd_kernelI32Selective_Scan_bwd_kernel_traitsILi64ELi16ELb0ELb1ELb0ELb1ELb0EN3c104HalfEfEEv12SSMParamsBwd:
	.zero		848


//--------------------- .nv.constant0._Z25selective_scan_bwd_kernelI32Selective_Scan_bwd_kernel_traitsILi64ELi16ELb0ELb1ELb0ELb1ELb1EN3c104HalfEfEEv12SSMParamsBwd --------------------------
	.section	.nv.constant0._Z25selective_scan_bwd_kernelI32Selective_Scan_bwd_kernel_traitsILi64ELi16ELb0ELb1ELb0ELb1ELb1EN3c104HalfEfEEv12SSMParamsBwd,"a",@progbits
	.sectionflags	@""
	.align	4
.nv.constant0._Z25selective_scan_bwd_kernelI32Selective_Scan_bwd_kernel_traitsILi64ELi16ELb0ELb1ELb0ELb1ELb1EN3c104HalfEfEEv12SSMParamsBwd:
	.zero		848


//--------------------- .nv.constant0._Z25selective_scan_bwd_kernelI32Selective_Scan_bwd_kernel_traitsILi64ELi16ELb0ELb1ELb1ELb0ELb0EN3c104HalfEfEEv12SSMParamsBwd --------------------------
	.section	.nv.constant0._Z25selective_scan_bwd_kernelI32Selective_Scan_bwd_kernel_traitsILi64ELi16ELb0ELb1ELb1ELb0ELb0EN3c104HalfEfEEv12SSMParamsBwd,"a",@progbits
	.sectionflags	@""
	.align	4
.nv.constant0._Z25selective_scan_bwd_kernelI32Selective_Scan_bwd_kernel_traitsILi64ELi16ELb0ELb1ELb1ELb0ELb0EN3c104HalfEfEEv12SSMParamsBwd:
	.zero		848


//--------------------- .nv.constant0._Z25selective_scan_bwd_kernelI32Selective_Scan_bwd_kernel_traitsILi64ELi16ELb0ELb1ELb1ELb0ELb1EN3c104HalfEfEEv12SSMParamsBwd --------------------------
	.section	.nv.constant0._Z25selective_scan_bwd_kernelI32Selective_Scan_bwd_kernel_traitsILi64ELi16ELb0ELb1ELb1ELb0ELb1EN3c104HalfEfEEv12SSMParamsBwd,"a",@progbits
	.sectionflags	@""
	.align	4
.nv.constant0._Z25selective_scan_bwd_kernelI32Selective_Scan_bwd_kernel_traitsILi64ELi16ELb0ELb1ELb1ELb0ELb1EN3c104HalfEfEEv12SSMParamsBwd:
	.zero		848


//--------------------- .nv.constant0._Z25selective_scan_bwd_kernelI32Selective_Scan_bwd_kernel_traitsILi64ELi16ELb0ELb1ELb1ELb1ELb0EN3c104HalfEfEEv12SSMParamsBwd --------------------------
	.section	.nv.constant0._Z25selective_scan_bwd_kernelI32Selective_Scan_bwd_kernel_traitsILi64ELi16ELb0ELb1ELb1ELb1ELb0EN3c104HalfEfEEv12SSMParamsBwd,"a",@progbits
	.sectionflags	@""
	.align	4
.nv.constant0._Z25selective_scan_bwd_kernelI32Selective_Scan_bwd_kernel_traitsILi64ELi16ELb0ELb1ELb1ELb1ELb0EN3c104HalfEfEEv12SSMParamsBwd:
	.zero		848


//--------------------- .nv.constant0._Z25selective_scan_bwd_kernelI32Selective_Scan_bwd_kernel_traitsILi64ELi16ELb0ELb1ELb1ELb1ELb1EN3c104HalfEfEEv12SSMParamsBwd --------------------------
	.section	.nv.constant0._Z25selective_scan_bwd_kernelI32Selective_Scan_bwd_kernel_traitsILi64ELi16ELb0ELb1ELb1ELb1ELb1EN3c104HalfEfEEv12SSMParamsBwd,"a",@progbits
	.sectionflags	@""
	.align	4
.nv.constant0._Z25selective_scan_bwd_kernelI32Selective_Scan_bwd_kernel_traitsILi64ELi16ELb0ELb1ELb1ELb1ELb1EN3c104HalfEfEEv12SSMParamsBwd:
	.zero		848


//--------------------- .nv.constant0._Z25selective_scan_bwd_kernelI32Selective_Scan_bwd_kernel_traitsILi64ELi16ELb1ELb0ELb0ELb0ELb0EN3c104HalfEfEEv12SSMParamsBwd --------------------------
	.section	.nv.constant0._Z25selective_scan_bwd_kernelI32Selective_Scan_bwd_kernel_traitsILi64ELi16ELb1ELb0ELb0ELb0ELb0EN3c104HalfEfEEv12SSMParamsBwd,"a",@progbits
	.sectionflags	@""
	.align	4
.nv.constant0._Z25selective_scan_bwd_kernelI32Selective_Scan_bwd_kernel_traitsILi64ELi16ELb1ELb0ELb0ELb0ELb0EN3c104HalfEfEEv12SSMParamsBwd:
	.zero		848


//--------------------- .nv.constant0._Z25selective_scan_bwd_kernelI32Selective_Scan_bwd_kernel_traitsILi64ELi16ELb1ELb0ELb0ELb0ELb1EN3c104HalfEfEEv12SSMParamsBwd --------------------------
	.section	.nv.constant0._Z25selective_scan_bwd_kernelI32Selective_Scan_bwd_kernel_traitsILi64ELi16ELb1ELb0ELb0ELb0ELb1EN3c104HalfEfEEv12SSMParamsBwd,"a",@progbits
	.sectionflags	@""
	.align	4
.nv.constant0._Z25selective_scan_bwd_kernelI32Selective_Scan_bwd_kernel_traitsILi64ELi16ELb1ELb0ELb0ELb0ELb1EN3c104HalfEfEEv12SSMParamsBwd:
	.zero		848


//--------------------- .nv.constant0._Z25selective_scan_bwd_kernelI32Selective_Scan_bwd_kernel_traitsILi64ELi16ELb1ELb0ELb0ELb1ELb0EN3c104HalfEfEEv12SSMParamsBwd --------------------------
	.section	.nv.constant0._Z25selective_scan_bwd_kernelI32Selective_Scan_bwd_kernel_traitsILi64ELi16ELb1ELb0ELb0ELb1ELb0EN3c104HalfEfEEv12SSMParamsBwd,"a",@progbits
	.sectionflags	@""
	.align	4
.nv.constant0._Z25selective_scan_bwd_kernelI32Selective_Scan_bwd_kernel_traitsILi64ELi16ELb1ELb0ELb0ELb1ELb0EN3c104HalfEfEEv12SSMParamsBwd:
	.zero		848


//--------------------- .nv.constant0._Z25selective_scan_bwd_kernelI32Selective_Scan_bwd_kernel_traitsILi64ELi16ELb1ELb0ELb0ELb1ELb1EN3c104HalfEfEEv12SSMParamsBwd --------------------------
	.section	.nv.constant0._Z25selective_scan_bwd_kernelI32Selective_Scan_bwd_kernel_traitsILi64ELi16ELb1ELb0ELb0ELb1ELb1EN3c104HalfEfEEv12SSMParamsBwd,"a",@progbits
	.sectionflags	@""
	.align	4
.nv.constant0._Z25selective_scan_bwd_kernelI32Selective_Scan_bwd_kernel_traitsILi64ELi16ELb1ELb0ELb0ELb1ELb1EN3c104HalfEfEEv12SSMParamsBwd:
	.zero		848


//--------------------- .nv.constant0._Z25selective_scan_bwd_kernelI32Selective_Scan_bwd_kernel_traitsILi64ELi16ELb1ELb0ELb1ELb0ELb0EN3c104HalfEfEEv12SSMParamsBwd --------------------------
	.section	.nv.constant0._Z25selective_scan_bwd_kernelI32Selective_Scan_bwd_kernel_traitsILi64ELi16ELb1ELb0ELb1ELb0ELb0EN3c104HalfEfEEv12SSMParamsBwd,"a",@progbits
	.sectionflags	@""
	.align	4
.nv.constant0._Z25selective_scan_bwd_kernelI32Selective_Scan_bwd_kernel_traitsILi64ELi16ELb1ELb0ELb1ELb0ELb0EN3c104HalfEfEEv12SSMParamsBwd:
	.zero		848


//--------------------- .nv.constant0._Z25selective_scan_bwd_kernelI32Selective_Scan_bwd_kernel_traitsILi64ELi16ELb1ELb0ELb1ELb0ELb1EN3c104HalfEfEEv12SSMParamsBwd --------------------------
	.section	.nv.constant0._Z25selective_scan_bwd_kernelI32Selective_Scan_bwd_kernel_traitsILi64ELi16ELb1ELb0ELb1ELb0ELb1EN3c104HalfEfEEv12SSMParamsBwd,"a",@progbits
	.sectionflags	@""
	.align	4
.nv.constant0._Z25selective_scan_bwd_kernelI32Selective_Scan_bwd_kernel_traitsILi64ELi16ELb1ELb0ELb1ELb0ELb1EN3c104HalfEfEEv12SSMParamsBwd:
	.zero		848


//--------------------- .nv.constant0._Z25selective_scan_bwd_kernelI32Selective_Scan_bwd_kernel_traitsILi64ELi16ELb1ELb0ELb1ELb1ELb0EN3c104HalfEfEEv12SSMParamsBwd --------------------------
	.section	.nv.constant0._Z25selective_scan_bwd_kernelI32Selective_Scan_bwd_kernel_traitsILi64ELi16ELb1ELb0ELb1ELb1ELb0EN3c104HalfEfEEv12SSMParamsBwd,"a",@progbits
	.sectionflags	@""
	.align	4
.nv.constant0._Z25selective_scan_bwd_kernelI32Selective_Scan_bwd_kernel_traitsILi64ELi16ELb1ELb0ELb1ELb1ELb0EN3c104HalfEfEEv12SSMParamsBwd:
	.zero		848


//--------------------- .nv.constant0._Z25selective_scan_bwd_kernelI32Selective_Scan_bwd_kernel_traitsILi64ELi16ELb1ELb0ELb1ELb1ELb1EN3c104HalfEfEEv12SSMParamsBwd --------------------------
	.section	.nv.constant0._Z25selective_scan_bwd_kernelI32Selective_Scan_bwd_kernel_traitsILi64ELi16ELb1ELb0ELb1ELb1ELb1EN3c104HalfEfEEv12SSMParamsBwd,"a",@progbits
	.sectionflags	@""
	.align	4
.nv.constant0._Z25selective_scan_bwd_kernelI32Selective_Scan_bwd_kernel_traitsILi64ELi16ELb1ELb0ELb1ELb1ELb1EN3c104HalfEfEEv12SSMParamsBwd:
	.zero		848


//--------------------- .nv.constant0._Z25selective_scan_bwd_kernelI32Selective_Scan_bwd_kernel_traitsILi64ELi16ELb1ELb1ELb0ELb0ELb0EN3c104HalfEfEEv12SSMParamsBwd --------------------------
	.section	.nv.constant0._Z25selective_scan_bwd_kernelI32Selective_Scan_bwd_kernel_traitsILi64ELi16ELb1ELb1ELb0ELb0ELb0EN3c104HalfEfEEv12SSMParamsBwd,"a",@progbits
	.sectionflags	@""
	.align	4
.nv.constant0._Z25selective_scan_bwd_kernelI32Selective_Scan_bwd_kernel_traitsILi64ELi16ELb1ELb1ELb0ELb0ELb0EN3c104HalfEfEEv12SSMParamsBwd:
	.zero		848


//--------------------- .nv.constant0._Z25selective_scan_bwd_kernelI32Selective_Scan_bwd_kernel_traitsILi64ELi16ELb1ELb1ELb0ELb0ELb1EN3c104HalfEfEEv12SSMParamsBwd --------------------------
	.section	.nv.constant0._Z25selective_scan_bwd_kernelI32Selective_Scan_bwd_kernel_traitsILi64ELi16ELb1ELb1ELb0ELb0ELb1EN3c104HalfEfEEv12SSMParamsBwd,"a",@progbits
	.sectionflags	@""
	.align	4
.nv.constant0._Z25selective_scan_bwd_kernelI32Selective_Scan_bwd_kernel_traitsILi64ELi16ELb1ELb1ELb0ELb0ELb1EN3c104HalfEfEEv12SSMParamsBwd:
	.zero		848


//--------------------- .nv.constant0._Z25selective_scan_bwd_kernelI32Selective_Scan_bwd_kernel_traitsILi64ELi16ELb1ELb1ELb0ELb1ELb0EN3c104HalfEfEEv12SSMParamsBwd --------------------------
	.section	.nv.constant0._Z25selective_scan_bwd_kernelI32Selective_Scan_bwd_kernel_traitsILi64ELi16ELb1ELb1ELb0ELb1ELb0EN3c104HalfEfEEv12SSMParamsBwd,"a",@progbits
	.sectionflags	@""
	.align	4
.nv.constant0._Z25selective_scan_bwd_kernelI32Selective_Scan_bwd_kernel_traitsILi64ELi16ELb1ELb1ELb0ELb1ELb0EN3c104HalfEfEEv12SSMParamsBwd:
	.zero		848


//--------------------- .nv.constant0._Z25selective_scan_bwd_kernelI32Selective_Scan_bwd_kernel_traitsILi64ELi16ELb1ELb1ELb0ELb1ELb1EN3c104HalfEfEEv12SSMParamsBwd --------------------------
	.section	.nv.constant0._Z25selective_scan_bwd_kernelI32Selective_Scan_bwd_kernel_traitsILi64ELi16ELb1ELb1ELb0ELb1ELb1EN3c104HalfEfEEv12SSMParamsBwd,"a",@progbits
	.sectionflags	@""
	.align	4
.nv.constant0._Z25selective_scan_bwd_kernelI32Selective_Scan_bwd_kernel_traitsILi64ELi16ELb1ELb1ELb0ELb1ELb1EN3c104HalfEfEEv12SSMParamsBwd:
	.zero		848


//--------------------- .nv.constant0._Z25selective_scan_bwd_kernelI32Selective_Scan_bwd_kernel_traitsILi64ELi16ELb1ELb1ELb1ELb0ELb0EN3c104HalfEfEEv12SSMParamsBwd --------------------------
	.section	.nv.constant0._Z25selective_scan_bwd_kernelI32Selective_Scan_bwd_kernel_traitsILi64ELi16ELb1ELb1ELb1ELb0ELb0EN3c104HalfEfEEv12SSMParamsBwd,"a",@progbits
	.sectionflags	@""
	.align	4
.nv.constant0._Z25selective_scan_bwd_kernelI32Selective_Scan_bwd_kernel_traitsILi64ELi16ELb1ELb1ELb1ELb0ELb0EN3c104HalfEfEEv12SSMParamsBwd:
	.zero		848


//--------------------- .nv.constant0._Z25selective_scan_bwd_kernelI32Selective_Scan_bwd_kernel_traitsILi64ELi16ELb1ELb1ELb1ELb0ELb1EN3c104HalfEfEEv12SSMParamsBwd --------------------------
	.section	.nv.constant0._Z25selective_scan_bwd_kernelI32Selective_Scan_bwd_kernel_traitsILi64ELi16ELb1ELb1ELb1ELb0ELb1EN3c104HalfEfEEv12SSMParamsBwd,"a",@progbits
	.sectionflags	@""
	.align	4
.nv.constant0._Z25selective_scan_bwd_kernelI32Selective_Scan_bwd_kernel_traitsILi64ELi16ELb1ELb1ELb1ELb0ELb1EN3c104HalfEfEEv12SSMParamsBwd:
	.zero		848


//--------------------- .nv.constant0._Z25selective_scan_bwd_kernelI32Selective_Scan_bwd_kernel_traitsILi64ELi16ELb1ELb1ELb1ELb1ELb0EN3c104HalfEfEEv12SSMParamsBwd --------------------------
	.section	.nv.constant0._Z25selective_scan_bwd_kernelI32Selective_Scan_bwd_kernel_traitsILi64ELi16ELb1ELb1ELb1ELb1ELb0EN3c104HalfEfEEv12SSMParamsBwd,"a",@progbits
	.sectionflags	@""
	.align	4
.nv.constant0._Z25selective_scan_bwd_kernelI32Selective_Scan_bwd_kernel_traitsILi64ELi16ELb1ELb1ELb1ELb1ELb0EN3c104HalfEfEEv12SSMParamsBwd:
	.zero		848


//--------------------- .nv.constant0._Z25selective_scan_bwd_kernelI32Selective_Scan_bwd_kernel_traitsILi64ELi16ELb1ELb1ELb1ELb1ELb1EN3c104HalfEfEEv12SSMParamsBwd --------------------------
	.section	.nv.constant0._Z25selective_scan_bwd_kernelI32Selective_Scan_bwd_kernel_traitsILi64ELi16ELb1ELb1ELb1ELb1ELb1EN3c104HalfEfEEv12SSMParamsBwd,"a",@progbits
	.sectionflags	@""
	.align	4
.nv.constant0._Z25selective_scan_bwd_kernelI32Selective_Scan_bwd_kernel_traitsILi64ELi16ELb1ELb1ELb1ELb1ELb1EN3c104HalfEfEEv12SSMParamsBwd:
	.zero		848


//--------------------- .nv.constant0._Z25selective_scan_bwd_kernelI32Selective_Scan_bwd_kernel_traitsILi32ELi16ELb0ELb0ELb0ELb0ELb0EN3c104HalfEfEEv12SSMParamsBwd --------------------------
	.section	.nv.constant0._Z25selective_scan_bwd_kernelI32Selective_Scan_bwd_kernel_traitsILi32ELi16ELb0ELb0ELb0ELb0ELb0EN3c104HalfEfEEv12SSMParamsBwd,"a",@progbits
	.sectionflags	@""
	.align	4
.nv.constant0._Z25selective_scan_bwd_kernelI32Selective_Scan_bwd_kernel_traitsILi32ELi16ELb0ELb0ELb0ELb0ELb0EN3c104HalfEfEEv12SSMParamsBwd:
	.zero		848


//--------------------- .nv.constant0._Z25selective_scan_bwd_kernelI32Selective_Scan_bwd_kernel_traitsILi32ELi16ELb0ELb0ELb0ELb0ELb1EN3c104HalfEfEEv12SSMParamsBwd --------------------------
	.section	.nv.constant0._Z25selective_scan_bwd_kernelI32Selective_Scan_bwd_kernel_traitsILi32ELi16ELb0ELb0ELb0ELb0ELb1EN3c104HalfEfEEv12SSMParamsBwd,"a",@progbits
	.sectionflags	@""
	.align	4
.nv.constant0._Z25selective_scan_bwd_kernelI32Selective_Scan_bwd_kernel_traitsILi32ELi16ELb0ELb0ELb0ELb0ELb1EN3c104HalfEfEEv12SSMParamsBwd:
	.zero		848


//--------------------- .nv.constant0._Z25selective_scan_bwd_kernelI32Selective_Scan_bwd_kernel_traitsILi32ELi16ELb0ELb0ELb0ELb1ELb0EN3c104HalfEfEEv12SSMParamsBwd --------------------------
	.section	.nv.constant0._Z25selective_scan_bwd_kernelI32Selective_Scan_bwd_kernel_traitsILi32ELi16ELb0ELb0ELb0ELb1ELb0EN3c104HalfEfEEv12SSMParamsBwd,"a",@progbits
	.sectionflags	@""
	.align	4
.nv.constant0._Z25selective_scan_bwd_kernelI32Selective_Scan_bwd_kernel_traitsILi32ELi16ELb0ELb0ELb0ELb1ELb0EN3c104HalfEfEEv12SSMParamsBwd:
	.zero		848


//--------------------- .nv.constant0._Z25selective_scan_bwd_kernelI32Selective_Scan_bwd_kernel_traitsILi32ELi16ELb0ELb0ELb0ELb1ELb1EN3c104HalfEfEEv12SSMParamsBwd --------------------------
	.section	.nv.constant0._Z25selective_scan_bwd_kernelI32Selective_Scan_bwd_kernel_traitsILi32ELi16ELb0ELb0ELb0ELb1ELb1EN3c104HalfEfEEv12SSMParamsBwd,"a",@progbits
	.sectionflags	@""
	.align	4
.nv.constant0._Z25selective_scan_bwd_kernelI32Selective_Scan_bwd_kernel_traitsILi32ELi16ELb0ELb0ELb0ELb1ELb1EN3c104HalfEfEEv12SSMParamsBwd:
	.zero		848


//--------------------- .nv.constant0._Z25selective_scan_bwd_kernelI32Selective_Scan_bwd_kernel_traitsILi32ELi16ELb0ELb0ELb1ELb0ELb0EN3c104HalfEfEEv12SSMParamsBwd --------------------------
	.section	.nv.constant0._Z25selective_scan_bwd_kernelI32Selective_Scan_bwd_kernel_traitsILi32ELi16ELb0ELb0ELb1ELb0ELb0EN3c104HalfEfEEv12SSMParamsBwd,"a",@progbits
	.sectionflags	@""
	.align	4
.nv.constant0._Z25selective_scan_bwd_kernelI32Selective_Scan_bwd_kernel_traitsILi32ELi16ELb0ELb0ELb1ELb0ELb0EN3c104HalfEfEEv12SSMParamsBwd:
	.zero		848


//--------------------- .nv.constant0._Z25selective_scan_bwd_kernelI32Selective_Scan_bwd_kernel_traitsILi32ELi16ELb0ELb0ELb1ELb0ELb1EN3c104HalfEfEEv12SSMParamsBwd --------------------------
	.section	.nv.constant0._Z25selective_scan_bwd_kernelI32Selective_Scan_bwd_kernel_traitsILi32ELi16ELb0ELb0ELb1ELb0ELb1EN3c104HalfEfEEv12SSMParamsBwd,"a",@progbits
	.sectionflags	@""
	.align	4
.nv.constant0._Z25selective_scan_bwd_kernelI32Selective_Scan_bwd_kernel_traitsILi32ELi16ELb0ELb0ELb1ELb0ELb1EN3c104HalfEfEEv12SSMParamsBwd:
	.zero		848


//--------------------- .nv.constant0._Z25selective_scan_bwd_kernelI32Selective_Scan_bwd_kernel_traitsILi32ELi16ELb0ELb0ELb1ELb1ELb0EN3c104HalfEfEEv12SSMParamsBwd --------------------------
	.section	.nv.constant0._Z25selective_scan_bwd_kernelI32Selective_Scan_bwd_kernel_traitsILi32ELi16ELb0ELb0ELb1ELb1ELb0EN3c104HalfEfEEv12SSMParamsBwd,"a",@progbits
	.sectionflags	@""
	.align	4
.nv.constant0._Z25selective_scan_bwd_kernelI32Selective_Scan_bwd_kernel_traitsILi32ELi16ELb0ELb0ELb1ELb1ELb0EN3c104HalfEfEEv12SSMParamsBwd:
	.zero		848


//--------------------- .nv.constant0._Z25selective_scan_bwd_kernelI32Selective_Scan_bwd_kernel_traitsILi32ELi16ELb0ELb0ELb1ELb1ELb1EN3c104HalfEfEEv12SSMParamsBwd --------------------------
	.section	.nv.constant0._Z25selective_scan_bwd_kernelI32Selective_Scan_bwd_kernel_traitsILi32ELi16ELb0ELb0ELb1ELb1ELb1EN3c104HalfEfEEv12SSMParamsBwd,"a",@progbits
	.sectionflags	@""
	.align	4
.nv.constant0._Z25selective_scan_bwd_kernelI32Selective_Scan_bwd_kernel_traitsILi32ELi16ELb0ELb0ELb1ELb1ELb1EN3c104HalfEfEEv12SSMParamsBwd:
	.zero		848


//--------------------- .nv.constant0._Z25selective_scan_bwd_kernelI32Selective_Scan_bwd_kernel_traitsILi32ELi16ELb0ELb1ELb0ELb0ELb0EN3c104HalfEfEEv12SSMParamsBwd --------------------------
	.section	.nv.constant0._Z25selective_scan_bwd_kernelI32Selective_Scan_bwd_kernel_traitsILi32ELi16ELb0ELb1ELb0ELb0ELb0EN3c104HalfEfEEv12SSMParamsBwd,"a",@progbits
	.sectionflags	@""
	.align	4
.nv.constant0._Z25selective_scan_bwd_kernelI32Selective_Scan_bwd_kernel_traitsILi32ELi16ELb0ELb1ELb0ELb0ELb0EN3c104HalfEfEEv12SSMParamsBwd:
	.zero		848


//--------------------- .nv.constant0._Z25selective_scan_bwd_kernelI32Selective_Scan_bwd_kernel_traitsILi32ELi16ELb0ELb1ELb0ELb0ELb1EN3c104HalfEfEEv12SSMParamsBwd --------------------------
	.section	.nv.constant0._Z25selective_scan_bwd_kernelI32Selective_Scan_bwd_kernel_traitsILi32ELi16ELb0ELb1ELb0ELb0ELb1EN3c104HalfEfEEv12SSMParamsBwd,"a",@progbits
	.sectionflags	@""
	.align	4
.nv.constant0._Z25selective_scan_bwd_kernelI32Selective_Scan_bwd_kernel_traitsILi32ELi16ELb0ELb1ELb0ELb0ELb1EN3c104HalfEfEEv12SSMParamsBwd:
	.zero		848


//--------------------- .nv.constant0._Z25selective_scan_bwd_kernelI32Selective_Scan_bwd_kernel_traitsILi32ELi16ELb0ELb1ELb0ELb1ELb0EN3c104HalfEfEEv12SSMParamsBwd --------------------------
	.section	.nv.constant0._Z25selective_scan_bwd_kernelI32Selective_Scan_bwd_kernel_traitsILi32ELi16ELb0ELb1ELb0ELb1ELb0EN3c104HalfEfEEv12SSMParamsBwd,"a",@progbits
	.sectionflags	@""
	.align	4
.nv.constant0._Z25selective_scan_bwd_kernelI32Selective_Scan_bwd_kernel_traitsILi32ELi16ELb0ELb1ELb0ELb1ELb0EN3c104HalfEfEEv12SSMParamsBwd:
	.zero		848


//--------------------- .nv.constant0._Z25selective_scan_bwd_kernelI32Selective_Scan_bwd_kernel_traitsILi32ELi16ELb0ELb1ELb0ELb1ELb1EN3c104HalfEfEEv12SSMParamsBwd --------------------------
	.section	.nv.constant0._Z25selective_scan_bwd_kernelI32Selective_Scan_bwd_kernel_traitsILi32ELi16ELb0ELb1ELb0ELb1ELb1EN3c104HalfEfEEv12SSMParamsBwd,"a",@progbits
	.sectionflags	@""
	.align	4
.nv.constant0._Z25selective_scan_bwd_kernelI32Selective_Scan_bwd_kernel_traitsILi32ELi16ELb0ELb1ELb0ELb1ELb1EN3c104HalfEfEEv12SSMParamsBwd:
	.zero		848


//--------------------- .nv.constant0._Z25selective_scan_bwd_kernelI32Selective_Scan_bwd_kernel_traitsILi32ELi16ELb0ELb1ELb1ELb0ELb0EN3c104HalfEfEEv12SSMParamsBwd --------------------------
	.section	.nv.constant0._Z25selective_scan_bwd_kernelI32Selective_Scan_bwd_kernel_traitsILi32ELi16ELb0ELb1ELb1ELb0ELb0EN3c104HalfEfEEv12SSMParamsBwd,"a",@progbits
	.sectionflags	@""
	.align	4
.nv.constant0._Z25selective_scan_bwd_kernelI32Selective_Scan_bwd_kernel_traitsILi32ELi16ELb0ELb1ELb1ELb0ELb0EN3c104HalfEfEEv12SSMParamsBwd:
	.zero		848


//--------------------- .nv.constant0._Z25selective_scan_bwd_kernelI32Selective_Scan_bwd_kernel_traitsILi32ELi16ELb0ELb1ELb1ELb0ELb1EN3c104HalfEfEEv12SSMParamsBwd --------------------------
	.section	.nv.constant0._Z25selective_scan_bwd_kernelI32Selective_Scan_bwd_kernel_traitsILi32ELi16ELb0ELb1ELb1ELb0ELb1EN3c104HalfEfEEv12SSMParamsBwd,"a",@progbits
	.sectionflags	@""
	.align	4
.nv.constant0._Z25selective_scan_bwd_kernelI32Selective_Scan_bwd_kernel_traitsILi32ELi16ELb0ELb1ELb1ELb0ELb1EN3c104HalfEfEEv12SSMParamsBwd:
	.zero		848


//--------------------- .nv.constant0._Z25selective_scan_bwd_kernelI32Selective_Scan_bwd_kernel_traitsILi32ELi16ELb0ELb1ELb1ELb1ELb0EN3c104HalfEfEEv12SSMParamsBwd --------------------------
	.section	.nv.constant0._Z25selective_scan_bwd_kernelI32Selective_Scan_bwd_kernel_traitsILi32ELi16ELb0ELb1ELb1ELb1ELb0EN3c104HalfEfEEv12SSMParamsBwd,"a",@progbits
	.sectionflags	@""
	.align	4
.nv.constant0._Z25selective_scan_bwd_kernelI32Selective_Scan_bwd_kernel_traitsILi32ELi16ELb0ELb1ELb1ELb1ELb0EN3c104HalfEfEEv12SSMParamsBwd:
	.zero		848


//--------------------- .nv.constant0._Z25selective_scan_bwd_kernelI32Selective_Scan_bwd_kernel_traitsILi32ELi16ELb0ELb1ELb1ELb1ELb1EN3c104HalfEfEEv12SSMParamsBwd --------------------------
	.section	.nv.constant0._Z25selective_scan_bwd_kernelI32Selective_Scan_bwd_kernel_traitsILi32ELi16ELb0ELb1ELb1ELb1ELb1EN3c104HalfEfEEv12SSMParamsBwd,"a",@progbits
	.sectionflags	@""
	.align	4
.nv.constant0._Z25selective_scan_bwd_kernelI32Selective_Scan_bwd_kernel_traitsILi32ELi16ELb0ELb1ELb1ELb1ELb1EN3c104HalfEfEEv12SSMParamsBwd:
	.zero		848


//--------------------- .nv.constant0._Z25selective_scan_bwd_kernelI32Selective_Scan_bwd_kernel_traitsILi32ELi16ELb1ELb0ELb0ELb0ELb0EN3c104HalfEfEEv12SSMParamsBwd --------------------------
	.section	.nv.constant0._Z25selective_scan_bwd_kernelI32Selective_Scan_bwd_kernel_traitsILi32ELi16ELb1ELb0ELb0ELb0ELb0EN3c104HalfEfEEv12SSMParamsBwd,"a",@progbits
	.sectionflags	@""
	.align	4
.nv.constant0._Z25selective_scan_bwd_kernelI32Selective_Scan_bwd_kernel_traitsILi32ELi16ELb1ELb0ELb0ELb0ELb0EN3c104HalfEfEEv12SSMParamsBwd:
	.zero		848


//--------------------- .nv.constant0._Z25selective_scan_bwd_kernelI32Selective_Scan_bwd_kernel_traitsILi32ELi16ELb1ELb0ELb0ELb0ELb1EN3c104HalfEfEEv12SSMParamsBwd --------------------------
	.section	.nv.constant0._Z25selective_scan_bwd_kernelI32Selective_Scan_bwd_kernel_traitsILi32ELi16ELb1ELb0ELb0ELb0ELb1EN3c104HalfEfEEv12SSMParamsBwd,"a",@progbits
	.sectionflags	@""
	.align	4
.nv.constant0._Z25selective_scan_bwd_kernelI32Selective_Scan_bwd_kernel_traitsILi32ELi16ELb1ELb0ELb0ELb0ELb1EN3c104HalfEfEEv12SSMParamsBwd:
	.zero		848


//--------------------- .nv.constant0._Z25selective_scan_bwd_kernelI32Selective_Scan_bwd_kernel_traitsILi32ELi16ELb1ELb0ELb0ELb1ELb0EN3c104HalfEfEEv12SSMParamsBwd --------------------------
	.section	.nv.constant0._Z25selective_scan_bwd_kernelI32Selective_Scan_bwd_kernel_traitsILi32ELi16ELb1ELb0ELb0ELb1ELb0EN3c104HalfEfEEv12SSMParamsBwd,"a",@progbits
	.sectionflags	@""
	.align	4
.nv.constant0._Z25selective_scan_bwd_kernelI32Selective_Scan_bwd_kernel_traitsILi32ELi16ELb1ELb0ELb0ELb1ELb0EN3c104HalfEfEEv12SSMParamsBwd:
	.zero		848


//--------------------- .nv.constant0._Z25selective_scan_bwd_kernelI32Selective_Scan_bwd_kernel_traitsILi32ELi16ELb1ELb0ELb0ELb1ELb1EN3c104HalfEfEEv12SSMParamsBwd --------------------------
	.section	.nv.constant0._Z25selective_scan_bwd_kernelI32Selective_Scan_bwd_kernel_traitsILi32ELi16ELb1ELb0ELb0ELb1ELb1EN3c104HalfEfEEv12SSMParamsBwd,"a",@progbits
	.sectionflags	@""
	.align	4
.nv.constant0._Z25selective_scan_bwd_kernelI32Selective_Scan_bwd_kernel_traitsILi32ELi16ELb1ELb0ELb0ELb1ELb1EN3c104HalfEfEEv12SSMParamsBwd:
	.zero		848


//--------------------- .nv.constant0._Z25selective_scan_bwd_kernelI32Selective_Scan_bwd_kernel_traitsILi32ELi16ELb1ELb0ELb1ELb0ELb0EN3c104HalfEfEEv12SSMParamsBwd --------------------------
	.section	.nv.constant0._Z25selective_scan_bwd_kernelI32Selective_Scan_bwd_kernel_traitsILi32ELi16ELb1ELb0ELb1ELb0ELb0EN3c104HalfEfEEv12SSMParamsBwd,"a",@progbits
	.sectionflags	@""
	.align	4
.nv.constant0._Z25selective_scan_bwd_kernelI32Selective_Scan_bwd_kernel_traitsILi32ELi16ELb1ELb0ELb1ELb0ELb0EN3c104HalfEfEEv12SSMParamsBwd:
	.zero		848


//--------------------- .nv.constant0._Z25selective_scan_bwd_kernelI32Selective_Scan_bwd_kernel_traitsILi32ELi16ELb1ELb0ELb1ELb0ELb1EN3c104HalfEfEEv12SSMParamsBwd --------------------------
	.section	.nv.constant0._Z25selective_scan_bwd_kernelI32Selective_Scan_bwd_kernel_traitsILi32ELi16ELb1ELb0ELb1ELb0ELb1EN3c104HalfEfEEv12SSMParamsBwd,"a",@progbits
	.sectionflags	@""
	.align	4
.nv.constant0._Z25selective_scan_bwd_kernelI32Selective_Scan_bwd_kernel_traitsILi32ELi16ELb1ELb0ELb1ELb0ELb1EN3c104HalfEfEEv12SSMParamsBwd:
	.zero		848


//--------------------- .nv.constant0._Z25selective_scan_bwd_kernelI32Selective_Scan_bwd_kernel_traitsILi32ELi16ELb1ELb0ELb1ELb1ELb0EN3c104HalfEfEEv12SSMParamsBwd --------------------------
	.section	.nv.constant0._Z25selective_scan_bwd_kernelI32Selective_Scan_bwd_kernel_traitsILi32ELi16ELb1ELb0ELb1ELb1ELb0EN3c104HalfEfEEv12SSMParamsBwd,"a",@progbits
	.sectionflags	@""
	.align	4
.nv.constant0._Z25selective_scan_bwd_kernelI32Selective_Scan_bwd_kernel_traitsILi32ELi16ELb1ELb0ELb1ELb1ELb0EN3c104HalfEfEEv12SSMParamsBwd:
	.zero		848


//--------------------- .nv.constant0._Z25selective_scan_bwd_kernelI32Selective_Scan_bwd_kernel_traitsILi32ELi16ELb1ELb0ELb1ELb1ELb1EN3c104HalfEfEEv12SSMParamsBwd --------------------------
	.section	.nv.constant0._Z25selective_scan_bwd_kernelI32Selective_Scan_bwd_kernel_traitsILi32ELi16ELb1ELb0ELb1ELb1ELb1EN3c104HalfEfEEv12SSMParamsBwd,"a",@progbits
	.sectionflags	@""
	.align	4
.nv.constant0._Z25selective_scan_bwd_kernelI32Selective_Scan_bwd_kernel_traitsILi32ELi16ELb1ELb0ELb1ELb1ELb1EN3c104HalfEfEEv12SSMParamsBwd:
	.zero		848


//--------------------- .nv.constant0._Z25selective_scan_bwd_kernelI32Selective_Scan_bwd_kernel_traitsILi32ELi16ELb1ELb1ELb0ELb0ELb0EN3c104HalfEfEEv12SSMParamsBwd --------------------------
	.section	.nv.constant0._Z25selective_scan_bwd_kernelI32Selective_Scan_bwd_kernel_traitsILi32ELi16ELb1ELb1ELb0ELb0ELb0EN3c104HalfEfEEv12SSMParamsBwd,"a",@progbits
	.sectionflags	@""
	.align	4
.nv.constant0._Z25selective_scan_bwd_kernelI32Selective_Scan_bwd_kernel_traitsILi32ELi16ELb1ELb1ELb0ELb0ELb0EN3c104HalfEfEEv12SSMParamsBwd:
	.zero		848


//--------------------- .nv.constant0._Z25selective_scan_bwd_kernelI32Selective_Scan_bwd_kernel_traitsILi32ELi16ELb1ELb1ELb0ELb0ELb1EN3c104HalfEfEEv12SSMParamsBwd --------------------------
	.section	.nv.constant0._Z25selective_scan_bwd_kernelI32Selective_Scan_bwd_kernel_traitsILi32ELi16ELb1ELb1ELb0ELb0ELb1EN3c104HalfEfEEv12SSMParamsBwd,"a",@progbits
	.sectionflags	@""
	.align	4
.nv.constant0._Z25selective_scan_bwd_kernelI32Selective_Scan_bwd_kernel_traitsILi32ELi16ELb1ELb1ELb0ELb0ELb1EN3c104HalfEfEEv12SSMParamsBwd:
	.zero		848


//--------------------- .nv.constant0._Z25selective_scan_bwd_kernelI32Selective_Scan_bwd_kernel_traitsILi32ELi16ELb1ELb1ELb0ELb1ELb0EN3c104HalfEfEEv12SSMParamsBwd --------------------------
	.section	.nv.constant0._Z25selective_scan_bwd_kernelI32Selective_Scan_bwd_kernel_traitsILi32ELi16ELb1ELb1ELb0ELb1ELb0EN3c104HalfEfEEv12SSMParamsBwd,"a",@progbits
	.sectionflags	@""
	.align	4
.nv.constant0._Z25selective_scan_bwd_kernelI32Selective_Scan_bwd_kernel_traitsILi32ELi16ELb1ELb1ELb0ELb1ELb0EN3c104HalfEfEEv12SSMParamsBwd:
	.zero		848


//--------------------- .nv.constant0._Z25selective_scan_bwd_kernelI32Selective_Scan_bwd_kernel_traitsILi32ELi16ELb1ELb1ELb0ELb1ELb1EN3c104HalfEfEEv12SSMParamsBwd --------------------------
	.section	.nv.constant0._Z25selective_scan_bwd_kernelI32Selective_Scan_bwd_kernel_traitsILi32ELi16ELb1ELb1ELb0ELb1ELb1EN3c104HalfEfEEv12SSMParamsBwd,"a",@progbits
	.sectionflags	@""
	.align	4
.nv.constant0._Z25selective_scan_bwd_kernelI32Selective_Scan_bwd_kernel_traitsILi32ELi16ELb1ELb1ELb0ELb1ELb1EN3c104HalfEfEEv12SSMParamsBwd:
	.zero		848


//--------------------- .nv.constant0._Z25selective_scan_bwd_kernelI32Selective_Scan_bwd_kernel_traitsILi32ELi16ELb1ELb1ELb1ELb0ELb0EN3c104HalfEfEEv12SSMParamsBwd --------------------------
	.section	.nv.constant0._Z25selective_scan_bwd_kernelI32Selective_Scan_bwd_kernel_traitsILi32ELi16ELb1ELb1ELb1ELb0ELb0EN3c104HalfEfEEv12SSMParamsBwd,"a",@progbits
	.sectionflags	@""
	.align	4
.nv.constant0._Z25selective_scan_bwd_kernelI32Selective_Scan_bwd_kernel_traitsILi32ELi16ELb1ELb1ELb1ELb0ELb0EN3c104HalfEfEEv12SSMParamsBwd:
	.zero		848


//--------------------- .nv.constant0._Z25selective_scan_bwd_kernelI32Selective_Scan_bwd_kernel_traitsILi32ELi16ELb1ELb1ELb1ELb0ELb1EN3c104HalfEfEEv12SSMParamsBwd --------------------------
	.section	.nv.constant0._Z25selective_scan_bwd_kernelI32Selective_Scan_bwd_kernel_traitsILi32ELi16ELb1ELb1ELb1ELb0ELb1EN3c104HalfEfEEv12SSMParamsBwd,"a",@progbits
	.sectionflags	@""
	.align	4
.nv.constant0._Z25selective_scan_bwd_kernelI32Selective_Scan_bwd_kernel_traitsILi32ELi16ELb1ELb1ELb1ELb0ELb1EN3c104HalfEfEEv12SSMParamsBwd:
	.zero		848


//--------------------- .nv.constant0._Z25selective_scan_bwd_kernelI32Selective_Scan_bwd_kernel_traitsILi32ELi16ELb1ELb1ELb1ELb1ELb0EN3c104HalfEfEEv12SSMParamsBwd --------------------------
	.section	.nv.constant0._Z25selective_scan_bwd_kernelI32Selective_Scan_bwd_kernel_traitsILi32ELi16ELb1ELb1ELb1ELb1ELb0EN3c104HalfEfEEv12SSMParamsBwd,"a",@progbits
	.sectionflags	@""
	.align	4
.nv.constant0._Z25selective_scan_bwd_kernelI32Selective_Scan_bwd_kernel_traitsILi32ELi16ELb1ELb1ELb1ELb1ELb0EN3c104HalfEfEEv12SSMParamsBwd:
	.zero		848


//--------------------- .nv.constant0._Z25selective_scan_bwd_kernelI32Selective_Scan_bwd_kernel_traitsILi32ELi16ELb1ELb1ELb1ELb1ELb1EN3c104HalfEfEEv12SSMParamsBwd --------------------------
	.section	.nv.constant0._Z25selective_scan_bwd_kernelI32Selective_Scan_bwd_kernel_traitsILi32ELi16ELb1ELb1ELb1ELb1ELb1EN3c104HalfEfEEv12SSMParamsBwd,"a",@progbits
	.sectionflags	@""
	.align	4
.nv.constant0._Z25selective_scan_bwd_kernelI32Selective_Scan_bwd_kernel_traitsILi32ELi16ELb1ELb1ELb1ELb1ELb1EN3c104HalfEfEEv12SSMParamsBwd:
	.zero		848


//--------------------- .nv.constant0._Z25selective_scan_bwd_kernelI32Selective_Scan_bwd_kernel_traitsILi32ELi8ELb0ELb0ELb0ELb0ELb0EN3c104HalfEfEEv12SSMParamsBwd --------------------------
	.section	.nv.constant0._Z25selective_scan_bwd_kernelI32Selective_Scan_bwd_kernel_traitsILi32ELi8ELb0ELb0ELb0ELb0ELb0EN3c104HalfEfEEv12SSMParamsBwd,"a",@progbits
	.sectionflags	@""
	.align	4
.nv.constant0._Z25selective_scan_bwd_kernelI32Selective_Scan_bwd_kernel_traitsILi32ELi8ELb0ELb0ELb0ELb0ELb0EN3c104HalfEfEEv12SSMParamsBwd:
	.zero		848


//--------------------- .nv.constant0._Z25selective_scan_bwd_kernelI32Selective_Scan_bwd_kernel_traitsILi32ELi8ELb0ELb0ELb0ELb0ELb1EN3c104HalfEfEEv12SSMParamsBwd --------------------------
	.section	.nv.constant0._Z25selective_scan_bwd_kernelI32Selective_Scan_bwd_kernel_traitsILi32ELi8ELb0ELb0ELb0ELb0ELb1EN3c104HalfEfEEv12SSMParamsBwd,"a",@progbits
	.sectionflags	@""
	.align	4
.nv.constant0._Z25selective_scan_bwd_kernelI32Selective_Scan_bwd_kernel_traitsILi32ELi8ELb0ELb0ELb0ELb0ELb1EN3c104HalfEfEEv12SSMParamsBwd:
	.zero		848


//--------------------- .nv.constant0._Z25selective_scan_bwd_kernelI32Selective_Scan_bwd_kernel_traitsILi32ELi8ELb0ELb0ELb0ELb1ELb0EN3c104HalfEfEEv12SSMParamsBwd --------------------------
	.section	.nv.constant0._Z25selective_scan_bwd_kernelI32Selective_Scan_bwd_kernel_traitsILi32ELi8ELb0ELb0ELb0ELb1ELb0EN3c104HalfEfEEv12SSMParamsBwd,"a",@progbits
	.sectionflags	@""
	.align	4
.nv.constant0._Z25selective_scan_bwd_kernelI32Selective_Scan_bwd_kernel_traitsILi32ELi8ELb0ELb0ELb0ELb1ELb0EN3c104HalfEfEEv12SSMParamsBwd:
	.zero		848


//--------------------- .nv.constant0._Z25selective_scan_bwd_kernelI32Selective_Scan_bwd_kernel_traitsILi32ELi8ELb0ELb0ELb0ELb1ELb1EN3c104HalfEfEEv12SSMParamsBwd --------------------------
	.section	.nv.constant0._Z25selective_scan_bwd_kernelI32Selective_Scan_bwd_kernel_traitsILi32ELi8ELb0ELb0ELb0ELb1ELb1EN3c104HalfEfEEv12SSMParamsBwd,"a",@progbits
	.sectionflags	@""
	.align	4
.nv.constant0._Z25selective_scan_bwd_kernelI32Selective_Scan_bwd_kernel_traitsILi32ELi8ELb0ELb0ELb0ELb1ELb1EN3c104HalfEfEEv12SSMParamsBwd:
	.zero		848


//--------------------- .nv.constant0._Z25selective_scan_bwd_kernelI32Selective_Scan_bwd_kernel_traitsILi32ELi8ELb0ELb0ELb1ELb0ELb0EN3c104HalfEfEEv12SSMParamsBwd --------------------------
	.section	.nv.constant0._Z25selective_scan_bwd_kernelI32Selective_Scan_bwd_kernel_traitsILi32ELi8ELb0ELb0ELb1ELb0ELb0EN3c104HalfEfEEv12SSMParamsBwd,"a",@progbits
	.sectionflags	@""
	.align	4
.nv.constant0._Z25selective_scan_bwd_kernelI32Selective_Scan_bwd_kernel_traitsILi32ELi8ELb0ELb0ELb1ELb0ELb0EN3c104HalfEfEEv12SSMParamsBwd:
	.zero		848


//--------------------- .nv.constant0._Z25selective_scan_bwd_kernelI32Selective_Scan_bwd_kernel_traitsILi32ELi8ELb0ELb0ELb1ELb0ELb1EN3c104HalfEfEEv12SSMParamsBwd --------------------------
	.section	.nv.constant0._Z25selective_scan_bwd_kernelI32Selective_Scan_bwd_kernel_traitsILi32ELi8ELb0ELb0ELb1ELb0ELb1EN3c104HalfEfEEv12SSMParamsBwd,"a",@progbits
	.sectionflags	@""
	.align	4
.nv.constant0._Z25selective_scan_bwd_kernelI32Selective_Scan_bwd_kernel_traitsILi32ELi8ELb0ELb0ELb1ELb0ELb1EN3c104HalfEfEEv12SSMParamsBwd:
	.zero		848


//--------------------- .nv.constant0._Z25selective_scan_bwd_kernelI32Selective_Scan_bwd_kernel_traitsILi32ELi8ELb0ELb0ELb1ELb1ELb0EN3c104HalfEfEEv12SSMParamsBwd --------------------------
	.section	.nv.constant0._Z25selective_scan_bwd_kernelI32Selective_Scan_bwd_kernel_traitsILi32ELi8ELb0ELb0ELb1ELb1ELb0EN3c104HalfEfEEv12SSMParamsBwd,"a",@progbits
	.sectionflags	@""
	.align	4
.nv.constant0._Z25selective_scan_bwd_kernelI32Selective_Scan_bwd_kernel_traitsILi32ELi8ELb0ELb0ELb1ELb1ELb0EN3c104HalfEfEEv12SSMParamsBwd:
	.zero		848


//--------------------- .nv.constant0._Z25selective_scan_bwd_kernelI32Selective_Scan_bwd_kernel_traitsILi32ELi8ELb0ELb0ELb1ELb1ELb1EN3c104HalfEfEEv12SSMParamsBwd --------------------------
	.section	.nv.constant0._Z25selective_scan_bwd_kernelI32Selective_Scan_bwd_kernel_traitsILi32ELi8ELb0ELb0ELb1ELb1ELb1EN3c104HalfEfEEv12SSMParamsBwd,"a",@progbits
	.sectionflags	@""
	.align	4
.nv.constant0._Z25selective_scan_bwd_kernelI32Selective_Scan_bwd_kernel_traitsILi32ELi8ELb0ELb0ELb1ELb1ELb1EN3c104HalfEfEEv12SSMParamsBwd:
	.zero		848


//--------------------- .nv.constant0._Z25selective_scan_bwd_kernelI32Selective_Scan_bwd_kernel_traitsILi32ELi8ELb0ELb1ELb0ELb0ELb0EN3c104HalfEfEEv12SSMParamsBwd --------------------------
	.section	.nv.constant0._Z25selective_scan_bwd_kernelI32Selective_Scan_bwd_kernel_traitsILi32ELi8ELb0ELb1ELb0ELb0ELb0EN3c104HalfEfEEv12SSMParamsBwd,"a",@progbits
	.sectionflags	@""
	.align	4
.nv.constant0._Z25selective_scan_bwd_kernelI32Selective_Scan_bwd_kernel_traitsILi32ELi8ELb0ELb1ELb0ELb0ELb0EN3c104HalfEfEEv12SSMParamsBwd:
	.zero		848


//--------------------- .nv.constant0._Z25selective_scan_bwd_kernelI32Selective_Scan_bwd_kernel_traitsILi32ELi8ELb0ELb1ELb0ELb0ELb1EN3c104HalfEfEEv12SSMParamsBwd --------------------------
	.section	.nv.constant0._Z25selective_scan_bwd_kernelI32Selective_Scan_bwd_kernel_traitsILi32ELi8ELb0ELb1ELb0ELb0ELb1EN3c104HalfEfEEv12SSMParamsBwd,"a",@progbits
	.sectionflags	@""
	.align	4
.nv.constant0._Z25selective_scan_bwd_kernelI32Selective_Scan_bwd_kernel_traitsILi32ELi8ELb0ELb1ELb0ELb0ELb1EN3c104HalfEfEEv12SSMParamsBwd:
	.zero		848


//--------------------- .nv.constant0._Z25selective_scan_bwd_kernelI32Selective_Scan_bwd_kernel_traitsILi32ELi8ELb0ELb1ELb0ELb1ELb0EN3c104HalfEfEEv12SSMParamsBwd --------------------------
	.section	.nv.constant0._Z25selective_scan_bwd_kernelI32Selective_Scan_bwd_kernel_traitsILi32ELi8ELb0ELb1ELb0ELb1ELb0EN3c104HalfEfEEv12SSMParamsBwd,"a",@progbits
	.sectionflags	@""
	.align	4
.nv.constant0._Z25selective_scan_bwd_kernelI32Selective_Scan_bwd_kernel_traitsILi32ELi8ELb0ELb1ELb0ELb1ELb0EN3c104HalfEfEEv12SSMParamsBwd:
	.zero		848


//--------------------- .nv.constant0._Z25selective_scan_bwd_kernelI32Selective_Scan_bwd_kernel_traitsILi32ELi8ELb0ELb1ELb0ELb1ELb1EN3c104HalfEfEEv12SSMParamsBwd --------------------------
	.section	.nv.constant0._Z25selective_scan_bwd_kernelI32Selective_Scan_bwd_kernel_traitsILi32ELi8ELb0ELb1ELb0ELb1ELb1EN3c104HalfEfEEv12SSMParamsBwd,"a",@progbits
	.sectionflags	@""
	.align	4
.nv.constant0._Z25selective_scan_bwd_kernelI32Selective_Scan_bwd_kernel_traitsILi32ELi8ELb0ELb1ELb0ELb1ELb1EN3c104HalfEfEEv12SSMParamsBwd:
	.zero		848


//--------------------- .nv.constant0._Z25selective_scan_bwd_kernelI32Selective_Scan_bwd_kernel_traitsILi32ELi8ELb0ELb1ELb1ELb0ELb0EN3c104HalfEfEEv12SSMParamsBwd --------------------------
	.section	.nv.constant0._Z25selective_scan_bwd_kernelI32Selective_Scan_bwd_kernel_traitsILi32ELi8ELb0ELb1ELb1ELb0ELb0EN3c104HalfEfEEv12SSMParamsBwd,"a",@progbits
	.sectionflags	@""
	.align	4
.nv.constant0._Z25selective_scan_bwd_kernelI32Selective_Scan_bwd_kernel_traitsILi32ELi8ELb0ELb1ELb1ELb0ELb0EN3c104HalfEfEEv12SSMParamsBwd:
	.zero		848


//--------------------- .nv.constant0._Z25selective_scan_bwd_kernelI32Selective_Scan_bwd_kernel_traitsILi32ELi8ELb0ELb1ELb1ELb0ELb1EN3c104HalfEfEEv12SSMParamsBwd --------------------------
	.section	.nv.constant0._Z25selective_scan_bwd_kernelI32Selective_Scan_bwd_kernel_traitsILi32ELi8ELb0ELb1ELb1ELb0ELb1EN3c104HalfEfEEv12SSMParamsBwd,"a",@progbits
	.sectionflags	@""
	.align	4
.nv.constant0._Z25selective_scan_bwd_kernelI32Selective_Scan_bwd_kernel_traitsILi32ELi8ELb0ELb1ELb1ELb0ELb1EN3c104HalfEfEEv12SSMParamsBwd:
	.zero		848


//--------------------- .nv.constant0._Z25selective_scan_bwd_kernelI32Selective_Scan_bwd_kernel_traitsILi32ELi8ELb0ELb1ELb1ELb1ELb0EN3c104HalfEfEEv12SSMParamsBwd --------------------------
	.section	.nv.constant0._Z25selective_scan_bwd_kernelI32Selective_Scan_bwd_kernel_traitsILi32ELi8ELb0ELb1ELb1ELb1ELb0EN3c104HalfEfEEv12SSMParamsBwd,"a",@progbits
	.sectionflags	@""
	.align	4
.nv.constant0._Z25selective_scan_bwd_kernelI32Selective_Scan_bwd_kernel_traitsILi32ELi8ELb0ELb1ELb1ELb1ELb0EN3c104HalfEfEEv12SSMParamsBwd:
	.zero		848


//--------------------- .nv.constant0._Z25selective_scan_bwd_kernelI32Selective_Scan_bwd_kernel_traitsILi32ELi8ELb0ELb1ELb1ELb1ELb1EN3c104HalfEfEEv12SSMParamsBwd --------------------------
	.section	.nv.constant0._Z25selective_scan_bwd_kernelI32Selective_Scan_bwd_kernel_traitsILi32ELi8ELb0ELb1ELb1ELb1ELb1EN3c104HalfEfEEv12SSMParamsBwd,"a",@progbits
	.sectionflags	@""
	.align	4
.nv.constant0._Z25selective_scan_bwd_kernelI32Selective_Scan_bwd_kernel_traitsILi32ELi8ELb0ELb1ELb1ELb1ELb1EN3c104HalfEfEEv12SSMParamsBwd:
	.zero		848


//--------------------- .nv.constant0._Z25selective_scan_bwd_kernelI32Selective_Scan_bwd_kernel_traitsILi32ELi8ELb1ELb0ELb0ELb0ELb0EN3c104HalfEfEEv12SSMParamsBwd --------------------------
	.section	.nv.constant0._Z25selective_scan_bwd_kernelI32Selective_Scan_bwd_kernel_traitsILi32ELi8ELb1ELb0ELb0ELb0ELb0EN3c104HalfEfEEv12SSMParamsBwd,"a",@progbits
	.sectionflags	@""
	.align	4
.nv.constant0._Z25selective_scan_bwd_kernelI32Selective_Scan_bwd_kernel_traitsILi32ELi8ELb1ELb0ELb0ELb0ELb0EN3c104HalfEfEEv12SSMParamsBwd:
	.zero		848


//--------------------- .nv.constant0._Z25selective_scan_bwd_kernelI32Selective_Scan_bwd_kernel_traitsILi32ELi8ELb1ELb0ELb0ELb0ELb1EN3c104HalfEfEEv12SSMParamsBwd --------------------------
	.section	.nv.constant0._Z25selective_scan_bwd_kernelI32Selective_Scan_bwd_kernel_traitsILi32ELi8ELb1ELb0ELb0ELb0ELb1EN3c104HalfEfEEv12SSMParamsBwd,"a",@progbits
	.sectionflags	@""
	.align	4
.nv.constant0._Z25selective_scan_bwd_kernelI32Selective_Scan_bwd_kernel_traitsILi32ELi8ELb1ELb0ELb0ELb0ELb1EN3c104HalfEfEEv12SSMParamsBwd:
	.zero		848


//--------------------- .nv.constant0._Z25selective_scan_bwd_kernelI32Selective_Scan_bwd_kernel_traitsILi32ELi8ELb1ELb0ELb0ELb1ELb0EN3c104HalfEfEEv12SSMParamsBwd --------------------------
	.section	.nv.constant0._Z25selective_scan_bwd_kernelI32Selective_Scan_bwd_kernel_traitsILi32ELi8ELb1ELb0ELb0ELb1ELb0EN3c104HalfEfEEv12SSMParamsBwd,"a",@progbits
	.sectionflags	@""
	.align	4
.nv.constant0._Z25selective_scan_bwd_kernelI32Selective_Scan_bwd_kernel_traitsILi32ELi8ELb1ELb0ELb0ELb1ELb0EN3c104HalfEfEEv12SSMParamsBwd:
	.zero		848


//--------------------- .nv.constant0._Z25selective_scan_bwd_kernelI32Selective_Scan_bwd_kernel_traitsILi32ELi8ELb1ELb0ELb0ELb1ELb1EN3c104HalfEfEEv12SSMParamsBwd --------------------------
	.section	.nv.constant0._Z25selective_scan_bwd_kernelI32Selective_Scan_bwd_kernel_traitsILi32ELi8ELb1ELb0ELb0ELb1ELb1EN3c104HalfEfEEv12SSMParamsBwd,"a",@progbits
	.sectionflags	@""
	.align	4
.nv.constant0._Z25selective_scan_bwd_kernelI32Selective_Scan_bwd_kernel_traitsILi32ELi8ELb1ELb0ELb0ELb1ELb1EN3c104HalfEfEEv12SSMParamsBwd:
	.zero		848


//--------------------- .nv.constant0._Z25selective_scan_bwd_kernelI32Selective_Scan_bwd_kernel_traitsILi32ELi8ELb1ELb0ELb1ELb0ELb0EN3c104HalfEfEEv12SSMParamsBwd --------------------------
	.section	.nv.constant0._Z25selective_scan_bwd_kernelI32Selective_Scan_bwd_kernel_traitsILi32ELi8ELb1ELb0ELb1ELb0ELb0EN3c104HalfEfEEv12SSMParamsBwd,"a",@progbits
	.sectionflags	@""
	.align	4
.nv.constant0._Z25selective_scan_bwd_kernelI32Selective_Scan_bwd_kernel_traitsILi32ELi8ELb1ELb0ELb1ELb0ELb0EN3c104HalfEfEEv12SSMParamsBwd:
	.zero		848


//--------------------- .nv.constant0._Z25selective_scan_bwd_kernelI32Selective_Scan_bwd_kernel_traitsILi32ELi8ELb1ELb0ELb1ELb0ELb1EN3c104HalfEfEEv12SSMParamsBwd --------------------------
	.section	.nv.constant0._Z25selective_scan_bwd_kernelI32Selective_Scan_bwd_kernel_traitsILi32ELi8ELb1ELb0ELb1ELb0ELb1EN3c104HalfEfEEv12SSMParamsBwd,"a",@progbits
	.sectionflags	@""
	.align	4
.nv.constant0._Z25selective_scan_bwd_kernelI32Selective_Scan_bwd_kernel_traitsILi32ELi8ELb1ELb0ELb1ELb0ELb1EN3c104HalfEfEEv12SSMParamsBwd:
	.zero		848


//--------------------- .nv.constant0._Z25selective_scan_bwd_kernelI32Selective_Scan_bwd_kernel_traitsILi32ELi8ELb1ELb0ELb1ELb1ELb0EN3c104HalfEfEEv12SSMParamsBwd --------------------------
	.section	.nv.constant0._Z25selective_scan_bwd_kernelI32Selective_Scan_bwd_kernel_traitsILi32ELi8ELb1ELb0ELb1ELb1ELb0EN3c104HalfEfEEv12SSMParamsBwd,"a",@progbits
	.sectionflags	@""
	.align	4
.nv.constant0._Z25selective_scan_bwd_kernelI32Selective_Scan_bwd_kernel_traitsILi32ELi8ELb1ELb0ELb1ELb1ELb0EN3c104HalfEfEEv12SSMParamsBwd:
	.zero		848


//--------------------- .nv.constant0._Z25selective_scan_bwd_kernelI32Selective_Scan_bwd_kernel_traitsILi32ELi8ELb1ELb0ELb1ELb1ELb1EN3c104HalfEfEEv12SSMParamsBwd --------------------------
	.section	.nv.constant0._Z25selective_scan_bwd_kernelI32Selective_Scan_bwd_kernel_traitsILi32ELi8ELb1ELb0ELb1ELb1ELb1EN3c104HalfEfEEv12SSMParamsBwd,"a",@progbits
	.sectionflags	@""
	.align	4
.nv.constant0._Z25selective_scan_bwd_kernelI32Selective_Scan_bwd_kernel_traitsILi32ELi8ELb1ELb0ELb1ELb1ELb1EN3c104HalfEfEEv12SSMParamsBwd:
	.zero		848


//--------------------- .nv.constant0._Z25selective_scan_bwd_kernelI32Selective_Scan_bwd_kernel_traitsILi32ELi8ELb1ELb1ELb0ELb0ELb0EN3c104HalfEfEEv12SSMParamsBwd --------------------------
	.section	.nv.constant0._Z25selective_scan_bwd_kernelI32Selective_Scan_bwd_kernel_traitsILi32ELi8ELb1ELb1ELb0ELb0ELb0EN3c104HalfEfEEv12SSMParamsBwd,"a",@progbits
	.sectionflags	@""
	.align	4
.nv.constant0._Z25selective_scan_bwd_kernelI32Selective_Scan_bwd_kernel_traitsILi32ELi8ELb1ELb1ELb0ELb0ELb0EN3c104HalfEfEEv12SSMParamsBwd:
	.zero		848


//--------------------- .nv.constant0._Z25selective_scan_bwd_kernelI32Selective_Scan_bwd_kernel_traitsILi32ELi8ELb1ELb1ELb0ELb0ELb1EN3c104HalfEfEEv12SSMParamsBwd --------------------------
	.section	.nv.constant0._Z25selective_scan_bwd_kernelI32Selective_Scan_bwd_kernel_traitsILi32ELi8ELb1ELb1ELb0ELb0ELb1EN3c104HalfEfEEv12SSMParamsBwd,"a",@progbits
	.sectionflags	@""
	.align	4
.nv.constant0._Z25selective_scan_bwd_kernelI32Selective_Scan_bwd_kernel_traitsILi32ELi8ELb1ELb1ELb0ELb0ELb1EN3c104HalfEfEEv12SSMParamsBwd:
	.zero		848


//--------------------- .nv.constant0._Z25selective_scan_bwd_kernelI32Selective_Scan_bwd_kernel_traitsILi32ELi8ELb1ELb1ELb0ELb1ELb0EN3c104HalfEfEEv12SSMParamsBwd --------------------------
	.section	.nv.constant0._Z25selective_scan_bwd_kernelI32Selective_Scan_bwd_kernel_traitsILi32ELi8ELb1ELb1ELb0ELb1ELb0EN3c104HalfEfEEv12SSMParamsBwd,"a",@progbits
	.sectionflags	@""
	.align	4
.nv.constant0._Z25selective_scan_bwd_kernelI32Selective_Scan_bwd_kernel_traitsILi32ELi8ELb1ELb1ELb0ELb1ELb0EN3c104HalfEfEEv12SSMParamsBwd:
	.zero		848


//--------------------- .nv.constant0._Z25selective_scan_bwd_kernelI32Selective_Scan_bwd_kernel_traitsILi32ELi8ELb1ELb1ELb0ELb1ELb1EN3c104HalfEfEEv12SSMParamsBwd --------------------------
	.section	.nv.constant0._Z25selective_scan_bwd_kernelI32Selective_Scan_bwd_kernel_traitsILi32ELi8ELb1ELb1ELb0ELb1ELb1EN3c104HalfEfEEv12SSMParamsBwd,"a",@progbits
	.sectionflags	@""
	.align	4
.nv.constant0._Z25selective_scan_bwd_kernelI32Selective_Scan_bwd_kernel_traitsILi32ELi8ELb1ELb1ELb0ELb1ELb1EN3c104HalfEfEEv12SSMParamsBwd:
	.zero		848


//--------------------- .nv.constant0._Z25selective_scan_bwd_kernelI32Selective_Scan_bwd_kernel_traitsILi32ELi8ELb1ELb1ELb1ELb0ELb0EN3c104HalfEfEEv12SSMParamsBwd --------------------------
	.section	.nv.constant0._Z25selective_scan_bwd_kernelI32Selective_Scan_bwd_kernel_traitsILi32ELi8ELb1ELb1ELb1ELb0ELb0EN3c104HalfEfEEv12SSMParamsBwd,"a",@progbits
	.sectionflags	@""
	.align	4
.nv.constant0._Z25selective_scan_bwd_kernelI32Selective_Scan_bwd_kernel_traitsILi32ELi8ELb1ELb1ELb1ELb0ELb0EN3c104HalfEfEEv12SSMParamsBwd:
	.zero		848


//--------------------- .nv.constant0._Z25selective_scan_bwd_kernelI32Selective_Scan_bwd_kernel_traitsILi32ELi8ELb1ELb1ELb1ELb0ELb1EN3c104HalfEfEEv12SSMParamsBwd --------------------------
	.section	.nv.constant0._Z25selective_scan_bwd_kernelI32Selective_Scan_bwd_kernel_traitsILi32ELi8ELb1ELb1ELb1ELb0ELb1EN3c104HalfEfEEv12SSMParamsBwd,"a",@progbits
	.sectionflags	@""
	.align	4
.nv.constant0._Z25selective_scan_bwd_kernelI32Selective_Scan_bwd_kernel_traitsILi32ELi8ELb1ELb1ELb1ELb0ELb1EN3c104HalfEfEEv12SSMParamsBwd:
	.zero		848


//--------------------- .nv.constant0._Z25selective_scan_bwd_kernelI32Selective_Scan_bwd_kernel_traitsILi32ELi8ELb1ELb1ELb1ELb1ELb0EN3c104HalfEfEEv12SSMParamsBwd --------------------------
	.section	.nv.constant0._Z25selective_scan_bwd_kernelI32Selective_Scan_bwd_kernel_traitsILi32ELi8ELb1ELb1ELb1ELb1ELb0EN3c104HalfEfEEv12SSMParamsBwd,"a",@progbits
	.sectionflags	@""
	.align	4
.nv.constant0._Z25selective_scan_bwd_kernelI32Selective_Scan_bwd_kernel_traitsILi32ELi8ELb1ELb1ELb1ELb1ELb0EN3c104HalfEfEEv12SSMParamsBwd:
	.zero		848


//--------------------- .nv.constant0._Z25selective_scan_bwd_kernelI32Selective_Scan_bwd_kernel_traitsILi32ELi8ELb1ELb1ELb1ELb1ELb1EN3c104HalfEfEEv12SSMParamsBwd --------------------------
	.section	.nv.constant0._Z25selective_scan_bwd_kernelI32Selective_Scan_bwd_kernel_traitsILi32ELi8ELb1ELb1ELb1ELb1ELb1EN3c104HalfEfEEv12SSMParamsBwd,"a",@progbits
	.sectionflags	@""
	.align	4
.nv.constant0._Z25selective_scan_bwd_kernelI32Selective_Scan_bwd_kernel_traitsILi32ELi8ELb1ELb1ELb1ELb1ELb1EN3c104HalfEfEEv12SSMParamsBwd:
	.zero		848


//--------------------- .nv.constant0._Z25selective_scan_bwd_kernelI32Selective_Scan_bwd_kernel_traitsILi32ELi4ELb0ELb0ELb0ELb0ELb0EN3c104HalfEfEEv12SSMParamsBwd --------------------------
	.section	.nv.constant0._Z25selective_scan_bwd_kernelI32Selective_Scan_bwd_kernel_traitsILi32ELi4ELb0ELb0ELb0ELb0ELb0EN3c104HalfEfEEv12SSMParamsBwd,"a",@progbits
	.sectionflags	@""
	.align	4
.nv.constant0._Z25selective_scan_bwd_kernelI32Selective_Scan_bwd_kernel_traitsILi32ELi4ELb0ELb0ELb0ELb0ELb0EN3c104HalfEfEEv12SSMParamsBwd:
	.zero		848


//--------------------- .nv.constant0._Z25selective_scan_bwd_kernelI32Selective_Scan_bwd_kernel_traitsILi32ELi4ELb0ELb0ELb0ELb0ELb1EN3c104HalfEfEEv12SSMParamsBwd --------------------------
	.section	.nv.constant0._Z25selective_scan_bwd_kernelI32Selective_Scan_bwd_kernel_traitsILi32ELi4ELb0ELb0ELb0ELb0ELb1EN3c104HalfEfEEv12SSMParamsBwd,"a",@progbits
	.sectionflags	@""
	.align	4
.nv.constant0._Z25selective_scan_bwd_kernelI32Selective_Scan_bwd_kernel_traitsILi32ELi4ELb0ELb0ELb0ELb0ELb1EN3c104HalfEfEEv12SSMParamsBwd:
	.zero		848


//--------------------- .nv.constant0._Z25selective_scan_bwd_kernelI32Selective_Scan_bwd_kernel_traitsILi32ELi4ELb0ELb0ELb0ELb1ELb0EN3c104HalfEfEEv12SSMParamsBwd --------------------------
	.section	.nv.constant0._Z25selective_scan_bwd_kernelI32Selective_Scan_bwd_kernel_traitsILi32ELi4ELb0ELb0ELb0ELb1ELb0EN3c104HalfEfEEv12SSMParamsBwd,"a",@progbits
	.sectionflags	@""
	.align	4
.nv.constant0._Z25selective_scan_bwd_kernelI32Selective_Scan_bwd_kernel_traitsILi32ELi4ELb0ELb0ELb0ELb1ELb0EN3c104HalfEfEEv12SSMParamsBwd:
	.zero		848


//--------------------- .nv.constant0._Z25selective_scan_bwd_kernelI32Selective_Scan_bwd_kernel_traitsILi32ELi4ELb0ELb0ELb0ELb1ELb1EN3c104HalfEfEEv12SSMParamsBwd --------------------------
	.section	.nv.constant0._Z25selective_scan_bwd_kernelI32Selective_Scan_bwd_kernel_traitsILi32ELi4ELb0ELb0ELb0ELb1ELb1EN3c104HalfEfEEv12SSMParamsBwd,"a",@progbits
	.sectionflags	@""
	.align	4
.nv.constant0._Z25selective_scan_bwd_kernelI32Selective_Scan_bwd_kernel_traitsILi32ELi4ELb0ELb0ELb0ELb1ELb1EN3c104HalfEfEEv12SSMParamsBwd:
	.zero		848


//--------------------- .nv.constant0._Z25selective_scan_bwd_kernelI32Selective_Scan_bwd_kernel_traitsILi32ELi4ELb0ELb0ELb1ELb0ELb0EN3c104HalfEfEEv12SSMParamsBwd --------------------------
	.section	.nv.constant0._Z25selective_scan_bwd_kernelI32Selective_Scan_bwd_kernel_traitsILi32ELi4ELb0ELb0ELb1ELb0ELb0EN3c104HalfEfEEv12SSMParamsBwd,"a",@progbits
	.sectionflags	@""
	.align	4
.nv.constant0._Z25selective_scan_bwd_kernelI32Selective_Scan_bwd_kernel_traitsILi32ELi4ELb0ELb0ELb1ELb0ELb0EN3c104HalfEfEEv12SSMParamsBwd:
	.zero		848


//--------------------- .nv.constant0._Z25selective_scan_bwd_kernelI32Selective_Scan_bwd_kernel_traitsILi32ELi4ELb0ELb0ELb1ELb0ELb1EN3c104HalfEfEEv12SSMParamsBwd --------------------------
	.section	.nv.constant0._Z25selective_scan_bwd_kernelI32Selective_Scan_bwd_kernel_traitsILi32ELi4ELb0ELb0ELb1ELb0ELb1EN3c104HalfEfEEv12SSMParamsBwd,"a",@progbits
	.sectionflags	@""
	.align	4
.nv.constant0._Z25selective_scan_bwd_kernelI32Selective_Scan_bwd_kernel_traitsILi32ELi4ELb0ELb0ELb1ELb0ELb1EN3c104HalfEfEEv12SSMParamsBwd:
	.zero		848


//--------------------- .nv.constant0._Z25selective_scan_bwd_kernelI32Selective_Scan_bwd_kernel_traitsILi32ELi4ELb0ELb0ELb1ELb1ELb0EN3c104HalfEfEEv12SSMParamsBwd --------------------------
	.section	.nv.constant0._Z25selective_scan_bwd_kernelI32Selective_Scan_bwd_kernel_traitsILi32ELi4ELb0ELb0ELb1ELb1ELb0EN3c104HalfEfEEv12SSMParamsBwd,"a",@progbits
	.sectionflags	@""
	.align	4
.nv.constant0._Z25selective_scan_bwd_kernelI32Selective_Scan_bwd_kernel_traitsILi32ELi4ELb0ELb0ELb1ELb1ELb0EN3c104HalfEfEEv12SSMParamsBwd:
	.zero		848


//--------------------- .nv.constant0._Z25selective_scan_bwd_kernelI32Selective_Scan_bwd_kernel_traitsILi32ELi4ELb0ELb0ELb1ELb1ELb1EN3c104HalfEfEEv12SSMParamsBwd --------------------------
	.section	.nv.constant0._Z25selective_scan_bwd_kernelI32Selective_Scan_bwd_kernel_traitsILi32ELi4ELb0ELb0ELb1ELb1ELb1EN3c104HalfEfEEv12SSMParamsBwd,"a",@progbits
	.sectionflags	@""
	.align	4
.nv.constant0._Z25selective_scan_bwd_kernelI32Selective_Scan_bwd_kernel_traitsILi32ELi4ELb0ELb0ELb1ELb1ELb1EN3c104HalfEfEEv12SSMParamsBwd:
	.zero		848


//--------------------- .nv.constant0._Z25selective_scan_bwd_kernelI32Selective_Scan_bwd_kernel_traitsILi32ELi4ELb0ELb1ELb0ELb0ELb0EN3c104HalfEfEEv12SSMParamsBwd --------------------------
	.section	.nv.constant0._Z25selective_scan_bwd_kernelI32Selective_Scan_bwd_kernel_traitsILi32ELi4ELb0ELb1ELb0ELb0ELb0EN3c104HalfEfEEv12SSMParamsBwd,"a",@progbits
	.sectionflags	@""
	.align	4
.nv.constant0._Z25selective_scan_bwd_kernelI32Selective_Scan_bwd_kernel_traitsILi32ELi4ELb0ELb1ELb0ELb0ELb0EN3c104HalfEfEEv12SSMParamsBwd:
	.zero		848


//--------------------- .nv.constant0._Z25selective_scan_bwd_kernelI32Selective_Scan_bwd_kernel_traitsILi32ELi4ELb0ELb1ELb0ELb0ELb1EN3c104HalfEfEEv12SSMParamsBwd --------------------------
	.section	.nv.constant0._Z25selective_scan_bwd_kernelI32Selective_Scan_bwd_kernel_traitsILi32ELi4ELb0ELb1ELb0ELb0ELb1EN3c104HalfEfEEv12SSMParamsBwd,"a",@progbits
	.sectionflags	@""
	.align	4
.nv.constant0._Z25selective_scan_bwd_kernelI32Selective_Scan_bwd_kernel_traitsILi32ELi4ELb0ELb1ELb0ELb0ELb1EN3c104HalfEfEEv12SSMParamsBwd:
	.zero		848


//--------------------- .nv.constant0._Z25selective_scan_bwd_kernelI32Selective_Scan_bwd_kernel_traitsILi32ELi4ELb0ELb1ELb0ELb1ELb0EN3c104HalfEfEEv12SSMParamsBwd --------------------------
	.section	.nv.constant0._Z25selective_scan_bwd_kernelI32Selective_Scan_bwd_kernel_traitsILi32ELi4ELb0ELb1ELb0ELb1ELb0EN3c104HalfEfEEv12SSMParamsBwd,"a",@progbits
	.sectionflags	@""
	.align	4
.nv.constant0._Z25selective_scan_bwd_kernelI32Selective_Scan_bwd_kernel_traitsILi32ELi4ELb0ELb1ELb0ELb1ELb0EN3c104HalfEfEEv12SSMParamsBwd:
	.zero		848


//--------------------- .nv.constant0._Z25selective_scan_bwd_kernelI32Selective_Scan_bwd_kernel_traitsILi32ELi4ELb0ELb1ELb0ELb1ELb1EN3c104HalfEfEEv12SSMParamsBwd --------------------------
	.section	.nv.constant0._Z25selective_scan_bwd_kernelI32Selective_Scan_bwd_kernel_traitsILi32ELi4ELb0ELb1ELb0ELb1ELb1EN3c104HalfEfEEv12SSMParamsBwd,"a",@progbits
	.sectionflags	@""
	.align	4
.nv.constant0._Z25selective_scan_bwd_kernelI32Selective_Scan_bwd_kernel_traitsILi32ELi4ELb0ELb1ELb0ELb1ELb1EN3c104HalfEfEEv12SSMParamsBwd:
	.zero		848


//--------------------- .nv.constant0._Z25selective_scan_bwd_kernelI32Selective_Scan_bwd_kernel_traitsILi32ELi4ELb0ELb1ELb1ELb0ELb0EN3c104HalfEfEEv12SSMParamsBwd --------------------------
	.section	.nv.constant0._Z25selective_scan_bwd_kernelI32Selective_Scan_bwd_kernel_traitsILi32ELi4ELb0ELb1ELb1ELb0ELb0EN3c104HalfEfEEv12SSMParamsBwd,"a",@progbits
	.sectionflags	@""
	.align	4
.nv.constant0._Z25selective_scan_bwd_kernelI32Selective_Scan_bwd_kernel_traitsILi32ELi4ELb0ELb1ELb1ELb0ELb0EN3c104HalfEfEEv12SSMParamsBwd:
	.zero		848


//--------------------- .nv.constant0._Z25selective_scan_bwd_kernelI32Selective_Scan_bwd_kernel_traitsILi32ELi4ELb0ELb1ELb1ELb0ELb1EN3c104HalfEfEEv12SSMParamsBwd --------------------------
	.section	.nv.constant0._Z25selective_scan_bwd_kernelI32Selective_Scan_bwd_kernel_traitsILi32ELi4ELb0ELb1ELb1ELb0ELb1EN3c104HalfEfEEv12SSMParamsBwd,"a",@progbits
	.sectionflags	@""
	.align	4
.nv.constant0._Z25selective_scan_bwd_kernelI32Selective_Scan_bwd_kernel_traitsILi32ELi4ELb0ELb1ELb1ELb0ELb1EN3c104HalfEfEEv12SSMParamsBwd:
	.zero		848


//--------------------- .nv.constant0._Z25selective_scan_bwd_kernelI32Selective_Scan_bwd_kernel_traitsILi32ELi4ELb0ELb1ELb1ELb1ELb0EN3c104HalfEfEEv12SSMParamsBwd --------------------------
	.section	.nv.constant0._Z25selective_scan_bwd_kernelI32Selective_Scan_bwd_kernel_traitsILi32ELi4ELb0ELb1ELb1ELb1ELb0EN3c104HalfEfEEv12SSMParamsBwd,"a",@progbits
	.sectionflags	@""
	.align	4
.nv.constant0._Z25selective_scan_bwd_kernelI32Selective_Scan_bwd_kernel_traitsILi32ELi4ELb0ELb1ELb1ELb1ELb0EN3c104HalfEfEEv12SSMParamsBwd:
	.zero		848


//--------------------- .nv.constant0._Z25selective_scan_bwd_kernelI32Selective_Scan_bwd_kernel_traitsILi32ELi4ELb0ELb1ELb1ELb1ELb1EN3c104HalfEfEEv12SSMParamsBwd --------------------------
	.section	.nv.constant0._Z25selective_scan_bwd_kernelI32Selective_Scan_bwd_kernel_traitsILi32ELi4ELb0ELb1ELb1ELb1ELb1EN3c104HalfEfEEv12SSMParamsBwd,"a",@progbits
	.sectionflags	@""
	.align	4
.nv.constant0._Z25selective_scan_bwd_kernelI32Selective_Scan_bwd_kernel_traitsILi32ELi4ELb0ELb1ELb1ELb1ELb1EN3c104HalfEfEEv12SSMParamsBwd:
	.zero		848


//--------------------- .nv.constant0._Z25selective_scan_bwd_kernelI32Selective_Scan_bwd_kernel_traitsILi32ELi4ELb1ELb0ELb0ELb0ELb0EN3c104HalfEfEEv12SSMParamsBwd --------------------------
	.section	.nv.constant0._Z25selective_scan_bwd_kernelI32Selective_Scan_bwd_kernel_traitsILi32ELi4ELb1ELb0ELb0ELb0ELb0EN3c104HalfEfEEv12SSMParamsBwd,"a",@progbits
	.sectionflags	@""
	.align	4
.nv.constant0._Z25selective_scan_bwd_kernelI32Selective_Scan_bwd_kernel_traitsILi32ELi4ELb1ELb0ELb0ELb0ELb0EN3c104HalfEfEEv12SSMParamsBwd:
	.zero		848


//--------------------- .nv.constant0._Z25selective_scan_bwd_kernelI32Selective_Scan_bwd_kernel_traitsILi32ELi4ELb1ELb0ELb0ELb0ELb1EN3c104HalfEfEEv12SSMParamsBwd --------------------------
	.section	.nv.constant0._Z25selective_scan_bwd_kernelI32Selective_Scan_bwd_kernel_traitsILi32ELi4ELb1ELb0ELb0ELb0ELb1EN3c104HalfEfEEv12SSMParamsBwd,"a",@progbits
	.sectionflags	@""
	.align	4
.nv.constant0._Z25selective_scan_bwd_kernelI32Selective_Scan_bwd_kernel_traitsILi32ELi4ELb1ELb0ELb0ELb0ELb1EN3c104HalfEfEEv12SSMParamsBwd:
	.zero		848


//--------------------- .nv.constant0._Z25selective_scan_bwd_kernelI32Selective_Scan_bwd_kernel_traitsILi32ELi4ELb1ELb0ELb0ELb1ELb0EN3c104HalfEfEEv12SSMParamsBwd --------------------------
	.section	.nv.constant0._Z25selective_scan_bwd_kernelI32Selective_Scan_bwd_kernel_traitsILi32ELi4ELb1ELb0ELb0ELb1ELb0EN3c104HalfEfEEv12SSMParamsBwd,"a",@progbits
	.sectionflags	@""
	.align	4
.nv.constant0._Z25selective_scan_bwd_kernelI32Selective_Scan_bwd_kernel_traitsILi32ELi4ELb1ELb0ELb0ELb1ELb0EN3c104HalfEfEEv12SSMParamsBwd:
	.zero		848


//--------------------- .nv.constant0._Z25selective_scan_bwd_kernelI32Selective_Scan_bwd_kernel_traitsILi32ELi4ELb1ELb0ELb0ELb1ELb1EN3c104HalfEfEEv12SSMParamsBwd --------------------------
	.section	.nv.constant0._Z25selective_scan_bwd_kernelI32Selective_Scan_bwd_kernel_traitsILi32ELi4ELb1ELb0ELb0ELb1ELb1EN3c104HalfEfEEv12SSMParamsBwd,"a",@progbits
	.sectionflags	@""
	.align	4
.nv.constant0._Z25selective_scan_bwd_kernelI32Selective_Scan_bwd_kernel_traitsILi32ELi4ELb1ELb0ELb0ELb1ELb1EN3c104HalfEfEEv12SSMParamsBwd:
	.zero		848


//--------------------- .nv.constant0._Z25selective_scan_bwd_kernelI32Selective_Scan_bwd_kernel_traitsILi32ELi4ELb1ELb0ELb1ELb0ELb0EN3c104HalfEfEEv12SSMParamsBwd --------------------------
	.section	.nv.constant0._Z25selective_scan_bwd_kernelI32Selective_Scan_bwd_kernel_traitsILi32ELi4ELb1ELb0ELb1ELb0ELb0EN3c104HalfEfEEv12SSMParamsBwd,"a",@progbits
	.sectionflags	@""
	.align	4
.nv.constant0._Z25selective_scan_bwd_kernelI32Selective_Scan_bwd_kernel_traitsILi32ELi4ELb1ELb0ELb1ELb0ELb0EN3c104HalfEfEEv12SSMParamsBwd:
	.zero		848


//--------------------- .nv.constant0._Z25selective_scan_bwd_kernelI32Selective_Scan_bwd_kernel_traitsILi32ELi4ELb1ELb0ELb1ELb0ELb1EN3c104HalfEfEEv12SSMParamsBwd --------------------------
	.section	.nv.constant0._Z25selective_scan_bwd_kernelI32Selective_Scan_bwd_kernel_traitsILi32ELi4ELb1ELb0ELb1ELb0ELb1EN3c104HalfEfEEv12SSMParamsBwd,"a",@progbits
	.sectionflags	@""
	.align	4
.nv.constant0._Z25selective_scan_bwd_kernelI32Selective_Scan_bwd_kernel_traitsILi32ELi4ELb1ELb0ELb1ELb0ELb1EN3c104HalfEfEEv12SSMParamsBwd:
	.zero		848


//--------------------- .nv.constant0._Z25selective_scan_bwd_kernelI32Selective_Scan_bwd_kernel_traitsILi32ELi4ELb1ELb0ELb1ELb1ELb0EN3c104HalfEfEEv12SSMParamsBwd --------------------------
	.section	.nv.constant0._Z25selective_scan_bwd_kernelI32Selective_Scan_bwd_kernel_traitsILi32ELi4ELb1ELb0ELb1ELb1ELb0EN3c104HalfEfEEv12SSMParamsBwd,"a",@progbits
	.sectionflags	@""
	.align	4
.nv.constant0._Z25selective_scan_bwd_kernelI32Selective_Scan_bwd_kernel_traitsILi32ELi4ELb1ELb0ELb1ELb1ELb0EN3c104HalfEfEEv12SSMParamsBwd:
	.zero		848


//--------------------- .nv.constant0._Z25selective_scan_bwd_kernelI32Selective_Scan_bwd_kernel_traitsILi32ELi4ELb1ELb0ELb1ELb1ELb1EN3c104HalfEfEEv12SSMParamsBwd --------------------------
	.section	.nv.constant0._Z25selective_scan_bwd_kernelI32Selective_Scan_bwd_kernel_traitsILi32ELi4ELb1ELb0ELb1ELb1ELb1EN3c104HalfEfEEv12SSMParamsBwd,"a",@progbits
	.sectionflags	@""
	.align	4
.nv.constant0._Z25selective_scan_bwd_kernelI32Selective_Scan_bwd_kernel_traitsILi32ELi4ELb1ELb0ELb1ELb1ELb1EN3c104HalfEfEEv12SSMParamsBwd:
	.zero		848


//--------------------- .nv.constant0._Z25selective_scan_bwd_kernelI32Selective_Scan_bwd_kernel_traitsILi32ELi4ELb1ELb1ELb0ELb0ELb0EN3c104HalfEfEEv12SSMParamsBwd --------------------------
	.section	.nv.constant0._Z25selective_scan_bwd_kernelI32Selective_Scan_bwd_kernel_traitsILi32ELi4ELb1ELb1ELb0ELb0ELb0EN3c104HalfEfEEv12SSMParamsBwd,"a",@progbits
	.sectionflags	@""
	.align	4
.nv.constant0._Z25selective_scan_bwd_kernelI32Selective_Scan_bwd_kernel_traitsILi32ELi4ELb1ELb1ELb0ELb0ELb0EN3c104HalfEfEEv12SSMParamsBwd:
	.zero		848


//--------------------- .nv.constant0._Z25selective_scan_bwd_kernelI32Selective_Scan_bwd_kernel_traitsILi32ELi4ELb1ELb1ELb0ELb0ELb1EN3c104HalfEfEEv12SSMParamsBwd --------------------------
	.section	.nv.constant0._Z25selective_scan_bwd_kernelI32Selective_Scan_bwd_kernel_traitsILi32ELi4ELb1ELb1ELb0ELb0ELb1EN3c104HalfEfEEv12SSMParamsBwd,"a",@progbits
	.sectionflags	@""
	.align	4
.nv.constant0._Z25selective_scan_bwd_kernelI32Selective_Scan_bwd_kernel_traitsILi32ELi4ELb1ELb1ELb0ELb0ELb1EN3c104HalfEfEEv12SSMParamsBwd:
	.zero		848


//--------------------- .nv.constant0._Z25selective_scan_bwd_kernelI32Selective_Scan_bwd_kernel_traitsILi32ELi4ELb1ELb1ELb0ELb1ELb0EN3c104HalfEfEEv12SSMParamsBwd --------------------------
	.section	.nv.constant0._Z25selective_scan_bwd_kernelI32Selective_Scan_bwd_kernel_traitsILi32ELi4ELb1ELb1ELb0ELb1ELb0EN3c104HalfEfEEv12SSMParamsBwd,"a",@progbits
	.sectionflags	@""
	.align	4
.nv.constant0._Z25selective_scan_bwd_kernelI32Selective_Scan_bwd_kernel_traitsILi32ELi4ELb1ELb1ELb0ELb1ELb0EN3c104HalfEfEEv12SSMParamsBwd:
	.zero		848


//--------------------- .nv.constant0._Z25selective_scan_bwd_kernelI32Selective_Scan_bwd_kernel_traitsILi32ELi4ELb1ELb1ELb0ELb1ELb1EN3c104HalfEfEEv12SSMParamsBwd --------------------------
	.section	.nv.constant0._Z25selective_scan_bwd_kernelI32Selective_Scan_bwd_kernel_traitsILi32ELi4ELb1ELb1ELb0ELb1ELb1EN3c104HalfEfEEv12SSMParamsBwd,"a",@progbits
	.sectionflags	@""
	.align	4
.nv.constant0._Z25selective_scan_bwd_kernelI32Selective_Scan_bwd_kernel_traitsILi32ELi4ELb1ELb1ELb0ELb1ELb1EN3c104HalfEfEEv12SSMParamsBwd:
	.zero		848


//--------------------- .nv.constant0._Z25selective_scan_bwd_kernelI32Selective_Scan_bwd_kernel_traitsILi32ELi4ELb1ELb1ELb1ELb0ELb0EN3c104HalfEfEEv12SSMParamsBwd --------------------------
	.section	.nv.constant0._Z25selective_scan_bwd_kernelI32Selective_Scan_bwd_kernel_traitsILi32ELi4ELb1ELb1ELb1ELb0ELb0EN3c104HalfEfEEv12SSMParamsBwd,"a",@progbits
	.sectionflags	@""
	.align	4
.nv.constant0._Z25selective_scan_bwd_kernelI32Selective_Scan_bwd_kernel_traitsILi32ELi4ELb1ELb1ELb1ELb0ELb0EN3c104HalfEfEEv12SSMParamsBwd:
	.zero		848


//--------------------- .nv.constant0._Z25selective_scan_bwd_kernelI32Selective_Scan_bwd_kernel_traitsILi32ELi4ELb1ELb1ELb1ELb0ELb1EN3c104HalfEfEEv12SSMParamsBwd --------------------------
	.section	.nv.constant0._Z25selective_scan_bwd_kernelI32Selective_Scan_bwd_kernel_traitsILi32ELi4ELb1ELb1ELb1ELb0ELb1EN3c104HalfEfEEv12SSMParamsBwd,"a",@progbits
	.sectionflags	@""
	.align	4
.nv.constant0._Z25selective_scan_bwd_kernelI32Selective_Scan_bwd_kernel_traitsILi32ELi4ELb1ELb1ELb1ELb0ELb1EN3c104HalfEfEEv12SSMParamsBwd:
	.zero		848


//--------------------- .nv.constant0._Z25selective_scan_bwd_kernelI32Selective_Scan_bwd_kernel_traitsILi32ELi4ELb1ELb1ELb1ELb1ELb0EN3c104HalfEfEEv12SSMParamsBwd --------------------------
	.section	.nv.constant0._Z25selective_scan_bwd_kernelI32Selective_Scan_bwd_kernel_traitsILi32ELi4ELb1ELb1ELb1ELb1ELb0EN3c104HalfEfEEv12SSMParamsBwd,"a",@progbits
	.sectionflags	@""
	.align	4
.nv.constant0._Z25selective_scan_bwd_kernelI32Selective_Scan_bwd_kernel_traitsILi32ELi4ELb1ELb1ELb1ELb1ELb0EN3c104HalfEfEEv12SSMParamsBwd:
	.zero		848


//--------------------- .nv.constant0._Z25selective_scan_bwd_kernelI32Selective_Scan_bwd_kernel_traitsILi32ELi4ELb1ELb1ELb1ELb1ELb1EN3c104HalfEfEEv12SSMParamsBwd --------------------------
	.section	.nv.constant0._Z25selective_scan_bwd_kernelI32Selective_Scan_bwd_kernel_traitsILi32ELi4ELb1ELb1ELb1ELb1ELb1EN3c104HalfEfEEv12SSMParamsBwd,"a",@progbits
	.sectionflags	@""
	.align	4
.nv.constant0._Z25selective_scan_bwd_kernelI32Selective_Scan_bwd_kernel_traitsILi32ELi4ELb1ELb1ELb1ELb1ELb1EN3c104HalfEfEEv12SSMParamsBwd:
	.zero		848


//--------------------- .text._Z25selective_scan_bwd_kernelI32Selective_Scan_bwd_kernel_traitsILi128ELi16ELb0ELb0ELb0ELb0ELb0EN3c104HalfEfEEv12SSMParamsBwd --------------------------
	.section	.text._Z25selective_scan_bwd_kernelI32Selective_Scan_bwd_kernel_traitsILi128ELi16ELb0ELb0ELb0ELb0ELb0EN3c104HalfEfEEv12SSMParamsBwd,"ax",@progbits
	.sectioninfo	@"SHI_REGISTERS=168"
	.align	128
        .global         _Z25selective_scan_bwd_kernelI32Selective_Scan_bwd_kernel_traitsILi128ELi16ELb0ELb0ELb0ELb0ELb0EN3c104HalfEfEEv12SSMParamsBwd
        .type           _Z25selective_scan_bwd_kernelI32Selective_Scan_bwd_kernel_traitsILi128ELi16ELb0ELb0ELb0ELb0ELb0EN3c104HalfEfEEv12SSMParamsBwd,@function
        .size           _Z25selective_scan_bwd_kernelI32Selective_Scan_bwd_kernel_traitsILi128ELi16ELb0ELb0ELb0ELb0ELb0EN3c104HalfEfEEv12SSMParamsBwd,(.L_x_8814 - _Z25selective_scan_bwd_kernelI32Selective_Scan_bwd_kernel_traitsILi128ELi16ELb0ELb0ELb0ELb0ELb0EN3c104HalfEfEEv12SSMParamsBwd)
        .other          _Z25selective_scan_bwd_kernelI32Selective_Scan_bwd_kernel_traitsILi128ELi16ELb0ELb0ELb0ELb0ELb0EN3c104HalfEfEEv12SSMParamsBwd,@"STO_CUDA_ENTRY STV_DEFAULT"
_Z25selective_scan_bwd_kernelI32Selective_Scan_bwd_kernel_traitsILi128ELi16ELb0ELb0ELb0ELb0ELb0EN3c104HalfEfEEv12SSMParamsBwd:
.text._Z25selective_scan_bwd_kernelI32Selective_Scan_bwd_kernel_traitsILi128ELi16ELb0ELb0ELb0ELb0ELb0EN3c104HalfEfEEv12SSMParamsBwd:
[----:B------:R-:W-:Y:S02]  /*0000*/  MOV R1, c[0x0][0x28] ;  /* 0x00000a0000017a02 */ /* 0x000fe40000000f00 */
[----:B------:R-:W0:Y:S01]  /*0010*/  S2UR UR14, SR_CTAID.Y ;  /* 0x00000000000e79c3 */ /* 0x000e220000002600 */
[----:B------:R-:W-:Y:S02]  /*0020*/  ULDC.64 UR4, c[0x0][0x238] ;  /* 0x00008e0000047ab9 */ /* 0x000fe40000000a00 */
[----:B------:R-:W-:Y:S02]  /*0030*/  UISETP.NE.U32.AND UP0, UPT, URZ, UR4, UPT ;  /* 0x000000043f00728c */ /* 0x000fe4000bf05070 */
[----:B------:R-:W-:Y:S02]  /*0040*/  ULDC.64 UR6, c[0x0][0x250] ;  /* 0x0000940000067ab9 */ /* 0x000fe40000000a00 */
[----:B------:R-:W-:Y:S02]  /*0050*/  UISETP.NE.AND.EX UP0, UPT, URZ, UR5, UPT, UP0 ;  /* 0x000000053f00728c */ /* 0x000fe4000bf05300 */
[----:B------:R-:W-:Y:S02]  /*0060*/  UISETP.NE.U32.AND UP1, UPT, URZ, UR6, UPT ;  /* 0x000000063f00728c */ /* 0x000fe4000bf25070 */
[----:B------:R-:W-:-:S02]  /*0070*/  ULDC.64 UR32, c[0x0][0x118] ;  /* 0x0000460000207ab9 */ /* 0x000fc40000000a00 */
[----:B------:R-:W-:Y:S01]  /*0080*/  UISETP.NE.AND.EX UP1, UPT, URZ, UR7, UPT, UP1 ;  /* 0x000000073f00728c */ /* 0x000fe2000bf25310 */
[----:B------:R-:W-:Y:S01]  /*0090*/  PLOP3.LUT P0, PT, PT, PT, UP0, 0x80, 0x0 ;  /* 0x000000000000781c */ /* 0x000fe20003f0f008 */
[----:B------:R-:W1:Y:S01]  /*00a0*/  S2UR UR31, SR_CTAID.X ;  /* 0x00000000001f79c3 */ /* 0x000e620000002500 */
[----:B------:R-:W-:Y:S02]  /*00b0*/  ULDC.64 UR20, c[0x0][0x328] ;  /* 0x0000ca0000147ab9 */ /* 0x000fe40000000a00 */
[----:B------:R-:W-:Y:S01]  /*00c0*/  ULDC.64 UR22, c[0x0][0x348] ;  /* 0x0000d20000167ab9 */ /* 0x000fe20000000a00 */
[----:B------:R-:W-:Y:S01]  /*00d0*/  PLOP3.LUT P1, PT, PT, PT, UP1, 0x80, 0x0 ;  /* 0x000000000000781c */ /* 0x000fe20003f2f018 */
[----:B------:R-:W-:Y:S02]  /*00e0*/  ULDC.64 UR26, c[0x0][0x278] ;  /* 0x00009e00001a7ab9 */ /* 0x000fe40000000a00 */
[----:B------:R-:W-:Y:S02]  /*00f0*/  ULDC.64 UR8, c[0x0][0x1e0] ;  /* 0x0000780000087ab9 */ /* 0x000fe40000000a00 */
[----:B0-----:R-:W-:-:S02]  /*0100*/  USHF.R.S32.HI UR15, URZ, 0x1f, UR14 ;  /* 0x0000001f3f0f7899 */ /* 0x001fc4000801140e */
[----:B------:R-:W-:Y:S02]  /*0110*/  @UP0 ULEA UR4, UP2, UR14, UR4, 0x2 ;  /* 0x000000040e040291 */ /* 0x000fe4000f84103f */
[----:B------:R-:W-:Y:S02]  /*0120*/  @UP1 ULEA UR6, UP3, UR14, UR6, 0x2 ;  /* 0x000000060e061291 */ /* 0x000fe4000f86103f */
[----:B------:R-:W-:Y:S02]  /*0130*/  @UP0 ULEA.HI.X UR5, UR14, UR5, UR15, 0x2, UP2 ;  /* 0x000000050e050291 */ /* 0x000fe400090f140f */
[----:B------:R-:W-:Y:S01]  /*0140*/  MOV R2, UR4 ;  /* 0x0000000400027c02 */ /* 0x000fe20008000f00 */
[----:B------:R-:W-:Y:S01]  /*0150*/  @UP1 ULEA.HI.X UR7, UR14, UR7, UR15, 0x2, UP3 ;  /* 0x000000070e071291 */ /* 0x000fe200098f140f */
[----:B------:R-:W-:Y:S02]  /*0160*/  MOV R4, UR6 ;  /* 0x0000000600047c02 */ /* 0x000fe40008000f00 */
[----:B------:R-:W-:Y:S01]  /*0170*/  IMAD.U32 R3, RZ, RZ, UR5 ;  /* 0x00000005ff037e24 */ /* 0x000fe2000f8e00ff */
[----:B------:R-:W-:-:S02]  /*0180*/  UISETP.NE.U32.AND UP1, UPT, URZ, UR20, UPT ;  /* 0x000000143f00728c */ /* 0x000fc4000bf25070 */
[----:B------:R-:W-:Y:S01]  /*0190*/  MOV R5, UR7 ;  /* 0x0000000700057c02 */ /* 0x000fe20008000f00 */
[----:B------:R-:W-:Y:S01]  /*01a0*/  UISETP.NE.U32.AND UP2, UPT, URZ, UR22, UPT ;  /* 0x000000163f00728c */ /* 0x000fe2000bf45070 */
[----:B------:R-:W2:Y:S01]  /*01b0*/  @P0 LDG.E R2, [R2.64] ;  /* 0x0000002002020981 */ /* 0x000ea2000c1e1900 */
[----:B------:R-:W-:Y:S02]  /*01c0*/  UISETP.NE.AND.EX UP1, UPT, URZ, UR21, UPT, UP1 ;  /* 0x000000153f00728c */ /* 0x000fe4000bf25310 */
[----:B------:R-:W-:Y:S01]  /*01d0*/  ULDC.64 UR4, c[0x0][0x260] ;  /* 0x0000980000047ab9 */ /* 0x000fe20000000a00 */
[----:B------:R-:W3:Y:S01]  /*01e0*/  @P1 LDG.E R4, [R4.64] ;  /* 0x0000002004041981 */ /* 0x000ee2000c1e1900 */
[----:B-1----:R-:W-:Y:S01]  /*01f0*/  USHF.R.S32.HI UR36, URZ, 0x1f, UR31 ;  /* 0x0000001f3f247899 */ /* 0x002fe2000801141f */
[----:B------:R-:W-:Y:S01]  /*0200*/  HFMA2.MMA R161, -RZ, RZ, 0, 0 ;  /* 0x00000000ffa17435 */ /* 0x000fe200000001ff */
[----:B------:R-:W-:Y:S01]  /*0210*/  UISETP.NE.U32.AND UP0, UPT, URZ, UR4, UPT ;  /* 0x000000043f00728c */ /* 0x000fe2000bf05070 */
[----:B------:R-:W-:Y:S01]  /*0220*/  IMAD.MOV.U32 R162, RZ, RZ, RZ ;  /* 0x000000ffffa27224 */ /* 0x000fe200078e00ff */
[----:B------:R-:W-:-:S02]  /*0230*/  ULDC.64 UR6, c[0x0][0x1d0] ;  /* 0x0000740000067ab9 */ /* 0x000fc40000000a00 */
[----:B------:R-:W-:Y:S02]  /*0240*/  UISETP.NE.AND.EX UP2, UPT, URZ, UR23, UPT, UP2 ;  /* 0x000000173f00728c */ /* 0x000fe4000bf45320 */
[----:B------:R-:W-:Y:S02]  /*0250*/  UIMAD.WIDE.U32 UR10, UR31, UR6, URZ ;  /* 0x000000061f0a72a5 */ /* 0x000fe4000f8e003f */
[----:B------:R-:W-:Y:S02]  /*0260*/  UIMAD UR4, UR36, UR6, URZ ;  /* 0x00000006240472a4 */ /* 0x000fe4000f8e023f */
[----:B------:R-:W-:Y:S02]  /*0270*/  UISETP.NE.AND.EX UP0, UPT, URZ, UR5, UPT, UP0 ;  /* 0x000000053f00728c */ /* 0x000fe4000bf05300 */
[----:B------:R-:W-:Y:S02]  /*0280*/  UIMAD UR6, UR36, UR26, URZ ;  /* 0x0000001a240672a4 */ /* 0x000fe4000f8e023f */
[----:B------:R-:W-:-:S02]  /*0290*/  UIMAD UR5, UR36, UR8, URZ ;  /* 0x00000008240572a4 */ /* 0x000fc4000f8e023f */
[----:B------:R-:W-:Y:S02]  /*02a0*/  UIMAD.WIDE.U32 UR12, UR31, UR8, URZ ;  /* 0x000000081f0c72a5 */ /* 0x000fe4000f8e003f */
[----:B------:R-:W-:Y:S02]  /*02b0*/  UIMAD UR18, UR31, UR9, UR5 ;  /* 0x000000091f1272a4 */ /* 0x000fe4000f8e0205 */
[----:B------:R-:W-:Y:S02]  /*02c0*/  UMOV UR8, URZ ;  /* 0x0000003f00087c82 */ /* 0x000fe40008000000 */
[----:B------:R-:W-:Y:S02]  /*02d0*/  @UP1 ULEA UR8, UP3, UR14, UR20, 0x2 ;  /* 0x000000140e081291 */ /* 0x000fe4000f86103f */
[----:B------:R-:W-:Y:S02]  /*02e0*/  UIMAD UR27, UR31, UR27, UR6 ;  /* 0x0000001b1f1b72a4 */ /* 0x000fe4000f8e0206 */
[----:B------:R-:W-:-:S02]  /*02f0*/  UMOV UR9, URZ ;  /* 0x0000003f00097c82 */ /* 0x000fc40008000000 */
[----:B------:R-:W-:Y:S02]  /*0300*/  @UP1 ULEA.HI.X UR9, UR14, UR21, UR15, 0x2, UP3 ;  /* 0x000000150e091291 */ /* 0x000fe400098f140f */
[----:B------:R-:W-:Y:S02]  /*0310*/  UMOV UR6, URZ ;  /* 0x0000003f00067c82 */ /* 0x000fe40008000000 */
[----:B------:R-:W-:Y:S02]  /*0320*/  @UP2 ULEA UR6, UP1, UR14, UR22, 0x2 ;  /* 0x000000160e062291 */ /* 0x000fe4000f82103f */
[----:B------:R-:W-:Y:S02]  /*0330*/  UIMAD UR16, UR31, UR7, UR4 ;  /* 0x000000071f1072a4 */ /* 0x000fe4000f8e0204 */
[----:B------:R-:W-:Y:S02]  /*0340*/  ULDC.64 UR20, c[0x0][0x1d8] ;  /* 0x0000760000147ab9 */ /* 0x000fe40000000a00 */
[----:B------:R-:W-:-:S02]  /*0350*/  UMOV UR7, URZ ;  /* 0x0000003f00077c82 */ /* 0x000fc40008000000 */
[----:B------:R-:W-:Y:S02]  /*0360*/  @UP2 ULEA.HI.X UR7, UR14, UR23, UR15, 0x2, UP1 ;  /* 0x000000170e072291 */ /* 0x000fe400088f140f */
[----:B------:R-:W-:Y:S02]  /*0370*/  UIADD3 UR11, UR11, UR16, URZ ;  /* 0x000000100b0b7290 */ /* 0x000fe4000fffe03f */
[----:B------:R-:W-:Y:S02]  /*0380*/  ULDC.64 UR22, c[0x0][0x1e8] ;  /* 0x00007a0000167ab9 */ /* 0x000fe40000000a00 */
[----:B------:R-:W-:Y:S02]  /*0390*/  UIMAD UR17, UR15, UR20, URZ ;  /* 0x000000140f1172a4 */ /* 0x000fe4000f8e023f */
[----:B------:R-:W-:Y:S02]  /*03a0*/  UIMAD UR16, UR15, UR22, URZ ;  /* 0x000000160f1072a4 */ /* 0x000fe4000f8e023f */
[----:B------:R-:W-:-:S02]  /*03b0*/  ULDC UR29, c[0x0][0x174] ;  /* 0x00005d00001d7ab9 */ /* 0x000fc40000000800 */
[----:B------:R-:W-:Y:S02]  /*03c0*/  UIMAD.WIDE.U32 UR4, UR31, UR26, URZ ;  /* 0x0000001a1f0472a5 */ /* 0x000fe4000f8e003f */
[----:B------:R-:W-:Y:S02]  /*03d0*/  UIADD3 UR13, UR13, UR18, URZ ;  /* 0x000000120d0d7290 */ /* 0x000fe4000fffe03f */
[----:B------:R-:W-:Y:S02]  /*03e0*/  UIMAD UR24, UR14, UR21, UR17 ;  /* 0x000000150e1872a4 */ /* 0x000fe4000f8e0211 */
[----:B------:R-:W-:Y:S02]  /*03f0*/  UIMAD UR26, UR14, UR23, UR16 ;  /* 0x000000170e1a72a4 */ /* 0x000fe4000f8e0210 */
[----:B------:R-:W-:Y:S02]  /*0400*/  USHF.L.U32 UR37, UR29, 0xb, URZ ;  /* 0x0000000b1d257899 */ /* 0x000fe4000800063f */
[----:B------:R-:W-:-:S02]  /*0410*/  ULDC.64 UR16, c[0x0][0x280] ;  /* 0x0000a00000107ab9 */ /* 0x000fc40000000a00 */
[----:B------:R-:W-:Y:S02]  /*0420*/  UIMAD.WIDE.U32 UR18, UR14, UR20, UR10 ;  /* 0x000000140e1272a5 */ /* 0x000fe4000f8e000a */
[----:B------:R-:W-:Y:S02]  /*0430*/  UIMAD.WIDE.U32 UR20, UR14, UR22, UR12 ;  /* 0x000000160e1472a5 */ /* 0x000fe4000f8e000c */
[----:B------:R-:W-:Y:S02]  /*0440*/  UIMAD UR25, UR15, UR16, URZ ;  /* 0x000000100f1972a4 */ /* 0x000fe4000f8e023f */
[----:B------:R-:W-:Y:S02]  /*0450*/  UIADD3 UR22, UR37, -0x800, URZ ;  /* 0xfffff80025167890 */ /* 0x000fe4000fffe03f */
[----:B------:R-:W-:Y:S02]  /*0460*/  UIMAD UR28, UR14, UR17, UR25 ;  /* 0x000000110e1c72a4 */ /* 0x000fe4000f8e0219 */
[----:B------:R-:W-:-:S02]  /*0470*/  UIADD3 UR25, UP1, UR22, UR18, URZ ;  /* 0x0000001216197290 */ /* 0x000fc4000ff3e03f */
[----:B------:R-:W-:Y:S02]  /*0480*/  USHF.R.S32.HI UR23, URZ, 0x1f, UR22 ;  /* 0x0000001f3f177899 */ /* 0x000fe40008011416 */
[----:B------:R-:W-:Y:S02]  /*0490*/  UIADD3 UR18, UP2, UR22, UR20, URZ ;  /* 0x0000001416127290 */ /* 0x000fe4000ff5e03f */
[----:B------:R-:W-:Y:S02]  /*04a0*/  UIADD3 UR5, UR5, UR27, URZ ;  /* 0x0000001b05057290 */ /* 0x000fe4000fffe03f */
[----:B------:R-:W-:Y:S02]  /*04b0*/  ULDC.64 UR12, c[0x0][0x240] ;  /* 0x00009000000c7ab9 */ /* 0x000fe40000000a00 */
[----:B------:R-:W-:Y:S02]  /*04c0*/  UIADD3.X UR19, UR23, UR19, UR24, UP1, !UPT ;  /* 0x0000001317137290 */ /* 0x000fe40008ffe418 */
[----:B------:R-:W-:-:S02]  /*04d0*/  UIADD3.X UR20, UR23, UR21, UR26, UP2, !UPT ;  /* 0x0000001517147290 */ /* 0x000fc400097fe41a */
[----:B------:R-:W-:Y:S02]  /*04e0*/  ULEA UR26, UP1, UR25, UR12, 0x1 ;  /* 0x0000000c191a7291 */ /* 0x000fe4000f82083f */
[----:B------:R-:W-:Y:S02]  /*04f0*/  UIMAD.WIDE.U32 UR16, UR14, UR16, UR4 ;  /* 0x000000100e1072a5 */ /* 0x000fe4000f8e0004 */
[----:B------:R-:W-:Y:S02]  /*0500*/  ULEA.HI.X UR25, UR25, UR13, UR19, 0x1, UP1 ;  /* 0x0000000d19197291 */ /* 0x000fe400088f0c13 */
[----:B------:R-:W-:Y:S02]  /*0510*/  UIADD3 UR21, UP1, UR22, UR16, URZ ;  /* 0x0000001016157290 */ /* 0x000fe4000ff3e03f */
[----:B------:R-:W-:Y:S02]  /*0520*/  ULDC.64 UR12, c[0x0][0x308] ;  /* 0x0000c200000c7ab9 */ /* 0x000fe40000000a00 */
[----:B------:R-:W-:-:S02]  /*0530*/  ULDC.64 UR10, c[0x0][0x248] ;  /* 0x00009200000a7ab9 */ /* 0x000fc40000000a00 */
[----:B------:R-:W-:Y:S02]  /*0540*/  UIADD3.X UR16, UR23, UR17, UR28, UP1, !UPT ;  /* 0x0000001117107290 */ /* 0x000fe40008ffe41c */
[----:B------:R-:W-:Y:S02]  /*0550*/  ULEA UR22, UP1, UR21, UR12, 0x1 ;  /* 0x0000000c15167291 */ /* 0x000fe4000f82083f */
[----:B------:R-:W-:Y:S02]  /*0560*/  ULEA UR24, UP2, UR18, UR10, 0x1 ;  /* 0x0000000a12187291 */ /* 0x000fe4000f84083f */
[----:B------:R-:W-:Y:S02]  /*0570*/  ULEA.HI.X UR21, UR21, UR13, UR16, 0x1, UP1 ;  /* 0x0000000d15157291 */ /* 0x000fe400088f0c10 */
[----:B------:R-:W-:Y:S02]  /*0580*/  ULDC UR10, c[0x0][0x164] ;  /* 0x00005900000a7ab9 */ /* 0x000fe40000000800 */
[----:B------:R-:W-:-:S02]  /*0590*/  @UP0 UIMAD UR10, UR31, UR10, UR14 ;  /* 0x0000000a1f0a02a4 */ /* 0x000fc4000f8e020e */
[----:B------:R-:W-:Y:S02]  /*05a0*/  UISETP.GE.AND UP1, UPT, UR29, 0x1, UPT ;  /* 0x000000011d00788c */ /* 0x000fe4000bf26270 */
[----:B------:R-:W-:Y:S02]  /*05b0*/  UMOV UR5, URZ ;  /* 0x0000003f00057c82 */ /* 0x000fe40008000000 */
[----:B------:R-:W-:Y:S02]  /*05c0*/  @UP0 UIMAD UR12, UR10, UR29, URZ ;  /* 0x0000001d0a0c02a4 */ /* 0x000fe4000f8e023f */
[----:B------:R-:W-:Y:S02]  /*05d0*/  ULDC UR13, c[0x0][0x16c] ;  /* 0x00005b00000d7ab9 */ /* 0x000fe40000000800 */
[----:B------:R-:W-:Y:S02]  /*05e0*/  @UP0 UIMAD UR12, UR12, UR13, URZ ;  /* 0x0000000d0c0c02a4 */ /* 0x000fe4000f8e023f */
[----:B------:R-:W-:-:S02]  /*05f0*/  ULEA.HI.X UR18, UR18, UR11, UR20, 0x1, UP2 ;  /* 0x0000000b12127291 */ /* 0x000fc400090f0c14 */
[----:B------:R-:W-:Y:S02]  /*0600*/  @UP0 UMOV UR13, 0x8 ;  /* 0x00000008000d0882 */ /* 0x000fe40000000000 */
[----:B------:R-:W-:Y:S02]  /*0610*/  ULDC.64 UR10, c[0x0][0x260] ;  /* 0x00009800000a7ab9 */ /* 0x000fe40000000a00 */
[----:B------:R-:W-:Y:S02]  /*0620*/  @UP0 UIMAD.WIDE UR10, UR12, UR13, UR10 ;  /* 0x0000000d0c0a02a5 */ /* 0x000fe4000f8e020a */
[----:B------:R-:W-:Y:S02]  /*0630*/  UMOV UR4, URZ ;  /* 0x0000003f00047c82 */ /* 0x000fe40008000000 */
[----:B------:R-:W-:Y:S02]  /*0640*/  UMOV UR12, UR6 ;  /* 0x00000006000c7c82 */ /* 0x000fe40008000000 */
[----:B------:R-:W-:-:S02]  /*0650*/  UMOV UR13, UR7 ;  /* 0x00000007000d7c82 */ /* 0x000fc40008000000 */
[----:B------:R-:W-:Y:S02]  /*0660*/  @!UP0 UMOV UR10, URZ ;  /* 0x0000003f000a8c82 */ /* 0x000fe40008000000 */
[----:B------:R-:W-:Y:S01]  /*0670*/  @!UP0 UMOV UR11, URZ ;  /* 0x0000003f000b8c82 */ /* 0x000fe20008000000 */
[----:B--2---:R0:W1:Y:S01]  /*0680*/  @P0 R2UR UR5, R2 ;  /* 0x00000000020503c2 */ /* 0x00406200000e0000 */
[----:B------:R-:W-:-:S07]  /*0690*/  PLOP3.LUT P0, PT, PT, PT, UP1, 0x80, 0x0 ;  /* 0x000000000000781c */ /* 0x000fce0003f0f018 */
[----:B---3--:R0:W2:Y:S06]  /*06a0*/  @P1 R2UR UR4, R4 ;  /* 0x00000000040413c2 */ /* 0x0080ac00000e0000 */
[----:B------:R-:W-:Y:S05]  /*06b0*/  @!P0 BRA `(.L_x_0) ;  /* 0x000059c000008947 */ /* 0x000fea0003800000 */
[----:B------:R-:W3:Y:S01]  /*06c0*/  S2R R140, SR_TID.X ;  /* 0x00000000008c7919 */ /* 0x000ee20000002100 */
[----:B------:R-:W-:Y:S01]  /*06d0*/  MOV R161, RZ ;  /* 0x000000ff00a17202 */ /* 0x000fe20000000f00 */
[----:B------:R-:W-:Y:S01]  /*06e0*/  IMAD.MOV.U32 R162, RZ, RZ, RZ ;  /* 0x000000ffffa27224 */ /* 0x000fe200078e00ff */
[----:B------:R-:W-:Y:S01]  /*06f0*/  UMOV UR23, UR18 ;  /* 0x0000001200177c82 */ /* 0x000fe20008000000 */
[----:B------:R-:W4:Y:S01]  /*0700*/  S2R R144, SR_LANEID ;  /* 0x0000000000907919 */ /* 0x000f220000000000 */
[----:B------:R-:W-:Y:S01]  /*0710*/  UMOV UR6, URZ ;  /* 0x0000003f00067c82 */ /* 0x000fe20008000000 */
[----:B---3--:R-:W-:-:S04]  /*0720*/  SHF.R.S32.HI R3, RZ, 0x1f, R140 ;  /* 0x0000001fff037819 */ /* 0x008fc8000001148c */
[----:B------:R-:W-:-:S04]  /*0730*/  LEA.HI R3, R3, R140, RZ, 0x5 ;  /* 0x0000008c03037211 */ /* 0x000fc800078f28ff */
[----:B----4-:R-:W-:Y:S02]  /*0740*/  SHF.R.S32.HI R142, RZ, 0x5, R3 ;  /* 0x00000005ff8e7819 */ /* 0x010fe40000011403 */
.L_x_22:
[----:B------:R-:W-:Y:S01]  /*0750*/  ULDC UR20, c[0x0][0x174] ;  /* 0x00005d0000147ab9 */ /* 0x000fe20000000800 */
[----:B------:R-:W-:Y:S01]  /*0760*/  SHF.L.U32 R0, R140, 0x4, RZ ;  /* 0x000000048c007819 */ /* 0x000fe200000006ff */
[----:B------:R-:W-:Y:S01]  /*0770*/  UIADD3 UR20, -UR6, UR20, URZ ;  /* 0x0000001406147290 */ /* 0x000fe2000fffe13f */
[----:B------:R-:W-:Y:S01]  /*0780*/  BAR.SYNC.DEFER_BLOCKING 0x0 ;  /* 0x0000000000007b1d */ /* 0x000fe20000010000 */
[----:B0-----:R-:W-:Y:S01]  /*0790*/  MOV R2, UR26 ;  /* 0x0000001a00027c02 */ /* 0x001fe20008000f00 */
[----:B------:R-:W-:Y:S01]  /*07a0*/  IMAD.U32 R3, RZ, RZ, UR25 ;  /* 0x00000019ff037e24 */ /* 0x000fe2000f8e00ff */
[----:B------:R-:W-:Y:S01]  /*07b0*/  LOP3.LUT R5, R0, 0xfffffe00, RZ, 0xc0, !PT ;  /* 0xfffffe0000057812 */ /* 0x000fe200078ec0ff */
[----:B------:R-:W-:Y:S01]  /*07c0*/  ULEA UR39, UR20, 0xfffff800, 0xb ;  /* 0xfffff80014277891 */ /* 0x000fe2000f8e583f */
[----:B------:R-:W-:Y:S01]  /*07d0*/  PRMT R7, RZ, 0x7610, R7 ;  /* 0x00007610ff077816 */ /* 0x000fe20000000007 */
[----:B------:R-:W-:Y:S01]  /*07e0*/  ULDC UR7, c[0x0][0x168] ;  /* 0x00005a0000077ab9 */ /* 0x000fe20000000800 */
[----:B------:R-:W-:Y:S01]  /*07f0*/  LOP3.LUT R75, R5, 0x1f, R140, 0xf8, !PT ;  /* 0x0000001f054b7812 */ /* 0x000fe200078ef88c */
[----:B------:R-:W-:Y:S01]  /*0800*/  UIADD3 UR7, -UR39, UR7, URZ ;  /* 0x0000000727077290 */ /* 0x000fe2000fffe13f */
[----:B------:R-:W-:-:S02]  /*0810*/  PRMT R4, RZ, 0x7610, R4 ;  /* 0x00007610ff047816 */ /* 0x000fc40000000004 */
[C---:B------:R-:W-:Y:S01]  /*0820*/  LOP3.LUT R22, R75.reuse, 0x20, RZ, 0xfc, !PT ;  /* 0x000000204b167812 */ /* 0x040fe200078efcff */
[C---:B------:R-:W-:Y:S01]  /*0830*/  IMAD.WIDE R2, R75.reuse, 0x2, R2 ;  /* 0x000000024b027825 */ /* 0x040fe200078e0202 */
[C---:B------:R-:W-:Y:S02]  /*0840*/  LOP3.LUT R24, R75.reuse, 0x40, RZ, 0xfc, !PT ;  /* 0x000000404b187812 */ /* 0x040fe400078efcff */
[C---:B------:R-:W-:Y:S02]  /*0850*/  ISETP.GE.AND P2, PT, R75.reuse, UR7, PT ;  /* 0x000000074b007c0c */ /* 0x040fe4000bf46270 */
[----:B------:R-:W-:Y:S02]  /*0860*/  ISETP.GE.AND P1, PT, R22, UR7, PT ;  /* 0x0000000716007c0c */ /* 0x000fe4000bf26270 */
[C---:B------:R-:W-:Y:S02]  /*0870*/  LOP3.LUT R26, R75.reuse, 0x60, RZ, 0xfc, !PT ;  /* 0x000000604b1a7812 */ /* 0x040fe400078efcff */
[----:B------:R-:W-:-:S02]  /*0880*/  LOP3.LUT R28, R75, 0x80, RZ, 0xfc, !PT ;  /* 0x000000804b1c7812 */ /* 0x000fc400078efcff */
[C---:B------:R-:W-:Y:S02]  /*0890*/  LOP3.LUT R30, R75.reuse, 0xa0, RZ, 0xfc, !PT ;  /* 0x000000a04b1e7812 */ /* 0x040fe400078efcff */
[C---:B------:R-:W-:Y:S02]  /*08a0*/  LOP3.LUT R32, R75.reuse, 0xc0, RZ, 0xfc, !PT ;  /* 0x000000c04b207812 */ /* 0x040fe400078efcff */
[----:B------:R-:W-:Y:S01]  /*08b0*/  ISETP.GE.AND P0, PT, R24, UR7, PT ;  /* 0x0000000718007c0c */ /* 0x000fe2000bf06270 */
[----:B------:R0:W3:Y:S01]  /*08c0*/  @!P2 LDG.E.U16 R7, [R2.64] ;  /* 0x000000200207a981 */ /* 0x0000e2000c1e1500 */
[C---:B------:R-:W-:Y:S02]  /*08d0*/  LOP3.LUT R34, R75.reuse, 0xe0, RZ, 0xfc, !PT ;  /* 0x000000e04b227812 */ /* 0x040fe400078efcff */
[----:B------:R-:W-:Y:S01]  /*08e0*/  ISETP.GE.AND P4, PT, R26, UR7, PT ;  /* 0x000000071a007c0c */ /* 0x000fe2000bf86270 */
[----:B------:R0:W4:Y:S01]  /*08f0*/  @!P1 LDG.E.U16 R4, [R2.64+0x40] ;  /* 0x0000402002049981 */ /* 0x000122000c1e1500 */
[----:B------:R-:W-:-:S02]  /*0900*/  LOP3.LUT R36, R75, 0x100, RZ, 0xfc, !PT ;  /* 0x000001004b247812 */ /* 0x000fc400078efcff */
[----:B------:R-:W-:Y:S02]  /*0910*/  ISETP.GE.AND P6, PT, R28, UR7, PT ;  /* 0x000000071c007c0c */ /* 0x000fe4000bfc6270 */
[----:B------:R-:W-:Y:S02]  /*0920*/  ISETP.GE.AND P5, PT, R30, UR7, PT ;  /* 0x000000071e007c0c */ /* 0x000fe4000bfa6270 */
[----:B------:R-:W-:Y:S02]  /*0930*/  ISETP.GE.AND P3, PT, R32, UR7, PT ;  /* 0x0000000720007c0c */ /* 0x000fe4000bf66270 */
[----:B------:R-:W-:Y:S02]  /*0940*/  ISETP.GE.AND P2, PT, R34, UR7, PT ;  /* 0x0000000722007c0c */ /* 0x000fe4000bf46270 */
[----:B------:R-:W-:Y:S02]  /*0950*/  ISETP.GE.AND P1, PT, R36, UR7, PT ;  /* 0x0000000724007c0c */ /* 0x000fe4000bf26270 */
[----:B------:R-:W-:-:S02]  /*0960*/  PRMT R9, RZ, 0x7610, R9 ;  /* 0x00007610ff097816 */ /* 0x000fc40000000009 */
[----:B------:R-:W-:Y:S02]  /*0970*/  PRMT R6, RZ, 0x7610, R6 ;  /* 0x00007610ff067816 */ /* 0x000fe40000000006 */
[----:B------:R-:W-:Y:S02]  /*0980*/  PRMT R11, RZ, 0x7610, R11 ;  /* 0x00007610ff0b7816 */ /* 0x000fe4000000000b */
[----:B------:R-:W-:Y:S01]  /*0990*/  PRMT R8, RZ, 0x7610, R8 ;  /* 0x00007610ff087816 */ /* 0x000fe20000000008 */
[----:B------:R0:W5:Y:S01]  /*09a0*/  @!P0 LDG.E.U16 R9, [R2.64+0x80] ;  /* 0x0000802002098981 */ /* 0x000162000c1e1500 */
[C---:B------:R-:W-:Y:S02]  /*09b0*/  LOP3.LUT R38, R75.reuse, 0x120, RZ, 0xfc, !PT ;  /* 0x000001204b267812 */ /* 0x040fe400078efcff */
[----:B------:R-:W-:Y:S01]  /*09c0*/  PRMT R13, RZ, 0x7610, R13 ;  /* 0x00007610ff0d7816 */ /* 0x000fe2000000000d */
[----:B--2---:R0:W2:Y:S01]  /*09d0*/  @!P4 LDG.E.U16 R6, [R2.64+0xc0] ;  /* 0x0000c0200206c981 */ /* 0x0040a2000c1e1500 */
[----:B------:R-:W-:-:S02]  /*09e0*/  LOP3.LUT R40, R75, 0x140, RZ, 0xfc, !PT ;  /* 0x000001404b287812 */ /* 0x000fc400078efcff */
[----:B------:R-:W-:Y:S01]  /*09f0*/  PRMT R0, RZ, 0x7610, R0 ;  /* 0x00007610ff007816 */ /* 0x000fe20000000000 */
[----:B------:R0:W2:Y:S01]  /*0a00*/  @!P6 LDG.E.U16 R11, [R2.64+0x100] ;  /* 0x00010020020be981 */ /* 0x0000a2000c1e1500 */
[C---:B------:R-:W-:Y:S02]  /*0a10*/  LOP3.LUT R42, R75.reuse, 0x160, RZ, 0xfc, !PT ;  /* 0x000001604b2a7812 */ /* 0x040fe400078efcff */
[----:B------:R-:W-:Y:S01]  /*0a20*/  PRMT R15, RZ, 0x7610, R15 ;  /* 0x00007610ff0f7816 */ /* 0x000fe2000000000f */
[----:B------:R0:W2:Y:S01]  /*0a30*/  @!P5 LDG.E.U16 R8, [R2.64+0x140] ;  /* 0x000140200208d981 */ /* 0x0000a2000c1e1500 */
[C---:B------:R-:W-:Y:S02]  /*0a40*/  LOP3.LUT R44, R75.reuse, 0x180, RZ, 0xfc, !PT ;  /* 0x000001804b2c7812 */ /* 0x040fe400078efcff */
[----:B------:R-:W-:Y:S01]  /*0a50*/  LOP3.LUT R46, R75, 0x1a0, RZ, 0xfc, !PT ;  /* 0x000001a04b2e7812 */ /* 0x000fe200078efcff */
[----:B------:R0:W2:Y:S01]  /*0a60*/  @!P3 LDG.E.U16 R13, [R2.64+0x180] ;  /* 0x00018020020db981 */ /* 0x0000a2000c1e1500 */
[----:B------:R-:W-:-:S02]  /*0a70*/  ISETP.GE.AND P0, PT, R38, UR7, PT ;  /* 0x0000000726007c0c */ /* 0x000fc4000bf06270 */
[C---:B------:R-:W-:Y:S01]  /*0a80*/  LOP3.LUT R48, R75.reuse, 0x1c0, RZ, 0xfc, !PT ;  /* 0x000001c04b307812 */ /* 0x040fe200078efcff */
[----:B------:R0:W2:Y:S01]  /*0a90*/  @!P2 LDG.E.U16 R0, [R2.64+0x1c0] ;  /* 0x0001c0200200a981 */ /* 0x0000a2000c1e1500 */
[----:B------:R-:W-:Y:S02]  /*0aa0*/  ISETP.GE.AND P4, PT, R40, UR7, PT ;  /* 0x0000000728007c0c */ /* 0x000fe4000bf86270 */
[----:B------:R-:W-:Y:S01]  /*0ab0*/  LOP3.LUT R50, R75, 0x1e0, RZ, 0xfc, !PT ;  /* 0x000001e04b327812 */ /* 0x000fe200078efcff */
[----:B------:R0:W2:Y:S01]  /*0ac0*/  @!P1 LDG.E.U16 R15, [R2.64+0x200] ;  /* 0x00020020020f9981 */ /* 0x0000a2000c1e1500 */
[----:B------:R-:W-:Y:S02]  /*0ad0*/  ISETP.GE.AND P6, PT, R42, UR7, PT ;  /* 0x000000072a007c0c */ /* 0x000fe4000bfc6270 */
[----:B------:R-:W-:Y:S02]  /*0ae0*/  ISETP.GE.AND P5, PT, R44, UR7, PT ;  /* 0x000000072c007c0c */ /* 0x000fe4000bfa6270 */
[----:B------:R-:W-:-:S02]  /*0af0*/  ISETP.GE.AND P3, PT, R46, UR7, PT ;  /* 0x000000072e007c0c */ /* 0x000fc4000bf66270 */
[----:B------:R-:W-:Y:S02]  /*0b00*/  ISETP.GE.AND P2, PT, R48, UR7, PT ;  /* 0x0000000730007c0c */ /* 0x000fe4000bf46270 */
[----:B------:R-:W-:Y:S02]  /*0b10*/  ISETP.GE.AND P1, PT, R50, UR7, PT ;  /* 0x0000000732007c0c */ /* 0x000fe4000bf26270 */
[----:B------:R-:W-:Y:S02]  /*0b20*/  PRMT R10, RZ, 0x7610, R10 ;  /* 0x00007610ff0a7816 */ /* 0x000fe4000000000a */
[----:B------:R-:W-:Y:S02]  /*0b30*/  PRMT R17, RZ, 0x7610, R17 ;  /* 0x00007610ff117816 */ /* 0x000fe40000000011 */
[----:B------:R-:W-:Y:S02]  /*0b40*/  PRMT R12, RZ, 0x7610, R12 ;  /* 0x00007610ff0c7816 */ /* 0x000fe4000000000c */
[----:B------:R-:W-:Y:S01]  /*0b50*/  PRMT R19, RZ, 0x7610, R19 ;  /* 0x00007610ff137816 */ /* 0x000fe20000000013 */
[----:B------:R0:W2:Y:S01]  /*0b60*/  @!P0 LDG.E.U16 R10, [R2.64+0x240] ;  /* 0x00024020020a8981 */ /* 0x0000a2000c1e1500 */
[----:B------:R-:W-:-:S02]  /*0b70*/  PRMT R14, RZ, 0x7610, R14 ;  /* 0x00007610ff0e7816 */ /* 0x000fc4000000000e */
[----:B------:R-:W-:Y:S01]  /*0b80*/  PRMT R21, RZ, 0x7610, R21 ;  /* 0x00007610ff157816 */ /* 0x000fe20000000015 */
[----:B------:R0:W2:Y:S01]  /*0b90*/  @!P4 LDG.E.U16 R17, [R2.64+0x280] ;  /* 0x000280200211c981 */ /* 0x0000a2000c1e1500 */
[----:B------:R-:W-:-:S03]  /*0ba0*/  PRMT R16, RZ, 0x7610, R16 ;  /* 0x00007610ff107816 */ /* 0x000fc60000000010 */
[----:B------:R0:W2:Y:S04]  /*0bb0*/  @!P6 LDG.E.U16 R12, [R2.64+0x2c0] ;  /* 0x0002c020020ce981 */ /* 0x0000a8000c1e1500 */
[----:B------:R0:W2:Y:S04]  /*0bc0*/  @!P5 LDG.E.U16 R19, [R2.64+0x300] ;  /* 0x000300200213d981 */ /* 0x0000a8000c1e1500 */
[----:B------:R0:W2:Y:S04]  /*0bd0*/  @!P3 LDG.E.U16 R14, [R2.64+0x340] ;  /* 0x00034020020eb981 */ /* 0x0000a8000c1e1500 */
[----:B------:R0:W2:Y:S04]  /*0be0*/  @!P2 LDG.E.U16 R21, [R2.64+0x380] ;  /* 0x000380200215a981 */ /* 0x0000a8000c1e1500 */
[----:B------:R0:W2:Y:S01]  /*0bf0*/  @!P1 LDG.E.U16 R16, [R2.64+0x3c0] ;  /* 0x0003c02002109981 */ /* 0x0000a2000c1e1500 */
[----:B------:R-:W-:-:S04]  /*0c00*/  IADD3 R18, R5, R144, RZ ;  /* 0x0000009005127210 */ /* 0x000fc80007ffe0ff */
[C---:B------:R-:W-:Y:S02]  /*0c10*/  IADD3 R23, R18.reuse, 0x20, RZ ;  /* 0x0000002012177810 */ /* 0x040fe40007ffe0ff */
[C---:B------:R-:W-:Y:S02]  /*0c20*/  IADD3 R25, R18.reuse, 0x40, RZ ;  /* 0x0000004012197810 */ /* 0x040fe40007ffe0ff */
[C---:B------:R-:W-:Y:S02]  /*0c30*/  IADD3 R27, R18.reuse, 0x60, RZ ;  /* 0x00000060121b7810 */ /* 0x040fe40007ffe0ff */
[C---:B------:R-:W-:Y:S02]  /*0c40*/  IADD3 R29, R18.reuse, 0x80, RZ ;  /* 0x00000080121d7810 */ /* 0x040fe40007ffe0ff */
[-C--:B------:R-:W-:Y:S02]  /*0c50*/  LEA.HI.SX32 R160, R18, R18.reuse, 0x1b ;  /* 0x0000001212a07211 */ /* 0x080fe400078fdaff */
[----:B------:R-:W-:-:S02]  /*0c60*/  LEA.HI.SX32 R23, R23, R18, 0x1b ;  /* 0x0000001217177211 */ /* 0x000fc400078fdaff */
[C---:B------:R-:W-:Y:S02]  /*0c70*/  IADD3 R31, R18.reuse, 0xa0, RZ ;  /* 0x000000a0121f7810 */ /* 0x040fe40007ffe0ff */
[C---:B------:R-:W-:Y:S02]  /*0c80*/  IADD3 R33, R18.reuse, 0xc0, RZ ;  /* 0x000000c012217810 */ /* 0x040fe40007ffe0ff */
[C---:B------:R-:W-:Y:S02]  /*0c90*/  IADD3 R35, R18.reuse, 0xe0, RZ ;  /* 0x000000e012237810 */ /* 0x040fe40007ffe0ff */
[-C--:B------:R-:W-:Y:S02]  /*0ca0*/  LEA.HI.SX32 R25, R25, R18.reuse, 0x1b ;  /* 0x0000001219197211 */ /* 0x080fe400078fdaff */
[-C--:B------:R-:W-:Y:S02]  /*0cb0*/  LEA.HI.SX32 R27, R27, R18.reuse, 0x1b ;  /* 0x000000121b1b7211 */ /* 0x080fe400078fdaff */
[----:B------:R-:W-:Y:S01]  /*0cc0*/  LEA.HI.SX32 R29, R29, R18, 0x1b ;  /* 0x000000121d1d7211 */ /* 0x000fe200078fdaff */
[----:B------:R-:W-:Y:S01]  /*0cd0*/  IMAD.SHL.U32 R159, R23, 0x2, RZ ;  /* 0x00000002179f7824 */ /* 0x000fe200078e00ff */
[----:B------:R-:W-:-:S02]  /*0ce0*/  IADD3 R37, R18, 0x100, RZ ;  /* 0x0000010012257810 */ /* 0x000fc40007ffe0ff */
[----:B------:R-:W-:Y:S02]  /*0cf0*/  SHF.L.U32 R160, R160, 0x1, RZ ;  /* 0x00000001a0a07819 */ /* 0x000fe400000006ff */
[C---:B0-----:R-:W-:Y:S02]  /*0d00*/  IADD3 R3, R18.reuse, 0x120, RZ ;  /* 0x0000012012037810 */ /* 0x041fe40007ffe0ff */
[----:B------:R-:W-:Y:S02]  /*0d10*/  IADD3 R39, R18, 0x140, RZ ;  /* 0x0000014012277810 */ /* 0x000fe40007ffe0ff */
[-C--:B------:R-:W-:Y:S02]  /*0d20*/  LEA.HI.SX32 R31, R31, R18.reuse, 0x1b ;  /* 0x000000121f1f7211 */ /* 0x080fe400078fdaff */
[-C--:B------:R-:W-:Y:S02]  /*0d30*/  LEA.HI.SX32 R33, R33, R18.reuse, 0x1b ;  /* 0x0000001221217211 */ /* 0x080fe400078fdaff */
[----:B------:R-:W-:-:S02]  /*0d40*/  LEA.HI.SX32 R35, R35, R18, 0x1b ;  /* 0x0000001223237211 */ /* 0x000fc400078fdaff */
[----:B------:R-:W-:Y:S01]  /*0d50*/  SHF.L.U32 R158, R25, 0x1, RZ ;  /* 0x00000001199e7819 */ /* 0x000fe200000006ff */
[----:B------:R-:W-:Y:S01]  /*0d60*/  IMAD.SHL.U32 R156, R29, 0x2, RZ ;  /* 0x000000021d9c7824 */ /* 0x000fe200078e00ff */
[C---:B------:R-:W-:Y:S02]  /*0d70*/  IADD3 R41, R18.reuse, 0x160, RZ ;  /* 0x0000016012297810 */ /* 0x040fe40007ffe0ff */
[----:B------:R-:W-:Y:S02]  /*0d80*/  SHF.L.U32 R157, R27, 0x1, RZ ;  /* 0x000000011b9d7819 */ /* 0x000fe400000006ff */
[C---:B------:R-:W-:Y:S02]  /*0d90*/  IADD3 R43, R18.reuse, 0x180, RZ ;  /* 0x00000180122b7810 */ /* 0x040fe40007ffe0ff */
[----:B------:R-:W-:Y:S02]  /*0da0*/  IADD3 R45, R18, 0x1a0, RZ ;  /* 0x000001a0122d7810 */ /* 0x000fe40007ffe0ff */
[----:B------:R-:W-:-:S02]  /*0db0*/  LEA.HI.SX32 R37, R37, R18, 0x1b ;  /* 0x0000001225257211 */ /* 0x000fc400078fdaff */
[-C--:B------:R-:W-:Y:S02]  /*0dc0*/  LEA.HI.SX32 R3, R3, R18.reuse, 0x1b ;  /* 0x0000001203037211 */ /* 0x080fe400078fdaff */
[----:B------:R-:W-:Y:S02]  /*0dd0*/  LEA.HI.SX32 R39, R39, R18, 0x1b ;  /* 0x0000001227277211 */ /* 0x000fe400078fdaff */
[----:B------:R-:W-:Y:S01]  /*0de0*/  SHF.L.U32 R155, R31, 0x1, RZ ;  /* 0x000000011f9b7819 */ /* 0x000fe200000006ff */
[----:B------:R-:W-:Y:S01]  /*0df0*/  IMAD.SHL.U32 R153, R35, 0x2, RZ ;  /* 0x0000000223997824 */ /* 0x000fe200078e00ff */
[C---:B------:R-:W-:Y:S02]  /*0e00*/  IADD3 R47, R18.reuse, 0x1c0, RZ ;  /* 0x000001c0122f7810 */ /* 0x040fe40007ffe0ff */
[----:B------:R-:W-:Y:S02]  /*0e10*/  SHF.L.U32 R154, R33, 0x1, RZ ;  /* 0x00000001219a7819 */ /* 0x000fe400000006ff */
[----:B------:R-:W-:-:S02]  /*0e20*/  IADD3 R49, R18, 0x1e0, RZ ;  /* 0x000001e012317810 */ /* 0x000fc40007ffe0ff */
[-C--:B------:R-:W-:Y:S02]  /*0e30*/  LEA.HI.SX32 R41, R41, R18.reuse, 0x1b ;  /* 0x0000001229297211 */ /* 0x080fe400078fdaff */
[-C--:B------:R-:W-:Y:S02]  /*0e40*/  LEA.HI.SX32 R43, R43, R18.reuse, 0x1b ;  /* 0x000000122b2b7211 */ /* 0x080fe400078fdaff */
[----:B------:R-:W-:Y:S02]  /*0e50*/  LEA.HI.SX32 R45, R45, R18, 0x1b ;  /* 0x000000122d2d7211 */ /* 0x000fe400078fdaff */
[----:B------:R-:W-:Y:S02]  /*0e60*/  SHF.L.U32 R152, R37, 0x1, RZ ;  /* 0x0000000125987819 */ /* 0x000fe400000006ff */
[----:B------:R-:W-:Y:S01]  /*0e70*/  LEA R5, R144, R5, 0x4 ;  /* 0x0000000590057211 */ /* 0x000fe200078e20ff */
[----:B------:R-:W-:Y:S01]  /*0e80*/  IMAD.SHL.U32 R150, R39, 0x2, RZ ;  /* 0x0000000227967824 */ /* 0x000fe200078e00ff */
[----:B------:R-:W-:-:S02]  /*0e90*/  SHF.L.U32 R151, R3, 0x1, RZ ;  /* 0x0000000103977819 */ /* 0x000fc400000006ff */
[-C--:B------:R-:W-:Y:S02]  /*0ea0*/  LEA.HI.SX32 R47, R47, R18.reuse, 0x1b ;  /* 0x000000122f2f7211 */ /* 0x080fe400078fdaff */
[----:B------:R-:W-:Y:S02]  /*0eb0*/  LEA.HI.SX32 R49, R49, R18, 0x1b ;  /* 0x0000001231317211 */ /* 0x000fe400078fdaff */
[----:B------:R-:W-:Y:S01]  /*0ec0*/  SHF.L.U32 R149, R41, 0x1, RZ ;  /* 0x0000000129957819 */ /* 0x000fe200000006ff */
[----:B------:R-:W-:Y:S01]  /*0ed0*/  IMAD.SHL.U32 R147, R45, 0x2, RZ ;  /* 0x000000022d937824 */ /* 0x000fe200078e00ff */
[----:B------:R-:W-:Y:S02]  /*0ee0*/  SHF.L.U32 R148, R43, 0x1, RZ ;  /* 0x000000012b947819 */ /* 0x000fe400000006ff */
[----:B------:R-:W-:Y:S02]  /*0ef0*/  LEA.HI.SX32 R74, R5, R5, 0x1b ;  /* 0x00000005054a7211 */ /* 0x000fe400078fdaff */
[----:B------:R-:W-:-:S02]  /*0f00*/  SHF.L.U32 R146, R47, 0x1, RZ ;  /* 0x000000012f927819 */ /* 0x000fc400000006ff */
[----:B------:R-:W-:Y:S01]  /*0f10*/  SHF.L.U32 R145, R49, 0x1, RZ ;  /* 0x0000000131917819 */ /* 0x000fe200000006ff */
[----:B------:R-:W-:Y:S01]  /*0f20*/  IMAD.SHL.U32 R74, R74, 0x2, RZ ;  /* 0x000000024a4a7824 */ /* 0x000fe200078e00ff */
[----:B------:R-:W-:Y:S02]  /*0f30*/  ISETP.GE.AND P2, PT, R75, UR7, PT ;  /* 0x000000074b007c0c */ /* 0x000fe4000bf46270 */
[----:B------:R-:W-:Y:S01]  /*0f40*/  ISETP.GE.AND P1, PT, R22, UR7, PT ;  /* 0x0000000716007c0c */ /* 0x000fe2000bf26270 */
[----:B------:R-:W-:Y:S01]  /*0f50*/  IMAD.U32 R2, RZ, RZ, UR24 ;  /* 0x00000018ff027e24 */ /* 0x000fe2000f8e00ff */
[----:B------:R-:W-:Y:S02]  /*0f60*/  MOV R3, UR23 ;  /* 0x0000001700037c02 */ /* 0x000fe40008000f00 */
[----:B------:R-:W-:-:S03]  /*0f70*/  ISETP.GE.AND P0, PT, R24, UR7, PT ;  /* 0x0000000718007c0c */ /* 0x000fc6000bf06270 */
[----:B------:R-:W-:Y:S01]  /*0f80*/  IMAD.WIDE R2, R75, 0x2, R2 ;  /* 0x000000024b027825 */ /* 0x000fe200078e0202 */
[----:B------:R-:W-:Y:S02]  /*0f90*/  ISETP.GE.AND P4, PT, R26, UR7, PT ;  /* 0x000000071a007c0c */ /* 0x000fe4000bf86270 */
[----:B------:R-:W-:Y:S02]  /*0fa0*/  ISETP.GE.AND P6, PT, R28, UR7, PT ;  /* 0x000000071c007c0c */ /* 0x000fe4000bfc6270 */
[----:B------:R-:W-:Y:S02]  /*0fb0*/  ISETP.GE.AND P5, PT, R30, UR7, PT ;  /* 0x000000071e007c0c */ /* 0x000fe4000bfa6270 */
[----:B------:R-:W-:Y:S02]  /*0fc0*/  ISETP.GE.AND P3, PT, R32, UR7, PT ;  /* 0x0000000720007c0c */ /* 0x000fe4000bf66270 */
[----:B------:R-:W-:Y:S02]  /*0fd0*/  PRMT R5, RZ, 0x7610, R5 ;  /* 0x00007610ff057816 */ /* 0x000fe40000000005 */
[----:B------:R-:W-:Y:S01]  /*0fe0*/  PRMT R20, RZ, 0x7610, R20 ;  /* 0x00007610ff147816 */ /* 0x000fe20000000014 */
[----:B---3--:R0:W-:Y:S04]  /*0ff0*/  STS.U16 [R160], R7 ;  /* 0x00000007a0007388 */ /* 0x0081e80000000400 */
[----:B----4-:R-:W-:Y:S04]  /*1000*/  STS.U16 [R159+0x40], R4 ;  /* 0x000040049f007388 */ /* 0x010fe80000000400 */
[----:B-----5:R-:W-:Y:S04]  /*1010*/  STS.U16 [R158+0x80], R9 ;  /* 0x000080099e007388 */ /* 0x020fe80000000400 */
[----:B--2---:R-:W-:Y:S04]  /*1020*/  STS.U16 [R157+0xc0], R6 ;  /* 0x0000c0069d007388 */ /* 0x004fe80000000400 */
[----:B------:R-:W-:Y:S04]  /*1030*/  STS.U16 [R156+0x100], R11 ;  /* 0x0001000b9c007388 */ /* 0x000fe80000000400 */
[----:B------:R-:W-:Y:S04]  /*1040*/  STS.U16 [R155+0x140], R8 ;  /* 0x000140089b007388 */ /* 0x000fe80000000400 */
[----:B------:R-:W-:Y:S04]  /*1050*/  STS.U16 [R154+0x180], R13 ;  /* 0x0001800d9a007388 */ /* 0x000fe80000000400 */
[----:B------:R2:W-:Y:S04]  /*1060*/  STS.U16 [R153+0x1c0], R0 ;  /* 0x0001c00099007388 */ /* 0x0005e80000000400 */
[----:B------:R3:W-:Y:S04]  /*1070*/  STS.U16 [R152+0x200], R15 ;  /* 0x0002000f98007388 */ /* 0x0007e80000000400 */
[----:B------:R4:W-:Y:S04]  /*1080*/  STS.U16 [R151+0x240], R10 ;  /* 0x0002400a97007388 */ /* 0x0009e80000000400 */
[----:B------:R5:W-:Y:S04]  /*1090*/  STS.U16 [R150+0x280], R17 ;  /* 0x0002801196007388 */ /* 0x000be80000000400 */
[----:B------:R1:W-:Y:S04]  /*10a0*/  STS.U16 [R149+0x2c0], R12 ;  /* 0x0002c00c95007388 */ /* 0x0003e80000000400 */
[----:B------:R-:W-:Y:S04]  /*10b0*/  STS.U16 [R148+0x300], R19 ;  /* 0x0003001394007388 */ /* 0x000fe80000000400 */
[----:B------:R0:W-:Y:S04]  /*10c0*/  STS.U16 [R147+0x340], R14 ;  /* 0x0003400e93007388 */ /* 0x0001e80000000400 */
[----:B------:R0:W-:Y:S04]  /*10d0*/  STS.U16 [R146+0x380], R21 ;  /* 0x0003801592007388 */ /* 0x0001e80000000400 */
[----:B------:R-:W-:Y:S01]  /*10e0*/  STS.U16 [R145+0x3c0], R16 ;  /* 0x0003c01091007388 */ /* 0x000fe20000000400 */
[----:B------:R-:W-:-:S06]  /*10f0*/  NOP ;  /* 0x0000000000007918 */ /* 0x000fcc0000000000 */
[----:B------:R-:W-:Y:S04]  /*1100*/  LDS.U16 R73, [R74] ;  /* 0x000000004a497984 */ /* 0x000fe80000000400 */
[----:B------:R-:W0:Y:S04]  /*1110*/  LDS.U16 R72, [R74+0x2] ;  /* 0x000002004a487984 */ /* 0x000e280000000400 */
[----:B------:R-:W0:Y:S04]  /*1120*/  LDS.U16 R71, [R74+0x4] ;  /* 0x000004004a477984 */ /* 0x000e280000000400 */
[----:B------:R-:W-:Y:S04]  /*1130*/  LDS.U16 R70, [R74+0x6] ;  /* 0x000006004a467984 */ /* 0x000fe80000000400 */
        /* <DEDUP_REMOVED lines=11> */
[----:B------:R-:W-:Y:S01]  /*11f0*/  LDS.U16 R58, [R74+0x1e] ;  /* 0x00001e004a3a7984 */ /* 0x000fe20000000400 */
[----:B0-----:R-:W-:-:S03]  /*1200*/  PRMT R7, RZ, 0x7610, R7 ;  /* 0x00007610ff077816 */ /* 0x001fc60000000007 */
[----:B------:R-:W-:Y:S01]  /*1210*/  BAR.SYNC.DEFER_BLOCKING 0x0 ;  /* 0x0000000000007b1d */ /* 0x000fe20000010000 */
[----:B--2---:R-:W-:Y:S02]  /*1220*/  PRMT R0, RZ, 0x7610, R0 ;  /* 0x00007610ff007816 */ /* 0x004fe40000000000 */
[----:B------:R-:W-:Y:S02]  /*1230*/  PRMT R9, RZ, 0x7610, R9 ;  /* 0x00007610ff097816 */ /* 0x000fe40000000009 */
[----:B------:R-:W-:Y:S02]  /*1240*/  PRMT R4, RZ, 0x7610, R4 ;  /* 0x00007610ff047816 */ /* 0x000fe40000000004 */
[----:B------:R-:W-:Y:S02]  /*1250*/  PRMT R11, RZ, 0x7610, R11 ;  /* 0x00007610ff0b7816 */ /* 0x000fe4000000000b */
[----:B------:R-:W-:Y:S02]  /*1260*/  PRMT R6, RZ, 0x7610, R6 ;  /* 0x00007610ff067816 */ /* 0x000fe40000000006 */
[----:B------:R-:W-:-:S02]  /*1270*/  PRMT R13, RZ, 0x7610, R13 ;  /* 0x00007610ff0d7816 */ /* 0x000fc4000000000d */
[----:B------:R-:W-:Y:S02]  /*1280*/  PRMT R8, RZ, 0x7610, R8 ;  /* 0x00007610ff087816 */ /* 0x000fe40000000008 */
[----:B---3--:R-:W-:Y:S01]  /*1290*/  PRMT R15, RZ, 0x7610, R15 ;  /* 0x00007610ff0f7816 */ /* 0x008fe2000000000f */
[----:B------:R0:W2:Y:S01]  /*12a0*/  @!P2 LDG.E.U16 R7, [R2.64] ;  /* 0x000000200207a981 */ /* 0x0000a2000c1e1500 */
[----:B------:R-:W-:-:S03]  /*12b0*/  ISETP.GE.AND P2, PT, R34, UR7, PT ;  /* 0x0000000722007c0c */ /* 0x000fc6000bf46270 */
[----:B------:R0:W3:Y:S01]  /*12c0*/  @!P1 LDG.E.U16 R0, [R2.64+0x40] ;  /* 0x0000402002009981 */ /* 0x0000e2000c1e1500 */
        /* <DEDUP_REMOVED lines=14> */
[----:B------:R-:W-:Y:S02]  /*13b0*/  ISETP.GE.AND P1, PT, R50, UR7, PT ;  /* 0x0000000732007c0c */ /* 0x000fe4000bf26270 */
[----:B----4-:R-:W-:Y:S01]  /*13c0*/  PRMT R10, RZ, 0x7610, R10 ;  /* 0x00007610ff0a7816 */ /* 0x010fe2000000000a */
[----:B------:R0:W4:Y:S01]  /*13d0*/  @!P5 LDG.E.U16 R5, [R2.64+0x300] ;  /* 0x000300200205d981 */ /* 0x000122000c1e1500 */
[----:B-----5:R-:W-:Y:S02]  /*13e0*/  PRMT R17, RZ, 0x7610, R17 ;  /* 0x00007610ff117816 */ /* 0x020fe40000000011 */
[----:B-1----:R-:W-:Y:S02]  /*13f0*/  PRMT R12, RZ, 0x7610, R12 ;  /* 0x00007610ff0c7816 */ /* 0x002fe4000000000c */
[----:B------:R-:W-:Y:S01]  /*1400*/  PRMT R14, RZ, 0x7610, R14 ;  /* 0x00007610ff0e7816 */ /* 0x000fe2000000000e */
[----:B------:R0:W5:Y:S01]  /*1410*/  @!P0 LDG.E.U16 R10, [R2.64+0x240] ;  /* 0x00024020020a8981 */ /* 0x000162000c1e1500 */
[----:B------:R-:W-:-:S03]  /*1420*/  PRMT R21, RZ, 0x7610, R21 ;  /* 0x00007610ff157816 */ /* 0x000fc60000000015 */
[----:B------:R0:W4:Y:S04]  /*1430*/  @!P4 LDG.E.U16 R17, [R2.64+0x280] ;  /* 0x000280200211c981 */ /* 0x000128000c1e1500 */
[----:B------:R0:W4:Y:S04]  /*1440*/  @!P6 LDG.E.U16 R12, [R2.64+0x2c0] ;  /* 0x0002c020020ce981 */ /* 0x000128000c1e1500 */
[----:B------:R0:W4:Y:S04]  /*1450*/  @!P3 LDG.E.U16 R14, [R2.64+0x340] ;  /* 0x00034020020eb981 */ /* 0x000128000c1e1500 */
[----:B------:R0:W4:Y:S04]  /*1460*/  @!P2 LDG.E.U16 R21, [R2.64+0x380] ;  /* 0x000380200215a981 */ /* 0x000128000c1e1500 */
[----:B------:R0:W4:Y:S02]  /*1470*/  @!P1 LDG.E.U16 R20, [R2.64+0x3c0] ;  /* 0x0003c02002149981 */ /* 0x000124000c1e1500 */
[----:B0-----:R-:W-:-:S02]  /*1480*/  MOV R2, UR22 ;  /* 0x0000001600027c02 */ /* 0x001fc40008000f00 */
[----:B------:R-:W-:-:S05]  /*1490*/  MOV R3, UR21 ;  /* 0x0000001500037c02 */ /* 0x000fca0008000f00 */
[----:B------:R-:W-:Y:S01]  /*14a0*/  IMAD.WIDE R18, R75, 0x2, R2 ;  /* 0x000000024b127825 */ /* 0x000fe200078e0202 */
[----:B------:R-:W-:Y:S02]  /*14b0*/  ISETP.GE.AND P2, PT, R22, UR7, PT ;  /* 0x0000000716007c0c */ /* 0x000fe4000bf46270 */
[----:B------:R-:W-:Y:S02]  /*14c0*/  ISETP.GE.AND P1, PT, R28, UR7, PT ;  /* 0x000000071c007c0c */ /* 0x000fe4000bf26270 */
[----:B------:R-:W-:Y:S02]  /*14d0*/  PRMT R22, RZ, 0x7610, R22 ;  /* 0x00007610ff167816 */ /* 0x000fe40000000016 */
        /* <DEDUP_REMOVED lines=8> */
[----:B------:R-:W-:-:S02]  /*1560*/  PRMT R26, RZ, 0x7610, R26 ;  /* 0x00007610ff1a7816 */ /* 0x000fc4000000001a */
[----:B------:R-:W-:Y:S02]  /*1570*/  PRMT R27, RZ, 0x7610, R27 ;  /* 0x00007610ff1b7816 */ /* 0x000fe4000000001b */
[----:B------:R-:W-:Y:S02]  /*1580*/  PRMT R28, RZ, 0x7610, R28 ;  /* 0x00007610ff1c7816 */ /* 0x000fe4000000001c */
[----:B------:R-:W-:Y:S02]  /*1590*/  PRMT R29, RZ, 0x7610, R29 ;  /* 0x00007610ff1d7816 */ /* 0x000fe4000000001d */
[----:B------:R-:W-:Y:S02]  /*15a0*/  PRMT R30, RZ, 0x7610, R30 ;  /* 0x00007610ff1e7816 */ /* 0x000fe4000000001e */
[----:B------:R-:W-:Y:S02]  /*15b0*/  PRMT R31, RZ, 0x7610, R31 ;  /* 0x00007610ff1f7816 */ /* 0x000fe4000000001f */
[----:B------:R-:W-:-:S02]  /*15c0*/  PRMT R32, RZ, 0x7610, R32 ;  /* 0x00007610ff207816 */ /* 0x000fc40000000020 */
[----:B------:R-:W-:Y:S02]  /*15d0*/  PRMT R33, RZ, 0x7610, R33 ;  /* 0x00007610ff217816 */ /* 0x000fe40000000021 */
[----:B------:R-:W-:Y:S01]  /*15e0*/  PRMT R34, RZ, 0x7610, R34 ;  /* 0x00007610ff227816 */ /* 0x000fe20000000022 */
[----:B--2---:R-:W-:Y:S04]  /*15f0*/  STS.U16 [R160], R7 ;  /* 0x00000007a0007388 */ /* 0x004fe80000000400 */
[----:B---3--:R-:W-:Y:S04]  /*1600*/  STS.U16 [R159+0x40], R0 ;  /* 0x000040009f007388 */ /* 0x008fe80000000400 */
[----:B------:R-:W-:Y:S04]  /*1610*/  STS.U16 [R158+0x80], R9 ;  /* 0x000080099e007388 */ /* 0x000fe80000000400 */
[----:B------:R-:W-:Y:S04]  /*1620*/  STS.U16 [R157+0xc0], R4 ;  /* 0x0000c0049d007388 */ /* 0x000fe80000000400 */
[----:B------:R-:W-:Y:S04]  /*1630*/  STS.U16 [R156+0x100], R11 ;  /* 0x0001000b9c007388 */ /* 0x000fe80000000400 */
[----:B------:R-:W-:Y:S04]  /*1640*/  STS.U16 [R155+0x140], R6 ;  /* 0x000140069b007388 */ /* 0x000fe80000000400 */
[----:B------:R-:W-:Y:S04]  /*1650*/  STS.U16 [R154+0x180], R13 ;  /* 0x0001800d9a007388 */ /* 0x000fe80000000400 */
[----:B------:R-:W-:Y:S04]  /*1660*/  STS.U16 [R153+0x1c0], R8 ;  /* 0x0001c00899007388 */ /* 0x000fe80000000400 */
[----:B------:R-:W-:Y:S04]  /*1670*/  STS.U16 [R152+0x200], R15 ;  /* 0x0002000f98007388 */ /* 0x000fe80000000400 */
[----:B-----5:R-:W-:Y:S04]  /*1680*/  STS.U16 [R151+0x240], R10 ;  /* 0x0002400a97007388 */ /* 0x020fe80000000400 */
[----:B----4-:R-:W-:Y:S04]  /*1690*/  STS.U16 [R150+0x280], R17 ;  /* 0x0002801196007388 */ /* 0x010fe80000000400 */
[----:B------:R-:W-:Y:S04]  /*16a0*/  STS.U16 [R149+0x2c0], R12 ;  /* 0x0002c00c95007388 */ /* 0x000fe80000000400 */
[----:B------:R-:W-:Y:S04]  /*16b0*/  STS.U16 [R148+0x300], R5 ;  /* 0x0003000594007388 */ /* 0x000fe80000000400 */
[----:B------:R-:W-:Y:S04]  /*16c0*/  STS.U16 [R147+0x340], R14 ;  /* 0x0003400e93007388 */ /* 0x000fe80000000400 */
[----:B------:R0:W-:Y:S04]  /*16d0*/  STS.U16 [R146+0x380], R21 ;  /* 0x0003801592007388 */ /* 0x0001e80000000400 */
[----:B------:R1:W-:Y:S01]  /*16e0*/  STS.U16 [R145+0x3c0], R20 ;  /* 0x0003c01491007388 */ /* 0x0003e20000000400 */
[----:B------:R-:W-:-:S06]  /*16f0*/  NOP ;  /* 0x0000000000007918 */ /* 0x000fcc0000000000 */
[----:B------:R-:W-:Y:S04]  /*1700*/  LDS.U16 R16, [R74] ;  /* 0x000000004a107984 */ /* 0x000fe80000000400 */
        /* <DEDUP_REMOVED lines=15> */
[----:B------:R-:W-:Y:S01]  /*1800*/  BAR.SYNC.DEFER_BLOCKING 0x0 ;  /* 0x0000000000007b1d */ /* 0x000fe20000010000 */
[----:B0-----:R-:W-:-:S02]  /*1810*/  PRMT R21, RZ, 0x7610, R21 ;  /* 0x00007610ff157816 */ /* 0x001fc40000000015 */
[----:B-1----:R-:W-:Y:S02]  /*1820*/  PRMT R20, RZ, 0x7610, R20 ;  /* 0x00007610ff147816 */ /* 0x002fe40000000014 */
[----:B------:R-:W-:Y:S01]  /*1830*/  PRMT R17, RZ, 0x7610, R17 ;  /* 0x00007610ff117816 */ /* 0x000fe20000000011 */
[----:B------:R0:W2:Y:S01]  /*1840*/  @!P2 LDG.E.U16 R22, [R18.64+0x40] ;  /* 0x000040201216a981 */ /* 0x0000a2000c1e1500 */
[----:B------:R-:W-:-:S03]  /*1850*/  ISETP.GE.AND P2, PT, R36, UR7, PT ;  /* 0x0000000724007c0c */ /* 0x000fc6000bf46270 */
[----:B------:R0:W3:Y:S01]  /*1860*/  @!P1 LDG.E.U16 R21, [R18.64+0x100] ;  /* 0x0001002012159981 */ /* 0x0000e2000c1e1500 */
[----:B------:R-:W-:-:S03]  /*1870*/  ISETP.GE.AND P1, PT, R75, UR7, PT ;  /* 0x000000074b007c0c */ /* 0x000fc6000bf26270 */
[----:B------:R0:W4:Y:S01]  /*1880*/  @!P4 LDG.E.U16 R23, [R18.64+0x80] ;  /* 0x000080201217c981 */ /* 0x000122000c1e1500 */
[----:B------:R-:W-:-:S03]  /*1890*/  ISETP.GE.AND P4, PT, R38, UR7, PT ;  /* 0x0000000726007c0c */ /* 0x000fc6000bf86270 */
[----:B------:R0:W5:Y:S01]  /*18a0*/  @!P0 LDG.E.U16 R20, [R18.64+0xc0] ;  /* 0x0000c02012148981 */ /* 0x000162000c1e1500 */
[----:B------:R-:W-:-:S03]  /*18b0*/  ISETP.GE.AND P0, PT, R40, UR7, PT ;  /* 0x0000000728007c0c */ /* 0x000fc6000bf06270 */
[----:B------:R0:W2:Y:S01]  /*18c0*/  @!P6 LDG.E.U16 R24, [R18.64+0x140] ;  /* 0x000140201218e981 */ /* 0x0000a2000c1e1500 */
[----:B------:R-:W-:-:S03]  /*18d0*/  ISETP.GE.AND P6, PT, R42, UR7, PT ;  /* 0x000000072a007c0c */ /* 0x000fc6000bfc6270 */
[----:B------:R0:W2:Y:S01]  /*18e0*/  @!P5 LDG.E.U16 R25, [R18.64+0x180] ;  /* 0x000180201219d981 */ /* 0x0000a2000c1e1500 */
[----:B------:R-:W-:-:S03]  /*18f0*/  ISETP.GE.AND P5, PT, R44, UR7, PT ;  /* 0x000000072c007c0c */ /* 0x000fc6000bfa6270 */
[----:B------:R0:W2:Y:S01]  /*1900*/  @!P3 LDG.E.U16 R26, [R18.64+0x1c0] ;  /* 0x0001c020121ab981 */ /* 0x0000a2000c1e1500 */
[----:B------:R-:W-:-:S03]  /*1910*/  ISETP.GE.AND P3, PT, R46, UR7, PT ;  /* 0x000000072e007c0c */ /* 0x000fc6000bf66270 */
[----:B------:R0:W2:Y:S01]  /*1920*/  @!P2 LDG.E.U16 R27, [R18.64+0x200] ;  /* 0x00020020121ba981 */ /* 0x0000a2000c1e1500 */
[----:B------:R-:W-:-:S03]  /*1930*/  ISETP.GE.AND P2, PT, R48, UR7, PT ;  /* 0x0000000730007c0c */ /* 0x000fc6000bf46270 */
[----:B------:R0:W2:Y:S01]  /*1940*/  @!P1 LDG.E.U16 R17, [R18.64] ;  /* 0x0000002012119981 */ /* 0x0000a2000c1e1500 */
[----:B------:R-:W-:-:S03]  /*1950*/  ISETP.GE.AND P1, PT, R50, UR7, PT ;  /* 0x0000000732007c0c */ /* 0x000fc6000bf26270 */
[----:B------:R0:W3:Y:S04]  /*1960*/  @!P4 LDG.E.U16 R28, [R18.64+0x240] ;  /* 0x00024020121cc981 */ /* 0x0000e8000c1e1500 */
[----:B------:R0:W3:Y:S04]  /*1970*/  @!P0 LDG.E.U16 R29, [R18.64+0x280] ;  /* 0x00028020121d8981 */ /* 0x0000e8000c1e1500 */
[----:B------:R0:W3:Y:S04]  /*1980*/  @!P6 LDG.E.U16 R30, [R18.64+0x2c0] ;  /* 0x0002c020121ee981 */ /* 0x0000e8000c1e1500 */
[----:B------:R0:W3:Y:S04]  /*1990*/  @!P5 LDG.E.U16 R31, [R18.64+0x300] ;  /* 0x00030020121fd981 */ /* 0x0000e8000c1e1500 */
[----:B------:R0:W3:Y:S04]  /*19a0*/  @!P3 LDG.E.U16 R32, [R18.64+0x340] ;  /* 0x000340201220b981 */ /* 0x0000e8000c1e1500 */
[----:B------:R0:W3:Y:S04]  /*19b0*/  @!P2 LDG.E.U16 R33, [R18.64+0x380] ;  /* 0x000380201221a981 */ /* 0x0000e8000c1e1500 */
[----:B------:R0:W3:Y:S02]  /*19c0*/  @!P1 LDG.E.U16 R34, [R18.64+0x3c0] ;  /* 0x0003c02012229981 */ /* 0x0000e4000c1e1500 */
[----:B0-----:R-:W-:-:S02]  /*19d0*/  HADD2.F32 R18, -RZ, R72.H0_H0 ;  /* 0x20000048ff127230 */ /* 0x001fc40000004100 */
[----:B------:R-:W-:Y:S01]  /*19e0*/  HADD2.F32 R19, -RZ, R71.H0_H0 ;  /* 0x20000047ff137230 */ /* 0x000fe20000004100 */
[----:B------:R-:W-:Y:S01]  /*19f0*/  CS2R R36, SRZ ;  /* 0x0000000000247805 */ /* 0x000fe2000001ff00 */
[----:B--2---:R0:W-:Y:S04]  /*1a00*/  STS.U16 [R160], R17 ;  /* 0x00000011a0007388 */ /* 0x0041e80000000400 */
[----:B------:R-:W-:Y:S04]  /*1a10*/  STS.U16 [R159+0x40], R22 ;  /* 0x000040169f007388 */ /* 0x000fe80000000400 */
[----:B----4-:R-:W-:Y:S04]  /*1a20*/  STS.U16 [R158+0x80], R23 ;  /* 0x000080179e007388 */ /* 0x010fe80000000400 */
[----:B-----5:R-:W-:Y:S04]  /*1a30*/  STS.U16 [R157+0xc0], R20 ;  /* 0x0000c0149d007388 */ /* 0x020fe80000000400 */
        /* <DEDUP_REMOVED lines=11> */
[----:B------:R-:W-:Y:S01]  /*1af0*/  STS.U16 [R145+0x3c0], R34 ;  /* 0x0003c02291007388 */ /* 0x000fe20000000400 */
[----:B------:R-:W-:-:S06]  /*1b00*/  NOP ;  /* 0x0000000000007918 */ /* 0x000fcc0000000000 */
[----:B------:R-:W1:Y:S04]  /*1b10*/  LDS.U16 R57, [R74] ;  /* 0x000000004a397984 */ /* 0x000e680000000400 */
[----:B------:R-:W2:Y:S04]  /*1b20*/  LDS.U16 R56, [R74+0x2] ;  /* 0x000002004a387984 */ /* 0x000ea80000000400 */
[----:B------:R-:W3:Y:S04]  /*1b30*/  LDS.U16 R55, [R74+0x4] ;  /* 0x000004004a377984 */ /* 0x000ee80000000400 */
[----:B------:R-:W4:Y:S04]  /*1b40*/  LDS.U16 R54, [R74+0x6] ;  /* 0x000006004a367984 */ /* 0x000f280000000400 */
[----:B------:R-:W5:Y:S04]  /*1b50*/  LDS.U16 R53, [R74+0x8] ;  /* 0x000008004a357984 */ /* 0x000f680000000400 */
[----:B------:R-:W5:Y:S04]  /*1b60*/  LDS.U16 R52, [R74+0xa] ;  /* 0x00000a004a347984 */ /* 0x000f680000000400 */
[----:B------:R-:W5:Y:S04]  /*1b70*/  LDS.U16 R51, [R74+0xc] ;  /* 0x00000c004a337984 */ /* 0x000f680000000400 */
[----:B------:R-:W5:Y:S04]  /*1b80*/  LDS.U16 R50, [R74+0xe] ;  /* 0x00000e004a327984 */ /* 0x000f680000000400 */
[----:B------:R-:W5:Y:S04]  /*1b90*/  LDS.U16 R49, [R74+0x10] ;  /* 0x000010004a317984 */ /* 0x000f680000000400 */
[----:B------:R-:W5:Y:S01]  /*1ba0*/  LDS.U16 R48, [R74+0x12] ;  /* 0x000012004a307984 */ /* 0x000f620000000400 */
[----:B0-----:R-:W-:-:S03]  /*1bb0*/  HADD2.F32 R17, -RZ, R73.H0_H0 ;  /* 0x20000049ff117230 */ /* 0x001fc60000004100 */
[----:B------:R-:W0:Y:S01]  /*1bc0*/  LDS.U16 R47, [R74+0x14] ;  /* 0x000014004a2f7984 */ /* 0x000e220000000400 */
[----:B-1----:R-:W-:-:S03]  /*1bd0*/  HADD2.F32 R57, -RZ, R57.H0_H0 ;  /* 0x20000039ff397230 */ /* 0x002fc60000004100 */
[----:B------:R-:W1:Y:S01]  /*1be0*/  LDS.U16 R46, [R74+0x16] ;  /* 0x000016004a2e7984 */ /* 0x000e620000000400 */
[----:B--2---:R-:W-:Y:S01]  /*1bf0*/  HADD2.F32 R56, -RZ, R56.H0_H0 ;  /* 0x20000038ff387230 */ /* 0x004fe20000004100 */
[----:B------:R-:W-:Y:S02]  /*1c00*/  FFMA.FTZ R17, R57, R17, R162 ;  /* 0x0000001139117223 */ /* 0x000fe400000100a2 */
[----:B------:R-:W2:Y:S01]  /*1c10*/  LDS.U16 R45, [R74+0x18] ;  /* 0x000018004a2d7984 */ /* 0x000ea20000000400 */
[----:B---3--:R-:W-:Y:S01]  /*1c20*/  HADD2.F32 R55, -RZ, R55.H0_H0 ;  /* 0x20000037ff377230 */ /* 0x008fe20000004100 */
[----:B------:R-:W-:Y:S01]  /*1c30*/  FFMA.FTZ R18, R56, R18, R17 ;  /* 0x0000001238127223 */ /* 0x000fe20000010011 */
[----:B------:R-:W-:Y:S01]  /*1c40*/  HADD2.F32 R17, -RZ, R70.H0_H0 ;  /* 0x20000046ff117230 */ /* 0x000fe20000004100 */
[----:B------:R-:W3:Y:S01]  /*1c50*/  LDS.U16 R44, [R74+0x1a] ;  /* 0x00001a004a2c7984 */ /* 0x000ee20000000400 */
[----:B----4-:R-:W-:Y:S01]  /*1c60*/  HADD2.F32 R54, -RZ, R54.H0_H0 ;  /* 0x20000036ff367230 */ /* 0x010fe20000004100 */
[----:B------:R-:W-:Y:S01]  /*1c70*/  FFMA.FTZ R19, R55, R19, R18 ;  /* 0x0000001337137223 */ /* 0x000fe20000010012 */
[----:B------:R-:W-:Y:S01]  /*1c80*/  HADD2.F32 R20, -RZ, R69.H0_H0 ;  /* 0x20000045ff147230 */ /* 0x000fe20000004100 */
[----:B------:R-:W4:Y:S01]  /*1c90*/  LDS.U16 R39, [R74+0x1c] ;  /* 0x00001c004a277984 */ /* 0x000f220000000400 */
[----:B-----5:R-:W-:Y:S01]  /*1ca0*/  HADD2.F32 R53, -RZ, R53.H0_H0 ;  /* 0x20000035ff357230 */ /* 0x020fe20000004100 */
[----:B------:R-:W-:Y:S01]  /*1cb0*/  FFMA.FTZ R18, R54, R17, R19 ;  /* 0x0000001136127223 */ /* 0x000fe20000010013 */
[----:B------:R-:W-:Y:S01]  /*1cc0*/  HADD2.F32 R19, -RZ, R68.H0_H0 ;  /* 0x20000044ff137230 */ /* 0x000fe20000004100 */
[----:B------:R-:W5:Y:S01]  /*1cd0*/  LDS.U16 R38, [R74+0x1e] ;  /* 0x00001e004a267984 */ /* 0x000f620000000400 */
[----:B------:R-:W-:Y:S01]  /*1ce0*/  HADD2.F32 R52, -RZ, R52.H0_H0 ;  /* 0x20000034ff347230 */ /* 0x000fe20000004100 */
[----:B------:R-:W-:Y:S01]  /*1cf0*/  FFMA.FTZ R17, R53, R20, R18 ;  /* 0x0000001435117223 */ /* 0x000fe20000010012 */
[----:B------:R-:W-:-:S02]  /*1d00*/  HADD2.F32 R20, -RZ, R67.H0_H0 ;  /* 0x20000043ff147230 */ /* 0x000fc40000004100 */
[----:B------:R-:W-:Y:S01]  /*1d10*/  HADD2.F32 R51, -RZ, R51.H0_H0 ;  /* 0x20000033ff337230 */ /* 0x000fe20000004100 */
[----:B------:R-:W-:Y:S01]  /*1d20*/  FFMA.FTZ R18, R52, R19, R17 ;  /* 0x0000001334127223 */ /* 0x000fe20000010011 */
[----:B------:R-:W-:Y:S02]  /*1d30*/  HADD2.F32 R19, -RZ, R66.H0_H0 ;  /* 0x20000042ff137230 */ /* 0x000fe40000004100 */
[----:B------:R-:W-:Y:S01]  /*1d40*/  HADD2.F32 R50, -RZ, R50.H0_H0 ;  /* 0x20000032ff327230 */ /* 0x000fe20000004100 */
[----:B------:R-:W-:Y:S01]  /*1d50*/  FFMA.FTZ R17, R51, R20, R18 ;  /* 0x0000001433117223 */ /* 0x000fe20000010012 */
[----:B------:R-:W-:Y:S02]  /*1d60*/  HADD2.F32 R20, -RZ, R65.H0_H0 ;  /* 0x20000041ff147230 */ /* 0x000fe40000004100 */
[----:B------:R-:W-:Y:S01]  /*1d70*/  HADD2.F32 R49, -RZ, R49.H0_H0 ;  /* 0x20000031ff317230 */ /* 0x000fe20000004100 */
[----:B------:R-:W-:Y:S01]  /*1d80*/  FFMA.FTZ R18, R50, R19, R17 ;  /* 0x0000001332127223 */ /* 0x000fe20000010011 */
[----:B------:R-:W-:-:S02]  /*1d90*/  HADD2.F32 R19, -RZ, R64.H0_H0 ;  /* 0x20000040ff137230 */ /* 0x000fc40000004100 */
[----:B------:R-:W-:Y:S01]  /*1da0*/  HADD2.F32 R48, -RZ, R48.H0_H0 ;  /* 0x20000030ff307230 */ /* 0x000fe20000004100 */
[----:B------:R-:W-:Y:S01]  /*1db0*/  FFMA.FTZ R17, R49, R20, R18 ;  /* 0x0000001431117223 */ /* 0x000fe20000010012 */
[----:B------:R-:W-:Y:S02]  /*1dc0*/  HADD2.F32 R20, -RZ, R63.H0_H0 ;  /* 0x2000003fff147230 */ /* 0x000fe40000004100 */
[----:B0-----:R-:W-:Y:S01]  /*1dd0*/  HADD2.F32 R47, -RZ, R47.H0_H0 ;  /* 0x2000002fff2f7230 */ /* 0x001fe20000004100 */
[----:B------:R-:W-:Y:S01]  /*1de0*/  FFMA.FTZ R18, R48, R19, R17 ;  /* 0x0000001330127223 */ /* 0x000fe20000010011 */
[----:B------:R-:W-:Y:S02]  /*1df0*/  HADD2.F32 R19, -RZ, R62.H0_H0 ;  /* 0x2000003eff137230 */ /* 0x000fe40000004100 */
[----:B-1----:R-:W-:Y:S01]  /*1e00*/  HADD2.F32 R46, -RZ, R46.H0_H0 ;  /* 0x2000002eff2e7230 */ /* 0x002fe20000004100 */
[----:B------:R-:W-:Y:S01]  /*1e10*/  FFMA.FTZ R17, R47, R20, R18 ;  /* 0x000000142f117223 */ /* 0x000fe20000010012 */
[----:B------:R-:W-:-:S02]  /*1e20*/  HADD2.F32 R20, -RZ, R61.H0_H0 ;  /* 0x2000003dff147230 */ /* 0x000fc40000004100 */
[----:B--2---:R-:W-:Y:S01]  /*1e30*/  HADD2.F32 R45, -RZ, R45.H0_H0 ;  /* 0x2000002dff2d7230 */ /* 0x004fe20000004100 */
[----:B------:R-:W-:Y:S01]  /*1e40*/  FFMA.FTZ R18, R46, R19, R17 ;  /* 0x000000132e127223 */ /* 0x000fe20000010011 */
[----:B------:R-:W-:Y:S02]  /*1e50*/  HADD2.F32 R19, -RZ, R60.H0_H0 ;  /* 0x2000003cff137230 */ /* 0x000fe40000004100 */
[----:B---3--:R-:W-:Y:S01]  /*1e60*/  HADD2.F32 R44, -RZ, R44.H0_H0 ;  /* 0x2000002cff2c7230 */ /* 0x008fe20000004100 */
[----:B------:R-:W-:-:S04]  /*1e70*/  FFMA.FTZ R17, R45, R20, R18 ;  /* 0x000000142d117223 */ /* 0x000fc80000010012 */
[----:B------:R-:W-:Y:S02]  /*1e80*/  FFMA.FTZ R18, R44, R19, R17 ;  /* 0x000000132c127223 */ /* 0x000fe40000010011 */
[----:B------:R-:W-:-:S05]  /*1e90*/  IMAD.MOV.U32 R19, RZ, RZ, c[0x0][0x16c] ;  /* 0x00005b00ff137624 */ /* 0x000fca00078e00ff */
[----:B------:R-:W-:Y:S01]  /*1ea0*/  ISETP.GE.AND P0, PT, R19, 0x1, PT ;  /* 0x000000011300780c */ /* 0x000fe20003f06270 */
[----:B------:R-:W-:Y:S02]  /*1eb0*/  HADD2.F32 R20, -RZ, R59.H0_H0 ;  /* 0x2000003bff147230 */ /* 0x000fe40000004100 */
[----:B----4-:R-:W-:Y:S02]  /*1ec0*/  HADD2.F32 R39, -RZ, R39.H0_H0 ;  /* 0x20000027ff277230 */ /* 0x010fe40000004100 */
[----:B------:R-:W-:Y:S02]  /*1ed0*/  HADD2.F32 R162, -RZ, R58.H0_H0 ;  /* 0x2000003affa27230 */ /* 0x000fe40000004100 */
[----:B-----5:R-:W-:Y:S01]  /*1ee0*/  HADD2.F32 R38, -RZ, R38.H0_H0 ;  /* 0x20000026ff267230 */ /* 0x020fe20000004100 */
[----:B------:R-:W-:Y:S01]  /*1ef0*/  FFMA.FTZ R17, R39, R20, R18 ;  /* 0x0000001427117223 */ /* 0x000fe20000010012 */
[----:B------:R-:W-:Y:S01]  /*1f00*/  CS2R R34, SRZ ;  /* 0x0000000000227805 */ /* 0x000fe2000001ff00 */
[----:B------:R-:W-:Y:S01]  /*1f10*/  CS2R R32, SRZ ;  /* 0x0000000000207805 */ /* 0x000fe2000001ff00 */
[----:B------:R-:W-:Y:S01]  /*1f20*/  CS2R R30, SRZ ;  /* 0x00000000001e7805 */ /* 0x000fe2000001ff00 */
[----:B------:R-:W-:Y:S01]  /*1f30*/  FFMA.FTZ R162, R38, R162, R17 ;  /* 0x000000a226a27223 */ /* 0x000fe20000010011 */
[----:B------:R-:W-:Y:S01]  /*1f40*/  CS2R R28, SRZ ;  /* 0x00000000001c7805 */ /* 0x000fe2000001ff00 */
[----:B------:R-:W-:Y:S01]  /*1f50*/  CS2R R26, SRZ ;  /* 0x00000000001a7805 */ /* 0x000fe2000001ff00 */
[----:B------:R-:W-:Y:S01]  /*1f60*/  CS2R R24, SRZ ;  /* 0x0000000000187805 */ /* 0x000fe2000001ff00 */
[----:B------:R-:W-:Y:S01]  /*1f70*/  CS2R R22, SRZ ;  /* 0x0000000000167805 */ /* 0x000fe2000001ff00 */
[----:B------:R-:W-:-:S02]  /*1f80*/  FMUL.FTZ R138, R57, UR5 ;  /* 0x00000005398a7c20 */ /* 0x000fc40008410000 */
[----:B------:R-:W-:Y:S02]  /*1f90*/  FMUL.FTZ R137, R56, UR5 ;  /* 0x0000000538897c20 */ /* 0x000fe40008410000 */
[----:B------:R-:W-:Y:S02]  /*1fa0*/  FMUL.FTZ R136, R55, UR5 ;  /* 0x0000000537887c20 */ /* 0x000fe40008410000 */
[----:B------:R-:W-:Y:S02]  /*1fb0*/  FMUL.FTZ R121, R54, UR5 ;  /* 0x0000000536797c20 */ /* 0x000fe40008410000 */
[----:B------:R-:W-:Y:S02]  /*1fc0*/  FMUL.FTZ R120, R53, UR5 ;  /* 0x0000000535787c20 */ /* 0x000fe40008410000 */
[----:B------:R-:W-:Y:S02]  /*1fd0*/  FMUL.FTZ R119, R52, UR5 ;  /* 0x0000000534777c20 */ /* 0x000fe40008410000 */
        /* <DEDUP_REMOVED lines=9> */
[----:B------:R-:W-:Y:S01]  /*2070*/  FMUL.FTZ R17, R38, UR5 ;  /* 0x0000000526117c20 */ /* 0x000fe20008410000 */
[----:B------:R-:W-:Y:S06]  /*2080*/  BAR.SYNC.DEFER_BLOCKING 0x0 ;  /* 0x0000000000007b1d */ /* 0x000fec0000010000 */
[----:B------:R-:W-:Y:S05]  /*2090*/  @!P0 BRA `(.L_x_1) ;  /* 0x00002ab000008947 */ /* 0x000fea0003800000 */
[----:B------:R-:W-:Y:S01]  /*20a0*/  UIADD3 UR30, UR20, -0x1, URZ ;  /* 0xffffffff141e7890 */ /* 0x000fe2000fffe03f */
[----:B------:R-:W-:Y:S01]  /*20b0*/  HADD2.F32 R16, -RZ, R16.H0_H0 ;  /* 0x20000010ff107230 */ /* 0x000fe20000004100 */
[----:B------:R-:W-:Y:S01]  /*20c0*/  ULEA.HI UR7, UR20, UR20, URZ, 0x1 ;  /* 0x0000001414077291 */ /* 0x000fe2000f8f083f */
[----:B------:R-:W-:Y:S01]  /*20d0*/  HADD2.F32 R15, -RZ, R15.H0_H0 ;  /* 0x2000000fff0f7230 */ /* 0x000fe20000004100 */
[----:B------:R-:W-:Y:S01]  /*20e0*/  ULEA.HI UR16, UR30, UR30, URZ, 0x1 ;  /* 0x0000001e1e107291 */ /* 0x000fe2000f8f083f */
[----:B------:R-:W-:Y:S01]  /*20f0*/  HADD2.F32 R14, -RZ, R14.H0_H0 ;  /* 0x2000000eff0e7230 */ /* 0x000fe20000004100 */
[----:B------:R-:W-:Y:S01]  /*2100*/  ULOP3.LUT UR7, UR7, 0xfffffe, URZ, 0xc0, !UPT ;  /* 0x00fffffe07077892 */ /* 0x000fe2000f8ec03f */
[----:B------:R-:W-:Y:S01]  /*2110*/  HADD2.F32 R13, -RZ, R13.H0_H0 ;  /* 0x2000000dff0d7230 */ /* 0x000fe20000004100 */
[----:B------:R-:W-:Y:S01]  /*2120*/  HFMA2.MMA R37, -RZ, RZ, 0, 0 ;  /* 0x00000000ff257435 */ /* 0x000fe200000001ff */
[----:B------:R-:W-:Y:S01]  /*2130*/  HADD2.F32 R12, -RZ, R12.H0_H0 ;  /* 0x2000000cff0c7230 */ /* 0x000fe20000004100 */
[----:B------:R-:W-:Y:S01]  /*2140*/  ULOP3.LUT UR16, UR16, 0xfffffe, URZ, 0xc0, !UPT ;  /* 0x00fffffe10107892 */ /* 0x000fe2000f8ec03f */
[----:B------:R-:W-:Y:S01]  /*2150*/  HADD2.F32 R11, -RZ, R11.H0_H0 ;  /* 0x2000000bff0b7230 */ /* 0x000fe20000004100 */
[----:B------:R-:W-:Y:S01]  /*2160*/  FADD.FTZ R16, R16, UR4 ;  /* 0x0000000410107e21 */ /* 0x000fe20008010000 */
        /* <DEDUP_REMOVED lines=20> */
[----:B------:R-:W-:Y:S01]  /*22b0*/  UIADD3 UR27, UR20, -UR7, URZ ;  /* 0x80000007141b7290 */ /* 0x000fe2000fffe03f */
[----:B------:R-:W-:Y:S01]  /*22c0*/  FADD.FTZ R5, R5, UR4 ;  /* 0x0000000405057e21 */ /* 0x000fe20008010000 */
[----:B------:R-:W-:Y:S01]  /*22d0*/  UIADD3 UR30, UR30, -UR16, URZ ;  /* 0x800000101e1e7290 */ /* 0x000fe2000fffe03f */
[----:B------:R-:W-:Y:S01]  /*22e0*/  FADD.FTZ R4, R4, UR4 ;  /* 0x0000000404047e21 */ /* 0x000fe20008010000 */
[----:B------:R-:W-:Y:S01]  /*22f0*/  UMOV UR7, URZ ;  /* 0x0000003f00077c82 */ /* 0x000fe20008000000 */
[----:B------:R-:W-:-:S02]  /*2300*/  FADD.FTZ R3, R3, UR4 ;  /* 0x0000000403037e21 */ /* 0x000fc40008010000 */
[----:B------:R-:W-:Y:S02]  /*2310*/  FADD.FTZ R2, R2, UR4 ;  /* 0x0000000402027e21 */ /* 0x000fe40008010000 */
[----:B------:R-:W-:Y:S02]  /*2320*/  FADD.FTZ R0, R0, UR4 ;  /* 0x0000000400007e21 */ /* 0x000fe40008010000 */
.L_x_17:
[----:B------:R-:W-:Y:S02]  /*2330*/  ULDC.64 UR28, c[0x0][0x180] ;  /* 0x00006000001c7ab9 */ /* 0x000fe40000000a00 */
[----:B------:R-:W-:Y:S02]  /*2340*/  UIMAD UR16, UR15, UR28, URZ ;  /* 0x0000001c0f1072a4 */ /* 0x000fe4000f8e023f */
[----:B------:R-:W-:Y:S02]  /*2350*/  UIMAD.WIDE.U32 UR18, UR14, UR28, URZ ;  /* 0x0000001c0e1272a5 */ /* 0x000fe4000f8e003f */
[----:B------:R-:W-:Y:S02]  /*2360*/  UIMAD UR28, UR14, UR29, UR16 ;  /* 0x0000001d0e1c72a4 */ /* 0x000fe4000f8e0210 */
[----:B------:R-:W-:-:S02]  /*2370*/  USHF.R.S32.HI UR38, URZ, 0x1f, UR7 ;  /* 0x0000001f3f267899 */ /* 0x000fc40008011407 */
[----:B------:R-:W-:Y:S02]  /*2380*/  ULDC.64 UR16, c[0x0][0x188] ;  /* 0x0000620000107ab9 */ /* 0x000fe40000000a00 */
[----:B------:R-:W-:Y:S02]  /*2390*/  UIADD3 UR19, UR19, UR28, URZ ;  /* 0x0000001c13137290 */ /* 0x000fe4000fffe03f */
[----:B------:R-:W-:Y:S02]  /*23a0*/  UIMAD UR28, UR38, UR16, URZ ;  /* 0x00000010261c72a4 */ /* 0x000fe4000f8e023f */
[----:B------:R-:W-:Y:S02]  /*23b0*/  ULDC.64 UR34, c[0x0][0x220] ;  /* 0x0000880000227ab9 */ /* 0x000fe40000000a00 */
[----:B------:R-:W-:Y:S02]  /*23c0*/  UIMAD UR28, UR7, UR17, UR28 ;  /* 0x00000011071c72a4 */ /* 0x000fe4000f8e021c */
[----:B------:R-:W-:-:S04]  /*23d0*/  UIMAD.WIDE.U32 UR16, UR7, UR16, UR18 ;  /* 0x00000010071072a5 */ /* 0x000fc8000f8e0012 */
[----:B------:R-:W-:Y:S02]  /*23e0*/  UIADD3 UR18, UR17, UR28, URZ ;  /* 0x0000001c11127290 */ /* 0x000fe4000fffe03f */
[----:B------:R-:W-:-:S04]  /*23f0*/  ULEA UR17, UP0, UR16, UR34, 0x2 ;  /* 0x0000002210117291 */ /* 0x000fc8000f80103f */
[----:B------:R-:W-:Y:S02]  /*2400*/  ULEA.HI.X UR16, UR16, UR35, UR18, 0x2, UP0 ;  /* 0x0000002310107291 */ /* 0x000fe400080f1412 */
[----:B------:R-:W-:Y:S01]  /*2410*/  MOV R40, UR17 ;  /* 0x0000001100287c02 */ /* 0x000fe20008000f00 */
[----:B------:R-:W-:-:S03]  /*2420*/  ULDC.64 UR18, c[0x0][0x1b8] ;  /* 0x00006e0000127ab9 */ /* 0x000fc60000000a00 */
[----:B------:R-:W-:Y:S01]  /*2430*/  IMAD.U32 R41, RZ, RZ, UR16 ;  /* 0x00000010ff297e24 */ /* 0x000fe2000f8e00ff */
[----:B------:R-:W-:-:S04]  /*2440*/  ULDC.64 UR16, c[0x0][0x198] ;  /* 0x0000660000107ab9 */ /* 0x000fc80000000a00 */
[----:B------:R0:W2:Y:S01]  /*2450*/  LDG.E R40, [R40.64] ;  /* 0x0000002028287981 */ /* 0x0000a2000c1e1900 */
[----:B------:R-:W-:Y:S01]  /*2460*/  UIMAD.WIDE.U32 UR34, UR14, UR16, URZ ;  /* 0x000000100e2272a5 */ /* 0x000fe2000f8e003f */
[C---:B------:R-:W-:Y:S01]  /*2470*/  ISETP.NE.AND P1, PT, R140.reuse, RZ, PT ;  /* 0x000000ff8c00720c */ /* 0x040fe20003f25270 */
[----:B------:R-:W-:Y:S01]  /*2480*/  UIMAD UR28, UR15, UR18, URZ ;  /* 0x000000120f1c72a4 */ /* 0x000fe2000f8e023f */
[C---:B------:R-:W-:Y:S01]  /*2490*/  LOP3.LUT P0, RZ, R140.reuse, 0x1f, RZ, 0xc0, !PT ;  /* 0x0000001f8cff7812 */ /* 0x040fe2000780c0ff */
[----:B------:R-:W-:Y:S01]  /*24a0*/  UIMAD UR16, UR15, UR16, URZ ;  /* 0x000000100f1072a4 */ /* 0x000fe2000f8e023f */
[----:B------:R-:W-:Y:S01]  /*24b0*/  MOV R42, UR20 ;  /* 0x00000014002a7c02 */ /* 0x000fe20008000f00 */
[----:B------:R-:W-:Y:S01]  /*24c0*/  UIMAD UR43, UR14, UR19, UR28 ;  /* 0x000000130e2b72a4 */ /* 0x000fe2000f8e021c */
[----:B------:R-:W-:Y:S01]  /*24d0*/  IADD3 R76, R140, 0x200, RZ ;  /* 0x000002008c4c7810 */ /* 0x000fe20007ffe0ff */
[----:B------:R-:W-:Y:S01]  /*24e0*/  UIMAD UR40, UR14, UR17, UR16 ;  /* 0x000000110e2872a4 */ /* 0x000fe2000f8e0210 */
[----:B0-----:R-:W-:Y:S01]  /*24f0*/  MOV R41, 0x100 ;  /* 0x0000010000297802 */ /* 0x001fe20000000f00 */
[----:B------:R-:W-:Y:S01]  /*2500*/  UIMAD.WIDE.U32 UR16, UR14, UR18, URZ ;  /* 0x000000120e1072a5 */ /* 0x000fe2000f8e003f */
[----:B------:R-:W-:Y:S01]  /*2510*/  ISETP.LT.OR P0, PT, R42, 0x2, P0 ;  /* 0x000000022a00780c */ /* 0x000fe20000701670 */
[----:B------:R-:W-:Y:S01]  /*2520*/  ULDC.64 UR28, c[0x0][0x1a0] ;  /* 0x00006800001c7ab9 */ /* 0x000fe20000000a00 */
[----:B------:R-:W-:Y:S01]  /*2530*/  MOV R77, UR20 ;  /* 0x00000014004d7c02 */ /* 0x000fe20008000f00 */
[----:B------:R-:W-:Y:S01]  /*2540*/  ULDC.64 UR18, c[0x0][0x1c0] ;  /* 0x0000700000127ab9 */ /* 0x000fe20000000a00 */
[----:B------:R-:W-:Y:S01]  /*2550*/  MOV R78, c[0x0][0x16c] ;  /* 0x00005b00004e7a02 */ /* 0x000fe20000000f00 */
[----:B------:R-:W-:-:S02]  /*2560*/  UIMAD UR41, UR38, UR28, URZ ;  /* 0x0000001c262972a4 */ /* 0x000fc4000f8e023f */
[----:B------:R-:W-:Y:S02]  /*2570*/  UIADD3 UR35, UR35, UR40, URZ ;  /* 0x0000002823237290 */ /* 0x000fe4000fffe03f */
[----:B------:R-:W-:Y:S02]  /*2580*/  UIMAD UR38, UR38, UR18, URZ ;  /* 0x00000012262672a4 */ /* 0x000fe4000f8e023f */
[----:B------:R-:W-:Y:S02]  /*2590*/  UIADD3 UR17, UR17, UR43, URZ ;  /* 0x0000002b11117290 */ /* 0x000fe4000fffe03f */
[----:B------:R-:W-:Y:S01]  /*25a0*/  UIMAD UR41, UR7, UR29, UR41 ;  /* 0x0000001d072972a4 */ /* 0x000fe2000f8e0229 */
[----:B------:R-:W-:Y:S01]  /*25b0*/  @!P0 IADD3 R77, R77, -0x2, RZ ;  /* 0xfffffffe4d4d8810 */ /* 0x000fe20007ffe0ff */
[----:B------:R-:W-:Y:S02]  /*25c0*/  UIMAD UR38, UR7, UR19, UR38 ;  /* 0x00000013072672a4 */ /* 0x000fe4000f8e0226 */
[----:B------:R-:W-:-:S02]  /*25d0*/  UIMAD.WIDE.U32 UR28, UR7, UR28, UR34 ;  /* 0x0000001c071c72a5 */ /* 0x000fc4000f8e0022 */
[----:B------:R-:W-:Y:S02]  /*25e0*/  UIMAD.WIDE.U32 UR18, UR7, UR18, UR16 ;  /* 0x00000012071272a5 */ /* 0x000fe4000f8e0010 */
[----:B------:R-:W-:Y:S02]  /*25f0*/  ULDC.64 UR34, c[0x0][0x228] ;  /* 0x00008a0000227ab9 */ /* 0x000fe40000000a00 */
[----:B------:R-:W-:Y:S02]  /*2600*/  ULDC.64 UR16, c[0x0][0x230] ;  /* 0x00008c0000107ab9 */ /* 0x000fe40000000a00 */
[----:B------:R-:W-:Y:S02]  /*2610*/  UIADD3 UR29, UR29, UR41, URZ ;  /* 0x000000291d1d7290 */ /* 0x000fe4000fffe03f */
[----:B------:R-:W-:Y:S02]  /*2620*/  ULEA UR34, UP0, UR28, UR34, 0x2 ;  /* 0x000000221c227291 */ /* 0x000fe4000f80103f */
[----:B------:R-:W-:-:S02]  /*2630*/  UIADD3 UR19, UR19, UR38, URZ ;  /* 0x0000002613137290 */ /* 0x000fc4000fffe03f */
[----:B------:R-:W-:Y:S02]  /*2640*/  ULEA UR16, UP1, UR18, UR16, 0x2 ;  /* 0x0000001012107291 */ /* 0x000fe4000f82103f */
[----:B------:R-:W-:Y:S02]  /*2650*/  ULEA.HI.X UR35, UR28, UR35, UR29, 0x2, UP0 ;  /* 0x000000231c237291 */ /* 0x000fe400080f141d */
[----:B------:R-:W-:Y:S02]  /*2660*/  ULEA.HI.X UR17, UR18, UR17, UR19, 0x2, UP1 ;  /* 0x0000001112117291 */ /* 0x000fe400088f1413 */
[----:B------:R-:W-:-:S04]  /*2670*/  MOV R42, UR16 ;  /* 0x00000010002a7c02 */ /* 0x000fc80008000f00 */
[----:B------:R-:W-:-:S05]  /*2680*/  IMAD.U32 R43, RZ, RZ, UR17 ;  /* 0x00000011ff2b7e24 */ /* 0x000fca000f8e00ff */
[----:B------:R0:W3:Y:S01]  /*2690*/  LDG.E R81, [R42.64] ;  /* 0x000000202a517981 */ /* 0x0000e2000c1e1900 */
[----:B------:R-:W-:Y:S01]  /*26a0*/  MOV R82, 0x8 ;  /* 0x0000000800527802 */ /* 0x000fe20000000f00 */
[----:B------:R-:W-:Y:S01]  /*26b0*/  @!P0 IMAD R77, R77, R78, UR7 ;  /* 0x000000074d4d8e24 */ /* 0x000fe2000f8e024e */
[----:B------:R-:W-:Y:S02]  /*26c0*/  HADD2.F32 R139, -RZ, R73.H0_H0 ;  /* 0x20000049ff8b7230 */ /* 0x000fe40000004100 */
[----:B------:R-:W-:Y:S01]  /*26d0*/  HADD2.F32 R86, -RZ, R72.H0_H0 ;  /* 0x20000048ff567230 */ /* 0x000fe20000004100 */
[----:B------:R-:W-:Y:S01]  /*26e0*/  IMAD.MOV.U32 R79, RZ, RZ, RZ ;  /* 0x000000ffff4f7224 */ /* 0x000fe200078e00ff */
[----:B------:R-:W-:Y:S01]  /*26f0*/  MOV R78, 0x3f800000 ;  /* 0x3f800000004e7802 */ /* 0x000fe20000000f00 */
[----:B------:R-:W-:Y:S01]  /*2700*/  HADD2.F32 R87, -RZ, R71.H0_H0 ;  /* 0x20000047ff577230 */ /* 0x000fe20000004100 */
[----:B------:R-:W-:Y:S02]  /*2710*/  FMUL.FTZ R139, R16, R139 ;  /* 0x0000008b108b7220 */ /* 0x000fe40000410000 */
[----:B------:R-:W-:Y:S01]  /*2720*/  FMUL.FTZ R86, R15, R86 ;  /* 0x000000560f567220 */ /* 0x000fe20000410000 */
[----:B------:R-:W-:Y:S01]  /*2730*/  HADD2.F32 R122, -RZ, R70.H0_H0 ;  /* 0x20000046ff7a7230 */ /* 0x000fe20000004100 */
[----:B------:R-:W-:Y:S01]  /*2740*/  FMUL.FTZ R87, R14, R87 ;  /* 0x000000570e577220 */ /* 0x000fe20000410000 */
[----:B--2---:R1:W2:Y:S02]  /*2750*/  R2UR UR42, R40 ;  /* 0x00000000282a73c2 */ /* 0x0042a400000e0000 */
[----:B-1----:R-:W-:-:S05]  /*2760*/  MOV R40, UR30 ;  /* 0x0000001e00287c02 */ /* 0x002fca0008000f00 */
[----:B------:R-:W-:Y:S01]  /*2770*/  @!P1 IMAD R76, R40, R41, UR7 ;  /* 0x00000007284c9e24 */ /* 0x000fe2000f8e0229 */
[----:B------:R-:W-:Y:S01]  /*2780*/  MOV R41, UR35 ;  /* 0x0000002300297c02 */ /* 0x000fe20008000f00 */
[----:B------:R-:W-:-:S05]  /*2790*/  IMAD.U32 R40, RZ, RZ, UR34 ;  /* 0x00000022ff287e24 */ /* 0x000fca000f8e00ff */
[----:B------:R1:W3:Y:S01]  /*27a0*/  LDG.E R80, [R40.64] ;  /* 0x0000002028507981 */ /* 0x0002e2000c1e1900 */
[----:B--2---:R-:W-:-:S04]  /*27b0*/  IMAD.U32 R83, RZ, RZ, UR42 ;  /* 0x0000002aff537e24 */ /* 0x004fc8000f8e00ff */
[----:B------:R-:W-:-:S04]  /*27c0*/  FMUL.FTZ R83, R83, 1.4426950216293334961 ;  /* 0x3fb8aa3b53537820 */ /* 0x000fc80000410000 */
[----:B------:R-:W-:-:S06]  /*27d0*/  FMUL.FTZ R135, R16, R83 ;  /* 0x0000005310877220 */ /* 0x000fcc0000410000 */
[----:B------:R-:W2:Y:S01]  /*27e0*/  MUFU.EX2 R135, R135 ;  /* 0x0000008700877308 */ /* 0x000ea20000000800 */
[----:B------:R-:W-:Y:S01]  /*27f0*/  SHF.L.U32 R76, R76, 0x2, RZ ;  /* 0x000000024c4c7819 */ /* 0x000fe200000006ff */
[-C--:B------:R-:W-:Y:S02]  /*2800*/  FMUL.FTZ R97, R15, R83.reuse ;  /* 0x000000530f617220 */ /* 0x080fe40000410000 */
[-C--:B------:R-:W-:Y:S02]  /*2810*/  FMUL.FTZ R96, R14, R83.reuse ;  /* 0x000000530e607220 */ /* 0x080fe40000410000 */
[----:B--2---:R2:W-:Y:S02]  /*2820*/  STS [R76+0x1ae0], R135 ;  /* 0x001ae0874c007388 */ /* 0x0045e40000000800 */
[----:B------:R-:W4:Y:S01]  /*2830*/  MUFU.EX2 R97, R97 ;  /* 0x0000006100617308 */ /* 0x000f220000000800 */
[-C--:B------:R-:W-:Y:S02]  /*2840*/  FMUL.FTZ R95, R13, R83.reuse ;  /* 0x000000530d5f7220 */ /* 0x080fe40000410000 */
[----:B------:R-:W-:-:S05]  /*2850*/  FMUL.FTZ R94, R12, R83 ;  /* 0x000000530c5e7220 */ /* 0x000fca0000410000 */
[----:B------:R-:W0:Y:S01]  /*2860*/  MUFU.EX2 R96, R96 ;  /* 0x0000006000607308 */ /* 0x000e220000000800 */
[----:B-1----:R-:W-:Y:S01]  /*2870*/  @!P0 IMAD.WIDE R40, R77, R82, UR10 ;  /* 0x0000000a4d288e25 */ /* 0x002fe2000f8e0252 */
[----:B------:R-:W-:Y:S03]  /*2880*/  BAR.SYNC.DEFER_BLOCKING 0x0 ;  /* 0x0000000000007b1d */ /* 0x000fe60000010000 */
[----:B------:R-:W-:-:S03]  /*2890*/  FMUL.FTZ R93, R11, R83 ;  /* 0x000000530b5d7220 */ /* 0x000fc60000410000 */
[----:B------:R-:W1:Y:S01]  /*28a0*/  MUFU.EX2 R95, R95 ;  /* 0x0000005f005f7308 */ /* 0x000e620000000800 */
[----:B------:R-:W-:-:S07]  /*28b0*/  FMUL.FTZ R92, R10, R83 ;  /* 0x000000530a5c7220 */ /* 0x000fce0000410000 */
[----:B------:R-:W0:Y:S01]  /*28c0*/  MUFU.EX2 R94, R94 ;  /* 0x0000005e005e7308 */ /* 0x000e220000000800 */
[----:B------:R-:W-:Y:S01]  /*28d0*/  FMUL.FTZ R91, R9, R83 ;  /* 0x00000053095b7220 */ /* 0x000fe20000410000 */
[----:B------:R-:W-:Y:S01]  /*28e0*/  HADD2.F32 R123, -RZ, R69.H0_H0 ;  /* 0x20000045ff7b7230 */ /* 0x000fe20000004100 */
[----:B------:R-:W-:-:S05]  /*28f0*/  FMUL.FTZ R122, R13, R122 ;  /* 0x0000007a0d7a7220 */ /* 0x000fca0000410000 */
[----:B------:R-:W0:Y:S01]  /*2900*/  MUFU.EX2 R93, R93 ;  /* 0x0000005d005d7308 */ /* 0x000e220000000800 */
[----:B------:R4:W5:Y:S01]  /*2910*/  @!P0 LDG.E.64 R78, [R40.64] ;  /* 0x00000020284e8981 */ /* 0x000962000c1e1b00 */
[----:B------:R-:W-:Y:S01]  /*2920*/  FMUL.FTZ R90, R8, R83 ;  /* 0x00000053085a7220 */ /* 0x000fe20000410000 */
[----:B------:R-:W-:-:S05]  /*2930*/  HADD2.F32 R124, -RZ, R68.H0_H0 ;  /* 0x20000044ff7c7230 */ /* 0x000fca0000004100 */
[----:B------:R-:W2:Y:S01]  /*2940*/  MUFU.EX2 R92, R92 ;  /* 0x0000005c005c7308 */ /* 0x000ea20000000800 */
[-C--:B----4-:R-:W-:Y:S02]  /*2950*/  FMUL.FTZ R41, R135, R97.reuse ;  /* 0x0000006187297220 */ /* 0x090fe40000410000 */
[----:B------:R-:W-:Y:S02]  /*2960*/  FFMA.FTZ R40, R139, R97, R86 ;  /* 0x000000618b287223 */ /* 0x000fe40000010056 */
[C---:B0-----:R-:W-:Y:S02]  /*2970*/  FMUL.FTZ R42, R96.reuse, R41 ;  /* 0x00000029602a7220 */ /* 0x041fe40000410000 */
[----:B------:R-:W-:Y:S01]  /*2980*/  FFMA.FTZ R40, R96, R40, R87 ;  /* 0x0000002860287223 */ /* 0x000fe20000010057 */
[----:B------:R-:W0:Y:S01]  /*2990*/  MUFU.EX2 R91, R91 ;  /* 0x0000005b005b7308 */ /* 0x000e220000000800 */
[----:B------:R-:W-:Y:S02]  /*29a0*/  FMUL.FTZ R123, R12, R123 ;  /* 0x0000007b0c7b7220 */ /* 0x000fe40000410000 */
[----:B-1----:R-:W-:-:S02]  /*29b0*/  FMUL.FTZ R41, R95, R42 ;  /* 0x0000002a5f297220 */ /* 0x002fc40000410000 */
[----:B------:R-:W-:Y:S01]  /*29c0*/  FFMA.FTZ R40, R95, R40, R122 ;  /* 0x000000285f287223 */ /* 0x000fe2000001007a */
[----:B------:R-:W-:Y:S01]  /*29d0*/  HADD2.F32 R125, -RZ, R67.H0_H0 ;  /* 0x20000043ff7d7230 */ /* 0x000fe20000004100 */
[----:B------:R-:W-:Y:S01]  /*29e0*/  FMUL.FTZ R89, R7, R83 ;  /* 0x0000005307597220 */ /* 0x000fe20000410000 */
[----:B------:R-:W1:Y:S01]  /*29f0*/  MUFU.EX2 R90, R90 ;  /* 0x0000005a005a7308 */ /* 0x000e620000000800 */
[----:B------:R-:W-:Y:S02]  /*2a00*/  FMUL.FTZ R124, R11, R124 ;  /* 0x0000007c0b7c7220 */ /* 0x000fe40000410000 */
[C---:B------:R-:W-:Y:S02]  /*2a10*/  FMUL.FTZ R42, R94.reuse, R41 ;  /* 0x000000295e2a7220 */ /* 0x040fe40000410000 */
[----:B------:R-:W-:Y:S01]  /*2a20*/  FFMA.FTZ R40, R94, R40, R123 ;  /* 0x000000285e287223 */ /* 0x000fe2000001007b */
[----:B------:R-:W-:Y:S01]  /*2a30*/  HADD2.F32 R126, -RZ, R66.H0_H0 ;  /* 0x20000042ff7e7230 */ /* 0x000fe20000004100 */
[----:B------:R-:W-:Y:S01]  /*2a40*/  FMUL.FTZ R88, R6, R83 ;  /* 0x0000005306587220 */ /* 0x000fe20000410000 */
[----:B------:R-:W4:Y:S01]  /*2a50*/  MUFU.EX2 R89, R89 ;  /* 0x0000005900597308 */ /* 0x000f220000000800 */
[----:B------:R-:W-:-:S02]  /*2a60*/  FMUL.FTZ R125, R10, R125 ;  /* 0x0000007d0a7d7220 */ /* 0x000fc40000410000 */
[C---:B------:R-:W-:Y:S02]  /*2a70*/  FMUL.FTZ R41, R93.reuse, R42 ;  /* 0x0000002a5d297220 */ /* 0x040fe40000410000 */
[----:B------:R-:W-:Y:S01]  /*2a80*/  FFMA.FTZ R40, R93, R40, R124 ;  /* 0x000000285d287223 */ /* 0x000fe2000001007c */
[----:B------:R-:W-:Y:S01]  /*2a90*/  HADD2.F32 R127, -RZ, R65.H0_H0 ;  /* 0x20000041ff7f7230 */ /* 0x000fe20000004100 */
[----:B------:R-:W-:Y:S01]  /*2aa0*/  FMUL.FTZ R77, R5, R83 ;  /* 0x00000053054d7220 */ /* 0x000fe20000410000 */
[----:B------:R-:W1:Y:S01]  /*2ab0*/  MUFU.EX2 R88, R88 ;  /* 0x0000005800587308 */ /* 0x000e620000000800 */
[----:B------:R-:W-:Y:S02]  /*2ac0*/  FMUL.FTZ R126, R9, R126 ;  /* 0x0000007e097e7220 */ /* 0x000fe40000410000 */
[C---:B--2---:R-:W-:Y:S02]  /*2ad0*/  FMUL.FTZ R42, R92.reuse, R41 ;  /* 0x000000295c2a7220 */ /* 0x044fe40000410000 */
[----:B------:R-:W-:Y:S01]  /*2ae0*/  FFMA.FTZ R40, R92, R40, R125 ;  /* 0x000000285c287223 */ /* 0x000fe2000001007d */
[----:B------:R-:W-:Y:S01]  /*2af0*/  HADD2.F32 R128, -RZ, R64.H0_H0 ;  /* 0x20000040ff807230 */ /* 0x000fe20000004100 */
[----:B------:R-:W-:Y:S01]  /*2b00*/  FMUL.FTZ R76, R4, R83 ;  /* 0x00000053044c7220 */ /* 0x000fe20000410000 */
[----:B------:R-:W2:Y:S01]  /*2b10*/  MUFU.EX2 R77, R77 ;  /* 0x0000004d004d7308 */ /* 0x000ea20000000800 */
[----:B------:R-:W-:-:S02]  /*2b20*/  FMUL.FTZ R127, R8, R127 ;  /* 0x0000007f087f7220 */ /* 0x000fc40000410000 */
[C---:B0-----:R-:W-:Y:S02]  /*2b30*/  FMUL.FTZ R41, R91.reuse, R42 ;  /* 0x0000002a5b297220 */ /* 0x041fe40000410000 */
[----:B------:R-:W-:Y:S01]  /*2b40*/  FFMA.FTZ R40, R91, R40, R126 ;  /* 0x000000285b287223 */ /* 0x000fe2000001007e */
[----:B------:R-:W-:Y:S01]  /*2b50*/  HADD2.F32 R129, -RZ, R63.H0_H0 ;  /* 0x2000003fff817230 */ /* 0x000fe20000004100 */
[----:B------:R-:W-:Y:S01]  /*2b60*/  FMUL.FTZ R43, R3, R83 ;  /* 0x00000053032b7220 */ /* 0x000fe20000410000 */
[----:B------:R-:W0:Y:S01]  /*2b70*/  MUFU.EX2 R76, R76 ;  /* 0x0000004c004c7308 */ /* 0x000e220000000800 */
[----:B------:R-:W-:Y:S02]  /*2b80*/  FMUL.FTZ R128, R7, R128 ;  /* 0x0000008007807220 */ /* 0x000fe40000410000 */
[C---:B-1----:R-:W-:Y:S02]  /*2b90*/  FMUL.FTZ R82, R90.reuse, R41 ;  /* 0x000000295a527220 */ /* 0x042fe40000410000 */
[----:B------:R-:W-:Y:S01]  /*2ba0*/  FFMA.FTZ R40, R90, R40, R127 ;  /* 0x000000285a287223 */ /* 0x000fe2000001007f */
[----:B------:R-:W-:Y:S01]  /*2bb0*/  HADD2.F32 R130, -RZ, R62.H0_H0 ;  /* 0x2000003eff827230 */ /* 0x000fe20000004100 */
[----:B------:R-:W-:Y:S01]  /*2bc0*/  FMUL.FTZ R129, R6, R129 ;  /* 0x0000008106817220 */ /* 0x000fe20000410000 */
[----:B------:R-:W1:Y:S01]  /*2bd0*/  MUFU.EX2 R43, R43 ;  /* 0x0000002b002b7308 */ /* 0x000e620000000800 */
[----:B----4-:R-:W-:-:S02]  /*2be0*/  FMUL.FTZ R85, R89, R82 ;  /* 0x0000005259557220 */ /* 0x010fc40000410000 */
[----:B------:R-:W-:Y:S01]  /*2bf0*/  FFMA.FTZ R40, R89, R40, R128 ;  /* 0x0000002859287223 */ /* 0x000fe20000010080 */
[----:B------:R-:W-:Y:S01]  /*2c00*/  HADD2.F32 R131, -RZ, R61.H0_H0 ;  /* 0x2000003dff837230 */ /* 0x000fe20000004100 */
[----:B------:R-:W-:Y:S01]  /*2c10*/  FMUL.FTZ R130, R5, R130 ;  /* 0x0000008205827220 */ /* 0x000fe20000410000 */
[----:B------:R-:W-:Y:S01]  /*2c20*/  ISETP.NE.AND P0, PT, R140, 0x7f, PT ;  /* 0x0000007f8c00780c */ /* 0x000fe20003f05270 */
[C---:B------:R-:W-:Y:S02]  /*2c30*/  FMUL.FTZ R82, R88.reuse, R85 ;  /* 0x0000005558527220 */ /* 0x040fe40000410000 */
[----:B------:R-:W-:Y:S01]  /*2c40*/  FFMA.FTZ R40, R88, R40, R129 ;  /* 0x0000002858287223 */ /* 0x000fe20000010081 */
[----:B------:R-:W-:Y:S01]  /*2c50*/  HADD2.F32 R132, -RZ, R60.H0_H0 ;  /* 0x2000003cff847230 */ /* 0x000fe20000004100 */
[-C--:B------:R-:W-:Y:S02]  /*2c60*/  FMUL.FTZ R42, R2, R83.reuse ;  /* 0x00000053022a7220 */ /* 0x080fe40000410000 */
[----:B------:R-:W-:-:S02]  /*2c70*/  FMUL.FTZ R41, R0, R83 ;  /* 0x0000005300297220 */ /* 0x000fc40000410000 */
[----:B------:R-:W-:Y:S02]  /*2c80*/  FMUL.FTZ R131, R4, R131 ;  /* 0x0000008304837220 */ /* 0x000fe40000410000 */
[C---:B--2---:R-:W-:Y:S02]  /*2c90*/  FMUL.FTZ R83, R77.reuse, R82 ;  /* 0x000000524d537220 */ /* 0x044fe40000410000 */
[----:B------:R-:W-:Y:S02]  /*2ca0*/  FFMA.FTZ R40, R77, R40, R130 ;  /* 0x000000284d287223 */ /* 0x000fe40000010082 */
[C---:B0-----:R-:W-:Y:S02]  /*2cb0*/  FMUL.FTZ R82, R76.reuse, R83 ;  /* 0x000000534c527220 */ /* 0x041fe40000410000 */
[----:B------:R-:W-:Y:S02]  /*2cc0*/  FFMA.FTZ R40, R76, R40, R131 ;  /* 0x000000284c287223 */ /* 0x000fe40000010083 */
[----:B------:R-:W-:-:S02]  /*2cd0*/  FMUL.FTZ R132, R3, R132 ;  /* 0x0000008403847220 */ /* 0x000fc40000410000 */
[C---:B-1----:R-:W-:Y:S02]  /*2ce0*/  FMUL.FTZ R83, R43.reuse, R82 ;  /* 0x000000522b537220 */ /* 0x042fe40000410000 */
[----:B------:R-:W-:Y:S02]  /*2cf0*/  FFMA.FTZ R82, R43, R40, R132 ;  /* 0x000000282b527223 */ /* 0x000fe40000010084 */
[----:B------:R0:W1:Y:S01]  /*2d00*/  @P0 LDS R40, [R140.X4+0x22e4] ;  /* 0x0022e4008c280984 */ /* 0x0000620000004800 */
[----:B------:R-:W2:Y:S01]  /*2d10*/  MUFU.EX2 R42, R42 ;  /* 0x0000002a002a7308 */ /* 0x000ea20000000800 */
[----:B------:R-:W-:-:S07]  /*2d20*/  HADD2.F32 R133, -RZ, R59.H0_H0 ;  /* 0x2000003bff857230 */ /* 0x000fce0000004100 */
[----:B------:R-:W4:Y:S01]  /*2d30*/  MUFU.EX2 R41, R41 ;  /* 0x0000002900297308 */ /* 0x000f220000000800 */
[----:B------:R-:W-:Y:S01]  /*2d40*/  HADD2.F32 R85, -RZ, R58.H0_H0 ;  /* 0x2000003aff557230 */ /* 0x000fe20000004100 */
[----:B------:R-:W-:Y:S01]  /*2d50*/  FMUL.FTZ R133, R2, R133 ;  /* 0x0000008502857220 */ /* 0x000fe20000410000 */
[----:B------:R-:W-:Y:S03]  /*2d60*/  BSSY B0, `(.L_x_2) ;  /* 0x0000010000007945 */ /* 0x000fe60003800000 */
[----:B------:R-:W-:Y:S02]  /*2d70*/  FMUL.FTZ R134, R0, R85 ;  /* 0x0000005500867220 */ /* 0x000fe40000410000 */
[C---:B--2---:R-:W-:Y:S02]  /*2d80*/  FMUL.FTZ R84, R42.reuse, R83 ;  /* 0x000000532a547220 */ /* 0x044fe40000410000 */
[----:B------:R-:W-:Y:S01]  /*2d90*/  FFMA.FTZ R82, R42, R82, R133 ;  /* 0x000000522a527223 */ /* 0x000fe20000010085 */
[----:B------:R-:W-:Y:S01]  /*2da0*/  LEA.HI R141, R140, R140, RZ, 0x1e ;  /* 0x0000008c8c8d7211 */ /* 0x000fe200078ff0ff */
[----:B---3--:R-:W-:-:S02]  /*2db0*/  FMUL.FTZ R113, R80, R81 ;  /* 0x0000005150717220 */ /* 0x008fc40000410000 */
[C---:B----4-:R-:W-:Y:S02]  /*2dc0*/  FMUL.FTZ R80, R41.reuse, R84 ;  /* 0x0000005429507220 */ /* 0x050fe40000410000 */
[----:B------:R-:W-:Y:S01]  /*2dd0*/  FFMA.FTZ R81, R41, R82, R134 ;  /* 0x0000005229517223 */ /* 0x000fe20000010086 */
[----:B------:R-:W-:Y:S05]  /*2de0*/  @P0 BRA `(.L_x_3) ;  /* 0x0000007000000947 */ /* 0x000fea0003800000 */
[----:B01----:R-:W-:Y:S01]  /*2df0*/  ULDC UR16, c[0x0][0x174] ;  /* 0x00005d0000107ab9 */ /* 0x003fe20000000800 */
[----:B------:R-:W-:Y:S01]  /*2e00*/  IMAD.MOV.U32 R40, RZ, RZ, 0x3f800000 ;  /* 0x3f800000ff287424 */ /* 0x000fe200078e00ff */
[----:B------:R-:W-:-:S06]  /*2e10*/  UISETP.NE.AND UP0, UPT, UR20, UR16, UPT ;  /* 0x000000101400728c */ /* 0x000fcc000bf05270 */
[----:B------:R-:W-:-:S05]  /*2e20*/  PLOP3.LUT P0, PT, PT, PT, UP0, 0x80, 0x0 ;  /* 0x000000000000781c */ /* 0x000fca0003f0f008 */
[----:B------:R-:W-:-:S06]  /*2e30*/  @UP0 ULEA UR16, UR27, UR7, 0x8 ;  /* 0x000000071b100291 */ /* 0x000fcc000f8e403f */
[----:B------:R-:W-:-:S05]  /*2e40*/  MOV R82, UR16 ;  /* 0x0000001000527c02 */ /* 0x000fca0008000f00 */
[----:B------:R0:W1:Y:S02]  /*2e50*/  @P0 LDS R40, [R82.X4+0x1ae0] ;  /* 0x001ae00052280984 */ /* 0x0000640000004800 */
.L_x_3:
[----:B01----:R-:W-:Y:S05]  /*2e60*/  BSYNC B0 ;  /* 0x0000000000007941 */ /* 0x003fea0003800000 */
.L_x_2:
[----:B------:R-:W-:Y:S01]  /*2e70*/  ISETP.GT.U32.AND P0, PT, R140, 0x1f, PT ;  /* 0x0000001f8c00780c */ /* 0x000fe20003f04070 */
[----:B------:R0:W-:Y:S01]  /*2e80*/  STS.64 [R141.X8+0x10d0], R80 ;  /* 0x0010d0508d007388 */ /* 0x0001e20000008a00 */
[----:B------:R-:W-:Y:S01]  /*2e90*/  BSSY B0, `(.L_x_4) ;  /* 0x000005d000007945 */ /* 0x000fe20003800000 */
[-C--:B------:R-:W-:Y:S02]  /*2ea0*/  FMUL.FTZ R98, R57, R113.reuse ;  /* 0x0000007139627220 */ /* 0x080fe40000410000 */
[-C--:B------:R-:W-:Y:S02]  /*2eb0*/  FMUL.FTZ R99, R56, R113.reuse ;  /* 0x0000007138637220 */ /* 0x080fe40000410000 */
[-C--:B------:R-:W-:Y:S02]  /*2ec0*/  FMUL.FTZ R100, R55, R113.reuse ;  /* 0x0000007137647220 */ /* 0x080fe40000410000 */
[-C--:B------:R-:W-:Y:S02]  /*2ed0*/  FMUL.FTZ R101, R54, R113.reuse ;  /* 0x0000007136657220 */ /* 0x080fe40000410000 */
[----:B------:R-:W-:-:S02]  /*2ee0*/  FMUL.FTZ R102, R53, R113 ;  /* 0x0000007135667220 */ /* 0x000fc40000410000 */
[-C--:B------:R-:W-:Y:S02]  /*2ef0*/  FMUL.FTZ R103, R52, R113.reuse ;  /* 0x0000007134677220 */ /* 0x080fe40000410000 */
        /* <DEDUP_REMOVED lines=9> */
[----:B------:R-:W-:Y:S01]  /*2f90*/  FMUL.FTZ R113, R38, R113 ;  /* 0x0000007126717220 */ /* 0x000fe20000410000 */
[----:B------:R-:W-:Y:S06]  /*2fa0*/  BAR.SYNC.DEFER_BLOCKING 0x0 ;  /* 0x0000000000007b1d */ /* 0x000fec0000010000 */
[----:B------:R-:W-:Y:S05]  /*2fb0*/  @P0 BRA `(.L_x_5) ;  /* 0x000004a000000947 */ /* 0x000fea0003800000 */
[----:B0-----:R-:W-:-:S05]  /*2fc0*/  IMAD R143, R140, 0x28, RZ ;  /* 0x000000288c8f7824 */ /* 0x001fca00078e02ff */
[----:B------:R-:W-:Y:S04]  /*2fd0*/  LDS.64 R80, [R143+0x10d0] ;  /* 0x0010d0008f507984 */ /* 0x000fe80000000a00 */
[----:B------:R-:W0:Y:S02]  /*2fe0*/  LDS.64 R82, [R143+0x10d8] ;  /* 0x0010d8008f527984 */ /* 0x000e240000000a00 */
[-C--:B0-----:R-:W-:Y:S02]  /*2ff0*/  FFMA.FTZ R84, R81, R82.reuse, R83 ;  /* 0x0000005251547223 */ /* 0x081fe40000010053 */
[----:B------:R-:W-:Y:S02]  /*3000*/  FMUL.FTZ R85, R80, R82 ;  /* 0x0000005250557220 */ /* 0x000fe40000410000 */
[----:B------:R-:W0:Y:S04]  /*3010*/  LDS.64 R80, [R143+0x10e0] ;  /* 0x0010e0008f507984 */ /* 0x000e280000000a00 */
[----:B------:R-:W1:Y:S01]  /*3020*/  LDS.64 R82, [R143+0x10e8] ;  /* 0x0010e8008f527984 */ /* 0x000e620000000a00 */
[----:B0-----:R-:W-:-:S02]  /*3030*/  FFMA.FTZ R81, R80, R84, R81 ;  /* 0x0000005450517223 */ /* 0x001fc40000010051 */
[----:B------:R-:W-:Y:S02]  /*3040*/  FMUL.FTZ R85, R80, R85 ;  /* 0x0000005550557220 */ /* 0x000fe40000410000 */
[C---:B-1----:R-:W-:Y:S02]  /*3050*/  FFMA.FTZ R83, R82.reuse, R81, R83 ;  /* 0x0000005152537223 */ /* 0x042fe40000010053 */
[----:B------:R-:W-:Y:S01]  /*3060*/  FMUL.FTZ R84, R82, R85 ;  /* 0x0000005552547220 */ /* 0x000fe20000410000 */
[----:B------:R-:W-:Y:S05]  /*3070*/  BRA.DIV ~URZ, `(.L_x_6) ;  /* 0x00003a427f007947 */ /* 0x000fea000b800000 */
[----:B------:R0:W1:Y:S02]  /*3080*/  SHFL.UP PT, R82, R84, 0x1, RZ ;  /* 0x0420000054527989 */ /* 0x00006400000e00ff */
.L_x_30:
[----:B------:R-:W-:Y:S05]  /*3090*/  BRA.DIV ~URZ, `(.L_x_7) ;  /* 0x00003aa27f007947 */ /* 0x000fea000b800000 */
[----:B------:R-:W2:Y:S01]  /*30a0*/  SHFL.UP PT, R80, R83, 0x1, RZ ;  /* 0x0420000053507989 */ /* 0x000ea200000e00ff */
[----:B------:R-:W-:-:S13]  /*30b0*/  ISETP.GE.AND P0, PT, R144, 0x1, PT ;  /* 0x000000019000780c */ /* 0x000fda0003f06270 */
[C---:B--2---:R-:W-:Y:S02]  /*30c0*/  @P0 FFMA.FTZ R83, R84.reuse, R80, R83 ;  /* 0x0000005054530223 */ /* 0x044fe40000010053 */
[----:B01----:R-:W-:Y:S01]  /*30d0*/  @P0 FMUL.FTZ R84, R84, R82 ;  /* 0x0000005254540220 */ /* 0x003fe20000410000 */
[----:B------:R-:W-:Y:S02]  /*30e0*/  ISETP.GE.AND P0, PT, R144, 0x2, PT ;  /* 0x000000029000780c */ /* 0x000fe40003f06270 */
[----:B------:R-:W0:Y:S04]  /*30f0*/  SHFL.UP PT, R80, R83, 0x2, RZ ;  /* 0x0440000053507989 */ /* 0x000e2800000e00ff */
[----:B------:R-:W1:Y:S07]  /*3100*/  SHFL.UP PT, R81, R84, 0x2, RZ ;  /* 0x0440000054517989 */ /* 0x000e6e00000e00ff */
[----:B0-----:R-:W-:-:S02]  /*3110*/  @P0 FFMA.FTZ R83, R80, R84, R83 ;  /* 0x0000005450530223 */ /* 0x001fc40000010053 */
[----:B-1----:R-:W-:-:S03]  /*3120*/  @P0 FMUL.FTZ R84, R81, R84 ;  /* 0x0000005451540220 */ /* 0x002fc60000410000 */
[----:B------:R-:W0:Y:S01]  /*3130*/  SHFL.UP PT, R80, R83, 0x4, RZ ;  /* 0x0480000053507989 */ /* 0x000e2200000e00ff */
[----:B------:R-:W-:-:S03]  /*3140*/  ISETP.GE.AND P0, PT, R144, 0x4, PT ;  /* 0x000000049000780c */ /* 0x000fc60003f06270 */
[----:B------:R-:W1:Y:S10]  /*3150*/  SHFL.UP PT, R81, R84, 0x4, RZ ;  /* 0x0480000054517989 */ /* 0x000e7400000e00ff */
[----:B0-----:R-:W-:-:S02]  /*3160*/  @P0 FFMA.FTZ R83, R84, R80, R83 ;  /* 0x0000005054530223 */ /* 0x001fc40000010053 */
[----:B-1----:R-:W-:-:S03]  /*3170*/  @P0 FMUL.FTZ R84, R84, R81 ;  /* 0x0000005154540220 */ /* 0x002fc60000410000 */
[----:B------:R-:W0:Y:S01]  /*3180*/  SHFL.UP PT, R80, R83, 0x8, RZ ;  /* 0x0500000053507989 */ /* 0x000e2200000e00ff */
[----:B------:R-:W-:-:S03]  /*3190*/  ISETP.GE.AND P0, PT, R144, 0x8, PT ;  /* 0x000000089000780c */ /* 0x000fc60003f06270 */
[----:B------:R-:W1:Y:S10]  /*31a0*/  SHFL.UP PT, R81, R84, 0x8, RZ ;  /* 0x0500000054517989 */ /* 0x000e7400000e00ff */
[----:B0-----:R-:W-:-:S02]  /*31b0*/  @P0 FFMA.FTZ R83, R84, R80, R83 ;  /* 0x0000005054530223 */ /* 0x001fc40000010053 */
[----:B-1----:R-:W-:-:S03]  /*31c0*/  @P0 FMUL.FTZ R84, R84, R81 ;  /* 0x0000005154540220 */ /* 0x002fc60000410000 */
[----:B------:R0:W1:Y:S04]  /*31d0*/  SHFL.UP PT, R85, R83, 0x10, RZ ;  /* 0x0600000053557989 */ /* 0x00006800000e00ff */
[----:B------:R0:W2:Y:S02]  /*31e0*/  SHFL.UP PT, R82, R84, 0x10, RZ ;  /* 0x0600000054527989 */ /* 0x0000a400000e00ff */
.L_x_31:
[----:B------:R-:W-:-:S13]  /*31f0*/  ISETP.GE.AND P0, PT, R144, 0x10, PT ;  /* 0x000000109000780c */ /* 0x000fda0003f06270 */
[-C--:B01----:R-:W-:Y:S02]  /*3200*/  @P0 FFMA.FTZ R83, R85, R84.reuse, R83 ;  /* 0x0000005455530223 */ /* 0x083fe40000010053 */
[----:B--2---:R-:W-:Y:S01]  /*3210*/  @P0 FMUL.FTZ R84, R82, R84 ;  /* 0x0000005452540220 */ /* 0x004fe20000410000 */
[----:B------:R-:W-:Y:S05]  /*3220*/  BRA.CONV ~URZ, `(.L_x_8) ;  /* 0x000000637f007947 */ /* 0x000fea000b800000 */
[----:B------:R-:W-:Y:S01]  /*3230*/  HFMA2.MMA R82, -RZ, RZ, 0, 1.847743988037109375e-06 ;  /* 0x0000001fff527435 */ /* 0x000fe200000001ff */
[----:B------:R-:W-:Y:S01]  /*3240*/  MOV R80, R84 ;  /* 0x0000005400507202 */ /* 0x000fe20000000f00 */
[----:B------:R-:W-:Y:S01]  /*3250*/  IMAD.MOV.U32 R165, RZ, RZ, 0x1f ;  /* 0x0000001fffa57424 */ /* 0x000fe200078e00ff */
[----:B------:R-:W-:Y:S02]  /*3260*/  MOV R163, 0xffffffff ;  /* 0xffffffff00a37802 */ /* 0x000fe40000000f00 */
[----:B------:R-:W-:Y:S02]  /*3270*/  MOV R81, 0x3290 ;  /* 0x0000329000517802 */ /* 0x000fe40000000f00 */
[----:B-----5:R-:W-:Y:S05]  /*3280*/  CALL.REL.NOINC `($__internal_1_$__cuda_sm70_shflsync_idx_p) ;  /* 0x0000472000007944 */ /* 0x020fea0003c00000 */
.L_x_8:
[----:B------:R-:W-:Y:S05]  /*3290*/  BRA.CONV ~URZ, `(.L_x_9) ;  /* 0x000000637f007947 */ /* 0x000fea000b800000 */
[----:B------:R-:W-:Y:S01]  /*32a0*/  HFMA2.MMA R165, -RZ, RZ, 0, 1.847743988037109375e-06 ;  /* 0x0000001fffa57435 */ /* 0x000fe200000001ff */
[----:B------:R-:W-:Y:S01]  /*32b0*/  IMAD.MOV.U32 R80, RZ, RZ, R83 ;  /* 0x000000ffff507224 */ /* 0x000fe200078e0053 */
[----:B-1----:R-:W-:Y:S01]  /*32c0*/  MOV R82, 0x1f ;  /* 0x0000001f00527802 */ /* 0x002fe20000000f00 */
[----:B------:R-:W-:Y:S01]  /*32d0*/  IMAD.MOV.U32 R163, RZ, RZ, -0x1 ;  /* 0xffffffffffa37424 */ /* 0x000fe200078e00ff */
[----:B------:R-:W-:-:S02]  /*32e0*/  MOV R81, 0x3300 ;  /* 0x0000330000517802 */ /* 0x000fc40000000f00 */
[----:B-----5:R-:W-:Y:S05]  /*32f0*/  CALL.REL.NOINC `($__internal_1_$__cuda_sm70_shflsync_idx_p) ;  /* 0x000046b000007944 */ /* 0x020fea0003c00000 */
.L_x_9:
[----:B------:R-:W-:Y:S05]  /*3300*/  BRA.DIV ~URZ, `(.L_x_10) ;  /* 0x00003cc27f007947 */ /* 0x000fea000b800000 */
[----:B-----5:R-:W0:Y:S04]  /*3310*/  SHFL.IDX PT, R78, R78, RZ, 0x1f ;  /* 0x00001fff4e4e7589 */ /* 0x020e2800000e0000 */
[----:B-1----:R1:W2:Y:S04]  /*3320*/  SHFL.IDX PT, R82, R79, RZ, 0x1f ;  /* 0x00001fff4f527589 */ /* 0x0022a800000e0000 */
[----:B------:R-:W3:Y:S04]  /*3330*/  SHFL.UP PT, R84, R84, 0x1, RZ ;  /* 0x0420000054547989 */ /* 0x000ee800000e00ff */
[----:B------:R1:W4:Y:S02]  /*3340*/  SHFL.UP PT, R85, R83, 0x1, RZ ;  /* 0x0420000053557989 */ /* 0x00032400000e00ff */
.L_x_32:
[----:B-12---:R-:W-:Y:S01]  /*3350*/  MOV R83, R82 ;  /* 0x0000005200537202 */ /* 0x006fe20000000f00 */
[----:B------:R-:W-:Y:S01]  /*3360*/  LDS.64 R80, [R143+0x10e0] ;  /* 0x0010e0008f507984 */ /* 0x000fe20000000a00 */
[----:B0-----:R-:W-:-:S03]  /*3370*/  MOV R82, R78 ;  /* 0x0000004e00527202 */ /* 0x001fc60000000f00 */
[-C--:B---34-:R-:W-:Y:S01]  /*3380*/  @P1 FFMA.FTZ R83, R83, R84.reuse, R85 ;  /* 0x0000005453531223 */ /* 0x098fe20000010055 */
[----:B------:R-:W-:Y:S01]  /*3390*/  LDS.64 R78, [R143+0x10d8] ;  /* 0x0010d8008f4e7984 */ /* 0x000fe20000000a00 */
[----:B------:R-:W-:-:S03]  /*33a0*/  @P1 FMUL.FTZ R82, R82, R84 ;  /* 0x0000005452521220 */ /* 0x000fc60000410000 */
[----:B------:R-:W0:Y:S04]  /*33b0*/  LDS.64 R84, [R143+0x10d0] ;  /* 0x0010d0008f547984 */ /* 0x000e280000000a00 */
[----:B------:R1:W-:Y:S01]  /*33c0*/  STS.64 [R143+0x10d0], R82 ;  /* 0x0010d0528f007388 */ /* 0x0003e20000000a00 */
[C---:B0-----:R-:W-:Y:S02]  /*33d0*/  FFMA.FTZ R85, R84.reuse, R83, R85 ;  /* 0x0000005354557223 */ /* 0x041fe40000010055 */
[----:B------:R-:W-:Y:S02]  /*33e0*/  FMUL.FTZ R84, R84, R82 ;  /* 0x0000005254547220 */ /* 0x000fe40000410000 */
[C---:B------:R-:W-:Y:S02]  /*33f0*/  FFMA.FTZ R79, R78.reuse, R85, R79 ;  /* 0x000000554e4f7223 */ /* 0x040fe4000001004f */
[----:B------:R-:W-:Y:S01]  /*3400*/  FMUL.FTZ R78, R78, R84 ;  /* 0x000000544e4e7220 */ /* 0x000fe20000410000 */
[----:B------:R1:W-:Y:S01]  /*3410*/  STS.64 [R143+0x10d8], R84 ;  /* 0x0010d8548f007388 */ /* 0x0003e20000000a00 */
[----:B------:R-:W-:-:S02]  /*3420*/  FFMA.FTZ R81, R80, R79, R81 ;  /* 0x0000004f50517223 */ /* 0x000fc40000010051 */
[----:B------:R-:W-:Y:S01]  /*3430*/  FMUL.FTZ R80, R80, R78 ;  /* 0x0000004e50507220 */ /* 0x000fe20000410000 */
[----:B------:R1:W-:Y:S04]  /*3440*/  STS.64 [R143+0x10e0], R78 ;  /* 0x0010e04e8f007388 */ /* 0x0003e80000000a00 */
[----:B------:R1:W-:Y:S02]  /*3450*/  STS.64 [R143+0x10e8], R80 ;  /* 0x0010e8508f007388 */ /* 0x0003e40000000a00 */
.L_x_5:
[----:B0-----:R-:W-:Y:S05]  /*3460*/  BSYNC B0 ;  /* 0x0000000000007941 */ /* 0x001fea0003800000 */
.L_x_4:
[----:B------:R-:W-:Y:S01]  /*3470*/  WARPSYNC 0xffffffff ;  /* 0xffffffff00007948 */ /* 0x000fe20003800000 */
[----:B------:R-:W-:Y:S01]  /*3480*/  BAR.SYNC.DEFER_BLOCKING 0x0 ;  /* 0x0000000000007b1d */ /* 0x000fe20000010000 */
[----:B-1---5:R-:W-:Y:S01]  /*3490*/  FMUL.FTZ R79, R41, R40 ;  /* 0x00000028294f7220 */ /* 0x022fe20000410000 */
[----:B------:R-:W-:Y:S02]  /*34a0*/  LOP3.LUT P0, RZ, R140, 0x1f, RZ, 0xc0, !PT ;  /* 0x0000001f8cff7812 */ /* 0x000fe4000780c0ff */
[----:B------:R-:W-:Y:S01]  /*34b0*/  MOV R82, UR7 ;  /* 0x0000000700527c02 */ /* 0x000fe20008000f00 */
[----:B------:R-:W-:Y:S01]  /*34c0*/  FMUL.FTZ R80, R42, R79 ;  /* 0x0000004f2a507220 */ /* 0x000fe20000410000 */
[----:B------:R-:W-:Y:S03]  /*34d0*/  BSSY B0, `(.L_x_11) ;  /* 0x0000078000007945 */ /* 0x000fe60003800000 */
[----:B------:R-:W-:-:S04]  /*34e0*/  FMUL.FTZ R79, R43, R80 ;  /* 0x000000502b4f7220 */ /* 0x000fc80000410000 */
[----:B------:R-:W-:-:S04]  /*34f0*/  FMUL.FTZ R80, R76, R79 ;  /* 0x0000004f4c507220 */ /* 0x000fc80000410000 */
[----:B------:R-:W-:-:S04]  /*3500*/  FMUL.FTZ R79, R77, R80 ;  /* 0x000000504d4f7220 */ /* 0x000fc80000410000 */
[----:B------:R-:W-:Y:S01]  /*3510*/  FMUL.FTZ R80, R88, R79 ;  /* 0x0000004f58507220 */ /* 0x000fe20000410000 */
[----:B------:R-:W0:Y:S03]  /*3520*/  LDS R78, [R141.X8+0x10d4] ;  /* 0x0010d4008d4e7984 */ /* 0x000e260000008800 */
[----:B------:R-:W-:-:S04]  /*3530*/  FMUL.FTZ R79, R89, R80 ;  /* 0x00000050594f7220 */ /* 0x000fc80000410000 */
[----:B------:R-:W-:-:S04]  /*3540*/  FMUL.FTZ R80, R90, R79 ;  /* 0x0000004f5a507220 */ /* 0x000fc80000410000 */
[----:B------:R-:W-:-:S04]  /*3550*/  FMUL.FTZ R79, R91, R80 ;  /* 0x000000505b4f7220 */ /* 0x000fc80000410000 */
[----:B------:R-:W-:-:S04]  /*3560*/  FMUL.FTZ R80, R92, R79 ;  /* 0x0000004f5c507220 */ /* 0x000fc80000410000 */
[----:B------:R-:W-:-:S04]  /*3570*/  FMUL.FTZ R79, R93, R80 ;  /* 0x000000505d4f7220 */ /* 0x000fc80000410000 */
[----:B------:R-:W-:-:S04]  /*3580*/  FMUL.FTZ R80, R94, R79 ;  /* 0x0000004f5e507220 */ /* 0x000fc80000410000 */
[----:B------:R-:W-:Y:S02]  /*3590*/  FMUL.FTZ R79, R95, R80 ;  /* 0x000000505f4f7220 */ /* 0x000fe40000410000 */
[----:B------:R-:W-:-:S05]  /*35a0*/  IMAD.U32 R80, RZ, RZ, UR20 ;  /* 0x00000014ff507e24 */ /* 0x000fca000f8e00ff */
[----:B------:R-:W-:Y:S01]  /*35b0*/  ISETP.GE.OR P0, PT, R80, c[0x0][0x174], P0 ;  /* 0x00005d0050007a0c */ /* 0x000fe20000706670 */
[----:B------:R-:W-:Y:S01]  /*35c0*/  FMUL.FTZ R80, R96, R79 ;  /* 0x0000004f60507220 */ /* 0x000fe20000410000 */
[----:B------:R-:W-:-:S03]  /*35d0*/  HFMA2.MMA R79, -RZ, RZ, 0, 0 ;  /* 0x00000000ff4f7435 */ /* 0x000fc600000001ff */
[----:B------:R-:W-:Y:S02]  /*35e0*/  FMUL.FTZ R80, R97, R80 ;  /* 0x0000005061507220 */ /* 0x000fe40000410000 */
[----:B0-----:R-:W-:Y:S02]  /*35f0*/  FFMA.FTZ R135, R135, R78, R139 ;  /* 0x0000004e87877223 */ /* 0x001fe4000001008b */
[----:B------:R-:W-:Y:S02]  /*3600*/  FFMA.FTZ R78, R41, R113, R112 ;  /* 0x00000071294e7223 */ /* 0x000fe40000010070 */
[----:B------:R-:W-:Y:S02]  /*3610*/  FFMA.FTZ R139, R97, R135, R86 ;  /* 0x00000087618b7223 */ /* 0x000fe40000010056 */
[----:B------:R-:W-:Y:S02]  /*3620*/  FFMA.FTZ R78, R42, R78, R111 ;  /* 0x0000004e2a4e7223 */ /* 0x000fe4000001006f */
[----:B------:R-:W-:-:S02]  /*3630*/  FFMA.FTZ R143, R96, R139, R87 ;  /* 0x0000008b608f7223 */ /* 0x000fc40000010057 */
[----:B------:R-:W-:Y:S02]  /*3640*/  FFMA.FTZ R78, R43, R78, R110 ;  /* 0x0000004e2b4e7223 */ /* 0x000fe4000001006e */
[----:B------:R-:W-:Y:S02]  /*3650*/  FFMA.FTZ R122, R95, R143, R122 ;  /* 0x0000008f5f7a7223 */ /* 0x000fe4000001007a */
        /* <DEDUP_REMOVED lines=8> */
[C---:B------:R-:W-:Y:S02]  /*36e0*/  FFMA.FTZ R78, R90.reuse, R78, R105 ;  /* 0x0000004e5a4e7223 */ /* 0x040fe40000010069 */
        /* <DEDUP_REMOVED lines=14> */
[----:B------:R-:W-:Y:S02]  /*37d0*/  IMAD.MOV.U32 R78, RZ, RZ, 0x3f800000 ;  /* 0x3f800000ff4e7424 */ /* 0x000fe400078e00ff */
[----:B------:R-:W-:-:S04]  /*37e0*/  FFMA.FTZ R134, R41, R133, R134 ;  /* 0x0000008529867223 */ /* 0x000fc80000010086 */
[----:B------:R0:W1:Y:S01]  /*37f0*/  @!P0 LDS.64 R78, [R82.X8+0x24e0] ;  /* 0x0024e000524e8984 */ /* 0x0000620000008a00 */
[----:B------:R-:W-:-:S03]  /*3800*/  ISETP.GT.U32.AND P0, PT, R140, 0x1f, PT ;  /* 0x0000001f8c00780c */ /* 0x000fc60003f04070 */
[----:B------:R0:W-:Y:S04]  /*3810*/  STS.64 [R141.X8+0x15e0], R80 ;  /* 0x0015e0508d007388 */ /* 0x0001e80000008a00 */
[----:B------:R-:W-:Y:S06]  /*3820*/  BAR.SYNC.DEFER_BLOCKING 0x0 ;  /* 0x0000000000007b1d */ /* 0x000fec0000010000 */
[----:B------:R-:W-:Y:S05]  /*3830*/  @P0 BRA `(.L_x_12) ;  /* 0x0000041000000947 */ /* 0x000fea0003800000 */
[----:B------:R-:W-:-:S05]  /*3840*/  IMAD R163, R140, 0x28, RZ ;  /* 0x000000288ca37824 */ /* 0x000fca00078e02ff */
[----:B0-----:R-:W-:Y:S04]  /*3850*/  LDS.64 R80, [R163+0x15f0] ;  /* 0x0015f000a3507984 */ /* 0x001fe80000000a00 */
[----:B------:R-:W0:Y:S04]  /*3860*/  LDS.64 R82, [R163+0x15f8] ;  /* 0x0015f800a3527984 */ /* 0x000e280000000a00 */
[----:B------:R-:W2:Y:S04]  /*3870*/  LDS.64 R84, [R163+0x15e8] ;  /* 0x0015e800a3547984 */ /* 0x000ea80000000a00 */
[----:B------:R-:W3:Y:S01]  /*3880*/  LDS.64 R86, [R163+0x15e0] ;  /* 0x0015e000a3567984 */ /* 0x000ee20000000a00 */
[----:B0-----:R-:W-:-:S02]  /*3890*/  FFMA.FTZ R83, R80, R83, R81 ;  /* 0x0000005350537223 */ /* 0x001fc40000010051 */
[----:B------:R-:W-:Y:S01]  /*38a0*/  FMUL.FTZ R81, R80, R82 ;  /* 0x0000005250517220 */ /* 0x000fe20000410000 */
[----:B------:R-:W-:Y:S01]  /*38b0*/  LOP3.LUT R80, R140, 0x1f, RZ, 0xc0, !PT ;  /* 0x0000001f8c507812 */ /* 0x000fe200078ec0ff */
[C---:B--2---:R-:W-:Y:S02]  /*38c0*/  FFMA.FTZ R85, R84.reuse, R83, R85 ;  /* 0x0000005354557223 */ /* 0x044fe40000010055 */
[----:B------:R-:W-:Y:S01]  /*38d0*/  FMUL.FTZ R81, R84, R81 ;  /* 0x0000005154517220 */ /* 0x000fe20000410000 */
[----:B------:R-:W-:Y:S01]  /*38e0*/  ISETP.GE.U32.AND P0, PT, R80, 0x10, PT ;  /* 0x000000105000780c */ /* 0x000fe20003f06070 */
[----:B---3--:R-:W-:Y:S01]  /*38f0*/  FFMA.FTZ R85, R86, R85, R87 ;  /* 0x0000005556557223 */ /* 0x008fe20000010057 */
[----:B------:R-:W-:Y:S01]  /*3900*/  ISETP.GE.U32.AND P1, PT, R80, 0x18, PT ;  /* 0x000000185000780c */ /* 0x000fe20003f26070 */
[----:B------:R-:W-:Y:S01]  /*3910*/  FMUL.FTZ R84, R86, R81 ;  /* 0x0000005156547220 */ /* 0x000fe20000410000 */
[C---:B------:R-:W-:Y:S02]  /*3920*/  ISETP.GE.U32.AND P2, PT, R80.reuse, 0x1c, PT ;  /* 0x0000001c5000780c */ /* 0x040fe40003f46070 */
[----:B------:R-:W-:-:S02]  /*3930*/  ISETP.GE.U32.AND P3, PT, R80, 0x1e, PT ;  /* 0x0000001e5000780c */ /* 0x000fc40003f66070 */
[----:B------:R-:W-:Y:S01]  /*3940*/  ISETP.NE.AND P4, PT, R80, 0x1f, PT ;  /* 0x0000001f5000780c */ /* 0x000fe20003f85270 */
[----:B------:R-:W-:Y:S10]  /*3950*/  BRA.DIV ~URZ, `(.L_x_13) ;  /* 0x000038327f007947 */ /* 0x000ff4000b800000 */
[----:B------:R0:W2:Y:S02]  /*3960*/  SHFL.DOWN PT, R83, R84, 0x1, 0x1f ;  /* 0x08201f0054537f89 */ /* 0x0000a400000e0000 */
.L_x_33:
[----:B------:R-:W-:Y:S05]  /*3970*/  BRA.DIV ~URZ, `(.L_x_14) ;  /* 0x000038927f007947 */ /* 0x000fea000b800000 */
[----:B------:R-:W3:Y:S04]  /*3980*/  SHFL.DOWN PT, R80, R85, 0x1, 0x1f ;  /* 0x08201f0055507f89 */ /* 0x000ee800000e0000 */
[----:B-1----:R-:W-:Y:S01]  /*3990*/  SHFL.IDX PT, R87, R78, RZ, 0x1f ;  /* 0x00001fff4e577589 */ /* 0x002fe200000e0000 */
[C---:B---3--:R-:W-:Y:S02]  /*39a0*/  @P4 FFMA.FTZ R85, R84.reuse, R80, R85 ;  /* 0x0000005054554223 */ /* 0x048fe40000010055 */
[----:B0-2---:R-:W-:-:S03]  /*39b0*/  @P4 FMUL.FTZ R84, R84, R83 ;  /* 0x0000005354544220 */ /* 0x005fc60000410000 */
[----:B------:R-:W0:Y:S04]  /*39c0*/  SHFL.DOWN PT, R80, R85, 0x2, 0x1f ;  /* 0x08401f0055507f89 */ /* 0x000e2800000e0000 */
[----:B------:R-:W1:Y:S01]  /*39d0*/  SHFL.DOWN PT, R81, R84, 0x2, 0x1f ;  /* 0x08401f0054517f89 */ /* 0x000e6200000e0000 */
[-C--:B0-----:R-:W-:Y:S02]  /*39e0*/  @!P3 FFMA.FTZ R85, R80, R84.reuse, R85 ;  /* 0x000000545055b223 */ /* 0x081fe40000010055 */
[----:B-1----:R-:W-:-:S03]  /*39f0*/  @!P3 FMUL.FTZ R84, R81, R84 ;  /* 0x000000545154b220 */ /* 0x002fc60000410000 */
[----:B------:R-:W0:Y:S04]  /*3a00*/  SHFL.DOWN PT, R80, R85, 0x4, 0x1f ;  /* 0x08801f0055507f89 */ /* 0x000e2800000e0000 */
[----:B------:R-:W1:Y:S01]  /*3a10*/  SHFL.DOWN PT, R81, R84, 0x4, 0x1f ;  /* 0x08801f0054517f89 */ /* 0x000e6200000e0000 */
[C---:B0-----:R-:W-:Y:S02]  /*3a20*/  @!P2 FFMA.FTZ R85, R84.reuse, R80, R85 ;  /* 0x000000505455a223 */ /* 0x041fe40000010055 */
        /* <DEDUP_REMOVED lines=9> */
[----:B------:R0:W1:Y:S04]  /*3ac0*/  SHFL.IDX PT, R83, R85, RZ, 0x1f ;  /* 0x00001fff55537589 */ /* 0x00006800000e0000 */
[----:B------:R0:W2:Y:S04]  /*3ad0*/  SHFL.IDX PT, R86, R84, RZ, 0x1f ;  /* 0x00001fff54567589 */ /* 0x0000a800000e0000 */
[----:B------:R-:W3:Y:S04]  /*3ae0*/  SHFL.DOWN PT, R85, R85, 0x1, 0x1f ;  /* 0x08201f0055557f89 */ /* 0x000ee800000e0000 */
[----:B------:R-:W4:Y:S04]  /*3af0*/  SHFL.DOWN PT, R84, R84, 0x1, 0x1f ;  /* 0x08201f0054547f89 */ /* 0x000f2800000e0000 */
[----:B------:R0:W0:Y:S02]  /*3b00*/  SHFL.IDX PT, R81, R79, RZ, 0x1f ;  /* 0x00001fff4f517589 */ /* 0x00002400000e0000 */
.L_x_34:
[C---:B------:R-:W-:Y:S01]  /*3b10*/  ISETP.NE.AND P0, PT, R140.reuse, 0x1f, PT ;  /* 0x0000001f8c00780c */ /* 0x040fe20003f05270 */
[----:B012---:R-:W-:Y:S01]  /*3b20*/  FFMA.FTZ R79, R79, R86, R83 ;  /* 0x000000564f4f7223 */ /* 0x007fe20000010053 */
[----:B------:R-:W-:Y:S01]  /*3b30*/  MOV R80, R87 ;  /* 0x0000005700507202 */ /* 0x000fe20000000f00 */
[----:B------:R-:W-:-:S02]  /*3b40*/  IMAD R87, R140, 0x28, RZ ;  /* 0x000000288c577824 */ /* 0x000fc400078e02ff */
[----:B------:R-:W-:-:S03]  /*3b50*/  FMUL.FTZ R78, R78, R86 ;  /* 0x000000564e4e7220 */ /* 0x000fc60000410000 */
[----:B------:R-:W-:Y:S05]  /*3b60*/  LDS.64 R82, [R87+0x15f0] ;  /* 0x0015f00057527984 */ /* 0x000fea0000000a00 */
[-C--:B---34-:R-:W-:Y:S02]  /*3b70*/  @P0 FFMA.FTZ R81, R81, R84.reuse, R85 ;  /* 0x0000005451510223 */ /* 0x098fe40000010055 */
[----:B------:R-:W-:Y:S02]  /*3b80*/  @P0 FMUL.FTZ R80, R80, R84 ;  /* 0x0000005450500220 */ /* 0x000fe40000410000 */
[----:B------:R-:W0:Y:S04]  /*3b90*/  LDS.64 R84, [R87+0x15f8] ;  /* 0x0015f80057547984 */ /* 0x000e280000000a00 */
[----:B------:R-:W-:Y:S01]  /*3ba0*/  STS.64 [R87+0x15f8], R80 ;  /* 0x0015f85057007388 */ /* 0x000fe20000000a00 */
[----:B0-----:R-:W-:-:S02]  /*3bb0*/  FFMA.FTZ R85, R84, R81, R85 ;  /* 0x0000005154557223 */ /* 0x001fc40000010055 */
[----:B------:R-:W-:Y:S02]  /*3bc0*/  FMUL.FTZ R84, R84, R80 ;  /* 0x0000005054547220 */ /* 0x000fe40000410000 */
[C---:B------:R-:W-:Y:S02]  /*3bd0*/  FFMA.FTZ R83, R82.reuse, R85, R83 ;  /* 0x0000005552537223 */ /* 0x040fe40000010053 */
[----:B------:R-:W-:Y:S01]  /*3be0*/  FMUL.FTZ R82, R82, R84 ;  /* 0x0000005452527220 */ /* 0x000fe20000410000 */
[----:B------:R-:W-:Y:S04]  /*3bf0*/  STS.64 [R87+0x15f0], R84 ;  /* 0x0015f05457007388 */ /* 0x000fe80000000a00 */
[----:B------:R-:W0:Y:S04]  /*3c00*/  LDS.64 R84, [R87+0x15e8] ;  /* 0x0015e80057547984 */ /* 0x000e280000000a00 */
[----:B------:R1:W-:Y:S01]  /*3c10*/  STS.64 [R87+0x15e8], R82 ;  /* 0x0015e85257007388 */ /* 0x0003e20000000a00 */
[----:B0-----:R-:W-:-:S02]  /*3c20*/  FFMA.FTZ R85, R84, R83, R85 ;  /* 0x0000005354557223 */ /* 0x001fc40000010055 */
[----:B------:R-:W-:-:S05]  /*3c30*/  FMUL.FTZ R84, R84, R82 ;  /* 0x0000005254547220 */ /* 0x000fca0000410000 */
[----:B------:R1:W-:Y:S02]  /*3c40*/  STS.64 [R87+0x15e0], R84 ;  /* 0x0015e05457007388 */ /* 0x0003e40000000a00 */
.L_x_12:
[----:B------:R-:W-:Y:S05]  /*3c50*/  BSYNC B0 ;  /* 0x0000000000007941 */ /* 0x000fea0003800000 */
.L_x_11:
[----:B------:R-:W-:Y:S01]  /*3c60*/  WARPSYNC 0xffffffff ;  /* 0xffffffff00007948 */ /* 0x000fe20003800000 */
[----:B------:R-:W-:Y:S01]  /*3c70*/  BAR.SYNC.DEFER_BLOCKING 0x0 ;  /* 0x0000000000007b1d */ /* 0x000fe20000010000 */
[----:B01----:R-:W-:Y:S01]  /*3c80*/  HADD2.F32 R82, -RZ, R62.H0_H0 ;  /* 0x2000003eff527230 */ /* 0x003fe20000004100 */
[----:B------:R-:W-:Y:S01]  /*3c90*/  ISETP.NE.AND P2, PT, R140, RZ, PT ;  /* 0x000000ff8c00720c */ /* 0x000fe20003f45270 */
[----:B------:R-:W-:Y:S01]  /*3ca0*/  HADD2.F32 R84, -RZ, R71.H0_H0 ;  /* 0x20000047ff547230 */ /* 0x000fe20000004100 */
[C---:B------:R-:W-:Y:S01]  /*3cb0*/  ISETP.GT.AND P0, PT, R144.reuse, 0x1e, PT ;  /* 0x0000001e9000780c */ /* 0x040fe20003f04270 */
[----:B------:R-:W-:Y:S01]  /*3cc0*/  HADD2.F32 R87, -RZ, R68.H0_H0 ;  /* 0x20000044ff577230 */ /* 0x000fe20000004100 */
[----:B------:R-:W-:Y:S01]  /*3cd0*/  ISETP.GT.AND P1, PT, R144, 0x1d, PT ;  /* 0x0000001d9000780c */ /* 0x000fe20003f24270 */
[----:B------:R-:W-:Y:S01]  /*3ce0*/  BSSY B0, `(.L_x_15) ;  /* 0x00000e0000007945 */ /* 0x000fe20003800000 */
[----:B------:R-:W0:Y:S02]  /*3cf0*/  LDS R141, [R141.X8+0x15e4] ;  /* 0x0015e4008d8d7984 */ /* 0x000e240000008800 */
[----:B0-----:R-:W-:-:S02]  /*3d00*/  FFMA.FTZ R113, R141, R40, R113 ;  /* 0x000000288d717223 */ /* 0x001fc40000010071 */
[----:B------:R-:W-:Y:S02]  /*3d10*/  FFMA.FTZ R40, R57, R135, RZ ;  /* 0x0000008739287223 */ /* 0x000fe400000100ff */
[----:B------:R-:W-:Y:S01]  /*3d20*/  FFMA.FTZ R41, R41, R113, R112 ;  /* 0x0000007129297223 */ /* 0x000fe20000010070 */
[----:B------:R-:W-:Y:S01]  /*3d30*/  HADD2.F32 R112, -RZ, R65.H0_H0 ;  /* 0x20000041ff707230 */ /* 0x000fe20000004100 */
[----:B------:R-:W-:Y:S02]  /*3d40*/  FFMA.FTZ R40, R56, R139, R40 ;  /* 0x0000008b38287223 */ /* 0x000fe40000010028 */
[----:B------:R-:W-:Y:S02]  /*3d50*/  FFMA.FTZ R42, R42, R41, R111 ;  /* 0x000000292a2a7223 */ /* 0x000fe4000001006f */
[----:B------:R-:W-:Y:S02]  /*3d60*/  FFMA.FTZ R81, R55, R143, R40 ;  /* 0x0000008f37517223 */ /* 0x000fe40000010028 */
[----:B------:R-:W-:-:S02]  /*3d70*/  FFMA.FTZ R43, R43, R42, R110 ;  /* 0x0000002a2b2b7223 */ /* 0x000fc4000001006e */
[----:B------:R-:W-:Y:S02]  /*3d80*/  FFMA.FTZ R40, R54, R122, R81 ;  /* 0x0000007a36287223 */ /* 0x000fe40000010051 */
[----:B------:R-:W-:Y:S01]  /*3d90*/  FFMA.FTZ R76, R76, R43, R109 ;  /* 0x0000002b4c4c7223 */ /* 0x000fe2000001006d */
[----:B------:R-:W-:Y:S01]  /*3da0*/  HADD2.F32 R109, -RZ, R66.H0_H0 ;  /* 0x20000042ff6d7230 */ /* 0x000fe20000004100 */
[----:B------:R-:W-:Y:S02]  /*3db0*/  FFMA.FTZ R81, R53, R123, R40 ;  /* 0x0000007b35517223 */ /* 0x000fe40000010028 */
[----:B------:R-:W-:Y:S02]  /*3dc0*/  FFMA.FTZ R77, R77, R76, R108 ;  /* 0x0000004c4d4d7223 */ /* 0x000fe4000001006c */
[----:B------:R-:W-:Y:S02]  /*3dd0*/  FFMA.FTZ R40, R52, R124, R81 ;  /* 0x0000007c34287223 */ /* 0x000fe40000010051 */
[----:B------:R-:W-:-:S02]  /*3de0*/  FFMA.FTZ R88, R88, R77, R107 ;  /* 0x0000004d58587223 */ /* 0x000fc4000001006b */
[----:B------:R-:W-:Y:S02]  /*3df0*/  FFMA.FTZ R81, R51, R125, R40 ;  /* 0x0000007d33517223 */ /* 0x000fe40000010028 */
[----:B------:R-:W-:Y:S02]  /*3e00*/  FFMA.FTZ R89, R89, R88, R106 ;  /* 0x0000005859597223 */ /* 0x000fe4000001006a */
[----:B------:R-:W-:Y:S02]  /*3e10*/  FFMA.FTZ R40, R50, R126, R81 ;  /* 0x0000007e32287223 */ /* 0x000fe40000010051 */
[----:B------:R-:W-:Y:S01]  /*3e20*/  FFMA.FTZ R90, R90, R89, R105 ;  /* 0x000000595a5a7223 */ /* 0x000fe20000010069 */
[----:B------:R-:W-:Y:S01]  /*3e30*/  HADD2.F32 R105, -RZ, R63.H0_H0 ;  /* 0x2000003fff697230 */ /* 0x000fe20000004100 */
[----:B------:R-:W-:Y:S02]  /*3e40*/  FFMA.FTZ R81, R49, R127, R40 ;  /* 0x0000007f31517223 */ /* 0x000fe40000010028 */
[----:B------:R-:W-:-:S02]  /*3e50*/  FFMA.FTZ R91, R91, R90, R104 ;  /* 0x0000005a5b5b7223 */ /* 0x000fc40000010068 */
[----:B------:R-:W-:Y:S02]  /*3e60*/  FFMA.FTZ R80, R48, R128, R81 ;  /* 0x0000008030507223 */ /* 0x000fe40000010051 */
[----:B------:R-:W-:Y:S02]  /*3e70*/  FFMA.FTZ R92, R92, R91, R103 ;  /* 0x0000005b5c5c7223 */ /* 0x000fe40000010067 */
[----:B------:R-:W-:Y:S02]  /*3e80*/  FFMA.FTZ R40, -R5, R82, R130 ;  /* 0x0000005205287223 */ /* 0x000fe40000010182 */
[----:B------:R-:W-:Y:S02]  /*3e90*/  FFMA.FTZ R93, R93, R92, R102 ;  /* 0x0000005c5d5d7223 */ /* 0x000fe40000010066 */
[----:B------:R-:W-:Y:S02]  /*3ea0*/  FMUL.FTZ R83, R76, UR42 ;  /* 0x0000002a4c537c20 */ /* 0x000fe40008410000 */
[----:B------:R-:W-:-:S02]  /*3eb0*/  FFMA.FTZ R94, R94, R93, R101 ;  /* 0x0000005d5e5e7223 */ /* 0x000fc40000010065 */
[----:B------:R-:W-:Y:S02]  /*3ec0*/  FFMA.FTZ R81, R47, R129, R80 ;  /* 0x000000812f517223 */ /* 0x000fe40000010050 */
[----:B------:R-:W-:Y:S01]  /*3ed0*/  FFMA.FTZ R95, R95, R94, R100 ;  /* 0x0000005e5f5f7223 */ /* 0x000fe20000010064 */
[----:B------:R-:W-:Y:S01]  /*3ee0*/  MOV R100, UR7 ;  /* 0x0000000700647c02 */ /* 0x000fe20008000f00 */
[----:B------:R-:W-:Y:S02]  /*3ef0*/  FMUL.FTZ R83, R40, R83 ;  /* 0x0000005328537220 */ /* 0x000fe40000410000 */
[----:B------:R-:W-:Y:S02]  /*3f00*/  FFMA.FTZ R96, R96, R95, R99 ;  /* 0x0000005f60607223 */ /* 0x000fe40000010063 */
[----:B------:R-:W-:Y:S01]  /*3f10*/  FFMA.FTZ R130, R46, R130, R81 ;  /* 0x000000822e827223 */ /* 0x000fe20000010051 */
[----:B------:R-:W-:Y:S01]  /*3f20*/  HADD2.F32 R81, -RZ, R73.H0_H0 ;  /* 0x20000049ff517230 */ /* 0x000fe20000004100 */
[----:B------:R-:W-:Y:S01]  /*3f30*/  FFMA.FTZ R97, R97, R96, R98 ;  /* 0x0000006061617223 */ /* 0x000fe20000010062 */
[----:B------:R0:W-:Y:S01]  /*3f40*/  @!P2 STS.64 [R100.X8+0x24e0], R78 ;  /* 0x0024e04e6400a388 */ /* 0x0001e20000008a00 */
[----:B------:R-:W-:Y:S01]  /*3f50*/  FFMA.FTZ R80, R82, R76, R83 ;  /* 0x0000004c52507223 */ /* 0x000fe20000010053 */
[----:B------:R-:W-:Y:S01]  /*3f60*/  HADD2.F32 R82, -RZ, R72.H0_H0 ;  /* 0x20000048ff527230 */ /* 0x000fe20000004100 */
[C---:B------:R-:W-:Y:S01]  /*3f70*/  FFMA.FTZ R86, -R16.reuse, R81, R135 ;  /* 0x0000005110567223 */ /* 0x040fe20000010187 */
[----:B------:R-:W-:Y:S01]  /*3f80*/  HADD2.F32 R83, -RZ, R70.H0_H0 ;  /* 0x20000046ff537230 */ /* 0x000fe20000004100 */
[----:B------:R-:W-:Y:S01]  /*3f90*/  FMUL.FTZ R85, R16, R97 ;  /* 0x0000006110557220 */ /* 0x000fe20000410000 */
[----:B------:R-:W-:Y:S01]  /*3fa0*/  HADD2.F32 R98, -RZ, R69.H0_H0 ;  /* 0x20000045ff627230 */ /* 0x000fe20000004100 */
[----:B------:R-:W-:-:S02]  /*3fb0*/  FFMA.FTZ R139, -R15, R82, R139 ;  /* 0x000000520f8b7223 */ /* 0x000fc4000001018b */
[----:B------:R-:W-:Y:S02]  /*3fc0*/  FFMA.FTZ R99, R85, R86, RZ ;  /* 0x0000005655637223 */ /* 0x000fe400000100ff */
[C---:B------:R-:W-:Y:S02]  /*3fd0*/  FFMA.FTZ R143, -R14.reuse, R84, R143 ;  /* 0x000000540e8f7223 */ /* 0x040fe4000001018f */
[----:B0-----:R-:W-:Y:S02]  /*3fe0*/  FMUL.FTZ R78, R15, R96 ;  /* 0x000000600f4e7220 */ /* 0x001fe40000410000 */
[----:B------:R-:W-:Y:S02]  /*3ff0*/  FMUL.FTZ R79, R14, R95 ;  /* 0x0000005f0e4f7220 */ /* 0x000fe40000410000 */
[----:B------:R-:W-:Y:S02]  /*4000*/  FFMA.FTZ R102, R78, R139, R99 ;  /* 0x0000008b4e667223 */ /* 0x000fe40000010063 */
[----:B------:R-:W-:-:S02]  /*4010*/  FFMA.FTZ R129, -R6, R105, R129 ;  /* 0x0000006906817223 */ /* 0x000fc40000010181 */
[----:B------:R-:W-:Y:S02]  /*4020*/  FMUL.FTZ R104, R77, UR42 ;  /* 0x0000002a4d687c20 */ /* 0x000fe40008410000 */
[C---:B------:R-:W-:Y:S02]  /*4030*/  FFMA.FTZ R99, -R13.reuse, R83, R122 ;  /* 0x000000530d637223 */ /* 0x040fe4000001017a */
[----:B------:R-:W-:Y:S02]  /*4040*/  FMUL.FTZ R100, R13, R94 ;  /* 0x0000005e0d647220 */ /* 0x000fe40000410000 */
[----:B------:R-:W-:Y:S02]  /*4050*/  FFMA.FTZ R103, R79, R143, R102 ;  /* 0x0000008f4f677223 */ /* 0x000fe40000010066 */
[----:B------:R-:W-:Y:S02]  /*4060*/  FMUL.FTZ R104, R129, R104 ;  /* 0x0000006881687220 */ /* 0x000fe40000410000 */
[C---:B------:R-:W-:Y:S01]  /*4070*/  FFMA.FTZ R102, -R12.reuse, R98, R123 ;  /* 0x000000620c667223 */ /* 0x040fe2000001017b */
[----:B------:R-:W-:Y:S01]  /*4080*/  HADD2.F32 R123, -RZ, R64.H0_H0 ;  /* 0x20000040ff7b7230 */ /* 0x000fe20000004100 */
[----:B------:R-:W-:-:S02]  /*4090*/  FMUL.FTZ R101, R12, R93 ;  /* 0x0000005d0c657220 */ /* 0x000fc40000410000 */
[----:B------:R-:W-:Y:S02]  /*40a0*/  FFMA.FTZ R106, R100, R99, R103 ;  /* 0x00000063646a7223 */ /* 0x000fe40000010067 */
[----:B------:R-:W-:Y:S01]  /*40b0*/  FFMA.FTZ R103, R105, R77, R104 ;  /* 0x0000004d69677223 */ /* 0x000fe20000010068 */
[----:B------:R-:W-:Y:S01]  /*40c0*/  HADD2.F32 R104, -RZ, R67.H0_H0 ;  /* 0x20000043ff687230 */ /* 0x000fe20000004100 */
[----:B------:R-:W-:Y:S02]  /*40d0*/  FFMA.FTZ R107, R101, R102, R106 ;  /* 0x00000066656b7223 */ /* 0x000fe4000001006a */
[C---:B------:R-:W-:Y:S02]  /*40e0*/  FFMA.FTZ R105, -R11.reuse, R87, R124 ;  /* 0x000000570b697223 */ /* 0x040fe4000001017c */
[----:B------:R-:W-:Y:S02]  /*40f0*/  FMUL.FTZ R106, R11, R92 ;  /* 0x0000005c0b6a7220 */ /* 0x000fe40000410000 */
[----:B------:R-:W-:-:S02]  /*4100*/  FFMA.FTZ R108, -R10, R104, R125 ;  /* 0x000000680a6c7223 */ /* 0x000fc4000001017d */
[----:B------:R-:W-:Y:S02]  /*4110*/  FFMA.FTZ R110, R106, R105, R107 ;  /* 0x000000696a6e7223 */ /* 0x000fe4000001006b */
[----:B------:R-:W-:Y:S02]  /*4120*/  FMUL.FTZ R107, R10, R91 ;  /* 0x0000005b0a6b7220 */ /* 0x000fe40000410000 */
[----:B------:R-:W-:Y:S01]  /*4130*/  FFMA.FTZ R111, -R9, R109, R126 ;  /* 0x0000006d096f7223 */ /* 0x000fe2000001017e */
[----:B------:R-:W-:Y:S01]  /*4140*/  HADD2.F32 R126, -RZ, R61.H0_H0 ;  /* 0x2000003dff7e7230 */ /* 0x000fe20000004100 */
[----:B------:R-:W-:Y:S02]  /*4150*/  FFMA.FTZ R122, R107, R108, R110 ;  /* 0x0000006c6b7a7223 */ /* 0x000fe4000001006e */
[----:B------:R-:W-:Y:S02]  /*4160*/  FMUL.FTZ R110, R9, R90 ;  /* 0x0000005a096e7220 */ /* 0x000fe40000410000 */
[----:B------:R-:W-:-:S02]  /*4170*/  FFMA.FTZ R127, -R8, R112, R127 ;  /* 0x00000070087f7223 */ /* 0x000fc4000001017f */
[----:B------:R-:W-:Y:S02]  /*4180*/  FFMA.FTZ R124, R110, R111, R122 ;  /* 0x0000006f6e7c7223 */ /* 0x000fe4000001007a */
[----:B------:R-:W-:Y:S02]  /*4190*/  FMUL.FTZ R122, R8, R89 ;  /* 0x00000059087a7220 */ /* 0x000fe40000410000 */
[----:B------:R-:W-:Y:S02]  /*41a0*/  FFMA.FTZ R135, R45, R131, R130 ;  /* 0x000000832d877223 */ /* 0x000fe40000010082 */
[----:B------:R-:W-:Y:S02]  /*41b0*/  FFMA.FTZ R131, -R4, R126, R131 ;  /* 0x0000007e04837223 */ /* 0x000fe40000010183 */
[----:B------:R-:W-:Y:S02]  /*41c0*/  FFMA.FTZ R125, R122, R127, R124 ;  /* 0x0000007f7a7d7223 */ /* 0x000fe4000001007c */
[----:B------:R-:W-:-:S02]  /*41d0*/  FMUL.FTZ R130, R43, UR42 ;  /* 0x0000002a2b827c20 */ /* 0x000fc40008410000 */
[C---:B------:R-:W-:Y:S02]  /*41e0*/  FFMA.FTZ R128, -R7.reuse, R123, R128 ;  /* 0x0000007b07807223 */ /* 0x040fe40000010180 */
[----:B------:R-:W-:Y:S02]  /*41f0*/  FMUL.FTZ R124, R7, R88 ;  /* 0x00000058077c7220 */ /* 0x000fe40000410000 */
[----:B------:R-:W-:Y:S02]  /*4200*/  FMUL.FTZ R141, R131, R130 ;  /* 0x00000082838d7220 */ /* 0x000fe40000410000 */
[----:B------:R-:W-:Y:S02]  /*4210*/  FMUL.FTZ R77, R6, R77 ;  /* 0x0000004d064d7220 */ /* 0x000fe40000410000 */
[----:B------:R-:W-:Y:S02]  /*4220*/  FFMA.FTZ R130, R124, R128, R125 ;  /* 0x000000807c827223 */ /* 0x000fe4000001007d */
[----:B------:R-:W-:Y:S01]  /*4230*/  FFMA.FTZ R125, R126, R43, R141 ;  /* 0x0000002b7e7d7223 */ /* 0x000fe2000001008d */
[----:B------:R-:W-:Y:S01]  /*4240*/  HADD2.F32 R141, -RZ, R60.H0_H0 ;  /* 0x2000003cff8d7230 */ /* 0x000fe20000004100 */
[----:B------:R-:W-:-:S02]  /*4250*/  FFMA.FTZ R129, R77, R129, R130 ;  /* 0x000000814d817223 */ /* 0x000fc40000010082 */
[----:B------:R-:W-:Y:S02]  /*4260*/  FMUL.FTZ R126, R5, R76 ;  /* 0x0000004c057e7220 */ /* 0x000fe40000410000 */
[----:B------:R-:W-:Y:S02]  /*4270*/  FFMA.FTZ R130, R44, R132, R135 ;  /* 0x000000842c827223 */ /* 0x000fe40000010087 */
[----:B------:R-:W-:Y:S02]  /*4280*/  FFMA.FTZ R164, R126, R40, R129 ;  /* 0x000000287ea47223 */ /* 0x000fe40000010081 */
[----:B------:R-:W-:Y:S02]  /*4290*/  FFMA.FTZ R129, R39, R133, R130 ;  /* 0x0000008527817223 */ /* 0x000fe40000010082 */
[----:B------:R-:W-:Y:S02]  /*42a0*/  FFMA.FTZ R132, -R3, R141, R132 ;  /* 0x0000008d03847223 */ /* 0x000fe40000010184 */
[----:B------:R-:W-:-:S02]  /*42b0*/  FFMA.FTZ R40, R38, R134, R129 ;  /* 0x0000008626287223 */ /* 0x000fc40000010081 */
[----:B------:R-:W-:Y:S02]  /*42c0*/  FMUL.FTZ R135, R42, UR42 ;  /* 0x0000002a2a877c20 */ /* 0x000fe40008410000 */
[----:B------:R-:W-:Y:S01]  /*42d0*/  FMUL.FTZ R43, R4, R43 ;  /* 0x0000002b042b7220 */ /* 0x000fe20000410000 */
[----:B------:R-:W0:Y:S01]  /*42e0*/  SHFL.DOWN PT, R129, R40, 0x1, 0x1f ;  /* 0x08201f0028817f89 */ /* 0x000e2200000e0000 */
[----:B------:R-:W-:Y:S02]  /*42f0*/  FMUL.FTZ R135, R132, R135 ;  /* 0x0000008784877220 */ /* 0x000fe40000410000 */
[----:B------:R-:W-:Y:S02]  /*4300*/  FFMA.FTZ R131, R43, R131, R164 ;  /* 0x000000832b837223 */ /* 0x000fe400000100a4 */
[-C--:B------:R-:W-:Y:S01]  /*4310*/  FFMA.FTZ R76, R141, R42.reuse, R135 ;  /* 0x0000002a8d4c7223 */ /* 0x080fe20000010087 */
[----:B------:R-:W-:Y:S01]  /*4320*/  HADD2.F32 R135, -RZ, R59.H0_H0 ;  /* 0x2000003bff877230 */ /* 0x000fe20000004100 */
[----:B------:R-:W-:-:S02]  /*4330*/  FMUL.FTZ R42, R3, R42 ;  /* 0x0000002a032a7220 */ /* 0x000fc40000410000 */
[----:B------:R-:W-:Y:S02]  /*4340*/  FADD.FTZ R35, R76, R35 ;  /* 0x000000234c237221 */ /* 0x000fe40000010000 */
[----:B------:R-:W-:Y:S02]  /*4350*/  FFMA.FTZ R130, -R2, R135, R133 ;  /* 0x0000008702827223 */ /* 0x000fe40000010185 */
[----:B------:R-:W-:Y:S02]  /*4360*/  FMUL.FTZ R133, R41, UR42 ;  /* 0x0000002a29857c20 */ /* 0x000fe40008410000 */
[----:B------:R-:W-:Y:S02]  /*4370*/  FFMA.FTZ R132, R42, R132, R131 ;  /* 0x000000842a847223 */ /* 0x000fe40000010083 */
[----:B------:R-:W-:Y:S02]  /*4380*/  FMUL.FTZ R133, R130, R133 ;  /* 0x0000008582857220 */ /* 0x000fe40000410000 */
[----:B------:R-:W-:-:S02]  /*4390*/  FMUL.FTZ R131, R2, R41 ;  /* 0x0000002902837220 */ /* 0x000fc40000410000 */
[----:B------:R-:W-:Y:S01]  /*43a0*/  FFMA.FTZ R133, R135, R41, R133 ;  /* 0x0000002987857223 */ /* 0x000fe20000010085 */
[----:B------:R-:W-:Y:S01]  /*43b0*/  HADD2.F32 R135, -RZ, R58.H0_H0 ;  /* 0x2000003aff877230 */ /* 0x000fe20000004100 */
[----:B------:R-:W-:Y:S02]  /*43c0*/  FFMA.FTZ R132, R131, R130, R132 ;  /* 0x0000008283847223 */ /* 0x000fe40000010084 */
[----:B0-----:R-:W-:Y:S02]  /*43d0*/  @!P0 FADD.FTZ R40, R40, R129 ;  /* 0x0000008128288221 */ /* 0x001fe40000010000 */
[C---:B------:R-:W-:Y:S02]  /*43e0*/  FFMA.FTZ R129, -R0.reuse, R135, R134 ;  /* 0x0000008700817223 */ /* 0x040fe40000010186 */
[----:B------:R-:W-:Y:S01]  /*43f0*/  FMUL.FTZ R130, R0, R113 ;  /* 0x0000007100827220 */ /* 0x000fe20000410000 */
[----:B------:R-:W0:Y:S01]  /*4400*/  SHFL.DOWN PT, R141, R40, 0x2, 0x1f ;  /* 0x08401f00288d7f89 */ /* 0x000e2200000e0000 */
[----:B------:R-:W-:-:S02]  /*4410*/  FADD.FTZ R19, R42, R19 ;  /* 0x000000132a137221 */ /* 0x000fc40000010000 */
[----:B------:R-:W-:Y:S02]  /*4420*/  FFMA.FTZ R41, R130, R129, R132 ;  /* 0x0000008182297223 */ /* 0x000fe40000010084 */
[----:B------:R-:W-:Y:S02]  /*4430*/  FMUL.FTZ R42, R89, UR42 ;  /* 0x0000002a592a7c20 */ /* 0x000fe40008410000 */
[----:B------:R-:W-:Y:S01]  /*4440*/  FADD.FTZ R20, R43, R20 ;  /* 0x000000142b147221 */ /* 0x000fe20000010000 */
[----:B------:R-:W1:Y:S01]  /*4450*/  SHFL.DOWN PT, R132, R41, 0x1, 0x1f ;  /* 0x08201f0029847f89 */ /* 0x000e6200000e0000 */
[----:B------:R-:W-:Y:S02]  /*4460*/  FMUL.FTZ R127, R127, R42 ;  /* 0x0000002a7f7f7220 */ /* 0x000fe40000410000 */
[----:B------:R-:W-:Y:S02]  /*4470*/  FMUL.FTZ R43, R88, UR42 ;  /* 0x0000002a582b7c20 */ /* 0x000fe40008410000 */
[----:B------:R-:W-:-:S02]  /*4480*/  FMUL.FTZ R42, R90, UR42 ;  /* 0x0000002a5a2a7c20 */ /* 0x000fc40008410000 */
[----:B------:R-:W-:Y:S02]  /*4490*/  FMUL.FTZ R43, R128, R43 ;  /* 0x0000002b802b7220 */ /* 0x000fe40000410000 */
[----:B------:R-:W-:Y:S02]  /*44a0*/  FMUL.FTZ R42, R111, R42 ;  /* 0x0000002a6f2a7220 */ /* 0x000fe40000410000 */
[----:B------:R-:W-:Y:S02]  /*44b0*/  FFMA.FTZ R88, R123, R88, R43 ;  /* 0x000000587b587223 */ /* 0x000fe4000001002b */
[----:B------:R-:W-:Y:S02]  /*44c0*/  FFMA.FTZ R90, R109, R90, R42 ;  /* 0x0000005a6d5a7223 */ /* 0x000fe4000001002a */
[----:B------:R-:W-:Y:S02]  /*44d0*/  FMUL.FTZ R43, R91, UR42 ;  /* 0x0000002a5b2b7c20 */ /* 0x000fe40008410000 */
[----:B0-----:R-:W-:-:S02]  /*44e0*/  @!P1 FADD.FTZ R40, R40, R141 ;  /* 0x0000008d28289221 */ /* 0x001fc40000010000 */
[----:B------:R-:W-:Y:S02]  /*44f0*/  FMUL.FTZ R42, R92, UR42 ;  /* 0x0000002a5c2a7c20 */ /* 0x000fe40008410000 */
[----:B------:R-:W-:Y:S01]  /*4500*/  FADD.FTZ R114, R77, R114 ;  /* 0x000000724d727221 */ /* 0x000fe20000010000 */
[----:B------:R-:W0:Y:S01]  /*4510*/  SHFL.DOWN PT, R141, R40, 0x4, 0x1f ;  /* 0x08801f00288d7f89 */ /* 0x000e2200000e0000 */
[----:B------:R-:W-:Y:S02]  /*4520*/  FMUL.FTZ R43, R108, R43 ;  /* 0x0000002b6c2b7220 */ /* 0x000fe40000410000 */
[----:B-1----:R-:W-:Y:S01]  /*4530*/  @!P0 FADD.FTZ R41, R41, R132 ;  /* 0x0000008429298221 */ /* 0x002fe20000010000 */
[----:B------:R-:W-:Y:S01]  /*4540*/  ISETP.GT.AND P0, PT, R144, 0x1b, PT ;  /* 0x0000001b9000780c */ /* 0x000fe20003f04270 */
[----:B------:R-:W-:Y:S02]  /*4550*/  FMUL.FTZ R42, R105, R42 ;  /* 0x0000002a692a7220 */ /* 0x000fe40000410000 */
[----:B------:R-:W-:Y:S01]  /*4560*/  FFMA.FTZ R91, R104, R91, R43 ;  /* 0x0000005b685b7223 */ /* 0x000fe2000001002b */
[----:B------:R-:W1:Y:S01]  /*4570*/  SHFL.DOWN PT, R132, R41, 0x2, 0x1f ;  /* 0x08401f0029847f89 */ /* 0x000e6200000e0000 */
[----:B------:R-:W-:-:S02]  /*4580*/  FFMA.FTZ R92, R87, R92, R42 ;  /* 0x0000005c575c7223 */ /* 0x000fc4000001002a */
[----:B------:R-:W-:Y:S02]  /*4590*/  FMUL.FTZ R43, R93, UR42 ;  /* 0x0000002a5d2b7c20 */ /* 0x000fe40008410000 */
[----:B------:R-:W-:Y:S02]  /*45a0*/  FMUL.FTZ R42, R94, UR42 ;  /* 0x0000002a5e2a7c20 */ /* 0x000fe40008410000 */
[----:B------:R-:W-:Y:S02]  /*45b0*/  FMUL.FTZ R43, R102, R43 ;  /* 0x0000002b662b7220 */ /* 0x000fe40000410000 */
[----:B------:R-:W-:Y:S02]  /*45c0*/  FMUL.FTZ R42, R99, R42 ;  /* 0x0000002a632a7220 */ /* 0x000fe40000410000 */
[----:B------:R-:W-:Y:S02]  /*45d0*/  FFMA.FTZ R127, R112, R89, R127 ;  /* 0x00000059707f7223 */ /* 0x000fe4000001007f */
[----:B------:R-:W-:-:S02]  /*45e0*/  FFMA.FTZ R43, R98, R93, R43 ;  /* 0x0000005d622b7223 */ /* 0x000fc4000001002b */
[----:B------:R-:W-:Y:S02]  /*45f0*/  FFMA.FTZ R42, R83, R94, R42 ;  /* 0x0000005e532a7223 */ /* 0x000fe4000001002a */
[----:B0-----:R-:W-:Y:S02]  /*4600*/  @!P0 FADD.FTZ R40, R40, R141 ;  /* 0x0000008d28288221 */ /* 0x001fe40000010000 */
[----:B------:R-:W-:Y:S02]  /*4610*/  FADD.FTZ R17, R130, R17 ;  /* 0x0000001182117221 */ /* 0x000fe40000010000 */
[----:B------:R-:W-:Y:S01]  /*4620*/  FADD.FTZ R18, R131, R18 ;  /* 0x0000001283127221 */ /* 0x000fe20000010000 */
[----:B------:R-:W0:Y:S01]  /*4630*/  SHFL.DOWN PT, R141, R40, 0x8, 0x1f ;  /* 0x09001f00288d7f89 */ /* 0x000e2200000e0000 */
[----:B------:R-:W-:Y:S02]  /*4640*/  FADD.FTZ R36, R133, R36 ;  /* 0x0000002485247221 */ /* 0x000fe40000010000 */
[----:B-1----:R-:W-:Y:S01]  /*4650*/  @!P1 FADD.FTZ R41, R41, R132 ;  /* 0x0000008429299221 */ /* 0x002fe20000010000 */
[----:B------:R-:W-:Y:S01]  /*4660*/  ISETP.GT.AND P1, PT, R144, 0x17, PT ;  /* 0x000000179000780c */ /* 0x000fe20003f24270 */
[----:B------:R-:W-:-:S02]  /*4670*/  FMUL.FTZ R132, R113, UR42 ;  /* 0x0000002a71847c20 */ /* 0x000fc40008410000 */
[----:B------:R-:W-:Y:S01]  /*4680*/  FADD.FTZ R21, R126, R21 ;  /* 0x000000157e157221 */ /* 0x000fe20000010000 */
[----:B------:R-:W1:Y:S01]  /*4690*/  SHFL.DOWN PT, R134, R41, 0x4, 0x1f ;  /* 0x08801f0029867f89 */ /* 0x000e6200000e0000 */
[----:B------:R-:W-:Y:S02]  /*46a0*/  FMUL.FTZ R132, R129, R132 ;  /* 0x0000008481847220 */ /* 0x000fe40000410000 */
[----:B------:R-:W-:Y:S02]  /*46b0*/  FADD.FTZ R34, R125, R34 ;  /* 0x000000227d227221 */ /* 0x000fe40000010000 */
[----:B------:R-:W-:Y:S02]  /*46c0*/  FFMA.FTZ R132, R135, R113, R132 ;  /* 0x0000007187847223 */ /* 0x000fe40000010084 */
[----:B------:R-:W-:Y:S02]  /*46d0*/  FADD.FTZ R115, R124, R115 ;  /* 0x000000737c737221 */ /* 0x000fe40000010000 */
[----:B------:R-:W-:-:S02]  /*46e0*/  FADD.FTZ R37, R132, R37 ;  /* 0x0000002584257221 */ /* 0x000fc40000010000 */
[----:B------:R-:W-:Y:S02]  /*46f0*/  FADD.FTZ R33, R80, R33 ;  /* 0x0000002150217221 */ /* 0x000fe40000010000 */
[----:B------:R-:W-:Y:S02]  /*4700*/  FADD.FTZ R116, R122, R116 ;  /* 0x000000747a747221 */ /* 0x000fe40000010000 */
[----:B------:R-:W-:Y:S02]  /*4710*/  FADD.FTZ R32, R103, R32 ;  /* 0x0000002067207221 */ /* 0x000fe40000010000 */
[----:B0-----:R-:W-:Y:S02]  /*4720*/  @!P1 FADD.FTZ R40, R40, R141 ;  /* 0x0000008d28289221 */ /* 0x001fe40000010000 */
[----:B------:R-:W-:Y:S02]  /*4730*/  FADD.FTZ R117, R110, R117 ;  /* 0x000000756e757221 */ /* 0x000fe40000010000 */
[----:B------:R-:W-:Y:S01]  /*4740*/  FADD.FTZ R31, R88, R31 ;  /* 0x0000001f581f7221 */ /* 0x000fe20000010000 */
[----:B------:R-:W0:Y:S01]  /*4750*/  SHFL.DOWN PT, R113, R40, 0x10, 0x1f ;  /* 0x0a001f0028717f89 */ /* 0x000e2200000e0000 */
[----:B------:R-:W-:-:S02]  /*4760*/  FADD.FTZ R118, R107, R118 ;  /* 0x000000766b767221 */ /* 0x000fc40000010000 */
[----:B-1----:R-:W-:Y:S01]  /*4770*/  @!P0 FADD.FTZ R41, R41, R134 ;  /* 0x0000008629298221 */ /* 0x002fe20000010000 */
[----:B------:R-:W-:Y:S01]  /*4780*/  ISETP.GT.AND P0, PT, R144, 0xf, PT ;  /* 0x0000000f9000780c */ /* 0x000fe20003f04270 */
[----:B------:R-:W-:Y:S02]  /*4790*/  FADD.FTZ R30, R127, R30 ;  /* 0x0000001e7f1e7221 */ /* 0x000fe40000010000 */
[----:B------:R-:W-:Y:S01]  /*47a0*/  FADD.FTZ R119, R106, R119 ;  /* 0x000000776a777221 */ /* 0x000fe20000010000 */
[----:B------:R-:W1:Y:S01]  /*47b0*/  SHFL.DOWN PT, R134, R41, 0x8, 0x1f ;  /* 0x09001f0029867f89 */ /* 0x000e6200000e0000 */
[----:B------:R-:W-:Y:S02]  /*47c0*/  FADD.FTZ R29, R90, R29 ;  /* 0x0000001d5a1d7221 */ /* 0x000fe40000010000 */
[----:B------:R-:W-:Y:S02]  /*47d0*/  FADD.FTZ R120, R101, R120 ;  /* 0x0000007865787221 */ /* 0x000fe40000010000 */
[----:B------:R-:W-:-:S02]  /*47e0*/  FADD.FTZ R28, R91, R28 ;  /* 0x0000001c5b1c7221 */ /* 0x000fc40000010000 */
[----:B------:R-:W-:Y:S02]  /*47f0*/  FADD.FTZ R121, R100, R121 ;  /* 0x0000007964797221 */ /* 0x000fe40000010000 */
[----:B------:R-:W-:Y:S02]  /*4800*/  FADD.FTZ R27, R92, R27 ;  /* 0x0000001b5c1b7221 */ /* 0x000fe40000010000 */
[----:B------:R-:W-:Y:S02]  /*4810*/  FADD.FTZ R136, R79, R136 ;  /* 0x000000884f887221 */ /* 0x000fe40000010000 */
[----:B------:R-:W-:Y:S02]  /*4820*/  FADD.FTZ R26, R43, R26 ;  /* 0x0000001a2b1a7221 */ /* 0x000fe40000010000 */
[----:B------:R-:W-:Y:S02]  /*4830*/  FADD.FTZ R137, R78, R137 ;  /* 0x000000894e897221 */ /* 0x000fe40000010000 */
[----:B0-----:R-:W-:-:S02]  /*4840*/  @!P0 FADD.FTZ R40, R40, R113 ;  /* 0x0000007128288221 */ /* 0x001fc40000010000 */
[----:B------:R-:W-:Y:S02]  /*4850*/  FADD.FTZ R25, R42, R25 ;  /* 0x000000192a197221 */ /* 0x000fe40000010000 */
[----:B------:R-:W-:Y:S02]  /*4860*/  IMAD.MOV.U32 R77, RZ, RZ, R40 ;  /* 0x000000ffff4d7224 */ /* 0x000fe400078e0028 */
[----:B------:R-:W-:Y:S02]  /*4870*/  FMUL.FTZ R40, R95, UR42 ;  /* 0x0000002a5f287c20 */ /* 0x000fe40008410000 */
[----:B-1----:R-:W-:Y:S01]  /*4880*/  @!P1 FADD.FTZ R41, R41, R134 ;  /* 0x0000008629299221 */ /* 0x002fe20000010000 */
[----:B------:R-:W-:Y:S01]  /*4890*/  ISETP.NE.AND P1, PT, R144, RZ, PT ;  /* 0x000000ff9000720c */ /* 0x000fe20003f25270 */
[----:B------:R-:W-:Y:S02]  /*48a0*/  FMUL.FTZ R143, R143, R40 ;  /* 0x000000288f8f7220 */ /* 0x000fe40000410000 */
[----:B------:R-:W-:Y:S01]  /*48b0*/  FMUL.FTZ R40, R96, UR42 ;  /* 0x0000002a60287c20 */ /* 0x000fe20008410000 */
[----:B------:R-:W0:Y:S01]  /*48c0*/  SHFL.DOWN PT, R76, R41, 0x10, 0x1f ;  /* 0x0a001f00294c7f89 */ /* 0x000e2200000e0000 */
[----:B------:R-:W-:-:S02]  /*48d0*/  FFMA.FTZ R143, R84, R95, R143 ;  /* 0x0000005f548f7223 */ /* 0x000fc4000001008f */
[----:B------:R-:W-:Y:S02]  /*48e0*/  FMUL.FTZ R139, R139, R40 ;  /* 0x000000288b8b7220 */ /* 0x000fe40000410000 */
[----:B------:R-:W-:Y:S02]  /*48f0*/  FADD.FTZ R138, R85, R138 ;  /* 0x0000008a558a7221 */ /* 0x000fe40000010000 */
[----:B------:R-:W-:Y:S02]  /*4900*/  FFMA.FTZ R82, R82, R96, R139 ;  /* 0x0000006052527223 */ /* 0x000fe4000001008b */
[----:B------:R-:W-:Y:S02]  /*4910*/  FADD.FTZ R24, R143, R24 ;  /* 0x000000188f187221 */ /* 0x000fe40000010000 */
[----:B------:R-:W-:Y:S02]  /*4920*/  FADD.FTZ R23, R82, R23 ;  /* 0x0000001752177221 */ /* 0x000fe40000010000 */
[----:B0-----:R-:W-:-:S05]  /*4930*/  @!P0 FADD.FTZ R41, R41, R76 ;  /* 0x0000004c29298221 */ /* 0x001fca0000010000 */
[----:B------:R-:W-:Y:S01]  /*4940*/  MOV R76, R41 ;  /* 0x00000029004c7202 */ /* 0x000fe20000000f00 */
[----:B------:R-:W-:-:S04]  /*4950*/  FMUL.FTZ R41, R97, UR42 ;  /* 0x0000002a61297c20 */ /* 0x000fc80008410000 */
[----:B------:R-:W-:Y:S01]  /*4960*/  FMUL.FTZ R86, R86, R41 ;  /* 0x0000002956567220 */ /* 0x000fe20000410000 */
[----:B------:R0:W-:Y:S03]  /*4970*/  @!P1 STS.64 [R142.X8+0x1098], R76 ;  /* 0x0010984c8e009388 */ /* 0x0001e60000008a00 */
[----:B------:R-:W-:-:S04]  /*4980*/  FFMA.FTZ R81, R81, R97, R86 ;  /* 0x0000006151517223 */ /* 0x000fc80000010056 */
[----:B------:R-:W-:Y:S01]  /*4990*/  FADD.FTZ R22, R81, R22 ;  /* 0x0000001651167221 */ /* 0x000fe20000010000 */
[----:B------:R-:W-:Y:S06]  /*49a0*/  BAR.SYNC.DEFER_BLOCKING 0x0 ;  /* 0x0000000000007b1d */ /* 0x000fec0000010000 */
[----:B------:R-:W-:Y:S05]  /*49b0*/  @P2 BRA `(.L_x_16) ;  /* 0x0000012000002947 */ /* 0x000fea0003800000 */
[----:B0-----:R-:W-:Y:S01]  /*49c0*/  ULDC UR16, c[0x0][0x174] ;  /* 0x00005d0000107ab9 */ /* 0x001fe20000000800 */
[----:B------:R-:W0:Y:S01]  /*49d0*/  LDS.128 R40, [0x10a0] ;  /* 0x0010a000ff287984 */ /* 0x000e220000000c00 */
[----:B------:R-:W-:Y:S02]  /*49e0*/  UISETP.NE.AND UP0, UPT, UR20, UR16, UPT ;  /* 0x000000101400728c */ /* 0x000fe4000bf05270 */
[----:B------:R-:W-:Y:S01]  /*49f0*/  USHF.L.U32 UR16, UR7, 0x2, URZ ;  /* 0x0000000207107899 */ /* 0x000fe2000800063f */
[----:B------:R-:W1:Y:S03]  /*4a00*/  LDS.64 R78, [0x10b0] ;  /* 0x0010b000ff4e7984 */ /* 0x000e660000000a00 */
[----:B------:R-:W-:-:S13]  /*4a10*/  PLOP3.LUT P0, PT, PT, PT, UP0, 0x80, 0x0 ;  /* 0x000000000000781c */ /* 0x000fda0003f0f008 */
[----:B------:R-:W2:Y:S04]  /*4a20*/  @P0 LDS R82, [UR16+0x30e0] ;  /* 0x0030e010ff520984 */ /* 0x000ea80008000800 */
[----:B------:R-:W3:Y:S01]  /*4a30*/  @P0 LDS R81, [UR16+0x2ce0] ;  /* 0x002ce010ff510984 */ /* 0x000ee20008000800 */
[----:B0-----:R-:W-:Y:S02]  /*4a40*/  FADD.FTZ R80, R77, R41 ;  /* 0x000000294d507221 */ /* 0x001fe40000010000 */
[----:B------:R-:W-:Y:S02]  /*4a50*/  FADD.FTZ R41, R76, R40 ;  /* 0x000000284c297221 */ /* 0x000fe40000010000 */
[----:B------:R-:W-:Y:S02]  /*4a60*/  FADD.FTZ R80, R43, R80 ;  /* 0x000000502b507221 */ /* 0x000fe40000010000 */
[----:B------:R-:W-:-:S02]  /*4a70*/  FADD.FTZ R41, R42, R41 ;  /* 0x000000292a297221 */ /* 0x000fc40000010000 */
[----:B-1----:R-:W-:Y:S02]  /*4a80*/  FADD.FTZ R77, R80, R79 ;  /* 0x0000004f504d7221 */ /* 0x002fe40000010000 */
[----:B------:R-:W-:Y:S02]  /*4a90*/  FADD.FTZ R76, R41, R78 ;  /* 0x0000004e294c7221 */ /* 0x000fe40000010000 */
[----:B--2---:R-:W-:Y:S02]  /*4aa0*/  @P0 FADD.FTZ R77, R77, R82 ;  /* 0x000000524d4d0221 */ /* 0x004fe40000010000 */
[----:B---3--:R-:W-:-:S03]  /*4ab0*/  @P0 FADD.FTZ R76, R76, R81 ;  /* 0x000000514c4c0221 */ /* 0x008fc60000010000 */
[----:B------:R0:W-:Y:S04]  /*4ac0*/  STS [UR16+0x30e0], R77 ;  /* 0x0030e04dff007988 */ /* 0x0001e80008000810 */
[----:B------:R0:W-:Y:S02]  /*4ad0*/  STS [UR16+0x2ce0], R76 ;  /* 0x002ce04cff007988 */ /* 0x0001e40008000810 */
.L_x_16:
[----:B0-----:R-:W-:Y:S05]  /*4ae0*/  BSYNC B0 ;  /* 0x0000000000007941 */ /* 0x001fea0003800000 */
.L_x_15:
[----:B------:R-:W-:Y:S02]  /*4af0*/  UIADD3 UR7, UR7, 0x1, URZ ;  /* 0x0000000107077890 */ /* 0x000fe4000fffe03f */
[----:B------:R-:W-:Y:S02]  /*4b00*/  ULDC UR16, c[0x0][0x16c] ;  /* 0x00005b0000107ab9 */ /* 0x000fe40000000800 */
[----:B------:R-:W-:-:S06]  /*4b10*/  UISETP.GE.AND UP0, UPT, UR7, UR16, UPT ;  /* 0x000000100700728c */ /* 0x000fcc000bf06270 */
[----:B------:R-:W-:-:S13]  /*4b20*/  PLOP3.LUT P0, PT, PT, PT, UP0, 0x80, 0x0 ;  /* 0x000000000000781c */ /* 0x000fda0003f0f008 */
[----:B------:R-:W-:Y:S01]  /*4b30*/  @P0 CALL.REL.NOINC `(.L_x_1) ;  /* 0x0000001000000944 */ /* 0x000fe20003c00000 */
[----:B------:R-:W-:Y:S05]  /*4b40*/  BRA `(.L_x_17) ;  /* 0xffffd7e000007947 */ /* 0x000fea000383ffff */
.L_x_1:
[----:B------:R-:W-:Y:S01]  /*4b50*/  BAR.SYNC.DEFER_BLOCKING 0x0 ;  /* 0x0000000000007b1d */ /* 0x000fe20000010000 */
[----:B------:R-:W-:Y:S02]  /*4b60*/  F2FP.PACK_AB R137, R137, R138 ;  /* 0x0000008a8989723e */ /* 0x000fe400000000ff */
[----:B------:R-:W-:Y:S02]  /*4b70*/  F2FP.PACK_AB R121, R121, R136 ;  /* 0x000000887979723e */ /* 0x000fe400000000ff */
[----:B------:R-:W-:Y:S01]  /*4b80*/  PRMT R0, R137, 0x7632, R0 ;  /* 0x0000763289007816 */ /* 0x000fe20000000000 */
[----:B------:R-:W-:Y:S01]  /*4b90*/  ULDC UR34, c[0x0][0x168] ;  /* 0x00005a0000227ab9 */ /* 0x000fe20000000800 */
[----:B------:R-:W-:Y:S01]  /*4ba0*/  F2FP.PACK_AB R119, R119, R120 ;  /* 0x000000787777723e */ /* 0x000fe200000000ff */
[----:B------:R-:W-:Y:S01]  /*4bb0*/  UIADD3 UR34, -UR39, UR34, URZ ;  /* 0x0000002227227290 */ /* 0x000fe2000fffe13f */
[----:B------:R-:W-:Y:S01]  /*4bc0*/  F2FP.PACK_AB R117, R117, R118 ;  /* 0x000000767575723e */ /* 0x000fe200000000ff */
[----:B------:R-:W-:Y:S01]  /*4bd0*/  ULDC.64 UR16, c[0x0][0x2d8] ;  /* 0x0000b60000107ab9 */ /* 0x000fe20000000a00 */
[----:B------:R-:W-:Y:S01]  /*4be0*/  PRMT R2, R121, 0x7632, R2 ;  /* 0x0000763279027816 */ /* 0x000fe20000000002 */
[----:B------:R-:W-:Y:S01]  /*4bf0*/  UIMAD UR7, UR36, UR16, URZ ;  /* 0x00000010240772a4 */ /* 0x000fe2000f8e023f */
[----:B------:R-:W-:Y:S01]  /*4c00*/  PRMT R3, R119, 0x7632, R3 ;  /* 0x0000763277037816 */ /* 0x000fe20000000003 */
[----:B------:R-:W-:Y:S01]  /*4c10*/  ULDC.64 UR40, c[0x0][0x2f8] ;  /* 0x0000be0000287ab9 */ /* 0x000fe20000000a00 */
[----:B------:R-:W-:Y:S01]  /*4c20*/  ISETP.NE.AND P0, PT, R140, RZ, PT ;  /* 0x000000ff8c00720c */ /* 0x000fe20003f05270 */
[----:B------:R-:W-:Y:S01]  /*4c30*/  UIMAD UR27, UR36, UR40, URZ ;  /* 0x00000028241b72a4 */ /* 0x000fe2000f8e023f */
[----:B------:R-:W-:Y:S01]  /*4c40*/  F2FP.PACK_AB R115, R115, R116 ;  /* 0x000000747373723e */ /* 0x000fe200000000ff */
[----:B------:R-:W-:Y:S01]  /*4c50*/  UIMAD.WIDE.U32 UR18, UR31, UR16, URZ ;  /* 0x000000101f1272a5 */ /* 0x000fe2000f8e003f */
[----:B------:R-:W-:Y:S01]  /*4c60*/  F2FP.PACK_AB R21, R21, R114 ;  /* 0x000000721515723e */ /* 0x000fe200000000ff */
[----:B------:R-:W-:Y:S01]  /*4c70*/  UIMAD UR28, UR31, UR17, UR7 ;  /* 0x000000111f1c72a4 */ /* 0x000fe2000f8e0207 */
[----:B------:R-:W-:Y:S01]  /*4c80*/  F2FP.PACK_AB R19, R19, R20 ;  /* 0x000000141313723e */ /* 0x000fe200000000ff */
[----:B------:R-:W-:Y:S01]  /*4c90*/  UIMAD UR29, UR31, UR41, UR27 ;  /* 0x000000291f1d72a4 */ /* 0x000fe2000f8e021b */
[----:B------:R-:W-:Y:S01]  /*4ca0*/  F2FP.PACK_AB R17, R17, R18 ;  /* 0x000000121111723e */ /* 0x000fe200000000ff */
[----:B------:R0:W-:Y:S01]  /*4cb0*/  STS.U16 [R74+0x2], R0 ;  /* 0x000002004a007388 */ /* 0x0001e20000000400 */
[----:B------:R-:W-:Y:S01]  /*4cc0*/  PRMT R4, R115, 0x7632, R4 ;  /* 0x0000763273047816 */ /* 0x000fe20000000004 */
[----:B------:R-:W-:Y:S01]  /*4cd0*/  UIMAD UR7, UR6, -0x800, UR37 ;  /* 0xfffff800060778a4 */ /* 0x000fe2000f8e0225 */
[----:B------:R-:W-:Y:S01]  /*4ce0*/  PRMT R5, R19, 0x7632, R5 ;  /* 0x0000763213057816 */ /* 0x000fe20000000005 */
[----:B------:R1:W-:Y:S01]  /*4cf0*/  STS.U16 [R74+0x6], R2 ;  /* 0x000006024a007388 */ /* 0x0003e20000000400 */
[----:B------:R-:W-:Y:S01]  /*4d00*/  PRMT R6, R17, 0x7632, R6 ;  /* 0x0000763211067816 */ /* 0x000fe20000000006 */
[----:B------:R-:W-:Y:S01]  /*4d10*/  UIMAD.WIDE.U32 UR16, UR31, UR40, URZ ;  /* 0x000000281f1072a5 */ /* 0x000fe2000f8e003f */
[----:B------:R-:W-:Y:S01]  /*4d20*/  SHF.R.S32.HI R8, RZ, 0x1f, R75 ;  /* 0x0000001fff087819 */ /* 0x000fe2000001144b */
[----:B------:R2:W-:Y:S01]  /*4d30*/  STS.U16 [R74+0xa], R3 ;  /* 0x00000a034a007388 */ /* 0x0005e20000000400 */
[----:B------:R-:W-:Y:S01]  /*4d40*/  UIADD3 UR27, UR19, UR28, URZ ;  /* 0x0000001c131b7290 */ /* 0x000fe2000fffe03f */
[----:B0-----:R-:W-:Y:S01]  /*4d50*/  PRMT R0, R117, 0x7632, R0 ;  /* 0x0000763275007816 */ /* 0x001fe20000000000 */
[----:B------:R-:W-:Y:S01]  /*4d60*/  BSSY B0, `(.L_x_18) ;  /* 0x0000037000007945 */ /* 0x000fe20003800000 */
[----:B------:R0:W-:Y:S01]  /*4d70*/  STS.U16 [R74+0x14], R21 ;  /* 0x000014154a007388 */ /* 0x0001e20000000400 */
[----:B-1----:R-:W-:-:S03]  /*4d80*/  PRMT R2, R21, 0x7632, R2 ;  /* 0x0000763215027816 */ /* 0x002fc60000000002 */
[----:B------:R1:W-:Y:S01]  /*4d90*/  STS.U16 [R74+0xe], R0 ;  /* 0x00000e004a007388 */ /* 0x0003e20000000400 */
[----:B--2---:R-:W-:-:S03]  /*4da0*/  PRMT R3, R19, 0x7610, R3 ;  /* 0x0000761013037816 */ /* 0x004fc60000000003 */
[----:B------:R-:W-:Y:S01]  /*4db0*/  STS.U16 [R74], R137 ;  /* 0x000000894a007388 */ /* 0x000fe20000000400 */
[----:B0-----:R-:W-:-:S03]  /*4dc0*/  MOV R21, UR34 ;  /* 0x0000002200157c02 */ /* 0x001fc60008000f00 */
[----:B------:R-:W-:Y:S01]  /*4dd0*/  STS.U16 [R74+0x4], R121 ;  /* 0x000004794a007388 */ /* 0x000fe20000000400 */
[----:B-1----:R-:W-:-:S03]  /*4de0*/  PRMT R0, R17, 0x7610, R0 ;  /* 0x0000761011007816 */ /* 0x002fc60000000000 */
[----:B------:R-:W-:Y:S04]  /*4df0*/  STS.U16 [R74+0x8], R119 ;  /* 0x000008774a007388 */ /* 0x000fe80000000400 */
[----:B------:R-:W-:Y:S04]  /*4e00*/  STS.U16 [R74+0xc], R117 ;  /* 0x00000c754a007388 */ /* 0x000fe80000000400 */
[----:B------:R-:W-:Y:S04]  /*4e10*/  STS.U16 [R74+0x10], R115 ;  /* 0x000010734a007388 */ /* 0x000fe80000000400 */
[----:B------:R-:W-:Y:S04]  /*4e20*/  STS.U16 [R74+0x12], R4 ;  /* 0x000012044a007388 */ /* 0x000fe80000000400 */
[----:B------:R0:W-:Y:S04]  /*4e30*/  STS.U16 [R74+0x16], R2 ;  /* 0x000016024a007388 */ /* 0x0001e80000000400 */
[----:B------:R1:W-:Y:S04]  /*4e40*/  STS.U16 [R74+0x18], R3 ;  /* 0x000018034a007388 */ /* 0x0003e80000000400 */
[----:B------:R-:W-:Y:S01]  /*4e50*/  STS.U16 [R74+0x1a], R5 ;  /* 0x00001a054a007388 */ /* 0x000fe20000000400 */
[----:B0-----:R-:W-:-:S03]  /*4e60*/  IADD3 R2, P2, R75, UR39, RZ ;  /* 0x000000274b027c10 */ /* 0x001fc6000ff5e0ff */
[----:B------:R-:W-:Y:S01]  /*4e70*/  STS.U16 [R74+0x1c], R0 ;  /* 0x00001c004a007388 */ /* 0x000fe20000000400 */
[----:B-1----:R-:W-:-:S03]  /*4e80*/  IMAD.U32 R3, RZ, RZ, UR39 ;  /* 0x00000027ff037e24 */ /* 0x002fc6000f8e00ff */
[----:B------:R-:W-:Y:S01]  /*4e90*/  STS.U16 [R74+0x1e], R6 ;  /* 0x00001e064a007388 */ /* 0x000fe20000000400 */
[----:B------:R-:W-:-:S06]  /*4ea0*/  NOP ;  /* 0x0000000000007918 */ /* 0x000fcc0000000000 */
[----:B------:R-:W-:Y:S01]  /*4eb0*/  LDS.U16 R9, [R160] ;  /* 0x00000000a0097984 */ /* 0x000fe20000000400 */
[----:B------:R-:W-:-:S03]  /*4ec0*/  LEA.HI.X.SX32 R3, R3, R8, 0x1, P2 ;  /* 0x0000000803037211 */ /* 0x000fc600010f0eff */
        /* <DEDUP_REMOVED lines=15> */
[----:B------:R-:W-:Y:S04]  /*4fc0*/  @!P0 STS [0x1080], R21 ;  /* 0x00108015ff008388 */ /* 0x000fe80000000800 */
[----:B------:R-:W-:Y:S06]  /*4fd0*/  BAR.SYNC.DEFER_BLOCKING 0x0 ;  /* 0x0000000000007b1d */ /* 0x000fec0000010000 */
[----:B------:R-:W0:Y:S02]  /*4fe0*/  LDS R38, [0x1080] ;  /* 0x00108000ff267984 */ /* 0x000e240000000800 */
[----:B0-----:R-:W-:-:S13]  /*4ff0*/  ISETP.GE.AND P1, PT, R75, R38, PT ;  /* 0x000000264b00720c */ /* 0x001fda0003f26270 */
[----:B------:R-:W-:Y:S05]  /*5000*/  @P1 BRA `(.L_x_19) ;  /* 0x000000c000001947 */ /* 0x000fea0003800000 */
[----:B------:R-:W-:Y:S01]  /*5010*/  MOV R5, UR31 ;  /* 0x0000001f00057c02 */ /* 0x000fe20008000f00 */
[----:B------:R-:W-:Y:S01]  /*5020*/  ULDC.64 UR38, c[0x0][0x2e0] ;  /* 0x0000b80000267ab9 */ /* 0x000fe20000000a00 */
[----:B------:R-:W-:Y:S01]  /*5030*/  MOV R7, UR14 ;  /* 0x0000000e00077c02 */ /* 0x000fe20008000f00 */
[----:B------:R-:W-:Y:S02]  /*5040*/  UIMAD UR30, UR15, UR38, URZ ;  /* 0x000000260f1e72a4 */ /* 0x000fe4000f8e023f */
[----:B------:R-:W-:Y:S02]  /*5050*/  IMAD.WIDE.U32 R4, R5, c[0x0][0x2d8], R2 ;  /* 0x0000b60005047a25 */ /* 0x000fe400078e0002 */
[----:B------:R-:W-:-:S03]  /*5060*/  UIMAD UR30, UR14, UR39, UR30 ;  /* 0x000000270e1e72a4 */ /* 0x000fc6000f8e021e */
[----:B------:R-:W-:-:S05]  /*5070*/  IADD3 R5, R5, UR28, RZ ;  /* 0x0000001c05057c10 */ /* 0x000fca000fffe0ff */
[----:B------:R-:W-:-:S05]  /*5080*/  IMAD.WIDE.U32 R4, R7, c[0x0][0x2e0], R4 ;  /* 0x0000b80007047a25 */ /* 0x000fca00078e0004 */
[----:B------:R-:W-:Y:S02]  /*5090*/  IADD3 R5, R5, UR30, RZ ;  /* 0x0000001e05057c10 */ /* 0x000fe4000fffe0ff */
[----:B------:R-:W-:-:S04]  /*50a0*/  LEA R6, P1, R4, c[0x0][0x330], 0x1 ;  /* 0x0000cc0004067a11 */ /* 0x000fc800078208ff */
[----:B------:R-:W-:-:S05]  /*50b0*/  LEA.HI.X R7, R4, c[0x0][0x334], R5, 0x1, P1 ;  /* 0x0000cd0004077a11 */ /* 0x000fca00008f0c05 */
[----:B------:R0:W-:Y:S04]  /*50c0*/  STG.E.U16 [R6.64], R9 ;  /* 0x0000000906007986 */ /* 0x0001e8000c101520 */
.L_x_19:
[----:B------:R-:W-:Y:S05]  /*50d0*/  BSYNC B0 ;  /* 0x0000000000007941 */ /* 0x000fea0003800000 */
.L_x_18:
[----:B------:R-:W-:Y:S01]  /*50e0*/  ULDC.64 UR34, c[0x0][0x2e0] ;  /* 0x0000b80000227ab9 */ /* 0x000fe20000000a00 */
[C---:B------:R-:W-:Y:S01]  /*50f0*/  LEA R4, P1, R75.reuse, c[0x0][0x330], 0x1 ;  /* 0x0000cc004b047a11 */ /* 0x040fe200078208ff */
[----:B------:R-:W-:Y:S01]  /*5100*/  UMOV UR19, UR27 ;  /* 0x0000001b00137c82 */ /* 0x000fe20008000000 */
[C---:B0-----:R-:W-:Y:S01]  /*5110*/  LOP3.LUT R6, R75.reuse, 0x20, RZ, 0xfc, !PT ;  /* 0x000000204b067812 */ /* 0x041fe200078efcff */
[----:B------:R-:W-:Y:S01]  /*5120*/  UIMAD.WIDE.U32 UR18, UR14, UR34, UR18 ;  /* 0x000000220e1272a5 */ /* 0x000fe2000f8e0012 */
[C---:B------:R-:W-:Y:S01]  /*5130*/  LOP3.LUT R7, R75.reuse, 0x40, RZ, 0xfc, !PT ;  /* 0x000000404b077812 */ /* 0x040fe200078efcff */
[----:B------:R-:W-:Y:S01]  /*5140*/  UIMAD UR28, UR15, UR34, URZ ;  /* 0x000000220f1c72a4 */ /* 0x000fe2000f8e023f */
[C---:B------:R-:W-:Y:S01]  /*5150*/  LOP3.LUT R0, R75.reuse, 0x60, RZ, 0xfc, !PT ;  /* 0x000000604b007812 */ /* 0x040fe200078efcff */
[----:B------:R-:W-:Y:S01]  /*5160*/  UIADD3 UR30, UP0, UR7, UR18, URZ ;  /* 0x00000012071e7290 */ /* 0x000fe2000ff1e03f */
[----:B------:R-:W-:Y:S01]  /*5170*/  LEA.HI.X R5, R75, c[0x0][0x334], R8, 0x1, P1 ;  /* 0x0000cd004b057a11 */ /* 0x000fe200008f0c08 */
[----:B------:R-:W-:Y:S01]  /*5180*/  UIMAD UR28, UR14, UR35, UR28 ;  /* 0x000000230e1c72a4 */ /* 0x000fe2000f8e021c */
[-C--:B------:R-:W-:Y:S01]  /*5190*/  ISETP.GE.AND P1, PT, R6, R38.reuse, PT ;  /* 0x000000260600720c */ /* 0x080fe20003f26270 */
[----:B------:R-:W-:Y:S01]  /*51a0*/  USHF.R.S32.HI UR27, URZ, 0x1f, UR7 ;  /* 0x0000001f3f1b7899 */ /* 0x000fe20008011407 */
[-C--:B------:R-:W-:Y:S01]  /*51b0*/  ISETP.GE.AND P2, PT, R7, R38.reuse, PT ;  /* 0x000000260700720c */ /* 0x080fe20003f46270 */
[----:B------:R-:W-:Y:S01]  /*51c0*/  IMAD.U32 R9, RZ, RZ, UR30 ;  /* 0x0000001eff097e24 */ /* 0x000fe2000f8e00ff */
[----:B------:R-:W-:Y:S01]  /*51d0*/  ISETP.GE.AND P3, PT, R0, R38, PT ;  /* 0x000000260000720c */ /* 0x000fe20003f66270 */
[----:B------:R-:W-:Y:S01]  /*51e0*/  UIADD3.X UR18, UR27, UR28, UR19, UP0, !UPT ;  /* 0x0000001c1b127290 */ /* 0x000fe200087fe413 */
[----:B------:R-:W-:Y:S01]  /*51f0*/  LOP3.LUT R11, R75, 0xc0, RZ, 0xfc, !PT ;  /* 0x000000c04b0b7812 */ /* 0x000fe200078efcff */
[----:B------:R-:W-:Y:S01]  /*5200*/  BSSY B0, `(.L_x_20) ;  /* 0x00000b1000007945 */ /* 0x000fe20003800000 */
[----:B------:R-:W-:-:S02]  /*5210*/  LEA R4, P4, R9, R4, 0x1 ;  /* 0x0000000409047211 */ /* 0x000fc400078808ff */
[C---:B------:R-:W-:Y:S02]  /*5220*/  LOP3.LUT R12, R75.reuse, 0xe0, RZ, 0xfc, !PT ;  /* 0x000000e04b0c7812 */ /* 0x040fe400078efcff */
[----:B------:R-:W-:Y:S01]  /*5230*/  MOV R10, UR18 ;  /* 0x00000012000a7c02 */ /* 0x000fe20008000f00 */
[----:B------:R-:W-:Y:S01]  /*5240*/  UIADD3 UR18, UR17, UR29, URZ ;  /* 0x0000001d11127290 */ /* 0x000fe2000fffe03f */
[----:B------:R-:W-:Y:S02]  /*5250*/  LOP3.LUT R13, R75, 0x100, RZ, 0xfc, !PT ;  /* 0x000001004b0d7812 */ /* 0x000fe400078efcff */
[----:B------:R-:W-:Y:S02]  /*5260*/  LEA.HI.X R5, R9, R5, R10, 0x1, P4 ;  /* 0x0000000509057211 */ /* 0x000fe400020f0c0a */
[C---:B------:R-:W-:Y:S02]  /*5270*/  LOP3.LUT R9, R75.reuse, 0x80, RZ, 0xfc, !PT ;  /* 0x000000804b097812 */ /* 0x040fe400078efcff */
[C---:B------:R-:W-:Y:S01]  /*5280*/  LOP3.LUT R10, R75.reuse, 0xa0, RZ, 0xfc, !PT ;  /* 0x000000a04b0a7812 */ /* 0x040fe200078efcff */
[----:B------:R0:W-:Y:S01]  /*5290*/  @!P1 STG.E.U16 [R4.64+-0xfc0], R15 ;  /* 0xfff0400f04009986 */ /* 0x0001e2000c101520 */
[----:B------:R-:W-:-:S02]  /*52a0*/  LOP3.LUT R14, R75, 0x120, RZ, 0xfc, !PT ;  /* 0x000001204b0e7812 */ /* 0x000fc400078efcff */
[-C--:B------:R-:W-:Y:S01]  /*52b0*/  ISETP.GE.AND P1, PT, R9, R38.reuse, PT ;  /* 0x000000260900720c */ /* 0x080fe20003f26270 */
[----:B------:R-:W-:Y:S01]  /*52c0*/  @!P2 STG.E.U16 [R4.64+-0xf80], R17 ;  /* 0xfff080110400a986 */ /* 0x000fe2000c101520 */
[-C--:B------:R-:W-:Y:S02]  /*52d0*/  ISETP.GE.AND P2, PT, R10, R38.reuse, PT ;  /* 0x000000260a00720c */ /* 0x080fe40003f46270 */
[-C--:B------:R-:W-:Y:S01]  /*52e0*/  ISETP.GE.AND P4, PT, R12, R38.reuse, PT ;  /* 0x000000260c00720c */ /* 0x080fe20003f86270 */
[----:B------:R1:W-:Y:S01]  /*52f0*/  @!P3 STG.E.U16 [R4.64+-0xf40], R19 ;  /* 0xfff0c0130400b986 */ /* 0x0003e2000c101520 */
[-C--:B------:R-:W-:Y:S02]  /*5300*/  ISETP.GE.AND P3, PT, R11, R38.reuse, PT ;  /* 0x000000260b00720c */ /* 0x080fe40003f66270 */
[-C--:B------:R-:W-:Y:S02]  /*5310*/  ISETP.GE.AND P5, PT, R13, R38.reuse, PT ;  /* 0x000000260d00720c */ /* 0x080fe40003fa6270 */
[----:B------:R-:W-:-:S02]  /*5320*/  ISETP.GE.AND P6, PT, R14, R38, PT ;  /* 0x000000260e00720c */ /* 0x000fc40003fc6270 */
[----:B0-----:R-:W-:Y:S01]  /*5330*/  SHF.L.U32 R15, R140, 0x4, RZ ;  /* 0x000000048c0f7819 */ /* 0x001fe200000006ff */
[----:B------:R0:W-:Y:S01]  /*5340*/  @!P1 STG.E.U16 [R4.64+-0xf00], R39 ;  /* 0xfff1002704009986 */ /* 0x0001e2000c101520 */
[----:B------:R-:W-:Y:S02]  /*5350*/  LOP3.LUT R20, R75, 0x140, RZ, 0xfc, !PT ;  /* 0x000001404b147812 */ /* 0x000fe400078efcff */
[----:B------:R-:W-:Y:S01]  /*5360*/  LOP3.LUT R63, R15, 0xfffffe00, RZ, 0xc0, !PT ;  /* 0xfffffe000f3f7812 */ /* 0x000fe200078ec0ff */
[----:B------:R2:W-:Y:S01]  /*5370*/  @!P2 STG.E.U16 [R4.64+-0xec0], R41 ;  /* 0xfff140290400a986 */ /* 0x0005e2000c101520 */
[C---:B-1----:R-:W-:Y:S02]  /*5380*/  LOP3.LUT R19, R75.reuse, 0x160, RZ, 0xfc, !PT ;  /* 0x000001604b137812 */ /* 0x042fe400078efcff */
[C---:B------:R-:W-:Y:S01]  /*5390*/  LOP3.LUT R18, R75.reuse, 0x180, RZ, 0xfc, !PT ;  /* 0x000001804b127812 */ /* 0x040fe200078efcff */
[----:B------:R1:W-:Y:S01]  /*53a0*/  @!P3 STG.E.U16 [R4.64+-0xe80], R43 ;  /* 0xfff1802b0400b986 */ /* 0x0003e2000c101520 */
[C---:B------:R-:W-:Y:S01]  /*53b0*/  LOP3.LUT R17, R75.reuse, 0x1a0, RZ, 0xfc, !PT ;  /* 0x000001a04b117812 */ /* 0x040fe200078efcff */
[----:B------:R-:W-:Y:S01]  /*53c0*/  IMAD R63, R144, 0x10, R63 ;  /* 0x00000010903f7824 */ /* 0x000fe200078e023f */
[C---:B------:R-:W-:Y:S01]  /*53d0*/  LOP3.LUT R16, R75.reuse, 0x1c0, RZ, 0xfc, !PT ;  /* 0x000001c04b107812 */ /* 0x040fe200078efcff */
[----:B------:R3:W-:Y:S01]  /*53e0*/  @!P4 STG.E.U16 [R4.64+-0xe40], R45 ;  /* 0xfff1c02d0400c986 */ /* 0x0007e2000c101520 */
[----:B------:R-:W-:-:S02]  /*53f0*/  LOP3.LUT R15, R75, 0x1e0, RZ, 0xfc, !PT ;  /* 0x000001e04b0f7812 */ /* 0x000fc400078efcff */
[-C--:B------:R-:W-:Y:S01]  /*5400*/  ISETP.GE.AND P1, PT, R20, R38.reuse, PT ;  /* 0x000000261400720c */ /* 0x080fe20003f26270 */
[----:B------:R-:W-:Y:S01]  /*5410*/  @!P5 STG.E.U16 [R4.64+-0xe00], R47 ;  /* 0xfff2002f0400d986 */ /* 0x000fe2000c101520 */
[-C--:B------:R-:W-:Y:S02]  /*5420*/  ISETP.GE.AND P2, PT, R19, R38.reuse, PT ;  /* 0x000000261300720c */ /* 0x080fe40003f46270 */
[-C--:B------:R-:W-:Y:S01]  /*5430*/  ISETP.GE.AND P3, PT, R18, R38.reuse, PT ;  /* 0x000000261200720c */ /* 0x080fe20003f66270 */
[----:B------:R-:W-:Y:S01]  /*5440*/  @!P6 STG.E.U16 [R4.64+-0xdc0], R49 ;  /* 0xfff240310400e986 */ /* 0x000fe2000c101520 */
[-C--:B------:R-:W-:Y:S02]  /*5450*/  ISETP.GE.AND P4, PT, R17, R38.reuse, PT ;  /* 0x000000261100720c */ /* 0x080fe40003f86270 */
[-C--:B------:R-:W-:Y:S02]  /*5460*/  ISETP.GE.AND P5, PT, R16, R38.reuse, PT ;  /* 0x000000261000720c */ /* 0x080fe40003fa6270 */
[----:B------:R-:W-:Y:S01]  /*5470*/  ISETP.GE.AND P6, PT, R15, R38, PT ;  /* 0x000000260f00720c */ /* 0x000fe20003fc6270 */
[----:B------:R-:W-:Y:S01]  /*5480*/  FADD.FTZ R38, R22, R161 ;  /* 0x000000a116267221 */ /* 0x000fe20000010000 */
[C---:B0-----:R-:W-:Y:S01]  /*5490*/  IADD3 R39, R63.reuse, 0x1, RZ ;  /* 0x000000013f277810 */ /* 0x041fe20007ffe0ff */
[----:B------:R-:W-:Y:S01]  /*54a0*/  @!P1 STG.E.U16 [R4.64+-0xd80], R51 ;  /* 0xfff2803304009986 */ /* 0x000fe2000c101520 */
[----:B--2---:R-:W-:-:S02]  /*54b0*/  IADD3 R41, R63, 0x2, RZ ;  /* 0x000000023f297810 */ /* 0x004fc40007ffe0ff */
[----:B------:R-:W-:Y:S01]  /*54c0*/  LEA.HI.SX32 R40, R39, R63, 0x1b ;  /* 0x0000003f27287211 */ /* 0x000fe200078fdaff */
[----:B------:R-:W-:Y:S01]  /*54d0*/  @!P2 STG.E.U16 [R4.64+-0xd40], R53 ;  /* 0xfff2c0350400a986 */ /* 0x000fe2000c101520 */
[----:B------:R-:W-:Y:S01]  /*54e0*/  FADD.FTZ R39, R38, R23 ;  /* 0x0000001726277221 */ /* 0x000fe20000010000 */
[----:B------:R-:W-:Y:S02]  /*54f0*/  IADD3 R42, R63, 0x3, RZ ;  /* 0x000000033f2a7810 */ /* 0x000fe40007ffe0ff */
[----:B------:R-:W-:Y:S01]  /*5500*/  @!P3 STG.E.U16 [R4.64+-0xd00], R55 ;  /* 0xfff300370400b986 */ /* 0x000fe2000c101520 */
[----:B------:R-:W-:Y:S01]  /*5510*/  FADD.FTZ R38, R39, R24 ;  /* 0x0000001827267221 */ /* 0x000fe20000010000 */
[----:B------:R-:W-:Y:S02]  /*5520*/  F2FP.PACK_AB R22, R23, R22 ;  /* 0x000000161716723e */ /* 0x000fe400000000ff */
[----:B------:R-:W-:Y:S01]  /*5530*/  @!P4 STG.E.U16 [R4.64+-0xcc0], R57 ;  /* 0xfff340390400c986 */ /* 0x000fe2000c101520 */
[C---:B-1----:R-:W-:Y:S01]  /*5540*/  IADD3 R43, R63.reuse, 0x4, RZ ;  /* 0x000000043f2b7810 */ /* 0x042fe20007ffe0ff */
[----:B------:R-:W-:Y:S01]  /*5550*/  FADD.FTZ R23, R38, R25 ;  /* 0x0000001926177221 */ /* 0x000fe20000010000 */
[C---:B------:R-:W-:Y:S01]  /*5560*/  IADD3 R44, R63.reuse, 0x5, RZ ;  /* 0x000000053f2c7810 */ /* 0x040fe20007ffe0ff */
[----:B------:R-:W-:Y:S01]  /*5570*/  @!P5 STG.E.U16 [R4.64+-0xc80], R59 ;  /* 0xfff3803b0400d986 */ /* 0x000fe2000c101520 */
[----:B---3--:R-:W-:-:S02]  /*5580*/  IADD3 R45, R63, 0x6, RZ ;  /* 0x000000063f2d7810 */ /* 0x008fc40007ffe0ff */
[-C--:B------:R-:W-:Y:S01]  /*5590*/  LEA.HI.SX32 R41, R41, R63.reuse, 0x1b ;  /* 0x0000003f29297211 */ /* 0x080fe200078fdaff */
[----:B------:R0:W-:Y:S01]  /*55a0*/  @!P6 STG.E.U16 [R4.64+-0xc40], R61 ;  /* 0xfff3c03d0400e986 */ /* 0x0001e2000c101520 */
[-C--:B------:R-:W-:Y:S02]  /*55b0*/  LEA.HI.SX32 R42, R42, R63.reuse, 0x1b ;  /* 0x0000003f2a2a7211 */ /* 0x080fe400078fdaff */
[----:B------:R-:W-:Y:S01]  /*55c0*/  F2FP.PACK_AB R24, R25, R24 ;  /* 0x000000181918723e */ /* 0x000fe200000000ff */
[----:B------:R-:W-:Y:S01]  /*55d0*/  BAR.SYNC.DEFER_BLOCKING 0x0 ;  /* 0x0000000000007b1d */ /* 0x000fe20000010000 */
[-C--:B------:R-:W-:Y:S01]  /*55e0*/  LEA.HI.SX32 R43, R43, R63.reuse, 0x1b ;  /* 0x0000003f2b2b7211 */ /* 0x080fe200078fdaff */
[----:B------:R-:W-:Y:S01]  /*55f0*/  IMAD.SHL.U32 R42, R42, 0x2, RZ ;  /* 0x000000022a2a7824 */ /* 0x000fe200078e00ff */
[-C--:B------:R-:W-:Y:S02]  /*5600*/  LEA.HI.SX32 R44, R44, R63.reuse, 0x1b ;  /* 0x0000003f2c2c7211 */ /* 0x080fe400078fdaff */
[----:B------:R-:W-:-:S02]  /*5610*/  LEA.HI.SX32 R45, R45, R63, 0x1b ;  /* 0x0000003f2d2d7211 */ /* 0x000fc400078fdaff */
[----:B------:R-:W-:Y:S01]  /*5620*/  PRMT R25, R22, 0x7632, R25 ;  /* 0x0000763216197816 */ /* 0x000fe20000000019 */
[----:B0-----:R-:W-:Y:S01]  /*5630*/  FADD.FTZ R4, R23, R26 ;  /* 0x0000001a17047221 */ /* 0x001fe20000010000 */
[----:B------:R-:W-:Y:S01]  /*5640*/  SHF.L.U32 R40, R40, 0x1, RZ ;  /* 0x0000000128287819 */ /* 0x000fe200000006ff */
[----:B------:R-:W-:Y:S01]  /*5650*/  IMAD.SHL.U32 R45, R45, 0x2, RZ ;  /* 0x000000022d2d7824 */ /* 0x000fe200078e00ff */
[----:B------:R-:W-:Y:S01]  /*5660*/  F2FP.PACK_AB R26, R27, R26 ;  /* 0x0000001a1b1a723e */ /* 0x000fe200000000ff */
[----:B------:R-:W-:Y:S01]  /*5670*/  FADD.FTZ R27, R4, R27 ;  /* 0x0000001b041b7221 */ /* 0x000fe20000010000 */
[----:B------:R-:W-:Y:S02]  /*5680*/  IADD3 R46, R63, 0x7, RZ ;  /* 0x000000073f2e7810 */ /* 0x000fe40007ffe0ff */
[----:B------:R-:W-:Y:S02]  /*5690*/  SHF.L.U32 R41, R41, 0x1, RZ ;  /* 0x0000000129297819 */ /* 0x000fe400000006ff */
[----:B------:R-:W-:-:S02]  /*56a0*/  IADD3 R47, R63, 0x8, RZ ;  /* 0x000000083f2f7810 */ /* 0x000fc40007ffe0ff */
[----:B------:R-:W-:Y:S02]  /*56b0*/  IADD3 R48, R63, 0x9, RZ ;  /* 0x000000093f307810 */ /* 0x000fe40007ffe0ff */
[----:B------:R-:W-:Y:S02]  /*56c0*/  PRMT R38, R24, 0x7632, R38 ;  /* 0x0000763218267816 */ /* 0x000fe40000000026 */
[----:B------:R-:W-:Y:S01]  /*56d0*/  SHF.L.U32 R43, R43, 0x1, RZ ;  /* 0x000000012b2b7819 */ /* 0x000fe200000006ff */
[----:B------:R0:W-:Y:S01]  /*56e0*/  STS.U16 [R74], R22 ;  /* 0x000000164a007388 */ /* 0x0001e20000000400 */
[----:B------:R-:W-:Y:S02]  /*56f0*/  IADD3 R49, R63, 0xa, RZ ;  /* 0x0000000a3f317810 */ /* 0x000fe40007ffe0ff */
[----:B------:R-:W-:Y:S01]  /*5700*/  PRMT R39, R26, 0x7632, R39 ;  /* 0x000076321a277816 */ /* 0x000fe20000000027 */
[----:B------:R-:W-:Y:S01]  /*5710*/  STS.U16 [R40+0x2], R25 ;  /* 0x0000021928007388 */ /* 0x000fe20000000400 */
[----:B------:R-:W-:-:S02]  /*5720*/  SHF.L.U32 R44, R44, 0x1, RZ ;  /* 0x000000012c2c7819 */ /* 0x000fc400000006ff */
[C---:B------:R-:W-:Y:S01]  /*5730*/  IADD3 R50, R63.reuse, 0xb, RZ ;  /* 0x0000000b3f327810 */ /* 0x040fe20007ffe0ff */
[----:B------:R1:W-:Y:S01]  /*5740*/  STS.U16 [R41+0x4], R24 ;  /* 0x0000041829007388 */ /* 0x0003e20000000400 */
[----:B------:R-:W-:Y:S02]  /*5750*/  IADD3 R52, R63, 0xc, RZ ;  /* 0x0000000c3f347810 */ /* 0x000fe40007ffe0ff */
[-C--:B------:R-:W-:Y:S01]  /*5760*/  LEA.HI.SX32 R46, R46, R63.reuse, 0x1b ;  /* 0x0000003f2e2e7211 */ /* 0x080fe200078fdaff */
[----:B------:R-:W-:Y:S01]  /*5770*/  STS.U16 [R42+0x6], R38 ;  /* 0x000006262a007388 */ /* 0x000fe20000000400 */
[----:B------:R-:W-:Y:S01]  /*5780*/  F2FP.PACK_AB R5, R29, R28 ;  /* 0x0000001c1d05723e */ /* 0x000fe200000000ff */
[----:B------:R-:W-:Y:S01]  /*5790*/  FADD.FTZ R28, R27, R28 ;  /* 0x0000001c1b1c7221 */ /* 0x000fe20000010000 */
[-C--:B------:R-:W-:Y:S01]  /*57a0*/  LEA.HI.SX32 R47, R47, R63.reuse, 0x1b ;  /* 0x0000003f2f2f7211 */ /* 0x080fe200078fdaff */
[----:B------:R-:W-:Y:S01]  /*57b0*/  STS.U16 [R43+0x8], R26 ;  /* 0x0000081a2b007388 */ /* 0x000fe20000000400 */
[-C--:B------:R-:W-:Y:S01]  /*57c0*/  LEA.HI.SX32 R48, R48, R63.reuse, 0x1b ;  /* 0x0000003f30307211 */ /* 0x080fe200078fdaff */
[----:B------:R-:W-:Y:S01]  /*57d0*/  FADD.FTZ R29, R28, R29 ;  /* 0x0000001d1c1d7221 */ /* 0x000fe20000010000 */
[----:B0-----:R-:W-:Y:S01]  /*57e0*/  F2FP.PACK_AB R22, R31, R30 ;  /* 0x0000001e1f16723e */ /* 0x001fe200000000ff */
[----:B------:R-:W-:Y:S01]  /*57f0*/  STS.U16 [R44+0xa], R39 ;  /* 0x00000a272c007388 */ /* 0x000fe20000000400 */
[C---:B------:R-:W-:Y:S01]  /*5800*/  IADD3 R54, R63.reuse, 0xd, RZ ;  /* 0x0000000d3f367810 */ /* 0x040fe20007ffe0ff */
[----:B------:R-:W-:Y:S01]  /*5810*/  IMAD.SHL.U32 R48, R48, 0x2, RZ ;  /* 0x0000000230307824 */ /* 0x000fe200078e00ff */
[C---:B------:R-:W-:Y:S01]  /*5820*/  IADD3 R56, R63.reuse, 0xe, RZ ;  /* 0x0000000e3f387810 */ /* 0x040fe20007ffe0ff */
[----:B------:R0:W-:Y:S01]  /*5830*/  STS.U16 [R45+0xc], R5 ;  /* 0x00000c052d007388 */ /* 0x0001e20000000400 */
[----:B------:R-:W-:Y:S01]  /*5840*/  IADD3 R58, R63, 0xf, RZ ;  /* 0x0000000f3f3a7810 */ /* 0x000fe20007ffe0ff */
[----:B------:R-:W-:Y:S01]  /*5850*/  FADD.FTZ R30, R29, R30 ;  /* 0x0000001e1d1e7221 */ /* 0x000fe20000010000 */
[----:B------:R-:W-:-:S02]  /*5860*/  LEA.HI.SX32 R49, R49, R63, 0x1b ;  /* 0x0000003f31317211 */ /* 0x000fc400078fdaff */
[-C--:B------:R-:W-:Y:S01]  /*5870*/  LEA.HI.SX32 R50, R50, R63.reuse, 0x1b ;  /* 0x0000003f32327211 */ /* 0x080fe200078fdaff */
[----:B------:R-:W-:Y:S01]  /*5880*/  FADD.FTZ R31, R30, R31 ;  /* 0x0000001f1e1f7221 */ /* 0x000fe20000010000 */
[----:B------:R-:W-:Y:S02]  /*5890*/  LEA.HI.SX32 R52, R52, R63, 0x1b ;  /* 0x0000003f34347211 */ /* 0x000fe400078fdaff */
[----:B------:R-:W-:Y:S01]  /*58a0*/  F2FP.PACK_AB R23, R33, R32 ;  /* 0x000000202117723e */ /* 0x000fe200000000ff */
[----:B------:R-:W-:Y:S01]  /*58b0*/  FADD.FTZ R32, R31, R32 ;  /* 0x000000201f207221 */ /* 0x000fe20000010000 */
[----:B-1----:R-:W-:Y:S01]  /*58c0*/  PRMT R24, R5, 0x7632, R24 ;  /* 0x0000763205187816 */ /* 0x002fe20000000018 */
[----:B------:R-:W-:Y:S01]  /*58d0*/  IMAD.SHL.U32 R52, R52, 0x2, RZ ;  /* 0x0000000234347824 */ /* 0x000fe200078e00ff */
[----:B------:R-:W-:Y:S01]  /*58e0*/  SHF.L.U32 R46, R46, 0x1, RZ ;  /* 0x000000012e2e7819 */ /* 0x000fe200000006ff */
[----:B------:R-:W-:Y:S01]  /*58f0*/  FADD.FTZ R33, R32, R33 ;  /* 0x0000002120217221 */ /* 0x000fe20000010000 */
[----:B------:R-:W-:-:S02]  /*5900*/  PRMT R25, R22, 0x7610, R25 ;  /* 0x0000761016197816 */ /* 0x000fc40000000019 */
[----:B------:R-:W-:Y:S01]  /*5910*/  SHF.L.U32 R47, R47, 0x1, RZ ;  /* 0x000000012f2f7819 */ /* 0x000fe200000006ff */
[----:B------:R-:W-:Y:S01]  /*5920*/  STS.U16 [R46+0xe], R24 ;  /* 0x00000e182e007388 */ /* 0x000fe20000000400 */
[-C--:B------:R-:W-:Y:S02]  /*5930*/  LEA.HI.SX32 R54, R54, R63.reuse, 0x1b ;  /* 0x0000003f36367211 */ /* 0x080fe400078fdaff */
[----:B------:R-:W-:Y:S01]  /*5940*/  PRMT R40, R22, 0x7632, R40 ;  /* 0x0000763216287816 */ /* 0x000fe20000000028 */
[----:B------:R-:W-:Y:S01]  /*5950*/  STS.U16 [R47+0x10], R25 ;  /* 0x000010192f007388 */ /* 0x000fe20000000400 */
[----:B0-----:R-:W-:Y:S01]  /*5960*/  F2FP.PACK_AB R5, R35, R34 ;  /* 0x000000222305723e */ /* 0x001fe200000000ff */
[----:B------:R-:W-:Y:S01]  /*5970*/  FADD.FTZ R34, R33, R34 ;  /* 0x0000002221227221 */ /* 0x000fe20000010000 */
[-C--:B------:R-:W-:Y:S01]  /*5980*/  LEA.HI.SX32 R56, R56, R63.reuse, 0x1b ;  /* 0x0000003f38387211 */ /* 0x080fe200078fdaff */
[----:B------:R-:W-:Y:S01]  /*5990*/  STS.U16 [R48+0x12], R40 ;  /* 0x0000122830007388 */ /* 0x000fe20000000400 */
[----:B------:R-:W-:Y:S01]  /*59a0*/  LEA.HI.SX32 R58, R58, R63, 0x1b ;  /* 0x0000003f3a3a7211 */ /* 0x000fe200078fdaff */
[----:B------:R-:W-:Y:S01]  /*59b0*/  FADD.FTZ R35, R34, R35 ;  /* 0x0000002322237221 */ /* 0x000fe20000010000 */
[----:B------:R-:W-:-:S02]  /*59c0*/  SHF.L.U32 R49, R49, 0x1, RZ ;  /* 0x0000000131317819 */ /* 0x000fc400000006ff */
[----:B------:R-:W-:Y:S01]  /*59d0*/  F2FP.PACK_AB R22, R37, R36 ;  /* 0x000000242516723e */ /* 0x000fe200000000ff */
[----:B------:R-:W-:Y:S01]  /*59e0*/  IMAD.SHL.U32 R58, R58, 0x2, RZ ;  /* 0x000000023a3a7824 */ /* 0x000fe200078e00ff */
[----:B------:R-:W-:Y:S01]  /*59f0*/  PRMT R26, R23, 0x7632, R26 ;  /* 0x00007632171a7816 */ /* 0x000fe2000000001a */
[----:B------:R-:W-:Y:S01]  /*5a00*/  STS.U16 [R49+0x14], R23 ;  /* 0x0000141731007388 */ /* 0x000fe20000000400 */
[----:B------:R-:W-:Y:S01]  /*5a10*/  SHF.L.U32 R50, R50, 0x1, RZ ;  /* 0x0000000132327819 */ /* 0x000fe200000006ff */
[----:B------:R-:W-:Y:S01]  /*5a20*/  FADD.FTZ R36, R35, R36 ;  /* 0x0000002423247221 */ /* 0x000fe20000010000 */
[----:B------:R-:W-:Y:S02]  /*5a30*/  PRMT R38, R5, 0x7632, R38 ;  /* 0x0000763205267816 */ /* 0x000fe40000000026 */
[----:B------:R-:W-:Y:S01]  /*5a40*/  SHF.L.U32 R54, R54, 0x1, RZ ;  /* 0x0000000136367819 */ /* 0x000fe200000006ff */
[----:B------:R-:W-:Y:S01]  /*5a50*/  STS.U16 [R50+0x16], R26 ;  /* 0x0000161a32007388 */ /* 0x000fe20000000400 */
[----:B------:R-:W-:Y:S01]  /*5a60*/  SHF.L.U32 R56, R56, 0x1, RZ ;  /* 0x0000000138387819 */ /* 0x000fe200000006ff */
[----:B------:R-:W-:Y:S01]  /*5a70*/  FADD.FTZ R161, R36, R37 ;  /* 0x0000002524a17221 */ /* 0x000fe20000010000 */
[----:B------:R-:W-:Y:S01]  /*5a80*/  PRMT R42, R22, 0x7632, R42 ;  /* 0x00007632162a7816 */ /* 0x000fe2000000002a */
[----:B------:R-:W-:Y:S04]  /*5a90*/  STS.U16 [R52+0x18], R5 ;  /* 0x0000180534007388 */ /* 0x000fe80000000400 */
[----:B------:R-:W-:Y:S04]  /*5aa0*/  STS.U16 [R54+0x1a], R38 ;  /* 0x00001a2636007388 */ /* 0x000fe80000000400 */
[----:B------:R-:W-:Y:S04]  /*5ab0*/  STS.U16 [R56+0x1c], R22 ;  /* 0x00001c1638007388 */ /* 0x000fe80000000400 */
[----:B------:R-:W-:Y:S01]  /*5ac0*/  STS.U16 [R58+0x1e], R42 ;  /* 0x00001e2a3a007388 */ /* 0x000fe20000000400 */
        /* <DEDUP_REMOVED lines=17> */
[----:B------:R0:W-:Y:S04]  /*5be0*/  @!P0 STS [0x1080], R21 ;  /* 0x00108015ff008388 */ /* 0x0001e80000000800 */
[----:B------:R-:W-:Y:S01]  /*5bf0*/  BAR.SYNC.DEFER_BLOCKING 0x0 ;  /* 0x0000000000007b1d */ /* 0x000fe20000010000 */
[----:B0-----:R-:W-:-:S04]  /*5c00*/  IADD3 R21, P1, R75, -0x7e0, RZ ;  /* 0xfffff8204b157810 */ /* 0x001fc80007f3e0ff */
[----:B------:R-:W-:Y:S01]  /*5c10*/  IADD3.X R8, R8, -0x1, RZ, P1, !PT ;  /* 0xffffffff08087810 */ /* 0x000fe20000ffe4ff */
[----:B------:R-:W0:Y:S02]  /*5c20*/  LDS R22, [0x1080] ;  /* 0x00108000ff167984 */ /* 0x000e240000000800 */
[----:B0-----:R-:W-:-:S13]  /*5c30*/  ISETP.GE.AND P0, PT, R75, R22, PT ;  /* 0x000000164b00720c */ /* 0x001fda0003f06270 */
[----:B------:R-:W-:Y:S05]  /*5c40*/  @P0 BRA `(.L_x_21) ;  /* 0x000000c000000947 */ /* 0x000fea0003800000 */
[----:B------:R-:W-:Y:S01]  /*5c50*/  MOV R5, UR31 ;  /* 0x0000001f00057c02 */ /* 0x000fe20008000f00 */
[----:B------:R-:W-:Y:S02]  /*5c60*/  ULDC.64 UR34, c[0x0][0x300] ;  /* 0x0000c00000227ab9 */ /* 0x000fe40000000a00 */
[----:B------:R-:W-:Y:S02]  /*5c70*/  UIMAD UR19, UR15, UR34, URZ ;  /* 0x000000220f1372a4 */ /* 0x000fe4000f8e023f */
[----:B------:R-:W-:Y:S01]  /*5c80*/  IMAD.WIDE.U32 R2, R5, c[0x0][0x2f8], R2 ;  /* 0x0000be0005027a25 */ /* 0x000fe200078e0002 */
[----:B------:R-:W-:Y:S01]  /*5c90*/  MOV R5, UR14 ;  /* 0x0000000e00057c02 */ /* 0x000fe20008000f00 */
[----:B------:R-:W-:-:S03]  /*5ca0*/  UIMAD UR19, UR14, UR35, UR19 ;  /* 0x000000230e1372a4 */ /* 0x000fc6000f8e0213 */
[----:B------:R-:W-:-:S05]  /*5cb0*/  IADD3 R3, R3, UR29, RZ ;  /* 0x0000001d03037c10 */ /* 0x000fca000fffe0ff */
[----:B------:R-:W-:-:S05]  /*5cc0*/  IMAD.WIDE.U32 R2, R5, c[0x0][0x300], R2 ;  /* 0x0000c00005027a25 */ /* 0x000fca00078e0002 */
[----:B------:R-:W-:Y:S02]  /*5cd0*/  IADD3 R3, R3, UR19, RZ ;  /* 0x0000001303037c10 */ /* 0x000fe4000fffe0ff */
[----:B------:R-:W-:-:S04]  /*5ce0*/  LEA R4, P0, R2, c[0x0][0x340], 0x1 ;  /* 0x0000d00002047a11 */ /* 0x000fc800078008ff */
[----:B------:R-:W-:-:S05]  /*5cf0*/  LEA.HI.X R5, R2, c[0x0][0x344], R3, 0x1, P0 ;  /* 0x0000d10002057a11 */ /* 0x000fca00000f0c03 */
[----:B------:R0:W-:Y:S04]  /*5d00*/  STG.E.U16 [R4.64], R23 ;  /* 0x0000001704007986 */ /* 0x0001e8000c101520 */
.L_x_21:
[----:B------:R-:W-:Y:S05]  /*5d10*/  BSYNC B0 ;  /* 0x0000000000007941 */ /* 0x000fea0003800000 */
.L_x_20:
[----:B------:R-:W-:Y:S01]  /*5d20*/  ULDC.64 UR28, c[0x0][0x300] ;  /* 0x0000c000001c7ab9 */ /* 0x000fe20000000a00 */
[C---:B------:R-:W-:Y:S01]  /*5d30*/  LEA R2, P0, R21.reuse, c[0x0][0x340], 0x1 ;  /* 0x0000d00015027a11 */ /* 0x040fe200078008ff */
[----:B------:R-:W-:Y:S01]  /*5d40*/  UMOV UR17, UR18 ;  /* 0x0000001200117c82 */ /* 0x000fe20008000000 */
[-C--:B------:R-:W-:Y:S01]  /*5d50*/  ISETP.GE.AND P3, PT, R6, R22.reuse, PT ;  /* 0x000000160600720c */ /* 0x080fe20003f66270 */
[----:B------:R-:W-:Y:S01]  /*5d60*/  UIMAD.WIDE.U32 UR16, UR14, UR28, UR16 ;  /* 0x0000001c0e1072a5 */ /* 0x000fe2000f8e0010 */
[----:B------:R-:W-:Y:S01]  /*5d70*/  LEA.HI.X R3, R21, c[0x0][0x344], R8, 0x1, P0 ;  /* 0x0000d10015037a11 */ /* 0x000fe200000f0c08 */
[----:B------:R-:W-:Y:S01]  /*5d80*/  UIMAD UR18, UR15, UR28, URZ ;  /* 0x0000001c0f1272a4 */ /* 0x000fe2000f8e023f */
[-C--:B------:R-:W-:Y:S01]  /*5d90*/  ISETP.GE.AND P4, PT, R7, R22.reuse, PT ;  /* 0x000000160700720c */ /* 0x080fe20003f86270 */
[----:B------:R-:W-:Y:S01]  /*5da0*/  UIADD3 UR7, UP0, UR7, UR16, URZ ;  /* 0x0000001007077290 */ /* 0x000fe2000ff1e03f */
[-C--:B------:R-:W-:Y:S01]  /*5db0*/  ISETP.GE.AND P5, PT, R0, R22.reuse, PT ;  /* 0x000000160000720c */ /* 0x080fe20003fa6270 */
[----:B------:R-:W-:Y:S01]  /*5dc0*/  UIMAD UR16, UR14, UR29, UR18 ;  /* 0x0000001d0e1072a4 */ /* 0x000fe2000f8e0212 */
[-C--:B------:R-:W-:Y:S01]  /*5dd0*/  ISETP.GE.AND P6, PT, R9, R22.reuse, PT ;  /* 0x000000160900720c */ /* 0x080fe20003fc6270 */
[----:B------:R-:W-:Y:S01]  /*5de0*/  UIADD3 UR26, UP1, UR26, -0x1000, URZ ;  /* 0xfffff0001a1a7890 */ /* 0x000fe2000ff3e03f */
[-C--:B------:R-:W-:Y:S01]  /*5df0*/  ISETP.GE.AND P1, PT, R11, R22.reuse, PT ;  /* 0x000000160b00720c */ /* 0x080fe20003f26270 */
[----:B------:R-:W-:Y:S01]  /*5e00*/  UIADD3.X UR16, UR27, UR16, UR17, UP0, !UPT ;  /* 0x000000101b107290 */ /* 0x000fe200087fe411 */
[----:B0-----:R-:W-:Y:S01]  /*5e10*/  IMAD.U32 R4, RZ, RZ, UR7 ;  /* 0x00000007ff047e24 */ /* 0x001fe2000f8e00ff */
[----:B------:R-:W-:Y:S01]  /*5e20*/  ISETP.GE.AND P2, PT, R12, R22, PT ;  /* 0x000000160c00720c */ /* 0x000fe20003f46270 */
[----:B------:R-:W-:-:S02]  /*5e30*/  UISETP.GT.AND UP0, UPT, UR20, 0x1, UPT ;  /* 0x000000011400788c */ /* 0x000fc4000bf04270 */
[----:B------:R-:W-:Y:S01]  /*5e40*/  UIADD3 UR22, UP2, UR22, -0x1000, URZ ;  /* 0xfffff00016167890 */ /* 0x000fe2000ff5e03f */
[C---:B------:R-:W-:Y:S01]  /*5e50*/  LEA R2, P0, R4.reuse, R2, 0x1 ;  /* 0x0000000204027211 */ /* 0x040fe200078008ff */
[----:B------:R-:W-:Y:S01]  /*5e60*/  UIADD3 UR24, UP3, UR24, -0x1000, URZ ;  /* 0xfffff00018187890 */ /* 0x000fe2000ff7e03f */
[----:B------:R-:W-:Y:S01]  /*5e70*/  MOV R5, UR16 ;  /* 0x0000001000057c02 */ /* 0x000fe20008000f00 */
[----:B------:R-:W-:Y:S02]  /*5e80*/  UIADD3 UR6, UR6, 0x1, URZ ;  /* 0x0000000106067890 */ /* 0x000fe4000fffe03f */
[----:B------:R-:W-:Y:S01]  /*5e90*/  UIADD3.X UR25, UR25, -0x1, URZ, UP1, !UPT ;  /* 0xffffffff19197890 */ /* 0x000fe20008ffe43f */
[----:B------:R-:W-:Y:S01]  /*5ea0*/  LEA.HI.X R3, R4, R3, R5, 0x1, P0 ;  /* 0x0000000304037211 */ /* 0x000fe200000f0c05 */
[----:B------:R-:W-:Y:S01]  /*5eb0*/  UIADD3.X UR21, UR21, -0x1, URZ, UP2, !UPT ;  /* 0xffffffff15157890 */ /* 0x000fe200097fe43f */
[----:B------:R-:W-:Y:S01]  /*5ec0*/  ISETP.GE.AND P0, PT, R10, R22, PT ;  /* 0x000000160a00720c */ /* 0x000fe20003f06270 */
[----:B------:R-:W-:-:S02]  /*5ed0*/  UIADD3.X UR23, UR23, -0x1, URZ, UP3, !UPT ;  /* 0xffffffff17177890 */ /* 0x000fc40009ffe43f */
[----:B------:R0:W-:Y:S01]  /*5ee0*/  @!P3 STG.E.U16 [R2.64], R159 ;  /* 0x0000009f0200b986 */ /* 0x0001e2000c101520 */
[----:B------:R-:W-:-:S03]  /*5ef0*/  ISETP.GE.AND P3, PT, R13, R22, PT ;  /* 0x000000160d00720c */ /* 0x000fc60003f66270 */
[----:B------:R0:W-:Y:S01]  /*5f00*/  @!P4 STG.E.U16 [R2.64+0x40], R25 ;  /* 0x000040190200c986 */ /* 0x0001e2000c101520 */
        /* <DEDUP_REMOVED lines=13> */
[----:B------:R0:W-:Y:S04]  /*5fe0*/  @!P4 STG.E.U16 [R2.64+0x200], R151 ;  /* 0x000200970200c986 */ /* 0x0001e8000c101520 */
[----:B------:R0:W-:Y:S04]  /*5ff0*/  @!P5 STG.E.U16 [R2.64+0x240], R45 ;  /* 0x0002402d0200d986 */ /* 0x0001e8000c101520 */
[----:B------:R0:W-:Y:S04]  /*6000*/  @!P6 STG.E.U16 [R2.64+0x280], R149 ;  /* 0x000280950200e986 */ /* 0x0001e8000c101520 */
[----:B------:R0:W-:Y:S04]  /*6010*/  @!P1 STG.E.U16 [R2.64+0x300], R147 ;  /* 0x0003009302009986 */ /* 0x0001e8000c101520 */
[----:B------:R0:W-:Y:S04]  /*6020*/  @!P2 STG.E.U16 [R2.64+0x340], R49 ;  /* 0x000340310200a986 */ /* 0x0001e8000c101520 */
[----:B------:R0:W-:Y:S04]  /*6030*/  @!P3 STG.E.U16 [R2.64+0x380], R145 ;  /* 0x000380910200b986 */ /* 0x0001e8000c101520 */
[----:B------:R0:W-:Y:S01]  /*6040*/  @!P0 STG.E.U16 [R2.64+0x2c0], R47 ;  /* 0x0002c02f02008986 */ /* 0x0001e2000c101520 */
[----:B------:R-:W-:-:S13]  /*6050*/  PLOP3.LUT P0, PT, PT, PT, UP0, 0x80, 0x0 ;  /* 0x000000000000781c */ /* 0x000fda0003f0f008 */
[----:B0-----:R-:W-:Y:S01]  /*6060*/  @!P0 CALL.REL.NOINC `(.L_x_0) ;  /* 0x0000001000008944 */ /* 0x001fe20003c00000 */
[----:B------:R-:W-:Y:S05]  /*6070*/  BRA `(.L_x_22) ;  /* 0xffffa6d000007947 */ /* 0x000fea000383ffff */
.L_x_0:
[----:B------:R-:W-:Y:S02]  /*6080*/  ISETP.NE.U32.AND P0, PT, RZ, c[0x0][0x328], PT ;  /* 0x0000ca00ff007a0c */ /* 0x000fe40003f05070 */
[----:B------:R-:W-:Y:S02]  /*6090*/  ISETP.NE.U32.AND P2, PT, RZ, c[0x0][0x348], PT ;  /* 0x0000d200ff007a0c */ /* 0x000fe40003f45070 */
[----:B------:R-:W-:Y:S02]  /*60a0*/  ISETP.NE.AND.EX P1, PT, RZ, c[0x0][0x32c], PT, P0 ;  /* 0x0000cb00ff007a0c */ /* 0x000fe40003f25300 */
[----:B------:R-:W-:-:S11]  /*60b0*/  ISETP.NE.AND.EX P0, PT, RZ, c[0x0][0x34c], PT, P2 ;  /* 0x0000d300ff007a0c */ /* 0x000fd60003f05320 */
[----:B------:R-:W-:Y:S05]  /*60c0*/  @!P1 BRA `(.L_x_23) ;  /* 0x000001e000009947 */ /* 0x000fea0003800000 */
[----:B------:R-:W3:Y:S01]  /*60d0*/  SHFL.DOWN P1, R3, R162, 0x1, 0x1f ;  /* 0x08201f00a2037f89 */ /* 0x000ee20000020000 */
[----:B------:R-:W-:Y:S03]  /*60e0*/  BSSY B0, `(.L_x_23) ;  /* 0x000001c000007945 */ /* 0x000fe60003800000 */
[----:B0-----:R-:W0:Y:S04]  /*60f0*/  S2R R4, SR_LANEID ;  /* 0x0000000000047919 */ /* 0x001e280000000000 */
[----:B------:R-:W4:Y:S01]  /*6100*/  S2R R6, SR_TID.X ;  /* 0x0000000000067919 */ /* 0x000f220000002100 */
[----:B---3--:R-:W-:Y:S01]  /*6110*/  @P1 FADD R3, R3, R162 ;  /* 0x000000a203031221 */ /* 0x008fe20000000000 */
[----:B0-----:R-:W-:-:S04]  /*6120*/  ISETP.NE.AND P2, PT, R4, RZ, PT ;  /* 0x000000ff0400720c */ /* 0x001fc80003f45270 */
[----:B------:R-:W0:Y:S09]  /*6130*/  SHFL.DOWN P1, R0, R3, 0x2, 0x1f ;  /* 0x08401f0003007f89 */ /* 0x000e320000020000 */
[----:B----4-:R-:W-:-:S04]  /*6140*/  @!P2 SHF.R.S32.HI R9, RZ, 0x1f, R6 ;  /* 0x0000001fff09a819 */ /* 0x010fc80000011406 */
[----:B------:R-:W-:-:S04]  /*6150*/  @!P2 LEA.HI R9, R9, R6, RZ, 0x5 ;  /* 0x000000060909a211 */ /* 0x000fc800078f28ff */
[----:B------:R-:W-:Y:S01]  /*6160*/  @!P2 SHF.R.S32.HI R4, RZ, 0x5, R9 ;  /* 0x00000005ff04a819 */ /* 0x000fe20000011409 */
[----:B0-----:R-:W-:-:S05]  /*6170*/  @P1 FADD R0, R3, R0 ;  /* 0x0000000003001221 */ /* 0x001fca0000000000 */
[----:B------:R-:W0:Y:S02]  /*6180*/  SHFL.DOWN P1, R5, R0, 0x4, 0x1f ;  /* 0x08801f0000057f89 */ /* 0x000e240000020000 */
[----:B0-----:R-:W-:-:S05]  /*6190*/  @P1 FADD R5, R0, R5 ;  /* 0x0000000500051221 */ /* 0x001fca0000000000 */
[----:B------:R-:W0:Y:S02]  /*61a0*/  SHFL.DOWN P1, R2, R5, 0x8, 0x1f ;  /* 0x09001f0005027f89 */ /* 0x000e240000020000 */
[----:B0-----:R-:W-:-:S05]  /*61b0*/  @P1 FADD R2, R5, R2 ;  /* 0x0000000205021221 */ /* 0x001fca0000000000 */
[----:B------:R-:W0:Y:S02]  /*61c0*/  SHFL.DOWN P1, R7, R2, 0x10, 0x1f ;  /* 0x0a001f0002077f89 */ /* 0x000e240000020000 */
[----:B0-----:R-:W-:Y:S01]  /*61d0*/  @P1 FADD R7, R2, R7 ;  /* 0x0000000702071221 */ /* 0x001fe20000000000 */
[----:B------:R-:W-:-:S04]  /*61e0*/  ISETP.NE.AND P1, PT, R6, RZ, PT ;  /* 0x000000ff0600720c */ /* 0x000fc80003f25270 */
[----:B------:R0:W-:Y:S04]  /*61f0*/  @!P2 STS [R4.X4+0x1094], R7 ;  /* 0x001094070400a388 */ /* 0x0001e80000004800 */
[----:B------:R-:W-:Y:S06]  /*6200*/  BAR.SYNC.DEFER_BLOCKING 0x0 ;  /* 0x0000000000007b1d */ /* 0x000fec0000010000 */
[----:B------:R-:W-:Y:S05]  /*6210*/  @P1 BRA `(.L_x_24) ;  /* 0x0000008000001947 */ /* 0x000fea0003800000 */
[----:B0-----:R-:W0:Y:S04]  /*6220*/  @!P1 LDS.64 R2, [0x1098] ;  /* 0x00109800ff029984 */ /* 0x001e280000000a00 */
[----:B------:R-:W3:Y:S01]  /*6230*/  @!P1 LDS R5, [0x10a0] ;  /* 0x0010a000ff059984 */ /* 0x000ee20000000800 */
[----:B0-----:R-:W-:-:S04]  /*6240*/  @!P1 FADD.FTZ R2, R7, R2 ;  /* 0x0000000207029221 */ /* 0x001fc80000010000 */
[----:B------:R-:W-:Y:S01]  /*6250*/  @!P1 FADD.FTZ R0, R3, R2 ;  /* 0x0000000203009221 */ /* 0x000fe20000010000 */
[----:B------:R-:W-:Y:S01]  /*6260*/  MOV R2, UR8 ;  /* 0x0000000800027c02 */ /* 0x000fe20008000f00 */
[----:B------:R-:W-:Y:S02]  /*6270*/  IMAD.U32 R3, RZ, RZ, UR9 ;  /* 0x00000009ff037e24 */ /* 0x000fe4000f8e00ff */
[----:B---3--:R-:W-:-:S05]  /*6280*/  @!P1 FADD.FTZ R7, R0, R5 ;  /* 0x0000000500079221 */ /* 0x008fca0000010000 */
[----:B------:R0:W-:Y:S02]  /*6290*/  RED.E.ADD.F32.FTZ.RN.STRONG.GPU [R2.64], R7 ;  /* 0x000000070200798e */ /* 0x0001e4000c10e7a0 */
.L_x_24:
[----:B0-----:R-:W-:Y:S05]  /*62a0*/  BSYNC B0 ;  /* 0x0000000000007941 */ /* 0x001fea0003800000 */
.L_x_23:
[----:B------:R-:W-:Y:S01]  /*62b0*/  BSSY B0, `(.L_x_25) ;  /* 0x0000022000007945 */ /* 0x000fe20003800000 */
[----:B------:R-:W-:Y:S05]  /*62c0*/  @!P0 BRA `(.L_x_26) ;  /* 0x000001f000008947 */ /* 0x000fea0003800000 */
[----:B------:R-:W-:Y:S06]  /*62d0*/  BAR.SYNC.DEFER_BLOCKING 0x0 ;  /* 0x0000000000007b1d */ /* 0x000fec0000010000 */
[----:B------:R-:W3:Y:S04]  /*62e0*/  SHFL.DOWN P0, R0, R161, 0x1, 0x1f ;  /* 0x08201f00a1007f89 */ /* 0x000ee80000000000 */
[----:B------:R-:W4:Y:S04]  /*62f0*/  S2R R6, SR_LANEID ;  /* 0x0000000000067919 */ /* 0x000f280000000000 */
[----:B------:R-:W5:Y:S01]  /*6300*/  S2R R13, SR_TID.X ;  /* 0x00000000000d7919 */ /* 0x000f620000002100 */
[----:B---3--:R-:W-:Y:S01]  /*6310*/  @P0 FADD R0, R0, R161 ;  /* 0x000000a100000221 */ /* 0x008fe20000000000 */
[----:B----4-:R-:W-:-:S04]  /*6320*/  ISETP.NE.AND P1, PT, R6, RZ, PT ;  /* 0x000000ff0600720c */ /* 0x010fc80003f25270 */
[----:B------:R-:W3:Y:S09]  /*6330*/  SHFL.DOWN P0, R3, R0, 0x2, 0x1f ;  /* 0x08401f0000037f89 */ /* 0x000ef20000000000 */
[----:B-----5:R-:W-:-:S04]  /*6340*/  @!P1 SHF.R.S32.HI R6, RZ, 0x1f, R13 ;  /* 0x0000001fff069819 */ /* 0x020fc8000001140d */
[----:B------:R-:W-:-:S04]  /*6350*/  @!P1 LEA.HI R6, R6, R13, RZ, 0x5 ;  /* 0x0000000d06069211 */ /* 0x000fc800078f28ff */
[----:B------:R-:W-:Y:S01]  /*6360*/  @!P1 SHF.R.S32.HI R7, RZ, 0x5, R6 ;  /* 0x00000005ff079819 */ /* 0x000fe20000011406 */
[----:B---3--:R-:W-:-:S05]  /*6370*/  @P0 FADD R3, R0, R3 ;  /* 0x0000000300030221 */ /* 0x008fca0000000000 */
[----:B0-----:R-:W0:Y:S02]  /*6380*/  SHFL.DOWN P0, R2, R3, 0x4, 0x1f ;  /* 0x08801f0003027f89 */ /* 0x001e240000000000 */
        /* <DEDUP_REMOVED lines=13> */
[----:B------:R-:W-:Y:S02]  /*6460*/  MOV R2, UR12 ;  /* 0x0000000c00027c02 */ /* 0x000fe40008000f00 */
[----:B------:R-:W-:Y:S01]  /*6470*/  MOV R3, UR13 ;  /* 0x0000000d00037c02 */ /* 0x000fe20008000f00 */
[----:B---3--:R-:W-:-:S05]  /*6480*/  @!P0 FADD.FTZ R4, R0, R5 ;  /* 0x0000000500048221 */ /* 0x008fca0000010000 */
[----:B------:R0:W-:Y:S01]  /*6490*/  RED.E.ADD.F32.FTZ.RN.STRONG.GPU [R2.64], R4 ;  /* 0x000000040200798e */ /* 0x0001e2000c10e7a0 */
[----:B------:R-:W-:Y:S01]  /*64a0*/  IMAD.MOV.U32 R13, RZ, RZ, RZ ;  /* 0x000000ffff0d7224 */ /* 0x000fe200078e00ff */
[----:B------:R-:W-:Y:S05]  /*64b0*/  BRA `(.L_x_27) ;  /* 0x0000001000007947 */ /* 0x000fea0003800000 */
.L_x_26:
[----:B------:R-:W3:Y:S02]  /*64c0*/  S2R R13, SR_TID.X ;  /* 0x00000000000d7919 */ /* 0x000ee40000002100 */
.L_x_27:
[----:B0-----:R-:W-:Y:S05]  /*64d0*/  BSYNC B0 ;  /* 0x0000000000007941 */ /* 0x001fea0003800000 */
.L_x_25:
[----:B---3--:R-:W-:-:S13]  /*64e0*/  ISETP.GE.AND P0, PT, R13, c[0x0][0x16c], PT ;  /* 0x00005b000d007a0c */ /* 0x008fda0003f06270 */
[----:B------:R-:W-:Y:S05]  /*64f0*/  @P0 EXIT ;  /* 0x000000000000094d */ /* 0x000fea0003800000 */
[----:B------:R-:W-:Y:S01]  /*6500*/  ULDC.64 UR8, c[0x0][0x2c8] ;  /* 0x0000b20000087ab9 */ /* 0x000fe20000000a00 */
[----:B------:R-:W-:Y:S01]  /*6510*/  BSSY B0, `(.L_x_28) ;  /* 0x0000059000007945 */ /* 0x000fe20003800000 */
[----:B------:R-:W-:Y:S02]  /*6520*/  UIMAD UR6, UR15, UR8, URZ ;  /* 0x000000080f0672a4 */ /* 0x000fe4000f8e023f */
[----:B------:R-:W-:Y:S02]  /*6530*/  ULDC.64 UR16, c[0x0][0x288] ;  /* 0x0000a20000107ab9 */ /* 0x000fe40000000a00 */
[----:B-12---:R-:W-:Y:S02]  /*6540*/  UIMAD.WIDE.U32 UR4, UR14, UR8, URZ ;  /* 0x000000080e0472a5 */ /* 0x006fe4000f8e003f */
[----:B------:R-:W-:Y:S02]  /*6550*/  UIMAD UR8, UR15, UR16, URZ ;  /* 0x000000100f0872a4 */ /* 0x000fe4000f8e023f */
[----:B------:R-:W-:-:S02]  /*6560*/  ULDC.64 UR10, c[0x0][0x2a8] ;  /* 0x0000aa00000a7ab9 */ /* 0x000fc40000000a00 */
[----:B------:R-:W-:Y:S02]  /*6570*/  UIMAD UR12, UR14, UR9, UR6 ;  /* 0x000000090e0c72a4 */ /* 0x000fe4000f8e0206 */
[----:B------:R-:W-:Y:S02]  /*6580*/  UIMAD UR6, UR15, UR10, URZ ;  /* 0x0000000a0f0672a4 */ /* 0x000fe4000f8e023f */
[----:B------:R-:W-:Y:S02]  /*6590*/  UIMAD.WIDE.U32 UR18, UR14, UR10, URZ ;  /* 0x0000000a0e1272a5 */ /* 0x000fe4000f8e003f */
[----:B------:R-:W-:Y:S02]  /*65a0*/  UIMAD UR10, UR14, UR17, UR8 ;  /* 0x000000110e0a72a4 */ /* 0x000fe4000f8e0208 */
[----:B------:R-:W-:Y:S02]  /*65b0*/  UIMAD UR11, UR14, UR11, UR6 ;  /* 0x0000000b0e0b72a4 */ /* 0x000fe4000f8e0206 */
[----:B------:R-:W-:-:S02]  /*65c0*/  ULDC.64 UR8, c[0x0][0x198] ;  /* 0x0000660000087ab9 */ /* 0x000fc40000000a00 */
[----:B------:R-:W-:Y:S02]  /*65d0*/  UIMAD.WIDE.U32 UR6, UR14, UR16, URZ ;  /* 0x000000100e0672a5 */ /* 0x000fe4000f8e003f */
[----:B------:R-:W-:Y:S02]  /*65e0*/  UIMAD.WIDE.U32 UR20, UR14, UR8, URZ ;  /* 0x000000080e1472a5 */ /* 0x000fe4000f8e003f */
[----:B------:R-:W-:Y:S02]  /*65f0*/  ULDC.64 UR16, c[0x0][0x1b8] ;  /* 0x00006e0000107ab9 */ /* 0x000fe40000000a00 */
[----:B------:R-:W-:Y:S02]  /*6600*/  UIMAD UR8, UR15, UR8, URZ ;  /* 0x000000080f0872a4 */ /* 0x000fe4000f8e023f */
[----:B------:R-:W-:Y:S02]  /*6610*/  UIMAD UR15, UR15, UR16, URZ ;  /* 0x000000100f0f72a4 */ /* 0x000fe4000f8e023f */
[----:B------:R-:W-:-:S02]  /*6620*/  UIMAD UR13, UR14, UR9, UR8 ;  /* 0x000000090e0d72a4 */ /* 0x000fc4000f8e0208 */
[----:B------:R-:W-:Y:S02]  /*6630*/  UIMAD.WIDE.U32 UR8, UR14, UR16, URZ ;  /* 0x000000100e0872a5 */ /* 0x000fe4000f8e003f */
[----:B------:R-:W-:Y:S02]  /*6640*/  UIMAD UR15, UR14, UR17, UR15 ;  /* 0x000000110e0f72a4 */ /* 0x000fe4000f8e020f */
[----:B------:R-:W-:Y:S02]  /*6650*/  UIADD3 UR12, UR5, UR12, URZ ;  /* 0x0000000c050c7290 */ /* 0x000fe4000fffe03f */
[----:B------:R-:W-:Y:S02]  /*6660*/  UIADD3 UR11, UR19, UR11, URZ ;  /* 0x0000000b130b7290 */ /* 0x000fe4000fffe03f */
[----:B------:R-:W-:Y:S02]  /*6670*/  UIADD3 UR10, UR7, UR10, URZ ;  /* 0x0000000a070a7290 */ /* 0x000fe4000fffe03f */
[----:B------:R-:W-:-:S02]  /*6680*/  UIADD3 UR13, UR21, UR13, URZ ;  /* 0x0000000d150d7290 */ /* 0x000fc4000fffe03f */
[----:B------:R-:W-:Y:S02]  /*6690*/  UIADD3 UR15, UR9, UR15, URZ ;  /* 0x0000000f090f7290 */ /* 0x000fe4000fffe03f */
.L_x_29:
[----:B0-----:R-:W0:Y:S01]  /*66a0*/  LDS R15, [R13.X4+0x2ce0] ;  /* 0x002ce0000d0f7984 */ /* 0x001e220000004800 */
[----:B------:R-:W-:Y:S01]  /*66b0*/  SHF.R.S32.HI R12, RZ, 0x1f, R13 ;  /* 0x0000001fff0c7819 */ /* 0x000fe2000001140d */
[----:B------:R-:W-:Y:S01]  /*66c0*/  IMAD.U32 R5, RZ, RZ, UR7 ;  /* 0x00000007ff057e24 */ /* 0x000fe2000f8e00ff */
[----:B------:R-:W-:Y:S01]  /*66d0*/  MOV R4, UR6 ;  /* 0x0000000600047c02 */ /* 0x000fe20008000f00 */
[----:B------:R-:W-:Y:S01]  /*66e0*/  IMAD.U32 R9, RZ, RZ, UR9 ;  /* 0x00000009ff097e24 */ /* 0x000fe2000f8e00ff */
[----:B------:R-:W-:Y:S01]  /*66f0*/  MOV R8, UR8 ;  /* 0x0000000800087c02 */ /* 0x000fe20008000f00 */
[C---:B------:R-:W-:Y:S01]  /*6700*/  IMAD R0, R12.reuse, c[0x0][0x290], RZ ;  /* 0x0000a4000c007a24 */ /* 0x040fe200078e02ff */
[----:B------:R-:W-:Y:S01]  /*6710*/  MOV R3, UR10 ;  /* 0x0000000a00037c02 */ /* 0x000fe20008000f00 */
[----:B------:R-:W-:Y:S01]  /*6720*/  YIELD ;  /* 0x0000000000007946 */ /* 0x000fe20003800000 */
[----:B------:R-:W-:Y:S01]  /*6730*/  MOV R2, R4 ;  /* 0x0000000400027202 */ /* 0x000fe20000000f00 */
[----:B------:R-:W-:Y:S01]  /*6740*/  IMAD R4, R12, c[0x0][0x1c0], RZ ;  /* 0x000070000c047a24 */ /* 0x000fe200078e02ff */
[----:B------:R-:W-:Y:S01]  /*6750*/  MOV R7, UR15 ;  /* 0x0000000f00077c02 */ /* 0x000fe20008000f00 */
[C---:B------:R-:W-:Y:S01]  /*6760*/  IMAD R5, R13.reuse, c[0x0][0x294], R0 ;  /* 0x0000a5000d057a24 */ /* 0x040fe200078e0200 */
[----:B------:R-:W-:Y:S01]  /*6770*/  MOV R6, R8 ;  /* 0x0000000800067202 */ /* 0x000fe20000000f00 */
[C---:B------:R-:W-:Y:S01]  /*6780*/  IMAD.WIDE.U32 R2, R13.reuse, c[0x0][0x290], R2 ;  /* 0x0000a4000d027a25 */ /* 0x040fe200078e0002 */
[----:B------:R-:W1:Y:S03]  /*6790*/  LDS R17, [R13.X4+0x30e0] ;  /* 0x0030e0000d117984 */ /* 0x000e660000004800 */
[----:B------:R-:W-:-:S04]  /*67a0*/  IMAD.WIDE.U32 R6, R13, c[0x0][0x1c0], R6 ;  /* 0x000070000d067a25 */ /* 0x000fc800078e0006 */
[----:B------:R-:W-:Y:S01]  /*67b0*/  IMAD R9, R13, c[0x0][0x1c4], R4 ;  /* 0x000071000d097a24 */ /* 0x000fe200078e0204 */
[----:B------:R-:W-:Y:S01]  /*67c0*/  LEA R4, P0, R2, c[0x0][0x310], 0x2 ;  /* 0x0000c40002047a11 */ /* 0x000fe200078010ff */
[----:B------:R-:W-:Y:S01]  /*67d0*/  IMAD.IADD R5, R3, 0x1, R5 ;  /* 0x0000000103057824 */ /* 0x000fe200078e0205 */
[----:B------:R-:W-:Y:S02]  /*67e0*/  LEA R8, P1, R6, c[0x0][0x230], 0x2 ;  /* 0x00008c0006087a11 */ /* 0x000fe400078210ff */
[----:B------:R-:W-:Y:S02]  /*67f0*/  IADD3 R3, R7, R9, RZ ;  /* 0x0000000907037210 */ /* 0x000fe40007ffe0ff */
[----:B------:R-:W-:Y:S02]  /*6800*/  LEA.HI.X R5, R2, c[0x0][0x314], R5, 0x2, P0 ;  /* 0x0000c50002057a11 */ /* 0x000fe400000f1405 */
[----:B------:R-:W-:-:S03]  /*6810*/  LEA.HI.X R9, R6, c[0x0][0x234], R3, 0x2, P1 ;  /* 0x00008d0006097a11 */ /* 0x000fc600008f1403 */
[----:B0-----:R0:W-:Y:S04]  /*6820*/  RED.E.ADD.F32.FTZ.RN.STRONG.GPU [R4.64], R15 ;  /* 0x0000000f0400798e */ /* 0x0011e8000c10e7a0 */
[----:B------:R2:W1:Y:S01]  /*6830*/  LDG.E R0, [R8.64] ;  /* 0x0000002008007981 */ /* 0x000462000c1e1900 */
[----:B------:R-:W-:Y:S01]  /*6840*/  IMAD.U32 R6, RZ, RZ, UR18 ;  /* 0x00000012ff067e24 */ /* 0x000fe2000f8e00ff */
[----:B------:R-:W-:Y:S01]  /*6850*/  MOV R3, UR11 ;  /* 0x0000000b00037c02 */ /* 0x000fe20008000f00 */
[----:B------:R-:W-:Y:S01]  /*6860*/  IMAD.U32 R10, RZ, RZ, UR20 ;  /* 0x00000014ff0a7e24 */ /* 0x000fe2000f8e00ff */
[----:B------:R-:W-:Y:S01]  /*6870*/  MOV R7, UR19 ;  /* 0x0000001300077c02 */ /* 0x000fe20008000f00 */
[C---:B------:R-:W-:Y:S01]  /*6880*/  IMAD R14, R12.reuse, c[0x0][0x2b0], RZ ;  /* 0x0000ac000c0e7a24 */ /* 0x040fe200078e02ff */
[----:B------:R-:W-:Y:S01]  /*6890*/  MOV R2, R6 ;  /* 0x0000000600027202 */ /* 0x000fe20000000f00 */
[----:B------:R-:W-:Y:S01]  /*68a0*/  IMAD R16, R12, c[0x0][0x1a0], RZ ;  /* 0x000068000c107a24 */ /* 0x000fe200078e02ff */
[----:B------:R-:W-:Y:S01]  /*68b0*/  MOV R7, UR13 ;  /* 0x0000000d00077c02 */ /* 0x000fe20008000f00 */
[----:B------:R-:W-:Y:S01]  /*68c0*/  IMAD.MOV.U32 R6, RZ, RZ, R10 ;  /* 0x000000ffff067224 */ /* 0x000fe200078e000a */
[----:B------:R-:W-:Y:S01]  /*68d0*/  MOV R11, UR21 ;  /* 0x00000015000b7c02 */ /* 0x000fe20008000f00 */
[----:B------:R-:W-:-:S04]  /*68e0*/  IMAD.WIDE.U32 R2, R13, c[0x0][0x2b0], R2 ;  /* 0x0000ac000d027a25 */ /* 0x000fc800078e0002 */
[C---:B0-----:R-:W-:Y:S01]  /*68f0*/  IMAD R5, R13.reuse, c[0x0][0x2b4], R14 ;  /* 0x0000ad000d057a24 */ /* 0x041fe200078e020e */
[----:B------:R-:W-:Y:S01]  /*6900*/  LEA R4, P0, R2, c[0x0][0x318], 0x2 ;  /* 0x0000c60002047a11 */ /* 0x000fe200078010ff */
[C---:B--2---:R-:W-:Y:S02]  /*6910*/  IMAD R9, R13.reuse, c[0x0][0x1a4], R16 ;  /* 0x000069000d097a24 */ /* 0x044fe400078e0210 */
[----:B------:R-:W-:Y:S01]  /*6920*/  IMAD.WIDE.U32 R6, R13, c[0x0][0x1a0], R6 ;  /* 0x000068000d067a25 */ /* 0x000fe200078e0006 */
[----:B------:R-:W-:-:S04]  /*6930*/  IADD3 R5, R3, R5, RZ ;  /* 0x0000000503057210 */ /* 0x000fc80007ffe0ff */
[----:B------:R-:W-:Y:S02]  /*6940*/  IADD3 R3, R7, R9, RZ ;  /* 0x0000000907037210 */ /* 0x000fe40007ffe0ff */
[----:B------:R-:W-:Y:S02]  /*6950*/  LEA R8, P1, R6, c[0x0][0x228], 0x2 ;  /* 0x00008a0006087a11 */ /* 0x000fe400078210ff */
[----:B------:R-:W-:Y:S02]  /*6960*/  LEA.HI.X R5, R2, c[0x0][0x31c], R5, 0x2, P0 ;  /* 0x0000c70002057a11 */ /* 0x000fe400000f1405 */
[----:B------:R-:W-:Y:S01]  /*6970*/  LEA.HI.X R9, R6, c[0x0][0x22c], R3, 0x2, P1 ;  /* 0x00008b0006097a11 */ /* 0x000fe200008f1403 */
[----:B-1----:R-:W-:-:S05]  /*6980*/  FMUL.FTZ R11, R0, R17 ;  /* 0x00000011000b7220 */ /* 0x002fca0000410000 */
[----:B------:R0:W-:Y:S04]  /*6990*/  RED.E.ADD.F32.FTZ.RN.STRONG.GPU [R4.64], R11 ;  /* 0x0000000b0400798e */ /* 0x0001e8000c10e7a0 */
[----:B------:R-:W2:Y:S01]  /*69a0*/  LDG.E R8, [R8.64] ;  /* 0x0000002008087981 */ /* 0x000ea2000c1e1900 */
[----:B------:R-:W-:Y:S01]  /*69b0*/  MOV R6, UR4 ;  /* 0x0000000400067c02 */ /* 0x000fe20008000f00 */
[----:B------:R-:W-:Y:S01]  /*69c0*/  IMAD.U32 R3, RZ, RZ, UR12 ;  /* 0x0000000cff037e24 */ /* 0x000fe2000f8e00ff */
[----:B------:R-:W-:Y:S01]  /*69d0*/  MOV R7, UR5 ;  /* 0x0000000500077c02 */ /* 0x000fe20008000f00 */
[----:B------:R-:W-:Y:S02]  /*69e0*/  IMAD R12, R12, c[0x0][0x2d0], RZ ;  /* 0x0000b4000c0c7a24 */ /* 0x000fe400078e02ff */
[----:B------:R-:W-:-:S02]  /*69f0*/  IMAD.MOV.U32 R2, RZ, RZ, R6 ;  /* 0x000000ffff027224 */ /* 0x000fc400078e0006 */
[C---:B------:R-:W-:Y:S02]  /*6a00*/  IMAD R7, R13.reuse, c[0x0][0x2d4], R12 ;  /* 0x0000b5000d077a24 */ /* 0x040fe400078e020c */
[C---:B------:R-:W-:Y:S01]  /*6a10*/  IMAD.WIDE.U32 R2, R13.reuse, c[0x0][0x2d0], R2 ;  /* 0x0000b4000d027a25 */ /* 0x040fe200078e0002 */
[----:B------:R-:W-:-:S04]  /*6a20*/  IADD3 R13, R13, c[0x0][0x0], RZ ;  /* 0x000000000d0d7a10 */ /* 0x000fc80007ffe0ff */
[----:B------:R-:W-:Y:S02]  /*6a30*/  IADD3 R3, R3, R7, RZ ;  /* 0x0000000703037210 */ /* 0x000fe40007ffe0ff */
[----:B------:R-:W-:-:S04]  /*6a40*/  LEA R6, P0, R2, c[0x0][0x320], 0x2 ;  /* 0x0000c80002067a11 */ /* 0x000fc800078010ff */
[----:B------:R-:W-:Y:S02]  /*6a50*/  LEA.HI.X R7, R2, c[0x0][0x324], R3, 0x2, P0 ;  /* 0x0000c90002077a11 */ /* 0x000fe400000f1403 */
[----:B------:R-:W-:Y:S01]  /*6a60*/  ISETP.GE.AND P0, PT, R13, c[0x0][0x16c], PT ;  /* 0x00005b000d007a0c */ /* 0x000fe20003f06270 */
[----:B--2---:R-:W-:-:S05]  /*6a70*/  FMUL.FTZ R17, R17, R8 ;  /* 0x0000000811117220 */ /* 0x004fca0000410000 */
[----:B------:R0:W-:Y:S07]  /*6a80*/  RED.E.ADD.F32.FTZ.RN.STRONG.GPU [R6.64], R17 ;  /* 0x000000110600798e */ /* 0x0001ee000c10e7a0 */
[----:B------:R-:W-:Y:S05]  /*6a90*/  @!P0 BRA `(.L_x_29) ;  /* 0xfffffc0000008947 */ /* 0x000fea000383ffff */
[----:B------:R-:W-:Y:S05]  /*6aa0*/  BSYNC B0 ;  /* 0x0000000000007941 */ /* 0x000fea0003800000 */
.L_x_28:
[----:B------:R-:W-:Y:S05]  /*6ab0*/  EXIT ;  /* 0x000000000000794d */ /* 0x000fea0003800000 */
.L_x_6:
[----:B------:R-:W-:Y:S01]  /*6ac0*/  HFMA2.MMA R164, -RZ, RZ, 0, 0 ;  /* 0x00000000ffa47435 */ /* 0x000fe200000001ff */
[----:B------:R-:W-:Y:S01]  /*6ad0*/  MOV R81, R84 ;  /* 0x0000005400517202 */ /* 0x000fe20000000f00 */
[----:B------:R-:W-:Y:S01]  /*6ae0*/  IMAD.MOV.U32 R85, RZ, RZ, 0x1 ;  /* 0x00000001ff557424 */ /* 0x000fe200078e00ff */
[----:B------:R-:W-:-:S02]  /*6af0*/  MOV R163, 0xffffffff ;  /* 0xffffffff00a37802 */ /* 0x000fc40000000f00 */
[----:B------:R-:W-:Y:S02]  /*6b00*/  MOV R80, 0x6b20 ;  /* 0x00006b2000507802 */ /* 0x000fe40000000f00 */
[----:B-----5:R-:W-:Y:S05]  /*6b10*/  CALL.REL.NOINC `($__internal_2_$__cuda_sm70_shflsync_up) ;  /* 0x00000ee000007944 */ /* 0x020fea0003c00000 */
[----:B-1----:R-:W-:Y:S01]  /*6b20*/  IMAD.MOV.U32 R82, RZ, RZ, R85 ;  /* 0x000000ffff527224 */ /* 0x002fe200078e0055 */
[----:B------:R-:W-:Y:S05]  /*6b30*/  BRA `(.L_x_30) ;  /* 0xffffc55000007947 */ /* 0x000fea000383ffff */
.L_x_7:
[----:B------:R-:W-:Y:S01]  /*6b40*/  HFMA2.MMA R85, -RZ, RZ, 0, 5.9604644775390625e-08 ;  /* 0x00000001ff557435 */ /* 0x000fe200000001ff */
[----:B------:R-:W-:Y:S01]  /*6b50*/  MOV R81, R83 ;  /* 0x0000005300517202 */ /* 0x000fe20000000f00 */
[----:B------:R-:W-:Y:S01]  /*6b60*/  IMAD.MOV.U32 R164, RZ, RZ, RZ ;  /* 0x000000ffffa47224 */ /* 0x000fe200078e00ff */
[----:B------:R-:W-:Y:S02]  /*6b70*/  MOV R163, 0xffffffff ;  /* 0xffffffff00a37802 */ /* 0x000fe40000000f00 */
[----:B------:R-:W-:Y:S02]  /*6b80*/  MOV R80, 0x6ba0 ;  /* 0x00006ba000507802 */ /* 0x000fe40000000f00 */
[----:B01---5:R-:W-:Y:S05]  /*6b90*/  CALL.REL.NOINC `($__internal_2_$__cuda_sm70_shflsync_up) ;  /* 0x00000e6000007944 */ /* 0x023fea0003c00000 */
[----:B------:R-:W-:Y:S01]  /*6ba0*/  FMUL.FTZ R81, R84, R82 ;  /* 0x0000005254517220 */ /* 0x000fe20000410000 */
[----:B------:R-:W-:Y:S01]  /*6bb0*/  ISETP.GE.AND P0, PT, R144, 0x1, PT ;  /* 0x000000019000780c */ /* 0x000fe20003f06270 */
[C---:B-1----:R-:W-:Y:S01]  /*6bc0*/  FFMA.FTZ R80, R84.reuse, R85, R83 ;  /* 0x0000005554507223 */ /* 0x042fe20000010053 */
[----:B------:R-:W-:Y:S01]  /*6bd0*/  HFMA2.MMA R85, -RZ, RZ, 0, 1.1920928955078125e-07 ;  /* 0x00000002ff557435 */ /* 0x000fe200000001ff */
[----:B------:R-:W-:Y:S01]  /*6be0*/  IMAD.MOV.U32 R164, RZ, RZ, RZ ;  /* 0x000000ffffa47224 */ /* 0x000fe200078e00ff */
[----:B------:R-:W-:-:S02]  /*6bf0*/  FSEL R84, R84, R81, !P0 ;  /* 0x0000005154547208 */ /* 0x000fc40004000000 */
[----:B------:R-:W-:Y:S02]  /*6c00*/  FSEL R83, R83, R80, !P0 ;  /* 0x0000005053537208 */ /* 0x000fe40004000000 */
[----:B------:R-:W-:Y:S02]  /*6c10*/  MOV R163, 0xffffffff ;  /* 0xffffffff00a37802 */ /* 0x000fe40000000f00 */
[----:B------:R-:W-:Y:S02]  /*6c20*/  MOV R81, R84 ;  /* 0x0000005400517202 */ /* 0x000fe40000000f00 */
[----:B------:R-:W-:Y:S02]  /*6c30*/  MOV R80, 0x6c50 ;  /* 0x00006c5000507802 */ /* 0x000fe40000000f00 */
[----:B------:R-:W-:Y:S05]  /*6c40*/  CALL.REL.NOINC `($__internal_2_$__cuda_sm70_shflsync_up) ;  /* 0x00000db000007944 */ /* 0x000fea0003c00000 */
[----:B-1----:R-:W-:Y:S01]  /*6c50*/  IMAD.MOV.U32 R82, RZ, RZ, R85 ;  /* 0x000000ffff527224 */ /* 0x002fe200078e0055 */
[----:B------:R-:W-:Y:S01]  /*6c60*/  HFMA2.MMA R85, -RZ, RZ, 0, 1.1920928955078125e-07 ;  /* 0x00000002ff557435 */ /* 0x000fe200000001ff */
[----:B------:R-:W-:Y:S01]  /*6c70*/  MOV R81, R83 ;  /* 0x0000005300517202 */ /* 0x000fe20000000f00 */
[----:B------:R-:W-:Y:S01]  /*6c80*/  IMAD.MOV.U32 R164, RZ, RZ, RZ ;  /* 0x000000ffffa47224 */ /* 0x000fe200078e00ff */
[----:B------:R-:W-:-:S02]  /*6c90*/  MOV R163, 0xffffffff ;  /* 0xffffffff00a37802 */ /* 0x000fc40000000f00 */
[----:B------:R-:W-:Y:S02]  /*6ca0*/  MOV R80, 0x6cc0 ;  /* 0x00006cc000507802 */ /* 0x000fe40000000f00 */
[----:B------:R-:W-:Y:S05]  /*6cb0*/  CALL.REL.NOINC `($__internal_2_$__cuda_sm70_shflsync_up) ;  /* 0x00000d4000007944 */ /* 0x000fea0003c00000 */
[----:B------:R-:W-:Y:S01]  /*6cc0*/  ISETP.GE.AND P0, PT, R144, 0x2, PT ;  /* 0x000000029000780c */ /* 0x000fe20003f06270 */
[----:B------:R-:W-:Y:S01]  /*6cd0*/  IMAD.MOV.U32 R164, RZ, RZ, RZ ;  /* 0x000000ffffa47224 */ /* 0x000fe200078e00ff */
[----:B------:R-:W-:Y:S02]  /*6ce0*/  MOV R163, 0xffffffff ;  /* 0xffffffff00a37802 */ /* 0x000fe40000000f00 */
[----:B------:R-:W-:-:S09]  /*6cf0*/  MOV R80, 0x6d50 ;  /* 0x00006d5000507802 */ /* 0x000fd20000000f00 */
[----:B-1----:R-:W-:Y:S01]  /*6d00*/  @P0 FFMA.FTZ R83, R84, R85, R83 ;  /* 0x0000005554530223 */ /* 0x002fe20000010053 */
[----:B------:R-:W-:Y:S01]  /*6d10*/  HFMA2.MMA R85, -RZ, RZ, 0, 2.384185791015625e-07 ;  /* 0x00000004ff557435 */ /* 0x000fe200000001ff */
[----:B------:R-:W-:-:S05]  /*6d20*/  @P0 FMUL.FTZ R84, R82, R84 ;  /* 0x0000005452540220 */ /* 0x000fca0000410000 */
[----:B------:R-:W-:Y:S02]  /*6d30*/  MOV R81, R84 ;  /* 0x0000005400517202 */ /* 0x000fe40000000f00 */
[----:B------:R-:W-:Y:S05]  /*6d40*/  CALL.REL.NOINC `($__internal_2_$__cuda_sm70_shflsync_up) ;  /* 0x00000cb000007944 */ /* 0x000fea0003c00000 */
[----:B-1----:R-:W-:Y:S01]  /*6d50*/  IMAD.MOV.U32 R82, RZ, RZ, R85 ;  /* 0x000000ffff527224 */ /* 0x002fe200078e0055 */
[----:B------:R-:W-:Y:S01]  /*6d60*/  HFMA2.MMA R85, -RZ, RZ, 0, 2.384185791015625e-07 ;  /* 0x00000004ff557435 */ /* 0x000fe200000001ff */
[----:B------:R-:W-:Y:S01]  /*6d70*/  MOV R81, R83 ;  /* 0x0000005300517202 */ /* 0x000fe20000000f00 */
[----:B------:R-:W-:Y:S01]  /*6d80*/  IMAD.MOV.U32 R164, RZ, RZ, RZ ;  /* 0x000000ffffa47224 */ /* 0x000fe200078e00ff */
[----:B------:R-:W-:Y:S02]  /*6d90*/  MOV R163, 0xffffffff ;  /* 0xffffffff00a37802 */ /* 0x000fe40000000f00 */
[----:B------:R-:W-:Y:S02]  /*6da0*/  MOV R80, 0x6dc0 ;  /* 0x00006dc000507802 */ /* 0x000fe40000000f00 */
[----:B------:R-:W-:Y:S05]  /*6db0*/  CALL.REL.NOINC `($__internal_2_$__cuda_sm70_shflsync_up) ;  /* 0x00000c4000007944 */ /* 0x000fea0003c00000 */
[----:B------:R-:W-:Y:S01]  /*6dc0*/  ISETP.GE.AND P0, PT, R144, 0x4, PT ;  /* 0x000000049000780c */ /* 0x000fe20003f06270 */
[----:B------:R-:W-:Y:S01]  /*6dd0*/  IMAD.MOV.U32 R164, RZ, RZ, RZ ;  /* 0x000000ffffa47224 */ /* 0x000fe200078e00ff */
[----:B------:R-:W-:Y:S02]  /*6de0*/  MOV R163, 0xffffffff ;  /* 0xffffffff00a37802 */ /* 0x000fe40000000f00 */
[----:B------:R-:W-:-:S09]  /*6df0*/  MOV R80, 0x6e50 ;  /* 0x00006e5000507802 */ /* 0x000fd20000000f00 */
[----:B-1----:R-:W-:Y:S01]  /*6e00*/  @P0 FFMA.FTZ R83, R84, R85, R83 ;  /* 0x0000005554530223 */ /* 0x002fe20000010053 */
[----:B------:R-:W-:Y:S01]  /*6e10*/  HFMA2.MMA R85, -RZ, RZ, 0, 4.76837158203125e-07 ;  /* 0x00000008ff557435 */ /* 0x000fe200000001ff */
[----:B------:R-:W-:-:S05]  /*6e20*/  @P0 FMUL.FTZ R84, R82, R84 ;  /* 0x0000005452540220 */ /* 0x000fca0000410000 */
[----:B------:R-:W-:Y:S02]  /*6e30*/  MOV R81, R84 ;  /* 0x0000005400517202 */ /* 0x000fe40000000f00 */
[----:B------:R-:W-:Y:S05]  /*6e40*/  CALL.REL.NOINC `($__internal_2_$__cuda_sm70_shflsync_up) ;  /* 0x00000bb000007944 */ /* 0x000fea0003c00000 */
[----:B-1----:R-:W-:Y:S01]  /*6e50*/  IMAD.MOV.U32 R82, RZ, RZ, R85 ;  /* 0x000000ffff527224 */ /* 0x002fe200078e0055 */
[----:B------:R-:W-:Y:S01]  /*6e60*/  HFMA2.MMA R85, -RZ, RZ, 0, 4.76837158203125e-07 ;  /* 0x00000008ff557435 */ /* 0x000fe200000001ff */
[----:B------:R-:W-:Y:S01]  /*6e70*/  MOV R81, R83 ;  /* 0x0000005300517202 */ /* 0x000fe20000000f00 */
[----:B------:R-:W-:Y:S01]  /*6e80*/  IMAD.MOV.U32 R164, RZ, RZ, RZ ;  /* 0x000000ffffa47224 */ /* 0x000fe200078e00ff */
[----:B------:R-:W-:Y:S02]  /*6e90*/  MOV R163, 0xffffffff ;  /* 0xffffffff00a37802 */ /* 0x000fe40000000f00 */
[----:B------:R-:W-:Y:S02]  /*6ea0*/  MOV R80, 0x6ec0 ;  /* 0x00006ec000507802 */ /* 0x000fe40000000f00 */
[----:B------:R-:W-:Y:S05]  /*6eb0*/  CALL.REL.NOINC `($__internal_2_$__cuda_sm70_shflsync_up) ;  /* 0x00000b4000007944 */ /* 0x000fea0003c00000 */
[----:B------:R-:W-:Y:S01]  /*6ec0*/  ISETP.GE.AND P0, PT, R144, 0x8, PT ;  /* 0x000000089000780c */ /* 0x000fe20003f06270 */
[----:B------:R-:W-:Y:S01]  /*6ed0*/  HFMA2.MMA R164, -RZ, RZ, 0, 0 ;  /* 0x00000000ffa47435 */ /* 0x000fe200000001ff */
[----:B------:R-:W-:Y:S02]  /*6ee0*/  MOV R163, 0xffffffff ;  /* 0xffffffff00a37802 */ /* 0x000fe40000000f00 */
[----:B------:R-:W-:-:S09]  /*6ef0*/  MOV R80, 0x6f50 ;  /* 0x00006f5000507802 */ /* 0x000fd20000000f00 */
[----:B-1----:R-:W-:Y:S02]  /*6f00*/  @P0 FFMA.FTZ R83, R84, R85, R83 ;  /* 0x0000005554530223 */ /* 0x002fe40000010053 */
[----:B------:R-:W-:Y:S02]  /*6f10*/  @P0 FMUL.FTZ R84, R82, R84 ;  /* 0x0000005452540220 */ /* 0x000fe40000410000 */
[----:B------:R-:W-:-:S03]  /*6f20*/  IMAD.MOV.U32 R85, RZ, RZ, 0x10 ;  /* 0x00000010ff557424 */ /* 0x000fc600078e00ff */
[----:B------:R-:W-:Y:S02]  /*6f30*/  MOV R81, R84 ;  /* 0x0000005400517202 */ /* 0x000fe40000000f00 */
[----:B------:R-:W-:Y:S05]  /*6f40*/  CALL.REL.NOINC `($__internal_2_$__cuda_sm70_shflsync_up) ;  /* 0x00000ab000007944 */ /* 0x000fea0003c00000 */
[----:B-1----:R-:W-:Y:S01]  /*6f50*/  IMAD.MOV.U32 R82, RZ, RZ, R85 ;  /* 0x000000ffff527224 */ /* 0x002fe200078e0055 */
[----:B------:R-:W-:Y:S01]  /*6f60*/  HFMA2.MMA R85, -RZ, RZ, 0, 9.5367431640625e-07 ;  /* 0x00000010ff557435 */ /* 0x000fe200000001ff */
[----:B------:R-:W-:Y:S01]  /*6f70*/  MOV R81, R83 ;  /* 0x0000005300517202 */ /* 0x000fe20000000f00 */
[----:B------:R-:W-:Y:S01]  /*6f80*/  IMAD.MOV.U32 R164, RZ, RZ, RZ ;  /* 0x000000ffffa47224 */ /* 0x000fe200078e00ff */
[----:B------:R-:W-:Y:S02]  /*6f90*/  MOV R163, 0xffffffff ;  /* 0xffffffff00a37802 */ /* 0x000fe40000000f00 */
[----:B------:R-:W-:Y:S02]  /*6fa0*/  MOV R80, 0x6fc0 ;  /* 0x00006fc000507802 */ /* 0x000fe40000000f00 */
[----:B------:R-:W-:Y:S05]  /*6fb0*/  CALL.REL.NOINC `($__internal_2_$__cuda_sm70_shflsync_up) ;  /* 0x00000a4000007944 */ /* 0x000fea0003c00000 */
[----:B-1----:R-:W-:Y:S05]  /*6fc0*/  BRA `(.L_x_31) ;  /* 0xffffc22000007947 */ /* 0x002fea000383ffff */
.L_x_10:
[----:B------:R-:W-:Y:S01]  /*6fd0*/  HFMA2.MMA R164, -RZ, RZ, 0, 0 ;  /* 0x00000000ffa47435 */ /* 0x000fe200000001ff */
[----:B------:R-:W-:Y:S01]  /*6fe0*/  MOV R81, R84 ;  /* 0x0000005400517202 */ /* 0x000fe20000000f00 */
[----:B------:R-:W-:Y:S01]  /*6ff0*/  IMAD.MOV.U32 R85, RZ, RZ, 0x1 ;  /* 0x00000001ff557424 */ /* 0x000fe200078e00ff */
[----:B------:R-:W-:Y:S02]  /*7000*/  MOV R163, 0xffffffff ;  /* 0xffffffff00a37802 */ /* 0x000fe40000000f00 */
[----:B------:R-:W-:-:S02]  /*7010*/  MOV R80, 0x7030 ;  /* 0x0000703000507802 */ /* 0x000fc40000000f00 */
[----:B-1---5:R-:W-:Y:S05]  /*7020*/  CALL.REL.NOINC `($__internal_2_$__cuda_sm70_shflsync_up) ;  /* 0x000009d000007944 */ /* 0x022fea0003c00000 */
[----:B-1----:R-:W-:Y:S01]  /*7030*/  IMAD.MOV.U32 R82, RZ, RZ, R85 ;  /* 0x000000ffff527224 */ /* 0x002fe200078e0055 */
[----:B------:R-:W-:Y:S01]  /*7040*/  HFMA2.MMA R85, -RZ, RZ, 0, 5.9604644775390625e-08 ;  /* 0x00000001ff557435 */ /* 0x000fe200000001ff */
[----:B------:R-:W-:Y:S01]  /*7050*/  MOV R81, R83 ;  /* 0x0000005300517202 */ /* 0x000fe20000000f00 */
[----:B------:R-:W-:Y:S01]  /*7060*/  IMAD.MOV.U32 R164, RZ, RZ, RZ ;  /* 0x000000ffffa47224 */ /* 0x000fe200078e00ff */
[----:B------:R-:W-:-:S02]  /*7070*/  MOV R163, 0xffffffff ;  /* 0xffffffff00a37802 */ /* 0x000fc40000000f00 */
[----:B------:R-:W-:Y:S02]  /*7080*/  MOV R80, 0x70a0 ;  /* 0x000070a000507802 */ /* 0x000fe40000000f00 */
[----:B------:R-:W-:Y:S05]  /*7090*/  CALL.REL.NOINC `($__internal_2_$__cuda_sm70_shflsync_up) ;  /* 0x0000096000007944 */ /* 0x000fea0003c00000 */
[----:B------:R-:W-:Y:S01]  /*70a0*/  MOV R84, R82 ;  /* 0x0000005200547202 */ /* 0x000fe20000000f00 */
[----:B------:R-:W-:Y:S01]  /*70b0*/  HFMA2.MMA R82, -RZ, RZ, 0, 0 ;  /* 0x00000000ff527435 */ /* 0x000fe200000001ff */
[----:B------:R-:W-:Y:S01]  /*70c0*/  IMAD.MOV.U32 R80, RZ, RZ, R78 ;  /* 0x000000ffff507224 */ /* 0x000fe200078e004e */
[----:B------:R-:W-:Y:S01]  /*70d0*/  MOV R165, 0x1f ;  /* 0x0000001f00a57802 */ /* 0x000fe20000000f00 */
[----:B------:R-:W-:Y:S01]  /*70e0*/  IMAD.MOV.U32 R163, RZ, RZ, -0x1 ;  /* 0xffffffffffa37424 */ /* 0x000fe200078e00ff */
[----:B------:R-:W-:Y:S02]  /*70f0*/  MOV R81, 0x7110 ;  /* 0x0000711000517802 */ /* 0x000fe40000000f00 */
[----:B-1----:R-:W-:Y:S05]  /*7100*/  CALL.REL.NOINC `($__internal_1_$__cuda_sm70_shflsync_idx_p) ;  /* 0x000008a000007944 */ /* 0x002fea0003c00000 */
[----:B------:R-:W-:Y:S01]  /*7110*/  HFMA2.MMA R165, -RZ, RZ, 0, 1.847743988037109375e-06 ;  /* 0x0000001fffa57435 */ /* 0x000fe200000001ff */
[----:B-1----:R-:W-:Y:S01]  /*7120*/  MOV R78, R82 ;  /* 0x00000052004e7202 */ /* 0x002fe20000000f00 */
[----:B------:R-:W-:Y:S01]  /*7130*/  IMAD.MOV.U32 R82, RZ, RZ, RZ ;  /* 0x000000ffff527224 */ /* 0x000fe200078e00ff */
[----:B------:R-:W-:Y:S02]  /*7140*/  MOV R80, R79 ;  /* 0x0000004f00507202 */ /* 0x000fe40000000f00 */
[----:B------:R-:W-:-:S02]  /*7150*/  MOV R163, 0xffffffff ;  /* 0xffffffff00a37802 */ /* 0x000fc40000000f00 */
[----:B------:R-:W-:Y:S02]  /*7160*/  MOV R81, 0x7180 ;  /* 0x0000718000517802 */ /* 0x000fe40000000f00 */
[----:B------:R-:W-:Y:S05]  /*7170*/  CALL.REL.NOINC `($__internal_1_$__cuda_sm70_shflsync_idx_p) ;  /* 0x0000083000007944 */ /* 0x000fea0003c00000 */
[----:B-1----:R-:W-:Y:S05]  /*7180*/  BRA `(.L_x_32) ;  /* 0xffffc1c000007947 */ /* 0x002fea000383ffff */
.L_x_13:
[----:B------:R-:W-:Y:S01]  /*7190*/  HFMA2.MMA R82, -RZ, RZ, 0, 5.9604644775390625e-08 ;  /* 0x00000001ff527435 */ /* 0x000fe200000001ff */
[----:B------:R-:W-:Y:S01]  /*71a0*/  IMAD.MOV.U32 R81, RZ, RZ, R84 ;  /* 0x000000ffff517224 */ /* 0x000fe200078e0054 */
[----:B------:R-:W-:Y:S01]  /*71b0*/  MOV R164, 0x1f ;  /* 0x0000001f00a47802 */ /* 0x000fe20000000f00 */
[----:B------:R-:W-:Y:S01]  /*71c0*/  IMAD.MOV.U32 R163, RZ, RZ, -0x1 ;  /* 0xffffffffffa37424 */ /* 0x000fe200078e00ff */
[----:B------:R-:W-:Y:S02]  /*71d0*/  MOV R80, 0x71f0 ;  /* 0x000071f000507802 */ /* 0x000fe40000000f00 */
[----:B-1----:R-:W-:Y:S05]  /*71e0*/  CALL.REL.NOINC `($__internal_0_$__cuda_sm70_shflsync_down) ;  /* 0x0000078000007944 */ /* 0x002fea0003c00000 */
[----:B-1----:R-:W-:Y:S01]  /*71f0*/  MOV R83, R82 ;  /* 0x0000005200537202 */ /* 0x002fe20000000f00 */
[----:B------:R-:W-:Y:S05]  /*7200*/  BRA `(.L_x_33) ;  /* 0xffffc76000007947 */ /* 0x000fea000383ffff */
.L_x_14:
[----:B------:R-:W-:Y:S01]  /*7210*/  HFMA2.MMA R164, -RZ, RZ, 0, 1.847743988037109375e-06 ;  /* 0x0000001fffa47435 */ /* 0x000fe200000001ff */
[----:B------:R-:W-:Y:S01]  /*7220*/  MOV R81, R85 ;  /* 0x0000005500517202 */ /* 0x000fe20000000f00 */
[----:B------:R-:W-:Y:S01]  /*7230*/  IMAD.MOV.U32 R82, RZ, RZ, 0x1 ;  /* 0x00000001ff527424 */ /* 0x000fe200078e00ff */
[----:B------:R-:W-:Y:S02]  /*7240*/  MOV R163, 0xffffffff ;  /* 0xffffffff00a37802 */ /* 0x000fe40000000f00 */
[----:B------:R-:W-:-:S02]  /*7250*/  MOV R80, 0x7270 ;  /* 0x0000727000507802 */ /* 0x000fc40000000f00 */
[----:B012---:R-:W-:Y:S05]  /*7260*/  CALL.REL.NOINC `($__internal_0_$__cuda_sm70_shflsync_down) ;  /* 0x0000070000007944 */ /* 0x007fea0003c00000 */
[C---:B------:R-:W-:Y:S01]  /*7270*/  FMUL.FTZ R83, R84.reuse, R83 ;  /* 0x0000005354537220 */ /* 0x040fe20000410000 */
[----:B------:R-:W-:Y:S01]  /*7280*/  HFMA2.MMA R164, -RZ, RZ, 0, 1.847743988037109375e-06 ;  /* 0x0000001fffa47435 */ /* 0x000fe200000001ff */
[C---:B-1----:R-:W-:Y:S01]  /*7290*/  FFMA.FTZ R80, R84.reuse, R82, R85 ;  /* 0x0000005254507223 */ /* 0x042fe20000010055 */
[----:B------:R-:W-:Y:S01]  /*72a0*/  MOV R163, 0xffffffff ;  /* 0xffffffff00a37802 */ /* 0x000fe20000000f00 */
[----:B------:R-:W-:Y:S01]  /*72b0*/  IMAD.MOV.U32 R82, RZ, RZ, 0x2 ;  /* 0x00000002ff527424 */ /* 0x000fe200078e00ff */
[----:B------:R-:W-:-:S02]  /*72c0*/  FSEL R84, R84, R83, !P4 ;  /* 0x0000005354547208 */ /* 0x000fc40006000000 */
[----:B------:R-:W-:Y:S02]  /*72d0*/  FSEL R85, R85, R80, !P4 ;  /* 0x0000005055557208 */ /* 0x000fe40006000000 */
[----:B------:R-:W-:Y:S01]  /*72e0*/  MOV R80, 0x7310 ;  /* 0x0000731000507802 */ /* 0x000fe20000000f00 */
[----:B------:R-:W-:Y:S02]  /*72f0*/  IMAD.MOV.U32 R81, RZ, RZ, R84 ;  /* 0x000000ffff517224 */ /* 0x000fe400078e0054 */
[----:B------:R-:W-:Y:S05]  /*7300*/  CALL.REL.NOINC `($__internal_0_$__cuda_sm70_shflsync_down) ;  /* 0x0000066000007944 */ /* 0x000fea0003c00000 */
[----:B------:R-:W-:Y:S01]  /*7310*/  HFMA2.MMA R164, -RZ, RZ, 0, 1.847743988037109375e-06 ;  /* 0x0000001fffa47435 */ /* 0x000fe200000001ff */
[----:B-1----:R-:W-:Y:S01]  /*7320*/  MOV R83, R82 ;  /* 0x0000005200537202 */ /* 0x002fe20000000f00 */
[----:B------:R-:W-:Y:S01]  /*7330*/  IMAD.MOV.U32 R82, RZ, RZ, 0x2 ;  /* 0x00000002ff527424 */ /* 0x000fe200078e00ff */
[----:B------:R-:W-:Y:S02]  /*7340*/  MOV R81, R85 ;  /* 0x0000005500517202 */ /* 0x000fe40000000f00 */
[----:B------:R-:W-:Y:S02]  /*7350*/  MOV R163, 0xffffffff ;  /* 0xffffffff00a37802 */ /* 0x000fe40000000f00 */
[----:B------:R-:W-:-:S02]  /*7360*/  MOV R80, 0x7380 ;  /* 0x0000738000507802 */ /* 0x000fc40000000f00 */
[----:B------:R-:W-:Y:S05]  /*7370*/  CALL.REL.NOINC `($__internal_0_$__cuda_sm70_shflsync_down) ;  /* 0x000005f000007944 */ /* 0x000fea0003c00000 */
[----:B-1----:R-:W-:Y:S01]  /*7380*/  @!P3 FFMA.FTZ R85, R84, R82, R85 ;  /* 0x000000525455b223 */ /* 0x002fe20000010055 */
[----:B------:R-:W-:Y:S01]  /*7390*/  HFMA2.MMA R164, -RZ, RZ, 0, 1.847743988037109375e-06 ;  /* 0x0000001fffa47435 */ /* 0x000fe200000001ff */
[----:B------:R-:W-:Y:S01]  /*73a0*/  @!P3 FMUL.FTZ R84, R83, R84 ;  /* 0x000000545354b220 */ /* 0x000fe20000410000 */
[----:B------:R-:W-:Y:S01]  /*73b0*/  MOV R163, 0xffffffff ;  /* 0xffffffff00a37802 */ /* 0x000fe20000000f00 */
[----:B------:R-:W-:Y:S01]  /*73c0*/  IMAD.MOV.U32 R82, RZ, RZ, 0x4 ;  /* 0x00000004ff527424 */ /* 0x000fe200078e00ff */
[----:B------:R-:W-:Y:S01]  /*73d0*/  MOV R80, 0x7400 ;  /* 0x0000740000507802 */ /* 0x000fe20000000f00 */
[----:B------:R-:W-:-:S02]  /*73e0*/  IMAD.MOV.U32 R81, RZ, RZ, R84 ;  /* 0x000000ffff517224 */ /* 0x000fc400078e0054 */
[----:B------:R-:W-:Y:S05]  /*73f0*/  CALL.REL.NOINC `($__internal_0_$__cuda_sm70_shflsync_down) ;  /* 0x0000057000007944 */ /* 0x000fea0003c00000 */
[----:B------:R-:W-:Y:S01]  /*7400*/  HFMA2.MMA R164, -RZ, RZ, 0, 1.847743988037109375e-06 ;  /* 0x0000001fffa47435 */ /* 0x000fe200000001ff */
[----:B-1----:R-:W-:Y:S01]  /*7410*/  MOV R83, R82 ;  /* 0x0000005200537202 */ /* 0x002fe20000000f00 */
[----:B------:R-:W-:Y:S01]  /*7420*/  IMAD.MOV.U32 R82, RZ, RZ, 0x4 ;  /* 0x00000004ff527424 */ /* 0x000fe200078e00ff */
[----:B------:R-:W-:-:S02]  /*7430*/  MOV R81, R85 ;  /* 0x0000005500517202 */ /* 0x000fc40000000f00 */
[----:B------:R-:W-:Y:S02]  /*7440*/  MOV R163, 0xffffffff ;  /* 0xffffffff00a37802 */ /* 0x000fe40000000f00 */
[----:B------:R-:W-:Y:S02]  /*7450*/  MOV R80, 0x7470 ;  /* 0x0000747000507802 */ /* 0x000fe40000000f00 */
[----:B------:R-:W-:Y:S05]  /*7460*/  CALL.REL.NOINC `($__internal_0_$__cuda_sm70_shflsync_down) ;  /* 0x0000050000007944 */ /* 0x000fea0003c00000 */
[----:B-1----:R-:W-:Y:S01]  /*7470*/  @!P2 FFMA.FTZ R85, R84, R82, R85 ;  /* 0x000000525455a223 */ /* 0x002fe20000010055 */
[----:B------:R-:W-:Y:S01]  /*7480*/  HFMA2.MMA R82, -RZ, RZ, 0, 4.76837158203125e-07 ;  /* 0x00000008ff527435 */ /* 0x000fe200000001ff */
[----:B------:R-:W-:Y:S01]  /*7490*/  @!P2 FMUL.FTZ R84, R83, R84 ;  /* 0x000000545354a220 */ /* 0x000fe20000410000 */
[----:B------:R-:W-:Y:S01]  /*74a0*/  MOV R163, 0xffffffff ;  /* 0xffffffff00a37802 */ /* 0x000fe20000000f00 */
[----:B------:R-:W-:Y:S01]  /*74b0*/  IMAD.MOV.U32 R83, RZ, RZ, R85 ;  /* 0x000000ffff537224 */ /* 0x000fe200078e0055 */
[----:B------:R-:W-:Y:S01]  /*74c0*/  MOV R80, 0x7510 ;  /* 0x0000751000507802 */ /* 0x000fe20000000f00 */
[----:B------:R-:W-:Y:S01]  /*74d0*/  IMAD.MOV.U32 R164, RZ, RZ, 0x1f ;  /* 0x0000001fffa47424 */ /* 0x000fe200078e00ff */
[----:B------:R-:W-:-:S04]  /*74e0*/  MOV R85, R84 ;  /* 0x0000005400557202 */ /* 0x000fc80000000f00 */
[----:B------:R-:W-:Y:S02]  /*74f0*/  MOV R81, R85 ;  /* 0x0000005500517202 */ /* 0x000fe40000000f00 */
[----:B------:R-:W-:Y:S05]  /*7500*/  CALL.REL.NOINC `($__internal_0_$__cuda_sm70_shflsync_down) ;  /* 0x0000046000007944 */ /* 0x000fea0003c00000 */
[----:B-1----:R-:W-:Y:S01]  /*7510*/  IMAD.MOV.U32 R84, RZ, RZ, R82 ;  /* 0x000000ffff547224 */ /* 0x002fe200078e0052 */
[----:B------:R-:W-:Y:S01]  /*7520*/  HFMA2.MMA R82, -RZ, RZ, 0, 4.76837158203125e-07 ;  /* 0x00000008ff527435 */ /* 0x000fe200000001ff */
[----:B------:R-:W-:Y:S01]  /*7530*/  MOV R81, R83 ;  /* 0x0000005300517202 */ /* 0x000fe20000000f00 */
[----:B------:R-:W-:Y:S01]  /*7540*/  IMAD.MOV.U32 R164, RZ, RZ, 0x1f ;  /* 0x0000001fffa47424 */ /* 0x000fe200078e00ff */
[----:B------:R-:W-:Y:S02]  /*7550*/  MOV R163, 0xffffffff ;  /* 0xffffffff00a37802 */ /* 0x000fe40000000f00 */
[----:B------:R-:W-:Y:S02]  /*7560*/  MOV R80, 0x7580 ;  /* 0x0000758000507802 */ /* 0x000fe40000000f00 */
[----:B------:R-:W-:Y:S05]  /*7570*/  CALL.REL.NOINC `($__internal_0_$__cuda_sm70_shflsync_down) ;  /* 0x000003f000007944 */ /* 0x000fea0003c00000 */
[----:B-1----:R-:W-:Y:S01]  /*7580*/  @!P1 FFMA.FTZ R83, R85, R82, R83 ;  /* 0x0000005255539223 */ /* 0x002fe20000010053 */
[----:B------:R-:W-:Y:S01]  /*7590*/  HFMA2.MMA R164, -RZ, RZ, 0, 1.847743988037109375e-06 ;  /* 0x0000001fffa47435 */ /* 0x000fe200000001ff */
[----:B------:R-:W-:Y:S01]  /*75a0*/  @!P1 FMUL.FTZ R85, R84, R85 ;  /* 0x0000005554559220 */ /* 0x000fe20000410000 */
[----:B------:R-:W-:Y:S01]  /*75b0*/  MOV R163, 0xffffffff ;  /* 0xffffffff00a37802 */ /* 0x000fe20000000f00 */
[----:B------:R-:W-:Y:S01]  /*75c0*/  IMAD.MOV.U32 R82, RZ, RZ, 0x10 ;  /* 0x00000010ff527424 */ /* 0x000fe200078e00ff */
[----:B------:R-:W-:Y:S01]  /*75d0*/  MOV R84, R83 ;  /* 0x0000005300547202 */ /* 0x000fe20000000f00 */
[----:B------:R-:W-:Y:S01]  /*75e0*/  IMAD.MOV.U32 R81, RZ, RZ, R85 ;  /* 0x000000ffff517224 */ /* 0x000fe200078e0055 */
[----:B------:R-:W-:-:S02]  /*75f0*/  MOV R80, 0x7610 ;  /* 0x0000761000507802 */ /* 0x000fc40000000f00 */
        /* <DEDUP_REMOVED lines=9> */
[----:B------:R-:W-:Y:S01]  /*7690*/  HFMA2.MMA R165, -RZ, RZ, 0, 1.847743988037109375e-06 ;  /* 0x0000001fffa57435 */ /* 0x000fe200000001ff */
[----:B------:R-:W-:Y:S01]  /*76a0*/  @!P0 FMUL.FTZ R85, R83, R85 ;  /* 0x0000005553558220 */ /* 0x000fe20000410000 */
[----:B------:R-:W-:Y:S01]  /*76b0*/  MOV R163, 0xffffffff ;  /* 0xffffffff00a37802 */ /* 0x000fe20000000f00 */
[----:B------:R-:W-:Y:S01]  /*76c0*/  IMAD.MOV.U32 R82, RZ, RZ, RZ ;  /* 0x000000ffff527224 */ /* 0x000fe200078e00ff */
[----:B------:R-:W-:Y:S01]  /*76d0*/  MOV R81, 0x7700 ;  /* 0x0000770000517802 */ /* 0x000fe20000000f00 */
[----:B------:R-:W-:Y:S02]  /*76e0*/  IMAD.MOV.U32 R80, RZ, RZ, R85 ;  /* 0x000000ffff507224 */ /* 0x000fe400078e0055 */
[----:B------:R-:W-:Y:S05]  /*76f0*/  CALL.REL.NOINC `($__internal_1_$__cuda_sm70_shflsync_idx_p) ;  /* 0x000002b000007944 */ /* 0x000fea0003c00000 */
[----:B------:R-:W-:Y:S01]  /*7700*/  HFMA2.MMA R165, -RZ, RZ, 0, 1.847743988037109375e-06 ;  /* 0x0000001fffa57435 */ /* 0x000fe200000001ff */
[----:B-1----:R-:W-:Y:S01]  /*7710*/  MOV R83, R82 ;  /* 0x0000005200537202 */ /* 0x002fe20000000f00 */
[----:B------:R-:W-:Y:S01]  /*7720*/  IMAD.MOV.U32 R82, RZ, RZ, RZ ;  /* 0x000000ffff527224 */ /* 0x000fe200078e00ff */
[----:B------:R-:W-:-:S02]  /*7730*/  MOV R80, R84 ;  /* 0x0000005400507202 */ /* 0x000fc40000000f00 */
[----:B------:R-:W-:Y:S02]  /*7740*/  MOV R163, 0xffffffff ;  /* 0xffffffff00a37802 */ /* 0x000fe40000000f00 */
[----:B------:R-:W-:Y:S02]  /*7750*/  MOV R81, 0x7770 ;  /* 0x0000777000517802 */ /* 0x000fe40000000f00 */
[----:B------:R-:W-:Y:S05]  /*7760*/  CALL.REL.NOINC `($__internal_1_$__cuda_sm70_shflsync_idx_p) ;  /* 0x0000024000007944 */ /* 0x000fea0003c00000 */
[----:B------:R-:W-:Y:S01]  /*7770*/  IMAD.MOV.U32 R86, RZ, RZ, R83 ;  /* 0x000000ffff567224 */ /* 0x000fe200078e0053 */
[----:B------:R-:W-:Y:S01]  /*7780*/  HFMA2.MMA R164, -RZ, RZ, 0, 1.847743988037109375e-06 ;  /* 0x0000001fffa47435 */ /* 0x000fe200000001ff */
[----:B-1----:R-:W-:Y:S01]  /*7790*/  MOV R83, R82 ;  /* 0x0000005200537202 */ /* 0x002fe20000000f00 */
[----:B------:R-:W-:Y:S01]  /*77a0*/  IMAD.MOV.U32 R82, RZ, RZ, 0x1 ;  /* 0x00000001ff527424 */ /* 0x000fe200078e00ff */
[----:B------:R-:W-:Y:S02]  /*77b0*/  MOV R81, R85 ;  /* 0x0000005500517202 */ /* 0x000fe40000000f00 */
[----:B------:R-:W-:Y:S02]  /*77c0*/  MOV R163, 0xffffffff ;  /* 0xffffffff00a37802 */ /* 0x000fe40000000f00 */
[----:B------:R-:W-:-:S02]  /*77d0*/  MOV R80, 0x77f0 ;  /* 0x000077f000507802 */ /* 0x000fc40000000f00 */
[----:B------:R-:W-:Y:S05]  /*77e0*/  CALL.REL.NOINC `($__internal_0_$__cuda_sm70_shflsync_down) ;  /* 0x0000018000007944 */ /* 0x000fea0003c00000 */
[----:B-1----:R-:W-:Y:S01]  /*77f0*/  IMAD.MOV.U32 R87, RZ, RZ, R82 ;  /* 0x000000ffff577224 */ /* 0x002fe200078e0052 */
[----:B------:R-:W-:Y:S01]  /*7800*/  HFMA2.MMA R82, -RZ, RZ, 0, 5.9604644775390625e-08 ;  /* 0x00000001ff527435 */ /* 0x000fe200000001ff */
[----:B------:R-:W-:Y:S01]  /*7810*/  MOV R81, R84 ;  /* 0x0000005400517202 */ /* 0x000fe20000000f00 */
[----:B------:R-:W-:Y:S01]  /*7820*/  IMAD.MOV.U32 R164, RZ, RZ, 0x1f ;  /* 0x0000001fffa47424 */ /* 0x000fe200078e00ff */
[----:B------:R-:W-:-:S02]  /*7830*/  MOV R163, 0xffffffff ;  /* 0xffffffff00a37802 */ /* 0x000fc40000000f00 */
[----:B------:R-:W-:Y:S02]  /*7840*/  MOV R80, 0x7860 ;  /* 0x0000786000507802 */ /* 0x000fe40000000f00 */
[----:B------:R-:W-:Y:S05]  /*7850*/  CALL.REL.NOINC `($__internal_0_$__cuda_sm70_shflsync_down) ;  /* 0x0000011000007944 */ /* 0x000fea0003c00000 */
[----:B-1----:R-:W-:Y:S01]  /*7860*/  MOV R85, R82 ;  /* 0x0000005200557202 */ /* 0x002fe20000000f00 */
[----:B------:R-:W-:Y:S01]  /*7870*/  HFMA2.MMA R82, -RZ, RZ, 0, 0 ;  /* 0x00000000ff527435 */ /* 0x000fe200000001ff */
[----:B------:R-:W-:Y:S01]  /*7880*/  IMAD.MOV.U32 R84, RZ, RZ, R87 ;  /* 0x000000ffff547224 */ /* 0x000fe200078e0057 */
[----:B------:R-:W-:Y:S01]  /*7890*/  MOV R80, R78 ;  /* 0x0000004e00507202 */ /* 0x000fe20000000f00 */
[----:B------:R-:W-:Y:S01]  /*78a0*/  IMAD.MOV.U32 R165, RZ, RZ, 0x1f ;  /* 0x0000001fffa57424 */ /* 0x000fe200078e00ff */
[----:B------:R-:W-:Y:S02]  /*78b0*/  MOV R163, 0xffffffff ;  /* 0xffffffff00a37802 */ /* 0x000fe40000000f00 */
[----:B------:R-:W-:Y:S02]  /*78c0*/  MOV R81, 0x78e0 ;  /* 0x000078e000517802 */ /* 0x000fe40000000f00 */
[----:B------:R-:W-:Y:S05]  /*78d0*/  CALL.REL.NOINC `($__internal_1_$__cuda_sm70_shflsync_idx_p) ;  /* 0x000000d000007944 */ /* 0x000fea0003c00000 */
[----:B-1----:R-:W-:Y:S01]  /*78e0*/  MOV R87, R82 ;  /* 0x0000005200577202 */ /* 0x002fe20000000f00 */
[----:B------:R-:W-:Y:S01]  /*78f0*/  HFMA2.MMA R82, -RZ, RZ, 0, 0 ;  /* 0x00000000ff527435 */ /* 0x000fe200000001ff */
[----:B------:R-:W-:Y:S01]  /*7900*/  IMAD.MOV.U32 R80, RZ, RZ, R79 ;  /* 0x000000ffff507224 */ /* 0x000fe200078e004f */
[----:B------:R-:W-:Y:S01]  /*7910*/  MOV R165, 0x1f ;  /* 0x0000001f00a57802 */ /* 0x000fe20000000f00 */
[----:B------:R-:W-:Y:S01]  /*7920*/  IMAD.MOV.U32 R163, RZ, RZ, -0x1 ;  /* 0xffffffffffa37424 */ /* 0x000fe200078e00ff */
[----:B------:R-:W-:-:S02]  /*7930*/  MOV R81, 0x7950 ;  /* 0x0000795000517802 */ /* 0x000fc40000000f00 */
[----:B------:R-:W-:Y:S05]  /*7940*/  CALL.REL.NOINC `($__internal_1_$__cuda_sm70_shflsync_idx_p) ;  /* 0x0000006000007944 */ /* 0x000fea0003c00000 */
[----:B-1----:R-:W-:Y:S01]  /*7950*/  MOV R81, R82 ;  /* 0x0000005200517202 */ /* 0x002fe20000000f00 */
[----:B------:R-:W-:Y:S05]  /*7960*/  BRA `(.L_x_34) ;  /* 0xffffc1a000007947 */ /* 0x000fea000383ffff */
        .weak           $__internal_0_$__cuda_sm70_shflsync_down
        .type           $__internal_0_$__cuda_sm70_shflsync_down,@function
        .size           $__internal_0_$__cuda_sm70_shflsync_down,($__internal_1_$__cuda_sm70_shflsync_idx_p - $__internal_0_$__cuda_sm70_shflsync_down)
$__internal_0_$__cuda_sm70_shflsync_down:
[----:B------:R-:W-:Y:S04]  /*7970*/  WARPSYNC R163 ;  /* 0x000000a300007348 */ /* 0x000fe80003800000 */
[----:B------:R0:W1:Y:S02]  /*7980*/  SHFL.DOWN PT, R82, R81, R82, R164 ;  /* 0x0800005251527389 */ /* 0x00006400000e00a4 */
[----:B0-----:R-:W-:-:S06]  /*7990*/  HFMA2.MMA R81, -RZ, RZ, 0, 0 ;  /* 0x00000000ff517435 */ /* 0x001fcc00000001ff */
[----:B------:R-:W-:Y:S05]  /*79a0*/  RET.REL.NODEC R80 `(_Z25selective_scan_bwd_kernelI32Selective_Scan_bwd_kernel_traitsILi128ELi16ELb0ELb0ELb0ELb0ELb0EN3c104HalfEfEEv12SSMParamsBwd) ;  /* 0xffff865050007950 */ /* 0x000fea0003c3ffff */
        .weak           $__internal_1_$__cuda_sm70_shflsync_idx_p
        .type           $__internal_1_$__cuda_sm70_shflsync_idx_p,@function
        .size           $__internal_1_$__cuda_sm70_shflsync_idx_p,($__internal_2_$__cuda_sm70_shflsync_up - $__internal_1_$__cuda_sm70_shflsync_idx_p)
$__internal_1_$__cuda_sm70_shflsync_idx_p:
[----:B------:R-:W-:Y:S04]  /*79b0*/  WARPSYNC R163 ;  /* 0x000000a300007348 */ /* 0x000fe80003800000 */
[----:B------:R0:W1:Y:S02]  /*79c0*/  SHFL.IDX PT, R82, R80, R82, R165 ;  /* 0x0000005250527389 */ /* 0x00006400000e00a5 */
[----:B0-----:R-:W-:Y:S01]  /*79d0*/  IMAD.MOV.U32 R80, RZ, RZ, R81 ;  /* 0x000000ffff507224 */ /* 0x001fe200078e0051 */
[----:B------:R-:W-:-:S04]  /*79e0*/  MOV R81, 0x0 ;  /* 0x0000000000517802 */ /* 0x000fc80000000f00 */
[----:B------:R-:W-:Y:S05]  /*79f0*/  RET.REL.NODEC R80 `(_Z25selective_scan_bwd_kernelI32Selective_Scan_bwd_kernel_traitsILi128ELi16ELb0ELb0ELb0ELb0ELb0EN3c104HalfEfEEv12SSMParamsBwd) ;  /* 0xffff860050007950 */ /* 0x000fea0003c3ffff */
        .weak           $__internal_2_$__cuda_sm70_shflsync_up
        .type           $__internal_2_$__cuda_sm70_shflsync_up,@function
        .size           $__internal_2_$__cuda_sm70_shflsync_up,(.L_x_8814 - $__internal_2_$__cuda_sm70_shflsync_up)
$__internal_2_$__cuda_sm70_shflsync_up:
[----:B------:R-:W-:Y:S04]  /*7a00*/  WARPSYNC R163 ;  /* 0x000000a300007348 */ /* 0x000fe80003800000 */
[----:B------:R0:W1:Y:S02]  /*7a10*/  SHFL.UP PT, R85, R81, R85, R164 ;  /* 0x0400005551557389 */ /* 0x00006400000e00a4 */
[----:B0-----:R-:W-:-:S06]  /*7a20*/  HFMA2.MMA R81, -RZ, RZ, 0, 0 ;  /* 0x00000000ff517435 */ /* 0x001fcc00000001ff */
[----:B------:R-:W-:Y:S05]  /*7a30*/  RET.REL.NODEC R80 `(_Z25selective_scan_bwd_kernelI32Selective_Scan_bwd_kernel_traitsILi128ELi16ELb0ELb0ELb0ELb0ELb0EN3c104HalfEfEEv12SSMParamsBwd) ;  /* 0xffff85c050007950 */ /* 0x000fea0003c3ffff */
.L_x_35:
[----:B------:R-:W-:-:S00]  /*7a40*/  BRA `(.L_x_35) ;  /* 0xfffffff000007947 */ /* 0x000fc0000383ffff */
[----:B------:R-:W-:-:S00]  /*7a50*/  NOP ;  /* 0x0000000000007918 */ /* 0x000fc00000000000 */
        /* <DEDUP_REMOVED lines=10> */
.L_x_8814:


//--------------------- .text._Z25selective_scan_bwd_kernelI32Selective_Scan_bwd_kernel_traitsILi128ELi16ELb0ELb0ELb0ELb0ELb1EN3c104HalfEfEEv12SSMParamsBwd --------------------------
	.section	.text._Z25selective_scan_bwd_kernelI32Selective_Scan_bwd_kernel_traitsILi128ELi16ELb0ELb0ELb0ELb0ELb1EN3c104HalfEfEEv12SSMParamsBwd,"ax",@progbits
	.sectioninfo	@"SHI_REGISTERS=168"
	.align	128
        .global         _Z25selective_scan_bwd_kernelI32Selective_Scan_bwd_kernel_traitsILi128ELi16ELb0ELb0ELb0ELb0ELb1EN3c104HalfEfEEv12SSMParamsBwd
        .type           _Z25selective_scan_bwd_kernelI32Selective_Scan_bwd_kernel_traitsILi128ELi16ELb0ELb0ELb0ELb0ELb1EN3c104HalfEfEEv12SSMParamsBwd,@function
        .size           _Z25selective_scan_bwd_kernelI32Selective_Scan_bwd_kernel_traitsILi128ELi16ELb0ELb0ELb0ELb0ELb1EN3c104HalfEfEEv12SSMParamsBwd,(.L_x_8817 - _Z25selective_scan_bwd_kernelI32Selective_Scan_bwd_kernel_traitsILi128ELi16ELb0ELb0ELb0ELb0ELb1EN3c104HalfEfEEv12SSMParamsBwd)
        .other          _Z25selective_scan_bwd_kernelI32Selective_Scan_bwd_kernel_traitsILi128ELi16ELb0ELb0ELb0ELb0ELb1EN3c104HalfEfEEv12SSMParamsBwd,@"STO_CUDA_ENTRY STV_DEFAULT"
_Z25selective_scan_bwd_kernelI32Selective_Scan_bwd_kernel_traitsILi128ELi16ELb0ELb0ELb0ELb0ELb1EN3c104HalfEfEEv12SSMParamsBwd:
.text._Z25selective_scan_bwd_kernelI32Selective_Scan_bwd_kernel_traitsILi128ELi16ELb0ELb0ELb0ELb0ELb1EN3c104HalfEfEEv12SSMParamsBwd:
        /* <DEDUP_REMOVED lines=22> */
[----:B------:R-:W-:Y:S01]  /*0160*/  MOV R4, UR6 ;  /* 0x0000000600047c02 */ /* 0x000fe20008000f00 */
[----:B------:R-:W-:Y:S01]  /*0170*/  ULDC.64 UR24, c[0x0][0x1d8] ;  /* 0x0000760000187ab9 */ /* 0x000fe20000000a00 */
[----:B------:R-:W-:Y:S01]  /*0180*/  IMAD.U32 R3, RZ, RZ, UR5 ;  /* 0x00000005ff037e24 */ /* 0x000fe2000f8e00ff */
[----:B------:R-:W-:-:S02]  /*0190*/  UISETP.NE.U32.AND UP1, UPT, URZ, UR20, UPT ;  /* 0x000000143f00728c */ /* 0x000fc4000bf25070 */
[----:B------:R-:W-:Y:S01]  /*01a0*/  MOV R5, UR7 ;  /* 0x0000000700057c02 */ /* 0x000fe20008000f00 */
[----:B------:R-:W-:Y:S01]  /*01b0*/  ULDC.64 UR4, c[0x0][0x260] ;  /* 0x0000980000047ab9 */ /* 0x000fe20000000a00 */
[----:B------:R-:W2:Y:S01]  /*01c0*/  @P0 LDG.E R2, [R2.64] ;  /* 0x0000002202020981 */ /* 0x000ea2000c1e1900 */
[----:B------:R-:W-:Y:S02]  /*01d0*/  UISETP.NE.AND.EX UP1, UPT, URZ, UR21, UPT, UP1 ;  /* 0x000000153f00728c */ /* 0x000fe4000bf25310 */
[----:B-1----:R-:W-:Y:S01]  /*01e0*/  USHF.R.S32.HI UR38, URZ, 0x1f, UR37 ;  /* 0x0000001f3f267899 */ /* 0x002fe20008011425 */
[----:B------:R-:W3:Y:S01]  /*01f0*/  @P1 LDG.E R4, [R4.64] ;  /* 0x0000002204041981 */ /* 0x000ee2000c1e1900 */
[----:B------:R-:W-:Y:S01]  /*0200*/  UISETP.NE.U32.AND UP0, UPT, URZ, UR4, UPT ;  /* 0x000000043f00728c */ /* 0x000fe2000bf05070 */
[----:B------:R-:W-:Y:S01]  /*0210*/  CS2R R164, SRZ ;  /* 0x0000000000a47805 */ /* 0x000fe2000001ff00 */
[----:B------:R-:W-:Y:S02]  /*0220*/  UIMAD.WIDE.U32 UR12, UR37, UR8, URZ ;  /* 0x00000008250c72a5 */ /* 0x000fe4000f8e003f */
[----:B------:R-:W-:-:S02]  /*0230*/  UISETP.NE.AND.EX UP0, UPT, URZ, UR5, UPT, UP0 ;  /* 0x000000053f00728c */ /* 0x000fc4000bf05300 */
[----:B------:R-:W-:Y:S02]  /*0240*/  UIMAD UR5, UR38, UR8, URZ ;  /* 0x00000008260572a4 */ /* 0x000fe4000f8e023f */
[----:B------:R-:W-:Y:S02]  /*0250*/  ULDC.64 UR6, c[0x0][0x1d0] ;  /* 0x0000740000067ab9 */ /* 0x000fe40000000a00 */
[----:B------:R-:W-:Y:S02]  /*0260*/  UMOV UR8, URZ ;  /* 0x0000003f00087c82 */ /* 0x000fe40008000000 */
[----:B------:R-:W-:Y:S02]  /*0270*/  @UP1 ULEA UR8, UP3, UR14, UR20, 0x2 ;  /* 0x000000140e081291 */ /* 0x000fe4000f86103f */
[----:B------:R-:W-:Y:S02]  /*0280*/  UISETP.NE.U32.AND UP2, UPT, URZ, UR22, UPT ;  /* 0x000000163f00728c */ /* 0x000fe4000bf45070 */
[----:B------:R-:W-:-:S02]  /*0290*/  UIMAD UR18, UR37, UR9, UR5 ;  /* 0x00000009251272a4 */ /* 0x000fc4000f8e0205 */
[----:B------:R-:W-:Y:S02]  /*02a0*/  UIMAD UR4, UR38, UR6, URZ ;  /* 0x00000006260472a4 */ /* 0x000fe4000f8e023f */
[----:B------:R-:W-:Y:S02]  /*02b0*/  UMOV UR9, URZ ;  /* 0x0000003f00097c82 */ /* 0x000fe40008000000 */
[----:B------:R-:W-:Y:S02]  /*02c0*/  @UP1 ULEA.HI.X UR9, UR14, UR21, UR15, 0x2, UP3 ;  /* 0x000000150e091291 */ /* 0x000fe400098f140f */
[----:B------:R-:W-:Y:S02]  /*02d0*/  UISETP.NE.AND.EX UP2, UPT, URZ, UR23, UPT, UP2 ;  /* 0x000000173f00728c */ /* 0x000fe4000bf45320 */
[----:B------:R-:W-:Y:S02]  /*02e0*/  ULDC.64 UR20, c[0x0][0x1e8] ;  /* 0x00007a0000147ab9 */ /* 0x000fe40000000a00 */
[----:B------:R-:W-:-:S02]  /*02f0*/  UIMAD.WIDE.U32 UR10, UR37, UR6, URZ ;  /* 0x00000006250a72a5 */ /* 0x000fc4000f8e003f */
[----:B------:R-:W-:Y:S02]  /*0300*/  UIMAD UR16, UR37, UR7, UR4 ;  /* 0x00000007251072a4 */ /* 0x000fe4000f8e0204 */
[----:B------:R-:W-:Y:S02]  /*0310*/  UIMAD UR19, UR15, UR20, URZ ;  /* 0x000000140f1372a4 */ /* 0x000fe4000f8e023f */
[----:B------:R-:W-:Y:S02]  /*0320*/  UIMAD UR6, UR38, UR26, URZ ;  /* 0x0000001a260672a4 */ /* 0x000fe4000f8e023f */
[----:B------:R-:W-:Y:S02]  /*0330*/  UIMAD UR17, UR15, UR24, URZ ;  /* 0x000000180f1172a4 */ /* 0x000fe4000f8e023f */
[----:B------:R-:W-:Y:S02]  /*0340*/  UIADD3 UR11, UR11, UR16, URZ ;  /* 0x000000100b0b7290 */ /* 0x000fe4000fffe03f */
[----:B------:R-:W-:-:S02]  /*0350*/  UIMAD.WIDE.U32 UR4, UR37, UR26, URZ ;  /* 0x0000001a250472a5 */ /* 0x000fc4000f8e003f */
[----:B------:R-:W-:Y:S02]  /*0360*/  UIADD3 UR13, UR13, UR18, URZ ;  /* 0x000000120d0d7290 */ /* 0x000fe4000fffe03f */
[----:B------:R-:W-:Y:S02]  /*0370*/  UIMAD UR26, UR14, UR21, UR19 ;  /* 0x000000150e1a72a4 */ /* 0x000fe4000f8e0213 */
[----:B------:R-:W-:Y:S02]  /*0380*/  UIMAD UR27, UR37, UR27, UR6 ;  /* 0x0000001b251b72a4 */ /* 0x000fe4000f8e0206 */
[----:B------:R-:W-:Y:S02]  /*0390*/  UIMAD UR25, UR14, UR25, UR17 ;  /* 0x000000190e1972a4 */ /* 0x000fe4000f8e0211 */
[----:B------:R-:W-:Y:S02]  /*03a0*/  ULDC.64 UR18, c[0x0][0x280] ;  /* 0x0000a00000127ab9 */ /* 0x000fe40000000a00 */
[----:B------:R-:W-:-:S02]  /*03b0*/  UMOV UR6, URZ ;  /* 0x0000003f00067c82 */ /* 0x000fc40008000000 */
[----:B------:R-:W-:Y:S02]  /*03c0*/  UIMAD.WIDE.U32 UR16, UR14, UR24, UR10 ;  /* 0x000000180e1072a5 */ /* 0x000fe4000f8e000a */
[----:B------:R-:W-:Y:S02]  /*03d0*/  ULDC UR29, c[0x0][0x174] ;  /* 0x00005d00001d7ab9 */ /* 0x000fe40000000800 */
[----:B------:R-:W-:Y:S02]  /*03e0*/  @UP2 ULEA UR6, UP1, UR14, UR22, 0x2 ;  /* 0x000000160e062291 */ /* 0x000fe4000f82103f */
[----:B------:R-:W-:Y:S02]  /*03f0*/  UIMAD UR24, UR15, UR18, URZ ;  /* 0x000000120f1872a4 */ /* 0x000fe4000f8e023f */
[----:B------:R-:W-:Y:S02]  /*0400*/  ULEA UR22, UR29, 0xfffff800, 0xb ;  /* 0xfffff8001d167891 */ /* 0x000fe4000f8e583f */
[----:B------:R-:W-:-:S02]  /*0410*/  UIMAD.WIDE.U32 UR20, UR14, UR20, UR12 ;  /* 0x000000140e1472a5 */ /* 0x000fc4000f8e000c */
[----:B------:R-:W-:Y:S02]  /*0420*/  UMOV UR7, URZ ;  /* 0x0000003f00077c82 */ /* 0x000fe40008000000 */
[----:B------:R-:W-:Y:S02]  /*0430*/  @UP2 ULEA.HI.X UR7, UR14, UR23, UR15, 0x2, UP1 ;  /* 0x000000170e072291 */ /* 0x000fe400088f140f */
[----:B------:R-:W-:Y:S02]  /*0440*/  UIMAD UR28, UR14, UR19, UR24 ;  /* 0x000000130e1c72a4 */ /* 0x000fe4000f8e0218 */
[----:B------:R-:W-:Y:S02]  /*0450*/  UIADD3 UR24, UP1, UR22, UR16, URZ ;  /* 0x0000001016187290 */ /* 0x000fe4000ff3e03f */
[----:B------:R-:W-:Y:S02]  /*0460*/  USHF.R.S32.HI UR23, URZ, 0x1f, UR22 ;  /* 0x0000001f3f177899 */ /* 0x000fe40008011416 */
[----:B------:R-:W-:-:S02]  /*0470*/  UIADD3 UR16, UP2, UR22, UR20, URZ ;  /* 0x0000001416107290 */ /* 0x000fc4000ff5e03f */
[----:B------:R-:W-:Y:S02]  /*0480*/  UIADD3 UR5, UR5, UR27, URZ ;  /* 0x0000001b05057290 */ /* 0x000fe4000fffe03f */
[----:B------:R-:W-:Y:S02]  /*0490*/  ULDC.64 UR12, c[0x0][0x240] ;  /* 0x00009000000c7ab9 */ /* 0x000fe40000000a00 */
[----:B------:R-:W-:Y:S02]  /*04a0*/  ULDC.64 UR10, c[0x0][0x248] ;  /* 0x00009200000a7ab9 */ /* 0x000fe40000000a00 */
[----:B------:R-:W-:Y:S02]  /*04b0*/  UIADD3.X UR25, UR23, UR17, UR25, UP1, !UPT ;  /* 0x0000001117197290 */ /* 0x000fe40008ffe419 */
[----:B------:R-:W-:Y:S02]  /*04c0*/  UIADD3.X UR21, UR23, UR21, UR26, UP2, !UPT ;  /* 0x0000001517157290 */ /* 0x000fe400097fe41a */
[----:B------:R-:W-:-:S02]  /*04d0*/  ULEA UR17, UP1, UR24, UR12, 0x1 ;  /* 0x0000000c18117291 */ /* 0x000fc4000f82083f */
[----:B------:R-:W-:Y:S02]  /*04e0*/  ULEA UR20, UP2, UR16, UR10, 0x1 ;  /* 0x0000000a10147291 */ /* 0x000fe4000f84083f */
[----:B------:R-:W-:Y:S02]  /*04f0*/  UIMAD.WIDE.U32 UR18, UR14, UR18, UR4 ;  /* 0x000000120e1272a5 */ /* 0x000fe4000f8e0004 */
[----:B------:R-:W-:Y:S02]  /*0500*/  ULEA.HI.X UR24, UR24, UR13, UR25, 0x1, UP1 ;  /* 0x0000000d18187291 */ /* 0x000fe400088f0c19 */
[----:B------:R-:W-:Y:S02]  /*0510*/  ULEA.HI.X UR21, UR16, UR11, UR21, 0x1, UP2 ;  /* 0x0000000b10157291 */ /* 0x000fe400090f0c15 */
[----:B------:R-:W-:Y:S02]  /*0520*/  UIADD3 UR11, UP1, UR22, UR18, URZ ;  /* 0x00000012160b7290 */ /* 0x000fe4000ff3e03f */
[----:B------:R-:W-:-:S02]  /*0530*/  ULDC.64 UR12, c[0x0][0x308] ;  /* 0x0000c200000c7ab9 */ /* 0x000fc40000000a00 */
[----:B------:R-:W-:Y:S02]  /*0540*/  UIADD3.X UR23, UR23, UR19, UR28, UP1, !UPT ;  /* 0x0000001317177290 */ /* 0x000fe40008ffe41c */
[----:B------:R-:W-:Y:S02]  /*0550*/  ULEA UR22, UP1, UR11, UR12, 0x1 ;  /* 0x0000000c0b167291 */ /* 0x000fe4000f82083f */
[----:B------:R-:W-:Y:S02]  /*0560*/  ULDC UR10, c[0x0][0x164] ;  /* 0x00005900000a7ab9 */ /* 0x000fe40000000800 */
[----:B------:R-:W-:Y:S02]  /*0570*/  @UP0 UIMAD UR10, UR37, UR10, UR14 ;  /* 0x0000000a250a02a4 */ /* 0x000fe4000f8e020e */
[----:B------:R-:W-:Y:S02]  /*0580*/  ULEA.HI.X UR23, UR11, UR13, UR23, 0x1, UP1 ;  /* 0x0000000d0b177291 */ /* 0x000fe400088f0c17 */
[----:B------:R-:W-:-:S02]  /*0590*/  UISETP.GE.AND UP1, UPT, UR29, 0x1, UPT ;  /* 0x000000011d00788c */ /* 0x000fc4000bf26270 */
[----:B------:R-:W-:Y:S02]  /*05a0*/  UMOV UR4, URZ ;  /* 0x0000003f00047c82 */ /* 0x000fe40008000000 */
[----:B------:R-:W-:Y:S02]  /*05b0*/  @UP0 UIMAD UR12, UR10, UR29, URZ ;  /* 0x0000001d0a0c02a4 */ /* 0x000fe4000f8e023f */
[----:B------:R-:W-:Y:S02]  /*05c0*/  ULDC UR13, c[0x0][0x16c] ;  /* 0x00005b00000d7ab9 */ /* 0x000fe40000000800 */
[----:B------:R-:W-:Y:S02]  /*05d0*/  @UP0 UIMAD UR12, UR12, UR13, URZ ;  /* 0x0000000d0c0c02a4 */ /* 0x000fe4000f8e023f */
[----:B------:R-:W-:Y:S02]  /*05e0*/  ULDC.64 UR10, c[0x0][0x260] ;  /* 0x00009800000a7ab9 */ /* 0x000fe40000000a00 */
[----:B------:R-:W-:-:S02]  /*05f0*/  @UP0 UMOV UR13, 0x8 ;  /* 0x00000008000d0882 */ /* 0x000fc40000000000 */
[----:B------:R-:W-:Y:S02]  /*0600*/  @UP0 UIMAD.WIDE UR10, UR12, UR13, UR10 ;  /* 0x0000000d0c0a02a5 */ /* 0x000fe4000f8e020a */
[----:B------:R-:W-:Y:S02]  /*0610*/  UMOV UR5, URZ ;  /* 0x0000003f00057c82 */ /* 0x000fe40008000000 */
[----:B------:R-:W-:Y:S02]  /*0620*/  UMOV UR12, UR6 ;  /* 0x00000006000c7c82 */ /* 0x000fe40008000000 */
[----:B------:R-:W-:Y:S02]  /*0630*/  UMOV UR13, UR7 ;  /* 0x00000007000d7c82 */ /* 0x000fe40008000000 */
[----:B------:R-:W-:Y:S02]  /*0640*/  @!UP0 UMOV UR10, URZ ;  /* 0x0000003f000a8c82 */ /* 0x000fe40008000000 */
[----:B------:R-:W-:Y:S01]  /*0650*/  @!UP0 UMOV UR11, URZ ;  /* 0x0000003f000b8c82 */ /* 0x000fe20008000000 */
[----:B--2---:R0:W1:Y:S01]  /*0660*/  @P0 R2UR UR4, R2 ;  /* 0x00000000020403c2 */ /* 0x00406200000e0000 */
[----:B------:R-:W-:-:S07]  /*0670*/  PLOP3.LUT P0, PT, PT, PT, UP1, 0x80, 0x0 ;  /* 0x000000000000781c */ /* 0x000fce0003f0f018 */
[----:B---3--:R0:W2:Y:S06]  /*0680*/  @P1 R2UR UR5, R4 ;  /* 0x00000000040513c2 */ /* 0x0080ac00000e0000 */
[----:B------:R-:W-:Y:S05]  /*0690*/  @!P0 BRA `(.L_x_36) ;  /* 0x000084e000008947 */ /* 0x000fea0003800000 */
[----:B------:R-:W3:Y:S01]  /*06a0*/  S2R R139, SR_TID.X ;  /* 0x00000000008b7919 */ /* 0x000ee20000002100 */
[----:B------:R-:W-:Y:S01]  /*06b0*/  CS2R R164, SRZ ;  /* 0x0000000000a47805 */ /* 0x000fe2000001ff00 */
[----:B------:R-:W-:Y:S02]  /*06c0*/  UMOV UR18, UR17 ;  /* 0x0000001100127c82 */ /* 0x000fe40008000000 */
[----:B------:R-:W4:Y:S01]  /*06d0*/  S2R R142, SR_LANEID ;  /* 0x00000000008e7919 */ /* 0x000f220000000000 */
[----:B------:R-:W-:-:S02]  /*06e0*/  UMOV UR19, UR24 ;  /* 0x0000001800137c82 */ /* 0x000fc40008000000 */
[----:B------:R-:W-:Y:S01]  /*06f0*/  UMOV UR6, URZ ;  /* 0x0000003f00067c82 */ /* 0x000fe20008000000 */
[C---:B---3--:R-:W-:Y:S01]  /*0700*/  IMAD.SHL.U32 R0, R139.reuse, 0x10, RZ ;  /* 0x000000108b007824 */ /* 0x048fe200078e00ff */
[--C-:B0-----:R-:W-:Y:S02]  /*0710*/  SHF.R.S32.HI R2, RZ, 0x1f, R139.reuse ;  /* 0x0000001fff027819 */ /* 0x101fe4000001148b */
[----:B------:R-:W-:Y:S02]  /*0720*/  LOP3.LUT R161, R139, 0x1f, RZ, 0xc0, !PT ;  /* 0x0000001f8ba17812 */ /* 0x000fe400078ec0ff */
[----:B------:R-:W-:Y:S02]  /*0730*/  LOP3.LUT R0, R0, 0xfffffe00, RZ, 0xc0, !PT ;  /* 0xfffffe0000007812 */ /* 0x000fe400078ec0ff */
[----:B------:R-:W-:Y:S02]  /*0740*/  LEA.HI R2, R2, R139, RZ, 0x5 ;  /* 0x0000008b02027211 */ /* 0x000fe400078f28ff */
[----:B------:R-:W-:-:S02]  /*0750*/  LOP3.LUT R75, R0, 0x1f, R139, 0xf8, !PT ;  /* 0x0000001f004b7812 */ /* 0x000fc400078ef88b */
[----:B------:R-:W-:Y:S02]  /*0760*/  SHF.R.S32.HI R140, RZ, 0x5, R2 ;  /* 0x00000005ff8c7819 */ /* 0x000fe40000011402 */
[----:B----4-:R-:W-:Y:S02]  /*0770*/  SHF.R.S32.HI R0, RZ, 0x1f, R75 ;  /* 0x0000001fff007819 */ /* 0x010fe4000001144b */
.L_x_63:
[----:B------:R-:W-:Y:S01]  /*0780*/  ULDC UR24, c[0x0][0x174] ;  /* 0x00005d0000187ab9 */ /* 0x000fe20000000800 */
[----:B------:R-:W-:Y:S01]  /*0790*/  BAR.SYNC.DEFER_BLOCKING 0x0 ;  /* 0x0000000000007b1d */ /* 0x000fe20000010000 */
[----:B------:R-:W-:Y:S01]  /*07a0*/  UIADD3 UR24, -UR6, UR24, URZ ;  /* 0x0000001806187290 */ /* 0x000fe2000fffe13f */
[C---:B------:R-:W-:Y:S02]  /*07b0*/  LOP3.LUT R20, R75.reuse, 0x20, RZ, 0xfc, !PT ;  /* 0x000000204b147812 */ /* 0x040fe400078efcff */
[C---:B------:R-:W-:Y:S01]  /*07c0*/  LEA R2, P3, R75.reuse, UR18, 0x1 ;  /* 0x000000124b027c11 */ /* 0x040fe2000f8608ff */
[----:B------:R-:W-:Y:S01]  /*07d0*/  ULEA UR25, UR24, 0xfffff800, 0xb ;  /* 0xfffff80018197891 */ /* 0x000fe2000f8e583f */
[----:B------:R-:W-:Y:S01]  /*07e0*/  SHF.R.S32.HI R134, RZ, 0x1f, R75 ;  /* 0x0000001fff867819 */ /* 0x000fe2000001144b */
[----:B------:R-:W-:Y:S01]  /*07f0*/  ULDC UR7, c[0x0][0x168] ;  /* 0x00005a0000077ab9 */ /* 0x000fe20000000800 */
[C---:B------:R-:W-:Y:S01]  /*0800*/  LOP3.LUT R19, R75.reuse, 0x40, RZ, 0xfc, !PT ;  /* 0x000000404b137812 */ /* 0x040fe200078efcff */
[----:B------:R-:W-:Y:S01]  /*0810*/  UIADD3 UR7, -UR25, UR7, URZ ;  /* 0x0000000719077290 */ /* 0x000fe2000fffe13f */
[C---:B------:R-:W-:Y:S01]  /*0820*/  LOP3.LUT R18, R75.reuse, 0x60, RZ, 0xfc, !PT ;  /* 0x000000604b127812 */ /* 0x040fe200078efcff */
[----:B------:R-:W-:Y:S01]  /*0830*/  ULDC.64 UR26, c[0x0][0x1f0] ;  /* 0x00007c00001a7ab9 */ /* 0x000fe20000000a00 */
[----:B------:R-:W-:Y:S01]  /*0840*/  PRMT R5, RZ, 0x7610, R5 ;  /* 0x00007610ff057816 */ /* 0x000fe20000000005 */
[----:B------:R-:W-:Y:S01]  /*0850*/  ULDC.64 UR30, c[0x0][0x200] ;  /* 0x00008000001e7ab9 */ /* 0x000fe20000000a00 */
[----:B------:R-:W-:-:S02]  /*0860*/  LOP3.LUT R17, R75, 0x80, RZ, 0xfc, !PT ;  /* 0x000000804b117812 */ /* 0x000fc400078efcff */
[C---:B------:R-:W-:Y:S02]  /*0870*/  ISETP.GE.AND P2, PT, R75.reuse, UR7, PT ;  /* 0x000000074b007c0c */ /* 0x040fe4000bf46270 */
[----:B------:R-:W-:Y:S02]  /*0880*/  ISETP.GE.AND P1, PT, R20, UR7, PT ;  /* 0x0000000714007c0c */ /* 0x000fe4000bf26270 */
[----:B------:R-:W-:Y:S02]  /*0890*/  PRMT R21, RZ, 0x7610, R21 ;  /* 0x00007610ff157816 */ /* 0x000fe40000000015 */
[C---:B------:R-:W-:Y:S02]  /*08a0*/  LOP3.LUT R16, R75.reuse, 0xa0, RZ, 0xfc, !PT ;  /* 0x000000a04b107812 */ /* 0x040fe400078efcff */
[C---:B------:R-:W-:Y:S02]  /*08b0*/  LEA.HI.X R3, R75.reuse, UR19, R134, 0x1, P3 ;  /* 0x000000134b037c11 */ /* 0x040fe400098f0c86 */
[----:B------:R-:W-:-:S02]  /*08c0*/  LOP3.LUT R15, R75, 0xc0, RZ, 0xfc, !PT ;  /* 0x000000c04b0f7812 */ /* 0x000fc400078efcff */
[----:B------:R-:W-:Y:S01]  /*08d0*/  ISETP.GE.AND P0, PT, R19, UR7, PT ;  /* 0x0000000713007c0c */ /* 0x000fe2000bf06270 */
[----:B------:R0:W3:Y:S01]  /*08e0*/  @!P2 LDG.E.U16 R5, [R2.64] ;  /* 0x000000220205a981 */ /* 0x0000e2000c1e1500 */
[C---:B------:R-:W-:Y:S02]  /*08f0*/  LOP3.LUT R14, R75.reuse, 0xe0, RZ, 0xfc, !PT ;  /* 0x000000e04b0e7812 */ /* 0x040fe400078efcff */
[----:B------:R-:W-:Y:S01]  /*0900*/  ISETP.GE.AND P4, PT, R18, UR7, PT ;  /* 0x0000000712007c0c */ /* 0x000fe2000bf86270 */
[----:B------:R0:W4:Y:S01]  /*0910*/  @!P1 LDG.E.U16 R21, [R2.64+0x40] ;  /* 0x0000402202159981 */ /* 0x000122000c1e1500 */
[----:B------:R-:W-:Y:S02]  /*0920*/  LOP3.LUT R13, R75, 0x100, RZ, 0xfc, !PT ;  /* 0x000001004b0d7812 */ /* 0x000fe400078efcff */
[----:B------:R-:W-:Y:S02]  /*0930*/  ISETP.GE.AND P6, PT, R17, UR7, PT ;  /* 0x0000000711007c0c */ /* 0x000fe4000bfc6270 */
[----:B------:R-:W-:-:S02]  /*0940*/  ISETP.GE.AND P5, PT, R16, UR7, PT ;  /* 0x0000000710007c0c */ /* 0x000fc4000bfa6270 */
[----:B------:R-:W-:Y:S02]  /*0950*/  ISETP.GE.AND P3, PT, R15, UR7, PT ;  /* 0x000000070f007c0c */ /* 0x000fe4000bf66270 */
[----:B------:R-:W-:Y:S02]  /*0960*/  ISETP.GE.AND P2, PT, R14, UR7, PT ;  /* 0x000000070e007c0c */ /* 0x000fe4000bf46270 */
[----:B------:R-:W-:Y:S02]  /*0970*/  ISETP.GE.AND P1, PT, R13, UR7, PT ;  /* 0x000000070d007c0c */ /* 0x000fe4000bf26270 */
[----:B------:R-:W-:Y:S02]  /*0980*/  PRMT R0, RZ, 0x7610, R0 ;  /* 0x00007610ff007816 */ /* 0x000fe40000000000 */
[----:B------:R-:W-:Y:S02]  /*0990*/  PRMT R4, RZ, 0x7610, R4 ;  /* 0x00007610ff047816 */ /* 0x000fe40000000004 */
[----:B------:R-:W-:-:S02]  /*09a0*/  PRMT R23, RZ, 0x7610, R23 ;  /* 0x00007610ff177816 */ /* 0x000fc40000000017 */
[----:B------:R-:W-:Y:S01]  /*09b0*/  PRMT R22, RZ, 0x7610, R22 ;  /* 0x00007610ff167816 */ /* 0x000fe20000000016 */
[----:B------:R0:W5:Y:S01]  /*09c0*/  @!P0 LDG.E.U16 R0, [R2.64+0x80] ;  /* 0x0000802202008981 */ /* 0x000162000c1e1500 */
[C---:B------:R-:W-:Y:S02]  /*09d0*/  LOP3.LUT R12, R75.reuse, 0x120, RZ, 0xfc, !PT ;  /* 0x000001204b0c7812 */ /* 0x040fe400078efcff */
[----:B------:R-:W-:Y:S01]  /*09e0*/  PRMT R25, RZ, 0x7610, R25 ;  /* 0x00007610ff197816 */ /* 0x000fe20000000019 */
[----:B--2---:R0:W2:Y:S01]  /*09f0*/  @!P4 LDG.E.U16 R4, [R2.64+0xc0] ;  /* 0x0000c0220204c981 */ /* 0x0040a2000c1e1500 */
[C---:B------:R-:W-:Y:S02]  /*0a00*/  LOP3.LUT R11, R75.reuse, 0x140, RZ, 0xfc, !PT ;  /* 0x000001404b0b7812 */ /* 0x040fe400078efcff */
[----:B------:R-:W-:Y:S01]  /*0a10*/  PRMT R24, RZ, 0x7610, R24 ;  /* 0x00007610ff187816 */ /* 0x000fe20000000018 */
[----:B------:R0:W2:Y:S01]  /*0a20*/  @!P6 LDG.E.U16 R23, [R2.64+0x100] ;  /* 0x000100220217e981 */ /* 0x0000a2000c1e1500 */
[----:B------:R-:W-:-:S02]  /*0a30*/  LOP3.LUT R10, R75, 0x160, RZ, 0xfc, !PT ;  /* 0x000001604b0a7812 */ /* 0x000fc400078efcff */
[----:B------:R-:W-:Y:S01]  /*0a40*/  PRMT R27, RZ, 0x7610, R27 ;  /* 0x00007610ff1b7816 */ /* 0x000fe2000000001b */
[----:B------:R0:W2:Y:S01]  /*0a50*/  @!P5 LDG.E.U16 R22, [R2.64+0x140] ;  /* 0x000140220216d981 */ /* 0x0000a2000c1e1500 */
[C---:B------:R-:W-:Y:S02]  /*0a60*/  LOP3.LUT R9, R75.reuse, 0x180, RZ, 0xfc, !PT ;  /* 0x000001804b097812 */ /* 0x040fe400078efcff */
[C---:B------:R-:W-:Y:S01]  /*0a70*/  LOP3.LUT R8, R75.reuse, 0x1a0, RZ, 0xfc, !PT ;  /* 0x000001a04b087812 */ /* 0x040fe200078efcff */
[----:B------:R0:W2:Y:S01]  /*0a80*/  @!P3 LDG.E.U16 R25, [R2.64+0x180] ;  /* 0x000180220219b981 */ /* 0x0000a2000c1e1500 */
[----:B------:R-:W-:Y:S02]  /*0a90*/  ISETP.GE.AND P0, PT, R12, UR7, PT ;  /* 0x000000070c007c0c */ /* 0x000fe4000bf06270 */
[----:B------:R-:W-:Y:S01]  /*0aa0*/  LOP3.LUT R7, R75, 0x1c0, RZ, 0xfc, !PT ;  /* 0x000001c04b077812 */ /* 0x000fe200078efcff */
[----:B------:R0:W2:Y:S01]  /*0ab0*/  @!P2 LDG.E.U16 R24, [R2.64+0x1c0] ;  /* 0x0001c0220218a981 */ /* 0x0000a2000c1e1500 */
[----:B------:R-:W-:-:S02]  /*0ac0*/  ISETP.GE.AND P4, PT, R11, UR7, PT ;  /* 0x000000070b007c0c */ /* 0x000fc4000bf86270 */
[----:B------:R-:W-:Y:S01]  /*0ad0*/  LOP3.LUT R6, R75, 0x1e0, RZ, 0xfc, !PT ;  /* 0x000001e04b067812 */ /* 0x000fe200078efcff */
[----:B------:R0:W2:Y:S01]  /*0ae0*/  @!P1 LDG.E.U16 R27, [R2.64+0x200] ;  /* 0x00020022021b9981 */ /* 0x0000a2000c1e1500 */
[----:B------:R-:W-:Y:S02]  /*0af0*/  ISETP.GE.AND P6, PT, R10, UR7, PT ;  /* 0x000000070a007c0c */ /* 0x000fe4000bfc6270 */
[----:B------:R-:W-:Y:S02]  /*0b00*/  ISETP.GE.AND P5, PT, R9, UR7, PT ;  /* 0x0000000709007c0c */ /* 0x000fe4000bfa6270 */
[----:B------:R-:W-:Y:S02]  /*0b10*/  ISETP.GE.AND P3, PT, R8, UR7, PT ;  /* 0x0000000708007c0c */ /* 0x000fe4000bf66270 */
[----:B------:R-:W-:Y:S02]  /*0b20*/  ISETP.GE.AND P2, PT, R7, UR7, PT ;  /* 0x0000000707007c0c */ /* 0x000fe4000bf46270 */
[----:B------:R-:W-:-:S02]  /*0b30*/  ISETP.GE.AND P1, PT, R6, UR7, PT ;  /* 0x0000000706007c0c */ /* 0x000fc4000bf26270 */
[----:B------:R-:W-:Y:S02]  /*0b40*/  PRMT R26, RZ, 0x7610, R26 ;  /* 0x00007610ff1a7816 */ /* 0x000fe4000000001a */
[----:B------:R-:W-:Y:S02]  /*0b50*/  PRMT R29, RZ, 0x7610, R29 ;  /* 0x00007610ff1d7816 */ /* 0x000fe4000000001d */
[----:B------:R-:W-:Y:S02]  /*0b60*/  PRMT R28, RZ, 0x7610, R28 ;  /* 0x00007610ff1c7816 */ /* 0x000fe4000000001c */
[----:B------:R-:W-:Y:S01]  /*0b70*/  PRMT R31, RZ, 0x7610, R31 ;  /* 0x00007610ff1f7816 */ /* 0x000fe2000000001f */
[----:B------:R0:W2:Y:S01]  /*0b80*/  @!P0 LDG.E.U16 R26, [R2.64+0x240] ;  /* 0x00024022021a8981 */ /* 0x0000a2000c1e1500 */
[----:B------:R-:W-:Y:S02]  /*0b90*/  PRMT R30, RZ, 0x7610, R30 ;  /* 0x00007610ff1e7816 */ /* 0x000fe4000000001e */
        /* <DEDUP_REMOVED lines=8> */
[----:B------:R-:W-:-:S04]  /*0c20*/  SHF.L.U32 R34, R139, 0x4, RZ ;  /* 0x000000048b227819 */ /* 0x000fc800000006ff */
[----:B------:R-:W-:-:S04]  /*0c30*/  LOP3.LUT R63, R34, 0xfffffe00, RZ, 0xc0, !PT ;  /* 0xfffffe00223f7812 */ /* 0x000fc800078ec0ff */
[----:B------:R-:W-:-:S04]  /*0c40*/  IADD3 R34, R63, R142, RZ ;  /* 0x0000008e3f227210 */ /* 0x000fc80007ffe0ff */
[C---:B------:R-:W-:Y:S02]  /*0c50*/  IADD3 R35, R34.reuse, 0x20, RZ ;  /* 0x0000002022237810 */ /* 0x040fe40007ffe0ff */
[C---:B------:R-:W-:Y:S02]  /*0c60*/  IADD3 R37, R34.reuse, 0x40, RZ ;  /* 0x0000004022257810 */ /* 0x040fe40007ffe0ff */
[C---:B------:R-:W-:Y:S02]  /*0c70*/  IADD3 R39, R34.reuse, 0x60, RZ ;  /* 0x0000006022277810 */ /* 0x040fe40007ffe0ff */
[C---:B------:R-:W-:Y:S02]  /*0c80*/  LEA.HI.SX32 R160, R34.reuse, R34, 0x1b ;  /* 0x0000002222a07211 */ /* 0x040fe400078fdaff */
[C---:B------:R-:W-:Y:S02]  /*0c90*/  IADD3 R41, R34.reuse, 0x80, RZ ;  /* 0x0000008022297810 */ /* 0x040fe40007ffe0ff */
[----:B------:R-:W-:-:S02]  /*0ca0*/  IADD3 R43, R34, 0xa0, RZ ;  /* 0x000000a0222b7810 */ /* 0x000fc40007ffe0ff */
[----:B------:R-:W-:Y:S02]  /*0cb0*/  IADD3 R45, R34, 0xc0, RZ ;  /* 0x000000c0222d7810 */ /* 0x000fe40007ffe0ff */
[-C--:B------:R-:W-:Y:S02]  /*0cc0*/  LEA.HI.SX32 R35, R35, R34.reuse, 0x1b ;  /* 0x0000002223237211 */ /* 0x080fe400078fdaff */
[-C--:B------:R-:W-:Y:S02]  /*0cd0*/  LEA.HI.SX32 R37, R37, R34.reuse, 0x1b ;  /* 0x0000002225257211 */ /* 0x080fe400078fdaff */
[----:B------:R-:W-:Y:S01]  /*0ce0*/  LEA.HI.SX32 R39, R39, R34, 0x1b ;  /* 0x0000002227277211 */ /* 0x000fe200078fdaff */
[----:B------:R-:W-:Y:S01]  /*0cf0*/  IMAD.SHL.U32 R160, R160, 0x2, RZ ;  /* 0x00000002a0a07824 */ /* 0x000fe200078e00ff */
[C---:B0-----:R-:W-:Y:S02]  /*0d00*/  IADD3 R3, R34.reuse, 0xe0, RZ ;  /* 0x000000e022037810 */ /* 0x041fe40007ffe0ff */
[----:B------:R-:W-:-:S02]  /*0d10*/  IADD3 R47, R34, 0x100, RZ ;  /* 0x00000100222f7810 */ /* 0x000fc40007ffe0ff */
[C---:B------:R-:W-:Y:S02]  /*0d20*/  IADD3 R49, R34.reuse, 0x120, RZ ;  /* 0x0000012022317810 */ /* 0x040fe40007ffe0ff */
[-C--:B------:R-:W-:Y:S02]  /*0d30*/  LEA.HI.SX32 R41, R41, R34.reuse, 0x1b ;  /* 0x0000002229297211 */ /* 0x080fe400078fdaff */
[-C--:B------:R-:W-:Y:S02]  /*0d40*/  LEA.HI.SX32 R43, R43, R34.reuse, 0x1b ;  /* 0x000000222b2b7211 */ /* 0x080fe400078fdaff */
[----:B------:R-:W-:Y:S02]  /*0d50*/  LEA.HI.SX32 R45, R45, R34, 0x1b ;  /* 0x000000222d2d7211 */ /* 0x000fe400078fdaff */
[----:B------:R-:W-:Y:S01]  /*0d60*/  SHF.L.U32 R158, R35, 0x1, RZ ;  /* 0x00000001239e7819 */ /* 0x000fe200000006ff */
[----:B------:R-:W-:Y:S01]  /*0d70*/  IMAD.SHL.U32 R155, R39, 0x2, RZ ;  /* 0x00000002279b7824 */ /* 0x000fe200078e00ff */
[----:B------:R-:W-:-:S02]  /*0d80*/  IADD3 R51, R34, 0x140, RZ ;  /* 0x0000014022337810 */ /* 0x000fc40007ffe0ff */
[----:B------:R-:W-:Y:S02]  /*0d90*/  SHF.L.U32 R157, R37, 0x1, RZ ;  /* 0x00000001259d7819 */ /* 0x000fe400000006ff */
[C---:B------:R-:W-:Y:S02]  /*0da0*/  IADD3 R53, R34.reuse, 0x160, RZ ;  /* 0x0000016022357810 */ /* 0x040fe40007ffe0ff */
        /* <DEDUP_REMOVED lines=12> */
[-C--:B------:R-:W-:Y:S02]  /*0e70*/  LEA.HI.SX32 R55, R55, R34.reuse, 0x1b ;  /* 0x0000002237377211 */ /* 0x080fe400078fdaff */
[----:B------:R-:W-:Y:S01]  /*0e80*/  SHF.L.U32 R151, R3, 0x1, RZ ;  /* 0x0000000103977819 */ /* 0x000fe200000006ff */
[----:B------:R-:W-:Y:S01]  /*0e90*/  IMAD.SHL.U32 R149, R49, 0x2, RZ ;  /* 0x0000000231957824 */ /* 0x000fe200078e00ff */
[----:B------:R-:W-:Y:S02]  /*0ea0*/  SHF.L.U32 R150, R47, 0x1, RZ ;  /* 0x000000012f967819 */ /* 0x000fe400000006ff */
[-C--:B------:R-:W-:Y:S02]  /*0eb0*/  LEA.HI.SX32 R57, R57, R34.reuse, 0x1b ;  /* 0x0000002239397211 */ /* 0x080fe400078fdaff */
[----:B------:R-:W-:-:S02]  /*0ec0*/  LEA.HI.SX32 R59, R59, R34, 0x1b ;  /* 0x000000223b3b7211 */ /* 0x000fc400078fdaff */
[----:B------:R-:W-:Y:S02]  /*0ed0*/  LEA.HI.SX32 R61, R61, R34, 0x1b ;  /* 0x000000223d3d7211 */ /* 0x000fe400078fdaff */
[----:B------:R-:W-:Y:S01]  /*0ee0*/  SHF.L.U32 R148, R51, 0x1, RZ ;  /* 0x0000000133947819 */ /* 0x000fe200000006ff */
[----:B------:R-:W-:Y:S01]  /*0ef0*/  IMAD.SHL.U32 R146, R55, 0x2, RZ ;  /* 0x0000000237927824 */ /* 0x000fe200078e00ff */
[----:B------:R-:W-:Y:S02]  /*0f00*/  SHF.L.U32 R147, R53, 0x1, RZ ;  /* 0x0000000135937819 */ /* 0x000fe400000006ff */
[----:B------:R-:W-:Y:S01]  /*0f10*/  SHF.L.U32 R145, R57, 0x1, RZ ;  /* 0x0000000139917819 */ /* 0x000fe200000006ff */
[----:B------:R-:W-:Y:S01]  /*0f20*/  IMAD.SHL.U32 R143, R61, 0x2, RZ ;  /* 0x000000023d8f7824 */ /* 0x000fe200078e00ff */
[----:B------:R-:W-:Y:S02]  /*0f30*/  SHF.L.U32 R144, R59, 0x1, RZ ;  /* 0x000000013b907819 */ /* 0x000fe400000006ff */
[----:B------:R-:W-:-:S02]  /*0f40*/  SHF.L.U32 R38, R75, 0x1, RZ ;  /* 0x000000014b267819 */ /* 0x000fc400000006ff */
[C---:B------:R-:W-:Y:S02]  /*0f50*/  ISETP.GE.AND P2, PT, R75.reuse, UR7, PT ;  /* 0x000000074b007c0c */ /* 0x040fe4000bf46270 */
[----:B------:R-:W-:Y:S02]  /*0f60*/  ISETP.GE.AND P1, PT, R20, UR7, PT ;  /* 0x0000000714007c0c */ /* 0x000fe4000bf26270 */
[----:B------:R-:W-:Y:S02]  /*0f70*/  SHF.L.U64.HI R36, R75, 0x1, R134 ;  /* 0x000000014b247819 */ /* 0x000fe40000010286 */
[----:B------:R-:W-:Y:S02]  /*0f80*/  IADD3 R2, P0, R38, UR20, RZ ;  /* 0x0000001426027c10 */ /* 0x000fe4000ff1e0ff */
[----:B------:R-:W-:Y:S02]  /*0f90*/  ISETP.GE.AND P4, PT, R18, UR7, PT ;  /* 0x0000000712007c0c */ /* 0x000fe4000bf86270 */
[----:B------:R-:W-:-:S02]  /*0fa0*/  IADD3.X R3, R36, UR21, RZ, P0, !PT ;  /* 0x0000001524037c10 */ /* 0x000fc400087fe4ff */
[----:B------:R-:W-:Y:S02]  /*0fb0*/  ISETP.GE.AND P0, PT, R19, UR7, PT ;  /* 0x0000000713007c0c */ /* 0x000fe4000bf06270 */
[----:B------:R-:W-:Y:S02]  /*0fc0*/  ISETP.GE.AND P6, PT, R17, UR7, PT ;  /* 0x0000000711007c0c */ /* 0x000fe4000bfc6270 */
[----:B------:R-:W-:Y:S02]  /*0fd0*/  ISETP.GE.AND P5, PT, R16, UR7, PT ;  /* 0x0000000710007c0c */ /* 0x000fe4000bfa6270 */
[----:B------:R-:W-:Y:S01]  /*0fe0*/  ISETP.GE.AND P3, PT, R15, UR7, PT ;  /* 0x000000070f007c0c */ /* 0x000fe2000bf66270 */
[----:B---3--:R-:W-:Y:S04]  /*0ff0*/  STS.U16 [R160], R5 ;  /* 0x00000005a0007388 */ /* 0x008fe80000000400 */
[----:B----4-:R-:W-:Y:S04]  /*1000*/  STS.U16 [R158+0x40], R21 ;  /* 0x000040159e007388 */ /* 0x010fe80000000400 */
[----:B-----5:R0:W-:Y:S04]  /*1010*/  STS.U16 [R157+0x80], R0 ;  /* 0x000080009d007388 */ /* 0x0201e80000000400 */
[----:B--2---:R2:W-:Y:S04]  /*1020*/  STS.U16 [R155+0xc0], R4 ;  /* 0x0000c0049b007388 */ /* 0x0045e80000000400 */
[----:B------:R-:W-:Y:S01]  /*1030*/  STS.U16 [R154+0x100], R23 ;  /* 0x000100179a007388 */ /* 0x000fe20000000400 */
[----:B0-----:R-:W-:-:S03]  /*1040*/  LEA R0, R142, R63, 0x4 ;  /* 0x0000003f8e007211 */ /* 0x001fc600078e20ff */
[----:B------:R0:W-:Y:S01]  /*1050*/  STS.U16 [R153+0x140], R22 ;  /* 0x0001401699007388 */ /* 0x0001e20000000400 */
[----:B------:R-:W-:-:S03]  /*1060*/  LEA.HI.SX32 R74, R0, R0, 0x1b ;  /* 0x00000000004a7211 */ /* 0x000fc600078fdaff */
[----:B------:R-:W-:Y:S04]  /*1070*/  STS.U16 [R152+0x180], R25 ;  /* 0x0001801998007388 */ /* 0x000fe80000000400 */
[----:B------:R3:W-:Y:S04]  /*1080*/  STS.U16 [R151+0x1c0], R24 ;  /* 0x0001c01897007388 */ /* 0x0007e80000000400 */
[----:B------:R-:W-:Y:S01]  /*1090*/  STS.U16 [R150+0x200], R27 ;  /* 0x0002001b96007388 */ /* 0x000fe20000000400 */
[----:B------:R-:W-:-:S03]  /*10a0*/  IMAD.SHL.U32 R74, R74, 0x2, RZ ;  /* 0x000000024a4a7824 */ /* 0x000fc600078e00ff */
[----:B------:R4:W-:Y:S04]  /*10b0*/  STS.U16 [R149+0x240], R26 ;  /* 0x0002401a95007388 */ /* 0x0009e80000000400 */
[----:B------:R-:W-:Y:S04]  /*10c0*/  STS.U16 [R148+0x280], R29 ;  /* 0x0002801d94007388 */ /* 0x000fe80000000400 */
[----:B------:R5:W-:Y:S04]  /*10d0*/  STS.U16 [R147+0x2c0], R28 ;  /* 0x0002c01c93007388 */ /* 0x000be80000000400 */
[----:B------:R1:W-:Y:S04]  /*10e0*/  STS.U16 [R146+0x300], R31 ;  /* 0x0003001f92007388 */ /* 0x0003e80000000400 */
[----:B------:R0:W-:Y:S04]  /*10f0*/  STS.U16 [R145+0x340], R30 ;  /* 0x0003401e91007388 */ /* 0x0001e80000000400 */
        /* <DEDUP_REMOVED lines=19> */
[----:B------:R-:W-:-:S03]  /*1230*/  PRMT R5, RZ, 0x7610, R5 ;  /* 0x00007610ff057816 */ /* 0x000fc60000000005 */
[----:B------:R-:W-:Y:S01]  /*1240*/  BAR.SYNC.DEFER_BLOCKING 0x0 ;  /* 0x0000000000007b1d */ /* 0x000fe20000010000 */
[----:B------:R-:W-:Y:S02]  /*1250*/  PRMT R21, RZ, 0x7610, R21 ;  /* 0x00007610ff157816 */ /* 0x000fe40000000015 */
[----:B--2---:R-:W-:Y:S02]  /*1260*/  PRMT R4, RZ, 0x7610, R4 ;  /* 0x00007610ff047816 */ /* 0x004fe40000000004 */
[----:B0-----:R-:W-:Y:S02]  /*1270*/  PRMT R22, RZ, 0x7610, R22 ;  /* 0x00007610ff167816 */ /* 0x001fe40000000016 */
[----:B------:R-:W-:Y:S02]  /*1280*/  PRMT R23, RZ, 0x7610, R23 ;  /* 0x00007610ff177816 */ /* 0x000fe40000000017 */
[----:B---3--:R-:W-:Y:S02]  /*1290*/  PRMT R24, RZ, 0x7610, R24 ;  /* 0x00007610ff187816 */ /* 0x008fe40000000018 */
[----:B------:R-:W-:-:S02]  /*12a0*/  PRMT R25, RZ, 0x7610, R25 ;  /* 0x00007610ff197816 */ /* 0x000fc40000000019 */
[----:B----4-:R-:W-:Y:S02]  /*12b0*/  PRMT R26, RZ, 0x7610, R26 ;  /* 0x00007610ff1a7816 */ /* 0x010fe4000000001a */
[----:B------:R-:W-:Y:S01]  /*12c0*/  PRMT R27, RZ, 0x7610, R27 ;  /* 0x00007610ff1b7816 */ /* 0x000fe2000000001b */
[----:B------:R0:W2:Y:S01]  /*12d0*/  @!P2 LDG.E.U16 R5, [R2.64] ;  /* 0x000000220205a981 */ /* 0x0000a2000c1e1500 */
[----:B------:R-:W-:-:S03]  /*12e0*/  ISETP.GE.AND P2, PT, R14, UR7, PT ;  /* 0x000000070e007c0c */ /* 0x000fc6000bf46270 */
[----:B------:R0:W3:Y:S01]  /*12f0*/  @!P1 LDG.E.U16 R21, [R2.64+0x40] ;  /* 0x0000402202159981 */ /* 0x0000e2000c1e1500 */
[----:B------:R-:W-:-:S03]  /*1300*/  ISETP.GE.AND P1, PT, R13, UR7, PT ;  /* 0x000000070d007c0c */ /* 0x000fc6000bf26270 */
[----:B------:R0:W4:Y:S01]  /*1310*/  @!P0 LDG.E.U16 R4, [R2.64+0x80] ;  /* 0x0000802202048981 */ /* 0x000122000c1e1500 */
        /* <DEDUP_REMOVED lines=12> */
[----:B------:R-:W-:Y:S02]  /*13e0*/  ISETP.GE.AND P1, PT, R6, UR7, PT ;  /* 0x0000000706007c0c */ /* 0x000fe4000bf26270 */
[----:B-----5:R-:W-:Y:S02]  /*13f0*/  PRMT R28, RZ, 0x7610, R28 ;  /* 0x00007610ff1c7816 */ /* 0x020fe4000000001c */
[----:B------:R-:W-:Y:S02]  /*1400*/  PRMT R29, RZ, 0x7610, R29 ;  /* 0x00007610ff1d7816 */ /* 0x000fe4000000001d */
[----:B------:R-:W-:Y:S02]  /*1410*/  PRMT R0, RZ, 0x7610, R0 ;  /* 0x00007610ff007816 */ /* 0x000fe40000000000 */
[----:B-1----:R-:W-:Y:S01]  /*1420*/  PRMT R31, RZ, 0x7610, R31 ;  /* 0x00007610ff1f7816 */ /* 0x002fe2000000001f */
[----:B------:R0:W5:Y:S01]  /*1430*/  @!P0 LDG.E.U16 R28, [R2.64+0x240] ;  /* 0x00024022021c8981 */ /* 0x000162000c1e1500 */
[----:B------:R-:W-:-:S02]  /*1440*/  PRMT R30, RZ, 0x7610, R30 ;  /* 0x00007610ff1e7816 */ /* 0x000fc4000000001e */
[----:B------:R-:W-:Y:S01]  /*1450*/  PRMT R33, RZ, 0x7610, R33 ;  /* 0x00007610ff217816 */ /* 0x000fe20000000021 */
[----:B------:R0:W5:Y:S01]  /*1460*/  @!P4 LDG.E.U16 R29, [R2.64+0x280] ;  /* 0x00028022021dc981 */ /* 0x000162000c1e1500 */
[----:B------:R-:W-:-:S03]  /*1470*/  PRMT R32, RZ, 0x7610, R32 ;  /* 0x00007610ff207816 */ /* 0x000fc60000000020 */
[----:B------:R0:W5:Y:S04]  /*1480*/  @!P6 LDG.E.U16 R0, [R2.64+0x2c0] ;  /* 0x0002c0220200e981 */ /* 0x000168000c1e1500 */
[----:B------:R0:W5:Y:S04]  /*1490*/  @!P5 LDG.E.U16 R31, [R2.64+0x300] ;  /* 0x00030022021fd981 */ /* 0x000168000c1e1500 */
[----:B------:R0:W5:Y:S04]  /*14a0*/  @!P3 LDG.E.U16 R30, [R2.64+0x340] ;  /* 0x00034022021eb981 */ /* 0x000168000c1e1500 */
[----:B------:R0:W5:Y:S04]  /*14b0*/  @!P2 LDG.E.U16 R33, [R2.64+0x380] ;  /* 0x000380220221a981 */ /* 0x000168000c1e1500 */
[----:B------:R0:W5:Y:S01]  /*14c0*/  @!P1 LDG.E.U16 R32, [R2.64+0x3c0] ;  /* 0x0003c02202209981 */ /* 0x000162000c1e1500 */
[----:B------:R-:W-:-:S02]  /*14d0*/  ISETP.GE.AND P2, PT, R75, UR7, PT ;  /* 0x000000074b007c0c */ /* 0x000fc4000bf46270 */
[----:B------:R-:W-:Y:S02]  /*14e0*/  ISETP.GE.AND P1, PT, R20, UR7, PT ;  /* 0x0000000714007c0c */ /* 0x000fe4000bf26270 */
[----:B------:R-:W-:Y:S02]  /*14f0*/  PRMT R35, RZ, 0x7610, R35 ;  /* 0x00007610ff237816 */ /* 0x000fe40000000023 */
[C---:B0-----:R-:W-:Y:S02]  /*1500*/  LEA R2, P0, R75.reuse, UR22, 0x1 ;  /* 0x000000164b027c11 */ /* 0x041fe4000f8008ff */
[----:B------:R-:W-:Y:S02]  /*1510*/  ISETP.GE.AND P4, PT, R18, UR7, PT ;  /* 0x0000000712007c0c */ /* 0x000fe4000bf86270 */
[----:B------:R-:W-:Y:S02]  /*1520*/  LEA.HI.X R3, R75, UR23, R134, 0x1, P0 ;  /* 0x000000174b037c11 */ /* 0x000fe400080f0c86 */
[----:B------:R-:W-:-:S02]  /*1530*/  ISETP.GE.AND P0, PT, R19, UR7, PT ;  /* 0x0000000713007c0c */ /* 0x000fc4000bf06270 */
[----:B------:R-:W-:Y:S02]  /*1540*/  ISETP.GE.AND P6, PT, R17, UR7, PT ;  /* 0x0000000711007c0c */ /* 0x000fe4000bfc6270 */
[----:B------:R-:W-:Y:S02]  /*1550*/  ISETP.GE.AND P5, PT, R16, UR7, PT ;  /* 0x0000000710007c0c */ /* 0x000fe4000bfa6270 */
[----:B------:R-:W-:Y:S02]  /*1560*/  ISETP.GE.AND P3, PT, R15, UR7, PT ;  /* 0x000000070f007c0c */ /* 0x000fe4000bf66270 */
[----:B------:R-:W-:Y:S02]  /*1570*/  PRMT R34, RZ, 0x7610, R34 ;  /* 0x00007610ff227816 */ /* 0x000fe40000000022 */
[----:B------:R-:W-:Y:S02]  /*1580*/  PRMT R41, RZ, 0x7610, R41 ;  /* 0x00007610ff297816 */ /* 0x000fe40000000029 */
[----:B------:R-:W-:-:S02]  /*1590*/  PRMT R40, RZ, 0x7610, R40 ;  /* 0x00007610ff287816 */ /* 0x000fc40000000028 */
[----:B------:R-:W-:Y:S02]  /*15a0*/  PRMT R43, RZ, 0x7610, R43 ;  /* 0x00007610ff2b7816 */ /* 0x000fe4000000002b */
[----:B------:R-:W-:Y:S01]  /*15b0*/  PRMT R42, RZ, 0x7610, R42 ;  /* 0x00007610ff2a7816 */ /* 0x000fe2000000002a */
[----:B--2---:R-:W-:Y:S04]  /*15c0*/  STS.U16 [R160], R5 ;  /* 0x00000005a0007388 */ /* 0x004fe80000000400 */
[----:B---3--:R0:W-:Y:S04]  /*15d0*/  STS.U16 [R158+0x40], R21 ;  /* 0x000040159e007388 */ /* 0x0081e80000000400 */
[----:B----4-:R-:W-:Y:S04]  /*15e0*/  STS.U16 [R157+0x80], R4 ;  /* 0x000080049d007388 */ /* 0x010fe80000000400 */
[----:B------:R-:W-:Y:S04]  /*15f0*/  STS.U16 [R155+0xc0], R22 ;  /* 0x0000c0169b007388 */ /* 0x000fe80000000400 */
[----:B------:R-:W-:Y:S04]  /*1600*/  STS.U16 [R154+0x100], R23 ;  /* 0x000100179a007388 */ /* 0x000fe80000000400 */
[----:B------:R-:W-:Y:S04]  /*1610*/  STS.U16 [R153+0x140], R24 ;  /* 0x0001401899007388 */ /* 0x000fe80000000400 */
[----:B------:R-:W-:Y:S04]  /*1620*/  STS.U16 [R152+0x180], R25 ;  /* 0x0001801998007388 */ /* 0x000fe80000000400 */
[----:B------:R1:W-:Y:S04]  /*1630*/  STS.U16 [R151+0x1c0], R26 ;  /* 0x0001c01a97007388 */ /* 0x0003e80000000400 */
[----:B------:R-:W-:Y:S04]  /*1640*/  STS.U16 [R150+0x200], R27 ;  /* 0x0002001b96007388 */ /* 0x000fe80000000400 */
[----:B-----5:R2:W-:Y:S04]  /*1650*/  STS.U16 [R149+0x240], R28 ;  /* 0x0002401c95007388 */ /* 0x0205e80000000400 */
[----:B------:R-:W-:Y:S04]  /*1660*/  STS.U16 [R148+0x280], R29 ;  /* 0x0002801d94007388 */ /* 0x000fe80000000400 */
[----:B------:R3:W-:Y:S04]  /*1670*/  STS.U16 [R147+0x2c0], R0 ;  /* 0x0002c00093007388 */ /* 0x0007e80000000400 */
[----:B------:R-:W-:Y:S04]  /*1680*/  STS.U16 [R146+0x300], R31 ;  /* 0x0003001f92007388 */ /* 0x000fe80000000400 */
        /* <DEDUP_REMOVED lines=23> */
[----:B--2---:R-:W-:Y:S02]  /*1800*/  PRMT R28, RZ, 0x7610, R28 ;  /* 0x00007610ff1c7816 */ /* 0x004fe4000000001c */
[----:B------:R-:W-:Y:S02]  /*1810*/  PRMT R27, RZ, 0x7610, R27 ;  /* 0x00007610ff1b7816 */ /* 0x000fe4000000001b */
[----:B---3--:R-:W-:Y:S02]  /*1820*/  PRMT R0, RZ, 0x7610, R0 ;  /* 0x00007610ff007816 */ /* 0x008fe40000000000 */
[----:B------:R-:W-:Y:S02]  /*1830*/  PRMT R29, RZ, 0x7610, R29 ;  /* 0x00007610ff1d7816 */ /* 0x000fe4000000001d */
[----:B----4-:R-:W-:-:S02]  /*1840*/  PRMT R30, RZ, 0x7610, R30 ;  /* 0x00007610ff1e7816 */ /* 0x010fc4000000001e */
        /* <DEDUP_REMOVED lines=19> */
[----:B-----5:R-:W-:Y:S01]  /*1980*/  PRMT R33, RZ, 0x7610, R33 ;  /* 0x00007610ff217816 */ /* 0x020fe20000000021 */
[----:B------:R0:W5:Y:S01]  /*1990*/  @!P0 LDG.E.U16 R34, [R2.64+0x240] ;  /* 0x0002402202228981 */ /* 0x000162000c1e1500 */
[----:B------:R-:W-:-:S03]  /*19a0*/  PRMT R32, RZ, 0x7610, R32 ;  /* 0x00007610ff207816 */ /* 0x000fc60000000020 */
[----:B------:R0:W5:Y:S04]  /*19b0*/  @!P5 LDG.E.U16 R41, [R2.64+0x300] ;  /* 0x000300220229d981 */ /* 0x000168000c1e1500 */
[----:B------:R0:W5:Y:S04]  /*19c0*/  @!P4 LDG.E.U16 R33, [R2.64+0x280] ;  /* 0x000280220221c981 */ /* 0x000168000c1e1500 */
[----:B------:R0:W5:Y:S04]  /*19d0*/  @!P6 LDG.E.U16 R32, [R2.64+0x2c0] ;  /* 0x0002c0220220e981 */ /* 0x000168000c1e1500 */
[----:B------:R0:W5:Y:S04]  /*19e0*/  @!P3 LDG.E.U16 R40, [R2.64+0x340] ;  /* 0x000340220228b981 */ /* 0x000168000c1e1500 */
[----:B------:R0:W5:Y:S04]  /*19f0*/  @!P2 LDG.E.U16 R43, [R2.64+0x380] ;  /* 0x00038022022ba981 */ /* 0x000168000c1e1500 */
[----:B------:R0:W5:Y:S01]  /*1a00*/  @!P1 LDG.E.U16 R42, [R2.64+0x3c0] ;  /* 0x0003c022022a9981 */ /* 0x000162000c1e1500 */
[----:B------:R-:W-:Y:S01]  /*1a10*/  UIMAD.WIDE.U32 UR28, UR37, UR26, URZ ;  /* 0x0000001a251c72a5 */ /* 0x000fe2000f8e003f */
[----:B------:R-:W-:Y:S01]  /*1a20*/  ISETP.GE.AND P0, PT, R75, UR7, PT ;  /* 0x000000074b007c0c */ /* 0x000fe2000bf06270 */
[----:B------:R-:W-:-:S02]  /*1a30*/  UIMAD UR16, UR38, UR26, URZ ;  /* 0x0000001a261072a4 */ /* 0x000fc4000f8e023f */
[----:B------:R-:W-:Y:S02]  /*1a40*/  UIMAD UR26, UR38, UR30, URZ ;  /* 0x0000001e261a72a4 */ /* 0x000fe4000f8e023f */
[----:B------:R-:W-:Y:S02]  /*1a50*/  USHF.R.S32.HI UR36, URZ, 0x1f, UR25 ;  /* 0x0000001f3f247899 */ /* 0x000fe40008011419 */
[----:B------:R-:W-:Y:S02]  /*1a60*/  UIMAD UR27, UR37, UR27, UR16 ;  /* 0x0000001b251b72a4 */ /* 0x000fe4000f8e0210 */
[----:B------:R-:W-:Y:S02]  /*1a70*/  UIMAD.WIDE.U32 UR16, UR37, UR30, URZ ;  /* 0x0000001e251072a5 */ /* 0x000fe4000f8e003f */
[----:B------:R-:W-:Y:S01]  /*1a80*/  UIMAD UR32, UR37, UR31, UR26 ;  /* 0x0000001f252072a4 */ /* 0x000fe2000f8e021a */
[----:B0-----:R-:W-:Y:S02]  /*1a90*/  MOV R2, UR25 ;  /* 0x0000001900027c02 */ /* 0x001fe40008000f00 */
[----:B------:R-:W-:Y:S01]  /*1aa0*/  ULDC.64 UR30, c[0x0][0x208] ;  /* 0x00008200001e7ab9 */ /* 0x000fe20000000a00 */
[----:B------:R-:W-:Y:S01]  /*1ab0*/  MOV R3, UR36 ;  /* 0x0000002400037c02 */ /* 0x000fe20008000f00 */
[----:B------:R-:W-:Y:S01]  /*1ac0*/  UIMAD UR26, UR15, UR30, URZ ;  /* 0x0000001e0f1a72a4 */ /* 0x000fe2000f8e023f */
[----:B------:R-:W-:Y:S01]  /*1ad0*/  IMAD.U32 R5, RZ, RZ, UR37 ;  /* 0x00000025ff057e24 */ /* 0x000fe2000f8e00ff */
[----:B------:R-:W-:Y:S01]  /*1ae0*/  MOV R4, UR25 ;  /* 0x0000001900047c02 */ /* 0x000fe20008000f00 */
[----:B------:R-:W-:-:S02]  /*1af0*/  UIADD3 UR17, UR17, UR32, URZ ;  /* 0x0000002011117290 */ /* 0x000fc4000fffe03f */
[----:B------:R-:W-:Y:S01]  /*1b00*/  @!P0 IMAD.WIDE.U32 R2, R5, c[0x0][0x1f0], R2 ;  /* 0x00007c0005028a25 */ /* 0x000fe200078e0002 */
[----:B------:R-:W-:Y:S01]  /*1b10*/  MOV R5, UR36 ;  /* 0x0000002400057c02 */ /* 0x000fe20008000f00 */
[----:B------:R-:W-:Y:S02]  /*1b20*/  UIMAD UR33, UR14, UR31, UR26 ;  /* 0x0000001f0e2172a4 */ /* 0x000fe4000f8e021a */
[----:B------:R-:W-:Y:S01]  /*1b30*/  IMAD.U32 R23, RZ, RZ, UR37 ;  /* 0x00000025ff177e24 */ /* 0x000fe2000f8e00ff */
[----:B------:R-:W-:Y:S02]  /*1b40*/  ULDC UR26, c[0x0][0x174] ;  /* 0x00005d00001a7ab9 */ /* 0x000fe40000000800 */
[----:B------:R-:W-:Y:S01]  /*1b50*/  UIADD3 UR26, UR6, -UR26, URZ ;  /* 0x8000001a061a7290 */ /* 0x000fe2000fffe03f */
[----:B------:R-:W-:Y:S01]  /*1b60*/  @!P0 IMAD.WIDE.U32 R4, R23, c[0x0][0x200], R4 ;  /* 0x0000800017048a25 */ /* 0x000fe200078e0004 */
[----:B------:R-:W-:Y:S01]  /*1b70*/  UIMAD.WIDE.U32 UR16, UR14, UR30, UR16 ;  /* 0x0000001e0e1072a5 */ /* 0x000fe2000f8e0010 */
[----:B------:R-:W-:Y:S01]  /*1b80*/  @!P0 IADD3 R3, R3, UR27, RZ ;  /* 0x0000001b03038c10 */ /* 0x000fe2000fffe0ff */
[----:B------:R-:W-:-:S02]  /*1b90*/  UIMAD UR26, UR26, -0x800, URZ ;  /* 0xfffff8001a1a78a4 */ /* 0x000fc4000f8e023f */
[----:B------:R-:W-:Y:S02]  /*1ba0*/  ULDC.64 UR30, c[0x0][0x1f8] ;  /* 0x00007e00001e7ab9 */ /* 0x000fe40000000a00 */
[----:B------:R-:W-:Y:S01]  /*1bb0*/  UIADD3 UR29, UR29, UR27, URZ ;  /* 0x0000001b1d1d7290 */ /* 0x000fe2000fffe03f */
[----:B------:R-:W-:Y:S01]  /*1bc0*/  MOV R23, UR14 ;  /* 0x0000000e00177c02 */ /* 0x000fe20008000f00 */
[----:B------:R-:W-:Y:S01]  /*1bd0*/  UIMAD UR27, UR15, UR30, URZ ;  /* 0x0000001e0f1b72a4 */ /* 0x000fe2000f8e023f */
[----:B------:R-:W-:Y:S01]  /*1be0*/  @!P0 IADD3 R5, R5, UR32, RZ ;  /* 0x0000002005058c10 */ /* 0x000fe2000fffe0ff */
[----:B------:R-:W-:Y:S02]  /*1bf0*/  UIADD3 UR32, UP1, UR26, UR16, URZ ;  /* 0x000000101a207290 */ /* 0x000fe4000ff3e03f */
[----:B------:R-:W-:Y:S01]  /*1c00*/  UIMAD UR16, UR14, UR31, UR27 ;  /* 0x0000001f0e1072a4 */ /* 0x000fe2000f8e021b */
[----:B------:R-:W-:Y:S01]  /*1c10*/  @!P0 IMAD.WIDE.U32 R2, R23, c[0x0][0x1f8], R2 ;  /* 0x00007e0017028a25 */ /* 0x000fe200078e0002 */
[----:B------:R-:W-:Y:S01]  /*1c20*/  UIMAD.WIDE.U32 UR30, UR14, UR30, UR28 ;  /* 0x0000001e0e1e72a5 */ /* 0x000fe2000f8e001c */
[----:B------:R-:W-:Y:S01]  /*1c30*/  LEA R22, P4, R75, c[0x0][0x258], 0x1 ;  /* 0x000096004b167a11 */ /* 0x000fe200078808ff */
[----:B------:R-:W-:Y:S01]  /*1c40*/  USHF.R.S32.HI UR27, URZ, 0x1f, UR26 ;  /* 0x0000001f3f1b7899 */ /* 0x000fe2000801141a */
[----:B------:R-:W-:Y:S01]  /*1c50*/  MOV R25, UR32 ;  /* 0x0000002000197c02 */ /* 0x000fe20008000f00 */
[----:B------:R-:W-:Y:S01]  /*1c60*/  UIADD3 UR28, UP0, UR26, UR30, URZ ;  /* 0x0000001e1a1c7290 */ /* 0x000fe2000ff1e03f */
[----:B------:R-:W-:Y:S01]  /*1c70*/  @!P0 IMAD.WIDE.U32 R4, R23, c[0x0][0x208], R4 ;  /* 0x0000820017048a25 */ /* 0x000fe200078e0004 */
[----:B------:R-:W-:-:S02]  /*1c80*/  @!P0 IADD3 R37, P2, R75, R2, RZ ;  /* 0x000000024b258210 */ /* 0x000fc40007f5e0ff */
[----:B------:R-:W-:Y:S01]  /*1c90*/  LEA R2, P1, R25, R22, 0x1 ;  /* 0x0000001619027211 */ /* 0x000fe200078208ff */
[----:B------:R-:W-:Y:S01]  /*1ca0*/  UIADD3.X UR30, UR27, UR16, UR31, UP0, !UPT ;  /* 0x000000101b1e7290 */ /* 0x000fe200087fe41f */
[C---:B------:R-:W-:Y:S01]  /*1cb0*/  @!P0 IADD3 R36, P3, R75.reuse, R4, RZ ;  /* 0x000000044b248210 */ /* 0x040fe20007f7e0ff */
[----:B------:R-:W-:Y:S01]  /*1cc0*/  IMAD.U32 R25, RZ, RZ, UR28 ;  /* 0x0000001cff197e24 */ /* 0x000fe2000f8e00ff */
[C---:B------:R-:W-:Y:S02]  /*1cd0*/  @!P0 IADD3.X R76, R134.reuse, UR16, R3, P2, !PT ;  /* 0x00000010864c8c10 */ /* 0x040fe400097fe403 */
[C---:B------:R-:W-:Y:S02]  /*1ce0*/  LEA R24, P2, R75.reuse, c[0x0][0x268], 0x1 ;  /* 0x00009a004b187a11 */ /* 0x040fe400078408ff */
[----:B------:R-:W-:Y:S02]  /*1cf0*/  @!P0 IADD3.X R5, R134, UR33, R5, P3, !PT ;  /* 0x0000002186058c10 */ /* 0x000fe40009ffe405 */
[----:B------:R-:W-:-:S02]  /*1d00*/  LEA.HI.X R23, R75, c[0x0][0x26c], R134, 0x1, P2 ;  /* 0x00009b004b177a11 */ /* 0x000fc400010f0c86 */
[----:B------:R-:W-:Y:S02]  /*1d10*/  LEA.HI.X R3, R75, c[0x0][0x25c], R134, 0x1, P4 ;  /* 0x000097004b037a11 */ /* 0x000fe400020f0c86 */
[----:B------:R-:W-:Y:S02]  /*1d20*/  LEA R24, P3, R25, R24, 0x1 ;  /* 0x0000001819187211 */ /* 0x000fe400078608ff */
[----:B------:R-:W-:Y:S01]  /*1d30*/  MOV R78, UR30 ;  /* 0x0000001e004e7c02 */ /* 0x000fe20008000f00 */
[----:B------:R-:W-:Y:S01]  /*1d40*/  UIADD3.X UR16, UR27, UR33, UR17, UP1, !UPT ;  /* 0x000000211b107290 */ /* 0x000fe20008ffe411 */
[----:B------:R-:W-:Y:S01]  /*1d50*/  @!P0 LEA R22, P2, R37, c[0x0][0x268], 0x1 ;  /* 0x00009a0025168a11 */ /* 0x000fe200078408ff */
[----:B------:R-:W-:Y:S01]  /*1d60*/  ULDC.64 UR30, c[0x0][0x2e8] ;  /* 0x0000ba00001e7ab9 */ /* 0x000fe20000000a00 */
[----:B------:R-:W-:Y:S02]  /*1d70*/  @!P0 LEA R4, P4, R36, c[0x0][0x258], 0x1 ;  /* 0x0000960024048a11 */ /* 0x000fe400078808ff */
[----:B------:R-:W-:-:S02]  /*1d80*/  LEA.HI.X R25, R25, R23, R78, 0x1, P3 ;  /* 0x0000001719197211 */ /* 0x000fc400018f0c4e */
[----:B------:R-:W-:Y:S02]  /*1d90*/  @!P0 LEA.HI.X R23, R37, c[0x0][0x26c], R76, 0x1, P2 ;  /* 0x00009b0025178a11 */ /* 0x000fe400010f0c4c */
[----:B------:R-:W-:Y:S01]  /*1da0*/  @!P0 LEA.HI.X R5, R36, c[0x0][0x25c], R5, 0x1, P4 ;  /* 0x0000970024058a11 */ /* 0x000fe200020f0c05 */
[----:B------:R-:W-:Y:S01]  /*1db0*/  IMAD.U32 R77, RZ, RZ, UR16 ;  /* 0x00000010ff4d7e24 */ /* 0x000fe2000f8e00ff */
[----:B------:R-:W-:-:S04]  /*1dc0*/  MOV R80, UR32 ;  /* 0x0000002000507c02 */ /* 0x000fc80008000f00 */
[----:B------:R-:W-:Y:S02]  /*1dd0*/  LEA.HI.X R3, R80, R3, R77, 0x1, P1 ;  /* 0x0000000350037211 */ /* 0x000fe400008f0c4d */
[----:B------:R-:W-:Y:S02]  /*1de0*/  ISETP.GE.AND P1, PT, R18, UR7, PT ;  /* 0x0000000712007c0c */ /* 0x000fe4000bf26270 */
[----:B------:R-:W-:Y:S02]  /*1df0*/  PRMT R76, RZ, 0x7610, R76 ;  /* 0x00007610ff4c7816 */ /* 0x000fe4000000004c */
[----:B------:R-:W-:Y:S02]  /*1e00*/  PRMT R79, RZ, 0x7610, R79 ;  /* 0x00007610ff4f7816 */ /* 0x000fe4000000004f */
        /* <DEDUP_REMOVED lines=9> */
[----:B------:R-:W-:Y:S02]  /*1ea0*/  PRMT R87, RZ, 0x7610, R87 ;  /* 0x00007610ff577816 */ /* 0x000fe40000000057 */
[----:B------:R-:W-:Y:S01]  /*1eb0*/  PRMT R82, RZ, 0x7610, R82 ;  /* 0x00007610ff527816 */ /* 0x000fe20000000052 */
[----:B--2---:R-:W-:Y:S04]  /*1ec0*/  STS.U16 [R160], R21 ;  /* 0x00000015a0007388 */ /* 0x004fe80000000400 */
[----:B---3--:R-:W-:Y:S04]  /*1ed0*/  STS.U16 [R158+0x40], R35 ;  /* 0x000040239e007388 */ /* 0x008fe80000000400 */
[----:B----4-:R-:W-:Y:S04]  /*1ee0*/  STS.U16 [R157+0x80], R26 ;  /* 0x0000801a9d007388 */ /* 0x010fe80000000400 */
[----:B------:R-:W-:Y:S04]  /*1ef0*/  STS.U16 [R155+0xc0], R28 ;  /* 0x0000c01c9b007388 */ /* 0x000fe80000000400 */
[----:B------:R-:W-:Y:S04]  /*1f00*/  STS.U16 [R154+0x100], R27 ;  /* 0x0001001b9a007388 */ /* 0x000fe80000000400 */
[----:B------:R-:W-:Y:S04]  /*1f10*/  STS.U16 [R153+0x140], R0 ;  /* 0x0001400099007388 */ /* 0x000fe80000000400 */
[----:B------:R-:W-:Y:S04]  /*1f20*/  STS.U16 [R152+0x180], R29 ;  /* 0x0001801d98007388 */ /* 0x000fe80000000400 */
[----:B------:R-:W-:Y:S04]  /*1f30*/  STS.U16 [R151+0x1c0], R30 ;  /* 0x0001c01e97007388 */ /* 0x000fe80000000400 */
[----:B------:R-:W-:Y:S04]  /*1f40*/  STS.U16 [R150+0x200], R31 ;  /* 0x0002001f96007388 */ /* 0x000fe80000000400 */
[----:B-----5:R-:W-:Y:S04]  /*1f50*/  STS.U16 [R149+0x240], R34 ;  /* 0x0002402295007388 */ /* 0x020fe80000000400 */
[----:B------:R-:W-:Y:S04]  /*1f60*/  STS.U16 [R148+0x280], R33 ;  /* 0x0002802194007388 */ /* 0x000fe80000000400 */
[----:B------:R-:W-:Y:S04]  /*1f70*/  STS.U16 [R147+0x2c0], R32 ;  /* 0x0002c02093007388 */ /* 0x000fe80000000400 */
        /* <DEDUP_REMOVED lines=22> */
[----:B0-----:R-:W-:-:S06]  /*20e0*/  PRMT R40, RZ, 0x7610, R40 ;  /* 0x00007610ff287816 */ /* 0x001fcc0000000028 */
[----:B------:R0:W3:Y:S01]  /*20f0*/  @!P1 LDG.E.U16 R40, [R24.64+-0xf40] ;  /* 0xfff0c02218289981 */ /* 0x0000e2000c1e1500 */
[----:B------:R-:W-:Y:S02]  /*2100*/  ISETP.GE.AND P1, PT, R14, UR7, PT ;  /* 0x000000070e007c0c */ /* 0x000fe4000bf26270 */
[----:B------:R-:W-:Y:S01]  /*2110*/  PRMT R0, RZ, 0x7610, R0 ;  /* 0x00007610ff007816 */ /* 0x000fe20000000000 */
[----:B------:R0:W4:Y:S01]  /*2120*/  @!P6 LDG.E.U16 R77, [R24.64+-0xe80] ;  /* 0xfff18022184de981 */ /* 0x000122000c1e1500 */
[----:B-1----:R-:W-:Y:S02]  /*2130*/  PRMT R43, RZ, 0x7610, R43 ;  /* 0x00007610ff2b7816 */ /* 0x002fe4000000002b */
[----:B------:R-:W-:Y:S02]  /*2140*/  PRMT R41, RZ, 0x7610, R41 ;  /* 0x00007610ff297816 */ /* 0x000fe40000000029 */
[----:B------:R-:W-:Y:S01]  /*2150*/  PRMT R21, RZ, 0x7610, R21 ;  /* 0x00007610ff157816 */ /* 0x000fe20000000015 */
[----:B------:R0:W5:Y:S04]  /*2160*/  @!P2 LDG.E.U16 R0, [R24.64+-0xf80] ;  /* 0xfff080221800a981 */ /* 0x000168000c1e1500 */
[----:B------:R0:W3:Y:S01]  /*2170*/  @!P1 LDG.E.U16 R76, [R24.64+-0xe40] ;  /* 0xfff1c022184c9981 */ /* 0x0000e2000c1e1500 */
[----:B------:R-:W-:-:S02]  /*2180*/  ISETP.GE.AND P1, PT, R13, UR7, PT ;  /* 0x000000070d007c0c */ /* 0x000fc4000bf26270 */
[----:B--2---:R-:W-:Y:S01]  /*2190*/  PRMT R42, RZ, 0x7610, R42 ;  /* 0x00007610ff2a7816 */ /* 0x004fe2000000002a */
[----:B------:R0:W2:Y:S01]  /*21a0*/  @!P3 LDG.E.U16 R43, [R24.64+-0xf00] ;  /* 0xfff10022182bb981 */ /* 0x0000a2000c1e1500 */
[----:B------:R-:W-:-:S03]  /*21b0*/  ISETP.GE.AND P6, PT, R6, UR7, PT ;  /* 0x0000000706007c0c */ /* 0x000fc6000bfc6270 */
[----:B------:R0:W2:Y:S04]  /*21c0*/  @!P4 LDG.E.U16 R41, [R24.64+-0xfc0] ;  /* 0xfff040221829c981 */ /* 0x0000a8000c1e1500 */
[----:B------:R1:W2:Y:S04]  /*21d0*/  @!P0 LDG.E.U16 R21, [R22.64] ;  /* 0x0000002216158981 */ /* 0x0002a8000c1e1500 */
[----:B------:R0:W3:Y:S01]  /*21e0*/  @!P1 LDG.E.U16 R79, [R24.64+-0xe00] ;  /* 0xfff20022184f9981 */ /* 0x0000e2000c1e1500 */
[----:B------:R-:W-:Y:S02]  /*21f0*/  ISETP.GE.AND P1, PT, R12, UR7, PT ;  /* 0x000000070c007c0c */ /* 0x000fe4000bf26270 */
[----:B------:R-:W-:Y:S01]  /*2200*/  ISETP.GE.AND P2, PT, R10, UR7, PT ;  /* 0x000000070a007c0c */ /* 0x000fe2000bf46270 */
[----:B------:R0:W3:Y:S01]  /*2210*/  @!P5 LDG.E.U16 R42, [R24.64+-0xec0] ;  /* 0xfff14022182ad981 */ /* 0x0000e2000c1e1500 */
[----:B------:R-:W-:-:S02]  /*2220*/  ISETP.GE.AND P3, PT, R9, UR7, PT ;  /* 0x0000000709007c0c */ /* 0x000fc4000bf66270 */
[----:B------:R-:W-:Y:S01]  /*2230*/  ISETP.GE.AND P4, PT, R8, UR7, PT ;  /* 0x0000000708007c0c */ /* 0x000fe2000bf86270 */
[----:B------:R0:W3:Y:S01]  /*2240*/  @!P6 LDG.E.U16 R82, [R24.64+-0xc40] ;  /* 0xfff3c0221852e981 */ /* 0x0000e2000c1e1500 */
[----:B------:R-:W-:-:S05]  /*2250*/  ISETP.GE.AND P5, PT, R7, UR7, PT ;  /* 0x0000000707007c0c */ /* 0x000fca000bfa6270 */
[----:B------:R0:W4:Y:S01]  /*2260*/  @!P1 LDG.E.U16 R78, [R24.64+-0xdc0] ;  /* 0xfff24022184e9981 */ /* 0x000122000c1e1500 */
[----:B------:R-:W-:Y:S02]  /*2270*/  ISETP.GE.AND P1, PT, R11, UR7, PT ;  /* 0x000000070b007c0c */ /* 0x000fe4000bf26270 */
[----:B-1----:R-:W-:Y:S01]  /*2280*/  PRMT R23, RZ, 0x7610, R23 ;  /* 0x00007610ff177816 */ /* 0x002fe20000000017 */
[----:B------:R0:W4:Y:S01]  /*2290*/  @!P3 LDG.E.U16 R81, [R24.64+-0xd00] ;  /* 0xfff300221851b981 */ /* 0x000122000c1e1500 */
[----:B------:R-:W-:-:S03]  /*22a0*/  PRMT R22, RZ, 0x7610, R22 ;  /* 0x00007610ff167816 */ /* 0x000fc60000000016 */
[----:B------:R0:W4:Y:S04]  /*22b0*/  @!P4 LDG.E.U16 R80, [R24.64+-0xcc0] ;  /* 0xfff340221850c981 */ /* 0x000128000c1e1500 */
[----:B------:R0:W4:Y:S04]  /*22c0*/  @!P2 LDG.E.U16 R22, [R24.64+-0xd40] ;  /* 0xfff2c0221816a981 */ /* 0x000128000c1e1500 */
[----:B------:R0:W4:Y:S04]  /*22d0*/  @!P1 LDG.E.U16 R23, [R24.64+-0xd80] ;  /* 0xfff2802218179981 */ /* 0x000128000c1e1500 */
[----:B------:R0:W4:Y:S01]  /*22e0*/  @!P5 LDG.E.U16 R87, [R24.64+-0xc80] ;  /* 0xfff380221857d981 */ /* 0x000122000c1e1500 */
[----:B------:R-:W-:-:S02]  /*22f0*/  P2R R94, PR, RZ, 0x2 ;  /* 0x00000002ff5e7803 */ /* 0x000fc40000000000 */
[----:B0-----:R-:W-:Y:S02]  /*2300*/  PRMT R25, RZ, 0x7610, R25 ;  /* 0x00007610ff197816 */ /* 0x001fe40000000019 */
        /* <DEDUP_REMOVED lines=8> */
[----:B------:R-:W-:Y:S01]  /*2390*/  PRMT R104, RZ, 0x7610, R104 ;  /* 0x00007610ff687816 */ /* 0x000fe20000000068 */
[----:B--2---:R-:W-:Y:S04]  /*23a0*/  STS.U16 [R160], R21 ;  /* 0x00000015a0007388 */ /* 0x004fe80000000400 */
[----:B------:R-:W-:Y:S04]  /*23b0*/  STS.U16 [R158+0x40], R41 ;  /* 0x000040299e007388 */ /* 0x000fe80000000400 */
[----:B-----5:R-:W-:Y:S04]  /*23c0*/  STS.U16 [R157+0x80], R0 ;  /* 0x000080009d007388 */ /* 0x020fe80000000400 */
[----:B---3--:R-:W-:Y:S04]  /*23d0*/  STS.U16 [R155+0xc0], R40 ;  /* 0x0000c0289b007388 */ /* 0x008fe80000000400 */
[----:B------:R-:W-:Y:S04]  /*23e0*/  STS.U16 [R154+0x100], R43 ;  /* 0x0001002b9a007388 */ /* 0x000fe80000000400 */
[----:B------:R-:W-:Y:S04]  /*23f0*/  STS.U16 [R153+0x140], R42 ;  /* 0x0001402a99007388 */ /* 0x000fe80000000400 */
[----:B----4-:R-:W-:Y:S04]  /*2400*/  STS.U16 [R152+0x180], R77 ;  /* 0x0001804d98007388 */ /* 0x010fe80000000400 */
[----:B------:R-:W-:Y:S04]  /*2410*/  STS.U16 [R151+0x1c0], R76 ;  /* 0x0001c04c97007388 */ /* 0x000fe80000000400 */
[----:B------:R-:W-:Y:S04]  /*2420*/  STS.U16 [R150+0x200], R79 ;  /* 0x0002004f96007388 */ /* 0x000fe80000000400 */
[----:B------:R-:W-:Y:S04]  /*2430*/  STS.U16 [R149+0x240], R78 ;  /* 0x0002404e95007388 */ /* 0x000fe80000000400 */
[----:B------:R-:W-:Y:S04]  /*2440*/  STS.U16 [R148+0x280], R23 ;  /* 0x0002801794007388 */ /* 0x000fe80000000400 */
[----:B------:R0:W-:Y:S04]  /*2450*/  STS.U16 [R147+0x2c0], R22 ;  /* 0x0002c01693007388 */ /* 0x0001e80000000400 */
[----:B------:R1:W-:Y:S04]  /*2460*/  STS.U16 [R146+0x300], R81 ;  /* 0x0003005192007388 */ /* 0x0003e80000000400 */
[----:B------:R2:W-:Y:S04]  /*2470*/  STS.U16 [R145+0x340], R80 ;  /* 0x0003405091007388 */ /* 0x0005e80000000400 */
[----:B------:R-:W-:Y:S04]  /*2480*/  STS.U16 [R144+0x380], R87 ;  /* 0x0003805790007388 */ /* 0x000fe80000000400 */
[----:B------:R3:W-:Y:S01]  /*2490*/  STS.U16 [R143+0x3c0], R82 ;  /* 0x0003c0528f007388 */ /* 0x0007e20000000400 */
[----:B------:R-:W-:-:S06]  /*24a0*/  NOP ;  /* 0x0000000000007918 */ /* 0x000fcc0000000000 */
[----:B------:R-:W-:Y:S04]  /*24b0*/  LDS.U16 R0, [R74] ;  /* 0x000000004a007984 */ /* 0x000fe80000000400 */
[----:B------:R-:W4:Y:S04]  /*24c0*/  LDS.U16 R131, [R74+0x2] ;  /* 0x000002004a837984 */ /* 0x000f280000000400 */
[----:B------:R-:W2:Y:S04]  /*24d0*/  LDS.U16 R129, [R74+0x4] ;  /* 0x000004004a817984 */ /* 0x000ea80000000400 */
[----:B------:R-:W-:Y:S04]  /*24e0*/  LDS.U16 R21, [R74+0x6] ;  /* 0x000006004a157984 */ /* 0x000fe80000000400 */
[----:B------:R-:W0:Y:S04]  /*24f0*/  LDS.U16 R88, [R74+0x8] ;  /* 0x000008004a587984 */ /* 0x000e280000000400 */
[----:B------:R-:W0:Y:S04]  /*2500*/  LDS.U16 R89, [R74+0xa] ;  /* 0x00000a004a597984 */ /* 0x000e280000000400 */
[----:B------:R-:W0:Y:S04]  /*2510*/  LDS.U16 R90, [R74+0xc] ;  /* 0x00000c004a5a7984 */ /* 0x000e280000000400 */
[----:B------:R-:W-:Y:S04]  /*2520*/  LDS.U16 R91, [R74+0xe] ;  /* 0x00000e004a5b7984 */ /* 0x000fe80000000400 */
[----:B------:R-:W1:Y:S04]  /*2530*/  LDS.U16 R92, [R74+0x10] ;  /* 0x000010004a5c7984 */ /* 0x000e680000000400 */
[----:B------:R-:W1:Y:S04]  /*2540*/  LDS.U16 R93, [R74+0x12] ;  /* 0x000012004a5d7984 */ /* 0x000e680000000400 */
[----:B------:R-:W1:Y:S04]  /*2550*/  LDS.U16 R111, [R74+0x14] ;  /* 0x000014004a6f7984 */ /* 0x000e680000000400 */
[----:B------:R-:W1:Y:S04]  /*2560*/  LDS.U16 R110, [R74+0x16] ;  /* 0x000016004a6e7984 */ /* 0x000e680000000400 */
[----:B------:R-:W-:Y:S04]  /*2570*/  LDS.U16 R96, [R74+0x18] ;  /* 0x000018004a607984 */ /* 0x000fe80000000400 */
[----:B------:R-:W-:Y:S04]  /*2580*/  LDS.U16 R97, [R74+0x1a] ;  /* 0x00001a004a617984 */ /* 0x000fe80000000400 */
[----:B------:R-:W-:Y:S04]  /*2590*/  LDS.U16 R98, [R74+0x1c] ;  /* 0x00001c004a627984 */ /* 0x000fe80000000400 */
[----:B------:R-:W-:Y:S04]  /*25a0*/  LDS.U16 R99, [R74+0x1e] ;  /* 0x00001e004a637984 */ /* 0x000fe80000000400 */
[----:B------:R-:W-:Y:S01]  /*25b0*/  BAR.SYNC.DEFER_BLOCKING 0x0 ;  /* 0x0000000000007b1d */ /* 0x000fe20000010000 */
[----:B0-----:R-:W-:-:S02]  /*25c0*/  PRMT R22, RZ, 0x7610, R22 ;  /* 0x00007610ff167816 */ /* 0x001fc40000000016 */
[----:B------:R-:W-:-:S03]  /*25d0*/  PRMT R79, RZ, 0x7610, R79 ;  /* 0x00007610ff4f7816 */ /* 0x000fc6000000004f */
[----:B------:R0:W5:Y:S01]  /*25e0*/  @!P0 LDG.E.U16 R25, [R4.64] ;  /* 0x0000002204198981 */ /* 0x000162000c1e1500 */
[----:B------:R-:W-:-:S03]  /*25f0*/  ISETP.GE.AND P0, PT, R19, UR7, PT ;  /* 0x0000000713007c0c */ /* 0x000fc6000bf06270 */
[----:B------:R0:W5:Y:S01]  /*2600*/  @!P1 LDG.E.U16 R79, [R2.64+-0xfc0] ;  /* 0xfff04022024f9981 */ /* 0x000162000c1e1500 */
[----:B------:R-:W-:Y:S02]  /*2610*/  ISETP.GE.AND P1, PT, R18, UR7, PT ;  /* 0x0000000712007c0c */ /* 0x000fe4000bf26270 */
[----:B-1----:R-:W-:Y:S01]  /*2620*/  PRMT R81, RZ, 0x7610, R81 ;  /* 0x00007610ff517816 */ /* 0x002fe20000000051 */
[----:B------:R1:W5:Y:S01]  /*2630*/  @!P2 LDG.E.U16 R100, [R2.64+-0xd40] ;  /* 0xfff2c0220264a981 */ /* 0x000362000c1e1500 */
[----:B--2---:R-:W-:Y:S02]  /*2640*/  PRMT R80, RZ, 0x7610, R80 ;  /* 0x00007610ff507816 */ /* 0x004fe40000000050 */
[----:B---3--:R-:W-:Y:S01]  /*2650*/  PRMT R82, RZ, 0x7610, R82 ;  /* 0x00007610ff527816 */ /* 0x008fe20000000052 */
[----:B------:R1:W2:Y:S04]  /*2660*/  @!P3 LDG.E.U16 R103, [R2.64+-0xd00] ;  /* 0xfff300220267b981 */ /* 0x0002a8000c1e1500 */
[----:B------:R1:W3:Y:S01]  /*2670*/  @!P0 LDG.E.U16 R22, [R2.64+-0xf80] ;  /* 0xfff0802202168981 */ /* 0x0002e2000c1e1500 */
[----:B------:R-:W-:-:S03]  /*2680*/  ISETP.GE.AND P0, PT, R17, UR7, PT ;  /* 0x0000000711007c0c */ /* 0x000fc6000bf06270 */
[----:B------:R1:W2:Y:S01]  /*2690*/  @!P1 LDG.E.U16 R24, [R2.64+-0xf40] ;  /* 0xfff0c02202189981 */ /* 0x0002a2000c1e1500 */
[----:B------:R-:W-:-:S03]  /*26a0*/  ISETP.GE.AND P1, PT, R16, UR7, PT ;  /* 0x0000000710007c0c */ /* 0x000fc6000bf26270 */
[----:B------:R1:W2:Y:S04]  /*26b0*/  @!P4 LDG.E.U16 R102, [R2.64+-0xcc0] ;  /* 0xfff340220266c981 */ /* 0x0002a8000c1e1500 */
[----:B------:R1:W2:Y:S04]  /*26c0*/  @!P5 LDG.E.U16 R105, [R2.64+-0xc80] ;  /* 0xfff380220269d981 */ /* 0x0002a8000c1e1500 */
[----:B------:R1:W2:Y:S01]  /*26d0*/  @!P0 LDG.E.U16 R81, [R2.64+-0xf00] ;  /* 0xfff1002202518981 */ /* 0x0002a2000c1e1500 */
[----:B------:R-:W-:Y:S02]  /*26e0*/  ISETP.GE.AND P0, PT, R15, UR7, PT ;  /* 0x000000070f007c0c */ /* 0x000fe4000bf06270 */
[----:B0-----:R-:W-:Y:S01]  /*26f0*/  PRMT R5, RZ, 0x7610, R5 ;  /* 0x00007610ff057816 */ /* 0x001fe20000000005 */
[----:B------:R1:W2:Y:S01]  /*2700*/  @!P1 LDG.E.U16 R80, [R2.64+-0xec0] ;  /* 0xfff1402202509981 */ /* 0x0002a2000c1e1500 */
[----:B------:R-:W-:-:S03]  /*2710*/  ISETP.GE.AND P1, PT, R14, UR7, PT ;  /* 0x000000070e007c0c */ /* 0x000fc6000bf26270 */
[----:B------:R1:W2:Y:S06]  /*2720*/  @!P6 LDG.E.U16 R104, [R2.64+-0xc40] ;  /* 0xfff3c0220268e981 */ /* 0x0002ac000c1e1500 */
[----:B------:R1:W2:Y:S01]  /*2730*/  @!P0 LDG.E.U16 R5, [R2.64+-0xe80] ;  /* 0xfff1802202058981 */ /* 0x0002a2000c1e1500 */
[----:B------:R-:W-:-:S03]  /*2740*/  ISETP.GE.AND P0, PT, R13, UR7, PT ;  /* 0x000000070d007c0c */ /* 0x000fc6000bf06270 */
[----:B------:R1:W2:Y:S01]  /*2750*/  @!P1 LDG.E.U16 R82, [R2.64+-0xe40] ;  /* 0xfff1c02202529981 */ /* 0x0002a2000c1e1500 */
[----:B------:R-:W-:-:S09]  /*2760*/  ISETP.NE.AND P1, PT, R94, RZ, PT ;  /* 0x000000ff5e00720c */ /* 0x000fd20003f25270 */
[----:B------:R1:W2:Y:S01]  /*2770*/  @!P0 LDG.E.U16 R95, [R2.64+-0xe00] ;  /* 0xfff20022025f8981 */ /* 0x0002a2000c1e1500 */
[----:B------:R-:W-:Y:S02]  /*2780*/  ISETP.GE.AND P0, PT, R12, UR7, PT ;  /* 0x000000070c007c0c */ /* 0x000fe4000bf06270 */
[----:B------:R-:W-:Y:S01]  /*2790*/  PRMT R94, RZ, 0x7610, R94 ;  /* 0x00007610ff5e7816 */ /* 0x000fe2000000005e */
[----:B------:R1:W2:Y:S10]  /*27a0*/  @!P1 LDG.E.U16 R101, [R2.64+-0xd80] ;  /* 0xfff2802202659981 */ /* 0x0002b4000c1e1500 */
[----:B------:R1:W2:Y:S01]  /*27b0*/  @!P0 LDG.E.U16 R94, [R2.64+-0xdc0] ;  /* 0xfff24022025e8981 */ /* 0x0002a2000c1e1500 */
[----:B----4-:R-:W-:-:S02]  /*27c0*/  HADD2.F32 R131, -RZ, R131.H0_H0 ;  /* 0x20000083ff837230 */ /* 0x010fc40000004100 */
[----:B------:R-:W-:-:S03]  /*27d0*/  HADD2.F32 R129, -RZ, R129.H0_H0 ;  /* 0x20000081ff817230 */ /* 0x000fc60000004100 */
[----:B------:R-:W-:Y:S02]  /*27e0*/  FMUL.FTZ R41, R131, -1.4426950216293334961 ;  /* 0xbfb8aa3b83297820 */ /* 0x000fe40000410000 */
[----:B------:R-:W-:Y:S01]  /*27f0*/  FMUL.FTZ R42, R129, -1.4426950216293334961 ;  /* 0xbfb8aa3b812a7820 */ /* 0x000fe20000410000 */
[----:B------:R-:W-:-:S03]  /*2800*/  HADD2.F32 R0, -RZ, R0.H0_H0 ;  /* 0x20000000ff007230 */ /* 0x000fc60000004100 */
[----:B------:R-:W0:Y:S02]  /*2810*/  MUFU.EX2 R41, R41 ;  /* 0x0000002900297308 */ /* 0x000e240000000800 */
[----:B------:R-:W-:-:S06]  /*2820*/  FMUL.FTZ R77, R0, -1.4426950216293334961 ;  /* 0xbfb8aa3b004d7820 */ /* 0x000fcc0000410000 */
[----:B------:R-:W4:Y:S01]  /*2830*/  MUFU.EX2 R42, R42 ;  /* 0x0000002a002a7308 */ /* 0x000f220000000800 */
[----:B------:R-:W-:-:S07]  /*2840*/  HADD2.F32 R88, -RZ, R88.H0_H0 ;  /* 0x20000058ff587230 */ /* 0x000fce0000004100 */
[----:B------:R-:W1:Y:S01]  /*2850*/  MUFU.EX2 R77, R77 ;  /* 0x0000004d004d7308 */ /* 0x000e620000000800 */
[----:B0-----:R-:W-:Y:S01]  /*2860*/  FADD.FTZ R132, R41, 1 ;  /* 0x3f80000029847421 */ /* 0x001fe20000010000 */
[----:B------:R-:W-:Y:S01]  /*2870*/  HADD2.F32 R87, -RZ, R21.H0_H0 ;  /* 0x20000015ff577230 */ /* 0x000fe20000004100 */
[----:B------:R-:W-:Y:S01]  /*2880*/  FMUL.FTZ R21, R88, -1.4426950216293334961 ;  /* 0xbfb8aa3b58157820 */ /* 0x000fe20000410000 */
[----:B------:R-:W-:Y:S01]  /*2890*/  HADD2.F32 R89, -RZ, R89.H0_H0 ;  /* 0x20000059ff597230 */ /* 0x000fe20000004100 */
[----:B----4-:R-:W-:-:S04]  /*28a0*/  FADD.FTZ R130, R42, 1 ;  /* 0x3f8000002a827421 */ /* 0x010fc80000010000 */
[----:B------:R-:W0:Y:S01]  /*28b0*/  MUFU.EX2 R21, R21 ;  /* 0x0000001500157308 */ /* 0x000e220000000800 */
[----:B------:R-:W-:Y:S02]  /*28c0*/  FMUL.FTZ R40, R87, -1.4426950216293334961 ;  /* 0xbfb8aa3b57287820 */ /* 0x000fe40000410000 */
[----:B------:R-:W-:Y:S01]  /*28d0*/  FMUL.FTZ R23, R89, -1.4426950216293334961 ;  /* 0xbfb8aa3b59177820 */ /* 0x000fe20000410000 */
[----:B------:R-:W-:Y:S01]  /*28e0*/  HADD2.F32 R90, -RZ, R90.H0_H0 ;  /* 0x2000005aff5a7230 */ /* 0x000fe20000004100 */
[----:B-1----:R-:W-:-:S03]  /*28f0*/  FADD.FTZ R77, R77, 1 ;  /* 0x3f8000004d4d7421 */ /* 0x002fc60000010000 */
[----:B------:R-:W1:Y:S01]  /*2900*/  MUFU.EX2 R40, R40 ;  /* 0x0000002800287308 */ /* 0x000e620000000800 */
[----:B------:R-:W-:-:S07]  /*2910*/  FMUL.FTZ R4, R90, -1.4426950216293334961 ;  /* 0xbfb8aa3b5a047820 */ /* 0x000fce0000410000 */
[----:B------:R-:W4:Y:S08]  /*2920*/  MUFU.EX2 R23, R23 ;  /* 0x0000001700177308 */ /* 0x000f300000000800 */
[----:B------:R-:W4:Y:S01]  /*2930*/  MUFU.RCP R133, R77 ;  /* 0x0000004d00857308 */ /* 0x000f220000001000 */
[----:B0-----:R-:W-:Y:S01]  /*2940*/  FADD.FTZ R127, R21, 1 ;  /* 0x3f800000157f7421 */ /* 0x001fe20000010000 */
[----:B------:R-:W-:-:S06]  /*2950*/  HADD2.F32 R37, -RZ, R37.H0_H0 ;  /* 0x20000025ff257230 */ /* 0x000fcc0000004100 */
[----:B------:R-:W0:Y:S01]  /*2960*/  MUFU.EX2 R4, R4 ;  /* 0x0000000400047308 */ /* 0x000e220000000800 */
[----:B------:R-:W-:Y:S01]  /*2970*/  HADD2.F32 R92, -RZ, R92.H0_H0 ;  /* 0x2000005cff5c7230 */ /* 0x000fe20000004100 */
[----:B-1----:R-:W-:Y:S02]  /*2980*/  FADD.FTZ R128, R40, 1 ;  /* 0x3f80000028807421 */ /* 0x002fe40000010000 */
[----:B----4-:R-:W-:Y:S01]  /*2990*/  FADD.FTZ R124, R23, 1 ;  /* 0x3f800000177c7421 */ /* 0x010fe20000010000 */
[----:B------:R-:W-:Y:S01]  /*29a0*/  HADD2.F32 R91, -RZ, R91.H0_H0 ;  /* 0x2000005bff5b7230 */ /* 0x000fe20000004100 */
[----:B------:R-:W-:Y:S02]  /*29b0*/  FMUL.FTZ R2, R92, -1.4426950216293334961 ;  /* 0xbfb8aa3b5c027820 */ /* 0x000fe40000410000 */
[----:B------:R-:W-:Y:S01]  /*29c0*/  MUFU.RCP R130, R130 ;  /* 0x0000008200827308 */ /* 0x000fe20000001000 */
[----:B------:R-:W-:Y:S01]  /*29d0*/  FADD.FTZ R23, -R133, 1 ;  /* 0x3f80000085177421 */ /* 0x000fe20000010100 */
[----:B------:R-:W-:-:S03]  /*29e0*/  HADD2.F32 R93, -RZ, R93.H0_H0 ;  /* 0x2000005dff5d7230 */ /* 0x000fc60000004100 */
[----:B------:R-:W-:Y:S02]  /*29f0*/  FFMA.FTZ R23, R0, R23, 1 ;  /* 0x3f80000000177423 */ /* 0x000fe40000010017 */
[----:B------:R-:W-:Y:S01]  /*2a00*/  FMUL.FTZ R3, R91, -1.4426950216293334961 ;  /* 0xbfb8aa3b5b037820 */ /* 0x000fe20000410000 */
[----:B------:R-:W1:Y:S01]  /*2a10*/  MUFU.EX2 R2, R2 ;  /* 0x0000000200027308 */ /* 0x000e620000000800 */
[----:B0-----:R-:W-:Y:S01]  /*2a20*/  FADD.FTZ R122, R4, 1 ;  /* 0x3f800000047a7421 */ /* 0x001fe20000010000 */
[----:B------:R-:W-:Y:S01]  /*2a30*/  HADD2.F32 R35, -RZ, R35.H0_H0 ;  /* 0x20000023ff237230 */ /* 0x000fe20000004100 */
[----:B------:R-:W-:-:S05]  /*2a40*/  FMUL.FTZ R43, R93, -1.4426950216293334961 ;  /* 0xbfb8aa3b5d2b7820 */ /* 0x000fca0000410000 */
[----:B------:R-:W0:Y:S01]  /*2a50*/  MUFU.EX2 R3, R3 ;  /* 0x0000000300037308 */ /* 0x000e220000000800 */
[----:B------:R-:W-:-:S07]  /*2a60*/  HADD2.F32 R111, -RZ, R111.H0_H0 ;  /* 0x2000006fff6f7230 */ /* 0x000fce0000004100 */
[----:B------:R-:W-:Y:S01]  /*2a70*/  MUFU.RCP R132, R132 ;  /* 0x0000008400847308 */ /* 0x000fe20000001000 */
[----:B------:R-:W-:Y:S02]  /*2a80*/  FMUL.FTZ R76, R111, -1.4426950216293334961 ;  /* 0xbfb8aa3b6f4c7820 */ /* 0x000fe40000410000 */
[----:B-1----:R-:W-:-:S05]  /*2a90*/  FADD.FTZ R120, R2, 1 ;  /* 0x3f80000002787421 */ /* 0x002fca0000010000 */
[----:B------:R-:W1:Y:S01]  /*2aa0*/  MUFU.EX2 R43, R43 ;  /* 0x0000002b002b7308 */ /* 0x000e620000000800 */
[----:B------:R-:W-:-:S07]  /*2ab0*/  HADD2.F32 R36, -RZ, R36.H0_H0 ;  /* 0x20000024ff247230 */ /* 0x000fce0000004100 */
[----:B------:R-:W4:Y:S01]  /*2ac0*/  MUFU.RCP R127, R127 ;  /* 0x0000007f007f7308 */ /* 0x000f220000001000 */
[----:B0-----:R-:W-:-:S07]  /*2ad0*/  FADD.FTZ R121, R3, 1 ;  /* 0x3f80000003797421 */ /* 0x001fce0000010000 */
[----:B------:R-:W0:Y:S01]  /*2ae0*/  MUFU.EX2 R76, R76 ;  /* 0x0000004c004c7308 */ /* 0x000e220000000800 */
[----:B-1----:R-:W-:-:S07]  /*2af0*/  FADD.FTZ R119, R43, 1 ;  /* 0x3f8000002b777421 */ /* 0x002fce0000010000 */
[----:B------:R-:W1:Y:S01]  /*2b00*/  MUFU.RCP R124, R124 ;  /* 0x0000007c007c7308 */ /* 0x000e620000001000 */
[----:B-----5:R-:W-:Y:S04]  /*2b10*/  STS.U16 [R160], R25 ;  /* 0x00000019a0007388 */ /* 0x020fe80000000400 */
[----:B------:R-:W-:Y:S04]  /*2b20*/  STS.U16 [R158+0x40], R79 ;  /* 0x0000404f9e007388 */ /* 0x000fe80000000400 */
[----:B---3--:R-:W-:Y:S04]  /*2b30*/  STS.U16 [R157+0x80], R22 ;  /* 0x000080169d007388 */ /* 0x008fe80000000400 */
[----:B--2---:R-:W-:Y:S04]  /*2b40*/  STS.U16 [R155+0xc0], R24 ;  /* 0x0000c0189b007388 */ /* 0x004fe80000000400 */
[----:B------:R-:W-:Y:S04]  /*2b50*/  STS.U16 [R154+0x100], R81 ;  /* 0x000100519a007388 */ /* 0x000fe80000000400 */
[----:B------:R-:W-:Y:S04]  /*2b60*/  STS.U16 [R153+0x140], R80 ;  /* 0x0001405099007388 */ /* 0x000fe80000000400 */
[----:B------:R-:W-:Y:S04]  /*2b70*/  STS.U16 [R152+0x180], R5 ;  /* 0x0001800598007388 */ /* 0x000fe80000000400 */
[----:B------:R-:W-:Y:S04]  /*2b80*/  STS.U16 [R151+0x1c0], R82 ;  /* 0x0001c05297007388 */ /* 0x000fe80000000400 */
[----:B------:R-:W-:Y:S04]  /*2b90*/  STS.U16 [R150+0x200], R95 ;  /* 0x0002005f96007388 */ /* 0x000fe80000000400 */
[----:B------:R-:W-:Y:S04]  /*2ba0*/  STS.U16 [R149+0x240], R94 ;  /* 0x0002405e95007388 */ /* 0x000fe80000000400 */
[----:B------:R-:W-:Y:S04]  /*2bb0*/  STS.U16 [R148+0x280], R101 ;  /* 0x0002806594007388 */ /* 0x000fe80000000400 */
[----:B------:R2:W-:Y:S04]  /*2bc0*/  STS.U16 [R147+0x2c0], R100 ;  /* 0x0002c06493007388 */ /* 0x0005e80000000400 */
[----:B------:R-:W-:Y:S04]  /*2bd0*/  STS.U16 [R146+0x300], R103 ;  /* 0x0003006792007388 */ /* 0x000fe80000000400 */
[----:B------:R-:W-:Y:S04]  /*2be0*/  STS.U16 [R145+0x340], R102 ;  /* 0x0003406691007388 */ /* 0x000fe80000000400 */
[----:B------:R-:W-:Y:S04]  /*2bf0*/  STS.U16 [R144+0x380], R105 ;  /* 0x0003806990007388 */ /* 0x000fe80000000400 */
[----:B------:R-:W-:Y:S01]  /*2c00*/  STS.U16 [R143+0x3c0], R104 ;  /* 0x0003c0688f007388 */ /* 0x000fe20000000400 */
[----:B------:R-:W-:-:S06]  /*2c10*/  NOP ;  /* 0x0000000000007918 */ /* 0x000fcc0000000000 */
[----:B------:R-:W3:Y:S04]  /*2c20*/  LDS.U16 R79, [R74] ;  /* 0x000000004a4f7984 */ /* 0x000ee80000000400 */
[----:B------:R-:W5:Y:S04]  /*2c30*/  LDS.U16 R41, [R74+0x2] ;  /* 0x000002004a297984 */ /* 0x000f680000000400 */
[----:B------:R-:W1:Y:S04]  /*2c40*/  LDS.U16 R42, [R74+0x4] ;  /* 0x000004004a2a7984 */ /* 0x000e680000000400 */
[----:B------:R-:W1:Y:S04]  /*2c50*/  LDS.U16 R80, [R74+0x6] ;  /* 0x000006004a507984 */ /* 0x000e680000000400 */
[----:B------:R-:W1:Y:S04]  /*2c60*/  LDS.U16 R82, [R74+0x8] ;  /* 0x000008004a527984 */ /* 0x000e680000000400 */
[----:B------:R-:W1:Y:S04]  /*2c70*/  LDS.U16 R81, [R74+0xa] ;  /* 0x00000a004a517984 */ /* 0x000e680000000400 */
[----:B------:R-:W1:Y:S01]  /*2c80*/  LDS.U16 R77, [R74+0xc] ;  /* 0x00000c004a4d7984 */ /* 0x000e620000000400 */
[----:B--2---:R-:W-:Y:S01]  /*2c90*/  FADD.FTZ R100, -R130, 1 ;  /* 0x3f80000082647421 */ /* 0x004fe20000010100 */
[----:B------:R-:W2:Y:S01]  /*2ca0*/  MUFU.RCP R128, R128 ;  /* 0x0000008000807308 */ /* 0x000ea20000001000 */
[----:B------:R-:W-:Y:S01]  /*2cb0*/  FADD.FTZ R94, -R132, 1 ;  /* 0x3f800000845e7421 */ /* 0x000fe20000010100 */
[----:B------:R-:W-:Y:S01]  /*2cc0*/  HADD2.F32 R33, -RZ, R33.H0_H0 ;  /* 0x20000021ff217230 */ /* 0x000fe20000004100 */
[----:B----4-:R-:W-:Y:S01]  /*2cd0*/  FADD.FTZ R43, -R127, 1 ;  /* 0x3f8000007f2b7421 */ /* 0x010fe20000010100 */
[----:B------:R-:W-:-:S04]  /*2ce0*/  HADD2.F32 R34, -RZ, R34.H0_H0 ;  /* 0x20000022ff227230 */ /* 0x000fc80000004100 */
[----:B------:R-:W4:Y:S01]  /*2cf0*/  MUFU.RCP R122, R122 ;  /* 0x0000007a007a7308 */ /* 0x000f220000001000 */
[----:B------:R-:W-:Y:S01]  /*2d00*/  HADD2.F32 R110, -RZ, R110.H0_H0 ;  /* 0x2000006eff6e7230 */ /* 0x000fe20000004100 */
[----:B0-----:R-:W-:Y:S01]  /*2d10*/  FADD.FTZ R106, R76, 1 ;  /* 0x3f8000004c6a7421 */ /* 0x001fe20000010000 */
[----:B------:R-:W-:Y:S01]  /*2d20*/  HADD2.F32 R31, -RZ, R31.H0_H0 ;  /* 0x2000001fff1f7230 */ /* 0x000fe20000004100 */
[----:B------:R-:W-:Y:S01]  /*2d30*/  LDS.U16 R112, [R74+0x1a] ;  /* 0x00001a004a707984 */ /* 0x000fe20000000400 */
[----:B---3--:R-:W-:-:S03]  /*2d40*/  HADD2.F32 R21, -RZ, R79.H0_H0 ;  /* 0x2000004fff157230 */ /* 0x008fc60000004100 */
[----:B------:R-:W0:Y:S01]  /*2d50*/  MUFU.RCP R120, R120 ;  /* 0x0000007800787308 */ /* 0x000e220000001000 */
[----:B------:R-:W-:Y:S01]  /*2d60*/  HADD2.F32 R32, -RZ, R32.H0_H0 ;  /* 0x20000020ff207230 */ /* 0x000fe20000004100 */
[----:B------:R-:W-:Y:S01]  /*2d70*/  LDS.U16 R113, [R74+0x1e] ;  /* 0x00001e004a717984 */ /* 0x000fe20000000400 */
[----:B------:R-:W-:-:S04]  /*2d80*/  FMUL.FTZ R40, R37, R21 ;  /* 0x0000001525287220 */ /* 0x000fc80000410000 */
[----:B------:R-:W-:-:S04]  /*2d90*/  FMUL.FTZ R40, R133, R40 ;  /* 0x0000002885287220 */ /* 0x000fc80000410000 */
[----:B------:R-:W-:Y:S01]  /*2da0*/  FMUL.FTZ R4, R40, R23 ;  /* 0x0000001728047220 */ /* 0x000fe20000410000 */
[----:B-----5:R-:W-:Y:S02]  /*2db0*/  HADD2.F32 R40, -RZ, R41.H0_H0 ;  /* 0x20000029ff287230 */ /* 0x020fe40000004100 */
[----:B-1----:R-:W-:-:S05]  /*2dc0*/  HADD2.F32 R41, -RZ, R42.H0_H0 ;  /* 0x2000002aff297230 */ /* 0x002fca0000004100 */
[----:B------:R-:W-:Y:S02]  /*2dd0*/  FMUL.FTZ R23, R35, R41 ;  /* 0x0000002923177220 */ /* 0x000fe40000410000 */
[----:B------:R-:W-:Y:S02]  /*2de0*/  FFMA.FTZ R100, R129, R100, 1 ;  /* 0x3f80000081647423 */ /* 0x000fe40000010064 */
[----:B------:R-:W-:Y:S01]  /*2df0*/  FMUL.FTZ R79, R130, R23 ;  /* 0x00000017824f7220 */ /* 0x000fe20000410000 */
[----:B------:R-:W-:Y:S02]  /*2e00*/  HADD2.F32 R42, -RZ, R80.H0_H0 ;  /* 0x20000050ff2a7230 */ /* 0x000fe40000004100 */
[----:B------:R-:W-:Y:S01]  /*2e10*/  LDS.U16 R80, [R74+0x12] ;  /* 0x000012004a507984 */ /* 0x000fe20000000400 */
[----:B------:R-:W-:-:S03]  /*2e20*/  FMUL.FTZ R2, R79, R100 ;  /* 0x000000644f027220 */ /* 0x000fc60000410000 */
[----:B------:R-:W1:Y:S01]  /*2e30*/  LDS.U16 R79, [R74+0x10] ;  /* 0x000010004a4f7984 */ /* 0x000e620000000400 */
[----:B------:R-:W-:Y:S02]  /*2e40*/  FMUL.FTZ R3, R36, R40 ;  /* 0x0000002824037220 */ /* 0x000fe40000410000 */
[----:B------:R-:W-:Y:S01]  /*2e50*/  FFMA.FTZ R94, R131, R94, 1 ;  /* 0x3f800000835e7423 */ /* 0x000fe2000001005e */
[----:B------:R-:W3:Y:S01]  /*2e60*/  LDS.U16 R100, [R74+0xe] ;  /* 0x00000e004a647984 */ /* 0x000ee20000000400 */
[----:B------:R-:W-:-:S04]  /*2e70*/  FMUL.FTZ R3, R132, R3 ;  /* 0x0000000384037220 */ /* 0x000fc80000410000 */
[----:B------:R-:W-:Y:S02]  /*2e80*/  FMUL.FTZ R23, R3, R94 ;  /* 0x0000005e03177220 */ /* 0x000fe40000410000 */
[----:B------:R-:W-:Y:S01]  /*2e90*/  FFMA.FTZ R94, R88, R43, 1 ;  /* 0x3f800000585e7423 */ /* 0x000fe2000001002b */
[----:B------:R-:W-:Y:S01]  /*2ea0*/  HADD2.F32 R43, -RZ, R82.H0_H0 ;  /* 0x20000052ff2b7230 */ /* 0x000fe20000004100 */
[----:B------:R-:W-:Y:S02]  /*2eb0*/  FADD.FTZ R76, -R124, 1 ;  /* 0x3f8000007c4c7421 */ /* 0x000fe40000010100 */
[----:B--2---:R-:W-:Y:S02]  /*2ec0*/  FADD.FTZ R102, -R128, 1 ;  /* 0x3f80000080667421 */ /* 0x004fe40000010100 */
[----:B------:R-:W-:Y:S02]  /*2ed0*/  FMUL.FTZ R82, R33, R43 ;  /* 0x0000002b21527220 */ /* 0x000fe40000410000 */
[----:B------:R-:W-:-:S02]  /*2ee0*/  FMUL.FTZ R95, R34, R42 ;  /* 0x0000002a225f7220 */ /* 0x000fc40000410000 */
[----:B------:R-:W-:Y:S02]  /*2ef0*/  FMUL.FTZ R78, R110, -1.4426950216293334961 ;  /* 0xbfb8aa3b6e4e7820 */ /* 0x000fe40000410000 */
[----:B------:R-:W-:Y:S01]  /*2f00*/  FFMA.FTZ R104, R89, R76, 1 ;  /* 0x3f80000059687423 */ /* 0x000fe2000001004c */
[----:B------:R-:W-:Y:S01]  /*2f10*/  HADD2.F32 R76, -RZ, R81.H0_H0 ;  /* 0x20000051ff4c7230 */ /* 0x000fe20000004100 */
[----:B------:R-:W-:Y:S01]  /*2f20*/  FMUL.FTZ R103, R127, R82 ;  /* 0x000000527f677220 */ /* 0x000fe20000410000 */
[----:B------:R-:W-:Y:S01]  /*2f30*/  HADD2.F32 R77, -RZ, R77.H0_H0 ;  /* 0x2000004dff4d7230 */ /* 0x000fe20000004100 */
[----:B------:R-:W-:Y:S01]  /*2f40*/  FFMA.FTZ R102, R87, R102, 1 ;  /* 0x3f80000057667423 */ /* 0x000fe20000010066 */
[----:B------:R-:W2:Y:S01]  /*2f50*/  LDS.U16 R82, [R74+0x16] ;  /* 0x000016004a527984 */ /* 0x000ea20000000400 */
[----:B------:R-:W-:Y:S01]  /*2f60*/  FMUL.FTZ R95, R128, R95 ;  /* 0x0000005f805f7220 */ /* 0x000fe20000410000 */
[----:B------:R-:W5:Y:S02]  /*2f70*/  MUFU.EX2 R78, R78 ;  /* 0x0000004e004e7308 */ /* 0x000f640000000800 */
[----:B------:R-:W2:Y:S01]  /*2f80*/  LDS.U16 R81, [R74+0x14] ;  /* 0x000014004a517984 */ /* 0x000ea20000000400 */
[----:B------:R-:W-:-:S02]  /*2f90*/  FMUL.FTZ R3, R95, R102 ;  /* 0x000000665f037220 */ /* 0x000fc40000410000 */
[----:B----4-:R-:W-:-:S03]  /*2fa0*/  FADD.FTZ R95, -R122, 1 ;  /* 0x3f8000007a5f7421 */ /* 0x010fc60000010100 */
[----:B------:R-:W4:Y:S01]  /*2fb0*/  MUFU.RCP R119, R119 ;  /* 0x0000007700777308 */ /* 0x000f220000001000 */
[----:B------:R-:W-:Y:S02]  /*2fc0*/  FMUL.FTZ R101, R31, R77 ;  /* 0x0000004d1f657220 */ /* 0x000fe40000410000 */
[----:B------:R-:W-:-:S05]  /*2fd0*/  FFMA.FTZ R102, R90, R95, 1 ;  /* 0x3f8000005a667423 */ /* 0x000fca000001005f */
[----:B------:R-:W2:Y:S01]  /*2fe0*/  MUFU.RCP R121, R121 ;  /* 0x0000007900797308 */ /* 0x000ea20000001000 */
[----:B------:R-:W-:Y:S02]  /*2ff0*/  FMUL.FTZ R95, R32, R76 ;  /* 0x0000004c205f7220 */ /* 0x000fe40000410000 */
[----:B------:R-:W-:Y:S01]  /*3000*/  FMUL.FTZ R101, R122, R101 ;  /* 0x000000657a657220 */ /* 0x000fe20000410000 */
[----:B------:R-:W-:Y:S02]  /*3010*/  HADD2.F32 R96, -RZ, R96.H0_H0 ;  /* 0x20000060ff607230 */ /* 0x000fe40000004100 */
[----:B------:R-:W-:Y:S01]  /*3020*/  HADD2.F32 R97, -RZ, R97.H0_H0 ;  /* 0x20000061ff617230 */ /* 0x000fe20000004100 */
[----:B------:R-:W-:Y:S01]  /*3030*/  FMUL.FTZ R95, R124, R95 ;  /* 0x0000005f7c5f7220 */ /* 0x000fe20000410000 */
[----:B------:R-:W-:Y:S01]  /*3040*/  HADD2.F32 R29, -RZ, R29.H0_H0 ;  /* 0x2000001dff1d7230 */ /* 0x000fe20000004100 */
[----:B------:R-:W-:Y:S01]  /*3050*/  FMUL.FTZ R105, R101, R102 ;  /* 0x0000006665697220 */ /* 0x000fe20000410000 */
[----:B-1----:R-:W-:Y:S01]  /*3060*/  HADD2.F32 R79, -RZ, R79.H0_H0 ;  /* 0x2000004fff4f7230 */ /* 0x002fe20000004100 */
[----:B0-----:R-:W-:Y:S01]  /*3070*/  FADD.FTZ R107, -R120, 1 ;  /* 0x3f800000786b7421 */ /* 0x001fe20000010100 */
[----:B------:R-:W-:Y:S01]  /*3080*/  HADD2.F32 R28, -RZ, R28.H0_H0 ;  /* 0x2000001cff1c7230 */ /* 0x000fe20000004100 */
[----:B------:R-:W0:Y:S01]  /*3090*/  LDS.U16 R102, [R74+0x18] ;  /* 0x000018004a667984 */ /* 0x000e220000000400 */
[----:B------:R-:W-:Y:S01]  /*30a0*/  HADD2.F32 R80, -RZ, R80.H0_H0 ;  /* 0x20000050ff507230 */ /* 0x000fe20000004100 */
[----:B------:R-:W-:Y:S01]  /*30b0*/  FMUL.FTZ R25, R96, -1.4426950216293334961 ;  /* 0xbfb8aa3b60197820 */ /* 0x000fe20000410000 */
[----:B------:R-:W-:Y:S01]  /*30c0*/  HADD2.F32 R98, -RZ, R98.H0_H0 ;  /* 0x20000062ff627230 */ /* 0x000fe20000004100 */
[----:B------:R-:W-:-:S02]  /*30d0*/  FMUL.FTZ R24, R97, -1.4426950216293334961 ;  /* 0xbfb8aa3b61187820 */ /* 0x000fc40000410000 */
[----:B------:R-:W-:Y:S02]  /*30e0*/  FMUL.FTZ R103, R103, R94 ;  /* 0x0000005e67677220 */ /* 0x000fe40000410000 */
[----:B------:R-:W-:Y:S01]  /*30f0*/  FMUL.FTZ R104, R95, R104 ;  /* 0x000000685f687220 */ /* 0x000fe20000410000 */
[----:B------:R1:W-:Y:S01]  /*3100*/  MUFU.RCP R94, R106 ;  /* 0x0000006a005e7308 */ /* 0x0003e20000001000 */
[----:B------:R-:W-:Y:S02]  /*3110*/  FFMA.FTZ R108, R92, R107, 1 ;  /* 0x3f8000005c6c7423 */ /* 0x000fe4000001006b */
[----:B-----5:R-:W-:Y:S02]  /*3120*/  FADD.FTZ R95, R78, 1 ;  /* 0x3f8000004e5f7421 */ /* 0x020fe40000010000 */
[----:B----4-:R-:W-:Y:S02]  /*3130*/  FADD.FTZ R114, -R119, 1 ;  /* 0x3f80000077727421 */ /* 0x010fe40000010100 */
[----:B------:R-:W-:-:S02]  /*3140*/  FMUL.FTZ R107, R29, R79 ;  /* 0x0000004f1d6b7220 */ /* 0x000fc40000410000 */
[----:B--2---:R-:W-:Y:S02]  /*3150*/  FADD.FTZ R78, -R121, 1 ;  /* 0x3f800000794e7421 */ /* 0x004fe40000010100 */
[----:B-1----:R-:W-:Y:S01]  /*3160*/  FMUL.FTZ R106, R28, R80 ;  /* 0x000000501c6a7220 */ /* 0x002fe20000410000 */
[----:B------:R-:W1:Y:S01]  /*3170*/  MUFU.EX2 R25, R25 ;  /* 0x0000001900197308 */ /* 0x000e620000000800 */
[----:B------:R-:W-:Y:S02]  /*3180*/  FMUL.FTZ R22, R98, -1.4426950216293334961 ;  /* 0xbfb8aa3b62167820 */ /* 0x000fe40000410000 */
[----:B------:R-:W-:Y:S02]  /*3190*/  FFMA.FTZ R114, R93, R114, 1 ;  /* 0x3f8000005d727423 */ /* 0x000fe40000010072 */
[----:B------:R-:W-:Y:S01]  /*31a0*/  FMUL.FTZ R107, R120, R107 ;  /* 0x0000006b786b7220 */ /* 0x000fe20000410000 */
[----:B------:R-:W-:Y:S01]  /*31b0*/  HADD2.F32 R30, -RZ, R30.H0_H0 ;  /* 0x2000001eff1e7230 */ /* 0x000fe20000004100 */
[----:B------:R-:W-:Y:S01]  /*31c0*/  FFMA.FTZ R101, R91, R78, 1 ;  /* 0x3f8000005b657423 */ /* 0x000fe2000001004e */
[----:B------:R-:W2:Y:S01]  /*31d0*/  MUFU.EX2 R24, R24 ;  /* 0x0000001800187308 */ /* 0x000ea20000000800 */
[----:B------:R-:W-:Y:S01]  /*31e0*/  FMUL.FTZ R109, R119, R106 ;  /* 0x0000006a776d7220 */ /* 0x000fe20000410000 */
[----:B---3--:R-:W-:Y:S01]  /*31f0*/  HADD2.F32 R78, -RZ, R100.H0_H0 ;  /* 0x20000064ff4e7230 */ /* 0x008fe20000004100 */
[----:B------:R-:W-:Y:S01]  /*3200*/  FMUL.FTZ R107, R107, R108 ;  /* 0x0000006c6b6b7220 */ /* 0x000fe20000410000 */
[----:B------:R-:W-:Y:S01]  /*3210*/  HADD2.F32 R99, -RZ, R99.H0_H0 ;  /* 0x20000063ff637230 */ /* 0x000fe20000004100 */
[----:B------:R-:W-:-:S02]  /*3220*/  FMUL.FTZ R108, R109, R114 ;  /* 0x000000726d6c7220 */ /* 0x000fc40000410000 */
[----:B------:R-:W3:Y:S01]  /*3230*/  LDS.U16 R114, [R74+0x1c] ;  /* 0x00001c004a727984 */ /* 0x000ee20000000400 */
[----:B------:R-:W4:Y:S01]  /*3240*/  MUFU.EX2 R22, R22 ;  /* 0x0000001600167308 */ /* 0x000f220000000800 */
[----:B------:R-:W-:Y:S02]  /*3250*/  FMUL.FTZ R100, R30, R78 ;  /* 0x0000004e1e647220 */ /* 0x000fe40000410000 */
[----:B------:R-:W-:-:S05]  /*3260*/  FMUL.FTZ R5, R99, -1.4426950216293334961 ;  /* 0xbfb8aa3b63057820 */ /* 0x000fca0000410000 */
[----:B------:R-:W5:Y:S01]  /*3270*/  MUFU.RCP R95, R95 ;  /* 0x0000005f005f7308 */ /* 0x000f620000001000 */
[----:B------:R-:W-:Y:S01]  /*3280*/  FMUL.FTZ R100, R121, R100 ;  /* 0x0000006479647220 */ /* 0x000fe20000410000 */
[----:B------:R-:W-:-:S03]  /*3290*/  HADD2.F32 R26, -RZ, R26.H0_H0 ;  /* 0x2000001aff1a7230 */ /* 0x000fc60000004100 */
[----:B------:R-:W-:Y:S01]  /*32a0*/  FMUL.FTZ R106, R100, R101 ;  /* 0x00000065646a7220 */ /* 0x000fe20000410000 */
[----:B------:R-:W-:Y:S01]  /*32b0*/  HADD2.F32 R82, -RZ, R82.H0_H0 ;  /* 0x20000052ff527230 */ /* 0x000fe20000004100 */
[----:B-1----:R-:W-:Y:S01]  /*32c0*/  FADD.FTZ R101, R25, 1 ;  /* 0x3f80000019657421 */ /* 0x002fe20000010000 */
[----:B------:R-:W1:Y:S01]  /*32d0*/  MUFU.EX2 R5, R5 ;  /* 0x0000000500057308 */ /* 0x000e620000000800 */
[----:B--2---:R-:W-:Y:S01]  /*32e0*/  FADD.FTZ R100, R24, 1 ;  /* 0x3f80000018647421 */ /* 0x004fe20000010000 */
[----:B------:R-:W-:Y:S02]  /*32f0*/  HADD2.F32 R27, -RZ, R27.H0_H0 ;  /* 0x2000001bff1b7230 */ /* 0x000fe40000004100 */
[----:B------:R-:W-:Y:S01]  /*3300*/  HADD2.F32 R81, -RZ, R81.H0_H0 ;  /* 0x20000051ff517230 */ /* 0x000fe20000004100 */
[----:B----4-:R-:W-:-:S03]  /*3310*/  FADD.FTZ R123, R22, 1 ;  /* 0x3f800000167b7421 */ /* 0x010fc60000010000 */
[----:B------:R5:W2:Y:S01]  /*3320*/  MUFU.RCP R109, R101 ;  /* 0x00000065006d7308 */ /* 0x000aa20000001000 */
[----:B------:R-:W-:Y:S02]  /*3330*/  FMUL.FTZ R24, R26, R82 ;  /* 0x000000521a187220 */ /* 0x000fe40000410000 */
[----:B------:R-:W-:Y:S02]  /*3340*/  FADD.FTZ R22, -R94, 1 ;  /* 0x3f8000005e167421 */ /* 0x000fe40000010100 */
[----:B------:R-:W-:-:S03]  /*3350*/  FMUL.FTZ R25, R27, R81 ;  /* 0x000000511b197220 */ /* 0x000fc60000410000 */
[----:B------:R-:W4:Y:S01]  /*3360*/  MUFU.RCP R100, R100 ;  /* 0x0000006400647308 */ /* 0x000f220000001000 */
[C---:B-----5:R-:W-:Y:S02]  /*3370*/  FADD.FTZ R101, -R95.reuse, 1 ;  /* 0x3f8000005f657421 */ /* 0x060fe40000010100 */
[----:B------:R-:W-:Y:S02]  /*3380*/  FMUL.FTZ R24, R95, R24 ;  /* 0x000000185f187220 */ /* 0x000fe40000410000 */
[----:B------:R-:W-:Y:S02]  /*3390*/  FFMA.FTZ R117, R110, R101, 1 ;  /* 0x3f8000006e757423 */ /* 0x000fe40000010065 */
[----:B------:R-:W-:Y:S02]  /*33a0*/  FFMA.FTZ R22, R111, R22, 1 ;  /* 0x3f8000006f167423 */ /* 0x000fe40000010016 */
[----:B------:R-:W-:Y:S01]  /*33b0*/  FMUL.FTZ R25, R94, R25 ;  /* 0x000000195e197220 */ /* 0x000fe20000410000 */
[----:B------:R-:W5:Y:S01]  /*33c0*/  MUFU.RCP R101, R123 ;  /* 0x0000007b00657308 */ /* 0x000f620000001000 */
[----:B------:R-:W-:Y:S01]  /*33d0*/  FMUL.FTZ R116, R24, R117 ;  /* 0x0000007518747220 */ /* 0x000fe20000410000 */
[----:B------:R-:W-:Y:S01]  /*33e0*/  HADD2.F32 R24, -RZ, R83.H0_H0 ;  /* 0x20000053ff187230 */ /* 0x000fe20000004100 */
[----:B------:R-:W-:Y:S01]  /*33f0*/  FMUL.FTZ R115, R25, R22 ;  /* 0x0000001619737220 */ /* 0x000fe20000410000 */
[----:B------:R-:W-:Y:S01]  /*3400*/  HADD2.F32 R25, -RZ, R84.H0_H0 ;  /* 0x20000054ff197230 */ /* 0x000fe20000004100 */
[----:B-1----:R-:W-:Y:S01]  /*3410*/  FADD.FTZ R125, R5, 1 ;  /* 0x3f800000057d7421 */ /* 0x002fe20000010000 */
[----:B0-----:R-:W-:-:S02]  /*3420*/  HADD2.F32 R83, -RZ, R102.H0_H0 ;  /* 0x20000066ff537230 */ /* 0x001fc40000004100 */
[----:B------:R-:W-:Y:S01]  /*3430*/  HADD2.F32 R84, -RZ, R112.H0_H0 ;  /* 0x20000070ff547230 */ /* 0x000fe20000004100 */
[----:B--2---:R-:W-:Y:S01]  /*3440*/  FADD.FTZ R5, -R109, 1 ;  /* 0x3f8000006d057421 */ /* 0x004fe20000010100 */
[----:B------:R-:W0:Y:S01]  /*3450*/  MUFU.RCP R102, R125 ;  /* 0x0000007d00667308 */ /* 0x000e220000001000 */
[----:B------:R-:W-:Y:S01]  /*3460*/  FMUL.FTZ R22, R25, R83 ;  /* 0x0000005319167220 */ /* 0x000fe20000410000 */
[----:B------:R-:W-:Y:S01]  /*3470*/  BAR.SYNC.DEFER_BLOCKING 0x0 ;  /* 0x0000000000007b1d */ /* 0x000fe20000010000 */
[----:B----4-:R-:W-:Y:S02]  /*3480*/  FADD.FTZ R118, -R100, 1 ;  /* 0x3f80000064767421 */ /* 0x010fe40000010100 */
[----:B------:R-:W-:Y:S02]  /*3490*/  FMUL.FTZ R117, R24, R84 ;  /* 0x0000005418757220 */ /* 0x000fe40000410000 */
[----:B------:R-:W-:Y:S02]  /*34a0*/  FFMA.FTZ R112, R96, R5, 1 ;  /* 0x3f80000060707423 */ /* 0x000fe40000010005 */
[----:B------:R-:W-:-:S02]  /*34b0*/  FMUL.FTZ R5, R109, R22 ;  /* 0x000000166d057220 */ /* 0x000fc40000410000 */
[----:B------:R-:W-:Y:S02]  /*34c0*/  FFMA.FTZ R118, R97, R118, 1 ;  /* 0x3f80000061767423 */ /* 0x000fe40000010076 */
[----:B------:R-:W-:Y:S01]  /*34d0*/  FMUL.FTZ R117, R100, R117 ;  /* 0x0000007564757220 */ /* 0x000fe20000410000 */
[----:B------:R-:W-:Y:S01]  /*34e0*/  F2FP.PACK_AB R4, R23, R4 ;  /* 0x000000041704723e */ /* 0x000fe200000000ff */
[----:B------:R-:W-:Y:S01]  /*34f0*/  FMUL.FTZ R5, R5, R112 ;  /* 0x0000007005057220 */ /* 0x000fe20000410000 */
[----:B------:R-:W-:Y:S01]  /*3500*/  HADD2.F32 R22, -RZ, R85.H0_H0 ;  /* 0x20000055ff167230 */ /* 0x000fe20000004100 */
[----:B------:R-:W-:Y:S01]  /*3510*/  FMUL.FTZ R112, R117, R118 ;  /* 0x0000007675707220 */ /* 0x000fe20000410000 */
[----:B------:R-:W-:Y:S01]  /*3520*/  HADD2.F32 R23, -RZ, R86.H0_H0 ;  /* 0x20000056ff177230 */ /* 0x000fe20000004100 */
[----:B-----5:R-:W-:Y:S01]  /*3530*/  FADD.FTZ R117, -R101, 1 ;  /* 0x3f80000065757421 */ /* 0x020fe20000010100 */
[----:B---3--:R-:W-:Y:S02]  /*3540*/  HADD2.F32 R85, -RZ, R114.H0_H0 ;  /* 0x20000072ff557230 */ /* 0x008fe40000004100 */
[----:B------:R-:W-:Y:S01]  /*3550*/  HADD2.F32 R86, -RZ, R113.H0_H0 ;  /* 0x20000071ff567230 */ /* 0x000fe20000004100 */
[----:B------:R-:W-:-:S02]  /*3560*/  FFMA.FTZ R118, R98, R117, 1 ;  /* 0x3f80000062767423 */ /* 0x000fc40000010075 */
[----:B------:R-:W-:Y:S02]  /*3570*/  FMUL.FTZ R114, R23, R85 ;  /* 0x0000005517727220 */ /* 0x000fe40000410000 */
[----:B0-----:R-:W-:Y:S02]  /*3580*/  FADD.FTZ R126, -R102, 1 ;  /* 0x3f800000667e7421 */ /* 0x001fe40000010100 */
[----:B------:R-:W-:Y:S02]  /*3590*/  FMUL.FTZ R117, R22, R86 ;  /* 0x0000005616757220 */ /* 0x000fe40000410000 */
[----:B------:R-:W-:Y:S02]  /*35a0*/  FMUL.FTZ R113, R101, R114 ;  /* 0x0000007265717220 */ /* 0x000fe40000410000 */
[----:B------:R-:W-:Y:S02]  /*35b0*/  FFMA.FTZ R123, R99, R126, 1 ;  /* 0x3f800000637b7423 */ /* 0x000fe4000001007e */
[----:B------:R-:W-:Y:S01]  /*35c0*/  FMUL.FTZ R114, R102, R117 ;  /* 0x0000007566727220 */ /* 0x000fe20000410000 */
[----:B------:R-:W-:Y:S01]  /*35d0*/  F2FP.PACK_AB R2, R3, R2 ;  /* 0x000000020302723e */ /* 0x000fe200000000ff */
[----:B------:R-:W-:-:S02]  /*35e0*/  FMUL.FTZ R113, R113, R118 ;  /* 0x0000007671717220 */ /* 0x000fc40000410000 */
[----:B------:R-:W-:Y:S01]  /*35f0*/  FMUL.FTZ R114, R114, R123 ;  /* 0x0000007b72727220 */ /* 0x000fe20000410000 */
[----:B------:R-:W-:Y:S02]  /*3600*/  F2FP.PACK_AB R103, R104, R103 ;  /* 0x000000676867723e */ /* 0x000fe400000000ff */
[----:B------:R-:W-:Y:S02]  /*3610*/  PRMT R3, R4, 0x7632, R3 ;  /* 0x0000763204037816 */ /* 0x000fe40000000003 */
[----:B------:R-:W-:Y:S02]  /*3620*/  PRMT R104, R2, 0x7632, R104 ;  /* 0x0000763202687816 */ /* 0x000fe40000000068 */
[----:B------:R-:W-:Y:S02]  /*3630*/  F2FP.PACK_AB R105, R106, R105 ;  /* 0x000000696a69723e */ /* 0x000fe400000000ff */
[----:B------:R-:W-:Y:S02]  /*3640*/  ISETP.NE.AND P1, PT, R139, RZ, PT ;  /* 0x000000ff8b00720c */ /* 0x000fe40003f25270 */
[----:B------:R-:W-:-:S02]  /*3650*/  F2FP.PACK_AB R107, R108, R107 ;  /* 0x0000006b6c6b723e */ /* 0x000fc400000000ff */
[----:B------:R-:W-:Y:S02]  /*3660*/  F2FP.PACK_AB R115, R116, R115 ;  /* 0x000000737473723e */ /* 0x000fe400000000ff */
[----:B------:R-:W-:Y:S02]  /*3670*/  F2FP.PACK_AB R5, R112, R5 ;  /* 0x000000057005723e */ /* 0x000fe400000000ff */
[----:B------:R-:W-:Y:S01]  /*3680*/  F2FP.PACK_AB R113, R114, R113 ;  /* 0x000000717271723e */ /* 0x000fe200000000ff */
[----:B------:R0:W-:Y:S01]  /*3690*/  STS.U16 [R74+0x2], R3 ;  /* 0x000002034a007388 */ /* 0x0001e20000000400 */
[----:B------:R-:W-:Y:S02]  /*36a0*/  PRMT R117, R103, 0x7632, R117 ;  /* 0x0000763267757816 */ /* 0x000fe40000000075 */
[----:B------:R-:W-:Y:S01]  /*36b0*/  PRMT R106, R5, 0x7632, R106 ;  /* 0x00007632056a7816 */ /* 0x000fe2000000006a */
[----:B------:R1:W-:Y:S04]  /*36c0*/  STS.U16 [R74], R4 ;  /* 0x000000044a007388 */ /* 0x0003e80000000400 */
[----:B------:R2:W-:Y:S01]  /*36d0*/  STS.U16 [R74+0x6], R104 ;  /* 0x000006684a007388 */ /* 0x0005e20000000400 */
[----:B0-----:R-:W-:-:S03]  /*36e0*/  PRMT R3, R105, 0x7632, R3 ;  /* 0x0000763269037816 */ /* 0x001fc60000000003 */
[----:B------:R0:W-:Y:S01]  /*36f0*/  STS.U16 [R74+0xc], R105 ;  /* 0x00000c694a007388 */ /* 0x0001e20000000400 */
[----:B-1----:R-:W-:-:S03]  /*3700*/  PRMT R4, R107, 0x7632, R4 ;  /* 0x000076326b047816 */ /* 0x002fc60000000004 */
[----:B------:R1:W-:Y:S01]  /*3710*/  STS.U16 [R74+0x4], R2 ;  /* 0x000004024a007388 */ /* 0x0003e20000000400 */
[----:B--2---:R-:W-:Y:S02]  /*3720*/  PRMT R104, R115, 0x7632, R104 ;  /* 0x0000763273687816 */ /* 0x004fe40000000068 */
[----:B0-----:R-:W-:Y:S01]  /*3730*/  PRMT R105, R113, 0x7632, R105 ;  /* 0x0000763271697816 */ /* 0x001fe20000000069 */
[----:B------:R-:W-:Y:S01]  /*3740*/  STS.U16 [R74+0x8], R103 ;  /* 0x000008674a007388 */ /* 0x000fe20000000400 */
[----:B-1----:R-:W-:-:S03]  /*3750*/  MOV R2, UR7 ;  /* 0x0000000700027c02 */ /* 0x002fc60008000f00 */
        /* <DEDUP_REMOVED lines=29> */
[----:B------:R-:W0:Y:S01]  /*3930*/  LDS R118, [0x1080] ;  /* 0x00108000ff767984 */ /* 0x000e220000000800 */
[----:B------:R-:W-:Y:S01]  /*3940*/  UIMAD UR28, UR38, UR30, URZ ;  /* 0x0000001e261c72a4 */ /* 0x000fe2000f8e023f */
[----:B------:R-:W-:Y:S01]  /*3950*/  IADD3 R162, P2, R75, UR25, RZ ;  /* 0x000000194ba27c10 */ /* 0x000fe2000ff5e0ff */
[----:B------:R-:W-:-:S02]  /*3960*/  UIMAD.WIDE.U32 UR16, UR37, UR30, URZ ;  /* 0x0000001e251072a5 */ /* 0x000fc4000f8e003f */
[----:B------:R-:W-:Y:S01]  /*3970*/  UIMAD UR29, UR37, UR31, UR28 ;  /* 0x0000001f251d72a4 */ /* 0x000fe2000f8e021c */
[----:B------:R-:W-:Y:S01]  /*3980*/  IADD3.X R163, R134, UR36, RZ, P2, !PT ;  /* 0x0000002486a37c10 */ /* 0x000fe200097fe4ff */
[----:B------:R-:W-:Y:S02]  /*3990*/  BSSY B0, `(.L_x_37) ;  /* 0x0000010000007945 */ /* 0x000fe40003800000 */
[----:B------:R-:W-:Y:S01]  /*39a0*/  UIADD3 UR28, UR17, UR29, URZ ;  /* 0x0000001d111c7290 */ /* 0x000fe2000fffe03f */
[----:B0-----:R-:W-:-:S13]  /*39b0*/  ISETP.GE.AND P0, PT, R75, R118, PT ;  /* 0x000000764b00720c */ /* 0x001fda0003f06270 */
[----:B------:R-:W-:Y:S05]  /*39c0*/  @P0 BRA `(.L_x_38) ;  /* 0x000000c000000947 */ /* 0x000fea0003800000 */
[----:B------:R-:W-:Y:S01]  /*39d0*/  MOV R3, UR37 ;  /* 0x0000002500037c02 */ /* 0x000fe20008000f00 */
[----:B------:R-:W-:Y:S01]  /*39e0*/  ULDC.64 UR30, c[0x0][0x2f0] ;  /* 0x0000bc00001e7ab9 */ /* 0x000fe20000000a00 */
[----:B------:R-:W-:Y:S01]  /*39f0*/  IMAD.U32 R5, RZ, RZ, UR14 ;  /* 0x0000000eff057e24 */ /* 0x000fe2000f8e00ff */
        /* <DEDUP_REMOVED lines=9> */
.L_x_38:
[----:B------:R-:W-:Y:S05]  /*3a90*/  BSYNC B0 ;  /* 0x0000000000007941 */ /* 0x000fea0003800000 */
.L_x_37:
[----:B------:R-:W-:Y:S01]  /*3aa0*/  ULDC.64 UR30, c[0x0][0x2f0] ;  /* 0x0000bc00001e7ab9 */ /* 0x000fe20000000a00 */
[----:B------:R-:W-:Y:S01]  /*3ab0*/  LEA R2, P0, R75, c[0x0][0x338], 0x1 ;  /* 0x0000ce004b027a11 */ /* 0x000fe200078008ff */
[----:B------:R-:W-:Y:S01]  /*3ac0*/  UMOV UR17, UR28 ;  /* 0x0000001c00117c82 */ /* 0x000fe20008000000 */
[-C--:B------:R-:W-:Y:S01]  /*3ad0*/  ISETP.GE.AND P3, PT, R18, R118.reuse, PT ;  /* 0x000000761200720c */ /* 0x080fe20003f66270 */
[----:B------:R-:W-:Y:S01]  /*3ae0*/  UIMAD UR29, UR15, UR30, URZ ;  /* 0x0000001e0f1d72a4 */ /* 0x000fe2000f8e023f */
[-C--:B------:R-:W-:Y:S01]  /*3af0*/  ISETP.GE.AND P4, PT, R14, R118.reuse, PT ;  /* 0x000000760e00720c */ /* 0x080fe20003f86270 */
[----:B------:R-:W-:Y:S01]  /*3b00*/  UIMAD.WIDE.U32 UR16, UR14, UR30, UR16 ;  /* 0x0000001e0e1072a5 */ /* 0x000fe2000f8e0010 */
[-C--:B------:R-:W-:Y:S01]  /*3b10*/  ISETP.GE.AND P5, PT, R13, R118.reuse, PT ;  /* 0x000000760d00720c */ /* 0x080fe20003fa6270 */
[----:B------:R-:W-:Y:S01]  /*3b20*/  UIMAD UR29, UR14, UR31, UR29 ;  /* 0x0000001f0e1d72a4 */ /* 0x000fe2000f8e021d */
[----:B------:R-:W-:Y:S01]  /*3b30*/  ISETP.GE.AND P6, PT, R12, R118, PT ;  /* 0x000000760c00720c */ /* 0x000fe20003fc6270 */
[----:B------:R-:W-:Y:S01]  /*3b40*/  UIADD3 UR28, UP0, UR26, UR16, URZ ;  /* 0x000000101a1c7290 */ /* 0x000fe2000ff1e03f */
[----:B------:R-:W-:Y:S01]  /*3b50*/  HADD2.F32 R57, -RZ, R57.H0_H0 ;  /* 0x20000039ff397230 */ /* 0x000fe20000004100 */
[----:B------:R-:W-:Y:S01]  /*3b60*/  FMUL.FTZ R0, R0, R133 ;  /* 0x0000008500007220 */ /* 0x000fe20000410000 */
[----:B------:R-:W-:Y:S01]  /*3b70*/  HADD2.F32 R56, -RZ, R56.H0_H0 ;  /* 0x20000038ff387230 */ /* 0x000fe20000004100 */
[----:B------:R-:W-:Y:S01]  /*3b80*/  UIADD3.X UR16, UR27, UR29, UR17, UP0, !UPT ;  /* 0x0000001d1b107290 */ /* 0x000fe200087fe411 */
[----:B------:R-:W-:Y:S01]  /*3b90*/  HADD2.F32 R55, -RZ, R55.H0_H0 ;  /* 0x20000037ff377230 */ /* 0x000fe20000004100 */
[----:B------:R-:W-:Y:S01]  /*3ba0*/  MOV R3, UR28 ;  /* 0x0000001c00037c02 */ /* 0x000fe20008000f00 */
[----:B------:R-:W-:Y:S01]  /*3bb0*/  HADD2.F32 R54, -RZ, R54.H0_H0 ;  /* 0x20000036ff367230 */ /* 0x000fe20000004100 */
[----:B0-----:R-:W-:Y:S01]  /*3bc0*/  MOV R4, UR28 ;  /* 0x0000001c00047c02 */ /* 0x001fe20008000f00 */
[----:B------:R-:W-:Y:S01]  /*3bd0*/  HADD2.F32 R53, -RZ, R53.H0_H0 ;  /* 0x20000035ff357230 */ /* 0x000fe20000004100 */
[----:B------:R-:W-:Y:S01]  /*3be0*/  LEA R2, P2, R3, R2, 0x1 ;  /* 0x0000000203027211 */ /* 0x000fe200078408ff */
[----:B------:R-:W-:Y:S01]  /*3bf0*/  IMAD.U32 R5, RZ, RZ, UR16 ;  /* 0x00000010ff057e24 */ /* 0x000fe2000f8e00ff */
[----:B------:R-:W-:Y:S01]  /*3c00*/  LEA.HI.X R3, R75, c[0x0][0x33c], R134, 0x1, P0 ;  /* 0x0000cf004b037a11 */ /* 0x000fe200000f0c86 */
[----:B------:R-:W-:Y:S01]  /*3c10*/  HADD2.F32 R52, -RZ, R52.H0_H0 ;  /* 0x20000034ff347230 */ /* 0x000fe20000004100 */
[-C--:B------:R-:W-:Y:S01]  /*3c20*/  ISETP.GE.AND P0, PT, R19, R118.reuse, PT ;  /* 0x000000761300720c */ /* 0x080fe20003f06270 */
[----:B------:R-:W-:Y:S01]  /*3c30*/  HADD2.F32 R51, -RZ, R51.H0_H0 ;  /* 0x20000033ff337230 */ /* 0x000fe20000004100 */
[----:B------:R-:W-:Y:S01]  /*3c40*/  LEA.HI.X R3, R4, R3, R5, 0x1, P2 ;  /* 0x0000000304037211 */ /* 0x000fe200010f0c05 */
[----:B------:R-:W-:Y:S01]  /*3c50*/  HADD2.F32 R50, -RZ, R50.H0_H0 ;  /* 0x20000032ff327230 */ /* 0x000fe20000004100 */
[----:B------:R-:W-:Y:S01]  /*3c60*/  ISETP.GE.AND P2, PT, R17, R118, PT ;  /* 0x000000761100720c */ /* 0x000fe20003f46270 */
[----:B------:R-:W-:Y:S01]  /*3c70*/  HADD2.F32 R49, -RZ, R49.H0_H0 ;  /* 0x20000031ff317230 */ /* 0x000fe20000004100 */
[----:B------:R-:W-:Y:S01]  /*3c80*/  FMUL.FTZ R4, R131, R132 ;  /* 0x0000008483047220 */ /* 0x000fe20000410000 */
[----:B------:R0:W-:Y:S01]  /*3c90*/  @!P3 STG.E.U16 [R2.64+-0xf40], R126 ;  /* 0xfff0c07e0200b986 */ /* 0x0001e2000c101522 */
        /* <DEDUP_REMOVED lines=8> */
[-C--:B------:R-:W-:Y:S01]  /*3d20*/  ISETP.GE.AND P0, PT, R16, R118.reuse, PT ;  /* 0x000000761000720c */ /* 0x080fe20003f06270 */
        /* <DEDUP_REMOVED lines=20> */
[----:B------:R-:W-:-:S02]  /*3e70*/  FMUL.FTZ R93, R93, R119 ;  /* 0x000000775d5d7220 */ /* 0x000fc40000410000 */
[----:B------:R0:W-:Y:S01]  /*3e80*/  @!P2 STG.E.U16 [R2.64+-0xd80], R117 ;  /* 0xfff280750200a986 */ /* 0x0001e2000c101522 */
[----:B------:R-:W-:Y:S01]  /*3e90*/  ISETP.GE.AND P2, PT, R7, R118, PT ;  /* 0x000000760700720c */ /* 0x000fe20003f46270 */
[----:B------:R-:W-:Y:S02]  /*3ea0*/  FMUL.FTZ R94, R111, R94 ;  /* 0x0000005e6f5e7220 */ /* 0x000fe40000410000 */
[----:B------:R0:W-:Y:S01]  /*3eb0*/  @!P5 STG.E.U16 [R2.64+-0xd00], R105 ;  /* 0xfff300690200d986 */ /* 0x0001e2000c101522 */
[----:B------:R-:W-:Y:S02]  /*3ec0*/  FMUL.FTZ R95, R110, R95 ;  /* 0x0000005f6e5f7220 */ /* 0x000fe40000410000 */
[----:B------:R-:W-:Y:S01]  /*3ed0*/  FMUL.FTZ R96, R96, R109 ;  /* 0x0000006d60607220 */ /* 0x000fe20000410000 */
[----:B------:R0:W-:Y:S01]  /*3ee0*/  @!P0 STG.E.U16 [R2.64+-0xd40], R104 ;  /* 0xfff2c06802008986 */ /* 0x0001e2000c101522 */
[----:B------:R-:W-:Y:S01]  /*3ef0*/  ISETP.NE.U32.AND P0, PT, RZ, c[0x0][0x270], PT ;  /* 0x00009c00ff007a0c */ /* 0x000fe20003f05070 */
[----:B------:R-:W-:-:S02]  /*3f00*/  FMUL.FTZ R97, R97, R100 ;  /* 0x0000006461617220 */ /* 0x000fc40000410000 */
[----:B------:R0:W-:Y:S01]  /*3f10*/  @!P6 STG.E.U16 [R2.64+-0xcc0], R106 ;  /* 0xfff3406a0200e986 */ /* 0x0001e2000c101522 */
[----:B------:R-:W-:Y:S01]  /*3f20*/  ISETP.NE.AND.EX P0, PT, RZ, c[0x0][0x274], PT, P0 ;  /* 0x00009d00ff007a0c */ /* 0x000fe20003f05300 */
[----:B------:R-:W-:Y:S02]  /*3f30*/  FMUL.FTZ R98, R98, R101 ;  /* 0x0000006562627220 */ /* 0x000fe40000410000 */
[----:B------:R0:W-:Y:S01]  /*3f40*/  @!P2 STG.E.U16 [R2.64+-0xc80], R107 ;  /* 0xfff3806b0200a986 */ /* 0x0001e2000c101522 */
[----:B------:R-:W-:Y:S02]  /*3f50*/  FMUL.FTZ R99, R99, R102 ;  /* 0x0000006663637220 */ /* 0x000fe40000410000 */
[----:B------:R-:W-:Y:S01]  /*3f60*/  FADD.FTZ R57, R57, UR5 ;  /* 0x0000000539397e21 */ /* 0x000fe20008010000 */
[----:B------:R0:W-:Y:S01]  /*3f70*/  @!P3 STG.E.U16 [R2.64+-0xfc0], R103 ;  /* 0xfff040670200b986 */ /* 0x0001e2000c101522 */
[----:B------:R-:W-:Y:S02]  /*3f80*/  FADD.FTZ R56, R56, UR5 ;  /* 0x0000000538387e21 */ /* 0x000fe40008010000 */
[----:B------:R-:W-:Y:S01]  /*3f90*/  FADD.FTZ R55, R55, UR5 ;  /* 0x0000000537377e21 */ /* 0x000fe20008010000 */
[----:B------:R0:W-:Y:S01]  /*3fa0*/  @!P4 STG.E.U16 [R2.64+-0xc40], R108 ;  /* 0xfff3c06c0200c986 */ /* 0x0001e2000c101522 */
[----:B------:R-:W-:-:S02]  /*3fb0*/  FADD.FTZ R54, R54, UR5 ;  /* 0x0000000536367e21 */ /* 0x000fc40008010000 */
[----:B------:R-:W-:Y:S02]  /*3fc0*/  FADD.FTZ R53, R53, UR5 ;  /* 0x0000000535357e21 */ /* 0x000fe40008010000 */
[----:B------:R-:W-:Y:S02]  /*3fd0*/  FADD.FTZ R52, R52, UR5 ;  /* 0x0000000534347e21 */ /* 0x000fe40008010000 */
[----:B------:R-:W-:Y:S02]  /*3fe0*/  FADD.FTZ R51, R51, UR5 ;  /* 0x0000000533337e21 */ /* 0x000fe40008010000 */
[----:B------:R-:W-:Y:S02]  /*3ff0*/  FADD.FTZ R50, R50, UR5 ;  /* 0x0000000532327e21 */ /* 0x000fe40008010000 */
[----:B------:R-:W-:Y:S02]  /*4000*/  FADD.FTZ R49, R49, UR5 ;  /* 0x0000000531317e21 */ /* 0x000fe40008010000 */
[----:B------:R-:W-:-:S02]  /*4010*/  FADD.FTZ R48, R48, UR5 ;  /* 0x0000000530307e21 */ /* 0x000fc40008010000 */
[----:B------:R-:W-:Y:S02]  /*4020*/  FADD.FTZ R47, R47, UR5 ;  /* 0x000000052f2f7e21 */ /* 0x000fe40008010000 */
[----:B------:R-:W-:Y:S02]  /*4030*/  FADD.FTZ R46, R46, UR5 ;  /* 0x000000052e2e7e21 */ /* 0x000fe40008010000 */
[----:B------:R-:W-:Y:S02]  /*4040*/  FADD.FTZ R45, R45, UR5 ;  /* 0x000000052d2d7e21 */ /* 0x000fe40008010000 */
[----:B------:R-:W-:Y:S02]  /*4050*/  FADD.FTZ R44, R44, UR5 ;  /* 0x000000052c2c7e21 */ /* 0x000fe40008010000 */
[----:B------:R-:W-:Y:S02]  /*4060*/  FADD.FTZ R39, R39, UR5 ;  /* 0x0000000527277e21 */ /* 0x000fe40008010000 */
[----:B------:R-:W-:-:S02]  /*4070*/  FADD.FTZ R38, R38, UR5 ;  /* 0x0000000526267e21 */ /* 0x000fc40008010000 */
[----:B------:R-:W-:Y:S02]  /*4080*/  FMUL.FTZ R37, R37, R0 ;  /* 0x0000000025257220 */ /* 0x000fe40000410000 */
[----:B------:R-:W-:Y:S02]  /*4090*/  FMUL.FTZ R36, R36, R4 ;  /* 0x0000000424247220 */ /* 0x000fe40000410000 */
[----:B------:R-:W-:Y:S02]  /*40a0*/  FMUL.FTZ R35, R35, R5 ;  /* 0x0000000523237220 */ /* 0x000fe40000410000 */
[----:B------:R-:W-:Y:S02]  /*40b0*/  FMUL.FTZ R34, R34, R87 ;  /* 0x0000005722227220 */ /* 0x000fe40000410000 */
[----:B------:R-:W-:Y:S02]  /*40c0*/  FMUL.FTZ R33, R33, R88 ;  /* 0x0000005821217220 */ /* 0x000fe40000410000 */
[----:B------:R-:W-:-:S02]  /*40d0*/  FMUL.FTZ R32, R32, R89 ;  /* 0x0000005920207220 */ /* 0x000fc40000410000 */
        /* <DEDUP_REMOVED lines=9> */
[----:B------:R-:W-:Y:S01]  /*4170*/  FMUL.FTZ R22, R22, R99 ;  /* 0x0000006316167220 */ /* 0x000fe20000410000 */
[----:B------:R-:W-:Y:S05]  /*4180*/  @!P0 BRA `(.L_x_39) ;  /* 0x0000088000008947 */ /* 0x000fea0003800000 */
[----:B0-----:R-:W-:Y:S01]  /*4190*/  BAR.SYNC.DEFER_BLOCKING 0x0 ;  /* 0x0000000000007b1d */ /* 0x001fe20000010000 */
[----:B------:R-:W-:Y:S02]  /*41a0*/  FMUL.FTZ R0, R0, R21 ;  /* 0x0000001500007220 */ /* 0x000fe40000410000 */
[----:B------:R-:W-:-:S02]  /*41b0*/  FMUL.FTZ R3, R4, R40 ;  /* 0x0000002804037220 */ /* 0x000fc40000410000 */
[----:B------:R-:W-:Y:S01]  /*41c0*/  FMUL.FTZ R5, R5, R41 ;  /* 0x0000002905057220 */ /* 0x000fe20000410000 */
[----:B------:R-:W-:Y:S01]  /*41d0*/  ULDC.64 UR28, c[0x0][0x210] ;  /* 0x00008400001c7ab9 */ /* 0x000fe20000000a00 */
[----:B------:R-:W-:Y:S01]  /*41e0*/  FMUL.FTZ R42, R87, R42 ;  /* 0x0000002a572a7220 */ /* 0x000fe20000410000 */
[----:B------:R-:W-:Y:S01]  /*41f0*/  F2FP.PACK_AB R0, R3, R0 ;  /* 0x000000000300723e */ /* 0x000fe200000000ff */
[----:B------:R-:W-:Y:S01]  /*4200*/  FMUL.FTZ R43, R88, R43 ;  /* 0x0000002b582b7220 */ /* 0x000fe20000410000 */
[----:B------:R-:W-:Y:S01]  /*4210*/  UIMAD.WIDE.U32 UR16, UR37, UR28, URZ ;  /* 0x0000001c251072a5 */ /* 0x000fe2000f8e003f */
[----:B------:R-:W-:Y:S01]  /*4220*/  FMUL.FTZ R76, R89, R76 ;  /* 0x0000004c594c7220 */ /* 0x000fe20000410000 */
[----:B------:R-:W-:Y:S01]  /*4230*/  F2FP.PACK_AB R5, R42, R5 ;  /* 0x000000052a05723e */ /* 0x000fe200000000ff */
[----:B------:R-:W-:Y:S01]  /*4240*/  FMUL.FTZ R79, R92, R79 ;  /* 0x0000004f5c4f7220 */ /* 0x000fe20000410000 */
[----:B------:R-:W-:Y:S01]  /*4250*/  PRMT R2, R0, 0x7632, R2 ;  /* 0x0000763200027816 */ /* 0x000fe20000000002 */
        /* <DEDUP_REMOVED lines=9> */
[----:B------:R0:W-:Y:S01]  /*42f0*/  STS.U16 [R74+0x2], R2 ;  /* 0x000002024a007388 */ /* 0x0001e20000000400 */
[----:B------:R-:W-:Y:S01]  /*4300*/  FMUL.FTZ R83, R96, R83 ;  /* 0x0000005360537220 */ /* 0x000fe20000410000 */
[----:B------:R-:W-:Y:S01]  /*4310*/  F2FP.PACK_AB R77, R78, R77 ;  /* 0x0000004d4e4d723e */ /* 0x000fe200000000ff */
[----:B------:R-:W-:Y:S01]  /*4320*/  FMUL.FTZ R84, R97, R84 ;  /* 0x0000005461547220 */ /* 0x000fe20000410000 */
[----:B------:R-:W-:Y:S01]  /*4330*/  F2FP.PACK_AB R81, R82, R81 ;  /* 0x000000515251723e */ /* 0x000fe200000000ff */
[----:B------:R-:W-:Y:S01]  /*4340*/  FMUL.FTZ R85, R98, R85 ;  /* 0x0000005562557220 */ /* 0x000fe20000410000 */
[----:B------:R1:W-:Y:S01]  /*4350*/  STS.U16 [R74], R0 ;  /* 0x000000004a007388 */ /* 0x0003e20000000400 */
[----:B------:R-:W-:Y:S01]  /*4360*/  FMUL.FTZ R86, R99, R86 ;  /* 0x0000005663567220 */ /* 0x000fe20000410000 */
[----:B------:R-:W-:Y:S01]  /*4370*/  F2FP.PACK_AB R83, R84, R83 ;  /* 0x000000535453723e */ /* 0x000fe200000000ff */
[----:B------:R-:W-:Y:S01]  /*4380*/  BSSY B0, `(.L_x_40) ;  /* 0x000003d000007945 */ /* 0x000fe20003800000 */
[----:B0-----:R-:W-:Y:S01]  /*4390*/  PRMT R2, R79, 0x7632, R2 ;  /* 0x000076324f027816 */ /* 0x001fe20000000002 */
[----:B------:R0:W-:Y:S01]  /*43a0*/  STS.U16 [R74+0x4], R5 ;  /* 0x000004054a007388 */ /* 0x0001e20000000400 */
[----:B------:R-:W-:-:S03]  /*43b0*/  F2FP.PACK_AB R85, R86, R85 ;  /* 0x000000555655723e */ /* 0x000fc600000000ff */
[----:B------:R2:W-:Y:S01]  /*43c0*/  STS.U16 [R74+0x6], R3 ;  /* 0x000006034a007388 */ /* 0x0005e20000000400 */
[----:B-1----:R-:W-:-:S03]  /*43d0*/  PRMT R0, R77, 0x7632, R0 ;  /* 0x000076324d007816 */ /* 0x002fc60000000000 */
[----:B------:R1:W-:Y:S01]  /*43e0*/  STS.U16 [R74+0xa], R4 ;  /* 0x00000a044a007388 */ /* 0x0003e20000000400 */
[----:B0-----:R-:W-:-:S03]  /*43f0*/  PRMT R5, R85, 0x7632, R5 ;  /* 0x0000763255057816 */ /* 0x001fc60000000005 */
[----:B------:R0:W-:Y:S01]  /*4400*/  STS.U16 [R74+0x12], R2 ;  /* 0x000012024a007388 */ /* 0x0001e20000000400 */
[----:B--2---:R-:W-:-:S03]  /*4410*/  PRMT R3, R81, 0x7632, R3 ;  /* 0x0000763251037816 */ /* 0x004fc60000000003 */
[----:B------:R-:W-:Y:S01]  /*4420*/  STS.U16 [R74+0x8], R43 ;  /* 0x0000082b4a007388 */ /* 0x000fe20000000400 */
[----:B-1----:R-:W-:-:S03]  /*4430*/  PRMT R4, R83, 0x7632, R4 ;  /* 0x0000763253047816 */ /* 0x002fc60000000004 */
[----:B------:R-:W-:Y:S01]  /*4440*/  STS.U16 [R74+0xc], R77 ;  /* 0x00000c4d4a007388 */ /* 0x000fe20000000400 */
[----:B0-----:R-:W-:Y:S01]  /*4450*/  MOV R2, UR7 ;  /* 0x0000000700027c02 */ /* 0x001fe20008000f00 */
[----:B------:R-:W-:Y:S02]  /*4460*/  UIMAD UR7, UR38, UR28, URZ ;  /* 0x0000001c260772a4 */ /* 0x000fe4000f8e023f */
[----:B------:R-:W-:Y:S02]  /*4470*/  STS.U16 [R74+0xe], R0 ;  /* 0x00000e004a007388 */ /* 0x000fe40000000400 */
[----:B------:R-:W-:Y:S02]  /*4480*/  UIMAD UR28, UR37, UR29, UR7 ;  /* 0x0000001d251c72a4 */ /* 0x000fe4000f8e0207 */
[----:B------:R-:W-:Y:S02]  /*4490*/  STS.U16 [R74+0x10], R79 ;  /* 0x0000104f4a007388 */ /* 0x000fe40000000400 */
[----:B------:R-:W-:-:S02]  /*44a0*/  UIADD3 UR7, UR17, UR28, URZ ;  /* 0x0000001c11077290 */ /* 0x000fc4000fffe03f */
        /* <DEDUP_REMOVED lines=29> */
[----:B------:R-:W-:Y:S01]  /*4680*/  IMAD.MOV.U32 R2, RZ, RZ, R162 ;  /* 0x000000ffff027224 */ /* 0x000fe200078e00a2 */
[----:B------:R-:W-:Y:S01]  /*4690*/  MOV R3, R163 ;  /* 0x000000a300037202 */ /* 0x000fe20000000f00 */
        /* <DEDUP_REMOVED lines=11> */
.L_x_41:
[----:B------:R-:W-:Y:S05]  /*4750*/  BSYNC B0 ;  /* 0x0000000000007941 */ /* 0x000fea0003800000 */
.L_x_40:
[----:B------:R-:W-:Y:S01]  /*4760*/  ULDC.64 UR28, c[0x0][0x218] ;  /* 0x00008600001c7ab9 */ /* 0x000fe20000000a00 */
[----:B------:R-:W-:Y:S01]  /*4770*/  LEA R2, P0, R75, c[0x0][0x270], 0x1 ;  /* 0x00009c004b027a11 */ /* 0x000fe200078008ff */
[----:B------:R-:W-:Y:S01]  /*4780*/  UMOV UR17, UR7 ;  /* 0x0000000700117c82 */ /* 0x000fe20008000000 */
[-C--:B------:R-:W-:Y:S01]  /*4790*/  ISETP.GE.AND P4, PT, R20, R0.reuse, PT ;  /* 0x000000001400720c */ /* 0x080fe20003f86270 */
[----:B------:R-:W-:Y:S01]  /*47a0*/  UIMAD.WIDE.U32 UR16, UR14, UR28, UR16 ;  /* 0x0000001c0e1072a5 */ /* 0x000fe2000f8e0010 */
[-C--:B------:R-:W-:Y:S01]  /*47b0*/  ISETP.GE.AND P3, PT, R19, R0.reuse, PT ;  /* 0x000000001300720c */ /* 0x080fe20003f66270 */
[----:B------:R-:W-:Y:S01]  /*47c0*/  UIMAD UR7, UR15, UR28, URZ ;  /* 0x0000001c0f0772a4 */ /* 0x000fe2000f8e023f */
[-C--:B------:R-:W-:Y:S01]  /*47d0*/  ISETP.GE.AND P2, PT, R18, R0.reuse, PT ;  /* 0x000000001200720c */ /* 0x080fe20003f46270 */
[----:B------:R-:W-:Y:S01]  /*47e0*/  UIADD3 UR28, UP0, UR26, UR16, URZ ;  /* 0x000000101a1c7290 */ /* 0x000fe2000ff1e03f */
[----:B------:R-:W-:Y:S01]  /*47f0*/  LEA.HI.X R3, R75, c[0x0][0x274], R134, 0x1, P0 ;  /* 0x00009d004b037a11 */ /* 0x000fe200000f0c86 */
[----:B------:R-:W-:Y:S01]  /*4800*/  UIMAD UR7, UR14, UR29, UR7 ;  /* 0x0000001d0e0772a4 */ /* 0x000fe2000f8e0207 */
[----:B------:R-:W-:-:S02]  /*4810*/  ISETP.GE.AND P6, PT, R16, R0, PT ;  /* 0x000000001000720c */ /* 0x000fc40003fc6270 */
[----:B------:R-:W-:Y:S01]  /*4820*/  ISETP.GE.AND P5, PT, R15, R0, PT ;  /* 0x000000000f00720c */ /* 0x000fe20003fa6270 */
[----:B------:R-:W-:Y:S01]  /*4830*/  UIADD3.X UR16, UR27, UR7, UR17, UP0, !UPT ;  /* 0x000000071b107290 */ /* 0x000fe200087fe411 */
[----:B0-----:R-:W-:-:S05]  /*4840*/  IMAD.U32 R4, RZ, RZ, UR28 ;  /* 0x0000001cff047e24 */ /* 0x001fca000f8e00ff */
[----:B------:R-:W-:Y:S02]  /*4850*/  LEA R2, P0, R4, R2, 0x1 ;  /* 0x0000000204027211 */ /* 0x000fe400078008ff */
[----:B------:R-:W-:-:S04]  /*4860*/  MOV R5, UR16 ;  /* 0x0000001000057c02 */ /* 0x000fc80008000f00 */
[----:B------:R-:W-:Y:S02]  /*4870*/  LEA.HI.X R3, R4, R3, R5, 0x1, P0 ;  /* 0x0000000304037211 */ /* 0x000fe400000f0c05 */
[----:B------:R-:W-:-:S03]  /*4880*/  ISETP.GE.AND P0, PT, R17, R0, PT ;  /* 0x000000001100720c */ /* 0x000fc60003f06270 */
[----:B------:R0:W-:Y:S01]  /*4890*/  @!P4 STG.E.U16 [R2.64+-0xfc0], R41 ;  /* 0xfff040290200c986 */ /* 0x0001e2000c101522 */
        /* <DEDUP_REMOVED lines=17> */
[----:B------:R0:W-:Y:S04]  /*49b0*/  @!P0 STG.E.U16 [R2.64+-0xd80], R91 ;  /* 0xfff2805b02008986 */ /* 0x0001e8000c101522 */
[----:B------:R0:W-:Y:S04]  /*49c0*/  @!P6 STG.E.U16 [R2.64+-0xd40], R93 ;  /* 0xfff2c05d0200e986 */ /* 0x0001e8000c101522 */
[----:B------:R0:W-:Y:S04]  /*49d0*/  @!P5 STG.E.U16 [R2.64+-0xd00], R95 ;  /* 0xfff3005f0200d986 */ /* 0x0001e8000c101522 */
[----:B------:R0:W-:Y:S04]  /*49e0*/  @!P4 STG.E.U16 [R2.64+-0xcc0], R97 ;  /* 0xfff340610200c986 */ /* 0x0001e8000c101522 */
[----:B------:R0:W-:Y:S04]  /*49f0*/  @!P3 STG.E.U16 [R2.64+-0xc80], R99 ;  /* 0xfff380630200b986 */ /* 0x0001e8000c101522 */
[----:B------:R0:W-:Y:S02]  /*4a00*/  @!P2 STG.E.U16 [R2.64+-0xc40], R101 ;  /* 0xfff3c0650200a986 */ /* 0x0001e4000c101522 */
.L_x_39:
[----:B0-----:R-:W-:Y:S01]  /*4a10*/  HADD2.F32 R0, -RZ, R73.H0_H0 ;  /* 0x20000049ff007230 */ /* 0x001fe20000004100 */
[----:B------:R-:W-:Y:S01]  /*4a20*/  BAR.SYNC.DEFER_BLOCKING 0x0 ;  /* 0x0000000000007b1d */ /* 0x000fe20000010000 */
[----:B------:R-:W-:Y:S01]  /*4a30*/  HADD2.F32 R2, -RZ, R72.H0_H0 ;  /* 0x20000048ff027230 */ /* 0x000fe20000004100 */
[C---:B------:R-:W-:Y:S01]  /*4a40*/  FMUL.FTZ R136, R37.reuse, UR4 ;  /* 0x0000000425887c20 */ /* 0x040fe20008410000 */
[----:B------:R-:W-:Y:S01]  /*4a50*/  HADD2.F32 R4, -RZ, R70.H0_H0 ;  /* 0x20000046ff047230 */ /* 0x000fe20000004100 */
[----:B------:R-:W-:Y:S01]  /*4a60*/  FFMA.FTZ R165, R37, R0, R165 ;  /* 0x0000000025a57223 */ /* 0x000fe200000100a5 */
[----:B------:R-:W-:Y:S01]  /*4a70*/  HADD2.F32 R0, -RZ, R71.H0_H0 ;  /* 0x20000047ff007230 */ /* 0x000fe20000004100 */
[C---:B------:R-:W-:Y:S01]  /*4a80*/  FMUL.FTZ R135, R36.reuse, UR4 ;  /* 0x0000000424877c20 */ /* 0x040fe20008410000 */
[----:B------:R-:W-:Y:S01]  /*4a90*/  CS2R R14, SRZ ;  /* 0x00000000000e7805 */ /* 0x000fe2000001ff00 */
[----:B------:R-:W-:Y:S01]  /*4aa0*/  FFMA.FTZ R2, R36, R2, R165 ;  /* 0x0000000224027223 */ /* 0x000fe200000100a5 */
[----:B------:R-:W-:Y:S01]  /*4ab0*/  CS2R R12, SRZ ;  /* 0x00000000000c7805 */ /* 0x000fe2000001ff00 */
[C---:B------:R-:W-:Y:S01]  /*4ac0*/  FMUL.FTZ R134, R35.reuse, UR4 ;  /* 0x0000000423867c20 */ /* 0x040fe20008410000 */
[----:B------:R-:W-:Y:S01]  /*4ad0*/  CS2R R10, SRZ ;  /* 0x00000000000a7805 */ /* 0x000fe2000001ff00 */
[----:B------:R-:W-:Y:S01]  /*4ae0*/  FFMA.FTZ R3, R35, R0, R2 ;  /* 0x0000000023037223 */ /* 0x000fe20000010002 */
[----:B------:R-:W-:Y:S01]  /*4af0*/  HADD2.F32 R0, -RZ, R69.H0_H0 ;  /* 0x20000045ff007230 */ /* 0x000fe20000004100 */
[C---:B------:R-:W-:Y:S01]  /*4b00*/  FMUL.FTZ R119, R34.reuse, UR4 ;  /* 0x0000000422777c20 */ /* 0x040fe20008410000 */
[----:B------:R-:W-:Y:S01]  /*4b10*/  HADD2.F32 R2, -RZ, R68.H0_H0 ;  /* 0x20000044ff027230 */ /* 0x000fe20000004100 */
        /* <DEDUP_REMOVED lines=8> */
[----:B------:R-:W-:-:S02]  /*4ba0*/  FFMA.FTZ R2, R32, R2, R3 ;  /* 0x0000000220027223 */ /* 0x000fc40000010003 */
[C---:B------:R-:W-:Y:S02]  /*4bb0*/  FMUL.FTZ R116, R31.reuse, UR4 ;  /* 0x000000041f747c20 */ /* 0x040fe40008410000 */
[----:B------:R-:W-:Y:S01]  /*4bc0*/  FFMA.FTZ R3, R31, R0, R2 ;  /* 0x000000001f037223 */ /* 0x000fe20000010002 */
[----:B------:R-:W-:Y:S01]  /*4bd0*/  HADD2.F32 R0, -RZ, R65.H0_H0 ;  /* 0x20000041ff007230 */ /* 0x000fe20000004100 */
[C---:B------:R-:W-:Y:S01]  /*4be0*/  FMUL.FTZ R115, R30.reuse, UR4 ;  /* 0x000000041e737c20 */ /* 0x040fe20008410000 */
[----:B------:R-:W-:Y:S01]  /*4bf0*/  HADD2.F32 R2, -RZ, R64.H0_H0 ;  /* 0x20000040ff027230 */ /* 0x000fe20000004100 */
[----:B------:R-:W-:Y:S02]  /*4c00*/  FFMA.FTZ R4, R30, R4, R3 ;  /* 0x000000041e047223 */ /* 0x000fe40000010003 */
[C---:B------:R-:W-:Y:S02]  /*4c10*/  FMUL.FTZ R114, R29.reuse, UR4 ;  /* 0x000000041d727c20 */ /* 0x040fe40008410000 */
        /* <DEDUP_REMOVED lines=13> */
[----:B------:R-:W-:Y:S01]  /*4cf0*/  MOV R4, c[0x0][0x16c] ;  /* 0x00005b0000047a02 */ /* 0x000fe20000000f00 */
[----:B------:R-:W-:Y:S01]  /*4d00*/  HADD2.F32 R0, -RZ, R59.H0_H0 ;  /* 0x2000003bff007230 */ /* 0x000fe20000004100 */
[----:B------:R-:W-:-:S02]  /*4d10*/  FMUL.FTZ R19, R24, UR4 ;  /* 0x0000000418137c20 */ /* 0x000fc40008410000 */
[----:B------:R-:W-:Y:S01]  /*4d20*/  ISETP.GE.AND P0, PT, R4, 0x1, PT ;  /* 0x000000010400780c */ /* 0x000fe20003f06270 */
[----:B------:R-:W-:Y:S01]  /*4d30*/  FFMA.FTZ R2, R24, R2, R3 ;  /* 0x0000000218027223 */ /* 0x000fe20000010003 */
[----:B------:R-:W-:Y:S01]  /*4d40*/  HADD2.F32 R3, -RZ, R58.H0_H0 ;  /* 0x2000003aff037230 */ /* 0x000fe20000004100 */
[C---:B------:R-:W-:Y:S01]  /*4d50*/  FMUL.FTZ R18, R23.reuse, UR4 ;  /* 0x0000000417127c20 */ /* 0x040fe20008410000 */
[----:B------:R-:W-:Y:S01]  /*4d60*/  CS2R R4, SRZ ;  /* 0x0000000000047805 */ /* 0x000fe2000001ff00 */
[----:B------:R-:W-:Y:S01]  /*4d70*/  FFMA.FTZ R165, R23, R0, R2 ;  /* 0x0000000017a57223 */ /* 0x000fe20000010002 */
[----:B------:R-:W-:Y:S01]  /*4d80*/  HFMA2.MMA R0, -RZ, RZ, 0, 0 ;  /* 0x00000000ff007435 */ /* 0x000fe200000001ff */
[C---:B------:R-:W-:Y:S02]  /*4d90*/  FMUL.FTZ R17, R22.reuse, UR4 ;  /* 0x0000000416117c20 */ /* 0x040fe40008410000 */
[----:B------:R-:W-:Y:S02]  /*4da0*/  FFMA.FTZ R165, R22, R3, R165 ;  /* 0x0000000316a57223 */ /* 0x000fe400000100a5 */
[----:B------:R-:W-:Y:S01]  /*4db0*/  IMAD.MOV.U32 R16, RZ, RZ, RZ ;  /* 0x000000ffff107224 */ /* 0x000fe200078e00ff */
[----:B------:R-:W-:Y:S01]  /*4dc0*/  CS2R R2, SRZ ;  /* 0x0000000000027805 */ /* 0x000fe2000001ff00 */
[----:B------:R-:W-:Y:S05]  /*4dd0*/  @!P0 BRA `(.L_x_42) ;  /* 0x0000285000008947 */ /* 0x000fea0003800000 */
[----:B------:R-:W-:Y:S01]  /*4de0*/  UIADD3 UR36, UR24, -0x1, URZ ;  /* 0xffffffff18247890 */ /* 0x000fe2000fffe03f */
[----:B------:R-:W-:-:S03]  /*4df0*/  MOV R16, RZ ;  /* 0x000000ff00107202 */ /* 0x000fc60000000f00 */
[----:B------:R-:W-:-:S04]  /*4e00*/  ULEA.HI UR7, UR36, UR36, URZ, 0x1 ;  /* 0x0000002424077291 */ /* 0x000fc8000f8f083f */
[----:B------:R-:W-:-:S04]  /*4e10*/  ULOP3.LUT UR7, UR7, 0xfffffe, URZ, 0xc0, !UPT ;  /* 0x00fffffe07077892 */ /* 0x000fc8000f8ec03f */
[----:B------:R-:W-:-:S03]  /*4e20*/  UIADD3 UR36, UR36, -UR7, URZ ;  /* 0x8000000724247290 */ /* 0x000fc6000fffe03f */
[----:B------:R-:W-:Y:S02]  /*4e30*/  UMOV UR7, URZ ;  /* 0x0000003f00077c82 */ /* 0x000fe40008000000 */
.L_x_58:
[----:B------:R-:W-:Y:S02]  /*4e40*/  ULDC.64 UR30, c[0x0][0x180] ;  /* 0x00006000001e7ab9 */ /* 0x000fe40000000a00 */
[----:B------:R-:W-:Y:S02]  /*4e50*/  UIMAD UR16, UR15, UR30, URZ ;  /* 0x0000001e0f1072a4 */ /* 0x000fe4000f8e023f */
[----:B------:R-:W-:Y:S02]  /*4e60*/  UIMAD.WIDE.U32 UR28, UR14, UR30, URZ ;  /* 0x0000001e0e1c72a5 */ /* 0x000fe4000f8e003f */
[----:B------:R-:W-:Y:S02]  /*4e70*/  UIMAD UR30, UR14, UR31, UR16 ;  /* 0x0000001f0e1e72a4 */ /* 0x000fe4000f8e0210 */
[----:B------:R-:W-:Y:S02]  /*4e80*/  USHF.R.S32.HI UR39, URZ, 0x1f, UR7 ;  /* 0x0000001f3f277899 */ /* 0x000fe40008011407 */
[----:B------:R-:W-:-:S02]  /*4e90*/  ULDC.64 UR16, c[0x0][0x188] ;  /* 0x0000620000107ab9 */ /* 0x000fc40000000a00 */
        /* <DEDUP_REMOVED lines=8> */
[----:B------:R-:W-:Y:S01]  /*4f20*/  IMAD.U32 R40, RZ, RZ, UR17 ;  /* 0x00000011ff287e24 */ /* 0x000fe2000f8e00ff */
[----:B------:R-:W-:-:S03]  /*4f30*/  ULDC.64 UR28, c[0x0][0x1b8] ;  /* 0x00006e00001c7ab9 */ /* 0x000fc60000000a00 */
[----:B------:R-:W-:Y:S01]  /*4f40*/  MOV R41, UR16 ;  /* 0x0000001000297c02 */ /* 0x000fe20008000f00 */
[----:B------:R-:W-:-:S04]  /*4f50*/  ULDC.64 UR16, c[0x0][0x198] ;  /* 0x0000660000107ab9 */ /* 0x000fc80000000a00 */
[----:B------:R0:W2:Y:S01]  /*4f60*/  LDG.E R40, [R40.64] ;  /* 0x0000002228287981 */ /* 0x0000a2000c1e1900 */
[----:B------:R-:W-:Y:S01]  /*4f70*/  UIMAD.WIDE.U32 UR32, UR14, UR16, URZ ;  /* 0x000000100e2072a5 */ /* 0x000fe2000f8e003f */
[C---:B------:R-:W-:Y:S01]  /*4f80*/  ISETP.NE.AND P2, PT, R139.reuse, RZ, PT ;  /* 0x000000ff8b00720c */ /* 0x040fe20003f45270 */
[----:B------:R-:W-:Y:S01]  /*4f90*/  UIMAD UR30, UR15, UR28, URZ ;  /* 0x0000001c0f1e72a4 */ /* 0x000fe2000f8e023f */
[C---:B------:R-:W-:Y:S01]  /*4fa0*/  IADD3 R76, R139.reuse, 0x200, RZ ;  /* 0x000002008b4c7810 */ /* 0x040fe20007ffe0ff */
[----:B------:R-:W-:Y:S01]  /*4fb0*/  UIMAD UR16, UR15, UR16, URZ ;  /* 0x000000100f1072a4 */ /* 0x000fe2000f8e023f */
[----:B------:R-:W-:Y:S01]  /*4fc0*/  ISETP.NE.AND P0, PT, R139, 0x7f, PT ;  /* 0x0000007f8b00780c */ /* 0x000fe20003f05270 */
[----:B------:R-:W-:Y:S02]  /*4fd0*/  UIMAD UR43, UR14, UR29, UR30 ;  /* 0x0000001d0e2b72a4 */ /* 0x000fe4000f8e021e */
[----:B------:R-:W-:Y:S01]  /*4fe0*/  UIMAD UR41, UR14, UR17, UR16 ;  /* 0x000000110e2972a4 */ /* 0x000fe2000f8e0210 */
[----:B0-----:R-:W-:Y:S01]  /*4ff0*/  MOV R41, 0x100 ;  /* 0x0000010000297802 */ /* 0x001fe20000000f00 */
[----:B------:R-:W-:-:S02]  /*5000*/  UIMAD.WIDE.U32 UR16, UR14, UR28, URZ ;  /* 0x0000001c0e1072a5 */ /* 0x000fc4000f8e003f */
[----:B------:R-:W-:Y:S02]  /*5010*/  ULDC.64 UR30, c[0x0][0x1a0] ;  /* 0x00006800001e7ab9 */ /* 0x000fe40000000a00 */
[----:B------:R-:W-:Y:S02]  /*5020*/  ULDC.64 UR28, c[0x0][0x1c0] ;  /* 0x00007000001c7ab9 */ /* 0x000fe40000000a00 */
[----:B------:R-:W-:Y:S02]  /*5030*/  UIMAD UR42, UR39, UR30, URZ ;  /* 0x0000001e272a72a4 */ /* 0x000fe4000f8e023f */
[----:B------:R-:W-:Y:S02]  /*5040*/  UIADD3 UR33, UR33, UR41, URZ ;  /* 0x0000002921217290 */ /* 0x000fe4000fffe03f */
[----:B------:R-:W-:Y:S02]  /*5050*/  UIADD3 UR17, UR17, UR43, URZ ;  /* 0x0000002b11117290 */ /* 0x000fe4000fffe03f */
[----:B------:R-:W-:-:S02]  /*5060*/  UIMAD UR41, UR39, UR28, URZ ;  /* 0x0000001c272972a4 */ /* 0x000fc4000f8e023f */
[----:B------:R-:W-:Y:S02]  /*5070*/  UIMAD UR39, UR7, UR31, UR42 ;  /* 0x0000001f072772a4 */ /* 0x000fe4000f8e022a */
[----:B------:R-:W-:Y:S02]  /*5080*/  UIMAD.WIDE.U32 UR30, UR7, UR30, UR32 ;  /* 0x0000001e071e72a5 */ /* 0x000fe4000f8e0020 */
[----:B------:R-:W-:Y:S02]  /*5090*/  UIMAD UR41, UR7, UR29, UR41 ;  /* 0x0000001d072972a4 */ /* 0x000fe4000f8e0229 */
[----:B------:R-:W-:Y:S02]  /*50a0*/  UIMAD.WIDE.U32 UR28, UR7, UR28, UR16 ;  /* 0x0000001c071c72a5 */ /* 0x000fe4000f8e0010 */
[----:B------:R-:W-:Y:S02]  /*50b0*/  ULDC.64 UR32, c[0x0][0x230] ;  /* 0x00008c0000207ab9 */ /* 0x000fe40000000a00 */
[----:B------:R-:W-:-:S02]  /*50c0*/  ULDC.64 UR16, c[0x0][0x228] ;  /* 0x00008a0000107ab9 */ /* 0x000fc40000000a00 */
[----:B------:R-:W-:Y:S02]  /*50d0*/  UIADD3 UR39, UR31, UR39, URZ ;  /* 0x000000271f277290 */ /* 0x000fe4000fffe03f */
[----:B------:R-:W-:Y:S02]  /*50e0*/  ULEA UR31, UP0, UR30, UR16, 0x2 ;  /* 0x000000101e1f7291 */ /* 0x000fe4000f80103f */
[----:B------:R-:W-:Y:S02]  /*50f0*/  UIADD3 UR16, UR29, UR41, URZ ;  /* 0x000000291d107290 */ /* 0x000fe4000fffe03f */
[----:B------:R-:W-:Y:S02]  /*5100*/  ULEA UR32, UP1, UR28, UR32, 0x2 ;  /* 0x000000201c207291 */ /* 0x000fe4000f82103f */
[----:B------:R-:W-:Y:S02]  /*5110*/  ULEA.HI.X UR17, UR30, UR17, UR39, 0x2, UP0 ;  /* 0x000000111e117291 */ /* 0x000fe400080f1427 */
[----:B------:R-:W-:-:S02]  /*5120*/  ULEA.HI.X UR33, UR28, UR33, UR16, 0x2, UP1 ;  /* 0x000000211c217291 */ /* 0x000fc400088f1410 */
[----:B------:R-:W-:-:S04]  /*5130*/  MOV R42, UR32 ;  /* 0x00000020002a7c02 */ /* 0x000fc80008000f00 */
[----:B------:R-:W-:-:S05]  /*5140*/  MOV R43, UR33 ;  /* 0x00000021002b7c02 */ /* 0x000fca0008000f00 */
[----:B------:R0:W5:Y:S01]  /*5150*/  LDG.E R85, [R42.64] ;  /* 0x000000222a557981 */ /* 0x000162000c1e1900 */
[----:B------:R-:W-:Y:S01]  /*5160*/  BSSY B0, `(.L_x_43) ;  /* 0x000001b000007945 */ /* 0x000fe20003800000 */
[----:B--2---:R1:W2:Y:S02]  /*5170*/  R2UR UR40, R40 ;  /* 0x00000000282873c2 */ /* 0x0042a400000e0000 */
[----:B-1----:R-:W-:-:S04]  /*5180*/  IMAD.U32 R40, RZ, RZ, UR36 ;  /* 0x00000024ff287e24 */ /* 0x002fc8000f8e00ff */
[----:B------:R-:W-:Y:S01]  /*5190*/  @!P2 IMAD R76, R40, R41, UR7 ;  /* 0x00000007284cae24 */ /* 0x000fe2000f8e0229 */
[----:B------:R-:W-:Y:S01]  /*51a0*/  MOV R40, UR31 ;  /* 0x0000001f00287c02 */ /* 0x000fe20008000f00 */
[----:B------:R-:W-:Y:S02]  /*51b0*/  IMAD.U32 R41, RZ, RZ, UR17 ;  /* 0x00000011ff297e24 */ /* 0x000fe4000f8e00ff */
[----:B------:R-:W-:-:S03]  /*51c0*/  IMAD.SHL.U32 R76, R76, 0x4, RZ ;  /* 0x000000044c4c7824 */ /* 0x000fc600078e00ff */
[----:B------:R0:W5:Y:S01]  /*51d0*/  LDG.E R84, [R40.64] ;  /* 0x0000002228547981 */ /* 0x000162000c1e1900 */
[----:B--2---:R-:W-:-:S05]  /*51e0*/  MOV R82, UR40 ;  /* 0x0000002800527c02 */ /* 0x004fca0008000f00 */
[----:B------:R-:W-:-:S04]  /*51f0*/  FMUL.FTZ R82, R82, 1.4426950216293334961 ;  /* 0x3fb8aa3b52527820 */ /* 0x000fc80000410000 */
[----:B------:R-:W-:-:S06]  /*5200*/  FMUL.FTZ R133, R57, R82 ;  /* 0x0000005239857220 */ /* 0x000fcc0000410000 */
[----:B------:R-:W1:Y:S02]  /*5210*/  MUFU.EX2 R133, R133 ;  /* 0x0000008500857308 */ /* 0x000e640000000800 */
[----:B-1----:R0:W-:Y:S04]  /*5220*/  STS [R76+0x1ae0], R133 ;  /* 0x001ae0854c007388 */ /* 0x0021e80000000800 */
[----:B------:R-:W-:Y:S06]  /*5230*/  BAR.SYNC.DEFER_BLOCKING 0x0 ;  /* 0x0000000000007b1d */ /* 0x000fec0000010000 */
[----:B------:R0:W1:Y:S01]  /*5240*/  @P0 LDS R95, [R139.X4+0x22e4] ;  /* 0x0022e4008b5f0984 */ /* 0x0000620000004800 */
[----:B------:R-:W-:Y:S05]  /*5250*/  @P0 BRA `(.L_x_44) ;  /* 0x000000b000000947 */ /* 0x000fea0003800000 */
[----:B------:R-:W-:Y:S01]  /*5260*/  ULDC UR17, c[0x0][0x174] ;  /* 0x00005d0000117ab9 */ /* 0x000fe20000000800 */
[----:B-1----:R-:W-:Y:S01]  /*5270*/  HFMA2.MMA R95, -RZ, RZ, 1.875, 0 ;  /* 0x3f800000ff5f7435 */ /* 0x002fe200000001ff */
[----:B------:R-:W-:-:S06]  /*5280*/  UISETP.NE.AND UP0, UPT, UR24, UR17, UPT ;  /* 0x000000111800728c */ /* 0x000fcc000bf05270 */
[----:B------:R-:W-:-:S05]  /*5290*/  PLOP3.LUT P0, PT, PT, PT, UP0, 0x80, 0x0 ;  /* 0x000000000000781c */ /* 0x000fca0003f0f008 */
[----:B------:R-:W-:-:S04]  /*52a0*/  @UP0 UIADD3 UR17, -UR6, UR17, URZ ;  /* 0x0000001106110290 */ /* 0x000fc8000fffe13f */
[----:B------:R-:W-:-:S04]  /*52b0*/  @UP0 ULEA.HI UR16, UR17, UR17, URZ, 0x1 ;  /* 0x0000001111100291 */ /* 0x000fc8000f8f083f */
[----:B------:R-:W-:-:S04]  /*52c0*/  @UP0 ULOP3.LUT UR16, UR16, 0xfffffe, URZ, 0xc0, !UPT ;  /* 0x00fffffe10100892 */ /* 0x000fc8000f8ec03f */
[----:B------:R-:W-:-:S04]  /*52d0*/  @UP0 UIADD3 UR16, -UR16, UR17, URZ ;  /* 0x0000001110100290 */ /* 0x000fc8000fffe13f */
[----:B------:R-:W-:-:S06]  /*52e0*/  @UP0 ULEA UR16, UR16, UR7, 0x8 ;  /* 0x0000000710100291 */ /* 0x000fcc000f8e403f */
[----:B0-----:R-:W-:-:S05]  /*52f0*/  MOV R40, UR16 ;  /* 0x0000001000287c02 */ /* 0x001fca0008000f00 */
[----:B------:R0:W1:Y:S02]  /*5300*/  @P0 LDS R95, [R40.X4+0x1ae0] ;  /* 0x001ae000285f0984 */ /* 0x0000640000004800 */
.L_x_44:
[----:B------:R-:W-:Y:S05]  /*5310*/  BSYNC B0 ;  /* 0x0000000000007941 */ /* 0x000fea0003800000 */
.L_x_43:
[----:B------:R-:W-:Y:S01]  /*5320*/  UISETP.GE.AND UP0, UPT, UR24, 0x2, UPT ;  /* 0x000000021800788c */ /* 0x000fe2000bf06270 */
[----:B0-----:R-:W-:Y:S01]  /*5330*/  IMAD.U32 R40, RZ, RZ, UR24 ;  /* 0x00000018ff287e24 */ /* 0x001fe2000f8e00ff */
[----:B------:R-:W-:Y:S01]  /*5340*/  HFMA2.MMA R43, -RZ, RZ, 0, 4.76837158203125e-07 ;  /* 0x00000008ff2b7435 */ /* 0x000fe200000001ff */
[----:B------:R-:W-:Y:S01]  /*5350*/  MOV R41, c[0x0][0x16c] ;  /* 0x00005b0000297a02 */ /* 0x000fe20000000f00 */
[----:B------:R-:W-:Y:S01]  /*5360*/  IMAD.MOV.U32 R81, RZ, RZ, RZ ;  /* 0x000000ffff517224 */ /* 0x000fe200078e00ff */
[----:B------:R-:W-:Y:S02]  /*5370*/  MOV R80, 0x3f800000 ;  /* 0x3f80000000507802 */ /* 0x000fe40000000f00 */
[----:B------:R-:W-:-:S04]  /*5380*/  PLOP3.LUT P0, PT, PT, PT, UP0, 0x80, 0x0 ;  /* 0x000000000000781c */ /* 0x000fc80003f0f008 */
[----:B------:R-:W-:Y:S01]  /*5390*/  ISETP.NE.OR P0, PT, R161, RZ, !P0 ;  /* 0x000000ffa100720c */ /* 0x000fe20004705670 */
[-C--:B------:R-:W-:Y:S02]  /*53a0*/  FMUL.FTZ R94, R56, R82.reuse ;  /* 0x00000052385e7220 */ /* 0x080fe40000410000 */
[-C--:B------:R-:W-:Y:S02]  /*53b0*/  FMUL.FTZ R93, R55, R82.reuse ;  /* 0x00000052375d7220 */ /* 0x080fe40000410000 */
[----:B------:R-:W-:Y:S02]  /*53c0*/  FMUL.FTZ R92, R54, R82 ;  /* 0x00000052365c7220 */ /* 0x000fe40000410000 */
[----:B------:R-:W0:Y:S06]  /*53d0*/  MUFU.EX2 R94, R94 ;  /* 0x0000005e005e7308 */ /* 0x000e2c0000000800 */
[----:B------:R-:W-:-:S02]  /*53e0*/  @!P0 IADD3 R40, R40, -0x2, RZ ;  /* 0xfffffffe28288810 */ /* 0x000fc40007ffe0ff */
[----:B------:R-:W2:Y:S03]  /*53f0*/  MUFU.EX2 R93, R93 ;  /* 0x0000005d005d7308 */ /* 0x000ea60000000800 */
[----:B------:R-:W-:Y:S02]  /*5400*/  @!P0 IMAD R40, R40, R41, UR7 ;  /* 0x0000000728288e24 */ /* 0x000fe4000f8e0229 */
[-C--:B------:R-:W-:Y:S01]  /*5410*/  FMUL.FTZ R91, R53, R82.reuse ;  /* 0x00000052355b7220 */ /* 0x080fe20000410000 */
[----:B------:R-:W-:Y:S01]  /*5420*/  HADD2.F32 R76, -RZ, R73.H0_H0 ;  /* 0x20000049ff4c7230 */ /* 0x000fe20000004100 */
[----:B------:R-:W-:Y:S01]  /*5430*/  @!P0 IMAD.WIDE R40, R40, R43, UR10 ;  /* 0x0000000a28288e25 */ /* 0x000fe2000f8e022b */
[----:B------:R-:W3:Y:S01]  /*5440*/  MUFU.EX2 R92, R92 ;  /* 0x0000005c005c7308 */ /* 0x000ee20000000800 */
[----:B------:R-:W-:Y:S02]  /*5450*/  HADD2.F32 R43, -RZ, R72.H0_H0 ;  /* 0x20000048ff2b7230 */ /* 0x000fe40000004100 */
[----:B------:R-:W-:Y:S01]  /*5460*/  FMUL.FTZ R90, R52, R82 ;  /* 0x00000052345a7220 */ /* 0x000fe20000410000 */
[----:B------:R-:W-:Y:S01]  /*5470*/  HADD2.F32 R98, -RZ, R71.H0_H0 ;  /* 0x20000047ff627230 */ /* 0x000fe20000004100 */
[----:B------:R-:W-:Y:S01]  /*5480*/  FMUL.FTZ R137, R57, R76 ;  /* 0x0000004c39897220 */ /* 0x000fe20000410000 */
[----:B------:R-:W-:Y:S01]  /*5490*/  HADD2.F32 R99, -RZ, R70.H0_H0 ;  /* 0x20000046ff637230 */ /* 0x000fe20000004100 */
[----:B------:R-:W-:Y:S01]  /*54a0*/  FMUL.FTZ R86, R56, R43 ;  /* 0x0000002b38567220 */ /* 0x000fe20000410000 */
[----:B------:R-:W4:Y:S01]  /*54b0*/  MUFU.EX2 R91, R91 ;  /* 0x0000005b005b7308 */ /* 0x000f220000000800 */
[----:B------:R-:W-:-:S02]  /*54c0*/  FMUL.FTZ R89, R51, R82 ;  /* 0x0000005233597220 */ /* 0x000fc40000410000 */
[----:B------:R-:W-:Y:S01]  /*54d0*/  FMUL.FTZ R88, R50, R82 ;  /* 0x0000005232587220 */ /* 0x000fe20000410000 */
[----:B------:R-:W-:Y:S01]  /*54e0*/  HADD2.F32 R102, -RZ, R69.H0_H0 ;  /* 0x20000045ff667230 */ /* 0x000fe20000004100 */
[----:B------:R-:W-:Y:S01]  /*54f0*/  FMUL.FTZ R87, R55, R98 ;  /* 0x0000006237577220 */ /* 0x000fe20000410000 */
[----:B------:R-:W-:Y:S01]  /*5500*/  HADD2.F32 R101, -RZ, R68.H0_H0 ;  /* 0x20000044ff657230 */ /* 0x000fe20000004100 */
[-C--:B0-----:R-:W-:Y:S01]  /*5510*/  FMUL.FTZ R100, R133, R94.reuse ;  /* 0x0000005e85647220 */ /* 0x081fe20000410000 */
[----:B------:R-:W0:Y:S01]  /*5520*/  MUFU.EX2 R90, R90 ;  /* 0x0000005a005a7308 */ /* 0x000e220000000800 */
[----:B------:R-:W-:Y:S02]  /*5530*/  FFMA.FTZ R98, R137, R94, R86 ;  /* 0x0000005e89627223 */ /* 0x000fe40000010056 */
[-C--:B------:R-:W-:Y:S02]  /*5540*/  FMUL.FTZ R79, R49, R82.reuse ;  /* 0x00000052314f7220 */ /* 0x080fe40000410000 */
[----:B------:R-:W-:Y:S01]  /*5550*/  FMUL.FTZ R78, R48, R82 ;  /* 0x00000052304e7220 */ /* 0x000fe20000410000 */
[----:B------:R-:W-:Y:S01]  /*5560*/  HADD2.F32 R104, -RZ, R67.H0_H0 ;  /* 0x20000043ff687230 */ /* 0x000fe20000004100 */
[----:B------:R-:W-:Y:S01]  /*5570*/  FMUL.FTZ R120, R54, R99 ;  /* 0x0000006336787220 */ /* 0x000fe20000410000 */
[----:B------:R-:W1:Y:S01]  /*5580*/  MUFU.EX2 R89, R89 ;  /* 0x0000005900597308 */ /* 0x000e620000000800 */
[C---:B--2---:R-:W-:Y:S01]  /*5590*/  FMUL.FTZ R43, R93.reuse, R100 ;  /* 0x000000645d2b7220 */ /* 0x044fe20000410000 */
[----:B------:R-:W-:Y:S01]  /*55a0*/  HADD2.F32 R103, -RZ, R66.H0_H0 ;  /* 0x20000042ff677230 */ /* 0x000fe20000004100 */
[----:B------:R-:W-:Y:S01]  /*55b0*/  FFMA.FTZ R99, R93, R98, R87 ;  /* 0x000000625d637223 */ /* 0x000fe20000010057 */
[----:B------:R-:W-:Y:S01]  /*55c0*/  HADD2.F32 R42, -RZ, R65.H0_H0 ;  /* 0x20000041ff2a7230 */ /* 0x000fe20000004100 */
[C---:B---3--:R-:W-:Y:S01]  /*55d0*/  FMUL.FTZ R98, R92.reuse, R43 ;  /* 0x0000002b5c627220 */ /* 0x048fe20000410000 */
[----:B------:R2:W5:Y:S01]  /*55e0*/  @!P0 LDG.E.64 R80, [R40.64] ;  /* 0x0000002228508981 */ /* 0x000562000c1e1b00 */
[----:B------:R-:W-:Y:S01]  /*55f0*/  FMUL.FTZ R121, R53, R102 ;  /* 0x0000006635797220 */ /* 0x000fe20000410000 */
[----:B------:R-:W3:Y:S01]  /*5600*/  MUFU.EX2 R88, R88 ;  /* 0x0000005800587308 */ /* 0x000ee20000000800 */
[----:B------:R-:W-:Y:S01]  /*5610*/  FFMA.FTZ R100, R92, R99, R120 ;  /* 0x000000635c647223 */ /* 0x000fe20000010078 */
[----:B------:R-:W-:Y:S01]  /*5620*/  HADD2.F32 R96, -RZ, R63.H0_H0 ;  /* 0x2000003fff607230 */ /* 0x000fe20000004100 */
[----:B------:R-:W-:Y:S01]  /*5630*/  FMUL.FTZ R122, R52, R101 ;  /* 0x00000065347a7220 */ /* 0x000fe20000410000 */
[----:B------:R-:W-:Y:S01]  /*5640*/  HADD2.F32 R97, -RZ, R62.H0_H0 ;  /* 0x2000003eff617230 */ /* 0x000fe20000004100 */
[C---:B----4-:R-:W-:Y:S01]  /*5650*/  FMUL.FTZ R99, R91.reuse, R98 ;  /* 0x000000625b637220 */ /* 0x050fe20000410000 */
[----:B------:R-:W-:Y:S01]  /*5660*/  HADD2.F32 R83, -RZ, R60.H0_H0 ;  /* 0x2000003cff537230 */ /* 0x000fe20000004100 */
[----:B------:R-:W-:Y:S01]  /*5670*/  FFMA.FTZ R101, R91, R100, R121 ;  /* 0x000000645b657223 */ /* 0x000fe20000010079 */
[----:B------:R-:W4:Y:S01]  /*5680*/  MUFU.EX2 R79, R79 ;  /* 0x0000004f004f7308 */ /* 0x000f220000000800 */
[----:B------:R-:W-:Y:S01]  /*5690*/  FMUL.FTZ R77, R47, R82 ;  /* 0x000000522f4d7220 */ /* 0x000fe20000410000 */
[----:B--2---:R-:W-:Y:S01]  /*56a0*/  HADD2.F32 R41, -RZ, R64.H0_H0 ;  /* 0x20000040ff297230 */ /* 0x004fe20000004100 */
[C---:B0-----:R-:W-:Y:S01]  /*56b0*/  FMUL.FTZ R100, R90.reuse, R99 ;  /* 0x000000635a647220 */ /* 0x041fe20000410000 */
[----:B------:R-:W-:Y:S01]  /*56c0*/  HADD2.F32 R40, -RZ, R61.H0_H0 ;  /* 0x2000003dff287230 */ /* 0x000fe20000004100 */
[----:B------:R-:W-:Y:S01]  /*56d0*/  FMUL.FTZ R123, R51, R104 ;  /* 0x00000068337b7220 */ /* 0x000fe20000410000 */
[C---:B------:R-:W-:Y:S01]  /*56e0*/  ISETP.GT.U32.AND P0, PT, R139.reuse, 0x1f, PT ;  /* 0x0000001f8b00780c */ /* 0x040fe20003f04070 */
[----:B------:R-:W-:Y:S01]  /*56f0*/  FFMA.FTZ R102, R90, R101, R122 ;  /* 0x000000655a667223 */ /* 0x000fe2000001007a */
[----:B------:R-:W0:Y:S01]  /*5700*/  MUFU.EX2 R78, R78 ;  /* 0x0000004e004e7308 */ /* 0x000e220000000800 */
[----:B------:R-:W-:Y:S01]  /*5710*/  FMUL.FTZ R76, R46, R82 ;  /* 0x000000522e4c7220 */ /* 0x000fe20000410000 */
[----:B------:R-:W-:Y:S01]  /*5720*/  LEA.HI R138, R139, R139, RZ, 0x1e ;  /* 0x0000008b8b8a7211 */ /* 0x000fe200078ff0ff */
[----:B-1----:R-:W-:Y:S01]  /*5730*/  FMUL.FTZ R99, R89, R100 ;  /* 0x0000006459637220 */ /* 0x002fe20000410000 */
[----:B------:R-:W-:Y:S01]  /*5740*/  BSSY B0, `(.L_x_45) ;  /* 0x0000081000007945 */ /* 0x000fe20003800000 */
[----:B------:R-:W-:-:S02]  /*5750*/  FMUL.FTZ R124, R50, R103 ;  /* 0x00000067327c7220 */ /* 0x000fc40000410000 */
[----:B------:R-:W-:Y:S01]  /*5760*/  FFMA.FTZ R101, R89, R102, R123 ;  /* 0x0000006659657223 */ /* 0x000fe2000001007b */
[----:B------:R-:W1:Y:S01]  /*5770*/  MUFU.EX2 R77, R77 ;  /* 0x0000004d004d7308 */ /* 0x000e620000000800 */
[----:B------:R-:W-:Y:S02]  /*5780*/  FMUL.FTZ R43, R45, R82 ;  /* 0x000000522d2b7220 */ /* 0x000fe40000410000 */
[C---:B---3--:R-:W-:Y:S02]  /*5790*/  FMUL.FTZ R100, R88.reuse, R99 ;  /* 0x0000006358647220 */ /* 0x048fe40000410000 */
[----:B------:R-:W-:Y:S02]  /*57a0*/  FMUL.FTZ R125, R49, R42 ;  /* 0x0000002a317d7220 */ /* 0x000fe40000410000 */
[----:B------:R-:W-:Y:S01]  /*57b0*/  FFMA.FTZ R102, R88, R101, R124 ;  /* 0x0000006558667223 */ /* 0x000fe2000001007c */
[----:B------:R-:W2:Y:S01]  /*57c0*/  MUFU.EX2 R76, R76 ;  /* 0x0000004c004c7308 */ /* 0x000ea20000000800 */
[----:B------:R-:W-:-:S02]  /*57d0*/  FMUL.FTZ R98, R44, R82 ;  /* 0x000000522c627220 */ /* 0x000fc40000410000 */
[C---:B----4-:R-:W-:Y:S02]  /*57e0*/  FMUL.FTZ R99, R79.reuse, R100 ;  /* 0x000000644f637220 */ /* 0x050fe40000410000 */
[----:B------:R-:W-:Y:S02]  /*57f0*/  FMUL.FTZ R126, R48, R41 ;  /* 0x00000029307e7220 */ /* 0x000fe40000410000 */
[----:B------:R-:W-:Y:S01]  /*5800*/  FFMA.FTZ R101, R79, R102, R125 ;  /* 0x000000664f657223 */ /* 0x000fe2000001007d */
[----:B------:R-:W3:Y:S01]  /*5810*/  MUFU.EX2 R43, R43 ;  /* 0x0000002b002b7308 */ /* 0x000ee20000000800 */
[----:B------:R-:W-:Y:S02]  /*5820*/  FMUL.FTZ R41, R39, R82 ;  /* 0x0000005227297220 */ /* 0x000fe40000410000 */
[----:B------:R-:W-:Y:S02]  /*5830*/  FMUL.FTZ R127, R47, R96 ;  /* 0x000000602f7f7220 */ /* 0x000fe40000410000 */
[----:B0-----:R-:W-:-:S02]  /*5840*/  FMUL.FTZ R96, R78, R99 ;  /* 0x000000634e607220 */ /* 0x001fc40000410000 */
[----:B------:R-:W-:Y:S01]  /*5850*/  FFMA.FTZ R100, R78, R101, R126 ;  /* 0x000000654e647223 */ /* 0x000fe2000001007e */
[----:B------:R0:W4:Y:S01]  /*5860*/  MUFU.EX2 R42, R98 ;  /* 0x00000062002a7308 */ /* 0x0001220000000800 */
[----:B------:R-:W-:Y:S02]  /*5870*/  FMUL.FTZ R128, R46, R97 ;  /* 0x000000612e807220 */ /* 0x000fe40000410000 */
[----:B------:R-:W-:Y:S02]  /*5880*/  FMUL.FTZ R82, R38, R82 ;  /* 0x0000005226527220 */ /* 0x000fe40000410000 */
[C---:B-1----:R-:W-:Y:S02]  /*5890*/  FMUL.FTZ R97, R77.reuse, R96 ;  /* 0x000000604d617220 */ /* 0x042fe40000410000 */
[----:B------:R-:W-:Y:S01]  /*58a0*/  FFMA.FTZ R99, R77, R100, R127 ;  /* 0x000000644d637223 */ /* 0x000fe2000001007f */
[----:B------:R-:W1:Y:S01]  /*58b0*/  MUFU.EX2 R41, R41 ;  /* 0x0000002900297308 */ /* 0x000e620000000800 */
[----:B------:R-:W-:Y:S01]  /*58c0*/  FMUL.FTZ R129, R45, R40 ;  /* 0x000000282d817220 */ /* 0x000fe20000410000 */
[----:B------:R-:W-:Y:S01]  /*58d0*/  HADD2.F32 R100, -RZ, R59.H0_H0 ;  /* 0x2000003bff647230 */ /* 0x000fe20000004100 */
[----:B--2---:R-:W-:-:S02]  /*58e0*/  FMUL.FTZ R96, R76, R97 ;  /* 0x000000614c607220 */ /* 0x004fc40000410000 */
[----:B0-----:R-:W-:Y:S01]  /*58f0*/  FFMA.FTZ R98, R76, R99, R128 ;  /* 0x000000634c627223 */ /* 0x001fe20000010080 */
[----:B------:R-:W-:Y:S01]  /*5900*/  HADD2.F32 R99, -RZ, R58.H0_H0 ;  /* 0x2000003aff637230 */ /* 0x000fe20000004100 */
[----:B------:R-:W-:Y:S01]  /*5910*/  FMUL.FTZ R130, R44, R83 ;  /* 0x000000532c827220 */ /* 0x000fe20000410000 */
[----:B------:R-:W0:Y:S01]  /*5920*/  MUFU.EX2 R40, R82 ;  /* 0x0000005200287308 */ /* 0x000e220000000800 */
[C---:B---3--:R-:W-:Y:S02]  /*5930*/  FMUL.FTZ R83, R43.reuse, R96 ;  /* 0x000000602b537220 */ /* 0x048fe40000410000 */
[----:B------:R-:W-:Y:S02]  /*5940*/  FFMA.FTZ R97, R43, R98, R129 ;  /* 0x000000622b617223 */ /* 0x000fe40000010081 */
[----:B----4-:R-:W-:Y:S02]  /*5950*/  FMUL.FTZ R96, R42, R83 ;  /* 0x000000532a607220 */ /* 0x010fe40000410000 */
[----:B------:R-:W-:-:S02]  /*5960*/  FMUL.FTZ R131, R39, R100 ;  /* 0x0000006427837220 */ /* 0x000fc40000410000 */
[----:B------:R-:W-:Y:S02]  /*5970*/  FFMA.FTZ R98, R42, R97, R130 ;  /* 0x000000612a627223 */ /* 0x000fe40000010082 */
[C---:B-1----:R-:W-:Y:S02]  /*5980*/  FMUL.FTZ R83, R41.reuse, R96 ;  /* 0x0000006029537220 */ /* 0x042fe40000410000 */
[----:B------:R-:W-:Y:S02]  /*5990*/  FMUL.FTZ R132, R38, R99 ;  /* 0x0000006326847220 */ /* 0x000fe40000410000 */
[----:B------:R-:W-:Y:S02]  /*59a0*/  FFMA.FTZ R97, R41, R98, R131 ;  /* 0x0000006229617223 */ /* 0x000fe40000010083 */
[C---:B0-----:R-:W-:Y:S02]  /*59b0*/  FMUL.FTZ R82, R40.reuse, R83 ;  /* 0x0000005328527220 */ /* 0x041fe40000410000 */
[----:B------:R-:W-:-:S02]  /*59c0*/  FFMA.FTZ R83, R40, R97, R132 ;  /* 0x0000006128537223 */ /* 0x000fc40000010084 */
[----:B-----5:R-:W-:-:S03]  /*59d0*/  FMUL.FTZ R84, R84, R85 ;  /* 0x0000005554547220 */ /* 0x020fc60000410000 */
[----:B------:R0:W-:Y:S01]  /*59e0*/  STS.64 [R138.X8+0x10d0], R82 ;  /* 0x0010d0528a007388 */ /* 0x0001e20000008a00 */
        /* <DEDUP_REMOVED lines=21> */
[-C--:B0-----:R-:W-:Y:S02]  /*5b40*/  FMUL.FTZ R156, R82, R84.reuse ;  /* 0x00000054529c7220 */ /* 0x081fe40000410000 */
[----:B------:R-:W-:Y:S02]  /*5b50*/  FFMA.FTZ R85, R83, R84, R85 ;  /* 0x0000005453557223 */ /* 0x000fe40000010055 */
[----:B------:R-:W0:Y:S02]  /*5b60*/  LDS.64 R82, [R141+0x10e0] ;  /* 0x0010e0008d527984 */ /* 0x000e240000000a00 */
[----:B0-----:R-:W-:-:S02]  /*5b70*/  FMUL.FTZ R156, R82, R156 ;  /* 0x0000009c529c7220 */ /* 0x001fc40000410000 */
[----:B------:R-:W-:Y:S02]  /*5b80*/  FFMA.FTZ R85, R82, R85, R83 ;  /* 0x0000005552557223 */ /* 0x000fe40000010053 */
[----:B------:R-:W0:Y:S02]  /*5b90*/  LDS.64 R82, [R141+0x10e8] ;  /* 0x0010e8008d527984 */ /* 0x000e240000000a00 */
[C---:B0-----:R-:W-:Y:S02]  /*5ba0*/  FFMA.FTZ R85, R82.reuse, R85, R83 ;  /* 0x0000005552557223 */ /* 0x041fe40000010053 */
[----:B------:R-:W-:Y:S01]  /*5bb0*/  FMUL.FTZ R156, R82, R156 ;  /* 0x0000009c529c7220 */ /* 0x000fe20000410000 */
[----:B------:R-:W-:Y:S05]  /*5bc0*/  BRA.DIV ~URZ, `(.L_x_47) ;  /* 0x000039f27f007947 */ /* 0x000fea000b800000 */
[----:B------:R0:W1:Y:S02]  /*5bd0*/  SHFL.UP PT, R159, R156, 0x1, RZ ;  /* 0x042000009c9f7989 */ /* 0x00006400000e00ff */
.L_x_71:
        /* <DEDUP_REMOVED lines=22> */
.L_x_72:
[----:B------:R-:W-:-:S13]  /*5d40*/  ISETP.GE.AND P0, PT, R142, 0x10, PT ;  /* 0x000000108e00780c */ /* 0x000fda0003f06270 */
[-C--:B01----:R-:W-:Y:S02]  /*5d50*/  @P0 FFMA.FTZ R85, R82, R156.reuse, R85 ;  /* 0x0000009c52550223 */ /* 0x083fe40000010055 */
[----:B--2---:R-:W-:Y:S01]  /*5d60*/  @P0 FMUL.FTZ R156, R159, R156 ;  /* 0x0000009c9f9c0220 */ /* 0x004fe20000410000 */
[----:B------:R-:W-:Y:S05]  /*5d70*/  BRA.CONV ~URZ, `(.L_x_49) ;  /* 0x000000437f007947 */ /* 0x000fea000b800000 */
[----:B------:R-:W-:Y:S01]  /*5d80*/  MOV R82, R156 ;  /* 0x0000009c00527202 */ /* 0x000fe20000000f00 */
[----:B------:R-:W-:Y:S01]  /*5d90*/  IMAD.MOV.U32 R84, RZ, RZ, 0x1f ;  /* 0x0000001fff547424 */ /* 0x000fe200078e00ff */
[----:B------:R-:W-:Y:S02]  /*5da0*/  MOV R83, 0x5dc0 ;  /* 0x00005dc000537802 */ /* 0x000fe40000000f00 */
[----:B------:R-:W-:Y:S05]  /*5db0*/  CALL.REL.NOINC `($__internal_4_$__cuda_sm70_shflsync_idx_p) ;  /* 0x0000438000007944 */ /* 0x000fea0003c00000 */
.L_x_49:
[----:B------:R-:W-:Y:S05]  /*5dc0*/  BRA.CONV ~URZ, `(.L_x_50) ;  /* 0x000000437f007947 */ /* 0x000fea000b800000 */
[----:B-1----:R-:W-:Y:S01]  /*5dd0*/  HFMA2.MMA R84, -RZ, RZ, 0, 1.847743988037109375e-06 ;  /* 0x0000001fff547435 */ /* 0x002fe200000001ff */
[----:B------:R-:W-:Y:S02]  /*5de0*/  MOV R82, R85 ;  /* 0x0000005500527202 */ /* 0x000fe40000000f00 */
[----:B------:R-:W-:-:S03]  /*5df0*/  MOV R83, 0x5e10 ;  /* 0x00005e1000537802 */ /* 0x000fc60000000f00 */
[----:B0-2---:R-:W-:Y:S05]  /*5e00*/  CALL.REL.NOINC `($__internal_4_$__cuda_sm70_shflsync_idx_p) ;  /* 0x0000433000007944 */ /* 0x005fea0003c00000 */
.L_x_50:
[----:B------:R-:W-:Y:S05]  /*5e10*/  BRA.DIV ~URZ, `(.L_x_51) ;  /* 0x00003b827f007947 */ /* 0x000fea000b800000 */
[----:B------:R-:W3:Y:S04]  /*5e20*/  SHFL.IDX PT, R80, R80, RZ, 0x1f ;  /* 0x00001fff50507589 */ /* 0x000ee800000e0000 */
[----:B------:R-:W4:Y:S04]  /*5e30*/  SHFL.IDX PT, R81, R81, RZ, 0x1f ;  /* 0x00001fff51517589 */ /* 0x000f2800000e0000 */
[----:B------:R-:W2:Y:S04]  /*5e40*/  SHFL.UP PT, R156, R156, 0x1, RZ ;  /* 0x042000009c9c7989 */ /* 0x000ea800000e00ff */
[----:B------:R-:W1:Y:S02]  /*5e50*/  SHFL.UP PT, R85, R85, 0x1, RZ ;  /* 0x0420000055557989 */ /* 0x000e6400000e00ff */
.L_x_73:
[----:B------:R-:W5:Y:S01]  /*5e60*/  LDS.64 R82, [R141+0x10d0] ;  /* 0x0010d0008d527984 */ /* 0x000f620000000a00 */
[----:B-12-4-:R-:W-:-:S02]  /*5e70*/  @P2 FFMA.FTZ R81, R81, R156, R85 ;  /* 0x0000009c51512223 */ /* 0x016fc40000010055 */
[----:B---3--:R-:W-:-:S05]  /*5e80*/  @P2 FMUL.FTZ R80, R80, R156 ;  /* 0x0000009c50502220 */ /* 0x008fca0000410000 */
[----:B------:R-:W-:Y:S01]  /*5e90*/  STS.64 [R141+0x10d0], R80 ;  /* 0x0010d0508d007388 */ /* 0x000fe20000000a00 */
[C---:B-----5:R-:W-:Y:S02]  /*5ea0*/  FFMA.FTZ R83, R82.reuse, R81, R83 ;  /* 0x0000005152537223 */ /* 0x060fe40000010053 */
[----:B------:R-:W-:Y:S02]  /*5eb0*/  FMUL.FTZ R82, R82, R80 ;  /* 0x0000005052527220 */ /* 0x000fe40000410000 */
[----:B------:R-:W1:Y:S04]  /*5ec0*/  LDS.64 R80, [R141+0x10d8] ;  /* 0x0010d8008d507984 */ /* 0x000e680000000a00 */
[----:B------:R-:W-:Y:S01]  /*5ed0*/  STS.64 [R141+0x10d8], R82 ;  /* 0x0010d8528d007388 */ /* 0x000fe20000000a00 */
[----:B-1----:R-:W-:-:S02]  /*5ee0*/  FFMA.FTZ R81, R80, R83, R81 ;  /* 0x0000005350517223 */ /* 0x002fc40000010051 */
[----:B------:R-:W-:Y:S02]  /*5ef0*/  FMUL.FTZ R80, R80, R82 ;  /* 0x0000005250507220 */ /* 0x000fe40000410000 */
[----:B------:R-:W1:Y:S04]  /*5f00*/  LDS.64 R82, [R141+0x10e0] ;  /* 0x0010e0008d527984 */ /* 0x000e680000000a00 */
[----:B------:R2:W-:Y:S01]  /*5f10*/  STS.64 [R141+0x10e0], R80 ;  /* 0x0010e0508d007388 */ /* 0x0005e20000000a00 */
[C---:B-1----:R-:W-:Y:S02]  /*5f20*/  FFMA.FTZ R83, R82.reuse, R81, R83 ;  /* 0x0000005152537223 */ /* 0x042fe40000010053 */
[----:B------:R-:W-:-:S05]  /*5f30*/  FMUL.FTZ R82, R82, R80 ;  /* 0x0000005052527220 */ /* 0x000fca0000410000 */
[----:B------:R2:W-:Y:S02]  /*5f40*/  STS.64 [R141+0x10e8], R82 ;  /* 0x0010e8528d007388 */ /* 0x0005e40000000a00 */
.L_x_46:
[----:B0-----:R-:W-:Y:S05]  /*5f50*/  BSYNC B0 ;  /* 0x0000000000007941 */ /* 0x001fea0003800000 */
.L_x_45:
[----:B------:R-:W-:Y:S01]  /*5f60*/  WARPSYNC 0xffffffff ;  /* 0xffffffff00007948 */ /* 0x000fe20003800000 */
[----:B------:R-:W-:Y:S01]  /*5f70*/  BAR.SYNC.DEFER_BLOCKING 0x0 ;  /* 0x0000000000007b1d */ /* 0x000fe20000010000 */
[----:B--2---:R-:W-:Y:S02]  /*5f80*/  FMUL.FTZ R82, R40, R95 ;  /* 0x0000005f28527220 */ /* 0x004fe40000410000 */
[----:B------:R-:W-:Y:S02]  /*5f90*/  IMAD.U32 R84, RZ, RZ, UR7 ;  /* 0x00000007ff547e24 */ /* 0x000fe4000f8e00ff */
[----:B------:R-:W-:Y:S01]  /*5fa0*/  FMUL.FTZ R81, R41, R82 ;  /* 0x0000005229517220 */ /* 0x000fe20000410000 */
[----:B------:R-:W-:Y:S01]  /*5fb0*/  ULDC UR16, c[0x0][0x174] ;  /* 0x00005d0000107ab9 */ /* 0x000fe20000000800 */
[----:B------:R-:W-:Y:S01]  /*5fc0*/  BSSY B0, `(.L_x_52) ;  /* 0x0000078000007945 */ /* 0x000fe20003800000 */
[----:B------:R-:W-:-:S06]  /*5fd0*/  UISETP.GE.AND UP0, UPT, UR24, UR16, UPT ;  /* 0x000000101800728c */ /* 0x000fcc000bf06270 */
[----:B------:R-:W-:-:S04]  /*5fe0*/  PLOP3.LUT P0, PT, PT, PT, UP0, 0x80, 0x0 ;  /* 0x000000000000781c */ /* 0x000fc80003f0f008 */
[----:B------:R-:W-:Y:S01]  /*5ff0*/  ISETP.NE.OR P0, PT, R161, RZ, P0 ;  /* 0x000000ffa100720c */ /* 0x000fe20000705670 */
[----:B------:R-:W0:Y:S02]  /*6000*/  LDS R80, [R138.X8+0x10d4] ;  /* 0x0010d4008a507984 */ /* 0x000e240000008800 */
[----:B0-----:R-:W-:Y:S02]  /*6010*/  FFMA.FTZ R133, R133, R80, R137 ;  /* 0x0000005085857223 */ /* 0x001fe40000010089 */
[----:B------:R-:W-:Y:S02]  /*6020*/  FFMA.FTZ R80, R40, R111, R110 ;  /* 0x0000006f28507223 */ /* 0x000fe4000001006e */
[----:B------:R-:W-:Y:S02]  /*6030*/  FFMA.FTZ R137, R94, R133, R86 ;  /* 0x000000855e897223 */ /* 0x000fe40000010056 */
[----:B------:R-:W-:Y:S02]  /*6040*/  FFMA.FTZ R83, R41, R80, R109 ;  /* 0x0000005029537223 */ /* 0x000fe4000001006d */
[----:B------:R-:W-:-:S02]  /*6050*/  FMUL.FTZ R80, R42, R81 ;  /* 0x000000512a507220 */ /* 0x000fc40000410000 */
[----:B------:R-:W-:Y:S02]  /*6060*/  FFMA.FTZ R82, R42, R83, R108 ;  /* 0x000000532a527223 */ /* 0x000fe4000001006c */
[C---:B------:R-:W-:Y:S02]  /*6070*/  FMUL.FTZ R81, R43.reuse, R80 ;  /* 0x000000502b517220 */ /* 0x040fe40000410000 */
[----:B------:R-:W-:Y:S02]  /*6080*/  FFMA.FTZ R83, R43, R82, R107 ;  /* 0x000000522b537223 */ /* 0x000fe4000001006b */
[C---:B------:R-:W-:Y:S02]  /*6090*/  FMUL.FTZ R80, R76.reuse, R81 ;  /* 0x000000514c507220 */ /* 0x040fe40000410000 */
[----:B------:R-:W-:Y:S02]  /*60a0*/  FFMA.FTZ R82, R76, R83, R106 ;  /* 0x000000534c527223 */ /* 0x000fe4000001006a */
[----:B------:R-:W-:-:S02]  /*60b0*/  FMUL.FTZ R81, R77, R80 ;  /* 0x000000504d517220 */ /* 0x000fc40000410000 */
[----:B------:R-:W-:Y:S02]  /*60c0*/  FFMA.FTZ R83, R77, R82, R105 ;  /* 0x000000524d537223 */ /* 0x000fe40000010069 */
[C---:B------:R-:W-:Y:S02]  /*60d0*/  FMUL.FTZ R80, R78.reuse, R81 ;  /* 0x000000514e507220 */ /* 0x040fe40000410000 */
[----:B------:R-:W-:Y:S02]  /*60e0*/  FFMA.FTZ R82, R78, R83, R104 ;  /* 0x000000534e527223 */ /* 0x000fe40000010068 */
[C---:B------:R-:W-:Y:S02]  /*60f0*/  FMUL.FTZ R81, R79.reuse, R80 ;  /* 0x000000504f517220 */ /* 0x040fe40000410000 */
[----:B------:R-:W-:Y:S02]  /*6100*/  FFMA.FTZ R83, R79, R82, R103 ;  /* 0x000000524f537223 */ /* 0x000fe40000010067 */
[----:B------:R-:W-:-:S02]  /*6110*/  FFMA.FTZ R141, R93, R137, R87 ;  /* 0x000000895d8d7223 */ /* 0x000fc40000010057 */
[C---:B------:R-:W-:Y:S02]  /*6120*/  FMUL.FTZ R80, R88.reuse, R81 ;  /* 0x0000005158507220 */ /* 0x040fe40000410000 */
[----:B------:R-:W-:Y:S02]  /*6130*/  FFMA.FTZ R82, R88, R83, R102 ;  /* 0x0000005358527223 */ /* 0x000fe40000010066 */
[----:B------:R-:W-:Y:S02]  /*6140*/  FFMA.FTZ R120, R92, R141, R120 ;  /* 0x0000008d5c787223 */ /* 0x000fe40000010078 */
[C---:B------:R-:W-:Y:S02]  /*6150*/  FMUL.FTZ R81, R89.reuse, R80 ;  /* 0x0000005059517220 */ /* 0x040fe40000410000 */
[----:B------:R-:W-:Y:S02]  /*6160*/  FFMA.FTZ R83, R89, R82, R101 ;  /* 0x0000005259537223 */ /* 0x000fe40000010065 */
[----:B------:R-:W-:-:S02]  /*6170*/  FFMA.FTZ R121, R91, R120, R121 ;  /* 0x000000785b797223 */ /* 0x000fc40000010079 */
[C---:B------:R-:W-:Y:S02]  /*6180*/  FMUL.FTZ R80, R90.reuse, R81 ;  /* 0x000000515a507220 */ /* 0x040fe40000410000 */
[C---:B------:R-:W-:Y:S02]  /*6190*/  FFMA.FTZ R82, R90.reuse, R83, R100 ;  /* 0x000000535a527223 */ /* 0x040fe40000010064 */
[----:B------:R-:W-:Y:S02]  /*61a0*/  FFMA.FTZ R122, R90, R121, R122 ;  /* 0x000000795a7a7223 */ /* 0x000fe4000001007a */
[C---:B------:R-:W-:Y:S02]  /*61b0*/  FMUL.FTZ R81, R91.reuse, R80 ;  /* 0x000000505b517220 */ /* 0x040fe40000410000 */
[----:B------:R-:W-:Y:S02]  /*61c0*/  FFMA.FTZ R83, R91, R82, R99 ;  /* 0x000000525b537223 */ /* 0x000fe40000010063 */
[----:B------:R-:W-:-:S02]  /*61d0*/  FFMA.FTZ R123, R89, R122, R123 ;  /* 0x0000007a597b7223 */ /* 0x000fc4000001007b */
[C---:B------:R-:W-:Y:S02]  /*61e0*/  FMUL.FTZ R80, R92.reuse, R81 ;  /* 0x000000515c507220 */ /* 0x040fe40000410000 */
[----:B------:R-:W-:Y:S02]  /*61f0*/  FFMA.FTZ R82, R92, R83, R98 ;  /* 0x000000535c527223 */ /* 0x000fe40000010062 */
[----:B------:R-:W-:Y:S02]  /*6200*/  FFMA.FTZ R124, R88, R123, R124 ;  /* 0x0000007b587c7223 */ /* 0x000fe4000001007c */
[C---:B------:R-:W-:Y:S01]  /*6210*/  FMUL.FTZ R81, R93.reuse, R80 ;  /* 0x000000505d517220 */ /* 0x040fe20000410000 */
[----:B------:R-:W-:Y:S01]  /*6220*/  MOV R80, 0x3f800000 ;  /* 0x3f80000000507802 */ /* 0x000fe20000000f00 */
[----:B------:R-:W-:Y:S02]  /*6230*/  FFMA.FTZ R83, R93, R82, R97 ;  /* 0x000000525d537223 */ /* 0x000fe40000010061 */
[----:B------:R-:W-:-:S02]  /*6240*/  FFMA.FTZ R125, R79, R124, R125 ;  /* 0x0000007c4f7d7223 */ /* 0x000fc4000001007d */
[----:B------:R-:W-:Y:S01]  /*6250*/  FMUL.FTZ R82, R94, R81 ;  /* 0x000000515e527220 */ /* 0x000fe20000410000 */
[----:B------:R-:W-:Y:S01]  /*6260*/  HFMA2.MMA R81, -RZ, RZ, 0, 0 ;  /* 0x00000000ff517435 */ /* 0x000fe200000001ff */
[----:B------:R-:W-:Y:S02]  /*6270*/  FFMA.FTZ R126, R78, R125, R126 ;  /* 0x0000007d4e7e7223 */ /* 0x000fe4000001007e */
[----:B------:R-:W-:Y:S02]  /*6280*/  FFMA.FTZ R83, R94, R83, R96 ;  /* 0x000000535e537223 */ /* 0x000fe40000010060 */
[----:B------:R-:W-:-:S04]  /*6290*/  FFMA.FTZ R127, R77, R126, R127 ;  /* 0x0000007e4d7f7223 */ /* 0x000fc8000001007f */
[----:B------:R-:W-:Y:S01]  /*62a0*/  FFMA.FTZ R128, R76, R127, R128 ;  /* 0x0000007f4c807223 */ /* 0x000fe20000010080 */
[----:B------:R0:W1:Y:S01]  /*62b0*/  @!P0 LDS.64 R80, [R84.X8+0x24e0] ;  /* 0x0024e00054508984 */ /* 0x0000620000008a00 */
[----:B------:R-:W-:Y:S02]  /*62c0*/  ISETP.GT.U32.AND P0, PT, R139, 0x1f, PT ;  /* 0x0000001f8b00780c */ /* 0x000fe40003f04070 */
[----:B------:R-:W-:Y:S01]  /*62d0*/  FFMA.FTZ R129, R43, R128, R129 ;  /* 0x000000802b817223 */ /* 0x000fe20000010081 */
[----:B------:R0:W-:Y:S03]  /*62e0*/  STS.64 [R138.X8+0x15e0], R82 ;  /* 0x0015e0528a007388 */ /* 0x0001e60000008a00 */
[----:B------:R-:W-:-:S04]  /*62f0*/  FFMA.FTZ R130, R42, R129, R130 ;  /* 0x000000812a827223 */ /* 0x000fc80000010082 */
[----:B------:R-:W-:-:S04]  /*6300*/  FFMA.FTZ R131, R41, R130, R131 ;  /* 0x0000008229837223 */ /* 0x000fc80000010083 */
[----:B------:R-:W-:Y:S01]  /*6310*/  FFMA.FTZ R132, R40, R131, R132 ;  /* 0x0000008328847223 */ /* 0x000fe20000010084 */
[----:B------:R-:W-:Y:S06]  /*6320*/  BAR.SYNC.DEFER_BLOCKING 0x0 ;  /* 0x0000000000007b1d */ /* 0x000fec0000010000 */
[----:B------:R-:W-:Y:S05]  /*6330*/  @P0 BRA `(.L_x_53) ;  /* 0x0000040000000947 */ /* 0x000fea0003800000 */
[----:B0-----:R-:W-:Y:S01]  /*6340*/  IMAD R86, R139, 0x28, RZ ;  /* 0x000000288b567824 */ /* 0x001fe200078e02ff */
[C---:B------:R-:W-:Y:S02]  /*6350*/  ISETP.GE.U32.AND P0, PT, R161.reuse, 0x10, PT ;  /* 0x00000010a100780c */ /* 0x040fe40003f06070 */
[----:B------:R-:W-:-:S02]  /*6360*/  ISETP.GE.U32.AND P2, PT, R161, 0x18, PT ;  /* 0x00000018a100780c */ /* 0x000fc40003f46070 */
[----:B------:R-:W-:Y:S01]  /*6370*/  LDS.64 R82, [R86+0x15f0] ;  /* 0x0015f00056527984 */ /* 0x000fe20000000a00 */
[C---:B------:R-:W-:Y:S02]  /*6380*/  ISETP.GE.U32.AND P3, PT, R161.reuse, 0x1c, PT ;  /* 0x0000001ca100780c */ /* 0x040fe40003f66070 */
[C---:B------:R-:W-:Y:S01]  /*6390*/  ISETP.GE.U32.AND P4, PT, R161.reuse, 0x1e, PT ;  /* 0x0000001ea100780c */ /* 0x040fe20003f86070 */
[----:B------:R-:W0:Y:S01]  /*63a0*/  LDS.64 R84, [R86+0x15f8] ;  /* 0x0015f80056547984 */ /* 0x000e220000000a00 */
[----:B------:R-:W-:Y:S01]  /*63b0*/  ISETP.NE.AND P5, PT, R161, 0x1f, PT ;  /* 0x0000001fa100780c */ /* 0x000fe20003fa5270 */
[C---:B0-----:R-:W-:Y:S02]  /*63c0*/  FMUL.FTZ R84, R82.reuse, R84 ;  /* 0x0000005452547220 */ /* 0x041fe40000410000 */
        /* <DEDUP_REMOVED lines=8> */
[----:B------:R0:W2:Y:S02]  /*6450*/  SHFL.DOWN PT, R87, R85, 0x1, 0x1f ;  /* 0x08201f0055577f89 */ /* 0x0000a400000e0000 */
.L_x_74:
[----:B------:R-:W-:Y:S05]  /*6460*/  BRA.DIV ~URZ, `(.L_x_55) ;  /* 0x000036e27f007947 */ /* 0x000fea000b800000 */
[----:B------:R-:W3:Y:S04]  /*6470*/  SHFL.DOWN PT, R82, R86, 0x1, 0x1f ;  /* 0x08201f0056527f89 */ /* 0x000ee800000e0000 */
[----:B-1----:R-:W-:Y:S04]  /*6480*/  SHFL.IDX PT, R159, R80, RZ, 0x1f ;  /* 0x00001fff509f7589 */ /* 0x002fe800000e0000 */
[----:B------:R-:W-:Y:S01]  /*6490*/  SHFL.IDX PT, R83, R81, RZ, 0x1f ;  /* 0x00001fff51537589 */ /* 0x000fe200000e0000 */
[----:B---3--:R-:W-:-:S02]  /*64a0*/  @P5 FFMA.FTZ R86, R85, R82, R86 ;  /* 0x0000005255565223 */ /* 0x008fc40000010056 */
[----:B0-2---:R-:W-:-:S03]  /*64b0*/  @P5 FMUL.FTZ R85, R85, R87 ;  /* 0x0000005755555220 */ /* 0x005fc60000410000 */
[----:B------:R-:W0:Y:S02]  /*64c0*/  SHFL.DOWN PT, R82, R86, 0x2, 0x1f ;  /* 0x08401f0056527f89 */ /* 0x000e2400000e0000 */
[-C--:B0-----:R-:W-:Y:S02]  /*64d0*/  @!P4 FFMA.FTZ R86, R82, R85.reuse, R86 ;  /* 0x000000555256c223 */ /* 0x081fe40000010056 */
[----:B------:R-:W0:Y:S02]  /*64e0*/  SHFL.DOWN PT, R82, R85, 0x2, 0x1f ;  /* 0x08401f0055527f89 */ /* 0x000e2400000e0000 */
[----:B0-----:R-:W-:Y:S02]  /*64f0*/  @!P4 FMUL.FTZ R85, R82, R85 ;  /* 0x000000555255c220 */ /* 0x001fe40000410000 */
[----:B------:R-:W0:Y:S02]  /*6500*/  SHFL.DOWN PT, R82, R86, 0x4, 0x1f ;  /* 0x08801f0056527f89 */ /* 0x000e2400000e0000 */
[----:B0-----:R-:W-:-:S02]  /*6510*/  @!P3 FFMA.FTZ R86, R85, R82, R86 ;  /* 0x000000525556b223 */ /* 0x001fc40000010056 */
[----:B------:R-:W0:Y:S02]  /*6520*/  SHFL.DOWN PT, R82, R85, 0x4, 0x1f ;  /* 0x08801f0055527f89 */ /* 0x000e2400000e0000 */
[----:B0-----:R-:W-:Y:S02]  /*6530*/  @!P3 FMUL.FTZ R85, R85, R82 ;  /* 0x000000525555b220 */ /* 0x001fe40000410000 */
[----:B------:R-:W0:Y:S02]  /*6540*/  SHFL.DOWN PT, R82, R86, 0x8, 0x1f ;  /* 0x09001f0056527f89 */ /* 0x000e2400000e0000 */
[C---:B0-----:R-:W-:Y:S02]  /*6550*/  @!P2 FFMA.FTZ R86, R85.reuse, R82, R86 ;  /* 0x000000525556a223 */ /* 0x041fe40000010056 */
[----:B------:R-:W0:Y:S02]  /*6560*/  SHFL.DOWN PT, R82, R85, 0x8, 0x1f ;  /* 0x09001f0055527f89 */ /* 0x000e2400000e0000 */
[----:B0-----:R-:W-:-:S02]  /*6570*/  @!P2 FMUL.FTZ R85, R85, R82 ;  /* 0x000000525555a220 */ /* 0x001fc40000410000 */
[----:B------:R-:W0:Y:S02]  /*6580*/  SHFL.DOWN PT, R82, R86, 0x10, 0x1f ;  /* 0x0a001f0056527f89 */ /* 0x000e2400000e0000 */
[C---:B0-----:R-:W-:Y:S02]  /*6590*/  @!P0 FFMA.FTZ R86, R85.reuse, R82, R86 ;  /* 0x0000005255568223 */ /* 0x041fe40000010056 */
[----:B------:R-:W0:Y:S04]  /*65a0*/  SHFL.DOWN PT, R82, R85, 0x10, 0x1f ;  /* 0x0a001f0055527f89 */ /* 0x000e2800000e0000 */
[----:B------:R1:W2:Y:S04]  /*65b0*/  SHFL.IDX PT, R156, R86, RZ, 0x1f ;  /* 0x00001fff569c7589 */ /* 0x0002a800000e0000 */
[----:B------:R-:W3:Y:S01]  /*65c0*/  SHFL.DOWN PT, R86, R86, 0x1, 0x1f ;  /* 0x08201f0056567f89 */ /* 0x000ee200000e0000 */
[----:B0-----:R-:W-:-:S05]  /*65d0*/  @!P0 FMUL.FTZ R85, R85, R82 ;  /* 0x0000005255558220 */ /* 0x001fca0000410000 */
[----:B------:R1:W0:Y:S04]  /*65e0*/  SHFL.IDX PT, R87, R85, RZ, 0x1f ;  /* 0x00001fff55577589 */ /* 0x00022800000e0000 */
[----:B------:R-:W4:Y:S02]  /*65f0*/  SHFL.DOWN PT, R85, R85, 0x1, 0x1f ;  /* 0x08201f0055557f89 */ /* 0x000f2400000e0000 */
.L_x_75:
[----:B--23--:R-:W-:Y:S01]  /*6600*/  ISETP.NE.AND P0, PT, R139, 0x1f, PT ;  /* 0x0000001f8b00780c */ /* 0x00cfe20003f05270 */
[-C--:B0-----:R-:W-:Y:S02]  /*6610*/  FFMA.FTZ R81, R81, R87.reuse, R156 ;  /* 0x0000005751517223 */ /* 0x081fe4000001009c */
[----:B------:R-:W-:Y:S02]  /*6620*/  IMAD.MOV.U32 R82, RZ, RZ, R159 ;  /* 0x000000ffff527224 */ /* 0x000fe400078e009f */
[----:B------:R-:W-:Y:S02]  /*6630*/  IMAD R156, R139, 0x28, RZ ;  /* 0x000000288b9c7824 */ /* 0x000fe400078e02ff */
[----:B------:R-:W-:-:S06]  /*6640*/  FMUL.FTZ R80, R80, R87 ;  /* 0x0000005750507220 */ /* 0x000fcc0000410000 */
[-C--:B----4-:R-:W-:Y:S02]  /*6650*/  @P0 FFMA.FTZ R83, R83, R85.reuse, R86 ;  /* 0x0000005553530223 */ /* 0x090fe40000010056 */
[----:B------:R-:W-:Y:S01]  /*6660*/  @P0 FMUL.FTZ R82, R82, R85 ;  /* 0x0000005552520220 */ /* 0x000fe20000410000 */
[----:B-1----:R-:W-:Y:S04]  /*6670*/  LDS.64 R86, [R156+0x15f0] ;  /* 0x0015f0009c567984 */ /* 0x002fe80000000a00 */
        /* <DEDUP_REMOVED lines=12> */
.L_x_53:
[----:B0-----:R-:W-:Y:S05]  /*6740*/  BSYNC B0 ;  /* 0x0000000000007941 */ /* 0x001fea0003800000 */
.L_x_52:
[----:B------:R-:W-:Y:S01]  /*6750*/  WARPSYNC 0xffffffff ;  /* 0xffffffff00007948 */ /* 0x000fe20003800000 */
[----:B------:R-:W-:Y:S01]  /*6760*/  BAR.SYNC.DEFER_BLOCKING 0x0 ;  /* 0x0000000000007b1d */ /* 0x000fe20000010000 */
[----:B------:R-:W-:Y:S01]  /*6770*/  FFMA.FTZ R82, R37, R133, RZ ;  /* 0x0000008525527223 */ /* 0x000fe200000100ff */
[----:B-1----:R-:W-:Y:S01]  /*6780*/  HADD2.F32 R87, -RZ, R66.H0_H0 ;  /* 0x20000042ff577230 */ /* 0x002fe20000004100 */
[----:B------:R-:W-:Y:S01]  /*6790*/  ISETP.GT.AND P0, PT, R142, 0x1e, PT ;  /* 0x0000001e8e00780c */ /* 0x000fe20003f04270 */
[----:B------:R-:W-:Y:S01]  /*67a0*/  HADD2.F32 R86, -RZ, R72.H0_H0 ;  /* 0x20000048ff567230 */ /* 0x000fe20000004100 */
[----:B------:R-:W-:Y:S01]  /*67b0*/  FFMA.FTZ R82, R36, R137, R82 ;  /* 0x0000008924527223 */ /* 0x000fe20000010052 */
[----:B------:R-:W-:Y:S01]  /*67c0*/  ISETP.GT.AND P2, PT, R142, 0x1d, PT ;  /* 0x0000001d8e00780c */ /* 0x000fe20003f44270 */
[----:B------:R-:W-:Y:S02]  /*67d0*/  BSSY B0, `(.L_x_56) ;  /* 0x00000df000007945 */ /* 0x000fe40003800000 */
[----:B------:R-:W-:-:S02]  /*67e0*/  FFMA.FTZ R83, R35, R141, R82 ;  /* 0x0000008d23537223 */ /* 0x000fc40000010052 */
[----:B------:R-:W-:Y:S02]  /*67f0*/  FFMA.FTZ R137, -R56, R86, R137 ;  /* 0x0000005638897223 */ /* 0x000fe40000010189 */
[----:B------:R-:W-:-:S04]  /*6800*/  FFMA.FTZ R82, R34, R120, R83 ;  /* 0x0000007822527223 */ /* 0x000fc80000010053 */
[----:B------:R-:W-:Y:S02]  /*6810*/  FFMA.FTZ R83, R33, R121, R82 ;  /* 0x0000007921537223 */ /* 0x000fe40000010052 */
[----:B------:R-:W-:Y:S02]  /*6820*/  FFMA.FTZ R82, -R50, R87, R124 ;  /* 0x0000005732527223 */ /* 0x000fe4000001017c */
[----:B------:R-:W-:Y:S01]  /*6830*/  FFMA.FTZ R84, R32, R122, R83 ;  /* 0x0000007a20547223 */ /* 0x000fe20000010053 */
[----:B------:R-:W0:Y:S03]  /*6840*/  LDS R138, [R138.X8+0x15e4] ;  /* 0x0015e4008a8a7984 */ /* 0x000e260000008800 */
[----:B------:R-:W-:-:S04]  /*6850*/  FFMA.FTZ R83, R31, R123, R84 ;  /* 0x0000007b1f537223 */ /* 0x000fc80000010054 */
[----:B------:R-:W-:Y:S02]  /*6860*/  FFMA.FTZ R124, R30, R124, R83 ;  /* 0x0000007c1e7c7223 */ /* 0x000fe40000010053 */
[----:B0-----:R-:W-:-:S04]  /*6870*/  FFMA.FTZ R95, R138, R95, R111 ;  /* 0x0000005f8a5f7223 */ /* 0x001fc8000001006f */
[----:B------:R-:W-:-:S04]  /*6880*/  FFMA.FTZ R40, R40, R95, R110 ;  /* 0x0000005f28287223 */ /* 0x000fc8000001006e */
[----:B------:R-:W-:-:S04]  /*6890*/  FFMA.FTZ R41, R41, R40, R109 ;  /* 0x0000002829297223 */ /* 0x000fc8000001006d */
[----:B------:R-:W-:-:S04]  /*68a0*/  FFMA.FTZ R42, R42, R41, R108 ;  /* 0x000000292a2a7223 */ /* 0x000fc8000001006c */
[----:B------:R-:W-:Y:S01]  /*68b0*/  FFMA.FTZ R43, R43, R42, R107 ;  /* 0x0000002a2b2b7223 */ /* 0x000fe2000001006b */
[----:B------:R-:W-:-:S03]  /*68c0*/  HADD2.F32 R107, -RZ, R64.H0_H0 ;  /* 0x20000040ff6b7230 */ /* 0x000fc60000004100 */
[----:B------:R-:W-:Y:S02]  /*68d0*/  FFMA.FTZ R76, R76, R43, R106 ;  /* 0x0000002b4c4c7223 */ /* 0x000fe4000001006a */
[----:B------:R-:W-:Y:S02]  /*68e0*/  FFMA.FTZ R109, -R48, R107, R126 ;  /* 0x0000006b306d7223 */ /* 0x000fe4000001017e */
[----:B------:R-:W-:Y:S02]  /*68f0*/  FFMA.FTZ R77, R77, R76, R105 ;  /* 0x0000004c4d4d7223 */ /* 0x000fe40000010069 */
[----:B------:R-:W-:Y:S01]  /*6900*/  FFMA.FTZ R105, R29, R125, R124 ;  /* 0x0000007d1d697223 */ /* 0x000fe2000001007c */
[----:B------:R-:W-:Y:S01]  /*6910*/  HADD2.F32 R124, -RZ, R63.H0_H0 ;  /* 0x2000003fff7c7230 */ /* 0x000fe20000004100 */
[----:B------:R-:W-:Y:S02]  /*6920*/  FFMA.FTZ R78, R78, R77, R104 ;  /* 0x0000004d4e4e7223 */ /* 0x000fe40000010068 */
[----:B------:R-:W-:-:S02]  /*6930*/  FFMA.FTZ R106, R28, R126, R105 ;  /* 0x0000007e1c6a7223 */ /* 0x000fc40000010069 */
[----:B------:R-:W-:Y:S02]  /*6940*/  FFMA.FTZ R79, R79, R78, R103 ;  /* 0x0000004e4f4f7223 */ /* 0x000fe40000010067 */
[----:B------:R-:W-:Y:S02]  /*6950*/  FMUL.FTZ R110, R77, UR40 ;  /* 0x000000284d6e7c20 */ /* 0x000fe40008410000 */
[----:B------:R-:W-:Y:S02]  /*6960*/  FFMA.FTZ R88, R88, R79, R102 ;  /* 0x0000004f58587223 */ /* 0x000fe40000010066 */
[----:B------:R-:W-:Y:S02]  /*6970*/  FMUL.FTZ R85, R79, UR40 ;  /* 0x000000284f557c20 */ /* 0x000fe40008410000 */
[----:B------:R-:W-:Y:S02]  /*6980*/  FFMA.FTZ R89, R89, R88, R101 ;  /* 0x0000005859597223 */ /* 0x000fe40000010065 */
[----:B------:R-:W-:Y:S01]  /*6990*/  FMUL.FTZ R84, R82, R85 ;  /* 0x0000005552547220 */ /* 0x000fe20000410000 */
[----:B------:R-:W-:Y:S01]  /*69a0*/  HADD2.F32 R85, -RZ, R70.H0_H0 ;  /* 0x20000046ff557230 */ /* 0x000fe20000004100 */
[----:B------:R-:W-:Y:S01]  /*69b0*/  FFMA.FTZ R90, R90, R89, R100 ;  /* 0x000000595a5a7223 */ /* 0x000fe20000010064 */
[----:B------:R-:W-:Y:S01]  /*69c0*/  HADD2.F32 R100, -RZ, R69.H0_H0 ;  /* 0x20000045ff647230 */ /* 0x000fe20000004100 */
[----:B------:R-:W-:Y:S01]  /*69d0*/  FFMA.FTZ R83, R87, R79, R84 ;  /* 0x0000004f57537223 */ /* 0x000fe20000010054 */
[----:B------:R-:W-:Y:S01]  /*69e0*/  HADD2.F32 R84, -RZ, R73.H0_H0 ;  /* 0x20000049ff547230 */ /* 0x000fe20000004100 */
[----:B------:R-:W-:Y:S01]  /*69f0*/  FFMA.FTZ R91, R91, R90, R99 ;  /* 0x0000005a5b5b7223 */ /* 0x000fe20000010063 */
[----:B------:R-:W-:Y:S01]  /*6a00*/  MOV R99, UR7 ;  /* 0x0000000700637c02 */ /* 0x000fe20008000f00 */
[----:B------:R-:W-:-:S02]  /*6a10*/  FFMA.FTZ R120, -R54, R85, R120 ;  /* 0x0000005536787223 */ /* 0x000fc40000010178 */
[-C--:B------:R-:W-:Y:S02]  /*6a20*/  FFMA.FTZ R92, R92, R91.reuse, R98 ;  /* 0x0000005b5c5c7223 */ /* 0x080fe40000010062 */
[----:B------:R-:W-:Y:S01]  /*6a30*/  FFMA.FTZ R98, -R57, R84, R133 ;  /* 0x0000005439627223 */ /* 0x000fe20000010185 */
[----:B------:R0:W-:Y:S01]  /*6a40*/  @!P1 STS.64 [R99.X8+0x24e0], R80 ;  /* 0x0024e05063009388 */ /* 0x0001e20000008a00 */
[----:B------:R-:W-:Y:S02]  /*6a50*/  FFMA.FTZ R93, R93, R92, R97 ;  /* 0x0000005c5d5d7223 */ /* 0x000fe40000010061 */
[----:B------:R-:W-:Y:S02]  /*6a60*/  FMUL.FTZ R97, R54, R91 ;  /* 0x0000005b36617220 */ /* 0x000fe40000410000 */
[----:B------:R-:W-:Y:S01]  /*6a70*/  FFMA.FTZ R94, R94, R93, R96 ;  /* 0x0000005d5e5e7223 */ /* 0x000fe20000010060 */
[----:B------:R-:W-:Y:S01]  /*6a80*/  HADD2.F32 R96, -RZ, R71.H0_H0 ;  /* 0x20000047ff607230 */ /* 0x000fe20000004100 */
[----:B------:R-:W-:-:S02]  /*6a90*/  FFMA.FTZ R121, -R53, R100, R121 ;  /* 0x0000006435797223 */ /* 0x000fc40000010179 */
[----:B------:R-:W-:Y:S02]  /*6aa0*/  FMUL.FTZ R87, R57, R94 ;  /* 0x0000005e39577220 */ /* 0x000fe40000410000 */
[----:B------:R-:W-:Y:S01]  /*6ab0*/  FFMA.FTZ R141, -R55, R96, R141 ;  /* 0x00000060378d7223 */ /* 0x000fe2000001018d */
[----:B0-----:R-:W-:Y:S01]  /*6ac0*/  HADD2.F32 R99, -RZ, R68.H0_H0 ;  /* 0x20000044ff637230 */ /* 0x001fe20000004100 */
[----:B------:R-:W-:Y:S02]  /*6ad0*/  FMUL.FTZ R80, R56, R93 ;  /* 0x0000005d38507220 */ /* 0x000fe40000410000 */
[----:B------:R-:W-:Y:S02]  /*6ae0*/  FFMA.FTZ R81, R87, R98, RZ ;  /* 0x0000006257517223 */ /* 0x000fe400000100ff */
[----:B------:R-:W-:Y:S02]  /*6af0*/  FFMA.FTZ R122, -R52, R99, R122 ;  /* 0x00000063347a7223 */ /* 0x000fe4000001017a */
[----:B------:R-:W-:-:S02]  /*6b00*/  FFMA.FTZ R102, R80, R137, R81 ;  /* 0x0000008950667223 */ /* 0x000fc40000010051 */
[----:B------:R-:W-:Y:S02]  /*6b10*/  FMUL.FTZ R81, R55, R92 ;  /* 0x0000005c37517220 */ /* 0x000fe40000410000 */
[----:B------:R-:W-:Y:S02]  /*6b20*/  FMUL.FTZ R103, R52, R89 ;  /* 0x0000005934677220 */ /* 0x000fe40000410000 */
[----:B------:R-:W-:Y:S01]  /*6b30*/  FFMA.FTZ R101, R81, R141, R102 ;  /* 0x0000008d51657223 */ /* 0x000fe20000010066 */
[----:B------:R-:W-:Y:S01]  /*6b40*/  HADD2.F32 R102, -RZ, R67.H0_H0 ;  /* 0x20000043ff667230 */ /* 0x000fe20000004100 */
[----:B------:R-:W-:Y:S02]  /*6b50*/  FMUL.FTZ R105, R50, R79 ;  /* 0x0000004f32697220 */ /* 0x000fe40000410000 */
[----:B------:R-:W-:Y:S02]  /*6b60*/  FFMA.FTZ R104, R97, R120, R101 ;  /* 0x0000007861687223 */ /* 0x000fe40000010065 */
[----:B------:R-:W-:-:S02]  /*6b70*/  FMUL.FTZ R101, R53, R90 ;  /* 0x0000005a35657220 */ /* 0x000fc40000410000 */
[----:B------:R-:W-:Y:S02]  /*6b80*/  FFMA.FTZ R123, -R51, R102, R123 ;  /* 0x00000066337b7223 */ /* 0x000fe4000001017b */
[----:B------:R-:W-:Y:S02]  /*6b90*/  FFMA.FTZ R104, R101, R121, R104 ;  /* 0x0000007965687223 */ /* 0x000fe40000010068 */
[----:B------:R-:W-:Y:S02]  /*6ba0*/  FMUL.FTZ R110, R109, R110 ;  /* 0x0000006e6d6e7220 */ /* 0x000fe40000410000 */
[----:B------:R-:W-:Y:S02]  /*6bb0*/  FFMA.FTZ R108, R103, R122, R104 ;  /* 0x0000007a676c7223 */ /* 0x000fe40000010068 */
[----:B------:R-:W-:Y:S02]  /*6bc0*/  FMUL.FTZ R104, R51, R88 ;  /* 0x0000005833687220 */ /* 0x000fe40000410000 */
[----:B------:R-:W-:-:S02]  /*6bd0*/  FFMA.FTZ R79, R107, R77, R110 ;  /* 0x0000004d6b4f7223 */ /* 0x000fc4000001006e */
[----:B------:R-:W-:Y:S02]  /*6be0*/  FFMA.FTZ R108, R104, R123, R108 ;  /* 0x0000007b686c7223 */ /* 0x000fe4000001006c */
[----:B------:R-:W-:Y:S02]  /*6bf0*/  FMUL.FTZ R111, R49, R78 ;  /* 0x0000004e316f7220 */ /* 0x000fe40000410000 */
[----:B------:R-:W-:Y:S01]  /*6c00*/  FFMA.FTZ R108, R105, R82, R108 ;  /* 0x00000052696c7223 */ /* 0x000fe2000001006c */
[----:B------:R-:W-:Y:S01]  /*6c10*/  HADD2.F32 R82, -RZ, R65.H0_H0 ;  /* 0x20000041ff527230 */ /* 0x000fe20000004100 */
[----:B------:R-:W-:Y:S02]  /*6c20*/  FADD.FTZ R114, R111, R114 ;  /* 0x000000726f727221 */ /* 0x000fe40000010000 */
[----:B------:R-:W-:Y:S02]  /*6c30*/  FFMA.FTZ R110, -R47, R124, R127 ;  /* 0x0000007c2f6e7223 */ /* 0x000fe4000001017f */
[----:B------:R-:W-:-:S02]  /*6c40*/  FFMA.FTZ R107, -R49, R82, R125 ;  /* 0x00000052316b7223 */ /* 0x000fc4000001017d */
[----:B------:R-:W-:Y:S02]  /*6c50*/  FFMA.FTZ R125, R27, R127, R106 ;  /* 0x0000007f1b7d7223 */ /* 0x000fe4000001006a */
[----:B------:R-:W-:Y:S02]  /*6c60*/  FFMA.FTZ R111, R111, R107, R108 ;  /* 0x0000006b6f6f7223 */ /* 0x000fe4000001006c */
[----:B------:R-:W-:Y:S02]  /*6c70*/  FMUL.FTZ R108, R78, UR40 ;  /* 0x000000284e6c7c20 */ /* 0x000fe40008410000 */
[----:B------:R-:W-:Y:S02]  /*6c80*/  FMUL.FTZ R127, R76, UR40 ;  /* 0x000000284c7f7c20 */ /* 0x000fe40008410000 */
[----:B------:R-:W-:Y:S02]  /*6c90*/  FMUL.FTZ R107, R107, R108 ;  /* 0x0000006c6b6b7220 */ /* 0x000fe40000410000 */
[----:B------:R-:W-:-:S02]  /*6ca0*/  FMUL.FTZ R127, R110, R127 ;  /* 0x0000007f6e7f7220 */ /* 0x000fc40000410000 */
[----:B------:R-:W-:Y:S02]  /*6cb0*/  FMUL.FTZ R108, R48, R77 ;  /* 0x0000004d306c7220 */ /* 0x000fe40000410000 */
[-C--:B------:R-:W-:Y:S02]  /*6cc0*/  FFMA.FTZ R106, R124, R76.reuse, R127 ;  /* 0x0000004c7c6a7223 */ /* 0x080fe4000001007f */
[----:B------:R-:W-:Y:S01]  /*6cd0*/  FMUL.FTZ R77, R47, R76 ;  /* 0x0000004c2f4d7220 */ /* 0x000fe20000410000 */
[----:B------:R-:W-:Y:S01]  /*6ce0*/  HADD2.F32 R76, -RZ, R61.H0_H0 ;  /* 0x2000003dff4c7230 */ /* 0x000fe20000004100 */
[----:B------:R-:W-:Y:S01]  /*6cf0*/  FFMA.FTZ R124, R108, R109, R111 ;  /* 0x0000006d6c7c7223 */ /* 0x000fe2000001006f */
[----:B------:R-:W-:Y:S01]  /*6d00*/  HADD2.F32 R109, -RZ, R62.H0_H0 ;  /* 0x2000003eff6d7230 */ /* 0x000fe20000004100 */
[----:B------:R-:W-:Y:S02]  /*6d10*/  FFMA.FTZ R126, R26, R128, R125 ;  /* 0x000000801a7e7223 */ /* 0x000fe4000001007d */
[----:B------:R-:W-:-:S02]  /*6d20*/  FFMA.FTZ R125, R77, R110, R124 ;  /* 0x0000006e4d7d7223 */ /* 0x000fc4000001007c */
[----:B------:R-:W-:Y:S02]  /*6d30*/  FFMA.FTZ R127, R25, R129, R126 ;  /* 0x00000081197f7223 */ /* 0x000fe4000001007e */
[----:B------:R-:W-:Y:S02]  /*6d40*/  FFMA.FTZ R124, -R45, R76, R129 ;  /* 0x0000004c2d7c7223 */ /* 0x000fe40000010181 */
[----:B------:R-:W-:Y:S02]  /*6d50*/  FMUL.FTZ R129, R42, UR40 ;  /* 0x000000282a817c20 */ /* 0x000fe40008410000 */
[----:B------:R-:W-:Y:S02]  /*6d60*/  FFMA.FTZ R111, -R46, R109, R128 ;  /* 0x0000006d2e6f7223 */ /* 0x000fe40000010180 */
[----:B------:R-:W-:Y:S02]  /*6d70*/  FMUL.FTZ R129, R124, R129 ;  /* 0x000000817c817220 */ /* 0x000fe40000410000 */
[----:B------:R-:W-:-:S02]  /*6d80*/  FMUL.FTZ R128, R43, UR40 ;  /* 0x000000282b807c20 */ /* 0x000fc40008410000 */
[----:B------:R-:W-:Y:S01]  /*6d90*/  FFMA.FTZ R76, R76, R42, R129 ;  /* 0x0000002a4c4c7223 */ /* 0x000fe20000010081 */
[----:B------:R-:W-:Y:S01]  /*6da0*/  HADD2.F32 R129, -RZ, R60.H0_H0 ;  /* 0x2000003cff817230 */ /* 0x000fe20000004100 */
[----:B------:R-:W-:Y:S02]  /*6db0*/  FMUL.FTZ R128, R111, R128 ;  /* 0x000000806f807220 */ /* 0x000fe40000410000 */
[-C--:B------:R-:W-:Y:S02]  /*6dc0*/  FMUL.FTZ R110, R46, R43.reuse ;  /* 0x0000002b2e6e7220 */ /* 0x080fe40000410000 */
[----:B------:R-:W-:Y:S02]  /*6dd0*/  FFMA.FTZ R109, R109, R43, R128 ;  /* 0x0000002b6d6d7223 */ /* 0x000fe40000010080 */
[----:B------:R-:W-:Y:S02]  /*6de0*/  FFMA.FTZ R125, R110, R111, R125 ;  /* 0x0000006f6e7d7223 */ /* 0x000fe4000001007d */
[----:B------:R-:W-:-:S02]  /*6df0*/  FFMA.FTZ R126, R24, R130, R127 ;  /* 0x00000082187e7223 */ /* 0x000fc4000001007f */
[----:B------:R-:W-:Y:S02]  /*6e00*/  FFMA.FTZ R130, -R44, R129, R130 ;  /* 0x000000812c827223 */ /* 0x000fe40000010182 */
[----:B------:R-:W-:Y:S02]  /*6e10*/  FMUL.FTZ R43, R41, UR40 ;  /* 0x00000028292b7c20 */ /* 0x000fe40008410000 */
[----:B------:R-:W-:Y:S02]  /*6e20*/  FMUL.FTZ R111, R45, R42 ;  /* 0x0000002a2d6f7220 */ /* 0x000fe40000410000 */
[----:B------:R-:W-:Y:S02]  /*6e30*/  FMUL.FTZ R128, R130, R43 ;  /* 0x0000002b82807220 */ /* 0x000fe40000410000 */
[----:B------:R-:W-:Y:S01]  /*6e40*/  FFMA.FTZ R125, R111, R124, R125 ;  /* 0x0000007c6f7d7223 */ /* 0x000fe2000001007d */
[----:B------:R-:W-:Y:S01]  /*6e50*/  HADD2.F32 R124, -RZ, R59.H0_H0 ;  /* 0x2000003bff7c7230 */ /* 0x000fe20000004100 */
[----:B------:R-:W-:-:S02]  /*6e60*/  FFMA.FTZ R43, R129, R41, R128 ;  /* 0x00000029812b7223 */ /* 0x000fc40000010080 */
[----:B------:R-:W-:Y:S02]  /*6e70*/  FFMA.FTZ R129, R23, R131, R126 ;  /* 0x0000008317817223 */ /* 0x000fe4000001007e */
[----:B------:R-:W-:Y:S02]  /*6e80*/  FFMA.FTZ R131, -R39, R124, R131 ;  /* 0x0000007c27837223 */ /* 0x000fe40000010183 */
[----:B------:R-:W-:Y:S02]  /*6e90*/  FMUL.FTZ R126, R40, UR40 ;  /* 0x00000028287e7c20 */ /* 0x000fe40008410000 */
[----:B------:R-:W-:Y:S02]  /*6ea0*/  FMUL.FTZ R42, R44, R41 ;  /* 0x000000292c2a7220 */ /* 0x000fe40000410000 */
[----:B------:R-:W-:Y:S02]  /*6eb0*/  FMUL.FTZ R127, R131, R126 ;  /* 0x0000007e837f7220 */ /* 0x000fe40000410000 */
[----:B------:R-:W-:-:S02]  /*6ec0*/  FFMA.FTZ R41, R22, R132, R129 ;  /* 0x0000008416297223 */ /* 0x000fc40000010081 */
[----:B------:R-:W-:Y:S01]  /*6ed0*/  FFMA.FTZ R124, R124, R40, R127 ;  /* 0x000000287c7c7223 */ /* 0x000fe2000001007f */
[----:B------:R-:W-:Y:S01]  /*6ee0*/  HADD2.F32 R127, -RZ, R58.H0_H0 ;  /* 0x2000003aff7f7230 */ /* 0x000fe20000004100 */
[----:B------:R-:W-:Y:S01]  /*6ef0*/  FFMA.FTZ R130, R42, R130, R125 ;  /* 0x000000822a827223 */ /* 0x000fe2000001007d */
[----:B------:R-:W0:Y:S01]  /*6f00*/  SHFL.DOWN PT, R126, R41, 0x1, 0x1f ;  /* 0x08201f00297e7f89 */ /* 0x000e2200000e0000 */
[----:B------:R-:W-:Y:S02]  /*6f10*/  FMUL.FTZ R125, R39, R40 ;  /* 0x00000028277d7220 */ /* 0x000fe40000410000 */
[C---:B------:R-:W-:Y:S02]  /*6f20*/  FFMA.FTZ R129, -R38.reuse, R127, R132 ;  /* 0x0000007f26817223 */ /* 0x040fe40000010184 */
[----:B------:R-:W-:Y:S02]  /*6f30*/  FFMA.FTZ R130, R125, R131, R130 ;  /* 0x000000837d827223 */ /* 0x000fe40000010082 */
[----:B------:R-:W-:-:S02]  /*6f40*/  FMUL.FTZ R128, R38, R95 ;  /* 0x0000005f26807220 */ /* 0x000fc40000410000 */
[----:B------:R-:W-:Y:S02]  /*6f50*/  FADD.FTZ R13, R76, R13 ;  /* 0x0000000d4c0d7221 */ /* 0x000fe40000010000 */
[----:B------:R-:W-:Y:S02]  /*6f60*/  FFMA.FTZ R40, R128, R129, R130 ;  /* 0x0000008180287223 */ /* 0x000fe40000010082 */
[----:B------:R-:W-:Y:S02]  /*6f70*/  FADD.FTZ R19, R42, R19 ;  /* 0x000000132a137221 */ /* 0x000fe40000010000 */
[----:B------:R-:W-:Y:S01]  /*6f80*/  FADD.FTZ R14, R43, R14 ;  /* 0x0000000e2b0e7221 */ /* 0x000fe20000010000 */
[----:B------:R-:W1:Y:S01]  /*6f90*/  SHFL.DOWN PT, R131, R40, 0x1, 0x1f ;  /* 0x08201f0028837f89 */ /* 0x000e6200000e0000 */
[----:B------:R-:W-:Y:S02]  /*6fa0*/  FMUL.FTZ R42, R88, UR40 ;  /* 0x00000028582a7c20 */ /* 0x000fe40008410000 */
[----:B------:R-:W-:-:S02]  /*6fb0*/  FMUL.FTZ R43, R89, UR40 ;  /* 0x00000028592b7c20 */ /* 0x000fc40008410000 */
[----:B------:R-:W-:Y:S02]  /*6fc0*/  FADD.FTZ R112, R77, R112 ;  /* 0x000000704d707221 */ /* 0x000fe40000010000 */
[----:B------:R-:W-:Y:S02]  /*6fd0*/  FMUL.FTZ R123, R123, R42 ;  /* 0x0000002a7b7b7220 */ /* 0x000fe40000410000 */
[----:B0-----:R-:W-:Y:S02]  /*6fe0*/  @!P0 FADD.FTZ R41, R41, R126 ;  /* 0x0000007e29298221 */ /* 0x001fe40000010000 */
[----:B------:R-:W-:Y:S02]  /*6ff0*/  FMUL.FTZ R122, R122, R43 ;  /* 0x0000002b7a7a7220 */ /* 0x000fe40000410000 */
[----:B------:R-:W-:Y:S01]  /*7000*/  FMUL.FTZ R42, R90, UR40 ;  /* 0x000000285a2a7c20 */ /* 0x000fe20008410000 */
[----:B------:R-:W0:Y:S01]  /*7010*/  SHFL.DOWN PT, R126, R41, 0x2, 0x1f ;  /* 0x08401f00297e7f89 */ /* 0x000e2200000e0000 */
[----:B------:R-:W-:-:S02]  /*7020*/  FMUL.FTZ R43, R91, UR40 ;  /* 0x000000285b2b7c20 */ /* 0x000fc40008410000 */
[----:B------:R-:W-:Y:S02]  /*7030*/  FMUL.FTZ R121, R121, R42 ;  /* 0x0000002a79797220 */ /* 0x000fe40000410000 */
[----:B------:R-:W-:Y:S02]  /*7040*/  FMUL.FTZ R120, R120, R43 ;  /* 0x0000002b78787220 */ /* 0x000fe40000410000 */
[----:B------:R-:W-:Y:S02]  /*7050*/  FFMA.FTZ R78, R82, R78, R107 ;  /* 0x0000004e524e7223 */ /* 0x000fe4000001006b */
[----:B------:R-:W-:Y:S02]  /*7060*/  FFMA.FTZ R88, R102, R88, R123 ;  /* 0x0000005866587223 */ /* 0x000fe4000001007b */
[----:B-1----:R-:W-:Y:S01]  /*7070*/  @!P0 FADD.FTZ R40, R40, R131 ;  /* 0x0000008328288221 */ /* 0x002fe20000010000 */
[----:B------:R-:W-:Y:S01]  /*7080*/  ISETP.GT.AND P0, PT, R142, 0x1b, PT ;  /* 0x0000001b8e00780c */ /* 0x000fe20003f04270 */
[----:B------:R-:W-:-:S02]  /*7090*/  FFMA.FTZ R89, R99, R89, R122 ;  /* 0x0000005963597223 */ /* 0x000fc4000001007a */
[----:B------:R-:W-:Y:S01]  /*70a0*/  FFMA.FTZ R90, R100, R90, R121 ;  /* 0x0000005a645a7223 */ /* 0x000fe20000010079 */
[----:B------:R-:W1:Y:S01]  /*70b0*/  SHFL.DOWN PT, R131, R40, 0x2, 0x1f ;  /* 0x08401f0028837f89 */ /* 0x000e6200000e0000 */
[----:B------:R-:W-:Y:S02]  /*70c0*/  FFMA.FTZ R85, R85, R91, R120 ;  /* 0x0000005b55557223 */ /* 0x000fe40000010078 */
[----:B------:R-:W-:Y:S02]  /*70d0*/  FADD.FTZ R17, R128, R17 ;  /* 0x0000001180117221 */ /* 0x000fe40000010000 */
[----:B------:R-:W-:Y:S02]  /*70e0*/  FADD.FTZ R18, R125, R18 ;  /* 0x000000127d127221 */ /* 0x000fe40000010000 */
[----:B------:R-:W-:Y:S02]  /*70f0*/  FADD.FTZ R20, R111, R20 ;  /* 0x000000146f147221 */ /* 0x000fe40000010000 */
[----:B0-----:R-:W-:-:S02]  /*7100*/  @!P2 FADD.FTZ R41, R41, R126 ;  /* 0x0000007e2929a221 */ /* 0x001fc40000010000 */
[----:B------:R-:W-:Y:S02]  /*7110*/  FADD.FTZ R15, R124, R15 ;  /* 0x0000000f7c0f7221 */ /* 0x000fe40000010000 */
[----:B------:R-:W-:Y:S01]  /*7120*/  FADD.FTZ R21, R110, R21 ;  /* 0x000000156e157221 */ /* 0x000fe20000010000 */
[----:B------:R-:W0:Y:S01]  /*7130*/  SHFL.DOWN PT, R126, R41, 0x4, 0x1f ;  /* 0x08801f00297e7f89 */ /* 0x000e2200000e0000 */
[----:B------:R-:W-:Y:S02]  /*7140*/  FADD.FTZ R113, R108, R113 ;  /* 0x000000716c717221 */ /* 0x000fe40000010000 */
[----:B------:R-:W-:Y:S02]  /*7150*/  FADD.FTZ R12, R109, R12 ;  /* 0x0000000c6d0c7221 */ /* 0x000fe40000010000 */
[----:B------:R-:W-:Y:S02]  /*7160*/  FADD.FTZ R11, R106, R11 ;  /* 0x0000000b6a0b7221 */ /* 0x000fe40000010000 */
[----:B------:R-:W-:-:S02]  /*7170*/  FADD.FTZ R115, R105, R115 ;  /* 0x0000007369737221 */ /* 0x000fc40000010000 */
[----:B------:R-:W-:Y:S02]  /*7180*/  FADD.FTZ R10, R79, R10 ;  /* 0x0000000a4f0a7221 */ /* 0x000fe40000010000 */
[----:B-1----:R-:W-:Y:S01]  /*7190*/  @!P2 FADD.FTZ R40, R40, R131 ;  /* 0x000000832828a221 */ /* 0x002fe20000010000 */
[----:B------:R-:W-:Y:S01]  /*71a0*/  ISETP.GT.AND P2, PT, R142, 0x17, PT ;  /* 0x000000178e00780c */ /* 0x000fe20003f44270 */
[----:B------:R-:W-:Y:S02]  /*71b0*/  FADD.FTZ R116, R104, R116 ;  /* 0x0000007468747221 */ /* 0x000fe40000010000 */
[----:B------:R-:W-:Y:S01]  /*71c0*/  FADD.FTZ R9, R78, R9 ;  /* 0x000000094e097221 */ /* 0x000fe20000010000 */
[----:B------:R-:W1:Y:S01]  /*71d0*/  SHFL.DOWN PT, R131, R40, 0x4, 0x1f ;  /* 0x08801f0028837f89 */ /* 0x000e6200000e0000 */
[----:B------:R-:W-:Y:S02]  /*71e0*/  FADD.FTZ R117, R103, R117 ;  /* 0x0000007567757221 */ /* 0x000fe40000010000 */
[----:B------:R-:W-:-:S02]  /*71f0*/  FADD.FTZ R8, R83, R8 ;  /* 0x0000000853087221 */ /* 0x000fc40000010000 */
[----:B------:R-:W-:Y:S02]  /*7200*/  FADD.FTZ R118, R101, R118 ;  /* 0x0000007665767221 */ /* 0x000fe40000010000 */
[----:B------:R-:W-:Y:S02]  /*7210*/  FADD.FTZ R7, R88, R7 ;  /* 0x0000000758077221 */ /* 0x000fe40000010000 */
[----:B0-----:R-:W-:Y:S02]  /*7220*/  @!P0 FADD.FTZ R41, R41, R126 ;  /* 0x0000007e29298221 */ /* 0x001fe40000010000 */
[----:B------:R-:W-:Y:S02]  /*7230*/  FADD.FTZ R119, R97, R119 ;  /* 0x0000007761777221 */ /* 0x000fe40000010000 */
[----:B------:R-:W-:Y:S01]  /*7240*/  FADD.FTZ R6, R89, R6 ;  /* 0x0000000659067221 */ /* 0x000fe20000010000 */
[----:B------:R-:W0:Y:S01]  /*7250*/  SHFL.DOWN PT, R126, R41, 0x8, 0x1f ;  /* 0x09001f00297e7f89 */ /* 0x000e2200000e0000 */
[----:B------:R-:W-:-:S02]  /*7260*/  FADD.FTZ R134, R81, R134 ;  /* 0x0000008651867221 */ /* 0x000fc40000010000 */
[----:B------:R-:W-:Y:S02]  /*7270*/  FADD.FTZ R5, R90, R5 ;  /* 0x000000055a057221 */ /* 0x000fe40000010000 */
[----:B------:R-:W-:Y:S02]  /*7280*/  FADD.FTZ R135, R80, R135 ;  /* 0x0000008750877221 */ /* 0x000fe40000010000 */
[----:B------:R-:W-:Y:S02]  /*7290*/  FADD.FTZ R4, R85, R4 ;  /* 0x0000000455047221 */ /* 0x000fe40000010000 */
[----:B------:R-:W-:Y:S02]  /*72a0*/  FADD.FTZ R136, R87, R136 ;  /* 0x0000008857887221 */ /* 0x000fe40000010000 */
[----:B-1----:R-:W-:Y:S01]  /*72b0*/  @!P0 FADD.FTZ R40, R40, R131 ;  /* 0x0000008328288221 */ /* 0x002fe20000010000 */
[----:B------:R-:W-:-:S04]  /*72c0*/  ISETP.GT.AND P0, PT, R142, 0xf, PT ;  /* 0x0000000f8e00780c */ /* 0x000fc80003f04270 */
[----:B------:R-:W1:Y:S01]  /*72d0*/  SHFL.DOWN PT, R131, R40, 0x8, 0x1f ;  /* 0x09001f0028837f89 */ /* 0x000e6200000e0000 */
[----:B0-----:R-:W-:Y:S02]  /*72e0*/  @!P2 FADD.FTZ R41, R41, R126 ;  /* 0x0000007e2929a221 */ /* 0x001fe40000010000 */
[----:B------:R-:W-:-:S03]  /*72f0*/  FMUL.FTZ R126, R95, UR40 ;  /* 0x000000285f7e7c20 */ /* 0x000fc60008410000 */
[----:B------:R-:W0:Y:S01]  /*7300*/  SHFL.DOWN PT, R130, R41, 0x10, 0x1f ;  /* 0x0a001f0029827f89 */ /* 0x000e2200000e0000 */
[----:B------:R-:W-:-:S04]  /*7310*/  FMUL.FTZ R126, R129, R126 ;  /* 0x0000007e817e7220 */ /* 0x000fc80000410000 */
[----:B------:R-:W-:-:S04]  /*7320*/  FFMA.FTZ R95, R127, R95, R126 ;  /* 0x0000005f7f5f7223 */ /* 0x000fc8000001007e */
[----:B------:R-:W-:Y:S02]  /*7330*/  FADD.FTZ R16, R95, R16 ;  /* 0x000000105f107221 */ /* 0x000fe40000010000 */
[----:B-1----:R-:W-:Y:S01]  /*7340*/  @!P2 FADD.FTZ R40, R40, R131 ;  /* 0x000000832828a221 */ /* 0x002fe20000010000 */
[----:B------:R-:W-:-:S04]  /*7350*/  ISETP.NE.AND P2, PT, R142, RZ, PT ;  /* 0x000000ff8e00720c */ /* 0x000fc80003f45270 */
[----:B------:R-:W1:Y:S01]  /*7360*/  SHFL.DOWN PT, R95, R40, 0x10, 0x1f ;  /* 0x0a001f00285f7f89 */ /* 0x000e6200000e0000 */
[----:B0-----:R-:W-:-:S05]  /*7370*/  @!P0 FADD.FTZ R41, R41, R130 ;  /* 0x0000008229298221 */ /* 0x001fca0000010000 */
[----:B------:R-:W-:Y:S01]  /*7380*/  MOV R77, R41 ;  /* 0x00000029004d7202 */ /* 0x000fe20000000f00 */
[----:B------:R-:W-:-:S04]  /*7390*/  FMUL.FTZ R41, R94, UR40 ;  /* 0x000000285e297c20 */ /* 0x000fc80008410000 */
[----:B------:R-:W-:-:S04]  /*73a0*/  FMUL.FTZ R41, R98, R41 ;  /* 0x0000002962297220 */ /* 0x000fc80000410000 */
[----:B------:R-:W-:Y:S02]  /*73b0*/  FFMA.FTZ R41, R84, R94, R41 ;  /* 0x0000005e54297223 */ /* 0x000fe40000010029 */
[----:B-1----:R-:W-:Y:S02]  /*73c0*/  @!P0 FADD.FTZ R40, R40, R95 ;  /* 0x0000005f28288221 */ /* 0x002fe40000010000 */
[----:B------:R-:W-:Y:S02]  /*73d0*/  FADD.FTZ R0, R41, R0 ;  /* 0x0000000029007221 */ /* 0x000fe40000010000 */
[----:B------:R-:W-:Y:S02]  /*73e0*/  IMAD.MOV.U32 R76, RZ, RZ, R40 ;  /* 0x000000ffff4c7224 */ /* 0x000fe400078e0028 */
[----:B------:R-:W-:-:S03]  /*73f0*/  FMUL.FTZ R40, R92, UR40 ;  /* 0x000000285c287c20 */ /* 0x000fc60008410000 */
[----:B------:R0:W-:Y:S01]  /*7400*/  @!P2 STS.64 [R140.X8+0x1098], R76 ;  /* 0x0010984c8c00a388 */ /* 0x0001e20000008a00 */
[----:B------:R-:W-:Y:S02]  /*7410*/  FMUL.FTZ R141, R141, R40 ;  /* 0x000000288d8d7220 */ /* 0x000fe40000410000 */
[----:B------:R-:W-:Y:S02]  /*7420*/  FMUL.FTZ R40, R93, UR40 ;  /* 0x000000285d287c20 */ /* 0x000fe40008410000 */
[----:B------:R-:W-:Y:S02]  /*7430*/  FFMA.FTZ R92, R96, R92, R141 ;  /* 0x0000005c605c7223 */ /* 0x000fe4000001008d */
[----:B------:R-:W-:Y:S02]  /*7440*/  FMUL.FTZ R40, R137, R40 ;  /* 0x0000002889287220 */ /* 0x000fe40000410000 */
[----:B------:R-:W-:Y:S02]  /*7450*/  FADD.FTZ R3, R92, R3 ;  /* 0x000000035c037221 */ /* 0x000fe40000010000 */
        /* <DEDUP_REMOVED lines=22> */
.L_x_57:
[----:B0-----:R-:W-:Y:S05]  /*75c0*/  BSYNC B0 ;  /* 0x0000000000007941 */ /* 0x001fea0003800000 */
.L_x_56:
[----:B------:R-:W-:Y:S02]  /*75d0*/  UIADD3 UR7, UR7, 0x1, URZ ;  /* 0x0000000107077890 */ /* 0x000fe4000fffe03f */
[----:B------:R-:W-:Y:S02]  /*75e0*/  ULDC UR16, c[0x0][0x16c] ;  /* 0x00005b0000107ab9 */ /* 0x000fe40000000800 */
[----:B------:R-:W-:-:S06]  /*75f0*/  UISETP.GE.AND UP0, UPT, UR7, UR16, UPT ;  /* 0x000000100700728c */ /* 0x000fcc000bf06270 */
[----:B------:R-:W-:-:S13]  /*7600*/  PLOP3.LUT P0, PT, PT, PT, UP0, 0x80, 0x0 ;  /* 0x000000000000781c */ /* 0x000fda0003f0f008 */
[----:B------:R-:W-:Y:S01]  /*7610*/  @P0 CALL.REL.NOINC `(.L_x_42) ;  /* 0x0000001000000944 */ /* 0x000fe20003c00000 */
[----:B------:R-:W-:Y:S05]  /*7620*/  BRA `(.L_x_58) ;  /* 0xffffd81000007947 */ /* 0x000fea000383ffff */
.L_x_42:
[----:B------:R-:W-:Y:S01]  /*7630*/  BAR.SYNC.DEFER_BLOCKING 0x0 ;  /* 0x0000000000007b1d */ /* 0x000fe20000010000 */
[----:B------:R-:W-:Y:S02]  /*7640*/  F2FP.PACK_AB R135, R135, R136 ;  /* 0x000000888787723e */ /* 0x000fe400000000ff */
[----:B------:R-:W-:Y:S02]  /*7650*/  F2FP.PACK_AB R119, R119, R134 ;  /* 0x000000867777723e */ /* 0x000fe400000000ff */
[----:B------:R-:W-:Y:S01]  /*7660*/  F2FP.PACK_AB R117, R117, R118 ;  /* 0x000000767575723e */ /* 0x000fe200000000ff */
[----:B------:R-:W-:Y:S01]  /*7670*/  ULDC UR32, c[0x0][0x168] ;  /* 0x00005a0000207ab9 */ /* 0x000fe20000000800 */
[----:B------:R-:W-:Y:S01]  /*7680*/  PRMT R37, R135, 0x7632, R37 ;  /* 0x0000763287257816 */ /* 0x000fe20000000025 */
[----:B------:R-:W-:Y:S01]  /*7690*/  UIADD3 UR32, -UR25, UR32, URZ ;  /* 0x0000002019207290 */ /* 0x000fe2000fffe13f */
[----:B------:R-:W-:Y:S01]  /*76a0*/  PRMT R22, R119, 0x7632, R22 ;  /* 0x0000763277167816 */ /* 0x000fe20000000016 */
[----:B------:R-:W-:Y:S01]  /*76b0*/  ULDC.64 UR16, c[0x0][0x2d8] ;  /* 0x0000b60000107ab9 */ /* 0x000fe20000000a00 */
[----:B------:R-:W-:Y:S01]  /*76c0*/  PRMT R23, R117, 0x7632, R23 ;  /* 0x0000763275177816 */ /* 0x000fe20000000017 */
[----:B------:R-:W-:Y:S01]  /*76d0*/  UIMAD UR7, UR38, UR16, URZ ;  /* 0x00000010260772a4 */ /* 0x000fe2000f8e023f */
[----:B------:R-:W-:Y:S01]  /*76e0*/  F2FP.PACK_AB R115, R115, R116 ;  /* 0x000000747373723e */ /* 0x000fe200000000ff */
[----:B------:R-:W-:Y:S01]  /*76f0*/  ULDC.64 UR40, c[0x0][0x2f8] ;  /* 0x0000be0000287ab9 */ /* 0x000fe20000000a00 */
[----:B------:R-:W-:Y:S01]  /*7700*/  F2FP.PACK_AB R113, R113, R114 ;  /* 0x000000727171723e */ /* 0x000fe200000000ff */
[----:B------:R-:W-:Y:S01]  /*7710*/  UIMAD.WIDE.U32 UR28, UR37, UR16, URZ ;  /* 0x00000010251c72a5 */ /* 0x000fe2000f8e003f */
[----:B------:R-:W-:Y:S01]  /*7720*/  F2FP.PACK_AB R21, R21, R112 ;  /* 0x000000701515723e */ /* 0x000fe200000000ff */
[----:B------:R-:W-:Y:S01]  /*7730*/  UIMAD UR30, UR38, UR40, URZ ;  /* 0x00000028261e72a4 */ /* 0x000fe2000f8e023f */
[----:B------:R-:W-:Y:S01]  /*7740*/  F2FP.PACK_AB R19, R19, R20 ;  /* 0x000000141313723e */ /* 0x000fe200000000ff */
[----:B------:R-:W-:Y:S01]  /*7750*/  UIMAD UR25, UR37, UR17, UR7 ;  /* 0x00000011251972a4 */ /* 0x000fe2000f8e0207 */
[----:B------:R-:W-:Y:S01]  /*7760*/  F2FP.PACK_AB R17, R17, R18 ;  /* 0x000000121111723e */ /* 0x000fe200000000ff */
[----:B------:R-:W-:Y:S01]  /*7770*/  UIMAD.WIDE.U32 UR16, UR37, UR40, URZ ;  /* 0x00000028251072a5 */ /* 0x000fe2000f8e003f */
[----:B------:R-:W-:Y:S01]  /*7780*/  PRMT R24, R115, 0x7632, R24 ;  /* 0x0000763273187816 */ /* 0x000fe20000000018 */
[----:B------:R0:W-:Y:S01]  /*7790*/  STS.U16 [R74+0x2], R37 ;  /* 0x000002254a007388 */ /* 0x0001e20000000400 */
[----:B------:R-:W-:Y:S01]  /*77a0*/  PRMT R18, R21, 0x7632, R18 ;  /* 0x0000763215127816 */ /* 0x000fe20000000012 */
[----:B------:R-:W-:Y:S01]  /*77b0*/  UIMAD UR30, UR37, UR41, UR30 ;  /* 0x00000029251e72a4 */ /* 0x000fe2000f8e021e */
[----:B------:R-:W-:Y:S01]  /*77c0*/  PRMT R20, R19, 0x7632, R20 ;  /* 0x0000763213147816 */ /* 0x000fe20000000014 */
[----:B------:R1:W-:Y:S01]  /*77d0*/  STS.U16 [R74+0x6], R22 ;  /* 0x000006164a007388 */ /* 0x0003e20000000400 */
[----:B------:R-:W-:Y:S01]  /*77e0*/  MOV R34, UR32 ;  /* 0x0000002000227c02 */ /* 0x000fe20008000f00 */
[----:B------:R-:W-:Y:S01]  /*77f0*/  UIADD3 UR7, UR29, UR25, URZ ;  /* 0x000000191d077290 */ /* 0x000fe2000fffe03f */
[----:B------:R-:W-:Y:S01]  /*7800*/  BSSY B0, `(.L_x_59) ;  /* 0x0000036000007945 */ /* 0x000fe20003800000 */
[----:B------:R2:W-:Y:S01]  /*7810*/  STS.U16 [R74+0xa], R23 ;  /* 0x00000a174a007388 */ /* 0x0005e20000000400 */
[----:B0-----:R-:W-:-:S03]  /*7820*/  PRMT R37, R113, 0x7632, R37 ;  /* 0x0000763271257816 */ /* 0x001fc60000000025 */
[----:B------:R-:W-:Y:S01]  /*7830*/  STS.U16 [R74], R135 ;  /* 0x000000874a007388 */ /* 0x000fe20000000400 */
[----:B-1----:R-:W-:-:S03]  /*7840*/  PRMT R22, R17, 0x7610, R22 ;  /* 0x0000761011167816 */ /* 0x002fc60000000016 */
[----:B------:R-:W-:Y:S01]  /*7850*/  STS.U16 [R74+0x4], R119 ;  /* 0x000004774a007388 */ /* 0x000fe20000000400 */
[----:B--2---:R-:W-:-:S03]  /*7860*/  PRMT R23, R17, 0x7632, R23 ;  /* 0x0000763211177816 */ /* 0x004fc60000000017 */
        /* <DEDUP_REMOVED lines=47> */
.L_x_60:
[----:B------:R-:W-:Y:S05]  /*7b60*/  BSYNC B0 ;  /* 0x0000000000007941 */ /* 0x000fea0003800000 */
.L_x_59:
[----:B------:R-:W-:Y:S01]  /*7b70*/  ULDC.64 UR32, c[0x0][0x2e0] ;  /* 0x0000b80000207ab9 */ /* 0x000fe20000000a00 */
[C---:B------:R-:W-:Y:S01]  /*7b80*/  LEA R18, P0, R75.reuse, c[0x0][0x330], 0x1 ;  /* 0x0000cc004b127a11 */ /* 0x040fe200078008ff */
[----:B------:R-:W-:Y:S01]  /*7b90*/  UMOV UR29, UR7 ;  /* 0x00000007001d7c82 */ /* 0x000fe20008000000 */
[----:B------:R-:W-:Y:S01]  /*7ba0*/  SHF.R.S32.HI R19, RZ, 0x1f, R75 ;  /* 0x0000001fff137819 */ /* 0x000fe2000001144b */
[----:B------:R-:W-:Y:S01]  /*7bb0*/  UIMAD.WIDE.U32 UR28, UR14, UR32, UR28 ;  /* 0x000000200e1c72a5 */ /* 0x000fe2000f8e001c */
[C---:B0-----:R-:W-:Y:S01]  /*7bc0*/  LOP3.LUT R20, R75.reuse, 0x20, RZ, 0xfc, !PT ;  /* 0x000000204b147812 */ /* 0x041fe200078efcff */
[----:B------:R-:W-:Y:S01]  /*7bd0*/  UIMAD UR25, UR15, UR32, URZ ;  /* 0x000000200f1972a4 */ /* 0x000fe2000f8e023f */
[C---:B------:R-:W-:Y:S01]  /*7be0*/  LOP3.LUT R21, R75.reuse, 0x40, RZ, 0xfc, !PT ;  /* 0x000000404b157812 */ /* 0x040fe200078efcff */
[----:B------:R-:W-:Y:S01]  /*7bf0*/  UIADD3 UR7, UP0, UR26, UR28, URZ ;  /* 0x0000001c1a077290 */ /* 0x000fe2000ff1e03f */
[C---:B------:R-:W-:Y:S01]  /*7c00*/  LOP3.LUT R17, R75.reuse, 0x60, RZ, 0xfc, !PT ;  /* 0x000000604b117812 */ /* 0x040fe200078efcff */
[----:B------:R-:W-:Y:S01]  /*7c10*/  UIMAD UR25, UR14, UR33, UR25 ;  /* 0x000000210e1972a4 */ /* 0x000fe2000f8e0219 */
[----:B------:R-:W-:Y:S01]  /*7c20*/  LEA.HI.X R19, R75, c[0x0][0x334], R19, 0x1, P0 ;  /* 0x0000cd004b137a11 */ /* 0x000fe200000f0c13 */
[----:B------:R-:W-:Y:S01]  /*7c30*/  BSSY B0, `(.L_x_61) ;  /* 0x00000b9000007945 */ /* 0x000fe20003800000 */
[-C--:B------:R-:W-:Y:S01]  /*7c40*/  ISETP.GE.AND P0, PT, R20, R36.reuse, PT ;  /* 0x000000241400720c */ /* 0x080fe20003f06270 */
[----:B------:R-:W-:Y:S01]  /*7c50*/  UIADD3.X UR28, UR27, UR25, UR29, UP0, !UPT ;  /* 0x000000191b1c7290 */ /* 0x000fe200087fe41d */
[----:B------:R-:W-:Y:S01]  /*7c60*/  IMAD.U32 R22, RZ, RZ, UR7 ;  /* 0x00000007ff167e24 */ /* 0x000fe2000f8e00ff */
[-C--:B------:R-:W-:Y:S01]  /*7c70*/  ISETP.GE.AND P2, PT, R21, R36.reuse, PT ;  /* 0x000000241500720c */ /* 0x080fe20003f46270 */
[----:B------:R-:W-:Y:S01]  /*7c80*/  UIADD3 UR7, UR17, UR30, URZ ;  /* 0x0000001e11077290 */ /* 0x000fe2000fffe03f */
[----:B------:R-:W-:-:S02]  /*7c90*/  ISETP.GE.AND P3, PT, R17, R36, PT ;  /* 0x000000241100720c */ /* 0x000fc40003f66270 */
[C---:B------:R-:W-:Y:S02]  /*7ca0*/  LEA R18, P4, R22.reuse, R18, 0x1 ;  /* 0x0000001216127211 */ /* 0x040fe400078808ff */
[----:B------:R-:W-:Y:S02]  /*7cb0*/  MOV R23, UR28 ;  /* 0x0000001c00177c02 */ /* 0x000fe40008000f00 */
[C---:B------:R-:W-:Y:S02]  /*7cc0*/  LOP3.LUT R24, R75.reuse, 0xc0, RZ, 0xfc, !PT ;  /* 0x000000c04b187812 */ /* 0x040fe400078efcff */
[----:B------:R-:W-:Y:S02]  /*7cd0*/  LEA.HI.X R19, R22, R19, R23, 0x1, P4 ;  /* 0x0000001316137211 */ /* 0x000fe400020f0c17 */
[C---:B------:R-:W-:Y:S02]  /*7ce0*/  LOP3.LUT R22, R75.reuse, 0x80, RZ, 0xfc, !PT ;  /* 0x000000804b167812 */ /* 0x040fe400078efcff */
[C---:B------:R-:W-:Y:S01]  /*7cf0*/  LOP3.LUT R23, R75.reuse, 0xa0, RZ, 0xfc, !PT ;  /* 0x000000a04b177812 */ /* 0x040fe200078efcff */
[----:B------:R-:W-:Y:S01]  /*7d00*/  @!P0 STG.E.U16 [R18.64+-0xfc0], R29 ;  /* 0xfff0401d12008986 */ /* 0x000fe2000c101522 */
[----:B------:R-:W-:-:S02]  /*7d10*/  LOP3.LUT R25, R75, 0xe0, RZ, 0xfc, !PT ;  /* 0x000000e04b197812 */ /* 0x000fc400078efcff */
[C---:B------:R-:W-:Y:S01]  /*7d20*/  LOP3.LUT R26, R75.reuse, 0x100, RZ, 0xfc, !PT ;  /* 0x000001004b1a7812 */ /* 0x040fe200078efcff */
[----:B------:R0:W-:Y:S01]  /*7d30*/  @!P2 STG.E.U16 [R18.64+-0xf80], R31 ;  /* 0xfff0801f1200a986 */ /* 0x0001e2000c101522 */
[----:B------:R-:W-:Y:S02]  /*7d40*/  LOP3.LUT R27, R75, 0x120, RZ, 0xfc, !PT ;  /* 0x000001204b1b7812 */ /* 0x000fe400078efcff */
[-C--:B------:R-:W-:Y:S01]  /*7d50*/  ISETP.GE.AND P0, PT, R22, R36.reuse, PT ;  /* 0x000000241600720c */ /* 0x080fe20003f06270 */
[----:B------:R1:W-:Y:S01]  /*7d60*/  @!P3 STG.E.U16 [R18.64+-0xf40], R33 ;  /* 0xfff0c0211200b986 */ /* 0x0003e2000c101522 */
[-C--:B------:R-:W-:Y:S02]  /*7d70*/  ISETP.GE.AND P2, PT, R23, R36.reuse, PT ;  /* 0x000000241700720c */ /* 0x080fe40003f46270 */
[-C--:B------:R-:W-:Y:S02]  /*7d80*/  ISETP.GE.AND P3, PT, R24, R36.reuse, PT ;  /* 0x000000241800720c */ /* 0x080fe40003f66270 */
[----:B------:R-:W-:-:S02]  /*7d90*/  ISETP.GE.AND P4, PT, R25, R36, PT ;  /* 0x000000241900720c */ /* 0x000fc40003f86270 */
[-C--:B------:R-:W-:Y:S02]  /*7da0*/  ISETP.GE.AND P5, PT, R26, R36.reuse, PT ;  /* 0x000000241a00720c */ /* 0x080fe40003fa6270 */
[----:B------:R-:W-:Y:S02]  /*7db0*/  ISETP.GE.AND P6, PT, R27, R36, PT ;  /* 0x000000241b00720c */ /* 0x000fe40003fc6270 */
[----:B0-----:R-:W-:Y:S01]  /*7dc0*/  SHF.L.U32 R31, R139, 0x4, RZ ;  /* 0x000000048b1f7819 */ /* 0x001fe200000006ff */
[----:B------:R0:W-:Y:S01]  /*7dd0*/  @!P0 STG.E.U16 [R18.64+-0xf00], R35 ;  /* 0xfff1002312008986 */ /* 0x0001e2000c101522 */
[----:B------:R-:W-:Y:S02]  /*7de0*/  LOP3.LUT R28, R75, 0x140, RZ, 0xfc, !PT ;  /* 0x000001404b1c7812 */ /* 0x000fe400078efcff */
[----:B------:R-:W-:Y:S01]  /*7df0*/  LOP3.LUT R59, R31, 0xfffffe00, RZ, 0xc0, !PT ;  /* 0xfffffe001f3b7812 */ /* 0x000fe200078ec0ff */
[----:B------:R2:W-:Y:S01]  /*7e00*/  @!P2 STG.E.U16 [R18.64+-0xec0], R37 ;  /* 0xfff140251200a986 */ /* 0x0005e2000c101522 */
[----:B------:R-:W-:-:S02]  /*7e10*/  LOP3.LUT R29, R75, 0x160, RZ, 0xfc, !PT ;  /* 0x000001604b1d7812 */ /* 0x000fc400078efcff */
[C---:B------:R-:W-:Y:S01]  /*7e20*/  LOP3.LUT R30, R75.reuse, 0x180, RZ, 0xfc, !PT ;  /* 0x000001804b1e7812 */ /* 0x040fe200078efcff */
[----:B------:R3:W-:Y:S01]  /*7e30*/  @!P3 STG.E.U16 [R18.64+-0xe80], R39 ;  /* 0xfff180271200b986 */ /* 0x0007e2000c101522 */
[C---:B------:R-:W-:Y:S01]  /*7e40*/  LOP3.LUT R31, R75.reuse, 0x1a0, RZ, 0xfc, !PT ;  /* 0x000001a04b1f7812 */ /* 0x040fe200078efcff */
[----:B------:R-:W-:Y:S01]  /*7e50*/  IMAD R59, R142, 0x10, R59 ;  /* 0x000000108e3b7824 */ /* 0x000fe200078e023b */
[C---:B------:R-:W-:Y:S01]  /*7e60*/  LOP3.LUT R32, R75.reuse, 0x1c0, RZ, 0xfc, !PT ;  /* 0x000001c04b207812 */ /* 0x040fe200078efcff */
[----:B------:R4:W-:Y:S01]  /*7e70*/  @!P4 STG.E.U16 [R18.64+-0xe40], R41 ;  /* 0xfff1c0291200c986 */ /* 0x0009e2000c101522 */
[----:B-1----:R-:W-:Y:S01]  /*7e80*/  LOP3.LUT R33, R75, 0x1e0, RZ, 0xfc, !PT ;  /* 0x000001e04b217812 */ /* 0x002fe200078efcff */
[----:B0-----:R-:W-:Y:S01]  /*7e90*/  FADD.FTZ R35, R0, R164 ;  /* 0x000000a400237221 */ /* 0x001fe20000010000 */
[-C--:B------:R-:W-:Y:S01]  /*7ea0*/  ISETP.GE.AND P0, PT, R28, R36.reuse, PT ;  /* 0x000000241c00720c */ /* 0x080fe20003f06270 */
[----:B------:R0:W-:Y:S01]  /*7eb0*/  @!P5 STG.E.U16 [R18.64+-0xe00], R43 ;  /* 0xfff2002b1200d986 */ /* 0x0001e2000c101522 */
[----:B------:R-:W-:-:S02]  /*7ec0*/  ISETP.GE.AND P2, PT, R29, R36, PT ;  /* 0x000000241d00720c */ /* 0x000fc40003f46270 */
[-C--:B------:R-:W-:Y:S01]  /*7ed0*/  ISETP.GE.AND P3, PT, R30, R36.reuse, PT ;  /* 0x000000241e00720c */ /* 0x080fe20003f66270 */
[----:B------:R-:W-:Y:S01]  /*7ee0*/  @!P6 STG.E.U16 [R18.64+-0xdc0], R45 ;  /* 0xfff2402d1200e986 */ /* 0x000fe2000c101522 */
[-C--:B------:R-:W-:Y:S02]  /*7ef0*/  ISETP.GE.AND P4, PT, R31, R36.reuse, PT ;  /* 0x000000241f00720c */ /* 0x080fe40003f86270 */
[-C--:B------:R-:W-:Y:S02]  /*7f00*/  ISETP.GE.AND P5, PT, R32, R36.reuse, PT ;  /* 0x000000242000720c */ /* 0x080fe40003fa6270 */
[----:B------:R-:W-:Y:S02]  /*7f10*/  ISETP.GE.AND P6, PT, R33, R36, PT ;  /* 0x000000242100720c */ /* 0x000fe40003fc6270 */
[C---:B------:R-:W-:Y:S01]  /*7f20*/  IADD3 R36, R59.reuse, 0x1, RZ ;  /* 0x000000013b247810 */ /* 0x040fe20007ffe0ff */
[----:B------:R-:W-:Y:S01]  /*7f30*/  @!P0 STG.E.U16 [R18.64+-0xd80], R47 ;  /* 0xfff2802f12008986 */ /* 0x000fe2000c101522 */
[----:B------:R-:W-:-:S02]  /*7f40*/  IADD3 R38, R59, 0x2, RZ ;  /* 0x000000023b267810 */ /* 0x000fc40007ffe0ff */
[----:B--2---:R-:W-:Y:S01]  /*7f50*/  LEA.HI.SX32 R37, R36, R59, 0x1b ;  /* 0x0000003b24257211 */ /* 0x004fe200078fdaff */
[----:B------:R-:W-:Y:S01]  /*7f60*/  @!P2 STG.E.U16 [R18.64+-0xd40], R49 ;  /* 0xfff2c0311200a986 */ /* 0x000fe2000c101522 */
[----:B------:R-:W-:Y:S01]  /*7f70*/  FADD.FTZ R36, R35, R2 ;  /* 0x0000000223247221 */ /* 0x000fe20000010000 */
[C---:B---3--:R-:W-:Y:S02]  /*7f80*/  IADD3 R39, R59.reuse, 0x3, RZ ;  /* 0x000000033b277810 */ /* 0x048fe40007ffe0ff */
[----:B------:R-:W-:Y:S01]  /*7f90*/  @!P3 STG.E.U16 [R18.64+-0xd00], R51 ;  /* 0xfff300331200b986 */ /* 0x000fe2000c101522 */
[----:B------:R-:W-:Y:S01]  /*7fa0*/  FADD.FTZ R35, R36, R3 ;  /* 0x0000000324237221 */ /* 0x000fe20000010000 */
[----:B------:R-:W-:Y:S02]  /*7fb0*/  F2FP.PACK_AB R2, R2, R0 ;  /* 0x000000000202723e */ /* 0x000fe400000000ff */
[----:B------:R-:W-:Y:S01]  /*7fc0*/  @!P4 STG.E.U16 [R18.64+-0xcc0], R53 ;  /* 0xfff340351200c986 */ /* 0x000fe2000c101522 */
[----:B------:R-:W-:Y:S01]  /*7fd0*/  IADD3 R40, R59, 0x4, RZ ;  /* 0x000000043b287810 */ /* 0x000fe20007ffe0ff */
[----:B------:R-:W-:Y:S01]  /*7fe0*/  FADD.FTZ R0, R35, R4 ;  /* 0x0000000423007221 */ /* 0x000fe20000010000 */
[C---:B----4-:R-:W-:Y:S01]  /*7ff0*/  IADD3 R41, R59.reuse, 0x5, RZ ;  /* 0x000000053b297810 */ /* 0x050fe20007ffe0ff */
[----:B------:R-:W-:Y:S01]  /*8000*/  @!P5 STG.E.U16 [R18.64+-0xc80], R55 ;  /* 0xfff380371200d986 */ /* 0x000fe2000c101522 */
[----:B------:R-:W-:-:S02]  /*8010*/  IADD3 R42, R59, 0x6, RZ ;  /* 0x000000063b2a7810 */ /* 0x000fc40007ffe0ff */
[-C--:B------:R-:W-:Y:S01]  /*8020*/  LEA.HI.SX32 R38, R38, R59.reuse, 0x1b ;  /* 0x0000003b26267211 */ /* 0x080fe200078fdaff */
[----:B------:R1:W-:Y:S01]  /*8030*/  @!P6 STG.E.U16 [R18.64+-0xc40], R57 ;  /* 0xfff3c0391200e986 */ /* 0x0003e2000c101522 */
[----:B------:R-:W-:Y:S02]  /*8040*/  LEA.HI.SX32 R39, R39, R59, 0x1b ;  /* 0x0000003b27277211 */ /* 0x000fe400078fdaff */
[----:B------:R-:W-:Y:S02]  /*8050*/  F2FP.PACK_AB R3, R4, R3 ;  /* 0x000000030403723e */ /* 0x000fe400000000ff */
[----:B------:R-:W-:Y:S01]  /*8060*/  PRMT R35, R2, 0x7632, R35 ;  /* 0x0000763202237816 */ /* 0x000fe20000000023 */
[----:B------:R-:W-:Y:S01]  /*8070*/  IMAD.SHL.U32 R39, R39, 0x2, RZ ;  /* 0x0000000227277824 */ /* 0x000fe200078e00ff */
[----:B0-----:R-:W-:Y:S02]  /*8080*/  IADD3 R43, R59, 0x7, RZ ;  /* 0x000000073b2b7810 */ /* 0x001fe40007ffe0ff */
[----:B------:R-:W-:-:S02]  /*8090*/  LEA.HI.SX32 R40, R40, R59, 0x1b ;  /* 0x0000003b28287211 */ /* 0x000fc400078fdaff */
[C---:B------:R-:W-:Y:S02]  /*80a0*/  IADD3 R44, R59.reuse, 0x8, RZ ;  /* 0x000000083b2c7810 */ /* 0x040fe40007ffe0ff */
[----:B-1----:R-:W-:Y:S01]  /*80b0*/  PRMT R19, R2, 0x7610, R19 ;  /* 0x0000761002137816 */ /* 0x002fe20000000013 */
[----:B------:R-:W-:Y:S01]  /*80c0*/  BAR.SYNC.DEFER_BLOCKING 0x0 ;  /* 0x0000000000007b1d */ /* 0x000fe20000010000 */
[----:B------:R-:W-:Y:S01]  /*80d0*/  F2FP.PACK_AB R2, R6, R5 ;  /* 0x000000050602723e */ /* 0x000fe200000000ff */
[----:B------:R-:W-:Y:S01]  /*80e0*/  FADD.FTZ R5, R0, R5 ;  /* 0x0000000500057221 */ /* 0x000fe20000010000 */
[----:B------:R-:W-:Y:S02]  /*80f0*/  IADD3 R45, R59, 0x9, RZ ;  /* 0x000000093b2d7810 */ /* 0x000fe40007ffe0ff */
[-C--:B------:R-:W-:Y:S01]  /*8100*/  LEA.HI.SX32 R41, R41, R59.reuse, 0x1b ;  /* 0x0000003b29297211 */ /* 0x080fe200078fdaff */
[----:B------:R-:W-:Y:S01]  /*8110*/  FADD.FTZ R6, R5, R6 ;  /* 0x0000000605067221 */ /* 0x000fe20000010000 */
[----:B------:R-:W-:-:S02]  /*8120*/  LEA.HI.SX32 R42, R42, R59, 0x1b ;  /* 0x0000003b2a2a7211 */ /* 0x000fc400078fdaff */
[----:B------:R-:W-:Y:S02]  /*8130*/  SHF.L.U32 R37, R37, 0x1, RZ ;  /* 0x0000000125257819 */ /* 0x000fe400000006ff */
[----:B------:R-:W-:Y:S01]  /*8140*/  SHF.L.U32 R38, R38, 0x1, RZ ;  /* 0x0000000126267819 */ /* 0x000fe200000006ff */
[----:B------:R-:W-:Y:S01]  /*8150*/  IMAD.SHL.U32 R42, R42, 0x2, RZ ;  /* 0x000000022a2a7824 */ /* 0x000fe200078e00ff */
[----:B------:R-:W-:Y:S02]  /*8160*/  IADD3 R46, R59, 0xa, RZ ;  /* 0x0000000a3b2e7810 */ /* 0x000fe40007ffe0ff */
[----:B------:R-:W-:Y:S02]  /*8170*/  PRMT R18, R3, 0x7632, R18 ;  /* 0x0000763203127816 */ /* 0x000fe40000000012 */
[C---:B------:R-:W-:Y:S02]  /*8180*/  IADD3 R48, R59.reuse, 0xb, RZ ;  /* 0x0000000b3b307810 */ /* 0x040fe40007ffe0ff */
[----:B------:R-:W-:-:S02]  /*8190*/  IADD3 R50, R59, 0xc, RZ ;  /* 0x0000000c3b327810 */ /* 0x000fc40007ffe0ff */
[----:B------:R-:W-:Y:S02]  /*81a0*/  LEA.HI.SX32 R43, R43, R59, 0x1b ;  /* 0x0000003b2b2b7211 */ /* 0x000fe400078fdaff */
[----:B------:R-:W-:Y:S01]  /*81b0*/  F2FP.PACK_AB R4, R8, R7 ;  /* 0x000000070804723e */ /* 0x000fe200000000ff */
[----:B------:R-:W-:Y:S01]  /*81c0*/  STS.U16 [R74], R19 ;  /* 0x000000134a007388 */ /* 0x000fe20000000400 */
[----:B------:R-:W-:Y:S01]  /*81d0*/  PRMT R36, R2, 0x7610, R36 ;  /* 0x0000761002247816 */ /* 0x000fe20000000024 */
[----:B------:R-:W-:Y:S01]  /*81e0*/  FADD.FTZ R7, R6, R7 ;  /* 0x0000000706077221 */ /* 0x000fe20000010000 */
[----:B------:R-:W-:Y:S01]  /*81f0*/  PRMT R47, R2, 0x7632, R47 ;  /* 0x00007632022f7816 */ /* 0x000fe2000000002f */
[----:B------:R-:W-:Y:S01]  /*8200*/  STS.U16 [R37+0x2], R35 ;  /* 0x0000022325007388 */ /* 0x000fe20000000400 */
[----:B------:R-:W-:Y:S01]  /*8210*/  SHF.L.U32 R40, R40, 0x1, RZ ;  /* 0x0000000128287819 */ /* 0x000fe200000006ff */
[----:B------:R-:W-:Y:S01]  /*8220*/  FADD.FTZ R8, R7, R8 ;  /* 0x0000000807087221 */ /* 0x000fe20000010000 */
[-C--:B------:R-:W-:Y:S01]  /*8230*/  LEA.HI.SX32 R44, R44, R59.reuse, 0x1b ;  /* 0x0000003b2c2c7211 */ /* 0x080fe200078fdaff */
[----:B------:R0:W-:Y:S01]  /*8240*/  STS.U16 [R38+0x4], R3 ;  /* 0x0000040326007388 */ /* 0x0001e20000000400 */
[----:B------:R-:W-:-:S02]  /*8250*/  LEA.HI.SX32 R45, R45, R59, 0x1b ;  /* 0x0000003b2d2d7211 */ /* 0x000fc400078fdaff */
[----:B------:R-:W-:Y:S01]  /*8260*/  SHF.L.U32 R41, R41, 0x1, RZ ;  /* 0x0000000129297819 */ /* 0x000fe200000006ff */
[----:B------:R-:W-:Y:S01]  /*8270*/  STS.U16 [R39+0x6], R18 ;  /* 0x0000061227007388 */ /* 0x000fe20000000400 */
[----:B------:R-:W-:Y:S01]  /*8280*/  F2FP.PACK_AB R2, R10, R9 ;  /* 0x000000090a02723e */ /* 0x000fe200000000ff */
[----:B------:R-:W-:Y:S01]  /*8290*/  IMAD.SHL.U32 R45, R45, 0x2, RZ ;  /* 0x000000022d2d7824 */ /* 0x000fe200078e00ff */
[C---:B------:R-:W-:Y:S01]  /*82a0*/  IADD3 R52, R59.reuse, 0xd, RZ ;  /* 0x0000000d3b347810 */ /* 0x040fe20007ffe0ff */
[----:B------:R-:W-:Y:S01]  /*82b0*/  STS.U16 [R40+0x8], R36 ;  /* 0x0000082428007388 */ /* 0x000fe20000000400 */
[C---:B------:R-:W-:Y:S01]  /*82c0*/  IADD3 R54, R59.reuse, 0xe, RZ ;  /* 0x0000000e3b367810 */ /* 0x040fe20007ffe0ff */
[----:B------:R-:W-:Y:S01]  /*82d0*/  FADD.FTZ R9, R8, R9 ;  /* 0x0000000908097221 */ /* 0x000fe20000010000 */
[----:B------:R-:W-:Y:S01]  /*82e0*/  IADD3 R56, R59, 0xf, RZ ;  /* 0x0000000f3b387810 */ /* 0x000fe20007ffe0ff */
[----:B------:R-:W-:Y:S01]  /*82f0*/  STS.U16 [R41+0xa], R47 ;  /* 0x00000a2f29007388 */ /* 0x000fe20000000400 */
[-C--:B------:R-:W-:Y:S01]  /*8300*/  LEA.HI.SX32 R46, R46, R59.reuse, 0x1b ;  /* 0x0000003b2e2e7211 */ /* 0x080fe200078fdaff */
[----:B------:R-:W-:Y:S01]  /*8310*/  FADD.FTZ R10, R9, R10 ;  /* 0x0000000a090a7221 */ /* 0x000fe20000010000 */
[-C--:B------:R-:W-:Y:S01]  /*8320*/  LEA.HI.SX32 R48, R48, R59.reuse, 0x1b ;  /* 0x0000003b30307211 */ /* 0x080fe200078fdaff */
[----:B------:R1:W-:Y:S01]  /*8330*/  STS.U16 [R42+0xc], R4 ;  /* 0x00000c042a007388 */ /* 0x0003e20000000400 */
[----:B------:R-:W-:-:S02]  /*8340*/  LEA.HI.SX32 R50, R50, R59, 0x1b ;  /* 0x0000003b32327211 */ /* 0x000fc400078fdaff */
[----:B0-----:R-:W-:Y:S01]  /*8350*/  F2FP.PACK_AB R3, R12, R11 ;  /* 0x0000000b0c03723e */ /* 0x001fe200000000ff */
[----:B------:R-:W-:Y:S01]  /*8360*/  FADD.FTZ R11, R10, R11 ;  /* 0x0000000b0a0b7221 */ /* 0x000fe20000010000 */
[----:B------:R-:W-:Y:S01]  /*8370*/  PRMT R19, R4, 0x7632, R19 ;  /* 0x0000763204137816 */ /* 0x000fe20000000013 */
[----:B------:R-:W-:Y:S01]  /*8380*/  IMAD.SHL.U32 R50, R50, 0x2, RZ ;  /* 0x0000000232327824 */ /* 0x000fe200078e00ff */
[----:B------:R-:W-:Y:S01]  /*8390*/  SHF.L.U32 R43, R43, 0x1, RZ ;  /* 0x000000012b2b7819 */ /* 0x000fe200000006ff */
[----:B------:R-:W-:Y:S01]  /*83a0*/  FADD.FTZ R12, R11, R12 ;  /* 0x0000000c0b0c7221 */ /* 0x000fe20000010000 */
[C---:B------:R-:W-:Y:S02]  /*83b0*/  PRMT R35, R2.reuse, 0x7610, R35 ;  /* 0x0000761002237816 */ /* 0x040fe40000000023 */
[----:B------:R-:W-:Y:S01]  /*83c0*/  PRMT R37, R2, 0x7632, R37 ;  /* 0x0000763202257816 */ /* 0x000fe20000000025 */
[----:B------:R-:W-:Y:S01]  /*83d0*/  STS.U16 [R43+0xe], R19 ;  /* 0x00000e132b007388 */ /* 0x000fe20000000400 */
[----:B------:R-:W-:-:S02]  /*83e0*/  SHF.L.U32 R44, R44, 0x1, RZ ;  /* 0x000000012c2c7819 */ /* 0x000fc400000006ff */
[----:B------:R-:W-:Y:S02]  /*83f0*/  LEA.HI.SX32 R52, R52, R59, 0x1b ;  /* 0x0000003b34347211 */ /* 0x000fe400078fdaff */
[----:B------:R-:W-:Y:S01]  /*8400*/  F2FP.PACK_AB R2, R14, R13 ;  /* 0x0000000d0e02723e */ /* 0x000fe200000000ff */
[----:B------:R-:W-:Y:S01]  /*8410*/  STS.U16 [R44+0x10], R35 ;  /* 0x000010232c007388 */ /* 0x000fe20000000400 */
[-C--:B------:R-:W-:Y:S01]  /*8420*/  LEA.HI.SX32 R54, R54, R59.reuse, 0x1b ;  /* 0x0000003b36367211 */ /* 0x080fe200078fdaff */
[----:B------:R-:W-:Y:S01]  /*8430*/  FADD.FTZ R13, R12, R13 ;  /* 0x0000000d0c0d7221 */ /* 0x000fe20000010000 */
[----:B------:R-:W-:Y:S01]  /*8440*/  LEA.HI.SX32 R56, R56, R59, 0x1b ;  /* 0x0000003b38387211 */ /* 0x000fe200078fdaff */
[----:B------:R-:W-:Y:S01]  /*8450*/  STS.U16 [R45+0x12], R37 ;  /* 0x000012252d007388 */ /* 0x000fe20000000400 */
[----:B------:R-:W-:Y:S01]  /*8460*/  SHF.L.U32 R46, R46, 0x1, RZ ;  /* 0x000000012e2e7819 */ /* 0x000fe200000006ff */
[----:B------:R-:W-:Y:S01]  /*8470*/  FADD.FTZ R14, R13, R14 ;  /* 0x0000000e0d0e7221 */ /* 0x000fe20000010000 */
[----:B-1----:R-:W-:Y:S01]  /*8480*/  F2FP.PACK_AB R4, R16, R15 ;  /* 0x0000000f1004723e */ /* 0x002fe200000000ff */
[----:B------:R-:W-:Y:S01]  /*8490*/  IMAD.SHL.U32 R56, R56, 0x2, RZ ;  /* 0x0000000238387824 */ /* 0x000fe200078e00ff */
[----:B------:R-:W-:Y:S01]  /*84a0*/  PRMT R18, R3, 0x7632, R18 ;  /* 0x0000763203127816 */ /* 0x000fe20000000012 */
[----:B------:R-:W-:Y:S01]  /*84b0*/  STS.U16 [R46+0x14], R3 ;  /* 0x000014032e007388 */ /* 0x000fe20000000400 */
[----:B------:R-:W-:Y:S01]  /*84c0*/  SHF.L.U32 R48, R48, 0x1, RZ ;  /* 0x0000000130307819 */ /* 0x000fe200000006ff */
[----:B------:R-:W-:Y:S01]  /*84d0*/  FADD.FTZ R15, R14, R15 ;  /* 0x0000000f0e0f7221 */ /* 0x000fe20000010000 */
[----:B------:R-:W-:-:S02]  /*84e0*/  PRMT R36, R2, 0x7632, R36 ;  /* 0x0000763202247816 */ /* 0x000fc40000000024 */
        /* <DEDUP_REMOVED lines=45> */
.L_x_62:
[----:B------:R-:W-:Y:S05]  /*87c0*/  BSYNC B0 ;  /* 0x0000000000007941 */ /* 0x000fea0003800000 */
.L_x_61:
[----:B------:R-:W-:Y:S01]  /*87d0*/  ULDC.64 UR28, c[0x0][0x300] ;  /* 0x0000c000001c7ab9 */ /* 0x000fe20000000a00 */
[C---:B------:R-:W-:Y:S01]  /*87e0*/  SHF.L.U32 R2, R75.reuse, 0x1, RZ ;  /* 0x000000014b027819 */ /* 0x040fe200000006ff */
[----:B------:R-:W-:Y:S01]  /*87f0*/  UMOV UR17, UR7 ;  /* 0x0000000700117c82 */ /* 0x000fe20008000000 */
[----:B------:R-:W-:Y:S01]  /*8800*/  SHF.R.S32.HI R0, RZ, 0x1f, R75 ;  /* 0x0000001fff007819 */ /* 0x000fe2000001144b */
[----:B------:R-:W-:Y:S01]  /*8810*/  UIMAD.WIDE.U32 UR16, UR14, UR28, UR16 ;  /* 0x0000001c0e1072a5 */ /* 0x000fe2000f8e0010 */
[----:B------:R-:W-:Y:S01]  /*8820*/  IADD3 R2, P0, R2, -0xfc0, RZ ;  /* 0xfffff04002027810 */ /* 0x000fe20007f1e0ff */
[----:B------:R-:W-:Y:S01]  /*8830*/  UIMAD UR7, UR15, UR28, URZ ;  /* 0x0000001c0f0772a4 */ /* 0x000fe2000f8e023f */
[----:B------:R-:W-:Y:S01]  /*8840*/  SHF.L.U64.HI R0, R75, 0x1, R0 ;  /* 0x000000014b007819 */ /* 0x000fe20000010200 */
[----:B------:R-:W-:Y:S01]  /*8850*/  UIADD3 UR26, UP0, UR26, UR16, URZ ;  /* 0x000000101a1a7290 */ /* 0x000fe2000ff1e03f */
[-C--:B------:R-:W-:Y:S01]  /*8860*/  ISETP.GE.AND P3, PT, R20, R18.reuse, PT ;  /* 0x000000121400720c */ /* 0x080fe20003f66270 */
[----:B------:R-:W-:Y:S01]  /*8870*/  UIMAD UR7, UR14, UR29, UR7 ;  /* 0x0000001d0e0772a4 */ /* 0x000fe2000f8e0207 */
[----:B------:R-:W-:Y:S01]  /*8880*/  IADD3.X R0, R0, -0x1, RZ, P0, !PT ;  /* 0xffffffff00007810 */ /* 0x000fe200007fe4ff */
[----:B------:R-:W-:Y:S01]  /*8890*/  UIADD3 UR18, UP1, UR18, -0x1000, URZ ;  /* 0xfffff00012127890 */ /* 0x000fe2000ff3e03f */
[----:B------:R-:W-:Y:S01]  /*88a0*/  IADD3 R2, P0, R2, c[0x0][0x340], RZ ;  /* 0x0000d00002027a10 */ /* 0x000fe20007f1e0ff */
[----:B------:R-:W-:Y:S01]  /*88b0*/  UIADD3.X UR16, UR27, UR7, UR17, UP0, !UPT ;  /* 0x000000071b107290 */ /* 0x000fe200087fe411 */
[----:B------:R-:W-:Y:S01]  /*88c0*/  IMAD.U32 R3, RZ, RZ, UR26 ;  /* 0x0000001aff037e24 */ /* 0x000fe2000f8e00ff */
[----:B------:R-:W-:Y:S01]  /*88d0*/  ISETP.GE.AND P4, PT, R21, R18, PT ;  /* 0x000000121500720c */ /* 0x000fe20003f86270 */
[----:B------:R-:W-:Y:S01]  /*88e0*/  UISETP.GT.AND UP0, UPT, UR24, 0x1, UPT ;  /* 0x000000011800788c */ /* 0x000fe2000bf04270 */
[----:B------:R-:W-:Y:S01]  /*88f0*/  IADD3.X R0, R0, c[0x0][0x344], RZ, P0, !PT ;  /* 0x0000d10000007a10 */ /* 0x000fe200007fe4ff */
[----:B------:R-:W-:Y:S01]  /*8900*/  UIADD3 UR20, UP2, UR20, -0x1000, URZ ;  /* 0xfffff00014147890 */ /* 0x000fe2000ff5e03f */
[----:B------:R-:W-:Y:S01]  /*8910*/  LEA R2, P0, R3, R2, 0x1 ;  /* 0x0000000203027211 */ /* 0x000fe200078008ff */
[----:B------:R-:W-:Y:S01]  /*8920*/  UIADD3 UR22, UP3, UR22, -0x1000, URZ ;  /* 0xfffff00016167890 */ /* 0x000fe2000ff7e03f */
[----:B0-----:R-:W-:Y:S01]  /*8930*/  MOV R4, UR16 ;  /* 0x0000001000047c02 */ /* 0x001fe20008000f00 */
[----:B------:R-:W-:Y:S01]  /*8940*/  UIADD3 UR6, UR6, 0x1, URZ ;  /* 0x0000000106067890 */ /* 0x000fe2000fffe03f */
[----:B------:R-:W-:Y:S01]  /*8950*/  ISETP.GE.AND P5, PT, R17, R18, PT ;  /* 0x000000121100720c */ /* 0x000fe20003fa6270 */
[----:B------:R-:W-:Y:S01]  /*8960*/  UIADD3.X UR19, UR19, -0x1, URZ, UP1, !UPT ;  /* 0xffffffff13137890 */ /* 0x000fe20008ffe43f */
[----:B------:R-:W-:Y:S01]  /*8970*/  LEA.HI.X R3, R3, R0, R4, 0x1, P0 ;  /* 0x0000000003037211 */ /* 0x000fe200000f0c04 */
[----:B------:R-:W-:Y:S01]  /*8980*/  UIADD3.X UR21, UR21, -0x1, URZ, UP2, !UPT ;  /* 0xffffffff15157890 */ /* 0x000fe200097fe43f */
[-C--:B------:R-:W-:Y:S01]  /*8990*/  ISETP.GE.AND P6, PT, R22, R18.reuse, PT ;  /* 0x000000121600720c */ /* 0x080fe20003fc6270 */
[----:B------:R-:W-:Y:S01]  /*89a0*/  UIADD3.X UR23, UR23, -0x1, URZ, UP3, !UPT ;  /* 0xffffffff17177890 */ /* 0x000fe20009ffe43f */
[-C--:B------:R-:W-:Y:S01]  /*89b0*/  ISETP.GE.AND P1, PT, R24, R18.reuse, PT ;  /* 0x000000121800720c */ /* 0x080fe20003f26270 */
[----:B------:R0:W-:Y:S01]  /*89c0*/  @!P3 STG.E.U16 [R2.64], R35 ;  /* 0x000000230200b986 */ /* 0x0001e2000c101522 */
[----:B------:R-:W-:-:S02]  /*89d0*/  ISETP.GE.AND P2, PT, R25, R18, PT ;  /* 0x000000121900720c */ /* 0x000fc40003f46270 */
[-C--:B------:R-:W-:Y:S01]  /*89e0*/  ISETP.GE.AND P3, PT, R26, R18.reuse, PT ;  /* 0x000000121a00720c */ /* 0x080fe20003f66270 */
[----:B------:R0:W-:Y:S01]  /*89f0*/  @!P4 STG.E.U16 [R2.64+0x40], R157 ;  /* 0x0000409d0200c986 */ /* 0x0001e2000c101522 */
[-C--:B------:R-:W-:Y:S02]  /*8a00*/  ISETP.GE.AND P0, PT, R23, R18.reuse, PT ;  /* 0x000000121700720c */ /* 0x080fe40003f06270 */
[-C--:B------:R-:W-:Y:S01]  /*8a10*/  ISETP.GE.AND P4, PT, R27, R18.reuse, PT ;  /* 0x000000121b00720c */ /* 0x080fe20003f86270 */
        /* <DEDUP_REMOVED lines=22> */
.L_x_36:
[----:B------:R-:W-:Y:S02]  /*8b80*/  ISETP.NE.U32.AND P0, PT, RZ, c[0x0][0x328], PT ;  /* 0x0000ca00ff007a0c */ /* 0x000fe40003f05070 */
[----:B------:R-:W-:Y:S02]  /*8b90*/  ISETP.NE.U32.AND P2, PT, RZ, c[0x0][0x348], PT ;  /* 0x0000d200ff007a0c */ /* 0x000fe40003f45070 */
[----:B------:R-:W-:Y:S02]  /*8ba0*/  ISETP.NE.AND.EX P1, PT, RZ, c[0x0][0x32c], PT, P0 ;  /* 0x0000cb00ff007a0c */ /* 0x000fe40003f25300 */
[----:B------:R-:W-:-:S11]  /*8bb0*/  ISETP.NE.AND.EX P0, PT, RZ, c[0x0][0x34c], PT, P2 ;  /* 0x0000d300ff007a0c */ /* 0x000fd60003f05320 */
[----:B------:R-:W-:Y:S05]  /*8bc0*/  @!P1 BRA `(.L_x_64) ;  /* 0x000001e000009947 */ /* 0x000fea0003800000 */
[----:B------:R-:W3:Y:S01]  /*8bd0*/  SHFL.DOWN P1, R0, R165, 0x1, 0x1f ;  /* 0x08201f00a5007f89 */ /* 0x000ee20000020000 */
[----:B------:R-:W-:Y:S03]  /*8be0*/  BSSY B0, `(.L_x_64) ;  /* 0x000001c000007945 */ /* 0x000fe60003800000 */
        /* <DEDUP_REMOVED lines=27> */
.L_x_65:
[----:B0-----:R-:W-:Y:S05]  /*8da0*/  BSYNC B0 ;  /* 0x0000000000007941 */ /* 0x001fea0003800000 */
.L_x_64:
[----:B------:R-:W-:Y:S01]  /*8db0*/  BSSY B0, `(.L_x_66) ;  /* 0x0000022000007945 */ /* 0x000fe20003800000 */
[----:B------:R-:W-:Y:S05]  /*8dc0*/  @!P0 BRA `(.L_x_67) ;  /* 0x000001f000008947 */ /* 0x000fea0003800000 */
[----:B------:R-:W-:Y:S06]  /*8dd0*/  BAR.SYNC.DEFER_BLOCKING 0x0 ;  /* 0x0000000000007b1d */ /* 0x000fec0000010000 */
[----:B------:R-:W3:Y:S04]  /*8de0*/  SHFL.DOWN P0, R3, R164, 0x1, 0x1f ;  /* 0x08201f00a4037f89 */ /* 0x000ee80000000000 */
        /* <DEDUP_REMOVED lines=29> */
.L_x_67:
[----:B------:R-:W3:Y:S02]  /*8fc0*/  S2R R13, SR_TID.X ;  /* 0x00000000000d7919 */ /* 0x000ee40000002100 */
.L_x_68:
[----:B0-----:R-:W-:Y:S05]  /*8fd0*/  BSYNC B0 ;  /* 0x0000000000007941 */ /* 0x001fea0003800000 */
.L_x_66:
        /* <DEDUP_REMOVED lines=28> */
.L_x_70:
        /* <DEDUP_REMOVED lines=65> */
.L_x_69:
[----:B------:R-:W-:Y:S05]  /*95b0*/  EXIT ;  /* 0x000000000000794d */ /* 0x000fea0003800000 */
.L_x_47:
[----:B------:R-:W-:Y:S01]  /*95c0*/  MOV R83, R156 ;  /* 0x0000009c00537202 */ /* 0x000fe20000000f00 */
[----:B------:R-:W-:Y:S01]  /*95d0*/  IMAD.MOV.U32 R84, RZ, RZ, 0x1 ;  /* 0x00000001ff547424 */ /* 0x000fe200078e00ff */
[----:B------:R-:W-:Y:S02]  /*95e0*/  MOV R82, 0x9600 ;  /* 0x0000960000527802 */ /* 0x000fe40000000f00 */
[----:B------:R-:W-:Y:S05]  /*95f0*/  CALL.REL.NOINC `($__internal_5_$__cuda_sm70_shflsync_up) ;  /* 0x00000bd000007944 */ /* 0x000fea0003c00000 */
[----:B------:R-:W-:Y:S01]  /*9600*/  MOV R159, R84 ;  /* 0x00000054009f7202 */ /* 0x000fe20000000f00 */
[----:B--2---:R-:W-:Y:S05]  /*9610*/  BRA `(.L_x_71) ;  /* 0xffffc5c000007947 */ /* 0x004fea000383ffff */
.L_x_48:
[----:B------:R-:W-:Y:S01]  /*9620*/  MOV R83, R85 ;  /* 0x0000005500537202 */ /* 0x000fe20000000f00 */
[----:B------:R-:W-:Y:S01]  /*9630*/  IMAD.MOV.U32 R84, RZ, RZ, 0x1 ;  /* 0x00000001ff547424 */ /* 0x000fe200078e00ff */
[----:B------:R-:W-:-:S02]  /*9640*/  MOV R82, 0x9660 ;  /* 0x0000966000527802 */ /* 0x000fc40000000f00 */
[----:B01----:R-:W-:Y:S05]  /*9650*/  CALL.REL.NOINC `($__internal_5_$__cuda_sm70_shflsync_up) ;  /* 0x00000b7000007944 */ /* 0x003fea0003c00000 */
[----:B------:R-:W-:Y:S01]  /*9660*/  FMUL.FTZ R159, R156, R159 ;  /* 0x0000009f9c9f7220 */ /* 0x000fe20000410000 */
[----:B------:R-:W-:Y:S01]  /*9670*/  ISETP.GE.AND P0, PT, R142, 0x1, PT ;  /* 0x000000018e00780c */ /* 0x000fe20003f06270 */
[----:B------:R-:W-:Y:S01]  /*9680*/  FFMA.FTZ R82, R156, R84, R85 ;  /* 0x000000549c527223 */ /* 0x000fe20000010055 */
[----:B------:R-:W-:-:S02]  /*9690*/  HFMA2.MMA R84, -RZ, RZ, 0, 1.1920928955078125e-07 ;  /* 0x00000002ff547435 */ /* 0x000fc400000001ff */
[----:B------:R-:W-:Y:S02]  /*96a0*/  FSEL R156, R156, R159, !P0 ;  /* 0x0000009f9c9c7208 */ /* 0x000fe40004000000 */
[----:B------:R-:W-:Y:S02]  /*96b0*/  FSEL R85, R85, R82, !P0 ;  /* 0x0000005255557208 */ /* 0x000fe40004000000 */
[----:B------:R-:W-:Y:S02]  /*96c0*/  MOV R83, R156 ;  /* 0x0000009c00537202 */ /* 0x000fe40000000f00 */
[----:B------:R-:W-:Y:S02]  /*96d0*/  MOV R82, 0x96f0 ;  /* 0x000096f000527802 */ /* 0x000fe40000000f00 */
[----:B--2---:R-:W-:Y:S05]  /*96e0*/  CALL.REL.NOINC `($__internal_5_$__cuda_sm70_shflsync_up) ;  /* 0x00000ae000007944 */ /* 0x004fea0003c00000 */
[----:B------:R-:W-:Y:S01]  /*96f0*/  IMAD.MOV.U32 R159, RZ, RZ, R84 ;  /* 0x000000ffff9f7224 */ /* 0x000fe200078e0054 */
[----:B------:R-:W-:Y:S01]  /*9700*/  HFMA2.MMA R84, -RZ, RZ, 0, 1.1920928955078125e-07 ;  /* 0x00000002ff547435 */ /* 0x000fe200000001ff */
[----:B------:R-:W-:Y:S02]  /*9710*/  MOV R83, R85 ;  /* 0x0000005500537202 */ /* 0x000fe40000000f00 */
[----:B------:R-:W-:-:S03]  /*9720*/  MOV R82, 0x9740 ;  /* 0x0000974000527802 */ /* 0x000fc60000000f00 */
[----:B--2---:R-:W-:Y:S05]  /*9730*/  CALL.REL.NOINC `($__internal_5_$__cuda_sm70_shflsync_up) ;  /* 0x00000a9000007944 */ /* 0x004fea0003c00000 */
[----:B------:R-:W-:Y:S02]  /*9740*/  ISETP.GE.AND P0, PT, R142, 0x2, PT ;  /* 0x000000028e00780c */ /* 0x000fe40003f06270 */
[----:B------:R-:W-:-:S11]  /*9750*/  MOV R82, 0x97b0 ;  /* 0x000097b000527802 */ /* 0x000fd60000000f00 */
[----:B------:R-:W-:Y:S02]  /*9760*/  @P0 FFMA.FTZ R85, R156, R84, R85 ;  /* 0x000000549c550223 */ /* 0x000fe40000010055 */
[----:B------:R-:W-:Y:S02]  /*9770*/  @P0 FMUL.FTZ R156, R159, R156 ;  /* 0x0000009c9f9c0220 */ /* 0x000fe40000410000 */
[----:B------:R-:W-:-:S03]  /*9780*/  IMAD.MOV.U32 R84, RZ, RZ, 0x4 ;  /* 0x00000004ff547424 */ /* 0x000fc600078e00ff */
[----:B------:R-:W-:Y:S02]  /*9790*/  MOV R83, R156 ;  /* 0x0000009c00537202 */ /* 0x000fe40000000f00 */
[----:B--2---:R-:W-:Y:S05]  /*97a0*/  CALL.REL.NOINC `($__internal_5_$__cuda_sm70_shflsync_up) ;  /* 0x00000a2000007944 */ /* 0x004fea0003c00000 */
[----:B------:R-:W-:Y:S01]  /*97b0*/  MOV R159, R84 ;  /* 0x00000054009f7202 */ /* 0x000fe20000000f00 */
[----:B------:R-:W-:Y:S01]  /*97c0*/  HFMA2.MMA R84, -RZ, RZ, 0, 2.384185791015625e-07 ;  /* 0x00000004ff547435 */ /* 0x000fe200000001ff */
[----:B------:R-:W-:Y:S01]  /*97d0*/  IMAD.MOV.U32 R83, RZ, RZ, R85 ;  /* 0x000000ffff537224 */ /* 0x000fe200078e0055 */
[----:B------:R-:W-:-:S04]  /*97e0*/  MOV R82, 0x9800 ;  /* 0x0000980000527802 */ /* 0x000fc80000000f00 */
[----:B--2---:R-:W-:Y:S05]  /*97f0*/  CALL.REL.NOINC `($__internal_5_$__cuda_sm70_shflsync_up) ;  /* 0x000009d000007944 */ /* 0x004fea0003c00000 */
[----:B------:R-:W-:Y:S02]  /*9800*/  ISETP.GE.AND P0, PT, R142, 0x4, PT ;  /* 0x000000048e00780c */ /* 0x000fe40003f06270 */
[----:B------:R-:W-:-:S11]  /*9810*/  MOV R82, 0x9870 ;  /* 0x0000987000527802 */ /* 0x000fd60000000f00 */
[----:B------:R-:W-:Y:S01]  /*9820*/  @P0 FFMA.FTZ R85, R156, R84, R85 ;  /* 0x000000549c550223 */ /* 0x000fe20000010055 */
[----:B------:R-:W-:Y:S01]  /*9830*/  MOV R84, 0x8 ;  /* 0x0000000800547802 */ /* 0x000fe20000000f00 */
[----:B------:R-:W-:-:S04]  /*9840*/  @P0 FMUL.FTZ R156, R159, R156 ;  /* 0x0000009c9f9c0220 */ /* 0x000fc80000410000 */
[----:B------:R-:W-:Y:S02]  /*9850*/  IMAD.MOV.U32 R83, RZ, RZ, R156 ;  /* 0x000000ffff537224 */ /* 0x000fe400078e009c */
[----:B--2---:R-:W-:Y:S05]  /*9860*/  CALL.REL.NOINC `($__internal_5_$__cuda_sm70_shflsync_up) ;  /* 0x0000096000007944 */ /* 0x004fea0003c00000 */
[----:B------:R-:W-:Y:S01]  /*9870*/  MOV R159, R84 ;  /* 0x00000054009f7202 */ /* 0x000fe20000000f00 */
[----:B------:R-:W-:Y:S01]  /*9880*/  IMAD.MOV.U32 R84, RZ, RZ, 0x8 ;  /* 0x00000008ff547424 */ /* 0x000fe200078e00ff */
[----:B------:R-:W-:Y:S02]  /*9890*/  MOV R83, R85 ;  /* 0x0000005500537202 */ /* 0x000fe40000000f00 */
[----:B------:R-:W-:Y:S02]  /*98a0*/  MOV R82, 0x98c0 ;  /* 0x000098c000527802 */ /* 0x000fe40000000f00 */
[----:B--2---:R-:W-:Y:S05]  /*98b0*/  CALL.REL.NOINC `($__internal_5_$__cuda_sm70_shflsync_up) ;  /* 0x0000091000007944 */ /* 0x004fea0003c00000 */
[----:B------:R-:W-:Y:S02]  /*98c0*/  ISETP.GE.AND P0, PT, R142, 0x8, PT ;  /* 0x000000088e00780c */ /* 0x000fe40003f06270 */
[----:B------:R-:W-:-:S11]  /*98d0*/  MOV R82, 0x9930 ;  /* 0x0000993000527802 */ /* 0x000fd60000000f00 */
[----:B------:R-:W-:Y:S01]  /*98e0*/  @P0 FFMA.FTZ R85, R156, R84, R85 ;  /* 0x000000549c550223 */ /* 0x000fe20000010055 */
[----:B------:R-:W-:Y:S01]  /*98f0*/  HFMA2.MMA R84, -RZ, RZ, 0, 9.5367431640625e-07 ;  /* 0x00000010ff547435 */ /* 0x000fe200000001ff */
[----:B------:R-:W-:-:S05]  /*9900*/  @P0 FMUL.FTZ R156, R159, R156 ;  /* 0x0000009c9f9c0220 */ /* 0x000fca0000410000 */
[----:B------:R-:W-:Y:S02]  /*9910*/  MOV R83, R156 ;  /* 0x0000009c00537202 */ /* 0x000fe40000000f00 */
[----:B--2---:R-:W-:Y:S05]  /*9920*/  CALL.REL.NOINC `($__internal_5_$__cuda_sm70_shflsync_up) ;  /* 0x000008a000007944 */ /* 0x004fea0003c00000 */
[----:B------:R-:W-:Y:S01]  /*9930*/  IMAD.MOV.U32 R159, RZ, RZ, R84 ;  /* 0x000000ffff9f7224 */ /* 0x000fe200078e0054 */
[----:B------:R-:W-:Y:S01]  /*9940*/  HFMA2.MMA R84, -RZ, RZ, 0, 9.5367431640625e-07 ;  /* 0x00000010ff547435 */ /* 0x000fe200000001ff */
[----:B------:R-:W-:Y:S02]  /*9950*/  MOV R83, R85 ;  /* 0x0000005500537202 */ /* 0x000fe40000000f00 */
[----:B------:R-:W-:-:S03]  /*9960*/  MOV R82, 0x9980 ;  /* 0x0000998000527802 */ /* 0x000fc60000000f00 */
[----:B--2---:R-:W-:Y:S05]  /*9970*/  CALL.REL.NOINC `($__internal_5_$__cuda_sm70_shflsync_up) ;  /* 0x0000085000007944 */ /* 0x004fea0003c00000 */
[----:B------:R-:W-:Y:S01]  /*9980*/  IMAD.MOV.U32 R82, RZ, RZ, R84 ;  /* 0x000000ffff527224 */ /* 0x000fe200078e0054 */
[----:B--2---:R-:W-:Y:S05]  /*9990*/  BRA `(.L_x_72) ;  /* 0xffffc3a000007947 */ /* 0x004fea000383ffff */
.L_x_51:
[----:B-1----:R-:W-:Y:S01]  /*99a0*/  HFMA2.MMA R84, -RZ, RZ, 0, 5.9604644775390625e-08 ;  /* 0x00000001ff547435 */ /* 0x002fe200000001ff */
[----:B------:R-:W-:Y:S02]  /*99b0*/  MOV R83, R156 ;  /* 0x0000009c00537202 */ /* 0x000fe40000000f00 */
[----:B------:R-:W-:-:S03]  /*99c0*/  MOV R82, 0x99e0 ;  /* 0x000099e000527802 */ /* 0x000fc60000000f00 */
[----:B0-2---:R-:W-:Y:S05]  /*99d0*/  CALL.REL.NOINC `($__internal_5_$__cuda_sm70_shflsync_up) ;  /* 0x000007f000007944 */ /* 0x005fea0003c00000 */
[----:B------:R-:W-:Y:S01]  /*99e0*/  IMAD.MOV.U32 R156, RZ, RZ, R84 ;  /* 0x000000ffff9c7224 */ /* 0x000fe200078e0054 */
[----:B------:R-:W-:Y:S01]  /*99f0*/  HFMA2.MMA R84, -RZ, RZ, 0, 5.9604644775390625e-08 ;  /* 0x00000001ff547435 */ /* 0x000fe200000001ff */
[----:B------:R-:W-:-:S02]  /*9a00*/  MOV R83, R85 ;  /* 0x0000005500537202 */ /* 0x000fc40000000f00 */
[----:B------:R-:W-:-:S03]  /*9a10*/  MOV R82, 0x9a30 ;  /* 0x00009a3000527802 */ /* 0x000fc60000000f00 */
[----:B--2---:R-:W-:Y:S05]  /*9a20*/  CALL.REL.NOINC `($__internal_5_$__cuda_sm70_shflsync_up) ;  /* 0x000007a000007944 */ /* 0x004fea0003c00000 */
[----:B------:R-:W-:Y:S01]  /*9a30*/  IMAD.MOV.U32 R85, RZ, RZ, R84 ;  /* 0x000000ffff557224 */ /* 0x000fe200078e0054 */
[----:B------:R-:W-:Y:S01]  /*9a40*/  HFMA2.MMA R84, -RZ, RZ, 0, 0 ;  /* 0x00000000ff547435 */ /* 0x000fe200000001ff */
[----:B------:R-:W-:Y:S02]  /*9a50*/  MOV R82, R80 ;  /* 0x0000005000527202 */ /* 0x000fe40000000f00 */
[----:B------:R-:W-:-:S03]  /*9a60*/  MOV R83, 0x9a80 ;  /* 0x00009a8000537802 */ /* 0x000fc60000000f00 */
[----:B--2---:R-:W-:Y:S05]  /*9a70*/  CALL.REL.NOINC `($__internal_4_$__cuda_sm70_shflsync_idx_p) ;  /* 0x000006c000007944 */ /* 0x004fea0003c00000 */
[----:B-1----:R-:W-:Y:S01]  /*9a80*/  MOV R80, R84 ;  /* 0x0000005400507202 */ /* 0x002fe20000000f00 */
[----:B------:R-:W-:Y:S01]  /*9a90*/  HFMA2.MMA R84, -RZ, RZ, 0, 0 ;  /* 0x00000000ff547435 */ /* 0x000fe200000001ff */
[----:B------:R-:W-:Y:S01]  /*9aa0*/  IMAD.MOV.U32 R82, RZ, RZ, R81 ;  /* 0x000000ffff527224 */ /* 0x000fe200078e0051 */
[----:B------:R-:W-:-:S04]  /*9ab0*/  MOV R83, 0x9ad0 ;  /* 0x00009ad000537802 */ /* 0x000fc80000000f00 */
[----:B0-2---:R-:W-:Y:S05]  /*9ac0*/  CALL.REL.NOINC `($__internal_4_$__cuda_sm70_shflsync_idx_p) ;  /* 0x0000067000007944 */ /* 0x005fea0003c00000 */
[----:B-1----:R-:W-:Y:S01]  /*9ad0*/  IMAD.MOV.U32 R81, RZ, RZ, R84 ;  /* 0x000000ffff517224 */ /* 0x002fe200078e0054 */
[----:B0-2---:R-:W-:Y:S05]  /*9ae0*/  BRA `(.L_x_73) ;  /* 0xffffc37000007947 */ /* 0x005fea000383ffff */
.L_x_54:
[----:B------:R-:W-:Y:S01]  /*9af0*/  HFMA2.MMA R84, -RZ, RZ, 0, 5.9604644775390625e-08 ;  /* 0x00000001ff547435 */ /* 0x000fe200000001ff */
[----:B------:R-:W-:Y:S02]  /*9b00*/  MOV R83, R85 ;  /* 0x0000005500537202 */ /* 0x000fe40000000f00 */
[----:B------:R-:W-:-:S03]  /*9b10*/  MOV R82, 0x9b30 ;  /* 0x00009b3000527802 */ /* 0x000fc60000000f00 */
[----:B-1----:R-:W-:Y:S05]  /*9b20*/  CALL.REL.NOINC `($__internal_3_$__cuda_sm70_shflsync_down) ;  /* 0x0000059000007944 */ /* 0x002fea0003c00000 */
[----:B-1----:R-:W-:Y:S01]  /*9b30*/  IMAD.MOV.U32 R87, RZ, RZ, R84 ;  /* 0x000000ffff577224 */ /* 0x002fe200078e0054 */
[----:B0-2---:R-:W-:Y:S05]  /*9b40*/  BRA `(.L_x_74) ;  /* 0xffffc91000007947 */ /* 0x005fea000383ffff */
.L_x_55:
[----:B------:R-:W-:Y:S01]  /*9b50*/  HFMA2.MMA R84, -RZ, RZ, 0, 5.9604644775390625e-08 ;  /* 0x00000001ff547435 */ /* 0x000fe200000001ff */
[----:B------:R-:W-:-:S02]  /*9b60*/  MOV R83, R86 ;  /* 0x0000005600537202 */ /* 0x000fc40000000f00 */
[----:B------:R-:W-:-:S03]  /*9b70*/  MOV R82, 0x9b90 ;  /* 0x00009b9000527802 */ /* 0x000fc60000000f00 */
[----:B012---:R-:W-:Y:S05]  /*9b80*/  CALL.REL.NOINC `($__internal_3_$__cuda_sm70_shflsync_down) ;  /* 0x0000053000007944 */ /* 0x007fea0003c00000 */
[C---:B------:R-:W-:Y:S02]  /*9b90*/  FMUL.FTZ R82, R85.reuse, R87 ;  /* 0x0000005755527220 */ /* 0x040fe40000410000 */
[C---:B-1----:R-:W-:Y:S02]  /*9ba0*/  FFMA.FTZ R83, R85.reuse, R84, R86 ;  /* 0x0000005455537223 */ /* 0x042fe40000010056 */
[----:B------:R-:W-:Y:S01]  /*9bb0*/  IMAD.MOV.U32 R84, RZ, RZ, 0x2 ;  /* 0x00000002ff547424 */ /* 0x000fe200078e00ff */
[----:B------:R-:W-:Y:S02]  /*9bc0*/  FSEL R85, R85, R82, !P5 ;  /* 0x0000005255557208 */ /* 0x000fe40006800000 */
[----:B------:R-:W-:Y:S02]  /*9bd0*/  FSEL R86, R86, R83, !P5 ;  /* 0x0000005356567208 */ /* 0x000fe40006800000 */
[----:B------:R-:W-:Y:S02]  /*9be0*/  MOV R83, R85 ;  /* 0x0000005500537202 */ /* 0x000fe40000000f00 */
[----:B------:R-:W-:-:S02]  /*9bf0*/  MOV R82, 0x9c10 ;  /* 0x00009c1000527802 */ /* 0x000fc40000000f00 */
[----:B0-2---:R-:W-:Y:S05]  /*9c00*/  CALL.REL.NOINC `($__internal_3_$__cuda_sm70_shflsync_down) ;  /* 0x000004b000007944 */ /* 0x005fea0003c00000 */
[----:B-1----:R-:W-:Y:S01]  /*9c10*/  MOV R87, R84 ;  /* 0x0000005400577202 */ /* 0x002fe20000000f00 */
[----:B------:R-:W-:Y:S01]  /*9c20*/  HFMA2.MMA R84, -RZ, RZ, 0, 1.1920928955078125e-07 ;  /* 0x00000002ff547435 */ /* 0x000fe200000001ff */
[----:B------:R-:W-:Y:S01]  /*9c30*/  IMAD.MOV.U32 R83, RZ, RZ, R86 ;  /* 0x000000ffff537224 */ /* 0x000fe200078e0056 */
[----:B------:R-:W-:-:S04]  /*9c40*/  MOV R82, 0x9c60 ;  /* 0x00009c6000527802 */ /* 0x000fc80000000f00 */
[----:B0-2---:R-:W-:Y:S05]  /*9c50*/  CALL.REL.NOINC `($__internal_3_$__cuda_sm70_shflsync_down) ;  /* 0x0000046000007944 */ /* 0x005fea0003c00000 */
[----:B-1----:R-:W-:Y:S01]  /*9c60*/  @!P4 FFMA.FTZ R86, R85, R84, R86 ;  /* 0x000000545556c223 */ /* 0x002fe20000010056 */
[----:B------:R-:W-:Y:S01]  /*9c70*/  MOV R84, 0x4 ;  /* 0x0000000400547802 */ /* 0x000fe20000000f00 */
[----:B------:R-:W-:Y:S01]  /*9c80*/  @!P4 FMUL.FTZ R85, R87, R85 ;  /* 0x000000555755c220 */ /* 0x000fe20000410000 */
[----:B------:R-:W-:-:S03]  /*9c90*/  MOV R82, 0x9cc0 ;  /* 0x00009cc000527802 */ /* 0x000fc60000000f00 */
[----:B------:R-:W-:Y:S02]  /*9ca0*/  IMAD.MOV.U32 R83, RZ, RZ, R85 ;  /* 0x000000ffff537224 */ /* 0x000fe400078e0055 */
[----:B0-2---:R-:W-:Y:S05]  /*9cb0*/  CALL.REL.NOINC `($__internal_3_$__cuda_sm70_shflsync_down) ;  /* 0x0000040000007944 */ /* 0x005fea0003c00000 */
[----:B-1----:R-:W-:Y:S01]  /*9cc0*/  MOV R87, R84 ;  /* 0x0000005400577202 */ /* 0x002fe20000000f00 */
[----:B------:R-:W-:Y:S01]  /*9cd0*/  IMAD.MOV.U32 R84, RZ, RZ, 0x4 ;  /* 0x00000004ff547424 */ /* 0x000fe200078e00ff */
[----:B------:R-:W-:Y:S02]  /*9ce0*/  MOV R83, R86 ;  /* 0x0000005600537202 */ /* 0x000fe40000000f00 */
[----:B------:R-:W-:Y:S02]  /*9cf0*/  MOV R82, 0x9d10 ;  /* 0x00009d1000527802 */ /* 0x000fe40000000f00 */
[----:B0-2---:R-:W-:Y:S05]  /*9d00*/  CALL.REL.NOINC `($__internal_3_$__cuda_sm70_shflsync_down) ;  /* 0x000003b000007944 */ /* 0x005fea0003c00000 */
[----:B-1----:R-:W-:Y:S01]  /*9d10*/  @!P3 FFMA.FTZ R86, R85, R84, R86 ;  /* 0x000000545556b223 */ /* 0x002fe20000010056 */
[----:B------:R-:W-:Y:S01]  /*9d20*/  HFMA2.MMA R84, -RZ, RZ, 0, 4.76837158203125e-07 ;  /* 0x00000008ff547435 */ /* 0x000fe200000001ff */
[----:B------:R-:W-:Y:S01]  /*9d30*/  @!P3 FMUL.FTZ R85, R87, R85 ;  /* 0x000000555755b220 */ /* 0x000fe20000410000 */
[----:B------:R-:W-:-:S04]  /*9d40*/  MOV R82, 0x9d80 ;  /* 0x00009d8000527802 */ /* 0x000fc80000000f00 */
[----:B------:R-:W-:-:S05]  /*9d50*/  MOV R87, R85 ;  /* 0x0000005500577202 */ /* 0x000fca0000000f00 */
[----:B------:R-:W-:Y:S02]  /*9d60*/  IMAD.MOV.U32 R83, RZ, RZ, R87 ;  /* 0x000000ffff537224 */ /* 0x000fe400078e0057 */
[----:B0-2---:R-:W-:Y:S05]  /*9d70*/  CALL.REL.NOINC `($__internal_3_$__cuda_sm70_shflsync_down) ;  /* 0x0000034000007944 */ /* 0x005fea0003c00000 */
[----:B-1----:R-:W-:Y:S01]  /*9d80*/  MOV R85, R84 ;  /* 0x0000005400557202 */ /* 0x002fe20000000f00 */
[----:B------:R-:W-:Y:S01]  /*9d90*/  HFMA2.MMA R84, -RZ, RZ, 0, 4.76837158203125e-07 ;  /* 0x00000008ff547435 */ /* 0x000fe200000001ff */
[----:B------:R-:W-:Y:S02]  /*9da0*/  MOV R83, R86 ;  /* 0x0000005600537202 */ /* 0x000fe40000000f00 */
[----:B------:R-:W-:-:S03]  /*9db0*/  MOV R82, 0x9dd0 ;  /* 0x00009dd000527802 */ /* 0x000fc60000000f00 */
[----:B0-2---:R-:W-:Y:S05]  /*9dc0*/  CALL.REL.NOINC `($__internal_3_$__cuda_sm70_shflsync_down) ;  /* 0x000002f000007944 */ /* 0x005fea0003c00000 */
[----:B-1----:R-:W-:Y:S01]  /*9dd0*/  @!P2 FFMA.FTZ R86, R87, R84, R86 ;  /* 0x000000545756a223 */ /* 0x002fe20000010056 */
[----:B------:R-:W-:Y:S01]  /*9de0*/  HFMA2.MMA R84, -RZ, RZ, 0, 9.5367431640625e-07 ;  /* 0x00000010ff547435 */ /* 0x000fe200000001ff */
[----:B------:R-:W-:Y:S01]  /*9df0*/  @!P2 FMUL.FTZ R87, R85, R87 ;  /* 0x000000575557a220 */ /* 0x000fe20000410000 */
[----:B------:R-:W-:Y:S01]  /*9e00*/  MOV R82, 0x9e50 ;  /* 0x00009e5000527802 */ /* 0x000fe20000000f00 */
[----:B------:R-:W-:-:S03]  /*9e10*/  IMAD.MOV.U32 R85, RZ, RZ, R86 ;  /* 0x000000ffff557224 */ /* 0x000fc600078e0056 */
[----:B------:R-:W-:-:S04]  /*9e20*/  MOV R86, R87 ;  /* 0x0000005700567202 */ /* 0x000fc80000000f00 */
[----:B------:R-:W-:Y:S02]  /*9e30*/  MOV R83, R86 ;  /* 0x0000005600537202 */ /* 0x000fe40000000f00 */
[----:B0-2---:R-:W-:Y:S05]  /*9e40*/  CALL.REL.NOINC `($__internal_3_$__cuda_sm70_shflsync_down) ;  /* 0x0000027000007944 */ /* 0x005fea0003c00000 */
[----:B-1----:R-:W-:Y:S01]  /*9e50*/  IMAD.MOV.U32 R87, RZ, RZ, R84 ;  /* 0x000000ffff577224 */ /* 0x002fe200078e0054 */
[----:B------:R-:W-:Y:S01]  /*9e60*/  HFMA2.MMA R84, -RZ, RZ, 0, 9.5367431640625e-07 ;  /* 0x00000010ff547435 */ /* 0x000fe200000001ff */
[----:B------:R-:W-:Y:S02]  /*9e70*/  MOV R83, R85 ;  /* 0x0000005500537202 */ /* 0x000fe40000000f00 */
[----:B------:R-:W-:-:S03]  /*9e80*/  MOV R82, 0x9ea0 ;  /* 0x00009ea000527802 */ /* 0x000fc60000000f00 */
[----:B0-2---:R-:W-:Y:S05]  /*9e90*/  CALL.REL.NOINC `($__internal_3_$__cuda_sm70_shflsync_down) ;  /* 0x0000022000007944 */ /* 0x005fea0003c00000 */
[----:B-1----:R-:W-:Y:S01]  /*9ea0*/  @!P0 FFMA.FTZ R85, R86, R84, R85 ;  /* 0x0000005456558223 */ /* 0x002fe20000010055 */
[----:B------:R-:W-:Y:S01]  /*9eb0*/  MOV R84, RZ ;  /* 0x000000ff00547202 */ /* 0x000fe20000000f00 */
[----:B------:R-:W-:Y:S01]  /*9ec0*/  @!P0 FMUL.FTZ R86, R87, R86 ;  /* 0x0000005657568220 */ /* 0x000fe20000410000 */
[----:B------:R-:W-:-:S03]  /*9ed0*/  MOV R83, 0x9f00 ;  /* 0x00009f0000537802 */ /* 0x000fc60000000f00 */
[----:B------:R-:W-:Y:S02]  /*9ee0*/  IMAD.MOV.U32 R82, RZ, RZ, R86 ;  /* 0x000000ffff527224 */ /* 0x000fe400078e0056 */
[----:B0-2---:R-:W-:Y:S05]  /*9ef0*/  CALL.REL.NOINC `($__internal_4_$__cuda_sm70_shflsync_idx_p) ;  /* 0x0000024000007944 */ /* 0x005fea0003c00000 */
[----:B-1----:R-:W-:Y:S01]  /*9f00*/  MOV R87, R84 ;  /* 0x0000005400577202 */ /* 0x002fe20000000f00 */
[----:B------:R-:W-:Y:S01]  /*9f10*/  HFMA2.MMA R84, -RZ, RZ, 0, 0 ;  /* 0x00000000ff547435 */ /* 0x000fe200000001ff */
[----:B------:R-:W-:Y:S02]  /*9f20*/  MOV R82, R85 ;  /* 0x0000005500527202 */ /* 0x000fe40000000f00 */
[----:B------:R-:W-:-:S03]  /*9f30*/  MOV R83, 0x9f50 ;  /* 0x00009f5000537802 */ /* 0x000fc60000000f00 */
[----:B0-2---:R-:W-:Y:S05]  /*9f40*/  CALL.REL.NOINC `($__internal_4_$__cuda_sm70_shflsync_idx_p) ;  /* 0x000001f000007944 */ /* 0x005fea0003c00000 */
[----:B-1----:R-:W-:Y:S01]  /*9f50*/  IMAD.MOV.U32 R156, RZ, RZ, R84 ;  /* 0x000000ffff9c7224 */ /* 0x002fe200078e0054 */
[----:B------:R-:W-:Y:S01]  /*9f60*/  HFMA2.MMA R84, -RZ, RZ, 0, 5.9604644775390625e-08 ;  /* 0x00000001ff547435 */ /* 0x000fe200000001ff */
[----:B------:R-:W-:Y:S02]  /*9f70*/  MOV R83, R86 ;  /* 0x0000005600537202 */ /* 0x000fe40000000f00 */
[----:B------:R-:W-:-:S03]  /*9f80*/  MOV R82, 0x9fa0 ;  /* 0x00009fa000527802 */ /* 0x000fc60000000f00 */
[----:B0-2---:R-:W-:Y:S05]  /*9f90*/  CALL.REL.NOINC `($__internal_3_$__cuda_sm70_shflsync_down) ;  /* 0x0000012000007944 */ /* 0x005fea0003c00000 */
[----:B-1----:R-:W-:Y:S01]  /*9fa0*/  MOV R159, R84 ;  /* 0x00000054009f7202 */ /* 0x002fe20000000f00 */
[----:B------:R-:W-:Y:S01]  /*9fb0*/  HFMA2.MMA R84, -RZ, RZ, 0, 5.9604644775390625e-08 ;  /* 0x00000001ff547435 */ /* 0x000fe200000001ff */
[----:B------:R-:W-:Y:S01]  /*9fc0*/  IMAD.MOV.U32 R83, RZ, RZ, R85 ;  /* 0x000000ffff537224 */ /* 0x000fe200078e0055 */
[----:B------:R-:W-:-:S04]  /*9fd0*/  MOV R82, 0x9ff0 ;  /* 0x00009ff000527802 */ /* 0x000fc80000000f00 */
[----:B0-2---:R-:W-:Y:S05]  /*9fe0*/  CALL.REL.NOINC `($__internal_3_$__cuda_sm70_shflsync_down) ;  /* 0x000000d000007944 */ /* 0x005fea0003c00000 */
[----:B-1----:R-:W-:Y:S01]  /*9ff0*/  MOV R86, R84 ;  /* 0x0000005400567202 */ /* 0x002fe20000000f00 */
[----:B------:R-:W-:Y:S01]  /*a000*/  HFMA2.MMA R84, -RZ, RZ, 0, 0 ;  /* 0x00000000ff547435 */ /* 0x000fe200000001ff */
[----:B------:R-:W-:Y:S01]  /*a010*/  MOV R85, R159 ;  /* 0x0000009f00557202 */ /* 0x000fe20000000f00 */
[----:B------:R-:W-:Y:S01]  /*a020*/  IMAD.MOV.U32 R82, RZ, RZ, R80 ;  /* 0x000000ffff527224 */ /* 0x000fe200078e0050 */
[----:B------:R-:W-:-:S03]  /*a030*/  MOV R83, 0xa050 ;  /* 0x0000a05000537802 */ /* 0x000fc60000000f00 */
[----:B0-2---:R-:W-:Y:S05]  /*a040*/  CALL.REL.NOINC `($__internal_4_$__cuda_sm70_shflsync_idx_p) ;  /* 0x000000f000007944 */ /* 0x005fea0003c00000 */
[----:B-1----:R-:W-:Y:S01]  /*a050*/  MOV R159, R84 ;  /* 0x00000054009f7202 */ /* 0x002fe20000000f00 */
[----:B------:R-:W-:Y:S01]  /*a060*/  IMAD.MOV.U32 R84, RZ, RZ, RZ ;  /* 0x000000ffff547224 */ /* 0x000fe200078e00ff */
[----:B------:R-:W-:-:S02]  /*a070*/  MOV R82, R81 ;  /* 0x0000005100527202 */ /* 0x000fc40000000f00 */
[----:B------:R-:W-:Y:S02]  /*a080*/  MOV R83, 0xa0a0 ;  /* 0x0000a0a000537802 */ /* 0x000fe40000000f00 */
[----:B0-2---:R-:W-:Y:S05]  /*a090*/  CALL.REL.NOINC `($__internal_4_$__cuda_sm70_shflsync_idx_p) ;  /* 0x000000a000007944 */ /* 0x005fea0003c00000 */
[----:B-1----:R-:W-:Y:S01]  /*a0a0*/  MOV R83, R84 ;  /* 0x0000005400537202 */ /* 0x002fe20000000f00 */
[----:B0-2---:R-:W-:Y:S05]  /*a0b0*/  BRA `(.L_x_75) ;  /* 0xffffc54000007947 */ /* 0x005fea000383ffff */
        .weak           $__internal_3_$__cuda_sm70_shflsync_down
        .type           $__internal_3_$__cuda_sm70_shflsync_down,@function
        .size           $__internal_3_$__cuda_sm70_shflsync_down,($__internal_4_$__cuda_sm70_shflsync_idx_p - $__internal_3_$__cuda_sm70_shflsync_down)
$__internal_3_$__cuda_sm70_shflsync_down:
[----:B------:R-:W-:Y:S01]  /*a0c0*/  HFMA2.MMA R139, -RZ, RZ, 0, 1.847743988037109375e-06 ;  /* 0x0000001fff8b7435 */ /* 0x000fe200000001ff */
[----:B------:R-:W-:-:S04]  /*a0d0*/  MOV R142, 0xffffffff ;  /* 0xffffffff008e7802 */ /* 0x000fc80000000f00 */
[----:B------:R-:W-:Y:S04]  /*a0e0*/  WARPSYNC R142 ;  /* 0x0000008e00007348 */ /* 0x000fe80003800000 */
[----:B------:R0:W1:Y:S04]  /*a0f0*/  SHFL.DOWN PT, R84, R83, R84, R139 ;  /* 0x0800005453547389 */ /* 0x00006800000e008b */
[----:B0-----:R-:W0:Y:S01]  /*a100*/  S2R R142, SR_LANEID ;  /* 0x00000000008e7919 */ /* 0x001e220000000000 */
[----:B------:R-:W-:-:S03]  /*a110*/  IMAD.MOV.U32 R83, RZ, RZ, 0x0 ;  /* 0x00000000ff537424 */ /* 0x000fc600078e00ff */
[----:B------:R-:W2:Y:S01]  /*a120*/  S2R R139, SR_TID.X ;  /* 0x00000000008b7919 */ /* 0x000ea20000002100 */
[----:B------:R-:W-:Y:S05]  /*a130*/  RET.REL.NODEC R82 `(_Z25selective_scan_bwd_kernelI32Selective_Scan_bwd_kernel_traitsILi128ELi16ELb0ELb0ELb0ELb0ELb1EN3c104HalfEfEEv12SSMParamsBwd) ;  /* 0xffff5ec052007950 */ /* 0x000fea0003c3ffff */
        .weak           $__internal_4_$__cuda_sm70_shflsync_idx_p
        .type           $__internal_4_$__cuda_sm70_shflsync_idx_p,@function
        .size           $__internal_4_$__cuda_sm70_shflsync_idx_p,($__internal_5_$__cuda_sm70_shflsync_up - $__internal_4_$__cuda_sm70_shflsync_idx_p)
$__internal_4_$__cuda_sm70_shflsync_idx_p:
[----:B------:R-:W-:Y:S01]  /*a140*/  HFMA2.MMA R139, -RZ, RZ, 0, 1.847743988037109375e-06 ;  /* 0x0000001fff8b7435 */ /* 0x000fe200000001ff */
[----:B------:R-:W-:-:S04]  /*a150*/  MOV R142, 0xffffffff ;  /* 0xffffffff008e7802 */ /* 0x000fc80000000f00 */
[----:B------:R-:W-:Y:S04]  /*a160*/  WARPSYNC R142 ;  /* 0x0000008e00007348 */ /* 0x000fe80003800000 */
[----:B------:R0:W1:Y:S04]  /*a170*/  SHFL.IDX PT, R84, R82, R84, R139 ;  /* 0x0000005452547389 */ /* 0x00006800000e008b */
[----:B0-----:R-:W0:Y:S01]  /*a180*/  S2R R142, SR_LANEID ;  /* 0x00000000008e7919 */ /* 0x001e220000000000 */
[----:B------:R-:W-:Y:S01]  /*a190*/  MOV R82, R83 ;  /* 0x0000005300527202 */ /* 0x000fe20000000f00 */
[----:B------:R-:W-:-:S02]  /*a1a0*/  IMAD.MOV.U32 R83, RZ, RZ, 0x0 ;  /* 0x00000000ff537424 */ /* 0x000fc400078e00ff */
[----:B------:R-:W2:Y:S02]  /*a1b0*/  S2R R139, SR_TID.X ;  /* 0x00000000008b7919 */ /* 0x000ea40000002100 */
[----:B------:R-:W-:Y:S05]  /*a1c0*/  RET.REL.NODEC R82 `(_Z25selective_scan_bwd_kernelI32Selective_Scan_bwd_kernel_traitsILi128ELi16ELb0ELb0ELb0ELb0ELb1EN3c104HalfEfEEv12SSMParamsBwd) ;  /* 0xffff5e3052007950 */ /* 0x000fea0003c3ffff */
        .weak           $__internal_5_$__cuda_sm70_shflsync_up
        .type           $__internal_5_$__cuda_sm70_shflsync_up,@function
        .size           $__internal_5_$__cuda_sm70_shflsync_up,(.L_x_8817 - $__internal_5_$__cuda_sm70_shflsync_up)
$__internal_5_$__cuda_sm70_shflsync_up:
[----:B------:R-:W-:Y:S01]  /*a1d0*/  HFMA2.MMA R139, -RZ, RZ, 0, 0 ;  /* 0x00000000ff8b7435 */ /* 0x000fe200000001ff */
[----:B------:R-:W-:-:S04]  /*a1e0*/  MOV R141, 0xffffffff ;  /* 0xffffffff008d7802 */ /* 0x000fc80000000f00 */
[----:B------:R-:W-:Y:S04]  /*a1f0*/  WARPSYNC R141 ;  /* 0x0000008d00007348 */ /* 0x000fe80003800000 */
[----:B------:R0:W1:Y:S04]  /*a200*/  SHFL.UP PT, R84, R83, R84, R139 ;  /* 0x0400005453547389 */ /* 0x00006800000e008b */
[----:B0-----:R-:W0:Y:S01]  /*a210*/  S2R R141, SR_TID.X ;  /* 0x00000000008d7919 */ /* 0x001e220000002100 */
[----:B------:R-:W-:-:S03]  /*a220*/  MOV R83, 0x0 ;  /* 0x0000000000537802 */ /* 0x000fc60000000f00 */
[----:B------:R-:W2:Y:S01]  /*a230*/  S2R R139, SR_TID.X ;  /* 0x00000000008b7919 */ /* 0x000ea20000002100 */
[----:B0-----:R-:W-:Y:S01]  /*a240*/  IMAD R141, R141, 0x28, RZ ;  /* 0x000000288d8d7824 */ /* 0x001fe200078e02ff */
[----:B-1----:R-:W-:Y:S06]  /*a250*/  RET.REL.NODEC R82 `(_Z25selective_scan_bwd_kernelI32Selective_Scan_bwd_kernel_traitsILi128ELi16ELb0ELb0ELb0ELb0ELb1EN3c104HalfEfEEv12SSMParamsBwd) ;  /* 0xffff5da052007950 */ /* 0x002fec0003c3ffff */
.L_x_76:
        /* <DEDUP_REMOVED lines=10> */
.L_x_8817:


//--------------------- .text._Z25selective_scan_bwd_kernelI32Selective_Scan_bwd_kernel_traitsILi128ELi16ELb0ELb0ELb0ELb1ELb0EN3c104HalfEfEEv12SSMParamsBwd --------------------------
	.section	.text._Z25selective_scan_bwd_kernelI32Selective_Scan_bwd_kernel_traitsILi128ELi16ELb0ELb0ELb0ELb1ELb0EN3c104HalfEfEEv12SSMParamsBwd,"ax",@progbits
	.sectioninfo	@"SHI_REGISTERS=168"
	.align	128
        .global         _Z25selective_scan_bwd_kernelI32Selective_Scan_bwd_kernel_traitsILi128ELi16ELb0ELb0ELb0ELb1ELb0EN3c104HalfEfEEv12SSMParamsBwd
        .type           _Z25selective_scan_bwd_kernelI32Selective_Scan_bwd_kernel_traitsILi128ELi16ELb0ELb0ELb0ELb1ELb0EN3c104HalfEfEEv12SSMParamsBwd,@function
        .size           _Z25selective_scan_bwd_kernelI32Selective_Scan_bwd_kernel_traitsILi128ELi16ELb0ELb0ELb0ELb1ELb0EN3c104HalfEfEEv12SSMParamsBwd,(.L_x_8820 - _Z25selective_scan_bwd_kernelI32Selective_Scan_bwd_kernel_traitsILi128ELi16ELb0ELb0ELb0ELb1ELb0EN3c104HalfEfEEv12SSMParamsBwd)
        .other          _Z25selective_scan_bwd_kernelI32Selective_Scan_bwd_kernel_traitsILi128ELi16ELb0ELb0ELb0ELb1ELb0EN3c104HalfEfEEv12SSMParamsBwd,@"STO_CUDA_ENTRY STV_DEFAULT"
_Z25selective_scan_bwd_kernelI32Selective_Scan_bwd_kernel_traitsILi128ELi16ELb0ELb0ELb0ELb1ELb0EN3c104HalfEfEEv12SSMParamsBwd:
.text._Z25selective_scan_bwd_kernelI32Selective_Scan_bwd_kernel_traitsILi128ELi16ELb0ELb0ELb0ELb1ELb0EN3c104HalfEfEEv12SSMParamsBwd:
        /* <DEDUP_REMOVED lines=23> */
[----:B------:R-:W-:Y:S01]  /*0170*/  MOV R3, UR5 ;  /* 0x0000000500037c02 */ /* 0x000fe20008000f00 */
        /* <DEDUP_REMOVED lines=8> */
[----:B------:R-:W-:Y:S01]  /*0200*/  CS2R R164, SRZ ;  /* 0x0000000000a47805 */ /* 0x000fe2000001ff00 */
[----:B------:R-:W-:Y:S02]  /*0210*/  UISETP.NE.U32.AND UP0, UPT, URZ, UR4, UPT ;  /* 0x000000043f00728c */ /* 0x000fe4000bf05070 */
        /* <DEDUP_REMOVED lines=25> */
[----:B------:R-:W-:Y:S02]  /*03b0*/  UIADD3 UR13, UR13, UR18, URZ ;  /* 0x000000120d0d7290 */ /* 0x000fe4000fffe03f */
[----:B------:R-:W-:Y:S02]  /*03c0*/  UIMAD UR24, UR14, UR21, UR17 ;  /* 0x000000150e1872a4 */ /* 0x000fe4000f8e0211 */
[----:B------:R-:W-:Y:S02]  /*03d0*/  UIMAD UR25, UR14, UR23, UR16 ;  /* 0x000000170e1972a4 */ /* 0x000fe4000f8e0210 */
[----:B------:R-:W-:Y:S02]  /*03e0*/  USHF.L.U32 UR37, UR29, 0xb, URZ ;  /* 0x0000000b1d257899 */ /* 0x000fe4000800063f */
[----:B------:R-:W-:Y:S02]  /*03f0*/  ULDC.64 UR16, c[0x0][0x280] ;  /* 0x0000a00000107ab9 */ /* 0x000fe40000000a00 */
[----:B------:R-:W-:-:S02]  /*0400*/  UIMAD.WIDE.U32 UR4, UR31, UR26, URZ ;  /* 0x0000001a1f0472a5 */ /* 0x000fc4000f8e003f */
[----:B------:R-:W-:Y:S02]  /*0410*/  UIMAD.WIDE.U32 UR18, UR14, UR20, UR10 ;  /* 0x000000140e1272a5 */ /* 0x000fe4000f8e000a */
[----:B------:R-:W-:Y:S02]  /*0420*/  UIMAD.WIDE.U32 UR20, UR14, UR22, UR12 ;  /* 0x000000160e1472a5 */ /* 0x000fe4000f8e000c */
[----:B------:R-:W-:Y:S02]  /*0430*/  UIMAD UR26, UR15, UR16, URZ ;  /* 0x000000100f1a72a4 */ /* 0x000fe4000f8e023f */
[----:B------:R-:W-:Y:S02]  /*0440*/  UIADD3 UR22, UR37, -0x800, URZ ;  /* 0xfffff80025167890 */ /* 0x000fe4000fffe03f */
[----:B------:R-:W-:Y:S02]  /*0450*/  UIMAD UR28, UR14, UR17, UR26 ;  /* 0x000000110e1c72a4 */ /* 0x000fe4000f8e021a */
[----:B------:R-:W-:-:S02]  /*0460*/  USHF.R.S32.HI UR23, URZ, 0x1f, UR22 ;  /* 0x0000001f3f177899 */ /* 0x000fc40008011416 */
[----:B------:R-:W-:Y:S02]  /*0470*/  UIADD3 UR26, UP1, UR22, UR18, URZ ;  /* 0x00000012161a7290 */ /* 0x000fe4000ff3e03f */
        /* <DEDUP_REMOVED lines=40> */
[----:B------:R-:W-:Y:S02]  /*0700*/  UMOV UR22, UR18 ;  /* 0x0000001200167c82 */ /* 0x000fe40008000000 */
[----:B------:R-:W-:Y:S02]  /*0710*/  UMOV UR23, UR19 ;  /* 0x0000001300177c82 */ /* 0x000fe40008000000 */
[----:B------:R-:W-:Y:S01]  /*0720*/  UMOV UR6, URZ ;  /* 0x0000003f00067c82 */ /* 0x000fe20008000000 */
[----:B---3--:R-:W-:-:S04]  /*0730*/  SHF.R.S32.HI R3, RZ, 0x1f, R142 ;  /* 0x0000001fff037819 */ /* 0x008fc8000001148e */
[----:B------:R-:W-:-:S04]  /*0740*/  LEA.HI R3, R3, R142, RZ, 0x5 ;  /* 0x0000008e03037211 */ /* 0x000fc800078f28ff */
[----:B----4-:R-:W-:Y:S02]  /*0750*/  SHF.R.S32.HI R144, RZ, 0x5, R3 ;  /* 0x00000005ff907819 */ /* 0x010fe40000011403 */
.L_x_131:
        /* <DEDUP_REMOVED lines=16> */
[----:B------:R-:W-:Y:S02]  /*0860*/  ISETP.GE.AND P2, PT, R72, UR7, PT ;  /* 0x0000000748007c0c */ /* 0x000fe4000bf46270 */
[----:B------:R-:W-:Y:S02]  /*0870*/  ISETP.GE.AND P1, PT, R20, UR7, PT ;  /* 0x0000000714007c0c */ /* 0x000fe4000bf26270 */
[C---:B------:R-:W-:Y:S02]  /*0880*/  LOP3.LUT R22, R72.reuse, 0x60, RZ, 0xfc, !PT ;  /* 0x0000006048167812 */ /* 0x040fe400078efcff */
[----:B------:R-:W-:-:S02]  /*0890*/  LOP3.LUT R23, R72, 0x80, RZ, 0xfc, !PT ;  /* 0x0000008048177812 */ /* 0x000fc400078efcff */
[C---:B------:R-:W-:Y:S02]  /*08a0*/  LOP3.LUT R24, R72.reuse, 0xa0, RZ, 0xfc, !PT ;  /* 0x000000a048187812 */ /* 0x040fe400078efcff */
[C---:B------:R-:W-:Y:S02]  /*08b0*/  LOP3.LUT R25, R72.reuse, 0xc0, RZ, 0xfc, !PT ;  /* 0x000000c048197812 */ /* 0x040fe400078efcff */
[----:B------:R-:W-:Y:S01]  /*08c0*/  ISETP.GE.AND P0, PT, R21, UR7, PT ;  /* 0x0000000715007c0c */ /* 0x000fe2000bf06270 */
[----:B------:R0:W3:Y:S01]  /*08d0*/  @!P2 LDG.E.U16 R4, [R2.64] ;  /* 0x000000200204a981 */ /* 0x0000e2000c1e1500 */
[----:B------:R-:W-:Y:S02]  /*08e0*/  LOP3.LUT R26, R72, 0xe0, RZ, 0xfc, !PT ;  /* 0x000000e0481a7812 */ /* 0x000fe400078efcff */
        /* <DEDUP_REMOVED lines=26> */
[----:B------:R-:W-:Y:S01]  /*0a90*/  LOP3.LUT R42, R72, 0x1c0, RZ, 0xfc, !PT ;  /* 0x000001c0482a7812 */ /* 0x000fe200078efcff */
        /* <DEDUP_REMOVED lines=23> */
[----:B------:R-:W-:-:S02]  /*0c10*/  ISETP.GE.AND P2, PT, R20, UR7, PT ;  /* 0x0000000714007c0c */ /* 0x000fc4000bf46270 */
[----:B------:R-:W-:Y:S02]  /*0c20*/  IADD3 R20, R0, R145, RZ ;  /* 0x0000009100147210 */ /* 0x000fe40007ffe0ff */
[----:B------:R-:W-:Y:S02]  /*0c30*/  ISETP.GE.AND P3, PT, R21, UR7, PT ;  /* 0x0000000715007c0c */ /* 0x000fe4000bf66270 */
[----:B------:R-:W-:Y:S02]  /*0c40*/  ISETP.GE.AND P6, PT, R23, UR7, PT ;  /* 0x0000000717007c0c */ /* 0x000fe4000bfc6270 */
[C---:B------:R-:W-:Y:S02]  /*0c50*/  IADD3 R21, R20.reuse, 0x20, RZ ;  /* 0x0000002014157810 */ /* 0x040fe40007ffe0ff */
[----:B------:R-:W-:Y:S02]  /*0c60*/  IADD3 R23, R20, 0x40, RZ ;  /* 0x0000004014177810 */ /* 0x000fe40007ffe0ff */
[----:B------:R-:W-:-:S02]  /*0c70*/  ISETP.GE.AND P0, PT, R25, UR7, PT ;  /* 0x0000000719007c0c */ /* 0x000fc4000bf06270 */
[C---:B0-----:R-:W-:Y:S02]  /*0c80*/  IADD3 R3, R20.reuse, 0x60, RZ ;  /* 0x0000006014037810 */ /* 0x041fe40007ffe0ff */
[CC--:B------:R-:W-:Y:S02]  /*0c90*/  LEA.HI.SX32 R163, R20.reuse, R20.reuse, 0x1b ;  /* 0x0000001414a37211 */ /* 0x0c0fe400078fdaff */
[C---:B------:R-:W-:Y:S02]  /*0ca0*/  IADD3 R25, R20.reuse, 0x80, RZ ;  /* 0x0000008014197810 */ /* 0x040fe40007ffe0ff */
[C---:B------:R-:W-:Y:S02]  /*0cb0*/  IADD3 R27, R20.reuse, 0xa0, RZ ;  /* 0x000000a0141b7810 */ /* 0x040fe40007ffe0ff */
[----:B------:R-:W-:Y:S02]  /*0cc0*/  IADD3 R29, R20, 0xc0, RZ ;  /* 0x000000c0141d7810 */ /* 0x000fe40007ffe0ff */
[----:B------:R-:W-:-:S02]  /*0cd0*/  LEA.HI.SX32 R21, R21, R20, 0x1b ;  /* 0x0000001415157211 */ /* 0x000fc400078fdaff */
[-C--:B------:R-:W-:Y:S02]  /*0ce0*/  LEA.HI.SX32 R23, R23, R20.reuse, 0x1b ;  /* 0x0000001417177211 */ /* 0x080fe400078fdaff */
[C---:B------:R-:W-:Y:S02]  /*0cf0*/  IADD3 R31, R20.reuse, 0xe0, RZ ;  /* 0x000000e0141f7810 */ /* 0x040fe40007ffe0ff */
[-C--:B------:R-:W-:Y:S02]  /*0d00*/  LEA.HI.SX32 R3, R3, R20.reuse, 0x1b ;  /* 0x0000001403037211 */ /* 0x080fe400078fdaff */
[----:B------:R-:W-:Y:S02]  /*0d10*/  IADD3 R33, R20, 0x100, RZ ;  /* 0x0000010014217810 */ /* 0x000fe40007ffe0ff */
[----:B------:R-:W-:Y:S02]  /*0d20*/  SHF.L.U32 R163, R163, 0x1, RZ ;  /* 0x00000001a3a37819 */ /* 0x000fe400000006ff */
[----:B------:R-:W-:-:S02]  /*0d30*/  LEA.HI.SX32 R25, R25, R20, 0x1b ;  /* 0x0000001419197211 */ /* 0x000fc400078fdaff */
[----:B------:R-:W-:Y:S02]  /*0d40*/  LOP3.LUT R30, R30, 0xffffff7f, RZ, 0xc0, !PT ;  /* 0xffffff7f1e1e7812 */ /* 0x000fe400078ec0ff */
[C---:B------:R-:W-:Y:S02]  /*0d50*/  IADD3 R35, R20.reuse, 0x120, RZ ;  /* 0x0000012014237810 */ /* 0x040fe40007ffe0ff */
[-C--:B------:R-:W-:Y:S02]  /*0d60*/  LEA.HI.SX32 R27, R27, R20.reuse, 0x1b ;  /* 0x000000141b1b7211 */ /* 0x080fe400078fdaff */
[----:B------:R-:W-:Y:S02]  /*0d70*/  LEA.HI.SX32 R29, R29, R20, 0x1b ;  /* 0x000000141d1d7211 */ /* 0x000fe400078fdaff */
[----:B------:R-:W-:Y:S02]  /*0d80*/  SHF.L.U32 R162, R21, 0x1, RZ ;  /* 0x0000000115a27819 */ /* 0x000fe400000006ff */
[----:B------:R-:W-:-:S02]  /*0d90*/  IADD3 R37, R20, 0x140, RZ ;  /* 0x0000014014257810 */ /* 0x000fc40007ffe0ff */
[----:B------:R-:W-:Y:S02]  /*0da0*/  SHF.L.U32 R161, R23, 0x1, RZ ;  /* 0x0000000117a17819 */ /* 0x000fe400000006ff */
[C---:B------:R-:W-:Y:S02]  /*0db0*/  IADD3 R39, R20.reuse, 0x160, RZ ;  /* 0x0000016014277810 */ /* 0x040fe40007ffe0ff */
[-C--:B------:R-:W-:Y:S02]  /*0dc0*/  LEA.HI.SX32 R31, R31, R20.reuse, 0x1b ;  /* 0x000000141f1f7211 */ /* 0x080fe400078fdaff */
[----:B------:R-:W-:Y:S02]  /*0dd0*/  SHF.L.U32 R160, R3, 0x1, RZ ;  /* 0x0000000103a07819 */ /* 0x000fe400000006ff */
[----:B------:R-:W-:Y:S02]  /*0de0*/  IADD3 R41, R20, 0x180, RZ ;  /* 0x0000018014297810 */ /* 0x000fe40007ffe0ff */
[----:B------:R-:W-:-:S02]  /*0df0*/  LEA.HI.SX32 R33, R33, R20, 0x1b ;  /* 0x0000001421217211 */ /* 0x000fc400078fdaff */
[----:B------:R-:W-:Y:S01]  /*0e00*/  SHF.L.U32 R158, R25, 0x1, RZ ;  /* 0x00000001199e7819 */ /* 0x000fe200000006ff */
[----:B------:R-:W-:Y:S01]  /*0e10*/  IMAD.SHL.U32 R155, R29, 0x2, RZ ;  /* 0x000000021d9b7824 */ /* 0x000fe200078e00ff */
[----:B------:R-:W-:Y:S02]  /*0e20*/  @P2 LOP3.LUT R30, R30, 0x80, RZ, 0xfc, !PT ;  /* 0x000000801e1e2812 */ /* 0x000fe400078efcff */
[C---:B------:R-:W-:Y:S02]  /*0e30*/  IADD3 R43, R20.reuse, 0x1a0, RZ ;  /* 0x000001a0142b7810 */ /* 0x040fe40007ffe0ff */
[----:B------:R-:W-:Y:S02]  /*0e40*/  IADD3 R45, R20, 0x1c0, RZ ;  /* 0x000001c0142d7810 */ /* 0x000fe40007ffe0ff */
[----:B------:R-:W-:Y:S02]  /*0e50*/  LEA.HI.SX32 R35, R35, R20, 0x1b ;  /* 0x0000001423237211 */ /* 0x000fe400078fdaff */
[----:B------:R-:W-:-:S02]  /*0e60*/  SHF.L.U32 R157, R27, 0x1, RZ ;  /* 0x000000011b9d7819 */ /* 0x000fc400000006ff */
[-C--:B------:R-:W-:Y:S02]  /*0e70*/  LEA.HI.SX32 R37, R37, R20.reuse, 0x1b ;  /* 0x0000001425257211 */ /* 0x080fe400078fdaff */
[----:B------:R-:W-:Y:S02]  /*0e80*/  IADD3 R47, R20, 0x1e0, RZ ;  /* 0x000001e0142f7810 */ /* 0x000fe40007ffe0ff */
[-C--:B------:R-:W-:Y:S02]  /*0e90*/  LEA.HI.SX32 R39, R39, R20.reuse, 0x1b ;  /* 0x0000001427277211 */ /* 0x080fe400078fdaff */
[----:B------:R-:W-:Y:S02]  /*0ea0*/  SHF.L.U32 R154, R31, 0x1, RZ ;  /* 0x000000011f9a7819 */ /* 0x000fe400000006ff */
[----:B------:R-:W-:Y:S02]  /*0eb0*/  ISETP.GE.AND P5, PT, R22, UR7, PT ;  /* 0x0000000716007c0c */ /* 0x000fe4000bfa6270 */
[----:B------:R-:W-:-:S02]  /*0ec0*/  LEA.HI.SX32 R41, R41, R20, 0x1b ;  /* 0x0000001429297211 */ /* 0x000fc400078fdaff */
[----:B------:R-:W-:Y:S02]  /*0ed0*/  SHF.L.U32 R153, R33, 0x1, RZ ;  /* 0x0000000121997819 */ /* 0x000fe400000006ff */
[----:B------:R-:W-:Y:S02]  /*0ee0*/  LOP3.LUT R30, R30, 0xffffffbf, RZ, 0xc0, !PT ;  /* 0xffffffbf1e1e7812 */ /* 0x000fe400078ec0ff */
[-C--:B------:R-:W-:Y:S02]  /*0ef0*/  LEA.HI.SX32 R43, R43, R20.reuse, 0x1b ;  /* 0x000000142b2b7211 */ /* 0x080fe400078fdaff */
[----:B------:R-:W-:Y:S02]  /*0f00*/  LEA.HI.SX32 R45, R45, R20, 0x1b ;  /* 0x000000142d2d7211 */ /* 0x000fe400078fdaff */
[----:B------:R-:W-:Y:S02]  /*0f10*/  SHF.L.U32 R152, R35, 0x1, RZ ;  /* 0x0000000123987819 */ /* 0x000fe400000006ff */
[----:B------:R-:W-:-:S02]  /*0f20*/  LEA R0, R145, R0, 0x4 ;  /* 0x0000000091007211 */ /* 0x000fc400078e20ff */
[----:B------:R-:W-:Y:S02]  /*0f30*/  SHF.L.U32 R151, R37, 0x1, RZ ;  /* 0x0000000125977819 */ /* 0x000fe400000006ff */
[----:B------:R-:W-:Y:S02]  /*0f40*/  LEA.HI.SX32 R47, R47, R20, 0x1b ;  /* 0x000000142f2f7211 */ /* 0x000fe400078fdaff */
[----:B------:R-:W-:Y:S02]  /*0f50*/  SHF.L.U32 R150, R39, 0x1, RZ ;  /* 0x0000000127967819 */ /* 0x000fe400000006ff */
[----:B------:R-:W-:Y:S01]  /*0f60*/  SHF.L.U32 R149, R41, 0x1, RZ ;  /* 0x0000000129957819 */ /* 0x000fe200000006ff */
[----:B------:R-:W-:Y:S01]  /*0f70*/  IMAD.SHL.U32 R147, R45, 0x2, RZ ;  /* 0x000000022d937824 */ /* 0x000fe200078e00ff */
[----:B------:R-:W-:Y:S02]  /*0f80*/  @P3 LOP3.LUT R30, R30, 0x40, RZ, 0xfc, !PT ;  /* 0x000000401e1e3812 */ /* 0x000fe400078efcff */
[----:B------:R-:W-:-:S02]  /*0f90*/  SHF.L.U32 R148, R43, 0x1, RZ ;  /* 0x000000012b947819 */ /* 0x000fc400000006ff */
[----:B------:R-:W-:Y:S02]  /*0fa0*/  LEA.HI.SX32 R71, R0, R0, 0x1b ;  /* 0x0000000000477211 */ /* 0x000fe400078fdaff */
[----:B------:R-:W-:Y:S02]  /*0fb0*/  SHF.L.U32 R146, R47, 0x1, RZ ;  /* 0x000000012f927819 */ /* 0x000fe400000006ff */
[----:B------:R-:W-:Y:S02]  /*0fc0*/  LOP3.LUT R30, R30, 0xffffffdf, RZ, 0xc0, !PT ;  /* 0xffffffdf1e1e7812 */ /* 0x000fe400078ec0ff */
[----:B------:R-:W-:Y:S02]  /*0fd0*/  SHF.L.U32 R71, R71, 0x1, RZ ;  /* 0x0000000147477819 */ /* 0x000fe400000006ff */
[----:B------:R-:W-:Y:S02]  /*0fe0*/  @P5 LOP3.LUT R30, R30, 0x20, RZ, 0xfc, !PT ;  /* 0x000000201e1e5812 */ /* 0x000fe400078efcff */
[----:B------:R-:W-:-:S02]  /*0ff0*/  ISETP.GE.AND P4, PT, R24, UR7, PT ;  /* 0x0000000718007c0c */ /* 0x000fc4000bf86270 */
[----:B------:R-:W-:-:S04]  /*1000*/  LOP3.LUT R30, R30, 0xffffffef, RZ, 0xc0, !PT ;  /* 0xffffffef1e1e7812 */ /* 0x000fc800078ec0ff */
[----:B------:R-:W-:-:S04]  /*1010*/  @P6 LOP3.LUT R30, R30, 0x10, RZ, 0xfc, !PT ;  /* 0x000000101e1e6812 */ /* 0x000fc800078efcff */
[----:B------:R-:W-:Y:S02]  /*1020*/  LOP3.LUT R30, R30, 0xfffffff7, RZ, 0xc0, !PT ;  /* 0xfffffff71e1e7812 */ /* 0x000fe400078ec0ff */
[----:B------:R-:W-:Y:S02]  /*1030*/  MOV R74, UR22 ;  /* 0x00000016004a7c02 */ /* 0x000fe40008000f00 */
[----:B------:R-:W-:Y:S02]  /*1040*/  @P4 LOP3.LUT R30, R30, 0x8, RZ, 0xfc, !PT ;  /* 0x000000081e1e4812 */ /* 0x000fe400078efcff */
[----:B------:R-:W-:Y:S02]  /*1050*/  MOV R75, UR23 ;  /* 0x00000017004b7c02 */ /* 0x000fe40008000f00 */
[----:B------:R-:W-:Y:S02]  /*1060*/  ISETP.GE.AND P1, PT, R72, UR7, PT ;  /* 0x0000000748007c0c */ /* 0x000fe4000bf26270 */
[----:B------:R-:W-:Y:S01]  /*1070*/  LOP3.LUT R30, R30, 0xfffffffb, RZ, 0xc0, !PT ;  /* 0xfffffffb1e1e7812 */ /* 0x000fe200078ec0ff */
[----:B------:R-:W-:-:S03]  /*1080*/  IMAD.WIDE R74, R72, 0x2, R74 ;  /* 0x00000002484a7825 */ /* 0x000fc600078e024a */
[----:B------:R-:W-:-:S04]  /*1090*/  @P0 LOP3.LUT R30, R30, 0x4, RZ, 0xfc, !PT ;  /* 0x000000041e1e0812 */ /* 0x000fc800078efcff */
[----:B------:R-:W-:-:S04]  /*10a0*/  LOP3.LUT R30, R30, 0xfffffeff, RZ, 0xc0, !PT ;  /* 0xfffffeff1e1e7812 */ /* 0x000fc800078ec0ff */
[----:B------:R-:W-:-:S04]  /*10b0*/  @P1 LOP3.LUT R30, R30, 0x100, RZ, 0xfc, !PT ;  /* 0x000001001e1e1812 */ /* 0x000fc800078efcff */
[----:B------:R-:W-:Y:S01]  /*10c0*/  LOP3.LUT R30, R30, 0xfffffffd, RZ, 0xc0, !PT ;  /* 0xfffffffd1e1e7812 */ /* 0x000fe200078ec0ff */
[----:B---3--:R-:W-:Y:S04]  /*10d0*/  STS.U16 [R163], R4 ;  /* 0x00000004a3007388 */ /* 0x008fe80000000400 */
[----:B----4-:R-:W-:Y:S04]  /*10e0*/  STS.U16 [R162+0x40], R5 ;  /* 0x00004005a2007388 */ /* 0x010fe80000000400 */
[----:B-----5:R-:W-:Y:S04]  /*10f0*/  STS.U16 [R161+0x80], R6 ;  /* 0x00008006a1007388 */ /* 0x020fe80000000400 */
[----:B--2---:R-:W-:Y:S04]  /*1100*/  STS.U16 [R160+0xc0], R7 ;  /* 0x0000c007a0007388 */ /* 0x004fe80000000400 */
[----:B------:R-:W-:Y:S04]  /*1110*/  STS.U16 [R158+0x100], R9 ;  /* 0x000100099e007388 */ /* 0x000fe80000000400 */
[----:B------:R0:W-:Y:S04]  /*1120*/  STS.U16 [R157+0x140], R8 ;  /* 0x000140089d007388 */ /* 0x0001e80000000400 */
[----:B------:R-:W-:Y:S04]  /*1130*/  STS.U16 [R155+0x180], R10 ;  /* 0x0001800a9b007388 */ /* 0x000fe80000000400 */
[----:B------:R-:W-:Y:S04]  /*1140*/  STS.U16 [R154+0x1c0], R11 ;  /* 0x0001c00b9a007388 */ /* 0x000fe80000000400 */
[----:B------:R2:W-:Y:S04]  /*1150*/  STS.U16 [R153+0x200], R12 ;  /* 0x0002000c99007388 */ /* 0x0005e80000000400 */
[----:B------:R3:W-:Y:S04]  /*1160*/  STS.U16 [R152+0x240], R13 ;  /* 0x0002400d98007388 */ /* 0x0007e80000000400 */
[----:B------:R4:W-:Y:S04]  /*1170*/  STS.U16 [R151+0x280], R14 ;  /* 0x0002800e97007388 */ /* 0x0009e80000000400 */
[----:B------:R2:W-:Y:S04]  /*1180*/  STS.U16 [R150+0x2c0], R15 ;  /* 0x0002c00f96007388 */ /* 0x0005e80000000400 */
[----:B------:R1:W-:Y:S04]  /*1190*/  STS.U16 [R149+0x300], R16 ;  /* 0x0003001095007388 */ /* 0x0003e80000000400 */
[----:B------:R0:W-:Y:S04]  /*11a0*/  STS.U16 [R148+0x340], R17 ;  /* 0x0003401194007388 */ /* 0x0001e80000000400 */
[----:B------:R0:W-:Y:S04]  /*11b0*/  STS.U16 [R147+0x380], R18 ;  /* 0x0003801293007388 */ /* 0x0001e80000000400 */
[----:B------:R0:W-:Y:S01]  /*11c0*/  STS.U16 [R146+0x3c0], R19 ;  /* 0x0003c01392007388 */ /* 0x0001e20000000400 */
[----:B------:R-:W-:-:S06]  /*11d0*/  NOP ;  /* 0x0000000000007918 */ /* 0x000fcc0000000000 */
[----:B------:R-:W0:Y:S04]  /*11e0*/  LDS.U16 R70, [R71] ;  /* 0x0000000047467984 */ /* 0x000e280000000400 */
        /* <DEDUP_REMOVED lines=17> */
[----:B------:R-:W-:-:S05]  /*1300*/  PRMT R9, RZ, 0x7610, R9 ;  /* 0x00007610ff097816 */ /* 0x000fca0000000009 */
[----:B------:R-:W5:Y:S01]  /*1310*/  @!P0 LDG.E.U16 R8, [R74.64+0x180] ;  /* 0x000180204a088981 */ /* 0x000f62000c1e1500 */
[----:B------:R-:W-:Y:S02]  /*1320*/  ISETP.GE.AND P0, PT, R26, UR7, PT ;  /* 0x000000071a007c0c */ /* 0x000fe4000bf06270 */
[----:B--2---:R-:W-:Y:S02]  /*1330*/  PRMT R12, RZ, 0x7610, R12 ;  /* 0x00007610ff0c7816 */ /* 0x004fe4000000000c */
[----:B------:R-:W-:Y:S02]  /*1340*/  PRMT R2, RZ, 0x7610, R2 ;  /* 0x00007610ff027816 */ /* 0x000fe40000000002 */
[----:B------:R-:W-:Y:S02]  /*1350*/  PRMT R3, RZ, 0x7610, R3 ;  /* 0x00007610ff037816 */ /* 0x000fe40000000003 */
[----:B------:R-:W-:Y:S02]  /*1360*/  PRMT R4, RZ, 0x7610, R4 ;  /* 0x00007610ff047816 */ /* 0x000fe40000000004 */
[----:B------:R-:W-:Y:S01]  /*1370*/  PRMT R6, RZ, 0x7610, R6 ;  /* 0x00007610ff067816 */ /* 0x000fe20000000006 */
[----:B------:R-:W2:Y:S02]  /*1380*/  @!P1 LDG.E.U16 R2, [R74.64] ;  /* 0x000000204a029981 */ /* 0x000ea4000c1e1500 */
[----:B------:R-:W-:-:S02]  /*1390*/  @P0 LOP3.LUT R30, R30, 0x2, RZ, 0xfc, !PT ;  /* 0x000000021e1e0812 */ /* 0x000fc400078efcff */
[----:B------:R-:W5:Y:S01]  /*13a0*/  @!P0 LDG.E.U16 R9, [R74.64+0x1c0] ;  /* 0x0001c0204a098981 */ /* 0x000f62000c1e1500 */
[----:B------:R-:W-:Y:S02]  /*13b0*/  ISETP.GE.AND P0, PT, R28, UR7, PT ;  /* 0x000000071c007c0c */ /* 0x000fe4000bf06270 */
[----:B------:R-:W-:Y:S01]  /*13c0*/  LOP3.LUT R30, R30, 0xfffffffe, RZ, 0xc0, !PT ;  /* 0xfffffffe1e1e7812 */ /* 0x000fe200078ec0ff */
[----:B------:R-:W5:Y:S01]  /*13d0*/  @!P2 LDG.E.U16 R3, [R74.64+0x40] ;  /* 0x000040204a03a981 */ /* 0x000f62000c1e1500 */
[----:B------:R-:W-:Y:S02]  /*13e0*/  PRMT R5, RZ, 0x7610, R5 ;  /* 0x00007610ff057816 */ /* 0x000fe40000000005 */
[----:B------:R-:W-:Y:S01]  /*13f0*/  PRMT R7, RZ, 0x7610, R7 ;  /* 0x00007610ff077816 */ /* 0x000fe20000000007 */
[----:B------:R-:W5:Y:S01]  /*1400*/  @!P3 LDG.E.U16 R4, [R74.64+0x80] ;  /* 0x000080204a04b981 */ /* 0x000f62000c1e1500 */
[----:B------:R-:W-:Y:S02]  /*1410*/  ISETP.GE.AND P1, PT, R34, UR7, PT ;  /* 0x0000000722007c0c */ /* 0x000fe4000bf26270 */
[----:B------:R-:W-:Y:S01]  /*1420*/  ISETP.GE.AND P2, PT, R36, UR7, PT ;  /* 0x0000000724007c0c */ /* 0x000fe2000bf46270 */
[----:B------:R-:W5:Y:S02]  /*1430*/  @!P4 LDG.E.U16 R6, [R74.64+0x140] ;  /* 0x000140204a06c981 */ /* 0x000f64000c1e1500 */
[----:B------:R-:W-:-:S02]  /*1440*/  @P0 LOP3.LUT R30, R30, 0x1, RZ, 0xfc, !PT ;  /* 0x000000011e1e0812 */ /* 0x000fc400078efcff */
[----:B------:R-:W5:Y:S01]  /*1450*/  @!P0 LDG.E.U16 R12, [R74.64+0x200] ;  /* 0x000200204a0c8981 */ /* 0x000f62000c1e1500 */
[----:B------:R-:W-:Y:S02]  /*1460*/  ISETP.GE.AND P0, PT, R32, UR7, PT ;  /* 0x0000000720007c0c */ /* 0x000fe4000bf06270 */
[----:B------:R-:W-:Y:S01]  /*1470*/  ISETP.GE.AND P3, PT, R38, UR7, PT ;  /* 0x0000000726007c0c */ /* 0x000fe2000bf66270 */
[----:B------:R-:W5:Y:S01]  /*1480*/  @!P5 LDG.E.U16 R5, [R74.64+0xc0] ;  /* 0x0000c0204a05d981 */ /* 0x000f62000c1e1500 */
[----:B------:R-:W-:Y:S02]  /*1490*/  ISETP.GE.AND P4, PT, R40, UR7, PT ;  /* 0x0000000728007c0c */ /* 0x000fe4000bf86270 */
[----:B------:R-:W-:Y:S01]  /*14a0*/  ISETP.GE.AND P5, PT, R42, UR7, PT ;  /* 0x000000072a007c0c */ /* 0x000fe2000bfa6270 */
[----:B------:R-:W5:Y:S01]  /*14b0*/  @!P6 LDG.E.U16 R7, [R74.64+0x100] ;  /* 0x000100204a07e981 */ /* 0x000f62000c1e1500 */
[----:B------:R-:W-:Y:S02]  /*14c0*/  ISETP.GE.AND P6, PT, R44, UR7, PT ;  /* 0x000000072c007c0c */ /* 0x000fe4000bfc6270 */
[----:B---3--:R-:W-:-:S02]  /*14d0*/  PRMT R13, RZ, 0x7610, R13 ;  /* 0x00007610ff0d7816 */ /* 0x008fc4000000000d */
[----:B----4-:R-:W-:Y:S02]  /*14e0*/  PRMT R14, RZ, 0x7610, R14 ;  /* 0x00007610ff0e7816 */ /* 0x010fe4000000000e */
[----:B------:R-:W-:Y:S02]  /*14f0*/  PRMT R15, RZ, 0x7610, R15 ;  /* 0x00007610ff0f7816 */ /* 0x000fe4000000000f */
[----:B-1----:R-:W-:Y:S01]  /*1500*/  PRMT R16, RZ, 0x7610, R16 ;  /* 0x00007610ff107816 */ /* 0x002fe20000000010 */
[----:B------:R-:W3:Y:S01]  /*1510*/  @!P0 LDG.E.U16 R13, [R74.64+0x240] ;  /* 0x000240204a0d8981 */ /* 0x000ee2000c1e1500 */
[----:B------:R-:W-:Y:S02]  /*1520*/  PRMT R17, RZ, 0x7610, R17 ;  /* 0x00007610ff117816 */ /* 0x000fe40000000011 */
[----:B------:R-:W-:Y:S01]  /*1530*/  PRMT R18, RZ, 0x7610, R18 ;  /* 0x00007610ff127816 */ /* 0x000fe20000000012 */
[----:B------:R-:W4:Y:S01]  /*1540*/  @!P1 LDG.E.U16 R14, [R74.64+0x280] ;  /* 0x000280204a0e9981 */ /* 0x000f22000c1e1500 */
[----:B------:R-:W-:-:S03]  /*1550*/  PRMT R19, RZ, 0x7610, R19 ;  /* 0x00007610ff137816 */ /* 0x000fc60000000013 */
[----:B------:R-:W3:Y:S04]  /*1560*/  @!P2 LDG.E.U16 R15, [R74.64+0x2c0] ;  /* 0x0002c0204a0fa981 */ /* 0x000ee8000c1e1500 */
[----:B------:R-:W4:Y:S04]  /*1570*/  @!P3 LDG.E.U16 R16, [R74.64+0x300] ;  /* 0x000300204a10b981 */ /* 0x000f28000c1e1500 */
[----:B------:R-:W4:Y:S04]  /*1580*/  @!P4 LDG.E.U16 R17, [R74.64+0x340] ;  /* 0x000340204a11c981 */ /* 0x000f28000c1e1500 */
[----:B------:R-:W4:Y:S04]  /*1590*/  @!P5 LDG.E.U16 R18, [R74.64+0x380] ;  /* 0x000380204a12d981 */ /* 0x000f28000c1e1500 */
[----:B------:R-:W4:Y:S01]  /*15a0*/  @!P6 LDG.E.U16 R19, [R74.64+0x3c0] ;  /* 0x0003c0204a13e981 */ /* 0x000f22000c1e1500 */
[----:B------:R-:W-:-:S02]  /*15b0*/  P2R R29, PR, RZ, 0x1 ;  /* 0x00000001ff1d7803 */ /* 0x000fc40000000000 */
[----:B------:R-:W-:-:S04]  /*15c0*/  LOP3.LUT P0, RZ, R30, 0x1, RZ, 0xc0, !PT ;  /* 0x000000011eff7812 */ /* 0x000fc8000780c0ff */
[----:B------:R-:W-:Y:S02]  /*15d0*/  P2R R28, PR, RZ, 0x1 ;  /* 0x00000001ff1c7803 */ /* 0x000fe40000000000 */
        /* <DEDUP_REMOVED lines=14> */
[----:B------:R-:W-:Y:S02]  /*16c0*/  LOP3.LUT P0, RZ, R30, 0x100, RZ, 0xc0, !PT ;  /* 0x000001001eff7812 */ /* 0x000fe4000780c0ff */
[----:B------:R-:W-:Y:S02]  /*16d0*/  MOV R10, UR24 ;  /* 0x00000018000a7c02 */ /* 0x000fe40008000f00 */
[----:B------:R-:W-:Y:S02]  /*16e0*/  MOV R11, UR25 ;  /* 0x00000019000b7c02 */ /* 0x000fe40008000f00 */
[----:B------:R-:W-:-:S03]  /*16f0*/  PRMT R20, RZ, 0x7610, R20 ;  /* 0x00007610ff147816 */ /* 0x000fc60000000014 */
[----:B------:R-:W-:Y:S01]  /*1700*/  IMAD.WIDE R10, R72, 0x2, R10 ;  /* 0x00000002480a7825 */ /* 0x000fe200078e020a */
[----:B------:R-:W-:Y:S02]  /*1710*/  PRMT R30, RZ, 0x7610, R30 ;  /* 0x00007610ff1e7816 */ /* 0x000fe4000000001e */
[----:B------:R-:W-:Y:S02]  /*1720*/  PRMT R32, RZ, 0x7610, R32 ;  /* 0x00007610ff207816 */ /* 0x000fe40000000020 */
[----:B------:R-:W-:Y:S02]  /*1730*/  PRMT R31, RZ, 0x7610, R31 ;  /* 0x00007610ff1f7816 */ /* 0x000fe4000000001f */
[----:B------:R-:W-:Y:S02]  /*1740*/  PRMT R34, RZ, 0x7610, R34 ;  /* 0x00007610ff227816 */ /* 0x000fe40000000022 */
[----:B------:R-:W-:Y:S01]  /*1750*/  PRMT R33, RZ, 0x7610, R33 ;  /* 0x00007610ff217816 */ /* 0x000fe20000000021 */
[----:B--2---:R-:W-:Y:S04]  /*1760*/  STS.U16 [R163], R2 ;  /* 0x00000002a3007388 */ /* 0x004fe80000000400 */
[----:B-----5:R-:W-:Y:S04]  /*1770*/  STS.U16 [R162+0x40], R3 ;  /* 0x00004003a2007388 */ /* 0x020fe80000000400 */
[----:B------:R-:W-:Y:S04]  /*1780*/  STS.U16 [R161+0x80], R4 ;  /* 0x00008004a1007388 */ /* 0x000fe80000000400 */
[----:B------:R-:W-:Y:S04]  /*1790*/  STS.U16 [R160+0xc0], R5 ;  /* 0x0000c005a0007388 */ /* 0x000fe80000000400 */
[----:B------:R-:W-:Y:S04]  /*17a0*/  STS.U16 [R158+0x100], R7 ;  /* 0x000100079e007388 */ /* 0x000fe80000000400 */
[----:B------:R-:W-:Y:S04]  /*17b0*/  STS.U16 [R157+0x140], R6 ;  /* 0x000140069d007388 */ /* 0x000fe80000000400 */
[----:B------:R-:W-:Y:S04]  /*17c0*/  STS.U16 [R155+0x180], R8 ;  /* 0x000180089b007388 */ /* 0x000fe80000000400 */
[----:B------:R-:W-:Y:S04]  /*17d0*/  STS.U16 [R154+0x1c0], R9 ;  /* 0x0001c0099a007388 */ /* 0x000fe80000000400 */
[----:B------:R-:W-:Y:S04]  /*17e0*/  STS.U16 [R153+0x200], R12 ;  /* 0x0002000c99007388 */ /* 0x000fe80000000400 */
[----:B---3--:R-:W-:Y:S04]  /*17f0*/  STS.U16 [R152+0x240], R13 ;  /* 0x0002400d98007388 */ /* 0x008fe80000000400 */
[----:B----4-:R-:W-:Y:S04]  /*1800*/  STS.U16 [R151+0x280], R14 ;  /* 0x0002800e97007388 */ /* 0x010fe80000000400 */
[----:B------:R-:W-:Y:S04]  /*1810*/  STS.U16 [R150+0x2c0], R15 ;  /* 0x0002c00f96007388 */ /* 0x000fe80000000400 */
[----:B------:R-:W-:Y:S04]  /*1820*/  STS.U16 [R149+0x300], R16 ;  /* 0x0003001095007388 */ /* 0x000fe80000000400 */
[----:B------:R-:W-:Y:S04]  /*1830*/  STS.U16 [R148+0x340], R17 ;  /* 0x0003401194007388 */ /* 0x000fe80000000400 */
[----:B------:R-:W-:Y:S04]  /*1840*/  STS.U16 [R147+0x380], R18 ;  /* 0x0003801293007388 */ /* 0x000fe80000000400 */
[----:B------:R0:W-:Y:S01]  /*1850*/  STS.U16 [R146+0x3c0], R19 ;  /* 0x0003c01392007388 */ /* 0x0001e20000000400 */
[----:B------:R-:W-:-:S06]  /*1860*/  NOP ;  /* 0x0000000000007918 */ /* 0x000fcc0000000000 */
[----:B------:R-:W1:Y:S04]  /*1870*/  LDS.U16 R9, [R71] ;  /* 0x0000000047097984 */ /* 0x000e680000000400 */
[----:B------:R-:W2:Y:S04]  /*1880*/  LDS.U16 R12, [R71+0x2] ;  /* 0x00000200470c7984 */ /* 0x000ea80000000400 */
[----:B------:R-:W3:Y:S04]  /*1890*/  LDS.U16 R13, [R71+0x4] ;  /* 0x00000400470d7984 */ /* 0x000ee80000000400 */
[----:B------:R-:W4:Y:S04]  /*18a0*/  LDS.U16 R14, [R71+0x6] ;  /* 0x00000600470e7984 */ /* 0x000f280000000400 */
[----:B------:R-:W2:Y:S04]  /*18b0*/  LDS.U16 R15, [R71+0x8] ;  /* 0x00000800470f7984 */ /* 0x000ea80000000400 */
[----:B------:R-:W0:Y:S04]  /*18c0*/  LDS.U16 R16, [R71+0xa] ;  /* 0x00000a0047107984 */ /* 0x000e280000000400 */
[----:B------:R-:W0:Y:S04]  /*18d0*/  LDS.U16 R17, [R71+0xc] ;  /* 0x00000c0047117984 */ /* 0x000e280000000400 */
[----:B------:R-:W1:Y:S04]  /*18e0*/  LDS.U16 R18, [R71+0xe] ;  /* 0x00000e0047127984 */ /* 0x000e680000000400 */
        /* <DEDUP_REMOVED lines=9> */
[----:B0-----:R-:W-:-:S05]  /*1980*/  PRMT R19, RZ, 0x7610, R19 ;  /* 0x00007610ff137816 */ /* 0x001fca0000000013 */
[----:B------:R0:W5:Y:S01]  /*1990*/  @!P0 LDG.E.U16 R20, [R10.64] ;  /* 0x000000200a148981 */ /* 0x000162000c1e1500 */
[----:B------:R-:W-:-:S03]  /*19a0*/  ISETP.NE.AND P0, PT, R21, RZ, PT ;  /* 0x000000ff1500720c */ /* 0x000fc60003f05270 */
[----:B------:R0:W5:Y:S04]  /*19b0*/  @!P1 LDG.E.U16 R30, [R10.64+0x280] ;  /* 0x000280200a1e9981 */ /* 0x000168000c1e1500 */
[----:B------:R0:W5:Y:S04]  /*19c0*/  @!P3 LDG.E.U16 R32, [R10.64+0x300] ;  /* 0x000300200a20b981 */ /* 0x000168000c1e1500 */
[----:B------:R0:W5:Y:S04]  /*19d0*/  @!P4 LDG.E.U16 R31, [R10.64+0x340] ;  /* 0x000340200a1fc981 */ /* 0x000168000c1e1500 */
[----:B------:R0:W5:Y:S01]  /*19e0*/  @!P0 LDG.E.U16 R19, [R10.64+0x40] ;  /* 0x000040200a138981 */ /* 0x000162000c1e1500 */
[----:B------:R-:W-:-:S02]  /*19f0*/  ISETP.NE.AND P0, PT, R22, RZ, PT ;  /* 0x000000ff1600720c */ /* 0x000fc40003f05270 */
[----:B------:R-:W-:Y:S01]  /*1a00*/  PRMT R22, RZ, 0x7610, R22 ;  /* 0x00007610ff167816 */ /* 0x000fe20000000016 */
[----:B------:R0:W5:Y:S01]  /*1a10*/  @!P5 LDG.E.U16 R34, [R10.64+0x380] ;  /* 0x000380200a22d981 */ /* 0x000162000c1e1500 */
[----:B------:R-:W-:-:S03]  /*1a20*/  PRMT R21, RZ, 0x7610, R21 ;  /* 0x00007610ff157816 */ /* 0x000fc60000000015 */
[----:B------:R0:W5:Y:S06]  /*1a30*/  @!P6 LDG.E.U16 R33, [R10.64+0x3c0] ;  /* 0x0003c0200a21e981 */ /* 0x00016c000c1e1500 */
[----:B------:R0:W5:Y:S01]  /*1a40*/  @!P0 LDG.E.U16 R22, [R10.64+0x80] ;  /* 0x000080200a168981 */ /* 0x000162000c1e1500 */
[----:B------:R-:W-:Y:S02]  /*1a50*/  ISETP.NE.AND P0, PT, R23, RZ, PT ;  /* 0x000000ff1700720c */ /* 0x000fe40003f05270 */
[----:B------:R-:W-:-:S11]  /*1a60*/  PRMT R23, RZ, 0x7610, R23 ;  /* 0x00007610ff177816 */ /* 0x000fd60000000017 */
[----:B------:R0:W5:Y:S01]  /*1a70*/  @!P0 LDG.E.U16 R21, [R10.64+0xc0] ;  /* 0x0000c0200a158981 */ /* 0x000162000c1e1500 */
[----:B------:R-:W-:Y:S02]  /*1a80*/  ISETP.NE.AND P0, PT, R24, RZ, PT ;  /* 0x000000ff1800720c */ /* 0x000fe40003f05270 */
[----:B------:R-:W-:-:S11]  /*1a90*/  PRMT R24, RZ, 0x7610, R24 ;  /* 0x00007610ff187816 */ /* 0x000fd60000000018 */
[----:B------:R0:W5:Y:S01]  /*1aa0*/  @!P0 LDG.E.U16 R23, [R10.64+0x100] ;  /* 0x000100200a178981 */ /* 0x000162000c1e1500 */
[----:B------:R-:W-:-:S13]  /*1ab0*/  ISETP.NE.AND P0, PT, R25, RZ, PT ;  /* 0x000000ff1900720c */ /* 0x000fda0003f05270 */
[----:B------:R0:W5:Y:S01]  /*1ac0*/  @!P0 LDG.E.U16 R24, [R10.64+0x140] ;  /* 0x000140200a188981 */ /* 0x000162000c1e1500 */
[----:B------:R-:W-:Y:S02]  /*1ad0*/  ISETP.NE.AND P0, PT, R26, RZ, PT ;  /* 0x000000ff1a00720c */ /* 0x000fe40003f05270 */
[----:B------:R-:W-:Y:S02]  /*1ae0*/  PRMT R26, RZ, 0x7610, R26 ;  /* 0x00007610ff1a7816 */ /* 0x000fe4000000001a */
[----:B------:R-:W-:-:S09]  /*1af0*/  PRMT R25, RZ, 0x7610, R25 ;  /* 0x00007610ff197816 */ /* 0x000fd20000000019 */
[----:B------:R0:W5:Y:S01]  /*1b00*/  @!P0 LDG.E.U16 R26, [R10.64+0x180] ;  /* 0x000180200a1a8981 */ /* 0x000162000c1e1500 */
[----:B------:R-:W-:-:S13]  /*1b10*/  ISETP.NE.AND P0, PT, R27, RZ, PT ;  /* 0x000000ff1b00720c */ /* 0x000fda0003f05270 */
[----:B------:R0:W5:Y:S01]  /*1b20*/  @!P0 LDG.E.U16 R25, [R10.64+0x1c0] ;  /* 0x0001c0200a198981 */ /* 0x000162000c1e1500 */
[----:B------:R-:W-:Y:S02]  /*1b30*/  ISETP.NE.AND P0, PT, R28, RZ, PT ;  /* 0x000000ff1c00720c */ /* 0x000fe40003f05270 */
[----:B------:R-:W-:Y:S02]  /*1b40*/  PRMT R28, RZ, 0x7610, R28 ;  /* 0x00007610ff1c7816 */ /* 0x000fe4000000001c */
[----:B------:R-:W-:-:S09]  /*1b50*/  PRMT R27, RZ, 0x7610, R27 ;  /* 0x00007610ff1b7816 */ /* 0x000fd2000000001b */
[----:B------:R0:W5:Y:S01]  /*1b60*/  @!P0 LDG.E.U16 R28, [R10.64+0x200] ;  /* 0x000200200a1c8981 */ /* 0x000162000c1e1500 */
[----:B------:R-:W-:Y:S02]  /*1b70*/  ISETP.NE.AND P0, PT, R29, RZ, PT ;  /* 0x000000ff1d00720c */ /* 0x000fe40003f05270 */
[----:B------:R-:W-:-:S06]  /*1b80*/  PRMT R29, RZ, 0x7610, R29 ;  /* 0x00007610ff1d7816 */ /* 0x000fcc000000001d */
[----:B------:R0:W5:Y:S05]  /*1b90*/  @!P2 LDG.E.U16 R29, [R10.64+0x2c0] ;  /* 0x0002c0200a1da981 */ /* 0x00016a000c1e1500 */
[----:B------:R0:W5:Y:S02]  /*1ba0*/  @!P0 LDG.E.U16 R27, [R10.64+0x240] ;  /* 0x000240200a1b8981 */ /* 0x000164000c1e1500 */
[----:B0-----:R-:W-:Y:S02]  /*1bb0*/  HADD2.F32 R10, -RZ, R70.H0_H0 ;  /* 0x20000046ff0a7230 */ /* 0x001fe40000004100 */
[----:B------:R-:W-:Y:S02]  /*1bc0*/  HADD2.F32 R11, -RZ, R69.H0_H0 ;  /* 0x20000045ff0b7230 */ /* 0x000fe40000004100 */
[----:B-1----:R-:W-:-:S05]  /*1bd0*/  HADD2.F32 R9, -RZ, R9.H0_H0 ;  /* 0x20000009ff097230 */ /* 0x002fca0000004100 */
[----:B------:R-:W-:-:S05]  /*1be0*/  FADD.FTZ R46, R9, UR4 ;  /* 0x00000004092e7e21 */ /* 0x000fca0008010000 */
[----:B------:R-:W-:Y:S01]  /*1bf0*/  FSETP.GTU.FTZ.AND P4, PT, R46, 20, PT ;  /* 0x41a000002e00780b */ /* 0x000fe20003f9c000 */
[----:B--2---:R-:W-:Y:S02]  /*1c00*/  HADD2.F32 R12, -RZ, R12.H0_H0 ;  /* 0x2000000cff0c7230 */ /* 0x004fe40000004100 */
[----:B---3--:R-:W-:Y:S02]  /*1c10*/  HADD2.F32 R13, -RZ, R13.H0_H0 ;  /* 0x2000000dff0d7230 */ /* 0x008fe40000004100 */
[----:B----4-:R-:W-:Y:S02]  /*1c20*/  HADD2.F32 R14, -RZ, R14.H0_H0 ;  /* 0x2000000eff0e7230 */ /* 0x010fe40000004100 */
[----:B------:R-:W-:Y:S02]  /*1c30*/  HADD2.F32 R15, -RZ, R15.H0_H0 ;  /* 0x2000000fff0f7230 */ /* 0x000fe40000004100 */
[----:B------:R-:W-:Y:S01]  /*1c40*/  HADD2.F32 R16, -RZ, R16.H0_H0 ;  /* 0x20000010ff107230 */ /* 0x000fe20000004100 */
[----:B------:R-:W-:Y:S01]  /*1c50*/  FADD.FTZ R45, R12, UR4 ;  /* 0x000000040c2d7e21 */ /* 0x000fe20008010000 */
[----:B------:R-:W-:Y:S01]  /*1c60*/  HADD2.F32 R17, -RZ, R17.H0_H0 ;  /* 0x20000011ff117230 */ /* 0x000fe20000004100 */
[----:B------:R-:W-:-:S02]  /*1c70*/  FADD.FTZ R44, R13, UR4 ;  /* 0x000000040d2c7e21 */ /* 0x000fc40008010000 */
[----:B------:R-:W-:Y:S02]  /*1c80*/  FADD.FTZ R39, R14, UR4 ;  /* 0x000000040e277e21 */ /* 0x000fe40008010000 */
[----:B------:R-:W-:Y:S02]  /*1c90*/  FADD.FTZ R38, R15, UR4 ;  /* 0x000000040f267e21 */ /* 0x000fe40008010000 */
[----:B------:R-:W-:Y:S01]  /*1ca0*/  FADD.FTZ R37, R16, UR4 ;  /* 0x0000000410257e21 */ /* 0x000fe20008010000 */
[----:B------:R-:W-:Y:S01]  /*1cb0*/  BSSY B0, `(.L_x_78) ;  /* 0x0000066000007945 */ /* 0x000fe20003800000 */
[----:B------:R-:W-:Y:S01]  /*1cc0*/  FSETP.GTU.FTZ.AND P3, PT, R45, 20, PT ;  /* 0x41a000002d00780b */ /* 0x000fe20003f7c000 */
[----:B------:R-:W-:Y:S01]  /*1cd0*/  HADD2.F32 R12, -RZ, R61.H0_H0 ;  /* 0x2000003dff0c7230 */ /* 0x000fe20000004100 */
[----:B------:R-:W-:Y:S01]  /*1ce0*/  FSETP.GTU.FTZ.AND P2, PT, R44, 20, PT ;  /* 0x41a000002c00780b */ /* 0x000fe20003f5c000 */
[----:B------:R-:W-:Y:S01]  /*1cf0*/  HADD2.F32 R18, -RZ, R18.H0_H0 ;  /* 0x20000012ff127230 */ /* 0x000fe20000004100 */
[----:B------:R-:W-:Y:S01]  /*1d00*/  FSETP.GTU.FTZ.AND P1, PT, R39, 20, PT ;  /* 0x41a000002700780b */ /* 0x000fe20003f3c000 */
[----:B------:R-:W-:Y:S01]  /*1d10*/  FADD.FTZ R35, R17, UR4 ;  /* 0x0000000411237e21 */ /* 0x000fe20008010000 */
[----:B------:R-:W-:-:S02]  /*1d20*/  FSETP.GTU.FTZ.AND P0, PT, R38, 20, PT ;  /* 0x41a000002600780b */ /* 0x000fc40003f1c000 */
[----:B------:R-:W-:Y:S01]  /*1d30*/  FSETP.GTU.FTZ.AND P6, PT, R37, 20, PT ;  /* 0x41a000002500780b */ /* 0x000fe20003fdc000 */
[----:B-----5:R-:W-:Y:S04]  /*1d40*/  STS.U16 [R163], R20 ;  /* 0x00000014a3007388 */ /* 0x020fe80000000400 */
        /* <DEDUP_REMOVED lines=16> */
[----:B------:R-:W0:Y:S04]  /*1e50*/  LDS.U16 R54, [R71] ;  /* 0x0000000047367984 */ /* 0x000e280000000400 */
[----:B------:R-:W1:Y:S04]  /*1e60*/  LDS.U16 R53, [R71+0x2] ;  /* 0x0000020047357984 */ /* 0x000e680000000400 */
[----:B------:R-:W2:Y:S04]  /*1e70*/  LDS.U16 R52, [R71+0x4] ;  /* 0x0000040047347984 */ /* 0x000ea80000000400 */
[----:B------:R-:W3:Y:S04]  /*1e80*/  LDS.U16 R51, [R71+0x6] ;  /* 0x0000060047337984 */ /* 0x000ee80000000400 */
[----:B------:R-:W4:Y:S04]  /*1e90*/  LDS.U16 R50, [R71+0x8] ;  /* 0x0000080047327984 */ /* 0x000f280000000400 */
[----:B------:R-:W5:Y:S04]  /*1ea0*/  LDS.U16 R49, [R71+0xa] ;  /* 0x00000a0047317984 */ /* 0x000f680000000400 */
[----:B------:R-:W3:Y:S04]  /*1eb0*/  LDS.U16 R48, [R71+0xc] ;  /* 0x00000c0047307984 */ /* 0x000ee80000000400 */
[----:B------:R-:W4:Y:S04]  /*1ec0*/  LDS.U16 R47, [R71+0xe] ;  /* 0x00000e00472f7984 */ /* 0x000f280000000400 */
[----:B------:R-:W5:Y:S04]  /*1ed0*/  LDS.U16 R36, [R71+0x10] ;  /* 0x0000100047247984 */ /* 0x000f680000000400 */
[----:B------:R-:W5:Y:S01]  /*1ee0*/  LDS.U16 R34, [R71+0x12] ;  /* 0x0000120047227984 */ /* 0x000f620000000400 */
[----:B0-----:R-:W-:-:S03]  /*1ef0*/  HADD2.F32 R54, -RZ, R54.H0_H0 ;  /* 0x20000036ff367230 */ /* 0x001fc60000004100 */
[----:B------:R0:W0:Y:S01]  /*1f00*/  LDS.U16 R32, [R71+0x14] ;  /* 0x0000140047207984 */ /* 0x0000220000000400 */
[----:B-1----:R-:W-:Y:S01]  /*1f10*/  HADD2.F32 R53, -RZ, R53.H0_H0 ;  /* 0x20000035ff357230 */ /* 0x002fe20000004100 */
[----:B------:R-:W-:Y:S02]  /*1f20*/  FFMA.FTZ R10, R54, R10, R165 ;  /* 0x0000000a360a7223 */ /* 0x000fe400000100a5 */
[----:B------:R1:W0:Y:S01]  /*1f30*/  LDS.U16 R30, [R71+0x16] ;  /* 0x00001600471e7984 */ /* 0x0002220000000400 */
[----:B------:R-:W-:-:S03]  /*1f40*/  HADD2.F32 R19, -RZ, R68.H0_H0 ;  /* 0x20000044ff137230 */ /* 0x000fc60000004100 */
[----:B------:R1:W0:Y:S01]  /*1f50*/  LDS.U16 R28, [R71+0x18] ;  /* 0x00001800471c7984 */ /* 0x0002220000000400 */
[----:B--2---:R-:W-:-:S03]  /*1f60*/  HADD2.F32 R52, -RZ, R52.H0_H0 ;  /* 0x20000034ff347230 */ /* 0x004fc60000004100 */
[----:B------:R1:W2:Y:S04]  /*1f70*/  LDS.U16 R26, [R71+0x1a] ;  /* 0x00001a00471a7984 */ /* 0x0002a80000000400 */
[----:B------:R1:W0:Y:S04]  /*1f80*/  LDS.U16 R24, [R71+0x1c] ;  /* 0x00001c0047187984 */ /* 0x0002280000000400 */
[----:B------:R1:W0:Y:S01]  /*1f90*/  LDS.U16 R22, [R71+0x1e] ;  /* 0x00001e0047167984 */ /* 0x0002220000000400 */
[----:B------:R-:W-:Y:S01]  /*1fa0*/  FFMA.FTZ R11, R53, R11, R10 ;  /* 0x0000000b350b7223 */ /* 0x000fe2000001000a */
[----:B------:R-:W-:-:S02]  /*1fb0*/  HADD2.F32 R20, -RZ, R67.H0_H0 ;  /* 0x20000043ff147230 */ /* 0x000fc40000004100 */
[----:B---3--:R-:W-:Y:S01]  /*1fc0*/  HADD2.F32 R51, -RZ, R51.H0_H0 ;  /* 0x20000033ff337230 */ /* 0x008fe20000004100 */
[----:B------:R-:W-:Y:S01]  /*1fd0*/  FFMA.FTZ R10, R52, R19, R11 ;  /* 0x00000013340a7223 */ /* 0x000fe2000001000b */
[----:B------:R-:W-:Y:S02]  /*1fe0*/  HADD2.F32 R19, -RZ, R66.H0_H0 ;  /* 0x20000042ff137230 */ /* 0x000fe40000004100 */
[----:B----4-:R-:W-:Y:S01]  /*1ff0*/  HADD2.F32 R50, -RZ, R50.H0_H0 ;  /* 0x20000032ff327230 */ /* 0x010fe20000004100 */
[----:B------:R-:W-:Y:S01]  /*2000*/  FFMA.FTZ R11, R51, R20, R10 ;  /* 0x00000014330b7223 */ /* 0x000fe2000001000a */
[----:B------:R-:W-:Y:S02]  /*2010*/  HADD2.F32 R20, -RZ, R65.H0_H0 ;  /* 0x20000041ff147230 */ /* 0x000fe40000004100 */
[----:B-----5:R-:W-:Y:S01]  /*2020*/  HADD2.F32 R49, -RZ, R49.H0_H0 ;  /* 0x20000031ff317230 */ /* 0x020fe20000004100 */
[----:B------:R-:W-:Y:S01]  /*2030*/  FFMA.FTZ R10, R50, R19, R11 ;  /* 0x00000013320a7223 */ /* 0x000fe2000001000b */
[----:B------:R-:W-:-:S03]  /*2040*/  HADD2.F32 R48, -RZ, R48.H0_H0 ;  /* 0x20000030ff307230 */ /* 0x000fc60000004100 */
[----:B------:R-:W-:Y:S01]  /*2050*/  FFMA.FTZ R11, R49, R20, R10 ;  /* 0x00000014310b7223 */ /* 0x000fe2000001000a */
[----:B------:R-:W-:Y:S02]  /*2060*/  HADD2.F32 R10, -RZ, R64.H0_H0 ;  /* 0x20000040ff0a7230 */ /* 0x000fe40000004100 */
[----:B------:R-:W-:Y:S02]  /*2070*/  HADD2.F32 R19, -RZ, R63.H0_H0 ;  /* 0x2000003fff137230 */ /* 0x000fe40000004100 */
[----:B------:R-:W-:Y:S01]  /*2080*/  HADD2.F32 R47, -RZ, R47.H0_H0 ;  /* 0x2000002fff2f7230 */ /* 0x000fe20000004100 */
[----:B------:R-:W-:Y:S01]  /*2090*/  FFMA.FTZ R10, R48, R10, R11 ;  /* 0x0000000a300a7223 */ /* 0x000fe2000001000b */
[----:B------:R-:W-:Y:S01]  /*20a0*/  HADD2.F32 R36, -RZ, R36.H0_H0 ;  /* 0x20000024ff247230 */ /* 0x000fe20000004100 */
[----:B------:R-:W-:Y:S02]  /*20b0*/  IMAD.MOV.U32 R20, RZ, RZ, c[0x0][0x16c] ;  /* 0x00005b00ff147624 */ /* 0x000fe400078e00ff */
[----:B------:R-:W-:Y:S01]  /*20c0*/  FFMA.FTZ R19, R47, R19, R10 ;  /* 0x000000132f137223 */ /* 0x000fe2000001000a */
[----:B------:R-:W-:-:S02]  /*20d0*/  HADD2.F32 R10, -RZ, R62.H0_H0 ;  /* 0x2000003eff0a7230 */ /* 0x000fc40000004100 */
[----:B------:R-:W-:Y:S01]  /*20e0*/  ISETP.GE.AND P5, PT, R20, 0x1, PT ;  /* 0x000000011400780c */ /* 0x000fe20003fa6270 */
[----:B------:R-:W-:Y:S02]  /*20f0*/  HADD2.F32 R34, -RZ, R34.H0_H0 ;  /* 0x20000022ff227230 */ /* 0x000fe40000004100 */
[----:B------:R-:W-:Y:S01]  /*2100*/  FFMA.FTZ R19, R36, R10, R19 ;  /* 0x0000000a24137223 */ /* 0x000fe20000010013 */
[----:B------:R-:W-:Y:S05]  /*2110*/  @P4 BRA `(.L_x_79) ;  /* 0x000001f000004947 */ /* 0x000fea0003800000 */
[----:B-12---:R-:W-:Y:S01]  /*2120*/  FMUL.FTZ R46, R46, 1.4426950216293334961 ;  /* 0x3fb8aa3b2e2e7820 */ /* 0x006fe20000410000 */
[----:B------:R-:W-:Y:S01]  /*2130*/  HFMA2.MMA R14, -RZ, RZ, 1.625, 0 ;  /* 0x3e800000ff0e7435 */ /* 0x000fe200000001ff */
[----:B------:R-:W-:Y:S02]  /*2140*/  MOV R13, 0x3d39bf78 ;  /* 0x3d39bf78000d7802 */ /* 0x000fe40000000f00 */
[----:B------:R-:W1:Y:S02]  /*2150*/  MUFU.EX2 R16, R46 ;  /* 0x0000002e00107308 */ /* 0x000e640000000800 */
[C---:B-1----:R-:W-:Y:S01]  /*2160*/  FADD.FTZ.RZ R9, R16.reuse, 1 ;  /* 0x3f80000010097421 */ /* 0x042fe2000001c000 */
[----:B------:R-:W-:-:S04]  /*2170*/  ISETP.GE.U32.AND P4, PT, R16, 0x7f800000, PT ;  /* 0x7f8000001000780c */ /* 0x000fc80003f86070 */
[----:B------:R-:W-:-:S04]  /*2180*/  IADD3 R9, R9, -0x3f400000, RZ ;  /* 0xc0c0000009097810 */ /* 0x000fc80007ffe0ff */
[----:B------:R-:W-:-:S04]  /*2190*/  LOP3.LUT R9, R9, 0xff800000, RZ, 0xc0, !PT ;  /* 0xff80000009097812 */ /* 0x000fc800078ec0ff */
[----:B------:R-:W-:Y:S02]  /*21a0*/  IADD3 R11, -R9, 0x40800000, RZ ;  /* 0x40800000090b7810 */ /* 0x000fe40007ffe1ff */
[----:B------:R-:W-:Y:S02]  /*21b0*/  IADD3 R10, R16, -R9, RZ ;  /* 0x80000009100a7210 */ /* 0x000fe40007ffe0ff */
[----:B------:R-:W1:Y:S01]  /*21c0*/  I2F R9, R9 ;  /* 0x0000000900097306 */ /* 0x000e620000201400 */
[----:B------:R-:W-:-:S04]  /*21d0*/  FFMA.FTZ R11, R11, R14, -1 ;  /* 0xbf8000000b0b7423 */ /* 0x000fc8000001000e */
[----:B------:R-:W-:-:S04]  /*21e0*/  FADD.FTZ R10, R10, R11 ;  /* 0x0000000b0a0a7221 */ /* 0x000fc80000010000 */
[----:B------:R-:W-:-:S04]  /*21f0*/  FFMA.FTZ R11, R10, -R13, 0.10546888411045074463 ;  /* 0x3dd800120a0b7423 */ /* 0x000fc8000001080d */
[C---:B------:R-:W-:Y:S02]  /*2200*/  FFMA.FTZ R11, R10.reuse, R11, -0.13229703903198242188 ;  /* 0xbe0778e00a0b7423 */ /* 0x040fe4000001000b */
[----:B-1----:R-:W-:Y:S02]  /*2210*/  FMUL.FTZ R46, R9, 1.1920928955078125e-07 ;  /* 0x34000000092e7820 */ /* 0x002fe40000410000 */
[----:B------:R-:W-:-:S04]  /*2220*/  FFMA.FTZ R11, R10, R11, 0.14491446316242218018 ;  /* 0x3e1464750a0b7423 */ /* 0x000fc8000001000b */
[----:B------:R-:W-:-:S04]  /*2230*/  FFMA.FTZ R11, R10, R11, -0.16641564667224884033 ;  /* 0xbe2a68dd0a0b7423 */ /* 0x000fc8000001000b */
[----:B------:R-:W-:-:S04]  /*2240*/  FFMA.FTZ R11, R10, R11, 0.19988867640495300293 ;  /* 0x3e4caf9e0a0b7423 */ /* 0x000fc8000001000b */
[----:B------:R-:W-:-:S04]  /*2250*/  FFMA.FTZ R11, R10, R11, -0.25000196695327758789 ;  /* 0xbe8000420a0b7423 */ /* 0x000fc8000001000b */
[----:B------:R-:W-:-:S04]  /*2260*/  FFMA.FTZ R11, R10, R11, 0.33333510160446166992 ;  /* 0x3eaaaae60a0b7423 */ /* 0x000fc8000001000b */
[----:B------:R-:W-:-:S04]  /*2270*/  FFMA.FTZ R11, R10, R11, -0.5 ;  /* 0xbf0000000a0b7423 */ /* 0x000fc8000001000b */
[----:B------:R-:W-:-:S04]  /*2280*/  FMUL.FTZ R11, R10, R11 ;  /* 0x0000000b0a0b7220 */ /* 0x000fc80000410000 */
[----:B------:R-:W-:-:S04]  /*2290*/  FFMA.FTZ R11, R10, R11, R10 ;  /* 0x0000000b0a0b7223 */ /* 0x000fc8000001000a */
[----:B------:R-:W-:Y:S01]  /*22a0*/  FFMA.FTZ R46, R46, 0.69314718246459960938, R11 ;  /* 0x3f3172182e2e7823 */ /* 0x000fe2000001000b */
[----:B------:R-:W-:Y:S05]  /*22b0*/  @!P4 BRA `(.L_x_79) ;  /* 0x000000500000c947 */ /* 0x000fea0003800000 */
[----:B------:R-:W-:-:S13]  /*22c0*/  ISETP.GE.AND P4, PT, R16, -0x407fffff, PT ;  /* 0xbf8000011000780c */ /* 0x000fda0003f86270 */
[----:B------:R-:W-:-:S05]  /*22d0*/  @P4 MOV R9, 0x7f800000 ;  /* 0x7f80000000094802 */ /* 0x000fca0000000f00 */
[C---:B------:R-:W-:Y:S01]  /*22e0*/  @P4 FFMA.FTZ R46, R16.reuse, R9, +INF ;  /* 0x7f800000102e4423 */ /* 0x040fe20000010009 */
[----:B------:R-:W-:-:S04]  /*22f0*/  FSETP.NEU.FTZ.AND P4, PT, R16, RZ, PT ;  /* 0x000000ff1000720b */ /* 0x000fc80003f9d000 */
[----:B------:R-:W-:-:S04]  /*2300*/  FSEL R46, R46, -RZ, P4 ;  /* 0x800000ff2e2e7208 */ /* 0x000fc80002000000 */
.L_x_79:
[----:B-12---:R-:W-:Y:S05]  /*2310*/  BSYNC B0 ;  /* 0x0000000000007941 */ /* 0x006fea0003800000 */
.L_x_78:
[----:B------:R-:W-:Y:S01]  /*2320*/  BSSY B0, `(.L_x_80) ;  /* 0x0000027000007945 */ /* 0x000fe20003800000 */
[----:B------:R-:W-:Y:S01]  /*2330*/  FSETP.GTU.FTZ.AND P4, PT, R35, 20, PT ;  /* 0x41a000002300780b */ /* 0x000fe20003f9c000 */
[----:B------:R-:W-:Y:S01]  /*2340*/  FFMA.FTZ R19, R34, R12, R19 ;  /* 0x0000000c22137223 */ /* 0x000fe20000010013 */
[----:B------:R-:W-:Y:S01]  /*2350*/  HADD2.F32 R11, -RZ, R60.H0_H0 ;  /* 0x2000003cff0b7230 */ /* 0x000fe20000004100 */
[----:B------:R-:W-:Y:S01]  /*2360*/  FADD.FTZ R33, R18, UR4 ;  /* 0x0000000412217e21 */ /* 0x000fe20008010000 */
[----:B------:R-:W-:Y:S02]  /*2370*/  HADD2.F32 R31, -RZ, R8.H0_H0 ;  /* 0x20000008ff1f7230 */ /* 0x000fe40000004100 */
[----:B0-----:R-:W-:Y:S01]  /*2380*/  HADD2.F32 R32, -RZ, R32.H0_H0 ;  /* 0x20000020ff207230 */ /* 0x001fe20000004100 */
[----:B------:R-:W-:Y:S05]  /*2390*/  @P3 BRA `(.L_x_81) ;  /* 0x000001f000003947 */ /* 0x000fea0003800000 */
[----:B------:R-:W-:Y:S01]  /*23a0*/  FMUL.FTZ R45, R45, 1.4426950216293334961 ;  /* 0x3fb8aa3b2d2d7820 */ /* 0x000fe20000410000 */
[----:B------:R-:W-:Y:S01]  /*23b0*/  HFMA2.MMA R15, -RZ, RZ, 1.625, 0 ;  /* 0x3e800000ff0f7435 */ /* 0x000fe200000001ff */
[----:B------:R-:W-:-:S02]  /*23c0*/  MOV R12, 0x3d39bf78 ;  /* 0x3d39bf78000c7802 */ /* 0x000fc40000000f00 */
[----:B------:R-:W0:Y:S02]  /*23d0*/  MUFU.EX2 R13, R45 ;  /* 0x0000002d000d7308 */ /* 0x000e240000000800 */
[C---:B0-----:R-:W-:Y:S01]  /*23e0*/  FADD.FTZ.RZ R8, R13.reuse, 1 ;  /* 0x3f8000000d087421 */ /* 0x041fe2000001c000 */
[----:B------:R-:W-:-:S04]  /*23f0*/  ISETP.GE.U32.AND P3, PT, R13, 0x7f800000, PT ;  /* 0x7f8000000d00780c */ /* 0x000fc80003f66070 */
[----:B------:R-:W-:-:S04]  /*2400*/  IADD3 R8, R8, -0x3f400000, RZ ;  /* 0xc0c0000008087810 */ /* 0x000fc80007ffe0ff */
[----:B------:R-:W-:-:S04]  /*2410*/  LOP3.LUT R8, R8, 0xff800000, RZ, 0xc0, !PT ;  /* 0xff80000008087812 */ /* 0x000fc800078ec0ff */
[----:B------:R-:W-:Y:S02]  /*2420*/  IADD3 R10, -R8, 0x40800000, RZ ;  /* 0x40800000080a7810 */ /* 0x000fe40007ffe1ff */
[----:B------:R-:W-:Y:S02]  /*2430*/  IADD3 R9, R13, -R8, RZ ;  /* 0x800000080d097210 */ /* 0x000fe40007ffe0ff */
[----:B------:R-:W0:Y:S01]  /*2440*/  I2F R8, R8 ;  /* 0x0000000800087306 */ /* 0x000e220000201400 */
[----:B------:R-:W-:-:S04]  /*2450*/  FFMA.FTZ R10, R10, R15, -1 ;  /* 0xbf8000000a0a7423 */ /* 0x000fc8000001000f */
[----:B------:R-:W-:-:S04]  /*2460*/  FADD.FTZ R9, R9, R10 ;  /* 0x0000000a09097221 */ /* 0x000fc80000010000 */
[----:B------:R-:W-:-:S04]  /*2470*/  FFMA.FTZ R10, R9, -R12, 0.10546888411045074463 ;  /* 0x3dd80012090a7423 */ /* 0x000fc8000001080c */
[C---:B------:R-:W-:Y:S02]  /*2480*/  FFMA.FTZ R10, R9.reuse, R10, -0.13229703903198242188 ;  /* 0xbe0778e0090a7423 */ /* 0x040fe4000001000a */
[----:B0-----:R-:W-:Y:S02]  /*2490*/  FMUL.FTZ R45, R8, 1.1920928955078125e-07 ;  /* 0x34000000082d7820 */ /* 0x001fe40000410000 */
        /* <DEDUP_REMOVED lines=11> */
[----:B------:R-:W-:-:S04]  /*2550*/  @P3 IMAD.MOV.U32 R8, RZ, RZ, 0x7f800000 ;  /* 0x7f800000ff083424 */ /* 0x000fc800078e00ff */
[C---:B------:R-:W-:Y:S01]  /*2560*/  @P3 FFMA.FTZ R45, R13.reuse, R8, +INF ;  /* 0x7f8000000d2d3423 */ /* 0x040fe20000010008 */
[----:B------:R-:W-:-:S04]  /*2570*/  FSETP.NEU.FTZ.AND P3, PT, R13, RZ, PT ;  /* 0x000000ff0d00720b */ /* 0x000fc80003f7d000 */
[----:B------:R-:W-:-:S04]  /*2580*/  FSEL R45, R45, -RZ, P3 ;  /* 0x800000ff2d2d7208 */ /* 0x000fc80001800000 */
.L_x_81:
[----:B------:R-:W-:Y:S05]  /*2590*/  BSYNC B0 ;  /* 0x0000000000007941 */ /* 0x000fea0003800000 */
.L_x_80:
[----:B------:R-:W-:Y:S01]  /*25a0*/  BSSY B0, `(.L_x_82) ;  /* 0x0000027000007945 */ /* 0x000fe20003800000 */
[----:B------:R-:W-:Y:S01]  /*25b0*/  FSETP.GTU.FTZ.AND P3, PT, R33, 20, PT ;  /* 0x41a000002100780b */ /* 0x000fe20003f7c000 */
[----:B------:R-:W-:Y:S01]  /*25c0*/  FFMA.FTZ R11, R32, R11, R19 ;  /* 0x0000000b200b7223 */ /* 0x000fe20000010013 */
[----:B------:R-:W-:Y:S01]  /*25d0*/  HADD2.F32 R10, -RZ, R59.H0_H0 ;  /* 0x2000003bff0a7230 */ /* 0x000fe20000004100 */
[----:B------:R-:W-:Y:S01]  /*25e0*/  FADD.FTZ R31, R31, UR4 ;  /* 0x000000041f1f7e21 */ /* 0x000fe20008010000 */
[----:B------:R-:W-:Y:S02]  /*25f0*/  HADD2.F32 R29, -RZ, R7.H0_H0 ;  /* 0x20000007ff1d7230 */ /* 0x000fe40000004100 */
[----:B------:R-:W-:Y:S01]  /*2600*/  HADD2.F32 R30, -RZ, R30.H0_H0 ;  /* 0x2000001eff1e7230 */ /* 0x000fe20000004100 */
        /* <DEDUP_REMOVED lines=32> */
.L_x_83:
[----:B------:R-:W-:Y:S05]  /*2810*/  BSYNC B0 ;  /* 0x0000000000007941 */ /* 0x000fea0003800000 */
.L_x_82:
        /* <DEDUP_REMOVED lines=39> */
.L_x_85:
[----:B------:R-:W-:Y:S05]  /*2a90*/  BSYNC B0 ;  /* 0x0000000000007941 */ /* 0x000fea0003800000 */
.L_x_84:
        /* <DEDUP_REMOVED lines=39> */
.L_x_87:
[----:B------:R-:W-:Y:S05]  /*2d10*/  BSYNC B0 ;  /* 0x0000000000007941 */ /* 0x000fea0003800000 */
.L_x_86:
        /* <DEDUP_REMOVED lines=39> */
.L_x_89:
[----:B------:R-:W-:Y:S05]  /*2f90*/  BSYNC B0 ;  /* 0x0000000000007941 */ /* 0x000fea0003800000 */
.L_x_88:
[----:B------:R-:W-:Y:S01]  /*2fa0*/  BSSY B0, `(.L_x_90) ;  /* 0x0000026000007945 */ /* 0x000fe20003800000 */
[----:B------:R-:W-:Y:S01]  /*2fb0*/  FSETP.GTU.FTZ.AND P6, PT, R25, 20, PT ;  /* 0x41a000001900780b */ /* 0x000fe20003fdc000 */
[----:B------:R-:W-:Y:S01]  /*2fc0*/  FFMA.FTZ R7, R24, R7, R9 ;  /* 0x0000000718077223 */ /* 0x000fe20000010009 */
[----:B------:R-:W-:Y:S01]  /*2fd0*/  HADD2.F32 R165, -RZ, R55.H0_H0 ;  /* 0x20000037ffa57230 */ /* 0x000fe20000004100 */
[----:B------:R-:W-:Y:S01]  /*2fe0*/  FADD.FTZ R23, R23, UR4 ;  /* 0x0000000417177e21 */ /* 0x000fe20008010000 */
[----:B------:R-:W-:Y:S01]  /*2ff0*/  HADD2.F32 R22, -RZ, R22.H0_H0 ;  /* 0x20000016ff167230 */ /* 0x000fe20000004100 */
[----:B------:R-:W-:Y:S05]  /*3000*/  @P4 BRA `(.L_x_91) ;  /* 0x000001f000004947 */ /* 0x000fea0003800000 */
[----:B------:R-:W-:Y:S01]  /*3010*/  FMUL.FTZ R35, R35, 1.4426950216293334961 ;  /* 0x3fb8aa3b23237820 */ /* 0x000fe20000410000 */
[----:B------:R-:W-:Y:S01]  /*3020*/  HFMA2.MMA R11, -RZ, RZ, 1.625, 0 ;  /* 0x3e800000ff0b7435 */ /* 0x000fe200000001ff */
[----:B------:R-:W-:Y:S02]  /*3030*/  MOV R8, 0x3d39bf78 ;  /* 0x3d39bf7800087802 */ /* 0x000fe40000000f00 */
        /* <DEDUP_REMOVED lines=28> */
.L_x_91:
[----:B------:R-:W-:Y:S05]  /*3200*/  BSYNC B0 ;  /* 0x0000000000007941 */ /* 0x000fea0003800000 */
.L_x_90:
[----:B------:R-:W-:Y:S01]  /*3210*/  HADD2.F32 R3, -RZ, R3.H0_H0 ;  /* 0x20000003ff037230 */ /* 0x000fe20000004100 */
[----:B------:R-:W-:Y:S01]  /*3220*/  BSSY B0, `(.L_x_92) ;  /* 0x0000025000007945 */ /* 0x000fe20003800000 */
[----:B------:R-:W-:Y:S01]  /*3230*/  HFMA2.MMA R21, -RZ, RZ, 0, 0 ;  /* 0x00000000ff157435 */ /* 0x000fe200000001ff */
[----:B------:R-:W-:Y:S01]  /*3240*/  FSETP.GTU.FTZ.AND P4, PT, R23, 20, PT ;  /* 0x41a000001700780b */ /* 0x000fe20003f9c000 */
[----:B------:R-:W-:Y:S02]  /*3250*/  FFMA.FTZ R165, R22, R165, R7 ;  /* 0x000000a516a57223 */ /* 0x000fe40000010007 */
[----:B------:R-:W-:Y:S01]  /*3260*/  FADD.FTZ R20, R3, UR4 ;  /* 0x0000000403147e21 */ /* 0x000fe20008010000 */
[----:B------:R-:W-:Y:S05]  /*3270*/  @P3 BRA `(.L_x_93) ;  /* 0x000001f000003947 */ /* 0x000fea0003800000 */
[----:B------:R-:W-:Y:S01]  /*3280*/  FMUL.FTZ R33, R33, 1.4426950216293334961 ;  /* 0x3fb8aa3b21217820 */ /* 0x000fe20000410000 */
[----:B------:R-:W-:Y:S01]  /*3290*/  MOV R8, 0x3e800000 ;  /* 0x3e80000000087802 */ /* 0x000fe20000000f00 */
[----:B------:R-:W-:Y:S02]  /*32a0*/  IMAD.MOV.U32 R7, RZ, RZ, 0x3d39bf78 ;  /* 0x3d39bf78ff077424 */ /* 0x000fe400078e00ff */
        /* <DEDUP_REMOVED lines=28> */
.L_x_93:
[----:B------:R-:W-:Y:S05]  /*3470*/  BSYNC B0 ;  /* 0x0000000000007941 */ /* 0x000fea0003800000 */
.L_x_92:
[----:B------:R-:W-:Y:S01]  /*3480*/  HADD2.F32 R2, -RZ, R2.H0_H0 ;  /* 0x20000002ff027230 */ /* 0x000fe20000004100 */
[----:B------:R-:W-:Y:S01]  /*3490*/  BSSY B0, `(.L_x_94) ;  /* 0x0000025000007945 */ /* 0x000fe20003800000 */
[----:B------:R-:W-:Y:S01]  /*34a0*/  FSETP.GTU.FTZ.AND P3, PT, R20, 20, PT ;  /* 0x41a000001400780b */ /* 0x000fe20003f7c000 */
[----:B------:R-:W-:Y:S01]  /*34b0*/  CS2R R18, SRZ ;  /* 0x0000000000127805 */ /* 0x000fe2000001ff00 */
[----:B------:R-:W-:Y:S01]  /*34c0*/  CS2R R16, SRZ ;  /* 0x0000000000107805 */ /* 0x000fe2000001ff00 */
[----:B------:R-:W-:Y:S01]  /*34d0*/  FADD.FTZ R15, R2, UR4 ;  /* 0x00000004020f7e21 */ /* 0x000fe20008010000 */
        /* <DEDUP_REMOVED lines=32> */
.L_x_95:
[----:B------:R-:W-:Y:S05]  /*36e0*/  BSYNC B0 ;  /* 0x0000000000007941 */ /* 0x000fea0003800000 */
.L_x_94:
[----:B------:R-:W-:Y:S01]  /*36f0*/  HADD2.F32 R0, -RZ, R0.H0_H0 ;  /* 0x20000000ff007230 */ /* 0x000fe20000004100 */
[----:B------:R-:W-:Y:S01]  /*3700*/  BSSY B0, `(.L_x_96) ;  /* 0x0000026000007945 */ /* 0x000fe20003800000 */
[----:B------:R-:W-:Y:S01]  /*3710*/  HFMA2.MMA R14, -RZ, RZ, 0, 0 ;  /* 0x00000000ff0e7435 */ /* 0x000fe200000001ff */
[----:B------:R-:W-:Y:S01]  /*3720*/  FSETP.GTU.FTZ.AND P2, PT, R15, 20, PT ;  /* 0x41a000000f00780b */ /* 0x000fe20003f5c000 */
[----:B------:R-:W-:Y:S01]  /*3730*/  CS2R R12, SRZ ;  /* 0x00000000000c7805 */ /* 0x000fe2000001ff00 */
[----:B------:R-:W-:Y:S01]  /*3740*/  MOV R11, RZ ;  /* 0x000000ff000b7202 */ /* 0x000fe20000000f00 */
        /* <DEDUP_REMOVED lines=16> */
[----:B------:R-:W-:Y:S02]  /*3850*/  FFMA.FTZ R3, R2, R3, -0.13229703903198242188 ;  /* 0xbe0778e002037423 */ /* 0x000fe40000010003 */
        /* <DEDUP_REMOVED lines=16> */
.L_x_97:
[----:B------:R-:W-:Y:S05]  /*3960*/  BSYNC B0 ;  /* 0x0000000000007941 */ /* 0x000fea0003800000 */
.L_x_96:
[----:B------:R-:W-:Y:S01]  /*3970*/  BSSY B0, `(.L_x_98) ;  /* 0x0000025000007945 */ /* 0x000fe20003800000 */
[----:B------:R-:W-:Y:S01]  /*3980*/  FSETP.GTU.FTZ.AND P1, PT, R10, 20, PT ;  /* 0x41a000000a00780b */ /* 0x000fe20003f3c000 */
[----:B------:R-:W-:Y:S01]  /*3990*/  CS2R R8, SRZ ;  /* 0x0000000000087805 */ /* 0x000fe2000001ff00 */
[----:B------:R-:W-:Y:S01]  /*39a0*/  CS2R R6, SRZ ;  /* 0x0000000000067805 */ /* 0x000fe2000001ff00 */
[----:B------:R-:W-:Y:S01]  /*39b0*/  CS2R R4, SRZ ;  /* 0x0000000000047805 */ /* 0x000fe2000001ff00 */
        /* <DEDUP_REMOVED lines=32> */
.L_x_99:
[----:B------:R-:W-:Y:S05]  /*3bc0*/  BSYNC B0 ;  /* 0x0000000000007941 */ /* 0x000fea0003800000 */
.L_x_98:
[----:B------:R-:W-:Y:S01]  /*3bd0*/  BSSY B0, `(.L_x_100) ;  /* 0x0000021000007945 */ /* 0x000fe20003800000 */
        /* <DEDUP_REMOVED lines=9> */
[----:B------:R-:W-:Y:S01]  /*3c70*/  IADD3 R3, -R0, 0x40800000, RZ ;  /* 0x4080000000037810 */ /* 0x000fe20007ffe1ff */
[----:B------:R-:W-:Y:S02]  /*3c80*/  IMAD.IADD R2, R41, 0x1, -R0 ;  /* 0x0000000129027824 */ /* 0x000fe400078e0a00 */
[----:B------:R-:W0:Y:S02]  /*3c90*/  I2F R0, R0 ;  /* 0x0000000000007306 */ /* 0x000e240000201400 */
        /* <DEDUP_REMOVED lines=15> */
[C---:B------:R-:W-:Y:S02]  /*3d90*/  ISETP.GE.AND P0, PT, R41.reuse, -0x407fffff, PT ;  /* 0xbf8000012900780c */ /* 0x040fe40003f06270 */
[----:B------:R-:W-:-:S11]  /*3da0*/  FSETP.NEU.FTZ.AND P6, PT, R41, RZ, PT ;  /* 0x000000ff2900720b */ /* 0x000fd60003fdd000 */
[----:B------:R-:W-:-:S05]  /*3db0*/  @P0 MOV R0, 0x7f800000 ;  /* 0x7f80000000000802 */ /* 0x000fca0000000f00 */
[----:B------:R-:W-:-:S05]  /*3dc0*/  @P0 FFMA.FTZ R25, R41, R0, +INF ;  /* 0x7f80000029190423 */ /* 0x000fca0000010000 */
[----:B------:R-:W-:Y:S02]  /*3dd0*/  FSEL R25, R25, -RZ, P6 ;  /* 0x800000ff19197208 */ /* 0x000fe40003000000 */
.L_x_101:
[----:B------:R-:W-:Y:S05]  /*3de0*/  BSYNC B0 ;  /* 0x0000000000007941 */ /* 0x000fea0003800000 */
.L_x_100:
        /* <DEDUP_REMOVED lines=33> */
.L_x_103:
[----:B------:R-:W-:Y:S05]  /*4000*/  BSYNC B0 ;  /* 0x0000000000007941 */ /* 0x000fea0003800000 */
.L_x_102:
[----:B------:R-:W-:Y:S01]  /*4010*/  BSSY B0, `(.L_x_104) ;  /* 0x0000021000007945 */ /* 0x000fe20003800000 */
[----:B------:R-:W-:Y:S05]  /*4020*/  @P3 BRA `(.L_x_105) ;  /* 0x000001f000003947 */ /* 0x000fea0003800000 */
[----:B------:R-:W-:Y:S01]  /*4030*/  FMUL.FTZ R20, R20, 1.4426950216293334961 ;  /* 0x3fb8aa3b14147820 */ /* 0x000fe20000410000 */
[----:B------:R-:W-:Y:S01]  /*4040*/  HFMA2.MMA R40, -RZ, RZ, 1.625, 0 ;  /* 0x3e800000ff287435 */ /* 0x000fe200000001ff */
        /* <DEDUP_REMOVED lines=29> */
.L_x_105:
[----:B------:R-:W-:Y:S05]  /*4220*/  BSYNC B0 ;  /* 0x0000000000007941 */ /* 0x000fea0003800000 */
.L_x_104:
[----:B------:R-:W-:Y:S01]  /*4230*/  BSSY B0, `(.L_x_106) ;  /* 0x0000021000007945 */ /* 0x000fe20003800000 */
[----:B------:R-:W-:Y:S05]  /*4240*/  @P2 BRA `(.L_x_107) ;  /* 0x000001f000002947 */ /* 0x000fea0003800000 */
[----:B------:R-:W-:Y:S01]  /*4250*/  FMUL.FTZ R15, R15, 1.4426950216293334961 ;  /* 0x3fb8aa3b0f0f7820 */ /* 0x000fe20000410000 */
[----:B------:R-:W-:Y:S01]  /*4260*/  MOV R40, 0x3e800000 ;  /* 0x3e80000000287802 */ /* 0x000fe20000000f00 */
[----:B------:R-:W-:Y:S02]  /*4270*/  HFMA2.MMA R43, -RZ, RZ, 1.3056640625, -1.8671875 ;  /* 0x3d39bf78ff2b7435 */ /* 0x000fe400000001ff */
        /* <DEDUP_REMOVED lines=28> */
.L_x_107:
[----:B------:R-:W-:Y:S05]  /*4440*/  BSYNC B0 ;  /* 0x0000000000007941 */ /* 0x000fea0003800000 */
.L_x_106:
        /* <DEDUP_REMOVED lines=30> */
[----:B------:R-:W-:-:S04]  /*4630*/  @P0 IMAD.MOV.U32 R0, RZ, RZ, 0x7f800000 ;  /* 0x7f800000ff000424 */ /* 0x000fc800078e00ff */
[----:B------:R-:W-:-:S05]  /*4640*/  @P0 FFMA.FTZ R10, R41, R0, +INF ;  /* 0x7f800000290a0423 */ /* 0x000fca0000010000 */
[----:B------:R-:W-:Y:S02]  /*4650*/  FSEL R10, R10, -RZ, P1 ;  /* 0x800000ff0a0a7208 */ /* 0x000fe40000800000 */
.L_x_109:
[----:B------:R-:W-:Y:S05]  /*4660*/  BSYNC B0 ;  /* 0x0000000000007941 */ /* 0x000fea0003800000 */
.L_x_108:
[----:B------:R-:W-:Y:S01]  /*4670*/  BAR.SYNC.DEFER_BLOCKING 0x0 ;  /* 0x0000000000007b1d */ /* 0x000fe20000010000 */
[----:B------:R-:W-:Y:S01]  /*4680*/  MOV R3, RZ ;  /* 0x000000ff00037202 */ /* 0x000fe20000000f00 */
        /* <DEDUP_REMOVED lines=15> */
[----:B------:R-:W-:Y:S01]  /*4780*/  FMUL.FTZ R0, R22, UR5 ;  /* 0x0000000516007c20 */ /* 0x000fe20008410000 */
[----:B------:R-:W-:Y:S05]  /*4790*/  @!P5 BRA `(.L_x_110) ;  /* 0x000028e00000d947 */ /* 0x000fea0003800000 */
[----:B------:R-:W-:Y:S01]  /*47a0*/  UIADD3 UR30, UR26, -0x1, URZ ;  /* 0xffffffff1a1e7890 */ /* 0x000fe2000fffe03f */
[----:B------:R-:W-:Y:S01]  /*47b0*/  HFMA2.MMA R21, -RZ, RZ, 0, 0 ;  /* 0x00000000ff157435 */ /* 0x000fe200000001ff */
[----:B------:R-:W-:Y:S01]  /*47c0*/  ULEA.HI UR7, UR26, UR26, URZ, 0x1 ;  /* 0x0000001a1a077291 */ /* 0x000fe2000f8f083f */
[----:B------:R-:W-:Y:S01]  /*47d0*/  HFMA2.MMA R11, -RZ, RZ, 0, 0 ;  /* 0x00000000ff0b7435 */ /* 0x000fe200000001ff */
[----:B------:R-:W-:Y:S01]  /*47e0*/  ULEA.HI UR16, UR30, UR30, URZ, 0x1 ;  /* 0x0000001e1e107291 */ /* 0x000fe2000f8f083f */
[----:B------:R-:W-:Y:S01]  /*47f0*/  CS2R R18, SRZ ;  /* 0x0000000000127805 */ /* 0x000fe2000001ff00 */
[----:B------:R-:W-:Y:S01]  /*4800*/  ULOP3.LUT UR7, UR7, 0xfffffe, URZ, 0xc0, !UPT ;  /* 0x00fffffe07077892 */ /* 0x000fe2000f8ec03f */
[----:B------:R-:W-:Y:S01]  /*4810*/  CS2R R16, SRZ ;  /* 0x0000000000107805 */ /* 0x000fe2000001ff00 */
[----:B------:R-:W-:Y:S01]  /*4820*/  ULOP3.LUT UR16, UR16, 0xfffffe, URZ, 0xc0, !UPT ;  /* 0x00fffffe10107892 */ /* 0x000fe2000f8ec03f */
[----:B------:R-:W-:Y:S01]  /*4830*/  MOV R14, RZ ;  /* 0x000000ff000e7202 */ /* 0x000fe20000000f00 */
[----:B------:R-:W-:Y:S01]  /*4840*/  CS2R R12, SRZ ;  /* 0x00000000000c7805 */ /* 0x000fe2000001ff00 */
[----:B------:R-:W-:Y:S01]  /*4850*/  CS2R R8, SRZ ;  /* 0x0000000000087805 */ /* 0x000fe2000001ff00 */
[----:B------:R-:W-:Y:S01]  /*4860*/  CS2R R6, SRZ ;  /* 0x0000000000067805 */ /* 0x000fe2000001ff00 */
[----:B------:R-:W-:Y:S01]  /*4870*/  CS2R R4, SRZ ;  /* 0x0000000000047805 */ /* 0x000fe2000001ff00 */
[----:B------:R-:W-:Y:S01]  /*4880*/  MOV R3, RZ ;  /* 0x000000ff00037202 */ /* 0x000fe20000000f00 */
[----:B------:R-:W-:-:S02]  /*4890*/  UIADD3 UR27, UR26, -UR7, URZ ;  /* 0x800000071a1b7290 */ /* 0x000fc4000fffe03f */
[----:B------:R-:W-:Y:S02]  /*48a0*/  UIADD3 UR30, UR30, -UR16, URZ ;  /* 0x800000101e1e7290 */ /* 0x000fe4000fffe03f */
[----:B------:R-:W-:Y:S02]  /*48b0*/  UMOV UR7, URZ ;  /* 0x0000003f00077c82 */ /* 0x000fe40008000000 */
.L_x_126:
        /* <DEDUP_REMOVED lines=16> */
[----:B------:R-:W-:Y:S01]  /*49c0*/  MOV R41, UR16 ;  /* 0x0000001000297c02 */ /* 0x000fe20008000f00 */
[----:B------:R-:W-:-:S04]  /*49d0*/  ULDC.64 UR16, c[0x0][0x198] ;  /* 0x0000660000107ab9 */ /* 0x000fc80000000a00 */
[----:B------:R0:W2:Y:S01]  /*49e0*/  LDG.E R95, [R40.64] ;  /* 0x00000020285f7981 */ /* 0x0000a2000c1e1900 */
[----:B------:R-:W-:Y:S01]  /*49f0*/  UIMAD.WIDE.U32 UR34, UR14, UR16, URZ ;  /* 0x000000100e2272a5 */ /* 0x000fe2000f8e003f */
[C---:B------:R-:W-:Y:S01]  /*4a00*/  ISETP.NE.AND P1, PT, R142.reuse, RZ, PT ;  /* 0x000000ff8e00720c */ /* 0x040fe20003f25270 */
[----:B------:R-:W-:Y:S01]  /*4a10*/  UIMAD UR28, UR15, UR18, URZ ;  /* 0x000000120f1c72a4 */ /* 0x000fe2000f8e023f */
[----:B------:R-:W-:Y:S01]  /*4a20*/  IMAD.U32 R42, RZ, RZ, UR26 ;  /* 0x0000001aff2a7e24 */ /* 0x000fe2000f8e00ff */
[----:B------:R-:W-:Y:S01]  /*4a30*/  UIMAD UR16, UR15, UR16, URZ ;  /* 0x000000100f1072a4 */ /* 0x000fe2000f8e023f */
[C---:B------:R-:W-:Y:S01]  /*4a40*/  LOP3.LUT P0, RZ, R142.reuse, 0x1f, RZ, 0xc0, !PT ;  /* 0x0000001f8eff7812 */ /* 0x040fe2000780c0ff */
[----:B------:R-:W-:Y:S01]  /*4a50*/  UIMAD UR42, UR14, UR19, UR28 ;  /* 0x000000130e2a72a4 */ /* 0x000fe2000f8e021c */
[----:B------:R-:W-:Y:S01]  /*4a60*/  IADD3 R73, R142, 0x200, RZ ;  /* 0x000002008e497810 */ /* 0x000fe20007ffe0ff */
[----:B------:R-:W-:Y:S01]  /*4a70*/  UIMAD UR40, UR14, UR17, UR16 ;  /* 0x000000110e2872a4 */ /* 0x000fe2000f8e0210 */
[----:B0-----:R-:W-:Y:S01]  /*4a80*/  MOV R40, UR30 ;  /* 0x0000001e00287c02 */ /* 0x001fe20008000f00 */
[----:B------:R-:W-:Y:S01]  /*4a90*/  UIMAD.WIDE.U32 UR16, UR14, UR18, URZ ;  /* 0x000000120e1072a5 */ /* 0x000fe2000f8e003f */
[----:B------:R-:W-:Y:S01]  /*4aa0*/  MOV R41, 0x100 ;  /* 0x0000010000297802 */ /* 0x000fe20000000f00 */
[----:B------:R-:W-:Y:S01]  /*4ab0*/  ULDC.64 UR28, c[0x0][0x1a0] ;  /* 0x00006800001c7ab9 */ /* 0x000fe20000000a00 */
[----:B------:R-:W-:Y:S01]  /*4ac0*/  ISETP.LT.OR P0, PT, R42, 0x2, P0 ;  /* 0x000000022a00780c */ /* 0x000fe20000701670 */
[----:B------:R-:W-:Y:S01]  /*4ad0*/  ULDC.64 UR18, c[0x0][0x1c0] ;  /* 0x0000700000127ab9 */ /* 0x000fe20000000a00 */
[----:B------:R-:W-:Y:S01]  /*4ae0*/  MOV R76, UR26 ;  /* 0x0000001a004c7c02 */ /* 0x000fe20008000f00 */
[----:B------:R-:W-:Y:S01]  /*4af0*/  UIMAD UR41, UR38, UR28, URZ ;  /* 0x0000001c262972a4 */ /* 0x000fe2000f8e023f */
[----:B------:R-:W-:Y:S01]  /*4b00*/  @!P1 IMAD R73, R40, R41, UR7 ;  /* 0x0000000728499e24 */ /* 0x000fe2000f8e0229 */
[----:B------:R-:W-:Y:S01]  /*4b10*/  UIADD3 UR35, UR35, UR40, URZ ;  /* 0x0000002823237290 */ /* 0x000fe2000fffe03f */
[----:B------:R-:W-:Y:S01]  /*4b20*/  MOV R77, c[0x0][0x16c] ;  /* 0x00005b00004d7a02 */ /* 0x000fe20000000f00 */
[----:B------:R-:W-:-:S02]  /*4b30*/  UIMAD UR38, UR38, UR18, URZ ;  /* 0x00000012262672a4 */ /* 0x000fc4000f8e023f */
[----:B------:R-:W-:Y:S02]  /*4b40*/  UIADD3 UR17, UR17, UR42, URZ ;  /* 0x0000002a11117290 */ /* 0x000fe4000fffe03f */
[----:B------:R-:W-:Y:S02]  /*4b50*/  UIMAD UR41, UR7, UR29, UR41 ;  /* 0x0000001d072972a4 */ /* 0x000fe4000f8e0229 */
[----:B------:R-:W-:Y:S01]  /*4b60*/  UIMAD UR38, UR7, UR19, UR38 ;  /* 0x00000013072672a4 */ /* 0x000fe2000f8e0226 */
[----:B------:R-:W-:Y:S01]  /*4b70*/  @!P0 IADD3 R76, R76, -0x2, RZ ;  /* 0xfffffffe4c4c8810 */ /* 0x000fe20007ffe0ff */
[----:B------:R-:W-:Y:S02]  /*4b80*/  UIMAD.WIDE.U32 UR28, UR7, UR28, UR34 ;  /* 0x0000001c071c72a5 */ /* 0x000fe4000f8e0022 */
[----:B------:R-:W-:Y:S02]  /*4b90*/  UIMAD.WIDE.U32 UR18, UR7, UR18, UR16 ;  /* 0x00000012071272a5 */ /* 0x000fe4000f8e0010 */
[----:B------:R-:W-:-:S02]  /*4ba0*/  ULDC.64 UR34, c[0x0][0x228] ;  /* 0x00008a0000227ab9 */ /* 0x000fc40000000a00 */
[----:B------:R-:W-:Y:S02]  /*4bb0*/  ULDC.64 UR16, c[0x0][0x230] ;  /* 0x00008c0000107ab9 */ /* 0x000fe40000000a00 */
[----:B------:R-:W-:Y:S02]  /*4bc0*/  UIADD3 UR29, UR29, UR41, URZ ;  /* 0x000000291d1d7290 */ /* 0x000fe4000fffe03f */
[----:B------:R-:W-:Y:S02]  /*4bd0*/  ULEA UR34, UP0, UR28, UR34, 0x2 ;  /* 0x000000221c227291 */ /* 0x000fe4000f80103f */
[----:B------:R-:W-:Y:S02]  /*4be0*/  UIADD3 UR19, UR19, UR38, URZ ;  /* 0x0000002613137290 */ /* 0x000fe4000fffe03f */
[----:B------:R-:W-:Y:S02]  /*4bf0*/  ULEA UR16, UP1, UR18, UR16, 0x2 ;  /* 0x0000001012107291 */ /* 0x000fe4000f82103f */
[----:B------:R-:W-:Y:S01]  /*4c00*/  ULEA.HI.X UR35, UR28, UR35, UR29, 0x2, UP0 ;  /* 0x000000231c237291 */ /* 0x000fe200080f141d */
[----:B------:R-:W-:Y:S01]  /*4c10*/  MOV R40, UR34 ;  /* 0x0000002200287c02 */ /* 0x000fe20008000f00 */
[----:B------:R-:W-:-:S02]  /*4c20*/  ULEA.HI.X UR17, UR18, UR17, UR19, 0x2, UP1 ;  /* 0x0000001112117291 */ /* 0x000fc400088f1413 */
[----:B------:R-:W-:Y:S02]  /*4c30*/  MOV R42, UR16 ;  /* 0x00000010002a7c02 */ /* 0x000fe40008000f00 */
[----:B------:R-:W-:Y:S02]  /*4c40*/  MOV R41, UR35 ;  /* 0x0000002300297c02 */ /* 0x000fe40008000f00 */
[----:B------:R-:W-:-:S03]  /*4c50*/  MOV R43, UR17 ;  /* 0x00000011002b7c02 */ /* 0x000fc60008000f00 */
[----:B------:R0:W3:Y:S04]  /*4c60*/  LDG.E R82, [R40.64] ;  /* 0x0000002028527981 */ /* 0x0000e8000c1e1900 */
[----:B------:R1:W3:Y:S01]  /*4c70*/  LDG.E R83, [R42.64] ;  /* 0x000000202a537981 */ /* 0x0002e2000c1e1900 */
[----:B------:R-:W-:Y:S01]  /*4c80*/  SHF.L.U32 R73, R73, 0x2, RZ ;  /* 0x0000000249497819 */ /* 0x000fe200000006ff */
[----:B------:R-:W-:Y:S01]  /*4c90*/  @!P0 IMAD R76, R76, R77, UR7 ;  /* 0x000000074c4c8e24 */ /* 0x000fe2000f8e024d */
[----:B------:R-:W-:Y:S01]  /*4ca0*/  MOV R79, 0x8 ;  /* 0x00000008004f7802 */ /* 0x000fe20000000f00 */
[----:B------:R-:W-:Y:S01]  /*4cb0*/  IMAD.MOV.U32 R81, RZ, RZ, RZ ;  /* 0x000000ffff517224 */ /* 0x000fe200078e00ff */
[----:B------:R-:W-:-:S03]  /*4cc0*/  MOV R80, 0x3f800000 ;  /* 0x3f80000000507802 */ /* 0x000fc60000000f00 */
[----:B0-----:R-:W-:Y:S01]  /*4cd0*/  @!P0 IMAD.WIDE R40, R76, R79, UR10 ;  /* 0x0000000a4c288e25 */ /* 0x001fe2000f8e024f */
[----:B------:R-:W-:-:S05]  /*4ce0*/  HADD2.F32 R76, -RZ, R67.H0_H0 ;  /* 0x20000043ff4c7230 */ /* 0x000fca0000004100 */
[----:B------:R-:W-:Y:S01]  /*4cf0*/  FMUL.FTZ R121, R76, R39 ;  /* 0x000000274c797220 */ /* 0x000fe20000410000 */
[----:B------:R-:W-:Y:S02]  /*4d00*/  HADD2.F32 R137, -RZ, R70.H0_H0 ;  /* 0x20000046ff897230 */ /* 0x000fe40000004100 */
[----:B------:R-:W-:Y:S02]  /*4d10*/  HADD2.F32 R86, -RZ, R69.H0_H0 ;  /* 0x20000045ff567230 */ /* 0x000fe40000004100 */
[----:B-1----:R-:W-:Y:S01]  /*4d20*/  HADD2.F32 R43, -RZ, R66.H0_H0 ;  /* 0x20000042ff2b7230 */ /* 0x002fe20000004100 */
[----:B------:R-:W-:Y:S01]  /*4d30*/  FMUL.FTZ R137, R137, R46 ;  /* 0x0000002e89897220 */ /* 0x000fe20000410000 */
[----:B------:R-:W-:Y:S01]  /*4d40*/  HADD2.F32 R87, -RZ, R68.H0_H0 ;  /* 0x20000044ff577230 */ /* 0x000fe20000004100 */
[----:B------:R-:W-:Y:S02]  /*4d50*/  FMUL.FTZ R86, R86, R45 ;  /* 0x0000002d56567220 */ /* 0x000fe40000410000 */
[----:B------:R-:W-:-:S02]  /*4d60*/  FMUL.FTZ R122, R43, R38 ;  /* 0x000000262b7a7220 */ /* 0x000fc40000410000 */
[----:B------:R-:W-:Y:S01]  /*4d70*/  FMUL.FTZ R87, R87, R44 ;  /* 0x0000002c57577220 */ /* 0x000fe20000410000 */
[----:B------:R-:W-:Y:S02]  /*4d80*/  HADD2.F32 R100, -RZ, R65.H0_H0 ;  /* 0x20000041ff647230 */ /* 0x000fe40000004100 */
[----:B------:R-:W-:-:S03]  /*4d90*/  HADD2.F32 R124, -RZ, R64.H0_H0 ;  /* 0x20000040ff7c7230 */ /* 0x000fc60000004100 */
[----:B------:R-:W-:Y:S01]  /*4da0*/  FMUL.FTZ R123, R100, R37 ;  /* 0x00000025647b7220 */ /* 0x000fe20000410000 */
[----:B------:R-:W-:Y:S01]  /*4db0*/  HADD2.F32 R102, -RZ, R63.H0_H0 ;  /* 0x2000003fff667230 */ /* 0x000fe20000004100 */
[----:B------:R-:W-:Y:S01]  /*4dc0*/  FMUL.FTZ R124, R124, R35 ;  /* 0x000000237c7c7220 */ /* 0x000fe20000410000 */
[----:B------:R-:W-:-:S03]  /*4dd0*/  HADD2.F32 R126, -RZ, R62.H0_H0 ;  /* 0x2000003eff7e7230 */ /* 0x000fc60000004100 */
[----:B------:R-:W-:Y:S01]  /*4de0*/  FMUL.FTZ R125, R102, R33 ;  /* 0x00000021667d7220 */ /* 0x000fe20000410000 */
[----:B------:R-:W-:Y:S01]  /*4df0*/  HADD2.F32 R42, -RZ, R61.H0_H0 ;  /* 0x2000003dff2a7230 */ /* 0x000fe20000004100 */
[----:B------:R-:W-:Y:S01]  /*4e00*/  FMUL.FTZ R126, R126, R31 ;  /* 0x0000001f7e7e7220 */ /* 0x000fe20000410000 */
[----:B------:R-:W-:-:S03]  /*4e10*/  HADD2.F32 R128, -RZ, R60.H0_H0 ;  /* 0x2000003cff807230 */ /* 0x000fc60000004100 */
[----:B------:R-:W-:Y:S02]  /*4e20*/  FMUL.FTZ R127, R42, R29 ;  /* 0x0000001d2a7f7220 */ /* 0x000fe40000410000 */
        /* <DEDUP_REMOVED lines=8> */
[----:B------:R-:W-:Y:S01]  /*4eb0*/  BSSY B0, `(.L_x_111) ;  /* 0x0000052000007945 */ /* 0x000fe20003800000 */
[----:B------:R-:W-:Y:S01]  /*4ec0*/  FMUL.FTZ R133, R133, R10 ;  /* 0x0000000a85857220 */ /* 0x000fe20000410000 */
[----:B------:R-:W-:Y:S01]  /*4ed0*/  LEA.HI R143, R142, R142, RZ, 0x1e ;  /* 0x0000008e8e8f7211 */ /* 0x000fe200078ff0ff */
[----:B--2---:R-:W-:-:S04]  /*4ee0*/  FMUL.FTZ R84, R95, 1.4426950216293334961 ;  /* 0x3fb8aa3b5f547820 */ /* 0x004fc80000410000 */
[----:B------:R-:W-:-:S06]  /*4ef0*/  FMUL.FTZ R134, R84, R46 ;  /* 0x0000002e54867220 */ /* 0x000fcc0000410000 */
[----:B------:R-:W0:Y:S01]  /*4f00*/  MUFU.EX2 R134, R134 ;  /* 0x0000008600867308 */ /* 0x000e220000000800 */
[C---:B------:R-:W-:Y:S02]  /*4f10*/  FMUL.FTZ R94, R84.reuse, R45 ;  /* 0x0000002d545e7220 */ /* 0x040fe40000410000 */
[C---:B------:R-:W-:Y:S02]  /*4f20*/  FMUL.FTZ R93, R84.reuse, R44 ;  /* 0x0000002c545d7220 */ /* 0x040fe40000410000 */
[----:B------:R-:W-:-:S03]  /*4f30*/  FMUL.FTZ R92, R84, R39 ;  /* 0x00000027545c7220 */ /* 0x000fc60000410000 */
[----:B------:R-:W1:Y:S01]  /*4f40*/  MUFU.EX2 R94, R94 ;  /* 0x0000005e005e7308 */ /* 0x000e620000000800 */
[----:B0-----:R0:W-:Y:S04]  /*4f50*/  STS [R73+0x1ae0], R134 ;  /* 0x001ae08649007388 */ /* 0x0011e80000000800 */
[----:B------:R-:W-:Y:S01]  /*4f60*/  BAR.SYNC.DEFER_BLOCKING 0x0 ;  /* 0x0000000000007b1d */ /* 0x000fe20000010000 */
[----:B------:R-:W-:-:S05]  /*4f70*/  FMUL.FTZ R91, R84, R38 ;  /* 0x00000026545b7220 */ /* 0x000fca0000410000 */
[----:B------:R-:W2:Y:S01]  /*4f80*/  MUFU.EX2 R93, R93 ;  /* 0x0000005d005d7308 */ /* 0x000ea20000000800 */
[----:B------:R-:W-:-:S07]  /*4f90*/  FMUL.FTZ R90, R84, R37 ;  /* 0x00000025545a7220 */ /* 0x000fce0000410000 */
[----:B------:R-:W4:Y:S01]  /*4fa0*/  MUFU.EX2 R92, R92 ;  /* 0x0000005c005c7308 */ /* 0x000f220000000800 */
[----:B------:R-:W-:Y:S02]  /*4fb0*/  FMUL.FTZ R89, R84, R35 ;  /* 0x0000002354597220 */ /* 0x000fe40000410000 */
[----:B-1----:R-:W-:-:S05]  /*4fc0*/  FMUL.FTZ R98, R134, R94 ;  /* 0x0000005e86627220 */ /* 0x002fca0000410000 */
[----:B------:R-:W1:Y:S01]  /*4fd0*/  MUFU.EX2 R91, R91 ;  /* 0x0000005b005b7308 */ /* 0x000e620000000800 */
[C---:B------:R-:W-:Y:S01]  /*4fe0*/  FMUL.FTZ R88, R84.reuse, R33 ;  /* 0x0000002154587220 */ /* 0x040fe20000410000 */
[----:B------:R2:W5:Y:S06]  /*4ff0*/  @!P0 LDG.E.64 R80, [R40.64] ;  /* 0x0000002028508981 */ /* 0x00056c000c1e1b00 */
[----:B------:R-:W0:Y:S01]  /*5000*/  MUFU.EX2 R90, R90 ;  /* 0x0000005a005a7308 */ /* 0x000e220000000800 */
[----:B------:R-:W-:Y:S02]  /*5010*/  FMUL.FTZ R79, R84, R31 ;  /* 0x0000001f544f7220 */ /* 0x000fe40000410000 */
[----:B--2---:R-:W-:-:S05]  /*5020*/  FMUL.FTZ R41, R93, R98 ;  /* 0x000000625d297220 */ /* 0x004fca0000410000 */
[----:B------:R-:W2:Y:S01]  /*5030*/  MUFU.EX2 R89, R89 ;  /* 0x0000005900597308 */ /* 0x000ea20000000800 */
[----:B----4-:R-:W-:Y:S02]  /*5040*/  FMUL.FTZ R98, R92, R41 ;  /* 0x000000295c627220 */ /* 0x010fe40000410000 */
[----:B------:R-:W-:-:S05]  /*5050*/  FMUL.FTZ R78, R84, R29 ;  /* 0x0000001d544e7220 */ /* 0x000fca0000410000 */
[----:B------:R-:W4:Y:S01]  /*5060*/  MUFU.EX2 R88, R88 ;  /* 0x0000005800587308 */ /* 0x000f220000000800 */
[----:B-1----:R-:W-:Y:S02]  /*5070*/  FMUL.FTZ R41, R91, R98 ;  /* 0x000000625b297220 */ /* 0x002fe40000410000 */
[----:B------:R-:W-:-:S05]  /*5080*/  FMUL.FTZ R77, R84, R27 ;  /* 0x0000001b544d7220 */ /* 0x000fca0000410000 */
[----:B------:R-:W1:Y:S01]  /*5090*/  MUFU.EX2 R79, R79 ;  /* 0x0000004f004f7308 */ /* 0x000e620000000800 */
[----:B0-----:R-:W-:Y:S02]  /*50a0*/  FMUL.FTZ R98, R90, R41 ;  /* 0x000000295a627220 */ /* 0x001fe40000410000 */
[----:B------:R-:W-:-:S05]  /*50b0*/  FMUL.FTZ R76, R84, R25 ;  /* 0x00000019544c7220 */ /* 0x000fca0000410000 */
[----:B------:R-:W0:Y:S01]  /*50c0*/  MUFU.EX2 R78, R78 ;  /* 0x0000004e004e7308 */ /* 0x000e220000000800 */
[----:B--2---:R-:W-:Y:S02]  /*50d0*/  FMUL.FTZ R41, R89, R98 ;  /* 0x0000006259297220 */ /* 0x004fe40000410000 */
[----:B------:R-:W-:-:S05]  /*50e0*/  FMUL.FTZ R73, R84, R23 ;  /* 0x0000001754497220 */ /* 0x000fca0000410000 */
[----:B------:R-:W2:Y:S01]  /*50f0*/  MUFU.EX2 R77, R77 ;  /* 0x0000004d004d7308 */ /* 0x000ea20000000800 */
[----:B----4-:R-:W-:Y:S02]  /*5100*/  FMUL.FTZ R98, R88, R41 ;  /* 0x0000002958627220 */ /* 0x010fe40000410000 */
[----:B------:R-:W-:-:S05]  /*5110*/  FMUL.FTZ R43, R84, R20 ;  /* 0x00000014542b7220 */ /* 0x000fca0000410000 */
[----:B------:R-:W4:Y:S01]  /*5120*/  MUFU.EX2 R76, R76 ;  /* 0x0000004c004c7308 */ /* 0x000f220000000800 */
[----:B-1----:R-:W-:Y:S02]  /*5130*/  FMUL.FTZ R41, R79, R98 ;  /* 0x000000624f297220 */ /* 0x002fe40000410000 */
[----:B------:R-:W-:-:S05]  /*5140*/  FFMA.FTZ R96, R137, R94, R86 ;  /* 0x0000005e89607223 */ /* 0x000fca0000010056 */
[----:B------:R-:W1:Y:S01]  /*5150*/  MUFU.EX2 R73, R73 ;  /* 0x0000004900497308 */ /* 0x000e620000000800 */
[----:B0-----:R-:W-:Y:S01]  /*5160*/  FMUL.FTZ R98, R78, R41 ;  /* 0x000000294e627220 */ /* 0x001fe20000410000 */
[----:B------:R-:W-:Y:S01]  /*5170*/  HADD2.F32 R40, -RZ, R59.H0_H0 ;  /* 0x2000003bff287230 */ /* 0x000fe20000004100 */
[----:B------:R-:W-:Y:S01]  /*5180*/  FFMA.FTZ R96, R93, R96, R87 ;  /* 0x000000605d607223 */ /* 0x000fe20000010057 */
[----:B------:R-:W-:Y:S01]  /*5190*/  ISETP.NE.AND P0, PT, R142, 0x7f, PT ;  /* 0x0000007f8e00780c */ /* 0x000fe20003f05270 */
[----:B--2---:R-:W-:-:S03]  /*51a0*/  FMUL.FTZ R85, R77, R98 ;  /* 0x000000624d557220 */ /* 0x004fc60000410000 */
[----:B------:R-:W0:Y:S01]  /*51b0*/  MUFU.EX2 R43, R43 ;  /* 0x0000002b002b7308 */ /* 0x000e220000000800 */
[----:B------:R-:W-:Y:S02]  /*51c0*/  FFMA.FTZ R96, R92, R96, R121 ;  /* 0x000000605c607223 */ /* 0x000fe40000010079 */
[----:B------:R-:W-:Y:S02]  /*51d0*/  FMUL.FTZ R129, R40, R25 ;  /* 0x0000001928817220 */ /* 0x000fe40000410000 */
[----:B----4-:R-:W-:Y:S02]  /*51e0*/  FMUL.FTZ R40, R76, R85 ;  /* 0x000000554c287220 */ /* 0x010fe40000410000 */
[----:B------:R-:W-:Y:S02]  /*51f0*/  FFMA.FTZ R96, R91, R96, R122 ;  /* 0x000000605b607223 */ /* 0x000fe4000001007a */
[----:B-1----:R-:W-:Y:S02]  /*5200*/  FMUL.FTZ R40, R73, R40 ;  /* 0x0000002849287220 */ /* 0x002fe40000410000 */
[----:B------:R-:W-:-:S04]  /*5210*/  FFMA.FTZ R96, R90, R96, R123 ;  /* 0x000000605a607223 */ /* 0x000fc8000001007b */
[----:B------:R-:W-:Y:S02]  /*5220*/  FFMA.FTZ R96, R89, R96, R124 ;  /* 0x0000006059607223 */ /* 0x000fe4000001007c */
[----:B0-----:R-:W-:Y:S02]  /*5230*/  FMUL.FTZ R85, R43, R40 ;  /* 0x000000282b557220 */ /* 0x001fe40000410000 */
[----:B------:R0:W1:Y:S01]  /*5240*/  @P0 LDS R40, [R142.X4+0x22e4] ;  /* 0x0022e4008e280984 */ /* 0x0000620000004800 */
[----:B------:R-:W-:Y:S02]  /*5250*/  FFMA.FTZ R96, R88, R96, R125 ;  /* 0x0000006058607223 */ /* 0x000fe4000001007d */
[C---:B------:R-:W-:Y:S02]  /*5260*/  FMUL.FTZ R42, R84.reuse, R15 ;  /* 0x0000000f542a7220 */ /* 0x040fe40000410000 */
[----:B------:R-:W-:Y:S02]  /*5270*/  FFMA.FTZ R96, R79, R96, R126 ;  /* 0x000000604f607223 */ /* 0x000fe4000001007e */
[----:B------:R-:W-:-:S02]  /*5280*/  FMUL.FTZ R41, R84, R10 ;  /* 0x0000000a54297220 */ /* 0x000fc40000410000 */
[----:B------:R-:W-:Y:S01]  /*5290*/  FFMA.FTZ R96, R78, R96, R127 ;  /* 0x000000604e607223 */ /* 0x000fe2000001007f */
[----:B------:R-:W2:Y:S03]  /*52a0*/  MUFU.EX2 R42, R42 ;  /* 0x0000002a002a7308 */ /* 0x000ea60000000800 */
[----:B------:R-:W-:-:S04]  /*52b0*/  FFMA.FTZ R96, R77, R96, R128 ;  /* 0x000000604d607223 */ /* 0x000fc80000010080 */
[----:B------:R-:W-:Y:S01]  /*52c0*/  FFMA.FTZ R96, R76, R96, R129 ;  /* 0x000000604c607223 */ /* 0x000fe20000010081 */
[----:B------:R-:W4:Y:S03]  /*52d0*/  MUFU.EX2 R41, R41 ;  /* 0x0000002900297308 */ /* 0x000f260000000800 */
[----:B------:R-:W-:-:S04]  /*52e0*/  FFMA.FTZ R96, R73, R96, R130 ;  /* 0x0000006049607223 */ /* 0x000fc80000010082 */
[----:B------:R-:W-:Y:S02]  /*52f0*/  FFMA.FTZ R97, R43, R96, R131 ;  /* 0x000000602b617223 */ /* 0x000fe40000010083 */
[C---:B--2---:R-:W-:Y:S02]  /*5300*/  FMUL.FTZ R84, R42.reuse, R85 ;  /* 0x000000552a547220 */ /* 0x044fe40000410000 */
[----:B------:R-:W-:Y:S02]  /*5310*/  FFMA.FTZ R96, R42, R97, R132 ;  /* 0x000000612a607223 */ /* 0x000fe40000010084 */
[----:B---3--:R-:W-:Y:S02]  /*5320*/  FMUL.FTZ R111, R82, R83 ;  /* 0x00000053526f7220 */ /* 0x008fe40000410000 */
[C---:B----4-:R-:W-:Y:S02]  /*5330*/  FMUL.FTZ R82, R41.reuse, R84 ;  /* 0x0000005429527220 */ /* 0x050fe40000410000 */
[----:B------:R-:W-:Y:S01]  /*5340*/  FFMA.FTZ R83, R41, R96, R133 ;  /* 0x0000006029537223 */ /* 0x000fe20000010085 */
[----:B------:R-:W-:Y:S05]  /*5350*/  @P0 BRA `(.L_x_112) ;  /* 0x0000007000000947 */ /* 0x000fea0003800000 */
[----:B0-----:R-:W-:Y:S01]  /*5360*/  ULDC UR16, c[0x0][0x174] ;  /* 0x00005d0000107ab9 */ /* 0x001fe20000000800 */
[----:B-1----:R-:W-:Y:S01]  /*5370*/  HFMA2.MMA R40, -RZ, RZ, 1.875, 0 ;  /* 0x3f800000ff287435 */ /* 0x002fe200000001ff */
[----:B------:R-:W-:-:S06]  /*5380*/  UISETP.NE.AND UP0, UPT, UR26, UR16, UPT ;  /* 0x000000101a00728c */ /* 0x000fcc000bf05270 */
[----:B------:R-:W-:-:S05]  /*5390*/  PLOP3.LUT P0, PT, PT, PT, UP0, 0x80, 0x0 ;  /* 0x000000000000781c */ /* 0x000fca0003f0f008 */
[----:B------:R-:W-:-:S06]  /*53a0*/  @UP0 ULEA UR16, UR27, UR7, 0x8 ;  /* 0x000000071b100291 */ /* 0x000fcc000f8e403f */
[----:B------:R-:W-:-:S05]  /*53b0*/  MOV R84, UR16 ;  /* 0x0000001000547c02 */ /* 0x000fca0008000f00 */
[----:B------:R0:W1:Y:S02]  /*53c0*/  @P0 LDS R40, [R84.X4+0x1ae0] ;  /* 0x001ae00054280984 */ /* 0x0000640000004800 */
.L_x_112:
[----:B0-----:R-:W-:Y:S05]  /*53d0*/  BSYNC B0 ;  /* 0x0000000000007941 */ /* 0x001fea0003800000 */
.L_x_111:
        /* <DEDUP_REMOVED lines=26> */
[----:B------:R-:W0:Y:S02]  /*5580*/  LDS.64 R82, [R141+0x10e0] ;  /* 0x0010e0008d527984 */ /* 0x000e240000000a00 */
[----:B0-----:R-:W-:-:S02]  /*5590*/  FFMA.FTZ R156, R82, R156, R83 ;  /* 0x0000009c529c7223 */ /* 0x001fc40000010053 */
[----:B------:R-:W-:Y:S02]  /*55a0*/  FMUL.FTZ R159, R82, R85 ;  /* 0x00000055529f7220 */ /* 0x000fe40000410000 */
[----:B------:R-:W0:Y:S02]  /*55b0*/  LDS.64 R82, [R141+0x10e8] ;  /* 0x0010e8008d527984 */ /* 0x000e240000000a00 */
[C---:B0-----:R-:W-:Y:S02]  /*55c0*/  FFMA.FTZ R85, R82.reuse, R156, R83 ;  /* 0x0000009c52557223 */ /* 0x041fe40000010053 */
[----:B------:R-:W-:Y:S01]  /*55d0*/  FMUL.FTZ R156, R82, R159 ;  /* 0x0000009f529c7220 */ /* 0x000fe20000410000 */
[----:B------:R-:W-:Y:S05]  /*55e0*/  BRA.DIV ~URZ, `(.L_x_115) ;  /* 0x000047627f007947 */ /* 0x000fea000b800000 */
[----:B------:R0:W2:Y:S02]  /*55f0*/  SHFL.UP PT, R84, R156, 0x1, RZ ;  /* 0x042000009c547989 */ /* 0x0000a400000e00ff */
.L_x_139:
[----:B------:R-:W-:Y:S05]  /*5600*/  BRA.DIV ~URZ, `(.L_x_116) ;  /* 0x000047a27f007947 */ /* 0x000fea000b800000 */
[----:B------:R-:W3:Y:S01]  /*5610*/  SHFL.UP PT, R82, R85, 0x1, RZ ;  /* 0x0420000055527989 */ /* 0x000ee200000e00ff */
[----:B------:R-:W-:-:S13]  /*5620*/  ISETP.GE.AND P0, PT, R145, 0x1, PT ;  /* 0x000000019100780c */ /* 0x000fda0003f06270 */
[C---:B---3--:R-:W-:Y:S02]  /*5630*/  @P0 FFMA.FTZ R85, R156.reuse, R82, R85 ;  /* 0x000000529c550223 */ /* 0x048fe40000010055 */
[----:B0-2---:R-:W-:Y:S01]  /*5640*/  @P0 FMUL.FTZ R156, R156, R84 ;  /* 0x000000549c9c0220 */ /* 0x005fe20000410000 */
[----:B------:R-:W-:Y:S02]  /*5650*/  ISETP.GE.AND P0, PT, R145, 0x2, PT ;  /* 0x000000029100780c */ /* 0x000fe40003f06270 */
[----:B------:R-:W0:Y:S04]  /*5660*/  SHFL.UP PT, R82, R85, 0x2, RZ ;  /* 0x0440000055527989 */ /* 0x000e2800000e00ff */
[----:B------:R-:W2:Y:S07]  /*5670*/  SHFL.UP PT, R83, R156, 0x2, RZ ;  /* 0x044000009c537989 */ /* 0x000eae00000e00ff */
[----:B0-----:R-:W-:-:S02]  /*5680*/  @P0 FFMA.FTZ R85, R82, R156, R85 ;  /* 0x0000009c52550223 */ /* 0x001fc40000010055 */
[----:B--2---:R-:W-:-:S03]  /*5690*/  @P0 FMUL.FTZ R156, R83, R156 ;  /* 0x0000009c539c0220 */ /* 0x004fc60000410000 */
[----:B------:R-:W0:Y:S01]  /*56a0*/  SHFL.UP PT, R82, R85, 0x4, RZ ;  /* 0x0480000055527989 */ /* 0x000e2200000e00ff */
[----:B------:R-:W-:-:S03]  /*56b0*/  ISETP.GE.AND P0, PT, R145, 0x4, PT ;  /* 0x000000049100780c */ /* 0x000fc60003f06270 */
[----:B------:R-:W2:Y:S10]  /*56c0*/  SHFL.UP PT, R83, R156, 0x4, RZ ;  /* 0x048000009c537989 */ /* 0x000eb400000e00ff */
[----:B0-----:R-:W-:-:S02]  /*56d0*/  @P0 FFMA.FTZ R85, R156, R82, R85 ;  /* 0x000000529c550223 */ /* 0x001fc40000010055 */
[----:B--2---:R-:W-:-:S03]  /*56e0*/  @P0 FMUL.FTZ R156, R156, R83 ;  /* 0x000000539c9c0220 */ /* 0x004fc60000410000 */
[----:B------:R-:W0:Y:S01]  /*56f0*/  SHFL.UP PT, R82, R85, 0x8, RZ ;  /* 0x0500000055527989 */ /* 0x000e2200000e00ff */
[----:B------:R-:W-:-:S03]  /*5700*/  ISETP.GE.AND P0, PT, R145, 0x8, PT ;  /* 0x000000089100780c */ /* 0x000fc60003f06270 */
[----:B------:R-:W2:Y:S10]  /*5710*/  SHFL.UP PT, R83, R156, 0x8, RZ ;  /* 0x050000009c537989 */ /* 0x000eb400000e00ff */
[----:B0-----:R-:W-:-:S02]  /*5720*/  @P0 FFMA.FTZ R85, R156, R82, R85 ;  /* 0x000000529c550223 */ /* 0x001fc40000010055 */
[----:B--2---:R-:W-:-:S03]  /*5730*/  @P0 FMUL.FTZ R156, R156, R83 ;  /* 0x000000539c9c0220 */ /* 0x004fc60000410000 */
[----:B------:R0:W2:Y:S04]  /*5740*/  SHFL.UP PT, R82, R85, 0x10, RZ ;  /* 0x0600000055527989 */ /* 0x0000a800000e00ff */
[----:B------:R0:W3:Y:S02]  /*5750*/  SHFL.UP PT, R84, R156, 0x10, RZ ;  /* 0x060000009c547989 */ /* 0x0000e400000e00ff */
.L_x_140:
[----:B------:R-:W-:-:S13]  /*5760*/  ISETP.GE.AND P0, PT, R145, 0x10, PT ;  /* 0x000000109100780c */ /* 0x000fda0003f06270 */
[-C--:B0-2---:R-:W-:Y:S02]  /*5770*/  @P0 FFMA.FTZ R85, R82, R156.reuse, R85 ;  /* 0x0000009c52550223 */ /* 0x085fe40000010055 */
[----:B---3--:R-:W-:Y:S01]  /*5780*/  @P0 FMUL.FTZ R156, R84, R156 ;  /* 0x0000009c549c0220 */ /* 0x008fe20000410000 */
[----:B------:R-:W-:Y:S05]  /*5790*/  BRA.CONV ~URZ, `(.L_x_117) ;  /* 0x000000437f007947 */ /* 0x000fea000b800000 */
[----:B------:R-:W-:Y:S01]  /*57a0*/  HFMA2.MMA R84, -RZ, RZ, 0, 1.847743988037109375e-06 ;  /* 0x0000001fff547435 */ /* 0x000fe200000001ff */
[----:B------:R-:W-:Y:S02]  /*57b0*/  MOV R82, R156 ;  /* 0x0000009c00527202 */ /* 0x000fe40000000f00 */
[----:B------:R-:W-:-:S03]  /*57c0*/  MOV R83, 0x57e0 ;  /* 0x000057e000537802 */ /* 0x000fc60000000f00 */
[----:B-1---5:R-:W-:Y:S05]  /*57d0*/  CALL.REL.NOINC `($__internal_7_$__cuda_sm70_shflsync_idx_p) ;  /* 0x000050d000007944 */ /* 0x022fea0003c00000 */
.L_x_117:
[----:B------:R-:W-:Y:S05]  /*57e0*/  BRA.CONV ~URZ, `(.L_x_118) ;  /* 0x000000437f007947 */ /* 0x000fea000b800000 */
[----:B-1----:R-:W-:Y:S01]  /*57f0*/  HFMA2.MMA R84, -RZ, RZ, 0, 1.847743988037109375e-06 ;  /* 0x0000001fff547435 */ /* 0x002fe200000001ff */
[----:B------:R-:W-:Y:S02]  /*5800*/  MOV R82, R85 ;  /* 0x0000005500527202 */ /* 0x000fe40000000f00 */
[----:B------:R-:W-:-:S03]  /*5810*/  MOV R83, 0x5830 ;  /* 0x0000583000537802 */ /* 0x000fc60000000f00 */
[----:B0-2--5:R-:W-:Y:S05]  /*5820*/  CALL.REL.NOINC `($__internal_7_$__cuda_sm70_shflsync_idx_p) ;  /* 0x0000508000007944 */ /* 0x025fea0003c00000 */
.L_x_118:
[----:B------:R-:W-:Y:S05]  /*5830*/  BRA.DIV ~URZ, `(.L_x_119) ;  /* 0x000048f27f007947 */ /* 0x000fea000b800000 */
[----:B-----5:R-:W3:Y:S04]  /*5840*/  SHFL.IDX PT, R80, R80, RZ, 0x1f ;  /* 0x00001fff50507589 */ /* 0x020ee800000e0000 */
[----:B-1----:R1:W4:Y:S04]  /*5850*/  SHFL.IDX PT, R84, R81, RZ, 0x1f ;  /* 0x00001fff51547589 */ /* 0x00232800000e0000 */
[----:B------:R-:W2:Y:S04]  /*5860*/  SHFL.UP PT, R156, R156, 0x1, RZ ;  /* 0x042000009c9c7989 */ /* 0x000ea800000e00ff */
[----:B------:R1:W0:Y:S02]  /*5870*/  SHFL.UP PT, R159, R85, 0x1, RZ ;  /* 0x04200000559f7989 */ /* 0x00022400000e00ff */
.L_x_141:
[----:B------:R-:W5:Y:S01]  /*5880*/  LDS.64 R82, [R141+0x10d0] ;  /* 0x0010d0008d527984 */ /* 0x000f620000000a00 */
[----:B-1--4-:R-:W-:Y:S01]  /*5890*/  IMAD.MOV.U32 R85, RZ, RZ, R84 ;  /* 0x000000ffff557224 */ /* 0x012fe200078e0054 */
[----:B---3--:R-:W-:-:S02]  /*58a0*/  MOV R84, R80 ;  /* 0x0000005000547202 */ /* 0x008fc40000000f00 */
[----:B------:R-:W1:Y:S01]  /*58b0*/  LDS.64 R80, [R141+0x10d8] ;  /* 0x0010d8008d507984 */ /* 0x000e620000000a00 */
[-C--:B0-2---:R-:W-:Y:S02]  /*58c0*/  @P1 FFMA.FTZ R85, R85, R156.reuse, R159 ;  /* 0x0000009c55551223 */ /* 0x085fe4000001009f */
[----:B------:R-:W-:-:S05]  /*58d0*/  @P1 FMUL.FTZ R84, R84, R156 ;  /* 0x0000009c54541220 */ /* 0x000fca0000410000 */
[----:B------:R-:W-:Y:S01]  /*58e0*/  STS.64 [R141+0x10d0], R84 ;  /* 0x0010d0548d007388 */ /* 0x000fe20000000a00 */
[C---:B-----5:R-:W-:Y:S02]  /*58f0*/  FFMA.FTZ R83, R82.reuse, R85, R83 ;  /* 0x0000005552537223 */ /* 0x060fe40000010053 */
[----:B------:R-:W-:Y:S02]  /*5900*/  FMUL.FTZ R82, R82, R84 ;  /* 0x0000005452527220 */ /* 0x000fe40000410000 */
[----:B------:R-:W0:Y:S01]  /*5910*/  LDS.64 R84, [R141+0x10e0] ;  /* 0x0010e0008d547984 */ /* 0x000e220000000a00 */
[C---:B-1----:R-:W-:Y:S02]  /*5920*/  FFMA.FTZ R81, R80.reuse, R83, R81 ;  /* 0x0000005350517223 */ /* 0x042fe40000010051 */
[----:B------:R-:W-:Y:S01]  /*5930*/  FMUL.FTZ R80, R80, R82 ;  /* 0x0000005250507220 */ /* 0x000fe20000410000 */
[----:B------:R1:W-:Y:S04]  /*5940*/  STS.64 [R141+0x10d8], R82 ;  /* 0x0010d8528d007388 */ /* 0x0003e80000000a00 */
[----:B------:R1:W-:Y:S01]  /*5950*/  STS.64 [R141+0x10e0], R80 ;  /* 0x0010e0508d007388 */ /* 0x0003e20000000a00 */
[----:B0-----:R-:W-:-:S02]  /*5960*/  FFMA.FTZ R85, R84, R81, R85 ;  /* 0x0000005154557223 */ /* 0x001fc40000010055 */
[----:B------:R-:W-:-:S05]  /*5970*/  FMUL.FTZ R84, R84, R80 ;  /* 0x0000005054547220 */ /* 0x000fca0000410000 */
[----:B------:R1:W-:Y:S02]  /*5980*/  STS.64 [R141+0x10e8], R84 ;  /* 0x0010e8548d007388 */ /* 0x0003e40000000a00 */
.L_x_114:
[----:B0-----:R-:W-:Y:S05]  /*5990*/  BSYNC B0 ;  /* 0x0000000000007941 */ /* 0x001fea0003800000 */
.L_x_113:
        /* <DEDUP_REMOVED lines=8> */
[----:B------:R-:W-:Y:S01]  /*5a20*/  FMUL.FTZ R81, R73, R82 ;  /* 0x0000005249517220 */ /* 0x000fe20000410000 */
[----:B------:R-:W0:Y:S02]  /*5a30*/  LDS R80, [R143.X8+0x10d4] ;  /* 0x0010d4008f507984 */ /* 0x000e240000008800 */
        /* <DEDUP_REMOVED lines=20> */
[----:B------:R-:W-:Y:S02]  /*5b80*/  FMUL.FTZ R80, R90, R81 ;  /* 0x000000515a507220 */ /* 0x000fe40000410000 */
[C---:B------:R-:W-:Y:S02]  /*5b90*/  FFMA.FTZ R122, R91.reuse, R121, R122 ;  /* 0x000000795b7a7223 */ /* 0x040fe4000001007a */
[----:B------:R-:W-:-:S02]  /*5ba0*/  FMUL.FTZ R81, R91, R80 ;  /* 0x000000505b517220 */ /* 0x000fc40000410000 */
[C---:B------:R-:W-:Y:S02]  /*5bb0*/  FFMA.FTZ R82, R90.reuse, R83, R100 ;  /* 0x000000535a527223 */ /* 0x040fe40000010064 */
[----:B------:R-:W-:Y:S02]  /*5bc0*/  FFMA.FTZ R123, R90, R122, R123 ;  /* 0x0000007a5a7b7223 */ /* 0x000fe4000001007b */
[C---:B------:R-:W-:Y:S01]  /*5bd0*/  FMUL.FTZ R80, R92.reuse, R81 ;  /* 0x000000515c507220 */ /* 0x040fe20000410000 */
[----:B------:R-:W-:Y:S01]  /*5be0*/  MOV R81, UR26 ;  /* 0x0000001a00517c02 */ /* 0x000fe20008000f00 */
[----:B------:R-:W-:Y:S02]  /*5bf0*/  FFMA.FTZ R83, R91, R82, R99 ;  /* 0x000000525b537223 */ /* 0x000fe40000010063 */
[----:B------:R-:W-:Y:S01]  /*5c00*/  FFMA.FTZ R124, R89, R123, R124 ;  /* 0x0000007b597c7223 */ /* 0x000fe2000001007c */
[----:B------:R-:W-:Y:S01]  /*5c10*/  ISETP.GE.OR P0, PT, R81, c[0x0][0x174], P0 ;  /* 0x00005d0051007a0c */ /* 0x000fe20000706670 */
[----:B------:R-:W-:-:S02]  /*5c20*/  FFMA.FTZ R82, R92, R83, R98 ;  /* 0x000000535c527223 */ /* 0x000fc40000010062 */
[----:B------:R-:W-:Y:S02]  /*5c30*/  FFMA.FTZ R125, R88, R124, R125 ;  /* 0x0000007c587d7223 */ /* 0x000fe4000001007d */
[C---:B------:R-:W-:Y:S01]  /*5c40*/  FMUL.FTZ R81, R93.reuse, R80 ;  /* 0x000000505d517220 */ /* 0x040fe20000410000 */
[----:B------:R-:W-:Y:S01]  /*5c50*/  MOV R80, 0x3f800000 ;  /* 0x3f80000000507802 */ /* 0x000fe20000000f00 */
[----:B------:R-:W-:Y:S02]  /*5c60*/  FFMA.FTZ R83, R93, R82, R97 ;  /* 0x000000525d537223 */ /* 0x000fe40000010061 */
[----:B------:R-:W-:Y:S02]  /*5c70*/  FFMA.FTZ R126, R79, R125, R126 ;  /* 0x0000007d4f7e7223 */ /* 0x000fe4000001007e */
[----:B------:R-:W-:Y:S01]  /*5c80*/  FMUL.FTZ R82, R94, R81 ;  /* 0x000000515e527220 */ /* 0x000fe20000410000 */
[----:B------:R-:W-:Y:S01]  /*5c90*/  HFMA2.MMA R81, -RZ, RZ, 0, 0 ;  /* 0x00000000ff517435 */ /* 0x000fe200000001ff */
[----:B------:R-:W-:-:S02]  /*5ca0*/  FFMA.FTZ R127, R78, R126, R127 ;  /* 0x0000007e4e7f7223 */ /* 0x000fc4000001007f */
        /* <DEDUP_REMOVED lines=12> */
[----:B0-----:R-:W-:-:S05]  /*5d70*/  IMAD R87, R142, 0x28, RZ ;  /* 0x000000288e577824 */ /* 0x001fca00078e02ff */
[----:B------:R-:W-:Y:S04]  /*5d80*/  LDS.64 R82, [R87+0x15f0] ;  /* 0x0015f00057527984 */ /* 0x000fe80000000a00 */
[----:B------:R-:W0:Y:S02]  /*5d90*/  LDS.64 R84, [R87+0x15f8] ;  /* 0x0015f80057547984 */ /* 0x000e240000000a00 */
[C---:B0-----:R-:W-:Y:S02]  /*5da0*/  FFMA.FTZ R85, R82.reuse, R85, R83 ;  /* 0x0000005552557223 */ /* 0x041fe40000010053 */
[----:B------:R-:W-:Y:S02]  /*5db0*/  FMUL.FTZ R159, R82, R84 ;  /* 0x00000054529f7220 */ /* 0x000fe40000410000 */
[----:B------:R-:W0:Y:S02]  /*5dc0*/  LDS.64 R82, [R87+0x15e8] ;  /* 0x0015e80057527984 */ /* 0x000e240000000a00 */
[----:B0-----:R-:W-:-:S02]  /*5dd0*/  FFMA.FTZ R83, R82, R85, R83 ;  /* 0x0000005552537223 */ /* 0x001fc40000010053 */
[----:B------:R-:W0:Y:S01]  /*5de0*/  LDS.64 R84, [R87+0x15e0] ;  /* 0x0015e00057547984 */ /* 0x000e220000000a00 */
[----:B------:R-:W-:Y:S01]  /*5df0*/  FMUL.FTZ R159, R82, R159 ;  /* 0x0000009f529f7220 */ /* 0x000fe20000410000 */
[----:B------:R-:W-:-:S04]  /*5e00*/  LOP3.LUT R82, R142, 0x1f, RZ, 0xc0, !PT ;  /* 0x0000001f8e527812 */ /* 0x000fc800078ec0ff */
[C---:B------:R-:W-:Y:S02]  /*5e10*/  ISETP.GE.U32.AND P0, PT, R82.reuse, 0x10, PT ;  /* 0x000000105200780c */ /* 0x040fe40003f06070 */
[C---:B------:R-:W-:Y:S02]  /*5e20*/  ISETP.GE.U32.AND P1, PT, R82.reuse, 0x18, PT ;  /* 0x000000185200780c */ /* 0x040fe40003f26070 */
[C---:B------:R-:W-:Y:S02]  /*5e30*/  ISETP.GE.U32.AND P2, PT, R82.reuse, 0x1c, PT ;  /* 0x0000001c5200780c */ /* 0x040fe40003f46070 */
[C---:B------:R-:W-:Y:S02]  /*5e40*/  ISETP.GE.U32.AND P3, PT, R82.reuse, 0x1e, PT ;  /* 0x0000001e5200780c */ /* 0x040fe40003f66070 */
[----:B------:R-:W-:Y:S01]  /*5e50*/  ISETP.NE.AND P4, PT, R82, 0x1f, PT ;  /* 0x0000001f5200780c */ /* 0x000fe20003f85270 */
[C---:B0-----:R-:W-:Y:S02]  /*5e60*/  FFMA.FTZ R85, R84.reuse, R83, R85 ;  /* 0x0000005354557223 */ /* 0x041fe40000010055 */
[----:B------:R-:W-:Y:S01]  /*5e70*/  FMUL.FTZ R86, R84, R159 ;  /* 0x0000009f54567220 */ /* 0x000fe20000410000 */
[----:B------:R-:W-:Y:S07]  /*5e80*/  BRA.DIV ~URZ, `(.L_x_122) ;  /* 0x000043e27f007947 */ /* 0x000fee000b800000 */
[----:B------:R0:W2:Y:S02]  /*5e90*/  SHFL.DOWN PT, R87, R86, 0x1, 0x1f ;  /* 0x08201f0056577f89 */ /* 0x0000a400000e0000 */
.L_x_142:
[----:B------:R-:W-:Y:S05]  /*5ea0*/  BRA.DIV ~URZ, `(.L_x_123) ;  /* 0x000044227f007947 */ /* 0x000fea000b800000 */
[----:B------:R-:W3:Y:S04]  /*5eb0*/  SHFL.DOWN PT, R82, R85, 0x1, 0x1f ;  /* 0x08201f0055527f89 */ /* 0x000ee800000e0000 */
[----:B-1----:R-:W-:Y:S01]  /*5ec0*/  SHFL.IDX PT, R159, R80, RZ, 0x1f ;  /* 0x00001fff509f7589 */ /* 0x002fe200000e0000 */
[----:B---3--:R-:W-:-:S02]  /*5ed0*/  @P4 FFMA.FTZ R85, R86, R82, R85 ;  /* 0x0000005256554223 */ /* 0x008fc40000010055 */
        /* <DEDUP_REMOVED lines=18> */
[----:B------:R0:W2:Y:S04]  /*6000*/  SHFL.DOWN PT, R87, R85, 0x1, 0x1f ;  /* 0x08201f0055577f89 */ /* 0x0000a800000e0000 */
[----:B------:R0:W3:Y:S04]  /*6010*/  SHFL.IDX PT, R85, R86, RZ, 0x1f ;  /* 0x00001fff56557589 */ /* 0x0000e800000e0000 */
[----:B------:R-:W4:Y:S04]  /*6020*/  SHFL.DOWN PT, R86, R86, 0x1, 0x1f ;  /* 0x08201f0056567f89 */ /* 0x000f2800000e0000 */
[----:B------:R0:W0:Y:S02]  /*6030*/  SHFL.IDX PT, R83, R81, RZ, 0x1f ;  /* 0x00001fff51537589 */ /* 0x00002400000e0000 */
.L_x_143:
[C---:B------:R-:W-:Y:S01]  /*6040*/  ISETP.NE.AND P0, PT, R142.reuse, 0x1f, PT ;  /* 0x0000001f8e00780c */ /* 0x040fe20003f05270 */
[----:B01-3--:R-:W-:Y:S01]  /*6050*/  FFMA.FTZ R81, R81, R85, R156 ;  /* 0x0000005551517223 */ /* 0x00bfe2000001009c */
[----:B------:R-:W-:Y:S01]  /*6060*/  MOV R82, R159 ;  /* 0x0000009f00527202 */ /* 0x000fe20000000f00 */
[----:B------:R-:W-:-:S02]  /*6070*/  IMAD R156, R142, 0x28, RZ ;  /* 0x000000288e9c7824 */ /* 0x000fc400078e02ff */
[----:B------:R-:W-:-:S03]  /*6080*/  FMUL.FTZ R80, R80, R85 ;  /* 0x0000005550507220 */ /* 0x000fc60000410000 */
[----:B------:R-:W0:Y:S05]  /*6090*/  LDS.64 R84, [R156+0x15f8] ;  /* 0x0015f8009c547984 */ /* 0x000e2a0000000a00 */
[-C--:B--2-4-:R-:W-:Y:S02]  /*60a0*/  @P0 FFMA.FTZ R83, R83, R86.reuse, R87 ;  /* 0x0000005653530223 */ /* 0x094fe40000010057 */
[----:B------:R-:W-:Y:S02]  /*60b0*/  @P0 FMUL.FTZ R82, R82, R86 ;  /* 0x0000005652520220 */ /* 0x000fe40000410000 */
[----:B------:R-:W1:Y:S04]  /*60c0*/  LDS.64 R86, [R156+0x15f0] ;  /* 0x0015f0009c567984 */ /* 0x000e680000000a00 */
[----:B------:R-:W-:Y:S01]  /*60d0*/  STS.64 [R156+0x15f8], R82 ;  /* 0x0015f8529c007388 */ /* 0x000fe20000000a00 */
[----:B0-----:R-:W-:-:S02]  /*60e0*/  FFMA.FTZ R85, R84, R83, R85 ;  /* 0x0000005354557223 */ /* 0x001fc40000010055 */
[----:B------:R-:W-:-:S05]  /*60f0*/  FMUL.FTZ R84, R84, R82 ;  /* 0x0000005254547220 */ /* 0x000fca0000410000 */
[----:B------:R-:W-:Y:S01]  /*6100*/  STS.64 [R156+0x15f0], R84 ;  /* 0x0015f0549c007388 */ /* 0x000fe20000000a00 */
[C---:B-1----:R-:W-:Y:S02]  /*6110*/  FFMA.FTZ R87, R86.reuse, R85, R87 ;  /* 0x0000005556577223 */ /* 0x042fe40000010057 */
[----:B------:R-:W-:Y:S02]  /*6120*/  FMUL.FTZ R86, R86, R84 ;  /* 0x0000005456567220 */ /* 0x000fe40000410000 */
[----:B------:R-:W0:Y:S04]  /*6130*/  LDS.64 R84, [R156+0x15e8] ;  /* 0x0015e8009c547984 */ /* 0x000e280000000a00 */
[----:B------:R1:W-:Y:S01]  /*6140*/  STS.64 [R156+0x15e8], R86 ;  /* 0x0015e8569c007388 */ /* 0x0003e20000000a00 */
[----:B0-----:R-:W-:-:S02]  /*6150*/  FFMA.FTZ R85, R84, R87, R85 ;  /* 0x0000005754557223 */ /* 0x001fc40000010055 */
[----:B------:R-:W-:-:S05]  /*6160*/  FMUL.FTZ R84, R84, R86 ;  /* 0x0000005654547220 */ /* 0x000fca0000410000 */
[----:B------:R1:W-:Y:S02]  /*6170*/  STS.64 [R156+0x15e0], R84 ;  /* 0x0015e0549c007388 */ /* 0x0003e40000000a00 */
.L_x_121:
[----:B0-----:R-:W-:Y:S05]  /*6180*/  BSYNC B0 ;  /* 0x0000000000007941 */ /* 0x001fea0003800000 */
.L_x_120:
[----:B------:R-:W-:Y:S01]  /*6190*/  WARPSYNC 0xffffffff ;  /* 0xffffffff00007948 */ /* 0x000fe20003800000 */
[----:B------:R-:W-:Y:S01]  /*61a0*/  BAR.SYNC.DEFER_BLOCKING 0x0 ;  /* 0x0000000000007b1d */ /* 0x000fe20000010000 */
[----:B------:R-:W-:Y:S01]  /*61b0*/  FFMA.FTZ R82, R54, R134, RZ ;  /* 0x0000008636527223 */ /* 0x000fe200000100ff */
[----:B------:R-:W-:Y:S01]  /*61c0*/  ISETP.NE.AND P2, PT, R142, RZ, PT ;  /* 0x000000ff8e00720c */ /* 0x000fe20003f45270 */
[----:B------:R-:W-:Y:S01]  /*61d0*/  HADD2.F32 R83, -RZ, R66.H0_H0 ;  /* 0x20000042ff537230 */ /* 0x000fe20000004100 */
[----:B-1----:R-:W-:Y:S01]  /*61e0*/  MOV R86, UR7 ;  /* 0x0000000700567c02 */ /* 0x002fe20008000f00 */
[----:B------:R-:W-:Y:S01]  /*61f0*/  FFMA.FTZ R82, R53, R137, R82 ;  /* 0x0000008935527223 */ /* 0x000fe20000010052 */
[----:B------:R-:W-:Y:S01]  /*6200*/  HADD2.F32 R156, -RZ, R59.H0_H0 ;  /* 0x2000003bff9c7230 */ /* 0x000fe20000004100 */
[C---:B------:R-:W-:Y:S01]  /*6210*/  ISETP.GT.AND P0, PT, R145.reuse, 0x1e, PT ;  /* 0x0000001e9100780c */ /* 0x040fe20003f04270 */
[----:B------:R-:W-:Y:S01]  /*6220*/  BSSY B0, `(.L_x_124) ;  /* 0x00000df000007945 */ /* 0x000fe20003800000 */
[----:B------:R-:W-:Y:S01]  /*6230*/  FFMA.FTZ R82, R52, R141, R82 ;  /* 0x0000008d34527223 */ /* 0x000fe20000010052 */
[----:B------:R-:W-:Y:S01]  /*6240*/  ISETP.GT.AND P1, PT, R145, 0x1d, PT ;  /* 0x0000001d9100780c */ /* 0x000fe20003f24270 */
[----:B------:R-:W0:Y:S04]  /*6250*/  LDS R143, [R143.X8+0x15e4] ;  /* 0x0015e4008f8f7984 */ /* 0x000e280000008800 */
[----:B------:R1:W-:Y:S01]  /*6260*/  @!P2 STS.64 [R86.X8+0x24e0], R80 ;  /* 0x0024e0505600a388 */ /* 0x0003e20000008a00 */
[----:B0-----:R-:W-:Y:S01]  /*6270*/  FFMA.FTZ R40, R143, R40, R111 ;  /* 0x000000288f287223 */ /* 0x001fe2000001006f */
[----:B------:R-:W-:-:S03]  /*6280*/  HADD2.F32 R143, -RZ, R58.H0_H0 ;  /* 0x2000003aff8f7230 */ /* 0x000fc60000004100 */
[----:B------:R-:W-:Y:S02]  /*6290*/  FFMA.FTZ R110, R41, R40, R110 ;  /* 0x00000028296e7223 */ /* 0x000fe4000001006e */
[----:B------:R-:W-:Y:S02]  /*62a0*/  FFMA.FTZ R41, R51, R121, R82 ;  /* 0x0000007933297223 */ /* 0x000fe40000010052 */
[----:B------:R-:W-:Y:S02]  /*62b0*/  FFMA.FTZ R42, R42, R110, R109 ;  /* 0x0000006e2a2a7223 */ /* 0x000fe4000001006d */
[----:B------:R-:W-:Y:S02]  /*62c0*/  FFMA.FTZ R82, R50, R122, R41 ;  /* 0x0000007a32527223 */ /* 0x000fe40000010029 */
[----:B------:R-:W-:Y:S01]  /*62d0*/  FFMA.FTZ R108, R43, R42, R108 ;  /* 0x0000002a2b6c7223 */ /* 0x000fe2000001006c */
[----:B------:R-:W-:Y:S01]  /*62e0*/  HADD2.F32 R43, -RZ, R68.H0_H0 ;  /* 0x20000044ff2b7230 */ /* 0x000fe20000004100 */
[----:B------:R-:W-:Y:S01]  /*62f0*/  FFMA.FTZ R41, R49, R123, R82 ;  /* 0x0000007b31297223 */ /* 0x000fe20000010052 */
[----:B------:R-:W-:Y:S01]  /*6300*/  HADD2.F32 R82, -RZ, R69.H0_H0 ;  /* 0x20000045ff527230 */ /* 0x000fe20000004100 */
[----:B------:R-:W-:-:S02]  /*6310*/  FFMA.FTZ R73, R73, R108, R107 ;  /* 0x0000006c49497223 */ /* 0x000fc4000001006b */
[----:B------:R-:W-:Y:S01]  /*6320*/  FFMA.FTZ R84, R48, R124, R41 ;  /* 0x0000007c30547223 */ /* 0x000fe20000010029 */
[----:B------:R-:W-:Y:S01]  /*6330*/  HADD2.F32 R41, -RZ, R70.H0_H0 ;  /* 0x20000046ff297230 */ /* 0x000fe20000004100 */
[----:B------:R-:W-:Y:S02]  /*6340*/  FFMA.FTZ R76, R76, R73, R106 ;  /* 0x000000494c4c7223 */ /* 0x000fe4000001006a */
[----:B------:R-:W-:Y:S01]  /*6350*/  FFMA.FTZ R85, R47, R125, R84 ;  /* 0x0000007d2f557223 */ /* 0x000fe20000010054 */
[----:B------:R-:W-:Y:S01]  /*6360*/  HADD2.F32 R84, -RZ, R67.H0_H0 ;  /* 0x20000043ff547230 */ /* 0x000fe20000004100 */
[----:B------:R-:W-:Y:S01]  /*6370*/  FFMA.FTZ R77, R77, R76, R105 ;  /* 0x0000004c4d4d7223 */ /* 0x000fe20000010069 */
[----:B------:R-:W-:Y:S01]  /*6380*/  HADD2.F32 R105, -RZ, R62.H0_H0 ;  /* 0x2000003eff697230 */ /* 0x000fe20000004100 */
[----:B------:R-:W-:Y:S02]  /*6390*/  FFMA.FTZ R134, R41, -R46, R134 ;  /* 0x8000002e29867223 */ /* 0x000fe40000010086 */
[----:B------:R-:W-:Y:S01]  /*63a0*/  FFMA.FTZ R78, R78, R77, R104 ;  /* 0x0000004d4e4e7223 */ /* 0x000fe20000010068 */
[----:B------:R-:W-:Y:S01]  /*63b0*/  HADD2.F32 R104, -RZ, R63.H0_H0 ;  /* 0x2000003fff687230 */ /* 0x000fe20000004100 */
[----:B------:R-:W-:-:S02]  /*63c0*/  FFMA.FTZ R85, R36, R126, R85 ;  /* 0x0000007e24557223 */ /* 0x000fc40000010055 */
[----:B------:R-:W-:Y:S02]  /*63d0*/  FFMA.FTZ R79, R79, R78, R103 ;  /* 0x0000004e4f4f7223 */ /* 0x000fe40000010067 */
[----:B------:R-:W-:Y:S02]  /*63e0*/  FFMA.FTZ R137, R82, -R45, R137 ;  /* 0x8000002d52897223 */ /* 0x000fe40000010089 */
[----:B------:R-:W-:Y:S02]  /*63f0*/  FFMA.FTZ R88, R88, R79, R102 ;  /* 0x0000004f58587223 */ /* 0x000fe40000010066 */
[----:B------:R-:W-:Y:S02]  /*6400*/  FFMA.FTZ R107, R34, R127, R85 ;  /* 0x0000007f226b7223 */ /* 0x000fe40000010055 */
[----:B------:R-:W-:Y:S01]  /*6410*/  FFMA.FTZ R89, R89, R88, R101 ;  /* 0x0000005859597223 */ /* 0x000fe20000010065 */
[----:B------:R-:W-:Y:S01]  /*6420*/  HADD2.F32 R101, -RZ, R64.H0_H0 ;  /* 0x20000040ff657230 */ /* 0x000fe20000004100 */
[----:B------:R-:W-:-:S02]  /*6430*/  FFMA.FTZ R141, R43, -R44, R141 ;  /* 0x8000002c2b8d7223 */ /* 0x000fc4000001008d */
[----:B------:R-:W-:Y:S01]  /*6440*/  FFMA.FTZ R90, R90, R89, R100 ;  /* 0x000000595a5a7223 */ /* 0x000fe20000010064 */
[----:B------:R-:W-:Y:S01]  /*6450*/  HADD2.F32 R100, -RZ, R61.H0_H0 ;  /* 0x2000003dff647230 */ /* 0x000fe20000004100 */
[----:B------:R-:W-:Y:S02]  /*6460*/  FFMA.FTZ R122, R83, -R38, R122 ;  /* 0x80000026537a7223 */ /* 0x000fe4000001007a */
[----:B------:R-:W-:Y:S02]  /*6470*/  FFMA.FTZ R91, R91, R90, R99 ;  /* 0x0000005a5b5b7223 */ /* 0x000fe40000010063 */
[----:B------:R-:W-:Y:S02]  /*6480*/  FFMA.FTZ R127, R100, -R29, R127 ;  /* 0x8000001d647f7223 */ /* 0x000fe4000001007f */
[----:B------:R-:W-:Y:S02]  /*6490*/  FFMA.FTZ R92, R92, R91, R98 ;  /* 0x0000005b5c5c7223 */ /* 0x000fe40000010062 */
[----:B------:R-:W-:-:S02]  /*64a0*/  FMUL.FTZ R87, R91, R39 ;  /* 0x000000275b577220 */ /* 0x000fc40000410000 */
[----:B------:R-:W-:Y:S02]  /*64b0*/  FFMA.FTZ R93, R93, R92, R97 ;  /* 0x0000005c5d5d7223 */ /* 0x000fe40000010061 */
[----:B------:R-:W-:Y:S02]  /*64c0*/  FMUL.FTZ R85, R92, R44 ;  /* 0x0000002c5c557220 */ /* 0x000fe40000410000 */
[----:B------:R-:W-:Y:S02]  /*64d0*/  FFMA.FTZ R94, R94, R93, R96 ;  /* 0x0000005d5e5e7223 */ /* 0x000fe40000010060 */
[----:B-1----:R-:W-:Y:S02]  /*64e0*/  FMUL.FTZ R80, R93, R45 ;  /* 0x0000002d5d507220 */ /* 0x002fe40000410000 */
[----:B------:R-:W-:Y:S02]  /*64f0*/  FMUL.FTZ R81, R94, R46 ;  /* 0x0000002e5e517220 */ /* 0x000fe40000410000 */
[----:B------:R-:W-:-:S02]  /*6500*/  FMUL.FTZ R98, R95, R77 ;  /* 0x0000004d5f627220 */ /* 0x000fc40000410000 */
[----:B------:R-:W-:Y:S02]  /*6510*/  FFMA.FTZ R86, R81, R134, RZ ;  /* 0x0000008651567223 */ /* 0x000fe400000100ff */
[----:B------:R-:W-:Y:S02]  /*6520*/  FMUL.FTZ R98, R127, R98 ;  /* 0x000000627f627220 */ /* 0x000fe40000410000 */
[----:B------:R-:W-:Y:S02]  /*6530*/  FFMA.FTZ R96, R80, R137, R86 ;  /* 0x0000008950607223 */ /* 0x000fe40000010056 */
[----:B------:R-:W-:Y:S02]  /*6540*/  FFMA.FTZ R86, R84, -R39, R121 ;  /* 0x8000002754567223 */ /* 0x000fe40000010079 */
[----:B------:R-:W-:Y:S01]  /*6550*/  FFMA.FTZ R97, R85, R141, R96 ;  /* 0x0000008d55617223 */ /* 0x000fe20000010060 */
[----:B------:R-:W-:Y:S01]  /*6560*/  HADD2.F32 R96, -RZ, R65.H0_H0 ;  /* 0x20000041ff607230 */ /* 0x000fe20000004100 */
[----:B------:R-:W-:-:S02]  /*6570*/  FFMA.FTZ R98, R100, R77, R98 ;  /* 0x0000004d64627223 */ /* 0x000fc40000010062 */
[----:B------:R-:W-:Y:S02]  /*6580*/  FFMA.FTZ R99, R87, R86, R97 ;  /* 0x0000005657637223 */ /* 0x000fe40000010061 */
[----:B------:R-:W-:Y:S02]  /*6590*/  FMUL.FTZ R97, R90, R38 ;  /* 0x000000265a617220 */ /* 0x000fe40000410000 */
[-C--:B------:R-:W-:Y:S01]  /*65a0*/  FFMA.FTZ R100, R96, -R37.reuse, R123 ;  /* 0x8000002560647223 */ /* 0x080fe2000001007b */
[----:B------:R-:W-:Y:S01]  /*65b0*/  HADD2.F32 R123, -RZ, R60.H0_H0 ;  /* 0x2000003cff7b7230 */ /* 0x000fe20000004100 */
[----:B------:R-:W-:Y:S02]  /*65c0*/  FFMA.FTZ R102, R97, R122, R99 ;  /* 0x0000007a61667223 */ /* 0x000fe40000010063 */
[----:B------:R-:W-:Y:S02]  /*65d0*/  FMUL.FTZ R99, R89, R37 ;  /* 0x0000002559637220 */ /* 0x000fe40000410000 */
[----:B------:R-:W-:-:S02]  /*65e0*/  FFMA.FTZ R103, R101, -R35, R124 ;  /* 0x8000002365677223 */ /* 0x000fc4000001007c */
[----:B------:R-:W-:Y:S02]  /*65f0*/  FFMA.FTZ R106, R99, R100, R102 ;  /* 0x00000064636a7223 */ /* 0x000fe40000010066 */
[----:B------:R-:W-:Y:S02]  /*6600*/  FMUL.FTZ R102, R88, R35 ;  /* 0x0000002358667220 */ /* 0x000fe40000410000 */
[----:B------:R-:W-:Y:S02]  /*6610*/  FFMA.FTZ R125, R104, -R33, R125 ;  /* 0x80000021687d7223 */ /* 0x000fe4000001007d */
[----:B------:R-:W-:Y:S02]  /*6620*/  FFMA.FTZ R109, R102, R103, R106 ;  /* 0x00000067666d7223 */ /* 0x000fe4000001006a */
[----:B------:R-:W-:Y:S02]  /*6630*/  FMUL.FTZ R106, R79, R33 ;  /* 0x000000214f6a7220 */ /* 0x000fe40000410000 */
[----:B------:R-:W-:-:S02]  /*6640*/  FFMA.FTZ R111, R32, R128, R107 ;  /* 0x00000080206f7223 */ /* 0x000fc4000001006b */
[----:B------:R-:W-:Y:S02]  /*6650*/  FFMA.FTZ R121, R123, -R27, R128 ;  /* 0x8000001b7b797223 */ /* 0x000fe40000010080 */
[----:B------:R-:W-:Y:S02]  /*6660*/  FMUL.FTZ R128, R95, R76 ;  /* 0x0000004c5f807220 */ /* 0x000fe40000410000 */
[----:B------:R-:W-:Y:S02]  /*6670*/  FFMA.FTZ R124, R106, R125, R109 ;  /* 0x0000007d6a7c7223 */ /* 0x000fe4000001006d */
[----:B------:R-:W-:Y:S02]  /*6680*/  FMUL.FTZ R109, R77, R29 ;  /* 0x0000001d4d6d7220 */ /* 0x000fe40000410000 */
[----:B------:R-:W-:Y:S02]  /*6690*/  FMUL.FTZ R77, R121, R128 ;  /* 0x00000080794d7220 */ /* 0x000fe40000410000 */
[----:B------:R-:W-:-:S02]  /*66a0*/  FFMA.FTZ R126, R105, -R31, R126 ;  /* 0x8000001f697e7223 */ /* 0x000fc4000001007e */
[----:B------:R-:W-:Y:S02]  /*66b0*/  FMUL.FTZ R107, R78, R31 ;  /* 0x0000001f4e6b7220 */ /* 0x000fe40000410000 */
[----:B------:R-:W-:Y:S02]  /*66c0*/  FFMA.FTZ R77, R123, R76, R77 ;  /* 0x0000004c7b4d7223 */ /* 0x000fe4000001004d */
[----:B------:R-:W-:Y:S02]  /*66d0*/  FFMA.FTZ R124, R107, R126, R124 ;  /* 0x0000007e6b7c7223 */ /* 0x000fe4000001007c */
[----:B------:R-:W-:Y:S02]  /*66e0*/  FFMA.FTZ R123, R30, R129, R111 ;  /* 0x000000811e7b7223 */ /* 0x000fe4000001006f */
[----:B------:R-:W-:Y:S02]  /*66f0*/  FFMA.FTZ R128, R156, -R25, R129 ;  /* 0x800000199c807223 */ /* 0x000fe40000010081 */
[----:B------:R-:W-:-:S02]  /*6700*/  FMUL.FTZ R111, R95, R73 ;  /* 0x000000495f6f7220 */ /* 0x000fc40000410000 */
[----:B------:R-:W-:Y:S02]  /*6710*/  FFMA.FTZ R127, R109, R127, R124 ;  /* 0x0000007f6d7f7223 */ /* 0x000fe4000001007c */
[----:B------:R-:W-:Y:S02]  /*6720*/  FMUL.FTZ R76, R76, R27 ;  /* 0x0000001b4c4c7220 */ /* 0x000fe40000410000 */
[----:B------:R-:W-:Y:S02]  /*6730*/  FMUL.FTZ R124, R128, R111 ;  /* 0x0000006f807c7220 */ /* 0x000fe40000410000 */
[----:B------:R-:W-:Y:S02]  /*6740*/  FFMA.FTZ R127, R76, R121, R127 ;  /* 0x000000794c7f7223 */ /* 0x000fe4000001007f */
[----:B------:R-:W-:Y:S02]  /*6750*/  FFMA.FTZ R111, R156, R73, R124 ;  /* 0x000000499c6f7223 */ /* 0x000fe4000001007c */
[----:B------:R-:W-:-:S02]  /*6760*/  FFMA.FTZ R121, R28, R130, R123 ;  /* 0x000000821c797223 */ /* 0x000fc4000001007b */
[----:B------:R-:W-:Y:S02]  /*6770*/  FFMA.FTZ R123, R143, -R23, R130 ;  /* 0x800000178f7b7223 */ /* 0x000fe40000010082 */
        /* <DEDUP_REMOVED lines=8> */
[----:B------:R-:W-:Y:S02]  /*6800*/  FFMA.FTZ R131, R129, -R20, R131 ;  /* 0x8000001481837223 */ /* 0x000fe40000010083 */
[----:B------:R-:W-:Y:S02]  /*6810*/  FMUL.FTZ R108, R108, R23 ;  /* 0x000000176c6c7220 */ /* 0x000fe40000410000 */
[----:B------:R-:W-:Y:S02]  /*6820*/  FMUL.FTZ R121, R131, R130 ;  /* 0x0000008283797220 */ /* 0x000fe40000410000 */
[----:B------:R-:W-:Y:S02]  /*6830*/  FADD.FTZ R117, R107, R117 ;  /* 0x000000756b757221 */ /* 0x000fe40000010000 */
[----:B------:R-:W-:-:S02]  /*6840*/  FFMA.FTZ R121, R129, R42, R121 ;  /* 0x0000002a81797223 */ /* 0x000fc40000010079 */
[----:B------:R-:W-:Y:S02]  /*6850*/  FFMA.FTZ R129, R24, R132, R127 ;  /* 0x0000008418817223 */ /* 0x000fe4000001007f */
[----:B------:R-:W-:Y:S01]  /*6860*/  FFMA.FTZ R127, R108, R123, R128 ;  /* 0x0000007b6c7f7223 */ /* 0x000fe20000010080 */
[----:B------:R-:W-:Y:S01]  /*6870*/  HADD2.F32 R128, -RZ, R56.H0_H0 ;  /* 0x20000038ff807230 */ /* 0x000fe20000004100 */
[----:B------:R-:W-:Y:S02]  /*6880*/  FFMA.FTZ R123, R22, R133, R129 ;  /* 0x00000085167b7223 */ /* 0x000fe40000010081 */
[----:B------:R-:W-:Y:S02]  /*6890*/  FMUL.FTZ R129, R95, R110 ;  /* 0x0000006e5f817220 */ /* 0x000fe40000410000 */
[----:B------:R-:W-:Y:S01]  /*68a0*/  FFMA.FTZ R132, R128, -R15, R132 ;  /* 0x8000000f80847223 */ /* 0x000fe20000010084 */
[----:B------:R-:W0:Y:S01]  /*68b0*/  SHFL.DOWN PT, R130, R123, 0x1, 0x1f ;  /* 0x08201f007b827f89 */ /* 0x000e2200000e0000 */
[----:B------:R-:W-:-:S02]  /*68c0*/  FMUL.FTZ R42, R42, R20 ;  /* 0x000000142a2a7220 */ /* 0x000fc40000410000 */
[----:B------:R-:W-:Y:S02]  /*68d0*/  FMUL.FTZ R129, R132, R129 ;  /* 0x0000008184817220 */ /* 0x000fe40000410000 */
[----:B------:R-:W-:Y:S02]  /*68e0*/  FFMA.FTZ R131, R42, R131, R127 ;  /* 0x000000832a837223 */ /* 0x000fe4000001007f */
[----:B------:R-:W-:Y:S01]  /*68f0*/  FFMA.FTZ R128, R128, R110, R129 ;  /* 0x0000006e80807223 */ /* 0x000fe20000010081 */
[----:B------:R-:W-:Y:S01]  /*6900*/  HADD2.F32 R129, -RZ, R55.H0_H0 ;  /* 0x20000037ff817230 */ /* 0x000fe20000004100 */
[----:B------:R-:W-:Y:S02]  /*6910*/  FMUL.FTZ R127, R110, R15 ;  /* 0x0000000f6e7f7220 */ /* 0x000fe40000410000 */
[----:B------:R-:W-:Y:S02]  /*6920*/  FADD.FTZ R114, R73, R114 ;  /* 0x0000007249727221 */ /* 0x000fe40000010000 */
[----:B------:R-:W-:-:S02]  /*6930*/  FFMA.FTZ R110, R127, R132, R131 ;  /* 0x000000847f6e7223 */ /* 0x000fc40000010083 */
[----:B------:R-:W-:Y:S02]  /*6940*/  FMUL.FTZ R131, R40, R10 ;  /* 0x0000000a28837220 */ /* 0x000fe40000410000 */
[----:B------:R-:W-:Y:S02]  /*6950*/  FMUL.FTZ R73, R95, R78 ;  /* 0x0000004e5f497220 */ /* 0x000fe40000410000 */
[----:B------:R-:W-:Y:S02]  /*6960*/  FADD.FTZ R115, R76, R115 ;  /* 0x000000734c737221 */ /* 0x000fe40000010000 */
[----:B------:R-:W-:Y:S02]  /*6970*/  FMUL.FTZ R73, R126, R73 ;  /* 0x000000497e497220 */ /* 0x000fe40000410000 */
[----:B------:R-:W-:Y:S02]  /*6980*/  FADD.FTZ R14, R77, R14 ;  /* 0x0000000e4d0e7221 */ /* 0x000fe40000010000 */
[----:B0-----:R-:W-:-:S02]  /*6990*/  @!P0 FADD.FTZ R123, R123, R130 ;  /* 0x000000827b7b8221 */ /* 0x001fc40000010000 */
[----:B------:R-:W-:Y:S02]  /*69a0*/  FFMA.FTZ R130, R129, -R10, R133 ;  /* 0x8000000a81827223 */ /* 0x000fe40000010085 */
[----:B------:R-:W-:Y:S01]  /*69b0*/  FFMA.FTZ R105, R105, R78, R73 ;  /* 0x0000004e69697223 */ /* 0x000fe20000010049 */
[----:B------:R-:W0:Y:S01]  /*69c0*/  SHFL.DOWN PT, R132, R123, 0x2, 0x1f ;  /* 0x08401f007b847f89 */ /* 0x000e2200000e0000 */
[----:B------:R-:W-:Y:S02]  /*69d0*/  FFMA.FTZ R110, R131, R130, R110 ;  /* 0x00000082836e7223 */ /* 0x000fe4000001006e */
[----:B------:R-:W-:Y:S02]  /*69e0*/  FMUL.FTZ R73, R95, R89 ;  /* 0x000000595f497220 */ /* 0x000fe40000410000 */
[----:B------:R-:W-:Y:S01]  /*69f0*/  FADD.FTZ R0, R131, R0 ;  /* 0x0000000083007221 */ /* 0x000fe20000010000 */
[----:B------:R-:W1:Y:S01]  /*6a00*/  SHFL.DOWN PT, R133, R110, 0x1, 0x1f ;  /* 0x08201f006e857f89 */ /* 0x000e6200000e0000 */
[----:B------:R-:W-:-:S02]  /*6a10*/  FMUL.FTZ R100, R100, R73 ;  /* 0x0000004964647220 */ /* 0x000fc40000410000 */
[-C--:B------:R-:W-:Y:S02]  /*6a20*/  FMUL.FTZ R73, R95, R90.reuse ;  /* 0x0000005a5f497220 */ /* 0x080fe40000410000 */
[----:B------:R-:W-:Y:S02]  /*6a30*/  FFMA.FTZ R89, R96, R89, R100 ;  /* 0x0000005960597223 */ /* 0x000fe40000010064 */
[----:B------:R-:W-:Y:S02]  /*6a40*/  FMUL.FTZ R73, R122, R73 ;  /* 0x000000497a497220 */ /* 0x000fe40000410000 */
[----:B------:R-:W-:Y:S02]  /*6a50*/  FADD.FTZ R2, R127, R2 ;  /* 0x000000027f027221 */ /* 0x000fe40000010000 */
[----:B------:R-:W-:Y:S02]  /*6a60*/  FFMA.FTZ R90, R83, R90, R73 ;  /* 0x0000005a535a7223 */ /* 0x000fe40000010049 */
[----:B------:R-:W-:-:S02]  /*6a70*/  FMUL.FTZ R73, R95, R91 ;  /* 0x0000005b5f497220 */ /* 0x000fc40000410000 */
[----:B------:R-:W-:Y:S02]  /*6a80*/  FADD.FTZ R112, R42, R112 ;  /* 0x000000702a707221 */ /* 0x000fe40000010000 */
[----:B------:R-:W-:Y:S02]  /*6a90*/  FMUL.FTZ R73, R86, R73 ;  /* 0x0000004956497220 */ /* 0x000fe40000410000 */
[----:B0-----:R-:W-:Y:S02]  /*6aa0*/  @!P1 FADD.FTZ R123, R123, R132 ;  /* 0x000000847b7b9221 */ /* 0x001fe40000010000 */
[----:B------:R-:W-:Y:S02]  /*6ab0*/  FFMA.FTZ R73, R84, R91, R73 ;  /* 0x0000005b54497223 */ /* 0x000fe40000010049 */
[----:B------:R-:W-:Y:S01]  /*6ac0*/  FADD.FTZ R113, R108, R113 ;  /* 0x000000716c717221 */ /* 0x000fe20000010000 */
[----:B------:R-:W0:Y:S01]  /*6ad0*/  SHFL.DOWN PT, R132, R123, 0x4, 0x1f ;  /* 0x08801f007b847f89 */ /* 0x000e2200000e0000 */
[----:B-1----:R-:W-:Y:S01]  /*6ae0*/  @!P0 FADD.FTZ R110, R110, R133 ;  /* 0x000000856e6e8221 */ /* 0x002fe20000010000 */
[----:B------:R-:W-:Y:S01]  /*6af0*/  ISETP.GT.AND P0, PT, R145, 0x1b, PT ;  /* 0x0000001b9100780c */ /* 0x000fe20003f04270 */
[----:B------:R-:W-:-:S02]  /*6b00*/  FADD.FTZ R19, R128, R19 ;  /* 0x0000001380137221 */ /* 0x000fc40000010000 */
[----:B------:R-:W-:Y:S01]  /*6b10*/  FADD.FTZ R18, R121, R18 ;  /* 0x0000001279127221 */ /* 0x000fe20000010000 */
[----:B------:R-:W1:Y:S01]  /*6b20*/  SHFL.DOWN PT, R133, R110, 0x2, 0x1f ;  /* 0x08401f006e857f89 */ /* 0x000e6200000e0000 */
[----:B------:R-:W-:Y:S02]  /*6b30*/  FADD.FTZ R17, R124, R17 ;  /* 0x000000117c117221 */ /* 0x000fe40000010000 */
[----:B------:R-:W-:Y:S02]  /*6b40*/  FADD.FTZ R116, R109, R116 ;  /* 0x000000746d747221 */ /* 0x000fe40000010000 */
[----:B------:R-:W-:Y:S02]  /*6b50*/  FADD.FTZ R16, R111, R16 ;  /* 0x000000106f107221 */ /* 0x000fe40000010000 */
[----:B------:R-:W-:Y:S02]  /*6b60*/  FADD.FTZ R118, R106, R118 ;  /* 0x000000766a767221 */ /* 0x000fe40000010000 */
[----:B------:R-:W-:-:S02]  /*6b70*/  FADD.FTZ R13, R98, R13 ;  /* 0x0000000d620d7221 */ /* 0x000fc40000010000 */
[----:B------:R-:W-:Y:S02]  /*6b80*/  FADD.FTZ R119, R102, R119 ;  /* 0x0000007766777221 */ /* 0x000fe40000010000 */
[----:B------:R-:W-:Y:S02]  /*6b90*/  FADD.FTZ R12, R105, R12 ;  /* 0x0000000c690c7221 */ /* 0x000fe40000010000 */
[----:B------:R-:W-:Y:S02]  /*6ba0*/  FADD.FTZ R120, R99, R120 ;  /* 0x0000007863787221 */ /* 0x000fe40000010000 */
[----:B------:R-:W-:Y:S02]  /*6bb0*/  FADD.FTZ R135, R97, R135 ;  /* 0x0000008761877221 */ /* 0x000fe40000010000 */
[----:B0-----:R-:W-:Y:S02]  /*6bc0*/  @!P0 FADD.FTZ R123, R123, R132 ;  /* 0x000000847b7b8221 */ /* 0x001fe40000010000 */
[----:B------:R-:W-:-:S02]  /*6bd0*/  FADD.FTZ R136, R87, R136 ;  /* 0x0000008857887221 */ /* 0x000fc40000010000 */
[----:B------:R-:W-:Y:S01]  /*6be0*/  FADD.FTZ R8, R89, R8 ;  /* 0x0000000859087221 */ /* 0x000fe20000010000 */
[----:B------:R-:W0:Y:S01]  /*6bf0*/  SHFL.DOWN PT, R132, R123, 0x8, 0x1f ;  /* 0x09001f007b847f89 */ /* 0x000e2200000e0000 */
[----:B-1----:R-:W-:Y:S01]  /*6c00*/  @!P1 FADD.FTZ R110, R110, R133 ;  /* 0x000000856e6e9221 */ /* 0x002fe20000010000 */
[----:B------:R-:W-:Y:S01]  /*6c10*/  ISETP.GT.AND P1, PT, R145, 0x17, PT ;  /* 0x000000179100780c */ /* 0x000fe20003f24270 */
[----:B------:R-:W-:Y:S02]  /*6c20*/  FADD.FTZ R138, R85, R138 ;  /* 0x0000008a558a7221 */ /* 0x000fe40000010000 */
[----:B------:R-:W-:Y:S01]  /*6c30*/  FADD.FTZ R7, R90, R7 ;  /* 0x000000075a077221 */ /* 0x000fe20000010000 */
[----:B------:R-:W1:Y:S01]  /*6c40*/  SHFL.DOWN PT, R133, R110, 0x4, 0x1f ;  /* 0x08801f006e857f89 */ /* 0x000e6200000e0000 */
[----:B------:R-:W-:Y:S02]  /*6c50*/  FADD.FTZ R139, R80, R139 ;  /* 0x0000008b508b7221 */ /* 0x000fe40000010000 */
[----:B------:R-:W-:-:S02]  /*6c60*/  FADD.FTZ R6, R73, R6 ;  /* 0x0000000649067221 */ /* 0x000fc40000010000 */
[----:B------:R-:W-:-:S04]  /*6c70*/  FADD.FTZ R140, R81, R140 ;  /* 0x0000008c518c7221 */ /* 0x000fc80000010000 */
[----:B0-----:R-:W-:Y:S02]  /*6c80*/  @!P1 FADD.FTZ R123, R123, R132 ;  /* 0x000000847b7b9221 */ /* 0x001fe40000010000 */
[----:B-1----:R-:W-:Y:S01]  /*6c90*/  @!P0 FADD.FTZ R110, R110, R133 ;  /* 0x000000856e6e8221 */ /* 0x002fe20000010000 */
[----:B------:R-:W-:Y:S01]  /*6ca0*/  ISETP.GT.AND P0, PT, R145, 0xf, PT ;  /* 0x0000000f9100780c */ /* 0x000fe20003f04270 */
[----:B------:R-:W-:-:S03]  /*6cb0*/  FMUL.FTZ R133, R95, R40 ;  /* 0x000000285f857220 */ /* 0x000fc60000410000 */
[----:B------:R-:W0:Y:S01]  /*6cc0*/  SHFL.DOWN PT, R143, R110, 0x8, 0x1f ;  /* 0x09001f006e8f7f89 */ /* 0x000e2200000e0000 */
[----:B------:R-:W-:-:S03]  /*6cd0*/  FMUL.FTZ R133, R130, R133 ;  /* 0x0000008582857220 */ /* 0x000fc60000410000 */
[----:B------:R-:W1:Y:S01]  /*6ce0*/  SHFL.DOWN PT, R130, R123, 0x10, 0x1f ;  /* 0x0a001f007b827f89 */ /* 0x000e6200000e0000 */
[----:B------:R-:W-:-:S04]  /*6cf0*/  FFMA.FTZ R40, R129, R40, R133 ;  /* 0x0000002881287223 */ /* 0x000fc80000010085 */
[----:B------:R-:W-:Y:S02]  /*6d00*/  FADD.FTZ R21, R40, R21 ;  /* 0x0000001528157221 */ /* 0x000fe40000010000 */
[----:B------:R-:W-:-:S04]  /*6d10*/  FMUL.FTZ R40, R95, R79 ;  /* 0x0000004f5f287220 */ /* 0x000fc80000410000 */
[----:B------:R-:W-:Y:S02]  /*6d20*/  FMUL.FTZ R125, R125, R40 ;  /* 0x000000287d7d7220 */ /* 0x000fe40000410000 */
[----:B------:R-:W-:Y:S02]  /*6d30*/  FMUL.FTZ R40, R95, R88 ;  /* 0x000000585f287220 */ /* 0x000fe40000410000 */
[----:B------:R-:W-:Y:S02]  /*6d40*/  FFMA.FTZ R104, R104, R79, R125 ;  /* 0x0000004f68687223 */ /* 0x000fe4000001007d */
[----:B------:R-:W-:Y:S02]  /*6d50*/  FMUL.FTZ R40, R103, R40 ;  /* 0x0000002867287220 */ /* 0x000fe40000410000 */
[----:B------:R-:W-:Y:S02]  /*6d60*/  FADD.FTZ R11, R104, R11 ;  /* 0x0000000b680b7221 */ /* 0x000fe40000010000 */
[----:B0-----:R-:W-:Y:S01]  /*6d70*/  @!P1 FADD.FTZ R110, R110, R143 ;  /* 0x0000008f6e6e9221 */ /* 0x001fe20000010000 */
[----:B------:R-:W-:Y:S01]  /*6d80*/  ISETP.NE.AND P1, PT, R145, RZ, PT ;  /* 0x000000ff9100720c */ /* 0x000fe20003f25270 */
[----:B------:R-:W-:-:S02]  /*6d90*/  FFMA.FTZ R40, R101, R88, R40 ;  /* 0x0000005865287223 */ /* 0x000fc40000010028 */
[----:B-1----:R-:W-:Y:S01]  /*6da0*/  @!P0 FADD.FTZ R123, R123, R130 ;  /* 0x000000827b7b8221 */ /* 0x002fe20000010000 */
[----:B------:R-:W0:Y:S01]  /*6db0*/  SHFL.DOWN PT, R107, R110, 0x10, 0x1f ;  /* 0x0a001f006e6b7f89 */ /* 0x000e2200000e0000 */
[----:B------:R-:W-:Y:S02]  /*6dc0*/  FADD.FTZ R9, R40, R9 ;  /* 0x0000000928097221 */ /* 0x000fe40000010000 */
[----:B------:R-:W-:Y:S01]  /*6dd0*/  FMUL.FTZ R40, R95, R92 ;  /* 0x0000005c5f287220 */ /* 0x000fe20000410000 */
[----:B------:R-:W-:-:S03]  /*6de0*/  MOV R77, R123 ;  /* 0x0000007b004d7202 */ /* 0x000fc60000000f00 */
[----:B------:R-:W-:Y:S02]  /*6df0*/  FMUL.FTZ R141, R141, R40 ;  /* 0x000000288d8d7220 */ /* 0x000fe40000410000 */
[C---:B------:R-:W-:Y:S02]  /*6e00*/  FMUL.FTZ R40, R95.reuse, R93 ;  /* 0x0000005d5f287220 */ /* 0x040fe40000410000 */
[----:B------:R-:W-:Y:S02]  /*6e10*/  FMUL.FTZ R95, R95, R94 ;  /* 0x0000005e5f5f7220 */ /* 0x000fe40000410000 */
[----:B------:R-:W-:Y:S02]  /*6e20*/  FMUL.FTZ R40, R137, R40 ;  /* 0x0000002889287220 */ /* 0x000fe40000410000 */
[----:B------:R-:W-:Y:S02]  /*6e30*/  FMUL.FTZ R95, R134, R95 ;  /* 0x0000005f865f7220 */ /* 0x000fe40000410000 */
[----:B------:R-:W-:-:S02]  /*6e40*/  FFMA.FTZ R92, R43, R92, R141 ;  /* 0x0000005c2b5c7223 */ /* 0x000fc4000001008d */
[----:B------:R-:W-:Y:S02]  /*6e50*/  FFMA.FTZ R93, R82, R93, R40 ;  /* 0x0000005d525d7223 */ /* 0x000fe40000010028 */
[----:B------:R-:W-:Y:S02]  /*6e60*/  FFMA.FTZ R94, R41, R94, R95 ;  /* 0x0000005e295e7223 */ /* 0x000fe4000001005f */
[----:B------:R-:W-:Y:S02]  /*6e70*/  FADD.FTZ R5, R92, R5 ;  /* 0x000000055c057221 */ /* 0x000fe40000010000 */
[----:B0-----:R-:W-:Y:S02]  /*6e80*/  @!P0 FADD.FTZ R110, R110, R107 ;  /* 0x0000006b6e6e8221 */ /* 0x001fe40000010000 */
[----:B------:R-:W-:Y:S02]  /*6e90*/  FADD.FTZ R4, R93, R4 ;  /* 0x000000045d047221 */ /* 0x000fe40000010000 */
[----:B------:R-:W-:-:S02]  /*6ea0*/  IMAD.MOV.U32 R76, RZ, RZ, R110 ;  /* 0x000000ffff4c7224 */ /* 0x000fc400078e006e */
[----:B------:R-:W-:-:S03]  /*6eb0*/  FADD.FTZ R3, R94, R3 ;  /* 0x000000035e037221 */ /* 0x000fc60000010000 */
[----:B------:R0:W-:Y:S04]  /*6ec0*/  @!P1 STS.64 [R144.X8+0x1098], R76 ;  /* 0x0010984c90009388 */ /* 0x0001e80000008a00 */
[----:B------:R-:W-:Y:S06]  /*6ed0*/  BAR.SYNC.DEFER_BLOCKING 0x0 ;  /* 0x0000000000007b1d */ /* 0x000fec0000010000 */
[----:B------:R-:W-:Y:S05]  /*6ee0*/  @P2 BRA `(.L_x_125) ;  /* 0x0000012000002947 */ /* 0x000fea0003800000 */
[----:B------:R-:W-:Y:S01]  /*6ef0*/  ULDC UR16, c[0x0][0x174] ;  /* 0x00005d0000107ab9 */ /* 0x000fe20000000800 */
[----:B------:R-:W1:Y:S01]  /*6f00*/  LDS.128 R40, [0x10a0] ;  /* 0x0010a000ff287984 */ /* 0x000e620000000c00 */
[----:B------:R-:W-:-:S02]  /*6f10*/  UISETP.NE.AND UP0, UPT, UR26, UR16, UPT ;  /* 0x000000101a00728c */ /* 0x000fc4000bf05270 */
[----:B------:R-:W-:Y:S01]  /*6f20*/  USHF.L.U32 UR16, UR7, 0x2, URZ ;  /* 0x0000000207107899 */ /* 0x000fe2000800063f */
[----:B------:R-:W2:Y:S03]  /*6f30*/  LDS.64 R78, [0x10b0] ;  /* 0x0010b000ff4e7984 */ /* 0x000ea60000000a00 */
[----:B------:R-:W-:-:S13]  /*6f40*/  PLOP3.LUT P0, PT, PT, PT, UP0, 0x80, 0x0 ;  /* 0x000000000000781c */ /* 0x000fda0003f0f008 */
[----:B------:R-:W3:Y:S04]  /*6f50*/  @P0 LDS R82, [UR16+0x30e0] ;  /* 0x0030e010ff520984 */ /* 0x000ee80008000800 */
[----:B------:R-:W4:Y:S01]  /*6f60*/  @P0 LDS R73, [UR16+0x2ce0] ;  /* 0x002ce010ff490984 */ /* 0x000f220008000800 */
[----:B-1----:R-:W-:Y:S02]  /*6f70*/  FADD.FTZ R80, R77, R41 ;  /* 0x000000294d507221 */ /* 0x002fe40000010000 */
[----:B------:R-:W-:Y:S02]  /*6f80*/  FADD.FTZ R41, R76, R40 ;  /* 0x000000284c297221 */ /* 0x000fe40000010000 */
[----:B------:R-:W-:Y:S02]  /*6f90*/  FADD.FTZ R80, R43, R80 ;  /* 0x000000502b507221 */ /* 0x000fe40000010000 */
[----:B------:R-:W-:-:S02]  /*6fa0*/  FADD.FTZ R41, R42, R41 ;  /* 0x000000292a297221 */ /* 0x000fc40000010000 */
[----:B0-2---:R-:W-:Y:S02]  /*6fb0*/  FADD.FTZ R77, R80, R79 ;  /* 0x0000004f504d7221 */ /* 0x005fe40000010000 */
[----:B------:R-:W-:Y:S02]  /*6fc0*/  FADD.FTZ R76, R41, R78 ;  /* 0x0000004e294c7221 */ /* 0x000fe40000010000 */
[----:B---3--:R-:W-:Y:S02]  /*6fd0*/  @P0 FADD.FTZ R77, R77, R82 ;  /* 0x000000524d4d0221 */ /* 0x008fe40000010000 */
[----:B----4-:R-:W-:-:S03]  /*6fe0*/  @P0 FADD.FTZ R76, R76, R73 ;  /* 0x000000494c4c0221 */ /* 0x010fc60000010000 */
[----:B------:R0:W-:Y:S04]  /*6ff0*/  STS [UR16+0x30e0], R77 ;  /* 0x0030e04dff007988 */ /* 0x0001e80008000810 */
[----:B------:R0:W-:Y:S02]  /*7000*/  STS [UR16+0x2ce0], R76 ;  /* 0x002ce04cff007988 */ /* 0x0001e40008000810 */
.L_x_125:
[----:B------:R-:W-:Y:S05]  /*7010*/  BSYNC B0 ;  /* 0x0000000000007941 */ /* 0x000fea0003800000 */
.L_x_124:
[----:B------:R-:W-:Y:S02]  /*7020*/  UIADD3 UR7, UR7, 0x1, URZ ;  /* 0x0000000107077890 */ /* 0x000fe4000fffe03f */
[----:B------:R-:W-:Y:S02]  /*7030*/  ULDC UR16, c[0x0][0x16c] ;  /* 0x00005b0000107ab9 */ /* 0x000fe40000000800 */
[----:B------:R-:W-:-:S06]  /*7040*/  UISETP.GE.AND UP0, UPT, UR7, UR16, UPT ;  /* 0x000000100700728c */ /* 0x000fcc000bf06270 */
[----:B------:R-:W-:-:S13]  /*7050*/  PLOP3.LUT P0, PT, PT, PT, UP0, 0x80, 0x0 ;  /* 0x000000000000781c */ /* 0x000fda0003f0f008 */
[----:B0-----:R-:W-:Y:S01]  /*7060*/  @P0 CALL.REL.NOINC `(.L_x_110) ;  /* 0x0000001000000944 */ /* 0x001fe20003c00000 */
[----:B------:R-:W-:Y:S05]  /*7070*/  BRA `(.L_x_126) ;  /* 0xffffd84000007947 */ /* 0x000fea000383ffff */
.L_x_110:
[----:B------:R-:W-:Y:S01]  /*7080*/  BAR.SYNC.DEFER_BLOCKING 0x0 ;  /* 0x0000000000007b1d */ /* 0x000fe20000010000 */
[C---:B------:R-:W-:Y:S02]  /*7090*/  LOP3.LUT R32, R72.reuse, 0x20, RZ, 0xfc, !PT ;  /* 0x0000002048207812 */ /* 0x040fe400078efcff */
[C---:B------:R-:W-:Y:S02]  /*70a0*/  LOP3.LUT R33, R72.reuse, 0x40, RZ, 0xfc, !PT ;  /* 0x0000004048217812 */ /* 0x040fe400078efcff */
[C---:B------:R-:W-:Y:S01]  /*70b0*/  LOP3.LUT R10, R72.reuse, 0x60, RZ, 0xfc, !PT ;  /* 0x00000060480a7812 */ /* 0x040fe200078efcff */
[----:B------:R-:W-:Y:S01]  /*70c0*/  ULDC UR30, c[0x0][0x168] ;  /* 0x00005a00001e7ab9 */ /* 0x000fe20000000800 */
[----:B------:R-:W-:Y:S01]  /*70d0*/  PRMT R34, RZ, 0x7610, R34 ;  /* 0x00007610ff227816 */ /* 0x000fe20000000022 */
[----:B------:R-:W-:Y:S01]  /*70e0*/  UIADD3 UR30, -UR39, UR30, URZ ;  /* 0x0000001e271e7290 */ /* 0x000fe2000fffe13f */
[----:B------:R-:W-:Y:S02]  /*70f0*/  LOP3.LUT R15, R72, 0x80, RZ, 0xfc, !PT ;  /* 0x00000080480f7812 */ /* 0x000fe400078efcff */
[----:B------:R-:W-:-:S02]  /*7100*/  PRMT R35, RZ, 0x7610, R35 ;  /* 0x00007610ff237816 */ /* 0x000fc40000000023 */
[C---:B------:R-:W-:Y:S02]  /*7110*/  LOP3.LUT R20, R72.reuse, 0xa0, RZ, 0xfc, !PT ;  /* 0x000000a048147812 */ /* 0x040fe400078efcff */
[C---:B------:R-:W-:Y:S02]  /*7120*/  LOP3.LUT R22, R72.reuse, 0xc0, RZ, 0xfc, !PT ;  /* 0x000000c048167812 */ /* 0x040fe400078efcff */
[C---:B------:R-:W-:Y:S02]  /*7130*/  LOP3.LUT R23, R72.reuse, 0xe0, RZ, 0xfc, !PT ;  /* 0x000000e048177812 */ /* 0x040fe400078efcff */
[----:B------:R-:W-:Y:S02]  /*7140*/  LOP3.LUT R24, R72, 0x100, RZ, 0xfc, !PT ;  /* 0x0000010048187812 */ /* 0x000fe400078efcff */
[----:B------:R-:W-:Y:S02]  /*7150*/  PRMT R36, RZ, 0x7610, R36 ;  /* 0x00007610ff247816 */ /* 0x000fe40000000024 */
[----:B------:R-:W-:-:S02]  /*7160*/  PRMT R37, RZ, 0x7610, R37 ;  /* 0x00007610ff257816 */ /* 0x000fc40000000025 */
[----:B------:R-:W-:Y:S02]  /*7170*/  PRMT R39, RZ, 0x7610, R39 ;  /* 0x00007610ff277816 */ /* 0x000fe40000000027 */
[----:B------:R-:W-:Y:S02]  /*7180*/  PRMT R38, RZ, 0x7610, R38 ;  /* 0x00007610ff267816 */ /* 0x000fe40000000026 */
[C---:B------:R-:W-:Y:S02]  /*7190*/  LOP3.LUT R25, R72.reuse, 0x120, RZ, 0xfc, !PT ;  /* 0x0000012048197812 */ /* 0x040fe400078efcff */
[----:B------:R-:W-:Y:S02]  /*71a0*/  PRMT R40, RZ, 0x7610, R40 ;  /* 0x00007610ff287816 */ /* 0x000fe40000000028 */
[----:B------:R-:W-:Y:S02]  /*71b0*/  LOP3.LUT R26, R72, 0x140, RZ, 0xfc, !PT ;  /* 0x00000140481a7812 */ /* 0x000fe400078efcff */
[----:B------:R-:W-:-:S02]  /*71c0*/  PRMT R41, RZ, 0x7610, R41 ;  /* 0x00007610ff297816 */ /* 0x000fc40000000029 */
[C---:B------:R-:W-:Y:S02]  /*71d0*/  LOP3.LUT R27, R72.reuse, 0x160, RZ, 0xfc, !PT ;  /* 0x00000160481b7812 */ /* 0x040fe400078efcff */
[----:B------:R-:W-:Y:S02]  /*71e0*/  PRMT R42, RZ, 0x7610, R42 ;  /* 0x00007610ff2a7816 */ /* 0x000fe4000000002a */
[C---:B------:R-:W-:Y:S02]  /*71f0*/  LOP3.LUT R28, R72.reuse, 0x180, RZ, 0xfc, !PT ;  /* 0x00000180481c7812 */ /* 0x040fe400078efcff */
[C---:B------:R-:W-:Y:S02]  /*7200*/  LOP3.LUT R29, R72.reuse, 0x1a0, RZ, 0xfc, !PT ;  /* 0x000001a0481d7812 */ /* 0x040fe400078efcff */
[C---:B------:R-:W-:Y:S02]  /*7210*/  LOP3.LUT R30, R72.reuse, 0x1c0, RZ, 0xfc, !PT ;  /* 0x000001c0481e7812 */ /* 0x040fe400078efcff */
[----:B------:R-:W-:-:S02]  /*7220*/  LOP3.LUT R31, R72, 0x1e0, RZ, 0xfc, !PT ;  /* 0x000001e0481f7812 */ /* 0x000fc400078efcff */
[----:B------:R-:W-:Y:S02]  /*7230*/  PRMT R43, RZ, 0x7610, R43 ;  /* 0x00007610ff2b7816 */ /* 0x000fe4000000002b */
[----:B------:R-:W-:Y:S02]  /*7240*/  PRMT R44, RZ, 0x7610, R44 ;  /* 0x00007610ff2c7816 */ /* 0x000fe4000000002c */
[----:B------:R-:W-:Y:S02]  /*7250*/  PRMT R45, RZ, 0x7610, R45 ;  /* 0x00007610ff2d7816 */ /* 0x000fe4000000002d */
[----:B------:R-:W-:Y:S02]  /*7260*/  PRMT R46, RZ, 0x7610, R46 ;  /* 0x00007610ff2e7816 */ /* 0x000fe4000000002e */
[----:B------:R-:W-:Y:S02]  /*7270*/  PRMT R47, RZ, 0x7610, R47 ;  /* 0x00007610ff2f7816 */ /* 0x000fe4000000002f */
[----:B------:R-:W-:-:S02]  /*7280*/  PRMT R48, RZ, 0x7610, R48 ;  /* 0x00007610ff307816 */ /* 0x000fc40000000030 */
[----:B------:R-:W-:Y:S02]  /*7290*/  PRMT R49, RZ, 0x7610, R49 ;  /* 0x00007610ff317816 */ /* 0x000fe40000000031 */
[----:B------:R-:W-:Y:S02]  /*72a0*/  F2FP.PACK_AB R139, R139, R140 ;  /* 0x0000008c8b8b723e */ /* 0x000fe400000000ff */
[----:B------:R-:W-:Y:S02]  /*72b0*/  F2FP.PACK_AB R136, R136, R138 ;  /* 0x0000008a8888723e */ /* 0x000fe400000000ff */
[----:B------:R-:W-:Y:S02]  /*72c0*/  F2FP.PACK_AB R120, R120, R135 ;  /* 0x000000877878723e */ /* 0x000fe400000000ff */
[----:B------:R-:W-:Y:S02]  /*72d0*/  F2FP.PACK_AB R118, R118, R119 ;  /* 0x000000777676723e */ /* 0x000fe400000000ff */
[----:B------:R-:W-:-:S02]  /*72e0*/  F2FP.PACK_AB R116, R116, R117 ;  /* 0x000000757474723e */ /* 0x000fc400000000ff */
[----:B------:R-:W-:Y:S02]  /*72f0*/  F2FP.PACK_AB R114, R114, R115 ;  /* 0x000000737272723e */ /* 0x000fe400000000ff */
[----:B------:R-:W-:Y:S02]  /*7300*/  F2FP.PACK_AB R2, R0, R2 ;  /* 0x000000020002723e */ /* 0x000fe400000000ff */
[----:B------:R-:W-:Y:S01]  /*7310*/  F2FP.PACK_AB R112, R112, R113 ;  /* 0x000000717070723e */ /* 0x000fe200000000ff */
[----:B------:R-:W-:Y:S01]  /*7320*/  IMAD.U32 R62, RZ, RZ, UR39 ;  /* 0x00000027ff3e7e24 */ /* 0x000fe2000f8e00ff */
[----:B------:R-:W-:Y:S01]  /*7330*/  ISETP.GE.AND P2, PT, R72, UR30, PT ;  /* 0x0000001e48007c0c */ /* 0x000fe2000bf46270 */
[----:B------:R-:W-:Y:S01]  /*7340*/  ULDC.64 UR16, c[0x0][0x2d8] ;  /* 0x0000b60000107ab9 */ /* 0x000fe20000000a00 */
[----:B------:R-:W-:Y:S01]  /*7350*/  ISETP.GE.AND P1, PT, R32, UR30, PT ;  /* 0x0000001e20007c0c */ /* 0x000fe2000bf26270 */
[----:B------:R-:W-:Y:S01]  /*7360*/  ULDC.64 UR28, c[0x0][0x2f8] ;  /* 0x0000be00001c7ab9 */ /* 0x000fe20000000a00 */
[----:B------:R-:W-:-:S02]  /*7370*/  ISETP.GE.AND P0, PT, R33, UR30, PT ;  /* 0x0000001e21007c0c */ /* 0x000fc4000bf06270 */
[----:B------:R-:W-:Y:S02]  /*7380*/  ISETP.GE.AND P4, PT, R10, UR30, PT ;  /* 0x0000001e0a007c0c */ /* 0x000fe4000bf86270 */
[----:B------:R-:W-:Y:S02]  /*7390*/  ISETP.GE.AND P6, PT, R15, UR30, PT ;  /* 0x0000001e0f007c0c */ /* 0x000fe4000bfc6270 */
[----:B------:R-:W-:Y:S02]  /*73a0*/  ISETP.GE.AND P5, PT, R20, UR30, PT ;  /* 0x0000001e14007c0c */ /* 0x000fe4000bfa6270 */
[----:B------:R-:W-:Y:S01]  /*73b0*/  ISETP.GE.AND P3, PT, R22, UR30, PT ;  /* 0x0000001e16007c0c */ /* 0x000fe2000bf66270 */
[----:B------:R-:W2:Y:S01]  /*73c0*/  @!P2 LDG.E.U16 R34, [R74.64] ;  /* 0x000000204a22a981 */ /* 0x000ea2000c1e1500 */
[----:B------:R-:W-:-:S03]  /*73d0*/  ISETP.GE.AND P2, PT, R23, UR30, PT ;  /* 0x0000001e17007c0c */ /* 0x000fc6000bf46270 */
[----:B------:R-:W3:Y:S01]  /*73e0*/  @!P1 LDG.E.U16 R35, [R74.64+0x40] ;  /* 0x000040204a239981 */ /* 0x000ee2000c1e1500 */
[----:B------:R-:W-:-:S03]  /*73f0*/  ISETP.GE.AND P1, PT, R24, UR30, PT ;  /* 0x0000001e18007c0c */ /* 0x000fc6000bf26270 */
[----:B------:R-:W4:Y:S01]  /*7400*/  @!P0 LDG.E.U16 R36, [R74.64+0x80] ;  /* 0x000080204a248981 */ /* 0x000f22000c1e1500 */
[----:B------:R-:W-:-:S03]  /*7410*/  ISETP.GE.AND P0, PT, R25, UR30, PT ;  /* 0x0000001e19007c0c */ /* 0x000fc6000bf06270 */
[----:B------:R-:W5:Y:S01]  /*7420*/  @!P4 LDG.E.U16 R37, [R74.64+0xc0] ;  /* 0x0000c0204a25c981 */ /* 0x000f62000c1e1500 */
        /* <DEDUP_REMOVED lines=11> */
[----:B------:R-:W5:Y:S04]  /*74e0*/  @!P0 LDG.E.U16 R43, [R74.64+0x240] ;  /* 0x000240204a2b8981 */ /* 0x000f68000c1e1500 */
[----:B------:R-:W5:Y:S04]  /*74f0*/  @!P4 LDG.E.U16 R44, [R74.64+0x280] ;  /* 0x000280204a2cc981 */ /* 0x000f68000c1e1500 */
[----:B------:R-:W5:Y:S04]  /*7500*/  @!P6 LDG.E.U16 R45, [R74.64+0x2c0] ;  /* 0x0002c0204a2de981 */ /* 0x000f68000c1e1500 */
[----:B------:R-:W5:Y:S04]  /*7510*/  @!P5 LDG.E.U16 R46, [R74.64+0x300] ;  /* 0x000300204a2ed981 */ /* 0x000f68000c1e1500 */
[----:B------:R-:W5:Y:S04]  /*7520*/  @!P3 LDG.E.U16 R47, [R74.64+0x340] ;  /* 0x000340204a2fb981 */ /* 0x000f68000c1e1500 */
[----:B------:R-:W5:Y:S04]  /*7530*/  @!P2 LDG.E.U16 R48, [R74.64+0x380] ;  /* 0x000380204a30a981 */ /* 0x000f68000c1e1500 */
[----:B------:R-:W5:Y:S01]  /*7540*/  @!P1 LDG.E.U16 R49, [R74.64+0x3c0] ;  /* 0x0003c0204a319981 */ /* 0x000f62000c1e1500 */
[----:B------:R-:W-:Y:S01]  /*7550*/  UIMAD UR7, UR36, UR16, URZ ;  /* 0x00000010240772a4 */ /* 0x000fe2000f8e023f */
[----:B------:R-:W-:Y:S01]  /*7560*/  BSSY B0, `(.L_x_127) ;  /* 0x0000110000007945 */ /* 0x000fe20003800000 */
[----:B------:R-:W-:-:S02]  /*7570*/  UIMAD.WIDE.U32 UR18, UR31, UR16, URZ ;  /* 0x000000101f1272a5 */ /* 0x000fc4000f8e003f */
[----:B------:R-:W-:Y:S02]  /*7580*/  UIMAD UR27, UR31, UR17, UR7 ;  /* 0x000000111f1b72a4 */ /* 0x000fe4000f8e0207 */
[----:B------:R-:W-:Y:S02]  /*7590*/  UIMAD UR7, UR36, UR28, URZ ;  /* 0x0000001c240772a4 */ /* 0x000fe4000f8e023f */
[----:B------:R-:W-:Y:S02]  /*75a0*/  UIMAD.WIDE.U32 UR16, UR31, UR28, URZ ;  /* 0x0000001c1f1072a5 */ /* 0x000fe4000f8e003f */
[----:B------:R-:W-:Y:S02]  /*75b0*/  UIMAD UR28, UR31, UR29, UR7 ;  /* 0x0000001d1f1c72a4 */ /* 0x000fe4000f8e0207 */
[----:B------:R-:W-:Y:S01]  /*75c0*/  UIADD3 UR7, UR19, UR27, URZ ;  /* 0x0000001b13077290 */ /* 0x000fe2000fffe03f */
[----:B--2---:R-:W-:Y:S04]  /*75d0*/  STS.U16 [R163], R34 ;  /* 0x00000022a3007388 */ /* 0x004fe80000000400 */
[----:B---3--:R-:W-:Y:S04]  /*75e0*/  STS.U16 [R162+0x40], R35 ;  /* 0x00004023a2007388 */ /* 0x008fe80000000400 */
[----:B----4-:R-:W-:Y:S04]  /*75f0*/  STS.U16 [R161+0x80], R36 ;  /* 0x00008024a1007388 */ /* 0x010fe80000000400 */
        /* <DEDUP_REMOVED lines=14> */
[----:B------:R-:W0:Y:S04]  /*76e0*/  LDS.U16 R36, [R71+0x4] ;  /* 0x0000040047247984 */ /* 0x000e280000000400 */
[----:B------:R-:W1:Y:S04]  /*76f0*/  LDS.U16 R34, [R71] ;  /* 0x0000000047227984 */ /* 0x000e680000000400 */
[----:B------:R-:W2:Y:S04]  /*7700*/  LDS.U16 R35, [R71+0x2] ;  /* 0x0000020047237984 */ /* 0x000ea80000000400 */
[----:B------:R-:W3:Y:S04]  /*7710*/  LDS.U16 R37, [R71+0x6] ;  /* 0x0000060047257984 */ /* 0x000ee80000000400 */
[----:B------:R-:W4:Y:S04]  /*7720*/  LDS.U16 R39, [R71+0x12] ;  /* 0x0000120047277984 */ /* 0x000f280000000400 */
[----:B------:R-:W5:Y:S01]  /*7730*/  LDS.U16 R38, [R71+0x10] ;  /* 0x0000100047267984 */ /* 0x000f620000000400 */
[----:B0-----:R-:W-:-:S02]  /*7740*/  HADD2.F32 R36, -RZ, R36.H0_H0 ;  /* 0x20000024ff247230 */ /* 0x001fc40000004100 */
[----:B-1----:R-:W-:-:S03]  /*7750*/  HADD2.F32 R34, -RZ, R34.H0_H0 ;  /* 0x20000022ff227230 */ /* 0x002fc60000004100 */
[----:B------:R-:W-:Y:S02]  /*7760*/  FADD.FTZ R42, R36, UR4 ;  /* 0x00000004242a7e21 */ /* 0x000fe40008010000 */
[----:B------:R-:W0:Y:S01]  /*7770*/  LDS.U16 R36, [R71+0xc] ;  /* 0x00000c0047247984 */ /* 0x000e220000000400 */
[----:B--2---:R-:W-:Y:S01]  /*7780*/  HADD2.F32 R35, -RZ, R35.H0_H0 ;  /* 0x20000023ff237230 */ /* 0x004fe20000004100 */
[----:B------:R-:W-:Y:S01]  /*7790*/  FADD.FTZ R40, R34, UR4 ;  /* 0x0000000422287e21 */ /* 0x000fe20008010000 */
[----:B------:R-:W-:Y:S01]  /*77a0*/  FSETP.GTU.FTZ.AND P5, PT, R42, 20, PT ;  /* 0x41a000002a00780b */ /* 0x000fe20003fbc000 */
[----:B------:R-:W1:Y:S01]  /*77b0*/  LDS.U16 R34, [R71+0x8] ;  /* 0x0000080047227984 */ /* 0x000e620000000400 */
[----:B---3--:R-:W-:Y:S01]  /*77c0*/  HADD2.F32 R37, -RZ, R37.H0_H0 ;  /* 0x20000025ff257230 */ /* 0x008fe20000004100 */
[----:B------:R-:W-:Y:S01]  /*77d0*/  FADD.FTZ R41, R35, UR4 ;  /* 0x0000000423297e21 */ /* 0x000fe20008010000 */
[----:B------:R-:W-:Y:S01]  /*77e0*/  FSETP.GTU.FTZ.AND P1, PT, R40, 20, PT ;  /* 0x41a000002800780b */ /* 0x000fe20003f3c000 */
[----:B------:R-:W2:Y:S01]  /*77f0*/  LDS.U16 R35, [R71+0xa] ;  /* 0x00000a0047237984 */ /* 0x000ea20000000400 */
[----:B----4-:R-:W-:Y:S01]  /*7800*/  HADD2.F32 R39, -RZ, R39.H0_H0 ;  /* 0x20000027ff277230 */ /* 0x010fe20000004100 */
[----:B------:R-:W-:Y:S01]  /*7810*/  FADD.FTZ R43, R37, UR4 ;  /* 0x00000004252b7e21 */ /* 0x000fe20008010000 */
[----:B------:R-:W-:Y:S01]  /*7820*/  FSETP.GTU.FTZ.AND P6, PT, R41, 20, PT ;  /* 0x41a000002900780b */ /* 0x000fe20003fdc000 */
[----:B------:R-:W3:Y:S01]  /*7830*/  LDS.U16 R37, [R71+0xe] ;  /* 0x00000e0047257984 */ /* 0x000ee20000000400 */
[----:B-----5:R-:W-:Y:S01]  /*7840*/  HADD2.F32 R38, -RZ, R38.H0_H0 ;  /* 0x20000026ff267230 */ /* 0x020fe20000004100 */
[----:B------:R-:W-:Y:S01]  /*7850*/  FADD.FTZ R39, R39, UR4 ;  /* 0x0000000427277e21 */ /* 0x000fe20008010000 */
[----:B------:R-:W-:Y:S01]  /*7860*/  FSETP.GTU.FTZ.AND P0, PT, R43, 20, PT ;  /* 0x41a000002b00780b */ /* 0x000fe20003f1c000 */
[----:B------:R-:W-:-:S02]  /*7870*/  @!P5 FMUL.FTZ R42, R42, -1.4426950216293334961 ;  /* 0xbfb8aa3b2a2ad820 */ /* 0x000fc40000410000 */
[----:B------:R-:W-:Y:S02]  /*7880*/  FADD.FTZ R38, R38, UR4 ;  /* 0x0000000426267e21 */ /* 0x000fe40008010000 */
[----:B------:R-:W-:Y:S02]  /*7890*/  @!P1 FMUL.FTZ R40, R40, -1.4426950216293334961 ;  /* 0xbfb8aa3b28289820 */ /* 0x000fe40000410000 */
[----:B------:R-:W4:Y:S02]  /*78a0*/  @!P5 MUFU.EX2 R42, R42 ;  /* 0x0000002a002ad308 */ /* 0x000f240000000800 */
[----:B------:R-:W-:-:S04]  /*78b0*/  @!P6 FMUL.FTZ R41, R41, -1.4426950216293334961 ;  /* 0xbfb8aa3b2929e820 */ /* 0x000fc80000410000 */
[----:B------:R-:W-:Y:S02]  /*78c0*/  @!P0 FMUL.FTZ R43, R43, -1.4426950216293334961 ;  /* 0xbfb8aa3b2b2b8820 */ /* 0x000fe40000410000 */
[----:B------:R-:W5:Y:S01]  /*78d0*/  @!P1 MUFU.EX2 R40, R40 ;  /* 0x0000002800289308 */ /* 0x000f620000000800 */
[----:B----4-:R-:W-:-:S07]  /*78e0*/  @!P5 FADD.FTZ R42, R42, 1 ;  /* 0x3f8000002a2ad421 */ /* 0x010fce0000010000 */
[----:B------:R-:W4:Y:S01]  /*78f0*/  @!P6 MUFU.EX2 R41, R41 ;  /* 0x000000290029e308 */ /* 0x000f220000000800 */
[----:B0-----:R-:W-:Y:S02]  /*7900*/  HADD2.F32 R36, -RZ, R36.H0_H0 ;  /* 0x20000024ff247230 */ /* 0x001fe40000004100 */
[----:B-1----:R-:W-:-:S03]  /*7910*/  HADD2.F32 R34, -RZ, R34.H0_H0 ;  /* 0x20000022ff227230 */ /* 0x002fc60000004100 */
[----:B------:R-:W-:Y:S02]  /*7920*/  FADD.FTZ R36, R36, UR4 ;  /* 0x0000000424247e21 */ /* 0x000fe40008010000 */
[----:B------:R-:W0:Y:S01]  /*7930*/  @!P5 MUFU.RCP R42, R42 ;  /* 0x0000002a002ad308 */ /* 0x000e220000001000 */
[----:B-----5:R-:W-:Y:S01]  /*7940*/  @!P1 FADD.FTZ R40, R40, 1 ;  /* 0x3f80000028289421 */ /* 0x020fe20000010000 */
[----:B--2---:R-:W-:Y:S01]  /*7950*/  HADD2.F32 R35, -RZ, R35.H0_H0 ;  /* 0x20000023ff237230 */ /* 0x004fe20000004100 */
[----:B------:R-:W-:Y:S01]  /*7960*/  FADD.FTZ R34, R34, UR4 ;  /* 0x0000000422227e21 */ /* 0x000fe20008010000 */
[----:B------:R-:W-:Y:S01]  /*7970*/  FSETP.GTU.FTZ.AND P2, PT, R36, 20, PT ;  /* 0x41a000002400780b */ /* 0x000fe20003f5c000 */
[----:B---3--:R-:W-:Y:S02]  /*7980*/  HADD2.F32 R37, -RZ, R37.H0_H0 ;  /* 0x20000025ff257230 */ /* 0x008fe40000004100 */
[----:B------:R-:W-:Y:S01]  /*7990*/  FADD.FTZ R35, R35, UR4 ;  /* 0x0000000423237e21 */ /* 0x000fe20008010000 */
[----:B------:R-:W-:Y:S01]  /*79a0*/  FSETP.GTU.FTZ.AND P4, PT, R34, 20, PT ;  /* 0x41a000002200780b */ /* 0x000fe20003f9c000 */
[----:B------:R-:W1:Y:S01]  /*79b0*/  @!P1 MUFU.RCP R40, R40 ;  /* 0x0000002800289308 */ /* 0x000e620000001000 */
[----:B----4-:R-:W-:-:S02]  /*79c0*/  @!P6 FADD.FTZ R41, R41, 1 ;  /* 0x3f8000002929e421 */ /* 0x010fc40000010000 */
[----:B------:R-:W-:Y:S01]  /*79d0*/  FSETP.GTU.FTZ.AND P3, PT, R35, 20, PT ;  /* 0x41a000002300780b */ /* 0x000fe20003f7c000 */
[----:B------:R-:W-:Y:S02]  /*79e0*/  FADD.FTZ R37, R37, UR4 ;  /* 0x0000000425257e21 */ /* 0x000fe40008010000 */
[----:B0-----:R-:W-:Y:S01]  /*79f0*/  @!P5 FMUL.FTZ R5, R5, R42 ;  /* 0x0000002a0505d220 */ /* 0x001fe20000410000 */
[----:B------:R-:W-:Y:S01]  /*7a00*/  FSETP.GTU.FTZ.AND P5, PT, R39, 20, PT ;  /* 0x41a000002700780b */ /* 0x000fe20003fbc000 */
[----:B------:R-:W0:Y:S01]  /*7a10*/  @!P6 MUFU.RCP R41, R41 ;  /* 0x000000290029e308 */ /* 0x000e220000001000 */
[----:B------:R-:W-:-:S03]  /*7a20*/  @!P2 FMUL.FTZ R36, R36, -1.4426950216293334961 ;  /* 0xbfb8aa3b2424a820 */ /* 0x000fc60000410000 */
[----:B------:R-:W-:Y:S02]  /*7a30*/  @!P4 FMUL.FTZ R34, R34, -1.4426950216293334961 ;  /* 0xbfb8aa3b2222c820 */ /* 0x000fe40000410000 */
[----:B-1----:R-:W-:Y:S01]  /*7a40*/  @!P1 FMUL.FTZ R3, R3, R40 ;  /* 0x0000002803039220 */ /* 0x002fe20000410000 */
[----:B------:R-:W-:-:S03]  /*7a50*/  SHF.L.U32 R40, R142, 0x4, RZ ;  /* 0x000000048e287819 */ /* 0x000fc600000006ff */
[----:B------:R-:W1:Y:S01]  /*7a60*/  @!P4 MUFU.EX2 R34, R34 ;  /* 0x000000220022c308 */ /* 0x000e620000000800 */
[----:B------:R-:W-:Y:S01]  /*7a70*/  FSETP.GTU.FTZ.AND P1, PT, R37, 20, PT ;  /* 0x41a000002500780b */ /* 0x000fe20003f3c000 */
[----:B------:R-:W-:Y:S01]  /*7a80*/  @!P3 FMUL.FTZ R35, R35, -1.4426950216293334961 ;  /* 0xbfb8aa3b2323b820 */ /* 0x000fe20000410000 */
[----:B------:R-:W-:Y:S01]  /*7a90*/  LOP3.LUT R40, R40, 0xfffffe00, RZ, 0xc0, !PT ;  /* 0xfffffe0028287812 */ /* 0x000fe200078ec0ff */
[----:B------:R-:W-:-:S03]  /*7aa0*/  @!P5 FMUL.FTZ R39, R39, -1.4426950216293334961 ;  /* 0xbfb8aa3b2727d820 */ /* 0x000fc60000410000 */
[----:B------:R-:W-:Y:S01]  /*7ab0*/  LEA R63, R145, R40, 0x4 ;  /* 0x00000028913f7211 */ /* 0x000fe200078e20ff */
[----:B0-----:R-:W-:Y:S01]  /*7ac0*/  @!P6 FMUL.FTZ R4, R4, R41 ;  /* 0x000000290404e220 */ /* 0x001fe20000410000 */
[----:B------:R-:W-:Y:S01]  /*7ad0*/  FSETP.GTU.FTZ.AND P6, PT, R38, 20, PT ;  /* 0x41a000002600780b */ /* 0x000fe20003fdc000 */
[----:B------:R-:W0:Y:S01]  /*7ae0*/  @!P5 MUFU.EX2 R39, R39 ;  /* 0x000000270027d308 */ /* 0x000e220000000800 */
[C---:B------:R-:W-:Y:S02]  /*7af0*/  IADD3 R40, R63.reuse, 0x1, RZ ;  /* 0x000000013f287810 */ /* 0x040fe40007ffe0ff */
[----:B------:R-:W-:Y:S01]  /*7b00*/  IADD3 R41, R63, 0x2, RZ ;  /* 0x000000023f297810 */ /* 0x000fe20007ffe0ff */
[----:B------:R-:W-:Y:S01]  /*7b10*/  @!P1 FMUL.FTZ R37, R37, -1.4426950216293334961 ;  /* 0xbfb8aa3b25259820 */ /* 0x000fe20000410000 */
[C---:B------:R-:W-:Y:S01]  /*7b20*/  IADD3 R42, R63.reuse, 0x3, RZ ;  /* 0x000000033f2a7810 */ /* 0x040fe20007ffe0ff */
[----:B-1----:R-:W-:Y:S01]  /*7b30*/  @!P4 FADD.FTZ R34, R34, 1 ;  /* 0x3f8000002222c421 */ /* 0x002fe20000010000 */
[----:B------:R-:W-:Y:S01]  /*7b40*/  IADD3 R44, R63, 0x5, RZ ;  /* 0x000000053f2c7810 */ /* 0x000fe20007ffe0ff */
[----:B------:R-:W1:Y:S01]  /*7b50*/  @!P2 MUFU.EX2 R36, R36 ;  /* 0x000000240024a308 */ /* 0x000e620000000800 */
[----:B------:R-:W-:-:S02]  /*7b60*/  LEA.HI.SX32 R40, R40, R63, 0x1b ;  /* 0x0000003f28287211 */ /* 0x000fc400078fdaff */
[----:B------:R-:W-:Y:S01]  /*7b70*/  IADD3 R47, R63, 0x7, RZ ;  /* 0x000000073f2f7810 */ /* 0x000fe20007ffe0ff */
[----:B------:R-:W-:Y:S01]  /*7b80*/  @!P6 FMUL.FTZ R38, R38, -1.4426950216293334961 ;  /* 0xbfb8aa3b2626e820 */ /* 0x000fe20000410000 */
[-C--:B------:R-:W-:Y:S02]  /*7b90*/  LEA.HI.SX32 R41, R41, R63.reuse, 0x1b ;  /* 0x0000003f29297211 */ /* 0x080fe400078fdaff */
[-C--:B------:R-:W-:Y:S01]  /*7ba0*/  LEA.HI.SX32 R42, R42, R63.reuse, 0x1b ;  /* 0x0000003f2a2a7211 */ /* 0x080fe200078fdaff */
[----:B------:R2:W3:Y:S01]  /*7bb0*/  @!P4 MUFU.RCP R56, R34 ;  /* 0x000000220038c308 */ /* 0x0004e20000001000 */
[----:B0-----:R-:W-:Y:S01]  /*7bc0*/  @!P5 FADD.FTZ R39, R39, 1 ;  /* 0x3f8000002727d421 */ /* 0x001fe20000010000 */
[----:B------:R-:W-:Y:S02]  /*7bd0*/  IADD3 R48, R63, 0x8, RZ ;  /* 0x000000083f307810 */ /* 0x000fe40007ffe0ff */
[----:B------:R-:W-:Y:S02]  /*7be0*/  LEA.HI.SX32 R46, R44, R63, 0x1b ;  /* 0x0000003f2c2e7211 */ /* 0x000fe400078fdaff */
[----:B------:R-:W-:-:S02]  /*7bf0*/  SHF.L.U32 R40, R40, 0x1, RZ ;  /* 0x0000000128287819 */ /* 0x000fc400000006ff */
[----:B------:R-:W0:Y:S01]  /*7c00*/  @!P3 MUFU.EX2 R35, R35 ;  /* 0x000000230023b308 */ /* 0x000e220000000800 */
[C---:B--2---:R-:W-:Y:S01]  /*7c10*/  IADD3 R34, R63.reuse, 0x6, RZ ;  /* 0x000000063f227810 */ /* 0x044fe20007ffe0ff */
[----:B-1----:R-:W-:Y:S01]  /*7c20*/  @!P2 FADD.FTZ R36, R36, 1 ;  /* 0x3f8000002424a421 */ /* 0x002fe20000010000 */
[----:B------:R-:W-:Y:S02]  /*7c30*/  IADD3 R50, R63, 0xa, RZ ;  /* 0x0000000a3f327810 */ /* 0x000fe40007ffe0ff */
[-C--:B------:R-:W-:Y:S02]  /*7c40*/  LEA.HI.SX32 R45, R34, R63.reuse, 0x1b ;  /* 0x0000003f222d7211 */ /* 0x080fe400078fdaff */
[----:B------:R-:W-:Y:S01]  /*7c50*/  LEA.HI.SX32 R47, R47, R63, 0x1b ;  /* 0x0000003f2f2f7211 */ /* 0x000fe200078fdaff */
[----:B------:R1:W2:Y:S01]  /*7c60*/  @!P5 MUFU.RCP R34, R39 ;  /* 0x000000270022d308 */ /* 0x0002a20000001000 */
[----:B---3--:R-:W-:Y:S01]  /*7c70*/  @!P4 FMUL.FTZ R7, R7, R56 ;  /* 0x000000380707c220 */ /* 0x008fe20000410000 */
[----:B------:R-:W-:-:S02]  /*7c80*/  PRMT R56, R139, 0x7632, R56 ;  /* 0x000076328b387816 */ /* 0x000fc40000000038 */
[----:B------:R-:W-:Y:S01]  /*7c90*/  SHF.L.U32 R41, R41, 0x1, RZ ;  /* 0x0000000129297819 */ /* 0x000fe200000006ff */
[----:B------:R-:W-:Y:S01]  /*7ca0*/  IMAD.SHL.U32 R47, R47, 0x2, RZ ;  /* 0x000000022f2f7824 */ /* 0x000fe200078e00ff */
[----:B------:R-:W-:Y:S02]  /*7cb0*/  IADD3 R51, R63, 0xb, RZ ;  /* 0x0000000b3f337810 */ /* 0x000fe40007ffe0ff */
[----:B------:R-:W3:Y:S01]  /*7cc0*/  @!P1 MUFU.EX2 R37, R37 ;  /* 0x0000002500259308 */ /* 0x000ee20000000800 */
[----:B0-----:R-:W-:Y:S01]  /*7cd0*/  @!P3 FADD.FTZ R35, R35, 1 ;  /* 0x3f8000002323b421 */ /* 0x001fe20000010000 */
[----:B-1----:R-:W0:Y:S01]  /*7ce0*/  LDS.U16 R39, [R71+0x1e] ;  /* 0x00001e0047277984 */ /* 0x002e220000000400 */
[----:B------:R-:W-:Y:S02]  /*7cf0*/  SHF.L.U32 R44, R42, 0x1, RZ ;  /* 0x000000012a2c7819 */ /* 0x000fe400000006ff */
[-C--:B------:R-:W-:Y:S02]  /*7d00*/  LEA.HI.SX32 R48, R48, R63.reuse, 0x1b ;  /* 0x0000003f30307211 */ /* 0x080fe400078fdaff */
[----:B------:R-:W-:Y:S01]  /*7d10*/  SHF.L.U32 R46, R46, 0x1, RZ ;  /* 0x000000012e2e7819 */ /* 0x000fe200000006ff */
[----:B--2---:R-:W-:Y:S01]  /*7d20*/  @!P5 FMUL.FTZ R13, R13, R34 ;  /* 0x000000220d0dd220 */ /* 0x004fe20000410000 */
[----:B------:R-:W1:Y:S01]  /*7d30*/  @!P6 MUFU.EX2 R38, R38 ;  /* 0x000000260026e308 */ /* 0x000e620000000800 */
[----:B------:R-:W2:Y:S01]  /*7d40*/  LDS.U16 R34, [R71+0x14] ;  /* 0x0000140047227984 */ /* 0x000ea20000000400 */
[----:B------:R-:W-:-:S02]  /*7d50*/  LEA.HI.SX32 R50, R50, R63, 0x1b ;  /* 0x0000003f32327211 */ /* 0x000fc400078fdaff */
[----:B------:R-:W-:Y:S02]  /*7d60*/  SHF.L.U32 R42, R45, 0x1, RZ ;  /* 0x000000012d2a7819 */ /* 0x000fe400000006ff */
[----:B------:R-:W-:Y:S01]  /*7d70*/  LEA.HI.SX32 R51, R51, R63, 0x1b ;  /* 0x0000003f33337211 */ /* 0x000fe200078fdaff */
[----:B---3--:R-:W-:Y:S01]  /*7d80*/  @!P1 FADD.FTZ R37, R37, 1 ;  /* 0x3f80000025259421 */ /* 0x008fe20000010000 */
[----:B------:R-:W3:Y:S01]  /*7d90*/  @!P0 MUFU.EX2 R43, R43 ;  /* 0x0000002b002b8308 */ /* 0x000ee20000000800 */
[----:B------:R-:W-:Y:S02]  /*7da0*/  PRMT R45, R118, 0x7632, R45 ;  /* 0x00007632762d7816 */ /* 0x000fe4000000002d */
[----:B------:R-:W-:Y:S02]  /*7db0*/  SHF.L.U32 R48, R48, 0x1, RZ ;  /* 0x0000000130307819 */ /* 0x000fe400000006ff */
[C---:B------:R-:W-:Y:S02]  /*7dc0*/  IADD3 R52, R63.reuse, 0xc, RZ ;  /* 0x0000000c3f347810 */ /* 0x040fe40007ffe0ff */
[----:B------:R-:W-:Y:S01]  /*7dd0*/  IADD3 R53, R63, 0xd, RZ ;  /* 0x0000000d3f357810 */ /* 0x000fe20007ffe0ff */
[----:B------:R4:W5:Y:S01]  /*7de0*/  @!P2 MUFU.RCP R58, R36 ;  /* 0x00000024003aa308 */ /* 0x0009620000001000 */
[----:B-1----:R-:W-:Y:S01]  /*7df0*/  @!P6 FADD.FTZ R38, R38, 1 ;  /* 0x3f8000002626e421 */ /* 0x002fe20000010000 */
[----:B------:R-:W-:-:S02]  /*7e00*/  SHF.L.U32 R50, R50, 0x1, RZ ;  /* 0x0000000132327819 */ /* 0x000fc400000006ff */
[----:B------:R-:W-:Y:S02]  /*7e10*/  SHF.L.U32 R51, R51, 0x1, RZ ;  /* 0x0000000133337819 */ /* 0x000fe400000006ff */
[C---:B------:R-:W-:Y:S02]  /*7e20*/  IADD3 R55, R63.reuse, 0xf, RZ ;  /* 0x0000000f3f377810 */ /* 0x040fe40007ffe0ff */
[----:B------:R1:W2:Y:S01]  /*7e30*/  @!P3 MUFU.RCP R59, R35 ;  /* 0x00000023003bb308 */ /* 0x0002a20000001000 */
[----:B----4-:R-:W-:Y:S01]  /*7e40*/  IADD3 R36, R63, 0xe, RZ ;  /* 0x0000000e3f247810 */ /* 0x010fe20007ffe0ff */
[----:B---3--:R-:W-:Y:S01]  /*7e50*/  @!P0 FADD.FTZ R43, R43, 1 ;  /* 0x3f8000002b2b8421 */ /* 0x008fe20000010000 */
[-C--:B------:R-:W-:Y:S02]  /*7e60*/  LEA.HI.SX32 R52, R52, R63.reuse, 0x1b ;  /* 0x0000003f34347211 */ /* 0x080fe400078fdaff */
[-C--:B------:R-:W-:Y:S02]  /*7e70*/  LEA.HI.SX32 R54, R36, R63.reuse, 0x1b ;  /* 0x0000003f24367211 */ /* 0x080fe400078fdaff */
[----:B------:R-:W3:Y:S01]  /*7e80*/  LDS.U16 R36, [R71+0x18] ;  /* 0x0000180047247984 */ /* 0x000ee20000000400 */
[----:B------:R4:W4:Y:S01]  /*7e90*/  @!P1 MUFU.RCP R60, R37 ;  /* 0x00000025003c9308 */ /* 0x0009220000001000 */
[----:B-1----:R-:W-:Y:S01]  /*7ea0*/  IADD3 R35, R63, 0x9, RZ ;  /* 0x000000093f237810 */ /* 0x002fe20007ffe0ff */
[----:B-----5:R-:W-:Y:S01]  /*7eb0*/  @!P2 FMUL.FTZ R9, R9, R58 ;  /* 0x0000003a0909a220 */ /* 0x020fe20000410000 */
[----:B------:R-:W-:Y:S01]  /*7ec0*/  PRMT R58, R120, 0x7632, R58 ;  /* 0x00007632783a7816 */ /* 0x000fe2000000003a */
[----:B0-----:R-:W-:Y:S01]  /*7ed0*/  HADD2.F32 R39, -RZ, R39.H0_H0 ;  /* 0x20000027ff277230 */ /* 0x001fe20000004100 */
[----:B------:R-:W-:-:S02]  /*7ee0*/  LEA.HI.SX32 R49, R35, R63, 0x1b ;  /* 0x0000003f23317211 */ /* 0x000fc400078fdaff */
[----:B------:R-:W0:Y:S01]  /*7ef0*/  LDS.U16 R35, [R71+0x16] ;  /* 0x0000160047237984 */ /* 0x000e220000000400 */
[----:B------:R1:W5:Y:S01]  /*7f00*/  @!P6 MUFU.RCP R61, R38 ;  /* 0x00000026003de308 */ /* 0x0003620000001000 */
[----:B--2---:R-:W-:Y:S01]  /*7f10*/  HADD2.F32 R34, -RZ, R34.H0_H0 ;  /* 0x20000022ff227230 */ /* 0x004fe20000004100 */
[----:B------:R-:W-:Y:S01]  /*7f20*/  SHF.L.U32 R49, R49, 0x1, RZ ;  /* 0x0000000131317819 */ /* 0x000fe200000006ff */
[----:B----4-:R-:W2:Y:S01]  /*7f30*/  LDS.U16 R37, [R71+0x1a] ;  /* 0x00001a0047257984 */ /* 0x010ea20000000400 */
[----:B------:R-:W-:Y:S01]  /*7f40*/  LEA.HI.SX32 R53, R53, R63, 0x1b ;  /* 0x0000003f35357211 */ /* 0x000fe200078fdaff */
[----:B------:R-:W-:Y:S01]  /*7f50*/  @!P3 FMUL.FTZ R8, R8, R59 ;  /* 0x0000003b0808b220 */ /* 0x000fe20000410000 */
[----:B------:R-:W-:Y:S01]  /*7f60*/  LEA.HI.SX32 R55, R55, R63, 0x1b ;  /* 0x0000003f37377211 */ /* 0x000fe200078fdaff */
[----:B------:R-:W-:Y:S01]  /*7f70*/  FADD.FTZ R34, R34, UR4 ;  /* 0x0000000422227e21 */ /* 0x000fe20008010000 */
[----:B------:R4:W4:Y:S01]  /*7f80*/  @!P0 MUFU.RCP R57, R43 ;  /* 0x0000002b00398308 */ /* 0x0009220000001000 */
[----:B-1----:R-:W1:Y:S01]  /*7f90*/  LDS.U16 R38, [R71+0x1c] ;  /* 0x00001c0047267984 */ /* 0x002e620000000400 */
[----:B------:R-:W-:Y:S01]  /*7fa0*/  SHF.L.U32 R52, R52, 0x1, RZ ;  /* 0x0000000134347819 */ /* 0x000fe200000006ff */
[----:B------:R-:W-:Y:S01]  /*7fb0*/  @!P1 FMUL.FTZ R11, R11, R60 ;  /* 0x0000003c0b0b9220 */ /* 0x000fe20000410000 */
[----:B------:R-:W-:Y:S01]  /*7fc0*/  SHF.L.U32 R53, R53, 0x1, RZ ;  /* 0x0000000135357819 */ /* 0x000fe200000006ff */
[----:B------:R-:W-:Y:S01]  /*7fd0*/  BAR.SYNC.DEFER_BLOCKING 0x0 ;  /* 0x0000000000007b1d */ /* 0x000fe20000010000 */
[----:B------:R-:W-:Y:S01]  /*7fe0*/  SHF.L.U32 R0, R54, 0x1, RZ ;  /* 0x0000000136007819 */ /* 0x000fe200000006ff */
[----:B------:R-:W-:Y:S01]  /*7ff0*/  FADD.FTZ R60, R39, UR4 ;  /* 0x00000004273c7e21 */ /* 0x000fe20008010000 */
[----:B------:R-:W-:Y:S01]  /*8000*/  SHF.L.U32 R54, R55, 0x1, RZ ;  /* 0x0000000137367819 */ /* 0x000fe200000006ff */
[----:B-----5:R-:W-:Y:S01]  /*8010*/  @!P6 FMUL.FTZ R12, R12, R61 ;  /* 0x0000003d0c0ce220 */ /* 0x020fe20000410000 */
[----:B----4-:R-:W-:-:S02]  /*8020*/  IADD3 R43, R63, 0x4, RZ ;  /* 0x000000043f2b7810 */ /* 0x010fc40007ffe0ff */
[----:B------:R-:W-:Y:S02]  /*8030*/  ISETP.NE.AND P6, PT, R142, RZ, PT ;  /* 0x000000ff8e00720c */ /* 0x000fe40003fc5270 */
[----:B------:R-:W-:Y:S01]  /*8040*/  LEA.HI.SX32 R43, R43, R63, 0x1b ;  /* 0x0000003f2b2b7211 */ /* 0x000fe200078fdaff */
[----:B------:R-:W-:Y:S01]  /*8050*/  @!P0 FMUL.FTZ R6, R6, R57 ;  /* 0x0000003906068220 */ /* 0x000fe20000410000 */
[----:B------:R-:W-:Y:S02]  /*8060*/  PRMT R57, R136, 0x7632, R57 ;  /* 0x0000763288397816 */ /* 0x000fe40000000039 */
[----:B------:R-:W-:Y:S02]  /*8070*/  SHF.L.U32 R43, R43, 0x1, RZ ;  /* 0x000000012b2b7819 */ /* 0x000fe400000006ff */
[----:B------:R-:W-:Y:S01]  /*8080*/  FSETP.GTU.FTZ.AND P0, PT, R34, 20, PT ;  /* 0x41a000002200780b */ /* 0x000fe20003f1c000 */
[----:B---3--:R-:W-:Y:S01]  /*8090*/  HADD2.F32 R36, -RZ, R36.H0_H0 ;  /* 0x20000024ff247230 */ /* 0x008fe20000004100 */
[----:B------:R-:W-:-:S04]  /*80a0*/  FSETP.GTU.FTZ.AND P5, PT, R60, 20, PT ;  /* 0x41a000003c00780b */ /* 0x000fc80003fbc000 */
[----:B------:R-:W-:Y:S01]  /*80b0*/  FADD.FTZ R55, R36, UR4 ;  /* 0x0000000424377e21 */ /* 0x000fe20008010000 */
[----:B------:R-:W-:Y:S01]  /*80c0*/  STS.U16 [R71], R139 ;  /* 0x0000008b47007388 */ /* 0x000fe20000000400 */
[----:B0-----:R-:W-:-:S03]  /*80d0*/  HADD2.F32 R35, -RZ, R35.H0_H0 ;  /* 0x20000023ff237230 */ /* 0x001fc60000004100 */
[----:B------:R0:W-:Y:S01]  /*80e0*/  STS.U16 [R40+0x2], R56 ;  /* 0x0000023828007388 */ /* 0x0001e20000000400 */
[----:B------:R-:W-:Y:S01]  /*80f0*/  FSETP.GTU.FTZ.AND P2, PT, R55, 20, PT ;  /* 0x41a000003700780b */ /* 0x000fe20003f5c000 */
[----:B--2---:R-:W-:Y:S01]  /*8100*/  HADD2.F32 R37, -RZ, R37.H0_H0 ;  /* 0x20000025ff257230 */ /* 0x004fe20000004100 */
[----:B------:R-:W-:Y:S01]  /*8110*/  FADD.FTZ R35, R35, UR4 ;  /* 0x0000000423237e21 */ /* 0x000fe20008010000 */
[----:B------:R-:W-:Y:S04]  /*8120*/  STS.U16 [R41+0x4], R136 ;  /* 0x0000048829007388 */ /* 0x000fe80000000400 */
[----:B------:R2:W-:Y:S01]  /*8130*/  STS.U16 [R44+0x6], R57 ;  /* 0x000006392c007388 */ /* 0x0005e20000000400 */
[----:B------:R-:W-:Y:S01]  /*8140*/  FSETP.GTU.FTZ.AND P1, PT, R35, 20, PT ;  /* 0x41a000002300780b */ /* 0x000fe20003f3c000 */
[----:B-1----:R-:W-:Y:S01]  /*8150*/  HADD2.F32 R38, -RZ, R38.H0_H0 ;  /* 0x20000026ff267230 */ /* 0x002fe20000004100 */
[----:B0-----:R-:W-:Y:S01]  /*8160*/  PRMT R56, R116, 0x7632, R56 ;  /* 0x0000763274387816 */ /* 0x001fe20000000038 */
[----:B------:R-:W-:Y:S04]  /*8170*/  STS.U16 [R43+0x8], R120 ;  /* 0x000008782b007388 */ /* 0x000fe80000000400 */
[----:B------:R0:W-:Y:S01]  /*8180*/  STS.U16 [R46+0xa], R58 ;  /* 0x00000a3a2e007388 */ /* 0x0001e20000000400 */
[----:B--2---:R-:W-:-:S03]  /*8190*/  PRMT R57, R114, 0x7632, R57 ;  /* 0x0000763272397816 */ /* 0x004fc60000000039 */
[----:B------:R-:W-:Y:S04]  /*81a0*/  STS.U16 [R42+0xc], R118 ;  /* 0x00000c762a007388 */ /* 0x000fe80000000400 */
[----:B------:R1:W-:Y:S01]  /*81b0*/  STS.U16 [R47+0xe], R45 ;  /* 0x00000e2d2f007388 */ /* 0x0003e20000000400 */
[----:B0-----:R-:W-:-:S03]  /*81c0*/  PRMT R58, R2, 0x7610, R58 ;  /* 0x00007610023a7816 */ /* 0x001fc6000000003a */
[----:B------:R-:W-:Y:S04]  /*81d0*/  STS.U16 [R48+0x10], R116 ;  /* 0x0000107430007388 */ /* 0x000fe80000000400 */
[----:B------:R0:W-:Y:S01]  /*81e0*/  STS.U16 [R49+0x12], R56 ;  /* 0x0000123831007388 */ /* 0x0001e20000000400 */
[----:B-1----:R-:W-:-:S03]  /*81f0*/  PRMT R45, R112, 0x7632, R45 ;  /* 0x00007632702d7816 */ /* 0x002fc6000000002d */
[----:B------:R-:W-:Y:S04]  /*8200*/  STS.U16 [R50+0x14], R114 ;  /* 0x0000147232007388 */ /* 0x000fe80000000400 */
[----:B------:R1:W-:Y:S01]  /*8210*/  STS.U16 [R51+0x16], R57 ;  /* 0x0000163933007388 */ /* 0x0003e20000000400 */
[----:B0-----:R-:W-:-:S03]  /*8220*/  FADD.FTZ R56, R37, UR4 ;  /* 0x0000000425387e21 */ /* 0x001fc60008010000 */
[----:B------:R-:W-:Y:S01]  /*8230*/  STS.U16 [R52+0x18], R112 ;  /* 0x0000187034007388 */ /* 0x000fe20000000400 */
[----:B------:R-:W-:Y:S01]  /*8240*/  @!P1 FMUL.FTZ R37, R35, -1.4426950216293334961 ;  /* 0xbfb8aa3b23259820 */ /* 0x000fe20000410000 */
[----:B------:R-:W-:Y:S02]  /*8250*/  FSETP.GTU.FTZ.AND P3, PT, R56, 20, PT ;  /* 0x41a000003800780b */ /* 0x000fe40003f7c000 */
[----:B------:R0:W-:Y:S01]  /*8260*/  STS.U16 [R53+0x1a], R45 ;  /* 0x00001a2d35007388 */ /* 0x0001e20000000400 */
[----:B-1----:R-:W-:Y:S01]  /*8270*/  PRMT R57, R2, 0x7632, R57 ;  /* 0x0000763202397816 */ /* 0x002fe20000000039 */
[----:B------:R-:W-:Y:S02]  /*8280*/  @!P0 FMUL.FTZ R2, R34, -1.4426950216293334961 ;  /* 0xbfb8aa3b22028820 */ /* 0x000fe40000410000 */
[----:B------:R1:W-:Y:S01]  /*8290*/  STS.U16 [R0+0x1c], R58 ;  /* 0x00001c3a00007388 */ /* 0x0003e20000000400 */
[----:B------:R-:W-:Y:S01]  /*82a0*/  IADD3 R34, P4, R72, UR39, RZ ;  /* 0x0000002748227c10 */ /* 0x000fe2000ff9e0ff */
[----:B------:R-:W2:Y:S02]  /*82b0*/  @!P1 MUFU.EX2 R37, R37 ;  /* 0x0000002500259308 */ /* 0x000ea40000000800 */
[----:B------:R-:W-:Y:S01]  /*82c0*/  STS.U16 [R54+0x1e], R57 ;  /* 0x00001e3936007388 */ /* 0x000fe20000000400 */
[----:B------:R-:W-:-:S06]  /*82d0*/  NOP ;  /* 0x0000000000007918 */ /* 0x000fcc0000000000 */
[----:B------:R3:W4:Y:S01]  /*82e0*/  @!P0 MUFU.EX2 R36, R2 ;  /* 0x0000000200248308 */ /* 0x0007220000000800 */
[----:B------:R-:W-:Y:S01]  /*82f0*/  LDS.U16 R57, [R163] ;  /* 0x00000000a3397984 */ /* 0x000fe20000000400 */
[----:B0-----:R-:W-:Y:S01]  /*8300*/  SHF.R.S32.HI R45, RZ, 0x1f, R72 ;  /* 0x0000001fff2d7819 */ /* 0x001fe20000011448 */
[----:B-1----:R-:W-:Y:S02]  /*8310*/  FADD.FTZ R58, R38, UR4 ;  /* 0x00000004263a7e21 */ /* 0x002fe40008010000 */
[----:B------:R-:W-:Y:S01]  /*8320*/  LDS.U16 R59, [R162+0x40] ;  /* 0x00004000a23b7984 */ /* 0x000fe20000000400 */
[----:B------:R-:W-:Y:S01]  /*8330*/  @!P2 FMUL.FTZ R38, R55, -1.4426950216293334961 ;  /* 0xbfb8aa3b3726a820 */ /* 0x000fe20000410000 */
[----:B------:R-:W-:Y:S01]  /*8340*/  LEA.HI.X.SX32 R35, R62, R45, 0x1, P4 ;  /* 0x0000002d3e237211 */ /* 0x000fe200020f0eff */
[----:B------:R-:W-:Y:S01]  /*8350*/  @!P3 FMUL.FTZ R39, R56, -1.4426950216293334961 ;  /* 0xbfb8aa3b3827b820 */ /* 0x000fe20000410000 */
[----:B---3--:R-:W-:Y:S01]  /*8360*/  MOV R2, UR30 ;  /* 0x0000001e00027c02 */ /* 0x008fe20008000f00 */
[----:B------:R-:W-:Y:S01]  /*8370*/  LDS.U16 R61, [R161+0x80] ;  /* 0x00008000a13d7984 */ /* 0x000fe20000000400 */
[----:B------:R-:W-:Y:S01]  /*8380*/  FSETP.GTU.FTZ.AND P4, PT, R58, 20, PT ;  /* 0x41a000003a00780b */ /* 0x000fe20003f9c000 */
[----:B------:R-:W0:Y:S01]  /*8390*/  @!P2 MUFU.EX2 R38, R38 ;  /* 0x000000260026a308 */ /* 0x000e220000000800 */
[----:B------:R-:W-:Y:S01]  /*83a0*/  @!P5 FMUL.FTZ R56, R60, -1.4426950216293334961 ;  /* 0xbfb8aa3b3c38d820 */ /* 0x000fe20000410000 */
[----:B------:R-:W-:Y:S01]  /*83b0*/  LDS.U16 R63, [R160+0xc0] ;  /* 0x0000c000a03f7984 */ /* 0x000fe20000000400 */
[----:B--2---:R-:W-:-:S02]  /*83c0*/  @!P1 FADD.FTZ R37, R37, 1 ;  /* 0x3f80000025259421 */ /* 0x004fc40000010000 */
[----:B----4-:R-:W-:Y:S01]  /*83d0*/  @!P0 FADD.FTZ R36, R36, 1 ;  /* 0x3f80000024248421 */ /* 0x010fe20000010000 */
[----:B------:R-:W-:Y:S02]  /*83e0*/  LDS.U16 R65, [R158+0x100] ;  /* 0x000100009e417984 */ /* 0x000fe40000000400 */
[----:B------:R-:W1:Y:S02]  /*83f0*/  @!P3 MUFU.EX2 R39, R39 ;  /* 0x000000270027b308 */ /* 0x000e640000000800 */
[----:B------:R-:W-:Y:S02]  /*8400*/  LDS.U16 R67, [R157+0x140] ;  /* 0x000140009d437984 */ /* 0x000fe40000000400 */
[----:B------:R-:W-:Y:S02]  /*8410*/  @!P4 FMUL.FTZ R55, R58, -1.4426950216293334961 ;  /* 0xbfb8aa3b3a37c820 */ /* 0x000fe40000410000 */
[----:B------:R-:W-:Y:S01]  /*8420*/  LDS.U16 R69, [R155+0x180] ;  /* 0x000180009b457984 */ /* 0x000fe20000000400 */
[----:B0-----:R-:W-:Y:S01]  /*8430*/  @!P2 FADD.FTZ R38, R38, 1 ;  /* 0x3f8000002626a421 */ /* 0x001fe20000010000 */
[----:B------:R-:W-:Y:S02]  /*8440*/  @!P5 MUFU.EX2 R56, R56 ;  /* 0x000000380038d308 */ /* 0x000fe40000000800 */
[----:B------:R-:W-:Y:S04]  /*8450*/  LDS.U16 R73, [R154+0x1c0] ;  /* 0x0001c0009a497984 */ /* 0x000fe80000000400 */
[----:B------:R-:W-:Y:S01]  /*8460*/  LDS.U16 R75, [R153+0x200] ;  /* 0x00020000994b7984 */ /* 0x000fe20000000400 */
[----:B-1----:R-:W-:Y:S01]  /*8470*/  @!P3 FADD.FTZ R39, R39, 1 ;  /* 0x3f8000002727b421 */ /* 0x002fe20000010000 */
[----:B------:R-:W0:Y:S02]  /*8480*/  @!P4 MUFU.EX2 R55, R55 ;  /* 0x000000370037c308 */ /* 0x000e240000000800 */
[----:B------:R-:W-:Y:S04]  /*8490*/  LDS.U16 R77, [R152+0x240] ;  /* 0x00024000984d7984 */ /* 0x000fe80000000400 */
[----:B------:R-:W-:Y:S02]  /*84a0*/  LDS.U16 R79, [R151+0x280] ;  /* 0x00028000974f7984 */ /* 0x000fe40000000400 */
[----:B------:R1:W2:Y:S02]  /*84b0*/  @!P0 MUFU.RCP R93, R36 ;  /* 0x00000024005d8308 */ /* 0x0002a40000001000 */
[----:B------:R-:W-:Y:S04]  /*84c0*/  LDS.U16 R81, [R150+0x2c0] ;  /* 0x0002c00096517984 */ /* 0x000fe80000000400 */
[----:B------:R-:W-:Y:S02]  /*84d0*/  LDS.U16 R83, [R149+0x300] ;  /* 0x0003000095537984 */ /* 0x000fe40000000400 */
[----:B------:R1:W3:Y:S02]  /*84e0*/  @!P1 MUFU.RCP R95, R37 ;  /* 0x00000025005f9308 */ /* 0x0002e40000001000 */
[----:B------:R-:W-:Y:S01]  /*84f0*/  LDS.U16 R85, [R148+0x340] ;  /* 0x0003400094557984 */ /* 0x000fe20000000400 */
[----:B0-----:R-:W-:-:S03]  /*8500*/  @!P4 FADD.FTZ R55, R55, 1 ;  /* 0x3f8000003737c421 */ /* 0x001fc60000010000 */
[----:B------:R-:W-:Y:S02]  /*8510*/  LDS.U16 R87, [R147+0x380] ;  /* 0x0003800093577984 */ /* 0x000fe40000000400 */
[----:B------:R1:W0:Y:S02]  /*8520*/  @!P2 MUFU.RCP R58, R38 ;  /* 0x00000026003aa308 */ /* 0x0002240000001000 */
[----:B------:R-:W-:Y:S04]  /*8530*/  LDS.U16 R89, [R146+0x3c0] ;  /* 0x0003c00092597984 */ /* 0x000fe80000000400 */
[----:B------:R-:W-:Y:S02]  /*8540*/  @!P6 STS [0x1080], R2 ;  /* 0x00108002ff00e388 */ /* 0x000fe40000000800 */
[----:B------:R1:W4:Y:S02]  /*8550*/  @!P3 MUFU.RCP R97, R39 ;  /* 0x000000270061b308 */ /* 0x0003240000001000 */
[----:B------:R-:W-:Y:S06]  /*8560*/  BAR.SYNC.DEFER_BLOCKING 0x0 ;  /* 0x0000000000007b1d */ /* 0x000fec0000010000 */
[----:B------:R-:W5:Y:S02]  /*8570*/  LDS R91, [0x1080] ;  /* 0x00108000ff5b7984 */ /* 0x000f640000000800 */
[----:B-----5:R-:W-:-:S13]  /*8580*/  ISETP.GE.AND P6, PT, R72, R91, PT ;  /* 0x0000005b4800720c */ /* 0x020fda0003fc6270 */
[----:B------:R-:W-:Y:S05]  /*8590*/  @P6 BRA `(.L_x_128) ;  /* 0x000000c000006947 */ /* 0x000fea0003800000 */
[----:B01234-:R-:W-:Y:S01]  /*85a0*/  MOV R37, UR31 ;  /* 0x0000001f00257c02 */ /* 0x01ffe20008000f00 */
        /* <DEDUP_REMOVED lines=11> */
.L_x_128:
[----:B01234-:R-:W-:Y:S05]  /*8660*/  BSYNC B0 ;  /* 0x0000000000007941 */ /* 0x01ffea0003800000 */
.L_x_127:
[----:B------:R-:W-:Y:S01]  /*8670*/  ULDC.64 UR34, c[0x0][0x2e0] ;  /* 0x0000b80000227ab9 */ /* 0x000fe20000000a00 */
[----:B------:R-:W-:Y:S01]  /*8680*/  @!P5 FADD.FTZ R56, R56, 1 ;  /* 0x3f8000003838d421 */ /* 0x000fe20000010000 */
[----:B------:R-:W-:Y:S01]  /*8690*/  UMOV UR19, UR7 ;  /* 0x0000000700137c82 */ /* 0x000fe20008000000 */
[----:B------:R-:W-:Y:S01]  /*86a0*/  @!P0 FMUL.FTZ R14, R14, R93 ;  /* 0x0000005d0e0e8220 */ /* 0x000fe20000410000 */
[----:B------:R-:W-:Y:S01]  /*86b0*/  UIMAD UR29, UR15, UR34, URZ ;  /* 0x000000220f1d72a4 */ /* 0x000fe2000f8e023f */
[----:B------:R-:W-:Y:S01]  /*86c0*/  LEA R36, P0, R72, c[0x0][0x330], 0x1 ;  /* 0x0000cc0048247a11 */ /* 0x000fe200078008ff */
[----:B------:R-:W-:Y:S01]  /*86d0*/  UIMAD UR27, UR6, -0x800, UR37 ;  /* 0xfffff800061b78a4 */ /* 0x000fe2000f8e0225 */
[----:B------:R-:W0:Y:S01]  /*86e0*/  @!P4 MUFU.RCP R38, R55 ;  /* 0x000000370026c308 */ /* 0x000e220000001000 */
[----:B------:R-:W-:Y:S01]  /*86f0*/  UIMAD.WIDE.U32 UR18, UR14, UR34, UR18 ;  /* 0x000000220e1272a5 */ /* 0x000fe2000f8e0012 */
[----:B------:R-:W-:Y:S01]  /*8700*/  @!P1 FMUL.FTZ R16, R16, R95 ;  /* 0x0000005f10109220 */ /* 0x000fe20000410000 */
[----:B------:R-:W-:Y:S01]  /*8710*/  UIMAD UR7, UR14, UR35, UR29 ;  /* 0x000000230e0772a4 */ /* 0x000fe2000f8e021d */
[----:B------:R-:W-:Y:S01]  /*8720*/  @!P2 FMUL.FTZ R17, R17, R58 ;  /* 0x0000003a1111a220 */ /* 0x000fe20000410000 */
[----:B------:R-:W-:Y:S01]  /*8730*/  USHF.R.S32.HI UR29, URZ, 0x1f, UR27 ;  /* 0x0000001f3f1d7899 */ /* 0x000fe2000801141b */
[----:B------:R-:W-:Y:S01]  /*8740*/  LEA.HI.X R37, R72, c[0x0][0x334], R45, 0x1, P0 ;  /* 0x0000cd0048257a11 */ /* 0x000fe200000f0c2d */
[----:B------:R-:W-:Y:S01]  /*8750*/  UIADD3 UR30, UP0, UR27, UR18, URZ ;  /* 0x000000121b1e7290 */ /* 0x000fe2000ff1e03f */
[----:B------:R-:W1:Y:S01]  /*8760*/  @!P5 MUFU.RCP R56, R56 ;  /* 0x000000380038d308 */ /* 0x000e620000001000 */
[----:B------:R-:W-:Y:S01]  /*8770*/  ISETP.GE.AND P2, PT, R33, R91, PT ;  /* 0x0000005b2100720c */ /* 0x000fe20003f46270 */
[----:B------:R-:W-:Y:S01]  /*8780*/  @!P3 FMUL.FTZ R18, R18, R97 ;  /* 0x000000611212b220 */ /* 0x000fe20000410000 */
[----:B------:R-:W-:Y:S01]  /*8790*/  UIADD3.X UR18, UR29, UR7, UR19, UP0, !UPT ;  /* 0x000000071d127290 */ /* 0x000fe200087fe413 */
[-C--:B------:R-:W-:Y:S01]  /*87a0*/  ISETP.GE.AND P0, PT, R10, R91.reuse, PT ;  /* 0x0000005b0a00720c */ /* 0x080fe20003f06270 */
[----:B------:R-:W-:Y:S01]  /*87b0*/  UIADD3 UR7, UR17, UR28, URZ ;  /* 0x0000001c11077290 */ /* 0x000fe2000fffe03f */
[----:B------:R-:W-:Y:S01]  /*87c0*/  MOV R39, UR30 ;  /* 0x0000001e00277c02 */ /* 0x000fe20008000f00 */
[----:B------:R-:W-:Y:S01]  /*87d0*/  BSSY B0, `(.L_x_129) ;  /* 0x000007d000007945 */ /* 0x000fe20003800000 */
[----:B------:R-:W-:Y:S01]  /*87e0*/  ISETP.GE.AND P1, PT, R15, R91, PT ;  /* 0x0000005b0f00720c */ /* 0x000fe20003f26270 */
[----:B0-----:R-:W-:Y:S01]  /*87f0*/  @!P4 FMUL.FTZ R19, R19, R38 ;  /* 0x000000261313c220 */ /* 0x001fe20000410000 */
[----:B------:R-:W-:-:S02]  /*8800*/  LEA R36, P3, R39, R36, 0x1 ;  /* 0x0000002427247211 */ /* 0x000fc400078608ff */
[----:B------:R-:W-:Y:S02]  /*8810*/  MOV R58, UR18 ;  /* 0x00000012003a7c02 */ /* 0x000fe40008000f00 */
[----:B------:R-:W-:Y:S02]  /*8820*/  ISETP.GE.AND P4, PT, R20, R91, PT ;  /* 0x0000005b1400720c */ /* 0x000fe40003f86270 */
[----:B------:R-:W-:Y:S01]  /*8830*/  LEA.HI.X R37, R39, R37, R58, 0x1, P3 ;  /* 0x0000002527257211 */ /* 0x000fe200018f0c3a */
[----:B-1----:R-:W-:Y:S01]  /*8840*/  @!P5 FMUL.FTZ R21, R21, R56 ;  /* 0x000000381515d220 */ /* 0x002fe20000410000 */
[-C--:B------:R-:W-:Y:S01]  /*8850*/  ISETP.GE.AND P3, PT, R22, R91.reuse, PT ;  /* 0x0000005b1600720c */ /* 0x080fe20003f66270 */
[----:B------:R-:W-:Y:S01]  /*8860*/  FADD.FTZ R39, R3, R164 ;  /* 0x000000a403277221 */ /* 0x000fe20000010000 */
[-C--:B------:R-:W-:Y:S01]  /*8870*/  ISETP.GE.AND P5, PT, R23, R91.reuse, PT ;  /* 0x0000005b1700720c */ /* 0x080fe20003fa6270 */
[----:B------:R-:W-:Y:S01]  /*8880*/  @!P2 STG.E.U16 [R36.64+-0xf80], R61 ;  /* 0xfff0803d2400a986 */ /* 0x000fe2000c101520 */
[----:B------:R-:W-:Y:S01]  /*8890*/  ISETP.GE.AND P2, PT, R24, R91, PT ;  /* 0x0000005b1800720c */ /* 0x000fe20003f46270 */
[----:B------:R-:W-:Y:S01]  /*88a0*/  FADD.FTZ R38, R39, R4 ;  /* 0x0000000427267221 */ /* 0x000fe20000010000 */
[----:B------:R-:W-:Y:S01]  /*88b0*/  F2FP.PACK_AB R39, R4, R3 ;  /* 0x000000030427723e */ /* 0x000fe200000000ff */
[----:B------:R-:W-:Y:S01]  /*88c0*/  @!P0 STG.E.U16 [R36.64+-0xf40], R63 ;  /* 0xfff0c03f24008986 */ /* 0x000fe2000c101520 */
[----:B------:R-:W-:Y:S01]  /*88d0*/  ISETP.GE.AND P0, PT, R25, R91, PT ;  /* 0x0000005b1900720c */ /* 0x000fe20003f06270 */
[----:B------:R-:W-:Y:S01]  /*88e0*/  FADD.FTZ R3, R38, R5 ;  /* 0x0000000526037221 */ /* 0x000fe20000010000 */
[----:B------:R-:W-:Y:S01]  /*88f0*/  F2FP.PACK_AB R5, R6, R5 ;  /* 0x000000050605723e */ /* 0x000fe200000000ff */
[----:B------:R-:W-:Y:S01]  /*8900*/  @!P1 STG.E.U16 [R36.64+-0xf00], R65 ;  /* 0xfff1004124009986 */ /* 0x000fe2000c101520 */
[-C--:B------:R-:W-:Y:S01]  /*8910*/  ISETP.GE.AND P1, PT, R26, R91.reuse, PT ;  /* 0x0000005b1a00720c */ /* 0x080fe20003f26270 */
[----:B------:R-:W-:Y:S01]  /*8920*/  FADD.FTZ R4, R3, R6 ;  /* 0x0000000603047221 */ /* 0x000fe20000010000 */
[----:B------:R-:W-:Y:S01]  /*8930*/  PRMT R38, R5, 0x7610, R38 ;  /* 0x0000761005267816 */ /* 0x000fe20000000026 */
        /* <DEDUP_REMOVED lines=13> */
[-C--:B------:R-:W-:Y:S01]  /*8a10*/  ISETP.GE.AND P2, PT, R30, R91.reuse, PT ;  /* 0x0000005b1e00720c */ /* 0x080fe20003f46270 */
[----:B------:R-:W-:Y:S01]  /*8a20*/  FADD.FTZ R11, R8, R11 ;  /* 0x0000000b080b7221 */ /* 0x000fe20000010000 */
[----:B------:R-:W-:Y:S01]  /*8a30*/  F2FP.PACK_AB R5, R13, R12 ;  /* 0x0000000c0d05723e */ /* 0x000fe200000000ff */
[----:B------:R-:W-:Y:S01]  /*8a40*/  @!P0 STG.E.U16 [R36.64+-0xdc0], R77 ;  /* 0xfff2404d24008986 */ /* 0x000fe2000c101520 */
[-C--:B------:R-:W-:Y:S01]  /*8a50*/  ISETP.GE.AND P0, PT, R32, R91.reuse, PT ;  /* 0x0000005b2000720c */ /* 0x080fe20003f06270 */
[----:B------:R-:W-:Y:S01]  /*8a60*/  FADD.FTZ R12, R11, R12 ;  /* 0x0000000c0b0c7221 */ /* 0x000fe20000010000 */
[----:B------:R-:W-:Y:S01]  /*8a70*/  F2FP.PACK_AB R6, R16, R14 ;  /* 0x0000000e1006723e */ /* 0x000fe200000000ff */
[----:B------:R-:W-:Y:S01]  /*8a80*/  @!P1 STG.E.U16 [R36.64+-0xd80], R79 ;  /* 0xfff2804f24009986 */ /* 0x000fe2000c101520 */
[----:B------:R-:W-:Y:S01]  /*8a90*/  ISETP.GE.AND P1, PT, R31, R91, PT ;  /* 0x0000005b1f00720c */ /* 0x000fe20003f26270 */
[----:B------:R-:W-:Y:S01]  /*8aa0*/  FADD.FTZ R13, R12, R13 ;  /* 0x0000000d0c0d7221 */ /* 0x000fe20000010000 */
[----:B------:R-:W-:Y:S01]  /*8ab0*/  PRMT R56, R5, 0x7632, R56 ;  /* 0x0000763205387816 */ /* 0x000fe20000000038 */
[----:B------:R-:W-:Y:S01]  /*8ac0*/  @!P3 STG.E.U16 [R36.64+-0xd40], R81 ;  /* 0xfff2c0512400b986 */ /* 0x000fe2000c101520 */
[----:B------:R-:W-:Y:S01]  /*8ad0*/  ISETP.NE.AND P6, PT, R142, RZ, PT ;  /* 0x000000ff8e00720c */ /* 0x000fe20003fc5270 */
[----:B------:R-:W-:-:S02]  /*8ae0*/  FADD.FTZ R13, R13, R14 ;  /* 0x0000000e0d0d7221 */ /* 0x000fc40000010000 */
[----:B------:R-:W-:Y:S02]  /*8af0*/  @!P4 STG.E.U16 [R36.64+-0xd00], R83 ;  /* 0xfff300532400c986 */ /* 0x000fe4000c101520 */
[----:B------:R-:W-:Y:S02]  /*8b00*/  FADD.FTZ R16, R13, R16 ;  /* 0x000000100d107221 */ /* 0x000fe40000010000 */
[----:B------:R-:W-:Y:S04]  /*8b10*/  @!P5 STG.E.U16 [R36.64+-0xcc0], R85 ;  /* 0xfff340552400d986 */ /* 0x000fe8000c101520 */
[----:B------:R-:W-:Y:S04]  /*8b20*/  @!P2 STG.E.U16 [R36.64+-0xc80], R87 ;  /* 0xfff380572400a986 */ /* 0x000fe8000c101520 */
[----:B------:R-:W-:Y:S04]  /*8b30*/  @!P0 STG.E.U16 [R36.64+-0xfc0], R59 ;  /* 0xfff0403b24008986 */ /* 0x000fe8000c101520 */
[----:B------:R0:W-:Y:S04]  /*8b40*/  @!P1 STG.E.U16 [R36.64+-0xc40], R89 ;  /* 0xfff3c05924009986 */ /* 0x0001e8000c101520 */
[----:B------:R-:W-:Y:S01]  /*8b50*/  BAR.SYNC.DEFER_BLOCKING 0x0 ;  /* 0x0000000000007b1d */ /* 0x000fe20000010000 */
[----:B0-----:R-:W-:-:S02]  /*8b60*/  PRMT R37, R39, 0x7632, R37 ;  /* 0x0000763227257816 */ /* 0x001fc40000000025 */
[----:B------:R-:W-:-:S03]  /*8b70*/  PRMT R36, R7, 0x7632, R36 ;  /* 0x0000763207247816 */ /* 0x000fc60000000024 */
[----:B------:R0:W-:Y:S04]  /*8b80*/  STS.U16 [R71], R39 ;  /* 0x0000002747007388 */ /* 0x0001e80000000400 */
[----:B------:R1:W-:Y:S04]  /*8b90*/  STS.U16 [R40+0x2], R37 ;  /* 0x0000022528007388 */ /* 0x0003e80000000400 */
[----:B------:R2:W-:Y:S01]  /*8ba0*/  STS.U16 [R41+0x4], R38 ;  /* 0x0000042629007388 */ /* 0x0005e20000000400 */
[----:B0-----:R-:W-:-:S03]  /*8bb0*/  PRMT R39, R4, 0x7610, R39 ;  /* 0x0000761004277816 */ /* 0x001fc60000000027 */
[----:B------:R-:W-:Y:S01]  /*8bc0*/  STS.U16 [R44+0x6], R55 ;  /* 0x000006372c007388 */ /* 0x000fe20000000400 */
[----:B-1----:R-:W-:Y:S02]  /*8bd0*/  PRMT R37, R4, 0x7632, R37 ;  /* 0x0000763204257816 */ /* 0x002fe40000000025 */
[----:B------:R-:W-:Y:S01]  /*8be0*/  PRMT R40, R5, 0x7610, R40 ;  /* 0x0000761005287816 */ /* 0x000fe20000000028 */
[----:B------:R-:W-:Y:S01]  /*8bf0*/  STS.U16 [R43+0x8], R7 ;  /* 0x000008072b007388 */ /* 0x000fe20000000400 */
[----:B------:R-:W-:Y:S01]  /*8c00*/  F2FP.PACK_AB R4, R18, R17 ;  /* 0x000000111204723e */ /* 0x000fe200000000ff */
[----:B------:R-:W-:Y:S01]  /*8c10*/  FADD.FTZ R17, R16, R17 ;  /* 0x0000001110117221 */ /* 0x000fe20000010000 */
[----:B------:R-:W-:Y:S01]  /*8c20*/  F2FP.PACK_AB R5, R21, R19 ;  /* 0x000000131505723e */ /* 0x000fe200000000ff */
[----:B------:R0:W-:Y:S01]  /*8c30*/  STS.U16 [R46+0xa], R36 ;  /* 0x00000a242e007388 */ /* 0x0001e20000000400 */
[----:B--2---:R-:W-:Y:S01]  /*8c40*/  PRMT R38, R4, 0x7632, R38 ;  /* 0x0000763204267816 */ /* 0x004fe20000000026 */
[----:B------:R-:W-:-:S02]  /*8c50*/  FADD.FTZ R18, R17, R18 ;  /* 0x0000001211127221 */ /* 0x000fc40000010000 */
[----:B------:R1:W-:Y:S02]  /*8c60*/  STS.U16 [R42+0xc], R39 ;  /* 0x00000c272a007388 */ /* 0x0003e40000000400 */
[----:B------:R-:W-:Y:S02]  /*8c70*/  FADD.FTZ R18, R18, R19 ;  /* 0x0000001312127221 */ /* 0x000fe40000010000 */
[----:B------:R-:W-:Y:S01]  /*8c80*/  STS.U16 [R47+0xe], R37 ;  /* 0x00000e252f007388 */ /* 0x000fe20000000400 */
[----:B0-----:R-:W-:Y:S01]  /*8c90*/  PRMT R36, R6, 0x7632, R36 ;  /* 0x0000763206247816 */ /* 0x001fe20000000024 */
[----:B------:R-:W-:Y:S02]  /*8ca0*/  FADD.FTZ R164, R18, R21 ;  /* 0x0000001512a47221 */ /* 0x000fe40000010000 */
[----:B------:R-:W-:Y:S01]  /*8cb0*/  STS.U16 [R48+0x10], R40 ;  /* 0x0000102830007388 */ /* 0x000fe20000000400 */
[----:B-1----:R-:W-:-:S03]  /*8cc0*/  PRMT R42, R5, 0x7632, R42 ;  /* 0x00007632052a7816 */ /* 0x002fc6000000002a */
[----:B------:R-:W-:Y:S04]  /*8cd0*/  STS.U16 [R49+0x12], R56 ;  /* 0x0000123831007388 */ /* 0x000fe80000000400 */
[----:B------:R-:W-:Y:S04]  /*8ce0*/  STS.U16 [R50+0x14], R6 ;  /* 0x0000140632007388 */ /* 0x000fe80000000400 */
[----:B------:R-:W-:Y:S04]  /*8cf0*/  STS.U16 [R51+0x16], R36 ;  /* 0x0000162433007388 */ /* 0x000fe80000000400 */
[----:B------:R-:W-:Y:S04]  /*8d00*/  STS.U16 [R52+0x18], R4 ;  /* 0x0000180434007388 */ /* 0x000fe80000000400 */
[----:B------:R-:W-:Y:S04]  /*8d10*/  STS.U16 [R53+0x1a], R38 ;  /* 0x00001a2635007388 */ /* 0x000fe80000000400 */
[----:B------:R0:W-:Y:S04]  /*8d20*/  STS.U16 [R0+0x1c], R5 ;  /* 0x00001c0500007388 */ /* 0x0001e80000000400 */
[----:B------:R-:W-:Y:S01]  /*8d30*/  STS.U16 [R54+0x1e], R42 ;  /* 0x00001e2a36007388 */ /* 0x000fe20000000400 */
[----:B------:R-:W-:-:S06]  /*8d40*/  NOP ;  /* 0x0000000000007918 */ /* 0x000fcc0000000000 */
[----:B------:R-:W-:Y:S01]  /*8d50*/  LDS.U16 R163, [R163] ;  /* 0x00000000a3a37984 */ /* 0x000fe20000000400 */
[----:B0-----:R-:W-:-:S03]  /*8d60*/  IADD3 R0, P1, R72, -0x7e0, RZ ;  /* 0xfffff82048007810 */ /* 0x001fc60007f3e0ff */
[----:B------:R-:W-:Y:S01]  /*8d70*/  LDS.U16 R7, [R162+0x40] ;  /* 0x00004000a2077984 */ /* 0x000fe20000000400 */
[----:B------:R-:W-:-:S03]  /*8d80*/  IADD3.X R45, R45, -0x1, RZ, P1, !PT ;  /* 0xffffffff2d2d7810 */ /* 0x000fc60000ffe4ff */
        /* <DEDUP_REMOVED lines=21> */
[----:B------:R-:W-:Y:S01]  /*8ee0*/  MOV R2, R34 ;  /* 0x0000002200027202 */ /* 0x000fe20000000f00 */
[----:B------:R-:W-:Y:S01]  /*8ef0*/  UIMAD UR18, UR15, UR18, URZ ;  /* 0x000000120f1272a4 */ /* 0x000fe2000f8e023f */
[----:B------:R-:W-:-:S03]  /*8f00*/  MOV R3, R35 ;  /* 0x0000002300037202 */ /* 0x000fc60000000f00 */
[----:B------:R-:W-:Y:S02]  /*8f10*/  UIMAD UR18, UR14, UR19, UR18 ;  /* 0x000000130e1272a4 */ /* 0x000fe4000f8e0212 */
[----:B------:R-:W-:-:S04]  /*8f20*/  IMAD.WIDE.U32 R2, R5, c[0x0][0x2f8], R2 ;  /* 0x0000be0005027a25 */ /* 0x000fc800078e0002 */
[----:B------:R-:W-:Y:S01]  /*8f30*/  IMAD.U32 R5, RZ, RZ, UR14 ;  /* 0x0000000eff057e24 */ /* 0x000fe2000f8e00ff */
[----:B------:R-:W-:-:S05]  /*8f40*/  IADD3 R3, R3, UR28, RZ ;  /* 0x0000001c03037c10 */ /* 0x000fca000fffe0ff */
[----:B------:R-:W-:-:S05]  /*8f50*/  IMAD.WIDE.U32 R2, R5, c[0x0][0x300], R2 ;  /* 0x0000c00005027a25 */ /* 0x000fca00078e0002 */
[----:B------:R-:W-:Y:S02]  /*8f60*/  IADD3 R3, R3, UR18, RZ ;  /* 0x0000001203037c10 */ /* 0x000fe4000fffe0ff */
[----:B------:R-:W-:-:S04]  /*8f70*/  LEA R4, P0, R2, c[0x0][0x340], 0x1 ;  /* 0x0000d00002047a11 */ /* 0x000fc800078008ff */
[----:B------:R-:W-:-:S05]  /*8f80*/  LEA.HI.X R5, R2, c[0x0][0x344], R3, 0x1, P0 ;  /* 0x0000d10002057a11 */ /* 0x000fca00000f0c03 */
[----:B------:R0:W-:Y:S04]  /*8f90*/  STG.E.U16 [R4.64], R163 ;  /* 0x000000a304007986 */ /* 0x0001e8000c101520 */
.L_x_130:
[----:B------:R-:W-:Y:S05]  /*8fa0*/  BSYNC B0 ;  /* 0x0000000000007941 */ /* 0x000fea0003800000 */
.L_x_129:
[----:B------:R-:W-:Y:S01]  /*8fb0*/  ULDC.64 UR18, c[0x0][0x300] ;  /* 0x0000c00000127ab9 */ /* 0x000fe20000000a00 */
[----:B------:R-:W-:Y:S01]  /*8fc0*/  LEA R2, P0, R0, c[0x0][0x340], 0x1 ;  /* 0x0000d00000027a11 */ /* 0x000fe200078008ff */
        /* <DEDUP_REMOVED lines=13> */
[----:B------:R-:W-:Y:S01]  /*90a0*/  MOV R3, UR7 ;  /* 0x0000000700037c02 */ /* 0x000fe20008000f00 */
[----:B------:R-:W-:Y:S01]  /*90b0*/  UISETP.GT.AND UP0, UPT, UR26, 0x1, UPT ;  /* 0x000000011a00788c */ /* 0x000fe2000bf04270 */
[----:B------:R-:W-:Y:S01]  /*90c0*/  ISETP.GE.AND P2, PT, R23, R53, PT ;  /* 0x000000351700720c */ /* 0x000fe20003f46270 */
[----:B------:R-:W-:Y:S01]  /*90d0*/  UIADD3 UR20, UP2, UR20, -0x1000, URZ ;  /* 0xfffff00014147890 */ /* 0x000fe2000ff5e03f */
[----:B------:R-:W-:Y:S01]  /*90e0*/  LEA R2, P0, R3, R2, 0x1 ;  /* 0x0000000203027211 */ /* 0x000fe200078008ff */
[----:B------:R-:W-:Y:S01]  /*90f0*/  UIADD3 UR24, UP3, UR24, -0x1000, URZ ;  /* 0xfffff00018187890 */ /* 0x000fe2000ff7e03f */
[----:B0-----:R-:W-:Y:S01]  /*9100*/  MOV R4, UR16 ;  /* 0x0000001000047c02 */ /* 0x001fe20008000f00 */
[----:B------:R-:W-:-:S02]  /*9110*/  UIADD3 UR6, UR6, 0x1, URZ ;  /* 0x0000000106067890 */ /* 0x000fc4000fffe03f */
[----:B------:R-:W-:Y:S01]  /*9120*/  UIADD3.X UR23, UR23, -0x1, URZ, UP1, !UPT ;  /* 0xffffffff17177890 */ /* 0x000fe20008ffe43f */
[----:B------:R-:W-:Y:S01]  /*9130*/  LEA.HI.X R3, R3, R0, R4, 0x1, P0 ;  /* 0x0000000003037211 */ /* 0x000fe200000f0c04 */
[----:B------:R-:W-:Y:S01]  /*9140*/  UIADD3.X UR21, UR21, -0x1, URZ, UP2, !UPT ;  /* 0xffffffff15157890 */ /* 0x000fe200097fe43f */
[-C--:B------:R-:W-:Y:S01]  /*9150*/  ISETP.GE.AND P0, PT, R20, R53.reuse, PT ;  /* 0x000000351400720c */ /* 0x080fe20003f06270 */
[----:B------:R-:W-:Y:S02]  /*9160*/  UIADD3.X UR25, UR25, -0x1, URZ, UP3, !UPT ;  /* 0xffffffff19197890 */ /* 0x000fe40009ffe43f */
        /* <DEDUP_REMOVED lines=26> */
.L_x_77:
        /* <DEDUP_REMOVED lines=33> */
[----:B------:R0:W-:Y:S02]  /*9520*/  RED.E.ADD.F32.FTZ.RN.STRONG.GPU [R2.64], R4 ;  /* 0x000000040200798e */ /* 0x0001e4000c10e7a0 */
.L_x_133:
[----:B0-----:R-:W-:Y:S05]  /*9530*/  BSYNC B0 ;  /* 0x0000000000007941 */ /* 0x001fea0003800000 */
.L_x_132:
        /* <DEDUP_REMOVED lines=31> */
[----:B------:R-:W-:Y:S01]  /*9730*/  HFMA2.MMA R13, -RZ, RZ, 0, 0 ;  /* 0x00000000ff0d7435 */ /* 0x000fe200000001ff */
[----:B------:R-:W-:Y:S05]  /*9740*/  BRA `(.L_x_136) ;  /* 0x0000001000007947 */ /* 0x000fea0003800000 */
.L_x_135:
[----:B------:R-:W3:Y:S02]  /*9750*/  S2R R13, SR_TID.X ;  /* 0x00000000000d7919 */ /* 0x000ee40000002100 */
.L_x_136:
[----:B0-----:R-:W-:Y:S05]  /*9760*/  BSYNC B0 ;  /* 0x0000000000007941 */ /* 0x001fea0003800000 */
.L_x_134:
        /* <DEDUP_REMOVED lines=28> */
.L_x_138:
[----:B0-----:R-:W0:Y:S01]  /*9930*/  LDS R15, [R13.X4+0x2ce0] ;  /* 0x002ce0000d0f7984 */ /* 0x001e220000004800 */
[----:B------:R-:W-:Y:S01]  /*9940*/  IMAD.U32 R4, RZ, RZ, UR6 ;  /* 0x00000006ff047e24 */ /* 0x000fe2000f8e00ff */
[----:B------:R-:W-:Y:S02]  /*9950*/  SHF.R.S32.HI R12, RZ, 0x1f, R13 ;  /* 0x0000001fff0c7819 */ /* 0x000fe4000001140d */
[----:B------:R-:W-:Y:S01]  /*9960*/  MOV R8, UR8 ;  /* 0x0000000800087c02 */ /* 0x000fe20008000f00 */
[----:B------:R-:W1:Y:S01]  /*9970*/  LDS R17, [R13.X4+0x30e0] ;  /* 0x0030e0000d117984 */ /* 0x000e620000004800 */
[----:B------:R-:W-:Y:S01]  /*9980*/  MOV R3, UR10 ;  /* 0x0000000a00037c02 */ /* 0x000fe20008000f00 */
[C---:B------:R-:W-:Y:S01]  /*9990*/  IMAD R0, R12.reuse, c[0x0][0x290], RZ ;  /* 0x0000a4000c007a24 */ /* 0x040fe200078e02ff */
[----:B------:R-:W-:Y:S01]  /*99a0*/  MOV R2, R4 ;  /* 0x0000000400027202 */ /* 0x000fe20000000f00 */
[----:B------:R-:W-:Y:S01]  /*99b0*/  IMAD R4, R12, c[0x0][0x1c0], RZ ;  /* 0x000070000c047a24 */ /* 0x000fe200078e02ff */
[----:B------:R-:W-:-:S02]  /*99c0*/  MOV R7, UR15 ;  /* 0x0000000f00077c02 */ /* 0x000fc40008000f00 */
[----:B------:R-:W-:Y:S01]  /*99d0*/  MOV R6, R8 ;  /* 0x0000000800067202 */ /* 0x000fe20000000f00 */
[C---:B------:R-:W-:Y:S01]  /*99e0*/  IMAD.WIDE.U32 R2, R13.reuse, c[0x0][0x290], R2 ;  /* 0x0000a4000d027a25 */ /* 0x040fe200078e0002 */
[----:B------:R-:W-:Y:S02]  /*99f0*/  MOV R5, UR7 ;  /* 0x0000000700057c02 */ /* 0x000fe40008000f00 */
[----:B------:R-:W-:Y:S01]  /*9a00*/  MOV R9, UR9 ;  /* 0x0000000900097c02 */ /* 0x000fe20008000f00 */
[C---:B------:R-:W-:Y:S01]  /*9a10*/  IMAD R5, R13.reuse, c[0x0][0x294], R0 ;  /* 0x0000a5000d057a24 */ /* 0x040fe200078e0200 */
[----:B------:R-:W-:Y:S01]  /*9a20*/  YIELD ;  /* 0x0000000000007946 */ /* 0x000fe20003800000 */
[----:B------:R-:W-:-:S03]  /*9a30*/  IMAD.WIDE.U32 R6, R13, c[0x0][0x1c0], R6 ;  /* 0x000070000d067a25 */ /* 0x000fc600078e0006 */
[----:B------:R-:W-:Y:S01]  /*9a40*/  IADD3 R5, R3, R5, RZ ;  /* 0x0000000503057210 */ /* 0x000fe20007ffe0ff */
[----:B------:R-:W-:Y:S01]  /*9a50*/  IMAD R9, R13, c[0x0][0x1c4], R4 ;  /* 0x000071000d097a24 */ /* 0x000fe200078e0204 */
[----:B------:R-:W-:Y:S02]  /*9a60*/  LEA R4, P0, R2, c[0x0][0x310], 0x2 ;  /* 0x0000c40002047a11 */ /* 0x000fe400078010ff */
[----:B------:R-:W-:Y:S02]  /*9a70*/  LEA R8, P1, R6, c[0x0][0x230], 0x2 ;  /* 0x00008c0006087a11 */ /* 0x000fe400078210ff */
[----:B------:R-:W-:Y:S02]  /*9a80*/  IADD3 R3, R7, R9, RZ ;  /* 0x0000000907037210 */ /* 0x000fe40007ffe0ff */
[----:B------:R-:W-:Y:S02]  /*9a90*/  LEA.HI.X R5, R2, c[0x0][0x314], R5, 0x2, P0 ;  /* 0x0000c50002057a11 */ /* 0x000fe400000f1405 */
[----:B------:R-:W-:-:S03]  /*9aa0*/  LEA.HI.X R9, R6, c[0x0][0x234], R3, 0x2, P1 ;  /* 0x00008d0006097a11 */ /* 0x000fc600008f1403 */
[----:B0-----:R0:W-:Y:S04]  /*9ab0*/  RED.E.ADD.F32.FTZ.RN.STRONG.GPU [R4.64], R15 ;  /* 0x0000000f0400798e */ /* 0x0011e8000c10e7a0 */
[----:B------:R2:W1:Y:S01]  /*9ac0*/  LDG.E R0, [R8.64] ;  /* 0x0000002008007981 */ /* 0x000462000c1e1900 */
[----:B------:R-:W-:Y:S01]  /*9ad0*/  MOV R6, UR18 ;  /* 0x0000001200067c02 */ /* 0x000fe20008000f00 */
[----:B------:R-:W-:Y:S01]  /*9ae0*/  IMAD.U32 R3, RZ, RZ, UR11 ;  /* 0x0000000bff037e24 */ /* 0x000fe2000f8e00ff */
[----:B------:R-:W-:Y:S01]  /*9af0*/  MOV R10, UR20 ;  /* 0x00000014000a7c02 */ /* 0x000fe20008000f00 */
[C---:B------:R-:W-:Y:S01]  /*9b00*/  IMAD R14, R12.reuse, c[0x0][0x2b0], RZ ;  /* 0x0000ac000c0e7a24 */ /* 0x040fe200078e02ff */
[----:B------:R-:W-:Y:S01]  /*9b10*/  MOV R2, R6 ;  /* 0x0000000600027202 */ /* 0x000fe20000000f00 */
[----:B------:R-:W-:Y:S01]  /*9b20*/  IMAD R16, R12, c[0x0][0x1a0], RZ ;  /* 0x000068000c107a24 */ /* 0x000fe200078e02ff */
[----:B------:R-:W-:Y:S01]  /*9b30*/  MOV R7, UR19 ;  /* 0x0000001300077c02 */ /* 0x000fe20008000f00 */
[C---:B0-----:R-:W-:Y:S01]  /*9b40*/  IMAD R5, R13.reuse, c[0x0][0x2b4], R14 ;  /* 0x0000ad000d057a24 */ /* 0x041fe200078e020e */
[----:B------:R-:W-:Y:S01]  /*9b50*/  MOV R7, UR13 ;  /* 0x0000000d00077c02 */ /* 0x000fe20008000f00 */
[----:B------:R-:W-:Y:S01]  /*9b60*/  IMAD.WIDE.U32 R2, R13, c[0x0][0x2b0], R2 ;  /* 0x0000ac000d027a25 */ /* 0x000fe200078e0002 */
[----:B------:R-:W-:-:S02]  /*9b70*/  MOV R6, R10 ;  /* 0x0000000a00067202 */ /* 0x000fc40000000f00 */
[----:B------:R-:W-:Y:S01]  /*9b80*/  MOV R11, UR21 ;  /* 0x00000015000b7c02 */ /* 0x000fe20008000f00 */
[----:B--2---:R-:W-:Y:S01]  /*9b90*/  IMAD R9, R13, c[0x0][0x1a4], R16 ;  /* 0x000069000d097a24 */ /* 0x004fe200078e0210 */
[----:B------:R-:W-:Y:S01]  /*9ba0*/  IADD3 R5, R3, R5, RZ ;  /* 0x0000000503057210 */ /* 0x000fe20007ffe0ff */
[----:B------:R-:W-:Y:S01]  /*9bb0*/  IMAD.WIDE.U32 R6, R13, c[0x0][0x1a0], R6 ;  /* 0x000068000d067a25 */ /* 0x000fe200078e0006 */
[----:B------:R-:W-:-:S03]  /*9bc0*/  LEA R4, P0, R2, c[0x0][0x318], 0x2 ;  /* 0x0000c60002047a11 */ /* 0x000fc600078010ff */
[----:B------:R-:W-:Y:S01]  /*9bd0*/  IMAD.IADD R3, R7, 0x1, R9 ;  /* 0x0000000107037824 */ /* 0x000fe200078e0209 */
[----:B------:R-:W-:Y:S02]  /*9be0*/  LEA R8, P1, R6, c[0x0][0x228], 0x2 ;  /* 0x00008a0006087a11 */ /* 0x000fe400078210ff */
[----:B------:R-:W-:Y:S02]  /*9bf0*/  LEA.HI.X R5, R2, c[0x0][0x31c], R5, 0x2, P0 ;  /* 0x0000c70002057a11 */ /* 0x000fe400000f1405 */
[----:B------:R-:W-:Y:S01]  /*9c00*/  LEA.HI.X R9, R6, c[0x0][0x22c], R3, 0x2, P1 ;  /* 0x00008b0006097a11 */ /* 0x000fe200008f1403 */
[----:B-1----:R-:W-:-:S05]  /*9c10*/  FMUL.FTZ R11, R0, R17 ;  /* 0x00000011000b7220 */ /* 0x002fca0000410000 */
[----:B------:R0:W-:Y:S04]  /*9c20*/  RED.E.ADD.F32.FTZ.RN.STRONG.GPU [R4.64], R11 ;  /* 0x0000000b0400798e */ /* 0x0001e8000c10e7a0 */
[----:B------:R-:W2:Y:S01]  /*9c30*/  LDG.E R8, [R8.64] ;  /* 0x0000002008087981 */ /* 0x000ea2000c1e1900 */
[----:B------:R-:W-:Y:S01]  /*9c40*/  MOV R6, UR4 ;  /* 0x0000000400067c02 */ /* 0x000fe20008000f00 */
[----:B------:R-:W-:Y:S01]  /*9c50*/  IMAD R12, R12, c[0x0][0x2d0], RZ ;  /* 0x0000b4000c0c7a24 */ /* 0x000fe200078e02ff */
[----:B------:R-:W-:Y:S02]  /*9c60*/  MOV R3, UR12 ;  /* 0x0000000c00037c02 */ /* 0x000fe40008000f00 */
[----:B------:R-:W-:Y:S02]  /*9c70*/  MOV R2, R6 ;  /* 0x0000000600027202 */ /* 0x000fe40000000f00 */
[----:B------:R-:W-:Y:S01]  /*9c80*/  MOV R7, UR5 ;  /* 0x0000000500077c02 */ /* 0x000fe20008000f00 */
[----:B------:R-:W-:-:S02]  /*9c90*/  IMAD R7, R13, c[0x0][0x2d4], R12 ;  /* 0x0000b5000d077a24 */ /* 0x000fc400078e020c */
        /* <DEDUP_REMOVED lines=10> */
.L_x_137:
[----:B------:R-:W-:Y:S05]  /*9d40*/  EXIT ;  /* 0x000000000000794d */ /* 0x000fea0003800000 */
.L_x_115:
[----:B------:R-:W-:Y:S01]  /*9d50*/  HFMA2.MMA R159, -RZ, RZ, 0, 5.9604644775390625e-08 ;  /* 0x00000001ff9f7435 */ /* 0x000fe200000001ff */
[----:B------:R-:W-:Y:S02]  /*9d60*/  MOV R83, R156 ;  /* 0x0000009c00537202 */ /* 0x000fe40000000f00 */
[----:B------:R-:W-:-:S03]  /*9d70*/  MOV R82, 0x9d90 ;  /* 0x00009d9000527802 */ /* 0x000fc60000000f00 */
[----:B-1---5:R-:W-:Y:S05]  /*9d80*/  CALL.REL.NOINC `($__internal_8_$__cuda_sm70_shflsync_up) ;  /* 0x00000bb000007944 */ /* 0x022fea0003c00000 */
[----:B------:R-:W-:Y:S01]  /*9d90*/  MOV R84, R159 ;  /* 0x0000009f00547202 */ /* 0x000fe20000000f00 */
[----:B------:R-:W-:Y:S05]  /*9da0*/  BRA `(.L_x_139) ;  /* 0xffffb85000007947 */ /* 0x000fea000383ffff */
.L_x_116:
[----:B------:R-:W-:Y:S01]  /*9db0*/  HFMA2.MMA R159, -RZ, RZ, 0, 5.9604644775390625e-08 ;  /* 0x00000001ff9f7435 */ /* 0x000fe200000001ff */
[----:B------:R-:W-:Y:S01]  /*9dc0*/  IMAD.MOV.U32 R83, RZ, RZ, R85 ;  /* 0x000000ffff537224 */ /* 0x000fe200078e0055 */
[----:B------:R-:W-:-:S04]  /*9dd0*/  MOV R82, 0x9df0 ;  /* 0x00009df000527802 */ /* 0x000fc80000000f00 */
[----:B012--5:R-:W-:Y:S05]  /*9de0*/  CALL.REL.NOINC `($__internal_8_$__cuda_sm70_shflsync_up) ;  /* 0x00000b5000007944 */ /* 0x027fea0003c00000 */
[C---:B------:R-:W-:Y:S01]  /*9df0*/  FMUL.FTZ R83, R156.reuse, R84 ;  /* 0x000000549c537220 */ /* 0x040fe20000410000 */
[----:B------:R-:W-:Y:S01]  /*9e00*/  ISETP.GE.AND P0, PT, R145, 0x1, PT ;  /* 0x000000019100780c */ /* 0x000fe20003f06270 */
[----:B------:R-:W-:Y:S01]  /*9e10*/  FFMA.FTZ R82, R156, R159, R85 ;  /* 0x0000009f9c527223 */ /* 0x000fe20000010055 */
[----:B------:R-:W-:-:S02]  /*9e20*/  MOV R159, 0x2 ;  /* 0x00000002009f7802 */ /* 0x000fc40000000f00 */
[----:B------:R-:W-:Y:S02]  /*9e30*/  FSEL R156, R156, R83, !P0 ;  /* 0x000000539c9c7208 */ /* 0x000fe40004000000 */
[----:B------:R-:W-:Y:S02]  /*9e40*/  FSEL R85, R85, R82, !P0 ;  /* 0x0000005255557208 */ /* 0x000fe40004000000 */
[----:B------:R-:W-:Y:S02]  /*9e50*/  MOV R83, R156 ;  /* 0x0000009c00537202 */ /* 0x000fe40000000f00 */
[----:B------:R-:W-:Y:S02]  /*9e60*/  MOV R82, 0x9e80 ;  /* 0x00009e8000527802 */ /* 0x000fe40000000f00 */
[----:B------:R-:W-:Y:S05]  /*9e70*/  CALL.REL.NOINC `($__internal_8_$__cuda_sm70_shflsync_up) ;  /* 0x00000ac000007944 */ /* 0x000fea0003c00000 */
[----:B------:R-:W-:Y:S01]  /*9e80*/  MOV R84, R159 ;  /* 0x0000009f00547202 */ /* 0x000fe20000000f00 */
[----:B------:R-:W-:Y:S01]  /*9e90*/  HFMA2.MMA R159, -RZ, RZ, 0, 1.1920928955078125e-07 ;  /* 0x00000002ff9f7435 */ /* 0x000fe200000001ff */
[----:B------:R-:W-:Y:S02]  /*9ea0*/  MOV R83, R85 ;  /* 0x0000005500537202 */ /* 0x000fe40000000f00 */
[----:B------:R-:W-:-:S03]  /*9eb0*/  MOV R82, 0x9ed0 ;  /* 0x00009ed000527802 */ /* 0x000fc60000000f00 */
[----:B------:R-:W-:Y:S05]  /*9ec0*/  CALL.REL.NOINC `($__internal_8_$__cuda_sm70_shflsync_up) ;  /* 0x00000a7000007944 */ /* 0x000fea0003c00000 */
[----:B------:R-:W-:Y:S02]  /*9ed0*/  ISETP.GE.AND P0, PT, R145, 0x2, PT ;  /* 0x000000029100780c */ /* 0x000fe40003f06270 */
[----:B------:R-:W-:-:S11]  /*9ee0*/  MOV R82, 0x9f40 ;  /* 0x00009f4000527802 */ /* 0x000fd60000000f00 */
[----:B------:R-:W-:Y:S01]  /*9ef0*/  @P0 FFMA.FTZ R85, R156, R159, R85 ;  /* 0x0000009f9c550223 */ /* 0x000fe20000010055 */
[----:B------:R-:W-:Y:S01]  /*9f00*/  MOV R159, 0x4 ;  /* 0x00000004009f7802 */ /* 0x000fe20000000f00 */
[----:B------:R-:W-:-:S05]  /*9f10*/  @P0 FMUL.FTZ R156, R84, R156 ;  /* 0x0000009c549c0220 */ /* 0x000fca0000410000 */
[----:B------:R-:W-:Y:S02]  /*9f20*/  MOV R83, R156 ;  /* 0x0000009c00537202 */ /* 0x000fe40000000f00 */
[----:B------:R-:W-:Y:S05]  /*9f30*/  CALL.REL.NOINC `($__internal_8_$__cuda_sm70_shflsync_up) ;  /* 0x00000a0000007944 */ /* 0x000fea0003c00000 */
[----:B------:R-:W-:Y:S01]  /*9f40*/  IMAD.MOV.U32 R84, RZ, RZ, R159 ;  /* 0x000000ffff547224 */ /* 0x000fe200078e009f */
[----:B------:R-:W-:Y:S01]  /*9f50*/  HFMA2.MMA R159, -RZ, RZ, 0, 2.384185791015625e-07 ;  /* 0x00000004ff9f7435 */ /* 0x000fe200000001ff */
        /* <DEDUP_REMOVED lines=10> */
[----:B------:R-:W-:Y:S01]  /*a000*/  MOV R84, R159 ;  /* 0x0000009f00547202 */ /* 0x000fe20000000f00 */
[----:B------:R-:W-:Y:S01]  /*a010*/  HFMA2.MMA R159, -RZ, RZ, 0, 4.76837158203125e-07 ;  /* 0x00000008ff9f7435 */ /* 0x000fe200000001ff */
[----:B------:R-:W-:Y:S02]  /*a020*/  MOV R83, R85 ;  /* 0x0000005500537202 */ /* 0x000fe40000000f00 */
[----:B------:R-:W-:-:S03]  /*a030*/  MOV R82, 0xa050 ;  /* 0x0000a05000527802 */ /* 0x000fc60000000f00 */
[----:B------:R-:W-:Y:S05]  /*a040*/  CALL.REL.NOINC `($__internal_8_$__cuda_sm70_shflsync_up) ;  /* 0x000008f000007944 */ /* 0x000fea0003c00000 */
[----:B------:R-:W-:Y:S02]  /*a050*/  ISETP.GE.AND P0, PT, R145, 0x8, PT ;  /* 0x000000089100780c */ /* 0x000fe40003f06270 */
[----:B------:R-:W-:-:S11]  /*a060*/  MOV R82, 0xa0c0 ;  /* 0x0000a0c000527802 */ /* 0x000fd60000000f00 */
[----:B------:R-:W-:Y:S02]  /*a070*/  @P0 FFMA.FTZ R85, R156, R159, R85 ;  /* 0x0000009f9c550223 */ /* 0x000fe40000010055 */
[----:B------:R-:W-:Y:S02]  /*a080*/  @P0 FMUL.FTZ R156, R84, R156 ;  /* 0x0000009c549c0220 */ /* 0x000fe40000410000 */
[----:B------:R-:W-:-:S03]  /*a090*/  IMAD.MOV.U32 R159, RZ, RZ, 0x10 ;  /* 0x00000010ff9f7424 */ /* 0x000fc600078e00ff */
[----:B------:R-:W-:Y:S02]  /*a0a0*/  MOV R83, R156 ;  /* 0x0000009c00537202 */ /* 0x000fe40000000f00 */
[----:B------:R-:W-:Y:S05]  /*a0b0*/  CALL.REL.NOINC `($__internal_8_$__cuda_sm70_shflsync_up) ;  /* 0x0000088000007944 */ /* 0x000fea0003c00000 */
[----:B------:R-:W-:Y:S01]  /*a0c0*/  MOV R84, R159 ;  /* 0x0000009f00547202 */ /* 0x000fe20000000f00 */
[----:B------:R-:W-:Y:S01]  /*a0d0*/  HFMA2.MMA R159, -RZ, RZ, 0, 9.5367431640625e-07 ;  /* 0x00000010ff9f7435 */ /* 0x000fe200000001ff */
[----:B------:R-:W-:Y:S02]  /*a0e0*/  MOV R83, R85 ;  /* 0x0000005500537202 */ /* 0x000fe40000000f00 */
[----:B------:R-:W-:-:S03]  /*a0f0*/  MOV R82, 0xa110 ;  /* 0x0000a11000527802 */ /* 0x000fc60000000f00 */
[----:B------:R-:W-:Y:S05]  /*a100*/  CALL.REL.NOINC `($__internal_8_$__cuda_sm70_shflsync_up) ;  /* 0x0000083000007944 */ /* 0x000fea0003c00000 */
[----:B------:R-:W-:Y:S01]  /*a110*/  MOV R82, R159 ;  /* 0x0000009f00527202 */ /* 0x000fe20000000f00 */
[----:B------:R-:W-:Y:S05]  /*a120*/  BRA `(.L_x_140) ;  /* 0xffffb63000007947 */ /* 0x000fea000383ffff */
.L_x_119:
[----:B------:R-:W-:Y:S01]  /*a130*/  HFMA2.MMA R159, -RZ, RZ, 0, 5.9604644775390625e-08 ;  /* 0x00000001ff9f7435 */ /* 0x000fe200000001ff */
[----:B------:R-:W-:Y:S02]  /*a140*/  MOV R83, R156 ;  /* 0x0000009c00537202 */ /* 0x000fe40000000f00 */
[----:B------:R-:W-:-:S03]  /*a150*/  MOV R82, 0xa170 ;  /* 0x0000a17000527802 */ /* 0x000fc60000000f00 */
[----:B012--5:R-:W-:Y:S05]  /*a160*/  CALL.REL.NOINC `($__internal_8_$__cuda_sm70_shflsync_up) ;  /* 0x000007d000007944 */ /* 0x027fea0003c00000 */
[----:B------:R-:W-:Y:S01]  /*a170*/  MOV R84, R159 ;  /* 0x0000009f00547202 */ /* 0x000fe20000000f00 */
[----:B------:R-:W-:Y:S01]  /*a180*/  IMAD.MOV.U32 R159, RZ, RZ, 0x1 ;  /* 0x00000001ff9f7424 */ /* 0x000fe200078e00ff */
[----:B------:R-:W-:-:S02]  /*a190*/  MOV R83, R85 ;  /* 0x0000005500537202 */ /* 0x000fc40000000f00 */
[----:B------:R-:W-:Y:S02]  /*a1a0*/  MOV R82, 0xa1c0 ;  /* 0x0000a1c000527802 */ /* 0x000fe40000000f00 */
[----:B------:R-:W-:Y:S05]  /*a1b0*/  CALL.REL.NOINC `($__internal_8_$__cuda_sm70_shflsync_up) ;  /* 0x0000078000007944 */ /* 0x000fea0003c00000 */
[----:B------:R-:W-:Y:S01]  /*a1c0*/  MOV R156, R84 ;  /* 0x00000054009c7202 */ /* 0x000fe20000000f00 */
[----:B------:R-:W-:Y:S01]  /*a1d0*/  HFMA2.MMA R84, -RZ, RZ, 0, 0 ;  /* 0x00000000ff547435 */ /* 0x000fe200000001ff */
[----:B------:R-:W-:Y:S02]  /*a1e0*/  MOV R82, R80 ;  /* 0x0000005000527202 */ /* 0x000fe40000000f00 */
[----:B------:R-:W-:-:S03]  /*a1f0*/  MOV R83, 0xa210 ;  /* 0x0000a21000537802 */ /* 0x000fc60000000f00 */
[----:B------:R-:W-:Y:S05]  /*a200*/  CALL.REL.NOINC `($__internal_7_$__cuda_sm70_shflsync_idx_p) ;  /* 0x000006a000007944 */ /* 0x000fea0003c00000 */
[----:B-1----:R-:W-:Y:S01]  /*a210*/  MOV R80, R84 ;  /* 0x0000005400507202 */ /* 0x002fe20000000f00 */
[----:B------:R-:W-:Y:S01]  /*a220*/  HFMA2.MMA R84, -RZ, RZ, 0, 0 ;  /* 0x00000000ff547435 */ /* 0x000fe200000001ff */
[----:B------:R-:W-:Y:S02]  /*a230*/  MOV R82, R81 ;  /* 0x0000005100527202 */ /* 0x000fe40000000f00 */
[----:B------:R-:W-:-:S03]  /*a240*/  MOV R83, 0xa260 ;  /* 0x0000a26000537802 */ /* 0x000fc60000000f00 */
[----:B0-2---:R-:W-:Y:S05]  /*a250*/  CALL.REL.NOINC `($__internal_7_$__cuda_sm70_shflsync_idx_p) ;  /* 0x0000065000007944 */ /* 0x005fea0003c00000 */
[----:B012---:R-:W-:Y:S05]  /*a260*/  BRA `(.L_x_141) ;  /* 0xffffb61000007947 */ /* 0x007fea000383ffff */
.L_x_122:
[----:B------:R-:W-:Y:S01]  /*a270*/  HFMA2.MMA R84, -RZ, RZ, 0, 5.9604644775390625e-08 ;  /* 0x00000001ff547435 */ /* 0x000fe200000001ff */
[----:B------:R-:W-:Y:S02]  /*a280*/  MOV R83, R86 ;  /* 0x0000005600537202 */ /* 0x000fe40000000f00 */
[----:B------:R-:W-:-:S03]  /*a290*/  MOV R82, 0xa2b0 ;  /* 0x0000a2b000527802 */ /* 0x000fc60000000f00 */
[----:B-1----:R-:W-:Y:S05]  /*a2a0*/  CALL.REL.NOINC `($__internal_6_$__cuda_sm70_shflsync_down) ;  /* 0x0000058000007944 */ /* 0x002fea0003c00000 */
[----:B-1----:R-:W-:Y:S01]  /*a2b0*/  IMAD.MOV.U32 R87, RZ, RZ, R84 ;  /* 0x000000ffff577224 */ /* 0x002fe200078e0054 */
[----:B0-2---:R-:W-:Y:S05]  /*a2c0*/  BRA `(.L_x_142) ;  /* 0xffffbbd000007947 */ /* 0x005fea000383ffff */
.L_x_123:
[----:B------:R-:W-:Y:S01]  /*a2d0*/  HFMA2.MMA R84, -RZ, RZ, 0, 5.9604644775390625e-08 ;  /* 0x00000001ff547435 */ /* 0x000fe200000001ff */
[----:B------:R-:W-:-:S02]  /*a2e0*/  MOV R83, R85 ;  /* 0x0000005500537202 */ /* 0x000fc40000000f00 */
[----:B------:R-:W-:-:S03]  /*a2f0*/  MOV R82, 0xa310 ;  /* 0x0000a31000527802 */ /* 0x000fc60000000f00 */
[----:B012---:R-:W-:Y:S05]  /*a300*/  CALL.REL.NOINC `($__internal_6_$__cuda_sm70_shflsync_down) ;  /* 0x0000052000007944 */ /* 0x007fea0003c00000 */
[C---:B------:R-:W-:Y:S02]  /*a310*/  FMUL.FTZ R87, R86.reuse, R87 ;  /* 0x0000005756577220 */ /* 0x040fe40000410000 */
[C---:B-1----:R-:W-:Y:S01]  /*a320*/  FFMA.FTZ R82, R86.reuse, R84, R85 ;  /* 0x0000005456527223 */ /* 0x042fe20000010055 */
[----:B------:R-:W-:Y:S02]  /*a330*/  MOV R84, 0x2 ;  /* 0x0000000200547802 */ /* 0x000fe40000000f00 */
[----:B------:R-:W-:Y:S02]  /*a340*/  FSEL R86, R86, R87, !P4 ;  /* 0x0000005756567208 */ /* 0x000fe40006000000 */
[----:B------:R-:W-:Y:S02]  /*a350*/  FSEL R85, R85, R82, !P4 ;  /* 0x0000005255557208 */ /* 0x000fe40006000000 */
[----:B------:R-:W-:Y:S02]  /*a360*/  MOV R83, R86 ;  /* 0x0000005600537202 */ /* 0x000fe40000000f00 */
[----:B------:R-:W-:-:S02]  /*a370*/  MOV R82, 0xa390 ;  /* 0x0000a39000527802 */ /* 0x000fc40000000f00 */
[----:B0-2---:R-:W-:Y:S05]  /*a380*/  CALL.REL.NOINC `($__internal_6_$__cuda_sm70_shflsync_down) ;  /* 0x000004a000007944 */ /* 0x005fea0003c00000 */
[----:B-1----:R-:W-:Y:S01]  /*a390*/  MOV R87, R84 ;  /* 0x0000005400577202 */ /* 0x002fe20000000f00 */
[----:B------:R-:W-:Y:S01]  /*a3a0*/  HFMA2.MMA R84, -RZ, RZ, 0, 1.1920928955078125e-07 ;  /* 0x00000002ff547435 */ /* 0x000fe200000001ff */
[----:B------:R-:W-:-:S02]  /*a3b0*/  MOV R83, R85 ;  /* 0x0000005500537202 */ /* 0x000fc40000000f00 */
[----:B------:R-:W-:-:S03]  /*a3c0*/  MOV R82, 0xa3e0 ;  /* 0x0000a3e000527802 */ /* 0x000fc60000000f00 */
[----:B0-2---:R-:W-:Y:S05]  /*a3d0*/  CALL.REL.NOINC `($__internal_6_$__cuda_sm70_shflsync_down) ;  /* 0x0000045000007944 */ /* 0x005fea0003c00000 */
[----:B-1----:R-:W-:Y:S01]  /*a3e0*/  @!P3 FFMA.FTZ R85, R86, R84, R85 ;  /* 0x000000545655b223 */ /* 0x002fe20000010055 */
[----:B------:R-:W-:Y:S01]  /*a3f0*/  MOV R84, 0x4 ;  /* 0x0000000400547802 */ /* 0x000fe20000000f00 */
[----:B------:R-:W-:Y:S01]  /*a400*/  @!P3 FMUL.FTZ R86, R87, R86 ;  /* 0x000000565756b220 */ /* 0x000fe20000410000 */
[----:B------:R-:W-:-:S03]  /*a410*/  MOV R82, 0xa440 ;  /* 0x0000a44000527802 */ /* 0x000fc60000000f00 */
[----:B------:R-:W-:Y:S02]  /*a420*/  IMAD.MOV.U32 R83, RZ, RZ, R86 ;  /* 0x000000ffff537224 */ /* 0x000fe400078e0056 */
[----:B0-2---:R-:W-:Y:S05]  /*a430*/  CALL.REL.NOINC `($__internal_6_$__cuda_sm70_shflsync_down) ;  /* 0x000003f000007944 */ /* 0x005fea0003c00000 */
[----:B-1----:R-:W-:Y:S01]  /*a440*/  MOV R87, R84 ;  /* 0x0000005400577202 */ /* 0x002fe20000000f00 */
[----:B------:R-:W-:Y:S01]  /*a450*/  HFMA2.MMA R84, -RZ, RZ, 0, 2.384185791015625e-07 ;  /* 0x00000004ff547435 */ /* 0x000fe200000001ff */
[----:B------:R-:W-:Y:S02]  /*a460*/  MOV R83, R85 ;  /* 0x0000005500537202 */ /* 0x000fe40000000f00 */
[----:B------:R-:W-:-:S03]  /*a470*/  MOV R82, 0xa490 ;  /* 0x0000a49000527802 */ /* 0x000fc60000000f00 */
[----:B0-2---:R-:W-:Y:S05]  /*a480*/  CALL.REL.NOINC `($__internal_6_$__cuda_sm70_shflsync_down) ;  /* 0x000003a000007944 */ /* 0x005fea0003c00000 */
[----:B-1----:R-:W-:Y:S01]  /*a490*/  @!P2 FFMA.FTZ R85, R86, R84, R85 ;  /* 0x000000545655a223 */ /* 0x002fe20000010055 */
[----:B------:R-:W-:Y:S01]  /*a4a0*/  HFMA2.MMA R84, -RZ, RZ, 0, 4.76837158203125e-07 ;  /* 0x00000008ff547435 */ /* 0x000fe200000001ff */
[----:B------:R-:W-:Y:S01]  /*a4b0*/  @!P2 FMUL.FTZ R86, R87, R86 ;  /* 0x000000565756a220 */ /* 0x000fe20000410000 */
[----:B------:R-:W-:-:S04]  /*a4c0*/  MOV R82, 0xa500 ;  /* 0x0000a50000527802 */ /* 0x000fc80000000f00 */
[----:B------:R-:W-:-:S04]  /*a4d0*/  MOV R87, R86 ;  /* 0x0000005600577202 */ /* 0x000fc80000000f00 */
[----:B------:R-:W-:Y:S02]  /*a4e0*/  MOV R83, R87 ;  /* 0x0000005700537202 */ /* 0x000fe40000000f00 */
[----:B0-2---:R-:W-:Y:S05]  /*a4f0*/  CALL.REL.NOINC `($__internal_6_$__cuda_sm70_shflsync_down) ;  /* 0x0000033000007944 */ /* 0x005fea0003c00000 */
[----:B-1----:R-:W-:Y:S01]  /*a500*/  MOV R86, R84 ;  /* 0x0000005400567202 */ /* 0x002fe20000000f00 */
[----:B------:R-:W-:Y:S01]  /*a510*/  IMAD.MOV.U32 R84, RZ, RZ, 0x8 ;  /* 0x00000008ff547424 */ /* 0x000fe200078e00ff */
[----:B------:R-:W-:Y:S02]  /*a520*/  MOV R83, R85 ;  /* 0x0000005500537202 */ /* 0x000fe40000000f00 */
[----:B------:R-:W-:Y:S02]  /*a530*/  MOV R82, 0xa550 ;  /* 0x0000a55000527802 */ /* 0x000fe40000000f00 */
[----:B0-2---:R-:W-:Y:S05]  /*a540*/  CALL.REL.NOINC `($__internal_6_$__cuda_sm70_shflsync_down) ;  /* 0x000002e000007944 */ /* 0x005fea0003c00000 */
[----:B-1----:R-:W-:Y:S01]  /*a550*/  @!P1 FFMA.FTZ R85, R87, R84, R85 ;  /* 0x0000005457559223 */ /* 0x002fe20000010055 */
[----:B------:R-:W-:Y:S01]  /*a560*/  HFMA2.MMA R84, -RZ, RZ, 0, 9.5367431640625e-07 ;  /* 0x00000010ff547435 */ /* 0x000fe200000001ff */
[----:B------:R-:W-:Y:S01]  /*a570*/  @!P1 FMUL.FTZ R87, R86, R87 ;  /* 0x0000005756579220 */ /* 0x000fe20000410000 */
[----:B------:R-:W-:Y:S02]  /*a580*/  MOV R82, 0xa5c0 ;  /* 0x0000a5c000527802 */ /* 0x000fe40000000f00 */
[----:B------:R-:W-:Y:S02]  /*a590*/  MOV R86, R85 ;  /* 0x0000005500567202 */ /* 0x000fe40000000f00 */
[----:B------:R-:W-:-:S02]  /*a5a0*/  MOV R83, R87 ;  /* 0x0000005700537202 */ /* 0x000fc40000000f00 */
[----:B0-2---:R-:W-:Y:S05]  /*a5b0*/  CALL.REL.NOINC `($__internal_6_$__cuda_sm70_shflsync_down) ;  /* 0x0000027000007944 */ /* 0x005fea0003c00000 */
[----:B-1----:R-:W-:Y:S01]  /*a5c0*/  MOV R85, R84 ;  /* 0x0000005400557202 */ /* 0x002fe20000000f00 */
[----:B------:R-:W-:Y:S01]  /*a5d0*/  HFMA2.MMA R84, -RZ, RZ, 0, 9.5367431640625e-07 ;  /* 0x00000010ff547435 */ /* 0x000fe200000001ff */
[----:B------:R-:W-:-:S02]  /*a5e0*/  MOV R83, R86 ;  /* 0x0000005600537202 */ /* 0x000fc40000000f00 */
[----:B------:R-:W-:-:S03]  /*a5f0*/  MOV R82, 0xa610 ;  /* 0x0000a61000527802 */ /* 0x000fc60000000f00 */
[----:B0-2---:R-:W-:Y:S05]  /*a600*/  CALL.REL.NOINC `($__internal_6_$__cuda_sm70_shflsync_down) ;  /* 0x0000022000007944 */ /* 0x005fea0003c00000 */
[----:B-1----:R-:W-:Y:S01]  /*a610*/  @!P0 FFMA.FTZ R86, R87, R84, R86 ;  /* 0x0000005457568223 */ /* 0x002fe20000010056 */
[----:B------:R-:W-:Y:S01]  /*a620*/  MOV R84, RZ ;  /* 0x000000ff00547202 */ /* 0x000fe20000000f00 */
[----:B------:R-:W-:Y:S01]  /*a630*/  @!P0 FMUL.FTZ R87, R85, R87 ;  /* 0x0000005755578220 */ /* 0x000fe20000410000 */
[----:B------:R-:W-:-:S04]  /*a640*/  MOV R83, 0xa670 ;  /* 0x0000a67000537802 */ /* 0x000fc80000000f00 */
[----:B------:R-:W-:Y:S02]  /*a650*/  MOV R82, R87 ;  /* 0x0000005700527202 */ /* 0x000fe40000000f00 */
[----:B0-2---:R-:W-:Y:S05]  /*a660*/  CALL.REL.NOINC `($__internal_7_$__cuda_sm70_shflsync_idx_p) ;  /* 0x0000024000007944 */ /* 0x005fea0003c00000 */
[----:B-1----:R-:W-:Y:S01]  /*a670*/  IMAD.MOV.U32 R85, RZ, RZ, R84 ;  /* 0x000000ffff557224 */ /* 0x002fe200078e0054 */
[----:B------:R-:W-:Y:S01]  /*a680*/  HFMA2.MMA R84, -RZ, RZ, 0, 0 ;  /* 0x00000000ff547435 */ /* 0x000fe200000001ff */
[----:B------:R-:W-:Y:S02]  /*a690*/  MOV R82, R86 ;  /* 0x0000005600527202 */ /* 0x000fe40000000f00 */
[----:B------:R-:W-:-:S03]  /*a6a0*/  MOV R83, 0xa6c0 ;  /* 0x0000a6c000537802 */ /* 0x000fc60000000f00 */
[----:B0-2---:R-:W-:Y:S05]  /*a6b0*/  CALL.REL.NOINC `($__internal_7_$__cuda_sm70_shflsync_idx_p) ;  /* 0x000001f000007944 */ /* 0x005fea0003c00000 */
[----:B-1----:R-:W-:Y:S01]  /*a6c0*/  MOV R156, R84 ;  /* 0x00000054009c7202 */ /* 0x002fe20000000f00 */
[----:B------:R-:W-:Y:S01]  /*a6d0*/  HFMA2.MMA R84, -RZ, RZ, 0, 5.9604644775390625e-08 ;  /* 0x00000001ff547435 */ /* 0x000fe200000001ff */
[----:B------:R-:W-:Y:S02]  /*a6e0*/  MOV R83, R87 ;  /* 0x0000005700537202 */ /* 0x000fe40000000f00 */
[----:B------:R-:W-:-:S03]  /*a6f0*/  MOV R82, 0xa710 ;  /* 0x0000a71000527802 */ /* 0x000fc60000000f00 */
[----:B0-2---:R-:W-:Y:S05]  /*a700*/  CALL.REL.NOINC `($__internal_6_$__cuda_sm70_shflsync_down) ;  /* 0x0000012000007944 */ /* 0x005fea0003c00000 */
[----:B-1----:R-:W-:Y:S01]  /*a710*/  MOV R159, R84 ;  /* 0x00000054009f7202 */ /* 0x002fe20000000f00 */
[----:B------:R-:W-:Y:S01]  /*a720*/  HFMA2.MMA R84, -RZ, RZ, 0, 5.9604644775390625e-08 ;  /* 0x00000001ff547435 */ /* 0x000fe200000001ff */
[----:B------:R-:W-:-:S02]  /*a730*/  MOV R83, R86 ;  /* 0x0000005600537202 */ /* 0x000fc40000000f00 */
[----:B------:R-:W-:-:S03]  /*a740*/  MOV R82, 0xa760 ;  /* 0x0000a76000527802 */ /* 0x000fc60000000f00 */
[----:B0-2---:R-:W-:Y:S05]  /*a750*/  CALL.REL.NOINC `($__internal_6_$__cuda_sm70_shflsync_down) ;  /* 0x000000d000007944 */ /* 0x005fea0003c00000 */
[----:B-1----:R-:W-:Y:S01]  /*a760*/  IMAD.MOV.U32 R87, RZ, RZ, R84 ;  /* 0x000000ffff577224 */ /* 0x002fe200078e0054 */
[----:B------:R-:W-:Y:S01]  /*a770*/  HFMA2.MMA R84, -RZ, RZ, 0, 0 ;  /* 0x00000000ff547435 */ /* 0x000fe200000001ff */
[----:B------:R-:W-:Y:S02]  /*a780*/  MOV R86, R159 ;  /* 0x0000009f00567202 */ /* 0x000fe40000000f00 */
[----:B------:R-:W-:Y:S02]  /*a790*/  MOV R82, R80 ;  /* 0x0000005000527202 */ /* 0x000fe40000000f00 */
[----:B------:R-:W-:Y:S02]  /*a7a0*/  MOV R83, 0xa7c0 ;  /* 0x0000a7c000537802 */ /* 0x000fe40000000f00 */
[----:B0-2---:R-:W-:Y:S05]  /*a7b0*/  CALL.REL.NOINC `($__internal_7_$__cuda_sm70_shflsync_idx_p) ;  /* 0x000000f000007944 */ /* 0x005fea0003c00000 */
[----:B-1----:R-:W-:Y:S01]  /*a7c0*/  MOV R159, R84 ;  /* 0x00000054009f7202 */ /* 0x002fe20000000f00 */
[----:B------:R-:W-:Y:S01]  /*a7d0*/  HFMA2.MMA R84, -RZ, RZ, 0, 0 ;  /* 0x00000000ff547435 */ /* 0x000fe200000001ff */
[----:B------:R-:W-:Y:S02]  /*a7e0*/  MOV R82, R81 ;  /* 0x0000005100527202 */ /* 0x000fe40000000f00 */
[----:B------:R-:W-:-:S03]  /*a7f0*/  MOV R83, 0xa810 ;  /* 0x0000a81000537802 */ /* 0x000fc60000000f00 */
[----:B0-2---:R-:W-:Y:S05]  /*a800*/  CALL.REL.NOINC `($__internal_7_$__cuda_sm70_shflsync_idx_p) ;  /* 0x000000a000007944 */ /* 0x005fea0003c00000 */
[----:B-1----:R-:W-:Y:S01]  /*a810*/  MOV R83, R84 ;  /* 0x0000005400537202 */ /* 0x002fe20000000f00 */
[----:B0-2---:R-:W-:Y:S05]  /*a820*/  BRA `(.L_x_143) ;  /* 0xffffb81000007947 */ /* 0x005fea000383ffff */
        .weak           $__internal_6_$__cuda_sm70_shflsync_down
        .type           $__internal_6_$__cuda_sm70_shflsync_down,@function
        .size           $__internal_6_$__cuda_sm70_shflsync_down,($__internal_7_$__cuda_sm70_shflsync_idx_p - $__internal_6_$__cuda_sm70_shflsync_down)
$__internal_6_$__cuda_sm70_shflsync_down:
[----:B------:R-:W-:Y:S01]  /*a830*/  MOV R145, 0xffffffff ;  /* 0xffffffff00917802 */ /* 0x000fe20000000f00 */
[----:B------:R-:W-:-:S03]  /*a840*/  IMAD.MOV.U32 R142, RZ, RZ, 0x1f ;  /* 0x0000001fff8e7424 */ /* 0x000fc600078e00ff */
[----:B------:R-:W-:Y:S04]  /*a850*/  WARPSYNC R145 ;  /* 0x0000009100007348 */ /* 0x000fe80003800000 */
[----:B------:R0:W1:Y:S04]  /*a860*/  SHFL.DOWN PT, R84, R83, R84, R142 ;  /* 0x0800005453547389 */ /* 0x00006800000e008e */
[----:B0-----:R-:W0:Y:S01]  /*a870*/  S2R R145, SR_LANEID ;  /* 0x0000000000917919 */ /* 0x001e220000000000 */
[----:B------:R-:W-:-:S03]  /*a880*/  HFMA2.MMA R83, -RZ, RZ, 0, 0 ;  /* 0x00000000ff537435 */ /* 0x000fc600000001ff */
[----:B------:R-:W2:Y:S03]  /*a890*/  S2R R142, SR_TID.X ;  /* 0x00000000008e7919 */ /* 0x000ea60000002100 */
[----:B------:R-:W-:Y:S05]  /*a8a0*/  RET.REL.NODEC R82 `(_Z25selective_scan_bwd_kernelI32Selective_Scan_bwd_kernel_traitsILi128ELi16ELb0ELb0ELb0ELb1ELb0EN3c104HalfEfEEv12SSMParamsBwd) ;  /* 0xffff575052007950 */ /* 0x000fea0003c3ffff */
        .weak           $__internal_7_$__cuda_sm70_shflsync_idx_p
        .type           $__internal_7_$__cuda_sm70_shflsync_idx_p,@function
        .size           $__internal_7_$__cuda_sm70_shflsync_idx_p,($__internal_8_$__cuda_sm70_shflsync_up - $__internal_7_$__cuda_sm70_shflsync_idx_p)
$__internal_7_$__cuda_sm70_shflsync_idx_p:
[----:B------:R-:W-:Y:S01]  /*a8b0*/  HFMA2.MMA R142, -RZ, RZ, 0, 1.847743988037109375e-06 ;  /* 0x0000001fff8e7435 */ /* 0x000fe200000001ff */
[----:B------:R-:W-:-:S04]  /*a8c0*/  MOV R145, 0xffffffff ;  /* 0xffffffff00917802 */ /* 0x000fc80000000f00 */
[----:B------:R-:W-:Y:S04]  /*a8d0*/  WARPSYNC R145 ;  /* 0x0000009100007348 */ /* 0x000fe80003800000 */
[----:B------:R0:W1:Y:S04]  /*a8e0*/  SHFL.IDX PT, R84, R82, R84, R142 ;  /* 0x0000005452547389 */ /* 0x00006800000e008e */
[----:B0-----:R-:W0:Y:S01]  /*a8f0*/  S2R R145, SR_LANEID ;  /* 0x0000000000917919 */ /* 0x001e220000000000 */
[----:B------:R-:W-:Y:S01]  /*a900*/  MOV R82, R83 ;  /* 0x0000005300527202 */ /* 0x000fe20000000f00 */
[----:B------:R-:W-:-:S02]  /*a910*/  HFMA2.MMA R83, -RZ, RZ, 0, 0 ;  /* 0x00000000ff537435 */ /* 0x000fc400000001ff */
[----:B------:R-:W2:Y:S04]  /*a920*/  S2R R142, SR_TID.X ;  /* 0x00000000008e7919 */ /* 0x000ea80000002100 */
[----:B------:R-:W-:Y:S05]  /*a930*/  RET.REL.NODEC R82 `(_Z25selective_scan_bwd_kernelI32Selective_Scan_bwd_kernel_traitsILi128ELi16ELb0ELb0ELb0ELb1ELb0EN3c104HalfEfEEv12SSMParamsBwd) ;  /* 0xffff56c052007950 */ /* 0x000fea0003c3ffff */
        .weak           $__internal_8_$__cuda_sm70_shflsync_up
        .type           $__internal_8_$__cuda_sm70_shflsync_up,@function
        .size           $__internal_8_$__cuda_sm70_shflsync_up,(.L_x_8820 - $__internal_8_$__cuda_sm70_shflsync_up)
$__internal_8_$__cuda_sm70_shflsync_up:
[----:B------:R-:W-:Y:S01]  /*a940*/  HFMA2.MMA R141, -RZ, RZ, 0, 0 ;  /* 0x00000000ff8d7435 */ /* 0x000fe200000001ff */
[----:B------:R-:W-:-:S04]  /*a950*/  MOV R142, 0xffffffff ;  /* 0xffffffff008e7802 */ /* 0x000fc80000000f00 */
[----:B------:R-:W-:Y:S04]  /*a960*/  WARPSYNC R142 ;  /* 0x0000008e00007348 */ /* 0x000fe80003800000 */
[----:B------:R0:W1:Y:S04]  /*a970*/  SHFL.UP PT, R159, R83, R159, R141 ;  /* 0x0400009f539f7389 */ /* 0x00006800000e008d */
[----:B0-----:R-:W0:Y:S01]  /*a980*/  S2R R142, SR_TID.X ;  /* 0x00000000008e7919 */ /* 0x001e220000002100 */
[----:B------:R-:W-:Y:S01]  /*a990*/  MOV R83, 0x0 ;  /* 0x0000000000537802 */ /* 0x000fe20000000f00 */
[----:B0-----:R-:W-:-:S03]  /*a9a0*/  IMAD R141, R142, 0x28, RZ ;  /* 0x000000288e8d7824 */ /* 0x001fc600078e02ff */
[----:B-1----:R-:W-:Y:S05]  /*a9b0*/  RET.REL.NODEC R82 `(_Z25selective_scan_bwd_kernelI32Selective_Scan_bwd_kernel_traitsILi128ELi16ELb0ELb0ELb0ELb1ELb0EN3c104HalfEfEEv12SSMParamsBwd) ;  /* 0xffff564052007950 */ /* 0x002fea0003c3ffff */
.L_x_144:
        /* <DEDUP_REMOVED lines=12> */
.L_x_8820:


//--------------------- .text._Z25selective_scan_bwd_kernelI32Selective_Scan_bwd_kernel_traitsILi128ELi16ELb0ELb0ELb0ELb1ELb1EN3c104HalfEfEEv12SSMParamsBwd --------------------------
	.section	.text._Z25selective_scan_bwd_kernelI32Selective_Scan_bwd_kernel_traitsILi128ELi16ELb0ELb0ELb0ELb1ELb1EN3c104HalfEfEEv12SSMParamsBwd,"ax",@progbits
	.sectioninfo	@"SHI_REGISTERS=168"
	.align	128
        .global         _Z25selective_scan_bwd_kernelI32Selective_Scan_bwd_kernel_traitsILi128ELi16ELb0ELb0ELb0ELb1ELb1EN3c104HalfEfEEv12SSMParamsBwd
        .type           _Z25selective_scan_bwd_kernelI32Selective_Scan_bwd_kernel_traitsILi128ELi16ELb0ELb0ELb0ELb1ELb1EN3c104HalfEfEEv12SSMParamsBwd,@function
        .size           _Z25selective_scan_bwd_kernelI32Selective_Scan_bwd_kernel_traitsILi128ELi16ELb0ELb0ELb0ELb1ELb1EN3c104HalfEfEEv12SSMParamsBwd,(.L_x_8823 - _Z25selective_scan_bwd_kernelI32Selective_Scan_bwd_kernel_traitsILi128ELi16ELb0ELb0ELb0ELb1ELb1EN3c104HalfEfEEv12SSMParamsBwd)
        .other          _Z25selective_scan_bwd_kernelI32Selective_Scan_bwd_kernel_traitsILi128ELi16ELb0ELb0ELb0ELb1ELb1EN3c104HalfEfEEv12SSMParamsBwd,@"STO_CUDA_ENTRY STV_DEFAULT"
_Z25selective_scan_bwd_kernelI32Selective_Scan_bwd_kernel_traitsILi128ELi16ELb0ELb0ELb0ELb1ELb1EN3c104HalfEfEEv12SSMParamsBwd:
.text._Z25selective_scan_bwd_kernelI32Selective_Scan_bwd_kernel_traitsILi128ELi16ELb0ELb0ELb0ELb1ELb1EN3c104HalfEfEEv12SSMParamsBwd:
[----:B------:R-:W-:Y:S02]  /*0000*/  MOV R1, c[0x0][0x28] ;  /* 0x00000a0000017a02 */ /* 0x000fe40000000f00 */
[----:B------:R-:W0:Y:S01]  /*0010*/  S2UR UR14, SR_CTAID.Y ;  /* 0x00000000000e79c3 */ /* 0x000e220000002600 */
[----:B------:R-:W-:Y:S01]  /*0020*/  ULDC.64 UR4, c[0x0][0x238] ;  /* 0x00008e0000047ab9 */ /* 0x000fe20000000a00 */
[----:B------:R-:W-:Y:S01]  /*0030*/  IADD3 R1, R1, -0x8, RZ ;  /* 0xfffffff801017810 */ /* 0x000fe20007ffe0ff */
        /* <DEDUP_REMOVED lines=21> */
[----:B------:R-:W-:Y:S01]  /*0190*/  MOV R3, UR5 ;  /* 0x0000000500037c02 */ /* 0x000fe20008000f00 */
[----:B------:R-:W-:-:S02]  /*01a0*/  UISETP.NE.U32.AND UP1, UPT, URZ, UR20, UPT ;  /* 0x000000143f00728c */ /* 0x000fc4000bf25070 */
[----:B------:R-:W-:Y:S01]  /*01b0*/  MOV R5, UR7 ;  /* 0x0000000700057c02 */ /* 0x000fe20008000f00 */
[----:B------:R-:W-:Y:S01]  /*01c0*/  ULDC.64 UR4, c[0x0][0x260] ;  /* 0x0000980000047ab9 */ /* 0x000fe20000000a00 */
[----:B------:R-:W2:Y:S01]  /*01d0*/  @P0 LDG.E R2, [R2.64] ;  /* 0x0000002202020981 */ /* 0x000ea2000c1e1900 */
[----:B------:R-:W-:Y:S02]  /*01e0*/  UISETP.NE.AND.EX UP1, UPT, URZ, UR21, UPT, UP1 ;  /* 0x000000153f00728c */ /* 0x000fe4000bf25310 */
[----:B-1----:R-:W-:Y:S01]  /*01f0*/  USHF.R.S32.HI UR38, URZ, 0x1f, UR37 ;  /* 0x0000001f3f267899 */ /* 0x002fe20008011425 */
[----:B------:R-:W3:Y:S01]  /*0200*/  @P1 LDG.E R4, [R4.64] ;  /* 0x0000002204041981 */ /* 0x000ee2000c1e1900 */
[----:B------:R-:W-:Y:S02]  /*0210*/  UISETP.NE.U32.AND UP0, UPT, URZ, UR4, UPT ;  /* 0x000000043f00728c */ /* 0x000fe4000bf05070 */
[----:B------:R-:W-:Y:S01]  /*0220*/  UIMAD.WIDE.U32 UR12, UR37, UR8, URZ ;  /* 0x00000008250c72a5 */ /* 0x000fe2000f8e003f */
[----:B------:R0:W-:Y:S01]  /*0230*/  STL [R1+0x4], RZ ;  /* 0x000004ff01007387 */ /* 0x0001e20000100800 */
[----:B------:R-:W-:-:S02]  /*0240*/  UISETP.NE.AND.EX UP0, UPT, URZ, UR5, UPT, UP0 ;  /* 0x000000053f00728c */ /* 0x000fc4000bf05300 */
[----:B------:R-:W-:Y:S01]  /*0250*/  UIMAD UR5, UR38, UR8, URZ ;  /* 0x00000008260572a4 */ /* 0x000fe2000f8e023f */
[----:B------:R0:W-:Y:S01]  /*0260*/  STL [R1], RZ ;  /* 0x000000ff01007387 */ /* 0x0001e20000100800 */
        /* <DEDUP_REMOVED lines=70> */
[----:B------:R-:W-:Y:S02]  /*06d0*/  UMOV UR18, UR17 ;  /* 0x0000001100127c82 */ /* 0x000fe40008000000 */
[----:B------:R-:W-:Y:S01]  /*06e0*/  UMOV UR19, UR24 ;  /* 0x0000001800137c82 */ /* 0x000fe20008000000 */
[----:B------:R4:W-:Y:S01]  /*06f0*/  STL [R1], RZ ;  /* 0x000000ff01007387 */ /* 0x0009e20000100800 */
[----:B------:R-:W-:-:S03]  /*0700*/  UMOV UR6, URZ ;  /* 0x0000003f00067c82 */ /* 0x000fc60008000000 */
[----:B------:R-:W0:Y:S04]  /*0710*/  S2R R144, SR_LANEID ;  /* 0x0000000000907919 */ /* 0x000e280000000000 */
[----:B------:R4:W-:Y:S01]  /*0720*/  STL [R1+0x4], RZ ;  /* 0x000004ff01007387 */ /* 0x0009e20000100800 */
[----:B---3--:R-:W-:Y:S02]  /*0730*/  SHF.L.U32 R0, R142, 0x4, RZ ;  /* 0x000000048e007819 */ /* 0x008fe400000006ff */
[----:B------:R-:W-:Y:S02]  /*0740*/  SHF.R.S32.HI R3, RZ, 0x1f, R142 ;  /* 0x0000001fff037819 */ /* 0x000fe4000001148e */
[----:B------:R-:W-:Y:S02]  /*0750*/  LOP3.LUT R73, R0, 0xfffffe00, RZ, 0xc0, !PT ;  /* 0xfffffe0000497812 */ /* 0x000fe400078ec0ff */
[----:B------:R-:W-:-:S02]  /*0760*/  LEA.HI R3, R3, R142, RZ, 0x5 ;  /* 0x0000008e03037211 */ /* 0x000fc400078f28ff */
[----:B------:R-:W-:Y:S02]  /*0770*/  LOP3.LUT R73, R73, 0x1f, R142, 0xf8, !PT ;  /* 0x0000001f49497812 */ /* 0x000fe400078ef88e */
[----:B------:R-:W-:Y:S02]  /*0780*/  LOP3.LUT R163, R142, 0x1f, RZ, 0xc0, !PT ;  /* 0x0000001f8ea37812 */ /* 0x000fe400078ec0ff */
[----:B------:R-:W-:Y:S02]  /*0790*/  SHF.R.S32.HI R143, RZ, 0x5, R3 ;  /* 0x00000005ff8f7819 */ /* 0x000fe40000011403 */
[----:B0---4-:R-:W-:Y:S02]  /*07a0*/  SHF.R.S32.HI R0, RZ, 0x1f, R73 ;  /* 0x0000001fff007819 */ /* 0x011fe40000011449 */
.L_x_204:
        /* <DEDUP_REMOVED lines=10> */
[----:B------:R-:W-:-:S02]  /*0850*/  LOP3.LUT R17, R73, 0x60, RZ, 0xfc, !PT ;  /* 0x0000006049117812 */ /* 0x000fc400078efcff */
[----:B------:R-:W-:Y:S02]  /*0860*/  PRMT R9, RZ, 0x7610, R9 ;  /* 0x00007610ff097816 */ /* 0x000fe40000000009 */
[C---:B------:R-:W-:Y:S02]  /*0870*/  LOP3.LUT R16, R73.reuse, 0x80, RZ, 0xfc, !PT ;  /* 0x0000008049107812 */ /* 0x040fe400078efcff */
[----:B------:R-:W-:Y:S02]  /*0880*/  ISETP.GE.AND P2, PT, R73, UR7, PT ;  /* 0x0000000749007c0c */ /* 0x000fe4000bf46270 */
[----:B------:R-:W-:Y:S02]  /*0890*/  ISETP.GE.AND P1, PT, R19, UR7, PT ;  /* 0x0000000713007c0c */ /* 0x000fe4000bf26270 */
[----:B------:R-:W-:Y:S02]  /*08a0*/  PRMT R8, RZ, 0x7610, R8 ;  /* 0x00007610ff087816 */ /* 0x000fe40000000008 */
[----:B------:R-:W-:-:S02]  /*08b0*/  LOP3.LUT R15, R73, 0xa0, RZ, 0xfc, !PT ;  /* 0x000000a0490f7812 */ /* 0x000fc400078efcff */
[C---:B------:R-:W-:Y:S02]  /*08c0*/  LEA.HI.X R7, R73.reuse, UR19, R136, 0x1, P3 ;  /* 0x0000001349077c11 */ /* 0x040fe400098f0c88 */
        /* <DEDUP_REMOVED lines=60> */
[CC--:B------:R-:W-:Y:S02]  /*0c90*/  LEA.HI.SX32 R162, R34.reuse, R34.reuse, 0x1b ;  /* 0x0000002222a27211 */ /* 0x0c0fe400078fdaff */
[----:B------:R-:W-:Y:S02]  /*0ca0*/  IADD3 R41, R34, 0x80, RZ ;  /* 0x0000008022297810 */ /* 0x000fe40007ffe0ff */
[----:B------:R-:W-:-:S02]  /*0cb0*/  LEA.HI.SX32 R35, R35, R34, 0x1b ;  /* 0x0000002223237211 */ /* 0x000fc400078fdaff */
[C---:B------:R-:W-:Y:S02]  /*0cc0*/  IADD3 R43, R34.reuse, 0xa0, RZ ;  /* 0x000000a0222b7810 */ /* 0x040fe40007ffe0ff */
[C---:B------:R-:W-:Y:S02]  /*0cd0*/  IADD3 R45, R34.reuse, 0xc0, RZ ;  /* 0x000000c0222d7810 */ /* 0x040fe40007ffe0ff */
[-C--:B------:R-:W-:Y:S02]  /*0ce0*/  LEA.HI.SX32 R37, R37, R34.reuse, 0x1b ;  /* 0x0000002225257211 */ /* 0x080fe400078fdaff */
[C---:B0-----:R-:W-:Y:S02]  /*0cf0*/  IADD3 R7, R34.reuse, 0xe0, RZ ;  /* 0x000000e022077810 */ /* 0x041fe40007ffe0ff */
[----:B------:R-:W-:Y:S01]  /*0d00*/  LEA.HI.SX32 R39, R39, R34, 0x1b ;  /* 0x0000002227277211 */ /* 0x000fe200078fdaff */
[----:B------:R-:W-:Y:S01]  /*0d10*/  IMAD.SHL.U32 R161, R35, 0x2, RZ ;  /* 0x0000000223a17824 */ /* 0x000fe200078e00ff */
[----:B------:R-:W-:-:S02]  /*0d20*/  IADD3 R47, R34, 0x100, RZ ;  /* 0x00000100222f7810 */ /* 0x000fc40007ffe0ff */
[----:B------:R-:W-:Y:S02]  /*0d30*/  SHF.L.U32 R162, R162, 0x1, RZ ;  /* 0x00000001a2a27819 */ /* 0x000fe400000006ff */
[-C--:B------:R-:W-:Y:S02]  /*0d40*/  LEA.HI.SX32 R41, R41, R34.reuse, 0x1b ;  /* 0x0000002229297211 */ /* 0x080fe400078fdaff */
[C---:B------:R-:W-:Y:S02]  /*0d50*/  IADD3 R49, R34.reuse, 0x120, RZ ;  /* 0x0000012022317810 */ /* 0x040fe40007ffe0ff */
[----:B------:R-:W-:Y:S02]  /*0d60*/  IADD3 R51, R34, 0x140, RZ ;  /* 0x0000014022337810 */ /* 0x000fe40007ffe0ff */
[-C--:B------:R-:W-:Y:S02]  /*0d70*/  LEA.HI.SX32 R43, R43, R34.reuse, 0x1b ;  /* 0x000000222b2b7211 */ /* 0x080fe400078fdaff */
[----:B------:R-:W-:-:S02]  /*0d80*/  LEA.HI.SX32 R45, R45, R34, 0x1b ;  /* 0x000000222d2d7211 */ /* 0x000fc400078fdaff */
[----:B------:R-:W-:Y:S02]  /*0d90*/  SHF.L.U32 R160, R37, 0x1, RZ ;  /* 0x0000000125a07819 */ /* 0x000fe400000006ff */
[C---:B------:R-:W-:Y:S02]  /*0da0*/  IADD3 R53, R34.reuse, 0x160, RZ ;  /* 0x0000016022357810 */ /* 0x040fe40007ffe0ff */
[-C--:B------:R-:W-:Y:S02]  /*0db0*/  LEA.HI.SX32 R7, R7, R34.reuse, 0x1b ;  /* 0x0000002207077211 */ /* 0x080fe400078fdaff */
[----:B------:R-:W-:Y:S02]  /*0dc0*/  SHF.L.U32 R158, R39, 0x1, RZ ;  /* 0x00000001279e7819 */ /* 0x000fe400000006ff */
[----:B------:R-:W-:Y:S02]  /*0dd0*/  IADD3 R55, R34, 0x180, RZ ;  /* 0x0000018022377810 */ /* 0x000fe40007ffe0ff */
[----:B------:R-:W-:-:S02]  /*0de0*/  LEA.HI.SX32 R47, R47, R34, 0x1b ;  /* 0x000000222f2f7211 */ /* 0x000fc400078fdaff */
[----:B------:R-:W-:Y:S02]  /*0df0*/  SHF.L.U32 R157, R41, 0x1, RZ ;  /* 0x00000001299d7819 */ /* 0x000fe400000006ff */
[C---:B------:R-:W-:Y:S02]  /*0e00*/  IADD3 R57, R34.reuse, 0x1a0, RZ ;  /* 0x000001a022397810 */ /* 0x040fe40007ffe0ff */
[-C--:B------:R-:W-:Y:S02]  /*0e10*/  LEA.HI.SX32 R49, R49, R34.reuse, 0x1b ;  /* 0x0000002231317211 */ /* 0x080fe400078fdaff */
[----:B------:R-:W-:Y:S02]  /*0e20*/  LEA.HI.SX32 R51, R51, R34, 0x1b ;  /* 0x0000002233337211 */ /* 0x000fe400078fdaff */
[----:B------:R-:W-:Y:S02]  /*0e30*/  SHF.L.U32 R155, R43, 0x1, RZ ;  /* 0x000000012b9b7819 */ /* 0x000fe400000006ff */
[----:B------:R-:W-:-:S02]  /*0e40*/  IADD3 R59, R34, 0x1c0, RZ ;  /* 0x000001c0223b7810 */ /* 0x000fc40007ffe0ff */
[----:B------:R-:W-:Y:S02]  /*0e50*/  SHF.L.U32 R154, R45, 0x1, RZ ;  /* 0x000000012d9a7819 */ /* 0x000fe400000006ff */
[----:B------:R-:W-:Y:S02]  /*0e60*/  IADD3 R61, R34, 0x1e0, RZ ;  /* 0x000001e0223d7810 */ /* 0x000fe40007ffe0ff */
[-C--:B------:R-:W-:Y:S02]  /*0e70*/  LEA.HI.SX32 R53, R53, R34.reuse, 0x1b ;  /* 0x0000002235357211 */ /* 0x080fe400078fdaff */
[----:B------:R-:W-:Y:S02]  /*0e80*/  SHF.L.U32 R153, R7, 0x1, RZ ;  /* 0x0000000107997819 */ /* 0x000fe400000006ff */
[-C--:B------:R-:W-:Y:S02]  /*0e90*/  LEA.HI.SX32 R55, R55, R34.reuse, 0x1b ;  /* 0x0000002237377211 */ /* 0x080fe400078fdaff */
[----:B------:R-:W-:Y:S01]  /*0ea0*/  SHF.L.U32 R152, R47, 0x1, RZ ;  /* 0x000000012f987819 */ /* 0x000fe200000006ff */
[----:B------:R-:W-:Y:S01]  /*0eb0*/  IMAD.SHL.U32 R150, R51, 0x2, RZ ;  /* 0x0000000233967824 */ /* 0x000fe200078e00ff */
[----:B------:R-:W-:-:S02]  /*0ec0*/  LEA.HI.SX32 R57, R57, R34, 0x1b ;  /* 0x0000002239397211 */ /* 0x000fc400078fdaff */
[----:B------:R-:W-:Y:S02]  /*0ed0*/  SHF.L.U32 R151, R49, 0x1, RZ ;  /* 0x0000000131977819 */ /* 0x000fe400000006ff */
[----:B------:R-:W-:Y:S02]  /*0ee0*/  LEA R7, R144, R63, 0x4 ;  /* 0x0000003f90077211 */ /* 0x000fe400078e20ff */
[-C--:B------:R-:W-:Y:S02]  /*0ef0*/  LEA.HI.SX32 R59, R59, R34.reuse, 0x1b ;  /* 0x000000223b3b7211 */ /* 0x080fe400078fdaff */
[----:B------:R-:W-:Y:S02]  /*0f00*/  LEA.HI.SX32 R61, R61, R34, 0x1b ;  /* 0x000000223d3d7211 */ /* 0x000fe400078fdaff */
[----:B------:R-:W-:Y:S02]  /*0f10*/  SHF.L.U32 R149, R53, 0x1, RZ ;  /* 0x0000000135957819 */ /* 0x000fe400000006ff */
[----:B------:R-:W-:-:S02]  /*0f20*/  SHF.L.U32 R148, R55, 0x1, RZ ;  /* 0x0000000137947819 */ /* 0x000fc400000006ff */
[----:B------:R-:W-:Y:S02]  /*0f30*/  SHF.L.U32 R147, R57, 0x1, RZ ;  /* 0x0000000139937819 */ /* 0x000fe400000006ff */
[----:B------:R-:W-:Y:S02]  /*0f40*/  LEA.HI.SX32 R72, R7, R7, 0x1b ;  /* 0x0000000707487211 */ /* 0x000fe400078fdaff */
[----:B------:R-:W-:Y:S02]  /*0f50*/  SHF.L.U32 R146, R59, 0x1, RZ ;  /* 0x000000013b927819 */ /* 0x000fe400000006ff */
[----:B------:R-:W-:Y:S02]  /*0f60*/  SHF.L.U32 R145, R61, 0x1, RZ ;  /* 0x000000013d917819 */ /* 0x000fe400000006ff */
[----:B------:R-:W-:Y:S02]  /*0f70*/  SHF.L.U32 R72, R72, 0x1, RZ ;  /* 0x0000000148487819 */ /* 0x000fe400000006ff */
[----:B------:R-:W-:-:S02]  /*0f80*/  SHF.L.U32 R44, R73, 0x1, RZ ;  /* 0x00000001492c7819 */ /* 0x000fc400000006ff */
[----:B------:R-:W-:Y:S02]  /*0f90*/  SHF.L.U64.HI R42, R73, 0x1, R136 ;  /* 0x00000001492a7819 */ /* 0x000fe40000010288 */
[----:B------:R-:W-:-:S04]  /*0fa0*/  IADD3 R74, P0, R44, UR20, RZ ;  /* 0x000000142c4a7c10 */ /* 0x000fc8000ff1e0ff */
[----:B------:R-:W-:Y:S02]  /*0fb0*/  IADD3.X R75, R42, UR21, RZ, P0, !PT ;  /* 0x000000152a4b7c10 */ /* 0x000fe400087fe4ff */
[----:B------:R-:W-:Y:S02]  /*0fc0*/  ISETP.GE.AND P0, PT, R19, UR7, PT ;  /* 0x0000000713007c0c */ /* 0x000fe4000bf06270 */
[C---:B------:R-:W-:Y:S02]  /*0fd0*/  LEA R6, P1, R73.reuse, UR22, 0x1 ;  /* 0x0000001649067c11 */ /* 0x040fe4000f8208ff */
[----:B------:R-:W-:Y:S02]  /*0fe0*/  ISETP.GE.AND P2, PT, R18, UR7, PT ;  /* 0x0000000712007c0c */ /* 0x000fe4000bf46270 */
[C---:B------:R-:W-:Y:S02]  /*0ff0*/  LEA.HI.X R7, R73.reuse, UR23, R136, 0x1, P1 ;  /* 0x0000001749077c11 */ /* 0x040fe400088f0c88 */
[----:B------:R-:W-:-:S02]  /*1000*/  ISETP.GE.AND P1, PT, R73, UR7, PT ;  /* 0x0000000749007c0c */ /* 0x000fc4000bf26270 */
[----:B------:R-:W-:Y:S02]  /*1010*/  ISETP.GE.AND P3, PT, R17, UR7, PT ;  /* 0x0000000711007c0c */ /* 0x000fe4000bf66270 */
[----:B------:R-:W-:Y:S02]  /*1020*/  ISETP.GE.AND P4, PT, R14, UR7, PT ;  /* 0x000000070e007c0c */ /* 0x000fe4000bf86270 */
[----:B------:R-:W-:Y:S02]  /*1030*/  ISETP.GE.AND P5, PT, R16, UR7, PT ;  /* 0x0000000710007c0c */ /* 0x000fe4000bfa6270 */
[----:B------:R-:W-:Y:S01]  /*1040*/  ISETP.GE.AND P6, PT, R15, UR7, PT ;  /* 0x000000070f007c0c */ /* 0x000fe2000bfc6270 */
[----:B---3--:R-:W-:Y:S04]  /*1050*/  STS.U16 [R162], R9 ;  /* 0x00000009a2007388 */ /* 0x008fe80000000400 */
[----:B----4-:R0:W-:Y:S04]  /*1060*/  STS.U16 [R161+0x40], R8 ;  /* 0x00004008a1007388 */ /* 0x0101e80000000400 */
        /* <DEDUP_REMOVED lines=33> */
[----:B--2---:R-:W-:-:S05]  /*1280*/  PRMT R24, RZ, 0x7610, R24 ;  /* 0x00007610ff187816 */ /* 0x004fca0000000018 */
[----:B------:R-:W2:Y:S01]  /*1290*/  @!P0 LDG.E.U16 R8, [R74.64+0x40] ;  /* 0x000040224a088981 */ /* 0x000ea2000c1e1500 */
[----:B------:R-:W-:Y:S02]  /*12a0*/  ISETP.GE.AND P0, PT, R13, UR7, PT ;  /* 0x000000070d007c0c */ /* 0x000fe4000bf06270 */
[----:B---3--:R-:W-:Y:S02]  /*12b0*/  PRMT R27, RZ, 0x7610, R27 ;  /* 0x00007610ff1b7816 */ /* 0x008fe4000000001b */
[----:B------:R-:W-:Y:S02]  /*12c0*/  PRMT R9, RZ, 0x7610, R9 ;  /* 0x00007610ff097816 */ /* 0x000fe40000000009 */
[----:B------:R-:W-:Y:S02]  /*12d0*/  PRMT R21, RZ, 0x7610, R21 ;  /* 0x00007610ff157816 */ /* 0x000fe40000000015 */
[----:B------:R-:W-:Y:S02]  /*12e0*/  PRMT R23, RZ, 0x7610, R23 ;  /* 0x00007610ff177816 */ /* 0x000fe40000000017 */
[----:B------:R-:W-:Y:S01]  /*12f0*/  PRMT R25, RZ, 0x7610, R25 ;  /* 0x00007610ff197816 */ /* 0x000fe20000000019 */
[----:B------:R-:W3:Y:S04]  /*1300*/  @!P1 LDG.E.U16 R9, [R74.64] ;  /* 0x000000224a099981 */ /* 0x000ee8000c1e1500 */
[----:B------:R-:W2:Y:S01]  /*1310*/  @!P0 LDG.E.U16 R24, [R74.64+0x1c0] ;  /* 0x0001c0224a188981 */ /* 0x000ea2000c1e1500 */
[----:B------:R-:W-:-:S02]  /*1320*/  ISETP.GE.AND P0, PT, R12, UR7, PT ;  /* 0x000000070c007c0c */ /* 0x000fc4000bf06270 */
[----:B------:R-:W-:Y:S01]  /*1330*/  PRMT R20, RZ, 0x7610, R20 ;  /* 0x00007610ff147816 */ /* 0x000fe20000000014 */
[----:B------:R-:W2:Y:S01]  /*1340*/  @!P2 LDG.E.U16 R21, [R74.64+0x80] ;  /* 0x000080224a15a981 */ /* 0x000ea2000c1e1500 */
[----:B------:R-:W-:Y:S02]  /*1350*/  PRMT R22, RZ, 0x7610, R22 ;  /* 0x00007610ff167816 */ /* 0x000fe40000000016 */
[----:B------:R-:W-:Y:S01]  /*1360*/  ISETP.GE.AND P1, PT, R10, UR7, PT ;  /* 0x000000070a007c0c */ /* 0x000fe2000bf26270 */
[----:B------:R-:W2:Y:S01]  /*1370*/  @!P3 LDG.E.U16 R23, [R74.64+0xc0] ;  /* 0x0000c0224a17b981 */ /* 0x000ea2000c1e1500 */
[----:B------:R-:W-:-:S03]  /*1380*/  ISETP.GE.AND P2, PT, R5, UR7, PT ;  /* 0x0000000705007c0c */ /* 0x000fc6000bf46270 */
[----:B------:R-:W2:Y:S04]  /*1390*/  @!P4 LDG.E.U16 R25, [R74.64+0x180] ;  /* 0x000180224a19c981 */ /* 0x000ea8000c1e1500 */
[----:B------:R-:W2:Y:S01]  /*13a0*/  @!P0 LDG.E.U16 R27, [R74.64+0x200] ;  /* 0x000200224a1b8981 */ /* 0x000ea2000c1e1500 */
[----:B------:R-:W-:Y:S02]  /*13b0*/  ISETP.GE.AND P0, PT, R11, UR7, PT ;  /* 0x000000070b007c0c */ /* 0x000fe4000bf06270 */
[----:B------:R-:W-:Y:S01]  /*13c0*/  ISETP.GE.AND P3, PT, R4, UR7, PT ;  /* 0x0000000704007c0c */ /* 0x000fe2000bf66270 */
[----:B------:R-:W2:Y:S01]  /*13d0*/  @!P5 LDG.E.U16 R20, [R74.64+0x100] ;  /* 0x000100224a14d981 */ /* 0x000ea2000c1e1500 */
[----:B------:R-:W-:Y:S02]  /*13e0*/  ISETP.GE.AND P4, PT, R3, UR7, PT ;  /* 0x0000000703007c0c */ /* 0x000fe4000bf86270 */
[----:B------:R-:W-:Y:S01]  /*13f0*/  ISETP.GE.AND P5, PT, R2, UR7, PT ;  /* 0x0000000702007c0c */ /* 0x000fe2000bfa6270 */
[----:B------:R-:W2:Y:S01]  /*1400*/  @!P6 LDG.E.U16 R22, [R74.64+0x140] ;  /* 0x000140224a16e981 */ /* 0x000ea2000c1e1500 */
[----:B------:R-:W-:-:S02]  /*1410*/  ISETP.GE.AND P6, PT, R0, UR7, PT ;  /* 0x0000000700007c0c */ /* 0x000fc4000bfc6270 */
[----:B----4-:R-:W-:Y:S02]  /*1420*/  PRMT R26, RZ, 0x7610, R26 ;  /* 0x00007610ff1a7816 */ /* 0x010fe4000000001a */
[----:B-----5:R-:W-:Y:S02]  /*1430*/  PRMT R29, RZ, 0x7610, R29 ;  /* 0x00007610ff1d7816 */ /* 0x020fe4000000001d */
[----:B-1----:R-:W-:Y:S02]  /*1440*/  PRMT R28, RZ, 0x7610, R28 ;  /* 0x00007610ff1c7816 */ /* 0x002fe4000000001c */
[----:B------:R-:W-:Y:S01]  /*1450*/  PRMT R31, RZ, 0x7610, R31 ;  /* 0x00007610ff1f7816 */ /* 0x000fe2000000001f */
[----:B------:R-:W4:Y:S01]  /*1460*/  @!P0 LDG.E.U16 R26, [R74.64+0x240] ;  /* 0x000240224a1a8981 */ /* 0x000f22000c1e1500 */
[----:B------:R-:W-:Y:S02]  /*1470*/  PRMT R30, RZ, 0x7610, R30 ;  /* 0x00007610ff1e7816 */ /* 0x000fe4000000001e */
[----:B------:R-:W-:Y:S01]  /*1480*/  PRMT R33, RZ, 0x7610, R33 ;  /* 0x00007610ff217816 */ /* 0x000fe20000000021 */
[----:B------:R-:W5:Y:S01]  /*1490*/  @!P1 LDG.E.U16 R29, [R74.64+0x280] ;  /* 0x000280224a1d9981 */ /* 0x000f62000c1e1500 */
[----:B------:R-:W-:-:S03]  /*14a0*/  PRMT R32, RZ, 0x7610, R32 ;  /* 0x00007610ff207816 */ /* 0x000fc60000000020 */
[----:B------:R-:W5:Y:S04]  /*14b0*/  @!P2 LDG.E.U16 R28, [R74.64+0x2c0] ;  /* 0x0002c0224a1ca981 */ /* 0x000f68000c1e1500 */
[----:B------:R-:W5:Y:S04]  /*14c0*/  @!P3 LDG.E.U16 R31, [R74.64+0x300] ;  /* 0x000300224a1fb981 */ /* 0x000f68000c1e1500 */
[----:B------:R-:W5:Y:S04]  /*14d0*/  @!P4 LDG.E.U16 R30, [R74.64+0x340] ;  /* 0x000340224a1ec981 */ /* 0x000f68000c1e1500 */
[----:B------:R-:W5:Y:S04]  /*14e0*/  @!P5 LDG.E.U16 R33, [R74.64+0x380] ;  /* 0x000380224a21d981 */ /* 0x000f68000c1e1500 */
[----:B------:R-:W5:Y:S01]  /*14f0*/  @!P6 LDG.E.U16 R32, [R74.64+0x3c0] ;  /* 0x0003c0224a20e981 */ /* 0x000f62000c1e1500 */
[----:B------:R-:W-:-:S02]  /*1500*/  P2R R44, PR, RZ, 0x1 ;  /* 0x00000001ff2c7803 */ /* 0x000fc40000000000 */
[----:B------:R-:W-:Y:S02]  /*1510*/  ISETP.GE.AND P0, PT, R73, UR7, PT ;  /* 0x0000000749007c0c */ /* 0x000fe4000bf06270 */
[----:B------:R-:W-:Y:S02]  /*1520*/  PRMT R35, RZ, 0x7610, R35 ;  /* 0x00007610ff237816 */ /* 0x000fe40000000023 */
[----:B------:R-:W-:Y:S02]  /*1530*/  P2R R42, PR, RZ, 0x2 ;  /* 0x00000002ff2a7803 */ /* 0x000fe40000000000 */
[----:B------:R-:W-:Y:S02]  /*1540*/  ISETP.GE.AND P1, PT, R19, UR7, PT ;  /* 0x0000000713007c0c */ /* 0x000fe4000bf26270 */
        /* <DEDUP_REMOVED lines=12> */
[----:B------:R-:W-:Y:S01]  /*1610*/  PRMT R48, RZ, 0x7610, R48 ;  /* 0x00007610ff307816 */ /* 0x000fe20000000030 */
[----:B---3--:R-:W-:Y:S04]  /*1620*/  STS.U16 [R162], R9 ;  /* 0x00000009a2007388 */ /* 0x008fe80000000400 */
        /* <DEDUP_REMOVED lines=8> */
[----:B----4-:R-:W-:Y:S04]  /*16b0*/  STS.U16 [R151+0x240], R26 ;  /* 0x0002401a97007388 */ /* 0x010fe80000000400 */
[----:B-----5:R-:W-:Y:S04]  /*16c0*/  STS.U16 [R150+0x280], R29 ;  /* 0x0002801d96007388 */ /* 0x020fe80000000400 */
        /* <DEDUP_REMOVED lines=11> */
[----:B------:R-:W2:Y:S04]  /*1780*/  LDS.U16 R29, [R72+0xa] ;  /* 0x00000a00481d7984 */ /* 0x000ea80000000400 */
[----:B------:R-:W0:Y:S04]  /*1790*/  LDS.U16 R30, [R72+0xc] ;  /* 0x00000c00481e7984 */ /* 0x000e280000000400 */
        /* <DEDUP_REMOVED lines=9> */
[----:B------:R-:W-:Y:S06]  /*1830*/  BAR.SYNC.DEFER_BLOCKING 0x0 ;  /* 0x0000000000007b1d */ /* 0x000fec0000010000 */
[----:B------:R-:W5:Y:S01]  /*1840*/  @!P0 LDG.E.U16 R35, [R6.64] ;  /* 0x0000002206238981 */ /* 0x000f62000c1e1500 */
[----:B------:R-:W-:-:S03]  /*1850*/  ISETP.GE.AND P0, PT, R18, UR7, PT ;  /* 0x0000000712007c0c */ /* 0x000fc6000bf06270 */
[----:B------:R-:W5:Y:S01]  /*1860*/  @!P1 LDG.E.U16 R34, [R6.64+0x40] ;  /* 0x0000402206229981 */ /* 0x000f62000c1e1500 */
[----:B------:R-:W-:-:S03]  /*1870*/  ISETP.GE.AND P1, PT, R17, UR7, PT ;  /* 0x0000000711007c0c */ /* 0x000fc6000bf26270 */
[----:B------:R-:W5:Y:S04]  /*1880*/  @!P3 LDG.E.U16 R47, [R6.64+0x300] ;  /* 0x00030022062fb981 */ /* 0x000f68000c1e1500 */
[----:B------:R-:W5:Y:S04]  /*1890*/  @!P4 LDG.E.U16 R46, [R6.64+0x340] ;  /* 0x00034022062ec981 */ /* 0x000f68000c1e1500 */
[----:B------:R-:W5:Y:S01]  /*18a0*/  @!P0 LDG.E.U16 R37, [R6.64+0x80] ;  /* 0x0000802206258981 */ /* 0x000f62000c1e1500 */
        /* <DEDUP_REMOVED lines=8> */
[----:B------:R-:W-:-:S09]  /*1930*/  ISETP.GE.AND P1, PT, R13, UR7, PT ;  /* 0x000000070d007c0c */ /* 0x000fd2000bf26270 */
[----:B------:R-:W5:Y:S01]  /*1940*/  @!P0 LDG.E.U16 R41, [R6.64+0x180] ;  /* 0x0001802206298981 */ /* 0x000f62000c1e1500 */
[----:B------:R-:W-:-:S03]  /*1950*/  ISETP.GE.AND P0, PT, R12, UR7, PT ;  /* 0x000000070c007c0c */ /* 0x000fc6000bf06270 */
[----:B------:R-:W5:Y:S01]  /*1960*/  @!P1 LDG.E.U16 R40, [R6.64+0x1c0] ;  /* 0x0001c02206289981 */ /* 0x000f62000c1e1500 */
[----:B------:R-:W-:-:S09]  /*1970*/  ISETP.NE.AND P1, PT, R42, RZ, PT ;  /* 0x000000ff2a00720c */ /* 0x000fd20003f25270 */
[----:B------:R-:W5:Y:S01]  /*1980*/  @!P0 LDG.E.U16 R43, [R6.64+0x200] ;  /* 0x00020022062b8981 */ /* 0x000f62000c1e1500 */
[----:B------:R-:W-:Y:S02]  /*1990*/  ISETP.NE.AND P0, PT, R44, RZ, PT ;  /* 0x000000ff2c00720c */ /* 0x000fe40003f05270 */
[----:B------:R-:W-:Y:S01]  /*19a0*/  PRMT R42, RZ, 0x7610, R42 ;  /* 0x00007610ff2a7816 */ /* 0x000fe2000000002a */
[----:B------:R-:W5:Y:S01]  /*19b0*/  @!P1 LDG.E.U16 R45, [R6.64+0x280] ;  /* 0x00028022062d9981 */ /* 0x000f62000c1e1500 */
[----:B------:R-:W-:-:S06]  /*19c0*/  PRMT R44, RZ, 0x7610, R44 ;  /* 0x00007610ff2c7816 */ /* 0x000fcc000000002c */
[----:B------:R-:W5:Y:S04]  /*19d0*/  @!P2 LDG.E.U16 R44, [R6.64+0x2c0] ;  /* 0x0002c022062ca981 */ /* 0x000f68000c1e1500 */
[----:B------:R-:W5:Y:S01]  /*19e0*/  @!P0 LDG.E.U16 R42, [R6.64+0x240] ;  /* 0x00024022062a8981 */ /* 0x000f62000c1e1500 */
[----:B0-----:R-:W-:-:S05]  /*19f0*/  HADD2.F32 R24, -RZ, R24.H0_H0 ;  /* 0x20000018ff187230 */ /* 0x001fca0000004100 */
[----:B------:R-:W-:-:S05]  /*1a00*/  FADD.FTZ R55, R24, UR5 ;  /* 0x0000000518377e21 */ /* 0x000fca0008010000 */
[----:B------:R-:W-:Y:S01]  /*1a10*/  FSETP.GTU.FTZ.AND P2, PT, R55, 20, PT ;  /* 0x41a000003700780b */ /* 0x000fe20003f5c000 */
[----:B-1----:R-:W-:Y:S02]  /*1a20*/  HADD2.F32 R25, -RZ, R25.H0_H0 ;  /* 0x20000019ff197230 */ /* 0x002fe40000004100 */
        /* <DEDUP_REMOVED lines=12> */
[----:B------:R-:W-:Y:S02]  /*1af0*/  FSETP.GTU.FTZ.AND P3, PT, R54, 20, PT ;  /* 0x41a000003600780b */ /* 0x000fe40003f7c000 */
[----:B------:R-:W-:Y:S02]  /*1b00*/  FSETP.GTU.FTZ.AND P4, PT, R53, 20, PT ;  /* 0x41a000003500780b */ /* 0x000fe40003f9c000 */
[----:B------:R-:W-:-:S02]  /*1b10*/  FSETP.GTU.FTZ.AND P5, PT, R52, 20, PT ;  /* 0x41a000003400780b */ /* 0x000fc40003fbc000 */
[----:B------:R-:W-:Y:S02]  /*1b20*/  FSETP.GTU.FTZ.AND P6, PT, R51, 20, PT ;  /* 0x41a000003300780b */ /* 0x000fe40003fdc000 */
        /* <DEDUP_REMOVED lines=16> */
[----:B------:R1:W-:Y:S01]  /*1c30*/  STS.U16 [R145+0x3c0], R48 ;  /* 0x0003c03091007388 */ /* 0x0003e20000000400 */
[----:B0-----:R-:W-:-:S02]  /*1c40*/  FADD.FTZ R49, R30, UR5 ;  /* 0x000000051e317e21 */ /* 0x001fc40008010000 */
[----:B-1----:R-:W-:-:S03]  /*1c50*/  FADD.FTZ R48, R31, UR5 ;  /* 0x000000051f307e21 */ /* 0x002fc60008010000 */
[----:B------:R-:W-:Y:S01]  /*1c60*/  FSETP.GTU.FTZ.AND P1, PT, R49, 20, PT ;  /* 0x41a000003100780b */ /* 0x000fe20003f3c000 */
[----:B------:R-:W-:-:S06]  /*1c70*/  NOP ;  /* 0x0000000000007918 */ /* 0x000fcc0000000000 */
[----:B------:R-:W-:Y:S05]  /*1c80*/  @P2 BRA `(.L_x_147) ;  /* 0x000001f000002947 */ /* 0x000fea0003800000 */
[----:B------:R-:W-:Y:S01]  /*1c90*/  FMUL.FTZ R55, R55, 1.4426950216293334961 ;  /* 0x3fb8aa3b37377820 */ /* 0x000fe20000410000 */
[----:B------:R-:W-:Y:S01]  /*1ca0*/  HFMA2.MMA R26, -RZ, RZ, 1.3056640625, -1.8671875 ;  /* 0x3d39bf78ff1a7435 */ /* 0x000fe200000001ff */
        /* <DEDUP_REMOVED lines=29> */
.L_x_147:
[----:B------:R-:W-:Y:S05]  /*1e80*/  BSYNC B0 ;  /* 0x0000000000007941 */ /* 0x000fea0003800000 */
.L_x_146:
[----:B------:R-:W-:Y:S01]  /*1e90*/  HADD2.F32 R33, -RZ, R33.H0_H0 ;  /* 0x20000021ff217230 */ /* 0x000fe20000004100 */
[----:B------:R-:W-:Y:S01]  /*1ea0*/  BSSY B0, `(.L_x_148) ;  /* 0x0000023000007945 */ /* 0x000fe20003800000 */
[----:B------:R-:W-:-:S03]  /*1eb0*/  FSETP.GTU.FTZ.AND P2, PT, R48, 20, PT ;  /* 0x41a000003000780b */ /* 0x000fc60003f5c000 */
[----:B------:R-:W-:Y:S01]  /*1ec0*/  FADD.FTZ R47, R33, UR5 ;  /* 0x00000005212f7e21 */ /* 0x000fe20008010000 */
        /* <DEDUP_REMOVED lines=32> */
.L_x_149:
[----:B------:R-:W-:Y:S05]  /*20d0*/  BSYNC B0 ;  /* 0x0000000000007941 */ /* 0x000fea0003800000 */
.L_x_148:
        /* <DEDUP_REMOVED lines=36> */
.L_x_151:
[----:B------:R-:W-:Y:S05]  /*2320*/  BSYNC B0 ;  /* 0x0000000000007941 */ /* 0x000fea0003800000 */
.L_x_150:
        /* <DEDUP_REMOVED lines=36> */
.L_x_153:
[----:B------:R-:W-:Y:S05]  /*2570*/  BSYNC B0 ;  /* 0x0000000000007941 */ /* 0x000fea0003800000 */
.L_x_152:
        /* <DEDUP_REMOVED lines=36> */
.L_x_155:
[----:B------:R-:W-:Y:S05]  /*27c0*/  BSYNC B0 ;  /* 0x0000000000007941 */ /* 0x000fea0003800000 */
.L_x_154:
        /* <DEDUP_REMOVED lines=36> */
.L_x_157:
[----:B------:R-:W-:Y:S05]  /*2a10*/  BSYNC B0 ;  /* 0x0000000000007941 */ /* 0x000fea0003800000 */
.L_x_156:
        /* <DEDUP_REMOVED lines=36> */
.L_x_159:
[----:B------:R-:W-:Y:S05]  /*2c60*/  BSYNC B0 ;  /* 0x0000000000007941 */ /* 0x000fea0003800000 */
.L_x_158:
        /* <DEDUP_REMOVED lines=36> */
.L_x_161:
[----:B------:R-:W-:Y:S05]  /*2eb0*/  BSYNC B0 ;  /* 0x0000000000007941 */ /* 0x000fea0003800000 */
.L_x_160:
        /* <DEDUP_REMOVED lines=36> */
.L_x_163:
[----:B------:R-:W-:Y:S05]  /*3100*/  BSYNC B0 ;  /* 0x0000000000007941 */ /* 0x000fea0003800000 */
.L_x_162:
[----:B------:R-:W-:Y:S01]  /*3110*/  BSSY B0, `(.L_x_164) ;  /* 0x0000022000007945 */ /* 0x000fe20003800000 */
[----:B------:R-:W-:Y:S01]  /*3120*/  FSETP.GTU.FTZ.AND P3, PT, R36, 20, PT ;  /* 0x41a000002400780b */ /* 0x000fe20003f7c000 */
[----:B------:R-:W-:Y:S07]  /*3130*/  @P4 BRA `(.L_x_165) ;  /* 0x000001f000004947 */ /* 0x000fee0003800000 */
        /* <DEDUP_REMOVED lines=31> */
.L_x_165:
[----:B------:R-:W-:Y:S05]  /*3330*/  BSYNC B0 ;  /* 0x0000000000007941 */ /* 0x000fea0003800000 */
.L_x_164:
        /* <DEDUP_REMOVED lines=33> */
.L_x_167:
[----:B------:R-:W-:Y:S05]  /*3550*/  BSYNC B0 ;  /* 0x0000000000007941 */ /* 0x000fea0003800000 */
.L_x_166:
        /* <DEDUP_REMOVED lines=33> */
.L_x_169:
[----:B------:R-:W-:Y:S05]  /*3770*/  BSYNC B0 ;  /* 0x0000000000007941 */ /* 0x000fea0003800000 */
.L_x_168:
        /* <DEDUP_REMOVED lines=33> */
.L_x_171:
[----:B------:R-:W-:Y:S05]  /*3990*/  BSYNC B0 ;  /* 0x0000000000007941 */ /* 0x000fea0003800000 */
.L_x_170:
        /* <DEDUP_REMOVED lines=33> */
.L_x_173:
[----:B------:R-:W-:Y:S05]  /*3bb0*/  BSYNC B0 ;  /* 0x0000000000007941 */ /* 0x000fea0003800000 */
.L_x_172:
        /* <DEDUP_REMOVED lines=33> */
.L_x_175:
[----:B------:R-:W-:Y:S05]  /*3dd0*/  BSYNC B0 ;  /* 0x0000000000007941 */ /* 0x000fea0003800000 */
.L_x_174:
        /* <DEDUP_REMOVED lines=33> */
.L_x_177:
[----:B------:R-:W-:Y:S05]  /*3ff0*/  BSYNC B0 ;  /* 0x0000000000007941 */ /* 0x000fea0003800000 */
.L_x_176:
[----:B------:R-:W-:Y:S01]  /*4000*/  ISETP.GE.AND P0, PT, R73, UR7, PT ;  /* 0x0000000749007c0c */ /* 0x000fe2000bf06270 */
[----:B------:R-:W-:Y:S01]  /*4010*/  USHF.R.S32.HI UR39, URZ, 0x1f, UR25 ;  /* 0x0000001f3f277899 */ /* 0x000fe20008011419 */
[----:B------:R-:W-:Y:S01]  /*4020*/  MOV R6, UR25 ;  /* 0x0000001900067c02 */ /* 0x000fe20008000f00 */
[----:B------:R-:W-:Y:S01]  /*4030*/  ULDC.64 UR28, c[0x0][0x1f0] ;  /* 0x00007c00001c7ab9 */ /* 0x000fe20000000a00 */
[----:B------:R-:W-:Y:S01]  /*4040*/  MOV R9, UR37 ;  /* 0x0000002500097c02 */ /* 0x000fe20008000f00 */
[----:B------:R-:W-:Y:S01]  /*4050*/  UIMAD UR16, UR38, UR28, URZ ;  /* 0x0000001c261072a4 */ /* 0x000fe2000f8e023f */
[----:B------:R-:W-:Y:S01]  /*4060*/  MOV R21, UR37 ;  /* 0x0000002500157c02 */ /* 0x000fe20008000f00 */
[----:B------:R-:W-:Y:S01]  /*4070*/  ULDC.64 UR30, c[0x0][0x200] ;  /* 0x00008000001e7ab9 */ /* 0x000fe20000000a00 */
[----:B------:R-:W-:Y:S01]  /*4080*/  MOV R7, UR39 ;  /* 0x0000002700077c02 */ /* 0x000fe20008000f00 */
[----:B------:R-:W-:Y:S01]  /*4090*/  UIMAD.WIDE.U32 UR26, UR37, UR28, URZ ;  /* 0x0000001c251a72a5 */ /* 0x000fe2000f8e003f */
[----:B------:R-:W-:Y:S01]  /*40a0*/  MOV R8, UR25 ;  /* 0x0000001900087c02 */ /* 0x000fe20008000f00 */
[----:B------:R-:W-:Y:S01]  /*40b0*/  UIMAD UR28, UR38, UR30, URZ ;  /* 0x0000001e261c72a4 */ /* 0x000fe2000f8e023f */
[----:B------:R-:W-:Y:S01]  /*40c0*/  MOV R23, UR14 ;  /* 0x0000000e00177c02 */ /* 0x000fe20008000f00 */
[----:B------:R-:W-:Y:S01]  /*40d0*/  UIMAD UR29, UR37, UR29, UR16 ;  /* 0x0000001d251d72a4 */ /* 0x000fe2000f8e0210 */
[----:B------:R-:W-:Y:S01]  /*40e0*/  @!P0 IMAD.WIDE.U32 R6, R9, c[0x0][0x1f0], R6 ;  /* 0x00007c0009068a25 */ /* 0x000fe200078e0006 */
[----:B------:R-:W-:Y:S01]  /*40f0*/  ULDC.64 UR32, c[0x0][0x208] ;  /* 0x0000820000207ab9 */ /* 0x000fe20000000a00 */
[----:B------:R-:W-:Y:S01]  /*4100*/  LDS.U16 R102, [R72] ;  /* 0x0000000048667984 */ /* 0x000fe20000000400 */
[----:B------:R-:W-:Y:S01]  /*4110*/  UIMAD.WIDE.U32 UR16, UR37, UR30, URZ ;  /* 0x0000001e251072a5 */ /* 0x000fe2000f8e003f */
[----:B------:R-:W-:Y:S01]  /*4120*/  IMAD.U32 R9, RZ, RZ, UR39 ;  /* 0x00000027ff097e24 */ /* 0x000fe2000f8e00ff */
[----:B------:R-:W-:Y:S01]  /*4130*/  UIMAD UR28, UR37, UR31, UR28 ;  /* 0x0000001f251c72a4 */ /* 0x000fe2000f8e021c */
[----:B------:R-:W-:Y:S01]  /*4140*/  @!P0 IADD3 R7, R7, UR29, RZ ;  /* 0x0000001d07078c10 */ /* 0x000fe2000fffe0ff */
[----:B------:R-:W-:Y:S01]  /*4150*/  UIMAD UR30, UR15, UR32, URZ ;  /* 0x000000200f1e72a4 */ /* 0x000fe2000f8e023f */
[----:B------:R-:W-:Y:S01]  /*4160*/  @!P0 IMAD.WIDE.U32 R8, R21, c[0x0][0x200], R8 ;  /* 0x0000800015088a25 */ /* 0x000fe200078e0008 */
[----:B------:R-:W-:Y:S01]  /*4170*/  UIADD3 UR17, UR17, UR28, URZ ;  /* 0x0000001c11117290 */ /* 0x000fe2000fffe03f */
[----:B------:R-:W-:Y:S01]  /*4180*/  MOV R21, UR14 ;  /* 0x0000000e00157c02 */ /* 0x000fe20008000f00 */
[----:B------:R-:W-:Y:S01]  /*4190*/  UIMAD UR33, UR14, UR33, UR30 ;  /* 0x000000210e2172a4 */ /* 0x000fe2000f8e021e */
[----:B------:R-:W0:Y:S01]  /*41a0*/  LDS.U16 R34, [R72+0x2] ;  /* 0x0000020048227984 */ /* 0x000e220000000400 */
[----:B------:R-:W-:Y:S01]  /*41b0*/  ULDC UR36, c[0x0][0x174] ;  /* 0x00005d0000247ab9 */ /* 0x000fe20000000800 */
[----:B------:R-:W-:Y:S01]  /*41c0*/  @!P0 IADD3 R9, R9, UR28, RZ ;  /* 0x0000001c09098c10 */ /* 0x000fe2000fffe0ff */
[----:B------:R-:W-:Y:S01]  /*41d0*/  ULDC.64 UR30, c[0x0][0x1f8] ;  /* 0x00007e00001e7ab9 */ /* 0x000fe20000000a00 */
[----:B------:R-:W-:Y:S01]  /*41e0*/  @!P0 IMAD.WIDE.U32 R6, R21, c[0x0][0x1f8], R6 ;  /* 0x00007e0015068a25 */ /* 0x000fe200078e0006 */
[----:B------:R-:W-:Y:S01]  /*41f0*/  UIMAD.WIDE.U32 UR16, UR14, UR32, UR16 ;  /* 0x000000200e1072a5 */ /* 0x000fe2000f8e0010 */
[----:B------:R-:W1:Y:S01]  /*4200*/  LDS.U16 R33, [R72+0x4] ;  /* 0x0000040048217984 */ /* 0x000e620000000400 */
[----:B------:R-:W-:Y:S01]  /*4210*/  UIMAD UR32, UR15, UR30, URZ ;  /* 0x0000001e0f2072a4 */ /* 0x000fe2000f8e023f */
[----:B------:R-:W-:Y:S01]  /*4220*/  @!P0 IMAD.WIDE.U32 R8, R23, c[0x0][0x208], R8 ;  /* 0x0000820017088a25 */ /* 0x000fe200078e0008 */
[----:B------:R-:W-:Y:S01]  /*4230*/  UIADD3 UR28, UR6, -UR36, URZ ;  /* 0x80000024061c7290 */ /* 0x000fe2000fffe03f */
[C---:B------:R-:W-:Y:S01]  /*4240*/  @!P0 IADD3 R25, P1, R73.reuse, R6, RZ ;  /* 0x0000000649198210 */ /* 0x040fe20007f3e0ff */
[----:B------:R-:W-:Y:S01]  /*4250*/  UIADD3 UR27, UR27, UR29, URZ ;  /* 0x0000001d1b1b7290 */ /* 0x000fe2000fffe03f */
[C---:B------:R-:W-:Y:S01]  /*4260*/  LEA R6, P2, R73.reuse, c[0x0][0x258], 0x1 ;  /* 0x0000960049067a11 */ /* 0x040fe200078408ff */
[----:B------:R-:W-:Y:S01]  /*4270*/  UIMAD UR32, UR14, UR31, UR32 ;  /* 0x0000001f0e2072a4 */ /* 0x000fe2000f8e0220 */
[----:B------:R-:W2:Y:S01]  /*4280*/  LDS.U16 R32, [R72+0x6] ;  /* 0x0000060048207984 */ /* 0x000ea20000000400 */
[----:B------:R-:W-:Y:S01]  /*4290*/  UIMAD UR28, UR28, -0x800, URZ ;  /* 0xfffff8001c1c78a4 */ /* 0x000fe2000f8e023f */
[----:B------:R-:W-:Y:S01]  /*42a0*/  PRMT R35, RZ, 0x7610, R35 ;  /* 0x00007610ff237816 */ /* 0x000fe20000000023 */
[----:B------:R-:W-:Y:S01]  /*42b0*/  UIMAD.WIDE.U32 UR30, UR14, UR30, UR26 ;  /* 0x0000001e0e1e72a5 */ /* 0x000fe2000f8e001a */
[----:B------:R-:W-:Y:S01]  /*42c0*/  LDS.U16 R31, [R72+0x8] ;  /* 0x00000800481f7984 */ /* 0x000fe20000000400 */
[----:B------:R-:W-:Y:S01]  /*42d0*/  UIADD3 UR26, UP1, UR28, UR16, URZ ;  /* 0x000000101c1a7290 */ /* 0x000fe2000ff3e03f */
[C---:B------:R-:W-:Y:S01]  /*42e0*/  @!P0 IADD3.X R26, R136.reuse, UR32, R7, P1, !PT ;  /* 0x00000020881a8c10 */ /* 0x040fe20008ffe407 */
[----:B------:R-:W-:Y:S01]  /*42f0*/  USHF.R.S32.HI UR29, URZ, 0x1f, UR28 ;  /* 0x0000001f3f1d7899 */ /* 0x000fe2000801141c */
[C---:B------:R-:W-:Y:S01]  /*4300*/  @!P0 IADD3 R23, P1, R73.reuse, R8, RZ ;  /* 0x0000000849178210 */ /* 0x040fe20007f3e0ff */
[----:B------:R-:W-:Y:S01]  /*4310*/  UIADD3 UR27, UP0, UR28, UR30, URZ ;  /* 0x0000001e1c1b7290 */ /* 0x000fe2000ff1e03f */
[----:B------:R-:W-:Y:S01]  /*4320*/  LDS.U16 R29, [R72+0xc] ;  /* 0x00000c00481d7984 */ /* 0x000fe20000000400 */
[----:B------:R-:W-:Y:S01]  /*4330*/  MOV R7, UR26 ;  /* 0x0000001a00077c02 */ /* 0x000fe20008000f00 */
[----:B------:R-:W-:Y:S01]  /*4340*/  UIADD3.X UR16, UR29, UR33, UR17, UP1, !UPT ;  /* 0x000000211d107290 */ /* 0x000fe20008ffe411 */
[----:B------:R-:W-:Y:S01]  /*4350*/  @!P0 IADD3.X R24, R136, UR33, R9, P1, !PT ;  /* 0x0000002188188c10 */ /* 0x000fe20008ffe409 */
[----:B------:R-:W-:Y:S01]  /*4360*/  UIADD3.X UR30, UR29, UR32, UR31, UP0, !UPT ;  /* 0x000000201d1e7290 */ /* 0x000fe200087fe41f */
[----:B------:R-:W-:Y:S01]  /*4370*/  LEA R20, P1, R73, c[0x0][0x268], 0x1 ;  /* 0x00009a0049147a11 */ /* 0x000fe200078208ff */
[----:B------:R-:W-:Y:S01]  /*4380*/  LDS.U16 R88, [R72+0x18] ;  /* 0x0000180048587984 */ /* 0x000fe20000000400 */
[----:B------:R-:W-:-:S02]  /*4390*/  MOV R21, UR27 ;  /* 0x0000001b00157c02 */ /* 0x000fc40008000f00 */
[----:B------:R-:W-:Y:S01]  /*43a0*/  LEA R6, P4, R7, R6, 0x1 ;  /* 0x0000000607067211 */ /* 0x000fe200078808ff */
[----:B------:R-:W-:Y:S01]  /*43b0*/  LDS.U16 R87, [R72+0x1a] ;  /* 0x00001a0048577984 */ /* 0x000fe20000000400 */
[C-C-:B------:R-:W-:Y:S02]  /*43c0*/  LEA.HI.X R7, R73.reuse, c[0x0][0x25c], R136.reuse, 0x1, P2 ;  /* 0x0000970049077a11 */ /* 0x140fe400010f0c88 */
[----:B------:R-:W-:Y:S01]  /*43d0*/  LEA.HI.X R9, R73, c[0x0][0x26c], R136, 0x1, P1 ;  /* 0x00009b0049097a11 */ /* 0x000fe200008f0c88 */
[----:B------:R-:W-:Y:S01]  /*43e0*/  LDS.U16 R86, [R72+0x1c] ;  /* 0x00001c0048567984 */ /* 0x000fe20000000400 */
[----:B------:R-:W-:Y:S02]  /*43f0*/  MOV R30, UR26 ;  /* 0x0000001a001e7c02 */ /* 0x000fe40008000f00 */
[----:B------:R-:W-:Y:S01]  /*4400*/  LEA R20, P2, R21, R20, 0x1 ;  /* 0x0000001415147211 */ /* 0x000fe200078408ff */
[----:B------:R-:W-:Y:S01]  /*4410*/  LDS.U16 R85, [R72+0x1e] ;  /* 0x00001e0048557984 */ /* 0x000fe20000000400 */
[----:B------:R-:W-:-:S02]  /*4420*/  MOV R28, UR30 ;  /* 0x0000001e001c7c02 */ /* 0x000fc40008000f00 */
[----:B------:R-:W-:Y:S02]  /*4430*/  PRMT R41, RZ, 0x7610, R41 ;  /* 0x00007610ff297816 */ /* 0x000fe40000000029 */
[----:B------:R-:W-:Y:S02]  /*4440*/  PRMT R78, RZ, 0x7610, R78 ;  /* 0x00007610ff4e7816 */ /* 0x000fe4000000004e */
[----:B------:R-:W-:Y:S02]  /*4450*/  PRMT R79, RZ, 0x7610, R79 ;  /* 0x00007610ff4f7816 */ /* 0x000fe4000000004f */
[----:B------:R-:W-:Y:S02]  /*4460*/  ISETP.GE.AND P5, PT, R14, UR7, PT ;  /* 0x000000070e007c0c */ /* 0x000fe4000bfa6270 */
[----:B------:R-:W-:Y:S02]  /*4470*/  ISETP.GE.AND P6, PT, R15, UR7, PT ;  /* 0x000000070f007c0c */ /* 0x000fe4000bfc6270 */
[----:B------:R-:W-:-:S02]  /*4480*/  PRMT R80, RZ, 0x7610, R80 ;  /* 0x00007610ff507816 */ /* 0x000fc40000000050 */
[----:B------:R-:W-:Y:S02]  /*4490*/  PRMT R42, RZ, 0x7610, R42 ;  /* 0x00007610ff2a7816 */ /* 0x000fe4000000002a */
[----:B------:R-:W-:Y:S02]  /*44a0*/  PRMT R40, RZ, 0x7610, R40 ;  /* 0x00007610ff287816 */ /* 0x000fe40000000028 */
[----:B------:R-:W-:Y:S02]  /*44b0*/  PRMT R43, RZ, 0x7610, R43 ;  /* 0x00007610ff2b7816 */ /* 0x000fe4000000002b */
[----:B------:R-:W-:Y:S02]  /*44c0*/  PRMT R77, RZ, 0x7610, R77 ;  /* 0x00007610ff4d7816 */ /* 0x000fe4000000004d */
[----:B------:R-:W-:Y:S02]  /*44d0*/  @!P0 LEA R22, P3, R23, c[0x0][0x258], 0x1 ;  /* 0x0000960017168a11 */ /* 0x000fe400078608ff */
[----:B------:R-:W-:-:S02]  /*44e0*/  PRMT R76, RZ, 0x7610, R76 ;  /* 0x00007610ff4c7816 */ /* 0x000fc4000000004c */
[----:B------:R-:W-:Y:S02]  /*44f0*/  PRMT R81, RZ, 0x7610, R81 ;  /* 0x00007610ff517816 */ /* 0x000fe40000000051 */
[----:B------:R-:W-:Y:S02]  /*4500*/  MOV R27, UR16 ;  /* 0x00000010001b7c02 */ /* 0x000fe40008000f00 */
[----:B------:R-:W-:Y:S02]  /*4510*/  PRMT R83, RZ, 0x7610, R83 ;  /* 0x00007610ff537816 */ /* 0x000fe40000000053 */
[----:B------:R-:W-:Y:S02]  /*4520*/  PRMT R82, RZ, 0x7610, R82 ;  /* 0x00007610ff527816 */ /* 0x000fe40000000052 */
[----:B------:R-:W-:Y:S02]  /*4530*/  PRMT R89, RZ, 0x7610, R89 ;  /* 0x00007610ff597816 */ /* 0x000fe40000000059 */
[----:B------:R-:W-:-:S02]  /*4540*/  @!P0 LEA R8, P1, R25, c[0x0][0x268], 0x1 ;  /* 0x00009a0019088a11 */ /* 0x000fc400078208ff */
        /* <DEDUP_REMOVED lines=8> */
[----:B0-----:R-:W-:Y:S01]  /*45d0*/  HADD2.F32 R34, -RZ, R34.H0_H0 ;  /* 0x20000022ff227230 */ /* 0x001fe20000004100 */
[----:B------:R-:W-:Y:S01]  /*45e0*/  LEA.HI.X R21, R21, R9, R28, 0x1, P2 ;  /* 0x0000000915157211 */ /* 0x000fe200010f0c1c */
[----:B-1----:R-:W-:Y:S01]  /*45f0*/  HADD2.F32 R33, -RZ, R33.H0_H0 ;  /* 0x20000021ff217230 */ /* 0x002fe20000004100 */
[----:B------:R-:W-:Y:S01]  /*4600*/  LEA.HI.X R7, R30, R7, R27, 0x1, P4 ;  /* 0x000000071e077211 */ /* 0x000fe200020f0c1b */
[----:B------:R-:W-:Y:S01]  /*4610*/  LDS.U16 R28, [R72+0xe] ;  /* 0x00000e00481c7984 */ /* 0x000fe20000000400 */
[----:B------:R-:W-:Y:S01]  /*4620*/  @!P0 LEA.HI.X R9, R25, c[0x0][0x26c], R26, 0x1, P1 ;  /* 0x00009b0019098a11 */ /* 0x000fe200008f0c1a */
[----:B------:R-:W-:Y:S01]  /*4630*/  HADD2.F32 R102, -RZ, R102.H0_H0 ;  /* 0x20000066ff667230 */ /* 0x000fe20000004100 */
[----:B------:R-:W-:Y:S01]  /*4640*/  @!P0 LEA.HI.X R23, R23, c[0x0][0x25c], R24, 0x1, P3 ;  /* 0x0000970017178a11 */ /* 0x000fe200018f0c18 */
[----:B------:R-:W-:Y:S01]  /*4650*/  LDS.U16 R30, [R72+0xa] ;  /* 0x00000a00481e7984 */ /* 0x000fe20000000400 */
[----:B--2---:R-:W-:Y:S01]  /*4660*/  HADD2.F32 R32, -RZ, R32.H0_H0 ;  /* 0x20000020ff207230 */ /* 0x004fe20000004100 */
[----:B------:R-:W-:-:S02]  /*4670*/  ULDC.64 UR30, c[0x0][0x2e8] ;  /* 0x0000ba00001e7ab9 */ /* 0x000fc40000000a00 */
[----:B------:R-:W-:Y:S04]  /*4680*/  LDS.U16 R27, [R72+0x10] ;  /* 0x00001000481b7984 */ /* 0x000fe80000000400 */
[----:B------:R-:W-:Y:S04]  /*4690*/  LDS.U16 R26, [R72+0x12] ;  /* 0x00001200481a7984 */ /* 0x000fe80000000400 */
[----:B------:R-:W-:Y:S04]  /*46a0*/  LDS.U16 R25, [R72+0x14] ;  /* 0x0000140048197984 */ /* 0x000fe80000000400 */
[----:B------:R-:W-:Y:S04]  /*46b0*/  LDS.U16 R24, [R72+0x16] ;  /* 0x0000160048187984 */ /* 0x000fe80000000400 */
[----:B------:R-:W-:Y:S01]  /*46c0*/  BAR.SYNC.DEFER_BLOCKING 0x0 ;  /* 0x0000000000007b1d */ /* 0x000fe20000010000 */
[----:B------:R-:W-:-:S13]  /*46d0*/  ISETP.GE.AND P1, PT, R18, UR7, PT ;  /* 0x0000000712007c0c */ /* 0x000fda000bf26270 */
[----:B------:R0:W2:Y:S01]  /*46e0*/  @!P1 LDG.E.U16 R41, [R20.64+-0xf80] ;  /* 0xfff0802214299981 */ /* 0x0000a2000c1e1500 */
[----:B------:R-:W-:Y:S02]  /*46f0*/  ISETP.GE.AND P1, PT, R13, UR7, PT ;  /* 0x000000070d007c0c */ /* 0x000fe4000bf26270 */
[----:B------:R-:W-:Y:S01]  /*4700*/  ISETP.GE.AND P2, PT, R16, UR7, PT ;  /* 0x0000000710007c0c */ /* 0x000fe2000bf46270 */
[----:B------:R1:W3:Y:S01]  /*4710*/  @!P0 LDG.E.U16 R35, [R8.64] ;  /* 0x0000002208238981 */ /* 0x0002e2000c1e1500 */
[----:B------:R-:W-:Y:S02]  /*4720*/  ISETP.GE.AND P3, PT, R19, UR7, PT ;  /* 0x0000000713007c0c */ /* 0x000fe4000bf66270 */
[----:B------:R-:W-:Y:S01]  /*4730*/  ISETP.GE.AND P4, PT, R17, UR7, PT ;  /* 0x0000000711007c0c */ /* 0x000fe2000bf86270 */
[----:B------:R0:W4:Y:S04]  /*4740*/  @!P5 LDG.E.U16 R77, [R20.64+-0xe80] ;  /* 0xfff18022144dd981 */ /* 0x000128000c1e1500 */
[----:B------:R0:W5:Y:S04]  /*4750*/  @!P6 LDG.E.U16 R76, [R20.64+-0xec0] ;  /* 0xfff14022144ce981 */ /* 0x000168000c1e1500 */
[----:B------:R0:W2:Y:S01]  /*4760*/  @!P1 LDG.E.U16 R78, [R20.64+-0xe40] ;  /* 0xfff1c022144e9981 */ /* 0x0000a2000c1e1500 */
[----:B------:R-:W-:-:S02]  /*4770*/  ISETP.GE.AND P1, PT, R12, UR7, PT ;  /* 0x000000070c007c0c */ /* 0x000fc4000bf26270 */
[----:B-1----:R-:W-:Y:S01]  /*4780*/  PRMT R8, RZ, 0x7610, R8 ;  /* 0x00007610ff087816 */ /* 0x002fe20000000008 */
[----:B------:R0:W2:Y:S04]  /*4790*/  @!P2 LDG.E.U16 R42, [R20.64+-0xf00] ;  /* 0xfff10022142aa981 */ /* 0x0000a8000c1e1500 */
[----:B------:R0:W2:Y:S04]  /*47a0*/  @!P3 LDG.E.U16 R40, [R20.64+-0xfc0] ;  /* 0xfff040221428b981 */ /* 0x0000a8000c1e1500 */
[----:B------:R0:W4:Y:S04]  /*47b0*/  @!P4 LDG.E.U16 R43, [R20.64+-0xf40] ;  /* 0xfff0c022142bc981 */ /* 0x000128000c1e1500 */
[----:B------:R0:W4:Y:S01]  /*47c0*/  @!P1 LDG.E.U16 R79, [R20.64+-0xe00] ;  /* 0xfff20022144f9981 */ /* 0x000122000c1e1500 */
[----:B------:R-:W-:-:S02]  /*47d0*/  ISETP.GE.AND P1, PT, R11, UR7, PT ;  /* 0x000000070b007c0c */ /* 0x000fc4000bf26270 */
[----:B------:R-:W-:Y:S02]  /*47e0*/  ISETP.GE.AND P2, PT, R5, UR7, PT ;  /* 0x0000000705007c0c */ /* 0x000fe4000bf46270 */
[----:B------:R-:W-:Y:S02]  /*47f0*/  ISETP.GE.AND P3, PT, R4, UR7, PT ;  /* 0x0000000704007c0c */ /* 0x000fe4000bf66270 */
[----:B------:R-:W-:Y:S02]  /*4800*/  ISETP.GE.AND P4, PT, R3, UR7, PT ;  /* 0x0000000703007c0c */ /* 0x000fe4000bf86270 */
[----:B------:R-:W-:-:S05]  /*4810*/  ISETP.GE.AND P5, PT, R2, UR7, PT ;  /* 0x0000000702007c0c */ /* 0x000fca000bfa6270 */
[----:B------:R0:W5:Y:S01]  /*4820*/  @!P1 LDG.E.U16 R80, [R20.64+-0xdc0] ;  /* 0xfff2402214509981 */ /* 0x000162000c1e1500 */
[----:B------:R-:W-:Y:S02]  /*4830*/  ISETP.GE.AND P1, PT, R10, UR7, PT ;  /* 0x000000070a007c0c */ /* 0x000fe4000bf26270 */
[----:B------:R-:W-:Y:S01]  /*4840*/  ISETP.GE.AND P6, PT, R0, UR7, PT ;  /* 0x0000000700007c0c */ /* 0x000fe2000bfc6270 */
[----:B------:R0:W5:Y:S04]  /*4850*/  @!P2 LDG.E.U16 R8, [R20.64+-0xd40] ;  /* 0xfff2c0221408a981 */ /* 0x000168000c1e1500 */
[----:B------:R0:W5:Y:S04]  /*4860*/  @!P3 LDG.E.U16 R83, [R20.64+-0xd00] ;  /* 0xfff300221453b981 */ /* 0x000168000c1e1500 */
[----:B------:R0:W5:Y:S04]  /*4870*/  @!P4 LDG.E.U16 R82, [R20.64+-0xcc0] ;  /* 0xfff340221452c981 */ /* 0x000168000c1e1500 */
[----:B------:R0:W5:Y:S04]  /*4880*/  @!P1 LDG.E.U16 R81, [R20.64+-0xd80] ;  /* 0xfff2802214519981 */ /* 0x000168000c1e1500 */
[----:B------:R0:W5:Y:S04]  /*4890*/  @!P5 LDG.E.U16 R89, [R20.64+-0xc80] ;  /* 0xfff380221459d981 */ /* 0x000168000c1e1500 */
[----:B------:R0:W5:Y:S01]  /*48a0*/  @!P6 LDG.E.U16 R84, [R20.64+-0xc40] ;  /* 0xfff3c0221454e981 */ /* 0x000162000c1e1500 */
[----:B------:R-:W-:-:S02]  /*48b0*/  PRMT R9, RZ, 0x7610, R9 ;  /* 0x00007610ff097816 */ /* 0x000fc40000000009 */
[----:B------:R-:W-:Y:S02]  /*48c0*/  P2R R103, PR, RZ, 0x2 ;  /* 0x00000002ff677803 */ /* 0x000fe40000000000 */
[----:B------:R-:W-:Y:S02]  /*48d0*/  ISETP.GE.AND P1, PT, R19, UR7, PT ;  /* 0x0000000713007c0c */ /* 0x000fe4000bf26270 */
[----:B0-----:R-:W-:Y:S01]  /*48e0*/  PRMT R20, RZ, 0x7610, R20 ;  /* 0x00007610ff147816 */ /* 0x001fe20000000014 */
[----:B---3--:R-:W-:Y:S04]  /*48f0*/  STS.U16 [R162], R35 ;  /* 0x00000023a2007388 */ /* 0x008fe80000000400 */
[----:B--2---:R-:W-:Y:S04]  /*4900*/  STS.U16 [R161+0x40], R40 ;  /* 0x00004028a1007388 */ /* 0x004fe80000000400 */
[----:B------:R-:W-:Y:S04]  /*4910*/  STS.U16 [R160+0x80], R41 ;  /* 0x00008029a0007388 */ /* 0x000fe80000000400 */
[----:B----4-:R-:W-:Y:S04]  /*4920*/  STS.U16 [R158+0xc0], R43 ;  /* 0x0000c02b9e007388 */ /* 0x010fe80000000400 */
[----:B------:R-:W-:Y:S04]  /*4930*/  STS.U16 [R157+0x100], R42 ;  /* 0x0001002a9d007388 */ /* 0x000fe80000000400 */
[----:B-----5:R-:W-:Y:S04]  /*4940*/  STS.U16 [R155+0x140], R76 ;  /* 0x0001404c9b007388 */ /* 0x020fe80000000400 */
        /* <DEDUP_REMOVED lines=9> */
[----:B------:R1:W-:Y:S01]  /*49e0*/  STS.U16 [R145+0x3c0], R84 ;  /* 0x0003c05491007388 */ /* 0x0003e20000000400 */
[----:B------:R-:W-:-:S06]  /*49f0*/  NOP ;  /* 0x0000000000007918 */ /* 0x000fcc0000000000 */
[----:B------:R-:W-:Y:S04]  /*4a00*/  LDS.U16 R21, [R72] ;  /* 0x0000000048157984 */ /* 0x000fe80000000400 */
[----:B------:R-:W-:Y:S04]  /*4a10*/  LDS.U16 R40, [R72+0x2] ;  /* 0x0000020048287984 */ /* 0x000fe80000000400 */
[----:B------:R-:W2:Y:S04]  /*4a20*/  LDS.U16 R90, [R72+0x4] ;  /* 0x00000400485a7984 */ /* 0x000ea80000000400 */
[----:B------:R-:W3:Y:S04]  /*4a30*/  LDS.U16 R91, [R72+0x6] ;  /* 0x00000600485b7984 */ /* 0x000ee80000000400 */
[----:B------:R-:W4:Y:S04]  /*4a40*/  LDS.U16 R92, [R72+0x8] ;  /* 0x00000800485c7984 */ /* 0x000f280000000400 */
[----:B------:R-:W2:Y:S04]  /*4a50*/  LDS.U16 R93, [R72+0xa] ;  /* 0x00000a00485d7984 */ /* 0x000ea80000000400 */
[----:B------:R-:W-:Y:S04]  /*4a60*/  LDS.U16 R101, [R72+0xc] ;  /* 0x00000c0048657984 */ /* 0x000fe80000000400 */
[----:B------:R-:W0:Y:S04]  /*4a70*/  LDS.U16 R100, [R72+0xe] ;  /* 0x00000e0048647984 */ /* 0x000e280000000400 */
[----:B------:R-:W-:Y:S04]  /*4a80*/  LDS.U16 R99, [R72+0x10] ;  /* 0x0000100048637984 */ /* 0x000fe80000000400 */
[----:B------:R-:W0:Y:S04]  /*4a90*/  LDS.U16 R98, [R72+0x12] ;  /* 0x0000120048627984 */ /* 0x000e280000000400 */
[----:B------:R-:W0:Y:S04]  /*4aa0*/  LDS.U16 R97, [R72+0x14] ;  /* 0x0000140048617984 */ /* 0x000e280000000400 */
[----:B------:R-:W0:Y:S04]  /*4ab0*/  LDS.U16 R96, [R72+0x16] ;  /* 0x0000160048607984 */ /* 0x000e280000000400 */
[----:B------:R-:W0:Y:S04]  /*4ac0*/  LDS.U16 R95, [R72+0x18] ;  /* 0x00001800485f7984 */ /* 0x000e280000000400 */
[----:B------:R-:W0:Y:S04]  /*4ad0*/  LDS.U16 R94, [R72+0x1a] ;  /* 0x00001a00485e7984 */ /* 0x000e280000000400 */
[----:B------:R-:W-:Y:S04]  /*4ae0*/  LDS.U16 R35, [R72+0x1c] ;  /* 0x00001c0048237984 */ /* 0x000fe80000000400 */
[----:B------:R-:W-:Y:S04]  /*4af0*/  LDS.U16 R107, [R72+0x1e] ;  /* 0x00001e00486b7984 */ /* 0x000fe80000000400 */
[----:B------:R-:W-:Y:S06]  /*4b00*/  BAR.SYNC.DEFER_BLOCKING 0x0 ;  /* 0x0000000000007b1d */ /* 0x000fec0000010000 */
[----:B------:R1:W5:Y:S01]  /*4b10*/  @!P0 LDG.E.U16 R9, [R22.64] ;  /* 0x0000002216098981 */ /* 0x000362000c1e1500 */
[----:B------:R-:W-:-:S03]  /*4b20*/  ISETP.GE.AND P0, PT, R18, UR7, PT ;  /* 0x0000000712007c0c */ /* 0x000fc6000bf06270 */
[----:B------:R1:W5:Y:S01]  /*4b30*/  @!P1 LDG.E.U16 R108, [R6.64+-0xfc0] ;  /* 0xfff04022066c9981 */ /* 0x000362000c1e1500 */
[----:B------:R-:W-:Y:S02]  /*4b40*/  ISETP.GE.AND P1, PT, R17, UR7, PT ;  /* 0x0000000711007c0c */ /* 0x000fe4000bf26270 */
[----:B0-----:R-:W-:Y:S01]  /*4b50*/  PRMT R8, RZ, 0x7610, R8 ;  /* 0x00007610ff087816 */ /* 0x001fe20000000008 */
[----:B------:R0:W5:Y:S06]  /*4b60*/  @!P4 LDG.E.U16 R20, [R6.64+-0xcc0] ;  /* 0xfff340220614c981 */ /* 0x00016c000c1e1500 */
[----:B------:R0:W5:Y:S01]  /*4b70*/  @!P0 LDG.E.U16 R111, [R6.64+-0xf80] ;  /* 0xfff08022066f8981 */ /* 0x000162000c1e1500 */
[----:B------:R-:W-:-:S03]  /*4b80*/  ISETP.GE.AND P0, PT, R16, UR7, PT ;  /* 0x0000000710007c0c */ /* 0x000fc6000bf06270 */
[----:B------:R0:W5:Y:S01]  /*4b90*/  @!P1 LDG.E.U16 R113, [R6.64+-0xf40] ;  /* 0xfff0c02206719981 */ /* 0x000162000c1e1500 */
[----:B------:R-:W-:-:S09]  /*4ba0*/  ISETP.GE.AND P1, PT, R15, UR7, PT ;  /* 0x000000070f007c0c */ /* 0x000fd2000bf26270 */
[----:B------:R0:W5:Y:S01]  /*4bb0*/  @!P0 LDG.E.U16 R110, [R6.64+-0xf00] ;  /* 0xfff10022066e8981 */ /* 0x000162000c1e1500 */
[----:B------:R-:W-:-:S03]  /*4bc0*/  ISETP.GE.AND P0, PT, R14, UR7, PT ;  /* 0x000000070e007c0c */ /* 0x000fc6000bf06270 */
[----:B------:R0:W5:Y:S01]  /*4bd0*/  @!P1 LDG.E.U16 R8, [R6.64+-0xec0] ;  /* 0xfff1402206089981 */ /* 0x000162000c1e1500 */
[----:B------:R-:W-:-:S09]  /*4be0*/  ISETP.GE.AND P1, PT, R13, UR7, PT ;  /* 0x000000070d007c0c */ /* 0x000fd2000bf26270 */
[----:B------:R0:W5:Y:S01]  /*4bf0*/  @!P0 LDG.E.U16 R109, [R6.64+-0xe80] ;  /* 0xfff18022066d8981 */ /* 0x000162000c1e1500 */
[----:B------:R-:W-:-:S03]  /*4c00*/  ISETP.GE.AND P0, PT, R12, UR7, PT ;  /* 0x000000070c007c0c */ /* 0x000fc6000bf06270 */
[----:B------:R0:W5:Y:S01]  /*4c10*/  @!P1 LDG.E.U16 R104, [R6.64+-0xe40] ;  /* 0xfff1c02206689981 */ /* 0x000162000c1e1500 */
[----:B------:R-:W-:-:S09]  /*4c20*/  ISETP.NE.AND P1, PT, R103, RZ, PT ;  /* 0x000000ff6700720c */ /* 0x000fd20003f25270 */
[----:B------:R0:W5:Y:S01]  /*4c30*/  @!P0 LDG.E.U16 R105, [R6.64+-0xe00] ;  /* 0xfff2002206698981 */ /* 0x000162000c1e1500 */
[----:B------:R-:W-:Y:S02]  /*4c40*/  ISETP.GE.AND P0, PT, R11, UR7, PT ;  /* 0x000000070b007c0c */ /* 0x000fe4000bf06270 */
[----:B-1----:R-:W-:Y:S02]  /*4c50*/  PRMT R84, RZ, 0x7610, R84 ;  /* 0x00007610ff547816 */ /* 0x002fe40000000054 */
[----:B------:R-:W-:Y:S02]  /*4c60*/  PRMT R43, RZ, 0x7610, R43 ;  /* 0x00007610ff2b7816 */ /* 0x000fe4000000002b */
[----:B------:R-:W-:Y:S02]  /*4c70*/  PRMT R78, RZ, 0x7610, R78 ;  /* 0x00007610ff4e7816 */ /* 0x000fe4000000004e */
[----:B------:R-:W-:Y:S02]  /*4c80*/  PRMT R79, RZ, 0x7610, R79 ;  /* 0x00007610ff4f7816 */ /* 0x000fe4000000004f */
[----:B------:R-:W-:Y:S01]  /*4c90*/  PRMT R77, RZ, 0x7610, R77 ;  /* 0x00007610ff4d7816 */ /* 0x000fe2000000004d */
[----:B------:R0:W5:Y:S01]  /*4ca0*/  @!P1 LDG.E.U16 R43, [R6.64+-0xd80] ;  /* 0xfff28022062b9981 */ /* 0x000162000c1e1500 */
[----:B------:R-:W-:-:S03]  /*4cb0*/  PRMT R76, RZ, 0x7610, R76 ;  /* 0x00007610ff4c7816 */ /* 0x000fc6000000004c */
[----:B------:R0:W5:Y:S04]  /*4cc0*/  @!P0 LDG.E.U16 R84, [R6.64+-0xdc0] ;  /* 0xfff2402206548981 */ /* 0x000168000c1e1500 */
[----:B------:R0:W5:Y:S04]  /*4cd0*/  @!P2 LDG.E.U16 R78, [R6.64+-0xd40] ;  /* 0xfff2c022064ea981 */ /* 0x000168000c1e1500 */
[----:B------:R0:W5:Y:S04]  /*4ce0*/  @!P3 LDG.E.U16 R79, [R6.64+-0xd00] ;  /* 0xfff30022064fb981 */ /* 0x000168000c1e1500 */
[----:B------:R0:W5:Y:S04]  /*4cf0*/  @!P5 LDG.E.U16 R77, [R6.64+-0xc80] ;  /* 0xfff38022064dd981 */ /* 0x000168000c1e1500 */
[----:B------:R0:W5:Y:S01]  /*4d00*/  @!P6 LDG.E.U16 R76, [R6.64+-0xc40] ;  /* 0xfff3c022064ce981 */ /* 0x000162000c1e1500 */
[----:B--2---:R-:W-:-:S02]  /*4d10*/  HADD2.F32 R90, -RZ, R90.H0_H0 ;  /* 0x2000005aff5a7230 */ /* 0x004fc40000004100 */
[----:B------:R-:W-:-:S03]  /*4d20*/  HADD2.F32 R89, -RZ, R40.H0_H0 ;  /* 0x20000028ff597230 */ /* 0x000fc60000004100 */
[----:B------:R-:W-:Y:S02]  /*4d30*/  FMUL.FTZ R80, R90, -1.4426950216293334961 ;  /* 0xbfb8aa3b5a507820 */ /* 0x000fe40000410000 */
[----:B------:R-:W-:Y:S01]  /*4d40*/  FMUL.FTZ R103, R89, -1.4426950216293334961 ;  /* 0xbfb8aa3b59677820 */ /* 0x000fe20000410000 */
[----:B------:R-:W-:Y:S02]  /*4d50*/  HADD2.F32 R21, -RZ, R21.H0_H0 ;  /* 0x20000015ff157230 */ /* 0x000fe40000004100 */
[----:B---3--:R-:W-:Y:S01]  /*4d60*/  HADD2.F32 R91, -RZ, R91.H0_H0 ;  /* 0x2000005bff5b7230 */ /* 0x008fe20000004100 */
[----:B------:R-:W1:Y:S01]  /*4d70*/  MUFU.EX2 R80, R80 ;  /* 0x0000005000507308 */ /* 0x000e620000000800 */
[----:B----4-:R-:W-:Y:S01]  /*4d80*/  HADD2.F32 R92, -RZ, R92.H0_H0 ;  /* 0x2000005cff5c7230 */ /* 0x010fe20000004100 */
[----:B------:R-:W-:Y:S02]  /*4d90*/  FMUL.FTZ R106, R21, -1.4426950216293334961 ;  /* 0xbfb8aa3b156a7820 */ /* 0x000fe40000410000 */
[----:B------:R-:W-:-:S04]  /*4da0*/  FMUL.FTZ R81, R91, -1.4426950216293334961 ;  /* 0xbfb8aa3b5b517820 */ /* 0x000fc80000410000 */
[----:B------:R-:W2:Y:S01]  /*4db0*/  MUFU.EX2 R103, R103 ;  /* 0x0000006700677308 */ /* 0x000ea20000000800 */
[----:B------:R-:W-:Y:S01]  /*4dc0*/  FMUL.FTZ R82, R92, -1.4426950216293334961 ;  /* 0xbfb8aa3b5c527820 */ /* 0x000fe20000410000 */
[----:B------:R-:W-:-:S06]  /*4dd0*/  HADD2.F32 R93, -RZ, R93.H0_H0 ;  /* 0x2000005dff5d7230 */ /* 0x000fcc0000004100 */
[----:B------:R-:W-:Y:S01]  /*4de0*/  MUFU.EX2 R106, R106 ;  /* 0x0000006a006a7308 */ /* 0x000fe20000000800 */
[----:B------:R-:W-:Y:S01]  /*4df0*/  FMUL.FTZ R83, R93, -1.4426950216293334961 ;  /* 0xbfb8aa3b5d537820 */ /* 0x000fe20000410000 */
[----:B------:R-:W-:Y:S01]  /*4e00*/  HADD2.F32 R100, -RZ, R100.H0_H0 ;  /* 0x20000064ff647230 */ /* 0x000fe20000004100 */
[----:B-1----:R-:W-:-:S05]  /*4e10*/  FADD.FTZ R133, R80, 1 ;  /* 0x3f80000050857421 */ /* 0x002fca0000010000 */
[----:B------:R-:W1:Y:S01]  /*4e20*/  MUFU.EX2 R81, R81 ;  /* 0x0000005100517308 */ /* 0x000e620000000800 */
[----:B--2---:R-:W-:-:S07]  /*4e30*/  FADD.FTZ R103, R103, 1 ;  /* 0x3f80000067677421 */ /* 0x004fce0000010000 */
[----:B------:R-:W2:Y:S01]  /*4e40*/  MUFU.EX2 R82, R82 ;  /* 0x0000005200527308 */ /* 0x000ea20000000800 */
[----:B------:R-:W-:Y:S01]  /*4e50*/  HADD2.F32 R101, -RZ, R101.H0_H0 ;  /* 0x20000065ff657230 */ /* 0x000fe20000004100 */
[----:B0-----:R-:W-:-:S06]  /*4e60*/  FMUL.FTZ R7, R100, -1.4426950216293334961 ;  /* 0xbfb8aa3b64077820 */ /* 0x001fcc0000410000 */
[----:B------:R-:W-:Y:S01]  /*4e70*/  MUFU.RCP R134, R103 ;  /* 0x0000006700867308 */ /* 0x000fe20000001000 */
[----:B------:R-:W-:Y:S02]  /*4e80*/  FMUL.FTZ R6, R101, -1.4426950216293334961 ;  /* 0xbfb8aa3b65067820 */ /* 0x000fe40000410000 */
[----:B-1----:R-:W-:-:S05]  /*4e90*/  FADD.FTZ R81, R81, 1 ;  /* 0x3f80000051517421 */ /* 0x002fca0000010000 */
[----:B------:R-:W0:Y:S01]  /*4ea0*/  MUFU.EX2 R83, R83 ;  /* 0x0000005300537308 */ /* 0x000e220000000800 */
[----:B--2---:R-:W-:-:S07]  /*4eb0*/  FADD.FTZ R82, R82, 1 ;  /* 0x3f80000052527421 */ /* 0x004fce0000010000 */
[----:B------:R-:W-:Y:S08]  /*4ec0*/  MUFU.RCP R133, R133 ;  /* 0x0000008500857308 */ /* 0x000ff00000001000 */
[----:B------:R-:W-:Y:S01]  /*4ed0*/  MUFU.EX2 R7, R7 ;  /* 0x0000000700077308 */ /* 0x000fe20000000800 */
[----:B0-----:R-:W-:-:S07]  /*4ee0*/  FADD.FTZ R83, R83, 1 ;  /* 0x3f80000053537421 */ /* 0x001fce0000010000 */
[----:B------:R-:W0:Y:S08]  /*4ef0*/  MUFU.EX2 R6, R6 ;  /* 0x0000000600067308 */ /* 0x000e300000000800 */
[----:B------:R-:W-:Y:S08]  /*4f00*/  MUFU.RCP R132, R81 ;  /* 0x0000005100847308 */ /* 0x000ff00000001000 */
[----:B------:R-:W-:Y:S01]  /*4f10*/  MUFU.RCP R131, R82 ;  /* 0x0000005200837308 */ /* 0x000fe20000001000 */
[----:B------:R-:W-:Y:S01]  /*4f20*/  HADD2.F32 R98, -RZ, R98.H0_H0 ;  /* 0x20000062ff627230 */ /* 0x000fe20000004100 */
[----:B0-----:R-:W-:-:S06]  /*4f30*/  FADD.FTZ R103, R6, 1 ;  /* 0x3f80000006677421 */ /* 0x001fcc0000010000 */
[----:B------:R-:W-:Y:S01]  /*4f40*/  MUFU.RCP R130, R83 ;  /* 0x0000005300827308 */ /* 0x000fe20000001000 */
[----:B------:R-:W-:Y:S01]  /*4f50*/  HADD2.F32 R99, -RZ, R99.H0_H0 ;  /* 0x20000063ff637230 */ /* 0x000fe20000004100 */
[----:B------:R-:W-:-:S04]  /*4f60*/  FMUL.FTZ R23, R98, -1.4426950216293334961 ;  /* 0xbfb8aa3b62177820 */ /* 0x000fc80000410000 */
[----:B------:R-:W-:Y:S02]  /*4f70*/  FMUL.FTZ R22, R99, -1.4426950216293334961 ;  /* 0xbfb8aa3b63167820 */ /* 0x000fe40000410000 */
[----:B------:R-:W0:Y:S01]  /*4f80*/  MUFU.EX2 R23, R23 ;  /* 0x0000001700177308 */ /* 0x000e220000000800 */
[----:B------:R-:W-:-:S07]  /*4f90*/  HADD2.F32 R97, -RZ, R97.H0_H0 ;  /* 0x20000061ff617230 */ /* 0x000fce0000004100 */
[----:B------:R-:W-:Y:S01]  /*4fa0*/  MUFU.EX2 R22, R22 ;  /* 0x0000001600167308 */ /* 0x000fe20000000800 */
        /* <DEDUP_REMOVED lines=13> */
[----:B------:R2:W-:Y:S04]  /*5080*/  STS.U16 [R147+0x340], R20 ;  /* 0x0003401493007388 */ /* 0x0005e80000000400 */
[----:B------:R-:W-:Y:S04]  /*5090*/  STS.U16 [R146+0x380], R77 ;  /* 0x0003804d92007388 */ /* 0x000fe80000000400 */
[----:B------:R-:W-:Y:S01]  /*50a0*/  STS.U16 [R145+0x3c0], R76 ;  /* 0x0003c04c91007388 */ /* 0x000fe20000000400 */
[----:B------:R-:W-:-:S06]  /*50b0*/  NOP ;  /* 0x0000000000007918 */ /* 0x000fcc0000000000 */
[----:B------:R-:W3:Y:S04]  /*50c0*/  LDS.U16 R43, [R72+0x2] ;  /* 0x00000200482b7984 */ /* 0x000ee80000000400 */
[----:B------:R-:W4:Y:S04]  /*50d0*/  LDS.U16 R105, [R72+0x4] ;  /* 0x0000040048697984 */ /* 0x000f280000000400 */
[----:B------:R-:W5:Y:S01]  /*50e0*/  LDS.U16 R104, [R72] ;  /* 0x0000000048687984 */ /* 0x000f620000000400 */
[----:B-1----:R-:W-:-:S03]  /*50f0*/  FADD.FTZ R84, R106, 1 ;  /* 0x3f8000006a547421 */ /* 0x002fc60000010000 */
[----:B------:R-:W1:Y:S03]  /*5100*/  LDS.U16 R80, [R72+0x6] ;  /* 0x0000060048507984 */ /* 0x000e660000000400 */
[----:B------:R-:W1:Y:S01]  /*5110*/  MUFU.RCP R84, R84 ;  /* 0x0000005400547308 */ /* 0x000e620000001000 */
[----:B------:R-:W1:Y:S01]  /*5120*/  LDS.U16 R78, [R72+0xa] ;  /* 0x00000a00484e7984 */ /* 0x000e620000000400 */
[----:B--2---:R-:W-:-:S03]  /*5130*/  FADD.FTZ R20, -R134, 1 ;  /* 0x3f80000086147421 */ /* 0x004fc60000010100 */
[----:B------:R-:W2:Y:S01]  /*5140*/  LDS.U16 R79, [R72+0x8] ;  /* 0x00000800484f7984 */ /* 0x000ea20000000400 */
[----:B------:R-:W-:Y:S02]  /*5150*/  FADD.FTZ R109, -R133, 1 ;  /* 0x3f800000856d7421 */ /* 0x000fe40000010100 */
[----:B------:R-:W-:Y:S01]  /*5160*/  FFMA.FTZ R20, R89, R20, 1 ;  /* 0x3f80000059147423 */ /* 0x000fe20000010014 */
[----:B------:R-:W-:Y:S01]  /*5170*/  LDS.U16 R110, [R72+0x14] ;  /* 0x00001400486e7984 */ /* 0x000fe20000000400 */
[----:B------:R-:W-:Y:S02]  /*5180*/  FFMA.FTZ R109, R90, R109, 1 ;  /* 0x3f8000005a6d7423 */ /* 0x000fe4000001006d */
[----:B------:R-:W-:Y:S01]  /*5190*/  FMUL.FTZ R42, R97, -1.4426950216293334961 ;  /* 0xbfb8aa3b612a7820 */ /* 0x000fe20000410000 */
[----:B------:R-:W-:Y:S01]  /*51a0*/  HADD2.F32 R30, -RZ, R30.H0_H0 ;  /* 0x2000001eff1e7230 */ /* 0x000fe20000004100 */
[----:B0-----:R-:W-:Y:S01]  /*51b0*/  FADD.FTZ R113, R23, 1 ;  /* 0x3f80000017717421 */ /* 0x001fe20000010000 */
[----:B------:R-:W-:-:S02]  /*51c0*/  HADD2.F32 R96, -RZ, R96.H0_H0 ;  /* 0x20000060ff607230 */ /* 0x000fc40000004100 */
[----:B------:R-:W-:Y:S01]  /*51d0*/  HADD2.F32 R31, -RZ, R31.H0_H0 ;  /* 0x2000001fff1f7230 */ /* 0x000fe20000004100 */
[----:B------:R-:W-:Y:S01]  /*51e0*/  MUFU.RCP R103, R103 ;  /* 0x0000006700677308 */ /* 0x000fe20000001000 */
[----:B------:R-:W-:Y:S01]  /*51f0*/  HADD2.F32 R28, -RZ, R28.H0_H0 ;  /* 0x2000001cff1c7230 */ /* 0x000fe20000004100 */
[----:B------:R-:W-:Y:S01]  /*5200*/  LDS.U16 R122, [R72+0x1a] ;  /* 0x00001a00487a7984 */ /* 0x000fe20000000400 */
[----:B------:R-:W-:Y:S02]  /*5210*/  HADD2.F32 R95, -RZ, R95.H0_H0 ;  /* 0x2000005fff5f7230 */ /* 0x000fe40000004100 */
[----:B------:R-:W-:Y:S01]  /*5220*/  HADD2.F32 R94, -RZ, R94.H0_H0 ;  /* 0x2000005eff5e7230 */ /* 0x000fe20000004100 */
[----:B------:R-:W-:Y:S01]  /*5230*/  LDS.U16 R120, [R72+0x18] ;  /* 0x0000180048787984 */ /* 0x000fe20000000400 */
[----:B---3--:R-:W-:Y:S02]  /*5240*/  HADD2.F32 R82, -RZ, R43.H0_H0 ;  /* 0x2000002bff527230 */ /* 0x008fe40000004100 */
[----:B------:R-:W-:Y:S01]  /*5250*/  HADD2.F32 R29, -RZ, R29.H0_H0 ;  /* 0x2000001dff1d7230 */ /* 0x000fe20000004100 */
[----:B------:R-:W-:Y:S01]  /*5260*/  LDS.U16 R124, [R72+0x1e] ;  /* 0x00001e00487c7984 */ /* 0x000fe20000000400 */
[----:B----4-:R-:W-:Y:S01]  /*5270*/  HADD2.F32 R81, -RZ, R105.H0_H0 ;  /* 0x20000069ff517230 */ /* 0x010fe20000004100 */
[----:B------:R-:W-:-:S04]  /*5280*/  FMUL.FTZ R105, R34, R82 ;  /* 0x0000005222697220 */ /* 0x000fc80000410000 */
[----:B------:R-:W-:Y:S02]  /*5290*/  FMUL.FTZ R76, R33, R81 ;  /* 0x00000051214c7220 */ /* 0x000fe40000410000 */
[----:B------:R-:W-:Y:S02]  /*52a0*/  FMUL.FTZ R105, R134, R105 ;  /* 0x0000006986697220 */ /* 0x000fe40000410000 */
[----:B------:R-:W-:Y:S01]  /*52b0*/  FMUL.FTZ R76, R133, R76 ;  /* 0x0000004c854c7220 */ /* 0x000fe20000410000 */
[----:B-----5:R-:W-:Y:S01]  /*52c0*/  HADD2.F32 R83, -RZ, R104.H0_H0 ;  /* 0x20000068ff537230 */ /* 0x020fe20000004100 */
[----:B------:R-:W-:Y:S02]  /*52d0*/  FADD.FTZ R104, R7, 1 ;  /* 0x3f80000007687421 */ /* 0x000fe40000010000 */
[----:B------:R-:W-:Y:S02]  /*52e0*/  FMUL.FTZ R7, R105, R20 ;  /* 0x0000001469077220 */ /* 0x000fe40000410000 */
[----:B------:R-:W-:-:S02]  /*52f0*/  FMUL.FTZ R20, R76, R109 ;  /* 0x0000006d4c147220 */ /* 0x000fc40000410000 */
[----:B------:R-:W0:Y:S01]  /*5300*/  LDS.U16 R76, [R72+0xe] ;  /* 0x00000e00484c7984 */ /* 0x000e220000000400 */
[----:B-1----:R-:W-:Y:S02]  /*5310*/  FADD.FTZ R6, -R84, 1 ;  /* 0x3f80000054067421 */ /* 0x002fe40000010100 */
[----:B------:R-:W-:Y:S01]  /*5320*/  FMUL.FTZ R43, R102, R83 ;  /* 0x00000053662b7220 */ /* 0x000fe20000410000 */
[----:B------:R-:W1:Y:S01]  /*5330*/  MUFU.RCP R104, R104 ;  /* 0x0000006800687308 */ /* 0x000e620000001000 */
[----:B------:R-:W-:Y:S01]  /*5340*/  FFMA.FTZ R77, R21, R6, 1 ;  /* 0x3f800000154d7423 */ /* 0x000fe20000010006 */
[----:B------:R-:W-:Y:S01]  /*5350*/  HADD2.F32 R80, -RZ, R80.H0_H0 ;  /* 0x20000050ff507230 */ /* 0x000fe20000004100 */
[----:B------:R-:W-:Y:S01]  /*5360*/  FMUL.FTZ R6, R84, R43 ;  /* 0x0000002b54067220 */ /* 0x000fe20000410000 */
[----:B------:R-:W-:Y:S01]  /*5370*/  HADD2.F32 R78, -RZ, R78.H0_H0 ;  /* 0x2000004eff4e7230 */ /* 0x000fe20000004100 */
[----:B------:R-:W-:Y:S02]  /*5380*/  LDS.U16 R43, [R72+0x10] ;  /* 0x00001000482b7984 */ /* 0x000fe40000000400 */
[----:B------:R-:W-:-:S02]  /*5390*/  FMUL.FTZ R6, R6, R77 ;  /* 0x0000004d06067220 */ /* 0x000fc40000410000 */
[----:B------:R-:W3:Y:S01]  /*53a0*/  LDS.U16 R77, [R72+0xc] ;  /* 0x00000c00484d7984 */ /* 0x000ee20000000400 */
[----:B------:R-:W-:Y:S01]  /*53b0*/  FADD.FTZ R23, -R131, 1 ;  /* 0x3f80000083177421 */ /* 0x000fe20000010100 */
[----:B------:R-:W4:Y:S02]  /*53c0*/  MUFU.EX2 R42, R42 ;  /* 0x0000002a002a7308 */ /* 0x000f240000000800 */
[----:B------:R-:W5:Y:S01]  /*53d0*/  LDS.U16 R109, [R72+0x12] ;  /* 0x00001200486d7984 */ /* 0x000f620000000400 */
[----:B------:R-:W-:Y:S01]  /*53e0*/  FADD.FTZ R105, R22, 1 ;  /* 0x3f80000016697421 */ /* 0x000fe20000010000 */
[----:B--2---:R-:W-:Y:S01]  /*53f0*/  HADD2.F32 R79, -RZ, R79.H0_H0 ;  /* 0x2000004fff4f7230 */ /* 0x004fe20000004100 */
[----:B------:R-:W-:Y:S02]  /*5400*/  FFMA.FTZ R108, R92, R23, 1 ;  /* 0x3f8000005c6c7423 */ /* 0x000fe40000010017 */
[----:B------:R-:W-:Y:S02]  /*5410*/  FADD.FTZ R22, -R132, 1 ;  /* 0x3f80000084167421 */ /* 0x000fe40000010100 */
[----:B------:R-:W-:-:S02]  /*5420*/  FADD.FTZ R106, -R130, 1 ;  /* 0x3f800000826a7421 */ /* 0x000fc40000010100 */
[----:B------:R-:W-:Y:S02]  /*5430*/  FMUL.FTZ R23, R32, R80 ;  /* 0x0000005020177220 */ /* 0x000fe40000410000 */
[----:B------:R-:W-:Y:S02]  /*5440*/  FMUL.FTZ R111, R30, R78 ;  /* 0x0000004e1e6f7220 */ /* 0x000fe40000410000 */
[----:B------:R-:W-:Y:S02]  /*5450*/  FMUL.FTZ R41, R96, -1.4426950216293334961 ;  /* 0xbfb8aa3b60297820 */ /* 0x000fe40000410000 */
[----:B------:R-:W-:Y:S02]  /*5460*/  FFMA.FTZ R22, R91, R22, 1 ;  /* 0x3f8000005b167423 */ /* 0x000fe40000010016 */
[----:B------:R-:W-:Y:S02]  /*5470*/  FFMA.FTZ R112, R93, R106, 1 ;  /* 0x3f8000005d707423 */ /* 0x000fe4000001006a */
[----:B------:R-:W-:-:S02]  /*5480*/  FMUL.FTZ R23, R132, R23 ;  /* 0x0000001784177220 */ /* 0x000fc40000410000 */
[----:B------:R-:W-:Y:S02]  /*5490*/  FMUL.FTZ R111, R130, R111 ;  /* 0x0000006f826f7220 */ /* 0x000fe40000410000 */
[----:B------:R-:W-:Y:S01]  /*54a0*/  FMUL.FTZ R106, R31, R79 ;  /* 0x0000004f1f6a7220 */ /* 0x000fe20000410000 */
[----:B------:R-:W2:Y:S01]  /*54b0*/  MUFU.EX2 R41, R41 ;  /* 0x0000002900297308 */ /* 0x000ea20000000800 */
[----:B------:R-:W-:Y:S02]  /*54c0*/  FMUL.FTZ R23, R23, R22 ;  /* 0x0000001617177220 */ /* 0x000fe40000410000 */
[----:B------:R-:W-:Y:S02]  /*54d0*/  FMUL.FTZ R115, R131, R106 ;  /* 0x0000006a83737220 */ /* 0x000fe40000410000 */
[----:B------:R-:W-:Y:S01]  /*54e0*/  FMUL.FTZ R22, R111, R112 ;  /* 0x000000706f167220 */ /* 0x000fe20000410000 */
[----:B0-----:R-:W-:Y:S01]  /*54f0*/  HADD2.F32 R76, -RZ, R76.H0_H0 ;  /* 0x2000004cff4c7230 */ /* 0x001fe20000004100 */
[----:B------:R-:W0:Y:S01]  /*5500*/  LDS.U16 R111, [R72+0x16] ;  /* 0x00001600486f7984 */ /* 0x000e220000000400 */
[----:B-1----:R-:W-:Y:S01]  /*5510*/  FADD.FTZ R117, -R104, 1 ;  /* 0x3f80000068757421 */ /* 0x002fe20000010100 */
[----:B------:R-:W1:Y:S01]  /*5520*/  MUFU.RCP R105, R105 ;  /* 0x0000006900697308 */ /* 0x000e620000001000 */
[----:B------:R-:W-:-:S02]  /*5530*/  FMUL.FTZ R115, R115, R108 ;  /* 0x0000006c73737220 */ /* 0x000fc40000410000 */
[----:B----4-:R-:W-:Y:S02]  /*5540*/  FADD.FTZ R108, R42, 1 ;  /* 0x3f8000002a6c7421 */ /* 0x010fe40000010000 */
[----:B------:R-:W-:Y:S02]  /*5550*/  FFMA.FTZ R112, R100, R117, 1 ;  /* 0x3f80000064707423 */ /* 0x000fe40000010075 */
[----:B------:R-:W-:Y:S02]  /*5560*/  FMUL.FTZ R117, R28, R76 ;  /* 0x0000004c1c757220 */ /* 0x000fe40000410000 */
[----:B------:R-:W4:Y:S02]  /*5570*/  MUFU.RCP R108, R108 ;  /* 0x0000006c006c7308 */ /* 0x000f240000001000 */
[----:B------:R-:W-:Y:S01]  /*5580*/  FMUL.FTZ R117, R104, R117 ;  /* 0x0000007568757220 */ /* 0x000fe20000410000 */
[----:B---3--:R-:W-:Y:S01]  /*5590*/  HADD2.F32 R77, -RZ, R77.H0_H0 ;  /* 0x2000004dff4d7230 */ /* 0x008fe20000004100 */
[----:B------:R-:W-:-:S02]  /*55a0*/  FMUL.FTZ R40, R95, -1.4426950216293334961 ;  /* 0xbfb8aa3b5f287820 */ /* 0x000fc40000410000 */
[----:B------:R-:W-:Y:S01]  /*55b0*/  FADD.FTZ R42, -R103, 1 ;  /* 0x3f800000672a7421 */ /* 0x000fe20000010100 */
[----:B------:R-:W-:Y:S01]  /*55c0*/  HADD2.F32 R27, -RZ, R27.H0_H0 ;  /* 0x2000001bff1b7230 */ /* 0x000fe20000004100 */
[----:B------:R-:W-:Y:S01]  /*55d0*/  FMUL.FTZ R117, R117, R112 ;  /* 0x0000007075757220 */ /* 0x000fe20000410000 */
[----:B------:R3:W0:Y:S01]  /*55e0*/  MUFU.RCP R106, R113 ;  /* 0x00000071006a7308 */ /* 0x0006220000001000 */
[----:B------:R-:W-:Y:S01]  /*55f0*/  FMUL.FTZ R9, R94, -1.4426950216293334961 ;  /* 0xbfb8aa3b5e097820 */ /* 0x000fe20000410000 */
[----:B------:R-:W-:Y:S01]  /*5600*/  HADD2.F32 R43, -RZ, R43.H0_H0 ;  /* 0x2000002bff2b7230 */ /* 0x000fe20000004100 */
[----:B--2---:R-:W-:Y:S01]  /*5610*/  FADD.FTZ R112, R41, 1 ;  /* 0x3f80000029707421 */ /* 0x004fe20000010000 */
[----:B------:R-:W-:Y:S02]  /*5620*/  HADD2.F32 R25, -RZ, R25.H0_H0 ;  /* 0x20000019ff197230 */ /* 0x000fe40000004100 */
[----:B------:R-:W-:Y:S01]  /*5630*/  HADD2.F32 R41, -RZ, R110.H0_H0 ;  /* 0x2000006eff297230 */ /* 0x000fe20000004100 */
[----:B---3--:R-:W-:Y:S01]  /*5640*/  FFMA.FTZ R113, R101, R42, 1 ;  /* 0x3f80000065717423 */ /* 0x008fe2000001002a */
[----:B------:R-:W2:Y:S01]  /*5650*/  MUFU.EX2 R40, R40 ;  /* 0x0000002800287308 */ /* 0x000ea20000000800 */
[----:B------:R-:W-:-:S02]  /*5660*/  FMUL.FTZ R42, R29, R77 ;  /* 0x0000004d1d2a7220 */ /* 0x000fc40000410000 */
[----:B-1----:R-:W-:Y:S02]  /*5670*/  FADD.FTZ R116, -R105, 1 ;  /* 0x3f80000069747421 */ /* 0x002fe40000010100 */
[----:B------:R-:W-:Y:S02]  /*5680*/  FMUL.FTZ R114, R27, R43 ;  /* 0x0000002b1b727220 */ /* 0x000fe40000410000 */
[----:B------:R-:W-:Y:S01]  /*5690*/  FMUL.FTZ R42, R103, R42 ;  /* 0x0000002a672a7220 */ /* 0x000fe20000410000 */
[----:B------:R-:W1:Y:S01]  /*56a0*/  MUFU.EX2 R9, R9 ;  /* 0x0000000900097308 */ /* 0x000e620000000800 */
[----:B------:R-:W-:Y:S01]  /*56b0*/  FMUL.FTZ R123, R25, R41 ;  /* 0x00000029197b7220 */ /* 0x000fe20000410000 */
[----:B------:R-:W-:Y:S01]  /*56c0*/  HADD2.F32 R107, -RZ, R107.H0_H0 ;  /* 0x2000006bff6b7230 */ /* 0x000fe20000004100 */
[----:B------:R-:W-:Y:S01]  /*56d0*/  FFMA.FTZ R119, R99, R116, 1 ;  /* 0x3f80000063777423 */ /* 0x000fe20000010074 */
[----:B------:R-:W-:Y:S01]  /*56e0*/  HADD2.F32 R35, -RZ, R35.H0_H0 ;  /* 0x20000023ff237230 */ /* 0x000fe20000004100 */
[----:B------:R-:W-:Y:S01]  /*56f0*/  FMUL.FTZ R116, R105, R114 ;  /* 0x0000007269747220 */ /* 0x000fe20000410000 */
[----:B------:R-:W-:Y:S01]  /*5700*/  HADD2.F32 R26, -RZ, R26.H0_H0 ;  /* 0x2000001aff1a7230 */ /* 0x000fe20000004100 */
[----:B------:R-:W-:Y:S01]  /*5710*/  FMUL.FTZ R114, R42, R113 ;  /* 0x000000712a727220 */ /* 0x000fe20000410000 */
[----:B-----5:R-:W-:Y:S01]  /*5720*/  HADD2.F32 R42, -RZ, R109.H0_H0 ;  /* 0x2000006dff2a7230 */ /* 0x020fe20000004100 */
[----:B----4-:R-:W-:-:S02]  /*5730*/  FMUL.FTZ R118, R108, R123 ;  /* 0x0000007b6c767220 */ /* 0x010fc40000410000 */
[----:B------:R-:W3:Y:S01]  /*5740*/  LDS.U16 R123, [R72+0x1c] ;  /* 0x00001c00487b7984 */ /* 0x000ee20000000400 */
[----:B------:R-:W-:Y:S01]  /*5750*/  FMUL.FTZ R113, R107, -1.4426950216293334961 ;  /* 0xbfb8aa3b6b717820 */ /* 0x000fe20000410000 */
[----:B------:R-:W4:Y:S01]  /*5760*/  MUFU.RCP R109, R112 ;  /* 0x00000070006d7308 */ /* 0x000f220000001000 */
[----:B------:R-:W-:Y:S02]  /*5770*/  FMUL.FTZ R8, R35, -1.4426950216293334961 ;  /* 0xbfb8aa3b23087820 */ /* 0x000fe40000410000 */
[----:B------:R-:W-:Y:S02]  /*5780*/  FMUL.FTZ R116, R116, R119 ;  /* 0x0000007774747220 */ /* 0x000fe40000410000 */
[----:B0-----:R-:W-:Y:S02]  /*5790*/  FADD.FTZ R121, -R106, 1 ;  /* 0x3f8000006a797421 */ /* 0x001fe40000010100 */
[----:B------:R-:W-:Y:S01]  /*57a0*/  FMUL.FTZ R119, R26, R42 ;  /* 0x0000002a1a777220 */ /* 0x000fe20000410000 */
[----:B------:R-:W0:Y:S01]  /*57b0*/  MUFU.EX2 R113, R113 ;  /* 0x0000007100717308 */ /* 0x000e220000000800 */
[----:B--2---:R-:W-:-:S02]  /*57c0*/  FADD.FTZ R125, R40, 1 ;  /* 0x3f800000287d7421 */ /* 0x004fc40000010000 */
[----:B------:R-:W-:Y:S02]  /*57d0*/  FFMA.FTZ R40, R98, R121, 1 ;  /* 0x3f80000062287423 */ /* 0x000fe40000010079 */
[----:B------:R-:W-:-:S03]  /*57e0*/  FMUL.FTZ R119, R106, R119 ;  /* 0x000000776a777220 */ /* 0x000fc60000410000 */
[----:B------:R-:W2:Y:S01]  /*57f0*/  MUFU.EX2 R8, R8 ;  /* 0x0000000800087308 */ /* 0x000ea20000000800 */
[----:B------:R-:W-:Y:S02]  /*5800*/  FADD.FTZ R110, -R108, 1 ;  /* 0x3f8000006c6e7421 */ /* 0x000fe40000010100 */
[----:B-1----:R-:W-:Y:S02]  /*5810*/  FADD.FTZ R126, R9, 1 ;  /* 0x3f800000097e7421 */ /* 0x002fe40000010000 */
[----:B------:R-:W-:Y:S01]  /*5820*/  FMUL.FTZ R119, R119, R40 ;  /* 0x0000002877777220 */ /* 0x000fe20000410000 */
[----:B------:R-:W-:Y:S01]  /*5830*/  HADD2.F32 R40, -RZ, R111.H0_H0 ;  /* 0x2000006fff287230 */ /* 0x000fe20000004100 */
[----:B------:R-:W-:Y:S01]  /*5840*/  FFMA.FTZ R121, R97, R110, 1 ;  /* 0x3f80000061797423 */ /* 0x000fe2000001006e */
[----:B------:R-:W-:Y:S01]  /*5850*/  HADD2.F32 R24, -RZ, R24.H0_H0 ;  /* 0x20000018ff187230 */ /* 0x000fe20000004100 */
[----:B------:R-:W1:Y:S01]  /*5860*/  MUFU.RCP R111, R126 ;  /* 0x0000007e006f7308 */ /* 0x000e620000001000 */
[----:B----4-:R-:W-:-:S03]  /*5870*/  FADD.FTZ R9, -R109, 1 ;  /* 0x3f8000006d097421 */ /* 0x010fc60000010100 */
[----:B------:R-:W-:-:S04]  /*5880*/  FMUL.FTZ R112, R24, R40 ;  /* 0x0000002818707220 */ /* 0x000fc80000410000 */
[----:B------:R-:W4:Y:S01]  /*5890*/  MUFU.RCP R110, R125 ;  /* 0x0000007d006e7308 */ /* 0x000f220000001000 */
[----:B------:R-:W-:Y:S02]  /*58a0*/  FFMA.FTZ R9, R96, R9, 1 ;  /* 0x3f80000060097423 */ /* 0x000fe40000010009 */
[----:B------:R-:W-:Y:S02]  /*58b0*/  FMUL.FTZ R112, R109, R112 ;  /* 0x000000706d707220 */ /* 0x000fe40000410000 */
[----:B0-----:R-:W-:Y:S01]  /*58c0*/  FADD.FTZ R113, R113, 1 ;  /* 0x3f80000071717421 */ /* 0x001fe20000010000 */
[----:B------:R-:W-:Y:S01]  /*58d0*/  HADD2.F32 R87, -RZ, R87.H0_H0 ;  /* 0x20000057ff577230 */ /* 0x000fe20000004100 */
[----:B--2---:R-:W-:Y:S01]  /*58e0*/  FADD.FTZ R128, R8, 1 ;  /* 0x3f80000008807421 */ /* 0x004fe20000010000 */
[----:B------:R-:W-:Y:S01]  /*58f0*/  HADD2.F32 R8, -RZ, R122.H0_H0 ;  /* 0x2000007aff087230 */ /* 0x000fe20000004100 */
[----:B------:R-:W-:Y:S01]  /*5900*/  FMUL.FTZ R118, R118, R121 ;  /* 0x0000007976767220 */ /* 0x000fe20000410000 */
[----:B------:R-:W-:Y:S01]  /*5910*/  HADD2.F32 R88, -RZ, R88.H0_H0 ;  /* 0x20000058ff587230 */ /* 0x000fe20000004100 */
[----:B------:R-:W-:Y:S01]  /*5920*/  FMUL.FTZ R121, R112, R9 ;  /* 0x0000000970797220 */ /* 0x000fe20000410000 */
[----:B------:R-:W-:Y:S01]  /*5930*/  HADD2.F32 R9, -RZ, R120.H0_H0 ;  /* 0x20000078ff097230 */ /* 0x000fe20000004100 */
[----:B------:R-:W0:Y:S01]  /*5940*/  MUFU.RCP R112, R128 ;  /* 0x0000008000707308 */ /* 0x000e220000001000 */
[----:B-1----:R-:W-:-:S02]  /*5950*/  FADD.FTZ R129, -R111, 1 ;  /* 0x3f8000006f817421 */ /* 0x002fc40000010100 */
[----:B------:R-:W-:Y:S02]  /*5960*/  FMUL.FTZ R122, R87, R8 ;  /* 0x00000008577a7220 */ /* 0x000fe40000410000 */
[----:B----4-:R-:W-:-:S03]  /*5970*/  FADD.FTZ R120, -R110, 1 ;  /* 0x3f8000006e787421 */ /* 0x010fc60000010100 */
[----:B------:R-:W1:Y:S01]  /*5980*/  MUFU.RCP R113, R113 ;  /* 0x0000007100717308 */ /* 0x000e620000001000 */
[----:B------:R-:W-:Y:S02]  /*5990*/  FMUL.FTZ R125, R88, R9 ;  /* 0x00000009587d7220 */ /* 0x000fe40000410000 */
[----:B------:R-:W-:Y:S02]  /*59a0*/  FFMA.FTZ R129, R94, R129, 1 ;  /* 0x3f8000005e817423 */ /* 0x000fe40000010081 */
[----:B------:R-:W-:Y:S02]  /*59b0*/  FMUL.FTZ R122, R111, R122 ;  /* 0x0000007a6f7a7220 */ /* 0x000fe40000410000 */
[----:B------:R-:W-:Y:S02]  /*59c0*/  FFMA.FTZ R127, R95, R120, 1 ;  /* 0x3f8000005f7f7423 */ /* 0x000fe40000010078 */
[----:B------:R-:W-:Y:S02]  /*59d0*/  FMUL.FTZ R120, R110, R125 ;  /* 0x0000007d6e787220 */ /* 0x000fe40000410000 */
[----:B------:R-:W-:Y:S01]  /*59e0*/  FMUL.FTZ R125, R122, R129 ;  /* 0x000000817a7d7220 */ /* 0x000fe20000410000 */
[----:B------:R-:W-:Y:S01]  /*59f0*/  F2FP.PACK_AB R122, R7, R6 ;  /* 0x00000006077a723e */ /* 0x000fe200000000ff */
[----:B------:R-:W-:Y:S01]  /*5a00*/  BAR.SYNC.DEFER_BLOCKING 0x0 ;  /* 0x0000000000007b1d */ /* 0x000fe20000010000 */
[----:B------:R-:W-:-:S02]  /*5a10*/  HADD2.F32 R86, -RZ, R86.H0_H0 ;  /* 0x20000056ff567230 */ /* 0x000fc40000004100 */
[----:B------:R-:W-:Y:S02]  /*5a20*/  HADD2.F32 R85, -RZ, R85.H0_H0 ;  /* 0x20000055ff557230 */ /* 0x000fe40000004100 */
[----:B---3--:R-:W-:Y:S02]  /*5a30*/  HADD2.F32 R7, -RZ, R123.H0_H0 ;  /* 0x2000007bff077230 */ /* 0x008fe40000004100 */
[----:B------:R-:W-:Y:S01]  /*5a40*/  HADD2.F32 R6, -RZ, R124.H0_H0 ;  /* 0x2000007cff067230 */ /* 0x000fe20000004100 */
[----:B0-----:R-:W-:Y:S02]  /*5a50*/  FADD.FTZ R126, -R112, 1 ;  /* 0x3f800000707e7421 */ /* 0x001fe40000010100 */
[----:B-1----:R-:W-:Y:S02]  /*5a60*/  FADD.FTZ R128, -R113, 1 ;  /* 0x3f80000071807421 */ /* 0x002fe40000010100 */
[----:B------:R-:W-:Y:S02]  /*5a70*/  FMUL.FTZ R123, R86, R7 ;  /* 0x00000007567b7220 */ /* 0x000fe40000410000 */
[----:B------:R-:W-:-:S02]  /*5a80*/  FMUL.FTZ R124, R85, R6 ;  /* 0x00000006557c7220 */ /* 0x000fc40000410000 */
[----:B------:R-:W-:Y:S02]  /*5a90*/  FMUL.FTZ R120, R120, R127 ;  /* 0x0000007f78787220 */ /* 0x000fe40000410000 */
[----:B------:R-:W-:Y:S02]  /*5aa0*/  FFMA.FTZ R126, R35, R126, 1 ;  /* 0x3f800000237e7423 */ /* 0x000fe4000001007e */
[----:B------:R-:W-:Y:S02]  /*5ab0*/  FFMA.FTZ R127, R107, R128, 1 ;  /* 0x3f8000006b7f7423 */ /* 0x000fe40000010080 */
[----:B------:R-:W-:Y:S02]  /*5ac0*/  FMUL.FTZ R123, R112, R123 ;  /* 0x0000007b707b7220 */ /* 0x000fe40000410000 */
[----:B------:R-:W-:Y:S02]  /*5ad0*/  FMUL.FTZ R124, R113, R124 ;  /* 0x0000007c717c7220 */ /* 0x000fe40000410000 */
[----:B------:R-:W-:-:S02]  /*5ae0*/  FMUL.FTZ R123, R123, R126 ;  /* 0x0000007e7b7b7220 */ /* 0x000fc40000410000 */
[----:B------:R-:W-:Y:S01]  /*5af0*/  FMUL.FTZ R124, R124, R127 ;  /* 0x0000007f7c7c7220 */ /* 0x000fe20000410000 */
[----:B------:R-:W-:Y:S02]  /*5b00*/  F2FP.PACK_AB R20, R23, R20 ;  /* 0x000000141714723e */ /* 0x000fe400000000ff */
[----:B------:R-:W-:Y:S02]  /*5b10*/  PRMT R23, R122, 0x7632, R23 ;  /* 0x000076327a177816 */ /* 0x000fe40000000017 */
[----:B------:R-:W-:Y:S02]  /*5b20*/  F2FP.PACK_AB R22, R22, R115 ;  /* 0x000000731616723e */ /* 0x000fe400000000ff */
[----:B------:R-:W-:Y:S02]  /*5b30*/  ISETP.NE.AND P1, PT, R142, RZ, PT ;  /* 0x000000ff8e00720c */ /* 0x000fe40003f25270 */
[----:B------:R-:W-:Y:S02]  /*5b40*/  F2FP.PACK_AB R114, R117, R114 ;  /* 0x000000727572723e */ /* 0x000fe400000000ff */
[----:B------:R-:W-:-:S02]  /*5b50*/  F2FP.PACK_AB R116, R119, R116 ;  /* 0x000000747774723e */ /* 0x000fc400000000ff */
[----:B------:R-:W-:Y:S02]  /*5b60*/  F2FP.PACK_AB R118, R121, R118 ;  /* 0x000000767976723e */ /* 0x000fe400000000ff */
[----:B------:R-:W-:Y:S02]  /*5b70*/  F2FP.PACK_AB R120, R125, R120 ;  /* 0x000000787d78723e */ /* 0x000fe400000000ff */
[----:B------:R-:W-:Y:S01]  /*5b80*/  F2FP.PACK_AB R123, R124, R123 ;  /* 0x0000007b7c7b723e */ /* 0x000fe200000000ff */
[----:B------:R0:W-:Y:S01]  /*5b90*/  STS.U16 [R72+0x2], R23 ;  /* 0x0000021748007388 */ /* 0x0001e20000000400 */
[----:B------:R-:W-:Y:S02]  /*5ba0*/  PRMT R126, R22, 0x7632, R126 ;  /* 0x00007632167e7816 */ /* 0x000fe4000000007e */
[----:B------:R-:W-:Y:S01]  /*5bb0*/  PRMT R115, R20, 0x7632, R115 ;  /* 0x0000763214737816 */ /* 0x000fe20000000073 */
[----:B------:R1:W-:Y:S01]  /*5bc0*/  STS.U16 [R72+0x8], R22 ;  /* 0x0000081648007388 */ /* 0x0003e20000000400 */
[----:B------:R-:W-:-:S02]  /*5bd0*/  PRMT R117, R116, 0x7632, R117 ;  /* 0x0000763274757816 */ /* 0x000fc40000000075 */
[----:B------:R-:W-:Y:S02]  /*5be0*/  PRMT R119, R120, 0x7632, R119 ;  /* 0x0000763278777816 */ /* 0x000fe40000000077 */
[----:B------:R-:W-:Y:S02]  /*5bf0*/  PRMT R121, R123, 0x7632, R121 ;  /* 0x000076327b797816 */ /* 0x000fe40000000079 */
[----:B0-----:R-:W-:Y:S01]  /*5c00*/  PRMT R23, R114, 0x7632, R23 ;  /* 0x0000763272177816 */ /* 0x001fe20000000017 */
[----:B------:R0:W-:Y:S01]  /*5c10*/  STS.U16 [R72+0x4], R20 ;  /* 0x0000041448007388 */ /* 0x0001e20000000400 */
[----:B-1----:R-:W-:-:S03]  /*5c20*/  PRMT R22, R118, 0x7632, R22 ;  /* 0x0000763276167816 */ /* 0x002fc60000000016 */
[----:B------:R-:W-:Y:S04]  /*5c30*/  STS.U16 [R72], R122 ;  /* 0x0000007a48007388 */ /* 0x000fe80000000400 */
[----:B------:R-:W-:Y:S01]  /*5c40*/  STS.U16 [R72+0x6], R115 ;  /* 0x0000067348007388 */ /* 0x000fe20000000400 */
[----:B0-----:R-:W-:-:S03]  /*5c50*/  MOV R20, UR7 ;  /* 0x0000000700147c02 */ /* 0x001fc60008000f00 */
        /* <DEDUP_REMOVED lines=38> */
[----:B------:R-:W-:Y:S01]  /*5ec0*/  FMUL.FTZ R84, R21, R84 ;  /* 0x0000005415547220 */ /* 0x000fe20000410000 */
        /* <DEDUP_REMOVED lines=14> */
.L_x_179:
[----:B------:R-:W-:Y:S05]  /*5fb0*/  BSYNC B0 ;  /* 0x0000000000007941 */ /* 0x000fea0003800000 */
.L_x_178:
        /* <DEDUP_REMOVED lines=9> */
[----:B------:R-:W-:Y:S01]  /*6050*/  ISETP.GE.AND P6, PT, R11, R129, PT ;  /* 0x000000810b00720c */ /* 0x000fe20003fc6270 */
[----:B------:R-:W-:Y:S01]  /*6060*/  UIMAD UR27, UR14, UR31, UR27 ;  /* 0x0000001f0e1b72a4 */ /* 0x000fe2000f8e021b */
[----:B------:R-:W-:-:S02]  /*6070*/  FMUL.FTZ R101, R101, R103 ;  /* 0x0000006765657220 */ /* 0x000fc40000410000 */
[----:B------:R-:W-:Y:S01]  /*6080*/  FMUL.FTZ R103, R100, R104 ;  /* 0x0000006864677220 */ /* 0x000fe20000410000 */
[----:B------:R-:W-:Y:S01]  /*6090*/  MOV R21, UR26 ;  /* 0x0000001a00157c02 */ /* 0x000fe20008000f00 */
[----:B------:R-:W-:Y:S01]  /*60a0*/  UIADD3.X UR16, UR29, UR27, UR17, UP0, !UPT ;  /* 0x0000001b1d107290 */ /* 0x000fe200087fe411 */
[----:B0-----:R-:W-:Y:S01]  /*60b0*/  MOV R22, UR26 ;  /* 0x0000001a00167c02 */ /* 0x001fe20008000f00 */
[----:B------:R-:W-:Y:S01]  /*60c0*/  FMUL.FTZ R100, R99, R105 ;  /* 0x0000006963647220 */ /* 0x000fe20000410000 */
[----:B------:R-:W-:Y:S01]  /*60d0*/  LEA R20, P2, R21, R20, 0x1 ;  /* 0x0000001415147211 */ /* 0x000fe200078408ff */
[----:B------:R-:W-:Y:S01]  /*60e0*/  FMUL.FTZ R89, R89, R134 ;  /* 0x0000008659597220 */ /* 0x000fe20000410000 */
[----:B------:R-:W-:Y:S01]  /*60f0*/  LEA.HI.X R21, R73, c[0x0][0x33c], R136, 0x1, P0 ;  /* 0x0000cf0049157a11 */ /* 0x000fe200000f0c88 */
[----:B------:R-:W-:Y:S01]  /*6100*/  FMUL.FTZ R90, R90, R133 ;  /* 0x000000855a5a7220 */ /* 0x000fe20000410000 */
[----:B------:R-:W-:Y:S01]  /*6110*/  ISETP.GE.AND P0, PT, R18, R129, PT ;  /* 0x000000811200720c */ /* 0x000fe20003f06270 */
[----:B------:R-:W-:Y:S01]  /*6120*/  FMUL.FTZ R91, R91, R132 ;  /* 0x000000845b5b7220 */ /* 0x000fe20000410000 */
[----:B------:R-:W-:Y:S01]  /*6130*/  MOV R23, UR16 ;  /* 0x0000001000177c02 */ /* 0x000fe20008000f00 */
[----:B------:R-:W-:-:S02]  /*6140*/  FMUL.FTZ R92, R92, R131 ;  /* 0x000000835c5c7220 */ /* 0x000fc40000410000 */
[----:B------:R-:W-:Y:S01]  /*6150*/  FMUL.FTZ R93, R93, R130 ;  /* 0x000000825d5d7220 */ /* 0x000fe20000410000 */
[----:B------:R-:W-:Y:S01]  /*6160*/  LEA.HI.X R21, R22, R21, R23, 0x1, P2 ;  /* 0x0000001516157211 */ /* 0x000fe200010f0c17 */
[----:B------:R-:W-:Y:S01]  /*6170*/  FMUL.FTZ R99, R98, R106 ;  /* 0x0000006a62637220 */ /* 0x000fe20000410000 */
[-C--:B------:R-:W-:Y:S01]  /*6180*/  ISETP.GE.AND P2, PT, R16, R129.reuse, PT ;  /* 0x000000811000720c */ /* 0x080fe20003f46270 */
[----:B------:R-:W-:Y:S02]  /*6190*/  FMUL.FTZ R108, R97, R108 ;  /* 0x0000006c616c7220 */ /* 0x000fe40000410000 */
[----:B------:R-:W-:Y:S01]  /*61a0*/  @!P3 STG.E.U16 [R20.64+-0xf40], R116 ;  /* 0xfff0c0741400b986 */ /* 0x000fe2000c101522 */
[----:B------:R-:W-:Y:S01]  /*61b0*/  ISETP.GE.AND P3, PT, R14, R129, PT ;  /* 0x000000810e00720c */ /* 0x000fe20003f66270 */
[----:B------:R-:W-:Y:S02]  /*61c0*/  FMUL.FTZ R109, R96, R109 ;  /* 0x0000006d606d7220 */ /* 0x000fe40000410000 */
[----:B------:R-:W-:Y:S01]  /*61d0*/  @!P0 STG.E.U16 [R20.64+-0xf80], R115 ;  /* 0xfff0807314008986 */ /* 0x000fe2000c101522 */
[----:B------:R-:W-:Y:S01]  /*61e0*/  ISETP.GE.AND P0, PT, R15, R129, PT ;  /* 0x000000810f00720c */ /* 0x000fe20003f06270 */
[----:B------:R-:W-:-:S02]  /*61f0*/  FMUL.FTZ R95, R95, R110 ;  /* 0x0000006e5f5f7220 */ /* 0x000fc40000410000 */
[----:B------:R-:W-:Y:S01]  /*6200*/  @!P4 STG.E.U16 [R20.64+-0xe40], R120 ;  /* 0xfff1c0781400c986 */ /* 0x000fe2000c101522 */
[----:B------:R-:W-:Y:S01]  /*6210*/  ISETP.GE.AND P4, PT, R0, R129, PT ;  /* 0x000000810000720c */ /* 0x000fe20003f86270 */
[----:B------:R-:W-:Y:S02]  /*6220*/  FMUL.FTZ R94, R94, R111 ;  /* 0x0000006f5e5e7220 */ /* 0x000fe40000410000 */
[----:B------:R-:W-:Y:S01]  /*6230*/  @!P2 STG.E.U16 [R20.64+-0xf00], R117 ;  /* 0xfff100751400a986 */ /* 0x000fe2000c101522 */
[-C--:B------:R-:W-:Y:S01]  /*6240*/  ISETP.GE.AND P2, PT, R10, R129.reuse, PT ;  /* 0x000000810a00720c */ /* 0x080fe20003f46270 */
[----:B------:R-:W-:Y:S02]  /*6250*/  FMUL.FTZ R112, R35, R112 ;  /* 0x0000007023707220 */ /* 0x000fe40000410000 */
[----:B------:R-:W-:Y:S01]  /*6260*/  @!P3 STG.E.U16 [R20.64+-0xe80], R119 ;  /* 0xfff180771400b986 */ /* 0x000fe2000c101522 */
[----:B------:R-:W-:Y:S01]  /*6270*/  ISETP.GE.AND P3, PT, R19, R129, PT ;  /* 0x000000811300720c */ /* 0x000fe20003f66270 */
[----:B------:R-:W-:-:S02]  /*6280*/  FMUL.FTZ R107, R107, R113 ;  /* 0x000000716b6b7220 */ /* 0x000fc40000410000 */
[----:B------:R-:W-:Y:S01]  /*6290*/  @!P0 STG.E.U16 [R20.64+-0xec0], R118 ;  /* 0xfff1407614008986 */ /* 0x000fe2000c101522 */
        /* <DEDUP_REMOVED lines=12> */
[----:B------:R-:W-:Y:S01]  /*6360*/  ISETP.NE.U32.AND P0, PT, RZ, c[0x0][0x270], PT ;  /* 0x00009c00ff007a0c */ /* 0x000fe20003f05070 */
[----:B------:R-:W-:Y:S02]  /*6370*/  FMUL.FTZ R31, R31, R92 ;  /* 0x0000005c1f1f7220 */ /* 0x000fe40000410000 */
[----:B------:R-:W-:Y:S01]  /*6380*/  @!P5 STG.E.U16 [R20.64+-0xd00], R125 ;  /* 0xfff3007d1400d986 */ /* 0x000fe2000c101522 */
[----:B------:R-:W-:Y:S01]  /*6390*/  ISETP.NE.AND.EX P0, PT, RZ, c[0x0][0x274], PT, P0 ;  /* 0x00009d00ff007a0c */ /* 0x000fe20003f05300 */
[----:B------:R-:W-:-:S02]  /*63a0*/  FMUL.FTZ R30, R30, R93 ;  /* 0x0000005d1e1e7220 */ /* 0x000fc40000410000 */
[----:B------:R-:W-:Y:S01]  /*63b0*/  @!P6 STG.E.U16 [R20.64+-0xcc0], R126 ;  /* 0xfff3407e1400e986 */ /* 0x000fe2000c101522 */
[----:B------:R-:W-:Y:S02]  /*63c0*/  FMUL.FTZ R29, R29, R101 ;  /* 0x000000651d1d7220 */ /* 0x000fe40000410000 */
[----:B------:R-:W-:Y:S01]  /*63d0*/  FMUL.FTZ R28, R28, R103 ;  /* 0x000000671c1c7220 */ /* 0x000fe20000410000 */
[----:B------:R-:W-:Y:S01]  /*63e0*/  @!P2 STG.E.U16 [R20.64+-0xc80], R127 ;  /* 0xfff3807f1400a986 */ /* 0x000fe2000c101522 */
[----:B------:R-:W-:Y:S02]  /*63f0*/  FMUL.FTZ R27, R27, R100 ;  /* 0x000000641b1b7220 */ /* 0x000fe40000410000 */
[----:B------:R-:W-:Y:S01]  /*6400*/  FMUL.FTZ R26, R26, R99 ;  /* 0x000000631a1a7220 */ /* 0x000fe20000410000 */
[----:B------:R-:W-:Y:S01]  /*6410*/  @!P3 STG.E.U16 [R20.64+-0xfc0], R114 ;  /* 0xfff040721400b986 */ /* 0x000fe2000c101522 */
[----:B------:R-:W-:Y:S02]  /*6420*/  FMUL.FTZ R25, R25, R108 ;  /* 0x0000006c19197220 */ /* 0x000fe40000410000 */
[----:B------:R-:W-:Y:S01]  /*6430*/  FMUL.FTZ R24, R24, R109 ;  /* 0x0000006d18187220 */ /* 0x000fe20000410000 */
[----:B------:R0:W-:Y:S01]  /*6440*/  @!P4 STG.E.U16 [R20.64+-0xc40], R128 ;  /* 0xfff3c0801400c986 */ /* 0x0001e2000c101522 */
[----:B------:R-:W-:-:S02]  /*6450*/  FMUL.FTZ R23, R88, R95 ;  /* 0x0000005f58177220 */ /* 0x000fc40000410000 */
[----:B------:R-:W-:Y:S02]  /*6460*/  FMUL.FTZ R22, R87, R94 ;  /* 0x0000005e57167220 */ /* 0x000fe40000410000 */
[----:B0-----:R-:W-:Y:S02]  /*6470*/  FMUL.FTZ R21, R86, R112 ;  /* 0x0000007056157220 */ /* 0x001fe40000410000 */
[----:B------:R-:W-:Y:S01]  /*6480*/  FMUL.FTZ R20, R85, R107 ;  /* 0x0000006b55147220 */ /* 0x000fe20000410000 */
[----:B------:R-:W-:Y:S05]  /*6490*/  @!P0 BRA `(.L_x_180) ;  /* 0x0000089000008947 */ /* 0x000fea0003800000 */
[----:B------:R-:W-:Y:S01]  /*64a0*/  BAR.SYNC.DEFER_BLOCKING 0x0 ;  /* 0x0000000000007b1d */ /* 0x000fe20000010000 */
[----:B------:R-:W-:Y:S02]  /*64b0*/  FMUL.FTZ R79, R92, R79 ;  /* 0x0000004f5c4f7220 */ /* 0x000fe40000410000 */
[----:B------:R-:W-:Y:S02]  /*64c0*/  FMUL.FTZ R78, R93, R78 ;  /* 0x0000004e5d4e7220 */ /* 0x000fe40000410000 */
        /* <DEDUP_REMOVED lines=9> */
[----:B------:R-:W-:Y:S01]  /*6560*/  BSSY B0, `(.L_x_181) ;  /* 0x0000051000007945 */ /* 0x000fe20003800000 */
        /* <DEDUP_REMOVED lines=11> */
[----:B------:R-:W-:Y:S01]  /*6620*/  STS.U16 [R72+0x8], R78 ;  /* 0x0000084e48007388 */ /* 0x000fe20000000400 */
[----:B------:R-:W-:Y:S01]  /*6630*/  FMUL.FTZ R8, R94, R8 ;  /* 0x000000085e087220 */ /* 0x000fe20000410000 */
[----:B------:R-:W-:Y:S01]  /*6640*/  F2FP.PACK_AB R40, R40, R41 ;  /* 0x000000292828723e */ /* 0x000fe200000000ff */
[----:B------:R-:W-:Y:S01]  /*6650*/  FMUL.FTZ R7, R112, R7 ;  /* 0x0000000770077220 */ /* 0x000fe20000410000 */
[----:B------:R-:W-:Y:S01]  /*6660*/  PRMT R41, R76, 0x7632, R41 ;  /* 0x000076324c297816 */ /* 0x000fe20000000029 */
[----:B------:R-:W-:Y:S01]  /*6670*/  FMUL.FTZ R6, R107, R6 ;  /* 0x000000066b067220 */ /* 0x000fe20000410000 */
[----:B------:R-:W-:Y:S01]  /*6680*/  F2FP.PACK_AB R8, R8, R9 ;  /* 0x000000090808723e */ /* 0x000fe200000000ff */
[----:B------:R0:W-:Y:S01]  /*6690*/  STS.U16 [R72+0xc], R76 ;  /* 0x00000c4c48007388 */ /* 0x0001e20000000400 */
[----:B------:R-:W-:-:S02]  /*66a0*/  PRMT R79, R80, 0x7632, R79 ;  /* 0x00007632504f7816 */ /* 0x000fc4000000004f */
[----:B------:R-:W-:Y:S01]  /*66b0*/  F2FP.PACK_AB R6, R6, R7 ;  /* 0x000000070606723e */ /* 0x000fe200000000ff */
[----:B------:R-:W-:Y:S01]  /*66c0*/  STS.U16 [R72], R82 ;  /* 0x0000005248007388 */ /* 0x000fe20000000400 */
[----:B------:R-:W-:Y:S02]  /*66d0*/  PRMT R43, R42, 0x7632, R43 ;  /* 0x000076322a2b7816 */ /* 0x000fe4000000002b */
[----:B------:R-:W-:Y:S01]  /*66e0*/  PRMT R7, R40, 0x7632, R7 ;  /* 0x0000763228077816 */ /* 0x000fe20000000007 */
[----:B------:R-:W-:Y:S01]  /*66f0*/  STS.U16 [R72+0x2], R81 ;  /* 0x0000025148007388 */ /* 0x000fe20000000400 */
[----:B------:R-:W-:Y:S02]  /*6700*/  PRMT R9, R8, 0x7632, R9 ;  /* 0x0000763208097816 */ /* 0x000fe40000000009 */
[C---:B0-----:R-:W-:Y:S01]  /*6710*/  PRMT R76, R6.reuse, 0x7610, R76 ;  /* 0x00007610064c7816 */ /* 0x041fe2000000004c */
[----:B------:R-:W-:Y:S01]  /*6720*/  STS.U16 [R72+0x4], R80 ;  /* 0x0000045048007388 */ /* 0x000fe20000000400 */
[----:B------:R-:W-:-:S02]  /*6730*/  PRMT R78, R6, 0x7632, R78 ;  /* 0x00007632064e7816 */ /* 0x000fc4000000004e */
[----:B------:R-:W-:Y:S01]  /*6740*/  MOV R6, UR7 ;  /* 0x0000000700067c02 */ /* 0x000fe20008000f00 */
[----:B------:R-:W-:Y:S01]  /*6750*/  STS.U16 [R72+0x6], R79 ;  /* 0x0000064f48007388 */ /* 0x000fe20000000400 */
[----:B------:R-:W-:-:S03]  /*6760*/  UIMAD UR7, UR38, UR26, URZ ;  /* 0x0000001a260772a4 */ /* 0x000fc6000f8e023f */
[----:B------:R-:W-:Y:S01]  /*6770*/  STS.U16 [R72+0xa], R83 ;  /* 0x00000a5348007388 */ /* 0x000fe20000000400 */
[----:B------:R-:W-:-:S03]  /*6780*/  UIMAD UR26, UR37, UR27, UR7 ;  /* 0x0000001b251a72a4 */ /* 0x000fc6000f8e0207 */
[----:B------:R-:W-:Y:S01]  /*6790*/  STS.U16 [R72+0xe], R41 ;  /* 0x00000e2948007388 */ /* 0x000fe20000000400 */
[----:B------:R-:W-:-:S03]  /*67a0*/  UIADD3 UR7, UR17, UR26, URZ ;  /* 0x0000001a11077290 */ /* 0x000fc6000fffe03f */
        /* <DEDUP_REMOVED lines=36> */
[----:B------:R-:W-:Y:S01]  /*69f0*/  IMAD.WIDE.U32 R6, R9, c[0x0][0x210], R6 ;  /* 0x0000840009067a25 */ /* 0x000fe200078e0006 */
[----:B------:R-:W-:-:S04]  /*6a00*/  MOV R9, UR14 ;  /* 0x0000000e00097c02 */ /* 0x000fc80008000f00 */
[----:B------:R-:W-:-:S05]  /*6a10*/  IADD3 R7, R7, UR26, RZ ;  /* 0x0000001a07077c10 */ /* 0x000fca000fffe0ff */
[----:B------:R-:W-:-:S05]  /*6a20*/  IMAD.WIDE.U32 R6, R9, c[0x0][0x218], R6 ;  /* 0x0000860009067a25 */ /* 0x000fca00078e0006 */
[----:B------:R-:W-:Y:S02]  /*6a30*/  IADD3 R7, R7, UR27, RZ ;  /* 0x0000001b07077c10 */ /* 0x000fe4000fffe0ff */
[----:B------:R-:W-:-:S04]  /*6a40*/  LEA R8, P0, R6, c[0x0][0x270], 0x1 ;  /* 0x00009c0006087a11 */ /* 0x000fc800078008ff */
[----:B------:R-:W-:-:S05]  /*6a50*/  LEA.HI.X R9, R6, c[0x0][0x274], R7, 0x1, P0 ;  /* 0x00009d0006097a11 */ /* 0x000fca00000f0c07 */
[----:B------:R0:W-:Y:S04]  /*6a60*/  STG.E.U16 [R8.64], R41 ;  /* 0x0000002908007986 */ /* 0x0001e8000c101522 */
.L_x_182:
[----:B------:R-:W-:Y:S05]  /*6a70*/  BSYNC B0 ;  /* 0x0000000000007941 */ /* 0x000fea0003800000 */
.L_x_181:
        /* <DEDUP_REMOVED lines=14> */
[----:B0-----:R-:W-:-:S04]  /*6b60*/  MOV R8, UR26 ;  /* 0x0000001a00087c02 */ /* 0x001fc80008000f00 */
[----:B------:R-:W-:Y:S01]  /*6b70*/  LEA R6, P0, R8, R6, 0x1 ;  /* 0x0000000608067211 */ /* 0x000fe200078008ff */
[----:B------:R-:W-:-:S05]  /*6b80*/  IMAD.U32 R9, RZ, RZ, UR16 ;  /* 0x00000010ff097e24 */ /* 0x000fca000f8e00ff */
        /* <DEDUP_REMOVED lines=26> */
.L_x_180:
[----:B------:R-:W2:Y:S01]  /*6d30*/  LDL.LU R3, [R1+0x4] ;  /* 0x0000040001037983 */ /* 0x000ea20000300800 */
[----:B------:R-:W-:Y:S01]  /*6d40*/  HADD2.F32 R0, -RZ, R71.H0_H0 ;  /* 0x20000047ff007230 */ /* 0x000fe20000004100 */
[----:B------:R-:W-:Y:S01]  /*6d50*/  MOV R5, c[0x0][0x16c] ;  /* 0x00005b0000057a02 */ /* 0x000fe20000000f00 */
[----:B------:R-:W-:Y:S01]  /*6d60*/  HADD2.F32 R2, -RZ, R70.H0_H0 ;  /* 0x20000046ff027230 */ /* 0x000fe20000004100 */
[----:B------:R-:W-:Y:S01]  /*6d70*/  HFMA2.MMA R16, -RZ, RZ, 0, 0 ;  /* 0x00000000ff107435 */ /* 0x000fe200000001ff */
[----:B------:R-:W-:Y:S01]  /*6d80*/  HADD2.F32 R4, -RZ, R68.H0_H0 ;  /* 0x20000044ff047230 */ /* 0x000fe20000004100 */
[----:B------:R-:W-:Y:S01]  /*6d90*/  ISETP.GE.AND P0, PT, R5, 0x1, PT ;  /* 0x000000010500780c */ /* 0x000fe20003f06270 */
[----:B------:R-:W-:Y:S01]  /*6da0*/  FMUL.FTZ R139, R35, UR4 ;  /* 0x00000004238b7c20 */ /* 0x000fe20008410000 */
[----:B------:R-:W-:Y:S01]  /*6db0*/  CS2R R14, SRZ ;  /* 0x00000000000e7805 */ /* 0x000fe2000001ff00 */
[----:B------:R-:W-:Y:S01]  /*6dc0*/  FMUL.FTZ R138, R34, UR4 ;  /* 0x00000004228a7c20 */ /* 0x000fe20008410000 */
[----:B------:R-:W-:Y:S01]  /*6dd0*/  CS2R R12, SRZ ;  /* 0x00000000000c7805 */ /* 0x000fe2000001ff00 */
[----:B------:R-:W-:Y:S01]  /*6de0*/  FMUL.FTZ R136, R33, UR4 ;  /* 0x0000000421887c20 */ /* 0x000fe20008410000 */
[----:B------:R-:W-:Y:S01]  /*6df0*/  CS2R R10, SRZ ;  /* 0x00000000000a7805 */ /* 0x000fe2000001ff00 */
[----:B------:R-:W-:Y:S01]  /*6e00*/  FMUL.FTZ R135, R32, UR4 ;  /* 0x0000000420877c20 */ /* 0x000fe20008410000 */
[----:B------:R-:W-:Y:S01]  /*6e10*/  CS2R R8, SRZ ;  /* 0x0000000000087805 */ /* 0x000fe2000001ff00 */
[----:B------:R-:W-:Y:S01]  /*6e20*/  FMUL.FTZ R120, R31, UR4 ;  /* 0x000000041f787c20 */ /* 0x000fe20008410000 */
[----:B0-----:R-:W-:Y:S01]  /*6e30*/  CS2R R6, SRZ ;  /* 0x0000000000067805 */ /* 0x001fe2000001ff00 */
        /* <DEDUP_REMOVED lines=10> */
[----:B------:R-:W-:Y:S01]  /*6ee0*/  FMUL.FTZ R17, R20, UR4 ;  /* 0x0000000414117c20 */ /* 0x000fe20008410000 */
[----:B------:R-:W-:Y:S01]  /*6ef0*/  BAR.SYNC.DEFER_BLOCKING 0x0 ;  /* 0x0000000000007b1d */ /* 0x000fe20000010000 */
[----:B--2---:R-:W-:Y:S01]  /*6f00*/  FFMA.FTZ R3, R35, R0, R3 ;  /* 0x0000000023037223 */ /* 0x004fe20000010003 */
[----:B------:R-:W-:-:S03]  /*6f10*/  HADD2.F32 R0, -RZ, R69.H0_H0 ;  /* 0x20000045ff007230 */ /* 0x000fc60000004100 */
[----:B------:R-:W-:-:S04]  /*6f20*/  FFMA.FTZ R2, R34, R2, R3 ;  /* 0x0000000222027223 */ /* 0x000fc80000010003 */
[----:B------:R-:W-:Y:S01]  /*6f30*/  FFMA.FTZ R3, R33, R0, R2 ;  /* 0x0000000021037223 */ /* 0x000fe20000010002 */
[----:B------:R-:W-:Y:S02]  /*6f40*/  HADD2.F32 R0, -RZ, R67.H0_H0 ;  /* 0x20000043ff007230 */ /* 0x000fe40000004100 */
[----:B------:R-:W-:Y:S01]  /*6f50*/  HADD2.F32 R2, -RZ, R66.H0_H0 ;  /* 0x20000042ff027230 */ /* 0x000fe20000004100 */
        /* <DEDUP_REMOVED lines=21> */
[----:B------:R-:W-:-:S04]  /*70b0*/  FFMA.FTZ R3, R21, R0, R2 ;  /* 0x0000000015037223 */ /* 0x000fc80000010002 */
[----:B------:R-:W-:Y:S02]  /*70c0*/  FFMA.FTZ R0, R20, R4, R3 ;  /* 0x0000000414007223 */ /* 0x000fe40000010003 */
[----:B------:R-:W-:Y:S01]  /*70d0*/  CS2R R4, SRZ ;  /* 0x0000000000047805 */ /* 0x000fe2000001ff00 */
[----:B------:R-:W-:Y:S02]  /*70e0*/  CS2R R2, SRZ ;  /* 0x0000000000027805 */ /* 0x000fe4000001ff00 */
[----:B------:R0:W-:Y:S02]  /*70f0*/  STL [R1+0x4], R0 ;  /* 0x0000040001007387 */ /* 0x0001e40000100800 */
[----:B0-----:R-:W-:Y:S01]  /*7100*/  MOV R0, RZ ;  /* 0x000000ff00007202 */ /* 0x001fe20000000f00 */
[----:B------:R-:W-:Y:S05]  /*7110*/  @!P0 BRA `(.L_x_183) ;  /* 0x000028d000008947 */ /* 0x000fea0003800000 */
[----:B------:R-:W-:Y:S01]  /*7120*/  UIADD3 UR36, UR24, -0x1, URZ ;  /* 0xffffffff18247890 */ /* 0x000fe2000fffe03f */
[----:B------:R-:W-:Y:S01]  /*7130*/  MOV R16, RZ ;  /* 0x000000ff00107202 */ /* 0x000fe20000000f00 */
[----:B------:R-:W-:Y:S01]  /*7140*/  CS2R R14, SRZ ;  /* 0x00000000000e7805 */ /* 0x000fe2000001ff00 */
[----:B------:R-:W-:Y:S01]  /*7150*/  CS2R R12, SRZ ;  /* 0x00000000000c7805 */ /* 0x000fe2000001ff00 */
[----:B------:R-:W-:Y:S01]  /*7160*/  ULEA.HI UR7, UR36, UR36, URZ, 0x1 ;  /* 0x0000002424077291 */ /* 0x000fe2000f8f083f */
[----:B------:R-:W-:Y:S01]  /*7170*/  CS2R R10, SRZ ;  /* 0x00000000000a7805 */ /* 0x000fe2000001ff00 */
[----:B------:R-:W-:Y:S01]  /*7180*/  CS2R R8, SRZ ;  /* 0x0000000000087805 */ /* 0x000fe2000001ff00 */
[----:B------:R-:W-:Y:S01]  /*7190*/  CS2R R6, SRZ ;  /* 0x0000000000067805 */ /* 0x000fe2000001ff00 */
[----:B------:R-:W-:Y:S01]  /*71a0*/  ULOP3.LUT UR7, UR7, 0xfffffe, URZ, 0xc0, !UPT ;  /* 0x00fffffe07077892 */ /* 0x000fe2000f8ec03f */
[----:B------:R-:W-:Y:S01]  /*71b0*/  CS2R R4, SRZ ;  /* 0x0000000000047805 */ /* 0x000fe2000001ff00 */
[----:B------:R-:W-:Y:S01]  /*71c0*/  CS2R R2, SRZ ;  /* 0x0000000000027805 */ /* 0x000fe2000001ff00 */
[----:B------:R-:W-:Y:S01]  /*71d0*/  MOV R0, RZ ;  /* 0x000000ff00007202 */ /* 0x000fe20000000f00 */
[----:B------:R-:W-:-:S03]  /*71e0*/  UIADD3 UR36, UR36, -UR7, URZ ;  /* 0x8000000724247290 */ /* 0x000fc6000fffe03f */
[----:B------:R-:W-:Y:S02]  /*71f0*/  UMOV UR7, URZ ;  /* 0x0000003f00077c82 */ /* 0x000fe40008000000 */
.L_x_199:
        /* <DEDUP_REMOVED lines=27> */
[----:B0-----:R-:W-:Y:S01]  /*73b0*/  IMAD.MOV.U32 R41, RZ, RZ, 0x100 ;  /* 0x00000100ff297424 */ /* 0x001fe200078e00ff */
        /* <DEDUP_REMOVED lines=24> */
[----:B-1----:R-:W-:-:S05]  /*7540*/  MOV R40, UR36 ;  /* 0x0000002400287c02 */ /* 0x002fca0008000f00 */
[----:B------:R-:W-:Y:S01]  /*7550*/  @!P2 IMAD R76, R40, R41, UR7 ;  /* 0x00000007284cae24 */ /* 0x000fe2000f8e0229 */
[----:B------:R-:W-:Y:S02]  /*7560*/  MOV R40, UR31 ;  /* 0x0000001f00287c02 */ /* 0x000fe40008000f00 */
[----:B------:R-:W-:Y:S02]  /*7570*/  MOV R41, UR17 ;  /* 0x0000001100297c02 */ /* 0x000fe40008000f00 */
[----:B------:R-:W-:-:S03]  /*7580*/  SHF.L.U32 R77, R76, 0x2, RZ ;  /* 0x000000024c4d7819 */ /* 0x000fc600000006ff */
        /* <DEDUP_REMOVED lines=20> */
.L_x_185:
[----:B------:R-:W-:Y:S05]  /*76d0*/  BSYNC B0 ;  /* 0x0000000000007941 */ /* 0x000fea0003800000 */
.L_x_184:
[----:B------:R-:W-:Y:S01]  /*76e0*/  UISETP.GE.AND UP0, UPT, UR24, 0x2, UPT ;  /* 0x000000021800788c */ /* 0x000fe2000bf06270 */
[----:B0-----:R-:W-:Y:S01]  /*76f0*/  MOV R40, UR24 ;  /* 0x0000001800287c02 */ /* 0x001fe20008000f00 */
[----:B------:R-:W-:Y:S01]  /*7700*/  HFMA2.MMA R81, -RZ, RZ, 0, 0 ;  /* 0x00000000ff517435 */ /* 0x000fe200000001ff */
[----:B------:R-:W-:Y:S01]  /*7710*/  MOV R41, c[0x0][0x16c] ;  /* 0x00005b0000297a02 */ /* 0x000fe20000000f00 */
[----:B------:R-:W-:Y:S01]  /*7720*/  IMAD.MOV.U32 R43, RZ, RZ, 0x8 ;  /* 0x00000008ff2b7424 */ /* 0x000fe200078e00ff */
[----:B------:R-:W-:Y:S02]  /*7730*/  MOV R80, 0x3f800000 ;  /* 0x3f80000000507802 */ /* 0x000fe40000000f00 */
[----:B------:R-:W-:-:S04]  /*7740*/  PLOP3.LUT P0, PT, PT, PT, UP0, 0x80, 0x0 ;  /* 0x000000000000781c */ /* 0x000fc80003f0f008 */
[----:B------:R-:W-:Y:S01]  /*7750*/  ISETP.NE.OR P0, PT, R163, RZ, !P0 ;  /* 0x000000ffa300720c */ /* 0x000fe20004705670 */
[C---:B------:R-:W-:Y:S02]  /*7760*/  FMUL.FTZ R94, R82.reuse, R54 ;  /* 0x00000036525e7220 */ /* 0x040fe40000410000 */
[----:B------:R-:W-:-:S10]  /*7770*/  FMUL.FTZ R93, R82, R53 ;  /* 0x00000035525d7220 */ /* 0x000fd40000410000 */
[----:B------:R-:W-:Y:S01]  /*7780*/  @!P0 IADD3 R40, R40, -0x2, RZ ;  /* 0xfffffffe28288810 */ /* 0x000fe20007ffe0ff */
[----:B------:R-:W0:Y:S04]  /*7790*/  MUFU.EX2 R94, R94 ;  /* 0x0000005e005e7308 */ /* 0x000e280000000800 */
[----:B------:R-:W-:Y:S02]  /*77a0*/  @!P0 IMAD R40, R40, R41, UR7 ;  /* 0x0000000728288e24 */ /* 0x000fe4000f8e0229 */
[----:B------:R-:W-:Y:S02]  /*77b0*/  FMUL.FTZ R92, R82, R52 ;  /* 0x00000034525c7220 */ /* 0x000fe40000410000 */
[----:B------:R-:W-:Y:S01]  /*77c0*/  @!P0 IMAD.WIDE R40, R40, R43, UR10 ;  /* 0x0000000a28288e25 */ /* 0x000fe2000f8e022b */
[----:B------:R-:W2:Y:S03]  /*77d0*/  MUFU.EX2 R93, R93 ;  /* 0x0000005d005d7308 */ /* 0x000ea60000000800 */
[C---:B------:R-:W-:Y:S01]  /*77e0*/  FMUL.FTZ R91, R82.reuse, R51 ;  /* 0x00000033525b7220 */ /* 0x040fe20000410000 */
[----:B------:R3:W5:Y:S01]  /*77f0*/  @!P0 LDG.E.64 R80, [R40.64] ;  /* 0x0000002228508981 */ /* 0x000762000c1e1b00 */
[C---:B------:R-:W-:Y:S01]  /*7800*/  FMUL.FTZ R90, R82.reuse, R50 ;  /* 0x00000032525a7220 */ /* 0x040fe20000410000 */
[----:B------:R-:W-:Y:S01]  /*7810*/  HADD2.F32 R42, -RZ, R69.H0_H0 ;  /* 0x20000045ff2a7230 */ /* 0x000fe20000004100 */
[C---:B------:R-:W-:Y:S01]  /*7820*/  FMUL.FTZ R89, R82.reuse, R49 ;  /* 0x0000003152597220 */ /* 0x040fe20000410000 */
[----:B------:R-:W4:Y:S01]  /*7830*/  MUFU.EX2 R92, R92 ;  /* 0x0000005c005c7308 */ /* 0x000f220000000800 */
[----:B------:R-:W-:Y:S01]  /*7840*/  HADD2.F32 R121, -RZ, R68.H0_H0 ;  /* 0x20000044ff797230 */ /* 0x000fe20000004100 */
[----:B------:R-:W-:Y:S01]  /*7850*/  FMUL.FTZ R88, R82, R48 ;  /* 0x0000003052587220 */ /* 0x000fe20000410000 */
[----:B------:R-:W-:Y:S01]  /*7860*/  HADD2.F32 R122, -RZ, R67.H0_H0 ;  /* 0x20000043ff7a7230 */ /* 0x000fe20000004100 */
[----:B------:R-:W-:Y:S01]  /*7870*/  FMUL.FTZ R87, R42, R53 ;  /* 0x000000352a577220 */ /* 0x000fe20000410000 */
[----:B------:R-:W-:Y:S01]  /*7880*/  HADD2.F32 R123, -RZ, R66.H0_H0 ;  /* 0x20000042ff7b7230 */ /* 0x000fe20000004100 */
[----:B0-----:R-:W-:Y:S01]  /*7890*/  FMUL.FTZ R42, R134, R94 ;  /* 0x0000005e862a7220 */ /* 0x001fe20000410000 */
[----:B---3--:R-:W-:Y:S01]  /*78a0*/  HADD2.F32 R40, -RZ, R71.H0_H0 ;  /* 0x20000047ff287230 */ /* 0x008fe20000004100 */
[----:B------:R-:W0:Y:S01]  /*78b0*/  MUFU.EX2 R91, R91 ;  /* 0x0000005b005b7308 */ /* 0x000e220000000800 */
[----:B------:R-:W-:Y:S01]  /*78c0*/  HADD2.F32 R41, -RZ, R70.H0_H0 ;  /* 0x20000046ff297230 */ /* 0x000fe20000004100 */
[----:B------:R-:W-:Y:S01]  /*78d0*/  FMUL.FTZ R121, R121, R52 ;  /* 0x0000003479797220 */ /* 0x000fe20000410000 */
[----:B------:R-:W-:Y:S01]  /*78e0*/  HADD2.F32 R124, -RZ, R65.H0_H0 ;  /* 0x20000041ff7c7230 */ /* 0x000fe20000004100 */
[----:B------:R-:W-:Y:S01]  /*78f0*/  FMUL.FTZ R137, R40, R55 ;  /* 0x0000003728897220 */ /* 0x000fe20000410000 */
[----:B------:R-:W-:Y:S01]  /*7900*/  HADD2.F32 R125, -RZ, R64.H0_H0 ;  /* 0x20000040ff7d7230 */ /* 0x000fe20000004100 */
[----:B------:R-:W-:Y:S01]  /*7910*/  FMUL.FTZ R86, R41, R54 ;  /* 0x0000003629567220 */ /* 0x000fe20000410000 */
[----:B------:R-:W-:Y:S01]  /*7920*/  HADD2.F32 R126, -RZ, R63.H0_H0 ;  /* 0x2000003fff7e7230 */ /* 0x000fe20000004100 */
[----:B------:R-:W3:Y:S01]  /*7930*/  MUFU.EX2 R90, R90 ;  /* 0x0000005a005a7308 */ /* 0x000ee20000000800 */
[----:B--2---:R-:W-:Y:S01]  /*7940*/  FMUL.FTZ R41, R93, R42 ;  /* 0x0000002a5d297220 */ /* 0x004fe20000410000 */
[----:B------:R-:W-:Y:S01]  /*7950*/  HADD2.F32 R127, -RZ, R62.H0_H0 ;  /* 0x2000003eff7f7230 */ /* 0x000fe20000004100 */
[----:B------:R-:W-:Y:S01]  /*7960*/  FFMA.FTZ R40, R137, R94, R86 ;  /* 0x0000005e89287223 */ /* 0x000fe20000010056 */
[----:B------:R-:W-:Y:S01]  /*7970*/  HADD2.F32 R128, -RZ, R61.H0_H0 ;  /* 0x2000003dff807230 */ /* 0x000fe20000004100 */
[----:B------:R-:W-:Y:S01]  /*7980*/  FMUL.FTZ R79, R82, R47 ;  /* 0x0000002f524f7220 */ /* 0x000fe20000410000 */
[----:B------:R-:W-:Y:S01]  /*7990*/  HADD2.F32 R129, -RZ, R60.H0_H0 ;  /* 0x2000003cff817230 */ /* 0x000fe20000004100 */
[----:B------:R-:W-:Y:S01]  /*79a0*/  FFMA.FTZ R40, R93, R40, R87 ;  /* 0x000000285d287223 */ /* 0x000fe20000010057 */
[----:B------:R-:W2:Y:S01]  /*79b0*/  MUFU.EX2 R89, R89 ;  /* 0x0000005900597308 */ /* 0x000ea20000000800 */
[----:B----4-:R-:W-:Y:S01]  /*79c0*/  FMUL.FTZ R42, R92, R41 ;  /* 0x000000295c2a7220 */ /* 0x010fe20000410000 */
[----:B------:R-:W-:Y:S01]  /*79d0*/  HADD2.F32 R130, -RZ, R59.H0_H0 ;  /* 0x2000003bff827230 */ /* 0x000fe20000004100 */
[----:B------:R-:W-:Y:S01]  /*79e0*/  FMUL.FTZ R122, R122, R51 ;  /* 0x000000337a7a7220 */ /* 0x000fe20000410000 */
[----:B------:R-:W-:Y:S01]  /*79f0*/  HADD2.F32 R131, -RZ, R58.H0_H0 ;  /* 0x2000003aff837230 */ /* 0x000fe20000004100 */
[----:B------:R-:W-:Y:S01]  /*7a00*/  FFMA.FTZ R40, R92, R40, R121 ;  /* 0x000000285c287223 */ /* 0x000fe20000010079 */
[----:B------:R-:W-:Y:S01]  /*7a10*/  HADD2.F32 R132, -RZ, R57.H0_H0 ;  /* 0x20000039ff847230 */ /* 0x000fe20000004100 */
[----:B------:R-:W-:Y:S01]  /*7a20*/  FMUL.FTZ R78, R82, R46 ;  /* 0x0000002e524e7220 */ /* 0x000fe20000410000 */
[----:B------:R-:W4:Y:S01]  /*7a30*/  MUFU.EX2 R88, R88 ;  /* 0x0000005800587308 */ /* 0x000f220000000800 */
[----:B0-----:R-:W-:Y:S01]  /*7a40*/  FMUL.FTZ R41, R91, R42 ;  /* 0x0000002a5b297220 */ /* 0x001fe20000410000 */
[----:B------:R-:W-:Y:S01]  /*7a50*/  HADD2.F32 R133, -RZ, R56.H0_H0 ;  /* 0x20000038ff857230 */ /* 0x000fe20000004100 */
[----:B------:R-:W-:Y:S01]  /*7a60*/  FMUL.FTZ R123, R123, R50 ;  /* 0x000000327b7b7220 */ /* 0x000fe20000410000 */
[C---:B------:R-:W-:Y:S01]  /*7a70*/  ISETP.GT.U32.AND P0, PT, R142.reuse, 0x1f, PT ;  /* 0x0000001f8e00780c */ /* 0x040fe20003f04070 */
[----:B------:R-:W-:Y:S01]  /*7a80*/  FFMA.FTZ R40, R91, R40, R122 ;  /* 0x000000285b287223 */ /* 0x000fe2000001007a */
[----:B------:R-:W-:Y:S01]  /*7a90*/  LEA.HI R140, R142, R142, RZ, 0x1e ;  /* 0x0000008e8e8c7211 */ /* 0x000fe200078ff0ff */
[----:B------:R-:W-:Y:S01]  /*7aa0*/  FMUL.FTZ R77, R82, R45 ;  /* 0x0000002d524d7220 */ /* 0x000fe20000410000 */
[----:B------:R-:W0:Y:S01]  /*7ab0*/  MUFU.EX2 R79, R79 ;  /* 0x0000004f004f7308 */ /* 0x000e220000000800 */
[----:B---3--:R-:W-:Y:S01]  /*7ac0*/  FMUL.FTZ R96, R90, R41 ;  /* 0x000000295a607220 */ /* 0x008fe20000410000 */
[----:B------:R-:W-:Y:S01]  /*7ad0*/  BSSY B0, `(.L_x_186) ;  /* 0x0000084000007945 */ /* 0x000fe20003800000 */
[----:B------:R-:W-:-:S02]  /*7ae0*/  FMUL.FTZ R124, R124, R49 ;  /* 0x000000317c7c7220 */ /* 0x000fc40000410000 */
[----:B------:R-:W-:Y:S02]  /*7af0*/  FFMA.FTZ R40, R90, R40, R123 ;  /* 0x000000285a287223 */ /* 0x000fe4000001007b */
[C---:B------:R-:W-:Y:S01]  /*7b00*/  FMUL.FTZ R76, R82.reuse, R44 ;  /* 0x0000002c524c7220 */ /* 0x040fe20000410000 */
[----:B------:R-:W3:Y:S01]  /*7b10*/  MUFU.EX2 R78, R78 ;  /* 0x0000004e004e7308 */ /* 0x000ee20000000800 */
[----:B--2---:R-:W-:Y:S02]  /*7b20*/  FMUL.FTZ R41, R89, R96 ;  /* 0x0000006059297220 */ /* 0x004fe40000410000 */
[----:B------:R-:W-:Y:S02]  /*7b30*/  FMUL.FTZ R125, R125, R48 ;  /* 0x000000307d7d7220 */ /* 0x000fe40000410000 */
[----:B------:R-:W-:Y:S02]  /*7b40*/  FFMA.FTZ R40, R89, R40, R124 ;  /* 0x0000002859287223 */ /* 0x000fe4000001007c */
[----:B------:R-:W-:Y:S01]  /*7b50*/  FMUL.FTZ R43, R82, R39 ;  /* 0x00000027522b7220 */ /* 0x000fe20000410000 */
[----:B------:R-:W2:Y:S01]  /*7b60*/  MUFU.EX2 R77, R77 ;  /* 0x0000004d004d7308 */ /* 0x000ea20000000800 */
[----:B----4-:R-:W-:-:S02]  /*7b70*/  FMUL.FTZ R96, R88, R41 ;  /* 0x0000002958607220 */ /* 0x010fc40000410000 */
[----:B------:R-:W-:Y:S02]  /*7b80*/  FMUL.FTZ R126, R126, R47 ;  /* 0x0000002f7e7e7220 */ /* 0x000fe40000410000 */
[----:B------:R-:W-:Y:S02]  /*7b90*/  FFMA.FTZ R40, R88, R40, R125 ;  /* 0x0000002858287223 */ /* 0x000fe4000001007d */
[----:B------:R-:W-:Y:S01]  /*7ba0*/  FMUL.FTZ R42, R82, R38 ;  /* 0x00000026522a7220 */ /* 0x000fe20000410000 */
[----:B------:R-:W4:Y:S01]  /*7bb0*/  MUFU.EX2 R76, R76 ;  /* 0x0000004c004c7308 */ /* 0x000f220000000800 */
[----:B0-----:R-:W-:Y:S02]  /*7bc0*/  FMUL.FTZ R83, R79, R96 ;  /* 0x000000604f537220 */ /* 0x001fe40000410000 */
[----:B------:R-:W-:Y:S02]  /*7bd0*/  FMUL.FTZ R127, R127, R46 ;  /* 0x0000002e7f7f7220 */ /* 0x000fe40000410000 */
[----:B------:R-:W-:-:S02]  /*7be0*/  FFMA.FTZ R40, R79, R40, R126 ;  /* 0x000000284f287223 */ /* 0x000fc4000001007e */
[----:B------:R-:W-:Y:S01]  /*7bf0*/  FMUL.FTZ R41, R82, R37 ;  /* 0x0000002552297220 */ /* 0x000fe20000410000 */
[----:B------:R-:W0:Y:S01]  /*7c00*/  MUFU.EX2 R43, R43 ;  /* 0x0000002b002b7308 */ /* 0x000e220000000800 */
[----:B---3--:R-:W-:Y:S02]  /*7c10*/  FMUL.FTZ R96, R78, R83 ;  /* 0x000000534e607220 */ /* 0x008fe40000410000 */
[----:B------:R-:W-:Y:S02]  /*7c20*/  FMUL.FTZ R128, R128, R45 ;  /* 0x0000002d80807220 */ /* 0x000fe40000410000 */
[----:B------:R-:W-:Y:S02]  /*7c30*/  FFMA.FTZ R83, R78, R40, R127 ;  /* 0x000000284e537223 */ /* 0x000fe4000001007f */
[----:B------:R-:W-:Y:S01]  /*7c40*/  FMUL.FTZ R40, R82, R36 ;  /* 0x0000002452287220 */ /* 0x000fe20000410000 */
[----:B------:R-:W3:Y:S01]  /*7c50*/  MUFU.EX2 R42, R42 ;  /* 0x0000002a002a7308 */ /* 0x000ee20000000800 */
[----:B------:R-:W-:-:S02]  /*7c60*/  FMUL.FTZ R129, R129, R44 ;  /* 0x0000002c81817220 */ /* 0x000fc40000410000 */
[C---:B--2---:R-:W-:Y:S02]  /*7c70*/  FMUL.FTZ R97, R77.reuse, R96 ;  /* 0x000000604d617220 */ /* 0x044fe40000410000 */
[----:B------:R-:W-:Y:S02]  /*7c80*/  FFMA.FTZ R83, R77, R83, R128 ;  /* 0x000000534d537223 */ /* 0x000fe40000010080 */
[----:B------:R-:W-:Y:S01]  /*7c90*/  FMUL.FTZ R130, R130, R39 ;  /* 0x0000002782827220 */ /* 0x000fe20000410000 */
[----:B------:R-:W2:Y:S01]  /*7ca0*/  MUFU.EX2 R41, R41 ;  /* 0x0000002900297308 */ /* 0x000ea20000000800 */
[C---:B----4-:R-:W-:Y:S02]  /*7cb0*/  FMUL.FTZ R82, R76.reuse, R97 ;  /* 0x000000614c527220 */ /* 0x050fe40000410000 */
[----:B------:R-:W-:Y:S02]  /*7cc0*/  FFMA.FTZ R83, R76, R83, R129 ;  /* 0x000000534c537223 */ /* 0x000fe40000010081 */
[----:B------:R-:W-:-:S02]  /*7cd0*/  FMUL.FTZ R131, R131, R38 ;  /* 0x0000002683837220 */ /* 0x000fc40000410000 */
[C---:B0-----:R-:W-:Y:S01]  /*7ce0*/  FMUL.FTZ R97, R43.reuse, R82 ;  /* 0x000000522b617220 */ /* 0x041fe20000410000 */
[----:B------:R-:W0:Y:S01]  /*7cf0*/  MUFU.EX2 R40, R40 ;  /* 0x0000002800287308 */ /* 0x000e220000000800 */
[----:B------:R-:W-:Y:S02]  /*7d00*/  FFMA.FTZ R83, R43, R83, R130 ;  /* 0x000000532b537223 */ /* 0x000fe40000010082 */
[----:B------:R-:W-:Y:S02]  /*7d10*/  FMUL.FTZ R132, R132, R37 ;  /* 0x0000002584847220 */ /* 0x000fe40000410000 */
[C---:B---3--:R-:W-:Y:S02]  /*7d20*/  FMUL.FTZ R82, R42.reuse, R97 ;  /* 0x000000612a527220 */ /* 0x048fe40000410000 */
[----:B------:R-:W-:Y:S02]  /*7d30*/  FFMA.FTZ R83, R42, R83, R131 ;  /* 0x000000532a537223 */ /* 0x000fe40000010083 */
[----:B------:R-:W-:-:S02]  /*7d40*/  FMUL.FTZ R133, R133, R36 ;  /* 0x0000002485857220 */ /* 0x000fc40000410000 */
[C---:B--2---:R-:W-:Y:S02]  /*7d50*/  FMUL.FTZ R97, R41.reuse, R82 ;  /* 0x0000005229617220 */ /* 0x044fe40000410000 */
[----:B------:R-:W-:Y:S02]  /*7d60*/  FFMA.FTZ R83, R41, R83, R132 ;  /* 0x0000005329537223 */ /* 0x000fe40000010084 */
[----:B-----5:R-:W-:Y:S02]  /*7d70*/  FMUL.FTZ R84, R84, R85 ;  /* 0x0000005554547220 */ /* 0x020fe40000410000 */
[C---:B0-----:R-:W-:Y:S02]  /*7d80*/  FMUL.FTZ R82, R40.reuse, R97 ;  /* 0x0000006128527220 */ /* 0x041fe40000410000 */
[----:B------:R-:W-:Y:S02]  /*7d90*/  FFMA.FTZ R83, R40, R83, R133 ;  /* 0x0000005328537223 */ /* 0x000fe40000010085 */
[----:B------:R-:W-:-:S02]  /*7da0*/  FMUL.FTZ R96, R35, R84 ;  /* 0x0000005423607220 */ /* 0x000fc40000410000 */
[-C--:B------:R-:W-:Y:S01]  /*7db0*/  FMUL.FTZ R97, R34, R84.reuse ;  /* 0x0000005422617220 */ /* 0x080fe20000410000 */
[----:B------:R0:W-:Y:S01]  /*7dc0*/  STS.64 [R140.X8+0x10d0], R82 ;  /* 0x0010d0528c007388 */ /* 0x0001e20000008a00 */
        /* <DEDUP_REMOVED lines=28> */
[----:B------:R0:W2:Y:S02]  /*7f90*/  SHFL.UP PT, R159, R156, 0x1, RZ ;  /* 0x042000009c9f7989 */ /* 0x0000a400000e00ff */
.L_x_212:
[----:B------:R-:W-:Y:S05]  /*7fa0*/  BRA.DIV ~URZ, `(.L_x_189) ;  /* 0x000047c27f007947 */ /* 0x000fea000b800000 */
[----:B------:R-:W3:Y:S01]  /*7fb0*/  SHFL.UP PT, R82, R85, 0x1, RZ ;  /* 0x0420000055527989 */ /* 0x000ee200000e00ff */
[----:B------:R-:W-:-:S13]  /*7fc0*/  ISETP.GE.AND P0, PT, R144, 0x1, PT ;  /* 0x000000019000780c */ /* 0x000fda0003f06270 */
[C---:B---3--:R-:W-:Y:S02]  /*7fd0*/  @P0 FFMA.FTZ R85, R156.reuse, R82, R85 ;  /* 0x000000529c550223 */ /* 0x048fe40000010055 */
[----:B0-2---:R-:W-:Y:S01]  /*7fe0*/  @P0 FMUL.FTZ R156, R156, R159 ;  /* 0x0000009f9c9c0220 */ /* 0x005fe20000410000 */
[----:B------:R-:W-:Y:S02]  /*7ff0*/  ISETP.GE.AND P0, PT, R144, 0x2, PT ;  /* 0x000000029000780c */ /* 0x000fe40003f06270 */
[----:B------:R-:W0:Y:S11]  /*8000*/  SHFL.UP PT, R82, R85, 0x2, RZ ;  /* 0x0440000055527989 */ /* 0x000e3600000e00ff */
[----:B0-----:R-:W-:-:S02]  /*8010*/  @P0 FFMA.FTZ R85, R82, R156, R85 ;  /* 0x0000009c52550223 */ /* 0x001fc40000010055 */
[----:B------:R-:W0:Y:S02]  /*8020*/  SHFL.UP PT, R82, R156, 0x2, RZ ;  /* 0x044000009c527989 */ /* 0x000e2400000e00ff */
[----:B0-----:R-:W-:Y:S01]  /*8030*/  @P0 FMUL.FTZ R156, R82, R156 ;  /* 0x0000009c529c0220 */ /* 0x001fe20000410000 */
[----:B------:R-:W-:Y:S01]  /*8040*/  ISETP.GE.AND P0, PT, R144, 0x4, PT ;  /* 0x000000049000780c */ /* 0x000fe20003f06270 */
[----:B------:R-:W0:-:S12]  /*8050*/  SHFL.UP PT, R82, R85, 0x4, RZ ;  /* 0x0480000055527989 */ /* 0x000e1800000e00ff */
[C---:B0-----:R-:W-:Y:S02]  /*8060*/  @P0 FFMA.FTZ R85, R156.reuse, R82, R85 ;  /* 0x000000529c550223 */ /* 0x041fe40000010055 */
[----:B------:R-:W0:Y:S02]  /*8070*/  SHFL.UP PT, R82, R156, 0x4, RZ ;  /* 0x048000009c527989 */ /* 0x000e2400000e00ff */
[----:B0-----:R-:W-:Y:S01]  /*8080*/  @P0 FMUL.FTZ R156, R156, R82 ;  /* 0x000000529c9c0220 */ /* 0x001fe20000410000 */
[----:B------:R-:W-:Y:S01]  /*8090*/  ISETP.GE.AND P0, PT, R144, 0x8, PT ;  /* 0x000000089000780c */ /* 0x000fe20003f06270 */
[----:B------:R-:W0:-:S12]  /*80a0*/  SHFL.UP PT, R82, R85, 0x8, RZ ;  /* 0x0500000055527989 */ /* 0x000e1800000e00ff */
[C---:B0-----:R-:W-:Y:S02]  /*80b0*/  @P0 FFMA.FTZ R85, R156.reuse, R82, R85 ;  /* 0x000000529c550223 */ /* 0x041fe40000010055 */
[----:B------:R-:W0:Y:S02]  /*80c0*/  SHFL.UP PT, R82, R156, 0x8, RZ ;  /* 0x050000009c527989 */ /* 0x000e2400000e00ff */
[----:B0-----:R-:W-:Y:S02]  /*80d0*/  @P0 FMUL.FTZ R156, R156, R82 ;  /* 0x000000529c9c0220 */ /* 0x001fe40000410000 */
[----:B------:R0:W2:Y:S04]  /*80e0*/  SHFL.UP PT, R82, R85, 0x10, RZ ;  /* 0x0600000055527989 */ /* 0x0000a800000e00ff */
[----:B------:R0:W3:Y:S02]  /*80f0*/  SHFL.UP PT, R159, R156, 0x10, RZ ;  /* 0x060000009c9f7989 */ /* 0x0000e400000e00ff */
.L_x_213:
[----:B------:R-:W-:-:S13]  /*8100*/  ISETP.GE.AND P0, PT, R144, 0x10, PT ;  /* 0x000000109000780c */ /* 0x000fda0003f06270 */
[-C--:B0-2---:R-:W-:Y:S02]  /*8110*/  @P0 FFMA.FTZ R85, R82, R156.reuse, R85 ;  /* 0x0000009c52550223 */ /* 0x085fe40000010055 */
[----:B---3--:R-:W-:Y:S01]  /*8120*/  @P0 FMUL.FTZ R156, R159, R156 ;  /* 0x0000009c9f9c0220 */ /* 0x008fe20000410000 */
[----:B------:R-:W-:Y:S05]  /*8130*/  BRA.CONV ~URZ, `(.L_x_190) ;  /* 0x000000437f007947 */ /* 0x000fea000b800000 */
[----:B------:R-:W-:Y:S01]  /*8140*/  HFMA2.MMA R84, -RZ, RZ, 0, 1.847743988037109375e-06 ;  /* 0x0000001fff547435 */ /* 0x000fe200000001ff */
[----:B------:R-:W-:Y:S02]  /*8150*/  MOV R82, R156 ;  /* 0x0000009c00527202 */ /* 0x000fe40000000f00 */
[----:B------:R-:W-:-:S03]  /*8160*/  MOV R83, 0x8180 ;  /* 0x0000818000537802 */ /* 0x000fc60000000f00 */
[----:B-1----:R-:W-:Y:S05]  /*8170*/  CALL.REL.NOINC `($__internal_10_$__cuda_sm70_shflsync_idx_p) ;  /* 0x0000511000007944 */ /* 0x002fea0003c00000 */
.L_x_190:
[----:B------:R-:W-:Y:S05]  /*8180*/  BRA.CONV ~URZ, `(.L_x_191) ;  /* 0x000000437f007947 */ /* 0x000fea000b800000 */
[----:B-1----:R-:W-:Y:S01]  /*8190*/  HFMA2.MMA R84, -RZ, RZ, 0, 1.847743988037109375e-06 ;  /* 0x0000001fff547435 */ /* 0x002fe200000001ff */
[----:B------:R-:W-:Y:S02]  /*81a0*/  MOV R82, R85 ;  /* 0x0000005500527202 */ /* 0x000fe40000000f00 */
[----:B------:R-:W-:-:S03]  /*81b0*/  MOV R83, 0x81d0 ;  /* 0x000081d000537802 */ /* 0x000fc60000000f00 */
[----:B0-2---:R-:W-:Y:S05]  /*81c0*/  CALL.REL.NOINC `($__internal_10_$__cuda_sm70_shflsync_idx_p) ;  /* 0x000050c000007944 */ /* 0x005fea0003c00000 */
.L_x_191:
[----:B------:R-:W-:Y:S05]  /*81d0*/  BRA.DIV ~URZ, `(.L_x_192) ;  /* 0x000049127f007947 */ /* 0x000fea000b800000 */
[----:B------:R-:W3:Y:S04]  /*81e0*/  SHFL.IDX PT, R80, R80, RZ, 0x1f ;  /* 0x00001fff50507589 */ /* 0x000ee800000e0000 */
[----:B------:R-:W4:Y:S04]  /*81f0*/  SHFL.IDX PT, R81, R81, RZ, 0x1f ;  /* 0x00001fff51517589 */ /* 0x000f2800000e0000 */
[----:B------:R-:W2:Y:S04]  /*8200*/  SHFL.UP PT, R156, R156, 0x1, RZ ;  /* 0x042000009c9c7989 */ /* 0x000ea800000e00ff */
[----:B------:R-:W1:Y:S02]  /*8210*/  SHFL.UP PT, R85, R85, 0x1, RZ ;  /* 0x0420000055557989 */ /* 0x000e6400000e00ff */
.L_x_214:
        /* <DEDUP_REMOVED lines=15> */
.L_x_187:
[----:B0-----:R-:W-:Y:S05]  /*8310*/  BSYNC B0 ;  /* 0x0000000000007941 */ /* 0x001fea0003800000 */
.L_x_186:
[----:B------:R-:W-:Y:S01]  /*8320*/  WARPSYNC 0xffffffff ;  /* 0xffffffff00007948 */ /* 0x000fe20003800000 */
[----:B------:R-:W-:Y:S01]  /*8330*/  BAR.SYNC.DEFER_BLOCKING 0x0 ;  /* 0x0000000000007b1d */ /* 0x000fe20000010000 */
[----:B-12---:R-:W-:Y:S01]  /*8340*/  FMUL.FTZ R82, R40, R95 ;  /* 0x0000005f28527220 */ /* 0x006fe20000410000 */
[----:B------:R-:W-:-:S03]  /*8350*/  MOV R84, UR7 ;  /* 0x0000000700547c02 */ /* 0x000fc60008000f00 */
        /* <DEDUP_REMOVED lines=76> */
.L_x_215:
        /* <DEDUP_REMOVED lines=26> */
.L_x_216:
[C---:B--23--:R-:W-:Y:S01]  /*89c0*/  ISETP.NE.AND P0, PT, R142.reuse, 0x1f, PT ;  /* 0x0000001f8e00780c */ /* 0x04cfe20003f05270 */
        /* <DEDUP_REMOVED lines=19> */
.L_x_194:
[----:B0-----:R-:W-:Y:S05]  /*8b00*/  BSYNC B0 ;  /* 0x0000000000007941 */ /* 0x001fea0003800000 */
.L_x_193:
[----:B------:R-:W-:Y:S01]  /*8b10*/  WARPSYNC 0xffffffff ;  /* 0xffffffff00007948 */ /* 0x000fe20003800000 */
[----:B------:R-:W-:Y:S01]  /*8b20*/  BAR.SYNC.DEFER_BLOCKING 0x0 ;  /* 0x0000000000007b1d */ /* 0x000fe20000010000 */
[----:B------:R-:W-:Y:S01]  /*8b30*/  FFMA.FTZ R82, R35, R134, RZ ;  /* 0x0000008623527223 */ /* 0x000fe200000100ff */
[----:B-1----:R-:W-:Y:S01]  /*8b40*/  HADD2.F32 R84, -RZ, R65.H0_H0 ;  /* 0x20000041ff547230 */ /* 0x002fe20000004100 */
[----:B------:R-:W-:Y:S01]  /*8b50*/  ISETP.GT.AND P0, PT, R144, 0x1e, PT ;  /* 0x0000001e9000780c */ /* 0x000fe20003f04270 */
[----:B------:R-:W-:Y:S01]  /*8b60*/  HADD2.F32 R86, -RZ, R69.H0_H0 ;  /* 0x20000045ff567230 */ /* 0x000fe20000004100 */
[----:B------:R-:W-:Y:S01]  /*8b70*/  FFMA.FTZ R82, R34, R137, R82 ;  /* 0x0000008922527223 */ /* 0x000fe20000010052 */
[----:B------:R-:W-:Y:S01]  /*8b80*/  HADD2.F32 R87, -RZ, R67.H0_H0 ;  /* 0x20000043ff577230 */ /* 0x000fe20000004100 */
[----:B------:R-:W-:Y:S01]  /*8b90*/  ISETP.GT.AND P2, PT, R144, 0x1d, PT ;  /* 0x0000001d9000780c */ /* 0x000fe20003f44270 */
[----:B------:R-:W-:Y:S01]  /*8ba0*/  BSSY B0, `(.L_x_197) ;  /* 0x00000de000007945 */ /* 0x000fe20003800000 */
[----:B------:R-:W-:-:S02]  /*8bb0*/  FFMA.FTZ R82, R33, R141, R82 ;  /* 0x0000008d21527223 */ /* 0x000fc40000010052 */
[----:B------:R-:W-:Y:S02]  /*8bc0*/  FFMA.FTZ R141, R86, -R53, R141 ;  /* 0x80000035568d7223 */ /* 0x000fe4000001008d */
[----:B------:R-:W-:Y:S02]  /*8bd0*/  FFMA.FTZ R83, R32, R121, R82 ;  /* 0x0000007920537223 */ /* 0x000fe40000010052 */
[----:B------:R-:W-:Y:S02]  /*8be0*/  FFMA.FTZ R82, R84, -R49, R124 ;  /* 0x8000003154527223 */ /* 0x000fe4000001007c */
[----:B------:R-:W-:Y:S02]  /*8bf0*/  FFMA.FTZ R83, R31, R122, R83 ;  /* 0x0000007a1f537223 */ /* 0x000fe40000010053 */
[----:B------:R-:W-:Y:S02]  /*8c00*/  FFMA.FTZ R122, R87, -R51, R122 ;  /* 0x80000033577a7223 */ /* 0x000fe4000001007a */
[----:B------:R-:W-:Y:S01]  /*8c10*/  FFMA.FTZ R83, R30, R123, R83 ;  /* 0x0000007b1e537223 */ /* 0x000fe20000010053 */
[----:B------:R-:W0:Y:S03]  /*8c20*/  LDS R140, [R140.X8+0x15e4] ;  /* 0x0015e4008c8c7984 */ /* 0x000e260000008800 */
[----:B------:R-:W-:Y:S01]  /*8c30*/  FFMA.FTZ R124, R29, R124, R83 ;  /* 0x0000007c1d7c7223 */ /* 0x000fe20000010053 */
[----:B------:R-:W-:Y:S01]  /*8c40*/  HADD2.F32 R83, -RZ, R71.H0_H0 ;  /* 0x20000047ff537230 */ /* 0x000fe20000004100 */
[----:B0-----:R-:W-:-:S04]  /*8c50*/  FFMA.FTZ R95, R140, R95, R111 ;  /* 0x0000005f8c5f7223 */ /* 0x001fc8000001006f */
[----:B------:R-:W-:-:S04]  /*8c60*/  FFMA.FTZ R40, R40, R95, R110 ;  /* 0x0000005f28287223 */ /* 0x000fc8000001006e */
[----:B------:R-:W-:Y:S01]  /*8c70*/  FFMA.FTZ R41, R41, R40, R109 ;  /* 0x0000002829297223 */ /* 0x000fe2000001006d */
[----:B------:R-:W-:-:S03]  /*8c80*/  HADD2.F32 R109, -RZ, R62.H0_H0 ;  /* 0x2000003eff6d7230 */ /* 0x000fc60000004100 */
[----:B------:R-:W-:-:S04]  /*8c90*/  FFMA.FTZ R42, R42, R41, R108 ;  /* 0x000000292a2a7223 */ /* 0x000fc8000001006c */
[----:B------:R-:W-:-:S04]  /*8ca0*/  FFMA.FTZ R43, R43, R42, R107 ;  /* 0x0000002a2b2b7223 */ /* 0x000fc8000001006b */
[----:B------:R-:W-:-:S04]  /*8cb0*/  FFMA.FTZ R76, R76, R43, R106 ;  /* 0x0000002b4c4c7223 */ /* 0x000fc8000001006a */
[----:B------:R-:W-:Y:S02]  /*8cc0*/  FFMA.FTZ R77, R77, R76, R105 ;  /* 0x0000004c4d4d7223 */ /* 0x000fe40000010069 */
[----:B------:R-:W-:Y:S02]  /*8cd0*/  FMUL.FTZ R111, R76, UR40 ;  /* 0x000000284c6f7c20 */ /* 0x000fe40008410000 */
[----:B------:R-:W-:Y:S01]  /*8ce0*/  FFMA.FTZ R78, R78, R77, R104 ;  /* 0x0000004d4e4e7223 */ /* 0x000fe20000010068 */
[----:B------:R-:W-:Y:S01]  /*8cf0*/  HADD2.F32 R104, -RZ, R66.H0_H0 ;  /* 0x20000042ff687230 */ /* 0x000fe20000004100 */
[----:B------:R-:W-:Y:S02]  /*8d00*/  FMUL.FTZ R110, R77, UR40 ;  /* 0x000000284d6e7c20 */ /* 0x000fe40008410000 */
[----:B------:R-:W-:Y:S02]  /*8d10*/  FFMA.FTZ R79, R79, R78, R103 ;  /* 0x0000004e4f4f7223 */ /* 0x000fe40000010067 */
[----:B------:R-:W-:-:S02]  /*8d20*/  FFMA.FTZ R103, R28, R125, R124 ;  /* 0x0000007d1c677223 */ /* 0x000fc4000001007c */
[----:B------:R-:W-:Y:S02]  /*8d30*/  FFMA.FTZ R88, R88, R79, R102 ;  /* 0x0000004f58587223 */ /* 0x000fe40000010066 */
[----:B------:R-:W-:Y:S02]  /*8d40*/  FFMA.FTZ R103, R27, R126, R103 ;  /* 0x0000007e1b677223 */ /* 0x000fe40000010067 */
[----:B------:R-:W-:Y:S01]  /*8d50*/  FFMA.FTZ R89, R89, R88, R101 ;  /* 0x0000005859597223 */ /* 0x000fe20000010065 */
[----:B------:R-:W-:Y:S01]  /*8d60*/  HADD2.F32 R101, -RZ, R63.H0_H0 ;  /* 0x2000003fff657230 */ /* 0x000fe20000004100 */
[----:B------:R-:W-:Y:S02]  /*8d70*/  FMUL.FTZ R85, R88, UR40 ;  /* 0x0000002858557c20 */ /* 0x000fe40008410000 */
[----:B------:R-:W-:Y:S02]  /*8d80*/  FFMA.FTZ R90, R90, R89, R100 ;  /* 0x000000595a5a7223 */ /* 0x000fe40000010064 */
[----:B------:R-:W-:-:S02]  /*8d90*/  FMUL.FTZ R85, R82, R85 ;  /* 0x0000005552557220 */ /* 0x000fc40000410000 */
[----:B------:R-:W-:Y:S02]  /*8da0*/  FFMA.FTZ R91, R91, R90, R99 ;  /* 0x0000005a5b5b7223 */ /* 0x000fe40000010063 */
[----:B------:R-:W-:Y:S02]  /*8db0*/  FFMA.FTZ R126, R101, -R47, R126 ;  /* 0x8000002f657e7223 */ /* 0x000fe4000001007e */
[----:B------:R-:W-:Y:S02]  /*8dc0*/  FFMA.FTZ R92, R92, R91, R98 ;  /* 0x0000005b5c5c7223 */ /* 0x000fe40000010062 */
[----:B------:R-:W-:Y:S01]  /*8dd0*/  FFMA.FTZ R98, R84, R88, R85 ;  /* 0x0000005854627223 */ /* 0x000fe20000010055 */
[----:B------:R-:W-:Y:S01]  /*8de0*/  HADD2.F32 R84, -RZ, R70.H0_H0 ;  /* 0x20000046ff547230 */ /* 0x000fe20000004100 */
[----:B------:R-:W-:Y:S01]  /*8df0*/  FFMA.FTZ R93, R93, R92, R97 ;  /* 0x0000005c5d5d7223 */ /* 0x000fe20000010061 */
[----:B------:R-:W-:Y:S01]  /*8e00*/  MOV R97, UR7 ;  /* 0x0000000700617c02 */ /* 0x000fe20008000f00 */
[----:B------:R-:W-:-:S02]  /*8e10*/  FFMA.FTZ R85, R83, -R55, R134 ;  /* 0x8000003753557223 */ /* 0x000fc40000010086 */
[----:B------:R-:W-:Y:S01]  /*8e20*/  FFMA.FTZ R94, R94, R93, R96 ;  /* 0x0000005d5e5e7223 */ /* 0x000fe20000010060 */
[----:B------:R-:W-:Y:S01]  /*8e30*/  HADD2.F32 R96, -RZ, R68.H0_H0 ;  /* 0x20000044ff607230 */ /* 0x000fe20000004100 */
[----:B------:R0:W-:Y:S01]  /*8e40*/  @!P1 STS.64 [R97.X8+0x24e0], R80 ;  /* 0x0024e05061009388 */ /* 0x0001e20000008a00 */
[----:B------:R-:W-:Y:S02]  /*8e50*/  FFMA.FTZ R137, R84, -R54, R137 ;  /* 0x8000003654897223 */ /* 0x000fe40000010089 */
[----:B------:R-:W-:Y:S02]  /*8e60*/  FMUL.FTZ R100, R94, R55 ;  /* 0x000000375e647220 */ /* 0x000fe40000410000 */
[----:B------:R-:W-:Y:S02]  /*8e70*/  FFMA.FTZ R121, R96, -R52, R121 ;  /* 0x8000003460797223 */ /* 0x000fe40000010079 */
[-C--:B------:R-:W-:Y:S02]  /*8e80*/  FFMA.FTZ R123, R104, -R50.reuse, R123 ;  /* 0x80000032687b7223 */ /* 0x080fe4000001007b */
[----:B------:R-:W-:-:S02]  /*8e90*/  FMUL.FTZ R106, R89, R50 ;  /* 0x00000032596a7220 */ /* 0x000fc40000410000 */
[----:B------:R-:W-:Y:S02]  /*8ea0*/  FMUL.FTZ R108, R79, R48 ;  /* 0x000000304f6c7220 */ /* 0x000fe40000410000 */
[----:B0-----:R-:W-:Y:S02]  /*8eb0*/  FMUL.FTZ R80, R93, R54 ;  /* 0x000000365d507220 */ /* 0x001fe40000410000 */
[----:B------:R-:W-:Y:S02]  /*8ec0*/  FFMA.FTZ R81, R100, R85, RZ ;  /* 0x0000005564517223 */ /* 0x000fe400000100ff */
[----:B------:R-:W-:Y:S02]  /*8ed0*/  FADD.FTZ R117, R108, R117 ;  /* 0x000000756c757221 */ /* 0x000fe40000010000 */
[----:B------:R-:W-:Y:S02]  /*8ee0*/  FFMA.FTZ R102, R80, R137, R81 ;  /* 0x0000008950667223 */ /* 0x000fe40000010051 */
[----:B------:R-:W-:-:S02]  /*8ef0*/  FMUL.FTZ R81, R92, R53 ;  /* 0x000000355c517220 */ /* 0x000fc40000410000 */
[----:B------:R-:W-:Y:S02]  /*8f00*/  FMUL.FTZ R124, R41, UR40 ;  /* 0x00000028297c7c20 */ /* 0x000fe40008410000 */
[----:B------:R-:W-:Y:S02]  /*8f10*/  FFMA.FTZ R97, R81, R141, R102 ;  /* 0x0000008d51617223 */ /* 0x000fe40000010066 */
[----:B------:R-:W-:Y:S02]  /*8f20*/  FMUL.FTZ R102, R91, R52 ;  /* 0x000000345b667220 */ /* 0x000fe40000410000 */
[----:B------:R-:W-:Y:S02]  /*8f30*/  FADD.FTZ R119, R106, R119 ;  /* 0x000000776a777221 */ /* 0x000fe40000010000 */
[----:B------:R-:W-:Y:S02]  /*8f40*/  FFMA.FTZ R99, R102, R121, R97 ;  /* 0x0000007966637223 */ /* 0x000fe40000010061 */
[----:B------:R-:W-:-:S02]  /*8f50*/  FMUL.FTZ R97, R90, R51 ;  /* 0x000000335a617220 */ /* 0x000fc40000410000 */
[----:B------:R-:W-:Y:S02]  /*8f60*/  FADD.FTZ R7, R98, R7 ;  /* 0x0000000762077221 */ /* 0x000fe40000010000 */
[----:B------:R-:W-:Y:S02]  /*8f70*/  FFMA.FTZ R105, R97, R122, R99 ;  /* 0x0000007a61697223 */ /* 0x000fe40000010063 */
[----:B------:R-:W-:Y:S02]  /*8f80*/  FMUL.FTZ R99, R78, UR40 ;  /* 0x000000284e637c20 */ /* 0x000fe40008410000 */
[----:B------:R-:W-:Y:S02]  /*8f90*/  FFMA.FTZ R105, R106, R123, R105 ;  /* 0x0000007b6a697223 */ /* 0x000fe40000010069 */
[----:B------:R-:W-:Y:S02]  /*8fa0*/  FMUL.FTZ R107, R126, R99 ;  /* 0x000000637e6b7220 */ /* 0x000fe40000410000 */
[----:B------:R-:W-:-:S02]  /*8fb0*/  FMUL.FTZ R99, R88, R49 ;  /* 0x0000003158637220 */ /* 0x000fc40000410000 */
[----:B------:R-:W-:Y:S02]  /*8fc0*/  FFMA.FTZ R88, R101, R78, R107 ;  /* 0x0000004e65587223 */ /* 0x000fe4000001006b */
[C---:B------:R-:W-:Y:S01]  /*8fd0*/  FFMA.FTZ R105, R99.reuse, R82, R105 ;  /* 0x0000005263697223 */ /* 0x040fe20000010069 */
[----:B------:R-:W-:Y:S01]  /*8fe0*/  HADD2.F32 R82, -RZ, R64.H0_H0 ;  /* 0x20000040ff527230 */ /* 0x000fe20000004100 */
[----:B------:R-:W-:Y:S02]  /*8ff0*/  FADD.FTZ R118, R99, R118 ;  /* 0x0000007663767221 */ /* 0x000fe40000010000 */
[----:B------:R-:W-:Y:S02]  /*9000*/  FADD.FTZ R9, R88, R9 ;  /* 0x0000000958097221 */ /* 0x000fe40000010000 */
[----:B------:R-:W-:Y:S01]  /*9010*/  FFMA.FTZ R101, R82, -R48, R125 ;  /* 0x8000003052657223 */ /* 0x000fe2000001007d */
[----:B------:R-:W-:Y:S01]  /*9020*/  HADD2.F32 R125, -RZ, R57.H0_H0 ;  /* 0x20000039ff7d7230 */ /* 0x000fe20000004100 */
[----:B------:R-:W-:-:S02]  /*9030*/  FADD.FTZ R120, R97, R120 ;  /* 0x0000007861787221 */ /* 0x000fc40000010000 */
[----:B------:R-:W-:Y:S02]  /*9040*/  FFMA.FTZ R107, R108, R101, R105 ;  /* 0x000000656c6b7223 */ /* 0x000fe40000010069 */
[----:B------:R-:W-:Y:S02]  /*9050*/  FMUL.FTZ R108, R79, UR40 ;  /* 0x000000284f6c7c20 */ /* 0x000fe40008410000 */
[----:B------:R-:W-:Y:S01]  /*9060*/  FMUL.FTZ R105, R78, R47 ;  /* 0x0000002f4e697220 */ /* 0x000fe20000410000 */
[----:B------:R-:W-:Y:S01]  /*9070*/  HADD2.F32 R78, -RZ, R61.H0_H0 ;  /* 0x2000003dff4e7230 */ /* 0x000fe20000004100 */
[----:B------:R-:W-:Y:S02]  /*9080*/  FMUL.FTZ R101, R101, R108 ;  /* 0x0000006c65657220 */ /* 0x000fe40000410000 */
[----:B------:R-:W-:Y:S02]  /*9090*/  FFMA.FTZ R108, R26, R127, R103 ;  /* 0x0000007f1a6c7223 */ /* 0x000fe40000010067 */
[----:B------:R-:W-:-:S02]  /*90a0*/  FFMA.FTZ R127, R109, -R46, R127 ;  /* 0x8000002e6d7f7223 */ /* 0x000fc4000001007f */
[----:B------:R-:W-:Y:S02]  /*90b0*/  FFMA.FTZ R107, R105, R126, R107 ;  /* 0x0000007e696b7223 */ /* 0x000fe4000001006b */
[----:B------:R-:W-:Y:S02]  /*90c0*/  FMUL.FTZ R110, R127, R110 ;  /* 0x0000006e7f6e7220 */ /* 0x000fe40000410000 */
[----:B------:R-:W-:Y:S02]  /*90d0*/  FFMA.FTZ R101, R82, R79, R101 ;  /* 0x0000004f52657223 */ /* 0x000fe40000010065 */
[----:B------:R-:W-:Y:S02]  /*90e0*/  FFMA.FTZ R103, R109, R77, R110 ;  /* 0x0000004d6d677223 */ /* 0x000fe4000001006e */
[----:B------:R-:W-:Y:S02]  /*90f0*/  FFMA.FTZ R109, R25, R128, R108 ;  /* 0x00000080196d7223 */ /* 0x000fe4000001006c */
[----:B------:R-:W-:-:S02]  /*9100*/  FMUL.FTZ R108, R77, R46 ;  /* 0x0000002e4d6c7220 */ /* 0x000fc40000410000 */
[----:B------:R-:W-:Y:S02]  /*9110*/  FFMA.FTZ R128, R78, -R45, R128 ;  /* 0x8000002d4e807223 */ /* 0x000fe40000010080 */
[----:B------:R-:W-:Y:S01]  /*9120*/  FFMA.FTZ R127, R108, R127, R107 ;  /* 0x0000007f6c7f7223 */ /* 0x000fe2000001006b */
[----:B------:R-:W-:Y:S01]  /*9130*/  HADD2.F32 R107, -RZ, R60.H0_H0 ;  /* 0x2000003cff6b7230 */ /* 0x000fe20000004100 */
[----:B------:R-:W-:Y:S02]  /*9140*/  FMUL.FTZ R111, R128, R111 ;  /* 0x0000006f806f7220 */ /* 0x000fe40000410000 */
[----:B------:R-:W-:Y:S02]  /*9150*/  FFMA.FTZ R109, R24, R129, R109 ;  /* 0x00000081186d7223 */ /* 0x000fe4000001006d */
[----:B------:R-:W-:Y:S02]  /*9160*/  FFMA.FTZ R78, R78, R76, R111 ;  /* 0x0000004c4e4e7223 */ /* 0x000fe4000001006f */
[----:B------:R-:W-:Y:S01]  /*9170*/  FMUL.FTZ R77, R76, R45 ;  /* 0x0000002d4c4d7220 */ /* 0x000fe20000410000 */
[----:B------:R-:W-:Y:S01]  /*9180*/  HADD2.F32 R76, -RZ, R59.H0_H0 ;  /* 0x2000003bff4c7230 */ /* 0x000fe20000004100 */
[----:B------:R-:W-:-:S02]  /*9190*/  FFMA.FTZ R129, R107, -R44, R129 ;  /* 0x8000002c6b817223 */ /* 0x000fc40000010081 */
[----:B------:R-:W-:Y:S02]  /*91a0*/  FMUL.FTZ R110, R43, UR40 ;  /* 0x000000282b6e7c20 */ /* 0x000fe40008410000 */
[----:B------:R-:W-:Y:S02]  /*91b0*/  FFMA.FTZ R109, R23, R130, R109 ;  /* 0x00000082176d7223 */ /* 0x000fe4000001006d */
[----:B------:R-:W-:Y:S02]  /*91c0*/  FMUL.FTZ R110, R129, R110 ;  /* 0x0000006e816e7220 */ /* 0x000fe40000410000 */
[----:B------:R-:W-:Y:S02]  /*91d0*/  FFMA.FTZ R130, R76, -R39, R130 ;  /* 0x800000274c827223 */ /* 0x000fe40000010082 */
[----:B------:R-:W-:Y:S02]  /*91e0*/  FMUL.FTZ R111, R42, UR40 ;  /* 0x000000282a6f7c20 */ /* 0x000fe40008410000 */
[----:B------:R-:W-:-:S02]  /*91f0*/  FFMA.FTZ R107, R107, R43, R110 ;  /* 0x0000002b6b6b7223 */ /* 0x000fc4000001006e */
[----:B------:R-:W-:Y:S02]  /*9200*/  FMUL.FTZ R111, R130, R111 ;  /* 0x0000006f826f7220 */ /* 0x000fe40000410000 */
[----:B------:R-:W-:Y:S01]  /*9210*/  FMUL.FTZ R110, R43, R44 ;  /* 0x0000002c2b6e7220 */ /* 0x000fe20000410000 */
[----:B------:R-:W-:Y:S01]  /*9220*/  HADD2.F32 R43, -RZ, R58.H0_H0 ;  /* 0x2000003aff2b7230 */ /* 0x000fe20000004100 */
[----:B------:R-:W-:Y:S02]  /*9230*/  FFMA.FTZ R76, R76, R42, R111 ;  /* 0x0000002a4c4c7223 */ /* 0x000fe4000001006f */
[----:B------:R-:W-:Y:S02]  /*9240*/  FFMA.FTZ R111, R22, R131, R109 ;  /* 0x00000083166f7223 */ /* 0x000fe4000001006d */
[----:B------:R-:W-:Y:S02]  /*9250*/  FFMA.FTZ R131, R43, -R38, R131 ;  /* 0x800000262b837223 */ /* 0x000fe40000010083 */
[----:B------:R-:W-:-:S02]  /*9260*/  FFMA.FTZ R127, R77, R128, R127 ;  /* 0x000000804d7f7223 */ /* 0x000fc4000001007f */
[----:B------:R-:W-:Y:S02]  /*9270*/  FMUL.FTZ R124, R131, R124 ;  /* 0x0000007c837c7220 */ /* 0x000fe40000410000 */
[----:B------:R-:W-:Y:S02]  /*9280*/  FFMA.FTZ R127, R110, R129, R127 ;  /* 0x000000816e7f7223 */ /* 0x000fe4000001007f */
[----:B------:R-:W-:Y:S02]  /*9290*/  FFMA.FTZ R43, R43, R41, R124 ;  /* 0x000000292b2b7223 */ /* 0x000fe4000001007c */
[----:B------:R-:W-:Y:S02]  /*92a0*/  FFMA.FTZ R124, R21, R132, R111 ;  /* 0x00000084157c7223 */ /* 0x000fe4000001006f */
[----:B------:R-:W-:Y:S02]  /*92b0*/  FFMA.FTZ R132, R125, -R37, R132 ;  /* 0x800000257d847223 */ /* 0x000fe40000010084 */
[----:B------:R-:W-:-:S02]  /*92c0*/  FMUL.FTZ R111, R40, UR40 ;  /* 0x00000028286f7c20 */ /* 0x000fc40008410000 */
[----:B------:R-:W-:Y:S02]  /*92d0*/  FMUL.FTZ R109, R42, R39 ;  /* 0x000000272a6d7220 */ /* 0x000fe40000410000 */
[----:B------:R-:W-:Y:S02]  /*92e0*/  FMUL.FTZ R111, R132, R111 ;  /* 0x0000006f846f7220 */ /* 0x000fe40000410000 */
[----:B------:R-:W-:Y:S02]  /*92f0*/  FFMA.FTZ R130, R109, R130, R127 ;  /* 0x000000826d827223 */ /* 0x000fe4000001007f */
[----:B------:R-:W-:Y:S02]  /*9300*/  FMUL.FTZ R42, R41, R38 ;  /* 0x00000026292a7220 */ /* 0x000fe40000410000 */
[----:B------:R-:W-:Y:S02]  /*9310*/  FFMA.FTZ R41, R20, R133, R124 ;  /* 0x0000008514297223 */ /* 0x000fe4000001007c */
[----:B------:R-:W-:-:S02]  /*9320*/  FFMA.FTZ R124, R125, R40, R111 ;  /* 0x000000287d7c7223 */ /* 0x000fc4000001006f */
[----:B------:R-:W-:Y:S01]  /*9330*/  FFMA.FTZ R130, R42, R131, R130 ;  /* 0x000000832a827223 */ /* 0x000fe20000010082 */
[----:B------:R-:W0:Y:S01]  /*9340*/  SHFL.DOWN PT, R126, R41, 0x1, 0x1f ;  /* 0x08201f00297e7f89 */ /* 0x000e2200000e0000 */
[----:B------:R-:W-:Y:S02]  /*9350*/  FMUL.FTZ R111, R40, R37 ;  /* 0x00000025286f7220 */ /* 0x000fe40000410000 */
[----:B------:R-:W-:Y:S02]  /*9360*/  FMUL.FTZ R128, R95, R36 ;  /* 0x000000245f807220 */ /* 0x000fe40000410000 */
[----:B------:R-:W-:Y:S01]  /*9370*/  FFMA.FTZ R40, R111, R132, R130 ;  /* 0x000000846f287223 */ /* 0x000fe20000010082 */
[----:B------:R-:W-:Y:S01]  /*9380*/  HADD2.F32 R130, -RZ, R56.H0_H0 ;  /* 0x20000038ff827230 */ /* 0x000fe20000004100 */
[----:B------:R-:W-:Y:S02]  /*9390*/  FADD.FTZ R19, R42, R19 ;  /* 0x000000132a137221 */ /* 0x000fe40000010000 */
[----:B------:R-:W-:-:S02]  /*93a0*/  FMUL.FTZ R42, R89, UR40 ;  /* 0x00000028592a7c20 */ /* 0x000fc40008410000 */
[----:B------:R-:W-:Y:S02]  /*93b0*/  FFMA.FTZ R133, R130, -R36, R133 ;  /* 0x8000002482857223 */ /* 0x000fe40000010085 */
[----:B------:R-:W-:Y:S02]  /*93c0*/  FMUL.FTZ R42, R123, R42 ;  /* 0x0000002a7b2a7220 */ /* 0x000fe40000410000 */
[----:B------:R-:W-:Y:S02]  /*93d0*/  FFMA.FTZ R40, R128, R133, R40 ;  /* 0x0000008580287223 */ /* 0x000fe40000010028 */
[----:B------:R-:W-:Y:S02]  /*93e0*/  FFMA.FTZ R89, R104, R89, R42 ;  /* 0x0000005968597223 */ /* 0x000fe4000001002a */
[----:B------:R-:W-:Y:S01]  /*93f0*/  FMUL.FTZ R42, R91, UR40 ;  /* 0x000000285b2a7c20 */ /* 0x000fe20008410000 */
[----:B------:R-:W1:Y:S01]  /*9400*/  SHFL.DOWN PT, R125, R40, 0x1, 0x1f ;  /* 0x08201f00287d7f89 */ /* 0x000e6200000e0000 */
[----:B------:R-:W-:-:S02]  /*9410*/  FADD.FTZ R13, R76, R13 ;  /* 0x0000000d4c0d7221 */ /* 0x000fc40000010000 */
[----:B------:R-:W-:Y:S02]  /*9420*/  FMUL.FTZ R42, R121, R42 ;  /* 0x0000002a792a7220 */ /* 0x000fe40000410000 */
[----:B0-----:R-:W-:Y:S02]  /*9430*/  @!P0 FADD.FTZ R41, R41, R126 ;  /* 0x0000007e29298221 */ /* 0x001fe40000010000 */
[----:B------:R-:W-:Y:S02]  /*9440*/  FADD.FTZ R14, R43, R14 ;  /* 0x0000000e2b0e7221 */ /* 0x000fe40000010000 */
[----:B------:R-:W-:Y:S01]  /*9450*/  FFMA.FTZ R91, R96, R91, R42 ;  /* 0x0000005b605b7223 */ /* 0x000fe2000001002a */
[----:B------:R-:W0:Y:S01]  /*9460*/  SHFL.DOWN PT, R126, R41, 0x2, 0x1f ;  /* 0x08401f00297e7f89 */ /* 0x000e2200000e0000 */
[----:B------:R-:W-:Y:S02]  /*9470*/  FMUL.FTZ R43, R90, UR40 ;  /* 0x000000285a2b7c20 */ /* 0x000fe40008410000 */
[----:B------:R-:W-:-:S02]  /*9480*/  FMUL.FTZ R42, R93, UR40 ;  /* 0x000000285d2a7c20 */ /* 0x000fc40008410000 */
[----:B------:R-:W-:Y:S02]  /*9490*/  FADD.FTZ R114, R77, R114 ;  /* 0x000000724d727221 */ /* 0x000fe40000010000 */
[----:B------:R-:W-:Y:S02]  /*94a0*/  FMUL.FTZ R43, R122, R43 ;  /* 0x0000002b7a2b7220 */ /* 0x000fe40000410000 */
[----:B------:R-:W-:Y:S02]  /*94b0*/  FMUL.FTZ R42, R137, R42 ;  /* 0x0000002a892a7220 */ /* 0x000fe40000410000 */
[----:B------:R-:W-:Y:S02]  /*94c0*/  FFMA.FTZ R90, R87, R90, R43 ;  /* 0x0000005a575a7223 */ /* 0x000fe4000001002b */
[----:B------:R-:W-:Y:S02]  /*94d0*/  FFMA.FTZ R93, R84, R93, R42 ;  /* 0x0000005d545d7223 */ /* 0x000fe4000001002a */
[----:B-1----:R-:W-:Y:S01]  /*94e0*/  @!P0 FADD.FTZ R40, R40, R125 ;  /* 0x0000007d28288221 */ /* 0x002fe20000010000 */
[----:B------:R-:W-:Y:S01]  /*94f0*/  ISETP.GT.AND P0, PT, R144, 0x1b, PT ;  /* 0x0000001b9000780c */ /* 0x000fe20003f04270 */
[----:B------:R-:W-:-:S02]  /*9500*/  FADD.FTZ R17, R128, R17 ;  /* 0x0000001180117221 */ /* 0x000fc40000010000 */
[----:B------:R-:W-:Y:S01]  /*9510*/  FADD.FTZ R18, R111, R18 ;  /* 0x000000126f127221 */ /* 0x000fe20000010000 */
[----:B------:R-:W1:Y:S01]  /*9520*/  SHFL.DOWN PT, R125, R40, 0x2, 0x1f ;  /* 0x08401f00287d7f89 */ /* 0x000e6200000e0000 */
        /* <DEDUP_REMOVED lines=11> */
[----:B------:R-:W-:Y:S02]  /*95e0*/  FADD.FTZ R135, R102, R135 ;  /* 0x0000008766877221 */ /* 0x000fe40000010000 */
        /* <DEDUP_REMOVED lines=8> */
[----:B0-----:R-:W-:-:S02]  /*9670*/  @!P0 FADD.FTZ R41, R41, R126 ;  /* 0x0000007e29298221 */ /* 0x001fc40000010000 */
[----:B------:R-:W-:Y:S02]  /*9680*/  FADD.FTZ R139, R100, R139 ;  /* 0x0000008b648b7221 */ /* 0x000fe40000010000 */
[----:B------:R-:W-:Y:S01]  /*9690*/  FADD.FTZ R2, R93, R2 ;  /* 0x000000025d027221 */ /* 0x000fe20000010000 */
[----:B------:R-:W0:Y:S01]  /*96a0*/  SHFL.DOWN PT, R126, R41, 0x8, 0x1f ;  /* 0x09001f00297e7f89 */ /* 0x000e2200000e0000 */
        /* <DEDUP_REMOVED lines=14> */
[----:B-1----:R-:W-:-:S05]  /*9790*/  @!P0 FADD.FTZ R40, R40, R95 ;  /* 0x0000005f28288221 */ /* 0x002fca0000010000 */
[----:B------:R-:W-:Y:S01]  /*97a0*/  MOV R76, R40 ;  /* 0x00000028004c7202 */ /* 0x000fe20000000f00 */
[----:B------:R-:W-:-:S04]  /*97b0*/  FMUL.FTZ R40, R92, UR40 ;  /* 0x000000285c287c20 */ /* 0x000fc80008410000 */
[----:B------:R-:W-:Y:S01]  /*97c0*/  FMUL.FTZ R141, R141, R40 ;  /* 0x000000288d8d7220 */ /* 0x000fe20000410000 */
[----:B------:R0:W-:Y:S01]  /*97d0*/  @!P2 STS.64 [R143.X8+0x1098], R76 ;  /* 0x0010984c8f00a388 */ /* 0x0001e20000008a00 */
        /* <DEDUP_REMOVED lines=26> */
.L_x_198:
[----:B0-----:R-:W-:Y:S05]  /*9980*/  BSYNC B0 ;  /* 0x0000000000007941 */ /* 0x001fea0003800000 */
.L_x_197:
[----:B------:R-:W-:Y:S02]  /*9990*/  UIADD3 UR7, UR7, 0x1, URZ ;  /* 0x0000000107077890 */ /* 0x000fe4000fffe03f */
[----:B------:R-:W-:Y:S02]  /*99a0*/  ULDC UR16, c[0x0][0x16c] ;  /* 0x00005b0000107ab9 */ /* 0x000fe40000000800 */
[----:B------:R-:W-:-:S06]  /*99b0*/  UISETP.GE.AND UP0, UPT, UR7, UR16, UPT ;  /* 0x000000100700728c */ /* 0x000fcc000bf06270 */
[----:B------:R-:W-:-:S13]  /*99c0*/  PLOP3.LUT P0, PT, PT, PT, UP0, 0x80, 0x0 ;  /* 0x000000000000781c */ /* 0x000fda0003f0f008 */
[----:B------:R-:W-:Y:S01]  /*99d0*/  @P0 CALL.REL.NOINC `(.L_x_183) ;  /* 0x0000001000000944 */ /* 0x000fe20003c00000 */
[----:B------:R-:W-:Y:S05]  /*99e0*/  BRA `(.L_x_199) ;  /* 0xffffd81000007947 */ /* 0x000fea000383ffff */
.L_x_183:
[----:B------:R-:W-:Y:S01]  /*99f0*/  BAR.SYNC.DEFER_BLOCKING 0x0 ;  /* 0x0000000000007b1d */ /* 0x000fe20000010000 */
[C---:B------:R-:W-:Y:S02]  /*9a00*/  LOP3.LUT R33, R73.reuse, 0x20, RZ, 0xfc, !PT ;  /* 0x0000002049217812 */ /* 0x040fe400078efcff */
[C---:B------:R-:W-:Y:S02]  /*9a10*/  LOP3.LUT R34, R73.reuse, 0x40, RZ, 0xfc, !PT ;  /* 0x0000004049227812 */ /* 0x040fe400078efcff */
[C---:B------:R-:W-:Y:S01]  /*9a20*/  LOP3.LUT R20, R73.reuse, 0x60, RZ, 0xfc, !PT ;  /* 0x0000006049147812 */ /* 0x040fe200078efcff */
[----:B------:R-:W-:Y:S01]  /*9a30*/  ULDC UR32, c[0x0][0x168] ;  /* 0x00005a0000207ab9 */ /* 0x000fe20000000800 */
[----:B------:R-:W-:Y:S01]  /*9a40*/  PRMT R35, RZ, 0x7610, R35 ;  /* 0x00007610ff237816 */ /* 0x000fe20000000023 */
[----:B------:R-:W-:Y:S01]  /*9a50*/  UIADD3 UR32, -UR25, UR32, URZ ;  /* 0x0000002019207290 */ /* 0x000fe2000fffe13f */
[----:B------:R-:W-:Y:S01]  /*9a60*/  PRMT R36, RZ, 0x7610, R36 ;  /* 0x00007610ff247816 */ /* 0x000fe20000000024 */
[----:B------:R-:W-:Y:S01]  /*9a70*/  ULDC.64 UR16, c[0x0][0x2d8] ;  /* 0x0000b60000107ab9 */ /* 0x000fe20000000a00 */
[----:B------:R-:W-:Y:S01]  /*9a80*/  LOP3.LUT R21, R73, 0x80, RZ, 0xfc, !PT ;  /* 0x0000008049157812 */ /* 0x000fe200078efcff */
[----:B------:R-:W-:Y:S01]  /*9a90*/  ULDC.64 UR30, c[0x0][0x2f8] ;  /* 0x0000be00001e7ab9 */ /* 0x000fe20000000a00 */
[----:B------:R-:W-:-:S02]  /*9aa0*/  PRMT R37, RZ, 0x7610, R37 ;  /* 0x00007610ff257816 */ /* 0x000fc40000000025 */
[----:B------:R-:W-:Y:S02]  /*9ab0*/  ISETP.GE.AND P2, PT, R73, UR32, PT ;  /* 0x0000002049007c0c */ /* 0x000fe4000bf46270 */
[----:B------:R-:W-:Y:S02]  /*9ac0*/  ISETP.GE.AND P3, PT, R33, UR32, PT ;  /* 0x0000002021007c0c */ /* 0x000fe4000bf66270 */
[----:B------:R-:W-:Y:S02]  /*9ad0*/  ISETP.GE.AND P4, PT, R34, UR32, PT ;  /* 0x0000002022007c0c */ /* 0x000fe4000bf86270 */
[----:B------:R-:W-:Y:S02]  /*9ae0*/  ISETP.GE.AND P5, PT, R20, UR32, PT ;  /* 0x0000002014007c0c */ /* 0x000fe4000bfa6270 */
[----:B------:R-:W-:Y:S02]  /*9af0*/  LOP3.LUT R22, R73, 0xa0, RZ, 0xfc, !PT ;  /* 0x000000a049167812 */ /* 0x000fe400078efcff */
[----:B------:R-:W-:-:S02]  /*9b00*/  PRMT R39, RZ, 0x7610, R39 ;  /* 0x00007610ff277816 */ /* 0x000fc40000000027 */
[C---:B------:R-:W-:Y:S01]  /*9b10*/  LOP3.LUT R23, R73.reuse, 0xc0, RZ, 0xfc, !PT ;  /* 0x000000c049177812 */ /* 0x040fe200078efcff */
[----:B------:R-:W2:Y:S01]  /*9b20*/  @!P2 LDG.E.U16 R35, [R74.64] ;  /* 0x000000224a23a981 */ /* 0x000ea2000c1e1500 */
[C---:B------:R-:W-:Y:S02]  /*9b30*/  LOP3.LUT R24, R73.reuse, 0xe0, RZ, 0xfc, !PT ;  /* 0x000000e049187812 */ /* 0x040fe400078efcff */
[----:B------:R-:W-:Y:S01]  /*9b40*/  LOP3.LUT R25, R73, 0x100, RZ, 0xfc, !PT ;  /* 0x0000010049197812 */ /* 0x000fe200078efcff */
[----:B------:R-:W3:Y:S01]  /*9b50*/  @!P3 LDG.E.U16 R36, [R74.64+0x40] ;  /* 0x000040224a24b981 */ /* 0x000ee2000c1e1500 */
[----:B------:R-:W-:Y:S02]  /*9b60*/  ISETP.GE.AND P6, PT, R21, UR32, PT ;  /* 0x0000002015007c0c */ /* 0x000fe4000bfc6270 */
[----:B------:R-:W-:Y:S01]  /*9b70*/  LOP3.LUT R26, R73, 0x120, RZ, 0xfc, !PT ;  /* 0x00000120491a7812 */ /* 0x000fe200078efcff */
[----:B------:R-:W4:Y:S01]  /*9b80*/  @!P4 LDG.E.U16 R37, [R74.64+0x80] ;  /* 0x000080224a25c981 */ /* 0x000f22000c1e1500 */
[----:B------:R-:W-:-:S02]  /*9b90*/  ISETP.GE.AND P0, PT, R22, UR32, PT ;  /* 0x0000002016007c0c */ /* 0x000fc4000bf06270 */
[----:B------:R-:W-:Y:S01]  /*9ba0*/  ISETP.GE.AND P2, PT, R23, UR32, PT ;  /* 0x0000002017007c0c */ /* 0x000fe2000bf46270 */
[----:B------:R-:W5:Y:S01]  /*9bb0*/  @!P5 LDG.E.U16 R39, [R74.64+0xc0] ;  /* 0x0000c0224a27d981 */ /* 0x000f62000c1e1500 */
[----:B------:R-:W-:Y:S02]  /*9bc0*/  ISETP.GE.AND P3, PT, R24, UR32, PT ;  /* 0x0000002018007c0c */ /* 0x000fe4000bf66270 */
[----:B------:R-:W-:Y:S02]  /*9bd0*/  ISETP.GE.AND P4, PT, R25, UR32, PT ;  /* 0x0000002019007c0c */ /* 0x000fe4000bf86270 */
[----:B------:R-:W-:Y:S02]  /*9be0*/  ISETP.GE.AND P5, PT, R26, UR32, PT ;  /* 0x000000201a007c0c */ /* 0x000fe4000bfa6270 */
[----:B------:R-:W-:Y:S02]  /*9bf0*/  PRMT R38, RZ, 0x7610, R38 ;  /* 0x00007610ff267816 */ /* 0x000fe40000000026 */
[----:B------:R-:W-:-:S02]  /*9c00*/  PRMT R40, RZ, 0x7610, R40 ;  /* 0x00007610ff287816 */ /* 0x000fc40000000028 */
[----:B------:R-:W-:Y:S02]  /*9c10*/  PRMT R41, RZ, 0x7610, R41 ;  /* 0x00007610ff297816 */ /* 0x000fe40000000029 */
[----:B------:R-:W-:Y:S01]  /*9c20*/  PRMT R42, RZ, 0x7610, R42 ;  /* 0x00007610ff2a7816 */ /* 0x000fe2000000002a */
[----:B------:R-:W5:Y:S01]  /*9c30*/  @!P6 LDG.E.U16 R38, [R74.64+0x100] ;  /* 0x000100224a26e981 */ /* 0x000f62000c1e1500 */
[C---:B------:R-:W-:Y:S02]  /*9c40*/  LOP3.LUT R27, R73.reuse, 0x140, RZ, 0xfc, !PT ;  /* 0x00000140491b7812 */ /* 0x040fe400078efcff */
[----:B------:R-:W-:Y:S01]  /*9c50*/  PRMT R43, RZ, 0x7610, R43 ;  /* 0x00007610ff2b7816 */ /* 0x000fe2000000002b */
[----:B------:R-:W5:Y:S01]  /*9c60*/  @!P0 LDG.E.U16 R40, [R74.64+0x140] ;  /* 0x000140224a288981 */ /* 0x000f62000c1e1500 */
[C---:B------:R-:W-:Y:S02]  /*9c70*/  LOP3.LUT R28, R73.reuse, 0x160, RZ, 0xfc, !PT ;  /* 0x00000160491c7812 */ /* 0x040fe400078efcff */
[----:B------:R-:W-:Y:S01]  /*9c80*/  PRMT R44, RZ, 0x7610, R44 ;  /* 0x00007610ff2c7816 */ /* 0x000fe2000000002c */
[----:B------:R-:W5:Y:S01]  /*9c90*/  @!P2 LDG.E.U16 R41, [R74.64+0x180] ;  /* 0x000180224a29a981 */ /* 0x000f62000c1e1500 */
[----:B------:R-:W-:-:S02]  /*9ca0*/  LOP3.LUT R29, R73, 0x180, RZ, 0xfc, !PT ;  /* 0x00000180491d7812 */ /* 0x000fc400078efcff */
[C---:B------:R-:W-:Y:S01]  /*9cb0*/  LOP3.LUT R30, R73.reuse, 0x1a0, RZ, 0xfc, !PT ;  /* 0x000001a0491e7812 */ /* 0x040fe200078efcff */
[----:B------:R-:W5:Y:S01]  /*9cc0*/  @!P3 LDG.E.U16 R42, [R74.64+0x1c0] ;  /* 0x0001c0224a2ab981 */ /* 0x000f62000c1e1500 */
[----:B------:R-:W-:Y:S02]  /*9cd0*/  LOP3.LUT R31, R73, 0x1c0, RZ, 0xfc, !PT ;  /* 0x000001c0491f7812 */ /* 0x000fe400078efcff */
[----:B------:R-:W-:Y:S01]  /*9ce0*/  ISETP.GE.AND P6, PT, R27, UR32, PT ;  /* 0x000000201b007c0c */ /* 0x000fe2000bfc6270 */
[----:B------:R-:W5:Y:S01]  /*9cf0*/  @!P4 LDG.E.U16 R43, [R74.64+0x200] ;  /* 0x000200224a2bc981 */ /* 0x000f62000c1e1500 */
[----:B------:R-:W-:Y:S02]  /*9d00*/  LOP3.LUT R32, R73, 0x1e0, RZ, 0xfc, !PT ;  /* 0x000001e049207812 */ /* 0x000fe400078efcff */
[----:B------:R-:W-:Y:S01]  /*9d10*/  ISETP.GE.AND P0, PT, R28, UR32, PT ;  /* 0x000000201c007c0c */ /* 0x000fe2000bf06270 */
[----:B------:R-:W5:Y:S01]  /*9d20*/  @!P5 LDG.E.U16 R44, [R74.64+0x240] ;  /* 0x000240224a2cd981 */ /* 0x000f62000c1e1500 */
        /* <DEDUP_REMOVED lines=8> */
[----:B------:R-:W5:Y:S01]  /*9db0*/  @!P6 LDG.E.U16 R45, [R74.64+0x280] ;  /* 0x000280224a2de981 */ /* 0x000f62000c1e1500 */
[----:B------:R-:W-:Y:S02]  /*9dc0*/  PRMT R49, RZ, 0x7610, R49 ;  /* 0x00007610ff317816 */ /* 0x000fe40000000031 */
[----:B------:R-:W-:Y:S01]  /*9dd0*/  PRMT R50, RZ, 0x7610, R50 ;  /* 0x00007610ff327816 */ /* 0x000fe20000000032 */
[----:B------:R-:W5:Y:S04]  /*9de0*/  @!P0 LDG.E.U16 R46, [R74.64+0x2c0] ;  /* 0x0002c0224a2e8981 */ /* 0x000f68000c1e1500 */
[----:B------:R-:W5:Y:S04]  /*9df0*/  @!P2 LDG.E.U16 R47, [R74.64+0x300] ;  /* 0x000300224a2fa981 */ /* 0x000f68000c1e1500 */
[----:B------:R-:W5:Y:S04]  /*9e00*/  @!P3 LDG.E.U16 R48, [R74.64+0x340] ;  /* 0x000340224a30b981 */ /* 0x000f68000c1e1500 */
[----:B------:R-:W5:Y:S04]  /*9e10*/  @!P4 LDG.E.U16 R49, [R74.64+0x380] ;  /* 0x000380224a31c981 */ /* 0x000f68000c1e1500 */
[----:B------:R-:W5:Y:S01]  /*9e20*/  @!P5 LDG.E.U16 R50, [R74.64+0x3c0] ;  /* 0x0003c0224a32d981 */ /* 0x000f62000c1e1500 */
[----:B------:R-:W-:-:S02]  /*9e30*/  F2FP.PACK_AB R138, R138, R139 ;  /* 0x0000008b8a8a723e */ /* 0x000fc400000000ff */
[----:B------:R-:W-:Y:S01]  /*9e40*/  F2FP.PACK_AB R135, R135, R136 ;  /* 0x000000888787723e */ /* 0x000fe200000000ff */
        /* <DEDUP_REMOVED lines=21> */
[----:B------:R-:W-:Y:S01]  /*9fa0*/  LDS.U16 R39, [R72+0x10] ;  /* 0x0000100048277984 */ /* 0x000fe20000000400 */
[----:B0-----:R-:W-:-:S05]  /*9fb0*/  HADD2.F32 R35, -RZ, R35.H0_H0 ;  /* 0x20000023ff237230 */ /* 0x001fca0000004100 */
[----:B------:R-:W-:Y:S01]  /*9fc0*/  FADD.FTZ R40, R35, UR5 ;  /* 0x0000000523287e21 */ /* 0x000fe20008010000 */
[----:B-1----:R-:W-:Y:S01]  /*9fd0*/  HADD2.F32 R36, -RZ, R36.H0_H0 ;  /* 0x20000024ff247230 */ /* 0x002fe20000004100 */
[----:B------:R-:W0:Y:S01]  /*9fe0*/  LDS.U16 R35, [R72+0x8] ;  /* 0x0000080048237984 */ /* 0x000e220000000400 */
[----:B--2---:R-:W-:Y:S02]  /*9ff0*/  HADD2.F32 R37, -RZ, R37.H0_H0 ;  /* 0x20000025ff257230 */ /* 0x004fe40000004100 */
[----:B------:R-:W-:Y:S01]  /*a000*/  FSETP.GTU.FTZ.AND P5, PT, R40, 20, PT ;  /* 0x41a000002800780b */ /* 0x000fe20003fbc000 */
[----:B------:R-:W-:Y:S02]  /*a010*/  FADD.FTZ R42, R36, UR5 ;  /* 0x00000005242a7e21 */ /* 0x000fe40008010000 */
[----:B------:R-:W1:Y:S01]  /*a020*/  LDS.U16 R36, [R72+0xa] ;  /* 0x00000a0048247984 */ /* 0x000e620000000400 */
[----:B------:R-:W-:-:S03]  /*a030*/  FADD.FTZ R43, R37, UR5 ;  /* 0x00000005252b7e21 */ /* 0x000fc60008010000 */
[----:B------:R-:W2:Y:S06]  /*a040*/  LDS.U16 R37, [R72+0xc] ;  /* 0x00000c0048257984 */ /* 0x000eac0000000400 */
[----:B------:R-:W-:-:S04]  /*a050*/  @!P5 FMUL.FTZ R40, R40, -1.4426950216293334961 ;  /* 0xbfb8aa3b2828d820 */ /* 0x000fc80000410000 */
[----:B------:R4:W5:Y:S01]  /*a060*/  @!P5 MUFU.EX2 R41, R40 ;  /* 0x000000280029d308 */ /* 0x0009620000000800 */
[----:B------:R-:W-:Y:S01]  /*a070*/  FSETP.GTU.FTZ.AND P6, PT, R42, 20, PT ;  /* 0x41a000002a00780b */ /* 0x000fe20003fdc000 */
[----:B---3--:R-:W-:Y:S01]  /*a080*/  HADD2.F32 R38, -RZ, R38.H0_H0 ;  /* 0x20000026ff267230 */ /* 0x008fe20000004100 */
[----:B------:R-:W-:Y:S01]  /*a090*/  FSETP.GTU.FTZ.AND P0, PT, R43, 20, PT ;  /* 0x41a000002b00780b */ /* 0x000fe20003f1c000 */
[----:B----4-:R-:W-:Y:S01]  /*a0a0*/  LDS.U16 R40, [R72+0x12] ;  /* 0x0000120048287984 */ /* 0x010fe20000000400 */
[----:B-----5:R-:W-:Y:S02]  /*a0b0*/  @!P5 FADD.FTZ R41, R41, 1 ;  /* 0x3f8000002929d421 */ /* 0x020fe40000010000 */
[----:B------:R-:W-:Y:S02]  /*a0c0*/  FADD.FTZ R44, R38, UR5 ;  /* 0x00000005262c7e21 */ /* 0x000fe40008010000 */
[----:B------:R-:W3:Y:S02]  /*a0d0*/  LDS.U16 R38, [R72+0xe] ;  /* 0x00000e0048267984 */ /* 0x000ee40000000400 */
[----:B------:R-:W4:Y:S01]  /*a0e0*/  @!P5 MUFU.RCP R41, R41 ;  /* 0x000000290029d308 */ /* 0x000f220000001000 */
[----:B0-----:R-:W-:-:S02]  /*a0f0*/  HADD2.F32 R35, -RZ, R35.H0_H0 ;  /* 0x20000023ff237230 */ /* 0x001fc40000004100 */
[----:B-1----:R-:W-:Y:S01]  /*a100*/  HADD2.F32 R36, -RZ, R36.H0_H0 ;  /* 0x20000024ff247230 */ /* 0x002fe20000004100 */
[----:B------:R-:W-:Y:S01]  /*a110*/  FSETP.GTU.FTZ.AND P2, PT, R44, 20, PT ;  /* 0x41a000002c00780b */ /* 0x000fe20003f5c000 */
[----:B--2---:R-:W-:-:S03]  /*a120*/  HADD2.F32 R37, -RZ, R37.H0_H0 ;  /* 0x20000025ff257230 */ /* 0x004fc60000004100 */
[----:B------:R-:W-:Y:S02]  /*a130*/  FADD.FTZ R36, R36, UR5 ;  /* 0x0000000524247e21 */ /* 0x000fe40008010000 */
[----:B------:R-:W-:Y:S02]  /*a140*/  @!P6 FMUL.FTZ R42, R42, -1.4426950216293334961 ;  /* 0xbfb8aa3b2a2ae820 */ /* 0x000fe40000410000 */
[----:B------:R-:W-:Y:S02]  /*a150*/  FADD.FTZ R37, R37, UR5 ;  /* 0x0000000525257e21 */ /* 0x000fe40008010000 */
[----:B------:R-:W-:Y:S01]  /*a160*/  FADD.FTZ R35, R35, UR5 ;  /* 0x0000000523237e21 */ /* 0x000fe20008010000 */
[----:B------:R-:W-:Y:S01]  /*a170*/  FSETP.GTU.FTZ.AND P4, PT, R36, 20, PT ;  /* 0x41a000002400780b */ /* 0x000fe20003f9c000 */
[----:B----4-:R-:W-:Y:S01]  /*a180*/  @!P5 FMUL.FTZ R0, R0, R41 ;  /* 0x000000290000d220 */ /* 0x010fe20000410000 */
[----:B------:R-:W-:Y:S01]  /*a190*/  FSETP.GTU.FTZ.AND P5, PT, R37, 20, PT ;  /* 0x41a000002500780b */ /* 0x000fe20003fbc000 */
[----:B------:R-:W0:Y:S01]  /*a1a0*/  @!P6 MUFU.EX2 R42, R42 ;  /* 0x0000002a002ae308 */ /* 0x000e220000000800 */
[----:B------:R-:W-:Y:S01]  /*a1b0*/  FSETP.GTU.FTZ.AND P3, PT, R35, 20, PT ;  /* 0x41a000002300780b */ /* 0x000fe20003f7c000 */
[----:B------:R-:W-:-:S02]  /*a1c0*/  @!P2 FMUL.FTZ R44, R44, -1.4426950216293334961 ;  /* 0xbfb8aa3b2c2ca820 */ /* 0x000fc40000410000 */
[----:B------:R-:W-:-:S04]  /*a1d0*/  @!P0 FMUL.FTZ R43, R43, -1.4426950216293334961 ;  /* 0xbfb8aa3b2b2b8820 */ /* 0x000fc80000410000 */
[----:B------:R-:W1:Y:S02]  /*a1e0*/  @!P2 MUFU.EX2 R44, R44 ;  /* 0x0000002c002ca308 */ /* 0x000e640000000800 */
[----:B------:R-:W-:Y:S02]  /*a1f0*/  @!P4 FMUL.FTZ R36, R36, -1.4426950216293334961 ;  /* 0xbfb8aa3b2424c820 */ /* 0x000fe40000410000 */
[----:B------:R-:W-:Y:S02]  /*a200*/  @!P5 FMUL.FTZ R37, R37, -1.4426950216293334961 ;  /* 0xbfb8aa3b2525d820 */ /* 0x000fe40000410000 */
[----:B------:R-:W-:Y:S02]  /*a210*/  @!P3 FMUL.FTZ R35, R35, -1.4426950216293334961 ;  /* 0xbfb8aa3b2323b820 */ /* 0x000fe40000410000 */
[----:B0-----:R-:W-:Y:S01]  /*a220*/  @!P6 FADD.FTZ R42, R42, 1 ;  /* 0x3f8000002a2ae421 */ /* 0x001fe20000010000 */
[----:B------:R-:W0:Y:S01]  /*a230*/  @!P4 MUFU.EX2 R36, R36 ;  /* 0x000000240024c308 */ /* 0x000e220000000800 */
[----:B------:R-:W-:-:S07]  /*a240*/  SHF.L.U32 R41, R142, 0x4, RZ ;  /* 0x000000048e297819 */ /* 0x000fce00000006ff */
[----:B------:R-:W2:Y:S08]  /*a250*/  @!P0 MUFU.EX2 R43, R43 ;  /* 0x0000002b002b8308 */ /* 0x000eb00000000800 */
[----:B------:R-:W4:Y:S01]  /*a260*/  @!P5 MUFU.EX2 R37, R37 ;  /* 0x000000250025d308 */ /* 0x000f220000000800 */
[----:B-1----:R-:W-:-:S07]  /*a270*/  @!P2 FADD.FTZ R44, R44, 1 ;  /* 0x3f8000002c2ca421 */ /* 0x002fce0000010000 */
[----:B------:R-:W1:Y:S01]  /*a280*/  @!P3 MUFU.EX2 R35, R35 ;  /* 0x000000230023b308 */ /* 0x000e620000000800 */
[----:B---3--:R-:W-:-:S07]  /*a290*/  HADD2.F32 R38, -RZ, R38.H0_H0 ;  /* 0x20000026ff267230 */ /* 0x008fce0000004100 */
[----:B------:R-:W3:Y:S01]  /*a2a0*/  @!P6 MUFU.RCP R45, R42 ;  /* 0x0000002a002de308 */ /* 0x000ee20000001000 */
[----:B------:R-:W-:Y:S01]  /*a2b0*/  LOP3.LUT R41, R41, 0xfffffe00, RZ, 0xc0, !PT ;  /* 0xfffffe0029297812 */ /* 0x000fe200078ec0ff */
[----:B------:R-:W-:Y:S02]  /*a2c0*/  FADD.FTZ R38, R38, UR5 ;  /* 0x0000000526267e21 */ /* 0x000fe40008010000 */
[----:B0-----:R-:W-:Y:S01]  /*a2d0*/  @!P4 FADD.FTZ R36, R36, 1 ;  /* 0x3f8000002424c421 */ /* 0x001fe20000010000 */
[----:B------:R-:W-:-:S03]  /*a2e0*/  LEA R66, R144, R41, 0x4 ;  /* 0x0000002990427211 */ /* 0x000fc600078e20ff */
[----:B------:R-:W0:Y:S01]  /*a2f0*/  @!P2 MUFU.RCP R47, R44 ;  /* 0x0000002c002fa308 */ /* 0x000e220000001000 */
[----:B--2---:R-:W-:Y:S02]  /*a300*/  @!P0 FADD.FTZ R43, R43, 1 ;  /* 0x3f8000002b2b8421 */ /* 0x004fe40000010000 */
[----:B----4-:R-:W-:Y:S01]  /*a310*/  @!P5 FADD.FTZ R37, R37, 1 ;  /* 0x3f8000002525d421 */ /* 0x010fe20000010000 */
[----:B------:R-:W-:Y:S01]  /*a320*/  IADD3 R41, R66, 0x1, RZ ;  /* 0x0000000142297810 */ /* 0x000fe20007ffe0ff */
[----:B-1----:R-:W-:Y:S01]  /*a330*/  @!P3 FADD.FTZ R35, R35, 1 ;  /* 0x3f8000002323b421 */ /* 0x002fe20000010000 */
[----:B------:R-:W-:Y:S01]  /*a340*/  HADD2.F32 R40, -RZ, R40.H0_H0 ;  /* 0x20000028ff287230 */ /* 0x000fe20000004100 */
[----:B---3--:R-:W-:Y:S01]  /*a350*/  @!P6 FMUL.FTZ R2, R2, R45 ;  /* 0x0000002d0202e220 */ /* 0x008fe20000410000 */
[----:B------:R1:W-:Y:S01]  /*a360*/  @!P4 MUFU.RCP R59, R36 ;  /* 0x00000024003bc308 */ /* 0x0003e20000001000 */
[----:B------:R-:W-:Y:S02]  /*a370*/  FSETP.GTU.FTZ.AND P6, PT, R38, 20, PT ;  /* 0x41a000002600780b */ /* 0x000fe40003fdc000 */
[----:B------:R-:W-:-:S05]  /*a380*/  IADD3 R45, R66, 0x5, RZ ;  /* 0x00000005422d7810 */ /* 0x000fca0007ffe0ff */
[----:B------:R-:W2:Y:S01]  /*a390*/  @!P0 MUFU.RCP R46, R43 ;  /* 0x0000002b002e8308 */ /* 0x000ea20000001000 */
[----:B-1----:R-:W-:Y:S01]  /*a3a0*/  IADD3 R36, R66, 0x8, RZ ;  /* 0x0000000842247810 */ /* 0x002fe20007ffe0ff */
[----:B------:R-:W-:-:S06]  /*a3b0*/  FADD.FTZ R40, R40, UR5 ;  /* 0x0000000528287e21 */ /* 0x000fcc0008010000 */
[----:B------:R1:W-:Y:S01]  /*a3c0*/  @!P5 MUFU.RCP R62, R37 ;  /* 0x00000025003ed308 */ /* 0x0003e20000001000 */
[----:B------:R-:W-:-:S07]  /*a3d0*/  HADD2.F32 R39, -RZ, R39.H0_H0 ;  /* 0x20000027ff277230 */ /* 0x000fce0000004100 */
[----:B------:R3:W-:Y:S01]  /*a3e0*/  @!P3 MUFU.RCP R60, R35 ;  /* 0x00000023003cb308 */ /* 0x0007e20000001000 */
[----:B-1----:R-:W-:Y:S01]  /*a3f0*/  IADD3 R37, R66, 0xd, RZ ;  /* 0x0000000d42257810 */ /* 0x002fe20007ffe0ff */
[----:B0-----:R-:W-:-:S03]  /*a400*/  @!P2 FMUL.FTZ R4, R4, R47 ;  /* 0x0000002f0404a220 */ /* 0x001fc60000410000 */
[-C--:B------:R-:W-:Y:S02]  /*a410*/  LEA.HI.SX32 R56, R37, R66.reuse, 0x1b ;  /* 0x0000004225387211 */ /* 0x080fe400078fdaff */
[----:B------:R-:W-:Y:S01]  /*a420*/  LDS.U16 R37, [R72+0x16] ;  /* 0x0000160048257984 */ /* 0x000fe20000000400 */
[-C--:B---3--:R-:W-:Y:S02]  /*a430*/  LEA.HI.SX32 R35, R41, R66.reuse, 0x1b ;  /* 0x0000004229237211 */ /* 0x088fe400078fdaff */
[-C--:B------:R-:W-:Y:S02]  /*a440*/  LEA.HI.SX32 R41, R45, R66.reuse, 0x1b ;  /* 0x000000422d297211 */ /* 0x080fe400078fdaff */
[----:B------:R-:W-:Y:S02]  /*a450*/  LEA.HI.SX32 R45, R36, R66, 0x1b ;  /* 0x00000042242d7211 */ /* 0x000fe400078fdaff */
[----:B------:R-:W0:Y:S01]  /*a460*/  LDS.U16 R36, [R72+0x14] ;  /* 0x0000140048247984 */ /* 0x000e220000000400 */
[----:B------:R-:W-:Y:S01]  /*a470*/  FSETP.GTU.FTZ.AND P2, PT, R40, 20, PT ;  /* 0x41a000002800780b */ /* 0x000fe20003f5c000 */
[----:B------:R-:W-:-:S02]  /*a480*/  FADD.FTZ R39, R39, UR5 ;  /* 0x0000000527277e21 */ /* 0x000fc40008010000 */
[----:B------:R-:W-:Y:S02]  /*a490*/  @!P6 FMUL.FTZ R38, R38, -1.4426950216293334961 ;  /* 0xbfb8aa3b2626e820 */ /* 0x000fe40000410000 */
[----:B--2---:R-:W-:Y:S01]  /*a4a0*/  @!P0 FMUL.FTZ R3, R3, R46 ;  /* 0x0000002e03038220 */ /* 0x004fe20000410000 */
[----:B------:R-:W-:Y:S02]  /*a4b0*/  FSETP.GTU.FTZ.AND P0, PT, R39, 20, PT ;  /* 0x41a000002700780b */ /* 0x000fe40003f1c000 */
[C---:B------:R-:W-:Y:S01]  /*a4c0*/  IADD3 R48, R66.reuse, 0x9, RZ ;  /* 0x0000000942307810 */ /* 0x040fe20007ffe0ff */
[----:B------:R-:W1:Y:S01]  /*a4d0*/  @!P6 MUFU.EX2 R38, R38 ;  /* 0x000000260026e308 */ /* 0x000e620000000800 */
[----:B------:R-:W-:Y:S02]  /*a4e0*/  IADD3 R49, R66, 0xa, RZ ;  /* 0x0000000a42317810 */ /* 0x000fe40007ffe0ff */
[----:B------:R-:W-:Y:S01]  /*a4f0*/  LEA.HI.SX32 R50, R48, R66, 0x1b ;  /* 0x0000004230327211 */ /* 0x000fe200078fdaff */
[----:B------:R-:W-:Y:S01]  /*a500*/  @!P2 FMUL.FTZ R40, R40, -1.4426950216293334961 ;  /* 0xbfb8aa3b2828a820 */ /* 0x000fe20000410000 */
[----:B------:R-:W2:Y:S01]  /*a510*/  LDS.U16 R48, [R72+0x18] ;  /* 0x0000180048307984 */ /* 0x000ea20000000400 */
[----:B------:R-:W-:-:S02]  /*a520*/  IADD3 R51, R66, 0xb, RZ ;  /* 0x0000000b42337810 */ /* 0x000fc40007ffe0ff */
[----:B------:R-:W-:Y:S02]  /*a530*/  IADD3 R52, R66, 0xc, RZ ;  /* 0x0000000c42347810 */ /* 0x000fe40007ffe0ff */
[----:B------:R-:W3:Y:S01]  /*a540*/  @!P2 MUFU.EX2 R40, R40 ;  /* 0x000000280028a308 */ /* 0x000ee20000000800 */
[-C--:B------:R-:W-:Y:S01]  /*a550*/  LEA.HI.SX32 R53, R49, R66.reuse, 0x1b ;  /* 0x0000004231357211 */ /* 0x080fe200078fdaff */
[----:B------:R-:W-:Y:S01]  /*a560*/  @!P0 FMUL.FTZ R39, R39, -1.4426950216293334961 ;  /* 0xbfb8aa3b27278820 */ /* 0x000fe20000410000 */
[----:B------:R-:W4:Y:S01]  /*a570*/  LDS.U16 R49, [R72+0x1a] ;  /* 0x00001a0048317984 */ /* 0x000f220000000400 */
[-C--:B------:R-:W-:Y:S02]  /*a580*/  LEA.HI.SX32 R54, R51, R66.reuse, 0x1b ;  /* 0x0000004233367211 */ /* 0x080fe400078fdaff */
[----:B------:R-:W-:Y:S01]  /*a590*/  LEA.HI.SX32 R55, R52, R66, 0x1b ;  /* 0x0000004234377211 */ /* 0x000fe200078fdaff */
[----:B------:R-:W5:Y:S01]  /*a5a0*/  LDS.U16 R51, [R72+0x1c] ;  /* 0x00001c0048337984 */ /* 0x000f620000000400 */
[----:B-1----:R-:W-:Y:S01]  /*a5b0*/  @!P6 FADD.FTZ R38, R38, 1 ;  /* 0x3f8000002626e421 */ /* 0x002fe20000010000 */
[----:B------:R-:W1:Y:S02]  /*a5c0*/  @!P0 MUFU.EX2 R39, R39 ;  /* 0x0000002700278308 */ /* 0x000e640000000800 */
[----:B------:R-:W2:Y:S04]  /*a5d0*/  LDS.U16 R52, [R72+0x1e] ;  /* 0x00001e0048347984 */ /* 0x000ea80000000400 */
[----:B------:R-:W-:Y:S01]  /*a5e0*/  BAR.SYNC.DEFER_BLOCKING 0x0 ;  /* 0x0000000000007b1d */ /* 0x000fe20000010000 */
[----:B------:R-:W-:-:S05]  /*a5f0*/  IADD3 R44, R66, 0x4, RZ ;  /* 0x00000004422c7810 */ /* 0x000fca0007ffe0ff */
[----:B------:R-:W4:Y:S01]  /*a600*/  @!P6 MUFU.RCP R61, R38 ;  /* 0x00000026003de308 */ /* 0x000f220000001000 */
[----:B---3--:R-:W-:Y:S01]  /*a610*/  @!P2 FADD.FTZ R40, R40, 1 ;  /* 0x3f8000002828a421 */ /* 0x008fe20000010000 */
[-C--:B------:R-:W-:Y:S01]  /*a620*/  LEA.HI.SX32 R44, R44, R66.reuse, 0x1b ;  /* 0x000000422c2c7211 */ /* 0x080fe200078fdaff */
[----:B0-----:R-:W-:Y:S01]  /*a630*/  HADD2.F32 R36, -RZ, R36.H0_H0 ;  /* 0x20000024ff247230 */ /* 0x001fe20000004100 */
[C---:B------:R-:W-:Y:S01]  /*a640*/  IADD3 R42, R66.reuse, 0x2, RZ ;  /* 0x00000002422a7810 */ /* 0x040fe20007ffe0ff */
[----:B------:R-:W-:Y:S01]  /*a650*/  HADD2.F32 R37, -RZ, R37.H0_H0 ;  /* 0x20000025ff257230 */ /* 0x000fe20000004100 */
[----:B------:R-:W-:Y:S02]  /*a660*/  IADD3 R43, R66, 0x3, RZ ;  /* 0x00000003422b7810 */ /* 0x000fe40007ffe0ff */
[----:B------:R0:W3:Y:S01]  /*a670*/  @!P2 MUFU.RCP R63, R40 ;  /* 0x00000028003fa308 */ /* 0x0000e20000001000 */
[----:B------:R-:W-:Y:S01]  /*a680*/  FADD.FTZ R36, R36, UR5 ;  /* 0x0000000524247e21 */ /* 0x000fe20008010000 */
[----:B------:R-:W-:Y:S01]  /*a690*/  IADD3 R46, R66, 0x6, RZ ;  /* 0x00000006422e7810 */ /* 0x000fe20007ffe0ff */
[----:B-1----:R-:W-:Y:S01]  /*a6a0*/  @!P0 FADD.FTZ R39, R39, 1 ;  /* 0x3f80000027278421 */ /* 0x002fe20000010000 */
[----:B------:R-:W-:Y:S01]  /*a6b0*/  LEA.HI.SX32 R42, R42, R66, 0x1b ;  /* 0x000000422a2a7211 */ /* 0x000fe200078fdaff */
[----:B------:R-:W-:Y:S01]  /*a6c0*/  @!P4 FMUL.FTZ R6, R6, R59 ;  /* 0x0000003b0606c220 */ /* 0x000fe20000410000 */
[----:B------:R-:W-:-:S02]  /*a6d0*/  IADD3 R47, R66, 0x7, RZ ;  /* 0x00000007422f7810 */ /* 0x000fc40007ffe0ff */
[----:B0-----:R-:W-:Y:S02]  /*a6e0*/  SHF.L.U32 R40, R44, 0x1, RZ ;  /* 0x000000012c287819 */ /* 0x001fe400000006ff */
[----:B------:R-:W-:Y:S02]  /*a6f0*/  SHF.L.U32 R44, R45, 0x1, RZ ;  /* 0x000000012d2c7819 */ /* 0x000fe400000006ff */
[----:B------:R-:W-:Y:S01]  /*a700*/  SHF.L.U32 R45, R50, 0x1, RZ ;  /* 0x00000001322d7819 */ /* 0x000fe200000006ff */
[----:B------:R-:W-:Y:S01]  /*a710*/  FADD.FTZ R50, R37, UR5 ;  /* 0x0000000525327e21 */ /* 0x000fe20008010000 */
[----:B------:R-:W-:Y:S01]  /*a720*/  LEA.HI.SX32 R43, R43, R66, 0x1b ;  /* 0x000000422b2b7211 */ /* 0x000fe200078fdaff */
[----:B----4-:R-:W-:Y:S01]  /*a730*/  @!P6 FMUL.FTZ R8, R8, R61 ;  /* 0x0000003d0808e220 */ /* 0x010fe20000410000 */
[----:B------:R-:W-:Y:S01]  /*a740*/  PRMT R59, R138, 0x7632, R59 ;  /* 0x000076328a3b7816 */ /* 0x000fe2000000003b */
[----:B------:R0:W1:Y:S01]  /*a750*/  @!P0 MUFU.RCP R64, R39 ;  /* 0x0000002700408308 */ /* 0x0000620000001000 */
[----:B------:R-:W-:Y:S01]  /*a760*/  SHF.L.U32 R35, R35, 0x1, RZ ;  /* 0x0000000123237819 */ /* 0x000fe200000006ff */
[----:B------:R-:W-:Y:S01]  /*a770*/  @!P3 FMUL.FTZ R5, R5, R60 ;  /* 0x0000003c0505b220 */ /* 0x000fe20000410000 */
[----:B------:R-:W-:Y:S01]  /*a780*/  F2FP.PACK_AB R119, R119, R120 ;  /* 0x000000787777723e */ /* 0x000fe200000000ff */
[----:B------:R-:W-:Y:S01]  /*a790*/  @!P5 FMUL.FTZ R7, R7, R62 ;  /* 0x0000003e0707d220 */ /* 0x000fe20000410000 */
[----:B------:R-:W-:-:S02]  /*a7a0*/  LEA.HI.SX32 R46, R46, R66, 0x1b ;  /* 0x000000422e2e7211 */ /* 0x000fc400078fdaff */
[----:B------:R-:W-:Y:S02]  /*a7b0*/  SHF.L.U32 R38, R42, 0x1, RZ ;  /* 0x000000012a267819 */ /* 0x000fe400000006ff */
[----:B------:R-:W-:Y:S02]  /*a7c0*/  FSETP.GTU.FTZ.AND P6, PT, R36, 20, PT ;  /* 0x41a000002400780b */ /* 0x000fe40003fdc000 */
[----:B------:R-:W-:Y:S02]  /*a7d0*/  LEA.HI.SX32 R47, R47, R66, 0x1b ;  /* 0x000000422f2f7211 */ /* 0x000fe400078fdaff */
[----:B------:R-:W-:Y:S02]  /*a7e0*/  F2FP.PACK_AB R117, R117, R118 ;  /* 0x000000767575723e */ /* 0x000fe400000000ff */
[----:B------:R-:W-:Y:S02]  /*a7f0*/  PRMT R60, R135, 0x7632, R60 ;  /* 0x00007632873c7816 */ /* 0x000fe4000000003c */
[----:B0-----:R-:W-:Y:S01]  /*a800*/  SHF.L.U32 R39, R43, 0x1, RZ ;  /* 0x000000012b277819 */ /* 0x001fe200000006ff */
[----:B------:R-:W-:Y:S01]  /*a810*/  STS.U16 [R72], R138 ;  /* 0x0000008a48007388 */ /* 0x000fe20000000400 */
[----:B------:R-:W-:Y:S01]  /*a820*/  FSETP.GTU.FTZ.AND P5, PT, R50, 20, PT ;  /* 0x41a000003200780b */ /* 0x000fe20003fbc000 */
[----:B------:R-:W-:Y:S01]  /*a830*/  IMAD.SHL.U32 R41, R41, 0x2, RZ ;  /* 0x0000000229297824 */ /* 0x000fe200078e00ff */
[----:B------:R-:W-:Y:S01]  /*a840*/  PRMT R61, R119, 0x7632, R61 ;  /* 0x00007632773d7816 */ /* 0x000fe2000000003d */
[----:B------:R0:W-:Y:S01]  /*a850*/  STS.U16 [R35+0x2], R59 ;  /* 0x0000023b23007388 */ /* 0x0001e20000000400 */
[----:B------:R-:W-:-:S02]  /*a860*/  F2FP.PACK_AB R115, R115, R116 ;  /* 0x000000747373723e */ /* 0x000fc400000000ff */
[----:B------:R-:W-:Y:S01]  /*a870*/  SHF.L.U32 R42, R46, 0x1, RZ ;  /* 0x000000012e2a7819 */ /* 0x000fe200000006ff */
[----:B------:R-:W-:Y:S01]  /*a880*/  STS.U16 [R38+0x4], R135 ;  /* 0x0000048726007388 */ /* 0x000fe20000000400 */
[----:B------:R-:W-:Y:S02]  /*a890*/  SHF.L.U32 R43, R47, 0x1, RZ ;  /* 0x000000012f2b7819 */ /* 0x000fe400000006ff */
[----:B------:R-:W-:Y:S01]  /*a8a0*/  F2FP.PACK_AB R113, R113, R114 ;  /* 0x000000727171723e */ /* 0x000fe200000000ff */
[----:B------:R4:W-:Y:S01]  /*a8b0*/  STS.U16 [R39+0x6], R60 ;  /* 0x0000063c27007388 */ /* 0x0009e20000000400 */
[----:B0-----:R-:W-:Y:S01]  /*a8c0*/  PRMT R59, R117, 0x7632, R59 ;  /* 0x00007632753b7816 */ /* 0x001fe2000000003b */
[----:B--2---:R-:W-:Y:S02]  /*a8d0*/  HADD2.F32 R48, -RZ, R48.H0_H0 ;  /* 0x20000030ff307230 */ /* 0x004fe40000004100 */
[----:B------:R-:W-:Y:S01]  /*a8e0*/  STS.U16 [R40+0x8], R119 ;  /* 0x0000087728007388 */ /* 0x000fe20000000400 */
[----:B------:R-:W-:-:S02]  /*a8f0*/  PRMT R62, R115, 0x7632, R62 ;  /* 0x00007632733e7816 */ /* 0x000fc4000000003e */
[C---:B------:R-:W-:Y:S01]  /*a900*/  IADD3 R57, R66.reuse, 0xe, RZ ;  /* 0x0000000e42397810 */ /* 0x040fe20007ffe0ff */
[----:B------:R0:W-:Y:S01]  /*a910*/  STS.U16 [R41+0xa], R61 ;  /* 0x00000a3d29007388 */ /* 0x0001e20000000400 */
[----:B------:R-:W-:Y:S02]  /*a920*/  IADD3 R58, R66, 0xf, RZ ;  /* 0x0000000f423a7810 */ /* 0x000fe40007ffe0ff */
[----:B------:R-:W-:Y:S01]  /*a930*/  SHF.L.U32 R46, R53, 0x1, RZ ;  /* 0x00000001352e7819 */ /* 0x000fe200000006ff */
[----:B------:R-:W-:Y:S01]  /*a940*/  STS.U16 [R42+0xc], R117 ;  /* 0x00000c752a007388 */ /* 0x000fe20000000400 */
[----:B------:R-:W-:Y:S02]  /*a950*/  F2FP.PACK_AB R19, R19, R112 ;  /* 0x000000701313723e */ /* 0x000fe400000000ff */
[----:B----4-:R-:W-:Y:S01]  /*a960*/  PRMT R60, R113, 0x7632, R60 ;  /* 0x00007632713c7816 */ /* 0x010fe2000000003c */
[----:B------:R2:W-:Y:S01]  /*a970*/  STS.U16 [R43+0xe], R59 ;  /* 0x00000e3b2b007388 */ /* 0x0005e20000000400 */
[----:B------:R-:W-:-:S02]  /*a980*/  SHF.L.U32 R47, R54, 0x1, RZ ;  /* 0x00000001362f7819 */ /* 0x000fc400000006ff */
[----:B------:R-:W-:Y:S01]  /*a990*/  F2FP.PACK_AB R37, R17, R18 ;  /* 0x000000121125723e */ /* 0x000fe200000000ff */
[----:B------:R-:W-:Y:S01]  /*a9a0*/  STS.U16 [R44+0x10], R115 ;  /* 0x000010732c007388 */ /* 0x000fe20000000400 */
[-C--:B------:R-:W-:Y:S01]  /*a9b0*/  LEA.HI.SX32 R57, R57, R66.reuse, 0x1b ;  /* 0x0000004239397211 */ /* 0x080fe200078fdaff */
[----:B------:R-:W-:Y:S01]  /*a9c0*/  FADD.FTZ R53, R48, UR5 ;  /* 0x0000000530357e21 */ /* 0x000fe20008010000 */
[----:B------:R-:W-:Y:S01]  /*a9d0*/  LEA.HI.SX32 R58, R58, R66, 0x1b ;  /* 0x000000423a3a7211 */ /* 0x000fe200078fdaff */
[----:B------:R-:W-:Y:S01]  /*a9e0*/  STS.U16 [R45+0x12], R62 ;  /* 0x0000123e2d007388 */ /* 0x000fe20000000400 */
[C---:B0-----:R-:W-:Y:S02]  /*a9f0*/  PRMT R61, R19.reuse, 0x7632, R61 ;  /* 0x00007632133d7816 */ /* 0x041fe4000000003d */
[----:B--2---:R-:W-:Y:S01]  /*aa00*/  PRMT R59, R19, 0x7610, R59 ;  /* 0x00007610133b7816 */ /* 0x004fe2000000003b */
[----:B------:R-:W-:Y:S01]  /*aa10*/  STS.U16 [R46+0x14], R113 ;  /* 0x000014712e007388 */ /* 0x000fe20000000400 */
[----:B------:R-:W-:Y:S01]  /*aa20*/  @!P6 FMUL.FTZ R19, R36, -1.4426950216293334961 ;  /* 0xbfb8aa3b2413e820 */ /* 0x000fe20000410000 */
[----:B------:R-:W-:Y:S01]  /*aa30*/  SHF.L.U32 R48, R55, 0x1, RZ ;  /* 0x0000000137307819 */ /* 0x000fe200000006ff */
[----:B------:R-:W-:Y:S01]  /*aa40*/  HADD2.F32 R36, -RZ, R49.H0_H0 ;  /* 0x20000031ff247230 */ /* 0x000fe20000004100 */
[----:B------:R0:W-:Y:S01]  /*aa50*/  STS.U16 [R47+0x16], R60 ;  /* 0x0000163c2f007388 */ /* 0x0001e20000000400 */
[----:B------:R-:W-:Y:S01]  /*aa60*/  SHF.L.U32 R49, R56, 0x1, RZ ;  /* 0x0000000138317819 */ /* 0x000fe200000006ff */
[----:B------:R-:W-:Y:S01]  /*aa70*/  @!P5 FMUL.FTZ R17, R50, -1.4426950216293334961 ;  /* 0xbfb8aa3b3211d820 */ /* 0x000fe20000410000 */
[----:B------:R-:W-:-:S02]  /*aa80*/  PRMT R55, R37, 0x7610, R55 ;  /* 0x0000761025377816 */ /* 0x000fc40000000037 */
[----:B------:R-:W-:Y:S01]  /*aa90*/  SHF.L.U32 R50, R57, 0x1, RZ ;  /* 0x0000000139327819 */ /* 0x000fe200000006ff */
[----:B------:R-:W-:Y:S01]  /*aaa0*/  STS.U16 [R48+0x18], R59 ;  /* 0x0000183b30007388 */ /* 0x000fe20000000400 */
[----:B0-----:R-:W-:Y:S01]  /*aab0*/  PRMT R60, R37, 0x7632, R60 ;  /* 0x00007632253c7816 */ /* 0x001fe2000000003c */
[----:B-----5:R-:W-:Y:S01]  /*aac0*/  HADD2.F32 R37, -RZ, R51.H0_H0 ;  /* 0x20000033ff257230 */ /* 0x020fe20000004100 */
[----:B------:R-:W-:Y:S01]  /*aad0*/  IMAD.SHL.U32 R51, R58, 0x2, RZ ;  /* 0x000000023a337824 */ /* 0x000fe200078e00ff */
[----:B------:R0:W-:Y:S01]  /*aae0*/  @!P5 MUFU.EX2 R18, R17 ;  /* 0x000000110012d308 */ /* 0x0001e20000000800 */
[----:B------:R-:W-:Y:S01]  /*aaf0*/  STS.U16 [R49+0x1a], R61 ;  /* 0x00001a3d31007388 */ /* 0x000fe20000000400 */
[----:B---3--:R-:W-:-:S03]  /*ab00*/  @!P2 FMUL.FTZ R10, R10, R63 ;  /* 0x0000003f0a0aa220 */ /* 0x008fc60000410000 */
[----:B------:R-:W-:Y:S01]  /*ab10*/  STS.U16 [R50+0x1c], R55 ;  /* 0x00001c3732007388 */ /* 0x000fe20000000400 */
[----:B0-----:R-:W-:-:S03]  /*ab20*/  MOV R17, UR32 ;  /* 0x0000002000117c02 */ /* 0x001fc60008000f00 */
        /* <DEDUP_REMOVED lines=18> */
[----:B------:R-:W-:Y:S01]  /*ac50*/  @!P1 STS [0x1080], R17 ;  /* 0x00108011ff009388 */ /* 0x000fe20000000800 */
[----:B------:R-:W-:Y:S01]  /*ac60*/  FADD.FTZ R54, R36, UR5 ;  /* 0x0000000524367e21 */ /* 0x000fe20008010000 */
[----:B------:R-:W-:Y:S01]  /*ac70*/  FSETP.GTU.FTZ.AND P4, PT, R53, 20, PT ;  /* 0x41a000003500780b */ /* 0x000fe20003f9c000 */
[----:B-1----:R-:W-:-:S03]  /*ac80*/  @!P0 FMUL.FTZ R9, R9, R64 ;  /* 0x0000004009098220 */ /* 0x002fc60000410000 */
[----:B------:R-:W-:Y:S01]  /*ac90*/  FSETP.GTU.FTZ.AND P0, PT, R54, 20, PT ;  /* 0x41a000003600780b */ /* 0x000fe20003f1c000 */
[----:B------:R-:W-:Y:S01]  /*aca0*/  HADD2.F32 R52, -RZ, R52.H0_H0 ;  /* 0x20000034ff347230 */ /* 0x000fe20000004100 */
[----:B------:R-:W0:Y:S07]  /*acb0*/  @!P6 MUFU.EX2 R19, R19 ;  /* 0x000000130013e308 */ /* 0x000e2e0000000800 */
[----:B------:R-:W-:Y:S02]  /*acc0*/  @!P4 FMUL.FTZ R36, R53, -1.4426950216293334961 ;  /* 0xbfb8aa3b3524c820 */ /* 0x000fe40000410000 */
[----:B------:R-:W-:-:S02]  /*acd0*/  FADD.FTZ R53, R37, UR5 ;  /* 0x0000000525357e21 */ /* 0x000fc40008010000 */
[----:B------:R-:W-:Y:S01]  /*ace0*/  @!P0 FMUL.FTZ R37, R54, -1.4426950216293334961 ;  /* 0xbfb8aa3b36258820 */ /* 0x000fe20000410000 */
[----:B------:R-:W-:Y:S02]  /*acf0*/  BAR.SYNC.DEFER_BLOCKING 0x0 ;  /* 0x0000000000007b1d */ /* 0x000fe40000010000 */
[----:B------:R-:W-:Y:S01]  /*ad00*/  FSETP.GTU.FTZ.AND P2, PT, R53, 20, PT ;  /* 0x41a000003500780b */ /* 0x000fe20003f5c000 */
[----:B------:R-:W-:-:S05]  /*ad10*/  FADD.FTZ R56, R52, UR5 ;  /* 0x0000000534387e21 */ /* 0x000fca0008010000 */
[----:B------:R-:W-:Y:S01]  /*ad20*/  FSETP.GTU.FTZ.AND P3, PT, R56, 20, PT ;  /* 0x41a000003800780b */ /* 0x000fe20003f7c000 */
[----:B------:R-:W1:Y:S06]  /*ad30*/  LDS R54, [0x1080] ;  /* 0x00108000ff367984 */ /* 0x000e6c0000000800 */
[----:B------:R-:W-:Y:S01]  /*ad40*/  @!P2 FMUL.FTZ R52, R53, -1.4426950216293334961 ;  /* 0xbfb8aa3b3534a820 */ /* 0x000fe20000410000 */
[----:B------:R-:W2:Y:S01]  /*ad50*/  @!P4 MUFU.EX2 R36, R36 ;  /* 0x000000240024c308 */ /* 0x000ea20000000800 */
[----:B0-----:R-:W-:-:S04]  /*ad60*/  @!P6 FADD.FTZ R19, R19, 1 ;  /* 0x3f8000001313e421 */ /* 0x001fc80000010000 */
[----:B------:R-:W-:-:S03]  /*ad70*/  @!P3 FMUL.FTZ R53, R56, -1.4426950216293334961 ;  /* 0xbfb8aa3b3835b820 */ /* 0x000fc60000410000 */
[----:B------:R-:W0:Y:S08]  /*ad80*/  @!P2 MUFU.EX2 R52, R52 ;  /* 0x000000340034a308 */ /* 0x000e300000000800 */
[----:B------:R-:W3:Y:S08]  /*ad90*/  @!P0 MUFU.EX2 R37, R37 ;  /* 0x0000002500258308 */ /* 0x000ef00000000800 */
[----:B------:R-:W4:Y:S01]  /*ada0*/  @!P6 MUFU.RCP R56, R19 ;  /* 0x000000130038e308 */ /* 0x000f220000001000 */
[----:B--2---:R-:W-:-:S02]  /*adb0*/  @!P4 FADD.FTZ R36, R36, 1 ;  /* 0x3f8000002424c421 */ /* 0x004fc40000010000 */
[----:B------:R-:W-:Y:S02]  /*adc0*/  @!P5 FADD.FTZ R18, R18, 1 ;  /* 0x3f8000001212d421 */ /* 0x000fe40000010000 */
[----:B0-----:R-:W-:-:S03]  /*add0*/  @!P2 FADD.FTZ R52, R52, 1 ;  /* 0x3f8000003434a421 */ /* 0x001fc60000010000 */
[----:B------:R-:W0:Y:S01]  /*ade0*/  @!P5 MUFU.RCP R89, R18 ;  /* 0x000000120059d308 */ /* 0x000e220000001000 */
[----:B---3--:R-:W-:Y:S01]  /*adf0*/  @!P0 FADD.FTZ R37, R37, 1 ;  /* 0x3f80000025258421 */ /* 0x008fe20000010000 */
[----:B------:R-:W-:-:S06]  /*ae00*/  UIMAD UR7, UR38, UR16, URZ ;  /* 0x00000010260772a4 */ /* 0x000fcc000f8e023f */
[----:B------:R-:W2:Y:S01]  /*ae10*/  @!P4 MUFU.RCP R36, R36 ;  /* 0x000000240024c308 */ /* 0x000ea20000001000 */
[----:B----4-:R-:W-:Y:S01]  /*ae20*/  @!P6 FMUL.FTZ R11, R11, R56 ;  /* 0x000000380b0be220 */ /* 0x010fe20000410000 */
[----:B-1----:R-:W-:Y:S01]  /*ae30*/  ISETP.GE.AND P6, PT, R73, R54, PT ;  /* 0x000000364900720c */ /* 0x002fe20003fc6270 */
[----:B------:R-:W-:-:S05]  /*ae40*/  UIMAD UR25, UR37, UR17, UR7 ;  /* 0x00000011251972a4 */ /* 0x000fca000f8e0207 */
[----:B------:R-:W1:Y:S01]  /*ae50*/  @!P3 MUFU.EX2 R53, R53 ;  /* 0x000000350035b308 */ /* 0x000e620000000800 */
[----:B------:R-:W-:Y:S02]  /*ae60*/  UIMAD UR7, UR38, UR30, URZ ;  /* 0x0000001e260772a4 */ /* 0x000fe4000f8e023f */
[----:B------:R-:W-:-:S05]  /*ae70*/  UIMAD.WIDE.U32 UR26, UR37, UR16, URZ ;  /* 0x00000010251a72a5 */ /* 0x000fca000f8e003f */
[----:B------:R3:W4:Y:S01]  /*ae80*/  @!P0 MUFU.RCP R91, R37 ;  /* 0x00000025005b8308 */ /* 0x0007220000001000 */
[----:B------:R-:W-:-:S07]  /*ae90*/  UIMAD.WIDE.U32 UR16, UR37, UR30, URZ ;  /* 0x0000001e251072a5 */ /* 0x000fce000f8e003f */
[----:B------:R-:W1:Y:S01]  /*aea0*/  @!P2 MUFU.RCP R52, R52 ;  /* 0x000000340034a308 */ /* 0x000e620000001000 */
[----:B------:R-:W-:Y:S01]  /*aeb0*/  UIMAD UR30, UR37, UR31, UR7 ;  /* 0x0000001f251e72a4 */ /* 0x000fe2000f8e0207 */
[----:B------:R-:W-:Y:S01]  /*aec0*/  BSSY B0, `(.L_x_200) ;  /* 0x0000013000007945 */ /* 0x000fe20003800000 */
[----:B------:R-:W-:Y:S01]  /*aed0*/  UIADD3 UR7, UR27, UR25, URZ ;  /* 0x000000191b077290 */ /* 0x000fe2000fffe03f */
[----:B0-----:R-:W-:Y:S02]  /*aee0*/  @!P5 FMUL.FTZ R12, R12, R89 ;  /* 0x000000590c0cd220 */ /* 0x001fe40000410000 */
[----:B--2---:R-:W-:Y:S01]  /*aef0*/  @!P4 FMUL.FTZ R13, R13, R36 ;  /* 0x000000240d0dc220 */ /* 0x004fe20000410000 */
[----:B------:R-:W-:Y:S05]  /*af00*/  @P6 BRA `(.L_x_201) ;  /* 0x000000e000006947 */ /* 0x000fea0003800000 */
[----:B---3--:R-:W-:Y:S01]  /*af10*/  MOV R37, UR37 ;  /* 0x0000002500257c02 */ /* 0x008fe20008000f00 */
        /* <DEDUP_REMOVED lines=13> */
.L_x_201:
[----:B---3--:R-:W-:Y:S05]  /*aff0*/  BSYNC B0 ;  /* 0x0000000000007941 */ /* 0x008fea0003800000 */
.L_x_200:
[----:B0-----:R-:W2:Y:S01]  /*b000*/  LDL.LU R55, [R1] ;  /* 0x0000000001377983 */ /* 0x001ea20000300800 */
[----:B------:R-:W-:Y:S01]  /*b010*/  ULDC.64 UR32, c[0x0][0x2e0] ;  /* 0x0000b80000207ab9 */ /* 0x000fe20000000a00 */
[----:B-1----:R-:W-:Y:S01]  /*b020*/  @!P3 FADD.FTZ R53, R53, 1 ;  /* 0x3f8000003535b421 */ /* 0x002fe20000010000 */
[----:B------:R-:W-:Y:S01]  /*b030*/  UMOV UR27, UR7 ;  /* 0x00000007001b7c82 */ /* 0x000fe20008000000 */
[----:B------:R-:W-:Y:S01]  /*b040*/  LEA R18, P4, R73, c[0x0][0x330], 0x1 ;  /* 0x0000cc0049127a11 */ /* 0x000fe200078808ff */
[----:B------:R-:W-:Y:S01]  /*b050*/  UIMAD.WIDE.U32 UR26, UR14, UR32, UR26 ;  /* 0x000000200e1a72a5 */ /* 0x000fe2000f8e001a */
[----:B------:R-:W-:Y:S01]  /*b060*/  SHF.R.S32.HI R19, RZ, 0x1f, R73 ;  /* 0x0000001fff137819 */ /* 0x000fe20000011449 */
[----:B------:R-:W-:Y:S01]  /*b070*/  UIMAD UR7, UR15, UR32, URZ ;  /* 0x000000200f0772a4 */ /* 0x000fe2000f8e023f */
[----:B------:R-:W0:Y:S01]  /*b080*/  @!P3 MUFU.RCP R53, R53 ;  /* 0x000000350035b308 */ /* 0x000e220000001000 */
[----:B------:R-:W-:Y:S01]  /*b090*/  UIADD3 UR25, UP0, UR28, UR26, URZ ;  /* 0x0000001a1c197290 */ /* 0x000fe2000ff1e03f */
[----:B----4-:R-:W-:Y:S01]  /*b0a0*/  @!P0 FMUL.FTZ R14, R14, R91 ;  /* 0x0000005b0e0e8220 */ /* 0x010fe20000410000 */
[----:B------:R-:W-:Y:S01]  /*b0b0*/  UIMAD UR7, UR14, UR33, UR7 ;  /* 0x000000210e0772a4 */ /* 0x000fe2000f8e0207 */
[----:B------:R-:W-:Y:S01]  /*b0c0*/  @!P2 FMUL.FTZ R15, R15, R52 ;  /* 0x000000340f0fa220 */ /* 0x000fe20000410000 */
[----:B------:R-:W-:-:S02]  /*b0d0*/  ISETP.GE.AND P6, PT, R34, R54, PT ;  /* 0x000000362200720c */ /* 0x000fc40003fc6270 */
[----:B------:R-:W-:Y:S01]  /*b0e0*/  UIADD3.X UR26, UR29, UR7, UR27, UP0, !UPT ;  /* 0x000000071d1a7290 */ /* 0x000fe200087fe41b */
[----:B------:R-:W-:Y:S02]  /*b0f0*/  MOV R36, UR25 ;  /* 0x0000001900247c02 */ /* 0x000fe40008000f00 */
[-C--:B------:R-:W-:Y:S02]  /*b100*/  ISETP.GE.AND P0, PT, R20, R54.reuse, PT ;  /* 0x000000361400720c */ /* 0x080fe40003f06270 */
[----:B------:R-:W-:Y:S02]  /*b110*/  ISETP.GE.AND P2, PT, R21, R54, PT ;  /* 0x000000361500720c */ /* 0x000fe40003f46270 */
[----:B------:R-:W-:Y:S02]  /*b120*/  LEA.HI.X R19, R73, c[0x0][0x334], R19, 0x1, P4 ;  /* 0x0000cd0049137a11 */ /* 0x000fe400020f0c13 */
[----:B------:R-:W-:Y:S02]  /*b130*/  LEA R18, P4, R36, R18, 0x1 ;  /* 0x0000001224127211 */ /* 0x000fe400078808ff */
[----:B------:R-:W-:-:S04]  /*b140*/  MOV R37, UR26 ;  /* 0x0000001a00257c02 */ /* 0x000fc80008000f00 */
[----:B------:R-:W-:Y:S01]  /*b150*/  LEA.HI.X R19, R36, R19, R37, 0x1, P4 ;  /* 0x0000001324137211 */ /* 0x000fe200020f0c25 */
[----:B0-----:R-:W-:Y:S01]  /*b160*/  @!P3 FMUL.FTZ R16, R16, R53 ;  /* 0x000000351010b220 */ /* 0x001fe20000410000 */
[-C--:B------:R-:W-:Y:S02]  /*b170*/  ISETP.GE.AND P3, PT, R22, R54.reuse, PT ;  /* 0x000000361600720c */ /* 0x080fe40003f66270 */
[-C--:B------:R-:W-:Y:S01]  /*b180*/  ISETP.GE.AND P4, PT, R23, R54.reuse, PT ;  /* 0x000000361700720c */ /* 0x080fe20003f86270 */
[----:B------:R-:W-:Y:S01]  /*b190*/  @!P6 STG.E.U16 [R18.64+-0xf80], R59 ;  /* 0xfff0803b1200e986 */ /* 0x000fe2000c101522 */
[-C--:B------:R-:W-:Y:S02]  /*b1a0*/  ISETP.GE.AND P5, PT, R24, R54.reuse, PT ;  /* 0x000000361800720c */ /* 0x080fe40003fa6270 */
[-C--:B------:R-:W-:Y:S01]  /*b1b0*/  ISETP.GE.AND P6, PT, R25, R54.reuse, PT ;  /* 0x000000361900720c */ /* 0x080fe20003fc6270 */
[----:B------:R-:W-:Y:S01]  /*b1c0*/  @!P0 STG.E.U16 [R18.64+-0xf40], R61 ;  /* 0xfff0c03d12008986 */ /* 0x000fe2000c101522 */
[----:B------:R-:W-:-:S03]  /*b1d0*/  ISETP.GE.AND P0, PT, R26, R54, PT ;  /* 0x000000361a00720c */ /* 0x000fc60003f06270 */
        /* <DEDUP_REMOVED lines=14> */
[----:B------:R-:W-:Y:S04]  /*b2c0*/  @!P3 STG.E.U16 [R18.64+-0xd40], R79 ;  /* 0xfff2c04f1200b986 */ /* 0x000fe8000c101522 */
[----:B------:R-:W-:Y:S04]  /*b2d0*/  @!P4 STG.E.U16 [R18.64+-0xd00], R81 ;  /* 0xfff300511200c986 */ /* 0x000fe8000c101522 */
[----:B------:R-:W-:Y:S04]  /*b2e0*/  @!P6 STG.E.U16 [R18.64+-0xcc0], R83 ;  /* 0xfff340531200e986 */ /* 0x000fe8000c101522 */
[----:B------:R-:W-:Y:S04]  /*b2f0*/  @!P5 STG.E.U16 [R18.64+-0xc80], R85 ;  /* 0xfff380551200d986 */ /* 0x000fe8000c101522 */
[----:B------:R-:W-:Y:S04]  /*b300*/  @!P0 STG.E.U16 [R18.64+-0xfc0], R57 ;  /* 0xfff0403912008986 */ /* 0x000fe8000c101522 */
[----:B------:R0:W-:Y:S01]  /*b310*/  @!P2 STG.E.U16 [R18.64+-0xc40], R87 ;  /* 0xfff3c0571200a986 */ /* 0x0001e2000c101522 */
[----:B------:R-:W-:Y:S01]  /*b320*/  UIADD3 UR7, UR17, UR30, URZ ;  /* 0x0000001e11077290 */ /* 0x000fe2000fffe03f */
[----:B------:R-:W-:Y:S02]  /*b330*/  BSSY B0, `(.L_x_202) ;  /* 0x000005c000007945 */ /* 0x000fe40003800000 */
[----:B------:R-:W-:Y:S01]  /*b340*/  BAR.SYNC.DEFER_BLOCKING 0x0 ;  /* 0x0000000000007b1d */ /* 0x000fe20000010000 */
[----:B--2---:R-:W-:-:S04]  /*b350*/  FADD.FTZ R37, R0, R55 ;  /* 0x0000003700257221 */ /* 0x004fc80000010000 */
[----:B------:R-:W-:Y:S01]  /*b360*/  FADD.FTZ R36, R37, R2 ;  /* 0x0000000225247221 */ /* 0x000fe20000010000 */
[----:B------:R-:W-:-:S03]  /*b370*/  F2FP.PACK_AB R2, R2, R0 ;  /* 0x000000000202723e */ /* 0x000fc600000000ff */
[----:B------:R-:W-:Y:S01]  /*b380*/  FADD.FTZ R37, R36, R3 ;  /* 0x0000000324257221 */ /* 0x000fe20000010000 */
[C---:B------:R-:W-:Y:S02]  /*b390*/  PRMT R36, R2.reuse, 0x7610, R36 ;  /* 0x0000761002247816 */ /* 0x040fe40000000024 */
[----:B0-----:R-:W-:Y:S02]  /*b3a0*/  PRMT R19, R2, 0x7632, R19 ;  /* 0x0000763202137816 */ /* 0x001fe40000000013 */
[----:B------:R-:W-:Y:S02]  /*b3b0*/  F2FP.PACK_AB R2, R6, R5 ;  /* 0x000000050602723e */ /* 0x000fe400000000ff */
[----:B------:R-:W-:Y:S01]  /*b3c0*/  F2FP.PACK_AB R3, R4, R3 ;  /* 0x000000030403723e */ /* 0x000fe200000000ff */
[----:B------:R-:W-:Y:S01]  /*b3d0*/  FADD.FTZ R0, R37, R4 ;  /* 0x0000000425007221 */ /* 0x000fe20000010000 */
[C---:B------:R-:W-:Y:S02]  /*b3e0*/  PRMT R18, R2.reuse, 0x7610, R18 ;  /* 0x0000761002127816 */ /* 0x040fe40000000012 */
[----:B------:R-:W-:-:S02]  /*b3f0*/  PRMT R53, R2, 0x7632, R53 ;  /* 0x0000763202357816 */ /* 0x000fc40000000035 */
[C---:B------:R-:W-:Y:S02]  /*b400*/  PRMT R37, R3.reuse, 0x7610, R37 ;  /* 0x0000761003257816 */ /* 0x040fe40000000025 */
[----:B------:R-:W-:Y:S02]  /*b410*/  F2FP.PACK_AB R2, R8, R7 ;  /* 0x000000070802723e */ /* 0x000fe400000000ff */
[----:B------:R-:W-:Y:S01]  /*b420*/  PRMT R52, R3, 0x7632, R52 ;  /* 0x0000763203347816 */ /* 0x000fe20000000034 */
[----:B------:R0:W-:Y:S01]  /*b430*/  STS.U16 [R72], R36 ;  /* 0x0000002448007388 */ /* 0x0001e20000000400 */
[----:B------:R-:W-:Y:S02]  /*b440*/  F2FP.PACK_AB R3, R10, R9 ;  /* 0x000000090a03723e */ /* 0x000fe400000000ff */
[----:B------:R-:W-:Y:S01]  /*b450*/  F2FP.PACK_AB R4, R12, R11 ;  /* 0x0000000b0c04723e */ /* 0x000fe200000000ff */
[----:B------:R1:W-:Y:S01]  /*b460*/  STS.U16 [R35+0x2], R19 ;  /* 0x0000021323007388 */ /* 0x0003e20000000400 */
[----:B------:R-:W-:-:S03]  /*b470*/  PRMT R54, R3, 0x7632, R54 ;  /* 0x0000763203367816 */ /* 0x000fc60000000036 */
[----:B------:R2:W-:Y:S01]  /*b480*/  STS.U16 [R38+0x4], R37 ;  /* 0x0000042526007388 */ /* 0x0005e20000000400 */
[----:B0-----:R-:W-:-:S03]  /*b490*/  PRMT R36, R2, 0x7610, R36 ;  /* 0x0000761002247816 */ /* 0x001fc60000000024 */
[----:B------:R-:W-:Y:S01]  /*b4a0*/  STS.U16 [R39+0x6], R52 ;  /* 0x0000063427007388 */ /* 0x000fe20000000400 */
[----:B-1----:R-:W-:Y:S02]  /*b4b0*/  PRMT R19, R2, 0x7632, R19 ;  /* 0x0000763202137816 */ /* 0x002fe40000000013 */
[----:B------:R-:W-:Y:S01]  /*b4c0*/  PRMT R35, R3, 0x7610, R35 ;  /* 0x0000761003237816 */ /* 0x000fe20000000023 */
[----:B------:R0:W-:Y:S01]  /*b4d0*/  STS.U16 [R40+0x8], R18 ;  /* 0x0000081228007388 */ /* 0x0001e20000000400 */
[----:B------:R-:W-:Y:S02]  /*b4e0*/  F2FP.PACK_AB R2, R14, R13 ;  /* 0x0000000d0e02723e */ /* 0x000fe400000000ff */
[----:B------:R-:W-:Y:S01]  /*b4f0*/  F2FP.PACK_AB R3, R16, R15 ;  /* 0x0000000f1003723e */ /* 0x000fe200000000ff */
[----:B------:R-:W-:Y:S01]  /*b500*/  STS.U16 [R41+0xa], R53 ;  /* 0x00000a3529007388 */ /* 0x000fe20000000400 */
[----:B--2---:R-:W-:-:S03]  /*b510*/  PRMT R38, R2, 0x7632, R38 ;  /* 0x0000763202267816 */ /* 0x004fc60000000026 */
[----:B------:R1:W-:Y:S01]  /*b520*/  STS.U16 [R42+0xc], R36 ;  /* 0x00000c242a007388 */ /* 0x0003e20000000400 */
[----:B0-----:R-:W-:-:S03]  /*b530*/  PRMT R18, R4, 0x7632, R18 ;  /* 0x0000763204127816 */ /* 0x001fc60000000012 */
[----:B------:R-:W-:Y:S04]  /*b540*/  STS.U16 [R43+0xe], R19 ;  /* 0x00000e132b007388 */ /* 0x000fe80000000400 */
[----:B------:R-:W-:Y:S01]  /*b550*/  STS.U16 [R44+0x10], R35 ;  /* 0x000010232c007388 */ /* 0x000fe20000000400 */
[----:B-1----:R-:W-:-:S03]  /*b560*/  PRMT R36, R3, 0x7632, R36 ;  /* 0x0000763203247816 */ /* 0x002fc60000000024 */
        /* <DEDUP_REMOVED lines=25> */
[----:B------:R-:W-:Y:S01]  /*b700*/  BAR.SYNC.DEFER_BLOCKING 0x0 ;  /* 0x0000000000007b1d */ /* 0x000fe20000010000 */
[----:B------:R-:W-:-:S04]  /*b710*/  FADD.FTZ R5, R0, R5 ;  /* 0x0000000500057221 */ /* 0x000fc80000010000 */
[----:B------:R-:W-:-:S04]  /*b720*/  FADD.FTZ R6, R5, R6 ;  /* 0x0000000605067221 */ /* 0x000fc80000010000 */
[----:B------:R-:W-:-:S04]  /*b730*/  FADD.FTZ R7, R6, R7 ;  /* 0x0000000706077221 */ /* 0x000fc80000010000 */
[----:B------:R-:W-:-:S04]  /*b740*/  FADD.FTZ R8, R7, R8 ;  /* 0x0000000807087221 */ /* 0x000fc80000010000 */
[----:B------:R-:W-:Y:S01]  /*b750*/  FADD.FTZ R9, R8, R9 ;  /* 0x0000000908097221 */ /* 0x000fe20000010000 */
[----:B------:R-:W0:Y:S03]  /*b760*/  LDS R18, [0x1080] ;  /* 0x00108000ff127984 */ /* 0x000e260000000800 */
[----:B------:R-:W-:-:S04]  /*b770*/  FADD.FTZ R10, R9, R10 ;  /* 0x0000000a090a7221 */ /* 0x000fc80000010000 */
[----:B------:R-:W-:-:S04]  /*b780*/  FADD.FTZ R11, R10, R11 ;  /* 0x0000000b0a0b7221 */ /* 0x000fc80000010000 */
[----:B------:R-:W-:-:S04]  /*b790*/  FADD.FTZ R12, R11, R12 ;  /* 0x0000000c0b0c7221 */ /* 0x000fc80000010000 */
[----:B------:R-:W-:-:S04]  /*b7a0*/  FADD.FTZ R13, R12, R13 ;  /* 0x0000000d0c0d7221 */ /* 0x000fc80000010000 */
[----:B------:R-:W-:-:S04]  /*b7b0*/  FADD.FTZ R14, R13, R14 ;  /* 0x0000000e0d0e7221 */ /* 0x000fc80000010000 */
[----:B------:R-:W-:-:S04]  /*b7c0*/  FADD.FTZ R15, R14, R15 ;  /* 0x0000000f0e0f7221 */ /* 0x000fc80000010000 */
[----:B------:R-:W-:-:S05]  /*b7d0*/  FADD.FTZ R0, R15, R16 ;  /* 0x000000100f007221 */ /* 0x000fca0000010000 */
[----:B------:R1:W-:Y:S01]  /*b7e0*/  STL [R1], R0 ;  /* 0x0000000001007387 */ /* 0x0003e20000100800 */
[----:B0-----:R-:W-:-:S13]  /*b7f0*/  ISETP.GE.AND P0, PT, R73, R18, PT ;  /* 0x000000124900720c */ /* 0x001fda0003f06270 */
[----:B------:R-:W-:Y:S05]  /*b800*/  @P0 BRA `(.L_x_203) ;  /* 0x000000e000000947 */ /* 0x000fea0003800000 */
[----:B-1----:R-:W-:Y:S01]  /*b810*/  MOV R5, UR37 ;  /* 0x0000002500057c02 */ /* 0x002fe20008000f00 */
        /* <DEDUP_REMOVED lines=13> */
.L_x_203:
[----:B-1----:R-:W-:Y:S05]  /*b8f0*/  BSYNC B0 ;  /* 0x0000000000007941 */ /* 0x002fea0003800000 */
.L_x_202:
        /* <DEDUP_REMOVED lines=9> */
[----:B------:R-:W-:Y:S01]  /*b990*/  ISETP.GE.AND P3, PT, R33, R18, PT ;  /* 0x000000122100720c */ /* 0x000fe20003f66270 */
[----:B------:R-:W-:Y:S01]  /*b9a0*/  UIMAD UR7, UR14, UR27, UR7 ;  /* 0x0000001b0e0772a4 */ /* 0x000fe2000f8e0207 */
[----:B------:R-:W-:Y:S01]  /*b9b0*/  IADD3.X R0, R0, -0x1, RZ, P0, !PT ;  /* 0xffffffff00007810 */ /* 0x000fe200007fe4ff */
[----:B------:R-:W-:Y:S01]  /*b9c0*/  UIADD3 UR20, UP1, UR20, -0x1000, URZ ;  /* 0xfffff00014147890 */ /* 0x000fe2000ff3e03f */
[----:B------:R-:W-:Y:S01]  /*b9d0*/  IADD3 R2, P0, R2, c[0x0][0x340], RZ ;  /* 0x0000d00002027a10 */ /* 0x000fe20007f1e0ff */
[----:B------:R-:W-:Y:S01]  /*b9e0*/  UIADD3.X UR16, UR29, UR7, UR17, UP0, !UPT ;  /* 0x000000071d107290 */ /* 0x000fe200087fe411 */
[----:B------:R-:W-:Y:S01]  /*b9f0*/  MOV R3, UR28 ;  /* 0x0000001c00037c02 */ /* 0x000fe20008000f00 */
[----:B------:R-:W-:Y:S01]  /*ba00*/  UISETP.GT.AND UP0, UPT, UR24, 0x1, UPT ;  /* 0x000000011800788c */ /* 0x000fe2000bf04270 */
[----:B------:R-:W-:Y:S01]  /*ba10*/  IADD3.X R0, R0, c[0x0][0x344], RZ, P0, !PT ;  /* 0x0000d10000007a10 */ /* 0x000fe200007fe4ff */
[----:B------:R-:W-:Y:S01]  /*ba20*/  UIADD3 UR18, UP2, UR18, -0x1000, URZ ;  /* 0xfffff00012127890 */ /* 0x000fe2000ff5e03f */
[C---:B------:R-:W-:Y:S01]  /*ba30*/  LEA R2, P0, R3.reuse, R2, 0x1 ;  /* 0x0000000203027211 */ /* 0x040fe200078008ff */
        /* <DEDUP_REMOVED lines=12> */
[-C--:B------:R-:W-:Y:S02]  /*bb00*/  ISETP.GE.AND P2, PT, R24, R18.reuse, PT ;  /* 0x000000121800720c */ /* 0x080fe40003f46270 */
        /* <DEDUP_REMOVED lines=26> */
.L_x_145:
[----:B------:R-:W-:Y:S02]  /*bcb0*/  ISETP.NE.U32.AND P0, PT, RZ, c[0x0][0x328], PT ;  /* 0x0000ca00ff007a0c */ /* 0x000fe40003f05070 */
[----:B------:R-:W-:Y:S02]  /*bcc0*/  ISETP.NE.U32.AND P2, PT, RZ, c[0x0][0x348], PT ;  /* 0x0000d200ff007a0c */ /* 0x000fe40003f45070 */
[----:B------:R-:W-:Y:S02]  /*bcd0*/  ISETP.NE.AND.EX P1, PT, RZ, c[0x0][0x32c], PT, P0 ;  /* 0x0000cb00ff007a0c */ /* 0x000fe40003f25300 */
[----:B------:R-:W-:-:S11]  /*bce0*/  ISETP.NE.AND.EX P0, PT, RZ, c[0x0][0x34c], PT, P2 ;  /* 0x0000d300ff007a0c */ /* 0x000fd60003f05320 */
[----:B------:R-:W-:Y:S05]  /*bcf0*/  @!P1 BRA `(.L_x_205) ;  /* 0x000001f000009947 */ /* 0x000fea0003800000 */
[----:B0-----:R-:W3:Y:S01]  /*bd00*/  LDL.LU R2, [R1+0x4] ;  /* 0x0000040001027983 */ /* 0x001ee20000300800 */
[----:B------:R-:W-:Y:S03]  /*bd10*/  BSSY B0, `(.L_x_205) ;  /* 0x000001d000007945 */ /* 0x000fe60003800000 */
[----:B------:R-:W0:Y:S04]  /*bd20*/  S2R R6, SR_LANEID ;  /* 0x0000000000067919 */ /* 0x000e280000000000 */
[----:B------:R-:W4:Y:S01]  /*bd30*/  S2R R7, SR_TID.X ;  /* 0x0000000000077919 */ /* 0x000f220000002100 */
[----:B0-----:R-:W-:-:S13]  /*bd40*/  ISETP.NE.AND P2, PT, R6, RZ, PT ;  /* 0x000000ff0600720c */ /* 0x001fda0003f45270 */
[----:B----4-:R-:W-:-:S04]  /*bd50*/  @!P2 SHF.R.S32.HI R6, RZ, 0x1f, R7 ;  /* 0x0000001fff06a819 */ /* 0x010fc80000011407 */
[----:B------:R-:W-:-:S04]  /*bd60*/  @!P2 LEA.HI R6, R6, R7, RZ, 0x5 ;  /* 0x000000070606a211 */ /* 0x000fc800078f28ff */
[----:B------:R-:W-:Y:S01]  /*bd70*/  @!P2 SHF.R.S32.HI R9, RZ, 0x5, R6 ;  /* 0x00000005ff09a819 */ /* 0x000fe20000011406 */
[----:B---3--:R-:W0:Y:S02]  /*bd80*/  SHFL.DOWN P1, R0, R2, 0x1, 0x1f ;  /* 0x08201f0002007f89 */ /* 0x008e240000020000 */
[----:B0-----:R-:W-:-:S05]  /*bd90*/  @P1 FADD R0, R0, R2 ;  /* 0x0000000200001221 */ /* 0x001fca0000000000 */
[----:B------:R-:W0:Y:S02]  /*bda0*/  SHFL.DOWN P1, R3, R0, 0x2, 0x1f ;  /* 0x08401f0000037f89 */ /* 0x000e240000020000 */
        /* <DEDUP_REMOVED lines=19> */
.L_x_206:
[----:B0-----:R-:W-:Y:S05]  /*bee0*/  BSYNC B0 ;  /* 0x0000000000007941 */ /* 0x001fea0003800000 */
.L_x_205:
[----:B------:R-:W-:Y:S01]  /*bef0*/  BSSY B0, `(.L_x_207) ;  /* 0x0000023000007945 */ /* 0x000fe20003800000 */
[----:B------:R-:W-:Y:S05]  /*bf00*/  @!P0 BRA `(.L_x_208) ;  /* 0x0000020000008947 */ /* 0x000fea0003800000 */
[----:B0-----:R-:W3:Y:S04]  /*bf10*/  LDL.LU R2, [R1] ;  /* 0x0000000001027983 */ /* 0x001ee80000300800 */
[----:B------:R-:W0:Y:S04]  /*bf20*/  S2R R6, SR_LANEID ;  /* 0x0000000000067919 */ /* 0x000e280000000000 */
[----:B------:R-:W4:Y:S04]  /*bf30*/  S2R R13, SR_TID.X ;  /* 0x00000000000d7919 */ /* 0x000f280000002100 */
[----:B------:R-:W-:Y:S01]  /*bf40*/  BAR.SYNC.DEFER_BLOCKING 0x0 ;  /* 0x0000000000007b1d */ /* 0x000fe20000010000 */
        /* <DEDUP_REMOVED lines=28> */
.L_x_208:
[----:B------:R-:W3:Y:S02]  /*c110*/  S2R R13, SR_TID.X ;  /* 0x00000000000d7919 */ /* 0x000ee40000002100 */
.L_x_209:
[----:B0-----:R-:W-:Y:S05]  /*c120*/  BSYNC B0 ;  /* 0x0000000000007941 */ /* 0x001fea0003800000 */
.L_x_207:
        /* <DEDUP_REMOVED lines=28> */
.L_x_211:
[----:B0-----:R-:W0:Y:S01]  /*c2f0*/  LDS R15, [R13.X4+0x2ce0] ;  /* 0x002ce0000d0f7984 */ /* 0x001e220000004800 */
[----:B------:R-:W-:Y:S01]  /*c300*/  SHF.R.S32.HI R12, RZ, 0x1f, R13 ;  /* 0x0000001fff0c7819 */ /* 0x000fe2000001140d */
[----:B------:R-:W-:Y:S01]  /*c310*/  IMAD.U32 R3, RZ, RZ, UR10 ;  /* 0x0000000aff037e24 */ /* 0x000fe2000f8e00ff */
[----:B------:R-:W-:Y:S01]  /*c320*/  MOV R4, UR6 ;  /* 0x0000000600047c02 */ /* 0x000fe20008000f00 */
[----:B------:R-:W1:Y:S01]  /*c330*/  LDS R17, [R13.X4+0x30e0] ;  /* 0x0030e0000d117984 */ /* 0x000e620000004800 */
[----:B------:R-:W-:Y:S01]  /*c340*/  MOV R8, UR8 ;  /* 0x0000000800087c02 */ /* 0x000fe20008000f00 */
[C---:B------:R-:W-:Y:S01]  /*c350*/  IMAD R0, R12.reuse, c[0x0][0x290], RZ ;  /* 0x0000a4000c007a24 */ /* 0x040fe200078e02ff */
[----:B------:R-:W-:Y:S01]  /*c360*/  MOV R2, R4 ;  /* 0x0000000400027202 */ /* 0x000fe20000000f00 */
[----:B------:R-:W-:Y:S01]  /*c370*/  IMAD R4, R12, c[0x0][0x1c0], RZ ;  /* 0x000070000c047a24 */ /* 0x000fe200078e02ff */
[----:B------:R-:W-:Y:S02]  /*c380*/  MOV R7, UR15 ;  /* 0x0000000f00077c02 */ /* 0x000fe40008000f00 */
[----:B------:R-:W-:Y:S01]  /*c390*/  MOV R6, R8 ;  /* 0x0000000800067202 */ /* 0x000fe20000000f00 */
[----:B------:R-:W-:Y:S01]  /*c3a0*/  IMAD.WIDE.U32 R2, R13, c[0x0][0x290], R2 ;  /* 0x0000a4000d027a25 */ /* 0x000fe200078e0002 */
[----:B------:R-:W-:-:S02]  /*c3b0*/  MOV R5, UR7 ;  /* 0x0000000700057c02 */ /* 0x000fc40008000f00 */
        /* <DEDUP_REMOVED lines=17> */
[----:B------:R-:W-:Y:S01]  /*c4d0*/  MOV R7, UR19 ;  /* 0x0000001300077c02 */ /* 0x000fe20008000f00 */
[----:B------:R-:W-:Y:S01]  /*c4e0*/  IMAD R16, R12, c[0x0][0x1a0], RZ ;  /* 0x000068000c107a24 */ /* 0x000fe200078e02ff */
[----:B------:R-:W-:Y:S01]  /*c4f0*/  MOV R2, R6 ;  /* 0x0000000600027202 */ /* 0x000fe20000000f00 */
[C---:B0-----:R-:W-:Y:S01]  /*c500*/  IMAD R5, R13.reuse, c[0x0][0x2b4], R14 ;  /* 0x0000ad000d057a24 */ /* 0x041fe200078e020e */
[----:B------:R-:W-:Y:S01]  /*c510*/  MOV R7, UR13 ;  /* 0x0000000d00077c02 */ /* 0x000fe20008000f00 */
[C---:B--2---:R-:W-:Y:S01]  /*c520*/  IMAD R9, R13.reuse, c[0x0][0x1a4], R16 ;  /* 0x000069000d097a24 */ /* 0x044fe200078e0210 */
[----:B------:R-:W-:Y:S01]  /*c530*/  MOV R6, R10 ;  /* 0x0000000a00067202 */ /* 0x000fe20000000f00 */
[----:B------:R-:W-:Y:S01]  /*c540*/  IMAD.WIDE.U32 R2, R13, c[0x0][0x2b0], R2 ;  /* 0x0000ac000d027a25 */ /* 0x000fe200078e0002 */
[----:B------:R-:W-:-:S03]  /*c550*/  MOV R11, UR21 ;  /* 0x00000015000b7c02 */ /* 0x000fc60008000f00 */
[----:B------:R-:W-:Y:S01]  /*c560*/  IMAD.WIDE.U32 R6, R13, c[0x0][0x1a0], R6 ;  /* 0x000068000d067a25 */ /* 0x000fe200078e0006 */
[----:B------:R-:W-:Y:S02]  /*c570*/  IADD3 R5, R3, R5, RZ ;  /* 0x0000000503057210 */ /* 0x000fe40007ffe0ff */
[----:B------:R-:W-:Y:S02]  /*c580*/  LEA R4, P0, R2, c[0x0][0x318], 0x2 ;  /* 0x0000c60002047a11 */ /* 0x000fe400078010ff */
        /* <DEDUP_REMOVED lines=10> */
[----:B------:R-:W-:Y:S01]  /*c630*/  IMAD R12, R12, c[0x0][0x2d0], RZ ;  /* 0x0000b4000c0c7a24 */ /* 0x000fe200078e02ff */
[----:B------:R-:W-:-:S03]  /*c640*/  MOV R2, R6 ;  /* 0x0000000600027202 */ /* 0x000fc60000000f00 */
        /* <DEDUP_REMOVED lines=11> */
.L_x_210:
[----:B------:R-:W-:Y:S05]  /*c700*/  EXIT ;  /* 0x000000000000794d */ /* 0x000fea0003800000 */
.L_x_188:
[----:B------:R-:W-:Y:S01]  /*c710*/  HFMA2.MMA R84, -RZ, RZ, 0, 5.9604644775390625e-08 ;  /* 0x00000001ff547435 */ /* 0x000fe200000001ff */
[----:B------:R-:W-:Y:S02]  /*c720*/  MOV R83, R156 ;  /* 0x0000009c00537202 */ /* 0x000fe40000000f00 */
[----:B------:R-:W-:-:S03]  /*c730*/  MOV R82, 0xc750 ;  /* 0x0000c75000527802 */ /* 0x000fc60000000f00 */
[----:B-1----:R-:W-:Y:S05]  /*c740*/  CALL.REL.NOINC `($__internal_11_$__cuda_sm70_shflsync_up) ;  /* 0x00000bd000007944 */ /* 0x002fea0003c00000 */
[----:B------:R-:W-:Y:S01]  /*c750*/  MOV R159, R84 ;  /* 0x00000054009f7202 */ /* 0x000fe20000000f00 */
[----:B------:R-:W-:Y:S05]  /*c760*/  BRA `(.L_x_212) ;  /* 0xffffb83000007947 */ /* 0x000fea000383ffff */
.L_x_189:
[----:B------:R-:W-:Y:S01]  /*c770*/  HFMA2.MMA R84, -RZ, RZ, 0, 5.9604644775390625e-08 ;  /* 0x00000001ff547435 */ /* 0x000fe200000001ff */
[----:B------:R-:W-:-:S02]  /*c780*/  MOV R83, R85 ;  /* 0x0000005500537202 */ /* 0x000fc40000000f00 */
[----:B------:R-:W-:-:S03]  /*c790*/  MOV R82, 0xc7b0 ;  /* 0x0000c7b000527802 */ /* 0x000fc60000000f00 */
[----:B012---:R-:W-:Y:S05]  /*c7a0*/  CALL.REL.NOINC `($__internal_11_$__cuda_sm70_shflsync_up) ;  /* 0x00000b7000007944 */ /* 0x007fea0003c00000 */
[----:B------:R-:W-:Y:S01]  /*c7b0*/  FMUL.FTZ R159, R156, R159 ;  /* 0x0000009f9c9f7220 */ /* 0x000fe20000410000 */
[----:B------:R-:W-:Y:S01]  /*c7c0*/  ISETP.GE.AND P0, PT, R144, 0x1, PT ;  /* 0x000000019000780c */ /* 0x000fe20003f06270 */
[C---:B------:R-:W-:Y:S02]  /*c7d0*/  FFMA.FTZ R82, R156.reuse, R84, R85 ;  /* 0x000000549c527223 */ /* 0x040fe40000010055 */
[----:B------:R-:W-:Y:S01]  /*c7e0*/  IMAD.MOV.U32 R84, RZ, RZ, 0x2 ;  /* 0x00000002ff547424 */ /* 0x000fe200078e00ff */
[----:B------:R-:W-:Y:S02]  /*c7f0*/  FSEL R156, R156, R159, !P0 ;  /* 0x0000009f9c9c7208 */ /* 0x000fe40004000000 */
[----:B------:R-:W-:Y:S02]  /*c800*/  FSEL R85, R85, R82, !P0 ;  /* 0x0000005255557208 */ /* 0x000fe40004000000 */
[----:B------:R-:W-:Y:S02]  /*c810*/  MOV R83, R156 ;  /* 0x0000009c00537202 */ /* 0x000fe40000000f00 */
[----:B------:R-:W-:-:S02]  /*c820*/  MOV R82, 0xc840 ;  /* 0x0000c84000527802 */ /* 0x000fc40000000f00 */
[----:B------:R-:W-:Y:S05]  /*c830*/  CALL.REL.NOINC `($__internal_11_$__cuda_sm70_shflsync_up) ;  /* 0x00000ae000007944 */ /* 0x000fea0003c00000 */
[----:B------:R-:W-:Y:S01]  /*c840*/  MOV R159, R84 ;  /* 0x00000054009f7202 */ /* 0x000fe20000000f00 */
[----:B------:R-:W-:Y:S01]  /*c850*/  HFMA2.MMA R84, -RZ, RZ, 0, 1.1920928955078125e-07 ;  /* 0x00000002ff547435 */ /* 0x000fe200000001ff */
[----:B------:R-:W-:-:S02]  /*c860*/  MOV R83, R85 ;  /* 0x0000005500537202 */ /* 0x000fc40000000f00 */
[----:B------:R-:W-:-:S03]  /*c870*/  MOV R82, 0xc890 ;  /* 0x0000c89000527802 */ /* 0x000fc60000000f00 */
[----:B------:R-:W-:Y:S05]  /*c880*/  CALL.REL.NOINC `($__internal_11_$__cuda_sm70_shflsync_up) ;  /* 0x00000a9000007944 */ /* 0x000fea0003c00000 */
[----:B------:R-:W-:Y:S02]  /*c890*/  ISETP.GE.AND P0, PT, R144, 0x2, PT ;  /* 0x000000029000780c */ /* 0x000fe40003f06270 */
[----:B------:R-:W-:-:S11]  /*c8a0*/  MOV R82, 0xc900 ;  /* 0x0000c90000527802 */ /* 0x000fd60000000f00 */
[----:B------:R-:W-:Y:S01]  /*c8b0*/  @P0 FFMA.FTZ R85, R156, R84, R85 ;  /* 0x000000549c550223 */ /* 0x000fe20000010055 */
[----:B------:R-:W-:Y:S01]  /*c8c0*/  MOV R84, 0x4 ;  /* 0x0000000400547802 */ /* 0x000fe20000000f00 */
[----:B------:R-:W-:-:S05]  /*c8d0*/  @P0 FMUL.FTZ R156, R159, R156 ;  /* 0x0000009c9f9c0220 */ /* 0x000fca0000410000 */
[----:B------:R-:W-:Y:S02]  /*c8e0*/  MOV R83, R156 ;  /* 0x0000009c00537202 */ /* 0x000fe40000000f00 */
[----:B------:R-:W-:Y:S05]  /*c8f0*/  CALL.REL.NOINC `($__internal_11_$__cuda_sm70_shflsync_up) ;  /* 0x00000a2000007944 */ /* 0x000fea0003c00000 */
[----:B------:R-:W-:Y:S01]  /*c900*/  MOV R159, R84 ;  /* 0x00000054009f7202 */ /* 0x000fe20000000f00 */
[----:B------:R-:W-:Y:S01]  /*c910*/  HFMA2.MMA R84, -RZ, RZ, 0, 2.384185791015625e-07 ;  /* 0x00000004ff547435 */ /* 0x000fe200000001ff */
[----:B------:R-:W-:Y:S02]  /*c920*/  MOV R83, R85 ;  /* 0x0000005500537202 */ /* 0x000fe40000000f00 */
[----:B------:R-:W-:-:S03]  /*c930*/  MOV R82, 0xc950 ;  /* 0x0000c95000527802 */ /* 0x000fc60000000f00 */
[----:B------:R-:W-:Y:S05]  /*c940*/  CALL.REL.NOINC `($__internal_11_$__cuda_sm70_shflsync_up) ;  /* 0x000009d000007944 */ /* 0x000fea0003c00000 */
[----:B------:R-:W-:Y:S02]  /*c950*/  ISETP.GE.AND P0, PT, R144, 0x4, PT ;  /* 0x000000049000780c */ /* 0x000fe40003f06270 */
[----:B------:R-:W-:-:S11]  /*c960*/  MOV R82, 0xc9c0 ;  /* 0x0000c9c000527802 */ /* 0x000fd60000000f00 */
[----:B------:R-:W-:Y:S02]  /*c970*/  @P0 FFMA.FTZ R85, R156, R84, R85 ;  /* 0x000000549c550223 */ /* 0x000fe40000010055 */
[----:B------:R-:W-:Y:S02]  /*c980*/  @P0 FMUL.FTZ R156, R159, R156 ;  /* 0x0000009c9f9c0220 */ /* 0x000fe40000410000 */
[----:B------:R-:W-:-:S03]  /*c990*/  IMAD.MOV.U32 R84, RZ, RZ, 0x8 ;  /* 0x00000008ff547424 */ /* 0x000fc600078e00ff */
[----:B------:R-:W-:Y:S02]  /*c9a0*/  MOV R83, R156 ;  /* 0x0000009c00537202 */ /* 0x000fe40000000f00 */
[----:B------:R-:W-:Y:S05]  /*c9b0*/  CALL.REL.NOINC `($__internal_11_$__cuda_sm70_shflsync_up) ;  /* 0x0000096000007944 */ /* 0x000fea0003c00000 */
[----:B------:R-:W-:Y:S01]  /*c9c0*/  MOV R159, R84 ;  /* 0x00000054009f7202 */ /* 0x000fe20000000f00 */
[----:B------:R-:W-:Y:S01]  /*c9d0*/  HFMA2.MMA R84, -RZ, RZ, 0, 4.76837158203125e-07 ;  /* 0x00000008ff547435 */ /* 0x000fe200000001ff */
[----:B------:R-:W-:Y:S02]  /*c9e0*/  MOV R83, R85 ;  /* 0x0000005500537202 */ /* 0x000fe40000000f00 */
[----:B------:R-:W-:-:S03]  /*c9f0*/  MOV R82, 0xca10 ;  /* 0x0000ca1000527802 */ /* 0x000fc60000000f00 */
[----:B------:R-:W-:Y:S05]  /*ca00*/  CALL.REL.NOINC `($__internal_11_$__cuda_sm70_shflsync_up) ;  /* 0x0000091000007944 */ /* 0x000fea0003c00000 */
[----:B------:R-:W-:Y:S02]  /*ca10*/  ISETP.GE.AND P0, PT, R144, 0x8, PT ;  /* 0x000000089000780c */ /* 0x000fe40003f06270 */
[----:B------:R-:W-:-:S11]  /*ca20*/  MOV R82, 0xca80 ;  /* 0x0000ca8000527802 */ /* 0x000fd60000000f00 */
[----:B------:R-:W-:Y:S01]  /*ca30*/  @P0 FFMA.FTZ R85, R156, R84, R85 ;  /* 0x000000549c550223 */ /* 0x000fe20000010055 */
[----:B------:R-:W-:Y:S01]  /*ca40*/  HFMA2.MMA R84, -RZ, RZ, 0, 9.5367431640625e-07 ;  /* 0x00000010ff547435 */ /* 0x000fe200000001ff */
[----:B------:R-:W-:-:S05]  /*ca50*/  @P0 FMUL.FTZ R156, R159, R156 ;  /* 0x0000009c9f9c0220 */ /* 0x000fca0000410000 */
[----:B------:R-:W-:Y:S02]  /*ca60*/  MOV R83, R156 ;  /* 0x0000009c00537202 */ /* 0x000fe40000000f00 */
[----:B------:R-:W-:Y:S05]  /*ca70*/  CALL.REL.NOINC `($__internal_11_$__cuda_sm70_shflsync_up) ;  /* 0x000008a000007944 */ /* 0x000fea0003c00000 */
[----:B------:R-:W-:Y:S01]  /*ca80*/  MOV R159, R84 ;  /* 0x00000054009f7202 */ /* 0x000fe20000000f00 */
[----:B------:R-:W-:Y:S01]  /*ca90*/  HFMA2.MMA R84, -RZ, RZ, 0, 9.5367431640625e-07 ;  /* 0x00000010ff547435 */ /* 0x000fe200000001ff */
[----:B------:R-:W-:Y:S02]  /*caa0*/  MOV R83, R85 ;  /* 0x0000005500537202 */ /* 0x000fe40000000f00 */
[----:B------:R-:W-:-:S03]  /*cab0*/  MOV R82, 0xcad0 ;  /* 0x0000cad000527802 */ /* 0x000fc60000000f00 */
[----:B------:R-:W-:Y:S05]  /*cac0*/  CALL.REL.NOINC `($__internal_11_$__cuda_sm70_shflsync_up) ;  /* 0x0000085000007944 */ /* 0x000fea0003c00000 */
[----:B------:R-:W-:Y:S01]  /*cad0*/  IMAD.MOV.U32 R82, RZ, RZ, R84 ;  /* 0x000000ffff527224 */ /* 0x000fe200078e0054 */
[----:B------:R-:W-:Y:S05]  /*cae0*/  BRA `(.L_x_213) ;  /* 0xffffb61000007947 */ /* 0x000fea000383ffff */
.L_x_192:
[----:B-1----:R-:W-:Y:S01]  /*caf0*/  HFMA2.MMA R84, -RZ, RZ, 0, 5.9604644775390625e-08 ;  /* 0x00000001ff547435 */ /* 0x002fe200000001ff */
[----:B------:R-:W-:Y:S02]  /*cb00*/  MOV R83, R156 ;  /* 0x0000009c00537202 */ /* 0x000fe40000000f00 */
[----:B------:R-:W-:-:S03]  /*cb10*/  MOV R82, 0xcb30 ;  /* 0x0000cb3000527802 */ /* 0x000fc60000000f00 */
[----:B0-2---:R-:W-:Y:S05]  /*cb20*/  CALL.REL.NOINC `($__internal_11_$__cuda_sm70_shflsync_up) ;  /* 0x000007f000007944 */ /* 0x005fea0003c00000 */
[----:B------:R-:W-:Y:S01]  /*cb30*/  MOV R156, R84 ;  /* 0x00000054009c7202 */ /* 0x000fe20000000f00 */
[----:B------:R-:W-:Y:S01]  /*cb40*/  HFMA2.MMA R84, -RZ, RZ, 0, 5.9604644775390625e-08 ;  /* 0x00000001ff547435 */ /* 0x000fe200000001ff */
[----:B------:R-:W-:-:S02]  /*cb50*/  MOV R83, R85 ;  /* 0x0000005500537202 */ /* 0x000fc40000000f00 */
[----:B------:R-:W-:-:S03]  /*cb60*/  MOV R82, 0xcb80 ;  /* 0x0000cb8000527802 */ /* 0x000fc60000000f00 */
[----:B------:R-:W-:Y:S05]  /*cb70*/  CALL.REL.NOINC `($__internal_11_$__cuda_sm70_shflsync_up) ;  /* 0x000007a000007944 */ /* 0x000fea0003c00000 */
[----:B------:R-:W-:Y:S01]  /*cb80*/  MOV R85, R84 ;  /* 0x0000005400557202 */ /* 0x000fe20000000f00 */
[----:B------:R-:W-:Y:S01]  /*cb90*/  HFMA2.MMA R84, -RZ, RZ, 0, 0 ;  /* 0x00000000ff547435 */ /* 0x000fe200000001ff */
[----:B------:R-:W-:Y:S02]  /*cba0*/  MOV R82, R80 ;  /* 0x0000005000527202 */ /* 0x000fe40000000f00 */
[----:B------:R-:W-:-:S03]  /*cbb0*/  MOV R83, 0xcbd0 ;  /* 0x0000cbd000537802 */ /* 0x000fc60000000f00 */
[----:B------:R-:W-:Y:S05]  /*cbc0*/  CALL.REL.NOINC `($__internal_10_$__cuda_sm70_shflsync_idx_p) ;  /* 0x000006c000007944 */ /* 0x000fea0003c00000 */
[----:B-1----:R-:W-:Y:S01]  /*cbd0*/  IMAD.MOV.U32 R80, RZ, RZ, R84 ;  /* 0x000000ffff507224 */ /* 0x002fe200078e0054 */
[----:B------:R-:W-:Y:S01]  /*cbe0*/  HFMA2.MMA R84, -RZ, RZ, 0, 0 ;  /* 0x00000000ff547435 */ /* 0x000fe200000001ff */
[----:B------:R-:W-:Y:S02]  /*cbf0*/  MOV R82, R81 ;  /* 0x0000005100527202 */ /* 0x000fe40000000f00 */
[----:B------:R-:W-:-:S03]  /*cc00*/  MOV R83, 0xcc20 ;  /* 0x0000cc2000537802 */ /* 0x000fc60000000f00 */
[----:B0-2---:R-:W-:Y:S05]  /*cc10*/  CALL.REL.NOINC `($__internal_10_$__cuda_sm70_shflsync_idx_p) ;  /* 0x0000067000007944 */ /* 0x005fea0003c00000 */
[----:B-1----:R-:W-:Y:S01]  /*cc20*/  MOV R81, R84 ;  /* 0x0000005400517202 */ /* 0x002fe20000000f00 */
[----:B0-2---:R-:W-:Y:S05]  /*cc30*/  BRA `(.L_x_214) ;  /* 0xffffb5e000007947 */ /* 0x005fea000383ffff */
.L_x_195:
[----:B------:R-:W-:Y:S01]  /*cc40*/  HFMA2.MMA R84, -RZ, RZ, 0, 5.9604644775390625e-08 ;  /* 0x00000001ff547435 */ /* 0x000fe200000001ff */
[----:B------:R-:W-:-:S02]  /*cc50*/  MOV R83, R85 ;  /* 0x0000005500537202 */ /* 0x000fc40000000f00 */
[----:B------:R-:W-:-:S03]  /*cc60*/  MOV R82, 0xcc80 ;  /* 0x0000cc8000527802 */ /* 0x000fc60000000f00 */
[----:B-1----:R-:W-:Y:S05]  /*cc70*/  CALL.REL.NOINC `($__internal_9_$__cuda_sm70_shflsync_down) ;  /* 0x0000059000007944 */ /* 0x002fea0003c00000 */
[----:B-1----:R-:W-:Y:S01]  /*cc80*/  MOV R87, R84 ;  /* 0x0000005400577202 */ /* 0x002fe20000000f00 */
[----:B0-2---:R-:W-:Y:S05]  /*cc90*/  BRA `(.L_x_215) ;  /* 0xffffbb8000007947 */ /* 0x005fea000383ffff */
.L_x_196:
[----:B------:R-:W-:Y:S01]  /*cca0*/  HFMA2.MMA R84, -RZ, RZ, 0, 5.9604644775390625e-08 ;  /* 0x00000001ff547435 */ /* 0x000fe200000001ff */
[----:B------:R-:W-:Y:S02]  /*ccb0*/  MOV R83, R86 ;  /* 0x0000005600537202 */ /* 0x000fe40000000f00 */
[----:B------:R-:W-:-:S03]  /*ccc0*/  MOV R82, 0xcce0 ;  /* 0x0000cce000527802 */ /* 0x000fc60000000f00 */
[----:B012---:R-:W-:Y:S05]  /*ccd0*/  CALL.REL.NOINC `($__internal_9_$__cuda_sm70_shflsync_down) ;  /* 0x0000053000007944 */ /* 0x007fea0003c00000 */
[C---:B------:R-:W-:Y:S02]  /*cce0*/  FMUL.FTZ R87, R85.reuse, R87 ;  /* 0x0000005755577220 */ /* 0x040fe40000410000 */
[C---:B-1----:R-:W-:Y:S01]  /*ccf0*/  FFMA.FTZ R82, R85.reuse, R84, R86 ;  /* 0x0000005455527223 */ /* 0x042fe20000010056 */
[----:B------:R-:W-:Y:S02]  /*cd00*/  MOV R84, 0x2 ;  /* 0x0000000200547802 */ /* 0x000fe40000000f00 */
[----:B------:R-:W-:Y:S02]  /*cd10*/  FSEL R85, R85, R87, !P5 ;  /* 0x0000005755557208 */ /* 0x000fe40006800000 */
[----:B------:R-:W-:-:S02]  /*cd20*/  FSEL R86, R86, R82, !P5 ;  /* 0x0000005256567208 */ /* 0x000fc40006800000 */
[----:B------:R-:W-:Y:S02]  /*cd30*/  MOV R83, R85 ;  /* 0x0000005500537202 */ /* 0x000fe40000000f00 */
[----:B------:R-:W-:Y:S02]  /*cd40*/  MOV R82, 0xcd60 ;  /* 0x0000cd6000527802 */ /* 0x000fe40000000f00 */
[----:B0-2---:R-:W-:Y:S05]  /*cd50*/  CALL.REL.NOINC `($__internal_9_$__cuda_sm70_shflsync_down) ;  /* 0x000004b000007944 */ /* 0x005fea0003c00000 */
[----:B-1----:R-:W-:Y:S01]  /*cd60*/  IMAD.MOV.U32 R87, RZ, RZ, R84 ;  /* 0x000000ffff577224 */ /* 0x002fe200078e0054 */
[----:B------:R-:W-:Y:S01]  /*cd70*/  HFMA2.MMA R84, -RZ, RZ, 0, 1.1920928955078125e-07 ;  /* 0x00000002ff547435 */ /* 0x000fe200000001ff */
[----:B------:R-:W-:Y:S02]  /*cd80*/  MOV R83, R86 ;  /* 0x0000005600537202 */ /* 0x000fe40000000f00 */
[----:B------:R-:W-:-:S03]  /*cd90*/  MOV R82, 0xcdb0 ;  /* 0x0000cdb000527802 */ /* 0x000fc60000000f00 */
[----:B0-2---:R-:W-:Y:S05]  /*cda0*/  CALL.REL.NOINC `($__internal_9_$__cuda_sm70_shflsync_down) ;  /* 0x0000046000007944 */ /* 0x005fea0003c00000 */
[----:B-1----:R-:W-:Y:S01]  /*cdb0*/  @!P4 FFMA.FTZ R86, R85, R84, R86 ;  /* 0x000000545556c223 */ /* 0x002fe20000010056 */
[----:B------:R-:W-:Y:S01]  /*cdc0*/  MOV R84, 0x4 ;  /* 0x0000000400547802 */ /* 0x000fe20000000f00 */
[----:B------:R-:W-:Y:S01]  /*cdd0*/  @!P4 FMUL.FTZ R85, R87, R85 ;  /* 0x000000555755c220 */ /* 0x000fe20000410000 */
[----:B------:R-:W-:-:S04]  /*cde0*/  MOV R82, 0xce10 ;  /* 0x0000ce1000527802 */ /* 0x000fc80000000f00 */
[----:B------:R-:W-:Y:S02]  /*cdf0*/  MOV R83, R85 ;  /* 0x0000005500537202 */ /* 0x000fe40000000f00 */
[----:B0-2---:R-:W-:Y:S05]  /*ce00*/  CALL.REL.NOINC `($__internal_9_$__cuda_sm70_shflsync_down) ;  /* 0x0000040000007944 */ /* 0x005fea0003c00000 */
[----:B-1----:R-:W-:Y:S01]  /*ce10*/  MOV R87, R84 ;  /* 0x0000005400577202 */ /* 0x002fe20000000f00 */
[----:B------:R-:W-:Y:S01]  /*ce20*/  HFMA2.MMA R84, -RZ, RZ, 0, 2.384185791015625e-07 ;  /* 0x00000004ff547435 */ /* 0x000fe200000001ff */
[----:B------:R-:W-:Y:S02]  /*ce30*/  MOV R83, R86 ;  /* 0x0000005600537202 */ /* 0x000fe40000000f00 */
[----:B------:R-:W-:-:S03]  /*ce40*/  MOV R82, 0xce60 ;  /* 0x0000ce6000527802 */ /* 0x000fc60000000f00 */
[----:B0-2---:R-:W-:Y:S05]  /*ce50*/  CALL.REL.NOINC `($__internal_9_$__cuda_sm70_shflsync_down) ;  /* 0x000003b000007944 */ /* 0x005fea0003c00000 */
[----:B-1----:R-:W-:Y:S01]  /*ce60*/  @!P3 FFMA.FTZ R86, R85, R84, R86 ;  /* 0x000000545556b223 */ /* 0x002fe20000010056 */
[----:B------:R-:W-:Y:S01]  /*ce70*/  MOV R82, 0xcee0 ;  /* 0x0000cee000527802 */ /* 0x000fe20000000f00 */
[----:B------:R-:W-:Y:S02]  /*ce80*/  @!P3 FMUL.FTZ R85, R87, R85 ;  /* 0x000000555755b220 */ /* 0x000fe40000410000 */
[----:B------:R-:W-:Y:S01]  /*ce90*/  IMAD.MOV.U32 R84, RZ, RZ, 0x8 ;  /* 0x00000008ff547424 */ /* 0x000fe200078e00ff */
[----:B------:R-:W-:Y:S02]  /*cea0*/  MOV R87, R86 ;  /* 0x0000005600577202 */ /* 0x000fe40000000f00 */
[----:B------:R-:W-:-:S04]  /*ceb0*/  MOV R86, R85 ;  /* 0x0000005500567202 */ /* 0x000fc80000000f00 */
[----:B------:R-:W-:Y:S02]  /*cec0*/  MOV R83, R86 ;  /* 0x0000005600537202 */ /* 0x000fe40000000f00 */
[----:B0-2---:R-:W-:Y:S05]  /*ced0*/  CALL.REL.NOINC `($__internal_9_$__cuda_sm70_shflsync_down) ;  /* 0x0000033000007944 */ /* 0x005fea0003c00000 */
[----:B-1----:R-:W-:Y:S01]  /*cee0*/  MOV R85, R84 ;  /* 0x0000005400557202 */ /* 0x002fe20000000f00 */
[----:B------:R-:W-:Y:S01]  /*cef0*/  HFMA2.MMA R84, -RZ, RZ, 0, 4.76837158203125e-07 ;  /* 0x00000008ff547435 */ /* 0x000fe200000001ff */
[----:B------:R-:W-:Y:S02]  /*cf00*/  MOV R83, R87 ;  /* 0x0000005700537202 */ /* 0x000fe40000000f00 */
[----:B------:R-:W-:-:S03]  /*cf10*/  MOV R82, 0xcf30 ;  /* 0x0000cf3000527802 */ /* 0x000fc60000000f00 */
[----:B0-2---:R-:W-:Y:S05]  /*cf20*/  CALL.REL.NOINC `($__internal_9_$__cuda_sm70_shflsync_down) ;  /* 0x000002e000007944 */ /* 0x005fea0003c00000 */
[----:B-1----:R-:W-:Y:S01]  /*cf30*/  @!P2 FFMA.FTZ R87, R86, R84, R87 ;  /* 0x000000545657a223 */ /* 0x002fe20000010057 */
[----:B------:R-:W-:Y:S01]  /*cf40*/  HFMA2.MMA R84, -RZ, RZ, 0, 9.5367431640625e-07 ;  /* 0x00000010ff547435 */ /* 0x000fe200000001ff */
[----:B------:R-:W-:Y:S01]  /*cf50*/  @!P2 FMUL.FTZ R86, R85, R86 ;  /* 0x000000565556a220 */ /* 0x000fe20000410000 */
[----:B------:R-:W-:Y:S02]  /*cf60*/  MOV R82, 0xcfa0 ;  /* 0x0000cfa000527802 */ /* 0x000fe40000000f00 */
[----:B------:R-:W-:Y:S02]  /*cf70*/  MOV R85, R87 ;  /* 0x0000005700557202 */ /* 0x000fe40000000f00 */
[----:B------:R-:W-:-:S02]  /*cf80*/  MOV R83, R86 ;  /* 0x0000005600537202 */ /* 0x000fc40000000f00 */
[----:B0-2---:R-:W-:Y:S05]  /*cf90*/  CALL.REL.NOINC `($__internal_9_$__cuda_sm70_shflsync_down) ;  /* 0x0000027000007944 */ /* 0x005fea0003c00000 */
[----:B-1----:R-:W-:Y:S01]  /*cfa0*/  MOV R87, R84 ;  /* 0x0000005400577202 */ /* 0x002fe20000000f00 */
[----:B------:R-:W-:Y:S01]  /*cfb0*/  IMAD.MOV.U32 R84, RZ, RZ, 0x10 ;  /* 0x00000010ff547424 */ /* 0x000fe200078e00ff */
[----:B------:R-:W-:-:S02]  /*cfc0*/  MOV R83, R85 ;  /* 0x0000005500537202 */ /* 0x000fc40000000f00 */
[----:B------:R-:W-:Y:S02]  /*cfd0*/  MOV R82, 0xcff0 ;  /* 0x0000cff000527802 */ /* 0x000fe40000000f00 */
[----:B0-2---:R-:W-:Y:S05]  /*cfe0*/  CALL.REL.NOINC `($__internal_9_$__cuda_sm70_shflsync_down) ;  /* 0x0000022000007944 */ /* 0x005fea0003c00000 */
[----:B-1----:R-:W-:Y:S01]  /*cff0*/  @!P0 FFMA.FTZ R85, R86, R84, R85 ;  /* 0x0000005456558223 */ /* 0x002fe20000010055 */
[----:B------:R-:W-:Y:S01]  /*d000*/  HFMA2.MMA R84, -RZ, RZ, 0, 0 ;  /* 0x00000000ff547435 */ /* 0x000fe200000001ff */
[----:B------:R-:W-:Y:S01]  /*d010*/  @!P0 FMUL.FTZ R86, R87, R86 ;  /* 0x0000005657568220 */ /* 0x000fe20000410000 */
[----:B------:R-:W-:-:S04]  /*d020*/  MOV R83, 0xd050 ;  /* 0x0000d05000537802 */ /* 0x000fc80000000f00 */
[----:B------:R-:W-:Y:S02]  /*d030*/  MOV R82, R86 ;  /* 0x0000005600527202 */ /* 0x000fe40000000f00 */
[----:B0-2---:R-:W-:Y:S05]  /*d040*/  CALL.REL.NOINC `($__internal_10_$__cuda_sm70_shflsync_idx_p) ;  /* 0x0000024000007944 */ /* 0x005fea0003c00000 */
[----:B-1----:R-:W-:Y:S01]  /*d050*/  MOV R87, R84 ;  /* 0x0000005400577202 */ /* 0x002fe20000000f00 */
[----:B------:R-:W-:Y:S01]  /*d060*/  HFMA2.MMA R84, -RZ, RZ, 0, 0 ;  /* 0x00000000ff547435 */ /* 0x000fe200000001ff */
[----:B------:R-:W-:Y:S02]  /*d070*/  MOV R82, R85 ;  /* 0x0000005500527202 */ /* 0x000fe40000000f00 */
[----:B------:R-:W-:-:S03]  /*d080*/  MOV R83, 0xd0a0 ;  /* 0x0000d0a000537802 */ /* 0x000fc60000000f00 */
[----:B0-2---:R-:W-:Y:S05]  /*d090*/  CALL.REL.NOINC `($__internal_10_$__cuda_sm70_shflsync_idx_p) ;  /* 0x000001f000007944 */ /* 0x005fea0003c00000 */
[----:B-1----:R-:W-:Y:S01]  /*d0a0*/  MOV R156, R84 ;  /* 0x00000054009c7202 */ /* 0x002fe20000000f00 */
[----:B------:R-:W-:Y:S01]  /*d0b0*/  HFMA2.MMA R84, -RZ, RZ, 0, 5.9604644775390625e-08 ;  /* 0x00000001ff547435 */ /* 0x000fe200000001ff */
[----:B------:R-:W-:Y:S02]  /*d0c0*/  MOV R83, R86 ;  /* 0x0000005600537202 */ /* 0x000fe40000000f00 */
[----:B------:R-:W-:-:S03]  /*d0d0*/  MOV R82, 0xd0f0 ;  /* 0x0000d0f000527802 */ /* 0x000fc60000000f00 */
[----:B0-2---:R-:W-:Y:S05]  /*d0e0*/  CALL.REL.NOINC `($__internal_9_$__cuda_sm70_shflsync_down) ;  /* 0x0000012000007944 */ /* 0x005fea0003c00000 */
[----:B-1----:R-:W-:Y:S01]  /*d0f0*/  MOV R159, R84 ;  /* 0x00000054009f7202 */ /* 0x002fe20000000f00 */
[----:B------:R-:W-:Y:S01]  /*d100*/  HFMA2.MMA R84, -RZ, RZ, 0, 5.9604644775390625e-08 ;  /* 0x00000001ff547435 */ /* 0x000fe200000001ff */
[----:B------:R-:W-:Y:S01]  /*d110*/  IMAD.MOV.U32 R83, RZ, RZ, R85 ;  /* 0x000000ffff537224 */ /* 0x000fe200078e0055 */
[----:B------:R-:W-:-:S04]  /*d120*/  MOV R82, 0xd140 ;  /* 0x0000d14000527802 */ /* 0x000fc80000000f00 */
[----:B0-2---:R-:W-:Y:S05]  /*d130*/  CALL.REL.NOINC `($__internal_9_$__cuda_sm70_shflsync_down) ;  /* 0x000000d000007944 */ /* 0x005fea0003c00000 */
[----:B-1----:R-:W-:Y:S01]  /*d140*/  MOV R86, R84 ;  /* 0x0000005400567202 */ /* 0x002fe20000000f00 */
[----:B------:R-:W-:Y:S01]  /*d150*/  HFMA2.MMA R84, -RZ, RZ, 0, 0 ;  /* 0x00000000ff547435 */ /* 0x000fe200000001ff */
[----:B------:R-:W-:-:S02]  /*d160*/  MOV R85, R159 ;  /* 0x0000009f00557202 */ /* 0x000fc40000000f00 */
[----:B------:R-:W-:Y:S02]  /*d170*/  MOV R82, R80 ;  /* 0x0000005000527202 */ /* 0x000fe40000000f00 */
[----:B------:R-:W-:Y:S02]  /*d180*/  MOV R83, 0xd1a0 ;  /* 0x0000d1a000537802 */ /* 0x000fe40000000f00 */
[----:B0-2---:R-:W-:Y:S05]  /*d190*/  CALL.REL.NOINC `($__internal_10_$__cuda_sm70_shflsync_idx_p) ;  /* 0x000000f000007944 */ /* 0x005fea0003c00000 */
[----:B-1----:R-:W-:Y:S01]  /*d1a0*/  MOV R159, R84 ;  /* 0x00000054009f7202 */ /* 0x002fe20000000f00 */
[----:B------:R-:W-:Y:S01]  /*d1b0*/  HFMA2.MMA R84, -RZ, RZ, 0, 0 ;  /* 0x00000000ff547435 */ /* 0x000fe200000001ff */
[----:B------:R-:W-:Y:S02]  /*d1c0*/  MOV R82, R81 ;  /* 0x0000005100527202 */ /* 0x000fe40000000f00 */
[----:B------:R-:W-:-:S03]  /*d1d0*/  MOV R83, 0xd1f0 ;  /* 0x0000d1f000537802 */ /* 0x000fc60000000f00 */
[----:B0-2---:R-:W-:Y:S05]  /*d1e0*/  CALL.REL.NOINC `($__internal_10_$__cuda_sm70_shflsync_idx_p) ;  /* 0x000000a000007944 */ /* 0x005fea0003c00000 */
[----:B-1----:R-:W-:Y:S01]  /*d1f0*/  MOV R83, R84 ;  /* 0x0000005400537202 */ /* 0x002fe20000000f00 */
[----:B0-2---:R-:W-:Y:S05]  /*d200*/  BRA `(.L_x_216) ;  /* 0xffffb7b000007947 */ /* 0x005fea000383ffff */
        .weak           $__internal_9_$__cuda_sm70_shflsync_down
        .type           $__internal_9_$__cuda_sm70_shflsync_down,@function
        .size           $__internal_9_$__cuda_sm70_shflsync_down,($__internal_10_$__cuda_sm70_shflsync_idx_p - $__internal_9_$__cuda_sm70_shflsync_down)
$__internal_9_$__cuda_sm70_shflsync_down:
[----:B------:R-:W-:Y:S01]  /*d210*/  HFMA2.MMA R142, -RZ, RZ, 0, 1.847743988037109375e-06 ;  /* 0x0000001fff8e7435 */ /* 0x000fe200000001ff */
[----:B------:R-:W-:-:S04]  /*d220*/  IMAD.MOV.U32 R144, RZ, RZ, -0x1 ;  /* 0xffffffffff907424 */ /* 0x000fc800078e00ff */
[----:B------:R-:W-:Y:S04]  /*d230*/  WARPSYNC R144 ;  /* 0x0000009000007348 */ /* 0x000fe80003800000 */
[----:B------:R0:W1:Y:S04]  /*d240*/  SHFL.DOWN PT, R84, R83, R84, R142 ;  /* 0x0800005453547389 */ /* 0x00006800000e008e */
[----:B0-----:R-:W0:Y:S01]  /*d250*/  S2R R144, SR_LANEID ;  /* 0x0000000000907919 */ /* 0x001e220000000000 */
[----:B------:R-:W-:-:S03]  /*d260*/  MOV R83, 0x0 ;  /* 0x0000000000537802 */ /* 0x000fc60000000f00 */
[----:B------:R-:W2:Y:S01]  /*d270*/  S2R R142, SR_TID.X ;  /* 0x00000000008e7919 */ /* 0x000ea20000002100 */
[----:B------:R-:W-:Y:S05]  /*d280*/  RET.REL.NODEC R82 `(_Z25selective_scan_bwd_kernelI32Selective_Scan_bwd_kernel_traitsILi128ELi16ELb0ELb0ELb0ELb1ELb1EN3c104HalfEfEEv12SSMParamsBwd) ;  /* 0xffff2d7052007950 */ /* 0x000fea0003c3ffff */
        .weak           $__internal_10_$__cuda_sm70_shflsync_idx_p
        .type           $__internal_10_$__cuda_sm70_shflsync_idx_p,@function
        .size           $__internal_10_$__cuda_sm70_shflsync_idx_p,($__internal_11_$__cuda_sm70_shflsync_up - $__internal_10_$__cuda_sm70_shflsync_idx_p)
$__internal_10_$__cuda_sm70_shflsync_idx_p:
        /* <DEDUP_REMOVED lines=8> */
[----:B------:R-:W-:Y:S05]  /*d310*/  RET.REL.NODEC R82 `(_Z25selective_scan_bwd_kernelI32Selective_Scan_bwd_kernel_traitsILi128ELi16ELb0ELb0ELb0ELb1ELb1EN3c104HalfEfEEv12SSMParamsBwd) ;  /* 0xffff2ce052007950 */ /* 0x000fea0003c3ffff */
        .weak           $__internal_11_$__cuda_sm70_shflsync_up
        .type           $__internal_11_$__cuda_sm70_shflsync_up,@function
        .size           $__internal_11_$__cuda_sm70_shflsync_up,(.L_x_8823 - $__internal_11_$__cuda_sm70_shflsync_up)
$__internal_11_$__cuda_sm70_shflsync_up:
[----:B------:R-:W-:Y:S01]  /*d320*/  HFMA2.MMA R141, -RZ, RZ, 0, 0 ;  /* 0x00000000ff8d7435 */ /* 0x000fe200000001ff */
[----:B------:R-:W-:-:S04]  /*d330*/  MOV R142, 0xffffffff ;  /* 0xffffffff008e7802 */ /* 0x000fc80000000f00 */
[----:B------:R-:W-:Y:S04]  /*d340*/  WARPSYNC R142 ;  /* 0x0000008e00007348 */ /* 0x000fe80003800000 */
[----:B------:R0:W1:Y:S04]  /*d350*/  SHFL.UP PT, R84, R83, R84, R141 ;  /* 0x0400005453547389 */ /* 0x00006800000e008d */
[----:B0-----:R-:W0:Y:S01]  /*d360*/  S2R R142, SR_TID.X ;  /* 0x00000000008e7919 */ /* 0x001e220000002100 */
[----:B------:R-:W-:Y:S01]  /*d370*/  MOV R83, 0x0 ;  /* 0x0000000000537802 */ /* 0x000fe20000000f00 */
[----:B0-----:R-:W-:-:S03]  /*d380*/  IMAD R141, R142, 0x28, RZ ;  /* 0x000000288e8d7824 */ /* 0x001fc600078e02ff */
[----:B-1----:R-:W-:Y:S05]  /*d390*/  RET.REL.NODEC R82 `(_Z25selective_scan_bwd_kernelI32Selective_Scan_bwd_kernel_traitsILi128ELi16ELb0ELb0ELb0ELb1ELb1EN3c104HalfEfEEv12SSMParamsBwd) ;  /* 0xffff2c6052007950 */ /* 0x002fea0003c3ffff */
.L_x_217:
        /* <DEDUP_REMOVED lines=14> */
.L_x_8823:


//--------------------- .text._Z25selective_scan_bwd_kernelI32Selective_Scan_bwd_kernel_traitsILi128ELi16ELb0ELb0ELb1ELb0ELb0EN3c104HalfEfEEv12SSMParamsBwd --------------------------
	.section	.text._Z25selective_scan_bwd_kernelI32Selective_Scan_bwd_kernel_traitsILi128ELi16ELb0ELb0ELb1ELb0ELb0EN3c104HalfEfEEv12SSMParamsBwd,"ax",@progbits
	.sectioninfo	@"SHI_REGISTERS=168"
	.align	128
        .global         _Z25selective_scan_bwd_kernelI32Selective_Scan_bwd_kernel_traitsILi128ELi16ELb0ELb0ELb1ELb0ELb0EN3c104HalfEfEEv12SSMParamsBwd
        .type           _Z25selective_scan_bwd_kernelI32Selective_Scan_bwd_kernel_traitsILi128ELi16ELb0ELb0ELb1ELb0ELb0EN3c104HalfEfEEv12SSMParamsBwd,@function
        .size           _Z25selective_scan_bwd_kernelI32Selective_Scan_bwd_kernel_traitsILi128ELi16ELb0ELb0ELb1ELb0ELb0EN3c104HalfEfEEv12SSMParamsBwd,(.L_x_8826 - _Z25selective_scan_bwd_kernelI32Selective_Scan_bwd_kernel_traitsILi128ELi16ELb0ELb0ELb1ELb0ELb0EN3c104HalfEfEEv12SSMParamsBwd)
        .other          _Z25selective_scan_bwd_kernelI32Selective_Scan_bwd_kernel_traitsILi128ELi16ELb0ELb0ELb1ELb0ELb0EN3c104HalfEfEEv12SSMParamsBwd,@"STO_CUDA_ENTRY STV_DEFAULT"
_Z25selective_scan_bwd_kernelI32Selective_Scan_bwd_kernel_traitsILi128ELi16ELb0ELb0ELb1ELb0ELb0EN3c104HalfEfEEv12SSMParamsBwd:
.text._Z25selective_scan_bwd_kernelI32Selective_Scan_bwd_kernel_traitsILi128ELi16ELb0ELb0ELb1ELb0ELb0EN3c104HalfEfEEv12SSMParamsBwd:
        /* <DEDUP_REMOVED lines=10> */
[----:B------:R-:W-:Y:S02]  /*00a0*/  PLOP3.LUT P0, PT, PT, PT, UP0, 0x80, 0x0 ;  /* 0x000000000000781c */ /* 0x000fe40003f0f008 */
[----:B------:R-:W-:Y:S01]  /*00b0*/  IABS R6, c[0x0][0x178] ;  /* 0x00005e0000067a13 */ /* 0x000fe20000000000 */
[----:B------:R-:W1:Y:S01]  /*00c0*/  S2UR UR35, SR_CTAID.X ;  /* 0x00000000002379c3 */ /* 0x000e620000002500 */
        /* <DEDUP_REMOVED lines=8> */
[----:B------:R-:W-:Y:S01]  /*0150*/  IMAD.U32 R2, RZ, RZ, UR4 ;  /* 0x00000004ff027e24 */ /* 0x000fe2000f8e00ff */
[----:B------:R-:W-:Y:S01]  /*0160*/  @UP1 ULEA.HI.X UR7, UR17, UR7, UR16, 0x2, UP3 ;  /* 0x0000000711071291 */ /* 0x000fe200098f1410 */
[----:B------:R-:W-:Y:S02]  /*0170*/  IMAD.U32 R4, RZ, RZ, UR6 ;  /* 0x00000006ff047e24 */ /* 0x000fe4000f8e00ff */
[----:B------:R-:W-:Y:S01]  /*0180*/  MOV R3, UR5 ;  /* 0x0000000500037c02 */ /* 0x000fe20008000f00 */
[----:B------:R-:W0:Y:S01]  /*0190*/  R2UR UR36, R6 ;  /* 0x00000000062473c2 */ /* 0x000e2200000e0000 */
[----:B------:R-:W-:Y:S01]  /*01a0*/  ULDC.64 UR4, c[0x0][0x260] ;  /* 0x0000980000047ab9 */ /* 0x000fe20000000a00 */
[----:B------:R-:W-:Y:S01]  /*01b0*/  MOV R5, UR7 ;  /* 0x0000000700057c02 */ /* 0x000fe20008000f00 */
[----:B------:R-:W-:-:S02]  /*01c0*/  ULDC.64 UR6, c[0x0][0x1d0] ;  /* 0x0000740000067ab9 */ /* 0x000fc40000000a00 */
[----:B------:R2:W3:Y:S04]  /*01d0*/  @P0 LDG.E R3, [R2.64] ;  /* 0x0000001802030981 */ /* 0x0004e8000c1e1900 */
[----:B------:R-:W4:Y:S01]  /*01e0*/  @P1 LDG.E R4, [R4.64] ;  /* 0x0000001804041981 */ /* 0x000f22000c1e1900 */
[----:B-1----:R-:W-:Y:S02]  /*01f0*/  USHF.R.S32.HI UR34, URZ, 0x1f, UR35 ;  /* 0x0000001f3f227899 */ /* 0x002fe40008011423 */
[----:B------:R-:W-:Y:S01]  /*0200*/  UISETP.NE.U32.AND UP0, UPT, URZ, UR4, UPT ;  /* 0x000000043f00728c */ /* 0x000fe2000bf05070 */
[----:B------:R1:W-:Y:S01]  /*0210*/  STL [R1+0x2c], RZ ;  /* 0x00002cff01007387 */ /* 0x0003e20000100800 */
[----:B------:R-:W-:Y:S02]  /*0220*/  UIMAD UR4, UR34, UR6, URZ ;  /* 0x00000006220472a4 */ /* 0x000fe4000f8e023f */
[----:B------:R-:W-:Y:S01]  /*0230*/  UIMAD.WIDE.U32 UR26, UR35, UR6, URZ ;  /* 0x00000006231a72a5 */ /* 0x000fe2000f8e003f */
[----:B------:R1:W-:Y:S01]  /*0240*/  STL [R1+0x28], RZ ;  /* 0x000028ff01007387 */ /* 0x0003e20000100800 */
[----:B------:R-:W-:-:S02]  /*0250*/  UIMAD UR4, UR35, UR7, UR4 ;  /* 0x00000007230472a4 */ /* 0x000fc4000f8e0204 */
[----:B------:R-:W-:Y:S02]  /*0260*/  UISETP.NE.AND.EX UP0, UPT, URZ, UR5, UPT, UP0 ;  /* 0x000000053f00728c */ /* 0x000fe4000bf05300 */
[----:B------:R-:W-:Y:S01]  /*0270*/  ULDC.64 UR6, c[0x0][0x1e0] ;  /* 0x0000780000067ab9 */ /* 0x000fe20000000a00 */
[----:B0-----:R-:W0:Y:S01]  /*0280*/  I2F.RP R0, UR36 ;  /* 0x0000002400007d06 */ /* 0x001e220008209400 */
[----:B------:R-:W-:Y:S02]  /*0290*/  UIMAD UR5, UR34, UR6, URZ ;  /* 0x00000006220572a4 */ /* 0x000fe4000f8e023f */
[----:B------:R-:W-:Y:S02]  /*02a0*/  UISETP.NE.U32.AND UP1, UPT, URZ, UR20, UPT ;  /* 0x000000143f00728c */ /* 0x000fe4000bf25070 */
[----:B------:R-:W-:Y:S02]  /*02b0*/  UIMAD UR32, UR35, UR7, UR5 ;  /* 0x00000007232072a4 */ /* 0x000fe4000f8e0205 */
[----:B------:R-:W-:-:S02]  /*02c0*/  UISETP.NE.AND.EX UP1, UPT, URZ, UR21, UPT, UP1 ;  /* 0x000000153f00728c */ /* 0x000fc4000bf25310 */
[----:B------:R-:W-:Y:S02]  /*02d0*/  UISETP.NE.U32.AND UP2, UPT, URZ, UR28, UPT ;  /* 0x0000001c3f00728c */ /* 0x000fe4000bf45070 */
[----:B------:R-:W-:Y:S02]  /*02e0*/  UIMAD UR15, UR34, UR8, URZ ;  /* 0x00000008220f72a4 */ /* 0x000fe4000f8e023f */
[----:B------:R-:W-:Y:S02]  /*02f0*/  UISETP.NE.AND.EX UP2, UPT, URZ, UR29, UPT, UP2 ;  /* 0x0000001d3f00728c */ /* 0x000fe4000bf45320 */
[----:B------:R-:W-:Y:S01]  /*0300*/  UIMAD.WIDE.U32 UR12, UR35, UR8, URZ ;  /* 0x00000008230c72a5 */ /* 0x000fe2000f8e003f */
[----:B0-----:R-:W2:Y:S01]  /*0310*/  MUFU.RCP R0, R0 ;  /* 0x0000000000007308 */ /* 0x001ea20000001000 */
[----:B------:R-:W-:Y:S02]  /*0320*/  UIMAD.WIDE.U32 UR18, UR35, UR6, URZ ;  /* 0x00000006231272a5 */ /* 0x000fe4000f8e003f */
[----:B------:R-:W-:-:S02]  /*0330*/  UMOV UR8, URZ ;  /* 0x0000003f00087c82 */ /* 0x000fc40008000000 */
[----:B------:R-:W-:Y:S02]  /*0340*/  @UP1 ULEA UR8, UP3, UR17, UR20, 0x2 ;  /* 0x0000001411081291 */ /* 0x000fe4000f86103f */
[----:B------:R-:W-:Y:S02]  /*0350*/  ULDC.64 UR6, c[0x0][0x1b0] ;  /* 0x00006c0000067ab9 */ /* 0x000fe40000000a00 */
[----:B------:R-:W-:Y:S02]  /*0360*/  UIMAD UR15, UR35, UR9, UR15 ;  /* 0x00000009230f72a4 */ /* 0x000fe4000f8e020f */
[----:B------:R-:W-:Y:S02]  /*0370*/  UIMAD.WIDE.U32 UR10, UR35, UR6, URZ ;  /* 0x00000006230a72a5 */ /* 0x000fe4000f8e003f */
[----:B------:R-:W-:Y:S02]  /*0380*/  UIMAD UR14, UR34, UR6, URZ ;  /* 0x00000006220e72a4 */ /* 0x000fe4000f8e023f */
[----:B------:R-:W-:Y:S01]  /*0390*/  UMOV UR9, URZ ;  /* 0x0000003f00097c82 */ /* 0x000fe20008000000 */
[----:B--2---:R-:W-:Y:S01]  /*03a0*/  IADD3 R2, R0, 0xffffffe, RZ ;  /* 0x0ffffffe00027810 */ /* 0x004fe20007ffe0ff */
[----:B------:R-:W-:Y:S01]  /*03b0*/  @UP1 ULEA.HI.X UR9, UR17, UR21, UR16, 0x2, UP3 ;  /* 0x0000001511091291 */ /* 0x000fe200098f1410 */
[----:B------:R-:W-:Y:S01]  /*03c0*/  IABS R0, UR17 ;  /* 0x0000001100007c13 */ /* 0x000fe20008000000 */
[----:B------:R-:W-:-:S02]  /*03d0*/  UMOV UR6, URZ ;  /* 0x0000003f00067c82 */ /* 0x000fc40008000000 */
[----:B------:R-:W-:Y:S01]  /*03e0*/  @UP2 ULEA UR6, UP1, UR17, UR28, 0x2 ;  /* 0x0000001c11062291 */ /* 0x000fe2000f82103f */
[----:B------:R-:W0:Y:S01]  /*03f0*/  F2I.FTZ.U32.TRUNC.NTZ R2, R2 ;  /* 0x0000000200027305 */ /* 0x000e22000021f000 */
[----:B------:R-:W2:Y:S01]  /*0400*/  R2UR UR23, R0 ;  /* 0x00000000001773c2 */ /* 0x000ea200000e0000 */
[----:B------:R-:W-:Y:S02]  /*0410*/  UIADD3 UR27, UR27, UR4, URZ ;  /* 0x000000041b1b7290 */ /* 0x000fe4000fffe03f */
[----:B------:R-:W-:Y:S02]  /*0420*/  UIMAD UR14, UR35, UR7, UR14 ;  /* 0x00000007230e72a4 */ /* 0x000fe4000f8e020e */
[----:B------:R-:W-:Y:S02]  /*0430*/  UMOV UR4, URZ ;  /* 0x0000003f00047c82 */ /* 0x000fe40008000000 */
[----:B------:R-:W-:Y:S02]  /*0440*/  UMOV UR7, URZ ;  /* 0x0000003f00077c82 */ /* 0x000fe40008000000 */
[----:B------:R-:W-:-:S02]  /*0450*/  @UP2 ULEA.HI.X UR7, UR17, UR29, UR16, 0x2, UP1 ;  /* 0x0000001d11072291 */ /* 0x000fc400088f1410 */
[----:B------:R-:W-:Y:S02]  /*0460*/  ULDC.64 UR20, c[0x0][0x1e8] ;  /* 0x00007a0000147ab9 */ /* 0x000fe40000000a00 */
[----:B------:R-:W-:Y:S01]  /*0470*/  ULDC.64 UR28, c[0x0][0x1d8] ;  /* 0x00007600001c7ab9 */ /* 0x000fe20000000a00 */
[----:B0-----:R-:W0:Y:S01]  /*0480*/  R2UR UR5, R2 ;  /* 0x00000000020573c2 */ /* 0x001e2200000e0000 */
[----:B------:R-:W-:Y:S02]  /*0490*/  UIMAD UR22, UR16, UR28, URZ ;  /* 0x0000001c101672a4 */ /* 0x000fe4000f8e023f */
[----:B------:R-:W-:Y:S02]  /*04a0*/  UIMAD UR33, UR16, UR20, URZ ;  /* 0x00000014102172a4 */ /* 0x000fe4000f8e023f */
[----:B------:R-:W-:Y:S02]  /*04b0*/  UIADD3 UR19, UR19, UR32, URZ ;  /* 0x0000002013137290 */ /* 0x000fe4000fffe03f */
[----:B------:R-:W-:-:S02]  /*04c0*/  ULDC UR38, c[0x0][0x174] ;  /* 0x00005d0000267ab9 */ /* 0x000fc40000000800 */
[----:B------:R-:W-:Y:S02]  /*04d0*/  USHF.L.U32 UR37, UR38, 0xb, URZ ;  /* 0x0000000b26257899 */ /* 0x000fe4000800063f */
[----:B------:R-:W-:Y:S02]  /*04e0*/  UIMAD UR22, UR17, UR29, UR22 ;  /* 0x0000001d111672a4 */ /* 0x000fe4000f8e0216 */
[----:B------:R-:W-:Y:S02]  /*04f0*/  UIMAD UR29, UR17, UR21, UR33 ;  /* 0x00000015111d72a4 */ /* 0x000fe4000f8e0221 */
[----:B------:R-:W-:Y:S02]  /*0500*/  UIMAD.WIDE.U32 UR18, UR17, UR20, UR18 ;  /* 0x00000014111272a5 */ /* 0x000fe4000f8e0012 */
[----:B------:R-:W-:Y:S02]  /*0510*/  UIADD3 UR13, UR13, UR15, URZ ;  /* 0x0000000f0d0d7290 */ /* 0x000fe4000fffe03f */
[----:B------:R-:W-:-:S02]  /*0520*/  ULDC.64 UR20, c[0x0][0x280] ;  /* 0x0000a00000147ab9 */ /* 0x000fc40000000a00 */
[----:B------:R-:W-:Y:S02]  /*0530*/  UIADD3 UR15, UR37, -0x800, URZ ;  /* 0xfffff800250f7890 */ /* 0x000fe4000fffe03f */
[----:B------:R-:W-:Y:S02]  /*0540*/  UIMAD.WIDE.U32 UR12, UR17, UR20, UR12 ;  /* 0x00000014110c72a5 */ /* 0x000fe4000f8e000c */
[----:B0-----:R-:W-:Y:S02]  /*0550*/  UIADD3 UR30, URZ, -UR5, URZ ;  /* 0x800000053f1e7290 */ /* 0x001fe4000fffe03f */
[----:B------:R-:W-:Y:S02]  /*0560*/  ULDC UR39, c[0x0][0x178] ;  /* 0x00005e0000277ab9 */ /* 0x000fe40000000800 */
[----:B------:R-:W-:Y:S02]  /*0570*/  UIMAD UR30, UR30, UR36, URZ ;  /* 0x000000241e1e72a4 */ /* 0x000fe4000f8e023f */
[----:B------:R-:W-:-:S02]  /*0580*/  UIADD3 UR11, UR11, UR14, URZ ;  /* 0x0000000e0b0b7290 */ /* 0x000fc4000fffe03f */
[----:B------:R-:W-:Y:S02]  /*0590*/  UIMAD.WIDE.U32 UR30, UR5, UR30, UR4 ;  /* 0x0000001e051e72a5 */ /* 0x000fe4000f8e0004 */
[----:B------:R-:W-:Y:S02]  /*05a0*/  UIMAD.WIDE.U32 UR4, UR17, UR28, UR26 ;  /* 0x0000001c110472a5 */ /* 0x000fe4000f8e001a */
[----:B--2---:R-:W-:Y:S02]  /*05b0*/  UIMAD.WIDE.U32 UR26, UR31, UR23, URZ ;  /* 0x000000171f1a72a5 */ /* 0x004fe4000f8e003f */
[----:B------:R-:W-:Y:S02]  /*05c0*/  UIADD3 UR32, UP2, UR15, UR4, URZ ;  /* 0x000000040f207290 */ /* 0x000fe4000ff5e03f */
[----:B------:R-:W-:-:S03]  /*05d0*/  ULOP3.LUT UR30, UR17, UR39, URZ, 0x3c, !UPT ;  /* 0x00000027111e7292 */ /* 0x000fc6000f8e3c3f */
[----:B------:R-:W-:Y:S02]  /*05e0*/  UMOV UR28, UR27 ;  /* 0x0000001b001c7c82 */ /* 0x000fe40008000000 */
[----:B------:R-:W-:-:S04]  /*05f0*/  UIADD3 UR26, -UR28, URZ, URZ ;  /* 0x0000003f1c1a7290 */ /* 0x000fc8000fffe13f */
[----:B------:R-:W-:Y:S02]  /*0600*/  UIMAD UR23, UR36, UR26, UR23 ;  /* 0x0000001a241772a4 */ /* 0x000fe4000f8e0217 */
[----:B------:R-:W-:Y:S02]  /*0610*/  UIMAD UR26, UR16, UR20, URZ ;  /* 0x00000014101a72a4 */ /* 0x000fe4000f8e023f */
[----:B------:R-:W-:Y:S02]  /*0620*/  UISETP.GT.U32.AND UP1, UPT, UR36, UR23, UPT ;  /* 0x000000172400728c */ /* 0x000fe4000bf24070 */
[----:B------:R-:W-:Y:S02]  /*0630*/  USHF.R.S32.HI UR20, URZ, 0x1f, UR15 ;  /* 0x0000001f3f147899 */ /* 0x000fe4000801140f */
[----:B------:R-:W-:Y:S02]  /*0640*/  UIMAD UR21, UR17, UR21, UR26 ;  /* 0x00000015111572a4 */ /* 0x000fe4000f8e021a */
[----:B------:R-:W-:-:S02]  /*0650*/  UIADD3.X UR22, UR20, UR5, UR22, UP2, !UPT ;  /* 0x0000000514167290 */ /* 0x000fc400097fe416 */
[----:B------:R-:W-:Y:S02]  /*0660*/  ULDC.64 UR26, c[0x0][0x240] ;  /* 0x00009000001a7ab9 */ /* 0x000fe40000000a00 */
[----:B------:R-:W-:Y:S02]  /*0670*/  ULEA UR33, UP3, UR32, UR26, 0x1 ;  /* 0x0000001a20217291 */ /* 0x000fe4000f86083f */
[----:B------:R-:W-:Y:S02]  /*0680*/  @!UP1 UIADD3 UR23, UR23, -UR36, URZ ;  /* 0x8000002417179290 */ /* 0x000fe4000fffe03f */
[----:B------:R-:W-:Y:S02]  /*0690*/  ULEA.HI.X UR32, UR32, UR27, UR22, 0x1, UP3 ;  /* 0x0000001b20207291 */ /* 0x000fe400098f0c16 */
[----:B------:R-:W-:Y:S02]  /*06a0*/  UISETP.GE.U32.AND UP2, UPT, UR23, UR36, UPT ;  /* 0x000000241700728c */ /* 0x000fe4000bf46070 */
[----:B------:R-:W-:-:S02]  /*06b0*/  UISETP.GE.AND UP3, UPT, UR30, URZ, UPT ;  /* 0x0000003f1e00728c */ /* 0x000fc4000bf66270 */
[----:B------:R-:W-:Y:S02]  /*06c0*/  UIADD3 UR30, UP4, UR15, UR18, URZ ;  /* 0x000000120f1e7290 */ /* 0x000fe4000ff9e03f */
[----:B------:R-:W-:Y:S02]  /*06d0*/  @!UP1 UIADD3 UR28, UR28, 0x1, URZ ;  /* 0x000000011c1c9890 */ /* 0x000fe4000fffe03f */
[----:B------:R-:W-:Y:S02]  /*06e0*/  UISETP.NE.AND UP1, UPT, URZ, UR39, UPT ;  /* 0x000000273f00728c */ /* 0x000fe4000bf25270 */
[----:B------:R-:W-:Y:S02]  /*06f0*/  ULDC.64 UR4, c[0x0][0x248] ;  /* 0x0000920000047ab9 */ /* 0x000fe40000000a00 */
[----:B------:R-:W-:Y:S02]  /*0700*/  UIADD3.X UR18, UR20, UR19, UR29, UP4, !UPT ;  /* 0x0000001314127290 */ /* 0x000fe4000a7fe41d */
[----:B------:R-:W-:-:S02]  /*0710*/  @UP2 UIADD3 UR28, UR28, 0x1, URZ ;  /* 0x000000011c1c2890 */ /* 0x000fc4000fffe03f */
[----:B------:R-:W-:Y:S02]  /*0720*/  ULEA UR31, UP4, UR30, UR4, 0x1 ;  /* 0x000000041e1f7291 */ /* 0x000fe4000f88083f */
[----:B------:R-:W-:Y:S02]  /*0730*/  ULDC.64 UR22, c[0x0][0x1c8] ;  /* 0x0000720000167ab9 */ /* 0x000fe40000000a00 */
[----:B------:R-:W-:Y:S02]  /*0740*/  ULEA.HI.X UR30, UR30, UR5, UR18, 0x1, UP4 ;  /* 0x000000051e1e7291 */ /* 0x000fe4000a0f0c12 */
[----:B------:R-:W-:Y:S02]  /*0750*/  ULDC UR19, c[0x0][0x164] ;  /* 0x0000590000137ab9 */ /* 0x000fe40000000800 */
[----:B------:R-:W-:Y:S02]  /*0760*/  UMOV UR18, UR28 ;  /* 0x0000001c00127c82 */ /* 0x000fe40008000000 */
[----:B------:R-:W-:-:S02]  /*0770*/  @!UP3 UIADD3 UR18, -UR18, URZ, URZ ;  /* 0x0000003f1212b290 */ /* 0x000fc4000fffe13f */
[----:B------:R-:W-:Y:S02]  /*0780*/  @!UP1 ULOP3.LUT UR18, URZ, UR39, URZ, 0x33, !UPT ;  /* 0x000000273f129292 */ /* 0x000fe4000f8e333f */
[----:B------:R-:W-:Y:S02]  /*0790*/  UIADD3 UR28, UP2, UR15, UR12, URZ ;  /* 0x0000000c0f1c7290 */ /* 0x000fe4000ff5e03f */
[----:B------:R-:W-:Y:S02]  /*07a0*/  ULDC.64 UR4, c[0x0][0x308] ;  /* 0x0000c20000047ab9 */ /* 0x000fe40000000a00 */
[----:B------:R-:W-:Y:S02]  /*07b0*/  USHF.R.S32.HI UR36, URZ, 0x1f, UR18 ;  /* 0x0000001f3f247899 */ /* 0x000fe40008011412 */
[----:B------:R-:W-:Y:S02]  /*07c0*/  UIADD3.X UR12, UR20, UR13, UR21, UP2, !UPT ;  /* 0x0000000d140c7290 */ /* 0x000fe400097fe415 */
[----:B------:R-:W-:-:S02]  /*07d0*/  ULEA UR29, UP1, UR28, UR4, 0x1 ;  /* 0x000000041c1d7291 */ /* 0x000fc4000f82083f */
[----:B------:R-:W-:Y:S02]  /*07e0*/  UIMAD UR4, UR36, UR22, URZ ;  /* 0x00000016240472a4 */ /* 0x000fe4000f8e023f */
[----:B------:R-:W-:Y:S02]  /*07f0*/  ULEA.HI.X UR28, UR28, UR5, UR12, 0x1, UP1 ;  /* 0x000000051c1c7291 */ /* 0x000fe400088f0c0c */
[----:B------:R-:W-:Y:S02]  /*0800*/  UIMAD.WIDE.U32 UR12, UR18, UR22, UR10 ;  /* 0x00000016120c72a5 */ /* 0x000fe4000f8e000a */
[----:B------:R-:W-:Y:S02]  /*0810*/  UIMAD UR14, UR18, UR23, UR4 ;  /* 0x00000017120e72a4 */ /* 0x000fe4000f8e0204 */
[----:B------:R-:W-:Y:S02]  /*0820*/  UIADD3 UR15, UP1, UR15, UR12, URZ ;  /* 0x0000000c0f0f7290 */ /* 0x000fe4000ff3e03f */
[----:B------:R-:W-:-:S02]  /*0830*/  UIADD3 UR14, UR13, UR14, URZ ;  /* 0x0000000e0d0e7290 */ /* 0x000fc4000fffe03f */
[----:B------:R-:W-:Y:S02]  /*0840*/  ULDC.64 UR10, c[0x0][0x230] ;  /* 0x00008c00000a7ab9 */ /* 0x000fe40000000a00 */
[----:B------:R-:W-:Y:S02]  /*0850*/  ULEA UR27, UP2, UR15, UR10, 0x1 ;  /* 0x0000000a0f1b7291 */ /* 0x000fe4000f84083f */
[----:B------:R-:W-:Y:S02]  /*0860*/  UIADD3.X UR26, UR20, UR14, URZ, UP1, !UPT ;  /* 0x0000000e141a7290 */ /* 0x000fe40008ffe43f */
[----:B------:R-:W-:Y:S02]  /*0870*/  @UP0 UIMAD UR10, UR35, UR19, UR17 ;  /* 0x00000013230a02a4 */ /* 0x000fe4000f8e0211 */
[----:B------:R-:W-:Y:S02]  /*0880*/  UISETP.GE.AND UP1, UPT, UR38, 0x1, UPT ;  /* 0x000000012600788c */ /* 0x000fe4000bf26270 */
[----:B------:R-:W-:-:S02]  /*0890*/  UMOV UR5, URZ ;  /* 0x0000003f00057c82 */ /* 0x000fc40008000000 */
[----:B------:R-:W-:Y:S02]  /*08a0*/  @UP0 UIMAD UR12, UR10, UR38, URZ ;  /* 0x000000260a0c02a4 */ /* 0x000fe4000f8e023f */
[----:B------:R-:W-:Y:S02]  /*08b0*/  ULDC UR13, c[0x0][0x16c] ;  /* 0x00005b00000d7ab9 */ /* 0x000fe40000000800 */
[----:B------:R-:W-:Y:S02]  /*08c0*/  @UP0 UIMAD UR12, UR12, UR13, URZ ;  /* 0x0000000d0c0c02a4 */ /* 0x000fe4000f8e023f */
[----:B------:R-:W-:Y:S02]  /*08d0*/  ULEA.HI.X UR26, UR15, UR11, UR26, 0x1, UP2 ;  /* 0x0000000b0f1a7291 */ /* 0x000fe400090f0c1a */
[----:B------:R-:W-:Y:S02]  /*08e0*/  @UP0 UMOV UR13, 0x8 ;  /* 0x00000008000d0882 */ /* 0x000fe40000000000 */
[----:B------:R-:W-:-:S02]  /*08f0*/  ULDC.64 UR10, c[0x0][0x260] ;  /* 0x00009800000a7ab9 */ /* 0x000fc40000000a00 */
[----:B------:R-:W-:Y:S02]  /*0900*/  @UP0 UIMAD.WIDE UR10, UR12, UR13, UR10 ;  /* 0x0000000d0c0a02a5 */ /* 0x000fe4000f8e020a */
[----:B------:R-:W-:Y:S02]  /*0910*/  UMOV UR4, URZ ;  /* 0x0000003f00047c82 */ /* 0x000fe40008000000 */
[----:B------:R-:W-:Y:S02]  /*0920*/  UMOV UR12, UR8 ;  /* 0x00000008000c7c82 */ /* 0x000fe40008000000 */
[----:B------:R-:W-:Y:S02]  /*0930*/  UMOV UR13, UR9 ;  /* 0x00000009000d7c82 */ /* 0x000fe40008000000 */
[----:B------:R-:W-:Y:S02]  /*0940*/  UMOV UR14, UR6 ;  /* 0x00000006000e7c82 */ /* 0x000fe40008000000 */
[----:B------:R-:W-:-:S02]  /*0950*/  UMOV UR15, UR7 ;  /* 0x00000007000f7c82 */ /* 0x000fc40008000000 */
[----:B------:R-:W-:Y:S02]  /*0960*/  @!UP0 UMOV UR10, URZ ;  /* 0x0000003f000a8c82 */ /* 0x000fe40008000000 */
[----:B------:R-:W-:Y:S01]  /*0970*/  @!UP0 UMOV UR11, URZ ;  /* 0x0000003f000b8c82 */ /* 0x000fe20008000000 */
[----:B---3--:R1:W0:Y:S01]  /*0980*/  @P0 R2UR UR5, R3 ;  /* 0x00000000030503c2 */ /* 0x00822200000e0000 */
[----:B------:R-:W-:-:S07]  /*0990*/  PLOP3.LUT P0, PT, PT, PT, UP1, 0x80, 0x0 ;  /* 0x000000000000781c */ /* 0x000fce0003f0f018 */
[----:B----4-:R1:W2:Y:S06]  /*09a0*/  @P1 R2UR UR4, R4 ;  /* 0x00000000040413c2 */ /* 0x0102ac00000e0000 */
[----:B------:R-:W-:Y:S05]  /*09b0*/  @!P0 BRA `(.L_x_218) ;  /* 0x0000741000008947 */ /* 0x000fea0003800000 */
[----:B------:R-:W3:Y:S01]  /*09c0*/  S2R R57, SR_TID.X ;  /* 0x0000000000397919 */ /* 0x000ee20000002100 */
[----:B------:R-:W-:-:S03]  /*09d0*/  UMOV UR6, URZ ;  /* 0x0000003f00067c82 */ /* 0x000fc60008000000 */
[----:B------:R4:W-:Y:S04]  /*09e0*/  STL [R1+0x28], RZ ;  /* 0x000028ff01007387 */ /* 0x0009e80000100800 */
[----:B------:R4:W-:Y:S01]  /*09f0*/  STL [R1+0x2c], RZ ;  /* 0x00002cff01007387 */ /* 0x0009e20000100800 */
[----:B---3--:R-:W-:-:S04]  /*0a00*/  SHF.R.S32.HI R0, RZ, 0x1f, R57 ;  /* 0x0000001fff007819 */ /* 0x008fc80000011439 */
[----:B------:R-:W-:-:S04]  /*0a10*/  LEA.HI R0, R0, R57, RZ, 0x5 ;  /* 0x0000003900007211 */ /* 0x000fc800078f28ff */
[----:B----4-:R-:W-:Y:S02]  /*0a20*/  SHF.R.S32.HI R0, RZ, 0x5, R0 ;  /* 0x00000005ff007819 */ /* 0x010fe40000011400 */
.L_x_273:
[----:B------:R-:W-:Y:S01]  /*0a30*/  ULDC UR19, c[0x0][0x174] ;  /* 0x00005d0000137ab9 */ /* 0x000fe20000000800 */
[----:B------:R-:W-:Y:S01]  /*0a40*/  IMAD.SHL.U32 R64, R57, 0x10, RZ ;  /* 0x0000001039407824 */ /* 0x000fe200078e00ff */
[----:B------:R-:W-:Y:S01]  /*0a50*/  UIADD3 UR19, -UR6, UR19, URZ ;  /* 0x0000001306137290 */ /* 0x000fe2000fffe13f */
[----:B------:R-:W-:Y:S01]  /*0a60*/  BAR.SYNC.DEFER_BLOCKING 0x0 ;  /* 0x0000000000007b1d */ /* 0x000fe20000010000 */
[----:B-1----:R-:W-:Y:S01]  /*0a70*/  MOV R3, UR32 ;  /* 0x0000002000037c02 */ /* 0x002fe20008000f00 */
        /* <DEDUP_REMOVED lines=16> */
[----:B------:R-:W-:Y:S02]  /*0b80*/  LOP3.LUT R32, R58, 0xc0, RZ, 0xfc, !PT ;  /* 0x000000c03a207812 */ /* 0x000fe400078efcff */
        /* <DEDUP_REMOVED lines=52> */
[----:B------:R1:W2:Y:S04]  /*0ed0*/  @!P1 LDG.E.U16 R19, [R2.64+0x3c0] ;  /* 0x0003c01802139981 */ /* 0x0002a8000c1e1500 */
[----:B------:R-:W0:Y:S02]  /*0ee0*/  S2R R44, SR_LANEID ;  /* 0x00000000002c7919 */ /* 0x000e240000000000 */
[----:B0-----:R-:W-:-:S04]  /*0ef0*/  IADD3 R20, R0, R44, RZ ;  /* 0x0000002c00147210 */ /* 0x001fc80007ffe0ff */
[C---:B------:R-:W-:Y:S02]  /*0f00*/  IADD3 R23, R20.reuse, 0x20, RZ ;  /* 0x0000002014177810 */ /* 0x040fe40007ffe0ff */
[C---:B------:R-:W-:Y:S02]  /*0f10*/  IADD3 R25, R20.reuse, 0x40, RZ ;  /* 0x0000004014197810 */ /* 0x040fe40007ffe0ff */
[C---:B------:R-:W-:Y:S02]  /*0f20*/  LEA.HI.SX32 R21, R20.reuse, R20, 0x1b ;  /* 0x0000001414157211 */ /* 0x040fe400078fdaff */
[C---:B------:R-:W-:Y:S02]  /*0f30*/  IADD3 R27, R20.reuse, 0x60, RZ ;  /* 0x00000060141b7810 */ /* 0x040fe40007ffe0ff */
[C---:B------:R-:W-:Y:S02]  /*0f40*/  IADD3 R29, R20.reuse, 0x80, RZ ;  /* 0x00000080141d7810 */ /* 0x040fe40007ffe0ff */
[----:B------:R-:W-:-:S02]  /*0f50*/  IADD3 R31, R20, 0xa0, RZ ;  /* 0x000000a0141f7810 */ /* 0x000fc40007ffe0ff */
[C---:B------:R-:W-:Y:S02]  /*0f60*/  IADD3 R33, R20.reuse, 0xc0, RZ ;  /* 0x000000c014217810 */ /* 0x040fe40007ffe0ff */
[-C--:B------:R-:W-:Y:S02]  /*0f70*/  LEA.HI.SX32 R23, R23, R20.reuse, 0x1b ;  /* 0x0000001417177211 */ /* 0x080fe400078fdaff */
[-C--:B------:R-:W-:Y:S01]  /*0f80*/  LEA.HI.SX32 R25, R25, R20.reuse, 0x1b ;  /* 0x0000001419197211 */ /* 0x080fe200078fdaff */
[----:B------:R-:W-:Y:S01]  /*0f90*/  IMAD.SHL.U32 R74, R21, 0x2, RZ ;  /* 0x00000002154a7824 */ /* 0x000fe200078e00ff */
[C---:B------:R-:W-:Y:S02]  /*0fa0*/  IADD3 R35, R20.reuse, 0xe0, RZ ;  /* 0x000000e014237810 */ /* 0x040fe40007ffe0ff */
[----:B------:R-:W-:Y:S02]  /*0fb0*/  IADD3 R37, R20, 0x100, RZ ;  /* 0x0000010014257810 */ /* 0x000fe40007ffe0ff */
[----:B------:R-:W-:-:S02]  /*0fc0*/  LEA.HI.SX32 R27, R27, R20, 0x1b ;  /* 0x000000141b1b7211 */ /* 0x000fc400078fdaff */
[-C--:B------:R-:W-:Y:S01]  /*0fd0*/  LEA.HI.SX32 R29, R29, R20.reuse, 0x1b ;  /* 0x000000141d1d7211 */ /* 0x080fe200078fdaff */
[----:B------:R-:W-:Y:S01]  /*0fe0*/  IMAD.SHL.U32 R72, R25, 0x2, RZ ;  /* 0x0000000219487824 */ /* 0x000fe200078e00ff */
[C---:B-1----:R-:W-:Y:S02]  /*0ff0*/  IADD3 R3, R20.reuse, 0x120, RZ ;  /* 0x0000012014037810 */ /* 0x042fe40007ffe0ff */
[C---:B------:R-:W-:Y:S02]  /*1000*/  IADD3 R39, R20.reuse, 0x140, RZ ;  /* 0x0000014014277810 */ /* 0x040fe40007ffe0ff */
[-C--:B------:R-:W-:Y:S02]  /*1010*/  LEA.HI.SX32 R31, R31, R20.reuse, 0x1b ;  /* 0x000000141f1f7211 */ /* 0x080fe400078fdaff */
[----:B------:R-:W-:Y:S02]  /*1020*/  LEA.HI.SX32 R33, R33, R20, 0x1b ;  /* 0x0000001421217211 */ /* 0x000fe400078fdaff */
[----:B------:R-:W-:Y:S01]  /*1030*/  SHF.L.U32 R73, R23, 0x1, RZ ;  /* 0x0000000117497819 */ /* 0x000fe200000006ff */
[----:B------:R-:W-:Y:S01]  /*1040*/  IMAD.SHL.U32 R70, R29, 0x2, RZ ;  /* 0x000000021d467824 */ /* 0x000fe200078e00ff */
[----:B------:R-:W-:-:S02]  /*1050*/  IADD3 R41, R20, 0x160, RZ ;  /* 0x0000016014297810 */ /* 0x000fc40007ffe0ff */
[C---:B------:R-:W-:Y:S02]  /*1060*/  IADD3 R43, R20.reuse, 0x180, RZ ;  /* 0x00000180142b7810 */ /* 0x040fe40007ffe0ff */
[-C--:B------:R-:W-:Y:S02]  /*1070*/  LEA.HI.SX32 R35, R35, R20.reuse, 0x1b ;  /* 0x0000001423237211 */ /* 0x080fe400078fdaff */
[----:B------:R-:W-:Y:S02]  /*1080*/  LEA.HI.SX32 R37, R37, R20, 0x1b ;  /* 0x0000001425257211 */ /* 0x000fe400078fdaff */
[----:B------:R-:W-:Y:S01]  /*1090*/  SHF.L.U32 R71, R27, 0x1, RZ ;  /* 0x000000011b477819 */ /* 0x000fe200000006ff */
[----:B------:R-:W-:Y:S01]  /*10a0*/  IMAD.SHL.U32 R68, R33, 0x2, RZ ;  /* 0x0000000221447824 */ /* 0x000fe200078e00ff */
[C---:B------:R-:W-:Y:S02]  /*10b0*/  IADD3 R45, R20.reuse, 0x1a0, RZ ;  /* 0x000001a0142d7810 */ /* 0x040fe40007ffe0ff */
[----:B------:R-:W-:-:S02]  /*10c0*/  IADD3 R47, R20, 0x1c0, RZ ;  /* 0x000001c0142f7810 */ /* 0x000fc40007ffe0ff */
[-C--:B------:R-:W-:Y:S02]  /*10d0*/  LEA.HI.SX32 R3, R3, R20.reuse, 0x1b ;  /* 0x0000001403037211 */ /* 0x080fe400078fdaff */
[-C--:B------:R-:W-:Y:S02]  /*10e0*/  LEA.HI.SX32 R39, R39, R20.reuse, 0x1b ;  /* 0x0000001427277211 */ /* 0x080fe400078fdaff */
[----:B------:R-:W-:Y:S01]  /*10f0*/  SHF.L.U32 R69, R31, 0x1, RZ ;  /* 0x000000011f457819 */ /* 0x000fe200000006ff */
[----:B------:R-:W-:Y:S01]  /*1100*/  IMAD.SHL.U32 R66, R37, 0x2, RZ ;  /* 0x0000000225427824 */ /* 0x000fe200078e00ff */
[----:B------:R-:W-:Y:S01]  /*1110*/  IADD3 R49, R20, 0x1e0, RZ ;  /* 0x000001e014317810 */ /* 0x000fe20007ffe0ff */
[----:B------:R-:W-:Y:S01]  /*1120*/  IMAD R0, R44, 0x10, R0 ;  /* 0x000000102c007824 */ /* 0x000fe200078e0200 */
[-C--:B------:R-:W-:Y:S02]  /*1130*/  LEA.HI.SX32 R41, R41, R20.reuse, 0x1b ;  /* 0x0000001429297211 */ /* 0x080fe400078fdaff */
[----:B------:R-:W-:-:S02]  /*1140*/  LEA.HI.SX32 R43, R43, R20, 0x1b ;  /* 0x000000142b2b7211 */ /* 0x000fc400078fdaff */
[----:B------:R-:W-:Y:S01]  /*1150*/  SHF.L.U32 R67, R35, 0x1, RZ ;  /* 0x0000000123437819 */ /* 0x000fe200000006ff */
[----:B------:R-:W-:Y:S01]  /*1160*/  IMAD.SHL.U32 R165, R39, 0x2, RZ ;  /* 0x0000000227a57824 */ /* 0x000fe200078e00ff */
[-C--:B------:R-:W-:Y:S02]  /*1170*/  LEA.HI.SX32 R45, R45, R20.reuse, 0x1b ;  /* 0x000000142d2d7211 */ /* 0x080fe400078fdaff */
[-C--:B------:R-:W-:Y:S02]  /*1180*/  LEA.HI.SX32 R47, R47, R20.reuse, 0x1b ;  /* 0x000000142f2f7211 */ /* 0x080fe400078fdaff */
[----:B------:R-:W-:Y:S01]  /*1190*/  SHF.L.U32 R65, R3, 0x1, RZ ;  /* 0x0000000103417819 */ /* 0x000fe200000006ff */
[----:B------:R-:W-:Y:S01]  /*11a0*/  IMAD.SHL.U32 R163, R43, 0x2, RZ ;  /* 0x000000022ba37824 */ /* 0x000fe200078e00ff */
[----:B------:R-:W-:Y:S02]  /*11b0*/  LEA.HI.SX32 R49, R49, R20, 0x1b ;  /* 0x0000001431317211 */ /* 0x000fe400078fdaff */
[----:B------:R-:W-:Y:S01]  /*11c0*/  SHF.L.U32 R164, R41, 0x1, RZ ;  /* 0x0000000129a47819 */ /* 0x000fe200000006ff */
[----:B------:R-:W-:Y:S01]  /*11d0*/  IMAD.SHL.U32 R161, R47, 0x2, RZ ;  /* 0x000000022fa17824 */ /* 0x000fe200078e00ff */
[----:B------:R-:W-:-:S02]  /*11e0*/  SHF.L.U32 R162, R45, 0x1, RZ ;  /* 0x000000012da27819 */ /* 0x000fc400000006ff */
[----:B------:R-:W-:Y:S02]  /*11f0*/  LEA.HI.SX32 R56, R0, R0, 0x1b ;  /* 0x0000000000387211 */ /* 0x000fe400078fdaff */
[----:B------:R-:W-:Y:S02]  /*1200*/  SHF.L.U32 R160, R49, 0x1, RZ ;  /* 0x0000000131a07819 */ /* 0x000fe400000006ff */
[----:B------:R-:W-:Y:S02]  /*1210*/  SHF.L.U32 R56, R56, 0x1, RZ ;  /* 0x0000000138387819 */ /* 0x000fe400000006ff */
[----:B------:R-:W-:Y:S02]  /*1220*/  ISETP.GE.AND P2, PT, R58, UR7, PT ;  /* 0x000000073a007c0c */ /* 0x000fe4000bf46270 */
[----:B------:R-:W-:Y:S01]  /*1230*/  ISETP.GE.AND P1, PT, R22, UR7, PT ;  /* 0x0000000716007c0c */ /* 0x000fe2000bf26270 */
[----:B------:R-:W-:Y:S01]  /*1240*/  IMAD.U32 R2, RZ, RZ, UR31 ;  /* 0x0000001fff027e24 */ /* 0x000fe2000f8e00ff */
[----:B------:R-:W-:-:S02]  /*1250*/  MOV R3, UR30 ;  /* 0x0000001e00037c02 */ /* 0x000fc40008000f00 */
[----:B------:R-:W-:-:S03]  /*1260*/  ISETP.GE.AND P0, PT, R24, UR7, PT ;  /* 0x0000000718007c0c */ /* 0x000fc6000bf06270 */
[----:B------:R-:W-:Y:S01]  /*1270*/  IMAD.WIDE R2, R58, 0x2, R2 ;  /* 0x000000023a027825 */ /* 0x000fe200078e0202 */
[----:B------:R-:W-:Y:S02]  /*1280*/  ISETP.GE.AND P4, PT, R26, UR7, PT ;  /* 0x000000071a007c0c */ /* 0x000fe4000bf86270 */
[----:B------:R-:W-:Y:S02]  /*1290*/  ISETP.GE.AND P6, PT, R28, UR7, PT ;  /* 0x000000071c007c0c */ /* 0x000fe4000bfc6270 */
[----:B------:R-:W-:Y:S02]  /*12a0*/  ISETP.GE.AND P5, PT, R30, UR7, PT ;  /* 0x000000071e007c0c */ /* 0x000fe4000bfa6270 */
[----:B------:R-:W-:Y:S02]  /*12b0*/  ISETP.GE.AND P3, PT, R32, UR7, PT ;  /* 0x0000000720007c0c */ /* 0x000fe4000bf66270 */
[----:B------:R-:W-:Y:S01]  /*12c0*/  PRMT R0, RZ, 0x7610, R0 ;  /* 0x00007610ff007816 */ /* 0x000fe20000000000 */
[----:B---3--:R0:W-:Y:S04]  /*12d0*/  STS.U16 [R74], R4 ;  /* 0x000000044a007388 */ /* 0x0081e80000000400 */
[----:B----4-:R1:W-:Y:S04]  /*12e0*/  STS.U16 [R73+0x40], R5 ;  /* 0x0000400549007388 */ /* 0x0103e80000000400 */
[----:B-----5:R3:W-:Y:S04]  /*12f0*/  STS.U16 [R72+0x80], R6 ;  /* 0x0000800648007388 */ /* 0x0207e80000000400 */
[----:B--2---:R2:W-:Y:S04]  /*1300*/  STS.U16 [R71+0xc0], R7 ;  /* 0x0000c00747007388 */ /* 0x0045e80000000400 */
        /* <DEDUP_REMOVED lines=8> */
[----:B------:R-:W-:Y:S04]  /*1390*/  STS.U16 [R163+0x300], R16 ;  /* 0x00030010a3007388 */ /* 0x000fe80000000400 */
[----:B------:R0:W-:Y:S04]  /*13a0*/  STS.U16 [R162+0x340], R17 ;  /* 0x00034011a2007388 */ /* 0x0001e80000000400 */
[----:B------:R-:W-:Y:S04]  /*13b0*/  STS.U16 [R161+0x380], R18 ;  /* 0x00038012a1007388 */ /* 0x000fe80000000400 */
[----:B------:R0:W-:Y:S01]  /*13c0*/  STS.U16 [R160+0x3c0], R19 ;  /* 0x0003c013a0007388 */ /* 0x0001e20000000400 */
[----:B------:R-:W-:-:S06]  /*13d0*/  NOP ;  /* 0x0000000000007918 */ /* 0x000fcc0000000000 */
[----:B------:R-:W0:Y:S04]  /*13e0*/  LDS.U16 R139, [R56] ;  /* 0x00000000388b7984 */ /* 0x000e280000000400 */
        /* <DEDUP_REMOVED lines=17> */
[----:B-1----:R-:W-:Y:S02]  /*1500*/  PRMT R5, RZ, 0x7610, R5 ;  /* 0x00007610ff057816 */ /* 0x002fe40000000005 */
[----:B---3--:R-:W-:Y:S02]  /*1510*/  PRMT R6, RZ, 0x7610, R6 ;  /* 0x00007610ff067816 */ /* 0x008fe40000000006 */
[----:B--2---:R-:W-:Y:S02]  /*1520*/  PRMT R7, RZ, 0x7610, R7 ;  /* 0x00007610ff077816 */ /* 0x004fe40000000007 */
[----:B----4-:R-:W-:Y:S02]  /*1530*/  PRMT R8, RZ, 0x7610, R8 ;  /* 0x00007610ff087816 */ /* 0x010fe40000000008 */
[----:B-----5:R-:W-:Y:S02]  /*1540*/  PRMT R9, RZ, 0x7610, R9 ;  /* 0x00007610ff097816 */ /* 0x020fe40000000009 */
[----:B------:R-:W-:-:S02]  /*1550*/  PRMT R10, RZ, 0x7610, R10 ;  /* 0x00007610ff0a7816 */ /* 0x000fc4000000000a */
[----:B------:R-:W-:Y:S02]  /*1560*/  PRMT R11, RZ, 0x7610, R11 ;  /* 0x00007610ff0b7816 */ /* 0x000fe4000000000b */
[----:B------:R-:W-:Y:S01]  /*1570*/  PRMT R12, RZ, 0x7610, R12 ;  /* 0x00007610ff0c7816 */ /* 0x000fe2000000000c */
[----:B------:R0:W2:Y:S01]  /*1580*/  @!P2 LDG.E.U16 R4, [R2.64] ;  /* 0x000000180204a981 */ /* 0x0000a2000c1e1500 */
[----:B------:R-:W-:-:S03]  /*1590*/  ISETP.GE.AND P2, PT, R34, UR7, PT ;  /* 0x0000000722007c0c */ /* 0x000fc6000bf46270 */
[----:B------:R0:W3:Y:S01]  /*15a0*/  @!P1 LDG.E.U16 R5, [R2.64+0x40] ;  /* 0x0000401802059981 */ /* 0x0000e2000c1e1500 */
[----:B------:R-:W-:-:S03]  /*15b0*/  ISETP.GE.AND P1, PT, R36, UR7, PT ;  /* 0x0000000724007c0c */ /* 0x000fc6000bf26270 */
[----:B------:R0:W4:Y:S01]  /*15c0*/  @!P0 LDG.E.U16 R6, [R2.64+0x80] ;  /* 0x0000801802068981 */ /* 0x000122000c1e1500 */
[----:B------:R-:W-:-:S03]  /*15d0*/  ISETP.GE.AND P0, PT, R38, UR7, PT ;  /* 0x0000000726007c0c */ /* 0x000fc6000bf06270 */
[----:B------:R0:W5:Y:S01]  /*15e0*/  @!P4 LDG.E.U16 R7, [R2.64+0xc0] ;  /* 0x0000c0180207c981 */ /* 0x000162000c1e1500 */
        /* <DEDUP_REMOVED lines=10> */
[----:B------:R-:W-:Y:S02]  /*1690*/  ISETP.GE.AND P1, PT, R63, UR7, PT ;  /* 0x000000073f007c0c */ /* 0x000fe4000bf26270 */
[----:B------:R-:W-:Y:S01]  /*16a0*/  PRMT R13, RZ, 0x7610, R13 ;  /* 0x00007610ff0d7816 */ /* 0x000fe2000000000d */
[----:B------:R0:W5:Y:S01]  /*16b0*/  @!P5 LDG.E.U16 R0, [R2.64+0x300] ;  /* 0x000300180200d981 */ /* 0x000162000c1e1500 */
[----:B------:R-:W-:Y:S02]  /*16c0*/  PRMT R14, RZ, 0x7610, R14 ;  /* 0x00007610ff0e7816 */ /* 0x000fe4000000000e */
[----:B------:R-:W-:Y:S02]  /*16d0*/  PRMT R15, RZ, 0x7610, R15 ;  /* 0x00007610ff0f7816 */ /* 0x000fe4000000000f */
[----:B------:R-:W-:Y:S01]  /*16e0*/  PRMT R17, RZ, 0x7610, R17 ;  /* 0x00007610ff117816 */ /* 0x000fe20000000011 */
[----:B------:R0:W5:Y:S01]  /*16f0*/  @!P0 LDG.E.U16 R13, [R2.64+0x240] ;  /* 0x00024018020d8981 */ /* 0x000162000c1e1500 */
[----:B------:R-:W-:-:S02]  /*1700*/  PRMT R16, RZ, 0x7610, R16 ;  /* 0x00007610ff107816 */ /* 0x000fc40000000010 */
[----:B------:R-:W-:Y:S01]  /*1710*/  PRMT R19, RZ, 0x7610, R19 ;  /* 0x00007610ff137816 */ /* 0x000fe20000000013 */
[----:B------:R0:W5:Y:S04]  /*1720*/  @!P4 LDG.E.U16 R14, [R2.64+0x280] ;  /* 0x00028018020ec981 */ /* 0x000168000c1e1500 */
[----:B------:R0:W5:Y:S04]  /*1730*/  @!P6 LDG.E.U16 R15, [R2.64+0x2c0] ;  /* 0x0002c018020fe981 */ /* 0x000168000c1e1500 */
[----:B------:R0:W5:Y:S04]  /*1740*/  @!P3 LDG.E.U16 R17, [R2.64+0x340] ;  /* 0x000340180211b981 */ /* 0x000168000c1e1500 */
[----:B------:R0:W5:Y:S04]  /*1750*/  @!P2 LDG.E.U16 R16, [R2.64+0x380] ;  /* 0x000380180210a981 */ /* 0x000168000c1e1500 */
[----:B------:R0:W5:Y:S01]  /*1760*/  @!P1 LDG.E.U16 R19, [R2.64+0x3c0] ;  /* 0x0003c01802139981 */ /* 0x000162000c1e1500 */
[----:B------:R-:W-:-:S02]  /*1770*/  ISETP.GE.AND P1, PT, R28, UR7, PT ;  /* 0x000000071c007c0c */ /* 0x000fc4000bf26270 */
[----:B------:R-:W-:Y:S02]  /*1780*/  PRMT R23, RZ, 0x7610, R23 ;  /* 0x00007610ff177816 */ /* 0x000fe40000000017 */
[----:B0-----:R-:W-:Y:S01]  /*1790*/  MOV R3, UR28 ;  /* 0x0000001c00037c02 */ /* 0x001fe20008000f00 */
[----:B------:R-:W-:-:S04]  /*17a0*/  IMAD.U32 R2, RZ, RZ, UR29 ;  /* 0x0000001dff027e24 */ /* 0x000fc8000f8e00ff */
[----:B------:R-:W-:Y:S01]  /*17b0*/  IMAD.WIDE R2, R58, 0x2, R2 ;  /* 0x000000023a027825 */ /* 0x000fe200078e0202 */
        /* <DEDUP_REMOVED lines=35> */
[----:B------:R-:W2:Y:S01]  /*19f0*/  @!P1 LDG.E.U16 R23, [R2.64+0x100] ;  /* 0x0001001802179981 */ /* 0x000ea2000c1e1500 */
[----:B------:R-:W-:-:S13]  /*1a00*/  ISETP.GE.AND P1, PT, R58, UR7, PT ;  /* 0x000000073a007c0c */ /* 0x000fda000bf26270 */
[----:B------:R-:W3:Y:S01]  /*1a10*/  @!P1 LDG.E.U16 R19, [R2.64] ;  /* 0x0000001802139981 */ /* 0x000ee2000c1e1500 */
[----:B------:R-:W-:Y:S02]  /*1a20*/  ISETP.GE.AND P2, PT, R22, UR7, PT ;  /* 0x0000000716007c0c */ /* 0x000fe4000bf46270 */
[----:B------:R-:W-:Y:S02]  /*1a30*/  PRMT R20, RZ, 0x7610, R20 ;  /* 0x00007610ff147816 */ /* 0x000fe40000000014 */
[----:B------:R-:W-:Y:S02]  /*1a40*/  ISETP.GE.AND P4, PT, R24, UR7, PT ;  /* 0x0000000718007c0c */ /* 0x000fe4000bf86270 */
[----:B------:R-:W-:Y:S02]  /*1a50*/  ISETP.GE.AND P0, PT, R26, UR7, PT ;  /* 0x000000071a007c0c */ /* 0x000fe4000bf06270 */
[----:B------:R-:W-:Y:S02]  /*1a60*/  ISETP.GE.AND P6, PT, R30, UR7, PT ;  /* 0x000000071e007c0c */ /* 0x000fe4000bfc6270 */
[----:B------:R-:W-:-:S02]  /*1a70*/  ISETP.GE.AND P5, PT, R32, UR7, PT ;  /* 0x0000000720007c0c */ /* 0x000fc4000bfa6270 */
[----:B------:R-:W-:Y:S01]  /*1a80*/  ISETP.GE.AND P3, PT, R34, UR7, PT ;  /* 0x0000000722007c0c */ /* 0x000fe2000bf66270 */
[----:B------:R-:W4:Y:S01]  /*1a90*/  @!P2 LDG.E.U16 R20, [R2.64+0x40] ;  /* 0x000040180214a981 */ /* 0x000f22000c1e1500 */
[----:B------:R-:W-:Y:S02]  /*1aa0*/  ISETP.GE.AND P2, PT, R36, UR7, PT ;  /* 0x0000000724007c0c */ /* 0x000fe4000bf46270 */
[----:B------:R-:W-:Y:S02]  /*1ab0*/  PRMT R21, RZ, 0x7610, R21 ;  /* 0x00007610ff157816 */ /* 0x000fe40000000015 */
[----:B------:R-:W-:Y:S02]  /*1ac0*/  PRMT R22, RZ, 0x7610, R22 ;  /* 0x00007610ff167816 */ /* 0x000fe40000000016 */
[----:B------:R-:W-:Y:S02]  /*1ad0*/  PRMT R24, RZ, 0x7610, R24 ;  /* 0x00007610ff187816 */ /* 0x000fe40000000018 */
[----:B------:R-:W-:Y:S01]  /*1ae0*/  PRMT R25, RZ, 0x7610, R25 ;  /* 0x00007610ff197816 */ /* 0x000fe20000000019 */
[----:B------:R-:W5:Y:S01]  /*1af0*/  @!P4 LDG.E.U16 R21, [R2.64+0x80] ;  /* 0x000080180215c981 */ /* 0x000f62000c1e1500 */
[----:B------:R-:W-:-:S02]  /*1b00*/  PRMT R26, RZ, 0x7610, R26 ;  /* 0x00007610ff1a7816 */ /* 0x000fc4000000001a */
[----:B------:R-:W-:Y:S01]  /*1b10*/  PRMT R27, RZ, 0x7610, R27 ;  /* 0x00007610ff1b7816 */ /* 0x000fe2000000001b */
[----:B------:R-:W2:Y:S01]  /*1b20*/  @!P0 LDG.E.U16 R22, [R2.64+0xc0] ;  /* 0x0000c01802168981 */ /* 0x000ea2000c1e1500 */
[----:B------:R-:W-:Y:S02]  /*1b30*/  ISETP.GE.AND P4, PT, R38, UR7, PT ;  /* 0x0000000726007c0c */ /* 0x000fe4000bf86270 */
[----:B------:R-:W-:Y:S01]  /*1b40*/  ISETP.GE.AND P0, PT, R40, UR7, PT ;  /* 0x0000000728007c0c */ /* 0x000fe2000bf06270 */
[----:B------:R-:W2:Y:S01]  /*1b50*/  @!P6 LDG.E.U16 R24, [R2.64+0x140] ;  /* 0x000140180218e981 */ /* 0x000ea2000c1e1500 */
[----:B------:R-:W-:-:S03]  /*1b60*/  ISETP.GE.AND P6, PT, R42, UR7, PT ;  /* 0x000000072a007c0c */ /* 0x000fc6000bfc6270 */
[----:B------:R-:W2:Y:S01]  /*1b70*/  @!P5 LDG.E.U16 R25, [R2.64+0x180] ;  /* 0x000180180219d981 */ /* 0x000ea2000c1e1500 */
[----:B------:R-:W-:-:S03]  /*1b80*/  ISETP.GE.AND P5, PT, R60, UR7, PT ;  /* 0x000000073c007c0c */ /* 0x000fc6000bfa6270 */
[----:B------:R-:W2:Y:S01]  /*1b90*/  @!P3 LDG.E.U16 R26, [R2.64+0x1c0] ;  /* 0x0001c018021ab981 */ /* 0x000ea2000c1e1500 */
[----:B------:R-:W-:-:S03]  /*1ba0*/  ISETP.GE.AND P3, PT, R61, UR7, PT ;  /* 0x000000073d007c0c */ /* 0x000fc6000bf66270 */
[----:B------:R-:W2:Y:S01]  /*1bb0*/  @!P2 LDG.E.U16 R27, [R2.64+0x200] ;  /* 0x00020018021ba981 */ /* 0x000ea2000c1e1500 */
[----:B------:R-:W-:Y:S02]  /*1bc0*/  ISETP.GE.AND P2, PT, R62, UR7, PT ;  /* 0x000000073e007c0c */ /* 0x000fe4000bf46270 */
[----:B------:R-:W-:Y:S02]  /*1bd0*/  ISETP.GE.AND P1, PT, R63, UR7, PT ;  /* 0x000000073f007c0c */ /* 0x000fe4000bf26270 */
[----:B------:R-:W-:Y:S02]  /*1be0*/  PRMT R28, RZ, 0x7610, R28 ;  /* 0x00007610ff1c7816 */ /* 0x000fe4000000001c */
[----:B------:R-:W-:Y:S02]  /*1bf0*/  PRMT R30, RZ, 0x7610, R30 ;  /* 0x00007610ff1e7816 */ /* 0x000fe4000000001e */
[----:B------:R-:W-:Y:S02]  /*1c00*/  PRMT R29, RZ, 0x7610, R29 ;  /* 0x00007610ff1d7816 */ /* 0x000fe4000000001d */
[----:B------:R-:W-:Y:S01]  /*1c10*/  PRMT R32, RZ, 0x7610, R32 ;  /* 0x00007610ff207816 */ /* 0x000fe20000000020 */
[----:B------:R-:W2:Y:S01]  /*1c20*/  @!P4 LDG.E.U16 R28, [R2.64+0x240] ;  /* 0x00024018021cc981 */ /* 0x000ea2000c1e1500 */
[----:B------:R-:W-:-:S02]  /*1c30*/  PRMT R31, RZ, 0x7610, R31 ;  /* 0x00007610ff1f7816 */ /* 0x000fc4000000001f */
[----:B------:R-:W-:Y:S01]  /*1c40*/  PRMT R34, RZ, 0x7610, R34 ;  /* 0x00007610ff227816 */ /* 0x000fe20000000022 */
[----:B------:R-:W2:Y:S01]  /*1c50*/  @!P0 LDG.E.U16 R30, [R2.64+0x280] ;  /* 0x00028018021e8981 */ /* 0x000ea2000c1e1500 */
[----:B------:R-:W-:-:S03]  /*1c60*/  PRMT R33, RZ, 0x7610, R33 ;  /* 0x00007610ff217816 */ /* 0x000fc60000000021 */
[----:B------:R-:W2:Y:S04]  /*1c70*/  @!P6 LDG.E.U16 R29, [R2.64+0x2c0] ;  /* 0x0002c018021de981 */ /* 0x000ea8000c1e1500 */
[----:B------:R-:W2:Y:S04]  /*1c80*/  @!P5 LDG.E.U16 R32, [R2.64+0x300] ;  /* 0x000300180220d981 */ /* 0x000ea8000c1e1500 */
[----:B------:R-:W2:Y:S04]  /*1c90*/  @!P3 LDG.E.U16 R31, [R2.64+0x340] ;  /* 0x00034018021fb981 */ /* 0x000ea8000c1e1500 */
[----:B------:R-:W2:Y:S04]  /*1ca0*/  @!P2 LDG.E.U16 R34, [R2.64+0x380] ;  /* 0x000380180222a981 */ /* 0x000ea8000c1e1500 */
[----:B------:R-:W2:Y:S04]  /*1cb0*/  @!P1 LDG.E.U16 R33, [R2.64+0x3c0] ;  /* 0x0003c01802219981 */ /* 0x000ea8000c1e1500 */
[----:B------:R-:W-:Y:S04]  /*1cc0*/  STL [R1+0x24], R74 ;  /* 0x0000244a01007387 */ /* 0x000fe80000100800 */
        /* <DEDUP_REMOVED lines=8> */
[----:B------:R-:W-:Y:S04]  /*1d50*/  STL [R1], R65 ;  /* 0x0000004101007387 */ /* 0x000fe80000100800 */
[----:B---3--:R0:W-:Y:S04]  /*1d60*/  STS.U16 [R74], R19 ;  /* 0x000000134a007388 */ /* 0x0081e80000000400 */
[----:B0-----:R-:W3:Y:S04]  /*1d70*/  LDL.LU R19, [R1+0x2c] ;  /* 0x00002c0001137983 */ /* 0x001ee80000300800 */
[----:B----4-:R0:W-:Y:S04]  /*1d80*/  STS.U16 [R73+0x40], R20 ;  /* 0x0000401449007388 */ /* 0x0101e80000000400 */
[----:B-----5:R-:W-:Y:S04]  /*1d90*/  STS.U16 [R72+0x80], R21 ;  /* 0x0000801548007388 */ /* 0x020fe80000000400 */
        /* <DEDUP_REMOVED lines=16> */
[----:B------:R-:W4:Y:S04]  /*1ea0*/  LDS.U16 R37, [R56+0x4] ;  /* 0x0000040038257984 */ /* 0x000f280000000400 */
[----:B------:R-:W5:Y:S04]  /*1eb0*/  LDS.U16 R36, [R56+0x6] ;  /* 0x0000060038247984 */ /* 0x000f680000000400 */
        /* <DEDUP_REMOVED lines=8> */
[----:B-1----:R-:W-:Y:S02]  /*1f40*/  HADD2.F32 R39, -RZ, R39.H0_H0 ;  /* 0x20000027ff277230 */ /* 0x002fe40000004100 */
[----:B------:R-:W-:Y:S01]  /*1f50*/  HADD2.F32 R21, -RZ, R138.H0_H0 ;  /* 0x2000008aff157230 */ /* 0x000fe20000004100 */
[----:B------:R-:W1:Y:S01]  /*1f60*/  LDS.U16 R28, [R56+0x16] ;  /* 0x00001600381c7984 */ /* 0x000e620000000400 */
[----:B--2---:R-:W-:Y:S02]  /*1f70*/  HADD2.F32 R38, -RZ, R38.H0_H0 ;  /* 0x20000026ff267230 */ /* 0x004fe40000004100 */
[----:B------:R-:W-:Y:S01]  /*1f80*/  HADD2.F32 R22, -RZ, R135.H0_H0 ;  /* 0x20000087ff167230 */ /* 0x000fe20000004100 */
[----:B------:R-:W2:Y:S01]  /*1f90*/  LDS.U16 R27, [R56+0x18] ;  /* 0x00001800381b7984 */ /* 0x000ea20000000400 */
[----:B----4-:R-:W-:-:S03]  /*1fa0*/  HADD2.F32 R37, -RZ, R37.H0_H0 ;  /* 0x20000025ff257230 */ /* 0x010fc60000004100 */
[----:B------:R-:W4:Y:S01]  /*1fb0*/  LDS.U16 R26, [R56+0x1a] ;  /* 0x00001a00381a7984 */ /* 0x000f220000000400 */
[----:B-----5:R-:W-:-:S03]  /*1fc0*/  HADD2.F32 R36, -RZ, R36.H0_H0 ;  /* 0x20000024ff247230 */ /* 0x020fc60000004100 */
[----:B------:R-:W5:Y:S01]  /*1fd0*/  LDS.U16 R25, [R56+0x1c] ;  /* 0x00001c0038197984 */ /* 0x000f620000000400 */
[----:B------:R-:W-:-:S03]  /*1fe0*/  HADD2.F32 R35, -RZ, R35.H0_H0 ;  /* 0x20000023ff237230 */ /* 0x000fc60000004100 */
[----:B------:R-:W5:Y:S01]  /*1ff0*/  LDS.U16 R24, [R56+0x1e] ;  /* 0x00001e0038187984 */ /* 0x000f620000000400 */
[----:B------:R-:W-:Y:S02]  /*2000*/  HADD2.F32 R34, -RZ, R2.H0_H0 ;  /* 0x20000002ff227230 */ /* 0x000fe40000004100 */
[----:B------:R-:W-:Y:S02]  /*2010*/  HADD2.F32 R33, -RZ, R3.H0_H0 ;  /* 0x20000003ff217230 */ /* 0x000fe40000004100 */
[----:B------:R-:W-:Y:S02]  /*2020*/  HADD2.F32 R32, -RZ, R32.H0_H0 ;  /* 0x20000020ff207230 */ /* 0x000fe40000004100 */
[----:B------:R-:W-:Y:S02]  /*2030*/  HADD2.F32 R31, -RZ, R31.H0_H0 ;  /* 0x2000001fff1f7230 */ /* 0x000fe40000004100 */
[----:B------:R-:W-:Y:S02]  /*2040*/  HADD2.F32 R30, -RZ, R30.H0_H0 ;  /* 0x2000001eff1e7230 */ /* 0x000fe40000004100 */
[----:B0-----:R-:W-:-:S02]  /*2050*/  HADD2.F32 R29, -RZ, R29.H0_H0 ;  /* 0x2000001dff1d7230 */ /* 0x001fc40000004100 */
[----:B-1----:R-:W-:Y:S02]  /*2060*/  HADD2.F32 R28, -RZ, R28.H0_H0 ;  /* 0x2000001cff1c7230 */ /* 0x002fe40000004100 */
[----:B--2---:R-:W-:Y:S02]  /*2070*/  HADD2.F32 R27, -RZ, R27.H0_H0 ;  /* 0x2000001bff1b7230 */ /* 0x004fe40000004100 */
[----:B----4-:R-:W-:Y:S02]  /*2080*/  HADD2.F32 R26, -RZ, R26.H0_H0 ;  /* 0x2000001aff1a7230 */ /* 0x010fe40000004100 */
[----:B-----5:R-:W-:Y:S01]  /*2090*/  HADD2.F32 R25, -RZ, R25.H0_H0 ;  /* 0x20000019ff197230 */ /* 0x020fe20000004100 */
[----:B------:R-:W-:Y:S01]  /*20a0*/  ISETP.LT.AND P0, PT, RZ, c[0x0][0x16c], PT ;  /* 0x00005b00ff007a0c */ /* 0x000fe20003f01270 */
[----:B------:R-:W-:Y:S02]  /*20b0*/  HADD2.F32 R24, -RZ, R24.H0_H0 ;  /* 0x20000018ff187230 */ /* 0x000fe40000004100 */
[----:B------:R-:W-:-:S02]  /*20c0*/  HADD2.F32 R8, -RZ, R8.H0_H0 ;  /* 0x20000008ff087230 */ /* 0x000fc40000004100 */
[----:B------:R-:W-:Y:S02]  /*20d0*/  HADD2.F32 R9, -RZ, R9.H0_H0 ;  /* 0x20000009ff097230 */ /* 0x000fe40000004100 */
[----:B------:R-:W-:Y:S02]  /*20e0*/  HADD2.F32 R10, -RZ, R10.H0_H0 ;  /* 0x2000000aff0a7230 */ /* 0x000fe40000004100 */
[----:B------:R-:W-:Y:S02]  /*20f0*/  HADD2.F32 R11, -RZ, R11.H0_H0 ;  /* 0x2000000bff0b7230 */ /* 0x000fe40000004100 */
[----:B------:R-:W-:Y:S02]  /*2100*/  HADD2.F32 R12, -RZ, R12.H0_H0 ;  /* 0x2000000cff0c7230 */ /* 0x000fe40000004100 */
        /* <DEDUP_REMOVED lines=8> */
[----:B------:R-:W-:Y:S01]  /*2190*/  HADD2.F32 R42, -RZ, R18.H0_H0 ;  /* 0x20000012ff2a7230 */ /* 0x000fe20000004100 */
        /* <DEDUP_REMOVED lines=8> */
[----:B------:R-:W-:Y:S02]  /*2220*/  FMUL.FTZ R157, R39, UR5 ;  /* 0x00000005279d7c20 */ /* 0x000fe40008410000 */
[----:B------:R-:W-:Y:S02]  /*2230*/  FMUL.FTZ R155, R38, UR5 ;  /* 0x00000005269b7c20 */ /* 0x000fe40008410000 */
[----:B------:R-:W-:Y:S02]  /*2240*/  FMUL.FTZ R154, R37, UR5 ;  /* 0x00000005259a7c20 */ /* 0x000fe40008410000 */
[----:B------:R-:W-:-:S02]  /*2250*/  FMUL.FTZ R153, R36, UR5 ;  /* 0x0000000524997c20 */ /* 0x000fc40008410000 */
[----:B---3--:R-:W-:-:S04]  /*2260*/  FFMA.FTZ R19, R39, R20, R19 ;  /* 0x0000001427137223 */ /* 0x008fc80000010013 */
[----:B------:R-:W-:Y:S01]  /*2270*/  FFMA.FTZ R20, R38, R21, R19 ;  /* 0x0000001526147223 */ /* 0x000fe20000010013 */
[----:B------:R-:W-:-:S03]  /*2280*/  HADD2.F32 R21, -RZ, R134.H0_H0 ;  /* 0x20000086ff157230 */ /* 0x000fc60000004100 */
        /* <DEDUP_REMOVED lines=24> */
[----:B------:R-:W-:-:S04]  /*2410*/  FFMA.FTZ R3, R25, R20, R2 ;  /* 0x0000001419037223 */ /* 0x000fc80000010002 */
[----:B------:R-:W-:Y:S01]  /*2420*/  FFMA.FTZ R2, R24, R19, R3 ;  /* 0x0000001318027223 */ /* 0x000fe20000010003 */
[----:B------:R-:W-:-:S04]  /*2430*/  HADD2.F32 R3, -RZ, R15.H0_H0 ;  /* 0x2000000fff037230 */ /* 0x000fc80000004100 */
[----:B------:R0:W-:Y:S01]  /*2440*/  STL [R1+0x2c], R2 ;  /* 0x00002c0201007387 */ /* 0x0001e20000100800 */
[----:B------:R-:W-:Y:S02]  /*2450*/  FADD.FTZ R15, R11, UR4 ;  /* 0x000000040b0f7e21 */ /* 0x000fe40008010000 */
[----:B------:R-:W-:Y:S02]  /*2460*/  FADD.FTZ R22, R0, UR4 ;  /* 0x0000000400167e21 */ /* 0x000fe40008010000 */
[----:B------:R-:W-:Y:S01]  /*2470*/  FADD.FTZ R21, R5, UR4 ;  /* 0x0000000405157e21 */ /* 0x000fe20008010000 */
[----:B0-----:R-:W-:Y:S01]  /*2480*/  HADD2.F32 R2, -RZ, R14.H0_H0 ;  /* 0x2000000eff027230 */ /* 0x001fe20000004100 */
        /* <DEDUP_REMOVED lines=16> */
[----:B------:R-:W-:Y:S01]  /*2590*/  FMUL.FTZ R140, R24, UR5 ;  /* 0x00000005188c7c20 */ /* 0x000fe20008410000 */
[----:B------:R-:W-:Y:S06]  /*25a0*/  BAR.SYNC.DEFER_BLOCKING 0x0 ;  /* 0x0000000000007b1d */ /* 0x000fec0000010000 */
[----:B------:R-:W-:Y:S05]  /*25b0*/  @P0 BRA `(.L_x_219) ;  /* 0x000000a000000947 */ /* 0x000fea0003800000 */
[----:B------:R-:W-:Y:S01]  /*25c0*/  HFMA2.MMA R0, -RZ, RZ, 0, 0 ;  /* 0x00000000ff007435 */ /* 0x000fe200000001ff */
[----:B------:R-:W-:Y:S01]  /*25d0*/  IMAD.MOV.U32 R120, RZ, RZ, RZ ;  /* 0x000000ffff787224 */ /* 0x000fe200078e00ff */
[----:B------:R-:W-:Y:S01]  /*25e0*/  CS2R R118, SRZ ;  /* 0x0000000000767805 */ /* 0x000fe2000001ff00 */
[----:B------:R-:W-:Y:S01]  /*25f0*/  CS2R R116, SRZ ;  /* 0x0000000000747805 */ /* 0x000fe2000001ff00 */
[----:B------:R-:W-:Y:S01]  /*2600*/  CS2R R114, SRZ ;  /* 0x0000000000727805 */ /* 0x000fe2000001ff00 */
[----:B------:R-:W-:Y:S01]  /*2610*/  CS2R R112, SRZ ;  /* 0x0000000000707805 */ /* 0x000fe2000001ff00 */
[----:B------:R-:W-:Y:S01]  /*2620*/  CS2R R6, SRZ ;  /* 0x0000000000067805 */ /* 0x000fe2000001ff00 */
[----:B------:R-:W-:Y:S01]  /*2630*/  CS2R R4, SRZ ;  /* 0x0000000000047805 */ /* 0x000fe2000001ff00 */
[----:B------:R-:W-:Y:S01]  /*2640*/  CS2R R2, SRZ ;  /* 0x0000000000027805 */ /* 0x000fe2000001ff00 */
[----:B------:R-:W-:Y:S05]  /*2650*/  BRA `(.L_x_220) ;  /* 0x0000416000007947 */ /* 0x000fea0003800000 */
.L_x_219:
[----:B------:R-:W-:Y:S01]  /*2660*/  UIADD3 UR38, UR19, -0x1, URZ ;  /* 0xffffffff13267890 */ /* 0x000fe2000fffe03f */
[----:B------:R-:W-:Y:S01]  /*2670*/  HFMA2.MMA R0, -RZ, RZ, 0, 0 ;  /* 0x00000000ff007435 */ /* 0x000fe200000001ff */
[----:B------:R-:W-:Y:S01]  /*2680*/  IMAD.MOV.U32 R120, RZ, RZ, RZ ;  /* 0x000000ffff787224 */ /* 0x000fe200078e00ff */
        /* <DEDUP_REMOVED lines=8> */
[----:B------:R-:W-:Y:S01]  /*2710*/  CS2R R2, SRZ ;  /* 0x0000000000027805 */ /* 0x000fe2000001ff00 */
[----:B------:R-:W-:-:S02]  /*2720*/  UIADD3 UR38, UR38, -UR9, URZ ;  /* 0x8000000926267290 */ /* 0x000fc4000fffe03f */
[----:B------:R-:W-:Y:S02]  /*2730*/  UMOV UR7, URZ ;  /* 0x0000003f00077c82 */ /* 0x000fe40008000000 */
[----:B------:R-:W-:Y:S02]  /*2740*/  UMOV UR8, URZ ;  /* 0x0000003f00087c82 */ /* 0x000fe40008000000 */
[----:B------:R-:W-:Y:S02]  /*2750*/  UMOV UR9, URZ ;  /* 0x0000003f00097c82 */ /* 0x000fe40008000000 */
.L_x_268:
[----:B------:R-:W-:Y:S01]  /*2760*/  USHF.R.S32.HI UR40, URZ, 0x1f, UR7 ;  /* 0x0000001f3f287899 */ /* 0x000fe20008011407 */
[----:B------:R-:W2:Y:S01]  /*2770*/  LDL R87, [R1+0x24] ;  /* 0x0000240001577983 */ /* 0x000ea20000100800 */
[----:B------:R-:W-:Y:S01]  /*2780*/  ULDC.64 UR20, c[0x0][0x1c0] ;  /* 0x0000700000147ab9 */ /* 0x000fe20000000a00 */
[--C-:B------:R-:W-:Y:S01]  /*2790*/  SHF.R.S32.HI R59, RZ, 0x1f, R58.reuse ;  /* 0x0000001fff3b7819 */ /* 0x100fe2000001143a */
[----:B------:R-:W-:Y:S01]  /*27a0*/  UIMAD UR20, UR40, UR20, URZ ;  /* 0x00000014281472a4 */ /* 0x000fe2000f8e023f */
[----:B------:R-:W-:Y:S01]  /*27b0*/  IMAD.U32 R43, RZ, RZ, UR7 ;  /* 0x00000007ff2b7e24 */ /* 0x000fe2000f8e00ff */
[----:B------:R-:W-:Y:S01]  /*27c0*/  ULDC UR43, c[0x0][0x168] ;  /* 0x00005a00002b7ab9 */ /* 0x000fe20000000800 */
[----:B------:R-:W3:Y:S01]  /*27d0*/  LDL R86, [R1+0x20] ;  /* 0x0000200001567983 */ /* 0x000ee20000100800 */
[----:B------:R-:W-:Y:S01]  /*27e0*/  UIADD3 UR43, -UR39, UR43, URZ ;  /* 0x0000002b272b7290 */ /* 0x000fe2000fffe13f */
[----:B------:R-:W-:Y:S01]  /*27f0*/  IMAD.WIDE.U32 R42, R43, c[0x0][0x1c0], R58 ;  /* 0x000070002b2a7a25 */ /* 0x000fe200078e003a */
[----:B------:R-:W-:Y:S01]  /*2800*/  UIMAD UR20, UR7, UR21, UR20 ;  /* 0x00000015071472a4 */ /* 0x000fe2000f8e0214 */
[C---:B------:R-:W-:Y:S01]  /*2810*/  LOP3.LUT R41, R58.reuse, 0x60, RZ, 0xfc, !PT ;  /* 0x000000603a297812 */ /* 0x040fe200078efcff */
[----:B------:R-:W-:Y:S01]  /*2820*/  ULDC.64 UR22, c[0x0][0x180] ;  /* 0x0000600000167ab9 */ /* 0x000fe20000000a00 */
[----:B------:R-:W-:Y:S01]  /*2830*/  LOP3.LUT R40, R58, 0x20, RZ, 0xfc, !PT ;  /* 0x000000203a287812 */ /* 0x000fe200078efcff */
[----:B------:R-:W-:Y:S01]  /*2840*/  UIMAD UR41, UR16, UR22, URZ ;  /* 0x00000016102972a4 */ /* 0x000fe2000f8e023f */
[----:B------:R-:W-:Y:S01]  /*2850*/  ISETP.GE.AND P4, PT, R41, UR43, PT ;  /* 0x0000002b29007c0c */ /* 0x000fe2000bf86270 */
[----:B------:R-:W4:Y:S01]  /*2860*/  LDL R85, [R1+0x1c] ;  /* 0x00001c0001557983 */ /* 0x000f220000100800 */
[----:B------:R-:W-:Y:S01]  /*2870*/  IADD3 R41, R43, UR20, RZ ;  /* 0x000000142b297c10 */ /* 0x000fe2000fffe0ff */
[----:B------:R-:W-:Y:S01]  /*2880*/  UIMAD.WIDE.U32 UR20, UR17, UR22, URZ ;  /* 0x00000016111472a5 */ /* 0x000fe2000f8e003f */
[----:B------:R-:W-:Y:S01]  /*2890*/  ISETP.GE.AND P1, PT, R40, UR43, PT ;  /* 0x0000002b28007c0c */ /* 0x000fe2000bf26270 */
[----:B------:R-:W-:Y:S01]  /*28a0*/  UIMAD UR41, UR17, UR23, UR41 ;  /* 0x00000017112972a4 */ /* 0x000fe2000f8e0229 */
[C---:B------:R-:W-:Y:S01]  /*28b0*/  LOP3.LUT R40, R58.reuse, 0x40, RZ, 0xfc, !PT ;  /* 0x000000403a287812 */ /* 0x040fe200078efcff */
[----:B------:R-:W2:Y:S01]  /*28c0*/  LDL R84, [R1+0x18] ;  /* 0x0000180001547983 */ /* 0x000ea20000100800 */
[C---:B------:R-:W-:Y:S01]  /*28d0*/  ISETP.GE.AND P2, PT, R58.reuse, UR43, PT ;  /* 0x0000002b3a007c0c */ /* 0x040fe2000bf46270 */
[----:B------:R-:W-:Y:S01]  /*28e0*/  ULDC.64 UR22, c[0x0][0x188] ;  /* 0x0000620000167ab9 */ /* 0x000fe20000000a00 */
[C---:B------:R-:W-:Y:S01]  /*28f0*/  LOP3.LUT R60, R58.reuse, 0x80, RZ, 0xfc, !PT ;  /* 0x000000803a3c7812 */ /* 0x040fe200078efcff */
[----:B------:R-:W-:Y:S01]  /*2900*/  UIMAD UR42, UR40, UR22, URZ ;  /* 0x00000016282a72a4 */ /* 0x000fe2000f8e023f */
[----:B------:R-:W-:Y:S01]  /*2910*/  LOP3.LUT R61, R58, 0xa0, RZ, 0xfc, !PT ;  /* 0x000000a03a3d7812 */ /* 0x000fe200078efcff */
[----:B------:R-:W-:Y:S01]  /*2920*/  UIADD3 UR21, UR21, UR41, URZ ;  /* 0x0000002915157290 */ /* 0x000fe2000fffe03f */
[----:B------:R-:W-:Y:S01]  /*2930*/  ISETP.GE.AND P0, PT, R40, UR43, PT ;  /* 0x0000002b28007c0c */ /* 0x000fe2000bf06270 */
[----:B------:R-:W2:Y:S01]  /*2940*/  LDL R83, [R1+0x14] ;  /* 0x0000140001537983 */ /* 0x000ea20000100800 */
[----:B------:R-:W-:Y:S01]  /*2950*/  LEA R40, P3, R42, UR27, 0x1 ;  /* 0x0000001b2a287c11 */ /* 0x000fe2000f8608ff */
[----:B------:R-:W-:Y:S01]  /*2960*/  UIMAD UR42, UR7, UR23, UR42 ;  /* 0x00000017072a72a4 */ /* 0x000fe2000f8e022a */
[----:B------:R-:W-:Y:S01]  /*2970*/  LOP3.LUT R43, R58, 0xc0, RZ, 0xfc, !PT ;  /* 0x000000c03a2b7812 */ /* 0x000fe200078efcff */
[----:B------:R-:W-:Y:S01]  /*2980*/  UIMAD.WIDE.U32 UR20, UR7, UR22, UR20 ;  /* 0x00000016071472a5 */ /* 0x000fe2000f8e0014 */
[----:B------:R-:W-:Y:S01]  /*2990*/  ISETP.GE.AND P6, PT, R60, UR43, PT ;  /* 0x0000002b3c007c0c */ /* 0x000fe2000bfc6270 */
[----:B------:R-:W2:Y:S01]  /*29a0*/  LDL R82, [R1+0x10] ;  /* 0x0000100001527983 */ /* 0x000ea20000100800 */
[----:B------:R-:W-:Y:S01]  /*29b0*/  ISETP.GE.AND P5, PT, R61, UR43, PT ;  /* 0x0000002b3d007c0c */ /* 0x000fe2000bfa6270 */
[----:B------:R-:W-:Y:S01]  /*29c0*/  ULDC.64 UR22, c[0x0][0x220] ;  /* 0x0000880000167ab9 */ /* 0x000fe20000000a00 */
[----:B------:R-:W-:Y:S01]  /*29d0*/  PRMT R60, RZ, 0x7610, R60 ;  /* 0x00007610ff3c7816 */ /* 0x000fe2000000003c */
[----:B------:R-:W2:Y:S01]  /*29e0*/  LDL R81, [R1+0xc] ;  /* 0x00000c0001517983 */ /* 0x000ea20000100800 */
[----:B------:R-:W-:-:S02]  /*29f0*/  PRMT R61, RZ, 0x7610, R61 ;  /* 0x00007610ff3d7816 */ /* 0x000fc4000000003d */
[----:B------:R-:W-:Y:S01]  /*2a00*/  LEA.HI.X R41, R42, UR26, R41, 0x1, P3 ;  /* 0x0000001a2a297c11 */ /* 0x000fe200098f0c29 */
[----:B------:R-:W-:Y:S01]  /*2a10*/  UIADD3 UR21, UR21, UR42, URZ ;  /* 0x0000002a15157290 */ /* 0x000fe2000fffe03f */
[----:B------:R-:W-:Y:S01]  /*2a20*/  ISETP.GE.AND P3, PT, R43, UR43, PT ;  /* 0x0000002b2b007c0c */ /* 0x000fe2000bf66270 */
[----:B------:R-:W-:Y:S01]  /*2a30*/  ULEA UR22, UP0, UR20, UR22, 0x2 ;  /* 0x0000001614167291 */ /* 0x000fe2000f80103f */
[C---:B------:R-:W-:Y:S01]  /*2a40*/  LOP3.LUT R42, R58.reuse, 0xe0, RZ, 0xfc, !PT ;  /* 0x000000e03a2a7812 */ /* 0x040fe200078efcff */
[----:B------:R0:W2:Y:S01]  /*2a50*/  @!P2 LDG.E.U16 R60, [R40.64] ;  /* 0x00000018283ca981 */ /* 0x0000a2000c1e1500 */
[----:B------:R-:W-:Y:S02]  /*2a60*/  LOP3.LUT R43, R58, 0x100, RZ, 0xfc, !PT ;  /* 0x000001003a2b7812 */ /* 0x000fe400078efcff */
[----:B------:R-:W-:Y:S01]  /*2a70*/  PRMT R62, RZ, 0x7610, R62 ;  /* 0x00007610ff3e7816 */ /* 0x000fe2000000003e */
[----:B------:R0:W3:Y:S01]  /*2a80*/  @!P1 LDG.E.U16 R61, [R40.64+0x40] ;  /* 0x00004018283d9981 */ /* 0x0000e2000c1e1500 */
[----:B------:R-:W-:Y:S01]  /*2a90*/  PRMT R63, RZ, 0x7610, R63 ;  /* 0x00007610ff3f7816 */ /* 0x000fe2000000003f */
[----:B------:R-:W-:Y:S01]  /*2aa0*/  ULEA.HI.X UR23, UR20, UR23, UR21, 0x2, UP0 ;  /* 0x0000001714177291 */ /* 0x000fe200080f1415 */
[----:B------:R-:W-:Y:S01]  /*2ab0*/  ISETP.GE.AND P2, PT, R42, UR43, PT ;  /* 0x0000002b2a007c0c */ /* 0x000fe2000bf46270 */
[----:B------:R-:W2:Y:S01]  /*2ac0*/  LDL R80, [R1+0x8] ;  /* 0x0000080001507983 */ /* 0x000ea20000100800 */
[----:B------:R-:W-:-:S02]  /*2ad0*/  ISETP.GE.AND P1, PT, R43, UR43, PT ;  /* 0x0000002b2b007c0c */ /* 0x000fc4000bf26270 */
[C---:B------:R-:W-:Y:S01]  /*2ae0*/  LOP3.LUT R42, R58.reuse, 0x120, RZ, 0xfc, !PT ;  /* 0x000001203a2a7812 */ /* 0x040fe200078efcff */
[----:B------:R0:W4:Y:S01]  /*2af0*/  @!P0 LDG.E.U16 R62, [R40.64+0x80] ;  /* 0x00008018283e8981 */ /* 0x000122000c1e1500 */
[----:B------:R-:W-:Y:S02]  /*2b00*/  LOP3.LUT R43, R58, 0x140, RZ, 0xfc, !PT ;  /* 0x000001403a2b7812 */ /* 0x000fe400078efcff */
[----:B------:R-:W-:Y:S01]  /*2b10*/  ISETP.GE.AND P0, PT, R42, UR43, PT ;  /* 0x0000002b2a007c0c */ /* 0x000fe2000bf06270 */
[----:B------:R0:W2:Y:S01]  /*2b20*/  @!P4 LDG.E.U16 R63, [R40.64+0xc0] ;  /* 0x0000c018283fc981 */ /* 0x0000a2000c1e1500 */
[----:B------:R-:W-:Y:S01]  /*2b30*/  ISETP.GE.AND P4, PT, R43, UR43, PT ;  /* 0x0000002b2b007c0c */ /* 0x000fe2000bf86270 */
[----:B------:R-:W-:Y:S01]  /*2b40*/  IMAD.U32 R43, RZ, RZ, UR23 ;  /* 0x00000017ff2b7e24 */ /* 0x000fe2000f8e00ff */
[----:B------:R-:W-:Y:S01]  /*2b50*/  MOV R42, UR22 ;  /* 0x00000016002a7c02 */ /* 0x000fe20008000f00 */
[----:B------:R-:W2:Y:S01]  /*2b60*/  LDL R79, [R1+0x4] ;  /* 0x00000400014f7983 */ /* 0x000ea20000100800 */
[----:B------:R-:W-:Y:S01]  /*2b70*/  PRMT R66, RZ, 0x7610, R66 ;  /* 0x00007610ff427816 */ /* 0x000fe20000000042 */
[----:B------:R-:W-:-:S02]  /*2b80*/  ULDC.64 UR22, c[0x0][0x198] ;  /* 0x0000660000167ab9 */ /* 0x000fc40000000a00 */
[----:B------:R1:W2:Y:S01]  /*2b90*/  LDG.E R77, [R42.64] ;  /* 0x000000182a4d7981 */ /* 0x0002a2000c1e1900 */
[----:B------:R-:W-:Y:S02]  /*2ba0*/  PRMT R65, RZ, 0x7610, R65 ;  /* 0x00007610ff417816 */ /* 0x000fe40000000041 */
[C---:B------:R-:W-:Y:S01]  /*2bb0*/  LOP3.LUT R67, R58.reuse, 0x180, RZ, 0xfc, !PT ;  /* 0x000001803a437812 */ /* 0x040fe200078efcff */
[----:B------:R0:W3:Y:S01]  /*2bc0*/  @!P5 LDG.E.U16 R66, [R40.64+0x140] ;  /* 0x000140182842d981 */ /* 0x0000e2000c1e1500 */
[----:B------:R-:W-:Y:S02]  /*2bd0*/  LOP3.LUT R64, R58, 0x160, RZ, 0xfc, !PT ;  /* 0x000001603a407812 */ /* 0x000fe400078efcff */
[----:B------:R-:W-:Y:S01]  /*2be0*/  ISETP.GE.AND P5, PT, R67, UR43, PT ;  /* 0x0000002b43007c0c */ /* 0x000fe2000bfa6270 */
[----:B------:R0:W4:Y:S01]  /*2bf0*/  @!P6 LDG.E.U16 R65, [R40.64+0x100] ;  /* 0x000100182841e981 */ /* 0x000122000c1e1500 */
[----:B------:R-:W-:Y:S02]  /*2c00*/  PRMT R67, RZ, 0x7610, R67 ;  /* 0x00007610ff437816 */ /* 0x000fe40000000043 */
[----:B------:R-:W-:Y:S01]  /*2c10*/  ISETP.GE.AND P6, PT, R64, UR43, PT ;  /* 0x0000002b40007c0c */ /* 0x000fe2000bfc6270 */
[----:B------:R-:W4:Y:S01]  /*2c20*/  LDL R78, [R1] ;  /* 0x00000000014e7983 */ /* 0x000f220000100800 */
[----:B------:R-:W-:-:S02]  /*2c30*/  LOP3.LUT R64, R58, 0x1a0, RZ, 0xfc, !PT ;  /* 0x000001a03a407812 */ /* 0x000fc400078efcff */
[----:B------:R-:W-:Y:S01]  /*2c40*/  PRMT R68, RZ, 0x7610, R68 ;  /* 0x00007610ff447816 */ /* 0x000fe20000000044 */
[----:B------:R0:W4:Y:S01]  /*2c50*/  @!P3 LDG.E.U16 R67, [R40.64+0x180] ;  /* 0x000180182843b981 */ /* 0x000122000c1e1500 */
[----:B------:R-:W-:Y:S02]  /*2c60*/  PRMT R69, RZ, 0x7610, R69 ;  /* 0x00007610ff457816 */ /* 0x000fe40000000045 */
[----:B------:R-:W-:Y:S02]  /*2c70*/  LOP3.LUT R70, R58, 0x1c0, RZ, 0xfc, !PT ;  /* 0x000001c03a467812 */ /* 0x000fe400078efcff */
[----:B------:R-:W-:Y:S01]  /*2c80*/  ISETP.GE.AND P3, PT, R64, UR43, PT ;  /* 0x0000002b40007c0c */ /* 0x000fe2000bf66270 */
[----:B------:R0:W4:Y:S01]  /*2c90*/  @!P2 LDG.E.U16 R68, [R40.64+0x1c0] ;  /* 0x0001c0182844a981 */ /* 0x000122000c1e1500 */
[----:B------:R-:W-:Y:S02]  /*2ca0*/  LOP3.LUT R64, R58, 0x1e0, RZ, 0xfc, !PT ;  /* 0x000001e03a407812 */ /* 0x000fe400078efcff */
[----:B------:R-:W-:Y:S01]  /*2cb0*/  ISETP.GE.AND P2, PT, R70, UR43, PT ;  /* 0x0000002b46007c0c */ /* 0x000fe2000bf46270 */
[----:B------:R0:W4:Y:S01]  /*2cc0*/  @!P1 LDG.E.U16 R69, [R40.64+0x200] ;  /* 0x0002001828459981 */ /* 0x000122000c1e1500 */
[----:B------:R-:W-:-:S02]  /*2cd0*/  ISETP.GE.AND P1, PT, R64, UR43, PT ;  /* 0x0000002b40007c0c */ /* 0x000fc4000bf26270 */
[----:B-1----:R-:W-:Y:S02]  /*2ce0*/  PRMT R42, RZ, 0x7610, R42 ;  /* 0x00007610ff2a7816 */ /* 0x002fe4000000002a */
[----:B------:R-:W-:Y:S02]  /*2cf0*/  PRMT R72, RZ, 0x7610, R72 ;  /* 0x00007610ff487816 */ /* 0x000fe40000000048 */
[----:B------:R-:W-:Y:S02]  /*2d00*/  PRMT R43, RZ, 0x7610, R43 ;  /* 0x00007610ff2b7816 */ /* 0x000fe4000000002b */
[----:B------:R-:W-:Y:S01]  /*2d10*/  PRMT R74, RZ, 0x7610, R74 ;  /* 0x00007610ff4a7816 */ /* 0x000fe2000000004a */
[----:B------:R0:W4:Y:S01]  /*2d20*/  @!P0 LDG.E.U16 R42, [R40.64+0x240] ;  /* 0x00024018282a8981 */ /* 0x000122000c1e1500 */
[----:B------:R-:W-:Y:S02]  /*2d30*/  PRMT R71, RZ, 0x7610, R71 ;  /* 0x00007610ff477816 */ /* 0x000fe40000000047 */
[----:B------:R-:W-:Y:S01]  /*2d40*/  PRMT R76, RZ, 0x7610, R76 ;  /* 0x00007610ff4c7816 */ /* 0x000fe2000000004c */
[----:B------:R0:W4:Y:S01]  /*2d50*/  @!P4 LDG.E.U16 R72, [R40.64+0x280] ;  /* 0x000280182848c981 */ /* 0x000122000c1e1500 */
[----:B------:R-:W-:-:S03]  /*2d60*/  PRMT R73, RZ, 0x7610, R73 ;  /* 0x00007610ff497816 */ /* 0x000fc60000000049 */
[----:B------:R0:W4:Y:S04]  /*2d70*/  @!P6 LDG.E.U16 R43, [R40.64+0x2c0] ;  /* 0x0002c018282be981 */ /* 0x000128000c1e1500 */
[----:B------:R0:W4:Y:S04]  /*2d80*/  @!P5 LDG.E.U16 R74, [R40.64+0x300] ;  /* 0x00030018284ad981 */ /* 0x000128000c1e1500 */
[----:B------:R0:W4:Y:S04]  /*2d90*/  @!P3 LDG.E.U16 R71, [R40.64+0x340] ;  /* 0x000340182847b981 */ /* 0x000128000c1e1500 */
[----:B------:R0:W4:Y:S04]  /*2da0*/  @!P2 LDG.E.U16 R76, [R40.64+0x380] ;  /* 0x00038018284ca981 */ /* 0x000128000c1e1500 */
[----:B------:R0:W4:Y:S01]  /*2db0*/  @!P1 LDG.E.U16 R73, [R40.64+0x3c0] ;  /* 0x0003c01828499981 */ /* 0x000122000c1e1500 */
[----:B------:R-:W-:-:S02]  /*2dc0*/  UIMAD UR41, UR16, UR22, URZ ;  /* 0x00000016102972a4 */ /* 0x000fc4000f8e023f */
[----:B------:R-:W-:Y:S02]  /*2dd0*/  UIMAD.WIDE.U32 UR20, UR17, UR22, URZ ;  /* 0x00000016111472a5 */ /* 0x000fe4000f8e003f */
[----:B------:R-:W-:-:S03]  /*2de0*/  UIMAD UR41, UR17, UR23, UR41 ;  /* 0x00000017112972a4 */ /* 0x000fc6000f8e0229 */
[----:B------:R-:W-:Y:S02]  /*2df0*/  ULDC.64 UR22, c[0x0][0x1a0] ;  /* 0x0000680000167ab9 */ /* 0x000fe40000000a00 */
[----:B------:R-:W-:Y:S02]  /*2e00*/  UIADD3 UR21, UR21, UR41, URZ ;  /* 0x0000002915157290 */ /* 0x000fe4000fffe03f */
[----:B------:R-:W-:Y:S02]  /*2e10*/  UIMAD UR40, UR40, UR22, URZ ;  /* 0x00000016282872a4 */ /* 0x000fe4000f8e023f */
[----:B------:R-:W-:Y:S02]  /*2e20*/  UIMAD.WIDE.U32 UR20, UR7, UR22, UR20 ;  /* 0x00000016071472a5 */ /* 0x000fe4000f8e0014 */
[----:B------:R-:W-:-:S03]  /*2e30*/  UIMAD UR40, UR7, UR23, UR40 ;  /* 0x00000017072872a4 */ /* 0x000fc6000f8e0228 */
[----:B------:R-:W-:Y:S02]  /*2e40*/  ULDC.64 UR22, c[0x0][0x228] ;  /* 0x00008a0000167ab9 */ /* 0x000fe40000000a00 */
[----:B------:R-:W-:Y:S02]  /*2e50*/  UIADD3 UR21, UR21, UR40, URZ ;  /* 0x0000002815157290 */ /* 0x000fe4000fffe03f */
[----:B------:R-:W-:-:S04]  /*2e60*/  ULEA UR22, UP0, UR20, UR22, 0x2 ;  /* 0x0000001614167291 */ /* 0x000fc8000f80103f */
[----:B------:R-:W-:Y:S02]  /*2e70*/  ULEA.HI.X UR23, UR20, UR23, UR21, 0x2, UP0 ;  /* 0x0000001714177291 */ /* 0x000fe400080f1415 */
[----:B0-----:R-:W-:-:S04]  /*2e80*/  MOV R40, UR22 ;  /* 0x0000001600287c02 */ /* 0x001fc80008000f00 */
[----:B------:R-:W-:-:S05]  /*2e90*/  IMAD.U32 R41, RZ, RZ, UR23 ;  /* 0x00000017ff297e24 */ /* 0x000fca000f8e00ff */
[----:B------:R0:W4:Y:S01]  /*2ea0*/  LDG.E R64, [R40.64] ;  /* 0x0000001828407981 */ /* 0x000122000c1e1900 */
[----:B------:R-:W-:Y:S02]  /*2eb0*/  LOP3.LUT P0, RZ, R57, 0x1f, RZ, 0xc0, !PT ;  /* 0x0000001f39ff7812 */ /* 0x000fe4000780c0ff */
[----:B------:R-:W-:-:S04]  /*2ec0*/  MOV R70, UR19 ;  /* 0x0000001300467c02 */ /* 0x000fc80008000f00 */
[----:B------:R-:W-:Y:S01]  /*2ed0*/  ISETP.LT.OR P0, PT, R70, 0x2, P0 ;  /* 0x000000024600780c */ /* 0x000fe20000701670 */
[----:B------:R-:W-:-:S12]  /*2ee0*/  IMAD.MOV.U32 R75, RZ, RZ, c[0x0][0x16c] ;  /* 0x00005b00ff4b7624 */ /* 0x000fd800078e00ff */
[----:B------:R-:W-:-:S05]  /*2ef0*/  @!P0 IADD3 R70, R70, -0x2, RZ ;  /* 0xfffffffe46468810 */ /* 0x000fca0007ffe0ff */
[----:B------:R-:W-:Y:S01]  /*2f00*/  @!P0 IMAD R75, R70, R75, UR7 ;  /* 0x00000007464b8e24 */ /* 0x000fe2000f8e024b */
[----:B------:R-:W-:Y:S02]  /*2f10*/  ISETP.NE.AND P1, PT, R57, RZ, PT ;  /* 0x000000ff3900720c */ /* 0x000fe40003f25270 */
[----:B0-----:R-:W-:-:S04]  /*2f20*/  MOV R40, UR38 ;  /* 0x0000002600287c02 */ /* 0x001fc80008000f00 */
[----:B------:R-:W-:-:S07]  /*2f30*/  LEA R40, R40, UR7, 0x8 ;  /* 0x0000000728287c11 */ /* 0x000fce000f8e40ff */
[----:B------:R-:W-:Y:S01]  /*2f40*/  @P1 IADD3 R40, R57, 0x200, RZ ;  /* 0x0000020039281810 */ /* 0x000fe20007ffe0ff */
        /* <DEDUP_REMOVED lines=19> */
[----:B--2---:R-:W0:Y:S01]  /*3080*/  R2UR UR23, R77 ;  /* 0x000000004d1773c2 */ /* 0x004e2200000e0000 */
[----:B------:R-:W-:Y:S04]  /*3090*/  STS.U16 [R87], R60 ;  /* 0x0000003c57007388 */ /* 0x000fe80000000400 */
[----:B---3--:R1:W-:Y:S04]  /*30a0*/  STS.U16 [R86+0x40], R61 ;  /* 0x0000403d56007388 */ /* 0x0083e80000000400 */
[----:B----4-:R-:W-:Y:S01]  /*30b0*/  STS.U16 [R85+0x80], R62 ;  /* 0x0000803e55007388 */ /* 0x010fe20000000400 */
[----:B0-----:R-:W-:-:S04]  /*30c0*/  IMAD.U32 R70, RZ, RZ, UR23 ;  /* 0x00000017ff467e24 */ /* 0x001fc8000f8e00ff */
[----:B------:R-:W-:-:S04]  /*30d0*/  FMUL.FTZ R70, R70, 1.4426950216293334961 ;  /* 0x3fb8aa3b46467820 */ /* 0x000fc80000410000 */
[----:B------:R-:W-:Y:S01]  /*30e0*/  FMUL.FTZ R136, R23, R70 ;  /* 0x0000004617887220 */ /* 0x000fe20000410000 */
[----:B------:R-:W-:Y:S05]  /*30f0*/  STS.U16 [R84+0xc0], R63 ;  /* 0x0000c03f54007388 */ /* 0x000fea0000000400 */
[----:B------:R-:W0:Y:S01]  /*3100*/  MUFU.EX2 R136, R136 ;  /* 0x0000008800887308 */ /* 0x000e220000000800 */
[----:B------:R-:W-:Y:S04]  /*3110*/  STS.U16 [R83+0x100], R65 ;  /* 0x0001004153007388 */ /* 0x000fe80000000400 */
[----:B------:R-:W-:Y:S04]  /*3120*/  STS.U16 [R82+0x140], R66 ;  /* 0x0001404252007388 */ /* 0x000fe80000000400 */
[----:B------:R-:W-:Y:S04]  /*3130*/  STS.U16 [R81+0x180], R67 ;  /* 0x0001804351007388 */ /* 0x000fe80000000400 */
[----:B------:R-:W-:Y:S04]  /*3140*/  STS.U16 [R80+0x1c0], R68 ;  /* 0x0001c04450007388 */ /* 0x000fe80000000400 */
[----:B------:R-:W-:Y:S04]  /*3150*/  STS.U16 [R79+0x200], R69 ;  /* 0x000200454f007388 */ /* 0x000fe80000000400 */
[----:B------:R2:W-:Y:S01]  /*3160*/  STS.U16 [R78+0x240], R42 ;  /* 0x0002402a4e007388 */ /* 0x0005e20000000400 */
[----:B-1----:R-:W-:-:S03]  /*3170*/  IMAD.SHL.U32 R61, R40, 0x4, RZ ;  /* 0x00000004283d7824 */ /* 0x002fc600078e00ff */
[----:B------:R-:W-:Y:S04]  /*3180*/  STS.U16 [R165+0x280], R72 ;  /* 0x00028048a5007388 */ /* 0x000fe80000000400 */
[----:B------:R1:W-:Y:S01]  /*3190*/  STS.U16 [R164+0x2c0], R43 ;  /* 0x0002c02ba4007388 */ /* 0x0003e20000000400 */
[----:B--2---:R-:W-:-:S03]  /*31a0*/  MOV R42, 0x8 ;  /* 0x00000008002a7802 */ /* 0x004fc60000000f00 */
[----:B------:R-:W-:Y:S04]  /*31b0*/  STS.U16 [R163+0x300], R74 ;  /* 0x0003004aa3007388 */ /* 0x000fe80000000400 */
[----:B------:R-:W-:Y:S01]  /*31c0*/  STS.U16 [R162+0x340], R71 ;  /* 0x00034047a2007388 */ /* 0x000fe20000000400 */
[----:B------:R-:W-:-:S03]  /*31d0*/  @!P0 IMAD.WIDE R40, R75, R42, UR10 ;  /* 0x0000000a4b288e25 */ /* 0x000fc6000f8e022a */
[----:B------:R-:W-:Y:S04]  /*31e0*/  STS.U16 [R161+0x380], R76 ;  /* 0x0003804ca1007388 */ /* 0x000fe80000000400 */
[----:B------:R-:W-:Y:S01]  /*31f0*/  STS.U16 [R160+0x3c0], R73 ;  /* 0x0003c049a0007388 */ /* 0x000fe20000000400 */
[----:B------:R-:W-:-:S06]  /*3200*/  NOP ;  /* 0x0000000000007918 */ /* 0x000fcc0000000000 */
[----:B------:R-:W2:Y:S04]  /*3210*/  LDS.U16 R83, [R56] ;  /* 0x0000000038537984 */ /* 0x000ea80000000400 */
[----:B------:R-:W3:Y:S04]  /*3220*/  LDS.U16 R82, [R56+0x2] ;  /* 0x0000020038527984 */ /* 0x000ee80000000400 */
[----:B------:R-:W4:Y:S04]  /*3230*/  LDS.U16 R74, [R56+0x4] ;  /* 0x00000400384a7984 */ /* 0x000f280000000400 */
[----:B------:R-:W0:Y:S04]  /*3240*/  LDS.U16 R75, [R56+0x6] ;  /* 0x00000600384b7984 */ /* 0x000e280000000400 */
[----:B------:R-:W0:Y:S04]  /*3250*/  LDS.U16 R76, [R56+0x8] ;  /* 0x00000800384c7984 */ /* 0x000e280000000400 */
[----:B------:R-:W0:Y:S04]  /*3260*/  LDS.U16 R77, [R56+0xa] ;  /* 0x00000a00384d7984 */ /* 0x000e280000000400 */
[----:B------:R-:W0:Y:S04]  /*3270*/  LDS.U16 R78, [R56+0xc] ;  /* 0x00000c00384e7984 */ /* 0x000e280000000400 */
[----:B------:R-:W1:Y:S04]  /*3280*/  LDS.U16 R79, [R56+0xe] ;  /* 0x00000e00384f7984 */ /* 0x000e680000000400 */
[----:B------:R-:W1:Y:S04]  /*3290*/  LDS.U16 R88, [R56+0x10] ;  /* 0x0000100038587984 */ /* 0x000e680000000400 */
[----:B------:R-:W2:Y:S04]  /*32a0*/  LDS.U16 R89, [R56+0x12] ;  /* 0x0000120038597984 */ /* 0x000ea80000000400 */
[----:B------:R-:W2:Y:S04]  /*32b0*/  LDS.U16 R90, [R56+0x14] ;  /* 0x00001400385a7984 */ /* 0x000ea80000000400 */
[----:B------:R-:W2:Y:S04]  /*32c0*/  LDS.U16 R91, [R56+0x16] ;  /* 0x00001600385b7984 */ /* 0x000ea80000000400 */
[----:B------:R-:W2:Y:S04]  /*32d0*/  LDS.U16 R92, [R56+0x18] ;  /* 0x00001800385c7984 */ /* 0x000ea80000000400 */
[----:B------:R-:W2:Y:S04]  /*32e0*/  LDS.U16 R93, [R56+0x1a] ;  /* 0x00001a00385d7984 */ /* 0x000ea80000000400 */
[----:B------:R-:W2:Y:S04]  /*32f0*/  LDS.U16 R94, [R56+0x1c] ;  /* 0x00001c00385e7984 */ /* 0x000ea80000000400 */
[----:B------:R-:W2:Y:S04]  /*3300*/  LDS.U16 R95, [R56+0x1e] ;  /* 0x00001e00385f7984 */ /* 0x000ea80000000400 */
[----:B0-----:R0:W-:Y:S01]  /*3310*/  STS [R61+0x3be0], R136 ;  /* 0x003be0883d007388 */ /* 0x0011e20000000800 */
[----:B------:R-:W-:Y:S01]  /*3320*/  IMAD.MOV.U32 R81, RZ, RZ, RZ ;  /* 0x000000ffff517224 */ /* 0x000fe200078e00ff */
[----:B------:R-:W-:-:S02]  /*3330*/  MOV R80, 0x3f800000 ;  /* 0x3f80000000507802 */ /* 0x000fc40000000f00 */
[----:B------:R-:W-:Y:S01]  /*3340*/  BAR.SYNC.DEFER_BLOCKING 0x0 ;  /* 0x0000000000007b1d */ /* 0x000fe20000010000 */
[-C--:B------:R-:W-:Y:S02]  /*3350*/  FMUL.FTZ R62, R22, R70.reuse ;  /* 0x00000046163e7220 */ /* 0x080fe40000410000 */
[-C--:B------:R-:W-:Y:S02]  /*3360*/  FMUL.FTZ R63, R21, R70.reuse ;  /* 0x00000046153f7220 */ /* 0x080fe40000410000 */
[-C--:B------:R-:W-:Y:S02]  /*3370*/  FMUL.FTZ R42, R20, R70.reuse ;  /* 0x00000046142a7220 */ /* 0x080fe40000410000 */
[-C--:B-1----:R-:W-:Y:S01]  /*3380*/  FMUL.FTZ R43, R19, R70.reuse ;  /* 0x00000046132b7220 */ /* 0x082fe20000410000 */
[----:B------:R-:W-:Y:S02]  /*3390*/  HADD2.F32 R66, -RZ, R139.H0_H0 ;  /* 0x2000008bff427230 */ /* 0x000fe40000004100 */
[----:B------:R-:W-:Y:S01]  /*33a0*/  HADD2.F32 R67, -RZ, R138.H0_H0 ;  /* 0x2000008aff437230 */ /* 0x000fe20000004100 */
[----:B------:R-:W-:Y:S01]  /*33b0*/  MUFU.EX2 R42, R42 ;  /* 0x0000002a002a7308 */ /* 0x000fe20000000800 */
[----:B------:R-:W-:Y:S01]  /*33c0*/  FMUL.FTZ R60, R18, R70 ;  /* 0x00000046123c7220 */ /* 0x000fe20000410000 */
[----:B------:R1:W5:Y:S06]  /*33d0*/  @!P0 LDG.E.64 R80, [R40.64] ;  /* 0x0000001828508981 */ /* 0x00036c000c1e1b00 */
[----:B-1----:R-:W1:Y:S01]  /*33e0*/  MUFU.EX2 R40, R62 ;  /* 0x0000003e00287308 */ /* 0x002e620000000800 */
[----:B------:R-:W-:-:S07]  /*33f0*/  HADD2.F32 R68, -RZ, R135.H0_H0 ;  /* 0x20000087ff447230 */ /* 0x000fce0000004100 */
[----:B------:R-:W2:Y:S01]  /*3400*/  MUFU.EX2 R41, R63 ;  /* 0x0000003f00297308 */ /* 0x000ea20000000800 */
[----:B------:R-:W-:Y:S02]  /*3410*/  FMUL.FTZ R137, R23, R66 ;  /* 0x0000004217897220 */ /* 0x000fe40000410000 */
[----:B------:R-:W-:Y:S02]  /*3420*/  FMUL.FTZ R86, R22, R67 ;  /* 0x0000004316567220 */ /* 0x000fe40000410000 */
[----:B0-----:R-:W-:-:S03]  /*3430*/  FMUL.FTZ R61, R17, R70 ;  /* 0x00000046113d7220 */ /* 0x001fc60000410000 */
[----:B------:R-:W0:Y:S01]  /*3440*/  MUFU.EX2 R43, R43 ;  /* 0x0000002b002b7308 */ /* 0x000e220000000800 */
[----:B------:R-:W-:Y:S02]  /*3450*/  FMUL.FTZ R87, R21, R68 ;  /* 0x0000004415577220 */ /* 0x000fe40000410000 */
[-C--:B-1----:R-:W-:Y:S02]  /*3460*/  FMUL.FTZ R72, R136, R40.reuse ;  /* 0x0000002888487220 */ /* 0x082fe40000410000 */
[----:B------:R-:W-:-:S03]  /*3470*/  FFMA.FTZ R68, R137, R40, R86 ;  /* 0x0000002889447223 */ /* 0x000fc60000010056 */
[----:B------:R-:W1:Y:S01]  /*3480*/  MUFU.EX2 R60, R60 ;  /* 0x0000003c003c7308 */ /* 0x000e620000000800 */
[----:B------:R-:W-:Y:S02]  /*3490*/  FMUL.FTZ R62, R16, R70 ;  /* 0x00000046103e7220 */ /* 0x000fe40000410000 */
[C---:B--2---:R-:W-:Y:S02]  /*34a0*/  FMUL.FTZ R67, R41.reuse, R72 ;  /* 0x0000004829437220 */ /* 0x044fe40000410000 */
[----:B------:R-:W-:-:S03]  /*34b0*/  FFMA.FTZ R68, R41, R68, R87 ;  /* 0x0000004429447223 */ /* 0x000fc60000010057 */
[----:B------:R-:W2:Y:S01]  /*34c0*/  MUFU.EX2 R61, R61 ;  /* 0x0000003d003d7308 */ /* 0x000ea20000000800 */
[----:B------:R-:W-:Y:S02]  /*34d0*/  FMUL.FTZ R63, R15, R70 ;  /* 0x000000460f3f7220 */ /* 0x000fe40000410000 */
[C---:B------:R-:W-:Y:S01]  /*34e0*/  FMUL.FTZ R72, R42.reuse, R67 ;  /* 0x000000432a487220 */ /* 0x040fe20000410000 */
[----:B------:R1:W3:Y:S01]  /*34f0*/  R2UR UR40, R64 ;  /* 0x00000000402873c2 */ /* 0x0002e200000e0000 */
[----:B------:R-:W-:-:S03]  /*3500*/  FFMA.FTZ R68, R42, R68, R121 ;  /* 0x000000442a447223 */ /* 0x000fc60000010079 */
[----:B------:R-:W2:Y:S01]  /*3510*/  MUFU.EX2 R62, R62 ;  /* 0x0000003e003e7308 */ /* 0x000ea20000000800 */
[C---:B0-----:R-:W-:Y:S02]  /*3520*/  FMUL.FTZ R69, R43.reuse, R72 ;  /* 0x000000482b457220 */ /* 0x041fe40000410000 */
[----:B-1----:R-:W-:Y:S02]  /*3530*/  FMUL.FTZ R64, R14, R70 ;  /* 0x000000460e407220 */ /* 0x002fe40000410000 */
[----:B------:R-:W-:-:S03]  /*3540*/  FFMA.FTZ R68, R43, R68, R122 ;  /* 0x000000442b447223 */ /* 0x000fc6000001007a */
[----:B------:R-:W0:Y:S01]  /*3550*/  MUFU.EX2 R63, R63 ;  /* 0x0000003f003f7308 */ /* 0x000e220000000800 */
[----:B------:R-:W-:Y:S02]  /*3560*/  FMUL.FTZ R65, R13, R70 ;  /* 0x000000460d417220 */ /* 0x000fe40000410000 */
[C---:B------:R-:W-:Y:S02]  /*3570*/  FMUL.FTZ R72, R60.reuse, R69 ;  /* 0x000000453c487220 */ /* 0x040fe40000410000 */
[----:B------:R-:W-:-:S03]  /*3580*/  FFMA.FTZ R69, R60, R68, R123 ;  /* 0x000000443c457223 */ /* 0x000fc6000001007b */
[----:B------:R-:W1:Y:S01]  /*3590*/  MUFU.EX2 R64, R64 ;  /* 0x0000004000407308 */ /* 0x000e620000000800 */
[----:B------:R-:W-:Y:S02]  /*35a0*/  FMUL.FTZ R66, R12, R70 ;  /* 0x000000460c427220 */ /* 0x000fe40000410000 */
[C---:B--2---:R-:W-:Y:S02]  /*35b0*/  FMUL.FTZ R71, R61.reuse, R72 ;  /* 0x000000483d477220 */ /* 0x044fe40000410000 */
[----:B------:R-:W-:-:S03]  /*35c0*/  FFMA.FTZ R69, R61, R69, R124 ;  /* 0x000000453d457223 */ /* 0x000fc6000001007c */
[----:B------:R-:W2:Y:S01]  /*35d0*/  MUFU.EX2 R65, R65 ;  /* 0x0000004100417308 */ /* 0x000ea20000000800 */
[----:B------:R-:W-:Y:S02]  /*35e0*/  FMUL.FTZ R67, R11, R70 ;  /* 0x000000460b437220 */ /* 0x000fe40000410000 */
[C---:B------:R-:W-:Y:S02]  /*35f0*/  FMUL.FTZ R72, R62.reuse, R71 ;  /* 0x000000473e487220 */ /* 0x040fe40000410000 */
[----:B------:R-:W-:-:S03]  /*3600*/  FFMA.FTZ R71, R62, R69, R125 ;  /* 0x000000453e477223 */ /* 0x000fc6000001007d */
[----:B------:R-:W2:Y:S01]  /*3610*/  MUFU.EX2 R66, R66 ;  /* 0x0000004200427308 */ /* 0x000ea20000000800 */
[----:B------:R-:W-:Y:S02]  /*3620*/  FMUL.FTZ R68, R10, R70 ;  /* 0x000000460a447220 */ /* 0x000fe40000410000 */
[C---:B0-----:R-:W-:Y:S02]  /*3630*/  FMUL.FTZ R73, R63.reuse, R72 ;  /* 0x000000483f497220 */ /* 0x041fe40000410000 */
[----:B------:R-:W-:-:S03]  /*3640*/  FFMA.FTZ R71, R63, R71, R126 ;  /* 0x000000473f477223 */ /* 0x000fc6000001007e */
[----:B------:R-:W0:Y:S01]  /*3650*/  MUFU.EX2 R67, R67 ;  /* 0x0000004300437308 */ /* 0x000e220000000800 */
[----:B------:R-:W-:Y:S02]  /*3660*/  FMUL.FTZ R69, R9, R70 ;  /* 0x0000004609457220 */ /* 0x000fe40000410000 */
[C---:B-1----:R-:W-:Y:S02]  /*3670*/  FMUL.FTZ R72, R64.reuse, R73 ;  /* 0x0000004940487220 */ /* 0x042fe40000410000 */
[----:B------:R-:W-:-:S03]  /*3680*/  FFMA.FTZ R71, R64, R71, R127 ;  /* 0x0000004740477223 */ /* 0x000fc6000001007f */
[----:B------:R-:W1:Y:S01]  /*3690*/  MUFU.EX2 R68, R68 ;  /* 0x0000004400447308 */ /* 0x000e620000000800 */
[----:B------:R-:W-:Y:S02]  /*36a0*/  FMUL.FTZ R70, R8, R70 ;  /* 0x0000004608467220 */ /* 0x000fe40000410000 */
[C---:B--2---:R-:W-:Y:S02]  /*36b0*/  FMUL.FTZ R73, R65.reuse, R72 ;  /* 0x0000004841497220 */ /* 0x044fe40000410000 */
[----:B------:R-:W-:-:S03]  /*36c0*/  FFMA.FTZ R71, R65, R71, R128 ;  /* 0x0000004741477223 */ /* 0x000fc60000010080 */
[----:B------:R-:W2:Y:S01]  /*36d0*/  MUFU.EX2 R69, R69 ;  /* 0x0000004500457308 */ /* 0x000ea20000000800 */
[----:B------:R-:W-:Y:S01]  /*36e0*/  HADD2.F32 R131, -RZ, R46.H0_H0 ;  /* 0x2000002eff837230 */ /* 0x000fe20000004100 */
[----:B------:R-:W-:Y:S02]  /*36f0*/  FMUL.FTZ R130, R11, R130 ;  /* 0x000000820b827220 */ /* 0x000fe40000410000 */
[C---:B------:R-:W-:Y:S02]  /*3700*/  FMUL.FTZ R72, R66.reuse, R73 ;  /* 0x0000004942487220 */ /* 0x040fe40000410000 */
[----:B------:R-:W-:Y:S02]  /*3710*/  FFMA.FTZ R71, R66, R71, R129 ;  /* 0x0000004742477223 */ /* 0x000fe40000010081 */
[----:B------:R-:W3:Y:S01]  /*3720*/  MUFU.EX2 R70, R70 ;  /* 0x0000004600467308 */ /* 0x000ee20000000800 */
[----:B------:R-:W-:Y:S01]  /*3730*/  HADD2.F32 R132, -RZ, R45.H0_H0 ;  /* 0x2000002dff847230 */ /* 0x000fe20000004100 */
[----:B------:R-:W-:Y:S01]  /*3740*/  FMUL.FTZ R131, R10, R131 ;  /* 0x000000830a837220 */ /* 0x000fe20000410000 */
[----:B------:R-:W-:Y:S01]  /*3750*/  ISETP.NE.AND P0, PT, R57, 0x7f, PT ;  /* 0x0000007f3900780c */ /* 0x000fe20003f05270 */
[----:B0-----:R-:W-:-:S02]  /*3760*/  FMUL.FTZ R73, R67, R72 ;  /* 0x0000004843497220 */ /* 0x001fc40000410000 */
[----:B------:R-:W-:Y:S01]  /*3770*/  FFMA.FTZ R71, R67, R71, R130 ;  /* 0x0000004743477223 */ /* 0x000fe20000010082 */
[----:B------:R-:W-:Y:S01]  /*3780*/  HADD2.F32 R133, -RZ, R44.H0_H0 ;  /* 0x2000002cff857230 */ /* 0x000fe20000004100 */
[----:B------:R-:W-:Y:S02]  /*3790*/  FMUL.FTZ R132, R9, R132 ;  /* 0x0000008409847220 */ /* 0x000fe40000410000 */
[C---:B-1----:R-:W-:Y:S02]  /*37a0*/  FMUL.FTZ R72, R68.reuse, R73 ;  /* 0x0000004944487220 */ /* 0x042fe40000410000 */
[----:B------:R-:W-:Y:S02]  /*37b0*/  FFMA.FTZ R71, R68, R71, R131 ;  /* 0x0000004744477223 */ /* 0x000fe40000010083 */
[C---:B--2---:R-:W-:Y:S02]  /*37c0*/  FMUL.FTZ R73, R69.reuse, R72 ;  /* 0x0000004845497220 */ /* 0x044fe40000410000 */
[----:B------:R-:W-:-:S02]  /*37d0*/  FFMA.FTZ R71, R69, R71, R132 ;  /* 0x0000004745477223 */ /* 0x000fc40000010084 */
[----:B------:R-:W-:Y:S02]  /*37e0*/  FMUL.FTZ R133, R8, R133 ;  /* 0x0000008508857220 */ /* 0x000fe40000410000 */
[C---:B---3--:R-:W-:Y:S02]  /*37f0*/  FMUL.FTZ R72, R70.reuse, R73 ;  /* 0x0000004946487220 */ /* 0x048fe40000410000 */
[----:B------:R-:W-:Y:S02]  /*3800*/  FFMA.FTZ R73, R70, R71, R133 ;  /* 0x0000004746497223 */ /* 0x000fe40000010085 */
[----:B------:R0:W1:Y:S01]  /*3810*/  @P0 LDS R71, [R57.X4+0x43e4] ;  /* 0x0043e40039470984 */ /* 0x0000620000004800 */
[----:B------:R-:W-:Y:S01]  /*3820*/  BSSY B0, `(.L_x_221) ;  /* 0x000000e000007945 */ /* 0x000fe20003800000 */
[----:B------:R-:W-:Y:S01]  /*3830*/  LEA.HI R158, R57, R57, RZ, 0x1e ;  /* 0x00000039399e7211 */ /* 0x000fe200078ff0ff */
[----:B------:R-:W-:Y:S05]  /*3840*/  @P0 BRA `(.L_x_222) ;  /* 0x000000b000000947 */ /* 0x000fea0003800000 */
[----:B----4-:R-:W-:Y:S01]  /*3850*/  ULDC UR21, c[0x0][0x174] ;  /* 0x00005d0000157ab9 */ /* 0x010fe20000000800 */
        /* <DEDUP_REMOVED lines=8> */
[----:B------:R-:W-:-:S05]  /*38e0*/  IMAD.U32 R84, RZ, RZ, UR20 ;  /* 0x00000014ff547e24 */ /* 0x000fca000f8e00ff */
[----:B------:R1:W2:Y:S02]  /*38f0*/  @P0 LDS R71, [R84.X4+0x3be0] ;  /* 0x003be00054470984 */ /* 0x0002a40000004800 */
.L_x_222:
[----:B----4-:R-:W-:Y:S05]  /*3900*/  BSYNC B0 ;  /* 0x0000000000007941 */ /* 0x010fea0003800000 */
.L_x_221:
[----:B------:R-:W-:Y:S01]  /*3910*/  ISETP.GT.U32.AND P0, PT, R57, 0x1f, PT ;  /* 0x0000001f3900780c */ /* 0x000fe20003f04070 */
[----:B------:R3:W-:Y:S01]  /*3920*/  STS.64 [R158.X8+0x31d0], R72 ;  /* 0x0031d0489e007388 */ /* 0x0007e20000008a00 */
[----:B------:R-:W-:Y:S01]  /*3930*/  HADD2.F32 R74, -RZ, R74.H0_H0 ;  /* 0x2000004aff4a7230 */ /* 0x000fe20000004100 */
[----:B------:R-:W-:Y:S01]  /*3940*/  BSSY B0, `(.L_x_223) ;  /* 0x0000078000007945 */ /* 0x000fe20003800000 */
[----:B------:R-:W-:Y:S02]  /*3950*/  HADD2.F32 R75, -RZ, R75.H0_H0 ;  /* 0x2000004bff4b7230 */ /* 0x000fe40000004100 */
[----:B------:R-:W-:Y:S01]  /*3960*/  HADD2.F32 R76, -RZ, R76.H0_H0 ;  /* 0x2000004cff4c7230 */ /* 0x000fe20000004100 */
[----:B------:R-:W-:Y:S01]  /*3970*/  FMUL.FTZ R98, R74, UR40 ;  /* 0x000000284a627c20 */ /* 0x000fe20008410000 */
[----:B------:R-:W-:Y:S01]  /*3980*/  HADD2.F32 R77, -RZ, R77.H0_H0 ;  /* 0x2000004dff4d7230 */ /* 0x000fe20000004100 */
[----:B------:R-:W-:Y:S01]  /*3990*/  FMUL.FTZ R99, R75, UR40 ;  /* 0x000000284b637c20 */ /* 0x000fe20008410000 */
[----:B------:R-:W-:Y:S01]  /*39a0*/  HADD2.F32 R78, -RZ, R78.H0_H0 ;  /* 0x2000004eff4e7230 */ /* 0x000fe20000004100 */
[----:B------:R-:W-:Y:S01]  /*39b0*/  FMUL.FTZ R100, R76, UR40 ;  /* 0x000000284c647c20 */ /* 0x000fe20008410000 */
[----:B------:R-:W-:Y:S01]  /*39c0*/  HADD2.F32 R79, -RZ, R79.H0_H0 ;  /* 0x2000004fff4f7230 */ /* 0x000fe20000004100 */
[----:B------:R-:W-:Y:S01]  /*39d0*/  FMUL.FTZ R101, R77, UR40 ;  /* 0x000000284d657c20 */ /* 0x000fe20008410000 */
[----:B---3--:R-:W-:Y:S01]  /*39e0*/  HADD2.F32 R72, -RZ, R83.H0_H0 ;  /* 0x20000053ff487230 */ /* 0x008fe20000004100 */
[----:B------:R-:W-:Y:S01]  /*39f0*/  FMUL.FTZ R102, R78, UR40 ;  /* 0x000000284e667c20 */ /* 0x000fe20008410000 */
        /* <DEDUP_REMOVED lines=17> */
[----:B------:R-:W-:-:S02]  /*3b10*/  FMUL.FTZ R109, R93, UR40 ;  /* 0x000000285d6d7c20 */ /* 0x000fc40008410000 */
[----:B------:R-:W-:Y:S02]  /*3b20*/  FMUL.FTZ R110, R94, UR40 ;  /* 0x000000285e6e7c20 */ /* 0x000fe40008410000 */
[----:B------:R-:W-:Y:S02]  /*3b30*/  FMUL.FTZ R111, R95, UR40 ;  /* 0x000000285f6f7c20 */ /* 0x000fe40008410000 */
        /* <DEDUP_REMOVED lines=15> */
[----:B------:R-:W-:Y:S01]  /*3c30*/  FMUL.FTZ R111, R24, R111 ;  /* 0x0000006f186f7220 */ /* 0x000fe20000410000 */
[----:B------:R-:W-:Y:S06]  /*3c40*/  BAR.SYNC.DEFER_BLOCKING 0x0 ;  /* 0x0000000000007b1d */ /* 0x000fec0000010000 */
[----:B------:R-:W-:Y:S05]  /*3c50*/  @P0 BRA `(.L_x_224) ;  /* 0x0000046000000947 */ /* 0x000fea0003800000 */
[----:B------:R-:W-:-:S05]  /*3c60*/  IMAD R159, R57, 0x28, RZ ;  /* 0x00000028399f7824 */ /* 0x000fca00078e02ff */
[----:B------:R-:W-:Y:S04]  /*3c70*/  LDS.64 R82, [R159+0x31d0] ;  /* 0x0031d0009f527984 */ /* 0x000fe80000000a00 */
[----:B-1----:R-:W1:Y:S02]  /*3c80*/  LDS.64 R84, [R159+0x31d8] ;  /* 0x0031d8009f547984 */ /* 0x002e640000000a00 */
[-C--:B-1----:R-:W-:Y:S02]  /*3c90*/  FMUL.FTZ R141, R82, R84.reuse ;  /* 0x00000054528d7220 */ /* 0x082fe40000410000 */
[----:B------:R-:W-:Y:S02]  /*3ca0*/  FFMA.FTZ R85, R83, R84, R85 ;  /* 0x0000005453557223 */ /* 0x000fe40000010055 */
[----:B------:R-:W1:Y:S02]  /*3cb0*/  LDS.64 R82, [R159+0x31e0] ;  /* 0x0031e0009f527984 */ /* 0x000e640000000a00 */
[----:B-1----:R-:W-:-:S02]  /*3cc0*/  FMUL.FTZ R141, R82, R141 ;  /* 0x0000008d528d7220 */ /* 0x002fc40000410000 */
[----:B------:R-:W-:Y:S02]  /*3cd0*/  FFMA.FTZ R85, R82, R85, R83 ;  /* 0x0000005552557223 */ /* 0x000fe40000010053 */
[----:B------:R-:W1:Y:S02]  /*3ce0*/  LDS.64 R82, [R159+0x31e8] ;  /* 0x0031e8009f527984 */ /* 0x000e640000000a00 */
[C---:B-1----:R-:W-:Y:S02]  /*3cf0*/  FFMA.FTZ R85, R82.reuse, R85, R83 ;  /* 0x0000005552557223 */ /* 0x042fe40000010053 */
[----:B------:R-:W-:Y:S01]  /*3d00*/  FMUL.FTZ R141, R82, R141 ;  /* 0x0000008d528d7220 */ /* 0x000fe20000410000 */
[----:B------:R-:W-:Y:S05]  /*3d10*/  BRA.DIV ~URZ, `(.L_x_225) ;  /* 0x000047d27f007947 */ /* 0x000fea000b800000 */
[----:B------:R1:W3:Y:S02]  /*3d20*/  SHFL.UP PT, R156, R141, 0x1, RZ ;  /* 0x042000008d9c7989 */ /* 0x0002e400000e00ff */
.L_x_280:
[----:B------:R-:W-:Y:S05]  /*3d30*/  BRA.DIV ~URZ, `(.L_x_226) ;  /* 0x000048127f007947 */ /* 0x000fea000b800000 */
[----:B------:R-:W4:Y:S04]  /*3d40*/  S2R R83, SR_LANEID ;  /* 0x0000000000537919 */ /* 0x000f280000000000 */
[----:B------:R-:W0:Y:S01]  /*3d50*/  SHFL.UP PT, R82, R85, 0x1, RZ ;  /* 0x0420000055527989 */ /* 0x000e2200000e00ff */
[----:B----4-:R-:W-:-:S13]  /*3d60*/  ISETP.GE.AND P0, PT, R83, 0x1, PT ;  /* 0x000000015300780c */ /* 0x010fda0003f06270 */
[C---:B0-----:R-:W-:Y:S02]  /*3d70*/  @P0 FFMA.FTZ R85, R141.reuse, R82, R85 ;  /* 0x000000528d550223 */ /* 0x041fe40000010055 */
[----:B-1-3--:R-:W-:Y:S01]  /*3d80*/  @P0 FMUL.FTZ R141, R141, R156 ;  /* 0x0000009c8d8d0220 */ /* 0x00afe20000410000 */
        /* <DEDUP_REMOVED lines=15> */
[----:B------:R0:W1:Y:S04]  /*3e80*/  SHFL.UP PT, R82, R85, 0x10, RZ ;  /* 0x0600000055527989 */ /* 0x00006800000e00ff */
[----:B------:R0:W3:Y:S02]  /*3e90*/  SHFL.UP PT, R156, R141, 0x10, RZ ;  /* 0x060000008d9c7989 */ /* 0x0000e400000e00ff */
.L_x_281:
[----:B------:R-:W4:Y:S02]  /*3ea0*/  S2R R83, SR_LANEID ;  /* 0x0000000000537919 */ /* 0x000f240000000000 */
[----:B----4-:R-:W-:-:S13]  /*3eb0*/  ISETP.GE.AND P0, PT, R83, 0x10, PT ;  /* 0x000000105300780c */ /* 0x010fda0003f06270 */
[-C--:B01----:R-:W-:Y:S02]  /*3ec0*/  @P0 FFMA.FTZ R85, R82, R141.reuse, R85 ;  /* 0x0000008d52550223 */ /* 0x083fe40000010055 */
[----:B---3--:R-:W-:Y:S01]  /*3ed0*/  @P0 FMUL.FTZ R141, R156, R141 ;  /* 0x0000008d9c8d0220 */ /* 0x008fe20000410000 */
[----:B------:R-:W-:Y:S05]  /*3ee0*/  BRA.CONV ~URZ, `(.L_x_227) ;  /* 0x000000437f007947 */ /* 0x000fea000b800000 */
[----:B------:R-:W-:Y:S01]  /*3ef0*/  MOV R82, R141 ;  /* 0x0000008d00527202 */ /* 0x000fe20000000f00 */
[----:B------:R-:W-:Y:S01]  /*3f00*/  IMAD.MOV.U32 R84, RZ, RZ, 0x1f ;  /* 0x0000001fff547424 */ /* 0x000fe200078e00ff */
[----:B------:R-:W-:Y:S02]  /*3f10*/  MOV R83, 0x3f30 ;  /* 0x00003f3000537802 */ /* 0x000fe40000000f00 */
[----:B--2--5:R-:W-:Y:S05]  /*3f20*/  CALL.REL.NOINC `($__internal_13_$__cuda_sm70_shflsync_idx_p) ;  /* 0x0000519000007944 */ /* 0x024fea0003c00000 */
.L_x_227:
[----:B------:R-:W-:Y:S05]  /*3f30*/  BRA.CONV ~URZ, `(.L_x_228) ;  /* 0x000000437f007947 */ /* 0x000fea000b800000 */
[----:B------:R-:W-:Y:S01]  /*3f40*/  MOV R82, R85 ;  /* 0x0000005500527202 */ /* 0x000fe20000000f00 */
[----:B-1----:R-:W-:Y:S01]  /*3f50*/  IMAD.MOV.U32 R84, RZ, RZ, 0x1f ;  /* 0x0000001fff547424 */ /* 0x002fe200078e00ff */
[----:B------:R-:W-:Y:S02]  /*3f60*/  MOV R83, 0x3f80 ;  /* 0x00003f8000537802 */ /* 0x000fe40000000f00 */
[----:B--2--5:R-:W-:Y:S05]  /*3f70*/  CALL.REL.NOINC `($__internal_13_$__cuda_sm70_shflsync_idx_p) ;  /* 0x0000514000007944 */ /* 0x024fea0003c00000 */
.L_x_228:
[----:B------:R-:W-:Y:S05]  /*3f80*/  BRA.DIV ~URZ, `(.L_x_229) ;  /* 0x000049827f007947 */ /* 0x000fea000b800000 */
[----:B-----5:R-:W0:Y:S04]  /*3f90*/  SHFL.IDX PT, R80, R80, RZ, 0x1f ;  /* 0x00001fff50507589 */ /* 0x020e2800000e0000 */
[----:B------:R-:W3:Y:S04]  /*3fa0*/  SHFL.IDX PT, R81, R81, RZ, 0x1f ;  /* 0x00001fff51517589 */ /* 0x000ee800000e0000 */
[----:B------:R-:W4:Y:S04]  /*3fb0*/  SHFL.UP PT, R141, R141, 0x1, RZ ;  /* 0x042000008d8d7989 */ /* 0x000f2800000e00ff */
[----:B------:R-:W2:Y:S02]  /*3fc0*/  SHFL.UP PT, R85, R85, 0x1, RZ ;  /* 0x0420000055557989 */ /* 0x000ea400000e00ff */
.L_x_282:
[----:B------:R-:W5:Y:S01]  /*3fd0*/  LDS.64 R82, [R159+0x31d0] ;  /* 0x0031d0009f527984 */ /* 0x000f620000000a00 */
[----:B--234-:R-:W-:-:S02]  /*3fe0*/  @P1 FFMA.FTZ R81, R81, R141, R85 ;  /* 0x0000008d51511223 */ /* 0x01cfc40000010055 */
[----:B0-----:R-:W-:-:S05]  /*3ff0*/  @P1 FMUL.FTZ R80, R80, R141 ;  /* 0x0000008d50501220 */ /* 0x001fca0000410000 */
[----:B------:R-:W-:Y:S01]  /*4000*/  STS.64 [R159+0x31d0], R80 ;  /* 0x0031d0509f007388 */ /* 0x000fe20000000a00 */
[C---:B-----5:R-:W-:Y:S02]  /*4010*/  FFMA.FTZ R83, R82.reuse, R81, R83 ;  /* 0x0000005152537223 */ /* 0x060fe40000010053 */
[----:B------:R-:W-:Y:S02]  /*4020*/  FMUL.FTZ R82, R82, R80 ;  /* 0x0000005052527220 */ /* 0x000fe40000410000 */
[----:B------:R-:W0:Y:S04]  /*4030*/  LDS.64 R80, [R159+0x31d8] ;  /* 0x0031d8009f507984 */ /* 0x000e280000000a00 */
[----:B------:R-:W-:Y:S01]  /*4040*/  STS.64 [R159+0x31d8], R82 ;  /* 0x0031d8529f007388 */ /* 0x000fe20000000a00 */
[----:B0-----:R-:W-:-:S02]  /*4050*/  FFMA.FTZ R81, R80, R83, R81 ;  /* 0x0000005350517223 */ /* 0x001fc40000010051 */
[----:B------:R-:W-:Y:S02]  /*4060*/  FMUL.FTZ R80, R80, R82 ;  /* 0x0000005250507220 */ /* 0x000fe40000410000 */
[----:B------:R-:W0:Y:S04]  /*4070*/  LDS.64 R82, [R159+0x31e0] ;  /* 0x0031e0009f527984 */ /* 0x000e280000000a00 */
[----:B------:R2:W-:Y:S01]  /*4080*/  STS.64 [R159+0x31e0], R80 ;  /* 0x0031e0509f007388 */ /* 0x0005e20000000a00 */
[C---:B0-----:R-:W-:Y:S02]  /*4090*/  FFMA.FTZ R83, R82.reuse, R81, R83 ;  /* 0x0000005152537223 */ /* 0x041fe40000010053 */
[----:B------:R-:W-:-:S05]  /*40a0*/  FMUL.FTZ R82, R82, R80 ;  /* 0x0000005052527220 */ /* 0x000fca0000410000 */
[----:B------:R2:W-:Y:S02]  /*40b0*/  STS.64 [R159+0x31e8], R82 ;  /* 0x0031e8529f007388 */ /* 0x0005e40000000a00 */
.L_x_224:
[----:B------:R-:W-:Y:S05]  /*40c0*/  BSYNC B0 ;  /* 0x0000000000007941 */ /* 0x000fea0003800000 */
.L_x_223:
[----:B------:R-:W-:Y:S01]  /*40d0*/  WARPSYNC 0xffffffff ;  /* 0xffffffff00007948 */ /* 0x000fe20003800000 */
[----:B------:R-:W-:Y:S01]  /*40e0*/  BAR.SYNC.DEFER_BLOCKING 0x0 ;  /* 0x0000000000007b1d */ /* 0x000fe20000010000 */
[C---:B-12---:R-:W-:Y:S01]  /*40f0*/  FMUL.FTZ R82, R70.reuse, R71 ;  /* 0x0000004746527220 */ /* 0x046fe20000410000 */
[----:B------:R-:W-:Y:S01]  /*4100*/  LOP3.LUT P0, RZ, R57, 0x1f, RZ, 0xc0, !PT ;  /* 0x0000001f39ff7812 */ /* 0x000fe2000780c0ff */
[----:B------:R-:W-:Y:S01]  /*4110*/  FFMA.FTZ R83, R70, R111, R110 ;  /* 0x0000006f46537223 */ /* 0x000fe2000001006e */
[----:B-----5:R-:W-:Y:S01]  /*4120*/  HFMA2.MMA R81, -RZ, RZ, 0, 0 ;  /* 0x00000000ff517435 */ /* 0x020fe200000001ff */
[C---:B------:R-:W-:Y:S01]  /*4130*/  FMUL.FTZ R82, R69.reuse, R82 ;  /* 0x0000005245527220 */ /* 0x040fe20000410000 */
[----:B------:R-:W-:Y:S01]  /*4140*/  BSSY B0, `(.L_x_230) ;  /* 0x0000077000007945 */ /* 0x000fe20003800000 */
        /* <DEDUP_REMOVED lines=8> */
[----:B------:R-:W-:Y:S01]  /*41d0*/  FFMA.FTZ R83, R65, R83, R105 ;  /* 0x0000005341537223 */ /* 0x000fe20000010069 */
[----:B------:R-:W1:Y:S01]  /*41e0*/  LDS R80, [R158.X8+0x31d4] ;  /* 0x0031d4009e507984 */ /* 0x000e620000008800 */
        /* <DEDUP_REMOVED lines=12> */
[----:B------:R-:W-:Y:S02]  /*42b0*/  IMAD.U32 R84, RZ, RZ, UR7 ;  /* 0x00000007ff547e24 */ /* 0x000fe4000f8e00ff */
[C---:B------:R-:W-:Y:S02]  /*42c0*/  FMUL.FTZ R82, R42.reuse, R82 ;  /* 0x000000522a527220 */ /* 0x040fe40000410000 */
[----:B------:R-:W-:Y:S02]  /*42d0*/  FFMA.FTZ R83, R42, R83, R98 ;  /* 0x000000532a537223 */ /* 0x000fe40000010062 */
[C---:B------:R-:W-:Y:S02]  /*42e0*/  FMUL.FTZ R82, R41.reuse, R82 ;  /* 0x0000005229527220 */ /* 0x040fe40000410000 */
[----:B------:R-:W-:-:S02]  /*42f0*/  FFMA.FTZ R83, R41, R83, R97 ;  /* 0x0000005329537223 */ /* 0x000fc40000010061 */
[C---:B------:R-:W-:Y:S02]  /*4300*/  FMUL.FTZ R82, R40.reuse, R82 ;  /* 0x0000005228527220 */ /* 0x040fe40000410000 */
[----:B------:R-:W-:Y:S02]  /*4310*/  FFMA.FTZ R83, R40, R83, R96 ;  /* 0x0000005328537223 */ /* 0x000fe40000010060 */
[----:B-1----:R-:W-:Y:S01]  /*4320*/  FFMA.FTZ R136, R136, R80, R137 ;  /* 0x0000005088887223 */ /* 0x002fe20000010089 */
[----:B------:R-:W-:-:S03]  /*4330*/  MOV R80, UR19 ;  /* 0x0000001300507c02 */ /* 0x000fc60008000f00 */
[----:B------:R-:W-:Y:S01]  /*4340*/  FFMA.FTZ R137, R40, R136, R86 ;  /* 0x0000008828897223 */ /* 0x000fe20000010056 */
[----:B------:R-:W-:Y:S01]  /*4350*/  ISETP.GE.OR P0, PT, R80, c[0x0][0x174], P0 ;  /* 0x00005d0050007a0c */ /* 0x000fe20000706670 */
[----:B------:R-:W-:Y:S02]  /*4360*/  IMAD.MOV.U32 R80, RZ, RZ, 0x3f800000 ;  /* 0x3f800000ff507424 */ /* 0x000fe400078e00ff */
[----:B------:R-:W-:-:S04]  /*4370*/  FFMA.FTZ R141, R41, R137, R87 ;  /* 0x00000089298d7223 */ /* 0x000fc80000010057 */
[----:B------:R-:W-:-:S04]  /*4380*/  FFMA.FTZ R121, R42, R141, R121 ;  /* 0x0000008d2a797223 */ /* 0x000fc80000010079 */
[----:B------:R-:W-:Y:S02]  /*4390*/  FFMA.FTZ R122, R43, R121, R122 ;  /* 0x000000792b7a7223 */ /* 0x000fe4000001007a */
[----:B------:R1:W2:Y:S01]  /*43a0*/  @!P0 LDS.64 R80, [R84.X8+0x45e0] ;  /* 0x0045e00054508984 */ /* 0x0002a20000008a00 */
[----:B------:R-:W-:Y:S01]  /*43b0*/  ISETP.GT.U32.AND P0, PT, R57, 0x1f, PT ;  /* 0x0000001f3900780c */ /* 0x000fe20003f04070 */
[----:B------:R-:W-:Y:S02]  /*43c0*/  FFMA.FTZ R123, R60, R122, R123 ;  /* 0x0000007a3c7b7223 */ /* 0x000fe4000001007b */
[----:B------:R1:W-:Y:S02]  /*43d0*/  STS.64 [R158.X8+0x36e0], R82 ;  /* 0x0036e0529e007388 */ /* 0x0003e40000008a00 */
[----:B------:R-:W-:-:S04]  /*43e0*/  FFMA.FTZ R124, R61, R123, R124 ;  /* 0x0000007b3d7c7223 */ /* 0x000fc8000001007c */
        /* <DEDUP_REMOVED lines=8> */
[----:B------:R-:W-:Y:S01]  /*4470*/  FFMA.FTZ R133, R70, R132, R133 ;  /* 0x0000008446857223 */ /* 0x000fe20000010085 */
[----:B------:R-:W-:Y:S06]  /*4480*/  BAR.SYNC.DEFER_BLOCKING 0x0 ;  /* 0x0000000000007b1d */ /* 0x000fec0000010000 */
[----:B------:R-:W-:Y:S05]  /*4490*/  @P0 BRA `(.L_x_231) ;  /* 0x0000041000000947 */ /* 0x000fea0003800000 */
[----:B-12---:R-:W-:-:S05]  /*44a0*/  IMAD R86, R57, 0x28, RZ ;  /* 0x0000002839567824 */ /* 0x006fca00078e02ff */
[----:B------:R-:W-:Y:S04]  /*44b0*/  LDS.64 R82, [R86+0x36f0] ;  /* 0x0036f00056527984 */ /* 0x000fe80000000a00 */
[----:B------:R-:W1:Y:S02]  /*44c0*/  LDS.64 R84, [R86+0x36f8] ;  /* 0x0036f80056547984 */ /* 0x000e640000000a00 */
[C---:B-1----:R-:W-:Y:S02]  /*44d0*/  FMUL.FTZ R84, R82.reuse, R84 ;  /* 0x0000005452547220 */ /* 0x042fe40000410000 */
[----:B------:R-:W-:Y:S02]  /*44e0*/  FFMA.FTZ R85, R82, R85, R83 ;  /* 0x0000005552557223 */ /* 0x000fe40000010053 */
[----:B------:R-:W1:Y:S02]  /*44f0*/  LDS.64 R82, [R86+0x36e8] ;  /* 0x0036e80056527984 */ /* 0x000e640000000a00 */
[----:B-1----:R-:W-:-:S02]  /*4500*/  FMUL.FTZ R84, R82, R84 ;  /* 0x0000005452547220 */ /* 0x002fc40000410000 */
[----:B------:R-:W-:Y:S02]  /*4510*/  FFMA.FTZ R85, R82, R85, R83 ;  /* 0x0000005552557223 */ /* 0x000fe40000010053 */
[----:B------:R-:W1:Y:S02]  /*4520*/  LDS.64 R82, [R86+0x36e0] ;  /* 0x0036e00056527984 */ /* 0x000e640000000a00 */
[C---:B-1----:R-:W-:Y:S02]  /*4530*/  FFMA.FTZ R86, R82.reuse, R85, R83 ;  /* 0x0000005552567223 */ /* 0x042fe40000010053 */
[----:B------:R-:W-:Y:S01]  /*4540*/  FMUL.FTZ R85, R82, R84 ;  /* 0x0000005452557220 */ /* 0x000fe20000410000 */
[----:B------:R-:W-:-:S04]  /*4550*/  LOP3.LUT R82, R57, 0x1f, RZ, 0xc0, !PT ;  /* 0x0000001f39527812 */ /* 0x000fc800078ec0ff */
[C---:B------:R-:W-:Y:S02]  /*4560*/  ISETP.GE.U32.AND P0, PT, R82.reuse, 0x10, PT ;  /* 0x000000105200780c */ /* 0x040fe40003f06070 */
[C---:B------:R-:W-:Y:S02]  /*4570*/  ISETP.GE.U32.AND P1, PT, R82.reuse, 0x18, PT ;  /* 0x000000185200780c */ /* 0x040fe40003f26070 */
[C---:B------:R-:W-:Y:S02]  /*4580*/  ISETP.GE.U32.AND P2, PT, R82.reuse, 0x1c, PT ;  /* 0x0000001c5200780c */ /* 0x040fe40003f46070 */
[C---:B------:R-:W-:Y:S02]  /*4590*/  ISETP.GE.U32.AND P3, PT, R82.reuse, 0x1e, PT ;  /* 0x0000001e5200780c */ /* 0x040fe40003f66070 */
[----:B------:R-:W-:Y:S01]  /*45a0*/  ISETP.NE.AND P4, PT, R82, 0x1f, PT ;  /* 0x0000001f5200780c */ /* 0x000fe20003f85270 */
[----:B------:R-:W-:Y:S10]  /*45b0*/  BRA.DIV ~URZ, `(.L_x_232) ;  /* 0x000044a27f007947 */ /* 0x000ff4000b800000 */
[----:B------:R1:W2:Y:S02]  /*45c0*/  SHFL.DOWN PT, R87, R85, 0x1, 0x1f ;  /* 0x08201f0055577f89 */ /* 0x0002a400000e0000 */
.L_x_283:
[----:B------:R-:W-:Y:S05]  /*45d0*/  BRA.DIV ~URZ, `(.L_x_233) ;  /* 0x000044e27f007947 */ /* 0x000fea000b800000 */
[----:B------:R-:W3:Y:S04]  /*45e0*/  SHFL.DOWN PT, R82, R86, 0x1, 0x1f ;  /* 0x08201f0056527f89 */ /* 0x000ee800000e0000 */
[----:B------:R-:W-:Y:S04]  /*45f0*/  SHFL.IDX PT, R159, R80, RZ, 0x1f ;  /* 0x00001fff509f7589 */ /* 0x000fe800000e0000 */
[----:B------:R-:W-:Y:S01]  /*4600*/  SHFL.IDX PT, R83, R81, RZ, 0x1f ;  /* 0x00001fff51537589 */ /* 0x000fe200000e0000 */
[----:B---3--:R-:W-:-:S02]  /*4610*/  @P4 FFMA.FTZ R86, R85, R82, R86 ;  /* 0x0000005255564223 */ /* 0x008fc40000010056 */
[----:B-12---:R-:W-:-:S03]  /*4620*/  @P4 FMUL.FTZ R85, R85, R87 ;  /* 0x0000005755554220 */ /* 0x006fc60000410000 */
[----:B------:R-:W1:Y:S02]  /*4630*/  SHFL.DOWN PT, R82, R86, 0x2, 0x1f ;  /* 0x08401f0056527f89 */ /* 0x000e6400000e0000 */
[-C--:B-1----:R-:W-:Y:S02]  /*4640*/  @!P3 FFMA.FTZ R86, R82, R85.reuse, R86 ;  /* 0x000000555256b223 */ /* 0x082fe40000010056 */
[----:B------:R-:W1:Y:S02]  /*4650*/  SHFL.DOWN PT, R82, R85, 0x2, 0x1f ;  /* 0x08401f0055527f89 */ /* 0x000e6400000e0000 */
[----:B-1----:R-:W-:Y:S02]  /*4660*/  @!P3 FMUL.FTZ R85, R82, R85 ;  /* 0x000000555255b220 */ /* 0x002fe40000410000 */
[----:B------:R-:W1:Y:S02]  /*4670*/  SHFL.DOWN PT, R82, R86, 0x4, 0x1f ;  /* 0x08801f0056527f89 */ /* 0x000e6400000e0000 */
[----:B-1----:R-:W-:-:S02]  /*4680*/  @!P2 FFMA.FTZ R86, R85, R82, R86 ;  /* 0x000000525556a223 */ /* 0x002fc40000010056 */
[----:B------:R-:W1:Y:S02]  /*4690*/  SHFL.DOWN PT, R82, R85, 0x4, 0x1f ;  /* 0x08801f0055527f89 */ /* 0x000e6400000e0000 */
[----:B-1----:R-:W-:Y:S02]  /*46a0*/  @!P2 FMUL.FTZ R85, R85, R82 ;  /* 0x000000525555a220 */ /* 0x002fe40000410000 */
[----:B------:R-:W1:Y:S02]  /*46b0*/  SHFL.DOWN PT, R82, R86, 0x8, 0x1f ;  /* 0x09001f0056527f89 */ /* 0x000e6400000e0000 */
[C---:B-1----:R-:W-:Y:S02]  /*46c0*/  @!P1 FFMA.FTZ R86, R85.reuse, R82, R86 ;  /* 0x0000005255569223 */ /* 0x042fe40000010056 */
[----:B------:R-:W1:Y:S02]  /*46d0*/  SHFL.DOWN PT, R82, R85, 0x8, 0x1f ;  /* 0x09001f0055527f89 */ /* 0x000e6400000e0000 */
[----:B-1----:R-:W-:-:S02]  /*46e0*/  @!P1 FMUL.FTZ R85, R85, R82 ;  /* 0x0000005255559220 */ /* 0x002fc40000410000 */
[----:B------:R-:W1:Y:S02]  /*46f0*/  SHFL.DOWN PT, R82, R86, 0x10, 0x1f ;  /* 0x0a001f0056527f89 */ /* 0x000e6400000e0000 */
[C---:B-1----:R-:W-:Y:S02]  /*4700*/  @!P0 FFMA.FTZ R86, R85.reuse, R82, R86 ;  /* 0x0000005255568223 */ /* 0x042fe40000010056 */
[----:B------:R-:W1:Y:S04]  /*4710*/  SHFL.DOWN PT, R82, R85, 0x10, 0x1f ;  /* 0x0a001f0055527f89 */ /* 0x000e6800000e0000 */
[----:B------:R2:W3:Y:S04]  /*4720*/  SHFL.IDX PT, R156, R86, RZ, 0x1f ;  /* 0x00001fff569c7589 */ /* 0x0004e800000e0000 */
[----:B------:R-:W4:Y:S01]  /*4730*/  SHFL.DOWN PT, R86, R86, 0x1, 0x1f ;  /* 0x08201f0056567f89 */ /* 0x000f2200000e0000 */
[----:B-1----:R-:W-:-:S05]  /*4740*/  @!P0 FMUL.FTZ R85, R85, R82 ;  /* 0x0000005255558220 */ /* 0x002fca0000410000 */
[----:B------:R2:W1:Y:S04]  /*4750*/  SHFL.IDX PT, R87, R85, RZ, 0x1f ;  /* 0x00001fff55577589 */ /* 0x00046800000e0000 */
[----:B------:R-:W0:Y:S02]  /*4760*/  SHFL.DOWN PT, R85, R85, 0x1, 0x1f ;  /* 0x08201f0055557f89 */ /* 0x000e2400000e0000 */
.L_x_284:
[----:B---34-:R-:W-:Y:S01]  /*4770*/  ISETP.NE.AND P0, PT, R57, 0x1f, PT ;  /* 0x0000001f3900780c */ /* 0x018fe20003f05270 */
[----:B-1----:R-:W-:Y:S01]  /*4780*/  FFMA.FTZ R81, R81, R87, R156 ;  /* 0x0000005751517223 */ /* 0x002fe2000001009c */
[----:B------:R-:W-:Y:S01]  /*4790*/  MOV R82, R159 ;  /* 0x0000009f00527202 */ /* 0x000fe20000000f00 */
[----:B------:R-:W-:Y:S02]  /*47a0*/  IMAD R156, R57, 0x28, RZ ;  /* 0x00000028399c7824 */ /* 0x000fe400078e02ff */
[----:B------:R-:W-:-:S08]  /*47b0*/  FMUL.FTZ R80, R80, R87 ;  /* 0x0000005750507220 */ /* 0x000fd00000410000 */
[-C--:B0-----:R-:W-:Y:S02]  /*47c0*/  @P0 FFMA.FTZ R83, R83, R85.reuse, R86 ;  /* 0x0000005553530223 */ /* 0x081fe40000010056 */
[----:B------:R-:W-:Y:S01]  /*47d0*/  @P0 FMUL.FTZ R82, R82, R85 ;  /* 0x0000005552520220 */ /* 0x000fe20000410000 */
[----:B--2---:R-:W-:Y:S04]  /*47e0*/  LDS.64 R86, [R156+0x36f0] ;  /* 0x0036f0009c567984 */ /* 0x004fe80000000a00 */
        /* <DEDUP_REMOVED lines=12> */
.L_x_231:
[----:B-12---:R-:W-:Y:S05]  /*48b0*/  BSYNC B0 ;  /* 0x0000000000007941 */ /* 0x006fea0003800000 */
.L_x_230:
[----:B------:R-:W-:Y:S01]  /*48c0*/  WARPSYNC 0xffffffff ;  /* 0xffffffff00007948 */ /* 0x000fe20003800000 */
[----:B------:R-:W-:Y:S01]  /*48d0*/  BAR.SYNC.DEFER_BLOCKING 0x0 ;  /* 0x0000000000007b1d */ /* 0x000fe20000010000 */
[----:B------:R-:W-:Y:S01]  /*48e0*/  FMUL.FTZ R72, R72, R136 ;  /* 0x0000008848487220 */ /* 0x000fe20000410000 */
[----:B------:R-:W-:Y:S01]  /*48f0*/  ISETP.NE.AND P0, PT, R57, RZ, PT ;  /* 0x000000ff3900720c */ /* 0x000fe20003f05270 */
[----:B------:R-:W-:Y:S01]  /*4900*/  FMUL.FTZ R73, R73, R137 ;  /* 0x0000008949497220 */ /* 0x000fe20000410000 */
[----:B------:R-:W-:Y:S01]  /*4910*/  HADD2.F32 R84, -RZ, R138.H0_H0 ;  /* 0x2000008aff547230 */ /* 0x000fe20000004100 */
[----:B------:R-:W-:Y:S01]  /*4920*/  FFMA.FTZ R72, R39, R72, RZ ;  /* 0x0000004827487223 */ /* 0x000fe200000100ff */
[----:B------:R-:W-:Y:S01]  /*4930*/  HADD2.F32 R83, -RZ, R135.H0_H0 ;  /* 0x20000087ff537230 */ /* 0x000fe20000004100 */
[----:B------:R-:W-:Y:S01]  /*4940*/  FMUL.FTZ R74, R74, R141 ;  /* 0x0000008d4a4a7220 */ /* 0x000fe20000410000 */
[----:B------:R-:W-:Y:S01]  /*4950*/  ULDC.64 UR20, c[0x0][0x2b8] ;  /* 0x0000ae0000147ab9 */ /* 0x000fe20000000a00 */
[----:B------:R-:W-:Y:S01]  /*4960*/  FFMA.FTZ R72, R38, R73, R72 ;  /* 0x0000004926487223 */ /* 0x000fe20000010048 */
[----:B------:R-:W-:Y:S01]  /*4970*/  UIMAD UR20, UR34, UR20, URZ ;  /* 0x00000014221472a4 */ /* 0x000fe2000f8e023f */
[----:B------:R-:W-:Y:S01]  /*4980*/  FMUL.FTZ R75, R75, R121 ;  /* 0x000000794b4b7220 */ /* 0x000fe20000410000 */
[----:B------:R-:W-:Y:S01]  /*4990*/  BSSY B0, `(.L_x_234) ;  /* 0x00000ea000007945 */ /* 0x000fe20003800000 */
[----:B------:R-:W-:Y:S01]  /*49a0*/  FFMA.FTZ R72, R37, R74, R72 ;  /* 0x0000004a25487223 */ /* 0x000fe20000010048 */
[----:B------:R-:W-:Y:S01]  /*49b0*/  UIMAD UR20, UR35, UR21, UR20 ;  /* 0x00000015231472a4 */ /* 0x000fe2000f8e0214 */
[----:B------:R-:W-:-:S02]  /*49c0*/  FMUL.FTZ R76, R76, R122 ;  /* 0x0000007a4c4c7220 */ /* 0x000fc40000410000 */
[----:B------:R-:W-:Y:S01]  /*49d0*/  FFMA.FTZ R72, R36, R75, R72 ;  /* 0x0000004b24487223 */ /* 0x000fe20000010048 */
[----:B------:R-:W-:Y:S01]  /*49e0*/  HADD2.F32 R75, -RZ, R53.H0_H0 ;  /* 0x20000035ff4b7230 */ /* 0x000fe20000004100 */
[----:B------:R-:W-:Y:S02]  /*49f0*/  FMUL.FTZ R77, R77, R123 ;  /* 0x0000007b4d4d7220 */ /* 0x000fe40000410000 */
[----:B------:R-:W-:Y:S01]  /*4a00*/  FFMA.FTZ R73, R35, R76, R72 ;  /* 0x0000004c23497223 */ /* 0x000fe20000010048 */
[----:B------:R-:W-:Y:S01]  /*4a10*/  HADD2.F32 R76, -RZ, R52.H0_H0 ;  /* 0x20000034ff4c7230 */ /* 0x000fe20000004100 */
[----:B------:R-:W-:Y:S01]  /*4a20*/  FMUL.FTZ R78, R78, R124 ;  /* 0x0000007c4e4e7220 */ /* 0x000fe20000410000 */
[----:B------:R-:W1:Y:S01]  /*4a30*/  LDS R158, [R158.X8+0x36e4] ;  /* 0x0036e4009e9e7984 */ /* 0x000e620000008800 */
[----:B------:R-:W-:Y:S02]  /*4a40*/  FFMA.FTZ R72, R34, R77, R73 ;  /* 0x0000004d22487223 */ /* 0x000fe40000010049 */
[----:B------:R-:W-:-:S02]  /*4a50*/  FMUL.FTZ R79, R79, R125 ;  /* 0x0000007d4f4f7220 */ /* 0x000fc40000410000 */
[----:B------:R-:W-:Y:S02]  /*4a60*/  FFMA.FTZ R73, R33, R78, R72 ;  /* 0x0000004e21497223 */ /* 0x000fe40000010048 */
[----:B------:R-:W-:Y:S02]  /*4a70*/  FMUL.FTZ R88, R88, R126 ;  /* 0x0000007e58587220 */ /* 0x000fe40000410000 */
[----:B------:R-:W-:Y:S02]  /*4a80*/  FFMA.FTZ R72, R32, R79, R73 ;  /* 0x0000004f20487223 */ /* 0x000fe40000010049 */
[----:B------:R-:W-:Y:S02]  /*4a90*/  FMUL.FTZ R89, R89, R127 ;  /* 0x0000007f59597220 */ /* 0x000fe40000410000 */
[----:B------:R-:W-:Y:S02]  /*4aa0*/  FFMA.FTZ R73, R31, R88, R72 ;  /* 0x000000581f497223 */ /* 0x000fe40000010048 */
[----:B------:R-:W-:-:S02]  /*4ab0*/  FMUL.FTZ R90, R90, R128 ;  /* 0x000000805a5a7220 */ /* 0x000fc40000410000 */
[----:B------:R-:W-:Y:S02]  /*4ac0*/  FMUL.FTZ R91, R91, R129 ;  /* 0x000000815b5b7220 */ /* 0x000fe40000410000 */
[----:B------:R-:W-:Y:S02]  /*4ad0*/  FMUL.FTZ R92, R92, R130 ;  /* 0x000000825c5c7220 */ /* 0x000fe40000410000 */
[----:B------:R-:W-:Y:S02]  /*4ae0*/  FMUL.FTZ R93, R93, R131 ;  /* 0x000000835d5d7220 */ /* 0x000fe40000410000 */
[----:B------:R-:W-:Y:S02]  /*4af0*/  FMUL.FTZ R85, R94, R132 ;  /* 0x000000845e557220 */ /* 0x000fe40000410000 */
[----:B------:R-:W-:Y:S02]  /*4b00*/  FFMA.FTZ R78, -R21, R83, R141 ;  /* 0x00000053154e7223 */ /* 0x000fe4000001018d */
[----:B-1----:R-:W-:-:S04]  /*4b10*/  FFMA.FTZ R71, R158, R71, R111 ;  /* 0x000000479e477223 */ /* 0x002fc8000001006f */
[----:B------:R-:W-:-:S04]  /*4b20*/  FFMA.FTZ R70, R70, R71, R110 ;  /* 0x0000004746467223 */ /* 0x000fc8000001006e */
[----:B------:R-:W-:-:S04]  /*4b30*/  FFMA.FTZ R69, R69, R70, R109 ;  /* 0x0000004645457223 */ /* 0x000fc8000001006d */
[----:B------:R-:W-:-:S04]  /*4b40*/  FFMA.FTZ R68, R68, R69, R108 ;  /* 0x0000004544447223 */ /* 0x000fc8000001006c */
[----:B------:R-:W-:Y:S02]  /*4b50*/  FFMA.FTZ R67, R67, R68, R107 ;  /* 0x0000004443437223 */ /* 0x000fe4000001006b */
[----:B------:R-:W-:Y:S02]  /*4b60*/  IMAD.U32 R107, RZ, RZ, UR35 ;  /* 0x00000023ff6b7e24 */ /* 0x000fe4000f8e00ff */
[----:B------:R-:W-:Y:S02]  /*4b70*/  FFMA.FTZ R87, R66, R67, R106 ;  /* 0x0000004342577223 */ /* 0x000fe4000001006a */
[----:B------:R-:W-:Y:S02]  /*4b80*/  FFMA.FTZ R66, R30, R89, R73 ;  /* 0x000000591e427223 */ /* 0x000fe40000010049 */
[----:B------:R-:W-:Y:S02]  /*4b90*/  FFMA.FTZ R89, R65, R87, R105 ;  /* 0x0000005741597223 */ /* 0x000fe40000010069 */
[----:B------:R-:W-:Y:S01]  /*4ba0*/  FFMA.FTZ R65, R29, R90, R66 ;  /* 0x0000005a1d417223 */ /* 0x000fe20000010042 */
[----:B------:R-:W-:Y:S01]  /*4bb0*/  HADD2.F32 R90, -RZ, R47.H0_H0 ;  /* 0x2000002fff5a7230 */ /* 0x000fe20000004100 */
[----:B------:R-:W-:-:S02]  /*4bc0*/  FFMA.FTZ R64, R64, R89, R104 ;  /* 0x0000005940407223 */ /* 0x000fc40000010068 */
[----:B------:R-:W-:Y:S02]  /*4bd0*/  FFMA.FTZ R66, R28, R91, R65 ;  /* 0x0000005b1c427223 */ /* 0x000fe40000010041 */
[----:B------:R-:W-:Y:S02]  /*4be0*/  FFMA.FTZ R103, R63, R64, R103 ;  /* 0x000000403f677223 */ /* 0x000fe40000010067 */
[----:B------:R-:W-:Y:S01]  /*4bf0*/  FFMA.FTZ R63, R27, R92, R66 ;  /* 0x0000005c1b3f7223 */ /* 0x000fe20000010042 */
[----:B------:R-:W-:Y:S01]  /*4c00*/  HADD2.F32 R66, -RZ, R54.H0_H0 ;  /* 0x20000036ff427230 */ /* 0x000fe20000004100 */
[----:B------:R-:W-:Y:S01]  /*4c10*/  FFMA.FTZ R102, R62, R103, R102 ;  /* 0x000000673e667223 */ /* 0x000fe20000010066 */
[----:B------:R-:W-:Y:S01]  /*4c20*/  HADD2.F32 R92, -RZ, R48.H0_H0 ;  /* 0x20000030ff5c7230 */ /* 0x000fe20000004100 */
[----:B------:R-:W-:Y:S02]  /*4c30*/  FFMA.FTZ R62, R26, R93, R63 ;  /* 0x0000005d1a3e7223 */ /* 0x000fe4000001003f */
[----:B------:R-:W-:Y:S01]  /*4c40*/  FFMA.FTZ R72, R61, R102, R101 ;  /* 0x000000663d487223 */ /* 0x000fe20000010065 */
[----:B------:R-:W-:Y:S01]  /*4c50*/  HADD2.F32 R101, -RZ, R50.H0_H0 ;  /* 0x20000032ff657230 */ /* 0x000fe20000004100 */
[----:B------:R-:W-:-:S02]  /*4c60*/  IMAD.U32 R65, RZ, RZ, UR7 ;  /* 0x00000007ff417e24 */ /* 0x000fc4000f8e00ff */
[----:B------:R-:W-:Y:S02]  /*4c70*/  FFMA.FTZ R74, R60, R72, R100 ;  /* 0x000000483c4a7223 */ /* 0x000fe40000010064 */
[----:B------:R-:W-:Y:S01]  /*4c80*/  FFMA.FTZ R88, -R18, R66, R123 ;  /* 0x0000004212587223 */ /* 0x000fe2000001017b */
[----:B------:R1:W-:Y:S01]  /*4c90*/  @!P0 STS.64 [R65.X8+0x45e0], R80 ;  /* 0x0045e05041008388 */ /* 0x0003e20000008a00 */
[----:B------:R-:W-:Y:S02]  /*4ca0*/  FFMA.FTZ R99, R43, R74, R99 ;  /* 0x0000004a2b637223 */ /* 0x000fe40000010063 */
[----:B------:R-:W-:Y:S02]  /*4cb0*/  FMUL.FTZ R63, R72, UR23 ;  /* 0x00000017483f7c20 */ /* 0x000fe40008410000 */
[----:B------:R-:W-:Y:S02]  /*4cc0*/  FFMA.FTZ R85, R25, R85, R62 ;  /* 0x0000005519557223 */ /* 0x000fe4000001003e */
[----:B------:R-:W-:-:S02]  /*4cd0*/  FFMA.FTZ R98, R42, R99, R98 ;  /* 0x000000632a627223 */ /* 0x000fc40000010062 */
[----:B------:R-:W-:Y:S02]  /*4ce0*/  FFMA.FTZ R61, -R16, R76, R125 ;  /* 0x0000004c103d7223 */ /* 0x000fe4000001017d */
[----:B------:R-:W-:Y:S02]  /*4cf0*/  FMUL.FTZ R62, R103, UR23 ;  /* 0x00000017673e7c20 */ /* 0x000fe40008410000 */
[----:B-1----:R-:W-:Y:S02]  /*4d00*/  FMUL.FTZ R65, R88, R63 ;  /* 0x0000003f58417220 */ /* 0x002fe40000410000 */
[----:B------:R-:W-:Y:S02]  /*4d10*/  FFMA.FTZ R97, R41, R98, R97 ;  /* 0x0000006229617223 */ /* 0x000fe40000010061 */
[----:B------:R-:W-:Y:S02]  /*4d20*/  FMUL.FTZ R62, R61, R62 ;  /* 0x0000003e3d3e7220 */ /* 0x000fe40000410000 */
[----:B------:R-:W-:Y:S01]  /*4d30*/  FFMA.FTZ R66, R66, R72, R65 ;  /* 0x0000004842427223 */ /* 0x000fe20000010041 */
[----:B------:R-:W-:Y:S01]  /*4d40*/  HADD2.F32 R65, -RZ, R139.H0_H0 ;  /* 0x2000008bff417230 */ /* 0x000fe20000004100 */
[----:B------:R-:W-:-:S02]  /*4d50*/  FFMA.FTZ R96, R40, R97, R96 ;  /* 0x0000006128607223 */ /* 0x000fc40000010060 */
[----:B------:R-:W-:Y:S01]  /*4d60*/  FFMA.FTZ R63, R76, R103, R62 ;  /* 0x000000674c3f7223 */ /* 0x000fe2000001003e */
[----:B------:R-:W-:Y:S01]  /*4d70*/  HADD2.F32 R76, -RZ, R55.H0_H0 ;  /* 0x20000037ff4c7230 */ /* 0x000fe20000004100 */
[----:B------:R-:W-:Y:S02]  /*4d80*/  FFMA.FTZ R43, -R17, R75, R124 ;  /* 0x0000004b112b7223 */ /* 0x000fe4000001017c */
[----:B------:R-:W-:Y:S02]  /*4d90*/  FMUL.FTZ R60, R102, UR23 ;  /* 0x00000017663c7c20 */ /* 0x000fe40008410000 */
[C---:B------:R-:W-:Y:S02]  /*4da0*/  FFMA.FTZ R82, -R23.reuse, R65, R136 ;  /* 0x0000004117527223 */ /* 0x040fe40000010188 */
[----:B------:R-:W-:Y:S02]  /*4db0*/  FMUL.FTZ R81, R23, R96 ;  /* 0x0000006017517220 */ /* 0x000fe40000410000 */
[----:B------:R-:W-:-:S02]  /*4dc0*/  FMUL.FTZ R73, R43, R60 ;  /* 0x0000003c2b497220 */ /* 0x000fc40000410000 */
[----:B------:R-:W-:Y:S02]  /*4dd0*/  FFMA.FTZ R41, -R19, R76, R122 ;  /* 0x0000004c13297223 */ /* 0x000fe4000001017a */
[----:B------:R-:W-:Y:S02]  /*4de0*/  FMUL.FTZ R42, R74, UR23 ;  /* 0x000000174a2a7c20 */ /* 0x000fe40008410000 */
[C---:B------:R-:W-:Y:S02]  /*4df0*/  FFMA.FTZ R80, -R22.reuse, R84, R137 ;  /* 0x0000005416507223 */ /* 0x040fe40000010189 */
[----:B------:R-:W-:Y:S02]  /*4e00*/  FMUL.FTZ R79, R22, R97 ;  /* 0x00000061164f7220 */ /* 0x000fe40000410000 */
[----:B------:R-:W-:Y:S02]  /*4e10*/  FFMA.FTZ R40, R81, R82, RZ ;  /* 0x0000005251287223 */ /* 0x000fe400000100ff */
[----:B------:R-:W-:Y:S01]  /*4e20*/  FFMA.FTZ R62, R75, R102, R73 ;  /* 0x000000664b3e7223 */ /* 0x000fe20000010049 */
[----:B------:R-:W-:Y:S01]  /*4e30*/  HADD2.F32 R75, -RZ, R134.H0_H0 ;  /* 0x20000086ff4b7230 */ /* 0x000fe20000004100 */
[----:B------:R-:W-:Y:S01]  /*4e40*/  FMUL.FTZ R73, R41, R42 ;  /* 0x0000002a29497220 */ /* 0x000fe20000410000 */
[----:B------:R-:W-:Y:S01]  /*4e50*/  HADD2.F32 R42, -RZ, R51.H0_H0 ;  /* 0x20000033ff2a7230 */ /* 0x000fe20000004100 */
[----:B------:R-:W-:-:S02]  /*4e60*/  FMUL.FTZ R77, R21, R98 ;  /* 0x00000062154d7220 */ /* 0x000fc40000410000 */
[----:B------:R-:W-:Y:S02]  /*4e70*/  FFMA.FTZ R40, R79, R80, R40 ;  /* 0x000000504f287223 */ /* 0x000fe40000010028 */
[----:B------:R-:W-:Y:S02]  /*4e80*/  FFMA.FTZ R76, R76, R74, R73 ;  /* 0x0000004a4c4c7223 */ /* 0x000fe40000010049 */
[----:B------:R-:W-:Y:S02]  /*4e90*/  FFMA.FTZ R73, R77, R78, R40 ;  /* 0x0000004e4d497223 */ /* 0x000fe40000010028 */
[C---:B------:R-:W-:Y:S02]  /*4ea0*/  FMUL.FTZ R40, R20.reuse, R99 ;  /* 0x0000006314287220 */ /* 0x040fe40000410000 */
[----:B------:R-:W-:Y:S02]  /*4eb0*/  FFMA.FTZ R60, -R20, R75, R121 ;  /* 0x0000004b143c7223 */ /* 0x000fe40000010179 */
[----:B------:R-:W-:-:S02]  /*4ec0*/  FADD.FTZ R153, R40, R153 ;  /* 0x0000009928997221 */ /* 0x000fc40000010000 */
[----:B------:R-:W-:Y:S02]  /*4ed0*/  FFMA.FTZ R40, R40, R60, R73 ;  /* 0x0000003c28287223 */ /* 0x000fe40000010049 */
[----:B------:R-:W-:Y:S02]  /*4ee0*/  FFMA.FTZ R86, -R15, R42, R126 ;  /* 0x0000002a0f567223 */ /* 0x000fe4000001017e */
[----:B------:R-:W-:Y:S02]  /*4ef0*/  FMUL.FTZ R73, R64, UR23 ;  /* 0x0000001740497c20 */ /* 0x000fe40008410000 */
[----:B------:R-:W-:Y:S02]  /*4f00*/  FMUL.FTZ R74, R19, R74 ;  /* 0x0000004a134a7220 */ /* 0x000fe40000410000 */
[----:B------:R-:W-:Y:S02]  /*4f10*/  FMUL.FTZ R73, R86, R73 ;  /* 0x0000004956497220 */ /* 0x000fe40000410000 */
[----:B------:R-:W-:-:S02]  /*4f20*/  FFMA.FTZ R91, R74, R41, R40 ;  /* 0x000000294a5b7223 */ /* 0x000fc40000010028 */
[----:B------:R-:W-:Y:S02]  /*4f30*/  FMUL.FTZ R72, R18, R72 ;  /* 0x0000004812487220 */ /* 0x000fe40000410000 */
[----:B------:R-:W-:Y:S02]  /*4f40*/  FFMA.FTZ R41, -R14, R101, R127 ;  /* 0x000000650e297223 */ /* 0x000fe4000001017f */
[----:B------:R-:W-:Y:S02]  /*4f50*/  FMUL.FTZ R40, R89, UR23 ;  /* 0x0000001759287c20 */ /* 0x000fe40008410000 */
[----:B------:R-:W-:Y:S02]  /*4f60*/  FFMA.FTZ R73, R42, R64, R73 ;  /* 0x000000402a497223 */ /* 0x000fe40000010049 */
[----:B------:R-:W-:Y:S01]  /*4f70*/  FFMA.FTZ R42, R72, R88, R91 ;  /* 0x00000058482a7223 */ /* 0x000fe2000001005b */
[----:B------:R-:W-:Y:S01]  /*4f80*/  HADD2.F32 R88, -RZ, R49.H0_H0 ;  /* 0x20000031ff587230 */ /* 0x000fe20000004100 */
[----:B------:R-:W-:-:S02]  /*4f90*/  FMUL.FTZ R40, R41, R40 ;  /* 0x0000002829287220 */ /* 0x000fc40000410000 */
[----:B------:R-:W-:Y:S02]  /*4fa0*/  FMUL.FTZ R91, R87, UR23 ;  /* 0x00000017575b7c20 */ /* 0x000fe40008410000 */
[----:B------:R-:W-:Y:S02]  /*4fb0*/  FFMA.FTZ R101, R101, R89, R40 ;  /* 0x0000005965657223 */ /* 0x000fe40000010028 */
[----:B------:R-:W-:Y:S02]  /*4fc0*/  FFMA.FTZ R40, -R13, R88, R128 ;  /* 0x000000580d287223 */ /* 0x000fe40000010180 */
[----:B------:R-:W-:Y:S02]  /*4fd0*/  FMUL.FTZ R100, R17, R102 ;  /* 0x0000006611647220 */ /* 0x000fe40000410000 */
[----:B------:R-:W-:Y:S02]  /*4fe0*/  FMUL.FTZ R94, R40, R91 ;  /* 0x0000005b285e7220 */ /* 0x000fe40000410000 */
[----:B------:R-:W-:-:S02]  /*4ff0*/  FFMA.FTZ R42, R100, R43, R42 ;  /* 0x0000002b642a7223 */ /* 0x000fc4000001002a */
[----:B------:R-:W-:Y:S02]  /*5000*/  FFMA.FTZ R94, R88, R87, R94 ;  /* 0x00000057585e7223 */ /* 0x000fe4000001005e */
[----:B------:R-:W-:Y:S02]  /*5010*/  FFMA.FTZ R43, -R12, R92, R129 ;  /* 0x0000005c0c2b7223 */ /* 0x000fe40000010181 */
[----:B------:R-:W-:Y:S02]  /*5020*/  FMUL.FTZ R88, R67, UR23 ;  /* 0x0000001743587c20 */ /* 0x000fe40008410000 */
[----:B------:R-:W-:Y:S01]  /*5030*/  FMUL.FTZ R93, R16, R103 ;  /* 0x00000067105d7220 */ /* 0x000fe20000410000 */
[----:B------:R-:W-:Y:S01]  /*5040*/  HADD2.F32 R103, -RZ, R44.H0_H0 ;  /* 0x2000002cff677230 */ /* 0x000fe20000004100 */
[----:B------:R-:W-:Y:S02]  /*5050*/  FMUL.FTZ R88, R43, R88 ;  /* 0x000000582b587220 */ /* 0x000fe40000410000 */
[----:B------:R-:W-:-:S02]  /*5060*/  FFMA.FTZ R61, R93, R61, R42 ;  /* 0x0000003d5d3d7223 */ /* 0x000fc4000001002a */
[----:B------:R-:W-:Y:S02]  /*5070*/  FFMA.FTZ R42, -R11, R90, R130 ;  /* 0x0000005a0b2a7223 */ /* 0x000fe40000010182 */
[----:B------:R-:W-:Y:S02]  /*5080*/  FMUL.FTZ R91, R68, UR23 ;  /* 0x00000017445b7c20 */ /* 0x000fe40008410000 */
[----:B------:R-:W-:Y:S02]  /*5090*/  FFMA.FTZ R92, R92, R67, R88 ;  /* 0x000000435c5c7223 */ /* 0x000fe40000010058 */
[----:B------:R-:W-:Y:S02]  /*50a0*/  FMUL.FTZ R88, R42, R91 ;  /* 0x0000005b2a587220 */ /* 0x000fe40000410000 */
[----:B------:R-:W-:Y:S02]  /*50b0*/  FMUL.FTZ R91, R15, R64 ;  /* 0x000000400f5b7220 */ /* 0x000fe40000410000 */
[----:B------:R-:W-:Y:S01]  /*50c0*/  FFMA.FTZ R90, R90, R68, R88 ;  /* 0x000000445a5a7223 */ /* 0x000fe20000010058 */
[----:B------:R-:W-:Y:S01]  /*50d0*/  HADD2.F32 R88, -RZ, R46.H0_H0 ;  /* 0x2000002eff587230 */ /* 0x000fe20000004100 */
[----:B------:R-:W-:-:S02]  /*50e0*/  FFMA.FTZ R86, R91, R86, R61 ;  /* 0x000000565b567223 */ /* 0x000fc4000001003d */
[----:B------:R-:W-:Y:S02]  /*50f0*/  FMUL.FTZ R89, R14, R89 ;  /* 0x000000590e597220 */ /* 0x000fe40000410000 */
[----:B------:R-:W-:Y:S02]  /*5100*/  FFMA.FTZ R61, -R10, R88, R131 ;  /* 0x000000580a3d7223 */ /* 0x000fe40000010183 */
[----:B------:R-:W-:Y:S02]  /*5110*/  FMUL.FTZ R64, R69, UR23 ;  /* 0x0000001745407c20 */ /* 0x000fe40008410000 */
[----:B------:R-:W-:Y:S01]  /*5120*/  FFMA.FTZ R41, R89, R41, R86 ;  /* 0x0000002959297223 */ /* 0x000fe20000010056 */
[----:B------:R-:W-:Y:S01]  /*5130*/  HADD2.F32 R86, -RZ, R45.H0_H0 ;  /* 0x2000002dff567230 */ /* 0x000fe20000004100 */
[----:B------:R-:W-:Y:S02]  /*5140*/  FMUL.FTZ R64, R61, R64 ;  /* 0x000000403d407220 */ /* 0x000fe40000410000 */
[----:B------:R-:W-:-:S02]  /*5150*/  FMUL.FTZ R87, R13, R87 ;  /* 0x000000570d577220 */ /* 0x000fc40000410000 */
[----:B------:R-:W-:Y:S02]  /*5160*/  FFMA.FTZ R88, R88, R69, R64 ;  /* 0x0000004558587223 */ /* 0x000fe40000010040 */
[----:B------:R-:W-:Y:S02]  /*5170*/  FFMA.FTZ R102, -R9, R86, R132 ;  /* 0x0000005609667223 */ /* 0x000fe40000010184 */
[----:B------:R-:W-:Y:S02]  /*5180*/  FMUL.FTZ R64, R70, UR23 ;  /* 0x0000001746407c20 */ /* 0x000fe40008410000 */
[----:B------:R-:W-:Y:S02]  /*5190*/  FFMA.FTZ R40, R87, R40, R41 ;  /* 0x0000002857287223 */ /* 0x000fe40000010029 */
[----:B------:R-:W-:Y:S02]  /*51a0*/  FMUL.FTZ R64, R102, R64 ;  /* 0x0000004066407220 */ /* 0x000fe40000410000 */
[----:B------:R-:W-:-:S02]  /*51b0*/  FMUL.FTZ R67, R12, R67 ;  /* 0x000000430c437220 */ /* 0x000fc40000410000 */
[----:B------:R-:W-:Y:S01]  /*51c0*/  FFMA.FTZ R86, R86, R70, R64 ;  /* 0x0000004656567223 */ /* 0x000fe20000010040 */
[----:B------:R-:W-:Y:S01]  /*51d0*/  SHF.L.U32 R64, R57, 0x4, RZ ;  /* 0x0000000439407819 */ /* 0x000fe200000006ff */
[----:B------:R-:W-:Y:S02]  /*51e0*/  FFMA.FTZ R43, R67, R43, R40 ;  /* 0x0000002b432b7223 */ /* 0x000fe40000010028 */
[----:B------:R-:W-:Y:S01]  /*51f0*/  FMUL.FTZ R40, R136, UR40 ;  /* 0x0000002888287c20 */ /* 0x000fe20008410000 */
[----:B------:R-:W-:Y:S01]  /*5200*/  LEA.HI.SX32 R105, R64, R64, 0x1b ;  /* 0x0000004040697211 */ /* 0x000fe200078fdaff */
[----:B------:R-:W-:Y:S02]  /*5210*/  FFMA.FTZ R104, -R8, R103, R133 ;  /* 0x0000006708687223 */ /* 0x000fe40000010185 */
[----:B------:R-:W-:Y:S02]  /*5220*/  FMUL.FTZ R41, R71, UR23 ;  /* 0x0000001747297c20 */ /* 0x000fe40008410000 */
[----:B------:R-:W-:-:S02]  /*5230*/  FMUL.FTZ R40, R39, R40 ;  /* 0x0000002827287220 */ /* 0x000fc40000410000 */
[----:B------:R-:W-:Y:S02]  /*5240*/  FMUL.FTZ R41, R104, R41 ;  /* 0x0000002968297220 */ /* 0x000fe40000410000 */
[----:B------:R-:W-:Y:S01]  /*5250*/  FMUL.FTZ R123, R123, UR40 ;  /* 0x000000287b7b7c20 */ /* 0x000fe20008410000 */
[----:B------:R1:W-:Y:S01]  /*5260*/  STS [R105.X4+0x1090], R40 ;  /* 0x0010902869007388 */ /* 0x0003e20000004800 */
[----:B------:R-:W-:Y:S02]  /*5270*/  FFMA.FTZ R103, R103, R71, R41 ;  /* 0x0000004767677223 */ /* 0x000fe40000010029 */
[----:B------:R-:W-:Y:S02]  /*5280*/  FMUL.FTZ R41, R137, UR40 ;  /* 0x0000002889297c20 */ /* 0x000fe40008410000 */
[----:B------:R-:W-:Y:S02]  /*5290*/  FMUL.FTZ R126, R126, UR40 ;  /* 0x000000287e7e7c20 */ /* 0x000fe40008410000 */
[----:B------:R-:W-:-:S02]  /*52a0*/  FMUL.FTZ R41, R38, R41 ;  /* 0x0000002926297220 */ /* 0x000fc40000410000 */
[----:B------:R-:W-:Y:S01]  /*52b0*/  FMUL.FTZ R106, R34, R123 ;  /* 0x0000007b226a7220 */ /* 0x000fe20000410000 */
[----:B-1----:R-:W-:Y:S01]  /*52c0*/  IADD3 R40, R64, 0x1, RZ ;  /* 0x0000000140287810 */ /* 0x002fe20007ffe0ff */
[----:B------:R-:W-:Y:S02]  /*52d0*/  FMUL.FTZ R129, R129, UR40 ;  /* 0x0000002881817c20 */ /* 0x000fe40008410000 */
[----:B------:R-:W-:Y:S01]  /*52e0*/  FMUL.FTZ R125, R125, UR40 ;  /* 0x000000287d7d7c20 */ /* 0x000fe20008410000 */
[----:B------:R-:W-:Y:S01]  /*52f0*/  LEA.HI.SX32 R40, R40, R64, 0x1b ;  /* 0x0000004028287211 */ /* 0x000fe200078fdaff */
[----:B------:R-:W-:Y:S02]  /*5300*/  FMUL.FTZ R127, R127, UR40 ;  /* 0x000000287f7f7c20 */ /* 0x000fe40008410000 */
[----:B------:R-:W-:Y:S02]  /*5310*/  FMUL.FTZ R126, R31, R126 ;  /* 0x0000007e1f7e7220 */ /* 0x000fe40000410000 */
[----:B------:R1:W-:Y:S01]  /*5320*/  STS [R40.X4+0x1094], R41 ;  /* 0x0010942928007388 */ /* 0x0003e20000004800 */
[----:B------:R-:W-:-:S02]  /*5330*/  FMUL.FTZ R108, R32, R125 ;  /* 0x0000007d206c7220 */ /* 0x000fc40000410000 */
[----:B------:R-:W-:Y:S02]  /*5340*/  FMUL.FTZ R110, R30, R127 ;  /* 0x0000007f1e6e7220 */ /* 0x000fe40000410000 */
[----:B------:R-:W-:Y:S02]  /*5350*/  FMUL.FTZ R68, R11, R68 ;  /* 0x000000440b447220 */ /* 0x000fe40000410000 */
[----:B------:R-:W-:Y:S02]  /*5360*/  FMUL.FTZ R122, R122, UR40 ;  /* 0x000000287a7a7c20 */ /* 0x000fe40008410000 */
[----:B------:R-:W-:Y:S01]  /*5370*/  FMUL.FTZ R124, R124, UR40 ;  /* 0x000000287c7c7c20 */ /* 0x000fe20008410000 */
[----:B-1----:R-:W-:Y:S01]  /*5380*/  IADD3 R40, R64, 0x2, RZ ;  /* 0x0000000240287810 */ /* 0x002fe20007ffe0ff */
[----:B------:R-:W-:Y:S02]  /*5390*/  FMUL.FTZ R41, R141, UR40 ;  /* 0x000000288d297c20 */ /* 0x000fe40008410000 */
[----:B------:R-:W-:Y:S01]  /*53a0*/  FMUL.FTZ R122, R35, R122 ;  /* 0x0000007a237a7220 */ /* 0x000fe20000410000 */
[----:B------:R-:W-:Y:S01]  /*53b0*/  LEA.HI.SX32 R40, R40, R64, 0x1b ;  /* 0x0000004028287211 */ /* 0x000fe200078fdaff */
[----:B------:R-:W-:-:S02]  /*53c0*/  FMUL.FTZ R41, R37, R41 ;  /* 0x0000002925297220 */ /* 0x000fc40000410000 */
[----:B------:R-:W-:Y:S02]  /*53d0*/  FMUL.FTZ R124, R33, R124 ;  /* 0x0000007c217c7220 */ /* 0x000fe40000410000 */
[----:B------:R-:W-:Y:S01]  /*53e0*/  FMUL.FTZ R131, R131, UR40 ;  /* 0x0000002883837c20 */ /* 0x000fe20008410000 */
[----:B------:R1:W-:Y:S01]  /*53f0*/  STS [R40.X4+0x1098], R41 ;  /* 0x0010982928007388 */ /* 0x0003e20000004800 */
[----:B------:R-:W-:Y:S02]  /*5400*/  FMUL.FTZ R128, R128, UR40 ;  /* 0x0000002880807c20 */ /* 0x000fe40008410000 */
[----:B------:R-:W-:Y:S02]  /*5410*/  FMUL.FTZ R130, R130, UR40 ;  /* 0x0000002882827c20 */ /* 0x000fe40008410000 */
[----:B------:R-:W-:Y:S02]  /*5420*/  FMUL.FTZ R132, R132, UR40 ;  /* 0x0000002884847c20 */ /* 0x000fe40008410000 */
[----:B------:R-:W-:-:S02]  /*5430*/  FMUL.FTZ R128, R29, R128 ;  /* 0x000000801d807220 */ /* 0x000fc40000410000 */
[----:B------:R-:W-:Y:S01]  /*5440*/  FMUL.FTZ R130, R27, R130 ;  /* 0x000000821b827220 */ /* 0x000fe20000410000 */
[----:B-1----:R-:W-:Y:S01]  /*5450*/  IADD3 R40, R64, 0x3, RZ ;  /* 0x0000000340287810 */ /* 0x002fe20007ffe0ff */
[----:B------:R-:W-:Y:S02]  /*5460*/  FMUL.FTZ R41, R121, UR40 ;  /* 0x0000002879297c20 */ /* 0x000fe40008410000 */
[----:B------:R-:W-:Y:S01]  /*5470*/  FMUL.FTZ R132, R25, R132 ;  /* 0x0000008419847220 */ /* 0x000fe20000410000 */
[----:B------:R-:W-:Y:S01]  /*5480*/  LEA.HI.SX32 R40, R40, R64, 0x1b ;  /* 0x0000004028287211 */ /* 0x000fe200078fdaff */
[----:B------:R-:W-:-:S05]  /*5490*/  FMUL.FTZ R41, R36, R41 ;  /* 0x0000002924297220 */ /* 0x000fca0000410000 */
[----:B------:R1:W-:Y:S04]  /*54a0*/  STS [R40.X4+0x109c], R41 ;  /* 0x00109c2928007388 */ /* 0x0003e80000004800 */
[----:B------:R2:W-:Y:S04]  /*54b0*/  STS [R105.X4+0x10a4], R106 ;  /* 0x0010a46a69007388 */ /* 0x0005e80000004800 */
[----:B------:R3:W-:Y:S01]  /*54c0*/  STS [R105.X4+0x10b0], R126 ;  /* 0x0010b07e69007388 */ /* 0x0007e20000004800 */
[----:B-1----:R-:W-:Y:S01]  /*54d0*/  MOV R40, R57 ;  /* 0x0000003900287202 */ /* 0x002fe20000000f00 */
[----:B------:R-:W-:-:S02]  /*54e0*/  IMAD.MOV.U32 R41, RZ, RZ, RZ ;  /* 0x000000ffff297224 */ /* 0x000fc400078e00ff */
[----:B------:R1:W-:Y:S01]  /*54f0*/  STS [R105.X4+0x10ac], R108 ;  /* 0x0010ac6c69007388 */ /* 0x0003e20000004800 */
[----:B--2---:R-:W-:Y:S02]  /*5500*/  FMUL.FTZ R106, R28, R129 ;  /* 0x000000811c6a7220 */ /* 0x004fe40000410000 */
[----:B------:R-:W-:Y:S01]  /*5510*/  IMAD.WIDE.U32 R40, R107, c[0x0][0x2b8], R40 ;  /* 0x0000ae006b287a25 */ /* 0x000fe200078e0028 */
[----:B------:R-:W-:Y:S01]  /*5520*/  MOV R107, UR18 ;  /* 0x00000012006b7c02 */ /* 0x000fe20008000f00 */
[----:B------:R-:W-:Y:S02]  /*5530*/  STS [R105.X4+0x10b4], R110 ;  /* 0x0010b46e69007388 */ /* 0x000fe40000004800 */
[----:B---3--:R-:W-:Y:S01]  /*5540*/  IMAD.U32 R126, RZ, RZ, UR39 ;  /* 0x00000027ff7e7e24 */ /* 0x008fe2000f8e00ff */
[----:B------:R-:W-:Y:S01]  /*5550*/  IADD3 R41, R41, UR20, RZ ;  /* 0x0000001429297c10 */ /* 0x000fe2000fffe0ff */
[----:B------:R-:W-:Y:S01]  /*5560*/  ULDC.64 UR20, c[0x0][0x2c0] ;  /* 0x0000b00000147ab9 */ /* 0x000fe20000000a00 */
[----:B------:R2:W-:Y:S01]  /*5570*/  STS [R105.X4+0x10bc], R106 ;  /* 0x0010bc6a69007388 */ /* 0x0005e20000004800 */
[----:B------:R-:W-:Y:S01]  /*5580*/  UIMAD UR20, UR36, UR20, URZ ;  /* 0x00000014241472a4 */ /* 0x000fe2000f8e023f */
[----:B-1----:R-:W-:Y:S01]  /*5590*/  FMUL.FTZ R108, R95, R133 ;  /* 0x000000855f6c7220 */ /* 0x002fe20000410000 */
[----:B------:R-:W-:Y:S01]  /*55a0*/  IADD3 R95, -R126, c[0x0][0x168], -R57 ;  /* 0x00005a007e5f7a10 */ /* 0x000fe20007ffe939 */
[----:B------:R-:W-:Y:S01]  /*55b0*/  IMAD.WIDE.U32 R40, R107, c[0x0][0x2c0], R40 ;  /* 0x0000b0006b287a25 */ /* 0x000fe200078e0028 */
[----:B------:R-:W-:Y:S01]  /*55c0*/  UIMAD UR20, UR18, UR21, UR20 ;  /* 0x00000015121472a4 */ /* 0x000fe2000f8e0214 */
[----:B------:R1:W-:Y:S02]  /*55d0*/  STS [R105.X4+0x10a0], R122 ;  /* 0x0010a07a69007388 */ /* 0x0003e40000004800 */
[----:B------:R-:W-:-:S02]  /*55e0*/  FMUL.FTZ R133, R133, UR40 ;  /* 0x0000002885857c20 */ /* 0x000fc40008410000 */
[----:B--2---:R-:W-:Y:S01]  /*55f0*/  FFMA.FTZ R106, R68, R42, R43 ;  /* 0x0000002a446a7223 */ /* 0x004fe2000001002b */
[----:B------:R-:W-:Y:S01]  /*5600*/  MOV R43, UR39 ;  /* 0x00000027002b7c02 */ /* 0x000fe20008000f00 */
[----:B------:R2:W-:Y:S01]  /*5610*/  STS [R105.X4+0x10a8], R124 ;  /* 0x0010a87c69007388 */ /* 0x0005e20000004800 */
[----:B------:R-:W-:Y:S01]  /*5620*/  IADD3 R110, R41, UR20, RZ ;  /* 0x00000014296e7c10 */ /* 0x000fe2000fffe0ff */
[----:B------:R-:W-:Y:S01]  /*5630*/  FMUL.FTZ R107, R99, UR23 ;  /* 0x00000017636b7c20 */ /* 0x000fe20008410000 */
[----:B------:R-:W-:Y:S01]  /*5640*/  IADD3 R42, P0, R40, UR39, RZ ;  /* 0x00000027282a7c10 */ /* 0x000fe2000ff1e0ff */
[----:B-1----:R-:W-:Y:S01]  /*5650*/  FMUL.FTZ R122, R26, R131 ;  /* 0x000000831a7a7220 */ /* 0x002fe20000410000 */
[----:B------:R-:W-:Y:S02]  /*5660*/  STS [R105.X4+0x10b8], R128 ;  /* 0x0010b88069007388 */ /* 0x000fe40000004800 */
[----:B------:R-:W-:Y:S02]  /*5670*/  LEA.HI.X.SX32 R43, R43, R110, 0x1, P0 ;  /* 0x0000006e2b2b7211 */ /* 0x000fe400000f0eff */
[----:B------:R-:W-:Y:S01]  /*5680*/  ISETP.GE.AND P0, PT, R95, 0x1, PT ;  /* 0x000000015f00780c */ /* 0x000fe20003f06270 */
[----:B--2---:R-:W-:Y:S01]  /*5690*/  FMUL.FTZ R124, R24, R133 ;  /* 0x00000085187c7220 */ /* 0x004fe20000410000 */
[----:B------:R1:W-:Y:S04]  /*56a0*/  STS [R105.X4+0x10c4], R122 ;  /* 0x0010c47a69007388 */ /* 0x0003e80000004800 */
[----:B------:R-:W-:Y:S04]  /*56b0*/  STS [R105.X4+0x10c0], R130 ;  /* 0x0010c08269007388 */ /* 0x000fe80000004800 */
[----:B------:R-:W-:Y:S01]  /*56c0*/  STS [R105.X4+0x10c8], R132 ;  /* 0x0010c88469007388 */ /* 0x000fe20000004800 */
[----:B-1----:R-:W-:-:S03]  /*56d0*/  FMUL.FTZ R122, R10, R69 ;  /* 0x000000450a7a7220 */ /* 0x002fc60000410000 */
[----:B------:R1:W-:Y:S01]  /*56e0*/  STS [R105.X4+0x10cc], R124 ;  /* 0x0010cc7c69007388 */ /* 0x0003e20000004800 */
[----:B------:R-:W-:Y:S02]  /*56f0*/  FMUL.FTZ R69, R60, R107 ;  /* 0x0000006b3c457220 */ /* 0x000fe40000410000 */
[C---:B------:R-:W-:Y:S02]  /*5700*/  FFMA.FTZ R109, R122.reuse, R61, R106 ;  /* 0x0000003d7a6d7223 */ /* 0x040fe4000001006a */
[----:B------:R-:W-:Y:S02]  /*5710*/  FADD.FTZ R143, R122, R143 ;  /* 0x0000008f7a8f7221 */ /* 0x000fe40000010000 */
[----:B------:R-:W-:Y:S02]  /*5720*/  FMUL.FTZ R106, R97, UR23 ;  /* 0x00000017616a7c20 */ /* 0x000fe40008410000 */
[----:B------:R-:W-:Y:S02]  /*5730*/  FMUL.FTZ R107, R96, UR23 ;  /* 0x00000017606b7c20 */ /* 0x000fe40008410000 */
[----:B-1----:R-:W-:Y:S01]  /*5740*/  FMUL.FTZ R105, R98, UR23 ;  /* 0x0000001762697c20 */ /* 0x002fe20008410000 */
[----:B------:R-:W-:Y:S06]  /*5750*/  BAR.SYNC.DEFER_BLOCKING 0x0 ;  /* 0x0000000000007b1d */ /* 0x000fec0000010000 */
[----:B------:R-:W-:Y:S05]  /*5760*/  @!P0 BRA `(.L_x_235) ;  /* 0x000000c000008947 */ /* 0x000fea0003800000 */
[----:B------:R-:W-:Y:S01]  /*5770*/  LEA.HI.SX32 R111, R57, R57, 0x1b ;  /* 0x00000039396f7211 */ /* 0x000fe200078fdaff */
[----:B------:R-:W-:Y:S01]  /*5780*/  USHF.R.S32.HI UR22, URZ, 0x1f, UR7 ;  /* 0x0000001f3f167899 */ /* 0x000fe20008011407 */
[----:B------:R-:W-:Y:S01]  /*5790*/  IMAD.U32 R61, RZ, RZ, UR7 ;  /* 0x00000007ff3d7e24 */ /* 0x000fe2000f8e00ff */
[----:B------:R-:W-:-:S02]  /*57a0*/  ULDC.64 UR20, c[0x0][0x2d0] ;  /* 0x0000b40000147ab9 */ /* 0x000fc40000000a00 */
[----:B------:R-:W-:Y:S01]  /*57b0*/  UIMAD UR20, UR22, UR20, URZ ;  /* 0x00000014161472a4 */ /* 0x000fe2000f8e023f */
[----:B------:R-:W1:Y:S01]  /*57c0*/  LDS R111, [R111.X4+0x1090] ;  /* 0x001090006f6f7984 */ /* 0x000e620000004800 */
[----:B------:R-:W-:Y:S02]  /*57d0*/  IMAD.WIDE.U32 R42, R61, c[0x0][0x2d0], R42 ;  /* 0x0000b4003d2a7a25 */ /* 0x000fe400078e002a */
[----:B------:R-:W-:-:S03]  /*57e0*/  UIMAD UR20, UR7, UR21, UR20 ;  /* 0x00000015071472a4 */ /* 0x000fc6000f8e0214 */
[----:B------:R-:W-:-:S03]  /*57f0*/  LEA R60, P0, R42, c[0x0][0x320], 0x2 ;  /* 0x0000c8002a3c7a11 */ /* 0x000fc600078010ff */
[----:B------:R-:W-:-:S04]  /*5800*/  IADD3 R43, R43, UR20, RZ ;  /* 0x000000142b2b7c10 */ /* 0x000fc8000fffe0ff */
[----:B------:R-:W-:-:S05]  /*5810*/  LEA.HI.X R61, R42, c[0x0][0x324], R43, 0x2, P0 ;  /* 0x0000c9002a3d7a11 */ /* 0x000fca00000f142b */
[----:B-1----:R1:W-:Y:S02]  /*5820*/  RED.E.ADD.F32.FTZ.RN.STRONG.GPU [R60.64], R111 ;  /* 0x0000006f3c00798e */ /* 0x0023e4000c10e798 */
.L_x_235:
[----:B------:R-:W-:Y:S05]  /*5830*/  BSYNC B0 ;  /* 0x0000000000007941 */ /* 0x000fea0003800000 */
.L_x_234:
[----:B------:R-:W-:Y:S01]  /*5840*/  FMUL.FTZ R71, R8, R71 ;  /* 0x0000004708477220 */ /* 0x000fe20000410000 */
[----:B-1----:R-:W-:Y:S01]  /*5850*/  IADD3 R60, R57, 0x80, RZ ;  /* 0x00000080393c7810 */ /* 0x002fe20007ffe0ff */
[----:B------:R-:W-:Y:S01]  /*5860*/  UIMAD UR40, UR6, -0x800, UR37 ;  /* 0xfffff800062878a4 */ /* 0x000fe2000f8e0225 */
[----:B------:R-:W-:Y:S01]  /*5870*/  LEA R42, P0, R40, c[0x0][0x320], 0x2 ;  /* 0x0000c800282a7a11 */ /* 0x000fe200078010ff */
[C---:B------:R-:W-:Y:S01]  /*5880*/  FADD.FTZ R140, R71.reuse, R140 ;  /* 0x0000008c478c7221 */ /* 0x040fe20000010000 */
[----:B------:R-:W-:Y:S01]  /*5890*/  USHF.L.U32 UR23, UR8, 0x2, URZ ;  /* 0x0000000208177899 */ /* 0x000fe2000800063f */
[----:B------:R-:W-:Y:S01]  /*58a0*/  FMUL.FTZ R104, R71, R104 ;  /* 0x0000006847687220 */ /* 0x000fe20000410000 */
[----:B------:R-:W-:Y:S01]  /*58b0*/  USHF.R.S32.HI UR41, URZ, 0x1f, UR40 ;  /* 0x0000001f3f297899 */ /* 0x000fe20008011428 */
[----:B------:R-:W-:Y:S01]  /*58c0*/  FMUL.FTZ R71, R9, R70 ;  /* 0x0000004609477220 */ /* 0x000fe20000410000 */
[----:B------:R-:W-:Y:S01]  /*58d0*/  LEA.HI.SX32 R70, R60, R57, 0x1b ;  /* 0x000000393c467211 */ /* 0x000fe200078fdaff */
[----:B------:R-:W-:Y:S01]  /*58e0*/  IMAD.U32 R61, RZ, RZ, UR40 ;  /* 0x00000028ff3d7e24 */ /* 0x000fe2000f8e00ff */
[----:B------:R-:W-:Y:S01]  /*58f0*/  MOV R41, UR40 ;  /* 0x0000002800297c02 */ /* 0x000fe20008000f00 */
[C---:B------:R-:W-:Y:S01]  /*5900*/  FADD.FTZ R142, R71.reuse, R142 ;  /* 0x0000008e478e7221 */ /* 0x040fe20000010000 */
[----:B------:R-:W-:Y:S01]  /*5910*/  LEA.HI.X R43, R40, c[0x0][0x324], R110, 0x2, P0 ;  /* 0x0000c900282b7a11 */ /* 0x000fe200000f146e */
[----:B------:R-:W-:Y:S01]  /*5920*/  FFMA.FTZ R109, R71, R102, R109 ;  /* 0x00000066476d7223 */ /* 0x000fe2000001006d */
[----:B------:R-:W-:Y:S01]  /*5930*/  LEA R40, P0, R41, R42, 0x2 ;  /* 0x0000002a29287211 */ /* 0x000fe200078010ff */
[----:B------:R1:W2:Y:S01]  /*5940*/  LDS R71, [R70.X4+0x1290] ;  /* 0x0012900046477984 */ /* 0x0002a20000004800 */
[----:B------:R-:W-:Y:S01]  /*5950*/  MOV R41, UR41 ;  /* 0x0000002900297c02 */ /* 0x000fe20008000f00 */
[----:B------:R-:W-:Y:S01]  /*5960*/  USHF.L.U64.HI UR22, UR8, 0x2, UR9 ;  /* 0x0000000208167899 */ /* 0x000fe20008010209 */
[----:B------:R-:W-:Y:S01]  /*5970*/  IMAD.U32 R111, RZ, RZ, UR23 ;  /* 0x00000017ff6f7e24 */ /* 0x000fe2000f8e00ff */
[----:B------:R-:W-:Y:S01]  /*5980*/  ULDC.64 UR20, c[0x0][0x2d0] ;  /* 0x0000b40000147ab9 */ /* 0x000fe20000000a00 */
[----:B------:R-:W-:Y:S01]  /*5990*/  LEA.HI.X R41, R61, R43, R41, 0x2, P0 ;  /* 0x0000002b3d297211 */ /* 0x000fe200000f1429 */
[----:B------:R-:W-:Y:S01]  /*59a0*/  UIMAD UR20, UR22, UR20, URZ ;  /* 0x00000014161472a4 */ /* 0x000fe2000f8e023f */
[----:B------:R-:W-:Y:S01]  /*59b0*/  ISETP.GE.AND P0, PT, R95, 0x81, PT ;  /* 0x000000815f00780c */ /* 0x000fe20003f06270 */
[----:B------:R-:W-:Y:S01]  /*59c0*/  FMUL.FTZ R108, R24, R108 ;  /* 0x0000006c186c7220 */ /* 0x000fe20000410000 */
[----:B------:R-:W-:Y:S01]  /*59d0*/  BSSY B0, `(.L_x_236) ;  /* 0x0000010000007945 */ /* 0x000fe20003800000 */
[----:B------:R-:W-:Y:S01]  /*59e0*/  UIMAD UR20, UR23, UR21, UR20 ;  /* 0x00000015171472a4 */ /* 0x000fe2000f8e0214 */
[----:B------:R-:W-:Y:S01]  /*59f0*/  IMAD.WIDE.U32 R40, R111, c[0x0][0x2d0], R40 ;  /* 0x0000b4006f287a25 */ /* 0x000fe200078e0028 */
[----:B------:R-:W-:-:S03]  /*5a00*/  IADD3 R102, R57, 0x100, RZ ;  /* 0x0000010039667810 */ /* 0x000fc60007ffe0ff */
[----:B------:R-:W-:Y:S01]  /*5a10*/  FADD.FTZ R60, R109, R104 ;  /* 0x000000686d3c7221 */ /* 0x000fe20000010000 */
[----:B------:R-:W-:Y:S01]  /*5a20*/  IADD3 R41, R41, UR20, RZ ;  /* 0x0000001429297c10 */ /* 0x000fe2000fffe0ff */
[----:B------:R-:W-:Y:S01]  /*5a30*/  FADD.FTZ R61, R85, R108 ;  /* 0x0000006c553d7221 */ /* 0x000fe20000010000 */
[----:B------:R-:W-:Y:S01]  /*5a40*/  IADD3 R104, R57, 0x180, RZ ;  /* 0x0000018039687810 */ /* 0x000fe20007ffe0ff */
[----:B------:R-:W-:Y:S01]  /*5a50*/  FADD.FTZ R120, R103, R120 ;  /* 0x0000007867787221 */ /* 0x000fe20000010000 */
[----:B------:R-:W-:Y:S05]  /*5a60*/  @!P0 BRA `(.L_x_237) ;  /* 0x0000006000008947 */ /* 0x000fea0003800000 */
[----:B-1----:R-:W-:-:S05]  /*5a70*/  MOV R85, UR40 ;  /* 0x0000002800557c02 */ /* 0x002fca0008000f00 */
[----:B------:R-:W-:-:S04]  /*5a80*/  IMAD.WIDE R42, R85, 0x4, R42 ;  /* 0x00000004552a7825 */ /* 0x000fc800078e022a */
[----:B------:R-:W-:-:S04]  /*5a90*/  IMAD.U32 R85, RZ, RZ, UR23 ;  /* 0x00000017ff557e24 */ /* 0x000fc8000f8e00ff */
[----:B------:R-:W-:-:S05]  /*5aa0*/  IMAD.WIDE.U32 R42, R85, c[0x0][0x2d0], R42 ;  /* 0x0000b400552a7a25 */ /* 0x000fca00078e002a */
[----:B------:R-:W-:-:S05]  /*5ab0*/  IADD3 R43, R43, UR20, RZ ;  /* 0x000000142b2b7c10 */ /* 0x000fca000fffe0ff */
[----:B--2---:R1:W-:Y:S02]  /*5ac0*/  RED.E.ADD.F32.FTZ.RN.STRONG.GPU [R42.64+-0x1e00], R71 ;  /* 0xffe200472a00798e */ /* 0x0043e4000c10e798 */
.L_x_237:
[----:B-1----:R-:W-:Y:S05]  /*5ad0*/  BSYNC B0 ;  /* 0x0000000000007941 */ /* 0x002fea0003800000 */
.L_x_236:
[-C--:B------:R-:W-:Y:S01]  /*5ae0*/  LEA.HI.SX32 R102, R102, R57.reuse, 0x1b ;  /* 0x0000003966667211 */ /* 0x080fe200078fdaff */
[----:B------:R-:W-:Y:S01]  /*5af0*/  BSSY B0, `(.L_x_238) ;  /* 0x000000d000007945 */ /* 0x000fe20003800000 */
[----:B------:R-:W-:Y:S02]  /*5b00*/  ISETP.GE.AND P6, PT, R95, 0x101, PT ;  /* 0x000001015f00780c */ /* 0x000fe40003fc6270 */
[----:B------:R-:W-:Y:S01]  /*5b10*/  IADD3 R42, R57, 0x200, RZ ;  /* 0x00000200392a7810 */ /* 0x000fe20007ffe0ff */
[----:B------:R1:W3:Y:S01]  /*5b20*/  LDS R43, [R102.X4+0x1490] ;  /* 0x00149000662b7984 */ /* 0x0002e20000004800 */
[----:B------:R-:W-:Y:S02]  /*5b30*/  LEA.HI.SX32 R104, R104, R57, 0x1b ;  /* 0x0000003968687211 */ /* 0x000fe400078fdaff */
[C---:B------:R-:W-:Y:S02]  /*5b40*/  ISETP.GE.AND P0, PT, R95.reuse, 0x181, PT ;  /* 0x000001815f00780c */ /* 0x040fe40003f06270 */
[----:B------:R-:W-:-:S02]  /*5b50*/  ISETP.GE.AND P1, PT, R95, 0x201, PT ;  /* 0x000002015f00780c */ /* 0x000fc40003f26270 */
[C---:B------:R-:W-:Y:S02]  /*5b60*/  ISETP.GE.AND P2, PT, R95.reuse, 0x281, PT ;  /* 0x000002815f00780c */ /* 0x040fe40003f46270 */
[C---:B------:R-:W-:Y:S02]  /*5b70*/  ISETP.GE.AND P3, PT, R95.reuse, 0x301, PT ;  /* 0x000003015f00780c */ /* 0x040fe40003f66270 */
[C---:B------:R-:W-:Y:S02]  /*5b80*/  ISETP.GE.AND P4, PT, R95.reuse, 0x381, PT ;  /* 0x000003815f00780c */ /* 0x040fe40003f86270 */
[----:B------:R-:W-:Y:S01]  /*5b90*/  ISETP.GE.AND P5, PT, R95, 0x401, PT ;  /* 0x000004015f00780c */ /* 0x000fe20003fa6270 */
[----:B------:R-:W-:Y:S10]  /*5ba0*/  @!P6 BRA `(.L_x_239) ;  /* 0x000000100000e947 */ /* 0x000ff40003800000 */
[----:B-1-3--:R1:W-:Y:S02]  /*5bb0*/  RED.E.ADD.F32.FTZ.RN.STRONG.GPU [R40.64+-0x1c00], R43 ;  /* 0xffe4002b2800798e */ /* 0x00a3e4000c10e798 */
.L_x_239:
[----:B-1----:R-:W-:Y:S05]  /*5bc0*/  BSYNC B0 ;  /* 0x0000000000007941 */ /* 0x002fea0003800000 */
.L_x_238:
[----:B---3--:R1:W3:Y:S01]  /*5bd0*/  LDS R43, [R104.X4+0x1690] ;  /* 0x00169000682b7984 */ /* 0x0082e20000004800 */
[----:B------:R-:W-:Y:S01]  /*5be0*/  BSSY B0, `(.L_x_240) ;  /* 0x0000005000007945 */ /* 0x000fe20003800000 */
[----:B------:R-:W-:Y:S02]  /*5bf0*/  IADD3 R70, R57, 0x280, RZ ;  /* 0x0000028039467810 */ /* 0x000fe40007ffe0ff */
[----:B------:R-:W-:Y:S01]  /*5c00*/  LEA.HI.SX32 R42, R42, R57, 0x1b ;  /* 0x000000392a2a7211 */ /* 0x000fe200078fdaff */
[----:B------:R-:W-:Y:S05]  /*5c10*/  @!P0 BRA `(.L_x_241) ;  /* 0x0000001000008947 */ /* 0x000fea0003800000 */
[----:B---3--:R3:W-:Y:S02]  /*5c20*/  RED.E.ADD.F32.FTZ.RN.STRONG.GPU [R40.64+-0x1a00], R43 ;  /* 0xffe6002b2800798e */ /* 0x0087e4000c10e798 */
.L_x_241:
[----:B------:R-:W-:Y:S05]  /*5c30*/  BSYNC B0 ;  /* 0x0000000000007941 */ /* 0x000fea0003800000 */
.L_x_240:
[----:B---3--:R3:W4:Y:S01]  /*5c40*/  LDS R43, [R42.X4+0x1890] ;  /* 0x001890002a2b7984 */ /* 0x0087220000004800 */
[----:B------:R-:W-:Y:S01]  /*5c50*/  BSSY B0, `(.L_x_242) ;  /* 0x0000005000007945 */ /* 0x000fe20003800000 */
[----:B------:R-:W-:-:S02]  /*5c60*/  IADD3 R102, R57, 0x300, RZ ;  /* 0x0000030039667810 */ /* 0x000fc40007ffe0ff */
[----:B------:R-:W-:Y:S01]  /*5c70*/  LEA.HI.SX32 R70, R70, R57, 0x1b ;  /* 0x0000003946467211 */ /* 0x000fe200078fdaff */
[----:B------:R-:W-:Y:S05]  /*5c80*/  @!P1 BRA `(.L_x_243) ;  /* 0x0000001000009947 */ /* 0x000fea0003800000 */
[----:B----4-:R4:W-:Y:S02]  /*5c90*/  RED.E.ADD.F32.FTZ.RN.STRONG.GPU [R40.64+-0x1800], R43 ;  /* 0xffe8002b2800798e */ /* 0x0109e4000c10e798 */
.L_x_243:
[----:B------:R-:W-:Y:S05]  /*5ca0*/  BSYNC B0 ;  /* 0x0000000000007941 */ /* 0x000fea0003800000 */
.L_x_242:
[----:B----4-:R4:W0:Y:S01]  /*5cb0*/  LDS R43, [R70.X4+0x1a90] ;  /* 0x001a9000462b7984 */ /* 0x0108220000004800 */
[----:B------:R-:W-:Y:S01]  /*5cc0*/  BSSY B0, `(.L_x_244) ;  /* 0x0000005000007945 */ /* 0x000fe20003800000 */
[----:B---3--:R-:W-:Y:S02]  /*5cd0*/  IADD3 R42, R57, 0x380, RZ ;  /* 0x00000380392a7810 */ /* 0x008fe40007ffe0ff */
[----:B------:R-:W-:Y:S01]  /*5ce0*/  LEA.HI.SX32 R102, R102, R57, 0x1b ;  /* 0x0000003966667211 */ /* 0x000fe200078fdaff */
[----:B------:R-:W-:Y:S05]  /*5cf0*/  @!P2 BRA `(.L_x_245) ;  /* 0x000000100000a947 */ /* 0x000fea0003800000 */
[----:B0-----:R0:W-:Y:S02]  /*5d00*/  RED.E.ADD.F32.FTZ.RN.STRONG.GPU [R40.64+-0x1600], R43 ;  /* 0xffea002b2800798e */ /* 0x0011e4000c10e798 */
.L_x_245:
[----:B------:R-:W-:Y:S05]  /*5d10*/  BSYNC B0 ;  /* 0x0000000000007941 */ /* 0x000fea0003800000 */
.L_x_244:
[----:B0-----:R0:W3:Y:S01]  /*5d20*/  LDS R43, [R102.X4+0x1c90] ;  /* 0x001c9000662b7984 */ /* 0x0010e20000004800 */
[----:B------:R-:W-:Y:S01]  /*5d30*/  BSSY B0, `(.L_x_246) ;  /* 0x0000005000007945 */ /* 0x000fe20003800000 */
[----:B----4-:R-:W-:Y:S02]  /*5d40*/  IADD3 R70, R57, 0x400, RZ ;  /* 0x0000040039467810 */ /* 0x010fe40007ffe0ff */
[----:B------:R-:W-:Y:S01]  /*5d50*/  LEA.HI.SX32 R42, R42, R57, 0x1b ;  /* 0x000000392a2a7211 */ /* 0x000fe200078fdaff */
[----:B------:R-:W-:Y:S05]  /*5d60*/  @!P3 BRA `(.L_x_247) ;  /* 0x000000100000b947 */ /* 0x000fea0003800000 */
[----:B---3--:R3:W-:Y:S02]  /*5d70*/  RED.E.ADD.F32.FTZ.RN.STRONG.GPU [R40.64+-0x1400], R43 ;  /* 0xffec002b2800798e */ /* 0x0087e4000c10e798 */
.L_x_247:
[----:B------:R-:W-:Y:S05]  /*5d80*/  BSYNC B0 ;  /* 0x0000000000007941 */ /* 0x000fea0003800000 */
.L_x_246:
[----:B---3--:R3:W4:Y:S01]  /*5d90*/  LDS R43, [R42.X4+0x1e90] ;  /* 0x001e90002a2b7984 */ /* 0x0087220000004800 */
[----:B------:R-:W-:Y:S01]  /*5da0*/  BSSY B0, `(.L_x_248) ;  /* 0x0000004000007945 */ /* 0x000fe20003800000 */
[----:B------:R-:W-:Y:S01]  /*5db0*/  LEA.HI.SX32 R70, R70, R57, 0x1b ;  /* 0x0000003946467211 */ /* 0x000fe200078fdaff */
[----:B------:R-:W-:Y:S05]  /*5dc0*/  @!P4 BRA `(.L_x_249) ;  /* 0x000000100000c947 */ /* 0x000fea0003800000 */
[----:B----4-:R4:W-:Y:S02]  /*5dd0*/  RED.E.ADD.F32.FTZ.RN.STRONG.GPU [R40.64+-0x1200], R43 ;  /* 0xffee002b2800798e */ /* 0x0109e4000c10e798 */
.L_x_249:
[----:B------:R-:W-:Y:S05]  /*5de0*/  BSYNC B0 ;  /* 0x0000000000007941 */ /* 0x000fea0003800000 */
.L_x_248:
[----:B----4-:R4:W0:Y:S01]  /*5df0*/  LDS R43, [R70.X4+0x2090] ;  /* 0x00209000462b7984 */ /* 0x0108220000004800 */
[----:B------:R-:W-:Y:S01]  /*5e00*/  BSSY B0, `(.L_x_250) ;  /* 0x0000005000007945 */ /* 0x000fe20003800000 */
[----:B---3--:R-:W-:-:S02]  /*5e10*/  IADD3 R42, R57, 0x480, RZ ;  /* 0x00000480392a7810 */ /* 0x008fc40007ffe0ff */
[----:B0-----:R-:W-:Y:S01]  /*5e20*/  IADD3 R102, R57, 0x500, RZ ;  /* 0x0000050039667810 */ /* 0x001fe20007ffe0ff */
[----:B------:R-:W-:Y:S05]  /*5e30*/  @!P5 BRA `(.L_x_251) ;  /* 0x000000100000d947 */ /* 0x000fea0003800000 */
[----:B------:R0:W-:Y:S02]  /*5e40*/  RED.E.ADD.F32.FTZ.RN.STRONG.GPU [R40.64+-0x1000], R43 ;  /* 0xfff0002b2800798e */ /* 0x0001e4000c10e798 */
.L_x_251:
[----:B------:R-:W-:Y:S05]  /*5e50*/  BSYNC B0 ;  /* 0x0000000000007941 */ /* 0x000fea0003800000 */
.L_x_250:
[-C--:B------:R-:W-:Y:S01]  /*5e60*/  LEA.HI.SX32 R42, R42, R57.reuse, 0x1b ;  /* 0x000000392a2a7211 */ /* 0x080fe200078fdaff */
[----:B------:R-:W-:Y:S01]  /*5e70*/  BSSY B0, `(.L_x_252) ;  /* 0x000000d000007945 */ /* 0x000fe20003800000 */
[----:B------:R-:W-:Y:S02]  /*5e80*/  ISETP.GE.AND P6, PT, R95, 0x481, PT ;  /* 0x000004815f00780c */ /* 0x000fe40003fc6270 */
[----:B----4-:R-:W-:Y:S01]  /*5e90*/  IADD3 R70, R57, 0x580, RZ ;  /* 0x0000058039467810 */ /* 0x010fe20007ffe0ff */
[----:B0-----:R0:W3:Y:S01]  /*5ea0*/  LDS R43, [R42.X4+0x2290] ;  /* 0x002290002a2b7984 */ /* 0x0010e20000004800 */
        /* <DEDUP_REMOVED lines=8> */
[----:B0--3--:R0:W-:Y:S02]  /*5f30*/  RED.E.ADD.F32.FTZ.RN.STRONG.GPU [R40.64+-0xe00], R43 ;  /* 0xfff2002b2800798e */ /* 0x0091e4000c10e798 */
.L_x_253:
[----:B0-----:R-:W-:Y:S05]  /*5f40*/  BSYNC B0 ;  /* 0x0000000000007941 */ /* 0x001fea0003800000 */
.L_x_252:
[----:B---3--:R0:W3:Y:S01]  /*5f50*/  LDS R43, [R102.X4+0x2490] ;  /* 0x00249000662b7984 */ /* 0x0080e20000004800 */
[----:B------:R-:W-:Y:S01]  /*5f60*/  BSSY B0, `(.L_x_254) ;  /* 0x0000005000007945 */ /* 0x000fe20003800000 */
[----:B------:R-:W-:Y:S02]  /*5f70*/  IADD3 R42, R57, 0x600, RZ ;  /* 0x00000600392a7810 */ /* 0x000fe40007ffe0ff */
[----:B------:R-:W-:Y:S01]  /*5f80*/  LEA.HI.SX32 R70, R70, R57, 0x1b ;  /* 0x0000003946467211 */ /* 0x000fe200078fdaff */
[----:B------:R-:W-:Y:S05]  /*5f90*/  @!P0 BRA `(.L_x_255) ;  /* 0x0000001000008947 */ /* 0x000fea0003800000 */
[----:B---3--:R3:W-:Y:S02]  /*5fa0*/  RED.E.ADD.F32.FTZ.RN.STRONG.GPU [R40.64+-0xc00], R43 ;  /* 0xfff4002b2800798e */ /* 0x0087e4000c10e798 */
.L_x_255:
[----:B------:R-:W-:Y:S05]  /*5fb0*/  BSYNC B0 ;  /* 0x0000000000007941 */ /* 0x000fea0003800000 */
.L_x_254:
[----:B---3--:R3:W4:Y:S01]  /*5fc0*/  LDS R43, [R70.X4+0x2690] ;  /* 0x00269000462b7984 */ /* 0x0087220000004800 */
[----:B------:R-:W-:Y:S01]  /*5fd0*/  BSSY B0, `(.L_x_256) ;  /* 0x0000005000007945 */ /* 0x000fe20003800000 */
[----:B0-----:R-:W-:-:S02]  /*5fe0*/  IADD3 R102, R57, 0x680, RZ ;  /* 0x0000068039667810 */ /* 0x001fc40007ffe0ff */
[----:B------:R-:W-:Y:S01]  /*5ff0*/  LEA.HI.SX32 R42, R42, R57, 0x1b ;  /* 0x000000392a2a7211 */ /* 0x000fe200078fdaff */
[----:B------:R-:W-:Y:S05]  /*6000*/  @!P1 BRA `(.L_x_257) ;  /* 0x0000001000009947 */ /* 0x000fea0003800000 */
[----:B----4-:R0:W-:Y:S02]  /*6010*/  RED.E.ADD.F32.FTZ.RN.STRONG.GPU [R40.64+-0xa00], R43 ;  /* 0xfff6002b2800798e */ /* 0x0101e4000c10e798 */
.L_x_257:
[----:B------:R-:W-:Y:S05]  /*6020*/  BSYNC B0 ;  /* 0x0000000000007941 */ /* 0x000fea0003800000 */
.L_x_256:
[----:B0---4-:R0:W4:Y:S01]  /*6030*/  LDS R43, [R42.X4+0x2890] ;  /* 0x002890002a2b7984 */ /* 0x0111220000004800 */
[----:B------:R-:W-:Y:S01]  /*6040*/  BSSY B0, `(.L_x_258) ;  /* 0x0000005000007945 */ /* 0x000fe20003800000 */
[----:B---3--:R-:W-:Y:S02]  /*6050*/  IADD3 R70, R57, 0x700, RZ ;  /* 0x0000070039467810 */ /* 0x008fe40007ffe0ff */
[----:B------:R-:W-:Y:S01]  /*6060*/  LEA.HI.SX32 R102, R102, R57, 0x1b ;  /* 0x0000003966667211 */ /* 0x000fe200078fdaff */
[----:B------:R-:W-:Y:S05]  /*6070*/  @!P2 BRA `(.L_x_259) ;  /* 0x000000100000a947 */ /* 0x000fea0003800000 */
[----:B----4-:R3:W-:Y:S02]  /*6080*/  RED.E.ADD.F32.FTZ.RN.STRONG.GPU [R40.64+-0x800], R43 ;  /* 0xfff8002b2800798e */ /* 0x0107e4000c10e798 */
.L_x_259:
[----:B------:R-:W-:Y:S05]  /*6090*/  BSYNC B0 ;  /* 0x0000000000007941 */ /* 0x000fea0003800000 */
.L_x_258:
[----:B---34-:R3:W4:Y:S01]  /*60a0*/  LDS R43, [R102.X4+0x2a90] ;  /* 0x002a9000662b7984 */ /* 0x0187220000004800 */
[----:B------:R-:W-:Y:S01]  /*60b0*/  BSSY B0, `(.L_x_260) ;  /* 0x0000005000007945 */ /* 0x000fe20003800000 */
[----:B0-----:R-:W-:Y:S02]  /*60c0*/  IADD3 R42, R57, 0x780, RZ ;  /* 0x00000780392a7810 */ /* 0x001fe40007ffe0ff */
[----:B------:R-:W-:Y:S01]  /*60d0*/  LEA.HI.SX32 R70, R70, R57, 0x1b ;  /* 0x0000003946467211 */ /* 0x000fe200078fdaff */
[----:B------:R-:W-:Y:S05]  /*60e0*/  @!P3 BRA `(.L_x_261) ;  /* 0x000000100000b947 */ /* 0x000fea0003800000 */
[----:B----4-:R0:W-:Y:S02]  /*60f0*/  RED.E.ADD.F32.FTZ.RN.STRONG.GPU [R40.64+-0x600], R43 ;  /* 0xfffa002b2800798e */ /* 0x0101e4000c10e798 */
.L_x_261:
[----:B------:R-:W-:Y:S05]  /*6100*/  BSYNC B0 ;  /* 0x0000000000007941 */ /* 0x000fea0003800000 */
.L_x_260:
[----:B0---4-:R0:W4:Y:S01]  /*6110*/  LDS R43, [R70.X4+0x2c90] ;  /* 0x002c9000462b7984 */ /* 0x0111220000004800 */
[----:B------:R-:W-:Y:S01]  /*6120*/  BSSY B0, `(.L_x_262) ;  /* 0x0000004000007945 */ /* 0x000fe20003800000 */
[----:B------:R-:W-:Y:S01]  /*6130*/  LEA.HI.SX32 R42, R42, R57, 0x1b ;  /* 0x000000392a2a7211 */ /* 0x000fe200078fdaff */
[----:B------:R-:W-:Y:S05]  /*6140*/  @!P4 BRA `(.L_x_263) ;  /* 0x000000100000c947 */ /* 0x000fea0003800000 */
[----:B----4-:R4:W-:Y:S02]  /*6150*/  RED.E.ADD.F32.FTZ.RN.STRONG.GPU [R40.64+-0x400], R43 ;  /* 0xfffc002b2800798e */ /* 0x0109e4000c10e798 */
.L_x_263:
[----:B------:R-:W-:Y:S05]  /*6160*/  BSYNC B0 ;  /* 0x0000000000007941 */ /* 0x000fea0003800000 */
.L_x_262:
[----:B----4-:R4:W0:Y:S01]  /*6170*/  LDS R43, [R42.X4+0x2e90] ;  /* 0x002e90002a2b7984 */ /* 0x0108220000004800 */
[----:B------:R-:W-:Y:S01]  /*6180*/  BSSY B0, `(.L_x_264) ;  /* 0x0000003000007945 */ /* 0x000fe20003800000 */
[----:B------:R-:W-:Y:S05]  /*6190*/  @!P5 BRA `(.L_x_265) ;  /* 0x000000100000d947 */ /* 0x000fea0003800000 */
[----:B0-----:R0:W-:Y:S02]  /*61a0*/  RED.E.ADD.F32.FTZ.RN.STRONG.GPU [R40.64+-0x200], R43 ;  /* 0xfffe002b2800798e */ /* 0x0011e4000c10e798 */
.L_x_265:
[----:B------:R-:W-:Y:S05]  /*61b0*/  BSYNC B0 ;  /* 0x0000000000007941 */ /* 0x000fea0003800000 */
.L_x_264:
[----:B----4-:R-:W4:Y:S01]  /*61c0*/  S2R R42, SR_LANEID ;  /* 0x00000000002a7919 */ /* 0x010f220000000000 */
[----:B------:R-:W-:Y:S01]  /*61d0*/  ISETP.NE.AND P2, PT, R57, RZ, PT ;  /* 0x000000ff3900720c */ /* 0x000fe20003f45270 */
[----:B------:R-:W-:Y:S01]  /*61e0*/  FMUL.FTZ R105, R78, R105 ;  /* 0x000000694e697220 */ /* 0x000fe20000410000 */
[----:B------:R-:W-:Y:S01]  /*61f0*/  BSSY B0, `(.L_x_266) ;  /* 0x0000054000007945 */ /* 0x000fe20003800000 */
[----:B0-----:R-:W0:Y:S01]  /*6200*/  SHFL.DOWN PT, R41, R60, 0x1, 0x1f ;  /* 0x08201f003c297f89 */ /* 0x001e2200000e0000 */
[----:B------:R-:W-:-:S02]  /*6210*/  FMUL.FTZ R106, R80, R106 ;  /* 0x0000006a506a7220 */ /* 0x000fc40000410000 */
[----:B------:R-:W-:Y:S01]  /*6220*/  FMUL.FTZ R107, R82, R107 ;  /* 0x0000006b526b7220 */ /* 0x000fe20000410000 */
[----:B------:R-:W5:Y:S01]  /*6230*/  SHFL.DOWN PT, R40, R61, 0x1, 0x1f ;  /* 0x08201f003d287f89 */ /* 0x000f6200000e0000 */
[----:B------:R-:W-:Y:S02]  /*6240*/  FFMA.FTZ R69, R75, R99, R69 ;  /* 0x000000634b457223 */ /* 0x000fe40000010045 */
[----:B------:R-:W-:Y:S02]  /*6250*/  FFMA.FTZ R98, R83, R98, R105 ;  /* 0x0000006253627223 */ /* 0x000fe40000010069 */
[----:B------:R-:W-:Y:S02]  /*6260*/  FFMA.FTZ R97, R84, R97, R106 ;  /* 0x0000006154617223 */ /* 0x000fe4000001006a */
[----:B------:R-:W-:Y:S02]  /*6270*/  FFMA.FTZ R107, R65, R96, R107 ;  /* 0x00000060416b7223 */ /* 0x000fe4000001006b */
[----:B------:R-:W-:-:S02]  /*6280*/  FADD.FTZ R144, R68, R144 ;  /* 0x0000009044907221 */ /* 0x000fc40000010000 */
[----:B------:R-:W-:Y:S02]  /*6290*/  FADD.FTZ R119, R86, R119 ;  /* 0x0000007756777221 */ /* 0x000fe40000010000 */
[----:B------:R-:W-:Y:S02]  /*62a0*/  FADD.FTZ R145, R67, R145 ;  /* 0x0000009143917221 */ /* 0x000fe40000010000 */
[----:B------:R-:W-:Y:S01]  /*62b0*/  FADD.FTZ R118, R88, R118 ;  /* 0x0000007658767221 */ /* 0x000fe20000010000 */
[C---:B----4-:R-:W-:Y:S01]  /*62c0*/  ISETP.GT.AND P0, PT, R42.reuse, 0x1e, PT ;  /* 0x0000001e2a00780c */ /* 0x050fe20003f04270 */
[----:B------:R-:W-:Y:S01]  /*62d0*/  FADD.FTZ R146, R87, R146 ;  /* 0x0000009257927221 */ /* 0x000fe20000010000 */
[----:B------:R-:W-:Y:S01]  /*62e0*/  ISETP.NE.AND P1, PT, R42, RZ, PT ;  /* 0x000000ff2a00720c */ /* 0x000fe20003f25270 */
[----:B------:R-:W-:Y:S02]  /*62f0*/  FADD.FTZ R117, R90, R117 ;  /* 0x000000755a757221 */ /* 0x000fe40000010000 */
[----:B------:R-:W-:-:S02]  /*6300*/  FADD.FTZ R147, R89, R147 ;  /* 0x0000009359937221 */ /* 0x000fc40000010000 */
[----:B------:R-:W-:Y:S02]  /*6310*/  FADD.FTZ R116, R92, R116 ;  /* 0x000000745c747221 */ /* 0x000fe40000010000 */
[----:B------:R-:W-:Y:S02]  /*6320*/  FADD.FTZ R148, R91, R148 ;  /* 0x000000945b947221 */ /* 0x000fe40000010000 */
[----:B------:R-:W-:Y:S02]  /*6330*/  FADD.FTZ R115, R94, R115 ;  /* 0x000000735e737221 */ /* 0x000fe40000010000 */
[----:B0-----:R-:W-:Y:S02]  /*6340*/  @!P0 FADD.FTZ R60, R60, R41 ;  /* 0x000000293c3c8221 */ /* 0x001fe40000010000 */
[----:B-----5:R-:W-:Y:S01]  /*6350*/  @!P0 FADD.FTZ R61, R61, R40 ;  /* 0x000000283d3d8221 */ /* 0x020fe20000010000 */
[----:B------:R-:W-:Y:S01]  /*6360*/  ISETP.GT.AND P0, PT, R42, 0x1d, PT ;  /* 0x0000001d2a00780c */ /* 0x000fe20003f04270 */
[----:B------:R-:W-:Y:S01]  /*6370*/  FADD.FTZ R149, R93, R149 ;  /* 0x000000955d957221 */ /* 0x000fe20000010000 */
[----:B------:R-:W0:Y:S01]  /*6380*/  SHFL.DOWN PT, R41, R60, 0x2, 0x1f ;  /* 0x08401f003c297f89 */ /* 0x000e2200000e0000 */
[----:B------:R-:W-:-:S02]  /*6390*/  FADD.FTZ R114, R101, R114 ;  /* 0x0000007265727221 */ /* 0x000fc40000010000 */
[----:B------:R-:W-:Y:S01]  /*63a0*/  FADD.FTZ R150, R100, R150 ;  /* 0x0000009664967221 */ /* 0x000fe20000010000 */
[----:B------:R-:W4:Y:S01]  /*63b0*/  SHFL.DOWN PT, R40, R61, 0x2, 0x1f ;  /* 0x08401f003d287f89 */ /* 0x000f2200000e0000 */
        /* <DEDUP_REMOVED lines=12> */
[----:B----4-:R-:W-:Y:S01]  /*6480*/  @!P0 FADD.FTZ R61, R61, R40 ;  /* 0x000000283d3d8221 */ /* 0x010fe20000010000 */
[----:B------:R-:W0:Y:S01]  /*6490*/  SHFL.DOWN PT, R41, R60, 0x4, 0x1f ;  /* 0x08801f003c297f89 */ /* 0x000e2200000e0000 */
[----:B------:R-:W-:Y:S01]  /*64a0*/  ISETP.GT.AND P0, PT, R42, 0x1b, PT ;  /* 0x0000001b2a00780c */ /* 0x000fe20003f04270 */
[----:B------:R-:W-:Y:S02]  /*64b0*/  FADD.FTZ R3, R98, R3 ;  /* 0x0000000362037221 */ /* 0x000fe40000010000 */
[----:B------:R-:W4:Y:S01]  /*64c0*/  SHFL.DOWN PT, R40, R61, 0x4, 0x1f ;  /* 0x08801f003d287f89 */ /* 0x000f2200000e0000 */
[----:B------:R-:W-:Y:S02]  /*64d0*/  FADD.FTZ R2, R97, R2 ;  /* 0x0000000261027221 */ /* 0x000fe40000010000 */
[----:B------:R-:W-:-:S07]  /*64e0*/  FADD.FTZ R0, R107, R0 ;  /* 0x000000006b007221 */ /* 0x000fce0000010000 */
[----:B0-----:R-:W-:Y:S02]  /*64f0*/  @!P0 FADD.FTZ R60, R60, R41 ;  /* 0x000000293c3c8221 */ /* 0x001fe40000010000 */
[----:B----4-:R-:W-:-:S03]  /*6500*/  @!P0 FADD.FTZ R61, R61, R40 ;  /* 0x000000283d3d8221 */ /* 0x010fc60000010000 */
[----:B------:R-:W0:Y:S01]  /*6510*/  SHFL.DOWN PT, R41, R60, 0x8, 0x1f ;  /* 0x09001f003c297f89 */ /* 0x000e2200000e0000 */
[----:B------:R-:W-:-:S03]  /*6520*/  ISETP.GT.AND P0, PT, R42, 0x17, PT ;  /* 0x000000172a00780c */ /* 0x000fc60003f04270 */
[----:B------:R-:W4:Y:S10]  /*6530*/  SHFL.DOWN PT, R40, R61, 0x8, 0x1f ;  /* 0x09001f003d287f89 */ /* 0x000f3400000e0000 */
[----:B0-----:R-:W-:-:S02]  /*6540*/  @!P0 FADD.FTZ R60, R60, R41 ;  /* 0x000000293c3c8221 */ /* 0x001fc40000010000 */
[----:B----4-:R-:W-:-:S03]  /*6550*/  @!P0 FADD.FTZ R61, R61, R40 ;  /* 0x000000283d3d8221 */ /* 0x010fc60000010000 */
[----:B------:R-:W0:Y:S01]  /*6560*/  SHFL.DOWN PT, R41, R60, 0x10, 0x1f ;  /* 0x0a001f003c297f89 */ /* 0x000e2200000e0000 */
[----:B------:R-:W-:Y:S02]  /*6570*/  ISETP.GT.AND P0, PT, R42, 0xf, PT ;  /* 0x0000000f2a00780c */ /* 0x000fe40003f04270 */
[----:B------:R-:W-:Y:S01]  /*6580*/  SHF.R.S32.HI R42, RZ, 0x1f, R57 ;  /* 0x0000001fff2a7819 */ /* 0x000fe20000011439 */
[----:B------:R-:W4:Y:S03]  /*6590*/  SHFL.DOWN PT, R40, R61, 0x10, 0x1f ;  /* 0x0a001f003d287f89 */ /* 0x000f2600000e0000 */
[----:B------:R-:W-:-:S04]  /*65a0*/  LEA.HI R42, R42, R57, RZ, 0x5 ;  /* 0x000000392a2a7211 */ /* 0x000fc800078f28ff */
[----:B------:R-:W-:-:S03]  /*65b0*/  SHF.R.S32.HI R42, RZ, 0x5, R42 ;  /* 0x00000005ff2a7819 */ /* 0x000fc6000001142a */
[----:B0-----:R-:W-:Y:S02]  /*65c0*/  @!P0 FADD.FTZ R60, R60, R41 ;  /* 0x000000293c3c8221 */ /* 0x001fe40000010000 */
[----:B----4-:R-:W-:-:S05]  /*65d0*/  @!P0 FADD.FTZ R61, R61, R40 ;  /* 0x000000283d3d8221 */ /* 0x010fca0000010000 */
[----:B------:R0:W-:Y:S04]  /*65e0*/  @!P1 STS.64 [R42.X8+0x3198], R60 ;  /* 0x0031983c2a009388 */ /* 0x0001e80000008a00 */
[----:B------:R-:W-:Y:S06]  /*65f0*/  BAR.SYNC.DEFER_BLOCKING 0x0 ;  /* 0x0000000000007b1d */ /* 0x000fec0000010000 */
[----:B------:R-:W-:Y:S05]  /*6600*/  @P2 BRA `(.L_x_267) ;  /* 0x0000012000002947 */ /* 0x000fea0003800000 */
[----:B------:R-:W-:Y:S01]  /*6610*/  ULDC UR20, c[0x0][0x174] ;  /* 0x00005d0000147ab9 */ /* 0x000fe20000000800 */
[----:B0-----:R-:W0:Y:S01]  /*6620*/  LDS.128 R40, [0x31a0] ;  /* 0x0031a000ff287984 */ /* 0x001e220000000c00 */
[----:B------:R-:W-:-:S02]  /*6630*/  UISETP.NE.AND UP0, UPT, UR19, UR20, UPT ;  /* 0x000000141300728c */ /* 0x000fc4000bf05270 */
[----:B------:R-:W-:Y:S01]  /*6640*/  USHF.L.U32 UR20, UR7, 0x2, URZ ;  /* 0x0000000207147899 */ /* 0x000fe2000800063f */
[----:B------:R-:W4:Y:S03]  /*6650*/  LDS.64 R62, [0x31b0] ;  /* 0x0031b000ff3e7984 */ /* 0x000f260000000a00 */
[----:B------:R-:W-:-:S13]  /*6660*/  PLOP3.LUT P0, PT, PT, PT, UP0, 0x80, 0x0 ;  /* 0x000000000000781c */ /* 0x000fda0003f0f008 */
[----:B------:R-:W5:Y:S04]  /*6670*/  @P0 LDS R68, [UR20+0x51e0] ;  /* 0x0051e014ff440984 */ /* 0x000f680008000800 */
[----:B------:R-:W1:Y:S01]  /*6680*/  @P0 LDS R65, [UR20+0x4de0] ;  /* 0x004de014ff410984 */ /* 0x000e620008000800 */
[----:B0-----:R-:W-:Y:S02]  /*6690*/  FADD.FTZ R66, R61, R41 ;  /* 0x000000293d427221 */ /* 0x001fe40000010000 */
[----:B------:R-:W-:Y:S02]  /*66a0*/  FADD.FTZ R41, R60, R40 ;  /* 0x000000283c297221 */ /* 0x000fe40000010000 */
[----:B------:R-:W-:Y:S02]  /*66b0*/  FADD.FTZ R66, R43, R66 ;  /* 0x000000422b427221 */ /* 0x000fe40000010000 */
[----:B------:R-:W-:-:S02]  /*66c0*/  FADD.FTZ R41, R42, R41 ;  /* 0x000000292a297221 */ /* 0x000fc40000010000 */
[----:B----4-:R-:W-:Y:S02]  /*66d0*/  FADD.FTZ R61, R66, R63 ;  /* 0x0000003f423d7221 */ /* 0x010fe40000010000 */
[----:B------:R-:W-:Y:S02]  /*66e0*/  FADD.FTZ R60, R41, R62 ;  /* 0x0000003e293c7221 */ /* 0x000fe40000010000 */
[----:B-----5:R-:W-:Y:S02]  /*66f0*/  @P0 FADD.FTZ R61, R61, R68 ;  /* 0x000000443d3d0221 */ /* 0x020fe40000010000 */
[----:B-1----:R-:W-:-:S03]  /*6700*/  @P0 FADD.FTZ R60, R60, R65 ;  /* 0x000000413c3c0221 */ /* 0x002fc60000010000 */
[----:B------:R0:W-:Y:S04]  /*6710*/  STS [UR20+0x51e0], R61 ;  /* 0x0051e03dff007988 */ /* 0x0001e80008000814 */
[----:B------:R0:W-:Y:S02]  /*6720*/  STS [UR20+0x4de0], R60 ;  /* 0x004de03cff007988 */ /* 0x0001e40008000814 */
.L_x_267:
[----:B------:R-:W-:Y:S05]  /*6730*/  BSYNC B0 ;  /* 0x0000000000007941 */ /* 0x000fea0003800000 */
.L_x_266:
[----:B------:R-:W-:Y:S02]  /*6740*/  UIADD3 UR7, UR7, 0x1, URZ ;  /* 0x0000000107077890 */ /* 0x000fe4000fffe03f */
[----:B------:R-:W-:Y:S02]  /*6750*/  ULDC UR20, c[0x0][0x16c] ;  /* 0x00005b0000147ab9 */ /* 0x000fe40000000800 */
[----:B------:R-:W-:Y:S02]  /*6760*/  UISETP.GE.AND UP0, UPT, UR7, UR20, UPT ;  /* 0x000000140700728c */ /* 0x000fe4000bf06270 */
[----:B------:R-:W-:-:S04]  /*6770*/  UIADD3 UR8, UP1, UR8, 0x1, URZ ;  /* 0x0000000108087890 */ /* 0x000fc8000ff3e03f */
[----:B------:R-:W-:Y:S01]  /*6780*/  PLOP3.LUT P0, PT, PT, PT, UP0, 0x80, 0x0 ;  /* 0x000000000000781c */ /* 0x000fe20003f0f008 */
[----:B------:R-:W-:-:S12]  /*6790*/  UIADD3.X UR9, URZ, UR9, URZ, UP1, !UPT ;  /* 0x000000093f097290 */ /* 0x000fd80008ffe43f */
[----:B0123--:R-:W-:Y:S01]  /*67a0*/  @P0 CALL.REL.NOINC `(.L_x_220) ;  /* 0x0000001000000944 */ /* 0x00ffe20003c00000 */
[----:B------:R-:W-:Y:S05]  /*67b0*/  BRA `(.L_x_268) ;  /* 0xffffbfa000007947 */ /* 0x000fea000383ffff */
.L_x_220:
[----:B------:R-:W2:Y:S04]  /*67c0*/  LDL R70, [R1+0x24] ;  /* 0x0000240001467983 */ /* 0x000ea80000100800 */
[----:B------:R-:W3:Y:S04]  /*67d0*/  LDL R69, [R1+0x20] ;  /* 0x0000200001457983 */ /* 0x000ee80000100800 */
[----:B------:R-:W4:Y:S04]  /*67e0*/  LDL R68, [R1+0x1c] ;  /* 0x00001c0001447983 */ /* 0x000f280000100800 */
[----:B------:R-:W5:Y:S04]  /*67f0*/  LDL R67, [R1+0x18] ;  /* 0x0000180001437983 */ /* 0x000f680000100800 */
[----:B------:R-:W5:Y:S04]  /*6800*/  LDL R66, [R1+0x14] ;  /* 0x0000140001427983 */ /* 0x000f680000100800 */
[----:B------:R-:W5:Y:S04]  /*6810*/  LDL R65, [R1+0x10] ;  /* 0x0000100001417983 */ /* 0x000f680000100800 */
[----:B------:R-:W5:Y:S04]  /*6820*/  LDL R63, [R1+0xc] ;  /* 0x00000c00013f7983 */ /* 0x000f680000100800 */
[----:B------:R-:W5:Y:S04]  /*6830*/  LDL R62, [R1+0x8] ;  /* 0x00000800013e7983 */ /* 0x000f680000100800 */
[----:B------:R-:W5:Y:S04]  /*6840*/  LDL R61, [R1+0x4] ;  /* 0x00000400013d7983 */ /* 0x000f680000100800 */
[----:B------:R-:W5:Y:S01]  /*6850*/  LDL R60, [R1] ;  /* 0x00000000013c7983 */ /* 0x000f620000100800 */
[----:B------:R-:W-:Y:S01]  /*6860*/  F2FP.PACK_AB R155, R155, R157 ;  /* 0x0000009d9b9b723e */ /* 0x000fe200000000ff */
[----:B------:R-:W-:Y:S01]  /*6870*/  ULDC UR41, c[0x0][0x168] ;  /* 0x00005a0000297ab9 */ /* 0x000fe20000000800 */
[----:B------:R-:W-:Y:S01]  /*6880*/  F2FP.PACK_AB R153, R153, R154 ;  /* 0x0000009a9999723e */ /* 0x000fe200000000ff */
[----:B------:R-:W-:Y:S01]  /*6890*/  BAR.SYNC.DEFER_BLOCKING 0x0 ;  /* 0x0000000000007b1d */ /* 0x000fe20000010000 */
[----:B------:R-:W-:Y:S01]  /*68a0*/  F2FP.PACK_AB R151, R151, R152 ;  /* 0x000000989797723e */ /* 0x000fe200000000ff */
[----:B------:R-:W-:Y:S01]  /*68b0*/  UIADD3 UR41, -UR39, UR41, URZ ;  /* 0x0000002927297290 */ /* 0x000fe2000fffe13f */
[----:B------:R-:W-:-:S02]  /*68c0*/  PRMT R28, R155, 0x7632, R28 ;  /* 0x000076329b1c7816 */ /* 0x000fc4000000001c */
        /* <DEDUP_REMOVED lines=13> */
[----:B------:R-:W-:Y:S01]  /*69a0*/  UIMAD UR7, UR6, -0x800, UR37 ;  /* 0xfffff800060778a4 */ /* 0x000fe2000f8e0225 */
[----:B------:R-:W-:Y:S01]  /*69b0*/  F2FP.PACK_AB R140, R140, R142 ;  /* 0x0000008e8c8c723e */ /* 0x000fe200000000ff */
[----:B------:R-:W-:Y:S01]  /*69c0*/  UIMAD.WIDE.U32 UR20, UR35, UR22, URZ ;  /* 0x00000016231472a5 */ /* 0x000fe2000f8e003f */
[----:B------:R-:W-:Y:S01]  /*69d0*/  PRMT R10, R147, 0x7632, R10 ;  /* 0x00007632930a7816 */ /* 0x000fe2000000000a */
[----:B------:R-:W-:Y:S01]  /*69e0*/  BSSY B0, `(.L_x_269) ;  /* 0x000003e000007945 */ /* 0x000fe20003800000 */
[----:B------:R-:W-:Y:S01]  /*69f0*/  PRMT R11, R140, 0x7632, R11 ;  /* 0x000076328c0b7816 */ /* 0x000fe2000000000b */
[----:B------:R0:W-:Y:S01]  /*6a00*/  STS.U16 [R56+0x2], R28 ;  /* 0x0000021c38007388 */ /* 0x0001e20000000400 */
[----:B------:R-:W-:-:S03]  /*6a10*/  SHF.R.S32.HI R15, RZ, 0x1f, R58 ;  /* 0x0000001fff0f7819 */ /* 0x000fc6000001143a */
[----:B------:R1:W-:Y:S04]  /*6a20*/  STS.U16 [R56+0x6], R8 ;  /* 0x0000060838007388 */ /* 0x0003e80000000400 */
[----:B------:R1:W-:Y:S01]  /*6a30*/  STS.U16 [R56+0xa], R9 ;  /* 0x00000a0938007388 */ /* 0x0003e20000000400 */
[----:B0-----:R-:W-:-:S03]  /*6a40*/  PRMT R28, R149, 0x7632, R28 ;  /* 0x00007632951c7816 */ /* 0x001fc6000000001c */
[----:B------:R-:W-:Y:S01]  /*6a50*/  STS.U16 [R56], R155 ;  /* 0x0000009b38007388 */ /* 0x000fe20000000400 */
[----:B-1----:R-:W-:-:S03]  /*6a60*/  PRMT R8, R145, 0x7632, R8 ;  /* 0x0000763291087816 */ /* 0x002fc60000000008 */
[----:B------:R0:W-:Y:S01]  /*6a70*/  STS.U16 [R56+0xe], R28 ;  /* 0x00000e1c38007388 */ /* 0x0001e20000000400 */
[----:B------:R-:W-:-:S03]  /*6a80*/  PRMT R9, R143, 0x7632, R9 ;  /* 0x000076328f097816 */ /* 0x000fc60000000009 */
[----:B------:R-:W-:Y:S04]  /*6a90*/  STS.U16 [R56+0x4], R153 ;  /* 0x0000049938007388 */ /* 0x000fe80000000400 */
[----:B------:R-:W-:Y:S01]  /*6aa0*/  STS.U16 [R56+0x8], R151 ;  /* 0x0000089738007388 */ /* 0x000fe20000000400 */
[----:B0-----:R-:W-:-:S03]  /*6ab0*/  MOV R28, UR41 ;  /* 0x00000029001c7c02 */ /* 0x001fc60008000f00 */
[----:B------:R-:W-:Y:S04]  /*6ac0*/  STS.U16 [R56+0xc], R149 ;  /* 0x00000c9538007388 */ /* 0x000fe80000000400 */
[----:B------:R-:W-:Y:S04]  /*6ad0*/  STS.U16 [R56+0x10], R147 ;  /* 0x0000109338007388 */ /* 0x000fe80000000400 */
[----:B------:R0:W-:Y:S04]  /*6ae0*/  STS.U16 [R56+0x12], R10 ;  /* 0x0000120a38007388 */ /* 0x0001e80000000400 */
[----:B------:R-:W-:Y:S04]  /*6af0*/  STS.U16 [R56+0x14], R145 ;  /* 0x0000149138007388 */ /* 0x000fe80000000400 */
[----:B------:R1:W-:Y:S01]  /*6b00*/  STS.U16 [R56+0x16], R8 ;  /* 0x0000160838007388 */ /* 0x0003e20000000400 */
[----:B0-----:R-:W-:-:S03]  /*6b10*/  IMAD.U32 R10, RZ, RZ, UR39 ;  /* 0x00000027ff0a7e24 */ /* 0x001fc6000f8e00ff */
[----:B------:R-:W-:Y:S04]  /*6b20*/  STS.U16 [R56+0x18], R143 ;  /* 0x0000188f38007388 */ /* 0x000fe80000000400 */
[----:B------:R0:W-:Y:S01]  /*6b30*/  STS.U16 [R56+0x1a], R9 ;  /* 0x00001a0938007388 */ /* 0x0001e20000000400 */
[----:B-1----:R-:W-:Y:S01]  /*6b40*/  IADD3 R8, P2, R58, UR39, RZ ;  /* 0x000000273a087c10 */ /* 0x002fe2000ff5e0ff */
[----:B------:R-:W-:Y:S02]  /*6b50*/  UIMAD UR39, UR35, UR23, UR38 ;  /* 0x00000017232772a4 */ /* 0x000fe4000f8e0226 */
[----:B------:R-:W-:Y:S01]  /*6b60*/  STS.U16 [R56+0x1c], R140 ;  /* 0x00001c8c38007388 */ /* 0x000fe20000000400 */
[----:B------:R-:W-:-:S03]  /*6b70*/  UIADD3 UR38, UR9, UR40, URZ ;  /* 0x0000002809267290 */ /* 0x000fc6000fffe03f */
[----:B------:R-:W-:Y:S01]  /*6b80*/  STS.U16 [R56+0x1e], R11 ;  /* 0x00001e0b38007388 */ /* 0x000fe20000000400 */
[----:B------:R-:W-:-:S06]  /*6b90*/  NOP ;  /* 0x0000000000007918 */ /* 0x000fcc0000000000 */
[----:B------:R-:W-:Y:S01]  /*6ba0*/  LDS.U16 R41, [R165+0x280] ;  /* 0x00028000a5297984 */ /* 0x000fe20000000400 */
[----:B0-----:R-:W-:-:S03]  /*6bb0*/  LEA.HI.X.SX32 R9, R10, R15, 0x1, P2 ;  /* 0x0000000f0a097211 */ /* 0x001fc600010f0eff */
[----:B------:R-:W-:Y:S04]  /*6bc0*/  LDS.U16 R43, [R164+0x2c0] ;  /* 0x0002c000a42b7984 */ /* 0x000fe80000000400 */
[----:B------:R-:W-:Y:S04]  /*6bd0*/  LDS.U16 R45, [R163+0x300] ;  /* 0x00030000a32d7984 */ /* 0x000fe80000000400 */
[----:B------:R-:W-:Y:S04]  /*6be0*/  LDS.U16 R47, [R162+0x340] ;  /* 0x00034000a22f7984 */ /* 0x000fe80000000400 */
[----:B------:R-:W-:Y:S04]  /*6bf0*/  LDS.U16 R49, [R161+0x380] ;  /* 0x00038000a1317984 */ /* 0x000fe80000000400 */
[----:B------:R-:W-:Y:S04]  /*6c00*/  LDS.U16 R51, [R160+0x3c0] ;  /* 0x0003c000a0337984 */ /* 0x000fe80000000400 */
[----:B--2---:R-:W-:Y:S04]  /*6c10*/  LDS.U16 R17, [R70] ;  /* 0x0000000046117984 */ /* 0x004fe80000000400 */
[----:B---3--:R-:W-:Y:S04]  /*6c20*/  LDS.U16 R23, [R69+0x40] ;  /* 0x0000400045177984 */ /* 0x008fe80000000400 */
[----:B----4-:R-:W-:Y:S04]  /*6c30*/  LDS.U16 R25, [R68+0x80] ;  /* 0x0000800044197984 */ /* 0x010fe80000000400 */
[----:B-----5:R-:W-:Y:S04]  /*6c40*/  LDS.U16 R27, [R67+0xc0] ;  /* 0x0000c000431b7984 */ /* 0x020fe80000000400 */
        /* <DEDUP_REMOVED lines=23> */
.L_x_270:
[----:B------:R-:W-:Y:S05]  /*6dc0*/  BSYNC B0 ;  /* 0x0000000000007941 */ /* 0x000fea0003800000 */
.L_x_269:
[----:B------:R-:W2:Y:S01]  /*6dd0*/  LDL.LU R30, [R1+0x28] ;  /* 0x00002800011e7983 */ /* 0x000ea20000300800 */
[----:B------:R-:W-:Y:S01]  /*6de0*/  ULDC.64 UR22, c[0x0][0x2e0] ;  /* 0x0000b80000167ab9 */ /* 0x000fe20000000a00 */
[C---:B------:R-:W-:Y:S01]  /*6df0*/  LEA R10, P1, R58.reuse, c[0x0][0x330], 0x1 ;  /* 0x0000cc003a0a7a11 */ /* 0x040fe200078208ff */
[----:B------:R-:W-:Y:S01]  /*6e00*/  UMOV UR9, UR38 ;  /* 0x0000002600097c82 */ /* 0x000fe20008000000 */
[C---:B0-----:R-:W-:Y:S01]  /*6e10*/  LOP3.LUT R13, R58.reuse, 0x20, RZ, 0xfc, !PT ;  /* 0x000000203a0d7812 */ /* 0x041fe200078efcff */
[----:B------:R-:W-:Y:S01]  /*6e20*/  UIMAD UR40, UR16, UR22, URZ ;  /* 0x00000016102872a4 */ /* 0x000fe2000f8e023f */
[C---:B------:R-:W-:Y:S01]  /*6e30*/  LOP3.LUT R14, R58.reuse, 0x40, RZ, 0xfc, !PT ;  /* 0x000000403a0e7812 */ /* 0x040fe200078efcff */
[----:B------:R-:W-:Y:S01]  /*6e40*/  UIMAD.WIDE.U32 UR8, UR17, UR22, UR8 ;  /* 0x00000016110872a5 */ /* 0x000fe2000f8e0008 */
[C---:B------:R-:W-:Y:S01]  /*6e50*/  LOP3.LUT R12, R58.reuse, 0x60, RZ, 0xfc, !PT ;  /* 0x000000603a0c7812 */ /* 0x040fe200078efcff */
[----:B------:R-:W-:Y:S01]  /*6e60*/  UIMAD UR40, UR17, UR23, UR40 ;  /* 0x00000017112872a4 */ /* 0x000fe2000f8e0228 */
[----:B------:R-:W-:Y:S01]  /*6e70*/  LEA.HI.X R11, R58, c[0x0][0x334], R15, 0x1, P1 ;  /* 0x0000cd003a0b7a11 */ /* 0x000fe200008f0c0f */
[----:B------:R-:W-:Y:S01]  /*6e80*/  UIADD3 UR22, UP0, UR7, UR8, URZ ;  /* 0x0000000807167290 */ /* 0x000fe2000ff1e03f */
[-C--:B------:R-:W-:Y:S01]  /*6e90*/  ISETP.GE.AND P1, PT, R13, R53.reuse, PT ;  /* 0x000000350d00720c */ /* 0x080fe20003f26270 */
[----:B------:R-:W-:Y:S01]  /*6ea0*/  USHF.R.S32.HI UR23, URZ, 0x1f, UR7 ;  /* 0x0000001f3f177899 */ /* 0x000fe20008011407 */
[-C--:B------:R-:W-:Y:S01]  /*6eb0*/  ISETP.GE.AND P2, PT, R14, R53.reuse, PT ;  /* 0x000000350e00720c */ /* 0x080fe20003f46270 */
[----:B------:R-:W0:Y:S01]  /*6ec0*/  S2R R32, SR_LANEID ;  /* 0x0000000000207919 */ /* 0x000e220000000000 */
[----:B------:R-:W-:Y:S01]  /*6ed0*/  ISETP.GE.AND P3, PT, R12, R53, PT ;  /* 0x000000350c00720c */ /* 0x000fe20003f66270 */
[----:B------:R-:W-:Y:S01]  /*6ee0*/  UIADD3.X UR8, UR23, UR40, UR9, UP0, !UPT ;  /* 0x0000002817087290 */ /* 0x000fe200087fe409 */
[----:B------:R-:W-:Y:S01]  /*6ef0*/  MOV R16, UR22 ;  /* 0x0000001600107c02 */ /* 0x000fe20008000f00 */
[----:B------:R-:W-:Y:S01]  /*6f00*/  UIADD3 UR22, UR21, UR39, URZ ;  /* 0x0000002715167290 */ /* 0x000fe2000fffe03f */
[----:B------:R-:W-:Y:S01]  /*6f10*/  LOP3.LUT R18, R58, 0xc0, RZ, 0xfc, !PT ;  /* 0x000000c03a127812 */ /* 0x000fe200078efcff */
[----:B------:R-:W-:Y:S01]  /*6f20*/  BSSY B0, `(.L_x_271) ;  /* 0x00000b2000007945 */ /* 0x000fe20003800000 */
[----:B------:R-:W-:Y:S01]  /*6f30*/  LEA R10, P4, R16, R10, 0x1 ;  /* 0x0000000a100a7211 */ /* 0x000fe200078808ff */
[----:B------:R-:W-:Y:S01]  /*6f40*/  IMAD.U32 R17, RZ, RZ, UR8 ;  /* 0x00000008ff117e24 */ /* 0x000fe2000f8e00ff */
[----:B------:R-:W-:-:S02]  /*6f50*/  LOP3.LUT R19, R58, 0xe0, RZ, 0xfc, !PT ;  /* 0x000000e03a137812 */ /* 0x000fc400078efcff */
[----:B------:R-:W-:Y:S02]  /*6f60*/  LOP3.LUT R20, R58, 0x100, RZ, 0xfc, !PT ;  /* 0x000001003a147812 */ /* 0x000fe400078efcff */
[----:B------:R-:W-:Y:S02]  /*6f70*/  LEA.HI.X R11, R16, R11, R17, 0x1, P4 ;  /* 0x0000000b100b7211 */ /* 0x000fe400020f0c11 */
[C---:B------:R-:W-:Y:S02]  /*6f80*/  LOP3.LUT R16, R58.reuse, 0x80, RZ, 0xfc, !PT ;  /* 0x000000803a107812 */ /* 0x040fe400078efcff */
[C---:B------:R-:W-:Y:S01]  /*6f90*/  LOP3.LUT R17, R58.reuse, 0xa0, RZ, 0xfc, !PT ;  /* 0x000000a03a117812 */ /* 0x040fe200078efcff */
[----:B------:R-:W-:Y:S01]  /*6fa0*/  @!P1 STG.E.U16 [R10.64+-0xfc0], R23 ;  /* 0xfff040170a009986 */ /* 0x000fe2000c101518 */
[----:B------:R-:W-:Y:S02]  /*6fb0*/  LOP3.LUT R21, R58, 0x120, RZ, 0xfc, !PT ;  /* 0x000001203a157812 */ /* 0x000fe400078efcff */
[-C--:B------:R-:W-:Y:S01]  /*6fc0*/  ISETP.GE.AND P1, PT, R16, R53.reuse, PT ;  /* 0x000000351000720c */ /* 0x080fe20003f26270 */
[----:B------:R1:W-:Y:S01]  /*6fd0*/  @!P2 STG.E.U16 [R10.64+-0xf80], R25 ;  /* 0xfff080190a00a986 */ /* 0x0003e2000c101518 */
[----:B------:R-:W-:-:S02]  /*6fe0*/  ISETP.GE.AND P2, PT, R17, R53, PT ;  /* 0x000000351100720c */ /* 0x000fc40003f46270 */
[-C--:B------:R-:W-:Y:S01]  /*6ff0*/  ISETP.GE.AND P4, PT, R19, R53.reuse, PT ;  /* 0x000000351300720c */ /* 0x080fe20003f86270 */
[----:B------:R3:W-:Y:S01]  /*7000*/  @!P3 STG.E.U16 [R10.64+-0xf40], R27 ;  /* 0xfff0c01b0a00b986 */ /* 0x0007e2000c101518 */
[-C--:B------:R-:W-:Y:S02]  /*7010*/  ISETP.GE.AND P3, PT, R18, R53.reuse, PT ;  /* 0x000000351200720c */ /* 0x080fe40003f66270 */
[-C--:B------:R-:W-:Y:S02]  /*7020*/  ISETP.GE.AND P5, PT, R20, R53.reuse, PT ;  /* 0x000000351400720c */ /* 0x080fe40003fa6270 */
[----:B------:R-:W-:Y:S02]  /*7030*/  ISETP.GE.AND P6, PT, R21, R53, PT ;  /* 0x000000351500720c */ /* 0x000fe40003fc6270 */
[C---:B------:R-:W-:Y:S01]  /*7040*/  LOP3.LUT R26, R58.reuse, 0x160, RZ, 0xfc, !PT ;  /* 0x000001603a1a7812 */ /* 0x040fe200078efcff */
[----:B------:R-:W-:Y:S01]  /*7050*/  @!P1 STG.E.U16 [R10.64+-0xf00], R29 ;  /* 0xfff1001d0a009986 */ /* 0x000fe2000c101518 */
[----:B-1----:R-:W-:-:S02]  /*7060*/  LOP3.LUT R25, R58, 0x180, RZ, 0xfc, !PT ;  /* 0x000001803a197812 */ /* 0x002fc400078efcff */
[C---:B------:R-:W-:Y:S01]  /*7070*/  LOP3.LUT R24, R58.reuse, 0x1a0, RZ, 0xfc, !PT ;  /* 0x000001a03a187812 */ /* 0x040fe200078efcff */
[----:B------:R-:W-:Y:S01]  /*7080*/  @!P2 STG.E.U16 [R10.64+-0xec0], R31 ;  /* 0xfff1401f0a00a986 */ /* 0x000fe2000c101518 */
[C---:B---3--:R-:W-:Y:S02]  /*7090*/  LOP3.LUT R27, R58.reuse, 0x140, RZ, 0xfc, !PT ;  /* 0x000001403a1b7812 */ /* 0x048fe400078efcff */
[C---:B------:R-:W-:Y:S01]  /*70a0*/  LOP3.LUT R23, R58.reuse, 0x1c0, RZ, 0xfc, !PT ;  /* 0x000001c03a177812 */ /* 0x040fe200078efcff */
[----:B------:R1:W-:Y:S01]  /*70b0*/  @!P3 STG.E.U16 [R10.64+-0xe80], R33 ;  /* 0xfff180210a00b986 */ /* 0x0003e2000c101518 */
[----:B------:R-:W-:Y:S02]  /*70c0*/  LOP3.LUT R22, R58, 0x1e0, RZ, 0xfc, !PT ;  /* 0x000001e03a167812 */ /* 0x000fe400078efcff */
[-C--:B------:R-:W-:Y:S01]  /*70d0*/  ISETP.GE.AND P1, PT, R27, R53.reuse, PT ;  /* 0x000000351b00720c */ /* 0x080fe20003f26270 */
[----:B------:R3:W-:Y:S01]  /*70e0*/  @!P4 STG.E.U16 [R10.64+-0xe40], R35 ;  /* 0xfff1c0230a00c986 */ /* 0x0007e2000c101518 */
[----:B------:R-:W-:-:S02]  /*70f0*/  ISETP.GE.AND P2, PT, R26, R53, PT ;  /* 0x000000351a00720c */ /* 0x000fc40003f46270 */
[-C--:B------:R-:W-:Y:S01]  /*7100*/  ISETP.GE.AND P3, PT, R25, R53.reuse, PT ;  /* 0x000000351900720c */ /* 0x080fe20003f66270 */
[----:B------:R4:W-:Y:S01]  /*7110*/  @!P5 STG.E.U16 [R10.64+-0xe00], R37 ;  /* 0xfff200250a00d986 */ /* 0x0009e2000c101518 */
[-C--:B------:R-:W-:Y:S02]  /*7120*/  ISETP.GE.AND P4, PT, R24, R53.reuse, PT ;  /* 0x000000351800720c */ /* 0x080fe40003f86270 */
[-C--:B------:R-:W-:Y:S01]  /*7130*/  ISETP.GE.AND P5, PT, R23, R53.reuse, PT ;  /* 0x000000351700720c */ /* 0x080fe20003fa6270 */
[----:B------:R5:W-:Y:S01]  /*7140*/  @!P6 STG.E.U16 [R10.64+-0xdc0], R39 ;  /* 0xfff240270a00e986 */ /* 0x000be2000c101518 */
[----:B------:R-:W-:Y:S02]  /*7150*/  ISETP.GE.AND P6, PT, R22, R53, PT ;  /* 0x000000351600720c */ /* 0x000fe40003fc6270 */
[----:B------:R-:W-:Y:S01]  /*7160*/  LOP3.LUT R64, R64, 0xfffffe00, RZ, 0xc0, !PT ;  /* 0xfffffe0040407812 */ /* 0x000fe200078ec0ff */
[----:B------:R-:W-:Y:S03]  /*7170*/  @!P1 STG.E.U16 [R10.64+-0xd80], R41 ;  /* 0xfff280290a009986 */ /* 0x000fe6000c101518 */
[----:B0-----:R-:W-:Y:S01]  /*7180*/  LEA R55, R32, R64, 0x4 ;  /* 0x0000004020377211 */ /* 0x001fe200078e20ff */
[----:B------:R-:W-:Y:S03]  /*7190*/  @!P2 STG.E.U16 [R10.64+-0xd40], R43 ;  /* 0xfff2c02b0a00a986 */ /* 0x000fe6000c101518 */
[C---:B------:R-:W-:Y:S01]  /*71a0*/  IADD3 R32, R55.reuse, 0x2, RZ ;  /* 0x0000000237207810 */ /* 0x040fe20007ffe0ff */
[----:B------:R-:W-:Y:S01]  /*71b0*/  @!P3 STG.E.U16 [R10.64+-0xd00], R45 ;  /* 0xfff3002d0a00b986 */ /* 0x000fe2000c101518 */
[----:B-1----:R-:W-:-:S02]  /*71c0*/  IADD3 R33, R55, 0x3, RZ ;  /* 0x0000000337217810 */ /* 0x002fc40007ffe0ff */
[C---:B------:R-:W-:Y:S01]  /*71d0*/  IADD3 R34, R55.reuse, 0x4, RZ ;  /* 0x0000000437227810 */ /* 0x040fe20007ffe0ff */
[----:B------:R-:W-:Y:S01]  /*71e0*/  @!P4 STG.E.U16 [R10.64+-0xcc0], R47 ;  /* 0xfff3402f0a00c986 */ /* 0x000fe2000c101518 */
[C---:B---3--:R-:W-:Y:S02]  /*71f0*/  IADD3 R35, R55.reuse, 0x5, RZ ;  /* 0x0000000537237810 */ /* 0x048fe40007ffe0ff */
[----:B------:R-:W-:Y:S01]  /*7200*/  IADD3 R36, R55, 0x6, RZ ;  /* 0x0000000637247810 */ /* 0x000fe20007ffe0ff */
[----:B------:R-:W-:Y:S01]  /*7210*/  @!P5 STG.E.U16 [R10.64+-0xc80], R49 ;  /* 0xfff380310a00d986 */ /* 0x000fe2000c101518 */
[-C--:B------:R-:W-:Y:S02]  /*7220*/  LEA.HI.SX32 R32, R32, R55.reuse, 0x1b ;  /* 0x0000003720207211 */ /* 0x080fe400078fdaff */
[-C--:B------:R-:W-:Y:S01]  /*7230*/  LEA.HI.SX32 R33, R33, R55.reuse, 0x1b ;  /* 0x0000003721217211 */ /* 0x080fe200078fdaff */
[----:B------:R0:W-:Y:S01]  /*7240*/  @!P6 STG.E.U16 [R10.64+-0xc40], R51 ;  /* 0xfff3c0330a00e986 */ /* 0x0001e2000c101518 */
[----:B------:R-:W-:-:S02]  /*7250*/  LEA.HI.SX32 R34, R34, R55, 0x1b ;  /* 0x0000003722227211 */ /* 0x000fc400078fdaff */
[-C--:B------:R-:W-:Y:S01]  /*7260*/  LEA.HI.SX32 R35, R35, R55.reuse, 0x1b ;  /* 0x0000003723237211 */ /* 0x080fe200078fdaff */
[----:B------:R-:W-:Y:S01]  /*7270*/  BAR.SYNC.DEFER_BLOCKING 0x0 ;  /* 0x0000000000007b1d */ /* 0x000fe20000010000 */
[----:B----4-:R-:W-:Y:S01]  /*7280*/  IADD3 R37, R55, 0x7, RZ ;  /* 0x0000000737257810 */ /* 0x010fe20007ffe0ff */
[----:B------:R-:W-:Y:S01]  /*7290*/  IMAD.SHL.U32 R33, R33, 0x2, RZ ;  /* 0x0000000221217824 */ /* 0x000fe200078e00ff */
[----:B------:R-:W-:Y:S01]  /*72a0*/  LEA.HI.SX32 R36, R36, R55, 0x1b ;  /* 0x0000003724247211 */ /* 0x000fe200078fdaff */
[----:B------:R-:W-:Y:S01]  /*72b0*/  IMAD.SHL.U32 R35, R35, 0x2, RZ ;  /* 0x0000000223237824 */ /* 0x000fe200078e00ff */
[----:B------:R-:W-:Y:S02]  /*72c0*/  SHF.L.U32 R32, R32, 0x1, RZ ;  /* 0x0000000120207819 */ /* 0x000fe400000006ff */
[C---:B------:R-:W-:Y:S02]  /*72d0*/  IADD3 R38, R55.reuse, 0x8, RZ ;  /* 0x0000000837267810 */ /* 0x040fe40007ffe0ff */
[----:B-----5:R-:W-:-:S02]  /*72e0*/  IADD3 R39, R55, 0x9, RZ ;  /* 0x0000000937277810 */ /* 0x020fc40007ffe0ff */
[----:B------:R-:W-:Y:S02]  /*72f0*/  SHF.L.U32 R34, R34, 0x1, RZ ;  /* 0x0000000122227819 */ /* 0x000fe400000006ff */
[C---:B------:R-:W-:Y:S02]  /*7300*/  IADD3 R40, R55.reuse, 0xa, RZ ;  /* 0x0000000a37287810 */ /* 0x040fe40007ffe0ff */
[----:B------:R-:W-:Y:S02]  /*7310*/  IADD3 R42, R55, 0xb, RZ ;  /* 0x0000000b372a7810 */ /* 0x000fe40007ffe0ff */
[----:B------:R-:W-:Y:S02]  /*7320*/  LEA.HI.SX32 R37, R37, R55, 0x1b ;  /* 0x0000003725257211 */ /* 0x000fe400078fdaff */
[----:B------:R-:W-:Y:S02]  /*7330*/  SHF.L.U32 R36, R36, 0x1, RZ ;  /* 0x0000000124247819 */ /* 0x000fe400000006ff */
[----:B------:R-:W-:Y:S01]  /*7340*/  IADD3 R44, R55, 0xc, RZ ;  /* 0x0000000c372c7810 */ /* 0x000fe20007ffe0ff */
[----:B------:R-:W-:Y:S01]  /*7350*/  IMAD.SHL.U32 R37, R37, 0x2, RZ ;  /* 0x0000000225257824 */ /* 0x000fe200078e00ff */
[----:B------:R-:W-:-:S02]  /*7360*/  IADD3 R46, R55, 0xd, RZ ;  /* 0x0000000d372e7810 */ /* 0x000fc40007ffe0ff */
[-C--:B------:R-:W-:Y:S02]  /*7370*/  LEA.HI.SX32 R38, R38, R55.reuse, 0x1b ;  /* 0x0000003726267211 */ /* 0x080fe400078fdaff */
[-C--:B------:R-:W-:Y:S02]  /*7380*/  LEA.HI.SX32 R39, R39, R55.reuse, 0x1b ;  /* 0x0000003727277211 */ /* 0x080fe400078fdaff */
[C---:B------:R-:W-:Y:S02]  /*7390*/  IADD3 R48, R55.reuse, 0xe, RZ ;  /* 0x0000000e37307810 */ /* 0x040fe40007ffe0ff */
[----:B------:R-:W-:Y:S01]  /*73a0*/  IADD3 R50, R55, 0xf, RZ ;  /* 0x0000000f37327810 */ /* 0x000fe20007ffe0ff */
[----:B------:R-:W-:Y:S01]  /*73b0*/  IMAD.SHL.U32 R39, R39, 0x2, RZ ;  /* 0x0000000227277824 */ /* 0x000fe200078e00ff */
[-C--:B------:R-:W-:Y:S02]  /*73c0*/  LEA.HI.SX32 R40, R40, R55.reuse, 0x1b ;  /* 0x0000003728287211 */ /* 0x080fe400078fdaff */
[----:B------:R-:W-:-:S02]  /*73d0*/  LEA.HI.SX32 R42, R42, R55, 0x1b ;  /* 0x000000372a2a7211 */ /* 0x000fc400078fdaff */
[-C--:B------:R-:W-:Y:S02]  /*73e0*/  LEA.HI.SX32 R44, R44, R55.reuse, 0x1b ;  /* 0x000000372c2c7211 */ /* 0x080fe400078fdaff */
[-C--:B------:R-:W-:Y:S01]  /*73f0*/  LEA.HI.SX32 R46, R46, R55.reuse, 0x1b ;  /* 0x000000372e2e7211 */ /* 0x080fe200078fdaff */
[----:B------:R-:W-:Y:S01]  /*7400*/  IMAD.SHL.U32 R42, R42, 0x2, RZ ;  /* 0x000000022a2a7824 */ /* 0x000fe200078e00ff */
[----:B------:R-:W-:Y:S02]  /*7410*/  SHF.L.U32 R38, R38, 0x1, RZ ;  /* 0x0000000126267819 */ /* 0x000fe400000006ff */
[-C--:B------:R-:W-:Y:S01]  /*7420*/  LEA.HI.SX32 R48, R48, R55.reuse, 0x1b ;  /* 0x0000003730307211 */ /* 0x080fe200078fdaff */
[----:B------:R-:W-:Y:S01]  /*7430*/  IMAD.SHL.U32 R46, R46, 0x2, RZ ;  /* 0x000000022e2e7824 */ /* 0x000fe200078e00ff */
[----:B------:R-:W-:Y:S02]  /*7440*/  LEA.HI.SX32 R50, R50, R55, 0x1b ;  /* 0x0000003732327211 */ /* 0x000fe400078fdaff */
[----:B------:R-:W-:-:S02]  /*7450*/  SHF.L.U32 R40, R40, 0x1, RZ ;  /* 0x0000000128287819 */ /* 0x000fc400000006ff */
[----:B------:R-:W-:Y:S01]  /*7460*/  SHF.L.U32 R44, R44, 0x1, RZ ;  /* 0x000000012c2c7819 */ /* 0x000fe200000006ff */
[----:B------:R-:W-:Y:S01]  /*7470*/  IMAD.SHL.U32 R50, R50, 0x2, RZ ;  /* 0x0000000232327824 */ /* 0x000fe200078e00ff */
[----:B------:R-:W-:Y:S01]  /*7480*/  SHF.L.U32 R48, R48, 0x1, RZ ;  /* 0x0000000130307819 */ /* 0x000fe200000006ff */
[----:B--2---:R-:W-:Y:S01]  /*7490*/  FADD.FTZ R29, R0, R30 ;  /* 0x0000001e001d7221 */ /* 0x004fe20000010000 */
[----:B------:R-:W-:-:S04]  /*74a0*/  IADD3 R30, R55, 0x1, RZ ;  /* 0x00000001371e7810 */ /* 0x000fc80007ffe0ff */
[----:B------:R-:W-:Y:S01]  /*74b0*/  LEA.HI.SX32 R31, R30, R55, 0x1b ;  /* 0x000000371e1f7211 */ /* 0x000fe200078fdaff */
[----:B------:R-:W-:Y:S01]  /*74c0*/  FADD.FTZ R30, R29, R2 ;  /* 0x000000021d1e7221 */ /* 0x000fe20000010000 */
[----:B------:R-:W-:-:S03]  /*74d0*/  F2FP.PACK_AB R2, R2, R0 ;  /* 0x000000000202723e */ /* 0x000fc600000000ff */
[----:B------:R-:W-:Y:S01]  /*74e0*/  FADD.FTZ R29, R30, R3 ;  /* 0x000000031e1d7221 */ /* 0x000fe20000010000 */
[----:B0-----:R-:W-:Y:S01]  /*74f0*/  PRMT R11, R2, 0x7632, R11 ;  /* 0x00007632020b7816 */ /* 0x001fe2000000000b */
[----:B------:R-:W-:Y:S01]  /*7500*/  IMAD.SHL.U32 R31, R31, 0x2, RZ ;  /* 0x000000021f1f7824 */ /* 0x000fe200078e00ff */
[----:B------:R0:W-:Y:S01]  /*7510*/  STS.U16 [R56], R2 ;  /* 0x0000000238007388 */ /* 0x0001e20000000400 */
[----:B------:R-:W-:Y:S01]  /*7520*/  FADD.FTZ R0, R29, R4 ;  /* 0x000000041d007221 */ /* 0x000fe20000010000 */
[----:B------:R-:W-:Y:S02]  /*7530*/  F2FP.PACK_AB R4, R4, R3 ;  /* 0x000000030404723e */ /* 0x000fe400000000ff */
[----:B------:R1:W-:Y:S01]  /*7540*/  STS.U16 [R31+0x2], R11 ;  /* 0x0000020b1f007388 */ /* 0x0003e20000000400 */
[----:B------:R-:W-:Y:S01]  /*7550*/  FADD.FTZ R3, R0, R5 ;  /* 0x0000000500037221 */ /* 0x000fe20000010000 */
[----:B------:R-:W-:Y:S02]  /*7560*/  F2FP.PACK_AB R5, R6, R5 ;  /* 0x000000050605723e */ /* 0x000fe400000000ff */
[----:B------:R-:W-:Y:S01]  /*7570*/  PRMT R10, R4, 0x7632, R10 ;  /* 0x00007632040a7816 */ /* 0x000fe2000000000a */
[----:B------:R2:W-:Y:S01]  /*7580*/  STS.U16 [R32+0x4], R4 ;  /* 0x0000040420007388 */ /* 0x0005e20000000400 */
[----:B------:R-:W-:Y:S01]  /*7590*/  PRMT R29, R5, 0x7632, R29 ;  /* 0x00007632051d7816 */ /* 0x000fe2000000001d */
[----:B------:R-:W-:Y:S01]  /*75a0*/  FADD.FTZ R6, R3, R6 ;  /* 0x0000000603067221 */ /* 0x000fe20000010000 */
[----:B------:R-:W-:Y:S01]  /*75b0*/  F2FP.PACK_AB R0, R112, R7 ;  /* 0x000000077000723e */ /* 0x000fe200000000ff */
[----:B------:R-:W-:Y:S01]  /*75c0*/  STS.U16 [R33+0x6], R10 ;  /* 0x0000060a21007388 */ /* 0x000fe20000000400 */
[----:B0-----:R-:W-:Y:S01]  /*75d0*/  F2FP.PACK_AB R2, R114, R113 ;  /* 0x000000717202723e */ /* 0x001fe200000000ff */
[----:B------:R-:W-:Y:S01]  /*75e0*/  FADD.FTZ R7, R6, R7 ;  /* 0x0000000706077221 */ /* 0x000fe20000010000 */
[----:B-1----:R-:W-:Y:S01]  /*75f0*/  PRMT R11, R0, 0x7632, R11 ;  /* 0x00007632000b7816 */ /* 0x002fe2000000000b */
[----:B------:R0:W-:Y:S01]  /*7600*/  STS.U16 [R34+0x8], R5 ;  /* 0x0000080522007388 */ /* 0x0001e20000000400 */
[----:B------:R-:W-:Y:S01]  /*7610*/  PRMT R30, R2, 0x7610, R30 ;  /* 0x00007610021e7816 */ /* 0x000fe2000000001e */
[----:B------:R-:W-:Y:S01]  /*7620*/  FADD.FTZ R112, R7, R112 ;  /* 0x0000007007707221 */ /* 0x000fe20000010000 */
[----:B--2---:R-:W-:Y:S01]  /*7630*/  F2FP.PACK_AB R4, R116, R115 ;  /* 0x000000737404723e */ /* 0x004fe200000000ff */
[----:B------:R-:W-:Y:S01]  /*7640*/  STS.U16 [R35+0xa], R29 ;  /* 0x00000a1d23007388 */ /* 0x000fe20000000400 */
[----:B------:R-:W-:Y:S01]  /*7650*/  PRMT R31, R2, 0x7632, R31 ;  /* 0x00007632021f7816 */ /* 0x000fe2000000001f */
[----:B------:R-:W-:Y:S01]  /*7660*/  FADD.FTZ R113, R112, R113 ;  /* 0x0000007170717221 */ /* 0x000fe20000010000 */
[----:B------:R-:W-:Y:S01]  /*7670*/  F2FP.PACK_AB R2, R120, R119 ;  /* 0x000000777802723e */ /* 0x000fe200000000ff */
[----:B------:R1:W-:Y:S01]  /*7680*/  STS.U16 [R36+0xc], R0 ;  /* 0x00000c0024007388 */ /* 0x0003e20000000400 */
[----:B0-----:R-:W-:Y:S01]  /*7690*/  PRMT R5, R4, 0x7632, R5 ;  /* 0x0000763204057816 */ /* 0x001fe20000000005 */
[----:B------:R-:W-:-:S02]  /*76a0*/  FADD.FTZ R114, R113, R114 ;  /* 0x0000007271727221 */ /* 0x000fc40000010000 */
[----:B------:R-:W-:Y:S01]  /*76b0*/  STS.U16 [R37+0xe], R11 ;  /* 0x00000e0b25007388 */ /* 0x000fe20000000400 */
[----:B------:R-:W-:Y:S01]  /*76c0*/  PRMT R32, R2, 0x7632, R32 ;  /* 0x0000763202207816 */ /* 0x000fe20000000020 */
[----:B------:R-:W-:Y:S02]  /*76d0*/  FADD.FTZ R115, R114, R115 ;  /* 0x0000007372737221 */ /* 0x000fe40000010000 */
[----:B------:R-:W-:Y:S01]  /*76e0*/  STS.U16 [R38+0x10], R30 ;  /* 0x0000101e26007388 */ /* 0x000fe20000000400 */
[----:B-1----:R-:W-:Y:S01]  /*76f0*/  F2FP.PACK_AB R0, R118, R117 ;  /* 0x000000757600723e */ /* 0x002fe200000000ff */
[----:B------:R-:W-:Y:S02]  /*7700*/  FADD.FTZ R116, R115, R116 ;  /* 0x0000007473747221 */ /* 0x000fe40000010000 */
[----:B------:R-:W-:Y:S01]  /*7710*/  STS.U16 [R39+0x12], R31 ;  /* 0x0000121f27007388 */ /* 0x000fe20000000400 */
[----:B------:R-:W-:Y:S01]  /*7720*/  PRMT R10, R0, 0x7632, R10 ;  /* 0x00007632000a7816 */ /* 0x000fe2000000000a */
[----:B------:R-:W-:-:S02]  /*7730*/  FADD.FTZ R117, R116, R117 ;  /* 0x0000007574757221 */ /* 0x000fc40000010000 */
[----:B------:R-:W-:Y:S02]  /*7740*/  STS.U16 [R40+0x14], R4 ;  /* 0x0000140428007388 */ /* 0x000fe40000000400 */
[----:B------:R-:W-:Y:S02]  /*7750*/  FADD.FTZ R118, R117, R118 ;  /* 0x0000007675767221 */ /* 0x000fe40000010000 */
[----:B------:R-:W-:Y:S02]  /*7760*/  STS.U16 [R42+0x16], R5 ;  /* 0x000016052a007388 */ /* 0x000fe40000000400 */
[----:B------:R-:W-:Y:S02]  /*7770*/  FADD.FTZ R119, R118, R119 ;  /* 0x0000007776777221 */ /* 0x000fe40000010000 */
[----:B------:R0:W-:Y:S04]  /*7780*/  STS.U16 [R44+0x18], R0 ;  /* 0x000018002c007388 */ /* 0x0001e80000000400 */
[----:B------:R-:W-:Y:S04]  /*7790*/  STS.U16 [R46+0x1a], R10 ;  /* 0x00001a0a2e007388 */ /* 0x000fe80000000400 */
[----:B------:R1:W-:Y:S01]  /*77a0*/  STS.U16 [R48+0x1c], R2 ;  /* 0x00001c0230007388 */ /* 0x0003e20000000400 */
[----:B0-----:R-:W-:-:S03]  /*77b0*/  IADD3 R0, P1, R58, -0x7e0, RZ ;  /* 0xfffff8203a007810 */ /* 0x001fc60007f3e0ff */
[----:B------:R-:W-:Y:S01]  /*77c0*/  STS.U16 [R50+0x1e], R32 ;  /* 0x00001e2032007388 */ /* 0x000fe20000000400 */
[----:B------:R-:W-:-:S06]  /*77d0*/  NOP ;  /* 0x0000000000007918 */ /* 0x000fcc0000000000 */
[----:B------:R-:W-:Y:S01]  /*77e0*/  LDS.U16 R11, [R70] ;  /* 0x00000000460b7984 */ /* 0x000fe20000000400 */
[----:B-1----:R-:W-:Y:S01]  /*77f0*/  FADD.FTZ R2, R119, R120 ;  /* 0x0000007877027221 */ /* 0x002fe20000010000 */
[----:B------:R-:W-:Y:S02]  /*7800*/  IADD3.X R15, R15, -0x1, RZ, P1, !PT ;  /* 0xffffffff0f0f7810 */ /* 0x000fe40000ffe4ff */
        /* <DEDUP_REMOVED lines=17> */
[----:B------:R-:W-:Y:S04]  /*7920*/  STL [R1+0x28], R2 ;  /* 0x0000280201007387 */ /* 0x000fe80000100800 */
        /* <DEDUP_REMOVED lines=8> */
[----:B------:R-:W-:Y:S02]  /*79b0*/  IMAD.WIDE.U32 R2, R5, c[0x0][0x2f8], R2 ;  /* 0x0000be0005027a25 */ /* 0x000fe400078e0002 */
[----:B------:R-:W-:Y:S02]  /*79c0*/  UIMAD UR8, UR17, UR9, UR8 ;  /* 0x00000009110872a4 */ /* 0x000fe4000f8e0208 */
[----:B------:R-:W-:Y:S01]  /*79d0*/  IMAD.U32 R5, RZ, RZ, UR17 ;  /* 0x00000011ff057e24 */ /* 0x000fe2000f8e00ff */
[----:B------:R-:W-:-:S05]  /*79e0*/  IADD3 R3, R3, UR39, RZ ;  /* 0x0000002703037c10 */ /* 0x000fca000fffe0ff */
[----:B------:R-:W-:-:S05]  /*79f0*/  IMAD.WIDE.U32 R2, R5, c[0x0][0x300], R2 ;  /* 0x0000c00005027a25 */ /* 0x000fca00078e0002 */
[----:B------:R-:W-:Y:S02]  /*7a00*/  IADD3 R3, R3, UR8, RZ ;  /* 0x0000000803037c10 */ /* 0x000fe4000fffe0ff */
[----:B------:R-:W-:-:S04]  /*7a10*/  LEA R4, P0, R2, c[0x0][0x340], 0x1 ;  /* 0x0000d00002047a11 */ /* 0x000fc800078008ff */
[----:B------:R-:W-:-:S05]  /*7a20*/  LEA.HI.X R5, R2, c[0x0][0x344], R3, 0x1, P0 ;  /* 0x0000d10002057a11 */ /* 0x000fca00000f0c03 */
[----:B------:R0:W-:Y:S04]  /*7a30*/  STG.E.U16 [R4.64], R11 ;  /* 0x0000000b04007986 */ /* 0x0001e8000c101518 */
.L_x_272:
[----:B------:R-:W-:Y:S05]  /*7a40*/  BSYNC B0 ;  /* 0x0000000000007941 */ /* 0x000fea0003800000 */
.L_x_271:
        /* <DEDUP_REMOVED lines=20> */
[----:B0-----:R-:W-:Y:S01]  /*7b90*/  IMAD.U32 R4, RZ, RZ, UR20 ;  /* 0x00000014ff047e24 */ /* 0x001fe2000f8e00ff */
[----:B------:R-:W-:-:S02]  /*7ba0*/  UIADD3 UR29, UP3, UR29, -0x1000, URZ ;  /* 0xfffff0001d1d7890 */ /* 0x000fc4000ff7e03f */
[----:B------:R-:W-:Y:S02]  /*7bb0*/  UIADD3 UR31, UP4, UR31, -0x1000, URZ ;  /* 0xfffff0001f1f7890 */ /* 0x000fe4000ff9e03f */
[----:B------:R-:W-:Y:S01]  /*7bc0*/  LEA.HI.X R3, R3, R0, R4, 0x1, P0 ;  /* 0x0000000003037211 */ /* 0x000fe200000f0c04 */
[----:B------:R-:W-:Y:S01]  /*7bd0*/  UIADD3 UR6, UR6, 0x1, URZ ;  /* 0x0000000106067890 */ /* 0x000fe2000fffe03f */
[-C--:B------:R-:W-:Y:S01]  /*7be0*/  ISETP.GE.AND P0, PT, R17, R53.reuse, PT ;  /* 0x000000351100720c */ /* 0x080fe20003f06270 */
[----:B------:R-:W-:Y:S02]  /*7bf0*/  UIADD3.X UR26, UR26, -0x1, URZ, UP1, !UPT ;  /* 0xffffffff1a1a7890 */ /* 0x000fe40008ffe43f */
[----:B------:R0:W-:Y:S01]  /*7c00*/  @!P3 STG.E.U16 [R2.64], R29 ;  /* 0x0000001d0200b986 */ /* 0x0001e2000c101518 */
[-C--:B------:R-:W-:Y:S01]  /*7c10*/  ISETP.GE.AND P3, PT, R20, R53.reuse, PT ;  /* 0x000000351400720c */ /* 0x080fe20003f66270 */
[----:B------:R-:W-:Y:S02]  /*7c20*/  UIADD3.X UR32, UR32, -0x1, URZ, UP2, !UPT ;  /* 0xffffffff20207890 */ /* 0x000fe400097fe43f */
[----:B------:R0:W-:Y:S01]  /*7c30*/  @!P4 STG.E.U16 [R2.64+0x40], R31 ;  /* 0x0000401f0200c986 */ /* 0x0001e2000c101518 */
[----:B------:R-:W-:Y:S01]  /*7c40*/  ISETP.GE.AND P4, PT, R21, R53, PT ;  /* 0x000000351500720c */ /* 0x000fe20003f86270 */
[----:B------:R-:W-:-:S02]  /*7c50*/  UIADD3.X UR28, UR28, -0x1, URZ, UP3, !UPT ;  /* 0xffffffff1c1c7890 */ /* 0x000fc40009ffe43f */
[----:B------:R0:W-:Y:S01]  /*7c60*/  @!P5 STG.E.U16 [R2.64+0x80], R33 ;  /* 0x000080210200d986 */ /* 0x0001e2000c101518 */
[-C--:B------:R-:W-:Y:S01]  /*7c70*/  ISETP.GE.AND P5, PT, R27, R53.reuse, PT ;  /* 0x000000351b00720c */ /* 0x080fe20003fa6270 */
[----:B------:R-:W-:Y:S02]  /*7c80*/  UIADD3.X UR30, UR30, -0x1, URZ, UP4, !UPT ;  /* 0xffffffff1e1e7890 */ /* 0x000fe4000a7fe43f */
        /* <DEDUP_REMOVED lines=20> */
.L_x_218:
[----:B------:R-:W-:Y:S02]  /*7dd0*/  ISETP.NE.U32.AND P0, PT, RZ, c[0x0][0x328], PT ;  /* 0x0000ca00ff007a0c */ /* 0x000fe40003f05070 */
[----:B------:R-:W-:Y:S02]  /*7de0*/  ISETP.NE.U32.AND P2, PT, RZ, c[0x0][0x348], PT ;  /* 0x0000d200ff007a0c */ /* 0x000fe40003f45070 */
[----:B------:R-:W-:Y:S02]  /*7df0*/  ISETP.NE.AND.EX P1, PT, RZ, c[0x0][0x32c], PT, P0 ;  /* 0x0000cb00ff007a0c */ /* 0x000fe40003f25300 */
[----:B------:R-:W-:-:S11]  /*7e00*/  ISETP.NE.AND.EX P0, PT, RZ, c[0x0][0x34c], PT, P2 ;  /* 0x0000d300ff007a0c */ /* 0x000fd60003f05320 */
[----:B------:R-:W-:Y:S05]  /*7e10*/  @!P1 BRA `(.L_x_274) ;  /* 0x000001f000009947 */ /* 0x000fea0003800000 */
[----:B------:R-:W3:Y:S01]  /*7e20*/  LDL.LU R2, [R1+0x2c] ;  /* 0x00002c0001027983 */ /* 0x000ee20000300800 */
[----:B------:R-:W-:Y:S03]  /*7e30*/  BSSY B0, `(.L_x_274) ;  /* 0x000001d000007945 */ /* 0x000fe60003800000 */
[----:B------:R-:W4:Y:S04]  /*7e40*/  S2R R6, SR_LANEID ;  /* 0x0000000000067919 */ /* 0x000f280000000000 */
[----:B------:R-:W5:Y:S01]  /*7e50*/  S2R R7, SR_TID.X ;  /* 0x0000000000077919 */ /* 0x000f620000002100 */
[----:B----4-:R-:W-:-:S13]  /*7e60*/  ISETP.NE.AND P2, PT, R6, RZ, PT ;  /* 0x000000ff0600720c */ /* 0x010fda0003f45270 */
[----:B-----5:R-:W-:-:S04]  /*7e70*/  @!P2 SHF.R.S32.HI R6, RZ, 0x1f, R7 ;  /* 0x0000001fff06a819 */ /* 0x020fc80000011407 */
[----:B------:R-:W-:-:S04]  /*7e80*/  @!P2 LEA.HI R6, R6, R7, RZ, 0x5 ;  /* 0x000000070606a211 */ /* 0x000fc800078f28ff */
[----:B------:R-:W-:Y:S01]  /*7e90*/  @!P2 SHF.R.S32.HI R9, RZ, 0x5, R6 ;  /* 0x00000005ff09a819 */ /* 0x000fe20000011406 */
[----:B---3--:R-:W3:Y:S02]  /*7ea0*/  SHFL.DOWN P1, R0, R2, 0x1, 0x1f ;  /* 0x08201f0002007f89 */ /* 0x008ee40000020000 */
[----:B---3--:R-:W-:-:S05]  /*7eb0*/  @P1 FADD R0, R0, R2 ;  /* 0x0000000200001221 */ /* 0x008fca0000000000 */
[----:B-1----:R-:W1:Y:S02]  /*7ec0*/  SHFL.DOWN P1, R3, R0, 0x2, 0x1f ;  /* 0x08401f0000037f89 */ /* 0x002e640000020000 */
[----:B-1----:R-:W-:-:S05]  /*7ed0*/  @P1 FADD R3, R0, R3 ;  /* 0x0000000300031221 */ /* 0x002fca0000000000 */
[----:B------:R-:W1:Y:S02]  /*7ee0*/  SHFL.DOWN P1, R2, R3, 0x4, 0x1f ;  /* 0x08801f0003027f89 */ /* 0x000e640000020000 */
[----:B-1----:R-:W-:-:S05]  /*7ef0*/  @P1 FADD R2, R3, R2 ;  /* 0x0000000203021221 */ /* 0x002fca0000000000 */
[----:B------:R-:W1:Y:S02]  /*7f00*/  SHFL.DOWN P1, R5, R2, 0x8, 0x1f ;  /* 0x09001f0002057f89 */ /* 0x000e640000020000 */
[----:B-1----:R-:W-:-:S05]  /*7f10*/  @P1 FADD R5, R2, R5 ;  /* 0x0000000502051221 */ /* 0x002fca0000000000 */
[----:B------:R-:W1:Y:S02]  /*7f20*/  SHFL.DOWN P1, R4, R5, 0x10, 0x1f ;  /* 0x0a001f0005047f89 */ /* 0x000e640000020000 */
[----:B-1----:R-:W-:Y:S01]  /*7f30*/  @P1 FADD R4, R5, R4 ;  /* 0x0000000405041221 */ /* 0x002fe20000000000 */
[----:B------:R-:W-:-:S04]  /*7f40*/  ISETP.NE.AND P1, PT, R7, RZ, PT ;  /* 0x000000ff0700720c */ /* 0x000fc80003f25270 */
[----:B------:R1:W-:Y:S04]  /*7f50*/  @!P2 STS [R9.X4+0x3194], R4 ;  /* 0x003194040900a388 */ /* 0x0003e80000004800 */
[----:B------:R-:W-:Y:S06]  /*7f60*/  BAR.SYNC.DEFER_BLOCKING 0x0 ;  /* 0x0000000000007b1d */ /* 0x000fec0000010000 */
[----:B------:R-:W-:Y:S05]  /*7f70*/  @P1 BRA `(.L_x_275) ;  /* 0x0000008000001947 */ /* 0x000fea0003800000 */
[----:B-1----:R-:W1:Y:S04]  /*7f80*/  @!P1 LDS.64 R2, [0x3198] ;  /* 0x00319800ff029984 */ /* 0x002e680000000a00 */
[----:B------:R-:W3:Y:S01]  /*7f90*/  @!P1 LDS R5, [0x31a0] ;  /* 0x0031a000ff059984 */ /* 0x000ee20000000800 */
[----:B-1----:R-:W-:-:S04]  /*7fa0*/  @!P1 FADD.FTZ R2, R4, R2 ;  /* 0x0000000204029221 */ /* 0x002fc80000010000 */
[----:B------:R-:W-:Y:S01]  /*7fb0*/  @!P1 FADD.FTZ R0, R3, R2 ;  /* 0x0000000203009221 */ /* 0x000fe20000010000 */
[----:B------:R-:W-:Y:S01]  /*7fc0*/  MOV R2, UR12 ;  /* 0x0000000c00027c02 */ /* 0x000fe20008000f00 */
[----:B------:R-:W-:Y:S02]  /*7fd0*/  IMAD.U32 R3, RZ, RZ, UR13 ;  /* 0x0000000dff037e24 */ /* 0x000fe4000f8e00ff */
[----:B---3--:R-:W-:-:S05]  /*7fe0*/  @!P1 FADD.FTZ R4, R0, R5 ;  /* 0x0000000500049221 */ /* 0x008fca0000010000 */
[----:B------:R1:W-:Y:S02]  /*7ff0*/  RED.E.ADD.F32.FTZ.RN.STRONG.GPU [R2.64], R4 ;  /* 0x000000040200798e */ /* 0x0003e4000c10e798 */
.L_x_275:
[----:B-1----:R-:W-:Y:S05]  /*8000*/  BSYNC B0 ;  /* 0x0000000000007941 */ /* 0x002fea0003800000 */
.L_x_274:
[----:B------:R-:W-:Y:S01]  /*8010*/  BSSY B0, `(.L_x_276) ;  /* 0x0000023000007945 */ /* 0x000fe20003800000 */
[----:B------:R-:W-:Y:S05]  /*8020*/  @!P0 BRA `(.L_x_277) ;  /* 0x0000020000008947 */ /* 0x000fea0003800000 */
[----:B------:R-:W3:Y:S04]  /*8030*/  LDL.LU R2, [R1+0x28] ;  /* 0x0000280001027983 */ /* 0x000ee80000300800 */
[----:B------:R-:W4:Y:S04]  /*8040*/  S2R R6, SR_LANEID ;  /* 0x0000000000067919 */ /* 0x000f280000000000 */
[----:B------:R-:W5:Y:S04]  /*8050*/  S2R R11, SR_TID.X ;  /* 0x00000000000b7919 */ /* 0x000f680000002100 */
[----:B------:R-:W-:Y:S01]  /*8060*/  BAR.SYNC.DEFER_BLOCKING 0x0 ;  /* 0x0000000000007b1d */ /* 0x000fe20000010000 */
        /* <DEDUP_REMOVED lines=25> */
[----:B------:R1:W-:Y:S01]  /*8200*/  RED.E.ADD.F32.FTZ.RN.STRONG.GPU [R2.64], R4 ;  /* 0x000000040200798e */ /* 0x0003e2000c10e798 */
[----:B------:R-:W-:Y:S01]  /*8210*/  HFMA2.MMA R11, -RZ, RZ, 0, 0 ;  /* 0x00000000ff0b7435 */ /* 0x000fe200000001ff */
[----:B------:R-:W-:Y:S05]  /*8220*/  BRA `(.L_x_278) ;  /* 0x0000001000007947 */ /* 0x000fea0003800000 */
.L_x_277:
[----:B------:R-:W3:Y:S02]  /*8230*/  S2R R11, SR_TID.X ;  /* 0x00000000000b7919 */ /* 0x000ee40000002100 */
.L_x_278:
[----:B-1----:R-:W-:Y:S05]  /*8240*/  BSYNC B0 ;  /* 0x0000000000007941 */ /* 0x002fea0003800000 */
.L_x_276:
[----:B---3--:R-:W-:-:S13]  /*8250*/  ISETP.GE.AND P0, PT, R11, c[0x0][0x16c], PT ;  /* 0x00005b000b007a0c */ /* 0x008fda0003f06270 */
[----:B------:R-:W-:Y:S05]  /*8260*/  @P0 EXIT ;  /* 0x000000000000094d */ /* 0x000fea0003800000 */
[----:B------:R-:W-:Y:S02]  /*8270*/  ULDC.64 UR6, c[0x0][0x2a8] ;  /* 0x0000aa0000067ab9 */ /* 0x000fe40000000a00 */
[----:B------:R-:W-:Y:S02]  /*8280*/  ULDC.64 UR8, c[0x0][0x288] ;  /* 0x0000a20000087ab9 */ /* 0x000fe40000000a00 */
[----:B--2---:R-:W-:Y:S02]  /*8290*/  UIMAD UR4, UR16, UR6, URZ ;  /* 0x00000006100472a4 */ /* 0x004fe4000f8e023f */
[----:B------:R-:W-:Y:S02]  /*82a0*/  UIMAD UR16, UR16, UR8, URZ ;  /* 0x00000008101072a4 */ /* 0x000fe4000f8e023f */
[----:B------:R-:W-:Y:S02]  /*82b0*/  UIMAD.WIDE.U32 UR10, UR17, UR6, URZ ;  /* 0x00000006110a72a5 */ /* 0x000fe4000f8e003f */
[----:B------:R-:W-:-:S02]  /*82c0*/  UIMAD UR7, UR17, UR7, UR4 ;  /* 0x00000007110772a4 */ /* 0x000fc4000f8e0204 */
[----:B0-----:R-:W-:Y:S02]  /*82d0*/  UIMAD.WIDE.U32 UR4, UR17, UR8, URZ ;  /* 0x00000008110472a5 */ /* 0x001fe4000f8e003f */
[----:B------:R-:W-:Y:S02]  /*82e0*/  UIMAD UR6, UR17, UR9, UR16 ;  /* 0x00000009110672a4 */ /* 0x000fe4000f8e0210 */
[----:B------:R-:W-:Y:S02]  /*82f0*/  UIADD3 UR7, UR11, UR7, URZ ;  /* 0x000000070b077290 */ /* 0x000fe4000fffe03f */
[----:B------:R-:W-:Y:S02]  /*8300*/  UIADD3 UR6, UR5, UR6, URZ ;  /* 0x0000000605067290 */ /* 0x000fe4000fffe03f */
.L_x_279:
[----:B0-----:R-:W0:Y:S01]  /*8310*/  LDS R13, [R11.X4+0x4de0] ;  /* 0x004de0000b0d7984 */ /* 0x001e220000004800 */
[----:B------:R-:W-:Y:S01]  /*8320*/  MOV R4, UR4 ;  /* 0x0000000400047c02 */ /* 0x000fe20008000f00 */
[----:B------:R-:W-:Y:S01]  /*8330*/  IMAD.U32 R8, RZ, RZ, UR10 ;  /* 0x0000000aff087e24 */ /* 0x000fe2000f8e00ff */
[----:B------:R-:W-:Y:S01]  /*8340*/  SHF.R.S32.HI R0, RZ, 0x1f, R11 ;  /* 0x0000001fff007819 */ /* 0x000fe2000001140b */
[----:B------:R1:W2:Y:S01]  /*8350*/  LDS R15, [R11.X4+0x51e0] ;  /* 0x0051e0000b0f7984 */ /* 0x0002a20000004800 */
[----:B------:R-:W-:Y:S01]  /*8360*/  IMAD.U32 R3, RZ, RZ, UR6 ;  /* 0x00000006ff037e24 */ /* 0x000fe2000f8e00ff */
[----:B------:R-:W-:Y:S01]  /*8370*/  MOV R7, UR7 ;  /* 0x0000000700077c02 */ /* 0x000fe20008000f00 */
[----:B------:R-:W-:Y:S01]  /*8380*/  IMAD.MOV.U32 R2, RZ, RZ, R4 ;  /* 0x000000ffff027224 */ /* 0x000fe200078e0004 */
[----:B------:R-:W-:Y:S01]  /*8390*/  MOV R6, R8 ;  /* 0x0000000800067202 */ /* 0x000fe20000000f00 */
[----:B------:R-:W-:Y:S01]  /*83a0*/  IMAD R4, R0, c[0x0][0x290], RZ ;  /* 0x0000a40000047a24 */ /* 0x000fe200078e02ff */
[----:B------:R-:W-:Y:S01]  /*83b0*/  MOV R9, UR11 ;  /* 0x0000000b00097c02 */ /* 0x000fe20008000f00 */
[----:B------:R-:W-:Y:S01]  /*83c0*/  IMAD.U32 R5, RZ, RZ, UR5 ;  /* 0x00000005ff057e24 */ /* 0x000fe2000f8e00ff */
[----:B------:R-:W-:Y:S01]  /*83d0*/  YIELD ;  /* 0x0000000000007946 */ /* 0x000fe20003800000 */
[----:B------:R-:W-:-:S04]  /*83e0*/  IMAD.WIDE.U32 R2, R11, c[0x0][0x290], R2 ;  /* 0x0000a4000b027a25 */ /* 0x000fc800078e0002 */
[C---:B------:R-:W-:Y:S01]  /*83f0*/  IMAD R5, R11.reuse, c[0x0][0x294], R4 ;  /* 0x0000a5000b057a24 */ /* 0x040fe200078e0204 */
[----:B------:R-:W-:Y:S01]  /*8400*/  LEA R4, P0, R2, c[0x0][0x310], 0x2 ;  /* 0x0000c40002047a11 */ /* 0x000fe200078010ff */
[----:B------:R-:W-:Y:S02]  /*8410*/  IMAD R0, R0, c[0x0][0x2b0], RZ ;  /* 0x0000ac0000007a24 */ /* 0x000fe400078e02ff */
[----:B------:R-:W-:Y:S01]  /*8420*/  IMAD.WIDE.U32 R6, R11, c[0x0][0x2b0], R6 ;  /* 0x0000ac000b067a25 */ /* 0x000fe200078e0006 */
[----:B------:R-:W-:-:S03]  /*8430*/  IADD3 R5, R3, R5, RZ ;  /* 0x0000000503057210 */ /* 0x000fc60007ffe0ff */
[C---:B------:R-:W-:Y:S01]  /*8440*/  IMAD R9, R11.reuse, c[0x0][0x2b4], R0 ;  /* 0x0000ad000b097a24 */ /* 0x040fe200078e0200 */
[----:B-1----:R-:W-:Y:S02]  /*8450*/  IADD3 R11, R11, c[0x0][0x0], RZ ;  /* 0x000000000b0b7a10 */ /* 0x002fe40007ffe0ff */
[----:B------:R-:W-:Y:S01]  /*8460*/  LEA.HI.X R5, R2, c[0x0][0x314], R5, 0x2, P0 ;  /* 0x0000c50002057a11 */ /* 0x000fe200000f1405 */
[----:B------:R-:W-:Y:S01]  /*8470*/  IMAD.IADD R3, R7, 0x1, R9 ;  /* 0x0000000107037824 */ /* 0x000fe200078e0209 */
[----:B------:R-:W-:Y:S02]  /*8480*/  ISETP.GE.AND P0, PT, R11, c[0x0][0x16c], PT ;  /* 0x00005b000b007a0c */ /* 0x000fe40003f06270 */
[----:B------:R-:W-:-:S04]  /*8490*/  LEA R8, P1, R6, c[0x0][0x318], 0x2 ;  /* 0x0000c60006087a11 */ /* 0x000fc800078210ff */
[----:B------:R-:W-:Y:S01]  /*84a0*/  LEA.HI.X R9, R6, c[0x0][0x31c], R3, 0x2, P1 ;  /* 0x0000c70006097a11 */ /* 0x000fe200008f1403 */
[----:B0-----:R0:W-:Y:S04]  /*84b0*/  RED.E.ADD.F32.FTZ.RN.STRONG.GPU [R4.64], R13 ;  /* 0x0000000d0400798e */ /* 0x0011e8000c10e798 */
[----:B--2---:R0:W-:Y:S02]  /*84c0*/  RED.E.ADD.F32.FTZ.RN.STRONG.GPU [R8.64], R15 ;  /* 0x0000000f0800798e */ /* 0x0041e4000c10e798 */
[----:B------:R-:W-:Y:S05]  /*84d0*/  @!P0 BRA `(.L_x_279) ;  /* 0xfffffe3000008947 */ /* 0x000fea000383ffff */
[----:B------:R-:W-:Y:S05]  /*84e0*/  EXIT ;  /* 0x000000000000794d */ /* 0x000fea0003800000 */
.L_x_225:
[----:B------:R-:W-:Y:S01]  /*84f0*/  HFMA2.MMA R84, -RZ, RZ, 0, 5.9604644775390625e-08 ;  /* 0x00000001ff547435 */ /* 0x000fe200000001ff */
[----:B------:R-:W-:Y:S02]  /*8500*/  MOV R83, R141 ;  /* 0x0000008d00537202 */ /* 0x000fe40000000f00 */
[----:B------:R-:W-:-:S03]  /*8510*/  MOV R82, 0x8530 ;  /* 0x0000853000527802 */ /* 0x000fc60000000f00 */
[----:B0-2--5:R-:W-:Y:S05]  /*8520*/  CALL.REL.NOINC `($__internal_14_$__cuda_sm70_shflsync_up) ;  /* 0x00000c3000007944 */ /* 0x025fea0003c00000 */
[----:B------:R-:W-:Y:S01]  /*8530*/  IMAD.MOV.U32 R156, RZ, RZ, R84 ;  /* 0x000000ffff9c7224 */ /* 0x000fe200078e0054 */
[----:B--2---:R-:W-:Y:S05]  /*8540*/  BRA `(.L_x_280) ;  /* 0xffffb7e000007947 */ /* 0x004fea000383ffff */
.L_x_226:
[----:B------:R-:W-:Y:S01]  /*8550*/  HFMA2.MMA R84, -RZ, RZ, 0, 5.9604644775390625e-08 ;  /* 0x00000001ff547435 */ /* 0x000fe200000001ff */
[----:B------:R-:W-:-:S02]  /*8560*/  MOV R83, R85 ;  /* 0x0000005500537202 */ /* 0x000fc40000000f00 */
[----:B------:R-:W-:-:S03]  /*8570*/  MOV R82, 0x8590 ;  /* 0x0000859000527802 */ /* 0x000fc60000000f00 */
[----:B0123-5:R-:W-:Y:S05]  /*8580*/  CALL.REL.NOINC `($__internal_14_$__cuda_sm70_shflsync_up) ;  /* 0x00000bd000007944 */ /* 0x02ffea0003c00000 */
[----:B------:R-:W0:Y:S01]  /*8590*/  S2R R83, SR_LANEID ;  /* 0x0000000000537919 */ /* 0x000e220000000000 */
[C---:B------:R-:W-:Y:S02]  /*85a0*/  FMUL.FTZ R156, R141.reuse, R156 ;  /* 0x0000009c8d9c7220 */ /* 0x040fe40000410000 */
[----:B------:R-:W-:Y:S02]  /*85b0*/  FFMA.FTZ R82, R141, R84, R85 ;  /* 0x000000548d527223 */ /* 0x000fe40000010055 */
[----:B------:R-:W-:Y:S01]  /*85c0*/  IMAD.MOV.U32 R84, RZ, RZ, 0x2 ;  /* 0x00000002ff547424 */ /* 0x000fe200078e00ff */
[----:B0-----:R-:W-:-:S04]  /*85d0*/  ISETP.GE.AND P0, PT, R83, 0x1, PT ;  /* 0x000000015300780c */ /* 0x001fc80003f06270 */
[----:B------:R-:W-:Y:S02]  /*85e0*/  FSEL R141, R141, R156, !P0 ;  /* 0x0000009c8d8d7208 */ /* 0x000fe40004000000 */
[----:B------:R-:W-:Y:S02]  /*85f0*/  FSEL R85, R85, R82, !P0 ;  /* 0x0000005255557208 */ /* 0x000fe40004000000 */
[----:B------:R-:W-:Y:S02]  /*8600*/  MOV R83, R141 ;  /* 0x0000008d00537202 */ /* 0x000fe40000000f00 */
[----:B------:R-:W-:Y:S02]  /*8610*/  MOV R82, 0x8630 ;  /* 0x0000863000527802 */ /* 0x000fe40000000f00 */
[----:B--2---:R-:W-:Y:S05]  /*8620*/  CALL.REL.NOINC `($__internal_14_$__cuda_sm70_shflsync_up) ;  /* 0x00000b3000007944 */ /* 0x004fea0003c00000 */
[----:B------:R-:W-:Y:S01]  /*8630*/  MOV R156, R84 ;  /* 0x00000054009c7202 */ /* 0x000fe20000000f00 */
[----:B------:R-:W-:Y:S01]  /*8640*/  HFMA2.MMA R84, -RZ, RZ, 0, 1.1920928955078125e-07 ;  /* 0x00000002ff547435 */ /* 0x000fe200000001ff */
[----:B------:R-:W-:Y:S01]  /*8650*/  IMAD.MOV.U32 R83, RZ, RZ, R85 ;  /* 0x000000ffff537224 */ /* 0x000fe200078e0055 */
[----:B------:R-:W-:-:S04]  /*8660*/  MOV R82, 0x8680 ;  /* 0x0000868000527802 */ /* 0x000fc80000000f00 */
[----:B--2---:R-:W-:Y:S05]  /*8670*/  CALL.REL.NOINC `($__internal_14_$__cuda_sm70_shflsync_up) ;  /* 0x00000ae000007944 */ /* 0x004fea0003c00000 */
[----:B------:R-:W0:Y:S02]  /*8680*/  S2R R82, SR_LANEID ;  /* 0x0000000000527919 */ /* 0x000e240000000000 */
[----:B0-----:R-:W-:-:S02]  /*8690*/  ISETP.GE.AND P0, PT, R82, 0x2, PT ;  /* 0x000000025200780c */ /* 0x001fc40003f06270 */
[----:B------:R-:W-:-:S11]  /*86a0*/  MOV R82, 0x8700 ;  /* 0x0000870000527802 */ /* 0x000fd60000000f00 */
[----:B------:R-:W-:Y:S01]  /*86b0*/  @P0 FFMA.FTZ R85, R141, R84, R85 ;  /* 0x000000548d550223 */ /* 0x000fe20000010055 */
[----:B------:R-:W-:Y:S01]  /*86c0*/  MOV R84, 0x4 ;  /* 0x0000000400547802 */ /* 0x000fe20000000f00 */
[----:B------:R-:W-:-:S04]  /*86d0*/  @P0 FMUL.FTZ R141, R156, R141 ;  /* 0x0000008d9c8d0220 */ /* 0x000fc80000410000 */
[----:B------:R-:W-:Y:S02]  /*86e0*/  IMAD.MOV.U32 R83, RZ, RZ, R141 ;  /* 0x000000ffff537224 */ /* 0x000fe400078e008d */
[----:B--2---:R-:W-:Y:S05]  /*86f0*/  CALL.REL.NOINC `($__internal_14_$__cuda_sm70_shflsync_up) ;  /* 0x00000a6000007944 */ /* 0x004fea0003c00000 */
[----:B------:R-:W-:Y:S01]  /*8700*/  MOV R156, R84 ;  /* 0x00000054009c7202 */ /* 0x000fe20000000f00 */
[----:B------:R-:W-:Y:S01]  /*8710*/  IMAD.MOV.U32 R84, RZ, RZ, 0x4 ;  /* 0x00000004ff547424 */ /* 0x000fe200078e00ff */
[----:B------:R-:W-:Y:S02]  /*8720*/  MOV R83, R85 ;  /* 0x0000005500537202 */ /* 0x000fe40000000f00 */
[----:B------:R-:W-:Y:S02]  /*8730*/  MOV R82, 0x8750 ;  /* 0x0000875000527802 */ /* 0x000fe40000000f00 */
[----:B--2---:R-:W-:Y:S05]  /*8740*/  CALL.REL.NOINC `($__internal_14_$__cuda_sm70_shflsync_up) ;  /* 0x00000a1000007944 */ /* 0x004fea0003c00000 */
[----:B------:R-:W0:Y:S02]  /*8750*/  S2R R82, SR_LANEID ;  /* 0x0000000000527919 */ /* 0x000e240000000000 */
[----:B0-----:R-:W-:Y:S02]  /*8760*/  ISETP.GE.AND P0, PT, R82, 0x4, PT ;  /* 0x000000045200780c */ /* 0x001fe40003f06270 */
[----:B------:R-:W-:-:S11]  /*8770*/  MOV R82, 0x87d0 ;  /* 0x000087d000527802 */ /* 0x000fd60000000f00 */
[----:B------:R-:W-:Y:S01]  /*8780*/  @P0 FFMA.FTZ R85, R141, R84, R85 ;  /* 0x000000548d550223 */ /* 0x000fe20000010055 */
[----:B------:R-:W-:Y:S01]  /*8790*/  HFMA2.MMA R84, -RZ, RZ, 0, 4.76837158203125e-07 ;  /* 0x00000008ff547435 */ /* 0x000fe200000001ff */
[----:B------:R-:W-:-:S05]  /*87a0*/  @P0 FMUL.FTZ R141, R156, R141 ;  /* 0x0000008d9c8d0220 */ /* 0x000fca0000410000 */
[----:B------:R-:W-:Y:S02]  /*87b0*/  MOV R83, R141 ;  /* 0x0000008d00537202 */ /* 0x000fe40000000f00 */
[----:B--2---:R-:W-:Y:S05]  /*87c0*/  CALL.REL.NOINC `($__internal_14_$__cuda_sm70_shflsync_up) ;  /* 0x0000099000007944 */ /* 0x004fea0003c00000 */
[----:B------:R-:W-:Y:S01]  /*87d0*/  IMAD.MOV.U32 R156, RZ, RZ, R84 ;  /* 0x000000ffff9c7224 */ /* 0x000fe200078e0054 */
[----:B------:R-:W-:Y:S01]  /*87e0*/  HFMA2.MMA R84, -RZ, RZ, 0, 4.76837158203125e-07 ;  /* 0x00000008ff547435 */ /* 0x000fe200000001ff */
[----:B------:R-:W-:Y:S02]  /*87f0*/  MOV R83, R85 ;  /* 0x0000005500537202 */ /* 0x000fe40000000f00 */
[----:B------:R-:W-:-:S03]  /*8800*/  MOV R82, 0x8820 ;  /* 0x0000882000527802 */ /* 0x000fc60000000f00 */
[----:B--2---:R-:W-:Y:S05]  /*8810*/  CALL.REL.NOINC `($__internal_14_$__cuda_sm70_shflsync_up) ;  /* 0x0000094000007944 */ /* 0x004fea0003c00000 */
[----:B------:R-:W0:Y:S02]  /*8820*/  S2R R82, SR_LANEID ;  /* 0x0000000000527919 */ /* 0x000e240000000000 */
[----:B0-----:R-:W-:Y:S02]  /*8830*/  ISETP.GE.AND P0, PT, R82, 0x8, PT ;  /* 0x000000085200780c */ /* 0x001fe40003f06270 */
[----:B------:R-:W-:-:S11]  /*8840*/  MOV R82, 0x88a0 ;  /* 0x000088a000527802 */ /* 0x000fd60000000f00 */
[----:B------:R-:W-:Y:S01]  /*8850*/  @P0 FFMA.FTZ R85, R141, R84, R85 ;  /* 0x000000548d550223 */ /* 0x000fe20000010055 */
[----:B------:R-:W-:Y:S01]  /*8860*/  MOV R84, 0x10 ;  /* 0x0000001000547802 */ /* 0x000fe20000000f00 */
[----:B------:R-:W-:-:S04]  /*8870*/  @P0 FMUL.FTZ R141, R156, R141 ;  /* 0x0000008d9c8d0220 */ /* 0x000fc80000410000 */
[----:B------:R-:W-:Y:S02]  /*8880*/  IMAD.MOV.U32 R83, RZ, RZ, R141 ;  /* 0x000000ffff537224 */ /* 0x000fe400078e008d */
[----:B--2---:R-:W-:Y:S05]  /*8890*/  CALL.REL.NOINC `($__internal_14_$__cuda_sm70_shflsync_up) ;  /* 0x000008c000007944 */ /* 0x004fea0003c00000 */
[----:B------:R-:W-:Y:S01]  /*88a0*/  MOV R156, R84 ;  /* 0x00000054009c7202 */ /* 0x000fe20000000f00 */
[----:B------:R-:W-:Y:S01]  /*88b0*/  HFMA2.MMA R84, -RZ, RZ, 0, 9.5367431640625e-07 ;  /* 0x00000010ff547435 */ /* 0x000fe200000001ff */
[----:B------:R-:W-:Y:S01]  /*88c0*/  IMAD.MOV.U32 R83, RZ, RZ, R85 ;  /* 0x000000ffff537224 */ /* 0x000fe200078e0055 */
[----:B------:R-:W-:-:S04]  /*88d0*/  MOV R82, 0x88f0 ;  /* 0x000088f000527802 */ /* 0x000fc80000000f00 */
[----:B--2---:R-:W-:Y:S05]  /*88e0*/  CALL.REL.NOINC `($__internal_14_$__cuda_sm70_shflsync_up) ;  /* 0x0000087000007944 */ /* 0x004fea0003c00000 */
[----:B------:R-:W-:Y:S01]  /*88f0*/  MOV R82, R84 ;  /* 0x0000005400527202 */ /* 0x000fe20000000f00 */
[----:B--2---:R-:W-:Y:S05]  /*8900*/  BRA `(.L_x_281) ;  /* 0xffffb59000007947 */ /* 0x004fea000383ffff */
.L_x_229:
[----:B-1----:R-:W-:Y:S01]  /*8910*/  HFMA2.MMA R84, -RZ, RZ, 0, 5.9604644775390625e-08 ;  /* 0x00000001ff547435 */ /* 0x002fe200000001ff */
[----:B------:R-:W-:Y:S01]  /*8920*/  IMAD.MOV.U32 R83, RZ, RZ, R141 ;  /* 0x000000ffff537224 */ /* 0x000fe200078e008d */
[----:B------:R-:W-:-:S04]  /*8930*/  MOV R82, 0x8950 ;  /* 0x0000895000527802 */ /* 0x000fc80000000f00 */
[----:B--2--5:R-:W-:Y:S05]  /*8940*/  CALL.REL.NOINC `($__internal_14_$__cuda_sm70_shflsync_up) ;  /* 0x0000081000007944 */ /* 0x024fea0003c00000 */
[----:B------:R-:W-:Y:S01]  /*8950*/  MOV R141, R84 ;  /* 0x00000054008d7202 */ /* 0x000fe20000000f00 */
[----:B------:R-:W-:Y:S01]  /*8960*/  HFMA2.MMA R84, -RZ, RZ, 0, 5.9604644775390625e-08 ;  /* 0x00000001ff547435 */ /* 0x000fe200000001ff */
[----:B------:R-:W-:Y:S01]  /*8970*/  IMAD.MOV.U32 R83, RZ, RZ, R85 ;  /* 0x000000ffff537224 */ /* 0x000fe200078e0055 */
[----:B------:R-:W-:-:S04]  /*8980*/  MOV R82, 0x89a0 ;  /* 0x000089a000527802 */ /* 0x000fc80000000f00 */
[----:B--2---:R-:W-:Y:S05]  /*8990*/  CALL.REL.NOINC `($__internal_14_$__cuda_sm70_shflsync_up) ;  /* 0x000007c000007944 */ /* 0x004fea0003c00000 */
[----:B------:R-:W-:Y:S01]  /*89a0*/  MOV R85, R84 ;  /* 0x0000005400557202 */ /* 0x000fe20000000f00 */
[----:B------:R-:W-:Y:S01]  /*89b0*/  HFMA2.MMA R84, -RZ, RZ, 0, 0 ;  /* 0x00000000ff547435 */ /* 0x000fe200000001ff */
[----:B------:R-:W-:Y:S01]  /*89c0*/  IMAD.MOV.U32 R82, RZ, RZ, R80 ;  /* 0x000000ffff527224 */ /* 0x000fe200078e0050 */
[----:B------:R-:W-:-:S04]  /*89d0*/  MOV R83, 0x89f0 ;  /* 0x000089f000537802 */ /* 0x000fc80000000f00 */
[----:B--2---:R-:W-:Y:S05]  /*89e0*/  CALL.REL.NOINC `($__internal_13_$__cuda_sm70_shflsync_idx_p) ;  /* 0x000006d000007944 */ /* 0x004fea0003c00000 */
[----:B-1----:R-:W-:Y:S01]  /*89f0*/  IMAD.MOV.U32 R80, RZ, RZ, R84 ;  /* 0x000000ffff507224 */ /* 0x002fe200078e0054 */
[----:B------:R-:W-:Y:S01]  /*8a00*/  HFMA2.MMA R84, -RZ, RZ, 0, 0 ;  /* 0x00000000ff547435 */ /* 0x000fe200000001ff */
[----:B------:R-:W-:-:S02]  /*8a10*/  MOV R82, R81 ;  /* 0x0000005100527202 */ /* 0x000fc40000000f00 */
[----:B------:R-:W-:-:S03]  /*8a20*/  MOV R83, 0x8a40 ;  /* 0x00008a4000537802 */ /* 0x000fc60000000f00 */
[----:B--2--5:R-:W-:Y:S05]  /*8a30*/  CALL.REL.NOINC `($__internal_13_$__cuda_sm70_shflsync_idx_p) ;  /* 0x0000068000007944 */ /* 0x024fea0003c00000 */
[----:B-1----:R-:W-:Y:S01]  /*8a40*/  MOV R81, R84 ;  /* 0x0000005400517202 */ /* 0x002fe20000000f00 */
[----:B--2--5:R-:W-:Y:S05]  /*8a50*/  BRA `(.L_x_282) ;  /* 0xffffb57000007947 */ /* 0x024fea000383ffff */
.L_x_232:
[----:B------:R-:W-:Y:S01]  /*8a60*/  HFMA2.MMA R84, -RZ, RZ, 0, 5.9604644775390625e-08 ;  /* 0x00000001ff547435 */ /* 0x000fe200000001ff */
[----:B------:R-:W-:Y:S01]  /*8a70*/  IMAD.MOV.U32 R83, RZ, RZ, R85 ;  /* 0x000000ffff537224 */ /* 0x000fe200078e0055 */
[----:B------:R-:W-:-:S04]  /*8a80*/  MOV R82, 0x8aa0 ;  /* 0x00008aa000527802 */ /* 0x000fc80000000f00 */
[----:B0-----:R-:W-:Y:S05]  /*8a90*/  CALL.REL.NOINC `($__internal_12_$__cuda_sm70_shflsync_down) ;  /* 0x0000059000007944 */ /* 0x001fea0003c00000 */
[----:B-1----:R-:W-:Y:S01]  /*8aa0*/  MOV R87, R84 ;  /* 0x0000005400577202 */ /* 0x002fe20000000f00 */
[----:B0-2--5:R-:W-:Y:S05]  /*8ab0*/  BRA `(.L_x_283) ;  /* 0xffffbb1000007947 */ /* 0x025fea000383ffff */
.L_x_233:
[----:B------:R-:W-:Y:S01]  /*8ac0*/  HFMA2.MMA R84, -RZ, RZ, 0, 5.9604644775390625e-08 ;  /* 0x00000001ff547435 */ /* 0x000fe200000001ff */
[----:B------:R-:W-:Y:S01]  /*8ad0*/  IMAD.MOV.U32 R83, RZ, RZ, R86 ;  /* 0x000000ffff537224 */ /* 0x000fe200078e0056 */
[----:B------:R-:W-:-:S04]  /*8ae0*/  MOV R82, 0x8b00 ;  /* 0x00008b0000527802 */ /* 0x000fc80000000f00 */
[----:B012---:R-:W-:Y:S05]  /*8af0*/  CALL.REL.NOINC `($__internal_12_$__cuda_sm70_shflsync_down) ;  /* 0x0000053000007944 */ /* 0x007fea0003c00000 */
[C---:B------:R-:W-:Y:S02]  /*8b00*/  FMUL.FTZ R87, R85.reuse, R87 ;  /* 0x0000005755577220 */ /* 0x040fe40000410000 */
[C---:B-1----:R-:W-:Y:S01]  /*8b10*/  FFMA.FTZ R82, R85.reuse, R84, R86 ;  /* 0x0000005455527223 */ /* 0x042fe20000010056 */
[----:B------:R-:W-:Y:S02]  /*8b20*/  MOV R84, 0x2 ;  /* 0x0000000200547802 */ /* 0x000fe40000000f00 */
[----:B------:R-:W-:-:S02]  /*8b30*/  FSEL R85, R85, R87, !P4 ;  /* 0x0000005755557208 */ /* 0x000fc40006000000 */
[----:B------:R-:W-:Y:S02]  /*8b40*/  FSEL R86, R86, R82, !P4 ;  /* 0x0000005256567208 */ /* 0x000fe40006000000 */
[----:B------:R-:W-:Y:S01]  /*8b50*/  MOV R82, 0x8b80 ;  /* 0x00008b8000527802 */ /* 0x000fe20000000f00 */
[----:B------:R-:W-:Y:S02]  /*8b60*/  IMAD.MOV.U32 R83, RZ, RZ, R85 ;  /* 0x000000ffff537224 */ /* 0x000fe400078e0055 */
[----:B0-2--5:R-:W-:Y:S05]  /*8b70*/  CALL.REL.NOINC `($__internal_12_$__cuda_sm70_shflsync_down) ;  /* 0x000004b000007944 */ /* 0x025fea0003c00000 */
[----:B-1----:R-:W-:Y:S01]  /*8b80*/  MOV R87, R84 ;  /* 0x0000005400577202 */ /* 0x002fe20000000f00 */
[----:B------:R-:W-:Y:S01]  /*8b90*/  IMAD.MOV.U32 R84, RZ, RZ, 0x2 ;  /* 0x00000002ff547424 */ /* 0x000fe200078e00ff */
[----:B------:R-:W-:Y:S02]  /*8ba0*/  MOV R83, R86 ;  /* 0x0000005600537202 */ /* 0x000fe40000000f00 */
[----:B------:R-:W-:Y:S02]  /*8bb0*/  MOV R82, 0x8bd0 ;  /* 0x00008bd000527802 */ /* 0x000fe40000000f00 */
[----:B0-2--5:R-:W-:Y:S05]  /*8bc0*/  CALL.REL.NOINC `($__internal_12_$__cuda_sm70_shflsync_down) ;  /* 0x0000046000007944 */ /* 0x025fea0003c00000 */
[----:B-1----:R-:W-:Y:S01]  /*8bd0*/  @!P3 FFMA.FTZ R86, R85, R84, R86 ;  /* 0x000000545556b223 */ /* 0x002fe20000010056 */
[----:B------:R-:W-:Y:S01]  /*8be0*/  HFMA2.MMA R84, -RZ, RZ, 0, 2.384185791015625e-07 ;  /* 0x00000004ff547435 */ /* 0x000fe200000001ff */
[----:B------:R-:W-:Y:S01]  /*8bf0*/  @!P3 FMUL.FTZ R85, R87, R85 ;  /* 0x000000555755b220 */ /* 0x000fe20000410000 */
[----:B------:R-:W-:-:S04]  /*8c00*/  MOV R82, 0x8c30 ;  /* 0x00008c3000527802 */ /* 0x000fc80000000f00 */
[----:B------:R-:W-:Y:S02]  /*8c10*/  MOV R83, R85 ;  /* 0x0000005500537202 */ /* 0x000fe40000000f00 */
[----:B0-2--5:R-:W-:Y:S05]  /*8c20*/  CALL.REL.NOINC `($__internal_12_$__cuda_sm70_shflsync_down) ;  /* 0x0000040000007944 */ /* 0x025fea0003c00000 */
[----:B-1----:R-:W-:Y:S01]  /*8c30*/  IMAD.MOV.U32 R87, RZ, RZ, R84 ;  /* 0x000000ffff577224 */ /* 0x002fe200078e0054 */
[----:B------:R-:W-:Y:S01]  /*8c40*/  HFMA2.MMA R84, -RZ, RZ, 0, 2.384185791015625e-07 ;  /* 0x00000004ff547435 */ /* 0x000fe200000001ff */
[----:B------:R-:W-:Y:S02]  /*8c50*/  MOV R83, R86 ;  /* 0x0000005600537202 */ /* 0x000fe40000000f00 */
[----:B------:R-:W-:-:S03]  /*8c60*/  MOV R82, 0x8c80 ;  /* 0x00008c8000527802 */ /* 0x000fc60000000f00 */
[----:B0-2--5:R-:W-:Y:S05]  /*8c70*/  CALL.REL.NOINC `($__internal_12_$__cuda_sm70_shflsync_down) ;  /* 0x000003b000007944 */ /* 0x025fea0003c00000 */
[----:B-1----:R-:W-:Y:S01]  /*8c80*/  @!P2 FFMA.FTZ R86, R85, R84, R86 ;  /* 0x000000545556a223 */ /* 0x002fe20000010056 */
[----:B------:R-:W-:Y:S01]  /*8c90*/  HFMA2.MMA R84, -RZ, RZ, 0, 4.76837158203125e-07 ;  /* 0x00000008ff547435 */ /* 0x000fe200000001ff */
[----:B------:R-:W-:Y:S01]  /*8ca0*/  @!P2 FMUL.FTZ R85, R87, R85 ;  /* 0x000000555755a220 */ /* 0x000fe20000410000 */
[----:B------:R-:W-:Y:S01]  /*8cb0*/  MOV R82, 0x8d00 ;  /* 0x00008d0000527802 */ /* 0x000fe20000000f00 */
[----:B------:R-:W-:-:S03]  /*8cc0*/  IMAD.MOV.U32 R87, RZ, RZ, R86 ;  /* 0x000000ffff577224 */ /* 0x000fc600078e0056 */
[----:B------:R-:W-:-:S05]  /*8cd0*/  MOV R86, R85 ;  /* 0x0000005500567202 */ /* 0x000fca0000000f00 */
        /* <DEDUP_REMOVED lines=8> */
[----:B------:R-:W-:Y:S01]  /*8d60*/  HFMA2.MMA R84, -RZ, RZ, 0, 9.5367431640625e-07 ;  /* 0x00000010ff547435 */ /* 0x000fe200000001ff */
[----:B------:R-:W-:Y:S01]  /*8d70*/  @!P1 FMUL.FTZ R86, R85, R86 ;  /* 0x0000005655569220 */ /* 0x000fe20000410000 */
[----:B------:R-:W-:Y:S02]  /*8d80*/  MOV R82, 0x8dc0 ;  /* 0x00008dc000527802 */ /* 0x000fe40000000f00 */
[----:B------:R-:W-:Y:S01]  /*8d90*/  MOV R85, R87 ;  /* 0x0000005700557202 */ /* 0x000fe20000000f00 */
[----:B------:R-:W-:-:S02]  /*8da0*/  IMAD.MOV.U32 R83, RZ, RZ, R86 ;  /* 0x000000ffff537224 */ /* 0x000fc400078e0056 */
[----:B0-2--5:R-:W-:Y:S05]  /*8db0*/  CALL.REL.NOINC `($__internal_12_$__cuda_sm70_shflsync_down) ;  /* 0x0000027000007944 */ /* 0x025fea0003c00000 */
[----:B-1----:R-:W-:Y:S01]  /*8dc0*/  MOV R87, R84 ;  /* 0x0000005400577202 */ /* 0x002fe20000000f00 */
[----:B------:R-:W-:Y:S01]  /*8dd0*/  IMAD.MOV.U32 R84, RZ, RZ, 0x10 ;  /* 0x00000010ff547424 */ /* 0x000fe200078e00ff */
[----:B------:R-:W-:-:S02]  /*8de0*/  MOV R83, R85 ;  /* 0x0000005500537202 */ /* 0x000fc40000000f00 */
[----:B------:R-:W-:Y:S02]  /*8df0*/  MOV R82, 0x8e10 ;  /* 0x00008e1000527802 */ /* 0x000fe40000000f00 */
[----:B0-2--5:R-:W-:Y:S05]  /*8e00*/  CALL.REL.NOINC `($__internal_12_$__cuda_sm70_shflsync_down) ;  /* 0x0000022000007944 */ /* 0x025fea0003c00000 */
[----:B-1----:R-:W-:Y:S01]  /*8e10*/  @!P0 FFMA.FTZ R85, R86, R84, R85 ;  /* 0x0000005456558223 */ /* 0x002fe20000010055 */
[----:B------:R-:W-:Y:S01]  /*8e20*/  HFMA2.MMA R84, -RZ, RZ, 0, 0 ;  /* 0x00000000ff547435 */ /* 0x000fe200000001ff */
[----:B------:R-:W-:Y:S01]  /*8e30*/  @!P0 FMUL.FTZ R86, R87, R86 ;  /* 0x0000005657568220 */ /* 0x000fe20000410000 */
[----:B------:R-:W-:-:S04]  /*8e40*/  MOV R83, 0x8e70 ;  /* 0x00008e7000537802 */ /* 0x000fc80000000f00 */
[----:B------:R-:W-:Y:S02]  /*8e50*/  MOV R82, R86 ;  /* 0x0000005600527202 */ /* 0x000fe40000000f00 */
[----:B0-2--5:R-:W-:Y:S05]  /*8e60*/  CALL.REL.NOINC `($__internal_13_$__cuda_sm70_shflsync_idx_p) ;  /* 0x0000025000007944 */ /* 0x025fea0003c00000 */
[----:B-1----:R-:W-:Y:S01]  /*8e70*/  IMAD.MOV.U32 R87, RZ, RZ, R84 ;  /* 0x000000ffff577224 */ /* 0x002fe200078e0054 */
[----:B------:R-:W-:Y:S01]  /*8e80*/  HFMA2.MMA R84, -RZ, RZ, 0, 0 ;  /* 0x00000000ff547435 */ /* 0x000fe200000001ff */
[----:B------:R-:W-:Y:S02]  /*8e90*/  MOV R82, R85 ;  /* 0x0000005500527202 */ /* 0x000fe40000000f00 */
[----:B------:R-:W-:-:S03]  /*8ea0*/  MOV R83, 0x8ec0 ;  /* 0x00008ec000537802 */ /* 0x000fc60000000f00 */
[----:B--2--5:R-:W-:Y:S05]  /*8eb0*/  CALL.REL.NOINC `($__internal_13_$__cuda_sm70_shflsync_idx_p) ;  /* 0x0000020000007944 */ /* 0x024fea0003c00000 */
[----:B-1----:R-:W-:Y:S01]  /*8ec0*/  IMAD.MOV.U32 R156, RZ, RZ, R84 ;  /* 0x000000ffff9c7224 */ /* 0x002fe200078e0054 */
[----:B------:R-:W-:Y:S01]  /*8ed0*/  HFMA2.MMA R84, -RZ, RZ, 0, 5.9604644775390625e-08 ;  /* 0x00000001ff547435 */ /* 0x000fe200000001ff */
[----:B------:R-:W-:Y:S02]  /*8ee0*/  MOV R83, R86 ;  /* 0x0000005600537202 */ /* 0x000fe40000000f00 */
[----:B------:R-:W-:-:S03]  /*8ef0*/  MOV R82, 0x8f10 ;  /* 0x00008f1000527802 */ /* 0x000fc60000000f00 */
[----:B--2--5:R-:W-:Y:S05]  /*8f00*/  CALL.REL.NOINC `($__internal_12_$__cuda_sm70_shflsync_down) ;  /* 0x0000012000007944 */ /* 0x024fea0003c00000 */
[----:B-1----:R-:W-:Y:S01]  /*8f10*/  IMAD.MOV.U32 R159, RZ, RZ, R84 ;  /* 0x000000ffff9f7224 */ /* 0x002fe200078e0054 */
[----:B------:R-:W-:Y:S01]  /*8f20*/  HFMA2.MMA R84, -RZ, RZ, 0, 5.9604644775390625e-08 ;  /* 0x00000001ff547435 */ /* 0x000fe200000001ff */
[----:B------:R-:W-:-:S02]  /*8f30*/  MOV R83, R85 ;  /* 0x0000005500537202 */ /* 0x000fc40000000f00 */
[----:B------:R-:W-:-:S03]  /*8f40*/  MOV R82, 0x8f60 ;  /* 0x00008f6000527802 */ /* 0x000fc60000000f00 */
[----:B0-2--5:R-:W-:Y:S05]  /*8f50*/  CALL.REL.NOINC `($__internal_12_$__cuda_sm70_shflsync_down) ;  /* 0x000000d000007944 */ /* 0x025fea0003c00000 */
[----:B-1----:R-:W-:Y:S01]  /*8f60*/  IMAD.MOV.U32 R86, RZ, RZ, R84 ;  /* 0x000000ffff567224 */ /* 0x002fe200078e0054 */
[----:B------:R-:W-:Y:S01]  /*8f70*/  MOV R85, R159 ;  /* 0x0000009f00557202 */ /* 0x000fe20000000f00 */
[----:B------:R-:W-:Y:S01]  /*8f80*/  IMAD.MOV.U32 R84, RZ, RZ, RZ ;  /* 0x000000ffff547224 */ /* 0x000fe200078e00ff */
[----:B------:R-:W-:Y:S02]  /*8f90*/  MOV R82, R80 ;  /* 0x0000005000527202 */ /* 0x000fe40000000f00 */
[----:B------:R-:W-:Y:S02]  /*8fa0*/  MOV R83, 0x8fc0 ;  /* 0x00008fc000537802 */ /* 0x000fe40000000f00 */
[----:B0-2--5:R-:W-:Y:S05]  /*8fb0*/  CALL.REL.NOINC `($__internal_13_$__cuda_sm70_shflsync_idx_p) ;  /* 0x0000010000007944 */ /* 0x025fea0003c00000 */
[----:B-1----:R-:W-:Y:S01]  /*8fc0*/  MOV R159, R84 ;  /* 0x00000054009f7202 */ /* 0x002fe20000000f00 */
[----:B------:R-:W-:Y:S01]  /*8fd0*/  IMAD.MOV.U32 R84, RZ, RZ, RZ ;  /* 0x000000ffff547224 */ /* 0x000fe200078e00ff */
[----:B------:R-:W-:Y:S02]  /*8fe0*/  MOV R82, R81 ;  /* 0x0000005100527202 */ /* 0x000fe40000000f00 */
[----:B------:R-:W-:Y:S02]  /*8ff0*/  MOV R83, 0x9010 ;  /* 0x0000901000537802 */ /* 0x000fe40000000f00 */
[----:B--2--5:R-:W-:Y:S05]  /*9000*/  CALL.REL.NOINC `($__internal_13_$__cuda_sm70_shflsync_idx_p) ;  /* 0x000000b000007944 */ /* 0x024fea0003c00000 */
[----:B-1----:R-:W-:Y:S01]  /*9010*/  MOV R83, R84 ;  /* 0x0000005400537202 */ /* 0x002fe20000000f00 */
[----:B--2--5:R-:W-:Y:S05]  /*9020*/  BRA `(.L_x_284) ;  /* 0xffffb74000007947 */ /* 0x024fea000383ffff */
        .weak           $__internal_12_$__cuda_sm70_shflsync_down
        .type           $__internal_12_$__cuda_sm70_shflsync_down,@function
        .size           $__internal_12_$__cuda_sm70_shflsync_down,($__internal_13_$__cuda_sm70_shflsync_idx_p - $__internal_12_$__cuda_sm70_shflsync_down)
$__internal_12_$__cuda_sm70_shflsync_down:
[----:B------:R0:W-:Y:S01]  /*9030*/  STL [R1+0x30], R0 ;  /* 0x0000300001007387 */ /* 0x0001e20000100800 */
[----:B------:R-:W-:Y:S01]  /*9040*/  IMAD.MOV.U32 R57, RZ, RZ, 0x1f ;  /* 0x0000001fff397424 */ /* 0x000fe200078e00ff */
[----:B0-----:R-:W-:-:S04]  /*9050*/  MOV R0, 0xffffffff ;  /* 0xffffffff00007802 */ /* 0x001fc80000000f00 */
[----:B------:R-:W-:Y:S04]  /*9060*/  WARPSYNC R0 ;  /* 0x0000000000007348 */ /* 0x000fe80003800000 */
[----:B------:R0:W1:Y:S04]  /*9070*/  SHFL.DOWN PT, R84, R83, R84, R57 ;  /* 0x0800005453547389 */ /* 0x00006800000e0039 */
[----:B0-----:R0:W5:Y:S01]  /*9080*/  LDL.LU R0, [R1+0x30] ;  /* 0x0000300001007983 */ /* 0x0011620000300800 */
[----:B------:R-:W-:-:S03]  /*9090*/  HFMA2.MMA R83, -RZ, RZ, 0, 0 ;  /* 0x00000000ff537435 */ /* 0x000fc600000001ff */
[----:B------:R-:W2:Y:S03]  /*90a0*/  S2R R57, SR_TID.X ;  /* 0x0000000000397919 */ /* 0x000ea60000002100 */
[----:B------:R-:W-:Y:S05]  /*90b0*/  RET.REL.NODEC R82 `(_Z25selective_scan_bwd_kernelI32Selective_Scan_bwd_kernel_traitsILi128ELi16ELb0ELb0ELb1ELb0ELb0EN3c104HalfEfEEv12SSMParamsBwd) ;  /* 0xffff6f4052007950 */ /* 0x000fea0003c3ffff */
        .weak           $__internal_13_$__cuda_sm70_shflsync_idx_p
        .type           $__internal_13_$__cuda_sm70_shflsync_idx_p,@function
        .size           $__internal_13_$__cuda_sm70_shflsync_idx_p,($__internal_14_$__cuda_sm70_shflsync_up - $__internal_13_$__cuda_sm70_shflsync_idx_p)
$__internal_13_$__cuda_sm70_shflsync_idx_p:
[----:B------:R0:W-:Y:S01]  /*90c0*/  STL [R1+0x30], R0 ;  /* 0x0000300001007387 */ /* 0x0001e20000100800 */
[----:B------:R-:W-:Y:S01]  /*90d0*/  IMAD.MOV.U32 R57, RZ, RZ, 0x1f ;  /* 0x0000001fff397424 */ /* 0x000fe200078e00ff */
[----:B0-----:R-:W-:-:S04]  /*90e0*/  MOV R0, 0xffffffff ;  /* 0xffffffff00007802 */ /* 0x001fc80000000f00 */
[----:B------:R-:W-:Y:S04]  /*90f0*/  WARPSYNC R0 ;  /* 0x0000000000007348 */ /* 0x000fe80003800000 */
[----:B------:R0:W1:Y:S04]  /*9100*/  SHFL.IDX PT, R84, R82, R84, R57 ;  /* 0x0000005452547389 */ /* 0x00006800000e0039 */
[----:B0-----:R0:W5:Y:S01]  /*9110*/  LDL.LU R0, [R1+0x30] ;  /* 0x0000300001007983 */ /* 0x0011620000300800 */
[----:B------:R-:W-:Y:S01]  /*9120*/  MOV R82, R83 ;  /* 0x0000005300527202 */ /* 0x000fe20000000f00 */
[----:B------:R-:W-:-:S02]  /*9130*/  HFMA2.MMA R83, -RZ, RZ, 0, 0 ;  /* 0x00000000ff537435 */ /* 0x000fc400000001ff */
[----:B------:R-:W2:Y:S04]  /*9140*/  S2R R57, SR_TID.X ;  /* 0x0000000000397919 */ /* 0x000ea80000002100 */
[----:B0-----:R-:W-:Y:S05]  /*9150*/  RET.REL.NODEC R82 `(_Z25selective_scan_bwd_kernelI32Selective_Scan_bwd_kernel_traitsILi128ELi16ELb0ELb0ELb1ELb0ELb0EN3c104HalfEfEEv12SSMParamsBwd) ;  /* 0xffff6ea052007950 */ /* 0x001fea0003c3ffff */
        .weak           $__internal_14_$__cuda_sm70_shflsync_up
        .type           $__internal_14_$__cuda_sm70_shflsync_up,@function
        .size           $__internal_14_$__cuda_sm70_shflsync_up,(.L_x_8826 - $__internal_14_$__cuda_sm70_shflsync_up)
$__internal_14_$__cuda_sm70_shflsync_up:
[----:B------:R-:W-:Y:S01]  /*9160*/  IMAD.MOV.U32 R159, RZ, RZ, -0x1 ;  /* 0xffffffffff9f7424 */ /* 0x000fe200078e00ff */
[----:B------:R-:W-:-:S03]  /*9170*/  MOV R57, RZ ;  /* 0x000000ff00397202 */ /* 0x000fc60000000f00 */
[----:B------:R-:W-:Y:S04]  /*9180*/  WARPSYNC R159 ;  /* 0x0000009f00007348 */ /* 0x000fe80003800000 */
[----:B------:R0:W1:Y:S04]  /*9190*/  SHFL.UP PT, R84, R83, R84, R57 ;  /* 0x0400005453547389 */ /* 0x00006800000e0039 */
[----:B0-----:R-:W0:Y:S01]  /*91a0*/  S2R R159, SR_TID.X ;  /* 0x00000000009f7919 */ /* 0x001e220000002100 */
[----:B------:R-:W-:-:S03]  /*91b0*/  HFMA2.MMA R83, -RZ, RZ, 0, 0 ;  /* 0x00000000ff537435 */ /* 0x000fc600000001ff */
[----:B------:R-:W2:Y:S01]  /*91c0*/  S2R R57, SR_TID.X ;  /* 0x0000000000397919 */ /* 0x000ea20000002100 */
[----:B0-----:R-:W-:Y:S02]  /*91d0*/  IMAD R159, R159, 0x28, RZ ;  /* 0x000000289f9f7824 */ /* 0x001fe400078e02ff */
[----:B-1----:R-:W-:Y:S05]  /*91e0*/  RET.REL.NODEC R82 `(_Z25selective_scan_bwd_kernelI32Selective_Scan_bwd_kernel_traitsILi128ELi16ELb0ELb0ELb1ELb0ELb0EN3c104HalfEfEEv12SSMParamsBwd) ;  /* 0xffff6e1052007950 */ /* 0x002fea0003c3ffff */
.L_x_285:
        /* <DEDUP_REMOVED lines=9> */
.L_x_8826:


//--------------------- .text._Z25selective_scan_bwd_kernelI32Selective_Scan_bwd_kernel_traitsILi128ELi16ELb0ELb0ELb1ELb0ELb1EN3c104HalfEfEEv12SSMParamsBwd --------------------------
	.section	.text._Z25selective_scan_bwd_kernelI32Selective_Scan_bwd_kernel_traitsILi128ELi16ELb0ELb0ELb1ELb0ELb1EN3c104HalfEfEEv12SSMParamsBwd,"ax",@progbits
	.sectioninfo	@"SHI_REGISTERS=168"
	.align	128
        .global         _Z25selective_scan_bwd_kernelI32Selective_Scan_bwd_kernel_traitsILi128ELi16ELb0ELb0ELb1ELb0ELb1EN3c104HalfEfEEv12SSMParamsBwd
        .type           _Z25selective_scan_bwd_kernelI32Selective_Scan_bwd_kernel_traitsILi128ELi16ELb0ELb0ELb1ELb0ELb1EN3c104HalfEfEEv12SSMParamsBwd,@function
        .size           _Z25selective_scan_bwd_kernelI32Selective_Scan_bwd_kernel_traitsILi128ELi16ELb0ELb0ELb1ELb0ELb1EN3c104HalfEfEEv12SSMParamsBwd,(.L_x_8829 - _Z25selective_scan_bwd_kernelI32Selective_Scan_bwd_kernel_traitsILi128ELi16ELb0ELb0ELb1ELb0ELb1EN3c104HalfEfEEv12SSMParamsBwd)
        .other          _Z25selective_scan_bwd_kernelI32Selective_Scan_bwd_kernel_traitsILi128ELi16ELb0ELb0ELb1ELb0ELb1EN3c104HalfEfEEv12SSMParamsBwd,@"STO_CUDA_ENTRY STV_DEFAULT"
_Z25selective_scan_bwd_kernelI32Selective_Scan_bwd_kernel_traitsILi128ELi16ELb0ELb0ELb1ELb0ELb1EN3c104HalfEfEEv12SSMParamsBwd:
.text._Z25selective_scan_bwd_kernelI32Selective_Scan_bwd_kernel_traitsILi128ELi16ELb0ELb0ELb1ELb0ELb1EN3c104HalfEfEEv12SSMParamsBwd:
        /* <DEDUP_REMOVED lines=15> */
[----:B------:R-:W-:Y:S02]  /*00f0*/  UMOV UR32, URZ ;  /* 0x0000003f00207c82 */ /* 0x000fe40008000000 */
[----:B------:R-:W-:Y:S02]  /*0100*/  ULDC.64 UR26, c[0x0][0x348] ;  /* 0x0000d200001a7ab9 */ /* 0x000fe40000000a00 */
[----:B0-----:R-:W-:-:S02]  /*0110*/  USHF.R.S32.HI UR11, URZ, 0x1f, UR10 ;  /* 0x0000001f3f0b7899 */ /* 0x001fc4000801140a */
[----:B------:R-:W-:Y:S02]  /*0120*/  @UP0 ULEA UR4, UP2, UR10, UR4, 0x2 ;  /* 0x000000040a040291 */ /* 0x000fe4000f84103f */
[----:B------:R-:W-:Y:S02]  /*0130*/  @UP1 ULEA UR6, UP3, UR10, UR6, 0x2 ;  /* 0x000000060a061291 */ /* 0x000fe4000f86103f */
[----:B------:R-:W-:Y:S02]  /*0140*/  @UP0 ULEA.HI.X UR5, UR10, UR5, UR11, 0x2, UP2 ;  /* 0x000000050a050291 */ /* 0x000fe400090f140b */
[----:B------:R-:W-:Y:S01]  /*0150*/  IMAD.U32 R2, RZ, RZ, UR4 ;  /* 0x00000004ff027e24 */ /* 0x000fe2000f8e00ff */
[----:B------:R-:W-:Y:S01]  /*0160*/  @UP1 ULEA.HI.X UR7, UR10, UR7, UR11, 0x2, UP3 ;  /* 0x000000070a071291 */ /* 0x000fe200098f140b */
[----:B------:R-:W-:Y:S01]  /*0170*/  IMAD.U32 R4, RZ, RZ, UR6 ;  /* 0x00000006ff047e24 */ /* 0x000fe2000f8e00ff */
[----:B------:R-:W-:Y:S01]  /*0180*/  ULDC.64 UR18, c[0x0][0x278] ;  /* 0x00009e0000127ab9 */ /* 0x000fe20000000a00 */
[----:B------:R-:W-:Y:S01]  /*0190*/  MOV R3, UR5 ;  /* 0x0000000500037c02 */ /* 0x000fe20008000f00 */
[----:B------:R-:W0:Y:S01]  /*01a0*/  R2UR UR23, R6 ;  /* 0x00000000061773c2 */ /* 0x000e2200000e0000 */
[----:B------:R-:W-:Y:S01]  /*01b0*/  ULDC.64 UR4, c[0x0][0x260] ;  /* 0x0000980000047ab9 */ /* 0x000fe20000000a00 */
[----:B------:R-:W-:Y:S01]  /*01c0*/  MOV R5, UR7 ;  /* 0x0000000700057c02 */ /* 0x000fe20008000f00 */
[----:B------:R-:W-:-:S02]  /*01d0*/  ULDC.64 UR6, c[0x0][0x1d0] ;  /* 0x0000740000067ab9 */ /* 0x000fc40000000a00 */
[----:B------:R2:W3:Y:S01]  /*01e0*/  @P0 LDG.E R3, [R2.64] ;  /* 0x0000001c02030981 */ /* 0x0004e2000c1e1900 */
[----:B------:R-:W-:Y:S02]  /*01f0*/  UMOV UR33, URZ ;  /* 0x0000003f00217c82 */ /* 0x000fe40008000000 */
[----:B------:R-:W-:Y:S01]  /*0200*/  UMOV UR34, URZ ;  /* 0x0000003f00227c82 */ /* 0x000fe20008000000 */
        /* <DEDUP_REMOVED lines=15> */
[----:B------:R-:W-:Y:S02]  /*0300*/  UIADD3 UR9, UR9, UR4, URZ ;  /* 0x0000000409097290 */ /* 0x000fe4000fffe03f */
[----:B------:R-:W-:Y:S02]  /*0310*/  UISETP.NE.U32.AND UP2, UPT, URZ, UR26, UPT ;  /* 0x0000001a3f00728c */ /* 0x000fe4000bf45070 */
[----:B------:R-:W-:Y:S02]  /*0320*/  UMOV UR4, URZ ;  /* 0x0000003f00047c82 */ /* 0x000fe40008000000 */
[----:B------:R-:W-:Y:S01]  /*0330*/  UIMAD.WIDE.U32 UR14, UR12, UR6, URZ ;  /* 0x000000060c0e72a5 */ /* 0x000fe2000f8e003f */
[----:B0-----:R-:W2:Y:S01]  /*0340*/  MUFU.RCP R0, R0 ;  /* 0x0000000000007308 */ /* 0x001ea20000001000 */
[----:B------:R-:W-:Y:S02]  /*0350*/  UISETP.NE.AND.EX UP2, UPT, URZ, UR27, UPT, UP2 ;  /* 0x0000001b3f00728c */ /* 0x000fe4000bf45320 */
[----:B------:R-:W-:-:S02]  /*0360*/  @UP1 ULEA UR32, UP3, UR10, UR24, 0x2 ;  /* 0x000000180a201291 */ /* 0x000fc4000f86103f */
[----:B------:R-:W-:Y:S02]  /*0370*/  UIADD3 UR15, UR15, UR22, URZ ;  /* 0x000000160f0f7290 */ /* 0x000fe4000fffe03f */
[----:B------:R-:W-:Y:S02]  /*0380*/  @UP1 ULEA.HI.X UR33, UR10, UR25, UR11, 0x2, UP3 ;  /* 0x000000190a211291 */ /* 0x000fe400098f140b */
[----:B------:R-:W-:Y:S02]  /*0390*/  UIMAD UR20, UR13, UR18, URZ ;  /* 0x000000120d1472a4 */ /* 0x000fe4000f8e023f */
[----:B------:R-:W-:Y:S02]  /*03a0*/  UIMAD.WIDE.U32 UR16, UR12, UR18, URZ ;  /* 0x000000120c1072a5 */ /* 0x000fe4000f8e003f */
[----:B------:R-:W-:Y:S02]  /*03b0*/  UIMAD UR20, UR12, UR19, UR20 ;  /* 0x000000130c1472a4 */ /* 0x000fe4000f8e0214 */
[----:B------:R-:W-:Y:S01]  /*03c0*/  @UP2 ULEA UR34, UP1, UR10, UR26, 0x2 ;  /* 0x0000001a0a222291 */ /* 0x000fe2000f82103f */
[----:B--2---:R-:W-:Y:S01]  /*03d0*/  IADD3 R2, R0, 0xffffffe, RZ ;  /* 0x0ffffffe00027810 */ /* 0x004fe20007ffe0ff */
[----:B------:R-:W-:Y:S01]  /*03e0*/  ULDC.64 UR18, c[0x0][0x1b0] ;  /* 0x00006c0000127ab9 */ /* 0x000fe20000000a00 */
[----:B------:R-:W-:Y:S01]  /*03f0*/  IABS R0, UR10 ;  /* 0x0000000a00007c13 */ /* 0x000fe20008000000 */
[----:B------:R-:W-:-:S02]  /*0400*/  UIMAD.WIDE.U32 UR6, UR12, UR18, URZ ;  /* 0x000000120c0672a5 */ /* 0x000fc4000f8e003f */
[----:B------:R-:W-:Y:S01]  /*0410*/  UIMAD UR18, UR13, UR18, URZ ;  /* 0x000000120d1272a4 */ /* 0x000fe2000f8e023f */
[----:B------:R-:W0:Y:S01]  /*0420*/  F2I.FTZ.U32.TRUNC.NTZ R2, R2 ;  /* 0x0000000200027305 */ /* 0x000e22000021f000 */
[----:B------:R-:W2:Y:S01]  /*0430*/  R2UR UR21, R0 ;  /* 0x00000000001573c2 */ /* 0x000ea200000e0000 */
[----:B------:R-:W-:Y:S02]  /*0440*/  UMOV UR35, URZ ;  /* 0x0000003f00237c82 */ /* 0x000fe40008000000 */
[----:B------:R-:W-:Y:S02]  /*0450*/  @UP2 ULEA.HI.X UR35, UR10, UR27, UR11, 0x2, UP1 ;  /* 0x0000001b0a232291 */ /* 0x000fe400088f140b */
[----:B------:R-:W-:Y:S02]  /*0460*/  UIMAD UR18, UR12, UR19, UR18 ;  /* 0x000000130c1272a4 */ /* 0x000fe4000f8e0212 */
[----:B------:R-:W-:Y:S02]  /*0470*/  ULDC.64 UR26, c[0x0][0x1d8] ;  /* 0x00007600001a7ab9 */ /* 0x000fe40000000a00 */
[----:B------:R-:W-:-:S02]  /*0480*/  UIMAD UR19, UR11, UR26, URZ ;  /* 0x0000001a0b1372a4 */ /* 0x000fc4000f8e023f */
[----:B------:R-:W-:Y:S02]  /*0490*/  UIMAD.WIDE.U32 UR8, UR10, UR26, UR8 ;  /* 0x0000001a0a0872a5 */ /* 0x000fe4000f8e0008 */
[----:B------:R-:W-:Y:S01]  /*04a0*/  ULDC.64 UR30, c[0x0][0x280] ;  /* 0x0000a000001e7ab9 */ /* 0x000fe20000000a00 */
[----:B0-----:R-:W0:Y:S01]  /*04b0*/  R2UR UR5, R2 ;  /* 0x00000000020573c2 */ /* 0x001e2200000e0000 */
[----:B------:R-:W-:Y:S02]  /*04c0*/  ULDC UR26, c[0x0][0x174] ;  /* 0x00005d00001a7ab9 */ /* 0x000fe40000000800 */
[----:B------:R-:W-:Y:S02]  /*04d0*/  UIMAD UR19, UR10, UR27, UR19 ;  /* 0x0000001b0a1372a4 */ /* 0x000fe4000f8e0213 */
[----:B------:R-:W-:Y:S02]  /*04e0*/  ULDC UR36, c[0x0][0x178] ;  /* 0x00005e0000247ab9 */ /* 0x000fe40000000800 */
[----:B------:R-:W-:-:S02]  /*04f0*/  ULOP3.LUT UR27, UR10, UR36, URZ, 0x3c, !UPT ;  /* 0x000000240a1b7292 */ /* 0x000fc4000f8e3c3f */
[----:B------:R-:W-:-:S03]  /*0500*/  UIADD3 UR7, UR7, UR18, URZ ;  /* 0x0000001207077290 */ /* 0x000fc6000fffe03f */
[----:B------:R-:W-:Y:S02]  /*0510*/  ULDC UR18, c[0x0][0x164] ;  /* 0x0000590000127ab9 */ /* 0x000fe40000000800 */
[----:B0-----:R-:W-:-:S04]  /*0520*/  UIADD3 UR24, URZ, -UR5, URZ ;  /* 0x800000053f187290 */ /* 0x001fc8000fffe03f */
[----:B------:R-:W-:-:S04]  /*0530*/  UIMAD UR24, UR24, UR23, URZ ;  /* 0x00000017181872a4 */ /* 0x000fc8000f8e023f */
[----:B------:R-:W-:-:S03]  /*0540*/  UIMAD.WIDE.U32 UR4, UR5, UR24, UR4 ;  /* 0x00000018050472a5 */ /* 0x000fc6000f8e0004 */
[----:B------:R-:W-:Y:S02]  /*0550*/  ULDC.64 UR24, c[0x0][0x1e8] ;  /* 0x00007a0000187ab9 */ /* 0x000fe40000000a00 */
[----:B--2---:R-:W-:Y:S02]  /*0560*/  UIMAD.WIDE.U32 UR4, UR5, UR21, URZ ;  /* 0x00000015050472a5 */ /* 0x004fe4000f8e003f */
[----:B------:R-:W-:Y:S02]  /*0570*/  UIMAD UR22, UR11, UR24, URZ ;  /* 0x000000180b1672a4 */ /* 0x000fe4000f8e023f */
[----:B------:R-:W-:Y:S02]  /*0580*/  UIMAD.WIDE.U32 UR14, UR10, UR24, UR14 ;  /* 0x000000180a0e72a5 */ /* 0x000fe4000f8e000e */
[----:B------:R-:W-:Y:S02]  /*0590*/  UIMAD UR22, UR10, UR25, UR22 ;  /* 0x000000190a1672a4 */ /* 0x000fe4000f8e0216 */
[----:B------:R-:W-:-:S02]  /*05a0*/  UMOV UR24, UR5 ;  /* 0x0000000500187c82 */ /* 0x000fc40008000000 */
[----:B------:R-:W-:Y:S02]  /*05b0*/  UIADD3 UR4, -UR24, URZ, URZ ;  /* 0x0000003f18047290 */ /* 0x000fe4000fffe13f */
[----:B------:R-:W-:Y:S02]  /*05c0*/  UIADD3 UR5, UR17, UR20, URZ ;  /* 0x0000001411057290 */ /* 0x000fe4000fffe03f */
[----:B------:R-:W-:Y:S02]  /*05d0*/  UIMAD UR17, UR23, UR4, UR21 ;  /* 0x00000004171172a4 */ /* 0x000fe4000f8e0215 */
[----:B------:R-:W-:Y:S02]  /*05e0*/  UIMAD UR4, UR11, UR30, URZ ;  /* 0x0000001e0b0472a4 */ /* 0x000fe4000f8e023f */
[----:B------:R-:W-:Y:S02]  /*05f0*/  UISETP.GT.U32.AND UP1, UPT, UR23, UR17, UPT ;  /* 0x000000111700728c */ /* 0x000fe4000bf24070 */
[----:B------:R-:W-:-:S02]  /*0600*/  ULEA UR20, UR26, 0xfffff800, 0xb ;  /* 0xfffff8001a147891 */ /* 0x000fc4000f8e583f */
[----:B------:R-:W-:Y:S02]  /*0610*/  UIMAD UR25, UR10, UR31, UR4 ;  /* 0x0000001f0a1972a4 */ /* 0x000fe4000f8e0204 */
[----:B------:R-:W-:Y:S02]  /*0620*/  USHF.R.S32.HI UR21, URZ, 0x1f, UR20 ;  /* 0x0000001f3f157899 */ /* 0x000fe40008011414 */
[----:B------:R-:W-:Y:S02]  /*0630*/  UIADD3 UR8, UP2, UR20, UR8, URZ ;  /* 0x0000000814087290 */ /* 0x000fe4000ff5e03f */
[----:B------:R-:W-:Y:S02]  /*0640*/  UMOV UR4, UR16 ;  /* 0x0000001000047c82 */ /* 0x000fe40008000000 */
[----:B------:R-:W-:Y:S02]  /*0650*/  @!UP1 UIADD3 UR17, UR17, -UR23, URZ ;  /* 0x8000001711119290 */ /* 0x000fe4000fffe03f */
[----:B------:R-:W-:-:S02]  /*0660*/  UIMAD.WIDE.U32 UR4, UR10, UR30, UR4 ;  /* 0x0000001e0a0472a5 */ /* 0x000fc4000f8e0004 */
[----:B------:R-:W-:Y:S02]  /*0670*/  UIADD3.X UR19, UR21, UR9, UR19, UP2, !UPT ;  /* 0x0000000915137290 */ /* 0x000fe400097fe413 */
[----:B------:R-:W-:Y:S02]  /*0680*/  ULDC.64 UR30, c[0x0][0x240] ;  /* 0x00009000001e7ab9 */ /* 0x000fe40000000a00 */
[----:B------:R-:W-:Y:S02]  /*0690*/  UISETP.GE.U32.AND UP2, UPT, UR17, UR23, UPT ;  /* 0x000000171100728c */ /* 0x000fe4000bf46070 */
[----:B------:R-:W-:Y:S02]  /*06a0*/  ULEA UR16, UP3, UR8, UR30, 0x1 ;  /* 0x0000001e08107291 */ /* 0x000fe4000f86083f */
[----:B------:R-:W-:Y:S02]  /*06b0*/  @!UP1 UIADD3 UR24, UR24, 0x1, URZ ;  /* 0x0000000118189890 */ /* 0x000fe4000fffe03f */
[----:B------:R-:W-:-:S02]  /*06c0*/  ULEA.HI.X UR17, UR8, UR31, UR19, 0x1, UP3 ;  /* 0x0000001f08117291 */ /* 0x000fc400098f0c13 */
[----:B------:R-:W-:Y:S02]  /*06d0*/  UIADD3 UR19, UP4, UR20, UR14, URZ ;  /* 0x0000000e14137290 */ /* 0x000fe4000ff9e03f */
[----:B------:R-:W-:Y:S02]  /*06e0*/  UISETP.GE.AND UP3, UPT, UR27, URZ, UPT ;  /* 0x0000003f1b00728c */ /* 0x000fe4000bf66270 */
[----:B------:R-:W-:Y:S02]  /*06f0*/  UISETP.NE.AND UP1, UPT, URZ, UR36, UPT ;  /* 0x000000243f00728c */ /* 0x000fe4000bf25270 */
[----:B------:R-:W-:Y:S02]  /*0700*/  ULDC.64 UR8, c[0x0][0x248] ;  /* 0x0000920000087ab9 */ /* 0x000fe40000000a00 */
[----:B------:R-:W-:Y:S02]  /*0710*/  UIADD3.X UR14, UR21, UR15, UR22, UP4, !UPT ;  /* 0x0000000f150e7290 */ /* 0x000fe4000a7fe416 */
[----:B------:R-:W-:-:S02]  /*0720*/  @UP2 UIADD3 UR24, UR24, 0x1, URZ ;  /* 0x0000000118182890 */ /* 0x000fc4000fffe03f */
[----:B------:R-:W-:Y:S02]  /*0730*/  ULEA UR8, UP4, UR19, UR8, 0x1 ;  /* 0x0000000813087291 */ /* 0x000fe4000f88083f */
[----:B------:R-:W-:Y:S02]  /*0740*/  UIADD3 UR4, UP2, UR20, UR4, URZ ;  /* 0x0000000414047290 */ /* 0x000fe4000ff5e03f */
[----:B------:R-:W-:Y:S02]  /*0750*/  ULEA.HI.X UR19, UR19, UR9, UR14, 0x1, UP4 ;  /* 0x0000000913137291 */ /* 0x000fe4000a0f0c0e */
[----:B------:R-:W-:Y:S02]  /*0760*/  ULDC.64 UR30, c[0x0][0x1c8] ;  /* 0x00007200001e7ab9 */ /* 0x000fe40000000a00 */
[----:B------:R-:W-:Y:S02]  /*0770*/  UMOV UR14, UR24 ;  /* 0x00000018000e7c82 */ /* 0x000fe40008000000 */
[----:B------:R-:W-:-:S02]  /*0780*/  @!UP3 UIADD3 UR14, -UR14, URZ, URZ ;  /* 0x0000003f0e0eb290 */ /* 0x000fc4000fffe13f */
[----:B------:R-:W-:Y:S02]  /*0790*/  @!UP1 ULOP3.LUT UR14, URZ, UR36, URZ, 0x33, !UPT ;  /* 0x000000243f0e9292 */ /* 0x000fe4000f8e333f */
[----:B------:R-:W-:Y:S02]  /*07a0*/  ULDC.64 UR22, c[0x0][0x308] ;  /* 0x0000c20000167ab9 */ /* 0x000fe40000000a00 */
[----:B------:R-:W-:Y:S02]  /*07b0*/  USHF.R.S32.HI UR15, URZ, 0x1f, UR14 ;  /* 0x0000001f3f0f7899 */ /* 0x000fe4000801140e */
[----:B------:R-:W-:Y:S02]  /*07c0*/  UIADD3.X UR5, UR21, UR5, UR25, UP2, !UPT ;  /* 0x0000000515057290 */ /* 0x000fe400097fe419 */
[----:B------:R-:W-:Y:S02]  /*07d0*/  UIMAD UR9, UR15, UR30, URZ ;  /* 0x0000001e0f0972a4 */ /* 0x000fe4000f8e023f */
[----:B------:R-:W-:-:S02]  /*07e0*/  ULEA UR22, UP1, UR4, UR22, 0x1 ;  /* 0x0000001604167291 */ /* 0x000fc4000f82083f */
[----:B------:R-:W-:Y:S02]  /*07f0*/  UIMAD.WIDE.U32 UR24, UR14, UR30, UR6 ;  /* 0x0000001e0e1872a5 */ /* 0x000fe4000f8e0006 */
[----:B------:R-:W-:Y:S02]  /*0800*/  UIMAD UR9, UR14, UR31, UR9 ;  /* 0x0000001f0e0972a4 */ /* 0x000fe4000f8e0209 */
[----:B------:R-:W-:Y:S02]  /*0810*/  ULEA.HI.X UR23, UR4, UR23, UR5, 0x1, UP1 ;  /* 0x0000001704177291 */ /* 0x000fe400088f0c05 */
[----:B------:R-:W-:Y:S02]  /*0820*/  UIADD3 UR20, UP1, UR20, UR24, URZ ;  /* 0x0000001814147290 */ /* 0x000fe4000ff3e03f */
[----:B------:R-:W-:Y:S02]  /*0830*/  UIADD3 UR24, UR25, UR9, URZ ;  /* 0x0000000919187290 */ /* 0x000fe4000fffe03f */
[----:B------:R-:W-:-:S02]  /*0840*/  ULDC.64 UR6, c[0x0][0x230] ;  /* 0x00008c0000067ab9 */ /* 0x000fc40000000a00 */
[----:B------:R-:W-:Y:S02]  /*0850*/  ULEA UR9, UP2, UR20, UR6, 0x1 ;  /* 0x0000000614097291 */ /* 0x000fe4000f84083f */
[----:B------:R-:W-:Y:S02]  /*0860*/  UIADD3.X UR21, UR21, UR24, URZ, UP1, !UPT ;  /* 0x0000001815157290 */ /* 0x000fe40008ffe43f */
[----:B------:R-:W-:Y:S02]  /*0870*/  @UP0 UIMAD UR6, UR12, UR18, UR10 ;  /* 0x000000120c0602a4 */ /* 0x000fe4000f8e020a */
[----:B------:R-:W-:Y:S02]  /*0880*/  UISETP.GE.AND UP1, UPT, UR26, 0x1, UPT ;  /* 0x000000011a00788c */ /* 0x000fe4000bf26270 */
[----:B------:R-:W-:Y:S02]  /*0890*/  UMOV UR4, URZ ;  /* 0x0000003f00047c82 */ /* 0x000fe40008000000 */
[----:B------:R-:W-:-:S02]  /*08a0*/  @UP0 UIMAD UR6, UR6, UR26, URZ ;  /* 0x0000001a060602a4 */ /* 0x000fc4000f8e023f */
[----:B------:R-:W-:Y:S02]  /*08b0*/  ULDC UR18, c[0x0][0x16c] ;  /* 0x00005b0000127ab9 */ /* 0x000fe40000000800 */
[----:B------:R-:W-:Y:S02]  /*08c0*/  @UP0 UIMAD UR6, UR6, UR18, URZ ;  /* 0x00000012060602a4 */ /* 0x000fe4000f8e023f */
[----:B------:R-:W-:Y:S02]  /*08d0*/  ULDC.64 UR30, c[0x0][0x260] ;  /* 0x00009800001e7ab9 */ /* 0x000fe40000000a00 */
[----:B------:R-:W-:Y:S02]  /*08e0*/  @UP0 UMOV UR18, 0x8 ;  /* 0x0000000800120882 */ /* 0x000fe40000000000 */
[----:B------:R-:W-:Y:S02]  /*08f0*/  @UP0 UIMAD.WIDE UR30, UR6, UR18, UR30 ;  /* 0x00000012061e02a5 */ /* 0x000fe4000f8e021e */
[----:B------:R-:W-:-:S02]  /*0900*/  UMOV UR5, URZ ;  /* 0x0000003f00057c82 */ /* 0x000fc40008000000 */
[----:B------:R-:W-:-:S03]  /*0910*/  ULEA.HI.X UR7, UR20, UR7, UR21, 0x1, UP2 ;  /* 0x0000000714077291 */ /* 0x000fc600090f0c15 */
[----:B------:R-:W-:Y:S02]  /*0920*/  @!UP0 UMOV UR30, URZ ;  /* 0x0000003f001e8c82 */ /* 0x000fe40008000000 */
[----:B------:R-:W-:Y:S01]  /*0930*/  @!UP0 UMOV UR31, URZ ;  /* 0x0000003f001f8c82 */ /* 0x000fe20008000000 */
[----:B---3--:R1:W0:Y:S01]  /*0940*/  @P0 R2UR UR4, R3 ;  /* 0x00000000030403c2 */ /* 0x00822200000e0000 */
[----:B------:R-:W-:-:S07]  /*0950*/  PLOP3.LUT P0, PT, PT, PT, UP1, 0x80, 0x0 ;  /* 0x000000000000781c */ /* 0x000fce0003f0f018 */
[----:B----4-:R1:W2:Y:S06]  /*0960*/  @P1 R2UR UR5, R4 ;  /* 0x00000000040513c2 */ /* 0x0102ac00000e0000 */
[----:B------:R-:W-:Y:S05]  /*0970*/  @!P0 BRA `(.L_x_286) ;  /* 0x00009f8000008947 */ /* 0x000fea0003800000 */
[----:B------:R-:W3:Y:S01]  /*0980*/  S2R R57, SR_TID.X ;  /* 0x0000000000397919 */ /* 0x000ee20000002100 */
[----:B------:R-:W-:Y:S02]  /*0990*/  UMOV UR20, UR22 ;  /* 0x0000001600147c82 */ /* 0x000fe40008000000 */
[----:B------:R-:W-:Y:S01]  /*09a0*/  UMOV UR21, UR23 ;  /* 0x0000001700157c82 */ /* 0x000fe20008000000 */
[----:B------:R4:W-:Y:S01]  /*09b0*/  STL [R1+0x38], RZ ;  /* 0x000038ff01007387 */ /* 0x0009e20000100800 */
[----:B------:R-:W-:-:S02]  /*09c0*/  UMOV UR18, UR8 ;  /* 0x0000000800127c82 */ /* 0x000fc40008000000 */
[----:B------:R-:W-:Y:S01]  /*09d0*/  UMOV UR22, UR9 ;  /* 0x0000000900167c82 */ /* 0x000fe20008000000 */
[----:B------:R4:W-:Y:S01]  /*09e0*/  STL [R1+0x3c], RZ ;  /* 0x00003cff01007387 */ /* 0x0009e20000100800 */
[----:B------:R-:W-:Y:S02]  /*09f0*/  UMOV UR23, UR7 ;  /* 0x0000000700177c82 */ /* 0x000fe40008000000 */
[----:B------:R-:W-:Y:S01]  /*0a00*/  UMOV UR6, URZ ;  /* 0x0000003f00067c82 */ /* 0x000fe20008000000 */
[----:B---3--:R-:W-:Y:S01]  /*0a10*/  IMAD.SHL.U32 R0, R57, 0x10, RZ ;  /* 0x0000001039007824 */ /* 0x008fe200078e00ff */
[----:B------:R-:W-:-:S04]  /*0a20*/  SHF.R.S32.HI R2, RZ, 0x1f, R57 ;  /* 0x0000001fff027819 */ /* 0x000fc80000011439 */
[----:B------:R-:W-:Y:S02]  /*0a30*/  LOP3.LUT R0, R0, 0xfffffe00, RZ, 0xc0, !PT ;  /* 0xfffffe0000007812 */ /* 0x000fe400078ec0ff */
[----:B------:R-:W-:Y:S02]  /*0a40*/  LEA.HI R2, R2, R57, RZ, 0x5 ;  /* 0x0000003902027211 */ /* 0x000fe400078f28ff */
[----:B------:R-:W-:Y:S02]  /*0a50*/  LOP3.LUT R58, R0, 0x1f, R57, 0xf8, !PT ;  /* 0x0000001f003a7812 */ /* 0x000fe400078ef839 */
[----:B------:R-:W-:Y:S02]  /*0a60*/  SHF.R.S32.HI R0, RZ, 0x5, R2 ;  /* 0x00000005ff007819 */ /* 0x000fe40000011402 */
[----:B----4-:R-:W-:Y:S02]  /*0a70*/  SHF.R.S32.HI R59, RZ, 0x1f, R58 ;  /* 0x0000001fff3b7819 */ /* 0x010fe4000001143a */
.L_x_345:
[----:B------:R-:W-:Y:S01]  /*0a80*/  ULDC UR24, c[0x0][0x174] ;  /* 0x00005d0000187ab9 */ /* 0x000fe20000000800 */
[----:B------:R-:W-:Y:S01]  /*0a90*/  BAR.SYNC.DEFER_BLOCKING 0x0 ;  /* 0x0000000000007b1d */ /* 0x000fe20000010000 */
[----:B------:R-:W-:Y:S01]  /*0aa0*/  UIADD3 UR24, -UR6, UR24, URZ ;  /* 0x0000001806187290 */ /* 0x000fe2000fffe13f */
[----:B------:R-:W-:-:S02]  /*0ab0*/  LOP3.LUT R72, R58, 0x20, RZ, 0xfc, !PT ;  /* 0x000000203a487812 */ /* 0x000fc400078efcff */
[C---:B-1----:R-:W-:Y:S01]  /*0ac0*/  LEA R4, P3, R58.reuse, UR16, 0x1 ;  /* 0x000000103a047c11 */ /* 0x042fe2000f8608ff */
[----:B------:R-:W-:Y:S01]  /*0ad0*/  ULEA UR25, UR24, 0xfffff800, 0xb ;  /* 0xfffff80018197891 */ /* 0x000fe2000f8e583f */
[C---:B------:R-:W-:Y:S01]  /*0ae0*/  LOP3.LUT R71, R58.reuse, 0x40, RZ, 0xfc, !PT ;  /* 0x000000403a477812 */ /* 0x040fe200078efcff */
[----:B------:R-:W-:Y:S01]  /*0af0*/  ULDC UR7, c[0x0][0x168] ;  /* 0x00005a0000077ab9 */ /* 0x000fe20000000800 */
[C---:B------:R-:W-:Y:S01]  /*0b00*/  LOP3.LUT R70, R58.reuse, 0x60, RZ, 0xfc, !PT ;  /* 0x000000603a467812 */ /* 0x040fe200078efcff */
[----:B------:R-:W-:Y:S01]  /*0b10*/  UIADD3 UR7, -UR25, UR7, URZ ;  /* 0x0000000719077290 */ /* 0x000fe2000fffe13f */
[----:B------:R-:W-:Y:S02]  /*0b20*/  PRMT R6, RZ, 0x7610, R6 ;  /* 0x00007610ff067816 */ /* 0x000fe40000000006 */
        /* <DEDUP_REMOVED lines=26> */
[----:B------:R-:W-:Y:S01]  /*0cd0*/  PRMT R21, RZ, 0x7610, R21 ;  /* 0x00007610ff157816 */ /* 0x000fe20000000015 */
[----:B------:R-:W1:Y:S01]  /*0ce0*/  S2R R28, SR_LANEID ;  /* 0x00000000001c7919 */ /* 0x000e620000000000 */
[----:B------:R-:W-:Y:S01]  /*0cf0*/  ISETP.GE.AND P2, PT, R58, UR7, PT ;  /* 0x000000073a007c0c */ /* 0x000fe2000bf46270 */
[----:B------:R-:W-:Y:S01]  /*0d00*/  ULDC.64 UR26, c[0x0][0x1f0] ;  /* 0x00007c00001a7ab9 */ /* 0x000fe20000000a00 */
[----:B------:R-:W-:Y:S01]  /*0d10*/  ISETP.GE.AND P1, PT, R72, UR7, PT ;  /* 0x0000000748007c0c */ /* 0x000fe2000bf26270 */
[----:B------:R-:W-:Y:S01]  /*0d20*/  ULDC.64 UR8, c[0x0][0x200] ;  /* 0x0000800000087ab9 */ /* 0x000fe20000000a00 */
[----:B------:R-:W-:Y:S02]  /*0d30*/  LEA.HI.X R5, R58, UR17, R59, 0x1, P3 ;  /* 0x000000113a057c11 */ /* 0x000fe400098f0c3b */
[----:B------:R-:W-:Y:S02]  /*0d40*/  ISETP.GE.AND P0, PT, R71, UR7, PT ;  /* 0x0000000747007c0c */ /* 0x000fe4000bf06270 */
[----:B------:R-:W-:-:S02]  /*0d50*/  ISETP.GE.AND P4, PT, R70, UR7, PT ;  /* 0x0000000746007c0c */ /* 0x000fc4000bf86270 */
[----:B------:R-:W-:Y:S02]  /*0d60*/  ISETP.GE.AND P6, PT, R69, UR7, PT ;  /* 0x0000000745007c0c */ /* 0x000fe4000bfc6270 */
[----:B------:R-:W-:Y:S01]  /*0d70*/  ISETP.GE.AND P5, PT, R68, UR7, PT ;  /* 0x0000000744007c0c */ /* 0x000fe2000bfa6270 */
[----:B------:R3:W4:Y:S01]  /*0d80*/  @!P2 LDG.E.U16 R6, [R4.64] ;  /* 0x0000001c0406a981 */ /* 0x000722000c1e1500 */
[----:B------:R-:W-:Y:S02]  /*0d90*/  ISETP.GE.AND P3, PT, R67, UR7, PT ;  /* 0x0000000743007c0c */ /* 0x000fe4000bf66270 */
[----:B------:R-:W-:Y:S01]  /*0da0*/  ISETP.GE.AND P2, PT, R66, UR7, PT ;  /* 0x0000000742007c0c */ /* 0x000fe2000bf46270 */
[----:B------:R3:W5:Y:S01]  /*0db0*/  @!P1 LDG.E.U16 R7, [R4.64+0x40] ;  /* 0x0000401c04079981 */ /* 0x000762000c1e1500 */
[----:B------:R-:W-:-:S03]  /*0dc0*/  ISETP.GE.AND P1, PT, R65, UR7, PT ;  /* 0x0000000741007c0c */ /* 0x000fc6000bf26270 */
[----:B--2---:R3:W2:Y:S01]  /*0dd0*/  @!P0 LDG.E.U16 R8, [R4.64+0x80] ;  /* 0x0000801c04088981 */ /* 0x0046a2000c1e1500 */
        /* <DEDUP_REMOVED lines=13> */
[----:B------:R3:W2:Y:S04]  /*0eb0*/  @!P0 LDG.E.U16 R16, [R4.64+0x240] ;  /* 0x0002401c04108981 */ /* 0x0006a8000c1e1500 */
[----:B------:R3:W2:Y:S04]  /*0ec0*/  @!P4 LDG.E.U16 R15, [R4.64+0x280] ;  /* 0x0002801c040fc981 */ /* 0x0006a8000c1e1500 */
[----:B------:R3:W2:Y:S04]  /*0ed0*/  @!P6 LDG.E.U16 R18, [R4.64+0x2c0] ;  /* 0x0002c01c0412e981 */ /* 0x0006a8000c1e1500 */
[----:B------:R3:W2:Y:S04]  /*0ee0*/  @!P5 LDG.E.U16 R17, [R4.64+0x300] ;  /* 0x0003001c0411d981 */ /* 0x0006a8000c1e1500 */
[----:B------:R3:W2:Y:S04]  /*0ef0*/  @!P3 LDG.E.U16 R20, [R4.64+0x340] ;  /* 0x0003401c0414b981 */ /* 0x0006a8000c1e1500 */
[----:B------:R3:W2:Y:S04]  /*0f00*/  @!P2 LDG.E.U16 R19, [R4.64+0x380] ;  /* 0x0003801c0413a981 */ /* 0x0006a8000c1e1500 */
[----:B------:R3:W2:Y:S01]  /*0f10*/  @!P1 LDG.E.U16 R21, [R4.64+0x3c0] ;  /* 0x0003c01c04159981 */ /* 0x0006a2000c1e1500 */
[----:B------:R-:W-:-:S04]  /*0f20*/  SHF.L.U32 R64, R57, 0x4, RZ ;  /* 0x0000000439407819 */ /* 0x000fc800000006ff */
[----:B------:R-:W-:-:S05]  /*0f30*/  LOP3.LUT R24, R64, 0xfffffe00, RZ, 0xc0, !PT ;  /* 0xfffffe0040187812 */ /* 0x000fca00078ec0ff */
[----:B-1----:R-:W-:-:S05]  /*0f40*/  IMAD.IADD R22, R24, 0x1, R28 ;  /* 0x0000000118167824 */ /* 0x002fca00078e021c */
[C---:B------:R-:W-:Y:S02]  /*0f50*/  IADD3 R25, R22.reuse, 0x20, RZ ;  /* 0x0000002016197810 */ /* 0x040fe40007ffe0ff */
[C---:B------:R-:W-:Y:S02]  /*0f60*/  IADD3 R27, R22.reuse, 0x40, RZ ;  /* 0x00000040161b7810 */ /* 0x040fe40007ffe0ff */
[C---:B------:R-:W-:Y:S02]  /*0f70*/  IADD3 R29, R22.reuse, 0x60, RZ ;  /* 0x00000060161d7810 */ /* 0x040fe40007ffe0ff */
[C---:B------:R-:W-:Y:S02]  /*0f80*/  LEA.HI.SX32 R23, R22.reuse, R22, 0x1b ;  /* 0x0000001616177211 */ /* 0x040fe400078fdaff */
[C---:B------:R-:W-:Y:S02]  /*0f90*/  IADD3 R31, R22.reuse, 0x80, RZ ;  /* 0x00000080161f7810 */ /* 0x040fe40007ffe0ff */
[----:B------:R-:W-:-:S02]  /*0fa0*/  IADD3 R33, R22, 0xa0, RZ ;  /* 0x000000a016217810 */ /* 0x000fc40007ffe0ff */
[-C--:B------:R-:W-:Y:S02]  /*0fb0*/  LEA.HI.SX32 R25, R25, R22.reuse, 0x1b ;  /* 0x0000001619197211 */ /* 0x080fe400078fdaff */
[C---:B------:R-:W-:Y:S02]  /*0fc0*/  IADD3 R35, R22.reuse, 0xc0, RZ ;  /* 0x000000c016237810 */ /* 0x040fe40007ffe0ff */
[C---:B---3--:R-:W-:Y:S02]  /*0fd0*/  IADD3 R5, R22.reuse, 0xe0, RZ ;  /* 0x000000e016057810 */ /* 0x048fe40007ffe0ff */
[-C--:B------:R-:W-:Y:S02]  /*0fe0*/  LEA.HI.SX32 R27, R27, R22.reuse, 0x1b ;  /* 0x000000161b1b7211 */ /* 0x080fe400078fdaff */
[----:B------:R-:W-:Y:S01]  /*0ff0*/  LEA.HI.SX32 R29, R29, R22, 0x1b ;  /* 0x000000161d1d7211 */ /* 0x000fe200078fdaff */
[----:B------:R-:W-:Y:S01]  /*1000*/  IMAD.SHL.U32 R147, R25, 0x2, RZ ;  /* 0x0000000219937824 */ /* 0x000fe200078e00ff */
[----:B------:R-:W-:-:S02]  /*1010*/  IADD3 R37, R22, 0x100, RZ ;  /* 0x0000010016257810 */ /* 0x000fc40007ffe0ff */
[C---:B------:R-:W-:Y:S02]  /*1020*/  IADD3 R39, R22.reuse, 0x120, RZ ;  /* 0x0000012016277810 */ /* 0x040fe40007ffe0ff */
[----:B------:R-:W-:Y:S02]  /*1030*/  SHF.L.U32 R148, R23, 0x1, RZ ;  /* 0x0000000117947819 */ /* 0x000fe400000006ff */
[-C--:B------:R-:W-:Y:S02]  /*1040*/  LEA.HI.SX32 R31, R31, R22.reuse, 0x1b ;  /* 0x000000161f1f7211 */ /* 0x080fe400078fdaff */
[----:B------:R-:W-:Y:S01]  /*1050*/  LEA.HI.SX32 R33, R33, R22, 0x1b ;  /* 0x0000001621217211 */ /* 0x000fe200078fdaff */
[----:B------:R-:W-:Y:S01]  /*1060*/  IMAD.SHL.U32 R145, R29, 0x2, RZ ;  /* 0x000000021d917824 */ /* 0x000fe200078e00ff */
[C---:B------:R-:W-:Y:S02]  /*1070*/  IADD3 R45, R22.reuse, 0x140, RZ ;  /* 0x00000140162d7810 */ /* 0x040fe40007ffe0ff */
[----:B------:R-:W-:-:S02]  /*1080*/  IADD3 R47, R22, 0x160, RZ ;  /* 0x00000160162f7810 */ /* 0x000fc40007ffe0ff */
[-C--:B------:R-:W-:Y:S02]  /*1090*/  LEA.HI.SX32 R35, R35, R22.reuse, 0x1b ;  /* 0x0000001623237211 */ /* 0x080fe400078fdaff */
[-C--:B------:R-:W-:Y:S02]  /*10a0*/  LEA.HI.SX32 R5, R5, R22.reuse, 0x1b ;  /* 0x0000001605057211 */ /* 0x080fe400078fdaff */
[----:B------:R-:W-:Y:S01]  /*10b0*/  SHF.L.U32 R146, R27, 0x1, RZ ;  /* 0x000000011b927819 */ /* 0x000fe200000006ff */
[----:B------:R-:W-:Y:S01]  /*10c0*/  IMAD.SHL.U32 R143, R33, 0x2, RZ ;  /* 0x00000002218f7824 */ /* 0x000fe200078e00ff */
[C---:B------:R-:W-:Y:S02]  /*10d0*/  IADD3 R49, R22.reuse, 0x180, RZ ;  /* 0x0000018016317810 */ /* 0x040fe40007ffe0ff */
[----:B------:R-:W-:Y:S02]  /*10e0*/  IADD3 R51, R22, 0x1a0, RZ ;  /* 0x000001a016337810 */ /* 0x000fe40007ffe0ff */
[----:B------:R-:W-:-:S02]  /*10f0*/  LEA.HI.SX32 R37, R37, R22, 0x1b ;  /* 0x0000001625257211 */ /* 0x000fc400078fdaff */
[-C--:B------:R-:W-:Y:S02]  /*1100*/  LEA.HI.SX32 R39, R39, R22.reuse, 0x1b ;  /* 0x0000001627277211 */ /* 0x080fe400078fdaff */
[----:B------:R-:W-:Y:S01]  /*1110*/  SHF.L.U32 R144, R31, 0x1, RZ ;  /* 0x000000011f907819 */ /* 0x000fe200000006ff */
[----:B------:R-:W-:Y:S01]  /*1120*/  IMAD.SHL.U32 R141, R5, 0x2, RZ ;  /* 0x00000002058d7824 */ /* 0x000fe200078e00ff */
[C---:B------:R-:W-:Y:S02]  /*1130*/  IADD3 R53, R22.reuse, 0x1c0, RZ ;  /* 0x000001c016357810 */ /* 0x040fe40007ffe0ff */
[----:B------:R-:W-:Y:S02]  /*1140*/  IADD3 R55, R22, 0x1e0, RZ ;  /* 0x000001e016377810 */ /* 0x000fe40007ffe0ff */
        /* <DEDUP_REMOVED lines=8> */
[-C--:B------:R-:W-:Y:S02]  /*11d0*/  LEA.HI.SX32 R53, R53, R22.reuse, 0x1b ;  /* 0x0000001635357211 */ /* 0x080fe400078fdaff */
[----:B------:R-:W-:-:S02]  /*11e0*/  LEA.HI.SX32 R55, R55, R22, 0x1b ;  /* 0x0000001637377211 */ /* 0x000fc400078fdaff */
[----:B------:R-:W-:Y:S01]  /*11f0*/  SHF.L.U32 R164, R45, 0x1, RZ ;  /* 0x000000012da47819 */ /* 0x000fe200000006ff */
[----:B------:R-:W-:Y:S01]  /*1200*/  IMAD.SHL.U32 R161, R51, 0x2, RZ ;  /* 0x0000000233a17824 */ /* 0x000fe200078e00ff */
[----:B------:R-:W-:Y:S01]  /*1210*/  SHF.L.U32 R162, R49, 0x1, RZ ;  /* 0x0000000131a27819 */ /* 0x000fe200000006ff */
[----:B------:R-:W-:Y:S01]  /*1220*/  IMAD.SHL.U32 R158, R55, 0x2, RZ ;  /* 0x00000002379e7824 */ /* 0x000fe200078e00ff */
[----:B------:R-:W-:Y:S02]  /*1230*/  SHF.L.U32 R160, R53, 0x1, RZ ;  /* 0x0000000135a07819 */ /* 0x000fe400000006ff */
[C---:B------:R-:W-:Y:S02]  /*1240*/  SHF.L.U32 R30, R58.reuse, 0x1, RZ ;  /* 0x000000013a1e7819 */ /* 0x040fe400000006ff */
[----:B------:R-:W-:Y:S02]  /*1250*/  ISETP.GE.AND P2, PT, R58, UR7, PT ;  /* 0x000000073a007c0c */ /* 0x000fe4000bf46270 */
[----:B------:R-:W-:-:S02]  /*1260*/  ISETP.GE.AND P1, PT, R72, UR7, PT ;  /* 0x0000000748007c0c */ /* 0x000fc4000bf26270 */
[----:B------:R-:W-:Y:S02]  /*1270*/  SHF.L.U64.HI R26, R58, 0x1, R59 ;  /* 0x000000013a1a7819 */ /* 0x000fe4000001023b */
[----:B------:R-:W-:Y:S02]  /*1280*/  IADD3 R4, P0, R30, UR18, RZ ;  /* 0x000000121e047c10 */ /* 0x000fe4000ff1e0ff */
[----:B------:R-:W-:Y:S02]  /*1290*/  ISETP.GE.AND P4, PT, R70, UR7, PT ;  /* 0x0000000746007c0c */ /* 0x000fe4000bf86270 */
[----:B------:R-:W-:Y:S02]  /*12a0*/  IADD3.X R5, R26, UR19, RZ, P0, !PT ;  /* 0x000000131a057c10 */ /* 0x000fe400087fe4ff */
[----:B------:R-:W-:Y:S02]  /*12b0*/  ISETP.GE.AND P0, PT, R71, UR7, PT ;  /* 0x0000000747007c0c */ /* 0x000fe4000bf06270 */
[----:B------:R-:W-:-:S02]  /*12c0*/  ISETP.GE.AND P6, PT, R69, UR7, PT ;  /* 0x0000000745007c0c */ /* 0x000fc4000bfc6270 */
[----:B------:R-:W-:Y:S02]  /*12d0*/  ISETP.GE.AND P5, PT, R68, UR7, PT ;  /* 0x0000000744007c0c */ /* 0x000fe4000bfa6270 */
[----:B------:R-:W-:Y:S02]  /*12e0*/  ISETP.GE.AND P3, PT, R67, UR7, PT ;  /* 0x0000000743007c0c */ /* 0x000fe4000bf66270 */
[----:B------:R-:W-:Y:S01]  /*12f0*/  PRMT R23, RZ, 0x7610, R23 ;  /* 0x00007610ff177816 */ /* 0x000fe20000000017 */
[----:B----4-:R1:W-:Y:S04]  /*1300*/  STS.U16 [R148], R6 ;  /* 0x0000000694007388 */ /* 0x0103e80000000400 */
[----:B-----5:R3:W-:Y:S04]  /*1310*/  STS.U16 [R147+0x40], R7 ;  /* 0x0000400793007388 */ /* 0x0207e80000000400 */
[----:B--2---:R2:W-:Y:S01]  /*1320*/  STS.U16 [R146+0x80], R8 ;  /* 0x0000800892007388 */ /* 0x0045e20000000400 */
[----:B-1----:R-:W-:-:S03]  /*1330*/  IMAD R6, R28, 0x10, R24 ;  /* 0x000000101c067824 */ /* 0x002fc600078e0218 */
[----:B------:R1:W-:Y:S04]  /*1340*/  STS.U16 [R145+0xc0], R9 ;  /* 0x0000c00991007388 */ /* 0x0003e80000000400 */
[----:B------:R4:W-:Y:S01]  /*1350*/  STS.U16 [R144+0x100], R10 ;  /* 0x0001000a90007388 */ /* 0x0009e20000000400 */
[----:B------:R-:W-:-:S03]  /*1360*/  LEA.HI.SX32 R56, R6, R6, 0x1b ;  /* 0x0000000606387211 */ /* 0x000fc600078fdaff */
[----:B------:R5:W-:Y:S04]  /*1370*/  STS.U16 [R143+0x140], R11 ;  /* 0x0001400b8f007388 */ /* 0x000be80000000400 */
[----:B------:R0:W-:Y:S04]  /*1380*/  STS.U16 [R142+0x180], R12 ;  /* 0x0001800c8e007388 */ /* 0x0001e80000000400 */
[----:B------:R0:W-:Y:S04]  /*1390*/  STS.U16 [R141+0x1c0], R13 ;  /* 0x0001c00d8d007388 */ /* 0x0001e80000000400 */
[----:B------:R0:W-:Y:S01]  /*13a0*/  STS.U16 [R140+0x200], R14 ;  /* 0x0002000e8c007388 */ /* 0x0001e20000000400 */
[----:B------:R-:W-:-:S03]  /*13b0*/  SHF.L.U32 R56, R56, 0x1, RZ ;  /* 0x0000000138387819 */ /* 0x000fc600000006ff */
[----:B------:R-:W-:Y:S04]  /*13c0*/  STS.U16 [R165+0x240], R16 ;  /* 0x00024010a5007388 */ /* 0x000fe80000000400 */
[----:B------:R0:W-:Y:S04]  /*13d0*/  STS.U16 [R164+0x280], R15 ;  /* 0x0002800fa4007388 */ /* 0x0001e80000000400 */
[----:B------:R-:W-:Y:S04]  /*13e0*/  STS.U16 [R163+0x2c0], R18 ;  /* 0x0002c012a3007388 */ /* 0x000fe80000000400 */
[----:B------:R0:W-:Y:S04]  /*13f0*/  STS.U16 [R162+0x300], R17 ;  /* 0x00030011a2007388 */ /* 0x0001e80000000400 */
        /* <DEDUP_REMOVED lines=20> */
[----:B---3--:R-:W-:-:S03]  /*1540*/  PRMT R7, RZ, 0x7610, R7 ;  /* 0x00007610ff077816 */ /* 0x008fc60000000007 */
[----:B------:R-:W-:Y:S01]  /*1550*/  BAR.SYNC.DEFER_BLOCKING 0x0 ;  /* 0x0000000000007b1d */ /* 0x000fe20000010000 */
[----:B--2---:R-:W-:Y:S02]  /*1560*/  PRMT R8, RZ, 0x7610, R8 ;  /* 0x00007610ff087816 */ /* 0x004fe40000000008 */
[----:B-1----:R-:W-:Y:S02]  /*1570*/  PRMT R9, RZ, 0x7610, R9 ;  /* 0x00007610ff097816 */ /* 0x002fe40000000009 */
[----:B----4-:R-:W-:Y:S02]  /*1580*/  PRMT R10, RZ, 0x7610, R10 ;  /* 0x00007610ff0a7816 */ /* 0x010fe4000000000a */
[----:B-----5:R-:W-:Y:S02]  /*1590*/  PRMT R11, RZ, 0x7610, R11 ;  /* 0x00007610ff0b7816 */ /* 0x020fe4000000000b */
[----:B0-----:R-:W-:Y:S02]  /*15a0*/  PRMT R12, RZ, 0x7610, R12 ;  /* 0x00007610ff0c7816 */ /* 0x001fe4000000000c */
        /* <DEDUP_REMOVED lines=21> */
[----:B------:R-:W-:Y:S02]  /*1700*/  PRMT R16, RZ, 0x7610, R16 ;  /* 0x00007610ff107816 */ /* 0x000fe40000000010 */
        /* <DEDUP_REMOVED lines=10> */
[----:B------:R0:W5:Y:S04]  /*17b0*/  @!P2 LDG.E.U16 R21, [R4.64+0x380] ;  /* 0x0003801c0415a981 */ /* 0x000168000c1e1500 */
[----:B------:R0:W5:Y:S04]  /*17c0*/  @!P1 LDG.E.U16 R23, [R4.64+0x3c0] ;  /* 0x0003c01c04179981 */ /* 0x000168000c1e1500 */
        /* <DEDUP_REMOVED lines=9> */
[----:B------:R-:W-:Y:S04]  /*1860*/  STL [R1+0x30], R26 ;  /* 0x0000301a01007387 */ /* 0x000fe80000100800 */
[----:B------:R-:W-:Y:S01]  /*1870*/  STL [R1+0x34], R30 ;  /* 0x0000341e01007387 */ /* 0x000fe20000100800 */
[----:B------:R-:W-:-:S02]  /*1880*/  ISETP.GE.AND P2, PT, R58, UR7, PT ;  /* 0x000000073a007c0c */ /* 0x000fc4000bf46270 */
[----:B------:R-:W-:Y:S02]  /*1890*/  ISETP.GE.AND P1, PT, R72, UR7, PT ;  /* 0x0000000748007c0c */ /* 0x000fe4000bf26270 */
[----:B0-----:R-:W-:Y:S02]  /*18a0*/  LEA R4, P0, R58, UR20, 0x1 ;  /* 0x000000143a047c11 */ /* 0x001fe4000f8008ff */
[----:B------:R-:W-:Y:S02]  /*18b0*/  ISETP.GE.AND P4, PT, R70, UR7, PT ;  /* 0x0000000746007c0c */ /* 0x000fe4000bf86270 */
[----:B------:R-:W-:Y:S02]  /*18c0*/  LEA.HI.X R5, R58, UR21, R59, 0x1, P0 ;  /* 0x000000153a057c11 */ /* 0x000fe400080f0c3b */
        /* <DEDUP_REMOVED lines=14> */
[----:B-----5:R-:W-:Y:S04]  /*19b0*/  STS.U16 [R145+0xc0], R10 ;  /* 0x0000c00a91007388 */ /* 0x020fe80000000400 */
[----:B------:R-:W-:Y:S04]  /*19c0*/  STS.U16 [R144+0x100], R11 ;  /* 0x0001000b90007388 */ /* 0x000fe80000000400 */
[----:B------:R0:W-:Y:S04]  /*19d0*/  STS.U16 [R143+0x140], R12 ;  /* 0x0001400c8f007388 */ /* 0x0001e80000000400 */
[----:B------:R1:W-:Y:S04]  /*19e0*/  STS.U16 [R142+0x180], R13 ;  /* 0x0001800d8e007388 */ /* 0x0003e80000000400 */
[----:B------:R2:W-:Y:S04]  /*19f0*/  STS.U16 [R141+0x1c0], R14 ;  /* 0x0001c00e8d007388 */ /* 0x0005e80000000400 */
[----:B------:R3:W-:Y:S04]  /*1a00*/  STS.U16 [R140+0x200], R15 ;  /* 0x0002000f8c007388 */ /* 0x0007e80000000400 */
[----:B------:R4:W-:Y:S04]  /*1a10*/  STS.U16 [R165+0x240], R16 ;  /* 0x00024010a5007388 */ /* 0x0009e80000000400 */
[----:B------:R5:W-:Y:S04]  /*1a20*/  STS.U16 [R164+0x280], R17 ;  /* 0x00028011a4007388 */ /* 0x000be80000000400 */
[----:B------:R-:W-:Y:S04]  /*1a30*/  STS.U16 [R163+0x2c0], R6 ;  /* 0x0002c006a3007388 */ /* 0x000fe80000000400 */
[----:B------:R-:W-:Y:S04]  /*1a40*/  STS.U16 [R162+0x300], R19 ;  /* 0x00030013a2007388 */ /* 0x000fe80000000400 */
[----:B------:R0:W-:Y:S04]  /*1a50*/  STS.U16 [R161+0x340], R18 ;  /* 0x00034012a1007388 */ /* 0x0001e80000000400 */
[----:B------:R0:W-:Y:S04]  /*1a60*/  STS.U16 [R160+0x380], R21 ;  /* 0x00038015a0007388 */ /* 0x0001e80000000400 */
        /* <DEDUP_REMOVED lines=21> */
[----:B--2---:R-:W-:Y:S02]  /*1bc0*/  PRMT R14, RZ, 0x7610, R14 ;  /* 0x00007610ff0e7816 */ /* 0x004fe4000000000e */
[----:B---3--:R-:W-:Y:S02]  /*1bd0*/  PRMT R15, RZ, 0x7610, R15 ;  /* 0x00007610ff0f7816 */ /* 0x008fe4000000000f */
[----:B----4-:R-:W-:Y:S02]  /*1be0*/  PRMT R16, RZ, 0x7610, R16 ;  /* 0x00007610ff107816 */ /* 0x010fe40000000010 */
[----:B-----5:R-:W-:Y:S02]  /*1bf0*/  PRMT R17, RZ, 0x7610, R17 ;  /* 0x00007610ff117816 */ /* 0x020fe40000000011 */
[----:B------:R-:W-:-:S02]  /*1c00*/  PRMT R18, RZ, 0x7610, R18 ;  /* 0x00007610ff127816 */ /* 0x000fc40000000012 */
        /* <DEDUP_REMOVED lines=20> */
[----:B------:R0:W5:Y:S04]  /*1d50*/  @!P0 LDG.E.U16 R60, [R4.64+0x240] ;  /* 0x0002401c043c8981 */ /* 0x000168000c1e1500 */
[----:B------:R0:W5:Y:S04]  /*1d60*/  @!P6 LDG.E.U16 R62, [R4.64+0x2c0] ;  /* 0x0002c01c043ee981 */ /* 0x000168000c1e1500 */
[----:B------:R0:W5:Y:S04]  /*1d70*/  @!P4 LDG.E.U16 R21, [R4.64+0x280] ;  /* 0x0002801c0415c981 */ /* 0x000168000c1e1500 */
[----:B------:R0:W5:Y:S04]  /*1d80*/  @!P5 LDG.E.U16 R61, [R4.64+0x300] ;  /* 0x0003001c043dd981 */ /* 0x000168000c1e1500 */
[----:B------:R0:W5:Y:S04]  /*1d90*/  @!P3 LDG.E.U16 R74, [R4.64+0x340] ;  /* 0x0003401c044ab981 */ /* 0x000168000c1e1500 */
[----:B------:R0:W5:Y:S04]  /*1da0*/  @!P2 LDG.E.U16 R63, [R4.64+0x380] ;  /* 0x0003801c043fa981 */ /* 0x000168000c1e1500 */
[----:B------:R0:W5:Y:S01]  /*1db0*/  @!P1 LDG.E.U16 R73, [R4.64+0x3c0] ;  /* 0x0003c01c04499981 */ /* 0x000162000c1e1500 */
[----:B------:R-:W-:Y:S01]  /*1dc0*/  UIMAD UR38, UR13, UR26, URZ ;  /* 0x0000001a0d2672a4 */ /* 0x000fe2000f8e023f */
[----:B------:R-:W-:Y:S01]  /*1dd0*/  ISETP.GE.AND P0, PT, R58, UR7, PT ;  /* 0x000000073a007c0c */ /* 0x000fe2000bf06270 */
[----:B------:R-:W-:-:S02]  /*1de0*/  UIMAD UR41, UR13, UR8, URZ ;  /* 0x000000080d2972a4 */ /* 0x000fc4000f8e023f */
[----:B------:R-:W-:Y:S02]  /*1df0*/  UIMAD.WIDE.U32 UR36, UR12, UR26, URZ ;  /* 0x0000001a0c2472a5 */ /* 0x000fe4000f8e003f */
[----:B------:R-:W-:Y:S02]  /*1e00*/  USHF.R.S32.HI UR26, URZ, 0x1f, UR25 ;  /* 0x0000001f3f1a7899 */ /* 0x000fe40008011419 */
[----:B------:R-:W-:Y:S02]  /*1e10*/  UIMAD UR40, UR12, UR27, UR38 ;  /* 0x0000001b0c2872a4 */ /* 0x000fe4000f8e0226 */
[----:B------:R-:W-:Y:S02]  /*1e20*/  UIMAD.WIDE.U32 UR38, UR12, UR8, URZ ;  /* 0x000000080c2672a5 */ /* 0x000fe4000f8e003f */
[----:B------:R-:W-:-:S03]  /*1e30*/  UIMAD UR41, UR12, UR9, UR41 ;  /* 0x000000090c2972a4 */ /* 0x000fc6000f8e0229 */
[----:B------:R-:W-:Y:S01]  /*1e40*/  ULDC.64 UR8, c[0x0][0x208] ;  /* 0x0000820000087ab9 */ /* 0x000fe20000000a00 */
[----:B0-----:R-:W-:Y:S01]  /*1e50*/  MOV R5, UR26 ;  /* 0x0000001a00057c02 */ /* 0x001fe20008000f00 */
[----:B------:R-:W-:Y:S01]  /*1e60*/  UIMAD UR27, UR11, UR8, URZ ;  /* 0x000000080b1b72a4 */ /* 0x000fe2000f8e023f */
[----:B------:R-:W-:Y:S02]  /*1e70*/  IMAD.U32 R4, RZ, RZ, UR25 ;  /* 0x00000019ff047e24 */ /* 0x000fe4000f8e00ff */
[----:B------:R-:W-:Y:S01]  /*1e80*/  IMAD.U32 R7, RZ, RZ, UR12 ;  /* 0x0000000cff077e24 */ /* 0x000fe2000f8e00ff */
[----:B------:R-:W-:Y:S01]  /*1e90*/  MOV R6, UR25 ;  /* 0x0000001900067c02 */ /* 0x000fe20008000f00 */
[----:B------:R-:W-:Y:S01]  /*1ea0*/  UIMAD UR42, UR10, UR9, UR27 ;  /* 0x000000090a2a72a4 */ /* 0x000fe2000f8e021b */
[----:B------:R-:W-:Y:S01]  /*1eb0*/  MOV R9, UR12 ;  /* 0x0000000c00097c02 */ /* 0x000fe20008000f00 */
[----:B------:R-:W-:Y:S01]  /*1ec0*/  @!P0 IMAD.WIDE.U32 R4, R7, c[0x0][0x1f0], R4 ;  /* 0x00007c0007048a25 */ /* 0x000fe200078e0004 */
[----:B------:R-:W-:-:S03]  /*1ed0*/  ULDC UR27, c[0x0][0x174] ;  /* 0x00005d00001b7ab9 */ /* 0x000fc60000000800 */
[----:B------:R-:W-:Y:S01]  /*1ee0*/  IMAD.U32 R7, RZ, RZ, UR26 ;  /* 0x0000001aff077e24 */ /* 0x000fe2000f8e00ff */
[----:B------:R-:W-:Y:S02]  /*1ef0*/  UIADD3 UR39, UR39, UR41, URZ ;  /* 0x0000002927277290 */ /* 0x000fe4000fffe03f */
[----:B------:R-:W-:Y:S01]  /*1f00*/  UIADD3 UR27, UR6, -UR27, URZ ;  /* 0x8000001b061b7290 */ /* 0x000fe2000fffe03f */
[----:B------:R-:W-:Y:S01]  /*1f10*/  @!P0 IMAD.WIDE.U32 R6, R9, c[0x0][0x200], R6 ;  /* 0x0000800009068a25 */ /* 0x000fe200078e0006 */
[----:B------:R-:W-:Y:S02]  /*1f20*/  UIMAD.WIDE.U32 UR8, UR10, UR8, UR38 ;  /* 0x000000080a0872a5 */ /* 0x000fe4000f8e0026 */
[----:B------:R-:W-:Y:S01]  /*1f30*/  UIMAD UR27, UR27, -0x800, URZ ;  /* 0xfffff8001b1b78a4 */ /* 0x000fe2000f8e023f */
[----:B------:R-:W-:Y:S01]  /*1f40*/  @!P0 IADD3 R5, R5, UR40, RZ ;  /* 0x0000002805058c10 */ /* 0x000fe2000fffe0ff */
[----:B------:R-:W-:Y:S01]  /*1f50*/  IMAD.U32 R9, RZ, RZ, UR10 ;  /* 0x0000000aff097e24 */ /* 0x000fe2000f8e00ff */
[----:B------:R-:W-:Y:S01]  /*1f60*/  @!P0 IADD3 R7, R7, UR41, RZ ;  /* 0x0000002907078c10 */ /* 0x000fe2000fffe0ff */
[----:B------:R-:W-:-:S02]  /*1f70*/  UIADD3 UR41, UP1, UR27, UR8, URZ ;  /* 0x000000081b297290 */ /* 0x000fc4000ff3e03f */
[----:B------:R-:W-:Y:S02]  /*1f80*/  UIADD3 UR37, UR37, UR40, URZ ;  /* 0x0000002825257290 */ /* 0x000fe4000fffe03f */
[----:B------:R-:W-:Y:S01]  /*1f90*/  ULDC.64 UR38, c[0x0][0x1f8] ;  /* 0x00007e0000267ab9 */ /* 0x000fe20000000a00 */
[C---:B------:R-:W-:Y:S01]  /*1fa0*/  @!P0 IMAD.WIDE.U32 R4, R9.reuse, c[0x0][0x1f8], R4 ;  /* 0x00007e0009048a25 */ /* 0x040fe200078e0004 */
[----:B------:R-:W-:Y:S01]  /*1fb0*/  UIMAD UR40, UR11, UR38, URZ ;  /* 0x000000260b2872a4 */ /* 0x000fe2000f8e023f */
[C---:B------:R-:W-:Y:S01]  /*1fc0*/  LEA R10, P4, R58.reuse, c[0x0][0x258], 0x1 ;  /* 0x000096003a0a7a11 */ /* 0x040fe200078808ff */
[----:B------:R-:W-:Y:S01]  /*1fd0*/  UIMAD.WIDE.U32 UR36, UR10, UR38, UR36 ;  /* 0x000000260a2472a5 */ /* 0x000fe2000f8e0024 */
[----:B------:R-:W-:Y:S01]  /*1fe0*/  MOV R11, UR41 ;  /* 0x00000029000b7c02 */ /* 0x000fe20008000f00 */
[----:B------:R-:W-:Y:S01]  /*1ff0*/  @!P0 IMAD.WIDE.U32 R8, R9, c[0x0][0x208], R6 ;  /* 0x0000820009088a25 */ /* 0x000fe200078e0006 */
[----:B------:R-:W-:Y:S02]  /*2000*/  UIMAD UR39, UR10, UR39, UR40 ;  /* 0x000000270a2772a4 */ /* 0x000fe4000f8e0228 */
[----:B------:R-:W-:Y:S01]  /*2010*/  USHF.R.S32.HI UR40, URZ, 0x1f, UR27 ;  /* 0x0000001f3f287899 */ /* 0x000fe2000801141b */
[----:B------:R-:W-:Y:S01]  /*2020*/  LEA R6, P1, R11, R10, 0x1 ;  /* 0x0000000a0b067211 */ /* 0x000fe200078208ff */
[----:B------:R-:W-:Y:S01]  /*2030*/  UIADD3 UR38, UP0, UR27, UR36, URZ ;  /* 0x000000241b267290 */ /* 0x000fe2000ff1e03f */
[----:B------:R-:W-:-:S02]  /*2040*/  @!P0 IADD3 R11, P3, R58, R8, RZ ;  /* 0x000000083a0b8210 */ /* 0x000fc40007f7e0ff */
[C---:B------:R-:W-:Y:S01]  /*2050*/  @!P0 IADD3 R75, P2, R58.reuse, R4, RZ ;  /* 0x000000043a4b8210 */ /* 0x040fe20007f5e0ff */
[----:B------:R-:W-:Y:S01]  /*2060*/  UIADD3.X UR36, UR40, UR39, UR37, UP0, !UPT ;  /* 0x0000002728247290 */ /* 0x000fe200087fe425 */
[C---:B------:R-:W-:Y:S01]  /*2070*/  @!P0 IADD3.X R76, R59.reuse, UR42, R9, P3, !PT ;  /* 0x0000002a3b4c8c10 */ /* 0x040fe20009ffe409 */
[----:B------:R-:W-:Y:S01]  /*2080*/  UIADD3.X UR8, UR40, UR42, UR9, UP1, !UPT ;  /* 0x0000002a28087290 */ /* 0x000fe20008ffe409 */
[----:B------:R-:W-:Y:S01]  /*2090*/  @!P0 IADD3.X R78, R59, UR39, R5, P2, !PT ;  /* 0x000000273b4e8c10 */ /* 0x000fe200097fe405 */
[----:B------:R-:W-:Y:S01]  /*20a0*/  IMAD.U32 R9, RZ, RZ, UR38 ;  /* 0x00000026ff097e24 */ /* 0x000fe2000f8e00ff */
[C---:B------:R-:W-:Y:S01]  /*20b0*/  LEA R8, P2, R58.reuse, c[0x0][0x268], 0x1 ;  /* 0x00009a003a087a11 */ /* 0x040fe200078408ff */
[----:B------:R-:W-:Y:S01]  /*20c0*/  IMAD.U32 R80, RZ, RZ, UR36 ;  /* 0x00000024ff507e24 */ /* 0x000fe2000f8e00ff */
[C-C-:B------:R-:W-:Y:S01]  /*20d0*/  LEA.HI.X R5, R58.reuse, c[0x0][0x25c], R59.reuse, 0x1, P4 ;  /* 0x000097003a057a11 */ /* 0x140fe200020f0c3b */
[----:B------:R-:W-:Y:S01]  /*20e0*/  ULDC.64 UR36, c[0x0][0x2e8] ;  /* 0x0000ba0000247ab9 */ /* 0x000fe20000000a00 */
[----:B------:R-:W-:-:S02]  /*20f0*/  LEA.HI.X R7, R58, c[0x0][0x26c], R59, 0x1, P2 ;  /* 0x00009b003a077a11 */ /* 0x000fc400010f0c3b */
[C---:B------:R-:W-:Y:S02]  /*2100*/  LEA R8, P3, R9.reuse, R8, 0x1 ;  /* 0x0000000809087211 */ /* 0x040fe400078608ff */
[----:B------:R-:W-:Y:S02]  /*2110*/  MOV R82, UR41 ;  /* 0x0000002900527c02 */ /* 0x000fe40008000f00 */
[----:B------:R-:W-:Y:S02]  /*2120*/  MOV R77, UR8 ;  /* 0x00000008004d7c02 */ /* 0x000fe40008000f00 */
[----:B------:R-:W-:Y:S02]  /*2130*/  LEA.HI.X R9, R9, R7, R80, 0x1, P3 ;  /* 0x0000000709097211 */ /* 0x000fe400018f0c50 */
[----:B------:R-:W-:Y:S02]  /*2140*/  LEA.HI.X R7, R82, R5, R77, 0x1, P1 ;  /* 0x0000000552077211 */ /* 0x000fe400008f0c4d */
[----:B------:R-:W-:-:S02]  /*2150*/  ISETP.GE.AND P1, PT, R70, UR7, PT ;  /* 0x0000000746007c0c */ /* 0x000fc4000bf26270 */
[----:B------:R-:W-:-:S04]  /*2160*/  @!P0 LEA R4, P2, R75, c[0x0][0x268], 0x1 ;  /* 0x00009a004b048a11 */ /* 0x000fc800078408ff */
[--C-:B------:R-:W-:Y:S02]  /*2170*/  @!P0 LEA.HI.X R5, R75, c[0x0][0x26c], R78.reuse, 0x1, P2 ;  /* 0x00009b004b058a11 */ /* 0x100fe400010f0c4e */
[----:B------:R-:W-:Y:S02]  /*2180*/  PRMT R78, RZ, 0x7610, R78 ;  /* 0x00007610ff4e7816 */ /* 0x000fe4000000004e */
[----:B------:R-:W-:Y:S02]  /*2190*/  PRMT R79, RZ, 0x7610, R79 ;  /* 0x00007610ff4f7816 */ /* 0x000fe4000000004f */
[----:B------:R-:W-:Y:S02]  /*21a0*/  @!P0 LEA R10, P4, R11, c[0x0][0x258], 0x1 ;  /* 0x000096000b0a8a11 */ /* 0x000fe400078808ff */
[----:B------:R-:W-:Y:S02]  /*21b0*/  ISETP.GE.AND P2, PT, R71, UR7, PT ;  /* 0x0000000747007c0c */ /* 0x000fe4000bf46270 */
[----:B------:R-:W-:-:S02]  /*21c0*/  @!P0 LEA.HI.X R11, R11, c[0x0][0x25c], R76, 0x1, P4 ;  /* 0x000097000b0b8a11 */ /* 0x000fc400020f0c4c */
[----:B------:R-:W-:Y:S02]  /*21d0*/  ISETP.GE.AND P3, PT, R69, UR7, PT ;  /* 0x0000000745007c0c */ /* 0x000fe4000bf66270 */
[----:B------:R-:W-:Y:S02]  /*21e0*/  ISETP.GE.AND P4, PT, R72, UR7, PT ;  /* 0x0000000748007c0c */ /* 0x000fe4000bf86270 */
[----:B------:R-:W-:Y:S02]  /*21f0*/  ISETP.GE.AND P5, PT, R68, UR7, PT ;  /* 0x0000000744007c0c */ /* 0x000fe4000bfa6270 */
        /* <DEDUP_REMOVED lines=44> */
[----:B------:R-:W2:Y:S01]  /*24c0*/  @!P1 LDG.E.U16 R73, [R8.64+-0xf40] ;  /* 0xfff0c01c08499981 */ /* 0x000ea2000c1e1500 */
[----:B------:R-:W-:Y:S02]  /*24d0*/  ISETP.GE.AND P1, PT, R66, UR7, PT ;  /* 0x0000000742007c0c */ /* 0x000fe4000bf26270 */
[----:B------:R-:W-:Y:S01]  /*24e0*/  PRMT R21, RZ, 0x7610, R21 ;  /* 0x00007610ff157816 */ /* 0x000fe20000000015 */
[----:B------:R0:W3:Y:S01]  /*24f0*/  @!P0 LDG.E.U16 R75, [R4.64] ;  /* 0x0000001c044b8981 */ /* 0x0000e2000c1e1500 */
[----:B------:R-:W-:Y:S02]  /*2500*/  PRMT R74, RZ, 0x7610, R74 ;  /* 0x00007610ff4a7816 */ /* 0x000fe4000000004a */
[----:B------:R-:W-:Y:S01]  /*2510*/  PRMT R20, RZ, 0x7610, R20 ;  /* 0x00007610ff147816 */ /* 0x000fe20000000014 */
[----:B------:R-:W4:Y:S04]  /*2520*/  @!P5 LDG.E.U16 R76, [R8.64+-0xec0] ;  /* 0xfff1401c084cd981 */ /* 0x000f28000c1e1500 */
[----:B------:R-:W5:Y:S04]  /*2530*/  @!P2 LDG.E.U16 R21, [R8.64+-0xf80] ;  /* 0xfff0801c0815a981 */ /* 0x000f68000c1e1500 */
[----:B------:R-:W2:Y:S01]  /*2540*/  @!P1 LDG.E.U16 R78, [R8.64+-0xe40] ;  /* 0xfff1c01c084e9981 */ /* 0x000ea2000c1e1500 */
[----:B------:R-:W-:-:S03]  /*2550*/  ISETP.GE.AND P1, PT, R65, UR7, PT ;  /* 0x0000000741007c0c */ /* 0x000fc6000bf26270 */
[----:B------:R-:W2:Y:S04]  /*2560*/  @!P3 LDG.E.U16 R74, [R8.64+-0xf00] ;  /* 0xfff1001c084ab981 */ /* 0x000ea8000c1e1500 */
[----:B------:R-:W2:Y:S04]  /*2570*/  @!P4 LDG.E.U16 R20, [R8.64+-0xfc0] ;  /* 0xfff0401c0814c981 */ /* 0x000ea8000c1e1500 */
[----:B------:R-:W4:Y:S04]  /*2580*/  @!P6 LDG.E.U16 R77, [R8.64+-0xe80] ;  /* 0xfff1801c084de981 */ /* 0x000f28000c1e1500 */
[----:B------:R-:W4:Y:S01]  /*2590*/  @!P1 LDG.E.U16 R79, [R8.64+-0xe00] ;  /* 0xfff2001c084f9981 */ /* 0x000f22000c1e1500 */
[----:B------:R-:W-:-:S02]  /*25a0*/  ISETP.GE.AND P1, PT, R43, UR7, PT ;  /* 0x000000072b007c0c */ /* 0x000fc4000bf26270 */
[----:B------:R-:W-:Y:S02]  /*25b0*/  ISETP.GE.AND P2, PT, R41, UR7, PT ;  /* 0x0000000729007c0c */ /* 0x000fe4000bf46270 */
[----:B------:R-:W-:Y:S02]  /*25c0*/  ISETP.GE.AND P3, PT, R40, UR7, PT ;  /* 0x0000000728007c0c */ /* 0x000fe4000bf66270 */
[----:B------:R-:W-:Y:S02]  /*25d0*/  ISETP.GE.AND P4, PT, R3, UR7, PT ;  /* 0x0000000703007c0c */ /* 0x000fe4000bf86270 */
[----:B------:R-:W-:-:S05]  /*25e0*/  ISETP.GE.AND P5, PT, R2, UR7, PT ;  /* 0x0000000702007c0c */ /* 0x000fca000bfa6270 */
[----:B------:R-:W4:Y:S01]  /*25f0*/  @!P1 LDG.E.U16 R80, [R8.64+-0xdc0] ;  /* 0xfff2401c08509981 */ /* 0x000f22000c1e1500 */
[----:B------:R-:W-:Y:S02]  /*2600*/  ISETP.GE.AND P1, PT, R42, UR7, PT ;  /* 0x000000072a007c0c */ /* 0x000fe4000bf26270 */
[----:B------:R-:W-:Y:S01]  /*2610*/  ISETP.GE.AND P6, PT, R0, UR7, PT ;  /* 0x0000000700007c0c */ /* 0x000fe2000bfc6270 */
[----:B------:R-:W4:Y:S01]  /*2620*/  @!P3 LDG.E.U16 R81, [R8.64+-0xd00] ;  /* 0xfff3001c0851b981 */ /* 0x000f22000c1e1500 */
[----:B0-----:R-:W-:Y:S02]  /*2630*/  PRMT R5, RZ, 0x7610, R5 ;  /* 0x00007610ff057816 */ /* 0x001fe40000000005 */
[----:B------:R-:W-:Y:S01]  /*2640*/  PRMT R4, RZ, 0x7610, R4 ;  /* 0x00007610ff047816 */ /* 0x000fe20000000004 */
[----:B------:R-:W4:Y:S04]  /*2650*/  @!P4 LDG.E.U16 R82, [R8.64+-0xcc0] ;  /* 0xfff3401c0852c981 */ /* 0x000f28000c1e1500 */
[----:B------:R-:W4:Y:S04]  /*2660*/  @!P5 LDG.E.U16 R83, [R8.64+-0xc80] ;  /* 0xfff3801c0853d981 */ /* 0x000f28000c1e1500 */
[----:B------:R-:W4:Y:S04]  /*2670*/  @!P1 LDG.E.U16 R5, [R8.64+-0xd80] ;  /* 0xfff2801c08059981 */ /* 0x000f28000c1e1500 */
[----:B------:R-:W4:Y:S04]  /*2680*/  @!P2 LDG.E.U16 R4, [R8.64+-0xd40] ;  /* 0xfff2c01c0804a981 */ /* 0x000f28000c1e1500 */
[----:B------:R-:W4:Y:S01]  /*2690*/  @!P6 LDG.E.U16 R85, [R8.64+-0xc40] ;  /* 0xfff3c01c0855e981 */ /* 0x000f22000c1e1500 */
[----:B------:R-:W-:-:S02]  /*26a0*/  P2R R97, PR, RZ, 0x2 ;  /* 0x00000002ff617803 */ /* 0x000fc40000000000 */
[----:B------:R-:W-:Y:S02]  /*26b0*/  ISETP.GE.AND P1, PT, R72, UR7, PT ;  /* 0x0000000748007c0c */ /* 0x000fe4000bf26270 */
[----:B------:R-:W-:Y:S02]  /*26c0*/  PRMT R84, RZ, 0x7610, R84 ;  /* 0x00007610ff547816 */ /* 0x000fe40000000054 */
[----:B------:R-:W-:Y:S02]  /*26d0*/  PRMT R96, RZ, 0x7610, R96 ;  /* 0x00007610ff607816 */ /* 0x000fe40000000060 */
[----:B------:R-:W-:Y:S02]  /*26e0*/  PRMT R106, RZ, 0x7610, R106 ;  /* 0x00007610ff6a7816 */ /* 0x000fe4000000006a */
[----:B------:R-:W-:Y:S02]  /*26f0*/  PRMT R105, RZ, 0x7610, R105 ;  /* 0x00007610ff697816 */ /* 0x000fe40000000069 */
[----:B------:R-:W-:-:S02]  /*2700*/  PRMT R108, RZ, 0x7610, R108 ;  /* 0x00007610ff6c7816 */ /* 0x000fc4000000006c */
[----:B------:R-:W-:Y:S01]  /*2710*/  PRMT R107, RZ, 0x7610, R107 ;  /* 0x00007610ff6b7816 */ /* 0x000fe2000000006b */
[----:B---3--:R-:W-:Y:S04]  /*2720*/  STS.U16 [R148], R75 ;  /* 0x0000004b94007388 */ /* 0x008fe80000000400 */
[----:B--2---:R-:W-:Y:S04]  /*2730*/  STS.U16 [R147+0x40], R20 ;  /* 0x0000401493007388 */ /* 0x004fe80000000400 */
[----:B-----5:R-:W-:Y:S04]  /*2740*/  STS.U16 [R146+0x80], R21 ;  /* 0x0000801592007388 */ /* 0x020fe80000000400 */
[----:B------:R-:W-:Y:S04]  /*2750*/  STS.U16 [R145+0xc0], R73 ;  /* 0x0000c04991007388 */ /* 0x000fe80000000400 */
[----:B------:R-:W-:Y:S04]  /*2760*/  STS.U16 [R144+0x100], R74 ;  /* 0x0001004a90007388 */ /* 0x000fe80000000400 */
[----:B----4-:R-:W-:Y:S04]  /*2770*/  STS.U16 [R143+0x140], R76 ;  /* 0x0001404c8f007388 */ /* 0x010fe80000000400 */
[----:B------:R-:W-:Y:S04]  /*2780*/  STS.U16 [R142+0x180], R77 ;  /* 0x0001804d8e007388 */ /* 0x000fe80000000400 */
[----:B------:R0:W-:Y:S04]  /*2790*/  STS.U16 [R141+0x1c0], R78 ;  /* 0x0001c04e8d007388 */ /* 0x0001e80000000400 */
[----:B------:R1:W-:Y:S04]  /*27a0*/  STS.U16 [R140+0x200], R79 ;  /* 0x0002004f8c007388 */ /* 0x0003e80000000400 */
[----:B------:R2:W-:Y:S04]  /*27b0*/  STS.U16 [R165+0x240], R80 ;  /* 0x00024050a5007388 */ /* 0x0005e80000000400 */
[----:B------:R-:W-:Y:S04]  /*27c0*/  STS.U16 [R164+0x280], R5 ;  /* 0x00028005a4007388 */ /* 0x000fe80000000400 */
[----:B------:R-:W-:Y:S04]  /*27d0*/  STS.U16 [R163+0x2c0], R4 ;  /* 0x0002c004a3007388 */ /* 0x000fe80000000400 */
[----:B------:R3:W-:Y:S04]  /*27e0*/  STS.U16 [R162+0x300], R81 ;  /* 0x00030051a2007388 */ /* 0x0007e80000000400 */
[----:B------:R4:W-:Y:S04]  /*27f0*/  STS.U16 [R161+0x340], R82 ;  /* 0x00034052a1007388 */ /* 0x0009e80000000400 */
[----:B------:R5:W-:Y:S04]  /*2800*/  STS.U16 [R160+0x380], R83 ;  /* 0x00038053a0007388 */ /* 0x000be80000000400 */
[----:B------:R-:W-:Y:S01]  /*2810*/  STS.U16 [R158+0x3c0], R85 ;  /* 0x0003c0559e007388 */ /* 0x000fe20000000400 */
[----:B------:R-:W-:-:S06]  /*2820*/  NOP ;  /* 0x0000000000007918 */ /* 0x000fcc0000000000 */
[----:B------:R-:W-:Y:S04]  /*2830*/  LDS.U16 R8, [R56] ;  /* 0x0000000038087984 */ /* 0x000fe80000000400 */
[----:B------:R-:W0:Y:S04]  /*2840*/  LDS.U16 R86, [R56+0x2] ;  /* 0x0000020038567984 */ /* 0x000e280000000400 */
[----:B------:R-:W0:Y:S04]  /*2850*/  LDS.U16 R87, [R56+0x4] ;  /* 0x0000040038577984 */ /* 0x000e280000000400 */
[----:B------:R-:W0:Y:S04]  /*2860*/  LDS.U16 R88, [R56+0x6] ;  /* 0x0000060038587984 */ /* 0x000e280000000400 */
[----:B------:R-:W0:Y:S04]  /*2870*/  LDS.U16 R89, [R56+0x8] ;  /* 0x0000080038597984 */ /* 0x000e280000000400 */
[----:B------:R-:W0:Y:S04]  /*2880*/  LDS.U16 R90, [R56+0xa] ;  /* 0x00000a00385a7984 */ /* 0x000e280000000400 */
[----:B------:R-:W-:Y:S04]  /*2890*/  LDS.U16 R91, [R56+0xc] ;  /* 0x00000c00385b7984 */ /* 0x000fe80000000400 */
[----:B------:R-:W2:Y:S04]  /*28a0*/  LDS.U16 R92, [R56+0xe] ;  /* 0x00000e00385c7984 */ /* 0x000ea80000000400 */
[----:B------:R-:W3:Y:S04]  /*28b0*/  LDS.U16 R93, [R56+0x10] ;  /* 0x00001000385d7984 */ /* 0x000ee80000000400 */
[----:B------:R-:W3:Y:S04]  /*28c0*/  LDS.U16 R94, [R56+0x12] ;  /* 0x00001200385e7984 */ /* 0x000ee80000000400 */
[----:B------:R-:W3:Y:S04]  /*28d0*/  LDS.U16 R95, [R56+0x14] ;  /* 0x00001400385f7984 */ /* 0x000ee80000000400 */
[----:B------:R-:W-:Y:S04]  /*28e0*/  LDS.U16 R115, [R56+0x16] ;  /* 0x0000160038737984 */ /* 0x000fe80000000400 */
[----:B------:R-:W-:Y:S04]  /*28f0*/  LDS.U16 R114, [R56+0x18] ;  /* 0x0000180038727984 */ /* 0x000fe80000000400 */
[----:B------:R-:W-:Y:S04]  /*2900*/  LDS.U16 R21, [R56+0x1a] ;  /* 0x00001a0038157984 */ /* 0x000fe80000000400 */
[----:B------:R-:W4:Y:S04]  /*2910*/  LDS.U16 R20, [R56+0x1c] ;  /* 0x00001c0038147984 */ /* 0x000f280000000400 */
[----:B------:R-:W-:Y:S04]  /*2920*/  LDS.U16 R104, [R56+0x1e] ;  /* 0x00001e0038687984 */ /* 0x000fe80000000400 */
[----:B------:R-:W-:Y:S01]  /*2930*/  BAR.SYNC.DEFER_BLOCKING 0x0 ;  /* 0x0000000000007b1d */ /* 0x000fe20000010000 */
[----:B0-----:R-:W-:-:S02]  /*2940*/  PRMT R78, RZ, 0x7610, R78 ;  /* 0x00007610ff4e7816 */ /* 0x001fc4000000004e */
[----:B-1----:R-:W-:Y:S02]  /*2950*/  PRMT R79, RZ, 0x7610, R79 ;  /* 0x00007610ff4f7816 */ /* 0x002fe4000000004f */
[----:B--2---:R-:W-:Y:S01]  /*2960*/  PRMT R80, RZ, 0x7610, R80 ;  /* 0x00007610ff507816 */ /* 0x004fe20000000050 */
[----:B------:R0:W2:Y:S01]  /*2970*/  @!P0 LDG.E.U16 R84, [R10.64] ;  /* 0x0000001c0a548981 */ /* 0x0000a2000c1e1500 */
[----:B------:R-:W-:-:S03]  /*2980*/  ISETP.GE.AND P0, PT, R71, UR7, PT ;  /* 0x0000000747007c0c */ /* 0x000fc6000bf06270 */
[----:B------:R1:W2:Y:S01]  /*2990*/  @!P1 LDG.E.U16 R78, [R6.64+-0xfc0] ;  /* 0xfff0401c064e9981 */ /* 0x0002a2000c1e1500 */
[----:B------:R-:W-:Y:S02]  /*29a0*/  ISETP.GE.AND P1, PT, R70, UR7, PT ;  /* 0x0000000746007c0c */ /* 0x000fe4000bf26270 */
[----:B---3--:R-:W-:Y:S01]  /*29b0*/  PRMT R81, RZ, 0x7610, R81 ;  /* 0x00007610ff517816 */ /* 0x008fe20000000051 */
[----:B------:R1:W3:Y:S01]  /*29c0*/  @!P2 LDG.E.U16 R108, [R6.64+-0xd40] ;  /* 0xfff2c01c066ca981 */ /* 0x0002e2000c1e1500 */
[----:B----4-:R-:W-:Y:S02]  /*29d0*/  PRMT R82, RZ, 0x7610, R82 ;  /* 0x00007610ff527816 */ /* 0x010fe40000000052 */
[----:B-----5:R-:W-:Y:S01]  /*29e0*/  PRMT R83, RZ, 0x7610, R83 ;  /* 0x00007610ff537816 */ /* 0x020fe20000000053 */
[----:B------:R1:W4:Y:S04]  /*29f0*/  @!P3 LDG.E.U16 R107, [R6.64+-0xd00] ;  /* 0xfff3001c066bb981 */ /* 0x000328000c1e1500 */
[----:B------:R1:W5:Y:S01]  /*2a00*/  @!P0 LDG.E.U16 R79, [R6.64+-0xf80] ;  /* 0xfff0801c064f8981 */ /* 0x000362000c1e1500 */
[----:B------:R-:W-:-:S03]  /*2a10*/  ISETP.GE.AND P0, PT, R69, UR7, PT ;  /* 0x0000000745007c0c */ /* 0x000fc6000bf06270 */
[----:B------:R1:W3:Y:S01]  /*2a20*/  @!P1 LDG.E.U16 R80, [R6.64+-0xf40] ;  /* 0xfff0c01c06509981 */ /* 0x0002e2000c1e1500 */
[----:B------:R-:W-:-:S09]  /*2a30*/  ISETP.GE.AND P1, PT, R68, UR7, PT ;  /* 0x0000000744007c0c */ /* 0x000fd2000bf26270 */
[----:B------:R1:W4:Y:S01]  /*2a40*/  @!P0 LDG.E.U16 R81, [R6.64+-0xf00] ;  /* 0xfff1001c06518981 */ /* 0x000322000c1e1500 */
[----:B------:R-:W-:-:S03]  /*2a50*/  ISETP.GE.AND P0, PT, R67, UR7, PT ;  /* 0x0000000743007c0c */ /* 0x000fc6000bf06270 */
[----:B------:R1:W4:Y:S01]  /*2a60*/  @!P1 LDG.E.U16 R82, [R6.64+-0xec0] ;  /* 0xfff1401c06529981 */ /* 0x000322000c1e1500 */
[----:B------:R-:W-:-:S09]  /*2a70*/  ISETP.GE.AND P1, PT, R66, UR7, PT ;  /* 0x0000000742007c0c */ /* 0x000fd2000bf26270 */
[----:B------:R1:W4:Y:S01]  /*2a80*/  @!P0 LDG.E.U16 R83, [R6.64+-0xe80] ;  /* 0xfff1801c06538981 */ /* 0x000322000c1e1500 */
[----:B------:R-:W-:-:S03]  /*2a90*/  ISETP.GE.AND P0, PT, R65, UR7, PT ;  /* 0x0000000741007c0c */ /* 0x000fc6000bf06270 */
[----:B------:R1:W4:Y:S01]  /*2aa0*/  @!P1 LDG.E.U16 R96, [R6.64+-0xe40] ;  /* 0xfff1c01c06609981 */ /* 0x000322000c1e1500 */
[----:B------:R-:W-:Y:S02]  /*2ab0*/  ISETP.NE.AND P1, PT, R97, RZ, PT ;  /* 0x000000ff6100720c */ /* 0x000fe40003f25270 */
[----:B------:R-:W-:-:S07]  /*2ac0*/  PRMT R97, RZ, 0x7610, R97 ;  /* 0x00007610ff617816 */ /* 0x000fce0000000061 */
[----:B------:R1:W4:Y:S01]  /*2ad0*/  @!P0 LDG.E.U16 R97, [R6.64+-0xe00] ;  /* 0xfff2001c06618981 */ /* 0x000322000c1e1500 */
[----:B------:R-:W-:Y:S02]  /*2ae0*/  ISETP.GE.AND P0, PT, R43, UR7, PT ;  /* 0x000000072b007c0c */ /* 0x000fe4000bf06270 */
[----:B------:R-:W-:Y:S01]  /*2af0*/  PRMT R76, RZ, 0x7610, R76 ;  /* 0x00007610ff4c7816 */ /* 0x000fe2000000004c */
[----:B------:R1:W4:Y:S01]  /*2b00*/  @!P1 LDG.E.U16 R105, [R6.64+-0xd80] ;  /* 0xfff2801c06699981 */ /* 0x000322000c1e1500 */
[----:B------:R-:W-:Y:S02]  /*2b10*/  PRMT R77, RZ, 0x7610, R77 ;  /* 0x00007610ff4d7816 */ /* 0x000fe4000000004d */
[----:B------:R-:W-:Y:S02]  /*2b20*/  PRMT R75, RZ, 0x7610, R75 ;  /* 0x00007610ff4b7816 */ /* 0x000fe4000000004b */
[----:B------:R1:W4:Y:S04]  /*2b30*/  @!P4 LDG.E.U16 R76, [R6.64+-0xcc0] ;  /* 0xfff3401c064cc981 */ /* 0x000328000c1e1500 */
[----:B------:R1:W4:Y:S04]  /*2b40*/  @!P5 LDG.E.U16 R77, [R6.64+-0xc80] ;  /* 0xfff3801c064dd981 */ /* 0x000328000c1e1500 */
[----:B------:R1:W4:Y:S04]  /*2b50*/  @!P0 LDG.E.U16 R106, [R6.64+-0xdc0] ;  /* 0xfff2401c066a8981 */ /* 0x000328000c1e1500 */
[----:B------:R1:W4:Y:S01]  /*2b60*/  @!P6 LDG.E.U16 R75, [R6.64+-0xc40] ;  /* 0xfff3c01c064be981 */ /* 0x000322000c1e1500 */
[----:B------:R-:W-:-:S02]  /*2b70*/  HADD2.F32 R86, -RZ, R86.H0_H0 ;  /* 0x20000056ff567230 */ /* 0x000fc40000004100 */
[----:B------:R-:W-:-:S03]  /*2b80*/  HADD2.F32 R87, -RZ, R87.H0_H0 ;  /* 0x20000057ff577230 */ /* 0x000fc60000004100 */
[----:B------:R-:W-:Y:S01]  /*2b90*/  FMUL.FTZ R5, R86, -1.4426950216293334961 ;  /* 0xbfb8aa3b56057820 */ /* 0x000fe20000410000 */
[----:B------:R-:W-:Y:S01]  /*2ba0*/  HADD2.F32 R85, -RZ, R8.H0_H0 ;  /* 0x20000008ff557230 */ /* 0x000fe20000004100 */
[----:B------:R-:W-:Y:S02]  /*2bb0*/  FMUL.FTZ R8, R87, -1.4426950216293334961 ;  /* 0xbfb8aa3b57087820 */ /* 0x000fe40000410000 */
[----:B------:R-:W0:Y:S01]  /*2bc0*/  MUFU.EX2 R110, R5 ;  /* 0x00000005006e7308 */ /* 0x000e220000000800 */
[----:B------:R-:W-:Y:S01]  /*2bd0*/  HADD2.F32 R88, -RZ, R88.H0_H0 ;  /* 0x20000058ff587230 */ /* 0x000fe20000004100 */
[----:B------:R-:W-:-:S06]  /*2be0*/  FMUL.FTZ R4, R85, -1.4426950216293334961 ;  /* 0xbfb8aa3b55047820 */ /* 0x000fcc0000410000 */
[----:B------:R-:W0:Y:S01]  /*2bf0*/  MUFU.EX2 R111, R8 ;  /* 0x00000008006f7308 */ /* 0x000e220000000800 */
[----:B-1----:R-:W-:Y:S01]  /*2c00*/  FMUL.FTZ R6, R88, -1.4426950216293334961 ;  /* 0xbfb8aa3b58067820 */ /* 0x002fe20000410000 */
[----:B------:R-:W-:-:S06]  /*2c10*/  HADD2.F32 R89, -RZ, R89.H0_H0 ;  /* 0x20000059ff597230 */ /* 0x000fcc0000004100 */
[----:B------:R1:W1:Y:S01]  /*2c20*/  MUFU.EX2 R109, R4 ;  /* 0x00000004006d7308 */ /* 0x0002620000000800 */
[----:B0-----:R-:W-:Y:S01]  /*2c30*/  FADD.FTZ R110, R110, 1 ;  /* 0x3f8000006e6e7421 */ /* 0x001fe20000010000 */
[----:B------:R-:W-:Y:S01]  /*2c40*/  HADD2.F32 R90, -RZ, R90.H0_H0 ;  /* 0x2000005aff5a7230 */ /* 0x000fe20000004100 */
[----:B------:R-:W-:-:S05]  /*2c50*/  FMUL.FTZ R9, R89, -1.4426950216293334961 ;  /* 0xbfb8aa3b59097820 */ /* 0x000fca0000410000 */
[----:B------:R-:W0:Y:S01]  /*2c60*/  MUFU.EX2 R7, R6 ;  /* 0x0000000600077308 */ /* 0x000e220000000800 */
[----:B------:R-:W-:-:S07]  /*2c70*/  FADD.FTZ R111, R111, 1 ;  /* 0x3f8000006f6f7421 */ /* 0x000fce0000010000 */
[----:B------:R-:W-:Y:S01]  /*2c80*/  MUFU.RCP R135, R110 ;  /* 0x0000006e00877308 */ /* 0x000fe20000001000 */
[----:B-1----:R-:W-:-:S07]  /*2c90*/  FMUL.FTZ R4, R90, -1.4426950216293334961 ;  /* 0xbfb8aa3b5a047820 */ /* 0x002fce0000410000 */
[----:B------:R-:W-:Y:S01]  /*2ca0*/  MUFU.RCP R134, R111 ;  /* 0x0000006f00867308 */ /* 0x000fe20000001000 */
[----:B------:R-:W-:Y:S01]  /*2cb0*/  FADD.FTZ R109, R109, 1 ;  /* 0x3f8000006d6d7421 */ /* 0x000fe20000010000 */
[----:B------:R-:W-:-:S06]  /*2cc0*/  HADD2.F32 R18, -RZ, R18.H0_H0 ;  /* 0x20000012ff127230 */ /* 0x000fcc0000004100 */
[----:B------:R-:W1:Y:S01]  /*2cd0*/  MUFU.EX2 R112, R9 ;  /* 0x0000000900707308 */ /* 0x000e620000000800 */
[----:B0-----:R-:W-:Y:S01]  /*2ce0*/  FADD.FTZ R7, R7, 1 ;  /* 0x3f80000007077421 */ /* 0x001fe20000010000 */
[----:B------:R-:W-:-:S06]  /*2cf0*/  HADD2.F32 R92, -RZ, R92.H0_H0 ;  /* 0x2000005cff5c7230 */ /* 0x000fcc0000004100 */
[----:B------:R-:W0:Y:S01]  /*2d00*/  MUFU.EX2 R4, R4 ;  /* 0x0000000400047308 */ /* 0x000e220000000800 */
[----:B------:R-:W-:Y:S01]  /*2d10*/  HADD2.F32 R91, -RZ, R91.H0_H0 ;  /* 0x2000005bff5b7230 */ /* 0x000fe20000004100 */
[----:B------:R-:W-:-:S06]  /*2d20*/  FMUL.FTZ R74, R92, -1.4426950216293334961 ;  /* 0xbfb8aa3b5c4a7820 */ /* 0x000fcc0000410000 */
[----:B------:R-:W0:Y:S01]  /*2d30*/  MUFU.RCP R136, R109 ;  /* 0x0000006d00887308 */ /* 0x000e220000001000 */
[----:B-1----:R-:W-:-:S07]  /*2d40*/  FADD.FTZ R112, R112, 1 ;  /* 0x3f80000070707421 */ /* 0x002fce0000010000 */
[----:B------:R1:W-:Y:S01]  /*2d50*/  MUFU.RCP R133, R7 ;  /* 0x0000000700857308 */ /* 0x0003e20000001000 */
[----:B------:R-:W-:Y:S02]  /*2d60*/  FMUL.FTZ R5, R91, -1.4426950216293334961 ;  /* 0xbfb8aa3b5b057820 */ /* 0x000fe40000410000 */
[----:B-1----:R-:W-:-:S05]  /*2d70*/  FADD.FTZ R7, -R135, 1 ;  /* 0x3f80000087077421 */ /* 0x002fca0000010100 */
[----:B------:R-:W1:Y:S01]  /*2d80*/  MUFU.EX2 R74, R74 ;  /* 0x0000004a004a7308 */ /* 0x000e620000000800 */
[----:B------:R-:W-:Y:S02]  /*2d90*/  HADD2.F32 R19, -RZ, R19.H0_H0 ;  /* 0x20000013ff137230 */ /* 0x000fe40000004100 */
[----:B------:R-:W-:Y:S01]  /*2da0*/  HADD2.F32 R17, -RZ, R17.H0_H0 ;  /* 0x20000011ff117230 */ /* 0x000fe20000004100 */
[----:B0-----:R-:W-:-:S04]  /*2db0*/  FADD.FTZ R129, R4, 1 ;  /* 0x3f80000004817421 */ /* 0x001fc80000010000 */
[----:B------:R-:W0:Y:S01]  /*2dc0*/  MUFU.RCP R132, R112 ;  /* 0x0000007000847308 */ /* 0x000e220000001000 */
[----:B------:R-:W-:Y:S01]  /*2dd0*/  FADD.FTZ R4, -R136, 1 ;  /* 0x3f80000088047421 */ /* 0x000fe20000010100 */
[----:B------:R-:W-:-:S06]  /*2de0*/  HADD2.F32 R15, -RZ, R15.H0_H0 ;  /* 0x2000000fff0f7230 */ /* 0x000fcc0000004100 */
[----:B------:R-:W0:Y:S01]  /*2df0*/  MUFU.EX2 R5, R5 ;  /* 0x0000000500057308 */ /* 0x000e220000000800 */
[----:B------:R-:W-:Y:S01]  /*2e00*/  FFMA.FTZ R4, R85, R4, 1 ;  /* 0x3f80000055047423 */ /* 0x000fe20000010004 */
[----:B------:R-:W-:Y:S02]  /*2e10*/  HADD2.F32 R93, -RZ, R93.H0_H0 ;  /* 0x2000005dff5d7230 */ /* 0x000fe40000004100 */
[----:B------:R-:W-:Y:S01]  /*2e20*/  HADD2.F32 R94, -RZ, R94.H0_H0 ;  /* 0x2000005eff5e7230 */ /* 0x000fe20000004100 */
[----:B-1----:R-:W-:Y:S02]  /*2e30*/  FADD.FTZ R126, R74, 1 ;  /* 0x3f8000004a7e7421 */ /* 0x002fe40000010000 */
[----:B------:R-:W-:Y:S02]  /*2e40*/  FMUL.FTZ R73, R93, -1.4426950216293334961 ;  /* 0xbfb8aa3b5d497820 */ /* 0x000fe40000410000 */
[----:B0-----:R-:W-:Y:S02]  /*2e50*/  FADD.FTZ R74, -R132, 1 ;  /* 0x3f800000844a7421 */ /* 0x001fe40000010100 */
[----:B------:R-:W-:Y:S01]  /*2e60*/  FMUL.FTZ R11, R94, -1.4426950216293334961 ;  /* 0xbfb8aa3b5e0b7820 */ /* 0x000fe20000410000 */
[----:B------:R-:W-:Y:S01]  /*2e70*/  HADD2.F32 R95, -RZ, R95.H0_H0 ;  /* 0x2000005fff5f7230 */ /* 0x000fe20000004100 */
[----:B------:R-:W0:Y:S01]  /*2e80*/  MUFU.EX2 R73, R73 ;  /* 0x0000004900497308 */ /* 0x000e220000000800 */
[----:B------:R-:W-:Y:S01]  /*2e90*/  FADD.FTZ R127, R5, 1 ;  /* 0x3f800000057f7421 */ /* 0x000fe20000010000 */
[----:B------:R-:W-:Y:S01]  /*2ea0*/  HADD2.F32 R20, -RZ, R20.H0_H0 ;  /* 0x20000014ff147230 */ /* 0x000fe20000004100 */
[----:B--2---:R1:W-:Y:S04]  /*2eb0*/  STS.U16 [R148], R84 ;  /* 0x0000005494007388 */ /* 0x0043e80000000400 */
[----:B------:R-:W-:Y:S04]  /*2ec0*/  STS.U16 [R147+0x40], R78 ;  /* 0x0000404e93007388 */ /* 0x000fe80000000400 */
[----:B-----5:R-:W-:Y:S04]  /*2ed0*/  STS.U16 [R146+0x80], R79 ;  /* 0x0000804f92007388 */ /* 0x020fe80000000400 */
[----:B---3--:R-:W-:Y:S04]  /*2ee0*/  STS.U16 [R145+0xc0], R80 ;  /* 0x0000c05091007388 */ /* 0x008fe80000000400 */
[----:B----4-:R-:W-:Y:S04]  /*2ef0*/  STS.U16 [R144+0x100], R81 ;  /* 0x0001005190007388 */ /* 0x010fe80000000400 */
[----:B------:R-:W-:Y:S04]  /*2f00*/  STS.U16 [R143+0x140], R82 ;  /* 0x000140528f007388 */ /* 0x000fe80000000400 */
[----:B------:R-:W-:Y:S04]  /*2f10*/  STS.U16 [R142+0x180], R83 ;  /* 0x000180538e007388 */ /* 0x000fe80000000400 */
[----:B------:R-:W-:Y:S04]  /*2f20*/  STS.U16 [R141+0x1c0], R96 ;  /* 0x0001c0608d007388 */ /* 0x000fe80000000400 */
[----:B------:R2:W-:Y:S04]  /*2f30*/  STS.U16 [R140+0x200], R97 ;  /* 0x000200618c007388 */ /* 0x0005e80000000400 */
[----:B------:R-:W-:Y:S04]  /*2f40*/  STS.U16 [R165+0x240], R106 ;  /* 0x0002406aa5007388 */ /* 0x000fe80000000400 */
[----:B------:R3:W-:Y:S04]  /*2f50*/  STS.U16 [R164+0x280], R105 ;  /* 0x00028069a4007388 */ /* 0x0007e80000000400 */
[----:B------:R4:W-:Y:S04]  /*2f60*/  STS.U16 [R163+0x2c0], R108 ;  /* 0x0002c06ca3007388 */ /* 0x0009e80000000400 */
[----:B------:R-:W-:Y:S04]  /*2f70*/  STS.U16 [R162+0x300], R107 ;  /* 0x0003006ba2007388 */ /* 0x000fe80000000400 */
[----:B------:R-:W-:Y:S04]  /*2f80*/  STS.U16 [R161+0x340], R76 ;  /* 0x0003404ca1007388 */ /* 0x000fe80000000400 */
[----:B------:R-:W-:Y:S04]  /*2f90*/  STS.U16 [R160+0x380], R77 ;  /* 0x0003804da0007388 */ /* 0x000fe80000000400 */
[----:B------:R-:W-:Y:S01]  /*2fa0*/  STS.U16 [R158+0x3c0], R75 ;  /* 0x0003c04b9e007388 */ /* 0x000fe20000000400 */
[----:B------:R-:W-:-:S06]  /*2fb0*/  NOP ;  /* 0x0000000000007918 */ /* 0x000fcc0000000000 */
[----:B------:R-:W5:Y:S04]  /*2fc0*/  LDS.U16 R79, [R56+0x2] ;  /* 0x00000200384f7984 */ /* 0x000f680000000400 */
[----:B------:R-:W0:Y:S04]  /*2fd0*/  LDS.U16 R80, [R56] ;  /* 0x0000000038507984 */ /* 0x000e280000000400 */
[----:B------:R-:W0:Y:S04]  /*2fe0*/  LDS.U16 R78, [R56+0x4] ;  /* 0x00000400384e7984 */ /* 0x000e280000000400 */
[----:B------:R-:W0:Y:S04]  /*2ff0*/  LDS.U16 R76, [R56+0x8] ;  /* 0x00000800384c7984 */ /* 0x000e280000000400 */
[----:B------:R-:W0:Y:S01]  /*3000*/  LDS.U16 R77, [R56+0x6] ;  /* 0x00000600384d7984 */ /* 0x000e220000000400 */
[----:B-1----:R-:W-:-:S03]  /*3010*/  FADD.FTZ R84, -R134, 1 ;  /* 0x3f80000086547421 */ /* 0x002fc60000010100 */
[----:B------:R-:W1:Y:S01]  /*3020*/  LDS.U16 R75, [R56+0xa] ;  /* 0x00000a00384b7984 */ /* 0x000e620000000400 */
[----:B--2---:R-:W-:-:S03]  /*3030*/  FFMA.FTZ R97, R86, R7, 1 ;  /* 0x3f80000056617423 */ /* 0x004fc60000010007 */
[----:B------:R-:W2:Y:S01]  /*3040*/  LDS.U16 R81, [R56+0xc] ;  /* 0x00000c0038517984 */ /* 0x000ea20000000400 */
[----:B---3--:R-:W-:Y:S02]  /*3050*/  FFMA.FTZ R105, R87, R84, 1 ;  /* 0x3f80000057697423 */ /* 0x008fe40000010054 */
[----:B----4-:R-:W-:Y:S01]  /*3060*/  FFMA.FTZ R108, R89, R74, 1 ;  /* 0x3f800000596c7423 */ /* 0x010fe2000001004a */
[----:B------:R-:W3:Y:S01]  /*3070*/  MUFU.EX2 R11, R11 ;  /* 0x0000000b000b7308 */ /* 0x000ee20000000800 */
[----:B------:R-:W-:Y:S01]  /*3080*/  FMUL.FTZ R10, R95, -1.4426950216293334961 ;  /* 0xbfb8aa3b5f0a7820 */ /* 0x000fe20000410000 */
[----:B------:R-:W-:Y:S01]  /*3090*/  HADD2.F32 R16, -RZ, R16.H0_H0 ;  /* 0x20000010ff107230 */ /* 0x000fe20000004100 */
[----:B------:R-:W-:Y:S01]  /*30a0*/  FMUL.FTZ R106, R20, -1.4426950216293334961 ;  /* 0xbfb8aa3b146a7820 */ /* 0x000fe20000410000 */
[----:B------:R-:W-:-:S04]  /*30b0*/  HADD2.F32 R14, -RZ, R14.H0_H0 ;  /* 0x2000000eff0e7230 */ /* 0x000fc80000004100 */
[----:B------:R-:W4:Y:S01]  /*30c0*/  MUFU.RCP R129, R129 ;  /* 0x0000008100817308 */ /* 0x000f220000001000 */
[----:B------:R-:W-:Y:S01]  /*30d0*/  FADD.FTZ R5, -R133, 1 ;  /* 0x3f80000085057421 */ /* 0x000fe20000010100 */
[----:B------:R-:W-:-:S06]  /*30e0*/  HADD2.F32 R115, -RZ, R115.H0_H0 ;  /* 0x20000073ff737230 */ /* 0x000fcc0000004100 */
[----:B------:R-:W-:Y:S01]  /*30f0*/  MUFU.RCP R126, R126 ;  /* 0x0000007e007e7308 */ /* 0x000fe20000001000 */
[----:B-----5:R-:W-:Y:S01]  /*3100*/  HADD2.F32 R79, -RZ, R79.H0_H0 ;  /* 0x2000004fff4f7230 */ /* 0x020fe20000004100 */
[----:B0-----:R-:W-:Y:S01]  /*3110*/  FADD.FTZ R125, R73, 1 ;  /* 0x3f800000497d7421 */ /* 0x001fe20000010000 */
[----:B------:R-:W-:Y:S01]  /*3120*/  HADD2.F32 R101, -RZ, R101.H0_H0 ;  /* 0x20000065ff657230 */ /* 0x000fe20000004100 */
[----:B------:R-:W-:Y:S02]  /*3130*/  LDS.U16 R118, [R56+0x18] ;  /* 0x0000180038767984 */ /* 0x000fe40000000400 */
[----:B------:R-:W-:Y:S02]  /*3140*/  FMUL.FTZ R82, R18, R79 ;  /* 0x0000004f12527220 */ /* 0x000fe40000410000 */
[----:B------:R-:W0:Y:S01]  /*3150*/  MUFU.RCP R127, R127 ;  /* 0x0000007f007f7308 */ /* 0x000e220000001000 */
[----:B------:R-:W-:Y:S01]  /*3160*/  HADD2.F32 R100, -RZ, R100.H0_H0 ;  /* 0x20000064ff647230 */ /* 0x000fe20000004100 */
[----:B------:R-:W-:Y:S01]  /*3170*/  FMUL.FTZ R82, R135, R82 ;  /* 0x0000005287527220 */ /* 0x000fe20000410000 */
[----:B------:R-:W-:Y:S01]  /*3180*/  HADD2.F32 R80, -RZ, R80.H0_H0 ;  /* 0x20000050ff507230 */ /* 0x000fe20000004100 */
[----:B------:R-:W-:Y:S01]  /*3190*/  LDS.U16 R119, [R56+0x1c] ;  /* 0x00001c0038777984 */ /* 0x000fe20000000400 */
[----:B------:R-:W-:Y:S01]  /*31a0*/  HADD2.F32 R78, -RZ, R78.H0_H0 ;  /* 0x2000004eff4e7230 */ /* 0x000fe20000004100 */
[----:B------:R-:W-:-:S02]  /*31b0*/  FMUL.FTZ R84, R82, R97 ;  /* 0x0000006152547220 */ /* 0x000fc40000410000 */
[----:B------:R-:W5:Y:S01]  /*31c0*/  LDS.U16 R82, [R56+0xe] ;  /* 0x00000e0038527984 */ /* 0x000f620000000400 */
[----:B------:R-:W-:Y:S02]  /*31d0*/  FMUL.FTZ R7, R19, R80 ;  /* 0x0000005013077220 */ /* 0x000fe40000410000 */
[----:B------:R-:W-:Y:S01]  /*31e0*/  FMUL.FTZ R83, R17, R78 ;  /* 0x0000004e11537220 */ /* 0x000fe20000410000 */
[----:B------:R-:W-:Y:S01]  /*31f0*/  HADD2.F32 R76, -RZ, R76.H0_H0 ;  /* 0x2000004cff4c7230 */ /* 0x000fe20000004100 */
[----:B------:R-:W-:Y:S01]  /*3200*/  FMUL.FTZ R7, R136, R7 ;  /* 0x0000000788077220 */ /* 0x000fe20000410000 */
[----:B------:R-:W-:Y:S01]  /*3210*/  LDS.U16 R97, [R56+0x12] ;  /* 0x0000120038617984 */ /* 0x000fe20000000400 */
[----:B------:R-:W-:Y:S02]  /*3220*/  FMUL.FTZ R96, R134, R83 ;  /* 0x0000005386607220 */ /* 0x000fe40000410000 */
[----:B------:R-:W-:Y:S02]  /*3230*/  FMUL.FTZ R83, R7, R4 ;  /* 0x0000000407537220 */ /* 0x000fe40000410000 */
[----:B------:R-:W-:-:S02]  /*3240*/  FMUL.FTZ R4, R96, R105 ;  /* 0x0000006960047220 */ /* 0x000fc40000410000 */
[----:B------:R-:W0:Y:S01]  /*3250*/  LDS.U16 R96, [R56+0x10] ;  /* 0x0000100038607984 */ /* 0x000e220000000400 */
[----:B------:R-:W-:-:S04]  /*3260*/  FMUL.FTZ R105, R15, R76 ;  /* 0x0000004c0f697220 */ /* 0x000fc80000410000 */
[----:B------:R-:W-:Y:S01]  /*3270*/  FMUL.FTZ R105, R132, R105 ;  /* 0x0000006984697220 */ /* 0x000fe20000410000 */
[----:B------:R-:W-:-:S03]  /*3280*/  HADD2.F32 R77, -RZ, R77.H0_H0 ;  /* 0x2000004dff4d7230 */ /* 0x000fc60000004100 */
[----:B------:R-:W-:Y:S02]  /*3290*/  FMUL.FTZ R108, R105, R108 ;  /* 0x0000006c696c7220 */ /* 0x000fe40000410000 */
[----:B------:R-:W0:Y:S01]  /*32a0*/  LDS.U16 R105, [R56+0x14] ;  /* 0x0000140038697984 */ /* 0x000e220000000400 */
[----:B------:R-:W0:Y:S01]  /*32b0*/  MUFU.EX2 R10, R10 ;  /* 0x0000000a000a7308 */ /* 0x000e220000000800 */
[----:B-1----:R-:W-:Y:S01]  /*32c0*/  HADD2.F32 R75, -RZ, R75.H0_H0 ;  /* 0x2000004bff4b7230 */ /* 0x002fe20000004100 */
[----:B------:R-:W-:-:S06]  /*32d0*/  FMUL.FTZ R74, R16, R77 ;  /* 0x0000004d104a7220 */ /* 0x000fcc0000410000 */
[----:B------:R1:W-:Y:S01]  /*32e0*/  MUFU.EX2 R7, R106 ;  /* 0x0000006a00077308 */ /* 0x0003e20000000800 */
[----:B------:R-:W-:Y:S02]  /*32f0*/  FMUL.FTZ R110, R14, R75 ;  /* 0x0000004b0e6e7220 */ /* 0x000fe40000410000 */
[----:B---3--:R-:W-:Y:S02]  /*3300*/  FADD.FTZ R124, R11, 1 ;  /* 0x3f8000000b7c7421 */ /* 0x008fe40000010000 */
[----:B-1----:R-:W-:Y:S02]  /*3310*/  FFMA.FTZ R106, R88, R5, 1 ;  /* 0x3f800000586a7423 */ /* 0x002fe40000010005 */
[----:B------:R-:W-:Y:S01]  /*3320*/  FMUL.FTZ R5, R133, R74 ;  /* 0x0000004a85057220 */ /* 0x000fe20000410000 */
[----:B--2---:R-:W-:Y:S01]  /*3330*/  HADD2.F32 R74, -RZ, R81.H0_H0 ;  /* 0x20000051ff4a7230 */ /* 0x004fe20000004100 */
[----:B------:R-:W-:Y:S01]  /*3340*/  FMUL.FTZ R9, R115, -1.4426950216293334961 ;  /* 0xbfb8aa3b73097820 */ /* 0x000fe20000410000 */
[----:B-----5:R-:W-:Y:S01]  /*3350*/  HADD2.F32 R73, -RZ, R82.H0_H0 ;  /* 0x20000052ff497230 */ /* 0x020fe20000004100 */
[C---:B----4-:R-:W-:Y:S01]  /*3360*/  FADD.FTZ R107, -R129.reuse, 1 ;  /* 0x3f800000816b7421 */ /* 0x050fe20000010100 */
[----:B------:R-:W1:Y:S01]  /*3370*/  LDS.U16 R82, [R56+0x16] ;  /* 0x0000160038527984 */ /* 0x000e620000000400 */
[----:B------:R-:W-:-:S02]  /*3380*/  FMUL.FTZ R109, R129, R110 ;  /* 0x0000006e816d7220 */ /* 0x000fc40000410000 */
[----:B------:R-:W-:Y:S02]  /*3390*/  FMUL.FTZ R5, R5, R106 ;  /* 0x0000006a05057220 */ /* 0x000fe40000410000 */
[----:B0-----:R-:W-:Y:S02]  /*33a0*/  FADD.FTZ R110, -R127, 1 ;  /* 0x3f8000007f6e7421 */ /* 0x001fe40000010100 */
[----:B------:R-:W-:Y:S01]  /*33b0*/  FMUL.FTZ R106, R101, R74 ;  /* 0x0000004a656a7220 */ /* 0x000fe20000410000 */
[----:B------:R-:W0:Y:S01]  /*33c0*/  MUFU.RCP R125, R125 ;  /* 0x0000007d007d7308 */ /* 0x000e220000001000 */
[----:B------:R-:W-:Y:S02]  /*33d0*/  FFMA.FTZ R112, R90, R107, 1 ;  /* 0x3f8000005a707423 */ /* 0x000fe4000001006b */
[----:B------:R-:W-:Y:S02]  /*33e0*/  FFMA.FTZ R11, R91, R110, 1 ;  /* 0x3f8000005b0b7423 */ /* 0x000fe4000001006e */
[----:B------:R-:W-:-:S02]  /*33f0*/  FMUL.FTZ R106, R127, R106 ;  /* 0x0000006a7f6a7220 */ /* 0x000fc40000410000 */
[----:B------:R-:W-:Y:S01]  /*3400*/  FMUL.FTZ R107, R100, R73 ;  /* 0x00000049646b7220 */ /* 0x000fe20000410000 */
[----:B------:R-:W2:Y:S01]  /*3410*/  MUFU.RCP R124, R124 ;  /* 0x0000007c007c7308 */ /* 0x000ea20000001000 */
[----:B------:R-:W-:Y:S02]  /*3420*/  FADD.FTZ R111, -R126, 1 ;  /* 0x3f8000007e6f7421 */ /* 0x000fe40000010100 */
[----:B------:R-:W-:Y:S01]  /*3430*/  FADD.FTZ R116, R10, 1 ;  /* 0x3f8000000a747421 */ /* 0x000fe20000010000 */
[----:B------:R-:W-:Y:S01]  /*3440*/  HADD2.F32 R114, -RZ, R114.H0_H0 ;  /* 0x20000072ff727230 */ /* 0x000fe20000004100 */
[----:B------:R-:W-:-:S03]  /*3450*/  FMUL.FTZ R110, R106, R11 ;  /* 0x0000000b6a6e7220 */ /* 0x000fc60000410000 */
[----:B------:R-:W3:Y:S01]  /*3460*/  MUFU.EX2 R9, R9 ;  /* 0x0000000900097308 */ /* 0x000ee20000000800 */
[----:B------:R-:W-:Y:S01]  /*3470*/  FMUL.FTZ R107, R126, R107 ;  /* 0x0000006b7e6b7220 */ /* 0x000fe20000410000 */
[----:B------:R-:W-:Y:S01]  /*3480*/  HADD2.F32 R21, -RZ, R21.H0_H0 ;  /* 0x20000015ff157230 */ /* 0x000fe20000004100 */
[----:B------:R-:W-:Y:S01]  /*3490*/  FFMA.FTZ R106, R92, R111, 1 ;  /* 0x3f8000005c6a7423 */ /* 0x000fe2000001006f */
[----:B------:R-:W-:Y:S01]  /*34a0*/  HADD2.F32 R11, -RZ, R63.H0_H0 ;  /* 0x2000003fff0b7230 */ /* 0x000fe20000004100 */
[----:B------:R-:W-:Y:S01]  /*34b0*/  FMUL.FTZ R8, R114, -1.4426950216293334961 ;  /* 0xbfb8aa3b72087820 */ /* 0x000fe20000410000 */
[----:B------:R-:W-:Y:S01]  /*34c0*/  HADD2.F32 R63, -RZ, R96.H0_H0 ;  /* 0x20000060ff3f7230 */ /* 0x000fe20000004100 */
[----:B------:R-:W-:Y:S01]  /*34d0*/  FMUL.FTZ R111, R107, R106 ;  /* 0x0000006a6b6f7220 */ /* 0x000fe20000410000 */
[----:B------:R-:W4:Y:S01]  /*34e0*/  MUFU.RCP R116, R116 ;  /* 0x0000007400747308 */ /* 0x000f220000001000 */
[----:B------:R-:W-:Y:S01]  /*34f0*/  HADD2.F32 R10, -RZ, R62.H0_H0 ;  /* 0x2000003eff0a7230 */ /* 0x000fe20000004100 */
[----:B------:R-:W5:Y:S01]  /*3500*/  LDS.U16 R107, [R56+0x1a] ;  /* 0x00001a00386b7984 */ /* 0x000f620000000400 */
[----:B------:R-:W-:Y:S01]  /*3510*/  HADD2.F32 R62, -RZ, R97.H0_H0 ;  /* 0x20000061ff3e7230 */ /* 0x000fe20000004100 */
[----:B------:R-:W-:-:S02]  /*3520*/  FMUL.FTZ R6, R21, -1.4426950216293334961 ;  /* 0xbfb8aa3b15067820 */ /* 0x000fc40000410000 */
[----:B------:R-:W-:Y:S02]  /*3530*/  FMUL.FTZ R109, R109, R112 ;  /* 0x000000706d6d7220 */ /* 0x000fe40000410000 */
[----:B0-----:R-:W-:Y:S02]  /*3540*/  FADD.FTZ R112, -R125, 1 ;  /* 0x3f8000007d707421 */ /* 0x001fe40000010100 */
[----:B------:R-:W-:Y:S01]  /*3550*/  FMUL.FTZ R96, R11, R63 ;  /* 0x0000003f0b607220 */ /* 0x000fe20000410000 */
[----:B------:R-:W0:Y:S01]  /*3560*/  MUFU.EX2 R8, R8 ;  /* 0x0000000800087308 */ /* 0x000e220000000800 */
[----:B--2---:R-:W-:Y:S02]  /*3570*/  FADD.FTZ R117, -R124, 1 ;  /* 0x3f8000007c757421 */ /* 0x004fe40000010100 */
[----:B------:R-:W-:Y:S02]  /*3580*/  FMUL.FTZ R97, R10, R62 ;  /* 0x0000003e0a617220 */ /* 0x000fe40000410000 */
[----:B---3--:R-:W-:Y:S01]  /*3590*/  FADD.FTZ R120, R9, 1 ;  /* 0x3f80000009787421 */ /* 0x008fe20000010000 */
[----:B------:R-:W-:Y:S01]  /*35a0*/  HADD2.F32 R9, -RZ, R61.H0_H0 ;  /* 0x2000003dff097230 */ /* 0x000fe20000004100 */
[----:B------:R-:W-:Y:S01]  /*35b0*/  FFMA.FTZ R113, R93, R112, 1 ;  /* 0x3f8000005d717423 */ /* 0x000fe20000010070 */
[----:B------:R-:W2:Y:S01]  /*35c0*/  MUFU.EX2 R6, R6 ;  /* 0x0000000600067308 */ /* 0x000ea20000000800 */
[----:B------:R-:W-:Y:S01]  /*35d0*/  FMUL.FTZ R96, R125, R96 ;  /* 0x000000607d607220 */ /* 0x000fe20000410000 */
[----:B------:R-:W-:Y:S01]  /*35e0*/  HADD2.F32 R61, -RZ, R105.H0_H0 ;  /* 0x20000069ff3d7230 */ /* 0x000fe20000004100 */
[----:B------:R-:W-:-:S02]  /*35f0*/  FFMA.FTZ R106, R94, R117, 1 ;  /* 0x3f8000005e6a7423 */ /* 0x000fc40000010075 */
[----:B------:R-:W-:Y:S01]  /*3600*/  FMUL.FTZ R97, R124, R97 ;  /* 0x000000617c617220 */ /* 0x000fe20000410000 */
[----:B------:R-:W-:Y:S01]  /*3610*/  HADD2.F32 R104, -RZ, R104.H0_H0 ;  /* 0x20000068ff687230 */ /* 0x000fe20000004100 */
[----:B------:R-:W-:Y:S02]  /*3620*/  FMUL.FTZ R112, R96, R113 ;  /* 0x0000007160707220 */ /* 0x000fe40000410000 */
[----:B------:R-:W-:Y:S01]  /*3630*/  FMUL.FTZ R113, R97, R106 ;  /* 0x0000006a61717220 */ /* 0x000fe20000410000 */
[----:B------:R3:W1:Y:S01]  /*3640*/  MUFU.RCP R96, R120 ;  /* 0x0000007800607308 */ /* 0x0006620000001000 */
[----:B----4-:R-:W-:Y:S02]  /*3650*/  FADD.FTZ R106, -R116, 1 ;  /* 0x3f800000746a7421 */ /* 0x010fe40000010100 */
[----:B------:R-:W-:Y:S02]  /*3660*/  FMUL.FTZ R105, R9, R61 ;  /* 0x0000003d09697220 */ /* 0x000fe40000410000 */
[----:B------:R-:W-:-:S02]  /*3670*/  FMUL.FTZ R81, R104, -1.4426950216293334961 ;  /* 0xbfb8aa3b68517820 */ /* 0x000fc40000410000 */
[----:B------:R-:W-:Y:S01]  /*3680*/  FFMA.FTZ R106, R95, R106, 1 ;  /* 0x3f8000005f6a7423 */ /* 0x000fe2000001006a */
[----:B---3--:R-:W3:Y:S01]  /*3690*/  LDS.U16 R120, [R56+0x1e] ;  /* 0x00001e0038787984 */ /* 0x008ee20000000400 */
[----:B------:R-:W-:Y:S02]  /*36a0*/  FMUL.FTZ R105, R116, R105 ;  /* 0x0000006974697220 */ /* 0x000fe40000410000 */
[----:B------:R-:W4:Y:S01]  /*36b0*/  MUFU.EX2 R81, R81 ;  /* 0x0000005100517308 */ /* 0x000f220000000800 */
[----:B0-----:R-:W-:Y:S02]  /*36c0*/  FADD.FTZ R97, R8, 1 ;  /* 0x3f80000008617421 */ /* 0x001fe40000010000 */
[----:B------:R-:W-:Y:S02]  /*36d0*/  FMUL.FTZ R117, R105, R106 ;  /* 0x0000006a69757220 */ /* 0x000fe40000410000 */
[----:B--2---:R-:W-:Y:S01]  /*36e0*/  FADD.FTZ R105, R6, 1 ;  /* 0x3f80000006697421 */ /* 0x004fe20000010000 */
[----:B------:R-:W-:-:S02]  /*36f0*/  HADD2.F32 R8, -RZ, R60.H0_H0 ;  /* 0x2000003cff087230 */ /* 0x000fc40000004100 */
[----:B-1----:R-:W-:Y:S01]  /*3700*/  HADD2.F32 R60, -RZ, R82.H0_H0 ;  /* 0x20000052ff3c7230 */ /* 0x002fe20000004100 */
[----:B------:R-:W0:Y:S01]  /*3710*/  MUFU.RCP R97, R97 ;  /* 0x0000006100617308 */ /* 0x000e220000001000 */
[----:B------:R-:W-:-:S03]  /*3720*/  FADD.FTZ R6, -R96, 1 ;  /* 0x3f80000060067421 */ /* 0x000fc60000010100 */
[----:B------:R-:W-:-:S04]  /*3730*/  FMUL.FTZ R121, R8, R60 ;  /* 0x0000003c08797220 */ /* 0x000fc80000410000 */
[----:B------:R-:W1:Y:S01]  /*3740*/  MUFU.RCP R105, R105 ;  /* 0x0000006900697308 */ /* 0x000e620000001000 */
[----:B------:R-:W-:Y:S02]  /*3750*/  FADD.FTZ R106, R7, 1 ;  /* 0x3f800000076a7421 */ /* 0x000fe40000010000 */
[----:B------:R-:W-:Y:S02]  /*3760*/  FFMA.FTZ R6, R115, R6, 1 ;  /* 0x3f80000073067423 */ /* 0x000fe40000010006 */
[----:B------:R-:W-:Y:S01]  /*3770*/  FMUL.FTZ R121, R96, R121 ;  /* 0x0000007960797220 */ /* 0x000fe20000410000 */
[----:B------:R-:W-:Y:S01]  /*3780*/  HADD2.F32 R7, -RZ, R13.H0_H0 ;  /* 0x2000000dff077230 */ /* 0x000fe20000004100 */
[----:B----4-:R-:W-:Y:S01]  /*3790*/  FADD.FTZ R123, R81, 1 ;  /* 0x3f800000517b7421 */ /* 0x010fe20000010000 */
[----:B------:R-:W-:Y:S01]  /*37a0*/  HADD2.F32 R81, -RZ, R118.H0_H0 ;  /* 0x20000076ff517230 */ /* 0x000fe20000004100 */
[----:B------:R-:W-:Y:S01]  /*37b0*/  FMUL.FTZ R122, R121, R6 ;  /* 0x00000006797a7220 */ /* 0x000fe20000410000 */
[----:B------:R-:W2:Y:S01]  /*37c0*/  MUFU.RCP R106, R106 ;  /* 0x0000006a006a7308 */ /* 0x000ea20000001000 */
[----:B------:R-:W-:-:S02]  /*37d0*/  HADD2.F32 R6, -RZ, R12.H0_H0 ;  /* 0x2000000cff067230 */ /* 0x000fc40000004100 */
[----:B-----5:R-:W-:Y:S01]  /*37e0*/  HADD2.F32 R82, -RZ, R107.H0_H0 ;  /* 0x2000006bff527230 */ /* 0x020fe20000004100 */
[----:B0-----:R-:W-:Y:S02]  /*37f0*/  FADD.FTZ R13, -R97, 1 ;  /* 0x3f800000610d7421 */ /* 0x001fe40000010100 */
[----:B------:R-:W-:Y:S02]  /*3800*/  FMUL.FTZ R12, R7, R81 ;  /* 0x00000051070c7220 */ /* 0x000fe40000410000 */
[----:B-1----:R-:W-:Y:S01]  /*3810*/  FADD.FTZ R128, -R105, 1 ;  /* 0x3f80000069807421 */ /* 0x002fe20000010100 */
[----:B------:R-:W0:Y:S01]  /*3820*/  MUFU.RCP R107, R123 ;  /* 0x0000007b006b7308 */ /* 0x000e220000001000 */
[----:B------:R-:W-:Y:S02]  /*3830*/  FMUL.FTZ R118, R6, R82 ;  /* 0x0000005206767220 */ /* 0x000fe40000410000 */
[----:B------:R-:W-:Y:S02]  /*3840*/  FFMA.FTZ R13, R114, R13, 1 ;  /* 0x3f800000720d7423 */ /* 0x000fe4000001000d */
[----:B------:R-:W-:-:S02]  /*3850*/  FMUL.FTZ R12, R97, R12 ;  /* 0x0000000c610c7220 */ /* 0x000fc40000410000 */
[----:B------:R-:W-:Y:S02]  /*3860*/  FFMA.FTZ R121, R21, R128, 1 ;  /* 0x3f80000015797423 */ /* 0x000fe40000010080 */
[----:B------:R-:W-:Y:S02]  /*3870*/  FMUL.FTZ R118, R105, R118 ;  /* 0x0000007669767220 */ /* 0x000fe40000410000 */
[----:B------:R-:W-:Y:S02]  /*3880*/  FMUL.FTZ R12, R12, R13 ;  /* 0x0000000d0c0c7220 */ /* 0x000fe40000410000 */
[----:B------:R-:W-:Y:S01]  /*3890*/  FMUL.FTZ R13, R118, R121 ;  /* 0x00000079760d7220 */ /* 0x000fe20000410000 */
[----:B------:R-:W-:Y:S01]  /*38a0*/  F2FP.PACK_AB R118, R84, R83 ;  /* 0x000000535476723e */ /* 0x000fe200000000ff */
[----:B------:R-:W-:Y:S01]  /*38b0*/  BAR.SYNC.DEFER_BLOCKING 0x0 ;  /* 0x0000000000007b1d */ /* 0x000fe20000010000 */
[----:B------:R-:W-:Y:S01]  /*38c0*/  HADD2.F32 R83, -RZ, R119.H0_H0 ;  /* 0x20000077ff537230 */ /* 0x000fe20000004100 */
[----:B--2---:R-:W-:Y:S01]  /*38d0*/  FADD.FTZ R119, -R106, 1 ;  /* 0x3f8000006a777421 */ /* 0x004fe20000010100 */
[----:B------:R-:W-:-:S02]  /*38e0*/  HADD2.F32 R99, -RZ, R99.H0_H0 ;  /* 0x20000063ff637230 */ /* 0x000fc40000004100 */
[----:B------:R-:W-:Y:S02]  /*38f0*/  HADD2.F32 R98, -RZ, R98.H0_H0 ;  /* 0x20000062ff627230 */ /* 0x000fe40000004100 */
[----:B---3--:R-:W-:Y:S01]  /*3900*/  HADD2.F32 R84, -RZ, R120.H0_H0 ;  /* 0x20000078ff547230 */ /* 0x008fe20000004100 */
[----:B------:R-:W-:Y:S02]  /*3910*/  FFMA.FTZ R120, R20, R119, 1 ;  /* 0x3f80000014787423 */ /* 0x000fe40000010077 */
[----:B------:R-:W-:Y:S02]  /*3920*/  FMUL.FTZ R119, R99, R83 ;  /* 0x0000005363777220 */ /* 0x000fe40000410000 */
[----:B0-----:R-:W-:Y:S02]  /*3930*/  FADD.FTZ R121, -R107, 1 ;  /* 0x3f8000006b797421 */ /* 0x001fe40000010100 */
[----:B------:R-:W-:Y:S02]  /*3940*/  FMUL.FTZ R128, R98, R84 ;  /* 0x0000005462807220 */ /* 0x000fe40000410000 */
[----:B------:R-:W-:-:S02]  /*3950*/  FMUL.FTZ R119, R106, R119 ;  /* 0x000000776a777220 */ /* 0x000fc40000410000 */
[----:B------:R-:W-:Y:S02]  /*3960*/  FFMA.FTZ R121, R104, R121, 1 ;  /* 0x3f80000068797423 */ /* 0x000fe40000010079 */
[----:B------:R-:W-:Y:S01]  /*3970*/  FMUL.FTZ R128, R107, R128 ;  /* 0x000000806b807220 */ /* 0x000fe20000410000 */
[----:B------:R-:W-:Y:S01]  /*3980*/  F2FP.PACK_AB R4, R5, R4 ;  /* 0x000000040504723e */ /* 0x000fe200000000ff */
[----:B------:R-:W-:Y:S02]  /*3990*/  FMUL.FTZ R119, R119, R120 ;  /* 0x0000007877777220 */ /* 0x000fe40000410000 */
[----:B------:R-:W-:Y:S01]  /*39a0*/  FMUL.FTZ R120, R128, R121 ;  /* 0x0000007980787220 */ /* 0x000fe20000410000 */
[----:B------:R-:W-:Y:S02]  /*39b0*/  PRMT R5, R118, 0x7632, R5 ;  /* 0x0000763276057816 */ /* 0x000fe40000000005 */
[----:B------:R-:W-:Y:S02]  /*39c0*/  F2FP.PACK_AB R108, R109, R108 ;  /* 0x0000006c6d6c723e */ /* 0x000fe400000000ff */
[----:B------:R-:W-:-:S02]  /*39d0*/  PRMT R109, R4, 0x7632, R109 ;  /* 0x00007632046d7816 */ /* 0x000fc4000000006d */
[----:B------:R-:W-:Y:S02]  /*39e0*/  F2FP.PACK_AB R110, R111, R110 ;  /* 0x0000006e6f6e723e */ /* 0x000fe400000000ff */
[----:B------:R-:W-:Y:S02]  /*39f0*/  ISETP.NE.AND P6, PT, R57, RZ, PT ;  /* 0x000000ff3900720c */ /* 0x000fe40003fc5270 */
[----:B------:R-:W-:Y:S02]  /*3a00*/  F2FP.PACK_AB R112, R113, R112 ;  /* 0x000000707170723e */ /* 0x000fe400000000ff */
[----:B------:R-:W-:Y:S02]  /*3a10*/  F2FP.PACK_AB R117, R122, R117 ;  /* 0x000000757a75723e */ /* 0x000fe400000000ff */
[----:B------:R-:W-:Y:S02]  /*3a20*/  F2FP.PACK_AB R12, R13, R12 ;  /* 0x0000000c0d0c723e */ /* 0x000fe400000000ff */
[----:B------:R-:W-:Y:S01]  /*3a30*/  F2FP.PACK_AB R119, R120, R119 ;  /* 0x000000777877723e */ /* 0x000fe200000000ff */
[----:B------:R0:W-:Y:S01]  /*3a40*/  STS.U16 [R56+0x2], R5 ;  /* 0x0000020538007388 */ /* 0x0001e20000000400 */
[----:B------:R-:W-:-:S02]  /*3a50*/  PRMT R121, R108, 0x7632, R121 ;  /* 0x000076326c797816 */ /* 0x000fc40000000079 */
[----:B------:R-:W-:Y:S01]  /*3a60*/  PRMT R111, R112, 0x7632, R111 ;  /* 0x00007632706f7816 */ /* 0x000fe2000000006f */
[----:B------:R1:W-:Y:S01]  /*3a70*/  STS.U16 [R56+0x6], R109 ;  /* 0x0000066d38007388 */ /* 0x0003e20000000400 */
[----:B------:R-:W-:-:S03]  /*3a80*/  PRMT R13, R117, 0x7632, R13 ;  /* 0x00007632750d7816 */ /* 0x000fc6000000000d */
[----:B------:R2:W-:Y:S01]  /*3a90*/  STS.U16 [R56+0xc], R110 ;  /* 0x00000c6e38007388 */ /* 0x0005e20000000400 */
[----:B0-----:R-:W-:-:S03]  /*3aa0*/  PRMT R5, R110, 0x7632, R5 ;  /* 0x000076326e057816 */ /* 0x001fc60000000005 */
[----:B------:R0:W-:Y:S01]  /*3ab0*/  STS.U16 [R56+0x4], R4 ;  /* 0x0000040438007388 */ /* 0x0001e20000000400 */
[----:B-1----:R-:W-:Y:S02]  /*3ac0*/  PRMT R109, R12, 0x7632, R109 ;  /* 0x000076320c6d7816 */ /* 0x002fe4000000006d */
[----:B--2---:R-:W-:Y:S01]  /*3ad0*/  PRMT R110, R119, 0x7632, R110 ;  /* 0x00007632776e7816 */ /* 0x004fe2000000006e */
[----:B------:R-:W-:Y:S01]  /*3ae0*/  STS.U16 [R56], R118 ;  /* 0x0000007638007388 */ /* 0x000fe20000000400 */
[----:B0-----:R-:W-:-:S03]  /*3af0*/  IMAD.U32 R4, RZ, RZ, UR7 ;  /* 0x00000007ff047e24 */ /* 0x001fc6000f8e00ff */
        /* <DEDUP_REMOVED lines=31> */
[----:B------:R-:W-:-:S04]  /*3cf0*/  IADD3 R138, P1, R58, UR25, RZ ;  /* 0x000000193a8a7c10 */ /* 0x000fc8000ff3e0ff */
[----:B------:R-:W-:-:S05]  /*3d00*/  IADD3.X R139, R59, UR26, RZ, P1, !PT ;  /* 0x0000001a3b8b7c10 */ /* 0x000fca0008ffe4ff */
[----:B------:R1:W-:Y:S01]  /*3d10*/  STL.64 [R1+0x28], R138 ;  /* 0x0000288a01007387 */ /* 0x0003e20000100a00 */
[----:B------:R-:W-:Y:S02]  /*3d20*/  UIMAD UR38, UR13, UR36, URZ ;  /* 0x000000240d2672a4 */ /* 0x000fe4000f8e023f */
[----:B------:R-:W-:Y:S02]  /*3d30*/  UIMAD.WIDE.U32 UR8, UR12, UR36, URZ ;  /* 0x000000240c0872a5 */ /* 0x000fe4000f8e003f */
[----:B------:R-:W-:Y:S01]  /*3d40*/  UIMAD UR39, UR12, UR37, UR38 ;  /* 0x000000250c2772a4 */ /* 0x000fe2000f8e0226 */
[----:B------:R-:W-:Y:S03]  /*3d50*/  BSSY B0, `(.L_x_287) ;  /* 0x0000010000007945 */ /* 0x000fe60003800000 */
[----:B------:R-:W-:Y:S01]  /*3d60*/  UIADD3 UR38, UR9, UR39, URZ ;  /* 0x0000002709267290 */ /* 0x000fe2000fffe03f */
[----:B0-----:R-:W-:-:S13]  /*3d70*/  ISETP.GE.AND P0, PT, R58, R123, PT ;  /* 0x0000007b3a00720c */ /* 0x001fda0003f06270 */
[----:B------:R-:W-:Y:S05]  /*3d80*/  @P0 BRA `(.L_x_288) ;  /* 0x000000c000000947 */ /* 0x000fea0003800000 */
[----:B-1----:R-:W-:Y:S01]  /*3d90*/  MOV R4, UR12 ;  /* 0x0000000c00047c02 */ /* 0x002fe20008000f00 */
        /* <DEDUP_REMOVED lines=11> */
.L_x_288:
[----:B-1----:R-:W-:Y:S05]  /*3e50*/  BSYNC B0 ;  /* 0x0000000000007941 */ /* 0x002fea0003800000 */
.L_x_287:
        /* <DEDUP_REMOVED lines=11> */
[----:B------:R-:W-:Y:S01]  /*3f10*/  FMUL.FTZ R105, R21, R105 ;  /* 0x0000006915697220 */ /* 0x000fe20000410000 */
[----:B------:R-:W-:Y:S01]  /*3f20*/  HADD2.F32 R21, -RZ, R32.H0_H0 ;  /* 0x20000020ff157230 */ /* 0x000fe20000004100 */
[----:B------:R-:W-:Y:S01]  /*3f30*/  FMUL.FTZ R106, R20, R106 ;  /* 0x0000006a146a7220 */ /* 0x000fe20000410000 */
[----:B------:R-:W-:Y:S01]  /*3f40*/  MOV R5, UR36 ;  /* 0x0000002400057c02 */ /* 0x000fe20008000f00 */
[----:B------:R-:W-:Y:S01]  /*3f50*/  UIADD3.X UR8, UR40, UR37, UR9, UP0, !UPT ;  /* 0x0000002528087290 */ /* 0x000fe200087fe409 */
[----:B0-----:R-:W-:Y:S01]  /*3f60*/  IMAD.U32 R12, RZ, RZ, UR36 ;  /* 0x00000024ff0c7e24 */ /* 0x001fe2000f8e00ff */
[----:B------:R-:W-:Y:S01]  /*3f70*/  HADD2.F32 R20, -RZ, R33.H0_H0 ;  /* 0x20000021ff147230 */ /* 0x000fe20000004100 */
[----:B------:R-:W-:Y:S01]  /*3f80*/  LEA R4, P1, R5, R4, 0x1 ;  /* 0x0000000405047211 */ /* 0x000fe200078208ff */
[----:B------:R-:W-:Y:S01]  /*3f90*/  FMUL.FTZ R97, R114, R97 ;  /* 0x0000006172617220 */ /* 0x000fe20000410000 */
[----:B------:R-:W-:Y:S01]  /*3fa0*/  LEA.HI.X R5, R58, c[0x0][0x33c], R59, 0x1, P0 ;  /* 0x0000cf003a057a11 */ /* 0x000fe200000f0c3b */
[----:B------:R-:W-:Y:S01]  /*3fb0*/  FMUL.FTZ R107, R104, R107 ;  /* 0x0000006b686b7220 */ /* 0x000fe20000410000 */
[----:B------:R-:W-:Y:S01]  /*3fc0*/  ISETP.GE.AND P0, PT, R71, R123, PT ;  /* 0x0000007b4700720c */ /* 0x000fe20003f06270 */
[----:B------:R-:W-:Y:S01]  /*3fd0*/  HADD2.F32 R103, -RZ, R103.H0_H0 ;  /* 0x20000067ff677230 */ /* 0x000fe20000004100 */
[----:B------:R-:W-:Y:S01]  /*3fe0*/  MOV R13, UR8 ;  /* 0x00000008000d7c02 */ /* 0x000fe20008000f00 */
[----:B------:R-:W-:Y:S01]  /*3ff0*/  HADD2.F32 R102, -RZ, R102.H0_H0 ;  /* 0x20000066ff667230 */ /* 0x000fe20000004100 */
[----:B------:R-:W-:Y:S01]  /*4000*/  FMUL.FTZ R85, R85, R136 ;  /* 0x0000008855557220 */ /* 0x000fe20000410000 */
[----:B------:R-:W-:Y:S01]  /*4010*/  HADD2.F32 R104, -RZ, R31.H0_H0 ;  /* 0x2000001fff687230 */ /* 0x000fe20000004100 */
[----:B------:R-:W-:Y:S01]  /*4020*/  LEA.HI.X R5, R12, R5, R13, 0x1, P1 ;  /* 0x000000050c057211 */ /* 0x000fe200008f0c0d */
[----:B------:R-:W-:Y:S01]  /*4030*/  HADD2.F32 R12, -RZ, R35.H0_H0 ;  /* 0x20000023ff0c7230 */ /* 0x000fe20000004100 */
[----:B------:R-:W-:Y:S01]  /*4040*/  ISETP.GE.AND P1, PT, R69, R123, PT ;  /* 0x0000007b4500720c */ /* 0x000fe20003f26270 */
[----:B------:R-:W-:Y:S01]  /*4050*/  HADD2.F32 R13, -RZ, R34.H0_H0 ;  /* 0x20000022ff0d7230 */ /* 0x000fe20000004100 */
[----:B------:R-:W-:Y:S01]  /*4060*/  FMUL.FTZ R86, R86, R135 ;  /* 0x0000008756567220 */ /* 0x000fe20000410000 */
[----:B------:R-:W-:Y:S01]  /*4070*/  @!P2 STG.E.U16 [R4.64+-0xf40], R131 ;  /* 0xfff0c0830400a986 */ /* 0x000fe2000c10151c */
[-C--:B------:R-:W-:Y:S01]  /*4080*/  ISETP.GE.AND P2, PT, R67, R123.reuse, PT ;  /* 0x0000007b4300720c */ /* 0x080fe20003f46270 */
[----:B------:R-:W-:Y:S01]  /*4090*/  HADD2.F32 R114, -RZ, R22.H0_H0 ;  /* 0x20000016ff727230 */ /* 0x000fe20000004100 */
[----:B------:R-:W-:Y:S01]  /*40a0*/  FMUL.FTZ R87, R87, R134 ;  /* 0x0000008657577220 */ /* 0x000fe20000410000 */
        /* <DEDUP_REMOVED lines=24> */
[----:B------:R0:W-:Y:S01]  /*4230*/  @!P0 STG.E.U16 [R4.64+-0xd40], R109 ;  /* 0xfff2c06d04008986 */ /* 0x0001e2000c10151c */
[----:B------:R-:W-:Y:S01]  /*4240*/  ISETP.NE.U32.AND P0, PT, RZ, c[0x0][0x270], PT ;  /* 0x00009c00ff007a0c */ /* 0x000fe20003f05070 */
[----:B------:R-:W-:Y:S02]  /*4250*/  FMUL.FTZ R96, R115, R96 ;  /* 0x0000006073607220 */ /* 0x000fe40000410000 */
[----:B------:R1:W-:Y:S01]  /*4260*/  @!P4 STG.E.U16 [R4.64+-0xd00], R110 ;  /* 0xfff3006e0400c986 */ /* 0x0003e2000c10151c */
[----:B------:R-:W-:Y:S01]  /*4270*/  ISETP.NE.AND.EX P0, PT, RZ, c[0x0][0x274], PT, P0 ;  /* 0x00009d00ff007a0c */ /* 0x000fe20003f05300 */
[----:B------:R-:W-:-:S02]  /*4280*/  FADD.FTZ R33, R12, UR5 ;  /* 0x000000050c217e21 */ /* 0x000fc40008010000 */
[----:B------:R2:W-:Y:S01]  /*4290*/  @!P5 STG.E.U16 [R4.64+-0xcc0], R111 ;  /* 0xfff3406f0400d986 */ /* 0x0005e2000c10151c */
[----:B------:R-:W-:Y:S02]  /*42a0*/  FADD.FTZ R32, R13, UR5 ;  /* 0x000000050d207e21 */ /* 0x000fe40008010000 */
[----:B------:R-:W-:Y:S01]  /*42b0*/  FADD.FTZ R31, R20, UR5 ;  /* 0x00000005141f7e21 */ /* 0x000fe20008010000 */
[----:B------:R3:W-:Y:S01]  /*42c0*/  @!P1 STG.E.U16 [R4.64+-0xc80], R112 ;  /* 0xfff3807004009986 */ /* 0x0007e2000c10151c */
[----:B0-----:R-:W-:Y:S01]  /*42d0*/  HADD2.F32 R109, -RZ, R30.H0_H0 ;  /* 0x2000001eff6d7230 */ /* 0x001fe20000004100 */
[----:B------:R-:W-:Y:S02]  /*42e0*/  FADD.FTZ R30, R21, UR5 ;  /* 0x00000005151e7e21 */ /* 0x000fe40008010000 */
[----:B------:R0:W-:Y:S01]  /*42f0*/  @!P2 STG.E.U16 [R4.64+-0xfc0], R108 ;  /* 0xfff0406c0400a986 */ /* 0x0001e2000c10151c */
[----:B-1----:R-:W-:Y:S01]  /*4300*/  HADD2.F32 R110, -RZ, R26.H0_H0 ;  /* 0x2000001aff6e7230 */ /* 0x002fe20000004100 */
[----:B------:R-:W-:-:S02]  /*4310*/  FADD.FTZ R35, R103, UR5 ;  /* 0x0000000567237e21 */ /* 0x000fc40008010000 */
[----:B------:R1:W-:Y:S01]  /*4320*/  @!P3 STG.E.U16 [R4.64+-0xc40], R113 ;  /* 0xfff3c0710400b986 */ /* 0x0003e2000c10151c */
[----:B--2---:R-:W-:Y:S01]  /*4330*/  HADD2.F32 R111, -RZ, R25.H0_H0 ;  /* 0x20000019ff6f7230 */ /* 0x004fe20000004100 */
[----:B------:R-:W-:Y:S01]  /*4340*/  FADD.FTZ R34, R102, UR5 ;  /* 0x0000000566227e21 */ /* 0x000fe20008010000 */
[----:B---3--:R-:W-:Y:S01]  /*4350*/  HADD2.F32 R112, -RZ, R24.H0_H0 ;  /* 0x20000018ff707230 */ /* 0x008fe20000004100 */
[----:B------:R-:W-:Y:S02]  /*4360*/  FADD.FTZ R24, R110, UR5 ;  /* 0x000000056e187e21 */ /* 0x000fe40008010000 */
[----:B------:R-:W-:Y:S01]  /*4370*/  FADD.FTZ R20, R114, UR5 ;  /* 0x0000000572147e21 */ /* 0x000fe20008010000 */
[----:B0-----:R-:W-:Y:S01]  /*4380*/  HADD2.F32 R108, -RZ, R29.H0_H0 ;  /* 0x2000001dff6c7230 */ /* 0x001fe20000004100 */
[----:B------:R-:W-:Y:S02]  /*4390*/  FADD.FTZ R29, R104, UR5 ;  /* 0x00000005681d7e21 */ /* 0x000fe40008010000 */
[----:B------:R-:W-:Y:S01]  /*43a0*/  FADD.FTZ R22, R112, UR5 ;  /* 0x0000000570167e21 */ /* 0x000fe20008010000 */
[----:B-1----:R-:W-:Y:S01]  /*43b0*/  HADD2.F32 R4, -RZ, R28.H0_H0 ;  /* 0x2000001cff047230 */ /* 0x002fe20000004100 */
[----:B------:R-:W-:Y:S01]  /*43c0*/  FADD.FTZ R28, R109, UR5 ;  /* 0x000000056d1c7e21 */ /* 0x000fe20008010000 */
[----:B------:R-:W-:Y:S01]  /*43d0*/  HADD2.F32 R5, -RZ, R27.H0_H0 ;  /* 0x2000001bff057230 */ /* 0x000fe20000004100 */
[----:B------:R-:W-:Y:S01]  /*43e0*/  FADD.FTZ R27, R108, UR5 ;  /* 0x000000056c1b7e21 */ /* 0x000fe20008010000 */
[----:B------:R-:W-:Y:S01]  /*43f0*/  HADD2.F32 R113, -RZ, R23.H0_H0 ;  /* 0x20000017ff717230 */ /* 0x000fe20000004100 */
[----:B------:R-:W-:-:S02]  /*4400*/  FADD.FTZ R26, R4, UR5 ;  /* 0x00000005041a7e21 */ /* 0x000fc40008010000 */
[----:B------:R-:W-:Y:S02]  /*4410*/  FADD.FTZ R25, R5, UR5 ;  /* 0x0000000505197e21 */ /* 0x000fe40008010000 */
[----:B------:R-:W-:Y:S02]  /*4420*/  FADD.FTZ R23, R111, UR5 ;  /* 0x000000056f177e21 */ /* 0x000fe40008010000 */
[----:B------:R-:W-:Y:S02]  /*4430*/  FADD.FTZ R21, R113, UR5 ;  /* 0x0000000571157e21 */ /* 0x000fe40008010000 */
        /* <DEDUP_REMOVED lines=35> */
[----:B------:R-:W-:Y:S01]  /*4670*/  PRMT R80, R75, 0x7632, R80 ;  /* 0x000076324b507816 */ /* 0x000fe20000000050 */
[----:B------:R-:W-:Y:S01]  /*4680*/  FMUL.FTZ R61, R95, R61 ;  /* 0x0000003d5f3d7220 */ /* 0x000fe20000410000 */
[----:B------:R-:W-:Y:S01]  /*4690*/  F2FP.PACK_AB R73, R73, R74 ;  /* 0x0000004a4949723e */ /* 0x000fe200000000ff */
[----:B------:R-:W-:Y:S01]  /*46a0*/  FMUL.FTZ R60, R96, R60 ;  /* 0x0000003c603c7220 */ /* 0x000fe20000410000 */
[----:B------:R-:W-:Y:S01]  /*46b0*/  F2FP.PACK_AB R62, R62, R63 ;  /* 0x0000003f3e3e723e */ /* 0x000fe200000000ff */
[----:B------:R-:W-:Y:S01]  /*46c0*/  FMUL.FTZ R81, R97, R81 ;  /* 0x0000005161517220 */ /* 0x000fe20000410000 */
[----:B------:R-:W-:Y:S01]  /*46d0*/  STS.U16 [R56+0x2], R78 ;  /* 0x0000024e38007388 */ /* 0x000fe20000000400 */
[----:B------:R-:W-:Y:S01]  /*46e0*/  FMUL.FTZ R82, R105, R82 ;  /* 0x0000005269527220 */ /* 0x000fe20000410000 */
[----:B------:R-:W-:Y:S01]  /*46f0*/  F2FP.PACK_AB R60, R60, R61 ;  /* 0x0000003d3c3c723e */ /* 0x000fe200000000ff */
[----:B------:R-:W-:Y:S01]  /*4700*/  FMUL.FTZ R83, R106, R83 ;  /* 0x000000536a537220 */ /* 0x000fe20000410000 */
[----:B------:R0:W-:Y:S01]  /*4710*/  STS.U16 [R56+0x6], R76 ;  /* 0x0000064c38007388 */ /* 0x0001e20000000400 */
[----:B------:R-:W-:Y:S01]  /*4720*/  FMUL.FTZ R84, R107, R84 ;  /* 0x000000546b547220 */ /* 0x000fe20000410000 */
[----:B------:R-:W-:Y:S01]  /*4730*/  F2FP.PACK_AB R81, R82, R81 ;  /* 0x000000515251723e */ /* 0x000fe200000000ff */
[----:B------:R-:W-:Y:S01]  /*4740*/  BSSY B0, `(.L_x_290) ;  /* 0x000003f000007945 */ /* 0x000fe20003800000 */
[----:B------:R1:W-:Y:S01]  /*4750*/  STS.U16 [R56+0xa], R80 ;  /* 0x00000a5038007388 */ /* 0x0003e20000000400 */
[----:B------:R-:W-:-:S02]  /*4760*/  PRMT R61, R73, 0x7632, R61 ;  /* 0x00007632493d7816 */ /* 0x000fc4000000003d */
[----:B------:R-:W-:Y:S01]  /*4770*/  F2FP.PACK_AB R83, R84, R83 ;  /* 0x000000535453723e */ /* 0x000fe200000000ff */
[----:B------:R2:W-:Y:S01]  /*4780*/  STS.U16 [R56+0x14], R60 ;  /* 0x0000143c38007388 */ /* 0x0005e20000000400 */
[----:B------:R-:W-:Y:S02]  /*4790*/  PRMT R63, R62, 0x7632, R63 ;  /* 0x000076323e3f7816 */ /* 0x000fe4000000003f */
[----:B------:R-:W-:Y:S01]  /*47a0*/  PRMT R74, R60, 0x7632, R74 ;  /* 0x000076323c4a7816 */ /* 0x000fe2000000004a */
[----:B------:R-:W-:Y:S01]  /*47b0*/  STS.U16 [R56], R79 ;  /* 0x0000004f38007388 */ /* 0x000fe20000000400 */
[C---:B0-----:R-:W-:Y:S02]  /*47c0*/  PRMT R76, R81.reuse, 0x7610, R76 ;  /* 0x00007610514c7816 */ /* 0x041fe4000000004c */
[----:B------:R-:W-:Y:S01]  /*47d0*/  PRMT R78, R81, 0x7632, R78 ;  /* 0x00007632514e7816 */ /* 0x000fe2000000004e */
[----:B------:R-:W-:Y:S01]  /*47e0*/  STS.U16 [R56+0x4], R77 ;  /* 0x0000044d38007388 */ /* 0x000fe20000000400 */
[C---:B-1----:R-:W-:Y:S01]  /*47f0*/  PRMT R80, R83.reuse, 0x7610, R80 ;  /* 0x0000761053507816 */ /* 0x042fe20000000050 */
[----:B--2---:R-:W-:Y:S01]  /*4800*/  IMAD.U32 R60, RZ, RZ, UR7 ;  /* 0x00000007ff3c7e24 */ /* 0x004fe2000f8e00ff */
[----:B------:R-:W-:Y:S01]  /*4810*/  PRMT R82, R83, 0x7632, R82 ;  /* 0x0000763253527816 */ /* 0x000fe20000000052 */
        /* <DEDUP_REMOVED lines=49> */
.L_x_291:
[----:B------:R-:W-:Y:S05]  /*4b30*/  BSYNC B0 ;  /* 0x0000000000007941 */ /* 0x000fea0003800000 */
.L_x_290:
        /* <DEDUP_REMOVED lines=43> */
.L_x_289:
[----:B------:R-:W2:Y:S01]  /*4df0*/  LDL.LU R3, [R1+0x3c] ;  /* 0x00003c0001037983 */ /* 0x000ea20000300800 */
[----:B------:R-:W-:Y:S01]  /*4e00*/  HADD2.F32 R0, -RZ, R55.H0_H0 ;  /* 0x20000037ff007230 */ /* 0x000fe20000004100 */
[----:B------:R-:W-:Y:S01]  /*4e10*/  MOV R41, c[0x0][0x16c] ;  /* 0x00005b0000297a02 */ /* 0x000fe20000000f00 */
[----:B------:R-:W-:Y:S01]  /*4e20*/  HADD2.F32 R2, -RZ, R54.H0_H0 ;  /* 0x20000036ff027230 */ /* 0x000fe20000004100 */
[----:B------:R-:W-:Y:S01]  /*4e30*/  FMUL.FTZ R157, R19, UR4 ;  /* 0x00000004139d7c20 */ /* 0x000fe20008410000 */
        /* <DEDUP_REMOVED lines=23> */
[----:B------:R-:W-:Y:S01]  /*4fb0*/  IMAD.MOV.U32 R120, RZ, RZ, RZ ;  /* 0x000000ffff787224 */ /* 0x000fe200078e00ff */
        /* <DEDUP_REMOVED lines=30> */
[----:B------:R-:W-:-:S03]  /*51a0*/  CS2R R2, SRZ ;  /* 0x0000000000027805 */ /* 0x000fc6000001ff00 */
[----:B------:R1:W-:Y:S02]  /*51b0*/  STL [R1+0x3c], R0 ;  /* 0x00003c0001007387 */ /* 0x0003e40000100800 */
[----:B-1----:R-:W-:Y:S01]  /*51c0*/  HFMA2.MMA R0, -RZ, RZ, 0, 0 ;  /* 0x00000000ff007435 */ /* 0x002fe200000001ff */
[----:B------:R-:W-:Y:S05]  /*51d0*/  @!P0 BRA `(.L_x_292) ;  /* 0x0000411000008947 */ /* 0x000fea0003800000 */
[----:B------:R-:W-:Y:S01]  /*51e0*/  UIADD3 UR41, UR24, -0x1, URZ ;  /* 0xffffffff18297890 */ /* 0x000fe2000fffe03f */
[----:B------:R-:W-:Y:S01]  /*51f0*/  IMAD.MOV.U32 R3, RZ, RZ, RZ ;  /* 0x000000ffff037224 */ /* 0x000fe200078e00ff */
[----:B------:R-:W-:Y:S02]  /*5200*/  UMOV UR8, URZ ;  /* 0x0000003f00087c82 */ /* 0x000fe40008000000 */
[----:B------:R-:W-:Y:S02]  /*5210*/  ULEA.HI UR7, UR41, UR41, URZ, 0x1 ;  /* 0x0000002929077291 */ /* 0x000fe4000f8f083f */
[----:B------:R-:W-:Y:S02]  /*5220*/  UMOV UR9, URZ ;  /* 0x0000003f00097c82 */ /* 0x000fe40008000000 */
[----:B------:R-:W-:-:S04]  /*5230*/  ULOP3.LUT UR7, UR7, 0xfffffe, URZ, 0xc0, !UPT ;  /* 0x00fffffe07077892 */ /* 0x000fc8000f8ec03f */
[----:B------:R-:W-:-:S03]  /*5240*/  UIADD3 UR41, UR41, -UR7, URZ ;  /* 0x8000000729297290 */ /* 0x000fc6000fffe03f */
[----:B------:R-:W-:Y:S02]  /*5250*/  UMOV UR7, URZ ;  /* 0x0000003f00077c82 */ /* 0x000fe40008000000 */
.L_x_340:
[----:B------:R-:W-:Y:S01]  /*5260*/  USHF.R.S32.HI UR42, URZ, 0x1f, UR7 ;  /* 0x0000001f3f2a7899 */ /* 0x000fe20008011407 */
[----:B0-----:R-:W2:Y:S01]  /*5270*/  LDL R83, [R1+0x20] ;  /* 0x0000200001537983 */ /* 0x001ea20000100800 */
[----:B------:R-:W-:Y:S02]  /*5280*/  ULDC.64 UR36, c[0x0][0x1c0] ;  /* 0x0000700000247ab9 */ /* 0x000fe40000000a00 */
[----:B------:R-:W-:Y:S01]  /*5290*/  UIMAD UR36, UR42, UR36, URZ ;  /* 0x000000242a2472a4 */ /* 0x000fe2000f8e023f */
[----:B------:R-:W3:Y:S03]  /*52a0*/  LDL R82, [R1+0x1c] ;  /* 0x00001c0001527983 */ /* 0x000ee60000100800 */
[----:B------:R-:W-:Y:S01]  /*52b0*/  UIMAD UR45, UR7, UR37, UR36 ;  /* 0x00000025072d72a4 */ /* 0x000fe2000f8e0224 */
[----:B------:R-:W4:Y:S02]  /*52c0*/  LDL R81, [R1+0x18] ;  /* 0x0000180001517983 */ /* 0x000f240000100800 */
[----:B------:R-:W-:-:S02]  /*52d0*/  ULDC.64 UR36, c[0x0][0x180] ;  /* 0x0000600000247ab9 */ /* 0x000fc40000000a00 */
[----:B------:R-:W-:Y:S01]  /*52e0*/  UIMAD UR44, UR11, UR36, URZ ;  /* 0x000000240b2c72a4 */ /* 0x000fe2000f8e023f */
[----:B------:R-:W2:Y:S01]  /*52f0*/  LDL R80, [R1+0x14] ;  /* 0x0000140001507983 */ /* 0x000ea20000100800 */
[----:B------:R-:W-:Y:S02]  /*5300*/  ULDC UR43, c[0x0][0x168] ;  /* 0x00005a00002b7ab9 */ /* 0x000fe40000000800 */
[----:B------:R-:W-:Y:S01]  /*5310*/  UIADD3 UR43, -UR25, UR43, URZ ;  /* 0x0000002b192b7290 */ /* 0x000fe2000fffe13f */
[----:B------:R-:W2:Y:S01]  /*5320*/  LDL R78, [R1+0x10] ;  /* 0x00001000014e7983 */ /* 0x000ea20000100800 */
[----:B------:R-:W-:Y:S02]  /*5330*/  UIMAD.WIDE.U32 UR38, UR10, UR36, URZ ;  /* 0x000000240a2672a5 */ /* 0x000fe4000f8e003f */
[----:B------:R-:W-:Y:S01]  /*5340*/  UIMAD UR44, UR10, UR37, UR44 ;  /* 0x000000250a2c72a4 */ /* 0x000fe2000f8e022c */
[----:B------:R-:W-:Y:S01]  /*5350*/  MOV R43, UR7 ;  /* 0x00000007002b7c02 */ /* 0x000fe20008000f00 */
[----:B------:R-:W2:Y:S01]  /*5360*/  LDL R77, [R1+0xc] ;  /* 0x00000c00014d7983 */ /* 0x000ea20000100800 */
[C---:B------:R-:W-:Y:S01]  /*5370*/  LOP3.LUT R40, R58.reuse, 0x20, RZ, 0xfc, !PT ;  /* 0x000000203a287812 */ /* 0x040fe200078efcff */
[----:B------:R-:W-:Y:S01]  /*5380*/  ULDC.64 UR36, c[0x0][0x188] ;  /* 0x0000620000247ab9 */ /* 0x000fe20000000a00 */
[----:B------:R-:W-:Y:S01]  /*5390*/  LOP3.LUT R41, R58, 0x40, RZ, 0xfc, !PT ;  /* 0x000000403a297812 */ /* 0x000fe200078efcff */
[----:B------:R-:W-:Y:S01]  /*53a0*/  UIADD3 UR39, UR39, UR44, URZ ;  /* 0x0000002c27277290 */ /* 0x000fe2000fffe03f */
[----:B------:R-:W-:Y:S01]  /*53b0*/  ISETP.GE.AND P2, PT, R40, UR43, PT ;  /* 0x0000002b28007c0c */ /* 0x000fe2000bf46270 */
[----:B------:R-:W-:Y:S01]  /*53c0*/  UIMAD UR44, UR42, UR36, URZ ;  /* 0x000000242a2c72a4 */ /* 0x000fe2000f8e023f */
[----:B------:R-:W-:Y:S01]  /*53d0*/  ISETP.GE.AND P3, PT, R41, UR43, PT ;  /* 0x0000002b29007c0c */ /* 0x000fe2000bf66270 */
[----:B------:R-:W-:Y:S01]  /*53e0*/  IMAD.WIDE.U32 R42, R43, c[0x0][0x1c0], R58 ;  /* 0x000070002b2a7a25 */ /* 0x000fe200078e003a */
[C---:B------:R-:W-:Y:S01]  /*53f0*/  LOP3.LUT R40, R58.reuse, 0x60, RZ, 0xfc, !PT ;  /* 0x000000603a287812 */ /* 0x040fe200078efcff */
[----:B------:R-:W2:Y:S01]  /*5400*/  LDL R76, [R1+0x8] ;  /* 0x00000800014c7983 */ /* 0x000ea20000100800 */
[C---:B------:R-:W-:Y:S01]  /*5410*/  LOP3.LUT R41, R58.reuse, 0x80, RZ, 0xfc, !PT ;  /* 0x000000803a297812 */ /* 0x040fe200078efcff */
[----:B------:R-:W-:Y:S01]  /*5420*/  UIMAD UR44, UR7, UR37, UR44 ;  /* 0x00000025072c72a4 */ /* 0x000fe2000f8e022c */
[----:B------:R-:W-:Y:S01]  /*5430*/  ISETP.GE.AND P1, PT, R58, UR43, PT ;  /* 0x0000002b3a007c0c */ /* 0x000fe2000bf26270 */
[----:B------:R-:W-:Y:S01]  /*5440*/  UIMAD.WIDE.U32 UR38, UR7, UR36, UR38 ;  /* 0x00000024072672a5 */ /* 0x000fe2000f8e0026 */
[----:B------:R-:W-:Y:S01]  /*5450*/  ISETP.GE.AND P4, PT, R40, UR43, PT ;  /* 0x0000002b28007c0c */ /* 0x000fe2000bf86270 */
[----:B------:R-:W2:Y:S01]  /*5460*/  LDL R75, [R1+0x4] ;  /* 0x00000400014b7983 */ /* 0x000ea20000100800 */
[----:B------:R-:W-:Y:S01]  /*5470*/  ISETP.GE.AND P5, PT, R41, UR43, PT ;  /* 0x0000002b29007c0c */ /* 0x000fe2000bfa6270 */
[----:B------:R-:W-:Y:S01]  /*5480*/  ULDC.64 UR36, c[0x0][0x220] ;  /* 0x0000880000247ab9 */ /* 0x000fe20000000a00 */
[----:B------:R-:W-:Y:S01]  /*5490*/  LEA R40, P0, R42, UR22, 0x1 ;  /* 0x000000162a287c11 */ /* 0x000fe2000f8008ff */
[----:B------:R-:W-:Y:S01]  /*54a0*/  ULEA UR36, UP0, UR38, UR36, 0x2 ;  /* 0x0000002426247291 */ /* 0x000fe2000f80103f */
[----:B------:R-:W-:Y:S01]  /*54b0*/  IADD3 R41, R43, UR45, RZ ;  /* 0x0000002d2b297c10 */ /* 0x000fe2000fffe0ff */
[----:B------:R-:W-:Y:S01]  /*54c0*/  UIADD3 UR39, UR39, UR44, URZ ;  /* 0x0000002c27277290 */ /* 0x000fe2000fffe03f */
[----:B------:R-:W-:Y:S01]  /*54d0*/  LOP3.LUT R43, R58, 0xa0, RZ, 0xfc, !PT ;  /* 0x000000a03a2b7812 */ /* 0x000fe200078efcff */
[----:B------:R-:W2:Y:S01]  /*54e0*/  LDL R74, [R1] ;  /* 0x00000000014a7983 */ /* 0x000ea20000100800 */
[----:B------:R-:W-:-:S02]  /*54f0*/  PRMT R60, RZ, 0x7610, R60 ;  /* 0x00007610ff3c7816 */ /* 0x000fc4000000003c */
[----:B------:R-:W-:Y:S01]  /*5500*/  PRMT R61, RZ, 0x7610, R61 ;  /* 0x00007610ff3d7816 */ /* 0x000fe2000000003d */
[----:B------:R-:W-:Y:S01]  /*5510*/  ULEA.HI.X UR37, UR38, UR37, UR39, 0x2, UP0 ;  /* 0x0000002526257291 */ /* 0x000fe200080f1427 */
[----:B------:R-:W-:Y:S02]  /*5520*/  LEA.HI.X R41, R42, UR23, R41, 0x1, P0 ;  /* 0x000000172a297c11 */ /* 0x000fe400080f0c29 */
[----:B------:R-:W-:Y:S01]  /*5530*/  ISETP.GE.AND P0, PT, R43, UR43, PT ;  /* 0x0000002b2b007c0c */ /* 0x000fe2000bf06270 */
[----:B------:R-:W-:Y:S01]  /*5540*/  ULDC.64 UR38, c[0x0][0x198] ;  /* 0x0000660000267ab9 */ /* 0x000fe20000000a00 */
[C---:B------:R-:W-:Y:S01]  /*5550*/  LOP3.LUT R42, R58.reuse, 0xc0, RZ, 0xfc, !PT ;  /* 0x000000c03a2a7812 */ /* 0x040fe200078efcff */
[----:B------:R0:W2:Y:S01]  /*5560*/  @!P1 LDG.E.U16 R60, [R40.64] ;  /* 0x0000001c283c9981 */ /* 0x0000a2000c1e1500 */
[----:B------:R-:W-:Y:S02]  /*5570*/  LOP3.LUT R43, R58, 0xe0, RZ, 0xfc, !PT ;  /* 0x000000e03a2b7812 */ /* 0x000fe400078efcff */
[----:B------:R-:W-:Y:S01]  /*5580*/  ISETP.GE.AND P1, PT, R42, UR43, PT ;  /* 0x0000002b2a007c0c */ /* 0x000fe2000bf26270 */
[----:B------:R0:W3:Y:S01]  /*5590*/  @!P2 LDG.E.U16 R61, [R40.64+0x40] ;  /* 0x0000401c283da981 */ /* 0x0000e2000c1e1500 */
[----:B------:R-:W-:Y:S01]  /*55a0*/  ISETP.GE.AND P2, PT, R43, UR43, PT ;  /* 0x0000002b2b007c0c */ /* 0x000fe2000bf46270 */
[----:B------:R-:W-:Y:S01]  /*55b0*/  IMAD.U32 R42, RZ, RZ, UR36 ;  /* 0x00000024ff2a7e24 */ /* 0x000fe2000f8e00ff */
[----:B------:R-:W-:-:S05]  /*55c0*/  MOV R43, UR37 ;  /* 0x00000025002b7c02 */ /* 0x000fca0008000f00 */
[----:B------:R1:W2:Y:S01]  /*55d0*/  LDG.E R71, [R42.64] ;  /* 0x0000001c2a477981 */ /* 0x0002a2000c1e1900 */
[----:B------:R-:W-:Y:S02]  /*55e0*/  PRMT R62, RZ, 0x7610, R62 ;  /* 0x00007610ff3e7816 */ /* 0x000fe4000000003e */
[----:B------:R-:W-:Y:S02]  /*55f0*/  LOP3.LUT R64, R58, 0x100, RZ, 0xfc, !PT ;  /* 0x000001003a407812 */ /* 0x000fe400078efcff */
[----:B------:R-:W-:Y:S02]  /*5600*/  PRMT R63, RZ, 0x7610, R63 ;  /* 0x00007610ff3f7816 */ /* 0x000fe4000000003f */
[----:B------:R0:W4:Y:S01]  /*5610*/  @!P3 LDG.E.U16 R62, [R40.64+0x80] ;  /* 0x0000801c283eb981 */ /* 0x000122000c1e1500 */
[----:B------:R-:W-:Y:S02]  /*5620*/  ISETP.GE.AND P3, PT, R64, UR43, PT ;  /* 0x0000002b40007c0c */ /* 0x000fe4000bf66270 */
[----:B------:R-:W-:Y:S01]  /*5630*/  PRMT R64, RZ, 0x7610, R64 ;  /* 0x00007610ff407816 */ /* 0x000fe20000000040 */
[----:B------:R0:W4:Y:S01]  /*5640*/  @!P4 LDG.E.U16 R63, [R40.64+0xc0] ;  /* 0x0000c01c283fc981 */ /* 0x000122000c1e1500 */
[----:B------:R-:W-:-:S02]  /*5650*/  LOP3.LUT R65, R58, 0x120, RZ, 0xfc, !PT ;  /* 0x000001203a417812 */ /* 0x000fc400078efcff */
[C---:B------:R-:W-:Y:S02]  /*5660*/  LOP3.LUT R67, R58.reuse, 0x140, RZ, 0xfc, !PT ;  /* 0x000001403a437812 */ /* 0x040fe400078efcff */
[----:B------:R-:W-:Y:S01]  /*5670*/  PRMT R66, RZ, 0x7610, R66 ;  /* 0x00007610ff427816 */ /* 0x000fe20000000042 */
[----:B------:R0:W4:Y:S01]  /*5680*/  @!P5 LDG.E.U16 R64, [R40.64+0x100] ;  /* 0x0001001c2840d981 */ /* 0x000122000c1e1500 */
[----:B------:R-:W-:Y:S02]  /*5690*/  ISETP.GE.AND P4, PT, R65, UR43, PT ;  /* 0x0000002b41007c0c */ /* 0x000fe4000bf86270 */
[----:B------:R-:W-:Y:S02]  /*56a0*/  PRMT R65, RZ, 0x7610, R65 ;  /* 0x00007610ff417816 */ /* 0x000fe40000000041 */
[----:B------:R-:W-:Y:S01]  /*56b0*/  ISETP.GE.AND P5, PT, R67, UR43, PT ;  /* 0x0000002b43007c0c */ /* 0x000fe2000bfa6270 */
[----:B------:R0:W4:Y:S01]  /*56c0*/  @!P1 LDG.E.U16 R66, [R40.64+0x180] ;  /* 0x0001801c28429981 */ /* 0x000122000c1e1500 */
[----:B------:R-:W-:-:S02]  /*56d0*/  LOP3.LUT R67, R58, 0x180, RZ, 0xfc, !PT ;  /* 0x000001803a437812 */ /* 0x000fc400078efcff */
[C---:B------:R-:W-:Y:S01]  /*56e0*/  LOP3.LUT R68, R58.reuse, 0x160, RZ, 0xfc, !PT ;  /* 0x000001603a447812 */ /* 0x040fe200078efcff */
[----:B------:R0:W4:Y:S01]  /*56f0*/  @!P0 LDG.E.U16 R65, [R40.64+0x140] ;  /* 0x0001401c28418981 */ /* 0x000122000c1e1500 */
[----:B-1----:R-:W-:Y:S02]  /*5700*/  PRMT R42, RZ, 0x7610, R42 ;  /* 0x00007610ff2a7816 */ /* 0x002fe4000000002a */
[----:B------:R-:W-:Y:S02]  /*5710*/  ISETP.GE.AND P1, PT, R67, UR43, PT ;  /* 0x0000002b43007c0c */ /* 0x000fe4000bf26270 */
[----:B------:R-:W-:Y:S02]  /*5720*/  LOP3.LUT R67, R58, 0x1a0, RZ, 0xfc, !PT ;  /* 0x000001a03a437812 */ /* 0x000fe400078efcff */
[----:B------:R-:W-:Y:S01]  /*5730*/  ISETP.GE.AND P0, PT, R68, UR43, PT ;  /* 0x0000002b44007c0c */ /* 0x000fe2000bf06270 */
[----:B------:R0:W4:Y:S01]  /*5740*/  @!P2 LDG.E.U16 R42, [R40.64+0x1c0] ;  /* 0x0001c01c282aa981 */ /* 0x000122000c1e1500 */
[----:B------:R-:W-:-:S02]  /*5750*/  PRMT R43, RZ, 0x7610, R43 ;  /* 0x00007610ff2b7816 */ /* 0x000fc4000000002b */
[----:B------:R-:W-:Y:S02]  /*5760*/  PRMT R68, RZ, 0x7610, R68 ;  /* 0x00007610ff447816 */ /* 0x000fe40000000044 */
[C---:B------:R-:W-:Y:S02]  /*5770*/  LOP3.LUT R69, R58.reuse, 0x1c0, RZ, 0xfc, !PT ;  /* 0x000001c03a457812 */ /* 0x040fe400078efcff */
[----:B------:R-:W-:Y:S01]  /*5780*/  ISETP.GE.AND P2, PT, R67, UR43, PT ;  /* 0x0000002b43007c0c */ /* 0x000fe2000bf46270 */
[----:B------:R0:W4:Y:S01]  /*5790*/  @!P3 LDG.E.U16 R43, [R40.64+0x200] ;  /* 0x0002001c282bb981 */ /* 0x000122000c1e1500 */
[----:B------:R-:W-:Y:S02]  /*57a0*/  LOP3.LUT R67, R58, 0x1e0, RZ, 0xfc, !PT ;  /* 0x000001e03a437812 */ /* 0x000fe400078efcff */
[----:B------:R-:W-:Y:S01]  /*57b0*/  ISETP.GE.AND P3, PT, R69, UR43, PT ;  /* 0x0000002b45007c0c */ /* 0x000fe2000bf66270 */
[----:B------:R0:W4:Y:S01]  /*57c0*/  @!P4 LDG.E.U16 R68, [R40.64+0x240] ;  /* 0x0002401c2844c981 */ /* 0x000122000c1e1500 */
[----:B------:R-:W-:-:S02]  /*57d0*/  ISETP.GE.AND P4, PT, R67, UR43, PT ;  /* 0x0000002b43007c0c */ /* 0x000fc4000bf86270 */
[----:B------:R-:W-:Y:S02]  /*57e0*/  PRMT R67, RZ, 0x7610, R67 ;  /* 0x00007610ff437816 */ /* 0x000fe40000000043 */
[----:B------:R-:W-:Y:S02]  /*57f0*/  PRMT R70, RZ, 0x7610, R70 ;  /* 0x00007610ff467816 */ /* 0x000fe40000000046 */
[----:B------:R-:W-:Y:S02]  /*5800*/  PRMT R69, RZ, 0x7610, R69 ;  /* 0x00007610ff457816 */ /* 0x000fe40000000045 */
[----:B------:R-:W-:Y:S01]  /*5810*/  PRMT R72, RZ, 0x7610, R72 ;  /* 0x00007610ff487816 */ /* 0x000fe20000000048 */
[----:B------:R0:W4:Y:S01]  /*5820*/  @!P5 LDG.E.U16 R67, [R40.64+0x280] ;  /* 0x0002801c2843d981 */ /* 0x000122000c1e1500 */
[----:B------:R-:W-:Y:S02]  /*5830*/  PRMT R73, RZ, 0x7610, R73 ;  /* 0x00007610ff497816 */ /* 0x000fe40000000049 */
[----:B------:R-:W-:Y:S01]  /*5840*/  PRMT R79, RZ, 0x7610, R79 ;  /* 0x00007610ff4f7816 */ /* 0x000fe2000000004f */
        /* <DEDUP_REMOVED lines=9> */
[----:B------:R-:W-:Y:S02]  /*58e0*/  UIMAD UR42, UR42, UR38, URZ ;  /* 0x000000262a2a72a4 */ /* 0x000fe4000f8e023f */
[----:B------:R-:W-:Y:S02]  /*58f0*/  UIADD3 UR37, UR37, UR43, URZ ;  /* 0x0000002b25257290 */ /* 0x000fe4000fffe03f */
[----:B------:R-:W-:Y:S02]  /*5900*/  UIMAD UR42, UR7, UR39, UR42 ;  /* 0x00000027072a72a4 */ /* 0x000fe4000f8e022a */
[----:B------:R-:W-:-:S03]  /*5910*/  UIMAD.WIDE.U32 UR38, UR7, UR38, UR36 ;  /* 0x00000026072672a5 */ /* 0x000fc6000f8e0024 */
[----:B------:R-:W-:Y:S02]  /*5920*/  ULDC.64 UR36, c[0x0][0x228] ;  /* 0x00008a0000247ab9 */ /* 0x000fe40000000a00 */
[----:B------:R-:W-:Y:S02]  /*5930*/  UIADD3 UR39, UR39, UR42, URZ ;  /* 0x0000002a27277290 */ /* 0x000fe4000fffe03f */
[----:B------:R-:W-:-:S04]  /*5940*/  ULEA UR36, UP0, UR38, UR36, 0x2 ;  /* 0x0000002426247291 */ /* 0x000fc8000f80103f */
[----:B------:R-:W-:Y:S01]  /*5950*/  ULEA.HI.X UR37, UR38, UR37, UR39, 0x2, UP0 ;  /* 0x0000002526257291 */ /* 0x000fe200080f1427 */
[----:B------:R-:W-:Y:S01]  /*5960*/  ISETP.NE.AND P1, PT, R57, RZ, PT ;  /* 0x000000ff3900720c */ /* 0x000fe20003f25270 */
[----:B0-----:R-:W-:-:S04]  /*5970*/  IMAD.U32 R40, RZ, RZ, UR36 ;  /* 0x00000024ff287e24 */ /* 0x001fc8000f8e00ff */
[----:B------:R-:W-:-:S05]  /*5980*/  MOV R41, UR37 ;  /* 0x0000002500297c02 */ /* 0x000fca0008000f00 */
[----:B------:R0:W5:Y:S02]  /*5990*/  LDG.E R84, [R40.64] ;  /* 0x0000001c28547981 */ /* 0x000164000c1e1900 */
[----:B0-----:R-:W-:-:S05]  /*59a0*/  IMAD.U32 R40, RZ, RZ, UR41 ;  /* 0x00000029ff287e24 */ /* 0x001fca000f8e00ff */
[----:B------:R-:W-:Y:S02]  /*59b0*/  LEA R40, R40, UR7, 0x8 ;  /* 0x0000000728287c11 */ /* 0x000fe4000f8e40ff */
[----:B------:R-:W-:-:S05]  /*59c0*/  @P1 IADD3 R40, R57, 0x200, RZ ;  /* 0x0000020039281810 */ /* 0x000fca0007ffe0ff */
[----:B------:R-:W-:Y:S01]  /*59d0*/  IMAD.SHL.U32 R41, R40, 0x4, RZ ;  /* 0x0000000428297824 */ /* 0x000fe200078e00ff */
[----:B------:R-:W-:Y:S01]  /*59e0*/  ISETP.NE.AND P0, PT, R57, 0x7f, PT ;  /* 0x0000007f3900780c */ /* 0x000fe20003f05270 */
[----:B------:R-:W-:Y:S01]  /*59f0*/  BSSY B0, `(.L_x_293) ;  /* 0x0000036000007945 */ /* 0x000fe20003800000 */
[----:B--2---:R-:W0:Y:S01]  /*5a00*/  R2UR UR39, R71 ;  /* 0x00000000472773c2 */ /* 0x004e2200000e0000 */
[----:B------:R1:W-:Y:S04]  /*5a10*/  STS.U16 [R83], R60 ;  /* 0x0000003c53007388 */ /* 0x0003e80000000400 */
[----:B---3--:R1:W-:Y:S04]  /*5a20*/  STS.U16 [R82+0x40], R61 ;  /* 0x0000403d52007388 */ /* 0x0083e80000000400 */
[----:B----4-:R1:W-:Y:S01]  /*5a30*/  STS.U16 [R81+0x80], R62 ;  /* 0x0000803e51007388 */ /* 0x0103e20000000400 */
[----:B0-----:R-:W-:-:S05]  /*5a40*/  MOV R71, UR39 ;  /* 0x0000002700477c02 */ /* 0x001fca0008000f00 */
[----:B------:R-:W-:-:S04]  /*5a50*/  FMUL.FTZ R71, R71, 1.4426950216293334961 ;  /* 0x3fb8aa3b47477820 */ /* 0x000fc80000410000 */
[----:B------:R-:W-:Y:S01]  /*5a60*/  FMUL.FTZ R136, R35, R71 ;  /* 0x0000004723887220 */ /* 0x000fe20000410000 */
[----:B------:R1:W-:Y:S05]  /*5a70*/  STS.U16 [R80+0xc0], R63 ;  /* 0x0000c03f50007388 */ /* 0x0003ea0000000400 */
[----:B------:R-:W0:Y:S01]  /*5a80*/  MUFU.EX2 R136, R136 ;  /* 0x0000008800887308 */ /* 0x000e220000000800 */
        /* <DEDUP_REMOVED lines=13> */
[----:B------:R1:W2:Y:S04]  /*5b60*/  LDS.U16 R83, [R56] ;  /* 0x0000000038537984 */ /* 0x0002a80000000400 */
[----:B------:R1:W3:Y:S04]  /*5b70*/  LDS.U16 R82, [R56+0x2] ;  /* 0x0000020038527984 */ /* 0x0002e80000000400 */
[----:B------:R1:W4:Y:S04]  /*5b80*/  LDS.U16 R74, [R56+0x4] ;  /* 0x00000400384a7984 */ /* 0x0003280000000400 */
[----:B------:R1:W0:Y:S04]  /*5b90*/  LDS.U16 R75, [R56+0x6] ;  /* 0x00000600384b7984 */ /* 0x0002280000000400 */
[----:B------:R1:W0:Y:S04]  /*5ba0*/  LDS.U16 R76, [R56+0x8] ;  /* 0x00000800384c7984 */ /* 0x0002280000000400 */
[----:B------:R1:W0:Y:S04]  /*5bb0*/  LDS.U16 R77, [R56+0xa] ;  /* 0x00000a00384d7984 */ /* 0x0002280000000400 */
[----:B------:R1:W0:Y:S04]  /*5bc0*/  LDS.U16 R78, [R56+0xc] ;  /* 0x00000c00384e7984 */ /* 0x0002280000000400 */
[----:B------:R1:W1:Y:S04]  /*5bd0*/  LDS.U16 R79, [R56+0xe] ;  /* 0x00000e00384f7984 */ /* 0x0002680000000400 */
        /* <DEDUP_REMOVED lines=8> */
[----:B0-----:R0:W-:Y:S04]  /*5c60*/  STS [R41+0x3be0], R136 ;  /* 0x003be08829007388 */ /* 0x0011e80000000800 */
[----:B------:R-:W-:Y:S06]  /*5c70*/  BAR.SYNC.DEFER_BLOCKING 0x0 ;  /* 0x0000000000007b1d */ /* 0x000fec0000010000 */
[----:B------:R0:W0:Y:S01]  /*5c80*/  @P0 LDS R40, [R57.X4+0x43e4] ;  /* 0x0043e40039280984 */ /* 0x0000220000004800 */
[----:B------:R-:W-:Y:S05]  /*5c90*/  @P0 BRA `(.L_x_294) ;  /* 0x000000b000000947 */ /* 0x000fea0003800000 */
[----:B--234-:R-:W-:Y:S01]  /*5ca0*/  ULDC UR37, c[0x0][0x174] ;  /* 0x00005d0000257ab9 */ /* 0x01cfe20000000800 */
[----:B0-----:R-:W-:Y:S01]  /*5cb0*/  HFMA2.MMA R40, -RZ, RZ, 1.875, 0 ;  /* 0x3f800000ff287435 */ /* 0x001fe200000001ff */
        /* <DEDUP_REMOVED lines=9> */
.L_x_294:
[----:B--234-:R-:W-:Y:S05]  /*5d50*/  BSYNC B0 ;  /* 0x0000000000007941 */ /* 0x01cfea0003800000 */
.L_x_293:
[----:B------:R-:W-:Y:S01]  /*5d60*/  UISETP.GE.AND UP0, UPT, UR24, 0x2, UPT ;  /* 0x000000021800788c */ /* 0x000fe2000bf06270 */
[----:B0-----:R-:W-:Y:S01]  /*5d70*/  LOP3.LUT R41, R57, 0x1f, RZ, 0xc0, !PT ;  /* 0x0000001f39297812 */ /* 0x001fe200078ec0ff */
[----:B-1----:R-:W-:Y:S01]  /*5d80*/  IMAD.MOV.U32 R42, RZ, RZ, c[0x0][0x16c] ;  /* 0x00005b00ff2a7624 */ /* 0x002fe200078e00ff */
[----:B------:R-:W-:Y:S01]  /*5d90*/  MOV R60, 0x8 ;  /* 0x00000008003c7802 */ /* 0x000fe20000000f00 */
[----:B------:R-:W-:Y:S01]  /*5da0*/  HFMA2.MMA R80, -RZ, RZ, 1.875, 0 ;  /* 0x3f800000ff507435 */ /* 0x000fe200000001ff */
[----:B------:R-:W-:Y:S01]  /*5db0*/  IMAD.MOV.U32 R81, RZ, RZ, RZ ;  /* 0x000000ffff517224 */ /* 0x000fe200078e00ff */
[----:B------:R-:W-:-:S04]  /*5dc0*/  PLOP3.LUT P0, PT, PT, PT, UP0, 0x80, 0x0 ;  /* 0x000000000000781c */ /* 0x000fc80003f0f008 */
[----:B------:R-:W-:Y:S02]  /*5dd0*/  ISETP.NE.OR P0, PT, R41, RZ, !P0 ;  /* 0x000000ff2900720c */ /* 0x000fe40004705670 */
[----:B------:R-:W-:-:S11]  /*5de0*/  MOV R41, UR24 ;  /* 0x0000001800297c02 */ /* 0x000fd60008000f00 */
[----:B------:R-:W-:-:S05]  /*5df0*/  @!P0 IADD3 R41, R41, -0x2, RZ ;  /* 0xfffffffe29298810 */ /* 0x000fca0007ffe0ff */
[----:B------:R-:W-:-:S04]  /*5e00*/  @!P0 IMAD R41, R41, R42, UR7 ;  /* 0x0000000729298e24 */ /* 0x000fc8000f8e022a */
[----:B------:R-:W-:-:S04]  /*5e10*/  @!P0 IMAD.WIDE R42, R41, R60, UR30 ;  /* 0x0000001e292a8e25 */ /* 0x000fc8000f8e023c */
[-C--:B------:R-:W-:Y:S01]  /*5e20*/  FMUL.FTZ R41, R34, R71.reuse ;  /* 0x0000004722297220 */ /* 0x080fe20000410000 */
[----:B------:R0:W5:Y:S01]  /*5e30*/  @!P0 LDG.E.64 R80, [R42.64] ;  /* 0x0000001c2a508981 */ /* 0x000162000c1e1b00 */
[-C--:B------:R-:W-:Y:S01]  /*5e40*/  FMUL.FTZ R64, R33, R71.reuse ;  /* 0x0000004721407220 */ /* 0x080fe20000410000 */
[----:B------:R-:W-:Y:S01]  /*5e50*/  HADD2.F32 R68, -RZ, R55.H0_H0 ;  /* 0x20000037ff447230 */ /* 0x000fe20000004100 */
[-C--:B------:R-:W-:Y:S01]  /*5e60*/  FMUL.FTZ R65, R32, R71.reuse ;  /* 0x0000004720417220 */ /* 0x080fe20000410000 */
[----:B------:R-:W-:Y:S01]  /*5e70*/  HADD2.F32 R67, -RZ, R54.H0_H0 ;  /* 0x20000036ff437230 */ /* 0x000fe20000004100 */
[----:B------:R-:W1:Y:S01]  /*5e80*/  MUFU.EX2 R41, R41 ;  /* 0x0000002900297308 */ /* 0x000e620000000800 */
[-C--:B------:R-:W-:Y:S01]  /*5e90*/  FMUL.FTZ R60, R31, R71.reuse ;  /* 0x000000471f3c7220 */ /* 0x080fe20000410000 */
[----:B------:R-:W-:Y:S01]  /*5ea0*/  HADD2.F32 R70, -RZ, R53.H0_H0 ;  /* 0x20000035ff467230 */ /* 0x000fe20000004100 */
[----:B------:R-:W-:Y:S01]  /*5eb0*/  FMUL.FTZ R61, R30, R71 ;  /* 0x000000471e3d7220 */ /* 0x000fe20000410000 */
[----:B------:R-:W-:Y:S01]  /*5ec0*/  HADD2.F32 R121, -RZ, R52.H0_H0 ;  /* 0x20000034ff797230 */ /* 0x000fe20000004100 */
[----:B------:R-:W-:Y:S01]  /*5ed0*/  FMUL.FTZ R137, R35, R68 ;  /* 0x0000004423897220 */ /* 0x000fe20000410000 */
[----:B------:R-:W-:Y:S01]  /*5ee0*/  HADD2.F32 R122, -RZ, R51.H0_H0 ;  /* 0x20000033ff7a7230 */ /* 0x000fe20000004100 */
[----:B------:R-:W-:Y:S01]  /*5ef0*/  FMUL.FTZ R86, R34, R67 ;  /* 0x0000004322567220 */ /* 0x000fe20000410000 */
[----:B0-----:R0:W2:Y:S01]  /*5f00*/  MUFU.EX2 R42, R64 ;  /* 0x00000040002a7308 */ /* 0x0010a20000000800 */
[-C--:B------:R-:W-:Y:S01]  /*5f10*/  FMUL.FTZ R62, R29, R71.reuse ;  /* 0x000000471d3e7220 */ /* 0x080fe20000410000 */
[----:B------:R-:W-:Y:S01]  /*5f20*/  HADD2.F32 R123, -RZ, R50.H0_H0 ;  /* 0x20000032ff7b7230 */ /* 0x000fe20000004100 */
[----:B------:R-:W-:Y:S01]  /*5f30*/  FMUL.FTZ R87, R33, R70 ;  /* 0x0000004621577220 */ /* 0x000fe20000410000 */
[----:B------:R-:W-:Y:S01]  /*5f40*/  HADD2.F32 R124, -RZ, R49.H0_H0 ;  /* 0x20000031ff7c7230 */ /* 0x000fe20000004100 */
[----:B------:R-:W-:Y:S01]  /*5f50*/  FMUL.FTZ R63, R28, R71 ;  /* 0x000000471c3f7220 */ /* 0x000fe20000410000 */
[----:B------:R-:W-:Y:S01]  /*5f60*/  HADD2.F32 R125, -RZ, R48.H0_H0 ;  /* 0x20000030ff7d7230 */ /* 0x000fe20000004100 */
[----:B------:R-:W-:Y:S01]  /*5f70*/  FMUL.FTZ R121, R32, R121 ;  /* 0x0000007920797220 */ /* 0x000fe20000410000 */
[----:B------:R3:W4:Y:S01]  /*5f80*/  MUFU.EX2 R43, R65 ;  /* 0x00000041002b7308 */ /* 0x0007220000000800 */
[-C--:B-1----:R-:W-:Y:S01]  /*5f90*/  FMUL.FTZ R69, R136, R41.reuse ;  /* 0x0000002988457220 */ /* 0x082fe20000410000 */
[----:B------:R-:W-:Y:S01]  /*5fa0*/  HADD2.F32 R126, -RZ, R47.H0_H0 ;  /* 0x2000002fff7e7230 */ /* 0x000fe20000004100 */
[----:B------:R-:W-:Y:S01]  /*5fb0*/  FFMA.FTZ R68, R137, R41, R86 ;  /* 0x0000002989447223 */ /* 0x000fe20000010056 */
[----:B------:R-:W-:Y:S01]  /*5fc0*/  HADD2.F32 R127, -RZ, R46.H0_H0 ;  /* 0x2000002eff7f7230 */ /* 0x000fe20000004100 */
[----:B0-----:R-:W-:Y:S01]  /*5fd0*/  FMUL.FTZ R64, R27, R71 ;  /* 0x000000471b407220 */ /* 0x001fe20000410000 */
[----:B------:R-:W-:Y:S01]  /*5fe0*/  HADD2.F32 R128, -RZ, R45.H0_H0 ;  /* 0x2000002dff807230 */ /* 0x000fe20000004100 */
[----:B------:R-:W-:Y:S01]  /*5ff0*/  FMUL.FTZ R122, R31, R122 ;  /* 0x0000007a1f7a7220 */ /* 0x000fe20000410000 */
[----:B------:R-:W0:Y:S01]  /*6000*/  MUFU.EX2 R60, R60 ;  /* 0x0000003c003c7308 */ /* 0x000e220000000800 */
[C---:B--2---:R-:W-:Y:S01]  /*6010*/  FMUL.FTZ R70, R42.reuse, R69 ;  /* 0x000000452a467220 */ /* 0x044fe20000410000 */
[----:B------:R-:W-:Y:S01]  /*6020*/  HADD2.F32 R129, -RZ, R44.H0_H0 ;  /* 0x2000002cff817230 */ /* 0x000fe20000004100 */
[----:B------:R-:W-:Y:S01]  /*6030*/  FFMA.FTZ R68, R42, R68, R87 ;  /* 0x000000442a447223 */ /* 0x000fe20000010057 */
[----:B------:R-:W-:Y:S01]  /*6040*/  HADD2.F32 R130, -RZ, R39.H0_H0 ;  /* 0x20000027ff827230 */ /* 0x000fe20000004100 */
[----:B---3--:R-:W-:Y:S01]  /*6050*/  FMUL.FTZ R65, R26, R71 ;  /* 0x000000471a417220 */ /* 0x008fe20000410000 */
[----:B------:R-:W-:Y:S01]  /*6060*/  HADD2.F32 R131, -RZ, R38.H0_H0 ;  /* 0x20000026ff837230 */ /* 0x000fe20000004100 */
[----:B------:R-:W-:Y:S01]  /*6070*/  FMUL.FTZ R123, R30, R123 ;  /* 0x0000007b1e7b7220 */ /* 0x000fe20000410000 */
[----:B------:R-:W1:Y:S01]  /*6080*/  MUFU.EX2 R61, R61 ;  /* 0x0000003d003d7308 */ /* 0x000e620000000800 */
[C---:B----4-:R-:W-:Y:S01]  /*6090*/  FMUL.FTZ R69, R43.reuse, R70 ;  /* 0x000000462b457220 */ /* 0x050fe20000410000 */
[----:B------:R-:W-:Y:S01]  /*60a0*/  HADD2.F32 R132, -RZ, R37.H0_H0 ;  /* 0x20000025ff847230 */ /* 0x000fe20000004100 */
[----:B------:R-:W-:Y:S01]  /*60b0*/  FFMA.FTZ R73, R43, R68, R121 ;  /* 0x000000442b497223 */ /* 0x000fe20000010079 */
[----:B-----5:R-:W2:Y:S01]  /*60c0*/  R2UR UR42, R84 ;  /* 0x00000000542a73c2 */ /* 0x020ea200000e0000 */
[----:B------:R-:W-:Y:S01]  /*60d0*/  FMUL.FTZ R66, R25, R71 ;  /* 0x0000004719427220 */ /* 0x000fe20000410000 */
[----:B------:R-:W-:Y:S01]  /*60e0*/  HADD2.F32 R133, -RZ, R36.H0_H0 ;  /* 0x20000024ff857230 */ /* 0x000fe20000004100 */
[----:B------:R-:W-:Y:S01]  /*60f0*/  FMUL.FTZ R124, R29, R124 ;  /* 0x0000007c1d7c7220 */ /* 0x000fe20000410000 */
[----:B------:R-:W3:Y:S01]  /*6100*/  MUFU.EX2 R62, R62 ;  /* 0x0000003e003e7308 */ /* 0x000ee20000000800 */
[C---:B0-----:R-:W-:Y:S01]  /*6110*/  FMUL.FTZ R70, R60.reuse, R69 ;  /* 0x000000453c467220 */ /* 0x041fe20000410000 */
[C---:B------:R-:W-:Y:S01]  /*6120*/  LEA.HI R97, R57.reuse, R57, RZ, 0x1e ;  /* 0x0000003939617211 */ /* 0x040fe200078ff0ff */
[----:B------:R-:W-:Y:S01]  /*6130*/  FFMA.FTZ R72, R60, R73, R122 ;  /* 0x000000493c487223 */ /* 0x000fe2000001007a */
[----:B------:R-:W-:Y:S01]  /*6140*/  ISETP.GT.U32.AND P0, PT, R57, 0x1f, PT ;  /* 0x0000001f3900780c */ /* 0x000fe20003f04070 */
[----:B------:R-:W-:Y:S01]  /*6150*/  FMUL.FTZ R67, R24, R71 ;  /* 0x0000004718437220 */ /* 0x000fe20000410000 */
[----:B------:R-:W-:Y:S01]  /*6160*/  HADD2.F32 R74, -RZ, R74.H0_H0 ;  /* 0x2000004aff4a7230 */ /* 0x000fe20000004100 */
[----:B------:R-:W-:Y:S01]  /*6170*/  FMUL.FTZ R125, R28, R125 ;  /* 0x0000007d1c7d7220 */ /* 0x000fe20000410000 */
[----:B------:R-:W0:Y:S01]  /*6180*/  MUFU.EX2 R63, R63 ;  /* 0x0000003f003f7308 */ /* 0x000e220000000800 */
[C---:B-1----:R-:W-:Y:S01]  /*6190*/  FMUL.FTZ R73, R61.reuse, R70 ;  /* 0x000000463d497220 */ /* 0x042fe20000410000 */
[----:B------:R-:W-:Y:S01]  /*61a0*/  HADD2.F32 R75, -RZ, R75.H0_H0 ;  /* 0x2000004bff4b7230 */ /* 0x000fe20000004100 */
[----:B------:R-:W-:Y:S01]  /*61b0*/  FFMA.FTZ R85, R61, R72, R123 ;  /* 0x000000483d557223 */ /* 0x000fe2000001007b */
[----:B------:R-:W-:Y:S01]  /*61c0*/  HADD2.F32 R76, -RZ, R76.H0_H0 ;  /* 0x2000004cff4c7230 */ /* 0x000fe20000004100 */
[----:B------:R-:W-:Y:S01]  /*61d0*/  FMUL.FTZ R68, R23, R71 ;  /* 0x0000004717447220 */ /* 0x000fe20000410000 */
[----:B------:R-:W-:Y:S01]  /*61e0*/  HADD2.F32 R77, -RZ, R77.H0_H0 ;  /* 0x2000004dff4d7230 */ /* 0x000fe20000004100 */
[----:B------:R-:W-:Y:S01]  /*61f0*/  FMUL.FTZ R126, R27, R126 ;  /* 0x0000007e1b7e7220 */ /* 0x000fe20000410000 */
[----:B------:R-:W1:Y:S01]  /*6200*/  MUFU.EX2 R64, R64 ;  /* 0x0000004000407308 */ /* 0x000e620000000800 */
[C---:B---3--:R-:W-:Y:S01]  /*6210*/  FMUL.FTZ R70, R62.reuse, R73 ;  /* 0x000000493e467220 */ /* 0x048fe20000410000 */
[----:B------:R-:W-:Y:S01]  /*6220*/  HADD2.F32 R78, -RZ, R78.H0_H0 ;  /* 0x2000004eff4e7230 */ /* 0x000fe20000004100 */
[----:B------:R-:W-:Y:S01]  /*6230*/  FFMA.FTZ R72, R62, R85, R124 ;  /* 0x000000553e487223 */ /* 0x000fe2000001007c */
[----:B------:R-:W-:Y:S01]  /*6240*/  HADD2.F32 R79, -RZ, R79.H0_H0 ;  /* 0x2000004fff4f7230 */ /* 0x000fe20000004100 */
[----:B------:R-:W-:Y:S01]  /*6250*/  FMUL.FTZ R69, R22, R71 ;  /* 0x0000004716457220 */ /* 0x000fe20000410000 */
[----:B------:R-:W-:Y:S01]  /*6260*/  HADD2.F32 R88, -RZ, R88.H0_H0 ;  /* 0x20000058ff587230 */ /* 0x000fe20000004100 */
[----:B------:R-:W-:Y:S01]  /*6270*/  FMUL.FTZ R127, R26, R127 ;  /* 0x0000007f1a7f7220 */ /* 0x000fe20000410000 */
[----:B------:R-:W3:Y:S01]  /*6280*/  MUFU.EX2 R65, R65 ;  /* 0x0000004100417308 */ /* 0x000ee20000000800 */
[C---:B0-----:R-:W-:Y:S01]  /*6290*/  FMUL.FTZ R73, R63.reuse, R70 ;  /* 0x000000463f497220 */ /* 0x041fe20000410000 */
[----:B------:R-:W-:Y:S01]  /*62a0*/  HADD2.F32 R89, -RZ, R89.H0_H0 ;  /* 0x20000059ff597230 */ /* 0x000fe20000004100 */
[----:B------:R-:W-:Y:S01]  /*62b0*/  FFMA.FTZ R85, R63, R72, R125 ;  /* 0x000000483f557223 */ /* 0x000fe2000001007d */
[----:B------:R-:W-:Y:S01]  /*62c0*/  HADD2.F32 R90, -RZ, R90.H0_H0 ;  /* 0x2000005aff5a7230 */ /* 0x000fe20000004100 */
        /* <DEDUP_REMOVED lines=15> */
[----:B------:R-:W-:Y:S01]  /*63c0*/  BSSY B0, `(.L_x_295) ;  /* 0x0000080000007945 */ /* 0x000fe20003800000 */
[----:B------:R-:W-:-:S02]  /*63d0*/  FMUL.FTZ R130, R23, R130 ;  /* 0x0000008217827220 */ /* 0x000fc40000410000 */
[----:B------:R-:W-:Y:S01]  /*63e0*/  FMUL.FTZ R131, R22, R131 ;  /* 0x0000008316837220 */ /* 0x000fe20000410000 */
[----:B------:R-:W3:Y:S01]  /*63f0*/  MUFU.EX2 R68, R68 ;  /* 0x0000004400447308 */ /* 0x000ee20000000800 */
[C---:B0-----:R-:W-:Y:S02]  /*6400*/  FMUL.FTZ R72, R66.reuse, R73 ;  /* 0x0000004942487220 */ /* 0x041fe40000410000 */
[----:B------:R-:W-:Y:S02]  /*6410*/  FFMA.FTZ R96, R66, R85, R128 ;  /* 0x0000005542607223 */ /* 0x000fe40000010080 */
[----:B------:R-:W-:Y:S02]  /*6420*/  FMUL.FTZ R132, R21, R132 ;  /* 0x0000008415847220 */ /* 0x000fe40000410000 */
[----:B------:R-:W-:Y:S01]  /*6430*/  FMUL.FTZ R133, R20, R133 ;  /* 0x0000008514857220 */ /* 0x000fe20000410000 */
[----:B------:R-:W0:Y:S01]  /*6440*/  MUFU.EX2 R69, R69 ;  /* 0x0000004500457308 */ /* 0x000e220000000800 */
[----:B-1----:R-:W-:-:S02]  /*6450*/  FMUL.FTZ R73, R67, R72 ;  /* 0x0000004843497220 */ /* 0x002fc40000410000 */
[----:B------:R-:W-:Y:S02]  /*6460*/  FFMA.FTZ R85, R67, R96, R129 ;  /* 0x0000006043557223 */ /* 0x000fe40000010081 */
[----:B--2---:R-:W-:Y:S02]  /*6470*/  FMUL.FTZ R98, R74, UR42 ;  /* 0x0000002a4a627c20 */ /* 0x004fe40008410000 */
[----:B------:R-:W-:Y:S01]  /*6480*/  FMUL.FTZ R99, R75, UR42 ;  /* 0x0000002a4b637c20 */ /* 0x000fe20008410000 */
[----:B------:R-:W1:Y:S01]  /*6490*/  MUFU.EX2 R70, R70 ;  /* 0x0000004600467308 */ /* 0x000e620000000800 */
[C---:B---3--:R-:W-:Y:S02]  /*64a0*/  FMUL.FTZ R72, R68.reuse, R73 ;  /* 0x0000004944487220 */ /* 0x048fe40000410000 */
[----:B------:R-:W-:Y:S02]  /*64b0*/  FFMA.FTZ R96, R68, R85, R130 ;  /* 0x0000005544607223 */ /* 0x000fe40000010082 */
[----:B------:R-:W-:-:S02]  /*64c0*/  FMUL.FTZ R100, R76, UR42 ;  /* 0x0000002a4c647c20 */ /* 0x000fc40008410000 */
[----:B------:R-:W-:Y:S01]  /*64d0*/  FMUL.FTZ R101, R77, UR42 ;  /* 0x0000002a4d657c20 */ /* 0x000fe20008410000 */
[----:B------:R-:W2:Y:S01]  /*64e0*/  MUFU.EX2 R71, R71 ;  /* 0x0000004700477308 */ /* 0x000ea20000000800 */
[C---:B0-----:R-:W-:Y:S02]  /*64f0*/  FMUL.FTZ R73, R69.reuse, R72 ;  /* 0x0000004845497220 */ /* 0x041fe40000410000 */
[----:B------:R-:W-:Y:S02]  /*6500*/  FFMA.FTZ R85, R69, R96, R131 ;  /* 0x0000006045557223 */ /* 0x000fe40000010083 */
[----:B------:R-:W-:Y:S02]  /*6510*/  FMUL.FTZ R102, R78, UR42 ;  /* 0x0000002a4e667c20 */ /* 0x000fe40008410000 */
[----:B------:R-:W-:Y:S02]  /*6520*/  FMUL.FTZ R103, R79, UR42 ;  /* 0x0000002a4f677c20 */ /* 0x000fe40008410000 */
[----:B-1----:R-:W-:-:S02]  /*6530*/  FMUL.FTZ R72, R70, R73 ;  /* 0x0000004946487220 */ /* 0x002fc40000410000 */
[----:B------:R-:W-:Y:S02]  /*6540*/  FFMA.FTZ R96, R70, R85, R132 ;  /* 0x0000005546607223 */ /* 0x000fe40000010084 */
[----:B------:R-:W-:Y:S02]  /*6550*/  FMUL.FTZ R104, R88, UR42 ;  /* 0x0000002a58687c20 */ /* 0x000fe40008410000 */
[----:B------:R-:W-:Y:S02]  /*6560*/  FMUL.FTZ R105, R89, UR42 ;  /* 0x0000002a59697c20 */ /* 0x000fe40008410000 */
[C---:B--2---:R-:W-:Y:S02]  /*6570*/  FMUL.FTZ R72, R71.reuse, R72 ;  /* 0x0000004847487220 */ /* 0x044fe40000410000 */
[----:B------:R-:W-:Y:S02]  /*6580*/  FFMA.FTZ R73, R71, R96, R133 ;  /* 0x0000006047497223 */ /* 0x000fe40000010085 */
[----:B------:R-:W-:-:S02]  /*6590*/  FMUL.FTZ R106, R90, UR42 ;  /* 0x0000002a5a6a7c20 */ /* 0x000fc40008410000 */
[----:B------:R-:W-:Y:S01]  /*65a0*/  FMUL.FTZ R107, R91, UR42 ;  /* 0x0000002a5b6b7c20 */ /* 0x000fe20008410000 */
[----:B------:R0:W-:Y:S01]  /*65b0*/  STS.64 [R97.X8+0x31d0], R72 ;  /* 0x0031d04861007388 */ /* 0x0001e20000008a00 */
[----:B------:R-:W-:Y:S02]  /*65c0*/  FMUL.FTZ R108, R92, UR42 ;  /* 0x0000002a5c6c7c20 */ /* 0x000fe40008410000 */
[----:B------:R-:W-:Y:S02]  /*65d0*/  FMUL.FTZ R109, R93, UR42 ;  /* 0x0000002a5d6d7c20 */ /* 0x000fe40008410000 */
[----:B------:R-:W-:Y:S02]  /*65e0*/  FMUL.FTZ R110, R94, UR42 ;  /* 0x0000002a5e6e7c20 */ /* 0x000fe40008410000 */
[----:B------:R-:W-:Y:S02]  /*65f0*/  FMUL.FTZ R111, R95, UR42 ;  /* 0x0000002a5f6f7c20 */ /* 0x000fe40008410000 */
[----:B------:R-:W-:-:S02]  /*6600*/  FMUL.FTZ R98, R17, R98 ;  /* 0x0000006211627220 */ /* 0x000fc40000410000 */
[----:B------:R-:W-:Y:S01]  /*6610*/  FMUL.FTZ R99, R16, R99 ;  /* 0x0000006310637220 */ /* 0x000fe20000410000 */
[----:B0-----:R-:W-:Y:S01]  /*6620*/  HADD2.F32 R72, -RZ, R83.H0_H0 ;  /* 0x20000053ff487230 */ /* 0x001fe20000004100 */
[----:B------:R-:W-:Y:S01]  /*6630*/  FMUL.FTZ R100, R15, R100 ;  /* 0x000000640f647220 */ /* 0x000fe20000410000 */
[----:B------:R-:W-:Y:S01]  /*6640*/  HADD2.F32 R73, -RZ, R82.H0_H0 ;  /* 0x20000052ff497230 */ /* 0x000fe20000004100 */
[----:B------:R-:W-:Y:S02]  /*6650*/  FMUL.FTZ R101, R14, R101 ;  /* 0x000000650e657220 */ /* 0x000fe40000410000 */
[----:B------:R-:W-:Y:S02]  /*6660*/  FMUL.FTZ R96, R72, UR42 ;  /* 0x0000002a48607c20 */ /* 0x000fe40008410000 */
[----:B------:R-:W-:Y:S02]  /*6670*/  FMUL.FTZ R97, R73, UR42 ;  /* 0x0000002a49617c20 */ /* 0x000fe40008410000 */
        /* <DEDUP_REMOVED lines=27> */
.L_x_352:
[----:B------:R-:W-:Y:S05]  /*6830*/  BRA.DIV ~URZ, `(.L_x_298) ;  /* 0x000048427f007947 */ /* 0x000fea000b800000 */
[----:B------:R-:W2:Y:S04]  /*6840*/  S2R R83, SR_LANEID ;  /* 0x0000000000537919 */ /* 0x000ea80000000000 */
[----:B------:R-:W3:Y:S01]  /*6850*/  SHFL.UP PT, R82, R85, 0x1, RZ ;  /* 0x0420000055527989 */ /* 0x000ee200000e00ff */
[----:B--2---:R-:W-:-:S13]  /*6860*/  ISETP.GE.AND P0, PT, R83, 0x1, PT ;  /* 0x000000015300780c */ /* 0x004fda0003f06270 */
[C---:B---3--:R-:W-:Y:S02]  /*6870*/  @P0 FFMA.FTZ R85, R141.reuse, R82, R85 ;  /* 0x000000528d550223 */ /* 0x048fe40000010055 */
[----:B01----:R-:W-:Y:S01]  /*6880*/  @P0 FMUL.FTZ R141, R141, R156 ;  /* 0x0000009c8d8d0220 */ /* 0x003fe20000410000 */
        /* <DEDUP_REMOVED lines=16> */
[----:B------:R0:W2:Y:S02]  /*6990*/  SHFL.UP PT, R156, R141, 0x10, RZ ;  /* 0x060000008d9c7989 */ /* 0x0000a400000e00ff */
.L_x_353:
[----:B------:R-:W3:Y:S02]  /*69a0*/  S2R R83, SR_LANEID ;  /* 0x0000000000537919 */ /* 0x000ee40000000000 */
[----:B---3--:R-:W-:-:S13]  /*69b0*/  ISETP.GE.AND P0, PT, R83, 0x10, PT ;  /* 0x000000105300780c */ /* 0x008fda0003f06270 */
[-C--:B01----:R-:W-:Y:S02]  /*69c0*/  @P0 FFMA.FTZ R85, R82, R141.reuse, R85 ;  /* 0x0000008d52550223 */ /* 0x083fe40000010055 */
[----:B--2---:R-:W-:Y:S01]  /*69d0*/  @P0 FMUL.FTZ R141, R156, R141 ;  /* 0x0000008d9c8d0220 */ /* 0x004fe20000410000 */
[----:B------:R-:W-:Y:S05]  /*69e0*/  BRA.CONV ~URZ, `(.L_x_299) ;  /* 0x000000437f007947 */ /* 0x000fea000b800000 */
[----:B------:R-:W-:Y:S01]  /*69f0*/  IMAD.MOV.U32 R82, RZ, RZ, R141 ;  /* 0x000000ffff527224 */ /* 0x000fe200078e008d */
[----:B------:R-:W-:Y:S02]  /*6a00*/  MOV R84, 0x1f ;  /* 0x0000001f00547802 */ /* 0x000fe40000000f00 */
[----:B------:R-:W-:Y:S02]  /*6a10*/  MOV R83, 0x6a30 ;  /* 0x00006a3000537802 */ /* 0x000fe40000000f00 */
[----:B------:R-:W-:Y:S05]  /*6a20*/  CALL.REL.NOINC `($__internal_16_$__cuda_sm70_shflsync_idx_p) ;  /* 0x000051c000007944 */ /* 0x000fea0003c00000 */
.L_x_299:
[----:B------:R-:W-:Y:S05]  /*6a30*/  BRA.CONV ~URZ, `(.L_x_300) ;  /* 0x000000437f007947 */ /* 0x000fea000b800000 */
[----:B-1----:R-:W-:Y:S01]  /*6a40*/  HFMA2.MMA R84, -RZ, RZ, 0, 1.847743988037109375e-06 ;  /* 0x0000001fff547435 */ /* 0x002fe200000001ff */
[----:B------:R-:W-:Y:S01]  /*6a50*/  IMAD.MOV.U32 R82, RZ, RZ, R85 ;  /* 0x000000ffff527224 */ /* 0x000fe200078e0055 */
[----:B------:R-:W-:-:S04]  /*6a60*/  MOV R83, 0x6a80 ;  /* 0x00006a8000537802 */ /* 0x000fc80000000f00 */
[----:B--2--5:R-:W-:Y:S05]  /*6a70*/  CALL.REL.NOINC `($__internal_16_$__cuda_sm70_shflsync_idx_p) ;  /* 0x0000517000007944 */ /* 0x024fea0003c00000 */
.L_x_300:
[----:B------:R-:W-:Y:S05]  /*6a80*/  BRA.DIV ~URZ, `(.L_x_301) ;  /* 0x000049b27f007947 */ /* 0x000fea000b800000 */
[----:B------:R-:W0:Y:S04]  /*6a90*/  SHFL.IDX PT, R80, R80, RZ, 0x1f ;  /* 0x00001fff50507589 */ /* 0x000e2800000e0000 */
[----:B------:R-:W3:Y:S04]  /*6aa0*/  SHFL.IDX PT, R81, R81, RZ, 0x1f ;  /* 0x00001fff51517589 */ /* 0x000ee800000e0000 */
[----:B------:R-:W4:Y:S04]  /*6ab0*/  SHFL.UP PT, R141, R141, 0x1, RZ ;  /* 0x042000008d8d7989 */ /* 0x000f2800000e00ff */
[----:B------:R-:W2:Y:S02]  /*6ac0*/  SHFL.UP PT, R85, R85, 0x1, RZ ;  /* 0x0420000055557989 */ /* 0x000ea400000e00ff */
.L_x_354:
[----:B------:R-:W4:Y:S02]  /*6ad0*/  LDS.64 R82, [R159+0x31d0] ;  /* 0x0031d0009f527984 */ /* 0x000f240000000a00 */
[----:B--234-:R-:W-:-:S02]  /*6ae0*/  @P1 FFMA.FTZ R81, R81, R141, R85 ;  /* 0x0000008d51511223 */ /* 0x01cfc40000010055 */
[----:B0-----:R-:W-:-:S05]  /*6af0*/  @P1 FMUL.FTZ R80, R80, R141 ;  /* 0x0000008d50501220 */ /* 0x001fca0000410000 */
[----:B------:R-:W-:Y:S01]  /*6b00*/  STS.64 [R159+0x31d0], R80 ;  /* 0x0031d0509f007388 */ /* 0x000fe20000000a00 */
[C---:B------:R-:W-:Y:S02]  /*6b10*/  FFMA.FTZ R83, R82.reuse, R81, R83 ;  /* 0x0000005152537223 */ /* 0x040fe40000010053 */
        /* <DEDUP_REMOVED lines=10> */
.L_x_296:
[----:B------:R-:W-:Y:S05]  /*6bc0*/  BSYNC B0 ;  /* 0x0000000000007941 */ /* 0x000fea0003800000 */
.L_x_295:
[----:B------:R-:W-:Y:S01]  /*6bd0*/  WARPSYNC 0xffffffff ;  /* 0xffffffff00007948 */ /* 0x000fe20003800000 */
[----:B------:R-:W-:Y:S01]  /*6be0*/  BAR.SYNC.DEFER_BLOCKING 0x0 ;  /* 0x0000000000007b1d */ /* 0x000fe20000010000 */
[----:B------:R-:W-:Y:S01]  /*6bf0*/  LEA.HI R85, R57, R57, RZ, 0x1e ;  /* 0x0000003939557211 */ /* 0x000fe200078ff0ff */
[----:B--2---:R-:W-:Y:S01]  /*6c00*/  FMUL.FTZ R82, R71, R40 ;  /* 0x0000002847527220 */ /* 0x004fe20000410000 */
[----:B------:R-:W-:Y:S01]  /*6c10*/  LOP3.LUT R156, R57, 0x1f, RZ, 0xc0, !PT ;  /* 0x0000001f399c7812 */ /* 0x000fe200078ec0ff */
[----:B------:R-:W-:Y:S01]  /*6c20*/  FFMA.FTZ R83, R71, R111, R110 ;  /* 0x0000006f47537223 */ /* 0x000fe2000001006e */
[----:B------:R-:W-:Y:S01]  /*6c30*/  HFMA2.MMA R81, -RZ, RZ, 0, 0 ;  /* 0x00000000ff517435 */ /* 0x000fe200000001ff */
[C---:B------:R-:W-:Y:S01]  /*6c40*/  FMUL.FTZ R82, R70.reuse, R82 ;  /* 0x0000005246527220 */ /* 0x040fe20000410000 */
[----:B------:R-:W-:Y:S01]  /*6c50*/  ULDC UR36, c[0x0][0x174] ;  /* 0x00005d0000247ab9 */ /* 0x000fe20000000800 */
[----:B------:R-:W-:Y:S01]  /*6c60*/  FFMA.FTZ R83, R70, R83, R109 ;  /* 0x0000005346537223 */ /* 0x000fe2000001006d */
[----:B------:R-:W-:Y:S01]  /*6c70*/  UISETP.GE.AND UP0, UPT, UR24, UR36, UPT ;  /* 0x000000241800728c */ /* 0x000fe2000bf06270 */
[C---:B------:R-:W-:Y:S01]  /*6c80*/  FMUL.FTZ R82, R69.reuse, R82 ;  /* 0x0000005245527220 */ /* 0x040fe20000410000 */
[----:B------:R-:W-:Y:S01]  /*6c90*/  BSSY B0, `(.L_x_302) ;  /* 0x0000074000007945 */ /* 0x000fe20003800000 */
[----:B------:R-:W-:-:S02]  /*6ca0*/  FFMA.FTZ R83, R69, R83, R108 ;  /* 0x0000005345537223 */ /* 0x000fc4000001006c */
[C---:B------:R-:W-:Y:S01]  /*6cb0*/  FMUL.FTZ R82, R68.reuse, R82 ;  /* 0x0000005244527220 */ /* 0x040fe20000410000 */
[----:B------:R-:W-:Y:S01]  /*6cc0*/  PLOP3.LUT P0, PT, PT, PT, UP0, 0x80, 0x0 ;  /* 0x000000000000781c */ /* 0x000fe20003f0f008 */
[----:B------:R-:W-:Y:S02]  /*6cd0*/  FFMA.FTZ R83, R68, R83, R107 ;  /* 0x0000005344537223 */ /* 0x000fe4000001006b */
[C---:B------:R-:W-:Y:S01]  /*6ce0*/  FMUL.FTZ R82, R67.reuse, R82 ;  /* 0x0000005243527220 */ /* 0x040fe20000410000 */
[----:B------:R-:W-:Y:S01]  /*6cf0*/  ISETP.NE.OR P0, PT, R156, RZ, P0 ;  /* 0x000000ff9c00720c */ /* 0x000fe20000705670 */
[----:B------:R-:W-:Y:S02]  /*6d00*/  FFMA.FTZ R83, R67, R83, R106 ;  /* 0x0000005343537223 */ /* 0x000fe4000001006a */
[C---:B------:R-:W-:Y:S01]  /*6d10*/  FMUL.FTZ R82, R66.reuse, R82 ;  /* 0x0000005242527220 */ /* 0x040fe20000410000 */
[----:B------:R-:W0:Y:S01]  /*6d20*/  LDS R80, [R85.X8+0x31d4] ;  /* 0x0031d40055507984 */ /* 0x000e220000008800 */
[----:B------:R-:W-:-:S02]  /*6d30*/  FFMA.FTZ R83, R66, R83, R105 ;  /* 0x0000005342537223 */ /* 0x000fc40000010069 */
[C---:B------:R-:W-:Y:S02]  /*6d40*/  FMUL.FTZ R82, R65.reuse, R82 ;  /* 0x0000005241527220 */ /* 0x040fe40000410000 */
[----:B------:R-:W-:Y:S02]  /*6d50*/  FFMA.FTZ R83, R65, R83, R104 ;  /* 0x0000005341537223 */ /* 0x000fe40000010068 */
[C---:B------:R-:W-:Y:S02]  /*6d60*/  FMUL.FTZ R82, R64.reuse, R82 ;  /* 0x0000005240527220 */ /* 0x040fe40000410000 */
[----:B------:R-:W-:Y:S02]  /*6d70*/  FFMA.FTZ R83, R64, R83, R103 ;  /* 0x0000005340537223 */ /* 0x000fe40000010067 */
[C---:B------:R-:W-:Y:S02]  /*6d80*/  FMUL.FTZ R82, R63.reuse, R82 ;  /* 0x000000523f527220 */ /* 0x040fe40000410000 */
[----:B------:R-:W-:-:S02]  /*6d90*/  FFMA.FTZ R83, R63, R83, R102 ;  /* 0x000000533f537223 */ /* 0x000fc40000010066 */
[C---:B------:R-:W-:Y:S02]  /*6da0*/  FMUL.FTZ R82, R62.reuse, R82 ;  /* 0x000000523e527220 */ /* 0x040fe40000410000 */
[----:B------:R-:W-:Y:S02]  /*6db0*/  FFMA.FTZ R83, R62, R83, R101 ;  /* 0x000000533e537223 */ /* 0x000fe40000010065 */
[C---:B------:R-:W-:Y:S02]  /*6dc0*/  FMUL.FTZ R82, R61.reuse, R82 ;  /* 0x000000523d527220 */ /* 0x040fe40000410000 */
[----:B------:R-:W-:Y:S02]  /*6dd0*/  FFMA.FTZ R83, R61, R83, R100 ;  /* 0x000000533d537223 */ /* 0x000fe40000010064 */
[C---:B------:R-:W-:Y:S02]  /*6de0*/  FMUL.FTZ R82, R60.reuse, R82 ;  /* 0x000000523c527220 */ /* 0x040fe40000410000 */
[----:B------:R-:W-:-:S02]  /*6df0*/  FFMA.FTZ R83, R60, R83, R99 ;  /* 0x000000533c537223 */ /* 0x000fc40000010063 */
[----:B-1----:R-:W-:Y:S02]  /*6e00*/  IMAD.U32 R84, RZ, RZ, UR7 ;  /* 0x00000007ff547e24 */ /* 0x002fe4000f8e00ff */
[C---:B------:R-:W-:Y:S02]  /*6e10*/  FMUL.FTZ R82, R43.reuse, R82 ;  /* 0x000000522b527220 */ /* 0x040fe40000410000 */
[----:B------:R-:W-:Y:S02]  /*6e20*/  FFMA.FTZ R83, R43, R83, R98 ;  /* 0x000000532b537223 */ /* 0x000fe40000010062 */
[C---:B------:R-:W-:Y:S02]  /*6e30*/  FMUL.FTZ R82, R42.reuse, R82 ;  /* 0x000000522a527220 */ /* 0x040fe40000410000 */
[----:B------:R-:W-:Y:S02]  /*6e40*/  FFMA.FTZ R83, R42, R83, R97 ;  /* 0x000000532a537223 */ /* 0x000fe40000010061 */
[----:B------:R-:W-:-:S02]  /*6e50*/  FMUL.FTZ R82, R41, R82 ;  /* 0x0000005229527220 */ /* 0x000fc40000410000 */
[C---:B------:R-:W-:Y:S02]  /*6e60*/  FFMA.FTZ R83, R41.reuse, R83, R96 ;  /* 0x0000005329537223 */ /* 0x040fe40000010060 */
[----:B0-----:R-:W-:Y:S02]  /*6e70*/  FFMA.FTZ R136, R136, R80, R137 ;  /* 0x0000005088887223 */ /* 0x001fe40000010089 */
[----:B------:R-:W-:Y:S02]  /*6e80*/  IMAD.MOV.U32 R80, RZ, RZ, 0x3f800000 ;  /* 0x3f800000ff507424 */ /* 0x000fe400078e00ff */
        /* <DEDUP_REMOVED lines=20> */
[----:B01----:R-:W-:Y:S01]  /*6fd0*/  IMAD R86, R57, 0x28, RZ ;  /* 0x0000002839567824 */ /* 0x003fe200078e02ff */
        /* <DEDUP_REMOVED lines=16> */
[----:B------:R0:W1:Y:S02]  /*70e0*/  SHFL.DOWN PT, R87, R85, 0x1, 0x1f ;  /* 0x08201f0055577f89 */ /* 0x00006400000e0000 */
.L_x_355:
[----:B------:R-:W-:Y:S05]  /*70f0*/  BRA.DIV ~URZ, `(.L_x_305) ;  /* 0x000044f27f007947 */ /* 0x000fea000b800000 */
[----:B------:R-:W2:Y:S04]  /*7100*/  SHFL.DOWN PT, R82, R86, 0x1, 0x1f ;  /* 0x08201f0056527f89 */ /* 0x000ea800000e0000 */
[----:B------:R-:W-:Y:S04]  /*7110*/  SHFL.IDX PT, R159, R80, RZ, 0x1f ;  /* 0x00001fff509f7589 */ /* 0x000fe800000e0000 */
[----:B------:R-:W-:Y:S01]  /*7120*/  SHFL.IDX PT, R83, R81, RZ, 0x1f ;  /* 0x00001fff51537589 */ /* 0x000fe200000e0000 */
[----:B--2---:R-:W-:-:S02]  /*7130*/  @P4 FFMA.FTZ R86, R85, R82, R86 ;  /* 0x0000005255564223 */ /* 0x004fc40000010056 */
[----:B01----:R-:W-:-:S03]  /*7140*/  @P4 FMUL.FTZ R85, R85, R87 ;  /* 0x0000005755554220 */ /* 0x003fc60000410000 */
        /* <DEDUP_REMOVED lines=20> */
.L_x_356:
[----:B--23--:R-:W-:Y:S01]  /*7290*/  ISETP.NE.AND P0, PT, R57, 0x1f, PT ;  /* 0x0000001f3900780c */ /* 0x00cfe20003f05270 */
[----:B0-----:R-:W-:Y:S01]  /*72a0*/  FFMA.FTZ R81, R81, R87, R156 ;  /* 0x0000005751517223 */ /* 0x001fe2000001009c */
[----:B------:R-:W-:Y:S01]  /*72b0*/  MOV R82, R159 ;  /* 0x0000009f00527202 */ /* 0x000fe20000000f00 */
[----:B------:R-:W-:Y:S02]  /*72c0*/  IMAD R156, R57, 0x28, RZ ;  /* 0x00000028399c7824 */ /* 0x000fe400078e02ff */
[----:B------:R-:W-:-:S08]  /*72d0*/  FMUL.FTZ R80, R80, R87 ;  /* 0x0000005750507220 */ /* 0x000fd00000410000 */
        /* <DEDUP_REMOVED lines=15> */
.L_x_303:
[----:B01----:R-:W-:Y:S05]  /*73d0*/  BSYNC B0 ;  /* 0x0000000000007941 */ /* 0x003fea0003800000 */
.L_x_302:
[----:B------:R-:W-:Y:S01]  /*73e0*/  WARPSYNC 0xffffffff ;  /* 0xffffffff00007948 */ /* 0x000fe20003800000 */
[----:B------:R-:W-:Y:S01]  /*73f0*/  BAR.SYNC.DEFER_BLOCKING 0x0 ;  /* 0x0000000000007b1d */ /* 0x000fe20000010000 */
[C---:B------:R-:W-:Y:S01]  /*7400*/  LEA.HI R82, R57.reuse, R57, RZ, 0x1e ;  /* 0x0000003939527211 */ /* 0x040fe200078ff0ff */
[----:B------:R-:W-:Y:S01]  /*7410*/  FMUL.FTZ R72, R72, R136 ;  /* 0x0000008848487220 */ /* 0x000fe20000410000 */
[----:B------:R-:W-:Y:S01]  /*7420*/  ISETP.NE.AND P0, PT, R57, RZ, PT ;  /* 0x000000ff3900720c */ /* 0x000fe20003f05270 */
[----:B------:R-:W-:Y:S01]  /*7430*/  FMUL.FTZ R73, R73, R137 ;  /* 0x0000008949497220 */ /* 0x000fe20000410000 */
[----:B------:R-:W-:Y:S01]  /*7440*/  HADD2.F32 R83, -RZ, R55.H0_H0 ;  /* 0x20000037ff537230 */ /* 0x000fe20000004100 */
[----:B------:R-:W-:Y:S01]  /*7450*/  FFMA.FTZ R72, R19, R72, RZ ;  /* 0x0000004813487223 */ /* 0x000fe200000100ff */
[----:B------:R-:W-:Y:S01]  /*7460*/  ULDC.64 UR36, c[0x0][0x2b8] ;  /* 0x0000ae0000247ab9 */ /* 0x000fe20000000a00 */
[----:B------:R-:W-:Y:S01]  /*7470*/  FMUL.FTZ R74, R74, R141 ;  /* 0x0000008d4a4a7220 */ /* 0x000fe20000410000 */
[----:B------:R-:W-:Y:S01]  /*7480*/  UIMAD UR36, UR13, UR36, URZ ;  /* 0x000000240d2472a4 */ /* 0x000fe2000f8e023f */
[----:B------:R-:W-:Y:S01]  /*7490*/  FFMA.FTZ R72, R18, R73, R72 ;  /* 0x0000004912487223 */ /* 0x000fe20000010048 */
[----:B------:R-:W-:Y:S01]  /*74a0*/  HADD2.F32 R73, -RZ, R50.H0_H0 ;  /* 0x20000032ff497230 */ /* 0x000fe20000004100 */
[----:B------:R-:W-:Y:S01]  /*74b0*/  FMUL.FTZ R75, R75, R121 ;  /* 0x000000794b4b7220 */ /* 0x000fe20000410000 */
[----:B------:R-:W-:Y:S01]  /*74c0*/  UIMAD UR36, UR12, UR37, UR36 ;  /* 0x000000250c2472a4 */ /* 0x000fe2000f8e0224 */
[----:B------:R-:W-:Y:S01]  /*74d0*/  FFMA.FTZ R72, R17, R74, R72 ;  /* 0x0000004a11487223 */ /* 0x000fe20000010048 */
[----:B------:R-:W-:Y:S01]  /*74e0*/  HADD2.F32 R74, -RZ, R49.H0_H0 ;  /* 0x20000031ff4a7230 */ /* 0x000fe20000004100 */
[----:B------:R-:W-:Y:S01]  /*74f0*/  FMUL.FTZ R76, R76, R122 ;  /* 0x0000007a4c4c7220 */ /* 0x000fe20000410000 */
[----:B------:R-:W-:Y:S01]  /*7500*/  BSSY B0, `(.L_x_306) ;  /* 0x00000e8000007945 */ /* 0x000fe20003800000 */
[----:B------:R-:W-:-:S02]  /*7510*/  FFMA.FTZ R72, R16, R75, R72 ;  /* 0x0000004b10487223 */ /* 0x000fc40000010048 */
[----:B------:R-:W-:Y:S02]  /*7520*/  FMUL.FTZ R77, R77, R123 ;  /* 0x0000007b4d4d7220 */ /* 0x000fe40000410000 */
[----:B------:R-:W-:Y:S01]  /*7530*/  FFMA.FTZ R72, R15, R76, R72 ;  /* 0x0000004c0f487223 */ /* 0x000fe20000010048 */
[----:B------:R-:W-:Y:S01]  /*7540*/  HADD2.F32 R76, -RZ, R51.H0_H0 ;  /* 0x20000033ff4c7230 */ /* 0x000fe20000004100 */
[----:B------:R-:W0:Y:S01]  /*7550*/  LDS R82, [R82.X8+0x36e4] ;  /* 0x0036e40052527984 */ /* 0x000e220000008800 */
[----:B------:R-:W-:Y:S02]  /*7560*/  FMUL.FTZ R78, R78, R124 ;  /* 0x0000007c4e4e7220 */ /* 0x000fe40000410000 */
[----:B------:R-:W-:Y:S02]  /*7570*/  FFMA.FTZ R72, R14, R77, R72 ;  /* 0x0000004d0e487223 */ /* 0x000fe40000010048 */
[----:B------:R-:W-:Y:S02]  /*7580*/  FMUL.FTZ R79, R79, R125 ;  /* 0x0000007d4f4f7220 */ /* 0x000fe40000410000 */
[----:B------:R-:W-:-:S02]  /*7590*/  FFMA.FTZ R72, R13, R78, R72 ;  /* 0x0000004e0d487223 */ /* 0x000fc40000010048 */
[----:B------:R-:W-:Y:S02]  /*75a0*/  FMUL.FTZ R88, R88, R126 ;  /* 0x0000007e58587220 */ /* 0x000fe40000410000 */
[----:B------:R-:W-:Y:S02]  /*75b0*/  FFMA.FTZ R72, R12, R79, R72 ;  /* 0x0000004f0c487223 */ /* 0x000fe40000010048 */
[----:B------:R-:W-:Y:S02]  /*75c0*/  FMUL.FTZ R89, R89, R127 ;  /* 0x0000007f59597220 */ /* 0x000fe40000410000 */
[----:B------:R-:W-:Y:S02]  /*75d0*/  FMUL.FTZ R90, R90, R128 ;  /* 0x000000805a5a7220 */ /* 0x000fe40000410000 */
[----:B------:R-:W-:Y:S02]  /*75e0*/  FMUL.FTZ R91, R91, R129 ;  /* 0x000000815b5b7220 */ /* 0x000fe40000410000 */
[----:B------:R-:W-:-:S02]  /*75f0*/  FMUL.FTZ R92, R92, R130 ;  /* 0x000000825c5c7220 */ /* 0x000fc40000410000 */
[----:B------:R-:W-:Y:S02]  /*7600*/  FMUL.FTZ R93, R93, R131 ;  /* 0x000000835d5d7220 */ /* 0x000fe40000410000 */
[----:B------:R-:W-:Y:S02]  /*7610*/  FMUL.FTZ R94, R94, R132 ;  /* 0x000000845e5e7220 */ /* 0x000fe40000410000 */
[----:B------:R-:W-:Y:S02]  /*7620*/  FFMA.FTZ R84, -R30, R73, R123 ;  /* 0x000000491e547223 */ /* 0x000fe4000001017b */
[----:B------:R-:W-:-:S04]  /*7630*/  FMUL.FTZ R123, R123, UR42 ;  /* 0x0000002a7b7b7c20 */ /* 0x000fc80008410000 */
[----:B------:R-:W-:Y:S02]  /*7640*/  FMUL.FTZ R123, R14, R123 ;  /* 0x0000007b0e7b7220 */ /* 0x000fe40000410000 */
[----:B0-----:R-:W-:Y:S01]  /*7650*/  FFMA.FTZ R111, R82, R40, R111 ;  /* 0x00000028526f7223 */ /* 0x001fe2000001006f */
[----:B------:R-:W-:-:S03]  /*7660*/  HADD2.F32 R82, -RZ, R54.H0_H0 ;  /* 0x20000036ff527230 */ /* 0x000fc60000004100 */
[----:B------:R-:W-:Y:S02]  /*7670*/  FFMA.FTZ R71, R71, R111, R110 ;  /* 0x0000006f47477223 */ /* 0x000fe4000001006e */
[----:B------:R-:W-:Y:S02]  /*7680*/  FFMA.FTZ R78, -R34, R82, R137 ;  /* 0x00000052224e7223 */ /* 0x000fe40000010189 */
[----:B------:R-:W-:-:S04]  /*7690*/  FFMA.FTZ R70, R70, R71, R109 ;  /* 0x0000004746467223 */ /* 0x000fc8000001006d */
[----:B------:R-:W-:Y:S02]  /*76a0*/  FFMA.FTZ R69, R69, R70, R108 ;  /* 0x0000004645457223 */ /* 0x000fe4000001006c */
[----:B------:R-:W-:Y:S02]  /*76b0*/  IMAD.U32 R108, RZ, RZ, UR25 ;  /* 0x00000019ff6c7e24 */ /* 0x000fe4000f8e00ff */
[----:B------:R-:W-:Y:S01]  /*76c0*/  FFMA.FTZ R68, R68, R69, R107 ;  /* 0x0000004544447223 */ /* 0x000fe2000001006b */
[----:B------:R-:W-:-:S03]  /*76d0*/  MOV R107, UR14 ;  /* 0x0000000e006b7c02 */ /* 0x000fc60008000f00 */
[----:B------:R-:W-:Y:S02]  /*76e0*/  FFMA.FTZ R85, R67, R68, R106 ;  /* 0x0000004443557223 */ /* 0x000fe4000001006a */
[----:B------:R-:W-:Y:S01]  /*76f0*/  FFMA.FTZ R67, R11, R88, R72 ;  /* 0x000000580b437223 */ /* 0x000fe20000010048 */
[----:B------:R-:W-:Y:S01]  /*7700*/  HADD2.F32 R88, -RZ, R39.H0_H0 ;  /* 0x20000027ff587230 */ /* 0x000fe20000004100 */
[----:B------:R-:W-:Y:S02]  /*7710*/  FFMA.FTZ R87, R66, R85, R105 ;  /* 0x0000005542577223 */ /* 0x000fe40000010069 */
[----:B------:R-:W-:Y:S02]  /*7720*/  FFMA.FTZ R40, R10, R89, R67 ;  /* 0x000000590a287223 */ /* 0x000fe40000010043 */
[----:B------:R-:W-:Y:S01]  /*7730*/  FFMA.FTZ R89, R65, R87, R104 ;  /* 0x0000005741597223 */ /* 0x000fe20000010068 */
[----:B------:R-:W-:Y:S01]  /*7740*/  HADD2.F32 R104, -RZ, R36.H0_H0 ;  /* 0x20000024ff687230 */ /* 0x000fe20000004100 */
        /* <DEDUP_REMOVED lines=10> */
[----:B------:R-:W-:-:S02]  /*77f0*/  FFMA.FTZ R72, R61, R66, R100 ;  /* 0x000000423d487223 */ /* 0x000fc40000010064 */
[----:B------:R-:W-:Y:S02]  /*7800*/  IMAD.U32 R65, RZ, RZ, UR7 ;  /* 0x00000007ff417e24 */ /* 0x000fe4000f8e00ff */
[----:B------:R-:W-:Y:S02]  /*7810*/  FFMA.FTZ R99, R60, R72, R99 ;  /* 0x000000483c637223 */ /* 0x000fe40000010063 */
[----:B------:R-:W-:Y:S01]  /*7820*/  FFMA.FTZ R60, -R28, R62, R125 ;  /* 0x0000003e1c3c7223 */ /* 0x000fe2000001017d */
[----:B------:R0:W-:Y:S01]  /*7830*/  @!P0 STS.64 [R65.X8+0x45e0], R80 ;  /* 0x0045e05041008388 */ /* 0x0001e20000008a00 */
[----:B------:R-:W-:Y:S02]  /*7840*/  FFMA.FTZ R98, R43, R99, R98 ;  /* 0x000000632b627223 */ /* 0x000fe40000010062 */
[----:B------:R-:W-:Y:S02]  /*7850*/  FMUL.FTZ R63, R64, UR39 ;  /* 0x00000027403f7c20 */ /* 0x000fe40008410000 */
[----:B------:R-:W-:-:S02]  /*7860*/  FFMA.FTZ R97, R42, R98, R97 ;  /* 0x000000622a617223 */ /* 0x000fc40000010061 */
[----:B------:R-:W-:Y:S01]  /*7870*/  FFMA.FTZ R100, R5, R94, R40 ;  /* 0x0000005e05647223 */ /* 0x000fe20000010028 */
[----:B------:R-:W-:Y:S01]  /*7880*/  HADD2.F32 R94, -RZ, R46.H0_H0 ;  /* 0x2000002eff5e7230 */ /* 0x000fe20000004100 */
[----:B------:R-:W-:Y:S02]  /*7890*/  FFMA.FTZ R96, R41, R97, R96 ;  /* 0x0000006129607223 */ /* 0x000fe40000010060 */
[----:B------:R-:W-:Y:S01]  /*78a0*/  FMUL.FTZ R67, R60, R63 ;  /* 0x0000003f3c437220 */ /* 0x000fe20000410000 */
[----:B0-----:R-:W-:Y:S01]  /*78b0*/  HADD2.F32 R81, -RZ, R53.H0_H0 ;  /* 0x20000035ff517230 */ /* 0x001fe20000004100 */
[----:B------:R-:W-:Y:S02]  /*78c0*/  FFMA.FTZ R61, -R29, R74, R124 ;  /* 0x0000004a1d3d7223 */ /* 0x000fe4000001017c */
[----:B------:R-:W-:Y:S02]  /*78d0*/  FMUL.FTZ R40, R102, UR39 ;  /* 0x0000002766287c20 */ /* 0x000fe40008410000 */
[----:B------:R-:W-:-:S02]  /*78e0*/  FMUL.FTZ R63, R66, UR39 ;  /* 0x00000027423f7c20 */ /* 0x000fc40008410000 */
[C---:B------:R-:W-:Y:S02]  /*78f0*/  FFMA.FTZ R80, -R35.reuse, R83, R136 ;  /* 0x0000005323507223 */ /* 0x040fe40000010188 */
[----:B------:R-:W-:Y:S02]  /*7900*/  FMUL.FTZ R79, R35, R96 ;  /* 0x00000060234f7220 */ /* 0x000fe40000410000 */
[----:B------:R-:W-:Y:S02]  /*7910*/  FMUL.FTZ R65, R61, R40 ;  /* 0x000000283d417220 */ /* 0x000fe40000410000 */
[----:B------:R-:W-:Y:S02]  /*7920*/  FMUL.FTZ R63, R84, R63 ;  /* 0x0000003f543f7220 */ /* 0x000fe40000410000 */
[----:B------:R-:W-:Y:S02]  /*7930*/  FFMA.FTZ R42, -R31, R76, R122 ;  /* 0x0000004c1f2a7223 */ /* 0x000fe4000001017a */
[----:B------:R-:W-:-:S02]  /*7940*/  FMUL.FTZ R41, R72, UR39 ;  /* 0x0000002748297c20 */ /* 0x000fc40008410000 */
[----:B------:R-:W-:Y:S02]  /*7950*/  FMUL.FTZ R77, R34, R97 ;  /* 0x00000061224d7220 */ /* 0x000fe40000410000 */
[----:B------:R-:W-:Y:S02]  /*7960*/  FFMA.FTZ R40, R79, R80, RZ ;  /* 0x000000504f287223 */ /* 0x000fe400000100ff */
[----:B------:R-:W-:Y:S02]  /*7970*/  FFMA.FTZ R65, R74, R102, R65 ;  /* 0x000000664a417223 */ /* 0x000fe40000010041 */
[----:B------:R-:W-:Y:S01]  /*7980*/  FFMA.FTZ R63, R73, R66, R63 ;  /* 0x00000042493f7223 */ /* 0x000fe2000001003f */
[----:B------:R-:W-:Y:S01]  /*7990*/  HADD2.F32 R73, -RZ, R52.H0_H0 ;  /* 0x20000034ff497230 */ /* 0x000fe20000004100 */
[----:B------:R-:W-:Y:S02]  /*79a0*/  FMUL.FTZ R41, R42, R41 ;  /* 0x000000292a297220 */ /* 0x000fe40000410000 */
[----:B------:R-:W-:-:S02]  /*79b0*/  FFMA.FTZ R75, -R33, R81, R141 ;  /* 0x00000051214b7223 */ /* 0x000fc4000001018d */
[----:B------:R-:W-:Y:S02]  /*79c0*/  FMUL.FTZ R74, R33, R98 ;  /* 0x00000062214a7220 */ /* 0x000fe40000410000 */
[----:B------:R-:W-:Y:S02]  /*79d0*/  FFMA.FTZ R40, R77, R78, R40 ;  /* 0x0000004e4d287223 */ /* 0x000fe40000010028 */
[----:B------:R-:W-:Y:S02]  /*79e0*/  FFMA.FTZ R76, R76, R72, R41 ;  /* 0x000000484c4c7223 */ /* 0x000fe40000010029 */
[----:B------:R-:W-:Y:S01]  /*79f0*/  FFMA.FTZ R62, R62, R64, R67 ;  /* 0x000000403e3e7223 */ /* 0x000fe20000010043 */
[----:B------:R-:W-:Y:S01]  /*7a00*/  HADD2.F32 R67, -RZ, R47.H0_H0 ;  /* 0x2000002fff437230 */ /* 0x000fe20000004100 */
[----:B------:R-:W-:Y:S02]  /*7a10*/  FFMA.FTZ R41, R74, R75, R40 ;  /* 0x0000004b4a297223 */ /* 0x000fe40000010028 */
[----:B------:R-:W-:-:S02]  /*7a20*/  FMUL.FTZ R86, R32, R99 ;  /* 0x0000006320567220 */ /* 0x000fc40000410000 */
[----:B------:R-:W-:Y:S02]  /*7a30*/  FFMA.FTZ R40, -R32, R73, R121 ;  /* 0x0000004920287223 */ /* 0x000fe40000010179 */
[C---:B------:R-:W-:Y:S02]  /*7a40*/  FADD.FTZ R153, R86.reuse, R153 ;  /* 0x0000009956997221 */ /* 0x040fe40000010000 */
[----:B------:R-:W-:Y:S02]  /*7a50*/  FFMA.FTZ R41, R86, R40, R41 ;  /* 0x0000002856297223 */ /* 0x000fe40000010029 */
[----:B------:R-:W-:Y:S02]  /*7a60*/  FFMA.FTZ R43, -R27, R67, R126 ;  /* 0x000000431b2b7223 */ /* 0x000fe4000001017e */
[----:B------:R-:W-:Y:S02]  /*7a70*/  FMUL.FTZ R86, R89, UR39 ;  /* 0x0000002759567c20 */ /* 0x000fe40008410000 */
[----:B------:R-:W-:-:S02]  /*7a80*/  FMUL.FTZ R72, R31, R72 ;  /* 0x000000481f487220 */ /* 0x000fc40000410000 */
[----:B------:R-:W-:Y:S02]  /*7a90*/  FMUL.FTZ R86, R43, R86 ;  /* 0x000000562b567220 */ /* 0x000fe40000410000 */
[----:B------:R-:W-:Y:S02]  /*7aa0*/  FFMA.FTZ R41, R72, R42, R41 ;  /* 0x0000002a48297223 */ /* 0x000fe40000010029 */
[----:B------:R-:W-:Y:S02]  /*7ab0*/  FMUL.FTZ R66, R30, R66 ;  /* 0x000000421e427220 */ /* 0x000fe40000410000 */
[----:B------:R-:W-:Y:S02]  /*7ac0*/  FFMA.FTZ R67, R67, R89, R86 ;  /* 0x0000005943437223 */ /* 0x000fe40000010056 */
[----:B------:R-:W-:Y:S02]  /*7ad0*/  FFMA.FTZ R42, -R26, R94, R127 ;  /* 0x0000005e1a2a7223 */ /* 0x000fe4000001017f */
[----:B------:R-:W-:-:S02]  /*7ae0*/  FMUL.FTZ R86, R87, UR39 ;  /* 0x0000002757567c20 */ /* 0x000fc40008410000 */
[----:B------:R-:W-:Y:S02]  /*7af0*/  FFMA.FTZ R84, R66, R84, R41 ;  /* 0x0000005442547223 */ /* 0x000fe40000010029 */
[----:B------:R-:W-:Y:S02]  /*7b00*/  FMUL.FTZ R93, R29, R102 ;  /* 0x000000661d5d7220 */ /* 0x000fe40000410000 */
[----:B------:R-:W-:Y:S02]  /*7b10*/  FMUL.FTZ R86, R42, R86 ;  /* 0x000000562a567220 */ /* 0x000fe40000410000 */
[----:B------:R-:W-:Y:S02]  /*7b20*/  FFMA.FTZ R61, R93, R61, R84 ;  /* 0x0000003d5d3d7223 */ /* 0x000fe40000010054 */
[----:B------:R-:W-:Y:S02]  /*7b30*/  FMUL.FTZ R91, R28, R64 ;  /* 0x000000401c5b7220 */ /* 0x000fe40000410000 */
[----:B------:R-:W-:-:S02]  /*7b40*/  FFMA.FTZ R94, R94, R87, R86 ;  /* 0x000000575e5e7223 */ /* 0x000fc40000010056 */
[----:B------:R-:W-:Y:S02]  /*7b50*/  FFMA.FTZ R41, -R25, R92, R128 ;  /* 0x0000005c19297223 */ /* 0x000fe40000010180 */
[----:B------:R-:W-:Y:S02]  /*7b60*/  FMUL.FTZ R86, R85, UR39 ;  /* 0x0000002755567c20 */ /* 0x000fe40008410000 */
[----:B------:R-:W-:Y:S02]  /*7b70*/  FFMA.FTZ R60, R91, R60, R61 ;  /* 0x0000003c5b3c7223 */ /* 0x000fe4000001003d */
[----:B------:R-:W-:Y:S02]  /*7b80*/  FMUL.FTZ R89, R27, R89 ;  /* 0x000000591b597220 */ /* 0x000fe40000410000 */
[----:B------:R-:W-:Y:S02]  /*7b90*/  FMUL.FTZ R86, R41, R86 ;  /* 0x0000005629567220 */ /* 0x000fe40000410000 */
[----:B------:R-:W-:-:S02]  /*7ba0*/  FFMA.FTZ R106, -R24, R90, R129 ;  /* 0x0000005a186a7223 */ /* 0x000fc40000010181 */
[----:B------:R-:W-:Y:S02]  /*7bb0*/  FMUL.FTZ R84, R68, UR39 ;  /* 0x0000002744547c20 */ /* 0x000fe40008410000 */
[----:B------:R-:W-:Y:S02]  /*7bc0*/  FFMA.FTZ R43, R89, R43, R60 ;  /* 0x0000002b592b7223 */ /* 0x000fe4000001003c */
[----:B------:R-:W-:Y:S02]  /*7bd0*/  FMUL.FTZ R87, R26, R87 ;  /* 0x000000571a577220 */ /* 0x000fe40000410000 */
[----:B------:R-:W-:Y:S01]  /*7be0*/  FFMA.FTZ R92, R92, R85, R86 ;  /* 0x000000555c5c7223 */ /* 0x000fe20000010056 */
[----:B------:R-:W-:Y:S01]  /*7bf0*/  HADD2.F32 R86, -RZ, R38.H0_H0 ;  /* 0x20000026ff567230 */ /* 0x000fe20000004100 */
[----:B------:R-:W-:Y:S02]  /*7c00*/  FMUL.FTZ R84, R106, R84 ;  /* 0x000000546a547220 */ /* 0x000fe40000410000 */
[----:B------:R-:W-:-:S02]  /*7c10*/  FFMA.FTZ R42, R87, R42, R43 ;  /* 0x0000002a572a7223 */ /* 0x000fc4000001002b */
[----:B------:R-:W-:Y:S02]  /*7c20*/  FMUL.FTZ R85, R25, R85 ;  /* 0x0000005519557220 */ /* 0x000fe40000410000 */
[----:B------:R-:W-:Y:S02]  /*7c30*/  FFMA.FTZ R61, -R23, R88, R130 ;  /* 0x00000058173d7223 */ /* 0x000fe40000010182 */
[----:B------:R-:W-:Y:S02]  /*7c40*/  FMUL.FTZ R64, R69, UR39 ;  /* 0x0000002745407c20 */ /* 0x000fe40008410000 */
[-C--:B------:R-:W-:Y:S01]  /*7c50*/  FFMA.FTZ R90, R90, R68.reuse, R84 ;  /* 0x000000445a5a7223 */ /* 0x080fe20000010054 */
[----:B------:R-:W-:Y:S01]  /*7c60*/  HADD2.F32 R84, -RZ, R37.H0_H0 ;  /* 0x20000025ff547230 */ /* 0x000fe20000004100 */
[----:B------:R-:W-:Y:S02]  /*7c70*/  FFMA.FTZ R41, R85, R41, R42 ;  /* 0x0000002955297223 */ /* 0x000fe4000001002a */
[----:B------:R-:W-:-:S02]  /*7c80*/  FMUL.FTZ R101, R24, R68 ;  /* 0x0000004418657220 */ /* 0x000fc40000410000 */
[----:B------:R-:W-:Y:S02]  /*7c90*/  FMUL.FTZ R64, R61, R64 ;  /* 0x000000403d407220 */ /* 0x000fe40000410000 */
[----:B------:R-:W-:Y:S02]  /*7ca0*/  FFMA.FTZ R103, -R20, R104, R133 ;  /* 0x0000006814677223 */ /* 0x000fe40000010185 */
[----:B------:R-:W-:Y:S02]  /*7cb0*/  FMUL.FTZ R42, R111, UR39 ;  /* 0x000000276f2a7c20 */ /* 0x000fe40008410000 */
[----:B------:R-:W-:Y:S02]  /*7cc0*/  FMUL.FTZ R68, R99, UR39 ;  /* 0x0000002763447c20 */ /* 0x000fe40008410000 */
[----:B------:R-:W-:Y:S01]  /*7cd0*/  FFMA.FTZ R88, R88, R69, R64 ;  /* 0x0000004558587223 */ /* 0x000fe20000010040 */
[----:B------:R-:W-:Y:S01]  /*7ce0*/  SHF.L.U32 R64, R57, 0x4, RZ ;  /* 0x0000000439407819 */ /* 0x000fe200000006ff */
[----:B------:R-:W-:-:S02]  /*7cf0*/  FMUL.FTZ R42, R103, R42 ;  /* 0x0000002a672a7220 */ /* 0x000fc40000410000 */
[----:B------:R-:W-:Y:S02]  /*7d00*/  FMUL.FTZ R68, R40, R68 ;  /* 0x0000004428447220 */ /* 0x000fe40000410000 */
[----:B------:R-:W-:Y:S02]  /*7d10*/  FMUL.FTZ R40, R136, UR42 ;  /* 0x0000002a88287c20 */ /* 0x000fe40008410000 */
[----:B------:R-:W-:Y:S01]  /*7d20*/  FFMA.FTZ R104, R104, R111, R42 ;  /* 0x0000006f68687223 */ /* 0x000fe2000001002a */
[----:B------:R-:W-:Y:S01]  /*7d30*/  LEA.HI.SX32 R42, R64, R64, 0x1b ;  /* 0x00000040402a7211 */ /* 0x000fe200078fdaff */
[----:B------:R-:W-:Y:S02]  /*7d40*/  FMUL.FTZ R40, R19, R40 ;  /* 0x0000002813287220 */ /* 0x000fe40000410000 */
[----:B------:R-:W-:Y:S02]  /*7d50*/  FFMA.FTZ R106, R101, R106, R41 ;  /* 0x0000006a656a7223 */ /* 0x000fe40000010029 */
[----:B------:R-:W-:Y:S01]  /*7d60*/  FMUL.FTZ R41, R137, UR42 ;  /* 0x0000002a89297c20 */ /* 0x000fe20008410000 */
[----:B------:R0:W-:Y:S01]  /*7d70*/  STS [R42.X4+0x1090], R40 ;  /* 0x001090282a007388 */ /* 0x0001e20000004800 */
[----:B------:R-:W-:-:S02]  /*7d80*/  FFMA.FTZ R102, -R21, R84, R132 ;  /* 0x0000005415667223 */ /* 0x000fc40000010184 */
[----:B------:R-:W-:Y:S02]  /*7d90*/  FMUL.FTZ R41, R18, R41 ;  /* 0x0000002912297220 */ /* 0x000fe40000410000 */
[----:B------:R-:W-:Y:S02]  /*7da0*/  FMUL.FTZ R43, R71, UR39 ;  /* 0x00000027472b7c20 */ /* 0x000fe40008410000 */
[----:B------:R-:W-:Y:S02]  /*7db0*/  FFMA.FTZ R105, -R22, R86, R131 ;  /* 0x0000005616697223 */ /* 0x000fe40000010183 */
[----:B------:R-:W-:Y:S01]  /*7dc0*/  FMUL.FTZ R43, R102, R43 ;  /* 0x0000002b662b7220 */ /* 0x000fe20000410000 */
[----:B0-----:R-:W-:Y:S01]  /*7dd0*/  IADD3 R40, R64, 0x1, RZ ;  /* 0x0000000140287810 */ /* 0x001fe20007ffe0ff */
[----:B------:R-:W-:Y:S02]  /*7de0*/  FMUL.FTZ R122, R122, UR42 ;  /* 0x0000002a7a7a7c20 */ /* 0x000fe40008410000 */
[----:B------:R-:W-:Y:S01]  /*7df0*/  FFMA.FTZ R84, R84, R71, R43 ;  /* 0x0000004754547223 */ /* 0x000fe2000001002b */
[----:B------:R-:W-:Y:S01]  /*7e00*/  LEA.HI.SX32 R40, R40, R64, 0x1b ;  /* 0x0000004028287211 */ /* 0x000fe200078fdaff */
[----:B------:R-:W-:-:S02]  /*7e10*/  IMAD.U32 R43, RZ, RZ, UR12 ;  /* 0x0000000cff2b7e24 */ /* 0x000fc4000f8e00ff */
[----:B------:R-:W-:Y:S02]  /*7e20*/  FMUL.FTZ R124, R124, UR42 ;  /* 0x0000002a7c7c7c20 */ /* 0x000fe40008410000 */
[----:B------:R0:W-:Y:S01]  /*7e30*/  STS [R40.X4+0x1094], R41 ;  /* 0x0010942928007388 */ /* 0x0001e20000004800 */
[----:B------:R-:W-:Y:S02]  /*7e40*/  FMUL.FTZ R125, R125, UR42 ;  /* 0x0000002a7d7d7c20 */ /* 0x000fe40008410000 */
[----:B------:R-:W-:Y:S02]  /*7e50*/  FMUL.FTZ R126, R126, UR42 ;  /* 0x0000002a7e7e7c20 */ /* 0x000fe40008410000 */
[----:B------:R-:W-:Y:S02]  /*7e60*/  FMUL.FTZ R127, R127, UR42 ;  /* 0x0000002a7f7f7c20 */ /* 0x000fe40008410000 */
[----:B------:R-:W-:Y:S02]  /*7e70*/  FMUL.FTZ R128, R128, UR42 ;  /* 0x0000002a80807c20 */ /* 0x000fe40008410000 */
[----:B------:R-:W-:Y:S01]  /*7e80*/  FMUL.FTZ R129, R129, UR42 ;  /* 0x0000002a81817c20 */ /* 0x000fe20008410000 */
[----:B0-----:R-:W-:Y:S01]  /*7e90*/  IADD3 R40, R64, 0x2, RZ ;  /* 0x0000000240287810 */ /* 0x001fe20007ffe0ff */
[----:B------:R-:W-:-:S02]  /*7ea0*/  FMUL.FTZ R41, R141, UR42 ;  /* 0x0000002a8d297c20 */ /* 0x000fc40008410000 */
[----:B------:R-:W-:Y:S01]  /*7eb0*/  FMUL.FTZ R130, R130, UR42 ;  /* 0x0000002a82827c20 */ /* 0x000fe20008410000 */
[----:B------:R-:W-:Y:S01]  /*7ec0*/  LEA.HI.SX32 R40, R40, R64, 0x1b ;  /* 0x0000004028287211 */ /* 0x000fe200078fdaff */
[----:B------:R-:W-:Y:S02]  /*7ed0*/  FMUL.FTZ R41, R17, R41 ;  /* 0x0000002911297220 */ /* 0x000fe40000410000 */
[----:B------:R-:W-:Y:S02]  /*7ee0*/  FMUL.FTZ R131, R131, UR42 ;  /* 0x0000002a83837c20 */ /* 0x000fe40008410000 */
[----:B------:R-:W-:Y:S01]  /*7ef0*/  FMUL.FTZ R132, R132, UR42 ;  /* 0x0000002a84847c20 */ /* 0x000fe20008410000 */
[----:B------:R0:W-:Y:S01]  /*7f00*/  STS [R40.X4+0x1098], R41 ;  /* 0x0010982928007388 */ /* 0x0001e20000004800 */
[----:B------:R-:W-:Y:S02]  /*7f10*/  FMUL.FTZ R122, R15, R122 ;  /* 0x0000007a0f7a7220 */ /* 0x000fe40000410000 */
[----:B------:R-:W-:-:S02]  /*7f20*/  FMUL.FTZ R124, R13, R124 ;  /* 0x0000007c0d7c7220 */ /* 0x000fc40000410000 */
[----:B------:R-:W-:Y:S02]  /*7f30*/  FMUL.FTZ R125, R12, R125 ;  /* 0x0000007d0c7d7220 */ /* 0x000fe40000410000 */
[----:B------:R-:W-:Y:S02]  /*7f40*/  FMUL.FTZ R126, R11, R126 ;  /* 0x0000007e0b7e7220 */ /* 0x000fe40000410000 */
[----:B------:R-:W-:Y:S01]  /*7f50*/  FMUL.FTZ R127, R10, R127 ;  /* 0x0000007f0a7f7220 */ /* 0x000fe20000410000 */
[----:B0-----:R-:W-:Y:S01]  /*7f60*/  IADD3 R40, R64, 0x3, RZ ;  /* 0x0000000340287810 */ /* 0x001fe20007ffe0ff */
[----:B------:R-:W-:Y:S02]  /*7f70*/  FMUL.FTZ R41, R121, UR42 ;  /* 0x0000002a79297c20 */ /* 0x000fe40008410000 */
[----:B------:R-:W-:Y:S01]  /*7f80*/  FMUL.FTZ R129, R8, R129 ;  /* 0x0000008108817220 */ /* 0x000fe20000410000 */
[----:B------:R-:W-:Y:S01]  /*7f90*/  LEA.HI.SX32 R40, R40, R64, 0x1b ;  /* 0x0000004028287211 */ /* 0x000fe200078fdaff */
[----:B------:R-:W-:-:S02]  /*7fa0*/  FMUL.FTZ R41, R16, R41 ;  /* 0x0000002910297220 */ /* 0x000fc40000410000 */
[----:B------:R-:W-:Y:S02]  /*7fb0*/  FMUL.FTZ R109, R7, R130 ;  /* 0x00000082076d7220 */ /* 0x000fe40000410000 */
[----:B------:R-:W-:Y:S01]  /*7fc0*/  FMUL.FTZ R131, R6, R131 ;  /* 0x0000008306837220 */ /* 0x000fe20000410000 */
[----:B------:R0:W-:Y:S01]  /*7fd0*/  STS [R40.X4+0x109c], R41 ;  /* 0x00109c2928007388 */ /* 0x0001e20000004800 */
[----:B------:R-:W-:Y:S02]  /*7fe0*/  FMUL.FTZ R60, R70, UR39 ;  /* 0x00000027463c7c20 */ /* 0x000fe40008410000 */
[----:B------:R-:W-:Y:S01]  /*7ff0*/  FMUL.FTZ R69, R23, R69 ;  /* 0x0000004517457220 */ /* 0x000fe20000410000 */
[----:B------:R-:W-:Y:S01]  /*8000*/  STS [R42.X4+0x10a0], R122 ;  /* 0x0010a07a2a007388 */ /* 0x000fe20000004800 */
[----:B------:R-:W-:-:S03]  /*8010*/  FMUL.FTZ R60, R105, R60 ;  /* 0x0000003c693c7220 */ /* 0x000fc60000410000 */
[----:B------:R-:W-:Y:S01]  /*8020*/  STS [R42.X4+0x10a4], R123 ;  /* 0x0010a47b2a007388 */ /* 0x000fe20000004800 */
[-C--:B------:R-:W-:Y:S01]  /*8030*/  FFMA.FTZ R86, R86, R70.reuse, R60 ;  /* 0x0000004656567223 */ /* 0x080fe2000001003c */
[----:B0-----:R-:W-:Y:S01]  /*8040*/  MOV R40, R57 ;  /* 0x0000003900287202 */ /* 0x001fe20000000f00 */
[----:B------:R-:W-:Y:S01]  /*8050*/  IMAD.MOV.U32 R41, RZ, RZ, RZ ;  /* 0x000000ffff297224 */ /* 0x000fe200078e00ff */
[----:B------:R-:W-:Y:S01]  /*8060*/  STS [R42.X4+0x10a8], R124 ;  /* 0x0010a87c2a007388 */ /* 0x000fe20000004800 */
[----:B------:R-:W-:Y:S02]  /*8070*/  FMUL.FTZ R70, R22, R70 ;  /* 0x0000004616467220 */ /* 0x000fe40000410000 */
[----:B------:R-:W-:Y:S01]  /*8080*/  IMAD.WIDE.U32 R40, R43, c[0x0][0x2b8], R40 ;  /* 0x0000ae002b287a25 */ /* 0x000fe200078e0028 */
[----:B------:R-:W-:Y:S03]  /*8090*/  STS [R42.X4+0x10ac], R125 ;  /* 0x0010ac7d2a007388 */ /* 0x000fe60000004800 */
[----:B------:R-:W-:Y:S01]  /*80a0*/  FMUL.FTZ R43, R9, R128 ;  /* 0x00000080092b7220 */ /* 0x000fe20000410000 */
[----:B------:R-:W-:Y:S01]  /*80b0*/  IADD3 R41, R41, UR36, RZ ;  /* 0x0000002429297c10 */ /* 0x000fe2000fffe0ff */
[----:B------:R-:W-:Y:S01]  /*80c0*/  ULDC.64 UR36, c[0x0][0x2c0] ;  /* 0x0000b00000247ab9 */ /* 0x000fe20000000a00 */
[----:B------:R-:W-:Y:S01]  /*80d0*/  STS [R42.X4+0x10b0], R126 ;  /* 0x0010b07e2a007388 */ /* 0x000fe20000004800 */
[----:B------:R-:W-:Y:S01]  /*80e0*/  UIMAD UR36, UR15, UR36, URZ ;  /* 0x000000240f2472a4 */ /* 0x000fe2000f8e023f */
[----:B------:R-:W-:-:S02]  /*80f0*/  FADD.FTZ R143, R70, R143 ;  /* 0x0000008f468f7221 */ /* 0x000fc40000010000 */
[----:B------:R-:W-:Y:S01]  /*8100*/  IMAD.WIDE.U32 R40, R107, c[0x0][0x2c0], R40 ;  /* 0x0000b0006b287a25 */ /* 0x000fe200078e0028 */
[----:B------:R-:W-:Y:S01]  /*8110*/  UIMAD UR36, UR14, UR37, UR36 ;  /* 0x000000250e2472a4 */ /* 0x000fe2000f8e0224 */
[----:B------:R-:W-:Y:S02]  /*8120*/  STS [R42.X4+0x10b4], R127 ;  /* 0x0010b47f2a007388 */ /* 0x000fe40000004800 */
[----:B------:R-:W-:Y:S01]  /*8130*/  FMUL.FTZ R107, R95, R133 ;  /* 0x000000855f6b7220 */ /* 0x000fe20000410000 */
[----:B------:R-:W-:Y:S01]  /*8140*/  IADD3 R60, P0, R40, UR25, RZ ;  /* 0x00000019283c7c10 */ /* 0x000fe2000ff1e0ff */
[----:B------:R-:W-:Y:S01]  /*8150*/  FMUL.FTZ R133, R133, UR42 ;  /* 0x0000002a85857c20 */ /* 0x000fe20008410000 */
[----:B------:R-:W-:Y:S01]  /*8160*/  STS [R42.X4+0x10b8], R43 ;  /* 0x0010b82b2a007388 */ /* 0x000fe20000004800 */
[----:B------:R-:W-:Y:S01]  /*8170*/  FMUL.FTZ R95, R5, R132 ;  /* 0x00000084055f7220 */ /* 0x000fe20000410000 */
[----:B------:R-:W-:Y:S01]  /*8180*/  IADD3 R41, R41, UR36, RZ ;  /* 0x0000002429297c10 */ /* 0x000fe2000fffe0ff */
[----:B------:R-:W-:Y:S01]  /*8190*/  FMUL.FTZ R133, R4, R133 ;  /* 0x0000008504857220 */ /* 0x000fe20000410000 */
[----:B------:R-:W-:Y:S04]  /*81a0*/  STS [R42.X4+0x10bc], R129 ;  /* 0x0010bc812a007388 */ /* 0x000fe80000004800 */
[----:B------:R0:W-:Y:S04]  /*81b0*/  STS [R42.X4+0x10c0], R109 ;  /* 0x0010c06d2a007388 */ /* 0x0001e80000004800 */
[----:B------:R-:W-:Y:S04]  /*81c0*/  STS [R42.X4+0x10c4], R131 ;  /* 0x0010c4832a007388 */ /* 0x000fe80000004800 */
[----:B------:R1:W-:Y:S01]  /*81d0*/  STS [R42.X4+0x10c8], R95 ;  /* 0x0010c85f2a007388 */ /* 0x0003e20000004800 */
[----:B0-----:R-:W-:-:S03]  /*81e0*/  MOV R109, UR27 ;  /* 0x0000001b006d7c02 */ /* 0x001fc60008000f00 */
[----:B------:R0:W-:Y:S01]  /*81f0*/  STS [R42.X4+0x10cc], R133 ;  /* 0x0010cc852a007388 */ /* 0x0001e20000004800 */
[----:B-1----:R-:W-:-:S03]  /*8200*/  FMUL.FTZ R95, R97, UR39 ;  /* 0x00000027615f7c20 */ /* 0x002fc60008410000 */
[----:B------:R-:W-:Y:S01]  /*8210*/  BAR.SYNC.DEFER_BLOCKING 0x0 ;  /* 0x0000000000007b1d */ /* 0x000fe20000010000 */
[----:B0-----:R-:W-:-:S04]  /*8220*/  LEA R42, P1, R40, c[0x0][0x320], 0x2 ;  /* 0x0000c800282a7a11 */ /* 0x001fc800078210ff */
[----:B------:R-:W-:Y:S01]  /*8230*/  LEA.HI.X R43, R40, c[0x0][0x324], R41, 0x2, P1 ;  /* 0x0000c900282b7a11 */ /* 0x000fe200008f1429 */
[----:B------:R-:W-:Y:S01]  /*8240*/  FFMA.FTZ R40, R69, R61, R106 ;  /* 0x0000003d45287223 */ /* 0x000fe2000001006a */
[----:B------:R-:W-:Y:S02]  /*8250*/  IADD3 R106, -R108, c[0x0][0x168], -R57 ;  /* 0x00005a006c6a7a10 */ /* 0x000fe40007ffe939 */
[----:B------:R-:W-:Y:S01]  /*8260*/  IADD3.X R61, R41, UR26, RZ, P0, !PT ;  /* 0x0000001a293d7c10 */ /* 0x000fe200087fe4ff */
[----:B------:R-:W-:Y:S01]  /*8270*/  FFMA.FTZ R108, R70, R105, R40 ;  /* 0x00000069466c7223 */ /* 0x000fe20000010028 */
[----:B------:R-:W-:Y:S01]  /*8280*/  ISETP.GE.AND P0, PT, R106, 0x1, PT ;  /* 0x000000016a00780c */ /* 0x000fe20003f06270 */
[----:B------:R-:W-:Y:S02]  /*8290*/  FMUL.FTZ R70, R98, UR39 ;  /* 0x0000002762467c20 */ /* 0x000fe40008410000 */
[----:B------:R-:W-:-:S10]  /*82a0*/  FMUL.FTZ R105, R96, UR39 ;  /* 0x0000002760697c20 */ /* 0x000fd40008410000 */
[----:B------:R-:W-:Y:S05]  /*82b0*/  @!P0 BRA `(.L_x_307) ;  /* 0x000000c000008947 */ /* 0x000fea0003800000 */
[----:B------:R-:W-:Y:S01]  /*82c0*/  USHF.R.S32.HI UR38, URZ, 0x1f, UR7 ;  /* 0x0000001f3f267899 */ /* 0x000fe20008011407 */
[----:B------:R-:W-:Y:S01]  /*82d0*/  IMAD.U32 R41, RZ, RZ, UR7 ;  /* 0x00000007ff297e24 */ /* 0x000fe2000f8e00ff */
[----:B------:R-:W-:Y:S02]  /*82e0*/  ULDC.64 UR36, c[0x0][0x2d0] ;  /* 0x0000b40000247ab9 */ /* 0x000fe40000000a00 */
[----:B------:R-:W-:Y:S01]  /*82f0*/  UIMAD UR36, UR38, UR36, URZ ;  /* 0x00000024262472a4 */ /* 0x000fe2000f8e023f */
[----:B------:R-:W-:-:S03]  /*8300*/  IMAD.WIDE.U32 R60, R41, c[0x0][0x2d0], R60 ;  /* 0x0000b400293c7a25 */ /* 0x000fc600078e003c */
[----:B------:R-:W-:Y:S02]  /*8310*/  UIMAD UR36, UR7, UR37, UR36 ;  /* 0x00000025072472a4 */ /* 0x000fe4000f8e0224 */
[----:B------:R-:W-:-:S04]  /*8320*/  LEA R40, P0, R60, c[0x0][0x320], 0x2 ;  /* 0x0000c8003c287a11 */ /* 0x000fc800078010ff */
[----:B------:R-:W-:-:S04]  /*8330*/  IADD3 R41, R61, UR36, RZ ;  /* 0x000000243d297c10 */ /* 0x000fc8000fffe0ff */
[----:B------:R-:W-:Y:S02]  /*8340*/  LEA.HI.X R41, R60, c[0x0][0x324], R41, 0x2, P0 ;  /* 0x0000c9003c297a11 */ /* 0x000fe400000f1429 */
[----:B------:R-:W-:-:S05]  /*8350*/  LEA.HI.SX32 R60, R57, R57, 0x1b ;  /* 0x00000039393c7211 */ /* 0x000fca00078fdaff */
[----:B------:R-:W0:Y:S04]  /*8360*/  LDS R61, [R60.X4+0x1090] ;  /* 0x001090003c3d7984 */ /* 0x000e280000004800 */
[----:B0-----:R0:W-:Y:S02]  /*8370*/  RED.E.ADD.F32.FTZ.RN.STRONG.GPU [R40.64], R61 ;  /* 0x0000003d2800798e */ /* 0x0011e4000c10e79c */
.L_x_307:
[----:B------:R-:W-:Y:S05]  /*8380*/  BSYNC B0 ;  /* 0x0000000000007941 */ /* 0x000fea0003800000 */
.L_x_306:
[----:B------:R-:W-:Y:S01]  /*8390*/  ULDC UR39, c[0x0][0x174] ;  /* 0x00005d0000277ab9 */ /* 0x000fe20000000800 */
[----:B------:R-:W-:Y:S01]  /*83a0*/  IMAD.U32 R60, RZ, RZ, UR40 ;  /* 0x00000028ff3c7e24 */ /* 0x000fe2000f8e00ff */
[----:B------:R-:W-:Y:S01]  /*83b0*/  UIADD3 UR39, UR6, -UR39, URZ ;  /* 0x8000002706277290 */ /* 0x000fe2000fffe03f */
[----:B------:R-:W-:Y:S01]  /*83c0*/  FMUL.FTZ R71, R21, R71 ;  /* 0x0000004715477220 */ /* 0x000fe20000410000 */
[----:B0-----:R-:W-:Y:S01]  /*83d0*/  MOV R41, UR27 ;  /* 0x0000001b00297c02 */ /* 0x001fe20008000f00 */
[----:B------:R-:W-:Y:S01]  /*83e0*/  USHF.L.U32 UR42, UR8, 0x2, URZ ;  /* 0x00000002082a7899 */ /* 0x000fe2000800063f */
[----:B------:R-:W-:Y:S01]  /*83f0*/  LEA R40, P0, R109, R42, 0x2 ;  /* 0x0000002a6d287211 */ /* 0x000fe200078010ff */
[----:B------:R-:W-:Y:S01]  /*8400*/  UIMAD UR39, UR39, -0x800, URZ ;  /* 0xfffff800272778a4 */ /* 0x000fe2000f8e023f */
[C---:B------:R-:W-:Y:S01]  /*8410*/  FADD.FTZ R142, R71.reuse, R142 ;  /* 0x0000008e478e7221 */ /* 0x040fe20000010000 */
[----:B------:R-:W-:Y:S01]  /*8420*/  USHF.L.U64.HI UR38, UR8, 0x2, UR9 ;  /* 0x0000000208267899 */ /* 0x000fe20008010209 */
[----:B------:R-:W-:Y:S01]  /*8430*/  FFMA.FTZ R108, R71, R102, R108 ;  /* 0x00000066476c7223 */ /* 0x000fe2000001006c */
[----:B------:R-:W-:Y:S01]  /*8440*/  LEA.HI.X R41, R41, R43, R60, 0x2, P0 ;  /* 0x0000002b29297211 */ /* 0x000fe200000f143c */
[----:B------:R-:W-:Y:S01]  /*8450*/  FMUL.FTZ R107, R4, R107 ;  /* 0x0000006b046b7220 */ /* 0x000fe20000410000 */
[----:B------:R-:W-:Y:S01]  /*8460*/  IADD3 R60, R57, 0x80, RZ ;  /* 0x00000080393c7810 */ /* 0x000fe20007ffe0ff */
[----:B------:R-:W-:Y:S01]  /*8470*/  IMAD.U32 R71, RZ, RZ, UR39 ;  /* 0x00000027ff477e24 */ /* 0x000fe2000f8e00ff */
[----:B------:R-:W-:Y:S01]  /*8480*/  ISETP.GE.AND P0, PT, R106, 0x81, PT ;  /* 0x000000816a00780c */ /* 0x000fe20003f06270 */
[----:B------:R-:W-:Y:S01]  /*8490*/  ULDC.64 UR36, c[0x0][0x2d0] ;  /* 0x0000b40000247ab9 */ /* 0x000fe20000000a00 */
[----:B------:R-:W-:Y:S01]  /*84a0*/  FADD.FTZ R61, R100, R107 ;  /* 0x0000006b643d7221 */ /* 0x000fe20000010000 */
[----:B------:R-:W-:Y:S01]  /*84b0*/  UIMAD UR36, UR38, UR36, URZ ;  /* 0x00000024262472a4 */ /* 0x000fe2000f8e023f */
[----:B------:R-:W-:Y:S01]  /*84c0*/  IMAD.WIDE R42, R71, 0x4, R42 ;  /* 0x00000004472a7825 */ /* 0x000fe200078e022a */
[----:B------:R-:W-:Y:S01]  /*84d0*/  LEA.HI.SX32 R71, R60, R57, 0x1b ;  /* 0x000000393c477211 */ /* 0x000fe200078fdaff */
[----:B------:R-:W-:Y:S01]  /*84e0*/  BSSY B0, `(.L_x_308) ;  /* 0x0000012000007945 */ /* 0x000fe20003800000 */
[----:B------:R-:W-:Y:S01]  /*84f0*/  MOV R107, UR42 ;  /* 0x0000002a006b7c02 */ /* 0x000fe20008000f00 */
[----:B------:R-:W-:Y:S01]  /*8500*/  FMUL.FTZ R111, R20, R111 ;  /* 0x0000006f146f7220 */ /* 0x000fe20000410000 */
[----:B------:R-:W-:Y:S01]  /*8510*/  UIMAD UR36, UR42, UR37, UR36 ;  /* 0x000000252a2472a4 */ /* 0x000fe2000f8e0224 */
[----:B------:R-:W-:Y:S01]  /*8520*/  FADD.FTZ R3, R104, R3 ;  /* 0x0000000368037221 */ /* 0x000fe20000010000 */
[----:B------:R-:W0:Y:S01]  /*8530*/  LDS R71, [R71.X4+0x1290] ;  /* 0x0012900047477984 */ /* 0x000e220000004800 */
[----:B------:R-:W-:Y:S01]  /*8540*/  IMAD.WIDE.U32 R40, R107, c[0x0][0x2d0], R40 ;  /* 0x0000b4006b287a25 */ /* 0x000fe200078e0028 */
[----:B------:R-:W-:-:S02]  /*8550*/  IADD3 R102, R57, 0x100, RZ ;  /* 0x0000010039667810 */ /* 0x000fc40007ffe0ff */
[----:B------:R-:W-:Y:S01]  /*8560*/  IADD3 R100, R57, 0x180, RZ ;  /* 0x0000018039647810 */ /* 0x000fe20007ffe0ff */
[----:B------:R-:W-:Y:S01]  /*8570*/  FMUL.FTZ R103, R111, R103 ;  /* 0x000000676f677220 */ /* 0x000fe20000410000 */
[----:B------:R-:W-:Y:S01]  /*8580*/  IADD3 R41, R41, UR36, RZ ;  /* 0x0000002429297c10 */ /* 0x000fe2000fffe0ff */
[----:B------:R-:W-:Y:S02]  /*8590*/  FADD.FTZ R140, R111, R140 ;  /* 0x0000008c6f8c7221 */ /* 0x000fe40000010000 */
[----:B------:R-:W-:Y:S01]  /*85a0*/  FADD.FTZ R60, R108, R103 ;  /* 0x000000676c3c7221 */ /* 0x000fe20000010000 */
[----:B------:R-:W-:Y:S05]  /*85b0*/  @!P0 BRA `(.L_x_309) ;  /* 0x0000004000008947 */ /* 0x000fea0003800000 */
[----:B------:R-:W-:-:S05]  /*85c0*/  MOV R103, UR42 ;  /* 0x0000002a00677c02 */ /* 0x000fca0008000f00 */
[----:B------:R-:W-:-:S05]  /*85d0*/  IMAD.WIDE.U32 R42, R103, c[0x0][0x2d0], R42 ;  /* 0x0000b400672a7a25 */ /* 0x000fca00078e002a */
[----:B------:R-:W-:-:S05]  /*85e0*/  IADD3 R43, R43, UR36, RZ ;  /* 0x000000242b2b7c10 */ /* 0x000fca000fffe0ff */
[----:B0-----:R0:W-:Y:S02]  /*85f0*/  RED.E.ADD.F32.FTZ.RN.STRONG.GPU [R42.64+-0x1e00], R71 ;  /* 0xffe200472a00798e */ /* 0x0011e4000c10e79c */
.L_x_309:
[----:B------:R-:W-:Y:S05]  /*8600*/  BSYNC B0 ;  /* 0x0000000000007941 */ /* 0x000fea0003800000 */
.L_x_308:
[-C--:B------:R-:W-:Y:S01]  /*8610*/  LEA.HI.SX32 R102, R102, R57.reuse, 0x1b ;  /* 0x0000003966667211 */ /* 0x080fe200078fdaff */
[----:B------:R-:W-:Y:S01]  /*8620*/  BSSY B0, `(.L_x_310) ;  /* 0x000000d000007945 */ /* 0x000fe20003800000 */
[----:B------:R-:W-:Y:S02]  /*8630*/  ISETP.GE.AND P6, PT, R106, 0x101, PT ;  /* 0x000001016a00780c */ /* 0x000fe40003fc6270 */
[----:B0-----:R-:W-:Y:S01]  /*8640*/  IADD3 R42, R57, 0x200, RZ ;  /* 0x00000200392a7810 */ /* 0x001fe20007ffe0ff */
[----:B------:R0:W1:Y:S01]  /*8650*/  LDS R43, [R102.X4+0x1490] ;  /* 0x00149000662b7984 */ /* 0x0000620000004800 */
        /* <DEDUP_REMOVED lines=8> */
[----:B01----:R0:W-:Y:S02]  /*86e0*/  RED.E.ADD.F32.FTZ.RN.STRONG.GPU [R40.64+-0x1c00], R43 ;  /* 0xffe4002b2800798e */ /* 0x0031e4000c10e79c */
.L_x_311:
[----:B0-----:R-:W-:Y:S05]  /*86f0*/  BSYNC B0 ;  /* 0x0000000000007941 */ /* 0x001fea0003800000 */
.L_x_310:
[----:B-1----:R0:W1:Y:S01]  /*8700*/  LDS R43, [R100.X4+0x1690] ;  /* 0x00169000642b7984 */ /* 0x0020620000004800 */
[----:B------:R-:W-:Y:S01]  /*8710*/  BSSY B0, `(.L_x_312) ;  /* 0x0000005000007945 */ /* 0x000fe20003800000 */
[----:B------:R-:W-:Y:S02]  /*8720*/  IADD3 R102, R57, 0x280, RZ ;  /* 0x0000028039667810 */ /* 0x000fe40007ffe0ff */
[----:B------:R-:W-:Y:S01]  /*8730*/  LEA.HI.SX32 R42, R42, R57, 0x1b ;  /* 0x000000392a2a7211 */ /* 0x000fe200078fdaff */
[----:B------:R-:W-:Y:S05]  /*8740*/  @!P0 BRA `(.L_x_313) ;  /* 0x0000001000008947 */ /* 0x000fea0003800000 */
[----:B-1----:R1:W-:Y:S02]  /*8750*/  RED.E.ADD.F32.FTZ.RN.STRONG.GPU [R40.64+-0x1a00], R43 ;  /* 0xffe6002b2800798e */ /* 0x0023e4000c10e79c */
.L_x_313:
[----:B------:R-:W-:Y:S05]  /*8760*/  BSYNC B0 ;  /* 0x0000000000007941 */ /* 0x000fea0003800000 */
.L_x_312:
[----:B-1----:R1:W2:Y:S01]  /*8770*/  LDS R43, [R42.X4+0x1890] ;  /* 0x001890002a2b7984 */ /* 0x0022a20000004800 */
[----:B------:R-:W-:Y:S01]  /*8780*/  BSSY B0, `(.L_x_314) ;  /* 0x0000005000007945 */ /* 0x000fe20003800000 */
[----:B0-----:R-:W-:-:S02]  /*8790*/  IADD3 R100, R57, 0x300, RZ ;  /* 0x0000030039647810 */ /* 0x001fc40007ffe0ff */
[----:B------:R-:W-:Y:S01]  /*87a0*/  LEA.HI.SX32 R102, R102, R57, 0x1b ;  /* 0x0000003966667211 */ /* 0x000fe200078fdaff */
[----:B------:R-:W-:Y:S05]  /*87b0*/  @!P1 BRA `(.L_x_315) ;  /* 0x0000001000009947 */ /* 0x000fea0003800000 */
[----:B--2---:R0:W-:Y:S02]  /*87c0*/  RED.E.ADD.F32.FTZ.RN.STRONG.GPU [R40.64+-0x1800], R43 ;  /* 0xffe8002b2800798e */ /* 0x0041e4000c10e79c */
.L_x_315:
[----:B------:R-:W-:Y:S05]  /*87d0*/  BSYNC B0 ;  /* 0x0000000000007941 */ /* 0x000fea0003800000 */
.L_x_314:
[----:B0-2---:R0:W2:Y:S01]  /*87e0*/  LDS R43, [R102.X4+0x1a90] ;  /* 0x001a9000662b7984 */ /* 0x0050a20000004800 */
[----:B------:R-:W-:Y:S01]  /*87f0*/  BSSY B0, `(.L_x_316) ;  /* 0x0000005000007945 */ /* 0x000fe20003800000 */
[----:B-1----:R-:W-:Y:S02]  /*8800*/  IADD3 R42, R57, 0x380, RZ ;  /* 0x00000380392a7810 */ /* 0x002fe40007ffe0ff */
[----:B------:R-:W-:Y:S01]  /*8810*/  LEA.HI.SX32 R100, R100, R57, 0x1b ;  /* 0x0000003964647211 */ /* 0x000fe200078fdaff */
[----:B------:R-:W-:Y:S05]  /*8820*/  @!P2 BRA `(.L_x_317) ;  /* 0x000000100000a947 */ /* 0x000fea0003800000 */
[----:B--2---:R1:W-:Y:S02]  /*8830*/  RED.E.ADD.F32.FTZ.RN.STRONG.GPU [R40.64+-0x1600], R43 ;  /* 0xffea002b2800798e */ /* 0x0043e4000c10e79c */
.L_x_317:
[----:B------:R-:W-:Y:S05]  /*8840*/  BSYNC B0 ;  /* 0x0000000000007941 */ /* 0x000fea0003800000 */
.L_x_316:
[----:B-12---:R1:W2:Y:S01]  /*8850*/  LDS R43, [R100.X4+0x1c90] ;  /* 0x001c9000642b7984 */ /* 0x0062a20000004800 */
[----:B------:R-:W-:Y:S01]  /*8860*/  BSSY B0, `(.L_x_318) ;  /* 0x0000005000007945 */ /* 0x000fe20003800000 */
[----:B0-----:R-:W-:Y:S02]  /*8870*/  IADD3 R102, R57, 0x400, RZ ;  /* 0x0000040039667810 */ /* 0x001fe40007ffe0ff */
[----:B------:R-:W-:Y:S01]  /*8880*/  LEA.HI.SX32 R42, R42, R57, 0x1b ;  /* 0x000000392a2a7211 */ /* 0x000fe200078fdaff */
[----:B------:R-:W-:Y:S05]  /*8890*/  @!P3 BRA `(.L_x_319) ;  /* 0x000000100000b947 */ /* 0x000fea0003800000 */
[----:B--2---:R0:W-:Y:S02]  /*88a0*/  RED.E.ADD.F32.FTZ.RN.STRONG.GPU [R40.64+-0x1400], R43 ;  /* 0xffec002b2800798e */ /* 0x0041e4000c10e79c */
.L_x_319:
[----:B------:R-:W-:Y:S05]  /*88b0*/  BSYNC B0 ;  /* 0x0000000000007941 */ /* 0x000fea0003800000 */
.L_x_318:
[----:B0-2---:R0:W2:Y:S01]  /*88c0*/  LDS R43, [R42.X4+0x1e90] ;  /* 0x001e90002a2b7984 */ /* 0x0050a20000004800 */
[----:B------:R-:W-:Y:S01]  /*88d0*/  BSSY B0, `(.L_x_320) ;  /* 0x0000004000007945 */ /* 0x000fe20003800000 */
[----:B------:R-:W-:Y:S01]  /*88e0*/  LEA.HI.SX32 R102, R102, R57, 0x1b ;  /* 0x0000003966667211 */ /* 0x000fe200078fdaff */
[----:B------:R-:W-:Y:S05]  /*88f0*/  @!P4 BRA `(.L_x_321) ;  /* 0x000000100000c947 */ /* 0x000fea0003800000 */
[----:B--2---:R2:W-:Y:S02]  /*8900*/  RED.E.ADD.F32.FTZ.RN.STRONG.GPU [R40.64+-0x1200], R43 ;  /* 0xffee002b2800798e */ /* 0x0045e4000c10e79c */
.L_x_321:
[----:B------:R-:W-:Y:S05]  /*8910*/  BSYNC B0 ;  /* 0x0000000000007941 */ /* 0x000fea0003800000 */
.L_x_320:
[----:B--2---:R2:W3:Y:S01]  /*8920*/  LDS R43, [R102.X4+0x2090] ;  /* 0x00209000662b7984 */ /* 0x0044e20000004800 */
[----:B------:R-:W-:Y:S01]  /*8930*/  BSSY B0, `(.L_x_322) ;  /* 0x0000005000007945 */ /* 0x000fe20003800000 */
[----:B0-----:R-:W-:-:S02]  /*8940*/  IADD3 R42, R57, 0x480, RZ ;  /* 0x00000480392a7810 */ /* 0x001fc40007ffe0ff */
[----:B-1----:R-:W-:Y:S01]  /*8950*/  IADD3 R100, R57, 0x500, RZ ;  /* 0x0000050039647810 */ /* 0x002fe20007ffe0ff */
[----:B------:R-:W-:Y:S05]  /*8960*/  @!P5 BRA `(.L_x_323) ;  /* 0x000000100000d947 */ /* 0x000fea0003800000 */
[----:B---3--:R0:W-:Y:S02]  /*8970*/  RED.E.ADD.F32.FTZ.RN.STRONG.GPU [R40.64+-0x1000], R43 ;  /* 0xfff0002b2800798e */ /* 0x0081e4000c10e79c */
.L_x_323:
[----:B------:R-:W-:Y:S05]  /*8980*/  BSYNC B0 ;  /* 0x0000000000007941 */ /* 0x000fea0003800000 */
.L_x_322:
[-C--:B------:R-:W-:Y:S01]  /*8990*/  LEA.HI.SX32 R42, R42, R57.reuse, 0x1b ;  /* 0x000000392a2a7211 */ /* 0x080fe200078fdaff */
[----:B------:R-:W-:Y:S01]  /*89a0*/  BSSY B0, `(.L_x_324) ;  /* 0x000000d000007945 */ /* 0x000fe20003800000 */
[----:B------:R-:W-:Y:S02]  /*89b0*/  ISETP.GE.AND P6, PT, R106, 0x481, PT ;  /* 0x000004816a00780c */ /* 0x000fe40003fc6270 */
[----:B--2---:R-:W-:Y:S01]  /*89c0*/  IADD3 R102, R57, 0x580, RZ ;  /* 0x0000058039667810 */ /* 0x004fe20007ffe0ff */
[----:B0--3--:R0:W1:Y:S01]  /*89d0*/  LDS R43, [R42.X4+0x2290] ;  /* 0x002290002a2b7984 */ /* 0x0090620000004800 */
        /* <DEDUP_REMOVED lines=9> */
.L_x_325:
[----:B0-----:R-:W-:Y:S05]  /*8a70*/  BSYNC B0 ;  /* 0x0000000000007941 */ /* 0x001fea0003800000 */
.L_x_324:
[----:B-1----:R0:W1:Y:S01]  /*8a80*/  LDS R43, [R100.X4+0x2490] ;  /* 0x00249000642b7984 */ /* 0x0020620000004800 */
[----:B------:R-:W-:Y:S01]  /*8a90*/  BSSY B0, `(.L_x_326) ;  /* 0x0000005000007945 */ /* 0x000fe20003800000 */
[----:B------:R-:W-:Y:S02]  /*8aa0*/  IADD3 R42, R57, 0x600, RZ ;  /* 0x00000600392a7810 */ /* 0x000fe40007ffe0ff */
[----:B------:R-:W-:Y:S01]  /*8ab0*/  LEA.HI.SX32 R102, R102, R57, 0x1b ;  /* 0x0000003966667211 */ /* 0x000fe200078fdaff */
[----:B------:R-:W-:Y:S05]  /*8ac0*/  @!P0 BRA `(.L_x_327) ;  /* 0x0000001000008947 */ /* 0x000fea0003800000 */
[----:B-1----:R1:W-:Y:S02]  /*8ad0*/  RED.E.ADD.F32.FTZ.RN.STRONG.GPU [R40.64+-0xc00], R43 ;  /* 0xfff4002b2800798e */ /* 0x0023e4000c10e79c */
.L_x_327:
[----:B------:R-:W-:Y:S05]  /*8ae0*/  BSYNC B0 ;  /* 0x0000000000007941 */ /* 0x000fea0003800000 */
.L_x_326:
[----:B-1----:R1:W2:Y:S01]  /*8af0*/  LDS R43, [R102.X4+0x2690] ;  /* 0x00269000662b7984 */ /* 0x0022a20000004800 */
[----:B------:R-:W-:Y:S01]  /*8b00*/  BSSY B0, `(.L_x_328) ;  /* 0x0000005000007945 */ /* 0x000fe20003800000 */
[----:B0-----:R-:W-:-:S02]  /*8b10*/  IADD3 R100, R57, 0x680, RZ ;  /* 0x0000068039647810 */ /* 0x001fc40007ffe0ff */
[----:B------:R-:W-:Y:S01]  /*8b20*/  LEA.HI.SX32 R42, R42, R57, 0x1b ;  /* 0x000000392a2a7211 */ /* 0x000fe200078fdaff */
[----:B------:R-:W-:Y:S05]  /*8b30*/  @!P1 BRA `(.L_x_329) ;  /* 0x0000001000009947 */ /* 0x000fea0003800000 */
[----:B--2---:R0:W-:Y:S02]  /*8b40*/  RED.E.ADD.F32.FTZ.RN.STRONG.GPU [R40.64+-0xa00], R43 ;  /* 0xfff6002b2800798e */ /* 0x0041e4000c10e79c */
.L_x_329:
[----:B------:R-:W-:Y:S05]  /*8b50*/  BSYNC B0 ;  /* 0x0000000000007941 */ /* 0x000fea0003800000 */
.L_x_328:
[----:B0-2---:R0:W2:Y:S01]  /*8b60*/  LDS R43, [R42.X4+0x2890] ;  /* 0x002890002a2b7984 */ /* 0x0050a20000004800 */
[----:B------:R-:W-:Y:S01]  /*8b70*/  BSSY B0, `(.L_x_330) ;  /* 0x0000005000007945 */ /* 0x000fe20003800000 */
[----:B-1----:R-:W-:Y:S02]  /*8b80*/  IADD3 R102, R57, 0x700, RZ ;  /* 0x0000070039667810 */ /* 0x002fe40007ffe0ff */
[----:B------:R-:W-:Y:S01]  /*8b90*/  LEA.HI.SX32 R100, R100, R57, 0x1b ;  /* 0x0000003964647211 */ /* 0x000fe200078fdaff */
[----:B------:R-:W-:Y:S05]  /*8ba0*/  @!P2 BRA `(.L_x_331) ;  /* 0x000000100000a947 */ /* 0x000fea0003800000 */
[----:B--2---:R1:W-:Y:S02]  /*8bb0*/  RED.E.ADD.F32.FTZ.RN.STRONG.GPU [R40.64+-0x800], R43 ;  /* 0xfff8002b2800798e */ /* 0x0043e4000c10e79c */
.L_x_331:
[----:B------:R-:W-:Y:S05]  /*8bc0*/  BSYNC B0 ;  /* 0x0000000000007941 */ /* 0x000fea0003800000 */
.L_x_330:
[----:B-12---:R1:W2:Y:S01]  /*8bd0*/  LDS R43, [R100.X4+0x2a90] ;  /* 0x002a9000642b7984 */ /* 0x0062a20000004800 */
[----:B------:R-:W-:Y:S01]  /*8be0*/  BSSY B0, `(.L_x_332) ;  /* 0x0000005000007945 */ /* 0x000fe20003800000 */
[----:B0-----:R-:W-:Y:S02]  /*8bf0*/  IADD3 R42, R57, 0x780, RZ ;  /* 0x00000780392a7810 */ /* 0x001fe40007ffe0ff */
[----:B------:R-:W-:Y:S01]  /*8c00*/  LEA.HI.SX32 R102, R102, R57, 0x1b ;  /* 0x0000003966667211 */ /* 0x000fe200078fdaff */
[----:B------:R-:W-:Y:S05]  /*8c10*/  @!P3 BRA `(.L_x_333) ;  /* 0x000000100000b947 */ /* 0x000fea0003800000 */
[----:B--2---:R0:W-:Y:S02]  /*8c20*/  RED.E.ADD.F32.FTZ.RN.STRONG.GPU [R40.64+-0x600], R43 ;  /* 0xfffa002b2800798e */ /* 0x0041e4000c10e79c */
.L_x_333:
[----:B------:R-:W-:Y:S05]  /*8c30*/  BSYNC B0 ;  /* 0x0000000000007941 */ /* 0x000fea0003800000 */
.L_x_332:
[----:B0-2---:R0:W2:Y:S01]  /*8c40*/  LDS R43, [R102.X4+0x2c90] ;  /* 0x002c9000662b7984 */ /* 0x0050a20000004800 */
[----:B------:R-:W-:Y:S01]  /*8c50*/  BSSY B0, `(.L_x_334) ;  /* 0x0000004000007945 */ /* 0x000fe20003800000 */
[----:B------:R-:W-:Y:S01]  /*8c60*/  LEA.HI.SX32 R42, R42, R57, 0x1b ;  /* 0x000000392a2a7211 */ /* 0x000fe200078fdaff */
[----:B------:R-:W-:Y:S05]  /*8c70*/  @!P4 BRA `(.L_x_335) ;  /* 0x000000100000c947 */ /* 0x000fea0003800000 */
[----:B--2---:R2:W-:Y:S02]  /*8c80*/  RED.E.ADD.F32.FTZ.RN.STRONG.GPU [R40.64+-0x400], R43 ;  /* 0xfffc002b2800798e */ /* 0x0045e4000c10e79c */
.L_x_335:
[----:B------:R-:W-:Y:S05]  /*8c90*/  BSYNC B0 ;  /* 0x0000000000007941 */ /* 0x000fea0003800000 */
.L_x_334:
[----:B--2---:R2:W3:Y:S01]  /*8ca0*/  LDS R43, [R42.X4+0x2e90] ;  /* 0x002e90002a2b7984 */ /* 0x0044e20000004800 */
[----:B------:R-:W-:Y:S01]  /*8cb0*/  BSSY B0, `(.L_x_336) ;  /* 0x0000003000007945 */ /* 0x000fe20003800000 */
[----:B------:R-:W-:Y:S05]  /*8cc0*/  @!P5 BRA `(.L_x_337) ;  /* 0x000000100000d947 */ /* 0x000fea0003800000 */
[----:B---3--:R3:W-:Y:S02]  /*8cd0*/  RED.E.ADD.F32.FTZ.RN.STRONG.GPU [R40.64+-0x200], R43 ;  /* 0xfffe002b2800798e */ /* 0x0087e4000c10e79c */
.L_x_337:
[----:B------:R-:W-:Y:S05]  /*8ce0*/  BSYNC B0 ;  /* 0x0000000000007941 */ /* 0x000fea0003800000 */
.L_x_336:
[----:B--2---:R-:W2:Y:S01]  /*8cf0*/  S2R R42, SR_LANEID ;  /* 0x00000000002a7919 */ /* 0x004ea20000000000 */
[----:B------:R-:W-:Y:S01]  /*8d00*/  ISETP.NE.AND P2, PT, R57, RZ, PT ;  /* 0x000000ff3900720c */ /* 0x000fe20003f45270 */
[----:B------:R-:W-:Y:S01]  /*8d10*/  FMUL.FTZ R70, R75, R70 ;  /* 0x000000464b467220 */ /* 0x000fe20000410000 */
[----:B------:R-:W-:Y:S01]  /*8d20*/  BSSY B0, `(.L_x_338) ;  /* 0x0000054000007945 */ /* 0x000fe20003800000 */
[----:B---3--:R-:W3:Y:S01]  /*8d30*/  SHFL.DOWN PT, R41, R60, 0x1, 0x1f ;  /* 0x08201f003c297f89 */ /* 0x008ee200000e0000 */
[----:B------:R-:W-:-:S02]  /*8d40*/  FMUL.FTZ R95, R78, R95 ;  /* 0x0000005f4e5f7220 */ /* 0x000fc40000410000 */
[----:B------:R-:W-:Y:S01]  /*8d50*/  FMUL.FTZ R105, R80, R105 ;  /* 0x0000006950697220 */ /* 0x000fe20000410000 */
[----:B------:R-:W4:Y:S01]  /*8d60*/  SHFL.DOWN PT, R40, R61, 0x1, 0x1f ;  /* 0x08201f003d287f89 */ /* 0x000f2200000e0000 */
        /* <DEDUP_REMOVED lines=8> */
[C---:B--2---:R-:W-:Y:S01]  /*8df0*/  ISETP.GT.AND P0, PT, R42.reuse, 0x1e, PT ;  /* 0x0000001e2a00780c */ /* 0x044fe20003f04270 */
[----:B------:R-:W-:Y:S01]  /*8e00*/  FADD.FTZ R146, R85, R146 ;  /* 0x0000009255927221 */ /* 0x000fe20000010000 */
[----:B------:R-:W-:Y:S01]  /*8e10*/  ISETP.NE.AND P1, PT, R42, RZ, PT ;  /* 0x000000ff2a00720c */ /* 0x000fe20003f25270 */
[----:B------:R-:W-:Y:S02]  /*8e20*/  FADD.FTZ R135, R88, R135 ;  /* 0x0000008758877221 */ /* 0x000fe40000010000 */
[----:B------:R-:W-:-:S02]  /*8e30*/  FADD.FTZ R147, R87, R147 ;  /* 0x0000009357937221 */ /* 0x000fc40000010000 */
[----:B------:R-:W-:Y:S02]  /*8e40*/  FADD.FTZ R134, R90, R134 ;  /* 0x000000865a867221 */ /* 0x000fe40000010000 */
[----:B------:R-:W-:Y:S02]  /*8e50*/  FADD.FTZ R148, R89, R148 ;  /* 0x0000009459947221 */ /* 0x000fe40000010000 */
[----:B------:R-:W-:Y:S02]  /*8e60*/  FADD.FTZ R120, R92, R120 ;  /* 0x000000785c787221 */ /* 0x000fe40000010000 */
[----:B---3--:R-:W-:Y:S02]  /*8e70*/  @!P0 FADD.FTZ R60, R60, R41 ;  /* 0x000000293c3c8221 */ /* 0x008fe40000010000 */
[----:B----4-:R-:W-:Y:S01]  /*8e80*/  @!P0 FADD.FTZ R61, R61, R40 ;  /* 0x000000283d3d8221 */ /* 0x010fe20000010000 */
[----:B------:R-:W-:Y:S01]  /*8e90*/  ISETP.GT.AND P0, PT, R42, 0x1d, PT ;  /* 0x0000001d2a00780c */ /* 0x000fe20003f04270 */
[----:B------:R-:W-:Y:S01]  /*8ea0*/  FADD.FTZ R149, R91, R149 ;  /* 0x000000955b957221 */ /* 0x000fe20000010000 */
[----:B------:R-:W2:Y:S01]  /*8eb0*/  SHFL.DOWN PT, R41, R60, 0x2, 0x1f ;  /* 0x08401f003c297f89 */ /* 0x000ea200000e0000 */
[----:B------:R-:W-:-:S02]  /*8ec0*/  FADD.FTZ R119, R94, R119 ;  /* 0x000000775e777221 */ /* 0x000fc40000010000 */
[----:B------:R-:W-:Y:S01]  /*8ed0*/  FADD.FTZ R150, R93, R150 ;  /* 0x000000965d967221 */ /* 0x000fe20000010000 */
[----:B------:R-:W3:Y:S01]  /*8ee0*/  SHFL.DOWN PT, R40, R61, 0x2, 0x1f ;  /* 0x08401f003d287f89 */ /* 0x000ee200000e0000 */
        /* <DEDUP_REMOVED lines=10> */
[----:B--2---:R-:W-:-:S02]  /*8f90*/  @!P0 FADD.FTZ R60, R60, R41 ;  /* 0x000000293c3c8221 */ /* 0x004fc40000010000 */
[----:B------:R-:W-:Y:S02]  /*8fa0*/  FADD.FTZ R157, R79, R157 ;  /* 0x0000009d4f9d7221 */ /* 0x000fe40000010000 */
[----:B---3--:R-:W-:Y:S01]  /*8fb0*/  @!P0 FADD.FTZ R61, R61, R40 ;  /* 0x000000283d3d8221 */ /* 0x008fe20000010000 */
[----:B------:R-:W2:Y:S01]  /*8fc0*/  SHFL.DOWN PT, R41, R60, 0x4, 0x1f ;  /* 0x08801f003c297f89 */ /* 0x000ea200000e0000 */
[----:B------:R-:W-:Y:S01]  /*8fd0*/  ISETP.GT.AND P0, PT, R42, 0x1b, PT ;  /* 0x0000001b2a00780c */ /* 0x000fe20003f04270 */
[----:B------:R-:W-:Y:S02]  /*8fe0*/  FADD.FTZ R112, R81, R112 ;  /* 0x0000007051707221 */ /* 0x000fe40000010000 */
[----:B------:R-:W3:Y:S01]  /*8ff0*/  SHFL.DOWN PT, R40, R61, 0x4, 0x1f ;  /* 0x08801f003d287f89 */ /* 0x000ee200000e0000 */
[----:B------:R-:W-:Y:S02]  /*9000*/  FADD.FTZ R2, R95, R2 ;  /* 0x000000025f027221 */ /* 0x000fe40000010000 */
[----:B-----5:R-:W-:-:S07]  /*9010*/  FADD.FTZ R0, R105, R0 ;  /* 0x0000000069007221 */ /* 0x020fce0000010000 */
[----:B--2---:R-:W-:Y:S02]  /*9020*/  @!P0 FADD.FTZ R60, R60, R41 ;  /* 0x000000293c3c8221 */ /* 0x004fe40000010000 */
[----:B---3--:R-:W-:-:S03]  /*9030*/  @!P0 FADD.FTZ R61, R61, R40 ;  /* 0x000000283d3d8221 */ /* 0x008fc60000010000 */
[----:B------:R-:W2:Y:S01]  /*9040*/  SHFL.DOWN PT, R41, R60, 0x8, 0x1f ;  /* 0x09001f003c297f89 */ /* 0x000ea200000e0000 */
[----:B------:R-:W-:-:S03]  /*9050*/  ISETP.GT.AND P0, PT, R42, 0x17, PT ;  /* 0x000000172a00780c */ /* 0x000fc60003f04270 */
[----:B------:R-:W3:Y:S10]  /*9060*/  SHFL.DOWN PT, R40, R61, 0x8, 0x1f ;  /* 0x09001f003d287f89 */ /* 0x000ef400000e0000 */
[----:B--2---:R-:W-:-:S02]  /*9070*/  @!P0 FADD.FTZ R60, R60, R41 ;  /* 0x000000293c3c8221 */ /* 0x004fc40000010000 */
[----:B---3--:R-:W-:-:S03]  /*9080*/  @!P0 FADD.FTZ R61, R61, R40 ;  /* 0x000000283d3d8221 */ /* 0x008fc60000010000 */
[----:B------:R-:W2:Y:S01]  /*9090*/  SHFL.DOWN PT, R41, R60, 0x10, 0x1f ;  /* 0x0a001f003c297f89 */ /* 0x000ea200000e0000 */
[----:B------:R-:W-:Y:S02]  /*90a0*/  ISETP.GT.AND P0, PT, R42, 0xf, PT ;  /* 0x0000000f2a00780c */ /* 0x000fe40003f04270 */
[----:B------:R-:W-:Y:S01]  /*90b0*/  SHF.R.S32.HI R42, RZ, 0x1f, R57 ;  /* 0x0000001fff2a7819 */ /* 0x000fe20000011439 */
[----:B------:R-:W3:Y:S03]  /*90c0*/  SHFL.DOWN PT, R40, R61, 0x10, 0x1f ;  /* 0x0a001f003d287f89 */ /* 0x000ee600000e0000 */
[----:B------:R-:W-:-:S04]  /*90d0*/  LEA.HI R42, R42, R57, RZ, 0x5 ;  /* 0x000000392a2a7211 */ /* 0x000fc800078f28ff */
[----:B------:R-:W-:-:S03]  /*90e0*/  SHF.R.S32.HI R42, RZ, 0x5, R42 ;  /* 0x00000005ff2a7819 */ /* 0x000fc6000001142a */
[----:B--2---:R-:W-:Y:S02]  /*90f0*/  @!P0 FADD.FTZ R60, R60, R41 ;  /* 0x000000293c3c8221 */ /* 0x004fe40000010000 */
[----:B---3--:R-:W-:-:S05]  /*9100*/  @!P0 FADD.FTZ R61, R61, R40 ;  /* 0x000000283d3d8221 */ /* 0x008fca0000010000 */
[----:B------:R2:W-:Y:S04]  /*9110*/  @!P1 STS.64 [R42.X8+0x3198], R60 ;  /* 0x0031983c2a009388 */ /* 0x0005e80000008a00 */
[----:B------:R-:W-:Y:S06]  /*9120*/  BAR.SYNC.DEFER_BLOCKING 0x0 ;  /* 0x0000000000007b1d */ /* 0x000fec0000010000 */
[----:B------:R-:W-:Y:S05]  /*9130*/  @P2 BRA `(.L_x_339) ;  /* 0x0000012000002947 */ /* 0x000fea0003800000 */
[----:B------:R-:W-:Y:S01]  /*9140*/  ULDC UR36, c[0x0][0x174] ;  /* 0x00005d0000247ab9 */ /* 0x000fe20000000800 */
[----:B--2---:R-:W2:Y:S01]  /*9150*/  LDS.128 R40, [0x31a0] ;  /* 0x0031a000ff287984 */ /* 0x004ea20000000c00 */
[----:B------:R-:W-:-:S02]  /*9160*/  UISETP.NE.AND UP0, UPT, UR24, UR36, UPT ;  /* 0x000000241800728c */ /* 0x000fc4000bf05270 */
[----:B------:R-:W-:Y:S01]  /*9170*/  USHF.L.U32 UR36, UR7, 0x2, URZ ;  /* 0x0000000207247899 */ /* 0x000fe2000800063f */
[----:B------:R-:W3:Y:S03]  /*9180*/  LDS.64 R62, [0x31b0] ;  /* 0x0031b000ff3e7984 */ /* 0x000ee60000000a00 */
[----:B------:R-:W-:-:S13]  /*9190*/  PLOP3.LUT P0, PT, PT, PT, UP0, 0x80, 0x0 ;  /* 0x000000000000781c */ /* 0x000fda0003f0f008 */
[----:B------:R-:W4:Y:S04]  /*91a0*/  @P0 LDS R68, [UR36+0x51e0] ;  /* 0x0051e024ff440984 */ /* 0x000f280008000800 */
[----:B------:R-:W5:Y:S01]  /*91b0*/  @P0 LDS R65, [UR36+0x4de0] ;  /* 0x004de024ff410984 */ /* 0x000f620008000800 */
[----:B--2---:R-:W-:Y:S02]  /*91c0*/  FADD.FTZ R66, R61, R41 ;  /* 0x000000293d427221 */ /* 0x004fe40000010000 */
[----:B------:R-:W-:Y:S02]  /*91d0*/  FADD.FTZ R41, R60, R40 ;  /* 0x000000283c297221 */ /* 0x000fe40000010000 */
[----:B------:R-:W-:Y:S02]  /*91e0*/  FADD.FTZ R66, R43, R66 ;  /* 0x000000422b427221 */ /* 0x000fe40000010000 */
[----:B------:R-:W-:-:S02]  /*91f0*/  FADD.FTZ R41, R42, R41 ;  /* 0x000000292a297221 */ /* 0x000fc40000010000 */
[----:B---3--:R-:W-:Y:S02]  /*9200*/  FADD.FTZ R61, R66, R63 ;  /* 0x0000003f423d7221 */ /* 0x008fe40000010000 */
[----:B------:R-:W-:Y:S02]  /*9210*/  FADD.FTZ R60, R41, R62 ;  /* 0x0000003e293c7221 */ /* 0x000fe40000010000 */
[----:B----4-:R-:W-:Y:S02]  /*9220*/  @P0 FADD.FTZ R61, R61, R68 ;  /* 0x000000443d3d0221 */ /* 0x010fe40000010000 */
[----:B-----5:R-:W-:-:S03]  /*9230*/  @P0 FADD.FTZ R60, R60, R65 ;  /* 0x000000413c3c0221 */ /* 0x020fc60000010000 */
[----:B------:R2:W-:Y:S04]  /*9240*/  STS [UR36+0x51e0], R61 ;  /* 0x0051e03dff007988 */ /* 0x0005e80008000824 */
[----:B------:R2:W-:Y:S02]  /*9250*/  STS [UR36+0x4de0], R60 ;  /* 0x004de03cff007988 */ /* 0x0005e40008000824 */
.L_x_339:
[----:B------:R-:W-:Y:S05]  /*9260*/  BSYNC B0 ;  /* 0x0000000000007941 */ /* 0x000fea0003800000 */
.L_x_338:
[----:B------:R-:W-:Y:S02]  /*9270*/  UIADD3 UR7, UR7, 0x1, URZ ;  /* 0x0000000107077890 */ /* 0x000fe4000fffe03f */
[----:B------:R-:W-:Y:S02]  /*9280*/  ULDC UR36, c[0x0][0x16c] ;  /* 0x00005b0000247ab9 */ /* 0x000fe40000000800 */
[----:B------:R-:W-:Y:S02]  /*9290*/  UISETP.GE.AND UP0, UPT, UR7, UR36, UPT ;  /* 0x000000240700728c */ /* 0x000fe4000bf06270 */
[----:B------:R-:W-:-:S04]  /*92a0*/  UIADD3 UR8, UP1, UR8, 0x1, URZ ;  /* 0x0000000108087890 */ /* 0x000fc8000ff3e03f */
[----:B------:R-:W-:Y:S01]  /*92b0*/  PLOP3.LUT P0, PT, PT, PT, UP0, 0x80, 0x0 ;  /* 0x000000000000781c */ /* 0x000fe20003f0f008 */
[----:B------:R-:W-:-:S12]  /*92c0*/  UIADD3.X UR9, URZ, UR9, URZ, UP1, !UPT ;  /* 0x000000093f097290 */ /* 0x000fd80008ffe43f */
[----:B012---:R-:W-:Y:S01]  /*92d0*/  @P0 CALL.REL.NOINC `(.L_x_292) ;  /* 0x0000001000000944 */ /* 0x007fe20003c00000 */
[----:B------:R-:W-:Y:S05]  /*92e0*/  BRA `(.L_x_340) ;  /* 0xffffbf7000007947 */ /* 0x000fea000383ffff */
.L_x_292:
[----:B------:R-:W2:Y:S04]  /*92f0*/  LDL R71, [R1+0x20] ;  /* 0x0000200001477983 */ /* 0x000ea80000100800 */
[----:B------:R-:W3:Y:S04]  /*9300*/  LDL R70, [R1+0x1c] ;  /* 0x00001c0001467983 */ /* 0x000ee80000100800 */
[----:B------:R-:W4:Y:S04]  /*9310*/  LDL R69, [R1+0x18] ;  /* 0x0000180001457983 */ /* 0x000f280000100800 */
[----:B------:R-:W4:Y:S04]  /*9320*/  LDL R68, [R1+0x14] ;  /* 0x0000140001447983 */ /* 0x000f280000100800 */
[----:B------:R-:W4:Y:S04]  /*9330*/  LDL R67, [R1+0x10] ;  /* 0x0000100001437983 */ /* 0x000f280000100800 */
[----:B------:R-:W4:Y:S04]  /*9340*/  LDL R66, [R1+0xc] ;  /* 0x00000c0001427983 */ /* 0x000f280000100800 */
[----:B------:R-:W4:Y:S04]  /*9350*/  LDL R65, [R1+0x8] ;  /* 0x0000080001417983 */ /* 0x000f280000100800 */
[----:B------:R-:W4:Y:S04]  /*9360*/  LDL R63, [R1+0x4] ;  /* 0x00000400013f7983 */ /* 0x000f280000100800 */
[----:B------:R-:W4:Y:S04]  /*9370*/  LDL R62, [R1] ;  /* 0x00000000013e7983 */ /* 0x000f280000100800 */
[----:B0-----:R0:W5:Y:S01]  /*9380*/  LDL.64 R60, [R1+0x28] ;  /* 0x00002800013c7983 */ /* 0x0011620000100a00 */
[----:B------:R-:W-:Y:S01]  /*9390*/  F2FP.PACK_AB R155, R155, R157 ;  /* 0x0000009d9b9b723e */ /* 0x000fe200000000ff */
[----:B------:R-:W-:Y:S01]  /*93a0*/  ULDC UR41, c[0x0][0x168] ;  /* 0x00005a0000297ab9 */ /* 0x000fe20000000800 */
[----:B------:R-:W-:Y:S01]  /*93b0*/  F2FP.PACK_AB R153, R153, R154 ;  /* 0x0000009a9999723e */ /* 0x000fe200000000ff */
[----:B------:R-:W-:Y:S01]  /*93c0*/  BAR.SYNC.DEFER_BLOCKING 0x0 ;  /* 0x0000000000007b1d */ /* 0x000fe20000010000 */
[----:B------:R-:W-:Y:S01]  /*93d0*/  F2FP.PACK_AB R151, R151, R152 ;  /* 0x000000989797723e */ /* 0x000fe200000000ff */
[----:B------:R-:W-:Y:S01]  /*93e0*/  UIADD3 UR41, -UR25, UR41, URZ ;  /* 0x0000002919297290 */ /* 0x000fe2000fffe13f */
[----:B------:R-:W-:-:S02]  /*93f0*/  F2FP.PACK_AB R149, R149, R150 ;  /* 0x000000969595723e */ /* 0x000fc400000000ff */
[----:B------:R-:W-:Y:S01]  /*9400*/  PRMT R28, R155, 0x7632, R28 ;  /* 0x000076329b1c7816 */ /* 0x000fe2000000001c */
[----:B------:R-:W-:Y:S01]  /*9410*/  ULDC.64 UR8, c[0x0][0x2d8] ;  /* 0x0000b60000087ab9 */ /* 0x000fe20000000a00 */
[----:B------:R-:W-:Y:S01]  /*9420*/  PRMT R4, R153, 0x7632, R4 ;  /* 0x0000763299047816 */ /* 0x000fe20000000004 */
[----:B------:R-:W-:Y:S01]  /*9430*/  IMAD.U32 R21, RZ, RZ, UR41 ;  /* 0x00000029ff157e24 */ /* 0x000fe2000f8e00ff */
[----:B------:R-:W-:Y:S01]  /*9440*/  PRMT R5, R151, 0x7632, R5 ;  /* 0x0000763297057816 */ /* 0x000fe20000000005 */
[----:B------:R-:W-:Y:S01]  /*9450*/  UIMAD UR7, UR13, UR8, URZ ;  /* 0x000000080d0772a4 */ /* 0x000fe2000f8e023f */
[----:B------:R-:W-:Y:S01]  /*9460*/  PRMT R6, R149, 0x7632, R6 ;  /* 0x0000763295067816 */ /* 0x000fe20000000006 */
[----:B------:R-:W-:Y:S01]  /*9470*/  ULDC.64 UR38, c[0x0][0x2f8] ;  /* 0x0000be0000267ab9 */ /* 0x000fe20000000a00 */
[----:B------:R-:W-:Y:S01]  /*9480*/  ISETP.NE.AND P6, PT, R57, RZ, PT ;  /* 0x000000ff3900720c */ /* 0x000fe20003fc5270 */
[----:B------:R-:W-:Y:S01]  /*9490*/  UIMAD.WIDE.U32 UR36, UR12, UR8, URZ ;  /* 0x000000080c2472a5 */ /* 0x000fe2000f8e003f */
[----:B------:R-:W-:Y:S01]  /*94a0*/  F2FP.PACK_AB R147, R147, R148 ;  /* 0x000000949393723e */ /* 0x000fe200000000ff */
[----:B------:R-:W-:Y:S01]  /*94b0*/  UIMAD UR26, UR13, UR38, URZ ;  /* 0x000000260d1a72a4 */ /* 0x000fe2000f8e023f */
[----:B------:R-:W-:Y:S01]  /*94c0*/  F2FP.PACK_AB R145, R145, R146 ;  /* 0x000000929191723e */ /* 0x000fe200000000ff */
[----:B------:R-:W-:Y:S01]  /*94d0*/  UIMAD UR25, UR12, UR9, UR7 ;  /* 0x000000090c1972a4 */ /* 0x000fe2000f8e0207 */
[----:B------:R-:W-:Y:S01]  /*94e0*/  F2FP.PACK_AB R143, R143, R144 ;  /* 0x000000908f8f723e */ /* 0x000fe200000000ff */
[----:B------:R-:W-:Y:S01]  /*94f0*/  UIMAD.WIDE.U32 UR8, UR12, UR38, URZ ;  /* 0x000000260c0872a5 */ /* 0x000fe2000f8e003f */
[----:B------:R-:W-:Y:S01]  /*9500*/  F2FP.PACK_AB R140, R140, R142 ;  /* 0x0000008e8c8c723e */ /* 0x000fe200000000ff */
[----:B------:R-:W-:Y:S01]  /*9510*/  UIMAD UR26, UR12, UR39, UR26 ;  /* 0x000000270c1a72a4 */ /* 0x000fe2000f8e021a */
[----:B------:R-:W-:Y:S01]  /*9520*/  BSSY B0, `(.L_x_341) ;  /* 0x000003a000007945 */ /* 0x000fe20003800000 */
[----:B------:R1:W-:Y:S01]  /*9530*/  STS.U16 [R56+0x2], R28 ;  /* 0x0000021c38007388 */ /* 0x0003e20000000400 */
[----:B------:R-:W-:-:S03]  /*9540*/  UIADD3 UR7, UR37, UR25, URZ ;  /* 0x0000001925077290 */ /* 0x000fc6000fffe03f */
[----:B------:R0:W-:Y:S04]  /*9550*/  STS.U16 [R56+0x6], R4 ;  /* 0x0000060438007388 */ /* 0x0001e80000000400 */
[----:B------:R0:W-:Y:S01]  /*9560*/  STS.U16 [R56+0xa], R5 ;  /* 0x00000a0538007388 */ /* 0x0001e20000000400 */
[----:B-1----:R-:W-:-:S03]  /*9570*/  PRMT R28, R147, 0x7632, R28 ;  /* 0x00007632931c7816 */ /* 0x002fc6000000001c */
[----:B------:R1:W-:Y:S01]  /*9580*/  STS.U16 [R56+0xe], R6 ;  /* 0x00000e0638007388 */ /* 0x0003e20000000400 */
[----:B0-----:R-:W-:-:S03]  /*9590*/  PRMT R4, R145, 0x7632, R4 ;  /* 0x0000763291047816 */ /* 0x001fc60000000004 */
[----:B------:R-:W-:Y:S01]  /*95a0*/  STS.U16 [R56], R155 ;  /* 0x0000009b38007388 */ /* 0x000fe20000000400 */
[----:B------:R-:W-:-:S03]  /*95b0*/  PRMT R5, R143, 0x7632, R5 ;  /* 0x000076328f057816 */ /* 0x000fc60000000005 */
        /* <DEDUP_REMOVED lines=13> */
[----:B------:R-:W-:Y:S04]  /*9690*/  LDS.U16 R33, [R165+0x240] ;  /* 0x00024000a5217984 */ /* 0x000fe80000000400 */
[----:B------:R-:W-:Y:S04]  /*96a0*/  LDS.U16 R35, [R164+0x280] ;  /* 0x00028000a4237984 */ /* 0x000fe80000000400 */
        /* <DEDUP_REMOVED lines=20> */
[----:B-----5:R-:W-:Y:S01]  /*97f0*/  IMAD.MOV.U32 R4, RZ, RZ, R60 ;  /* 0x000000ffff047224 */ /* 0x020fe200078e003c */
        /* <DEDUP_REMOVED lines=12> */
.L_x_342:
[----:B------:R-:W-:Y:S05]  /*98c0*/  BSYNC B0 ;  /* 0x0000000000007941 */ /* 0x000fea0003800000 */
.L_x_341:
        /* <DEDUP_REMOVED lines=13> */
[----:B------:R-:W0:Y:S01]  /*99a0*/  S2R R24, SR_LANEID ;  /* 0x0000000000187919 */ /* 0x000e220000000000 */
[-C--:B------:R-:W-:Y:S01]  /*99b0*/  ISETP.GE.AND P1, PT, R8, R47.reuse, PT ;  /* 0x0000002f0800720c */ /* 0x080fe20003f26270 */
[----:B------:R-:W-:Y:S01]  /*99c0*/  UIADD3.X UR36, UR40, UR25, UR37, UP0, !UPT ;  /* 0x0000001928247290 */ /* 0x000fe200087fe425 */
[----:B------:R-:W-:Y:S01]  /*99d0*/  ISETP.GE.AND P2, PT, R6, R47, PT ;  /* 0x0000002f0600720c */ /* 0x000fe20003f46270 */
[----:B------:R-:W-:Y:S01]  /*99e0*/  BSSY B0, `(.L_x_343) ;  /* 0x00000b5000007945 */ /* 0x000fe20003800000 */
[----:B------:R-:W-:Y:S01]  /*99f0*/  MOV R9, UR7 ;  /* 0x0000000700097c02 */ /* 0x000fe20008000f00 */
[----:B------:R-:W-:Y:S01]  /*9a00*/  UIADD3 UR7, UR9, UR26, URZ ;  /* 0x0000001a09077290 */ /* 0x000fe2000fffe03f */
[----:B------:R-:W-:Y:S01]  /*9a10*/  LOP3.LUT R11, R58, 0xc0, RZ, 0xfc, !PT ;  /* 0x000000c03a0b7812 */ /* 0x000fe200078efcff */
[----:B------:R-:W-:Y:S01]  /*9a20*/  IMAD.U32 R10, RZ, RZ, UR36 ;  /* 0x00000024ff0a7e24 */ /* 0x000fe2000f8e00ff */
[----:B------:R-:W-:-:S02]  /*9a30*/  LEA R4, P3, R9, R4, 0x1 ;  /* 0x0000000409047211 */ /* 0x000fc400078608ff */
[C---:B------:R-:W-:Y:S02]  /*9a40*/  LOP3.LUT R12, R58.reuse, 0xe0, RZ, 0xfc, !PT ;  /* 0x000000e03a0c7812 */ /* 0x040fe400078efcff */
[----:B------:R-:W-:Y:S02]  /*9a50*/  LEA.HI.X R5, R9, R5, R10, 0x1, P3 ;  /* 0x0000000509057211 */ /* 0x000fe400018f0c0a */
[C---:B------:R-:W-:Y:S02]  /*9a60*/  LOP3.LUT R9, R58.reuse, 0x80, RZ, 0xfc, !PT ;  /* 0x000000803a097812 */ /* 0x040fe400078efcff */
[C---:B------:R-:W-:Y:S01]  /*9a70*/  LOP3.LUT R10, R58.reuse, 0xa0, RZ, 0xfc, !PT ;  /* 0x000000a03a0a7812 */ /* 0x040fe200078efcff */
[----:B------:R1:W-:Y:S01]  /*9a80*/  @!P0 STG.E.U16 [R4.64+-0xfc0], R15 ;  /* 0xfff0400f04008986 */ /* 0x0003e2000c10151c */
[C---:B------:R-:W-:Y:S02]  /*9a90*/  LOP3.LUT R13, R58.reuse, 0x100, RZ, 0xfc, !PT ;  /* 0x000001003a0d7812 */ /* 0x040fe400078efcff */
[----:B------:R-:W-:Y:S01]  /*9aa0*/  LOP3.LUT R14, R58, 0x120, RZ, 0xfc, !PT ;  /* 0x000001203a0e7812 */ /* 0x000fe200078efcff */
[----:B------:R3:W-:Y:S01]  /*9ab0*/  @!P1 STG.E.U16 [R4.64+-0xf80], R17 ;  /* 0xfff0801104009986 */ /* 0x0007e2000c10151c */
[----:B------:R-:W-:-:S02]  /*9ac0*/  ISETP.GE.AND P0, PT, R9, R47, PT ;  /* 0x0000002f0900720c */ /* 0x000fc40003f06270 */
[-C--:B------:R-:W-:Y:S01]  /*9ad0*/  ISETP.GE.AND P1, PT, R10, R47.reuse, PT ;  /* 0x0000002f0a00720c */ /* 0x080fe20003f26270 */
[----:B------:R4:W-:Y:S01]  /*9ae0*/  @!P2 STG.E.U16 [R4.64+-0xf40], R19 ;  /* 0xfff0c0130400a986 */ /* 0x0009e2000c10151c */
[-C--:B------:R-:W-:Y:S02]  /*9af0*/  ISETP.GE.AND P2, PT, R11, R47.reuse, PT ;  /* 0x0000002f0b00720c */ /* 0x080fe40003f46270 */
[-C--:B------:R-:W-:Y:S02]  /*9b00*/  ISETP.GE.AND P3, PT, R12, R47.reuse, PT ;  /* 0x0000002f0c00720c */ /* 0x080fe40003f66270 */
[-C--:B------:R-:W-:Y:S02]  /*9b10*/  ISETP.GE.AND P4, PT, R13, R47.reuse, PT ;  /* 0x0000002f0d00720c */ /* 0x080fe40003f86270 */
[----:B------:R-:W-:Y:S02]  /*9b20*/  ISETP.GE.AND P5, PT, R14, R47, PT ;  /* 0x0000002f0e00720c */ /* 0x000fe40003fa6270 */
[C---:B-1----:R-:W-:Y:S01]  /*9b30*/  LOP3.LUT R15, R58.reuse, 0x140, RZ, 0xfc, !PT ;  /* 0x000001403a0f7812 */ /* 0x042fe200078efcff */
[----:B------:R-:W-:Y:S01]  /*9b40*/  @!P0 STG.E.U16 [R4.64+-0xf00], R23 ;  /* 0xfff1001704008986 */ /* 0x000fe2000c10151c */
[----:B------:R-:W-:-:S02]  /*9b50*/  LOP3.LUT R16, R58, 0x160, RZ, 0xfc, !PT ;  /* 0x000001603a107812 */ /* 0x000fc400078efcff */
[C---:B---3--:R-:W-:Y:S01]  /*9b60*/  LOP3.LUT R17, R58.reuse, 0x180, RZ, 0xfc, !PT ;  /* 0x000001803a117812 */ /* 0x048fe200078efcff */
[----:B------:R1:W-:Y:S01]  /*9b70*/  @!P1 STG.E.U16 [R4.64+-0xec0], R25 ;  /* 0xfff1401904009986 */ /* 0x0003e2000c10151c */
[C---:B------:R-:W-:Y:S02]  /*9b80*/  LOP3.LUT R18, R58.reuse, 0x1a0, RZ, 0xfc, !PT ;  /* 0x000001a03a127812 */ /* 0x040fe400078efcff */
[C---:B----4-:R-:W-:Y:S01]  /*9b90*/  LOP3.LUT R19, R58.reuse, 0x1c0, RZ, 0xfc, !PT ;  /* 0x000001c03a137812 */ /* 0x050fe200078efcff */
        /* <DEDUP_REMOVED lines=15> */
[C---:B-1----:R-:W-:Y:S01]  /*9c90*/  IADD3 R25, R49.reuse, 0x2, RZ ;  /* 0x0000000231197810 */ /* 0x042fe20007ffe0ff */
[----:B------:R-:W-:Y:S01]  /*9ca0*/  @!P2 STG.E.U16 [R4.64+-0xd00], R39 ;  /* 0xfff300270400a986 */ /* 0x000fe2000c10151c */
[----:B------:R-:W-:-:S02]  /*9cb0*/  IADD3 R26, R49, 0x3, RZ ;  /* 0x00000003311a7810 */ /* 0x000fc40007ffe0ff */
[C---:B---3--:R-:W-:Y:S01]  /*9cc0*/  IADD3 R27, R49.reuse, 0x4, RZ ;  /* 0x00000004311b7810 */ /* 0x048fe20007ffe0ff */
[----:B------:R-:W-:Y:S01]  /*9cd0*/  @!P3 STG.E.U16 [R4.64+-0xcc0], R41 ;  /* 0xfff340290400b986 */ /* 0x000fe2000c10151c */
[C---:B------:R-:W-:Y:S02]  /*9ce0*/  IADD3 R28, R49.reuse, 0x5, RZ ;  /* 0x00000005311c7810 */ /* 0x040fe40007ffe0ff */
[----:B----4-:R-:W-:Y:S01]  /*9cf0*/  IADD3 R29, R49, 0x6, RZ ;  /* 0x00000006311d7810 */ /* 0x010fe20007ffe0ff */
[----:B------:R-:W-:Y:S01]  /*9d00*/  @!P4 STG.E.U16 [R4.64+-0xc80], R43 ;  /* 0xfff3802b0400c986 */ /* 0x000fe2000c10151c */
[-C--:B------:R-:W-:Y:S02]  /*9d10*/  LEA.HI.SX32 R25, R25, R49.reuse, 0x1b ;  /* 0x0000003119197211 */ /* 0x080fe400078fdaff */
[----:B------:R-:W-:Y:S01]  /*9d20*/  LEA.HI.SX32 R26, R26, R49, 0x1b ;  /* 0x000000311a1a7211 */ /* 0x000fe200078fdaff */
[----:B------:R0:W-:Y:S01]  /*9d30*/  @!P5 STG.E.U16 [R4.64+-0xc40], R45 ;  /* 0xfff3c02d0400d986 */ /* 0x0001e2000c10151c */
[----:B------:R-:W-:-:S02]  /*9d40*/  IADD3 R30, R49, 0x7, RZ ;  /* 0x00000007311e7810 */ /* 0x000fc40007ffe0ff */
[-C--:B------:R-:W-:Y:S01]  /*9d50*/  LEA.HI.SX32 R27, R27, R49.reuse, 0x1b ;  /* 0x000000311b1b7211 */ /* 0x080fe200078fdaff */
[----:B------:R-:W-:Y:S01]  /*9d60*/  BAR.SYNC.DEFER_BLOCKING 0x0 ;  /* 0x0000000000007b1d */ /* 0x000fe20000010000 */
[-C--:B------:R-:W-:Y:S01]  /*9d70*/  LEA.HI.SX32 R28, R28, R49.reuse, 0x1b ;  /* 0x000000311c1c7211 */ /* 0x080fe200078fdaff */
[----:B------:R-:W-:Y:S01]  /*9d80*/  IMAD.SHL.U32 R26, R26, 0x2, RZ ;  /* 0x000000021a1a7824 */ /* 0x000fe200078e00ff */
[C---:B------:R-:W-:Y:S02]  /*9d90*/  IADD3 R31, R49.reuse, 0x8, RZ ;  /* 0x00000008311f7810 */ /* 0x040fe40007ffe0ff */
[----:B------:R-:W-:Y:S01]  /*9da0*/  IADD3 R32, R49, 0x9, RZ ;  /* 0x0000000931207810 */ /* 0x000fe20007ffe0ff */
[----:B------:R-:W-:Y:S01]  /*9db0*/  IMAD.SHL.U32 R28, R28, 0x2, RZ ;  /* 0x000000021c1c7824 */ /* 0x000fe200078e00ff */
[----:B------:R-:W-:Y:S02]  /*9dc0*/  LEA.HI.SX32 R29, R29, R49, 0x1b ;  /* 0x000000311d1d7211 */ /* 0x000fe400078fdaff */
[----:B------:R-:W-:-:S02]  /*9dd0*/  SHF.L.U32 R25, R25, 0x1, RZ ;  /* 0x0000000119197819 */ /* 0x000fc400000006ff */
[C---:B------:R-:W-:Y:S02]  /*9de0*/  IADD3 R33, R49.reuse, 0xa, RZ ;  /* 0x0000000a31217810 */ /* 0x040fe40007ffe0ff */
[----:B------:R-:W-:Y:S02]  /*9df0*/  IADD3 R34, R49, 0xb, RZ ;  /* 0x0000000b31227810 */ /* 0x000fe40007ffe0ff */
[----:B------:R-:W-:Y:S02]  /*9e00*/  LEA.HI.SX32 R30, R30, R49, 0x1b ;  /* 0x000000311e1e7211 */ /* 0x000fe400078fdaff */
[----:B------:R-:W-:Y:S02]  /*9e10*/  SHF.L.U32 R27, R27, 0x1, RZ ;  /* 0x000000011b1b7819 */ /* 0x000fe400000006ff */
[C---:B------:R-:W-:Y:S01]  /*9e20*/  IADD3 R36, R49.reuse, 0xc, RZ ;  /* 0x0000000c31247810 */ /* 0x040fe20007ffe0ff */
[----:B------:R-:W-:Y:S01]  /*9e30*/  IMAD.SHL.U32 R30, R30, 0x2, RZ ;  /* 0x000000021e1e7824 */ /* 0x000fe200078e00ff */
[----:B------:R-:W-:-:S02]  /*9e40*/  IADD3 R38, R49, 0xd, RZ ;  /* 0x0000000d31267810 */ /* 0x000fc40007ffe0ff */
[-C--:B------:R-:W-:Y:S02]  /*9e50*/  LEA.HI.SX32 R31, R31, R49.reuse, 0x1b ;  /* 0x000000311f1f7211 */ /* 0x080fe400078fdaff */
[-C--:B------:R-:W-:Y:S02]  /*9e60*/  LEA.HI.SX32 R32, R32, R49.reuse, 0x1b ;  /* 0x0000003120207211 */ /* 0x080fe400078fdaff */
[----:B------:R-:W-:Y:S02]  /*9e70*/  SHF.L.U32 R29, R29, 0x1, RZ ;  /* 0x000000011d1d7819 */ /* 0x000fe400000006ff */
[C---:B------:R-:W-:Y:S01]  /*9e80*/  IADD3 R40, R49.reuse, 0xe, RZ ;  /* 0x0000000e31287810 */ /* 0x040fe20007ffe0ff */
[----:B------:R-:W-:Y:S01]  /*9e90*/  IMAD.SHL.U32 R32, R32, 0x2, RZ ;  /* 0x0000000220207824 */ /* 0x000fe200078e00ff */
[----:B------:R-:W-:Y:S02]  /*9ea0*/  IADD3 R42, R49, 0xf, RZ ;  /* 0x0000000f312a7810 */ /* 0x000fe40007ffe0ff */
[----:B------:R-:W-:-:S02]  /*9eb0*/  LEA.HI.SX32 R33, R33, R49, 0x1b ;  /* 0x0000003121217211 */ /* 0x000fc400078fdaff */
[-C--:B------:R-:W-:Y:S02]  /*9ec0*/  LEA.HI.SX32 R34, R34, R49.reuse, 0x1b ;  /* 0x0000003122227211 */ /* 0x080fe400078fdaff */
[----:B0-----:R-:W-:Y:S02]  /*9ed0*/  F2FP.PACK_AB R4, R134, R120 ;  /* 0x000000788604723e */ /* 0x001fe400000000ff */
[-C--:B------:R-:W-:Y:S01]  /*9ee0*/  LEA.HI.SX32 R36, R36, R49.reuse, 0x1b ;  /* 0x0000003124247211 */ /* 0x080fe200078fdaff */
[----:B------:R-:W-:Y:S01]  /*9ef0*/  IMAD.SHL.U32 R34, R34, 0x2, RZ ;  /* 0x0000000222227824 */ /* 0x000fe200078e00ff */
[-C--:B------:R-:W-:Y:S02]  /*9f00*/  LEA.HI.SX32 R38, R38, R49.reuse, 0x1b ;  /* 0x0000003126267211 */ /* 0x080fe400078fdaff */
[----:B------:R-:W-:Y:S02]  /*9f10*/  SHF.L.U32 R31, R31, 0x1, RZ ;  /* 0x000000011f1f7819 */ /* 0x000fe400000006ff */
[-C--:B------:R-:W-:Y:S01]  /*9f20*/  LEA.HI.SX32 R40, R40, R49.reuse, 0x1b ;  /* 0x0000003128287211 */ /* 0x080fe200078fdaff */
[----:B------:R-:W-:Y:S01]  /*9f30*/  IMAD.SHL.U32 R38, R38, 0x2, RZ ;  /* 0x0000000226267824 */ /* 0x000fe200078e00ff */
[----:B------:R-:W-:-:S02]  /*9f40*/  LEA.HI.SX32 R42, R42, R49, 0x1b ;  /* 0x000000312a2a7211 */ /* 0x000fc400078fdaff */
[----:B------:R-:W-:Y:S02]  /*9f50*/  SHF.L.U32 R33, R33, 0x1, RZ ;  /* 0x0000000121217819 */ /* 0x000fe400000006ff */
[----:B------:R-:W-:Y:S01]  /*9f60*/  SHF.L.U32 R36, R36, 0x1, RZ ;  /* 0x0000000124247819 */ /* 0x000fe200000006ff */
[----:B------:R-:W-:Y:S01]  /*9f70*/  IMAD.SHL.U32 R42, R42, 0x2, RZ ;  /* 0x000000022a2a7824 */ /* 0x000fe200078e00ff */
[----:B------:R-:W-:Y:S01]  /*9f80*/  SHF.L.U32 R40, R40, 0x1, RZ ;  /* 0x0000000128287819 */ /* 0x000fe200000006ff */
[----:B--2---:R-:W-:Y:S01]  /*9f90*/  FADD.FTZ R23, R0, R22 ;  /* 0x0000001600177221 */ /* 0x004fe20000010000 */
[----:B------:R-:W-:Y:S02]  /*9fa0*/  IADD3 R22, R49, 0x1, RZ ;  /* 0x0000000131167810 */ /* 0x000fe40007ffe0ff */
[----:B------:R-:W-:Y:S01]  /*9fb0*/  F2FP.PACK_AB R0, R2, R0 ;  /* 0x000000000200723e */ /* 0x000fe200000000ff */
[----:B------:R-:W-:Y:S01]  /*9fc0*/  FADD.FTZ R23, R23, R2 ;  /* 0x0000000217177221 */ /* 0x000fe20000010000 */
[----:B------:R-:W-:-:S02]  /*9fd0*/  LEA.HI.SX32 R24, R22, R49, 0x1b ;  /* 0x0000003116187211 */ /* 0x000fc400078fdaff */
[----:B------:R-:W-:Y:S01]  /*9fe0*/  PRMT R5, R0, 0x7610, R5 ;  /* 0x0000761000057816 */ /* 0x000fe20000000005 */
[----:B------:R-:W-:Y:S01]  /*9ff0*/  FADD.FTZ R22, R23, R112 ;  /* 0x0000007017167221 */ /* 0x000fe20000010000 */
[----:B------:R-:W-:Y:S01]  /*a000*/  F2FP.PACK_AB R112, R113, R112 ;  /* 0x000000707170723e */ /* 0x000fe200000000ff */
[----:B------:R-:W-:Y:S01]  /*a010*/  IMAD.SHL.U32 R24, R24, 0x2, RZ ;  /* 0x0000000218187824 */ /* 0x000fe200078e00ff */
[----:B------:R-:W-:Y:S01]  /*a020*/  F2FP.PACK_AB R2, R117, R116 ;  /* 0x000000747502723e */ /* 0x000fe200000000ff */
[----:B------:R-:W-:Y:S01]  /*a030*/  FADD.FTZ R23, R22, R113 ;  /* 0x0000007116177221 */ /* 0x000fe20000010000 */
[----:B------:R-:W-:Y:S01]  /*a040*/  PRMT R22, R0, 0x7632, R22 ;  /* 0x0000763200167816 */ /* 0x000fe20000000016 */
[----:B------:R0:W-:Y:S01]  /*a050*/  STS.U16 [R56], R5 ;  /* 0x0000000538007388 */ /* 0x0001e20000000400 */
[----:B------:R-:W-:Y:S01]  /*a060*/  F2FP.PACK_AB R0, R115, R114 ;  /* 0x000000727300723e */ /* 0x000fe200000000ff */
[----:B------:R-:W-:Y:S01]  /*a070*/  FADD.FTZ R114, R23, R114 ;  /* 0x0000007217727221 */ /* 0x000fe20000010000 */
[----:B------:R-:W-:Y:S01]  /*a080*/  PRMT R35, R112, 0x7632, R35 ;  /* 0x0000763270237816 */ /* 0x000fe20000000023 */
[----:B------:R1:W-:Y:S01]  /*a090*/  STS.U16 [R24+0x2], R22 ;  /* 0x0000021618007388 */ /* 0x0003e20000000400 */
[----:B------:R-:W-:Y:S01]  /*a0a0*/  PRMT R37, R0, 0x7610, R37 ;  /* 0x0000761000257816 */ /* 0x000fe20000000025 */
[----:B------:R-:W-:Y:S01]  /*a0b0*/  FADD.FTZ R115, R114, R115 ;  /* 0x0000007372737221 */ /* 0x000fe20000010000 */
[----:B------:R-:W-:Y:S01]  /*a0c0*/  PRMT R39, R0, 0x7632, R39 ;  /* 0x0000763200277816 */ /* 0x000fe20000000027 */
[----:B------:R-:W-:Y:S01]  /*a0d0*/  STS.U16 [R25+0x4], R112 ;  /* 0x0000047019007388 */ /* 0x000fe20000000400 */
[----:B------:R-:W-:Y:S01]  /*a0e0*/  F2FP.PACK_AB R0, R119, R118 ;  /* 0x000000767700723e */ /* 0x000fe200000000ff */
[----:B------:R-:W-:Y:S01]  /*a0f0*/  FADD.FTZ R116, R115, R116 ;  /* 0x0000007473747221 */ /* 0x000fe20000010000 */
[----:B0-----:R-:W-:Y:S01]  /*a100*/  PRMT R5, R2, 0x7632, R5 ;  /* 0x0000763202057816 */ /* 0x001fe20000000005 */
[----:B------:R0:W-:Y:S01]  /*a110*/  STS.U16 [R26+0x6], R35 ;  /* 0x000006231a007388 */ /* 0x0001e20000000400 */
[----:B-1----:R-:W-:Y:S01]  /*a120*/  PRMT R22, R0, 0x7610, R22 ;  /* 0x0000761000167816 */ /* 0x002fe20000000016 */
[----:B------:R-:W-:-:S02]  /*a130*/  FADD.FTZ R117, R116, R117 ;  /* 0x0000007574757221 */ /* 0x000fc40000010000 */
[----:B------:R-:W-:Y:S01]  /*a140*/  STS.U16 [R27+0x8], R37 ;  /* 0x000008251b007388 */ /* 0x000fe20000000400 */
[----:B------:R-:W-:Y:S02]  /*a150*/  PRMT R24, R0, 0x7632, R24 ;  /* 0x0000763200187816 */ /* 0x000fe40000000018 */
[----:B------:R-:W-:Y:S01]  /*a160*/  F2FP.PACK_AB R0, R138, R135 ;  /* 0x000000878a00723e */ /* 0x000fe200000000ff */
[----:B------:R1:W-:Y:S01]  /*a170*/  STS.U16 [R28+0xa], R39 ;  /* 0x00000a271c007388 */ /* 0x0003e20000000400 */
[----:B------:R-:W-:Y:S01]  /*a180*/  FADD.FTZ R118, R117, R118 ;  /* 0x0000007675767221 */ /* 0x000fe20000010000 */
[----:B0-----:R-:W-:Y:S02]  /*a190*/  PRMT R26, R4, 0x7632, R26 ;  /* 0x00007632041a7816 */ /* 0x001fe4000000001a */
[----:B------:R0:W-:Y:S01]  /*a1a0*/  STS.U16 [R29+0xc], R2 ;  /* 0x00000c021d007388 */ /* 0x0001e20000000400 */
[----:B------:R-:W-:-:S03]  /*a1b0*/  FADD.FTZ R119, R118, R119 ;  /* 0x0000007776777221 */ /* 0x000fc60000010000 */
[----:B------:R-:W-:Y:S01]  /*a1c0*/  STS.U16 [R30+0xe], R5 ;  /* 0x00000e051e007388 */ /* 0x000fe20000000400 */
[----:B------:R-:W-:Y:S01]  /*a1d0*/  FADD.FTZ R119, R119, R120 ;  /* 0x0000007877777221 */ /* 0x000fe20000010000 */
[----:B-1----:R-:W-:Y:S02]  /*a1e0*/  PRMT R28, R0, 0x7632, R28 ;  /* 0x00007632001c7816 */ /* 0x002fe4000000001c */
[----:B------:R-:W-:Y:S01]  /*a1f0*/  STS.U16 [R31+0x10], R22 ;  /* 0x000010161f007388 */ /* 0x000fe20000000400 */
[----:B------:R-:W-:Y:S01]  /*a200*/  FADD.FTZ R134, R119, R134 ;  /* 0x0000008677867221 */ /* 0x000fe20000010000 */
[----:B0-----:R-:W-:Y:S02]  /*a210*/  F2FP.PACK_AB R2, R3, R139 ;  /* 0x0000008b0302723e */ /* 0x001fe400000000ff */
[----:B------:R-:W-:Y:S01]  /*a220*/  STS.U16 [R32+0x12], R24 ;  /* 0x0000121820007388 */ /* 0x000fe20000000400 */
[----:B------:R-:W-:Y:S01]  /*a230*/  FADD.FTZ R135, R134, R135 ;  /* 0x0000008786877221 */ /* 0x000fe20000010000 */
[----:B------:R-:W-:-:S02]  /*a240*/  PRMT R43, R2, 0x7632, R43 ;  /* 0x00007632022b7816 */ /* 0x000fc4000000002b */
[----:B------:R-:W-:Y:S01]  /*a250*/  STS.U16 [R33+0x14], R4 ;  /* 0x0000140421007388 */ /* 0x000fe20000000400 */
[----:B------:R-:W-:-:S03]  /*a260*/  FADD.FTZ R138, R135, R138 ;  /* 0x0000008a878a7221 */ /* 0x000fc60000010000 */
[----:B------:R-:W-:Y:S01]  /*a270*/  STS.U16 [R34+0x16], R26 ;  /* 0x0000161a22007388 */ /* 0x000fe20000000400 */
[----:B------:R-:W-:-:S03]  /*a280*/  FADD.FTZ R138, R138, R139 ;  /* 0x0000008b8a8a7221 */ /* 0x000fc60000010000 */
[----:B------:R0:W-:Y:S04]  /*a290*/  STS.U16 [R36+0x18], R0 ;  /* 0x0000180024007388 */ /* 0x0001e80000000400 */
[----:B------:R-:W-:Y:S04]  /*a2a0*/  STS.U16 [R38+0x1a], R28 ;  /* 0x00001a1c26007388 */ /* 0x000fe80000000400 */
[----:B------:R-:W-:Y:S01]  /*a2b0*/  STS.U16 [R40+0x1c], R2 ;  /* 0x00001c0228007388 */ /* 0x000fe20000000400 */
[----:B0-----:R-:W-:-:S03]  /*a2c0*/  FADD.FTZ R0, R138, R3 ;  /* 0x000000038a007221 */ /* 0x001fc60000010000 */
        /* <DEDUP_REMOVED lines=38> */
.L_x_344:
[----:B------:R-:W-:Y:S05]  /*a530*/  BSYNC B0 ;  /* 0x0000000000007941 */ /* 0x000fea0003800000 */
.L_x_343:
[----:B------:R-:W2:Y:S01]  /*a540*/  LDL.LU R2, [R1+0x34] ;  /* 0x0000340001027983 */ /* 0x000ea20000300800 */
[----:B------:R-:W-:-:S03]  /*a550*/  ULDC.64 UR36, c[0x0][0x300] ;  /* 0x0000c00000247ab9 */ /* 0x000fc60000000a00 */
[----:B------:R-:W3:Y:S01]  /*a560*/  LDL.LU R0, [R1+0x30] ;  /* 0x0000300001007983 */ /* 0x000ee20000300800 */
[----:B------:R-:W-:Y:S01]  /*a570*/  UMOV UR9, UR7 ;  /* 0x0000000700097c82 */ /* 0x000fe20008000000 */
[-C--:B------:R-:W-:Y:S01]  /*a580*/  ISETP.GE.AND P3, PT, R7, R51.reuse, PT ;  /* 0x000000330700720c */ /* 0x080fe20003f66270 */
[----:B------:R-:W-:Y:S01]  /*a590*/  UIMAD.WIDE.U32 UR8, UR10, UR36, UR8 ;  /* 0x000000240a0872a5 */ /* 0x000fe2000f8e0008 */
[-C--:B------:R-:W-:Y:S01]  /*a5a0*/  ISETP.GE.AND P4, PT, R8, R51.reuse, PT ;  /* 0x000000330800720c */ /* 0x080fe20003f86270 */
[----:B------:R-:W-:Y:S01]  /*a5b0*/  UIMAD UR36, UR11, UR36, URZ ;  /* 0x000000240b2472a4 */ /* 0x000fe2000f8e023f */
[-C--:B------:R-:W-:Y:S01]  /*a5c0*/  ISETP.GE.AND P5, PT, R6, R51.reuse, PT ;  /* 0x000000330600720c */ /* 0x080fe20003fa6270 */
[----:B------:R-:W-:Y:S01]  /*a5d0*/  UIADD3 UR27, UP0, UR27, UR8, URZ ;  /* 0x000000081b1b7290 */ /* 0x000fe2000ff1e03f */
[-C--:B------:R-:W-:Y:S01]  /*a5e0*/  ISETP.GE.AND P6, PT, R9, R51.reuse, PT ;  /* 0x000000330900720c */ /* 0x080fe20003fc6270 */
[----:B------:R-:W-:Y:S01]  /*a5f0*/  UIMAD UR8, UR10, UR37, UR36 ;  /* 0x000000250a0872a4 */ /* 0x000fe2000f8e0224 */
[-C--:B------:R-:W-:Y:S01]  /*a600*/  ISETP.GE.AND P1, PT, R11, R51.reuse, PT ;  /* 0x000000330b00720c */ /* 0x080fe20003f26270 */
[----:B------:R-:W-:Y:S01]  /*a610*/  UIADD3 UR22, UP1, UR22, -0x1000, URZ ;  /* 0xfffff00016167890 */ /* 0x000fe2000ff3e03f */
[----:B------:R-:W-:Y:S01]  /*a620*/  ISETP.GE.AND P2, PT, R12, R51, PT ;  /* 0x000000330c00720c */ /* 0x000fe20003f46270 */
[----:B------:R-:W-:Y:S01]  /*a630*/  UIADD3.X UR8, UR40, UR8, UR9, UP0, !UPT ;  /* 0x0000000828087290 */ /* 0x000fe200087fe409 */
[----:B------:R-:W-:Y:S01]  /*a640*/  MOV R3, UR27 ;  /* 0x0000001b00037c02 */ /* 0x000fe20008000f00 */
[----:B------:R-:W-:-:S02]  /*a650*/  UISETP.GT.AND UP0, UPT, UR24, 0x1, UPT ;  /* 0x000000011800788c */ /* 0x000fc4000bf04270 */
[----:B------:R-:W-:Y:S02]  /*a660*/  UIADD3 UR16, UP2, UR16, -0x1000, URZ ;  /* 0xfffff00010107890 */ /* 0x000fe4000ff5e03f */
[----:B0-----:R-:W-:Y:S01]  /*a670*/  IMAD.U32 R4, RZ, RZ, UR8 ;  /* 0x00000008ff047e24 */ /* 0x001fe2000f8e00ff */
[----:B------:R-:W-:Y:S02]  /*a680*/  UIADD3 UR18, UP3, UR18, -0x1000, URZ ;  /* 0xfffff00012127890 */ /* 0x000fe4000ff7e03f */
[----:B------:R-:W-:Y:S02]  /*a690*/  UIADD3 UR20, UP4, UR20, -0x1000, URZ ;  /* 0xfffff00014147890 */ /* 0x000fe4000ff9e03f */
[----:B------:R-:W-:Y:S02]  /*a6a0*/  UIADD3 UR6, UR6, 0x1, URZ ;  /* 0x0000000106067890 */ /* 0x000fe4000fffe03f */
[----:B------:R-:W-:Y:S02]  /*a6b0*/  UIADD3.X UR23, UR23, -0x1, URZ, UP1, !UPT ;  /* 0xffffffff17177890 */ /* 0x000fe40008ffe43f */
[----:B------:R-:W-:-:S02]  /*a6c0*/  UIADD3.X UR17, UR17, -0x1, URZ, UP2, !UPT ;  /* 0xffffffff11117890 */ /* 0x000fc400097fe43f */
[----:B------:R-:W-:Y:S02]  /*a6d0*/  UIADD3.X UR19, UR19, -0x1, URZ, UP3, !UPT ;  /* 0xffffffff13137890 */ /* 0x000fe40009ffe43f */
[----:B------:R-:W-:Y:S01]  /*a6e0*/  UIADD3.X UR21, UR21, -0x1, URZ, UP4, !UPT ;  /* 0xffffffff15157890 */ /* 0x000fe2000a7fe43f */
[----:B--2---:R-:W-:-:S04]  /*a6f0*/  IADD3 R2, P0, R2, -0xfc0, RZ ;  /* 0xfffff04002027810 */ /* 0x004fc80007f1e0ff */
[----:B---3--:R-:W-:Y:S02]  /*a700*/  IADD3.X R0, R0, -0x1, RZ, P0, !PT ;  /* 0xffffffff00007810 */ /* 0x008fe400007fe4ff */
[----:B------:R-:W-:-:S04]  /*a710*/  IADD3 R2, P0, R2, c[0x0][0x340], RZ ;  /* 0x0000d00002027a10 */ /* 0x000fc80007f1e0ff */
[----:B------:R-:W-:Y:S02]  /*a720*/  IADD3.X R0, R0, c[0x0][0x344], RZ, P0, !PT ;  /* 0x0000d10000007a10 */ /* 0x000fe400007fe4ff */
[----:B------:R-:W-:-:S04]  /*a730*/  LEA R2, P0, R3, R2, 0x1 ;  /* 0x0000000203027211 */ /* 0x000fc800078008ff */
[----:B------:R-:W-:Y:S02]  /*a740*/  LEA.HI.X R3, R3, R0, R4, 0x1, P0 ;  /* 0x0000000003037211 */ /* 0x000fe400000f0c04 */
[----:B------:R-:W-:-:S03]  /*a750*/  ISETP.GE.AND P0, PT, R10, R51, PT ;  /* 0x000000330a00720c */ /* 0x000fc60003f06270 */
        /* <DEDUP_REMOVED lines=24> */
[----:B0----5:R-:W-:Y:S01]  /*a8e0*/  @!P0 CALL.REL.NOINC `(.L_x_286) ;  /* 0x0000001000008944 */ /* 0x021fe20003c00000 */
[----:B------:R-:W-:Y:S05]  /*a8f0*/  BRA `(.L_x_345) ;  /* 0xffff618000007947 */ /* 0x000fea000383ffff */
.L_x_286:
        /* <DEDUP_REMOVED lines=35> */
.L_x_347:
[----:B-1----:R-:W-:Y:S05]  /*ab30*/  BSYNC B0 ;  /* 0x0000000000007941 */ /* 0x002fea0003800000 */
.L_x_346:
        /* <DEDUP_REMOVED lines=34> */
.L_x_349:
[----:B------:R-:W3:Y:S02]  /*ad60*/  S2R R11, SR_TID.X ;  /* 0x00000000000b7919 */ /* 0x000ee40000002100 */
.L_x_350:
[----:B-1----:R-:W-:Y:S05]  /*ad70*/  BSYNC B0 ;  /* 0x0000000000007941 */ /* 0x002fea0003800000 */
.L_x_348:
[----:B---3--:R-:W-:-:S13]  /*ad80*/  ISETP.GE.AND P0, PT, R11, c[0x0][0x16c], PT ;  /* 0x00005b000b007a0c */ /* 0x008fda0003f06270 */
[----:B------:R-:W-:Y:S05]  /*ad90*/  @P0 EXIT ;  /* 0x000000000000094d */ /* 0x000fea0003800000 */
[----:B------:R-:W-:Y:S02]  /*ada0*/  ULDC.64 UR6, c[0x0][0x2a8] ;  /* 0x0000aa0000067ab9 */ /* 0x000fe40000000a00 */
[----:B------:R-:W-:Y:S02]  /*adb0*/  ULDC.64 UR8, c[0x0][0x288] ;  /* 0x0000a20000087ab9 */ /* 0x000fe40000000a00 */
[----:B0-----:R-:W-:Y:S02]  /*adc0*/  UIMAD UR4, UR11, UR6, URZ ;  /* 0x000000060b0472a4 */ /* 0x001fe4000f8e023f */
[----:B------:R-:W-:Y:S02]  /*add0*/  UIMAD UR11, UR11, UR8, URZ ;  /* 0x000000080b0b72a4 */ /* 0x000fe4000f8e023f */
[----:B------:R-:W-:Y:S02]  /*ade0*/  UIMAD.WIDE.U32 UR12, UR10, UR6, URZ ;  /* 0x000000060a0c72a5 */ /* 0x000fe4000f8e003f */
[----:B------:R-:W-:-:S02]  /*adf0*/  UIMAD UR7, UR10, UR7, UR4 ;  /* 0x000000070a0772a4 */ /* 0x000fc4000f8e0204 */
[----:B--2---:R-:W-:Y:S02]  /*ae00*/  UIMAD.WIDE.U32 UR4, UR10, UR8, URZ ;  /* 0x000000080a0472a5 */ /* 0x004fe4000f8e003f */
[----:B------:R-:W-:Y:S02]  /*ae10*/  UIMAD UR6, UR10, UR9, UR11 ;  /* 0x000000090a0672a4 */ /* 0x000fe4000f8e020b */
[----:B------:R-:W-:Y:S02]  /*ae20*/  UIADD3 UR7, UR13, UR7, URZ ;  /* 0x000000070d077290 */ /* 0x000fe4000fffe03f */
[----:B------:R-:W-:Y:S02]  /*ae30*/  UIADD3 UR6, UR5, UR6, URZ ;  /* 0x0000000605067290 */ /* 0x000fe4000fffe03f */
.L_x_351:
        /* <DEDUP_REMOVED lines=14> */
[----:B------:R-:W-:Y:S01]  /*af20*/  IMAD R5, R11, c[0x0][0x294], R4 ;  /* 0x0000a5000b057a24 */ /* 0x000fe200078e0204 */
[----:B------:R-:W-:Y:S01]  /*af30*/  LEA R4, P0, R2, c[0x0][0x310], 0x2 ;  /* 0x0000c40002047a11 */ /* 0x000fe200078010ff */
[----:B------:R-:W-:Y:S02]  /*af40*/  IMAD R0, R0, c[0x0][0x2b0], RZ ;  /* 0x0000ac0000007a24 */ /* 0x000fe400078e02ff */
[----:B------:R-:W-:Y:S02]  /*af50*/  IMAD.IADD R5, R3, 0x1, R5 ;  /* 0x0000000103057824 */ /* 0x000fe400078e0205 */
[C---:B------:R-:W-:Y:S02]  /*af60*/  IMAD R9, R11.reuse, c[0x0][0x2b4], R0 ;  /* 0x0000ad000b097a24 */ /* 0x040fe400078e0200 */
[C---:B------:R-:W-:Y:S01]  /*af70*/  IMAD.WIDE.U32 R6, R11.reuse, c[0x0][0x2b0], R6 ;  /* 0x0000ac000b067a25 */ /* 0x040fe200078e0006 */
[----:B-1----:R-:W-:Y:S02]  /*af80*/  IADD3 R11, R11, c[0x0][0x0], RZ ;  /* 0x000000000b0b7a10 */ /* 0x002fe40007ffe0ff */
[----:B------:R-:W-:-:S02]  /*af90*/  LEA.HI.X R5, R2, c[0x0][0x314], R5, 0x2, P0 ;  /* 0x0000c50002057a11 */ /* 0x000fc400000f1405 */
[----:B------:R-:W-:Y:S02]  /*afa0*/  ISETP.GE.AND P0, PT, R11, c[0x0][0x16c], PT ;  /* 0x00005b000b007a0c */ /* 0x000fe40003f06270 */
[----:B------:R-:W-:Y:S02]  /*afb0*/  IADD3 R3, R7, R9, RZ ;  /* 0x0000000907037210 */ /* 0x000fe40007ffe0ff */
[----:B------:R-:W-:-:S04]  /*afc0*/  LEA R8, P1, R6, c[0x0][0x318], 0x2 ;  /* 0x0000c60006087a11 */ /* 0x000fc800078210ff */
[----:B------:R-:W-:Y:S01]  /*afd0*/  LEA.HI.X R9, R6, c[0x0][0x31c], R3, 0x2, P1 ;  /* 0x0000c70006097a11 */ /* 0x000fe200008f1403 */
[----:B0-----:R0:W-:Y:S04]  /*afe0*/  RED.E.ADD.F32.FTZ.RN.STRONG.GPU [R4.64], R13 ;  /* 0x0000000d0400798e */ /* 0x0011e8000c10e79c */
[----:B--2---:R0:W-:Y:S01]  /*aff0*/  RED.E.ADD.F32.FTZ.RN.STRONG.GPU [R8.64], R15 ;  /* 0x0000000f0800798e */ /* 0x0041e2000c10e79c */
[----:B------:R-:W-:Y:S05]  /*b000*/  @!P0 BRA `(.L_x_351) ;  /* 0xfffffe3000008947 */ /* 0x000fea000383ffff */
[----:B------:R-:W-:Y:S05]  /*b010*/  EXIT ;  /* 0x000000000000794d */ /* 0x000fea0003800000 */
.L_x_297:
[----:B------:R-:W-:Y:S01]  /*b020*/  HFMA2.MMA R84, -RZ, RZ, 0, 5.9604644775390625e-08 ;  /* 0x00000001ff547435 */ /* 0x000fe200000001ff */
[----:B------:R-:W-:Y:S01]  /*b030*/  IMAD.MOV.U32 R83, RZ, RZ, R141 ;  /* 0x000000ffff537224 */ /* 0x000fe200078e008d */
[----:B------:R-:W-:-:S04]  /*b040*/  MOV R82, 0xb060 ;  /* 0x0000b06000527802 */ /* 0x000fc80000000f00 */
[----:B------:R-:W-:Y:S05]  /*b050*/  CALL.REL.NOINC `($__internal_17_$__cuda_sm70_shflsync_up) ;  /* 0x00000c3000007944 */ /* 0x000fea0003c00000 */
[----:B------:R-:W-:Y:S01]  /*b060*/  IMAD.MOV.U32 R156, RZ, RZ, R84 ;  /* 0x000000ffff9c7224 */ /* 0x000fe200078e0054 */
[----:B--2---:R-:W-:Y:S05]  /*b070*/  BRA `(.L_x_352) ;  /* 0xffffb7b000007947 */ /* 0x004fea000383ffff */
.L_x_298:
[----:B------:R-:W-:Y:S01]  /*b080*/  MOV R83, R85 ;  /* 0x0000005500537202 */ /* 0x000fe20000000f00 */
[----:B------:R-:W-:Y:S01]  /*b090*/  IMAD.MOV.U32 R84, RZ, RZ, 0x1 ;  /* 0x00000001ff547424 */ /* 0x000fe200078e00ff */
[----:B------:R-:W-:-:S02]  /*b0a0*/  MOV R82, 0xb0c0 ;  /* 0x0000b0c000527802 */ /* 0x000fc40000000f00 */
[----:B01----:R-:W-:Y:S05]  /*b0b0*/  CALL.REL.NOINC `($__internal_17_$__cuda_sm70_shflsync_up) ;  /* 0x00000bd000007944 */ /* 0x003fea0003c00000 */
[----:B------:R-:W0:Y:S01]  /*b0c0*/  S2R R83, SR_LANEID ;  /* 0x0000000000537919 */ /* 0x000e220000000000 */
[----:B------:R-:W-:-:S02]  /*b0d0*/  FMUL.FTZ R156, R141, R156 ;  /* 0x0000009c8d9c7220 */ /* 0x000fc40000410000 */
[----:B------:R-:W-:Y:S01]  /*b0e0*/  FFMA.FTZ R82, R141, R84, R85 ;  /* 0x000000548d527223 */ /* 0x000fe20000010055 */
[----:B------:R-:W-:Y:S01]  /*b0f0*/  HFMA2.MMA R84, -RZ, RZ, 0, 1.1920928955078125e-07 ;  /* 0x00000002ff547435 */ /* 0x000fe200000001ff */
[----:B0-----:R-:W-:-:S04]  /*b100*/  ISETP.GE.AND P0, PT, R83, 0x1, PT ;  /* 0x000000015300780c */ /* 0x001fc80003f06270 */
[----:B------:R-:W-:Y:S02]  /*b110*/  FSEL R141, R141, R156, !P0 ;  /* 0x0000009c8d8d7208 */ /* 0x000fe40004000000 */
[----:B------:R-:W-:Y:S02]  /*b120*/  FSEL R85, R85, R82, !P0 ;  /* 0x0000005255557208 */ /* 0x000fe40004000000 */
[----:B------:R-:W-:Y:S01]  /*b130*/  MOV R82, 0xb160 ;  /* 0x0000b16000527802 */ /* 0x000fe20000000f00 */
[----:B------:R-:W-:Y:S02]  /*b140*/  IMAD.MOV.U32 R83, RZ, RZ, R141 ;  /* 0x000000ffff537224 */ /* 0x000fe400078e008d */
[----:B--2---:R-:W-:Y:S05]  /*b150*/  CALL.REL.NOINC `($__internal_17_$__cuda_sm70_shflsync_up) ;  /* 0x00000b3000007944 */ /* 0x004fea0003c00000 */
[----:B------:R-:W-:Y:S01]  /*b160*/  MOV R156, R84 ;  /* 0x00000054009c7202 */ /* 0x000fe20000000f00 */
[----:B------:R-:W-:Y:S01]  /*b170*/  HFMA2.MMA R84, -RZ, RZ, 0, 1.1920928955078125e-07 ;  /* 0x00000002ff547435 */ /* 0x000fe200000001ff */
[----:B------:R-:W-:Y:S01]  /*b180*/  IMAD.MOV.U32 R83, RZ, RZ, R85 ;  /* 0x000000ffff537224 */ /* 0x000fe200078e0055 */
[----:B------:R-:W-:-:S04]  /*b190*/  MOV R82, 0xb1b0 ;  /* 0x0000b1b000527802 */ /* 0x000fc80000000f00 */
[----:B--2---:R-:W-:Y:S05]  /*b1a0*/  CALL.REL.NOINC `($__internal_17_$__cuda_sm70_shflsync_up) ;  /* 0x00000ae000007944 */ /* 0x004fea0003c00000 */
[----:B------:R-:W0:Y:S02]  /*b1b0*/  S2R R82, SR_LANEID ;  /* 0x0000000000527919 */ /* 0x000e240000000000 */
[----:B0-----:R-:W-:-:S02]  /*b1c0*/  ISETP.GE.AND P0, PT, R82, 0x2, PT ;  /* 0x000000025200780c */ /* 0x001fc40003f06270 */
[----:B------:R-:W-:-:S11]  /*b1d0*/  MOV R82, 0xb230 ;  /* 0x0000b23000527802 */ /* 0x000fd60000000f00 */
[----:B------:R-:W-:Y:S02]  /*b1e0*/  @P0 FFMA.FTZ R85, R141, R84, R85 ;  /* 0x000000548d550223 */ /* 0x000fe40000010055 */
[----:B------:R-:W-:Y:S02]  /*b1f0*/  @P0 FMUL.FTZ R141, R156, R141 ;  /* 0x0000008d9c8d0220 */ /* 0x000fe40000410000 */
[----:B------:R-:W-:-:S03]  /*b200*/  IMAD.MOV.U32 R84, RZ, RZ, 0x4 ;  /* 0x00000004ff547424 */ /* 0x000fc600078e00ff */
[----:B------:R-:W-:Y:S02]  /*b210*/  MOV R83, R141 ;  /* 0x0000008d00537202 */ /* 0x000fe40000000f00 */
[----:B--2---:R-:W-:Y:S05]  /*b220*/  CALL.REL.NOINC `($__internal_17_$__cuda_sm70_shflsync_up) ;  /* 0x00000a6000007944 */ /* 0x004fea0003c00000 */
[----:B------:R-:W-:Y:S01]  /*b230*/  IMAD.MOV.U32 R156, RZ, RZ, R84 ;  /* 0x000000ffff9c7224 */ /* 0x000fe200078e0054 */
[----:B------:R-:W-:Y:S01]  /*b240*/  MOV R83, R85 ;  /* 0x0000005500537202 */ /* 0x000fe20000000f00 */
[----:B------:R-:W-:Y:S01]  /*b250*/  IMAD.MOV.U32 R84, RZ, RZ, 0x4 ;  /* 0x00000004ff547424 */ /* 0x000fe200078e00ff */
[----:B------:R-:W-:Y:S02]  /*b260*/  MOV R82, 0xb280 ;  /* 0x0000b28000527802 */ /* 0x000fe40000000f00 */
[----:B--2---:R-:W-:Y:S05]  /*b270*/  CALL.REL.NOINC `($__internal_17_$__cuda_sm70_shflsync_up) ;  /* 0x00000a1000007944 */ /* 0x004fea0003c00000 */
[----:B------:R-:W0:Y:S02]  /*b280*/  S2R R82, SR_LANEID ;  /* 0x0000000000527919 */ /* 0x000e240000000000 */
[----:B0-----:R-:W-:Y:S02]  /*b290*/  ISETP.GE.AND P0, PT, R82, 0x4, PT ;  /* 0x000000045200780c */ /* 0x001fe40003f06270 */
[----:B------:R-:W-:-:S11]  /*b2a0*/  MOV R82, 0xb300 ;  /* 0x0000b30000527802 */ /* 0x000fd60000000f00 */
[----:B------:R-:W-:Y:S01]  /*b2b0*/  @P0 FFMA.FTZ R85, R141, R84, R85 ;  /* 0x000000548d550223 */ /* 0x000fe20000010055 */
[----:B------:R-:W-:Y:S01]  /*b2c0*/  HFMA2.MMA R84, -RZ, RZ, 0, 4.76837158203125e-07 ;  /* 0x00000008ff547435 */ /* 0x000fe200000001ff */
[----:B------:R-:W-:-:S04]  /*b2d0*/  @P0 FMUL.FTZ R141, R156, R141 ;  /* 0x0000008d9c8d0220 */ /* 0x000fc80000410000 */
[----:B------:R-:W-:Y:S02]  /*b2e0*/  IMAD.MOV.U32 R83, RZ, RZ, R141 ;  /* 0x000000ffff537224 */ /* 0x000fe400078e008d */
[----:B--2---:R-:W-:Y:S05]  /*b2f0*/  CALL.REL.NOINC `($__internal_17_$__cuda_sm70_shflsync_up) ;  /* 0x0000099000007944 */ /* 0x004fea0003c00000 */
[----:B------:R-:W-:Y:S01]  /*b300*/  MOV R156, R84 ;  /* 0x00000054009c7202 */ /* 0x000fe20000000f00 */
[----:B------:R-:W-:Y:S01]  /*b310*/  HFMA2.MMA R84, -RZ, RZ, 0, 4.76837158203125e-07 ;  /* 0x00000008ff547435 */ /* 0x000fe200000001ff */
[----:B------:R-:W-:Y:S01]  /*b320*/  IMAD.MOV.U32 R83, RZ, RZ, R85 ;  /* 0x000000ffff537224 */ /* 0x000fe200078e0055 */
[----:B------:R-:W-:-:S04]  /*b330*/  MOV R82, 0xb350 ;  /* 0x0000b35000527802 */ /* 0x000fc80000000f00 */
[----:B--2---:R-:W-:Y:S05]  /*b340*/  CALL.REL.NOINC `($__internal_17_$__cuda_sm70_shflsync_up) ;  /* 0x0000094000007944 */ /* 0x004fea0003c00000 */
[----:B------:R-:W0:Y:S02]  /*b350*/  S2R R82, SR_LANEID ;  /* 0x0000000000527919 */ /* 0x000e240000000000 */
[----:B0-----:R-:W-:Y:S02]  /*b360*/  ISETP.GE.AND P0, PT, R82, 0x8, PT ;  /* 0x000000085200780c */ /* 0x001fe40003f06270 */
[----:B------:R-:W-:-:S11]  /*b370*/  MOV R82, 0xb3d0 ;  /* 0x0000b3d000527802 */ /* 0x000fd60000000f00 */
[----:B------:R-:W-:Y:S01]  /*b380*/  @P0 FFMA.FTZ R85, R141, R84, R85 ;  /* 0x000000548d550223 */ /* 0x000fe20000010055 */
[----:B------:R-:W-:Y:S01]  /*b390*/  MOV R84, 0x10 ;  /* 0x0000001000547802 */ /* 0x000fe20000000f00 */
[----:B------:R-:W-:-:S04]  /*b3a0*/  @P0 FMUL.FTZ R141, R156, R141 ;  /* 0x0000008d9c8d0220 */ /* 0x000fc80000410000 */
[----:B------:R-:W-:Y:S02]  /*b3b0*/  IMAD.MOV.U32 R83, RZ, RZ, R141 ;  /* 0x000000ffff537224 */ /* 0x000fe400078e008d */
[----:B--2---:R-:W-:Y:S05]  /*b3c0*/  CALL.REL.NOINC `($__internal_17_$__cuda_sm70_shflsync_up) ;  /* 0x000008c000007944 */ /* 0x004fea0003c00000 */
[----:B------:R-:W-:Y:S01]  /*b3d0*/  MOV R156, R84 ;  /* 0x00000054009c7202 */ /* 0x000fe20000000f00 */
[----:B------:R-:W-:Y:S01]  /*b3e0*/  HFMA2.MMA R84, -RZ, RZ, 0, 9.5367431640625e-07 ;  /* 0x00000010ff547435 */ /* 0x000fe200000001ff */
[----:B------:R-:W-:Y:S01]  /*b3f0*/  IMAD.MOV.U32 R83, RZ, RZ, R85 ;  /* 0x000000ffff537224 */ /* 0x000fe200078e0055 */
[----:B------:R-:W-:-:S04]  /*b400*/  MOV R82, 0xb420 ;  /* 0x0000b42000527802 */ /* 0x000fc80000000f00 */
[----:B--2---:R-:W-:Y:S05]  /*b410*/  CALL.REL.NOINC `($__internal_17_$__cuda_sm70_shflsync_up) ;  /* 0x0000087000007944 */ /* 0x004fea0003c00000 */
[----:B------:R-:W-:Y:S01]  /*b420*/  MOV R82, R84 ;  /* 0x0000005400527202 */ /* 0x000fe20000000f00 */
[----:B--2---:R-:W-:Y:S05]  /*b430*/  BRA `(.L_x_353) ;  /* 0xffffb56000007947 */ /* 0x004fea000383ffff */
.L_x_301:
[----:B-1----:R-:W-:Y:S01]  /*b440*/  HFMA2.MMA R84, -RZ, RZ, 0, 5.9604644775390625e-08 ;  /* 0x00000001ff547435 */ /* 0x002fe200000001ff */
[----:B------:R-:W-:Y:S01]  /*b450*/  IMAD.MOV.U32 R83, RZ, RZ, R141 ;  /* 0x000000ffff537224 */ /* 0x000fe200078e008d */
[----:B------:R-:W-:-:S04]  /*b460*/  MOV R82, 0xb480 ;  /* 0x0000b48000527802 */ /* 0x000fc80000000f00 */
[----:B--2--5:R-:W-:Y:S05]  /*b470*/  CALL.REL.NOINC `($__internal_17_$__cuda_sm70_shflsync_up) ;  /* 0x0000081000007944 */ /* 0x024fea0003c00000 */
[----:B------:R-:W-:Y:S01]  /*b480*/  MOV R141, R84 ;  /* 0x00000054008d7202 */ /* 0x000fe20000000f00 */
[----:B------:R-:W-:Y:S01]  /*b490*/  HFMA2.MMA R84, -RZ, RZ, 0, 5.9604644775390625e-08 ;  /* 0x00000001ff547435 */ /* 0x000fe200000001ff */
[----:B------:R-:W-:Y:S01]  /*b4a0*/  IMAD.MOV.U32 R83, RZ, RZ, R85 ;  /* 0x000000ffff537224 */ /* 0x000fe200078e0055 */
[----:B------:R-:W-:-:S04]  /*b4b0*/  MOV R82, 0xb4d0 ;  /* 0x0000b4d000527802 */ /* 0x000fc80000000f00 */
[----:B--2---:R-:W-:Y:S05]  /*b4c0*/  CALL.REL.NOINC `($__internal_17_$__cuda_sm70_shflsync_up) ;  /* 0x000007c000007944 */ /* 0x004fea0003c00000 */
[----:B------:R-:W-:Y:S01]  /*b4d0*/  MOV R85, R84 ;  /* 0x0000005400557202 */ /* 0x000fe20000000f00 */
[----:B------:R-:W-:Y:S01]  /*b4e0*/  HFMA2.MMA R84, -RZ, RZ, 0, 0 ;  /* 0x00000000ff547435 */ /* 0x000fe200000001ff */
[----:B------:R-:W-:Y:S01]  /*b4f0*/  IMAD.MOV.U32 R82, RZ, RZ, R80 ;  /* 0x000000ffff527224 */ /* 0x000fe200078e0050 */
[----:B------:R-:W-:-:S04]  /*b500*/  MOV R83, 0xb520 ;  /* 0x0000b52000537802 */ /* 0x000fc80000000f00 */
[----:B--2---:R-:W-:Y:S05]  /*b510*/  CALL.REL.NOINC `($__internal_16_$__cuda_sm70_shflsync_idx_p) ;  /* 0x000006d000007944 */ /* 0x004fea0003c00000 */
[----:B-1----:R-:W-:Y:S01]  /*b520*/  IMAD.MOV.U32 R80, RZ, RZ, R84 ;  /* 0x000000ffff507224 */ /* 0x002fe200078e0054 */
[----:B------:R-:W-:Y:S01]  /*b530*/  HFMA2.MMA R84, -RZ, RZ, 0, 0 ;  /* 0x00000000ff547435 */ /* 0x000fe200000001ff */
[----:B------:R-:W-:-:S02]  /*b540*/  MOV R82, R81 ;  /* 0x0000005100527202 */ /* 0x000fc40000000f00 */
[----:B------:R-:W-:-:S03]  /*b550*/  MOV R83, 0xb570 ;  /* 0x0000b57000537802 */ /* 0x000fc60000000f00 */
[----:B--2--5:R-:W-:Y:S05]  /*b560*/  CALL.REL.NOINC `($__internal_16_$__cuda_sm70_shflsync_idx_p) ;  /* 0x0000068000007944 */ /* 0x024fea0003c00000 */
[----:B-1----:R-:W-:Y:S01]  /*b570*/  MOV R81, R84 ;  /* 0x0000005400517202 */ /* 0x002fe20000000f00 */
[----:B--2--5:R-:W-:Y:S05]  /*b580*/  BRA `(.L_x_354) ;  /* 0xffffb54000007947 */ /* 0x024fea000383ffff */
.L_x_304:
[----:B------:R-:W-:Y:S01]  /*b590*/  HFMA2.MMA R84, -RZ, RZ, 0, 5.9604644775390625e-08 ;  /* 0x00000001ff547435 */ /* 0x000fe200000001ff */
[----:B------:R-:W-:Y:S01]  /*b5a0*/  IMAD.MOV.U32 R83, RZ, RZ, R85 ;  /* 0x000000ffff537224 */ /* 0x000fe200078e0055 */
[----:B------:R-:W-:-:S04]  /*b5b0*/  MOV R82, 0xb5d0 ;  /* 0x0000b5d000527802 */ /* 0x000fc80000000f00 */
[----:B-----5:R-:W-:Y:S05]  /*b5c0*/  CALL.REL.NOINC `($__internal_15_$__cuda_sm70_shflsync_down) ;  /* 0x0000059000007944 */ /* 0x020fea0003c00000 */
[----:B-1----:R-:W-:Y:S01]  /*b5d0*/  MOV R87, R84 ;  /* 0x0000005400577202 */ /* 0x002fe20000000f00 */
[----:B0-2--5:R-:W-:Y:S05]  /*b5e0*/  BRA `(.L_x_355) ;  /* 0xffffbb0000007947 */ /* 0x025fea000383ffff */
.L_x_305:
[----:B------:R-:W-:Y:S01]  /*b5f0*/  HFMA2.MMA R84, -RZ, RZ, 0, 5.9604644775390625e-08 ;  /* 0x00000001ff547435 */ /* 0x000fe200000001ff */
[----:B------:R-:W-:Y:S01]  /*b600*/  IMAD.MOV.U32 R83, RZ, RZ, R86 ;  /* 0x000000ffff537224 */ /* 0x000fe200078e0056 */
[----:B------:R-:W-:-:S04]  /*b610*/  MOV R82, 0xb630 ;  /* 0x0000b63000527802 */ /* 0x000fc80000000f00 */
[----:B01---5:R-:W-:Y:S05]  /*b620*/  CALL.REL.NOINC `($__internal_15_$__cuda_sm70_shflsync_down) ;  /* 0x0000053000007944 */ /* 0x023fea0003c00000 */
[C---:B------:R-:W-:Y:S02]  /*b630*/  FMUL.FTZ R87, R85.reuse, R87 ;  /* 0x0000005755577220 */ /* 0x040fe40000410000 */
[C---:B-1----:R-:W-:Y:S01]  /*b640*/  FFMA.FTZ R82, R85.reuse, R84, R86 ;  /* 0x0000005455527223 */ /* 0x042fe20000010056 */
[----:B------:R-:W-:Y:S02]  /*b650*/  MOV R84, 0x2 ;  /* 0x0000000200547802 */ /* 0x000fe40000000f00 */
[----:B------:R-:W-:-:S02]  /*b660*/  FSEL R85, R85, R87, !P4 ;  /* 0x0000005755557208 */ /* 0x000fc40006000000 */
[----:B------:R-:W-:Y:S02]  /*b670*/  FSEL R86, R86, R82, !P4 ;  /* 0x0000005256567208 */ /* 0x000fe40006000000 */
[----:B------:R-:W-:Y:S01]  /*b680*/  MOV R82, 0xb6b0 ;  /* 0x0000b6b000527802 */ /* 0x000fe20000000f00 */
[----:B------:R-:W-:Y:S02]  /*b690*/  IMAD.MOV.U32 R83, RZ, RZ, R85 ;  /* 0x000000ffff537224 */ /* 0x000fe400078e0055 */
[----:B0-2--5:R-:W-:Y:S05]  /*b6a0*/  CALL.REL.NOINC `($__internal_15_$__cuda_sm70_shflsync_down) ;  /* 0x000004b000007944 */ /* 0x025fea0003c00000 */
[----:B-1----:R-:W-:Y:S01]  /*b6b0*/  MOV R87, R84 ;  /* 0x0000005400577202 */ /* 0x002fe20000000f00 */
[----:B------:R-:W-:Y:S01]  /*b6c0*/  IMAD.MOV.U32 R84, RZ, RZ, 0x2 ;  /* 0x00000002ff547424 */ /* 0x000fe200078e00ff */
[----:B------:R-:W-:Y:S02]  /*b6d0*/  MOV R83, R86 ;  /* 0x0000005600537202 */ /* 0x000fe40000000f00 */
[----:B------:R-:W-:Y:S02]  /*b6e0*/  MOV R82, 0xb700 ;  /* 0x0000b70000527802 */ /* 0x000fe40000000f00 */
[----:B0-2--5:R-:W-:Y:S05]  /*b6f0*/  CALL.REL.NOINC `($__internal_15_$__cuda_sm70_shflsync_down) ;  /* 0x0000046000007944 */ /* 0x025fea0003c00000 */
[----:B-1----:R-:W-:Y:S01]  /*b700*/  @!P3 FFMA.FTZ R86, R85, R84, R86 ;  /* 0x000000545556b223 */ /* 0x002fe20000010056 */
[----:B------:R-:W-:Y:S01]  /*b710*/  HFMA2.MMA R84, -RZ, RZ, 0, 2.384185791015625e-07 ;  /* 0x00000004ff547435 */ /* 0x000fe200000001ff */
[----:B------:R-:W-:Y:S01]  /*b720*/  @!P3 FMUL.FTZ R85, R87, R85 ;  /* 0x000000555755b220 */ /* 0x000fe20000410000 */
[----:B------:R-:W-:-:S04]  /*b730*/  MOV R82, 0xb760 ;  /* 0x0000b76000527802 */ /* 0x000fc80000000f00 */
[----:B------:R-:W-:Y:S02]  /*b740*/  MOV R83, R85 ;  /* 0x0000005500537202 */ /* 0x000fe40000000f00 */
[----:B0-2--5:R-:W-:Y:S05]  /*b750*/  CALL.REL.NOINC `($__internal_15_$__cuda_sm70_shflsync_down) ;  /* 0x0000040000007944 */ /* 0x025fea0003c00000 */
[----:B-1----:R-:W-:Y:S01]  /*b760*/  IMAD.MOV.U32 R87, RZ, RZ, R84 ;  /* 0x000000ffff577224 */ /* 0x002fe200078e0054 */
[----:B------:R-:W-:Y:S01]  /*b770*/  HFMA2.MMA R84, -RZ, RZ, 0, 2.384185791015625e-07 ;  /* 0x00000004ff547435 */ /* 0x000fe200000001ff */
[----:B------:R-:W-:Y:S02]  /*b780*/  MOV R83, R86 ;  /* 0x0000005600537202 */ /* 0x000fe40000000f00 */
[----:B------:R-:W-:-:S03]  /*b790*/  MOV R82, 0xb7b0 ;  /* 0x0000b7b000527802 */ /* 0x000fc60000000f00 */
[----:B0-2--5:R-:W-:Y:S05]  /*b7a0*/  CALL.REL.NOINC `($__internal_15_$__cuda_sm70_shflsync_down) ;  /* 0x000003b000007944 */ /* 0x025fea0003c00000 */
[----:B-1----:R-:W-:Y:S01]  /*b7b0*/  @!P2 FFMA.FTZ R86, R85, R84, R86 ;  /* 0x000000545556a223 */ /* 0x002fe20000010056 */
[----:B------:R-:W-:Y:S01]  /*b7c0*/  HFMA2.MMA R84, -RZ, RZ, 0, 4.76837158203125e-07 ;  /* 0x00000008ff547435 */ /* 0x000fe200000001ff */
[----:B------:R-:W-:Y:S01]  /*b7d0*/  @!P2 FMUL.FTZ R85, R87, R85 ;  /* 0x000000555755a220 */ /* 0x000fe20000410000 */
[----:B------:R-:W-:Y:S01]  /*b7e0*/  MOV R82, 0xb830 ;  /* 0x0000b83000527802 */ /* 0x000fe20000000f00 */
[----:B------:R-:W-:-:S03]  /*b7f0*/  IMAD.MOV.U32 R87, RZ, RZ, R86 ;  /* 0x000000ffff577224 */ /* 0x000fc600078e0056 */
[----:B------:R-:W-:-:S05]  /*b800*/  MOV R86, R85 ;  /* 0x0000005500567202 */ /* 0x000fca0000000f00 */
        /* <DEDUP_REMOVED lines=8> */
[----:B------:R-:W-:Y:S01]  /*b890*/  HFMA2.MMA R84, -RZ, RZ, 0, 9.5367431640625e-07 ;  /* 0x00000010ff547435 */ /* 0x000fe200000001ff */
[----:B------:R-:W-:Y:S01]  /*b8a0*/  @!P1 FMUL.FTZ R86, R85, R86 ;  /* 0x0000005655569220 */ /* 0x000fe20000410000 */
[----:B------:R-:W-:Y:S02]  /*b8b0*/  MOV R82, 0xb8f0 ;  /* 0x0000b8f000527802 */ /* 0x000fe40000000f00 */
[----:B------:R-:W-:Y:S01]  /*b8c0*/  MOV R85, R87 ;  /* 0x0000005700557202 */ /* 0x000fe20000000f00 */
[----:B------:R-:W-:-:S02]  /*b8d0*/  IMAD.MOV.U32 R83, RZ, RZ, R86 ;  /* 0x000000ffff537224 */ /* 0x000fc400078e0056 */
[----:B0-2--5:R-:W-:Y:S05]  /*b8e0*/  CALL.REL.NOINC `($__internal_15_$__cuda_sm70_shflsync_down) ;  /* 0x0000027000007944 */ /* 0x025fea0003c00000 */
[----:B-1----:R-:W-:Y:S01]  /*b8f0*/  MOV R87, R84 ;  /* 0x0000005400577202 */ /* 0x002fe20000000f00 */
[----:B------:R-:W-:Y:S01]  /*b900*/  IMAD.MOV.U32 R84, RZ, RZ, 0x10 ;  /* 0x00000010ff547424 */ /* 0x000fe200078e00ff */
[----:B------:R-:W-:-:S02]  /*b910*/  MOV R83, R85 ;  /* 0x0000005500537202 */ /* 0x000fc40000000f00 */
[----:B------:R-:W-:Y:S02]  /*b920*/  MOV R82, 0xb940 ;  /* 0x0000b94000527802 */ /* 0x000fe40000000f00 */
[----:B0-2--5:R-:W-:Y:S05]  /*b930*/  CALL.REL.NOINC `($__internal_15_$__cuda_sm70_shflsync_down) ;  /* 0x0000022000007944 */ /* 0x025fea0003c00000 */
[----:B-1----:R-:W-:Y:S01]  /*b940*/  @!P0 FFMA.FTZ R85, R86, R84, R85 ;  /* 0x0000005456558223 */ /* 0x002fe20000010055 */
[----:B------:R-:W-:Y:S01]  /*b950*/  HFMA2.MMA R84, -RZ, RZ, 0, 0 ;  /* 0x00000000ff547435 */ /* 0x000fe200000001ff */
[----:B------:R-:W-:Y:S01]  /*b960*/  @!P0 FMUL.FTZ R86, R87, R86 ;  /* 0x0000005657568220 */ /* 0x000fe20000410000 */
[----:B------:R-:W-:-:S04]  /*b970*/  MOV R83, 0xb9a0 ;  /* 0x0000b9a000537802 */ /* 0x000fc80000000f00 */
[----:B------:R-:W-:Y:S02]  /*b980*/  MOV R82, R86 ;  /* 0x0000005600527202 */ /* 0x000fe40000000f00 */
[----:B0-2--5:R-:W-:Y:S05]  /*b990*/  CALL.REL.NOINC `($__internal_16_$__cuda_sm70_shflsync_idx_p) ;  /* 0x0000025000007944 */ /* 0x025fea0003c00000 */
[----:B-1----:R-:W-:Y:S01]  /*b9a0*/  IMAD.MOV.U32 R87, RZ, RZ, R84 ;  /* 0x000000ffff577224 */ /* 0x002fe200078e0054 */
[----:B------:R-:W-:Y:S01]  /*b9b0*/  HFMA2.MMA R84, -RZ, RZ, 0, 0 ;  /* 0x00000000ff547435 */ /* 0x000fe200000001ff */
[----:B------:R-:W-:Y:S02]  /*b9c0*/  MOV R82, R85 ;  /* 0x0000005500527202 */ /* 0x000fe40000000f00 */
[----:B------:R-:W-:-:S03]  /*b9d0*/  MOV R83, 0xb9f0 ;  /* 0x0000b9f000537802 */ /* 0x000fc60000000f00 */
[----:B--2--5:R-:W-:Y:S05]  /*b9e0*/  CALL.REL.NOINC `($__internal_16_$__cuda_sm70_shflsync_idx_p) ;  /* 0x0000020000007944 */ /* 0x024fea0003c00000 */
[----:B-1----:R-:W-:Y:S01]  /*b9f0*/  IMAD.MOV.U32 R156, RZ, RZ, R84 ;  /* 0x000000ffff9c7224 */ /* 0x002fe200078e0054 */
[----:B------:R-:W-:Y:S01]  /*ba00*/  HFMA2.MMA R84, -RZ, RZ, 0, 5.9604644775390625e-08 ;  /* 0x00000001ff547435 */ /* 0x000fe200000001ff */
[----:B------:R-:W-:Y:S02]  /*ba10*/  MOV R83, R86 ;  /* 0x0000005600537202 */ /* 0x000fe40000000f00 */
[----:B------:R-:W-:-:S03]  /*ba20*/  MOV R82, 0xba40 ;  /* 0x0000ba4000527802 */ /* 0x000fc60000000f00 */
[----:B--2--5:R-:W-:Y:S05]  /*ba30*/  CALL.REL.NOINC `($__internal_15_$__cuda_sm70_shflsync_down) ;  /* 0x0000012000007944 */ /* 0x024fea0003c00000 */
[----:B-1----:R-:W-:Y:S01]  /*ba40*/  IMAD.MOV.U32 R159, RZ, RZ, R84 ;  /* 0x000000ffff9f7224 */ /* 0x002fe200078e0054 */
[----:B------:R-:W-:Y:S01]  /*ba50*/  HFMA2.MMA R84, -RZ, RZ, 0, 5.9604644775390625e-08 ;  /* 0x00000001ff547435 */ /* 0x000fe200000001ff */
[----:B------:R-:W-:-:S02]  /*ba60*/  MOV R83, R85 ;  /* 0x0000005500537202 */ /* 0x000fc40000000f00 */
[----:B------:R-:W-:-:S03]  /*ba70*/  MOV R82, 0xba90 ;  /* 0x0000ba9000527802 */ /* 0x000fc60000000f00 */
[----:B0-2--5:R-:W-:Y:S05]  /*ba80*/  CALL.REL.NOINC `($__internal_15_$__cuda_sm70_shflsync_down) ;  /* 0x000000d000007944 */ /* 0x025fea0003c00000 */
[----:B-1----:R-:W-:Y:S01]  /*ba90*/  IMAD.MOV.U32 R86, RZ, RZ, R84 ;  /* 0x000000ffff567224 */ /* 0x002fe200078e0054 */
[----:B------:R-:W-:Y:S01]  /*baa0*/  MOV R85, R159 ;  /* 0x0000009f00557202 */ /* 0x000fe20000000f00 */
[----:B------:R-:W-:Y:S01]  /*bab0*/  IMAD.MOV.U32 R84, RZ, RZ, RZ ;  /* 0x000000ffff547224 */ /* 0x000fe200078e00ff */
[----:B------:R-:W-:Y:S02]  /*bac0*/  MOV R82, R80 ;  /* 0x0000005000527202 */ /* 0x000fe40000000f00 */
[----:B------:R-:W-:Y:S02]  /*bad0*/  MOV R83, 0xbaf0 ;  /* 0x0000baf000537802 */ /* 0x000fe40000000f00 */
[----:B0-2--5:R-:W-:Y:S05]  /*bae0*/  CALL.REL.NOINC `($__internal_16_$__cuda_sm70_shflsync_idx_p) ;  /* 0x0000010000007944 */ /* 0x025fea0003c00000 */
[----:B-1----:R-:W-:Y:S01]  /*baf0*/  MOV R159, R84 ;  /* 0x00000054009f7202 */ /* 0x002fe20000000f00 */
[----:B------:R-:W-:Y:S01]  /*bb00*/  IMAD.MOV.U32 R84, RZ, RZ, RZ ;  /* 0x000000ffff547224 */ /* 0x000fe200078e00ff */
[----:B------:R-:W-:Y:S02]  /*bb10*/  MOV R82, R81 ;  /* 0x0000005100527202 */ /* 0x000fe40000000f00 */
[----:B------:R-:W-:Y:S02]  /*bb20*/  MOV R83, 0xbb40 ;  /* 0x0000bb4000537802 */ /* 0x000fe40000000f00 */
[----:B--2--5:R-:W-:Y:S05]  /*bb30*/  CALL.REL.NOINC `($__internal_16_$__cuda_sm70_shflsync_idx_p) ;  /* 0x000000b000007944 */ /* 0x024fea0003c00000 */
[----:B-1----:R-:W-:Y:S01]  /*bb40*/  MOV R83, R84 ;  /* 0x0000005400537202 */ /* 0x002fe20000000f00 */
[----:B--2--5:R-:W-:Y:S05]  /*bb50*/  BRA `(.L_x_356) ;  /* 0xffffb73000007947 */ /* 0x024fea000383ffff */
        .weak           $__internal_15_$__cuda_sm70_shflsync_down
        .type           $__internal_15_$__cuda_sm70_shflsync_down,@function
        .size           $__internal_15_$__cuda_sm70_shflsync_down,($__internal_16_$__cuda_sm70_shflsync_idx_p - $__internal_15_$__cuda_sm70_shflsync_down)
$__internal_15_$__cuda_sm70_shflsync_down:
        /* <DEDUP_REMOVED lines=8> */
[----:B------:R-:W-:Y:S05]  /*bbe0*/  RET.REL.NODEC R82 `(_Z25selective_scan_bwd_kernelI32Selective_Scan_bwd_kernel_traitsILi128ELi16ELb0ELb0ELb1ELb0ELb1EN3c104HalfEfEEv12SSMParamsBwd) ;  /* 0xffff441052007950 */ /* 0x000fea0003c3ffff */
        .weak           $__internal_16_$__cuda_sm70_shflsync_idx_p
        .type           $__internal_16_$__cuda_sm70_shflsync_idx_p,@function
        .size           $__internal_16_$__cuda_sm70_shflsync_idx_p,($__internal_17_$__cuda_sm70_shflsync_up - $__internal_16_$__cuda_sm70_shflsync_idx_p)
$__internal_16_$__cuda_sm70_shflsync_idx_p:
        /* <DEDUP_REMOVED lines=9> */
[----:B0-----:R-:W-:Y:S05]  /*bc80*/  RET.REL.NODEC R82 `(_Z25selective_scan_bwd_kernelI32Selective_Scan_bwd_kernel_traitsILi128ELi16ELb0ELb0ELb1ELb0ELb1EN3c104HalfEfEEv12SSMParamsBwd) ;  /* 0xffff437052007950 */ /* 0x001fea0003c3ffff */
        .weak           $__internal_17_$__cuda_sm70_shflsync_up
        .type           $__internal_17_$__cuda_sm70_shflsync_up,@function
        .size           $__internal_17_$__cuda_sm70_shflsync_up,(.L_x_8829 - $__internal_17_$__cuda_sm70_shflsync_up)
$__internal_17_$__cuda_sm70_shflsync_up:
        /* <DEDUP_REMOVED lines=8> */
[----:B-1----:R-:W-:Y:S05]  /*bd10*/  RET.REL.NODEC R82 `(_Z25selective_scan_bwd_kernelI32Selective_Scan_bwd_kernel_traitsILi128ELi16ELb0ELb0ELb1ELb0ELb1EN3c104HalfEfEEv12SSMParamsBwd) ;  /* 0xffff42e052007950 */ /* 0x002fea0003c3ffff */
.L_x_357:
        /* <DEDUP_REMOVED lines=14> */
.L_x_8829:


//--------------------- .text._Z25selective_scan_bwd_kernelI32Selective_Scan_bwd_kernel_traitsILi128ELi16ELb0ELb0ELb1ELb1ELb0EN3c104HalfEfEEv12SSMParamsBwd --------------------------
	.section	.text._Z25selective_scan_bwd_kernelI32Selective_Scan_bwd_kernel_traitsILi128ELi16ELb0ELb0ELb1ELb1ELb0EN3c104HalfEfEEv12SSMParamsBwd,"ax",@progbits
	.sectioninfo	@"SHI_REGISTERS=168"
	.align	128
        .global         _Z25selective_scan_bwd_kernelI32Selective_Scan_bwd_kernel_traitsILi128ELi16ELb0ELb0ELb1ELb1ELb0EN3c104HalfEfEEv12SSMParamsBwd
        .type           _Z25selective_scan_bwd_kernelI32Selective_Scan_bwd_kernel_traitsILi128ELi16ELb0ELb0ELb1ELb1ELb0EN3c104HalfEfEEv12SSMParamsBwd,@function
        .size           _Z25selective_scan_bwd_kernelI32Selective_Scan_bwd_kernel_traitsILi128ELi16ELb0ELb0ELb1ELb1ELb0EN3c104HalfEfEEv12SSMParamsBwd,(.L_x_8832 - _Z25selective_scan_bwd_kernelI32Selective_Scan_bwd_kernel_traitsILi128ELi16ELb0ELb0ELb1ELb1ELb0EN3c104HalfEfEEv12SSMParamsBwd)
        .other          _Z25selective_scan_bwd_kernelI32Selective_Scan_bwd_kernel_traitsILi128ELi16ELb0ELb0ELb1ELb1ELb0EN3c104HalfEfEEv12SSMParamsBwd,@"STO_CUDA_ENTRY STV_DEFAULT"
_Z25selective_scan_bwd_kernelI32Selective_Scan_bwd_kernel_traitsILi128ELi16ELb0ELb0ELb1ELb1ELb0EN3c104HalfEfEEv12SSMParamsBwd:
.text._Z25selective_scan_bwd_kernelI32Selective_Scan_bwd_kernel_traitsILi128ELi16ELb0ELb0ELb1ELb1ELb0EN3c104HalfEfEEv12SSMParamsBwd:
        /* <DEDUP_REMOVED lines=163> */
.L_x_444:
[----:B------:R-:W-:Y:S01]  /*0a30*/  ULDC UR19, c[0x0][0x174] ;  /* 0x00005d0000137ab9 */ /* 0x000fe20000000800 */
[----:B------:R-:W-:Y:S01]  /*0a40*/  IMAD.SHL.U32 R64, R55, 0x10, RZ ;  /* 0x0000001037407824 */ /* 0x000fe200078e00ff */
[----:B------:R-:W-:Y:S01]  /*0a50*/  UIADD3 UR19, -UR6, UR19, URZ ;  /* 0x0000001306137290 */ /* 0x000fe2000fffe13f */
[----:B------:R-:W-:Y:S01]  /*0a60*/  BAR.SYNC.DEFER_BLOCKING 0x0 ;  /* 0x0000000000007b1d */ /* 0x000fe20000010000 */
[----:B------:R-:W-:Y:S02]  /*0a70*/  MOV R2, UR33 ;  /* 0x0000002100027c02 */ /* 0x000fe40008000f00 */
[----:B------:R-:W-:Y:S01]  /*0a80*/  LOP3.LUT R0, R64, 0xfffffe00, RZ, 0xc0, !PT ;  /* 0xfffffe0040007812 */ /* 0x000fe200078ec0ff */
[----:B------:R-:W-:Y:S01]  /*0a90*/  ULEA UR39, UR19, 0xfffff800, 0xb ;  /* 0xfffff80013277891 */ /* 0x000fe2000f8e583f */
[----:B-1----:R-:W-:Y:S01]  /*0aa0*/  MOV R3, UR32 ;  /* 0x0000002000037c02 */ /* 0x002fe20008000f00 */
        /* <DEDUP_REMOVED lines=11> */
[----:B------:R-:W-:Y:S02]  /*0b60*/  PRMT R5, RZ, 0x7610, R5 ;  /* 0x00007610ff057816 */ /* 0x000fe40000000005 */
[C---:B------:R-:W-:Y:S02]  /*0b70*/  LOP3.LUT R24, R56.reuse, 0xa0, RZ, 0xfc, !PT ;  /* 0x000000a038187812 */ /* 0x040fe400078efcff */
[C---:B------:R-:W-:Y:S01]  /*0b80*/  LOP3.LUT R25, R56.reuse, 0xc0, RZ, 0xfc, !PT ;  /* 0x000000c038197812 */ /* 0x040fe200078efcff */
[----:B------:R1:W3:Y:S01]  /*0b90*/  @!P2 LDG.E.U16 R4, [R2.64] ;  /* 0x0000001e0204a981 */ /* 0x0002e2000c1e1500 */
[----:B------:R-:W-:Y:S02]  /*0ba0*/  ISETP.GE.AND P0, PT, R21, UR7, PT ;  /* 0x0000000715007c0c */ /* 0x000fe4000bf06270 */
[----:B------:R-:W-:Y:S01]  /*0bb0*/  LOP3.LUT R26, R56, 0xe0, RZ, 0xfc, !PT ;  /* 0x000000e0381a7812 */ /* 0x000fe200078efcff */
[----:B------:R1:W4:Y:S01]  /*0bc0*/  @!P1 LDG.E.U16 R5, [R2.64+0x40] ;  /* 0x0000401e02059981 */ /* 0x000322000c1e1500 */
[----:B------:R-:W-:-:S02]  /*0bd0*/  ISETP.GE.AND P4, PT, R22, UR7, PT ;  /* 0x0000000716007c0c */ /* 0x000fc4000bf86270 */
[----:B------:R-:W-:Y:S02]  /*0be0*/  LOP3.LUT R28, R56, 0x100, RZ, 0xfc, !PT ;  /* 0x00000100381c7812 */ /* 0x000fe400078efcff */
        /* <DEDUP_REMOVED lines=47> */
[----:B------:R-:W0:Y:S01]  /*0ee0*/  S2R R53, SR_LANEID ;  /* 0x0000000000357919 */ /* 0x000e220000000000 */
[----:B------:R-:W-:-:S02]  /*0ef0*/  ISETP.GE.AND P2, PT, R20, UR7, PT ;  /* 0x0000000714007c0c */ /* 0x000fc4000bf46270 */
[----:B------:R-:W-:Y:S02]  /*0f00*/  ISETP.GE.AND P6, PT, R23, UR7, PT ;  /* 0x0000000717007c0c */ /* 0x000fe4000bfc6270 */
[----:B------:R-:W-:Y:S02]  /*0f10*/  ISETP.GE.AND P0, PT, R25, UR7, PT ;  /* 0x0000000719007c0c */ /* 0x000fe4000bf06270 */
[----:B------:R-:W-:Y:S02]  /*0f20*/  ISETP.GE.AND P3, PT, R21, UR7, PT ;  /* 0x0000000715007c0c */ /* 0x000fe4000bf66270 */
[----:B------:R-:W-:Y:S02]  /*0f30*/  LOP3.LUT R30, R30, 0xffffff7f, RZ, 0xc0, !PT ;  /* 0xffffff7f1e1e7812 */ /* 0x000fe400078ec0ff */
[----:B0-----:R-:W-:-:S04]  /*0f40*/  IADD3 R20, R0, R53, RZ ;  /* 0x0000003500147210 */ /* 0x001fc80007ffe0ff */
[C---:B------:R-:W-:Y:S02]  /*0f50*/  IADD3 R23, R20.reuse, 0x20, RZ ;  /* 0x0000002014177810 */ /* 0x040fe40007ffe0ff */
[C---:B------:R-:W-:Y:S02]  /*0f60*/  IADD3 R25, R20.reuse, 0x40, RZ ;  /* 0x0000004014197810 */ /* 0x040fe40007ffe0ff */
[C---:B-1----:R-:W-:Y:S02]  /*0f70*/  IADD3 R3, R20.reuse, 0x60, RZ ;  /* 0x0000006014037810 */ /* 0x042fe40007ffe0ff */
[C---:B------:R-:W-:Y:S02]  /*0f80*/  LEA.HI.SX32 R21, R20.reuse, R20, 0x1b ;  /* 0x0000001414157211 */ /* 0x040fe400078fdaff */
[C---:B------:R-:W-:Y:S02]  /*0f90*/  IADD3 R27, R20.reuse, 0x80, RZ ;  /* 0x00000080141b7810 */ /* 0x040fe40007ffe0ff */
[----:B------:R-:W-:-:S02]  /*0fa0*/  IADD3 R29, R20, 0xa0, RZ ;  /* 0x000000a0141d7810 */ /* 0x000fc40007ffe0ff */
[C---:B------:R-:W-:Y:S02]  /*0fb0*/  IADD3 R31, R20.reuse, 0xc0, RZ ;  /* 0x000000c0141f7810 */ /* 0x040fe40007ffe0ff */
[-C--:B------:R-:W-:Y:S02]  /*0fc0*/  LEA.HI.SX32 R23, R23, R20.reuse, 0x1b ;  /* 0x0000001417177211 */ /* 0x080fe400078fdaff */
[-C--:B------:R-:W-:Y:S02]  /*0fd0*/  LEA.HI.SX32 R25, R25, R20.reuse, 0x1b ;  /* 0x0000001419197211 */ /* 0x080fe400078fdaff */
[C---:B------:R-:W-:Y:S02]  /*0fe0*/  IADD3 R33, R20.reuse, 0xe0, RZ ;  /* 0x000000e014217810 */ /* 0x040fe40007ffe0ff */
[----:B------:R-:W-:Y:S02]  /*0ff0*/  LEA.HI.SX32 R3, R3, R20, 0x1b ;  /* 0x0000001403037211 */ /* 0x000fe400078fdaff */
[----:B------:R-:W-:-:S02]  /*1000*/  IADD3 R35, R20, 0x100, RZ ;  /* 0x0000010014237810 */ /* 0x000fc40007ffe0ff */
[----:B------:R-:W-:Y:S02]  /*1010*/  SHF.L.U32 R67, R21, 0x1, RZ ;  /* 0x0000000115437819 */ /* 0x000fe400000006ff */
[-C--:B------:R-:W-:Y:S01]  /*1020*/  LEA.HI.SX32 R27, R27, R20.reuse, 0x1b ;  /* 0x000000141b1b7211 */ /* 0x080fe200078fdaff */
[----:B------:R-:W-:Y:S01]  /*1030*/  IMAD.SHL.U32 R65, R25, 0x2, RZ ;  /* 0x0000000219417824 */ /* 0x000fe200078e00ff */
        /* <DEDUP_REMOVED lines=15> */
[-C--:B------:R-:W-:Y:S02]  /*1130*/  LEA.HI.SX32 R37, R37, R20.reuse, 0x1b ;  /* 0x0000001425257211 */ /* 0x080fe400078fdaff */
[----:B------:R-:W-:-:S02]  /*1140*/  LEA.HI.SX32 R39, R39, R20, 0x1b ;  /* 0x0000001427277211 */ /* 0x000fc400078fdaff */
[----:B------:R-:W-:Y:S01]  /*1150*/  SHF.L.U32 R61, R29, 0x1, RZ ;  /* 0x000000011d3d7819 */ /* 0x000fe200000006ff */
[----:B------:R-:W-:Y:S01]  /*1160*/  IMAD R0, R53, 0x10, R0 ;  /* 0x0000001035007824 */ /* 0x000fe200078e0200 */
[----:B------:R-:W-:Y:S02]  /*1170*/  IADD3 R49, R20, 0x1e0, RZ ;  /* 0x000001e014317810 */ /* 0x000fe40007ffe0ff */
[-C--:B------:R-:W-:Y:S02]  /*1180*/  LEA.HI.SX32 R41, R41, R20.reuse, 0x1b ;  /* 0x0000001429297211 */ /* 0x080fe400078fdaff */
[----:B------:R-:W-:Y:S02]  /*1190*/  SHF.L.U32 R52, R33, 0x1, RZ ;  /* 0x0000000121347819 */ /* 0x000fe400000006ff */
[----:B------:R-:W-:Y:S02]  /*11a0*/  ISETP.GE.AND P5, PT, R22, UR7, PT ;  /* 0x0000000716007c0c */ /* 0x000fe4000bfa6270 */
[----:B------:R-:W-:-:S02]  /*11b0*/  LEA.HI.SX32 R43, R43, R20, 0x1b ;  /* 0x000000142b2b7211 */ /* 0x000fc400078fdaff */
[----:B------:R-:W-:Y:S01]  /*11c0*/  SHF.L.U32 R51, R35, 0x1, RZ ;  /* 0x0000000123337819 */ /* 0x000fe200000006ff */
[----:B------:R-:W-:Y:S01]  /*11d0*/  IMAD.SHL.U32 R48, R39, 0x2, RZ ;  /* 0x0000000227307824 */ /* 0x000fe200078e00ff */
[----:B------:R-:W-:Y:S02]  /*11e0*/  LOP3.LUT R30, R30, 0xffffffbf, RZ, 0xc0, !PT ;  /* 0xffffffbf1e1e7812 */ /* 0x000fe400078ec0ff */
[-C--:B------:R-:W-:Y:S02]  /*11f0*/  LEA.HI.SX32 R45, R45, R20.reuse, 0x1b ;  /* 0x000000142d2d7211 */ /* 0x080fe400078fdaff */
[-C--:B------:R-:W-:Y:S02]  /*1200*/  LEA.HI.SX32 R47, R47, R20.reuse, 0x1b ;  /* 0x000000142f2f7211 */ /* 0x080fe400078fdaff */
[----:B------:R-:W-:Y:S02]  /*1210*/  SHF.L.U32 R50, R37, 0x1, RZ ;  /* 0x0000000125327819 */ /* 0x000fe400000006ff */
[----:B------:R-:W-:-:S02]  /*1220*/  LEA.HI.SX32 R49, R49, R20, 0x1b ;  /* 0x0000001431317211 */ /* 0x000fc400078fdaff */
[----:B------:R-:W-:Y:S02]  /*1230*/  SHF.L.U32 R46, R41, 0x1, RZ ;  /* 0x00000001292e7819 */ /* 0x000fe400000006ff */
[----:B------:R-:W-:Y:S01]  /*1240*/  SHF.L.U32 R165, R43, 0x1, RZ ;  /* 0x000000012ba57819 */ /* 0x000fe200000006ff */
[----:B------:R-:W-:Y:S01]  /*1250*/  IMAD.SHL.U32 R163, R47, 0x2, RZ ;  /* 0x000000022fa37824 */ /* 0x000fe200078e00ff */
[----:B------:R-:W-:Y:S02]  /*1260*/  @P3 LOP3.LUT R30, R30, 0x40, RZ, 0xfc, !PT ;  /* 0x000000401e1e3812 */ /* 0x000fe400078efcff */
[----:B------:R-:W-:Y:S02]  /*1270*/  SHF.L.U32 R164, R45, 0x1, RZ ;  /* 0x000000012da47819 */ /* 0x000fe400000006ff */
[----:B------:R-:W-:Y:S02]  /*1280*/  LEA.HI.SX32 R54, R0, R0, 0x1b ;  /* 0x0000000000367211 */ /* 0x000fe400078fdaff */
[----:B------:R-:W-:-:S02]  /*1290*/  SHF.L.U32 R162, R49, 0x1, RZ ;  /* 0x0000000131a27819 */ /* 0x000fc400000006ff */
[----:B------:R-:W-:Y:S02]  /*12a0*/  LOP3.LUT R30, R30, 0xffffffdf, RZ, 0xc0, !PT ;  /* 0xffffffdf1e1e7812 */ /* 0x000fe400078ec0ff */
[----:B------:R-:W-:Y:S02]  /*12b0*/  SHF.L.U32 R54, R54, 0x1, RZ ;  /* 0x0000000136367819 */ /* 0x000fe400000006ff */
[----:B------:R-:W-:Y:S02]  /*12c0*/  @P5 LOP3.LUT R30, R30, 0x20, RZ, 0xfc, !PT ;  /* 0x000000201e1e5812 */ /* 0x000fe400078efcff */
[----:B------:R-:W-:Y:S02]  /*12d0*/  ISETP.GE.AND P4, PT, R24, UR7, PT ;  /* 0x0000000718007c0c */ /* 0x000fe4000bf86270 */
        /* <DEDUP_REMOVED lines=10> */
[----:B------:R-:W-:Y:S01]  /*1380*/  LOP3.LUT R30, R30, 0xfffffeff, RZ, 0xc0, !PT ;  /* 0xfffffeff1e1e7812 */ /* 0x000fe200078ec0ff */
[----:B---3--:R-:W-:Y:S04]  /*1390*/  STS.U16 [R67], R4 ;  /* 0x0000000443007388 */ /* 0x008fe80000000400 */
[----:B----4-:R-:W-:Y:S04]  /*13a0*/  STS.U16 [R66+0x40], R5 ;  /* 0x0000400542007388 */ /* 0x010fe80000000400 */
[----:B-----5:R-:W-:Y:S04]  /*13b0*/  STS.U16 [R65+0x80], R6 ;  /* 0x0000800641007388 */ /* 0x020fe80000000400 */
[----:B--2---:R-:W-:Y:S04]  /*13c0*/  STS.U16 [R63+0xc0], R7 ;  /* 0x0000c0073f007388 */ /* 0x004fe80000000400 */
[----:B------:R0:W-:Y:S04]  /*13d0*/  STS.U16 [R62+0x100], R8 ;  /* 0x000100083e007388 */ /* 0x0001e80000000400 */
        /* <DEDUP_REMOVED lines=30> */
[----:B------:R-:W-:Y:S02]  /*15c0*/  @P1 LOP3.LUT R30, R30, 0x100, RZ, 0xfc, !PT ;  /* 0x000001001e1e1812 */ /* 0x000fe400078efcff */
[----:B-1----:R-:W-:Y:S02]  /*15d0*/  PRMT R9, RZ, 0x7610, R9 ;  /* 0x00007610ff097816 */ /* 0x002fe40000000009 */
[----:B------:R-:W-:Y:S01]  /*15e0*/  LOP3.LUT R30, R30, 0xfffffffd, RZ, 0xc0, !PT ;  /* 0xfffffffd1e1e7812 */ /* 0x000fe200078ec0ff */
[----:B------:R-:W5:Y:S01]  /*15f0*/  @!P0 LDG.E.U16 R8, [R58.64+0x180] ;  /* 0x0001801e3a088981 */ /* 0x000f62000c1e1500 */
[----:B------:R-:W-:Y:S02]  /*1600*/  ISETP.GE.AND P0, PT, R26, UR7, PT ;  /* 0x000000071a007c0c */ /* 0x000fe4000bf06270 */
[----:B--2---:R-:W-:Y:S02]  /*1610*/  PRMT R12, RZ, 0x7610, R12 ;  /* 0x00007610ff0c7816 */ /* 0x004fe4000000000c */
[----:B------:R-:W-:-:S02]  /*1620*/  PRMT R2, RZ, 0x7610, R2 ;  /* 0x00007610ff027816 */ /* 0x000fc40000000002 */
[----:B------:R-:W-:Y:S02]  /*1630*/  PRMT R3, RZ, 0x7610, R3 ;  /* 0x00007610ff037816 */ /* 0x000fe40000000003 */
[----:B------:R-:W-:Y:S02]  /*1640*/  PRMT R4, RZ, 0x7610, R4 ;  /* 0x00007610ff047816 */ /* 0x000fe40000000004 */
[----:B------:R-:W-:Y:S01]  /*1650*/  PRMT R7, RZ, 0x7610, R7 ;  /* 0x00007610ff077816 */ /* 0x000fe20000000007 */
[----:B------:R-:W2:Y:S02]  /*1660*/  @!P1 LDG.E.U16 R2, [R58.64] ;  /* 0x0000001e3a029981 */ /* 0x000ea4000c1e1500 */
[----:B------:R-:W-:Y:S02]  /*1670*/  @P0 LOP3.LUT R30, R30, 0x2, RZ, 0xfc, !PT ;  /* 0x000000021e1e0812 */ /* 0x000fe400078efcff */
[----:B------:R-:W5:Y:S01]  /*1680*/  @!P0 LDG.E.U16 R9, [R58.64+0x1c0] ;  /* 0x0001c01e3a098981 */ /* 0x000f62000c1e1500 */
[----:B------:R-:W-:-:S02]  /*1690*/  ISETP.GE.AND P0, PT, R28, UR7, PT ;  /* 0x000000071c007c0c */ /* 0x000fc4000bf06270 */
        /* <DEDUP_REMOVED lines=20> */
[----:B------:R-:W-:Y:S01]  /*17e0*/  PRMT R16, RZ, 0x7610, R16 ;  /* 0x00007610ff107816 */ /* 0x000fe20000000010 */
        /* <DEDUP_REMOVED lines=72> */
[----:B------:R0:W2:Y:S01]  /*1c70*/  @!P0 LDG.E.U16 R20, [R10.64] ;  /* 0x0000001e0a148981 */ /* 0x0000a2000c1e1500 */
[----:B------:R-:W-:Y:S02]  /*1c80*/  ISETP.NE.AND P0, PT, R21, RZ, PT ;  /* 0x000000ff1500720c */ /* 0x000fe40003f05270 */
[----:B------:R-:W-:Y:S01]  /*1c90*/  PRMT R21, RZ, 0x7610, R21 ;  /* 0x00007610ff157816 */ /* 0x000fe20000000015 */
[----:B------:R0:W3:Y:S04]  /*1ca0*/  @!P2 LDG.E.U16 R30, [R10.64+0x2c0] ;  /* 0x0002c01e0a1ea981 */ /* 0x0000e8000c1e1500 */
[----:B------:R0:W4:Y:S04]  /*1cb0*/  @!P3 LDG.E.U16 R32, [R10.64+0x300] ;  /* 0x0003001e0a20b981 */ /* 0x000128000c1e1500 */
[----:B------:R0:W5:Y:S04]  /*1cc0*/  @!P4 LDG.E.U16 R31, [R10.64+0x340] ;  /* 0x0003401e0a1fc981 */ /* 0x000168000c1e1500 */
[----:B------:R0:W3:Y:S01]  /*1cd0*/  @!P0 LDG.E.U16 R19, [R10.64+0x40] ;  /* 0x0000401e0a138981 */ /* 0x0000e2000c1e1500 */
[----:B------:R-:W-:-:S02]  /*1ce0*/  ISETP.NE.AND P0, PT, R22, RZ, PT ;  /* 0x000000ff1600720c */ /* 0x000fc40003f05270 */
[----:B------:R-:W-:Y:S01]  /*1cf0*/  PRMT R22, RZ, 0x7610, R22 ;  /* 0x00007610ff167816 */ /* 0x000fe20000000016 */
[----:B------:R0:W4:Y:S04]  /*1d00*/  @!P5 LDG.E.U16 R34, [R10.64+0x380] ;  /* 0x0003801e0a22d981 */ /* 0x000128000c1e1500 */
[----:B------:R0:W4:Y:S06]  /*1d10*/  @!P6 LDG.E.U16 R33, [R10.64+0x3c0] ;  /* 0x0003c01e0a21e981 */ /* 0x00012c000c1e1500 */
[----:B------:R0:W4:Y:S01]  /*1d20*/  @!P0 LDG.E.U16 R21, [R10.64+0x80] ;  /* 0x0000801e0a158981 */ /* 0x000122000c1e1500 */
[----:B------:R-:W-:-:S02]  /*1d30*/  ISETP.NE.AND P0, PT, R23, RZ, PT ;  /* 0x000000ff1700720c */ /* 0x000fc40003f05270 */
[----:B------:R-:W-:-:S11]  /*1d40*/  PRMT R23, RZ, 0x7610, R23 ;  /* 0x00007610ff177816 */ /* 0x000fd60000000017 */
[----:B------:R0:W5:Y:S01]  /*1d50*/  @!P0 LDG.E.U16 R22, [R10.64+0xc0] ;  /* 0x0000c01e0a168981 */ /* 0x000162000c1e1500 */
[----:B------:R-:W-:Y:S02]  /*1d60*/  ISETP.NE.AND P0, PT, R24, RZ, PT ;  /* 0x000000ff1800720c */ /* 0x000fe40003f05270 */
        /* <DEDUP_REMOVED lines=15> */
[----:B------:R-:W-:-:S06]  /*1e60*/  PRMT R29, RZ, 0x7610, R29 ;  /* 0x00007610ff1d7816 */ /* 0x000fcc000000001d */
[----:B------:R0:W5:Y:S05]  /*1e70*/  @!P1 LDG.E.U16 R29, [R10.64+0x280] ;  /* 0x0002801e0a1d9981 */ /* 0x00016a000c1e1500 */
        /* <DEDUP_REMOVED lines=13> */
[----:B------:R-:W5:Y:S01]  /*1f50*/  LDL.LU R35, [R1+0x34] ;  /* 0x0000340001237983 */ /* 0x000f620000300800 */
[----:B0-----:R-:W-:-:S02]  /*1f60*/  HADD2.F32 R11, -RZ, R142.H0_H0 ;  /* 0x2000008eff0b7230 */ /* 0x001fc40000004100 */
[----:B-1----:R-:W-:-:S05]  /*1f70*/  HADD2.F32 R9, -RZ, R9.H0_H0 ;  /* 0x20000009ff097230 */ /* 0x002fca0000004100 */
[----:B------:R-:W-:-:S05]  /*1f80*/  FADD.FTZ R44, R9, UR4 ;  /* 0x00000004092c7e21 */ /* 0x000fca0008010000 */
[----:B------:R-:W-:Y:S01]  /*1f90*/  FSETP.GTU.FTZ.AND P4, PT, R44, 20, PT ;  /* 0x41a000002c00780b */ /* 0x000fe20003f9c000 */
[----:B--2---:R-:W-:Y:S04]  /*1fa0*/  STS.U16 [R67], R20 ;  /* 0x0000001443007388 */ /* 0x004fe80000000400 */
[----:B---3--:R0:W-:Y:S04]  /*1fb0*/  STS.U16 [R66+0x40], R19 ;  /* 0x0000401342007388 */ /* 0x0081e80000000400 */
        /* <DEDUP_REMOVED lines=20> */
[----:B------:R-:W5:Y:S01]  /*2100*/  LDS.U16 R47, [R54+0xa] ;  /* 0x00000a00362f7984 */ /* 0x000f620000000400 */
[----:B0-----:R-:W-:-:S03]  /*2110*/  HADD2.F32 R19, -RZ, R140.H0_H0 ;  /* 0x2000008cff137230 */ /* 0x001fc60000004100 */
[----:B------:R-:W0:Y:S01]  /*2120*/  LDS.U16 R46, [R54+0xc] ;  /* 0x00000c00362e7984 */ /* 0x000e220000000400 */
[----:B------:R-:W-:-:S03]  /*2130*/  HADD2.F32 R20, -RZ, R138.H0_H0 ;  /* 0x2000008aff147230 */ /* 0x000fc60000004100 */
[----:B------:R-:W0:Y:S04]  /*2140*/  LDS.U16 R45, [R54+0xe] ;  /* 0x00000e00362d7984 */ /* 0x000e280000000400 */
[----:B------:R-:W0:Y:S04]  /*2150*/  LDS.U16 R34, [R54+0x10] ;  /* 0x0000100036227984 */ /* 0x000e280000000400 */
[----:B------:R-:W0:Y:S01]  /*2160*/  LDS.U16 R32, [R54+0x12] ;  /* 0x0000120036207984 */ /* 0x000e220000000400 */
[----:B-1----:R-:W-:-:S03]  /*2170*/  HADD2.F32 R52, -RZ, R52.H0_H0 ;  /* 0x20000034ff347230 */ /* 0x002fc60000004100 */
[----:B------:R1:W1:Y:S01]  /*2180*/  LDS.U16 R30, [R54+0x14] ;  /* 0x00001400361e7984 */ /* 0x0002620000000400 */
[----:B--2---:R-:W-:Y:S01]  /*2190*/  HADD2.F32 R51, -RZ, R51.H0_H0 ;  /* 0x20000033ff337230 */ /* 0x004fe20000004100 */
[----:B------:R-:W-:Y:S01]  /*21a0*/  FFMA.FTZ R10, R52, R11, R35 ;  /* 0x0000000b340a7223 */ /* 0x000fe20000010023 */
[----:B------:R-:W-:Y:S01]  /*21b0*/  HADD2.F32 R11, -RZ, R139.H0_H0 ;  /* 0x2000008bff0b7230 */ /* 0x000fe20000004100 */
[----:B------:R2:W1:Y:S01]  /*21c0*/  LDS.U16 R28, [R54+0x16] ;  /* 0x00001600361c7984 */ /* 0x0004620000000400 */
[----:B---3--:R-:W-:Y:S01]  /*21d0*/  HADD2.F32 R50, -RZ, R50.H0_H0 ;  /* 0x20000032ff327230 */ /* 0x008fe20000004100 */
[----:B------:R-:W-:Y:S02]  /*21e0*/  FFMA.FTZ R19, R51, R19, R10 ;  /* 0x0000001333137223 */ /* 0x000fe4000001000a */
[----:B------:R2:W3:Y:S01]  /*21f0*/  LDS.U16 R26, [R54+0x18] ;  /* 0x00001800361a7984 */ /* 0x0004e20000000400 */
[----:B----4-:R-:W-:Y:S01]  /*2200*/  HADD2.F32 R49, -RZ, R49.H0_H0 ;  /* 0x20000031ff317230 */ /* 0x010fe20000004100 */
[----:B------:R-:W-:Y:S01]  /*2210*/  FFMA.FTZ R10, R50, R11, R19 ;  /* 0x0000000b320a7223 */ /* 0x000fe20000010013 */
[----:B------:R-:W-:Y:S01]  /*2220*/  HADD2.F32 R19, -RZ, R115.H0_H0 ;  /* 0x20000073ff137230 */ /* 0x000fe20000004100 */
[----:B------:R2:W4:Y:S01]  /*2230*/  LDS.U16 R24, [R54+0x1a] ;  /* 0x00001a0036187984 */ /* 0x0005220000000400 */
[----:B-----5:R-:W-:Y:S01]  /*2240*/  HADD2.F32 R48, -RZ, R48.H0_H0 ;  /* 0x20000030ff307230 */ /* 0x020fe20000004100 */
[----:B------:R-:W-:Y:S01]  /*2250*/  FFMA.FTZ R11, R49, R20, R10 ;  /* 0x00000014310b7223 */ /* 0x000fe2000001000a */
[----:B------:R-:W-:Y:S01]  /*2260*/  HADD2.F32 R20, -RZ, R114.H0_H0 ;  /* 0x20000072ff147230 */ /* 0x000fe20000004100 */
[----:B------:R2:W1:Y:S01]  /*2270*/  LDS.U16 R22, [R54+0x1c] ;  /* 0x00001c0036167984 */ /* 0x0004620000000400 */
[----:B------:R-:W-:Y:S01]  /*2280*/  HADD2.F32 R47, -RZ, R47.H0_H0 ;  /* 0x2000002fff2f7230 */ /* 0x000fe20000004100 */
[----:B------:R-:W-:-:S04]  /*2290*/  FFMA.FTZ R10, R48, R19, R11 ;  /* 0x00000013300a7223 */ /* 0x000fc8000001000b */
[----:B------:R-:W-:Y:S02]  /*22a0*/  FFMA.FTZ R11, R47, R20, R10 ;  /* 0x000000142f0b7223 */ /* 0x000fe4000001000a */
[----:B------:R2:W1:Y:S01]  /*22b0*/  LDS.U16 R20, [R54+0x1e] ;  /* 0x00001e0036147984 */ /* 0x0004620000000400 */
[----:B------:R-:W-:Y:S02]  /*22c0*/  HADD2.F32 R10, -RZ, R113.H0_H0 ;  /* 0x20000071ff0a7230 */ /* 0x000fe40000004100 */
[----:B0-----:R-:W-:Y:S02]  /*22d0*/  HADD2.F32 R46, -RZ, R46.H0_H0 ;  /* 0x2000002eff2e7230 */ /* 0x001fe40000004100 */
[----:B------:R-:W-:Y:S02]  /*22e0*/  HADD2.F32 R19, -RZ, R112.H0_H0 ;  /* 0x20000070ff137230 */ /* 0x000fe40000004100 */
[----:B------:R-:W-:Y:S01]  /*22f0*/  HADD2.F32 R45, -RZ, R45.H0_H0 ;  /* 0x2000002dff2d7230 */ /* 0x000fe20000004100 */
[----:B------:R-:W-:Y:S01]  /*2300*/  FFMA.FTZ R10, R46, R10, R11 ;  /* 0x0000000a2e0a7223 */ /* 0x000fe2000001000b */
[----:B------:R-:W-:-:S02]  /*2310*/  HADD2.F32 R12, -RZ, R12.H0_H0 ;  /* 0x2000000cff0c7230 */ /* 0x000fc40000004100 */
[----:B------:R-:W-:Y:S02]  /*2320*/  HADD2.F32 R13, -RZ, R13.H0_H0 ;  /* 0x2000000dff0d7230 */ /* 0x000fe40000004100 */
[----:B------:R-:W-:Y:S02]  /*2330*/  HADD2.F32 R14, -RZ, R14.H0_H0 ;  /* 0x2000000eff0e7230 */ /* 0x000fe40000004100 */
[----:B------:R-:W-:Y:S02]  /*2340*/  HADD2.F32 R15, -RZ, R15.H0_H0 ;  /* 0x2000000fff0f7230 */ /* 0x000fe40000004100 */
[----:B------:R-:W-:Y:S01]  /*2350*/  HADD2.F32 R16, -RZ, R16.H0_H0 ;  /* 0x20000010ff107230 */ /* 0x000fe20000004100 */
[----:B------:R-:W-:Y:S01]  /*2360*/  FFMA.FTZ R19, R45, R19, R10 ;  /* 0x000000132d137223 */ /* 0x000fe2000001000a */
[----:B------:R-:W-:Y:S01]  /*2370*/  HADD2.F32 R10, -RZ, R53.H0_H0 ;  /* 0x20000035ff0a7230 */ /* 0x000fe20000004100 */
[----:B------:R-:W-:Y:S01]  /*2380*/  IMAD.MOV.U32 R21, RZ, RZ, c[0x0][0x16c] ;  /* 0x00005b00ff157624 */ /* 0x000fe200078e00ff */
        /* <DEDUP_REMOVED lines=8> */
[----:B------:R-:W-:Y:S01]  /*2410*/  ISETP.GE.AND P5, PT, R21, 0x1, PT ;  /* 0x000000011500780c */ /* 0x000fe20003fa6270 */
[----:B------:R-:W-:Y:S01]  /*2420*/  FFMA.FTZ R19, R34, R10, R19 ;  /* 0x0000000a22137223 */ /* 0x000fe20000010013 */
[----:B------:R-:W-:Y:S01]  /*2430*/  FSETP.GTU.FTZ.AND P3, PT, R39, 20, PT ;  /* 0x41a000002700780b */ /* 0x000fe20003f7c000 */
[----:B------:R-:W-:Y:S01]  /*2440*/  HADD2.F32 R12, -RZ, R135.H0_H0 ;  /* 0x20000087ff0c7230 */ /* 0x000fe20000004100 */
[----:B------:R-:W-:Y:S01]  /*2450*/  FSETP.GTU.FTZ.AND P2, PT, R38, 20, PT ;  /* 0x41a000002600780b */ /* 0x000fe20003f5c000 */
[----:B------:R-:W-:Y:S01]  /*2460*/  HADD2.F32 R18, -RZ, R18.H0_H0 ;  /* 0x20000012ff127230 */ /* 0x000fe20000004100 */
[----:B------:R-:W-:Y:S01]  /*2470*/  FSETP.GTU.FTZ.AND P1, PT, R37, 20, PT ;  /* 0x41a000002500780b */ /* 0x000fe20003f3c000 */
[----:B------:R-:W-:Y:S01]  /*2480*/  FADD.FTZ R33, R17, UR4 ;  /* 0x0000000411217e21 */ /* 0x000fe20008010000 */
[----:B------:R-:W-:Y:S01]  /*2490*/  FSETP.GTU.FTZ.AND P0, PT, R36, 20, PT ;  /* 0x41a000002400780b */ /* 0x000fe20003f1c000 */
[----:B------:R-:W-:Y:S01]  /*24a0*/  HADD2.F32 R32, -RZ, R32.H0_H0 ;  /* 0x20000020ff207230 */ /* 0x000fe20000004100 */
[----:B------:R-:W-:Y:S01]  /*24b0*/  FSETP.GTU.FTZ.AND P6, PT, R35, 20, PT ;  /* 0x41a000002300780b */ /* 0x000fe20003fdc000 */
[----:B------:R-:W-:Y:S07]  /*24c0*/  @P4 BRA `(.L_x_360) ;  /* 0x000001f000004947 */ /* 0x000fee0003800000 */
[----:B-1234-:R-:W-:Y:S01]  /*24d0*/  FMUL.FTZ R44, R44, 1.4426950216293334961 ;  /* 0x3fb8aa3b2c2c7820 */ /* 0x01efe20000410000 */
        /* <DEDUP_REMOVED lines=30> */
.L_x_360:
[----:B-1234-:R-:W-:Y:S05]  /*26c0*/  BSYNC B0 ;  /* 0x0000000000007941 */ /* 0x01efea0003800000 */
.L_x_359:
        /* <DEDUP_REMOVED lines=39> */
.L_x_362:
[----:B------:R-:W-:Y:S05]  /*2940*/  BSYNC B0 ;  /* 0x0000000000007941 */ /* 0x000fea0003800000 */
.L_x_361:
        /* <DEDUP_REMOVED lines=39> */
.L_x_364:
[----:B------:R-:W-:Y:S05]  /*2bc0*/  BSYNC B0 ;  /* 0x0000000000007941 */ /* 0x000fea0003800000 */
.L_x_363:
        /* <DEDUP_REMOVED lines=39> */
.L_x_366:
[----:B------:R-:W-:Y:S05]  /*2e40*/  BSYNC B0 ;  /* 0x0000000000007941 */ /* 0x000fea0003800000 */
.L_x_365:
        /* <DEDUP_REMOVED lines=39> */
.L_x_368:
[----:B------:R-:W-:Y:S05]  /*30c0*/  BSYNC B0 ;  /* 0x0000000000007941 */ /* 0x000fea0003800000 */
.L_x_367:
        /* <DEDUP_REMOVED lines=39> */
.L_x_370:
[----:B------:R-:W-:Y:S05]  /*3340*/  BSYNC B0 ;  /* 0x0000000000007941 */ /* 0x000fea0003800000 */
.L_x_369:
        /* <DEDUP_REMOVED lines=38> */
.L_x_372:
[----:B------:R-:W-:Y:S05]  /*35b0*/  BSYNC B0 ;  /* 0x0000000000007941 */ /* 0x000fea0003800000 */
.L_x_371:
[----:B------:R-:W-:Y:S01]  /*35c0*/  FFMA.FTZ R4, R20, R8, R7 ;  /* 0x0000000814047223 */ /* 0x000fe20000010007 */
[----:B------:R-:W-:Y:S01]  /*35d0*/  HADD2.F32 R3, -RZ, R3.H0_H0 ;  /* 0x20000003ff037230 */ /* 0x000fe20000004100 */
[----:B------:R-:W-:Y:S01]  /*35e0*/  BSSY B0, `(.L_x_373) ;  /* 0x0000025000007945 */ /* 0x000fe20003800000 */
[----:B------:R-:W-:Y:S01]  /*35f0*/  HFMA2.MMA R19, -RZ, RZ, 0, 0 ;  /* 0x00000000ff137435 */ /* 0x000fe200000001ff */
[----:B------:R-:W-:Y:S01]  /*3600*/  FSETP.GTU.FTZ.AND P4, PT, R21, 20, PT ;  /* 0x41a000001500780b */ /* 0x000fe20003f9c000 */
[----:B------:R0:W-:Y:S01]  /*3610*/  STL [R1+0x34], R4 ;  /* 0x0000340401007387 */ /* 0x0001e20000100800 */
[----:B------:R-:W-:Y:S01]  /*3620*/  FADD.FTZ R18, R3, UR4 ;  /* 0x0000000403127e21 */ /* 0x000fe20008010000 */
[----:B------:R-:W-:Y:S05]  /*3630*/  @P3 BRA `(.L_x_374) ;  /* 0x000001f000003947 */ /* 0x000fea0003800000 */
[----:B------:R-:W-:Y:S01]  /*3640*/  FMUL.FTZ R31, R31, 1.4426950216293334961 ;  /* 0x3fb8aa3b1f1f7820 */ /* 0x000fe20000410000 */
[----:B------:R-:W-:Y:S01]  /*3650*/  MOV R8, 0x3e800000 ;  /* 0x3e80000000087802 */ /* 0x000fe20000000f00 */
[----:B------:R-:W-:Y:S02]  /*3660*/  IMAD.MOV.U32 R7, RZ, RZ, 0x3d39bf78 ;  /* 0x3d39bf78ff077424 */ /* 0x000fe400078e00ff */
[----:B------:R-:W1:Y:S02]  /*3670*/  MUFU.EX2 R6, R31 ;  /* 0x0000001f00067308 */ /* 0x000e640000000800 */
[C---:B-1----:R-:W-:Y:S01]  /*3680*/  FADD.FTZ.RZ R3, R6.reuse, 1 ;  /* 0x3f80000006037421 */ /* 0x042fe2000001c000 */
[----:B------:R-:W-:-:S04]  /*3690*/  ISETP.GE.U32.AND P3, PT, R6, 0x7f800000, PT ;  /* 0x7f8000000600780c */ /* 0x000fc80003f66070 */
[----:B------:R-:W-:-:S04]  /*36a0*/  IADD3 R3, R3, -0x3f400000, RZ ;  /* 0xc0c0000003037810 */ /* 0x000fc80007ffe0ff */
[----:B------:R-:W-:-:S04]  /*36b0*/  LOP3.LUT R3, R3, 0xff800000, RZ, 0xc0, !PT ;  /* 0xff80000003037812 */ /* 0x000fc800078ec0ff */
[----:B------:R-:W-:Y:S02]  /*36c0*/  IADD3 R5, -R3, 0x40800000, RZ ;  /* 0x4080000003057810 */ /* 0x000fe40007ffe1ff */
[----:B0-----:R-:W-:Y:S02]  /*36d0*/  IADD3 R4, R6, -R3, RZ ;  /* 0x8000000306047210 */ /* 0x001fe40007ffe0ff */
        /* <DEDUP_REMOVED lines=21> */
.L_x_374:
[----:B------:R-:W-:Y:S05]  /*3830*/  BSYNC B0 ;  /* 0x0000000000007941 */ /* 0x000fea0003800000 */
.L_x_373:
        /* <DEDUP_REMOVED lines=9> */
[----:B------:R-:W-:Y:S02]  /*38d0*/  IMAD.MOV.U32 R6, RZ, RZ, 0x3d39bf78 ;  /* 0x3d39bf78ff067424 */ /* 0x000fe400078e00ff */
[----:B------:R-:W1:Y:S02]  /*38e0*/  MUFU.EX2 R5, R29 ;  /* 0x0000001d00057308 */ /* 0x000e640000000800 */
[C---:B-1----:R-:W-:Y:S01]  /*38f0*/  FADD.FTZ.RZ R2, R5.reuse, 1 ;  /* 0x3f80000005027421 */ /* 0x042fe2000001c000 */
[----:B------:R-:W-:-:S04]  /*3900*/  ISETP.GE.U32.AND P2, PT, R5, 0x7f800000, PT ;  /* 0x7f8000000500780c */ /* 0x000fc80003f46070 */
[----:B------:R-:W-:-:S04]  /*3910*/  IADD3 R2, R2, -0x3f400000, RZ ;  /* 0xc0c0000002027810 */ /* 0x000fc80007ffe0ff */
[----:B------:R-:W-:-:S04]  /*3920*/  LOP3.LUT R2, R2, 0xff800000, RZ, 0xc0, !PT ;  /* 0xff80000002027812 */ /* 0x000fc800078ec0ff */
[----:B0-----:R-:W-:Y:S02]  /*3930*/  IADD3 R4, -R2, 0x40800000, RZ ;  /* 0x4080000002047810 */ /* 0x001fe40007ffe1ff */
        /* <DEDUP_REMOVED lines=22> */
.L_x_376:
[----:B------:R-:W-:Y:S05]  /*3aa0*/  BSYNC B0 ;  /* 0x0000000000007941 */ /* 0x000fea0003800000 */
.L_x_375:
        /* <DEDUP_REMOVED lines=10> */
[----:B0-----:R-:W-:Y:S02]  /*3b50*/  IMAD.MOV.U32 R4, RZ, RZ, 0x3e800000 ;  /* 0x3e800000ff047424 */ /* 0x001fe400078e00ff */
        /* <DEDUP_REMOVED lines=28> */
.L_x_378:
[----:B------:R-:W-:Y:S05]  /*3d20*/  BSYNC B0 ;  /* 0x0000000000007941 */ /* 0x000fea0003800000 */
.L_x_377:
[----:B------:R-:W-:Y:S01]  /*3d30*/  BSSY B0, `(.L_x_379) ;  /* 0x0000025000007945 */ /* 0x000fe20003800000 */
[----:B------:R-:W-:Y:S01]  /*3d40*/  FSETP.GTU.FTZ.AND P1, PT, R8, 20, PT ;  /* 0x41a000000800780b */ /* 0x000fe20003f3c000 */
[----:B------:R-:W-:Y:S01]  /*3d50*/  CS2R R6, SRZ ;  /* 0x0000000000067805 */ /* 0x000fe2000001ff00 */
[----:B0-----:R-:W-:Y:S01]  /*3d60*/  CS2R R4, SRZ ;  /* 0x0000000000047805 */ /* 0x001fe2000001ff00 */
        /* <DEDUP_REMOVED lines=33> */
.L_x_380:
[----:B------:R-:W-:Y:S05]  /*3f80*/  BSYNC B0 ;  /* 0x0000000000007941 */ /* 0x000fea0003800000 */
.L_x_379:
        /* <DEDUP_REMOVED lines=33> */
.L_x_382:
[----:B------:R-:W-:Y:S05]  /*41a0*/  BSYNC B0 ;  /* 0x0000000000007941 */ /* 0x000fea0003800000 */
.L_x_381:
        /* <DEDUP_REMOVED lines=33> */
.L_x_384:
[----:B------:R-:W-:Y:S05]  /*43c0*/  BSYNC B0 ;  /* 0x0000000000007941 */ /* 0x000fea0003800000 */
.L_x_383:
        /* <DEDUP_REMOVED lines=33> */
.L_x_386:
[----:B------:R-:W-:Y:S05]  /*45e0*/  BSYNC B0 ;  /* 0x0000000000007941 */ /* 0x000fea0003800000 */
.L_x_385:
[----:B------:R-:W-:Y:S01]  /*45f0*/  BSSY B0, `(.L_x_387) ;  /* 0x0000021000007945 */ /* 0x000fe20003800000 */
        /* <DEDUP_REMOVED lines=32> */
.L_x_388:
[----:B------:R-:W-:Y:S05]  /*4800*/  BSYNC B0 ;  /* 0x0000000000007941 */ /* 0x000fea0003800000 */
.L_x_387:
        /* <DEDUP_REMOVED lines=33> */
.L_x_390:
[----:B------:R-:W-:Y:S05]  /*4a20*/  BSYNC B0 ;  /* 0x0000000000007941 */ /* 0x000fea0003800000 */
.L_x_389:
[----:B------:R-:W-:Y:S01]  /*4a30*/  BAR.SYNC.DEFER_BLOCKING 0x0 ;  /* 0x0000000000007b1d */ /* 0x000fe20000010000 */
[----:B------:R-:W-:Y:S01]  /*4a40*/  HFMA2.MMA R0, -RZ, RZ, 0, 0 ;  /* 0x00000000ff007435 */ /* 0x000fe200000001ff */
        /* <DEDUP_REMOVED lines=18> */
[----:B------:R-:W-:Y:S01]  /*4b70*/  MOV R19, RZ ;  /* 0x000000ff00137202 */ /* 0x000fe20000000f00 */
[----:B------:R-:W-:Y:S01]  /*4b80*/  CS2R R16, SRZ ;  /* 0x0000000000107805 */ /* 0x000fe2000001ff00 */
[----:B------:R-:W-:Y:S01]  /*4b90*/  CS2R R14, SRZ ;  /* 0x00000000000e7805 */ /* 0x000fe2000001ff00 */
[----:B------:R-:W-:Y:S01]  /*4ba0*/  ULEA.HI UR9, UR38, UR38, URZ, 0x1 ;  /* 0x0000002626097291 */ /* 0x000fe2000f8f083f */
[----:B------:R-:W-:Y:S01]  /*4bb0*/  IMAD.MOV.U32 R12, RZ, RZ, RZ ;  /* 0x000000ffff0c7224 */ /* 0x000fe200078e00ff */
[----:B------:R-:W-:Y:S01]  /*4bc0*/  CS2R R10, SRZ ;  /* 0x00000000000a7805 */ /* 0x000fe2000001ff00 */
[----:B------:R-:W-:Y:S01]  /*4bd0*/  MOV R9, RZ ;  /* 0x000000ff00097202 */ /* 0x000fe20000000f00 */
[----:B------:R-:W-:Y:S01]  /*4be0*/  ULOP3.LUT UR9, UR9, 0xfffffe, URZ, 0xc0, !UPT ;  /* 0x00fffffe09097892 */ /* 0x000fe2000f8ec03f */
[----:B------:R-:W-:Y:S01]  /*4bf0*/  CS2R R6, SRZ ;  /* 0x0000000000067805 */ /* 0x000fe2000001ff00 */
[----:B------:R-:W-:Y:S01]  /*4c00*/  CS2R R4, SRZ ;  /* 0x0000000000047805 */ /* 0x000fe2000001ff00 */
[----:B------:R-:W-:Y:S01]  /*4c10*/  CS2R R2, SRZ ;  /* 0x0000000000027805 */ /* 0x000fe2000001ff00 */
[----:B------:R-:W-:Y:S01]  /*4c20*/  MOV R0, RZ ;  /* 0x000000ff00007202 */ /* 0x000fe20000000f00 */
[----:B------:R-:W-:-:S02]  /*4c30*/  UIADD3 UR38, UR38, -UR9, URZ ;  /* 0x8000000926267290 */ /* 0x000fc4000fffe03f */
[----:B------:R-:W-:Y:S02]  /*4c40*/  UMOV UR7, URZ ;  /* 0x0000003f00077c82 */ /* 0x000fe40008000000 */
[----:B------:R-:W-:Y:S02]  /*4c50*/  UMOV UR8, URZ ;  /* 0x0000003f00087c82 */ /* 0x000fe40008000000 */
[----:B------:R-:W-:Y:S02]  /*4c60*/  UMOV UR9, URZ ;  /* 0x0000003f00097c82 */ /* 0x000fe40008000000 */
.L_x_439:
[----:B------:R-:W-:Y:S01]  /*4c70*/  USHF.R.S32.HI UR40, URZ, 0x1f, UR7 ;  /* 0x0000001f3f287899 */ /* 0x000fe20008011407 */
[----:B------:R-:W2:Y:S01]  /*4c80*/  LDL R90, [R1+0x2c] ;  /* 0x00002c00015a7983 */ /* 0x000ea20000100800 */
[----:B------:R-:W-:Y:S01]  /*4c90*/  ULDC.64 UR20, c[0x0][0x1c0] ;  /* 0x0000700000147ab9 */ /* 0x000fe20000000a00 */
[--C-:B------:R-:W-:Y:S01]  /*4ca0*/  SHF.R.S32.HI R57, RZ, 0x1f, R56.reuse ;  /* 0x0000001fff397819 */ /* 0x100fe20000011438 */
[----:B------:R-:W-:Y:S01]  /*4cb0*/  UIMAD UR20, UR40, UR20, URZ ;  /* 0x00000014281472a4 */ /* 0x000fe2000f8e023f */
[----:B------:R-:W-:Y:S01]  /*4cc0*/  MOV R43, UR7 ;  /* 0x00000007002b7c02 */ /* 0x000fe20008000f00 */
[----:B------:R-:W-:Y:S01]  /*4cd0*/  ULDC UR43, c[0x0][0x168] ;  /* 0x00005a00002b7ab9 */ /* 0x000fe20000000800 */
[----:B------:R-:W3:Y:S01]  /*4ce0*/  LDL R89, [R1+0x28] ;  /* 0x0000280001597983 */ /* 0x000ee20000100800 */
[----:B------:R-:W-:Y:S01]  /*4cf0*/  UIADD3 UR43, -UR39, UR43, URZ ;  /* 0x0000002b272b7290 */ /* 0x000fe2000fffe13f */
[C---:B------:R-:W-:Y:S01]  /*4d00*/  LOP3.LUT R41, R56.reuse, 0x60, RZ, 0xfc, !PT ;  /* 0x0000006038297812 */ /* 0x040fe200078efcff */
[----:B------:R-:W-:Y:S01]  /*4d10*/  UIMAD UR20, UR7, UR21, UR20 ;  /* 0x00000015071472a4 */ /* 0x000fe2000f8e0214 */
[----:B------:R-:W-:Y:S01]  /*4d20*/  IMAD.WIDE.U32 R42, R43, c[0x0][0x1c0], R56 ;  /* 0x000070002b2a7a25 */ /* 0x000fe200078e0038 */
        /* <DEDUP_REMOVED lines=64> */
[----:B------:R-:W4:Y:S01]  /*5130*/  LDL R81, [R1+0x8] ;  /* 0x0000080001517983 */ /* 0x000f220000100800 */
[----:B------:R-:W-:-:S02]  /*5140*/  LOP3.LUT R64, R56, 0x1a0, RZ, 0xfc, !PT ;  /* 0x000001a038407812 */ /* 0x000fc400078efcff */
[----:B------:R-:W-:Y:S01]  /*5150*/  PRMT R68, RZ, 0x7610, R68 ;  /* 0x00007610ff447816 */ /* 0x000fe20000000044 */
[----:B------:R0:W4:Y:S01]  /*5160*/  @!P3 LDG.E.U16 R67, [R40.64+0x180] ;  /* 0x0001801e2843b981 */ /* 0x000122000c1e1500 */
[----:B------:R-:W-:Y:S02]  /*5170*/  PRMT R69, RZ, 0x7610, R69 ;  /* 0x00007610ff457816 */ /* 0x000fe40000000045 */
[----:B------:R-:W-:Y:S01]  /*5180*/  LOP3.LUT R70, R56, 0x1c0, RZ, 0xfc, !PT ;  /* 0x000001c038467812 */ /* 0x000fe200078efcff */
[----:B------:R-:W4:Y:S01]  /*5190*/  LDL R80, [R1+0x4] ;  /* 0x0000040001507983 */ /* 0x000f220000100800 */
[----:B------:R-:W-:Y:S02]  /*51a0*/  ISETP.GE.AND P3, PT, R64, UR43, PT ;  /* 0x0000002b40007c0c */ /* 0x000fe4000bf66270 */
[----:B------:R-:W-:Y:S01]  /*51b0*/  LOP3.LUT R64, R56, 0x1e0, RZ, 0xfc, !PT ;  /* 0x000001e038407812 */ /* 0x000fe200078efcff */
[----:B------:R0:W4:Y:S01]  /*51c0*/  @!P2 LDG.E.U16 R68, [R40.64+0x1c0] ;  /* 0x0001c01e2844a981 */ /* 0x000122000c1e1500 */
[----:B------:R-:W-:-:S03]  /*51d0*/  ISETP.GE.AND P2, PT, R70, UR43, PT ;  /* 0x0000002b46007c0c */ /* 0x000fc6000bf46270 */
[----:B------:R0:W4:Y:S01]  /*51e0*/  @!P1 LDG.E.U16 R69, [R40.64+0x200] ;  /* 0x0002001e28459981 */ /* 0x000122000c1e1500 */
[----:B------:R-:W-:Y:S02]  /*51f0*/  ISETP.GE.AND P1, PT, R64, UR43, PT ;  /* 0x0000002b40007c0c */ /* 0x000fe4000bf26270 */
[----:B-1----:R-:W-:Y:S01]  /*5200*/  PRMT R42, RZ, 0x7610, R42 ;  /* 0x00007610ff2a7816 */ /* 0x002fe2000000002a */
[----:B------:R-:W4:Y:S01]  /*5210*/  LDL R78, [R1] ;  /* 0x00000000014e7983 */ /* 0x000f220000100800 */
[----:B------:R-:W-:Y:S02]  /*5220*/  PRMT R43, RZ, 0x7610, R43 ;  /* 0x00007610ff2b7816 */ /* 0x000fe4000000002b */
[----:B------:R-:W-:Y:S02]  /*5230*/  PRMT R71, RZ, 0x7610, R71 ;  /* 0x00007610ff477816 */ /* 0x000fe40000000047 */
[----:B------:R-:W-:Y:S01]  /*5240*/  PRMT R72, RZ, 0x7610, R72 ;  /* 0x00007610ff487816 */ /* 0x000fe20000000048 */
[----:B------:R0:W4:Y:S01]  /*5250*/  @!P0 LDG.E.U16 R42, [R40.64+0x240] ;  /* 0x0002401e282a8981 */ /* 0x000122000c1e1500 */
[----:B------:R-:W-:-:S02]  /*5260*/  PRMT R73, RZ, 0x7610, R73 ;  /* 0x00007610ff497816 */ /* 0x000fc40000000049 */
        /* <DEDUP_REMOVED lines=21> */
[----:B------:R-:W-:-:S05]  /*53c0*/  MOV R41, UR23 ;  /* 0x0000001700297c02 */ /* 0x000fca0008000f00 */
[----:B------:R0:W4:Y:S01]  /*53d0*/  LDG.E R64, [R40.64] ;  /* 0x0000001e28407981 */ /* 0x000122000c1e1900 */
[----:B------:R-:W-:Y:S02]  /*53e0*/  LOP3.LUT P0, RZ, R55, 0x1f, RZ, 0xc0, !PT ;  /* 0x0000001f37ff7812 */ /* 0x000fe4000780c0ff */
[----:B------:R-:W-:-:S04]  /*53f0*/  MOV R70, UR19 ;  /* 0x0000001300467c02 */ /* 0x000fc80008000f00 */
[----:B------:R-:W-:Y:S02]  /*5400*/  ISETP.LT.OR P0, PT, R70, 0x2, P0 ;  /* 0x000000024600780c */ /* 0x000fe40000701670 */
[----:B------:R-:W-:-:S11]  /*5410*/  MOV R79, c[0x0][0x16c] ;  /* 0x00005b00004f7a02 */ /* 0x000fd60000000f00 */
[----:B------:R-:W-:-:S05]  /*5420*/  @!P0 IADD3 R70, R70, -0x2, RZ ;  /* 0xfffffffe46468810 */ /* 0x000fca0007ffe0ff */
[----:B------:R-:W-:Y:S01]  /*5430*/  @!P0 IMAD R76, R70, R79, UR7 ;  /* 0x00000007464c8e24 */ /* 0x000fe2000f8e024f */
[----:B------:R-:W-:Y:S01]  /*5440*/  ISETP.NE.AND P1, PT, R55, RZ, PT ;  /* 0x000000ff3700720c */ /* 0x000fe20003f25270 */
[----:B0-----:R-:W-:Y:S01]  /*5450*/  IMAD.U32 R40, RZ, RZ, UR38 ;  /* 0x00000026ff287e24 */ /* 0x001fe2000f8e00ff */
[----:B------:R-:W-:-:S04]  /*5460*/  HFMA2.MMA R41, -RZ, RZ, 0, 4.76837158203125e-07 ;  /* 0x00000008ff297435 */ /* 0x000fc800000001ff */
[----:B------:R-:W-:-:S07]  /*5470*/  LEA R40, R40, UR7, 0x8 ;  /* 0x0000000728287c11 */ /* 0x000fce000f8e40ff */
[----:B------:R-:W-:Y:S01]  /*5480*/  @P1 IADD3 R40, R55, 0x200, RZ ;  /* 0x0000020037281810 */ /* 0x000fe20007ffe0ff */
[----:B------:R-:W-:-:S05]  /*5490*/  HADD2.F32 R137, -RZ, R142.H0_H0 ;  /* 0x2000008eff897230 */ /* 0x000fca0000004100 */
[----:B------:R-:W-:Y:S01]  /*54a0*/  FMUL.FTZ R137, R137, R44 ;  /* 0x0000002c89897220 */ /* 0x000fe20000410000 */
[----:B------:R-:W-:Y:S02]  /*54b0*/  HADD2.F32 R100, -RZ, R114.H0_H0 ;  /* 0x20000072ff647230 */ /* 0x000fe40000004100 */
[----:B------:R-:W-:-:S03]  /*54c0*/  HADD2.F32 R124, -RZ, R113.H0_H0 ;  /* 0x20000071ff7c7230 */ /* 0x000fc60000004100 */
[----:B------:R-:W-:Y:S01]  /*54d0*/  FMUL.FTZ R123, R100, R35 ;  /* 0x00000023647b7220 */ /* 0x000fe20000410000 */
[----:B--2---:R-:W0:Y:S01]  /*54e0*/  R2UR UR23, R77 ;  /* 0x000000004d1773c2 */ /* 0x004e2200000e0000 */
[----:B------:R-:W-:Y:S04]  /*54f0*/  STS.U16 [R90], R60 ;  /* 0x0000003c5a007388 */ /* 0x000fe80000000400 */
[----:B---3--:R1:W-:Y:S04]  /*5500*/  STS.U16 [R89+0x40], R61 ;  /* 0x0000403d59007388 */ /* 0x0083e80000000400 */
[----:B----4-:R-:W-:Y:S01]  /*5510*/  STS.U16 [R88+0x80], R62 ;  /* 0x0000803e58007388 */ /* 0x010fe20000000400 */
[----:B0-----:R-:W-:-:S05]  /*5520*/  MOV R70, UR23 ;  /* 0x0000001700467c02 */ /* 0x001fca0008000f00 */
        /* <DEDUP_REMOVED lines=8> */
[----:B------:R2:W-:Y:S04]  /*55b0*/  STS.U16 [R82+0x200], R69 ;  /* 0x0002004552007388 */ /* 0x0005e80000000400 */
[----:B------:R3:W-:Y:S01]  /*55c0*/  STS.U16 [R81+0x240], R42 ;  /* 0x0002402a51007388 */ /* 0x0007e20000000400 */
[----:B-1----:R-:W-:-:S03]  /*55d0*/  IMAD.SHL.U32 R61, R40, 0x4, RZ ;  /* 0x00000004283d7824 */ /* 0x002fc600078e00ff */
[----:B------:R1:W-:Y:S04]  /*55e0*/  STS.U16 [R80+0x280], R43 ;  /* 0x0002802b50007388 */ /* 0x0003e80000000400 */
[----:B------:R-:W-:Y:S04]  /*55f0*/  STS.U16 [R78+0x2c0], R71 ;  /* 0x0002c0474e007388 */ /* 0x000fe80000000400 */
[----:B------:R-:W-:Y:S01]  /*5600*/  STS.U16 [R165+0x300], R72 ;  /* 0x00030048a5007388 */ /* 0x000fe20000000400 */
[----:B------:R-:W-:-:S03]  /*5610*/  @!P0 IMAD.WIDE R40, R76, R41, UR10 ;  /* 0x0000000a4c288e25 */ /* 0x000fc6000f8e0229 */
[----:B------:R-:W-:Y:S04]  /*5620*/  STS.U16 [R164+0x340], R73 ;  /* 0x00034049a4007388 */ /* 0x000fe80000000400 */
[----:B------:R-:W-:Y:S04]  /*5630*/  STS.U16 [R163+0x380], R74 ;  /* 0x0003804aa3007388 */ /* 0x000fe80000000400 */
[----:B------:R-:W-:Y:S01]  /*5640*/  STS.U16 [R162+0x3c0], R75 ;  /* 0x0003c04ba2007388 */ /* 0x000fe20000000400 */
[----:B------:R-:W-:-:S06]  /*5650*/  NOP ;  /* 0x0000000000007918 */ /* 0x000fcc0000000000 */
[----:B------:R-:W4:Y:S04]  /*5660*/  LDS.U16 R85, [R54] ;  /* 0x0000000036557984 */ /* 0x000f280000000400 */
[----:B------:R-:W0:Y:S04]  /*5670*/  LDS.U16 R84, [R54+0x2] ;  /* 0x0000020036547984 */ /* 0x000e280000000400 */
[----:B------:R-:W0:Y:S04]  /*5680*/  LDS.U16 R74, [R54+0x4] ;  /* 0x00000400364a7984 */ /* 0x000e280000000400 */
[----:B------:R-:W0:Y:S04]  /*5690*/  LDS.U16 R75, [R54+0x6] ;  /* 0x00000600364b7984 */ /* 0x000e280000000400 */
[----:B------:R-:W0:Y:S04]  /*56a0*/  LDS.U16 R76, [R54+0x8] ;  /* 0x00000800364c7984 */ /* 0x000e280000000400 */
[----:B------:R-:W0:Y:S04]  /*56b0*/  LDS.U16 R77, [R54+0xa] ;  /* 0x00000a00364d7984 */ /* 0x000e280000000400 */
[----:B------:R-:W0:Y:S04]  /*56c0*/  LDS.U16 R78, [R54+0xc] ;  /* 0x00000c00364e7984 */ /* 0x000e280000000400 */
[----:B------:R-:W1:Y:S04]  /*56d0*/  LDS.U16 R79, [R54+0xe] ;  /* 0x00000e00364f7984 */ /* 0x000e680000000400 */
[----:B------:R-:W1:Y:S04]  /*56e0*/  LDS.U16 R80, [R54+0x10] ;  /* 0x0000100036507984 */ /* 0x000e680000000400 */
[----:B------:R-:W4:Y:S04]  /*56f0*/  LDS.U16 R81, [R54+0x12] ;  /* 0x0000120036517984 */ /* 0x000f280000000400 */
[----:B------:R-:W4:Y:S04]  /*5700*/  LDS.U16 R90, [R54+0x14] ;  /* 0x00001400365a7984 */ /* 0x000f280000000400 */
[----:B------:R-:W4:Y:S04]  /*5710*/  LDS.U16 R91, [R54+0x16] ;  /* 0x00001600365b7984 */ /* 0x000f280000000400 */
[----:B------:R-:W4:Y:S04]  /*5720*/  LDS.U16 R92, [R54+0x18] ;  /* 0x00001800365c7984 */ /* 0x000f280000000400 */
[----:B------:R-:W4:Y:S04]  /*5730*/  LDS.U16 R93, [R54+0x1a] ;  /* 0x00001a00365d7984 */ /* 0x000f280000000400 */
[----:B------:R-:W4:Y:S04]  /*5740*/  LDS.U16 R94, [R54+0x1c] ;  /* 0x00001c00365e7984 */ /* 0x000f280000000400 */
[----:B------:R-:W4:Y:S04]  /*5750*/  LDS.U16 R95, [R54+0x1e] ;  /* 0x00001e00365f7984 */ /* 0x000f280000000400 */
[----:B0-----:R0:W-:Y:S01]  /*5760*/  STS [R61+0x3be0], R136 ;  /* 0x003be0883d007388 */ /* 0x0011e20000000800 */
[----:B--2---:R-:W-:Y:S01]  /*5770*/  HFMA2.MMA R82, -RZ, RZ, 1.875, 0 ;  /* 0x3f800000ff527435 */ /* 0x004fe200000001ff */
[----:B------:R-:W-:-:S02]  /*5780*/  MOV R83, RZ ;  /* 0x000000ff00537202 */ /* 0x000fc40000000f00 */
[----:B------:R-:W-:Y:S01]  /*5790*/  BAR.SYNC.DEFER_BLOCKING 0x0 ;  /* 0x0000000000007b1d */ /* 0x000fe20000010000 */
[C---:B------:R-:W-:Y:S02]  /*57a0*/  FMUL.FTZ R62, R70.reuse, R39 ;  /* 0x00000027463e7220 */ /* 0x040fe40000410000 */
[C---:B------:R-:W-:Y:S02]  /*57b0*/  FMUL.FTZ R63, R70.reuse, R38 ;  /* 0x00000026463f7220 */ /* 0x040fe40000410000 */
[C---:B---3--:R-:W-:Y:S02]  /*57c0*/  FMUL.FTZ R42, R70.reuse, R37 ;  /* 0x00000025462a7220 */ /* 0x048fe40000410000 */
[C---:B-1----:R-:W-:Y:S02]  /*57d0*/  FMUL.FTZ R43, R70.reuse, R36 ;  /* 0x00000024462b7220 */ /* 0x042fe40000410000 */
[C---:B------:R-:W-:Y:S02]  /*57e0*/  FMUL.FTZ R60, R70.reuse, R35 ;  /* 0x00000023463c7220 */ /* 0x040fe40000410000 */
[----:B------:R-:W-:Y:S01]  /*57f0*/  MUFU.EX2 R42, R42 ;  /* 0x0000002a002a7308 */ /* 0x000fe20000000800 */
[----:B------:R1:W5:Y:S07]  /*5800*/  @!P0 LDG.E.64 R82, [R40.64] ;  /* 0x0000001e28528981 */ /* 0x00036e000c1e1b00 */
[----:B-1----:R-:W1:Y:S08]  /*5810*/  MUFU.EX2 R40, R62 ;  /* 0x0000003e00287308 */ /* 0x002e700000000800 */
[----:B------:R-:W2:Y:S01]  /*5820*/  MUFU.EX2 R41, R63 ;  /* 0x0000003f00297308 */ /* 0x000ea20000000800 */
[----:B0-----:R-:W-:-:S07]  /*5830*/  FMUL.FTZ R61, R70, R33 ;  /* 0x00000021463d7220 */ /* 0x001fce0000410000 */
[----:B------:R-:W0:Y:S01]  /*5840*/  MUFU.EX2 R43, R43 ;  /* 0x0000002b002b7308 */ /* 0x000e220000000800 */
[----:B-1----:R-:W-:Y:S02]  /*5850*/  FMUL.FTZ R98, R136, R40 ;  /* 0x0000002888627220 */ /* 0x002fe40000410000 */
[----:B------:R-:W-:-:S05]  /*5860*/  FMUL.FTZ R62, R70, R31 ;  /* 0x0000001f463e7220 */ /* 0x000fca0000410000 */
[----:B------:R-:W1:Y:S01]  /*5870*/  MUFU.EX2 R60, R60 ;  /* 0x0000003c003c7308 */ /* 0x000e620000000800 */
[----:B--2---:R-:W-:Y:S01]  /*5880*/  FMUL.FTZ R67, R41, R98 ;  /* 0x0000006229437220 */ /* 0x004fe20000410000 */
[----:B------:R-:W-:Y:S01]  /*5890*/  HADD2.F32 R69, -RZ, R115.H0_H0 ;  /* 0x20000073ff457230 */ /* 0x000fe20000004100 */
[----:B------:R-:W-:-:S05]  /*58a0*/  FMUL.FTZ R63, R70, R29 ;  /* 0x0000001d463f7220 */ /* 0x000fca0000410000 */
[----:B------:R-:W2:Y:S01]  /*58b0*/  MUFU.EX2 R61, R61 ;  /* 0x0000003d003d7308 */ /* 0x000ea20000000800 */
[----:B------:R-:W-:Y:S01]  /*58c0*/  FMUL.FTZ R98, R42, R67 ;  /* 0x000000432a627220 */ /* 0x000fe20000410000 */
[----:B------:R3:W2:Y:S01]  /*58d0*/  R2UR UR40, R64 ;  /* 0x00000000402873c2 */ /* 0x0006a200000e0000 */
[----:B------:R-:W-:Y:S01]  /*58e0*/  FMUL.FTZ R122, R69, R36 ;  /* 0x00000024457a7220 */ /* 0x000fe20000410000 */
[----:B------:R-:W-:-:S04]  /*58f0*/  HADD2.F32 R66, -RZ, R138.H0_H0 ;  /* 0x2000008aff427230 */ /* 0x000fc80000004100 */
[----:B------:R-:W2:Y:S01]  /*5900*/  MUFU.EX2 R62, R62 ;  /* 0x0000003e003e7308 */ /* 0x000ea20000000800 */
[C---:B---3--:R-:W-:Y:S02]  /*5910*/  FMUL.FTZ R64, R70.reuse, R27 ;  /* 0x0000001b46407220 */ /* 0x048fe40000410000 */
[----:B0-----:R-:W-:Y:S02]  /*5920*/  FMUL.FTZ R69, R43, R98 ;  /* 0x000000622b457220 */ /* 0x001fe40000410000 */
[----:B------:R-:W-:-:S03]  /*5930*/  FMUL.FTZ R65, R70, R25 ;  /* 0x0000001946417220 */ /* 0x000fc60000410000 */
[----:B------:R-:W0:Y:S01]  /*5940*/  MUFU.EX2 R63, R63 ;  /* 0x0000003f003f7308 */ /* 0x000e220000000800 */
[----:B-1----:R-:W-:Y:S02]  /*5950*/  FMUL.FTZ R98, R60, R69 ;  /* 0x000000453c627220 */ /* 0x002fe40000410000 */
[----:B------:R-:W-:Y:S02]  /*5960*/  FMUL.FTZ R121, R66, R37 ;  /* 0x0000002542797220 */ /* 0x000fe40000410000 */
[----:B------:R-:W-:-:S03]  /*5970*/  FMUL.FTZ R66, R70, R23 ;  /* 0x0000001746427220 */ /* 0x000fc60000410000 */
[----:B------:R-:W1:Y:S01]  /*5980*/  MUFU.EX2 R64, R64 ;  /* 0x0000004000407308 */ /* 0x000e620000000800 */
[----:B------:R-:W-:Y:S01]  /*5990*/  HADD2.F32 R68, -RZ, R112.H0_H0 ;  /* 0x20000070ff447230 */ /* 0x000fe20000004100 */
[----:B--2---:R-:W-:Y:S02]  /*59a0*/  FMUL.FTZ R69, R61, R98 ;  /* 0x000000623d457220 */ /* 0x004fe40000410000 */
[----:B------:R-:W-:-:S04]  /*59b0*/  FMUL.FTZ R67, R70, R21 ;  /* 0x0000001546437220 */ /* 0x000fc80000410000 */
[----:B------:R-:W2:Y:S01]  /*59c0*/  MUFU.EX2 R65, R65 ;  /* 0x0000004100417308 */ /* 0x000ea20000000800 */
[----:B------:R-:W-:Y:S01]  /*59d0*/  FMUL.FTZ R98, R62, R69 ;  /* 0x000000453e627220 */ /* 0x000fe20000410000 */
[----:B------:R-:W-:Y:S01]  /*59e0*/  HADD2.F32 R86, -RZ, R135.H0_H0 ;  /* 0x20000087ff567230 */ /* 0x000fe20000004100 */
[----:B------:R-:W-:Y:S02]  /*59f0*/  FMUL.FTZ R125, R68, R31 ;  /* 0x0000001f447d7220 */ /* 0x000fe40000410000 */
[----:B------:R-:W-:-:S03]  /*5a00*/  FMUL.FTZ R68, R70, R18 ;  /* 0x0000001246447220 */ /* 0x000fc60000410000 */
[----:B------:R-:W3:Y:S01]  /*5a10*/  MUFU.EX2 R66, R66 ;  /* 0x0000004200427308 */ /* 0x000ee20000000800 */
[----:B0-----:R-:W-:Y:S01]  /*5a20*/  FMUL.FTZ R71, R63, R98 ;  /* 0x000000623f477220 */ /* 0x001fe20000410000 */
[----:B------:R-:W-:Y:S01]  /*5a30*/  HADD2.F32 R88, -RZ, R140.H0_H0 ;  /* 0x2000008cff587230 */ /* 0x000fe20000004100 */
[----:B------:R-:W-:Y:S02]  /*5a40*/  FMUL.FTZ R69, R70, R13 ;  /* 0x0000000d46457220 */ /* 0x000fe40000410000 */
[----:B------:R-:W-:-:S03]  /*5a50*/  FMUL.FTZ R127, R86, R27 ;  /* 0x0000001b567f7220 */ /* 0x000fc60000410000 */
[----:B------:R-:W0:Y:S01]  /*5a60*/  MUFU.EX2 R67, R67 ;  /* 0x0000004300437308 */ /* 0x000e220000000800 */
[----:B-1----:R-:W-:Y:S01]  /*5a70*/  FMUL.FTZ R86, R64, R71 ;  /* 0x0000004740567220 */ /* 0x002fe20000410000 */
[----:B------:R-:W-:Y:S01]  /*5a80*/  HADD2.F32 R89, -RZ, R139.H0_H0 ;  /* 0x2000008bff597230 */ /* 0x000fe20000004100 */
[----:B------:R-:W-:Y:S01]  /*5a90*/  FMUL.FTZ R88, R88, R39 ;  /* 0x0000002758587220 */ /* 0x000fe20000410000 */
[----:B------:R-:W-:Y:S01]  /*5aa0*/  HADD2.F32 R72, -RZ, R120.H0_H0 ;  /* 0x20000078ff487230 */ /* 0x000fe20000004100 */
[----:B------:R-:W-:-:S03]  /*5ab0*/  FMUL.FTZ R70, R70, R8 ;  /* 0x0000000846467220 */ /* 0x000fc60000410000 */
[----:B------:R-:W1:Y:S01]  /*5ac0*/  MUFU.EX2 R68, R68 ;  /* 0x0000004400447308 */ /* 0x000e620000000800 */
[----:B--2---:R-:W-:Y:S02]  /*5ad0*/  FMUL.FTZ R71, R65, R86 ;  /* 0x0000005641477220 */ /* 0x004fe40000410000 */
[----:B------:R-:W-:Y:S02]  /*5ae0*/  FMUL.FTZ R89, R89, R38 ;  /* 0x0000002659597220 */ /* 0x000fe40000410000 */
[----:B------:R-:W-:-:S03]  /*5af0*/  FFMA.FTZ R96, R137, R40, R88 ;  /* 0x0000002889607223 */ /* 0x000fc60000010058 */
[----:B------:R-:W2:Y:S01]  /*5b00*/  MUFU.EX2 R69, R69 ;  /* 0x0000004500457308 */ /* 0x000ea20000000800 */
[----:B------:R-:W-:Y:S02]  /*5b10*/  FMUL.FTZ R129, R72, R23 ;  /* 0x0000001748817220 */ /* 0x000fe40000410000 */
[----:B---3--:R-:W-:Y:S02]  /*5b20*/  FMUL.FTZ R72, R66, R71 ;  /* 0x0000004742487220 */ /* 0x008fe40000410000 */
[----:B------:R-:W-:-:S03]  /*5b30*/  FFMA.FTZ R96, R41, R96, R89 ;  /* 0x0000006029607223 */ /* 0x000fc60000010059 */
[----:B------:R-:W3:Y:S01]  /*5b40*/  MUFU.EX2 R70, R70 ;  /* 0x0000004600467308 */ /* 0x000ee20000000800 */
[----:B0-----:R-:W-:Y:S01]  /*5b50*/  FMUL.FTZ R71, R67, R72 ;  /* 0x0000004843477220 */ /* 0x001fe20000410000 */
[----:B------:R-:W-:Y:S01]  /*5b60*/  ISETP.NE.AND P0, PT, R55, 0x7f, PT ;  /* 0x0000007f3700780c */ /* 0x000fe20003f05270 */
[----:B------:R-:W-:Y:S02]  /*5b70*/  FFMA.FTZ R96, R42, R96, R121 ;  /* 0x000000602a607223 */ /* 0x000fe40000010079 */
[----:B-1----:R-:W-:Y:S02]  /*5b80*/  FMUL.FTZ R72, R68, R71 ;  /* 0x0000004744487220 */ /* 0x002fe40000410000 */
[----:B------:R-:W-:Y:S02]  /*5b90*/  FFMA.FTZ R96, R43, R96, R122 ;  /* 0x000000602b607223 */ /* 0x000fe4000001007a */
[----:B--2---:R-:W-:Y:S02]  /*5ba0*/  FMUL.FTZ R71, R69, R72 ;  /* 0x0000004845477220 */ /* 0x004fe40000410000 */
[----:B------:R-:W-:-:S02]  /*5bb0*/  FMUL.FTZ R124, R124, R33 ;  /* 0x000000217c7c7220 */ /* 0x000fc40000410000 */
[----:B------:R-:W-:Y:S01]  /*5bc0*/  FFMA.FTZ R96, R60, R96, R123 ;  /* 0x000000603c607223 */ /* 0x000fe2000001007b */
[----:B------:R-:W-:Y:S01]  /*5bd0*/  HADD2.F32 R126, -RZ, R53.H0_H0 ;  /* 0x20000035ff7e7230 */ /* 0x000fe20000004100 */
[----:B---3--:R-:W-:Y:S02]  /*5be0*/  FMUL.FTZ R72, R70, R71 ;  /* 0x0000004746487220 */ /* 0x008fe40000410000 */
[----:B------:R-:W-:Y:S01]  /*5bf0*/  FFMA.FTZ R96, R61, R96, R124 ;  /* 0x000000603d607223 */ /* 0x000fe2000001007c */
[----:B------:R0:W1:Y:S01]  /*5c00*/  @P0 LDS R71, [R55.X4+0x43e4] ;  /* 0x0043e40037470984 */ /* 0x0000620000004800 */
[----:B------:R-:W-:Y:S02]  /*5c10*/  FMUL.FTZ R126, R126, R29 ;  /* 0x0000001d7e7e7220 */ /* 0x000fe40000410000 */
[----:B------:R-:W-:Y:S01]  /*5c20*/  FFMA.FTZ R96, R62, R96, R125 ;  /* 0x000000603e607223 */ /* 0x000fe2000001007d */
[----:B------:R-:W-:-:S03]  /*5c30*/  HADD2.F32 R128, -RZ, R134.H0_H0 ;  /* 0x20000086ff807230 */ /* 0x000fc60000004100 */
[----:B------:R-:W-:Y:S02]  /*5c40*/  FFMA.FTZ R96, R63, R96, R126 ;  /* 0x000000603f607223 */ /* 0x000fe4000001007e */
[----:B------:R-:W-:Y:S02]  /*5c50*/  FMUL.FTZ R128, R128, R25 ;  /* 0x0000001980807220 */ /* 0x000fe40000410000 */
[----:B------:R-:W-:Y:S01]  /*5c60*/  FFMA.FTZ R96, R64, R96, R127 ;  /* 0x0000006040607223 */ /* 0x000fe2000001007f */
[----:B------:R-:W-:-:S03]  /*5c70*/  HADD2.F32 R130, -RZ, R119.H0_H0 ;  /* 0x20000077ff827230 */ /* 0x000fc60000004100 */
[----:B------:R-:W-:Y:S01]  /*5c80*/  FFMA.FTZ R96, R65, R96, R128 ;  /* 0x0000006041607223 */ /* 0x000fe20000010080 */
[----:B------:R-:W-:Y:S01]  /*5c90*/  HADD2.F32 R131, -RZ, R118.H0_H0 ;  /* 0x20000076ff837230 */ /* 0x000fe20000004100 */
[----:B------:R-:W-:Y:S02]  /*5ca0*/  FMUL.FTZ R130, R130, R21 ;  /* 0x0000001582827220 */ /* 0x000fe40000410000 */
[----:B------:R-:W-:Y:S01]  /*5cb0*/  FFMA.FTZ R96, R66, R96, R129 ;  /* 0x0000006042607223 */ /* 0x000fe20000010081 */
[----:B------:R-:W-:Y:S01]  /*5cc0*/  HADD2.F32 R132, -RZ, R117.H0_H0 ;  /* 0x20000075ff847230 */ /* 0x000fe20000004100 */
[----:B------:R-:W-:Y:S02]  /*5cd0*/  FMUL.FTZ R131, R131, R18 ;  /* 0x0000001283837220 */ /* 0x000fe40000410000 */
[----:B------:R-:W-:Y:S01]  /*5ce0*/  FFMA.FTZ R96, R67, R96, R130 ;  /* 0x0000006043607223 */ /* 0x000fe20000010082 */
[----:B------:R-:W-:Y:S01]  /*5cf0*/  HADD2.F32 R133, -RZ, R116.H0_H0 ;  /* 0x20000074ff857230 */ /* 0x000fe20000004100 */
[----:B------:R-:W-:-:S02]  /*5d00*/  FMUL.FTZ R132, R132, R13 ;  /* 0x0000000d84847220 */ /* 0x000fc40000410000 */
[----:B------:R-:W-:Y:S01]  /*5d10*/  FFMA.FTZ R96, R68, R96, R131 ;  /* 0x0000006044607223 */ /* 0x000fe20000010083 */
[----:B------:R-:W-:Y:S01]  /*5d20*/  BSSY B0, `(.L_x_392) ;  /* 0x0000011000007945 */ /* 0x000fe20003800000 */
[----:B------:R-:W-:Y:S02]  /*5d30*/  FMUL.FTZ R133, R133, R8 ;  /* 0x0000000885857220 */ /* 0x000fe40000410000 */
[----:B------:R-:W-:Y:S01]  /*5d40*/  FFMA.FTZ R73, R69, R96, R132 ;  /* 0x0000006045497223 */ /* 0x000fe20000010084 */
[----:B------:R-:W-:-:S03]  /*5d50*/  LEA.HI R161, R55, R55, RZ, 0x1e ;  /* 0x0000003737a17211 */ /* 0x000fc600078ff0ff */
[----:B------:R-:W-:Y:S01]  /*5d60*/  FFMA.FTZ R73, R70, R73, R133 ;  /* 0x0000004946497223 */ /* 0x000fe20000010085 */
[----:B------:R-:W-:Y:S05]  /*5d70*/  @P0 BRA `(.L_x_393) ;  /* 0x000000b000000947 */ /* 0x000fea0003800000 */
[----:B0---4-:R-:W-:Y:S01]  /*5d80*/  ULDC UR21, c[0x0][0x174] ;  /* 0x00005d0000157ab9 */ /* 0x011fe20000000800 */
[----:B-1----:R-:W-:Y:S01]  /*5d90*/  MOV R71, 0x3f800000 ;  /* 0x3f80000000477802 */ /* 0x002fe20000000f00 */
[----:B------:R-:W-:-:S06]  /*5da0*/  UISETP.NE.AND UP0, UPT, UR19, UR21, UPT ;  /* 0x000000151300728c */ /* 0x000fcc000bf05270 */
[----:B------:R-:W-:-:S05]  /*5db0*/  PLOP3.LUT P0, PT, PT, PT, UP0, 0x80, 0x0 ;  /* 0x000000000000781c */ /* 0x000fca0003f0f008 */
[----:B------:R-:W-:-:S04]  /*5dc0*/  @UP0 UIADD3 UR21, -UR6, UR21, URZ ;  /* 0x0000001506150290 */ /* 0x000fc8000fffe13f */
[----:B------:R-:W-:-:S04]  /*5dd0*/  @UP0 ULEA.HI UR20, UR21, UR21, URZ, 0x1 ;  /* 0x0000001515140291 */ /* 0x000fc8000f8f083f */
[----:B------:R-:W-:-:S04]  /*5de0*/  @UP0 ULOP3.LUT UR20, UR20, 0xfffffe, URZ, 0xc0, !UPT ;  /* 0x00fffffe14140892 */ /* 0x000fc8000f8ec03f */
[----:B------:R-:W-:-:S04]  /*5df0*/  @UP0 UIADD3 UR20, -UR20, UR21, URZ ;  /* 0x0000001514140290 */ /* 0x000fc8000fffe13f */
[----:B------:R-:W-:-:S06]  /*5e00*/  @UP0 ULEA UR20, UR20, UR7, 0x8 ;  /* 0x0000000714140291 */ /* 0x000fcc000f8e403f */
[----:B------:R-:W-:-:S05]  /*5e10*/  MOV R86, UR20 ;  /* 0x0000001400567c02 */ /* 0x000fca0008000f00 */
[----:B------:R0:W1:Y:S02]  /*5e20*/  @P0 LDS R71, [R86.X4+0x3be0] ;  /* 0x003be00056470984 */ /* 0x0000640000004800 */
.L_x_393:
[----:B0---4-:R-:W-:Y:S05]  /*5e30*/  BSYNC B0 ;  /* 0x0000000000007941 */ /* 0x011fea0003800000 */
.L_x_392:
[----:B------:R0:W-:Y:S01]  /*5e40*/  STS.64 [R161.X8+0x31d0], R72 ;  /* 0x0031d048a1007388 */ /* 0x0001e20000008a00 */
[----:B------:R-:W-:Y:S01]  /*5e50*/  ISETP.GT.U32.AND P0, PT, R55, 0x1f, PT ;  /* 0x0000001f3700780c */ /* 0x000fe20003f04070 */
        /* <DEDUP_REMOVED lines=8> */
[----:B------:R-:W-:Y:S01]  /*5ee0*/  FMUL.FTZ R98, R50, R87 ;  /* 0x0000005732627220 */ /* 0x000fe20000410000 */
[----:B0-----:R-:W-:Y:S01]  /*5ef0*/  HADD2.F32 R72, -RZ, R85.H0_H0 ;  /* 0x20000055ff487230 */ /* 0x001fe20000004100 */
[----:B------:R-:W-:Y:S01]  /*5f00*/  FMUL.FTZ R87, R76, UR40 ;  /* 0x000000284c577c20 */ /* 0x000fe20008410000 */
[----:B------:R-:W-:Y:S01]  /*5f10*/  HADD2.F32 R73, -RZ, R84.H0_H0 ;  /* 0x20000054ff497230 */ /* 0x000fe20000004100 */
[----:B------:R-:W-:Y:S01]  /*5f20*/  FMUL.FTZ R99, R49, R86 ;  /* 0x0000005631637220 */ /* 0x000fe20000410000 */
[----:B------:R-:W-:Y:S01]  /*5f30*/  HADD2.F32 R79, -RZ, R79.H0_H0 ;  /* 0x2000004fff4f7230 */ /* 0x000fe20000004100 */
[----:B------:R-:W-:Y:S01]  /*5f40*/  FMUL.FTZ R85, R72, UR40 ;  /* 0x0000002848557c20 */ /* 0x000fe20008410000 */
[----:B------:R-:W-:Y:S01]  /*5f50*/  HADD2.F32 R80, -RZ, R80.H0_H0 ;  /* 0x20000050ff507230 */ /* 0x000fe20000004100 */
[----:B------:R-:W-:Y:S01]  /*5f60*/  FMUL.FTZ R84, R73, UR40 ;  /* 0x0000002849547c20 */ /* 0x000fe20008410000 */
[----:B------:R-:W-:Y:S01]  /*5f70*/  HADD2.F32 R81, -RZ, R81.H0_H0 ;  /* 0x20000051ff517230 */ /* 0x000fe20000004100 */
[----:B------:R-:W-:Y:S01]  /*5f80*/  FMUL.FTZ R96, R52, R85 ;  /* 0x0000005534607220 */ /* 0x000fe20000410000 */
[----:B------:R-:W-:Y:S01]  /*5f90*/  HADD2.F32 R90, -RZ, R90.H0_H0 ;  /* 0x2000005aff5a7230 */ /* 0x000fe20000004100 */
[----:B------:R-:W-:Y:S01]  /*5fa0*/  FMUL.FTZ R97, R51, R84 ;  /* 0x0000005433617220 */ /* 0x000fe20000410000 */
        /* <DEDUP_REMOVED lines=12> */
[----:B------:R-:W-:Y:S02]  /*6070*/  FMUL.FTZ R108, R92, UR40 ;  /* 0x000000285c6c7c20 */ /* 0x000fe40008410000 */
[----:B------:R-:W-:Y:S02]  /*6080*/  FMUL.FTZ R109, R93, UR40 ;  /* 0x000000285d6d7c20 */ /* 0x000fe40008410000 */
[----:B------:R-:W-:Y:S02]  /*6090*/  FMUL.FTZ R110, R94, UR40 ;  /* 0x000000285e6e7c20 */ /* 0x000fe40008410000 */
[----:B------:R-:W-:-:S02]  /*60a0*/  FMUL.FTZ R111, R95, UR40 ;  /* 0x000000285f6f7c20 */ /* 0x000fc40008410000 */
        /* <DEDUP_REMOVED lines=27> */
.L_x_451:
[----:B------:R-:W-:Y:S05]  /*6260*/  BRA.DIV ~URZ, `(.L_x_397) ;  /* 0x000055827f007947 */ /* 0x000fea000b800000 */
[----:B------:R-:W3:Y:S04]  /*6270*/  S2R R85, SR_LANEID ;  /* 0x0000000000557919 */ /* 0x000ee80000000000 */
[----:B------:R-:W4:Y:S01]  /*6280*/  SHFL.UP PT, R84, R87, 0x1, RZ ;  /* 0x0420000057547989 */ /* 0x000f2200000e00ff */
[----:B---3--:R-:W-:-:S13]  /*6290*/  ISETP.GE.AND P0, PT, R85, 0x1, PT ;  /* 0x000000015500780c */ /* 0x008fda0003f06270 */
[C---:B----4-:R-:W-:Y:S02]  /*62a0*/  @P0 FFMA.FTZ R87, R141.reuse, R84, R87 ;  /* 0x000000548d570223 */ /* 0x050fe40000010057 */
        /* <DEDUP_REMOVED lines=18> */
.L_x_452:
[----:B------:R-:W4:Y:S02]  /*63d0*/  S2R R85, SR_LANEID ;  /* 0x0000000000557919 */ /* 0x000f240000000000 */
[----:B----4-:R-:W-:-:S13]  /*63e0*/  ISETP.GE.AND P0, PT, R85, 0x10, PT ;  /* 0x000000105500780c */ /* 0x010fda0003f06270 */
[-C--:B0-2---:R-:W-:Y:S02]  /*63f0*/  @P0 FFMA.FTZ R87, R84, R141.reuse, R87 ;  /* 0x0000008d54570223 */ /* 0x085fe40000010057 */
[----:B---3--:R-:W-:Y:S01]  /*6400*/  @P0 FMUL.FTZ R141, R156, R141 ;  /* 0x0000008d9c8d0220 */ /* 0x008fe20000410000 */
[----:B------:R-:W-:Y:S05]  /*6410*/  BRA.CONV ~URZ, `(.L_x_398) ;  /* 0x000000437f007947 */ /* 0x000fea000b800000 */
[----:B------:R-:W-:Y:S01]  /*6420*/  HFMA2.MMA R86, -RZ, RZ, 0, 1.847743988037109375e-06 ;  /* 0x0000001fff567435 */ /* 0x000fe200000001ff */
[----:B------:R-:W-:Y:S02]  /*6430*/  MOV R84, R141 ;  /* 0x0000008d00547202 */ /* 0x000fe40000000f00 */
[----:B------:R-:W-:-:S03]  /*6440*/  MOV R85, 0x6460 ;  /* 0x0000646000557802 */ /* 0x000fc60000000f00 */
[----:B-1---5:R-:W-:Y:S05]  /*6450*/  CALL.REL.NOINC `($__internal_19_$__cuda_sm70_shflsync_idx_p) ;  /* 0x00005f0000007944 */ /* 0x022fea0003c00000 */
.L_x_398:
[----:B------:R-:W-:Y:S05]  /*6460*/  BRA.CONV ~URZ, `(.L_x_399) ;  /* 0x000000437f007947 */ /* 0x000fea000b800000 */
[----:B------:R-:W-:Y:S01]  /*6470*/  IMAD.MOV.U32 R84, RZ, RZ, R87 ;  /* 0x000000ffff547224 */ /* 0x000fe200078e0057 */
[----:B-1----:R-:W-:Y:S02]  /*6480*/  MOV R86, 0x1f ;  /* 0x0000001f00567802 */ /* 0x002fe40000000f00 */
[----:B------:R-:W-:Y:S02]  /*6490*/  MOV R85, 0x64b0 ;  /* 0x000064b000557802 */ /* 0x000fe40000000f00 */
[----:B0-2--5:R-:W-:Y:S05]  /*64a0*/  CALL.REL.NOINC `($__internal_19_$__cuda_sm70_shflsync_idx_p) ;  /* 0x00005eb000007944 */ /* 0x025fea0003c00000 */
.L_x_399:
[----:B------:R-:W-:Y:S05]  /*64b0*/  BRA.DIV ~URZ, `(.L_x_400) ;  /* 0x000056f27f007947 */ /* 0x000fea000b800000 */
[----:B-----5:R-:W3:Y:S04]  /*64c0*/  SHFL.IDX PT, R82, R82, RZ, 0x1f ;  /* 0x00001fff52527589 */ /* 0x020ee800000e0000 */
[----:B------:R-:W4:Y:S04]  /*64d0*/  SHFL.IDX PT, R83, R83, RZ, 0x1f ;  /* 0x00001fff53537589 */ /* 0x000f2800000e0000 */
[----:B------:R-:W0:Y:S04]  /*64e0*/  SHFL.UP PT, R141, R141, 0x1, RZ ;  /* 0x042000008d8d7989 */ /* 0x000e2800000e00ff */
[----:B------:R-:W2:Y:S02]  /*64f0*/  SHFL.UP PT, R87, R87, 0x1, RZ ;  /* 0x0420000057577989 */ /* 0x000ea400000e00ff */
.L_x_453:
[----:B------:R-:W5:Y:S01]  /*6500*/  LDS.64 R84, [R159+0x31d0] ;  /* 0x0031d0009f547984 */ /* 0x000f620000000a00 */
[----:B0-2-4-:R-:W-:-:S02]  /*6510*/  @P1 FFMA.FTZ R83, R83, R141, R87 ;  /* 0x0000008d53531223 */ /* 0x015fc40000010057 */
[----:B---3--:R-:W-:-:S05]  /*6520*/  @P1 FMUL.FTZ R82, R82, R141 ;  /* 0x0000008d52521220 */ /* 0x008fca0000410000 */
        /* <DEDUP_REMOVED lines=12> */
.L_x_395:
[----:B------:R-:W-:Y:S05]  /*65f0*/  BSYNC B0 ;  /* 0x0000000000007941 */ /* 0x000fea0003800000 */
.L_x_394:
[----:B------:R-:W-:Y:S01]  /*6600*/  WARPSYNC 0xffffffff ;  /* 0xffffffff00007948 */ /* 0x000fe20003800000 */
[----:B------:R-:W-:Y:S01]  /*6610*/  BAR.SYNC.DEFER_BLOCKING 0x0 ;  /* 0x0000000000007b1d */ /* 0x000fe20000010000 */
[C---:B-12---:R-:W-:Y:S01]  /*6620*/  FMUL.FTZ R84, R70.reuse, R71 ;  /* 0x0000004746547220 */ /* 0x046fe20000410000 */
[----:B------:R-:W-:Y:S01]  /*6630*/  LOP3.LUT P0, RZ, R55, 0x1f, RZ, 0xc0, !PT ;  /* 0x0000001f37ff7812 */ /* 0x000fe2000780c0ff */
[----:B------:R-:W-:Y:S01]  /*6640*/  FFMA.FTZ R85, R70, R111, R110 ;  /* 0x0000006f46557223 */ /* 0x000fe2000001006e */
[----:B-----5:R-:W-:Y:S01]  /*6650*/  HFMA2.MMA R83, -RZ, RZ, 0, 0 ;  /* 0x00000000ff537435 */ /* 0x020fe200000001ff */
[C---:B------:R-:W-:Y:S01]  /*6660*/  FMUL.FTZ R84, R69.reuse, R84 ;  /* 0x0000005445547220 */ /* 0x040fe20000410000 */
[----:B------:R-:W-:Y:S01]  /*6670*/  MOV R86, UR7 ;  /* 0x0000000700567c02 */ /* 0x000fe20008000f00 */
[----:B------:R-:W-:Y:S01]  /*6680*/  FFMA.FTZ R85, R69, R85, R109 ;  /* 0x0000005545557223 */ /* 0x000fe2000001006d */
[----:B------:R-:W-:Y:S01]  /*6690*/  BSSY B0, `(.L_x_401) ;  /* 0x0000075000007945 */ /* 0x000fe20003800000 */
        /* <DEDUP_REMOVED lines=8> */
[----:B------:R-:W0:Y:S01]  /*6720*/  LDS R82, [R161.X8+0x31d4] ;  /* 0x0031d400a1527984 */ /* 0x000e220000008800 */
        /* <DEDUP_REMOVED lines=18> */
[----:B0-----:R-:W-:Y:S01]  /*6850*/  FFMA.FTZ R136, R136, R82, R137 ;  /* 0x0000005288887223 */ /* 0x001fe20000010089 */
[----:B------:R-:W-:-:S03]  /*6860*/  MOV R82, UR19 ;  /* 0x0000001300527c02 */ /* 0x000fc60008000f00 */
[----:B------:R-:W-:Y:S01]  /*6870*/  FFMA.FTZ R137, R40, R136, R88 ;  /* 0x0000008828897223 */ /* 0x000fe20000010058 */
[----:B------:R-:W-:Y:S01]  /*6880*/  ISETP.GE.OR P0, PT, R82, c[0x0][0x174], P0 ;  /* 0x00005d0052007a0c */ /* 0x000fe20000706670 */
[----:B------:R-:W-:Y:S02]  /*6890*/  IMAD.MOV.U32 R82, RZ, RZ, 0x3f800000 ;  /* 0x3f800000ff527424 */ /* 0x000fe400078e00ff */
[----:B------:R-:W-:-:S04]  /*68a0*/  FFMA.FTZ R141, R41, R137, R89 ;  /* 0x00000089298d7223 */ /* 0x000fc80000010059 */
[----:B------:R-:W-:-:S04]  /*68b0*/  FFMA.FTZ R121, R42, R141, R121 ;  /* 0x0000008d2a797223 */ /* 0x000fc80000010079 */
[----:B------:R-:W-:Y:S02]  /*68c0*/  FFMA.FTZ R122, R43, R121, R122 ;  /* 0x000000792b7a7223 */ /* 0x000fe4000001007a */
[----:B------:R0:W1:Y:S01]  /*68d0*/  @!P0 LDS.64 R82, [R86.X8+0x45e0] ;  /* 0x0045e00056528984 */ /* 0x0000620000008a00 */
        /* <DEDUP_REMOVED lines=15> */
[----:B01----:R-:W-:-:S05]  /*69d0*/  IMAD R88, R55, 0x28, RZ ;  /* 0x0000002837587824 */ /* 0x003fca00078e02ff */
[----:B------:R-:W-:Y:S04]  /*69e0*/  LDS.64 R84, [R88+0x36f0] ;  /* 0x0036f00058547984 */ /* 0x000fe80000000a00 */
[----:B------:R-:W0:Y:S02]  /*69f0*/  LDS.64 R86, [R88+0x36f8] ;  /* 0x0036f80058567984 */ /* 0x000e240000000a00 */
        /* <DEDUP_REMOVED lines=15> */
[----:B------:R0:W1:Y:S02]  /*6af0*/  SHFL.DOWN PT, R89, R87, 0x1, 0x1f ;  /* 0x08201f0057597f89 */ /* 0x00006400000e0000 */
.L_x_454:
        /* <DEDUP_REMOVED lines=26> */
.L_x_455:
        /* <DEDUP_REMOVED lines=20> */
.L_x_402:
[----:B01----:R-:W-:Y:S05]  /*6de0*/  BSYNC B0 ;  /* 0x0000000000007941 */ /* 0x003fea0003800000 */
.L_x_401:
[----:B------:R-:W-:Y:S01]  /*6df0*/  WARPSYNC 0xffffffff ;  /* 0xffffffff00007948 */ /* 0x000fe20003800000 */
[----:B------:R-:W-:Y:S01]  /*6e00*/  BAR.SYNC.DEFER_BLOCKING 0x0 ;  /* 0x0000000000007b1d */ /* 0x000fe20000010000 */
        /* <DEDUP_REMOVED lines=9> */
[----:B------:R-:W-:Y:S01]  /*6ea0*/  BSSY B0, `(.L_x_405) ;  /* 0x00000ec000007945 */ /* 0x000fe20003800000 */
[----:B------:R-:W-:Y:S01]  /*6eb0*/  FMUL.FTZ R75, R75, R121 ;  /* 0x000000794b4b7220 */ /* 0x000fe20000410000 */
[----:B------:R-:W-:Y:S01]  /*6ec0*/  UIMAD UR20, UR35, UR21, UR20 ;  /* 0x00000015231472a4 */ /* 0x000fe2000f8e0214 */
[----:B------:R-:W-:-:S02]  /*6ed0*/  FFMA.FTZ R72, R50, R74, R72 ;  /* 0x0000004a32487223 */ /* 0x000fc40000010048 */
[----:B------:R-:W-:Y:S02]  /*6ee0*/  FMUL.FTZ R76, R76, R122 ;  /* 0x0000007a4c4c7220 */ /* 0x000fe40000410000 */
[----:B------:R-:W-:Y:S01]  /*6ef0*/  FFMA.FTZ R72, R49, R75, R72 ;  /* 0x0000004b31487223 */ /* 0x000fe20000010048 */
[----:B------:R-:W-:Y:S01]  /*6f00*/  HADD2.F32 R75, -RZ, R113.H0_H0 ;  /* 0x20000071ff4b7230 */ /* 0x000fe20000004100 */
[----:B------:R-:W-:Y:S02]  /*6f10*/  FMUL.FTZ R77, R77, R123 ;  /* 0x0000007b4d4d7220 */ /* 0x000fe40000410000 */
[----:B------:R-:W-:Y:S01]  /*6f20*/  FFMA.FTZ R72, R48, R76, R72 ;  /* 0x0000004c30487223 */ /* 0x000fe20000010048 */
[----:B------:R-:W-:Y:S01]  /*6f30*/  HADD2.F32 R76, -RZ, R112.H0_H0 ;  /* 0x20000070ff4c7230 */ /* 0x000fe20000004100 */
[----:B------:R-:W-:Y:S01]  /*6f40*/  FMUL.FTZ R78, R78, R124 ;  /* 0x0000007c4e4e7220 */ /* 0x000fe20000410000 */
[----:B------:R-:W0:Y:S01]  /*6f50*/  LDS R161, [R161.X8+0x36e4] ;  /* 0x0036e400a1a17984 */ /* 0x000e220000008800 */
[----:B------:R-:W-:-:S02]  /*6f60*/  FFMA.FTZ R72, R47, R77, R72 ;  /* 0x0000004d2f487223 */ /* 0x000fc40000010048 */
[----:B------:R-:W-:Y:S02]  /*6f70*/  FMUL.FTZ R79, R79, R125 ;  /* 0x0000007d4f4f7220 */ /* 0x000fe40000410000 */
[----:B------:R-:W-:Y:S02]  /*6f80*/  FFMA.FTZ R72, R46, R78, R72 ;  /* 0x0000004e2e487223 */ /* 0x000fe40000010048 */
[----:B------:R-:W-:Y:S02]  /*6f90*/  FMUL.FTZ R80, R80, R126 ;  /* 0x0000007e50507220 */ /* 0x000fe40000410000 */
[----:B------:R-:W-:Y:S02]  /*6fa0*/  FFMA.FTZ R79, R45, R79, R72 ;  /* 0x0000004f2d4f7223 */ /* 0x000fe40000010048 */
[----:B------:R-:W-:Y:S02]  /*6fb0*/  FMUL.FTZ R81, R81, R127 ;  /* 0x0000007f51517220 */ /* 0x000fe40000410000 */
[----:B------:R-:W-:-:S02]  /*6fc0*/  FFMA.FTZ R79, R34, R80, R79 ;  /* 0x00000050224f7223 */ /* 0x000fc4000001004f */
[----:B------:R-:W-:Y:S02]  /*6fd0*/  FMUL.FTZ R90, R90, R128 ;  /* 0x000000805a5a7220 */ /* 0x000fe40000410000 */
[----:B------:R-:W-:Y:S02]  /*6fe0*/  FFMA.FTZ R79, R32, R81, R79 ;  /* 0x00000051204f7223 */ /* 0x000fe4000001004f */
[----:B------:R-:W-:Y:S02]  /*6ff0*/  FMUL.FTZ R91, R91, R129 ;  /* 0x000000815b5b7220 */ /* 0x000fe40000410000 */
[----:B------:R-:W-:Y:S01]  /*7000*/  FFMA.FTZ R79, R30, R90, R79 ;  /* 0x0000005a1e4f7223 */ /* 0x000fe2000001004f */
[----:B------:R-:W-:Y:S01]  /*7010*/  HADD2.F32 R90, -RZ, R119.H0_H0 ;  /* 0x20000077ff5a7230 */ /* 0x000fe20000004100 */
[----:B------:R-:W-:Y:S02]  /*7020*/  FMUL.FTZ R92, R92, R130 ;  /* 0x000000825c5c7220 */ /* 0x000fe40000410000 */
[----:B------:R-:W-:-:S02]  /*7030*/  FFMA.FTZ R79, R28, R91, R79 ;  /* 0x0000005b1c4f7223 */ /* 0x000fc4000001004f */
[----:B------:R-:W-:Y:S02]  /*7040*/  FMUL.FTZ R93, R93, R131 ;  /* 0x000000835d5d7220 */ /* 0x000fe40000410000 */
[----:B------:R-:W-:Y:S01]  /*7050*/  FFMA.FTZ R79, R26, R92, R79 ;  /* 0x0000005c1a4f7223 */ /* 0x000fe2000001004f */
[----:B------:R-:W-:Y:S01]  /*7060*/  HADD2.F32 R92, -RZ, R120.H0_H0 ;  /* 0x20000078ff5c7230 */ /* 0x000fe20000004100 */
[----:B------:R-:W-:Y:S01]  /*7070*/  FMUL.FTZ R85, R94, R132 ;  /* 0x000000845e557220 */ /* 0x000fe20000410000 */
[----:B------:R-:W-:Y:S01]  /*7080*/  HADD2.F32 R94, -RZ, R134.H0_H0 ;  /* 0x20000086ff5e7230 */ /* 0x000fe20000004100 */
[----:B------:R-:W-:Y:S02]  /*7090*/  FFMA.FTZ R79, R24, R93, R79 ;  /* 0x0000005d184f7223 */ /* 0x000fe4000001004f */
[----:B------:R-:W-:Y:S02]  /*70a0*/  FFMA.FTZ R80, R84, -R39, R137 ;  /* 0x8000002754507223 */ /* 0x000fe40000010089 */
[----:B------:R-:W-:-:S02]  /*70b0*/  FFMA.FTZ R85, R22, R85, R79 ;  /* 0x0000005516557223 */ /* 0x000fc4000001004f */
[----:B0-----:R-:W-:-:S04]  /*70c0*/  FFMA.FTZ R71, R161, R71, R111 ;  /* 0x00000047a1477223 */ /* 0x001fc8000001006f */
[----:B------:R-:W-:-:S04]  /*70d0*/  FFMA.FTZ R70, R70, R71, R110 ;  /* 0x0000004746467223 */ /* 0x000fc8000001006e */
[----:B------:R-:W-:Y:S02]  /*70e0*/  FFMA.FTZ R69, R69, R70, R109 ;  /* 0x0000004645457223 */ /* 0x000fe4000001006d */
[----:B------:R-:W-:Y:S02]  /*70f0*/  FMUL.FTZ R109, R130, UR40 ;  /* 0x00000028826d7c20 */ /* 0x000fe40008410000 */
[----:B------:R-:W-:-:S04]  /*7100*/  FFMA.FTZ R68, R68, R69, R108 ;  /* 0x0000004544447223 */ /* 0x000fc8000001006c */
[----:B------:R-:W-:Y:S01]  /*7110*/  FFMA.FTZ R67, R67, R68, R107 ;  /* 0x0000004443437223 */ /* 0x000fe2000001006b */
[----:B------:R-:W-:-:S03]  /*7120*/  MOV R107, UR35 ;  /* 0x00000023006b7c02 */ /* 0x000fc60008000f00 */
[----:B------:R-:W-:Y:S01]  /*7130*/  FFMA.FTZ R87, R66, R67, R106 ;  /* 0x0000004342577223 */ /* 0x000fe2000001006a */
[----:B------:R-:W-:Y:S01]  /*7140*/  HADD2.F32 R66, -RZ, R114.H0_H0 ;  /* 0x20000072ff427230 */ /* 0x000fe20000004100 */
[----:B------:R-:W-:Y:S02]  /*7150*/  FMUL.FTZ R106, R125, UR40 ;  /* 0x000000287d6a7c20 */ /* 0x000fe40008410000 */
[----:B------:R-:W-:Y:S01]  /*7160*/  FFMA.FTZ R89, R65, R87, R105 ;  /* 0x0000005741597223 */ /* 0x000fe20000010069 */
[----:B------:R-:W-:Y:S01]  /*7170*/  MOV R65, UR7 ;  /* 0x0000000700417c02 */ /* 0x000fe20008000f00 */
[----:B------:R-:W-:Y:S02]  /*7180*/  FFMA.FTZ R88, R66, -R35, R123 ;  /* 0x8000002342587223 */ /* 0x000fe4000001007b */
[----:B------:R-:W-:Y:S02]  /*7190*/  FFMA.FTZ R64, R64, R89, R104 ;  /* 0x0000005940407223 */ /* 0x000fe40000010068 */
[----:B------:R0:W-:Y:S01]  /*71a0*/  @!P0 STS.64 [R65.X8+0x45e0], R82 ;  /* 0x0045e05241008388 */ /* 0x0001e20000008a00 */
[----:B------:R-:W-:-:S02]  /*71b0*/  FMUL.FTZ R106, R45, R106 ;  /* 0x0000006a2d6a7220 */ /* 0x000fc40000410000 */
[----:B------:R-:W-:Y:S02]  /*71c0*/  FFMA.FTZ R103, R63, R64, R103 ;  /* 0x000000403f677223 */ /* 0x000fe40000010067 */
[----:B------:R-:W-:Y:S02]  /*71d0*/  FMUL.FTZ R123, R123, UR40 ;  /* 0x000000287b7b7c20 */ /* 0x000fe40008410000 */
[----:B------:R-:W-:Y:S02]  /*71e0*/  FFMA.FTZ R102, R62, R103, R102 ;  /* 0x000000673e667223 */ /* 0x000fe40000010066 */
[----:B------:R-:W-:Y:S02]  /*71f0*/  FMUL.FTZ R62, R103, UR23 ;  /* 0x00000017673e7c20 */ /* 0x000fe40008410000 */
[----:B------:R-:W-:Y:S01]  /*7200*/  FFMA.FTZ R72, R61, R102, R101 ;  /* 0x000000663d487223 */ /* 0x000fe20000010065 */
[----:B0-----:R-:W-:Y:S01]  /*7210*/  HADD2.F32 R83, -RZ, R139.H0_H0 ;  /* 0x2000008bff537230 */ /* 0x001fe20000004100 */
[----:B------:R-:W-:-:S02]  /*7220*/  FFMA.FTZ R61, R76, -R31, R125 ;  /* 0x8000001f4c3d7223 */ /* 0x000fc4000001007d */
[----:B------:R-:W-:Y:S02]  /*7230*/  FFMA.FTZ R74, R60, R72, R100 ;  /* 0x000000483c4a7223 */ /* 0x000fe40000010064 */
[----:B------:R-:W-:Y:S02]  /*7240*/  FMUL.FTZ R60, R102, UR23 ;  /* 0x00000017663c7c20 */ /* 0x000fe40008410000 */
[----:B------:R-:W-:Y:S02]  /*7250*/  FFMA.FTZ R99, R43, R74, R99 ;  /* 0x0000004a2b637223 */ /* 0x000fe40000010063 */
[----:B------:R-:W-:Y:S02]  /*7260*/  FFMA.FTZ R43, R75, -R33, R124 ;  /* 0x800000214b2b7223 */ /* 0x000fe4000001007c */
[----:B------:R-:W-:Y:S02]  /*7270*/  FMUL.FTZ R63, R72, UR23 ;  /* 0x00000017483f7c20 */ /* 0x000fe40008410000 */
[----:B------:R-:W-:-:S02]  /*7280*/  FFMA.FTZ R98, R42, R99, R98 ;  /* 0x000000632a627223 */ /* 0x000fc40000010062 */
[----:B------:R-:W-:Y:S02]  /*7290*/  FMUL.FTZ R62, R61, R62 ;  /* 0x0000003e3d3e7220 */ /* 0x000fe40000410000 */
[----:B------:R-:W-:Y:S02]  /*72a0*/  FMUL.FTZ R73, R43, R60 ;  /* 0x0000003c2b497220 */ /* 0x000fe40000410000 */
[----:B------:R-:W-:Y:S02]  /*72b0*/  FMUL.FTZ R65, R88, R63 ;  /* 0x0000003f58417220 */ /* 0x000fe40000410000 */
[----:B------:R-:W-:Y:S02]  /*72c0*/  FFMA.FTZ R97, R41, R98, R97 ;  /* 0x0000006229617223 */ /* 0x000fe40000010061 */
[----:B------:R-:W-:Y:S02]  /*72d0*/  FFMA.FTZ R63, R76, R103, R62 ;  /* 0x000000674c3f7223 */ /* 0x000fe4000001003e */
[----:B------:R-:W-:Y:S01]  /*72e0*/  FFMA.FTZ R62, R75, R102, R73 ;  /* 0x000000664b3e7223 */ /* 0x000fe20000010049 */
[----:B------:R-:W-:Y:S01]  /*72f0*/  HADD2.F32 R75, -RZ, R115.H0_H0 ;  /* 0x20000073ff4b7230 */ /* 0x000fe20000004100 */
[----:B------:R-:W-:Y:S01]  /*7300*/  FFMA.FTZ R66, R66, R72, R65 ;  /* 0x0000004842427223 */ /* 0x000fe20000010041 */
[----:B------:R-:W-:Y:S01]  /*7310*/  HADD2.F32 R65, -RZ, R142.H0_H0 ;  /* 0x2000008eff417230 */ /* 0x000fe20000004100 */
[----:B------:R-:W-:-:S02]  /*7320*/  FFMA.FTZ R96, R40, R97, R96 ;  /* 0x0000006128607223 */ /* 0x000fc40000010060 */
[----:B------:R-:W-:Y:S02]  /*7330*/  FFMA.FTZ R41, R75, -R36, R122 ;  /* 0x800000244b297223 */ /* 0x000fe4000001007a */
[-C--:B------:R-:W-:Y:S02]  /*7340*/  FFMA.FTZ R82, R65, -R44.reuse, R136 ;  /* 0x8000002c41527223 */ /* 0x080fe40000010088 */
[----:B------:R-:W-:Y:S02]  /*7350*/  FMUL.FTZ R81, R96, R44 ;  /* 0x0000002c60517220 */ /* 0x000fe40000410000 */
[----:B------:R-:W-:Y:S02]  /*7360*/  FMUL.FTZ R42, R74, UR23 ;  /* 0x000000174a2a7c20 */ /* 0x000fe40008410000 */
[----:B------:R-:W-:Y:S02]  /*7370*/  FMUL.FTZ R79, R97, R39 ;  /* 0x00000027614f7220 */ /* 0x000fe40000410000 */
[----:B------:R-:W-:-:S02]  /*7380*/  FFMA.FTZ R40, R81, R82, RZ ;  /* 0x0000005251287223 */ /* 0x000fc400000100ff */
[----:B------:R-:W-:Y:S02]  /*7390*/  FMUL.FTZ R73, R41, R42 ;  /* 0x0000002a29497220 */ /* 0x000fe40000410000 */
[-C--:B------:R-:W-:Y:S02]  /*73a0*/  FFMA.FTZ R78, R83, -R38.reuse, R141 ;  /* 0x80000026534e7223 */ /* 0x080fe4000001008d */
[----:B------:R-:W-:Y:S02]  /*73b0*/  FMUL.FTZ R77, R98, R38 ;  /* 0x00000026624d7220 */ /* 0x000fe40000410000 */
[----:B------:R-:W-:Y:S02]  /*73c0*/  FFMA.FTZ R40, R79, R80, R40 ;  /* 0x000000504f287223 */ /* 0x000fe40000010028 */
[----:B------:R-:W-:Y:S01]  /*73d0*/  FFMA.FTZ R76, R75, R74, R73 ;  /* 0x0000004a4b4c7223 */ /* 0x000fe20000010049 */
[----:B------:R-:W-:Y:S01]  /*73e0*/  HADD2.F32 R75, -RZ, R138.H0_H0 ;  /* 0x2000008aff4b7230 */ /* 0x000fe20000004100 */
[----:B------:R-:W-:Y:S01]  /*73f0*/  FFMA.FTZ R91, R77, R78, R40 ;  /* 0x0000004e4d5b7223 */ /* 0x000fe20000010028 */
[----:B------:R-:W-:Y:S01]  /*7400*/  HADD2.F32 R73, -RZ, R53.H0_H0 ;  /* 0x20000035ff497230 */ /* 0x000fe20000004100 */
[----:B------:R-:W-:-:S02]  /*7410*/  FMUL.FTZ R40, R99, R37 ;  /* 0x0000002563287220 */ /* 0x000fc40000410000 */
[----:B------:R-:W-:Y:S02]  /*7420*/  FFMA.FTZ R60, R75, -R37, R121 ;  /* 0x800000254b3c7223 */ /* 0x000fe40000010079 */
[C---:B------:R-:W-:Y:S02]  /*7430*/  FADD.FTZ R155, R40.reuse, R155 ;  /* 0x0000009b289b7221 */ /* 0x040fe40000010000 */
[----:B------:R-:W-:Y:S02]  /*7440*/  FFMA.FTZ R40, R40, R60, R91 ;  /* 0x0000003c28287223 */ /* 0x000fe4000001005b */
[----:B------:R-:W-:Y:S02]  /*7450*/  FFMA.FTZ R86, R73, -R29, R126 ;  /* 0x8000001d49567223 */ /* 0x000fe4000001007e */
[----:B------:R-:W-:Y:S02]  /*7460*/  FMUL.FTZ R91, R64, UR23 ;  /* 0x00000017405b7c20 */ /* 0x000fe40008410000 */
[----:B------:R-:W-:-:S02]  /*7470*/  FMUL.FTZ R74, R74, R36 ;  /* 0x000000244a4a7220 */ /* 0x000fc40000410000 */
[----:B------:R-:W-:Y:S02]  /*7480*/  FMUL.FTZ R91, R86, R91 ;  /* 0x0000005b565b7220 */ /* 0x000fe40000410000 */
[----:B------:R-:W-:Y:S02]  /*7490*/  FMUL.FTZ R42, R89, UR23 ;  /* 0x00000017592a7c20 */ /* 0x000fe40008410000 */
[----:B------:R-:W-:Y:S02]  /*74a0*/  FFMA.FTZ R73, R73, R64, R91 ;  /* 0x0000004049497223 */ /* 0x000fe4000001005b */
[----:B------:R-:W-:Y:S01]  /*74b0*/  FFMA.FTZ R91, R74, R41, R40 ;  /* 0x000000294a5b7223 */ /* 0x000fe20000010028 */
[----:B------:R-:W-:Y:S01]  /*74c0*/  HADD2.F32 R40, -RZ, R135.H0_H0 ;  /* 0x20000087ff287230 */ /* 0x000fe20000004100 */
[----:B------:R-:W-:Y:S02]  /*74d0*/  FMUL.FTZ R72, R72, R35 ;  /* 0x0000002348487220 */ /* 0x000fe40000410000 */
[----:B------:R-:W-:-:S02]  /*74e0*/  FMUL.FTZ R100, R102, R33 ;  /* 0x0000002166647220 */ /* 0x000fc40000410000 */
[----:B------:R-:W-:Y:S02]  /*74f0*/  FFMA.FTZ R41, R40, -R27, R127 ;  /* 0x8000001b28297223 */ /* 0x000fe4000001007f */
[----:B------:R-:W-:Y:S01]  /*7500*/  FMUL.FTZ R93, R103, R31 ;  /* 0x0000001f675d7220 */ /* 0x000fe20000410000 */
[----:B------:R-:W-:Y:S01]  /*7510*/  HADD2.F32 R103, -RZ, R116.H0_H0 ;  /* 0x20000074ff677230 */ /* 0x000fe20000004100 */
[----:B------:R-:W-:Y:S02]  /*7520*/  FMUL.FTZ R42, R41, R42 ;  /* 0x0000002a292a7220 */ /* 0x000fe40000410000 */
[----:B------:R-:W-:Y:S02]  /*7530*/  FMUL.FTZ R122, R122, UR40 ;  /* 0x000000287a7a7c20 */ /* 0x000fe40008410000 */
[----:B------:R-:W-:Y:S02]  /*7540*/  FFMA.FTZ R101, R40, R89, R42 ;  /* 0x0000005928657223 */ /* 0x000fe4000001002a */
[----:B------:R-:W-:-:S02]  /*7550*/  FFMA.FTZ R42, R72, R88, R91 ;  /* 0x00000058482a7223 */ /* 0x000fc4000001005b */
[----:B------:R-:W-:Y:S02]  /*7560*/  FFMA.FTZ R40, R94, -R25, R128 ;  /* 0x800000195e287223 */ /* 0x000fe40000010080 */
[----:B------:R-:W-:Y:S02]  /*7570*/  FMUL.FTZ R91, R87, UR23 ;  /* 0x00000017575b7c20 */ /* 0x000fe40008410000 */
[----:B------:R-:W-:Y:S02]  /*7580*/  FFMA.FTZ R42, R100, R43, R42 ;  /* 0x0000002b642a7223 */ /* 0x000fe4000001002a */
[----:B------:R-:W-:Y:S02]  /*7590*/  FMUL.FTZ R88, R40, R91 ;  /* 0x0000005b28587220 */ /* 0x000fe40000410000 */
[----:B------:R-:W-:Y:S02]  /*75a0*/  FFMA.FTZ R43, R92, -R23, R129 ;  /* 0x800000175c2b7223 */ /* 0x000fe40000010081 */
[----:B------:R-:W-:-:S02]  /*75b0*/  FFMA.FTZ R94, R94, R87, R88 ;  /* 0x000000575e5e7223 */ /* 0x000fc40000010058 */
[----:B------:R-:W-:Y:S02]  /*75c0*/  FMUL.FTZ R88, R67, UR23 ;  /* 0x0000001743587c20 */ /* 0x000fe40008410000 */
[----:B------:R-:W-:Y:S02]  /*75d0*/  FFMA.FTZ R61, R93, R61, R42 ;  /* 0x0000003d5d3d7223 */ /* 0x000fe4000001002a */
[----:B------:R-:W-:Y:S02]  /*75e0*/  FMUL.FTZ R88, R43, R88 ;  /* 0x000000582b587220 */ /* 0x000fe40000410000 */
[----:B------:R-:W-:Y:S02]  /*75f0*/  FFMA.FTZ R42, R90, -R21, R130 ;  /* 0x800000155a2a7223 */ /* 0x000fe40000010082 */
[----:B------:R-:W-:Y:S02]  /*7600*/  FFMA.FTZ R92, R92, R67, R88 ;  /* 0x000000435c5c7223 */ /* 0x000fe40000010058 */
[----:B------:R-:W-:-:S02]  /*7610*/  FMUL.FTZ R88, R68, UR23 ;  /* 0x0000001744587c20 */ /* 0x000fc40008410000 */
[----:B------:R-:W-:Y:S02]  /*7620*/  FMUL.FTZ R91, R64, R29 ;  /* 0x0000001d405b7220 */ /* 0x000fe40000410000 */
[----:B------:R-:W-:Y:S02]  /*7630*/  FMUL.FTZ R88, R42, R88 ;  /* 0x000000582a587220 */ /* 0x000fe40000410000 */
[----:B------:R-:W-:Y:S02]  /*7640*/  FFMA.FTZ R86, R91, R86, R61 ;  /* 0x000000565b567223 */ /* 0x000fe4000001003d */
[----:B------:R-:W-:Y:S01]  /*7650*/  FFMA.FTZ R90, R90, R68, R88 ;  /* 0x000000445a5a7223 */ /* 0x000fe20000010058 */
[----:B------:R-:W-:Y:S01]  /*7660*/  HADD2.F32 R88, -RZ, R118.H0_H0 ;  /* 0x20000076ff587230 */ /* 0x000fe20000004100 */
[----:B------:R-:W-:Y:S02]  /*7670*/  FMUL.FTZ R89, R89, R27 ;  /* 0x0000001b59597220 */ /* 0x000fe40000410000 */
[----:B------:R-:W-:-:S02]  /*7680*/  FMUL.FTZ R64, R69, UR23 ;  /* 0x0000001745407c20 */ /* 0x000fc40008410000 */
[C---:B------:R-:W-:Y:S02]  /*7690*/  FFMA.FTZ R61, R88.reuse, -R18, R131 ;  /* 0x80000012583d7223 */ /* 0x040fe40000010083 */
[----:B------:R-:W-:Y:S01]  /*76a0*/  FFMA.FTZ R41, R89, R41, R86 ;  /* 0x0000002959297223 */ /* 0x000fe20000010056 */
[----:B------:R-:W-:Y:S01]  /*76b0*/  HADD2.F32 R86, -RZ, R117.H0_H0 ;  /* 0x20000075ff567230 */ /* 0x000fe20000004100 */
[----:B------:R-:W-:Y:S02]  /*76c0*/  FMUL.FTZ R64, R61, R64 ;  /* 0x000000403d407220 */ /* 0x000fe40000410000 */
[----:B------:R-:W-:Y:S02]  /*76d0*/  FMUL.FTZ R87, R87, R25 ;  /* 0x0000001957577220 */ /* 0x000fe40000410000 */
[----:B------:R-:W-:Y:S02]  /*76e0*/  FFMA.FTZ R88, R88, R69, R64 ;  /* 0x0000004558587223 */ /* 0x000fe40000010040 */
[----:B------:R-:W-:-:S02]  /*76f0*/  FFMA.FTZ R102, R86, -R13, R132 ;  /* 0x8000000d56667223 */ /* 0x000fc40000010084 */
[----:B------:R-:W-:Y:S02]  /*7700*/  FMUL.FTZ R64, R70, UR23 ;  /* 0x0000001746407c20 */ /* 0x000fe40008410000 */
[----:B------:R-:W-:Y:S02]  /*7710*/  FFMA.FTZ R40, R87, R40, R41 ;  /* 0x0000002857287223 */ /* 0x000fe40000010029 */
[----:B------:R-:W-:Y:S02]  /*7720*/  FMUL.FTZ R64, R102, R64 ;  /* 0x0000004066407220 */ /* 0x000fe40000410000 */
[----:B------:R-:W-:Y:S02]  /*7730*/  FMUL.FTZ R67, R67, R23 ;  /* 0x0000001743437220 */ /* 0x000fe40000410000 */
[----:B------:R-:W-:Y:S01]  /*7740*/  FFMA.FTZ R86, R86, R70, R64 ;  /* 0x0000004656567223 */ /* 0x000fe20000010040 */
[----:B------:R-:W-:Y:S01]  /*7750*/  SHF.L.U32 R64, R55, 0x4, RZ ;  /* 0x0000000437407819 */ /* 0x000fe200000006ff */
[----:B------:R-:W-:-:S02]  /*7760*/  FFMA.FTZ R43, R67, R43, R40 ;  /* 0x0000002b432b7223 */ /* 0x000fc40000010028 */
[----:B------:R-:W-:Y:S01]  /*7770*/  FMUL.FTZ R40, R136, UR40 ;  /* 0x0000002888287c20 */ /* 0x000fe20008410000 */
[----:B------:R-:W-:Y:S01]  /*7780*/  LEA.HI.SX32 R105, R64, R64, 0x1b ;  /* 0x0000004040697211 */ /* 0x000fe200078fdaff */
[----:B------:R-:W-:Y:S02]  /*7790*/  FFMA.FTZ R104, R103, -R8, R133 ;  /* 0x8000000867687223 */ /* 0x000fe40000010085 */
[----:B------:R-:W-:Y:S02]  /*77a0*/  FMUL.FTZ R41, R71, UR23 ;  /* 0x0000001747297c20 */ /* 0x000fe40008410000 */
[----:B------:R-:W-:Y:S02]  /*77b0*/  FMUL.FTZ R40, R52, R40 ;  /* 0x0000002834287220 */ /* 0x000fe40000410000 */
[----:B------:R-:W-:Y:S02]  /*77c0*/  FMUL.FTZ R41, R104, R41 ;  /* 0x0000002968297220 */ /* 0x000fe40000410000 */
[----:B------:R-:W-:Y:S01]  /*77d0*/  FMUL.FTZ R127, R127, UR40 ;  /* 0x000000287f7f7c20 */ /* 0x000fe20008410000 */
[----:B------:R0:W-:Y:S01]  /*77e0*/  STS [R105.X4+0x1090], R40 ;  /* 0x0010902869007388 */ /* 0x0001e20000004800 */
[----:B------:R-:W-:-:S02]  /*77f0*/  FFMA.FTZ R103, R103, R71, R41 ;  /* 0x0000004767677223 */ /* 0x000fc40000010029 */
[----:B------:R-:W-:Y:S02]  /*7800*/  FMUL.FTZ R41, R137, UR40 ;  /* 0x0000002889297c20 */ /* 0x000fe40008410000 */
[----:B------:R-:W-:Y:S02]  /*7810*/  FMUL.FTZ R122, R48, R122 ;  /* 0x0000007a307a7220 */ /* 0x000fe40000410000 */
[----:B------:R-:W-:Y:S02]  /*7820*/  FMUL.FTZ R41, R51, R41 ;  /* 0x0000002933297220 */ /* 0x000fe40000410000 */
[----:B------:R-:W-:Y:S01]  /*7830*/  FMUL.FTZ R110, R32, R127 ;  /* 0x0000007f206e7220 */ /* 0x000fe20000410000 */
[----:B0-----:R-:W-:Y:S01]  /*7840*/  IADD3 R40, R64, 0x1, RZ ;  /* 0x0000000140287810 */ /* 0x001fe20007ffe0ff */
[----:B------:R-:W-:Y:S02]  /*7850*/  FMUL.FTZ R129, R129, UR40 ;  /* 0x0000002881817c20 */ /* 0x000fe40008410000 */
[----:B------:R-:W-:Y:S01]  /*7860*/  FMUL.FTZ R68, R68, R21 ;  /* 0x0000001544447220 */ /* 0x000fe20000410000 */
[----:B------:R-:W-:Y:S01]  /*7870*/  LEA.HI.SX32 R40, R40, R64, 0x1b ;  /* 0x0000004028287211 */ /* 0x000fe200078fdaff */
[----:B------:R-:W-:-:S02]  /*7880*/  FMUL.FTZ R124, R124, UR40 ;  /* 0x000000287c7c7c20 */ /* 0x000fc40008410000 */
[----:B------:R-:W-:Y:S02]  /*7890*/  FMUL.FTZ R131, R131, UR40 ;  /* 0x0000002883837c20 */ /* 0x000fe40008410000 */
[----:B------:R0:W-:Y:S01]  /*78a0*/  STS [R40.X4+0x1094], R41 ;  /* 0x0010942928007388 */ /* 0x0001e20000004800 */
[----:B------:R-:W-:Y:S02]  /*78b0*/  FMUL.FTZ R124, R46, R124 ;  /* 0x0000007c2e7c7220 */ /* 0x000fe40000410000 */
[----:B------:R-:W-:Y:S02]  /*78c0*/  FMUL.FTZ R123, R47, R123 ;  /* 0x0000007b2f7b7220 */ /* 0x000fe40000410000 */
[----:B0-----:R-:W-:Y:S01]  /*78d0*/  FMUL.FTZ R41, R141, UR40 ;  /* 0x000000288d297c20 */ /* 0x001fe20008410000 */
[----:B------:R-:W-:-:S03]  /*78e0*/  IADD3 R40, R64, 0x2, RZ ;  /* 0x0000000240287810 */ /* 0x000fc60007ffe0ff */
[----:B------:R-:W-:Y:S01]  /*78f0*/  FMUL.FTZ R41, R50, R41 ;  /* 0x0000002932297220 */ /* 0x000fe20000410000 */
[----:B------:R-:W-:-:S05]  /*7900*/  LEA.HI.SX32 R40, R40, R64, 0x1b ;  /* 0x0000004028287211 */ /* 0x000fca00078fdaff */
[----:B------:R0:W-:Y:S02]  /*7910*/  STS [R40.X4+0x1098], R41 ;  /* 0x0010982928007388 */ /* 0x0001e40000004800 */
[----:B0-----:R-:W-:Y:S01]  /*7920*/  FMUL.FTZ R41, R121, UR40 ;  /* 0x0000002879297c20 */ /* 0x001fe20008410000 */
[----:B------:R-:W-:-:S03]  /*7930*/  IADD3 R40, R64, 0x3, RZ ;  /* 0x0000000340287810 */ /* 0x000fc60007ffe0ff */
[----:B------:R-:W-:Y:S01]  /*7940*/  FMUL.FTZ R41, R49, R41 ;  /* 0x0000002931297220 */ /* 0x000fe20000410000 */
[----:B------:R-:W-:-:S05]  /*7950*/  LEA.HI.SX32 R40, R40, R64, 0x1b ;  /* 0x0000004028287211 */ /* 0x000fca00078fdaff */
[----:B------:R0:W-:Y:S04]  /*7960*/  STS [R40.X4+0x109c], R41 ;  /* 0x00109c2928007388 */ /* 0x0001e80000004800 */
[----:B------:R-:W-:Y:S04]  /*7970*/  STS [R105.X4+0x10ac], R106 ;  /* 0x0010ac6a69007388 */ /* 0x000fe80000004800 */
[----:B------:R1:W-:Y:S01]  /*7980*/  STS [R105.X4+0x10a0], R122 ;  /* 0x0010a07a69007388 */ /* 0x0003e20000004800 */
[----:B0-----:R-:W-:Y:S02]  /*7990*/  FMUL.FTZ R41, R126, UR40 ;  /* 0x000000287e297c20 */ /* 0x001fe40008410000 */
[----:B------:R-:W-:Y:S01]  /*79a0*/  IMAD.MOV.U32 R40, RZ, RZ, R55 ;  /* 0x000000ffff287224 */ /* 0x000fe200078e0037 */
[----:B------:R0:W-:Y:S01]  /*79b0*/  STS [R105.X4+0x10b4], R110 ;  /* 0x0010b46e69007388 */ /* 0x0001e20000004800 */
[----:B------:R-:W-:Y:S01]  /*79c0*/  FMUL.FTZ R108, R34, R41 ;  /* 0x00000029226c7220 */ /* 0x000fe20000410000 */
[----:B------:R-:W-:-:S02]  /*79d0*/  HFMA2.MMA R41, -RZ, RZ, 0, 0 ;  /* 0x00000000ff297435 */ /* 0x000fc400000001ff */
[----:B------:R-:W-:Y:S01]  /*79e0*/  STS [R105.X4+0x10a8], R124 ;  /* 0x0010a87c69007388 */ /* 0x000fe20000004800 */
[----:B-1----:R-:W-:-:S03]  /*79f0*/  FMUL.FTZ R122, R26, R109 ;  /* 0x0000006d1a7a7220 */ /* 0x002fc60000410000 */
[----:B------:R-:W-:Y:S01]  /*7a00*/  STS [R105.X4+0x10b0], R108 ;  /* 0x0010b06c69007388 */ /* 0x000fe20000004800 */
[----:B0-----:R-:W-:-:S03]  /*7a10*/  FMUL.FTZ R110, R28, R129 ;  /* 0x000000811c6e7220 */ /* 0x001fc60000410000 */
[----:B------:R-:W-:Y:S01]  /*7a20*/  IMAD.WIDE.U32 R40, R107, c[0x0][0x2b8], R40 ;  /* 0x0000ae006b287a25 */ /* 0x000fe200078e0028 */
[----:B------:R0:W-:Y:S03]  /*7a30*/  STS [R105.X4+0x10c0], R122 ;  /* 0x0010c07a69007388 */ /* 0x0001e60000004800 */
[----:B------:R-:W-:Y:S01]  /*7a40*/  FMUL.FTZ R107, R128, UR40 ;  /* 0x00000028806b7c20 */ /* 0x000fe20008410000 */
[----:B------:R-:W-:Y:S01]  /*7a50*/  IADD3 R41, R41, UR20, RZ ;  /* 0x0000001429297c10 */ /* 0x000fe2000fffe0ff */
[----:B------:R-:W-:Y:S01]  /*7a60*/  ULDC.64 UR20, c[0x0][0x2c0] ;  /* 0x0000b00000147ab9 */ /* 0x000fe20000000a00 */
[----:B------:R1:W-:Y:S01]  /*7a70*/  STS [R105.X4+0x10bc], R110 ;  /* 0x0010bc6e69007388 */ /* 0x0003e20000004800 */
[----:B------:R-:W-:Y:S01]  /*7a80*/  FMUL.FTZ R106, R30, R107 ;  /* 0x0000006b1e6a7220 */ /* 0x000fe20000410000 */
[----:B------:R-:W-:Y:S01]  /*7a90*/  MOV R107, UR18 ;  /* 0x00000012006b7c02 */ /* 0x000fe20008000f00 */
[----:B------:R-:W-:Y:S01]  /*7aa0*/  UIMAD UR20, UR37, UR20, URZ ;  /* 0x00000014251472a4 */ /* 0x000fe2000f8e023f */
[----:B0-----:R-:W-:Y:S01]  /*7ab0*/  MOV R122, UR39 ;  /* 0x00000027007a7c02 */ /* 0x001fe20008000f00 */
[----:B------:R-:W-:Y:S01]  /*7ac0*/  FMUL.FTZ R108, R95, R133 ;  /* 0x000000855f6c7220 */ /* 0x000fe20000410000 */
[----:B------:R0:W-:Y:S01]  /*7ad0*/  STS [R105.X4+0x10b8], R106 ;  /* 0x0010b86a69007388 */ /* 0x0001e20000004800 */
[----:B------:R-:W-:Y:S01]  /*7ae0*/  UIMAD UR20, UR18, UR21, UR20 ;  /* 0x00000015121472a4 */ /* 0x000fe2000f8e0214 */
[----:B------:R-:W-:Y:S01]  /*7af0*/  IMAD.WIDE.U32 R40, R107, c[0x0][0x2c0], R40 ;  /* 0x0000b0006b287a25 */ /* 0x000fe200078e0028 */
[----:B------:R-:W-:Y:S01]  /*7b00*/  IADD3 R95, -R122, c[0x0][0x168], -R55 ;  /* 0x00005a007a5f7a10 */ /* 0x000fe20007ffe937 */
[----:B------:R-:W-:Y:S02]  /*7b10*/  STS [R105.X4+0x10a4], R123 ;  /* 0x0010a47b69007388 */ /* 0x000fe40000004800 */
[----:B------:R-:W-:Y:S01]  /*7b20*/  FMUL.FTZ R107, R132, UR40 ;  /* 0x00000028846b7c20 */ /* 0x000fe20008410000 */
[----:B-1----:R-:W-:Y:S01]  /*7b30*/  IADD3 R110, R41, UR20, RZ ;  /* 0x00000014296e7c10 */ /* 0x002fe2000fffe0ff */
[----:B------:R-:W-:-:S02]  /*7b40*/  FMUL.FTZ R133, R133, UR40 ;  /* 0x0000002885857c20 */ /* 0x000fc40008410000 */
[----:B0-----:R-:W-:Y:S01]  /*7b50*/  FFMA.FTZ R106, R68, R42, R43 ;  /* 0x0000002a446a7223 */ /* 0x001fe2000001002b */
[----:B------:R-:W-:Y:S01]  /*7b60*/  MOV R43, UR39 ;  /* 0x00000027002b7c02 */ /* 0x000fe20008000f00 */
[----:B------:R-:W-:Y:S01]  /*7b70*/  FMUL.FTZ R124, R24, R131 ;  /* 0x00000083187c7220 */ /* 0x000fe20000410000 */
[----:B------:R-:W-:Y:S01]  /*7b80*/  IADD3 R42, P0, R40, UR39, RZ ;  /* 0x00000027282a7c10 */ /* 0x000fe2000ff1e0ff */
[----:B------:R-:W-:Y:S02]  /*7b90*/  FMUL.FTZ R126, R22, R107 ;  /* 0x0000006b167e7220 */ /* 0x000fe40000410000 */
[----:B------:R-:W-:Y:S01]  /*7ba0*/  FMUL.FTZ R128, R20, R133 ;  /* 0x0000008514807220 */ /* 0x000fe20000410000 */
[----:B------:R-:W-:Y:S01]  /*7bb0*/  LEA.HI.X.SX32 R43, R43, R110, 0x1, P0 ;  /* 0x0000006e2b2b7211 */ /* 0x000fe200000f0eff */
[----:B------:R-:W-:Y:S01]  /*7bc0*/  FMUL.FTZ R107, R99, UR23 ;  /* 0x00000017636b7c20 */ /* 0x000fe20008410000 */
[----:B------:R-:W-:Y:S01]  /*7bd0*/  ISETP.GE.AND P0, PT, R95, 0x1, PT ;  /* 0x000000015f00780c */ /* 0x000fe20003f06270 */
[----:B------:R-:W-:Y:S01]  /*7be0*/  FMUL.FTZ R122, R69, R18 ;  /* 0x00000012457a7220 */ /* 0x000fe20000410000 */
[----:B------:R-:W-:Y:S01]  /*7bf0*/  STS [R105.X4+0x10c4], R124 ;  /* 0x0010c47c69007388 */ /* 0x000fe20000004800 */
[----:B------:R-:W-:-:S02]  /*7c00*/  FMUL.FTZ R69, R60, R107 ;  /* 0x0000006b3c457220 */ /* 0x000fc40000410000 */
[C---:B------:R-:W-:Y:S01]  /*7c10*/  FFMA.FTZ R109, R122.reuse, R61, R106 ;  /* 0x0000003d7a6d7223 */ /* 0x040fe2000001006a */
[----:B------:R-:W-:Y:S01]  /*7c20*/  STS [R105.X4+0x10c8], R126 ;  /* 0x0010c87e69007388 */ /* 0x000fe20000004800 */
[----:B------:R-:W-:Y:S02]  /*7c30*/  FADD.FTZ R145, R122, R145 ;  /* 0x000000917a917221 */ /* 0x000fe40000010000 */
[----:B------:R-:W-:Y:S01]  /*7c40*/  FMUL.FTZ R106, R97, UR23 ;  /* 0x00000017616a7c20 */ /* 0x000fe20008410000 */
[----:B------:R0:W-:Y:S01]  /*7c50*/  STS [R105.X4+0x10cc], R128 ;  /* 0x0010cc8069007388 */ /* 0x0001e20000004800 */
[----:B------:R-:W-:Y:S02]  /*7c60*/  FMUL.FTZ R107, R96, UR23 ;  /* 0x00000017606b7c20 */ /* 0x000fe40008410000 */
[----:B0-----:R-:W-:Y:S01]  /*7c70*/  FMUL.FTZ R105, R98, UR23 ;  /* 0x0000001762697c20 */ /* 0x001fe20008410000 */
[----:B------:R-:W-:Y:S06]  /*7c80*/  BAR.SYNC.DEFER_BLOCKING 0x0 ;  /* 0x0000000000007b1d */ /* 0x000fec0000010000 */
[----:B------:R-:W-:Y:S05]  /*7c90*/  @!P0 BRA `(.L_x_406) ;  /* 0x000000c000008947 */ /* 0x000fea0003800000 */
[----:B------:R-:W-:Y:S01]  /*7ca0*/  LEA.HI.SX32 R111, R55, R55, 0x1b ;  /* 0x00000037376f7211 */ /* 0x000fe200078fdaff */
[----:B------:R-:W-:Y:S01]  /*7cb0*/  USHF.R.S32.HI UR22, URZ, 0x1f, UR7 ;  /* 0x0000001f3f167899 */ /* 0x000fe20008011407 */
[----:B------:R-:W-:Y:S01]  /*7cc0*/  IMAD.U32 R61, RZ, RZ, UR7 ;  /* 0x00000007ff3d7e24 */ /* 0x000fe2000f8e00ff */
[----:B------:R-:W-:-:S02]  /*7cd0*/  ULDC.64 UR20, c[0x0][0x2d0] ;  /* 0x0000b40000147ab9 */ /* 0x000fc40000000a00 */
[----:B------:R-:W-:Y:S01]  /*7ce0*/  UIMAD UR20, UR22, UR20, URZ ;  /* 0x00000014161472a4 */ /* 0x000fe2000f8e023f */
[----:B------:R-:W0:Y:S01]  /*7cf0*/  LDS R111, [R111.X4+0x1090] ;  /* 0x001090006f6f7984 */ /* 0x000e220000004800 */
[----:B------:R-:W-:Y:S02]  /*7d00*/  IMAD.WIDE.U32 R42, R61, c[0x0][0x2d0], R42 ;  /* 0x0000b4003d2a7a25 */ /* 0x000fe400078e002a */
[----:B------:R-:W-:-:S03]  /*7d10*/  UIMAD UR20, UR7, UR21, UR20 ;  /* 0x00000015071472a4 */ /* 0x000fc6000f8e0214 */
[----:B------:R-:W-:-:S03]  /*7d20*/  LEA R60, P0, R42, c[0x0][0x320], 0x2 ;  /* 0x0000c8002a3c7a11 */ /* 0x000fc600078010ff */
[----:B------:R-:W-:-:S04]  /*7d30*/  IADD3 R43, R43, UR20, RZ ;  /* 0x000000142b2b7c10 */ /* 0x000fc8000fffe0ff */
[----:B------:R-:W-:-:S05]  /*7d40*/  LEA.HI.X R61, R42, c[0x0][0x324], R43, 0x2, P0 ;  /* 0x0000c9002a3d7a11 */ /* 0x000fca00000f142b */
[----:B0-----:R0:W-:Y:S02]  /*7d50*/  RED.E.ADD.F32.FTZ.RN.STRONG.GPU [R60.64], R111 ;  /* 0x0000006f3c00798e */ /* 0x0011e4000c10e79e */
.L_x_406:
[----:B------:R-:W-:Y:S05]  /*7d60*/  BSYNC B0 ;  /* 0x0000000000007941 */ /* 0x000fea0003800000 */
.L_x_405:
[----:B------:R-:W-:Y:S01]  /*7d70*/  FMUL.FTZ R71, R71, R8 ;  /* 0x0000000847477220 */ /* 0x000fe20000410000 */
[----:B0-----:R-:W-:Y:S01]  /*7d80*/  IADD3 R60, R55, 0x80, RZ ;  /* 0x00000080373c7810 */ /* 0x001fe20007ffe0ff */
[----:B------:R-:W-:Y:S01]  /*7d90*/  UIMAD UR40, UR6, -0x800, UR36 ;  /* 0xfffff800062878a4 */ /* 0x000fe2000f8e0224 */
[----:B------:R-:W-:Y:S01]  /*7da0*/  LEA R42, P0, R40, c[0x0][0x320], 0x2 ;  /* 0x0000c800282a7a11 */ /* 0x000fe200078010ff */
[C---:B------:R-:W-:Y:S01]  /*7db0*/  FADD.FTZ R143, R71.reuse, R143 ;  /* 0x0000008f478f7221 */ /* 0x040fe20000010000 */
[----:B------:R-:W-:Y:S01]  /*7dc0*/  USHF.L.U32 UR23, UR8, 0x2, URZ ;  /* 0x0000000208177899 */ /* 0x000fe2000800063f */
[----:B------:R-:W-:Y:S01]  /*7dd0*/  FMUL.FTZ R104, R71, R104 ;  /* 0x0000006847687220 */ /* 0x000fe20000410000 */
[----:B------:R-:W-:Y:S01]  /*7de0*/  USHF.R.S32.HI UR41, URZ, 0x1f, UR40 ;  /* 0x0000001f3f297899 */ /* 0x000fe20008011428 */
[----:B------:R-:W-:Y:S01]  /*7df0*/  FMUL.FTZ R71, R70, R13 ;  /* 0x0000000d46477220 */ /* 0x000fe20000410000 */
[----:B------:R-:W-:Y:S01]  /*7e00*/  MOV R41, UR40 ;  /* 0x0000002800297c02 */ /* 0x000fe20008000f00 */
[----:B------:R-:W-:Y:S01]  /*7e10*/  USHF.L.U64.HI UR22, UR8, 0x2, UR9 ;  /* 0x0000000208167899 */ /* 0x000fe20008010209 */
[----:B------:R-:W-:Y:S01]  /*7e20*/  LEA.HI.X R43, R40, c[0x0][0x324], R110, 0x2, P0 ;  /* 0x0000c900282b7a11 */ /* 0x000fe200000f146e */
[----:B------:R-:W-:Y:S01]  /*7e30*/  FADD.FTZ R144, R71, R144 ;  /* 0x0000009047907221 */ /* 0x000fe20000010000 */
[----:B------:R-:W-:Y:S01]  /*7e40*/  LEA R40, P0, R41, R42, 0x2 ;  /* 0x0000002a29287211 */ /* 0x000fe200078010ff */
[----:B------:R-:W-:Y:S01]  /*7e50*/  FFMA.FTZ R109, R71, R102, R109 ;  /* 0x00000066476d7223 */ /* 0x000fe2000001006d */
[----:B------:R-:W-:Y:S01]  /*7e60*/  LEA.HI.SX32 R71, R60, R55, 0x1b ;  /* 0x000000373c477211 */ /* 0x000fe200078fdaff */
[----:B------:R-:W-:Y:S01]  /*7e70*/  ULDC.64 UR20, c[0x0][0x2d0] ;  /* 0x0000b40000147ab9 */ /* 0x000fe20000000a00 */
[----:B------:R-:W-:Y:S01]  /*7e80*/  MOV R61, UR40 ;  /* 0x00000028003d7c02 */ /* 0x000fe20008000f00 */
[----:B------:R-:W-:Y:S01]  /*7e90*/  UIMAD UR20, UR22, UR20, URZ ;  /* 0x00000014161472a4 */ /* 0x000fe2000f8e023f */
[----:B------:R-:W-:Y:S01]  /*7ea0*/  MOV R41, UR41 ;  /* 0x0000002900297c02 */ /* 0x000fe20008000f00 */
[----:B------:R-:W-:Y:S01]  /*7eb0*/  FMUL.FTZ R108, R20, R108 ;  /* 0x0000006c146c7220 */ /* 0x000fe20000410000 */
[----:B------:R-:W0:Y:S01]  /*7ec0*/  LDS R71, [R71.X4+0x1290] ;  /* 0x0012900047477984 */ /* 0x000e220000004800 */
[----:B------:R-:W-:Y:S01]  /*7ed0*/  MOV R111, UR23 ;  /* 0x00000017006f7c02 */ /* 0x000fe20008000f00 */
[----:B------:R-:W-:Y:S01]  /*7ee0*/  UIMAD UR20, UR23, UR21, UR20 ;  /* 0x00000015171472a4 */ /* 0x000fe2000f8e0214 */
[----:B------:R-:W-:Y:S01]  /*7ef0*/  LEA.HI.X R41, R61, R43, R41, 0x2, P0 ;  /* 0x0000002b3d297211 */ /* 0x000fe200000f1429 */
[----:B------:R-:W-:Y:S01]  /*7f00*/  BSSY B0, `(.L_x_407) ;  /* 0x0000010000007945 */ /* 0x000fe20003800000 */
[----:B------:R-:W-:Y:S01]  /*7f10*/  ISETP.GE.AND P0, PT, R95, 0x81, PT ;  /* 0x000000815f00780c */ /* 0x000fe20003f06270 */
[----:B------:R-:W-:Y:S01]  /*7f20*/  FADD.FTZ R61, R85, R108 ;  /* 0x0000006c553d7221 */ /* 0x000fe20000010000 */
[----:B------:R-:W-:Y:S01]  /*7f30*/  IADD3 R102, R55, 0x100, RZ ;  /* 0x0000010037667810 */ /* 0x000fe20007ffe0ff */
[----:B------:R-:W-:Y:S01]  /*7f40*/  IMAD.WIDE.U32 R40, R111, c[0x0][0x2d0], R40 ;  /* 0x0000b4006f287a25 */ /* 0x000fe200078e0028 */
[----:B------:R-:W-:-:S03]  /*7f50*/  IADD3 R70, R55, 0x180, RZ ;  /* 0x0000018037467810 */ /* 0x000fc60007ffe0ff */
[----:B------:R-:W-:Y:S01]  /*7f60*/  FADD.FTZ R19, R103, R19 ;  /* 0x0000001367137221 */ /* 0x000fe20000010000 */
[----:B------:R-:W-:Y:S01]  /*7f70*/  IADD3 R41, R41, UR20, RZ ;  /* 0x0000001429297c10 */ /* 0x000fe2000fffe0ff */
[----:B------:R-:W-:-:S04]  /*7f80*/  FADD.FTZ R60, R109, R104 ;  /* 0x000000686d3c7221 */ /* 0x000fc80000010000 */
[----:B------:R-:W-:Y:S05]  /*7f90*/  @!P0 BRA `(.L_x_408) ;  /* 0x0000006000008947 */ /* 0x000fea0003800000 */
[----:B------:R-:W-:-:S04]  /*7fa0*/  IMAD.U32 R85, RZ, RZ, UR40 ;  /* 0x00000028ff557e24 */ /* 0x000fc8000f8e00ff */
[----:B------:R-:W-:Y:S01]  /*7fb0*/  IMAD.WIDE R42, R85, 0x4, R42 ;  /* 0x00000004552a7825 */ /* 0x000fe200078e022a */
[----:B------:R-:W-:-:S05]  /*7fc0*/  MOV R85, UR23 ;  /* 0x0000001700557c02 */ /* 0x000fca0008000f00 */
[----:B------:R-:W-:-:S05]  /*7fd0*/  IMAD.WIDE.U32 R42, R85, c[0x0][0x2d0], R42 ;  /* 0x0000b400552a7a25 */ /* 0x000fca00078e002a */
[----:B------:R-:W-:-:S05]  /*7fe0*/  IADD3 R43, R43, UR20, RZ ;  /* 0x000000142b2b7c10 */ /* 0x000fca000fffe0ff */
[----:B0-----:R0:W-:Y:S02]  /*7ff0*/  RED.E.ADD.F32.FTZ.RN.STRONG.GPU [R42.64+-0x1e00], R71 ;  /* 0xffe200472a00798e */ /* 0x0011e4000c10e79e */
.L_x_408:
[----:B------:R-:W-:Y:S05]  /*8000*/  BSYNC B0 ;  /* 0x0000000000007941 */ /* 0x000fea0003800000 */
.L_x_407:
        /* <DEDUP_REMOVED lines=14> */
.L_x_410:
[----:B0-----:R-:W-:Y:S05]  /*80f0*/  BSYNC B0 ;  /* 0x0000000000007941 */ /* 0x001fea0003800000 */
.L_x_409:
[----:B-1----:R0:W1:Y:S01]  /*8100*/  LDS R43, [R70.X4+0x1690] ;  /* 0x00169000462b7984 */ /* 0x0020620000004800 */
[----:B------:R-:W-:Y:S01]  /*8110*/  BSSY B0, `(.L_x_411) ;  /* 0x0000005000007945 */ /* 0x000fe20003800000 */
[----:B------:R-:W-:Y:S02]  /*8120*/  IADD3 R102, R55, 0x280, RZ ;  /* 0x0000028037667810 */ /* 0x000fe40007ffe0ff */
[----:B------:R-:W-:Y:S01]  /*8130*/  LEA.HI.SX32 R42, R42, R55, 0x1b ;  /* 0x000000372a2a7211 */ /* 0x000fe200078fdaff */
[----:B------:R-:W-:Y:S05]  /*8140*/  @!P0 BRA `(.L_x_412) ;  /* 0x0000001000008947 */ /* 0x000fea0003800000 */
[----:B-1----:R1:W-:Y:S02]  /*8150*/  RED.E.ADD.F32.FTZ.RN.STRONG.GPU [R40.64+-0x1a00], R43 ;  /* 0xffe6002b2800798e */ /* 0x0023e4000c10e79e */
.L_x_412:
[----:B------:R-:W-:Y:S05]  /*8160*/  BSYNC B0 ;  /* 0x0000000000007941 */ /* 0x000fea0003800000 */
.L_x_411:
[----:B-1----:R1:W2:Y:S01]  /*8170*/  LDS R43, [R42.X4+0x1890] ;  /* 0x001890002a2b7984 */ /* 0x0022a20000004800 */
[----:B------:R-:W-:Y:S01]  /*8180*/  BSSY B0, `(.L_x_413) ;  /* 0x0000005000007945 */ /* 0x000fe20003800000 */
[----:B0-----:R-:W-:-:S02]  /*8190*/  IADD3 R70, R55, 0x300, RZ ;  /* 0x0000030037467810 */ /* 0x001fc40007ffe0ff */
[----:B------:R-:W-:Y:S01]  /*81a0*/  LEA.HI.SX32 R102, R102, R55, 0x1b ;  /* 0x0000003766667211 */ /* 0x000fe200078fdaff */
[----:B------:R-:W-:Y:S05]  /*81b0*/  @!P1 BRA `(.L_x_414) ;  /* 0x0000001000009947 */ /* 0x000fea0003800000 */
[----:B--2---:R0:W-:Y:S02]  /*81c0*/  RED.E.ADD.F32.FTZ.RN.STRONG.GPU [R40.64+-0x1800], R43 ;  /* 0xffe8002b2800798e */ /* 0x0041e4000c10e79e */
.L_x_414:
[----:B------:R-:W-:Y:S05]  /*81d0*/  BSYNC B0 ;  /* 0x0000000000007941 */ /* 0x000fea0003800000 */
.L_x_413:
[----:B0-2---:R0:W2:Y:S01]  /*81e0*/  LDS R43, [R102.X4+0x1a90] ;  /* 0x001a9000662b7984 */ /* 0x0050a20000004800 */
[----:B------:R-:W-:Y:S01]  /*81f0*/  BSSY B0, `(.L_x_415) ;  /* 0x0000005000007945 */ /* 0x000fe20003800000 */
[----:B-1----:R-:W-:Y:S02]  /*8200*/  IADD3 R42, R55, 0x380, RZ ;  /* 0x00000380372a7810 */ /* 0x002fe40007ffe0ff */
[----:B------:R-:W-:Y:S01]  /*8210*/  LEA.HI.SX32 R70, R70, R55, 0x1b ;  /* 0x0000003746467211 */ /* 0x000fe200078fdaff */
[----:B------:R-:W-:Y:S05]  /*8220*/  @!P2 BRA `(.L_x_416) ;  /* 0x000000100000a947 */ /* 0x000fea0003800000 */
[----:B--2---:R1:W-:Y:S02]  /*8230*/  RED.E.ADD.F32.FTZ.RN.STRONG.GPU [R40.64+-0x1600], R43 ;  /* 0xffea002b2800798e */ /* 0x0043e4000c10e79e */
.L_x_416:
[----:B------:R-:W-:Y:S05]  /*8240*/  BSYNC B0 ;  /* 0x0000000000007941 */ /* 0x000fea0003800000 */
.L_x_415:
[----:B-12---:R1:W2:Y:S01]  /*8250*/  LDS R43, [R70.X4+0x1c90] ;  /* 0x001c9000462b7984 */ /* 0x0062a20000004800 */
[----:B------:R-:W-:Y:S01]  /*8260*/  BSSY B0, `(.L_x_417) ;  /* 0x0000005000007945 */ /* 0x000fe20003800000 */
[----:B0-----:R-:W-:Y:S02]  /*8270*/  IADD3 R102, R55, 0x400, RZ ;  /* 0x0000040037667810 */ /* 0x001fe40007ffe0ff */
[----:B------:R-:W-:Y:S01]  /*8280*/  LEA.HI.SX32 R42, R42, R55, 0x1b ;  /* 0x000000372a2a7211 */ /* 0x000fe200078fdaff */
[----:B------:R-:W-:Y:S05]  /*8290*/  @!P3 BRA `(.L_x_418) ;  /* 0x000000100000b947 */ /* 0x000fea0003800000 */
[----:B--2---:R0:W-:Y:S02]  /*82a0*/  RED.E.ADD.F32.FTZ.RN.STRONG.GPU [R40.64+-0x1400], R43 ;  /* 0xffec002b2800798e */ /* 0x0041e4000c10e79e */
.L_x_418:
[----:B------:R-:W-:Y:S05]  /*82b0*/  BSYNC B0 ;  /* 0x0000000000007941 */ /* 0x000fea0003800000 */
.L_x_417:
[----:B0-2---:R0:W2:Y:S01]  /*82c0*/  LDS R43, [R42.X4+0x1e90] ;  /* 0x001e90002a2b7984 */ /* 0x0050a20000004800 */
[----:B------:R-:W-:Y:S01]  /*82d0*/  BSSY B0, `(.L_x_419) ;  /* 0x0000004000007945 */ /* 0x000fe20003800000 */
[----:B------:R-:W-:Y:S01]  /*82e0*/  LEA.HI.SX32 R102, R102, R55, 0x1b ;  /* 0x0000003766667211 */ /* 0x000fe200078fdaff */
[----:B------:R-:W-:Y:S05]  /*82f0*/  @!P4 BRA `(.L_x_420) ;  /* 0x000000100000c947 */ /* 0x000fea0003800000 */
[----:B--2---:R2:W-:Y:S02]  /*8300*/  RED.E.ADD.F32.FTZ.RN.STRONG.GPU [R40.64+-0x1200], R43 ;  /* 0xffee002b2800798e */ /* 0x0045e4000c10e79e */
.L_x_420:
[----:B------:R-:W-:Y:S05]  /*8310*/  BSYNC B0 ;  /* 0x0000000000007941 */ /* 0x000fea0003800000 */
.L_x_419:
[----:B--2---:R2:W3:Y:S01]  /*8320*/  LDS R43, [R102.X4+0x2090] ;  /* 0x00209000662b7984 */ /* 0x0044e20000004800 */
[----:B------:R-:W-:Y:S01]  /*8330*/  BSSY B0, `(.L_x_421) ;  /* 0x0000005000007945 */ /* 0x000fe20003800000 */
[----:B0-----:R-:W-:-:S02]  /*8340*/  IADD3 R42, R55, 0x480, RZ ;  /* 0x00000480372a7810 */ /* 0x001fc40007ffe0ff */
[----:B-1----:R-:W-:Y:S01]  /*8350*/  IADD3 R70, R55, 0x500, RZ ;  /* 0x0000050037467810 */ /* 0x002fe20007ffe0ff */
[----:B------:R-:W-:Y:S05]  /*8360*/  @!P5 BRA `(.L_x_422) ;  /* 0x000000100000d947 */ /* 0x000fea0003800000 */
[----:B---3--:R0:W-:Y:S02]  /*8370*/  RED.E.ADD.F32.FTZ.RN.STRONG.GPU [R40.64+-0x1000], R43 ;  /* 0xfff0002b2800798e */ /* 0x0081e4000c10e79e */
.L_x_422:
[----:B------:R-:W-:Y:S05]  /*8380*/  BSYNC B0 ;  /* 0x0000000000007941 */ /* 0x000fea0003800000 */
.L_x_421:
        /* <DEDUP_REMOVED lines=14> */
.L_x_424:
[----:B0-----:R-:W-:Y:S05]  /*8470*/  BSYNC B0 ;  /* 0x0000000000007941 */ /* 0x001fea0003800000 */
.L_x_423:
[----:B-1----:R0:W1:Y:S01]  /*8480*/  LDS R43, [R70.X4+0x2490] ;  /* 0x00249000462b7984 */ /* 0x0020620000004800 */
[----:B------:R-:W-:Y:S01]  /*8490*/  BSSY B0, `(.L_x_425) ;  /* 0x0000005000007945 */ /* 0x000fe20003800000 */
[----:B------:R-:W-:Y:S02]  /*84a0*/  IADD3 R42, R55, 0x600, RZ ;  /* 0x00000600372a7810 */ /* 0x000fe40007ffe0ff */
[----:B------:R-:W-:Y:S01]  /*84b0*/  LEA.HI.SX32 R102, R102, R55, 0x1b ;  /* 0x0000003766667211 */ /* 0x000fe200078fdaff */
[----:B------:R-:W-:Y:S05]  /*84c0*/  @!P0 BRA `(.L_x_426) ;  /* 0x0000001000008947 */ /* 0x000fea0003800000 */
[----:B-1----:R1:W-:Y:S02]  /*84d0*/  RED.E.ADD.F32.FTZ.RN.STRONG.GPU [R40.64+-0xc00], R43 ;  /* 0xfff4002b2800798e */ /* 0x0023e4000c10e79e */
.L_x_426:
[----:B------:R-:W-:Y:S05]  /*84e0*/  BSYNC B0 ;  /* 0x0000000000007941 */ /* 0x000fea0003800000 */
.L_x_425:
[----:B-1----:R1:W2:Y:S01]  /*84f0*/  LDS R43, [R102.X4+0x2690] ;  /* 0x00269000662b7984 */ /* 0x0022a20000004800 */
[----:B------:R-:W-:Y:S01]  /*8500*/  BSSY B0, `(.L_x_427) ;  /* 0x0000005000007945 */ /* 0x000fe20003800000 */
[----:B0-----:R-:W-:-:S02]  /*8510*/  IADD3 R70, R55, 0x680, RZ ;  /* 0x0000068037467810 */ /* 0x001fc40007ffe0ff */
[----:B------:R-:W-:Y:S01]  /*8520*/  LEA.HI.SX32 R42, R42, R55, 0x1b ;  /* 0x000000372a2a7211 */ /* 0x000fe200078fdaff */
[----:B------:R-:W-:Y:S05]  /*8530*/  @!P1 BRA `(.L_x_428) ;  /* 0x0000001000009947 */ /* 0x000fea0003800000 */
[----:B--2---:R0:W-:Y:S02]  /*8540*/  RED.E.ADD.F32.FTZ.RN.STRONG.GPU [R40.64+-0xa00], R43 ;  /* 0xfff6002b2800798e */ /* 0x0041e4000c10e79e */
.L_x_428:
[----:B------:R-:W-:Y:S05]  /*8550*/  BSYNC B0 ;  /* 0x0000000000007941 */ /* 0x000fea0003800000 */
.L_x_427:
[----:B0-2---:R0:W2:Y:S01]  /*8560*/  LDS R43, [R42.X4+0x2890] ;  /* 0x002890002a2b7984 */ /* 0x0050a20000004800 */
[----:B------:R-:W-:Y:S01]  /*8570*/  BSSY B0, `(.L_x_429) ;  /* 0x0000005000007945 */ /* 0x000fe20003800000 */
[----:B-1----:R-:W-:Y:S02]  /*8580*/  IADD3 R102, R55, 0x700, RZ ;  /* 0x0000070037667810 */ /* 0x002fe40007ffe0ff */
[----:B------:R-:W-:Y:S01]  /*8590*/  LEA.HI.SX32 R70, R70, R55, 0x1b ;  /* 0x0000003746467211 */ /* 0x000fe200078fdaff */
[----:B------:R-:W-:Y:S05]  /*85a0*/  @!P2 BRA `(.L_x_430) ;  /* 0x000000100000a947 */ /* 0x000fea0003800000 */
[----:B--2---:R1:W-:Y:S02]  /*85b0*/  RED.E.ADD.F32.FTZ.RN.STRONG.GPU [R40.64+-0x800], R43 ;  /* 0xfff8002b2800798e */ /* 0x0043e4000c10e79e */
.L_x_430:
[----:B------:R-:W-:Y:S05]  /*85c0*/  BSYNC B0 ;  /* 0x0000000000007941 */ /* 0x000fea0003800000 */
.L_x_429:
[----:B-12---:R1:W2:Y:S01]  /*85d0*/  LDS R43, [R70.X4+0x2a90] ;  /* 0x002a9000462b7984 */ /* 0x0062a20000004800 */
[----:B------:R-:W-:Y:S01]  /*85e0*/  BSSY B0, `(.L_x_431) ;  /* 0x0000005000007945 */ /* 0x000fe20003800000 */
[----:B0-----:R-:W-:Y:S02]  /*85f0*/  IADD3 R42, R55, 0x780, RZ ;  /* 0x00000780372a7810 */ /* 0x001fe40007ffe0ff */
[----:B------:R-:W-:Y:S01]  /*8600*/  LEA.HI.SX32 R102, R102, R55, 0x1b ;  /* 0x0000003766667211 */ /* 0x000fe200078fdaff */
[----:B------:R-:W-:Y:S05]  /*8610*/  @!P3 BRA `(.L_x_432) ;  /* 0x000000100000b947 */ /* 0x000fea0003800000 */
[----:B--2---:R0:W-:Y:S02]  /*8620*/  RED.E.ADD.F32.FTZ.RN.STRONG.GPU [R40.64+-0x600], R43 ;  /* 0xfffa002b2800798e */ /* 0x0041e4000c10e79e */
.L_x_432:
[----:B------:R-:W-:Y:S05]  /*8630*/  BSYNC B0 ;  /* 0x0000000000007941 */ /* 0x000fea0003800000 */
.L_x_431:
[----:B0-2---:R0:W2:Y:S01]  /*8640*/  LDS R43, [R102.X4+0x2c90] ;  /* 0x002c9000662b7984 */ /* 0x0050a20000004800 */
[----:B------:R-:W-:Y:S01]  /*8650*/  BSSY B0, `(.L_x_433) ;  /* 0x0000004000007945 */ /* 0x000fe20003800000 */
[----:B------:R-:W-:Y:S01]  /*8660*/  LEA.HI.SX32 R42, R42, R55, 0x1b ;  /* 0x000000372a2a7211 */ /* 0x000fe200078fdaff */
[----:B------:R-:W-:Y:S05]  /*8670*/  @!P4 BRA `(.L_x_434) ;  /* 0x000000100000c947 */ /* 0x000fea0003800000 */
[----:B--2---:R2:W-:Y:S02]  /*8680*/  RED.E.ADD.F32.FTZ.RN.STRONG.GPU [R40.64+-0x400], R43 ;  /* 0xfffc002b2800798e */ /* 0x0045e4000c10e79e */
.L_x_434:
[----:B------:R-:W-:Y:S05]  /*8690*/  BSYNC B0 ;  /* 0x0000000000007941 */ /* 0x000fea0003800000 */
.L_x_433:
[----:B--2---:R2:W3:Y:S01]  /*86a0*/  LDS R43, [R42.X4+0x2e90] ;  /* 0x002e90002a2b7984 */ /* 0x0044e20000004800 */
[----:B------:R-:W-:Y:S01]  /*86b0*/  BSSY B0, `(.L_x_435) ;  /* 0x0000003000007945 */ /* 0x000fe20003800000 */
[----:B------:R-:W-:Y:S05]  /*86c0*/  @!P5 BRA `(.L_x_436) ;  /* 0x000000100000d947 */ /* 0x000fea0003800000 */
[----:B---3--:R3:W-:Y:S02]  /*86d0*/  RED.E.ADD.F32.FTZ.RN.STRONG.GPU [R40.64+-0x200], R43 ;  /* 0xfffe002b2800798e */ /* 0x0087e4000c10e79e */
.L_x_436:
[----:B------:R-:W-:Y:S05]  /*86e0*/  BSYNC B0 ;  /* 0x0000000000007941 */ /* 0x000fea0003800000 */
.L_x_435:
        /* <DEDUP_REMOVED lines=50> */
[----:B------:R-:W-:-:S07]  /*8a10*/  FADD.FTZ R0, R107, R0 ;  /* 0x000000006b007221 */ /* 0x000fce0000010000 */
        /* <DEDUP_REMOVED lines=36> */
.L_x_438:
[----:B------:R-:W-:Y:S05]  /*8c60*/  BSYNC B0 ;  /* 0x0000000000007941 */ /* 0x000fea0003800000 */
.L_x_437:
        /* <DEDUP_REMOVED lines=8> */
.L_x_391:
[----:B------:R-:W-:Y:S01]  /*8cf0*/  BAR.SYNC.DEFER_BLOCKING 0x0 ;  /* 0x0000000000007b1d */ /* 0x000fe20000010000 */
[----:B------:R-:W-:-:S05]  /*8d00*/  LOP3.LUT R30, R56, 0x20, RZ, 0xfc, !PT ;  /* 0x00000020381e7812 */ /* 0x000fca00078efcff */
[----:B------:R-:W-:Y:S01]  /*8d10*/  ULDC UR40, c[0x0][0x168] ;  /* 0x00005a0000287ab9 */ /* 0x000fe20000000800 */
[----:B------:R-:W2:Y:S01]  /*8d20*/  LDL R90, [R1+0x2c] ;  /* 0x00002c00015a7983 */ /* 0x000ea20000100800 */
[----:B------:R-:W-:Y:S01]  /*8d30*/  UIADD3 UR40, -UR39, UR40, URZ ;  /* 0x0000002827287290 */ /* 0x000fe2000fffe13f */
[C---:B------:R-:W-:Y:S01]  /*8d40*/  LOP3.LUT R31, R56.reuse, 0x40, RZ, 0xfc, !PT ;  /* 0x00000040381f7812 */ /* 0x040fe200078efcff */
[----:B------:R-:W-:Y:S01]  /*8d50*/  ULDC.64 UR8, c[0x0][0x2d8] ;  /* 0x0000b60000087ab9 */ /* 0x000fe20000000a00 */
[C---:B------:R-:W-:Y:S01]  /*8d60*/  LOP3.LUT R8, R56.reuse, 0x60, RZ, 0xfc, !PT ;  /* 0x0000006038087812 */ /* 0x040fe200078efcff */
[----:B------:R-:W3:Y:S01]  /*8d70*/  LDL R88, [R1+0x28] ;  /* 0x0000280001587983 */ /* 0x000ee20000100800 */
[----:B------:R-:W-:Y:S01]  /*8d80*/  PRMT R32, RZ, 0x7610, R32 ;  /* 0x00007610ff207816 */ /* 0x000fe20000000020 */
[----:B------:R-:W-:Y:S01]  /*8d90*/  ULDC.64 UR22, c[0x0][0x2f8] ;  /* 0x0000be0000167ab9 */ /* 0x000fe20000000a00 */
[----:B------:R-:W-:Y:S01]  /*8da0*/  ISETP.GE.AND P2, PT, R56, UR40, PT ;  /* 0x0000002838007c0c */ /* 0x000fe2000bf46270 */
[----:B------:R-:W4:Y:S01]  /*8db0*/  LDL R86, [R1+0x24] ;  /* 0x0000240001567983 */ /* 0x000f220000100800 */
[----:B------:R-:W-:-:S02]  /*8dc0*/  ISETP.GE.AND P1, PT, R30, UR40, PT ;  /* 0x000000281e007c0c */ /* 0x000fc4000bf26270 */
[C---:B------:R-:W-:Y:S01]  /*8dd0*/  LOP3.LUT R13, R56.reuse, 0x80, RZ, 0xfc, !PT ;  /* 0x00000080380d7812 */ /* 0x040fe200078efcff */
[----:B------:R-:W5:Y:S01]  /*8de0*/  LDL R84, [R1+0x20] ;  /* 0x0000200001547983 */ /* 0x000f620000100800 */
[----:B------:R-:W-:Y:S02]  /*8df0*/  PRMT R33, RZ, 0x7610, R33 ;  /* 0x00007610ff217816 */ /* 0x000fe40000000021 */
[C---:B------:R-:W-:Y:S01]  /*8e00*/  LOP3.LUT R18, R56.reuse, 0xa0, RZ, 0xfc, !PT ;  /* 0x000000a038127812 */ /* 0x040fe200078efcff */
[----:B------:R-:W2:Y:S01]  /*8e10*/  LDL R82, [R1+0x1c] ;  /* 0x00001c0001527983 */ /* 0x000ea20000100800 */
[C---:B------:R-:W-:Y:S02]  /*8e20*/  LOP3.LUT R20, R56.reuse, 0xc0, RZ, 0xfc, !PT ;  /* 0x000000c038147812 */ /* 0x040fe400078efcff */
[----:B------:R-:W-:Y:S01]  /*8e30*/  ISETP.GE.AND P0, PT, R31, UR40, PT ;  /* 0x000000281f007c0c */ /* 0x000fe2000bf06270 */
[----:B------:R-:W2:Y:S01]  /*8e40*/  @!P2 LDG.E.U16 R32, [R58.64] ;  /* 0x0000001e3a20a981 */ /* 0x000ea2000c1e1500 */
[----:B------:R-:W-:-:S02]  /*8e50*/  LOP3.LUT R21, R56, 0xe0, RZ, 0xfc, !PT ;  /* 0x000000e038157812 */ /* 0x000fc400078efcff */
[----:B------:R-:W-:Y:S01]  /*8e60*/  ISETP.GE.AND P4, PT, R8, UR40, PT ;  /* 0x0000002808007c0c */ /* 0x000fe2000bf86270 */
[----:B------:R-:W3:Y:S01]  /*8e70*/  @!P1 LDG.E.U16 R33, [R58.64+0x40] ;  /* 0x0000401e3a219981 */ /* 0x000ee2000c1e1500 */
[----:B------:R-:W-:Y:S02]  /*8e80*/  LOP3.LUT R22, R56, 0x100, RZ, 0xfc, !PT ;  /* 0x0000010038167812 */ /* 0x000fe400078efcff */
[----:B------:R-:W-:Y:S01]  /*8e90*/  ISETP.GE.AND P6, PT, R13, UR40, PT ;  /* 0x000000280d007c0c */ /* 0x000fe2000bfc6270 */
[----:B------:R-:W4:Y:S01]  /*8ea0*/  LDL R80, [R1+0x18] ;  /* 0x0000180001507983 */ /* 0x000f220000100800 */
[----:B------:R-:W-:Y:S02]  /*8eb0*/  ISETP.GE.AND P5, PT, R18, UR40, PT ;  /* 0x0000002812007c0c */ /* 0x000fe4000bfa6270 */
[----:B------:R-:W-:Y:S01]  /*8ec0*/  ISETP.GE.AND P3, PT, R20, UR40, PT ;  /* 0x0000002814007c0c */ /* 0x000fe2000bf66270 */
[----:B------:R-:W4:Y:S01]  /*8ed0*/  LDL R78, [R1+0x14] ;  /* 0x00001400014e7983 */ /* 0x000f220000100800 */
[----:B------:R-:W-:-:S02]  /*8ee0*/  ISETP.GE.AND P2, PT, R21, UR40, PT ;  /* 0x0000002815007c0c */ /* 0x000fc4000bf46270 */
[----:B------:R-:W-:Y:S01]  /*8ef0*/  ISETP.GE.AND P1, PT, R22, UR40, PT ;  /* 0x0000002816007c0c */ /* 0x000fe2000bf26270 */
[----:B------:R-:W4:Y:S01]  /*8f00*/  LDL R76, [R1+0x10] ;  /* 0x00001000014c7983 */ /* 0x000f220000100800 */
[----:B------:R-:W-:Y:S02]  /*8f10*/  PRMT R34, RZ, 0x7610, R34 ;  /* 0x00007610ff227816 */ /* 0x000fe40000000022 */
[----:B------:R-:W-:Y:S01]  /*8f20*/  PRMT R35, RZ, 0x7610, R35 ;  /* 0x00007610ff237816 */ /* 0x000fe20000000023 */
[----:B------:R-:W4:Y:S01]  /*8f30*/  LDL R74, [R1+0xc] ;  /* 0x00000c00014a7983 */ /* 0x000f220000100800 */
[----:B------:R-:W-:Y:S02]  /*8f40*/  PRMT R36, RZ, 0x7610, R36 ;  /* 0x00007610ff247816 */ /* 0x000fe40000000024 */
[----:B------:R-:W-:Y:S01]  /*8f50*/  PRMT R37, RZ, 0x7610, R37 ;  /* 0x00007610ff257816 */ /* 0x000fe20000000025 */
[----:B------:R-:W4:Y:S01]  /*8f60*/  @!P0 LDG.E.U16 R34, [R58.64+0x80] ;  /* 0x0000801e3a228981 */ /* 0x000f22000c1e1500 */
[----:B------:R-:W-:-:S02]  /*8f70*/  LOP3.LUT R23, R56, 0x120, RZ, 0xfc, !PT ;  /* 0x0000012038177812 */ /* 0x000fc400078efcff */
        /* <DEDUP_REMOVED lines=11> */
[----:B------:R-:W-:Y:S02]  /*9030*/  ISETP.GE.AND P0, PT, R23, UR40, PT ;  /* 0x0000002817007c0c */ /* 0x000fe4000bf06270 */
[----:B------:R-:W-:Y:S01]  /*9040*/  LOP3.LUT R28, R56, 0x1c0, RZ, 0xfc, !PT ;  /* 0x000001c0381c7812 */ /* 0x000fe200078efcff */
[----:B------:R-:W5:Y:S01]  /*9050*/  @!P2 LDG.E.U16 R39, [R58.64+0x1c0] ;  /* 0x0001c01e3a27a981 */ /* 0x000f62000c1e1500 */
[----:B------:R-:W-:Y:S02]  /*9060*/  ISETP.GE.AND P4, PT, R24, UR40, PT ;  /* 0x0000002818007c0c */ /* 0x000fe4000bf86270 */
[----:B------:R-:W-:Y:S01]  /*9070*/  LOP3.LUT R29, R56, 0x1e0, RZ, 0xfc, !PT ;  /* 0x000001e0381d7812 */ /* 0x000fe200078efcff */
[----:B------:R-:W5:Y:S01]  /*9080*/  @!P1 LDG.E.U16 R40, [R58.64+0x200] ;  /* 0x0002001e3a289981 */ /* 0x000f62000c1e1500 */
[----:B------:R-:W-:-:S02]  /*9090*/  ISETP.GE.AND P6, PT, R25, UR40, PT ;  /* 0x0000002819007c0c */ /* 0x000fc4000bfc6270 */
[----:B------:R-:W-:Y:S01]  /*90a0*/  ISETP.GE.AND P5, PT, R26, UR40, PT ;  /* 0x000000281a007c0c */ /* 0x000fe2000bfa6270 */
[----:B------:R-:W5:Y:S01]  /*90b0*/  LDL R72, [R1+0x8] ;  /* 0x0000080001487983 */ /* 0x000f620000100800 */
[----:B------:R-:W-:Y:S02]  /*90c0*/  ISETP.GE.AND P3, PT, R27, UR40, PT ;  /* 0x000000281b007c0c */ /* 0x000fe4000bf66270 */
[----:B------:R-:W-:Y:S01]  /*90d0*/  ISETP.GE.AND P2, PT, R28, UR40, PT ;  /* 0x000000281c007c0c */ /* 0x000fe2000bf46270 */
[----:B------:R-:W5:Y:S01]  /*90e0*/  LDL R70, [R1+0x4] ;  /* 0x0000040001467983 */ /* 0x000f620000100800 */
[----:B------:R-:W-:Y:S02]  /*90f0*/  ISETP.GE.AND P1, PT, R29, UR40, PT ;  /* 0x000000281d007c0c */ /* 0x000fe4000bf26270 */
[----:B------:R-:W-:Y:S01]  /*9100*/  PRMT R41, RZ, 0x7610, R41 ;  /* 0x00007610ff297816 */ /* 0x000fe20000000029 */
[----:B------:R-:W5:Y:S01]  /*9110*/  LDL R68, [R1] ;  /* 0x0000000001447983 */ /* 0x000f620000100800 */
[----:B------:R-:W-:-:S02]  /*9120*/  PRMT R42, RZ, 0x7610, R42 ;  /* 0x00007610ff2a7816 */ /* 0x000fc4000000002a */
[----:B------:R-:W-:Y:S02]  /*9130*/  PRMT R43, RZ, 0x7610, R43 ;  /* 0x00007610ff2b7816 */ /* 0x000fe4000000002b */
[----:B------:R-:W-:Y:S01]  /*9140*/  PRMT R44, RZ, 0x7610, R44 ;  /* 0x00007610ff2c7816 */ /* 0x000fe2000000002c */
[----:B------:R-:W5:Y:S01]  /*9150*/  @!P0 LDG.E.U16 R41, [R58.64+0x240] ;  /* 0x0002401e3a298981 */ /* 0x000f62000c1e1500 */
        /* <DEDUP_REMOVED lines=8> */
[----:B------:R-:W5:Y:S04]  /*91e0*/  @!P1 LDG.E.U16 R47, [R58.64+0x3c0] ;  /* 0x0003c01e3a2f9981 */ /* 0x000f68000c1e1500 */
[----:B------:R-:W0:Y:S01]  /*91f0*/  S2R R60, SR_LANEID ;  /* 0x00000000003c7919 */ /* 0x000e220000000000 */
[----:B------:R-:W-:-:S04]  /*9200*/  LOP3.LUT R64, R64, 0xfffffe00, RZ, 0xc0, !PT ;  /* 0xfffffe0040407812 */ /* 0x000fc800078ec0ff */
[----:B0-----:R-:W-:Y:S01]  /*9210*/  LEA R65, R60, R64, 0x4 ;  /* 0x000000403c417211 */ /* 0x001fe200078e20ff */
        /* <DEDUP_REMOVED lines=21> */
[----:B------:R-:W-:Y:S04]  /*9370*/  LDS.U16 R37, [R54+0x12] ;  /* 0x0000120036257984 */ /* 0x000fe80000000400 */
[----:B------:R-:W-:Y:S01]  /*9380*/  LDS.U16 R36, [R54+0x10] ;  /* 0x0000100036247984 */ /* 0x000fe20000000400 */
[----:B0-----:R-:W-:-:S02]  /*9390*/  HADD2.F32 R34, -RZ, R34.H0_H0 ;  /* 0x20000022ff227230 */ /* 0x001fc40000004100 */
[----:B-1----:R-:W-:-:S03]  /*93a0*/  HADD2.F32 R32, -RZ, R32.H0_H0 ;  /* 0x20000020ff207230 */ /* 0x002fc60000004100 */
[----:B------:R-:W-:Y:S02]  /*93b0*/  FADD.FTZ R40, R34, UR4 ;  /* 0x0000000422287e21 */ /* 0x000fe40008010000 */
[----:B------:R-:W-:Y:S01]  /*93c0*/  LDS.U16 R34, [R54+0xc] ;  /* 0x00000c0036227984 */ /* 0x000fe20000000400 */
[----:B------:R-:W-:Y:S02]  /*93d0*/  FADD.FTZ R38, R32, UR4 ;  /* 0x0000000420267e21 */ /* 0x000fe40008010000 */
[----:B------:R-:W-:Y:S01]  /*93e0*/  FSETP.GTU.FTZ.AND P5, PT, R40, 20, PT ;  /* 0x41a000002800780b */ /* 0x000fe20003fbc000 */
[----:B------:R-:W0:Y:S01]  /*93f0*/  LDS.U16 R32, [R54+0x8] ;  /* 0x0000080036207984 */ /* 0x000e220000000400 */
[----:B--2---:R-:W-:-:S05]  /*9400*/  HADD2.F32 R33, -RZ, R33.H0_H0 ;  /* 0x20000021ff217230 */ /* 0x004fca0000004100 */
[----:B------:R-:W-:Y:S01]  /*9410*/  FADD.FTZ R39, R33, UR4 ;  /* 0x0000000421277e21 */ /* 0x000fe20008010000 */
[----:B------:R-:W-:Y:S01]  /*9420*/  FSETP.GTU.FTZ.AND P1, PT, R38, 20, PT ;  /* 0x41a000002600780b */ /* 0x000fe20003f3c000 */
[----:B---3--:R-:W-:Y:S01]  /*9430*/  HADD2.F32 R35, -RZ, R35.H0_H0 ;  /* 0x20000023ff237230 */ /* 0x008fe20000004100 */
[----:B------:R-:W1:Y:S03]  /*9440*/  LDS.U16 R33, [R54+0xa] ;  /* 0x00000a0036217984 */ /* 0x000e660000000400 */
[----:B------:R-:W-:Y:S01]  /*9450*/  @!P5 FMUL.FTZ R40, R40, -1.4426950216293334961 ;  /* 0xbfb8aa3b2828d820 */ /* 0x000fe20000410000 */
[----:B------:R-:W-:Y:S01]  /*9460*/  FSETP.GTU.FTZ.AND P6, PT, R39, 20, PT ;  /* 0x41a000002700780b */ /* 0x000fe20003fdc000 */
[----:B------:R-:W-:Y:S02]  /*9470*/  FADD.FTZ R41, R35, UR4 ;  /* 0x0000000423297e21 */ /* 0x000fe40008010000 */
[----:B------:R-:W2:Y:S02]  /*9480*/  LDS.U16 R35, [R54+0xe] ;  /* 0x00000e0036237984 */ /* 0x000ea40000000400 */
[----:B------:R-:W3:Y:S02]  /*9490*/  @!P5 MUFU.EX2 R40, R40 ;  /* 0x000000280028d308 */ /* 0x000ee40000000800 */
[----:B------:R-:W-:-:S06]  /*94a0*/  @!P1 FMUL.FTZ R38, R38, -1.4426950216293334961 ;  /* 0xbfb8aa3b26269820 */ /* 0x000fcc0000410000 */
[----:B------:R-:W-:Y:S01]  /*94b0*/  @!P6 FMUL.FTZ R39, R39, -1.4426950216293334961 ;  /* 0xbfb8aa3b2727e820 */ /* 0x000fe20000410000 */
[----:B------:R-:W4:Y:S01]  /*94c0*/  @!P1 MUFU.EX2 R38, R38 ;  /* 0x0000002600269308 */ /* 0x000f220000000800 */
[----:B---3--:R-:W-:-:S07]  /*94d0*/  @!P5 FADD.FTZ R40, R40, 1 ;  /* 0x3f8000002828d421 */ /* 0x008fce0000010000 */
[----:B------:R-:W3:Y:S01]  /*94e0*/  @!P6 MUFU.EX2 R39, R39 ;  /* 0x000000270027e308 */ /* 0x000ee20000000800 */
[----:B0-----:R-:W-:-:S07]  /*94f0*/  HADD2.F32 R32, -RZ, R32.H0_H0 ;  /* 0x20000020ff207230 */ /* 0x001fce0000004100 */
[----:B------:R-:W0:Y:S01]  /*9500*/  @!P5 MUFU.RCP R40, R40 ;  /* 0x000000280028d308 */ /* 0x000e220000001000 */
[----:B------:R-:W-:Y:S01]  /*9510*/  FADD.FTZ R32, R32, UR4 ;  /* 0x0000000420207e21 */ /* 0x000fe20008010000 */
[----:B------:R-:W-:Y:S01]  /*9520*/  HADD2.F32 R37, -RZ, R37.H0_H0 ;  /* 0x20000025ff257230 */ /* 0x000fe20000004100 */
[----:B----4-:R-:W-:-:S03]  /*9530*/  @!P1 FADD.FTZ R38, R38, 1 ;  /* 0x3f80000026269421 */ /* 0x010fc60000010000 */
[----:B------:R-:W-:Y:S01]  /*9540*/  FSETP.GTU.FTZ.AND P4, PT, R32, 20, PT ;  /* 0x41a000002000780b */ /* 0x000fe20003f9c000 */
[----:B---3--:R-:W-:Y:S02]  /*9550*/  @!P6 FADD.FTZ R39, R39, 1 ;  /* 0x3f8000002727e421 */ /* 0x008fe40000010000 */
[----:B------:R-:W-:Y:S01]  /*9560*/  FADD.FTZ R37, R37, UR4 ;  /* 0x0000000425257e21 */ /* 0x000fe20008010000 */
[----:B------:R-:W3:Y:S01]  /*9570*/  @!P1 MUFU.RCP R43, R38 ;  /* 0x00000026002b9308 */ /* 0x000ee20000001000 */
[----:B-1----:R-:W-:Y:S02]  /*9580*/  HADD2.F32 R33, -RZ, R33.H0_H0 ;  /* 0x20000021ff217230 */ /* 0x002fe40000004100 */
[----:B------:R-:W-:Y:S01]  /*9590*/  HADD2.F32 R34, -RZ, R34.H0_H0 ;  /* 0x20000022ff227230 */ /* 0x000fe20000004100 */
[----:B0-----:R-:W-:Y:S01]  /*95a0*/  @!P5 FMUL.FTZ R3, R3, R40 ;  /* 0x000000280303d220 */ /* 0x001fe20000410000 */
[----:B------:R-:W-:-:S03]  /*95b0*/  FSETP.GTU.FTZ.AND P5, PT, R37, 20, PT ;  /* 0x41a000002500780b */ /* 0x000fc60003fbc000 */
[----:B------:R-:W0:Y:S01]  /*95c0*/  @!P6 MUFU.RCP R39, R39 ;  /* 0x000000270027e308 */ /* 0x000e220000001000 */
[----:B------:R-:W-:Y:S01]  /*95d0*/  FADD.FTZ R33, R33, UR4 ;  /* 0x0000000421217e21 */ /* 0x000fe20008010000 */
[----:B--2---:R-:W-:Y:S01]  /*95e0*/  HADD2.F32 R35, -RZ, R35.H0_H0 ;  /* 0x20000023ff237230 */ /* 0x004fe20000004100 */
[----:B------:R-:W-:Y:S01]  /*95f0*/  FADD.FTZ R34, R34, UR4 ;  /* 0x0000000422227e21 */ /* 0x000fe20008010000 */
[----:B------:R-:W-:Y:S01]  /*9600*/  HADD2.F32 R36, -RZ, R36.H0_H0 ;  /* 0x20000024ff247230 */ /* 0x000fe20000004100 */
[----:B------:R-:W-:Y:S01]  /*9610*/  @!P4 FMUL.FTZ R32, R32, -1.4426950216293334961 ;  /* 0xbfb8aa3b2020c820 */ /* 0x000fe20000410000 */
[----:B------:R-:W-:Y:S01]  /*9620*/  FSETP.GTU.FTZ.AND P3, PT, R33, 20, PT ;  /* 0x41a000002100780b */ /* 0x000fe20003f7c000 */
[----:B------:R-:W-:Y:S01]  /*9630*/  FADD.FTZ R35, R35, UR4 ;  /* 0x0000000423237e21 */ /* 0x000fe20008010000 */
[----:B------:R-:W-:Y:S01]  /*9640*/  FSETP.GTU.FTZ.AND P2, PT, R34, 20, PT ;  /* 0x41a000002200780b */ /* 0x000fe20003f5c000 */
[----:B------:R-:W-:Y:S02]  /*9650*/  FADD.FTZ R36, R36, UR4 ;  /* 0x0000000424247e21 */ /* 0x000fe40008010000 */
[----:B------:R-:W1:Y:S01]  /*9660*/  @!P4 MUFU.EX2 R32, R32 ;  /* 0x000000200020c308 */ /* 0x000e620000000800 */
[----:B------:R-:W-:-:S02]  /*9670*/  @!P5 FMUL.FTZ R37, R37, -1.4426950216293334961 ;  /* 0xbfb8aa3b2525d820 */ /* 0x000fc40000410000 */
[----:B---3--:R-:W-:Y:S01]  /*9680*/  @!P1 FMUL.FTZ R0, R0, R43 ;  /* 0x0000002b00009220 */ /* 0x008fe20000410000 */
[----:B------:R-:W-:Y:S01]  /*9690*/  FSETP.GTU.FTZ.AND P1, PT, R35, 20, PT ;  /* 0x41a000002300780b */ /* 0x000fe20003f3c000 */
[----:B0-----:R-:W-:Y:S01]  /*96a0*/  @!P6 FMUL.FTZ R2, R2, R39 ;  /* 0x000000270202e220 */ /* 0x001fe20000410000 */
[----:B------:R-:W-:Y:S02]  /*96b0*/  FSETP.GTU.FTZ.AND P6, PT, R36, 20, PT ;  /* 0x41a000002400780b */ /* 0x000fe40003fdc000 */
[----:B------:R-:W0:Y:S01]  /*96c0*/  @!P5 MUFU.EX2 R37, R37 ;  /* 0x000000250025d308 */ /* 0x000e220000000800 */
[----:B------:R-:W-:Y:S01]  /*96d0*/  FSETP.GTU.FTZ.AND P0, PT, R41, 20, PT ;  /* 0x41a000002900780b */ /* 0x000fe20003f1c000 */
[----:B------:R-:W-:Y:S02]  /*96e0*/  @!P3 FMUL.FTZ R33, R33, -1.4426950216293334961 ;  /* 0xbfb8aa3b2121b820 */ /* 0x000fe40000410000 */
[----:B------:R-:W-:Y:S02]  /*96f0*/  @!P2 FMUL.FTZ R34, R34, -1.4426950216293334961 ;  /* 0xbfb8aa3b2222a820 */ /* 0x000fe40000410000 */
[----:B-1----:R-:W-:-:S02]  /*9700*/  @!P4 FADD.FTZ R32, R32, 1 ;  /* 0x3f8000002020c421 */ /* 0x002fc40000010000 */
[----:B------:R-:W1:Y:S01]  /*9710*/  @!P3 MUFU.EX2 R33, R33 ;  /* 0x000000210021b308 */ /* 0x000e620000000800 */
[----:B------:R-:W-:Y:S02]  /*9720*/  @!P1 FMUL.FTZ R35, R35, -1.4426950216293334961 ;  /* 0xbfb8aa3b23239820 */ /* 0x000fe40000410000 */
[----:B------:R-:W-:-:S05]  /*9730*/  @!P6 FMUL.FTZ R36, R36, -1.4426950216293334961 ;  /* 0xbfb8aa3b2424e820 */ /* 0x000fca0000410000 */
[----:B------:R-:W2:Y:S01]  /*9740*/  @!P2 MUFU.EX2 R34, R34 ;  /* 0x000000220022a308 */ /* 0x000ea20000000800 */
[----:B0-----:R-:W-:Y:S02]  /*9750*/  @!P5 FADD.FTZ R37, R37, 1 ;  /* 0x3f8000002525d421 */ /* 0x001fe40000010000 */
[----:B------:R-:W-:-:S05]  /*9760*/  @!P0 FMUL.FTZ R41, R41, -1.4426950216293334961 ;  /* 0xbfb8aa3b29298820 */ /* 0x000fca0000410000 */
[----:B------:R0:W-:Y:S08]  /*9770*/  @!P4 MUFU.RCP R58, R32 ;  /* 0x00000020003ac308 */ /* 0x0001f00000001000 */
[----:B------:R-:W3:Y:S01]  /*9780*/  @!P1 MUFU.EX2 R35, R35 ;  /* 0x0000002300239308 */ /* 0x000ee20000000800 */
[----:B0-----:R-:W-:-:S07]  /*9790*/  IADD3 R32, R65, 0x6, RZ ;  /* 0x0000000641207810 */ /* 0x001fce0007ffe0ff */
[----:B------:R-:W0:Y:S01]  /*97a0*/  @!P6 MUFU.EX2 R36, R36 ;  /* 0x000000240024e308 */ /* 0x000e220000000800 */
[----:B------:R-:W-:Y:S01]  /*97b0*/  LEA.HI.SX32 R43, R32, R65, 0x1b ;  /* 0x00000041202b7211 */ /* 0x000fe200078fdaff */
[----:B-1----:R-:W-:-:S06]  /*97c0*/  @!P3 FADD.FTZ R33, R33, 1 ;  /* 0x3f8000002121b421 */ /* 0x002fcc0000010000 */
[----:B------:R1:W4:Y:S01]  /*97d0*/  @!P5 MUFU.RCP R32, R37 ;  /* 0x000000250020d308 */ /* 0x0003220000001000 */
[----:B--2---:R-:W-:-:S07]  /*97e0*/  @!P2 FADD.FTZ R34, R34, 1 ;  /* 0x3f8000002222a421 */ /* 0x004fce0000010000 */
[----:B------:R-:W2:Y:S01]  /*97f0*/  @!P0 MUFU.EX2 R41, R41 ;  /* 0x0000002900298308 */ /* 0x000ea20000000800 */
[----:B---3--:R-:W-:Y:S01]  /*9800*/  @!P1 FADD.FTZ R35, R35, 1 ;  /* 0x3f80000023239421 */ /* 0x008fe20000010000 */
[----:B-1----:R-:W-:Y:S01]  /*9810*/  LDS.U16 R37, [R54+0x1e] ;  /* 0x00001e0036257984 */ /* 0x002fe20000000400 */
[----:B0-----:R-:W-:-:S05]  /*9820*/  @!P6 FADD.FTZ R36, R36, 1 ;  /* 0x3f8000002424e421 */ /* 0x001fca0000010000 */
[----:B------:R0:W-:Y:S01]  /*9830*/  @!P3 MUFU.RCP R61, R33 ;  /* 0x00000021003db308 */ /* 0x0001e20000001000 */
[----:B----4-:R-:W-:Y:S02]  /*9840*/  @!P5 FMUL.FTZ R11, R11, R32 ;  /* 0x000000200b0bd220 */ /* 0x010fe40000410000 */
[----:B------:R-:W1:Y:S05]  /*9850*/  LDS.U16 R32, [R54+0x14] ;  /* 0x0000140036207984 */ /* 0x000e6a0000000400 */
[----:B------:R3:W-:Y:S01]  /*9860*/  @!P2 MUFU.RCP R60, R34 ;  /* 0x00000022003ca308 */ /* 0x0007e20000001000 */
[C---:B0-----:R-:W-:Y:S02]  /*9870*/  IADD3 R33, R65.reuse, 0x9, RZ ;  /* 0x0000000941217810 */ /* 0x041fe40007ffe0ff */
[----:B---3--:R-:W-:-:S05]  /*9880*/  IADD3 R34, R65, 0xe, RZ ;  /* 0x0000000e41227810 */ /* 0x008fca0007ffe0ff */
[----:B------:R0:W-:Y:S01]  /*9890*/  @!P1 MUFU.RCP R62, R35 ;  /* 0x00000023003e9308 */ /* 0x0001e20000001000 */
[-C--:B------:R-:W-:Y:S02]  /*98a0*/  LEA.HI.SX32 R47, R33, R65.reuse, 0x1b ;  /* 0x00000041212f7211 */ /* 0x080fe400078fdaff */
[----:B------:R-:W-:Y:S01]  /*98b0*/  LEA.HI.SX32 R52, R34, R65, 0x1b ;  /* 0x0000004122347211 */ /* 0x000fe200078fdaff */
[----:B------:R-:W3:Y:S01]  /*98c0*/  LDS.U16 R33, [R54+0x16] ;  /* 0x0000160036217984 */ /* 0x000ee20000000400 */
[----:B--2---:R-:W-:-:S03]  /*98d0*/  @!P0 FADD.FTZ R41, R41, 1 ;  /* 0x3f80000029298421 */ /* 0x004fc60000010000 */
[----:B------:R2:W-:Y:S01]  /*98e0*/  @!P6 MUFU.RCP R63, R36 ;  /* 0x00000024003fe308 */ /* 0x0005e20000001000 */
[----:B------:R-:W4:Y:S04]  /*98f0*/  LDS.U16 R34, [R54+0x18] ;  /* 0x0000180036227984 */ /* 0x000f280000000400 */
[----:B0-----:R-:W0:Y:S04]  /*9900*/  LDS.U16 R35, [R54+0x1a] ;  /* 0x00001a0036237984 */ /* 0x001e280000000400 */
[----:B--2---:R-:W2:Y:S01]  /*9910*/  LDS.U16 R36, [R54+0x1c] ;  /* 0x00001c0036247984 */ /* 0x004ea20000000400 */
[----:B------:R5:W1:Y:S01]  /*9920*/  @!P0 MUFU.RCP R59, R41 ;  /* 0x00000029003b8308 */ /* 0x000a620000001000 */
[----:B------:R-:W-:-:S02]  /*9930*/  IADD3 R38, R65, 0x1, RZ ;  /* 0x0000000141267810 */ /* 0x000fc40007ffe0ff */
[C---:B------:R-:W-:Y:S02]  /*9940*/  IADD3 R39, R65.reuse, 0x2, RZ ;  /* 0x0000000241277810 */ /* 0x040fe40007ffe0ff */
[C---:B------:R-:W-:Y:S02]  /*9950*/  IADD3 R40, R65.reuse, 0x3, RZ ;  /* 0x0000000341287810 */ /* 0x040fe40007ffe0ff */
[C---:B------:R-:W-:Y:S02]  /*9960*/  IADD3 R42, R65.reuse, 0x5, RZ ;  /* 0x00000005412a7810 */ /* 0x040fe40007ffe0ff */
[----:B-----5:R-:W-:Y:S02]  /*9970*/  IADD3 R41, R65, 0x4, RZ ;  /* 0x0000000441297810 */ /* 0x020fe40007ffe0ff */
[-C--:B------:R-:W-:Y:S02]  /*9980*/  LEA.HI.SX32 R38, R38, R65.reuse, 0x1b ;  /* 0x0000004126267211 */ /* 0x080fe400078fdaff */
[----:B------:R-:W-:Y:S01]  /*9990*/  F2FP.PACK_AB R158, R158, R160 ;  /* 0x000000a09e9e723e */ /* 0x000fe200000000ff */
[----:B------:R-:W-:Y:S01]  /*99a0*/  BAR.SYNC.DEFER_BLOCKING 0x0 ;  /* 0x0000000000007b1d */ /* 0x000fe20000010000 */
[----:B------:R-:W-:-:S02]  /*99b0*/  LEA.HI.SX32 R39, R39, R65, 0x1b ;  /* 0x0000004127277211 */ /* 0x000fc400078fdaff */
[----:B------:R-:W-:Y:S01]  /*99c0*/  LEA.HI.SX32 R40, R40, R65, 0x1b ;  /* 0x0000004128287211 */ /* 0x000fe200078fdaff */
[----:B------:R-:W-:Y:S01]  /*99d0*/  @!P4 FMUL.FTZ R5, R5, R58 ;  /* 0x0000003a0505c220 */ /* 0x000fe20000410000 */
[C---:B------:R-:W-:Y:S02]  /*99e0*/  IADD3 R45, R65.reuse, 0x7, RZ ;  /* 0x00000007412d7810 */ /* 0x040fe40007ffe0ff */
[----:B------:R-:W-:Y:S02]  /*99f0*/  IADD3 R46, R65, 0x8, RZ ;  /* 0x00000008412e7810 */ /* 0x000fe40007ffe0ff */
[----:B------:R-:W-:Y:S02]  /*9a00*/  F2FP.PACK_AB R155, R155, R157 ;  /* 0x0000009d9b9b723e */ /* 0x000fe400000000ff */
[----:B------:R-:W-:Y:S01]  /*9a10*/  LEA.HI.SX32 R41, R41, R65, 0x1b ;  /* 0x0000004129297211 */ /* 0x000fe200078fdaff */
[----:B-1----:R-:W-:Y:S01]  /*9a20*/  @!P0 FMUL.FTZ R4, R4, R59 ;  /* 0x0000003b04048220 */ /* 0x002fe20000410000 */
[----:B------:R-:W-:-:S02]  /*9a30*/  LEA.HI.SX32 R44, R42, R65, 0x1b ;  /* 0x000000412a2c7211 */ /* 0x000fc400078fdaff */
[----:B------:R-:W-:Y:S02]  /*9a40*/  PRMT R58, R158, 0x7632, R58 ;  /* 0x000076329e3a7816 */ /* 0x000fe4000000003a */
[----:B------:R-:W-:Y:S02]  /*9a50*/  SHF.L.U32 R38, R38, 0x1, RZ ;  /* 0x0000000126267819 */ /* 0x000fe400000006ff */
[----:B------:R-:W-:Y:S01]  /*9a60*/  F2FP.PACK_AB R153, R153, R154 ;  /* 0x0000009a9999723e */ /* 0x000fe200000000ff */
[----:B------:R-:W-:Y:S01]  /*9a70*/  IMAD.SHL.U32 R42, R40, 0x2, RZ ;  /* 0x00000002282a7824 */ /* 0x000fe200078e00ff */
[----:B------:R-:W-:Y:S02]  /*9a80*/  IADD3 R48, R65, 0xa, RZ ;  /* 0x0000000a41307810 */ /* 0x000fe40007ffe0ff */
[----:B------:R-:W-:Y:S01]  /*9a90*/  SHF.L.U32 R39, R39, 0x1, RZ ;  /* 0x0000000127277819 */ /* 0x000fe200000006ff */
[----:B------:R-:W-:Y:S01]  /*9aa0*/  @!P2 FMUL.FTZ R7, R7, R60 ;  /* 0x0000003c0707a220 */ /* 0x000fe20000410000 */
[----:B------:R-:W-:-:S02]  /*9ab0*/  IADD3 R49, R65, 0xb, RZ ;  /* 0x0000000b41317810 */ /* 0x000fc40007ffe0ff */
[-C--:B------:R-:W-:Y:S02]  /*9ac0*/  LEA.HI.SX32 R45, R45, R65.reuse, 0x1b ;  /* 0x000000412d2d7211 */ /* 0x080fe400078fdaff */
[----:B------:R-:W-:Y:S02]  /*9ad0*/  LEA.HI.SX32 R46, R46, R65, 0x1b ;  /* 0x000000412e2e7211 */ /* 0x000fe400078fdaff */
[----:B------:R-:W-:Y:S02]  /*9ae0*/  F2FP.PACK_AB R151, R151, R152 ;  /* 0x000000989797723e */ /* 0x000fe400000000ff */
[----:B------:R-:W-:Y:S01]  /*9af0*/  PRMT R59, R155, 0x7632, R59 ;  /* 0x000076329b3b7816 */ /* 0x000fe2000000003b */
[----:B------:R-:W-:Y:S01]  /*9b00*/  STS.U16 [R54], R158 ;  /* 0x0000009e36007388 */ /* 0x000fe20000000400 */
[C---:B------:R-:W-:Y:S02]  /*9b10*/  IADD3 R50, R65.reuse, 0xc, RZ ;  /* 0x0000000c41327810 */ /* 0x040fe40007ffe0ff */
[----:B------:R-:W-:-:S02]  /*9b20*/  IADD3 R51, R65, 0xd, RZ ;  /* 0x0000000d41337810 */ /* 0x000fc40007ffe0ff */
[----:B------:R-:W-:Y:S01]  /*9b30*/  SHF.L.U32 R41, R41, 0x1, RZ ;  /* 0x0000000129297819 */ /* 0x000fe200000006ff */
[----:B------:R1:W-:Y:S01]  /*9b40*/  STS.U16 [R38+0x2], R58 ;  /* 0x0000023a26007388 */ /* 0x0003e20000000400 */
[----:B------:R-:W-:Y:S02]  /*9b50*/  PRMT R60, R153, 0x7632, R60 ;  /* 0x00007632993c7816 */ /* 0x000fe4000000003c */
[----:B------:R-:W-:Y:S02]  /*9b60*/  SHF.L.U32 R44, R44, 0x1, RZ ;  /* 0x000000012c2c7819 */ /* 0x000fe400000006ff */
[----:B------:R-:W-:Y:S01]  /*9b70*/  F2FP.PACK_AB R149, R149, R150 ;  /* 0x000000969595723e */ /* 0x000fe200000000ff */
[----:B------:R-:W-:Y:S01]  /*9b80*/  STS.U16 [R39+0x4], R155 ;  /* 0x0000049b27007388 */ /* 0x000fe20000000400 */
[-C--:B------:R-:W-:Y:S02]  /*9b90*/  LEA.HI.SX32 R48, R48, R65.reuse, 0x1b ;  /* 0x0000004130307211 */ /* 0x080fe400078fdaff */
[----:B------:R-:W-:Y:S01]  /*9ba0*/  SHF.L.U32 R40, R43, 0x1, RZ ;  /* 0x000000012b287819 */ /* 0x000fe200000006ff */
[----:B------:R5:W-:Y:S01]  /*9bb0*/  STS.U16 [R42+0x6], R59 ;  /* 0x0000063b2a007388 */ /* 0x000be20000000400 */
[----:B------:R-:W-:Y:S01]  /*9bc0*/  IADD3 R53, R65, 0xf, RZ ;  /* 0x0000000f41357810 */ /* 0x000fe20007ffe0ff */
[----:B------:R-:W-:Y:S01]  /*9bd0*/  IMAD.SHL.U32 R46, R46, 0x2, RZ ;  /* 0x000000022e2e7824 */ /* 0x000fe200078e00ff */
[----:B------:R-:W-:-:S02]  /*9be0*/  LEA.HI.SX32 R49, R49, R65, 0x1b ;  /* 0x0000004131317211 */ /* 0x000fc400078fdaff */
[----:B------:R-:W-:Y:S02]  /*9bf0*/  PRMT R43, R151, 0x7632, R43 ;  /* 0x00007632972b7816 */ /* 0x000fe4000000002b */
[----:B------:R-:W-:Y:S02]  /*9c00*/  SHF.L.U32 R45, R45, 0x1, RZ ;  /* 0x000000012d2d7819 */ /* 0x000fe400000006ff */
[----:B------:R-:W-:Y:S01]  /*9c10*/  F2FP.PACK_AB R147, R147, R148 ;  /* 0x000000949393723e */ /* 0x000fe200000000ff */
[----:B------:R-:W-:Y:S01]  /*9c20*/  @!P6 FMUL.FTZ R10, R10, R63 ;  /* 0x0000003f0a0ae220 */ /* 0x000fe20000410000 */
[-C--:B------:R-:W-:Y:S01]  /*9c30*/  LEA.HI.SX32 R50, R50, R65.reuse, 0x1b ;  /* 0x0000004132327211 */ /* 0x080fe200078fdaff */
[----:B------:R-:W-:Y:S01]  /*9c40*/  STS.U16 [R41+0x8], R153 ;  /* 0x0000089929007388 */ /* 0x000fe20000000400 */
[----:B------:R-:W-:Y:S02]  /*9c50*/  LEA.HI.SX32 R51, R51, R65, 0x1b ;  /* 0x0000004133337211 */ /* 0x000fe400078fdaff */
[----:B-1----:R-:W-:Y:S01]  /*9c60*/  PRMT R58, R149, 0x7632, R58 ;  /* 0x00007632953a7816 */ /* 0x002fe2000000003a */
[----:B------:R-:W-:Y:S01]  /*9c70*/  STS.U16 [R44+0xa], R60 ;  /* 0x00000a3c2c007388 */ /* 0x000fe20000000400 */
[----:B------:R-:W-:-:S02]  /*9c80*/  SHF.L.U32 R47, R47, 0x1, RZ ;  /* 0x000000012f2f7819 */ /* 0x000fc400000006ff */
[----:B------:R-:W-:Y:S01]  /*9c90*/  F2FP.PACK_AB R145, R145, R146 ;  /* 0x000000929191723e */ /* 0x000fe200000000ff */
[----:B------:R-:W-:Y:S01]  /*9ca0*/  STS.U16 [R40+0xc], R151 ;  /* 0x00000c9728007388 */ /* 0x000fe20000000400 */
[----:B------:R-:W-:Y:S02]  /*9cb0*/  SHF.L.U32 R48, R48, 0x1, RZ ;  /* 0x0000000130307819 */ /* 0x000fe400000006ff */
[----:B------:R-:W-:Y:S01]  /*9cc0*/  ISETP.NE.AND P6, PT, R55, RZ, PT ;  /* 0x000000ff3700720c */ /* 0x000fe20003fc5270 */
[----:B------:R1:W-:Y:S01]  /*9cd0*/  STS.U16 [R45+0xe], R43 ;  /* 0x00000e2b2d007388 */ /* 0x0003e20000000400 */
[----:B------:R-:W-:Y:S02]  /*9ce0*/  LEA.HI.SX32 R53, R53, R65, 0x1b ;  /* 0x0000004135357211 */ /* 0x000fe400078fdaff */
[----:B-----5:R-:W-:Y:S02]  /*9cf0*/  PRMT R59, R147, 0x7632, R59 ;  /* 0x00007632933b7816 */ /* 0x020fe4000000003b */
[----:B------:R-:W-:-:S02]  /*9d00*/  SHF.L.U32 R49, R49, 0x1, RZ ;  /* 0x0000000131317819 */ /* 0x000fc400000006ff */
[----:B------:R-:W-:Y:S01]  /*9d10*/  F2FP.PACK_AB R143, R143, R144 ;  /* 0x000000908f8f723e */ /* 0x000fe200000000ff */
[----:B------:R-:W-:Y:S01]  /*9d20*/  STS.U16 [R46+0x10], R149 ;  /* 0x000010952e007388 */ /* 0x000fe20000000400 */
[----:B------:R-:W-:Y:S01]  /*9d30*/  SHF.L.U32 R50, R50, 0x1, RZ ;  /* 0x0000000132327819 */ /* 0x000fe200000006ff */
[----:B------:R-:W-:Y:S01]  /*9d40*/  IMAD.SHL.U32 R51, R51, 0x2, RZ ;  /* 0x0000000233337824 */ /* 0x000fe200078e00ff */
[----:B-1----:R-:W-:Y:S01]  /*9d50*/  PRMT R43, R145, 0x7632, R43 ;  /* 0x00007632912b7816 */ /* 0x002fe2000000002b */
[----:B------:R-:W-:Y:S01]  /*9d60*/  @!P3 FMUL.FTZ R6, R6, R61 ;  /* 0x0000003d0606b220 */ /* 0x000fe20000410000 */
[----:B------:R1:W-:Y:S01]  /*9d70*/  STS.U16 [R47+0x12], R58 ;  /* 0x0000123a2f007388 */ /* 0x0003e20000000400 */
[----:B------:R-:W-:Y:S02]  /*9d80*/  SHF.L.U32 R52, R52, 0x1, RZ ;  /* 0x0000000134347819 */ /* 0x000fe400000006ff */
[----:B------:R-:W-:Y:S01]  /*9d90*/  PRMT R61, R143, 0x7632, R61 ;  /* 0x000076328f3d7816 */ /* 0x000fe2000000003d */
[----:B------:R-:W-:Y:S04]  /*9da0*/  STS.U16 [R48+0x14], R147 ;  /* 0x0000149330007388 */ /* 0x000fe80000000400 */
[----:B------:R5:W-:Y:S01]  /*9db0*/  STS.U16 [R49+0x16], R59 ;  /* 0x0000163b31007388 */ /* 0x000be20000000400 */
[----:B-1----:R-:W-:-:S03]  /*9dc0*/  SHF.L.U32 R58, R53, 0x1, RZ ;  /* 0x00000001353a7819 */ /* 0x002fc600000006ff */
[----:B------:R-:W-:Y:S01]  /*9dd0*/  STS.U16 [R50+0x18], R145 ;  /* 0x0000189132007388 */ /* 0x000fe20000000400 */
[----:B------:R-:W-:-:S03]  /*9de0*/  MOV R53, UR40 ;  /* 0x0000002800357c02 */ /* 0x000fc60008000f00 */
[----:B------:R1:W-:Y:S04]  /*9df0*/  STS.U16 [R51+0x1a], R43 ;  /* 0x00001a2b33007388 */ /* 0x0003e80000000400 */
        /* <DEDUP_REMOVED lines=21> */
[----:B------:R-:W-:-:S02]  /*9f50*/  HADD2.F32 R32, -RZ, R32.H0_H0 ;  /* 0x20000020ff207230 */ /* 0x000fc40000004100 */
[----:B---3--:R-:W-:Y:S02]  /*9f60*/  HADD2.F32 R33, -RZ, R33.H0_H0 ;  /* 0x20000021ff217230 */ /* 0x008fe40000004100 */
[----:B----4-:R-:W-:Y:S02]  /*9f70*/  HADD2.F32 R34, -RZ, R34.H0_H0 ;  /* 0x20000022ff227230 */ /* 0x010fe40000004100 */
[----:B0-----:R-:W-:Y:S01]  /*9f80*/  HADD2.F32 R35, -RZ, R35.H0_H0 ;  /* 0x20000023ff237230 */ /* 0x001fe20000004100 */
[----:B------:R-:W-:Y:S02]  /*9f90*/  FADD.FTZ R32, R32, UR4 ;  /* 0x0000000420207e21 */ /* 0x000fe40008010000 */
[----:B------:R-:W-:Y:S02]  /*9fa0*/  FADD.FTZ R33, R33, UR4 ;  /* 0x0000000421217e21 */ /* 0x000fe40008010000 */
[----:B-----5:R-:W-:Y:S02]  /*9fb0*/  FADD.FTZ R59, R34, UR4 ;  /* 0x00000004223b7e21 */ /* 0x020fe40008010000 */
[----:B------:R-:W-:Y:S01]  /*9fc0*/  FADD.FTZ R60, R35, UR4 ;  /* 0x00000004233c7e21 */ /* 0x000fe20008010000 */
[----:B------:R-:W-:Y:S01]  /*9fd0*/  FSETP.GTU.FTZ.AND P0, PT, R32, 20, PT ;  /* 0x41a000002000780b */ /* 0x000fe20003f1c000 */
[----:B------:R-:W-:Y:S01]  /*9fe0*/  @!P1 FMUL.FTZ R9, R9, R62 ;  /* 0x0000003e09099220 */ /* 0x000fe20000410000 */
[----:B------:R-:W-:-:S02]  /*9ff0*/  FSETP.GTU.FTZ.AND P1, PT, R33, 20, PT ;  /* 0x41a000002100780b */ /* 0x000fc40003f3c000 */
[----:B------:R-:W-:Y:S01]  /*a000*/  FSETP.GTU.FTZ.AND P2, PT, R59, 20, PT ;  /* 0x41a000003b00780b */ /* 0x000fe20003f5c000 */
[----:B------:R-:W0:Y:S01]  /*a010*/  LDS R93, [0x1080] ;  /* 0x00108000ff5d7984 */ /* 0x000e220000000800 */
[----:B------:R-:W-:Y:S01]  /*a020*/  FSETP.GTU.FTZ.AND P3, PT, R60, 20, PT ;  /* 0x41a000003c00780b */ /* 0x000fe20003f7c000 */
[----:B--2---:R-:W-:Y:S02]  /*a030*/  HADD2.F32 R36, -RZ, R36.H0_H0 ;  /* 0x20000024ff247230 */ /* 0x004fe40000004100 */
[----:B------:R-:W-:-:S04]  /*a040*/  HADD2.F32 R37, -RZ, R37.H0_H0 ;  /* 0x20000025ff257230 */ /* 0x000fc80000004100 */
[----:B------:R-:W-:Y:S01]  /*a050*/  @!P0 FMUL.FTZ R34, R32, -1.4426950216293334961 ;  /* 0xbfb8aa3b20228820 */ /* 0x000fe20000410000 */
[----:B-1----:R-:W-:Y:S01]  /*a060*/  SHF.R.S32.HI R43, RZ, 0x1f, R56 ;  /* 0x0000001fff2b7819 */ /* 0x002fe20000011438 */
[----:B------:R-:W-:Y:S01]  /*a070*/  FADD.FTZ R62, R36, UR4 ;  /* 0x00000004243e7e21 */ /* 0x000fe20008010000 */
[----:B------:R-:W-:Y:S01]  /*a080*/  IADD3 R32, P4, R56, UR39, RZ ;  /* 0x0000002738207c10 */ /* 0x000fe2000ff9e0ff */
[----:B------:R-:W-:Y:S01]  /*a090*/  FADD.FTZ R64, R37, UR4 ;  /* 0x0000000425407e21 */ /* 0x000fe20008010000 */
[----:B------:R-:W-:Y:S01]  /*a0a0*/  MOV R66, UR39 ;  /* 0x0000002700427c02 */ /* 0x000fe20008000f00 */
[----:B------:R-:W-:Y:S02]  /*a0b0*/  @!P1 FMUL.FTZ R35, R33, -1.4426950216293334961 ;  /* 0xbfb8aa3b21239820 */ /* 0x000fe40000410000 */
[----:B------:R-:W-:Y:S02]  /*a0c0*/  @!P2 FMUL.FTZ R36, R59, -1.4426950216293334961 ;  /* 0xbfb8aa3b3b24a820 */ /* 0x000fe40000410000 */
[----:B------:R-:W-:Y:S01]  /*a0d0*/  @!P3 FMUL.FTZ R37, R60, -1.4426950216293334961 ;  /* 0xbfb8aa3b3c25b820 */ /* 0x000fe20000410000 */
[----:B------:R-:W-:-:S02]  /*a0e0*/  LEA.HI.X.SX32 R33, R66, R43, 0x1, P4 ;  /* 0x0000002b42217211 */ /* 0x000fc400020f0eff */
[----:B------:R-:W-:Y:S01]  /*a0f0*/  FSETP.GTU.FTZ.AND P4, PT, R62, 20, PT ;  /* 0x41a000003e00780b */ /* 0x000fe20003f9c000 */
[----:B------:R-:W1:Y:S01]  /*a100*/  @!P0 MUFU.EX2 R34, R34 ;  /* 0x0000002200228308 */ /* 0x000e620000000800 */
[----:B------:R-:W-:-:S07]  /*a110*/  FSETP.GTU.FTZ.AND P5, PT, R64, 20, PT ;  /* 0x41a000004000780b */ /* 0x000fce0003fbc000 */
[----:B------:R-:W2:Y:S08]  /*a120*/  @!P1 MUFU.EX2 R35, R35 ;  /* 0x0000002300239308 */ /* 0x000eb00000000800 */
[----:B------:R-:W3:Y:S08]  /*a130*/  @!P2 MUFU.EX2 R36, R36 ;  /* 0x000000240024a308 */ /* 0x000ef00000000800 */
[----:B------:R-:W4:Y:S01]  /*a140*/  @!P3 MUFU.EX2 R37, R37 ;  /* 0x000000250025b308 */ /* 0x000f220000000800 */
[----:B------:R-:W-:-:S02]  /*a150*/  @!P4 FMUL.FTZ R59, R62, -1.4426950216293334961 ;  /* 0xbfb8aa3b3e3bc820 */ /* 0x000fc40000410000 */
[----:B------:R-:W-:Y:S01]  /*a160*/  @!P5 FMUL.FTZ R60, R64, -1.4426950216293334961 ;  /* 0xbfb8aa3b403cd820 */ /* 0x000fe20000410000 */
[----:B0-----:R-:W-:Y:S01]  /*a170*/  ISETP.GE.AND P6, PT, R56, R93, PT ;  /* 0x0000005d3800720c */ /* 0x001fe20003fc6270 */
[----:B-1----:R-:W-:Y:S02]  /*a180*/  @!P0 FADD.FTZ R34, R34, 1 ;  /* 0x3f80000022228421 */ /* 0x002fe40000010000 */
[----:B--2---:R-:W-:Y:S01]  /*a190*/  @!P1 FADD.FTZ R35, R35, 1 ;  /* 0x3f80000023239421 */ /* 0x004fe20000010000 */
[----:B------:R-:W0:Y:S01]  /*a1a0*/  @!P4 MUFU.EX2 R59, R59 ;  /* 0x0000003b003bc308 */ /* 0x000e220000000800 */
[----:B---3--:R-:W-:Y:S01]  /*a1b0*/  @!P2 FADD.FTZ R36, R36, 1 ;  /* 0x3f8000002424a421 */ /* 0x008fe20000010000 */
[----:B------:R-:W-:Y:S01]  /*a1c0*/  UIMAD UR7, UR34, UR8, URZ ;  /* 0x00000008220772a4 */ /* 0x000fe2000f8e023f */
[----:B----4-:R-:W-:-:S05]  /*a1d0*/  @!P3 FADD.FTZ R37, R37, 1 ;  /* 0x3f8000002525b421 */ /* 0x010fca0000010000 */
[----:B------:R-:W1:Y:S01]  /*a1e0*/  @!P5 MUFU.EX2 R60, R60 ;  /* 0x0000003c003cd308 */ /* 0x000e620000000800 */
[----:B------:R-:W-:Y:S02]  /*a1f0*/  UIMAD UR38, UR35, UR9, UR7 ;  /* 0x00000009232672a4 */ /* 0x000fe4000f8e0207 */
[----:B------:R-:W-:-:S05]  /*a200*/  UIMAD UR7, UR34, UR22, URZ ;  /* 0x00000016220772a4 */ /* 0x000fca000f8e023f */
[----:B------:R2:W3:Y:S01]  /*a210*/  @!P0 MUFU.RCP R95, R34 ;  /* 0x00000022005f8308 */ /* 0x0004e20000001000 */
[----:B------:R-:W-:-:S07]  /*a220*/  UIMAD.WIDE.U32 UR20, UR35, UR8, URZ ;  /* 0x00000008231472a5 */ /* 0x000fce000f8e003f */
[----:B------:R2:W4:Y:S08]  /*a230*/  @!P1 MUFU.RCP R97, R35 ;  /* 0x0000002300619308 */ /* 0x0005300000001000 */
[----:B------:R2:W1:Y:S08]  /*a240*/  @!P2 MUFU.RCP R62, R36 ;  /* 0x00000024003ea308 */ /* 0x0004700000001000 */
[----:B------:R2:W1:Y:S01]  /*a250*/  @!P3 MUFU.RCP R99, R37 ;  /* 0x000000250063b308 */ /* 0x0004620000001000 */
[----:B------:R-:W-:Y:S01]  /*a260*/  UIMAD UR39, UR35, UR23, UR7 ;  /* 0x00000017232772a4 */ /* 0x000fe2000f8e0207 */
[----:B------:R-:W-:Y:S01]  /*a270*/  BSSY B0, `(.L_x_440) ;  /* 0x0000011000007945 */ /* 0x000fe20003800000 */
[----:B------:R-:W-:-:S02]  /*a280*/  UIMAD.WIDE.U32 UR8, UR35, UR22, URZ ;  /* 0x00000016230872a5 */ /* 0x000fc4000f8e003f */
[----:B------:R-:W-:Y:S01]  /*a290*/  UIADD3 UR7, UR21, UR38, URZ ;  /* 0x0000002615077290 */ /* 0x000fe2000fffe03f */
[----:B0-----:R-:W-:Y:S01]  /*a2a0*/  @!P4 FADD.FTZ R59, R59, 1 ;  /* 0x3f8000003b3bc421 */ /* 0x001fe20000010000 */
[----:B------:R-:W-:Y:S05]  /*a2b0*/  @P6 BRA `(.L_x_441) ;  /* 0x000000c000006947 */ /* 0x000fea0003800000 */
[----:B--234-:R-:W-:Y:S01]  /*a2c0*/  IMAD.U32 R35, RZ, RZ, UR35 ;  /* 0x00000023ff237e24 */ /* 0x01cfe2000f8e00ff */
[----:B------:R-:W-:Y:S01]  /*a2d0*/  ULDC.64 UR22, c[0x0][0x2e0] ;  /* 0x0000b80000167ab9 */ /* 0x000fe20000000a00 */
[----:B------:R-:W-:Y:S01]  /*a2e0*/  MOV R37, UR17 ;  /* 0x0000001100257c02 */ /* 0x000fe20008000f00 */
[----:B------:R-:W-:Y:S01]  /*a2f0*/  UIMAD UR22, UR16, UR22, URZ ;  /* 0x00000016101672a4 */ /* 0x000fe2000f8e023f */
[----:B------:R-:W-:-:S03]  /*a300*/  IMAD.WIDE.U32 R34, R35, c[0x0][0x2d8], R32 ;  /* 0x0000b60023227a25 */ /* 0x000fc600078e0020 */
[----:B------:R-:W-:Y:S02]  /*a310*/  UIMAD UR22, UR17, UR23, UR22 ;  /* 0x00000017111672a4 */ /* 0x000fe4000f8e0216 */
[----:B------:R-:W-:-:S05]  /*a320*/  IADD3 R35, R35, UR38, RZ ;  /* 0x0000002623237c10 */ /* 0x000fca000fffe0ff */
[----:B------:R-:W-:-:S05]  /*a330*/  IMAD.WIDE.U32 R34, R37, c[0x0][0x2e0], R34 ;  /* 0x0000b80025227a25 */ /* 0x000fca00078e0022 */
[----:B------:R-:W-:Y:S02]  /*a340*/  IADD3 R35, R35, UR22, RZ ;  /* 0x0000001623237c10 */ /* 0x000fe4000fffe0ff */
[----:B------:R-:W-:-:S04]  /*a350*/  LEA R36, P6, R34, c[0x0][0x330], 0x1 ;  /* 0x0000cc0022247a11 */ /* 0x000fc800078c08ff */
[----:B------:R-:W-:-:S05]  /*a360*/  LEA.HI.X R37, R34, c[0x0][0x334], R35, 0x1, P6 ;  /* 0x0000cd0022257a11 */ /* 0x000fca00030f0c23 */
[----:B------:R0:W-:Y:S04]  /*a370*/  STG.E.U16 [R36.64], R61 ;  /* 0x0000003d24007986 */ /* 0x0001e8000c10151e */
.L_x_441:
[----:B---34-:R-:W-:Y:S05]  /*a380*/  BSYNC B0 ;  /* 0x0000000000007941 */ /* 0x018fea0003800000 */
.L_x_440:
[----:B0-----:R-:W3:Y:S01]  /*a390*/  LDL.LU R61, [R1+0x30] ;  /* 0x00003000013d7983 */ /* 0x001ee20000300800 */
[----:B------:R-:W-:Y:S01]  /*a3a0*/  ULDC.64 UR22, c[0x0][0x2e0] ;  /* 0x0000b80000167ab9 */ /* 0x000fe20000000a00 */
[----:B-1----:R-:W-:Y:S01]  /*a3b0*/  @!P5 FADD.FTZ R60, R60, 1 ;  /* 0x3f8000003c3cd421 */ /* 0x002fe20000010000 */
[----:B------:R-:W-:Y:S01]  /*a3c0*/  UMOV UR21, UR7 ;  /* 0x0000000700157c82 */ /* 0x000fe20008000000 */
[----:B------:R-:W-:Y:S01]  /*a3d0*/  @!P0 FMUL.FTZ R12, R12, R95 ;  /* 0x0000005f0c0c8220 */ /* 0x000fe20000410000 */
[----:B------:R-:W-:Y:S01]  /*a3e0*/  UIMAD UR38, UR6, -0x800, UR36 ;  /* 0xfffff800062678a4 */ /* 0x000fe2000f8e0224 */
[----:B--2---:R-:W-:Y:S01]  /*a3f0*/  LEA R34, P0, R56, c[0x0][0x330], 0x1 ;  /* 0x0000cc0038227a11 */ /* 0x004fe200078008ff */
[----:B------:R-:W-:Y:S01]  /*a400*/  UIMAD UR40, UR16, UR22, URZ ;  /* 0x00000016102872a4 */ /* 0x000fe2000f8e023f */
        /* <DEDUP_REMOVED lines=13> */
[----:B------:R-:W-:Y:S01]  /*a4e0*/  BSSY B0, `(.L_x_442) ;  /* 0x0000080000007945 */ /* 0x000fe20003800000 */
[----:B------:R-:W-:Y:S01]  /*a4f0*/  MOV R37, UR7 ;  /* 0x0000000700257c02 */ /* 0x000fe20008000f00 */
[----:B------:R-:W-:Y:S01]  /*a500*/  UIADD3 UR7, UR9, UR39, URZ ;  /* 0x0000002709077290 */ /* 0x000fe2000fffe03f */
[----:B------:R-:W-:Y:S01]  /*a510*/  ISETP.GE.AND P1, PT, R13, R93, PT ;  /* 0x0000005d0d00720c */ /* 0x000fe20003f26270 */
[----:B0-----:R-:W-:Y:S01]  /*a520*/  @!P4 FMUL.FTZ R17, R17, R36 ;  /* 0x000000241111c220 */ /* 0x001fe20000410000 */
[----:B------:R-:W-:-:S02]  /*a530*/  LEA R34, P3, R37, R34, 0x1 ;  /* 0x0000002225227211 */ /* 0x000fc400078608ff */
[----:B------:R-:W-:Y:S02]  /*a540*/  MOV R62, UR20 ;  /* 0x00000014003e7c02 */ /* 0x000fe40008000f00 */
[----:B------:R-:W-:Y:S02]  /*a550*/  ISETP.GE.AND P4, PT, R18, R93, PT ;  /* 0x0000005d1200720c */ /* 0x000fe40003f86270 */
[----:B------:R-:W-:Y:S01]  /*a560*/  LEA.HI.X R35, R37, R35, R62, 0x1, P3 ;  /* 0x0000002325237211 */ /* 0x000fe200018f0c3e */
[----:B-1----:R-:W-:Y:S01]  /*a570*/  @!P5 FMUL.FTZ R19, R19, R60 ;  /* 0x0000003c1313d220 */ /* 0x002fe20000410000 */
[-C--:B------:R-:W-:Y:S02]  /*a580*/  ISETP.GE.AND P3, PT, R20, R93.reuse, PT ;  /* 0x0000005d1400720c */ /* 0x080fe40003f66270 */
[-C--:B------:R-:W-:Y:S01]  /*a590*/  ISETP.GE.AND P5, PT, R21, R93.reuse, PT ;  /* 0x0000005d1500720c */ /* 0x080fe20003fa6270 */
[----:B------:R-:W-:Y:S01]  /*a5a0*/  @!P2 STG.E.U16 [R34.64+-0xf80], R65 ;  /* 0xfff080412200a986 */ /* 0x000fe2000c10151e */
[----:B------:R-:W-:-:S02]  /*a5b0*/  ISETP.GE.AND P2, PT, R22, R93, PT ;  /* 0x0000005d1600720c */ /* 0x000fc40003f46270 */
[----:B------:R-:W-:Y:S01]  /*a5c0*/  ISETP.NE.AND P6, PT, R55, RZ, PT ;  /* 0x000000ff3700720c */ /* 0x000fe20003fc5270 */
        /* <DEDUP_REMOVED lines=21> */
[----:B------:R0:W-:Y:S04]  /*a720*/  @!P1 STG.E.U16 [R34.64+-0xc40], R91 ;  /* 0xfff3c05b22009986 */ /* 0x0001e8000c10151e */
[----:B------:R-:W-:Y:S01]  /*a730*/  BAR.SYNC.DEFER_BLOCKING 0x0 ;  /* 0x0000000000007b1d */ /* 0x000fe20000010000 */
[----:B---3--:R-:W-:-:S04]  /*a740*/  FADD.FTZ R37, R0, R61 ;  /* 0x0000003d00257221 */ /* 0x008fc80000010000 */
[----:B------:R-:W-:Y:S01]  /*a750*/  FADD.FTZ R36, R37, R2 ;  /* 0x0000000225247221 */ /* 0x000fe20000010000 */
[----:B------:R-:W-:-:S03]  /*a760*/  F2FP.PACK_AB R2, R2, R0 ;  /* 0x000000000202723e */ /* 0x000fc600000000ff */
[----:B------:R-:W-:Y:S01]  /*a770*/  FADD.FTZ R37, R36, R3 ;  /* 0x0000000324257221 */ /* 0x000fe20000010000 */
[----:B0-----:R-:W-:Y:S01]  /*a780*/  PRMT R35, R2, 0x7632, R35 ;  /* 0x0000763202237816 */ /* 0x001fe20000000023 */
[----:B------:R0:W-:Y:S02]  /*a790*/  STS.U16 [R54], R2 ;  /* 0x0000000236007388 */ /* 0x0001e40000000400 */
[----:B------:R-:W-:Y:S01]  /*a7a0*/  FADD.FTZ R0, R37, R4 ;  /* 0x0000000425007221 */ /* 0x000fe20000010000 */
[----:B------:R-:W-:Y:S01]  /*a7b0*/  F2FP.PACK_AB R4, R4, R3 ;  /* 0x000000030404723e */ /* 0x000fe200000000ff */
[----:B------:R1:W-:Y:S02]  /*a7c0*/  STS.U16 [R38+0x2], R35 ;  /* 0x0000022326007388 */ /* 0x0003e40000000400 */
[----:B------:R-:W-:Y:S01]  /*a7d0*/  FADD.FTZ R3, R0, R5 ;  /* 0x0000000500037221 */ /* 0x000fe20000010000 */
[----:B------:R-:W-:Y:S02]  /*a7e0*/  F2FP.PACK_AB R5, R6, R5 ;  /* 0x000000050605723e */ /* 0x000fe400000000ff */
[----:B------:R-:W-:Y:S01]  /*a7f0*/  PRMT R36, R4, 0x7610, R36 ;  /* 0x0000761004247816 */ /* 0x000fe20000000024 */
[----:B------:R-:W-:Y:S01]  /*a800*/  FADD.FTZ R6, R3, R6 ;  /* 0x0000000603067221 */ /* 0x000fe20000010000 */
[----:B------:R-:W-:-:S02]  /*a810*/  F2FP.PACK_AB R0, R9, R7 ;  /* 0x000000070900723e */ /* 0x000fc400000000ff */
[----:B------:R-:W-:Y:S01]  /*a820*/  PRMT R37, R4, 0x7632, R37 ;  /* 0x0000763204257816 */ /* 0x000fe20000000025 */
[----:B------:R-:W-:Y:S01]  /*a830*/  STS.U16 [R39+0x4], R36 ;  /* 0x0000042427007388 */ /* 0x000fe20000000400 */
[----:B0-----:R-:W-:Y:S01]  /*a840*/  F2FP.PACK_AB R2, R11, R10 ;  /* 0x0000000a0b02723e */ /* 0x001fe200000000ff */
[----:B------:R-:W-:Y:S01]  /*a850*/  FADD.FTZ R6, R6, R7 ;  /* 0x0000000706067221 */ /* 0x000fe20000010000 */
[----:B------:R-:W-:Y:S01]  /*a860*/  PRMT R34, R5, 0x7632, R34 ;  /* 0x0000763205227816 */ /* 0x000fe20000000022 */
[----:B------:R-:W-:Y:S01]  /*a870*/  STS.U16 [R42+0x6], R37 ;  /* 0x000006252a007388 */ /* 0x000fe20000000400 */
[----:B------:R-:W-:Y:S01]  /*a880*/  PRMT R54, R0, 0x7610, R54 ;  /* 0x0000761000367816 */ /* 0x000fe20000000036 */
[----:B------:R-:W-:Y:S01]  /*a890*/  FADD.FTZ R9, R6, R9 ;  /* 0x0000000906097221 */ /* 0x000fe20000010000 */
[----:B------:R-:W-:Y:S01]  /*a8a0*/  F2FP.PACK_AB R4, R14, R12 ;  /* 0x0000000c0e04723e */ /* 0x000fe200000000ff */
[----:B------:R0:W-:Y:S01]  /*a8b0*/  STS.U16 [R41+0x8], R5 ;  /* 0x0000080529007388 */ /* 0x0001e20000000400 */
[----:B-1----:R-:W-:Y:S01]  /*a8c0*/  PRMT R35, R0, 0x7632, R35 ;  /* 0x0000763200237816 */ /* 0x002fe20000000023 */
[----:B------:R-:W-:Y:S01]  /*a8d0*/  FADD.FTZ R10, R9, R10 ;  /* 0x0000000a090a7221 */ /* 0x000fe20000010000 */
[C---:B------:R-:W-:Y:S01]  /*a8e0*/  PRMT R38, R2.reuse, 0x7610, R38 ;  /* 0x0000761002267816 */ /* 0x040fe20000000026 */
[----:B------:R1:W-:Y:S01]  /*a8f0*/  STS.U16 [R44+0xa], R34 ;  /* 0x00000a222c007388 */ /* 0x0003e20000000400 */
[----:B------:R-:W-:Y:S01]  /*a900*/  PRMT R57, R2, 0x7632, R57 ;  /* 0x0000763202397816 */ /* 0x000fe20000000039 */
[----:B------:R-:W-:Y:S01]  /*a910*/  FADD.FTZ R11, R10, R11 ;  /* 0x0000000b0a0b7221 */ /* 0x000fe20000010000 */
[----:B------:R-:W-:Y:S01]  /*a920*/  F2FP.PACK_AB R0, R16, R15 ;  /* 0x0000000f1000723e */ /* 0x000fe200000000ff */
[----:B------:R-:W-:Y:S01]  /*a930*/  STS.U16 [R40+0xc], R54 ;  /* 0x00000c3628007388 */ /* 0x000fe20000000400 */
[----:B------:R-:W-:Y:S01]  /*a940*/  F2FP.PACK_AB R2, R19, R17 ;  /* 0x000000111302723e */ /* 0x000fe200000000ff */
[----:B------:R-:W-:Y:S01]  /*a950*/  FADD.FTZ R11, R11, R12 ;  /* 0x0000000c0b0b7221 */ /* 0x000fe20000010000 */
[----:B0-----:R-:W-:Y:S01]  /*a960*/  PRMT R5, R4, 0x7632, R5 ;  /* 0x0000763204057816 */ /* 0x001fe20000000005 */
[----:B------:R-:W-:Y:S01]  /*a970*/  STS.U16 [R45+0xe], R35 ;  /* 0x00000e232d007388 */ /* 0x000fe20000000400 */
[----:B------:R-:W-:Y:S01]  /*a980*/  PRMT R36, R2, 0x7632, R36 ;  /* 0x0000763202247816 */ /* 0x000fe20000000024 */
[----:B------:R-:W-:Y:S01]  /*a990*/  FADD.FTZ R14, R11, R14 ;  /* 0x0000000e0b0e7221 */ /* 0x000fe20000010000 */
[----:B-1----:R-:W-:Y:S01]  /*a9a0*/  PRMT R34, R0, 0x7632, R34 ;  /* 0x0000763200227816 */ /* 0x002fe20000000022 */
[----:B------:R-:W-:Y:S02]  /*a9b0*/  STS.U16 [R46+0x10], R38 ;  /* 0x000010262e007388 */ /* 0x000fe40000000400 */
[----:B------:R-:W-:-:S02]  /*a9c0*/  FADD.FTZ R15, R14, R15 ;  /* 0x0000000f0e0f7221 */ /* 0x000fc40000010000 */
[----:B------:R-:W-:Y:S02]  /*a9d0*/  STS.U16 [R47+0x12], R57 ;  /* 0x000012392f007388 */ /* 0x000fe40000000400 */
[----:B------:R-:W-:Y:S02]  /*a9e0*/  FADD.FTZ R16, R15, R16 ;  /* 0x000000100f107221 */ /* 0x000fe40000010000 */
[----:B------:R-:W-:Y:S02]  /*a9f0*/  STS.U16 [R48+0x14], R4 ;  /* 0x0000140430007388 */ /* 0x000fe40000000400 */
[----:B------:R-:W-:Y:S02]  /*aa00*/  FADD.FTZ R16, R16, R17 ;  /* 0x0000001110107221 */ /* 0x000fe40000010000 */
[----:B------:R-:W-:Y:S04]  /*aa10*/  STS.U16 [R49+0x16], R5 ;  /* 0x0000160531007388 */ /* 0x000fe80000000400 */
        /* <DEDUP_REMOVED lines=44> */
.L_x_443:
[----:B------:R-:W-:Y:S05]  /*ace0*/  BSYNC B0 ;  /* 0x0000000000007941 */ /* 0x000fea0003800000 */
.L_x_442:
        /* <DEDUP_REMOVED lines=22> */
[----:B------:R-:W-:-:S02]  /*ae50*/  UIADD3 UR27, UP4, UR27, -0x1000, URZ ;  /* 0xfffff0001b1b7890 */ /* 0x000fc4000ff9e03f */
[----:B------:R-:W-:Y:S01]  /*ae60*/  UIADD3 UR6, UR6, 0x1, URZ ;  /* 0x0000000106067890 */ /* 0x000fe2000fffe03f */
[----:B------:R-:W-:Y:S01]  /*ae70*/  LEA.HI.X R3, R3, R0, R4, 0x1, P0 ;  /* 0x0000000003037211 */ /* 0x000fe200000f0c04 */
[----:B------:R-:W-:Y:S01]  /*ae80*/  UIADD3.X UR24, UR24, -0x1, URZ, UP1, !UPT ;  /* 0xffffffff18187890 */ /* 0x000fe20008ffe43f */
        /* <DEDUP_REMOVED lines=30> */
.L_x_358:
        /* <DEDUP_REMOVED lines=35> */
.L_x_446:
[----:B-1----:R-:W-:Y:S05]  /*b2a0*/  BSYNC B0 ;  /* 0x0000000000007941 */ /* 0x002fea0003800000 */
.L_x_445:
        /* <DEDUP_REMOVED lines=28> */
[----:B------:R-:W-:Y:S02]  /*b470*/  MOV R2, UR14 ;  /* 0x0000000e00027c02 */ /* 0x000fe40008000f00 */
[----:B------:R-:W-:Y:S01]  /*b480*/  MOV R3, UR15 ;  /* 0x0000000f00037c02 */ /* 0x000fe20008000f00 */
[----:B---3--:R-:W-:-:S05]  /*b490*/  @!P0 FADD.FTZ R4, R0, R5 ;  /* 0x0000000500048221 */ /* 0x008fca0000010000 */
[----:B------:R1:W-:Y:S01]  /*b4a0*/  RED.E.ADD.F32.FTZ.RN.STRONG.GPU [R2.64], R4 ;  /* 0x000000040200798e */ /* 0x0003e2000c10e79e */
[----:B------:R-:W-:Y:S01]  /*b4b0*/  HFMA2.MMA R11, -RZ, RZ, 0, 0 ;  /* 0x00000000ff0b7435 */ /* 0x000fe200000001ff */
[----:B------:R-:W-:Y:S05]  /*b4c0*/  BRA `(.L_x_449) ;  /* 0x0000001000007947 */ /* 0x000fea0003800000 */
.L_x_448:
[----:B------:R-:W3:Y:S02]  /*b4d0*/  S2R R11, SR_TID.X ;  /* 0x00000000000b7919 */ /* 0x000ee40000002100 */
.L_x_449:
[----:B-1----:R-:W-:Y:S05]  /*b4e0*/  BSYNC B0 ;  /* 0x0000000000007941 */ /* 0x002fea0003800000 */
.L_x_447:
        /* <DEDUP_REMOVED lines=11> */
[----:B------:R-:W-:-:S04]  /*b5a0*/  UIADD3 UR6, UR5, UR6, URZ ;  /* 0x0000000605067290 */ /* 0x000fc8000fffe03f */
.L_x_450:
[----:B0-----:R-:W0:Y:S01]  /*b5b0*/  LDS R13, [R11.X4+0x4de0] ;  /* 0x004de0000b0d7984 */ /* 0x001e220000004800 */
[----:B------:R-:W-:Y:S01]  /*b5c0*/  MOV R4, UR4 ;  /* 0x0000000400047c02 */ /* 0x000fe20008000f00 */
[----:B------:R-:W-:Y:S01]  /*b5d0*/  IMAD.U32 R3, RZ, RZ, UR6 ;  /* 0x00000006ff037e24 */ /* 0x000fe2000f8e00ff */
[----:B------:R-:W-:Y:S01]  /*b5e0*/  SHF.R.S32.HI R0, RZ, 0x1f, R11 ;  /* 0x0000001fff007819 */ /* 0x000fe2000001140b */
[----:B------:R1:W2:Y:S01]  /*b5f0*/  LDS R15, [R11.X4+0x51e0] ;  /* 0x0051e0000b0f7984 */ /* 0x0002a20000004800 */
[----:B------:R-:W-:Y:S01]  /*b600*/  MOV R2, R4 ;  /* 0x0000000400027202 */ /* 0x000fe20000000f00 */
[----:B------:R-:W-:Y:S01]  /*b610*/  IMAD.U32 R9, RZ, RZ, UR11 ;  /* 0x0000000bff097e24 */ /* 0x000fe2000f8e00ff */
[----:B------:R-:W-:Y:S01]  /*b620*/  MOV R8, UR10 ;  /* 0x0000000a00087c02 */ /* 0x000fe20008000f00 */
[----:B------:R-:W-:Y:S01]  /*b630*/  IMAD R4, R0, c[0x0][0x290], RZ ;  /* 0x0000a40000047a24 */ /* 0x000fe200078e02ff */
[----:B------:R-:W-:Y:S01]  /*b640*/  MOV R5, UR5 ;  /* 0x0000000500057c02 */ /* 0x000fe20008000f00 */
[C---:B------:R-:W-:Y:S01]  /*b650*/  IMAD.WIDE.U32 R2, R11.reuse, c[0x0][0x290], R2 ;  /* 0x0000a4000b027a25 */ /* 0x040fe200078e0002 */
[----:B------:R-:W-:Y:S01]  /*b660*/  MOV R7, UR7 ;  /* 0x0000000700077c02 */ /* 0x000fe20008000f00 */
[----:B------:R-:W-:Y:S01]  /*b670*/  YIELD ;  /* 0x0000000000007946 */ /* 0x000fe20003800000 */
[----:B------:R-:W-:Y:S01]  /*b680*/  MOV R6, R8 ;  /* 0x0000000800067202 */ /* 0x000fe20000000f00 */
[----:B------:R-:W-:Y:S01]  /*b690*/  IMAD R5, R11, c[0x0][0x294], R4 ;  /* 0x0000a5000b057a24 */ /* 0x000fe200078e0204 */
[----:B------:R-:W-:Y:S01]  /*b6a0*/  LEA R4, P0, R2, c[0x0][0x310], 0x2 ;  /* 0x0000c40002047a11 */ /* 0x000fe200078010ff */
[----:B------:R-:W-:-:S02]  /*b6b0*/  IMAD R0, R0, c[0x0][0x2b0], RZ ;  /* 0x0000ac0000007a24 */ /* 0x000fc400078e02ff */
[----:B------:R-:W-:Y:S01]  /*b6c0*/  IMAD.WIDE.U32 R6, R11, c[0x0][0x2b0], R6 ;  /* 0x0000ac000b067a25 */ /* 0x000fe200078e0006 */
[----:B------:R-:W-:-:S03]  /*b6d0*/  IADD3 R5, R3, R5, RZ ;  /* 0x0000000503057210 */ /* 0x000fc60007ffe0ff */
[C---:B------:R-:W-:Y:S01]  /*b6e0*/  IMAD R9, R11.reuse, c[0x0][0x2b4], R0 ;  /* 0x0000ad000b097a24 */ /* 0x040fe200078e0200 */
[----:B-1----:R-:W-:Y:S02]  /*b6f0*/  IADD3 R11, R11, c[0x0][0x0], RZ ;  /* 0x000000000b0b7a10 */ /* 0x002fe40007ffe0ff */
[----:B------:R-:W-:Y:S02]  /*b700*/  LEA.HI.X R5, R2, c[0x0][0x314], R5, 0x2, P0 ;  /* 0x0000c50002057a11 */ /* 0x000fe400000f1405 */
        /* <DEDUP_REMOVED lines=8> */
.L_x_396:
[----:B------:R-:W-:Y:S01]  /*b790*/  HFMA2.MMA R86, -RZ, RZ, 0, 5.9604644775390625e-08 ;  /* 0x00000001ff567435 */ /* 0x000fe200000001ff */
[----:B------:R-:W-:Y:S01]  /*b7a0*/  IMAD.MOV.U32 R85, RZ, RZ, R141 ;  /* 0x000000ffff557224 */ /* 0x000fe200078e008d */
[----:B------:R-:W-:-:S04]  /*b7b0*/  MOV R84, 0xb7d0 ;  /* 0x0000b7d000547802 */ /* 0x000fc80000000f00 */
[----:B-1---5:R-:W-:Y:S05]  /*b7c0*/  CALL.REL.NOINC `($__internal_20_$__cuda_sm70_shflsync_up) ;  /* 0x00000c3000007944 */ /* 0x022fea0003c00000 */
[----:B------:R-:W-:Y:S01]  /*b7d0*/  MOV R156, R86 ;  /* 0x00000056009c7202 */ /* 0x000fe20000000f00 */
[----:B--2---:R-:W-:Y:S05]  /*b7e0*/  BRA `(.L_x_451) ;  /* 0xffffaa7000007947 */ /* 0x004fea000383ffff */
.L_x_397:
[----:B------:R-:W-:Y:S01]  /*b7f0*/  HFMA2.MMA R86, -RZ, RZ, 0, 5.9604644775390625e-08 ;  /* 0x00000001ff567435 */ /* 0x000fe200000001ff */
[----:B------:R-:W-:-:S02]  /*b800*/  MOV R85, R87 ;  /* 0x0000005700557202 */ /* 0x000fc40000000f00 */
[----:B------:R-:W-:-:S03]  /*b810*/  MOV R84, 0xb830 ;  /* 0x0000b83000547802 */ /* 0x000fc60000000f00 */
[----:B012--5:R-:W-:Y:S05]  /*b820*/  CALL.REL.NOINC `($__internal_20_$__cuda_sm70_shflsync_up) ;  /* 0x00000bd000007944 */ /* 0x027fea0003c00000 */
        /* <DEDUP_REMOVED lines=9> */
[----:B--2---:R-:W-:Y:S05]  /*b8c0*/  CALL.REL.NOINC `($__internal_20_$__cuda_sm70_shflsync_up) ;  /* 0x00000b3000007944 */ /* 0x004fea0003c00000 */
[----:B------:R-:W-:Y:S01]  /*b8d0*/  MOV R156, R86 ;  /* 0x00000056009c7202 */ /* 0x000fe20000000f00 */
[----:B------:R-:W-:Y:S01]  /*b8e0*/  HFMA2.MMA R86, -RZ, RZ, 0, 1.1920928955078125e-07 ;  /* 0x00000002ff567435 */ /* 0x000fe200000001ff */
[----:B------:R-:W-:Y:S02]  /*b8f0*/  MOV R85, R87 ;  /* 0x0000005700557202 */ /* 0x000fe40000000f00 */
[----:B------:R-:W-:-:S03]  /*b900*/  MOV R84, 0xb920 ;  /* 0x0000b92000547802 */ /* 0x000fc60000000f00 */
[----:B--2---:R-:W-:Y:S05]  /*b910*/  CALL.REL.NOINC `($__internal_20_$__cuda_sm70_shflsync_up) ;  /* 0x00000ae000007944 */ /* 0x004fea0003c00000 */
[----:B------:R-:W0:Y:S02]  /*b920*/  S2R R84, SR_LANEID ;  /* 0x0000000000547919 */ /* 0x000e240000000000 */
[----:B0-----:R-:W-:-:S02]  /*b930*/  ISETP.GE.AND P0, PT, R84, 0x2, PT ;  /* 0x000000025400780c */ /* 0x001fc40003f06270 */
[----:B------:R-:W-:-:S11]  /*b940*/  MOV R84, 0xb9a0 ;  /* 0x0000b9a000547802 */ /* 0x000fd60000000f00 */
[----:B------:R-:W-:Y:S02]  /*b950*/  @P0 FFMA.FTZ R87, R141, R86, R87 ;  /* 0x000000568d570223 */ /* 0x000fe40000010057 */
[----:B------:R-:W-:Y:S02]  /*b960*/  @P0 FMUL.FTZ R141, R156, R141 ;  /* 0x0000008d9c8d0220 */ /* 0x000fe40000410000 */
[----:B------:R-:W-:-:S03]  /*b970*/  IMAD.MOV.U32 R86, RZ, RZ, 0x4 ;  /* 0x00000004ff567424 */ /* 0x000fc600078e00ff */
[----:B------:R-:W-:Y:S02]  /*b980*/  MOV R85, R141 ;  /* 0x0000008d00557202 */ /* 0x000fe40000000f00 */
[----:B--2---:R-:W-:Y:S05]  /*b990*/  CALL.REL.NOINC `($__internal_20_$__cuda_sm70_shflsync_up) ;  /* 0x00000a6000007944 */ /* 0x004fea0003c00000 */
[----:B------:R-:W-:Y:S01]  /*b9a0*/  MOV R156, R86 ;  /* 0x00000056009c7202 */ /* 0x000fe20000000f00 */
[----:B------:R-:W-:Y:S01]  /*b9b0*/  HFMA2.MMA R86, -RZ, RZ, 0, 2.384185791015625e-07 ;  /* 0x00000004ff567435 */ /* 0x000fe200000001ff */
[----:B------:R-:W-:Y:S02]  /*b9c0*/  MOV R85, R87 ;  /* 0x0000005700557202 */ /* 0x000fe40000000f00 */
[----:B------:R-:W-:-:S03]  /*b9d0*/  MOV R84, 0xb9f0 ;  /* 0x0000b9f000547802 */ /* 0x000fc60000000f00 */
[----:B--2---:R-:W-:Y:S05]  /*b9e0*/  CALL.REL.NOINC `($__internal_20_$__cuda_sm70_shflsync_up) ;  /* 0x00000a1000007944 */ /* 0x004fea0003c00000 */
[----:B------:R-:W0:Y:S02]  /*b9f0*/  S2R R84, SR_LANEID ;  /* 0x0000000000547919 */ /* 0x000e240000000000 */
[----:B0-----:R-:W-:Y:S02]  /*ba00*/  ISETP.GE.AND P0, PT, R84, 0x4, PT ;  /* 0x000000045400780c */ /* 0x001fe40003f06270 */
[----:B------:R-:W-:-:S11]  /*ba10*/  MOV R84, 0xba70 ;  /* 0x0000ba7000547802 */ /* 0x000fd60000000f00 */
[----:B------:R-:W-:Y:S02]  /*ba20*/  @P0 FFMA.FTZ R87, R141, R86, R87 ;  /* 0x000000568d570223 */ /* 0x000fe40000010057 */
[----:B------:R-:W-:Y:S02]  /*ba30*/  @P0 FMUL.FTZ R141, R156, R141 ;  /* 0x0000008d9c8d0220 */ /* 0x000fe40000410000 */
[----:B------:R-:W-:-:S03]  /*ba40*/  IMAD.MOV.U32 R86, RZ, RZ, 0x8 ;  /* 0x00000008ff567424 */ /* 0x000fc600078e00ff */
[----:B------:R-:W-:Y:S02]  /*ba50*/  MOV R85, R141 ;  /* 0x0000008d00557202 */ /* 0x000fe40000000f00 */
[----:B--2---:R-:W-:Y:S05]  /*ba60*/  CALL.REL.NOINC `($__internal_20_$__cuda_sm70_shflsync_up) ;  /* 0x0000099000007944 */ /* 0x004fea0003c00000 */
[----:B------:R-:W-:Y:S01]  /*ba70*/  MOV R156, R86 ;  /* 0x00000056009c7202 */ /* 0x000fe20000000f00 */
[----:B------:R-:W-:Y:S01]  /*ba80*/  HFMA2.MMA R86, -RZ, RZ, 0, 4.76837158203125e-07 ;  /* 0x00000008ff567435 */ /* 0x000fe200000001ff */
[----:B------:R-:W-:Y:S02]  /*ba90*/  MOV R85, R87 ;  /* 0x0000005700557202 */ /* 0x000fe40000000f00 */
[----:B------:R-:W-:-:S03]  /*baa0*/  MOV R84, 0xbac0 ;  /* 0x0000bac000547802 */ /* 0x000fc60000000f00 */
[----:B--2---:R-:W-:Y:S05]  /*bab0*/  CALL.REL.NOINC `($__internal_20_$__cuda_sm70_shflsync_up) ;  /* 0x0000094000007944 */ /* 0x004fea0003c00000 */
[----:B------:R-:W0:Y:S02]  /*bac0*/  S2R R84, SR_LANEID ;  /* 0x0000000000547919 */ /* 0x000e240000000000 */
[----:B0-----:R-:W-:Y:S02]  /*bad0*/  ISETP.GE.AND P0, PT, R84, 0x8, PT ;  /* 0x000000085400780c */ /* 0x001fe40003f06270 */
[----:B------:R-:W-:-:S11]  /*bae0*/  MOV R84, 0xbb40 ;  /* 0x0000bb4000547802 */ /* 0x000fd60000000f00 */
[----:B------:R-:W-:Y:S01]  /*baf0*/  @P0 FFMA.FTZ R87, R141, R86, R87 ;  /* 0x000000568d570223 */ /* 0x000fe20000010057 */
[----:B------:R-:W-:Y:S01]  /*bb00*/  MOV R86, 0x10 ;  /* 0x0000001000567802 */ /* 0x000fe20000000f00 */
[----:B------:R-:W-:-:S04]  /*bb10*/  @P0 FMUL.FTZ R141, R156, R141 ;  /* 0x0000008d9c8d0220 */ /* 0x000fc80000410000 */
[----:B------:R-:W-:Y:S02]  /*bb20*/  IMAD.MOV.U32 R85, RZ, RZ, R141 ;  /* 0x000000ffff557224 */ /* 0x000fe400078e008d */
[----:B--2---:R-:W-:Y:S05]  /*bb30*/  CALL.REL.NOINC `($__internal_20_$__cuda_sm70_shflsync_up) ;  /* 0x000008c000007944 */ /* 0x004fea0003c00000 */
[----:B------:R-:W-:Y:S01]  /*bb40*/  MOV R156, R86 ;  /* 0x00000056009c7202 */ /* 0x000fe20000000f00 */
[----:B------:R-:W-:Y:S01]  /*bb50*/  HFMA2.MMA R86, -RZ, RZ, 0, 9.5367431640625e-07 ;  /* 0x00000010ff567435 */ /* 0x000fe200000001ff */
[----:B------:R-:W-:Y:S02]  /*bb60*/  MOV R85, R87 ;  /* 0x0000005700557202 */ /* 0x000fe40000000f00 */
[----:B------:R-:W-:-:S03]  /*bb70*/  MOV R84, 0xbb90 ;  /* 0x0000bb9000547802 */ /* 0x000fc60000000f00 */
[----:B--2---:R-:W-:Y:S05]  /*bb80*/  CALL.REL.NOINC `($__internal_20_$__cuda_sm70_shflsync_up) ;  /* 0x0000087000007944 */ /* 0x004fea0003c00000 */
[----:B------:R-:W-:Y:S01]  /*bb90*/  IMAD.MOV.U32 R84, RZ, RZ, R86 ;  /* 0x000000ffff547224 */ /* 0x000fe200078e0056 */
[----:B--2---:R-:W-:Y:S05]  /*bba0*/  BRA `(.L_x_452) ;  /* 0xffffa82000007947 */ /* 0x004fea000383ffff */
.L_x_400:
[----:B-1----:R-:W-:Y:S01]  /*bbb0*/  HFMA2.MMA R86, -RZ, RZ, 0, 5.9604644775390625e-08 ;  /* 0x00000001ff567435 */ /* 0x002fe200000001ff */
[----:B------:R-:W-:Y:S02]  /*bbc0*/  MOV R85, R141 ;  /* 0x0000008d00557202 */ /* 0x000fe40000000f00 */
[----:B------:R-:W-:-:S03]  /*bbd0*/  MOV R84, 0xbbf0 ;  /* 0x0000bbf000547802 */ /* 0x000fc60000000f00 */
[----:B0-2--5:R-:W-:Y:S05]  /*bbe0*/  CALL.REL.NOINC `($__internal_20_$__cuda_sm70_shflsync_up) ;  /* 0x0000081000007944 */ /* 0x025fea0003c00000 */
[----:B------:R-:W-:Y:S01]  /*bbf0*/  MOV R141, R86 ;  /* 0x00000056008d7202 */ /* 0x000fe20000000f00 */
[----:B------:R-:W-:Y:S01]  /*bc00*/  IMAD.MOV.U32 R86, RZ, RZ, 0x1 ;  /* 0x00000001ff567424 */ /* 0x000fe200078e00ff */
[----:B------:R-:W-:-:S02]  /*bc10*/  MOV R85, R87 ;  /* 0x0000005700557202 */ /* 0x000fc40000000f00 */
[----:B------:R-:W-:Y:S02]  /*bc20*/  MOV R84, 0xbc40 ;  /* 0x0000bc4000547802 */ /* 0x000fe40000000f00 */
[----:B--2---:R-:W-:Y:S05]  /*bc30*/  CALL.REL.NOINC `($__internal_20_$__cuda_sm70_shflsync_up) ;  /* 0x000007c000007944 */ /* 0x004fea0003c00000 */
[----:B------:R-:W-:Y:S01]  /*bc40*/  MOV R87, R86 ;  /* 0x0000005600577202 */ /* 0x000fe20000000f00 */
[----:B------:R-:W-:Y:S01]  /*bc50*/  HFMA2.MMA R86, -RZ, RZ, 0, 0 ;  /* 0x00000000ff567435 */ /* 0x000fe200000001ff */
[----:B------:R-:W-:Y:S02]  /*bc60*/  MOV R84, R82 ;  /* 0x0000005200547202 */ /* 0x000fe40000000f00 */
[----:B------:R-:W-:-:S03]  /*bc70*/  MOV R85, 0xbc90 ;  /* 0x0000bc9000557802 */ /* 0x000fc60000000f00 */
[----:B--2---:R-:W-:Y:S05]  /*bc80*/  CALL.REL.NOINC `($__internal_19_$__cuda_sm70_shflsync_idx_p) ;  /* 0x000006d000007944 */ /* 0x004fea0003c00000 */
[----:B-1----:R-:W-:Y:S01]  /*bc90*/  IMAD.MOV.U32 R82, RZ, RZ, R86 ;  /* 0x000000ffff527224 */ /* 0x002fe200078e0056 */
[----:B------:R-:W-:Y:S01]  /*bca0*/  HFMA2.MMA R86, -RZ, RZ, 0, 0 ;  /* 0x00000000ff567435 */ /* 0x000fe200000001ff */
[----:B------:R-:W-:Y:S02]  /*bcb0*/  MOV R84, R83 ;  /* 0x0000005300547202 */ /* 0x000fe40000000f00 */
[----:B------:R-:W-:-:S03]  /*bcc0*/  MOV R85, 0xbce0 ;  /* 0x0000bce000557802 */ /* 0x000fc60000000f00 */
[----:B0-2--5:R-:W-:Y:S05]  /*bcd0*/  CALL.REL.NOINC `($__internal_19_$__cuda_sm70_shflsync_idx_p) ;  /* 0x0000068000007944 */ /* 0x025fea0003c00000 */
[----:B-1----:R-:W-:Y:S01]  /*bce0*/  MOV R83, R86 ;  /* 0x0000005600537202 */ /* 0x002fe20000000f00 */
[----:B0-2--5:R-:W-:Y:S05]  /*bcf0*/  BRA `(.L_x_453) ;  /* 0xffffa80000007947 */ /* 0x025fea000383ffff */
.L_x_403:
[----:B------:R-:W-:Y:S01]  /*bd00*/  HFMA2.MMA R86, -RZ, RZ, 0, 5.9604644775390625e-08 ;  /* 0x00000001ff567435 */ /* 0x000fe200000001ff */
[----:B------:R-:W-:-:S02]  /*bd10*/  MOV R85, R87 ;  /* 0x0000005700557202 */ /* 0x000fc40000000f00 */
[----:B------:R-:W-:-:S03]  /*bd20*/  MOV R84, 0xbd40 ;  /* 0x0000bd4000547802 */ /* 0x000fc60000000f00 */
[----:B------:R-:W-:Y:S05]  /*bd30*/  CALL.REL.NOINC `($__internal_18_$__cuda_sm70_shflsync_down) ;  /* 0x0000059000007944 */ /* 0x000fea0003c00000 */
[----:B-1----:R-:W-:Y:S01]  /*bd40*/  IMAD.MOV.U32 R89, RZ, RZ, R86 ;  /* 0x000000ffff597224 */ /* 0x002fe200078e0056 */
[----:B0-2--5:R-:W-:Y:S05]  /*bd50*/  BRA `(.L_x_454) ;  /* 0xffffada000007947 */ /* 0x025fea000383ffff */
.L_x_404:
[----:B------:R-:W-:Y:S01]  /*bd60*/  HFMA2.MMA R86, -RZ, RZ, 0, 5.9604644775390625e-08 ;  /* 0x00000001ff567435 */ /* 0x000fe200000001ff */
[----:B------:R-:W-:Y:S02]  /*bd70*/  MOV R85, R88 ;  /* 0x0000005800557202 */ /* 0x000fe40000000f00 */
[----:B------:R-:W-:-:S03]  /*bd80*/  MOV R84, 0xbda0 ;  /* 0x0000bda000547802 */ /* 0x000fc60000000f00 */
[----:B01----:R-:W-:Y:S05]  /*bd90*/  CALL.REL.NOINC `($__internal_18_$__cuda_sm70_shflsync_down) ;  /* 0x0000053000007944 */ /* 0x003fea0003c00000 */
[C---:B------:R-:W-:Y:S02]  /*bda0*/  FMUL.FTZ R89, R87.reuse, R89 ;  /* 0x0000005957597220 */ /* 0x040fe40000410000 */
[C---:B-1----:R-:W-:Y:S01]  /*bdb0*/  FFMA.FTZ R84, R87.reuse, R86, R88 ;  /* 0x0000005657547223 */ /* 0x042fe20000010058 */
[----:B------:R-:W-:Y:S02]  /*bdc0*/  MOV R86, 0x2 ;  /* 0x0000000200567802 */ /* 0x000fe40000000f00 */
[----:B------:R-:W-:Y:S02]  /*bdd0*/  FSEL R87, R87, R89, !P4 ;  /* 0x0000005957577208 */ /* 0x000fe40006000000 */
[----:B------:R-:W-:-:S02]  /*bde0*/  FSEL R88, R88, R84, !P4 ;  /* 0x0000005458587208 */ /* 0x000fc40006000000 */
[----:B------:R-:W-:Y:S02]  /*bdf0*/  MOV R85, R87 ;  /* 0x0000005700557202 */ /* 0x000fe40000000f00 */
[----:B------:R-:W-:Y:S02]  /*be00*/  MOV R84, 0xbe20 ;  /* 0x0000be2000547802 */ /* 0x000fe40000000f00 */
[----:B0-2--5:R-:W-:Y:S05]  /*be10*/  CALL.REL.NOINC `($__internal_18_$__cuda_sm70_shflsync_down) ;  /* 0x000004b000007944 */ /* 0x025fea0003c00000 */
[----:B-1----:R-:W-:Y:S01]  /*be20*/  IMAD.MOV.U32 R89, RZ, RZ, R86 ;  /* 0x000000ffff597224 */ /* 0x002fe200078e0056 */
[----:B------:R-:W-:Y:S01]  /*be30*/  HFMA2.MMA R86, -RZ, RZ, 0, 1.1920928955078125e-07 ;  /* 0x00000002ff567435 */ /* 0x000fe200000001ff */
[----:B------:R-:W-:Y:S02]  /*be40*/  MOV R85, R88 ;  /* 0x0000005800557202 */ /* 0x000fe40000000f00 */
[----:B------:R-:W-:-:S03]  /*be50*/  MOV R84, 0xbe70 ;  /* 0x0000be7000547802 */ /* 0x000fc60000000f00 */
[----:B0-2--5:R-:W-:Y:S05]  /*be60*/  CALL.REL.NOINC `($__internal_18_$__cuda_sm70_shflsync_down) ;  /* 0x0000046000007944 */ /* 0x025fea0003c00000 */
[----:B-1----:R-:W-:Y:S01]  /*be70*/  @!P3 FFMA.FTZ R88, R87, R86, R88 ;  /* 0x000000565758b223 */ /* 0x002fe20000010058 */
[----:B------:R-:W-:Y:S01]  /*be80*/  MOV R86, 0x4 ;  /* 0x0000000400567802 */ /* 0x000fe20000000f00 */
[----:B------:R-:W-:Y:S01]  /*be90*/  @!P3 FMUL.FTZ R87, R89, R87 ;  /* 0x000000575957b220 */ /* 0x000fe20000410000 */
[----:B------:R-:W-:-:S04]  /*bea0*/  MOV R84, 0xbed0 ;  /* 0x0000bed000547802 */ /* 0x000fc80000000f00 */
[----:B------:R-:W-:Y:S02]  /*beb0*/  MOV R85, R87 ;  /* 0x0000005700557202 */ /* 0x000fe40000000f00 */
[----:B0-2--5:R-:W-:Y:S05]  /*bec0*/  CALL.REL.NOINC `($__internal_18_$__cuda_sm70_shflsync_down) ;  /* 0x0000040000007944 */ /* 0x025fea0003c00000 */
[----:B-1----:R-:W-:Y:S01]  /*bed0*/  IMAD.MOV.U32 R89, RZ, RZ, R86 ;  /* 0x000000ffff597224 */ /* 0x002fe200078e0056 */
[----:B------:R-:W-:Y:S01]  /*bee0*/  HFMA2.MMA R86, -RZ, RZ, 0, 2.384185791015625e-07 ;  /* 0x00000004ff567435 */ /* 0x000fe200000001ff */
[----:B------:R-:W-:Y:S02]  /*bef0*/  MOV R85, R88 ;  /* 0x0000005800557202 */ /* 0x000fe40000000f00 */
[----:B------:R-:W-:-:S03]  /*bf00*/  MOV R84, 0xbf20 ;  /* 0x0000bf2000547802 */ /* 0x000fc60000000f00 */
[----:B0-2--5:R-:W-:Y:S05]  /*bf10*/  CALL.REL.NOINC `($__internal_18_$__cuda_sm70_shflsync_down) ;  /* 0x000003b000007944 */ /* 0x025fea0003c00000 */
[----:B-1----:R-:W-:Y:S01]  /*bf20*/  @!P2 FFMA.FTZ R88, R87, R86, R88 ;  /* 0x000000565758a223 */ /* 0x002fe20000010058 */
[----:B------:R-:W-:Y:S01]  /*bf30*/  MOV R84, 0xbfa0 ;  /* 0x0000bfa000547802 */ /* 0x000fe20000000f00 */
[----:B------:R-:W-:Y:S02]  /*bf40*/  @!P2 FMUL.FTZ R87, R89, R87 ;  /* 0x000000575957a220 */ /* 0x000fe40000410000 */
[----:B------:R-:W-:Y:S01]  /*bf50*/  IMAD.MOV.U32 R86, RZ, RZ, 0x8 ;  /* 0x00000008ff567424 */ /* 0x000fe200078e00ff */
[----:B------:R-:W-:Y:S02]  /*bf60*/  MOV R89, R88 ;  /* 0x0000005800597202 */ /* 0x000fe40000000f00 */
[----:B------:R-:W-:-:S04]  /*bf70*/  MOV R88, R87 ;  /* 0x0000005700587202 */ /* 0x000fc80000000f00 */
[----:B------:R-:W-:Y:S02]  /*bf80*/  MOV R85, R88 ;  /* 0x0000005800557202 */ /* 0x000fe40000000f00 */
[----:B0-2--5:R-:W-:Y:S05]  /*bf90*/  CALL.REL.NOINC `($__internal_18_$__cuda_sm70_shflsync_down) ;  /* 0x0000033000007944 */ /* 0x025fea0003c00000 */
[----:B-1----:R-:W-:Y:S01]  /*bfa0*/  MOV R87, R86 ;  /* 0x0000005600577202 */ /* 0x002fe20000000f00 */
[----:B------:R-:W-:Y:S01]  /*bfb0*/  HFMA2.MMA R86, -RZ, RZ, 0, 4.76837158203125e-07 ;  /* 0x00000008ff567435 */ /* 0x000fe200000001ff */
[----:B------:R-:W-:Y:S02]  /*bfc0*/  MOV R85, R89 ;  /* 0x0000005900557202 */ /* 0x000fe40000000f00 */
[----:B------:R-:W-:-:S03]  /*bfd0*/  MOV R84, 0xbff0 ;  /* 0x0000bff000547802 */ /* 0x000fc60000000f00 */
[----:B0-2--5:R-:W-:Y:S05]  /*bfe0*/  CALL.REL.NOINC `($__internal_18_$__cuda_sm70_shflsync_down) ;  /* 0x000002e000007944 */ /* 0x025fea0003c00000 */
[----:B-1----:R-:W-:Y:S01]  /*bff0*/  @!P1 FFMA.FTZ R89, R88, R86, R89 ;  /* 0x0000005658599223 */ /* 0x002fe20000010059 */
[----:B------:R-:W-:Y:S01]  /*c000*/  MOV R86, 0x10 ;  /* 0x0000001000567802 */ /* 0x000fe20000000f00 */
[----:B------:R-:W-:Y:S01]  /*c010*/  @!P1 FMUL.FTZ R88, R87, R88 ;  /* 0x0000005857589220 */ /* 0x000fe20000410000 */
[----:B------:R-:W-:Y:S01]  /*c020*/  MOV R84, 0xc060 ;  /* 0x0000c06000547802 */ /* 0x000fe20000000f00 */
[----:B------:R-:W-:-:S03]  /*c030*/  IMAD.MOV.U32 R87, RZ, RZ, R89 ;  /* 0x000000ffff577224 */ /* 0x000fc600078e0059 */
[----:B------:R-:W-:Y:S02]  /*c040*/  MOV R85, R88 ;  /* 0x0000005800557202 */ /* 0x000fe40000000f00 */
[----:B0-2--5:R-:W-:Y:S05]  /*c050*/  CALL.REL.NOINC `($__internal_18_$__cuda_sm70_shflsync_down) ;  /* 0x0000027000007944 */ /* 0x025fea0003c00000 */
[----:B-1----:R-:W-:Y:S01]  /*c060*/  MOV R89, R86 ;  /* 0x0000005600597202 */ /* 0x002fe20000000f00 */
[----:B------:R-:W-:Y:S01]  /*c070*/  IMAD.MOV.U32 R86, RZ, RZ, 0x10 ;  /* 0x00000010ff567424 */ /* 0x000fe200078e00ff */
[----:B------:R-:W-:Y:S02]  /*c080*/  MOV R85, R87 ;  /* 0x0000005700557202 */ /* 0x000fe40000000f00 */
[----:B------:R-:W-:Y:S02]  /*c090*/  MOV R84, 0xc0b0 ;  /* 0x0000c0b000547802 */ /* 0x000fe40000000f00 */
[----:B0-2--5:R-:W-:Y:S05]  /*c0a0*/  CALL.REL.NOINC `($__internal_18_$__cuda_sm70_shflsync_down) ;  /* 0x0000022000007944 */ /* 0x025fea0003c00000 */
[----:B-1----:R-:W-:Y:S01]  /*c0b0*/  @!P0 FFMA.FTZ R87, R88, R86, R87 ;  /* 0x0000005658578223 */ /* 0x002fe20000010057 */
[----:B------:R-:W-:Y:S01]  /*c0c0*/  HFMA2.MMA R86, -RZ, RZ, 0, 0 ;  /* 0x00000000ff567435 */ /* 0x000fe200000001ff */
[----:B------:R-:W-:Y:S01]  /*c0d0*/  @!P0 FMUL.FTZ R88, R89, R88 ;  /* 0x0000005859588220 */ /* 0x000fe20000410000 */
[----:B------:R-:W-:-:S04]  /*c0e0*/  MOV R85, 0xc110 ;  /* 0x0000c11000557802 */ /* 0x000fc80000000f00 */
[----:B------:R-:W-:Y:S02]  /*c0f0*/  MOV R84, R88 ;  /* 0x0000005800547202 */ /* 0x000fe40000000f00 */
[----:B0-2--5:R-:W-:Y:S05]  /*c100*/  CALL.REL.NOINC `($__internal_19_$__cuda_sm70_shflsync_idx_p) ;  /* 0x0000025000007944 */ /* 0x025fea0003c00000 */
[----:B-1----:R-:W-:Y:S01]  /*c110*/  MOV R89, R86 ;  /* 0x0000005600597202 */ /* 0x002fe20000000f00 */
[----:B------:R-:W-:Y:S01]  /*c120*/  IMAD.MOV.U32 R86, RZ, RZ, RZ ;  /* 0x000000ffff567224 */ /* 0x000fe200078e00ff */
[----:B------:R-:W-:Y:S02]  /*c130*/  MOV R84, R87 ;  /* 0x0000005700547202 */ /* 0x000fe40000000f00 */
[----:B------:R-:W-:Y:S02]  /*c140*/  MOV R85, 0xc160 ;  /* 0x0000c16000557802 */ /* 0x000fe40000000f00 */
[----:B0-2--5:R-:W-:Y:S05]  /*c150*/  CALL.REL.NOINC `($__internal_19_$__cuda_sm70_shflsync_idx_p) ;  /* 0x0000020000007944 */ /* 0x025fea0003c00000 */
[----:B-1----:R-:W-:Y:S01]  /*c160*/  MOV R156, R86 ;  /* 0x00000056009c7202 */ /* 0x002fe20000000f00 */
[----:B------:R-:W-:Y:S01]  /*c170*/  HFMA2.MMA R86, -RZ, RZ, 0, 5.9604644775390625e-08 ;  /* 0x00000001ff567435 */ /* 0x000fe200000001ff */
[----:B------:R-:W-:Y:S02]  /*c180*/  MOV R85, R88 ;  /* 0x0000005800557202 */ /* 0x000fe40000000f00 */
[----:B------:R-:W-:-:S03]  /*c190*/  MOV R84, 0xc1b0 ;  /* 0x0000c1b000547802 */ /* 0x000fc60000000f00 */
[----:B0-2--5:R-:W-:Y:S05]  /*c1a0*/  CALL.REL.NOINC `($__internal_18_$__cuda_sm70_shflsync_down) ;  /* 0x0000012000007944 */ /* 0x025fea0003c00000 */
[----:B-1----:R-:W-:Y:S01]  /*c1b0*/  MOV R159, R86 ;  /* 0x00000056009f7202 */ /* 0x002fe20000000f00 */
[----:B------:R-:W-:Y:S01]  /*c1c0*/  HFMA2.MMA R86, -RZ, RZ, 0, 5.9604644775390625e-08 ;  /* 0x00000001ff567435 */ /* 0x000fe200000001ff */
[----:B------:R-:W-:Y:S01]  /*c1d0*/  IMAD.MOV.U32 R85, RZ, RZ, R87 ;  /* 0x000000ffff557224 */ /* 0x000fe200078e0057 */
[----:B------:R-:W-:-:S04]  /*c1e0*/  MOV R84, 0xc200 ;  /* 0x0000c20000547802 */ /* 0x000fc80000000f00 */
[----:B0-2--5:R-:W-:Y:S05]  /*c1f0*/  CALL.REL.NOINC `($__internal_18_$__cuda_sm70_shflsync_down) ;  /* 0x000000d000007944 */ /* 0x025fea0003c00000 */
[----:B-1----:R-:W-:Y:S01]  /*c200*/  MOV R88, R86 ;  /* 0x0000005600587202 */ /* 0x002fe20000000f00 */
[----:B------:R-:W-:Y:S01]  /*c210*/  IMAD.MOV.U32 R86, RZ, RZ, RZ ;  /* 0x000000ffff567224 */ /* 0x000fe200078e00ff */
[----:B------:R-:W-:-:S02]  /*c220*/  MOV R87, R159 ;  /* 0x0000009f00577202 */ /* 0x000fc40000000f00 */
[----:B------:R-:W-:Y:S02]  /*c230*/  MOV R84, R82 ;  /* 0x0000005200547202 */ /* 0x000fe40000000f00 */
[----:B------:R-:W-:Y:S02]  /*c240*/  MOV R85, 0xc260 ;  /* 0x0000c26000557802 */ /* 0x000fe40000000f00 */
[----:B0-2--5:R-:W-:Y:S05]  /*c250*/  CALL.REL.NOINC `($__internal_19_$__cuda_sm70_shflsync_idx_p) ;  /* 0x0000010000007944 */ /* 0x025fea0003c00000 */
[----:B-1----:R-:W-:Y:S01]  /*c260*/  MOV R159, R86 ;  /* 0x00000056009f7202 */ /* 0x002fe20000000f00 */
[----:B------:R-:W-:Y:S01]  /*c270*/  HFMA2.MMA R86, -RZ, RZ, 0, 0 ;  /* 0x00000000ff567435 */ /* 0x000fe200000001ff */
[----:B------:R-:W-:Y:S02]  /*c280*/  MOV R84, R83 ;  /* 0x0000005300547202 */ /* 0x000fe40000000f00 */
[----:B------:R-:W-:-:S03]  /*c290*/  MOV R85, 0xc2b0 ;  /* 0x0000c2b000557802 */ /* 0x000fc60000000f00 */
[----:B0-2--5:R-:W-:Y:S05]  /*c2a0*/  CALL.REL.NOINC `($__internal_19_$__cuda_sm70_shflsync_idx_p) ;  /* 0x000000b000007944 */ /* 0x025fea0003c00000 */
[----:B-1----:R-:W-:Y:S01]  /*c2b0*/  MOV R85, R86 ;  /* 0x0000005600557202 */ /* 0x002fe20000000f00 */
[----:B0-2--5:R-:W-:Y:S05]  /*c2c0*/  BRA `(.L_x_455) ;  /* 0xffffa9d000007947 */ /* 0x025fea000383ffff */
        .weak           $__internal_18_$__cuda_sm70_shflsync_down
        .type           $__internal_18_$__cuda_sm70_shflsync_down,@function
        .size           $__internal_18_$__cuda_sm70_shflsync_down,($__internal_19_$__cuda_sm70_shflsync_idx_p - $__internal_18_$__cuda_sm70_shflsync_down)
$__internal_18_$__cuda_sm70_shflsync_down:
[----:B------:R-:W-:Y:S01]  /*c2d0*/  HFMA2.MMA R55, -RZ, RZ, 0, 1.847743988037109375e-06 ;  /* 0x0000001fff377435 */ /* 0x000fe200000001ff */
[----:B------:R0:W-:Y:S02]  /*c2e0*/  STL [R1+0x38], R0 ;  /* 0x0000380001007387 */ /* 0x0001e40000100800 */
[----:B0-----:R-:W-:-:S04]  /*c2f0*/  IMAD.MOV.U32 R0, RZ, RZ, -0x1 ;  /* 0xffffffffff007424 */ /* 0x001fc800078e00ff */
[----:B------:R-:W-:Y:S04]  /*c300*/  WARPSYNC R0 ;  /* 0x0000000000007348 */ /* 0x000fe80003800000 */
[----:B------:R0:W1:Y:S04]  /*c310*/  SHFL.DOWN PT, R86, R85, R86, R55 ;  /* 0x0800005655567389 */ /* 0x00006800000e0037 */
[----:B0-----:R0:W5:Y:S01]  /*c320*/  LDL.LU R0, [R1+0x38] ;  /* 0x0000380001007983 */ /* 0x0011620000300800 */
[----:B------:R-:W-:-:S03]  /*c330*/  MOV R85, 0x0 ;  /* 0x0000000000557802 */ /* 0x000fc60000000f00 */
[----:B------:R-:W2:Y:S01]  /*c340*/  S2R R55, SR_TID.X ;  /* 0x0000000000377919 */ /* 0x000ea20000002100 */
[----:B------:R-:W-:Y:S05]  /*c350*/  RET.REL.NODEC R84 `(_Z25selective_scan_bwd_kernelI32Selective_Scan_bwd_kernel_traitsILi128ELi16ELb0ELb0ELb1ELb1ELb0EN3c104HalfEfEEv12SSMParamsBwd) ;  /* 0xffff3ca054007950 */ /* 0x000fea0003c3ffff */
        .weak           $__internal_19_$__cuda_sm70_shflsync_idx_p
        .type           $__internal_19_$__cuda_sm70_shflsync_idx_p,@function
        .size           $__internal_19_$__cuda_sm70_shflsync_idx_p,($__internal_20_$__cuda_sm70_shflsync_up - $__internal_19_$__cuda_sm70_shflsync_idx_p)
$__internal_19_$__cuda_sm70_shflsync_idx_p:
[----:B------:R-:W-:Y:S01]  /*c360*/  HFMA2.MMA R55, -RZ, RZ, 0, 1.847743988037109375e-06 ;  /* 0x0000001fff377435 */ /* 0x000fe200000001ff */
[----:B------:R0:W-:Y:S02]  /*c370*/  STL [R1+0x38], R0 ;  /* 0x0000380001007387 */ /* 0x0001e40000100800 */
[----:B0-----:R-:W-:-:S04]  /*c380*/  MOV R0, 0xffffffff ;  /* 0xffffffff00007802 */ /* 0x001fc80000000f00 */
[----:B------:R-:W-:Y:S04]  /*c390*/  WARPSYNC R0 ;  /* 0x0000000000007348 */ /* 0x000fe80003800000 */
[----:B------:R0:W1:Y:S04]  /*c3a0*/  SHFL.IDX PT, R86, R84, R86, R55 ;  /* 0x0000005654567389 */ /* 0x00006800000e0037 */
[----:B0-----:R0:W5:Y:S01]  /*c3b0*/  LDL.LU R0, [R1+0x38] ;  /* 0x0000380001007983 */ /* 0x0011620000300800 */
[----:B------:R-:W-:Y:S01]  /*c3c0*/  IMAD.MOV.U32 R84, RZ, RZ, R85 ;  /* 0x000000ffff547224 */ /* 0x000fe200078e0055 */
[----:B------:R-:W-:-:S02]  /*c3d0*/  MOV R85, 0x0 ;  /* 0x0000000000557802 */ /* 0x000fc40000000f00 */
[----:B------:R-:W2:Y:S02]  /*c3e0*/  S2R R55, SR_TID.X ;  /* 0x0000000000377919 */ /* 0x000ea40000002100 */
[----:B------:R-:W-:Y:S05]  /*c3f0*/  RET.REL.NODEC R84 `(_Z25selective_scan_bwd_kernelI32Selective_Scan_bwd_kernel_traitsILi128ELi16ELb0ELb0ELb1ELb1ELb0EN3c104HalfEfEEv12SSMParamsBwd) ;  /* 0xffff3c0054007950 */ /* 0x000fea0003c3ffff */
        .weak           $__internal_20_$__cuda_sm70_shflsync_up
        .type           $__internal_20_$__cuda_sm70_shflsync_up,@function
        .size           $__internal_20_$__cuda_sm70_shflsync_up,(.L_x_8832 - $__internal_20_$__cuda_sm70_shflsync_up)
$__internal_20_$__cuda_sm70_shflsync_up:
        /* <DEDUP_REMOVED lines=8> */
[----:B-1----:R-:W-:Y:S06]  /*c480*/  RET.REL.NODEC R84 `(_Z25selective_scan_bwd_kernelI32Selective_Scan_bwd_kernel_traitsILi128ELi16ELb0ELb0ELb1ELb1ELb0EN3c104HalfEfEEv12SSMParamsBwd) ;  /* 0xffff3b7054007950 */ /* 0x002fec0003c3ffff */
.L_x_456:
        /* <DEDUP_REMOVED lines=15> */
.L_x_8832:


//--------------------- .text._Z25selective_scan_bwd_kernelI32Selective_Scan_bwd_kernel_traitsILi128ELi16ELb0ELb0ELb1ELb1ELb1EN3c104HalfEfEEv12SSMParamsBwd --------------------------
	.section	.text._Z25selective_scan_bwd_kernelI32Selective_Scan_bwd_kernel_traitsILi128ELi16ELb0ELb0ELb1ELb1ELb1EN3c104HalfEfEEv12SSMParamsBwd,"ax",@progbits
	.sectioninfo	@"SHI_REGISTERS=168"
	.align	128
        .global         _Z25selective_scan_bwd_kernelI32Selective_Scan_bwd_kernel_traitsILi128ELi16ELb0ELb0ELb1ELb1ELb1EN3c104HalfEfEEv12SSMParamsBwd
        .type           _Z25selective_scan_bwd_kernelI32Selective_Scan_bwd_kernel_traitsILi128ELi16ELb0ELb0ELb1ELb1ELb1EN3c104HalfEfEEv12SSMParamsBwd,@function
        .size           _Z25selective_scan_bwd_kernelI32Selective_Scan_bwd_kernel_traitsILi128ELi16ELb0ELb0ELb1ELb1ELb1EN3c104HalfEfEEv12SSMParamsBwd,(.L_x_8835 - _Z25selective_scan_bwd_kernelI32Selective_Scan_bwd_kernel_traitsILi128ELi16ELb0ELb0ELb1ELb1ELb1EN3c104HalfEfEEv12SSMParamsBwd)
        .other          _Z25selective_scan_bwd_kernelI32Selective_Scan_bwd_kernel_traitsILi128ELi16ELb0ELb0ELb1ELb1ELb1EN3c104HalfEfEEv12SSMParamsBwd,@"STO_CUDA_ENTRY STV_DEFAULT"
_Z25selective_scan_bwd_kernelI32Selective_Scan_bwd_kernel_traitsILi128ELi16ELb0ELb0ELb1ELb1ELb1EN3c104HalfEfEEv12SSMParamsBwd:
.text._Z25selective_scan_bwd_kernelI32Selective_Scan_bwd_kernel_traitsILi128ELi16ELb0ELb0ELb1ELb1ELb1EN3c104HalfEfEEv12SSMParamsBwd:
        /* <DEDUP_REMOVED lines=155> */
[----:B------:R-:W-:Y:S01]  /*09b0*/  STL [R1+0x78], RZ ;  /* 0x000078ff01007387 */ /* 0x000fe20000100800 */
[----:B------:R-:W-:-:S02]  /*09c0*/  UMOV UR18, UR8 ;  /* 0x0000000800127c82 */ /* 0x000fc40008000000 */
[----:B------:R-:W-:Y:S01]  /*09d0*/  UMOV UR22, UR9 ;  /* 0x0000000900167c82 */ /* 0x000fe20008000000 */
[----:B------:R-:W-:Y:S01]  /*09e0*/  STL [R1+0x7c], RZ ;  /* 0x00007cff01007387 */ /* 0x000fe20000100800 */
[----:B------:R-:W-:Y:S02]  /*09f0*/  UMOV UR23, UR7 ;  /* 0x0000000700177c82 */ /* 0x000fe40008000000 */
[----:B------:R-:W-:Y:S01]  /*0a00*/  UMOV UR6, URZ ;  /* 0x0000003f00067c82 */ /* 0x000fe20008000000 */
[----:B---3--:R-:W-:Y:S02]  /*0a10*/  SHF.L.U32 R0, R55, 0x4, RZ ;  /* 0x0000000437007819 */ /* 0x008fe400000006ff */
[----:B------:R-:W-:Y:S02]  /*0a20*/  SHF.R.S32.HI R2, RZ, 0x1f, R55 ;  /* 0x0000001fff027819 */ /* 0x000fe40000011437 */
[----:B------:R-:W-:Y:S02]  /*0a30*/  LOP3.LUT R0, R0, 0xfffffe00, RZ, 0xc0, !PT ;  /* 0xfffffe0000007812 */ /* 0x000fe400078ec0ff */
[----:B------:R-:W-:-:S02]  /*0a40*/  LEA.HI R2, R2, R55, RZ, 0x5 ;  /* 0x0000003702027211 */ /* 0x000fc400078f28ff */
[----:B------:R-:W-:Y:S02]  /*0a50*/  LOP3.LUT R56, R0, 0x1f, R55, 0xf8, !PT ;  /* 0x0000001f00387812 */ /* 0x000fe400078ef837 */
[----:B------:R-:W-:Y:S02]  /*0a60*/  SHF.R.S32.HI R0, RZ, 0x5, R2 ;  /* 0x00000005ff007819 */ /* 0x000fe40000011402 */
[C---:B-1----:R-:W-:Y:S02]  /*0a70*/  LOP3.LUT R3, R56.reuse, 0x20, RZ, 0xfc, !PT ;  /* 0x0000002038037812 */ /* 0x042fe400078efcff */
[C---:B------:R-:W-:Y:S02]  /*0a80*/  LOP3.LUT R2, R56.reuse, 0x40, RZ, 0xfc, !PT ;  /* 0x0000004038027812 */ /* 0x040fe400078efcff */
[----:B------:R-:W-:Y:S01]  /*0a90*/  LOP3.LUT R0, R56, 0x60, RZ, 0xfc, !PT ;  /* 0x0000006038007812 */ /* 0x000fe200078efcff */
[----:B------:R1:W-:Y:S01]  /*0aa0*/  STL [R1+0x8], R3 ;  /* 0x0000080301007387 */ /* 0x0003e20000100800 */
[----:B------:R-:W-:-:S02]  /*0ab0*/  SHF.R.S32.HI R57, RZ, 0x1f, R56 ;  /* 0x0000001fff397819 */ /* 0x000fc40000011438 */
[C---:B------:R-:W-:Y:S01]  /*0ac0*/  LOP3.LUT R165, R56.reuse, 0x80, RZ, 0xfc, !PT ;  /* 0x0000008038a57812 */ /* 0x040fe200078efcff */
[----:B------:R3:W-:Y:S01]  /*0ad0*/  STL [R1+0x4], R2 ;  /* 0x0000040201007387 */ /* 0x0007e20000100800 */
[C---:B------:R-:W-:Y:S02]  /*0ae0*/  LOP3.LUT R164, R56.reuse, 0xa0, RZ, 0xfc, !PT ;  /* 0x000000a038a47812 */ /* 0x040fe400078efcff */
[C---:B------:R-:W-:Y:S01]  /*0af0*/  LOP3.LUT R163, R56.reuse, 0xc0, RZ, 0xfc, !PT ;  /* 0x000000c038a37812 */ /* 0x040fe200078efcff */
[----:B------:R4:W-:Y:S01]  /*0b00*/  STL [R1], R0 ;  /* 0x0000000001007387 */ /* 0x0009e20000100800 */
[C---:B------:R-:W-:Y:S02]  /*0b10*/  LOP3.LUT R162, R56.reuse, 0xe0, RZ, 0xfc, !PT ;  /* 0x000000e038a27812 */ /* 0x040fe400078efcff */
[C---:B-1----:R-:W-:Y:S02]  /*0b20*/  LOP3.LUT R3, R56.reuse, 0x140, RZ, 0xfc, !PT ;  /* 0x0000014038037812 */ /* 0x042fe400078efcff */
[----:B------:R-:W-:-:S02]  /*0b30*/  LOP3.LUT R161, R56, 0x100, RZ, 0xfc, !PT ;  /* 0x0000010038a17812 */ /* 0x000fc400078efcff */
[C---:B---3--:R-:W-:Y:S02]  /*0b40*/  LOP3.LUT R2, R56.reuse, 0x160, RZ, 0xfc, !PT ;  /* 0x0000016038027812 */ /* 0x048fe400078efcff */
[----:B----4-:R-:W-:-:S05]  /*0b50*/  LOP3.LUT R0, R56, 0x120, RZ, 0xfc, !PT ;  /* 0x0000012038007812 */ /* 0x010fca00078efcff */
[----:B------:R1:W-:Y:S04]  /*0b60*/  STL [R1+0x4c], R0 ;  /* 0x00004c0001007387 */ /* 0x0003e80000100800 */
[----:B------:R3:W-:Y:S04]  /*0b70*/  STL [R1+0x50], R3 ;  /* 0x0000500301007387 */ /* 0x0007e80000100800 */
[----:B------:R4:W-:Y:S01]  /*0b80*/  STL [R1+0x64], R2 ;  /* 0x0000640201007387 */ /* 0x0009e20000100800 */
[C---:B-1----:R-:W-:Y:S02]  /*0b90*/  LOP3.LUT R0, R56.reuse, 0x180, RZ, 0xfc, !PT ;  /* 0x0000018038007812 */ /* 0x042fe400078efcff */
[----:B---3--:R-:W-:-:S03]  /*0ba0*/  LOP3.LUT R3, R56, 0x1a0, RZ, 0xfc, !PT ;  /* 0x000001a038037812 */ /* 0x008fc600078efcff */
[----:B------:R1:W-:Y:S01]  /*0bb0*/  STL [R1+0x60], R0 ;  /* 0x0000600001007387 */ /* 0x0003e20000100800 */
[----:B----4-:R-:W-:-:S03]  /*0bc0*/  LOP3.LUT R2, R56, 0x1c0, RZ, 0xfc, !PT ;  /* 0x000001c038027812 */ /* 0x010fc600078efcff */
[----:B------:R3:W-:Y:S04]  /*0bd0*/  STL [R1+0x5c], R3 ;  /* 0x00005c0301007387 */ /* 0x0007e80000100800 */
[----:B------:R3:W-:Y:S01]  /*0be0*/  STL [R1+0x58], R2 ;  /* 0x0000580201007387 */ /* 0x0007e20000100800 */
[----:B-1----:R-:W-:-:S05]  /*0bf0*/  LOP3.LUT R0, R56, 0x1e0, RZ, 0xfc, !PT ;  /* 0x000001e038007812 */ /* 0x002fca00078efcff */
[----:B------:R3:W-:Y:S02]  /*0c00*/  STL [R1+0x54], R0 ;  /* 0x0000540001007387 */ /* 0x0007e40000100800 */
.L_x_548:
[----:B------:R-:W4:Y:S04]  /*0c10*/  LDL R110, [R1+0x8] ;  /* 0x00000800016e7983 */ /* 0x000f280000100800 */
[----:B------:R-:W5:Y:S04]  /*0c20*/  LDL R127, [R1+0x4] ;  /* 0x00000400017f7983 */ /* 0x000f680000100800 */
[----:B---3--:R-:W3:Y:S04]  /*0c30*/  LDL R126, [R1] ;  /* 0x00000000017e7983 */ /* 0x008ee80000100800 */
[----:B--2---:R-:W2:Y:S04]  /*0c40*/  LDL R125, [R1+0x4c] ;  /* 0x00004c00017d7983 */ /* 0x004ea80000100800 */
[----:B------:R-:W2:Y:S04]  /*0c50*/  LDL R124, [R1+0x50] ;  /* 0x00005000017c7983 */ /* 0x000ea80000100800 */
[----:B------:R-:W2:Y:S04]  /*0c60*/  LDL R123, [R1+0x64] ;  /* 0x00006400017b7983 */ /* 0x000ea80000100800 */
[----:B------:R-:W2:Y:S04]  /*0c70*/  LDL R122, [R1+0x60] ;  /* 0x00006000017a7983 */ /* 0x000ea80000100800 */
[----:B------:R-:W2:Y:S04]  /*0c80*/  LDL R121, [R1+0x5c] ;  /* 0x00005c0001797983 */ /* 0x000ea80000100800 */
[----:B------:R-:W2:Y:S04]  /*0c90*/  LDL R111, [R1+0x58] ;  /* 0x00005800016f7983 */ /* 0x000ea80000100800 */
[----:B------:R-:W2:Y:S01]  /*0ca0*/  LDL R109, [R1+0x54] ;  /* 0x00005400016d7983 */ /* 0x000ea20000100800 */
[----:B------:R-:W-:-:S02]  /*0cb0*/  ULDC UR24, c[0x0][0x174] ;  /* 0x00005d0000187ab9 */ /* 0x000fc40000000800 */
[----:B------:R-:W-:Y:S02]  /*0cc0*/  UIADD3 UR24, -UR6, UR24, URZ ;  /* 0x0000001806187290 */ /* 0x000fe4000fffe13f */
[----:B------:R-:W-:Y:S02]  /*0cd0*/  ULDC UR7, c[0x0][0x168] ;  /* 0x00005a0000077ab9 */ /* 0x000fe40000000800 */
[----:B------:R-:W-:-:S04]  /*0ce0*/  ULEA UR25, UR24, 0xfffff800, 0xb ;  /* 0xfffff80018197891 */ /* 0x000fc8000f8e583f */
[----:B------:R-:W-:Y:S01]  /*0cf0*/  UIADD3 UR7, -UR25, UR7, URZ ;  /* 0x0000000719077290 */ /* 0x000fe2000fffe13f */
[----:B------:R-:W-:-:S05]  /*0d00*/  LEA R2, P3, R56, UR16, 0x1 ;  /* 0x0000001038027c11 */ /* 0x000fca000f8608ff */
[C---:B------:R-:W-:Y:S02]  /*0d10*/  ISETP.GE.AND P2, PT, R56.reuse, UR7, PT ;  /* 0x0000000738007c0c */ /* 0x040fe4000bf46270 */
[----:B------:R-:W-:Y:S02]  /*0d20*/  PRMT R0, RZ, 0x7610, R0 ;  /* 0x00007610ff007816 */ /* 0x000fe40000000000 */
[----:B------:R-:W-:Y:S02]  /*0d30*/  PRMT R4, RZ, 0x7610, R4 ;  /* 0x00007610ff047816 */ /* 0x000fe40000000004 */
[----:B------:R-:W-:Y:S01]  /*0d40*/  LEA.HI.X R3, R56, UR17, R57, 0x1, P3 ;  /* 0x0000001138037c11 */ /* 0x000fe200098f0c39 */
[----:B------:R-:W-:Y:S01]  /*0d50*/  BAR.SYNC.DEFER_BLOCKING 0x0 ;  /* 0x0000000000007b1d */ /* 0x000fe20000010000 */
[----:B------:R-:W-:Y:S02]  /*0d60*/  ISETP.GE.AND P6, PT, R165, UR7, PT ;  /* 0x00000007a5007c0c */ /* 0x000fe4000bfc6270 */
[----:B------:R-:W-:-:S02]  /*0d70*/  ISETP.GE.AND P5, PT, R164, UR7, PT ;  /* 0x00000007a4007c0c */ /* 0x000fc4000bfa6270 */
[----:B------:R-:W-:Y:S02]  /*0d80*/  ISETP.GE.AND P3, PT, R163, UR7, PT ;  /* 0x00000007a3007c0c */ /* 0x000fe4000bf66270 */
[----:B------:R-:W-:Y:S02]  /*0d90*/  PRMT R5, RZ, 0x7610, R5 ;  /* 0x00007610ff057816 */ /* 0x000fe40000000005 */
[----:B------:R-:W-:Y:S02]  /*0da0*/  PRMT R6, RZ, 0x7610, R6 ;  /* 0x00007610ff067816 */ /* 0x000fe40000000006 */
[----:B------:R-:W-:Y:S02]  /*0db0*/  PRMT R7, RZ, 0x7610, R7 ;  /* 0x00007610ff077816 */ /* 0x000fe40000000007 */
[----:B------:R-:W-:Y:S02]  /*0dc0*/  PRMT R8, RZ, 0x7610, R8 ;  /* 0x00007610ff087816 */ /* 0x000fe40000000008 */
[----:B------:R-:W-:Y:S01]  /*0dd0*/  PRMT R9, RZ, 0x7610, R9 ;  /* 0x00007610ff097816 */ /* 0x000fe20000000009 */
[----:B------:R1:W2:Y:S01]  /*0de0*/  @!P2 LDG.E.U16 R0, [R2.64] ;  /* 0x000000200200a981 */ /* 0x0002a2000c1e1500 */
[----:B------:R-:W-:-:S02]  /*0df0*/  ISETP.GE.AND P2, PT, R162, UR7, PT ;  /* 0x00000007a2007c0c */ /* 0x000fc4000bf46270 */
[----:B------:R-:W-:Y:S01]  /*0e00*/  PRMT R10, RZ, 0x7610, R10 ;  /* 0x00007610ff0a7816 */ /* 0x000fe2000000000a */
[----:B------:R1:W2:Y:S01]  /*0e10*/  @!P6 LDG.E.U16 R7, [R2.64+0x100] ;  /* 0x000100200207e981 */ /* 0x0002a2000c1e1500 */
[----:B------:R-:W-:-:S03]  /*0e20*/  PRMT R11, RZ, 0x7610, R11 ;  /* 0x00007610ff0b7816 */ /* 0x000fc6000000000b */
[----:B------:R1:W2:Y:S04]  /*0e30*/  @!P5 LDG.E.U16 R8, [R2.64+0x140] ;  /* 0x000140200208d981 */ /* 0x0002a8000c1e1500 */
[----:B------:R1:W2:Y:S01]  /*0e40*/  @!P3 LDG.E.U16 R9, [R2.64+0x180] ;  /* 0x000180200209b981 */ /* 0x0002a2000c1e1500 */
[----:B------:R-:W-:-:S03]  /*0e50*/  PRMT R12, RZ, 0x7610, R12 ;  /* 0x00007610ff0c7816 */ /* 0x000fc6000000000c */
[----:B------:R1:W2:Y:S01]  /*0e60*/  @!P2 LDG.E.U16 R10, [R2.64+0x1c0] ;  /* 0x0001c020020aa981 */ /* 0x0002a2000c1e1500 */
[----:B------:R-:W-:Y:S02]  /*0e70*/  PRMT R13, RZ, 0x7610, R13 ;  /* 0x00007610ff0d7816 */ /* 0x000fe4000000000d */
[----:B------:R-:W-:Y:S02]  /*0e80*/  PRMT R14, RZ, 0x7610, R14 ;  /* 0x00007610ff0e7816 */ /* 0x000fe4000000000e */
[----:B------:R-:W-:Y:S02]  /*0e90*/  PRMT R15, RZ, 0x7610, R15 ;  /* 0x00007610ff0f7816 */ /* 0x000fe4000000000f */
[----:B------:R-:W-:Y:S02]  /*0ea0*/  PRMT R16, RZ, 0x7610, R16 ;  /* 0x00007610ff107816 */ /* 0x000fe40000000010 */
[----:B------:R-:W-:Y:S02]  /*0eb0*/  PRMT R17, RZ, 0x7610, R17 ;  /* 0x00007610ff117816 */ /* 0x000fe40000000011 */
[----:B------:R-:W-:-:S02]  /*0ec0*/  PRMT R18, RZ, 0x7610, R18 ;  /* 0x00007610ff127816 */ /* 0x000fc40000000012 */
[----:B----4-:R-:W-:Y:S02]  /*0ed0*/  ISETP.GE.AND P1, PT, R110, UR7, PT ;  /* 0x000000076e007c0c */ /* 0x010fe4000bf26270 */
[----:B-----5:R-:W-:Y:S02]  /*0ee0*/  ISETP.GE.AND P0, PT, R127, UR7, PT ;  /* 0x000000077f007c0c */ /* 0x020fe4000bf06270 */
[----:B---3--:R-:W-:-:S09]  /*0ef0*/  ISETP.GE.AND P4, PT, R126, UR7, PT ;  /* 0x000000077e007c0c */ /* 0x008fd2000bf86270 */
[----:B------:R1:W3:Y:S01]  /*0f00*/  @!P1 LDG.E.U16 R4, [R2.64+0x40] ;  /* 0x0000402002049981 */ /* 0x0002e2000c1e1500 */
[----:B------:R-:W-:-:S03]  /*0f10*/  ISETP.GE.AND P1, PT, R161, UR7, PT ;  /* 0x00000007a1007c0c */ /* 0x000fc6000bf26270 */
[----:B------:R1:W4:Y:S01]  /*0f20*/  @!P0 LDG.E.U16 R5, [R2.64+0x80] ;  /* 0x0000802002058981 */ /* 0x000322000c1e1500 */
[----:B--2---:R-:W-:-:S03]  /*0f30*/  ISETP.GE.AND P0, PT, R125, UR7, PT ;  /* 0x000000077d007c0c */ /* 0x004fc6000bf06270 */
[----:B------:R1:W2:Y:S01]  /*0f40*/  @!P4 LDG.E.U16 R6, [R2.64+0xc0] ;  /* 0x0000c0200206c981 */ /* 0x0002a2000c1e1500 */
[----:B------:R-:W-:Y:S02]  /*0f50*/  ISETP.GE.AND P4, PT, R124, UR7, PT ;  /* 0x000000077c007c0c */ /* 0x000fe4000bf86270 */
[----:B------:R-:W-:Y:S02]  /*0f60*/  ISETP.GE.AND P6, PT, R123, UR7, PT ;  /* 0x000000077b007c0c */ /* 0x000fe4000bfc6270 */
[----:B------:R-:W-:Y:S01]  /*0f70*/  ISETP.GE.AND P5, PT, R122, UR7, PT ;  /* 0x000000077a007c0c */ /* 0x000fe2000bfa6270 */
[----:B------:R1:W5:Y:S01]  /*0f80*/  @!P1 LDG.E.U16 R11, [R2.64+0x200] ;  /* 0x00020020020b9981 */ /* 0x000362000c1e1500 */
[----:B------:R-:W-:-:S03]  /*0f90*/  ISETP.GE.AND P3, PT, R121, UR7, PT ;  /* 0x0000000779007c0c */ /* 0x000fc6000bf66270 */
[----:B------:R1:W5:Y:S01]  /*0fa0*/  @!P0 LDG.E.U16 R12, [R2.64+0x240] ;  /* 0x00024020020c8981 */ /* 0x000362000c1e1500 */
[----:B------:R-:W-:-:S03]  /*0fb0*/  ISETP.GE.AND P2, PT, R111, UR7, PT ;  /* 0x000000076f007c0c */ /* 0x000fc6000bf46270 */
[----:B------:R1:W5:Y:S01]  /*0fc0*/  @!P4 LDG.E.U16 R13, [R2.64+0x280] ;  /* 0x00028020020dc981 */ /* 0x000362000c1e1500 */
[----:B------:R-:W-:-:S03]  /*0fd0*/  ISETP.GE.AND P1, PT, R109, UR7, PT ;  /* 0x000000076d007c0c */ /* 0x000fc6000bf26270 */
[----:B------:R1:W5:Y:S04]  /*0fe0*/  @!P6 LDG.E.U16 R14, [R2.64+0x2c0] ;  /* 0x0002c020020ee981 */ /* 0x000368000c1e1500 */
[----:B------:R1:W5:Y:S04]  /*0ff0*/  @!P5 LDG.E.U16 R15, [R2.64+0x300] ;  /* 0x00030020020fd981 */ /* 0x000368000c1e1500 */
[----:B------:R1:W5:Y:S04]  /*1000*/  @!P3 LDG.E.U16 R16, [R2.64+0x340] ;  /* 0x000340200210b981 */ /* 0x000368000c1e1500 */
[----:B------:R1:W5:Y:S04]  /*1010*/  @!P2 LDG.E.U16 R17, [R2.64+0x380] ;  /* 0x000380200211a981 */ /* 0x000368000c1e1500 */
[----:B------:R1:W5:Y:S04]  /*1020*/  @!P1 LDG.E.U16 R18, [R2.64+0x3c0] ;  /* 0x0003c02002129981 */ /* 0x000368000c1e1500 */
[----:B------:R-:W0:Y:S01]  /*1030*/  S2R R35, SR_LANEID ;  /* 0x0000000000237919 */ /* 0x000e220000000000 */
[----:B------:R-:W-:-:S05]  /*1040*/  IMAD.SHL.U32 R64, R55, 0x10, RZ ;  /* 0x0000001037407824 */ /* 0x000fca00078e00ff */
[----:B------:R-:W-:-:S04]  /*1050*/  LOP3.LUT R21, R64, 0xfffffe00, RZ, 0xc0, !PT ;  /* 0xfffffe0040157812 */ /* 0x000fc800078ec0ff */
[----:B0-----:R-:W-:-:S04]  /*1060*/  IADD3 R19, R21, R35, RZ ;  /* 0x0000002315137210 */ /* 0x001fc80007ffe0ff */
        /* <DEDUP_REMOVED lines=8> */
[-C--:B------:R-:W-:Y:S02]  /*10f0*/  LEA.HI.SX32 R24, R24, R19.reuse, 0x1b ;  /* 0x0000001318187211 */ /* 0x080fe400078fdaff */
[C---:B-1----:R-:W-:Y:S02]  /*1100*/  IADD3 R2, R19.reuse, 0xe0, RZ ;  /* 0x000000e013027810 */ /* 0x042fe40007ffe0ff */
[----:B------:R-:W-:Y:S02]  /*1110*/  LEA.HI.SX32 R26, R26, R19, 0x1b ;  /* 0x000000131a1a7211 */ /* 0x000fe400078fdaff */
[----:B------:R-:W-:-:S02]  /*1120*/  IADD3 R34, R19, 0x100, RZ ;  /* 0x0000010013227810 */ /* 0x000fc40007ffe0ff */
[----:B------:R-:W-:Y:S02]  /*1130*/  SHF.L.U32 R151, R20, 0x1, RZ ;  /* 0x0000000114977819 */ /* 0x000fe400000006ff */
[-C--:B------:R-:W-:Y:S02]  /*1140*/  LEA.HI.SX32 R28, R28, R19.reuse, 0x1b ;  /* 0x000000131c1c7211 */ /* 0x080fe400078fdaff */
[----:B------:R-:W-:Y:S02]  /*1150*/  LEA.HI.SX32 R30, R30, R19, 0x1b ;  /* 0x000000131e1e7211 */ /* 0x000fe400078fdaff */
[C---:B------:R-:W-:Y:S02]  /*1160*/  IADD3 R36, R19.reuse, 0x120, RZ ;  /* 0x0000012013247810 */ /* 0x040fe40007ffe0ff */
[----:B------:R-:W-:Y:S02]  /*1170*/  SHF.L.U32 R150, R22, 0x1, RZ ;  /* 0x0000000116967819 */ /* 0x000fe400000006ff */
[----:B------:R-:W-:-:S02]  /*1180*/  IADD3 R38, R19, 0x140, RZ ;  /* 0x0000014013267810 */ /* 0x000fc40007ffe0ff */
[-C--:B------:R-:W-:Y:S02]  /*1190*/  LEA.HI.SX32 R32, R32, R19.reuse, 0x1b ;  /* 0x0000001320207211 */ /* 0x080fe400078fdaff */
[----:B------:R-:W-:Y:S02]  /*11a0*/  SHF.L.U32 R149, R24, 0x1, RZ ;  /* 0x0000000118957819 */ /* 0x000fe400000006ff */
[C---:B------:R-:W-:Y:S02]  /*11b0*/  IADD3 R40, R19.reuse, 0x160, RZ ;  /* 0x0000016013287810 */ /* 0x040fe40007ffe0ff */
[----:B------:R-:W-:Y:S02]  /*11c0*/  IADD3 R42, R19, 0x180, RZ ;  /* 0x00000180132a7810 */ /* 0x000fe40007ffe0ff */
[-C--:B------:R-:W-:Y:S02]  /*11d0*/  LEA.HI.SX32 R2, R2, R19.reuse, 0x1b ;  /* 0x0000001302027211 */ /* 0x080fe400078fdaff */
[----:B------:R-:W-:Y:S01]  /*11e0*/  SHF.L.U32 R148, R26, 0x1, RZ ;  /* 0x000000011a947819 */ /* 0x000fe200000006ff */
[----:B------:R0:W-:Y:S01]  /*11f0*/  STS.U16 [R151], R0 ;  /* 0x0000000097007388 */ /* 0x0001e20000000400 */
[----:B------:R-:W-:Y:S01]  /*1200*/  LEA.HI.SX32 R34, R34, R19, 0x1b ;  /* 0x0000001322227211 */ /* 0x000fe200078fdaff */
[----:B------:R-:W-:Y:S01]  /*1210*/  IMAD.SHL.U32 R146, R30, 0x2, RZ ;  /* 0x000000021e927824 */ /* 0x000fe200078e00ff */
[----:B------:R-:W-:-:S02]  /*1220*/  SHF.L.U32 R147, R28, 0x1, RZ ;  /* 0x000000011c937819 */ /* 0x000fc400000006ff */
[C---:B------:R-:W-:Y:S02]  /*1230*/  IADD3 R44, R19.reuse, 0x1a0, RZ ;  /* 0x000001a0132c7810 */ /* 0x040fe40007ffe0ff */
[-C--:B------:R-:W-:Y:S02]  /*1240*/  LEA.HI.SX32 R36, R36, R19.reuse, 0x1b ;  /* 0x0000001324247211 */ /* 0x080fe400078fdaff */
[C---:B------:R-:W-:Y:S02]  /*1250*/  IADD3 R46, R19.reuse, 0x1c0, RZ ;  /* 0x000001c0132e7810 */ /* 0x040fe40007ffe0ff */
[----:B------:R-:W-:Y:S02]  /*1260*/  LEA.HI.SX32 R38, R38, R19, 0x1b ;  /* 0x0000001326267211 */ /* 0x000fe400078fdaff */
[----:B------:R-:W-:Y:S02]  /*1270*/  SHF.L.U32 R145, R32, 0x1, RZ ;  /* 0x0000000120917819 */ /* 0x000fe400000006ff */
[----:B------:R-:W-:-:S02]  /*1280*/  IADD3 R48, R19, 0x1e0, RZ ;  /* 0x000001e013307810 */ /* 0x000fc40007ffe0ff */
[-C--:B------:R-:W-:Y:S02]  /*1290*/  LEA.HI.SX32 R40, R40, R19.reuse, 0x1b ;  /* 0x0000001328287211 */ /* 0x080fe400078fdaff */
[-C--:B------:R-:W-:Y:S02]  /*12a0*/  LEA.HI.SX32 R42, R42, R19.reuse, 0x1b ;  /* 0x000000132a2a7211 */ /* 0x080fe400078fdaff */
[----:B------:R-:W-:Y:S02]  /*12b0*/  SHF.L.U32 R144, R2, 0x1, RZ ;  /* 0x0000000102907819 */ /* 0x000fe400000006ff */
[----:B------:R-:W-:Y:S02]  /*12c0*/  SHF.L.U32 R143, R34, 0x1, RZ ;  /* 0x00000001228f7819 */ /* 0x000fe400000006ff */
[----:B------:R-:W-:Y:S02]  /*12d0*/  LEA.HI.SX32 R44, R44, R19, 0x1b ;  /* 0x000000132c2c7211 */ /* 0x000fe400078fdaff */
[----:B------:R-:W-:-:S02]  /*12e0*/  SHF.L.U32 R141, R36, 0x1, RZ ;  /* 0x00000001248d7819 */ /* 0x000fc400000006ff */
[----:B0-----:R-:W-:Y:S02]  /*12f0*/  LEA R0, R35, R21, 0x4 ;  /* 0x0000001523007211 */ /* 0x001fe400078e20ff */
[-C--:B------:R-:W-:Y:S02]  /*1300*/  LEA.HI.SX32 R46, R46, R19.reuse, 0x1b ;  /* 0x000000132e2e7211 */ /* 0x080fe400078fdaff */
[----:B------:R-:W-:Y:S01]  /*1310*/  SHF.L.U32 R137, R38, 0x1, RZ ;  /* 0x0000000126897819 */ /* 0x000fe200000006ff */
[----:B------:R-:W-:Y:S01]  /*1320*/  IMAD.SHL.U32 R133, R42, 0x2, RZ ;  /* 0x000000022a857824 */ /* 0x000fe200078e00ff */
[----:B------:R-:W-:Y:S02]  /*1330*/  LEA.HI.SX32 R48, R48, R19, 0x1b ;  /* 0x0000001330307211 */ /* 0x000fe400078fdaff */
[----:B------:R-:W-:Y:S02]  /*1340*/  SHF.L.U32 R136, R40, 0x1, RZ ;  /* 0x0000000128887819 */ /* 0x000fe400000006ff */
[----:B------:R-:W-:-:S02]  /*1350*/  SHF.L.U32 R132, R44, 0x1, RZ ;  /* 0x000000012c847819 */ /* 0x000fc400000006ff */
[----:B------:R-:W-:Y:S02]  /*1360*/  LEA.HI.SX32 R54, R0, R0, 0x1b ;  /* 0x0000000000367211 */ /* 0x000fe400078fdaff */
[----:B------:R-:W-:Y:S02]  /*1370*/  SHF.L.U32 R131, R46, 0x1, RZ ;  /* 0x000000012e837819 */ /* 0x000fe400000006ff */
[----:B------:R-:W-:Y:S02]  /*1380*/  SHF.L.U32 R130, R48, 0x1, RZ ;  /* 0x0000000130827819 */ /* 0x000fe400000006ff */
[----:B------:R-:W-:Y:S02]  /*1390*/  SHF.L.U32 R54, R54, 0x1, RZ ;  /* 0x0000000136367819 */ /* 0x000fe400000006ff */
[C---:B------:R-:W-:Y:S02]  /*13a0*/  SHF.L.U32 R37, R56.reuse, 0x1, RZ ;  /* 0x0000000138257819 */ /* 0x040fe400000006ff */
[----:B------:R-:W-:-:S02]  /*13b0*/  SHF.L.U64.HI R27, R56, 0x1, R57 ;  /* 0x00000001381b7819 */ /* 0x000fc40000010239 */
        /* <DEDUP_REMOVED lines=10> */
[----:B------:R-:W-:Y:S02]  /*1460*/  ISETP.GE.AND P6, PT, R164, UR7, PT ;  /* 0x00000007a4007c0c */ /* 0x000fe4000bfc6270 */
[----:B------:R-:W-:Y:S01]  /*1470*/  PRMT R0, RZ, 0x7610, R0 ;  /* 0x00007610ff007816 */ /* 0x000fe20000000000 */
[----:B---3--:R-:W-:Y:S04]  /*1480*/  STS.U16 [R150+0x40], R4 ;  /* 0x0000400496007388 */ /* 0x008fe80000000400 */
[----:B----4-:R0:W-:Y:S04]  /*1490*/  STS.U16 [R149+0x80], R5 ;  /* 0x0000800595007388 */ /* 0x0101e80000000400 */
[----:B--2---:R-:W-:Y:S04]  /*14a0*/  STS.U16 [R148+0xc0], R6 ;  /* 0x0000c00694007388 */ /* 0x004fe80000000400 */
[----:B------:R-:W-:Y:S04]  /*14b0*/  STS.U16 [R147+0x100], R7 ;  /* 0x0001000793007388 */ /* 0x000fe80000000400 */
[----:B------:R-:W-:Y:S04]  /*14c0*/  STS.U16 [R146+0x140], R8 ;  /* 0x0001400892007388 */ /* 0x000fe80000000400 */
[----:B------:R-:W-:Y:S04]  /*14d0*/  STS.U16 [R145+0x180], R9 ;  /* 0x0001800991007388 */ /* 0x000fe80000000400 */
[----:B------:R-:W-:Y:S04]  /*14e0*/  STS.U16 [R144+0x1c0], R10 ;  /* 0x0001c00a90007388 */ /* 0x000fe80000000400 */
[----:B-----5:R1:W-:Y:S04]  /*14f0*/  STS.U16 [R143+0x200], R11 ;  /* 0x0002000b8f007388 */ /* 0x0203e80000000400 */
        /* <DEDUP_REMOVED lines=26> */
[----:B-1----:R-:W-:-:S05]  /*16a0*/  PRMT R11, RZ, 0x7610, R11 ;  /* 0x00007610ff0b7816 */ /* 0x002fca000000000b */
[----:B------:R-:W5:Y:S01]  /*16b0*/  @!P0 LDG.E.U16 R5, [R58.64+0x40] ;  /* 0x000040203a058981 */ /* 0x000f62000c1e1500 */
[----:B------:R-:W-:Y:S02]  /*16c0*/  ISETP.GE.AND P0, PT, R162, UR7, PT ;  /* 0x00000007a2007c0c */ /* 0x000fe4000bf06270 */
[----:B--2---:R-:W-:Y:S02]  /*16d0*/  PRMT R12, RZ, 0x7610, R12 ;  /* 0x00007610ff0c7816 */ /* 0x004fe4000000000c */
[----:B------:R-:W-:Y:S02]  /*16e0*/  PRMT R4, RZ, 0x7610, R4 ;  /* 0x00007610ff047816 */ /* 0x000fe40000000004 */
[----:B------:R-:W-:Y:S02]  /*16f0*/  PRMT R6, RZ, 0x7610, R6 ;  /* 0x00007610ff067816 */ /* 0x000fe40000000006 */
[----:B------:R-:W-:Y:S02]  /*1700*/  PRMT R7, RZ, 0x7610, R7 ;  /* 0x00007610ff077816 */ /* 0x000fe40000000007 */
[----:B------:R-:W-:Y:S01]  /*1710*/  PRMT R10, RZ, 0x7610, R10 ;  /* 0x00007610ff0a7816 */ /* 0x000fe2000000000a */
[----:B------:R-:W2:Y:S04]  /*1720*/  @!P1 LDG.E.U16 R4, [R58.64] ;  /* 0x000000203a049981 */ /* 0x000ea8000c1e1500 */
[----:B------:R-:W5:Y:S01]  /*1730*/  @!P0 LDG.E.U16 R11, [R58.64+0x1c0] ;  /* 0x0001c0203a0b8981 */ /* 0x000f62000c1e1500 */
[----:B------:R-:W-:-:S02]  /*1740*/  ISETP.GE.AND P0, PT, R161, UR7, PT ;  /* 0x00000007a1007c0c */ /* 0x000fc4000bf06270 */
[----:B------:R-:W-:Y:S01]  /*1750*/  PRMT R8, RZ, 0x7610, R8 ;  /* 0x00007610ff087816 */ /* 0x000fe20000000008 */
[----:B------:R-:W5:Y:S01]  /*1760*/  @!P2 LDG.E.U16 R6, [R58.64+0x80] ;  /* 0x000080203a06a981 */ /* 0x000f62000c1e1500 */
[----:B------:R-:W-:Y:S02]  /*1770*/  PRMT R9, RZ, 0x7610, R9 ;  /* 0x00007610ff097816 */ /* 0x000fe40000000009 */
[----:B------:R-:W-:Y:S01]  /*1780*/  ISETP.GE.AND P1, PT, R124, UR7, PT ;  /* 0x000000077c007c0c */ /* 0x000fe2000bf26270 */
[----:B------:R-:W5:Y:S01]  /*1790*/  @!P3 LDG.E.U16 R7, [R58.64+0xc0] ;  /* 0x0000c0203a07b981 */ /* 0x000f62000c1e1500 */
[----:B------:R-:W-:-:S03]  /*17a0*/  ISETP.GE.AND P2, PT, R123, UR7, PT ;  /* 0x000000077b007c0c */ /* 0x000fc6000bf46270 */
[----:B------:R-:W5:Y:S04]  /*17b0*/  @!P4 LDG.E.U16 R10, [R58.64+0x180] ;  /* 0x000180203a0ac981 */ /* 0x000f68000c1e1500 */
[----:B------:R-:W5:Y:S01]  /*17c0*/  @!P0 LDG.E.U16 R12, [R58.64+0x200] ;  /* 0x000200203a0c8981 */ /* 0x000f62000c1e1500 */
[----:B------:R-:W-:Y:S02]  /*17d0*/  ISETP.GE.AND P0, PT, R125, UR7, PT ;  /* 0x000000077d007c0c */ /* 0x000fe4000bf06270 */
[----:B------:R-:W-:Y:S01]  /*17e0*/  ISETP.GE.AND P3, PT, R122, UR7, PT ;  /* 0x000000077a007c0c */ /* 0x000fe2000bf66270 */
[----:B------:R-:W5:Y:S01]  /*17f0*/  @!P5 LDG.E.U16 R8, [R58.64+0x100] ;  /* 0x000100203a08d981 */ /* 0x000f62000c1e1500 */
[----:B------:R-:W-:Y:S02]  /*1800*/  ISETP.GE.AND P4, PT, R121, UR7, PT ;  /* 0x0000000779007c0c */ /* 0x000fe4000bf86270 */
[----:B------:R-:W-:Y:S01]  /*1810*/  ISETP.GE.AND P5, PT, R111, UR7, PT ;  /* 0x000000076f007c0c */ /* 0x000fe2000bfa6270 */
[----:B------:R-:W5:Y:S01]  /*1820*/  @!P6 LDG.E.U16 R9, [R58.64+0x140] ;  /* 0x000140203a09e981 */ /* 0x000f62000c1e1500 */
[----:B------:R-:W-:-:S02]  /*1830*/  ISETP.GE.AND P6, PT, R109, UR7, PT ;  /* 0x000000076d007c0c */ /* 0x000fc4000bfc6270 */
[----:B---3--:R-:W-:Y:S02]  /*1840*/  PRMT R13, RZ, 0x7610, R13 ;  /* 0x00007610ff0d7816 */ /* 0x008fe4000000000d */
[----:B----4-:R-:W-:Y:S02]  /*1850*/  PRMT R14, RZ, 0x7610, R14 ;  /* 0x00007610ff0e7816 */ /* 0x010fe4000000000e */
[----:B------:R-:W-:Y:S02]  /*1860*/  PRMT R15, RZ, 0x7610, R15 ;  /* 0x00007610ff0f7816 */ /* 0x000fe4000000000f */
[----:B------:R-:W-:Y:S01]  /*1870*/  PRMT R16, RZ, 0x7610, R16 ;  /* 0x00007610ff107816 */ /* 0x000fe20000000010 */
[----:B------:R-:W3:Y:S01]  /*1880*/  @!P0 LDG.E.U16 R13, [R58.64+0x240] ;  /* 0x000240203a0d8981 */ /* 0x000ee2000c1e1500 */
[----:B------:R-:W-:Y:S02]  /*1890*/  PRMT R17, RZ, 0x7610, R17 ;  /* 0x00007610ff117816 */ /* 0x000fe40000000011 */
[----:B------:R-:W-:Y:S01]  /*18a0*/  PRMT R18, RZ, 0x7610, R18 ;  /* 0x00007610ff127816 */ /* 0x000fe20000000012 */
[----:B------:R-:W4:Y:S04]  /*18b0*/  @!P1 LDG.E.U16 R14, [R58.64+0x280] ;  /* 0x000280203a0e9981 */ /* 0x000f28000c1e1500 */
[----:B------:R-:W4:Y:S04]  /*18c0*/  @!P2 LDG.E.U16 R15, [R58.64+0x2c0] ;  /* 0x0002c0203a0fa981 */ /* 0x000f28000c1e1500 */
[----:B------:R-:W4:Y:S04]  /*18d0*/  @!P3 LDG.E.U16 R16, [R58.64+0x300] ;  /* 0x000300203a10b981 */ /* 0x000f28000c1e1500 */
[----:B------:R-:W4:Y:S04]  /*18e0*/  @!P4 LDG.E.U16 R17, [R58.64+0x340] ;  /* 0x000340203a11c981 */ /* 0x000f28000c1e1500 */
[----:B------:R-:W4:Y:S04]  /*18f0*/  @!P5 LDG.E.U16 R18, [R58.64+0x380] ;  /* 0x000380203a12d981 */ /* 0x000f28000c1e1500 */
[----:B------:R-:W4:Y:S04]  /*1900*/  @!P6 LDG.E.U16 R0, [R58.64+0x3c0] ;  /* 0x0003c0203a00e981 */ /* 0x000f28000c1e1500 */
[----:B------:R-:W-:Y:S04]  /*1910*/  STL [R1+0x48], R151 ;  /* 0x0000489701007387 */ /* 0x000fe80000100800 */
[----:B------:R-:W-:Y:S04]  /*1920*/  STL [R1+0x44], R150 ;  /* 0x0000449601007387 */ /* 0x000fe80000100800 */
[----:B------:R-:W-:Y:S04]  /*1930*/  STL [R1+0x40], R149 ;  /* 0x0000409501007387 */ /* 0x000fe80000100800 */
[----:B------:R-:W-:Y:S04]  /*1940*/  STL [R1+0x3c], R148 ;  /* 0x00003c9401007387 */ /* 0x000fe80000100800 */
[----:B------:R-:W-:Y:S04]  /*1950*/  STL [R1+0x38], R147 ;  /* 0x0000389301007387 */ /* 0x000fe80000100800 */
[----:B------:R-:W-:Y:S04]  /*1960*/  STL [R1+0x34], R146 ;  /* 0x0000349201007387 */ /* 0x000fe80000100800 */
[----:B------:R-:W-:Y:S04]  /*1970*/  STL [R1+0x30], R145 ;  /* 0x0000309101007387 */ /* 0x000fe80000100800 */
[----:B------:R-:W-:Y:S01]  /*1980*/  STL [R1+0x2c], R144 ;  /* 0x00002c9001007387 */ /* 0x000fe20000100800 */
[----:B------:R-:W-:-:S03]  /*1990*/  P2R R28, PR, RZ, 0x1 ;  /* 0x00000001ff1c7803 */ /* 0x000fc60000000000 */
[----:B------:R-:W-:Y:S01]  /*19a0*/  STL [R1+0x28], R143 ;  /* 0x0000288f01007387 */ /* 0x000fe20000100800 */
[----:B------:R-:W-:-:S03]  /*19b0*/  ISETP.GE.AND P0, PT, R56, UR7, PT ;  /* 0x0000000738007c0c */ /* 0x000fc6000bf06270 */
[----:B------:R-:W-:Y:S04]  /*19c0*/  STL [R1+0x24], R141 ;  /* 0x0000248d01007387 */ /* 0x000fe80000100800 */
[----:B------:R-:W-:Y:S04]  /*19d0*/  STL [R1+0x20], R137 ;  /* 0x0000208901007387 */ /* 0x000fe80000100800 */
[----:B------:R-:W-:Y:S04]  /*19e0*/  STL [R1+0x1c], R136 ;  /* 0x00001c8801007387 */ /* 0x000fe80000100800 */
[----:B------:R-:W-:Y:S04]  /*19f0*/  STL [R1+0x18], R133 ;  /* 0x0000188501007387 */ /* 0x000fe80000100800 */
[----:B------:R-:W-:Y:S04]  /*1a00*/  STL [R1+0x14], R132 ;  /* 0x0000148401007387 */ /* 0x000fe80000100800 */
[----:B------:R-:W-:Y:S04]  /*1a10*/  STL [R1+0x10], R131 ;  /* 0x0000108301007387 */ /* 0x000fe80000100800 */
[----:B------:R-:W-:Y:S01]  /*1a20*/  STL [R1+0xc], R130 ;  /* 0x00000c8201007387 */ /* 0x000fe20000100800 */
[----:B------:R-:W-:-:S03]  /*1a30*/  PRMT R19, RZ, 0x7610, R19 ;  /* 0x00007610ff137816 */ /* 0x000fc60000000013 */
[----:B------:R0:W-:Y:S01]  /*1a40*/  STL [R1+0x70], R27 ;  /* 0x0000701b01007387 */ /* 0x0001e20000100800 */
[----:B------:R-:W-:Y:S02]  /*1a50*/  PRMT R20, RZ, 0x7610, R20 ;  /* 0x00007610ff147816 */ /* 0x000fe40000000014 */
[----:B0-----:R-:W-:Y:S02]  /*1a60*/  P2R R27, PR, RZ, 0x2 ;  /* 0x00000002ff1b7803 */ /* 0x001fe40000000000 */
[----:B------:R-:W-:Y:S02]  /*1a70*/  ISETP.GE.AND P1, PT, R110, UR7, PT ;  /* 0x000000076e007c0c */ /* 0x000fe4000bf26270 */
        /* <DEDUP_REMOVED lines=36> */
[----:B------:R0:W0:Y:S04]  /*1cc0*/  LDS.U16 R17, [R54+0xe] ;  /* 0x00000e0036117984 */ /* 0x0000280000000400 */
        /* <DEDUP_REMOVED lines=25> */
[----:B------:R-:W5:Y:S06]  /*1e60*/  @!P6 LDG.E.U16 R34, [R2.64+0x3c0] ;  /* 0x0003c0200222e981 */ /* 0x000f6c000c1e1500 */
[----:B------:R-:W5:Y:S01]  /*1e70*/  @!P0 LDG.E.U16 R25, [R2.64+0x180] ;  /* 0x0001802002198981 */ /* 0x000f62000c1e1500 */
[----:B------:R-:W-:-:S03]  /*1e80*/  ISETP.GE.AND P0, PT, R161, UR7, PT ;  /* 0x00000007a1007c0c */ /* 0x000fc6000bf06270 */
[----:B------:R-:W5:Y:S01]  /*1e90*/  @!P1 LDG.E.U16 R26, [R2.64+0x1c0] ;  /* 0x0001c020021a9981 */ /* 0x000f62000c1e1500 */
[----:B------:R-:W-:Y:S02]  /*1ea0*/  ISETP.NE.AND P1, PT, R27, RZ, PT ;  /* 0x000000ff1b00720c */ /* 0x000fe40003f25270 */
[----:B------:R-:W-:-:S07]  /*1eb0*/  PRMT R27, RZ, 0x7610, R27 ;  /* 0x00007610ff1b7816 */ /* 0x000fce000000001b */
[----:B------:R-:W5:Y:S01]  /*1ec0*/  @!P0 LDG.E.U16 R27, [R2.64+0x200] ;  /* 0x00020020021b8981 */ /* 0x000f62000c1e1500 */
[----:B------:R-:W-:Y:S02]  /*1ed0*/  ISETP.NE.AND P0, PT, R28, RZ, PT ;  /* 0x000000ff1c00720c */ /* 0x000fe40003f05270 */
[----:B------:R-:W-:Y:S01]  /*1ee0*/  PRMT R28, RZ, 0x7610, R28 ;  /* 0x00007610ff1c7816 */ /* 0x000fe2000000001c */
[----:B------:R-:W5:Y:S10]  /*1ef0*/  @!P1 LDG.E.U16 R29, [R2.64+0x280] ;  /* 0x00028020021d9981 */ /* 0x000f74000c1e1500 */
[----:B------:R-:W5:Y:S01]  /*1f00*/  @!P0 LDG.E.U16 R28, [R2.64+0x240] ;  /* 0x00024020021c8981 */ /* 0x000f62000c1e1500 */
[----:B0-----:R-:W-:-:S03]  /*1f10*/  HADD2.F32 R10, -RZ, R10.H0_H0 ;  /* 0x2000000aff0a7230 */ /* 0x001fc60000004100 */
[----:B------:R0:W-:Y:S02]  /*1f20*/  STL [R1+0x74], R37 ;  /* 0x0000742501007387 */ /* 0x0001e40000100800 */
[----:B------:R-:W-:-:S05]  /*1f30*/  FADD.FTZ R52, R10, UR5 ;  /* 0x000000050a347e21 */ /* 0x000fca0008010000 */
[----:B------:R-:W-:Y:S01]  /*1f40*/  FSETP.GTU.FTZ.AND P5, PT, R52, 20, PT ;  /* 0x41a000003400780b */ /* 0x000fe20003fbc000 */
[----:B-1----:R-:W-:Y:S02]  /*1f50*/  HADD2.F32 R11, -RZ, R11.H0_H0 ;  /* 0x2000000bff0b7230 */ /* 0x002fe40000004100 */
[----:B--2---:R-:W-:Y:S02]  /*1f60*/  HADD2.F32 R12, -RZ, R12.H0_H0 ;  /* 0x2000000cff0c7230 */ /* 0x004fe40000004100 */
[----:B---3--:R-:W-:Y:S02]  /*1f70*/  HADD2.F32 R13, -RZ, R13.H0_H0 ;  /* 0x2000000dff0d7230 */ /* 0x008fe40000004100 */
[----:B----4-:R-:W-:Y:S02]  /*1f80*/  HADD2.F32 R14, -RZ, R14.H0_H0 ;  /* 0x2000000eff0e7230 */ /* 0x010fe40000004100 */
        /* <DEDUP_REMOVED lines=8> */
[----:B------:R-:W-:Y:S01]  /*2010*/  ISETP.GE.AND P0, PT, R56, UR7, PT ;  /* 0x0000000738007c0c */ /* 0x000fe2000bf06270 */
[----:B------:R-:W-:Y:S01]  /*2020*/  FADD.FTZ R46, R16, UR5 ;  /* 0x00000005102e7e21 */ /* 0x000fe20008010000 */
[----:B------:R-:W-:Y:S02]  /*2030*/  FSETP.GTU.FTZ.AND P4, PT, R51, 20, PT ;  /* 0x41a000003300780b */ /* 0x000fe40003f9c000 */
[----:B------:R-:W-:-:S02]  /*2040*/  FSETP.GTU.FTZ.AND P3, PT, R50, 20, PT ;  /* 0x41a000003200780b */ /* 0x000fc40003f7c000 */
[----:B------:R-:W-:Y:S02]  /*2050*/  FSETP.GTU.FTZ.AND P2, PT, R49, 20, PT ;  /* 0x41a000003100780b */ /* 0x000fe40003f5c000 */
[----:B------:R-:W-:Y:S02]  /*2060*/  FSETP.GTU.FTZ.AND P1, PT, R48, 20, PT ;  /* 0x41a000003000780b */ /* 0x000fe40003f3c000 */
[----:B------:R-:W-:Y:S01]  /*2070*/  FSETP.GTU.FTZ.AND P6, PT, R47, 20, PT ;  /* 0x41a000002f00780b */ /* 0x000fe20003fdc000 */
[----:B-----5:R0:W-:Y:S04]  /*2080*/  STS.U16 [R151], R19 ;  /* 0x0000001397007388 */ /* 0x0201e80000000400 */
        /* <DEDUP_REMOVED lines=16> */
[----:B------:R-:W-:Y:S05]  /*2190*/  @P5 BRA `(.L_x_459) ;  /* 0x000001f000005947 */ /* 0x000fea0003800000 */
[----:B------:R-:W-:Y:S01]  /*21a0*/  FMUL.FTZ R52, R52, 1.4426950216293334961 ;  /* 0x3fb8aa3b34347820 */ /* 0x000fe20000410000 */
[----:B------:R-:W-:Y:S01]  /*21b0*/  HFMA2.MMA R12, -RZ, RZ, 1.3056640625, -1.8671875 ;  /* 0x3d39bf78ff0c7435 */ /* 0x000fe200000001ff */
[----:B------:R-:W-:Y:S02]  /*21c0*/  IMAD.MOV.U32 R11, RZ, RZ, 0x3e800000 ;  /* 0x3e800000ff0b7424 */ /* 0x000fe400078e00ff */
        /* <DEDUP_REMOVED lines=28> */
.L_x_459:
[----:B------:R-:W-:Y:S05]  /*2390*/  BSYNC B0 ;  /* 0x0000000000007941 */ /* 0x000fea0003800000 */
.L_x_458:
        /* <DEDUP_REMOVED lines=36> */
.L_x_461:
[----:B------:R-:W-:Y:S05]  /*25e0*/  BSYNC B0 ;  /* 0x0000000000007941 */ /* 0x000fea0003800000 */
.L_x_460:
        /* <DEDUP_REMOVED lines=36> */
.L_x_463:
[----:B------:R-:W-:Y:S05]  /*2830*/  BSYNC B0 ;  /* 0x0000000000007941 */ /* 0x000fea0003800000 */
.L_x_462:
[----:B------:R-:W-:Y:S01]  /*2840*/  HADD2.F32 R9, -RZ, R9.H0_H0 ;  /* 0x20000009ff097230 */ /* 0x000fe20000004100 */
[----:B------:R-:W-:Y:S01]  /*2850*/  BSSY B0, `(.L_x_464) ;  /* 0x0000023000007945 */ /* 0x000fe20003800000 */
[----:B------:R-:W-:-:S03]  /*2860*/  FSETP.GTU.FTZ.AND P3, PT, R44, 20, PT ;  /* 0x41a000002c00780b */ /* 0x000fc60003f7c000 */
        /* <DEDUP_REMOVED lines=33> */
.L_x_465:
[----:B------:R-:W-:Y:S05]  /*2a80*/  BSYNC B0 ;  /* 0x0000000000007941 */ /* 0x000fea0003800000 */
.L_x_464:
[----:B------:R-:W-:Y:S01]  /*2a90*/  HADD2.F32 R8, -RZ, R8.H0_H0 ;  /* 0x20000008ff087230 */ /* 0x000fe20000004100 */
[----:B------:R-:W-:Y:S01]  /*2aa0*/  BSSY B0, `(.L_x_466) ;  /* 0x0000023000007945 */ /* 0x000fe20003800000 */
[----:B------:R-:W-:-:S03]  /*2ab0*/  FSETP.GTU.FTZ.AND P2, PT, R39, 20, PT ;  /* 0x41a000002700780b */ /* 0x000fc60003f5c000 */
[----:B------:R-:W-:Y:S01]  /*2ac0*/  FADD.FTZ R38, R8, UR5 ;  /* 0x0000000508267e21 */ /* 0x000fe20008010000 */
[----:B------:R-:W-:Y:S05]  /*2ad0*/  @P1 BRA `(.L_x_467) ;  /* 0x000001f000001947 */ /* 0x000fea0003800000 */
[----:B------:R-:W-:Y:S01]  /*2ae0*/  FMUL.FTZ R48, R48, 1.4426950216293334961 ;  /* 0x3fb8aa3b30307820 */ /* 0x000fe20000410000 */
        /* <DEDUP_REMOVED lines=30> */
.L_x_467:
[----:B------:R-:W-:Y:S05]  /*2cd0*/  BSYNC B0 ;  /* 0x0000000000007941 */ /* 0x000fea0003800000 */
.L_x_466:
[----:B------:R-:W-:Y:S01]  /*2ce0*/  HADD2.F32 R7, -RZ, R7.H0_H0 ;  /* 0x20000007ff077230 */ /* 0x000fe20000004100 */
[----:B------:R-:W-:Y:S01]  /*2cf0*/  BSSY B0, `(.L_x_468) ;  /* 0x0000023000007945 */ /* 0x000fe20003800000 */
[----:B------:R-:W-:-:S03]  /*2d00*/  FSETP.GTU.FTZ.AND P1, PT, R38, 20, PT ;  /* 0x41a000002600780b */ /* 0x000fc60003f3c000 */
[----:B0-----:R-:W-:Y:S01]  /*2d10*/  FADD.FTZ R37, R7, UR5 ;  /* 0x0000000507257e21 */ /* 0x001fe20008010000 */
        /* <DEDUP_REMOVED lines=32> */
.L_x_469:
[----:B------:R-:W-:Y:S05]  /*2f20*/  BSYNC B0 ;  /* 0x0000000000007941 */ /* 0x000fea0003800000 */
.L_x_468:
        /* <DEDUP_REMOVED lines=36> */
.L_x_471:
[----:B------:R-:W-:Y:S05]  /*3170*/  BSYNC B0 ;  /* 0x0000000000007941 */ /* 0x000fea0003800000 */
.L_x_470:
[----:B------:R-:W-:Y:S01]  /*3180*/  HADD2.F32 R5, -RZ, R5.H0_H0 ;  /* 0x20000005ff057230 */ /* 0x000fe20000004100 */
[----:B------:R-:W-:Y:S01]  /*3190*/  BSSY B0, `(.L_x_472) ;  /* 0x0000023000007945 */ /* 0x000fe20003800000 */
[----:B------:R-:W-:-:S03]  /*31a0*/  FSETP.GTU.FTZ.AND P5, PT, R36, 20, PT ;  /* 0x41a000002400780b */ /* 0x000fc60003fbc000 */
[----:B------:R-:W-:Y:S01]  /*31b0*/  FADD.FTZ R35, R5, UR5 ;  /* 0x0000000505237e21 */ /* 0x000fe20008010000 */
        /* <DEDUP_REMOVED lines=32> */
.L_x_473:
[----:B------:R-:W-:Y:S05]  /*33c0*/  BSYNC B0 ;  /* 0x0000000000007941 */ /* 0x000fea0003800000 */
.L_x_472:
        /* <DEDUP_REMOVED lines=36> */
.L_x_475:
[----:B------:R-:W-:Y:S05]  /*3610*/  BSYNC B0 ;  /* 0x0000000000007941 */ /* 0x000fea0003800000 */
.L_x_474:
        /* <DEDUP_REMOVED lines=36> */
.L_x_477:
[----:B------:R-:W-:Y:S05]  /*3860*/  BSYNC B0 ;  /* 0x0000000000007941 */ /* 0x000fea0003800000 */
.L_x_476:
[----:B------:R-:W-:Y:S01]  /*3870*/  USHF.R.S32.HI UR40, URZ, 0x1f, UR25 ;  /* 0x0000001f3f287899 */ /* 0x000fe20008011419 */
[----:B------:R-:W-:Y:S01]  /*3880*/  BSSY B0, `(.L_x_478) ;  /* 0x0000022000007945 */ /* 0x000fe20003800000 */
[----:B------:R-:W-:Y:S01]  /*3890*/  FSETP.GTU.FTZ.AND P2, PT, R33, 20, PT ;  /* 0x41a000002100780b */ /* 0x000fe20003f5c000 */
[----:B------:R-:W-:Y:S07]  /*38a0*/  @P1 BRA `(.L_x_479) ;  /* 0x000001f000001947 */ /* 0x000fee0003800000 */
        /* <DEDUP_REMOVED lines=31> */
.L_x_479:
[----:B------:R-:W-:Y:S05]  /*3aa0*/  BSYNC B0 ;  /* 0x0000000000007941 */ /* 0x000fea0003800000 */
.L_x_478:
        /* <DEDUP_REMOVED lines=33> */
.L_x_481:
[----:B------:R-:W-:Y:S05]  /*3cc0*/  BSYNC B0 ;  /* 0x0000000000007941 */ /* 0x000fea0003800000 */
.L_x_480:
        /* <DEDUP_REMOVED lines=33> */
.L_x_483:
[----:B------:R-:W-:Y:S05]  /*3ee0*/  BSYNC B0 ;  /* 0x0000000000007941 */ /* 0x000fea0003800000 */
.L_x_482:
        /* <DEDUP_REMOVED lines=33> */
.L_x_485:
[----:B------:R-:W-:Y:S05]  /*4100*/  BSYNC B0 ;  /* 0x0000000000007941 */ /* 0x000fea0003800000 */
.L_x_484:
[----:B------:R-:W-:Y:S01]  /*4110*/  BSSY B0, `(.L_x_486) ;  /* 0x0000021000007945 */ /* 0x000fe20003800000 */
        /* <DEDUP_REMOVED lines=32> */
.L_x_487:
[----:B------:R-:W-:Y:S05]  /*4320*/  BSYNC B0 ;  /* 0x0000000000007941 */ /* 0x000fea0003800000 */
.L_x_486:
        /* <DEDUP_REMOVED lines=33> */
.L_x_489:
[----:B------:R-:W-:Y:S05]  /*4540*/  BSYNC B0 ;  /* 0x0000000000007941 */ /* 0x000fea0003800000 */
.L_x_488:
[----:B------:R-:W-:Y:S01]  /*4550*/  ULDC.64 UR34, c[0x0][0x1f0] ;  /* 0x00007c0000227ab9 */ /* 0x000fe20000000a00 */
[----:B------:R-:W-:Y:S01]  /*4560*/  MOV R2, UR25 ;  /* 0x0000001900027c02 */ /* 0x000fe20008000f00 */
[----:B------:R-:W-:Y:S01]  /*4570*/  UIMAD UR8, UR13, UR34, URZ ;  /* 0x000000220d0872a4 */ /* 0x000fe2000f8e023f */
[----:B------:R-:W-:Y:S01]  /*4580*/  MOV R3, UR40 ;  /* 0x0000002800037c02 */ /* 0x000fe20008000f00 */
[----:B------:R-:W-:Y:S01]  /*4590*/  UIMAD.WIDE.U32 UR38, UR12, UR34, URZ ;  /* 0x000000220c2672a5 */ /* 0x000fe2000f8e003f */
[----:B------:R-:W-:Y:S01]  /*45a0*/  MOV R7, UR12 ;  /* 0x0000000c00077c02 */ /* 0x000fe20008000f00 */
[----:B------:R-:W-:Y:S01]  /*45b0*/  UIMAD UR42, UR12, UR35, UR8 ;  /* 0x000000230c2a72a4 */ /* 0x000fe2000f8e0208 */
[----:B------:R-:W-:Y:S01]  /*45c0*/  MOV R4, UR25 ;  /* 0x0000001900047c02 */ /* 0x000fe20008000f00 */
[----:B------:R-:W-:Y:S01]  /*45d0*/  ULDC UR41, c[0x0][0x174] ;  /* 0x00005d0000297ab9 */ /* 0x000fe20000000800 */
[----:B------:R-:W-:Y:S01]  /*45e0*/  MOV R5, UR40 ;  /* 0x0000002800057c02 */ /* 0x000fe20008000f00 */
[----:B------:R-:W-:Y:S01]  /*45f0*/  ULDC.64 UR8, c[0x0][0x200] ;  /* 0x0000800000087ab9 */ /* 0x000fe20000000a00 */
[C---:B------:R-:W-:Y:S01]  /*4600*/  @!P0 IMAD.WIDE.U32 R2, R7.reuse, c[0x0][0x1f0], R2 ;  /* 0x00007c0007028a25 */ /* 0x040fe200078e0002 */
[----:B------:R-:W-:Y:S01]  /*4610*/  UIMAD UR34, UR13, UR8, URZ ;  /* 0x000000080d2272a4 */ /* 0x000fe2000f8e023f */
[----:B------:R-:W0:Y:S01]  /*4620*/  LDS.U16 R32, [R54] ;  /* 0x0000000036207984 */ /* 0x000e220000000400 */
[----:B------:R-:W-:Y:S01]  /*4630*/  UIMAD.WIDE.U32 UR36, UR12, UR8, URZ ;  /* 0x000000080c2472a5 */ /* 0x000fe2000f8e003f */
[----:B------:R-:W-:Y:S01]  /*4640*/  @!P0 IMAD.WIDE.U32 R4, R7, c[0x0][0x200], R4 ;  /* 0x0000800007048a25 */ /* 0x000fe200078e0004 */
[----:B------:R-:W-:Y:S01]  /*4650*/  UIMAD UR44, UR12, UR9, UR34 ;  /* 0x000000090c2c72a4 */ /* 0x000fe2000f8e0222 */
[----:B------:R-:W-:Y:S01]  /*4660*/  @!P0 IADD3 R3, R3, UR42, RZ ;  /* 0x0000002a03038c10 */ /* 0x000fe2000fffe0ff */
[----:B------:R-:W-:Y:S01]  /*4670*/  UIADD3 UR41, UR6, -UR41, URZ ;  /* 0x8000002906297290 */ /* 0x000fe2000fffe03f */
[----:B------:R-:W-:Y:S01]  /*4680*/  MOV R7, UR10 ;  /* 0x0000000a00077c02 */ /* 0x000fe20008000f00 */
[----:B------:R-:W-:Y:S01]  /*4690*/  ULDC.64 UR8, c[0x0][0x1f8] ;  /* 0x00007e0000087ab9 */ /* 0x000fe20000000a00 */
[----:B------:R-:W1:Y:S01]  /*46a0*/  LDS.U16 R31, [R54+0x2] ;  /* 0x00000200361f7984 */ /* 0x000e620000000400 */
[----:B------:R-:W-:Y:S01]  /*46b0*/  UIMAD UR43, UR11, UR8, URZ ;  /* 0x000000080b2b72a4 */ /* 0x000fe2000f8e023f */
[----:B------:R-:W-:Y:S01]  /*46c0*/  @!P0 IADD3 R5, R5, UR44, RZ ;  /* 0x0000002c05058c10 */ /* 0x000fe2000fffe0ff */
[C---:B------:R-:W-:Y:S01]  /*46d0*/  @!P0 IMAD.WIDE.U32 R2, R7.reuse, c[0x0][0x1f8], R2 ;  /* 0x00007e0007028a25 */ /* 0x040fe200078e0002 */
[----:B------:R-:W-:Y:S01]  /*46e0*/  ULDC.64 UR34, c[0x0][0x208] ;  /* 0x0000820000227ab9 */ /* 0x000fe20000000a00 */
[----:B------:R-:W2:Y:S01]  /*46f0*/  LDS.U16 R30, [R54+0x4] ;  /* 0x00000400361e7984 */ /* 0x000ea20000000400 */
[----:B------:R-:W-:Y:S01]  /*4700*/  UIMAD UR43, UR10, UR9, UR43 ;  /* 0x000000090a2b72a4 */ /* 0x000fe2000f8e022b */
[----:B------:R-:W-:Y:S01]  /*4710*/  @!P0 IMAD.WIDE.U32 R4, R7, c[0x0][0x208], R4 ;  /* 0x0000820007048a25 */ /* 0x000fe200078e0004 */
[----:B------:R-:W-:Y:S01]  /*4720*/  UIMAD UR9, UR11, UR34, URZ ;  /* 0x000000220b0972a4 */ /* 0x000fe2000f8e023f */
[C---:B------:R-:W-:Y:S01]  /*4730*/  @!P0 IADD3 R9, P1, R56.reuse, R2, RZ ;  /* 0x0000000238098210 */ /* 0x040fe20007f3e0ff */
[----:B------:R-:W-:Y:S01]  /*4740*/  UIADD3 UR39, UR39, UR42, URZ ;  /* 0x0000002a27277290 */ /* 0x000fe2000fffe03f */
[----:B------:R-:W-:Y:S01]  /*4750*/  LDS.U16 R29, [R54+0x6] ;  /* 0x00000600361d7984 */ /* 0x000fe20000000400 */
[----:B------:R-:W-:Y:S01]  /*4760*/  UIADD3 UR37, UR37, UR44, URZ ;  /* 0x0000002c25257290 */ /* 0x000fe2000fffe03f */
[C---:B------:R-:W-:Y:S01]  /*4770*/  @!P0 IADD3.X R12, R57.reuse, UR43, R3, P1, !PT ;  /* 0x0000002b390c8c10 */ /* 0x040fe20008ffe403 */
[----:B------:R-:W-:Y:S01]  /*4780*/  UIMAD UR44, UR10, UR35, UR9 ;  /* 0x000000230a2c72a4 */ /* 0x000fe2000f8e0209 */
[C---:B------:R-:W-:Y:S01]  /*4790*/  @!P0 IADD3 R3, P1, R56.reuse, R4, RZ ;  /* 0x0000000438038210 */ /* 0x040fe20007f3e0ff */
[----:B------:R-:W-:Y:S01]  /*47a0*/  UIMAD.WIDE.U32 UR8, UR10, UR8, UR38 ;  /* 0x000000080a0872a5 */ /* 0x000fe2000f8e0026 */
[----:B------:R-:W3:Y:S01]  /*47b0*/  LDS.U16 R28, [R54+0x8] ;  /* 0x00000800361c7984 */ /* 0x000ee20000000400 */
[----:B------:R-:W-:Y:S01]  /*47c0*/  UIMAD UR41, UR41, -0x800, URZ ;  /* 0xfffff800292978a4 */ /* 0x000fe2000f8e023f */
[C---:B------:R-:W-:Y:S01]  /*47d0*/  LEA R6, P2, R56.reuse, c[0x0][0x258], 0x1 ;  /* 0x0000960038067a11 */ /* 0x040fe200078408ff */
[----:B------:R-:W-:Y:S01]  /*47e0*/  UIMAD.WIDE.U32 UR34, UR10, UR34, UR36 ;  /* 0x000000220a2272a5 */ /* 0x000fe2000f8e0024 */
[----:B------:R-:W4:Y:S01]  /*47f0*/  LDS.U16 R27, [R54+0xa] ;  /* 0x00000a00361b7984 */ /* 0x000f220000000400 */
[----:B------:R-:W-:Y:S01]  /*4800*/  @!P0 IADD3.X R10, R57, UR44, R5, P1, !PT ;  /* 0x0000002c390a8c10 */ /* 0x000fe20008ffe405 */
[----:B------:R-:W-:Y:S01]  /*4810*/  UIADD3 UR37, UP0, UR41, UR8, URZ ;  /* 0x0000000829257290 */ /* 0x000fe2000ff1e03f */
[C---:B------:R-:W-:Y:S01]  /*4820*/  LEA R2, P1, R56.reuse, c[0x0][0x268], 0x1 ;  /* 0x00009a0038027a11 */ /* 0x040fe200078208ff */
[----:B------:R-:W-:Y:S01]  /*4830*/  LDS.U16 R26, [R54+0xc] ;  /* 0x00000c00361a7984 */ /* 0x000fe20000000400 */
[----:B------:R-:W-:Y:S01]  /*4840*/  USHF.R.S32.HI UR42, URZ, 0x1f, UR41 ;  /* 0x0000001f3f2a7899 */ /* 0x000fe20008011429 */
[C-C-:B------:R-:W-:Y:S01]  /*4850*/  LEA.HI.X R0, R56.reuse, c[0x0][0x25c], R57.reuse, 0x1, P2 ;  /* 0x0000970038007a11 */ /* 0x140fe200010f0c39 */
[----:B------:R-:W-:Y:S01]  /*4860*/  UIADD3 UR36, UP1, UR41, UR34, URZ ;  /* 0x0000002229247290 */ /* 0x000fe2000ff3e03f */
[----:B------:R-:W-:Y:S01]  /*4870*/  LDS.U16 R25, [R54+0xe] ;  /* 0x00000e0036197984 */ /* 0x000fe20000000400 */
[----:B------:R-:W-:Y:S01]  /*4880*/  LEA.HI.X R7, R56, c[0x0][0x26c], R57, 0x1, P1 ;  /* 0x00009b0038077a11 */ /* 0x000fe200008f0c39 */
[----:B------:R-:W-:Y:S01]  /*4890*/  UIADD3.X UR8, UR42, UR43, UR9, UP0, !UPT ;  /* 0x0000002b2a087290 */ /* 0x000fe200087fe409 */
[C---:B------:R-:W-:Y:S01]  /*48a0*/  @!P0 LEA R4, P1, R9.reuse, c[0x0][0x268], 0x1 ;  /* 0x00009a0009048a11 */ /* 0x040fe200078208ff */
[----:B------:R-:W-:Y:S01]  /*48b0*/  LDS.U16 R24, [R54+0x10] ;  /* 0x0000100036187984 */ /* 0x000fe20000000400 */
[----:B------:R-:W-:Y:S01]  /*48c0*/  UIADD3.X UR34, UR42, UR44, UR35, UP1, !UPT ;  /* 0x0000002c2a227290 */ /* 0x000fe20008ffe423 */
[----:B------:R-:W-:Y:S01]  /*48d0*/  IMAD.U32 R11, RZ, RZ, UR37 ;  /* 0x00000025ff0b7e24 */ /* 0x000fe2000f8e00ff */
[----:B------:R-:W-:Y:S01]  /*48e0*/  MOV R13, UR36 ;  /* 0x00000024000d7c02 */ /* 0x000fe20008000f00 */
[----:B------:R-:W-:Y:S01]  /*48f0*/  LDS.U16 R23, [R54+0x12] ;  /* 0x0000120036177984 */ /* 0x000fe20000000400 */
[----:B------:R-:W-:-:S02]  /*4900*/  @!P0 LEA.HI.X R5, R9, c[0x0][0x26c], R12, 0x1, P1 ;  /* 0x00009b0009058a11 */ /* 0x000fc400008f0c0c */
[----:B------:R-:W-:Y:S01]  /*4910*/  @!P0 LEA R8, P3, R3, c[0x0][0x258], 0x1 ;  /* 0x0000960003088a11 */ /* 0x000fe200078608ff */
[----:B------:R-:W-:Y:S04]  /*4920*/  LDS.U16 R22, [R54+0x14] ;  /* 0x0000140036167984 */ /* 0x000fe80000000400 */
[----:B------:R-:W-:Y:S04]  /*4930*/  LDS.U16 R21, [R54+0x16] ;  /* 0x0000160036157984 */ /* 0x000fe80000000400 */
[----:B------:R-:W-:Y:S04]  /*4940*/  LDS.U16 R20, [R54+0x18] ;  /* 0x0000180036147984 */ /* 0x000fe80000000400 */
[----:B------:R-:W-:Y:S04]  /*4950*/  LDS.U16 R19, [R54+0x1a] ;  /* 0x00001a0036137984 */ /* 0x000fe80000000400 */
[----:B------:R-:W-:Y:S04]  /*4960*/  LDS.U16 R18, [R54+0x1c] ;  /* 0x00001c0036127984 */ /* 0x000fe80000000400 */
[----:B------:R-:W-:Y:S01]  /*4970*/  LDS.U16 R17, [R54+0x1e] ;  /* 0x00001e0036117984 */ /* 0x000fe20000000400 */
[----:B------:R-:W-:-:S02]  /*4980*/  ISETP.GE.AND P1, PT, R165, UR7, PT ;  /* 0x00000007a5007c0c */ /* 0x000fc4000bf26270 */
[----:B------:R-:W-:Y:S02]  /*4990*/  LEA R2, P2, R11, R2, 0x1 ;  /* 0x000000020b027211 */ /* 0x000fe400078408ff */
[----:B------:R-:W-:Y:S02]  /*49a0*/  MOV R14, UR8 ;  /* 0x00000008000e7c02 */ /* 0x000fe40008000f00 */
[----:B------:R-:W-:Y:S02]  /*49b0*/  LEA R6, P4, R13, R6, 0x1 ;  /* 0x000000060d067211 */ /* 0x000fe400078808ff */
[----:B------:R-:W-:Y:S02]  /*49c0*/  MOV R15, UR34 ;  /* 0x00000022000f7c02 */ /* 0x000fe40008000f00 */
[----:B------:R-:W-:Y:S02]  /*49d0*/  PRMT R16, RZ, 0x7610, R16 ;  /* 0x00007610ff107816 */ /* 0x000fe40000000010 */
[----:B------:R-:W-:-:S02]  /*49e0*/  PRMT R40, RZ, 0x7610, R40 ;  /* 0x00007610ff287816 */ /* 0x000fc40000000028 */
[----:B------:R-:W-:Y:S02]  /*49f0*/  ISETP.GE.AND P5, PT, R163, UR7, PT ;  /* 0x00000007a3007c0c */ /* 0x000fe4000bfa6270 */
[----:B------:R-:W-:Y:S02]  /*4a00*/  ISETP.GE.AND P6, PT, R164, UR7, PT ;  /* 0x00000007a4007c0c */ /* 0x000fe4000bfc6270 */
[----:B------:R-:W-:Y:S02]  /*4a10*/  PRMT R41, RZ, 0x7610, R41 ;  /* 0x00007610ff297816 */ /* 0x000fe40000000029 */
[----:B------:R-:W-:Y:S02]  /*4a20*/  @!P0 LEA.HI.X R9, R3, c[0x0][0x25c], R10, 0x1, P3 ;  /* 0x0000970003098a11 */ /* 0x000fe400018f0c0a */
[----:B------:R-:W-:Y:S02]  /*4a30*/  PRMT R12, RZ, 0x7610, R12 ;  /* 0x00007610ff0c7816 */ /* 0x000fe4000000000c */
[----:B------:R-:W-:-:S02]  /*4a40*/  PRMT R42, RZ, 0x7610, R42 ;  /* 0x00007610ff2a7816 */ /* 0x000fc4000000002a */
[----:B------:R-:W-:Y:S02]  /*4a50*/  PRMT R43, RZ, 0x7610, R43 ;  /* 0x00007610ff2b7816 */ /* 0x000fe4000000002b */
[----:B------:R-:W-:Y:S02]  /*4a60*/  PRMT R60, RZ, 0x7610, R60 ;  /* 0x00007610ff3c7816 */ /* 0x000fe4000000003c */
[----:B------:R-:W-:Y:S02]  /*4a70*/  PRMT R61, RZ, 0x7610, R61 ;  /* 0x00007610ff3d7816 */ /* 0x000fe4000000003d */
[----:B------:R-:W-:Y:S02]  /*4a80*/  PRMT R73, RZ, 0x7610, R73 ;  /* 0x00007610ff497816 */ /* 0x000fe40000000049 */
[----:B------:R-:W-:Y:S01]  /*4a90*/  PRMT R74, RZ, 0x7610, R74 ;  /* 0x00007610ff4a7816 */ /* 0x000fe2000000004a */
[----:B0-----:R-:W-:Y:S01]  /*4aa0*/  HADD2.F32 R32, -RZ, R32.H0_H0 ;  /* 0x20000020ff207230 */ /* 0x001fe20000004100 */
[----:B------:R-:W-:Y:S01]  /*4ab0*/  LEA.HI.X R3, R11, R7, R14, 0x1, P2 ;  /* 0x000000070b037211 */ /* 0x000fe200010f0c0e */
[----:B-1----:R-:W-:Y:S01]  /*4ac0*/  HADD2.F32 R31, -RZ, R31.H0_H0 ;  /* 0x2000001fff1f7230 */ /* 0x002fe20000004100 */
[----:B------:R-:W-:Y:S01]  /*4ad0*/  LEA.HI.X R7, R13, R0, R15, 0x1, P4 ;  /* 0x000000000d077211 */ /* 0x000fe200020f0c0f */
[----:B--2---:R-:W-:Y:S01]  /*4ae0*/  HADD2.F32 R30, -RZ, R30.H0_H0 ;  /* 0x2000001eff1e7230 */ /* 0x004fe20000004100 */
[----:B------:R-:W-:Y:S01]  /*4af0*/  PRMT R13, RZ, 0x7610, R13 ;  /* 0x00007610ff0d7816 */ /* 0x000fe2000000000d */
[----:B------:R-:W-:Y:S01]  /*4b00*/  BAR.SYNC.DEFER_BLOCKING 0x0 ;  /* 0x0000000000007b1d */ /* 0x000fe20000010000 */
[----:B------:R-:W-:-:S02]  /*4b10*/  ISETP.GE.AND P2, PT, R127, UR7, PT ;  /* 0x000000077f007c0c */ /* 0x000fc4000bf46270 */
[----:B------:R-:W-:Y:S02]  /*4b20*/  ISETP.GE.AND P3, PT, R126, UR7, PT ;  /* 0x000000077e007c0c */ /* 0x000fe4000bf66270 */
[----:B------:R-:W-:Y:S01]  /*4b30*/  PRMT R11, RZ, 0x7610, R11 ;  /* 0x00007610ff0b7816 */ /* 0x000fe2000000000b */
[----:B---3--:R-:W-:Y:S01]  /*4b40*/  HADD2.F32 R28, -RZ, R28.H0_H0 ;  /* 0x2000001cff1c7230 */ /* 0x008fe20000004100 */
[----:B------:R-:W-:Y:S01]  /*4b50*/  PRMT R10, RZ, 0x7610, R10 ;  /* 0x00007610ff0a7816 */ /* 0x000fe2000000000a */
[----:B------:R-:W-:Y:S01]  /*4b60*/  HADD2.F32 R29, -RZ, R29.H0_H0 ;  /* 0x2000001dff1d7230 */ /* 0x000fe20000004100 */
[----:B------:R-:W-:Y:S01]  /*4b70*/  PRMT R0, RZ, 0x7610, R0 ;  /* 0x00007610ff007816 */ /* 0x000fe20000000000 */
[----:B----4-:R-:W-:Y:S01]  /*4b80*/  HADD2.F32 R27, -RZ, R27.H0_H0 ;  /* 0x2000001bff1b7230 */ /* 0x010fe20000004100 */
[----:B------:R-:W-:Y:S01]  /*4b90*/  ULDC.64 UR34, c[0x0][0x2e8] ;  /* 0x0000ba0000227ab9 */ /* 0x000fe20000000a00 */
[----:B------:R0:W2:Y:S01]  /*4ba0*/  @!P1 LDG.E.U16 R13, [R2.64+-0xf00] ;  /* 0xfff10020020d9981 */ /* 0x0000a2000c1e1500 */
[----:B------:R-:W-:-:S02]  /*4bb0*/  ISETP.GE.AND P1, PT, R162, UR7, PT ;  /* 0x00000007a2007c0c */ /* 0x000fc4000bf26270 */
[----:B------:R-:W-:Y:S01]  /*4bc0*/  ISETP.GE.AND P4, PT, R110, UR7, PT ;  /* 0x000000076e007c0c */ /* 0x000fe2000bf86270 */
[----:B------:R0:W3:Y:S01]  /*4bd0*/  @!P2 LDG.E.U16 R11, [R2.64+-0xf80] ;  /* 0xfff08020020ba981 */ /* 0x0000e2000c1e1500 */
[----:B------:R-:W-:Y:S02]  /*4be0*/  PRMT R15, RZ, 0x7610, R15 ;  /* 0x00007610ff0f7816 */ /* 0x000fe4000000000f */
[----:B------:R-:W-:Y:S01]  /*4bf0*/  PRMT R14, RZ, 0x7610, R14 ;  /* 0x00007610ff0e7816 */ /* 0x000fe2000000000e */
[----:B------:R0:W4:Y:S04]  /*4c00*/  @!P3 LDG.E.U16 R12, [R2.64+-0xf40] ;  /* 0xfff0c020020cb981 */ /* 0x000128000c1e1500 */
[----:B------:R1:W5:Y:S04]  /*4c10*/  @!P0 LDG.E.U16 R0, [R4.64] ;  /* 0x0000002004008981 */ /* 0x000368000c1e1500 */
[----:B------:R0:W2:Y:S01]  /*4c20*/  @!P1 LDG.E.U16 R16, [R2.64+-0xe40] ;  /* 0xfff1c02002109981 */ /* 0x0000a2000c1e1500 */
[----:B------:R-:W-:-:S02]  /*4c30*/  ISETP.GE.AND P1, PT, R161, UR7, PT ;  /* 0x00000007a1007c0c */ /* 0x000fc4000bf26270 */
[----:B------:R-:W-:Y:S01]  /*4c40*/  ISETP.GE.AND P2, PT, R123, UR7, PT ;  /* 0x000000077b007c0c */ /* 0x000fe2000bf46270 */
[----:B------:R0:W2:Y:S01]  /*4c50*/  @!P4 LDG.E.U16 R10, [R2.64+-0xfc0] ;  /* 0xfff04020020ac981 */ /* 0x0000a2000c1e1500 */
[----:B------:R-:W-:Y:S02]  /*4c60*/  ISETP.GE.AND P3, PT, R122, UR7, PT ;  /* 0x000000077a007c0c */ /* 0x000fe4000bf66270 */
[----:B-1----:R-:W-:Y:S01]  /*4c70*/  PRMT R4, RZ, 0x7610, R4 ;  /* 0x00007610ff047816 */ /* 0x002fe20000000004 */
[----:B------:R0:W3:Y:S01]  /*4c80*/  @!P5 LDG.E.U16 R15, [R2.64+-0xe80] ;  /* 0xfff18020020fd981 */ /* 0x0000e2000c1e1500 */
[----:B------:R-:W-:-:S03]  /*4c90*/  PRMT R5, RZ, 0x7610, R5 ;  /* 0x00007610ff057816 */ /* 0x000fc60000000005 */
[----:B------:R0:W4:Y:S04]  /*4ca0*/  @!P6 LDG.E.U16 R14, [R2.64+-0xec0] ;  /* 0xfff14020020ee981 */ /* 0x000128000c1e1500 */
[----:B------:R0:W4:Y:S01]  /*4cb0*/  @!P1 LDG.E.U16 R40, [R2.64+-0xe00] ;  /* 0xfff2002002289981 */ /* 0x000122000c1e1500 */
[----:B------:R-:W-:Y:S02]  /*4cc0*/  ISETP.GE.AND P1, PT, R125, UR7, PT ;  /* 0x000000077d007c0c */ /* 0x000fe4000bf26270 */
[----:B------:R-:W-:Y:S01]  /*4cd0*/  ISETP.GE.AND P4, PT, R121, UR7, PT ;  /* 0x0000000779007c0c */ /* 0x000fe2000bf86270 */
[----:B------:R0:W4:Y:S01]  /*4ce0*/  @!P2 LDG.E.U16 R5, [R2.64+-0xd40] ;  /* 0xfff2c0200205a981 */ /* 0x000122000c1e1500 */
[----:B------:R-:W-:Y:S02]  /*4cf0*/  ISETP.GE.AND P5, PT, R111, UR7, PT ;  /* 0x000000076f007c0c */ /* 0x000fe4000bfa6270 */
[----:B------:R-:W-:Y:S01]  /*4d00*/  ISETP.GE.AND P6, PT, R109, UR7, PT ;  /* 0x000000076d007c0c */ /* 0x000fe2000bfc6270 */
[----:B------:R0:W4:Y:S06]  /*4d10*/  @!P3 LDG.E.U16 R42, [R2.64+-0xd00] ;  /* 0xfff30020022ab981 */ /* 0x00012c000c1e1500 */
[----:B------:R0:W4:Y:S01]  /*4d20*/  @!P1 LDG.E.U16 R41, [R2.64+-0xdc0] ;  /* 0xfff2402002299981 */ /* 0x000122000c1e1500 */
[----:B------:R-:W-:-:S03]  /*4d30*/  ISETP.GE.AND P1, PT, R124, UR7, PT ;  /* 0x000000077c007c0c */ /* 0x000fc6000bf26270 */
[----:B------:R0:W4:Y:S04]  /*4d40*/  @!P4 LDG.E.U16 R43, [R2.64+-0xcc0] ;  /* 0xfff34020022bc981 */ /* 0x000128000c1e1500 */
[----:B------:R0:W4:Y:S04]  /*4d50*/  @!P5 LDG.E.U16 R60, [R2.64+-0xc80] ;  /* 0xfff38020023cd981 */ /* 0x000128000c1e1500 */
[----:B------:R0:W4:Y:S04]  /*4d60*/  @!P6 LDG.E.U16 R61, [R2.64+-0xc40] ;  /* 0xfff3c020023de981 */ /* 0x000128000c1e1500 */
[----:B------:R0:W4:Y:S01]  /*4d70*/  @!P1 LDG.E.U16 R4, [R2.64+-0xd80] ;  /* 0xfff2802002049981 */ /* 0x000122000c1e1500 */
[----:B------:R-:W-:-:S02]  /*4d80*/  P2R R72, PR, RZ, 0x2 ;  /* 0x00000002ff487803 */ /* 0x000fc40000000000 */
[----:B0-----:R-:W-:Y:S02]  /*4d90*/  PRMT R3, RZ, 0x7610, R3 ;  /* 0x00007610ff037816 */ /* 0x001fe40000000003 */
[----:B------:R-:W-:Y:S01]  /*4da0*/  ISETP.GE.AND P1, PT, R110, UR7, PT ;  /* 0x000000076e007c0c */ /* 0x000fe2000bf26270 */
[----:B-----5:R-:W-:Y:S04]  /*4db0*/  STS.U16 [R151], R0 ;  /* 0x0000000097007388 */ /* 0x020fe80000000400 */
[----:B--2---:R-:W-:Y:S04]  /*4dc0*/  STS.U16 [R150+0x40], R10 ;  /* 0x0000400a96007388 */ /* 0x004fe80000000400 */
[----:B---3--:R-:W-:Y:S04]  /*4dd0*/  STS.U16 [R149+0x80], R11 ;  /* 0x0000800b95007388 */ /* 0x008fe80000000400 */
[----:B----4-:R0:W-:Y:S04]  /*4de0*/  STS.U16 [R148+0xc0], R12 ;  /* 0x0000c00c94007388 */ /* 0x0101e80000000400 */
        /* <DEDUP_REMOVED lines=15> */
[----:B------:R-:W0:Y:S04]  /*4ee0*/  LDS.U16 R105, [R54+0x4] ;  /* 0x0000040036697984 */ /* 0x000e280000000400 */
[----:B------:R-:W-:Y:S04]  /*4ef0*/  LDS.U16 R103, [R54+0x6] ;  /* 0x0000060036677984 */ /* 0x000fe80000000400 */
[----:B------:R-:W0:Y:S04]  /*4f00*/  LDS.U16 R62, [R54+0x8] ;  /* 0x00000800363e7984 */ /* 0x000e280000000400 */
[----:B------:R-:W-:Y:S04]  /*4f10*/  LDS.U16 R63, [R54+0xa] ;  /* 0x00000a00363f7984 */ /* 0x000fe80000000400 */
[----:B------:R-:W0:Y:S04]  /*4f20*/  LDS.U16 R65, [R54+0xc] ;  /* 0x00000c0036417984 */ /* 0x000e280000000400 */
[----:B------:R-:W2:Y:S04]  /*4f30*/  LDS.U16 R71, [R54+0xe] ;  /* 0x00000e0036477984 */ /* 0x000ea80000000400 */
[----:B------:R-:W-:Y:S04]  /*4f40*/  LDS.U16 R70, [R54+0x10] ;  /* 0x0000100036467984 */ /* 0x000fe80000000400 */
[----:B------:R-:W-:Y:S04]  /*4f50*/  LDS.U16 R69, [R54+0x12] ;  /* 0x0000120036457984 */ /* 0x000fe80000000400 */
[----:B------:R-:W2:Y:S04]  /*4f60*/  LDS.U16 R68, [R54+0x14] ;  /* 0x0000140036447984 */ /* 0x000ea80000000400 */
[----:B------:R-:W2:Y:S04]  /*4f70*/  LDS.U16 R67, [R54+0x16] ;  /* 0x0000160036437984 */ /* 0x000ea80000000400 */
[----:B------:R-:W-:Y:S04]  /*4f80*/  LDS.U16 R66, [R54+0x18] ;  /* 0x0000180036427984 */ /* 0x000fe80000000400 */
[----:B------:R-:W-:Y:S04]  /*4f90*/  LDS.U16 R76, [R54+0x1a] ;  /* 0x00001a00364c7984 */ /* 0x000fe80000000400 */
[----:B------:R-:W-:Y:S04]  /*4fa0*/  LDS.U16 R77, [R54+0x1c] ;  /* 0x00001c00364d7984 */ /* 0x000fe80000000400 */
[----:B------:R-:W-:Y:S04]  /*4fb0*/  LDS.U16 R79, [R54+0x1e] ;  /* 0x00001e00364f7984 */ /* 0x000fe80000000400 */
[----:B------:R-:W-:Y:S01]  /*4fc0*/  BAR.SYNC.DEFER_BLOCKING 0x0 ;  /* 0x0000000000007b1d */ /* 0x000fe20000010000 */
[----:B0-----:R-:W-:-:S02]  /*4fd0*/  PRMT R12, RZ, 0x7610, R12 ;  /* 0x00007610ff0c7816 */ /* 0x001fc4000000000c */
[----:B-1----:R-:W-:-:S03]  /*4fe0*/  PRMT R5, RZ, 0x7610, R5 ;  /* 0x00007610ff057816 */ /* 0x002fc60000000005 */
[----:B------:R0:W5:Y:S01]  /*4ff0*/  @!P0 LDG.E.U16 R3, [R8.64] ;  /* 0x0000002008038981 */ /* 0x000162000c1e1500 */
[----:B------:R-:W-:-:S03]  /*5000*/  ISETP.GE.AND P0, PT, R127, UR7, PT ;  /* 0x000000077f007c0c */ /* 0x000fc6000bf06270 */
[----:B------:R1:W5:Y:S01]  /*5010*/  @!P1 LDG.E.U16 R5, [R6.64+-0xfc0] ;  /* 0xfff0402006059981 */ /* 0x000362000c1e1500 */
[----:B------:R-:W-:Y:S02]  /*5020*/  ISETP.GE.AND P1, PT, R126, UR7, PT ;  /* 0x000000077e007c0c */ /* 0x000fe4000bf26270 */
[----:B------:R-:W-:Y:S01]  /*5030*/  PRMT R14, RZ, 0x7610, R14 ;  /* 0x00007610ff0e7816 */ /* 0x000fe2000000000e */
[----:B------:R1:W5:Y:S01]  /*5040*/  @!P5 LDG.E.U16 R73, [R6.64+-0xc80] ;  /* 0xfff380200649d981 */ /* 0x000362000c1e1500 */
[----:B------:R-:W-:Y:S02]  /*5050*/  PRMT R13, RZ, 0x7610, R13 ;  /* 0x00007610ff0d7816 */ /* 0x000fe4000000000d */
[----:B------:R-:W-:Y:S01]  /*5060*/  PRMT R16, RZ, 0x7610, R16 ;  /* 0x00007610ff107816 */ /* 0x000fe20000000010 */
[----:B------:R1:W5:Y:S04]  /*5070*/  @!P6 LDG.E.U16 R74, [R6.64+-0xc40] ;  /* 0xfff3c020064ae981 */ /* 0x000368000c1e1500 */
[----:B------:R1:W5:Y:S01]  /*5080*/  @!P0 LDG.E.U16 R12, [R6.64+-0xf80] ;  /* 0xfff08020060c8981 */ /* 0x000362000c1e1500 */
[----:B------:R-:W-:-:S03]  /*5090*/  ISETP.GE.AND P0, PT, R165, UR7, PT ;  /* 0x00000007a5007c0c */ /* 0x000fc6000bf06270 */
[----:B------:R1:W5:Y:S01]  /*50a0*/  @!P1 LDG.E.U16 R13, [R6.64+-0xf40] ;  /* 0xfff0c020060d9981 */ /* 0x000362000c1e1500 */
[----:B------:R-:W-:-:S09]  /*50b0*/  ISETP.GE.AND P1, PT, R164, UR7, PT ;  /* 0x00000007a4007c0c */ /* 0x000fd2000bf26270 */
[----:B------:R1:W5:Y:S01]  /*50c0*/  @!P0 LDG.E.U16 R14, [R6.64+-0xf00] ;  /* 0xfff10020060e8981 */ /* 0x000362000c1e1500 */
[----:B------:R-:W-:Y:S02]  /*50d0*/  ISETP.GE.AND P0, PT, R163, UR7, PT ;  /* 0x00000007a3007c0c */ /* 0x000fe4000bf06270 */
[----:B------:R-:W-:-:S06]  /*50e0*/  PRMT R15, RZ, 0x7610, R15 ;  /* 0x00007610ff0f7816 */ /* 0x000fcc000000000f */
[----:B------:R1:W5:Y:S01]  /*50f0*/  @!P1 LDG.E.U16 R15, [R6.64+-0xec0] ;  /* 0xfff14020060f9981 */ /* 0x000362000c1e1500 */
[----:B------:R-:W-:-:S04]  /*5100*/  ISETP.GE.AND P1, PT, R162, UR7, PT ;  /* 0x00000007a2007c0c */ /* 0x000fc8000bf26270 */
[----:B------:R1:W5:Y:S01]  /*5110*/  @!P0 LDG.E.U16 R16, [R6.64+-0xe80] ;  /* 0xfff1802006108981 */ /* 0x000362000c1e1500 */
[----:B------:R-:W-:Y:S02]  /*5120*/  ISETP.GE.AND P0, PT, R161, UR7, PT ;  /* 0x00000007a1007c0c */ /* 0x000fe4000bf06270 */
[----:B------:R-:W-:Y:S02]  /*5130*/  PRMT R41, RZ, 0x7610, R41 ;  /* 0x00007610ff297816 */ /* 0x000fe40000000029 */
[----:B------:R-:W-:-:S06]  /*5140*/  PRMT R40, RZ, 0x7610, R40 ;  /* 0x00007610ff287816 */ /* 0x000fcc0000000028 */
[----:B------:R1:W5:Y:S01]  /*5150*/  @!P1 LDG.E.U16 R40, [R6.64+-0xe40] ;  /* 0xfff1c02006289981 */ /* 0x000362000c1e1500 */
[----:B------:R-:W-:-:S03]  /*5160*/  ISETP.NE.AND P1, PT, R72, RZ, PT ;  /* 0x000000ff4800720c */ /* 0x000fc60003f25270 */
[----:B------:R1:W5:Y:S01]  /*5170*/  @!P0 LDG.E.U16 R41, [R6.64+-0xe00] ;  /* 0xfff2002006298981 */ /* 0x000362000c1e1500 */
[----:B------:R-:W-:Y:S02]  /*5180*/  ISETP.GE.AND P0, PT, R125, UR7, PT ;  /* 0x000000077d007c0c */ /* 0x000fe4000bf06270 */
[----:B--2---:R-:W-:Y:S02]  /*5190*/  PRMT R42, RZ, 0x7610, R42 ;  /* 0x00007610ff2a7816 */ /* 0x004fe4000000002a */
[----:B---3--:R-:W-:Y:S02]  /*51a0*/  PRMT R43, RZ, 0x7610, R43 ;  /* 0x00007610ff2b7816 */ /* 0x008fe4000000002b */
[----:B----4-:R-:W-:Y:S02]  /*51b0*/  PRMT R60, RZ, 0x7610, R60 ;  /* 0x00007610ff3c7816 */ /* 0x010fe4000000003c */
[----:B------:R-:W-:Y:S02]  /*51c0*/  PRMT R61, RZ, 0x7610, R61 ;  /* 0x00007610ff3d7816 */ /* 0x000fe4000000003d */
[----:B------:R-:W-:Y:S01]  /*51d0*/  PRMT R72, RZ, 0x7610, R72 ;  /* 0x00007610ff487816 */ /* 0x000fe20000000048 */
[----:B------:R1:W2:Y:S04]  /*51e0*/  @!P1 LDG.E.U16 R43, [R6.64+-0xd80] ;  /* 0xfff28020062b9981 */ /* 0x0002a8000c1e1500 */
[----:B------:R1:W3:Y:S04]  /*51f0*/  @!P0 LDG.E.U16 R42, [R6.64+-0xdc0] ;  /* 0xfff24020062a8981 */ /* 0x0002e8000c1e1500 */
[----:B------:R1:W4:Y:S04]  /*5200*/  @!P2 LDG.E.U16 R60, [R6.64+-0xd40] ;  /* 0xfff2c020063ca981 */ /* 0x000328000c1e1500 */
[----:B------:R1:W4:Y:S04]  /*5210*/  @!P3 LDG.E.U16 R61, [R6.64+-0xd00] ;  /* 0xfff30020063db981 */ /* 0x000328000c1e1500 */
[----:B------:R1:W4:Y:S01]  /*5220*/  @!P4 LDG.E.U16 R72, [R6.64+-0xcc0] ;  /* 0xfff340200648c981 */ /* 0x000322000c1e1500 */
[----:B0-----:R-:W-:-:S02]  /*5230*/  HADD2.F32 R9, -RZ, R0.H0_H0 ;  /* 0x20000000ff097230 */ /* 0x001fc40000004100 */
[----:B------:R-:W-:Y:S02]  /*5240*/  HADD2.F32 R105, -RZ, R105.H0_H0 ;  /* 0x20000069ff697230 */ /* 0x000fe40000004100 */
[----:B------:R-:W-:Y:S01]  /*5250*/  HADD2.F32 R8, -RZ, R2.H0_H0 ;  /* 0x20000002ff087230 */ /* 0x000fe20000004100 */
[----:B------:R-:W-:Y:S02]  /*5260*/  FMUL.FTZ R0, R9, -1.4426950216293334961 ;  /* 0xbfb8aa3b09007820 */ /* 0x000fe40000410000 */
[----:B------:R-:W-:Y:S02]  /*5270*/  FMUL.FTZ R4, R105, -1.4426950216293334961 ;  /* 0xbfb8aa3b69047820 */ /* 0x000fe40000410000 */
[----:B------:R-:W-:Y:S01]  /*5280*/  MUFU.EX2 R75, R0 ;  /* 0x00000000004b7308 */ /* 0x000fe20000000800 */
[----:B------:R-:W-:Y:S01]  /*5290*/  FMUL.FTZ R2, R8, -1.4426950216293334961 ;  /* 0xbfb8aa3b08027820 */ /* 0x000fe20000410000 */
[----:B------:R-:W-:-:S06]  /*52a0*/  HADD2.F32 R62, -RZ, R62.H0_H0 ;  /* 0x2000003eff3e7230 */ /* 0x000fcc0000004100 */
[----:B------:R-:W0:Y:S01]  /*52b0*/  MUFU.EX2 R80, R4 ;  /* 0x0000000400507308 */ /* 0x000e220000000800 */
[----:B------:R-:W-:-:S07]  /*52c0*/  HADD2.F32 R65, -RZ, R65.H0_H0 ;  /* 0x20000041ff417230 */ /* 0x000fce0000004100 */
[----:B------:R-:W-:Y:S01]  /*52d0*/  MUFU.EX2 R78, R2 ;  /* 0x00000002004e7308 */ /* 0x000fe20000000800 */
[----:B------:R-:W-:Y:S01]  /*52e0*/  FMUL.FTZ R11, R62, -1.4426950216293334961 ;  /* 0xbfb8aa3b3e0b7820 */ /* 0x000fe20000410000 */
[----:B------:R-:W-:Y:S01]  /*52f0*/  HADD2.F32 R103, -RZ, R103.H0_H0 ;  /* 0x20000067ff677230 */ /* 0x000fe20000004100 */
[----:B-1----:R-:W-:Y:S01]  /*5300*/  FMUL.FTZ R6, R65, -1.4426950216293334961 ;  /* 0xbfb8aa3b41067820 */ /* 0x002fe20000410000 */
[----:B------:R-:W-:Y:S02]  /*5310*/  HADD2.F32 R63, -RZ, R63.H0_H0 ;  /* 0x2000003fff3f7230 */ /* 0x000fe40000004100 */
[----:B------:R-:W-:Y:S01]  /*5320*/  HADD2.F32 R71, -RZ, R71.H0_H0 ;  /* 0x20000047ff477230 */ /* 0x000fe20000004100 */
[----:B0-----:R-:W-:Y:S01]  /*5330*/  FADD.FTZ R80, R80, 1 ;  /* 0x3f80000050507421 */ /* 0x001fe20000010000 */
[----:B------:R-:W0:Y:S01]  /*5340*/  MUFU.EX2 R11, R11 ;  /* 0x0000000b000b7308 */ /* 0x000e220000000800 */
[----:B------:R-:W-:Y:S02]  /*5350*/  FMUL.FTZ R7, R103, -1.4426950216293334961 ;  /* 0xbfb8aa3b67077820 */ /* 0x000fe40000410000 */
[----:B------:R-:W-:-:S02]  /*5360*/  FMUL.FTZ R10, R63, -1.4426950216293334961 ;  /* 0xbfb8aa3b3f0a7820 */ /* 0x000fc40000410000 */
[----:B------:R-:W-:-:S03]  /*5370*/  FMUL.FTZ R0, R71, -1.4426950216293334961 ;  /* 0xbfb8aa3b47007820 */ /* 0x000fc60000410000 */
[----:B------:R-:W1:Y:S08]  /*5380*/  MUFU.EX2 R6, R6 ;  /* 0x0000000600067308 */ /* 0x000e700000000800 */
[----:B------:R-:W0:Y:S08]  /*5390*/  MUFU.RCP R106, R80 ;  /* 0x00000050006a7308 */ /* 0x000e300000001000 */
[----:B------:R-:W-:Y:S08]  /*53a0*/  MUFU.EX2 R81, R7 ;  /* 0x0000000700517308 */ /* 0x000ff00000000800 */
[----:B------:R-:W1:Y:S08]  /*53b0*/  MUFU.EX2 R10, R10 ;  /* 0x0000000a000a7308 */ /* 0x000e700000000800 */
[----:B------:R-:W2:Y:S01]  /*53c0*/  MUFU.EX2 R7, R0 ;  /* 0x0000000000077308 */ /* 0x000ea20000000800 */
[----:B0-----:R-:W-:-:S02]  /*53d0*/  FADD.FTZ R102, R11, 1 ;  /* 0x3f8000000b667421 */ /* 0x001fc40000010000 */
[----:B-1----:R-:W-:Y:S02]  /*53e0*/  FADD.FTZ R100, R6, 1 ;  /* 0x3f80000006647421 */ /* 0x002fe40000010000 */
[----:B------:R-:W-:-:S03]  /*53f0*/  FADD.FTZ R6, -R106, 1 ;  /* 0x3f8000006a067421 */ /* 0x000fc60000010100 */
[----:B------:R-:W-:Y:S01]  /*5400*/  MUFU.RCP R102, R102 ;  /* 0x0000006600667308 */ /* 0x000fe20000001000 */
[----:B------:R-:W-:Y:S01]  /*5410*/  FADD.FTZ R101, R10, 1 ;  /* 0x3f8000000a657421 */ /* 0x000fe20000010000 */
[----:B------:R-:W-:Y:S01]  /*5420*/  HADD2.F32 R68, -RZ, R68.H0_H0 ;  /* 0x20000044ff447230 */ /* 0x000fe20000004100 */
[----:B------:R-:W-:-:S05]  /*5430*/  FADD.FTZ R81, R81, 1 ;  /* 0x3f80000051517421 */ /* 0x000fca0000010000 */
[----:B------:R-:W-:Y:S01]  /*5440*/  MUFU.RCP R101, R101 ;  /* 0x0000006500657308 */ /* 0x000fe20000001000 */
[----:B------:R-:W-:Y:S02]  /*5450*/  HADD2.F32 R70, -RZ, R70.H0_H0 ;  /* 0x20000046ff467230 */ /* 0x000fe40000004100 */
[----:B------:R-:W-:-:S05]  /*5460*/  HADD2.F32 R69, -RZ, R69.H0_H0 ;  /* 0x20000045ff457230 */ /* 0x000fca0000004100 */
[----:B------:R-:W0:Y:S01]  /*5470*/  MUFU.RCP R104, R81 ;  /* 0x0000005100687308 */ /* 0x000e220000001000 */
[----:B------:R-:W-:-:S07]  /*5480*/  FMUL.FTZ R4, R70, -1.4426950216293334961 ;  /* 0xbfb8aa3b46047820 */ /* 0x000fce0000410000 */
[----:B------:R-:W-:Y:S01]  /*5490*/  MUFU.EX2 R4, R4 ;  /* 0x0000000400047308 */ /* 0x000fe20000000800 */
[----:B------:R-:W-:Y:S01]  /*54a0*/  HADD2.F32 R67, -RZ, R67.H0_H0 ;  /* 0x20000043ff437230 */ /* 0x000fe20000004100 */
        /* <DEDUP_REMOVED lines=10> */
[----:B--2---:R-:W-:Y:S04]  /*5550*/  STS.U16 [R137+0x280], R43 ;  /* 0x0002802b89007388 */ /* 0x004fe80000000400 */
[----:B----4-:R1:W-:Y:S04]  /*5560*/  STS.U16 [R136+0x2c0], R60 ;  /* 0x0002c03c88007388 */ /* 0x0103e80000000400 */
[----:B------:R2:W-:Y:S04]  /*5570*/  STS.U16 [R133+0x300], R61 ;  /* 0x0003003d85007388 */ /* 0x0005e80000000400 */
[----:B------:R-:W-:Y:S04]  /*5580*/  STS.U16 [R132+0x340], R72 ;  /* 0x0003404884007388 */ /* 0x000fe80000000400 */
[----:B------:R3:W-:Y:S04]  /*5590*/  STS.U16 [R131+0x380], R73 ;  /* 0x0003804983007388 */ /* 0x0007e80000000400 */
[----:B------:R-:W-:Y:S01]  /*55a0*/  STS.U16 [R130+0x3c0], R74 ;  /* 0x0003c04a82007388 */ /* 0x000fe20000000400 */
[----:B------:R-:W-:-:S06]  /*55b0*/  NOP ;  /* 0x0000000000007918 */ /* 0x000fcc0000000000 */
[----:B------:R-:W4:Y:S04]  /*55c0*/  LDS.U16 R43, [R54] ;  /* 0x00000000362b7984 */ /* 0x000f280000000400 */
[----:B------:R-:W5:Y:S04]  /*55d0*/  LDS.U16 R42, [R54+0x2] ;  /* 0x00000200362a7984 */ /* 0x000f680000000400 */
[----:B------:R-:W5:Y:S04]  /*55e0*/  LDS.U16 R41, [R54+0x4] ;  /* 0x0000040036297984 */ /* 0x000f680000000400 */
[----:B------:R-:W5:Y:S01]  /*55f0*/  LDS.U16 R16, [R54+0x8] ;  /* 0x0000080036107984 */ /* 0x000f620000000400 */
[----:B-1----:R-:W-:-:S02]  /*5600*/  FADD.FTZ R60, R75, 1 ;  /* 0x3f8000004b3c7421 */ /* 0x002fc40000010000 */
[----:B--2---:R-:W-:Y:S01]  /*5610*/  FADD.FTZ R61, R78, 1 ;  /* 0x3f8000004e3d7421 */ /* 0x004fe20000010000 */
[----:B------:R-:W1:Y:S03]  /*5620*/  LDS.U16 R40, [R54+0x6] ;  /* 0x0000060036287984 */ /* 0x000e660000000400 */
[----:B------:R-:W2:Y:S01]  /*5630*/  MUFU.RCP R60, R60 ;  /* 0x0000003c003c7308 */ /* 0x000ea20000001000 */
[----:B------:R-:W1:Y:S01]  /*5640*/  LDS.U16 R15, [R54+0xa] ;  /* 0x00000a00360f7984 */ /* 0x000e620000000400 */
[----:B---3--:R-:W-:-:S03]  /*5650*/  FFMA.FTZ R73, R105, R6, 1 ;  /* 0x3f80000069497423 */ /* 0x008fc60000010006 */
[----:B------:R-:W3:Y:S03]  /*5660*/  LDS.U16 R14, [R54+0xc] ;  /* 0x00000c00360e7984 */ /* 0x000ee60000000400 */
[----:B------:R-:W5:Y:S01]  /*5670*/  MUFU.RCP R61, R61 ;  /* 0x0000003d003d7308 */ /* 0x000f620000001000 */
[----:B------:R-:W-:Y:S01]  /*5680*/  FADD.FTZ R78, R7, 1 ;  /* 0x3f800000074e7421 */ /* 0x000fe20000010000 */
[----:B------:R-:W1:Y:S01]  /*5690*/  LDS.U16 R13, [R54+0xe] ;  /* 0x00000e00360d7984 */ /* 0x000e620000000400 */
[----:B------:R-:W-:Y:S02]  /*56a0*/  FMUL.FTZ R5, R68, -1.4426950216293334961 ;  /* 0xbfb8aa3b44057820 */ /* 0x000fe40000410000 */
[----:B------:R-:W-:Y:S01]  /*56b0*/  FMUL.FTZ R3, R69, -1.4426950216293334961 ;  /* 0xbfb8aa3b45037820 */ /* 0x000fe20000410000 */
[----:B------:R-:W-:Y:S01]  /*56c0*/  HADD2.F32 R26, -RZ, R26.H0_H0 ;  /* 0x2000001aff1a7230 */ /* 0x000fe20000004100 */
[----:B0-----:R-:W-:Y:S01]  /*56d0*/  FADD.FTZ R72, -R104, 1 ;  /* 0x3f80000068487421 */ /* 0x001fe20000010100 */
[----:B------:R-:W-:Y:S01]  /*56e0*/  MUFU.RCP R100, R100 ;  /* 0x0000006400647308 */ /* 0x000fe20000001000 */
[----:B------:R-:W-:Y:S01]  /*56f0*/  FMUL.FTZ R2, R67, -1.4426950216293334961 ;  /* 0xbfb8aa3b43027820 */ /* 0x000fe20000410000 */
[----:B------:R-:W-:Y:S01]  /*5700*/  HADD2.F32 R25, -RZ, R25.H0_H0 ;  /* 0x20000019ff197230 */ /* 0x000fe20000004100 */
[----:B------:R-:W-:Y:S01]  /*5710*/  LDS.U16 R94, [R54+0x1e] ;  /* 0x00001e00365e7984 */ /* 0x000fe20000000400 */
[----:B----4-:R-:W-:Y:S01]  /*5720*/  HADD2.F32 R43, -RZ, R43.H0_H0 ;  /* 0x2000002bff2b7230 */ /* 0x010fe20000004100 */
[----:B--2---:R-:W-:Y:S01]  /*5730*/  FADD.FTZ R12, -R60, 1 ;  /* 0x3f8000003c0c7421 */ /* 0x004fe20000010100 */
[----:B-----5:R-:W-:-:S03]  /*5740*/  HADD2.F32 R42, -RZ, R42.H0_H0 ;  /* 0x2000002aff2a7230 */ /* 0x020fc60000004100 */
[----:B------:R-:W-:Y:S02]  /*5750*/  FMUL.FTZ R11, R32, R43 ;  /* 0x0000002b200b7220 */ /* 0x000fe40000410000 */
[----:B------:R-:W-:Y:S01]  /*5760*/  FFMA.FTZ R12, R9, R12, 1 ;  /* 0x3f800000090c7423 */ /* 0x000fe2000001000c */
[----:B------:R-:W-:Y:S01]  /*5770*/  HADD2.F32 R41, -RZ, R41.H0_H0 ;  /* 0x20000029ff297230 */ /* 0x000fe20000004100 */
[----:B------:R-:W-:Y:S02]  /*5780*/  FMUL.FTZ R11, R60, R11 ;  /* 0x0000000b3c0b7220 */ /* 0x000fe40000410000 */
[----:B------:R-:W-:Y:S02]  /*5790*/  FADD.FTZ R7, -R61, 1 ;  /* 0x3f8000003d077421 */ /* 0x000fe40000010100 */
[----:B------:R-:W-:Y:S02]  /*57a0*/  FMUL.FTZ R6, R31, R42 ;  /* 0x0000002a1f067220 */ /* 0x000fe40000410000 */
[----:B------:R-:W-:Y:S01]  /*57b0*/  FMUL.FTZ R10, R11, R12 ;  /* 0x0000000c0b0a7220 */ /* 0x000fe20000410000 */
[----:B------:R-:W-:Y:S01]  /*57c0*/  HADD2.F32 R16, -RZ, R16.H0_H0 ;  /* 0x20000010ff107230 */ /* 0x000fe20000004100 */
[----:B------:R-:W-:Y:S01]  /*57d0*/  FMUL.FTZ R11, R30, R41 ;  /* 0x000000291e0b7220 */ /* 0x000fe20000410000 */
[----:B------:R-:W-:Y:S01]  /*57e0*/  LDS.U16 R12, [R54+0x10] ;  /* 0x00001000360c7984 */ /* 0x000fe20000000400 */
[----:B------:R-:W-:-:S02]  /*57f0*/  FFMA.FTZ R7, R8, R7, 1 ;  /* 0x3f80000008077423 */ /* 0x000fc40000010007 */
[----:B------:R-:W-:Y:S02]  /*5800*/  FMUL.FTZ R6, R61, R6 ;  /* 0x000000063d067220 */ /* 0x000fe40000410000 */
[----:B------:R-:W-:Y:S02]  /*5810*/  FMUL.FTZ R84, R106, R11 ;  /* 0x0000000b6a547220 */ /* 0x000fe40000410000 */
[----:B------:R-:W-:Y:S02]  /*5820*/  FMUL.FTZ R11, R6, R7 ;  /* 0x00000007060b7220 */ /* 0x000fe40000410000 */
[----:B------:R-:W-:-:S04]  /*5830*/  FMUL.FTZ R7, R28, R16 ;  /* 0x000000101c077220 */ /* 0x000fc80000410000 */
[----:B------:R-:W-:Y:S02]  /*5840*/  FMUL.FTZ R86, R102, R7 ;  /* 0x0000000766567220 */ /* 0x000fe40000410000 */
[----:B------:R-:W0:Y:S01]  /*5850*/  LDS.U16 R7, [R54+0x12] ;  /* 0x0000120036077984 */ /* 0x000e220000000400 */
[----:B------:R-:W2:Y:S01]  /*5860*/  MUFU.EX2 R5, R5 ;  /* 0x0000000500057308 */ /* 0x000ea20000000800 */
[----:B------:R-:W-:Y:S01]  /*5870*/  FADD.FTZ R6, -R101, 1 ;  /* 0x3f80000065067421 */ /* 0x000fe20000010100 */
[----:B-1----:R-:W-:-:S03]  /*5880*/  HADD2.F32 R40, -RZ, R40.H0_H0 ;  /* 0x20000028ff287230 */ /* 0x002fc60000004100 */
[----:B------:R-:W-:Y:S02]  /*5890*/  FFMA.FTZ R87, R63, R6, 1 ;  /* 0x3f8000003f577423 */ /* 0x000fe40000010006 */
[----:B------:R-:W1:Y:S01]  /*58a0*/  LDS.U16 R6, [R54+0x14] ;  /* 0x0000140036067984 */ /* 0x000e620000000400 */
[----:B------:R-:W4:Y:S01]  /*58b0*/  MUFU.EX2 R3, R3 ;  /* 0x0000000300037308 */ /* 0x000f220000000800 */
[----:B------:R-:W-:Y:S01]  /*58c0*/  FMUL.FTZ R75, R29, R40 ;  /* 0x000000281d4b7220 */ /* 0x000fe20000410000 */
[----:B------:R-:W-:Y:S01]  /*58d0*/  HADD2.F32 R15, -RZ, R15.H0_H0 ;  /* 0x2000000fff0f7230 */ /* 0x000fe20000004100 */
[----:B------:R-:W-:Y:S02]  /*58e0*/  FFMA.FTZ R74, R103, R72, 1 ;  /* 0x3f800000674a7423 */ /* 0x000fe40000010048 */
[----:B------:R-:W-:-:S03]  /*58f0*/  FMUL.FTZ R75, R104, R75 ;  /* 0x0000004b684b7220 */ /* 0x000fc60000410000 */
[----:B------:R-:W5:Y:S01]  /*5900*/  MUFU.RCP R72, R78 ;  /* 0x0000004e00487308 */ /* 0x000f620000001000 */
[----:B--2---:R-:W-:Y:S02]  /*5910*/  FADD.FTZ R82, R5, 1 ;  /* 0x3f80000005527421 */ /* 0x004fe40000010000 */
[----:B------:R-:W-:Y:S01]  /*5920*/  FMUL.FTZ R84, R84, R73 ;  /* 0x0000004954547220 */ /* 0x000fe20000410000 */
[----:B------:R-:W2:Y:S01]  /*5930*/  LDS.U16 R5, [R54+0x16] ;  /* 0x0000160036057984 */ /* 0x000ea20000000400 */
[----:B------:R-:W-:Y:S02]  /*5940*/  FADD.FTZ R73, R4, 1 ;  /* 0x3f80000004497421 */ /* 0x000fe40000010000 */
[----:B------:R-:W-:Y:S02]  /*5950*/  FMUL.FTZ R4, R27, R15 ;  /* 0x0000000f1b047220 */ /* 0x000fe40000410000 */
[----:B------:R-:W-:Y:S02]  /*5960*/  FMUL.FTZ R85, R75, R74 ;  /* 0x0000004a4b557220 */ /* 0x000fe40000410000 */
[----:B------:R-:W-:Y:S01]  /*5970*/  FADD.FTZ R75, -R102, 1 ;  /* 0x3f800000664b7421 */ /* 0x000fe20000010100 */
[----:B------:R-:W0:Y:S01]  /*5980*/  MUFU.EX2 R2, R2 ;  /* 0x0000000200027308 */ /* 0x000e220000000800 */
[----:B------:R-:W-:Y:S01]  /*5990*/  FMUL.FTZ R4, R101, R4 ;  /* 0x0000000465047220 */ /* 0x000fe20000410000 */
[----:B---3--:R-:W-:Y:S01]  /*59a0*/  HADD2.F32 R14, -RZ, R14.H0_H0 ;  /* 0x2000000eff0e7230 */ /* 0x008fe20000004100 */
[----:B----4-:R-:W-:Y:S01]  /*59b0*/  FADD.FTZ R74, R3, 1 ;  /* 0x3f800000034a7421 */ /* 0x010fe20000010000 */
[----:B------:R-:W-:Y:S01]  /*59c0*/  HADD2.F32 R13, -RZ, R13.H0_H0 ;  /* 0x2000000dff0d7230 */ /* 0x000fe20000004100 */
[----:B------:R-:W-:-:S02]  /*59d0*/  FFMA.FTZ R75, R62, R75, 1 ;  /* 0x3f8000003e4b7423 */ /* 0x000fc4000001004b */
[----:B------:R-:W-:Y:S01]  /*59e0*/  FMUL.FTZ R87, R4, R87 ;  /* 0x0000005704577220 */ /* 0x000fe20000410000 */
[----:B------:R-:W3:Y:S01]  /*59f0*/  MUFU.RCP R73, R73 ;  /* 0x0000004900497308 */ /* 0x000ee20000001000 */
[----:B------:R-:W-:Y:S01]  /*5a00*/  FADD.FTZ R4, -R100, 1 ;  /* 0x3f80000064047421 */ /* 0x000fe20000010100 */
[----:B------:R-:W-:Y:S01]  /*5a10*/  HADD2.F32 R66, -RZ, R66.H0_H0 ;  /* 0x20000042ff427230 */ /* 0x000fe20000004100 */
[----:B------:R-:W-:Y:S02]  /*5a20*/  FMUL.FTZ R86, R86, R75 ;  /* 0x0000004b56567220 */ /* 0x000fe40000410000 */
[----:B------:R-:W-:Y:S02]  /*5a30*/  FMUL.FTZ R3, R26, R14 ;  /* 0x0000000e1a037220 */ /* 0x000fe40000410000 */
[----:B-----5:R-:W-:Y:S01]  /*5a40*/  FADD.FTZ R78, -R72, 1 ;  /* 0x3f800000484e7421 */ /* 0x020fe20000010100 */
[----:B------:R-:W4:Y:S01]  /*5a50*/  MUFU.RCP R74, R74 ;  /* 0x0000004a004a7308 */ /* 0x000f220000001000 */
[----:B------:R-:W-:-:S02]  /*5a60*/  FMUL.FTZ R75, R25, R13 ;  /* 0x0000000d194b7220 */ /* 0x000fc40000410000 */
[----:B------:R-:W-:Y:S02]  /*5a70*/  FFMA.FTZ R4, R65, R4, 1 ;  /* 0x3f80000041047423 */ /* 0x000fe40000010004 */
[----:B------:R-:W-:Y:S02]  /*5a80*/  FMUL.FTZ R3, R100, R3 ;  /* 0x0000000364037220 */ /* 0x000fe40000410000 */
[----:B------:R-:W-:Y:S02]  /*5a90*/  FMUL.FTZ R0, R66, -1.4426950216293334961 ;  /* 0xbfb8aa3b42007820 */ /* 0x000fe40000410000 */
[----:B------:R-:W-:Y:S02]  /*5aa0*/  FFMA.FTZ R78, R71, R78, 1 ;  /* 0x3f800000474e7423 */ /* 0x000fe4000001004e */
[----:B------:R-:W-:Y:S01]  /*5ab0*/  FMUL.FTZ R89, R72, R75 ;  /* 0x0000004b48597220 */ /* 0x000fe20000410000 */
[----:B------:R-:W-:Y:S01]  /*5ac0*/  HADD2.F32 R23, -RZ, R23.H0_H0 ;  /* 0x20000017ff177230 */ /* 0x000fe20000004100 */
[----:B------:R-:W5:Y:S01]  /*5ad0*/  MUFU.RCP R75, R82 ;  /* 0x00000052004b7308 */ /* 0x000f620000001000 */
[----:B0-----:R-:W-:Y:S01]  /*5ae0*/  HADD2.F32 R7, -RZ, R7.H0_H0 ;  /* 0x20000007ff077230 */ /* 0x001fe20000004100 */
[----:B------:R-:W-:Y:S01]  /*5af0*/  FMUL.FTZ R88, R3, R4 ;  /* 0x0000000403587220 */ /* 0x000fe20000410000 */
[----:B------:R-:W-:Y:S01]  /*5b00*/  HADD2.F32 R24, -RZ, R24.H0_H0 ;  /* 0x20000018ff187230 */ /* 0x000fe20000004100 */
[----:B------:R-:W-:Y:S01]  /*5b10*/  FMUL.FTZ R89, R89, R78 ;  /* 0x0000004e59597220 */ /* 0x000fe20000410000 */
[----:B------:R-:W-:Y:S01]  /*5b20*/  HADD2.F32 R12, -RZ, R12.H0_H0 ;  /* 0x2000000cff0c7230 */ /* 0x000fe20000004100 */
[----:B------:R-:W0:Y:S01]  /*5b30*/  LDS.U16 R4, [R54+0x18] ;  /* 0x0000180036047984 */ /* 0x000e220000000400 */
[----:B------:R-:W-:Y:S01]  /*5b40*/  FADD.FTZ R78, R2, 1 ;  /* 0x3f800000024e7421 */ /* 0x000fe20000010000 */
[----:B------:R-:W2:Y:S01]  /*5b50*/  MUFU.EX2 R0, R0 ;  /* 0x0000000000007308 */ /* 0x000ea20000000800 */
[----:B------:R-:W-:Y:S01]  /*5b60*/  FMUL.FTZ R3, R23, R7 ;  /* 0x0000000717037220 */ /* 0x000fe20000410000 */
[----:B------:R-:W-:Y:S01]  /*5b70*/  HADD2.F32 R76, -RZ, R76.H0_H0 ;  /* 0x2000004cff4c7230 */ /* 0x000fe20000004100 */
[----:B---3--:R-:W-:-:S02]  /*5b80*/  FADD.FTZ R81, -R73, 1 ;  /* 0x3f80000049517421 */ /* 0x008fc40000010100 */
[----:B------:R-:W-:Y:S02]  /*5b90*/  FMUL.FTZ R80, R24, R12 ;  /* 0x0000000c18507220 */ /* 0x000fe40000410000 */
[----:B----4-:R-:W-:Y:S01]  /*5ba0*/  FMUL.FTZ R93, R74, R3 ;  /* 0x000000034a5d7220 */ /* 0x010fe20000410000 */
[----:B------:R-:W3:Y:S01]  /*5bb0*/  MUFU.RCP R78, R78 ;  /* 0x0000004e004e7308 */ /* 0x000ee20000001000 */
[----:B------:R-:W-:Y:S01]  /*5bc0*/  FFMA.FTZ R81, R70, R81, 1 ;  /* 0x3f80000046517423 */ /* 0x000fe20000010051 */
[----:B------:R-:W4:Y:S01]  /*5bd0*/  LDS.U16 R3, [R54+0x1a] ;  /* 0x00001a0036037984 */ /* 0x000f220000000400 */
[----:B------:R-:W-:Y:S01]  /*5be0*/  FMUL.FTZ R80, R73, R80 ;  /* 0x0000005049507220 */ /* 0x000fe20000410000 */
[----:B------:R-:W-:Y:S01]  /*5bf0*/  HADD2.F32 R22, -RZ, R22.H0_H0 ;  /* 0x20000016ff167230 */ /* 0x000fe20000004100 */
[----:B------:R-:W-:Y:S01]  /*5c00*/  FMUL.FTZ R2, R76, -1.4426950216293334961 ;  /* 0xbfb8aa3b4c027820 */ /* 0x000fe20000410000 */
[----:B-1----:R-:W-:Y:S01]  /*5c10*/  HADD2.F32 R6, -RZ, R6.H0_H0 ;  /* 0x20000006ff067230 */ /* 0x002fe20000004100 */
[----:B------:R-:W-:-:S02]  /*5c20*/  FMUL.FTZ R90, R80, R81 ;  /* 0x00000051505a7220 */ /* 0x000fc40000410000 */
[----:B------:R-:W-:Y:S01]  /*5c30*/  FADD.FTZ R80, -R74, 1 ;  /* 0x3f8000004a507421 */ /* 0x000fe20000010100 */
[----:B------:R-:W-:Y:S01]  /*5c40*/  HADD2.F32 R77, -RZ, R77.H0_H0 ;  /* 0x2000004dff4d7230 */ /* 0x000fe20000004100 */
[----:B-----5:R-:W-:Y:S02]  /*5c50*/  FADD.FTZ R81, -R75, 1 ;  /* 0x3f8000004b517421 */ /* 0x020fe40000010100 */
[----:B------:R-:W-:Y:S01]  /*5c60*/  FMUL.FTZ R82, R22, R6 ;  /* 0x0000000616527220 */ /* 0x000fe20000410000 */
[----:B------:R-:W1:Y:S01]  /*5c70*/  MUFU.EX2 R2, R2 ;  /* 0x0000000200027308 */ /* 0x000e620000000800 */
[----:B------:R-:W-:Y:S01]  /*5c80*/  FFMA.FTZ R80, R69, R80, 1 ;  /* 0x3f80000045507423 */ /* 0x000fe20000010050 */
[----:B------:R-:W-:Y:S01]  /*5c90*/  HADD2.F32 R21, -RZ, R21.H0_H0 ;  /* 0x20000015ff157230 */ /* 0x000fe20000004100 */
[----:B--2---:R-:W-:Y:S01]  /*5ca0*/  FADD.FTZ R95, R0, 1 ;  /* 0x3f800000005f7421 */ /* 0x004fe20000010000 */
[----:B------:R-:W-:Y:S01]  /*5cb0*/  HADD2.F32 R5, -RZ, R5.H0_H0 ;  /* 0x20000005ff057230 */ /* 0x000fe20000004100 */
[----:B------:R-:W-:Y:S01]  /*5cc0*/  FFMA.FTZ R81, R68, R81, 1 ;  /* 0x3f80000044517423 */ /* 0x000fe20000010051 */
[----:B------:R-:W2:Y:S01]  /*5cd0*/  LDS.U16 R0, [R54+0x1c] ;  /* 0x00001c0036007984 */ /* 0x000ea20000000400 */
[----:B------:R-:W-:-:S02]  /*5ce0*/  FMUL.FTZ R82, R75, R82 ;  /* 0x000000524b527220 */ /* 0x000fc40000410000 */
[----:B------:R-:W-:Y:S02]  /*5cf0*/  FMUL.FTZ R83, R77, -1.4426950216293334961 ;  /* 0xbfb8aa3b4d537820 */ /* 0x000fe40000410000 */
[----:B------:R-:W-:Y:S02]  /*5d00*/  FMUL.FTZ R93, R93, R80 ;  /* 0x000000505d5d7220 */ /* 0x000fe40000410000 */
[----:B------:R-:W-:Y:S02]  /*5d10*/  FMUL.FTZ R91, R82, R81 ;  /* 0x00000051525b7220 */ /* 0x000fe40000410000 */
[----:B---3--:R-:W-:Y:S01]  /*5d20*/  FADD.FTZ R80, -R78, 1 ;  /* 0x3f8000004e507421 */ /* 0x008fe20000010100 */
[----:B------:R-:W3:Y:S01]  /*5d30*/  MUFU.EX2 R82, R83 ;  /* 0x0000005300527308 */ /* 0x000ee20000000800 */
[----:B------:R-:W-:Y:S01]  /*5d40*/  FMUL.FTZ R81, R21, R5 ;  /* 0x0000000515517220 */ /* 0x000fe20000410000 */
[----:B------:R-:W-:Y:S01]  /*5d50*/  HADD2.F32 R79, -RZ, R79.H0_H0 ;  /* 0x2000004fff4f7230 */ /* 0x000fe20000004100 */
[----:B------:R-:W-:-:S02]  /*5d60*/  FFMA.FTZ R92, R67, R80, 1 ;  /* 0x3f800000435c7423 */ /* 0x000fc40000010050 */
[----:B------:R-:W-:-:S03]  /*5d70*/  FMUL.FTZ R81, R78, R81 ;  /* 0x000000514e517220 */ /* 0x000fc60000410000 */
[----:B------:R-:W5:Y:S01]  /*5d80*/  MUFU.RCP R80, R95 ;  /* 0x0000005f00507308 */ /* 0x000f620000001000 */
[----:B------:R-:W-:Y:S02]  /*5d90*/  FMUL.FTZ R96, R79, -1.4426950216293334961 ;  /* 0xbfb8aa3b4f607820 */ /* 0x000fe40000410000 */
[----:B------:R-:W-:Y:S02]  /*5da0*/  FMUL.FTZ R92, R81, R92 ;  /* 0x0000005c515c7220 */ /* 0x000fe40000410000 */
[----:B-1----:R-:W-:-:S03]  /*5db0*/  FADD.FTZ R81, R2, 1 ;  /* 0x3f80000002517421 */ /* 0x002fc60000010000 */
[----:B------:R-:W1:Y:S01]  /*5dc0*/  MUFU.EX2 R83, R96 ;  /* 0x0000006000537308 */ /* 0x000e620000000800 */
[----:B------:R-:W-:Y:S01]  /*5dd0*/  HADD2.F32 R20, -RZ, R20.H0_H0 ;  /* 0x20000014ff147230 */ /* 0x000fe20000004100 */
[----:B---3--:R-:W-:Y:S01]  /*5de0*/  FADD.FTZ R82, R82, 1 ;  /* 0x3f80000052527421 */ /* 0x008fe20000010000 */
[----:B0-----:R-:W-:-:S05]  /*5df0*/  HADD2.F32 R4, -RZ, R4.H0_H0 ;  /* 0x20000004ff047230 */ /* 0x001fca0000004100 */
[----:B------:R-:W0:Y:S01]  /*5e00*/  MUFU.RCP R81, R81 ;  /* 0x0000005100517308 */ /* 0x000e220000001000 */
[----:B-----5:R-:W-:Y:S02]  /*5e10*/  FADD.FTZ R99, -R80, 1 ;  /* 0x3f80000050637421 */ /* 0x020fe40000010100 */
[----:B------:R-:W-:Y:S01]  /*5e20*/  FMUL.FTZ R97, R20, R4 ;  /* 0x0000000414617220 */ /* 0x000fe20000410000 */
[----:B------:R-:W-:Y:S01]  /*5e30*/  HADD2.F32 R19, -RZ, R19.H0_H0 ;  /* 0x20000013ff137230 */ /* 0x000fe20000004100 */
[----:B------:R-:W-:Y:S01]  /*5e40*/  FFMA.FTZ R2, R66, R99, 1 ;  /* 0x3f80000042027423 */ /* 0x000fe20000010063 */
[----:B----4-:R-:W-:Y:S02]  /*5e50*/  HADD2.F32 R3, -RZ, R3.H0_H0 ;  /* 0x20000003ff037230 */ /* 0x010fe40000004100 */
[----:B------:R-:W3:Y:S01]  /*5e60*/  MUFU.RCP R82, R82 ;  /* 0x0000005200527308 */ /* 0x000ee20000001000 */
[----:B------:R-:W-:Y:S02]  /*5e70*/  FMUL.FTZ R95, R80, R97 ;  /* 0x00000061505f7220 */ /* 0x000fe40000410000 */
[----:B-1----:R-:W-:-:S02]  /*5e80*/  FADD.FTZ R83, R83, 1 ;  /* 0x3f80000053537421 */ /* 0x002fc40000010000 */
[----:B------:R-:W-:Y:S02]  /*5e90*/  FMUL.FTZ R95, R95, R2 ;  /* 0x000000025f5f7220 */ /* 0x000fe40000410000 */
[----:B------:R-:W-:Y:S02]  /*5ea0*/  FMUL.FTZ R2, R19, R3 ;  /* 0x0000000313027220 */ /* 0x000fe40000410000 */
[C---:B0-----:R-:W-:Y:S01]  /*5eb0*/  FADD.FTZ R97, -R81.reuse, 1 ;  /* 0x3f80000051617421 */ /* 0x041fe20000010100 */
[----:B------:R-:W0:Y:S01]  /*5ec0*/  MUFU.RCP R83, R83 ;  /* 0x0000005300537308 */ /* 0x000e220000001000 */
[----:B------:R-:W-:Y:S01]  /*5ed0*/  FMUL.FTZ R96, R81, R2 ;  /* 0x0000000251607220 */ /* 0x000fe20000410000 */
[----:B------:R-:W-:Y:S01]  /*5ee0*/  HADD2.F32 R18, -RZ, R18.H0_H0 ;  /* 0x20000012ff127230 */ /* 0x000fe20000004100 */
[----:B------:R-:W-:Y:S01]  /*5ef0*/  FFMA.FTZ R97, R76, R97, 1 ;  /* 0x3f8000004c617423 */ /* 0x000fe20000010061 */
[----:B--2---:R-:W-:Y:S01]  /*5f00*/  HADD2.F32 R2, -RZ, R0.H0_H0 ;  /* 0x20000000ff027230 */ /* 0x004fe20000004100 */
[----:B---3--:R-:W-:-:S02]  /*5f10*/  FADD.FTZ R0, -R82, 1 ;  /* 0x3f80000052007421 */ /* 0x008fc40000010100 */
[----:B------:R-:W-:Y:S02]  /*5f20*/  FMUL.FTZ R96, R96, R97 ;  /* 0x0000006160607220 */ /* 0x000fe40000410000 */
[----:B------:R-:W-:Y:S01]  /*5f30*/  FMUL.FTZ R97, R18, R2 ;  /* 0x0000000212617220 */ /* 0x000fe20000410000 */
[----:B------:R-:W-:Y:S01]  /*5f40*/  HADD2.F32 R17, -RZ, R17.H0_H0 ;  /* 0x20000011ff117230 */ /* 0x000fe20000004100 */
[----:B------:R-:W-:Y:S01]  /*5f50*/  FFMA.FTZ R98, R77, R0, 1 ;  /* 0x3f8000004d627423 */ /* 0x000fe20000010000 */
[----:B------:R-:W-:Y:S01]  /*5f60*/  HADD2.F32 R0, -RZ, R94.H0_H0 ;  /* 0x2000005eff007230 */ /* 0x000fe20000004100 */
[----:B------:R-:W-:Y:S02]  /*5f70*/  FMUL.FTZ R97, R82, R97 ;  /* 0x0000006152617220 */ /* 0x000fe40000410000 */
[----:B0-----:R-:W-:Y:S02]  /*5f80*/  FADD.FTZ R108, -R83, 1 ;  /* 0x3f800000536c7421 */ /* 0x001fe40000010100 */
[----:B------:R-:W-:-:S02]  /*5f90*/  FMUL.FTZ R94, R97, R98 ;  /* 0x00000062615e7220 */ /* 0x000fc40000410000 */
[----:B------:R-:W-:Y:S02]  /*5fa0*/  FMUL.FTZ R98, R17, R0 ;  /* 0x0000000011627220 */ /* 0x000fe40000410000 */
[----:B------:R-:W-:Y:S02]  /*5fb0*/  FFMA.FTZ R97, R79, R108, 1 ;  /* 0x3f8000004f617423 */ /* 0x000fe4000001006c */
[----:B------:R-:W-:Y:S01]  /*5fc0*/  FMUL.FTZ R98, R83, R98 ;  /* 0x0000006253627220 */ /* 0x000fe20000410000 */
[----:B------:R-:W-:Y:S01]  /*5fd0*/  F2FP.PACK_AB R10, R11, R10 ;  /* 0x0000000a0b0a723e */ /* 0x000fe200000000ff */
[----:B------:R-:W-:Y:S02]  /*5fe0*/  BAR.SYNC.DEFER_BLOCKING 0x0 ;  /* 0x0000000000007b1d */ /* 0x000fe40000010000 */
[----:B------:R-:W-:Y:S01]  /*5ff0*/  FMUL.FTZ R11, R98, R97 ;  /* 0x00000061620b7220 */ /* 0x000fe20000410000 */
[----:B------:R-:W-:Y:S02]  /*6000*/  F2FP.PACK_AB R88, R89, R88 ;  /* 0x000000585958723e */ /* 0x000fe400000000ff */
[----:B------:R-:W-:-:S02]  /*6010*/  F2FP.PACK_AB R84, R85, R84 ;  /* 0x000000545554723e */ /* 0x000fc400000000ff */
[----:B------:R-:W-:Y:S02]  /*6020*/  F2FP.PACK_AB R86, R87, R86 ;  /* 0x000000565756723e */ /* 0x000fe400000000ff */
[----:B------:R-:W-:Y:S02]  /*6030*/  ISETP.NE.AND P6, PT, R55, RZ, PT ;  /* 0x000000ff3700720c */ /* 0x000fe40003fc5270 */
[----:B------:R-:W-:Y:S02]  /*6040*/  PRMT R85, R10, 0x7632, R85 ;  /* 0x000076320a557816 */ /* 0x000fe40000000055 */
[----:B------:R-:W-:Y:S02]  /*6050*/  F2FP.PACK_AB R90, R93, R90 ;  /* 0x0000005a5d5a723e */ /* 0x000fe400000000ff */
[----:B------:R-:W-:Y:S02]  /*6060*/  F2FP.PACK_AB R91, R92, R91 ;  /* 0x0000005b5c5b723e */ /* 0x000fe400000000ff */
[----:B------:R-:W-:-:S02]  /*6070*/  F2FP.PACK_AB R95, R96, R95 ;  /* 0x0000005f605f723e */ /* 0x000fc400000000ff */
[----:B------:R-:W-:Y:S02]  /*6080*/  F2FP.PACK_AB R11, R11, R94 ;  /* 0x0000005e0b0b723e */ /* 0x000fe400000000ff */
[----:B------:R-:W-:Y:S01]  /*6090*/  PRMT R87, R84, 0x7632, R87 ;  /* 0x0000763254577816 */ /* 0x000fe20000000057 */
[----:B------:R0:W-:Y:S01]  /*60a0*/  STS.U16 [R54], R10 ;  /* 0x0000000a36007388 */ /* 0x0001e20000000400 */
[----:B------:R-:W-:Y:S02]  /*60b0*/  PRMT R97, R86, 0x7632, R97 ;  /* 0x0000763256617816 */ /* 0x000fe40000000061 */
[----:B------:R-:W-:Y:S01]  /*60c0*/  PRMT R89, R95, 0x7632, R89 ;  /* 0x000076325f597816 */ /* 0x000fe20000000059 */
[----:B------:R1:W-:Y:S01]  /*60d0*/  STS.U16 [R54+0x4], R84 ;  /* 0x0000045436007388 */ /* 0x0003e20000000400 */
[----:B------:R-:W-:-:S03]  /*60e0*/  PRMT R92, R11, 0x7632, R92 ;  /* 0x000076320b5c7816 */ /* 0x000fc6000000005c */
[----:B------:R2:W-:Y:S01]  /*60f0*/  STS.U16 [R54+0x8], R86 ;  /* 0x0000085636007388 */ /* 0x0005e20000000400 */
[----:B0-----:R-:W-:Y:S02]  /*6100*/  PRMT R10, R88, 0x7632, R10 ;  /* 0x00007632580a7816 */ /* 0x001fe4000000000a */
[----:B-1----:R-:W-:-:S03]  /*6110*/  PRMT R84, R90, 0x7632, R84 ;  /* 0x000076325a547816 */ /* 0x002fc60000000054 */
[----:B------:R0:W-:Y:S01]  /*6120*/  STS.U16 [R54+0xe], R10 ;  /* 0x00000e0a36007388 */ /* 0x0001e20000000400 */
[----:B--2---:R-:W-:-:S03]  /*6130*/  PRMT R86, R91, 0x7632, R86 ;  /* 0x000076325b567816 */ /* 0x004fc60000000056 */
[----:B------:R-:W-:Y:S04]  /*6140*/  STS.U16 [R54+0x2], R85 ;  /* 0x0000025536007388 */ /* 0x000fe80000000400 */
        /* <DEDUP_REMOVED lines=40> */
[----:B------:R-:W-:-:S02]  /*63d0*/  FMUL.FTZ R60, R9, R60 ;  /* 0x0000003c093c7220 */ /* 0x000fc40000410000 */
[----:B------:R-:W-:Y:S01]  /*63e0*/  FMUL.FTZ R61, R8, R61 ;  /* 0x0000003d083d7220 */ /* 0x000fe20000410000 */
[----:B0-----:R-:W-:-:S13]  /*63f0*/  ISETP.GE.AND P0, PT, R56, R99, PT ;  /* 0x000000633800720c */ /* 0x001fda0003f06270 */
[----:B------:R-:W-:Y:S05]  /*6400*/  @P0 BRA `(.L_x_491) ;  /* 0x000000c000000947 */ /* 0x000fea0003800000 */
[----:B-1----:R-:W-:Y:S01]  /*6410*/  MOV R8, UR12 ;  /* 0x0000000c00087c02 */ /* 0x002fe20008000f00 */
        /* <DEDUP_REMOVED lines=11> */
.L_x_491:
[----:B-1----:R-:W-:Y:S05]  /*64d0*/  BSYNC B0 ;  /* 0x0000000000007941 */ /* 0x002fea0003800000 */
.L_x_490:
        /* <DEDUP_REMOVED lines=13> */
[----:B------:R-:W-:Y:S01]  /*65b0*/  UIADD3.X UR8, UR42, UR35, UR9, UP0, !UPT ;  /* 0x000000232a087290 */ /* 0x000fe200087fe409 */
[----:B------:R-:W-:Y:S01]  /*65c0*/  IMAD.U32 R9, RZ, RZ, UR34 ;  /* 0x00000022ff097e24 */ /* 0x000fe2000f8e00ff */
[----:B0-----:R-:W-:Y:S01]  /*65d0*/  MOV R10, UR34 ;  /* 0x00000022000a7c02 */ /* 0x001fe20008000f00 */
[----:B------:R-:W-:Y:S02]  /*65e0*/  FMUL.FTZ R63, R63, R101 ;  /* 0x000000653f3f7220 */ /* 0x000fe40000410000 */
[----:B------:R-:W-:Y:S01]  /*65f0*/  FMUL.FTZ R65, R65, R100 ;  /* 0x0000006441417220 */ /* 0x000fe20000410000 */
[----:B------:R-:W-:Y:S01]  /*6600*/  LEA R8, P1, R9, R8, 0x1 ;  /* 0x0000000809087211 */ /* 0x000fe200078208ff */
[----:B------:R-:W-:Y:S01]  /*6610*/  FMUL.FTZ R71, R71, R72 ;  /* 0x0000004847477220 */ /* 0x000fe20000410000 */
[----:B------:R-:W-:Y:S01]  /*6620*/  LEA.HI.X R9, R56, c[0x0][0x33c], R57, 0x1, P0 ;  /* 0x0000cf0038097a11 */ /* 0x000fe200000f0c39 */
[----:B------:R-:W-:Y:S01]  /*6630*/  FMUL.FTZ R73, R70, R73 ;  /* 0x0000004946497220 */ /* 0x000fe20000410000 */
[----:B------:R-:W-:Y:S01]  /*6640*/  MOV R11, UR8 ;  /* 0x00000008000b7c02 */ /* 0x000fe20008000f00 */
[----:B------:R-:W-:Y:S01]  /*6650*/  FMUL.FTZ R74, R69, R74 ;  /* 0x0000004a454a7220 */ /* 0x000fe20000410000 */
[----:B------:R-:W-:Y:S01]  /*6660*/  ISETP.GE.AND P0, PT, R127, R99, PT ;  /* 0x000000637f00720c */ /* 0x000fe20003f06270 */
[----:B------:R-:W-:Y:S01]  /*6670*/  FMUL.FTZ R75, R68, R75 ;  /* 0x0000004b444b7220 */ /* 0x000fe20000410000 */
[----:B------:R-:W-:Y:S01]  /*6680*/  LEA.HI.X R9, R10, R9, R11, 0x1, P1 ;  /* 0x000000090a097211 */ /* 0x000fe200008f0c0b */
[----:B------:R-:W-:Y:S01]  /*6690*/  FMUL.FTZ R10, R105, R106 ;  /* 0x0000006a690a7220 */ /* 0x000fe20000410000 */
[----:B------:R-:W-:Y:S01]  /*66a0*/  ISETP.GE.AND P1, PT, R165, R99, PT ;  /* 0x00000063a500720c */ /* 0x000fe20003f26270 */
[----:B------:R-:W-:-:S02]  /*66b0*/  FMUL.FTZ R11, R103, R104 ;  /* 0x00000068670b7220 */ /* 0x000fc40000410000 */
[----:B------:R0:W-:Y:S01]  /*66c0*/  @!P2 STG.E.U16 [R8.64+-0xf40], R86 ;  /* 0xfff0c0560800a986 */ /* 0x0001e2000c101520 */
[-C--:B------:R-:W-:Y:S01]  /*66d0*/  ISETP.GE.AND P2, PT, R163, R99.reuse, PT ;  /* 0x00000063a300720c */ /* 0x080fe20003f46270 */
[----:B------:R-:W-:Y:S02]  /*66e0*/  FMUL.FTZ R67, R66, R80 ;  /* 0x0000005042437220 */ /* 0x000fe40000410000 */
[----:B------:R0:W-:Y:S01]  /*66f0*/  @!P3 STG.E.U16 [R8.64+-0xe40], R90 ;  /* 0xfff1c05a0800b986 */ /* 0x0001e2000c101520 */
[----:B------:R-:W-:Y:S01]  /*6700*/  ISETP.GE.AND P3, PT, R109, R99, PT ;  /* 0x000000636d00720c */ /* 0x000fe20003f66270 */
[----:B------:R-:W-:Y:S02]  /*6710*/  FMUL.FTZ R76, R76, R81 ;  /* 0x000000514c4c7220 */ /* 0x000fe40000410000 */
[----:B------:R0:W-:Y:S01]  /*6720*/  @!P0 STG.E.U16 [R8.64+-0xf80], R85 ;  /* 0xfff0805508008986 */ /* 0x0001e2000c101520 */
[----:B------:R-:W-:Y:S01]  /*6730*/  ISETP.GE.AND P0, PT, R164, R99, PT ;  /* 0x00000063a400720c */ /* 0x000fe20003f06270 */
[----:B------:R-:W-:-:S02]  /*6740*/  FMUL.FTZ R77, R77, R82 ;  /* 0x000000524d4d7220 */ /* 0x000fc40000410000 */
[----:B------:R0:W-:Y:S01]  /*6750*/  @!P1 STG.E.U16 [R8.64+-0xf00], R87 ;  /* 0xfff1005708009986 */ /* 0x0001e2000c101520 */
[----:B------:R-:W-:Y:S01]  /*6760*/  ISETP.GE.AND P1, PT, R124, R99, PT ;  /* 0x000000637c00720c */ /* 0x000fe20003f26270 */
[----:B------:R-:W-:Y:S02]  /*6770*/  FMUL.FTZ R79, R79, R83 ;  /* 0x000000534f4f7220 */ /* 0x000fe40000410000 */
[----:B------:R0:W-:Y:S01]  /*6780*/  @!P2 STG.E.U16 [R8.64+-0xe80], R89 ;  /* 0xfff180590800a986 */ /* 0x0001e2000c101520 */
[-C--:B------:R-:W-:Y:S01]  /*6790*/  ISETP.GE.AND P2, PT, R110, R99.reuse, PT ;  /* 0x000000636e00720c */ /* 0x080fe20003f46270 */
[----:B------:R-:W-:Y:S02]  /*67a0*/  FMUL.FTZ R32, R32, R60 ;  /* 0x0000003c20207220 */ /* 0x000fe40000410000 */
[----:B------:R0:W-:Y:S01]  /*67b0*/  @!P4 STG.E.U16 [R8.64+-0xe00], R91 ;  /* 0xfff2005b0800c986 */ /* 0x0001e2000c101520 */
        /* <DEDUP_REMOVED lines=12> */
[----:B------:R-:W-:Y:S02]  /*6880*/  FMUL.FTZ R27, R27, R63 ;  /* 0x0000003f1b1b7220 */ /* 0x000fe40000410000 */
[----:B------:R-:W-:Y:S01]  /*6890*/  FMUL.FTZ R26, R26, R65 ;  /* 0x000000411a1a7220 */ /* 0x000fe20000410000 */
[----:B------:R0:W-:Y:S01]  /*68a0*/  @!P0 STG.E.U16 [R8.64+-0xd40], R94 ;  /* 0xfff2c05e08008986 */ /* 0x0001e2000c101520 */
[----:B------:R-:W-:Y:S01]  /*68b0*/  ISETP.NE.U32.AND P0, PT, RZ, c[0x0][0x270], PT ;  /* 0x00009c00ff007a0c */ /* 0x000fe20003f05070 */
[----:B------:R-:W-:Y:S02]  /*68c0*/  FMUL.FTZ R25, R25, R71 ;  /* 0x0000004719197220 */ /* 0x000fe40000410000 */
[----:B------:R0:W-:Y:S01]  /*68d0*/  @!P5 STG.E.U16 [R8.64+-0xcc0], R96 ;  /* 0xfff340600800d986 */ /* 0x0001e2000c101520 */
[----:B------:R-:W-:Y:S01]  /*68e0*/  ISETP.NE.AND.EX P0, PT, RZ, c[0x0][0x274], PT, P0 ;  /* 0x00009d00ff007a0c */ /* 0x000fe20003f05300 */
[----:B------:R-:W-:-:S02]  /*68f0*/  FMUL.FTZ R24, R24, R73 ;  /* 0x0000004918187220 */ /* 0x000fc40000410000 */
[----:B------:R0:W-:Y:S01]  /*6900*/  @!P1 STG.E.U16 [R8.64+-0xc80], R97 ;  /* 0xfff3806108009986 */ /* 0x0001e2000c101520 */
[----:B------:R-:W-:Y:S02]  /*6910*/  FMUL.FTZ R23, R23, R74 ;  /* 0x0000004a17177220 */ /* 0x000fe40000410000 */
[----:B------:R-:W-:Y:S01]  /*6920*/  FMUL.FTZ R22, R22, R75 ;  /* 0x0000004b16167220 */ /* 0x000fe20000410000 */
[----:B------:R0:W-:Y:S01]  /*6930*/  @!P2 STG.E.U16 [R8.64+-0xfc0], R84 ;  /* 0xfff040540800a986 */ /* 0x0001e2000c101520 */
[----:B------:R-:W-:Y:S02]  /*6940*/  FMUL.FTZ R21, R21, R78 ;  /* 0x0000004e15157220 */ /* 0x000fe40000410000 */
[----:B------:R-:W-:Y:S01]  /*6950*/  FMUL.FTZ R20, R20, R67 ;  /* 0x0000004314147220 */ /* 0x000fe20000410000 */
[----:B------:R0:W-:Y:S01]  /*6960*/  @!P3 STG.E.U16 [R8.64+-0xc40], R98 ;  /* 0xfff3c0620800b986 */ /* 0x0001e2000c101520 */
        /* <DEDUP_REMOVED lines=18> */
[----:B0-----:R-:W-:Y:S01]  /*6a90*/  PRMT R8, R10, 0x7632, R8 ;  /* 0x000076320a087816 */ /* 0x001fe20000000008 */
[----:B------:R-:W-:Y:S01]  /*6aa0*/  FMUL.FTZ R12, R73, R12 ;  /* 0x0000000c490c7220 */ /* 0x000fe20000410000 */
[----:B------:R-:W-:Y:S01]  /*6ab0*/  F2FP.PACK_AB R15, R15, R16 ;  /* 0x000000100f0f723e */ /* 0x000fe200000000ff */
        /* <DEDUP_REMOVED lines=13> */
[----:B------:R-:W-:-:S02]  /*6b90*/  PRMT R0, R42, 0x7632, R0 ;  /* 0x000076322a007816 */ /* 0x000fc40000000000 */
[----:B------:R-:W-:Y:S01]  /*6ba0*/  F2FP.PACK_AB R3, R3, R4 ;  /* 0x000000040303723e */ /* 0x000fe200000000ff */
[----:B------:R-:W-:Y:S01]  /*6bb0*/  STS.U16 [R54], R42 ;  /* 0x0000002a36007388 */ /* 0x000fe20000000400 */
[----:B------:R-:W-:Y:S02]  /*6bc0*/  F2FP.PACK_AB R2, R79, R2 ;  /* 0x000000024f02723e */ /* 0x000fe400000000ff */
[----:B------:R-:W-:Y:S01]  /*6bd0*/  PRMT R6, R7, 0x7632, R6 ;  /* 0x0000763207067816 */ /* 0x000fe20000000006 */
[----:B------:R1:W-:Y:S01]  /*6be0*/  STS.U16 [R54+0x2], R0 ;  /* 0x0000020036007388 */ /* 0x0003e20000000400 */
[----:B------:R-:W-:Y:S02]  /*6bf0*/  PRMT R4, R5, 0x7632, R4 ;  /* 0x0000763205047816 */ /* 0x000fe40000000004 */
[----:B0-----:R-:W-:Y:S01]  /*6c00*/  PRMT R8, R3, 0x7632, R8 ;  /* 0x0000763203087816 */ /* 0x001fe20000000008 */
[----:B------:R-:W-:Y:S01]  /*6c10*/  STS.U16 [R54+0x8], R15 ;  /* 0x0000080f36007388 */ /* 0x000fe20000000400 */
[----:B------:R-:W-:-:S02]  /*6c20*/  PRMT R10, R2, 0x7610, R10 ;  /* 0x00007610020a7816 */ /* 0x000fc4000000000a */
[----:B------:R-:W-:Y:S01]  /*6c30*/  PRMT R12, R2, 0x7632, R12 ;  /* 0x00007632020c7816 */ /* 0x000fe2000000000c */
[----:B------:R-:W-:Y:S01]  /*6c40*/  STS.U16 [R54+0xa], R9 ;  /* 0x00000a0936007388 */ /* 0x000fe20000000400 */
[----:B------:R-:W-:Y:S01]  /*6c50*/  MOV R2, UR7 ;  /* 0x0000000700027c02 */ /* 0x000fe20008000f00 */
[----:B------:R-:W-:Y:S01]  /*6c60*/  UIMAD UR7, UR13, UR8, URZ ;  /* 0x000000080d0772a4 */ /* 0x000fe2000f8e023f */
[----:B-1----:R-:W-:Y:S01]  /*6c70*/  PRMT R0, R13, 0x7632, R0 ;  /* 0x000076320d007816 */ /* 0x002fe20000000000 */
        /* <DEDUP_REMOVED lines=48> */
.L_x_494:
[----:B------:R-:W-:Y:S05]  /*6f80*/  BSYNC B0 ;  /* 0x0000000000007941 */ /* 0x000fea0003800000 */
.L_x_493:
[----:B------:R-:W-:Y:S01]  /*6f90*/  ULDC.64 UR8, c[0x0][0x218] ;  /* 0x0000860000087ab9 */ /* 0x000fe20000000a00 */
[----:B0-----:R-:W-:Y:S01]  /*6fa0*/  LEA R2, P0, R56, c[0x0][0x270], 0x1 ;  /* 0x00009c0038027a11 */ /* 0x001fe200078008ff */
        /* <DEDUP_REMOVED lines=9> */
[----:B------:R-:W-:-:S02]  /*7040*/  ISETP.GE.AND P4, PT, R125, R0, PT ;  /* 0x000000007d00720c */ /* 0x000fc40003f86270 */
[----:B------:R-:W-:Y:S01]  /*7050*/  ISETP.GE.AND P5, PT, R124, R0, PT ;  /* 0x000000007c00720c */ /* 0x000fe20003fa6270 */
[----:B------:R-:W-:Y:S01]  /*7060*/  UIADD3.X UR34, UR42, UR8, UR35, UP0, !UPT ;  /* 0x000000082a227290 */ /* 0x000fe200087fe423 */
[----:B------:R-:W-:-:S04]  /*7070*/  MOV R4, UR7 ;  /* 0x0000000700047c02 */ /* 0x000fc80008000f00 */
        /* <DEDUP_REMOVED lines=28> */
.L_x_492:
[----:B------:R-:W2:Y:S01]  /*7240*/  LDL.LU R0, [R1+0x7c] ;  /* 0x00007c0001007983 */ /* 0x000ea20000300800 */
[----:B0-----:R-:W-:Y:S01]  /*7250*/  HADD2.F32 R3, -RZ, R142.H0_H0 ;  /* 0x2000008eff037230 */ /* 0x001fe20000004100 */
[----:B------:R-:W-:Y:S01]  /*7260*/  HFMA2.MMA R16, -RZ, RZ, 0, 0 ;  /* 0x00000000ff107435 */ /* 0x000fe200000001ff */
[----:B------:R-:W-:Y:S01]  /*7270*/  HADD2.F32 R2, -RZ, R140.H0_H0 ;  /* 0x2000008cff027230 */ /* 0x000fe20000004100 */
[----:B------:R-:W-:Y:S01]  /*7280*/  FMUL.FTZ R160, R32, UR4 ;  /* 0x0000000420a07c20 */ /* 0x000fe20008410000 */
[----:B------:R-:W-:Y:S01]  /*7290*/  HADD2.F32 R4, -RZ, R139.H0_H0 ;  /* 0x2000008bff047230 */ /* 0x000fe20000004100 */
        /* <DEDUP_REMOVED lines=20> */
[----:B------:R-:W-:Y:S01]  /*73e0*/  BAR.SYNC.DEFER_BLOCKING 0x0 ;  /* 0x0000000000007b1d */ /* 0x000fe20000010000 */
[----:B--2---:R-:W-:-:S04]  /*73f0*/  FFMA.FTZ R0, R32, R3, R0 ;  /* 0x0000000320007223 */ /* 0x004fc80000010000 */
        /* <DEDUP_REMOVED lines=25> */
[----:B------:R-:W-:Y:S01]  /*7590*/  MOV R2, c[0x0][0x16c] ;  /* 0x00005b0000027a02 */ /* 0x000fe20000000f00 */
[----:B------:R-:W-:Y:S02]  /*75a0*/  HADD2.F32 R0, -RZ, R53.H0_H0 ;  /* 0x20000035ff007230 */ /* 0x000fe40000004100 */
[----:B------:R-:W-:Y:S01]  /*75b0*/  FFMA.FTZ R4, R18, R4, R3 ;  /* 0x0000000412047223 */ /* 0x000fe20000010003 */
[----:B------:R-:W-:Y:S02]  /*75c0*/  ISETP.GE.AND P0, PT, R2, 0x1, PT ;  /* 0x000000010200780c */ /* 0x000fe40003f06270 */
[----:B------:R-:W-:Y:S01]  /*75d0*/  CS2R R2, SRZ ;  /* 0x0000000000027805 */ /* 0x000fe2000001ff00 */
[----:B------:R-:W-:Y:S02]  /*75e0*/  FFMA.FTZ R0, R17, R0, R4 ;  /* 0x0000000011007223 */ /* 0x000fe40000010004 */
[----:B------:R-:W-:-:S03]  /*75f0*/  CS2R R4, SRZ ;  /* 0x0000000000047805 */ /* 0x000fc6000001ff00 */
[----:B------:R0:W-:Y:S02]  /*7600*/  STL [R1+0x7c], R0 ;  /* 0x00007c0001007387 */ /* 0x0001e40000100800 */
[----:B0-----:R-:W-:-:S03]  /*7610*/  MOV R0, RZ ;  /* 0x000000ff00007202 */ /* 0x001fc60000000f00 */
        /* <DEDUP_REMOVED lines=12> */
[----:B------:R-:W-:Y:S01]  /*76e0*/  IMAD.MOV.U32 R0, RZ, RZ, RZ ;  /* 0x000000ffff007224 */ /* 0x000fe200078e00ff */
[----:B------:R-:W-:-:S02]  /*76f0*/  UIADD3 UR43, UR43, -UR9, URZ ;  /* 0x800000092b2b7290 */ /* 0x000fc4000fffe03f */
[----:B------:R-:W-:Y:S02]  /*7700*/  UMOV UR7, URZ ;  /* 0x0000003f00077c82 */ /* 0x000fe40008000000 */
[----:B------:R-:W-:Y:S02]  /*7710*/  UMOV UR8, URZ ;  /* 0x0000003f00087c82 */ /* 0x000fe40008000000 */
[----:B------:R-:W-:Y:S02]  /*7720*/  UMOV UR9, URZ ;  /* 0x0000003f00097c82 */ /* 0x000fe40008000000 */
.L_x_543:
[----:B------:R-:W-:Y:S01]  /*7730*/  ULDC.64 UR36, c[0x0][0x180] ;  /* 0x0000600000247ab9 */ /* 0x000fe20000000a00 */
[----:B------:R-:W2:Y:S01]  /*7740*/  LDL R85, [R1+0x8] ;  /* 0x0000080001557983 */ /* 0x000ea20000100800 */
[----:B------:R-:W-:Y:S02]  /*7750*/  UIMAD UR38, UR11, UR36, URZ ;  /* 0x000000240b2672a4 */ /* 0x000fe4000f8e023f */
[----:B------:R-:W-:Y:S01]  /*7760*/  UIMAD.WIDE.U32 UR34, UR10, UR36, URZ ;  /* 0x000000240a2272a5 */ /* 0x000fe2000f8e003f */
[----:B------:R-:W3:Y:S01]  /*7770*/  LDL R84, [R1+0x4] ;  /* 0x0000040001547983 */ /* 0x000ee20000100800 */
[----:B------:R-:W-:-:S02]  /*7780*/  UIMAD UR38, UR10, UR37, UR38 ;  /* 0x000000250a2672a4 */ /* 0x000fc4000f8e0226 */
[----:B------:R-:W-:Y:S01]  /*7790*/  USHF.R.S32.HI UR44, URZ, 0x1f, UR7 ;  /* 0x0000001f3f2c7899 */ /* 0x000fe20008011407 */
[----:B------:R-:W4:Y:S01]  /*77a0*/  LDL R83, [R1] ;  /* 0x0000000001537983 */ /* 0x000f220000100800 */
[----:B------:R-:W-:Y:S02]  /*77b0*/  ULDC.64 UR36, c[0x0][0x188] ;  /* 0x0000620000247ab9 */ /* 0x000fe40000000a00 */
[----:B------:R-:W-:Y:S01]  /*77c0*/  UIADD3 UR35, UR35, UR38, URZ ;  /* 0x0000002623237290 */ /* 0x000fe2000fffe03f */
[----:B------:R-:W-:Y:S01]  /*77d0*/  MOV R41, UR7 ;  /* 0x0000000700297c02 */ /* 0x000fe20008000f00 */
[----:B------:R-:W-:Y:S01]  /*77e0*/  UIMAD UR45, UR44, UR36, URZ ;  /* 0x000000242c2d72a4 */ /* 0x000fe2000f8e023f */
[----:B------:R-:W4:Y:S01]  /*77f0*/  LDL R82, [R1+0x4c] ;  /* 0x00004c0001527983 */ /* 0x000f220000100800 */
[----:B------:R-:W-:Y:S02]  /*7800*/  ULDC.64 UR38, c[0x0][0x220] ;  /* 0x0000880000267ab9 */ /* 0x000fe40000000a00 */
[----:B------:R-:W-:Y:S01]  /*7810*/  UIMAD UR45, UR7, UR37, UR45 ;  /* 0x00000025072d72a4 */ /* 0x000fe2000f8e022d */
[----:B------:R-:W4:Y:S01]  /*7820*/  LDL R81, [R1+0x50] ;  /* 0x0000500001517983 */ /* 0x000f220000100800 */
[----:B------:R-:W-:-:S03]  /*7830*/  UIMAD.WIDE.U32 UR36, UR7, UR36, UR34 ;  /* 0x00000024072472a5 */ /* 0x000fc6000f8e0022 */
[----:B------:R-:W-:Y:S01]  /*7840*/  ULDC.64 UR34, c[0x0][0x1c0] ;  /* 0x0000700000227ab9 */ /* 0x000fe20000000a00 */
[----:B------:R-:W4:Y:S01]  /*7850*/  LDL R80, [R1+0x64] ;  /* 0x0000640001507983 */ /* 0x000f220000100800 */
[----:B------:R-:W-:Y:S01]  /*7860*/  UIMAD UR46, UR44, UR34, URZ ;  /* 0x000000222c2e72a4 */ /* 0x000fe2000f8e023f */
[----:B------:R-:W-:Y:S02]  /*7870*/  IMAD.WIDE.U32 R40, R41, c[0x0][0x1c0], R56 ;  /* 0x0000700029287a25 */ /* 0x000fe400078e0038 */
[----:B------:R-:W4:Y:S01]  /*7880*/  LDL R79, [R1+0x60] ;  /* 0x00006000014f7983 */ /* 0x000f220000100800 */
[----:B------:R-:W-:Y:S02]  /*7890*/  UIMAD UR35, UR7, UR35, UR46 ;  /* 0x00000023072372a4 */ /* 0x000fe4000f8e022e */
[----:B------:R-:W-:Y:S01]  /*78a0*/  LEA R42, P0, R40, UR22, 0x1 ;  /* 0x00000016282a7c11 */ /* 0x000fe2000f8008ff */
[----:B------:R-:W4:Y:S03]  /*78b0*/  LDL R77, [R1+0x5c] ;  /* 0x00005c00014d7983 */ /* 0x000f260000100800 */
[----:B------:R-:W-:Y:S01]  /*78c0*/  IADD3 R41, R41, UR35, RZ ;  /* 0x0000002329297c10 */ /* 0x000fe2000fffe0ff */
[----:B------:R-:W4:Y:S01]  /*78d0*/  LDL R72, [R1+0x58] ;  /* 0x0000580001487983 */ /* 0x000f220000100800 */
[----:B------:R-:W-:-:S02]  /*78e0*/  ULEA UR38, UP0, UR36, UR38, 0x2 ;  /* 0x0000002624267291 */ /* 0x000fc4000f80103f */
[----:B------:R-:W-:Y:S01]  /*78f0*/  LEA.HI.X R43, R40, UR23, R41, 0x1, P0 ;  /* 0x00000017282b7c11 */ /* 0x000fe200080f0c29 */
[----:B------:R-:W-:Y:S01]  /*7900*/  UIADD3 UR34, UR37, UR45, URZ ;  /* 0x0000002d25227290 */ /* 0x000fe2000fffe03f */
[----:B------:R-:W4:Y:S02]  /*7910*/  LDL R40, [R1+0x54] ;  /* 0x0000540001287983 */ /* 0x000f240000100800 */
[----:B------:R-:W-:Y:S01]  /*7920*/  MOV R60, UR38 ;  /* 0x00000026003c7c02 */ /* 0x000fe20008000f00 */
[----:B------:R-:W-:Y:S01]  /*7930*/  ULEA.HI.X UR39, UR36, UR39, UR34, 0x2, UP0 ;  /* 0x0000002724277291 */ /* 0x000fe200080f1422 */
[----:B------:R-:W-:Y:S01]  /*7940*/  PRMT R62, RZ, 0x7610, R62 ;  /* 0x00007610ff3e7816 */ /* 0x000fe2000000003e */
[----:B------:R-:W4:Y:S01]  /*7950*/  LDL R93, [R1+0x48] ;  /* 0x00004800015d7983 */ /* 0x000f220000100800 */
[----:B------:R-:W-:Y:S02]  /*7960*/  ULDC UR34, c[0x0][0x168] ;  /* 0x00005a0000227ab9 */ /* 0x000fe40000000800 */
[----:B------:R-:W-:Y:S01]  /*7970*/  UIADD3 UR34, -UR25, UR34, URZ ;  /* 0x0000002219227290 */ /* 0x000fe2000fffe13f */
[----:B------:R-:W-:Y:S01]  /*7980*/  MOV R61, UR39 ;  /* 0x00000027003d7c02 */ /* 0x000fe20008000f00 */
[----:B------:R-:W4:Y:S04]  /*7990*/  LDL R92, [R1+0x44] ;  /* 0x00004400015c7983 */ /* 0x000f280000100800 */
[----:B------:R0:W4:Y:S01]  /*79a0*/  LDG.E R71, [R60.64] ;  /* 0x000000203c477981 */ /* 0x000122000c1e1900 */
[----:B------:R-:W-:-:S02]  /*79b0*/  ISETP.GE.AND P1, PT, R56, UR34, PT ;  /* 0x0000002238007c0c */ /* 0x000fc4000bf26270 */
[----:B------:R-:W-:Y:S01]  /*79c0*/  PRMT R63, RZ, 0x7610, R63 ;  /* 0x00007610ff3f7816 */ /* 0x000fe2000000003f */
[----:B------:R-:W4:Y:S01]  /*79d0*/  LDL R91, [R1+0x40] ;  /* 0x00004000015b7983 */ /* 0x000f220000100800 */
[----:B------:R-:W-:Y:S02]  /*79e0*/  PRMT R64, RZ, 0x7610, R64 ;  /* 0x00007610ff407816 */ /* 0x000fe40000000040 */
[----:B------:R-:W-:Y:S01]  /*79f0*/  PRMT R65, RZ, 0x7610, R65 ;  /* 0x00007610ff417816 */ /* 0x000fe20000000041 */
[----:B------:R-:W4:Y:S01]  /*7a00*/  LDL R90, [R1+0x3c] ;  /* 0x00003c00015a7983 */ /* 0x000f220000100800 */
[----:B------:R-:W-:Y:S02]  /*7a10*/  ISETP.GE.AND P5, PT, R165, UR34, PT ;  /* 0x00000022a5007c0c */ /* 0x000fe4000bfa6270 */
[----:B------:R-:W-:Y:S01]  /*7a20*/  ISETP.GE.AND P0, PT, R164, UR34, PT ;  /* 0x00000022a4007c0c */ /* 0x000fe2000bf06270 */
[----:B------:R-:W4:Y:S04]  /*7a30*/  LDL R89, [R1+0x38] ;  /* 0x0000380001597983 */ /* 0x000f280000100800 */
[----:B------:R-:W4:Y:S01]  /*7a40*/  @!P1 LDG.E.U16 R62, [R42.64] ;  /* 0x000000202a3e9981 */ /* 0x000f22000c1e1500 */
[----:B------:R-:W-:-:S02]  /*7a50*/  ISETP.GE.AND P1, PT, R163, UR34, PT ;  /* 0x00000022a3007c0c */ /* 0x000fc4000bf26270 */
[----:B------:R-:W-:Y:S01]  /*7a60*/  PRMT R66, RZ, 0x7610, R66 ;  /* 0x00007610ff427816 */ /* 0x000fe20000000042 */
[----:B------:R-:W4:Y:S01]  /*7a70*/  LDL R88, [R1+0x34] ;  /* 0x0000340001587983 */ /* 0x000f220000100800 */
[----:B------:R-:W-:Y:S02]  /*7a80*/  PRMT R67, RZ, 0x7610, R67 ;  /* 0x00007610ff437816 */ /* 0x000fe40000000043 */
[----:B------:R-:W-:Y:S01]  /*7a90*/  PRMT R68, RZ, 0x7610, R68 ;  /* 0x00007610ff447816 */ /* 0x000fe20000000044 */
[----:B------:R-:W4:Y:S01]  /*7aa0*/  LDL R87, [R1+0x30] ;  /* 0x0000300001577983 */ /* 0x000f220000100800 */
[----:B0-----:R-:W-:Y:S02]  /*7ab0*/  PRMT R60, RZ, 0x7610, R60 ;  /* 0x00007610ff3c7816 */ /* 0x001fe4000000003c */
[----:B------:R-:W-:Y:S01]  /*7ac0*/  PRMT R61, RZ, 0x7610, R61 ;  /* 0x00007610ff3d7816 */ /* 0x000fe2000000003d */
[----:B------:R-:W4:Y:S01]  /*7ad0*/  @!P5 LDG.E.U16 R66, [R42.64+0x100] ;  /* 0x000100202a42d981 */ /* 0x000f22000c1e1500 */
[----:B------:R-:W-:-:S03]  /*7ae0*/  PRMT R69, RZ, 0x7610, R69 ;  /* 0x00007610ff457816 */ /* 0x000fc60000000045 */
[----:B------:R-:W4:Y:S04]  /*7af0*/  @!P0 LDG.E.U16 R67, [R42.64+0x140] ;  /* 0x000140202a438981 */ /* 0x000f28000c1e1500 */
[----:B------:R-:W4:Y:S01]  /*7b00*/  @!P1 LDG.E.U16 R68, [R42.64+0x180] ;  /* 0x000180202a449981 */ /* 0x000f22000c1e1500 */
[----:B------:R-:W-:Y:S02]  /*7b10*/  PRMT R70, RZ, 0x7610, R70 ;  /* 0x00007610ff467816 */ /* 0x000fe40000000046 */
[----:B------:R-:W-:Y:S01]  /*7b20*/  PRMT R73, RZ, 0x7610, R73 ;  /* 0x00007610ff497816 */ /* 0x000fe20000000049 */
[----:B------:R-:W4:Y:S01]  /*7b30*/  LDL R86, [R1+0x2c] ;  /* 0x00002c0001567983 */ /* 0x000f220000100800 */
[----:B------:R-:W-:Y:S02]  /*7b40*/  PRMT R74, RZ, 0x7610, R74 ;  /* 0x00007610ff4a7816 */ /* 0x000fe4000000004a */
[----:B------:R-:W-:-:S02]  /*7b50*/  PRMT R75, RZ, 0x7610, R75 ;  /* 0x00007610ff4b7816 */ /* 0x000fc4000000004b */
[----:B------:R-:W-:Y:S02]  /*7b60*/  PRMT R76, RZ, 0x7610, R76 ;  /* 0x00007610ff4c7816 */ /* 0x000fe4000000004c */
[----:B------:R-:W-:Y:S02]  /*7b70*/  PRMT R78, RZ, 0x7610, R78 ;  /* 0x00007610ff4e7816 */ /* 0x000fe4000000004e */
[----:B--2---:R-:W-:Y:S02]  /*7b80*/  ISETP.GE.AND P2, PT, R85, UR34, PT ;  /* 0x0000002255007c0c */ /* 0x004fe4000bf46270 */
[----:B------:R-:W2:Y:S01]  /*7b90*/  LDL R85, [R1+0x28] ;  /* 0x0000280001557983 */ /* 0x000ea20000100800 */
[----:B---3--:R-:W-:-:S03]  /*7ba0*/  ISETP.GE.AND P3, PT, R84, UR34, PT ;  /* 0x0000002254007c0c */ /* 0x008fc6000bf66270 */
[----:B------:R-:W3:Y:S01]  /*7bb0*/  LDL R84, [R1+0x24] ;  /* 0x0000240001547983 */ /* 0x000ee20000100800 */
[----:B----4-:R-:W-:-:S03]  /*7bc0*/  ISETP.GE.AND P4, PT, R83, UR34, PT ;  /* 0x0000002253007c0c */ /* 0x010fc6000bf86270 */
[----:B------:R-:W4:Y:S04]  /*7bd0*/  LDL R83, [R1+0x20] ;  /* 0x0000200001537983 */ /* 0x000f280000100800 */
[----:B------:R-:W2:Y:S01]  /*7be0*/  @!P2 LDG.E.U16 R63, [R42.64+0x40] ;  /* 0x000040202a3fa981 */ /* 0x000ea2000c1e1500 */
[----:B------:R-:W-:-:S03]  /*7bf0*/  ISETP.GE.AND P2, PT, R162, UR34, PT ;  /* 0x00000022a2007c0c */ /* 0x000fc6000bf46270 */
[----:B------:R-:W3:Y:S01]  /*7c00*/  @!P3 LDG.E.U16 R64, [R42.64+0x80] ;  /* 0x000080202a40b981 */ /* 0x000ee2000c1e1500 */
[----:B------:R-:W-:-:S03]  /*7c10*/  ISETP.GE.AND P3, PT, R161, UR34, PT ;  /* 0x00000022a1007c0c */ /* 0x000fc6000bf66270 */
[----:B------:R-:W4:Y:S01]  /*7c20*/  @!P4 LDG.E.U16 R65, [R42.64+0xc0] ;  /* 0x0000c0202a41c981 */ /* 0x000f22000c1e1500 */
[----:B------:R-:W-:Y:S02]  /*7c30*/  ISETP.GE.AND P4, PT, R82, UR34, PT ;  /* 0x0000002252007c0c */ /* 0x000fe4000bf86270 */
[----:B------:R-:W-:Y:S01]  /*7c40*/  ISETP.GE.AND P5, PT, R81, UR34, PT ;  /* 0x0000002251007c0c */ /* 0x000fe2000bfa6270 */
[----:B------:R-:W4:Y:S01]  /*7c50*/  LDL R82, [R1+0x1c] ;  /* 0x00001c0001527983 */ /* 0x000f220000100800 */
[----:B------:R-:W-:Y:S02]  /*7c60*/  ISETP.GE.AND P0, PT, R80, UR34, PT ;  /* 0x0000002250007c0c */ /* 0x000fe4000bf06270 */
[----:B------:R-:W-:Y:S01]  /*7c70*/  ISETP.GE.AND P1, PT, R79, UR34, PT ;  /* 0x000000224f007c0c */ /* 0x000fe2000bf26270 */
[----:B------:R-:W4:Y:S01]  /*7c80*/  @!P2 LDG.E.U16 R60, [R42.64+0x1c0] ;  /* 0x0001c0202a3ca981 */ /* 0x000f22000c1e1500 */
[----:B------:R-:W-:-:S03]  /*7c90*/  ISETP.GE.AND P2, PT, R77, UR34, PT ;  /* 0x000000224d007c0c */ /* 0x000fc6000bf46270 */
[----:B------:R-:W4:Y:S01]  /*7ca0*/  @!P3 LDG.E.U16 R61, [R42.64+0x200] ;  /* 0x000200202a3db981 */ /* 0x000f22000c1e1500 */
[----:B------:R-:W-:-:S03]  /*7cb0*/  ISETP.GE.AND P3, PT, R72, UR34, PT ;  /* 0x0000002248007c0c */ /* 0x000fc6000bf66270 */
[----:B------:R-:W4:Y:S01]  /*7cc0*/  @!P4 LDG.E.U16 R69, [R42.64+0x240] ;  /* 0x000240202a45c981 */ /* 0x000f22000c1e1500 */
[----:B------:R-:W-:Y:S01]  /*7cd0*/  ISETP.GE.AND P4, PT, R40, UR34, PT ;  /* 0x0000002228007c0c */ /* 0x000fe2000bf86270 */
[----:B------:R-:W-:Y:S02]  /*7ce0*/  ULDC.64 UR34, c[0x0][0x198] ;  /* 0x0000660000227ab9 */ /* 0x000fe40000000a00 */
[----:B------:R-:W4:Y:S04]  /*7cf0*/  @!P5 LDG.E.U16 R70, [R42.64+0x280] ;  /* 0x000280202a46d981 */ /* 0x000f28000c1e1500 */
[----:B------:R-:W4:Y:S04]  /*7d00*/  @!P0 LDG.E.U16 R73, [R42.64+0x2c0] ;  /* 0x0002c0202a498981 */ /* 0x000f28000c1e1500 */
[----:B------:R-:W4:Y:S04]  /*7d10*/  LDL R81, [R1+0x18] ;  /* 0x0000180001517983 */ /* 0x000f280000100800 */
[----:B------:R-:W4:Y:S04]  /*7d20*/  @!P1 LDG.E.U16 R74, [R42.64+0x300] ;  /* 0x000300202a4a9981 */ /* 0x000f28000c1e1500 */
[----:B------:R-:W4:Y:S04]  /*7d30*/  LDL R80, [R1+0x14] ;  /* 0x0000140001507983 */ /* 0x000f280000100800 */
[----:B------:R-:W4:Y:S04]  /*7d40*/  @!P2 LDG.E.U16 R75, [R42.64+0x340] ;  /* 0x000340202a4ba981 */ /* 0x000f28000c1e1500 */
[----:B------:R-:W4:Y:S04]  /*7d50*/  LDL R79, [R1+0x10] ;  /* 0x00001000014f7983 */ /* 0x000f280000100800 */
[----:B------:R-:W4:Y:S04]  /*7d60*/  @!P3 LDG.E.U16 R76, [R42.64+0x380] ;  /* 0x000380202a4cb981 */ /* 0x000f28000c1e1500 */
[----:B------:R-:W4:Y:S04]  /*7d70*/  LDL R77, [R1+0xc] ;  /* 0x00000c00014d7983 */ /* 0x000f280000100800 */
[----:B------:R-:W4:Y:S01]  /*7d80*/  @!P4 LDG.E.U16 R78, [R42.64+0x3c0] ;  /* 0x0003c0202a4ec981 */ /* 0x000f22000c1e1500 */
        /* <DEDUP_REMOVED lines=11> */
[----:B------:R-:W-:-:S05]  /*7e40*/  ULEA.HI.X UR35, UR36, UR35, UR37, 0x2, UP0 ;  /* 0x0000002324237291 */ /* 0x000fca00080f1425 */
[----:B------:R-:W0:Y:S01]  /*7e50*/  R2UR UR37, R71 ;  /* 0x00000000472573c2 */ /* 0x000e2200000e0000 */
[----:B------:R-:W-:Y:S02]  /*7e60*/  ISETP.NE.AND P1, PT, R55, RZ, PT ;  /* 0x000000ff3700720c */ /* 0x000fe40003f25270 */
[----:B------:R-:W-:Y:S02]  /*7e70*/  MOV R40, UR34 ;  /* 0x0000002200287c02 */ /* 0x000fe40008000f00 */
[----:B------:R-:W-:Y:S01]  /*7e80*/  MOV R41, UR35 ;  /* 0x0000002300297c02 */ /* 0x000fe20008000f00 */
[----:B------:R1:W-:Y:S04]  /*7e90*/  STS.U16 [R93], R62 ;  /* 0x0000003e5d007388 */ /* 0x0003e80000000400 */
[----:B------:R0:W5:Y:S02]  /*7ea0*/  LDG.E R72, [R40.64] ;  /* 0x0000002028487981 */ /* 0x000164000c1e1900 */
[----:B0-----:R-:W-:-:S04]  /*7eb0*/  IMAD.U32 R71, RZ, RZ, UR37 ;  /* 0x00000025ff477e24 */ /* 0x001fc8000f8e00ff */
[----:B------:R-:W-:-:S04]  /*7ec0*/  FMUL.FTZ R71, R71, 1.4426950216293334961 ;  /* 0x3fb8aa3b47477820 */ /* 0x000fc80000410000 */
[----:B------:R-:W-:Y:S01]  /*7ed0*/  FMUL.FTZ R136, R71, R52 ;  /* 0x0000003447887220 */ /* 0x000fe20000410000 */
[----:B------:R-:W-:-:S05]  /*7ee0*/  MOV R40, UR43 ;  /* 0x0000002b00287c02 */ /* 0x000fca0008000f00 */
[----:B------:R-:W0:Y:S01]  /*7ef0*/  MUFU.EX2 R136, R136 ;  /* 0x0000008800887308 */ /* 0x000e220000000800 */
[----:B------:R-:W-:Y:S02]  /*7f00*/  LEA R40, R40, UR7, 0x8 ;  /* 0x0000000728287c11 */ /* 0x000fe4000f8e40ff */
[----:B------:R-:W-:-:S04]  /*7f10*/  @P1 IADD3 R40, R55, 0x200, RZ ;  /* 0x0000020037281810 */ /* 0x000fc80007ffe0ff */
[----:B------:R-:W-:Y:S02]  /*7f20*/  SHF.L.U32 R41, R40, 0x2, RZ ;  /* 0x0000000228297819 */ /* 0x000fe400000006ff */
[----:B------:R-:W-:Y:S01]  /*7f30*/  ISETP.NE.AND P0, PT, R55, 0x7f, PT ;  /* 0x0000007f3700780c */ /* 0x000fe20003f05270 */
[----:B------:R-:W-:Y:S01]  /*7f40*/  BSSY B0, `(.L_x_496) ;  /* 0x0000030000007945 */ /* 0x000fe20003800000 */
[----:B--2---:R1:W-:Y:S04]  /*7f50*/  STS.U16 [R92+0x40], R63 ;  /* 0x0000403f5c007388 */ /* 0x0043e80000000400 */
[----:B---3--:R1:W-:Y:S04]  /*7f60*/  STS.U16 [R91+0x80], R64 ;  /* 0x000080405b007388 */ /* 0x0083e80000000400 */
[----:B----4-:R1:W-:Y:S04]  /*7f70*/  STS.U16 [R90+0xc0], R65 ;  /* 0x0000c0415a007388 */ /* 0x0103e80000000400 */
        /* <DEDUP_REMOVED lines=43> */
[----:B------:R0:W2:Y:S02]  /*8230*/  @P0 LDS R40, [R41.X4+0x3be0] ;  /* 0x003be00029280984 */ /* 0x0000a40000004800 */
.L_x_497:
[----:B--234-:R-:W-:Y:S05]  /*8240*/  BSYNC B0 ;  /* 0x0000000000007941 */ /* 0x01cfea0003800000 */
.L_x_496:
[----:B------:R-:W-:Y:S01]  /*8250*/  UISETP.GE.AND UP0, UPT, UR24, 0x2, UPT ;  /* 0x000000021800788c */ /* 0x000fe2000bf06270 */
[----:B0-----:R-:W-:Y:S01]  /*8260*/  LOP3.LUT R41, R55, 0x1f, RZ, 0xc0, !PT ;  /* 0x0000001f37297812 */ /* 0x001fe200078ec0ff */
[----:B-1----:R-:W-:Y:S01]  /*8270*/  HFMA2.MMA R60, -RZ, RZ, 0, 4.76837158203125e-07 ;  /* 0x00000008ff3c7435 */ /* 0x002fe200000001ff */
[----:B------:R-:W-:Y:S01]  /*8280*/  MOV R42, c[0x0][0x16c] ;  /* 0x00005b00002a7a02 */ /* 0x000fe20000000f00 */
[----:B------:R-:W-:Y:S01]  /*8290*/  IMAD.MOV.U32 R83, RZ, RZ, RZ ;  /* 0x000000ffff537224 */ /* 0x000fe200078e00ff */
[----:B------:R-:W-:Y:S02]  /*82a0*/  MOV R82, 0x3f800000 ;  /* 0x3f80000000527802 */ /* 0x000fe40000000f00 */
[----:B------:R-:W-:-:S04]  /*82b0*/  PLOP3.LUT P0, PT, PT, PT, UP0, 0x80, 0x0 ;  /* 0x000000000000781c */ /* 0x000fc80003f0f008 */
[----:B------:R-:W-:Y:S02]  /*82c0*/  ISETP.NE.OR P0, PT, R41, RZ, !P0 ;  /* 0x000000ff2900720c */ /* 0x000fe40004705670 */
[----:B------:R-:W-:-:S11]  /*82d0*/  MOV R41, UR24 ;  /* 0x0000001800297c02 */ /* 0x000fd60008000f00 */
[----:B------:R-:W-:-:S05]  /*82e0*/  @!P0 IADD3 R41, R41, -0x2, RZ ;  /* 0xfffffffe29298810 */ /* 0x000fca0007ffe0ff */
[----:B------:R-:W-:-:S04]  /*82f0*/  @!P0 IMAD R41, R41, R42, UR7 ;  /* 0x0000000729298e24 */ /* 0x000fc8000f8e022a */
[----:B------:R-:W-:-:S04]  /*8300*/  @!P0 IMAD.WIDE R42, R41, R60, UR30 ;  /* 0x0000001e292a8e25 */ /* 0x000fc8000f8e023c */
[C---:B------:R-:W-:Y:S01]  /*8310*/  FMUL.FTZ R41, R71.reuse, R51 ;  /* 0x0000003347297220 */ /* 0x040fe20000410000 */
[----:B------:R0:W5:Y:S01]  /*8320*/  @!P0 LDG.E.64 R82, [R42.64] ;  /* 0x000000202a528981 */ /* 0x000162000c1e1b00 */
[C---:B------:R-:W-:Y:S01]  /*8330*/  FMUL.FTZ R64, R71.reuse, R50 ;  /* 0x0000003247407220 */ /* 0x040fe20000410000 */
[----:B------:R-:W-:Y:S01]  /*8340*/  HADD2.F32 R137, -RZ, R142.H0_H0 ;  /* 0x2000008eff897230 */ /* 0x000fe20000004100 */
[C---:B------:R-:W-:Y:S01]  /*8350*/  FMUL.FTZ R65, R71.reuse, R49 ;  /* 0x0000003147417220 */ /* 0x040fe20000410000 */
[----:B------:R-:W-:Y:S01]  /*8360*/  HADD2.F32 R88, -RZ, R140.H0_H0 ;  /* 0x2000008cff587230 */ /* 0x000fe20000004100 */
[----:B------:R-:W1:Y:S01]  /*8370*/  MUFU.EX2 R41, R41 ;  /* 0x0000002900297308 */ /* 0x000e620000000800 */
[C---:B------:R-:W-:Y:S01]  /*8380*/  FMUL.FTZ R60, R71.reuse, R48 ;  /* 0x00000030473c7220 */ /* 0x040fe20000410000 */
[----:B------:R-:W-:Y:S01]  /*8390*/  HADD2.F32 R89, -RZ, R139.H0_H0 ;  /* 0x2000008bff597230 */ /* 0x000fe20000004100 */
[----:B------:R-:W-:Y:S01]  /*83a0*/  FMUL.FTZ R61, R71, R47 ;  /* 0x0000002f473d7220 */ /* 0x000fe20000410000 */
[----:B------:R-:W-:Y:S01]  /*83b0*/  HADD2.F32 R121, -RZ, R138.H0_H0 ;  /* 0x2000008aff797230 */ /* 0x000fe20000004100 */
[----:B------:R-:W-:Y:S01]  /*83c0*/  FMUL.FTZ R137, R137, R52 ;  /* 0x0000003489897220 */ /* 0x000fe20000410000 */
[----:B------:R-:W-:Y:S01]  /*83d0*/  HADD2.F32 R122, -RZ, R135.H0_H0 ;  /* 0x20000087ff7a7230 */ /* 0x000fe20000004100 */
[----:B------:R-:W-:Y:S01]  /*83e0*/  FMUL.FTZ R88, R88, R51 ;  /* 0x0000003358587220 */ /* 0x000fe20000410000 */
[----:B0-----:R0:W2:Y:S01]  /*83f0*/  MUFU.EX2 R42, R64 ;  /* 0x00000040002a7308 */ /* 0x0010a20000000800 */
[----:B------:R-:W-:Y:S01]  /*8400*/  FMUL.FTZ R62, R71, R46 ;  /* 0x0000002e473e7220 */ /* 0x000fe20000410000 */
        /* <DEDUP_REMOVED lines=11> */
[C---:B0-----:R-:W-:Y:S01]  /*84c0*/  FMUL.FTZ R64, R71.reuse, R44 ;  /* 0x0000002c47407220 */ /* 0x041fe20000410000 */
        /* <DEDUP_REMOVED lines=31> */
[C---:B------:R-:W-:Y:S01]  /*86c0*/  FMUL.FTZ R68, R71.reuse, R36 ;  /* 0x0000002447447220 */ /* 0x040fe20000410000 */
        /* <DEDUP_REMOVED lines=15> */
[C---:B------:R-:W-:Y:S01]  /*87c0*/  FMUL.FTZ R70, R71.reuse, R34 ;  /* 0x0000002247467220 */ /* 0x040fe20000410000 */
        /* <DEDUP_REMOVED lines=85> */
.L_x_555:
        /* <DEDUP_REMOVED lines=23> */
.L_x_556:
[----:B------:R-:W3:Y:S02]  /*8e90*/  S2R R85, SR_LANEID ;  /* 0x0000000000557919 */ /* 0x000ee40000000000 */
[----:B---3--:R-:W-:-:S13]  /*8ea0*/  ISETP.GE.AND P0, PT, R85, 0x10, PT ;  /* 0x000000105500780c */ /* 0x008fda0003f06270 */
[-C--:B01----:R-:W-:Y:S02]  /*8eb0*/  @P0 FFMA.FTZ R87, R84, R141.reuse, R87 ;  /* 0x0000008d54570223 */ /* 0x083fe40000010057 */
[----:B--2---:R-:W-:Y:S01]  /*8ec0*/  @P0 FMUL.FTZ R141, R156, R141 ;  /* 0x0000008d9c8d0220 */ /* 0x004fe20000410000 */
[----:B------:R-:W-:Y:S05]  /*8ed0*/  BRA.CONV ~URZ, `(.L_x_502) ;  /* 0x000000437f007947 */ /* 0x000fea000b800000 */
[----:B------:R-:W-:Y:S01]  /*8ee0*/  HFMA2.MMA R86, -RZ, RZ, 0, 1.847743988037109375e-06 ;  /* 0x0000001fff567435 */ /* 0x000fe200000001ff */
[----:B------:R-:W-:Y:S02]  /*8ef0*/  MOV R84, R141 ;  /* 0x0000008d00547202 */ /* 0x000fe40000000f00 */
[----:B------:R-:W-:-:S03]  /*8f00*/  MOV R85, 0x8f20 ;  /* 0x00008f2000557802 */ /* 0x000fc60000000f00 */
[----:B------:R-:W-:Y:S05]  /*8f10*/  CALL.REL.NOINC `($__internal_22_$__cuda_sm70_shflsync_idx_p) ;  /* 0x00005f2000007944 */ /* 0x000fea0003c00000 */
.L_x_502:
[----:B------:R-:W-:Y:S05]  /*8f20*/  BRA.CONV ~URZ, `(.L_x_503) ;  /* 0x000000437f007947 */ /* 0x000fea000b800000 */
[----:B-1----:R-:W-:Y:S01]  /*8f30*/  HFMA2.MMA R86, -RZ, RZ, 0, 1.847743988037109375e-06 ;  /* 0x0000001fff567435 */ /* 0x002fe200000001ff */
[----:B------:R-:W-:Y:S02]  /*8f40*/  MOV R84, R87 ;  /* 0x0000005700547202 */ /* 0x000fe40000000f00 */
[----:B------:R-:W-:-:S03]  /*8f50*/  MOV R85, 0x8f70 ;  /* 0x00008f7000557802 */ /* 0x000fc60000000f00 */
[----:B--2--5:R-:W-:Y:S05]  /*8f60*/  CALL.REL.NOINC `($__internal_22_$__cuda_sm70_shflsync_idx_p) ;  /* 0x00005ed000007944 */ /* 0x024fea0003c00000 */
.L_x_503:
[----:B------:R-:W-:Y:S05]  /*8f70*/  BRA.DIV ~URZ, `(.L_x_504) ;  /* 0x000057127f007947 */ /* 0x000fea000b800000 */
[----:B------:R-:W0:Y:S04]  /*8f80*/  SHFL.IDX PT, R82, R82, RZ, 0x1f ;  /* 0x00001fff52527589 */ /* 0x000e2800000e0000 */
[----:B------:R-:W3:Y:S04]  /*8f90*/  SHFL.IDX PT, R83, R83, RZ, 0x1f ;  /* 0x00001fff53537589 */ /* 0x000ee800000e0000 */
[----:B------:R-:W4:Y:S04]  /*8fa0*/  SHFL.UP PT, R141, R141, 0x1, RZ ;  /* 0x042000008d8d7989 */ /* 0x000f2800000e00ff */
[----:B------:R-:W2:Y:S02]  /*8fb0*/  SHFL.UP PT, R87, R87, 0x1, RZ ;  /* 0x0420000057577989 */ /* 0x000ea400000e00ff */
.L_x_557:
        /* <DEDUP_REMOVED lines=15> */
.L_x_499:
[----:B------:R-:W-:Y:S05]  /*90b0*/  BSYNC B0 ;  /* 0x0000000000007941 */ /* 0x000fea0003800000 */
.L_x_498:
[----:B------:R-:W-:Y:S01]  /*90c0*/  WARPSYNC 0xffffffff ;  /* 0xffffffff00007948 */ /* 0x000fe20003800000 */
[----:B------:R-:W-:Y:S01]  /*90d0*/  BAR.SYNC.DEFER_BLOCKING 0x0 ;  /* 0x0000000000007b1d */ /* 0x000fe20000010000 */
[----:B------:R-:W-:Y:S01]  /*90e0*/  LEA.HI R87, R55, R55, RZ, 0x1e ;  /* 0x0000003737577211 */ /* 0x000fe200078ff0ff */
[----:B--2---:R-:W-:Y:S01]  /*90f0*/  FMUL.FTZ R84, R71, R40 ;  /* 0x0000002847547220 */ /* 0x004fe20000410000 */
[----:B------:R-:W-:Y:S01]  /*9100*/  LOP3.LUT R156, R55, 0x1f, RZ, 0xc0, !PT ;  /* 0x0000001f379c7812 */ /* 0x000fe200078ec0ff */
[----:B------:R-:W-:Y:S01]  /*9110*/  FFMA.FTZ R85, R71, R111, R110 ;  /* 0x0000006f47557223 */ /* 0x000fe2000001006e */
[----:B-1----:R-:W-:Y:S01]  /*9120*/  MOV R86, UR7 ;  /* 0x0000000700567c02 */ /* 0x002fe20008000f00 */
        /* <DEDUP_REMOVED lines=26> */
[----:B------:R-:W-:Y:S02]  /*92d0*/  IMAD.MOV.U32 R83, RZ, RZ, RZ ;  /* 0x000000ffff537224 */ /* 0x000fe400078e00ff */
        /* <DEDUP_REMOVED lines=9> */
[----:B------:R-:W-:-:S03]  /*9370*/  HFMA2.MMA R82, -RZ, RZ, 1.875, 0 ;  /* 0x3f800000ff527435 */ /* 0x000fc600000001ff */
[----:B------:R-:W-:-:S04]  /*9380*/  FFMA.FTZ R137, R41, R136, R88 ;  /* 0x0000008829897223 */ /* 0x000fc80000010058 */
[----:B------:R-:W-:-:S03]  /*9390*/  FFMA.FTZ R141, R42, R137, R89 ;  /* 0x000000892a8d7223 */ /* 0x000fc60000010059 */
[----:B------:R0:W1:Y:S01]  /*93a0*/  @!P0 LDS.64 R82, [R86.X8+0x45e0] ;  /* 0x0045e00056528984 */ /* 0x0000620000008a00 */
[----:B------:R-:W-:Y:S01]  /*93b0*/  FFMA.FTZ R121, R43, R141, R121 ;  /* 0x0000008d2b797223 */ /* 0x000fe20000010079 */
[----:B------:R-:W-:Y:S02]  /*93c0*/  ISETP.GT.U32.AND P0, PT, R55, 0x1f, PT ;  /* 0x0000001f3700780c */ /* 0x000fe40003f04070 */
[----:B------:R0:W-:Y:S01]  /*93d0*/  STS.64 [R87.X8+0x36e0], R84 ;  /* 0x0036e05457007388 */ /* 0x0001e20000008a00 */
        /* <DEDUP_REMOVED lines=32> */
.L_x_558:
        /* <DEDUP_REMOVED lines=26> */
.L_x_559:
        /* <DEDUP_REMOVED lines=20> */
.L_x_506:
[----:B01----:R-:W-:Y:S05]  /*98c0*/  BSYNC B0 ;  /* 0x0000000000007941 */ /* 0x003fea0003800000 */
.L_x_505:
        /* <DEDUP_REMOVED lines=17> */
[----:B------:R-:W-:Y:S02]  /*99e0*/  FFMA.FTZ R72, R29, R75, R72 ;  /* 0x0000004b1d487223 */ /* 0x000fe40000010048 */
[----:B------:R-:W-:Y:S02]  /*99f0*/  FMUL.FTZ R77, R77, R123 ;  /* 0x0000007b4d4d7220 */ /* 0x000fe40000410000 */
[----:B------:R-:W-:Y:S01]  /*9a00*/  FFMA.FTZ R72, R28, R76, R72 ;  /* 0x0000004c1c487223 */ /* 0x000fe20000010048 */
[----:B------:R-:W-:Y:S01]  /*9a10*/  HADD2.F32 R76, -RZ, R135.H0_H0 ;  /* 0x20000087ff4c7230 */ /* 0x000fe20000004100 */
[----:B------:R-:W0:Y:S01]  /*9a20*/  LDS R84, [R84.X8+0x36e4] ;  /* 0x0036e40054547984 */ /* 0x000e220000008800 */
[----:B------:R-:W-:Y:S02]  /*9a30*/  FMUL.FTZ R78, R78, R124 ;  /* 0x0000007c4e4e7220 */ /* 0x000fe40000410000 */
        /* <DEDUP_REMOVED lines=8> */
[----:B------:R-:W-:Y:S01]  /*9ac0*/  FFMA.FTZ R72, R23, R81, R72 ;  /* 0x0000005117487223 */ /* 0x000fe20000010048 */
[----:B------:R-:W-:Y:S01]  /*9ad0*/  HADD2.F32 R81, -RZ, R139.H0_H0 ;  /* 0x2000008bff517230 */ /* 0x000fe20000004100 */
[----:B------:R-:W-:Y:S02]  /*9ae0*/  FMUL.FTZ R91, R91, R129 ;  /* 0x000000815b5b7220 */ /* 0x000fe40000410000 */
[----:B------:R-:W-:Y:S02]  /*9af0*/  FFMA.FTZ R72, R22, R90, R72 ;  /* 0x0000005a16487223 */ /* 0x000fe40000010048 */
[----:B------:R-:W-:Y:S02]  /*9b00*/  FMUL.FTZ R92, R92, R130 ;  /* 0x000000825c5c7220 */ /* 0x000fe40000410000 */
[----:B------:R-:W-:-:S02]  /*9b10*/  FFMA.FTZ R72, R21, R91, R72 ;  /* 0x0000005b15487223 */ /* 0x000fc40000010048 */
[----:B------:R-:W-:Y:S02]  /*9b20*/  FMUL.FTZ R93, R93, R131 ;  /* 0x000000835d5d7220 */ /* 0x000fe40000410000 */
[----:B------:R-:W-:Y:S01]  /*9b30*/  FFMA.FTZ R72, R20, R92, R72 ;  /* 0x0000005c14487223 */ /* 0x000fe20000010048 */
[----:B------:R-:W-:Y:S01]  /*9b40*/  HADD2.F32 R92, -RZ, R113.H0_H0 ;  /* 0x20000071ff5c7230 */ /* 0x000fe20000004100 */
[----:B------:R-:W-:Y:S02]  /*9b50*/  FFMA.FTZ R75, R81, -R50, R141 ;  /* 0x80000032514b7223 */ /* 0x000fe4000001008d */
[----:B------:R-:W-:Y:S02]  /*9b60*/  FFMA.FTZ R93, R19, R93, R72 ;  /* 0x0000005d135d7223 */ /* 0x000fe40000010048 */
[----:B------:R-:W-:Y:S02]  /*9b70*/  FMUL.FTZ R94, R94, R132 ;  /* 0x000000845e5e7220 */ /* 0x000fe40000410000 */
[----:B0-----:R-:W-:Y:S01]  /*9b80*/  FFMA.FTZ R111, R84, R40, R111 ;  /* 0x00000028546f7223 */ /* 0x001fe2000001006f */
[----:B------:R-:W-:-:S03]  /*9b90*/  MOV R40, UR7 ;  /* 0x0000000700287c02 */ /* 0x000fc60008000f00 */
[----:B------:R-:W-:Y:S02]  /*9ba0*/  FFMA.FTZ R71, R71, R111, R110 ;  /* 0x0000006f47477223 */ /* 0x000fe4000001006e */
[----:B------:R0:W-:Y:S02]  /*9bb0*/  @!P0 STS.64 [R40.X8+0x45e0], R82 ;  /* 0x0045e05228008388 */ /* 0x0001e40000008a00 */
[----:B------:R-:W-:Y:S02]  /*9bc0*/  FFMA.FTZ R70, R70, R71, R109 ;  /* 0x0000004746467223 */ /* 0x000fe4000001006d */
[----:B------:R-:W-:Y:S02]  /*9bd0*/  IMAD.MOV.U32 R109, RZ, RZ, RZ ;  /* 0x000000ffff6d7224 */ /* 0x000fe400078e00ff */
[----:B------:R-:W-:Y:S01]  /*9be0*/  FFMA.FTZ R69, R69, R70, R108 ;  /* 0x0000004645457223 */ /* 0x000fe2000001006c */
[----:B------:R-:W-:-:S03]  /*9bf0*/  MOV R108, R55 ;  /* 0x00000037006c7202 */ /* 0x000fc60000000f00 */
[----:B------:R-:W-:Y:S01]  /*9c00*/  FFMA.FTZ R68, R68, R69, R107 ;  /* 0x0000004544447223 */ /* 0x000fe2000001006b */
[----:B0-----:R-:W-:Y:S01]  /*9c10*/  HADD2.F32 R83, -RZ, R142.H0_H0 ;  /* 0x2000008eff537230 */ /* 0x001fe20000004100 */
[----:B------:R-:W-:Y:S01]  /*9c20*/  FFMA.FTZ R107, R92, -R35, R131 ;  /* 0x800000235c6b7223 */ /* 0x000fe20000010083 */
[----:B------:R-:W-:Y:S01]  /*9c30*/  HADD2.F32 R82, -RZ, R140.H0_H0 ;  /* 0x2000008cff527230 */ /* 0x000fe20000004100 */
[----:B------:R-:W-:Y:S02]  /*9c40*/  FFMA.FTZ R106, R67, R68, R106 ;  /* 0x00000044436a7223 */ /* 0x000fe4000001006a */
[----:B------:R-:W-:Y:S02]  /*9c50*/  FFMA.FTZ R80, R83, -R52, R136 ;  /* 0x8000003453507223 */ /* 0x000fe40000010088 */
[----:B------:R-:W-:Y:S02]  /*9c60*/  FFMA.FTZ R105, R66, R106, R105 ;  /* 0x0000006a42697223 */ /* 0x000fe40000010069 */
[----:B------:R-:W-:-:S02]  /*9c70*/  FFMA.FTZ R78, R82, -R51, R137 ;  /* 0x80000033524e7223 */ /* 0x000fc40000010089 */
[----:B------:R-:W-:Y:S01]  /*9c80*/  FFMA.FTZ R89, R65, R105, R104 ;  /* 0x0000006941597223 */ /* 0x000fe20000010068 */
[----:B------:R-:W-:Y:S01]  /*9c90*/  HADD2.F32 R65, -RZ, R120.H0_H0 ;  /* 0x20000078ff417230 */ /* 0x000fe20000004100 */
[----:B------:R-:W-:Y:S02]  /*9ca0*/  FMUL.FTZ R86, R105, UR37 ;  /* 0x0000002569567c20 */ /* 0x000fe40008410000 */
[----:B------:R-:W-:Y:S01]  /*9cb0*/  FFMA.FTZ R64, R64, R89, R103 ;  /* 0x0000005940407223 */ /* 0x000fe20000010067 */
[----:B------:R-:W-:Y:S01]  /*9cc0*/  HADD2.F32 R103, -RZ, R53.H0_H0 ;  /* 0x20000035ff677230 */ /* 0x000fe20000004100 */
[----:B------:R-:W-:Y:S02]  /*9cd0*/  FMUL.FTZ R84, R89, UR37 ;  /* 0x0000002559547c20 */ /* 0x000fe40008410000 */
[----:B------:R-:W-:Y:S01]  /*9ce0*/  FFMA.FTZ R85, R63, R64, R102 ;  /* 0x000000403f557223 */ /* 0x000fe20000010066 */
[----:B------:R-:W-:Y:S01]  /*9cf0*/  HADD2.F32 R63, -RZ, R134.H0_H0 ;  /* 0x20000086ff3f7230 */ /* 0x000fe20000004100 */
[----:B------:R-:W-:-:S02]  /*9d00*/  FMUL.FTZ R67, R64, UR37 ;  /* 0x0000002540437c20 */ /* 0x000fc40008410000 */
[----:B------:R-:W-:Y:S01]  /*9d10*/  FFMA.FTZ R66, R62, R85, R101 ;  /* 0x000000553e427223 */ /* 0x000fe20000010065 */
[----:B------:R-:W-:Y:S01]  /*9d20*/  HADD2.F32 R62, -RZ, R119.H0_H0 ;  /* 0x20000077ff3e7230 */ /* 0x000fe20000004100 */
[----:B------:R-:W-:Y:S02]  /*9d30*/  FFMA.FTZ R40, R63, -R47, R123 ;  /* 0x8000002f3f287223 */ /* 0x000fe4000001007b */
[----:B------:R-:W-:Y:S02]  /*9d40*/  FFMA.FTZ R72, R61, R66, R100 ;  /* 0x000000423d487223 */ /* 0x000fe40000010064 */
[----:B------:R-:W-:Y:S02]  /*9d50*/  FMUL.FTZ R74, R66, UR37 ;  /* 0x00000025424a7c20 */ /* 0x000fe40008410000 */
[----:B------:R-:W-:Y:S02]  /*9d60*/  FFMA.FTZ R99, R60, R72, R99 ;  /* 0x000000483c637223 */ /* 0x000fe40000010063 */
[----:B------:R-:W-:-:S02]  /*9d70*/  FFMA.FTZ R60, R65, -R46, R124 ;  /* 0x8000002e413c7223 */ /* 0x000fc4000001007c */
[----:B------:R-:W-:Y:S02]  /*9d80*/  FFMA.FTZ R98, R43, R99, R98 ;  /* 0x000000632b627223 */ /* 0x000fe40000010062 */
[----:B------:R-:W-:Y:S02]  /*9d90*/  FMUL.FTZ R73, R85, UR37 ;  /* 0x0000002555497c20 */ /* 0x000fe40008410000 */
[----:B------:R-:W-:Y:S02]  /*9da0*/  FFMA.FTZ R97, R42, R98, R97 ;  /* 0x000000622a617223 */ /* 0x000fe40000010061 */
[----:B------:R-:W-:Y:S02]  /*9db0*/  FMUL.FTZ R43, R40, R74 ;  /* 0x0000004a282b7220 */ /* 0x000fe40000410000 */
[----:B------:R-:W-:Y:S02]  /*9dc0*/  FFMA.FTZ R96, R41, R97, R96 ;  /* 0x0000006129607223 */ /* 0x000fe40000010060 */
[----:B------:R-:W-:-:S02]  /*9dd0*/  FMUL.FTZ R73, R60, R73 ;  /* 0x000000493c497220 */ /* 0x000fc40000410000 */
[----:B------:R-:W-:Y:S02]  /*9de0*/  FMUL.FTZ R79, R96, R52 ;  /* 0x00000034604f7220 */ /* 0x000fe40000410000 */
[----:B------:R-:W-:Y:S02]  /*9df0*/  FFMA.FTZ R61, R62, -R45, R125 ;  /* 0x8000002d3e3d7223 */ /* 0x000fe4000001007d */
[----:B------:R-:W-:Y:S02]  /*9e00*/  FFMA.FTZ R63, R63, R66, R43 ;  /* 0x000000423f3f7223 */ /* 0x000fe4000001002b */
[----:B------:R-:W-:Y:S02]  /*9e10*/  FFMA.FTZ R41, R76, -R48, R122 ;  /* 0x800000304c297223 */ /* 0x000fe4000001007a */
[----:B------:R-:W-:Y:S02]  /*9e20*/  FMUL.FTZ R42, R72, UR37 ;  /* 0x00000025482a7c20 */ /* 0x000fe40008410000 */
[----:B------:R-:W-:-:S02]  /*9e30*/  FMUL.FTZ R77, R97, R51 ;  /* 0x00000033614d7220 */ /* 0x000fc40000410000 */
[----:B------:R-:W-:Y:S02]  /*9e40*/  FFMA.FTZ R43, R79, R80, RZ ;  /* 0x000000504f2b7223 */ /* 0x000fe400000100ff */
[----:B------:R-:W-:Y:S01]  /*9e50*/  FFMA.FTZ R65, R65, R85, R73 ;  /* 0x0000005541417223 */ /* 0x000fe20000010049 */
[----:B------:R-:W-:Y:S01]  /*9e60*/  HADD2.F32 R73, -RZ, R138.H0_H0 ;  /* 0x2000008aff497230 */ /* 0x000fe20000004100 */
[----:B------:R-:W-:Y:S02]  /*9e70*/  FMUL.FTZ R67, R61, R67 ;  /* 0x000000433d437220 */ /* 0x000fe40000410000 */
[----:B------:R-:W-:Y:S02]  /*9e80*/  FMUL.FTZ R42, R41, R42 ;  /* 0x0000002a292a7220 */ /* 0x000fe40000410000 */
[----:B------:R-:W-:Y:S02]  /*9e90*/  FFMA.FTZ R43, R77, R78, R43 ;  /* 0x0000004e4d2b7223 */ /* 0x000fe4000001002b */
[----:B------:R-:W-:-:S02]  /*9ea0*/  FMUL.FTZ R74, R98, R50 ;  /* 0x00000032624a7220 */ /* 0x000fc40000410000 */
[----:B------:R-:W-:Y:S01]  /*9eb0*/  FFMA.FTZ R62, R62, R64, R67 ;  /* 0x000000403e3e7223 */ /* 0x000fe20000010043 */
[----:B------:R-:W-:Y:S01]  /*9ec0*/  HADD2.F32 R67, -RZ, R118.H0_H0 ;  /* 0x20000076ff437230 */ /* 0x000fe20000004100 */
[----:B------:R-:W-:Y:S02]  /*9ed0*/  FFMA.FTZ R76, R76, R72, R42 ;  /* 0x000000484c4c7223 */ /* 0x000fe4000001002a */
[----:B------:R-:W-:Y:S02]  /*9ee0*/  FFMA.FTZ R43, R74, R75, R43 ;  /* 0x0000004b4a2b7223 */ /* 0x000fe4000001002b */
[-C--:B------:R-:W-:Y:S02]  /*9ef0*/  FMUL.FTZ R42, R99, R49.reuse ;  /* 0x00000031632a7220 */ /* 0x080fe40000410000 */
[----:B------:R-:W-:Y:S02]  /*9f00*/  FFMA.FTZ R104, R73, -R49, R121 ;  /* 0x8000003149687223 */ /* 0x000fe40000010079 */
[----:B------:R-:W-:-:S02]  /*9f10*/  FADD.FTZ R155, R42, R155 ;  /* 0x0000009b2a9b7221 */ /* 0x000fc40000010000 */
[----:B------:R-:W-:Y:S02]  /*9f20*/  FFMA.FTZ R43, R42, R104, R43 ;  /* 0x000000682a2b7223 */ /* 0x000fe4000001002b */
[C---:B------:R-:W-:Y:S02]  /*9f30*/  FFMA.FTZ R42, R67.reuse, -R44, R126 ;  /* 0x8000002c432a7223 */ /* 0x040fe4000001007e */
[----:B------:R-:W-:Y:S02]  /*9f40*/  FMUL.FTZ R72, R72, R48 ;  /* 0x0000003048487220 */ /* 0x000fe40000410000 */
[----:B------:R-:W-:Y:S02]  /*9f50*/  FMUL.FTZ R84, R42, R84 ;  /* 0x000000542a547220 */ /* 0x000fe40000410000 */
[----:B------:R-:W-:Y:S02]  /*9f60*/  FFMA.FTZ R43, R72, R41, R43 ;  /* 0x00000029482b7223 */ /* 0x000fe4000001002b */
[----:B------:R-:W-:Y:S01]  /*9f70*/  FFMA.FTZ R67, R67, R89, R84 ;  /* 0x0000005943437223 */ /* 0x000fe20000010054 */
[----:B------:R-:W-:Y:S01]  /*9f80*/  HADD2.F32 R84, -RZ, R117.H0_H0 ;  /* 0x20000075ff547230 */ /* 0x000fe20000004100 */
[----:B------:R-:W-:-:S02]  /*9f90*/  FMUL.FTZ R66, R66, R47 ;  /* 0x0000002f42427220 */ /* 0x000fc40000410000 */
[----:B------:R-:W-:Y:S02]  /*9fa0*/  FMUL.FTZ R87, R106, UR37 ;  /* 0x000000256a577c20 */ /* 0x000fe40008410000 */
[----:B------:R-:W-:Y:S02]  /*9fb0*/  FFMA.FTZ R41, R84, -R39, R127 ;  /* 0x8000002754297223 */ /* 0x000fe4000001007f */
[----:B------:R-:W-:Y:S02]  /*9fc0*/  FFMA.FTZ R43, R66, R40, R43 ;  /* 0x00000028422b7223 */ /* 0x000fe4000001002b */
[----:B------:R-:W-:Y:S02]  /*9fd0*/  FMUL.FTZ R86, R41, R86 ;  /* 0x0000005629567220 */ /* 0x000fe40000410000 */
[----:B------:R-:W-:Y:S02]  /*9fe0*/  FMUL.FTZ R85, R85, R46 ;  /* 0x0000002e55557220 */ /* 0x000fe40000410000 */
[----:B------:R-:W-:Y:S01]  /*9ff0*/  FFMA.FTZ R84, R84, R105, R86 ;  /* 0x0000006954547223 */ /* 0x000fe20000010056 */
[----:B------:R-:W-:Y:S01]  /*a000*/  HADD2.F32 R86, -RZ, R116.H0_H0 ;  /* 0x20000074ff567230 */ /* 0x000fe20000004100 */
[----:B------:R-:W-:-:S02]  /*a010*/  FFMA.FTZ R43, R85, R60, R43 ;  /* 0x0000003c552b7223 */ /* 0x000fc4000001002b */
[----:B------:R-:W-:Y:S02]  /*a020*/  FFMA.FTZ R60, R88, -R37, R129 ;  /* 0x80000025583c7223 */ /* 0x000fe40000010081 */
[----:B------:R-:W-:Y:S02]  /*a030*/  FFMA.FTZ R40, R86, -R38, R128 ;  /* 0x8000002656287223 */ /* 0x000fe40000010080 */
[----:B------:R-:W-:Y:S02]  /*a040*/  FMUL.FTZ R90, R68, UR37 ;  /* 0x00000025445a7c20 */ /* 0x000fe40008410000 */
[----:B------:R-:W-:Y:S02]  /*a050*/  FMUL.FTZ R87, R40, R87 ;  /* 0x0000005728577220 */ /* 0x000fe40000410000 */
[----:B------:R-:W-:Y:S02]  /*a060*/  FMUL.FTZ R90, R60, R90 ;  /* 0x0000005a3c5a7220 */ /* 0x000fe40000410000 */
[----:B------:R-:W-:-:S02]  /*a070*/  FFMA.FTZ R86, R86, R106, R87 ;  /* 0x0000006a56567223 */ /* 0x000fc40000010057 */
[----:B------:R-:W-:Y:S02]  /*a080*/  FMUL.FTZ R87, R64, R45 ;  /* 0x0000002d40577220 */ /* 0x000fe40000410000 */
[----:B------:R-:W-:Y:S02]  /*a090*/  FMUL.FTZ R89, R89, R44 ;  /* 0x0000002c59597220 */ /* 0x000fe40000410000 */
[----:B------:R-:W-:Y:S02]  /*a0a0*/  FFMA.FTZ R61, R87, R61, R43 ;  /* 0x0000003d573d7223 */ /* 0x000fe4000001002b */
[----:B------:R-:W-:Y:S01]  /*a0b0*/  FFMA.FTZ R88, R88, R68, R90 ;  /* 0x0000004458587223 */ /* 0x000fe2000001005a */
[----:B------:R-:W-:Y:S01]  /*a0c0*/  HADD2.F32 R90, -RZ, R114.H0_H0 ;  /* 0x20000072ff5a7230 */ /* 0x000fe20000004100 */
[----:B------:R-:W-:Y:S02]  /*a0d0*/  FFMA.FTZ R42, R89, R42, R61 ;  /* 0x0000002a592a7223 */ /* 0x000fe4000001003d */
[----:B------:R-:W-:-:S02]  /*a0e0*/  FMUL.FTZ R91, R105, R39 ;  /* 0x00000027695b7220 */ /* 0x000fc40000410000 */
[----:B------:R-:W-:Y:S01]  /*a0f0*/  FFMA.FTZ R100, R18, R94, R93 ;  /* 0x0000005e12647223 */ /* 0x000fe2000001005d */
[----:B------:R-:W-:Y:S01]  /*a100*/  HADD2.F32 R94, -RZ, R112.H0_H0 ;  /* 0x20000070ff5e7230 */ /* 0x000fe20000004100 */
[----:B------:R-:W-:Y:S02]  /*a110*/  FFMA.FTZ R43, R90, -R36, R130 ;  /* 0x800000245a2b7223 */ /* 0x000fe40000010082 */
[----:B------:R-:W-:Y:S02]  /*a120*/  FMUL.FTZ R64, R69, UR37 ;  /* 0x0000002545407c20 */ /* 0x000fe40008410000 */
[----:B------:R-:W-:Y:S02]  /*a130*/  FFMA.FTZ R41, R91, R41, R42 ;  /* 0x000000295b297223 */ /* 0x000fe4000001002a */
[----:B------:R-:W-:Y:S02]  /*a140*/  FMUL.FTZ R93, R106, R38 ;  /* 0x000000266a5d7220 */ /* 0x000fe40000410000 */
[----:B------:R-:W-:-:S02]  /*a150*/  FMUL.FTZ R64, R43, R64 ;  /* 0x000000402b407220 */ /* 0x000fc40000410000 */
[----:B------:R-:W-:Y:S02]  /*a160*/  FFMA.FTZ R101, R94, -R34, R132 ;  /* 0x800000225e657223 */ /* 0x000fe40000010084 */
[----:B------:R-:W-:Y:S02]  /*a170*/  FMUL.FTZ R42, R71, UR37 ;  /* 0x00000025472a7c20 */ /* 0x000fe40008410000 */
[----:B------:R-:W-:Y:S02]  /*a180*/  FFMA.FTZ R40, R93, R40, R41 ;  /* 0x000000285d287223 */ /* 0x000fe40000010029 */
[----:B------:R-:W-:Y:S02]  /*a190*/  FMUL.FTZ R68, R68, R37 ;  /* 0x0000002544447220 */ /* 0x000fe40000410000 */
[----:B------:R-:W-:Y:S01]  /*a1a0*/  FFMA.FTZ R90, R90, R69, R64 ;  /* 0x000000455a5a7223 */ /* 0x000fe20000010040 */
[----:B------:R-:W-:Y:S01]  /*a1b0*/  SHF.L.U32 R64, R55, 0x4, RZ ;  /* 0x0000000437407819 */ /* 0x000fe200000006ff */
[----:B------:R-:W-:-:S02]  /*a1c0*/  FMUL.FTZ R42, R101, R42 ;  /* 0x0000002a652a7220 */ /* 0x000fc40000410000 */
[----:B------:R-:W-:Y:S02]  /*a1d0*/  FFMA.FTZ R60, R68, R60, R40 ;  /* 0x0000003c443c7223 */ /* 0x000fe40000010028 */
[----:B------:R-:W-:Y:S02]  /*a1e0*/  FMUL.FTZ R40, R136, UR38 ;  /* 0x0000002688287c20 */ /* 0x000fe40008410000 */
[----:B------:R-:W-:Y:S02]  /*a1f0*/  FFMA.FTZ R102, R103, -R33, R133 ;  /* 0x8000002167667223 */ /* 0x000fe40000010085 */
[----:B------:R-:W-:Y:S02]  /*a200*/  FMUL.FTZ R41, R111, UR37 ;  /* 0x000000256f297c20 */ /* 0x000fe40008410000 */
[----:B------:R-:W-:Y:S01]  /*a210*/  FFMA.FTZ R94, R94, R71, R42 ;  /* 0x000000475e5e7223 */ /* 0x000fe2000001002a */
[----:B------:R-:W-:Y:S01]  /*a220*/  LEA.HI.SX32 R42, R64, R64, 0x1b ;  /* 0x00000040402a7211 */ /* 0x000fe200078fdaff */
[----:B------:R-:W-:-:S02]  /*a230*/  FMUL.FTZ R40, R32, R40 ;  /* 0x0000002820287220 */ /* 0x000fc40000410000 */
[----:B------:R-:W-:Y:S02]  /*a240*/  FMUL.FTZ R41, R102, R41 ;  /* 0x0000002966297220 */ /* 0x000fe40000410000 */
[----:B------:R-:W-:Y:S01]  /*a250*/  FMUL.FTZ R61, R70, UR37 ;  /* 0x00000025463d7c20 */ /* 0x000fe20008410000 */
[----:B------:R0:W-:Y:S01]  /*a260*/  STS [R42.X4+0x1090], R40 ;  /* 0x001090282a007388 */ /* 0x0001e20000004800 */
[----:B------:R-:W-:Y:S02]  /*a270*/  FFMA.FTZ R103, R103, R111, R41 ;  /* 0x0000006f67677223 */ /* 0x000fe40000010029 */
[----:B------:R-:W-:Y:S02]  /*a280*/  FMUL.FTZ R41, R137, UR38 ;  /* 0x0000002689297c20 */ /* 0x000fe40008410000 */
[----:B------:R-:W-:Y:S02]  /*a290*/  FMUL.FTZ R61, R107, R61 ;  /* 0x0000003d6b3d7220 */ /* 0x000fe40000410000 */
[----:B------:R-:W-:-:S02]  /*a2a0*/  FMUL.FTZ R41, R31, R41 ;  /* 0x000000291f297220 */ /* 0x000fc40000410000 */
[----:B------:R-:W-:Y:S01]  /*a2b0*/  FFMA.FTZ R92, R92, R70, R61 ;  /* 0x000000465c5c7223 */ /* 0x000fe2000001003d */
[----:B0-----:R-:W-:Y:S01]  /*a2c0*/  IADD3 R40, R64, 0x1, RZ ;  /* 0x0000000140287810 */ /* 0x001fe20007ffe0ff */
[----:B------:R-:W-:Y:S01]  /*a2d0*/  FMUL.FTZ R69, R69, R36 ;  /* 0x0000002445457220 */ /* 0x000fe20000410000 */
[----:B------:R-:W-:Y:S01]  /*a2e0*/  MOV R61, UR14 ;  /* 0x0000000e003d7c02 */ /* 0x000fe20008000f00 */
[----:B------:R-:W-:Y:S01]  /*a2f0*/  FMUL.FTZ R122, R122, UR38 ;  /* 0x000000267a7a7c20 */ /* 0x000fe20008410000 */
[----:B------:R-:W-:Y:S01]  /*a300*/  LEA.HI.SX32 R40, R40, R64, 0x1b ;  /* 0x0000004028287211 */ /* 0x000fe200078fdaff */
[----:B------:R-:W-:Y:S02]  /*a310*/  FFMA.FTZ R105, R69, R43, R60 ;  /* 0x0000002b45697223 */ /* 0x000fe4000001003c */
[----:B------:R-:W-:Y:S02]  /*a320*/  FMUL.FTZ R123, R123, UR38 ;  /* 0x000000267b7b7c20 */ /* 0x000fe40008410000 */
[----:B------:R0:W-:Y:S01]  /*a330*/  STS [R40.X4+0x1094], R41 ;  /* 0x0010942928007388 */ /* 0x0001e20000004800 */
[----:B------:R-:W-:-:S02]  /*a340*/  FMUL.FTZ R124, R124, UR38 ;  /* 0x000000267c7c7c20 */ /* 0x000fc40008410000 */
[----:B------:R-:W-:Y:S02]  /*a350*/  FMUL.FTZ R125, R125, UR38 ;  /* 0x000000267d7d7c20 */ /* 0x000fe40008410000 */
[----:B------:R-:W-:Y:S02]  /*a360*/  FMUL.FTZ R126, R126, UR38 ;  /* 0x000000267e7e7c20 */ /* 0x000fe40008410000 */
[----:B------:R-:W-:Y:S02]  /*a370*/  FMUL.FTZ R127, R127, UR38 ;  /* 0x000000267f7f7c20 */ /* 0x000fe40008410000 */
[----:B------:R-:W-:Y:S01]  /*a380*/  FMUL.FTZ R128, R128, UR38 ;  /* 0x0000002680807c20 */ /* 0x000fe20008410000 */
[----:B0-----:R-:W-:Y:S01]  /*a390*/  IADD3 R40, R64, 0x2, RZ ;  /* 0x0000000240287810 */ /* 0x001fe20007ffe0ff */
[----:B------:R-:W-:Y:S02]  /*a3a0*/  FMUL.FTZ R41, R141, UR38 ;  /* 0x000000268d297c20 */ /* 0x000fe40008410000 */
[----:B------:R-:W-:Y:S01]  /*a3b0*/  FMUL.FTZ R129, R129, UR38 ;  /* 0x0000002681817c20 */ /* 0x000fe20008410000 */
[----:B------:R-:W-:Y:S01]  /*a3c0*/  LEA.HI.SX32 R40, R40, R64, 0x1b ;  /* 0x0000004028287211 */ /* 0x000fe200078fdaff */
[----:B------:R-:W-:-:S02]  /*a3d0*/  FMUL.FTZ R41, R30, R41 ;  /* 0x000000291e297220 */ /* 0x000fc40000410000 */
[----:B------:R-:W-:Y:S02]  /*a3e0*/  FMUL.FTZ R130, R130, UR38 ;  /* 0x0000002682827c20 */ /* 0x000fe40008410000 */
[----:B------:R-:W-:Y:S01]  /*a3f0*/  FMUL.FTZ R131, R131, UR38 ;  /* 0x0000002683837c20 */ /* 0x000fe20008410000 */
[----:B------:R0:W-:Y:S01]  /*a400*/  STS [R40.X4+0x1098], R41 ;  /* 0x0010982928007388 */ /* 0x0001e20000004800 */
[----:B------:R-:W-:Y:S02]  /*a410*/  FMUL.FTZ R132, R132, UR38 ;  /* 0x0000002684847c20 */ /* 0x000fe40008410000 */
[----:B------:R-:W-:Y:S02]  /*a420*/  FMUL.FTZ R122, R28, R122 ;  /* 0x0000007a1c7a7220 */ /* 0x000fe40000410000 */
[----:B------:R-:W-:Y:S02]  /*a430*/  FMUL.FTZ R123, R27, R123 ;  /* 0x0000007b1b7b7220 */ /* 0x000fe40000410000 */
[----:B------:R-:W-:-:S02]  /*a440*/  FMUL.FTZ R124, R26, R124 ;  /* 0x0000007c1a7c7220 */ /* 0x000fc40000410000 */
[----:B------:R-:W-:Y:S01]  /*a450*/  FMUL.FTZ R125, R25, R125 ;  /* 0x0000007d197d7220 */ /* 0x000fe20000410000 */
[----:B0-----:R-:W-:Y:S01]  /*a460*/  IADD3 R40, R64, 0x3, RZ ;  /* 0x0000000340287810 */ /* 0x001fe20007ffe0ff */
[----:B------:R-:W-:Y:S02]  /*a470*/  FMUL.FTZ R41, R121, UR38 ;  /* 0x0000002679297c20 */ /* 0x000fe40008410000 */
[----:B------:R-:W-:Y:S01]  /*a480*/  FMUL.FTZ R126, R24, R126 ;  /* 0x0000007e187e7220 */ /* 0x000fe20000410000 */
[----:B------:R-:W-:Y:S01]  /*a490*/  LEA.HI.SX32 R40, R40, R64, 0x1b ;  /* 0x0000004028287211 */ /* 0x000fe200078fdaff */
[----:B------:R-:W-:Y:S02]  /*a4a0*/  FMUL.FTZ R41, R29, R41 ;  /* 0x000000291d297220 */ /* 0x000fe40000410000 */
[----:B------:R-:W-:Y:S02]  /*a4b0*/  FMUL.FTZ R127, R23, R127 ;  /* 0x0000007f177f7220 */ /* 0x000fe40000410000 */
[----:B------:R-:W-:Y:S01]  /*a4c0*/  FMUL.FTZ R128, R22, R128 ;  /* 0x0000008016807220 */ /* 0x000fe20000410000 */
[----:B------:R0:W-:Y:S01]  /*a4d0*/  STS [R40.X4+0x109c], R41 ;  /* 0x00109c2928007388 */ /* 0x0001e20000004800 */
[----:B------:R-:W-:-:S02]  /*a4e0*/  FMUL.FTZ R129, R21, R129 ;  /* 0x0000008115817220 */ /* 0x000fc40000410000 */
[----:B------:R-:W-:Y:S01]  /*a4f0*/  FMUL.FTZ R130, R20, R130 ;  /* 0x0000008214827220 */ /* 0x000fe20000410000 */
[----:B------:R-:W-:Y:S01]  /*a500*/  STS [R42.X4+0x10a0], R122 ;  /* 0x0010a07a2a007388 */ /* 0x000fe20000004800 */
[----:B------:R-:W-:Y:S02]  /*a510*/  FMUL.FTZ R131, R19, R131 ;  /* 0x0000008313837220 */ /* 0x000fe40000410000 */
[----:B------:R-:W-:Y:S01]  /*a520*/  FMUL.FTZ R132, R18, R132 ;  /* 0x0000008412847220 */ /* 0x000fe20000410000 */
[----:B------:R-:W-:Y:S01]  /*a530*/  STS [R42.X4+0x10a4], R123 ;  /* 0x0010a47b2a007388 */ /* 0x000fe20000004800 */
[----:B------:R-:W-:Y:S01]  /*a540*/  FMUL.FTZ R70, R70, R35 ;  /* 0x0000002346467220 */ /* 0x000fe20000410000 */
[----:B0-----:R-:W-:Y:S01]  /*a550*/  MOV R40, UR12 ;  /* 0x0000000c00287c02 */ /* 0x001fe20008000f00 */
[----:B------:R-:W-:Y:S01]  /*a560*/  FMUL.FTZ R106, R96, UR37 ;  /* 0x00000025606a7c20 */ /* 0x000fe20008410000 */
[----:B------:R-:W-:Y:S01]  /*a570*/  STS [R42.X4+0x10a8], R124 ;  /* 0x0010a87c2a007388 */ /* 0x000fe20000004800 */
[----:B------:R-:W-:-:S02]  /*a580*/  FADD.FTZ R145, R70, R145 ;  /* 0x0000009146917221 */ /* 0x000fc40000010000 */
[----:B------:R-:W-:Y:S01]  /*a590*/  IMAD.WIDE.U32 R40, R40, c[0x0][0x2b8], R108 ;  /* 0x0000ae0028287a25 */ /* 0x000fe200078e006c */
[----:B------:R-:W-:Y:S03]  /*a5a0*/  STS [R42.X4+0x10ac], R125 ;  /* 0x0010ac7d2a007388 */ /* 0x000fe60000004800 */
[----:B------:R-:W-:Y:S01]  /*a5b0*/  FMUL.FTZ R108, R95, R133 ;  /* 0x000000855f6c7220 */ /* 0x000fe20000410000 */
[----:B------:R-:W-:Y:S01]  /*a5c0*/  IADD3 R41, R41, UR34, RZ ;  /* 0x0000002229297c10 */ /* 0x000fe2000fffe0ff */
[----:B------:R-:W-:Y:S01]  /*a5d0*/  ULDC.64 UR34, c[0x0][0x2c0] ;  /* 0x0000b00000227ab9 */ /* 0x000fe20000000a00 */
[----:B------:R-:W-:Y:S01]  /*a5e0*/  MOV R95, UR25 ;  /* 0x00000019005f7c02 */ /* 0x000fe20008000f00 */
[----:B------:R-:W-:Y:S01]  /*a5f0*/  UIMAD UR34, UR15, UR34, URZ ;  /* 0x000000220f2272a4 */ /* 0x000fe2000f8e023f */
[----:B------:R-:W-:Y:S01]  /*a600*/  FMUL.FTZ R133, R133, UR38 ;  /* 0x0000002685857c20 */ /* 0x000fe20008410000 */
[----:B------:R-:W-:Y:S01]  /*a610*/  STS [R42.X4+0x10b0], R126 ;  /* 0x0010b07e2a007388 */ /* 0x000fe20000004800 */
[----:B------:R-:W-:Y:S01]  /*a620*/  IMAD.WIDE.U32 R40, R61, c[0x0][0x2c0], R40 ;  /* 0x0000b0003d287a25 */ /* 0x000fe200078e0028 */
[----:B------:R-:W-:Y:S01]  /*a630*/  UIMAD UR34, UR14, UR35, UR34 ;  /* 0x000000230e2272a4 */ /* 0x000fe2000f8e0222 */
[----:B------:R-:W-:Y:S01]  /*a640*/  IADD3 R95, -R95, c[0x0][0x168], -R55 ;  /* 0x00005a005f5f7a10 */ /* 0x000fe20007ffe937 */
[----:B------:R-:W-:Y:S01]  /*a650*/  STS [R42.X4+0x10b4], R127 ;  /* 0x0010b47f2a007388 */ /* 0x000fe20000004800 */
[----:B------:R-:W-:Y:S01]  /*a660*/  FMUL.FTZ R133, R17, R133 ;  /* 0x0000008511857220 */ /* 0x000fe20000410000 */
[----:B------:R-:W-:Y:S01]  /*a670*/  IADD3 R60, P0, R40, UR25, RZ ;  /* 0x00000019283c7c10 */ /* 0x000fe2000ff1e0ff */
[----:B------:R-:W-:Y:S01]  /*a680*/  FFMA.FTZ R107, R70, R107, R105 ;  /* 0x0000006b466b7223 */ /* 0x000fe20000010069 */
[----:B------:R-:W-:Y:S01]  /*a690*/  IADD3 R41, R41, UR34, RZ ;  /* 0x0000002229297c10 */ /* 0x000fe2000fffe0ff */
[----:B------:R-:W-:Y:S01]  /*a6a0*/  STS [R42.X4+0x10b8], R128 ;  /* 0x0010b8802a007388 */ /* 0x000fe20000004800 */
[----:B------:R-:W-:-:S02]  /*a6b0*/  FMUL.FTZ R70, R98, UR37 ;  /* 0x0000002562467c20 */ /* 0x000fc40008410000 */
[----:B------:R-:W-:Y:S01]  /*a6c0*/  IADD3.X R61, R41, UR40, RZ, P0, !PT ;  /* 0x00000028293d7c10 */ /* 0x000fe200087fe4ff */
[----:B------:R-:W-:Y:S01]  /*a6d0*/  STS [R42.X4+0x10bc], R129 ;  /* 0x0010bc812a007388 */ /* 0x000fe20000004800 */
[----:B------:R-:W-:Y:S01]  /*a6e0*/  ISETP.GE.AND P0, PT, R95, 0x1, PT ;  /* 0x000000015f00780c */ /* 0x000fe20003f06270 */
[----:B------:R-:W-:Y:S02]  /*a6f0*/  FMUL.FTZ R105, R97, UR37 ;  /* 0x0000002561697c20 */ /* 0x000fe40008410000 */
[----:B------:R-:W-:Y:S04]  /*a700*/  STS [R42.X4+0x10c0], R130 ;  /* 0x0010c0822a007388 */ /* 0x000fe80000004800 */
[----:B------:R-:W-:Y:S04]  /*a710*/  STS [R42.X4+0x10c4], R131 ;  /* 0x0010c4832a007388 */ /* 0x000fe80000004800 */
[----:B------:R-:W-:Y:S04]  /*a720*/  STS [R42.X4+0x10c8], R132 ;  /* 0x0010c8842a007388 */ /* 0x000fe80000004800 */
[----:B------:R0:W-:Y:S04]  /*a730*/  STS [R42.X4+0x10cc], R133 ;  /* 0x0010cc852a007388 */ /* 0x0001e80000004800 */
[----:B------:R-:W-:Y:S01]  /*a740*/  BAR.SYNC.DEFER_BLOCKING 0x0 ;  /* 0x0000000000007b1d */ /* 0x000fe20000010000 */
[----:B0-----:R-:W-:-:S04]  /*a750*/  LEA R42, P1, R40, c[0x0][0x320], 0x2 ;  /* 0x0000c800282a7a11 */ /* 0x001fc800078210ff */
[----:B------:R-:W-:Y:S01]  /*a760*/  LEA.HI.X R43, R40, c[0x0][0x324], R41, 0x2, P1 ;  /* 0x0000c900282b7a11 */ /* 0x000fe200008f1429 */
[----:B------:R-:W-:-:S04]  /*a770*/  FMUL.FTZ R40, R99, UR37 ;  /* 0x0000002563287c20 */ /* 0x000fc80008410000 */
[----:B------:R-:W-:Y:S01]  /*a780*/  FMUL.FTZ R104, R104, R40 ;  /* 0x0000002868687220 */ /* 0x000fe20000410000 */
[----:B------:R-:W-:Y:S05]  /*a790*/  @!P0 BRA `(.L_x_510) ;  /* 0x000000c000008947 */ /* 0x000fea0003800000 */
[----:B------:R-:W-:Y:S01]  /*a7a0*/  USHF.R.S32.HI UR36, URZ, 0x1f, UR7 ;  /* 0x0000001f3f247899 */ /* 0x000fe20008011407 */
[----:B------:R-:W-:Y:S01]  /*a7b0*/  MOV R40, UR7 ;  /* 0x0000000700287c02 */ /* 0x000fe20008000f00 */
[----:B------:R-:W-:Y:S02]  /*a7c0*/  ULDC.64 UR34, c[0x0][0x2d0] ;  /* 0x0000b40000227ab9 */ /* 0x000fe40000000a00 */
[----:B------:R-:W-:Y:S02]  /*a7d0*/  UIMAD UR34, UR36, UR34, URZ ;  /* 0x00000022242272a4 */ /* 0x000fe4000f8e023f */
[----:B------:R-:W-:Y:S02]  /*a7e0*/  IMAD.WIDE.U32 R60, R40, c[0x0][0x2d0], R60 ;  /* 0x0000b400283c7a25 */ /* 0x000fe400078e003c */
[----:B------:R-:W-:-:S03]  /*a7f0*/  UIMAD UR34, UR7, UR35, UR34 ;  /* 0x00000023072272a4 */ /* 0x000fc6000f8e0222 */
[----:B------:R-:W-:-:S03]  /*a800*/  LEA R40, P0, R60, c[0x0][0x320], 0x2 ;  /* 0x0000c8003c287a11 */ /* 0x000fc600078010ff */
[----:B------:R-:W-:-:S04]  /*a810*/  IADD3 R41, R61, UR34, RZ ;  /* 0x000000223d297c10 */ /* 0x000fc8000fffe0ff */
[----:B------:R-:W-:Y:S02]  /*a820*/  LEA.HI.X R41, R60, c[0x0][0x324], R41, 0x2, P0 ;  /* 0x0000c9003c297a11 */ /* 0x000fe400000f1429 */
[----:B------:R-:W-:-:S06]  /*a830*/  LEA.HI.SX32 R60, R55, R55, 0x1b ;  /* 0x00000037373c7211 */ /* 0x000fcc00078fdaff */
[----:B------:R-:W0:Y:S04]  /*a840*/  LDS R60, [R60.X4+0x1090] ;  /* 0x001090003c3c7984 */ /* 0x000e280000004800 */
[----:B0-----:R0:W-:Y:S02]  /*a850*/  RED.E.ADD.F32.FTZ.RN.STRONG.GPU [R40.64], R60 ;  /* 0x0000003c2800798e */ /* 0x0011e4000c10e7a0 */
.L_x_510:
[----:B------:R-:W-:Y:S05]  /*a860*/  BSYNC B0 ;  /* 0x0000000000007941 */ /* 0x000fea0003800000 */
.L_x_509:
[----:B------:R-:W-:Y:S01]  /*a870*/  FMUL.FTZ R71, R71, R34 ;  /* 0x0000002247477220 */ /* 0x000fe20000410000 */
[----:B0-----:R-:W-:Y:S01]  /*a880*/  MOV R40, UR41 ;  /* 0x0000002900287c02 */ /* 0x001fe20008000f00 */
[----:B------:R-:W-:Y:S01]  /*a890*/  ULDC UR37, c[0x0][0x174] ;  /* 0x00005d0000257ab9 */ /* 0x000fe20000000800 */
[----:B------:R-:W-:Y:S01]  /*a8a0*/  MOV R41, UR41 ;  /* 0x0000002900297c02 */ /* 0x000fe20008000f00 */
[C---:B------:R-:W-:Y:S01]  /*a8b0*/  FADD.FTZ R144, R71.reuse, R144 ;  /* 0x0000009047907221 */ /* 0x040fe20000010000 */
[----:B------:R-:W-:Y:S01]  /*a8c0*/  LEA R40, P0, R40, R42, 0x2 ;  /* 0x0000002a28287211 */ /* 0x000fe200078010ff */
[----:B------:R-:W-:Y:S01]  /*a8d0*/  FFMA.FTZ R107, R71, R101, R107 ;  /* 0x00000065476b7223 */ /* 0x000fe2000001006b */
[----:B------:R-:W-:Y:S01]  /*a8e0*/  IADD3 R71, R55, 0x80, RZ ;  /* 0x0000008037477810 */ /* 0x000fe20007ffe0ff */
[----:B------:R-:W-:Y:S01]  /*a8f0*/  USHF.L.U32 UR38, UR8, 0x2, URZ ;  /* 0x0000000208267899 */ /* 0x000fe2000800063f */
[----:B------:R-:W-:Y:S01]  /*a900*/  MOV R60, UR42 ;  /* 0x0000002a003c7c02 */ /* 0x000fe20008000f00 */
[----:B------:R-:W-:Y:S01]  /*a910*/  UIADD3 UR37, UR6, -UR37, URZ ;  /* 0x8000002506257290 */ /* 0x000fe2000fffe03f */
[----:B------:R-:W-:Y:S01]  /*a920*/  LEA.HI.SX32 R71, R71, R55, 0x1b ;  /* 0x0000003747477211 */ /* 0x000fe200078fdaff */
[----:B------:R-:W-:Y:S01]  /*a930*/  USHF.L.U64.HI UR36, UR8, 0x2, UR9 ;  /* 0x0000000208247899 */ /* 0x000fe20008010209 */
[----:B------:R-:W-:Y:S01]  /*a940*/  LEA.HI.X R41, R41, R43, R60, 0x2, P0 ;  /* 0x0000002b29297211 */ /* 0x000fe200000f143c */
[----:B------:R-:W-:Y:S01]  /*a950*/  UIMAD UR37, UR37, -0x800, URZ ;  /* 0xfffff800252578a4 */ /* 0x000fe2000f8e023f */
[----:B------:R-:W-:Y:S01]  /*a960*/  ISETP.GE.AND P0, PT, R95, 0x81, PT ;  /* 0x000000815f00780c */ /* 0x000fe20003f06270 */
[----:B------:R-:W-:Y:S01]  /*a970*/  ULDC.64 UR34, c[0x0][0x2d0] ;  /* 0x0000b40000227ab9 */ /* 0x000fe20000000a00 */
[----:B------:R-:W0:Y:S01]  /*a980*/  LDS R71, [R71.X4+0x1290] ;  /* 0x0012900047477984 */ /* 0x000e220000004800 */
[----:B------:R-:W-:Y:S01]  /*a990*/  IMAD.U32 R60, RZ, RZ, UR38 ;  /* 0x00000026ff3c7e24 */ /* 0x000fe2000f8e00ff */
[----:B------:R-:W-:Y:S01]  /*a9a0*/  UIMAD UR34, UR36, UR34, URZ ;  /* 0x00000022242272a4 */ /* 0x000fe2000f8e023f */
[----:B------:R-:W-:Y:S01]  /*a9b0*/  FMUL.FTZ R111, R111, R33 ;  /* 0x000000216f6f7220 */ /* 0x000fe20000410000 */
[----:B------:R-:W-:Y:S01]  /*a9c0*/  BSSY B0, `(.L_x_511) ;  /* 0x0000013000007945 */ /* 0x000fe20003800000 */
[----:B------:R-:W-:Y:S01]  /*a9d0*/  IMAD.WIDE.U32 R40, R60, c[0x0][0x2d0], R40 ;  /* 0x0000b4003c287a25 */ /* 0x000fe200078e0028 */
[----:B------:R-:W-:Y:S01]  /*a9e0*/  MOV R60, UR37 ;  /* 0x00000025003c7c02 */ /* 0x000fe20008000f00 */
[----:B------:R-:W-:Y:S01]  /*a9f0*/  UIMAD UR34, UR38, UR35, UR34 ;  /* 0x00000023262272a4 */ /* 0x000fe2000f8e0222 */
[----:B------:R-:W-:Y:S01]  /*aa00*/  IADD3 R101, R55, 0x100, RZ ;  /* 0x0000010037657810 */ /* 0x000fe20007ffe0ff */
[----:B------:R-:W-:-:S02]  /*aa10*/  FMUL.FTZ R102, R111, R102 ;  /* 0x000000666f667220 */ /* 0x000fc40000410000 */
[----:B------:R-:W-:Y:S02]  /*aa20*/  FMUL.FTZ R108, R17, R108 ;  /* 0x0000006c116c7220 */ /* 0x000fe40000410000 */
[----:B------:R-:W-:Y:S01]  /*aa30*/  IMAD.WIDE R42, R60, 0x4, R42 ;  /* 0x000000043c2a7825 */ /* 0x000fe200078e022a */
[----:B------:R-:W-:-:S03]  /*aa40*/  IADD3 R41, R41, UR34, RZ ;  /* 0x0000002229297c10 */ /* 0x000fc6000fffe0ff */
[----:B------:R-:W-:Y:S01]  /*aa50*/  FADD.FTZ R60, R107, R102 ;  /* 0x000000666b3c7221 */ /* 0x000fe20000010000 */
[----:B------:R-:W-:Y:S01]  /*aa60*/  IADD3 R102, R55, 0x180, RZ ;  /* 0x0000018037667810 */ /* 0x000fe20007ffe0ff */
[----:B------:R-:W-:Y:S02]  /*aa70*/  FADD.FTZ R61, R100, R108 ;  /* 0x0000006c643d7221 */ /* 0x000fe40000010000 */
[----:B------:R-:W-:Y:S02]  /*aa80*/  FADD.FTZ R143, R111, R143 ;  /* 0x0000008f6f8f7221 */ /* 0x000fe40000010000 */
[----:B------:R-:W-:Y:S01]  /*aa90*/  FADD.FTZ R16, R103, R16 ;  /* 0x0000001067107221 */ /* 0x000fe20000010000 */
[----:B------:R-:W-:Y:S05]  /*aaa0*/  @!P0 BRA `(.L_x_512) ;  /* 0x0000004000008947 */ /* 0x000fea0003800000 */
[----:B------:R-:W-:-:S05]  /*aab0*/  MOV R100, UR38 ;  /* 0x0000002600647c02 */ /* 0x000fca0008000f00 */
[----:B------:R-:W-:-:S05]  /*aac0*/  IMAD.WIDE.U32 R42, R100, c[0x0][0x2d0], R42 ;  /* 0x0000b400642a7a25 */ /* 0x000fca00078e002a */
[----:B------:R-:W-:-:S05]  /*aad0*/  IADD3 R43, R43, UR34, RZ ;  /* 0x000000222b2b7c10 */ /* 0x000fca000fffe0ff */
[----:B0-----:R0:W-:Y:S02]  /*aae0*/  RED.E.ADD.F32.FTZ.RN.STRONG.GPU [R42.64+-0x1e00], R71 ;  /* 0xffe200472a00798e */ /* 0x0011e4000c10e7a0 */
.L_x_512:
[----:B------:R-:W-:Y:S05]  /*aaf0*/  BSYNC B0 ;  /* 0x0000000000007941 */ /* 0x000fea0003800000 */
.L_x_511:
[-C--:B0-----:R-:W-:Y:S01]  /*ab00*/  LEA.HI.SX32 R42, R101, R55.reuse, 0x1b ;  /* 0x00000037652a7211 */ /* 0x081fe200078fdaff */
[----:B------:R-:W-:Y:S01]  /*ab10*/  BSSY B0, `(.L_x_513) ;  /* 0x000000d000007945 */ /* 0x000fe20003800000 */
[----:B------:R-:W-:Y:S02]  /*ab20*/  ISETP.GE.AND P6, PT, R95, 0x101, PT ;  /* 0x000001015f00780c */ /* 0x000fe40003fc6270 */
[----:B------:R-:W-:Y:S02]  /*ab30*/  IADD3 R71, R55, 0x200, RZ ;  /* 0x0000020037477810 */ /* 0x000fe40007ffe0ff */
[----:B------:R-:W0:Y:S01]  /*ab40*/  LDS R42, [R42.X4+0x1490] ;  /* 0x001490002a2a7984 */ /* 0x000e220000004800 */
        /* <DEDUP_REMOVED lines=8> */
[----:B0-----:R0:W-:Y:S02]  /*abd0*/  RED.E.ADD.F32.FTZ.RN.STRONG.GPU [R40.64+-0x1c00], R42 ;  /* 0xffe4002a2800798e */ /* 0x0011e4000c10e7a0 */
.L_x_514:
[----:B------:R-:W-:Y:S05]  /*abe0*/  BSYNC B0 ;  /* 0x0000000000007941 */ /* 0x000fea0003800000 */
.L_x_513:
[----:B------:R-:W1:Y:S01]  /*abf0*/  LDS R43, [R43.X4+0x1690] ;  /* 0x001690002b2b7984 */ /* 0x000e620000004800 */
[----:B------:R-:W-:Y:S01]  /*ac00*/  BSSY B0, `(.L_x_515) ;  /* 0x0000005000007945 */ /* 0x000fe20003800000 */
[----:B------:R-:W-:Y:S02]  /*ac10*/  IADD3 R100, R55, 0x280, RZ ;  /* 0x0000028037647810 */ /* 0x000fe40007ffe0ff */
[----:B0-----:R-:W-:Y:S01]  /*ac20*/  LEA.HI.SX32 R42, R71, R55, 0x1b ;  /* 0x00000037472a7211 */ /* 0x001fe200078fdaff */
[----:B------:R-:W-:Y:S05]  /*ac30*/  @!P0 BRA `(.L_x_516) ;  /* 0x0000001000008947 */ /* 0x000fea0003800000 */
[----:B-1----:R0:W-:Y:S02]  /*ac40*/  RED.E.ADD.F32.FTZ.RN.STRONG.GPU [R40.64+-0x1a00], R43 ;  /* 0xffe6002b2800798e */ /* 0x0021e4000c10e7a0 */
.L_x_516:
[----:B------:R-:W-:Y:S05]  /*ac50*/  BSYNC B0 ;  /* 0x0000000000007941 */ /* 0x000fea0003800000 */
.L_x_515:
[----:B------:R-:W2:Y:S01]  /*ac60*/  LDS R42, [R42.X4+0x1890] ;  /* 0x001890002a2a7984 */ /* 0x000ea20000004800 */
[----:B------:R-:W-:Y:S01]  /*ac70*/  BSSY B0, `(.L_x_517) ;  /* 0x0000005000007945 */ /* 0x000fe20003800000 */
[----:B------:R-:W-:-:S02]  /*ac80*/  IADD3 R71, R55, 0x300, RZ ;  /* 0x0000030037477810 */ /* 0x000fc40007ffe0ff */
[----:B01----:R-:W-:Y:S01]  /*ac90*/  LEA.HI.SX32 R43, R100, R55, 0x1b ;  /* 0x00000037642b7211 */ /* 0x003fe200078fdaff */
[----:B------:R-:W-:Y:S05]  /*aca0*/  @!P1 BRA `(.L_x_518) ;  /* 0x0000001000009947 */ /* 0x000fea0003800000 */
[----:B--2---:R0:W-:Y:S02]  /*acb0*/  RED.E.ADD.F32.FTZ.RN.STRONG.GPU [R40.64+-0x1800], R42 ;  /* 0xffe8002a2800798e */ /* 0x0041e4000c10e7a0 */
.L_x_518:
[----:B------:R-:W-:Y:S05]  /*acc0*/  BSYNC B0 ;  /* 0x0000000000007941 */ /* 0x000fea0003800000 */
.L_x_517:
[----:B------:R-:W1:Y:S01]  /*acd0*/  LDS R43, [R43.X4+0x1a90] ;  /* 0x001a90002b2b7984 */ /* 0x000e620000004800 */
[----:B------:R-:W-:Y:S01]  /*ace0*/  BSSY B0, `(.L_x_519) ;  /* 0x0000005000007945 */ /* 0x000fe20003800000 */
[----:B------:R-:W-:Y:S02]  /*acf0*/  IADD3 R100, R55, 0x380, RZ ;  /* 0x0000038037647810 */ /* 0x000fe40007ffe0ff */
[----:B0-2---:R-:W-:Y:S01]  /*ad00*/  LEA.HI.SX32 R42, R71, R55, 0x1b ;  /* 0x00000037472a7211 */ /* 0x005fe200078fdaff */
[----:B------:R-:W-:Y:S05]  /*ad10*/  @!P2 BRA `(.L_x_520) ;  /* 0x000000100000a947 */ /* 0x000fea0003800000 */
[----:B-1----:R0:W-:Y:S02]  /*ad20*/  RED.E.ADD.F32.FTZ.RN.STRONG.GPU [R40.64+-0x1600], R43 ;  /* 0xffea002b2800798e */ /* 0x0021e4000c10e7a0 */
.L_x_520:
[----:B------:R-:W-:Y:S05]  /*ad30*/  BSYNC B0 ;  /* 0x0000000000007941 */ /* 0x000fea0003800000 */
.L_x_519:
[----:B------:R-:W2:Y:S01]  /*ad40*/  LDS R42, [R42.X4+0x1c90] ;  /* 0x001c90002a2a7984 */ /* 0x000ea20000004800 */
[----:B------:R-:W-:Y:S01]  /*ad50*/  BSSY B0, `(.L_x_521) ;  /* 0x0000005000007945 */ /* 0x000fe20003800000 */
[----:B------:R-:W-:Y:S02]  /*ad60*/  IADD3 R71, R55, 0x400, RZ ;  /* 0x0000040037477810 */ /* 0x000fe40007ffe0ff */
[----:B01----:R-:W-:Y:S01]  /*ad70*/  LEA.HI.SX32 R43, R100, R55, 0x1b ;  /* 0x00000037642b7211 */ /* 0x003fe200078fdaff */
[----:B------:R-:W-:Y:S05]  /*ad80*/  @!P3 BRA `(.L_x_522) ;  /* 0x000000100000b947 */ /* 0x000fea0003800000 */
[----:B--2---:R0:W-:Y:S02]  /*ad90*/  RED.E.ADD.F32.FTZ.RN.STRONG.GPU [R40.64+-0x1400], R42 ;  /* 0xffec002a2800798e */ /* 0x0041e4000c10e7a0 */
.L_x_522:
[----:B------:R-:W-:Y:S05]  /*ada0*/  BSYNC B0 ;  /* 0x0000000000007941 */ /* 0x000fea0003800000 */
.L_x_521:
[----:B------:R-:W1:Y:S01]  /*adb0*/  LDS R43, [R43.X4+0x1e90] ;  /* 0x001e90002b2b7984 */ /* 0x000e620000004800 */
[----:B------:R-:W-:Y:S01]  /*adc0*/  BSSY B0, `(.L_x_523) ;  /* 0x0000004000007945 */ /* 0x000fe20003800000 */
[----:B0-2---:R-:W-:Y:S01]  /*add0*/  LEA.HI.SX32 R42, R71, R55, 0x1b ;  /* 0x00000037472a7211 */ /* 0x005fe200078fdaff */
[----:B------:R-:W-:Y:S05]  /*ade0*/  @!P4 BRA `(.L_x_524) ;  /* 0x000000100000c947 */ /* 0x000fea0003800000 */
[----:B-1----:R0:W-:Y:S02]  /*adf0*/  RED.E.ADD.F32.FTZ.RN.STRONG.GPU [R40.64+-0x1200], R43 ;  /* 0xffee002b2800798e */ /* 0x0021e4000c10e7a0 */
.L_x_524:
[----:B------:R-:W-:Y:S05]  /*ae00*/  BSYNC B0 ;  /* 0x0000000000007941 */ /* 0x000fea0003800000 */
.L_x_523:
[----:B------:R-:W2:Y:S01]  /*ae10*/  LDS R42, [R42.X4+0x2090] ;  /* 0x002090002a2a7984 */ /* 0x000ea20000004800 */
[----:B------:R-:W-:Y:S01]  /*ae20*/  BSSY B0, `(.L_x_525) ;  /* 0x0000005000007945 */ /* 0x000fe20003800000 */
[----:B01----:R-:W-:-:S02]  /*ae30*/  IADD3 R43, R55, 0x480, RZ ;  /* 0x00000480372b7810 */ /* 0x003fc40007ffe0ff */
[----:B------:R-:W-:Y:S01]  /*ae40*/  IADD3 R71, R55, 0x500, RZ ;  /* 0x0000050037477810 */ /* 0x000fe20007ffe0ff */
[----:B------:R-:W-:Y:S05]  /*ae50*/  @!P5 BRA `(.L_x_526) ;  /* 0x000000100000d947 */ /* 0x000fea0003800000 */
[----:B--2---:R0:W-:Y:S02]  /*ae60*/  RED.E.ADD.F32.FTZ.RN.STRONG.GPU [R40.64+-0x1000], R42 ;  /* 0xfff0002a2800798e */ /* 0x0041e4000c10e7a0 */
.L_x_526:
[----:B------:R-:W-:Y:S05]  /*ae70*/  BSYNC B0 ;  /* 0x0000000000007941 */ /* 0x000fea0003800000 */
.L_x_525:
[-C--:B------:R-:W-:Y:S01]  /*ae80*/  LEA.HI.SX32 R43, R43, R55.reuse, 0x1b ;  /* 0x000000372b2b7211 */ /* 0x080fe200078fdaff */
[----:B------:R-:W-:Y:S01]  /*ae90*/  BSSY B0, `(.L_x_527) ;  /* 0x000000d000007945 */ /* 0x000fe20003800000 */
[----:B------:R-:W-:Y:S02]  /*aea0*/  ISETP.GE.AND P6, PT, R95, 0x481, PT ;  /* 0x000004815f00780c */ /* 0x000fe40003fc6270 */
[----:B------:R-:W-:Y:S02]  /*aeb0*/  IADD3 R100, R55, 0x580, RZ ;  /* 0x0000058037647810 */ /* 0x000fe40007ffe0ff */
[----:B------:R-:W1:Y:S01]  /*aec0*/  LDS R43, [R43.X4+0x2290] ;  /* 0x002290002b2b7984 */ /* 0x000e620000004800 */
[----:B0-2---:R-:W-:Y:S02]  /*aed0*/  LEA.HI.SX32 R42, R71, R55, 0x1b ;  /* 0x00000037472a7211 */ /* 0x005fe400078fdaff */
[----:B------:R-:W-:-:S02]  /*aee0*/  ISETP.GE.AND P0, PT, R95, 0x501, PT ;  /* 0x000005015f00780c */ /* 0x000fc40003f06270 */
[C---:B------:R-:W-:Y:S02]  /*aef0*/  ISETP.GE.AND P1, PT, R95.reuse, 0x581, PT ;  /* 0x000005815f00780c */ /* 0x040fe40003f26270 */
[C---:B------:R-:W-:Y:S02]  /*af00*/  ISETP.GE.AND P2, PT, R95.reuse, 0x601, PT ;  /* 0x000006015f00780c */ /* 0x040fe40003f46270 */
[C---:B------:R-:W-:Y:S02]  /*af10*/  ISETP.GE.AND P3, PT, R95.reuse, 0x681, PT ;  /* 0x000006815f00780c */ /* 0x040fe40003f66270 */
[C---:B------:R-:W-:Y:S02]  /*af20*/  ISETP.GE.AND P4, PT, R95.reuse, 0x701, PT ;  /* 0x000007015f00780c */ /* 0x040fe40003f86270 */
[----:B------:R-:W-:Y:S01]  /*af30*/  ISETP.GE.AND P5, PT, R95, 0x781, PT ;  /* 0x000007815f00780c */ /* 0x000fe20003fa6270 */
[----:B------:R-:W-:Y:S10]  /*af40*/  @!P6 BRA `(.L_x_528) ;  /* 0x000000100000e947 */ /* 0x000ff40003800000 */
[----:B-1----:R0:W-:Y:S02]  /*af50*/  RED.E.ADD.F32.FTZ.RN.STRONG.GPU [R40.64+-0xe00], R43 ;  /* 0xfff2002b2800798e */ /* 0x0021e4000c10e7a0 */
.L_x_528:
[----:B------:R-:W-:Y:S05]  /*af60*/  BSYNC B0 ;  /* 0x0000000000007941 */ /* 0x000fea0003800000 */
.L_x_527:
[----:B------:R-:W2:Y:S01]  /*af70*/  LDS R42, [R42.X4+0x2490] ;  /* 0x002490002a2a7984 */ /* 0x000ea20000004800 */
[----:B------:R-:W-:Y:S01]  /*af80*/  BSSY B0, `(.L_x_529) ;  /* 0x0000005000007945 */ /* 0x000fe20003800000 */
[----:B------:R-:W-:-:S02]  /*af90*/  IADD3 R71, R55, 0x600, RZ ;  /* 0x0000060037477810 */ /* 0x000fc40007ffe0ff */
[----:B01----:R-:W-:Y:S01]  /*afa0*/  LEA.HI.SX32 R43, R100, R55, 0x1b ;  /* 0x00000037642b7211 */ /* 0x003fe200078fdaff */
[----:B------:R-:W-:Y:S05]  /*afb0*/  @!P0 BRA `(.L_x_530) ;  /* 0x0000001000008947 */ /* 0x000fea0003800000 */
[----:B--2---:R0:W-:Y:S02]  /*afc0*/  RED.E.ADD.F32.FTZ.RN.STRONG.GPU [R40.64+-0xc00], R42 ;  /* 0xfff4002a2800798e */ /* 0x0041e4000c10e7a0 */
.L_x_530:
[----:B------:R-:W-:Y:S05]  /*afd0*/  BSYNC B0 ;  /* 0x0000000000007941 */ /* 0x000fea0003800000 */
.L_x_529:
[----:B------:R-:W1:Y:S01]  /*afe0*/  LDS R43, [R43.X4+0x2690] ;  /* 0x002690002b2b7984 */ /* 0x000e620000004800 */
[----:B------:R-:W-:Y:S01]  /*aff0*/  BSSY B0, `(.L_x_531) ;  /* 0x0000005000007945 */ /* 0x000fe20003800000 */
[----:B------:R-:W-:Y:S02]  /*b000*/  IADD3 R100, R55, 0x680, RZ ;  /* 0x0000068037647810 */ /* 0x000fe40007ffe0ff */
[----:B0-2---:R-:W-:Y:S01]  /*b010*/  LEA.HI.SX32 R42, R71, R55, 0x1b ;  /* 0x00000037472a7211 */ /* 0x005fe200078fdaff */
[----:B------:R-:W-:Y:S05]  /*b020*/  @!P1 BRA `(.L_x_532) ;  /* 0x0000001000009947 */ /* 0x000fea0003800000 */
[----:B-1----:R0:W-:Y:S02]  /*b030*/  RED.E.ADD.F32.FTZ.RN.STRONG.GPU [R40.64+-0xa00], R43 ;  /* 0xfff6002b2800798e */ /* 0x0021e4000c10e7a0 */
.L_x_532:
[----:B------:R-:W-:Y:S05]  /*b040*/  BSYNC B0 ;  /* 0x0000000000007941 */ /* 0x000fea0003800000 */
.L_x_531:
[----:B------:R-:W2:Y:S01]  /*b050*/  LDS R42, [R42.X4+0x2890] ;  /* 0x002890002a2a7984 */ /* 0x000ea20000004800 */
[----:B------:R-:W-:Y:S01]  /*b060*/  BSSY B0, `(.L_x_533) ;  /* 0x0000005000007945 */ /* 0x000fe20003800000 */
[----:B------:R-:W-:Y:S02]  /*b070*/  IADD3 R95, R55, 0x700, RZ ;  /* 0x00000700375f7810 */ /* 0x000fe40007ffe0ff */
[----:B01----:R-:W-:Y:S01]  /*b080*/  LEA.HI.SX32 R43, R100, R55, 0x1b ;  /* 0x00000037642b7211 */ /* 0x003fe200078fdaff */
[----:B------:R-:W-:Y:S05]  /*b090*/  @!P2 BRA `(.L_x_534) ;  /* 0x000000100000a947 */ /* 0x000fea0003800000 */
[----:B--2---:R0:W-:Y:S02]  /*b0a0*/  RED.E.ADD.F32.FTZ.RN.STRONG.GPU [R40.64+-0x800], R42 ;  /* 0xfff8002a2800798e */ /* 0x0041e4000c10e7a0 */
.L_x_534:
[----:B------:R-:W-:Y:S05]  /*b0b0*/  BSYNC B0 ;  /* 0x0000000000007941 */ /* 0x000fea0003800000 */
.L_x_533:
[----:B------:R-:W1:Y:S01]  /*b0c0*/  LDS R43, [R43.X4+0x2a90] ;  /* 0x002a90002b2b7984 */ /* 0x000e620000004800 */
[----:B------:R-:W-:Y:S01]  /*b0d0*/  BSSY B0, `(.L_x_535) ;  /* 0x0000005000007945 */ /* 0x000fe20003800000 */
[----:B------:R-:W-:-:S02]  /*b0e0*/  IADD3 R71, R55, 0x780, RZ ;  /* 0x0000078037477810 */ /* 0x000fc40007ffe0ff */
[----:B0-2---:R-:W-:Y:S01]  /*b0f0*/  LEA.HI.SX32 R42, R95, R55, 0x1b ;  /* 0x000000375f2a7211 */ /* 0x005fe200078fdaff */
[----:B------:R-:W-:Y:S05]  /*b100*/  @!P3 BRA `(.L_x_536) ;  /* 0x000000100000b947 */ /* 0x000fea0003800000 */
[----:B-1----:R0:W-:Y:S02]  /*b110*/  RED.E.ADD.F32.FTZ.RN.STRONG.GPU [R40.64+-0x600], R43 ;  /* 0xfffa002b2800798e */ /* 0x0021e4000c10e7a0 */
.L_x_536:
[----:B------:R-:W-:Y:S05]  /*b120*/  BSYNC B0 ;  /* 0x0000000000007941 */ /* 0x000fea0003800000 */
.L_x_535:
[----:B------:R-:W2:Y:S01]  /*b130*/  LDS R42, [R42.X4+0x2c90] ;  /* 0x002c90002a2a7984 */ /* 0x000ea20000004800 */
[----:B------:R-:W-:Y:S01]  /*b140*/  BSSY B0, `(.L_x_537) ;  /* 0x0000004000007945 */ /* 0x000fe20003800000 */
[----:B01----:R-:W-:Y:S01]  /*b150*/  LEA.HI.SX32 R43, R71, R55, 0x1b ;  /* 0x00000037472b7211 */ /* 0x003fe200078fdaff */
[----:B------:R-:W-:Y:S05]  /*b160*/  @!P4 BRA `(.L_x_538) ;  /* 0x000000100000c947 */ /* 0x000fea0003800000 */
[----:B--2---:R0:W-:Y:S02]  /*b170*/  RED.E.ADD.F32.FTZ.RN.STRONG.GPU [R40.64+-0x400], R42 ;  /* 0xfffc002a2800798e */ /* 0x0041e4000c10e7a0 */
.L_x_538:
[----:B------:R-:W-:Y:S05]  /*b180*/  BSYNC B0 ;  /* 0x0000000000007941 */ /* 0x000fea0003800000 */
.L_x_537:
[----:B------:R-:W1:Y:S01]  /*b190*/  LDS R43, [R43.X4+0x2e90] ;  /* 0x002e90002b2b7984 */ /* 0x000e620000004800 */
[----:B------:R-:W-:Y:S01]  /*b1a0*/  BSSY B0, `(.L_x_539) ;  /* 0x0000003000007945 */ /* 0x000fe20003800000 */
[----:B------:R-:W-:Y:S05]  /*b1b0*/  @!P5 BRA `(.L_x_540) ;  /* 0x000000100000d947 */ /* 0x000fea0003800000 */
[----:B-1----:R1:W-:Y:S02]  /*b1c0*/  RED.E.ADD.F32.FTZ.RN.STRONG.GPU [R40.64+-0x200], R43 ;  /* 0xfffe002b2800798e */ /* 0x0023e4000c10e7a0 */
.L_x_540:
[----:B------:R-:W-:Y:S05]  /*b1d0*/  BSYNC B0 ;  /* 0x0000000000007941 */ /* 0x000fea0003800000 */
.L_x_539:
[----:B0-2---:R-:W0:Y:S01]  /*b1e0*/  S2R R42, SR_LANEID ;  /* 0x00000000002a7919 */ /* 0x005e220000000000 */
[----:B------:R-:W-:Y:S01]  /*b1f0*/  ISETP.NE.AND P2, PT, R55, RZ, PT ;  /* 0x000000ff3700720c */ /* 0x000fe20003f45270 */
[----:B------:R-:W-:Y:S01]  /*b200*/  FMUL.FTZ R70, R75, R70 ;  /* 0x000000464b467220 */ /* 0x000fe20000410000 */
[----:B------:R-:W-:Y:S01]  /*b210*/  BSSY B0, `(.L_x_541) ;  /* 0x0000054000007945 */ /* 0x000fe20003800000 */
[----:B-1----:R-:W1:Y:S01]  /*b220*/  SHFL.DOWN PT, R40, R60, 0x1, 0x1f ;  /* 0x08201f003c287f89 */ /* 0x002e6200000e0000 */
[----:B------:R-:W-:-:S02]  /*b230*/  FMUL.FTZ R105, R78, R105 ;  /* 0x000000694e697220 */ /* 0x000fc40000410000 */
[----:B------:R-:W-:Y:S01]  /*b240*/  FMUL.FTZ R106, R80, R106 ;  /* 0x0000006a506a7220 */ /* 0x000fe20000410000 */
[----:B------:R-:W2:Y:S01]  /*b250*/  SHFL.DOWN PT, R41, R61, 0x1, 0x1f ;  /* 0x08201f003d297f89 */ /* 0x000ea200000e0000 */
        /* <DEDUP_REMOVED lines=8> */
[C---:B0-----:R-:W-:Y:S01]  /*b2e0*/  ISETP.GT.AND P0, PT, R42.reuse, 0x1e, PT ;  /* 0x0000001e2a00780c */ /* 0x041fe20003f04270 */
[----:B------:R-:W-:Y:S01]  /*b2f0*/  FADD.FTZ R148, R93, R148 ;  /* 0x000000945d947221 */ /* 0x000fe20000010000 */
[----:B------:R-:W-:Y:S01]  /*b300*/  ISETP.NE.AND P1, PT, R42, RZ, PT ;  /* 0x000000ff2a00720c */ /* 0x000fe20003f25270 */
[----:B------:R-:W-:Y:S02]  /*b310*/  FADD.FTZ R13, R90, R13 ;  /* 0x0000000d5a0d7221 */ /* 0x000fe40000010000 */
[----:B------:R-:W-:-:S02]  /*b320*/  FADD.FTZ R149, R91, R149 ;  /* 0x000000955b957221 */ /* 0x000fc40000010000 */
[----:B------:R-:W-:Y:S02]  /*b330*/  FADD.FTZ R12, R88, R12 ;  /* 0x0000000c580c7221 */ /* 0x000fe40000010000 */
[----:B------:R-:W-:Y:S02]  /*b340*/  FADD.FTZ R150, R89, R150 ;  /* 0x0000009659967221 */ /* 0x000fe40000010000 */
[----:B------:R-:W-:Y:S02]  /*b350*/  FADD.FTZ R11, R86, R11 ;  /* 0x0000000b560b7221 */ /* 0x000fe40000010000 */
[----:B-1----:R-:W-:Y:S02]  /*b360*/  @!P0 FADD.FTZ R60, R60, R40 ;  /* 0x000000283c3c8221 */ /* 0x002fe40000010000 */
[----:B--2---:R-:W-:Y:S01]  /*b370*/  @!P0 FADD.FTZ R61, R61, R41 ;  /* 0x000000293d3d8221 */ /* 0x004fe20000010000 */
[----:B------:R-:W-:Y:S01]  /*b380*/  ISETP.GT.AND P0, PT, R42, 0x1d, PT ;  /* 0x0000001d2a00780c */ /* 0x000fe20003f04270 */
[----:B------:R-:W-:Y:S01]  /*b390*/  FADD.FTZ R151, R87, R151 ;  /* 0x0000009757977221 */ /* 0x000fe20000010000 */
[----:B------:R-:W0:Y:S01]  /*b3a0*/  SHFL.DOWN PT, R40, R60, 0x2, 0x1f ;  /* 0x08401f003c287f89 */ /* 0x000e2200000e0000 */
        /* <DEDUP_REMOVED lines=15> */
[----:B-1----:R-:W-:Y:S01]  /*b4a0*/  @!P0 FADD.FTZ R61, R61, R41 ;  /* 0x000000293d3d8221 */ /* 0x002fe20000010000 */
[----:B------:R-:W0:Y:S01]  /*b4b0*/  SHFL.DOWN PT, R40, R60, 0x4, 0x1f ;  /* 0x08801f003c287f89 */ /* 0x000e2200000e0000 */
[----:B------:R-:W-:Y:S01]  /*b4c0*/  ISETP.GT.AND P0, PT, R42, 0x1b, PT ;  /* 0x0000001b2a00780c */ /* 0x000fe20003f04270 */
[----:B------:R-:W-:Y:S02]  /*b4d0*/  FADD.FTZ R3, R70, R3 ;  /* 0x0000000346037221 */ /* 0x000fe40000010000 */
[----:B------:R-:W1:Y:S01]  /*b4e0*/  SHFL.DOWN PT, R41, R61, 0x4, 0x1f ;  /* 0x08801f003d297f89 */ /* 0x000e6200000e0000 */
[----:B------:R-:W-:Y:S02]  /*b4f0*/  FADD.FTZ R2, R105, R2 ;  /* 0x0000000269027221 */ /* 0x000fe40000010000 */
[----:B-----5:R-:W-:-:S07]  /*b500*/  FADD.FTZ R0, R83, R0 ;  /* 0x0000000053007221 */ /* 0x020fce0000010000 */
[----:B0-----:R-:W-:Y:S02]  /*b510*/  @!P0 FADD.FTZ R60, R60, R40 ;  /* 0x000000283c3c8221 */ /* 0x001fe40000010000 */
[----:B-1----:R-:W-:-:S03]  /*b520*/  @!P0 FADD.FTZ R61, R61, R41 ;  /* 0x000000293d3d8221 */ /* 0x002fc60000010000 */
[----:B------:R-:W0:Y:S01]  /*b530*/  SHFL.DOWN PT, R40, R60, 0x8, 0x1f ;  /* 0x09001f003c287f89 */ /* 0x000e2200000e0000 */
[----:B------:R-:W-:-:S03]  /*b540*/  ISETP.GT.AND P0, PT, R42, 0x17, PT ;  /* 0x000000172a00780c */ /* 0x000fc60003f04270 */
[----:B------:R-:W1:Y:S10]  /*b550*/  SHFL.DOWN PT, R41, R61, 0x8, 0x1f ;  /* 0x09001f003d297f89 */ /* 0x000e7400000e0000 */
[----:B0-----:R-:W-:-:S02]  /*b560*/  @!P0 FADD.FTZ R60, R60, R40 ;  /* 0x000000283c3c8221 */ /* 0x001fc40000010000 */
[----:B-1----:R-:W-:-:S03]  /*b570*/  @!P0 FADD.FTZ R61, R61, R41 ;  /* 0x000000293d3d8221 */ /* 0x002fc60000010000 */
[----:B------:R-:W0:Y:S01]  /*b580*/  SHFL.DOWN PT, R40, R60, 0x10, 0x1f ;  /* 0x0a001f003c287f89 */ /* 0x000e2200000e0000 */
[----:B------:R-:W-:Y:S02]  /*b590*/  ISETP.GT.AND P0, PT, R42, 0xf, PT ;  /* 0x0000000f2a00780c */ /* 0x000fe40003f04270 */
[----:B------:R-:W-:Y:S01]  /*b5a0*/  SHF.R.S32.HI R42, RZ, 0x1f, R55 ;  /* 0x0000001fff2a7819 */ /* 0x000fe20000011437 */
[----:B------:R-:W1:Y:S03]  /*b5b0*/  SHFL.DOWN PT, R41, R61, 0x10, 0x1f ;  /* 0x0a001f003d297f89 */ /* 0x000e6600000e0000 */
[----:B------:R-:W-:-:S04]  /*b5c0*/  LEA.HI R42, R42, R55, RZ, 0x5 ;  /* 0x000000372a2a7211 */ /* 0x000fc800078f28ff */
[----:B------:R-:W-:-:S03]  /*b5d0*/  SHF.R.S32.HI R42, RZ, 0x5, R42 ;  /* 0x00000005ff2a7819 */ /* 0x000fc6000001142a */
[----:B0-----:R-:W-:Y:S02]  /*b5e0*/  @!P0 FADD.FTZ R60, R60, R40 ;  /* 0x000000283c3c8221 */ /* 0x001fe40000010000 */
[----:B-1----:R-:W-:-:S05]  /*b5f0*/  @!P0 FADD.FTZ R61, R61, R41 ;  /* 0x000000293d3d8221 */ /* 0x002fca0000010000 */
[----:B------:R0:W-:Y:S04]  /*b600*/  @!P1 STS.64 [R42.X8+0x3198], R60 ;  /* 0x0031983c2a009388 */ /* 0x0001e80000008a00 */
[----:B------:R-:W-:Y:S06]  /*b610*/  BAR.SYNC.DEFER_BLOCKING 0x0 ;  /* 0x0000000000007b1d */ /* 0x000fec0000010000 */
[----:B------:R-:W-:Y:S05]  /*b620*/  @P2 BRA `(.L_x_542) ;  /* 0x0000012000002947 */ /* 0x000fea0003800000 */
[----:B------:R-:W-:Y:S01]  /*b630*/  ULDC UR34, c[0x0][0x174] ;  /* 0x00005d0000227ab9 */ /* 0x000fe20000000800 */
[----:B0-----:R-:W0:Y:S01]  /*b640*/  LDS.128 R40, [0x31a0] ;  /* 0x0031a000ff287984 */ /* 0x001e220000000c00 */
[----:B------:R-:W-:-:S02]  /*b650*/  UISETP.NE.AND UP0, UPT, UR24, UR34, UPT ;  /* 0x000000221800728c */ /* 0x000fc4000bf05270 */
        /* <DEDUP_REMOVED lines=15> */
.L_x_542:
[----:B------:R-:W-:Y:S05]  /*b750*/  BSYNC B0 ;  /* 0x0000000000007941 */ /* 0x000fea0003800000 */
.L_x_541:
[----:B------:R-:W-:Y:S02]  /*b760*/  UIADD3 UR7, UR7, 0x1, URZ ;  /* 0x0000000107077890 */ /* 0x000fe4000fffe03f */
[----:B------:R-:W-:Y:S02]  /*b770*/  ULDC UR34, c[0x0][0x16c] ;  /* 0x00005b0000227ab9 */ /* 0x000fe40000000800 */
[----:B------:R-:W-:Y:S02]  /*b780*/  UISETP.GE.AND UP0, UPT, UR7, UR34, UPT ;  /* 0x000000220700728c */ /* 0x000fe4000bf06270 */
[----:B------:R-:W-:-:S04]  /*b790*/  UIADD3 UR8, UP1, UR8, 0x1, URZ ;  /* 0x0000000108087890 */ /* 0x000fc8000ff3e03f */
[----:B------:R-:W-:Y:S01]  /*b7a0*/  PLOP3.LUT P0, PT, PT, PT, UP0, 0x80, 0x0 ;  /* 0x000000000000781c */ /* 0x000fe20003f0f008 */
[----:B------:R-:W-:-:S12]  /*b7b0*/  UIADD3.X UR9, URZ, UR9, URZ, UP1, !UPT ;  /* 0x000000093f097290 */ /* 0x000fd80008ffe43f */
[----:B0-----:R-:W-:Y:S01]  /*b7c0*/  @P0 CALL.REL.NOINC `(.L_x_495) ;  /* 0x0000001000000944 */ /* 0x001fe20003c00000 */
[----:B------:R-:W-:Y:S05]  /*b7d0*/  BRA `(.L_x_543) ;  /* 0xffffbf5000007947 */ /* 0x000fea000383ffff */
.L_x_495:
[----:B------:R-:W2:Y:S04]  /*b7e0*/  LDL R78, [R1+0x8] ;  /* 0x00000800014e7983 */ /* 0x000ea80000100800 */
[----:B------:R-:W3:Y:S04]  /*b7f0*/  LDL R77, [R1+0x4] ;  /* 0x00000400014d7983 */ /* 0x000ee80000100800 */
[----:B------:R-:W4:Y:S04]  /*b800*/  LDL R76, [R1] ;  /* 0x00000000014c7983 */ /* 0x000f280000100800 */
[----:B------:R-:W4:Y:S04]  /*b810*/  LDL R74, [R1+0x4c] ;  /* 0x00004c00014a7983 */ /* 0x000f280000100800 */
[----:B------:R-:W4:Y:S04]  /*b820*/  LDL R72, [R1+0x50] ;  /* 0x0000500001487983 */ /* 0x000f280000100800 */
[----:B------:R-:W4:Y:S04]  /*b830*/  LDL R70, [R1+0x64] ;  /* 0x0000640001467983 */ /* 0x000f280000100800 */
[----:B------:R-:W4:Y:S04]  /*b840*/  LDL R68, [R1+0x60] ;  /* 0x0000600001447983 */ /* 0x000f280000100800 */
[----:B------:R-:W4:Y:S04]  /*b850*/  LDL R66, [R1+0x5c] ;  /* 0x00005c0001427983 */ /* 0x000f280000100800 */
[----:B------:R-:W4:Y:S04]  /*b860*/  LDL R62, [R1+0x58] ;  /* 0x00005800013e7983 */ /* 0x000f280000100800 */
[----:B------:R-:W4:Y:S01]  /*b870*/  LDL R60, [R1+0x54] ;  /* 0x00005400013c7983 */ /* 0x000f220000100800 */
[----:B------:R-:W-:-:S02]  /*b880*/  ULDC UR39, c[0x0][0x168] ;  /* 0x00005a0000277ab9 */ /* 0x000fc40000000800 */
[----:B------:R-:W-:Y:S01]  /*b890*/  UIADD3 UR39, -UR25, UR39, URZ ;  /* 0x0000002719277290 */ /* 0x000fe2000fffe13f */
[----:B------:R-:W-:Y:S01]  /*b8a0*/  PRMT R17, RZ, 0x7610, R17 ;  /* 0x00007610ff117816 */ /* 0x000fe20000000011 */
[----:B------:R-:W4:Y:S01]  /*b8b0*/  LDL R96, [R1+0x48] ;  /* 0x0000480001607983 */ /* 0x000f220000100800 */
[----:B------:R-:W-:Y:S01]  /*b8c0*/  PRMT R18, RZ, 0x7610, R18 ;  /* 0x00007610ff127816 */ /* 0x000fe20000000012 */
[----:B------:R-:W-:Y:S02]  /*b8d0*/  ULDC.64 UR8, c[0x0][0x2d8] ;  /* 0x0000b60000087ab9 */ /* 0x000fe40000000a00 */
[----:B------:R-:W-:Y:S01]  /*b8e0*/  ISETP.GE.AND P1, PT, R56, UR39, PT ;  /* 0x0000002738007c0c */ /* 0x000fe2000bf26270 */
[----:B------:R-:W-:Y:S01]  /*b8f0*/  BAR.SYNC.DEFER_BLOCKING 0x0 ;  /* 0x0000000000007b1d */ /* 0x000fe20000010000 */
[----:B------:R-:W-:Y:S02]  /*b900*/  PRMT R19, RZ, 0x7610, R19 ;  /* 0x00007610ff137816 */ /* 0x000fe40000000013 */
[----:B------:R-:W-:-:S02]  /*b910*/  PRMT R20, RZ, 0x7610, R20 ;  /* 0x00007610ff147816 */ /* 0x000fc40000000014 */
[----:B------:R-:W-:Y:S01]  /*b920*/  ISETP.GE.AND P5, PT, R165, UR39, PT ;  /* 0x00000027a5007c0c */ /* 0x000fe2000bfa6270 */
[----:B------:R-:W4:Y:S01]  /*b930*/  LDL R95, [R1+0x44] ;  /* 0x00004400015f7983 */ /* 0x000f220000100800 */
[----:B------:R-:W-:Y:S01]  /*b940*/  ISETP.GE.AND P0, PT, R164, UR39, PT ;  /* 0x00000027a4007c0c */ /* 0x000fe2000bf06270 */
[----:B------:R-:W-:Y:S01]  /*b950*/  ULDC.64 UR36, c[0x0][0x2f8] ;  /* 0x0000be0000247ab9 */ /* 0x000fe20000000a00 */
[----:B------:R-:W-:Y:S01]  /*b960*/  PRMT R21, RZ, 0x7610, R21 ;  /* 0x00007610ff157816 */ /* 0x000fe20000000015 */
[----:B------:R-:W4:Y:S01]  /*b970*/  LDL R94, [R1+0x40] ;  /* 0x00004000015e7983 */ /* 0x000f220000100800 */
[----:B------:R-:W-:Y:S02]  /*b980*/  PRMT R22, RZ, 0x7610, R22 ;  /* 0x00007610ff167816 */ /* 0x000fe40000000016 */
[----:B------:R-:W-:Y:S01]  /*b990*/  PRMT R23, RZ, 0x7610, R23 ;  /* 0x00007610ff177816 */ /* 0x000fe20000000017 */
[----:B------:R-:W4:Y:S01]  /*b9a0*/  LDL R93, [R1+0x3c] ;  /* 0x00003c00015d7983 */ /* 0x000f220000100800 */
[----:B------:R-:W-:-:S02]  /*b9b0*/  PRMT R24, RZ, 0x7610, R24 ;  /* 0x00007610ff187816 */ /* 0x000fc40000000018 */
[----:B------:R-:W-:Y:S01]  /*b9c0*/  PRMT R25, RZ, 0x7610, R25 ;  /* 0x00007610ff197816 */ /* 0x000fe20000000019 */
[----:B------:R-:W4:Y:S01]  /*b9d0*/  LDL R92, [R1+0x38] ;  /* 0x00003800015c7983 */ /* 0x000f220000100800 */
[----:B------:R-:W-:Y:S02]  /*b9e0*/  PRMT R26, RZ, 0x7610, R26 ;  /* 0x00007610ff1a7816 */ /* 0x000fe4000000001a */
[----:B------:R-:W-:Y:S01]  /*b9f0*/  PRMT R27, RZ, 0x7610, R27 ;  /* 0x00007610ff1b7816 */ /* 0x000fe2000000001b */
[----:B------:R-:W4:Y:S04]  /*ba00*/  LDL R91, [R1+0x34] ;  /* 0x00003400015b7983 */ /* 0x000f280000100800 */
[----:B------:R-:W4:Y:S01]  /*ba10*/  @!P1 LDG.E.U16 R17, [R58.64] ;  /* 0x000000203a119981 */ /* 0x000f22000c1e1500 */
[----:B------:R-:W-:-:S03]  /*ba20*/  ISETP.GE.AND P1, PT, R163, UR39, PT ;  /* 0x00000027a3007c0c */ /* 0x000fc6000bf26270 */
[----:B------:R-:W4:Y:S04]  /*ba30*/  @!P5 LDG.E.U16 R21, [R58.64+0x100] ;  /* 0x000100203a15d981 */ /* 0x000f28000c1e1500 */
[----:B------:R-:W4:Y:S01]  /*ba40*/  @!P0 LDG.E.U16 R22, [R58.64+0x140] ;  /* 0x000140203a168981 */ /* 0x000f22000c1e1500 */
[----:B------:R-:W-:Y:S02]  /*ba50*/  PRMT R28, RZ, 0x7610, R28 ;  /* 0x00007610ff1c7816 */ /* 0x000fe4000000001c */
[----:B------:R-:W-:Y:S01]  /*ba60*/  PRMT R29, RZ, 0x7610, R29 ;  /* 0x00007610ff1d7816 */ /* 0x000fe2000000001d */
[----:B------:R-:W4:Y:S04]  /*ba70*/  LDL R90, [R1+0x30] ;  /* 0x00003000015a7983 */ /* 0x000f280000100800 */
[----:B------:R-:W4:Y:S01]  /*ba80*/  @!P1 LDG.E.U16 R23, [R58.64+0x180] ;  /* 0x000180203a179981 */ /* 0x000f22000c1e1500 */
[----:B------:R-:W-:-:S02]  /*ba90*/  PRMT R30, RZ, 0x7610, R30 ;  /* 0x00007610ff1e7816 */ /* 0x000fc4000000001e */
[----:B------:R-:W-:Y:S01]  /*baa0*/  PRMT R31, RZ, 0x7610, R31 ;  /* 0x00007610ff1f7816 */ /* 0x000fe2000000001f */
[----:B------:R-:W4:Y:S01]  /*bab0*/  LDL R89, [R1+0x2c] ;  /* 0x00002c0001597983 */ /* 0x000f220000100800 */
[----:B------:R-:W-:-:S03]  /*bac0*/  PRMT R32, RZ, 0x7610, R32 ;  /* 0x00007610ff207816 */ /* 0x000fc60000000020 */
[----:B------:R-:W4:Y:S04]  /*bad0*/  LDL R88, [R1+0x28] ;  /* 0x0000280001587983 */ /* 0x000f280000100800 */
[----:B------:R-:W4:Y:S04]  /*bae0*/  LDL R87, [R1+0x24] ;  /* 0x0000240001577983 */ /* 0x000f280000100800 */
[----:B------:R-:W4:Y:S04]  /*baf0*/  LDL R86, [R1+0x20] ;  /* 0x0000200001567983 */ /* 0x000f280000100800 */
[----:B------:R-:W4:Y:S04]  /*bb00*/  LDL R85, [R1+0x1c] ;  /* 0x00001c0001557983 */ /* 0x000f280000100800 */
[----:B------:R-:W4:Y:S04]  /*bb10*/  LDL R84, [R1+0x18] ;  /* 0x0000180001547983 */ /* 0x000f280000100800 */
[----:B------:R-:W4:Y:S04]  /*bb20*/  LDL R83, [R1+0x14] ;  /* 0x0000140001537983 */ /* 0x000f280000100800 */
[----:B------:R-:W4:Y:S04]  /*bb30*/  LDL R82, [R1+0x10] ;  /* 0x0000100001527983 */ /* 0x000f280000100800 */
[----:B------:R-:W4:Y:S04]  /*bb40*/  LDL R79, [R1+0xc] ;  /* 0x00000c00014f7983 */ /* 0x000f280000100800 */
[----:B------:R0:W5:Y:S01]  /*bb50*/  LDL.64 R80, [R1+0x68] ;  /* 0x0000680001507983 */ /* 0x0001620000100a00 */
[----:B--2---:R-:W-:-:S02]  /*bb60*/  ISETP.GE.AND P2, PT, R78, UR39, PT ;  /* 0x000000274e007c0c */ /* 0x004fc4000bf46270 */
[----:B---3--:R-:W-:Y:S02]  /*bb70*/  ISETP.GE.AND P3, PT, R77, UR39, PT ;  /* 0x000000274d007c0c */ /* 0x008fe4000bf66270 */
[----:B----4-:R-:W-:-:S09]  /*bb80*/  ISETP.GE.AND P4, PT, R76, UR39, PT ;  /* 0x000000274c007c0c */ /* 0x010fd2000bf86270 */
[----:B------:R-:W2:Y:S01]  /*bb90*/  @!P2 LDG.E.U16 R18, [R58.64+0x40] ;  /* 0x000040203a12a981 */ /* 0x000ea2000c1e1500 */
[----:B------:R-:W-:-:S03]  /*bba0*/  ISETP.GE.AND P2, PT, R162, UR39, PT ;  /* 0x00000027a2007c0c */ /* 0x000fc6000bf46270 */
[----:B------:R-:W3:Y:S01]  /*bbb0*/  @!P3 LDG.E.U16 R19, [R58.64+0x80] ;  /* 0x000080203a13b981 */ /* 0x000ee2000c1e1500 */
[----:B------:R-:W-:-:S03]  /*bbc0*/  ISETP.GE.AND P3, PT, R161, UR39, PT ;  /* 0x00000027a1007c0c */ /* 0x000fc6000bf66270 */
[----:B------:R-:W4:Y:S01]  /*bbd0*/  @!P4 LDG.E.U16 R20, [R58.64+0xc0] ;  /* 0x0000c0203a14c981 */ /* 0x000f22000c1e1500 */
[----:B------:R-:W-:Y:S02]  /*bbe0*/  ISETP.GE.AND P4, PT, R74, UR39, PT ;  /* 0x000000274a007c0c */ /* 0x000fe4000bf86270 */
[----:B------:R-:W-:Y:S02]  /*bbf0*/  ISETP.GE.AND P5, PT, R72, UR39, PT ;  /* 0x0000002748007c0c */ /* 0x000fe4000bfa6270 */
[----:B------:R-:W-:Y:S01]  /*bc00*/  ISETP.GE.AND P0, PT, R70, UR39, PT ;  /* 0x0000002746007c0c */ /* 0x000fe2000bf06270 */
[----:B------:R-:W4:Y:S01]  /*bc10*/  @!P2 LDG.E.U16 R24, [R58.64+0x1c0] ;  /* 0x0001c0203a18a981 */ /* 0x000f22000c1e1500 */
[----:B------:R-:W-:Y:S02]  /*bc20*/  ISETP.GE.AND P1, PT, R68, UR39, PT ;  /* 0x0000002744007c0c */ /* 0x000fe4000bf26270 */
[----:B------:R-:W-:Y:S01]  /*bc30*/  ISETP.GE.AND P2, PT, R66, UR39, PT ;  /* 0x0000002742007c0c */ /* 0x000fe2000bf46270 */
[----:B------:R-:W4:Y:S01]  /*bc40*/  @!P3 LDG.E.U16 R25, [R58.64+0x200] ;  /* 0x000200203a19b981 */ /* 0x000f22000c1e1500 */
[----:B------:R-:W-:-:S03]  /*bc50*/  ISETP.GE.AND P3, PT, R62, UR39, PT ;  /* 0x000000273e007c0c */ /* 0x000fc6000bf66270 */
[----:B------:R-:W4:Y:S01]  /*bc60*/  @!P4 LDG.E.U16 R26, [R58.64+0x240] ;  /* 0x000240203a1ac981 */ /* 0x000f22000c1e1500 */
[----:B------:R-:W-:-:S03]  /*bc70*/  ISETP.GE.AND P4, PT, R60, UR39, PT ;  /* 0x000000273c007c0c */ /* 0x000fc6000bf86270 */
[----:B------:R-:W4:Y:S04]  /*bc80*/  @!P5 LDG.E.U16 R27, [R58.64+0x280] ;  /* 0x000280203a1bd981 */ /* 0x000f28000c1e1500 */
[----:B------:R-:W4:Y:S04]  /*bc90*/  @!P0 LDG.E.U16 R28, [R58.64+0x2c0] ;  /* 0x0002c0203a1c8981 */ /* 0x000f28000c1e1500 */
[----:B------:R-:W4:Y:S04]  /*bca0*/  @!P1 LDG.E.U16 R29, [R58.64+0x300] ;  /* 0x000300203a1d9981 */ /* 0x000f28000c1e1500 */
[----:B------:R-:W4:Y:S04]  /*bcb0*/  @!P2 LDG.E.U16 R30, [R58.64+0x340] ;  /* 0x000340203a1ea981 */ /* 0x000f28000c1e1500 */
[----:B------:R-:W4:Y:S04]  /*bcc0*/  @!P3 LDG.E.U16 R31, [R58.64+0x380] ;  /* 0x000380203a1fb981 */ /* 0x000f28000c1e1500 */
[----:B------:R-:W4:Y:S04]  /*bcd0*/  @!P4 LDG.E.U16 R32, [R58.64+0x3c0] ;  /* 0x0003c0203a20c981 */ /* 0x000f28000c1e1500 */
[----:B------:R-:W-:Y:S04]  /*bce0*/  STS.U16 [R96], R17 ;  /* 0x0000001160007388 */ /* 0x000fe80000000400 */
[----:B------:R-:W1:Y:S01]  /*bcf0*/  S2R R41, SR_LANEID ;  /* 0x0000000000297919 */ /* 0x000e620000000000 */
[----:B------:R-:W-:-:S04]  /*bd00*/  LOP3.LUT R64, R64, 0xfffffe00, RZ, 0xc0, !PT ;  /* 0xfffffe0040407812 */ /* 0x000fc800078ec0ff */
[----:B-1----:R-:W-:-:S04]  /*bd10*/  LEA R45, R41, R64, 0x4 ;  /* 0x00000040292d7211 */ /* 0x002fc800078e20ff */
[C---:B------:R-:W-:Y:S02]  /*bd20*/  IADD3 R34, R45.reuse, 0xe, RZ ;  /* 0x0000000e2d227810 */ /* 0x040fe40007ffe0ff */
[----:B------:R-:W-:Y:S02]  /*bd30*/  IADD3 R36, R45, 0xf, RZ ;  /* 0x0000000f2d247810 */ /* 0x000fe40007ffe0ff */
[-C--:B------:R-:W-:Y:S02]  /*bd40*/  LEA.HI.SX32 R37, R34, R45.reuse, 0x1b ;  /* 0x0000002d22257211 */ /* 0x080fe400078fdaff */
[----:B------:R-:W-:Y:S02]  /*bd50*/  LEA.HI.SX32 R38, R36, R45, 0x1b ;  /* 0x0000002d24267211 */ /* 0x000fe400078fdaff */
[----:B------:R-:W-:Y:S02]  /*bd60*/  F2FP.PACK_AB R158, R158, R160 ;  /* 0x000000a09e9e723e */ /* 0x000fe400000000ff */
[----:B------:R-:W-:-:S02]  /*bd70*/  F2FP.PACK_AB R155, R155, R157 ;  /* 0x0000009d9b9b723e */ /* 0x000fc400000000ff */
[----:B------:R-:W-:Y:S01]  /*bd80*/  F2FP.PACK_AB R153, R153, R154 ;  /* 0x0000009a9999723e */ /* 0x000fe200000000ff */
[----:B--2---:R-:W-:Y:S04]  /*bd90*/  STS.U16 [R95+0x40], R18 ;  /* 0x000040125f007388 */ /* 0x004fe80000000400 */
        /* <DEDUP_REMOVED lines=15> */
[----:B------:R-:W1:Y:S04]  /*be90*/  LDS.U16 R19, [R54+0x4] ;  /* 0x0000040036137984 */ /* 0x000e680000000400 */
[----:B------:R-:W2:Y:S04]  /*bea0*/  LDS.U16 R17, [R54] ;  /* 0x0000000036117984 */ /* 0x000ea80000000400 */
[----:B------:R-:W3:Y:S04]  /*beb0*/  LDS.U16 R18, [R54+0x2] ;  /* 0x0000020036127984 */ /* 0x000ee80000000400 */
[----:B------:R-:W4:Y:S04]  /*bec0*/  LDS.U16 R20, [R54+0x6] ;  /* 0x0000060036147984 */ /* 0x000f280000000400 */
[----:B------:R-:W0:Y:S04]  /*bed0*/  LDS.U16 R21, [R54+0x10] ;  /* 0x0000100036157984 */ /* 0x000e280000000400 */
[----:B------:R-:W-:Y:S04]  /*bee0*/  LDS.U16 R34, [R54+0x1c] ;  /* 0x00001c0036227984 */ /* 0x000fe80000000400 */
[----:B------:R-:W-:Y:S01]  /*bef0*/  LDS.U16 R36, [R54+0x1e] ;  /* 0x00001e0036247984 */ /* 0x000fe20000000400 */
[----:B-1----:R-:W-:-:S05]  /*bf00*/  HADD2.F32 R19, -RZ, R19.H0_H0 ;  /* 0x20000013ff137230 */ /* 0x002fca0000004100 */
[----:B------:R-:W-:Y:S01]  /*bf10*/  FADD.FTZ R25, R19, UR5 ;  /* 0x0000000513197e21 */ /* 0x000fe20008010000 */
[----:B--2---:R-:W-:Y:S01]  /*bf20*/  HADD2.F32 R17, -RZ, R17.H0_H0 ;  /* 0x20000011ff117230 */ /* 0x004fe20000004100 */
[----:B------:R-:W-:Y:S01]  /*bf30*/  LDS.U16 R19, [R54+0xc] ;  /* 0x00000c0036137984 */ /* 0x000fe20000000400 */
[----:B---3--:R-:W-:Y:S02]  /*bf40*/  HADD2.F32 R18, -RZ, R18.H0_H0 ;  /* 0x20000012ff127230 */ /* 0x008fe40000004100 */
[----:B------:R-:W-:Y:S01]  /*bf50*/  FSETP.GTU.FTZ.AND P0, PT, R25, 20, PT ;  /* 0x41a000001900780b */ /* 0x000fe20003f1c000 */
[----:B------:R-:W-:Y:S02]  /*bf60*/  FADD.FTZ R22, R17, UR5 ;  /* 0x0000000511167e21 */ /* 0x000fe40008010000 */
[----:B------:R-:W-:Y:S01]  /*bf70*/  FADD.FTZ R24, R18, UR5 ;  /* 0x0000000512187e21 */ /* 0x000fe20008010000 */
[----:B----4-:R-:W-:Y:S01]  /*bf80*/  HADD2.F32 R20, -RZ, R20.H0_H0 ;  /* 0x20000014ff147230 */ /* 0x010fe20000004100 */
[----:B------:R-:W1:Y:S01]  /*bf90*/  LDS.U16 R18, [R54+0xa] ;  /* 0x00000a0036127984 */ /* 0x000e620000000400 */
[----:B------:R-:W-:-:S02]  /*bfa0*/  FSETP.GTU.FTZ.AND P4, PT, R22, 20, PT ;  /* 0x41a000001600780b */ /* 0x000fc40003f9c000 */
[----:B------:R-:W-:Y:S01]  /*bfb0*/  FSETP.GTU.FTZ.AND P5, PT, R24, 20, PT ;  /* 0x41a000001800780b */ /* 0x000fe20003fbc000 */
[----:B------:R-:W2:Y:S04]  /*bfc0*/  LDS.U16 R17, [R54+0x8] ;  /* 0x0000080036117984 */ /* 0x000ea80000000400 */
[----:B------:R-:W-:Y:S02]  /*bfd0*/  @!P0 FMUL.FTZ R25, R25, -1.4426950216293334961 ;  /* 0xbfb8aa3b19198820 */ /* 0x000fe40000410000 */
[----:B------:R-:W-:Y:S02]  /*bfe0*/  FADD.FTZ R26, R20, UR5 ;  /* 0x00000005141a7e21 */ /* 0x000fe40008010000 */
[----:B------:R-:W3:Y:S02]  /*bff0*/  LDS.U16 R20, [R54+0xe] ;  /* 0x00000e0036147984 */ /* 0x000ee40000000400 */
[----:B------:R-:W4:Y:S01]  /*c000*/  @!P0 MUFU.EX2 R25, R25 ;  /* 0x0000001900198308 */ /* 0x000f220000000800 */
[----:B------:R-:W-:-:S02]  /*c010*/  @!P4 FMUL.FTZ R22, R22, -1.4426950216293334961 ;  /* 0xbfb8aa3b1616c820 */ /* 0x000fc40000410000 */
[----:B------:R-:W-:-:S05]  /*c020*/  @!P5 FMUL.FTZ R24, R24, -1.4426950216293334961 ;  /* 0xbfb8aa3b1818d820 */ /* 0x000fca0000410000 */
[----:B------:R0:W1:Y:S01]  /*c030*/  @!P4 MUFU.EX2 R23, R22 ;  /* 0x000000160017c308 */ /* 0x0000620000000800 */
[----:B------:R-:W-:-:S07]  /*c040*/  FSETP.GTU.FTZ.AND P1, PT, R26, 20, PT ;  /* 0x41a000001a00780b */ /* 0x000fce0003f3c000 */
[----:B------:R-:W2:Y:S01]  /*c050*/  @!P5 MUFU.EX2 R24, R24 ;  /* 0x000000180018d308 */ /* 0x000ea20000000800 */
[----:B----4-:R-:W-:Y:S01]  /*c060*/  @!P0 FADD.FTZ R25, R25, 1 ;  /* 0x3f80000019198421 */ /* 0x010fe20000010000 */
[----:B0-----:R-:W0:Y:S06]  /*c070*/  LDS.U16 R22, [R54+0x12] ;  /* 0x0000120036167984 */ /* 0x001e2c0000000400 */
[----:B------:R-:W4:Y:S01]  /*c080*/  @!P0 MUFU.RCP R28, R25 ;  /* 0x00000019001c8308 */ /* 0x000f220000001000 */
[----:B-1----:R-:W-:Y:S01]  /*c090*/  @!P4 FADD.FTZ R23, R23, 1 ;  /* 0x3f8000001717c421 */ /* 0x002fe20000010000 */
[----:B------:R-:W-:Y:S01]  /*c0a0*/  HADD2.F32 R21, -RZ, R21.H0_H0 ;  /* 0x20000015ff157230 */ /* 0x000fe20000004100 */
[----:B------:R-:W-:-:S05]  /*c0b0*/  @!P1 FMUL.FTZ R26, R26, -1.4426950216293334961 ;  /* 0xbfb8aa3b1a1a9820 */ /* 0x000fca0000410000 */
[----:B------:R-:W1:Y:S01]  /*c0c0*/  @!P4 MUFU.RCP R23, R23 ;  /* 0x000000170017c308 */ /* 0x000e620000001000 */
[----:B--2---:R-:W-:Y:S02]  /*c0d0*/  @!P5 FADD.FTZ R24, R24, 1 ;  /* 0x3f8000001818d421 */ /* 0x004fe40000010000 */
[----:B------:R-:W-:Y:S01]  /*c0e0*/  FADD.FTZ R21, R21, UR5 ;  /* 0x0000000515157e21 */ /* 0x000fe20008010000 */
[----:B------:R-:W-:Y:S02]  /*c0f0*/  HADD2.F32 R18, -RZ, R18.H0_H0 ;  /* 0x20000012ff127230 */ /* 0x000fe40000004100 */
[----:B------:R-:W-:Y:S02]  /*c100*/  HADD2.F32 R19, -RZ, R19.H0_H0 ;  /* 0x20000013ff137230 */ /* 0x000fe40000004100 */
[----:B------:R-:W2:Y:S01]  /*c110*/  @!P5 MUFU.RCP R27, R24 ;  /* 0x00000018001bd308 */ /* 0x000ea20000001000 */
[----:B------:R-:W-:Y:S01]  /*c120*/  HADD2.F32 R17, -RZ, R17.H0_H0 ;  /* 0x20000011ff117230 */ /* 0x000fe20000004100 */
[----:B----4-:R-:W-:Y:S01]  /*c130*/  @!P0 FMUL.FTZ R3, R3, R28 ;  /* 0x0000001c03038220 */ /* 0x010fe20000410000 */
[----:B------:R-:W-:Y:S01]  /*c140*/  FSETP.GTU.FTZ.AND P0, PT, R21, 20, PT ;  /* 0x41a000001500780b */ /* 0x000fe20003f1c000 */
[----:B------:R-:W-:-:S04]  /*c150*/  FADD.FTZ R18, R18, UR5 ;  /* 0x0000000512127e21 */ /* 0x000fc80008010000 */
[----:B------:R-:W4:Y:S01]  /*c160*/  @!P1 MUFU.EX2 R26, R26 ;  /* 0x0000001a001a9308 */ /* 0x000f220000000800 */
[----:B------:R-:W-:Y:S01]  /*c170*/  FADD.FTZ R19, R19, UR5 ;  /* 0x0000000513137e21 */ /* 0x000fe20008010000 */
[----:B---3--:R-:W-:Y:S01]  /*c180*/  HADD2.F32 R20, -RZ, R20.H0_H0 ;  /* 0x20000014ff147230 */ /* 0x008fe20000004100 */
[----:B------:R-:W-:Y:S01]  /*c190*/  FADD.FTZ R17, R17, UR5 ;  /* 0x0000000511117e21 */ /* 0x000fe20008010000 */
[----:B------:R-:W-:Y:S01]  /*c1a0*/  FSETP.GTU.FTZ.AND P3, PT, R18, 20, PT ;  /* 0x41a000001200780b */ /* 0x000fe20003f7c000 */
[----:B-1----:R-:W-:Y:S01]  /*c1b0*/  @!P4 FMUL.FTZ R0, R0, R23 ;  /* 0x000000170000c220 */ /* 0x002fe20000410000 */
[----:B------:R-:W-:Y:S01]  /*c1c0*/  FSETP.GTU.FTZ.AND P4, PT, R19, 20, PT ;  /* 0x41a000001300780b */ /* 0x000fe20003f9c000 */
[----:B------:R-:W-:Y:S01]  /*c1d0*/  FADD.FTZ R20, R20, UR5 ;  /* 0x0000000514147e21 */ /* 0x000fe20008010000 */
[----:B------:R-:W-:Y:S01]  /*c1e0*/  FSETP.GTU.FTZ.AND P2, PT, R17, 20, PT ;  /* 0x41a000001100780b */ /* 0x000fe20003f5c000 */
[----:B--2---:R-:W-:Y:S02]  /*c1f0*/  @!P5 FMUL.FTZ R2, R2, R27 ;  /* 0x0000001b0202d220 */ /* 0x004fe40000410000 */
[----:B------:R-:W-:Y:S01]  /*c200*/  @!P0 FMUL.FTZ R21, R21, -1.4426950216293334961 ;  /* 0xbfb8aa3b15158820 */ /* 0x000fe20000410000 */
[----:B------:R-:W-:Y:S01]  /*c210*/  FSETP.GTU.FTZ.AND P5, PT, R20, 20, PT ;  /* 0x41a000001400780b */ /* 0x000fe20003fbc000 */
[----:B----4-:R-:W-:-:S04]  /*c220*/  @!P1 FADD.FTZ R26, R26, 1 ;  /* 0x3f8000001a1a9421 */ /* 0x010fc80000010000 */
[----:B------:R-:W-:Y:S01]  /*c230*/  @!P0 MUFU.EX2 R21, R21 ;  /* 0x0000001500158308 */ /* 0x000fe20000000800 */
[----:B------:R-:W-:Y:S02]  /*c240*/  @!P3 FMUL.FTZ R18, R18, -1.4426950216293334961 ;  /* 0xbfb8aa3b1212b820 */ /* 0x000fe40000410000 */
[----:B------:R-:W-:Y:S02]  /*c250*/  @!P4 FMUL.FTZ R19, R19, -1.4426950216293334961 ;  /* 0xbfb8aa3b1313c820 */ /* 0x000fe40000410000 */
[----:B------:R-:W-:-:S03]  /*c260*/  @!P2 FMUL.FTZ R17, R17, -1.4426950216293334961 ;  /* 0xbfb8aa3b1111a820 */ /* 0x000fc60000410000 */
[----:B------:R-:W1:Y:S01]  /*c270*/  @!P1 MUFU.RCP R29, R26 ;  /* 0x0000001a001d9308 */ /* 0x000e620000001000 */
[----:B0-----:R-:W-:Y:S01]  /*c280*/  HADD2.F32 R22, -RZ, R22.H0_H0 ;  /* 0x20000016ff167230 */ /* 0x001fe20000004100 */
[----:B------:R-:W-:-:S06]  /*c290*/  @!P5 FMUL.FTZ R20, R20, -1.4426950216293334961 ;  /* 0xbfb8aa3b1414d820 */ /* 0x000fcc0000410000 */
[----:B------:R-:W0:Y:S01]  /*c2a0*/  @!P3 MUFU.EX2 R18, R18 ;  /* 0x000000120012b308 */ /* 0x000e220000000800 */
[----:B------:R-:W-:-:S07]  /*c2b0*/  FADD.FTZ R22, R22, UR5 ;  /* 0x0000000516167e21 */ /* 0x000fce0008010000 */
[----:B------:R-:W2:Y:S01]  /*c2c0*/  @!P4 MUFU.EX2 R19, R19 ;  /* 0x000000130013c308 */ /* 0x000ea20000000800 */
[----:B-1----:R-:W-:-:S07]  /*c2d0*/  @!P1 FMUL.FTZ R4, R4, R29 ;  /* 0x0000001d04049220 */ /* 0x002fce0000410000 */
[----:B------:R-:W1:Y:S01]  /*c2e0*/  @!P2 MUFU.EX2 R17, R17 ;  /* 0x000000110011a308 */ /* 0x000e620000000800 */
[----:B------:R-:W-:Y:S01]  /*c2f0*/  FSETP.GTU.FTZ.AND P1, PT, R22, 20, PT ;  /* 0x41a000001600780b */ /* 0x000fe20003f3c000 */
[----:B------:R-:W-:-:S06]  /*c300*/  @!P0 FADD.FTZ R21, R21, 1 ;  /* 0x3f80000015158421 */ /* 0x000fcc0000010000 */
[----:B------:R-:W3:Y:S01]  /*c310*/  @!P5 MUFU.EX2 R20, R20 ;  /* 0x000000140014d308 */ /* 0x000ee20000000800 */
[----:B0-----:R-:W-:Y:S02]  /*c320*/  @!P3 FADD.FTZ R18, R18, 1 ;  /* 0x3f8000001212b421 */ /* 0x001fe40000010000 */
[----:B--2---:R-:W-:Y:S01]  /*c330*/  @!P4 FADD.FTZ R19, R19, 1 ;  /* 0x3f8000001313c421 */ /* 0x004fe20000010000 */
[----:B------:R-:W-:-:S04]  /*c340*/  IADD3 R23, R45, 0x1, RZ ;  /* 0x000000012d177810 */ /* 0x000fc80007ffe0ff */
[----:B------:R0:W-:Y:S01]  /*c350*/  @!P0 MUFU.RCP R44, R21 ;  /* 0x00000015002c8308 */ /* 0x0001e20000001000 */
[----:B-1----:R-:W-:Y:S01]  /*c360*/  @!P2 FADD.FTZ R17, R17, 1 ;  /* 0x3f8000001111a421 */ /* 0x002fe20000010000 */
[C---:B------:R-:W-:Y:S02]  /*c370*/  IADD3 R25, R45.reuse, 0x3, RZ ;  /* 0x000000032d197810 */ /* 0x040fe40007ffe0ff */
[C---:B------:R-:W-:Y:S01]  /*c380*/  IADD3 R27, R45.reuse, 0x5, RZ ;  /* 0x000000052d1b7810 */ /* 0x040fe20007ffe0ff */
[----:B0-----:R-:W0:Y:S03]  /*c390*/  LDS.U16 R21, [R54+0x1a] ;  /* 0x00001a0036157984 */ /* 0x001e260000000400 */
[----:B------:R1:W2:Y:S01]  /*c3a0*/  @!P3 MUFU.RCP R39, R18 ;  /* 0x000000120027b308 */ /* 0x0002a20000001000 */
[----:B------:R-:W-:Y:S01]  /*c3b0*/  IADD3 R29, R45, 0x7, RZ ;  /* 0x000000072d1d7810 */ /* 0x000fe20007ffe0ff */
[----:B---3--:R-:W-:-:S02]  /*c3c0*/  @!P5 FADD.FTZ R20, R20, 1 ;  /* 0x3f8000001414d421 */ /* 0x008fc40000010000 */
[----:B------:R-:W-:-:S04]  /*c3d0*/  @!P1 FMUL.FTZ R22, R22, -1.4426950216293334961 ;  /* 0xbfb8aa3b16169820 */ /* 0x000fc80000410000 */
[----:B------:R3:W-:Y:S01]  /*c3e0*/  @!P4 MUFU.RCP R42, R19 ;  /* 0x00000013002ac308 */ /* 0x0007e20000001000 */
[----:B-1----:R-:W-:-:S07]  /*c3f0*/  IADD3 R18, R45, 0x8, RZ ;  /* 0x000000082d127810 */ /* 0x002fce0007ffe0ff */
[----:B------:R1:W-:Y:S01]  /*c400*/  @!P2 MUFU.RCP R40, R17 ;  /* 0x000000110028a308 */ /* 0x0003e20000001000 */
[----:B---3--:R-:W-:-:S04]  /*c410*/  IADD3 R19, R45, 0xd, RZ ;  /* 0x0000000d2d137810 */ /* 0x008fc80007ffe0ff */
[-C--:B------:R-:W-:Y:S02]  /*c420*/  LEA.HI.SX32 R35, R19, R45.reuse, 0x1b ;  /* 0x0000002d13237211 */ /* 0x080fe400078fdaff */
[----:B------:R-:W-:Y:S01]  /*c430*/  LDS.U16 R19, [R54+0x16] ;  /* 0x0000160036137984 */ /* 0x000fe20000000400 */
[-C--:B-1----:R-:W-:Y:S02]  /*c440*/  LEA.HI.SX32 R17, R23, R45.reuse, 0x1b ;  /* 0x0000002d17117211 */ /* 0x082fe400078fdaff */
[-C--:B------:R-:W-:Y:S02]  /*c450*/  LEA.HI.SX32 R23, R25, R45.reuse, 0x1b ;  /* 0x0000002d19177211 */ /* 0x080fe400078fdaff */
[-C--:B------:R-:W-:Y:S01]  /*c460*/  LEA.HI.SX32 R25, R27, R45.reuse, 0x1b ;  /* 0x0000002d1b197211 */ /* 0x080fe200078fdaff */
[----:B------:R1:W-:Y:S01]  /*c470*/  @!P5 MUFU.RCP R41, R20 ;  /* 0x000000140029d308 */ /* 0x0003e20000001000 */
[-C--:B------:R-:W-:Y:S02]  /*c480*/  LEA.HI.SX32 R27, R29, R45.reuse, 0x1b ;  /* 0x0000002d1d1b7211 */ /* 0x080fe400078fdaff */
[----:B------:R-:W-:-:S02]  /*c490*/  LEA.HI.SX32 R29, R18, R45, 0x1b ;  /* 0x0000002d121d7211 */ /* 0x000fc400078fdaff */
[----:B------:R-:W3:Y:S03]  /*c4a0*/  LDS.U16 R18, [R54+0x14] ;  /* 0x0000140036127984 */ /* 0x000ee60000000400 */
[----:B------:R-:W4:Y:S01]  /*c4b0*/  @!P1 MUFU.EX2 R22, R22 ;  /* 0x0000001600169308 */ /* 0x000f220000000800 */
[----:B-1----:R-:W1:Y:S04]  /*c4c0*/  LDS.U16 R20, [R54+0x18] ;  /* 0x0000180036147984 */ /* 0x002e680000000400 */
[----:B------:R-:W-:Y:S01]  /*c4d0*/  BAR.SYNC.DEFER_BLOCKING 0x0 ;  /* 0x0000000000007b1d */ /* 0x000fe20000010000 */
[C---:B------:R-:W-:Y:S02]  /*c4e0*/  IADD3 R24, R45.reuse, 0x2, RZ ;  /* 0x000000022d187810 */ /* 0x040fe40007ffe0ff */
[----:B------:R-:W-:-:S02]  /*c4f0*/  IADD3 R26, R45, 0x4, RZ ;  /* 0x000000042d1a7810 */ /* 0x000fc40007ffe0ff */
[----:B------:R-:W-:Y:S02]  /*c500*/  IADD3 R28, R45, 0x6, RZ ;  /* 0x000000062d1c7810 */ /* 0x000fe40007ffe0ff */
[----:B------:R-:W-:Y:S01]  /*c510*/  LEA.HI.SX32 R24, R24, R45, 0x1b ;  /* 0x0000002d18187211 */ /* 0x000fe200078fdaff */
[----:B--2---:R-:W-:Y:S01]  /*c520*/  @!P3 FMUL.FTZ R6, R6, R39 ;  /* 0x000000270606b220 */ /* 0x004fe20000410000 */
[-C--:B------:R-:W-:Y:S01]  /*c530*/  LEA.HI.SX32 R26, R26, R45.reuse, 0x1b ;  /* 0x0000002d1a1a7211 */ /* 0x080fe200078fdaff */
[----:B----4-:R-:W-:Y:S01]  /*c540*/  @!P1 FADD.FTZ R22, R22, 1 ;  /* 0x3f80000016169421 */ /* 0x010fe20000010000 */
[----:B------:R-:W-:Y:S01]  /*c550*/  PRMT R39, R158, 0x7632, R39 ;  /* 0x000076329e277816 */ /* 0x000fe20000000027 */
[----:B------:R-:W-:Y:S01]  /*c560*/  @!P2 FMUL.FTZ R5, R5, R40 ;  /* 0x000000280505a220 */ /* 0x000fe20000410000 */
[----:B------:R-:W-:Y:S01]  /*c570*/  SHF.L.U32 R17, R17, 0x1, RZ ;  /* 0x0000000111117819 */ /* 0x000fe200000006ff */
[----:B------:R2:W4:Y:S01]  /*c580*/  @!P1 MUFU.RCP R43, R22 ;  /* 0x00000016002b9308 */ /* 0x0005220000001000 */
[----:B------:R-:W-:Y:S01]  /*c590*/  LEA.HI.SX32 R28, R28, R45, 0x1b ;  /* 0x0000002d1c1c7211 */ /* 0x000fe200078fdaff */
[----:B------:R-:W-:Y:S01]  /*c5a0*/  @!P5 FMUL.FTZ R8, R8, R41 ;  /* 0x000000290808d220 */ /* 0x000fe20000410000 */
[----:B------:R-:W-:-:S02]  /*c5b0*/  F2FP.PACK_AB R151, R151, R152 ;  /* 0x000000989797723e */ /* 0x000fc400000000ff */
[----:B------:R-:W-:Y:S02]  /*c5c0*/  PRMT R40, R155, 0x7632, R40 ;  /* 0x000076329b287816 */ /* 0x000fe40000000028 */
[----:B------:R-:W-:Y:S02]  /*c5d0*/  SHF.L.U32 R23, R23, 0x1, RZ ;  /* 0x0000000117177819 */ /* 0x000fe400000006ff */
[----:B--2---:R-:W-:Y:S01]  /*c5e0*/  SHF.L.U32 R22, R24, 0x1, RZ ;  /* 0x0000000118167819 */ /* 0x004fe200000006ff */
[----:B------:R-:W-:Y:S01]  /*c5f0*/  IMAD.SHL.U32 R24, R26, 0x2, RZ ;  /* 0x000000021a187824 */ /* 0x000fe200078e00ff */
[----:B------:R-:W-:Y:S01]  /*c600*/  STS.U16 [R54], R158 ;  /* 0x0000009e36007388 */ /* 0x000fe20000000400 */
[----:B------:R-:W-:Y:S02]  /*c610*/  PRMT R41, R153, 0x7632, R41 ;  /* 0x0000763299297816 */ /* 0x000fe40000000029 */
[----:B------:R-:W-:Y:S01]  /*c620*/  SHF.L.U32 R25, R25, 0x1, RZ ;  /* 0x0000000119197819 */ /* 0x000fe200000006ff */
[----:B------:R2:W-:Y:S01]  /*c630*/  STS.U16 [R17+0x2], R39 ;  /* 0x0000022711007388 */ /* 0x0005e20000000400 */
[----:B------:R-:W-:Y:S01]  /*c640*/  SHF.L.U32 R26, R28, 0x1, RZ ;  /* 0x000000011c1a7819 */ /* 0x000fe200000006ff */
[----:B0-----:R-:W-:Y:S01]  /*c650*/  HADD2.F32 R21, -RZ, R21.H0_H0 ;  /* 0x20000015ff157230 */ /* 0x001fe20000004100 */
[----:B------:R-:W-:Y:S01]  /*c660*/  SHF.L.U32 R27, R27, 0x1, RZ ;  /* 0x000000011b1b7819 */ /* 0x000fe200000006ff */
[----:B------:R-:W-:Y:S01]  /*c670*/  STS.U16 [R22+0x4], R155 ;  /* 0x0000049b16007388 */ /* 0x000fe20000000400 */
[----:B------:R-:W-:-:S03]  /*c680*/  IADD3 R30, R45, 0x9, RZ ;  /* 0x000000092d1e7810 */ /* 0x000fc60007ffe0ff */
[----:B------:R-:W-:Y:S01]  /*c690*/  STS.U16 [R23+0x6], R40 ;  /* 0x0000062817007388 */ /* 0x000fe20000000400 */
[----:B--2---:R-:W-:-:S03]  /*c6a0*/  PRMT R39, R151, 0x7632, R39 ;  /* 0x0000763297277816 */ /* 0x004fc60000000027 */
[----:B------:R-:W-:Y:S01]  /*c6b0*/  STS.U16 [R24+0x8], R153 ;  /* 0x0000089918007388 */ /* 0x000fe20000000400 */
[C---:B------:R-:W-:Y:S02]  /*c6c0*/  IADD3 R31, R45.reuse, 0xa, RZ ;  /* 0x0000000a2d1f7810 */ /* 0x040fe40007ffe0ff */
[----:B------:R-:W-:Y:S01]  /*c6d0*/  IADD3 R32, R45, 0xb, RZ ;  /* 0x0000000b2d207810 */ /* 0x000fe20007ffe0ff */
[----:B------:R-:W-:Y:S01]  /*c6e0*/  STS.U16 [R25+0xa], R41 ;  /* 0x00000a2919007388 */ /* 0x000fe20000000400 */
[----:B------:R-:W-:-:S03]  /*c6f0*/  LEA.HI.SX32 R30, R30, R45, 0x1b ;  /* 0x0000002d1e1e7211 */ /* 0x000fc600078fdaff */
[----:B------:R-:W-:Y:S01]  /*c700*/  STS.U16 [R26+0xc], R151 ;  /* 0x00000c971a007388 */ /* 0x000fe20000000400 */
[----:B------:R-:W-:-:S03]  /*c710*/  F2FP.PACK_AB R149, R149, R150 ;  /* 0x000000969595723e */ /* 0x000fc600000000ff */
[----:B------:R0:W-:Y:S01]  /*c720*/  STS.U16 [R27+0xe], R39 ;  /* 0x00000e271b007388 */ /* 0x0001e20000000400 */
[----:B------:R-:W-:Y:S02]  /*c730*/  IADD3 R33, R45, 0xc, RZ ;  /* 0x0000000c2d217810 */ /* 0x000fe40007ffe0ff */
[-C--:B------:R-:W-:Y:S02]  /*c740*/  LEA.HI.SX32 R31, R31, R45.reuse, 0x1b ;  /* 0x0000002d1f1f7211 */ /* 0x080fe400078fdaff */
[----:B------:R-:W-:Y:S01]  /*c750*/  LEA.HI.SX32 R32, R32, R45, 0x1b ;  /* 0x0000002d20207211 */ /* 0x000fe200078fdaff */
[----:B------:R-:W-:Y:S01]  /*c760*/  @!P4 FMUL.FTZ R7, R7, R42 ;  /* 0x0000002a0707c220 */ /* 0x000fe20000410000 */
[----:B------:R-:W-:Y:S01]  /*c770*/  F2FP.PACK_AB R147, R147, R148 ;  /* 0x000000949393723e */ /* 0x000fe200000000ff */
[----:B0-----:R-:W-:Y:S01]  /*c780*/  FADD.FTZ R39, R21, UR5 ;  /* 0x0000000515277e21 */ /* 0x001fe20008010000 */
[----:B------:R-:W-:Y:S01]  /*c790*/  SHF.L.U32 R28, R29, 0x1, RZ ;  /* 0x000000011d1c7819 */ /* 0x000fe200000006ff */
[----:B------:R-:W-:Y:S01]  /*c7a0*/  @!P0 FMUL.FTZ R9, R9, R44 ;  /* 0x0000002c09098220 */ /* 0x000fe20000410000 */
[----:B------:R-:W-:-:S02]  /*c7b0*/  PRMT R42, R149, 0x7632, R42 ;  /* 0x00007632952a7816 */ /* 0x000fc4000000002a */
[----:B------:R-:W-:Y:S02]  /*c7c0*/  SHF.L.U32 R29, R30, 0x1, RZ ;  /* 0x000000011e1d7819 */ /* 0x000fe400000006ff */
[----:B------:R-:W-:Y:S02]  /*c7d0*/  LEA.HI.SX32 R33, R33, R45, 0x1b ;  /* 0x0000002d21217211 */ /* 0x000fe400078fdaff */
[----:B------:R-:W-:Y:S01]  /*c7e0*/  SHF.L.U32 R30, R31, 0x1, RZ ;  /* 0x000000011f1e7819 */ /* 0x000fe200000006ff */
[----:B------:R-:W-:Y:S01]  /*c7f0*/  IMAD.SHL.U32 R31, R32, 0x2, RZ ;  /* 0x00000002201f7824 */ /* 0x000fe200078e00ff */
[----:B------:R-:W-:Y:S02]  /*c800*/  FSETP.GTU.FTZ.AND P0, PT, R39, 20, PT ;  /* 0x41a000002700780b */ /* 0x000fe40003f1c000 */
[----:B------:R-:W-:Y:S02]  /*c810*/  PRMT R40, R147, 0x7632, R40 ;  /* 0x0000763293287816 */ /* 0x000fe40000000028 */
[----:B------:R-:W-:Y:S01]  /*c820*/  F2FP.PACK_AB R145, R145, R146 ;  /* 0x000000929191723e */ /* 0x000fe200000000ff */
[----:B------:R-:W-:Y:S01]  /*c830*/  STS.U16 [R28+0x10], R149 ;  /* 0x000010951c007388 */ /* 0x000fe20000000400 */
[----:B------:R-:W-:Y:S01]  /*c840*/  ISETP.NE.AND P6, PT, R55, RZ, PT ;  /* 0x000000ff3700720c */ /* 0x000fe20003fc5270 */
[----:B------:R-:W-:Y:S01]  /*c850*/  HADD2.F32 R34, -RZ, R34.H0_H0 ;  /* 0x20000022ff227230 */ /* 0x000fe20000004100 */
[----:B------:R-:W-:Y:S01]  /*c860*/  F2FP.PACK_AB R143, R143, R144 ;  /* 0x000000908f8f723e */ /* 0x000fe200000000ff */
[----:B------:R-:W-:Y:S01]  /*c870*/  STS.U16 [R29+0x12], R42 ;  /* 0x0000122a1d007388 */ /* 0x000fe20000000400 */
[----:B------:R-:W-:Y:S01]  /*c880*/  SHF.L.U32 R32, R33, 0x1, RZ ;  /* 0x0000000121207819 */ /* 0x000fe200000006ff */
[----:B------:R-:W-:Y:S01]  /*c890*/  HADD2.F32 R21, -RZ, R36.H0_H0 ;  /* 0x20000024ff157230 */ /* 0x000fe20000004100 */
[----:B------:R-:W-:Y:S01]  /*c8a0*/  PRMT R41, R145, 0x7632, R41 ;  /* 0x0000763291297816 */ /* 0x000fe20000000029 */
[----:B------:R-:W-:Y:S01]  /*c8b0*/  STS.U16 [R30+0x14], R147 ;  /* 0x000014931e007388 */ /* 0x000fe20000000400 */
[----:B------:R-:W-:-:S02]  /*c8c0*/  SHF.L.U32 R33, R35, 0x1, RZ ;  /* 0x0000000123217819 */ /* 0x000fc400000006ff */
[----:B------:R-:W-:Y:S01]  /*c8d0*/  SHF.L.U32 R35, R37, 0x1, RZ ;  /* 0x0000000125237819 */ /* 0x000fe200000006ff */
[----:B------:R0:W-:Y:S01]  /*c8e0*/  STS.U16 [R31+0x16], R40 ;  /* 0x000016281f007388 */ /* 0x0001e20000000400 */
[----:B------:R-:W-:Y:S01]  /*c8f0*/  SHF.L.U32 R36, R38, 0x1, RZ ;  /* 0x0000000126247819 */ /* 0x000fe200000006ff */
[----:B------:R-:W-:Y:S01]  /*c900*/  FADD.FTZ R37, R34, UR5 ;  /* 0x0000000522257e21 */ /* 0x000fe20008010000 */
[----:B------:R-:W-:Y:S01]  /*c910*/  MOV R34, UR39 ;  /* 0x0000002700227c02 */ /* 0x000fe20008000f00 */
[----:B------:R-:W-:Y:S01]  /*c920*/  STS.U16 [R32+0x18], R145 ;  /* 0x0000189120007388 */ /* 0x000fe20000000400 */
[----:B---3--:R-:W-:Y:S01]  /*c930*/  HADD2.F32 R18, -RZ, R18.H0_H0 ;  /* 0x20000012ff127230 */ /* 0x008fe20000004100 */
[----:B0-----:R-:W-:Y:S02]  /*c940*/  PRMT R40, R143, 0x7632, R40 ;  /* 0x000076328f287816 */ /* 0x001fe40000000028 */
[----:B------:R-:W-:Y:S01]  /*c950*/  STS.U16 [R33+0x1a], R41 ;  /* 0x00001a2921007388 */ /* 0x000fe20000000400 */
[----:B------:R-:W-:-:S03]  /*c960*/  FADD.FTZ R38, R21, UR5 ;  /* 0x0000000515267e21 */ /* 0x000fc60008010000 */
[----:B------:R-:W-:Y:S01]  /*c970*/  STS.U16 [R35+0x1c], R143 ;  /* 0x00001c8f23007388 */ /* 0x000fe20000000400 */
[----:B----4-:R-:W-:Y:S02]  /*c980*/  @!P1 FMUL.FTZ R10, R10, R43 ;  /* 0x0000002b0a0a9220 */ /* 0x010fe40000410000 */
[----:B------:R-:W-:Y:S01]  /*c990*/  @!P0 FMUL.FTZ R21, R39, -1.4426950216293334961 ;  /* 0xbfb8aa3b27158820 */ /* 0x000fe20000410000 */
[----:B------:R-:W-:Y:S01]  /*c9a0*/  STS.U16 [R36+0x1e], R40 ;  /* 0x00001e2824007388 */ /* 0x000fe20000000400 */
[----:B------:R-:W-:-:S06]  /*c9b0*/  NOP ;  /* 0x0000000000007918 */ /* 0x000fcc0000000000 */
[----:B------:R-:W-:Y:S01]  /*c9c0*/  LDS.U16 R39, [R96] ;  /* 0x0000000060277984 */ /* 0x000fe20000000400 */
[----:B------:R-:W-:-:S03]  /*c9d0*/  FADD.FTZ R18, R18, UR5 ;  /* 0x0000000512127e21 */ /* 0x000fc60008010000 */
        /* <DEDUP_REMOVED lines=17> */
[----:B------:R-:W-:Y:S01]  /*caf0*/  FSETP.GTU.FTZ.AND P5, PT, R18, 20, PT ;  /* 0x41a000001200780b */ /* 0x000fe20003fbc000 */
[----:B------:R-:W-:-:S02]  /*cb00*/  HADD2.F32 R19, -RZ, R19.H0_H0 ;  /* 0x20000013ff137230 */ /* 0x000fc40000004100 */
[----:B-1----:R-:W-:-:S03]  /*cb10*/  HADD2.F32 R20, -RZ, R20.H0_H0 ;  /* 0x20000014ff147230 */ /* 0x002fc60000004100 */
[----:B------:R-:W-:Y:S02]  /*cb20*/  FADD.FTZ R19, R19, UR5 ;  /* 0x0000000513137e21 */ /* 0x000fe40008010000 */
[----:B------:R-:W-:-:S05]  /*cb30*/  FADD.FTZ R20, R20, UR5 ;  /* 0x0000000514147e21 */ /* 0x000fca0008010000 */
[----:B------:R-:W-:Y:S01]  /*cb40*/  @!P5 FMUL.FTZ R18, R18, -1.4426950216293334961 ;  /* 0xbfb8aa3b1212d820 */ /* 0x000fe20000410000 */
[----:B------:R-:W-:Y:S02]  /*cb50*/  FSETP.GTU.FTZ.AND P4, PT, R19, 20, PT ;  /* 0x41a000001300780b */ /* 0x000fe40003f9c000 */
[----:B------:R-:W-:-:S03]  /*cb60*/  FSETP.GTU.FTZ.AND P3, PT, R20, 20, PT ;  /* 0x41a000001400780b */ /* 0x000fc60003f7c000 */
[----:B------:R-:W0:Y:S01]  /*cb70*/  @!P5 MUFU.EX2 R18, R18 ;  /* 0x000000120012d308 */ /* 0x000e220000000800 */
[----:B------:R-:W1:Y:S01]  /*cb80*/  LDS R40, [0x1080] ;  /* 0x00108000ff287984 */ /* 0x000e620000000800 */
[----:B------:R-:W-:-:S06]  /*cb90*/  FSETP.GTU.FTZ.AND P1, PT, R37, 20, PT ;  /* 0x41a000002500780b */ /* 0x000fcc0003f3c000 */
[----:B------:R-:W-:Y:S02]  /*cba0*/  @!P4 FMUL.FTZ R19, R19, -1.4426950216293334961 ;  /* 0xbfb8aa3b1313c820 */ /* 0x000fe40000410000 */
[----:B------:R-:W-:-:S04]  /*cbb0*/  @!P3 FMUL.FTZ R20, R20, -1.4426950216293334961 ;  /* 0xbfb8aa3b1414b820 */ /* 0x000fc80000410000 */
[----:B------:R-:W2:Y:S01]  /*cbc0*/  @!P4 MUFU.EX2 R19, R19 ;  /* 0x000000130013c308 */ /* 0x000ea20000000800 */
[----:B0-----:R-:W-:Y:S02]  /*cbd0*/  @!P5 FADD.FTZ R18, R18, 1 ;  /* 0x3f8000001212d421 */ /* 0x001fe40000010000 */
[----:B------:R-:W-:-:S05]  /*cbe0*/  @!P1 FMUL.FTZ R37, R37, -1.4426950216293334961 ;  /* 0xbfb8aa3b25259820 */ /* 0x000fca0000410000 */
[----:B------:R-:W0:Y:S01]  /*cbf0*/  @!P3 MUFU.EX2 R20, R20 ;  /* 0x000000140014b308 */ /* 0x000e220000000800 */
[----:B------:R-:W-:-:S07]  /*cc00*/  FSETP.GTU.FTZ.AND P2, PT, R38, 20, PT ;  /* 0x41a000002600780b */ /* 0x000fce0003f5c000 */
[----:B------:R-:W3:Y:S08]  /*cc10*/  @!P0 MUFU.EX2 R21, R21 ;  /* 0x0000001500158308 */ /* 0x000ef00000000800 */
[----:B------:R-:W4:Y:S08]  /*cc20*/  @!P1 MUFU.EX2 R37, R37 ;  /* 0x0000002500259308 */ /* 0x000f300000000800 */
[----:B------:R-:W1:Y:S01]  /*cc30*/  @!P5 MUFU.RCP R18, R18 ;  /* 0x000000120012d308 */ /* 0x000e620000001000 */
[----:B--2---:R-:W-:-:S02]  /*cc40*/  @!P4 FADD.FTZ R19, R19, 1 ;  /* 0x3f8000001313c421 */ /* 0x004fc40000010000 */
[----:B0-----:R-:W-:Y:S02]  /*cc50*/  @!P3 FADD.FTZ R20, R20, 1 ;  /* 0x3f8000001414b421 */ /* 0x001fe40000010000 */
[----:B------:R-:W-:Y:S02]  /*cc60*/  @!P2 FMUL.FTZ R38, R38, -1.4426950216293334961 ;  /* 0xbfb8aa3b2626a820 */ /* 0x000fe40000410000 */
[----:B---3--:R-:W-:Y:S01]  /*cc70*/  @!P0 FADD.FTZ R21, R21, 1 ;  /* 0x3f80000015158421 */ /* 0x008fe20000010000 */
[----:B------:R-:W0:Y:S01]  /*cc80*/  @!P4 MUFU.RCP R19, R19 ;  /* 0x000000130013c308 */ /* 0x000e220000001000 */
[----:B----4-:R-:W-:Y:S01]  /*cc90*/  @!P1 FADD.FTZ R37, R37, 1 ;  /* 0x3f80000025259421 */ /* 0x010fe20000010000 */
[----:B------:R-:W-:-:S06]  /*cca0*/  UIMAD UR7, UR13, UR8, URZ ;  /* 0x000000080d0772a4 */ /* 0x000fcc000f8e023f */
[----:B------:R-:W2:Y:S01]  /*ccb0*/  @!P3 MUFU.RCP R20, R20 ;  /* 0x000000140014b308 */ /* 0x000ea20000001000 */
[----:B-1----:R-:W-:Y:S01]  /*ccc0*/  @!P5 FMUL.FTZ R11, R11, R18 ;  /* 0x000000120b0bd220 */ /* 0x002fe20000410000 */
[----:B------:R-:W-:Y:S01]  /*ccd0*/  ISETP.GE.AND P5, PT, R56, R40, PT ;  /* 0x000000283800720c */ /* 0x000fe20003fa6270 */
[----:B------:R-:W-:-:S05]  /*cce0*/  UIMAD UR25, UR12, UR9, UR7 ;  /* 0x000000090c1972a4 */ /* 0x000fca000f8e0207 */
[----:B------:R-:W1:Y:S01]  /*ccf0*/  @!P2 MUFU.EX2 R38, R38 ;  /* 0x000000260026a308 */ /* 0x000e620000000800 */
[----:B------:R-:W-:Y:S02]  /*cd00*/  UIMAD UR7, UR13, UR36, URZ ;  /* 0x000000240d0772a4 */ /* 0x000fe4000f8e023f */
[----:B------:R-:W-:-:S05]  /*cd10*/  UIMAD.WIDE.U32 UR34, UR12, UR8, URZ ;  /* 0x000000080c2272a5 */ /* 0x000fca000f8e003f */
[----:B------:R3:W4:Y:S08]  /*cd20*/  @!P0 MUFU.RCP R75, R21 ;  /* 0x00000015004b8308 */ /* 0x0007300000001000 */
[----:B------:R3:W1:Y:S01]  /*cd30*/  @!P1 MUFU.RCP R42, R37 ;  /* 0x00000025002a9308 */ /* 0x0006620000001000 */
[----:B------:R-:W-:Y:S01]  /*cd40*/  UIMAD UR38, UR12, UR37, UR7 ;  /* 0x000000250c2672a4 */ /* 0x000fe2000f8e0207 */
[----:B------:R-:W-:Y:S01]  /*cd50*/  BSSY B0, `(.L_x_544) ;  /* 0x0000014000007945 */ /* 0x000fe20003800000 */
[----:B------:R-:W-:-:S02]  /*cd60*/  UIMAD.WIDE.U32 UR8, UR12, UR36, URZ ;  /* 0x000000240c0872a5 */ /* 0x000fc4000f8e003f */
[----:B------:R-:W-:Y:S01]  /*cd70*/  UIADD3 UR7, UR35, UR25, URZ ;  /* 0x0000001923077290 */ /* 0x000fe2000fffe03f */
[----:B0-----:R-:W-:Y:S02]  /*cd80*/  @!P4 FMUL.FTZ R12, R12, R19 ;  /* 0x000000130c0cc220 */ /* 0x001fe40000410000 */
[----:B--2---:R-:W-:Y:S01]  /*cd90*/  @!P3 FMUL.FTZ R13, R13, R20 ;  /* 0x000000140d0db220 */ /* 0x004fe20000410000 */
[----:B------:R-:W-:Y:S05]  /*cda0*/  @P5 BRA `(.L_x_545) ;  /* 0x000000e000005947 */ /* 0x000fea0003800000 */
[----:B---34-:R-:W-:Y:S01]  /*cdb0*/  MOV R21, UR12 ;  /* 0x0000000c00157c02 */ /* 0x018fe20008000f00 */
[----:B-----5:R-:W-:Y:S01]  /*cdc0*/  IMAD.MOV.U32 R19, RZ, RZ, R81 ;  /* 0x000000ffff137224 */ /* 0x020fe200078e0051 */
        /* <DEDUP_REMOVED lines=12> */
.L_x_545:
[----:B---34-:R-:W-:Y:S05]  /*ce90*/  BSYNC B0 ;  /* 0x0000000000007941 */ /* 0x018fea0003800000 */
.L_x_544:
[----:B------:R-:W2:Y:S01]  /*cea0*/  LDL.LU R44, [R1+0x78] ;  /* 0x00007800012c7983 */ /* 0x000ea20000300800 */
[----:B------:R-:W-:Y:S01]  /*ceb0*/  ULDC.64 UR36, c[0x0][0x2e0] ;  /* 0x0000b80000247ab9 */ /* 0x000fe20000000a00 */
[----:B-1----:R-:W-:Y:S01]  /*cec0*/  @!P2 FADD.FTZ R38, R38, 1 ;  /* 0x3f8000002626a421 */ /* 0x002fe20000010000 */
[----:B------:R-:W-:Y:S01]  /*ced0*/  UMOV UR35, UR7 ;  /* 0x0000000700237c82 */ /* 0x000fe20008000000 */
[----:B------:R-:W-:Y:S01]  /*cee0*/  LEA R18, P3, R56, c[0x0][0x330], 0x1 ;  /* 0x0000cc0038127a11 */ /* 0x000fe200078608ff */
[----:B------:R-:W-:Y:S01]  /*cef0*/  UIMAD.WIDE.U32 UR34, UR10, UR36, UR34 ;  /* 0x000000240a2272a5 */ /* 0x000fe2000f8e0022 */
[----:B0-----:R-:W0:Y:S01]  /*cf00*/  @!P2 MUFU.RCP R21, R38 ;  /* 0x000000260015a308 */ /* 0x001e220000001000 */
[----:B------:R-:W-:Y:S01]  /*cf10*/  UIMAD UR36, UR11, UR36, URZ ;  /* 0x000000240b2472a4 */ /* 0x000fe2000f8e023f */
[----:B------:R-:W-:Y:S01]  /*cf20*/  @!P0 FMUL.FTZ R14, R14, R75 ;  /* 0x0000004b0e0e8220 */ /* 0x000fe20000410000 */
[----:B------:R-:W-:Y:S01]  /*cf30*/  UIADD3 UR7, UP0, UR41, UR34, URZ ;  /* 0x0000002229077290 */ /* 0x000fe2000ff1e03f */
[----:B------:R-:W-:Y:S01]  /*cf40*/  @!P1 FMUL.FTZ R15, R15, R42 ;  /* 0x0000002a0f0f9220 */ /* 0x000fe20000410000 */
[----:B------:R-:W-:Y:S01]  /*cf50*/  UIMAD UR34, UR10, UR37, UR36 ;  /* 0x000000250a2272a4 */ /* 0x000fe2000f8e0224 */
[-C--:B------:R-:W-:Y:S01]  /*cf60*/  ISETP.GE.AND P5, PT, R77, R40.reuse, PT ;  /* 0x000000284d00720c */ /* 0x080fe20003fa6270 */
[----:B------:R-:W-:Y:S01]  /*cf70*/  BSSY B0, `(.L_x_546) ;  /* 0x0000081000007945 */ /* 0x000fe20003800000 */
[-C--:B------:R-:W-:Y:S01]  /*cf80*/  ISETP.GE.AND P0, PT, R76, R40.reuse, PT ;  /* 0x000000284c00720c */ /* 0x080fe20003f06270 */
[----:B------:R-:W-:Y:S01]  /*cf90*/  UIADD3.X UR34, UR42, UR34, UR35, UP0, !UPT ;  /* 0x000000222a227290 */ /* 0x000fe200087fe423 */
[----:B------:R-:W-:Y:S01]  /*cfa0*/  MOV R20, UR7 ;  /* 0x0000000700147c02 */ /* 0x000fe20008000f00 */
[----:B------:R-:W-:Y:S01]  /*cfb0*/  UIADD3 UR7, UR9, UR38, URZ ;  /* 0x0000002609077290 */ /* 0x000fe2000fffe03f */
[----:B------:R-:W-:-:S02]  /*cfc0*/  ISETP.GE.AND P1, PT, R165, R40, PT ;  /* 0x00000028a500720c */ /* 0x000fc40003f26270 */
[----:B------:R-:W-:Y:S02]  /*cfd0*/  LEA.HI.X R19, R56, c[0x0][0x334], R57, 0x1, P3 ;  /* 0x0000cd0038137a11 */ /* 0x000fe400018f0c39 */
[----:B------:R-:W-:Y:S01]  /*cfe0*/  LEA R18, P3, R20, R18, 0x1 ;  /* 0x0000001214127211 */ /* 0x000fe200078608ff */
[----:B0-----:R-:W-:Y:S01]  /*cff0*/  @!P2 FMUL.FTZ R16, R16, R21 ;  /* 0x000000151010a220 */ /* 0x001fe20000410000 */
[----:B------:R-:W-:Y:S02]  /*d000*/  MOV R37, UR34 ;  /* 0x0000002200257c02 */ /* 0x000fe40008000f00 */
[-C--:B------:R-:W-:Y:S02]  /*d010*/  ISETP.GE.AND P2, PT, R164, R40.reuse, PT ;  /* 0x00000028a400720c */ /* 0x080fe40003f46270 */
[----:B------:R-:W-:Y:S02]  /*d020*/  LEA.HI.X R19, R20, R19, R37, 0x1, P3 ;  /* 0x0000001314137211 */ /* 0x000fe400018f0c25 */
[----:B------:R-:W-:-:S02]  /*d030*/  ISETP.GE.AND P3, PT, R163, R40, PT ;  /* 0x00000028a300720c */ /* 0x000fc40003f66270 */
        /* <DEDUP_REMOVED lines=26> */
[----:B--2---:R-:W-:-:S04]  /*d1e0*/  FADD.FTZ R21, R0, R44 ;  /* 0x0000002c00157221 */ /* 0x004fc80000010000 */
[----:B------:R-:W-:Y:S01]  /*d1f0*/  FADD.FTZ R20, R21, R2 ;  /* 0x0000000215147221 */ /* 0x000fe20000010000 */
[----:B------:R-:W-:-:S03]  /*d200*/  F2FP.PACK_AB R2, R2, R0 ;  /* 0x000000000202723e */ /* 0x000fc600000000ff */
[----:B------:R-:W-:Y:S01]  /*d210*/  FADD.FTZ R21, R20, R3 ;  /* 0x0000000314157221 */ /* 0x000fe20000010000 */
[C---:B0-----:R-:W-:Y:S02]  /*d220*/  PRMT R19, R2.reuse, 0x7610, R19 ;  /* 0x0000761002137816 */ /* 0x041fe40000000013 */
[----:B------:R-:W-:Y:S01]  /*d230*/  PRMT R20, R2, 0x7632, R20 ;  /* 0x0000763202147816 */ /* 0x000fe20000000014 */
[----:B------:R-:W-:Y:S01]  /*d240*/  FADD.FTZ R0, R21, R4 ;  /* 0x0000000415007221 */ /* 0x000fe20000010000 */
[----:B------:R-:W-:Y:S01]  /*d250*/  F2FP.PACK_AB R2, R6, R5 ;  /* 0x000000050602723e */ /* 0x000fe200000000ff */
[----:B------:R0:W-:Y:S01]  /*d260*/  STS.U16 [R54], R19 ;  /* 0x0000001336007388 */ /* 0x0001e20000000400 */
[----:B------:R-:W-:Y:S01]  /*d270*/  F2FP.PACK_AB R3, R4, R3 ;  /* 0x000000030403723e */ /* 0x000fe200000000ff */
[----:B------:R-:W-:Y:S01]  /*d280*/  FADD.FTZ R5, R0, R5 ;  /* 0x0000000500057221 */ /* 0x000fe20000010000 */
[C---:B------:R-:W-:Y:S01]  /*d290*/  PRMT R18, R2.reuse, 0x7610, R18 ;  /* 0x0000761002127816 */ /* 0x040fe20000000012 */
[----:B------:R1:W-:Y:S01]  /*d2a0*/  STS.U16 [R17+0x2], R20 ;  /* 0x0000021411007388 */ /* 0x0003e20000000400 */
[----:B------:R-:W-:Y:S01]  /*d2b0*/  PRMT R38, R2, 0x7632, R38 ;  /* 0x0000763202267816 */ /* 0x000fe20000000026 */
[----:B------:R-:W-:Y:S01]  /*d2c0*/  FADD.FTZ R6, R5, R6 ;  /* 0x0000000605067221 */ /* 0x000fe20000010000 */
[----:B------:R-:W-:-:S02]  /*d2d0*/  PRMT R21, R3, 0x7610, R21 ;  /* 0x0000761003157816 */ /* 0x000fc40000000015 */
[----:B------:R-:W-:Y:S01]  /*d2e0*/  F2FP.PACK_AB R2, R8, R7 ;  /* 0x000000070802723e */ /* 0x000fe200000000ff */
[----:B------:R-:W-:Y:S01]  /*d2f0*/  FADD.FTZ R7, R6, R7 ;  /* 0x0000000706077221 */ /* 0x000fe20000010000 */
[----:B------:R-:W-:Y:S01]  /*d300*/  PRMT R37, R3, 0x7632, R37 ;  /* 0x0000763203257816 */ /* 0x000fe20000000025 */
[----:B------:R2:W-:Y:S01]  /*d310*/  STS.U16 [R22+0x4], R21 ;  /* 0x0000041516007388 */ /* 0x0005e20000000400 */
[----:B------:R-:W-:Y:S01]  /*d320*/  F2FP.PACK_AB R3, R10, R9 ;  /* 0x000000090a03723e */ /* 0x000fe200000000ff */
[----:B------:R-:W-:Y:S01]  /*d330*/  FADD.FTZ R8, R7, R8 ;  /* 0x0000000807087221 */ /* 0x000fe20000010000 */
[----:B0-----:R-:W-:Y:S01]  /*d340*/  PRMT R19, R2, 0x7610, R19 ;  /* 0x0000761002137816 */ /* 0x001fe20000000013 */
[----:B------:R-:W-:Y:S01]  /*d350*/  STS.U16 [R23+0x6], R37 ;  /* 0x0000062517007388 */ /* 0x000fe20000000400 */
[----:B------:R-:W-:Y:S01]  /*d360*/  F2FP.PACK_AB R4, R12, R11 ;  /* 0x0000000b0c04723e */ /* 0x000fe200000000ff */
[----:B------:R-:W-:Y:S01]  /*d370*/  FADD.FTZ R9, R8, R9 ;  /* 0x0000000908097221 */ /* 0x000fe20000010000 */
[----:B-1----:R-:W-:Y:S01]  /*d380*/  PRMT R17, R2, 0x7632, R17 ;  /* 0x0000763202117816 */ /* 0x002fe20000000011 */
[----:B------:R0:W-:Y:S01]  /*d390*/  STS.U16 [R24+0x8], R18 ;  /* 0x0000081218007388 */ /* 0x0001e20000000400 */
[----:B------:R-:W-:Y:S01]  /*d3a0*/  PRMT R20, R3, 0x7610, R20 ;  /* 0x0000761003147816 */ /* 0x000fe20000000014 */
[----:B------:R-:W-:Y:S01]  /*d3b0*/  FADD.FTZ R10, R9, R10 ;  /* 0x0000000a090a7221 */ /* 0x000fe20000010000 */
[----:B------:R-:W-:Y:S01]  /*d3c0*/  PRMT R39, R3, 0x7632, R39 ;  /* 0x0000763203277816 */ /* 0x000fe20000000027 */
[----:B------:R-:W-:Y:S01]  /*d3d0*/  STS.U16 [R25+0xa], R38 ;  /* 0x00000a2619007388 */ /* 0x000fe20000000400 */
[----:B------:R-:W-:Y:S01]  /*d3e0*/  F2FP.PACK_AB R2, R14, R13 ;  /* 0x0000000d0e02723e */ /* 0x000fe200000000ff */
[----:B------:R-:W-:Y:S01]  /*d3f0*/  FADD.FTZ R11, R10, R11 ;  /* 0x0000000b0a0b7221 */ /* 0x000fe20000010000 */
[----:B------:R-:W-:Y:S01]  /*d400*/  F2FP.PACK_AB R3, R16, R15 ;  /* 0x0000000f1003723e */ /* 0x000fe200000000ff */
[----:B------:R-:W-:Y:S01]  /*d410*/  STS.U16 [R26+0xc], R19 ;  /* 0x00000c131a007388 */ /* 0x000fe20000000400 */
[----:B--2---:R-:W-:Y:S01]  /*d420*/  PRMT R22, R2, 0x7632, R22 ;  /* 0x0000763202167816 */ /* 0x004fe20000000016 */
[----:B------:R-:W-:Y:S01]  /*d430*/  FADD.FTZ R12, R11, R12 ;  /* 0x0000000c0b0c7221 */ /* 0x000fe20000010000 */
[----:B0-----:R-:W-:Y:S01]  /*d440*/  PRMT R18, R4, 0x7632, R18 ;  /* 0x0000763204127816 */ /* 0x001fe20000000012 */
[----:B------:R-:W-:Y:S01]  /*d450*/  STS.U16 [R27+0xe], R17 ;  /* 0x00000e111b007388 */ /* 0x000fe20000000400 */
[----:B------:R-:W-:Y:S01]  /*d460*/  PRMT R24, R3, 0x7632, R24 ;  /* 0x0000763203187816 */ /* 0x000fe20000000018 */
[----:B------:R-:W-:-:S02]  /*d470*/  FADD.FTZ R13, R12, R13 ;  /* 0x0000000d0c0d7221 */ /* 0x000fc40000010000 */
[----:B------:R-:W-:Y:S02]  /*d480*/  STS.U16 [R28+0x10], R20 ;  /* 0x000010141c007388 */ /* 0x000fe40000000400 */
[----:B------:R-:W-:Y:S02]  /*d490*/  FADD.FTZ R14, R13, R14 ;  /* 0x0000000e0d0e7221 */ /* 0x000fe40000010000 */
[----:B------:R-:W-:Y:S02]  /*d4a0*/  STS.U16 [R29+0x12], R39 ;  /* 0x000012271d007388 */ /* 0x000fe40000000400 */
[----:B------:R-:W-:Y:S02]  /*d4b0*/  FADD.FTZ R15, R14, R15 ;  /* 0x0000000f0e0f7221 */ /* 0x000fe40000010000 */
[----:B------:R-:W-:Y:S02]  /*d4c0*/  STS.U16 [R30+0x14], R4 ;  /* 0x000014041e007388 */ /* 0x000fe40000000400 */
[----:B------:R-:W-:-:S02]  /*d4d0*/  FADD.FTZ R0, R15, R16 ;  /* 0x000000100f007221 */ /* 0x000fc40000010000 */
        /* <DEDUP_REMOVED lines=29> */
[----:B------:R-:W-:Y:S01]  /*d6b0*/  ULDC.64 UR34, c[0x0][0x300] ;  /* 0x0000c00000227ab9 */ /* 0x000fe20000000a00 */
[----:B-----5:R-:W-:Y:S01]  /*d6c0*/  MOV R2, R80 ;  /* 0x0000005000027202 */ /* 0x020fe20000000f00 */
        /* <DEDUP_REMOVED lines=11> */
.L_x_547:
[----:B------:R-:W-:Y:S05]  /*d780*/  BSYNC B0 ;  /* 0x0000000000007941 */ /* 0x000fea0003800000 */
.L_x_546:
        /* <DEDUP_REMOVED lines=16> */
[----:B------:R-:W-:Y:S01]  /*d890*/  IMAD.U32 R3, RZ, RZ, UR41 ;  /* 0x00000029ff037e24 */ /* 0x000fe2000f8e00ff */
[----:B------:R-:W-:-:S02]  /*d8a0*/  UISETP.GT.AND UP0, UPT, UR24, 0x1, UPT ;  /* 0x000000011800788c */ /* 0x000fc4000bf04270 */
[----:B------:R-:W-:Y:S02]  /*d8b0*/  UIADD3 UR18, UP2, UR18, -0x1000, URZ ;  /* 0xfffff00012127890 */ /* 0x000fe4000ff5e03f */
[----:B0-----:R-:W-:Y:S01]  /*d8c0*/  MOV R4, UR8 ;  /* 0x0000000800047c02 */ /* 0x001fe20008000f00 */
        /* <DEDUP_REMOVED lines=40> */
.L_x_457:
        /* <DEDUP_REMOVED lines=34> */
[----:B------:R1:W-:Y:S02]  /*dd70*/  RED.E.ADD.F32.FTZ.RN.STRONG.GPU [R2.64], R4 ;  /* 0x000000040200798e */ /* 0x0003e4000c10e7a0 */
.L_x_550:
[----:B-1----:R-:W-:Y:S05]  /*dd80*/  BSYNC B0 ;  /* 0x0000000000007941 */ /* 0x002fea0003800000 */
.L_x_549:
        /* <DEDUP_REMOVED lines=34> */
.L_x_552:
[----:B------:R-:W3:Y:S02]  /*dfb0*/  S2R R11, SR_TID.X ;  /* 0x00000000000b7919 */ /* 0x000ee40000002100 */
.L_x_553:
[----:B-1----:R-:W-:Y:S05]  /*dfc0*/  BSYNC B0 ;  /* 0x0000000000007941 */ /* 0x002fea0003800000 */
.L_x_551:
        /* <DEDUP_REMOVED lines=12> */
.L_x_554:
[----:B0-----:R-:W0:Y:S01]  /*e090*/  LDS R13, [R11.X4+0x4de0] ;  /* 0x004de0000b0d7984 */ /* 0x001e220000004800 */
[----:B------:R-:W-:Y:S01]  /*e0a0*/  IMAD.U32 R4, RZ, RZ, UR4 ;  /* 0x00000004ff047e24 */ /* 0x000fe2000f8e00ff */
[----:B------:R-:W-:Y:S02]  /*e0b0*/  SHF.R.S32.HI R0, RZ, 0x1f, R11 ;  /* 0x0000001fff007819 */ /* 0x000fe4000001140b */
[----:B------:R1:W2:Y:S01]  /*e0c0*/  LDS R15, [R11.X4+0x51e0] ;  /* 0x0051e0000b0f7984 */ /* 0x0002a20000004800 */
[----:B------:R-:W-:-:S02]  /*e0d0*/  MOV R3, UR6 ;  /* 0x0000000600037c02 */ /* 0x000fc40008000f00 */
[----:B------:R-:W-:Y:S01]  /*e0e0*/  MOV R2, R4 ;  /* 0x0000000400027202 */ /* 0x000fe20000000f00 */
[C---:B------:R-:W-:Y:S01]  /*e0f0*/  IMAD R4, R0.reuse, c[0x0][0x290], RZ ;  /* 0x0000a40000047a24 */ /* 0x040fe200078e02ff */
[----:B------:R-:W-:Y:S01]  /*e100*/  MOV R8, UR12 ;  /* 0x0000000c00087c02 */ /* 0x000fe20008000f00 */
[----:B------:R-:W-:Y:S01]  /*e110*/  IMAD R0, R0, c[0x0][0x2b0], RZ ;  /* 0x0000ac0000007a24 */ /* 0x000fe200078e02ff */
[----:B------:R-:W-:Y:S01]  /*e120*/  MOV R5, UR5 ;  /* 0x0000000500057c02 */ /* 0x000fe20008000f00 */
[C---:B------:R-:W-:Y:S01]  /*e130*/  IMAD.WIDE.U32 R2, R11.reuse, c[0x0][0x290], R2 ;  /* 0x0000a4000b027a25 */ /* 0x040fe200078e0002 */
[----:B------:R-:W-:Y:S02]  /*e140*/  MOV R7, UR7 ;  /* 0x0000000700077c02 */ /* 0x000fe40008000f00 */
[----:B------:R-:W-:Y:S01]  /*e150*/  MOV R6, R8 ;  /* 0x0000000800067202 */ /* 0x000fe20000000f00 */
[C---:B------:R-:W-:Y:S01]  /*e160*/  IMAD R5, R11.reuse, c[0x0][0x294], R4 ;  /* 0x0000a5000b057a24 */ /* 0x040fe200078e0204 */
[----:B------:R-:W-:Y:S01]  /*e170*/  MOV R9, UR13 ;  /* 0x0000000d00097c02 */ /* 0x000fe20008000f00 */
[C---:B------:R-:W-:Y:S01]  /*e180*/  IMAD R9, R11.reuse, c[0x0][0x2b4], R0 ;  /* 0x0000ad000b097a24 */ /* 0x040fe200078e0200 */
[C---:B------:R-:W-:Y:S01]  /*e190*/  LEA R4, P0, R2.reuse, c[0x0][0x310], 0x2 ;  /* 0x0000c40002047a11 */ /* 0x040fe200078010ff */
[----:B------:R-:W-:Y:S01]  /*e1a0*/  IMAD.WIDE.U32 R6, R11, c[0x0][0x2b0], R6 ;  /* 0x0000ac000b067a25 */ /* 0x000fe200078e0006 */
[----:B------:R-:W-:Y:S01]  /*e1b0*/  IADD3 R5, R3, R5, RZ ;  /* 0x0000000503057210 */ /* 0x000fe20007ffe0ff */
[----:B------:R-:W-:Y:S01]  /*e1c0*/  YIELD ;  /* 0x0000000000007946 */ /* 0x000fe20003800000 */
[----:B-1----:R-:W-:Y:S01]  /*e1d0*/  IADD3 R11, R11, c[0x0][0x0], RZ ;  /* 0x000000000b0b7a10 */ /* 0x002fe20007ffe0ff */
[----:B------:R-:W-:Y:S01]  /*e1e0*/  IMAD.IADD R3, R7, 0x1, R9 ;  /* 0x0000000107037824 */ /* 0x000fe200078e0209 */
[----:B------:R-:W-:-:S02]  /*e1f0*/  LEA.HI.X R5, R2, c[0x0][0x314], R5, 0x2, P0 ;  /* 0x0000c50002057a11 */ /* 0x000fc400000f1405 */
[----:B------:R-:W-:Y:S02]  /*e200*/  ISETP.GE.AND P0, PT, R11, c[0x0][0x16c], PT ;  /* 0x00005b000b007a0c */ /* 0x000fe40003f06270 */
[----:B------:R-:W-:-:S04]  /*e210*/  LEA R8, P1, R6, c[0x0][0x318], 0x2 ;  /* 0x0000c60006087a11 */ /* 0x000fc800078210ff */
[----:B------:R-:W-:Y:S01]  /*e220*/  LEA.HI.X R9, R6, c[0x0][0x31c], R3, 0x2, P1 ;  /* 0x0000c70006097a11 */ /* 0x000fe200008f1403 */
[----:B0-----:R0:W-:Y:S04]  /*e230*/  RED.E.ADD.F32.FTZ.RN.STRONG.GPU [R4.64], R13 ;  /* 0x0000000d0400798e */ /* 0x0011e8000c10e7a0 */
[----:B--2---:R0:W-:Y:S02]  /*e240*/  RED.E.ADD.F32.FTZ.RN.STRONG.GPU [R8.64], R15 ;  /* 0x0000000f0800798e */ /* 0x0041e4000c10e7a0 */
[----:B------:R-:W-:Y:S05]  /*e250*/  @!P0 BRA `(.L_x_554) ;  /* 0xfffffe3000008947 */ /* 0x000fea000383ffff */
[----:B------:R-:W-:Y:S05]  /*e260*/  EXIT ;  /* 0x000000000000794d */ /* 0x000fea0003800000 */
.L_x_500:
[----:B------:R-:W-:Y:S01]  /*e270*/  HFMA2.MMA R86, -RZ, RZ, 0, 5.9604644775390625e-08 ;  /* 0x00000001ff567435 */ /* 0x000fe200000001ff */
[----:B------:R-:W-:Y:S02]  /*e280*/  MOV R85, R141 ;  /* 0x0000008d00557202 */ /* 0x000fe40000000f00 */
[----:B------:R-:W-:-:S03]  /*e290*/  MOV R84, 0xe2b0 ;  /* 0x0000e2b000547802 */ /* 0x000fc60000000f00 */
[----:B------:R-:W-:Y:S05]  /*e2a0*/  CALL.REL.NOINC `($__internal_23_$__cuda_sm70_shflsync_up) ;  /* 0x00000c3000007944 */ /* 0x000fea0003c00000 */
[----:B------:R-:W-:Y:S01]  /*e2b0*/  MOV R156, R86 ;  /* 0x00000056009c7202 */ /* 0x000fe20000000f00 */
[----:B--2---:R-:W-:Y:S05]  /*e2c0*/  BRA `(.L_x_555) ;  /* 0xffffaa5000007947 */ /* 0x004fea000383ffff */
.L_x_501:
[----:B------:R-:W-:Y:S01]  /*e2d0*/  HFMA2.MMA R86, -RZ, RZ, 0, 5.9604644775390625e-08 ;  /* 0x00000001ff567435 */ /* 0x000fe200000001ff */
[----:B------:R-:W-:-:S02]  /*e2e0*/  MOV R85, R87 ;  /* 0x0000005700557202 */ /* 0x000fc40000000f00 */
[----:B------:R-:W-:-:S03]  /*e2f0*/  MOV R84, 0xe310 ;  /* 0x0000e31000547802 */ /* 0x000fc60000000f00 */
[----:B01----:R-:W-:Y:S05]  /*e300*/  CALL.REL.NOINC `($__internal_23_$__cuda_sm70_shflsync_up) ;  /* 0x00000bd000007944 */ /* 0x003fea0003c00000 */
[----:B------:R-:W0:Y:S01]  /*e310*/  S2R R85, SR_LANEID ;  /* 0x0000000000557919 */ /* 0x000e220000000000 */
[C---:B------:R-:W-:Y:S02]  /*e320*/  FMUL.FTZ R156, R141.reuse, R156 ;  /* 0x0000009c8d9c7220 */ /* 0x040fe40000410000 */
[----:B------:R-:W-:Y:S01]  /*e330*/  FFMA.FTZ R84, R141, R86, R87 ;  /* 0x000000568d547223 */ /* 0x000fe20000010057 */
[----:B------:R-:W-:Y:S02]  /*e340*/  MOV R86, 0x2 ;  /* 0x0000000200567802 */ /* 0x000fe40000000f00 */
[----:B0-----:R-:W-:-:S04]  /*e350*/  ISETP.GE.AND P0, PT, R85, 0x1, PT ;  /* 0x000000015500780c */ /* 0x001fc80003f06270 */
[----:B------:R-:W-:Y:S02]  /*e360*/  FSEL R141, R141, R156, !P0 ;  /* 0x0000009c8d8d7208 */ /* 0x000fe40004000000 */
[----:B------:R-:W-:Y:S02]  /*e370*/  FSEL R87, R87, R84, !P0 ;  /* 0x0000005457577208 */ /* 0x000fe40004000000 */
[----:B------:R-:W-:Y:S02]  /*e380*/  MOV R85, R141 ;  /* 0x0000008d00557202 */ /* 0x000fe40000000f00 */
[----:B------:R-:W-:Y:S02]  /*e390*/  MOV R84, 0xe3b0 ;  /* 0x0000e3b000547802 */ /* 0x000fe40000000f00 */
[----:B--2---:R-:W-:Y:S05]  /*e3a0*/  CALL.REL.NOINC `($__internal_23_$__cuda_sm70_shflsync_up) ;  /* 0x00000b3000007944 */ /* 0x004fea0003c00000 */
[----:B------:R-:W-:Y:S01]  /*e3b0*/  IMAD.MOV.U32 R156, RZ, RZ, R86 ;  /* 0x000000ffff9c7224 */ /* 0x000fe200078e0056 */
[----:B------:R-:W-:Y:S01]  /*e3c0*/  HFMA2.MMA R86, -RZ, RZ, 0, 1.1920928955078125e-07 ;  /* 0x00000002ff567435 */ /* 0x000fe200000001ff */
[----:B------:R-:W-:Y:S02]  /*e3d0*/  MOV R85, R87 ;  /* 0x0000005700557202 */ /* 0x000fe40000000f00 */
[----:B------:R-:W-:-:S03]  /*e3e0*/  MOV R84, 0xe400 ;  /* 0x0000e40000547802 */ /* 0x000fc60000000f00 */
[----:B--2---:R-:W-:Y:S05]  /*e3f0*/  CALL.REL.NOINC `($__internal_23_$__cuda_sm70_shflsync_up) ;  /* 0x00000ae000007944 */ /* 0x004fea0003c00000 */
[----:B------:R-:W0:Y:S02]  /*e400*/  S2R R84, SR_LANEID ;  /* 0x0000000000547919 */ /* 0x000e240000000000 */
[----:B0-----:R-:W-:-:S02]  /*e410*/  ISETP.GE.AND P0, PT, R84, 0x2, PT ;  /* 0x000000025400780c */ /* 0x001fc40003f06270 */
[----:B------:R-:W-:-:S11]  /*e420*/  MOV R84, 0xe480 ;  /* 0x0000e48000547802 */ /* 0x000fd60000000f00 */
[----:B------:R-:W-:Y:S01]  /*e430*/  @P0 FFMA.FTZ R87, R141, R86, R87 ;  /* 0x000000568d570223 */ /* 0x000fe20000010057 */
[----:B------:R-:W-:Y:S01]  /*e440*/  MOV R86, 0x4 ;  /* 0x0000000400567802 */ /* 0x000fe20000000f00 */
[----:B------:R-:W-:-:S05]  /*e450*/  @P0 FMUL.FTZ R141, R156, R141 ;  /* 0x0000008d9c8d0220 */ /* 0x000fca0000410000 */
[----:B------:R-:W-:Y:S02]  /*e460*/  MOV R85, R141 ;  /* 0x0000008d00557202 */ /* 0x000fe40000000f00 */
[----:B--2---:R-:W-:Y:S05]  /*e470*/  CALL.REL.NOINC `($__internal_23_$__cuda_sm70_shflsync_up) ;  /* 0x00000a6000007944 */ /* 0x004fea0003c00000 */
[----:B------:R-:W-:Y:S01]  /*e480*/  MOV R156, R86 ;  /* 0x00000056009c7202 */ /* 0x000fe20000000f00 */
[----:B------:R-:W-:Y:S01]  /*e490*/  HFMA2.MMA R86, -RZ, RZ, 0, 2.384185791015625e-07 ;  /* 0x00000004ff567435 */ /* 0x000fe200000001ff */
[----:B------:R-:W-:Y:S02]  /*e4a0*/  MOV R85, R87 ;  /* 0x0000005700557202 */ /* 0x000fe40000000f00 */
[----:B------:R-:W-:-:S03]  /*e4b0*/  MOV R84, 0xe4d0 ;  /* 0x0000e4d000547802 */ /* 0x000fc60000000f00 */
[----:B--2---:R-:W-:Y:S05]  /*e4c0*/  CALL.REL.NOINC `($__internal_23_$__cuda_sm70_shflsync_up) ;  /* 0x00000a1000007944 */ /* 0x004fea0003c00000 */
[----:B------:R-:W0:Y:S02]  /*e4d0*/  S2R R84, SR_LANEID ;  /* 0x0000000000547919 */ /* 0x000e240000000000 */
[----:B0-----:R-:W-:Y:S02]  /*e4e0*/  ISETP.GE.AND P0, PT, R84, 0x4, PT ;  /* 0x000000045400780c */ /* 0x001fe40003f06270 */
[----:B------:R-:W-:-:S11]  /*e4f0*/  MOV R84, 0xe550 ;  /* 0x0000e55000547802 */ /* 0x000fd60000000f00 */
[----:B------:R-:W-:Y:S02]  /*e500*/  @P0 FFMA.FTZ R87, R141, R86, R87 ;  /* 0x000000568d570223 */ /* 0x000fe40000010057 */
[----:B------:R-:W-:Y:S02]  /*e510*/  @P0 FMUL.FTZ R141, R156, R141 ;  /* 0x0000008d9c8d0220 */ /* 0x000fe40000410000 */
[----:B------:R-:W-:-:S03]  /*e520*/  IMAD.MOV.U32 R86, RZ, RZ, 0x8 ;  /* 0x00000008ff567424 */ /* 0x000fc600078e00ff */
[----:B------:R-:W-:Y:S02]  /*e530*/  MOV R85, R141 ;  /* 0x0000008d00557202 */ /* 0x000fe40000000f00 */
[----:B--2---:R-:W-:Y:S05]  /*e540*/  CALL.REL.NOINC `($__internal_23_$__cuda_sm70_shflsync_up) ;  /* 0x0000099000007944 */ /* 0x004fea0003c00000 */
[----:B------:R-:W-:Y:S01]  /*e550*/  MOV R156, R86 ;  /* 0x00000056009c7202 */ /* 0x000fe20000000f00 */
[----:B------:R-:W-:Y:S01]  /*e560*/  HFMA2.MMA R86, -RZ, RZ, 0, 4.76837158203125e-07 ;  /* 0x00000008ff567435 */ /* 0x000fe200000001ff */
[----:B------:R-:W-:Y:S02]  /*e570*/  MOV R85, R87 ;  /* 0x0000005700557202 */ /* 0x000fe40000000f00 */
[----:B------:R-:W-:-:S03]  /*e580*/  MOV R84, 0xe5a0 ;  /* 0x0000e5a000547802 */ /* 0x000fc60000000f00 */
[----:B--2---:R-:W-:Y:S05]  /*e590*/  CALL.REL.NOINC `($__internal_23_$__cuda_sm70_shflsync_up) ;  /* 0x0000094000007944 */ /* 0x004fea0003c00000 */
[----:B------:R-:W0:Y:S02]  /*e5a0*/  S2R R84, SR_LANEID ;  /* 0x0000000000547919 */ /* 0x000e240000000000 */
[----:B0-----:R-:W-:Y:S02]  /*e5b0*/  ISETP.GE.AND P0, PT, R84, 0x8, PT ;  /* 0x000000085400780c */ /* 0x001fe40003f06270 */
[----:B------:R-:W-:-:S11]  /*e5c0*/  MOV R84, 0xe620 ;  /* 0x0000e62000547802 */ /* 0x000fd60000000f00 */
[----:B------:R-:W-:Y:S01]  /*e5d0*/  @P0 FFMA.FTZ R87, R141, R86, R87 ;  /* 0x000000568d570223 */ /* 0x000fe20000010057 */
[----:B------:R-:W-:Y:S01]  /*e5e0*/  HFMA2.MMA R86, -RZ, RZ, 0, 9.5367431640625e-07 ;  /* 0x00000010ff567435 */ /* 0x000fe200000001ff */
[----:B------:R-:W-:-:S05]  /*e5f0*/  @P0 FMUL.FTZ R141, R156, R141 ;  /* 0x0000008d9c8d0220 */ /* 0x000fca0000410000 */
[----:B------:R-:W-:Y:S02]  /*e600*/  MOV R85, R141 ;  /* 0x0000008d00557202 */ /* 0x000fe40000000f00 */
[----:B--2---:R-:W-:Y:S05]  /*e610*/  CALL.REL.NOINC `($__internal_23_$__cuda_sm70_shflsync_up) ;  /* 0x000008c000007944 */ /* 0x004fea0003c00000 */
[----:B------:R-:W-:Y:S01]  /*e620*/  MOV R156, R86 ;  /* 0x00000056009c7202 */ /* 0x000fe20000000f00 */
[----:B------:R-:W-:Y:S01]  /*e630*/  HFMA2.MMA R86, -RZ, RZ, 0, 9.5367431640625e-07 ;  /* 0x00000010ff567435 */ /* 0x000fe200000001ff */
[----:B------:R-:W-:Y:S01]  /*e640*/  IMAD.MOV.U32 R85, RZ, RZ, R87 ;  /* 0x000000ffff557224 */ /* 0x000fe200078e0057 */
[----:B------:R-:W-:-:S04]  /*e650*/  MOV R84, 0xe670 ;  /* 0x0000e67000547802 */ /* 0x000fc80000000f00 */
[----:B--2---:R-:W-:Y:S05]  /*e660*/  CALL.REL.NOINC `($__internal_23_$__cuda_sm70_shflsync_up) ;  /* 0x0000087000007944 */ /* 0x004fea0003c00000 */
[----:B------:R-:W-:Y:S01]  /*e670*/  MOV R84, R86 ;  /* 0x0000005600547202 */ /* 0x000fe20000000f00 */
[----:B--2---:R-:W-:Y:S05]  /*e680*/  BRA `(.L_x_556) ;  /* 0xffffa80000007947 */ /* 0x004fea000383ffff */
.L_x_504:
[----:B-1----:R-:W-:Y:S01]  /*e690*/  HFMA2.MMA R86, -RZ, RZ, 0, 5.9604644775390625e-08 ;  /* 0x00000001ff567435 */ /* 0x002fe200000001ff */
[----:B------:R-:W-:Y:S02]  /*e6a0*/  MOV R85, R141 ;  /* 0x0000008d00557202 */ /* 0x000fe40000000f00 */
[----:B------:R-:W-:-:S03]  /*e6b0*/  MOV R84, 0xe6d0 ;  /* 0x0000e6d000547802 */ /* 0x000fc60000000f00 */
[----:B--2--5:R-:W-:Y:S05]  /*e6c0*/  CALL.REL.NOINC `($__internal_23_$__cuda_sm70_shflsync_up) ;  /* 0x0000081000007944 */ /* 0x024fea0003c00000 */
[----:B------:R-:W-:Y:S01]  /*e6d0*/  MOV R141, R86 ;  /* 0x00000056008d7202 */ /* 0x000fe20000000f00 */
[----:B------:R-:W-:Y:S01]  /*e6e0*/  HFMA2.MMA R86, -RZ, RZ, 0, 5.9604644775390625e-08 ;  /* 0x00000001ff567435 */ /* 0x000fe200000001ff */
[----:B------:R-:W-:Y:S02]  /*e6f0*/  MOV R85, R87 ;  /* 0x0000005700557202 */ /* 0x000fe40000000f00 */
[----:B------:R-:W-:-:S03]  /*e700*/  MOV R84, 0xe720 ;  /* 0x0000e72000547802 */ /* 0x000fc60000000f00 */
[----:B--2---:R-:W-:Y:S05]  /*e710*/  CALL.REL.NOINC `($__internal_23_$__cuda_sm70_shflsync_up) ;  /* 0x000007c000007944 */ /* 0x004fea0003c00000 */
[----:B------:R-:W-:Y:S01]  /*e720*/  IMAD.MOV.U32 R87, RZ, RZ, R86 ;  /* 0x000000ffff577224 */ /* 0x000fe200078e0056 */
[----:B------:R-:W-:Y:S01]  /*e730*/  HFMA2.MMA R86, -RZ, RZ, 0, 0 ;  /* 0x00000000ff567435 */ /* 0x000fe200000001ff */
[----:B------:R-:W-:-:S02]  /*e740*/  MOV R84, R82 ;  /* 0x0000005200547202 */ /* 0x000fc40000000f00 */
[----:B------:R-:W-:-:S03]  /*e750*/  MOV R85, 0xe770 ;  /* 0x0000e77000557802 */ /* 0x000fc60000000f00 */
[----:B--2---:R-:W-:Y:S05]  /*e760*/  CALL.REL.NOINC `($__internal_22_$__cuda_sm70_shflsync_idx_p) ;  /* 0x000006d000007944 */ /* 0x004fea0003c00000 */
[----:B-1----:R-:W-:Y:S01]  /*e770*/  MOV R82, R86 ;  /* 0x0000005600527202 */ /* 0x002fe20000000f00 */
[----:B------:R-:W-:Y:S01]  /*e780*/  HFMA2.MMA R86, -RZ, RZ, 0, 0 ;  /* 0x00000000ff567435 */ /* 0x000fe200000001ff */
[----:B------:R-:W-:Y:S02]  /*e790*/  MOV R84, R83 ;  /* 0x0000005300547202 */ /* 0x000fe40000000f00 */
[----:B------:R-:W-:-:S03]  /*e7a0*/  MOV R85, 0xe7c0 ;  /* 0x0000e7c000557802 */ /* 0x000fc60000000f00 */
[----:B--2--5:R-:W-:Y:S05]  /*e7b0*/  CALL.REL.NOINC `($__internal_22_$__cuda_sm70_shflsync_idx_p) ;  /* 0x0000068000007944 */ /* 0x024fea0003c00000 */
[----:B-1----:R-:W-:Y:S01]  /*e7c0*/  MOV R83, R86 ;  /* 0x0000005600537202 */ /* 0x002fe20000000f00 */
[----:B--2--5:R-:W-:Y:S05]  /*e7d0*/  BRA `(.L_x_557) ;  /* 0xffffa7e000007947 */ /* 0x024fea000383ffff */
.L_x_507:
[----:B------:R-:W-:Y:S01]  /*e7e0*/  MOV R85, R87 ;  /* 0x0000005700557202 */ /* 0x000fe20000000f00 */
[----:B------:R-:W-:Y:S01]  /*e7f0*/  IMAD.MOV.U32 R86, RZ, RZ, 0x1 ;  /* 0x00000001ff567424 */ /* 0x000fe200078e00ff */
[----:B------:R-:W-:Y:S02]  /*e800*/  MOV R84, 0xe820 ;  /* 0x0000e82000547802 */ /* 0x000fe40000000f00 */
[----:B-----5:R-:W-:Y:S05]  /*e810*/  CALL.REL.NOINC `($__internal_21_$__cuda_sm70_shflsync_down) ;  /* 0x0000059000007944 */ /* 0x020fea0003c00000 */
[----:B-1----:R-:W-:Y:S01]  /*e820*/  MOV R89, R86 ;  /* 0x0000005600597202 */ /* 0x002fe20000000f00 */
[----:B0-2--5:R-:W-:Y:S05]  /*e830*/  BRA `(.L_x_558) ;  /* 0xffffada000007947 */ /* 0x025fea000383ffff */
.L_x_508:
[----:B------:R-:W-:Y:S01]  /*e840*/  HFMA2.MMA R86, -RZ, RZ, 0, 5.9604644775390625e-08 ;  /* 0x00000001ff567435 */ /* 0x000fe200000001ff */
[----:B------:R-:W-:Y:S02]  /*e850*/  MOV R85, R88 ;  /* 0x0000005800557202 */ /* 0x000fe40000000f00 */
[----:B------:R-:W-:-:S03]  /*e860*/  MOV R84, 0xe880 ;  /* 0x0000e88000547802 */ /* 0x000fc60000000f00 */
[----:B01---5:R-:W-:Y:S05]  /*e870*/  CALL.REL.NOINC `($__internal_21_$__cuda_sm70_shflsync_down) ;  /* 0x0000053000007944 */ /* 0x023fea0003c00000 */
[C---:B------:R-:W-:Y:S02]  /*e880*/  FMUL.FTZ R89, R87.reuse, R89 ;  /* 0x0000005957597220 */ /* 0x040fe40000410000 */
[----:B-1----:R-:W-:Y:S01]  /*e890*/  FFMA.FTZ R84, R87, R86, R88 ;  /* 0x0000005657547223 */ /* 0x002fe20000010058 */
[----:B------:R-:W-:-:S02]  /*e8a0*/  MOV R86, 0x2 ;  /* 0x0000000200567802 */ /* 0x000fc40000000f00 */
[----:B------:R-:W-:Y:S02]  /*e8b0*/  FSEL R87, R87, R89, !P4 ;  /* 0x0000005957577208 */ /* 0x000fe40006000000 */
[----:B------:R-:W-:Y:S02]  /*e8c0*/  FSEL R88, R88, R84, !P4 ;  /* 0x0000005458587208 */ /* 0x000fe40006000000 */
[----:B------:R-:W-:Y:S02]  /*e8d0*/  MOV R85, R87 ;  /* 0x0000005700557202 */ /* 0x000fe40000000f00 */
[----:B------:R-:W-:Y:S02]  /*e8e0*/  MOV R84, 0xe900 ;  /* 0x0000e90000547802 */ /* 0x000fe40000000f00 */
[----:B0-2--5:R-:W-:Y:S05]  /*e8f0*/  CALL.REL.NOINC `($__internal_21_$__cuda_sm70_shflsync_down) ;  /* 0x000004b000007944 */ /* 0x025fea0003c00000 */
[----:B-1----:R-:W-:Y:S01]  /*e900*/  MOV R89, R86 ;  /* 0x0000005600597202 */ /* 0x002fe20000000f00 */
[----:B------:R-:W-:Y:S01]  /*e910*/  IMAD.MOV.U32 R86, RZ, RZ, 0x2 ;  /* 0x00000002ff567424 */ /* 0x000fe200078e00ff */
[----:B------:R-:W-:Y:S02]  /*e920*/  MOV R85, R88 ;  /* 0x0000005800557202 */ /* 0x000fe40000000f00 */
[----:B------:R-:W-:-:S02]  /*e930*/  MOV R84, 0xe950 ;  /* 0x0000e95000547802 */ /* 0x000fc40000000f00 */
[----:B0-2--5:R-:W-:Y:S05]  /*e940*/  CALL.REL.NOINC `($__internal_21_$__cuda_sm70_shflsync_down) ;  /* 0x0000046000007944 */ /* 0x025fea0003c00000 */
[----:B-1----:R-:W-:Y:S01]  /*e950*/  @!P3 FFMA.FTZ R88, R87, R86, R88 ;  /* 0x000000565758b223 */ /* 0x002fe20000010058 */
[----:B------:R-:W-:Y:S01]  /*e960*/  HFMA2.MMA R86, -RZ, RZ, 0, 2.384185791015625e-07 ;  /* 0x00000004ff567435 */ /* 0x000fe200000001ff */
[----:B------:R-:W-:Y:S01]  /*e970*/  @!P3 FMUL.FTZ R87, R89, R87 ;  /* 0x000000575957b220 */ /* 0x000fe20000410000 */
[----:B------:R-:W-:-:S04]  /*e980*/  MOV R84, 0xe9b0 ;  /* 0x0000e9b000547802 */ /* 0x000fc80000000f00 */
[----:B------:R-:W-:Y:S02]  /*e990*/  MOV R85, R87 ;  /* 0x0000005700557202 */ /* 0x000fe40000000f00 */
[----:B0-2--5:R-:W-:Y:S05]  /*e9a0*/  CALL.REL.NOINC `($__internal_21_$__cuda_sm70_shflsync_down) ;  /* 0x0000040000007944 */ /* 0x025fea0003c00000 */
[----:B-1----:R-:W-:Y:S01]  /*e9b0*/  MOV R89, R86 ;  /* 0x0000005600597202 */ /* 0x002fe20000000f00 */
[----:B------:R-:W-:Y:S01]  /*e9c0*/  HFMA2.MMA R86, -RZ, RZ, 0, 2.384185791015625e-07 ;  /* 0x00000004ff567435 */ /* 0x000fe200000001ff */
[----:B------:R-:W-:Y:S02]  /*e9d0*/  MOV R85, R88 ;  /* 0x0000005800557202 */ /* 0x000fe40000000f00 */
[----:B------:R-:W-:-:S03]  /*e9e0*/  MOV R84, 0xea00 ;  /* 0x0000ea0000547802 */ /* 0x000fc60000000f00 */
[----:B0-2--5:R-:W-:Y:S05]  /*e9f0*/  CALL.REL.NOINC `($__internal_21_$__cuda_sm70_shflsync_down) ;  /* 0x000003b000007944 */ /* 0x025fea0003c00000 */
[----:B-1----:R-:W-:Y:S01]  /*ea00*/  @!P2 FFMA.FTZ R88, R87, R86, R88 ;  /* 0x000000565758a223 */ /* 0x002fe20000010058 */
[----:B------:R-:W-:Y:S01]  /*ea10*/  MOV R84, 0xea80 ;  /* 0x0000ea8000547802 */ /* 0x000fe20000000f00 */
[----:B------:R-:W-:Y:S02]  /*ea20*/  @!P2 FMUL.FTZ R87, R89, R87 ;  /* 0x000000575957a220 */ /* 0x000fe40000410000 */
[----:B------:R-:W-:Y:S01]  /*ea30*/  IMAD.MOV.U32 R86, RZ, RZ, 0x8 ;  /* 0x00000008ff567424 */ /* 0x000fe200078e00ff */
[----:B------:R-:W-:Y:S02]  /*ea40*/  MOV R89, R88 ;  /* 0x0000005800597202 */ /* 0x000fe40000000f00 */
[----:B------:R-:W-:-:S04]  /*ea50*/  MOV R88, R87 ;  /* 0x0000005700587202 */ /* 0x000fc80000000f00 */
[----:B------:R-:W-:Y:S02]  /*ea60*/  MOV R85, R88 ;  /* 0x0000005800557202 */ /* 0x000fe40000000f00 */
[----:B0-2--5:R-:W-:Y:S05]  /*ea70*/  CALL.REL.NOINC `($__internal_21_$__cuda_sm70_shflsync_down) ;  /* 0x0000033000007944 */ /* 0x025fea0003c00000 */
[----:B-1----:R-:W-:Y:S01]  /*ea80*/  MOV R87, R86 ;  /* 0x0000005600577202 */ /* 0x002fe20000000f00 */
[----:B------:R-:W-:Y:S01]  /*ea90*/  HFMA2.MMA R86, -RZ, RZ, 0, 4.76837158203125e-07 ;  /* 0x00000008ff567435 */ /* 0x000fe200000001ff */
[----:B------:R-:W-:Y:S02]  /*eaa0*/  MOV R85, R89 ;  /* 0x0000005900557202 */ /* 0x000fe40000000f00 */
[----:B------:R-:W-:-:S03]  /*eab0*/  MOV R84, 0xead0 ;  /* 0x0000ead000547802 */ /* 0x000fc60000000f00 */
[----:B0-2--5:R-:W-:Y:S05]  /*eac0*/  CALL.REL.NOINC `($__internal_21_$__cuda_sm70_shflsync_down) ;  /* 0x000002e000007944 */ /* 0x025fea0003c00000 */
[----:B-1----:R-:W-:Y:S01]  /*ead0*/  @!P1 FFMA.FTZ R89, R88, R86, R89 ;  /* 0x0000005658599223 */ /* 0x002fe20000010059 */
[----:B------:R-:W-:Y:S01]  /*eae0*/  HFMA2.MMA R86, -RZ, RZ, 0, 9.5367431640625e-07 ;  /* 0x00000010ff567435 */ /* 0x000fe200000001ff */
[----:B------:R-:W-:Y:S01]  /*eaf0*/  @!P1 FMUL.FTZ R88, R87, R88 ;  /* 0x0000005857589220 */ /* 0x000fe20000410000 */
[----:B------:R-:W-:Y:S02]  /*eb00*/  MOV R84, 0xeb40 ;  /* 0x0000eb4000547802 */ /* 0x000fe40000000f00 */
[----:B------:R-:W-:Y:S02]  /*eb10*/  MOV R87, R89 ;  /* 0x0000005900577202 */ /* 0x000fe40000000f00 */
[----:B------:R-:W-:-:S02]  /*eb20*/  MOV R85, R88 ;  /* 0x0000005800557202 */ /* 0x000fc40000000f00 */
[----:B0-2--5:R-:W-:Y:S05]  /*eb30*/  CALL.REL.NOINC `($__internal_21_$__cuda_sm70_shflsync_down) ;  /* 0x0000027000007944 */ /* 0x025fea0003c00000 */
[----:B-1----:R-:W-:Y:S01]  /*eb40*/  IMAD.MOV.U32 R89, RZ, RZ, R86 ;  /* 0x000000ffff597224 */ /* 0x002fe200078e0056 */
[----:B------:R-:W-:Y:S01]  /*eb50*/  HFMA2.MMA R86, -RZ, RZ, 0, 9.5367431640625e-07 ;  /* 0x00000010ff567435 */ /* 0x000fe200000001ff */
[----:B------:R-:W-:-:S02]  /*eb60*/  MOV R85, R87 ;  /* 0x0000005700557202 */ /* 0x000fc40000000f00 */
[----:B------:R-:W-:-:S03]  /*eb70*/  MOV R84, 0xeb90 ;  /* 0x0000eb9000547802 */ /* 0x000fc60000000f00 */
[----:B0-2--5:R-:W-:Y:S05]  /*eb80*/  CALL.REL.NOINC `($__internal_21_$__cuda_sm70_shflsync_down) ;  /* 0x0000022000007944 */ /* 0x025fea0003c00000 */
[----:B-1----:R-:W-:Y:S01]  /*eb90*/  @!P0 FFMA.FTZ R87, R88, R86, R87 ;  /* 0x0000005658578223 */ /* 0x002fe20000010057 */
[----:B------:R-:W-:Y:S01]  /*eba0*/  MOV R86, RZ ;  /* 0x000000ff00567202 */ /* 0x000fe20000000f00 */
[----:B------:R-:W-:Y:S01]  /*ebb0*/  @!P0 FMUL.FTZ R88, R89, R88 ;  /* 0x0000005859588220 */ /* 0x000fe20000410000 */
[----:B------:R-:W-:-:S04]  /*ebc0*/  MOV R85, 0xebf0 ;  /* 0x0000ebf000557802 */ /* 0x000fc80000000f00 */
[----:B------:R-:W-:Y:S02]  /*ebd0*/  MOV R84, R88 ;  /* 0x0000005800547202 */ /* 0x000fe40000000f00 */
[----:B0-2--5:R-:W-:Y:S05]  /*ebe0*/  CALL.REL.NOINC `($__internal_22_$__cuda_sm70_shflsync_idx_p) ;  /* 0x0000025000007944 */ /* 0x025fea0003c00000 */
[----:B-1----:R-:W-:Y:S01]  /*ebf0*/  MOV R89, R86 ;  /* 0x0000005600597202 */ /* 0x002fe20000000f00 */
[----:B------:R-:W-:Y:S01]  /*ec00*/  HFMA2.MMA R86, -RZ, RZ, 0, 0 ;  /* 0x00000000ff567435 */ /* 0x000fe200000001ff */
[----:B------:R-:W-:Y:S02]  /*ec10*/  MOV R84, R87 ;  /* 0x0000005700547202 */ /* 0x000fe40000000f00 */
[----:B------:R-:W-:-:S03]  /*ec20*/  MOV R85, 0xec40 ;  /* 0x0000ec4000557802 */ /* 0x000fc60000000f00 */
[----:B--2--5:R-:W-:Y:S05]  /*ec30*/  CALL.REL.NOINC `($__internal_22_$__cuda_sm70_shflsync_idx_p) ;  /* 0x0000020000007944 */ /* 0x024fea0003c00000 */
[----:B-1----:R-:W-:Y:S01]  /*ec40*/  IMAD.MOV.U32 R156, RZ, RZ, R86 ;  /* 0x000000ffff9c7224 */ /* 0x002fe200078e0056 */
[----:B------:R-:W-:Y:S01]  /*ec50*/  HFMA2.MMA R86, -RZ, RZ, 0, 5.9604644775390625e-08 ;  /* 0x00000001ff567435 */ /* 0x000fe200000001ff */
[----:B------:R-:W-:Y:S02]  /*ec60*/  MOV R85, R88 ;  /* 0x0000005800557202 */ /* 0x000fe40000000f00 */
[----:B------:R-:W-:-:S03]  /*ec70*/  MOV R84, 0xec90 ;  /* 0x0000ec9000547802 */ /* 0x000fc60000000f00 */
[----:B--2--5:R-:W-:Y:S05]  /*ec80*/  CALL.REL.NOINC `($__internal_21_$__cuda_sm70_shflsync_down) ;  /* 0x0000012000007944 */ /* 0x024fea0003c00000 */
[----:B-1----:R-:W-:Y:S01]  /*ec90*/  MOV R159, R86 ;  /* 0x00000056009f7202 */ /* 0x002fe20000000f00 */
[----:B------:R-:W-:Y:S01]  /*eca0*/  HFMA2.MMA R86, -RZ, RZ, 0, 5.9604644775390625e-08 ;  /* 0x00000001ff567435 */ /* 0x000fe200000001ff */
[----:B------:R-:W-:-:S02]  /*ecb0*/  MOV R85, R87 ;  /* 0x0000005700557202 */ /* 0x000fc40000000f00 */
[----:B------:R-:W-:-:S03]  /*ecc0*/  MOV R84, 0xece0 ;  /* 0x0000ece000547802 */ /* 0x000fc60000000f00 */
[----:B0-2--5:R-:W-:Y:S05]  /*ecd0*/  CALL.REL.NOINC `($__internal_21_$__cuda_sm70_shflsync_down) ;  /* 0x000000d000007944 */ /* 0x025fea0003c00000 */
[----:B-1----:R-:W-:Y:S01]  /*ece0*/  MOV R88, R86 ;  /* 0x0000005600587202 */ /* 0x002fe20000000f00 */
[----:B------:R-:W-:Y:S01]  /*ecf0*/  HFMA2.MMA R86, -RZ, RZ, 0, 0 ;  /* 0x00000000ff567435 */ /* 0x000fe200000001ff */
[----:B------:R-:W-:Y:S01]  /*ed00*/  MOV R87, R159 ;  /* 0x0000009f00577202 */ /* 0x000fe20000000f00 */
[----:B------:R-:W-:Y:S01]  /*ed10*/  IMAD.MOV.U32 R84, RZ, RZ, R82 ;  /* 0x000000ffff547224 */ /* 0x000fe200078e0052 */
[----:B------:R-:W-:-:S03]  /*ed20*/  MOV R85, 0xed40 ;  /* 0x0000ed4000557802 */ /* 0x000fc60000000f00 */
[----:B0-2--5:R-:W-:Y:S05]  /*ed30*/  CALL.REL.NOINC `($__internal_22_$__cuda_sm70_shflsync_idx_p) ;  /* 0x0000010000007944 */ /* 0x025fea0003c00000 */
[----:B-1----:R-:W-:Y:S01]  /*ed40*/  MOV R159, R86 ;  /* 0x00000056009f7202 */ /* 0x002fe20000000f00 */
[----:B------:R-:W-:Y:S01]  /*ed50*/  HFMA2.MMA R86, -RZ, RZ, 0, 0 ;  /* 0x00000000ff567435 */ /* 0x000fe200000001ff */
[----:B------:R-:W-:Y:S02]  /*ed60*/  MOV R84, R83 ;  /* 0x0000005300547202 */ /* 0x000fe40000000f00 */
[----:B------:R-:W-:-:S03]  /*ed70*/  MOV R85, 0xed90 ;  /* 0x0000ed9000557802 */ /* 0x000fc60000000f00 */
[----:B--2--5:R-:W-:Y:S05]  /*ed80*/  CALL.REL.NOINC `($__internal_22_$__cuda_sm70_shflsync_idx_p) ;  /* 0x000000b000007944 */ /* 0x024fea0003c00000 */
[----:B-1----:R-:W-:Y:S01]  /*ed90*/  MOV R85, R86 ;  /* 0x0000005600557202 */ /* 0x002fe20000000f00 */
[----:B--2--5:R-:W-:Y:S05]  /*eda0*/  BRA `(.L_x_559) ;  /* 0xffffa9d000007947 */ /* 0x024fea000383ffff */
        .weak           $__internal_21_$__cuda_sm70_shflsync_down
        .type           $__internal_21_$__cuda_sm70_shflsync_down,@function
        .size           $__internal_21_$__cuda_sm70_shflsync_down,($__internal_22_$__cuda_sm70_shflsync_idx_p - $__internal_21_$__cuda_sm70_shflsync_down)
$__internal_21_$__cuda_sm70_shflsync_down:
[----:B------:R-:W-:Y:S01]  /*edb0*/  HFMA2.MMA R55, -RZ, RZ, 0, 1.847743988037109375e-06 ;  /* 0x0000001fff377435 */ /* 0x000fe200000001ff */
[----:B------:R0:W-:Y:S02]  /*edc0*/  STL [R1+0x80], R0 ;  /* 0x0000800001007387 */ /* 0x0001e40000100800 */
[----:B0-----:R-:W-:-:S04]  /*edd0*/  MOV R0, 0xffffffff ;  /* 0xffffffff00007802 */ /* 0x001fc80000000f00 */
[----:B------:R-:W-:Y:S04]  /*ede0*/  WARPSYNC R0 ;  /* 0x0000000000007348 */ /* 0x000fe80003800000 */
[----:B------:R0:W1:Y:S04]  /*edf0*/  SHFL.DOWN PT, R86, R85, R86, R55 ;  /* 0x0800005655567389 */ /* 0x00006800000e0037 */
[----:B0-----:R0:W5:Y:S01]  /*ee00*/  LDL.LU R0, [R1+0x80] ;  /* 0x0000800001007983 */ /* 0x0011620000300800 */
[----:B------:R-:W-:-:S03]  /*ee10*/  IMAD.MOV.U32 R85, RZ, RZ, 0x0 ;  /* 0x00000000ff557424 */ /* 0x000fc600078e00ff */
[----:B------:R-:W2:Y:S01]  /*ee20*/  S2R R55, SR_TID.X ;  /* 0x0000000000377919 */ /* 0x000ea20000002100 */
[----:B------:R-:W-:Y:S05]  /*ee30*/  RET.REL.NODEC R84 `(_Z25selective_scan_bwd_kernelI32Selective_Scan_bwd_kernel_traitsILi128ELi16ELb0ELb0ELb1ELb1ELb1EN3c104HalfEfEEv12SSMParamsBwd) ;  /* 0xffff11c054007950 */ /* 0x000fea0003c3ffff */
        .weak           $__internal_22_$__cuda_sm70_shflsync_idx_p
        .type           $__internal_22_$__cuda_sm70_shflsync_idx_p,@function
        .size           $__internal_22_$__cuda_sm70_shflsync_idx_p,($__internal_23_$__cuda_sm70_shflsync_up - $__internal_22_$__cuda_sm70_shflsync_idx_p)
$__internal_22_$__cuda_sm70_shflsync_idx_p:
[----:B------:R-:W-:Y:S01]  /*ee40*/  HFMA2.MMA R55, -RZ, RZ, 0, 1.847743988037109375e-06 ;  /* 0x0000001fff377435 */ /* 0x000fe200000001ff */
[----:B------:R0:W-:Y:S02]  /*ee50*/  STL [R1+0x80], R0 ;  /* 0x0000800001007387 */ /* 0x0001e40000100800 */
[----:B0-----:R-:W-:-:S04]  /*ee60*/  MOV R0, 0xffffffff ;  /* 0xffffffff00007802 */ /* 0x001fc80000000f00 */
[----:B------:R-:W-:Y:S04]  /*ee70*/  WARPSYNC R0 ;  /* 0x0000000000007348 */ /* 0x000fe80003800000 */
[----:B------:R0:W1:Y:S04]  /*ee80*/  SHFL.IDX PT, R86, R84, R86, R55 ;  /* 0x0000005654567389 */ /* 0x00006800000e0037 */
[----:B0-----:R0:W5:Y:S01]  /*ee90*/  LDL.LU R0, [R1+0x80] ;  /* 0x0000800001007983 */ /* 0x0011620000300800 */
[----:B------:R-:W-:Y:S01]  /*eea0*/  MOV R84, R85 ;  /* 0x0000005500547202 */ /* 0x000fe20000000f00 */
[----:B------:R-:W-:-:S02]  /*eeb0*/  HFMA2.MMA R85, -RZ, RZ, 0, 0 ;  /* 0x00000000ff557435 */ /* 0x000fc400000001ff */
[----:B------:R-:W2:Y:S04]  /*eec0*/  S2R R55, SR_TID.X ;  /* 0x0000000000377919 */ /* 0x000ea80000002100 */
[----:B0-----:R-:W-:Y:S05]  /*eed0*/  RET.REL.NODEC R84 `(_Z25selective_scan_bwd_kernelI32Selective_Scan_bwd_kernel_traitsILi128ELi16ELb0ELb0ELb1ELb1ELb1EN3c104HalfEfEEv12SSMParamsBwd) ;  /* 0xffff112054007950 */ /* 0x001fea0003c3ffff */
        .weak           $__internal_23_$__cuda_sm70_shflsync_up
        .type           $__internal_23_$__cuda_sm70_shflsync_up,@function
        .size           $__internal_23_$__cuda_sm70_shflsync_up,(.L_x_8835 - $__internal_23_$__cuda_sm70_shflsync_up)
$__internal_23_$__cuda_sm70_shflsync_up:
        /* <DEDUP_REMOVED lines=8> */
[----:B-1----:R-:W-:Y:S06]  /*ef60*/  RET.REL.NODEC R84 `(_Z25selective_scan_bwd_kernelI32Selective_Scan_bwd_kernel_traitsILi128ELi16ELb0ELb0ELb1ELb1ELb1EN3c104HalfEfEEv12SSMParamsBwd) ;  /* 0xffff109054007950 */ /* 0x002fec0003c3ffff */
.L_x_560:
        /* <DEDUP_REMOVED lines=9> */
.L_x_8835:


//--------------------- .text._Z25selective_scan_bwd_kernelI32Selective_Scan_bwd_kernel_traitsILi128ELi16ELb0ELb1ELb0ELb0ELb0EN3c104HalfEfEEv12SSMParamsBwd --------------------------
	.section	.text._Z25selective_scan_bwd_kernelI32Selective_Scan_bwd_kernel_traitsILi128ELi16ELb0ELb1ELb0ELb0ELb0EN3c104HalfEfEEv12SSMParamsBwd,"ax",@progbits
	.sectioninfo	@"SHI_REGISTERS=168"
	.align	128
        .global         _Z25selective_scan_bwd_kernelI32Selective_Scan_bwd_kernel_traitsILi128ELi16ELb0ELb1ELb0ELb0ELb0EN3c104HalfEfEEv12SSMParamsBwd
        .type           _Z25selective_scan_bwd_kernelI32Selective_Scan_bwd_kernel_traitsILi128ELi16ELb0ELb1ELb0ELb0ELb0EN3c104HalfEfEEv12SSMParamsBwd,@function
        .size           _Z25selective_scan_bwd_kernelI32Selective_Scan_bwd_kernel_traitsILi128ELi16ELb0ELb1ELb0ELb0ELb0EN3c104HalfEfEEv12SSMParamsBwd,(.L_x_8838 - _Z25selective_scan_bwd_kernelI32Selective_Scan_bwd_kernel_traitsILi128ELi16ELb0ELb1ELb0ELb0ELb0EN3c104HalfEfEEv12SSMParamsBwd)
        .other          _Z25selective_scan_bwd_kernelI32Selective_Scan_bwd_kernel_traitsILi128ELi16ELb0ELb1ELb0ELb0ELb0EN3c104HalfEfEEv12SSMParamsBwd,@"STO_CUDA_ENTRY STV_DEFAULT"
_Z25selective_scan_bwd_kernelI32Selective_Scan_bwd_kernel_traitsILi128ELi16ELb0ELb1ELb0ELb0ELb0EN3c104HalfEfEEv12SSMParamsBwd:
.text._Z25selective_scan_bwd_kernelI32Selective_Scan_bwd_kernel_traitsILi128ELi16ELb0ELb1ELb0ELb0ELb0EN3c104HalfEfEEv12SSMParamsBwd:
        /* <DEDUP_REMOVED lines=30> */
[----:B-1----:R-:W-:Y:S01]  /*01e0*/  USHF.R.S32.HI UR13, URZ, 0x1f, UR12 ;  /* 0x0000001f3f0d7899 */ /* 0x002fe2000801140c */
[----:B------:R-:W-:Y:S01]  /*01f0*/  HFMA2.MMA R163, -RZ, RZ, 0, 0 ;  /* 0x00000000ffa37435 */ /* 0x000fe200000001ff */
[----:B------:R-:W-:Y:S01]  /*0200*/  UISETP.NE.U32.AND UP0, UPT, URZ, UR4, UPT ;  /* 0x000000043f00728c */ /* 0x000fe2000bf05070 */
[----:B------:R-:W-:Y:S01]  /*0210*/  IMAD.MOV.U32 R164, RZ, RZ, RZ ;  /* 0x000000ffffa47224 */ /* 0x000fe200078e00ff */
[----:B------:R-:W-:Y:S02]  /*0220*/  UIMAD UR4, UR13, UR6, URZ ;  /* 0x000000060d0472a4 */ /* 0x000fe4000f8e023f */
[----:B------:R-:W-:-:S02]  /*0230*/  UIMAD.WIDE.U32 UR22, UR12, UR6, URZ ;  /* 0x000000060c1672a5 */ /* 0x000fc4000f8e003f */
[----:B------:R-:W-:Y:S02]  /*0240*/  UIMAD UR4, UR12, UR7, UR4 ;  /* 0x000000070c0472a4 */ /* 0x000fe4000f8e0204 */
[----:B------:R-:W-:Y:S02]  /*0250*/  UISETP.NE.AND.EX UP0, UPT, URZ, UR5, UPT, UP0 ;  /* 0x000000053f00728c */ /* 0x000fe4000bf05300 */
[----:B------:R-:W-:Y:S01]  /*0260*/  ULDC.64 UR6, c[0x0][0x1e0] ;  /* 0x0000780000067ab9 */ /* 0x000fe20000000a00 */
[----:B0-----:R-:W0:Y:S01]  /*0270*/  I2F.RP R0, UR36 ;  /* 0x0000002400007d06 */ /* 0x001e220008209400 */
[----:B------:R-:W-:Y:S02]  /*0280*/  UIMAD UR5, UR13, UR6, URZ ;  /* 0x000000060d0572a4 */ /* 0x000fe4000f8e023f */
[----:B------:R-:W-:Y:S02]  /*0290*/  UISETP.NE.U32.AND UP1, UPT, URZ, UR24, UPT ;  /* 0x000000183f00728c */ /* 0x000fe4000bf25070 */
[----:B------:R-:W-:-:S02]  /*02a0*/  UIMAD UR14, UR12, UR7, UR5 ;  /* 0x000000070c0e72a4 */ /* 0x000fc4000f8e0205 */
[----:B------:R-:W-:Y:S02]  /*02b0*/  UISETP.NE.AND.EX UP1, UPT, URZ, UR25, UPT, UP1 ;  /* 0x000000193f00728c */ /* 0x000fe4000bf25310 */
[----:B------:R-:W-:Y:S02]  /*02c0*/  UISETP.NE.U32.AND UP2, UPT, URZ, UR30, UPT ;  /* 0x0000001e3f00728c */ /* 0x000fe4000bf45070 */
[----:B------:R-:W-:Y:S02]  /*02d0*/  UMOV UR32, URZ ;  /* 0x0000003f00207c82 */ /* 0x000fe40008000000 */
[----:B------:R-:W-:Y:S02]  /*02e0*/  UISETP.NE.AND.EX UP2, UPT, URZ, UR31, UPT, UP2 ;  /* 0x0000001f3f00728c */ /* 0x000fe4000bf45320 */
[----:B------:R-:W-:Y:S01]  /*02f0*/  UMOV UR33, URZ ;  /* 0x0000003f00217c82 */ /* 0x000fe20008000000 */
[----:B0-----:R-:W2:Y:S01]  /*0300*/  MUFU.RCP R0, R0 ;  /* 0x0000000000007308 */ /* 0x001ea20000001000 */
[----:B------:R-:W-:-:S02]  /*0310*/  UMOV UR34, URZ ;  /* 0x0000003f00227c82 */ /* 0x000fc40008000000 */
[----:B------:R-:W-:Y:S02]  /*0320*/  @UP1 ULEA UR32, UP3, UR10, UR24, 0x2 ;  /* 0x000000180a201291 */ /* 0x000fe4000f86103f */
[----:B------:R-:W-:Y:S02]  /*0330*/  UIADD3 UR23, UR23, UR4, URZ ;  /* 0x0000000417177290 */ /* 0x000fe4000fffe03f */
[----:B------:R-:W-:Y:S02]  /*0340*/  @UP1 ULEA.HI.X UR33, UR10, UR25, UR11, 0x2, UP3 ;  /* 0x000000190a211291 */ /* 0x000fe400098f140b */
[----:B------:R-:W-:Y:S02]  /*0350*/  @UP2 ULEA UR34, UP1, UR10, UR30, 0x2 ;  /* 0x0000001e0a222291 */ /* 0x000fe4000f82103f */
[----:B------:R-:W-:Y:S02]  /*0360*/  UMOV UR35, URZ ;  /* 0x0000003f00237c82 */ /* 0x000fe40008000000 */
[----:B------:R-:W-:-:S02]  /*0370*/  UMOV UR4, URZ ;  /* 0x0000003f00047c82 */ /* 0x000fc40008000000 */
[----:B------:R-:W-:Y:S01]  /*0380*/  @UP2 ULEA.HI.X UR35, UR10, UR31, UR11, 0x2, UP1 ;  /* 0x0000001f0a232291 */ /* 0x000fe200088f140b */
[----:B--2---:R-:W-:Y:S01]  /*0390*/  IADD3 R2, R0, 0xffffffe, RZ ;  /* 0x0ffffffe00027810 */ /* 0x004fe20007ffe0ff */
[----:B------:R-:W-:Y:S01]  /*03a0*/  UIMAD UR21, UR13, UR18, URZ ;  /* 0x000000120d1572a4 */ /* 0x000fe2000f8e023f */
[----:B------:R-:W-:Y:S01]  /*03b0*/  IABS R0, UR10 ;  /* 0x0000000a00007c13 */ /* 0x000fe20008000000 */
[----:B------:R-:W-:Y:S02]  /*03c0*/  ULDC.64 UR24, c[0x0][0x1d8] ;  /* 0x0000760000187ab9 */ /* 0x000fe40000000a00 */
[----:B------:R-:W-:Y:S01]  /*03d0*/  UIMAD.WIDE.U32 UR8, UR12, UR18, URZ ;  /* 0x000000120c0872a5 */ /* 0x000fe2000f8e003f */
[----:B------:R-:W0:Y:S01]  /*03e0*/  F2I.FTZ.U32.TRUNC.NTZ R2, R2 ;  /* 0x0000000200027305 */ /* 0x000e22000021f000 */
[----:B------:R-:W1:Y:S01]  /*03f0*/  R2UR UR26, R0 ;  /* 0x00000000001a73c2 */ /* 0x000e6200000e0000 */
[----:B------:R-:W-:Y:S02]  /*0400*/  UIMAD UR21, UR12, UR19, UR21 ;  /* 0x000000130c1572a4 */ /* 0x000fe4000f8e0215 */
[----:B------:R-:W-:-:S02]  /*0410*/  UIMAD.WIDE.U32 UR16, UR12, UR6, URZ ;  /* 0x000000060c1072a5 */ /* 0x000fc4000f8e003f */
[----:B------:R-:W-:Y:S02]  /*0420*/  ULDC.64 UR18, c[0x0][0x190] ;  /* 0x0000640000127ab9 */ /* 0x000fe40000000a00 */
[----:B------:R-:W-:Y:S02]  /*0430*/  UIMAD UR15, UR13, UR18, URZ ;  /* 0x000000120d0f72a4 */ /* 0x000fe4000f8e023f */
[----:B------:R-:W-:Y:S02]  /*0440*/  UIMAD UR20, UR11, UR24, URZ ;  /* 0x000000180b1472a4 */ /* 0x000fe4000f8e023f */
[----:B------:R-:W-:Y:S02]  /*0450*/  UIMAD.WIDE.U32 UR6, UR12, UR18, URZ ;  /* 0x000000120c0672a5 */ /* 0x000fe4000f8e003f */
[----:B------:R-:W-:Y:S01]  /*0460*/  UIMAD UR15, UR12, UR19, UR15 ;  /* 0x000000130c0f72a4 */ /* 0x000fe2000f8e020f */
[----:B0-----:R-:W0:Y:S02]  /*0470*/  R2UR UR5, R2 ;  /* 0x00000000020573c2 */ /* 0x001e2400000e0000 */
[----:B------:R-:W-:-:S02]  /*0480*/  ULDC.64 UR18, c[0x0][0x1e8] ;  /* 0x00007a0000127ab9 */ /* 0x000fc40000000a00 */
[----:B------:R-:W-:Y:S02]  /*0490*/  UIMAD UR27, UR11, UR18, URZ ;  /* 0x000000120b1b72a4 */ /* 0x000fe4000f8e023f */
[----:B------:R-:W-:Y:S02]  /*04a0*/  UIMAD UR20, UR10, UR25, UR20 ;  /* 0x000000190a1472a4 */ /* 0x000fe4000f8e0214 */
[----:B------:R-:W-:Y:S02]  /*04b0*/  UIMAD UR25, UR10, UR19, UR27 ;  /* 0x000000130a1972a4 */ /* 0x000fe4000f8e021b */
[----:B------:R-:W-:Y:S02]  /*04c0*/  UIADD3 UR17, UR17, UR14, URZ ;  /* 0x0000000e11117290 */ /* 0x000fe4000fffe03f */
[----:B------:R-:W-:Y:S02]  /*04d0*/  ULDC UR27, c[0x0][0x174] ;  /* 0x00005d00001b7ab9 */ /* 0x000fe40000000800 */
[----:B------:R-:W-:-:S02]  /*04e0*/  USHF.L.U32 UR14, UR27, 0xb, URZ ;  /* 0x0000000b1b0e7899 */ /* 0x000fc4000800063f */
[----:B------:R-:W-:Y:S02]  /*04f0*/  UIADD3 UR9, UR9, UR21, URZ ;  /* 0x0000001509097290 */ /* 0x000fe4000fffe03f */
[----:B------:R-:W-:Y:S02]  /*0500*/  UIADD3 UR21, UR14, -0x800, URZ ;  /* 0xfffff8000e157890 */ /* 0x000fe4000fffe03f */
[----:B------:R-:W-:Y:S02]  /*0510*/  UIMAD.WIDE.U32 UR16, UR10, UR18, UR16 ;  /* 0x000000120a1072a5 */ /* 0x000fe4000f8e0010 */
[----:B------:R-:W-:Y:S02]  /*0520*/  UIADD3 UR7, UR7, UR15, URZ ;  /* 0x0000000f07077290 */ /* 0x000fe4000fffe03f */
[----:B------:R-:W-:Y:S02]  /*0530*/  ULDC.64 UR18, c[0x0][0x280] ;  /* 0x0000a00000127ab9 */ /* 0x000fe40000000a00 */
[----:B0-----:R-:W-:-:S02]  /*0540*/  UIADD3 UR30, URZ, -UR5, URZ ;  /* 0x800000053f1e7290 */ /* 0x001fc4000fffe03f */
[----:B------:R-:W-:Y:S02]  /*0550*/  UIMAD.WIDE.U32 UR8, UR10, UR18, UR8 ;  /* 0x000000120a0872a5 */ /* 0x000fe4000f8e0008 */
[----:B------:R-:W-:-:S04]  /*0560*/  UIMAD UR30, UR30, UR36, URZ ;  /* 0x000000241e1e72a4 */ /* 0x000fc8000f8e023f */
[----:B------:R-:W-:Y:S02]  /*0570*/  UIMAD.WIDE.U32 UR30, UR5, UR30, UR4 ;  /* 0x0000001e051e72a5 */ /* 0x000fe4000f8e0004 */
[----:B------:R-:W-:Y:S02]  /*0580*/  UIMAD.WIDE.U32 UR4, UR10, UR24, UR22 ;  /* 0x000000180a0472a5 */ /* 0x000fe4000f8e0016 */
[----:B-1----:R-:W-:Y:S02]  /*0590*/  UIMAD.WIDE.U32 UR22, UR31, UR26, URZ ;  /* 0x0000001a1f1672a5 */ /* 0x002fe4000f8e003f */
[----:B------:R-:W-:Y:S02]  /*05a0*/  UIADD3 UR4, UP2, UR21, UR4, URZ ;  /* 0x0000000415047290 */ /* 0x000fe4000ff5e03f */
[----:B------:R-:W-:-:S03]  /*05b0*/  ULDC UR31, c[0x0][0x178] ;  /* 0x00005e00001f7ab9 */ /* 0x000fc60000000800 */
[----:B------:R-:W-:Y:S02]  /*05c0*/  UMOV UR24, UR23 ;  /* 0x0000001700187c82 */ /* 0x000fe40008000000 */
[----:B------:R-:W-:Y:S02]  /*05d0*/  UIADD3 UR22, -UR24, URZ, URZ ;  /* 0x0000003f18167290 */ /* 0x000fe4000fffe13f */
[----:B------:R-:W-:Y:S02]  /*05e0*/  USHF.R.S32.HI UR23, URZ, 0x1f, UR21 ;  /* 0x0000001f3f177899 */ /* 0x000fe40008011415 */
[----:B------:R-:W-:Y:S02]  /*05f0*/  UIMAD UR26, UR36, UR22, UR26 ;  /* 0x00000016241a72a4 */ /* 0x000fe4000f8e021a */
[----:B------:R-:W-:Y:S02]  /*0600*/  UIMAD UR22, UR11, UR18, URZ ;  /* 0x000000120b1672a4 */ /* 0x000fe4000f8e023f */
[----:B------:R-:W-:-:S02]  /*0610*/  UISETP.GT.U32.AND UP1, UPT, UR36, UR26, UPT ;  /* 0x0000001a2400728c */ /* 0x000fc4000bf24070 */
[----:B------:R-:W-:Y:S02]  /*0620*/  UIADD3.X UR20, UR23, UR5, UR20, UP2, !UPT ;  /* 0x0000000517147290 */ /* 0x000fe400097fe414 */
[----:B------:R-:W-:Y:S02]  /*0630*/  UIMAD UR30, UR10, UR19, UR22 ;  /* 0x000000130a1e72a4 */ /* 0x000fe4000f8e0216 */
[----:B------:R-:W-:Y:S02]  /*0640*/  ULOP3.LUT UR22, UR10, UR31, URZ, 0x3c, !UPT ;  /* 0x0000001f0a167292 */ /* 0x000fe4000f8e3c3f */
[----:B------:R-:W-:Y:S02]  /*0650*/  ULDC.64 UR18, c[0x0][0x240] ;  /* 0x0000900000127ab9 */ /* 0x000fe40000000a00 */
[----:B------:R-:W-:Y:S02]  /*0660*/  ULEA UR18, UP3, UR4, UR18, 0x1 ;  /* 0x0000001204127291 */ /* 0x000fe4000f86083f */
[----:B------:R-:W-:-:S02]  /*0670*/  @!UP1 UIADD3 UR26, UR26, -UR36, URZ ;  /* 0x800000241a1a9290 */ /* 0x000fc4000fffe03f */
[----:B------:R-:W-:Y:S02]  /*0680*/  @!UP1 UIADD3 UR24, UR24, 0x1, URZ ;  /* 0x0000000118189890 */ /* 0x000fe4000fffe03f */
[----:B------:R-:W-:Y:S02]  /*0690*/  UISETP.GE.U32.AND UP2, UPT, UR26, UR36, UPT ;  /* 0x000000241a00728c */ /* 0x000fe4000bf46070 */
[----:B------:R-:W-:Y:S02]  /*06a0*/  ULEA.HI.X UR19, UR4, UR19, UR20, 0x1, UP3 ;  /* 0x0000001304137291 */ /* 0x000fe400098f0c14 */
[----:B------:R-:W-:Y:S02]  /*06b0*/  UISETP.GE.AND UP3, UPT, UR22, URZ, UPT ;  /* 0x0000003f1600728c */ /* 0x000fe4000bf66270 */
[----:B------:R-:W-:Y:S02]  /*06c0*/  UISETP.NE.AND UP1, UPT, URZ, UR31, UPT ;  /* 0x0000001f3f00728c */ /* 0x000fe4000bf25270 */
[----:B------:R-:W-:-:S02]  /*06d0*/  UIADD3 UR22, UP4, UR21, UR16, URZ ;  /* 0x0000001015167290 */ /* 0x000fc4000ff9e03f */
[----:B------:R-:W-:Y:S02]  /*06e0*/  ULDC.64 UR4, c[0x0][0x248] ;  /* 0x0000920000047ab9 */ /* 0x000fe40000000a00 */
[----:B------:R-:W-:Y:S02]  /*06f0*/  @UP2 UIADD3 UR24, UR24, 0x1, URZ ;  /* 0x0000000118182890 */ /* 0x000fe4000fffe03f */
[----:B------:R-:W-:Y:S02]  /*0700*/  UIADD3.X UR16, UR23, UR17, UR25, UP4, !UPT ;  /* 0x0000001117107290 */ /* 0x000fe4000a7fe419 */
[----:B------:R-:W-:Y:S02]  /*0710*/  ULEA UR20, UP4, UR22, UR4, 0x1 ;  /* 0x0000000416147291 */ /* 0x000fe4000f88083f */
[----:B------:R-:W-:Y:S02]  /*0720*/  UIADD3 UR17, UP2, UR21, UR8, URZ ;  /* 0x0000000815117290 */ /* 0x000fe4000ff5e03f */
[----:B------:R-:W-:-:S02]  /*0730*/  UMOV UR15, UR24 ;  /* 0x00000018000f7c82 */ /* 0x000fc40008000000 */
[----:B------:R-:W-:Y:S02]  /*0740*/  @!UP3 UIADD3 UR15, -UR15, URZ, URZ ;  /* 0x0000003f0f0fb290 */ /* 0x000fe4000fffe13f */
[----:B------:R-:W-:Y:S02]  /*0750*/  @!UP1 ULOP3.LUT UR15, URZ, UR31, URZ, 0x33, !UPT ;  /* 0x0000001f3f0f9292 */ /* 0x000fe4000f8e333f */
[----:B------:R-:W-:Y:S02]  /*0760*/  ULEA.HI.X UR22, UR22, UR5, UR16, 0x1, UP4 ;  /* 0x0000000516167291 */ /* 0x000fe4000a0f0c10 */
[----:B------:R-:W-:Y:S02]  /*0770*/  USHF.R.S32.HI UR16, URZ, 0x1f, UR15 ;  /* 0x0000001f3f107899 */ /* 0x000fe4000801140f */
[----:B------:R-:W-:Y:S02]  /*0780*/  ULDC.64 UR4, c[0x0][0x308] ;  /* 0x0000c20000047ab9 */ /* 0x000fe40000000a00 */
[----:B------:R-:W-:-:S02]  /*0790*/  UIADD3.X UR9, UR23, UR9, UR30, UP2, !UPT ;  /* 0x0000000917097290 */ /* 0x000fc400097fe41e */
[----:B------:R-:W-:Y:S02]  /*07a0*/  ULEA UR8, UP1, UR17, UR4, 0x1 ;  /* 0x0000000411087291 */ /* 0x000fe4000f82083f */
[----:B------:R-:W-:Y:S02]  /*07b0*/  ULDC.64 UR30, c[0x0][0x1a8] ;  /* 0x00006a00001e7ab9 */ /* 0x000fe40000000a00 */
[----:B------:R-:W-:Y:S02]  /*07c0*/  UIMAD UR4, UR16, UR30, URZ ;  /* 0x0000001e100472a4 */ /* 0x000fe4000f8e023f */
[----:B------:R-:W-:Y:S02]  /*07d0*/  ULEA.HI.X UR9, UR17, UR5, UR9, 0x1, UP1 ;  /* 0x0000000511097291 */ /* 0x000fe400088f0c09 */
[----:B------:R-:W-:Y:S02]  /*07e0*/  UIMAD.WIDE.U32 UR24, UR15, UR30, UR6 ;  /* 0x0000001e0f1872a5 */ /* 0x000fe4000f8e0006 */
[----:B------:R-:W-:-:S02]  /*07f0*/  UIMAD UR17, UR15, UR31, UR4 ;  /* 0x0000001f0f1172a4 */ /* 0x000fc4000f8e0204 */
[----:B------:R-:W-:Y:S02]  /*0800*/  UIADD3 UR21, UP1, UR21, UR24, URZ ;  /* 0x0000001815157290 */ /* 0x000fe4000ff3e03f */
[----:B------:R-:W-:Y:S02]  /*0810*/  UIADD3 UR17, UR25, UR17, URZ ;  /* 0x0000001119117290 */ /* 0x000fe4000fffe03f */
[----:B------:R-:W-:Y:S02]  /*0820*/  ULDC.64 UR6, c[0x0][0x228] ;  /* 0x00008a0000067ab9 */ /* 0x000fe40000000a00 */
[----:B------:R-:W-:Y:S02]  /*0830*/  ULDC UR26, c[0x0][0x164] ;  /* 0x00005900001a7ab9 */ /* 0x000fe40000000800 */
[----:B------:R-:W-:Y:S02]  /*0840*/  ULEA UR24, UP2, UR21, UR6, 0x1 ;  /* 0x0000000615187291 */ /* 0x000fe4000f84083f */
[----:B------:R-:W-:-:S02]  /*0850*/  UIADD3.X UR23, UR23, UR17, URZ, UP1, !UPT ;  /* 0x0000001117177290 */ /* 0x000fc40008ffe43f */
[----:B------:R-:W-:Y:S02]  /*0860*/  @UP0 UIMAD UR6, UR12, UR26, UR10 ;  /* 0x0000001a0c0602a4 */ /* 0x000fe4000f8e020a */
[----:B------:R-:W-:Y:S02]  /*0870*/  UISETP.GE.AND UP1, UPT, UR27, 0x1, UPT ;  /* 0x000000011b00788c */ /* 0x000fe4000bf26270 */
[----:B------:R-:W-:Y:S02]  /*0880*/  UMOV UR4, URZ ;  /* 0x0000003f00047c82 */ /* 0x000fe40008000000 */
[----:B------:R-:W-:Y:S02]  /*0890*/  @UP0 UIMAD UR6, UR6, UR27, URZ ;  /* 0x0000001b060602a4 */ /* 0x000fe4000f8e023f */
[----:B------:R-:W-:Y:S02]  /*08a0*/  ULDC UR17, c[0x0][0x16c] ;  /* 0x00005b0000117ab9 */ /* 0x000fe40000000800 */
[----:B------:R-:W-:-:S02]  /*08b0*/  @UP0 UIMAD UR6, UR6, UR17, URZ ;  /* 0x00000011060602a4 */ /* 0x000fc4000f8e023f */
[----:B------:R-:W-:Y:S02]  /*08c0*/  ULDC.64 UR30, c[0x0][0x260] ;  /* 0x00009800001e7ab9 */ /* 0x000fe40000000a00 */
[----:B------:R-:W-:Y:S02]  /*08d0*/  @UP0 UMOV UR17, 0x8 ;  /* 0x0000000800110882 */ /* 0x000fe40000000000 */
[----:B------:R-:W-:Y:S02]  /*08e0*/  @UP0 UIMAD.WIDE UR30, UR6, UR17, UR30 ;  /* 0x00000011061e02a5 */ /* 0x000fe4000f8e021e */
[----:B------:R-:W-:Y:S02]  /*08f0*/  UMOV UR5, URZ ;  /* 0x0000003f00057c82 */ /* 0x000fe40008000000 */
[----:B------:R-:W-:-:S03]  /*0900*/  ULEA.HI.X UR7, UR21, UR7, UR23, 0x1, UP2 ;  /* 0x0000000715077291 */ /* 0x000fc600090f0c17 */
[----:B------:R-:W-:Y:S02]  /*0910*/  @!UP0 UMOV UR30, URZ ;  /* 0x0000003f001e8c82 */ /* 0x000fe40008000000 */
[----:B------:R-:W-:Y:S01]  /*0920*/  @!UP0 UMOV UR31, URZ ;  /* 0x0000003f001f8c82 */ /* 0x000fe20008000000 */
[----:B---3--:R0:W1:Y:S01]  /*0930*/  @P0 R2UR UR4, R3 ;  /* 0x00000000030403c2 */ /* 0x00806200000e0000 */
[----:B------:R-:W-:-:S07]  /*0940*/  PLOP3.LUT P0, PT, PT, PT, UP1, 0x80, 0x0 ;  /* 0x000000000000781c */ /* 0x000fce0003f0f018 */
[----:B----4-:R0:W2:Y:S06]  /*0950*/  @P1 R2UR UR5, R4 ;  /* 0x00000000040513c2 */ /* 0x0100ac00000e0000 */
[----:B------:R-:W-:Y:S05]  /*0960*/  @!P0 BRA `(.L_x_561) ;  /* 0x0000737000008947 */ /* 0x000fea0003800000 */
[----:B------:R-:W3:Y:S01]  /*0970*/  S2R R71, SR_TID.X ;  /* 0x0000000000477919 */ /* 0x000ee20000002100 */
[----:B------:R-:W-:Y:S01]  /*0980*/  UMOV UR17, UR18 ;  /* 0x0000001200117c82 */ /* 0x000fe20008000000 */
[----:B------:R-:W-:Y:S01]  /*0990*/  IMAD.MOV.U32 R163, RZ, RZ, RZ ;  /* 0x000000ffffa37224 */ /* 0x000fe200078e00ff */
[----:B------:R-:W-:Y:S01]  /*09a0*/  UMOV UR18, UR19 ;  /* 0x0000001300127c82 */ /* 0x000fe20008000000 */
[----:B------:R-:W4:Y:S01]  /*09b0*/  S2R R161, SR_LANEID ;  /* 0x0000000000a17919 */ /* 0x000f220000000000 */
[----:B------:R-:W-:Y:S01]  /*09c0*/  MOV R164, RZ ;  /* 0x000000ff00a47202 */ /* 0x000fe20000000f00 */
[----:B------:R-:W-:-:S02]  /*09d0*/  UMOV UR19, UR20 ;  /* 0x0000001400137c82 */ /* 0x000fc40008000000 */
[----:B------:R-:W-:Y:S02]  /*09e0*/  UMOV UR20, UR22 ;  /* 0x0000001600147c82 */ /* 0x000fe40008000000 */
[----:B------:R-:W-:Y:S02]  /*09f0*/  UMOV UR23, UR24 ;  /* 0x0000001800177c82 */ /* 0x000fe40008000000 */
[----:B------:R-:W-:Y:S02]  /*0a00*/  UMOV UR21, UR8 ;  /* 0x0000000800157c82 */ /* 0x000fe40008000000 */
[----:B------:R-:W-:Y:S02]  /*0a10*/  UMOV UR22, UR9 ;  /* 0x0000000900167c82 */ /* 0x000fe40008000000 */
[----:B------:R-:W-:Y:S02]  /*0a20*/  UMOV UR24, UR7 ;  /* 0x0000000700187c82 */ /* 0x000fe40008000000 */
[----:B------:R-:W-:Y:S01]  /*0a30*/  UMOV UR6, URZ ;  /* 0x0000003f00067c82 */ /* 0x000fe20008000000 */
[----:B---3--:R-:W-:-:S04]  /*0a40*/  SHF.R.S32.HI R0, RZ, 0x1f, R71 ;  /* 0x0000001fff007819 */ /* 0x008fc80000011447 */
[----:B------:R-:W-:-:S04]  /*0a50*/  LEA.HI R0, R0, R71, RZ, 0x5 ;  /* 0x0000004700007211 */ /* 0x000fc800078f28ff */
[----:B----4-:R-:W-:Y:S02]  /*0a60*/  SHF.R.S32.HI R160, RZ, 0x5, R0 ;  /* 0x00000005ffa07819 */ /* 0x010fe40000011400 */
.L_x_616:
[----:B------:R-:W-:Y:S01]  /*0a70*/  ULDC UR25, c[0x0][0x174] ;  /* 0x00005d0000197ab9 */ /* 0x000fe20000000800 */
[----:B------:R-:W-:Y:S01]  /*0a80*/  IMAD.SHL.U32 R91, R71, 0x10, RZ ;  /* 0x00000010475b7824 */ /* 0x000fe200078e00ff */
        /* <DEDUP_REMOVED lines=76> */
[C---:B------:R-:W-:Y:S02]  /*0f50*/  LEA.HI.SX32 R159, R19.reuse, R19, 0x1b ;  /* 0x00000013139f7211 */ /* 0x040fe400078fdaff */
[C---:B------:R-:W-:Y:S02]  /*0f60*/  IADD3 R26, R19.reuse, 0x60, RZ ;  /* 0x00000060131a7810 */ /* 0x040fe40007ffe0ff */
[C---:B------:R-:W-:Y:S02]  /*0f70*/  IADD3 R28, R19.reuse, 0x80, RZ ;  /* 0x00000080131c7810 */ /* 0x040fe40007ffe0ff */
[----:B------:R-:W-:-:S02]  /*0f80*/  IADD3 R30, R19, 0xa0, RZ ;  /* 0x000000a0131e7810 */ /* 0x000fc40007ffe0ff */
[----:B------:R-:W-:Y:S02]  /*0f90*/  IADD3 R32, R19, 0xc0, RZ ;  /* 0x000000c013207810 */ /* 0x000fe40007ffe0ff */
        /* <DEDUP_REMOVED lines=8> */
[C---:B0-----:R-:W-:Y:S02]  /*1020*/  IADD3 R2, R19.reuse, 0x120, RZ ;  /* 0x0000012013027810 */ /* 0x041fe40007ffe0ff */
        /* <DEDUP_REMOVED lines=80> */
[----:B---3--:R-:W-:Y:S02]  /*1530*/  PRMT R5, RZ, 0x7610, R5 ;  /* 0x00007610ff057816 */ /* 0x008fe40000000005 */
[----:B----4-:R-:W-:Y:S02]  /*1540*/  PRMT R6, RZ, 0x7610, R6 ;  /* 0x00007610ff067816 */ /* 0x010fe40000000006 */
[----:B--2---:R-:W-:Y:S02]  /*1550*/  PRMT R7, RZ, 0x7610, R7 ;  /* 0x00007610ff077816 */ /* 0x004fe40000000007 */
[----:B-----5:R-:W-:Y:S02]  /*1560*/  PRMT R8, RZ, 0x7610, R8 ;  /* 0x00007610ff087816 */ /* 0x020fe40000000008 */
[----:B-1----:R-:W-:Y:S02]  /*1570*/  PRMT R10, RZ, 0x7610, R10 ;  /* 0x00007610ff0a7816 */ /* 0x002fe4000000000a */
        /* <DEDUP_REMOVED lines=37> */
[----:B0-----:R-:W-:Y:S01]  /*17d0*/  MOV R3, UR22 ;  /* 0x0000001600037c02 */ /* 0x001fe20008000f00 */
[----:B------:R-:W-:Y:S01]  /*17e0*/  IMAD.U32 R2, RZ, RZ, UR21 ;  /* 0x00000015ff027e24 */ /* 0x000fe2000f8e00ff */
[----:B------:R-:W-:Y:S02]  /*17f0*/  PRMT R24, RZ, 0x7610, R24 ;  /* 0x00007610ff187816 */ /* 0x000fe40000000018 */
[----:B------:R-:W-:Y:S01]  /*1800*/  ISETP.GE.AND P4, PT, R23, UR7, PT ;  /* 0x0000000717007c0c */ /* 0x000fe2000bf86270 */
[----:B------:R-:W-:Y:S01]  /*1810*/  IMAD.WIDE R2, R72, 0x2, R2 ;  /* 0x0000000248027825 */ /* 0x000fe200078e0202 */
        /* <DEDUP_REMOVED lines=49> */
[----:B------:R-:W0:Y:S04]  /*1b30*/  LDS.U16 R17, [R70+0x1c] ;  /* 0x00001c0046117984 */ /* 0x000e280000000400 */
[----:B------:R-:W1:Y:S04]  /*1b40*/  LDS.U16 R18, [R70+0x1e] ;  /* 0x00001e0046127984 */ /* 0x000e680000000400 */
[----:B------:R-:W-:Y:S06]  /*1b50*/  BAR.SYNC.DEFER_BLOCKING 0x0 ;  /* 0x0000000000007b1d */ /* 0x000fec0000010000 */
[----:B------:R2:W3:Y:S01]  /*1b60*/  @!P2 LDG.E.U16 R19, [R2.64+0x40] ;  /* 0x0000401c0213a981 */ /* 0x0004e2000c1e1500 */
[----:B------:R-:W-:-:S03]  /*1b70*/  ISETP.GE.AND P2, PT, R35, UR7, PT ;  /* 0x0000000723007c0c */ /* 0x000fc6000bf46270 */
[----:B------:R2:W4:Y:S01]  /*1b80*/  @!P1 LDG.E.U16 R24, [R2.64+0x100] ;  /* 0x0001001c02189981 */ /* 0x000522000c1e1500 */
[----:B------:R-:W-:-:S03]  /*1b90*/  ISETP.GE.AND P1, PT, R72, UR7, PT ;  /* 0x0000000748007c0c */ /* 0x000fc6000bf26270 */
[----:B------:R2:W5:Y:S01]  /*1ba0*/  @!P4 LDG.E.U16 R22, [R2.64+0x80] ;  /* 0x0000801c0216c981 */ /* 0x000562000c1e1500 */
        /* <DEDUP_REMOVED lines=11> */
[----:B------:R2:W3:Y:S01]  /*1c60*/  @!P1 LDG.E.U16 R20, [R2.64] ;  /* 0x0000001c02149981 */ /* 0x0004e2000c1e1500 */
[----:B------:R-:W-:-:S03]  /*1c70*/  ISETP.GE.AND P1, PT, R49, UR7, PT ;  /* 0x0000000731007c0c */ /* 0x000fc6000bf26270 */
[----:B------:R2:W4:Y:S04]  /*1c80*/  @!P4 LDG.E.U16 R30, [R2.64+0x240] ;  /* 0x0002401c021ec981 */ /* 0x000528000c1e1500 */
[----:B------:R2:W4:Y:S04]  /*1c90*/  @!P0 LDG.E.U16 R27, [R2.64+0x280] ;  /* 0x0002801c021b8981 */ /* 0x000528000c1e1500 */
[----:B------:R2:W4:Y:S04]  /*1ca0*/  @!P6 LDG.E.U16 R32, [R2.64+0x2c0] ;  /* 0x0002c01c0220e981 */ /* 0x000528000c1e1500 */
[----:B------:R2:W4:Y:S04]  /*1cb0*/  @!P5 LDG.E.U16 R29, [R2.64+0x300] ;  /* 0x0003001c021dd981 */ /* 0x000528000c1e1500 */
[----:B------:R2:W4:Y:S04]  /*1cc0*/  @!P3 LDG.E.U16 R34, [R2.64+0x340] ;  /* 0x0003401c0222b981 */ /* 0x000528000c1e1500 */
[----:B------:R2:W4:Y:S04]  /*1cd0*/  @!P2 LDG.E.U16 R31, [R2.64+0x380] ;  /* 0x0003801c021fa981 */ /* 0x000528000c1e1500 */
[----:B------:R2:W4:Y:S02]  /*1ce0*/  @!P1 LDG.E.U16 R36, [R2.64+0x3c0] ;  /* 0x0003c01c02249981 */ /* 0x000524000c1e1500 */
[----:B--2---:R-:W-:Y:S01]  /*1cf0*/  HADD2.F32 R2, -RZ, R69.H0_H0 ;  /* 0x20000045ff027230 */ /* 0x004fe20000004100 */
[----:B------:R-:W-:Y:S01]  /*1d00*/  ISETP.LT.AND P0, PT, RZ, c[0x0][0x16c], PT ;  /* 0x00005b00ff007a0c */ /* 0x000fe20003f01270 */
[----:B0-----:R-:W-:-:S02]  /*1d10*/  HADD2.F32 R17, -RZ, R17.H0_H0 ;  /* 0x20000011ff117230 */ /* 0x001fc40000004100 */
        /* <DEDUP_REMOVED lines=14> */
[----:B-1----:R-:W-:Y:S01]  /*1e00*/  HADD2.F32 R18, -RZ, R18.H0_H0 ;  /* 0x20000012ff127230 */ /* 0x002fe20000004100 */
[----:B------:R-:W-:-:S04]  /*1e10*/  FADD.FTZ R33, R0, UR5 ;  /* 0x0000000500217e21 */ /* 0x000fc80008010000 */
[----:B------:R-:W-:Y:S01]  /*1e20*/  FADD.FTZ R18, R18, UR5 ;  /* 0x0000000512127e21 */ /* 0x000fe20008010000 */
[----:B---3--:R-:W-:Y:S04]  /*1e30*/  STS.U16 [R159], R20 ;  /* 0x000000149f007388 */ /* 0x008fe80000000400 */
[----:B------:R-:W-:Y:S04]  /*1e40*/  STS.U16 [R158+0x40], R19 ;  /* 0x000040139e007388 */ /* 0x000fe80000000400 */
[----:B-----5:R-:W-:Y:S04]  /*1e50*/  STS.U16 [R157+0x80], R22 ;  /* 0x000080169d007388 */ /* 0x020fe80000000400 */
[----:B------:R-:W-:Y:S04]  /*1e60*/  STS.U16 [R156+0xc0], R21 ;  /* 0x0000c0159c007388 */ /* 0x000fe80000000400 */
        /* <DEDUP_REMOVED lines=24> */
[----:B0-----:R-:W-:-:S02]  /*1ff0*/  HADD2.F32 R53, -RZ, R53.H0_H0 ;  /* 0x20000035ff357230 */ /* 0x001fc40000004100 */
[----:B------:R-:W-:Y:S01]  /*2000*/  HADD2.F32 R19, -RZ, R68.H0_H0 ;  /* 0x20000044ff137230 */ /* 0x000fe20000004100 */
[----:B------:R-:W0:Y:S01]  /*2010*/  LDS.U16 R38, [R70+0x16] ;  /* 0x0000160046267984 */ /* 0x000e220000000400 */
[----:B-1----:R-:W-:Y:S01]  /*2020*/  HADD2.F32 R52, -RZ, R52.H0_H0 ;  /* 0x20000034ff347230 */ /* 0x002fe20000004100 */
[----:B------:R-:W-:Y:S01]  /*2030*/  FFMA.FTZ R3, R53, R2, R164 ;  /* 0x0000000235037223 */ /* 0x000fe200000100a4 */
[----:B------:R-:W-:Y:S01]  /*2040*/  HADD2.F32 R20, -RZ, R67.H0_H0 ;  /* 0x20000043ff147230 */ /* 0x000fe20000004100 */
[----:B------:R-:W1:Y:S01]  /*2050*/  LDS.U16 R37, [R70+0x18] ;  /* 0x0000180046257984 */ /* 0x000e620000000400 */
[----:B--2---:R-:W-:Y:S01]  /*2060*/  HADD2.F32 R51, -RZ, R51.H0_H0 ;  /* 0x20000033ff337230 */ /* 0x004fe20000004100 */
[----:B------:R-:W-:Y:S01]  /*2070*/  FFMA.FTZ R2, R52, R19, R3 ;  /* 0x0000001334027223 */ /* 0x000fe20000010003 */
[----:B------:R-:W-:Y:S01]  /*2080*/  HADD2.F32 R19, -RZ, R66.H0_H0 ;  /* 0x20000042ff137230 */ /* 0x000fe20000004100 */
        /* <DEDUP_REMOVED lines=27> */
[----:B0-----:R-:W-:Y:S01]  /*2240*/  HADD2.F32 R38, -RZ, R38.H0_H0 ;  /* 0x20000026ff267230 */ /* 0x001fe20000004100 */
[----:B------:R-:W-:Y:S01]  /*2250*/  FFMA.FTZ R3, R39, R20, R2 ;  /* 0x0000001427037223 */ /* 0x000fe20000010002 */
[----:B------:R-:W-:-:S02]  /*2260*/  HADD2.F32 R20, -RZ, R57.H0_H0 ;  /* 0x20000039ff147230 */ /* 0x000fc40000004100 */
[----:B-1----:R-:W-:Y:S01]  /*2270*/  HADD2.F32 R37, -RZ, R37.H0_H0 ;  /* 0x20000025ff257230 */ /* 0x002fe20000004100 */
[----:B------:R-:W-:Y:S01]  /*2280*/  FFMA.FTZ R2, R38, R19, R3 ;  /* 0x0000001326027223 */ /* 0x000fe20000010003 */
[----:B------:R-:W-:Y:S02]  /*2290*/  HADD2.F32 R19, -RZ, R56.H0_H0 ;  /* 0x20000038ff137230 */ /* 0x000fe40000004100 */
[----:B--2---:R-:W-:Y:S01]  /*22a0*/  HADD2.F32 R36, -RZ, R36.H0_H0 ;  /* 0x20000024ff247230 */ /* 0x004fe20000004100 */
[----:B------:R-:W-:Y:S01]  /*22b0*/  FFMA.FTZ R3, R37, R20, R2 ;  /* 0x0000001425037223 */ /* 0x000fe20000010002 */
[----:B------:R-:W-:Y:S02]  /*22c0*/  HADD2.F32 R20, -RZ, R55.H0_H0 ;  /* 0x20000037ff147230 */ /* 0x000fe40000004100 */
[----:B---3--:R-:W-:Y:S01]  /*22d0*/  HADD2.F32 R35, -RZ, R35.H0_H0 ;  /* 0x20000023ff237230 */ /* 0x008fe20000004100 */
[----:B------:R-:W-:Y:S01]  /*22e0*/  FFMA.FTZ R2, R36, R19, R3 ;  /* 0x0000001324027223 */ /* 0x000fe20000010003 */
[----:B------:R-:W-:-:S02]  /*22f0*/  HADD2.F32 R164, -RZ, R54.H0_H0 ;  /* 0x20000036ffa47230 */ /* 0x000fc40000004100 */
[----:B----4-:R-:W-:Y:S01]  /*2300*/  HADD2.F32 R34, -RZ, R34.H0_H0 ;  /* 0x20000022ff227230 */ /* 0x010fe20000004100 */
[----:B------:R-:W-:Y:S02]  /*2310*/  FFMA.FTZ R3, R35, R20, R2 ;  /* 0x0000001423037223 */ /* 0x000fe40000010002 */
[----:B------:R-:W-:Y:S02]  /*2320*/  FADD.FTZ R19, R17, UR5 ;  /* 0x0000000511137e21 */ /* 0x000fe40008010000 */
[----:B------:R-:W-:Y:S02]  /*2330*/  FFMA.FTZ R164, R34, R164, R3 ;  /* 0x000000a422a47223 */ /* 0x000fe40000010003 */
        /* <DEDUP_REMOVED lines=41> */
.L_x_562:
        /* <DEDUP_REMOVED lines=16> */
.L_x_611:
[----:B------:R-:W-:Y:S01]  /*26d0*/  USHF.R.S32.HI UR40, URZ, 0x1f, UR7 ;  /* 0x0000001f3f287899 */ /* 0x000fe20008011407 */
[--C-:B------:R-:W-:Y:S01]  /*26e0*/  SHF.R.S32.HI R73, RZ, 0x1f, R72.reuse ;  /* 0x0000001fff497819 */ /* 0x100fe20000011448 */
[----:B------:R-:W-:Y:S01]  /*26f0*/  ULDC UR43, c[0x0][0x168] ;  /* 0x00005a00002b7ab9 */ /* 0x000fe20000000800 */
[----:B------:R-:W-:Y:S01]  /*2700*/  IMAD.U32 R43, RZ, RZ, UR7 ;  /* 0x00000007ff2b7e24 */ /* 0x000fe2000f8e00ff */
[----:B------:R-:W-:Y:S01]  /*2710*/  ULDC.64 UR36, c[0x0][0x1a0] ;  /* 0x0000680000247ab9 */ /* 0x000fe20000000a00 */
[C---:B------:R-:W-:Y:S01]  /*2720*/  LOP3.LUT R74, R72.reuse, 0x60, RZ, 0xfc, !PT ;  /* 0x00000060484a7812 */ /* 0x040fe200078efcff */
[----:B------:R-:W-:Y:S01]  /*2730*/  UIADD3 UR43, -UR26, UR43, URZ ;  /* 0x0000002b1a2b7290 */ /* 0x000fe2000fffe13f */
[----:B------:R-:W-:Y:S01]  /*2740*/  IMAD.WIDE.U32 R42, R43, c[0x0][0x1a0], R72 ;  /* 0x000068002b2a7a25 */ /* 0x000fe200078e0048 */
[----:B------:R-:W-:Y:S01]  /*2750*/  UIMAD UR36, UR40, UR36, URZ ;  /* 0x00000024282472a4 */ /* 0x000fe2000f8e023f */
[C---:B------:R-:W-:Y:S01]  /*2760*/  LOP3.LUT R40, R72.reuse, 0x20, RZ, 0xfc, !PT ;  /* 0x0000002048287812 */ /* 0x040fe200078efcff */
[----:B------:R-:W-:Y:S01]  /*2770*/  ULDC.64 UR38, c[0x0][0x180] ;  /* 0x0000600000267ab9 */ /* 0x000fe20000000a00 */
[C---:B------:R-:W-:Y:S01]  /*2780*/  LOP3.LUT R41, R72.reuse, 0x40, RZ, 0xfc, !PT ;  /* 0x0000004048297812 */ /* 0x040fe200078efcff */
[----:B------:R-:W-:Y:S01]  /*2790*/  UIMAD UR36, UR7, UR37, UR36 ;  /* 0x00000025072472a4 */ /* 0x000fe2000f8e0224 */
[----:B------:R-:W-:Y:S01]  /*27a0*/  ISETP.GE.AND P2, PT, R72, UR43, PT ;  /* 0x0000002b48007c0c */ /* 0x000fe2000bf46270 */
[----:B------:R-:W-:Y:S01]  /*27b0*/  UIMAD UR41, UR11, UR38, URZ ;  /* 0x000000260b2972a4 */ /* 0x000fe2000f8e023f */
[----:B------:R-:W-:-:S02]  /*27c0*/  ISETP.GE.AND P4, PT, R74, UR43, PT ;  /* 0x0000002b4a007c0c */ /* 0x000fc4000bf86270 */
[----:B------:R-:W-:Y:S02]  /*27d0*/  LOP3.LUT R74, R72, 0x80, RZ, 0xfc, !PT ;  /* 0x00000080484a7812 */ /* 0x000fe400078efcff */
[----:B------:R-:W-:Y:S02]  /*27e0*/  ISETP.GE.AND P1, PT, R40, UR43, PT ;  /* 0x0000002b28007c0c */ /* 0x000fe4000bf26270 */
[----:B------:R-:W-:Y:S02]  /*27f0*/  ISETP.GE.AND P0, PT, R41, UR43, PT ;  /* 0x0000002b29007c0c */ /* 0x000fe4000bf06270 */
[----:B------:R-:W-:Y:S02]  /*2800*/  IADD3 R41, R43, UR36, RZ ;  /* 0x000000242b297c10 */ /* 0x000fe4000fffe0ff */
[----:B------:R-:W-:Y:S01]  /*2810*/  LEA R40, P3, R42, UR23, 0x1 ;  /* 0x000000172a287c11 */ /* 0x000fe2000f8608ff */
[----:B------:R-:W-:Y:S01]  /*2820*/  UIMAD.WIDE.U32 UR36, UR10, UR38, URZ ;  /* 0x000000260a2472a5 */ /* 0x000fe2000f8e003f */
[----:B------:R-:W-:Y:S01]  /*2830*/  ISETP.GE.AND P6, PT, R74, UR43, PT ;  /* 0x0000002b4a007c0c */ /* 0x000fe2000bfc6270 */
[----:B------:R-:W-:Y:S01]  /*2840*/  UIMAD UR41, UR10, UR39, UR41 ;  /* 0x000000270a2972a4 */ /* 0x000fe2000f8e0229 */
[----:B------:R-:W-:-:S02]  /*2850*/  PRMT R74, RZ, 0x7610, R74 ;  /* 0x00007610ff4a7816 */ /* 0x000fc4000000004a */
[----:B------:R-:W-:Y:S01]  /*2860*/  LEA.HI.X R41, R42, UR24, R41, 0x1, P3 ;  /* 0x000000182a297c11 */ /* 0x000fe200098f0c29 */
[----:B------:R-:W-:Y:S01]  /*2870*/  ULDC.64 UR38, c[0x0][0x188] ;  /* 0x0000620000267ab9 */ /* 0x000fe20000000a00 */
[C---:B------:R-:W-:Y:S01]  /*2880*/  LOP3.LUT R42, R72.reuse, 0xe0, RZ, 0xfc, !PT ;  /* 0x000000e0482a7812 */ /* 0x040fe200078efcff */
[----:B------:R-:W-:Y:S01]  /*2890*/  UIMAD UR42, UR40, UR38, URZ ;  /* 0x00000026282a72a4 */ /* 0x000fe2000f8e023f */
[----:B------:R-:W-:Y:S01]  /*28a0*/  LOP3.LUT R75, R72, 0xa0, RZ, 0xfc, !PT ;  /* 0x000000a0484b7812 */ /* 0x000fe200078efcff */
[----:B------:R-:W-:Y:S01]  /*28b0*/  UIADD3 UR37, UR37, UR41, URZ ;  /* 0x0000002925257290 */ /* 0x000fe2000fffe03f */
[----:B------:R-:W-:Y:S01]  /*28c0*/  PRMT R76, RZ, 0x7610, R76 ;  /* 0x00007610ff4c7816 */ /* 0x000fe2000000004c */
[----:B------:R0:W2:Y:S01]  /*28d0*/  @!P2 LDG.E.U16 R74, [R40.64] ;  /* 0x0000001c284aa981 */ /* 0x0000a2000c1e1500 */
[----:B------:R-:W-:Y:S01]  /*28e0*/  ISETP.GE.AND P2, PT, R42, UR43, PT ;  /* 0x0000002b2a007c0c */ /* 0x000fe2000bf46270 */
[----:B------:R-:W-:Y:S01]  /*28f0*/  UIMAD UR42, UR7, UR39, UR42 ;  /* 0x00000027072a72a4 */ /* 0x000fe2000f8e022a */
[C---:B------:R-:W-:Y:S01]  /*2900*/  LOP3.LUT R43, R72.reuse, 0xc0, RZ, 0xfc, !PT ;  /* 0x000000c0482b7812 */ /* 0x040fe200078efcff */
[----:B------:R-:W-:Y:S01]  /*2910*/  UIMAD.WIDE.U32 UR38, UR7, UR38, UR36 ;  /* 0x00000026072672a5 */ /* 0x000fe2000f8e0024 */
[----:B------:R-:W-:Y:S01]  /*2920*/  ISETP.GE.AND P5, PT, R75, UR43, PT ;  /* 0x0000002b4b007c0c */ /* 0x000fe2000bfa6270 */
[----:B------:R0:W3:Y:S01]  /*2930*/  @!P0 LDG.E.U16 R76, [R40.64+0x80] ;  /* 0x0000801c284c8981 */ /* 0x0000e2000c1e1500 */
[----:B------:R-:W-:Y:S01]  /*2940*/  LOP3.LUT R42, R72, 0x120, RZ, 0xfc, !PT ;  /* 0x00000120482a7812 */ /* 0x000fe200078efcff */
[----:B------:R-:W-:Y:S01]  /*2950*/  ULDC.64 UR36, c[0x0][0x220] ;  /* 0x0000880000247ab9 */ /* 0x000fe20000000a00 */
[----:B------:R-:W-:-:S02]  /*2960*/  PRMT R75, RZ, 0x7610, R75 ;  /* 0x00007610ff4b7816 */ /* 0x000fc4000000004b */
[----:B------:R-:W-:Y:S01]  /*2970*/  PRMT R78, RZ, 0x7610, R78 ;  /* 0x00007610ff4e7816 */ /* 0x000fe2000000004e */
[----:B------:R-:W-:Y:S01]  /*2980*/  UIADD3 UR39, UR39, UR42, URZ ;  /* 0x0000002a27277290 */ /* 0x000fe2000fffe03f */
[----:B------:R-:W-:Y:S01]  /*2990*/  ISETP.GE.AND P3, PT, R43, UR43, PT ;  /* 0x0000002b2b007c0c */ /* 0x000fe2000bf66270 */
[----:B------:R-:W-:Y:S01]  /*29a0*/  ULEA UR36, UP0, UR38, UR36, 0x2 ;  /* 0x0000002426247291 */ /* 0x000fe2000f80103f */
[----:B------:R-:W-:Y:S01]  /*29b0*/  ISETP.GE.AND P0, PT, R42, UR43, PT ;  /* 0x0000002b2a007c0c */ /* 0x000fe2000bf06270 */
[----:B------:R0:W4:Y:S01]  /*29c0*/  @!P1 LDG.E.U16 R75, [R40.64+0x40] ;  /* 0x0000401c284b9981 */ /* 0x000122000c1e1500 */
[C---:B------:R-:W-:Y:S02]  /*29d0*/  LOP3.LUT R43, R72.reuse, 0x100, RZ, 0xfc, !PT ;  /* 0x00000100482b7812 */ /* 0x040fe400078efcff */
[----:B------:R-:W-:Y:S01]  /*29e0*/  LOP3.LUT R42, R72, 0x160, RZ, 0xfc, !PT ;  /* 0x00000160482a7812 */ /* 0x000fe200078efcff */
[----:B------:R0:W3:Y:S01]  /*29f0*/  @!P6 LDG.E.U16 R78, [R40.64+0x100] ;  /* 0x0001001c284ee981 */ /* 0x0000e2000c1e1500 */
[----:B------:R-:W-:-:S02]  /*2a00*/  PRMT R77, RZ, 0x7610, R77 ;  /* 0x00007610ff4d7816 */ /* 0x000fc4000000004d */
[----:B------:R-:W-:Y:S01]  /*2a10*/  PRMT R80, RZ, 0x7610, R80 ;  /* 0x00007610ff507816 */ /* 0x000fe20000000050 */
[----:B------:R-:W-:Y:S01]  /*2a20*/  ULEA.HI.X UR37, UR38, UR37, UR39, 0x2, UP0 ;  /* 0x0000002526257291 */ /* 0x000fe200080f1427 */
[----:B------:R-:W-:Y:S02]  /*2a30*/  ISETP.GE.AND P1, PT, R43, UR43, PT ;  /* 0x0000002b2b007c0c */ /* 0x000fe4000bf26270 */
[----:B------:R-:W-:Y:S01]  /*2a40*/  ISETP.GE.AND P6, PT, R42, UR43, PT ;  /* 0x0000002b2a007c0c */ /* 0x000fe2000bfc6270 */
[----:B------:R0:W3:Y:S01]  /*2a50*/  @!P4 LDG.E.U16 R77, [R40.64+0xc0] ;  /* 0x0000c01c284dc981 */ /* 0x0000e2000c1e1500 */
[C---:B------:R-:W-:Y:S01]  /*2a60*/  LOP3.LUT R43, R72.reuse, 0x140, RZ, 0xfc, !PT ;  /* 0x00000140482b7812 */ /* 0x040fe200078efcff */
[----:B------:R-:W-:Y:S01]  /*2a70*/  ULDC.64 UR38, c[0x0][0x1b8] ;  /* 0x00006e0000267ab9 */ /* 0x000fe20000000a00 */
[----:B------:R-:W-:Y:S01]  /*2a80*/  LOP3.LUT R42, R72, 0x180, RZ, 0xfc, !PT ;  /* 0x00000180482a7812 */ /* 0x000fe200078efcff */
[----:B------:R0:W3:Y:S01]  /*2a90*/  @!P5 LDG.E.U16 R80, [R40.64+0x140] ;  /* 0x0001401c2850d981 */ /* 0x0000e2000c1e1500 */
[----:B------:R-:W-:Y:S01]  /*2aa0*/  ISETP.GE.AND P4, PT, R43, UR43, PT ;  /* 0x0000002b2b007c0c */ /* 0x000fe2000bf86270 */
[----:B------:R-:W-:Y:S01]  /*2ab0*/  IMAD.U32 R43, RZ, RZ, UR37 ;  /* 0x00000025ff2b7e24 */ /* 0x000fe2000f8e00ff */
[----:B------:R-:W-:-:S02]  /*2ac0*/  ISETP.GE.AND P5, PT, R42, UR43, PT ;  /* 0x0000002b2a007c0c */ /* 0x000fc4000bfa6270 */
[----:B------:R-:W-:-:S05]  /*2ad0*/  MOV R42, UR36 ;  /* 0x00000024002a7c02 */ /* 0x000fca0008000f00 */
[----:B------:R1:W3:Y:S01]  /*2ae0*/  LDG.E R89, [R42.64] ;  /* 0x0000001c2a597981 */ /* 0x0002e2000c1e1900 */
[----:B------:R-:W-:Y:S02]  /*2af0*/  PRMT R79, RZ, 0x7610, R79 ;  /* 0x00007610ff4f7816 */ /* 0x000fe4000000004f */
[----:B------:R-:W-:Y:S02]  /*2b00*/  PRMT R82, RZ, 0x7610, R82 ;  /* 0x00007610ff527816 */ /* 0x000fe40000000052 */
[----:B------:R-:W-:Y:S02]  /*2b10*/  LOP3.LUT R81, R72, 0x1a0, RZ, 0xfc, !PT ;  /* 0x000001a048517812 */ /* 0x000fe400078efcff */
[----:B------:R0:W3:Y:S04]  /*2b20*/  @!P3 LDG.E.U16 R79, [R40.64+0x180] ;  /* 0x0001801c284fb981 */ /* 0x0000e8000c1e1500 */
[----:B------:R0:W3:Y:S01]  /*2b30*/  @!P2 LDG.E.U16 R82, [R40.64+0x1c0] ;  /* 0x0001c01c2852a981 */ /* 0x0000e2000c1e1500 */
[----:B------:R-:W-:-:S02]  /*2b40*/  ISETP.GE.AND P3, PT, R81, UR43, PT ;  /* 0x0000002b51007c0c */ /* 0x000fc4000bf66270 */
[----:B------:R-:W-:Y:S02]  /*2b50*/  PRMT R81, RZ, 0x7610, R81 ;  /* 0x00007610ff517816 */ /* 0x000fe40000000051 */
[C---:B------:R-:W-:Y:S02]  /*2b60*/  LOP3.LUT R83, R72.reuse, 0x1c0, RZ, 0xfc, !PT ;  /* 0x000001c048537812 */ /* 0x040fe400078efcff */
[----:B------:R-:W-:Y:S02]  /*2b70*/  LOP3.LUT R84, R72, 0x1e0, RZ, 0xfc, !PT ;  /* 0x000001e048547812 */ /* 0x000fe400078efcff */
[----:B------:R-:W-:Y:S01]  /*2b80*/  ISETP.GE.AND P2, PT, R83, UR43, PT ;  /* 0x0000002b53007c0c */ /* 0x000fe2000bf46270 */
[----:B------:R0:W3:Y:S01]  /*2b90*/  @!P1 LDG.E.U16 R81, [R40.64+0x200] ;  /* 0x0002001c28519981 */ /* 0x0000e2000c1e1500 */
[----:B------:R-:W-:Y:S02]  /*2ba0*/  ISETP.GE.AND P1, PT, R84, UR43, PT ;  /* 0x0000002b54007c0c */ /* 0x000fe4000bf26270 */
[----:B------:R-:W-:-:S02]  /*2bb0*/  PRMT R84, RZ, 0x7610, R84 ;  /* 0x00007610ff547816 */ /* 0x000fc40000000054 */
[----:B------:R-:W-:Y:S02]  /*2bc0*/  PRMT R83, RZ, 0x7610, R83 ;  /* 0x00007610ff537816 */ /* 0x000fe40000000053 */
[----:B------:R-:W-:Y:S02]  /*2bd0*/  PRMT R86, RZ, 0x7610, R86 ;  /* 0x00007610ff567816 */ /* 0x000fe40000000056 */
[----:B------:R-:W-:Y:S01]  /*2be0*/  PRMT R85, RZ, 0x7610, R85 ;  /* 0x00007610ff557816 */ /* 0x000fe20000000055 */
[----:B------:R0:W3:Y:S01]  /*2bf0*/  @!P0 LDG.E.U16 R84, [R40.64+0x240] ;  /* 0x0002401c28548981 */ /* 0x0000e2000c1e1500 */
[----:B------:R-:W-:Y:S02]  /*2c00*/  PRMT R88, RZ, 0x7610, R88 ;  /* 0x00007610ff587816 */ /* 0x000fe40000000058 */
[----:B-1----:R-:W-:Y:S01]  /*2c10*/  PRMT R43, RZ, 0x7610, R43 ;  /* 0x00007610ff2b7816 */ /* 0x002fe2000000002b */
[----:B------:R0:W3:Y:S01]  /*2c20*/  @!P4 LDG.E.U16 R83, [R40.64+0x280] ;  /* 0x0002801c2853c981 */ /* 0x0000e2000c1e1500 */
[----:B------:R-:W-:-:S03]  /*2c30*/  PRMT R42, RZ, 0x7610, R42 ;  /* 0x00007610ff2a7816 */ /* 0x000fc6000000002a */
[----:B------:R0:W3:Y:S04]  /*2c40*/  @!P6 LDG.E.U16 R86, [R40.64+0x2c0] ;  /* 0x0002c01c2856e981 */ /* 0x0000e8000c1e1500 */
[----:B------:R0:W3:Y:S04]  /*2c50*/  @!P5 LDG.E.U16 R85, [R40.64+0x300] ;  /* 0x0003001c2855d981 */ /* 0x0000e8000c1e1500 */
[----:B------:R0:W3:Y:S04]  /*2c60*/  @!P3 LDG.E.U16 R88, [R40.64+0x340] ;  /* 0x0003401c2858b981 */ /* 0x0000e8000c1e1500 */
[----:B------:R0:W3:Y:S04]  /*2c70*/  @!P2 LDG.E.U16 R43, [R40.64+0x380] ;  /* 0x0003801c282ba981 */ /* 0x0000e8000c1e1500 */
[----:B------:R0:W3:Y:S01]  /*2c80*/  @!P1 LDG.E.U16 R42, [R40.64+0x3c0] ;  /* 0x0003c01c282a9981 */ /* 0x0000e2000c1e1500 */
[----:B------:R-:W-:-:S02]  /*2c90*/  UIMAD UR41, UR11, UR38, URZ ;  /* 0x000000260b2972a4 */ /* 0x000fc4000f8e023f */
[----:B------:R-:W-:Y:S02]  /*2ca0*/  UIMAD.WIDE.U32 UR36, UR10, UR38, URZ ;  /* 0x000000260a2472a5 */ /* 0x000fe4000f8e003f */
[----:B------:R-:W-:-:S03]  /*2cb0*/  UIMAD UR41, UR10, UR39, UR41 ;  /* 0x000000270a2972a4 */ /* 0x000fc6000f8e0229 */
[----:B------:R-:W-:Y:S02]  /*2cc0*/  ULDC.64 UR38, c[0x0][0x1c0] ;  /* 0x0000700000267ab9 */ /* 0x000fe40000000a00 */
[----:B------:R-:W-:Y:S01]  /*2cd0*/  UIADD3 UR37, UR37, UR41, URZ ;  /* 0x0000002925257290 */ /* 0x000fe2000fffe03f */
[----:B------:R-:W-:Y:S01]  /*2ce0*/  ISETP.NE.AND P1, PT, R71, RZ, PT ;  /* 0x000000ff4700720c */ /* 0x000fe20003f25270 */
[----:B------:R-:W-:-:S04]  /*2cf0*/  UIMAD UR41, UR40, UR38, URZ ;  /* 0x00000026282972a4 */ /* 0x000fc8000f8e023f */
[----:B------:R-:W-:Y:S02]  /*2d00*/  UIMAD UR41, UR7, UR39, UR41 ;  /* 0x00000027072972a4 */ /* 0x000fe4000f8e0229 */
[----:B------:R-:W-:-:S03]  /*2d10*/  UIMAD.WIDE.U32 UR38, UR7, UR38, UR36 ;  /* 0x00000026072672a5 */ /* 0x000fc6000f8e0024 */
[----:B------:R-:W-:Y:S02]  /*2d20*/  ULDC.64 UR36, c[0x0][0x230] ;  /* 0x00008c0000247ab9 */ /* 0x000fe40000000a00 */
[----:B------:R-:W-:Y:S02]  /*2d30*/  UIADD3 UR39, UR39, UR41, URZ ;  /* 0x0000002927277290 */ /* 0x000fe4000fffe03f */
[----:B------:R-:W-:-:S04]  /*2d40*/  ULEA UR36, UP0, UR38, UR36, 0x2 ;  /* 0x0000002426247291 */ /* 0x000fc8000f80103f */
[----:B------:R-:W-:Y:S01]  /*2d50*/  ULEA.HI.X UR37, UR38, UR37, UR39, 0x2, UP0 ;  /* 0x0000002526257291 */ /* 0x000fe200080f1427 */
[----:B------:R-:W-:Y:S01]  /*2d60*/  LOP3.LUT P0, RZ, R71, 0x1f, RZ, 0xc0, !PT ;  /* 0x0000001f47ff7812 */ /* 0x000fe2000780c0ff */
[----:B0-----:R-:W-:Y:S01]  /*2d70*/  IMAD.U32 R40, RZ, RZ, UR36 ;  /* 0x00000024ff287e24 */ /* 0x001fe2000f8e00ff */
[----:B------:R-:W-:-:S03]  /*2d80*/  MOV R87, UR25 ;  /* 0x0000001900577c02 */ /* 0x000fc60008000f00 */
[----:B------:R-:W-:Y:S02]  /*2d90*/  MOV R41, UR37 ;  /* 0x0000002500297c02 */ /* 0x000fe40008000f00 */
[----:B------:R-:W-:Y:S01]  /*2da0*/  ISETP.LT.OR P0, PT, R87, 0x2, P0 ;  /* 0x000000025700780c */ /* 0x000fe20000701670 */
[----:B------:R-:W-:-:S12]  /*2db0*/  IMAD.MOV.U32 R90, RZ, RZ, c[0x0][0x16c] ;  /* 0x00005b00ff5a7624 */ /* 0x000fd800078e00ff */
[----:B------:R-:W-:-:S05]  /*2dc0*/  @!P0 IADD3 R87, R87, -0x2, RZ ;  /* 0xfffffffe57578810 */ /* 0x000fca0007ffe0ff */
[----:B------:R-:W-:Y:S01]  /*2dd0*/  @!P0 IMAD R87, R87, R90, UR7 ;  /* 0x0000000757578e24 */ /* 0x000fe2000f8e025a */
        /* <DEDUP_REMOVED lines=19> */
[----:B--2---:R-:W-:Y:S04]  /*2f10*/  STS.U16 [R159], R74 ;  /* 0x0000004a9f007388 */ /* 0x004fe80000000400 */
[----:B----4-:R-:W-:Y:S04]  /*2f20*/  STS.U16 [R158+0x40], R75 ;  /* 0x0000404b9e007388 */ /* 0x010fe80000000400 */
[----:B---3--:R-:W-:Y:S01]  /*2f30*/  STS.U16 [R157+0x80], R76 ;  /* 0x0000804c9d007388 */ /* 0x008fe20000000400 */
[----:B------:R-:W0:Y:S03]  /*2f40*/  R2UR UR42, R89 ;  /* 0x00000000592a73c2 */ /* 0x000e2600000e0000 */
[----:B------:R-:W-:Y:S04]  /*2f50*/  STS.U16 [R156+0xc0], R77 ;  /* 0x0000c04d9c007388 */ /* 0x000fe80000000400 */
[----:B------:R-:W-:Y:S04]  /*2f60*/  STS.U16 [R155+0x100], R78 ;  /* 0x0001004e9b007388 */ /* 0x000fe80000000400 */
[----:B------:R-:W-:Y:S04]  /*2f70*/  STS.U16 [R153+0x140], R80 ;  /* 0x0001405099007388 */ /* 0x000fe80000000400 */
[----:B------:R-:W-:Y:S04]  /*2f80*/  STS.U16 [R152+0x180], R79 ;  /* 0x0001804f98007388 */ /* 0x000fe80000000400 */
[----:B------:R0:W-:Y:S02]  /*2f90*/  STS.U16 [R151+0x1c0], R82 ;  /* 0x0001c05297007388 */ /* 0x0001e40000000400 */
[----:B0-----:R-:W-:-:S04]  /*2fa0*/  IMAD.U32 R82, RZ, RZ, UR42 ;  /* 0x0000002aff527e24 */ /* 0x001fc8000f8e00ff */
[----:B------:R-:W-:-:S04]  /*2fb0*/  FMUL.FTZ R82, R82, 1.4426950216293334961 ;  /* 0x3fb8aa3b52527820 */ /* 0x000fc80000410000 */
[----:B------:R-:W-:Y:S01]  /*2fc0*/  FMUL.FTZ R137, R33, R82 ;  /* 0x0000005221897220 */ /* 0x000fe20000410000 */
[----:B------:R-:W-:Y:S01]  /*2fd0*/  MOV R74, UR27 ;  /* 0x0000001b004a7c02 */ /* 0x000fe20008000f00 */
[----:B------:R-:W-:Y:S04]  /*2fe0*/  STS.U16 [R150+0x200], R81 ;  /* 0x0002005196007388 */ /* 0x000fe80000000400 */
[----:B------:R-:W0:Y:S01]  /*2ff0*/  MUFU.EX2 R137, R137 ;  /* 0x0000008900897308 */ /* 0x000e220000000800 */
[----:B------:R1:W-:Y:S01]  /*3000*/  STS.U16 [R149+0x240], R84 ;  /* 0x0002405495007388 */ /* 0x0003e20000000400 */
[----:B------:R-:W-:Y:S02]  /*3010*/  LEA R74, R74, UR7, 0x8 ;  /* 0x000000074a4a7c11 */ /* 0x000fe4000f8e40ff */
[----:B------:R-:W-:Y:S01]  /*3020*/  @P1 IADD3 R74, R71, 0x200, RZ ;  /* 0x00000200474a1810 */ /* 0x000fe20007ffe0ff */
[----:B------:R-:W-:Y:S04]  /*3030*/  STS.U16 [R148+0x280], R83 ;  /* 0x0002805394007388 */ /* 0x000fe80000000400 */
[----:B------:R-:W-:Y:S01]  /*3040*/  STS.U16 [R147+0x2c0], R86 ;  /* 0x0002c05693007388 */ /* 0x000fe20000000400 */
[----:B------:R-:W-:-:S03]  /*3050*/  IMAD.SHL.U32 R74, R74, 0x4, RZ ;  /* 0x000000044a4a7824 */ /* 0x000fc600078e00ff */
[----:B------:R-:W-:Y:S04]  /*3060*/  STS.U16 [R146+0x300], R85 ;  /* 0x0003005592007388 */ /* 0x000fe80000000400 */
[----:B------:R2:W-:Y:S04]  /*3070*/  STS.U16 [R145+0x340], R88 ;  /* 0x0003405891007388 */ /* 0x0005e80000000400 */
[----:B------:R-:W-:Y:S04]  /*3080*/  STS.U16 [R144+0x380], R43 ;  /* 0x0003802b90007388 */ /* 0x000fe80000000400 */
[----:B------:R3:W-:Y:S01]  /*3090*/  STS.U16 [R143+0x3c0], R42 ;  /* 0x0003c02a8f007388 */ /* 0x0007e20000000400 */
        /* <DEDUP_REMOVED lines=8> */
[----:B------:R-:W0:Y:S04]  /*3120*/  LDS.U16 R102, [R70+0xe] ;  /* 0x00000e0046667984 */ /* 0x000e280000000400 */
[----:B------:R-:W2:Y:S04]  /*3130*/  LDS.U16 R103, [R70+0x10] ;  /* 0x0000100046677984 */ /* 0x000ea80000000400 */
[----:B------:R-:W2:Y:S04]  /*3140*/  LDS.U16 R104, [R70+0x12] ;  /* 0x0000120046687984 */ /* 0x000ea80000000400 */
[----:B------:R-:W2:Y:S04]  /*3150*/  LDS.U16 R105, [R70+0x14] ;  /* 0x0000140046697984 */ /* 0x000ea80000000400 */
[----:B------:R-:W4:Y:S04]  /*3160*/  LDS.U16 R106, [R70+0x16] ;  /* 0x00001600466a7984 */ /* 0x000f280000000400 */
[----:B------:R-:W4:Y:S04]  /*3170*/  LDS.U16 R107, [R70+0x18] ;  /* 0x00001800466b7984 */ /* 0x000f280000000400 */
[----:B------:R-:W4:Y:S04]  /*3180*/  LDS.U16 R108, [R70+0x1a] ;  /* 0x00001a00466c7984 */ /* 0x000f280000000400 */
[----:B------:R-:W4:Y:S04]  /*3190*/  LDS.U16 R109, [R70+0x1c] ;  /* 0x00001c00466d7984 */ /* 0x000f280000000400 */
[----:B------:R-:W4:Y:S04]  /*31a0*/  LDS.U16 R110, [R70+0x1e] ;  /* 0x00001e00466e7984 */ /* 0x000f280000000400 */
[----:B-1----:R1:W5:Y:S04]  /*31b0*/  LDG.E R84, [R40.64] ;  /* 0x0000001c28547981 */ /* 0x002368000c1e1900 */
[----:B0-----:R0:W-:Y:S01]  /*31c0*/  STS [R74+0x3be0], R137 ;  /* 0x003be0894a007388 */ /* 0x0011e20000000800 */
[----:B------:R-:W-:Y:S01]  /*31d0*/  MOV R76, 0x8 ;  /* 0x00000008004c7802 */ /* 0x000fe20000000f00 */
[----:B------:R-:W-:Y:S01]  /*31e0*/  IMAD.MOV.U32 R81, RZ, RZ, RZ ;  /* 0x000000ffff517224 */ /* 0x000fe200078e00ff */
[----:B------:R-:W-:-:S03]  /*31f0*/  MOV R80, 0x3f800000 ;  /* 0x3f80000000507802 */ /* 0x000fc60000000f00 */
[----:B-1----:R-:W-:Y:S01]  /*3200*/  @!P0 IMAD.WIDE R40, R87, R76, UR30 ;  /* 0x0000001e57288e25 */ /* 0x002fe2000f8e024c */
[----:B------:R-:W-:Y:S03]  /*3210*/  BAR.SYNC.DEFER_BLOCKING 0x0 ;  /* 0x0000000000007b1d */ /* 0x000fe60000010000 */
[-C--:B------:R-:W-:Y:S02]  /*3220*/  FMUL.FTZ R76, R32, R82.reuse ;  /* 0x00000052204c7220 */ /* 0x080fe40000410000 */
[-C--:B------:R-:W-:Y:S01]  /*3230*/  FMUL.FTZ R77, R31, R82.reuse ;  /* 0x000000521f4d7220 */ /* 0x080fe20000410000 */
[----:B--2---:R-:W-:Y:S01]  /*3240*/  HADD2.F32 R88, -RZ, R69.H0_H0 ;  /* 0x20000045ff587230 */ /* 0x004fe20000004100 */
[-C--:B---3--:R-:W-:Y:S01]  /*3250*/  FMUL.FTZ R42, R30, R82.reuse ;  /* 0x000000521e2a7220 */ /* 0x088fe20000410000 */
[----:B------:R-:W-:Y:S01]  /*3260*/  HADD2.F32 R83, -RZ, R68.H0_H0 ;  /* 0x20000044ff537230 */ /* 0x000fe20000004100 */
[----:B------:R-:W-:Y:S01]  /*3270*/  FMUL.FTZ R43, R29, R82 ;  /* 0x000000521d2b7220 */ /* 0x000fe20000410000 */
[----:B----4-:R-:W-:Y:S01]  /*3280*/  HADD2.F32 R95, -RZ, R95.H0_H0 ;  /* 0x2000005fff5f7230 */ /* 0x010fe20000004100 */
[----:B------:R-:W-:Y:S01]  /*3290*/  FMUL.FTZ R88, R33, R88 ;  /* 0x0000005821587220 */ /* 0x000fe20000410000 */
[----:B------:R1:W5:Y:S02]  /*32a0*/  @!P0 LDG.E.64 R80, [R40.64] ;  /* 0x0000001c28508981 */ /* 0x000364000c1e1b00 */
[----:B-1----:R1:W2:Y:S08]  /*32b0*/  MUFU.EX2 R40, R76 ;  /* 0x0000004c00287308 */ /* 0x0022b00000000800 */
[----:B------:R3:W4:Y:S01]  /*32c0*/  MUFU.EX2 R41, R77 ;  /* 0x0000004d00297308 */ /* 0x0007220000000800 */
[----:B------:R-:W-:Y:S01]  /*32d0*/  HADD2.F32 R86, -RZ, R67.H0_H0 ;  /* 0x20000043ff567230 */ /* 0x000fe20000004100 */
[----:B------:R-:W-:Y:S01]  /*32e0*/  FMUL.FTZ R83, R32, R83 ;  /* 0x0000005320537220 */ /* 0x000fe20000410000 */
[----:B------:R-:W-:Y:S01]  /*32f0*/  HADD2.F32 R96, -RZ, R96.H0_H0 ;  /* 0x20000060ff607230 */ /* 0x000fe20000004100 */
[----:B0-----:R-:W-:-:S04]  /*3300*/  FMUL.FTZ R74, R28, R82 ;  /* 0x000000521c4a7220 */ /* 0x001fc80000410000 */
[----:B------:R-:W0:Y:S01]  /*3310*/  MUFU.EX2 R42, R42 ;  /* 0x0000002a002a7308 */ /* 0x000e220000000800 */
[-C--:B------:R-:W-:Y:S01]  /*3320*/  FMUL.FTZ R75, R27, R82.reuse ;  /* 0x000000521b4b7220 */ /* 0x080fe20000410000 */
[----:B------:R-:W-:Y:S01]  /*3330*/  HADD2.F32 R97, -RZ, R97.H0_H0 ;  /* 0x20000061ff617230 */ /* 0x000fe20000004100 */
[-C--:B-1----:R-:W-:Y:S02]  /*3340*/  FMUL.FTZ R76, R26, R82.reuse ;  /* 0x000000521a4c7220 */ /* 0x082fe40000410000 */
[-C--:B---3--:R-:W-:Y:S02]  /*3350*/  FMUL.FTZ R77, R25, R82.reuse ;  /* 0x00000052194d7220 */ /* 0x088fe40000410000 */
[-C--:B------:R-:W-:Y:S01]  /*3360*/  FMUL.FTZ R78, R24, R82.reuse ;  /* 0x00000052184e7220 */ /* 0x080fe20000410000 */
[----:B------:R-:W1:Y:S01]  /*3370*/  MUFU.EX2 R43, R43 ;  /* 0x0000002b002b7308 */ /* 0x000e620000000800 */
[-C--:B------:R-:W-:Y:S02]  /*3380*/  FMUL.FTZ R79, R23, R82.reuse ;  /* 0x00000052174f7220 */ /* 0x080fe40000410000 */
[----:B------:R-:W-:-:S02]  /*3390*/  FMUL.FTZ R90, R22, R82 ;  /* 0x00000052165a7220 */ /* 0x000fc40000410000 */
[-C--:B------:R-:W-:Y:S02]  /*33a0*/  FMUL.FTZ R91, R21, R82.reuse ;  /* 0x00000052155b7220 */ /* 0x080fe40000410000 */
[-C--:B------:R-:W-:Y:S02]  /*33b0*/  FMUL.FTZ R92, R20, R82.reuse ;  /* 0x00000052145c7220 */ /* 0x080fe40000410000 */
[-C--:B------:R-:W-:Y:S02]  /*33c0*/  FMUL.FTZ R93, R19, R82.reuse ;  /* 0x00000052135d7220 */ /* 0x080fe40000410000 */
[----:B------:R-:W-:Y:S02]  /*33d0*/  FMUL.FTZ R94, R18, R82 ;  /* 0x00000052125e7220 */ /* 0x000fe40000410000 */
[----:B--2---:R-:W-:Y:S02]  /*33e0*/  FMUL.FTZ R82, R137, R40 ;  /* 0x0000002889527220 */ /* 0x004fe40000410000 */
[----:B------:R-:W-:-:S02]  /*33f0*/  FMUL.FTZ R139, R95, R88 ;  /* 0x000000585f8b7220 */ /* 0x000fc40000410000 */
[----:B------:R-:W-:Y:S02]  /*3400*/  FMUL.FTZ R86, R31, R86 ;  /* 0x000000561f567220 */ /* 0x000fe40000410000 */
[----:B------:R-:W-:Y:S01]  /*3410*/  FMUL.FTZ R88, R96, R83 ;  /* 0x0000005360587220 */ /* 0x000fe20000410000 */
[----:B------:R-:W2:Y:S01]  /*3420*/  MUFU.EX2 R74, R74 ;  /* 0x0000004a004a7308 */ /* 0x000ea20000000800 */
[----:B----4-:R-:W-:Y:S01]  /*3430*/  FMUL.FTZ R83, R41, R82 ;  /* 0x0000005229537220 */ /* 0x010fe20000410000 */
[----:B------:R-:W-:Y:S01]  /*3440*/  HADD2.F32 R98, -RZ, R98.H0_H0 ;  /* 0x20000062ff627230 */ /* 0x000fe20000004100 */
[----:B------:R-:W-:Y:S02]  /*3450*/  FMUL.FTZ R89, R97, R86 ;  /* 0x0000005661597220 */ /* 0x000fe40000410000 */
[----:B------:R-:W-:Y:S01]  /*3460*/  FFMA.FTZ R82, R139, R40, R88 ;  /* 0x000000288b527223 */ /* 0x000fe20000010058 */
[----:B------:R-:W-:Y:S01]  /*3470*/  HADD2.F32 R99, -RZ, R99.H0_H0 ;  /* 0x20000063ff637230 */ /* 0x000fe20000004100 */
[----:B------:R-:W-:Y:S01]  /*3480*/  FMUL.FTZ R123, R98, R123 ;  /* 0x0000007b627b7220 */ /* 0x000fe20000410000 */
[----:B------:R-:W3:Y:S01]  /*3490*/  MUFU.EX2 R75, R75 ;  /* 0x0000004b004b7308 */ /* 0x000ee20000000800 */
[----:B------:R-:W-:Y:S01]  /*34a0*/  FFMA.FTZ R82, R41, R82, R89 ;  /* 0x0000005229527223 */ /* 0x000fe20000010059 */
[----:B------:R-:W-:Y:S01]  /*34b0*/  ISETP.NE.AND P0, PT, R71, 0x7f, PT ;  /* 0x0000007f4700780c */ /* 0x000fe20003f05270 */
[----:B0-----:R-:W-:Y:S01]  /*34c0*/  FMUL.FTZ R86, R42, R83 ;  /* 0x000000532a567220 */ /* 0x001fe20000410000 */
[----:B------:R-:W-:Y:S01]  /*34d0*/  HADD2.F32 R100, -RZ, R100.H0_H0 ;  /* 0x20000064ff647230 */ /* 0x000fe20000004100 */
[----:B------:R-:W-:-:S02]  /*34e0*/  FMUL.FTZ R124, R99, R124 ;  /* 0x0000007c637c7220 */ /* 0x000fc40000410000 */
[----:B------:R-:W-:Y:S01]  /*34f0*/  FFMA.FTZ R82, R42, R82, R123 ;  /* 0x000000522a527223 */ /* 0x000fe2000001007b */
[----:B------:R-:W0:Y:S01]  /*3500*/  MUFU.EX2 R76, R76 ;  /* 0x0000004c004c7308 */ /* 0x000e220000000800 */
[C---:B-1----:R-:W-:Y:S01]  /*3510*/  FMUL.FTZ R83, R43.reuse, R86 ;  /* 0x000000562b537220 */ /* 0x042fe20000410000 */
[----:B------:R-:W-:Y:S01]  /*3520*/  HADD2.F32 R101, -RZ, R101.H0_H0 ;  /* 0x20000065ff657230 */ /* 0x000fe20000004100 */
[----:B------:R-:W-:Y:S02]  /*3530*/  FMUL.FTZ R125, R100, R125 ;  /* 0x0000007d647d7220 */ /* 0x000fe40000410000 */
[----:B------:R-:W-:-:S03]  /*3540*/  FFMA.FTZ R82, R43, R82, R124 ;  /* 0x000000522b527223 */ /* 0x000fc6000001007c */
[----:B------:R-:W1:Y:S01]  /*3550*/  MUFU.EX2 R77, R77 ;  /* 0x0000004d004d7308 */ /* 0x000e620000000800 */
[C---:B--2---:R-:W-:Y:S01]  /*3560*/  FMUL.FTZ R86, R74.reuse, R83 ;  /* 0x000000534a567220 */ /* 0x044fe20000410000 */
[----:B------:R-:W-:Y:S01]  /*3570*/  HADD2.F32 R102, -RZ, R102.H0_H0 ;  /* 0x20000066ff667230 */ /* 0x000fe20000004100 */
[----:B------:R-:W-:Y:S01]  /*3580*/  FMUL.FTZ R126, R101, R126 ;  /* 0x0000007e657e7220 */ /* 0x000fe20000410000 */
[----:B------:R-:W-:Y:S01]  /*3590*/  HADD2.F32 R103, -RZ, R103.H0_H0 ;  /* 0x20000067ff677230 */ /* 0x000fe20000004100 */
[----:B------:R-:W-:Y:S01]  /*35a0*/  FFMA.FTZ R82, R74, R82, R125 ;  /* 0x000000524a527223 */ /* 0x000fe2000001007d */
[----:B------:R2:W4:Y:S02]  /*35b0*/  @P0 LDS R111, [R71.X4+0x43e4] ;  /* 0x0043e400476f0984 */ /* 0x0005240000004800 */
[----:B------:R-:W1:Y:S01]  /*35c0*/  MUFU.EX2 R78, R78 ;  /* 0x0000004e004e7308 */ /* 0x000e620000000800 */
[----:B---3--:R-:W-:Y:S02]  /*35d0*/  FMUL.FTZ R83, R75, R86 ;  /* 0x000000564b537220 */ /* 0x008fe40000410000 */
[----:B------:R-:W-:-:S02]  /*35e0*/  FMUL.FTZ R127, R102, R127 ;  /* 0x0000007f667f7220 */ /* 0x000fc40000410000 */
[----:B------:R-:W-:-:S03]  /*35f0*/  FFMA.FTZ R82, R75, R82, R126 ;  /* 0x000000524b527223 */ /* 0x000fc6000001007e */
[----:B------:R-:W3:Y:S01]  /*3600*/  MUFU.EX2 R79, R79 ;  /* 0x0000004f004f7308 */ /* 0x000ee20000000800 */
[C---:B0-----:R-:W-:Y:S01]  /*3610*/  FMUL.FTZ R86, R76.reuse, R83 ;  /* 0x000000534c567220 */ /* 0x041fe20000410000 */
[----:B------:R-:W-:Y:S01]  /*3620*/  HADD2.F32 R104, -RZ, R104.H0_H0 ;  /* 0x20000068ff687230 */ /* 0x000fe20000004100 */
[----:B------:R-:W-:Y:S02]  /*3630*/  FMUL.FTZ R128, R103, R128 ;  /* 0x0000008067807220 */ /* 0x000fe40000410000 */
[----:B------:R-:W-:-:S03]  /*3640*/  FFMA.FTZ R82, R76, R82, R127 ;  /* 0x000000524c527223 */ /* 0x000fc6000001007f */
[----:B------:R-:W0:Y:S01]  /*3650*/  MUFU.EX2 R90, R90 ;  /* 0x0000005a005a7308 */ /* 0x000e220000000800 */
[C---:B-1----:R-:W-:Y:S01]  /*3660*/  FMUL.FTZ R83, R77.reuse, R86 ;  /* 0x000000564d537220 */ /* 0x042fe20000410000 */
[----:B------:R-:W-:Y:S01]  /*3670*/  HADD2.F32 R105, -RZ, R105.H0_H0 ;  /* 0x20000069ff697230 */ /* 0x000fe20000004100 */
[----:B------:R-:W-:Y:S02]  /*3680*/  FMUL.FTZ R129, R104, R129 ;  /* 0x0000008168817220 */ /* 0x000fe40000410000 */
[----:B------:R-:W-:-:S03]  /*3690*/  FFMA.FTZ R82, R77, R82, R128 ;  /* 0x000000524d527223 */ /* 0x000fc60000010080 */
[----:B------:R-:W1:Y:S01]  /*36a0*/  MUFU.EX2 R91, R91 ;  /* 0x0000005b005b7308 */ /* 0x000e620000000800 */
[C---:B------:R-:W-:Y:S01]  /*36b0*/  FMUL.FTZ R86, R78.reuse, R83 ;  /* 0x000000534e567220 */ /* 0x040fe20000410000 */
[----:B------:R-:W-:Y:S01]  /*36c0*/  HADD2.F32 R106, -RZ, R106.H0_H0 ;  /* 0x2000006aff6a7230 */ /* 0x000fe20000004100 */
[----:B------:R-:W-:Y:S02]  /*36d0*/  FMUL.FTZ R130, R105, R130 ;  /* 0x0000008269827220 */ /* 0x000fe40000410000 */
[----:B------:R-:W-:-:S03]  /*36e0*/  FFMA.FTZ R82, R78, R82, R129 ;  /* 0x000000524e527223 */ /* 0x000fc60000010081 */
[----:B------:R-:W1:Y:S01]  /*36f0*/  MUFU.EX2 R92, R92 ;  /* 0x0000005c005c7308 */ /* 0x000e620000000800 */
[----:B------:R-:W-:Y:S01]  /*3700*/  HADD2.F32 R133, -RZ, R56.H0_H0 ;  /* 0x20000038ff857230 */ /* 0x000fe20000004100 */
[----:B---3--:R-:W-:Y:S01]  /*3710*/  FMUL.FTZ R83, R79, R86 ;  /* 0x000000564f537220 */ /* 0x008fe20000410000 */
[----:B------:R-:W-:Y:S01]  /*3720*/  HADD2.F32 R107, -RZ, R107.H0_H0 ;  /* 0x2000006bff6b7230 */ /* 0x000fe20000004100 */
[----:B------:R-:W-:Y:S02]  /*3730*/  FMUL.FTZ R132, R21, R132 ;  /* 0x0000008415847220 */ /* 0x000fe40000410000 */
[----:B------:R-:W-:Y:S02]  /*3740*/  FMUL.FTZ R131, R106, R131 ;  /* 0x000000836a837220 */ /* 0x000fe40000410000 */
[----:B------:R-:W3:Y:S01]  /*3750*/  MUFU.EX2 R93, R93 ;  /* 0x0000005d005d7308 */ /* 0x000ee20000000800 */
[----:B------:R-:W-:Y:S01]  /*3760*/  FFMA.FTZ R82, R79, R82, R130 ;  /* 0x000000524f527223 */ /* 0x000fe20000010082 */
[----:B------:R-:W-:Y:S01]  /*3770*/  HADD2.F32 R134, -RZ, R55.H0_H0 ;  /* 0x20000037ff867230 */ /* 0x000fe20000004100 */
[----:B0-----:R-:W-:Y:S01]  /*3780*/  FMUL.FTZ R86, R90, R83 ;  /* 0x000000535a567220 */ /* 0x001fe20000410000 */
[----:B------:R-:W-:Y:S01]  /*3790*/  HADD2.F32 R108, -RZ, R108.H0_H0 ;  /* 0x2000006cff6c7230 */ /* 0x000fe20000004100 */
[----:B------:R-:W-:-:S02]  /*37a0*/  FMUL.FTZ R133, R20, R133 ;  /* 0x0000008514857220 */ /* 0x000fc40000410000 */
[----:B------:R-:W-:Y:S01]  /*37b0*/  FMUL.FTZ R132, R107, R132 ;  /* 0x000000846b847220 */ /* 0x000fe20000410000 */
[----:B------:R-:W0:Y:S01]  /*37c0*/  MUFU.EX2 R94, R94 ;  /* 0x0000005e005e7308 */ /* 0x000e220000000800 */
[----:B------:R-:W-:Y:S01]  /*37d0*/  FFMA.FTZ R82, R90, R82, R131 ;  /* 0x000000525a527223 */ /* 0x000fe20000010083 */
[----:B------:R-:W-:Y:S01]  /*37e0*/  HADD2.F32 R135, -RZ, R54.H0_H0 ;  /* 0x20000036ff877230 */ /* 0x000fe20000004100 */
[----:B-1----:R-:W-:Y:S01]  /*37f0*/  FMUL.FTZ R83, R91, R86 ;  /* 0x000000565b537220 */ /* 0x002fe20000410000 */
[----:B------:R-:W-:Y:S01]  /*3800*/  HADD2.F32 R109, -RZ, R109.H0_H0 ;  /* 0x2000006dff6d7230 */ /* 0x000fe20000004100 */
[----:B------:R-:W-:Y:S02]  /*3810*/  FMUL.FTZ R134, R19, R134 ;  /* 0x0000008613867220 */ /* 0x000fe40000410000 */
[----:B------:R-:W-:Y:S02]  /*3820*/  FMUL.FTZ R133, R108, R133 ;  /* 0x000000856c857220 */ /* 0x000fe40000410000 */
[----:B------:R-:W-:Y:S01]  /*3830*/  FFMA.FTZ R82, R91, R82, R132 ;  /* 0x000000525b527223 */ /* 0x000fe20000010084 */
[----:B------:R-:W-:Y:S01]  /*3840*/  HADD2.F32 R110, -RZ, R110.H0_H0 ;  /* 0x2000006eff6e7230 */ /* 0x000fe20000004100 */
[----:B------:R-:W-:-:S02]  /*3850*/  FMUL.FTZ R86, R92, R83 ;  /* 0x000000535c567220 */ /* 0x000fc40000410000 */
[----:B------:R-:W-:Y:S02]  /*3860*/  FMUL.FTZ R135, R18, R135 ;  /* 0x0000008712877220 */ /* 0x000fe40000410000 */
[----:B------:R-:W-:Y:S02]  /*3870*/  FMUL.FTZ R134, R109, R134 ;  /* 0x000000866d867220 */ /* 0x000fe40000410000 */
[----:B------:R-:W-:Y:S02]  /*3880*/  FFMA.FTZ R82, R92, R82, R133 ;  /* 0x000000525c527223 */ /* 0x000fe40000010085 */
[C---:B---3--:R-:W-:Y:S01]  /*3890*/  FMUL.FTZ R83, R93.reuse, R86 ;  /* 0x000000565d537220 */ /* 0x048fe20000410000 */
[----:B------:R-:W-:Y:S01]  /*38a0*/  BSSY B0, `(.L_x_564) ;  /* 0x0000012000007945 */ /* 0x000fe20003800000 */
[----:B------:R-:W-:Y:S02]  /*38b0*/  FMUL.FTZ R135, R110, R135 ;  /* 0x000000876e877220 */ /* 0x000fe40000410000 */
[----:B------:R-:W-:Y:S01]  /*38c0*/  FFMA.FTZ R85, R93, R82, R134 ;  /* 0x000000525d557223 */ /* 0x000fe20000010086 */
[----:B------:R-:W-:Y:S01]  /*38d0*/  LEA.HI R154, R71, R71, RZ, 0x1e ;  /* 0x00000047479a7211 */ /* 0x000fe200078ff0ff */
[----:B0-----:R-:W-:-:S02]  /*38e0*/  FMUL.FTZ R82, R94, R83 ;  /* 0x000000535e527220 */ /* 0x001fc40000410000 */
[----:B------:R-:W-:Y:S01]  /*38f0*/  FFMA.FTZ R83, R94, R85, R135 ;  /* 0x000000555e537223 */ /* 0x000fe20000010087 */
[----:B------:R-:W-:Y:S05]  /*3900*/  @P0 BRA `(.L_x_565) ;  /* 0x000000b000000947 */ /* 0x000fea0003800000 */
[----:B--2-4-:R-:W-:Y:S01]  /*3910*/  ULDC UR37, c[0x0][0x174] ;  /* 0x00005d0000257ab9 */ /* 0x014fe20000000800 */
[----:B------:R-:W-:Y:S01]  /*3920*/  HFMA2.MMA R111, -RZ, RZ, 1.875, 0 ;  /* 0x3f800000ff6f7435 */ /* 0x000fe200000001ff */
        /* <DEDUP_REMOVED lines=8> */
[----:B------:R0:W1:Y:S02]  /*39b0*/  @P0 LDS R111, [R85.X4+0x3be0] ;  /* 0x003be000556f0984 */ /* 0x0000640000004800 */
.L_x_565:
[----:B--2-4-:R-:W-:Y:S05]  /*39c0*/  BSYNC B0 ;  /* 0x0000000000007941 */ /* 0x014fea0003800000 */
.L_x_564:
[----:B------:R-:W-:Y:S01]  /*39d0*/  ISETP.GT.U32.AND P0, PT, R71, 0x1f, PT ;  /* 0x0000001f4700780c */ /* 0x000fe20003f04070 */
[----:B------:R2:W-:Y:S01]  /*39e0*/  STS.64 [R154.X8+0x31d0], R82 ;  /* 0x0031d0529a007388 */ /* 0x0005e20000008a00 */
[----:B-----5:R2:W3:Y:S01]  /*39f0*/  R2UR UR38, R84 ;  /* 0x00000000542673c2 */ /* 0x0204e200000e0000 */
[----:B------:R-:W-:Y:S02]  /*3a00*/  BSSY B0, `(.L_x_566) ;  /* 0x000004d000007945 */ /* 0x000fe40003800000 */
[----:B------:R-:W-:Y:S08]  /*3a10*/  BAR.SYNC.DEFER_BLOCKING 0x0 ;  /* 0x0000000000007b1d */ /* 0x000ff00000010000 */
[----:B------:R-:W-:Y:S05]  /*3a20*/  @P0 BRA `(.L_x_567) ;  /* 0x000004a000000947 */ /* 0x000fea0003800000 */
[----:B--2---:R-:W-:-:S05]  /*3a30*/  IMAD R142, R71, 0x28, RZ ;  /* 0x00000028478e7824 */ /* 0x004fca00078e02ff */
[----:B------:R-:W-:Y:S04]  /*3a40*/  LDS.64 R82, [R142+0x31d0] ;  /* 0x0031d0008e527984 */ /* 0x000fe80000000a00 */
[----:B0-----:R-:W0:Y:S02]  /*3a50*/  LDS.64 R84, [R142+0x31d8] ;  /* 0x0031d8008e547984 */ /* 0x001e240000000a00 */
[-C--:B0-----:R-:W-:Y:S02]  /*3a60*/  FFMA.FTZ R86, R83, R84.reuse, R85 ;  /* 0x0000005453567223 */ /* 0x081fe40000010055 */
[----:B------:R-:W-:Y:S02]  /*3a70*/  FMUL.FTZ R87, R82, R84 ;  /* 0x0000005452577220 */ /* 0x000fe40000410000 */
[----:B------:R-:W0:Y:S04]  /*3a80*/  LDS.64 R82, [R142+0x31e0] ;  /* 0x0031e0008e527984 */ /* 0x000e280000000a00 */
[----:B------:R-:W2:Y:S01]  /*3a90*/  LDS.64 R84, [R142+0x31e8] ;  /* 0x0031e8008e547984 */ /* 0x000ea20000000a00 */
[----:B0-----:R-:W-:-:S02]  /*3aa0*/  FFMA.FTZ R83, R82, R86, R83 ;  /* 0x0000005652537223 */ /* 0x001fc40000010053 */
[----:B------:R-:W-:Y:S02]  /*3ab0*/  FMUL.FTZ R87, R82, R87 ;  /* 0x0000005752577220 */ /* 0x000fe40000410000 */
[C---:B--2---:R-:W-:Y:S02]  /*3ac0*/  FFMA.FTZ R85, R84.reuse, R83, R85 ;  /* 0x0000005354557223 */ /* 0x044fe40000010055 */
[----:B------:R-:W-:Y:S01]  /*3ad0*/  FMUL.FTZ R86, R84, R87 ;  /* 0x0000005754567220 */ /* 0x000fe20000410000 */
[----:B------:R-:W-:Y:S05]  /*3ae0*/  BRA.DIV ~URZ, `(.L_x_568) ;  /* 0x000048f27f007947 */ /* 0x000fea000b800000 */
[----:B------:R0:W2:Y:S02]  /*3af0*/  SHFL.UP PT, R84, R86, 0x1, RZ ;  /* 0x0420000056547989 */ /* 0x0000a400000e00ff */
.L_x_623:
[----:B------:R-:W-:Y:S05]  /*3b00*/  BRA.DIV ~URZ, `(.L_x_569) ;  /* 0x000049527f007947 */ /* 0x000fea000b800000 */
[----:B------:R-:W4:Y:S01]  /*3b10*/  SHFL.UP PT, R82, R85, 0x1, RZ ;  /* 0x0420000055527989 */ /* 0x000f2200000e00ff */
[----:B------:R-:W-:-:S13]  /*3b20*/  ISETP.GE.AND P0, PT, R161, 0x1, PT ;  /* 0x00000001a100780c */ /* 0x000fda0003f06270 */
[C---:B----4-:R-:W-:Y:S02]  /*3b30*/  @P0 FFMA.FTZ R85, R86.reuse, R82, R85 ;  /* 0x0000005256550223 */ /* 0x050fe40000010055 */
        /* <DEDUP_REMOVED lines=17> */
[----:B------:R0:W4:Y:S02]  /*3c50*/  SHFL.UP PT, R84, R86, 0x10, RZ ;  /* 0x0600000056547989 */ /* 0x00012400000e00ff */
.L_x_624:
[----:B------:R-:W-:-:S13]  /*3c60*/  ISETP.GE.AND P0, PT, R161, 0x10, PT ;  /* 0x00000010a100780c */ /* 0x000fda0003f06270 */
[-C--:B0-2---:R-:W-:Y:S02]  /*3c70*/  @P0 FFMA.FTZ R85, R87, R86.reuse, R85 ;  /* 0x0000005657550223 */ /* 0x085fe40000010055 */
[----:B----4-:R-:W-:Y:S01]  /*3c80*/  @P0 FMUL.FTZ R86, R84, R86 ;  /* 0x0000005654560220 */ /* 0x010fe20000410000 */
[----:B------:R-:W-:Y:S05]  /*3c90*/  BRA.CONV ~URZ, `(.L_x_570) ;  /* 0x000000637f007947 */ /* 0x000fea000b800000 */
[----:B------:R-:W-:Y:S01]  /*3ca0*/  HFMA2.MMA R84, -RZ, RZ, 0, 1.847743988037109375e-06 ;  /* 0x0000001fff547435 */ /* 0x000fe200000001ff */
[----:B------:R-:W-:Y:S01]  /*3cb0*/  MOV R82, R86 ;  /* 0x0000005600527202 */ /* 0x000fe20000000f00 */
[----:B------:R-:W-:Y:S01]  /*3cc0*/  IMAD.MOV.U32 R165, RZ, RZ, 0x1f ;  /* 0x0000001fffa57424 */ /* 0x000fe200078e00ff */
[----:B------:R-:W-:Y:S01]  /*3cd0*/  MOV R83, 0x3d00 ;  /* 0x00003d0000537802 */ /* 0x000fe20000000f00 */
[----:B------:R-:W-:Y:S02]  /*3ce0*/  IMAD.MOV.U32 R162, RZ, RZ, -0x1 ;  /* 0xffffffffffa27424 */ /* 0x000fe400078e00ff */
[----:B-1-3--:R-:W-:Y:S05]  /*3cf0*/  CALL.REL.NOINC `($__internal_25_$__cuda_sm70_shflsync_idx_p) ;  /* 0x000055d000007944 */ /* 0x00afea0003c00000 */
.L_x_570:
[----:B------:R-:W-:Y:S05]  /*3d00*/  BRA.CONV ~URZ, `(.L_x_571) ;  /* 0x000000637f007947 */ /* 0x000fea000b800000 */
[----:B-1----:R-:W-:Y:S01]  /*3d10*/  HFMA2.MMA R84, -RZ, RZ, 0, 1.847743988037109375e-06 ;  /* 0x0000001fff547435 */ /* 0x002fe200000001ff */
[----:B------:R-:W-:Y:S01]  /*3d20*/  MOV R82, R85 ;  /* 0x0000005500527202 */ /* 0x000fe20000000f00 */
[----:B------:R-:W-:Y:S01]  /*3d30*/  IMAD.MOV.U32 R165, RZ, RZ, 0x1f ;  /* 0x0000001fffa57424 */ /* 0x000fe200078e00ff */
[----:B------:R-:W-:Y:S01]  /*3d40*/  MOV R83, 0x3d70 ;  /* 0x00003d7000537802 */ /* 0x000fe20000000f00 */
[----:B------:R-:W-:-:S02]  /*3d50*/  IMAD.MOV.U32 R162, RZ, RZ, -0x1 ;  /* 0xffffffffffa27424 */ /* 0x000fc400078e00ff */
[----:B---3--:R-:W-:Y:S05]  /*3d60*/  CALL.REL.NOINC `($__internal_25_$__cuda_sm70_shflsync_idx_p) ;  /* 0x0000556000007944 */ /* 0x008fea0003c00000 */
.L_x_571:
[----:B------:R-:W-:Y:S05]  /*3d70*/  BRA.DIV ~URZ, `(.L_x_572) ;  /* 0x00004b727f007947 */ /* 0x000fea000b800000 */
[----:B------:R-:W0:Y:S04]  /*3d80*/  SHFL.IDX PT, R80, R80, RZ, 0x1f ;  /* 0x00001fff50507589 */ /* 0x000e2800000e0000 */
[----:B-1----:R1:W2:Y:S04]  /*3d90*/  SHFL.IDX PT, R84, R81, RZ, 0x1f ;  /* 0x00001fff51547589 */ /* 0x0022a800000e0000 */
[----:B------:R-:W4:Y:S04]  /*3da0*/  SHFL.UP PT, R86, R86, 0x1, RZ ;  /* 0x0420000056567989 */ /* 0x000f2800000e00ff */
[----:B------:R1:W3:Y:S02]  /*3db0*/  SHFL.UP PT, R87, R85, 0x1, RZ ;  /* 0x0420000055577989 */ /* 0x0002e400000e00ff */
.L_x_625:
[----:B-12---:R-:W-:Y:S01]  /*3dc0*/  MOV R85, R84 ;  /* 0x0000005400557202 */ /* 0x006fe20000000f00 */
[----:B0-----:R-:W-:Y:S01]  /*3dd0*/  IMAD.MOV.U32 R84, RZ, RZ, R80 ;  /* 0x000000ffff547224 */ /* 0x001fe200078e0050 */
[----:B------:R-:W-:Y:S03]  /*3de0*/  LDS.64 R82, [R142+0x31e0] ;  /* 0x0031e0008e527984 */ /* 0x000fe60000000a00 */
        /* <DEDUP_REMOVED lines=14> */
.L_x_567:
[----:B--2---:R-:W-:Y:S05]  /*3ed0*/  BSYNC B0 ;  /* 0x0000000000007941 */ /* 0x004fea0003800000 */
.L_x_566:
[----:B------:R-:W-:Y:S01]  /*3ee0*/  WARPSYNC 0xffffffff ;  /* 0xffffffff00007948 */ /* 0x000fe20003800000 */
[----:B------:R-:W-:Y:S01]  /*3ef0*/  BAR.SYNC.DEFER_BLOCKING 0x0 ;  /* 0x0000000000007b1d */ /* 0x000fe20000010000 */
[----:B------:R-:W-:Y:S01]  /*3f00*/  LOP3.LUT P0, RZ, R71, 0x1f, RZ, 0xc0, !PT ;  /* 0x0000001f47ff7812 */ /* 0x000fe2000780c0ff */
[----:B-1-3--:R-:W-:Y:S02]  /*3f10*/  FMUL.FTZ R81, R35, UR38 ;  /* 0x0000002623517c20 */ /* 0x00afe40008410000 */
[----:B------:R-:W-:-:S02]  /*3f20*/  IMAD.U32 R84, RZ, RZ, UR7 ;  /* 0x00000007ff547e24 */ /* 0x000fc4000f8e00ff */
[----:B------:R-:W-:Y:S01]  /*3f30*/  BSSY B0, `(.L_x_573) ;  /* 0x0000089000007945 */ /* 0x000fe20003800000 */
[----:B------:R-:W1:Y:S02]  /*3f40*/  LDS R80, [R154.X8+0x31d4] ;  /* 0x0031d4009a507984 */ /* 0x000e640000008800 */
[----:B-1----:R-:W-:Y:S01]  /*3f50*/  FFMA.FTZ R137, R137, R80, R139 ;  /* 0x0000005089897223 */ /* 0x002fe2000001008b */
[----:B------:R-:W-:-:S03]  /*3f60*/  MOV R80, UR25 ;  /* 0x0000001900507c02 */ /* 0x000fc60008000f00 */
[----:B------:R-:W-:Y:S01]  /*3f70*/  FFMA.FTZ R139, R40, R137, R88 ;  /* 0x00000089288b7223 */ /* 0x000fe20000010058 */
[----:B------:R-:W-:Y:S01]  /*3f80*/  ISETP.GE.OR P0, PT, R80, c[0x0][0x174], P0 ;  /* 0x00005d0050007a0c */ /* 0x000fe20000706670 */
[----:B------:R-:W-:Y:S02]  /*3f90*/  FMUL.FTZ R80, R34, UR38 ;  /* 0x0000002622507c20 */ /* 0x000fe40008410000 */
[----:B------:R-:W-:Y:S02]  /*3fa0*/  FFMA.FTZ R142, R41, R139, R89 ;  /* 0x0000008b298e7223 */ /* 0x000fe40000010059 */
[----:B------:R-:W-:Y:S02]  /*3fb0*/  FFMA.FTZ R81, R94, R80, R81 ;  /* 0x000000505e517223 */ /* 0x000fe40000010051 */
[----:B------:R-:W-:Y:S02]  /*3fc0*/  FMUL.FTZ R80, R36, UR38 ;  /* 0x0000002624507c20 */ /* 0x000fe40008410000 */
[----:B------:R-:W-:-:S02]  /*3fd0*/  FFMA.FTZ R123, R42, R142, R123 ;  /* 0x0000008e2a7b7223 */ /* 0x000fc4000001007b */
[----:B------:R-:W-:Y:S02]  /*3fe0*/  FFMA.FTZ R82, R93, R81, R80 ;  /* 0x000000515d527223 */ /* 0x000fe40000010050 */
[----:B------:R-:W-:Y:S02]  /*3ff0*/  FMUL.FTZ R80, R94, R111 ;  /* 0x0000006f5e507220 */ /* 0x000fe40000410000 */
[----:B------:R-:W-:Y:S02]  /*4000*/  FMUL.FTZ R81, R37, UR38 ;  /* 0x0000002625517c20 */ /* 0x000fe40008410000 */
[----:B------:R-:W-:Y:S02]  /*4010*/  FMUL.FTZ R83, R93, R80 ;  /* 0x000000505d537220 */ /* 0x000fe40000410000 */
[----:B------:R-:W-:Y:S02]  /*4020*/  FFMA.FTZ R81, R92, R82, R81 ;  /* 0x000000525c517223 */ /* 0x000fe40000010051 */
[----:B------:R-:W-:-:S02]  /*4030*/  FMUL.FTZ R80, R38, UR38 ;  /* 0x0000002626507c20 */ /* 0x000fc40008410000 */
[----:B------:R-:W-:Y:S02]  /*4040*/  FMUL.FTZ R82, R92, R83 ;  /* 0x000000535c527220 */ /* 0x000fe40000410000 */
[----:B------:R-:W-:Y:S02]  /*4050*/  FFMA.FTZ R80, R91, R81, R80 ;  /* 0x000000515b507223 */ /* 0x000fe40000010050 */
        /* <DEDUP_REMOVED lines=22> */
[C---:B------:R-:W-:Y:S02]  /*41c0*/  FFMA.FTZ R124, R43.reuse, R123, R124 ;  /* 0x0000007b2b7c7223 */ /* 0x040fe4000001007c */
[C---:B------:R-:W-:Y:S02]  /*41d0*/  FMUL.FTZ R82, R74.reuse, R83 ;  /* 0x000000534a527220 */ /* 0x040fe40000410000 */
[----:B------:R-:W-:Y:S02]  /*41e0*/  FFMA.FTZ R80, R43, R81, R80 ;  /* 0x000000512b507223 */ /* 0x000fe40000010050 */
[----:B------:R-:W-:Y:S02]  /*41f0*/  FMUL.FTZ R81, R51, UR38 ;  /* 0x0000002633517c20 */ /* 0x000fe40008410000 */
[----:B------:R-:W-:Y:S02]  /*4200*/  FFMA.FTZ R125, R74, R124, R125 ;  /* 0x0000007c4a7d7223 */ /* 0x000fe4000001007d */
[----:B------:R-:W-:-:S02]  /*4210*/  FMUL.FTZ R83, R43, R82 ;  /* 0x000000522b537220 */ /* 0x000fc40000410000 */
[----:B------:R-:W-:Y:S02]  /*4220*/  FFMA.FTZ R81, R42, R80, R81 ;  /* 0x000000502a517223 */ /* 0x000fe40000010051 */
[----:B------:R-:W-:Y:S02]  /*4230*/  FMUL.FTZ R80, R52, UR38 ;  /* 0x0000002634507c20 */ /* 0x000fe40008410000 */
[----:B------:R-:W-:Y:S02]  /*4240*/  FFMA.FTZ R126, R75, R125, R126 ;  /* 0x0000007d4b7e7223 */ /* 0x000fe4000001007e */
[----:B------:R-:W-:Y:S02]  /*4250*/  FMUL.FTZ R82, R42, R83 ;  /* 0x000000532a527220 */ /* 0x000fe40000410000 */
[----:B------:R-:W-:Y:S02]  /*4260*/  FFMA.FTZ R80, R41, R81, R80 ;  /* 0x0000005129507223 */ /* 0x000fe40000010050 */
[----:B------:R-:W-:-:S02]  /*4270*/  FFMA.FTZ R127, R76, R126, R127 ;  /* 0x0000007e4c7f7223 */ /* 0x000fc4000001007f */
[----:B------:R-:W-:Y:S02]  /*4280*/  FMUL.FTZ R81, R41, R82 ;  /* 0x0000005229517220 */ /* 0x000fe40000410000 */
[----:B------:R-:W-:Y:S02]  /*4290*/  FFMA.FTZ R128, R77, R127, R128 ;  /* 0x0000007f4d807223 */ /* 0x000fe40000010080 */
[----:B------:R-:W-:Y:S02]  /*42a0*/  FMUL.FTZ R83, R53, UR38 ;  /* 0x0000002635537c20 */ /* 0x000fe40008410000 */
[----:B------:R-:W-:Y:S01]  /*42b0*/  FMUL.FTZ R82, R40, R81 ;  /* 0x0000005128527220 */ /* 0x000fe20000410000 */
[----:B------:R-:W-:Y:S01]  /*42c0*/  HFMA2.MMA R81, -RZ, RZ, 0, 0 ;  /* 0x00000000ff517435 */ /* 0x000fe200000001ff */
[----:B------:R-:W-:Y:S02]  /*42d0*/  FFMA.FTZ R129, R78, R128, R129 ;  /* 0x000000804e817223 */ /* 0x000fe40000010081 */
[----:B------:R-:W-:-:S02]  /*42e0*/  FFMA.FTZ R83, R40, R80, R83 ;  /* 0x0000005028537223 */ /* 0x000fc40000010053 */
[----:B------:R-:W-:Y:S02]  /*42f0*/  IMAD.MOV.U32 R80, RZ, RZ, 0x3f800000 ;  /* 0x3f800000ff507424 */ /* 0x000fe400078e00ff */
[----:B------:R-:W-:-:S04]  /*4300*/  FFMA.FTZ R130, R79, R129, R130 ;  /* 0x000000814f827223 */ /* 0x000fc80000010082 */
[----:B------:R1:W2:Y:S01]  /*4310*/  @!P0 LDS.64 R80, [R84.X8+0x45e0] ;  /* 0x0045e00054508984 */ /* 0x0002a20000008a00 */
[----:B------:R-:W-:Y:S01]  /*4320*/  FFMA.FTZ R131, R90, R130, R131 ;  /* 0x000000825a837223 */ /* 0x000fe20000010083 */
[----:B------:R-:W-:Y:S02]  /*4330*/  ISETP.GT.U32.AND P0, PT, R71, 0x1f, PT ;  /* 0x0000001f4700780c */ /* 0x000fe40003f04070 */
[----:B------:R1:W-:Y:S01]  /*4340*/  STS.64 [R154.X8+0x36e0], R82 ;  /* 0x0036e0529a007388 */ /* 0x0003e20000008a00 */
[----:B------:R-:W-:-:S04]  /*4350*/  FFMA.FTZ R132, R91, R131, R132 ;  /* 0x000000835b847223 */ /* 0x000fc80000010084 */
[----:B------:R-:W-:-:S04]  /*4360*/  FFMA.FTZ R133, R92, R132, R133 ;  /* 0x000000845c857223 */ /* 0x000fc80000010085 */
[----:B------:R-:W-:-:S04]  /*4370*/  FFMA.FTZ R134, R93, R133, R134 ;  /* 0x000000855d867223 */ /* 0x000fc80000010086 */
[----:B------:R-:W-:Y:S01]  /*4380*/  FFMA.FTZ R135, R94, R134, R135 ;  /* 0x000000865e877223 */ /* 0x000fe20000010087 */
[----:B------:R-:W-:Y:S06]  /*4390*/  BAR.SYNC.DEFER_BLOCKING 0x0 ;  /* 0x0000000000007b1d */ /* 0x000fec0000010000 */
[----:B------:R-:W-:Y:S05]  /*43a0*/  @P0 BRA `(.L_x_574) ;  /* 0x0000041000000947 */ /* 0x000fea0003800000 */
[----:B-1----:R-:W-:-:S05]  /*43b0*/  IMAD R162, R71, 0x28, RZ ;  /* 0x0000002847a27824 */ /* 0x002fca00078e02ff */
[----:B------:R-:W-:Y:S04]  /*43c0*/  LDS.64 R82, [R162+0x36f0] ;  /* 0x0036f000a2527984 */ /* 0x000fe80000000a00 */
[----:B0-----:R-:W0:Y:S04]  /*43d0*/  LDS.64 R84, [R162+0x36f8] ;  /* 0x0036f800a2547984 */ /* 0x001e280000000a00 */
[----:B------:R-:W1:Y:S04]  /*43e0*/  LDS.64 R86, [R162+0x36e8] ;  /* 0x0036e800a2567984 */ /* 0x000e680000000a00 */
[----:B------:R-:W3:Y:S01]  /*43f0*/  LDS.64 R88, [R162+0x36e0] ;  /* 0x0036e000a2587984 */ /* 0x000ee20000000a00 */
[----:B0-----:R-:W-:-:S02]  /*4400*/  FFMA.FTZ R85, R82, R85, R83 ;  /* 0x0000005552557223 */ /* 0x001fc40000010053 */
[----:B------:R-:W-:Y:S01]  /*4410*/  FMUL.FTZ R83, R82, R84 ;  /* 0x0000005452537220 */ /* 0x000fe20000410000 */
[----:B------:R-:W-:Y:S01]  /*4420*/  LOP3.LUT R82, R71, 0x1f, RZ, 0xc0, !PT ;  /* 0x0000001f47527812 */ /* 0x000fe200078ec0ff */
[C---:B-1----:R-:W-:Y:S02]  /*4430*/  FFMA.FTZ R87, R86.reuse, R85, R87 ;  /* 0x0000005556577223 */ /* 0x042fe40000010057 */
        /* <DEDUP_REMOVED lines=9> */
[----:B------:R0:W1:Y:S02]  /*44d0*/  SHFL.DOWN PT, R85, R86, 0x1, 0x1f ;  /* 0x08201f0056557f89 */ /* 0x00006400000e0000 */
.L_x_626:
[----:B------:R-:W-:Y:S05]  /*44e0*/  BRA.DIV ~URZ, `(.L_x_576) ;  /* 0x000046427f007947 */ /* 0x000fea000b800000 */
[----:B------:R-:W3:Y:S04]  /*44f0*/  SHFL.DOWN PT, R82, R87, 0x1, 0x1f ;  /* 0x08201f0057527f89 */ /* 0x000ee800000e0000 */
[----:B--2---:R-:W-:Y:S01]  /*4500*/  SHFL.IDX PT, R89, R80, RZ, 0x1f ;  /* 0x00001fff50597589 */ /* 0x004fe200000e0000 */
[C---:B---3--:R-:W-:Y:S02]  /*4510*/  @P4 FFMA.FTZ R87, R86.reuse, R82, R87 ;  /* 0x0000005256574223 */ /* 0x048fe40000010057 */
[----:B01----:R-:W-:-:S03]  /*4520*/  @P4 FMUL.FTZ R86, R86, R85 ;  /* 0x0000005556564220 */ /* 0x003fc60000410000 */
        /* <DEDUP_REMOVED lines=21> */
.L_x_627:
[----:B------:R-:W-:Y:S01]  /*4680*/  ISETP.NE.AND P0, PT, R71, 0x1f, PT ;  /* 0x0000001f4700780c */ /* 0x000fe20003f05270 */
        /* <DEDUP_REMOVED lines=19> */
.L_x_574:
[----:B-1----:R-:W-:Y:S05]  /*47c0*/  BSYNC B0 ;  /* 0x0000000000007941 */ /* 0x002fea0003800000 */
.L_x_573:
[----:B------:R-:W-:Y:S01]  /*47d0*/  WARPSYNC 0xffffffff ;  /* 0xffffffff00007948 */ /* 0x000fe20003800000 */
[----:B------:R-:W-:Y:S01]  /*47e0*/  BAR.SYNC.DEFER_BLOCKING 0x0 ;  /* 0x0000000000007b1d */ /* 0x000fe20000010000 */
[----:B------:R-:W-:Y:S01]  /*47f0*/  ISETP.NE.AND P0, PT, R71, RZ, PT ;  /* 0x000000ff4700720c */ /* 0x000fe20003f05270 */
[----:B------:R-:W-:Y:S02]  /*4800*/  IMAD.U32 R84, RZ, RZ, UR7 ;  /* 0x00000007ff547e24 */ /* 0x000fe4000f8e00ff */
[----:B------:R-:W-:Y:S01]  /*4810*/  FFMA.FTZ R88, R53, R137, RZ ;  /* 0x0000008935587223 */ /* 0x000fe200000100ff */
[----:B------:R-:W-:Y:S01]  /*4820*/  P2R R82, PR, RZ, 0x1 ;  /* 0x00000001ff527803 */ /* 0x000fe20000000000 */
[----:B------:R-:W-:Y:S01]  /*4830*/  FMUL.FTZ R82, R34, UR38 ;  /* 0x0000002622527c20 */ /* 0x000fe20008410000 */
[----:B------:R-:W-:Y:S01]  /*4840*/  ULDC.64 UR36, c[0x0][0x298] ;  /* 0x0000a60000247ab9 */ /* 0x000fe20000000a00 */
[----:B------:R-:W-:Y:S01]  /*4850*/  FFMA.FTZ R88, R52, R139, R88 ;  /* 0x0000008b34587223 */ /* 0x000fe20000010058 */
[----:B------:R-:W-:Y:S01]  /*4860*/  UIMAD UR36, UR13, UR36, URZ ;  /* 0x000000240d2472a4 */ /* 0x000fe2000f8e023f */
[----:B------:R-:W-:Y:S01]  /*4870*/  FMUL.FTZ R87, R44, UR38 ;  /* 0x000000262c577c20 */ /* 0x000fe20008410000 */
[----:B------:R-:W-:Y:S01]  /*4880*/  BSSY B0, `(.L_x_577) ;  /* 0x0000101000007945 */ /* 0x000fe20003800000 */
[----:B------:R-:W-:Y:S01]  /*4890*/  FMUL.FTZ R86, R45, UR38 ;  /* 0x000000262d567c20 */ /* 0x000fe20008410000 */
[----:B------:R-:W-:Y:S01]  /*48a0*/  UIMAD UR36, UR12, UR37, UR36 ;  /* 0x000000250c2472a4 */ /* 0x000fe2000f8e0224 */
[----:B0-----:R-:W-:-:S02]  /*48b0*/  FMUL.FTZ R85, R46, UR38 ;  /* 0x000000262e557c20 */ /* 0x001fc40008410000 */
[----:B------:R-:W-:-:S04]  /*48c0*/  FFMA.FTZ R88, R51, R142, R88 ;  /* 0x0000008e33587223 */ /* 0x000fc80000010058 */
[----:B------:R-:W-:Y:S01]  /*48d0*/  FFMA.FTZ R88, R50, R123, R88 ;  /* 0x0000007b32587223 */ /* 0x000fe20000010058 */
[----:B------:R-:W0:Y:S03]  /*48e0*/  LDS R154, [R154.X8+0x36e4] ;  /* 0x0036e4009a9a7984 */ /* 0x000e260000008800 */
[----:B------:R-:W-:Y:S01]  /*48f0*/  FFMA.FTZ R88, R49, R124, R88 ;  /* 0x0000007c31587223 */ /* 0x000fe20000010058 */
[----:B--2---:R1:W-:Y:S03]  /*4900*/  @!P0 STS.64 [R84.X8+0x45e0], R80 ;  /* 0x0045e05054008388 */ /* 0x0043e60000008a00 */
[----:B------:R-:W-:-:S04]  /*4910*/  FFMA.FTZ R88, R48, R125, R88 ;  /* 0x0000007d30587223 */ /* 0x000fc80000010058 */
[----:B------:R-:W-:-:S04]  /*4920*/  FFMA.FTZ R88, R47, R126, R88 ;  /* 0x0000007e2f587223 */ /* 0x000fc80000010058 */
[----:B------:R-:W-:Y:S01]  /*4930*/  FFMA.FTZ R88, R46, R127, R88 ;  /* 0x0000007f2e587223 */ /* 0x000fe20000010058 */
[----:B-1----:R-:W-:Y:S01]  /*4940*/  HADD2.F32 R81, -RZ, R68.H0_H0 ;  /* 0x20000044ff517230 */ /* 0x002fe20000004100 */
[----:B------:R-:W-:Y:S01]  /*4950*/  FMUL.FTZ R84, R47, UR38 ;  /* 0x000000262f547c20 */ /* 0x000fe20008410000 */
[----:B------:R-:W-:Y:S01]  /*4960*/  HADD2.F32 R80, -RZ, R69.H0_H0 ;  /* 0x20000045ff507230 */ /* 0x000fe20000004100 */
[----:B------:R-:W-:Y:S02]  /*4970*/  FFMA.FTZ R88, R45, R128, R88 ;  /* 0x000000802d587223 */ /* 0x000fe40000010058 */
[----:B------:R-:W-:Y:S02]  /*4980*/  FMUL.FTZ R83, R32, R81 ;  /* 0x0000005120537220 */ /* 0x000fe40000410000 */
[----:B------:R-:W-:Y:S02]  /*4990*/  FFMA.FTZ R88, R44, R129, R88 ;  /* 0x000000812c587223 */ /* 0x000fe40000010058 */
[----:B------:R-:W-:-:S02]  /*49a0*/  FFMA.FTZ R139, R96, -R83, R139 ;  /* 0x80000053608b7223 */ /* 0x000fc4000001008b */
[----:B------:R-:W-:Y:S02]  /*49b0*/  FMUL.FTZ R83, R35, UR38 ;  /* 0x0000002623537c20 */ /* 0x000fe40008410000 */
[----:B0-----:R-:W-:Y:S02]  /*49c0*/  FFMA.FTZ R111, R154, R111, R82 ;  /* 0x0000006f9a6f7223 */ /* 0x001fe40000010052 */
[----:B------:R-:W-:Y:S02]  /*49d0*/  FMUL.FTZ R82, R33, R80 ;  /* 0x0000005021527220 */ /* 0x000fe40000410000 */
[----:B------:R-:W-:Y:S02]  /*49e0*/  FFMA.FTZ R94, R94, R111, R83 ;  /* 0x0000006f5e5e7223 */ /* 0x000fe40000010053 */
[----:B------:R-:W-:Y:S02]  /*49f0*/  FMUL.FTZ R83, R36, UR38 ;  /* 0x0000002624537c20 */ /* 0x000fe40008410000 */
[----:B------:R-:W-:-:S02]  /*4a00*/  FFMA.FTZ R82, R95, -R82, R137 ;  /* 0x800000525f527223 */ /* 0x000fc40000010089 */
[----:B------:R-:W-:Y:S02]  /*4a10*/  FFMA.FTZ R93, R93, R94, R83 ;  /* 0x0000005e5d5d7223 */ /* 0x000fe40000010053 */
[----:B------:R-:W-:Y:S02]  /*4a20*/  FMUL.FTZ R83, R37, UR38 ;  /* 0x0000002625537c20 */ /* 0x000fe40008410000 */
[-C--:B------:R-:W-:Y:S02]  /*4a30*/  FMUL.FTZ R162, R20, R93.reuse ;  /* 0x0000005d14a27220 */ /* 0x080fe40000410000 */
[----:B------:R-:W-:Y:S02]  /*4a40*/  FFMA.FTZ R92, R92, R93, R83 ;  /* 0x0000005d5c5c7223 */ /* 0x000fe40000010053 */
[----:B------:R-:W-:-:S04]  /*4a50*/  FMUL.FTZ R83, R38, UR38 ;  /* 0x0000002626537c20 */ /* 0x000fc80008410000 */
[----:B------:R-:W-:Y:S02]  /*4a60*/  FFMA.FTZ R91, R91, R92, R83 ;  /* 0x0000005c5b5b7223 */ /* 0x000fe40000010053 */
[----:B------:R-:W-:-:S04]  /*4a70*/  FMUL.FTZ R83, R39, UR38 ;  /* 0x0000002627537c20 */ /* 0x000fc80008410000 */
[----:B------:R-:W-:Y:S02]  /*4a80*/  FFMA.FTZ R90, R90, R91, R83 ;  /* 0x0000005b5a5a7223 */ /* 0x000fe40000010053 */
[----:B------:R-:W-:Y:S02]  /*4a90*/  FMUL.FTZ R83, R48, UR38 ;  /* 0x0000002630537c20 */ /* 0x000fe40008410000 */
[----:B------:R-:W-:Y:S02]  /*4aa0*/  FFMA.FTZ R87, R79, R90, R87 ;  /* 0x0000005a4f577223 */ /* 0x000fe40000010057 */
[----:B------:R-:W-:Y:S02]  /*4ab0*/  FMUL.FTZ R79, R49, UR38 ;  /* 0x00000026314f7c20 */ /* 0x000fe40008410000 */
[----:B------:R-:W-:Y:S02]  /*4ac0*/  FFMA.FTZ R86, R78, R87, R86 ;  /* 0x000000574e567223 */ /* 0x000fe40000010056 */
[----:B------:R-:W-:-:S02]  /*4ad0*/  FMUL.FTZ R78, R51, UR38 ;  /* 0x00000026334e7c20 */ /* 0x000fc40008410000 */
[----:B------:R-:W-:Y:S02]  /*4ae0*/  FFMA.FTZ R85, R77, R86, R85 ;  /* 0x000000564d557223 */ /* 0x000fe40000010055 */
[----:B------:R-:W-:Y:S02]  /*4af0*/  FMUL.FTZ R77, R53, UR38 ;  /* 0x00000026354d7c20 */ /* 0x000fe40008410000 */
[----:B------:R-:W-:Y:S01]  /*4b00*/  FFMA.FTZ R84, R76, R85, R84 ;  /* 0x000000554c547223 */ /* 0x000fe20000010054 */
[----:B------:R-:W-:-:S03]  /*4b10*/  HADD2.F32 R76, -RZ, R67.H0_H0 ;  /* 0x20000043ff4c7230 */ /* 0x000fc60000004100 */
[----:B------:R-:W-:Y:S02]  /*4b20*/  FFMA.FTZ R83, R75, R84, R83 ;  /* 0x000000544b537223 */ /* 0x000fe40000010053 */
[----:B------:R-:W-:Y:S02]  /*4b30*/  FMUL.FTZ R89, R31, R76 ;  /* 0x0000004c1f597220 */ /* 0x000fe40000410000 */
[----:B------:R-:W-:Y:S02]  /*4b40*/  FFMA.FTZ R79, R74, R83, R79 ;  /* 0x000000534a4f7223 */ /* 0x000fe4000001004f */
[----:B------:R-:W-:Y:S02]  /*4b50*/  FMUL.FTZ R74, R50, UR38 ;  /* 0x00000026324a7c20 */ /* 0x000fe40008410000 */
[----:B------:R-:W-:Y:S02]  /*4b60*/  FFMA.FTZ R89, R97, -R89, R142 ;  /* 0x8000005961597223 */ /* 0x000fe4000001008e */
[----:B------:R-:W-:-:S02]  /*4b70*/  FFMA.FTZ R43, R43, R79, R74 ;  /* 0x0000004f2b2b7223 */ /* 0x000fc4000001004a */
[----:B------:R-:W-:Y:S02]  /*4b80*/  FMUL.FTZ R74, R52, UR38 ;  /* 0x00000026344a7c20 */ /* 0x000fe40008410000 */
[----:B------:R-:W-:Y:S02]  /*4b90*/  FFMA.FTZ R78, R42, R43, R78 ;  /* 0x0000002b2a4e7223 */ /* 0x000fe4000001004e */
[----:B------:R-:W-:Y:S02]  /*4ba0*/  FMUL.FTZ R165, R29, R79 ;  /* 0x0000004f1da57220 */ /* 0x000fe40000410000 */
[----:B------:R-:W-:Y:S02]  /*4bb0*/  FFMA.FTZ R74, R41, R78, R74 ;  /* 0x0000004e294a7223 */ /* 0x000fe4000001004a */
[----:B------:R-:W-:Y:S02]  /*4bc0*/  FMUL.FTZ R154, R78, UR42 ;  /* 0x0000002a4e9a7c20 */ /* 0x000fe40008410000 */
[----:B------:R-:W-:-:S02]  /*4bd0*/  FFMA.FTZ R77, R40, R74, R77 ;  /* 0x0000004a284d7223 */ /* 0x000fc4000001004d */
[----:B------:R-:W-:Y:S02]  /*4be0*/  FMUL.FTZ R42, R32, R74 ;  /* 0x0000004a202a7220 */ /* 0x000fe40000410000 */
[----:B------:R-:W-:Y:S02]  /*4bf0*/  FMUL.FTZ R40, R33, R77 ;  /* 0x0000004d21287220 */ /* 0x000fe40000410000 */
[----:B------:R-:W-:Y:S02]  /*4c00*/  FMUL.FTZ R41, R31, R78 ;  /* 0x0000004e1f297220 */ /* 0x000fe40000410000 */
[----:B------:R-:W-:Y:S02]  /*4c10*/  FFMA.FTZ R75, R82, R40, RZ ;  /* 0x00000028524b7223 */ /* 0x000fe400000100ff */
[----:B------:R-:W-:Y:S02]  /*4c20*/  FMUL.FTZ R97, R97, R78 ;  /* 0x0000004e61617220 */ /* 0x000fe40000410000 */
[----:B------:R-:W-:Y:S01]  /*4c30*/  FFMA.FTZ R142, R139, R42, R75 ;  /* 0x0000002a8b8e7223 */ /* 0x000fe2000001004b */
[----:B------:R-:W-:Y:S01]  /*4c40*/  HADD2.F32 R75, -RZ, R66.H0_H0 ;  /* 0x20000042ff4b7230 */ /* 0x000fe20000004100 */
[----:B------:R-:W-:-:S02]  /*4c50*/  FMUL.FTZ R78, R89, R154 ;  /* 0x0000009a594e7220 */ /* 0x000fc40000410000 */
[----:B------:R-:W-:Y:S02]  /*4c60*/  FFMA.FTZ R142, R89, R41, R142 ;  /* 0x00000029598e7223 */ /* 0x000fe4000001008e */
[----:B------:R-:W-:Y:S02]  /*4c70*/  FMUL.FTZ R89, R30, R75 ;  /* 0x0000004b1e597220 */ /* 0x000fe40000410000 */
[----:B------:R-:W-:Y:S02]  /*4c80*/  FMUL.FTZ R154, R43, UR42 ;  /* 0x0000002a2b9a7c20 */ /* 0x000fe40008410000 */
[C---:B------:R-:W-:Y:S02]  /*4c90*/  FFMA.FTZ R123, R98.reuse, -R89, R123 ;  /* 0x80000059627b7223 */ /* 0x040fe4000001007b */
[-C--:B------:R-:W-:Y:S02]  /*4ca0*/  FMUL.FTZ R98, R98, R43.reuse ;  /* 0x0000002b62627220 */ /* 0x080fe40000410000 */
[----:B------:R-:W-:-:S02]  /*4cb0*/  FMUL.FTZ R43, R30, R43 ;  /* 0x0000002b1e2b7220 */ /* 0x000fc40000410000 */
[C---:B------:R-:W-:Y:S02]  /*4cc0*/  FMUL.FTZ R89, R123.reuse, R154 ;  /* 0x0000009a7b597220 */ /* 0x040fe40000410000 */
[----:B------:R-:W-:Y:S01]  /*4cd0*/  FFMA.FTZ R123, R123, R43, R142 ;  /* 0x0000002b7b7b7223 */ /* 0x000fe2000001008e */
[----:B------:R-:W-:Y:S01]  /*4ce0*/  HADD2.F32 R142, -RZ, R65.H0_H0 ;  /* 0x20000041ff8e7230 */ /* 0x000fe20000004100 */
[----:B------:R-:W-:Y:S02]  /*4cf0*/  FMUL.FTZ R154, R28, R83 ;  /* 0x000000531c9a7220 */ /* 0x000fe40000410000 */
[----:B------:R-:W-:Y:S02]  /*4d00*/  FMUL.FTZ R42, R81, R42 ;  /* 0x0000002a512a7220 */ /* 0x000fe40000410000 */
[----:B------:R-:W-:Y:S02]  /*4d10*/  FMUL.FTZ R137, R29, R142 ;  /* 0x0000008e1d897220 */ /* 0x000fe40000410000 */
[----:B------:R-:W-:-:S02]  /*4d20*/  FMUL.FTZ R41, R76, R41 ;  /* 0x000000294c297220 */ /* 0x000fc40000410000 */
[----:B------:R-:W-:Y:S02]  /*4d30*/  FFMA.FTZ R124, R99, -R137, R124 ;  /* 0x80000089637c7223 */ /* 0x000fe4000001007c */
[----:B------:R-:W-:Y:S02]  /*4d40*/  FMUL.FTZ R137, R79, UR42 ;  /* 0x0000002a4f897c20 */ /* 0x000fe40008410000 */
[----:B------:R-:W-:Y:S02]  /*4d50*/  FMUL.FTZ R99, R99, R79 ;  /* 0x0000004f63637220 */ /* 0x000fe40000410000 */
[C---:B------:R-:W-:Y:S01]  /*4d60*/  FMUL.FTZ R79, R124.reuse, R137 ;  /* 0x000000897c4f7220 */ /* 0x040fe20000410000 */
[----:B------:R-:W-:Y:S01]  /*4d70*/  HADD2.F32 R137, -RZ, R64.H0_H0 ;  /* 0x20000040ff897230 */ /* 0x000fe20000004100 */
[-C--:B------:R-:W-:Y:S02]  /*4d80*/  FFMA.FTZ R124, R124, R165.reuse, R123 ;  /* 0x000000a57c7c7223 */ /* 0x080fe4000001007b */
[----:B------:R-:W-:-:S02]  /*4d90*/  FMUL.FTZ R123, R142, R165 ;  /* 0x000000a58e7b7220 */ /* 0x000fc40000410000 */
[----:B------:R-:W-:Y:S02]  /*4da0*/  FFMA.FTZ R79, R142, R99, R79 ;  /* 0x000000638e4f7223 */ /* 0x000fe4000001004f */
[----:B------:R-:W-:Y:S02]  /*4db0*/  FMUL.FTZ R142, R28, R137 ;  /* 0x000000891c8e7220 */ /* 0x000fe40000410000 */
[----:B------:R-:W-:Y:S02]  /*4dc0*/  FMUL.FTZ R165, R27, R84 ;  /* 0x000000541ba57220 */ /* 0x000fe40000410000 */
[C---:B------:R-:W-:Y:S02]  /*4dd0*/  FFMA.FTZ R125, R100.reuse, -R142, R125 ;  /* 0x8000008e647d7223 */ /* 0x040fe4000001007d */
[----:B------:R-:W-:Y:S02]  /*4de0*/  FMUL.FTZ R142, R83, UR42 ;  /* 0x0000002a538e7c20 */ /* 0x000fe40008410000 */
[----:B------:R-:W-:-:S02]  /*4df0*/  FMUL.FTZ R100, R100, R83 ;  /* 0x0000005364647220 */ /* 0x000fc40000410000 */
[C---:B------:R-:W-:Y:S01]  /*4e00*/  FMUL.FTZ R83, R125.reuse, R142 ;  /* 0x0000008e7d537220 */ /* 0x040fe20000410000 */
[----:B------:R-:W-:Y:S01]  /*4e10*/  HADD2.F32 R142, -RZ, R63.H0_H0 ;  /* 0x2000003fff8e7230 */ /* 0x000fe20000004100 */
[-C--:B------:R-:W-:Y:S02]  /*4e20*/  FFMA.FTZ R124, R125, R154.reuse, R124 ;  /* 0x0000009a7d7c7223 */ /* 0x080fe4000001007c */
[C---:B------:R-:W-:Y:S02]  /*4e30*/  FMUL.FTZ R125, R137.reuse, R154 ;  /* 0x0000009a897d7220 */ /* 0x040fe40000410000 */
[----:B------:R-:W-:Y:S02]  /*4e40*/  FFMA.FTZ R83, R137, R100, R83 ;  /* 0x0000006489537223 */ /* 0x000fe40000010053 */
[----:B------:R-:W-:Y:S02]  /*4e50*/  FMUL.FTZ R137, R27, R142 ;  /* 0x0000008e1b897220 */ /* 0x000fe40000410000 */
[----:B------:R-:W-:-:S02]  /*4e60*/  FMUL.FTZ R154, R26, R85 ;  /* 0x000000551a9a7220 */ /* 0x000fc40000410000 */
[C---:B------:R-:W-:Y:S02]  /*4e70*/  FFMA.FTZ R137, R101.reuse, -R137, R126 ;  /* 0x8000008965897223 */ /* 0x040fe4000001007e */
[----:B------:R-:W-:Y:S02]  /*4e80*/  FMUL.FTZ R126, R84, UR42 ;  /* 0x0000002a547e7c20 */ /* 0x000fe40008410000 */
[----:B------:R-:W-:Y:S02]  /*4e90*/  FMUL.FTZ R101, R101, R84 ;  /* 0x0000005465657220 */ /* 0x000fe40000410000 */
[C---:B------:R-:W-:Y:S02]  /*4ea0*/  FMUL.FTZ R84, R137.reuse, R126 ;  /* 0x0000007e89547220 */ /* 0x040fe40000410000 */
[-C--:B------:R-:W-:Y:S02]  /*4eb0*/  FFMA.FTZ R124, R137, R165.reuse, R124 ;  /* 0x000000a5897c7223 */ /* 0x080fe4000001007c */
[C---:B------:R-:W-:Y:S01]  /*4ec0*/  FMUL.FTZ R126, R142.reuse, R165 ;  /* 0x000000a58e7e7220 */ /* 0x040fe20000410000 */
[----:B------:R-:W-:Y:S01]  /*4ed0*/  HADD2.F32 R165, -RZ, R62.H0_H0 ;  /* 0x2000003effa57230 */ /* 0x000fe20000004100 */
[----:B------:R-:W-:-:S02]  /*4ee0*/  FFMA.FTZ R84, R142, R101, R84 ;  /* 0x000000658e547223 */ /* 0x000fc40000010054 */
[----:B------:R-:W-:Y:S02]  /*4ef0*/  FMUL.FTZ R142, R85, UR42 ;  /* 0x0000002a558e7c20 */ /* 0x000fe40008410000 */
[----:B------:R-:W-:Y:S02]  /*4f00*/  FMUL.FTZ R137, R26, R165 ;  /* 0x000000a51a897220 */ /* 0x000fe40000410000 */
[----:B------:R-:W-:Y:S02]  /*4f10*/  FMUL.FTZ R43, R75, R43 ;  /* 0x0000002b4b2b7220 */ /* 0x000fe40000410000 */
[C---:B------:R-:W-:Y:S02]  /*4f20*/  FFMA.FTZ R127, R102.reuse, -R137, R127 ;  /* 0x80000089667f7223 */ /* 0x040fe4000001007f */
[----:B------:R-:W-:Y:S02]  /*4f30*/  FMUL.FTZ R102, R102, R85 ;  /* 0x0000005566667220 */ /* 0x000fe40000410000 */
[C---:B------:R-:W-:Y:S01]  /*4f40*/  FMUL.FTZ R85, R127.reuse, R142 ;  /* 0x0000008e7f557220 */ /* 0x040fe20000410000 */
[----:B------:R-:W-:Y:S01]  /*4f50*/  HADD2.F32 R142, -RZ, R61.H0_H0 ;  /* 0x2000003dff8e7230 */ /* 0x000fe20000004100 */
[----:B------:R-:W-:-:S02]  /*4f60*/  FFMA.FTZ R124, R127, R154, R124 ;  /* 0x0000009a7f7c7223 */ /* 0x000fc4000001007c */
[----:B------:R-:W-:Y:S02]  /*4f70*/  FMUL.FTZ R137, R165, R154 ;  /* 0x0000009aa5897220 */ /* 0x000fe40000410000 */
[----:B------:R-:W-:Y:S02]  /*4f80*/  FMUL.FTZ R127, R25, R142 ;  /* 0x0000008e197f7220 */ /* 0x000fe40000410000 */
[----:B------:R-:W-:Y:S02]  /*4f90*/  FFMA.FTZ R85, R165, R102, R85 ;  /* 0x00000066a5557223 */ /* 0x000fe40000010055 */
[----:B------:R-:W-:Y:S02]  /*4fa0*/  FFMA.FTZ R127, R103, -R127, R128 ;  /* 0x8000007f677f7223 */ /* 0x000fe40000010080 */
[----:B------:R-:W-:Y:S02]  /*4fb0*/  FMUL.FTZ R128, R86, UR42 ;  /* 0x0000002a56807c20 */ /* 0x000fe40008410000 */
[----:B------:R-:W-:-:S02]  /*4fc0*/  FMUL.FTZ R165, R25, R86 ;  /* 0x0000005619a57220 */ /* 0x000fc40000410000 */
[----:B------:R-:W-:Y:S02]  /*4fd0*/  FMUL.FTZ R103, R103, R86 ;  /* 0x0000005667677220 */ /* 0x000fe40000410000 */
[C---:B------:R-:W-:Y:S02]  /*4fe0*/  FMUL.FTZ R86, R127.reuse, R128 ;  /* 0x000000807f567220 */ /* 0x040fe40000410000 */
[-C--:B------:R-:W-:Y:S01]  /*4ff0*/  FFMA.FTZ R124, R127, R165.reuse, R124 ;  /* 0x000000a57f7c7223 */ /* 0x080fe2000001007c */
[----:B------:R-:W-:Y:S01]  /*5000*/  HADD2.F32 R127, -RZ, R60.H0_H0 ;  /* 0x2000003cff7f7230 */ /* 0x000fe20000004100 */
[C---:B------:R-:W-:Y:S02]  /*5010*/  FMUL.FTZ R128, R142.reuse, R165 ;  /* 0x000000a58e807220 */ /* 0x040fe40000410000 */
[----:B------:R-:W-:Y:S02]  /*5020*/  FFMA.FTZ R86, R142, R103, R86 ;  /* 0x000000678e567223 */ /* 0x000fe40000010056 */
[----:B------:R-:W-:-:S02]  /*5030*/  FMUL.FTZ R142, R24, R127 ;  /* 0x0000007f188e7220 */ /* 0x000fc40000410000 */
[-C--:B------:R-:W-:Y:S02]  /*5040*/  FMUL.FTZ R154, R24, R87.reuse ;  /* 0x00000057189a7220 */ /* 0x080fe40000410000 */
[C---:B------:R-:W-:Y:S02]  /*5050*/  FFMA.FTZ R129, R104.reuse, -R142, R129 ;  /* 0x8000008e68817223 */ /* 0x040fe40000010081 */
[----:B------:R-:W-:Y:S02]  /*5060*/  FMUL.FTZ R142, R87, UR42 ;  /* 0x0000002a578e7c20 */ /* 0x000fe40008410000 */
[----:B------:R-:W-:Y:S02]  /*5070*/  FMUL.FTZ R104, R104, R87 ;  /* 0x0000005768687220 */ /* 0x000fe40000410000 */
[C---:B------:R-:W-:Y:S02]  /*5080*/  FMUL.FTZ R87, R129.reuse, R142 ;  /* 0x0000008e81577220 */ /* 0x040fe40000410000 */
[----:B------:R-:W-:-:S02]  /*5090*/  FFMA.FTZ R142, R129, R154, R124 ;  /* 0x0000009a818e7223 */ /* 0x000fc4000001007c */
[C---:B------:R-:W-:Y:S01]  /*50a0*/  FMUL.FTZ R129, R127.reuse, R154 ;  /* 0x0000009a7f817220 */ /* 0x040fe20000410000 */
[----:B------:R-:W-:Y:S01]  /*50b0*/  HADD2.F32 R154, -RZ, R59.H0_H0 ;  /* 0x2000003bff9a7230 */ /* 0x000fe20000004100 */
[----:B------:R-:W-:Y:S02]  /*50c0*/  FFMA.FTZ R87, R127, R104, R87 ;  /* 0x000000687f577223 */ /* 0x000fe40000010057 */
[----:B------:R-:W-:Y:S02]  /*50d0*/  FFMA.FTZ R124, R39, R130, R88 ;  /* 0x00000082277c7223 */ /* 0x000fe40000010058 */
[----:B------:R-:W-:Y:S02]  /*50e0*/  FMUL.FTZ R127, R23, R154 ;  /* 0x0000009a177f7220 */ /* 0x000fe40000410000 */
[----:B------:R-:W-:Y:S02]  /*50f0*/  FMUL.FTZ R88, R90, UR42 ;  /* 0x0000002a5a587c20 */ /* 0x000fe40008410000 */
[----:B------:R-:W-:-:S02]  /*5100*/  FFMA.FTZ R127, R105, -R127, R130 ;  /* 0x8000007f697f7223 */ /* 0x000fc40000010082 */
[----:B------:R-:W-:Y:S02]  /*5110*/  FMUL.FTZ R165, R23, R90 ;  /* 0x0000005a17a57220 */ /* 0x000fe40000410000 */
[C---:B------:R-:W-:Y:S02]  /*5120*/  FMUL.FTZ R88, R127.reuse, R88 ;  /* 0x000000587f587220 */ /* 0x040fe40000410000 */
[----:B------:R-:W-:Y:S01]  /*5130*/  FFMA.FTZ R142, R127, R165, R142 ;  /* 0x000000a57f8e7223 */ /* 0x000fe2000001008e */
[----:B------:R-:W-:Y:S01]  /*5140*/  HADD2.F32 R127, -RZ, R58.H0_H0 ;  /* 0x2000003aff7f7230 */ /* 0x000fe20000004100 */
[----:B------:R-:W-:Y:S02]  /*5150*/  FMUL.FTZ R105, R105, R90 ;  /* 0x0000005a69697220 */ /* 0x000fe40000410000 */
[----:B------:R-:W-:Y:S02]  /*5160*/  FFMA.FTZ R124, R38, R131, R124 ;  /* 0x00000083267c7223 */ /* 0x000fe4000001007c */
[----:B------:R-:W-:-:S02]  /*5170*/  FMUL.FTZ R90, R22, R127 ;  /* 0x0000007f165a7220 */ /* 0x000fc40000410000 */
[----:B------:R-:W-:Y:S02]  /*5180*/  FMUL.FTZ R130, R154, R165 ;  /* 0x000000a59a827220 */ /* 0x000fe40000410000 */
[----:B------:R-:W-:Y:S02]  /*5190*/  FFMA.FTZ R131, R106, -R90, R131 ;  /* 0x8000005a6a837223 */ /* 0x000fe40000010083 */
[----:B------:R-:W-:Y:S02]  /*51a0*/  FMUL.FTZ R90, R91, UR42 ;  /* 0x0000002a5b5a7c20 */ /* 0x000fe40008410000 */
[----:B------:R-:W-:Y:S02]  /*51b0*/  FFMA.FTZ R88, R154, R105, R88 ;  /* 0x000000699a587223 */ /* 0x000fe40000010058 */
[-C--:B------:R-:W-:Y:S02]  /*51c0*/  FMUL.FTZ R154, R22, R91.reuse ;  /* 0x0000005b169a7220 */ /* 0x080fe40000410000 */
[----:B------:R-:W-:-:S02]  /*51d0*/  FMUL.FTZ R106, R106, R91 ;  /* 0x0000005b6a6a7220 */ /* 0x000fc40000410000 */
[C---:B------:R-:W-:Y:S02]  /*51e0*/  FMUL.FTZ R90, R131.reuse, R90 ;  /* 0x0000005a835a7220 */ /* 0x040fe40000410000 */
[-C--:B------:R-:W-:Y:S02]  /*51f0*/  FFMA.FTZ R142, R131, R154.reuse, R142 ;  /* 0x0000009a838e7223 */ /* 0x080fe4000001008e */
[C---:B------:R-:W-:Y:S02]  /*5200*/  FMUL.FTZ R131, R127.reuse, R154 ;  /* 0x0000009a7f837220 */ /* 0x040fe40000410000 */
[----:B------:R-:W-:Y:S01]  /*5210*/  FFMA.FTZ R90, R127, R106, R90 ;  /* 0x0000006a7f5a7223 */ /* 0x000fe2000001005a */
[----:B------:R-:W-:Y:S01]  /*5220*/  HADD2.F32 R127, -RZ, R57.H0_H0 ;  /* 0x20000039ff7f7230 */ /* 0x000fe20000004100 */
[----:B------:R-:W-:Y:S02]  /*5230*/  FFMA.FTZ R91, R37, R132, R124 ;  /* 0x00000084255b7223 */ /* 0x000fe4000001007c */
[----:B------:R-:W-:-:S02]  /*5240*/  FMUL.FTZ R124, R107, R92 ;  /* 0x0000005c6b7c7220 */ /* 0x000fc40000410000 */
[C---:B------:R-:W-:Y:S02]  /*5250*/  FMUL.FTZ R165, R21.reuse, R127 ;  /* 0x0000007f15a57220 */ /* 0x040fe40000410000 */
[----:B------:R-:W-:Y:S02]  /*5260*/  FMUL.FTZ R154, R21, R92 ;  /* 0x0000005c159a7220 */ /* 0x000fe40000410000 */
[----:B------:R-:W-:Y:S01]  /*5270*/  FFMA.FTZ R165, R107, -R165, R132 ;  /* 0x800000a56ba57223 */ /* 0x000fe20000010084 */
[----:B------:R-:W-:Y:S01]  /*5280*/  HADD2.F32 R107, -RZ, R56.H0_H0 ;  /* 0x20000038ff6b7230 */ /* 0x000fe20000004100 */
[----:B------:R-:W-:Y:S02]  /*5290*/  FMUL.FTZ R132, R92, UR42 ;  /* 0x0000002a5c847c20 */ /* 0x000fe40008410000 */
[C---:B------:R-:W-:Y:S02]  /*52a0*/  FFMA.FTZ R142, R165.reuse, R154, R142 ;  /* 0x0000009aa58e7223 */ /* 0x040fe4000001008e */
[----:B------:R-:W-:-:S02]  /*52b0*/  FMUL.FTZ R92, R165, R132 ;  /* 0x00000084a55c7220 */ /* 0x000fc40000410000 */
[C---:B------:R-:W-:Y:S02]  /*52c0*/  FMUL.FTZ R132, R127.reuse, R154 ;  /* 0x0000009a7f847220 */ /* 0x040fe40000410000 */
[----:B------:R-:W-:Y:S02]  /*52d0*/  FFMA.FTZ R92, R127, R124, R92 ;  /* 0x0000007c7f5c7223 */ /* 0x000fe4000001005c */
[----:B------:R-:W-:Y:S02]  /*52e0*/  FMUL.FTZ R127, R20, R107 ;  /* 0x0000006b147f7220 */ /* 0x000fe40000410000 */
[----:B------:R-:W-:Y:S02]  /*52f0*/  FMUL.FTZ R154, R93, UR42 ;  /* 0x0000002a5d9a7c20 */ /* 0x000fe40008410000 */
[C---:B------:R-:W-:Y:S02]  /*5300*/  FFMA.FTZ R127, R108.reuse, -R127, R133 ;  /* 0x8000007f6c7f7223 */ /* 0x040fe40000010085 */
[----:B------:R-:W-:-:S02]  /*5310*/  FMUL.FTZ R108, R108, R93 ;  /* 0x0000005d6c6c7220 */ /* 0x000fc40000410000 */
[C---:B------:R-:W-:Y:S02]  /*5320*/  FMUL.FTZ R154, R127.reuse, R154 ;  /* 0x0000009a7f9a7220 */ /* 0x040fe40000410000 */
[----:B------:R-:W-:Y:S01]  /*5330*/  FFMA.FTZ R127, R127, R162, R142 ;  /* 0x000000a27f7f7223 */ /* 0x000fe2000001008e */
[----:B------:R-:W-:Y:S01]  /*5340*/  HADD2.F32 R142, -RZ, R55.H0_H0 ;  /* 0x20000037ff8e7230 */ /* 0x000fe20000004100 */
[----:B------:R-:W-:Y:S02]  /*5350*/  FFMA.FTZ R91, R36, R133, R91 ;  /* 0x00000085245b7223 */ /* 0x000fe4000001005b */
[C---:B------:R-:W-:Y:S02]  /*5360*/  FFMA.FTZ R93, R107.reuse, R108, R154 ;  /* 0x0000006c6b5d7223 */ /* 0x040fe4000001009a */
[----:B------:R-:W-:Y:S02]  /*5370*/  FMUL.FTZ R133, R107, R162 ;  /* 0x000000a26b857220 */ /* 0x000fe40000410000 */
[----:B------:R-:W-:-:S02]  /*5380*/  FMUL.FTZ R107, R19, R142 ;  /* 0x0000008e136b7220 */ /* 0x000fc40000410000 */
[----:B------:R-:W-:Y:S02]  /*5390*/  FFMA.FTZ R113, R20, R108, R113 ;  /* 0x0000006c14717223 */ /* 0x000fe40000010071 */
[----:B------:R-:W-:Y:S02]  /*53a0*/  FFMA.FTZ R108, R35, R134, R91 ;  /* 0x00000086236c7223 */ /* 0x000fe4000001005b */
[C---:B------:R-:W-:Y:S02]  /*53b0*/  FFMA.FTZ R134, R109.reuse, -R107, R134 ;  /* 0x8000006b6d867223 */ /* 0x040fe40000010086 */
[----:B------:R-:W-:Y:S02]  /*53c0*/  FMUL.FTZ R91, R94, UR42 ;  /* 0x0000002a5e5b7c20 */ /* 0x000fe40008410000 */
[----:B------:R-:W-:Y:S02]  /*53d0*/  FMUL.FTZ R107, R109, R94 ;  /* 0x0000005e6d6b7220 */ /* 0x000fe40000410000 */
[----:B------:R-:W-:-:S02]  /*53e0*/  FMUL.FTZ R91, R134, R91 ;  /* 0x0000005b865b7220 */ /* 0x000fc40000410000 */
[-C--:B------:R-:W-:Y:S02]  /*53f0*/  FFMA.FTZ R112, R19, R107.reuse, R112 ;  /* 0x0000006b13707223 */ /* 0x080fe40000010070 */
[----:B------:R-:W-:Y:S01]  /*5400*/  FFMA.FTZ R107, R142, R107, R91 ;  /* 0x0000006b8e6b7223 */ /* 0x000fe2000001005b */
[----:B------:R-:W-:Y:S01]  /*5410*/  HADD2.F32 R91, -RZ, R54.H0_H0 ;  /* 0x20000036ff5b7230 */ /* 0x000fe20000004100 */
[----:B------:R-:W-:Y:S02]  /*5420*/  FMUL.FTZ R154, R111, UR42 ;  /* 0x0000002a6f9a7c20 */ /* 0x000fe40008410000 */
[C---:B------:R-:W-:Y:S02]  /*5430*/  FMUL.FTZ R162, R18.reuse, R111 ;  /* 0x0000006f12a27220 */ /* 0x040fe40000410000 */
[----:B------:R-:W-:Y:S02]  /*5440*/  FMUL.FTZ R109, R18, R91 ;  /* 0x0000005b126d7220 */ /* 0x000fe40000410000 */
[----:B------:R-:W-:-:S02]  /*5450*/  FMUL.FTZ R165, R80, R40 ;  /* 0x0000002850a57220 */ /* 0x000fc40000410000 */
[C---:B------:R-:W-:Y:S02]  /*5460*/  FFMA.FTZ R109, R110.reuse, -R109, R135 ;  /* 0x8000006d6e6d7223 */ /* 0x040fe40000010087 */
[----:B------:R-:W-:Y:S02]  /*5470*/  FMUL.FTZ R110, R110, R111 ;  /* 0x0000006f6e6e7220 */ /* 0x000fe40000410000 */
[----:B------:R-:W-:Y:S02]  /*5480*/  FMUL.FTZ R154, R109, R154 ;  /* 0x0000009a6d9a7220 */ /* 0x000fe40000410000 */
[-C--:B------:R-:W-:Y:S02]  /*5490*/  FFMA.FTZ R17, R18, R110.reuse, R17 ;  /* 0x0000006e12117223 */ /* 0x080fe40000010011 */
[C---:B------:R-:W-:Y:S02]  /*54a0*/  FFMA.FTZ R110, R91.reuse, R110, R154 ;  /* 0x0000006e5b6e7223 */ /* 0x040fe4000001009a */
[-C--:B------:R-:W-:Y:S01]  /*54b0*/  FMUL.FTZ R111, R91, R162.reuse ;  /* 0x000000a25b6f7220 */ /* 0x080fe20000410000 */
[----:B------:R-:W-:Y:S01]  /*54c0*/  SHF.L.U32 R91, R71, 0x4, RZ ;  /* 0x00000004475b7819 */ /* 0x000fe200000006ff */
[----:B------:R-:W-:-:S02]  /*54d0*/  FMUL.FTZ R109, R109, R162 ;  /* 0x000000a26d6d7220 */ /* 0x000fc40000410000 */
[----:B------:R-:W-:Y:S01]  /*54e0*/  FFMA.FTZ R89, R75, R98, R89 ;  /* 0x000000624b597223 */ /* 0x000fe20000010059 */
[C---:B------:R-:W-:Y:S01]  /*54f0*/  IADD3 R40, R91.reuse, 0x1, RZ ;  /* 0x000000015b287810 */ /* 0x040fe20007ffe0ff */
[----:B------:R-:W-:Y:S01]  /*5500*/  FMUL.FTZ R96, R96, R74 ;  /* 0x0000004a60607220 */ /* 0x000fe20000410000 */
[CC--:B------:R-:W-:Y:S02]  /*5510*/  LEA.HI.SX32 R154, R91.reuse, R91.reuse, 0x1b ;  /* 0x0000005b5b9a7211 */ /* 0x0c0fe400078fdaff */
[-C--:B------:R-:W-:Y:S02]  /*5520*/  LEA.HI.SX32 R40, R40, R91.reuse, 0x1b ;  /* 0x0000005b28287211 */ /* 0x080fe400078fdaff */
[C---:B------:R-:W-:Y:S01]  /*5530*/  IADD3 R162, R91.reuse, 0x2, RZ ;  /* 0x000000025ba27810 */ /* 0x040fe20007ffe0ff */
[----:B------:R0:W-:Y:S03]  /*5540*/  STS [R154.X4+0x1090], R165 ;  /* 0x001090a59a007388 */ /* 0x0001e60000004800 */
[----:B------:R-:W-:Y:S01]  /*5550*/  LEA.HI.SX32 R162, R162, R91, 0x1b ;  /* 0x0000005ba2a27211 */ /* 0x000fe200078fdaff */
[----:B------:R1:W-:Y:S04]  /*5560*/  STS [R40.X4+0x1094], R42 ;  /* 0x0010942a28007388 */ /* 0x0003e80000004800 */
[----:B------:R2:W-:Y:S01]  /*5570*/  STS [R162.X4+0x1098], R41 ;  /* 0x00109829a2007388 */ /* 0x0005e20000004800 */
[----:B0-----:R-:W-:Y:S01]  /*5580*/  IMAD.U32 R165, RZ, RZ, UR12 ;  /* 0x0000000cffa57e24 */ /* 0x001fe2000f8e00ff */
[----:B-1----:R-:W-:-:S04]  /*5590*/  IADD3 R40, R91, 0x3, RZ ;  /* 0x000000035b287810 */ /* 0x002fc80007ffe0ff */
[----:B------:R-:W-:Y:S01]  /*55a0*/  LEA.HI.SX32 R42, R40, R91, 0x1b ;  /* 0x0000005b282a7211 */ /* 0x000fe200078fdaff */
[----:B--2---:R-:W-:Y:S01]  /*55b0*/  IMAD.MOV.U32 R41, RZ, RZ, RZ ;  /* 0x000000ffff297224 */ /* 0x004fe200078e00ff */
[----:B------:R-:W-:-:S03]  /*55c0*/  MOV R40, R71 ;  /* 0x0000004700287202 */ /* 0x000fc60000000f00 */
[----:B------:R0:W-:Y:S02]  /*55d0*/  STS [R42.X4+0x109c], R43 ;  /* 0x00109c2b2a007388 */ /* 0x0001e40000004800 */
[----:B------:R-:W-:Y:S02]  /*55e0*/  IMAD.WIDE.U32 R40, R165, c[0x0][0x298], R40 ;  /* 0x0000a600a5287a25 */ /* 0x000fe400078e0028 */
[----:B------:R1:W-:Y:S03]  /*55f0*/  STS [R154.X4+0x10a4], R125 ;  /* 0x0010a47d9a007388 */ /* 0x0003e60000004800 */
[----:B------:R-:W-:Y:S01]  /*5600*/  IADD3 R41, R41, UR36, RZ ;  /* 0x0000002429297c10 */ /* 0x000fe2000fffe0ff */
[----:B------:R-:W-:Y:S01]  /*5610*/  ULDC.64 UR36, c[0x0][0x2a0] ;  /* 0x0000a80000247ab9 */ /* 0x000fe20000000a00 */
[----:B------:R2:W-:Y:S01]  /*5620*/  STS [R154.X4+0x10a8], R126 ;  /* 0x0010a87e9a007388 */ /* 0x0005e20000004800 */
[----:B0-----:R-:W-:Y:S01]  /*5630*/  MOV R43, UR15 ;  /* 0x0000000f002b7c02 */ /* 0x001fe20008000f00 */
[----:B------:R-:W-:-:S02]  /*5640*/  UIMAD UR36, UR16, UR36, URZ ;  /* 0x00000024102472a4 */ /* 0x000fc4000f8e023f */
[----:B------:R0:W-:Y:S01]  /*5650*/  STS [R154.X4+0x10b4], R129 ;  /* 0x0010b4819a007388 */ /* 0x0001e20000004800 */
[----:B-1----:R-:W-:Y:S01]  /*5660*/  FMUL.FTZ R125, R19, R94 ;  /* 0x0000005e137d7220 */ /* 0x002fe20000410000 */
[----:B------:R-:W-:Y:S01]  /*5670*/  UIMAD UR36, UR15, UR37, UR36 ;  /* 0x000000250f2472a4 */ /* 0x000fe2000f8e0224 */
[----:B------:R-:W-:Y:S01]  /*5680*/  IMAD.WIDE.U32 R40, R43, c[0x0][0x2a0], R40 ;  /* 0x0000a8002b287a25 */ /* 0x000fe200078e0028 */
[----:B------:R1:W-:Y:S01]  /*5690*/  STS [R154.X4+0x10a0], R123 ;  /* 0x0010a07b9a007388 */ /* 0x0003e20000004800 */
[----:B--2---:R-:W-:Y:S02]  /*56a0*/  MOV R126, UR26 ;  /* 0x0000001a007e7c02 */ /* 0x004fe40008000f00 */
[----:B------:R-:W-:Y:S01]  /*56b0*/  IMAD.U32 R94, RZ, RZ, UR26 ;  /* 0x0000001aff5e7e24 */ /* 0x000fe2000f8e00ff */
[----:B------:R-:W-:Y:S01]  /*56c0*/  IADD3 R42, P0, R40, UR26, RZ ;  /* 0x0000001a282a7c10 */ /* 0x000fe2000ff1e0ff */
[----:B------:R-:W-:Y:S01]  /*56d0*/  STS [R154.X4+0x10ac], R137 ;  /* 0x0010ac899a007388 */ /* 0x000fe20000004800 */
[----:B0-----:R-:W-:-:S02]  /*56e0*/  IADD3 R129, R41, UR36, RZ ;  /* 0x0000002429817c10 */ /* 0x001fc4000fffe0ff */
[----:B------:R-:W-:Y:S01]  /*56f0*/  IADD3 R94, -R94, c[0x0][0x168], -R71 ;  /* 0x00005a005e5e7a10 */ /* 0x000fe20007ffe947 */
[----:B------:R-:W-:Y:S01]  /*5700*/  STS [R154.X4+0x10b0], R128 ;  /* 0x0010b0809a007388 */ /* 0x000fe20000004800 */
[----:B------:R-:W-:Y:S01]  /*5710*/  LEA.HI.X.SX32 R43, R126, R129, 0x1, P0 ;  /* 0x000000817e2b7211 */ /* 0x000fe200000f0eff */
[----:B-1----:R-:W-:Y:S01]  /*5720*/  FMUL.FTZ R123, R142, R125 ;  /* 0x0000007d8e7b7220 */ /* 0x002fe20000410000 */
[----:B------:R-:W-:Y:S01]  /*5730*/  ISETP.GE.AND P0, PT, R94, 0x1, PT ;  /* 0x000000015e00780c */ /* 0x000fe20003f06270 */
[----:B------:R-:W-:Y:S04]  /*5740*/  STS [R154.X4+0x10b8], R130 ;  /* 0x0010b8829a007388 */ /* 0x000fe80000004800 */
[----:B------:R-:W-:Y:S04]  /*5750*/  STS [R154.X4+0x10bc], R131 ;  /* 0x0010bc839a007388 */ /* 0x000fe80000004800 */
[----:B------:R-:W-:Y:S04]  /*5760*/  STS [R154.X4+0x10c0], R132 ;  /* 0x0010c0849a007388 */ /* 0x000fe80000004800 */
[----:B------:R-:W-:Y:S04]  /*5770*/  STS [R154.X4+0x10c4], R133 ;  /* 0x0010c4859a007388 */ /* 0x000fe80000004800 */
[----:B------:R0:W-:Y:S04]  /*5780*/  STS [R154.X4+0x10c8], R123 ;  /* 0x0010c87b9a007388 */ /* 0x0001e80000004800 */
[----:B------:R1:W-:Y:S01]  /*5790*/  STS [R154.X4+0x10cc], R111 ;  /* 0x0010cc6f9a007388 */ /* 0x0003e20000004800 */
[----:B0-----:R-:W-:-:S02]  /*57a0*/  FMUL.FTZ R123, R77, UR42 ;  /* 0x0000002a4d7b7c20 */ /* 0x001fc40008410000 */
[----:B-1----:R-:W-:Y:S01]  /*57b0*/  FMUL.FTZ R111, R74, UR42 ;  /* 0x0000002a4a6f7c20 */ /* 0x002fe20008410000 */
[----:B------:R-:W-:Y:S06]  /*57c0*/  BAR.SYNC.DEFER_BLOCKING 0x0 ;  /* 0x0000000000007b1d */ /* 0x000fec0000010000 */
[----:B------:R-:W-:Y:S05]  /*57d0*/  @!P0 BRA `(.L_x_578) ;  /* 0x000000b000008947 */ /* 0x000fea0003800000 */
[----:B------:R-:W-:Y:S01]  /*57e0*/  LEA.HI.SX32 R126, R71, R71, 0x1b ;  /* 0x00000047477e7211 */ /* 0x000fe200078fdaff */
[----:B------:R-:W-:Y:S01]  /*57f0*/  ULDC.64 UR36, c[0x0][0x2b0] ;  /* 0x0000ac0000247ab9 */ /* 0x000fe20000000a00 */
[----:B------:R-:W-:Y:S01]  /*5800*/  IMAD.U32 R75, RZ, RZ, UR7 ;  /* 0x00000007ff4b7e24 */ /* 0x000fe2000f8e00ff */
[----:B------:R-:W-:-:S02]  /*5810*/  UIMAD UR36, UR40, UR36, URZ ;  /* 0x00000024282472a4 */ /* 0x000fc4000f8e023f */
[----:B------:R-:W0:Y:S01]  /*5820*/  LDS R131, [R126.X4+0x1090] ;  /* 0x001090007e837984 */ /* 0x000e220000004800 */
[----:B------:R-:W-:Y:S01]  /*5830*/  IMAD.WIDE.U32 R42, R75, c[0x0][0x2b0], R42 ;  /* 0x0000ac004b2a7a25 */ /* 0x000fe200078e002a */
[----:B------:R-:W-:-:S04]  /*5840*/  UIMAD UR36, UR7, UR37, UR36 ;  /* 0x00000025072472a4 */ /* 0x000fc8000f8e0224 */
[----:B------:R-:W-:Y:S02]  /*5850*/  LEA R74, P0, R42, c[0x0][0x318], 0x2 ;  /* 0x0000c6002a4a7a11 */ /* 0x000fe400078010ff */
[----:B------:R-:W-:-:S04]  /*5860*/  IADD3 R43, R43, UR36, RZ ;  /* 0x000000242b2b7c10 */ /* 0x000fc8000fffe0ff */
[----:B------:R-:W-:-:S05]  /*5870*/  LEA.HI.X R75, R42, c[0x0][0x31c], R43, 0x2, P0 ;  /* 0x0000c7002a4b7a11 */ /* 0x000fca00000f142b */
[----:B0-----:R0:W-:Y:S02]  /*5880*/  RED.E.ADD.F32.FTZ.RN.STRONG.GPU [R74.64], R131 ;  /* 0x000000834a00798e */ /* 0x0011e4000c10e79c */
.L_x_578:
[----:B------:R-:W-:Y:S05]  /*5890*/  BSYNC B0 ;  /* 0x0000000000007941 */ /* 0x000fea0003800000 */
.L_x_577:
[----:B------:R-:W-:Y:S01]  /*58a0*/  UIMAD UR40, UR6, -0x800, UR14 ;  /* 0xfffff800062878a4 */ /* 0x000fe2000f8e020e */
[----:B------:R-:W-:Y:S01]  /*58b0*/  LEA R42, P0, R40, c[0x0][0x318], 0x2 ;  /* 0x0000c600282a7a11 */ /* 0x000fe200078010ff */
[----:B------:R-:W-:Y:S01]  /*58c0*/  FFMA.FTZ R134, R134, R125, R127 ;  /* 0x0000007d86867223 */ /* 0x000fe2000001007f */
[----:B0-----:R-:W-:Y:S01]  /*58d0*/  IADD3 R74, R71, 0x80, RZ ;  /* 0x00000080474a7810 */ /* 0x001fe20007ffe0ff */
[----:B------:R-:W-:Y:S01]  /*58e0*/  USHF.R.S32.HI UR41, URZ, 0x1f, UR40 ;  /* 0x0000001f3f297899 */ /* 0x000fe20008011428 */
[----:B------:R-:W-:Y:S01]  /*58f0*/  LEA.HI.X R43, R40, c[0x0][0x31c], R129, 0x2, P0 ;  /* 0x0000c700282b7a11 */ /* 0x000fe200000f1481 */
[----:B------:R-:W-:Y:S01]  /*5900*/  IMAD.U32 R75, RZ, RZ, UR40 ;  /* 0x00000028ff4b7e24 */ /* 0x000fe2000f8e00ff */
[----:B------:R-:W-:Y:S01]  /*5910*/  MOV R41, UR40 ;  /* 0x0000002800297c02 */ /* 0x000fe20008000f00 */
[----:B------:R-:W-:Y:S01]  /*5920*/  USHF.L.U32 UR39, UR8, 0x2, URZ ;  /* 0x0000000208277899 */ /* 0x000fe2000800063f */
[----:B------:R-:W-:Y:S01]  /*5930*/  BSSY B0, `(.L_x_579) ;  /* 0x000001c000007945 */ /* 0x000fe20003800000 */
[----:B------:R-:W-:Y:S01]  /*5940*/  USHF.L.U64.HI UR38, UR8, 0x2, UR9 ;  /* 0x0000000208267899 */ /* 0x000fe20008010209 */
[----:B------:R-:W-:Y:S01]  /*5950*/  LEA R40, P0, R41, R42, 0x2 ;  /* 0x0000002a29287211 */ /* 0x000fe200078010ff */
[----:B------:R-:W-:Y:S01]  /*5960*/  ULDC.64 UR36, c[0x0][0x2b0] ;  /* 0x0000ac0000247ab9 */ /* 0x000fe20000000a00 */
[----:B------:R-:W-:Y:S01]  /*5970*/  MOV R41, UR41 ;  /* 0x0000002900297c02 */ /* 0x000fe20008000f00 */
[----:B------:R-:W-:Y:S01]  /*5980*/  UIMAD UR36, UR38, UR36, URZ ;  /* 0x00000024262472a4 */ /* 0x000fe2000f8e023f */
[----:B------:R-:W-:-:S02]  /*5990*/  IMAD.U32 R129, RZ, RZ, UR39 ;  /* 0x00000027ff817e24 */ /* 0x000fc4000f8e00ff */
[----:B------:R-:W-:Y:S01]  /*59a0*/  LEA.HI.X R41, R75, R43, R41, 0x2, P0 ;  /* 0x0000002b4b297211 */ /* 0x000fe200000f1429 */
[----:B------:R-:W-:Y:S01]  /*59b0*/  FMUL.FTZ R75, R34, R135 ;  /* 0x00000087224b7220 */ /* 0x000fe20000410000 */
[----:B------:R-:W-:Y:S01]  /*59c0*/  ISETP.GE.AND P0, PT, R94, 0x81, PT ;  /* 0x000000815e00780c */ /* 0x000fe20003f06270 */
[----:B------:R-:W-:Y:S01]  /*59d0*/  UIMAD UR36, UR39, UR37, UR36 ;  /* 0x00000025272472a4 */ /* 0x000fe2000f8e0224 */
[----:B------:R-:W-:Y:S01]  /*59e0*/  FADD.FTZ R16, R110, R16 ;  /* 0x000000106e107221 */ /* 0x000fe20000010000 */
[----:B------:R-:W-:Y:S01]  /*59f0*/  IADD3 R110, R71, 0x100, RZ ;  /* 0x00000100476e7810 */ /* 0x000fe20007ffe0ff */
[----:B------:R-:W-:Y:S01]  /*5a00*/  FADD.FTZ R75, R108, R75 ;  /* 0x0000004b6c4b7221 */ /* 0x000fe20000010000 */
[----:B------:R-:W-:Y:S01]  /*5a10*/  LEA.HI.SX32 R108, R74, R71, 0x1b ;  /* 0x000000474a6c7211 */ /* 0x000fe200078fdaff */
[----:B------:R-:W-:Y:S02]  /*5a20*/  FADD.FTZ R74, R134, R109 ;  /* 0x0000006d864a7221 */ /* 0x000fe40000010000 */
[----:B------:R-:W-:-:S02]  /*5a30*/  IMAD.WIDE.U32 R40, R129, c[0x0][0x2b0], R40 ;  /* 0x0000ac0081287a25 */ /* 0x000fc400078e0028 */
[----:B------:R0:W1:Y:S02]  /*5a40*/  LDS R109, [R108.X4+0x1290] ;  /* 0x001290006c6d7984 */ /* 0x0000640000004800 */
[----:B------:R-:W-:Y:S01]  /*5a50*/  FFMA.FTZ R114, R21, R124, R114 ;  /* 0x0000007c15727223 */ /* 0x000fe20000010072 */
[----:B------:R-:W-:Y:S02]  /*5a60*/  IADD3 R41, R41, UR36, RZ ;  /* 0x0000002429297c10 */ /* 0x000fe4000fffe0ff */
[----:B------:R-:W-:Y:S01]  /*5a70*/  IADD3 R124, R71, 0x180, RZ ;  /* 0x00000180477c7810 */ /* 0x000fe20007ffe0ff */
[----:B------:R-:W-:Y:S05]  /*5a80*/  @!P0 BRA `(.L_x_580) ;  /* 0x0000006000008947 */ /* 0x000fea0003800000 */
[----:B------:R-:W-:-:S05]  /*5a90*/  MOV R125, UR40 ;  /* 0x00000028007d7c02 */ /* 0x000fca0008000f00 */
[----:B------:R-:W-:-:S04]  /*5aa0*/  IMAD.WIDE R42, R125, 0x4, R42 ;  /* 0x000000047d2a7825 */ /* 0x000fc800078e022a */
[----:B------:R-:W-:-:S04]  /*5ab0*/  IMAD.U32 R125, RZ, RZ, UR39 ;  /* 0x00000027ff7d7e24 */ /* 0x000fc8000f8e00ff */
[----:B------:R-:W-:-:S05]  /*5ac0*/  IMAD.WIDE.U32 R42, R125, c[0x0][0x2b0], R42 ;  /* 0x0000ac007d2a7a25 */ /* 0x000fca00078e002a */
[----:B------:R-:W-:-:S05]  /*5ad0*/  IADD3 R43, R43, UR36, RZ ;  /* 0x000000242b2b7c10 */ /* 0x000fca000fffe0ff */
[----:B-1----:R1:W-:Y:S02]  /*5ae0*/  RED.E.ADD.F32.FTZ.RN.STRONG.GPU [R42.64+-0x1e00], R109 ;  /* 0xffe2006d2a00798e */ /* 0x0023e4000c10e79c */
.L_x_580:
[----:B------:R-:W-:Y:S05]  /*5af0*/  BSYNC B0 ;  /* 0x0000000000007941 */ /* 0x000fea0003800000 */
.L_x_579:
[-C--:B------:R-:W-:Y:S01]  /*5b00*/  LEA.HI.SX32 R110, R110, R71.reuse, 0x1b ;  /* 0x000000476e6e7211 */ /* 0x080fe200078fdaff */
[----:B------:R-:W-:Y:S01]  /*5b10*/  BSSY B0, `(.L_x_581) ;  /* 0x000000d000007945 */ /* 0x000fe20003800000 */
[----:B------:R-:W-:Y:S02]  /*5b20*/  ISETP.GE.AND P6, PT, R94, 0x101, PT ;  /* 0x000001015e00780c */ /* 0x000fe40003fc6270 */
[----:B-1----:R-:W-:Y:S01]  /*5b30*/  IADD3 R42, R71, 0x200, RZ ;  /* 0x00000200472a7810 */ /* 0x002fe20007ffe0ff */
[----:B------:R1:W2:Y:S01]  /*5b40*/  LDS R43, [R110.X4+0x1490] ;  /* 0x001490006e2b7984 */ /* 0x0002a20000004800 */
        /* <DEDUP_REMOVED lines=8> */
[----:B-12---:R1:W-:Y:S02]  /*5bd0*/  RED.E.ADD.F32.FTZ.RN.STRONG.GPU [R40.64+-0x1c00], R43 ;  /* 0xffe4002b2800798e */ /* 0x0063e4000c10e79c */
.L_x_582:
[----:B-1----:R-:W-:Y:S05]  /*5be0*/  BSYNC B0 ;  /* 0x0000000000007941 */ /* 0x002fea0003800000 */
.L_x_581:
[----:B--2---:R1:W2:Y:S01]  /*5bf0*/  LDS R43, [R124.X4+0x1690] ;  /* 0x001690007c2b7984 */ /* 0x0042a20000004800 */
[----:B------:R-:W-:Y:S01]  /*5c00*/  BSSY B0, `(.L_x_583) ;  /* 0x0000005000007945 */ /* 0x000fe20003800000 */
[----:B0-----:R-:W-:Y:S02]  /*5c10*/  IADD3 R108, R71, 0x280, RZ ;  /* 0x00000280476c7810 */ /* 0x001fe40007ffe0ff */
[----:B------:R-:W-:Y:S01]  /*5c20*/  LEA.HI.SX32 R42, R42, R71, 0x1b ;  /* 0x000000472a2a7211 */ /* 0x000fe200078fdaff */
[----:B------:R-:W-:Y:S05]  /*5c30*/  @!P0 BRA `(.L_x_584) ;  /* 0x0000001000008947 */ /* 0x000fea0003800000 */
[----:B--2---:R0:W-:Y:S02]  /*5c40*/  RED.E.ADD.F32.FTZ.RN.STRONG.GPU [R40.64+-0x1a00], R43 ;  /* 0xffe6002b2800798e */ /* 0x0041e4000c10e79c */
.L_x_584:
[----:B------:R-:W-:Y:S05]  /*5c50*/  BSYNC B0 ;  /* 0x0000000000007941 */ /* 0x000fea0003800000 */
.L_x_583:
[----:B0-2---:R0:W2:Y:S01]  /*5c60*/  LDS R43, [R42.X4+0x1890] ;  /* 0x001890002a2b7984 */ /* 0x0050a20000004800 */
[----:B------:R-:W-:Y:S01]  /*5c70*/  BSSY B0, `(.L_x_585) ;  /* 0x0000005000007945 */ /* 0x000fe20003800000 */
[----:B------:R-:W-:-:S02]  /*5c80*/  IADD3 R110, R71, 0x300, RZ ;  /* 0x00000300476e7810 */ /* 0x000fc40007ffe0ff */
[----:B------:R-:W-:Y:S01]  /*5c90*/  LEA.HI.SX32 R108, R108, R71, 0x1b ;  /* 0x000000476c6c7211 */ /* 0x000fe200078fdaff */
[----:B------:R-:W-:Y:S05]  /*5ca0*/  @!P1 BRA `(.L_x_586) ;  /* 0x0000001000009947 */ /* 0x000fea0003800000 */
[----:B--2---:R2:W-:Y:S02]  /*5cb0*/  RED.E.ADD.F32.FTZ.RN.STRONG.GPU [R40.64+-0x1800], R43 ;  /* 0xffe8002b2800798e */ /* 0x0045e4000c10e79c */
.L_x_586:
[----:B------:R-:W-:Y:S05]  /*5cc0*/  BSYNC B0 ;  /* 0x0000000000007941 */ /* 0x000fea0003800000 */
.L_x_585:
[----:B--2---:R2:W3:Y:S01]  /*5cd0*/  LDS R43, [R108.X4+0x1a90] ;  /* 0x001a90006c2b7984 */ /* 0x0044e20000004800 */
[----:B------:R-:W-:Y:S01]  /*5ce0*/  BSSY B0, `(.L_x_587) ;  /* 0x0000005000007945 */ /* 0x000fe20003800000 */
[----:B0-----:R-:W-:Y:S02]  /*5cf0*/  IADD3 R42, R71, 0x380, RZ ;  /* 0x00000380472a7810 */ /* 0x001fe40007ffe0ff */
[----:B------:R-:W-:Y:S01]  /*5d00*/  LEA.HI.SX32 R110, R110, R71, 0x1b ;  /* 0x000000476e6e7211 */ /* 0x000fe200078fdaff */
[----:B------:R-:W-:Y:S05]  /*5d10*/  @!P2 BRA `(.L_x_588) ;  /* 0x000000100000a947 */ /* 0x000fea0003800000 */
[----:B---3--:R0:W-:Y:S02]  /*5d20*/  RED.E.ADD.F32.FTZ.RN.STRONG.GPU [R40.64+-0x1600], R43 ;  /* 0xffea002b2800798e */ /* 0x0081e4000c10e79c */
.L_x_588:
[----:B------:R-:W-:Y:S05]  /*5d30*/  BSYNC B0 ;  /* 0x0000000000007941 */ /* 0x000fea0003800000 */
.L_x_587:
[----:B0--3--:R0:W3:Y:S01]  /*5d40*/  LDS R43, [R110.X4+0x1c90] ;  /* 0x001c90006e2b7984 */ /* 0x0090e20000004800 */
[----:B------:R-:W-:Y:S01]  /*5d50*/  BSSY B0, `(.L_x_589) ;  /* 0x0000005000007945 */ /* 0x000fe20003800000 */
[----:B--2---:R-:W-:Y:S02]  /*5d60*/  IADD3 R108, R71, 0x400, RZ ;  /* 0x00000400476c7810 */ /* 0x004fe40007ffe0ff */
[----:B------:R-:W-:Y:S01]  /*5d70*/  LEA.HI.SX32 R42, R42, R71, 0x1b ;  /* 0x000000472a2a7211 */ /* 0x000fe200078fdaff */
[----:B------:R-:W-:Y:S05]  /*5d80*/  @!P3 BRA `(.L_x_590) ;  /* 0x000000100000b947 */ /* 0x000fea0003800000 */
[----:B---3--:R2:W-:Y:S02]  /*5d90*/  RED.E.ADD.F32.FTZ.RN.STRONG.GPU [R40.64+-0x1400], R43 ;  /* 0xffec002b2800798e */ /* 0x0085e4000c10e79c */
.L_x_590:
[----:B------:R-:W-:Y:S05]  /*5da0*/  BSYNC B0 ;  /* 0x0000000000007941 */ /* 0x000fea0003800000 */
.L_x_589:
[----:B--23--:R2:W3:Y:S01]  /*5db0*/  LDS R43, [R42.X4+0x1e90] ;  /* 0x001e90002a2b7984 */ /* 0x00c4e20000004800 */
[----:B------:R-:W-:Y:S01]  /*5dc0*/  BSSY B0, `(.L_x_591) ;  /* 0x0000004000007945 */ /* 0x000fe20003800000 */
[----:B------:R-:W-:Y:S01]  /*5dd0*/  LEA.HI.SX32 R108, R108, R71, 0x1b ;  /* 0x000000476c6c7211 */ /* 0x000fe200078fdaff */
[----:B------:R-:W-:Y:S05]  /*5de0*/  @!P4 BRA `(.L_x_592) ;  /* 0x000000100000c947 */ /* 0x000fea0003800000 */
[----:B---3--:R3:W-:Y:S02]  /*5df0*/  RED.E.ADD.F32.FTZ.RN.STRONG.GPU [R40.64+-0x1200], R43 ;  /* 0xffee002b2800798e */ /* 0x0087e4000c10e79c */
.L_x_592:
[----:B------:R-:W-:Y:S05]  /*5e00*/  BSYNC B0 ;  /* 0x0000000000007941 */ /* 0x000fea0003800000 */
.L_x_591:
[----:B---3--:R3:W4:Y:S01]  /*5e10*/  LDS R43, [R108.X4+0x2090] ;  /* 0x002090006c2b7984 */ /* 0x0087220000004800 */
[----:B------:R-:W-:Y:S01]  /*5e20*/  BSSY B0, `(.L_x_593) ;  /* 0x0000005000007945 */ /* 0x000fe20003800000 */
[----:B--2---:R-:W-:-:S02]  /*5e30*/  IADD3 R42, R71, 0x480, RZ ;  /* 0x00000480472a7810 */ /* 0x004fc40007ffe0ff */
[----:B0-----:R-:W-:Y:S01]  /*5e40*/  IADD3 R110, R71, 0x500, RZ ;  /* 0x00000500476e7810 */ /* 0x001fe20007ffe0ff */
[----:B------:R-:W-:Y:S05]  /*5e50*/  @!P5 BRA `(.L_x_594) ;  /* 0x000000100000d947 */ /* 0x000fea0003800000 */
[----:B----4-:R0:W-:Y:S02]  /*5e60*/  RED.E.ADD.F32.FTZ.RN.STRONG.GPU [R40.64+-0x1000], R43 ;  /* 0xfff0002b2800798e */ /* 0x0101e4000c10e79c */
.L_x_594:
[----:B------:R-:W-:Y:S05]  /*5e70*/  BSYNC B0 ;  /* 0x0000000000007941 */ /* 0x000fea0003800000 */
.L_x_593:
[-C--:B------:R-:W-:Y:S01]  /*5e80*/  LEA.HI.SX32 R42, R42, R71.reuse, 0x1b ;  /* 0x000000472a2a7211 */ /* 0x080fe200078fdaff */
[----:B------:R-:W-:Y:S01]  /*5e90*/  BSSY B0, `(.L_x_595) ;  /* 0x000000d000007945 */ /* 0x000fe20003800000 */
[----:B------:R-:W-:Y:S02]  /*5ea0*/  ISETP.GE.AND P6, PT, R94, 0x481, PT ;  /* 0x000004815e00780c */ /* 0x000fe40003fc6270 */
[----:B---3--:R-:W-:Y:S01]  /*5eb0*/  IADD3 R108, R71, 0x580, RZ ;  /* 0x00000580476c7810 */ /* 0x008fe20007ffe0ff */
[----:B0---4-:R0:W2:Y:S01]  /*5ec0*/  LDS R43, [R42.X4+0x2290] ;  /* 0x002290002a2b7984 */ /* 0x0110a20000004800 */
        /* <DEDUP_REMOVED lines=8> */
[----:B0-2---:R0:W-:Y:S02]  /*5f50*/  RED.E.ADD.F32.FTZ.RN.STRONG.GPU [R40.64+-0xe00], R43 ;  /* 0xfff2002b2800798e */ /* 0x0051e4000c10e79c */
.L_x_596:
[----:B0-----:R-:W-:Y:S05]  /*5f60*/  BSYNC B0 ;  /* 0x0000000000007941 */ /* 0x001fea0003800000 */
.L_x_595:
[----:B--2---:R0:W2:Y:S01]  /*5f70*/  LDS R43, [R110.X4+0x2490] ;  /* 0x002490006e2b7984 */ /* 0x0040a20000004800 */
[----:B------:R-:W-:Y:S01]  /*5f80*/  BSSY B0, `(.L_x_597) ;  /* 0x0000005000007945 */ /* 0x000fe20003800000 */
[----:B------:R-:W-:Y:S02]  /*5f90*/  IADD3 R42, R71, 0x600, RZ ;  /* 0x00000600472a7810 */ /* 0x000fe40007ffe0ff */
[----:B------:R-:W-:Y:S01]  /*5fa0*/  LEA.HI.SX32 R108, R108, R71, 0x1b ;  /* 0x000000476c6c7211 */ /* 0x000fe200078fdaff */
[----:B------:R-:W-:Y:S05]  /*5fb0*/  @!P0 BRA `(.L_x_598) ;  /* 0x0000001000008947 */ /* 0x000fea0003800000 */
[----:B--2---:R2:W-:Y:S02]  /*5fc0*/  RED.E.ADD.F32.FTZ.RN.STRONG.GPU [R40.64+-0xc00], R43 ;  /* 0xfff4002b2800798e */ /* 0x0045e4000c10e79c */
.L_x_598:
[----:B------:R-:W-:Y:S05]  /*5fd0*/  BSYNC B0 ;  /* 0x0000000000007941 */ /* 0x000fea0003800000 */
.L_x_597:
[----:B--2---:R2:W3:Y:S01]  /*5fe0*/  LDS R43, [R108.X4+0x2690] ;  /* 0x002690006c2b7984 */ /* 0x0044e20000004800 */
[----:B------:R-:W-:Y:S01]  /*5ff0*/  BSSY B0, `(.L_x_599) ;  /* 0x0000005000007945 */ /* 0x000fe20003800000 */
[----:B------:R-:W-:-:S02]  /*6000*/  IADD3 R94, R71, 0x680, RZ ;  /* 0x00000680475e7810 */ /* 0x000fc40007ffe0ff */
[----:B------:R-:W-:Y:S01]  /*6010*/  LEA.HI.SX32 R42, R42, R71, 0x1b ;  /* 0x000000472a2a7211 */ /* 0x000fe200078fdaff */
[----:B------:R-:W-:Y:S05]  /*6020*/  @!P1 BRA `(.L_x_600) ;  /* 0x0000001000009947 */ /* 0x000fea0003800000 */
[----:B---3--:R3:W-:Y:S02]  /*6030*/  RED.E.ADD.F32.FTZ.RN.STRONG.GPU [R40.64+-0xa00], R43 ;  /* 0xfff6002b2800798e */ /* 0x0087e4000c10e79c */
.L_x_600:
[----:B------:R-:W-:Y:S05]  /*6040*/  BSYNC B0 ;  /* 0x0000000000007941 */ /* 0x000fea0003800000 */
.L_x_599:
[----:B---3--:R3:W4:Y:S01]  /*6050*/  LDS R43, [R42.X4+0x2890] ;  /* 0x002890002a2b7984 */ /* 0x0087220000004800 */
[----:B------:R-:W-:Y:S01]  /*6060*/  BSSY B0, `(.L_x_601) ;  /* 0x0000005000007945 */ /* 0x000fe20003800000 */
[----:B--2---:R-:W-:Y:S02]  /*6070*/  IADD3 R108, R71, 0x700, RZ ;  /* 0x00000700476c7810 */ /* 0x004fe40007ffe0ff */
[----:B------:R-:W-:Y:S01]  /*6080*/  LEA.HI.SX32 R94, R94, R71, 0x1b ;  /* 0x000000475e5e7211 */ /* 0x000fe200078fdaff */
[----:B------:R-:W-:Y:S05]  /*6090*/  @!P2 BRA `(.L_x_602) ;  /* 0x000000100000a947 */ /* 0x000fea0003800000 */
[----:B----4-:R2:W-:Y:S02]  /*60a0*/  RED.E.ADD.F32.FTZ.RN.STRONG.GPU [R40.64+-0x800], R43 ;  /* 0xfff8002b2800798e */ /* 0x0105e4000c10e79c */
.L_x_602:
[----:B------:R-:W-:Y:S05]  /*60b0*/  BSYNC B0 ;  /* 0x0000000000007941 */ /* 0x000fea0003800000 */
.L_x_601:
[----:B--2-4-:R2:W4:Y:S01]  /*60c0*/  LDS R43, [R94.X4+0x2a90] ;  /* 0x002a90005e2b7984 */ /* 0x0145220000004800 */
[----:B------:R-:W-:Y:S01]  /*60d0*/  BSSY B0, `(.L_x_603) ;  /* 0x0000005000007945 */ /* 0x000fe20003800000 */
[----:B---3--:R-:W-:Y:S02]  /*60e0*/  IADD3 R42, R71, 0x780, RZ ;  /* 0x00000780472a7810 */ /* 0x008fe40007ffe0ff */
[----:B------:R-:W-:Y:S01]  /*60f0*/  LEA.HI.SX32 R108, R108, R71, 0x1b ;  /* 0x000000476c6c7211 */ /* 0x000fe200078fdaff */
[----:B------:R-:W-:Y:S05]  /*6100*/  @!P3 BRA `(.L_x_604) ;  /* 0x000000100000b947 */ /* 0x000fea0003800000 */
[----:B----4-:R3:W-:Y:S02]  /*6110*/  RED.E.ADD.F32.FTZ.RN.STRONG.GPU [R40.64+-0x600], R43 ;  /* 0xfffa002b2800798e */ /* 0x0107e4000c10e79c */
.L_x_604:
[----:B------:R-:W-:Y:S05]  /*6120*/  BSYNC B0 ;  /* 0x0000000000007941 */ /* 0x000fea0003800000 */
.L_x_603:
[----:B---34-:R3:W4:Y:S01]  /*6130*/  LDS R43, [R108.X4+0x2c90] ;  /* 0x002c90006c2b7984 */ /* 0x0187220000004800 */
[----:B------:R-:W-:Y:S01]  /*6140*/  BSSY B0, `(.L_x_605) ;  /* 0x0000004000007945 */ /* 0x000fe20003800000 */
[----:B------:R-:W-:Y:S01]  /*6150*/  LEA.HI.SX32 R42, R42, R71, 0x1b ;  /* 0x000000472a2a7211 */ /* 0x000fe200078fdaff */
[----:B------:R-:W-:Y:S05]  /*6160*/  @!P4 BRA `(.L_x_606) ;  /* 0x000000100000c947 */ /* 0x000fea0003800000 */
[----:B----4-:R4:W-:Y:S02]  /*6170*/  RED.E.ADD.F32.FTZ.RN.STRONG.GPU [R40.64+-0x400], R43 ;  /* 0xfffc002b2800798e */ /* 0x0109e4000c10e79c */
.L_x_606:
[----:B------:R-:W-:Y:S05]  /*6180*/  BSYNC B0 ;  /* 0x0000000000007941 */ /* 0x000fea0003800000 */
.L_x_605:
[----:B----4-:R4:W0:Y:S01]  /*6190*/  LDS R43, [R42.X4+0x2e90] ;  /* 0x002e90002a2b7984 */ /* 0x0108220000004800 */
[----:B------:R-:W-:Y:S01]  /*61a0*/  BSSY B0, `(.L_x_607) ;  /* 0x0000003000007945 */ /* 0x000fe20003800000 */
[----:B------:R-:W-:Y:S05]  /*61b0*/  @!P5 BRA `(.L_x_608) ;  /* 0x000000100000d947 */ /* 0x000fea0003800000 */
[----:B0-----:R0:W-:Y:S02]  /*61c0*/  RED.E.ADD.F32.FTZ.RN.STRONG.GPU [R40.64+-0x200], R43 ;  /* 0xfffe002b2800798e */ /* 0x0011e4000c10e79c */
.L_x_608:
[----:B------:R-:W-:Y:S05]  /*61d0*/  BSYNC B0 ;  /* 0x0000000000007941 */ /* 0x000fea0003800000 */
.L_x_607:
[----:B0-----:R-:W0:Y:S01]  /*61e0*/  SHFL.DOWN PT, R41, R74, 0x1, 0x1f ;  /* 0x08201f004a297f89 */ /* 0x001e2200000e0000 */
[----:B------:R-:W-:Y:S01]  /*61f0*/  ISETP.GT.AND P0, PT, R161, 0x1e, PT ;  /* 0x0000001ea100780c */ /* 0x000fe20003f04270 */
[----:B------:R-:W-:Y:S01]  /*6200*/  FMUL.FTZ R111, R139, R111 ;  /* 0x0000006f8b6f7220 */ /* 0x000fe20000410000 */
[----:B------:R-:W-:Y:S01]  /*6210*/  ISETP.NE.AND P1, PT, R161, RZ, PT ;  /* 0x000000ffa100720c */ /* 0x000fe20003f25270 */
[----:B------:R-:W5:Y:S01]  /*6220*/  SHFL.DOWN PT, R40, R75, 0x1, 0x1f ;  /* 0x08201f004b287f89 */ /* 0x000f6200000e0000 */
[----:B------:R-:W-:Y:S01]  /*6230*/  ISETP.NE.AND P2, PT, R71, RZ, PT ;  /* 0x000000ff4700720c */ /* 0x000fe20003f45270 */
[----:B------:R-:W-:Y:S01]  /*6240*/  FMUL.FTZ R123, R82, R123 ;  /* 0x0000007b527b7220 */ /* 0x000fe20000410000 */
[----:B------:R-:W-:Y:S01]  /*6250*/  BSSY B0, `(.L_x_609) ;  /* 0x000004b000007945 */ /* 0x000fe20003800000 */
[----:B------:R-:W-:-:S02]  /*6260*/  FFMA.FTZ R78, R76, R97, R78 ;  /* 0x000000614c4e7223 */ /* 0x000fc4000001004e */
[----:B------:R-:W-:Y:S02]  /*6270*/  FFMA.FTZ R111, R81, R96, R111 ;  /* 0x00000060516f7223 */ /* 0x000fe4000001006f */
[----:B------:R-:W-:Y:S02]  /*6280*/  FADD.FTZ R15, R107, R15 ;  /* 0x0000000f6b0f7221 */ /* 0x000fe40000010000 */
[----:B------:R-:W-:Y:S02]  /*6290*/  FFMA.FTZ R115, R22, R106, R115 ;  /* 0x0000006a16737223 */ /* 0x000fe40000010073 */
[----:B------:R-:W-:Y:S02]  /*62a0*/  FADD.FTZ R14, R93, R14 ;  /* 0x0000000e5d0e7221 */ /* 0x000fe40000010000 */
[----:B------:R-:W-:Y:S02]  /*62b0*/  FFMA.FTZ R116, R23, R105, R116 ;  /* 0x0000006917747223 */ /* 0x000fe40000010074 */
[----:B------:R-:W-:-:S02]  /*62c0*/  FADD.FTZ R13, R92, R13 ;  /* 0x0000000d5c0d7221 */ /* 0x000fc40000010000 */
[----:B------:R-:W-:Y:S02]  /*62d0*/  FFMA.FTZ R117, R24, R104, R117 ;  /* 0x0000006818757223 */ /* 0x000fe40000010075 */
[----:B0-----:R-:W-:Y:S02]  /*62e0*/  @!P0 FADD.FTZ R74, R74, R41 ;  /* 0x000000294a4a8221 */ /* 0x001fe40000010000 */
[----:B------:R-:W-:Y:S02]  /*62f0*/  FADD.FTZ R12, R90, R12 ;  /* 0x0000000c5a0c7221 */ /* 0x000fe40000010000 */
[----:B-----5:R-:W-:Y:S01]  /*6300*/  @!P0 FADD.FTZ R75, R75, R40 ;  /* 0x000000284b4b8221 */ /* 0x020fe20000010000 */
[----:B------:R-:W0:Y:S01]  /*6310*/  SHFL.DOWN PT, R41, R74, 0x2, 0x1f ;  /* 0x08401f004a297f89 */ /* 0x000e2200000e0000 */
[----:B------:R-:W-:Y:S01]  /*6320*/  ISETP.GT.AND P0, PT, R161, 0x1d, PT ;  /* 0x0000001da100780c */ /* 0x000fe20003f04270 */
[----:B------:R-:W-:Y:S02]  /*6330*/  FFMA.FTZ R118, R25, R103, R118 ;  /* 0x0000006719767223 */ /* 0x000fe40000010076 */
[----:B------:R-:W5:Y:S01]  /*6340*/  SHFL.DOWN PT, R40, R75, 0x2, 0x1f ;  /* 0x08401f004b287f89 */ /* 0x000f6200000e0000 */
[----:B------:R-:W-:-:S02]  /*6350*/  FADD.FTZ R11, R88, R11 ;  /* 0x0000000b580b7221 */ /* 0x000fc40000010000 */
[----:B------:R-:W-:Y:S02]  /*6360*/  FFMA.FTZ R119, R26, R102, R119 ;  /* 0x000000661a777223 */ /* 0x000fe40000010077 */
[----:B------:R-:W-:Y:S02]  /*6370*/  FADD.FTZ R10, R87, R10 ;  /* 0x0000000a570a7221 */ /* 0x000fe40000010000 */
[----:B------:R-:W-:Y:S02]  /*6380*/  FFMA.FTZ R120, R27, R101, R120 ;  /* 0x000000651b787223 */ /* 0x000fe40000010078 */
[----:B------:R-:W-:Y:S02]  /*6390*/  FADD.FTZ R9, R86, R9 ;  /* 0x0000000956097221 */ /* 0x000fe40000010000 */
[----:B------:R-:W-:Y:S02]  /*63a0*/  FFMA.FTZ R121, R28, R100, R121 ;  /* 0x000000641c797223 */ /* 0x000fe40000010079 */
[----:B------:R-:W-:-:S02]  /*63b0*/  FADD.FTZ R8, R85, R8 ;  /* 0x0000000855087221 */ /* 0x000fc40000010000 */
[----:B------:R-:W-:Y:S02]  /*63c0*/  FFMA.FTZ R122, R29, R99, R122 ;  /* 0x000000631d7a7223 */ /* 0x000fe4000001007a */
[----:B------:R-:W-:Y:S02]  /*63d0*/  FADD.FTZ R7, R84, R7 ;  /* 0x0000000754077221 */ /* 0x000fe40000010000 */
[----:B------:R-:W-:Y:S02]  /*63e0*/  FFMA.FTZ R136, R30, R98, R136 ;  /* 0x000000621e887223 */ /* 0x000fe40000010088 */
[----:B0-----:R-:W-:Y:S02]  /*63f0*/  @!P0 FADD.FTZ R74, R74, R41 ;  /* 0x000000294a4a8221 */ /* 0x001fe40000010000 */
[----:B------:R-:W-:Y:S02]  /*6400*/  FADD.FTZ R6, R83, R6 ;  /* 0x0000000653067221 */ /* 0x000fe40000010000 */
[----:B-----5:R-:W-:Y:S01]  /*6410*/  @!P0 FADD.FTZ R75, R75, R40 ;  /* 0x000000284b4b8221 */ /* 0x020fe20000010000 */
[----:B------:R-:W0:Y:S01]  /*6420*/  SHFL.DOWN PT, R41, R74, 0x4, 0x1f ;  /* 0x08801f004a297f89 */ /* 0x000e2200000e0000 */
[----:B------:R-:W-:Y:S01]  /*6430*/  ISETP.GT.AND P0, PT, R161, 0x1b, PT ;  /* 0x0000001ba100780c */ /* 0x000fe20003f04270 */
[----:B------:R-:W-:-:S02]  /*6440*/  FADD.FTZ R5, R79, R5 ;  /* 0x000000054f057221 */ /* 0x000fc40000010000 */
[----:B------:R-:W5:Y:S01]  /*6450*/  SHFL.DOWN PT, R40, R75, 0x4, 0x1f ;  /* 0x08801f004b287f89 */ /* 0x000f6200000e0000 */
[----:B------:R-:W-:Y:S02]  /*6460*/  FFMA.FTZ R138, R31, R97, R138 ;  /* 0x000000611f8a7223 */ /* 0x000fe4000001008a */
[----:B------:R-:W-:Y:S02]  /*6470*/  FADD.FTZ R4, R89, R4 ;  /* 0x0000000459047221 */ /* 0x000fe40000010000 */
[----:B------:R-:W-:Y:S02]  /*6480*/  FFMA.FTZ R140, R32, R96, R140 ;  /* 0x00000060208c7223 */ /* 0x000fe4000001008c */
[----:B------:R-:W-:Y:S02]  /*6490*/  FADD.FTZ R3, R78, R3 ;  /* 0x000000034e037221 */ /* 0x000fe40000010000 */
[----:B------:R-:W-:Y:S02]  /*64a0*/  FADD.FTZ R2, R111, R2 ;  /* 0x000000026f027221 */ /* 0x000fe40000010000 */
[----:B0-----:R-:W-:-:S02]  /*64b0*/  @!P0 FADD.FTZ R74, R74, R41 ;  /* 0x000000294a4a8221 */ /* 0x001fc40000010000 */
[----:B-----5:R-:W-:-:S03]  /*64c0*/  @!P0 FADD.FTZ R75, R75, R40 ;  /* 0x000000284b4b8221 */ /* 0x020fc60000010000 */
[----:B------:R-:W0:Y:S01]  /*64d0*/  SHFL.DOWN PT, R41, R74, 0x8, 0x1f ;  /* 0x09001f004a297f89 */ /* 0x000e2200000e0000 */
[----:B------:R-:W-:-:S03]  /*64e0*/  ISETP.GT.AND P0, PT, R161, 0x17, PT ;  /* 0x00000017a100780c */ /* 0x000fc60003f04270 */
[----:B------:R-:W5:Y:S10]  /*64f0*/  SHFL.DOWN PT, R40, R75, 0x8, 0x1f ;  /* 0x09001f004b287f89 */ /* 0x000f7400000e0000 */
[----:B0-----:R-:W-:-:S02]  /*6500*/  @!P0 FADD.FTZ R74, R74, R41 ;  /* 0x000000294a4a8221 */ /* 0x001fc40000010000 */
[----:B-----5:R-:W-:-:S03]  /*6510*/  @!P0 FADD.FTZ R75, R75, R40 ;  /* 0x000000284b4b8221 */ /* 0x020fc60000010000 */
[----:B------:R-:W0:Y:S01]  /*6520*/  SHFL.DOWN PT, R41, R74, 0x10, 0x1f ;  /* 0x0a001f004a297f89 */ /* 0x000e2200000e0000 */
[----:B------:R-:W-:-:S03]  /*6530*/  ISETP.GT.AND P0, PT, R161, 0xf, PT ;  /* 0x0000000fa100780c */ /* 0x000fc60003f04270 */
[----:B------:R-:W5:Y:S10]  /*6540*/  SHFL.DOWN PT, R40, R75, 0x10, 0x1f ;  /* 0x0a001f004b287f89 */ /* 0x000f7400000e0000 */
[----:B0-----:R-:W-:-:S02]  /*6550*/  @!P0 FADD.FTZ R74, R74, R41 ;  /* 0x000000294a4a8221 */ /* 0x001fc40000010000 */
[----:B-----5:R-:W-:Y:S02]  /*6560*/  @!P0 FADD.FTZ R75, R75, R40 ;  /* 0x000000284b4b8221 */ /* 0x020fe40000010000 */
[----:B------:R-:W-:-:S03]  /*6570*/  FMUL.FTZ R40, R95, R77 ;  /* 0x0000004d5f287220 */ /* 0x000fc60000410000 */
[----:B------:R0:W-:Y:S01]  /*6580*/  @!P1 STS.64 [R160.X8+0x3198], R74 ;  /* 0x0031984aa0009388 */ /* 0x0001e20000008a00 */
[-C--:B------:R-:W-:Y:S02]  /*6590*/  FFMA.FTZ R123, R80, R40.reuse, R123 ;  /* 0x00000028507b7223 */ /* 0x080fe4000001007b */
[----:B------:R-:W-:Y:S02]  /*65a0*/  FFMA.FTZ R141, R33, R40, R141 ;  /* 0x00000028218d7223 */ /* 0x000fe4000001008d */
[----:B------:R-:W-:Y:S01]  /*65b0*/  FADD.FTZ R0, R123, R0 ;  /* 0x000000007b007221 */ /* 0x000fe20000010000 */
[----:B------:R-:W-:Y:S06]  /*65c0*/  BAR.SYNC.DEFER_BLOCKING 0x0 ;  /* 0x0000000000007b1d */ /* 0x000fec0000010000 */
[----:B------:R-:W-:Y:S05]  /*65d0*/  @P2 BRA `(.L_x_610) ;  /* 0x0000012000002947 */ /* 0x000fea0003800000 */
[----:B0-----:R-:W-:Y:S01]  /*65e0*/  ULDC UR36, c[0x0][0x174] ;  /* 0x00005d0000247ab9 */ /* 0x001fe20000000800 */
[----:B----4-:R-:W0:Y:S01]  /*65f0*/  LDS.128 R40, [0x31a0] ;  /* 0x0031a000ff287984 */ /* 0x010e220000000c00 */
        /* <DEDUP_REMOVED lines=16> */
.L_x_610:
[----:B0-----:R-:W-:Y:S05]  /*6700*/  BSYNC B0 ;  /* 0x0000000000007941 */ /* 0x001fea0003800000 */
.L_x_609:
[----:B------:R-:W-:Y:S02]  /*6710*/  UIADD3 UR7, UR7, 0x1, URZ ;  /* 0x0000000107077890 */ /* 0x000fe4000fffe03f */
[----:B------:R-:W-:Y:S02]  /*6720*/  ULDC UR36, c[0x0][0x16c] ;  /* 0x00005b0000247ab9 */ /* 0x000fe40000000800 */
[----:B------:R-:W-:Y:S02]  /*6730*/  UISETP.GE.AND UP0, UPT, UR7, UR36, UPT ;  /* 0x000000240700728c */ /* 0x000fe4000bf06270 */
[----:B------:R-:W-:-:S04]  /*6740*/  UIADD3 UR8, UP1, UR8, 0x1, URZ ;  /* 0x0000000108087890 */ /* 0x000fc8000ff3e03f */
[----:B------:R-:W-:Y:S01]  /*6750*/  PLOP3.LUT P0, PT, PT, PT, UP0, 0x80, 0x0 ;  /* 0x000000000000781c */ /* 0x000fe20003f0f008 */
[----:B------:R-:W-:-:S12]  /*6760*/  UIADD3.X UR9, URZ, UR9, URZ, UP1, !UPT ;  /* 0x000000093f097290 */ /* 0x000fd80008ffe43f */
[----:B-1234-:R-:W-:Y:S01]  /*6770*/  @P0 CALL.REL.NOINC `(.L_x_563) ;  /* 0x0000001000000944 */ /* 0x01efe20003c00000 */
[----:B------:R-:W-:Y:S05]  /*6780*/  BRA `(.L_x_611) ;  /* 0xffffbf4000007947 */ /* 0x000fea000383ffff */
.L_x_563:
        /* <DEDUP_REMOVED lines=11> */
[----:B------:R-:W-:Y:S01]  /*6840*/  ISETP.NE.AND P0, PT, R71, RZ, PT ;  /* 0x000000ff4700720c */ /* 0x000fe20003f05270 */
        /* <DEDUP_REMOVED lines=13> */
[C---:B------:R-:W-:Y:S01]  /*6920*/  PRMT R21, R17.reuse, 0x7610, R21 ;  /* 0x0000761011157816 */ /* 0x040fe20000000015 */
[----:B------:R1:W-:Y:S01]  /*6930*/  STS.U16 [R70+0x6], R18 ;  /* 0x0000061246007388 */ /* 0x0003e20000000400 */
[----:B------:R-:W-:Y:S01]  /*6940*/  PRMT R22, R17, 0x7632, R22 ;  /* 0x0000763211167816 */ /* 0x000fe20000000016 */
[----:B------:R-:W-:Y:S01]  /*6950*/  UIADD3 UR38, UR9, UR39, URZ ;  /* 0x0000002709267290 */ /* 0x000fe2000fffe03f */
[----:B------:R-:W-:Y:S01]  /*6960*/  MOV R37, UR41 ;  /* 0x0000002900257c02 */ /* 0x000fe20008000f00 */
[----:B------:R2:W-:Y:S01]  /*6970*/  STS.U16 [R70+0xa], R19 ;  /* 0x00000a1346007388 */ /* 0x0005e20000000400 */
[----:B------:R-:W-:Y:S01]  /*6980*/  SHF.R.S32.HI R25, RZ, 0x1f, R72 ;  /* 0x0000001fff197819 */ /* 0x000fe20000011448 */
[----:B------:R-:W-:Y:S01]  /*6990*/  BSSY B0, `(.L_x_612) ;  /* 0x0000037000007945 */ /* 0x000fe20003800000 */
[----:B0-----:R-:W-:Y:S01]  /*69a0*/  PRMT R35, R119, 0x7632, R35 ;  /* 0x0000763277237816 */ /* 0x001fe20000000023 */
        /* <DEDUP_REMOVED lines=15> */
[----:B------:R-:W-:Y:S02]  /*6aa0*/  UIMAD.WIDE.U32 UR26, UR12, UR36, URZ ;  /* 0x000000240c1a72a5 */ /* 0x000fe4000f8e003f */
[----:B------:R-:W-:Y:S04]  /*6ab0*/  STS.U16 [R70+0x1c], R21 ;  /* 0x00001c1546007388 */ /* 0x000fe80000000400 */
[----:B------:R-:W-:Y:S01]  /*6ac0*/  STS.U16 [R70+0x1e], R22 ;  /* 0x00001e1646007388 */ /* 0x000fe20000000400 */
[----:B------:R-:W-:-:S06]  /*6ad0*/  NOP ;  /* 0x0000000000007918 */ /* 0x000fcc0000000000 */
[----:B------:R-:W-:Y:S01]  /*6ae0*/  LDS.U16 R17, [R159] ;  /* 0x000000009f117984 */ /* 0x000fe20000000400 */
[----:B0-----:R-:W-:-:S03]  /*6af0*/  LEA.HI.X.SX32 R19, R20, R25, 0x1, P2 ;  /* 0x0000001914137211 */ /* 0x001fc600010f0eff */
        /* <DEDUP_REMOVED lines=32> */
.L_x_613:
[----:B------:R-:W-:Y:S05]  /*6d00*/  BSYNC B0 ;  /* 0x0000000000007941 */ /* 0x000fea0003800000 */
.L_x_612:
        /* <DEDUP_REMOVED lines=14> */
[----:B------:R-:W-:Y:S01]  /*6df0*/  FADD.FTZ R163, R0, R163 ;  /* 0x000000a300a37221 */ /* 0x000fe20000010000 */
        /* <DEDUP_REMOVED lines=24> */
[----:B------:R2:W-:Y:S01]  /*6f80*/  @!P1 STG.E.U16 [R20.64+-0xf00], R39 ;  /* 0xfff1002714009986 */ /* 0x0005e2000c10151c */
[----:B------:R-:W-:-:S02]  /*6f90*/  LOP3.LUT R34, R72, 0x180, RZ, 0xfc, !PT ;  /* 0x0000018048227812 */ /* 0x000fc400078efcff */
[C---:B0-----:R-:W-:Y:S01]  /*6fa0*/  LOP3.LUT R33, R72.reuse, 0x1a0, RZ, 0xfc, !PT ;  /* 0x000001a048217812 */ /* 0x041fe200078efcff */
[----:B------:R0:W-:Y:S01]  /*6fb0*/  @!P2 STG.E.U16 [R20.64+-0xec0], R41 ;  /* 0xfff140291400a986 */ /* 0x0001e2000c10151c */
[C---:B-1----:R-:W-:Y:S02]  /*6fc0*/  LOP3.LUT R35, R72.reuse, 0x160, RZ, 0xfc, !PT ;  /* 0x0000016048237812 */ /* 0x042fe400078efcff */
[C---:B------:R-:W-:Y:S01]  /*6fd0*/  LOP3.LUT R32, R72.reuse, 0x1c0, RZ, 0xfc, !PT ;  /* 0x000001c048207812 */ /* 0x040fe200078efcff */
[----:B------:R1:W-:Y:S01]  /*6fe0*/  @!P3 STG.E.U16 [R20.64+-0xe80], R43 ;  /* 0xfff1802b1400b986 */ /* 0x0003e2000c10151c */
[----:B------:R-:W-:Y:S02]  /*6ff0*/  LOP3.LUT R31, R72, 0x1e0, RZ, 0xfc, !PT ;  /* 0x000001e0481f7812 */ /* 0x000fe400078efcff */
[-C--:B------:R-:W-:Y:S01]  /*7000*/  ISETP.GE.AND P1, PT, R36, R63.reuse, PT ;  /* 0x0000003f2400720c */ /* 0x080fe20003f26270 */
[----:B------:R3:W-:Y:S01]  /*7010*/  @!P4 STG.E.U16 [R20.64+-0xe40], R45 ;  /* 0xfff1c02d1400c986 */ /* 0x0007e2000c10151c */
[----:B------:R-:W-:-:S02]  /*7020*/  ISETP.GE.AND P2, PT, R35, R63, PT ;  /* 0x0000003f2300720c */ /* 0x000fc40003f46270 */
[-C--:B------:R-:W-:Y:S01]  /*7030*/  ISETP.GE.AND P3, PT, R34, R63.reuse, PT ;  /* 0x0000003f2200720c */ /* 0x080fe20003f66270 */
[----:B------:R-:W-:Y:S01]  /*7040*/  @!P5 STG.E.U16 [R20.64+-0xe00], R47 ;  /* 0xfff2002f1400d986 */ /* 0x000fe2000c10151c */
[-C--:B------:R-:W-:Y:S02]  /*7050*/  ISETP.GE.AND P4, PT, R33, R63.reuse, PT ;  /* 0x0000003f2100720c */ /* 0x080fe40003f86270 */
[-C--:B------:R-:W-:Y:S01]  /*7060*/  ISETP.GE.AND P5, PT, R32, R63.reuse, PT ;  /* 0x0000003f2000720c */ /* 0x080fe20003fa6270 */
[----:B------:R-:W-:Y:S01]  /*7070*/  @!P6 STG.E.U16 [R20.64+-0xdc0], R49 ;  /* 0xfff240311400e986 */ /* 0x000fe2000c10151c */
[----:B------:R-:W-:Y:S02]  /*7080*/  ISETP.GE.AND P6, PT, R31, R63, PT ;  /* 0x0000003f1f00720c */ /* 0x000fe40003fc6270 */
[----:B------:R-:W-:Y:S01]  /*7090*/  LOP3.LUT R38, R91, 0xfffffe00, RZ, 0xc0, !PT ;  /* 0xfffffe005b267812 */ /* 0x000fe200078ec0ff */
[----:B------:R-:W-:Y:S03]  /*70a0*/  @!P1 STG.E.U16 [R20.64+-0xd80], R51 ;  /* 0xfff2803314009986 */ /* 0x000fe6000c10151c */
[----:B------:R-:W-:Y:S01]  /*70b0*/  LEA R65, R161, R38, 0x4 ;  /* 0x00000026a1417211 */ /* 0x000fe200078e20ff */
[----:B------:R-:W-:Y:S03]  /*70c0*/  @!P2 STG.E.U16 [R20.64+-0xd40], R53 ;  /* 0xfff2c0351400a986 */ /* 0x000fe6000c10151c */
[C---:B------:R-:W-:Y:S01]  /*70d0*/  IADD3 R38, R65.reuse, 0x1, RZ ;  /* 0x0000000141267810 */ /* 0x040fe20007ffe0ff */
[----:B------:R-:W-:Y:S01]  /*70e0*/  @!P3 STG.E.U16 [R20.64+-0xd00], R55 ;  /* 0xfff300371400b986 */ /* 0x000fe2000c10151c */
[----:B--2---:R-:W-:-:S02]  /*70f0*/  IADD3 R39, R65, 0x2, RZ ;  /* 0x0000000241277810 */ /* 0x004fc40007ffe0ff */
[-C--:B------:R-:W-:Y:S01]  /*7100*/  LEA.HI.SX32 R40, R38, R65.reuse, 0x1b ;  /* 0x0000004126287211 */ /* 0x080fe200078fdaff */
[----:B------:R-:W-:Y:S01]  /*7110*/  @!P4 STG.E.U16 [R20.64+-0xcc0], R57 ;  /* 0xfff340391400c986 */ /* 0x000fe2000c10151c */
[----:B------:R-:W-:Y:S01]  /*7120*/  FADD.FTZ R38, R163, R2 ;  /* 0x00000002a3267221 */ /* 0x000fe20000010000 */
[----:B0-----:R-:W-:Y:S02]  /*7130*/  LEA.HI.SX32 R41, R39, R65, 0x1b ;  /* 0x0000004127297211 */ /* 0x001fe400078fdaff */
[----:B------:R-:W-:Y:S01]  /*7140*/  @!P5 STG.E.U16 [R20.64+-0xc80], R59 ;  /* 0xfff3803b1400d986 */ /* 0x000fe2000c10151c */
[----:B------:R-:W-:Y:S01]  /*7150*/  FADD.FTZ R39, R38, R3 ;  /* 0x0000000326277221 */ /* 0x000fe20000010000 */
[----:B------:R-:W-:Y:S01]  /*7160*/  IADD3 R42, R65, 0x3, RZ ;  /* 0x00000003412a7810 */ /* 0x000fe20007ffe0ff */
[----:B------:R-:W-:Y:S01]  /*7170*/  IMAD.SHL.U32 R40, R40, 0x2, RZ ;  /* 0x0000000228287824 */ /* 0x000fe200078e00ff */
[----:B------:R0:W-:Y:S01]  /*7180*/  @!P6 STG.E.U16 [R20.64+-0xc40], R61 ;  /* 0xfff3c03d1400e986 */ /* 0x0001e2000c10151c */
[----:B------:R-:W-:Y:S01]  /*7190*/  F2FP.PACK_AB R2, R2, R0 ;  /* 0x000000000202723e */ /* 0x000fe200000000ff */
[----:B------:R-:W-:Y:S01]  /*71a0*/  FADD.FTZ R0, R39, R4 ;  /* 0x0000000427007221 */ /* 0x000fe20000010000 */
[C---:B-1----:R-:W-:Y:S01]  /*71b0*/  IADD3 R43, R65.reuse, 0x4, RZ ;  /* 0x00000004412b7810 */ /* 0x042fe20007ffe0ff */
[----:B------:R-:W-:Y:S01]  /*71c0*/  BAR.SYNC.DEFER_BLOCKING 0x0 ;  /* 0x0000000000007b1d */ /* 0x000fe20000010000 */
[----:B------:R-:W-:-:S02]  /*71d0*/  IADD3 R44, R65, 0x5, RZ ;  /* 0x00000005412c7810 */ /* 0x000fc40007ffe0ff */
[----:B---3--:R-:W-:Y:S02]  /*71e0*/  IADD3 R45, R65, 0x6, RZ ;  /* 0x00000006412d7810 */ /* 0x008fe40007ffe0ff */
[----:B------:R-:W-:Y:S02]  /*71f0*/  LEA.HI.SX32 R42, R42, R65, 0x1b ;  /* 0x000000412a2a7211 */ /* 0x000fe400078fdaff */
[----:B------:R-:W-:Y:S01]  /*7200*/  F2FP.PACK_AB R4, R4, R3 ;  /* 0x000000030404723e */ /* 0x000fe200000000ff */
[----:B------:R-:W-:Y:S01]  /*7210*/  FADD.FTZ R3, R0, R5 ;  /* 0x0000000500037221 */ /* 0x000fe20000010000 */
[-C--:B------:R-:W-:Y:S01]  /*7220*/  LEA.HI.SX32 R43, R43, R65.reuse, 0x1b ;  /* 0x000000412b2b7211 */ /* 0x080fe200078fdaff */
[----:B------:R-:W-:Y:S01]  /*7230*/  IMAD.SHL.U32 R42, R42, 0x2, RZ ;  /* 0x000000022a2a7824 */ /* 0x000fe200078e00ff */
[----:B------:R-:W-:Y:S02]  /*7240*/  LEA.HI.SX32 R44, R44, R65, 0x1b ;  /* 0x000000412c2c7211 */ /* 0x000fe400078fdaff */
[----:B------:R-:W-:-:S02]  /*7250*/  IADD3 R46, R65, 0x7, RZ ;  /* 0x00000007412e7810 */ /* 0x000fc40007ffe0ff */
[----:B0-----:R-:W-:Y:S01]  /*7260*/  PRMT R21, R2, 0x7632, R21 ;  /* 0x0000763202157816 */ /* 0x001fe20000000015 */
[----:B------:R-:W-:Y:S01]  /*7270*/  IMAD.SHL.U32 R44, R44, 0x2, RZ ;  /* 0x000000022c2c7824 */ /* 0x000fe200078e00ff */
[----:B------:R-:W-:Y:S01]  /*7280*/  F2FP.PACK_AB R5, R6, R5 ;  /* 0x000000050605723e */ /* 0x000fe200000000ff */
[----:B------:R-:W-:Y:S01]  /*7290*/  FADD.FTZ R6, R3, R6 ;  /* 0x0000000603067221 */ /* 0x000fe20000010000 */
[----:B------:R-:W-:Y:S02]  /*72a0*/  LEA.HI.SX32 R45, R45, R65, 0x1b ;  /* 0x000000412d2d7211 */ /* 0x000fe400078fdaff */
[----:B------:R-:W-:Y:S02]  /*72b0*/  SHF.L.U32 R41, R41, 0x1, RZ ;  /* 0x0000000129297819 */ /* 0x000fe400000006ff */
[C---:B------:R-:W-:Y:S01]  /*72c0*/  IADD3 R47, R65.reuse, 0x8, RZ ;  /* 0x00000008412f7810 */ /* 0x040fe20007ffe0ff */
[----:B------:R0:W-:Y:S01]  /*72d0*/  STS.U16 [R70], R2 ;  /* 0x0000000246007388 */ /* 0x0001e20000000400 */
[----:B------:R-:W-:-:S02]  /*72e0*/  IADD3 R48, R65, 0x9, RZ ;  /* 0x0000000941307810 */ /* 0x000fc40007ffe0ff */
[----:B------:R-:W-:Y:S01]  /*72f0*/  PRMT R20, R4, 0x7632, R20 ;  /* 0x0000763204147816 */ /* 0x000fe20000000014 */
[----:B------:R-:W-:Y:S01]  /*7300*/  STS.U16 [R40+0x2], R21 ;  /* 0x0000021528007388 */ /* 0x000fe20000000400 */
[----:B------:R-:W-:Y:S02]  /*7310*/  SHF.L.U32 R43, R43, 0x1, RZ ;  /* 0x000000012b2b7819 */ /* 0x000fe400000006ff */
[C---:B------:R-:W-:Y:S01]  /*7320*/  IADD3 R49, R65.reuse, 0xa, RZ ;  /* 0x0000000a41317810 */ /* 0x040fe20007ffe0ff */
[----:B------:R1:W-:Y:S01]  /*7330*/  STS.U16 [R41+0x4], R4 ;  /* 0x0000040429007388 */ /* 0x0003e20000000400 */
[----:B------:R-:W-:Y:S02]  /*7340*/  IADD3 R50, R65, 0xb, RZ ;  /* 0x0000000b41327810 */ /* 0x000fe40007ffe0ff */
[----:B------:R-:W-:Y:S01]  /*7350*/  LEA.HI.SX32 R46, R46, R65, 0x1b ;  /* 0x000000412e2e7211 */ /* 0x000fe200078fdaff */
[----:B------:R-:W-:Y:S01]  /*7360*/  STS.U16 [R42+0x6], R20 ;  /* 0x000006142a007388 */ /* 0x000fe20000000400 */
[----:B------:R-:W-:-:S02]  /*7370*/  PRMT R38, R5, 0x7632, R38 ;  /* 0x0000763205267816 */ /* 0x000fc40000000026 */
[----:B------:R-:W-:Y:S01]  /*7380*/  F2FP.PACK_AB R0, R8, R7 ;  /* 0x000000070800723e */ /* 0x000fe200000000ff */
[----:B------:R-:W-:Y:S01]  /*7390*/  STS.U16 [R43+0x8], R5 ;  /* 0x000008052b007388 */ /* 0x000fe20000000400 */
[----:B------:R-:W-:Y:S01]  /*73a0*/  SHF.L.U32 R45, R45, 0x1, RZ ;  /* 0x000000012d2d7819 */ /* 0x000fe200000006ff */
[----:B------:R-:W-:Y:S01]  /*73b0*/  IMAD.SHL.U32 R46, R46, 0x2, RZ ;  /* 0x000000022e2e7824 */ /* 0x000fe200078e00ff */
[C---:B------:R-:W-:Y:S01]  /*73c0*/  IADD3 R52, R65.reuse, 0xc, RZ ;  /* 0x0000000c41347810 */ /* 0x040fe20007ffe0ff */
[----:B------:R-:W-:Y:S01]  /*73d0*/  STS.U16 [R44+0xa], R38 ;  /* 0x00000a262c007388 */ /* 0x000fe20000000400 */
[----:B------:R-:W-:Y:S01]  /*73e0*/  IADD3 R54, R65, 0xd, RZ ;  /* 0x0000000d41367810 */ /* 0x000fe20007ffe0ff */
[----:B------:R-:W-:Y:S01]  /*73f0*/  FADD.FTZ R7, R6, R7 ;  /* 0x0000000706077221 */ /* 0x000fe20000010000 */
[-C--:B------:R-:W-:Y:S01]  /*7400*/  LEA.HI.SX32 R47, R47, R65.reuse, 0x1b ;  /* 0x000000412f2f7211 */ /* 0x080fe200078fdaff */
[----:B------:R2:W-:Y:S01]  /*7410*/  STS.U16 [R45+0xc], R0 ;  /* 0x00000c002d007388 */ /* 0x0005e20000000400 */
[----:B------:R-:W-:Y:S01]  /*7420*/  LEA.HI.SX32 R48, R48, R65, 0x1b ;  /* 0x0000004130307211 */ /* 0x000fe200078fdaff */
[----:B------:R-:W-:Y:S01]  /*7430*/  FADD.FTZ R8, R7, R8 ;  /* 0x0000000807087221 */ /* 0x000fe20000010000 */
[----:B0-----:R-:W-:-:S02]  /*7440*/  F2FP.PACK_AB R2, R10, R9 ;  /* 0x000000090a02723e */ /* 0x001fc400000000ff */
[C---:B------:R-:W-:Y:S01]  /*7450*/  IADD3 R56, R65.reuse, 0xe, RZ ;  /* 0x0000000e41387810 */ /* 0x040fe20007ffe0ff */
[----:B------:R-:W-:Y:S01]  /*7460*/  IMAD.SHL.U32 R48, R48, 0x2, RZ ;  /* 0x0000000230307824 */ /* 0x000fe200078e00ff */
[----:B------:R-:W-:Y:S01]  /*7470*/  IADD3 R58, R65, 0xf, RZ ;  /* 0x0000000f413a7810 */ /* 0x000fe20007ffe0ff */
[----:B------:R-:W-:Y:S01]  /*7480*/  FADD.FTZ R9, R8, R9 ;  /* 0x0000000908097221 */ /* 0x000fe20000010000 */
[-C--:B------:R-:W-:Y:S02]  /*7490*/  LEA.HI.SX32 R49, R49, R65.reuse, 0x1b ;  /* 0x0000004131317211 */ /* 0x080fe400078fdaff */
[----:B------:R-:W-:Y:S01]  /*74a0*/  LEA.HI.SX32 R50, R50, R65, 0x1b ;  /* 0x0000004132327211 */ /* 0x000fe200078fdaff */
[----:B------:R-:W-:Y:S01]  /*74b0*/  FADD.FTZ R10, R9, R10 ;  /* 0x0000000a090a7221 */ /* 0x000fe20000010000 */
[----:B-1----:R-:W-:Y:S02]  /*74c0*/  F2FP.PACK_AB R4, R12, R11 ;  /* 0x0000000b0c04723e */ /* 0x002fe400000000ff */
[----:B------:R-:W-:Y:S01]  /*74d0*/  PRMT R21, R0, 0x7632, R21 ;  /* 0x0000763200157816 */ /* 0x000fe20000000015 */
[----:B------:R-:W-:Y:S01]  /*74e0*/  IMAD.SHL.U32 R50, R50, 0x2, RZ ;  /* 0x0000000232327824 */ /* 0x000fe200078e00ff */
[-C--:B------:R-:W-:Y:S01]  /*74f0*/  LEA.HI.SX32 R52, R52, R65.reuse, 0x1b ;  /* 0x0000004134347211 */ /* 0x080fe200078fdaff */
[----:B------:R-:W-:Y:S01]  /*7500*/  FADD.FTZ R11, R10, R11 ;  /* 0x0000000b0a0b7221 */ /* 0x000fe20000010000 */
[----:B------:R-:W-:Y:S01]  /*7510*/  LEA.HI.SX32 R54, R54, R65, 0x1b ;  /* 0x0000004136367211 */ /* 0x000fe200078fdaff */
[----:B------:R-:W-:Y:S01]  /*7520*/  STS.U16 [R46+0xe], R21 ;  /* 0x00000e152e007388 */ /* 0x000fe20000000400 */
[----:B------:R-:W-:Y:S01]  /*7530*/  PRMT R39, R2, 0x7610, R39 ;  /* 0x0000761002277816 */ /* 0x000fe20000000027 */
[----:B------:R-:W-:Y:S01]  /*7540*/  FADD.FTZ R12, R11, R12 ;  /* 0x0000000c0b0c7221 */ /* 0x000fe20000010000 */
[----:B------:R-:W-:Y:S01]  /*7550*/  SHF.L.U32 R47, R47, 0x1, RZ ;  /* 0x000000012f2f7819 */ /* 0x000fe200000006ff */
[----:B------:R-:W-:Y:S01]  /*7560*/  IMAD.SHL.U32 R54, R54, 0x2, RZ ;  /* 0x0000000236367824 */ /* 0x000fe200078e00ff */
[----:B------:R-:W-:-:S02]  /*7570*/  PRMT R40, R2, 0x7632, R40 ;  /* 0x0000763202287816 */ /* 0x000fc40000000028 */
[----:B--2---:R-:W-:Y:S01]  /*7580*/  F2FP.PACK_AB R0, R14, R13 ;  /* 0x0000000d0e00723e */ /* 0x004fe200000000ff */
[----:B------:R-:W-:Y:S01]  /*7590*/  STS.U16 [R47+0x10], R39 ;  /* 0x000010272f007388 */ /* 0x000fe20000000400 */
[-C--:B------:R-:W-:Y:S01]  /*75a0*/  LEA.HI.SX32 R56, R56, R65.reuse, 0x1b ;  /* 0x0000004138387211 */ /* 0x080fe200078fdaff */
[----:B------:R-:W-:Y:S01]  /*75b0*/  FADD.FTZ R13, R12, R13 ;  /* 0x0000000d0c0d7221 */ /* 0x000fe20000010000 */
[----:B------:R-:W-:Y:S01]  /*75c0*/  LEA.HI.SX32 R58, R58, R65, 0x1b ;  /* 0x000000413a3a7211 */ /* 0x000fe200078fdaff */
[----:B------:R-:W-:Y:S01]  /*75d0*/  STS.U16 [R48+0x12], R40 ;  /* 0x0000122830007388 */ /* 0x000fe20000000400 */
[----:B------:R-:W-:Y:S01]  /*75e0*/  SHF.L.U32 R49, R49, 0x1, RZ ;  /* 0x0000000131317819 */ /* 0x000fe200000006ff */
[----:B------:R-:W-:Y:S01]  /*75f0*/  FADD.FTZ R14, R13, R14 ;  /* 0x0000000e0d0e7221 */ /* 0x000fe20000010000 */
[----:B------:R-:W-:Y:S01]  /*7600*/  F2FP.PACK_AB R2, R16, R15 ;  /* 0x0000000f1002723e */ /* 0x000fe200000000ff */
[----:B------:R-:W-:Y:S01]  /*7610*/  IMAD.SHL.U32 R58, R58, 0x2, RZ ;  /* 0x000000023a3a7824 */ /* 0x000fe200078e00ff */
[----:B------:R-:W-:Y:S01]  /*7620*/  PRMT R5, R4, 0x7632, R5 ;  /* 0x0000763204057816 */ /* 0x000fe20000000005 */
[----:B------:R-:W-:Y:S01]  /*7630*/  STS.U16 [R49+0x14], R4 ;  /* 0x0000140431007388 */ /* 0x000fe20000000400 */
[----:B------:R-:W-:Y:S01]  /*7640*/  SHF.L.U32 R52, R52, 0x1, RZ ;  /* 0x0000000134347819 */ /* 0x000fe200000006ff */
[----:B------:R-:W-:Y:S01]  /*7650*/  FADD.FTZ R15, R14, R15 ;  /* 0x0000000f0e0f7221 */ /* 0x000fe20000010000 */
[----:B------:R-:W-:Y:S01]  /*7660*/  PRMT R20, R0, 0x7632, R20 ;  /* 0x0000763200147816 */ /* 0x000fe20000000014 */
[----:B------:R-:W-:Y:S01]  /*7670*/  STS.U16 [R50+0x16], R5 ;  /* 0x0000160532007388 */ /* 0x000fe20000000400 */
[----:B------:R-:W-:Y:S01]  /*7680*/  SHF.L.U32 R56, R56, 0x1, RZ ;  /* 0x0000000138387819 */ /* 0x000fe200000006ff */
[----:B------:R-:W-:Y:S01]  /*7690*/  FADD.FTZ R163, R15, R16 ;  /* 0x000000100fa37221 */ /* 0x000fe20000010000 */
[----:B------:R-:W-:Y:S01]  /*76a0*/  PRMT R38, R2, 0x7632, R38 ;  /* 0x0000763202267816 */ /* 0x000fe20000000026 */
[----:B------:R0:W-:Y:S04]  /*76b0*/  STS.U16 [R52+0x18], R0 ;  /* 0x0000180034007388 */ /* 0x0001e80000000400 */
[----:B------:R-:W-:Y:S04]  /*76c0*/  STS.U16 [R54+0x1a], R20 ;  /* 0x00001a1436007388 */ /* 0x000fe80000000400 */
[----:B------:R-:W-:Y:S01]  /*76d0*/  STS.U16 [R56+0x1c], R2 ;  /* 0x00001c0238007388 */ /* 0x000fe20000000400 */
[----:B0-----:R-:W-:-:S03]  /*76e0*/  IADD3 R0, P1, R72, -0x7e0, RZ ;  /* 0xfffff82048007810 */ /* 0x001fc60007f3e0ff */
[----:B------:R-:W-:Y:S01]  /*76f0*/  STS.U16 [R58+0x1e], R38 ;  /* 0x00001e263a007388 */ /* 0x000fe20000000400 */
[----:B------:R-:W-:-:S06]  /*7700*/  NOP ;  /* 0x0000000000007918 */ /* 0x000fcc0000000000 */
[----:B------:R-:W-:Y:S01]  /*7710*/  LDS.U16 R159, [R159] ;  /* 0x000000009f9f7984 */ /* 0x000fe20000000400 */
        /* <DEDUP_REMOVED lines=35> */
.L_x_615:
[----:B------:R-:W-:Y:S05]  /*7950*/  BSYNC B0 ;  /* 0x0000000000007941 */ /* 0x000fea0003800000 */
.L_x_614:
        /* <DEDUP_REMOVED lines=56> */
.L_x_561:
[----:B------:R-:W-:Y:S02]  /*7ce0*/  ISETP.NE.U32.AND P0, PT, RZ, c[0x0][0x328], PT ;  /* 0x0000ca00ff007a0c */ /* 0x000fe40003f05070 */
[----:B------:R-:W-:Y:S02]  /*7cf0*/  ISETP.NE.U32.AND P2, PT, RZ, c[0x0][0x348], PT ;  /* 0x0000d200ff007a0c */ /* 0x000fe40003f45070 */
[----:B------:R-:W-:Y:S02]  /*7d00*/  ISETP.NE.AND.EX P1, PT, RZ, c[0x0][0x32c], PT, P0 ;  /* 0x0000cb00ff007a0c */ /* 0x000fe40003f25300 */
[----:B------:R-:W-:-:S11]  /*7d10*/  ISETP.NE.AND.EX P0, PT, RZ, c[0x0][0x34c], PT, P2 ;  /* 0x0000d300ff007a0c */ /* 0x000fd60003f05320 */
[----:B------:R-:W-:Y:S05]  /*7d20*/  @!P1 BRA `(.L_x_617) ;  /* 0x000001e000009947 */ /* 0x000fea0003800000 */
[----:B0-----:R-:W0:Y:S01]  /*7d30*/  SHFL.DOWN P1, R3, R164, 0x1, 0x1f ;  /* 0x08201f00a4037f89 */ /* 0x001e220000020000 */
[----:B------:R-:W-:Y:S03]  /*7d40*/  BSSY B0, `(.L_x_617) ;  /* 0x000001c000007945 */ /* 0x000fe60003800000 */
[----:B------:R-:W3:Y:S04]  /*7d50*/  S2R R4, SR_LANEID ;  /* 0x0000000000047919 */ /* 0x000ee80000000000 */
[----:B------:R-:W4:Y:S01]  /*7d60*/  S2R R6, SR_TID.X ;  /* 0x0000000000067919 */ /* 0x000f220000002100 */
[----:B0-----:R-:W-:Y:S01]  /*7d70*/  @P1 FADD R3, R3, R164 ;  /* 0x000000a403031221 */ /* 0x001fe20000000000 */
[----:B---3--:R-:W-:-:S04]  /*7d80*/  ISETP.NE.AND P2, PT, R4, RZ, PT ;  /* 0x000000ff0400720c */ /* 0x008fc80003f45270 */
        /* <DEDUP_REMOVED lines=23> */
.L_x_618:
[----:B0-----:R-:W-:Y:S05]  /*7f00*/  BSYNC B0 ;  /* 0x0000000000007941 */ /* 0x001fea0003800000 */
.L_x_617:
        /* <DEDUP_REMOVED lines=8> */
[----:B0-----:R-:W0:Y:S09]  /*7f90*/  SHFL.DOWN P0, R3, R0, 0x2, 0x1f ;  /* 0x08401f0000037f89 */ /* 0x001e320000000000 */
[----:B-----5:R-:W-:-:S04]  /*7fa0*/  @!P1 SHF.R.S32.HI R6, RZ, 0x1f, R11 ;  /* 0x0000001fff069819 */ /* 0x020fc8000001140b */
        /* <DEDUP_REMOVED lines=20> */
[----:B------:R0:W-:Y:S01]  /*80f0*/  RED.E.ADD.F32.FTZ.RN.STRONG.GPU [R2.64], R4 ;  /* 0x000000040200798e */ /* 0x0001e2000c10e79c */
[----:B------:R-:W-:Y:S01]  /*8100*/  HFMA2.MMA R11, -RZ, RZ, 0, 0 ;  /* 0x00000000ff0b7435 */ /* 0x000fe200000001ff */
[----:B------:R-:W-:Y:S05]  /*8110*/  BRA `(.L_x_621) ;  /* 0x0000001000007947 */ /* 0x000fea0003800000 */
.L_x_620:
[----:B------:R-:W3:Y:S02]  /*8120*/  S2R R11, SR_TID.X ;  /* 0x00000000000b7919 */ /* 0x000ee40000002100 */
.L_x_621:
[----:B0-----:R-:W-:Y:S05]  /*8130*/  BSYNC B0 ;  /* 0x0000000000007941 */ /* 0x001fea0003800000 */
.L_x_619:
[----:B---3--:R-:W-:-:S13]  /*8140*/  ISETP.GE.AND P0, PT, R11, c[0x0][0x16c], PT ;  /* 0x00005b000b007a0c */ /* 0x008fda0003f06270 */
[----:B------:R-:W-:Y:S05]  /*8150*/  @P0 EXIT ;  /* 0x000000000000094d */ /* 0x000fea0003800000 */
[----:B------:R-:W-:Y:S02]  /*8160*/  ULDC.64 UR6, c[0x0][0x2c8] ;  /* 0x0000b20000067ab9 */ /* 0x000fe40000000a00 */
[----:B------:R-:W-:Y:S02]  /*8170*/  ULDC.64 UR8, c[0x0][0x288] ;  /* 0x0000a20000087ab9 */ /* 0x000fe40000000a00 */
[----:B-1----:R-:W-:Y:S02]  /*8180*/  UIMAD UR4, UR11, UR6, URZ ;  /* 0x000000060b0472a4 */ /* 0x002fe4000f8e023f */
[----:B------:R-:W-:Y:S02]  /*8190*/  UIMAD UR11, UR11, UR8, URZ ;  /* 0x000000080b0b72a4 */ /* 0x000fe4000f8e023f */
[----:B------:R-:W-:Y:S02]  /*81a0*/  UIMAD.WIDE.U32 UR12, UR10, UR6, URZ ;  /* 0x000000060a0c72a5 */ /* 0x000fe4000f8e003f */
[----:B------:R-:W-:-:S02]  /*81b0*/  UIMAD UR7, UR10, UR7, UR4 ;  /* 0x000000070a0772a4 */ /* 0x000fc4000f8e0204 */
[----:B--2---:R-:W-:Y:S02]  /*81c0*/  UIMAD.WIDE.U32 UR4, UR10, UR8, URZ ;  /* 0x000000080a0472a5 */ /* 0x004fe4000f8e003f */
[----:B------:R-:W-:Y:S02]  /*81d0*/  UIMAD UR6, UR10, UR9, UR11 ;  /* 0x000000090a0672a4 */ /* 0x000fe4000f8e020b */
[----:B------:R-:W-:Y:S02]  /*81e0*/  UIADD3 UR7, UR13, UR7, URZ ;  /* 0x000000070d077290 */ /* 0x000fe4000fffe03f */
[----:B------:R-:W-:Y:S02]  /*81f0*/  UIADD3 UR6, UR5, UR6, URZ ;  /* 0x0000000605067290 */ /* 0x000fe4000fffe03f */
.L_x_622:
        /* <DEDUP_REMOVED lines=30> */
.L_x_568:
[----:B------:R-:W-:Y:S01]  /*83e0*/  HFMA2.MMA R165, -RZ, RZ, 0, 0 ;  /* 0x00000000ffa57435 */ /* 0x000fe200000001ff */
[----:B------:R-:W-:Y:S01]  /*83f0*/  MOV R83, R86 ;  /* 0x0000005600537202 */ /* 0x000fe20000000f00 */
[----:B------:R-:W-:Y:S01]  /*8400*/  IMAD.MOV.U32 R87, RZ, RZ, 0x1 ;  /* 0x00000001ff577424 */ /* 0x000fe200078e00ff */
[----:B------:R-:W-:Y:S02]  /*8410*/  MOV R162, 0xffffffff ;  /* 0xffffffff00a27802 */ /* 0x000fe40000000f00 */
[----:B------:R-:W-:-:S02]  /*8420*/  MOV R82, 0x8440 ;  /* 0x0000844000527802 */ /* 0x000fc40000000f00 */
[----:B-1-3--:R-:W-:Y:S05]  /*8430*/  CALL.REL.NOINC `($__internal_26_$__cuda_sm70_shflsync_up) ;  /* 0x00000ee000007944 */ /* 0x00afea0003c00000 */
[----:B-1----:R-:W-:Y:S01]  /*8440*/  IMAD.MOV.U32 R84, RZ, RZ, R87 ;  /* 0x000000ffff547224 */ /* 0x002fe200078e0057 */
[----:B------:R-:W-:Y:S05]  /*8450*/  BRA `(.L_x_623) ;  /* 0xffffb6a000007947 */ /* 0x000fea000383ffff */
.L_x_569:
[----:B------:R-:W-:Y:S01]  /*8460*/  HFMA2.MMA R87, -RZ, RZ, 0, 5.9604644775390625e-08 ;  /* 0x00000001ff577435 */ /* 0x000fe200000001ff */
[----:B------:R-:W-:Y:S01]  /*8470*/  MOV R83, R85 ;  /* 0x0000005500537202 */ /* 0x000fe20000000f00 */
[----:B------:R-:W-:Y:S01]  /*8480*/  IMAD.MOV.U32 R165, RZ, RZ, RZ ;  /* 0x000000ffffa57224 */ /* 0x000fe200078e00ff */
[----:B------:R-:W-:-:S02]  /*8490*/  MOV R162, 0xffffffff ;  /* 0xffffffff00a27802 */ /* 0x000fc40000000f00 */
[----:B------:R-:W-:Y:S02]  /*84a0*/  MOV R82, 0x84c0 ;  /* 0x000084c000527802 */ /* 0x000fe40000000f00 */
[----:B0123--:R-:W-:Y:S05]  /*84b0*/  CALL.REL.NOINC `($__internal_26_$__cuda_sm70_shflsync_up) ;  /* 0x00000e6000007944 */ /* 0x00ffea0003c00000 */
[C---:B------:R-:W-:Y:S01]  /*84c0*/  FMUL.FTZ R83, R86.reuse, R84 ;  /* 0x0000005456537220 */ /* 0x040fe20000410000 */
[----:B------:R-:W-:Y:S01]  /*84d0*/  ISETP.GE.AND P0, PT, R161, 0x1, PT ;  /* 0x00000001a100780c */ /* 0x000fe20003f06270 */
[C---:B-1----:R-:W-:Y:S01]  /*84e0*/  FFMA.FTZ R82, R86.reuse, R87, R85 ;  /* 0x0000005756527223 */ /* 0x042fe20000010055 */
[----:B------:R-:W-:Y:S01]  /*84f0*/  HFMA2.MMA R87, -RZ, RZ, 0, 1.1920928955078125e-07 ;  /* 0x00000002ff577435 */ /* 0x000fe200000001ff */
[----:B------:R-:W-:Y:S01]  /*8500*/  IMAD.MOV.U32 R165, RZ, RZ, RZ ;  /* 0x000000ffffa57224 */ /* 0x000fe200078e00ff */
[----:B------:R-:W-:Y:S02]  /*8510*/  FSEL R86, R86, R83, !P0 ;  /* 0x0000005356567208 */ /* 0x000fe40004000000 */
[----:B------:R-:W-:Y:S02]  /*8520*/  FSEL R85, R85, R82, !P0 ;  /* 0x0000005255557208 */ /* 0x000fe40004000000 */
[----:B------:R-:W-:Y:S02]  /*8530*/  MOV R162, 0xffffffff ;  /* 0xffffffff00a27802 */ /* 0x000fe40000000f00 */
[----:B------:R-:W-:-:S02]  /*8540*/  MOV R83, R86 ;  /* 0x0000005600537202 */ /* 0x000fc40000000f00 */
[----:B------:R-:W-:Y:S02]  /*8550*/  MOV R82, 0x8570 ;  /* 0x0000857000527802 */ /* 0x000fe40000000f00 */
[----:B------:R-:W-:Y:S05]  /*8560*/  CALL.REL.NOINC `($__internal_26_$__cuda_sm70_shflsync_up) ;  /* 0x00000db000007944 */ /* 0x000fea0003c00000 */
[----:B-1----:R-:W-:Y:S01]  /*8570*/  IMAD.MOV.U32 R84, RZ, RZ, R87 ;  /* 0x000000ffff547224 */ /* 0x002fe200078e0057 */
[----:B------:R-:W-:Y:S01]  /*8580*/  HFMA2.MMA R87, -RZ, RZ, 0, 1.1920928955078125e-07 ;  /* 0x00000002ff577435 */ /* 0x000fe200000001ff */
[----:B------:R-:W-:Y:S01]  /*8590*/  MOV R83, R85 ;  /* 0x0000005500537202 */ /* 0x000fe20000000f00 */
[----:B------:R-:W-:Y:S01]  /*85a0*/  IMAD.MOV.U32 R165, RZ, RZ, RZ ;  /* 0x000000ffffa57224 */ /* 0x000fe200078e00ff */
[----:B------:R-:W-:Y:S02]  /*85b0*/  MOV R162, 0xffffffff ;  /* 0xffffffff00a27802 */ /* 0x000fe40000000f00 */
[----:B------:R-:W-:Y:S02]  /*85c0*/  MOV R82, 0x85e0 ;  /* 0x000085e000527802 */ /* 0x000fe40000000f00 */
[----:B------:R-:W-:Y:S05]  /*85d0*/  CALL.REL.NOINC `($__internal_26_$__cuda_sm70_shflsync_up) ;  /* 0x00000d4000007944 */ /* 0x000fea0003c00000 */
        /* <DEDUP_REMOVED lines=8> */
[----:B------:R-:W-:Y:S05]  /*8660*/  CALL.REL.NOINC `($__internal_26_$__cuda_sm70_shflsync_up) ;  /* 0x00000cb000007944 */ /* 0x000fea0003c00000 */
[----:B-1----:R-:W-:Y:S01]  /*8670*/  IMAD.MOV.U32 R84, RZ, RZ, R87 ;  /* 0x000000ffff547224 */ /* 0x002fe200078e0057 */
[----:B------:R-:W-:Y:S01]  /*8680*/  HFMA2.MMA R87, -RZ, RZ, 0, 2.384185791015625e-07 ;  /* 0x00000004ff577435 */ /* 0x000fe200000001ff */
        /* <DEDUP_REMOVED lines=13> */
[----:B------:R-:W-:Y:S05]  /*8760*/  CALL.REL.NOINC `($__internal_26_$__cuda_sm70_shflsync_up) ;  /* 0x00000bb000007944 */ /* 0x000fea0003c00000 */
[----:B-1----:R-:W-:Y:S01]  /*8770*/  IMAD.MOV.U32 R84, RZ, RZ, R87 ;  /* 0x000000ffff547224 */ /* 0x002fe200078e0057 */
[----:B------:R-:W-:Y:S01]  /*8780*/  HFMA2.MMA R87, -RZ, RZ, 0, 4.76837158203125e-07 ;  /* 0x00000008ff577435 */ /* 0x000fe200000001ff */
[----:B------:R-:W-:Y:S01]  /*8790*/  MOV R83, R85 ;  /* 0x0000005500537202 */ /* 0x000fe20000000f00 */
[----:B------:R-:W-:Y:S01]  /*87a0*/  IMAD.MOV.U32 R165, RZ, RZ, RZ ;  /* 0x000000ffffa57224 */ /* 0x000fe200078e00ff */
[----:B------:R-:W-:Y:S02]  /*87b0*/  MOV R162, 0xffffffff ;  /* 0xffffffff00a27802 */ /* 0x000fe40000000f00 */
[----:B------:R-:W-:Y:S02]  /*87c0*/  MOV R82, 0x87e0 ;  /* 0x000087e000527802 */ /* 0x000fe40000000f00 */
[----:B------:R-:W-:Y:S05]  /*87d0*/  CALL.REL.NOINC `($__internal_26_$__cuda_sm70_shflsync_up) ;  /* 0x00000b4000007944 */ /* 0x000fea0003c00000 */
        /* <DEDUP_REMOVED lines=8> */
[----:B------:R-:W-:Y:S05]  /*8860*/  CALL.REL.NOINC `($__internal_26_$__cuda_sm70_shflsync_up) ;  /* 0x00000ab000007944 */ /* 0x000fea0003c00000 */
[----:B-1----:R-:W-:Y:S01]  /*8870*/  IMAD.MOV.U32 R84, RZ, RZ, R87 ;  /* 0x000000ffff547224 */ /* 0x002fe200078e0057 */
[----:B------:R-:W-:Y:S01]  /*8880*/  HFMA2.MMA R87, -RZ, RZ, 0, 9.5367431640625e-07 ;  /* 0x00000010ff577435 */ /* 0x000fe200000001ff */
[----:B------:R-:W-:Y:S01]  /*8890*/  MOV R83, R85 ;  /* 0x0000005500537202 */ /* 0x000fe20000000f00 */
[----:B------:R-:W-:Y:S01]  /*88a0*/  IMAD.MOV.U32 R165, RZ, RZ, RZ ;  /* 0x000000ffffa57224 */ /* 0x000fe200078e00ff */
[----:B------:R-:W-:Y:S02]  /*88b0*/  MOV R162, 0xffffffff ;  /* 0xffffffff00a27802 */ /* 0x000fe40000000f00 */
[----:B------:R-:W-:Y:S02]  /*88c0*/  MOV R82, 0x88e0 ;  /* 0x000088e000527802 */ /* 0x000fe40000000f00 */
[----:B------:R-:W-:Y:S05]  /*88d0*/  CALL.REL.NOINC `($__internal_26_$__cuda_sm70_shflsync_up) ;  /* 0x00000a4000007944 */ /* 0x000fea0003c00000 */
[----:B-1----:R-:W-:Y:S05]  /*88e0*/  BRA `(.L_x_624) ;  /* 0xffffb37000007947 */ /* 0x002fea000383ffff */
.L_x_572:
[----:B------:R-:W-:Y:S01]  /*88f0*/  HFMA2.MMA R165, -RZ, RZ, 0, 0 ;  /* 0x00000000ffa57435 */ /* 0x000fe200000001ff */
[----:B------:R-:W-:Y:S01]  /*8900*/  MOV R83, R86 ;  /* 0x0000005600537202 */ /* 0x000fe20000000f00 */
[----:B------:R-:W-:Y:S01]  /*8910*/  IMAD.MOV.U32 R87, RZ, RZ, 0x1 ;  /* 0x00000001ff577424 */ /* 0x000fe200078e00ff */
[----:B------:R-:W-:Y:S02]  /*8920*/  MOV R162, 0xffffffff ;  /* 0xffffffff00a27802 */ /* 0x000fe40000000f00 */
[----:B------:R-:W-:-:S02]  /*8930*/  MOV R82, 0x8950 ;  /* 0x0000895000527802 */ /* 0x000fc40000000f00 */
[----:B-1-3--:R-:W-:Y:S05]  /*8940*/  CALL.REL.NOINC `($__internal_26_$__cuda_sm70_shflsync_up) ;  /* 0x000009d000007944 */ /* 0x00afea0003c00000 */
[----:B-1----:R-:W-:Y:S01]  /*8950*/  IMAD.MOV.U32 R84, RZ, RZ, R87 ;  /* 0x000000ffff547224 */ /* 0x002fe200078e0057 */
[----:B------:R-:W-:Y:S01]  /*8960*/  HFMA2.MMA R87, -RZ, RZ, 0, 5.9604644775390625e-08 ;  /* 0x00000001ff577435 */ /* 0x000fe200000001ff */
[----:B------:R-:W-:Y:S01]  /*8970*/  MOV R83, R85 ;  /* 0x0000005500537202 */ /* 0x000fe20000000f00 */
[----:B------:R-:W-:Y:S01]  /*8980*/  IMAD.MOV.U32 R165, RZ, RZ, RZ ;  /* 0x000000ffffa57224 */ /* 0x000fe200078e00ff */
[----:B------:R-:W-:-:S02]  /*8990*/  MOV R162, 0xffffffff ;  /* 0xffffffff00a27802 */ /* 0x000fc40000000f00 */
[----:B------:R-:W-:Y:S02]  /*89a0*/  MOV R82, 0x89c0 ;  /* 0x000089c000527802 */ /* 0x000fe40000000f00 */
[----:B------:R-:W-:Y:S05]  /*89b0*/  CALL.REL.NOINC `($__internal_26_$__cuda_sm70_shflsync_up) ;  /* 0x0000096000007944 */ /* 0x000fea0003c00000 */
[----:B------:R-:W-:Y:S01]  /*89c0*/  MOV R86, R84 ;  /* 0x0000005400567202 */ /* 0x000fe20000000f00 */
[----:B------:R-:W-:Y:S01]  /*89d0*/  HFMA2.MMA R84, -RZ, RZ, 0, 0 ;  /* 0x00000000ff547435 */ /* 0x000fe200000001ff */
[----:B------:R-:W-:Y:S01]  /*89e0*/  IMAD.MOV.U32 R82, RZ, RZ, R80 ;  /* 0x000000ffff527224 */ /* 0x000fe200078e0050 */
[----:B------:R-:W-:Y:S01]  /*89f0*/  MOV R165, 0x1f ;  /* 0x0000001f00a57802 */ /* 0x000fe20000000f00 */
[----:B------:R-:W-:Y:S01]  /*8a00*/  IMAD.MOV.U32 R162, RZ, RZ, -0x1 ;  /* 0xffffffffffa27424 */ /* 0x000fe200078e00ff */
[----:B------:R-:W-:Y:S02]  /*8a10*/  MOV R83, 0x8a30 ;  /* 0x00008a3000537802 */ /* 0x000fe40000000f00 */
[----:B-1----:R-:W-:Y:S05]  /*8a20*/  CALL.REL.NOINC `($__internal_25_$__cuda_sm70_shflsync_idx_p) ;  /* 0x000008a000007944 */ /* 0x002fea0003c00000 */
[----:B------:R-:W-:Y:S01]  /*8a30*/  HFMA2.MMA R165, -RZ, RZ, 0, 1.847743988037109375e-06 ;  /* 0x0000001fffa57435 */ /* 0x000fe200000001ff */
[----:B-1----:R-:W-:Y:S01]  /*8a40*/  MOV R80, R84 ;  /* 0x0000005400507202 */ /* 0x002fe20000000f00 */
[----:B------:R-:W-:Y:S01]  /*8a50*/  IMAD.MOV.U32 R84, RZ, RZ, RZ ;  /* 0x000000ffff547224 */ /* 0x000fe200078e00ff */
[----:B------:R-:W-:Y:S02]  /*8a60*/  MOV R82, R81 ;  /* 0x0000005100527202 */ /* 0x000fe40000000f00 */
[----:B------:R-:W-:-:S02]  /*8a70*/  MOV R162, 0xffffffff ;  /* 0xffffffff00a27802 */ /* 0x000fc40000000f00 */
[----:B------:R-:W-:Y:S02]  /*8a80*/  MOV R83, 0x8aa0 ;  /* 0x00008aa000537802 */ /* 0x000fe40000000f00 */
[----:B------:R-:W-:Y:S05]  /*8a90*/  CALL.REL.NOINC `($__internal_25_$__cuda_sm70_shflsync_idx_p) ;  /* 0x0000083000007944 */ /* 0x000fea0003c00000 */
[----:B-1----:R-:W-:Y:S05]  /*8aa0*/  BRA `(.L_x_625) ;  /* 0xffffb31000007947 */ /* 0x002fea000383ffff */
.L_x_575:
[----:B------:R-:W-:Y:S01]  /*8ab0*/  HFMA2.MMA R83, -RZ, RZ, 0, 5.9604644775390625e-08 ;  /* 0x00000001ff537435 */ /* 0x000fe200000001ff */
[----:B------:R-:W-:Y:S01]  /*8ac0*/  IMAD.MOV.U32 R162, RZ, RZ, R86 ;  /* 0x000000ffffa27224 */ /* 0x000fe200078e0056 */
[----:B------:R-:W-:Y:S01]  /*8ad0*/  MOV R165, 0x1f ;  /* 0x0000001f00a57802 */ /* 0x000fe20000000f00 */
[----:B------:R-:W-:Y:S01]  /*8ae0*/  IMAD.MOV.U32 R84, RZ, RZ, -0x1 ;  /* 0xffffffffff547424 */ /* 0x000fe200078e00ff */
[----:B------:R-:W-:Y:S02]  /*8af0*/  MOV R82, 0x8b10 ;  /* 0x00008b1000527802 */ /* 0x000fe40000000f00 */
[----:B--2---:R-:W-:Y:S05]  /*8b00*/  CALL.REL.NOINC `($__internal_24_$__cuda_sm70_shflsync_down) ;  /* 0x0000078000007944 */ /* 0x004fea0003c00000 */
[----:B-1----:R-:W-:Y:S01]  /*8b10*/  MOV R85, R84 ;  /* 0x0000005400557202 */ /* 0x002fe20000000f00 */
[----:B------:R-:W-:Y:S05]  /*8b20*/  BRA `(.L_x_626) ;  /* 0xffffb9b000007947 */ /* 0x000fea000383ffff */
.L_x_576:
[----:B------:R-:W-:Y:S01]  /*8b30*/  HFMA2.MMA R165, -RZ, RZ, 0, 1.847743988037109375e-06 ;  /* 0x0000001fffa57435 */ /* 0x000fe200000001ff */
[----:B------:R-:W-:Y:S01]  /*8b40*/  MOV R162, R87 ;  /* 0x0000005700a27202 */ /* 0x000fe20000000f00 */
[----:B------:R-:W-:Y:S01]  /*8b50*/  IMAD.MOV.U32 R83, RZ, RZ, 0x1 ;  /* 0x00000001ff537424 */ /* 0x000fe200078e00ff */
[----:B------:R-:W-:Y:S02]  /*8b60*/  MOV R84, 0xffffffff ;  /* 0xffffffff00547802 */ /* 0x000fe40000000f00 */
[----:B------:R-:W-:-:S02]  /*8b70*/  MOV R82, 0x8b90 ;  /* 0x00008b9000527802 */ /* 0x000fc40000000f00 */
[----:B012---:R-:W-:Y:S05]  /*8b80*/  CALL.REL.NOINC `($__internal_24_$__cuda_sm70_shflsync_down) ;  /* 0x0000070000007944 */ /* 0x007fea0003c00000 */
        /* <DEDUP_REMOVED lines=9> */
[----:B------:R-:W-:Y:S05]  /*8c20*/  CALL.REL.NOINC `($__internal_24_$__cuda_sm70_shflsync_down) ;  /* 0x0000066000007944 */ /* 0x000fea0003c00000 */
[----:B------:R-:W-:Y:S01]  /*8c30*/  HFMA2.MMA R165, -RZ, RZ, 0, 1.847743988037109375e-06 ;  /* 0x0000001fffa57435 */ /* 0x000fe200000001ff */
[----:B-1----:R-:W-:Y:S01]  /*8c40*/  MOV R85, R84 ;  /* 0x0000005400557202 */ /* 0x002fe20000000f00 */
[----:B------:R-:W-:Y:S01]  /*8c50*/  IMAD.MOV.U32 R83, RZ, RZ, 0x2 ;  /* 0x00000002ff537424 */ /* 0x000fe200078e00ff */
[----:B------:R-:W-:Y:S02]  /*8c60*/  MOV R162, R87 ;  /* 0x0000005700a27202 */ /* 0x000fe40000000f00 */
[----:B------:R-:W-:Y:S02]  /*8c70*/  MOV R84, 0xffffffff ;  /* 0xffffffff00547802 */ /* 0x000fe40000000f00 */
[----:B------:R-:W-:-:S02]  /*8c80*/  MOV R82, 0x8ca0 ;  /* 0x00008ca000527802 */ /* 0x000fc40000000f00 */
[----:B------:R-:W-:Y:S05]  /*8c90*/  CALL.REL.NOINC `($__internal_24_$__cuda_sm70_shflsync_down) ;  /* 0x000005f000007944 */ /* 0x000fea0003c00000 */
[----:B-1----:R-:W-:Y:S01]  /*8ca0*/  @!P3 FFMA.FTZ R87, R86, R84, R87 ;  /* 0x000000545657b223 */ /* 0x002fe20000010057 */
[----:B------:R-:W-:Y:S01]  /*8cb0*/  HFMA2.MMA R165, -RZ, RZ, 0, 1.847743988037109375e-06 ;  /* 0x0000001fffa57435 */ /* 0x000fe200000001ff */
[----:B------:R-:W-:Y:S01]  /*8cc0*/  @!P3 FMUL.FTZ R86, R85, R86 ;  /* 0x000000565556b220 */ /* 0x000fe20000410000 */
[----:B------:R-:W-:Y:S01]  /*8cd0*/  MOV R84, 0xffffffff ;  /* 0xffffffff00547802 */ /* 0x000fe20000000f00 */
[----:B------:R-:W-:Y:S01]  /*8ce0*/  IMAD.MOV.U32 R83, RZ, RZ, 0x4 ;  /* 0x00000004ff537424 */ /* 0x000fe200078e00ff */
[----:B------:R-:W-:Y:S01]  /*8cf0*/  MOV R82, 0x8d20 ;  /* 0x00008d2000527802 */ /* 0x000fe20000000f00 */
[----:B------:R-:W-:-:S02]  /*8d00*/  IMAD.MOV.U32 R162, RZ, RZ, R86 ;  /* 0x000000ffffa27224 */ /* 0x000fc400078e0056 */
[----:B------:R-:W-:Y:S05]  /*8d10*/  CALL.REL.NOINC `($__internal_24_$__cuda_sm70_shflsync_down) ;  /* 0x0000057000007944 */ /* 0x000fea0003c00000 */
[----:B------:R-:W-:Y:S01]  /*8d20*/  HFMA2.MMA R165, -RZ, RZ, 0, 1.847743988037109375e-06 ;  /* 0x0000001fffa57435 */ /* 0x000fe200000001ff */
[----:B-1----:R-:W-:Y:S01]  /*8d30*/  MOV R85, R84 ;  /* 0x0000005400557202 */ /* 0x002fe20000000f00 */
[----:B------:R-:W-:Y:S01]  /*8d40*/  IMAD.MOV.U32 R83, RZ, RZ, 0x4 ;  /* 0x00000004ff537424 */ /* 0x000fe200078e00ff */
[----:B------:R-:W-:-:S02]  /*8d50*/  MOV R162, R87 ;  /* 0x0000005700a27202 */ /* 0x000fc40000000f00 */
[----:B------:R-:W-:Y:S02]  /*8d60*/  MOV R84, 0xffffffff ;  /* 0xffffffff00547802 */ /* 0x000fe40000000f00 */
[----:B------:R-:W-:Y:S02]  /*8d70*/  MOV R82, 0x8d90 ;  /* 0x00008d9000527802 */ /* 0x000fe40000000f00 */
[----:B------:R-:W-:Y:S05]  /*8d80*/  CALL.REL.NOINC `($__internal_24_$__cuda_sm70_shflsync_down) ;  /* 0x0000050000007944 */ /* 0x000fea0003c00000 */
        /* <DEDUP_REMOVED lines=9> */
[----:B------:R-:W-:Y:S05]  /*8e20*/  CALL.REL.NOINC `($__internal_24_$__cuda_sm70_shflsync_down) ;  /* 0x0000046000007944 */ /* 0x000fea0003c00000 */
[----:B------:R-:W-:Y:S01]  /*8e30*/  HFMA2.MMA R83, -RZ, RZ, 0, 4.76837158203125e-07 ;  /* 0x00000008ff537435 */ /* 0x000fe200000001ff */
[----:B-1----:R-:W-:Y:S01]  /*8e40*/  IMAD.MOV.U32 R86, RZ, RZ, R84 ;  /* 0x000000ffff567224 */ /* 0x002fe200078e0054 */
[----:B------:R-:W-:Y:S01]  /*8e50*/  MOV R162, R85 ;  /* 0x0000005500a27202 */ /* 0x000fe20000000f00 */
[----:B------:R-:W-:Y:S01]  /*8e60*/  IMAD.MOV.U32 R165, RZ, RZ, 0x1f ;  /* 0x0000001fffa57424 */ /* 0x000fe200078e00ff */
[----:B------:R-:W-:Y:S02]  /*8e70*/  MOV R84, 0xffffffff ;  /* 0xffffffff00547802 */ /* 0x000fe40000000f00 */
[----:B------:R-:W-:Y:S02]  /*8e80*/  MOV R82, 0x8ea0 ;  /* 0x00008ea000527802 */ /* 0x000fe40000000f00 */
[----:B------:R-:W-:Y:S05]  /*8e90*/  CALL.REL.NOINC `($__internal_24_$__cuda_sm70_shflsync_down) ;  /* 0x000003f000007944 */ /* 0x000fea0003c00000 */
        /* <DEDUP_REMOVED lines=17> */
[----:B------:R-:W-:Y:S01]  /*8fb0*/  HFMA2.MMA R165, -RZ, RZ, 0, 1.847743988037109375e-06 ;  /* 0x0000001fffa57435 */ /* 0x000fe200000001ff */
[----:B------:R-:W-:Y:S01]  /*8fc0*/  @!P0 FMUL.FTZ R87, R85, R87 ;  /* 0x0000005755578220 */ /* 0x000fe20000410000 */
[----:B------:R-:W-:Y:S01]  /*8fd0*/  MOV R162, 0xffffffff ;  /* 0xffffffff00a27802 */ /* 0x000fe20000000f00 */
[----:B------:R-:W-:Y:S01]  /*8fe0*/  IMAD.MOV.U32 R84, RZ, RZ, RZ ;  /* 0x000000ffff547224 */ /* 0x000fe200078e00ff */
[----:B------:R-:W-:Y:S01]  /*8ff0*/  MOV R83, 0x9020 ;  /* 0x0000902000537802 */ /* 0x000fe20000000f00 */
[----:B------:R-:W-:Y:S02]  /*9000*/  IMAD.MOV.U32 R82, RZ, RZ, R87 ;  /* 0x000000ffff527224 */ /* 0x000fe400078e0057 */
[----:B------:R-:W-:Y:S05]  /*9010*/  CALL.REL.NOINC `($__internal_25_$__cuda_sm70_shflsync_idx_p) ;  /* 0x000002b000007944 */ /* 0x000fea0003c00000 */
[----:B------:R-:W-:Y:S01]  /*9020*/  HFMA2.MMA R165, -RZ, RZ, 0, 1.847743988037109375e-06 ;  /* 0x0000001fffa57435 */ /* 0x000fe200000001ff */
[----:B-1----:R-:W-:Y:S01]  /*9030*/  MOV R85, R84 ;  /* 0x0000005400557202 */ /* 0x002fe20000000f00 */
[----:B------:R-:W-:Y:S01]  /*9040*/  IMAD.MOV.U32 R84, RZ, RZ, RZ ;  /* 0x000000ffff547224 */ /* 0x000fe200078e00ff */
[----:B------:R-:W-:-:S02]  /*9050*/  MOV R82, R86 ;  /* 0x0000005600527202 */ /* 0x000fc40000000f00 */
[----:B------:R-:W-:Y:S02]  /*9060*/  MOV R162, 0xffffffff ;  /* 0xffffffff00a27802 */ /* 0x000fe40000000f00 */
[----:B------:R-:W-:Y:S02]  /*9070*/  MOV R83, 0x9090 ;  /* 0x0000909000537802 */ /* 0x000fe40000000f00 */
[----:B------:R-:W-:Y:S05]  /*9080*/  CALL.REL.NOINC `($__internal_25_$__cuda_sm70_shflsync_idx_p) ;  /* 0x0000024000007944 */ /* 0x000fea0003c00000 */
[----:B------:R-:W-:Y:S01]  /*9090*/  IMAD.MOV.U32 R88, RZ, RZ, R85 ;  /* 0x000000ffff587224 */ /* 0x000fe200078e0055 */
[----:B------:R-:W-:Y:S01]  /*90a0*/  HFMA2.MMA R165, -RZ, RZ, 0, 1.847743988037109375e-06 ;  /* 0x0000001fffa57435 */ /* 0x000fe200000001ff */
[----:B-1----:R-:W-:Y:S01]  /*90b0*/  MOV R85, R84 ;  /* 0x0000005400557202 */ /* 0x002fe20000000f00 */
[----:B------:R-:W-:Y:S01]  /*90c0*/  IMAD.MOV.U32 R83, RZ, RZ, 0x1 ;  /* 0x00000001ff537424 */ /* 0x000fe200078e00ff */
[----:B------:R-:W-:Y:S02]  /*90d0*/  MOV R162, R87 ;  /* 0x0000005700a27202 */ /* 0x000fe40000000f00 */
[----:B------:R-:W-:Y:S02]  /*90e0*/  MOV R84, 0xffffffff ;  /* 0xffffffff00547802 */ /* 0x000fe40000000f00 */
[----:B------:R-:W-:-:S02]  /*90f0*/  MOV R82, 0x9110 ;  /* 0x0000911000527802 */ /* 0x000fc40000000f00 */
[----:B------:R-:W-:Y:S05]  /*9100*/  CALL.REL.NOINC `($__internal_24_$__cuda_sm70_shflsync_down) ;  /* 0x0000018000007944 */ /* 0x000fea0003c00000 */
[----:B------:R-:W-:Y:S01]  /*9110*/  HFMA2.MMA R83, -RZ, RZ, 0, 5.9604644775390625e-08 ;  /* 0x00000001ff537435 */ /* 0x000fe200000001ff */
[----:B-1----:R-:W-:Y:S01]  /*9120*/  IMAD.MOV.U32 R89, RZ, RZ, R84 ;  /* 0x000000ffff597224 */ /* 0x002fe200078e0054 */
[----:B------:R-:W-:Y:S01]  /*9130*/  MOV R162, R86 ;  /* 0x0000005600a27202 */ /* 0x000fe20000000f00 */
[----:B------:R-:W-:Y:S01]  /*9140*/  IMAD.MOV.U32 R165, RZ, RZ, 0x1f ;  /* 0x0000001fffa57424 */ /* 0x000fe200078e00ff */
[----:B------:R-:W-:-:S02]  /*9150*/  MOV R84, 0xffffffff ;  /* 0xffffffff00547802 */ /* 0x000fc40000000f00 */
[----:B------:R-:W-:Y:S02]  /*9160*/  MOV R82, 0x9180 ;  /* 0x0000918000527802 */ /* 0x000fe40000000f00 */
[----:B------:R-:W-:Y:S05]  /*9170*/  CALL.REL.NOINC `($__internal_24_$__cuda_sm70_shflsync_down) ;  /* 0x0000011000007944 */ /* 0x000fea0003c00000 */
[----:B-1----:R-:W-:Y:S01]  /*9180*/  MOV R87, R84 ;  /* 0x0000005400577202 */ /* 0x002fe20000000f00 */
[----:B------:R-:W-:Y:S01]  /*9190*/  HFMA2.MMA R84, -RZ, RZ, 0, 0 ;  /* 0x00000000ff547435 */ /* 0x000fe200000001ff */
[----:B------:R-:W-:Y:S01]  /*91a0*/  IMAD.MOV.U32 R86, RZ, RZ, R89 ;  /* 0x000000ffff567224 */ /* 0x000fe200078e0059 */
[----:B------:R-:W-:Y:S01]  /*91b0*/  MOV R82, R80 ;  /* 0x0000005000527202 */ /* 0x000fe20000000f00 */
[----:B------:R-:W-:Y:S01]  /*91c0*/  IMAD.MOV.U32 R165, RZ, RZ, 0x1f ;  /* 0x0000001fffa57424 */ /* 0x000fe200078e00ff */
[----:B------:R-:W-:Y:S02]  /*91d0*/  MOV R162, 0xffffffff ;  /* 0xffffffff00a27802 */ /* 0x000fe40000000f00 */
[----:B------:R-:W-:Y:S02]  /*91e0*/  MOV R83, 0x9200 ;  /* 0x0000920000537802 */ /* 0x000fe40000000f00 */
[----:B------:R-:W-:Y:S05]  /*91f0*/  CALL.REL.NOINC `($__internal_25_$__cuda_sm70_shflsync_idx_p) ;  /* 0x000000d000007944 */ /* 0x000fea0003c00000 */
[----:B-1----:R-:W-:Y:S01]  /*9200*/  MOV R89, R84 ;  /* 0x0000005400597202 */ /* 0x002fe20000000f00 */
[----:B------:R-:W-:Y:S01]  /*9210*/  HFMA2.MMA R84, -RZ, RZ, 0, 0 ;  /* 0x00000000ff547435 */ /* 0x000fe200000001ff */
[----:B------:R-:W-:Y:S01]  /*9220*/  IMAD.MOV.U32 R82, RZ, RZ, R81 ;  /* 0x000000ffff527224 */ /* 0x000fe200078e0051 */
[----:B------:R-:W-:Y:S01]  /*9230*/  MOV R165, 0x1f ;  /* 0x0000001f00a57802 */ /* 0x000fe20000000f00 */
[----:B------:R-:W-:Y:S01]  /*9240*/  IMAD.MOV.U32 R162, RZ, RZ, -0x1 ;  /* 0xffffffffffa27424 */ /* 0x000fe200078e00ff */
[----:B------:R-:W-:-:S02]  /*9250*/  MOV R83, 0x9270 ;  /* 0x0000927000537802 */ /* 0x000fc40000000f00 */
[----:B------:R-:W-:Y:S05]  /*9260*/  CALL.REL.NOINC `($__internal_25_$__cuda_sm70_shflsync_idx_p) ;  /* 0x0000006000007944 */ /* 0x000fea0003c00000 */
[----:B-1----:R-:W-:Y:S01]  /*9270*/  MOV R83, R84 ;  /* 0x0000005400537202 */ /* 0x002fe20000000f00 */
[----:B------:R-:W-:Y:S05]  /*9280*/  BRA `(.L_x_627) ;  /* 0xffffb3f000007947 */ /* 0x000fea000383ffff */
        .weak           $__internal_24_$__cuda_sm70_shflsync_down
        .type           $__internal_24_$__cuda_sm70_shflsync_down,@function
        .size           $__internal_24_$__cuda_sm70_shflsync_down,($__internal_25_$__cuda_sm70_shflsync_idx_p - $__internal_24_$__cuda_sm70_shflsync_down)
$__internal_24_$__cuda_sm70_shflsync_down:
[----:B------:R-:W-:Y:S04]  /*9290*/  WARPSYNC R84 ;  /* 0x0000005400007348 */ /* 0x000fe80003800000 */
[----:B------:R0:W1:Y:S02]  /*92a0*/  SHFL.DOWN PT, R84, R162, R83, R165 ;  /* 0x08000053a2547389 */ /* 0x00006400000e00a5 */
[----:B0-----:R-:W-:-:S06]  /*92b0*/  HFMA2.MMA R83, -RZ, RZ, 0, 0 ;  /* 0x00000000ff537435 */ /* 0x001fcc00000001ff */
[----:B------:R-:W-:Y:S05]  /*92c0*/  RET.REL.NODEC R82 `(_Z25selective_scan_bwd_kernelI32Selective_Scan_bwd_kernel_traitsILi128ELi16ELb0ELb1ELb0ELb0ELb0EN3c104HalfEfEEv12SSMParamsBwd) ;  /* 0xffff6d3052007950 */ /* 0x000fea0003c3ffff */
        .weak           $__internal_25_$__cuda_sm70_shflsync_idx_p
        .type           $__internal_25_$__cuda_sm70_shflsync_idx_p,@function
        .size           $__internal_25_$__cuda_sm70_shflsync_idx_p,($__internal_26_$__cuda_sm70_shflsync_up - $__internal_25_$__cuda_sm70_shflsync_idx_p)
$__internal_25_$__cuda_sm70_shflsync_idx_p:
[----:B------:R-:W-:Y:S04]  /*92d0*/  WARPSYNC R162 ;  /* 0x000000a200007348 */ /* 0x000fe80003800000 */
[----:B------:R0:W1:Y:S02]  /*92e0*/  SHFL.IDX PT, R84, R82, R84, R165 ;  /* 0x0000005452547389 */ /* 0x00006400000e00a5 */
[----:B0-----:R-:W-:Y:S01]  /*92f0*/  IMAD.MOV.U32 R82, RZ, RZ, R83 ;  /* 0x000000ffff527224 */ /* 0x001fe200078e0053 */
[----:B------:R-:W-:-:S04]  /*9300*/  MOV R83, 0x0 ;  /* 0x0000000000537802 */ /* 0x000fc80000000f00 */
[----:B------:R-:W-:Y:S05]  /*9310*/  RET.REL.NODEC R82 `(_Z25selective_scan_bwd_kernelI32Selective_Scan_bwd_kernel_traitsILi128ELi16ELb0ELb1ELb0ELb0ELb0EN3c104HalfEfEEv12SSMParamsBwd) ;  /* 0xffff6ce052007950 */ /* 0x000fea0003c3ffff */
        .weak           $__internal_26_$__cuda_sm70_shflsync_up
        .type           $__internal_26_$__cuda_sm70_shflsync_up,@function
        .size           $__internal_26_$__cuda_sm70_shflsync_up,(.L_x_8838 - $__internal_26_$__cuda_sm70_shflsync_up)
$__internal_26_$__cuda_sm70_shflsync_up:
[----:B------:R-:W-:Y:S04]  /*9320*/  WARPSYNC R162 ;  /* 0x000000a200007348 */ /* 0x000fe80003800000 */
[----:B------:R0:W1:Y:S02]  /*9330*/  SHFL.UP PT, R87, R83, R87, R165 ;  /* 0x0400005753577389 */ /* 0x00006400000e00a5 */
[----:B0-----:R-:W-:-:S06]  /*9340*/  HFMA2.MMA R83, -RZ, RZ, 0, 0 ;  /* 0x00000000ff537435 */ /* 0x001fcc00000001ff */
[----:B------:R-:W-:Y:S05]  /*9350*/  RET.REL.NODEC R82 `(_Z25selective_scan_bwd_kernelI32Selective_Scan_bwd_kernel_traitsILi128ELi16ELb0ELb1ELb0ELb0ELb0EN3c104HalfEfEEv12SSMParamsBwd) ;  /* 0xffff6ca052007950 */ /* 0x000fea0003c3ffff */
.L_x_628:
        /* <DEDUP_REMOVED lines=10> */
.L_x_8838:


//--------------------- .text._Z25selective_scan_bwd_kernelI32Selective_Scan_bwd_kernel_traitsILi128ELi16ELb0ELb1ELb0ELb0ELb1EN3c104HalfEfEEv12SSMParamsBwd --------------------------
	.section	.text._Z25selective_scan_bwd_kernelI32Selective_Scan_bwd_kernel_traitsILi128ELi16ELb0ELb1ELb0ELb0ELb1EN3c104HalfEfEEv12SSMParamsBwd,"ax",@progbits
	.sectioninfo	@"SHI_REGISTERS=168"
	.align	128
        .global         _Z25selective_scan_bwd_kernelI32Selective_Scan_bwd_kernel_traitsILi128ELi16ELb0ELb1ELb0ELb0ELb1EN3c104HalfEfEEv12SSMParamsBwd
        .type           _Z25selective_scan_bwd_kernelI32Selective_Scan_bwd_kernel_traitsILi128ELi16ELb0ELb1ELb0ELb0ELb1EN3c104HalfEfEEv12SSMParamsBwd,@function
        .size           _Z25selective_scan_bwd_kernelI32Selective_Scan_bwd_kernel_traitsILi128ELi16ELb0ELb1ELb0ELb0ELb1EN3c104HalfEfEEv12SSMParamsBwd,(.L_x_8841 - _Z25selective_scan_bwd_kernelI32Selective_Scan_bwd_kernel_traitsILi128ELi16ELb0ELb1ELb0ELb0ELb1EN3c104HalfEfEEv12SSMParamsBwd)
        .other          _Z25selective_scan_bwd_kernelI32Selective_Scan_bwd_kernel_traitsILi128ELi16ELb0ELb1ELb0ELb0ELb1EN3c104HalfEfEEv12SSMParamsBwd,@"STO_CUDA_ENTRY STV_DEFAULT"
_Z25selective_scan_bwd_kernelI32Selective_Scan_bwd_kernel_traitsILi128ELi16ELb0ELb1ELb0ELb0ELb1EN3c104HalfEfEEv12SSMParamsBwd:
.text._Z25selective_scan_bwd_kernelI32Selective_Scan_bwd_kernel_traitsILi128ELi16ELb0ELb1ELb0ELb0ELb1EN3c104HalfEfEEv12SSMParamsBwd:
        /* <DEDUP_REMOVED lines=45> */
[----:B------:R-:W-:Y:S02]  /*02d0*/  UMOV UR32, URZ ;  /* 0x0000003f00207c82 */ /* 0x000fe40008000000 */
[----:B------:R-:W-:Y:S02]  /*02e0*/  UIADD3 UR9, UR9, UR4, URZ ;  /* 0x0000000409097290 */ /* 0x000fe4000fffe03f */
[----:B------:R-:W-:Y:S02]  /*02f0*/  UISETP.NE.U32.AND UP2, UPT, URZ, UR22, UPT ;  /* 0x000000163f00728c */ /* 0x000fe4000bf45070 */
[----:B------:R-:W-:Y:S01]  /*0300*/  UMOV UR4, URZ ;  /* 0x0000003f00047c82 */ /* 0x000fe20008000000 */
[----:B0-----:R-:W2:Y:S01]  /*0310*/  MUFU.RCP R0, R0 ;  /* 0x0000000000007308 */ /* 0x001ea20000001000 */
[----:B------:R-:W-:Y:S02]  /*0320*/  UISETP.NE.AND.EX UP2, UPT, URZ, UR23, UPT, UP2 ;  /* 0x000000173f00728c */ /* 0x000fe4000bf45320 */
[----:B------:R-:W-:-:S02]  /*0330*/  @UP1 ULEA UR32, UP3, UR41, UR20, 0x2 ;  /* 0x0000001429201291 */ /* 0x000fc4000f86103f */
[----:B------:R-:W-:Y:S02]  /*0340*/  UIMAD.WIDE.U32 UR10, UR27, UR6, URZ ;  /* 0x000000061b0a72a5 */ /* 0x000fe4000f8e003f */
[----:B------:R-:W-:Y:S02]  /*0350*/  UMOV UR33, URZ ;  /* 0x0000003f00217c82 */ /* 0x000fe40008000000 */
[----:B------:R-:W-:Y:S02]  /*0360*/  @UP1 ULEA.HI.X UR33, UR41, UR21, UR40, 0x2, UP3 ;  /* 0x0000001529211291 */ /* 0x000fe400098f1428 */
[----:B------:R-:W-:Y:S02]  /*0370*/  UIMAD UR16, UR26, UR14, URZ ;  /* 0x0000000e1a1072a4 */ /* 0x000fe4000f8e023f */
[----:B------:R-:W-:Y:S02]  /*0380*/  UMOV UR34, URZ ;  /* 0x0000003f00227c82 */ /* 0x000fe40008000000 */
[----:B------:R-:W-:Y:S01]  /*0390*/  UIADD3 UR11, UR11, UR18, URZ ;  /* 0x000000120b0b7290 */ /* 0x000fe2000fffe03f */
[----:B--2---:R-:W-:Y:S01]  /*03a0*/  IADD3 R2, R0, 0xffffffe, RZ ;  /* 0x0ffffffe00027810 */ /* 0x004fe20007ffe0ff */
[----:B------:R-:W-:Y:S01]  /*03b0*/  @UP2 ULEA UR34, UP1, UR41, UR22, 0x2 ;  /* 0x0000001629222291 */ /* 0x000fe2000f82103f */
[----:B------:R-:W-:Y:S01]  /*03c0*/  IABS R0, UR41 ;  /* 0x0000002900007c13 */ /* 0x000fe20008000000 */
[----:B------:R-:W-:-:S02]  /*03d0*/  UIMAD.WIDE.U32 UR12, UR27, UR14, URZ ;  /* 0x0000000e1b0c72a5 */ /* 0x000fc4000f8e003f */
[----:B------:R-:W-:Y:S01]  /*03e0*/  UIMAD UR16, UR27, UR15, UR16 ;  /* 0x0000000f1b1072a4 */ /* 0x000fe2000f8e0210 */
[----:B------:R-:W0:Y:S01]  /*03f0*/  F2I.FTZ.U32.TRUNC.NTZ R2, R2 ;  /* 0x0000000200027305 */ /* 0x000e22000021f000 */
[----:B------:R-:W2:Y:S01]  /*0400*/  R2UR UR17, R0 ;  /* 0x00000000001173c2 */ /* 0x000ea200000e0000 */
[----:B------:R-:W-:Y:S02]  /*0410*/  ULDC.64 UR14, c[0x0][0x190] ;  /* 0x00006400000e7ab9 */ /* 0x000fe40000000a00 */
[----:B------:R-:W-:Y:S02]  /*0420*/  UMOV UR35, URZ ;  /* 0x0000003f00237c82 */ /* 0x000fe40008000000 */
[----:B------:R-:W-:Y:S02]  /*0430*/  @UP2 ULEA.HI.X UR35, UR41, UR23, UR40, 0x2, UP1 ;  /* 0x0000001729232291 */ /* 0x000fe400088f1428 */
[----:B------:R-:W-:Y:S02]  /*0440*/  UIMAD.WIDE.U32 UR6, UR27, UR14, URZ ;  /* 0x0000000e1b0672a5 */ /* 0x000fe4000f8e003f */
[----:B------:R-:W-:-:S02]  /*0450*/  UIMAD UR14, UR26, UR14, URZ ;  /* 0x0000000e1a0e72a4 */ /* 0x000fc4000f8e023f */
[----:B------:R-:W-:Y:S02]  /*0460*/  ULDC.64 UR22, c[0x0][0x1d8] ;  /* 0x0000760000167ab9 */ /* 0x000fe40000000a00 */
[----:B------:R-:W-:Y:S01]  /*0470*/  ULDC UR30, c[0x0][0x174] ;  /* 0x00005d00001e7ab9 */ /* 0x000fe20000000800 */
[----:B0-----:R-:W0:Y:S01]  /*0480*/  R2UR UR5, R2 ;  /* 0x00000000020573c2 */ /* 0x001e2200000e0000 */
[----:B------:R-:W-:Y:S02]  /*0490*/  UIMAD UR14, UR27, UR15, UR14 ;  /* 0x0000000f1b0e72a4 */ /* 0x000fe4000f8e020e */
[----:B------:R-:W-:Y:S02]  /*04a0*/  UIMAD UR15, UR40, UR22, URZ ;  /* 0x00000016280f72a4 */ /* 0x000fe4000f8e023f */
[----:B------:R-:W-:Y:S02]  /*04b0*/  UIMAD.WIDE.U32 UR8, UR41, UR22, UR8 ;  /* 0x00000016290872a5 */ /* 0x000fe4000f8e0008 */
[----:B------:R-:W-:-:S02]  /*04c0*/  UIMAD UR15, UR41, UR23, UR15 ;  /* 0x00000017290f72a4 */ /* 0x000fc4000f8e020f */
[----:B------:R-:W-:Y:S02]  /*04d0*/  ULDC UR31, c[0x0][0x178] ;  /* 0x00005e00001f7ab9 */ /* 0x000fe40000000800 */
[----:B------:R-:W-:Y:S02]  /*04e0*/  ULOP3.LUT UR24, UR41, UR31, URZ, 0x3c, !UPT ;  /* 0x0000001f29187292 */ /* 0x000fe4000f8e3c3f */
[----:B------:R-:W-:Y:S02]  /*04f0*/  UIADD3 UR7, UR7, UR14, URZ ;  /* 0x0000000e07077290 */ /* 0x000fe4000fffe03f */
        /* <DEDUP_REMOVED lines=10> */
[----:B------:R-:W-:Y:S02]  /*05a0*/  ULDC.64 UR20, c[0x0][0x280] ;  /* 0x0000a00000147ab9 */ /* 0x000fe40000000a00 */
[----:B------:R-:W-:Y:S02]  /*05b0*/  UIMAD UR17, UR19, UR4, UR17 ;  /* 0x00000004131172a4 */ /* 0x000fe4000f8e0211 */
[----:B------:R-:W-:Y:S02]  /*05c0*/  UIMAD UR4, UR40, UR20, URZ ;  /* 0x00000014280472a4 */ /* 0x000fe4000f8e023f */
[----:B------:R-:W-:Y:S02]  /*05d0*/  UISETP.GT.U32.AND UP1, UPT, UR19, UR17, UPT ;  /* 0x000000111300728c */ /* 0x000fe4000bf24070 */
[----:B------:R-:W-:-:S02]  /*05e0*/  UIADD3 UR5, UR13, UR16, URZ ;  /* 0x000000100d057290 */ /* 0x000fc4000fffe03f */
[----:B------:R-:W-:Y:S02]  /*05f0*/  ULEA UR13, UR30, 0xfffff800, 0xb ;  /* 0xfffff8001e0d7891 */ /* 0x000fe4000f8e583f */
[----:B------:R-:W-:Y:S02]  /*0600*/  UIMAD UR16, UR41, UR21, UR4 ;  /* 0x00000015291072a4 */ /* 0x000fe4000f8e0204 */
[----:B------:R-:W-:Y:S02]  /*0610*/  UIADD3 UR22, UP2, UR13, UR8, URZ ;  /* 0x000000080d167290 */ /* 0x000fe4000ff5e03f */
[----:B------:R-:W-:Y:S02]  /*0620*/  UMOV UR4, UR12 ;  /* 0x0000000c00047c82 */ /* 0x000fe40008000000 */
[----:B------:R-:W-:Y:S02]  /*0630*/  USHF.R.S32.HI UR12, URZ, 0x1f, UR13 ;  /* 0x0000001f3f0c7899 */ /* 0x000fe4000801140d */
[----:B------:R-:W-:-:S02]  /*0640*/  UIMAD.WIDE.U32 UR4, UR41, UR20, UR4 ;  /* 0x00000014290472a5 */ /* 0x000fc4000f8e0004 */
[----:B------:R-:W-:Y:S02]  /*0650*/  @!UP1 UIADD3 UR17, UR17, -UR19, URZ ;  /* 0x8000001311119290 */ /* 0x000fe4000fffe03f */
[----:B------:R-:W-:Y:S02]  /*0660*/  ULDC.64 UR20, c[0x0][0x240] ;  /* 0x0000900000147ab9 */ /* 0x000fe40000000a00 */
[----:B------:R-:W-:Y:S02]  /*0670*/  UIADD3.X UR15, UR12, UR9, UR15, UP2, !UPT ;  /* 0x000000090c0f7290 */ /* 0x000fe400097fe40f */
[----:B------:R-:W-:Y:S02]  /*0680*/  ULEA UR23, UP3, UR22, UR20, 0x1 ;  /* 0x0000001416177291 */ /* 0x000fe4000f86083f */
[----:B------:R-:W-:Y:S02]  /*0690*/  UISETP.GE.U32.AND UP2, UPT, UR17, UR19, UPT ;  /* 0x000000131100728c */ /* 0x000fe4000bf46070 */
[----:B------:R-:W-:-:S02]  /*06a0*/  ULEA.HI.X UR22, UR22, UR21, UR15, 0x1, UP3 ;  /* 0x0000001516167291 */ /* 0x000fc400098f0c0f */
[----:B------:R-:W-:Y:S02]  /*06b0*/  UISETP.GE.AND UP3, UPT, UR24, URZ, UPT ;  /* 0x0000003f1800728c */ /* 0x000fe4000bf66270 */
[----:B------:R-:W-:Y:S02]  /*06c0*/  @!UP1 UIADD3 UR25, UR25, 0x1, URZ ;  /* 0x0000000119199890 */ /* 0x000fe4000fffe03f */
[----:B------:R-:W-:Y:S02]  /*06d0*/  UISETP.NE.AND UP1, UPT, URZ, UR31, UPT ;  /* 0x0000001f3f00728c */ /* 0x000fe4000bf25270 */
[----:B------:R-:W-:Y:S02]  /*06e0*/  UIADD3 UR20, UP4, UR13, UR10, URZ ;  /* 0x0000000a0d147290 */ /* 0x000fe4000ff9e03f */
[----:B------:R-:W-:Y:S02]  /*06f0*/  @UP2 UIADD3 UR25, UR25, 0x1, URZ ;  /* 0x0000000119192890 */ /* 0x000fe4000fffe03f */
[----:B------:R-:W-:-:S02]  /*0700*/  ULDC.64 UR8, c[0x0][0x248] ;  /* 0x0000920000087ab9 */ /* 0x000fc40000000a00 */
[----:B------:R-:W-:Y:S02]  /*0710*/  UIADD3.X UR10, UR12, UR11, UR18, UP4, !UPT ;  /* 0x0000000b0c0a7290 */ /* 0x000fe4000a7fe412 */
[----:B------:R-:W-:Y:S02]  /*0720*/  @!UP3 UIADD3 UR25, -UR25, URZ, URZ ;  /* 0x0000003f1919b290 */ /* 0x000fe4000fffe13f */
[----:B------:R-:W-:Y:S02]  /*0730*/  @!UP1 ULOP3.LUT UR25, URZ, UR31, URZ, 0x33, !UPT ;  /* 0x0000001f3f199292 */ /* 0x000fe4000f8e333f */
[----:B------:R-:W-:Y:S02]  /*0740*/  ULEA UR21, UP4, UR20, UR8, 0x1 ;  /* 0x0000000814157291 */ /* 0x000fe4000f88083f */
[----:B------:R-:W-:Y:S02]  /*0750*/  UIADD3 UR18, UP2, UR13, UR4, URZ ;  /* 0x000000040d127290 */ /* 0x000fe4000ff5e03f */
[----:B------:R-:W-:-:S02]  /*0760*/  USHF.R.S32.HI UR24, URZ, 0x1f, UR25 ;  /* 0x0000001f3f187899 */ /* 0x000fc40008011419 */
[----:B------:R-:W-:Y:S02]  /*0770*/  ULEA.HI.X UR20, UR20, UR9, UR10, 0x1, UP4 ;  /* 0x0000000914147291 */ /* 0x000fe4000a0f0c0a */
[----:B------:R-:W-:Y:S02]  /*0780*/  UIADD3.X UR4, UR12, UR5, UR16, UP2, !UPT ;  /* 0x000000050c047290 */ /* 0x000fe400097fe410 */
[----:B------:R-:W-:Y:S02]  /*0790*/  ULDC.64 UR10, c[0x0][0x1a8] ;  /* 0x00006a00000a7ab9 */ /* 0x000fe40000000a00 */
[----:B------:R-:W-:Y:S02]  /*07a0*/  ULDC.64 UR8, c[0x0][0x308] ;  /* 0x0000c20000087ab9 */ /* 0x000fe40000000a00 */
        /* <DEDUP_REMOVED lines=8> */
[----:B------:R-:W-:Y:S02]  /*0830*/  ULDC UR11, c[0x0][0x164] ;  /* 0x00005900000b7ab9 */ /* 0x000fe40000000800 */
[----:B------:R-:W-:Y:S02]  /*0840*/  ULEA UR17, UP2, UR13, UR4, 0x1 ;  /* 0x000000040d117291 */ /* 0x000fe4000f84083f */
[----:B------:R-:W-:Y:S02]  /*0850*/  UIADD3.X UR16, UR12, UR10, URZ, UP1, !UPT ;  /* 0x0000000a0c107290 */ /* 0x000fe40008ffe43f */
[----:B------:R-:W-:Y:S02]  /*0860*/  @UP0 UIMAD UR4, UR27, UR11, UR41 ;  /* 0x0000000b1b0402a4 */ /* 0x000fe4000f8e0229 */
[----:B------:R-:W-:Y:S02]  /*0870*/  UISETP.GE.AND UP1, UPT, UR30, 0x1, UPT ;  /* 0x000000011e00788c */ /* 0x000fe4000bf26270 */
[----:B------:R-:W-:-:S02]  /*0880*/  UMOV UR9, URZ ;  /* 0x0000003f00097c82 */ /* 0x000fc40008000000 */
[----:B------:R-:W-:Y:S02]  /*0890*/  @UP0 UIMAD UR4, UR4, UR30, URZ ;  /* 0x0000001e040402a4 */ /* 0x000fe4000f8e023f */
[----:B------:R-:W-:Y:S02]  /*08a0*/  ULEA.HI.X UR16, UR13, UR5, UR16, 0x1, UP2 ;  /* 0x000000050d107291 */ /* 0x000fe400090f0c10 */
[----:B------:R-:W-:Y:S02]  /*08b0*/  ULDC.64 UR30, c[0x0][0x260] ;  /* 0x00009800001e7ab9 */ /* 0x000fe40000000a00 */
[----:B------:R-:W-:Y:S02]  /*08c0*/  ULDC UR5, c[0x0][0x16c] ;  /* 0x00005b0000057ab9 */ /* 0x000fe40000000800 */
[----:B------:R-:W-:Y:S02]  /*08d0*/  @UP0 UIMAD UR4, UR4, UR5, URZ ;  /* 0x00000005040402a4 */ /* 0x000fe4000f8e023f */
[----:B------:R-:W-:-:S02]  /*08e0*/  UMOV UR8, URZ ;  /* 0x0000003f00087c82 */ /* 0x000fc40008000000 */
[----:B------:R-:W-:Y:S02]  /*08f0*/  @UP0 UMOV UR5, 0x8 ;  /* 0x0000000800050882 */ /* 0x000fe40000000000 */
[----:B------:R-:W-:-:S07]  /*0900*/  @UP0 UIMAD.WIDE UR30, UR4, UR5, UR30 ;  /* 0x00000005041e02a5 */ /* 0x000fce000f8e021e */
        /* <DEDUP_REMOVED lines=10> */
[----:B---3--:R-:W-:Y:S01]  /*09b0*/  IMAD.SHL.U32 R0, R57, 0x10, RZ ;  /* 0x0000001039007824 */ /* 0x008fe200078e00ff */
[----:B------:R-:W-:-:S04]  /*09c0*/  SHF.R.S32.HI R2, RZ, 0x1f, R57 ;  /* 0x0000001fff027819 */ /* 0x000fc80000011439 */
[----:B------:R-:W-:Y:S02]  /*09d0*/  LOP3.LUT R0, R0, 0xfffffe00, RZ, 0xc0, !PT ;  /* 0xfffffe0000007812 */ /* 0x000fe400078ec0ff */
[----:B------:R-:W-:Y:S02]  /*09e0*/  LEA.HI R2, R2, R57, RZ, 0x5 ;  /* 0x0000003902027211 */ /* 0x000fe400078f28ff */
[----:B------:R-:W-:Y:S02]  /*09f0*/  LOP3.LUT R58, R0, 0x1f, R57, 0xf8, !PT ;  /* 0x0000001f003a7812 */ /* 0x000fe400078ef839 */
[----:B------:R-:W-:Y:S02]  /*0a00*/  SHF.R.S32.HI R0, RZ, 0x5, R2 ;  /* 0x00000005ff007819 */ /* 0x000fe40000011402 */
[----:B----4-:R-:W-:Y:S02]  /*0a10*/  SHF.R.S32.HI R59, RZ, 0x1f, R58 ;  /* 0x0000001fff3b7819 */ /* 0x010fe4000001143a */
.L_x_688:
[----:B------:R-:W-:Y:S01]  /*0a20*/  ULDC UR15, c[0x0][0x174] ;  /* 0x00005d00000f7ab9 */ /* 0x000fe20000000800 */
[----:B------:R-:W-:Y:S01]  /*0a30*/  BAR.SYNC.DEFER_BLOCKING 0x0 ;  /* 0x0000000000007b1d */ /* 0x000fe20000010000 */
[----:B------:R-:W-:Y:S01]  /*0a40*/  UIADD3 UR15, -UR7, UR15, URZ ;  /* 0x0000000f070f7290 */ /* 0x000fe2000fffe13f */
[----:B------:R-:W-:-:S02]  /*0a50*/  LOP3.LUT R42, R58, 0x20, RZ, 0xfc, !PT ;  /* 0x000000203a2a7812 */ /* 0x000fc400078efcff */
[C---:B------:R-:W-:Y:S01]  /*0a60*/  LEA R8, P3, R58.reuse, UR23, 0x1 ;  /* 0x000000173a087c11 */ /* 0x040fe2000f8608ff */
        /* <DEDUP_REMOVED lines=22> */
[C---:B-1----:R-:W-:Y:S02]  /*0bd0*/  LOP3.LUT R4, R58.reuse, 0x180, RZ, 0xfc, !PT ;  /* 0x000001803a047812 */ /* 0x042fe400078efcff */
        /* <DEDUP_REMOVED lines=62> */
[----:B------:R-:W-:Y:S02]  /*0fc0*/  IADD3 R49, R30, 0x120, RZ ;  /* 0x000001201e317810 */ /* 0x000fe40007ffe0ff */
        /* <DEDUP_REMOVED lines=25> */
[----:B------:R-:W-:Y:S01]  /*1160*/  STL [R1+0x20], R148 ;  /* 0x0000209401007387 */ /* 0x000fe20000100800 */
[-C--:B------:R-:W-:Y:S01]  /*1170*/  LEA.HI.SX32 R63, R63, R30.reuse, 0x1b ;  /* 0x0000001e3f3f7211 */ /* 0x080fe200078fdaff */
[----:B------:R-:W-:Y:S01]  /*1180*/  IMAD.SHL.U32 R163, R53, 0x2, RZ ;  /* 0x0000000235a37824 */ /* 0x000fe200078e00ff */
[----:B------:R-:W-:-:S02]  /*1190*/  LEA.HI.SX32 R65, R65, R30, 0x1b ;  /* 0x0000001e41417211 */ /* 0x000fc400078fdaff */
[----:B------:R-:W-:Y:S01]  /*11a0*/  SHF.L.U32 R164, R51, 0x1, RZ ;  /* 0x0000000133a47819 */ /* 0x000fe200000006ff */
[----:B------:R-:W-:Y:S01]  /*11b0*/  STL [R1+0x1c], R147 ;  /* 0x00001c9301007387 */ /* 0x000fe20000100800 */
[----:B------:R-:W-:Y:S01]  /*11c0*/  SHF.L.U32 R162, R55, 0x1, RZ ;  /* 0x0000000137a27819 */ /* 0x000fe200000006ff */
[----:B------:R-:W-:Y:S01]  /*11d0*/  IMAD.SHL.U32 R161, R61, 0x2, RZ ;  /* 0x000000023da17824 */ /* 0x000fe200078e00ff */
[C---:B------:R-:W-:Y:S01]  /*11e0*/  SHF.L.U32 R44, R58.reuse, 0x1, RZ ;  /* 0x000000013a2c7819 */ /* 0x040fe200000006ff */
[----:B------:R-:W-:Y:S01]  /*11f0*/  STL [R1+0x18], R146 ;  /* 0x0000189201007387 */ /* 0x000fe20000100800 */
[----:B------:R-:W-:Y:S01]  /*1200*/  SHF.L.U32 R160, R63, 0x1, RZ ;  /* 0x000000013fa07819 */ /* 0x000fe200000006ff */
[----:B------:R-:W-:Y:S01]  /*1210*/  IMAD.SHL.U32 R158, R65, 0x2, RZ ;  /* 0x00000002419e7824 */ /* 0x000fe200078e00ff */
[----:B------:R-:W-:Y:S01]  /*1220*/  SHF.L.U64.HI R36, R58, 0x1, R59 ;  /* 0x000000013a247819 */ /* 0x000fe2000001023b */
[----:B------:R-:W-:Y:S01]  /*1230*/  STL [R1+0x14], R145 ;  /* 0x0000149101007387 */ /* 0x000fe20000100800 */
[----:B------:R-:W-:-:S03]  /*1240*/  IADD3 R8, P0, R44, UR21, RZ ;  /* 0x000000152c087c10 */ /* 0x000fc6000ff1e0ff */
[----:B------:R-:W-:Y:S04]  /*1250*/  STL [R1+0x10], R144 ;  /* 0x0000109001007387 */ /* 0x000fe80000100800 */
[----:B------:R-:W-:Y:S04]  /*1260*/  STL [R1+0xc], R143 ;  /* 0x00000c8f01007387 */ /* 0x000fe80000100800 */
[----:B------:R-:W-:Y:S01]  /*1270*/  STL [R1+0x8], R142 ;  /* 0x0000088e01007387 */ /* 0x000fe20000100800 */
[----:B------:R-:W-:-:S03]  /*1280*/  IADD3.X R9, R36, UR20, RZ, P0, !PT ;  /* 0x0000001424097c10 */ /* 0x000fc600087fe4ff */
[----:B------:R-:W-:Y:S04]  /*1290*/  STL [R1+0x4], R141 ;  /* 0x0000048d01007387 */ /* 0x000fe80000100800 */
[----:B------:R-:W-:Y:S04]  /*12a0*/  STL [R1], R140 ;  /* 0x0000008c01007387 */ /* 0x000fe80000100800 */
[----:B------:R-:W-:Y:S04]  /*12b0*/  STL [R1+0x30], R36 ;  /* 0x0000302401007387 */ /* 0x000fe80000100800 */
[----:B------:R-:W-:Y:S01]  /*12c0*/  STL [R1+0x34], R44 ;  /* 0x0000342c01007387 */ /* 0x000fe20000100800 */
[----:B------:R-:W-:-:S02]  /*12d0*/  ISETP.GE.AND P2, PT, R58, UR6, PT ;  /* 0x000000063a007c0c */ /* 0x000fc4000bf46270 */
[----:B------:R-:W-:Y:S02]  /*12e0*/  ISETP.GE.AND P1, PT, R42, UR6, PT ;  /* 0x000000062a007c0c */ /* 0x000fe4000bf26270 */
[----:B------:R-:W-:Y:S02]  /*12f0*/  ISETP.GE.AND P0, PT, R41, UR6, PT ;  /* 0x0000000629007c0c */ /* 0x000fe4000bf06270 */
[----:B------:R-:W-:Y:S02]  /*1300*/  ISETP.GE.AND P4, PT, R40, UR6, PT ;  /* 0x0000000628007c0c */ /* 0x000fe4000bf86270 */
[----:B------:R-:W-:Y:S02]  /*1310*/  ISETP.GE.AND P6, PT, R16, UR6, PT ;  /* 0x0000000610007c0c */ /* 0x000fe4000bfc6270 */
[----:B------:R-:W-:Y:S02]  /*1320*/  ISETP.GE.AND P5, PT, R15, UR6, PT ;  /* 0x000000060f007c0c */ /* 0x000fe4000bfa6270 */
[----:B------:R-:W-:Y:S01]  /*1330*/  ISETP.GE.AND P3, PT, R14, UR6, PT ;  /* 0x000000060e007c0c */ /* 0x000fe2000bf66270 */
        /* <DEDUP_REMOVED lines=101> */
[----:B---3--:R0:W-:Y:S04]  /*1990*/  STS.U16 [R147+0x40], R17 ;  /* 0x0000401193007388 */ /* 0x0081e80000000400 */
[----:B----4-:R-:W-:Y:S04]  /*19a0*/  STS.U16 [R146+0x80], R18 ;  /* 0x0000801292007388 */ /* 0x010fe80000000400 */
[----:B-----5:R-:W-:Y:S04]  /*19b0*/  STS.U16 [R145+0xc0], R19 ;  /* 0x0000c01391007388 */ /* 0x020fe80000000400 */
[----:B------:R-:W-:Y:S04]  /*19c0*/  STS.U16 [R144+0x100], R20 ;  /* 0x0001001490007388 */ /* 0x000fe80000000400 */
[----:B------:R-:W-:Y:S04]  /*19d0*/  STS.U16 [R143+0x140], R21 ;  /* 0x000140158f007388 */ /* 0x000fe80000000400 */
[----:B------:R1:W-:Y:S04]  /*19e0*/  STS.U16 [R142+0x180], R22 ;  /* 0x000180168e007388 */ /* 0x0003e80000000400 */
[----:B------:R2:W-:Y:S04]  /*19f0*/  STS.U16 [R141+0x1c0], R23 ;  /* 0x0001c0178d007388 */ /* 0x0005e80000000400 */
        /* <DEDUP_REMOVED lines=29> */
[----:B------:R0:W2:Y:S01]  /*1bd0*/  @!P2 LDG.E.U16 R17, [R8.64] ;  /* 0x0000001c0811a981 */ /* 0x0000a2000c1e1500 */
        /* <DEDUP_REMOVED lines=37> */
[----:B---3--:R-:W-:Y:S01]  /*1e30*/  MOV R10, UR14 ;  /* 0x0000000e000a7c02 */ /* 0x008fe20008000f00 */
        /* <DEDUP_REMOVED lines=11> */
[----:B------:R-:W-:Y:S01]  /*1ef0*/  ULDC.64 UR36, c[0x0][0x1f8] ;  /* 0x00007e0000247ab9 */ /* 0x000fe20000000a00 */
[----:B------:R-:W-:Y:S01]  /*1f00*/  @!P0 IADD3 R11, R11, UR39, RZ ;  /* 0x000000270b0b8c10 */ /* 0x000fe2000fffe0ff */
[----:B------:R-:W-:Y:S01]  /*1f10*/  UIADD3 UR11, UR11, UR38, URZ ;  /* 0x000000260b0b7290 */ /* 0x000fe2000fffe03f */
[----:B------:R-:W-:Y:S01]  /*1f20*/  IMAD.U32 R19, RZ, RZ, UR41 ;  /* 0x00000029ff137e24 */ /* 0x000fe2000f8e00ff */
[----:B------:R-:W-:-:S02]  /*1f30*/  UIADD3 UR39, UP1, UR12, UR4, URZ ;  /* 0x000000040c277290 */ /* 0x000fc4000ff3e03f */
[----:B------:R-:W-:Y:S01]  /*1f40*/  UIMAD UR38, UR40, UR36, URZ ;  /* 0x00000024282672a4 */ /* 0x000fe2000f8e023f */
[C---:B------:R-:W-:Y:S01]  /*1f50*/  @!P0 IMAD.WIDE.U32 R8, R19.reuse, c[0x0][0x1f8], R8 ;  /* 0x00007e0013088a25 */ /* 0x040fe200078e0008 */
[C---:B------:R-:W-:Y:S02]  /*1f60*/  LEA R20, P4, R58.reuse, c[0x0][0x258], 0x1 ;  /* 0x000096003a147a11 */ /* 0x040fe400078808ff */
[----:B------:R-:W-:Y:S01]  /*1f70*/  UIMAD UR38, UR41, UR37, UR38 ;  /* 0x00000025292672a4 */ /* 0x000fe2000f8e0226 */
[----:B------:R-:W-:Y:S01]  /*1f80*/  MOV R21, UR39 ;  /* 0x0000002700157c02 */ /* 0x000fe20008000f00 */
[----:B------:R-:W-:Y:S01]  /*1f90*/  UIMAD.WIDE.U32 UR36, UR41, UR36, UR10 ;  /* 0x00000024292472a5 */ /* 0x000fe2000f8e000a */
[----:B------:R-:W-:Y:S01]  /*1fa0*/  @!P0 IMAD.WIDE.U32 R18, R19, c[0x0][0x208], R10 ;  /* 0x0000820013128a25 */ /* 0x000fe200078e000a */
        /* <DEDUP_REMOVED lines=21> */
[C---:B------:R-:W-:Y:S02]  /*2100*/  @!P0 LEA R8, P2, R74.reuse, c[0x0][0x268], 0x1 ;  /* 0x00009a004a088a11 */ /* 0x040fe400078408ff */
[----:B------:R-:W-:Y:S02]  /*2110*/  @!P0 LEA R20, P4, R21, c[0x0][0x258], 0x1 ;  /* 0x0000960015148a11 */ /* 0x000fe400078808ff */
[----:B------:R-:W-:Y:S02]  /*2120*/  @!P0 LEA.HI.X R9, R74, c[0x0][0x26c], R75, 0x1, P2 ;  /* 0x00009b004a098a11 */ /* 0x000fe400010f0c4b */
[----:B------:R-:W-:Y:S02]  /*2130*/  ISETP.GE.AND P2, PT, R41, UR6, PT ;  /* 0x0000000629007c0c */ /* 0x000fe4000bf46270 */
[----:B------:R-:W-:Y:S02]  /*2140*/  @!P0 LEA.HI.X R21, R21, c[0x0][0x25c], R72, 0x1, P4 ;  /* 0x0000970015158a11 */ /* 0x000fe400020f0c48 */
[----:B------:R-:W-:-:S02]  /*2150*/  ISETP.GE.AND P3, PT, R16, UR6, PT ;  /* 0x0000000610007c0c */ /* 0x000fc4000bf66270 */
[----:B------:R-:W-:Y:S02]  /*2160*/  ISETP.GE.AND P4, PT, R42, UR6, PT ;  /* 0x000000062a007c0c */ /* 0x000fe4000bf86270 */
[----:B------:R-:W-:Y:S02]  /*2170*/  ISETP.GE.AND P5, PT, R15, UR6, PT ;  /* 0x000000060f007c0c */ /* 0x000fe4000bfa6270 */
[----:B------:R-:W-:Y:S01]  /*2180*/  ISETP.GE.AND P6, PT, R14, UR6, PT ;  /* 0x000000060e007c0c */ /* 0x000fe2000bfc6270 */
[----:B--2---:R-:W-:Y:S04]  /*2190*/  STS.U16 [R148], R17 ;  /* 0x0000001194007388 */ /* 0x004fe80000000400 */
[----:B----4-:R-:W-:Y:S04]  /*21a0*/  STS.U16 [R147+0x40], R22 ;  /* 0x0000401693007388 */ /* 0x010fe80000000400 */
[----:B-----5:R-:W-:Y:S04]  /*21b0*/  STS.U16 [R146+0x80], R23 ;  /* 0x0000801792007388 */ /* 0x020fe80000000400 */
[----:B------:R-:W-:Y:S04]  /*21c0*/  STS.U16 [R145+0xc0], R43 ;  /* 0x0000c02b91007388 */ /* 0x000fe80000000400 */
[----:B------:R0:W-:Y:S04]  /*21d0*/  STS.U16 [R144+0x100], R60 ;  /* 0x0001003c90007388 */ /* 0x0001e80000000400 */
[----:B------:R-:W-:Y:S04]  /*21e0*/  STS.U16 [R143+0x140], R61 ;  /* 0x0001403d8f007388 */ /* 0x000fe80000000400 */
[----:B------:R-:W-:Y:S04]  /*21f0*/  STS.U16 [R142+0x180], R62 ;  /* 0x0001803e8e007388 */ /* 0x000fe80000000400 */
[----:B------:R-:W-:Y:S04]  /*2200*/  STS.U16 [R141+0x1c0], R63 ;  /* 0x0001c03f8d007388 */ /* 0x000fe80000000400 */
[----:B------:R1:W-:Y:S04]  /*2210*/  STS.U16 [R140+0x200], R64 ;  /* 0x000200408c007388 */ /* 0x0003e80000000400 */
        /* <DEDUP_REMOVED lines=27> */
[----:B------:R-:W5:Y:S01]  /*23d0*/  @!P1 LDG.E.U16 R60, [R18.64+-0xf40] ;  /* 0xfff0c01c123c9981 */ /* 0x000f62000c1e1500 */
[----:B------:R-:W-:Y:S02]  /*23e0*/  ISETP.GE.AND P1, PT, R13, UR6, PT ;  /* 0x000000060d007c0c */ /* 0x000fe4000bf26270 */
[----:B--2---:R-:W-:-:S11]  /*23f0*/  PRMT R65, RZ, 0x7610, R65 ;  /* 0x00007610ff417816 */ /* 0x004fd60000000041 */
[----:B------:R-:W2:Y:S01]  /*2400*/  @!P1 LDG.E.U16 R64, [R18.64+-0xe40] ;  /* 0xfff1c01c12409981 */ /* 0x000ea2000c1e1500 */
[----:B------:R-:W-:Y:S02]  /*2410*/  ISETP.GE.AND P1, PT, R12, UR6, PT ;  /* 0x000000060c007c0c */ /* 0x000fe4000bf26270 */
[----:B------:R-:W-:Y:S02]  /*2420*/  PRMT R66, RZ, 0x7610, R66 ;  /* 0x00007610ff427816 */ /* 0x000fe40000000042 */
[----:B------:R-:W-:Y:S02]  /*2430*/  PRMT R43, RZ, 0x7610, R43 ;  /* 0x00007610ff2b7816 */ /* 0x000fe4000000002b */
[----:B------:R-:W-:Y:S02]  /*2440*/  PRMT R61, RZ, 0x7610, R61 ;  /* 0x00007610ff3d7816 */ /* 0x000fe4000000003d */
[----:B------:R-:W-:Y:S02]  /*2450*/  PRMT R23, RZ, 0x7610, R23 ;  /* 0x00007610ff177816 */ /* 0x000fe40000000017 */
[----:B------:R-:W-:Y:S01]  /*2460*/  PRMT R22, RZ, 0x7610, R22 ;  /* 0x00007610ff167816 */ /* 0x000fe20000000016 */
[----:B------:R-:W2:Y:S04]  /*2470*/  @!P2 LDG.E.U16 R43, [R18.64+-0xf80] ;  /* 0xfff0801c122ba981 */ /* 0x000ea8000c1e1500 */
[----:B------:R-:W2:Y:S01]  /*2480*/  @!P1 LDG.E.U16 R65, [R18.64+-0xe00] ;  /* 0xfff2001c12419981 */ /* 0x000ea2000c1e1500 */
[----:B------:R-:W-:-:S02]  /*2490*/  ISETP.GE.AND P1, PT, R7, UR6, PT ;  /* 0x0000000607007c0c */ /* 0x000fc4000bf26270 */
[----:B------:R-:W-:Y:S01]  /*24a0*/  PRMT R62, RZ, 0x7610, R62 ;  /* 0x00007610ff3e7816 */ /* 0x000fe2000000003e */
[----:B------:R-:W2:Y:S01]  /*24b0*/  @!P3 LDG.E.U16 R61, [R18.64+-0xf00] ;  /* 0xfff1001c123db981 */ /* 0x000ea2000c1e1500 */
[----:B------:R-:W-:Y:S02]  /*24c0*/  PRMT R63, RZ, 0x7610, R63 ;  /* 0x00007610ff3f7816 */ /* 0x000fe4000000003f */
[----:B------:R-:W-:Y:S01]  /*24d0*/  ISETP.GE.AND P2, PT, R5, UR6, PT ;  /* 0x0000000605007c0c */ /* 0x000fe2000bf46270 */
[----:B------:R-:W2:Y:S01]  /*24e0*/  @!P4 LDG.E.U16 R23, [R18.64+-0xfc0] ;  /* 0xfff0401c1217c981 */ /* 0x000ea2000c1e1500 */
[----:B------:R-:W-:-:S03]  /*24f0*/  ISETP.GE.AND P3, PT, R4, UR6, PT ;  /* 0x0000000604007c0c */ /* 0x000fc6000bf66270 */
[----:B------:R0:W2:Y:S04]  /*2500*/  @!P0 LDG.E.U16 R22, [R8.64] ;  /* 0x0000001c08168981 */ /* 0x0000a8000c1e1500 */
[----:B------:R-:W5:Y:S01]  /*2510*/  @!P1 LDG.E.U16 R66, [R18.64+-0xdc0] ;  /* 0xfff2401c12429981 */ /* 0x000f62000c1e1500 */
[----:B------:R-:W-:Y:S02]  /*2520*/  ISETP.GE.AND P1, PT, R6, UR6, PT ;  /* 0x0000000606007c0c */ /* 0x000fe4000bf26270 */
[----:B------:R-:W-:Y:S01]  /*2530*/  ISETP.GE.AND P4, PT, R3, UR6, PT ;  /* 0x0000000603007c0c */ /* 0x000fe2000bf86270 */
[----:B------:R-:W5:Y:S01]  /*2540*/  @!P5 LDG.E.U16 R62, [R18.64+-0xec0] ;  /* 0xfff1401c123ed981 */ /* 0x000f62000c1e1500 */
[----:B------:R-:W-:-:S03]  /*2550*/  ISETP.GE.AND P5, PT, R2, UR6, PT ;  /* 0x0000000602007c0c */ /* 0x000fc6000bfa6270 */
[----:B------:R-:W5:Y:S01]  /*2560*/  @!P6 LDG.E.U16 R63, [R18.64+-0xe80] ;  /* 0xfff1801c123fe981 */ /* 0x000f62000c1e1500 */
[----:B------:R-:W-:Y:S02]  /*2570*/  ISETP.GE.AND P6, PT, R0, UR6, PT ;  /* 0x0000000600007c0c */ /* 0x000fe4000bfc6270 */
[----:B0-----:R-:W-:Y:S02]  /*2580*/  PRMT R9, RZ, 0x7610, R9 ;  /* 0x00007610ff097816 */ /* 0x001fe40000000009 */
[----:B------:R-:W-:Y:S02]  /*2590*/  PRMT R8, RZ, 0x7610, R8 ;  /* 0x00007610ff087816 */ /* 0x000fe40000000008 */
[----:B---3--:R-:W-:Y:S02]  /*25a0*/  PRMT R69, RZ, 0x7610, R69 ;  /* 0x00007610ff457816 */ /* 0x008fe40000000045 */
[----:B------:R-:W-:Y:S01]  /*25b0*/  PRMT R68, RZ, 0x7610, R68 ;  /* 0x00007610ff447816 */ /* 0x000fe20000000044 */
[----:B------:R-:W3:Y:S01]  /*25c0*/  @!P1 LDG.E.U16 R9, [R18.64+-0xd80] ;  /* 0xfff2801c12099981 */ /* 0x000ee2000c1e1500 */
[----:B----4-:R-:W-:-:S02]  /*25d0*/  PRMT R71, RZ, 0x7610, R71 ;  /* 0x00007610ff477816 */ /* 0x010fc40000000047 */
[----:B------:R-:W-:Y:S01]  /*25e0*/  PRMT R73, RZ, 0x7610, R73 ;  /* 0x00007610ff497816 */ /* 0x000fe20000000049 */
[----:B------:R-:W4:Y:S04]  /*25f0*/  @!P2 LDG.E.U16 R8, [R18.64+-0xd40] ;  /* 0xfff2c01c1208a981 */ /* 0x000f28000c1e1500 */
[----:B------:R-:W3:Y:S04]  /*2600*/  @!P3 LDG.E.U16 R69, [R18.64+-0xd00] ;  /* 0xfff3001c1245b981 */ /* 0x000ee8000c1e1500 */
[----:B------:R-:W3:Y:S04]  /*2610*/  @!P4 LDG.E.U16 R68, [R18.64+-0xcc0] ;  /* 0xfff3401c1244c981 */ /* 0x000ee8000c1e1500 */
[----:B------:R-:W3:Y:S04]  /*2620*/  @!P5 LDG.E.U16 R71, [R18.64+-0xc80] ;  /* 0xfff3801c1247d981 */ /* 0x000ee8000c1e1500 */
[----:B------:R-:W4:Y:S01]  /*2630*/  @!P6 LDG.E.U16 R73, [R18.64+-0xc40] ;  /* 0xfff3c01c1249e981 */ /* 0x000f22000c1e1500 */
[----:B------:R-:W-:-:S02]  /*2640*/  P2R R70, PR, RZ, 0x2 ;  /* 0x00000002ff467803 */ /* 0x000fc40000000000 */
[----:B------:R-:W-:Y:S02]  /*2650*/  ISETP.GE.AND P1, PT, R42, UR6, PT ;  /* 0x000000062a007c0c */ /* 0x000fe4000bf26270 */
[----:B------:R-:W-:Y:S02]  /*2660*/  PRMT R84, RZ, 0x7610, R84 ;  /* 0x00007610ff547816 */ /* 0x000fe40000000054 */
[----:B------:R-:W-:Y:S02]  /*2670*/  PRMT R92, RZ, 0x7610, R92 ;  /* 0x00007610ff5c7816 */ /* 0x000fe4000000005c */
[----:B------:R-:W-:Y:S01]  /*2680*/  PRMT R83, RZ, 0x7610, R83 ;  /* 0x00007610ff537816 */ /* 0x000fe20000000053 */
[----:B--2---:R-:W-:Y:S04]  /*2690*/  STS.U16 [R148], R22 ;  /* 0x0000001694007388 */ /* 0x004fe80000000400 */
[----:B------:R-:W-:Y:S04]  /*26a0*/  STS.U16 [R147+0x40], R23 ;  /* 0x0000401793007388 */ /* 0x000fe80000000400 */
[----:B------:R-:W-:Y:S04]  /*26b0*/  STS.U16 [R146+0x80], R43 ;  /* 0x0000802b92007388 */ /* 0x000fe80000000400 */
[----:B-----5:R-:W-:Y:S04]  /*26c0*/  STS.U16 [R145+0xc0], R60 ;  /* 0x0000c03c91007388 */ /* 0x020fe80000000400 */
[----:B------:R-:W-:Y:S04]  /*26d0*/  STS.U16 [R144+0x100], R61 ;  /* 0x0001003d90007388 */ /* 0x000fe80000000400 */
[----:B------:R0:W-:Y:S04]  /*26e0*/  STS.U16 [R143+0x140], R62 ;  /* 0x0001403e8f007388 */ /* 0x0001e80000000400 */
[----:B------:R-:W-:Y:S04]  /*26f0*/  STS.U16 [R142+0x180], R63 ;  /* 0x0001803f8e007388 */ /* 0x000fe80000000400 */
[----:B------:R-:W-:Y:S04]  /*2700*/  STS.U16 [R141+0x1c0], R64 ;  /* 0x0001c0408d007388 */ /* 0x000fe80000000400 */
[----:B------:R-:W-:Y:S04]  /*2710*/  STS.U16 [R140+0x200], R65 ;  /* 0x000200418c007388 */ /* 0x000fe80000000400 */
[----:B------:R-:W-:Y:S04]  /*2720*/  STS.U16 [R165+0x240], R66 ;  /* 0x00024042a5007388 */ /* 0x000fe80000000400 */
[----:B---3--:R-:W-:Y:S04]  /*2730*/  STS.U16 [R164+0x280], R9 ;  /* 0x00028009a4007388 */ /* 0x008fe80000000400 */
[----:B----4-:R1:W-:Y:S04]  /*2740*/  STS.U16 [R163+0x2c0], R8 ;  /* 0x0002c008a3007388 */ /* 0x0103e80000000400 */
[----:B------:R-:W-:Y:S04]  /*2750*/  STS.U16 [R162+0x300], R69 ;  /* 0x00030045a2007388 */ /* 0x000fe80000000400 */
[----:B------:R2:W-:Y:S04]  /*2760*/  STS.U16 [R161+0x340], R68 ;  /* 0x00034044a1007388 */ /* 0x0005e80000000400 */
[----:B------:R3:W-:Y:S04]  /*2770*/  STS.U16 [R160+0x380], R71 ;  /* 0x00038047a0007388 */ /* 0x0007e80000000400 */
[----:B------:R-:W-:Y:S01]  /*2780*/  STS.U16 [R158+0x3c0], R73 ;  /* 0x0003c0499e007388 */ /* 0x000fe20000000400 */
[----:B------:R-:W-:-:S06]  /*2790*/  NOP ;  /* 0x0000000000007918 */ /* 0x000fcc0000000000 */
[----:B------:R-:W-:Y:S04]  /*27a0*/  LDS.U16 R72, [R56] ;  /* 0x0000000038487984 */ /* 0x000fe80000000400 */
[----:B------:R-:W-:Y:S04]  /*27b0*/  LDS.U16 R18, [R56+0x2] ;  /* 0x0000020038127984 */ /* 0x000fe80000000400 */
[----:B------:R-:W4:Y:S04]  /*27c0*/  LDS.U16 R74, [R56+0x4] ;  /* 0x00000400384a7984 */ /* 0x000f280000000400 */
        /* <DEDUP_REMOVED lines=10> */
[----:B------:R-:W2:Y:S04]  /*2870*/  LDS.U16 R23, [R56+0x1a] ;  /* 0x00001a0038177984 */ /* 0x000ea80000000400 */
[----:B------:R-:W2:Y:S04]  /*2880*/  LDS.U16 R22, [R56+0x1c] ;  /* 0x00001c0038167984 */ /* 0x000ea80000000400 */
[----:B------:R-:W-:Y:S04]  /*2890*/  LDS.U16 R91, [R56+0x1e] ;  /* 0x00001e00385b7984 */ /* 0x000fe80000000400 */
[----:B------:R-:W-:Y:S01]  /*28a0*/  BAR.SYNC.DEFER_BLOCKING 0x0 ;  /* 0x0000000000007b1d */ /* 0x000fe20000010000 */
[----:B0-----:R-:W-:-:S02]  /*28b0*/  PRMT R62, RZ, 0x7610, R62 ;  /* 0x00007610ff3e7816 */ /* 0x001fc4000000003e */
[----:B-1----:R-:W-:Y:S02]  /*28c0*/  PRMT R8, RZ, 0x7610, R8 ;  /* 0x00007610ff087816 */ /* 0x002fe40000000008 */
[----:B------:R-:W-:Y:S02]  /*28d0*/  PRMT R63, RZ, 0x7610, R63 ;  /* 0x00007610ff3f7816 */ /* 0x000fe4000000003f */
[----:B------:R-:W-:Y:S01]  /*28e0*/  PRMT R64, RZ, 0x7610, R64 ;  /* 0x00007610ff407816 */ /* 0x000fe20000000040 */
[----:B------:R0:W5:Y:S01]  /*28f0*/  @!P0 LDG.E.U16 R62, [R20.64] ;  /* 0x0000001c143e8981 */ /* 0x000162000c1e1500 */
[----:B------:R-:W-:-:S03]  /*2900*/  ISETP.GE.AND P0, PT, R41, UR6, PT ;  /* 0x0000000629007c0c */ /* 0x000fc6000bf06270 */
[----:B------:R1:W5:Y:S01]  /*2910*/  @!P1 LDG.E.U16 R8, [R10.64+-0xfc0] ;  /* 0xfff0401c0a089981 */ /* 0x000362000c1e1500 */
[----:B------:R-:W-:Y:S02]  /*2920*/  ISETP.GE.AND P1, PT, R40, UR6, PT ;  /* 0x0000000628007c0c */ /* 0x000fe4000bf26270 */
[----:B------:R-:W-:Y:S01]  /*2930*/  PRMT R65, RZ, 0x7610, R65 ;  /* 0x00007610ff417816 */ /* 0x000fe20000000041 */
[----:B------:R1:W5:Y:S01]  /*2940*/  @!P2 LDG.E.U16 R92, [R10.64+-0xd40] ;  /* 0xfff2c01c0a5ca981 */ /* 0x000362000c1e1500 */
[----:B------:R-:W-:Y:S02]  /*2950*/  PRMT R66, RZ, 0x7610, R66 ;  /* 0x00007610ff427816 */ /* 0x000fe40000000042 */
[----:B--2---:R-:W-:Y:S01]  /*2960*/  PRMT R68, RZ, 0x7610, R68 ;  /* 0x00007610ff447816 */ /* 0x004fe20000000044 */
[----:B------:R1:W2:Y:S04]  /*2970*/  @!P3 LDG.E.U16 R83, [R10.64+-0xd00] ;  /* 0xfff3001c0a53b981 */ /* 0x0002a8000c1e1500 */
[----:B------:R1:W2:Y:S01]  /*2980*/  @!P0 LDG.E.U16 R63, [R10.64+-0xf80] ;  /* 0xfff0801c0a3f8981 */ /* 0x0002a2000c1e1500 */
[----:B------:R-:W-:-:S03]  /*2990*/  ISETP.GE.AND P0, PT, R16, UR6, PT ;  /* 0x0000000610007c0c */ /* 0x000fc6000bf06270 */
[----:B------:R1:W2:Y:S01]  /*29a0*/  @!P1 LDG.E.U16 R64, [R10.64+-0xf40] ;  /* 0xfff0c01c0a409981 */ /* 0x0002a2000c1e1500 */
[----:B------:R-:W-:-:S09]  /*29b0*/  ISETP.GE.AND P1, PT, R15, UR6, PT ;  /* 0x000000060f007c0c */ /* 0x000fd2000bf26270 */
[----:B------:R1:W2:Y:S01]  /*29c0*/  @!P0 LDG.E.U16 R65, [R10.64+-0xf00] ;  /* 0xfff1001c0a418981 */ /* 0x0002a2000c1e1500 */
[----:B------:R-:W-:-:S03]  /*29d0*/  ISETP.GE.AND P0, PT, R14, UR6, PT ;  /* 0x000000060e007c0c */ /* 0x000fc6000bf06270 */
[----:B------:R1:W2:Y:S01]  /*29e0*/  @!P1 LDG.E.U16 R66, [R10.64+-0xec0] ;  /* 0xfff1401c0a429981 */ /* 0x0002a2000c1e1500 */
[----:B------:R-:W-:Y:S02]  /*29f0*/  ISETP.GE.AND P1, PT, R13, UR6, PT ;  /* 0x000000060d007c0c */ /* 0x000fe4000bf26270 */
[----:B------:R-:W-:-:S07]  /*2a00*/  PRMT R69, RZ, 0x7610, R69 ;  /* 0x00007610ff457816 */ /* 0x000fce0000000045 */
[----:B------:R1:W2:Y:S01]  /*2a10*/  @!P0 LDG.E.U16 R68, [R10.64+-0xe80] ;  /* 0xfff1801c0a448981 */ /* 0x0002a2000c1e1500 */
[----:B------:R-:W-:-:S03]  /*2a20*/  ISETP.GE.AND P0, PT, R12, UR6, PT ;  /* 0x000000060c007c0c */ /* 0x000fc6000bf06270 */
[----:B------:R1:W2:Y:S01]  /*2a30*/  @!P1 LDG.E.U16 R69, [R10.64+-0xe40] ;  /* 0xfff1c01c0a459981 */ /* 0x0002a2000c1e1500 */
[----:B------:R-:W-:Y:S02]  /*2a40*/  ISETP.NE.AND P1, PT, R70, RZ, PT ;  /* 0x000000ff4600720c */ /* 0x000fe40003f25270 */
[----:B------:R-:W-:-:S07]  /*2a50*/  PRMT R70, RZ, 0x7610, R70 ;  /* 0x00007610ff467816 */ /* 0x000fce0000000046 */
[----:B------:R1:W2:Y:S01]  /*2a60*/  @!P0 LDG.E.U16 R70, [R10.64+-0xe00] ;  /* 0xfff2001c0a468981 */ /* 0x0002a2000c1e1500 */
[----:B------:R-:W-:Y:S02]  /*2a70*/  ISETP.GE.AND P0, PT, R7, UR6, PT ;  /* 0x0000000607007c0c */ /* 0x000fe4000bf06270 */
[----:B---3--:R-:W-:Y:S02]  /*2a80*/  PRMT R71, RZ, 0x7610, R71 ;  /* 0x00007610ff477816 */ /* 0x008fe40000000047 */
[----:B------:R-:W-:Y:S02]  /*2a90*/  PRMT R60, RZ, 0x7610, R60 ;  /* 0x00007610ff3c7816 */ /* 0x000fe4000000003c */
[----:B------:R-:W-:Y:S02]  /*2aa0*/  PRMT R61, RZ, 0x7610, R61 ;  /* 0x00007610ff3d7816 */ /* 0x000fe4000000003d */
[----:B0-----:R-:W-:Y:S01]  /*2ab0*/  PRMT R21, RZ, 0x7610, R21 ;  /* 0x00007610ff157816 */ /* 0x001fe20000000015 */
[----:B------:R1:W3:Y:S04]  /*2ac0*/  @!P1 LDG.E.U16 R71, [R10.64+-0xd80] ;  /* 0xfff2801c0a479981 */ /* 0x0002e8000c1e1500 */
[----:B------:R1:W3:Y:S04]  /*2ad0*/  @!P0 LDG.E.U16 R84, [R10.64+-0xdc0] ;  /* 0xfff2401c0a548981 */ /* 0x0002e8000c1e1500 */
[----:B------:R1:W3:Y:S04]  /*2ae0*/  @!P4 LDG.E.U16 R60, [R10.64+-0xcc0] ;  /* 0xfff3401c0a3cc981 */ /* 0x0002e8000c1e1500 */
[----:B------:R1:W3:Y:S04]  /*2af0*/  @!P5 LDG.E.U16 R61, [R10.64+-0xc80] ;  /* 0xfff3801c0a3dd981 */ /* 0x0002e8000c1e1500 */
[----:B------:R1:W3:Y:S01]  /*2b00*/  @!P6 LDG.E.U16 R21, [R10.64+-0xc40] ;  /* 0xfff3c01c0a15e981 */ /* 0x0002e2000c1e1500 */
[----:B----4-:R-:W-:-:S02]  /*2b10*/  HADD2.F32 R74, -RZ, R74.H0_H0 ;  /* 0x2000004aff4a7230 */ /* 0x010fc40000004100 */
[----:B------:R-:W-:Y:S02]  /*2b20*/  HADD2.F32 R73, -RZ, R18.H0_H0 ;  /* 0x20000012ff497230 */ /* 0x000fe40000004100 */
[----:B------:R-:W-:Y:S01]  /*2b30*/  HADD2.F32 R72, -RZ, R72.H0_H0 ;  /* 0x20000048ff487230 */ /* 0x000fe20000004100 */
[----:B------:R-:W-:Y:S01]  /*2b40*/  FMUL.FTZ R19, R74, -1.4426950216293334961 ;  /* 0xbfb8aa3b4a137820 */ /* 0x000fe20000410000 */
[----:B------:R-:W-:Y:S01]  /*2b50*/  HADD2.F32 R23, -RZ, R23.H0_H0 ;  /* 0x20000017ff177230 */ /* 0x000fe20000004100 */
[----:B------:R-:W-:Y:S01]  /*2b60*/  FMUL.FTZ R18, R73, -1.4426950216293334961 ;  /* 0xbfb8aa3b49127820 */ /* 0x000fe20000410000 */
[----:B------:R-:W-:Y:S01]  /*2b70*/  HADD2.F32 R101, -RZ, R101.H0_H0 ;  /* 0x20000065ff657230 */ /* 0x000fe20000004100 */
[----:B------:R-:W-:Y:S01]  /*2b80*/  FMUL.FTZ R9, R72, -1.4426950216293334961 ;  /* 0xbfb8aa3b48097820 */ /* 0x000fe20000410000 */
[----:B------:R-:W0:Y:S01]  /*2b90*/  MUFU.EX2 R95, R19 ;  /* 0x00000013005f7308 */ /* 0x000e220000000800 */
[----:B------:R-:W-:Y:S02]  /*2ba0*/  HADD2.F32 R75, -RZ, R75.H0_H0 ;  /* 0x2000004bff4b7230 */ /* 0x000fe40000004100 */
[----:B------:R-:W-:-:S05]  /*2bb0*/  HADD2.F32 R76, -RZ, R76.H0_H0 ;  /* 0x2000004cff4c7230 */ /* 0x000fca0000004100 */
[----:B------:R4:W0:Y:S01]  /*2bc0*/  MUFU.EX2 R94, R18 ;  /* 0x00000012005e7308 */ /* 0x0008220000000800 */
[----:B-1----:R-:W-:Y:S01]  /*2bd0*/  FMUL.FTZ R10, R75, -1.4426950216293334961 ;  /* 0xbfb8aa3b4b0a7820 */ /* 0x002fe20000410000 */
[----:B------:R-:W-:-:S06]  /*2be0*/  HADD2.F32 R77, -RZ, R77.H0_H0 ;  /* 0x2000004dff4d7230 */ /* 0x000fcc0000004100 */
[----:B------:R-:W1:Y:S01]  /*2bf0*/  MUFU.EX2 R93, R9 ;  /* 0x00000009005d7308 */ /* 0x000e620000000800 */
[----:B------:R-:W-:Y:S02]  /*2c00*/  FMUL.FTZ R11, R76, -1.4426950216293334961 ;  /* 0xbfb8aa3b4c0b7820 */ /* 0x000fe40000410000 */
[----:B----4-:R-:W-:-:S05]  /*2c10*/  FMUL.FTZ R18, R77, -1.4426950216293334961 ;  /* 0xbfb8aa3b4d127820 */ /* 0x010fca0000410000 */
[----:B------:R-:W4:Y:S01]  /*2c20*/  MUFU.EX2 R96, R10 ;  /* 0x0000000a00607308 */ /* 0x000f220000000800 */
[----:B0-----:R-:W-:Y:S02]  /*2c30*/  FADD.FTZ R95, R95, 1 ;  /* 0x3f8000005f5f7421 */ /* 0x001fe40000010000 */
[----:B------:R-:W-:Y:S01]  /*2c40*/  FADD.FTZ R94, R94, 1 ;  /* 0x3f8000005e5e7421 */ /* 0x000fe20000010000 */
[----:B------:R-:W-:-:S04]  /*2c50*/  HADD2.F32 R79, -RZ, R79.H0_H0 ;  /* 0x2000004fff4f7230 */ /* 0x000fc80000004100 */
[----:B------:R-:W0:Y:S01]  /*2c60*/  MUFU.EX2 R97, R11 ;  /* 0x0000000b00617308 */ /* 0x000e220000000800 */
[----:B-1----:R-:W-:Y:S01]  /*2c70*/  FADD.FTZ R93, R93, 1 ;  /* 0x3f8000005d5d7421 */ /* 0x002fe20000010000 */
[----:B------:R-:W-:Y:S01]  /*2c80*/  HADD2.F32 R78, -RZ, R78.H0_H0 ;  /* 0x2000004eff4e7230 */ /* 0x000fe20000004100 */
[----:B------:R-:W-:-:S05]  /*2c90*/  FMUL.FTZ R20, R79, -1.4426950216293334961 ;  /* 0xbfb8aa3b4f147820 */ /* 0x000fca0000410000 */
[----:B------:R-:W1:Y:S01]  /*2ca0*/  MUFU.EX2 R18, R18 ;  /* 0x0000001200127308 */ /* 0x000e620000000800 */
[----:B----4-:R-:W-:-:S07]  /*2cb0*/  FADD.FTZ R96, R96, 1 ;  /* 0x3f80000060607421 */ /* 0x010fce0000010000 */
[----:B------:R-:W-:Y:S08]  /*2cc0*/  MUFU.RCP R130, R95 ;  /* 0x0000005f00827308 */ /* 0x000ff00000001000 */
[----:B------:R-:W4:Y:S01]  /*2cd0*/  MUFU.RCP R131, R94 ;  /* 0x0000005e00837308 */ /* 0x000f220000001000 */
[----:B------:R-:W-:-:S07]  /*2ce0*/  FMUL.FTZ R9, R78, -1.4426950216293334961 ;  /* 0xbfb8aa3b4e097820 */ /* 0x000fce0000410000 */
[----:B------:R-:W-:Y:S01]  /*2cf0*/  MUFU.RCP R132, R93 ;  /* 0x0000005d00847308 */ /* 0x000fe20000001000 */
[----:B0-----:R-:W-:-:S07]  /*2d00*/  FADD.FTZ R97, R97, 1 ;  /* 0x3f80000061617421 */ /* 0x001fce0000010000 */
[----:B------:R-:W0:Y:S01]  /*2d10*/  MUFU.EX2 R20, R20 ;  /* 0x0000001400147308 */ /* 0x000e220000000800 */
[----:B-1----:R-:W-:Y:S01]  /*2d20*/  FADD.FTZ R125, R18, 1 ;  /* 0x3f800000127d7421 */ /* 0x002fe20000010000 */
[----:B------:R-:W-:-:S06]  /*2d30*/  HADD2.F32 R138, -RZ, R138.H0_H0 ;  /* 0x2000008aff8a7230 */ /* 0x000fcc0000004100 */
[----:B------:R-:W1:Y:S01]  /*2d40*/  MUFU.RCP R129, R96 ;  /* 0x0000006000817308 */ /* 0x000e620000001000 */
[----:B----4-:R-:W-:Y:S01]  /*2d50*/  FADD.FTZ R18, -R131, 1 ;  /* 0x3f80000083127421 */ /* 0x010fe20000010100 */
[----:B------:R-:W-:-:S06]  /*2d60*/  HADD2.F32 R135, -RZ, R135.H0_H0 ;  /* 0x20000087ff877230 */ /* 0x000fcc0000004100 */
[----:B------:R-:W4:Y:S01]  /*2d70*/  MUFU.EX2 R19, R9 ;  /* 0x0000000900137308 */ /* 0x000f220000000800 */
[----:B------:R-:W-:-:S07]  /*2d80*/  HADD2.F32 R139, -RZ, R139.H0_H0 ;  /* 0x2000008bff8b7230 */ /* 0x000fce0000004100 */
[----:B------:R-:W4:Y:S01]  /*2d90*/  MUFU.RCP R128, R97 ;  /* 0x0000006100807308 */ /* 0x000f220000001000 */
[----:B------:R-:W-:Y:S01]  /*2da0*/  HADD2.F32 R22, -RZ, R22.H0_H0 ;  /* 0x20000016ff167230 */ /* 0x000fe20000004100 */
[----:B0-----:R-:W-:Y:S01]  /*2db0*/  FADD.FTZ R122, R20, 1 ;  /* 0x3f800000147a7421 */ /* 0x001fe20000010000 */
[----:B------:R-:W-:Y:S01]  /*2dc0*/  HADD2.F32 R134, -RZ, R134.H0_H0 ;  /* 0x20000086ff867230 */ /* 0x000fe20000004100 */
[----:B-1----:R-:W-:Y:S01]  /*2dd0*/  FADD.FTZ R20, -R129, 1 ;  /* 0x3f80000081147421 */ /* 0x002fe20000010100 */
[----:B------:R-:W-:Y:S02]  /*2de0*/  HADD2.F32 R80, -RZ, R80.H0_H0 ;  /* 0x20000050ff507230 */ /* 0x000fe40000004100 */
[----:B------:R-:W-:Y:S01]  /*2df0*/  HADD2.F32 R120, -RZ, R120.H0_H0 ;  /* 0x20000078ff787230 */ /* 0x000fe20000004100 */
[----:B----4-:R-:W-:Y:S01]  /*2e00*/  FADD.FTZ R123, R19, 1 ;  /* 0x3f800000137b7421 */ /* 0x010fe20000010000 */
[----:B------:R-:W-:Y:S01]  /*2e10*/  HADD2.F32 R81, -RZ, R81.H0_H0 ;  /* 0x20000051ff517230 */ /* 0x000fe20000004100 */
[----:B------:R-:W-:-:S02]  /*2e20*/  FFMA.FTZ R94, R75, R20, 1 ;  /* 0x3f8000004b5e7423 */ /* 0x000fc40000010014 */
[----:B------:R-:W-:Y:S02]  /*2e30*/  FMUL.FTZ R43, R80, -1.4426950216293334961 ;  /* 0xbfb8aa3b502b7820 */ /* 0x000fe40000410000 */
[----:B------:R-:W-:Y:S02]  /*2e40*/  FADD.FTZ R19, -R128, 1 ;  /* 0x3f80000080137421 */ /* 0x000fe40000010100 */
[----:B------:R-:W-:Y:S02]  /*2e50*/  FMUL.FTZ R11, R81, -1.4426950216293334961 ;  /* 0xbfb8aa3b510b7820 */ /* 0x000fe40000410000 */
[----:B------:R-:W-:Y:S01]  /*2e60*/  FFMA.FTZ R93, R76, R19, 1 ;  /* 0x3f8000004c5d7423 */ /* 0x000fe20000010013 */
[----:B------:R-:W-:Y:S01]  /*2e70*/  HADD2.F32 R82, -RZ, R82.H0_H0 ;  /* 0x20000052ff527230 */ /* 0x000fe20000004100 */
[----:B------:R-:W0:Y:S04]  /*2e80*/  MUFU.EX2 R43, R43 ;  /* 0x0000002b002b7308 */ /* 0x000e280000000800 */
[----:B------:R-:W-:Y:S01]  /*2e90*/  FMUL.FTZ R10, R82, -1.4426950216293334961 ;  /* 0xbfb8aa3b520a7820 */ /* 0x000fe20000410000 */
[----:B-----5:R-:W-:Y:S04]  /*2ea0*/  STS.U16 [R148], R62 ;  /* 0x0000003e94007388 */ /* 0x020fe80000000400 */
[----:B------:R-:W-:Y:S04]  /*2eb0*/  STS.U16 [R147+0x40], R8 ;  /* 0x0000400893007388 */ /* 0x000fe80000000400 */
[----:B--2---:R1:W-:Y:S04]  /*2ec0*/  STS.U16 [R146+0x80], R63 ;  /* 0x0000803f92007388 */ /* 0x0043e80000000400 */
[----:B------:R-:W-:Y:S04]  /*2ed0*/  STS.U16 [R145+0xc0], R64 ;  /* 0x0000c04091007388 */ /* 0x000fe80000000400 */
[----:B------:R-:W-:Y:S04]  /*2ee0*/  STS.U16 [R144+0x100], R65 ;  /* 0x0001004190007388 */ /* 0x000fe80000000400 */
[----:B------:R-:W-:Y:S04]  /*2ef0*/  STS.U16 [R143+0x140], R66 ;  /* 0x000140428f007388 */ /* 0x000fe80000000400 */
[----:B------:R2:W-:Y:S04]  /*2f00*/  STS.U16 [R142+0x180], R68 ;  /* 0x000180448e007388 */ /* 0x0005e80000000400 */
[----:B------:R-:W-:Y:S04]  /*2f10*/  STS.U16 [R141+0x1c0], R69 ;  /* 0x0001c0458d007388 */ /* 0x000fe80000000400 */
[----:B------:R-:W-:Y:S01]  /*2f20*/  STS.U16 [R140+0x200], R70 ;  /* 0x000200468c007388 */ /* 0x000fe20000000400 */
[----:B-1----:R-:W-:-:S03]  /*2f30*/  FMUL.FTZ R63, R23, -1.4426950216293334961 ;  /* 0xbfb8aa3b173f7820 */ /* 0x002fc60000410000 */
[----:B---3--:R-:W-:Y:S04]  /*2f40*/  STS.U16 [R165+0x240], R84 ;  /* 0x00024054a5007388 */ /* 0x008fe80000000400 */
[----:B------:R-:W-:Y:S04]  /*2f50*/  STS.U16 [R164+0x280], R71 ;  /* 0x00028047a4007388 */ /* 0x000fe80000000400 */
[----:B------:R-:W-:Y:S04]  /*2f60*/  STS.U16 [R163+0x2c0], R92 ;  /* 0x0002c05ca3007388 */ /* 0x000fe80000000400 */
[----:B------:R1:W-:Y:S04]  /*2f70*/  STS.U16 [R162+0x300], R83 ;  /* 0x00030053a2007388 */ /* 0x0003e80000000400 */
[----:B------:R-:W-:Y:S04]  /*2f80*/  STS.U16 [R161+0x340], R60 ;  /* 0x0003403ca1007388 */ /* 0x000fe80000000400 */
[----:B------:R-:W-:Y:S04]  /*2f90*/  STS.U16 [R160+0x380], R61 ;  /* 0x0003803da0007388 */ /* 0x000fe80000000400 */
[----:B------:R3:W-:Y:S01]  /*2fa0*/  STS.U16 [R158+0x3c0], R21 ;  /* 0x0003c0159e007388 */ /* 0x0007e20000000400 */
[----:B------:R-:W-:-:S06]  /*2fb0*/  NOP ;  /* 0x0000000000007918 */ /* 0x000fcc0000000000 */
[----:B------:R-:W4:Y:S04]  /*2fc0*/  LDS.U16 R65, [R56+0x2] ;  /* 0x0000020038417984 */ /* 0x000f280000000400 */
[----:B------:R-:W5:Y:S01]  /*2fd0*/  LDS.U16 R64, [R56+0x4] ;  /* 0x0000040038407984 */ /* 0x000f620000000400 */
[----:B------:R-:W-:-:S03]  /*2fe0*/  FMUL.FTZ R62, R101, -1.4426950216293334961 ;  /* 0xbfb8aa3b653e7820 */ /* 0x000fc60000410000 */
[----:B------:R-:W5:Y:S01]  /*2ff0*/  LDS.U16 R66, [R56] ;  /* 0x0000000038427984 */ /* 0x000f620000000400 */
[----:B--2---:R2:W-:Y:S01]  /*3000*/  MUFU.EX2 R68, R63 ;  /* 0x0000003f00447308 */ /* 0x0045e20000000800 */
[----:B-1----:R-:W-:Y:S02]  /*3010*/  FADD.FTZ R83, -R130, 1 ;  /* 0x3f80000082537421 */ /* 0x002fe40000010100 */
[----:B------:R-:W-:Y:S01]  /*3020*/  LDS.U16 R61, [R56+0xa] ;  /* 0x00000a00383d7984 */ /* 0x000fe20000000400 */
[----:B---3--:R-:W-:Y:S02]  /*3030*/  FADD.FTZ R21, -R132, 1 ;  /* 0x3f80000084157421 */ /* 0x008fe40000010100 */
[----:B------:R-:W-:Y:S01]  /*3040*/  FFMA.FTZ R71, R73, R18, 1 ;  /* 0x3f80000049477423 */ /* 0x000fe20000010012 */
[----:B------:R-:W-:Y:S01]  /*3050*/  LDS.U16 R60, [R56+0xc] ;  /* 0x00000c00383c7984 */ /* 0x000fe20000000400 */
[----:B------:R1:W-:Y:S03]  /*3060*/  MUFU.EX2 R8, R62 ;  /* 0x0000003e00087308 */ /* 0x0003e60000000800 */
[----:B--2---:R-:W2:Y:S01]  /*3070*/  LDS.U16 R63, [R56+0x6] ;  /* 0x00000600383f7984 */ /* 0x004ea20000000400 */
[----:B------:R-:W-:-:S04]  /*3080*/  FMUL.FTZ R92, R22, -1.4426950216293334961 ;  /* 0xbfb8aa3b165c7820 */ /* 0x000fc80000410000 */
[----:B------:R-:W3:Y:S01]  /*3090*/  MUFU.RCP R123, R123 ;  /* 0x0000007b007b7308 */ /* 0x000ee20000001000 */
[----:B-1----:R-:W1:Y:S01]  /*30a0*/  LDS.U16 R62, [R56+0x8] ;  /* 0x00000800383e7984 */ /* 0x002e620000000400 */
[----:B------:R-:W-:Y:S02]  /*30b0*/  FFMA.FTZ R84, R74, R83, 1 ;  /* 0x3f8000004a547423 */ /* 0x000fe40000010053 */
[----:B------:R-:W-:Y:S01]  /*30c0*/  FFMA.FTZ R70, R72, R21, 1 ;  /* 0x3f80000048467423 */ /* 0x000fe20000010015 */
[----:B------:R-:W3:Y:S03]  /*30d0*/  LDS.U16 R83, [R56+0xe] ;  /* 0x00000e0038537984 */ /* 0x000ee60000000400 */
[----:B------:R-:W1:Y:S01]  /*30e0*/  MUFU.EX2 R11, R11 ;  /* 0x0000000b000b7308 */ /* 0x000e620000000800 */
[----:B------:R-:W-:Y:S01]  /*30f0*/  HADD2.F32 R102, -RZ, R102.H0_H0 ;  /* 0x20000066ff667230 */ /* 0x000fe20000004100 */
[----:B------:R-:W-:Y:S06]  /*3100*/  LDS.U16 R99, [R56+0x16] ;  /* 0x0000160038637984 */ /* 0x000fec0000000400 */
[----:B------:R-:W1:Y:S01]  /*3110*/  MUFU.RCP R125, R125 ;  /* 0x0000007d007d7308 */ /* 0x000e620000001000 */
[----:B----4-:R-:W-:Y:S01]  /*3120*/  HADD2.F32 R65, -RZ, R65.H0_H0 ;  /* 0x20000041ff417230 */ /* 0x010fe20000004100 */
[----:B0-----:R-:W-:Y:S01]  /*3130*/  FADD.FTZ R121, R43, 1 ;  /* 0x3f8000002b797421 */ /* 0x001fe20000010000 */
[----:B-----5:R-:W-:Y:S01]  /*3140*/  HADD2.F32 R64, -RZ, R64.H0_H0 ;  /* 0x20000040ff407230 */ /* 0x020fe20000004100 */
[----:B------:R-:W-:Y:S01]  /*3150*/  LDS.U16 R104, [R56+0x18] ;  /* 0x0000180038687984 */ /* 0x000fe20000000400 */
[----:B------:R-:W-:Y:S01]  /*3160*/  HADD2.F32 R66, -RZ, R66.H0_H0 ;  /* 0x20000042ff427230 */ /* 0x000fe20000004100 */
[----:B------:R-:W-:-:S02]  /*3170*/  FMUL.FTZ R18, R138, R65 ;  /* 0x000000418a127220 */ /* 0x000fc40000410000 */
[----:B------:R-:W0:Y:S01]  /*3180*/  MUFU.EX2 R10, R10 ;  /* 0x0000000a000a7308 */ /* 0x000e220000000800 */
[----:B------:R-:W-:Y:S01]  /*3190*/  FMUL.FTZ R69, R135, R64 ;  /* 0x0000004087457220 */ /* 0x000fe20000410000 */
[----:B------:R-:W-:Y:S01]  /*31a0*/  HADD2.F32 R119, -RZ, R119.H0_H0 ;  /* 0x20000077ff777230 */ /* 0x000fe20000004100 */
[----:B------:R-:W-:Y:S01]  /*31b0*/  FMUL.FTZ R21, R139, R66 ;  /* 0x000000428b157220 */ /* 0x000fe20000410000 */
[----:B------:R-:W-:Y:S01]  /*31c0*/  HADD2.F32 R117, -RZ, R117.H0_H0 ;  /* 0x20000075ff757230 */ /* 0x000fe20000004100 */
[----:B------:R-:W-:Y:S01]  /*31d0*/  FMUL.FTZ R18, R131, R18 ;  /* 0x0000001283127220 */ /* 0x000fe20000410000 */
[----:B------:R-:W-:Y:S01]  /*31e0*/  HADD2.F32 R116, -RZ, R116.H0_H0 ;  /* 0x20000074ff747230 */ /* 0x000fe20000004100 */
[----:B------:R-:W-:Y:S01]  /*31f0*/  FMUL.FTZ R69, R130, R69 ;  /* 0x0000004582457220 */ /* 0x000fe20000410000 */
[----:B------:R-:W4:Y:S01]  /*3200*/  MUFU.RCP R122, R122 ;  /* 0x0000007a007a7308 */ /* 0x000f220000001000 */
[----:B------:R-:W-:Y:S01]  /*3210*/  FMUL.FTZ R21, R132, R21 ;  /* 0x0000001584157220 */ /* 0x000fe20000410000 */
[----:B--2---:R-:W-:Y:S01]  /*3220*/  HADD2.F32 R63, -RZ, R63.H0_H0 ;  /* 0x2000003fff3f7230 */ /* 0x004fe20000004100 */
[----:B------:R-:W-:Y:S01]  /*3230*/  FMUL.FTZ R71, R18, R71 ;  /* 0x0000004712477220 */ /* 0x000fe20000410000 */
[----:B------:R-:W-:Y:S01]  /*3240*/  LDS.U16 R100, [R56+0x1a] ;  /* 0x00001a0038647984 */ /* 0x000fe20000000400 */
[----:B------:R-:W-:Y:S01]  /*3250*/  FMUL.FTZ R18, R69, R84 ;  /* 0x0000005445127220 */ /* 0x000fe20000410000 */
[----:B-1----:R-:W-:Y:S01]  /*3260*/  HADD2.F32 R62, -RZ, R62.H0_H0 ;  /* 0x2000003eff3e7230 */ /* 0x002fe20000004100 */
[----:B------:R-:W-:Y:S01]  /*3270*/  FMUL.FTZ R70, R21, R70 ;  /* 0x0000004615467220 */ /* 0x000fe20000410000 */
[----:B------:R-:W1:Y:S01]  /*3280*/  LDS.U16 R84, [R56+0x10] ;  /* 0x0000100038547984 */ /* 0x000e620000000400 */
[----:B------:R-:W-:-:S02]  /*3290*/  FMUL.FTZ R20, R134, R63 ;  /* 0x0000003f86147220 */ /* 0x000fc40000410000 */
[----:B------:R-:W-:Y:S01]  /*32a0*/  FMUL.FTZ R21, R120, R62 ;  /* 0x0000003e78157220 */ /* 0x000fe20000410000 */
[----:B------:R2:W-:Y:S01]  /*32b0*/  MUFU.EX2 R69, R92 ;  /* 0x0000005c00457308 */ /* 0x0005e20000000800 */
[----:B------:R-:W-:Y:S01]  /*32c0*/  FMUL.FTZ R19, R129, R20 ;  /* 0x0000001481137220 */ /* 0x000fe20000410000 */
[----:B------:R-:W-:Y:S01]  /*32d0*/  HADD2.F32 R115, -RZ, R115.H0_H0 ;  /* 0x20000073ff737230 */ /* 0x000fe20000004100 */
[----:B------:R-:W-:Y:S01]  /*32e0*/  FMUL.FTZ R20, R128, R21 ;  /* 0x0000001580147220 */ /* 0x000fe20000410000 */
[----:B------:R-:W-:Y:S01]  /*32f0*/  HADD2.F32 R118, -RZ, R118.H0_H0 ;  /* 0x20000076ff767230 */ /* 0x000fe20000004100 */
[----:B------:R-:W-:Y:S04]  /*3300*/  LDS.U16 R106, [R56+0x1e] ;  /* 0x00001e00386a7984 */ /* 0x000fe80000000400 */
[----:B--2---:R-:W2:Y:S01]  /*3310*/  LDS.U16 R92, [R56+0x12] ;  /* 0x00001200385c7984 */ /* 0x004ea20000000400 */
[----:B------:R-:W-:-:S03]  /*3320*/  FMUL.FTZ R20, R20, R93 ;  /* 0x0000005d14147220 */ /* 0x000fc60000410000 */
[----:B------:R-:W5:Y:S01]  /*3330*/  LDS.U16 R93, [R56+0x14] ;  /* 0x00001400385d7984 */ /* 0x000f620000000400 */
[----:B------:R-:W-:Y:S01]  /*3340*/  HADD2.F32 R61, -RZ, R61.H0_H0 ;  /* 0x2000003dff3d7230 */ /* 0x000fe20000004100 */
[----:B---3--:R-:W-:Y:S02]  /*3350*/  FADD.FTZ R43, -R123, 1 ;  /* 0x3f8000007b2b7421 */ /* 0x008fe40000010100 */
[----:B------:R-:W-:Y:S02]  /*3360*/  FADD.FTZ R111, R11, 1 ;  /* 0x3f8000000b6f7421 */ /* 0x000fe40000010000 */
[----:B------:R-:W-:Y:S01]  /*3370*/  FMUL.FTZ R9, R102, -1.4426950216293334961 ;  /* 0xbfb8aa3b66097820 */ /* 0x000fe20000410000 */
[----:B------:R-:W3:Y:S01]  /*3380*/  MUFU.RCP R121, R121 ;  /* 0x0000007900797308 */ /* 0x000ee20000001000 */
[----:B------:R-:W-:Y:S02]  /*3390*/  FMUL.FTZ R96, R119, R61 ;  /* 0x0000003d77607220 */ /* 0x000fe40000410000 */
[----:B------:R-:W-:Y:S01]  /*33a0*/  FFMA.FTZ R95, R78, R43, 1 ;  /* 0x3f8000004e5f7423 */ /* 0x000fe2000001002b */
[----:B------:R-:W-:Y:S01]  /*33b0*/  HADD2.F32 R43, -RZ, R83.H0_H0 ;  /* 0x20000053ff2b7230 */ /* 0x000fe20000004100 */
[----:B------:R-:W-:-:S02]  /*33c0*/  FMUL.FTZ R21, R125, R96 ;  /* 0x000000607d157220 */ /* 0x000fc40000410000 */
[----:B0-----:R-:W-:Y:S01]  /*33d0*/  FADD.FTZ R103, R10, 1 ;  /* 0x3f8000000a677421 */ /* 0x001fe20000010000 */
[----:B------:R-:W0:Y:S01]  /*33e0*/  MUFU.RCP R111, R111 ;  /* 0x0000006f006f7308 */ /* 0x000e220000001000 */
[----:B----4-:R-:W-:Y:S02]  /*33f0*/  FADD.FTZ R96, -R122, 1 ;  /* 0x3f8000007a607421 */ /* 0x010fe40000010100 */
[----:B------:R-:W-:-:S05]  /*3400*/  FMUL.FTZ R11, R117, R43 ;  /* 0x0000002b750b7220 */ /* 0x000fca0000410000 */
[----:B------:R-:W4:Y:S01]  /*3410*/  MUFU.EX2 R9, R9 ;  /* 0x0000000900097308 */ /* 0x000f220000000800 */
[----:B------:R-:W-:Y:S02]  /*3420*/  FFMA.FTZ R83, R79, R96, 1 ;  /* 0x3f8000004f537423 */ /* 0x000fe40000010060 */
[----:B------:R-:W-:Y:S02]  /*3430*/  FADD.FTZ R98, -R125, 1 ;  /* 0x3f8000007d627421 */ /* 0x000fe40000010100 */
[----:B------:R-:W-:Y:S01]  /*3440*/  FMUL.FTZ R96, R122, R11 ;  /* 0x0000000b7a607220 */ /* 0x000fe20000410000 */
[----:B-1----:R-:W-:Y:S02]  /*3450*/  HADD2.F32 R11, -RZ, R84.H0_H0 ;  /* 0x20000054ff0b7230 */ /* 0x002fe40000004100 */
[----:B------:R-:W1:Y:S01]  /*3460*/  MUFU.RCP R103, R103 ;  /* 0x0000006700677308 */ /* 0x000e620000001000 */
[----:B------:R-:W-:Y:S01]  /*3470*/  FFMA.FTZ R98, R77, R98, 1 ;  /* 0x3f8000004d627423 */ /* 0x000fe20000010062 */
[----:B------:R-:W-:Y:S01]  /*3480*/  HADD2.F32 R60, -RZ, R60.H0_H0 ;  /* 0x2000003cff3c7230 */ /* 0x000fe20000004100 */
[----:B---3--:R-:W-:Y:S01]  /*3490*/  FADD.FTZ R97, -R121, 1 ;  /* 0x3f80000079617421 */ /* 0x008fe20000010100 */
[----:B--2---:R-:W-:Y:S01]  /*34a0*/  HADD2.F32 R10, -RZ, R92.H0_H0 ;  /* 0x2000005cff0a7230 */ /* 0x004fe20000004100 */
[----:B------:R-:W-:-:S02]  /*34b0*/  FMUL.FTZ R84, R116, R11 ;  /* 0x0000000b74547220 */ /* 0x000fc40000410000 */
[----:B------:R-:W-:Y:S02]  /*34c0*/  FMUL.FTZ R21, R21, R98 ;  /* 0x0000006215157220 */ /* 0x000fe40000410000 */
[----:B------:R-:W-:Y:S02]  /*34d0*/  FMUL.FTZ R96, R96, R83 ;  /* 0x0000005360607220 */ /* 0x000fe40000410000 */
[----:B0-----:R-:W-:Y:S01]  /*34e0*/  FADD.FTZ R98, -R111, 1 ;  /* 0x3f8000006f627421 */ /* 0x001fe20000010100 */
[----:B------:R-:W-:Y:S01]  /*34f0*/  HADD2.F32 R114, -RZ, R114.H0_H0 ;  /* 0x20000072ff727230 */ /* 0x000fe20000004100 */
[----:B------:R-:W-:Y:S02]  /*3500*/  FFMA.FTZ R97, R80, R97, 1 ;  /* 0x3f80000050617423 */ /* 0x000fe40000010061 */
[----:B------:R-:W-:Y:S02]  /*3510*/  FMUL.FTZ R84, R121, R84 ;  /* 0x0000005479547220 */ /* 0x000fe40000410000 */
[----:B------:R-:W-:-:S02]  /*3520*/  FMUL.FTZ R92, R115, R10 ;  /* 0x0000000a735c7220 */ /* 0x000fc40000410000 */
[----:B----4-:R-:W-:Y:S01]  /*3530*/  FADD.FTZ R83, R9, 1 ;  /* 0x3f80000009537421 */ /* 0x010fe20000010000 */
[----:B-----5:R-:W-:Y:S01]  /*3540*/  HADD2.F32 R9, -RZ, R93.H0_H0 ;  /* 0x2000005dff097230 */ /* 0x020fe20000004100 */
[----:B------:R-:W-:Y:S02]  /*3550*/  FMUL.FTZ R19, R19, R94 ;  /* 0x0000005e13137220 */ /* 0x000fe40000410000 */
[----:B------:R-:W-:Y:S02]  /*3560*/  FMUL.FTZ R94, R118, R60 ;  /* 0x0000003c765e7220 */ /* 0x000fe40000410000 */
[----:B------:R-:W-:Y:S02]  /*3570*/  FFMA.FTZ R105, R81, R98, 1 ;  /* 0x3f80000051697423 */ /* 0x000fe40000010062 */
[----:B------:R-:W-:Y:S02]  /*3580*/  FMUL.FTZ R97, R84, R97 ;  /* 0x0000006154617220 */ /* 0x000fe40000410000 */
[----:B------:R-:W-:Y:S01]  /*3590*/  FMUL.FTZ R92, R111, R92 ;  /* 0x0000005c6f5c7220 */ /* 0x000fe20000410000 */
[----:B------:R-:W-:Y:S01]  /*35a0*/  HADD2.F32 R91, -RZ, R91.H0_H0 ;  /* 0x2000005bff5b7230 */ /* 0x000fe20000004100 */
[----:B------:R-:W-:-:S02]  /*35b0*/  FADD.FTZ R84, R8, 1 ;  /* 0x3f80000008547421 */ /* 0x000fc40000010000 */
[----:B------:R-:W-:Y:S02]  /*35c0*/  FMUL.FTZ R94, R123, R94 ;  /* 0x0000005e7b5e7220 */ /* 0x000fe40000410000 */
[----:B-1----:R-:W-:Y:S02]  /*35d0*/  FADD.FTZ R93, -R103, 1 ;  /* 0x3f800000675d7421 */ /* 0x002fe40000010100 */
[----:B------:R-:W-:Y:S01]  /*35e0*/  FMUL.FTZ R8, R114, R9 ;  /* 0x0000000972087220 */ /* 0x000fe20000410000 */
[----:B------:R-:W0:Y:S01]  /*35f0*/  MUFU.RCP R83, R83 ;  /* 0x0000005300537308 */ /* 0x000e220000001000 */
[----:B------:R-:W-:Y:S02]  /*3600*/  FMUL.FTZ R98, R92, R105 ;  /* 0x000000695c627220 */ /* 0x000fe40000410000 */
[----:B------:R-:W1:Y:S01]  /*3610*/  LDS.U16 R105, [R56+0x1c] ;  /* 0x00001c0038697984 */ /* 0x000e620000000400 */
[----:B------:R-:W-:Y:S02]  /*3620*/  FMUL.FTZ R95, R94, R95 ;  /* 0x0000005f5e5f7220 */ /* 0x000fe40000410000 */
[----:B------:R-:W-:-:S02]  /*3630*/  FFMA.FTZ R93, R82, R93, 1 ;  /* 0x3f800000525d7423 */ /* 0x000fc4000001005d */
[----:B------:R-:W-:Y:S02]  /*3640*/  FMUL.FTZ R92, R103, R8 ;  /* 0x00000008675c7220 */ /* 0x000fe40000410000 */
[----:B------:R-:W-:Y:S01]  /*3650*/  FMUL.FTZ R94, R91, -1.4426950216293334961 ;  /* 0xbfb8aa3b5b5e7820 */ /* 0x000fe20000410000 */
[----:B------:R-:W-:Y:S01]  /*3660*/  HADD2.F32 R8, -RZ, R99.H0_H0 ;  /* 0x20000063ff087230 */ /* 0x000fe20000004100 */
[----:B------:R-:W-:Y:S02]  /*3670*/  FMUL.FTZ R99, R92, R93 ;  /* 0x0000005d5c637220 */ /* 0x000fe40000410000 */
[----:B------:R-:W-:Y:S02]  /*3680*/  FADD.FTZ R92, R68, 1 ;  /* 0x3f800000445c7421 */ /* 0x000fe40000010000 */
[----:B------:R-:W2:Y:S01]  /*3690*/  MUFU.EX2 R94, R94 ;  /* 0x0000005e005e7308 */ /* 0x000ea20000000800 */
[----:B------:R-:W-:Y:S01]  /*36a0*/  HADD2.F32 R113, -RZ, R113.H0_H0 ;  /* 0x20000071ff717230 */ /* 0x000fe20000004100 */
[----:B0-----:R-:W-:-:S06]  /*36b0*/  FADD.FTZ R93, -R83, 1 ;  /* 0x3f800000535d7421 */ /* 0x001fcc0000010100 */
[----:B------:R-:W0:Y:S01]  /*36c0*/  MUFU.RCP R92, R92 ;  /* 0x0000005c005c7308 */ /* 0x000e220000001000 */
[----:B------:R-:W-:Y:S02]  /*36d0*/  FMUL.FTZ R68, R113, R8 ;  /* 0x0000000871447220 */ /* 0x000fe40000410000 */
[----:B------:R-:W-:Y:S02]  /*36e0*/  FFMA.FTZ R93, R102, R93, 1 ;  /* 0x3f800000665d7423 */ /* 0x000fe4000001005d */
[----:B------:R-:W-:-:S03]  /*36f0*/  FMUL.FTZ R68, R83, R68 ;  /* 0x0000004453447220 */ /* 0x000fc60000410000 */
[----:B------:R-:W3:Y:S01]  /*3700*/  MUFU.RCP R84, R84 ;  /* 0x0000005400547308 */ /* 0x000ee20000001000 */
[----:B------:R-:W-:Y:S01]  /*3710*/  FMUL.FTZ R108, R68, R93 ;  /* 0x0000005d446c7220 */ /* 0x000fe20000410000 */
[----:B------:R-:W-:Y:S01]  /*3720*/  HADD2.F32 R112, -RZ, R112.H0_H0 ;  /* 0x20000070ff707230 */ /* 0x000fe20000004100 */
[----:B------:R-:W-:Y:S01]  /*3730*/  FADD.FTZ R124, R69, 1 ;  /* 0x3f800000457c7421 */ /* 0x000fe20000010000 */
[----:B------:R-:W-:Y:S01]  /*3740*/  HADD2.F32 R68, -RZ, R104.H0_H0 ;  /* 0x20000068ff447230 */ /* 0x000fe20000004100 */
[----:B--2---:R-:W-:Y:S01]  /*3750*/  FADD.FTZ R94, R94, 1 ;  /* 0x3f8000005e5e7421 */ /* 0x004fe20000010000 */
[----:B------:R-:W-:Y:S02]  /*3760*/  HADD2.F32 R86, -RZ, R86.H0_H0 ;  /* 0x20000056ff567230 */ /* 0x000fe40000004100 */
[----:B------:R-:W-:Y:S01]  /*3770*/  HADD2.F32 R69, -RZ, R100.H0_H0 ;  /* 0x20000064ff457230 */ /* 0x000fe20000004100 */
[----:B------:R-:W2:Y:S01]  /*3780*/  MUFU.RCP R93, R124 ;  /* 0x0000007c005d7308 */ /* 0x000ea20000001000 */
[----:B0-----:R-:W-:-:S02]  /*3790*/  FADD.FTZ R100, -R92, 1 ;  /* 0x3f8000005c647421 */ /* 0x001fc40000010100 */
[----:B------:R-:W-:Y:S02]  /*37a0*/  FMUL.FTZ R107, R112, R68 ;  /* 0x00000044706b7220 */ /* 0x000fe40000410000 */
[----:B------:R-:W-:-:S03]  /*37b0*/  FMUL.FTZ R127, R86, R69 ;  /* 0x00000045567f7220 */ /* 0x000fc60000410000 */
[----:B------:R-:W0:Y:S01]  /*37c0*/  MUFU.RCP R94, R94 ;  /* 0x0000005e005e7308 */ /* 0x000e220000001000 */
[----:B------:R-:W-:Y:S02]  /*37d0*/  FFMA.FTZ R104, R23, R100, 1 ;  /* 0x3f80000017687423 */ /* 0x000fe40000010064 */
[----:B---3--:R-:W-:Y:S02]  /*37e0*/  FMUL.FTZ R100, R84, R107 ;  /* 0x0000006b54647220 */ /* 0x008fe40000410000 */
[----:B------:R-:W-:Y:S02]  /*37f0*/  FMUL.FTZ R107, R92, R127 ;  /* 0x0000007f5c6b7220 */ /* 0x000fe40000410000 */
[----:B------:R-:W-:Y:S02]  /*3800*/  FADD.FTZ R110, -R84, 1 ;  /* 0x3f800000546e7421 */ /* 0x000fe40000010100 */
[----:B------:R-:W-:Y:S01]  /*3810*/  FMUL.FTZ R107, R107, R104 ;  /* 0x000000686b6b7220 */ /* 0x000fe20000410000 */
[----:B------:R-:W-:Y:S01]  /*3820*/  F2FP.PACK_AB R104, R71, R70 ;  /* 0x000000464768723e */ /* 0x000fe200000000ff */
[----:B------:R-:W-:Y:S01]  /*3830*/  BAR.SYNC.DEFER_BLOCKING 0x0 ;  /* 0x0000000000007b1d */ /* 0x000fe20000010000 */
[----:B------:R-:W-:Y:S01]  /*3840*/  HADD2.F32 R85, -RZ, R85.H0_H0 ;  /* 0x20000055ff557230 */ /* 0x000fe20000004100 */
[----:B------:R-:W-:Y:S01]  /*3850*/  FFMA.FTZ R109, R101, R110, 1 ;  /* 0x3f800000656d7423 */ /* 0x000fe2000001006e */
[----:B-1----:R-:W-:-:S02]  /*3860*/  HADD2.F32 R70, -RZ, R105.H0_H0 ;  /* 0x20000069ff467230 */ /* 0x002fc40000004100 */
[----:B------:R-:W-:Y:S02]  /*3870*/  HADD2.F32 R17, -RZ, R17.H0_H0 ;  /* 0x20000011ff117230 */ /* 0x000fe40000004100 */
[----:B------:R-:W-:Y:S01]  /*3880*/  HADD2.F32 R71, -RZ, R106.H0_H0 ;  /* 0x2000006aff477230 */ /* 0x000fe20000004100 */
[----:B--2---:R-:W-:Y:S02]  /*3890*/  FADD.FTZ R105, -R93, 1 ;  /* 0x3f8000005d697421 */ /* 0x004fe40000010100 */
[----:B------:R-:W-:Y:S02]  /*38a0*/  FMUL.FTZ R100, R100, R109 ;  /* 0x0000006d64647220 */ /* 0x000fe40000410000 */
[----:B------:R-:W-:Y:S02]  /*38b0*/  FMUL.FTZ R106, R85, R70 ;  /* 0x00000046556a7220 */ /* 0x000fe40000410000 */
[----:B0-----:R-:W-:Y:S02]  /*38c0*/  FADD.FTZ R124, -R94, 1 ;  /* 0x3f8000005e7c7421 */ /* 0x001fe40000010100 */
[----:B------:R-:W-:-:S02]  /*38d0*/  FMUL.FTZ R109, R17, R71 ;  /* 0x00000047116d7220 */ /* 0x000fc40000410000 */
[----:B------:R-:W-:Y:S02]  /*38e0*/  FFMA.FTZ R110, R22, R105, 1 ;  /* 0x3f800000166e7423 */ /* 0x000fe40000010069 */
[----:B------:R-:W-:Y:S02]  /*38f0*/  FMUL.FTZ R105, R93, R106 ;  /* 0x0000006a5d697220 */ /* 0x000fe40000410000 */
[----:B------:R-:W-:Y:S02]  /*3900*/  FFMA.FTZ R127, R91, R124, 1 ;  /* 0x3f8000005b7f7423 */ /* 0x000fe4000001007c */
[----:B------:R-:W-:Y:S01]  /*3910*/  FMUL.FTZ R106, R94, R109 ;  /* 0x0000006d5e6a7220 */ /* 0x000fe20000410000 */
[----:B------:R-:W-:Y:S01]  /*3920*/  F2FP.PACK_AB R18, R19, R18 ;  /* 0x000000121312723e */ /* 0x000fe200000000ff */
[----:B------:R-:W-:Y:S02]  /*3930*/  FMUL.FTZ R105, R105, R110 ;  /* 0x0000006e69697220 */ /* 0x000fe40000410000 */
[----:B------:R-:W-:Y:S01]  /*3940*/  FMUL.FTZ R106, R106, R127 ;  /* 0x0000007f6a6a7220 */ /* 0x000fe20000410000 */
[----:B------:R-:W-:-:S02]  /*3950*/  F2FP.PACK_AB R20, R21, R20 ;  /* 0x000000141514723e */ /* 0x000fc400000000ff */
[----:B------:R-:W-:Y:S02]  /*3960*/  PRMT R19, R104, 0x7632, R19 ;  /* 0x0000763268137816 */ /* 0x000fe40000000013 */
[----:B------:R-:W-:Y:S02]  /*3970*/  PRMT R21, R18, 0x7632, R21 ;  /* 0x0000763212157816 */ /* 0x000fe40000000015 */
[----:B------:R-:W-:Y:S02]  /*3980*/  ISETP.NE.AND P6, PT, R57, RZ, PT ;  /* 0x000000ff3900720c */ /* 0x000fe40003fc5270 */
[----:B------:R-:W-:Y:S02]  /*3990*/  F2FP.PACK_AB R95, R96, R95 ;  /* 0x0000005f605f723e */ /* 0x000fe400000000ff */
[----:B------:R-:W-:Y:S02]  /*39a0*/  F2FP.PACK_AB R97, R98, R97 ;  /* 0x000000616261723e */ /* 0x000fe400000000ff */
[----:B------:R-:W-:-:S02]  /*39b0*/  F2FP.PACK_AB R99, R108, R99 ;  /* 0x000000636c63723e */ /* 0x000fc400000000ff */
[----:B------:R-:W-:Y:S02]  /*39c0*/  F2FP.PACK_AB R100, R107, R100 ;  /* 0x000000646b64723e */ /* 0x000fe400000000ff */
[----:B------:R-:W-:Y:S01]  /*39d0*/  F2FP.PACK_AB R105, R106, R105 ;  /* 0x000000696a69723e */ /* 0x000fe200000000ff */
[----:B------:R0:W-:Y:S01]  /*39e0*/  STS.U16 [R56+0x2], R19 ;  /* 0x0000021338007388 */ /* 0x0001e20000000400 */
[----:B------:R-:W-:Y:S02]  /*39f0*/  PRMT R109, R20, 0x7632, R109 ;  /* 0x00007632146d7816 */ /* 0x000fe4000000006d */
        /* <DEDUP_REMOVED lines=63> */
.L_x_631:
[----:B-1----:R-:W-:Y:S05]  /*3df0*/  BSYNC B0 ;  /* 0x0000000000007941 */ /* 0x002fea0003800000 */
.L_x_630:
        /* <DEDUP_REMOVED lines=21> */
[----:B------:R-:W-:Y:S01]  /*3f50*/  HADD2.F32 R90, -RZ, R90.H0_H0 ;  /* 0x2000005aff5a7230 */ /* 0x000fe20000004100 */
        /* <DEDUP_REMOVED lines=8> */
[-C--:B------:R-:W-:Y:S01]  /*3fe0*/  ISETP.GE.AND P1, PT, R16, R110.reuse, PT ;  /* 0x0000006e1000720c */ /* 0x080fe20003f26270 */
[----:B------:R-:W-:Y:S01]  /*3ff0*/  HADD2.F32 R21, -RZ, R34.H0_H0 ;  /* 0x20000022ff157230 */ /* 0x000fe20000004100 */
[----:B------:R-:W-:Y:S01]  /*4000*/  FMUL.FTZ R73, R73, R131 ;  /* 0x0000008349497220 */ /* 0x000fe20000410000 */
[----:B------:R-:W-:Y:S01]  /*4010*/  @!P2 STG.E.U16 [R18.64+-0xf40], R127 ;  /* 0xfff0c07f1200a986 */ /* 0x000fe2000c10151c */
[----:B------:R-:W-:Y:S01]  /*4020*/  ISETP.GE.AND P2, PT, R14, R110, PT ;  /* 0x0000006e0e00720c */ /* 0x000fe20003f46270 */
[----:B------:R-:W-:Y:S01]  /*4030*/  HADD2.F32 R91, -RZ, R31.H0_H0 ;  /* 0x2000001fff5b7230 */ /* 0x000fe20000004100 */
[----:B------:R-:W-:Y:S01]  /*4040*/  FMUL.FTZ R74, R74, R130 ;  /* 0x000000824a4a7220 */ /* 0x000fe20000410000 */
        /* <DEDUP_REMOVED lines=29> */
[----:B------:R-:W-:-:S02]  /*4220*/  FMUL.FTZ R84, R101, R84 ;  /* 0x0000005465547220 */ /* 0x000fc40000410000 */
        /* <DEDUP_REMOVED lines=14> */
[----:B------:R-:W-:Y:S01]  /*4310*/  FMUL.FTZ R139, R139, R72 ;  /* 0x000000488b8b7220 */ /* 0x000fe20000410000 */
[----:B0-----:R-:W-:Y:S01]  /*4320*/  HADD2.F32 R95, -RZ, R28.H0_H0 ;  /* 0x2000001cff5f7230 */ /* 0x001fe20000004100 */
[----:B------:R-:W-:Y:S02]  /*4330*/  FADD.FTZ R28, R23, UR8 ;  /* 0x00000008171c7e21 */ /* 0x000fe40008010000 */
[----:B------:R-:W-:Y:S01]  /*4340*/  FADD.FTZ R23, R96, UR8 ;  /* 0x0000000860177e21 */ /* 0x000fe20008010000 */
[----:B-1----:R-:W-:Y:S01]  /*4350*/  HADD2.F32 R18, -RZ, R30.H0_H0 ;  /* 0x2000001eff127230 */ /* 0x002fe20000004100 */
[----:B------:R-:W-:Y:S01]  /*4360*/  FADD.FTZ R30, R21, UR8 ;  /* 0x00000008151e7e21 */ /* 0x000fe20008010000 */
[----:B------:R-:W-:Y:S01]  /*4370*/  HADD2.F32 R19, -RZ, R29.H0_H0 ;  /* 0x2000001dff137230 */ /* 0x000fe20000004100 */
        /* <DEDUP_REMOVED lines=31> */
[----:B------:R-:W-:Y:S01]  /*4570*/  UIMAD UR4, UR26, UR38, URZ ;  /* 0x000000261a0472a4 */ /* 0x000fe2000f8e023f */
        /* <DEDUP_REMOVED lines=22> */
[----:B------:R-:W-:Y:S01]  /*46e0*/  UIMAD.WIDE.U32 UR36, UR27, UR38, URZ ;  /* 0x000000261b2472a5 */ /* 0x000fe2000f8e003f */
[----:B------:R-:W-:Y:S01]  /*46f0*/  PRMT R9, R43, 0x7632, R9 ;  /* 0x000076322b097816 */ /* 0x000fe20000000009 */
[----:B------:R1:W-:Y:S01]  /*4700*/  STS.U16 [R56+0x14], R8 ;  /* 0x0000140838007388 */ /* 0x0003e20000000400 */
[----:B------:R-:W-:Y:S01]  /*4710*/  F2FP.PACK_AB R70, R71, R70 ;  /* 0x000000464746723e */ /* 0x000fe200000000ff */
[----:B------:R-:W-:Y:S01]  /*4720*/  UIMAD UR10, UR27, UR39, UR4 ;  /* 0x000000271b0a72a4 */ /* 0x000fe2000f8e0204 */
[----:B------:R-:W-:Y:S01]  /*4730*/  PRMT R11, R10, 0x7632, R11 ;  /* 0x000076320a0b7816 */ /* 0x000fe2000000000b */
[----:B------:R-:W-:Y:S01]  /*4740*/  STS.U16 [R56], R65 ;  /* 0x0000004138007388 */ /* 0x000fe20000000400 */
[----:B------:R-:W-:Y:S01]  /*4750*/  PRMT R60, R8, 0x7632, R60 ;  /* 0x00007632083c7816 */ /* 0x000fe2000000003c */
[----:B------:R-:W-:Y:S01]  /*4760*/  BSSY B0, `(.L_x_633) ;  /* 0x0000035000007945 */ /* 0x000fe20003800000 */
[----:B0-----:R-:W-:Y:S01]  /*4770*/  PRMT R62, R68, 0x7632, R62 ;  /* 0x00007632443e7816 */ /* 0x001fe2000000003e */
[----:B------:R-:W-:Y:S01]  /*4780*/  STS.U16 [R56+0x4], R63 ;  /* 0x0000043f38007388 */ /* 0x000fe20000000400 */
[----:B------:R-:W-:Y:S01]  /*4790*/  PRMT R64, R70, 0x7632, R64 ;  /* 0x0000763246407816 */ /* 0x000fe20000000040 */
[----:B-1----:R-:W-:Y:S01]  /*47a0*/  IMAD.U32 R8, RZ, RZ, UR6 ;  /* 0x00000006ff087e24 */ /* 0x002fe2000f8e00ff */
[----:B------:R-:W-:Y:S01]  /*47b0*/  UIADD3 UR6, UR37, UR10, URZ ;  /* 0x0000000a25067290 */ /* 0x000fe2000fffe03f */
        /* <DEDUP_REMOVED lines=47> */
.L_x_634:
[----:B------:R-:W-:Y:S05]  /*4ab0*/  BSYNC B0 ;  /* 0x0000000000007941 */ /* 0x000fea0003800000 */
.L_x_633:
        /* <DEDUP_REMOVED lines=43> */
.L_x_632:
[----:B------:R-:W2:Y:S01]  /*4d70*/  LDL.LU R3, [R1+0x3c] ;  /* 0x00003c0001037983 */ /* 0x000ea20000300800 */
[----:B------:R-:W-:Y:S01]  /*4d80*/  HADD2.F32 R0, -RZ, R55.H0_H0 ;  /* 0x20000037ff007230 */ /* 0x000fe20000004100 */
[----:B------:R-:W-:Y:S01]  /*4d90*/  FMUL.FTZ R157, R139, UR9 ;  /* 0x000000098b9d7c20 */ /* 0x000fe20008410000 */
        /* <DEDUP_REMOVED lines=30> */
[----:B------:R-:W-:Y:S01]  /*4f80*/  FFMA.FTZ R3, R134, R4, R3 ;  /* 0x0000000486037223 */ /* 0x000fe20000010003 */
        /* <DEDUP_REMOVED lines=27> */
[----:B0-----:R-:W-:-:S03]  /*5140*/  HFMA2.MMA R0, -RZ, RZ, 0, 0 ;  /* 0x00000000ff007435 */ /* 0x001fc600000001ff */
        /* <DEDUP_REMOVED lines=9> */
.L_x_683:
[----:B------:R-:W-:Y:S01]  /*51e0*/  USHF.R.S32.HI UR42, URZ, 0x1f, UR6 ;  /* 0x0000001f3f2a7899 */ /* 0x000fe20008011406 */
[----:B------:R-:W2:Y:S01]  /*51f0*/  LDL R83, [R1+0x20] ;  /* 0x0000200001537983 */ /* 0x000ea20000100800 */
[----:B------:R-:W-:Y:S01]  /*5200*/  ULDC.64 UR36, c[0x0][0x1a0] ;  /* 0x0000680000247ab9 */ /* 0x000fe20000000a00 */
[----:B------:R-:W-:Y:S01]  /*5210*/  MOV R43, UR6 ;  /* 0x00000006002b7c02 */ /* 0x000fe20008000f00 */
[----:B------:R-:W-:Y:S01]  /*5220*/  UIMAD UR36, UR42, UR36, URZ ;  /* 0x000000242a2472a4 */ /* 0x000fe2000f8e023f */
[----:B------:R-:W3:Y:S01]  /*5230*/  LDL R82, [R1+0x1c] ;  /* 0x00001c0001527983 */ /* 0x000ee20000100800 */
[----:B------:R-:W-:Y:S02]  /*5240*/  ULDC UR43, c[0x0][0x168] ;  /* 0x00005a00002b7ab9 */ /* 0x000fe40000000800 */
[----:B------:R-:W-:Y:S01]  /*5250*/  UIADD3 UR43, -UR14, UR43, URZ ;  /* 0x0000002b0e2b7290 */ /* 0x000fe2000fffe13f */
[C---:B------:R-:W-:Y:S01]  /*5260*/  LOP3.LUT R41, R58.reuse, 0x40, RZ, 0xfc, !PT ;  /* 0x000000403a297812 */ /* 0x040fe200078efcff */
[----:B------:R-:W-:Y:S01]  /*5270*/  UIMAD UR36, UR6, UR37, UR36 ;  /* 0x00000025062472a4 */ /* 0x000fe2000f8e0224 */
[----:B------:R-:W-:Y:S01]  /*5280*/  IMAD.WIDE.U32 R42, R43, c[0x0][0x1a0], R58 ;  /* 0x000068002b2a7a25 */ /* 0x000fe200078e003a */
[----:B------:R-:W-:Y:S01]  /*5290*/  LOP3.LUT R40, R58, 0x20, RZ, 0xfc, !PT ;  /* 0x000000203a287812 */ /* 0x000fe200078efcff */
[----:B------:R-:W4:Y:S01]  /*52a0*/  LDL R81, [R1+0x18] ;  /* 0x0000180001517983 */ /* 0x000f220000100800 */
[----:B------:R-:W-:-:S02]  /*52b0*/  ISETP.GE.AND P3, PT, R41, UR43, PT ;  /* 0x0000002b29007c0c */ /* 0x000fc4000bf66270 */
[----:B------:R-:W-:Y:S01]  /*52c0*/  IADD3 R41, R43, UR36, RZ ;  /* 0x000000242b297c10 */ /* 0x000fe2000fffe0ff */
[----:B------:R-:W-:Y:S01]  /*52d0*/  ULDC.64 UR36, c[0x0][0x180] ;  /* 0x0000600000247ab9 */ /* 0x000fe20000000a00 */
[C---:B------:R-:W-:Y:S01]  /*52e0*/  ISETP.GE.AND P1, PT, R58.reuse, UR43, PT ;  /* 0x0000002b3a007c0c */ /* 0x040fe2000bf26270 */
[----:B------:R-:W-:Y:S01]  /*52f0*/  UIMAD.WIDE.U32 UR38, UR41, UR36, URZ ;  /* 0x00000024292672a5 */ /* 0x000fe2000f8e003f */
[----:B------:R-:W-:Y:S01]  /*5300*/  LOP3.LUT R60, R58, 0x60, RZ, 0xfc, !PT ;  /* 0x000000603a3c7812 */ /* 0x000fe200078efcff */
[----:B------:R-:W-:Y:S01]  /*5310*/  UIMAD UR36, UR40, UR36, URZ ;  /* 0x00000024282472a4 */ /* 0x000fe2000f8e023f */
[----:B------:R-:W-:Y:S01]  /*5320*/  ISETP.GE.AND P2, PT, R40, UR43, PT ;  /* 0x0000002b28007c0c */ /* 0x000fe2000bf46270 */
[----:B------:R-:W2:Y:S01]  /*5330*/  LDL R80, [R1+0x14] ;  /* 0x0000140001507983 */ /* 0x000ea20000100800 */
[----:B------:R-:W-:Y:S02]  /*5340*/  LEA R40, P0, R42, UR17, 0x1 ;  /* 0x000000112a287c11 */ /* 0x000fe4000f8008ff */
[----:B------:R-:W-:Y:S01]  /*5350*/  ISETP.GE.AND P4, PT, R60, UR43, PT ;  /* 0x0000002b3c007c0c */ /* 0x000fe2000bf86270 */
[----:B------:R-:W-:Y:S01]  /*5360*/  UIMAD UR44, UR41, UR37, UR36 ;  /* 0x00000025292c72a4 */ /* 0x000fe2000f8e0224 */
[----:B------:R-:W-:Y:S01]  /*5370*/  LOP3.LUT R61, R58, 0x80, RZ, 0xfc, !PT ;  /* 0x000000803a3d7812 */ /* 0x000fe200078efcff */
[----:B------:R-:W2:Y:S01]  /*5380*/  LDL R79, [R1+0x10] ;  /* 0x00001000014f7983 */ /* 0x000ea20000100800 */
[----:B------:R-:W-:Y:S01]  /*5390*/  PRMT R60, RZ, 0x7610, R60 ;  /* 0x00007610ff3c7816 */ /* 0x000fe2000000003c */
[----:B------:R-:W-:Y:S01]  /*53a0*/  ULDC.64 UR36, c[0x0][0x188] ;  /* 0x0000620000247ab9 */ /* 0x000fe20000000a00 */
[----:B------:R-:W-:Y:S01]  /*53b0*/  LEA.HI.X R41, R42, UR16, R41, 0x1, P0 ;  /* 0x000000102a297c11 */ /* 0x000fe200080f0c29 */
[----:B------:R-:W2:Y:S01]  /*53c0*/  LDL R78, [R1+0xc] ;  /* 0x00000c00014e7983 */ /* 0x000ea20000100800 */
[----:B------:R-:W-:Y:S01]  /*53d0*/  LOP3.LUT R42, R58, 0xc0, RZ, 0xfc, !PT ;  /* 0x000000c03a2a7812 */ /* 0x000fe200078efcff */
[----:B------:R-:W-:Y:S01]  /*53e0*/  UIMAD UR45, UR42, UR36, URZ ;  /* 0x000000242a2d72a4 */ /* 0x000fe2000f8e023f */
[----:B------:R-:W-:Y:S01]  /*53f0*/  ISETP.GE.AND P5, PT, R61, UR43, PT ;  /* 0x0000002b3d007c0c */ /* 0x000fe2000bfa6270 */
[----:B------:R-:W-:Y:S01]  /*5400*/  UIADD3 UR39, UR39, UR44, URZ ;  /* 0x0000002c27277290 */ /* 0x000fe2000fffe03f */
[----:B------:R-:W-:Y:S01]  /*5410*/  PRMT R61, RZ, 0x7610, R61 ;  /* 0x00007610ff3d7816 */ /* 0x000fe2000000003d */
[----:B------:R0:W2:Y:S01]  /*5420*/  @!P1 LDG.E.U16 R60, [R40.64] ;  /* 0x0000001c283c9981 */ /* 0x0000a2000c1e1500 */
[----:B------:R-:W-:Y:S01]  /*5430*/  ISETP.GE.AND P1, PT, R42, UR43, PT ;  /* 0x0000002b2a007c0c */ /* 0x000fe2000bf26270 */
[----:B------:R-:W-:Y:S01]  /*5440*/  UIMAD UR45, UR6, UR37, UR45 ;  /* 0x00000025062d72a4 */ /* 0x000fe2000f8e022d */
[----:B------:R-:W-:Y:S01]  /*5450*/  LOP3.LUT R42, R58, 0xe0, RZ, 0xfc, !PT ;  /* 0x000000e03a2a7812 */ /* 0x000fe200078efcff */
[----:B------:R-:W-:Y:S01]  /*5460*/  UIMAD.WIDE.U32 UR38, UR6, UR36, UR38 ;  /* 0x00000024062672a5 */ /* 0x000fe2000f8e0026 */
[----:B------:R-:W-:Y:S01]  /*5470*/  PRMT R63, RZ, 0x7610, R63 ;  /* 0x00007610ff3f7816 */ /* 0x000fe2000000003f */
[----:B------:R0:W3:Y:S01]  /*5480*/  @!P2 LDG.E.U16 R61, [R40.64+0x40] ;  /* 0x0000401c283da981 */ /* 0x0000e2000c1e1500 */
[----:B------:R-:W-:Y:S01]  /*5490*/  ULDC.64 UR36, c[0x0][0x220] ;  /* 0x0000880000247ab9 */ /* 0x000fe20000000a00 */
[----:B------:R-:W-:Y:S01]  /*54a0*/  ISETP.GE.AND P2, PT, R42, UR43, PT ;  /* 0x0000002b2a007c0c */ /* 0x000fe2000bf46270 */
[----:B------:R-:W-:Y:S01]  /*54b0*/  ULEA UR36, UP0, UR38, UR36, 0x2 ;  /* 0x0000002426247291 */ /* 0x000fe2000f80103f */
[C---:B------:R-:W-:Y:S01]  /*54c0*/  LOP3.LUT R43, R58.reuse, 0xa0, RZ, 0xfc, !PT ;  /* 0x000000a03a2b7812 */ /* 0x040fe200078efcff */
[----:B------:R-:W-:Y:S01]  /*54d0*/  UIADD3 UR39, UR39, UR45, URZ ;  /* 0x0000002d27277290 */ /* 0x000fe2000fffe03f */
[----:B------:R-:W-:Y:S01]  /*54e0*/  LOP3.LUT R42, R58, 0x120, RZ, 0xfc, !PT ;  /* 0x000001203a2a7812 */ /* 0x000fe200078efcff */
[----:B------:R0:W4:Y:S01]  /*54f0*/  @!P4 LDG.E.U16 R63, [R40.64+0xc0] ;  /* 0x0000c01c283fc981 */ /* 0x000122000c1e1500 */
[----:B------:R-:W-:-:S02]  /*5500*/  PRMT R62, RZ, 0x7610, R62 ;  /* 0x00007610ff3e7816 */ /* 0x000fc4000000003e */
[----:B------:R-:W-:Y:S01]  /*5510*/  PRMT R64, RZ, 0x7610, R64 ;  /* 0x00007610ff407816 */ /* 0x000fe20000000040 */
[----:B------:R-:W-:Y:S01]  /*5520*/  ULEA.HI.X UR37, UR38, UR37, UR39, 0x2, UP0 ;  /* 0x0000002526257291 */ /* 0x000fe200080f1427 */
[----:B------:R-:W-:Y:S01]  /*5530*/  ISETP.GE.AND P0, PT, R43, UR43, PT ;  /* 0x0000002b2b007c0c */ /* 0x000fe2000bf06270 */
[----:B------:R-:W4:Y:S01]  /*5540*/  LDL R77, [R1+0x8] ;  /* 0x00000800014d7983 */ /* 0x000f220000100800 */
[----:B------:R-:W-:Y:S01]  /*5550*/  ISETP.GE.AND P4, PT, R42, UR43, PT ;  /* 0x0000002b2a007c0c */ /* 0x000fe2000bf86270 */
[----:B------:R-:W-:Y:S01]  /*5560*/  ULDC.64 UR38, c[0x0][0x1b8] ;  /* 0x00006e0000267ab9 */ /* 0x000fe20000000a00 */
[C---:B------:R-:W-:Y:S01]  /*5570*/  LOP3.LUT R43, R58.reuse, 0x100, RZ, 0xfc, !PT ;  /* 0x000001003a2b7812 */ /* 0x040fe200078efcff */
[----:B------:R0:W4:Y:S01]  /*5580*/  @!P3 LDG.E.U16 R62, [R40.64+0x80] ;  /* 0x0000801c283eb981 */ /* 0x000122000c1e1500 */
[----:B------:R-:W-:Y:S02]  /*5590*/  LOP3.LUT R42, R58, 0x140, RZ, 0xfc, !PT ;  /* 0x000001403a2a7812 */ /* 0x000fe400078efcff */
[----:B------:R-:W-:Y:S01]  /*55a0*/  ISETP.GE.AND P3, PT, R43, UR43, PT ;  /* 0x0000002b2b007c0c */ /* 0x000fe2000bf66270 */
[----:B------:R0:W4:Y:S01]  /*55b0*/  @!P5 LDG.E.U16 R64, [R40.64+0x100] ;  /* 0x0001001c2840d981 */ /* 0x000122000c1e1500 */
[----:B------:R-:W-:Y:S01]  /*55c0*/  ISETP.GE.AND P5, PT, R42, UR43, PT ;  /* 0x0000002b2a007c0c */ /* 0x000fe2000bfa6270 */
[----:B------:R-:W-:Y:S01]  /*55d0*/  IMAD.U32 R42, RZ, RZ, UR36 ;  /* 0x00000024ff2a7e24 */ /* 0x000fe2000f8e00ff */
[----:B------:R-:W-:Y:S01]  /*55e0*/  MOV R43, UR37 ;  /* 0x00000025002b7c02 */ /* 0x000fe20008000f00 */
[----:B------:R-:W4:Y:S04]  /*55f0*/  LDL R76, [R1+0x4] ;  /* 0x00000400014c7983 */ /* 0x000f280000100800 */
[----:B------:R1:W4:Y:S01]  /*5600*/  LDG.E R74, [R42.64] ;  /* 0x0000001c2a4a7981 */ /* 0x000322000c1e1900 */
[----:B------:R-:W-:-:S02]  /*5610*/  PRMT R65, RZ, 0x7610, R65 ;  /* 0x00007610ff417816 */ /* 0x000fc40000000041 */
[----:B------:R-:W-:Y:S01]  /*5620*/  LOP3.LUT R66, R58, 0x160, RZ, 0xfc, !PT ;  /* 0x000001603a427812 */ /* 0x000fe200078efcff */
[----:B------:R-:W4:Y:S04]  /*5630*/  LDL R75, [R1] ;  /* 0x00000000014b7983 */ /* 0x000f280000100800 */
[----:B------:R0:W4:Y:S01]  /*5640*/  @!P0 LDG.E.U16 R65, [R40.64+0x140] ;  /* 0x0001401c28418981 */ /* 0x000122000c1e1500 */
[----:B------:R-:W-:Y:S02]  /*5650*/  ISETP.GE.AND P0, PT, R66, UR43, PT ;  /* 0x0000002b42007c0c */ /* 0x000fe4000bf06270 */
[----:B------:R-:W-:Y:S02]  /*5660*/  PRMT R66, RZ, 0x7610, R66 ;  /* 0x00007610ff427816 */ /* 0x000fe40000000042 */
[----:B------:R-:W-:-:S02]  /*5670*/  LOP3.LUT R68, R58, 0x180, RZ, 0xfc, !PT ;  /* 0x000001803a447812 */ /* 0x000fc400078efcff */
[----:B------:R-:W-:Y:S02]  /*5680*/  PRMT R67, RZ, 0x7610, R67 ;  /* 0x00007610ff437816 */ /* 0x000fe40000000043 */
[----:B------:R0:W4:Y:S01]  /*5690*/  @!P1 LDG.E.U16 R66, [R40.64+0x180] ;  /* 0x0001801c28429981 */ /* 0x000122000c1e1500 */
[----:B------:R-:W-:Y:S02]  /*56a0*/  ISETP.GE.AND P1, PT, R68, UR43, PT ;  /* 0x0000002b44007c0c */ /* 0x000fe4000bf26270 */
[----:B------:R-:W-:Y:S01]  /*56b0*/  PRMT R68, RZ, 0x7610, R68 ;  /* 0x00007610ff447816 */ /* 0x000fe20000000044 */
[----:B------:R0:W4:Y:S01]  /*56c0*/  @!P2 LDG.E.U16 R67, [R40.64+0x1c0] ;  /* 0x0001c01c2843a981 */ /* 0x000122000c1e1500 */
[----:B------:R-:W-:-:S04]  /*56d0*/  PRMT R70, RZ, 0x7610, R70 ;  /* 0x00007610ff467816 */ /* 0x000fc80000000046 */
[----:B------:R0:W4:Y:S01]  /*56e0*/  @!P3 LDG.E.U16 R68, [R40.64+0x200] ;  /* 0x0002001c2844b981 */ /* 0x000122000c1e1500 */
[----:B------:R-:W-:-:S03]  /*56f0*/  LOP3.LUT R69, R58, 0x1a0, RZ, 0xfc, !PT ;  /* 0x000001a03a457812 */ /* 0x000fc600078efcff */
[----:B------:R0:W4:Y:S01]  /*5700*/  @!P4 LDG.E.U16 R70, [R40.64+0x240] ;  /* 0x0002401c2846c981 */ /* 0x000122000c1e1500 */
[C---:B------:R-:W-:Y:S02]  /*5710*/  LOP3.LUT R71, R58.reuse, 0x1c0, RZ, 0xfc, !PT ;  /* 0x000001c03a477812 */ /* 0x040fe400078efcff */
[----:B------:R-:W-:Y:S02]  /*5720*/  ISETP.GE.AND P2, PT, R69, UR43, PT ;  /* 0x0000002b45007c0c */ /* 0x000fe4000bf46270 */
[----:B------:R-:W-:Y:S02]  /*5730*/  LOP3.LUT R69, R58, 0x1e0, RZ, 0xfc, !PT ;  /* 0x000001e03a457812 */ /* 0x000fe400078efcff */
[----:B------:R-:W-:Y:S02]  /*5740*/  ISETP.GE.AND P3, PT, R71, UR43, PT ;  /* 0x0000002b47007c0c */ /* 0x000fe4000bf66270 */
[----:B------:R-:W-:Y:S02]  /*5750*/  ISETP.GE.AND P4, PT, R69, UR43, PT ;  /* 0x0000002b45007c0c */ /* 0x000fe4000bf86270 */
[----:B-1----:R-:W-:-:S02]  /*5760*/  PRMT R43, RZ, 0x7610, R43 ;  /* 0x00007610ff2b7816 */ /* 0x002fc4000000002b */
        /* <DEDUP_REMOVED lines=11> */
[----:B------:R-:W-:-:S04]  /*5820*/  UIMAD UR43, UR40, UR38, URZ ;  /* 0x00000026282b72a4 */ /* 0x000fc8000f8e023f */
[----:B------:R-:W-:Y:S02]  /*5830*/  UIMAD UR44, UR41, UR39, UR43 ;  /* 0x00000027292c72a4 */ /* 0x000fe4000f8e022b */
[----:B------:R-:W-:-:S03]  /*5840*/  UIMAD.WIDE.U32 UR36, UR41, UR38, URZ ;  /* 0x00000026292472a5 */ /* 0x000fc6000f8e003f */
        /* <DEDUP_REMOVED lines=9> */
[----:B------:R-:W-:Y:S02]  /*58e0*/  ULEA.HI.X UR37, UR38, UR37, UR39, 0x2, UP0 ;  /* 0x0000002526257291 */ /* 0x000fe400080f1427 */
[----:B0-----:R-:W-:-:S04]  /*58f0*/  IMAD.U32 R40, RZ, RZ, UR36 ;  /* 0x00000024ff287e24 */ /* 0x001fc8000f8e00ff */
[----:B------:R-:W-:Y:S02]  /*5900*/  MOV R41, UR37 ;  /* 0x0000002500297c02 */ /* 0x000fe40008000f00 */
[----:B------:R-:W-:Y:S01]  /*5910*/  ISETP.NE.AND P0, PT, R57, 0x7f, PT ;  /* 0x0000007f3900780c */ /* 0x000fe20003f05270 */
[----:B------:R-:W-:Y:S01]  /*5920*/  BSSY B0, `(.L_x_636) ;  /* 0x000003b000007945 */ /* 0x000fe20003800000 */
[----:B--2---:R-:W-:Y:S04]  /*5930*/  STS.U16 [R83], R60 ;  /* 0x0000003c53007388 */ /* 0x004fe80000000400 */
[----:B---3--:R0:W-:Y:S01]  /*5940*/  STS.U16 [R82+0x40], R61 ;  /* 0x0000403d52007388 */ /* 0x0081e20000000400 */
[----:B----4-:R-:W0:Y:S03]  /*5950*/  R2UR UR43, R74 ;  /* 0x000000004a2b73c2 */ /* 0x010e2600000e0000 */
[----:B------:R-:W-:Y:S04]  /*5960*/  STS.U16 [R81+0x80], R62 ;  /* 0x0000803e51007388 */ /* 0x000fe80000000400 */
[----:B------:R-:W-:Y:S04]  /*5970*/  STS.U16 [R80+0xc0], R63 ;  /* 0x0000c03f50007388 */ /* 0x000fe80000000400 */
[----:B------:R-:W-:Y:S04]  /*5980*/  STS.U16 [R79+0x100], R64 ;  /* 0x000100404f007388 */ /* 0x000fe80000000400 */
[----:B------:R-:W-:Y:S04]  /*5990*/  STS.U16 [R78+0x140], R65 ;  /* 0x000140414e007388 */ /* 0x000fe80000000400 */
[----:B------:R-:W-:Y:S04]  /*59a0*/  STS.U16 [R77+0x180], R66 ;  /* 0x000180424d007388 */ /* 0x000fe80000000400 */
[----:B------:R-:W-:Y:S01]  /*59b0*/  STS.U16 [R76+0x1c0], R67 ;  /* 0x0001c0434c007388 */ /* 0x000fe20000000400 */
[----:B0-----:R-:W-:-:S03]  /*59c0*/  MOV R61, UR43 ;  /* 0x0000002b003d7c02 */ /* 0x001fc60008000f00 */
[----:B------:R-:W-:Y:S04]  /*59d0*/  STS.U16 [R75+0x200], R68 ;  /* 0x000200444b007388 */ /* 0x000fe80000000400 */
[----:B------:R0:W-:Y:S02]  /*59e0*/  STS.U16 [R165+0x240], R70 ;  /* 0x00024046a5007388 */ /* 0x0001e40000000400 */
[----:B0-----:R-:W-:-:S04]  /*59f0*/  FMUL.FTZ R70, R61, 1.4426950216293334961 ;  /* 0x3fb8aa3b3d467820 */ /* 0x001fc80000410000 */
[----:B------:R-:W-:Y:S02]  /*5a00*/  FMUL.FTZ R136, R35, R70 ;  /* 0x0000004623887220 */ /* 0x000fe40000410000 */
[----:B------:R-:W-:-:S04]  /*5a10*/  IMAD.U32 R60, RZ, RZ, UR10 ;  /* 0x0000000aff3c7e24 */ /* 0x000fc8000f8e00ff */
[----:B------:R-:W0:Y:S01]  /*5a20*/  MUFU.EX2 R136, R136 ;  /* 0x0000008800887308 */ /* 0x000e220000000800 */
[----:B------:R-:W-:Y:S02]  /*5a30*/  LEA R60, R60, UR6, 0x8 ;  /* 0x000000063c3c7c11 */ /* 0x000fe4000f8e40ff */
[----:B------:R-:W-:Y:S01]  /*5a40*/  @P1 IADD3 R60, R57, 0x200, RZ ;  /* 0x00000200393c1810 */ /* 0x000fe20007ffe0ff */
[----:B------:R1:W-:Y:S04]  /*5a50*/  STS.U16 [R164+0x280], R43 ;  /* 0x0002802ba4007388 */ /* 0x0003e80000000400 */
[----:B------:R1:W-:Y:S01]  /*5a60*/  STS.U16 [R163+0x2c0], R42 ;  /* 0x0002c02aa3007388 */ /* 0x0003e20000000400 */
[----:B------:R-:W-:-:S03]  /*5a70*/  IMAD.SHL.U32 R75, R60, 0x4, RZ ;  /* 0x000000043c4b7824 */ /* 0x000fc600078e00ff */
        /* <DEDUP_REMOVED lines=21> */
[----:B------:R1:W5:Y:S04]  /*5bd0*/  LDG.E R111, [R40.64] ;  /* 0x0000001c286f7981 */ /* 0x000368000c1e1900 */
        /* <DEDUP_REMOVED lines=13> */
[----:B-1----:R-:W-:-:S05]  /*5cb0*/  IMAD.U32 R40, RZ, RZ, UR36 ;  /* 0x00000024ff287e24 */ /* 0x002fca000f8e00ff */
[----:B------:R0:W1:Y:S02]  /*5cc0*/  @P0 LDS R95, [R40.X4+0x3be0] ;  /* 0x003be000285f0984 */ /* 0x0000640000004800 */
.L_x_637:
[----:B--234-:R-:W-:Y:S05]  /*5cd0*/  BSYNC B0 ;  /* 0x0000000000007941 */ /* 0x01cfea0003800000 */
.L_x_636:
[----:B------:R-:W-:Y:S01]  /*5ce0*/  UISETP.GE.AND UP0, UPT, UR15, 0x2, UPT ;  /* 0x000000020f00788c */ /* 0x000fe2000bf06270 */
[----:B01----:R-:W-:Y:S01]  /*5cf0*/  LOP3.LUT R40, R57, 0x1f, RZ, 0xc0, !PT ;  /* 0x0000001f39287812 */ /* 0x003fe200078ec0ff */
[----:B------:R-:W-:Y:S01]  /*5d00*/  IMAD.MOV.U32 R41, RZ, RZ, c[0x0][0x16c] ;  /* 0x00005b00ff297624 */ /* 0x000fe200078e00ff */
[----:B------:R-:W-:Y:S01]  /*5d10*/  MOV R73, 0x8 ;  /* 0x0000000800497802 */ /* 0x000fe20000000f00 */
[----:B------:R-:W-:Y:S01]  /*5d20*/  HFMA2.MMA R80, -RZ, RZ, 1.875, 0 ;  /* 0x3f800000ff507435 */ /* 0x000fe200000001ff */
[----:B------:R-:W-:Y:S01]  /*5d30*/  IMAD.MOV.U32 R81, RZ, RZ, RZ ;  /* 0x000000ffff517224 */ /* 0x000fe200078e00ff */
[----:B------:R-:W-:-:S04]  /*5d40*/  PLOP3.LUT P0, PT, PT, PT, UP0, 0x80, 0x0 ;  /* 0x000000000000781c */ /* 0x000fc80003f0f008 */
[----:B------:R-:W-:Y:S02]  /*5d50*/  ISETP.NE.OR P0, PT, R40, RZ, !P0 ;  /* 0x000000ff2800720c */ /* 0x000fe40004705670 */
[----:B------:R-:W-:Y:S01]  /*5d60*/  MOV R40, UR15 ;  /* 0x0000000f00287c02 */ /* 0x000fe20008000f00 */
[----:B------:R-:W-:-:S10]  /*5d70*/  FMUL.FTZ R94, R34, R70 ;  /* 0x00000046225e7220 */ /* 0x000fd40000410000 */
[----:B------:R-:W-:Y:S01]  /*5d80*/  @!P0 IADD3 R40, R40, -0x2, RZ ;  /* 0xfffffffe28288810 */ /* 0x000fe20007ffe0ff */
[----:B------:R-:W-:-:S04]  /*5d90*/  FMUL.FTZ R93, R33, R70 ;  /* 0x00000046215d7220 */ /* 0x000fc80000410000 */
[----:B------:R-:W-:Y:S01]  /*5da0*/  @!P0 IMAD R40, R40, R41, UR6 ;  /* 0x0000000628288e24 */ /* 0x000fe2000f8e0229 */
[----:B------:R-:W0:Y:S03]  /*5db0*/  MUFU.EX2 R94, R94 ;  /* 0x0000005e005e7308 */ /* 0x000e260000000800 */
[----:B------:R-:W-:-:S04]  /*5dc0*/  @!P0 IMAD.WIDE R40, R40, R73, UR30 ;  /* 0x0000001e28288e25 */ /* 0x000fc8000f8e0249 */
[-C--:B------:R-:W-:Y:S01]  /*5dd0*/  FMUL.FTZ R92, R32, R70.reuse ;  /* 0x00000046205c7220 */ /* 0x080fe20000410000 */
[----:B------:R1:W5:Y:S01]  /*5de0*/  @!P0 LDG.E.64 R80, [R40.64] ;  /* 0x0000001c28508981 */ /* 0x000362000c1e1b00 */
[----:B------:R-:W2:Y:S01]  /*5df0*/  MUFU.EX2 R93, R93 ;  /* 0x0000005d005d7308 */ /* 0x000ea20000000800 */
[-C--:B------:R-:W-:Y:S01]  /*5e00*/  FMUL.FTZ R91, R31, R70.reuse ;  /* 0x000000461f5b7220 */ /* 0x080fe20000410000 */
[----:B------:R-:W-:Y:S01]  /*5e10*/  HADD2.F32 R74, -RZ, R53.H0_H0 ;  /* 0x20000035ff4a7230 */ /* 0x000fe20000004100 */
[-C--:B------:R-:W-:Y:S01]  /*5e20*/  FMUL.FTZ R90, R30, R70.reuse ;  /* 0x000000461e5a7220 */ /* 0x080fe20000410000 */
[----:B------:R-:W-:Y:S01]  /*5e30*/  HADD2.F32 R72, -RZ, R72.H0_H0 ;  /* 0x20000048ff487230 */ /* 0x000fe20000004100 */
[----:B------:R-:W-:Y:S01]  /*5e40*/  FMUL.FTZ R89, R29, R70 ;  /* 0x000000461d597220 */ /* 0x000fe20000410000 */
[----:B------:R-:W-:Y:S01]  /*5e50*/  HADD2.F32 R71, -RZ, R71.H0_H0 ;  /* 0x20000047ff477230 */ /* 0x000fe20000004100 */
[----:B0-----:R-:W-:Y:S01]  /*5e60*/  FMUL.FTZ R84, R136, R94 ;  /* 0x0000005e88547220 */ /* 0x001fe20000410000 */
[----:B------:R-:W0:Y:S01]  /*5e70*/  MUFU.EX2 R92, R92 ;  /* 0x0000005c005c7308 */ /* 0x000e220000000800 */
[----:B-1----:R-:W-:Y:S01]  /*5e80*/  HADD2.F32 R40, -RZ, R55.H0_H0 ;  /* 0x20000037ff287230 */ /* 0x002fe20000004100 */
[-C--:B------:R-:W-:Y:S01]  /*5e90*/  FMUL.FTZ R88, R28, R70.reuse ;  /* 0x000000461c587220 */ /* 0x080fe20000410000 */
[----:B------:R-:W-:Y:S01]  /*5ea0*/  HADD2.F32 R41, -RZ, R54.H0_H0 ;  /* 0x20000036ff297230 */ /* 0x000fe20000004100 */
[----:B------:R-:W-:Y:S01]  /*5eb0*/  FMUL.FTZ R79, R27, R70 ;  /* 0x000000461b4f7220 */ /* 0x000fe20000410000 */
[----:B------:R-:W-:Y:S01]  /*5ec0*/  HADD2.F32 R69, -RZ, R69.H0_H0 ;  /* 0x20000045ff457230 */ /* 0x000fe20000004100 */
[----:B------:R-:W-:Y:S01]  /*5ed0*/  FMUL.FTZ R137, R35, R40 ;  /* 0x0000002823897220 */ /* 0x000fe20000410000 */
[----:B------:R-:W-:Y:S01]  /*5ee0*/  HADD2.F32 R121, -RZ, R52.H0_H0 ;  /* 0x20000034ff797230 */ /* 0x000fe20000004100 */
[----:B------:R-:W-:Y:S01]  /*5ef0*/  FMUL.FTZ R86, R34, R41 ;  /* 0x0000002922567220 */ /* 0x000fe20000410000 */
[----:B------:R-:W1:Y:S01]  /*5f00*/  MUFU.EX2 R91, R91 ;  /* 0x0000005b005b7308 */ /* 0x000e620000000800 */
[----:B------:R-:W-:Y:S01]  /*5f10*/  FMUL.FTZ R40, R33, R74 ;  /* 0x0000004a21287220 */ /* 0x000fe20000410000 */
[----:B------:R-:W-:Y:S01]  /*5f20*/  HADD2.F32 R122, -RZ, R51.H0_H0 ;  /* 0x20000033ff7a7230 */ /* 0x000fe20000004100 */
[----:B------:R-:W-:Y:S01]  /*5f30*/  FMUL.FTZ R137, R72, R137 ;  /* 0x0000008948897220 */ /* 0x000fe20000410000 */
[----:B------:R-:W-:Y:S01]  /*5f40*/  HADD2.F32 R68, -RZ, R68.H0_H0 ;  /* 0x20000044ff447230 */ /* 0x000fe20000004100 */
[----:B------:R-:W-:Y:S01]  /*5f50*/  FMUL.FTZ R86, R71, R86 ;  /* 0x0000005647567220 */ /* 0x000fe20000410000 */
[----:B------:R-:W-:Y:S01]  /*5f60*/  HADD2.F32 R123, -RZ, R50.H0_H0 ;  /* 0x20000032ff7b7230 */ /* 0x000fe20000004100 */
[----:B------:R-:W-:Y:S01]  /*5f70*/  FMUL.FTZ R87, R69, R40 ;  /* 0x0000002845577220 */ /* 0x000fe20000410000 */
[----:B------:R-:W3:Y:S01]  /*5f80*/  MUFU.EX2 R90, R90 ;  /* 0x0000005a005a7308 */ /* 0x000ee20000000800 */
[----:B------:R-:W-:Y:S01]  /*5f90*/  FMUL.FTZ R121, R32, R121 ;  /* 0x0000007920797220 */ /* 0x000fe20000410000 */
[----:B------:R-:W-:Y:S01]  /*5fa0*/  HADD2.F32 R67, -RZ, R67.H0_H0 ;  /* 0x20000043ff437230 */ /* 0x000fe20000004100 */
[----:B------:R-:W-:Y:S01]  /*5fb0*/  FFMA.FTZ R40, R137, R94, R86 ;  /* 0x0000005e89287223 */ /* 0x000fe20000010056 */
[----:B------:R-:W-:Y:S01]  /*5fc0*/  HADD2.F32 R124, -RZ, R49.H0_H0 ;  /* 0x20000031ff7c7230 */ /* 0x000fe20000004100 */
[----:B--2---:R-:W-:Y:S01]  /*5fd0*/  FMUL.FTZ R85, R93, R84 ;  /* 0x000000545d557220 */ /* 0x004fe20000410000 */
[----:B------:R-:W-:Y:S01]  /*5fe0*/  HADD2.F32 R66, -RZ, R66.H0_H0 ;  /* 0x20000042ff427230 */ /* 0x000fe20000004100 */
[----:B------:R-:W-:Y:S01]  /*5ff0*/  FMUL.FTZ R122, R31, R122 ;  /* 0x0000007a1f7a7220 */ /* 0x000fe20000410000 */
[----:B------:R-:W2:Y:S01]  /*6000*/  MUFU.EX2 R89, R89 ;  /* 0x0000005900597308 */ /* 0x000ea20000000800 */
[----:B------:R-:W-:Y:S01]  /*6010*/  FMUL.FTZ R121, R68, R121 ;  /* 0x0000007944797220 */ /* 0x000fe20000410000 */
[----:B------:R-:W-:Y:S01]  /*6020*/  HADD2.F32 R125, -RZ, R48.H0_H0 ;  /* 0x20000030ff7d7230 */ /* 0x000fe20000004100 */
[----:B------:R-:W-:Y:S01]  /*6030*/  FFMA.FTZ R41, R93, R40, R87 ;  /* 0x000000285d297223 */ /* 0x000fe20000010057 */
[----:B------:R-:W-:Y:S01]  /*6040*/  HADD2.F32 R65, -RZ, R65.H0_H0 ;  /* 0x20000041ff417230 */ /* 0x000fe20000004100 */
[----:B0-----:R-:W-:Y:S01]  /*6050*/  FMUL.FTZ R40, R92, R85 ;  /* 0x000000555c287220 */ /* 0x001fe20000410000 */
[----:B------:R-:W-:Y:S01]  /*6060*/  HADD2.F32 R126, -RZ, R47.H0_H0 ;  /* 0x2000002fff7e7230 */ /* 0x000fe20000004100 */
[----:B------:R-:W-:Y:S01]  /*6070*/  FMUL.FTZ R123, R30, R123 ;  /* 0x0000007b1e7b7220 */ /* 0x000fe20000410000 */
[----:B------:R-:W0:Y:S01]  /*6080*/  MUFU.EX2 R88, R88 ;  /* 0x0000005800587308 */ /* 0x000e220000000800 */
[----:B------:R-:W-:Y:S01]  /*6090*/  FMUL.FTZ R122, R67, R122 ;  /* 0x0000007a437a7220 */ /* 0x000fe20000410000 */
[----:B------:R-:W-:Y:S01]  /*60a0*/  HADD2.F32 R64, -RZ, R64.H0_H0 ;  /* 0x20000040ff407230 */ /* 0x000fe20000004100 */
[----:B------:R-:W-:Y:S01]  /*60b0*/  FFMA.FTZ R41, R92, R41, R121 ;  /* 0x000000295c297223 */ /* 0x000fe20000010079 */
[----:B------:R-:W-:Y:S01]  /*60c0*/  HADD2.F32 R127, -RZ, R46.H0_H0 ;  /* 0x2000002eff7f7230 */ /* 0x000fe20000004100 */
[----:B------:R-:W-:Y:S01]  /*60d0*/  FMUL.FTZ R78, R26, R70 ;  /* 0x000000461a4e7220 */ /* 0x000fe20000410000 */
[----:B------:R-:W-:Y:S01]  /*60e0*/  HADD2.F32 R63, -RZ, R63.H0_H0 ;  /* 0x2000003fff3f7230 */ /* 0x000fe20000004100 */
[----:B-1----:R-:W-:Y:S01]  /*60f0*/  FMUL.FTZ R85, R91, R40 ;  /* 0x000000285b557220 */ /* 0x002fe20000410000 */
[----:B------:R-:W1:Y:S01]  /*6100*/  MUFU.EX2 R79, R79 ;  /* 0x0000004f004f7308 */ /* 0x000e620000000800 */
[----:B------:R-:W-:Y:S01]  /*6110*/  FMUL.FTZ R124, R29, R124 ;  /* 0x0000007c1d7c7220 */ /* 0x000fe20000410000 */
[----:B------:R-:W-:Y:S01]  /*6120*/  HADD2.F32 R128, -RZ, R45.H0_H0 ;  /* 0x2000002dff807230 */ /* 0x000fe20000004100 */
[----:B------:R-:W-:Y:S01]  /*6130*/  FMUL.FTZ R123, R66, R123 ;  /* 0x0000007b427b7220 */ /* 0x000fe20000410000 */
[----:B------:R-:W-:Y:S01]  /*6140*/  HADD2.F32 R62, -RZ, R62.H0_H0 ;  /* 0x2000003eff3e7230 */ /* 0x000fe20000004100 */
[----:B------:R-:W-:Y:S01]  /*6150*/  FFMA.FTZ R41, R91, R41, R122 ;  /* 0x000000295b297223 */ /* 0x000fe2000001007a */
[----:B------:R-:W-:Y:S01]  /*6160*/  HADD2.F32 R129, -RZ, R44.H0_H0 ;  /* 0x2000002cff817230 */ /* 0x000fe20000004100 */
[----:B------:R-:W-:Y:S01]  /*6170*/  FMUL.FTZ R77, R25, R70 ;  /* 0x00000046194d7220 */ /* 0x000fe20000410000 */
[----:B------:R-:W4:Y:S01]  /*6180*/  MUFU.EX2 R78, R78 ;  /* 0x0000004e004e7308 */ /* 0x000f220000000800 */
[----:B---3--:R-:W-:Y:S01]  /*6190*/  FMUL.FTZ R40, R90, R85 ;  /* 0x000000555a287220 */ /* 0x008fe20000410000 */
[----:B------:R-:W-:Y:S01]  /*61a0*/  HADD2.F32 R61, -RZ, R61.H0_H0 ;  /* 0x2000003dff3d7230 */ /* 0x000fe20000004100 */
[----:B------:R-:W-:Y:S01]  /*61b0*/  FMUL.FTZ R125, R28, R125 ;  /* 0x0000007d1c7d7220 */ /* 0x000fe20000410000 */
[----:B------:R-:W-:Y:S01]  /*61c0*/  HADD2.F32 R130, -RZ, R39.H0_H0 ;  /* 0x20000027ff827230 */ /* 0x000fe20000004100 */
[----:B------:R-:W-:Y:S01]  /*61d0*/  FMUL.FTZ R124, R65, R124 ;  /* 0x0000007c417c7220 */ /* 0x000fe20000410000 */
[----:B------:R-:W-:Y:S01]  /*61e0*/  HADD2.F32 R60, -RZ, R60.H0_H0 ;  /* 0x2000003cff3c7230 */ /* 0x000fe20000004100 */
[----:B------:R-:W-:Y:S01]  /*61f0*/  FFMA.FTZ R41, R90, R41, R123 ;  /* 0x000000295a297223 */ /* 0x000fe2000001007b */
[----:B------:R-:W3:Y:S01]  /*6200*/  MUFU.EX2 R77, R77 ;  /* 0x0000004d004d7308 */ /* 0x000ee20000000800 */
[----:B------:R-:W-:Y:S01]  /*6210*/  FMUL.FTZ R76, R24, R70 ;  /* 0x00000046184c7220 */ /* 0x000fe20000410000 */
[----:B------:R-:W-:Y:S01]  /*6220*/  HADD2.F32 R131, -RZ, R38.H0_H0 ;  /* 0x20000026ff837230 */ /* 0x000fe20000004100 */
[----:B--2---:R-:W-:Y:S01]  /*6230*/  FMUL.FTZ R85, R89, R40 ;  /* 0x0000002859557220 */ /* 0x004fe20000410000 */
[----:B------:R-:W-:Y:S01]  /*6240*/  HADD2.F32 R43, -RZ, R43.H0_H0 ;  /* 0x2000002bff2b7230 */ /* 0x000fe20000004100 */
[----:B------:R-:W-:Y:S01]  /*6250*/  FMUL.FTZ R126, R27, R126 ;  /* 0x0000007e1b7e7220 */ /* 0x000fe20000410000 */
[----:B------:R-:W-:Y:S01]  /*6260*/  HADD2.F32 R132, -RZ, R37.H0_H0 ;  /* 0x20000025ff847230 */ /* 0x000fe20000004100 */
[----:B------:R-:W-:Y:S01]  /*6270*/  FMUL.FTZ R125, R64, R125 ;  /* 0x0000007d407d7220 */ /* 0x000fe20000410000 */
[----:B------:R-:W2:Y:S01]  /*6280*/  MUFU.EX2 R76, R76 ;  /* 0x0000004c004c7308 */ /* 0x000ea20000000800 */
[----:B------:R-:W-:Y:S01]  /*6290*/  FFMA.FTZ R41, R89, R41, R124 ;  /* 0x0000002959297223 */ /* 0x000fe2000001007c */
[----:B------:R-:W-:Y:S01]  /*62a0*/  HADD2.F32 R42, -RZ, R42.H0_H0 ;  /* 0x2000002aff2a7230 */ /* 0x000fe20000004100 */
[----:B------:R-:W-:Y:S01]  /*62b0*/  FMUL.FTZ R75, R23, R70 ;  /* 0x00000046174b7220 */ /* 0x000fe20000410000 */
[----:B------:R-:W-:Y:S01]  /*62c0*/  HADD2.F32 R133, -RZ, R36.H0_H0 ;  /* 0x20000024ff857230 */ /* 0x000fe20000004100 */
[----:B0-----:R-:W-:Y:S01]  /*62d0*/  FMUL.FTZ R40, R88, R85 ;  /* 0x0000005558287220 */ /* 0x001fe20000410000 */
[C---:B------:R-:W-:Y:S01]  /*62e0*/  ISETP.GT.U32.AND P0, PT, R57.reuse, 0x1f, PT ;  /* 0x0000001f3900780c */ /* 0x040fe20003f04070 */
[----:B------:R-:W-:Y:S01]  /*62f0*/  FMUL.FTZ R127, R26, R127 ;  /* 0x0000007f1a7f7220 */ /* 0x000fe20000410000 */
[----:B------:R-:W-:Y:S01]  /*6300*/  LEA.HI R96, R57, R57, RZ, 0x1e ;  /* 0x0000003939607211 */ /* 0x000fe200078ff0ff */
[----:B------:R-:W-:Y:S01]  /*6310*/  FMUL.FTZ R126, R63, R126 ;  /* 0x0000007e3f7e7220 */ /* 0x000fe20000410000 */
[----:B------:R-:W0:Y:S01]  /*6320*/  MUFU.EX2 R75, R75 ;  /* 0x0000004b004b7308 */ /* 0x000e220000000800 */
[----:B------:R-:W-:Y:S01]  /*6330*/  FFMA.FTZ R41, R88, R41, R125 ;  /* 0x0000002958297223 */ /* 0x000fe2000001007d */
[----:B------:R-:W-:Y:S01]  /*6340*/  BSSY B0, `(.L_x_638) ;  /* 0x000007f000007945 */ /* 0x000fe20003800000 */
[----:B------:R-:W-:-:S02]  /*6350*/  FMUL.FTZ R74, R22, R70 ;  /* 0x00000046164a7220 */ /* 0x000fc40000410000 */
[----:B-1----:R-:W-:Y:S02]  /*6360*/  FMUL.FTZ R85, R79, R40 ;  /* 0x000000284f557220 */ /* 0x002fe40000410000 */
[----:B------:R-:W-:Y:S02]  /*6370*/  FMUL.FTZ R128, R25, R128 ;  /* 0x0000008019807220 */ /* 0x000fe40000410000 */
[----:B------:R-:W-:Y:S01]  /*6380*/  FMUL.FTZ R127, R62, R127 ;  /* 0x0000007f3e7f7220 */ /* 0x000fe20000410000 */
[----:B------:R-:W1:Y:S01]  /*6390*/  MUFU.EX2 R74, R74 ;  /* 0x0000004a004a7308 */ /* 0x000e620000000800 */
[----:B------:R-:W-:Y:S02]  /*63a0*/  FFMA.FTZ R41, R79, R41, R126 ;  /* 0x000000294f297223 */ /* 0x000fe4000001007e */
[----:B------:R-:W-:Y:S02]  /*63b0*/  FMUL.FTZ R73, R21, R70 ;  /* 0x0000004615497220 */ /* 0x000fe40000410000 */
[----:B----4-:R-:W-:-:S02]  /*63c0*/  FMUL.FTZ R40, R78, R85 ;  /* 0x000000554e287220 */ /* 0x010fc40000410000 */
[----:B------:R-:W-:Y:S02]  /*63d0*/  FMUL.FTZ R129, R24, R129 ;  /* 0x0000008118817220 */ /* 0x000fe40000410000 */
[----:B------:R-:W-:Y:S01]  /*63e0*/  FMUL.FTZ R128, R61, R128 ;  /* 0x000000803d807220 */ /* 0x000fe20000410000 */
[----:B------:R-:W4:Y:S01]  /*63f0*/  MUFU.EX2 R73, R73 ;  /* 0x0000004900497308 */ /* 0x000f220000000800 */
[----:B------:R-:W-:Y:S02]  /*6400*/  FFMA.FTZ R41, R78, R41, R127 ;  /* 0x000000294e297223 */ /* 0x000fe4000001007f */
[----:B------:R-:W-:Y:S02]  /*6410*/  FMUL.FTZ R70, R20, R70 ;  /* 0x0000004614467220 */ /* 0x000fe40000410000 */
[----:B---3--:R-:W-:Y:S02]  /*6420*/  FMUL.FTZ R85, R77, R40 ;  /* 0x000000284d557220 */ /* 0x008fe40000410000 */
[----:B------:R-:W-:-:S02]  /*6430*/  FMUL.FTZ R130, R23, R130 ;  /* 0x0000008217827220 */ /* 0x000fc40000410000 */
[----:B------:R-:W-:Y:S01]  /*6440*/  FMUL.FTZ R129, R60, R129 ;  /* 0x000000813c817220 */ /* 0x000fe20000410000 */
[----:B------:R-:W3:Y:S01]  /*6450*/  MUFU.EX2 R70, R70 ;  /* 0x0000004600467308 */ /* 0x000ee20000000800 */
[----:B------:R-:W-:Y:S02]  /*6460*/  FFMA.FTZ R41, R77, R41, R128 ;  /* 0x000000294d297223 */ /* 0x000fe40000010080 */
[----:B--2---:R-:W-:Y:S02]  /*6470*/  FMUL.FTZ R40, R76, R85 ;  /* 0x000000554c287220 */ /* 0x004fe40000410000 */
[----:B------:R-:W-:Y:S02]  /*6480*/  FMUL.FTZ R131, R22, R131 ;  /* 0x0000008316837220 */ /* 0x000fe40000410000 */
[----:B------:R-:W-:Y:S02]  /*6490*/  FMUL.FTZ R130, R43, R130 ;  /* 0x000000822b827220 */ /* 0x000fe40000410000 */
[----:B------:R-:W-:Y:S01]  /*64a0*/  FFMA.FTZ R84, R76, R41, R129 ;  /* 0x000000294c547223 */ /* 0x000fe20000010081 */
[----:B------:R-:W-:Y:S01]  /*64b0*/  HADD2.F32 R41, -RZ, R83.H0_H0 ;  /* 0x20000053ff297230 */ /* 0x000fe20000004100 */
[----:B0-----:R-:W-:Y:S01]  /*64c0*/  FMUL.FTZ R83, R75, R40 ;  /* 0x000000284b537220 */ /* 0x001fe20000410000 */
[----:B------:R-:W-:Y:S01]  /*64d0*/  HADD2.F32 R40, -RZ, R82.H0_H0 ;  /* 0x20000052ff287230 */ /* 0x000fe20000004100 */
[----:B------:R-:W-:-:S02]  /*64e0*/  FMUL.FTZ R132, R21, R132 ;  /* 0x0000008415847220 */ /* 0x000fc40000410000 */
[----:B------:R-:W-:Y:S02]  /*64f0*/  FMUL.FTZ R131, R42, R131 ;  /* 0x000000832a837220 */ /* 0x000fe40000410000 */
[----:B------:R-:W-:Y:S02]  /*6500*/  FFMA.FTZ R84, R75, R84, R130 ;  /* 0x000000544b547223 */ /* 0x000fe40000010082 */
[----:B-1----:R-:W-:Y:S02]  /*6510*/  FMUL.FTZ R82, R74, R83 ;  /* 0x000000534a527220 */ /* 0x002fe40000410000 */
[----:B------:R-:W-:Y:S02]  /*6520*/  FMUL.FTZ R133, R20, R133 ;  /* 0x0000008514857220 */ /* 0x000fe40000410000 */
[----:B------:R-:W-:Y:S02]  /*6530*/  FMUL.FTZ R132, R41, R132 ;  /* 0x0000008429847220 */ /* 0x000fe40000410000 */
[----:B------:R-:W-:-:S02]  /*6540*/  FFMA.FTZ R84, R74, R84, R131 ;  /* 0x000000544a547223 */ /* 0x000fc40000010083 */
[C---:B----4-:R-:W-:Y:S02]  /*6550*/  FMUL.FTZ R83, R73.reuse, R82 ;  /* 0x0000005249537220 */ /* 0x050fe40000410000 */
[----:B------:R-:W-:Y:S02]  /*6560*/  FMUL.FTZ R133, R40, R133 ;  /* 0x0000008528857220 */ /* 0x000fe40000410000 */
[----:B------:R-:W-:Y:S02]  /*6570*/  FFMA.FTZ R84, R73, R84, R132 ;  /* 0x0000005449547223 */ /* 0x000fe40000010084 */
[C---:B---3--:R-:W-:Y:S02]  /*6580*/  FMUL.FTZ R82, R70.reuse, R83 ;  /* 0x0000005346527220 */ /* 0x048fe40000410000 */
[----:B------:R-:W-:Y:S02]  /*6590*/  FFMA.FTZ R83, R70, R84, R133 ;  /* 0x0000005446537223 */ /* 0x000fe40000010085 */
[----:B-----5:R-:W-:-:S02]  /*65a0*/  FMUL.FTZ R97, R138, R111 ;  /* 0x0000006f8a617220 */ /* 0x020fc40000410000 */
        /* <DEDUP_REMOVED lines=8> */
[-C--:B0-----:R-:W-:Y:S02]  /*6630*/  FMUL.FTZ R96, R139, R111.reuse ;  /* 0x0000006f8b607220 */ /* 0x081fe40000410000 */
        /* <DEDUP_REMOVED lines=22> */
.L_x_695:
        /* <DEDUP_REMOVED lines=23> */
.L_x_696:
        /* <DEDUP_REMOVED lines=8> */
[----:B------:R-:W-:Y:S05]  /*6990*/  CALL.REL.NOINC `($__internal_28_$__cuda_sm70_shflsync_idx_p) ;  /* 0x000051b000007944 */ /* 0x000fea0003c00000 */
.L_x_642:
[----:B------:R-:W-:Y:S05]  /*69a0*/  BRA.CONV ~URZ, `(.L_x_643) ;  /* 0x000000437f007947 */ /* 0x000fea000b800000 */
[----:B-1----:R-:W-:Y:S01]  /*69b0*/  HFMA2.MMA R84, -RZ, RZ, 0, 1.847743988037109375e-06 ;  /* 0x0000001fff547435 */ /* 0x002fe200000001ff */
[----:B------:R-:W-:Y:S01]  /*69c0*/  IMAD.MOV.U32 R82, RZ, RZ, R85 ;  /* 0x000000ffff527224 */ /* 0x000fe200078e0055 */
[----:B------:R-:W-:-:S04]  /*69d0*/  MOV R83, 0x69f0 ;  /* 0x000069f000537802 */ /* 0x000fc80000000f00 */
[----:B--2--5:R-:W-:Y:S05]  /*69e0*/  CALL.REL.NOINC `($__internal_28_$__cuda_sm70_shflsync_idx_p) ;  /* 0x0000516000007944 */ /* 0x024fea0003c00000 */
.L_x_643:
[----:B------:R-:W-:Y:S05]  /*69f0*/  BRA.DIV ~URZ, `(.L_x_644) ;  /* 0x000049a27f007947 */ /* 0x000fea000b800000 */
[----:B------:R-:W0:Y:S04]  /*6a00*/  SHFL.IDX PT, R80, R80, RZ, 0x1f ;  /* 0x00001fff50507589 */ /* 0x000e2800000e0000 */
[----:B------:R-:W3:Y:S04]  /*6a10*/  SHFL.IDX PT, R81, R81, RZ, 0x1f ;  /* 0x00001fff51517589 */ /* 0x000ee800000e0000 */
[----:B------:R-:W4:Y:S04]  /*6a20*/  SHFL.UP PT, R141, R141, 0x1, RZ ;  /* 0x042000008d8d7989 */ /* 0x000f2800000e00ff */
[----:B------:R-:W2:Y:S02]  /*6a30*/  SHFL.UP PT, R85, R85, 0x1, RZ ;  /* 0x0420000055557989 */ /* 0x000ea400000e00ff */
.L_x_697:
        /* <DEDUP_REMOVED lines=15> */
.L_x_639:
[----:B------:R-:W-:Y:S05]  /*6b30*/  BSYNC B0 ;  /* 0x0000000000007941 */ /* 0x000fea0003800000 */
.L_x_638:
[----:B------:R-:W-:Y:S01]  /*6b40*/  WARPSYNC 0xffffffff ;  /* 0xffffffff00007948 */ /* 0x000fe20003800000 */
[----:B------:R-:W-:Y:S01]  /*6b50*/  BAR.SYNC.DEFER_BLOCKING 0x0 ;  /* 0x0000000000007b1d */ /* 0x000fe20000010000 */
[C---:B------:R-:W-:Y:S01]  /*6b60*/  LEA.HI R85, R57.reuse, R57, RZ, 0x1e ;  /* 0x0000003939557211 */ /* 0x040fe200078ff0ff */
[C---:B--2---:R-:W-:Y:S01]  /*6b70*/  FMUL.FTZ R82, R70.reuse, R95 ;  /* 0x0000005f46527220 */ /* 0x044fe20000410000 */
        /* <DEDUP_REMOVED lines=13> */
[----:B------:R-:W-:Y:S01]  /*6c50*/  FMUL.FTZ R82, R76, R82 ;  /* 0x000000524c527220 */ /* 0x000fe20000410000 */
        /* <DEDUP_REMOVED lines=23> */
[----:B------:R-:W-:Y:S02]  /*6dd0*/  FFMA.FTZ R83, R94, R83, R96 ;  /* 0x000000535e537223 */ /* 0x000fe40000010060 */
        /* <DEDUP_REMOVED lines=40> */
.L_x_698:
        /* <DEDUP_REMOVED lines=26> */
.L_x_699:
        /* <DEDUP_REMOVED lines=20> */
.L_x_646:
[----:B01----:R-:W-:Y:S05]  /*7340*/  BSYNC B0 ;  /* 0x0000000000007941 */ /* 0x003fea0003800000 */
.L_x_645:
[----:B------:R-:W-:Y:S01]  /*7350*/  WARPSYNC 0xffffffff ;  /* 0xffffffff00007948 */ /* 0x000fe20003800000 */
[----:B------:R-:W-:Y:S01]  /*7360*/  BAR.SYNC.DEFER_BLOCKING 0x0 ;  /* 0x0000000000007b1d */ /* 0x000fe20000010000 */
[C---:B------:R-:W-:Y:S02]  /*7370*/  LEA.HI R82, R57.reuse, R57, RZ, 0x1e ;  /* 0x0000003939527211 */ /* 0x040fe400078ff0ff */
[----:B------:R-:W-:-:S03]  /*7380*/  ISETP.NE.AND P0, PT, R57, RZ, PT ;  /* 0x000000ff3900720c */ /* 0x000fc60003f05270 */
[----:B------:R-:W-:Y:S01]  /*7390*/  ULDC.64 UR36, c[0x0][0x298] ;  /* 0x0000a60000247ab9 */ /* 0x000fe20000000a00 */
[----:B------:R-:W-:Y:S01]  /*73a0*/  BSSY B0, `(.L_x_649) ;  /* 0x00000f3000007945 */ /* 0x000fe20003800000 */
[----:B------:R-:W-:-:S04]  /*73b0*/  UIMAD UR36, UR26, UR36, URZ ;  /* 0x000000241a2472a4 */ /* 0x000fc8000f8e023f */
[----:B------:R-:W-:Y:S01]  /*73c0*/  UIMAD UR36, UR27, UR37, UR36 ;  /* 0x000000251b2472a4 */ /* 0x000fe2000f8e0224 */
[----:B------:R-:W0:Y:S02]  /*73d0*/  LDS R82, [R82.X8+0x36e4] ;  /* 0x0036e40052527984 */ /* 0x000e240000008800 */
[----:B0-----:R-:W-:Y:S01]  /*73e0*/  FFMA.FTZ R95, R82, R95, R111 ;  /* 0x0000005f525f7223 */ /* 0x001fe2000001006f */
[----:B------:R-:W-:-:S03]  /*73f0*/  HADD2.F32 R82, -RZ, R51.H0_H0 ;  /* 0x20000033ff527230 */ /* 0x000fc60000004100 */
[----:B------:R-:W-:-:S04]  /*7400*/  FFMA.FTZ R70, R70, R95, R110 ;  /* 0x0000005f46467223 */ /* 0x000fc8000001006e */
[----:B------:R-:W-:Y:S02]  /*7410*/  FFMA.FTZ R109, R73, R70, R109 ;  /* 0x00000046496d7223 */ /* 0x000fe4000001006d */
[----:B------:R-:W-:Y:S02]  /*7420*/  IMAD.U32 R73, RZ, RZ, UR6 ;  /* 0x00000006ff497e24 */ /* 0x000fe4000f8e00ff */
[----:B------:R-:W-:Y:S01]  /*7430*/  FFMA.FTZ R108, R74, R109, R108 ;  /* 0x0000006d4a6c7223 */ /* 0x000fe2000001006c */
[----:B------:R-:W-:Y:S02]  /*7440*/  HADD2.F32 R74, -RZ, R54.H0_H0 ;  /* 0x20000036ff4a7230 */ /* 0x000fe40000004100 */
[----:B------:R0:W-:Y:S01]  /*7450*/  @!P0 STS.64 [R73.X8+0x45e0], R80 ;  /* 0x0045e05049008388 */ /* 0x0001e20000008a00 */
[----:B------:R-:W-:-:S04]  /*7460*/  FFMA.FTZ R107, R75, R108, R107 ;  /* 0x0000006c4b6b7223 */ /* 0x000fc8000001006b */
[----:B------:R-:W-:Y:S01]  /*7470*/  FFMA.FTZ R106, R76, R107, R106 ;  /* 0x0000006b4c6a7223 */ /* 0x000fe2000001006a */
[----:B------:R-:W-:Y:S01]  /*7480*/  HADD2.F32 R76, -RZ, R53.H0_H0 ;  /* 0x20000035ff4c7230 */ /* 0x000fe20000004100 */
[----:B------:R-:W-:Y:S02]  /*7490*/  FMUL.FTZ R87, R107, UR43 ;  /* 0x0000002b6b577c20 */ /* 0x000fe40008410000 */
[----:B------:R-:W-:Y:S01]  /*74a0*/  FFMA.FTZ R105, R77, R106, R105 ;  /* 0x0000006a4d697223 */ /* 0x000fe20000010069 */
[----:B------:R-:W-:Y:S02]  /*74b0*/  HADD2.F32 R77, -RZ, R52.H0_H0 ;  /* 0x20000034ff4d7230 */ /* 0x000fe40000004100 */
[----:B0-----:R-:W-:Y:S01]  /*74c0*/  HADD2.F32 R73, -RZ, R55.H0_H0 ;  /* 0x20000037ff497230 */ /* 0x001fe20000004100 */
[----:B------:R-:W-:Y:S01]  /*74d0*/  FFMA.FTZ R104, R78, R105, R104 ;  /* 0x000000694e687223 */ /* 0x000fe20000010068 */
[----:B------:R-:W-:Y:S01]  /*74e0*/  HADD2.F32 R80, -RZ, R49.H0_H0 ;  /* 0x20000031ff507230 */ /* 0x000fe20000004100 */
[----:B------:R-:W-:-:S02]  /*74f0*/  FMUL.FTZ R78, R34, R74 ;  /* 0x0000004a224e7220 */ /* 0x000fc40000410000 */
[----:B------:R-:W-:Y:S02]  /*7500*/  FFMA.FTZ R79, R79, R104, R103 ;  /* 0x000000684f4f7223 */ /* 0x000fe40000010067 */
[----:B------:R-:W-:Y:S02]  /*7510*/  FMUL.FTZ R75, R35, R73 ;  /* 0x00000049234b7220 */ /* 0x000fe40000410000 */
[----:B------:R-:W-:Y:S02]  /*7520*/  FFMA.FTZ R88, R88, R79, R102 ;  /* 0x0000004f58587223 */ /* 0x000fe40000010066 */
[----:B------:R-:W-:Y:S02]  /*7530*/  FFMA.FTZ R75, R72, -R75, R136 ;  /* 0x8000004b484b7223 */ /* 0x000fe40000010088 */
[----:B------:R-:W-:Y:S01]  /*7540*/  FFMA.FTZ R101, R89, R88, R101 ;  /* 0x0000005859657223 */ /* 0x000fe20000010065 */
[----:B------:R-:W-:Y:S01]  /*7550*/  HADD2.F32 R89, -RZ, R50.H0_H0 ;  /* 0x20000032ff597230 */ /* 0x000fe20000004100 */
[----:B------:R-:W-:-:S02]  /*7560*/  FFMA.FTZ R136, R139, R136, RZ ;  /* 0x000000888b887223 */ /* 0x000fc400000100ff */
[----:B------:R-:W-:Y:S02]  /*7570*/  FFMA.FTZ R90, R90, R101, R100 ;  /* 0x000000655a5a7223 */ /* 0x000fe40000010064 */
[----:B------:R-:W-:Y:S02]  /*7580*/  FFMA.FTZ R136, R138, R137, R136 ;  /* 0x000000898a887223 */ /* 0x000fe40000010088 */
[----:B------:R-:W-:Y:S02]  /*7590*/  FFMA.FTZ R91, R91, R90, R99 ;  /* 0x0000005a5b5b7223 */ /* 0x000fe40000010063 */
[----:B------:R-:W-:Y:S02]  /*75a0*/  FFMA.FTZ R137, R71, -R78, R137 ;  /* 0x8000004e47897223 */ /* 0x000fe40000010089 */
[----:B------:R-:W-:Y:S02]  /*75b0*/  FFMA.FTZ R92, R92, R91, R98 ;  /* 0x0000005b5c5c7223 */ /* 0x000fe40000010062 */
[----:B------:R-:W-:-:S02]  /*75c0*/  FMUL.FTZ R78, R33, R76 ;  /* 0x0000004c214e7220 */ /* 0x000fc40000410000 */
[----:B------:R-:W-:Y:S02]  /*75d0*/  FFMA.FTZ R93, R93, R92, R97 ;  /* 0x0000005c5d5d7223 */ /* 0x000fe40000010061 */
[----:B------:R-:W-:Y:S02]  /*75e0*/  FFMA.FTZ R83, R135, R141, R136 ;  /* 0x0000008d87537223 */ /* 0x000fe40000010088 */
[----:B------:R-:W-:Y:S02]  /*75f0*/  FFMA.FTZ R141, R69, -R78, R141 ;  /* 0x8000004e458d7223 */ /* 0x000fe4000001008d */
[----:B------:R-:W-:Y:S02]  /*7600*/  FMUL.FTZ R78, R32, R77 ;  /* 0x0000004d204e7220 */ /* 0x000fe40000410000 */
[----:B------:R-:W-:Y:S02]  /*7610*/  FFMA.FTZ R94, R94, R93, R96 ;  /* 0x0000005d5e5e7223 */ /* 0x000fe40000010060 */
[----:B------:R-:W-:-:S02]  /*7620*/  FFMA.FTZ R83, R134, R121, R83 ;  /* 0x0000007986537223 */ /* 0x000fc40000010053 */
[----:B------:R-:W-:Y:S02]  /*7630*/  FFMA.FTZ R121, R68, -R78, R121 ;  /* 0x8000004e44797223 */ /* 0x000fe40000010079 */
[----:B------:R-:W-:Y:S02]  /*7640*/  FMUL.FTZ R78, R31, R82 ;  /* 0x000000521f4e7220 */ /* 0x000fe40000410000 */
[----:B------:R-:W-:Y:S02]  /*7650*/  FMUL.FTZ R96, R35, R94 ;  /* 0x0000005e23607220 */ /* 0x000fe40000410000 */
[----:B------:R-:W-:Y:S02]  /*7660*/  FFMA.FTZ R83, R120, R122, R83 ;  /* 0x0000007a78537223 */ /* 0x000fe40000010053 */
[----:B------:R-:W-:Y:S02]  /*7670*/  FFMA.FTZ R122, R67, -R78, R122 ;  /* 0x8000004e437a7223 */ /* 0x000fe4000001007a */
[----:B------:R-:W-:-:S02]  /*7680*/  FMUL.FTZ R97, R34, R93 ;  /* 0x0000005d22617220 */ /* 0x000fc40000410000 */
[----:B------:R-:W-:Y:S02]  /*7690*/  FFMA.FTZ R78, R75, R96, RZ ;  /* 0x000000604b4e7223 */ /* 0x000fe400000100ff */
[----:B------:R-:W-:Y:S02]  /*76a0*/  FMUL.FTZ R98, R33, R92 ;  /* 0x0000005c21627220 */ /* 0x000fe40000410000 */
[----:B------:R-:W-:Y:S02]  /*76b0*/  FFMA.FTZ R78, R137, R97, R78 ;  /* 0x00000061894e7223 */ /* 0x000fe4000001004e */
[----:B------:R-:W-:Y:S02]  /*76c0*/  FMUL.FTZ R99, R32, R91 ;  /* 0x0000005b20637220 */ /* 0x000fe40000410000 */
[----:B------:R-:W-:Y:S02]  /*76d0*/  FFMA.FTZ R78, R141, R98, R78 ;  /* 0x000000628d4e7223 */ /* 0x000fe4000001004e */
[----:B------:R-:W-:-:S02]  /*76e0*/  FMUL.FTZ R85, R30, R89 ;  /* 0x000000591e557220 */ /* 0x000fc40000410000 */
[----:B------:R-:W-:Y:S02]  /*76f0*/  FFMA.FTZ R78, R121, R99, R78 ;  /* 0x00000063794e7223 */ /* 0x000fe4000001004e */
[----:B------:R-:W-:Y:S02]  /*7700*/  FMUL.FTZ R100, R31, R90 ;  /* 0x0000005a1f647220 */ /* 0x000fe40000410000 */
[C---:B------:R-:W-:Y:S02]  /*7710*/  FFMA.FTZ R85, R66.reuse, -R85, R123 ;  /* 0x8000005542557223 */ /* 0x040fe4000001007b */
[-C--:B------:R-:W-:Y:S02]  /*7720*/  FMUL.FTZ R66, R66, R101.reuse ;  /* 0x0000006542427220 */ /* 0x080fe40000410000 */
[----:B------:R-:W-:Y:S02]  /*7730*/  FMUL.FTZ R102, R101, UR43 ;  /* 0x0000002b65667c20 */ /* 0x000fe40008410000 */
[----:B------:R-:W-:-:S02]  /*7740*/  FMUL.FTZ R101, R30, R101 ;  /* 0x000000651e657220 */ /* 0x000fc40000410000 */
[----:B------:R-:W-:Y:S02]  /*7750*/  FFMA.FTZ R78, R122, R100, R78 ;  /* 0x000000647a4e7223 */ /* 0x000fe4000001004e */
[----:B------:R-:W-:Y:S02]  /*7760*/  FMUL.FTZ R102, R85, R102 ;  /* 0x0000006655667220 */ /* 0x000fe40000410000 */
[----:B------:R-:W-:Y:S02]  /*7770*/  FFMA.FTZ R83, R119, R123, R83 ;  /* 0x0000007b77537223 */ /* 0x000fe40000010053 */
[----:B------:R-:W-:Y:S02]  /*7780*/  FFMA.FTZ R85, R85, R101, R78 ;  /* 0x0000006555557223 */ /* 0x000fe4000001004e */
[----:B------:R-:W-:Y:S02]  /*7790*/  FMUL.FTZ R78, R29, R80 ;  /* 0x000000501d4e7220 */ /* 0x000fe40000410000 */
[----:B------:R-:W-:-:S02]  /*77a0*/  FFMA.FTZ R83, R118, R124, R83 ;  /* 0x0000007c76537223 */ /* 0x000fc40000010053 */
[C---:B------:R-:W-:Y:S02]  /*77b0*/  FFMA.FTZ R124, R65.reuse, -R78, R124 ;  /* 0x8000004e417c7223 */ /* 0x040fe4000001007c */
[-C--:B------:R-:W-:Y:S02]  /*77c0*/  FMUL.FTZ R78, R65, R88.reuse ;  /* 0x00000058414e7220 */ /* 0x080fe40000410000 */
[----:B------:R-:W-:Y:S02]  /*77d0*/  FMUL.FTZ R65, R88, UR43 ;  /* 0x0000002b58417c20 */ /* 0x000fe40008410000 */
[----:B------:R-:W-:Y:S02]  /*77e0*/  FMUL.FTZ R88, R29, R88 ;  /* 0x000000581d587220 */ /* 0x000fe40000410000 */
[----:B------:R-:W-:Y:S02]  /*77f0*/  FMUL.FTZ R65, R124, R65 ;  /* 0x000000417c417220 */ /* 0x000fe40000410000 */
[----:B------:R-:W-:-:S02]  /*7800*/  FMUL.FTZ R110, R80, R88 ;  /* 0x00000058506e7220 */ /* 0x000fc40000410000 */
[----:B------:R-:W-:Y:S01]  /*7810*/  FFMA.FTZ R65, R80, R78, R65 ;  /* 0x0000004e50417223 */ /* 0x000fe20000010041 */
[----:B------:R-:W-:Y:S01]  /*7820*/  HADD2.F32 R80, -RZ, R48.H0_H0 ;  /* 0x20000030ff507230 */ /* 0x000fe20000004100 */
[----:B------:R-:W-:Y:S02]  /*7830*/  FFMA.FTZ R83, R117, R125, R83 ;  /* 0x0000007d75537223 */ /* 0x000fe40000010053 */
[----:B------:R-:W-:Y:S02]  /*7840*/  FFMA.FTZ R85, R124, R88, R85 ;  /* 0x000000587c557223 */ /* 0x000fe40000010055 */
[C---:B------:R-:W-:Y:S02]  /*7850*/  FMUL.FTZ R81, R28.reuse, R80 ;  /* 0x000000501c517220 */ /* 0x040fe40000410000 */
[----:B------:R-:W-:Y:S02]  /*7860*/  FMUL.FTZ R111, R28, R79 ;  /* 0x0000004f1c6f7220 */ /* 0x000fe40000410000 */
[----:B------:R-:W-:-:S02]  /*7870*/  FFMA.FTZ R125, R64, -R81, R125 ;  /* 0x80000051407d7223 */ /* 0x000fc4000001007d */
[----:B------:R-:W-:Y:S02]  /*7880*/  FMUL.FTZ R81, R79, UR43 ;  /* 0x0000002b4f517c20 */ /* 0x000fe40008410000 */
[----:B------:R-:W-:Y:S02]  /*7890*/  FMUL.FTZ R64, R64, R79 ;  /* 0x0000004f40407220 */ /* 0x000fe40000410000 */
[C---:B------:R-:W-:Y:S02]  /*78a0*/  FMUL.FTZ R79, R125.reuse, R81 ;  /* 0x000000517d4f7220 */ /* 0x040fe40000410000 */
[-C--:B------:R-:W-:Y:S02]  /*78b0*/  FFMA.FTZ R85, R125, R111.reuse, R85 ;  /* 0x0000006f7d557223 */ /* 0x080fe40000010055 */
[C---:B------:R-:W-:Y:S02]  /*78c0*/  FMUL.FTZ R111, R80.reuse, R111 ;  /* 0x0000006f506f7220 */ /* 0x040fe40000410000 */
[----:B------:R-:W-:Y:S01]  /*78d0*/  FFMA.FTZ R79, R80, R64, R79 ;  /* 0x00000040504f7223 */ /* 0x000fe2000001004f */
[----:B------:R-:W-:Y:S01]  /*78e0*/  HADD2.F32 R80, -RZ, R47.H0_H0 ;  /* 0x2000002fff507230 */ /* 0x000fe20000004100 */
[----:B------:R-:W-:-:S02]  /*78f0*/  FFMA.FTZ R83, R116, R126, R83 ;  /* 0x0000007e74537223 */ /* 0x000fc40000010053 */
[----:B------:R-:W-:Y:S02]  /*7900*/  FMUL.FTZ R103, R109, UR43 ;  /* 0x0000002b6d677c20 */ /* 0x000fe40008410000 */
[----:B------:R-:W-:Y:S02]  /*7910*/  FMUL.FTZ R81, R27, R80 ;  /* 0x000000501b517220 */ /* 0x000fe40000410000 */
[----:B------:R-:W-:Y:S02]  /*7920*/  FFMA.FTZ R83, R115, R127, R83 ;  /* 0x0000007f73537223 */ /* 0x000fe40000010053 */
[C---:B------:R-:W-:Y:S02]  /*7930*/  FFMA.FTZ R126, R63.reuse, -R81, R126 ;  /* 0x800000513f7e7223 */ /* 0x040fe4000001007e */
[----:B------:R-:W-:Y:S02]  /*7940*/  FMUL.FTZ R81, R104, UR43 ;  /* 0x0000002b68517c20 */ /* 0x000fe40008410000 */
[----:B------:R-:W-:-:S02]  /*7950*/  FMUL.FTZ R63, R63, R104 ;  /* 0x000000683f3f7220 */ /* 0x000fc40000410000 */
[----:B------:R-:W-:Y:S02]  /*7960*/  FMUL.FTZ R104, R27, R104 ;  /* 0x000000681b687220 */ /* 0x000fe40000410000 */
[----:B------:R-:W-:Y:S02]  /*7970*/  FMUL.FTZ R81, R126, R81 ;  /* 0x000000517e517220 */ /* 0x000fe40000410000 */
[CC--:B------:R-:W-:Y:S02]  /*7980*/  FMUL.FTZ R123, R80.reuse, R104.reuse ;  /* 0x00000068507b7220 */ /* 0x0c0fe40000410000 */
[----:B------:R-:W-:Y:S01]  /*7990*/  FFMA.FTZ R80, R80, R63, R81 ;  /* 0x0000003f50507223 */ /* 0x000fe20000010051 */
[----:B------:R-:W-:Y:S01]  /*79a0*/  HADD2.F32 R81, -RZ, R46.H0_H0 ;  /* 0x2000002eff517230 */ /* 0x000fe20000004100 */
[----:B------:R-:W-:Y:S02]  /*79b0*/  FFMA.FTZ R85, R126, R104, R85 ;  /* 0x000000687e557223 */ /* 0x000fe40000010055 */
[----:B------:R-:W-:-:S02]  /*79c0*/  FMUL.FTZ R104, R43, R108 ;  /* 0x0000006c2b687220 */ /* 0x000fc40000410000 */
[----:B------:R-:W-:Y:S02]  /*79d0*/  FMUL.FTZ R84, R26, R81 ;  /* 0x000000511a547220 */ /* 0x000fe40000410000 */
[----:B------:R-:W-:Y:S02]  /*79e0*/  FFMA.FTZ R102, R89, R66, R102 ;  /* 0x0000004259667223 */ /* 0x000fe40000010066 */
[C---:B------:R-:W-:Y:S02]  /*79f0*/  FFMA.FTZ R127, R62.reuse, -R84, R127 ;  /* 0x800000543e7f7223 */ /* 0x040fe4000001007f */
[----:B------:R-:W-:Y:S02]  /*7a00*/  FMUL.FTZ R84, R105, UR43 ;  /* 0x0000002b69547c20 */ /* 0x000fe40008410000 */
[-C--:B------:R-:W-:Y:S02]  /*7a10*/  FMUL.FTZ R62, R62, R105.reuse ;  /* 0x000000693e3e7220 */ /* 0x080fe40000410000 */
[----:B------:R-:W-:-:S02]  /*7a20*/  FMUL.FTZ R105, R26, R105 ;  /* 0x000000691a697220 */ /* 0x000fc40000410000 */
[----:B------:R-:W-:Y:S02]  /*7a30*/  FMUL.FTZ R84, R127, R84 ;  /* 0x000000547f547220 */ /* 0x000fe40000410000 */
[CC--:B------:R-:W-:Y:S02]  /*7a40*/  FMUL.FTZ R124, R81.reuse, R105.reuse ;  /* 0x00000069517c7220 */ /* 0x0c0fe40000410000 */
[----:B------:R-:W-:Y:S01]  /*7a50*/  FFMA.FTZ R81, R81, R62, R84 ;  /* 0x0000003e51517223 */ /* 0x000fe20000010054 */
[----:B------:R-:W-:Y:S01]  /*7a60*/  HADD2.F32 R84, -RZ, R45.H0_H0 ;  /* 0x2000002dff547230 */ /* 0x000fe20000004100 */
[----:B------:R-:W-:Y:S02]  /*7a70*/  FFMA.FTZ R85, R127, R105, R85 ;  /* 0x000000697f557223 */ /* 0x000fe40000010055 */
[----:B------:R-:W-:Y:S02]  /*7a80*/  FFMA.FTZ R105, R114, R128, R83 ;  /* 0x0000008072697223 */ /* 0x000fe40000010053 */
[----:B------:R-:W-:-:S02]  /*7a90*/  FMUL.FTZ R86, R25, R84 ;  /* 0x0000005419567220 */ /* 0x000fc40000410000 */
[C---:B------:R-:W-:Y:S02]  /*7aa0*/  FMUL.FTZ R83, R61.reuse, R106 ;  /* 0x0000006a3d537220 */ /* 0x040fe40000410000 */
[----:B------:R-:W-:Y:S02]  /*7ab0*/  FFMA.FTZ R128, R61, -R86, R128 ;  /* 0x800000563d807223 */ /* 0x000fe40000010080 */
[----:B------:R-:W-:Y:S02]  /*7ac0*/  FMUL.FTZ R86, R106, UR43 ;  /* 0x0000002b6a567c20 */ /* 0x000fe40008410000 */
[----:B------:R-:W-:Y:S02]  /*7ad0*/  FMUL.FTZ R61, R25, R106 ;  /* 0x0000006a193d7220 */ /* 0x000fe40000410000 */
[C---:B------:R-:W-:Y:S02]  /*7ae0*/  FMUL.FTZ R86, R128.reuse, R86 ;  /* 0x0000005680567220 */ /* 0x040fe40000410000 */
[----:B------:R-:W-:-:S02]  /*7af0*/  FFMA.FTZ R106, R128, R61, R85 ;  /* 0x0000003d806a7223 */ /* 0x000fc40000010055 */
[C---:B------:R-:W-:Y:S02]  /*7b00*/  FMUL.FTZ R61, R84.reuse, R61 ;  /* 0x0000003d543d7220 */ /* 0x040fe40000410000 */
[----:B------:R-:W-:Y:S01]  /*7b10*/  FFMA.FTZ R84, R84, R83, R86 ;  /* 0x0000005354547223 */ /* 0x000fe20000010056 */
[----:B------:R-:W-:Y:S01]  /*7b20*/  HADD2.F32 R86, -RZ, R44.H0_H0 ;  /* 0x2000002cff567230 */ /* 0x000fe20000004100 */
[----:B------:R-:W-:Y:S02]  /*7b30*/  FFMA.FTZ R105, R113, R129, R105 ;  /* 0x0000008171697223 */ /* 0x000fe40000010069 */
[----:B------:R-:W-:Y:S02]  /*7b40*/  FMUL.FTZ R96, R73, R96 ;  /* 0x0000006049607220 */ /* 0x000fe40000410000 */
[----:B------:R-:W-:Y:S02]  /*7b50*/  FMUL.FTZ R85, R24, R86 ;  /* 0x0000005618557220 */ /* 0x000fe40000410000 */
[----:B------:R-:W-:-:S02]  /*7b60*/  FFMA.FTZ R105, R112, R130, R105 ;  /* 0x0000008270697223 */ /* 0x000fc40000010069 */
[C---:B------:R-:W-:Y:S02]  /*7b70*/  FFMA.FTZ R129, R60.reuse, -R85, R129 ;  /* 0x800000553c817223 */ /* 0x040fe40000010081 */
[-C--:B------:R-:W-:Y:S02]  /*7b80*/  FMUL.FTZ R85, R60, R107.reuse ;  /* 0x0000006b3c557220 */ /* 0x080fe40000410000 */
[----:B------:R-:W-:Y:S02]  /*7b90*/  FMUL.FTZ R60, R24, R107 ;  /* 0x0000006b183c7220 */ /* 0x000fe40000410000 */
[C---:B------:R-:W-:Y:S02]  /*7ba0*/  FMUL.FTZ R87, R129.reuse, R87 ;  /* 0x0000005781577220 */ /* 0x040fe40000410000 */
[-C--:B------:R-:W-:Y:S02]  /*7bb0*/  FFMA.FTZ R106, R129, R60.reuse, R106 ;  /* 0x0000003c816a7223 */ /* 0x080fe4000001006a */
[----:B------:R-:W-:-:S02]  /*7bc0*/  FMUL.FTZ R60, R86, R60 ;  /* 0x0000003c563c7220 */ /* 0x000fc40000410000 */
[----:B------:R-:W-:Y:S01]  /*7bd0*/  FFMA.FTZ R86, R86, R85, R87 ;  /* 0x0000005556567223 */ /* 0x000fe20000010057 */
[----:B------:R-:W-:Y:S01]  /*7be0*/  HADD2.F32 R87, -RZ, R39.H0_H0 ;  /* 0x20000027ff577230 */ /* 0x000fe20000004100 */
[----:B------:R-:W-:Y:S02]  /*7bf0*/  FMUL.FTZ R107, R23, R108 ;  /* 0x0000006c176b7220 */ /* 0x000fe40000410000 */
[----:B------:R-:W-:Y:S02]  /*7c00*/  FFMA.FTZ R105, R19, R131, R105 ;  /* 0x0000008313697223 */ /* 0x000fe40000010069 */
[----:B------:R-:W-:Y:S02]  /*7c10*/  FMUL.FTZ R88, R23, R87 ;  /* 0x0000005717587220 */ /* 0x000fe40000410000 */
[----:B------:R-:W-:Y:S02]  /*7c20*/  FFMA.FTZ R105, R18, R132, R105 ;  /* 0x0000008412697223 */ /* 0x000fe40000010069 */
[----:B------:R-:W-:-:S02]  /*7c30*/  FFMA.FTZ R130, R43, -R88, R130 ;  /* 0x800000582b827223 */ /* 0x000fc40000010082 */
[----:B------:R-:W-:Y:S02]  /*7c40*/  FMUL.FTZ R43, R108, UR43 ;  /* 0x0000002b6c2b7c20 */ /* 0x000fe40008410000 */
[C---:B------:R-:W-:Y:S02]  /*7c50*/  FFMA.FTZ R106, R130.reuse, R107, R106 ;  /* 0x0000006b826a7223 */ /* 0x040fe4000001006a */
[----:B------:R-:W-:Y:S02]  /*7c60*/  FMUL.FTZ R43, R130, R43 ;  /* 0x0000002b822b7220 */ /* 0x000fe40000410000 */
[C---:B------:R-:W-:Y:S02]  /*7c70*/  FMUL.FTZ R107, R87.reuse, R107 ;  /* 0x0000006b576b7220 */ /* 0x040fe40000410000 */
[----:B------:R-:W-:Y:S01]  /*7c80*/  FFMA.FTZ R87, R87, R104, R43 ;  /* 0x0000006857577223 */ /* 0x000fe2000001002b */
[----:B------:R-:W-:Y:S01]  /*7c90*/  HADD2.F32 R43, -RZ, R38.H0_H0 ;  /* 0x20000026ff2b7230 */ /* 0x000fe20000004100 */
[----:B------:R-:W-:-:S02]  /*7ca0*/  FMUL.FTZ R108, R95, UR43 ;  /* 0x0000002b5f6c7c20 */ /* 0x000fc40008410000 */
[----:B------:R-:W-:Y:S02]  /*7cb0*/  FMUL.FTZ R97, R74, R97 ;  /* 0x000000614a617220 */ /* 0x000fe40000410000 */
[----:B------:R-:W-:Y:S02]  /*7cc0*/  FMUL.FTZ R88, R22, R43 ;  /* 0x0000002b16587220 */ /* 0x000fe40000410000 */
[----:B------:R-:W-:Y:S02]  /*7cd0*/  FMUL.FTZ R98, R76, R98 ;  /* 0x000000624c627220 */ /* 0x000fe40000410000 */
[C---:B------:R-:W-:Y:S02]  /*7ce0*/  FFMA.FTZ R131, R42.reuse, -R88, R131 ;  /* 0x800000582a837223 */ /* 0x040fe40000010083 */
[----:B------:R-:W-:Y:S02]  /*7cf0*/  FMUL.FTZ R42, R42, R109 ;  /* 0x0000006d2a2a7220 */ /* 0x000fe40000410000 */
[----:B------:R-:W-:-:S02]  /*7d00*/  FMUL.FTZ R103, R131, R103 ;  /* 0x0000006783677220 */ /* 0x000fc40000410000 */
[----:B------:R-:W-:Y:S02]  /*7d10*/  FMUL.FTZ R88, R67, R90 ;  /* 0x0000005a43587220 */ /* 0x000fe40000410000 */
[----:B------:R-:W-:Y:S02]  /*7d20*/  FMUL.FTZ R67, R90, UR43 ;  /* 0x0000002b5a437c20 */ /* 0x000fe40008410000 */
[-C--:B------:R-:W-:Y:S02]  /*7d30*/  FFMA.FTZ R143, R22, R42.reuse, R143 ;  /* 0x0000002a168f7223 */ /* 0x080fe4000001008f */
[----:B------:R-:W-:Y:S01]  /*7d40*/  FFMA.FTZ R90, R43, R42, R103 ;  /* 0x0000002a2b5a7223 */ /* 0x000fe20000010067 */
[----:B------:R-:W-:Y:S01]  /*7d50*/  HADD2.F32 R42, -RZ, R37.H0_H0 ;  /* 0x20000025ff2a7230 */ /* 0x000fe20000004100 */
[----:B------:R-:W-:Y:S02]  /*7d60*/  FMUL.FTZ R122, R122, R67 ;  /* 0x000000437a7a7220 */ /* 0x000fe40000410000 */
[----:B------:R-:W-:-:S02]  /*7d70*/  FMUL.FTZ R99, R77, R99 ;  /* 0x000000634d637220 */ /* 0x000fc40000410000 */
[----:B------:R-:W-:Y:S02]  /*7d80*/  FMUL.FTZ R67, R21, R42 ;  /* 0x0000002a15437220 */ /* 0x000fe40000410000 */
[----:B------:R-:W-:Y:S02]  /*7d90*/  FMUL.FTZ R109, R22, R109 ;  /* 0x0000006d166d7220 */ /* 0x000fe40000410000 */
[C---:B------:R-:W-:Y:S02]  /*7da0*/  FFMA.FTZ R132, R41.reuse, -R67, R132 ;  /* 0x8000004329847223 */ /* 0x040fe40000010084 */
[----:B------:R-:W-:Y:S02]  /*7db0*/  FMUL.FTZ R67, R70, UR43 ;  /* 0x0000002b46437c20 */ /* 0x000fe40008410000 */
[----:B------:R-:W-:Y:S02]  /*7dc0*/  FMUL.FTZ R41, R41, R70 ;  /* 0x0000004629297220 */ /* 0x000fe40000410000 */
[----:B------:R-:W-:-:S02]  /*7dd0*/  FMUL.FTZ R67, R132, R67 ;  /* 0x0000004384437220 */ /* 0x000fc40000410000 */
[-C--:B------:R-:W-:Y:S02]  /*7de0*/  FFMA.FTZ R142, R21, R41.reuse, R142 ;  /* 0x00000029158e7223 */ /* 0x080fe4000001008e */
[----:B------:R-:W-:Y:S02]  /*7df0*/  FFMA.FTZ R103, R42, R41, R67 ;  /* 0x000000292a677223 */ /* 0x000fe40000010043 */
[----:B------:R-:W-:Y:S01]  /*7e00*/  FMUL.FTZ R41, R89, R101 ;  /* 0x0000006559297220 */ /* 0x000fe20000410000 */
[----:B------:R-:W-:Y:S01]  /*7e10*/  HADD2.F32 R101, -RZ, R36.H0_H0 ;  /* 0x20000024ff657230 */ /* 0x000fe20000004100 */
[----:B------:R-:W-:Y:S02]  /*7e20*/  FMUL.FTZ R67, R40, R95 ;  /* 0x0000005f28437220 */ /* 0x000fe40000410000 */
[----:B------:R-:W-:Y:S02]  /*7e30*/  FMUL.FTZ R100, R82, R100 ;  /* 0x0000006452647220 */ /* 0x000fe40000410000 */
[----:B------:R-:W-:-:S02]  /*7e40*/  FMUL.FTZ R89, R20, R101 ;  /* 0x0000006514597220 */ /* 0x000fc40000410000 */
[----:B------:R-:W-:Y:S02]  /*7e50*/  FFMA.FTZ R140, R20, R67, R140 ;  /* 0x00000043148c7223 */ /* 0x000fe4000001008c */
[----:B------:R-:W-:Y:S02]  /*7e60*/  FFMA.FTZ R89, R40, -R89, R133 ;  /* 0x8000005928597223 */ /* 0x000fe40000010085 */
[----:B------:R-:W-:Y:S02]  /*7e70*/  FMUL.FTZ R40, R20, R95 ;  /* 0x0000005f14287220 */ /* 0x000fe40000410000 */
[C---:B------:R-:W-:Y:S02]  /*7e80*/  FMUL.FTZ R108, R89.reuse, R108 ;  /* 0x0000006c596c7220 */ /* 0x040fe40000410000 */
[-C--:B------:R-:W-:Y:S02]  /*7e90*/  FMUL.FTZ R89, R89, R40.reuse ;  /* 0x0000002859597220 */ /* 0x080fe40000410000 */
[----:B------:R-:W-:Y:S01]  /*7ea0*/  FFMA.FTZ R95, R101, R67, R108 ;  /* 0x00000043655f7223 */ /* 0x000fe2000001006c */
[----:B------:R-:W-:Y:S01]  /*7eb0*/  SHF.L.U32 R67, R57, 0x4, RZ ;  /* 0x0000000439437819 */ /* 0x000fe200000006ff */
[----:B------:R-:W-:-:S02]  /*7ec0*/  FMUL.FTZ R101, R101, R40 ;  /* 0x0000002865657220 */ /* 0x000fc40000410000 */
[----:B------:R-:W-:Y:S01]  /*7ed0*/  FFMA.FTZ R122, R82, R88, R122 ;  /* 0x00000058527a7223 */ /* 0x000fe2000001007a */
[C---:B------:R-:W-:Y:S01]  /*7ee0*/  IADD3 R40, R67.reuse, 0x1, RZ ;  /* 0x0000000143287810 */ /* 0x040fe20007ffe0ff */
[----:B------:R-:W-:Y:S01]  /*7ef0*/  FMUL.FTZ R68, R68, R91 ;  /* 0x0000005b44447220 */ /* 0x000fe20000410000 */
[----:B------:R-:W-:Y:S01]  /*7f00*/  LEA.HI.SX32 R108, R67, R67, 0x1b ;  /* 0x00000043436c7211 */ /* 0x000fe200078fdaff */
[----:B------:R-:W-:Y:S01]  /*7f10*/  FFMA.FTZ R106, R131, R109, R106 ;  /* 0x0000006d836a7223 */ /* 0x000fe2000001006a */
[----:B------:R-:W-:Y:S01]  /*7f20*/  LEA.HI.SX32 R40, R40, R67, 0x1b ;  /* 0x0000004328287211 */ /* 0x000fe200078fdaff */
[----:B------:R-:W-:Y:S02]  /*7f30*/  FMUL.FTZ R91, R91, UR43 ;  /* 0x0000002b5b5b7c20 */ /* 0x000fe40008410000 */
[----:B------:R0:W-:Y:S01]  /*7f40*/  STS [R108.X4+0x1090], R96 ;  /* 0x001090606c007388 */ /* 0x0001e20000004800 */
[----:B------:R-:W-:-:S03]  /*7f50*/  FMUL.FTZ R82, R92, UR43 ;  /* 0x0000002b5c527c20 */ /* 0x000fc60008410000 */
[----:B------:R1:W-:Y:S01]  /*7f60*/  STS [R40.X4+0x1094], R97 ;  /* 0x0010946128007388 */ /* 0x0003e20000004800 */
[----:B0-----:R-:W-:Y:S01]  /*7f70*/  IMAD.U32 R96, RZ, RZ, UR27 ;  /* 0x0000001bff607e24 */ /* 0x001fe2000f8e00ff */
[----:B-1----:R-:W-:Y:S02]  /*7f80*/  IADD3 R40, R67, 0x2, RZ ;  /* 0x0000000243287810 */ /* 0x002fe40007ffe0ff */
[----:B------:R-:W-:Y:S02]  /*7f90*/  MOV R97, UR25 ;  /* 0x0000001900617c02 */ /* 0x000fe40008000f00 */
[----:B------:R-:W-:-:S05]  /*7fa0*/  LEA.HI.SX32 R40, R40, R67, 0x1b ;  /* 0x0000004328287211 */ /* 0x000fca00078fdaff */
[----:B------:R0:W-:Y:S02]  /*7fb0*/  STS [R40.X4+0x1098], R98 ;  /* 0x0010986228007388 */ /* 0x0001e40000004800 */
[----:B0-----:R-:W-:Y:S01]  /*7fc0*/  IADD3 R40, R67, 0x3, RZ ;  /* 0x0000000343287810 */ /* 0x001fe20007ffe0ff */
[----:B------:R-:W-:-:S03]  /*7fd0*/  FMUL.FTZ R98, R94, UR43 ;  /* 0x0000002b5e627c20 */ /* 0x000fc60008410000 */
[----:B------:R-:W-:-:S05]  /*7fe0*/  LEA.HI.SX32 R40, R40, R67, 0x1b ;  /* 0x0000004328287211 */ /* 0x000fca00078fdaff */
[----:B------:R0:W-:Y:S04]  /*7ff0*/  STS [R40.X4+0x109c], R99 ;  /* 0x00109c6328007388 */ /* 0x0001e80000004800 */
[----:B------:R1:W-:Y:S04]  /*8000*/  STS [R108.X4+0x10a4], R41 ;  /* 0x0010a4296c007388 */ /* 0x0003e80000004800 */
[----:B------:R-:W-:Y:S01]  /*8010*/  STS [R108.X4+0x10b8], R61 ;  /* 0x0010b83d6c007388 */ /* 0x000fe20000004800 */
[----:B0-----:R-:W-:-:S03]  /*8020*/  MOV R40, R57 ;  /* 0x0000003900287202 */ /* 0x001fc60000000f00 */
[----:B------:R0:W-:Y:S01]  /*8030*/  STS [R108.X4+0x10bc], R60 ;  /* 0x0010bc3c6c007388 */ /* 0x0001e20000004800 */
[----:B-1----:R-:W-:-:S03]  /*8040*/  IMAD.MOV.U32 R41, RZ, RZ, RZ ;  /* 0x000000ffff297224 */ /* 0x002fc600078e00ff */
[----:B------:R-:W-:Y:S01]  /*8050*/  STS [R108.X4+0x10a0], R100 ;  /* 0x0010a0646c007388 */ /* 0x000fe20000004800 */
[----:B------:R-:W-:-:S03]  /*8060*/  IMAD.WIDE.U32 R40, R96, c[0x0][0x298], R40 ;  /* 0x0000a60060287a25 */ /* 0x000fc600078e0028 */
[----:B------:R-:W-:Y:S01]  /*8070*/  STS [R108.X4+0x10a8], R110 ;  /* 0x0010a86e6c007388 */ /* 0x000fe20000004800 */
[----:B------:R-:W-:Y:S01]  /*8080*/  FMUL.FTZ R96, R21, R70 ;  /* 0x0000004615607220 */ /* 0x000fe20000410000 */
[----:B------:R-:W-:Y:S01]  /*8090*/  IADD3 R41, R41, UR36, RZ ;  /* 0x0000002429297c10 */ /* 0x000fe2000fffe0ff */
[----:B------:R-:W-:Y:S01]  /*80a0*/  ULDC.64 UR36, c[0x0][0x2a0] ;  /* 0x0000a80000247ab9 */ /* 0x000fe20000000a00 */
[----:B------:R-:W-:Y:S01]  /*80b0*/  IMAD.U32 R70, RZ, RZ, UR14 ;  /* 0x0000000eff467e24 */ /* 0x000fe2000f8e00ff */
[----:B------:R-:W-:Y:S01]  /*80c0*/  UIMAD UR36, UR24, UR36, URZ ;  /* 0x00000024182472a4 */ /* 0x000fe2000f8e023f */
[----:B------:R-:W-:Y:S01]  /*80d0*/  FMUL.FTZ R99, R42, R96 ;  /* 0x000000602a637220 */ /* 0x000fe20000410000 */
[----:B------:R-:W-:Y:S01]  /*80e0*/  STS [R108.X4+0x10ac], R111 ;  /* 0x0010ac6f6c007388 */ /* 0x000fe20000004800 */
[----:B0-----:R-:W-:Y:S01]  /*80f0*/  IMAD.WIDE.U32 R60, R97, c[0x0][0x2a0], R40 ;  /* 0x0000a800613c7a25 */ /* 0x001fe200078e0028 */
[----:B------:R-:W-:Y:S01]  /*8100*/  UIMAD UR36, UR25, UR37, UR36 ;  /* 0x00000025192472a4 */ /* 0x000fe2000f8e0224 */
[----:B------:R-:W-:Y:S01]  /*8110*/  IADD3 R70, -R70, c[0x0][0x168], -R57 ;  /* 0x00005a0046467a10 */ /* 0x000fe20007ffe939 */
[----:B------:R-:W-:Y:S01]  /*8120*/  STS [R108.X4+0x10b0], R123 ;  /* 0x0010b07b6c007388 */ /* 0x000fe20000004800 */
[----:B------:R-:W-:Y:S01]  /*8130*/  FMUL.FTZ R97, R43, R109 ;  /* 0x0000006d2b617220 */ /* 0x000fe20000410000 */
[----:B------:R-:W-:-:S02]  /*8140*/  LEA R40, P1, R60, c[0x0][0x318], 0x2 ;  /* 0x0000c6003c287a11 */ /* 0x000fc400078210ff */
[----:B------:R-:W-:Y:S01]  /*8150*/  IADD3 R43, R61, UR36, RZ ;  /* 0x000000243d2b7c10 */ /* 0x000fe2000fffe0ff */
[----:B------:R-:W-:Y:S01]  /*8160*/  STS [R108.X4+0x10b4], R124 ;  /* 0x0010b47c6c007388 */ /* 0x000fe20000004800 */
[C---:B------:R-:W-:Y:S02]  /*8170*/  IADD3 R42, P0, R60.reuse, UR14, RZ ;  /* 0x0000000e3c2a7c10 */ /* 0x040fe4000ff1e0ff */
[----:B------:R-:W-:Y:S01]  /*8180*/  LEA.HI.X R41, R60, c[0x0][0x31c], R43, 0x2, P1 ;  /* 0x0000c7003c297a11 */ /* 0x000fe200008f142b */
[----:B------:R-:W-:Y:S01]  /*8190*/  STS [R108.X4+0x10c0], R107 ;  /* 0x0010c06b6c007388 */ /* 0x000fe20000004800 */
[----:B------:R-:W-:Y:S02]  /*81a0*/  IADD3.X R43, R43, UR13, RZ, P0, !PT ;  /* 0x0000000d2b2b7c10 */ /* 0x000fe400087fe4ff */
[----:B------:R-:W-:Y:S01]  /*81b0*/  ISETP.GE.AND P0, PT, R70, 0x1, PT ;  /* 0x000000014600780c */ /* 0x000fe20003f06270 */
[----:B------:R0:W-:Y:S04]  /*81c0*/  STS [R108.X4+0x10c4], R97 ;  /* 0x0010c4616c007388 */ /* 0x0001e80000004800 */
[----:B------:R1:W-:Y:S04]  /*81d0*/  STS [R108.X4+0x10c8], R99 ;  /* 0x0010c8636c007388 */ /* 0x0003e80000004800 */
[----:B------:R1:W-:Y:S01]  /*81e0*/  STS [R108.X4+0x10cc], R101 ;  /* 0x0010cc656c007388 */ /* 0x0003e20000004800 */
[----:B0-----:R-:W-:-:S03]  /*81f0*/  FMUL.FTZ R97, R93, UR43 ;  /* 0x0000002b5d617c20 */ /* 0x001fc60008410000 */
[----:B------:R-:W-:Y:S06]  /*8200*/  BAR.SYNC.DEFER_BLOCKING 0x0 ;  /* 0x0000000000007b1d */ /* 0x000fec0000010000 */
[----:B------:R-:W-:Y:S05]  /*8210*/  @!P0 BRA `(.L_x_650) ;  /* 0x000000b000008947 */ /* 0x000fea0003800000 */
[----:B-1----:R-:W-:Y:S01]  /*8220*/  ULDC.64 UR36, c[0x0][0x2b0] ;  /* 0x0000ac0000247ab9 */ /* 0x002fe20000000a00 */
[----:B------:R-:W-:Y:S01]  /*8230*/  MOV R61, UR6 ;  /* 0x00000006003d7c02 */ /* 0x000fe20008000f00 */
[----:B------:R-:W-:-:S04]  /*8240*/  UIMAD UR36, UR42, UR36, URZ ;  /* 0x000000242a2472a4 */ /* 0x000fc8000f8e023f */
[----:B------:R-:W-:Y:S01]  /*8250*/  UIMAD UR36, UR6, UR37, UR36 ;  /* 0x00000025062472a4 */ /* 0x000fe2000f8e0224 */
[----:B------:R-:W-:-:S05]  /*8260*/  IMAD.WIDE.U32 R42, R61, c[0x0][0x2b0], R42 ;  /* 0x0000ac003d2a7a25 */ /* 0x000fca00078e002a */
[----:B------:R-:W-:Y:S02]  /*8270*/  LEA R60, P0, R42, c[0x0][0x318], 0x2 ;  /* 0x0000c6002a3c7a11 */ /* 0x000fe400078010ff */
[----:B------:R-:W-:-:S04]  /*8280*/  IADD3 R43, R43, UR36, RZ ;  /* 0x000000242b2b7c10 */ /* 0x000fc8000fffe0ff */
[----:B------:R-:W-:Y:S02]  /*8290*/  LEA.HI.X R61, R42, c[0x0][0x31c], R43, 0x2, P0 ;  /* 0x0000c7002a3d7a11 */ /* 0x000fe400000f142b */
[----:B------:R-:W-:-:S05]  /*82a0*/  LEA.HI.SX32 R42, R57, R57, 0x1b ;  /* 0x00000039392a7211 */ /* 0x000fca00078fdaff */
[----:B------:R-:W0:Y:S04]  /*82b0*/  LDS R43, [R42.X4+0x1090] ;  /* 0x001090002a2b7984 */ /* 0x000e280000004800 */
[----:B0-----:R0:W-:Y:S02]  /*82c0*/  RED.E.ADD.F32.FTZ.RN.STRONG.GPU [R60.64], R43 ;  /* 0x0000002b3c00798e */ /* 0x0011e4000c10e79c */
.L_x_650:
[----:B-1----:R-:W-:Y:S05]  /*82d0*/  BSYNC B0 ;  /* 0x0000000000007941 */ /* 0x002fea0003800000 */
.L_x_649:
[----:B0-----:R-:W-:Y:S01]  /*82e0*/  IMAD.U32 R43, RZ, RZ, UR12 ;  /* 0x0000000cff2b7e24 */ /* 0x001fe2000f8e00ff */
[----:B------:R-:W-:Y:S01]  /*82f0*/  ULDC UR39, c[0x0][0x174] ;  /* 0x00005d0000277ab9 */ /* 0x000fe20000000800 */
[----:B------:R-:W-:Y:S01]  /*8300*/  MOV R61, UR12 ;  /* 0x0000000c003d7c02 */ /* 0x000fe20008000f00 */
[----:B------:R-:W-:Y:S01]  /*8310*/  UIADD3 UR39, UR7, -UR39, URZ ;  /* 0x8000002707277290 */ /* 0x000fe2000fffe03f */
[----:B------:R-:W-:Y:S01]  /*8320*/  FMUL.FTZ R60, R17, R133 ;  /* 0x00000085113c7220 */ /* 0x000fe20000410000 */
[----:B------:R-:W-:Y:S01]  /*8330*/  LEA R42, P0, R43, R40, 0x2 ;  /* 0x000000282b2a7211 */ /* 0x000fe200078010ff */
[----:B------:R-:W-:Y:S01]  /*8340*/  IMAD.U32 R43, RZ, RZ, UR11 ;  /* 0x0000000bff2b7e24 */ /* 0x000fe2000f8e00ff */
[----:B------:R-:W-:Y:S01]  /*8350*/  UIMAD UR39, UR39, -0x800, URZ ;  /* 0xfffff800272778a4 */ /* 0x000fe2000f8e023f */
[----:B------:R-:W-:Y:S01]  /*8360*/  FADD.FTZ R16, R95, R16 ;  /* 0x000000105f107221 */ /* 0x000fe20000010000 */
[----:B------:R-:W-:Y:S01]  /*8370*/  USHF.L.U32 UR42, UR5, 0x2, URZ ;  /* 0x00000002052a7899 */ /* 0x000fe2000800063f */
[----:B------:R-:W-:Y:S01]  /*8380*/  FFMA.FTZ R106, R132, R96, R106 ;  /* 0x00000060846a7223 */ /* 0x000fe2000001006a */
[----:B------:R-:W-:Y:S01]  /*8390*/  LEA.HI.X R43, R61, R41, R43, 0x2, P0 ;  /* 0x000000293d2b7211 */ /* 0x000fe200000f142b */
[----:B------:R-:W-:Y:S01]  /*83a0*/  FADD.FTZ R61, R105, R60 ;  /* 0x0000003c693d7221 */ /* 0x000fe20000010000 */
[----:B------:R-:W-:Y:S01]  /*83b0*/  IADD3 R60, R57, 0x80, RZ ;  /* 0x00000080393c7810 */ /* 0x000fe20007ffe0ff */
[----:B------:R-:W-:Y:S01]  /*83c0*/  IMAD.U32 R95, RZ, RZ, UR39 ;  /* 0x00000027ff5f7e24 */ /* 0x000fe2000f8e00ff */
[----:B------:R-:W-:Y:S01]  /*83d0*/  ISETP.GE.AND P0, PT, R70, 0x81, PT ;  /* 0x000000814600780c */ /* 0x000fe20003f06270 */
[----:B------:R-:W-:Y:S01]  /*83e0*/  USHF.L.U64.HI UR38, UR5, 0x2, UR4 ;  /* 0x0000000205267899 */ /* 0x000fe20008010204 */
[----:B------:R-:W-:Y:S01]  /*83f0*/  MOV R99, UR42 ;  /* 0x0000002a00637c02 */ /* 0x000fe20008000f00 */
[----:B------:R-:W-:Y:S01]  /*8400*/  IMAD.WIDE R40, R95, 0x4, R40 ;  /* 0x000000045f287825 */ /* 0x000fe200078e0228 */
[----:B------:R-:W-:Y:S01]  /*8410*/  LEA.HI.SX32 R95, R60, R57, 0x1b ;  /* 0x000000393c5f7211 */ /* 0x000fe200078fdaff */
[----:B------:R-:W-:Y:S01]  /*8420*/  ULDC.64 UR36, c[0x0][0x2b0] ;  /* 0x0000ac0000247ab9 */ /* 0x000fe20000000a00 */
[----:B------:R-:W-:Y:S01]  /*8430*/  BSSY B0, `(.L_x_651) ;  /* 0x000000f000007945 */ /* 0x000fe20003800000 */
[----:B------:R-:W-:Y:S01]  /*8440*/  UIMAD UR36, UR38, UR36, URZ ;  /* 0x00000024262472a4 */ /* 0x000fe2000f8e023f */
[----:B------:R-:W-:Y:S01]  /*8450*/  IMAD.WIDE.U32 R42, R99, c[0x0][0x2b0], R42 ;  /* 0x0000ac00632a7a25 */ /* 0x000fe200078e002a */
[----:B------:R-:W-:Y:S01]  /*8460*/  IADD3 R100, R57, 0x100, RZ ;  /* 0x0000010039647810 */ /* 0x000fe20007ffe0ff */
[----:B------:R-:W0:Y:S01]  /*8470*/  LDS R95, [R95.X4+0x1290] ;  /* 0x001290005f5f7984 */ /* 0x000e220000004800 */
[----:B------:R-:W-:Y:S01]  /*8480*/  UIMAD UR36, UR42, UR37, UR36 ;  /* 0x000000252a2472a4 */ /* 0x000fe2000f8e0224 */
[----:B------:R-:W-:Y:S01]  /*8490*/  FFMA.FTZ R144, R23, R104, R144 ;  /* 0x0000006817907223 */ /* 0x000fe20000010090 */
[----:B------:R-:W-:Y:S01]  /*84a0*/  IADD3 R96, R57, 0x180, RZ ;  /* 0x0000018039607810 */ /* 0x000fe20007ffe0ff */
[----:B------:R-:W-:-:S03]  /*84b0*/  FADD.FTZ R60, R106, R89 ;  /* 0x000000596a3c7221 */ /* 0x000fc60000010000 */
[----:B------:R-:W-:Y:S01]  /*84c0*/  IADD3 R43, R43, UR36, RZ ;  /* 0x000000242b2b7c10 */ /* 0x000fe2000fffe0ff */
[----:B------:R-:W-:Y:S05]  /*84d0*/  @!P0 BRA `(.L_x_652) ;  /* 0x0000004000008947 */ /* 0x000fea0003800000 */
[----:B------:R-:W-:-:S05]  /*84e0*/  MOV R89, UR42 ;  /* 0x0000002a00597c02 */ /* 0x000fca0008000f00 */
[----:B------:R-:W-:-:S05]  /*84f0*/  IMAD.WIDE.U32 R40, R89, c[0x0][0x2b0], R40 ;  /* 0x0000ac0059287a25 */ /* 0x000fca00078e0028 */
[----:B------:R-:W-:-:S05]  /*8500*/  IADD3 R41, R41, UR36, RZ ;  /* 0x0000002429297c10 */ /* 0x000fca000fffe0ff */
[----:B0-----:R0:W-:Y:S02]  /*8510*/  RED.E.ADD.F32.FTZ.RN.STRONG.GPU [R40.64+-0x1e00], R95 ;  /* 0xffe2005f2800798e */ /* 0x0011e4000c10e79c */
.L_x_652:
[----:B------:R-:W-:Y:S05]  /*8520*/  BSYNC B0 ;  /* 0x0000000000007941 */ /* 0x000fea0003800000 */
.L_x_651:
        /* <DEDUP_REMOVED lines=14> */
.L_x_654:
[----:B0-----:R-:W-:Y:S05]  /*8610*/  BSYNC B0 ;  /* 0x0000000000007941 */ /* 0x001fea0003800000 */
.L_x_653:
[----:B-1----:R0:W1:Y:S01]  /*8620*/  LDS R41, [R96.X4+0x1690] ;  /* 0x0016900060297984 */ /* 0x0020620000004800 */
[----:B------:R-:W-:Y:S01]  /*8630*/  BSSY B0, `(.L_x_655) ;  /* 0x0000005000007945 */ /* 0x000fe20003800000 */
[----:B------:R-:W-:Y:S02]  /*8640*/  IADD3 R100, R57, 0x280, RZ ;  /* 0x0000028039647810 */ /* 0x000fe40007ffe0ff */
[----:B------:R-:W-:Y:S01]  /*8650*/  LEA.HI.SX32 R40, R40, R57, 0x1b ;  /* 0x0000003928287211 */ /* 0x000fe200078fdaff */
[----:B------:R-:W-:Y:S05]  /*8660*/  @!P0 BRA `(.L_x_656) ;  /* 0x0000001000008947 */ /* 0x000fea0003800000 */
[----:B-1----:R1:W-:Y:S02]  /*8670*/  RED.E.ADD.F32.FTZ.RN.STRONG.GPU [R42.64+-0x1a00], R41 ;  /* 0xffe600292a00798e */ /* 0x0023e4000c10e79c */
.L_x_656:
[----:B------:R-:W-:Y:S05]  /*8680*/  BSYNC B0 ;  /* 0x0000000000007941 */ /* 0x000fea0003800000 */
.L_x_655:
[----:B-1----:R1:W2:Y:S01]  /*8690*/  LDS R41, [R40.X4+0x1890] ;  /* 0x0018900028297984 */ /* 0x0022a20000004800 */
[----:B------:R-:W-:Y:S01]  /*86a0*/  BSSY B0, `(.L_x_657) ;  /* 0x0000005000007945 */ /* 0x000fe20003800000 */
[----:B0-----:R-:W-:-:S02]  /*86b0*/  IADD3 R96, R57, 0x300, RZ ;  /* 0x0000030039607810 */ /* 0x001fc40007ffe0ff */
[----:B------:R-:W-:Y:S01]  /*86c0*/  LEA.HI.SX32 R100, R100, R57, 0x1b ;  /* 0x0000003964647211 */ /* 0x000fe200078fdaff */
[----:B------:R-:W-:Y:S05]  /*86d0*/  @!P1 BRA `(.L_x_658) ;  /* 0x0000001000009947 */ /* 0x000fea0003800000 */
[----:B--2---:R0:W-:Y:S02]  /*86e0*/  RED.E.ADD.F32.FTZ.RN.STRONG.GPU [R42.64+-0x1800], R41 ;  /* 0xffe800292a00798e */ /* 0x0041e4000c10e79c */
.L_x_658:
[----:B------:R-:W-:Y:S05]  /*86f0*/  BSYNC B0 ;  /* 0x0000000000007941 */ /* 0x000fea0003800000 */
.L_x_657:
[----:B0-2---:R0:W2:Y:S01]  /*8700*/  LDS R41, [R100.X4+0x1a90] ;  /* 0x001a900064297984 */ /* 0x0050a20000004800 */
[----:B------:R-:W-:Y:S01]  /*8710*/  BSSY B0, `(.L_x_659) ;  /* 0x0000005000007945 */ /* 0x000fe20003800000 */
[----:B-1----:R-:W-:Y:S02]  /*8720*/  IADD3 R40, R57, 0x380, RZ ;  /* 0x0000038039287810 */ /* 0x002fe40007ffe0ff */
[----:B------:R-:W-:Y:S01]  /*8730*/  LEA.HI.SX32 R96, R96, R57, 0x1b ;  /* 0x0000003960607211 */ /* 0x000fe200078fdaff */
[----:B------:R-:W-:Y:S05]  /*8740*/  @!P2 BRA `(.L_x_660) ;  /* 0x000000100000a947 */ /* 0x000fea0003800000 */
[----:B--2---:R1:W-:Y:S02]  /*8750*/  RED.E.ADD.F32.FTZ.RN.STRONG.GPU [R42.64+-0x1600], R41 ;  /* 0xffea00292a00798e */ /* 0x0043e4000c10e79c */
.L_x_660:
[----:B------:R-:W-:Y:S05]  /*8760*/  BSYNC B0 ;  /* 0x0000000000007941 */ /* 0x000fea0003800000 */
.L_x_659:
[----:B-12---:R1:W2:Y:S01]  /*8770*/  LDS R41, [R96.X4+0x1c90] ;  /* 0x001c900060297984 */ /* 0x0062a20000004800 */
[----:B------:R-:W-:Y:S01]  /*8780*/  BSSY B0, `(.L_x_661) ;  /* 0x0000005000007945 */ /* 0x000fe20003800000 */
[----:B0-----:R-:W-:Y:S02]  /*8790*/  IADD3 R100, R57, 0x400, RZ ;  /* 0x0000040039647810 */ /* 0x001fe40007ffe0ff */
[----:B------:R-:W-:Y:S01]  /*87a0*/  LEA.HI.SX32 R40, R40, R57, 0x1b ;  /* 0x0000003928287211 */ /* 0x000fe200078fdaff */
[----:B------:R-:W-:Y:S05]  /*87b0*/  @!P3 BRA `(.L_x_662) ;  /* 0x000000100000b947 */ /* 0x000fea0003800000 */
[----:B--2---:R0:W-:Y:S02]  /*87c0*/  RED.E.ADD.F32.FTZ.RN.STRONG.GPU [R42.64+-0x1400], R41 ;  /* 0xffec00292a00798e */ /* 0x0041e4000c10e79c */
.L_x_662:
[----:B------:R-:W-:Y:S05]  /*87d0*/  BSYNC B0 ;  /* 0x0000000000007941 */ /* 0x000fea0003800000 */
.L_x_661:
[----:B0-2---:R0:W2:Y:S01]  /*87e0*/  LDS R41, [R40.X4+0x1e90] ;  /* 0x001e900028297984 */ /* 0x0050a20000004800 */
[----:B------:R-:W-:Y:S01]  /*87f0*/  BSSY B0, `(.L_x_663) ;  /* 0x0000004000007945 */ /* 0x000fe20003800000 */
[----:B------:R-:W-:Y:S01]  /*8800*/  LEA.HI.SX32 R100, R100, R57, 0x1b ;  /* 0x0000003964647211 */ /* 0x000fe200078fdaff */
[----:B------:R-:W-:Y:S05]  /*8810*/  @!P4 BRA `(.L_x_664) ;  /* 0x000000100000c947 */ /* 0x000fea0003800000 */
[----:B--2---:R2:W-:Y:S02]  /*8820*/  RED.E.ADD.F32.FTZ.RN.STRONG.GPU [R42.64+-0x1200], R41 ;  /* 0xffee00292a00798e */ /* 0x0045e4000c10e79c */
.L_x_664:
[----:B------:R-:W-:Y:S05]  /*8830*/  BSYNC B0 ;  /* 0x0000000000007941 */ /* 0x000fea0003800000 */
.L_x_663:
[----:B--2---:R2:W3:Y:S01]  /*8840*/  LDS R41, [R100.X4+0x2090] ;  /* 0x0020900064297984 */ /* 0x0044e20000004800 */
[----:B------:R-:W-:Y:S01]  /*8850*/  BSSY B0, `(.L_x_665) ;  /* 0x0000005000007945 */ /* 0x000fe20003800000 */
[----:B0-----:R-:W-:-:S02]  /*8860*/  IADD3 R40, R57, 0x480, RZ ;  /* 0x0000048039287810 */ /* 0x001fc40007ffe0ff */
[----:B-1----:R-:W-:Y:S01]  /*8870*/  IADD3 R96, R57, 0x500, RZ ;  /* 0x0000050039607810 */ /* 0x002fe20007ffe0ff */
[----:B------:R-:W-:Y:S05]  /*8880*/  @!P5 BRA `(.L_x_666) ;  /* 0x000000100000d947 */ /* 0x000fea0003800000 */
[----:B---3--:R0:W-:Y:S02]  /*8890*/  RED.E.ADD.F32.FTZ.RN.STRONG.GPU [R42.64+-0x1000], R41 ;  /* 0xfff000292a00798e */ /* 0x0081e4000c10e79c */
.L_x_666:
[----:B------:R-:W-:Y:S05]  /*88a0*/  BSYNC B0 ;  /* 0x0000000000007941 */ /* 0x000fea0003800000 */
.L_x_665:
        /* <DEDUP_REMOVED lines=14> */
.L_x_668:
[----:B0-----:R-:W-:Y:S05]  /*8990*/  BSYNC B0 ;  /* 0x0000000000007941 */ /* 0x001fea0003800000 */
.L_x_667:
[----:B-1----:R0:W1:Y:S01]  /*89a0*/  LDS R41, [R96.X4+0x2490] ;  /* 0x0024900060297984 */ /* 0x0020620000004800 */
[----:B------:R-:W-:Y:S01]  /*89b0*/  BSSY B0, `(.L_x_669) ;  /* 0x0000005000007945 */ /* 0x000fe20003800000 */
[----:B------:R-:W-:Y:S02]  /*89c0*/  IADD3 R40, R57, 0x600, RZ ;  /* 0x0000060039287810 */ /* 0x000fe40007ffe0ff */
[----:B------:R-:W-:Y:S01]  /*89d0*/  LEA.HI.SX32 R100, R100, R57, 0x1b ;  /* 0x0000003964647211 */ /* 0x000fe200078fdaff */
[----:B------:R-:W-:Y:S05]  /*89e0*/  @!P0 BRA `(.L_x_670) ;  /* 0x0000001000008947 */ /* 0x000fea0003800000 */
[----:B-1----:R1:W-:Y:S02]  /*89f0*/  RED.E.ADD.F32.FTZ.RN.STRONG.GPU [R42.64+-0xc00], R41 ;  /* 0xfff400292a00798e */ /* 0x0023e4000c10e79c */
.L_x_670:
[----:B------:R-:W-:Y:S05]  /*8a00*/  BSYNC B0 ;  /* 0x0000000000007941 */ /* 0x000fea0003800000 */
.L_x_669:
[----:B-1----:R1:W2:Y:S01]  /*8a10*/  LDS R41, [R100.X4+0x2690] ;  /* 0x0026900064297984 */ /* 0x0022a20000004800 */
[----:B------:R-:W-:Y:S01]  /*8a20*/  BSSY B0, `(.L_x_671) ;  /* 0x0000005000007945 */ /* 0x000fe20003800000 */
[----:B------:R-:W-:-:S02]  /*8a30*/  IADD3 R70, R57, 0x680, RZ ;  /* 0x0000068039467810 */ /* 0x000fc40007ffe0ff */
[----:B------:R-:W-:Y:S01]  /*8a40*/  LEA.HI.SX32 R40, R40, R57, 0x1b ;  /* 0x0000003928287211 */ /* 0x000fe200078fdaff */
[----:B------:R-:W-:Y:S05]  /*8a50*/  @!P1 BRA `(.L_x_672) ;  /* 0x0000001000009947 */ /* 0x000fea0003800000 */
[----:B--2---:R2:W-:Y:S02]  /*8a60*/  RED.E.ADD.F32.FTZ.RN.STRONG.GPU [R42.64+-0xa00], R41 ;  /* 0xfff600292a00798e */ /* 0x0045e4000c10e79c */
.L_x_672:
[----:B------:R-:W-:Y:S05]  /*8a70*/  BSYNC B0 ;  /* 0x0000000000007941 */ /* 0x000fea0003800000 */
.L_x_671:
[----:B--2---:R2:W3:Y:S01]  /*8a80*/  LDS R41, [R40.X4+0x2890] ;  /* 0x0028900028297984 */ /* 0x0044e20000004800 */
[----:B------:R-:W-:Y:S01]  /*8a90*/  BSSY B0, `(.L_x_673) ;  /* 0x0000005000007945 */ /* 0x000fe20003800000 */
[----:B0-----:R-:W-:Y:S02]  /*8aa0*/  IADD3 R96, R57, 0x700, RZ ;  /* 0x0000070039607810 */ /* 0x001fe40007ffe0ff */
[----:B------:R-:W-:Y:S01]  /*8ab0*/  LEA.HI.SX32 R70, R70, R57, 0x1b ;  /* 0x0000003946467211 */ /* 0x000fe200078fdaff */
[----:B------:R-:W-:Y:S05]  /*8ac0*/  @!P2 BRA `(.L_x_674) ;  /* 0x000000100000a947 */ /* 0x000fea0003800000 */
[----:B---3--:R0:W-:Y:S02]  /*8ad0*/  RED.E.ADD.F32.FTZ.RN.STRONG.GPU [R42.64+-0x800], R41 ;  /* 0xfff800292a00798e */ /* 0x0081e4000c10e79c */
.L_x_674:
[----:B------:R-:W-:Y:S05]  /*8ae0*/  BSYNC B0 ;  /* 0x0000000000007941 */ /* 0x000fea0003800000 */
.L_x_673:
[----:B0--3--:R0:W3:Y:S01]  /*8af0*/  LDS R41, [R70.X4+0x2a90] ;  /* 0x002a900046297984 */ /* 0x0090e20000004800 */
[----:B------:R-:W-:Y:S01]  /*8b00*/  BSSY B0, `(.L_x_675) ;  /* 0x0000005000007945 */ /* 0x000fe20003800000 */
[----:B--2---:R-:W-:Y:S02]  /*8b10*/  IADD3 R40, R57, 0x780, RZ ;  /* 0x0000078039287810 */ /* 0x004fe40007ffe0ff */
[----:B------:R-:W-:Y:S01]  /*8b20*/  LEA.HI.SX32 R96, R96, R57, 0x1b ;  /* 0x0000003960607211 */ /* 0x000fe200078fdaff */
[----:B------:R-:W-:Y:S05]  /*8b30*/  @!P3 BRA `(.L_x_676) ;  /* 0x000000100000b947 */ /* 0x000fea0003800000 */
[----:B---3--:R2:W-:Y:S02]  /*8b40*/  RED.E.ADD.F32.FTZ.RN.STRONG.GPU [R42.64+-0x600], R41 ;  /* 0xfffa00292a00798e */ /* 0x0085e4000c10e79c */
.L_x_676:
[----:B------:R-:W-:Y:S05]  /*8b50*/  BSYNC B0 ;  /* 0x0000000000007941 */ /* 0x000fea0003800000 */
.L_x_675:
[----:B--23--:R2:W3:Y:S01]  /*8b60*/  LDS R41, [R96.X4+0x2c90] ;  /* 0x002c900060297984 */ /* 0x00c4e20000004800 */
[----:B------:R-:W-:Y:S01]  /*8b70*/  BSSY B0, `(.L_x_677) ;  /* 0x0000004000007945 */ /* 0x000fe20003800000 */
[----:B------:R-:W-:Y:S01]  /*8b80*/  LEA.HI.SX32 R40, R40, R57, 0x1b ;  /* 0x0000003928287211 */ /* 0x000fe200078fdaff */
[----:B------:R-:W-:Y:S05]  /*8b90*/  @!P4 BRA `(.L_x_678) ;  /* 0x000000100000c947 */ /* 0x000fea0003800000 */
[----:B---3--:R3:W-:Y:S02]  /*8ba0*/  RED.E.ADD.F32.FTZ.RN.STRONG.GPU [R42.64+-0x400], R41 ;  /* 0xfffc00292a00798e */ /* 0x0087e4000c10e79c */
.L_x_678:
[----:B------:R-:W-:Y:S05]  /*8bb0*/  BSYNC B0 ;  /* 0x0000000000007941 */ /* 0x000fea0003800000 */
.L_x_677:
[----:B---3--:R3:W4:Y:S01]  /*8bc0*/  LDS R41, [R40.X4+0x2e90] ;  /* 0x002e900028297984 */ /* 0x0087220000004800 */
[----:B------:R-:W-:Y:S01]  /*8bd0*/  BSSY B0, `(.L_x_679) ;  /* 0x0000003000007945 */ /* 0x000fe20003800000 */
[----:B------:R-:W-:Y:S05]  /*8be0*/  @!P5 BRA `(.L_x_680) ;  /* 0x000000100000d947 */ /* 0x000fea0003800000 */
[----:B----4-:R4:W-:Y:S02]  /*8bf0*/  RED.E.ADD.F32.FTZ.RN.STRONG.GPU [R42.64+-0x200], R41 ;  /* 0xfffe00292a00798e */ /* 0x0109e4000c10e79c */
.L_x_680:
[----:B------:R-:W-:Y:S05]  /*8c00*/  BSYNC B0 ;  /* 0x0000000000007941 */ /* 0x000fea0003800000 */
.L_x_679:
[----:B----4-:R-:W4:Y:S01]  /*8c10*/  S2R R42, SR_LANEID ;  /* 0x00000000002a7919 */ /* 0x010f220000000000 */
[----:B------:R-:W-:Y:S01]  /*8c20*/  ISETP.NE.AND P2, PT, R57, RZ, PT ;  /* 0x000000ff3900720c */ /* 0x000fe20003f45270 */
[----:B------:R-:W-:Y:S01]  /*8c30*/  FMUL.FTZ R69, R69, R92 ;  /* 0x0000005c45457220 */ /* 0x000fe20000410000 */
[----:B------:R-:W-:Y:S01]  /*8c40*/  BSSY B0, `(.L_x_681) ;  /* 0x0000058000007945 */ /* 0x000fe20003800000 */
[----:B------:R-:W0:Y:S01]  /*8c50*/  SHFL.DOWN PT, R41, R60, 0x1, 0x1f ;  /* 0x08201f003c297f89 */ /* 0x000e2200000e0000 */
[----:B------:R-:W-:-:S02]  /*8c60*/  FMUL.FTZ R91, R121, R91 ;  /* 0x0000005b795b7220 */ /* 0x000fc40000410000 */
[----:B------:R-:W-:Y:S01]  /*8c70*/  FMUL.FTZ R82, R141, R82 ;  /* 0x000000528d527220 */ /* 0x000fe20000410000 */
[----:B---3--:R-:W3:Y:S01]  /*8c80*/  SHFL.DOWN PT, R40, R61, 0x1, 0x1f ;  /* 0x08201f003d287f89 */ /* 0x008ee200000e0000 */
[----:B------:R-:W-:Y:S02]  /*8c90*/  FMUL.FTZ R71, R71, R93 ;  /* 0x0000005d47477220 */ /* 0x000fe40000410000 */
[----:B------:R-:W-:Y:S02]  /*8ca0*/  FMUL.FTZ R72, R72, R94 ;  /* 0x0000005e48487220 */ /* 0x000fe40000410000 */
[----:B------:R-:W-:Y:S02]  /*8cb0*/  FMUL.FTZ R97, R137, R97 ;  /* 0x0000006189617220 */ /* 0x000fe40000410000 */
[----:B------:R-:W-:Y:S02]  /*8cc0*/  FMUL.FTZ R98, R75, R98 ;  /* 0x000000624b627220 */ /* 0x000fe40000410000 */
[----:B------:R-:W-:-:S02]  /*8cd0*/  FFMA.FTZ R91, R77, R68, R91 ;  /* 0x000000444d5b7223 */ /* 0x000fc4000001005b */
[----:B------:R-:W-:Y:S02]  /*8ce0*/  FFMA.FTZ R82, R76, R69, R82 ;  /* 0x000000454c527223 */ /* 0x000fe40000010052 */
[----:B------:R-:W-:Y:S02]  /*8cf0*/  FFMA.FTZ R97, R74, R71, R97 ;  /* 0x000000474a617223 */ /* 0x000fe40000010061 */
[----:B------:R-:W-:Y:S01]  /*8d00*/  FFMA.FTZ R73, R73, R72, R98 ;  /* 0x0000004849497223 */ /* 0x000fe20000010062 */
[C---:B----4-:R-:W-:Y:S01]  /*8d10*/  ISETP.GT.AND P0, PT, R42.reuse, 0x1e, PT ;  /* 0x0000001e2a00780c */ /* 0x050fe20003f04270 */
[----:B------:R-:W-:Y:S01]  /*8d20*/  FADD.FTZ R15, R103, R15 ;  /* 0x0000000f670f7221 */ /* 0x000fe20000010000 */
[----:B------:R-:W-:Y:S01]  /*8d30*/  ISETP.NE.AND P1, PT, R42, RZ, PT ;  /* 0x000000ff2a00720c */ /* 0x000fe20003f25270 */
[----:B------:R-:W-:Y:S02]  /*8d40*/  FFMA.FTZ R145, R24, R85, R145 ;  /* 0x0000005518917223 */ /* 0x000fe40000010091 */
[----:B------:R-:W-:-:S02]  /*8d50*/  FADD.FTZ R14, R90, R14 ;  /* 0x0000000e5a0e7221 */ /* 0x000fc40000010000 */
[----:B------:R-:W-:Y:S02]  /*8d60*/  FFMA.FTZ R146, R25, R83, R146 ;  /* 0x0000005319927223 */ /* 0x000fe40000010092 */
[----:B------:R-:W-:Y:S02]  /*8d70*/  FADD.FTZ R13, R87, R13 ;  /* 0x0000000d570d7221 */ /* 0x000fe40000010000 */
[----:B------:R-:W-:Y:S02]  /*8d80*/  FFMA.FTZ R147, R26, R62, R147 ;  /* 0x0000003e1a937223 */ /* 0x000fe40000010093 */
[----:B0-----:R-:W-:Y:S02]  /*8d90*/  @!P0 FADD.FTZ R60, R60, R41 ;  /* 0x000000293c3c8221 */ /* 0x001fe40000010000 */
[----:B---3--:R-:W-:Y:S01]  /*8da0*/  @!P0 FADD.FTZ R61, R61, R40 ;  /* 0x000000283d3d8221 */ /* 0x008fe20000010000 */
[----:B------:R-:W-:Y:S01]  /*8db0*/  ISETP.GT.AND P0, PT, R42, 0x1d, PT ;  /* 0x0000001d2a00780c */ /* 0x000fe20003f04270 */
[----:B------:R-:W-:Y:S01]  /*8dc0*/  FADD.FTZ R12, R86, R12 ;  /* 0x0000000c560c7221 */ /* 0x000fe20000010000 */
[----:B------:R-:W0:Y:S01]  /*8dd0*/  SHFL.DOWN PT, R41, R60, 0x2, 0x1f ;  /* 0x08401f003c297f89 */ /* 0x000e2200000e0000 */
[----:B------:R-:W-:-:S02]  /*8de0*/  FFMA.FTZ R148, R27, R63, R148 ;  /* 0x0000003f1b947223 */ /* 0x000fc40000010094 */
[----:B------:R-:W-:Y:S01]  /*8df0*/  FADD.FTZ R11, R84, R11 ;  /* 0x0000000b540b7221 */ /* 0x000fe20000010000 */
[----:B------:R-:W3:Y:S01]  /*8e00*/  SHFL.DOWN PT, R40, R61, 0x2, 0x1f ;  /* 0x08401f003d287f89 */ /* 0x000ee200000e0000 */
[----:B------:R-:W-:Y:S02]  /*8e10*/  FFMA.FTZ R149, R28, R64, R149 ;  /* 0x000000401c957223 */ /* 0x000fe40000010095 */
[----:B------:R-:W-:Y:S02]  /*8e20*/  FADD.FTZ R10, R81, R10 ;  /* 0x0000000a510a7221 */ /* 0x000fe40000010000 */
[----:B------:R-:W-:Y:S02]  /*8e30*/  FFMA.FTZ R150, R29, R78, R150 ;  /* 0x0000004e1d967223 */ /* 0x000fe40000010096 */
[----:B------:R-:W-:Y:S02]  /*8e40*/  FADD.FTZ R9, R80, R9 ;  /* 0x0000000950097221 */ /* 0x000fe40000010000 */
[----:B------:R-:W-:-:S02]  /*8e50*/  FFMA.FTZ R151, R30, R66, R151 ;  /* 0x000000421e977223 */ /* 0x000fc40000010097 */
[----:B------:R-:W-:Y:S02]  /*8e60*/  FADD.FTZ R8, R79, R8 ;  /* 0x000000084f087221 */ /* 0x000fe40000010000 */
[----:B------:R-:W-:Y:S02]  /*8e70*/  FFMA.FTZ R152, R31, R88, R152 ;  /* 0x000000581f987223 */ /* 0x000fe40000010098 */
[----:B------:R-:W-:Y:S02]  /*8e80*/  FADD.FTZ R7, R65, R7 ;  /* 0x0000000741077221 */ /* 0x000fe40000010000 */
[----:B------:R-:W-:Y:S02]  /*8e90*/  FADD.FTZ R6, R102, R6 ;  /* 0x0000000666067221 */ /* 0x000fe40000010000 */
[----:B------:R-:W-:Y:S02]  /*8ea0*/  FFMA.FTZ R153, R32, R68, R153 ;  /* 0x0000004420997223 */ /* 0x000fe40000010099 */
[----:B0-----:R-:W-:-:S02]  /*8eb0*/  @!P0 FADD.FTZ R60, R60, R41 ;  /* 0x000000293c3c8221 */ /* 0x001fc40000010000 */
[----:B------:R-:W-:Y:S02]  /*8ec0*/  FADD.FTZ R5, R122, R5 ;  /* 0x000000057a057221 */ /* 0x000fe40000010000 */
[----:B---3--:R-:W-:Y:S01]  /*8ed0*/  @!P0 FADD.FTZ R61, R61, R40 ;  /* 0x000000283d3d8221 */ /* 0x008fe20000010000 */
[----:B------:R-:W0:Y:S01]  /*8ee0*/  SHFL.DOWN PT, R41, R60, 0x4, 0x1f ;  /* 0x08801f003c297f89 */ /* 0x000e2200000e0000 */
[----:B------:R-:W-:Y:S01]  /*8ef0*/  ISETP.GT.AND P0, PT, R42, 0x1b, PT ;  /* 0x0000001b2a00780c */ /* 0x000fe20003f04270 */
[----:B------:R-:W-:Y:S02]  /*8f00*/  FFMA.FTZ R154, R33, R69, R154 ;  /* 0x00000045219a7223 */ /* 0x000fe4000001009a */
[----:B------:R-:W3:Y:S01]  /*8f10*/  SHFL.DOWN PT, R40, R61, 0x4, 0x1f ;  /* 0x08801f003d287f89 */ /* 0x000ee200000e0000 */
[----:B------:R-:W-:Y:S02]  /*8f20*/  FADD.FTZ R4, R91, R4 ;  /* 0x000000045b047221 */ /* 0x000fe40000010000 */
[----:B------:R-:W-:-:S02]  /*8f30*/  FFMA.FTZ R155, R34, R71, R155 ;  /* 0x00000047229b7223 */ /* 0x000fc4000001009b */
[----:B------:R-:W-:Y:S02]  /*8f40*/  FFMA.FTZ R157, R35, R72, R157 ;  /* 0x00000048239d7223 */ /* 0x000fe4000001009d */
[----:B------:R-:W-:Y:S02]  /*8f50*/  FADD.FTZ R3, R82, R3 ;  /* 0x0000000352037221 */ /* 0x000fe40000010000 */
[----:B------:R-:W-:Y:S02]  /*8f60*/  FADD.FTZ R2, R97, R2 ;  /* 0x0000000261027221 */ /* 0x000fe40000010000 */
[----:B-----5:R-:W-:Y:S02]  /*8f70*/  FADD.FTZ R0, R73, R0 ;  /* 0x0000000049007221 */ /* 0x020fe40000010000 */
[----:B0-----:R-:W-:Y:S02]  /*8f80*/  @!P0 FADD.FTZ R60, R60, R41 ;  /* 0x000000293c3c8221 */ /* 0x001fe40000010000 */
[----:B---3--:R-:W-:-:S03]  /*8f90*/  @!P0 FADD.FTZ R61, R61, R40 ;  /* 0x000000283d3d8221 */ /* 0x008fc60000010000 */
[----:B------:R-:W0:Y:S01]  /*8fa0*/  SHFL.DOWN PT, R41, R60, 0x8, 0x1f ;  /* 0x09001f003c297f89 */ /* 0x000e2200000e0000 */
[----:B------:R-:W-:-:S03]  /*8fb0*/  ISETP.GT.AND P0, PT, R42, 0x17, PT ;  /* 0x000000172a00780c */ /* 0x000fc60003f04270 */
[----:B------:R-:W3:Y:S10]  /*8fc0*/  SHFL.DOWN PT, R40, R61, 0x8, 0x1f ;  /* 0x09001f003d287f89 */ /* 0x000ef400000e0000 */
[----:B0-----:R-:W-:-:S02]  /*8fd0*/  @!P0 FADD.FTZ R60, R60, R41 ;  /* 0x000000293c3c8221 */ /* 0x001fc40000010000 */
[----:B---3--:R-:W-:-:S03]  /*8fe0*/  @!P0 FADD.FTZ R61, R61, R40 ;  /* 0x000000283d3d8221 */ /* 0x008fc60000010000 */
[----:B------:R-:W0:Y:S01]  /*8ff0*/  SHFL.DOWN PT, R41, R60, 0x10, 0x1f ;  /* 0x0a001f003c297f89 */ /* 0x000e2200000e0000 */
[----:B------:R-:W-:Y:S02]  /*9000*/  ISETP.GT.AND P0, PT, R42, 0xf, PT ;  /* 0x0000000f2a00780c */ /* 0x000fe40003f04270 */
[----:B------:R-:W-:Y:S01]  /*9010*/  SHF.R.S32.HI R42, RZ, 0x1f, R57 ;  /* 0x0000001fff2a7819 */ /* 0x000fe20000011439 */
[----:B------:R-:W3:Y:S03]  /*9020*/  SHFL.DOWN PT, R40, R61, 0x10, 0x1f ;  /* 0x0a001f003d287f89 */ /* 0x000ee600000e0000 */
[----:B------:R-:W-:-:S04]  /*9030*/  LEA.HI R42, R42, R57, RZ, 0x5 ;  /* 0x000000392a2a7211 */ /* 0x000fc800078f28ff */
[----:B------:R-:W-:-:S03]  /*9040*/  SHF.R.S32.HI R42, RZ, 0x5, R42 ;  /* 0x00000005ff2a7819 */ /* 0x000fc6000001142a */
[----:B0-----:R-:W-:Y:S02]  /*9050*/  @!P0 FADD.FTZ R60, R60, R41 ;  /* 0x000000293c3c8221 */ /* 0x001fe40000010000 */
[----:B---3--:R-:W-:-:S05]  /*9060*/  @!P0 FADD.FTZ R61, R61, R40 ;  /* 0x000000283d3d8221 */ /* 0x008fca0000010000 */
[----:B------:R0:W-:Y:S04]  /*9070*/  @!P1 STS.64 [R42.X8+0x3198], R60 ;  /* 0x0031983c2a009388 */ /* 0x0001e80000008a00 */
[----:B------:R-:W-:Y:S06]  /*9080*/  BAR.SYNC.DEFER_BLOCKING 0x0 ;  /* 0x0000000000007b1d */ /* 0x000fec0000010000 */
[----:B------:R-:W-:Y:S05]  /*9090*/  @P2 BRA `(.L_x_682) ;  /* 0x0000012000002947 */ /* 0x000fea0003800000 */
[----:B------:R-:W-:Y:S01]  /*90a0*/  ULDC UR36, c[0x0][0x174] ;  /* 0x00005d0000247ab9 */ /* 0x000fe20000000800 */
[----:B0-----:R-:W0:Y:S01]  /*90b0*/  LDS.128 R40, [0x31a0] ;  /* 0x0031a000ff287984 */ /* 0x001e220000000c00 */
[----:B------:R-:W-:-:S02]  /*90c0*/  UISETP.NE.AND UP0, UPT, UR15, UR36, UPT ;  /* 0x000000240f00728c */ /* 0x000fc4000bf05270 */
[----:B------:R-:W-:Y:S01]  /*90d0*/  USHF.L.U32 UR36, UR6, 0x2, URZ ;  /* 0x0000000206247899 */ /* 0x000fe2000800063f */
[----:B------:R-:W3:Y:S03]  /*90e0*/  LDS.64 R62, [0x31b0] ;  /* 0x0031b000ff3e7984 */ /* 0x000ee60000000a00 */
[----:B------:R-:W-:-:S13]  /*90f0*/  PLOP3.LUT P0, PT, PT, PT, UP0, 0x80, 0x0 ;  /* 0x000000000000781c */ /* 0x000fda0003f0f008 */
[----:B------:R-:W4:Y:S04]  /*9100*/  @P0 LDS R66, [UR36+0x51e0] ;  /* 0x0051e024ff420984 */ /* 0x000f280008000800 */
[----:B------:R-:W5:Y:S01]  /*9110*/  @P0 LDS R65, [UR36+0x4de0] ;  /* 0x004de024ff410984 */ /* 0x000f620008000800 */
[----:B0-----:R-:W-:Y:S02]  /*9120*/  FADD.FTZ R64, R61, R41 ;  /* 0x000000293d407221 */ /* 0x001fe40000010000 */
        /* <DEDUP_REMOVED lines=9> */
.L_x_682:
[----:B------:R-:W-:Y:S05]  /*91c0*/  BSYNC B0 ;  /* 0x0000000000007941 */ /* 0x000fea0003800000 */
.L_x_681:
        /* <DEDUP_REMOVED lines=8> */
.L_x_635:
        /* <DEDUP_REMOVED lines=9> */
[----:B------:R0:W5:Y:S01]  /*92e0*/  LDL.64 R62, [R1+0x28] ;  /* 0x00002800013e7983 */ /* 0x0001620000100a00 */
[----:B------:R-:W-:Y:S01]  /*92f0*/  F2FP.PACK_AB R155, R155, R157 ;  /* 0x0000009d9b9b723e */ /* 0x000fe200000000ff */
[----:B------:R-:W-:Y:S01]  /*9300*/  ULDC UR4, c[0x0][0x168] ;  /* 0x00005a0000047ab9 */ /* 0x000fe20000000800 */
[----:B------:R-:W-:Y:S01]  /*9310*/  F2FP.PACK_AB R151, R151, R152 ;  /* 0x000000989797723e */ /* 0x000fe200000000ff */
[----:B------:R-:W-:Y:S01]  /*9320*/  BAR.SYNC.DEFER_BLOCKING 0x0 ;  /* 0x0000000000007b1d */ /* 0x000fe20000010000 */
[----:B------:R-:W-:Y:S01]  /*9330*/  F2FP.PACK_AB R149, R149, R150 ;  /* 0x000000969595723e */ /* 0x000fe200000000ff */
[----:B------:R-:W-:Y:S01]  /*9340*/  UIADD3 UR14, -UR14, UR4, URZ ;  /* 0x000000040e0e7290 */ /* 0x000fe2000fffe13f */
[----:B------:R-:W-:-:S02]  /*9350*/  PRMT R28, R155, 0x7632, R28 ;  /* 0x000076329b1c7816 */ /* 0x000fc4000000001c */
[----:B------:R-:W-:Y:S01]  /*9360*/  PRMT R18, R151, 0x7632, R18 ;  /* 0x0000763297127816 */ /* 0x000fe20000000012 */
[----:B------:R-:W-:Y:S01]  /*9370*/  ULDC.64 UR4, c[0x0][0x2d8] ;  /* 0x0000b60000047ab9 */ /* 0x000fe20000000a00 */
[----:B------:R-:W-:Y:S01]  /*9380*/  PRMT R19, R149, 0x7632, R19 ;  /* 0x0000763295137816 */ /* 0x000fe20000000013 */
[----:B------:R-:W-:Y:S01]  /*9390*/  IMAD.U32 R34, RZ, RZ, UR14 ;  /* 0x0000000eff227e24 */ /* 0x000fe2000f8e00ff */
[----:B------:R-:W-:Y:S01]  /*93a0*/  ISETP.NE.AND P6, PT, R57, RZ, PT ;  /* 0x000000ff3900720c */ /* 0x000fe20003fc5270 */
        /* <DEDUP_REMOVED lines=12> */
[----:B------:R-:W-:Y:S01]  /*9470*/  UIMAD UR13, UR27, UR39, UR13 ;  /* 0x000000271b0d72a4 */ /* 0x000fe2000f8e020d */
[----:B------:R-:W-:Y:S01]  /*9480*/  PRMT R20, R143, 0x7632, R20 ;  /* 0x000076328f147816 */ /* 0x000fe20000000014 */
[----:B------:R1:W-:Y:S01]  /*9490*/  STS.U16 [R56+0x2], R28 ;  /* 0x0000021c38007388 */ /* 0x0003e20000000400 */
[----:B------:R-:W-:Y:S01]  /*94a0*/  UIADD3 UR6, UR37, UR10, URZ ;  /* 0x0000000a25067290 */ /* 0x000fe2000fffe03f */
[----:B------:R-:W-:Y:S02]  /*94b0*/  BSSY B0, `(.L_x_684) ;  /* 0x0000037000007945 */ /* 0x000fe40003800000 */
[----:B------:R0:W-:Y:S04]  /*94c0*/  STS.U16 [R56+0xa], R18 ;  /* 0x00000a1238007388 */ /* 0x0001e80000000400 */
[----:B------:R0:W-:Y:S01]  /*94d0*/  STS.U16 [R56+0xe], R19 ;  /* 0x00000e1338007388 */ /* 0x0001e20000000400 */
[----:B-1----:R-:W-:-:S03]  /*94e0*/  PRMT R28, R147, 0x7632, R28 ;  /* 0x00007632931c7816 */ /* 0x002fc6000000001c */
[----:B------:R-:W-:Y:S01]  /*94f0*/  STS.U16 [R56], R155 ;  /* 0x0000009b38007388 */ /* 0x000fe20000000400 */
[----:B0-----:R-:W-:-:S03]  /*9500*/  PRMT R18, R145, 0x7632, R18 ;  /* 0x0000763291127816 */ /* 0x001fc60000000012 */
[----:B------:R-:W-:Y:S01]  /*9510*/  STS.U16 [R56+0x4], R153 ;  /* 0x0000049938007388 */ /* 0x000fe20000000400 */
[----:B------:R-:W-:-:S03]  /*9520*/  PRMT R19, R140, 0x7632, R19 ;  /* 0x000076328c137816 */ /* 0x000fc60000000013 */
        /* <DEDUP_REMOVED lines=47> */
.L_x_685:
[----:B------:R-:W-:Y:S05]  /*9820*/  BSYNC B0 ;  /* 0x0000000000007941 */ /* 0x000fea0003800000 */
.L_x_684:
        /* <DEDUP_REMOVED lines=23> */
[----:B------:R-:W-:Y:S02]  /*99a0*/  LOP3.LUT R25, R58, 0xe0, RZ, 0xfc, !PT ;  /* 0x000000e03a197812 */ /* 0x000fe400078efcff */
        /* <DEDUP_REMOVED lines=22> */
[----:B----4-:R-:W-:Y:S02]  /*9b10*/  LOP3.LUT R33, R58, 0x1e0, RZ, 0xfc, !PT ;  /* 0x000001e03a217812 */ /* 0x010fe400078efcff */
        /* <DEDUP_REMOVED lines=16> */
[-C--:B------:R-:W-:Y:S01]  /*9c20*/  LEA.HI.SX32 R37, R36, R67.reuse, 0x1b ;  /* 0x0000004324257211 */ /* 0x080fe200078fdaff */
[----:B------:R-:W-:Y:S01]  /*9c30*/  @!P3 STG.E.U16 [R18.64+-0xcc0], R53 ;  /* 0xfff340351200b986 */ /* 0x000fe2000c10151c */
[C---:B------:R-:W-:Y:S02]  /*9c40*/  IADD3 R40, R67.reuse, 0x4, RZ ;  /* 0x0000000443287810 */ /* 0x040fe40007ffe0ff */
[C---:B---3--:R-:W-:Y:S01]  /*9c50*/  IADD3 R41, R67.reuse, 0x5, RZ ;  /* 0x0000000543297810 */ /* 0x048fe20007ffe0ff */
[----:B------:R-:W-:Y:S01]  /*9c60*/  @!P4 STG.E.U16 [R18.64+-0xc80], R55 ;  /* 0xfff380371200c986 */ /* 0x000fe2000c10151c */
[----:B------:R-:W-:Y:S01]  /*9c70*/  IADD3 R42, R67, 0x6, RZ ;  /* 0x00000006432a7810 */ /* 0x000fe20007ffe0ff */
[----:B------:R-:W-:Y:S01]  /*9c80*/  IMAD.SHL.U32 R37, R37, 0x2, RZ ;  /* 0x0000000225257824 */ /* 0x000fe200078e00ff */
[----:B------:R-:W-:Y:S01]  /*9c90*/  LEA.HI.SX32 R39, R39, R67, 0x1b ;  /* 0x0000004327277211 */ /* 0x000fe200078fdaff */
[----:B------:R0:W-:Y:S01]  /*9ca0*/  @!P5 STG.E.U16 [R18.64+-0xc40], R61 ;  /* 0xfff3c03d1200d986 */ /* 0x0001e2000c10151c */
[----:B----4-:R-:W-:-:S02]  /*9cb0*/  IADD3 R43, R67, 0x7, RZ ;  /* 0x00000007432b7810 */ /* 0x010fc40007ffe0ff */
        /* <DEDUP_REMOVED lines=8> */
[----:B------:R-:W-:-:S02]  /*9d40*/  IADD3 R46, R67, 0xa, RZ ;  /* 0x0000000a432e7810 */ /* 0x000fc40007ffe0ff */
[----:B------:R-:W-:Y:S02]  /*9d50*/  IADD3 R48, R67, 0xb, RZ ;  /* 0x0000000b43307810 */ /* 0x000fe40007ffe0ff */
[-C--:B------:R-:W-:Y:S02]  /*9d60*/  LEA.HI.SX32 R43, R43, R67.reuse, 0x1b ;  /* 0x000000432b2b7211 */ /* 0x080fe400078fdaff */
[----:B------:R-:W-:Y:S02]  /*9d70*/  SHF.L.U32 R40, R40, 0x1, RZ ;  /* 0x0000000128287819 */ /* 0x000fe400000006ff */
[----:B------:R-:W-:Y:S01]  /*9d80*/  IADD3 R50, R67, 0xc, RZ ;  /* 0x0000000c43327810 */ /* 0x000fe20007ffe0ff */
[----:B------:R-:W-:Y:S01]  /*9d90*/  IMAD.SHL.U32 R43, R43, 0x2, RZ ;  /* 0x000000022b2b7824 */ /* 0x000fe200078e00ff */
[----:B------:R-:W-:Y:S02]  /*9da0*/  IADD3 R52, R67, 0xd, RZ ;  /* 0x0000000d43347810 */ /* 0x000fe40007ffe0ff */
[----:B------:R-:W-:-:S02]  /*9db0*/  LEA.HI.SX32 R44, R44, R67, 0x1b ;  /* 0x000000432c2c7211 */ /* 0x000fc400078fdaff */
[-C--:B------:R-:W-:Y:S02]  /*9dc0*/  LEA.HI.SX32 R45, R45, R67.reuse, 0x1b ;  /* 0x000000432d2d7211 */ /* 0x080fe400078fdaff */
[----:B------:R-:W-:Y:S02]  /*9dd0*/  SHF.L.U32 R42, R42, 0x1, RZ ;  /* 0x000000012a2a7819 */ /* 0x000fe400000006ff */
[----:B------:R-:W-:Y:S01]  /*9de0*/  IADD3 R54, R67, 0xe, RZ ;  /* 0x0000000e43367810 */ /* 0x000fe20007ffe0ff */
[----:B------:R-:W-:Y:S01]  /*9df0*/  IMAD.SHL.U32 R45, R45, 0x2, RZ ;  /* 0x000000022d2d7824 */ /* 0x000fe200078e00ff */
[----:B------:R-:W-:Y:S02]  /*9e00*/  IADD3 R60, R67, 0xf, RZ ;  /* 0x0000000f433c7810 */ /* 0x000fe40007ffe0ff */
        /* <DEDUP_REMOVED lines=14> */
[----:B------:R-:W-:-:S03]  /*9ef0*/  IADD3 R38, R67, 0x2, RZ ;  /* 0x0000000243267810 */ /* 0x000fc60007ffe0ff */
[----:B------:R-:W-:Y:S01]  /*9f00*/  FADD.FTZ R36, R35, R2 ;  /* 0x0000000223247221 */ /* 0x000fe20000010000 */
[----:B------:R-:W-:Y:S02]  /*9f10*/  F2FP.PACK_AB R2, R2, R0 ;  /* 0x000000000202723e */ /* 0x000fe400000000ff */
[----:B------:R-:W-:Y:S01]  /*9f20*/  LEA.HI.SX32 R38, R38, R67, 0x1b ;  /* 0x0000004326267211 */ /* 0x000fe200078fdaff */
[----:B------:R-:W-:Y:S01]  /*9f30*/  FADD.FTZ R35, R36, R3 ;  /* 0x0000000324237221 */ /* 0x000fe20000010000 */
[----:B------:R-:W-:Y:S02]  /*9f40*/  F2FP.PACK_AB R3, R4, R3 ;  /* 0x000000030403723e */ /* 0x000fe400000000ff */
[C---:B0-----:R-:W-:Y:S01]  /*9f50*/  PRMT R19, R2.reuse, 0x7610, R19 ;  /* 0x0000761002137816 */ /* 0x041fe20000000013 */
[----:B------:R-:W-:Y:S01]  /*9f60*/  FADD.FTZ R0, R35, R4 ;  /* 0x0000000423007221 */ /* 0x000fe20000010000 */
[----:B------:R-:W-:Y:S02]  /*9f70*/  PRMT R35, R2, 0x7632, R35 ;  /* 0x0000763202237816 */ /* 0x000fe40000000023 */
[----:B------:R-:W-:Y:S01]  /*9f80*/  F2FP.PACK_AB R2, R6, R5 ;  /* 0x000000050602723e */ /* 0x000fe200000000ff */
[----:B------:R0:W-:Y:S01]  /*9f90*/  STS.U16 [R56], R19 ;  /* 0x0000001338007388 */ /* 0x0001e20000000400 */
[----:B------:R-:W-:Y:S01]  /*9fa0*/  SHF.L.U32 R38, R38, 0x1, RZ ;  /* 0x0000000126267819 */ /* 0x000fe200000006ff */
[----:B------:R-:W-:Y:S01]  /*9fb0*/  FADD.FTZ R5, R0, R5 ;  /* 0x0000000500057221 */ /* 0x000fe20000010000 */
[----:B------:R-:W-:Y:S01]  /*9fc0*/  PRMT R18, R3, 0x7632, R18 ;  /* 0x0000763203127816 */ /* 0x000fe20000000012 */
[----:B------:R1:W-:Y:S01]  /*9fd0*/  STS.U16 [R37+0x2], R35 ;  /* 0x0000022325007388 */ /* 0x0003e20000000400 */
[----:B------:R-:W-:Y:S01]  /*9fe0*/  F2FP.PACK_AB R4, R8, R7 ;  /* 0x000000070804723e */ /* 0x000fe200000000ff */
[----:B------:R-:W-:Y:S01]  /*9ff0*/  FADD.FTZ R6, R5, R6 ;  /* 0x0000000605067221 */ /* 0x000fe20000010000 */
[C---:B------:R-:W-:Y:S01]  /*a000*/  PRMT R36, R2.reuse, 0x7610, R36 ;  /* 0x0000761002247816 */ /* 0x040fe20000000024 */
[----:B------:R2:W-:Y:S01]  /*a010*/  STS.U16 [R38+0x4], R3 ;  /* 0x0000040326007388 */ /* 0x0005e20000000400 */
[----:B------:R-:W-:Y:S01]  /*a020*/  PRMT R47, R2, 0x7632, R47 ;  /* 0x00007632022f7816 */ /* 0x000fe2000000002f */
[----:B------:R-:W-:Y:S01]  /*a030*/  FADD.FTZ R7, R6, R7 ;  /* 0x0000000706077221 */ /* 0x000fe20000010000 */
[----:B------:R-:W-:Y:S01]  /*a040*/  F2FP.PACK_AB R2, R10, R9 ;  /* 0x000000090a02723e */ /* 0x000fe200000000ff */
[----:B------:R3:W-:Y:S01]  /*a050*/  STS.U16 [R39+0x6], R18 ;  /* 0x0000061227007388 */ /* 0x0007e20000000400 */
[----:B0-----:R-:W-:Y:S01]  /*a060*/  PRMT R19, R4, 0x7632, R19 ;  /* 0x0000763204137816 */ /* 0x001fe20000000013 */
[----:B------:R-:W-:Y:S01]  /*a070*/  FADD.FTZ R8, R7, R8 ;  /* 0x0000000807087221 */ /* 0x000fe20000010000 */
[C---:B-1----:R-:W-:Y:S01]  /*a080*/  PRMT R35, R2.reuse, 0x7610, R35 ;  /* 0x0000761002237816 */ /* 0x042fe20000000023 */
[----:B------:R0:W-:Y:S01]  /*a090*/  STS.U16 [R40+0x8], R36 ;  /* 0x0000082428007388 */ /* 0x0001e20000000400 */
[----:B------:R-:W-:Y:S01]  /*a0a0*/  PRMT R37, R2, 0x7632, R37 ;  /* 0x0000763202257816 */ /* 0x000fe20000000025 */
[----:B------:R-:W-:Y:S01]  /*a0b0*/  FADD.FTZ R9, R8, R9 ;  /* 0x0000000908097221 */ /* 0x000fe20000010000 */
[----:B--2---:R-:W-:Y:S01]  /*a0c0*/  F2FP.PACK_AB R3, R12, R11 ;  /* 0x0000000b0c03723e */ /* 0x004fe200000000ff */
[----:B------:R-:W-:Y:S01]  /*a0d0*/  STS.U16 [R41+0xa], R47 ;  /* 0x00000a2f29007388 */ /* 0x000fe20000000400 */
[----:B------:R-:W-:Y:S01]  /*a0e0*/  F2FP.PACK_AB R2, R14, R13 ;  /* 0x0000000d0e02723e */ /* 0x000fe200000000ff */
[----:B------:R-:W-:Y:S01]  /*a0f0*/  FADD.FTZ R10, R9, R10 ;  /* 0x0000000a090a7221 */ /* 0x000fe20000010000 */
[----:B---3--:R-:W-:Y:S01]  /*a100*/  PRMT R18, R3, 0x7632, R18 ;  /* 0x0000763203127816 */ /* 0x008fe20000000012 */
[----:B------:R1:W-:Y:S01]  /*a110*/  STS.U16 [R42+0xc], R4 ;  /* 0x00000c042a007388 */ /* 0x0003e20000000400 */
[----:B0-----:R-:W-:Y:S01]  /*a120*/  PRMT R36, R2, 0x7632, R36 ;  /* 0x0000763202247816 */ /* 0x001fe20000000024 */
[----:B------:R-:W-:-:S02]  /*a130*/  FADD.FTZ R11, R10, R11 ;  /* 0x0000000b0a0b7221 */ /* 0x000fc40000010000 */
[----:B------:R-:W-:Y:S02]  /*a140*/  STS.U16 [R43+0xe], R19 ;  /* 0x00000e132b007388 */ /* 0x000fe40000000400 */
        /* <DEDUP_REMOVED lines=52> */
.L_x_687:
[----:B------:R-:W-:Y:S05]  /*a490*/  BSYNC B0 ;  /* 0x0000000000007941 */ /* 0x000fea0003800000 */
.L_x_686:
        /* <DEDUP_REMOVED lines=60> */
.L_x_629:
        /* <DEDUP_REMOVED lines=35> */
.L_x_690:
[----:B-1----:R-:W-:Y:S05]  /*aa90*/  BSYNC B0 ;  /* 0x0000000000007941 */ /* 0x002fea0003800000 */
.L_x_689:
        /* <DEDUP_REMOVED lines=34> */
.L_x_692:
[----:B------:R-:W3:Y:S02]  /*acc0*/  S2R R11, SR_TID.X ;  /* 0x00000000000b7919 */ /* 0x000ee40000002100 */
.L_x_693:
[----:B-1----:R-:W-:Y:S05]  /*acd0*/  BSYNC B0 ;  /* 0x0000000000007941 */ /* 0x002fea0003800000 */
.L_x_691:
[----:B---3--:R-:W-:-:S13]  /*ace0*/  ISETP.GE.AND P0, PT, R11, c[0x0][0x16c], PT ;  /* 0x00005b000b007a0c */ /* 0x008fda0003f06270 */
[----:B------:R-:W-:Y:S05]  /*acf0*/  @P0 EXIT ;  /* 0x000000000000094d */ /* 0x000fea0003800000 */
[----:B------:R-:W-:Y:S02]  /*ad00*/  ULDC.64 UR6, c[0x0][0x2c8] ;  /* 0x0000b20000067ab9 */ /* 0x000fe40000000a00 */
[----:B0-2---:R-:W-:Y:S02]  /*ad10*/  ULDC.64 UR8, c[0x0][0x288] ;  /* 0x0000a20000087ab9 */ /* 0x005fe40000000a00 */
[----:B------:R-:W-:Y:S02]  /*ad20*/  UIMAD UR4, UR40, UR6, URZ ;  /* 0x00000006280472a4 */ /* 0x000fe4000f8e023f */
[----:B------:R-:W-:Y:S02]  /*ad30*/  UIMAD UR40, UR40, UR8, URZ ;  /* 0x00000008282872a4 */ /* 0x000fe4000f8e023f */
[----:B------:R-:W-:Y:S02]  /*ad40*/  UIMAD.WIDE.U32 UR10, UR41, UR6, URZ ;  /* 0x00000006290a72a5 */ /* 0x000fe4000f8e003f */
[----:B------:R-:W-:-:S02]  /*ad50*/  UIMAD UR7, UR41, UR7, UR4 ;  /* 0x00000007290772a4 */ /* 0x000fc4000f8e0204 */
[----:B------:R-:W-:Y:S02]  /*ad60*/  UIMAD.WIDE.U32 UR4, UR41, UR8, URZ ;  /* 0x00000008290472a5 */ /* 0x000fe4000f8e003f */
[----:B------:R-:W-:Y:S02]  /*ad70*/  UIMAD UR6, UR41, UR9, UR40 ;  /* 0x00000009290672a4 */ /* 0x000fe4000f8e0228 */
[----:B------:R-:W-:Y:S02]  /*ad80*/  UIADD3 UR7, UR11, UR7, URZ ;  /* 0x000000070b077290 */ /* 0x000fe4000fffe03f */
[----:B------:R-:W-:Y:S02]  /*ad90*/  UIADD3 UR6, UR5, UR6, URZ ;  /* 0x0000000605067290 */ /* 0x000fe4000fffe03f */
.L_x_694:
        /* <DEDUP_REMOVED lines=30> */
.L_x_640:
[----:B------:R-:W-:Y:S01]  /*af80*/  HFMA2.MMA R84, -RZ, RZ, 0, 5.9604644775390625e-08 ;  /* 0x00000001ff547435 */ /* 0x000fe200000001ff */
[----:B------:R-:W-:Y:S01]  /*af90*/  IMAD.MOV.U32 R83, RZ, RZ, R141 ;  /* 0x000000ffff537224 */ /* 0x000fe200078e008d */
[----:B------:R-:W-:-:S04]  /*afa0*/  MOV R82, 0xafc0 ;  /* 0x0000afc000527802 */ /* 0x000fc80000000f00 */
[----:B------:R-:W-:Y:S05]  /*afb0*/  CALL.REL.NOINC `($__internal_29_$__cuda_sm70_shflsync_up) ;  /* 0x00000c3000007944 */ /* 0x000fea0003c00000 */
[----:B------:R-:W-:Y:S01]  /*afc0*/  IMAD.MOV.U32 R156, RZ, RZ, R84 ;  /* 0x000000ffff9c7224 */ /* 0x000fe200078e0054 */
[----:B--2---:R-:W-:Y:S05]  /*afd0*/  BRA `(.L_x_695) ;  /* 0xffffb7c000007947 */ /* 0x004fea000383ffff */
.L_x_641:
[----:B------:R-:W-:Y:S01]  /*afe0*/  MOV R83, R85 ;  /* 0x0000005500537202 */ /* 0x000fe20000000f00 */
[----:B------:R-:W-:Y:S01]  /*aff0*/  IMAD.MOV.U32 R84, RZ, RZ, 0x1 ;  /* 0x00000001ff547424 */ /* 0x000fe200078e00ff */
[----:B------:R-:W-:-:S02]  /*b000*/  MOV R82, 0xb020 ;  /* 0x0000b02000527802 */ /* 0x000fc40000000f00 */
[----:B01----:R-:W-:Y:S05]  /*b010*/  CALL.REL.NOINC `($__internal_29_$__cuda_sm70_shflsync_up) ;  /* 0x00000bd000007944 */ /* 0x003fea0003c00000 */
        /* <DEDUP_REMOVED lines=9> */
[----:B--2---:R-:W-:Y:S05]  /*b0b0*/  CALL.REL.NOINC `($__internal_29_$__cuda_sm70_shflsync_up) ;  /* 0x00000b3000007944 */ /* 0x004fea0003c00000 */
[----:B------:R-:W-:Y:S01]  /*b0c0*/  MOV R156, R84 ;  /* 0x00000054009c7202 */ /* 0x000fe20000000f00 */
[----:B------:R-:W-:Y:S01]  /*b0d0*/  HFMA2.MMA R84, -RZ, RZ, 0, 1.1920928955078125e-07 ;  /* 0x00000002ff547435 */ /* 0x000fe200000001ff */
[----:B------:R-:W-:Y:S01]  /*b0e0*/  IMAD.MOV.U32 R83, RZ, RZ, R85 ;  /* 0x000000ffff537224 */ /* 0x000fe200078e0055 */
[----:B------:R-:W-:-:S04]  /*b0f0*/  MOV R82, 0xb110 ;  /* 0x0000b11000527802 */ /* 0x000fc80000000f00 */
[----:B--2---:R-:W-:Y:S05]  /*b100*/  CALL.REL.NOINC `($__internal_29_$__cuda_sm70_shflsync_up) ;  /* 0x00000ae000007944 */ /* 0x004fea0003c00000 */
[----:B------:R-:W0:Y:S02]  /*b110*/  S2R R82, SR_LANEID ;  /* 0x0000000000527919 */ /* 0x000e240000000000 */
[----:B0-----:R-:W-:-:S02]  /*b120*/  ISETP.GE.AND P0, PT, R82, 0x2, PT ;  /* 0x000000025200780c */ /* 0x001fc40003f06270 */
[----:B------:R-:W-:-:S11]  /*b130*/  MOV R82, 0xb190 ;  /* 0x0000b19000527802 */ /* 0x000fd60000000f00 */
[----:B------:R-:W-:Y:S02]  /*b140*/  @P0 FFMA.FTZ R85, R141, R84, R85 ;  /* 0x000000548d550223 */ /* 0x000fe40000010055 */
[----:B------:R-:W-:Y:S02]  /*b150*/  @P0 FMUL.FTZ R141, R156, R141 ;  /* 0x0000008d9c8d0220 */ /* 0x000fe40000410000 */
[----:B------:R-:W-:-:S03]  /*b160*/  IMAD.MOV.U32 R84, RZ, RZ, 0x4 ;  /* 0x00000004ff547424 */ /* 0x000fc600078e00ff */
[----:B------:R-:W-:Y:S02]  /*b170*/  MOV R83, R141 ;  /* 0x0000008d00537202 */ /* 0x000fe40000000f00 */
[----:B--2---:R-:W-:Y:S05]  /*b180*/  CALL.REL.NOINC `($__internal_29_$__cuda_sm70_shflsync_up) ;  /* 0x00000a6000007944 */ /* 0x004fea0003c00000 */
[----:B------:R-:W-:Y:S01]  /*b190*/  IMAD.MOV.U32 R156, RZ, RZ, R84 ;  /* 0x000000ffff9c7224 */ /* 0x000fe200078e0054 */
[----:B------:R-:W-:Y:S01]  /*b1a0*/  MOV R83, R85 ;  /* 0x0000005500537202 */ /* 0x000fe20000000f00 */
[----:B------:R-:W-:Y:S01]  /*b1b0*/  IMAD.MOV.U32 R84, RZ, RZ, 0x4 ;  /* 0x00000004ff547424 */ /* 0x000fe200078e00ff */
[----:B------:R-:W-:Y:S02]  /*b1c0*/  MOV R82, 0xb1e0 ;  /* 0x0000b1e000527802 */ /* 0x000fe40000000f00 */
[----:B--2---:R-:W-:Y:S05]  /*b1d0*/  CALL.REL.NOINC `($__internal_29_$__cuda_sm70_shflsync_up) ;  /* 0x00000a1000007944 */ /* 0x004fea0003c00000 */
[----:B------:R-:W0:Y:S02]  /*b1e0*/  S2R R82, SR_LANEID ;  /* 0x0000000000527919 */ /* 0x000e240000000000 */
[----:B0-----:R-:W-:Y:S02]  /*b1f0*/  ISETP.GE.AND P0, PT, R82, 0x4, PT ;  /* 0x000000045200780c */ /* 0x001fe40003f06270 */
[----:B------:R-:W-:-:S11]  /*b200*/  MOV R82, 0xb260 ;  /* 0x0000b26000527802 */ /* 0x000fd60000000f00 */
[----:B------:R-:W-:Y:S01]  /*b210*/  @P0 FFMA.FTZ R85, R141, R84, R85 ;  /* 0x000000548d550223 */ /* 0x000fe20000010055 */
[----:B------:R-:W-:Y:S01]  /*b220*/  HFMA2.MMA R84, -RZ, RZ, 0, 4.76837158203125e-07 ;  /* 0x00000008ff547435 */ /* 0x000fe200000001ff */
[----:B------:R-:W-:-:S05]  /*b230*/  @P0 FMUL.FTZ R141, R156, R141 ;  /* 0x0000008d9c8d0220 */ /* 0x000fca0000410000 */
[----:B------:R-:W-:Y:S02]  /*b240*/  MOV R83, R141 ;  /* 0x0000008d00537202 */ /* 0x000fe40000000f00 */
[----:B--2---:R-:W-:Y:S05]  /*b250*/  CALL.REL.NOINC `($__internal_29_$__cuda_sm70_shflsync_up) ;  /* 0x0000099000007944 */ /* 0x004fea0003c00000 */
[----:B------:R-:W-:Y:S01]  /*b260*/  IMAD.MOV.U32 R156, RZ, RZ, R84 ;  /* 0x000000ffff9c7224 */ /* 0x000fe200078e0054 */
[----:B------:R-:W-:Y:S01]  /*b270*/  HFMA2.MMA R84, -RZ, RZ, 0, 4.76837158203125e-07 ;  /* 0x00000008ff547435 */ /* 0x000fe200000001ff */
[----:B------:R-:W-:Y:S02]  /*b280*/  MOV R83, R85 ;  /* 0x0000005500537202 */ /* 0x000fe40000000f00 */
[----:B------:R-:W-:-:S03]  /*b290*/  MOV R82, 0xb2b0 ;  /* 0x0000b2b000527802 */ /* 0x000fc60000000f00 */
[----:B--2---:R-:W-:Y:S05]  /*b2a0*/  CALL.REL.NOINC `($__internal_29_$__cuda_sm70_shflsync_up) ;  /* 0x0000094000007944 */ /* 0x004fea0003c00000 */
[----:B------:R-:W0:Y:S02]  /*b2b0*/  S2R R82, SR_LANEID ;  /* 0x0000000000527919 */ /* 0x000e240000000000 */
[----:B0-----:R-:W-:Y:S02]  /*b2c0*/  ISETP.GE.AND P0, PT, R82, 0x8, PT ;  /* 0x000000085200780c */ /* 0x001fe40003f06270 */
[----:B------:R-:W-:-:S11]  /*b2d0*/  MOV R82, 0xb330 ;  /* 0x0000b33000527802 */ /* 0x000fd60000000f00 */
[----:B------:R-:W-:Y:S01]  /*b2e0*/  @P0 FFMA.FTZ R85, R141, R84, R85 ;  /* 0x000000548d550223 */ /* 0x000fe20000010055 */
[----:B------:R-:W-:Y:S01]  /*b2f0*/  MOV R84, 0x10 ;  /* 0x0000001000547802 */ /* 0x000fe20000000f00 */
[----:B------:R-:W-:-:S04]  /*b300*/  @P0 FMUL.FTZ R141, R156, R141 ;  /* 0x0000008d9c8d0220 */ /* 0x000fc80000410000 */
[----:B------:R-:W-:Y:S02]  /*b310*/  IMAD.MOV.U32 R83, RZ, RZ, R141 ;  /* 0x000000ffff537224 */ /* 0x000fe400078e008d */
[----:B--2---:R-:W-:Y:S05]  /*b320*/  CALL.REL.NOINC `($__internal_29_$__cuda_sm70_shflsync_up) ;  /* 0x000008c000007944 */ /* 0x004fea0003c00000 */
[----:B------:R-:W-:Y:S01]  /*b330*/  MOV R156, R84 ;  /* 0x00000054009c7202 */ /* 0x000fe20000000f00 */
[----:B------:R-:W-:Y:S01]  /*b340*/  HFMA2.MMA R84, -RZ, RZ, 0, 9.5367431640625e-07 ;  /* 0x00000010ff547435 */ /* 0x000fe200000001ff */
[----:B------:R-:W-:Y:S01]  /*b350*/  IMAD.MOV.U32 R83, RZ, RZ, R85 ;  /* 0x000000ffff537224 */ /* 0x000fe200078e0055 */
[----:B------:R-:W-:-:S04]  /*b360*/  MOV R82, 0xb380 ;  /* 0x0000b38000527802 */ /* 0x000fc80000000f00 */
[----:B--2---:R-:W-:Y:S05]  /*b370*/  CALL.REL.NOINC `($__internal_29_$__cuda_sm70_shflsync_up) ;  /* 0x0000087000007944 */ /* 0x004fea0003c00000 */
[----:B------:R-:W-:Y:S01]  /*b380*/  MOV R82, R84 ;  /* 0x0000005400527202 */ /* 0x000fe20000000f00 */
[----:B--2---:R-:W-:Y:S05]  /*b390*/  BRA `(.L_x_696) ;  /* 0xffffb57000007947 */ /* 0x004fea000383ffff */
.L_x_644:
[----:B-1----:R-:W-:Y:S01]  /*b3a0*/  HFMA2.MMA R84, -RZ, RZ, 0, 5.9604644775390625e-08 ;  /* 0x00000001ff547435 */ /* 0x002fe200000001ff */
[----:B------:R-:W-:Y:S01]  /*b3b0*/  IMAD.MOV.U32 R83, RZ, RZ, R141 ;  /* 0x000000ffff537224 */ /* 0x000fe200078e008d */
[----:B------:R-:W-:-:S04]  /*b3c0*/  MOV R82, 0xb3e0 ;  /* 0x0000b3e000527802 */ /* 0x000fc80000000f00 */
[----:B--2--5:R-:W-:Y:S05]  /*b3d0*/  CALL.REL.NOINC `($__internal_29_$__cuda_sm70_shflsync_up) ;  /* 0x0000081000007944 */ /* 0x024fea0003c00000 */
[----:B------:R-:W-:Y:S01]  /*b3e0*/  MOV R141, R84 ;  /* 0x00000054008d7202 */ /* 0x000fe20000000f00 */
[----:B------:R-:W-:Y:S01]  /*b3f0*/  HFMA2.MMA R84, -RZ, RZ, 0, 5.9604644775390625e-08 ;  /* 0x00000001ff547435 */ /* 0x000fe200000001ff */
[----:B------:R-:W-:Y:S01]  /*b400*/  IMAD.MOV.U32 R83, RZ, RZ, R85 ;  /* 0x000000ffff537224 */ /* 0x000fe200078e0055 */
[----:B------:R-:W-:-:S04]  /*b410*/  MOV R82, 0xb430 ;  /* 0x0000b43000527802 */ /* 0x000fc80000000f00 */
[----:B--2---:R-:W-:Y:S05]  /*b420*/  CALL.REL.NOINC `($__internal_29_$__cuda_sm70_shflsync_up) ;  /* 0x000007c000007944 */ /* 0x004fea0003c00000 */
[----:B------:R-:W-:Y:S01]  /*b430*/  MOV R85, R84 ;  /* 0x0000005400557202 */ /* 0x000fe20000000f00 */
[----:B------:R-:W-:Y:S01]  /*b440*/  HFMA2.MMA R84, -RZ, RZ, 0, 0 ;  /* 0x00000000ff547435 */ /* 0x000fe200000001ff */
[----:B------:R-:W-:Y:S01]  /*b450*/  IMAD.MOV.U32 R82, RZ, RZ, R80 ;  /* 0x000000ffff527224 */ /* 0x000fe200078e0050 */
[----:B------:R-:W-:-:S04]  /*b460*/  MOV R83, 0xb480 ;  /* 0x0000b48000537802 */ /* 0x000fc80000000f00 */
[----:B--2---:R-:W-:Y:S05]  /*b470*/  CALL.REL.NOINC `($__internal_28_$__cuda_sm70_shflsync_idx_p) ;  /* 0x000006d000007944 */ /* 0x004fea0003c00000 */
[----:B-1----:R-:W-:Y:S01]  /*b480*/  IMAD.MOV.U32 R80, RZ, RZ, R84 ;  /* 0x000000ffff507224 */ /* 0x002fe200078e0054 */
[----:B------:R-:W-:Y:S01]  /*b490*/  HFMA2.MMA R84, -RZ, RZ, 0, 0 ;  /* 0x00000000ff547435 */ /* 0x000fe200000001ff */
[----:B------:R-:W-:-:S02]  /*b4a0*/  MOV R82, R81 ;  /* 0x0000005100527202 */ /* 0x000fc40000000f00 */
[----:B------:R-:W-:-:S03]  /*b4b0*/  MOV R83, 0xb4d0 ;  /* 0x0000b4d000537802 */ /* 0x000fc60000000f00 */
[----:B--2--5:R-:W-:Y:S05]  /*b4c0*/  CALL.REL.NOINC `($__internal_28_$__cuda_sm70_shflsync_idx_p) ;  /* 0x0000068000007944 */ /* 0x024fea0003c00000 */
[----:B-1----:R-:W-:Y:S01]  /*b4d0*/  MOV R81, R84 ;  /* 0x0000005400517202 */ /* 0x002fe20000000f00 */
[----:B--2--5:R-:W-:Y:S05]  /*b4e0*/  BRA `(.L_x_697) ;  /* 0xffffb55000007947 */ /* 0x024fea000383ffff */
.L_x_647:
[----:B------:R-:W-:Y:S01]  /*b4f0*/  HFMA2.MMA R84, -RZ, RZ, 0, 5.9604644775390625e-08 ;  /* 0x00000001ff547435 */ /* 0x000fe200000001ff */
[----:B------:R-:W-:Y:S01]  /*b500*/  IMAD.MOV.U32 R83, RZ, RZ, R85 ;  /* 0x000000ffff537224 */ /* 0x000fe200078e0055 */
[----:B------:R-:W-:-:S04]  /*b510*/  MOV R82, 0xb530 ;  /* 0x0000b53000527802 */ /* 0x000fc80000000f00 */
[----:B-----5:R-:W-:Y:S05]  /*b520*/  CALL.REL.NOINC `($__internal_27_$__cuda_sm70_shflsync_down) ;  /* 0x0000059000007944 */ /* 0x020fea0003c00000 */
[----:B-1----:R-:W-:Y:S01]  /*b530*/  MOV R87, R84 ;  /* 0x0000005400577202 */ /* 0x002fe20000000f00 */
[----:B0-2--5:R-:W-:Y:S05]  /*b540*/  BRA `(.L_x_698) ;  /* 0xffffbb1000007947 */ /* 0x025fea000383ffff */
.L_x_648:
[----:B------:R-:W-:Y:S01]  /*b550*/  HFMA2.MMA R84, -RZ, RZ, 0, 5.9604644775390625e-08 ;  /* 0x00000001ff547435 */ /* 0x000fe200000001ff */
[----:B------:R-:W-:Y:S01]  /*b560*/  IMAD.MOV.U32 R83, RZ, RZ, R86 ;  /* 0x000000ffff537224 */ /* 0x000fe200078e0056 */
[----:B------:R-:W-:-:S04]  /*b570*/  MOV R82, 0xb590 ;  /* 0x0000b59000527802 */ /* 0x000fc80000000f00 */
[----:B01---5:R-:W-:Y:S05]  /*b580*/  CALL.REL.NOINC `($__internal_27_$__cuda_sm70_shflsync_down) ;  /* 0x0000053000007944 */ /* 0x023fea0003c00000 */
[C---:B------:R-:W-:Y:S02]  /*b590*/  FMUL.FTZ R87, R85.reuse, R87 ;  /* 0x0000005755577220 */ /* 0x040fe40000410000 */
[C---:B-1----:R-:W-:Y:S01]  /*b5a0*/  FFMA.FTZ R82, R85.reuse, R84, R86 ;  /* 0x0000005455527223 */ /* 0x042fe20000010056 */
[----:B------:R-:W-:Y:S02]  /*b5b0*/  MOV R84, 0x2 ;  /* 0x0000000200547802 */ /* 0x000fe40000000f00 */
[----:B------:R-:W-:-:S02]  /*b5c0*/  FSEL R85, R85, R87, !P4 ;  /* 0x0000005755557208 */ /* 0x000fc40006000000 */
[----:B------:R-:W-:Y:S02]  /*b5d0*/  FSEL R86, R86, R82, !P4 ;  /* 0x0000005256567208 */ /* 0x000fe40006000000 */
[----:B------:R-:W-:Y:S01]  /*b5e0*/  MOV R82, 0xb610 ;  /* 0x0000b61000527802 */ /* 0x000fe20000000f00 */
[----:B------:R-:W-:Y:S02]  /*b5f0*/  IMAD.MOV.U32 R83, RZ, RZ, R85 ;  /* 0x000000ffff537224 */ /* 0x000fe400078e0055 */
[----:B0-2--5:R-:W-:Y:S05]  /*b600*/  CALL.REL.NOINC `($__internal_27_$__cuda_sm70_shflsync_down) ;  /* 0x000004b000007944 */ /* 0x025fea0003c00000 */
[----:B-1----:R-:W-:Y:S01]  /*b610*/  MOV R87, R84 ;  /* 0x0000005400577202 */ /* 0x002fe20000000f00 */
[----:B------:R-:W-:Y:S01]  /*b620*/  IMAD.MOV.U32 R84, RZ, RZ, 0x2 ;  /* 0x00000002ff547424 */ /* 0x000fe200078e00ff */
[----:B------:R-:W-:Y:S02]  /*b630*/  MOV R83, R86 ;  /* 0x0000005600537202 */ /* 0x000fe40000000f00 */
[----:B------:R-:W-:Y:S02]  /*b640*/  MOV R82, 0xb660 ;  /* 0x0000b66000527802 */ /* 0x000fe40000000f00 */
[----:B0-2--5:R-:W-:Y:S05]  /*b650*/  CALL.REL.NOINC `($__internal_27_$__cuda_sm70_shflsync_down) ;  /* 0x0000046000007944 */ /* 0x025fea0003c00000 */
[----:B-1----:R-:W-:Y:S01]  /*b660*/  @!P3 FFMA.FTZ R86, R85, R84, R86 ;  /* 0x000000545556b223 */ /* 0x002fe20000010056 */
[----:B------:R-:W-:Y:S01]  /*b670*/  HFMA2.MMA R84, -RZ, RZ, 0, 2.384185791015625e-07 ;  /* 0x00000004ff547435 */ /* 0x000fe200000001ff */
[----:B------:R-:W-:Y:S01]  /*b680*/  @!P3 FMUL.FTZ R85, R87, R85 ;  /* 0x000000555755b220 */ /* 0x000fe20000410000 */
[----:B------:R-:W-:-:S04]  /*b690*/  MOV R82, 0xb6c0 ;  /* 0x0000b6c000527802 */ /* 0x000fc80000000f00 */
[----:B------:R-:W-:Y:S02]  /*b6a0*/  MOV R83, R85 ;  /* 0x0000005500537202 */ /* 0x000fe40000000f00 */
[----:B0-2--5:R-:W-:Y:S05]  /*b6b0*/  CALL.REL.NOINC `($__internal_27_$__cuda_sm70_shflsync_down) ;  /* 0x0000040000007944 */ /* 0x025fea0003c00000 */
[----:B-1----:R-:W-:Y:S01]  /*b6c0*/  IMAD.MOV.U32 R87, RZ, RZ, R84 ;  /* 0x000000ffff577224 */ /* 0x002fe200078e0054 */
[----:B------:R-:W-:Y:S01]  /*b6d0*/  HFMA2.MMA R84, -RZ, RZ, 0, 2.384185791015625e-07 ;  /* 0x00000004ff547435 */ /* 0x000fe200000001ff */
[----:B------:R-:W-:Y:S02]  /*b6e0*/  MOV R83, R86 ;  /* 0x0000005600537202 */ /* 0x000fe40000000f00 */
[----:B------:R-:W-:-:S03]  /*b6f0*/  MOV R82, 0xb710 ;  /* 0x0000b71000527802 */ /* 0x000fc60000000f00 */
[----:B0-2--5:R-:W-:Y:S05]  /*b700*/  CALL.REL.NOINC `($__internal_27_$__cuda_sm70_shflsync_down) ;  /* 0x000003b000007944 */ /* 0x025fea0003c00000 */
[----:B-1----:R-:W-:Y:S01]  /*b710*/  @!P2 FFMA.FTZ R86, R85, R84, R86 ;  /* 0x000000545556a223 */ /* 0x002fe20000010056 */
[----:B------:R-:W-:Y:S01]  /*b720*/  HFMA2.MMA R84, -RZ, RZ, 0, 4.76837158203125e-07 ;  /* 0x00000008ff547435 */ /* 0x000fe200000001ff */
[----:B------:R-:W-:Y:S01]  /*b730*/  @!P2 FMUL.FTZ R85, R87, R85 ;  /* 0x000000555755a220 */ /* 0x000fe20000410000 */
[----:B------:R-:W-:Y:S01]  /*b740*/  MOV R82, 0xb790 ;  /* 0x0000b79000527802 */ /* 0x000fe20000000f00 */
[----:B------:R-:W-:-:S03]  /*b750*/  IMAD.MOV.U32 R87, RZ, RZ, R86 ;  /* 0x000000ffff577224 */ /* 0x000fc600078e0056 */
[----:B------:R-:W-:-:S05]  /*b760*/  MOV R86, R85 ;  /* 0x0000005500567202 */ /* 0x000fca0000000f00 */
        /* <DEDUP_REMOVED lines=8> */
[----:B------:R-:W-:Y:S01]  /*b7f0*/  HFMA2.MMA R84, -RZ, RZ, 0, 9.5367431640625e-07 ;  /* 0x00000010ff547435 */ /* 0x000fe200000001ff */
[----:B------:R-:W-:Y:S01]  /*b800*/  @!P1 FMUL.FTZ R86, R85, R86 ;  /* 0x0000005655569220 */ /* 0x000fe20000410000 */
[----:B------:R-:W-:Y:S02]  /*b810*/  MOV R82, 0xb850 ;  /* 0x0000b85000527802 */ /* 0x000fe40000000f00 */
[----:B------:R-:W-:Y:S01]  /*b820*/  MOV R85, R87 ;  /* 0x0000005700557202 */ /* 0x000fe20000000f00 */
[----:B------:R-:W-:-:S02]  /*b830*/  IMAD.MOV.U32 R83, RZ, RZ, R86 ;  /* 0x000000ffff537224 */ /* 0x000fc400078e0056 */
[----:B0-2--5:R-:W-:Y:S05]  /*b840*/  CALL.REL.NOINC `($__internal_27_$__cuda_sm70_shflsync_down) ;  /* 0x0000027000007944 */ /* 0x025fea0003c00000 */
[----:B-1----:R-:W-:Y:S01]  /*b850*/  MOV R87, R84 ;  /* 0x0000005400577202 */ /* 0x002fe20000000f00 */
[----:B------:R-:W-:Y:S01]  /*b860*/  IMAD.MOV.U32 R84, RZ, RZ, 0x10 ;  /* 0x00000010ff547424 */ /* 0x000fe200078e00ff */
[----:B------:R-:W-:-:S02]  /*b870*/  MOV R83, R85 ;  /* 0x0000005500537202 */ /* 0x000fc40000000f00 */
[----:B------:R-:W-:Y:S02]  /*b880*/  MOV R82, 0xb8a0 ;  /* 0x0000b8a000527802 */ /* 0x000fe40000000f00 */
[----:B0-2--5:R-:W-:Y:S05]  /*b890*/  CALL.REL.NOINC `($__internal_27_$__cuda_sm70_shflsync_down) ;  /* 0x0000022000007944 */ /* 0x025fea0003c00000 */
[----:B-1----:R-:W-:Y:S01]  /*b8a0*/  @!P0 FFMA.FTZ R85, R86, R84, R85 ;  /* 0x0000005456558223 */ /* 0x002fe20000010055 */
[----:B------:R-:W-:Y:S01]  /*b8b0*/  HFMA2.MMA R84, -RZ, RZ, 0, 0 ;  /* 0x00000000ff547435 */ /* 0x000fe200000001ff */
[----:B------:R-:W-:Y:S01]  /*b8c0*/  @!P0 FMUL.FTZ R86, R87, R86 ;  /* 0x0000005657568220 */ /* 0x000fe20000410000 */
[----:B------:R-:W-:-:S04]  /*b8d0*/  MOV R83, 0xb900 ;  /* 0x0000b90000537802 */ /* 0x000fc80000000f00 */
[----:B------:R-:W-:Y:S02]  /*b8e0*/  MOV R82, R86 ;  /* 0x0000005600527202 */ /* 0x000fe40000000f00 */
[----:B0-2--5:R-:W-:Y:S05]  /*b8f0*/  CALL.REL.NOINC `($__internal_28_$__cuda_sm70_shflsync_idx_p) ;  /* 0x0000025000007944 */ /* 0x025fea0003c00000 */
[----:B-1----:R-:W-:Y:S01]  /*b900*/  IMAD.MOV.U32 R87, RZ, RZ, R84 ;  /* 0x000000ffff577224 */ /* 0x002fe200078e0054 */
[----:B------:R-:W-:Y:S01]  /*b910*/  HFMA2.MMA R84, -RZ, RZ, 0, 0 ;  /* 0x00000000ff547435 */ /* 0x000fe200000001ff */
[----:B------:R-:W-:Y:S02]  /*b920*/  MOV R82, R85 ;  /* 0x0000005500527202 */ /* 0x000fe40000000f00 */
[----:B------:R-:W-:-:S03]  /*b930*/  MOV R83, 0xb950 ;  /* 0x0000b95000537802 */ /* 0x000fc60000000f00 */
[----:B--2--5:R-:W-:Y:S05]  /*b940*/  CALL.REL.NOINC `($__internal_28_$__cuda_sm70_shflsync_idx_p) ;  /* 0x0000020000007944 */ /* 0x024fea0003c00000 */
[----:B-1----:R-:W-:Y:S01]  /*b950*/  IMAD.MOV.U32 R156, RZ, RZ, R84 ;  /* 0x000000ffff9c7224 */ /* 0x002fe200078e0054 */
[----:B------:R-:W-:Y:S01]  /*b960*/  HFMA2.MMA R84, -RZ, RZ, 0, 5.9604644775390625e-08 ;  /* 0x00000001ff547435 */ /* 0x000fe200000001ff */
[----:B------:R-:W-:Y:S02]  /*b970*/  MOV R83, R86 ;  /* 0x0000005600537202 */ /* 0x000fe40000000f00 */
[----:B------:R-:W-:-:S03]  /*b980*/  MOV R82, 0xb9a0 ;  /* 0x0000b9a000527802 */ /* 0x000fc60000000f00 */
[----:B--2--5:R-:W-:Y:S05]  /*b990*/  CALL.REL.NOINC `($__internal_27_$__cuda_sm70_shflsync_down) ;  /* 0x0000012000007944 */ /* 0x024fea0003c00000 */
[----:B-1----:R-:W-:Y:S01]  /*b9a0*/  IMAD.MOV.U32 R159, RZ, RZ, R84 ;  /* 0x000000ffff9f7224 */ /* 0x002fe200078e0054 */
[----:B------:R-:W-:Y:S01]  /*b9b0*/  HFMA2.MMA R84, -RZ, RZ, 0, 5.9604644775390625e-08 ;  /* 0x00000001ff547435 */ /* 0x000fe200000001ff */
[----:B------:R-:W-:-:S02]  /*b9c0*/  MOV R83, R85 ;  /* 0x0000005500537202 */ /* 0x000fc40000000f00 */
[----:B------:R-:W-:-:S03]  /*b9d0*/  MOV R82, 0xb9f0 ;  /* 0x0000b9f000527802 */ /* 0x000fc60000000f00 */
[----:B0-2--5:R-:W-:Y:S05]  /*b9e0*/  CALL.REL.NOINC `($__internal_27_$__cuda_sm70_shflsync_down) ;  /* 0x000000d000007944 */ /* 0x025fea0003c00000 */
[----:B-1----:R-:W-:Y:S01]  /*b9f0*/  IMAD.MOV.U32 R86, RZ, RZ, R84 ;  /* 0x000000ffff567224 */ /* 0x002fe200078e0054 */
[----:B------:R-:W-:Y:S01]  /*ba00*/  MOV R85, R159 ;  /* 0x0000009f00557202 */ /* 0x000fe20000000f00 */
[----:B------:R-:W-:Y:S01]  /*ba10*/  IMAD.MOV.U32 R84, RZ, RZ, RZ ;  /* 0x000000ffff547224 */ /* 0x000fe200078e00ff */
[----:B------:R-:W-:Y:S02]  /*ba20*/  MOV R82, R80 ;  /* 0x0000005000527202 */ /* 0x000fe40000000f00 */
[----:B------:R-:W-:Y:S02]  /*ba30*/  MOV R83, 0xba50 ;  /* 0x0000ba5000537802 */ /* 0x000fe40000000f00 */
[----:B0-2--5:R-:W-:Y:S05]  /*ba40*/  CALL.REL.NOINC `($__internal_28_$__cuda_sm70_shflsync_idx_p) ;  /* 0x0000010000007944 */ /* 0x025fea0003c00000 */
[----:B-1----:R-:W-:Y:S01]  /*ba50*/  MOV R159, R84 ;  /* 0x00000054009f7202 */ /* 0x002fe20000000f00 */
[----:B------:R-:W-:Y:S01]  /*ba60*/  IMAD.MOV.U32 R84, RZ, RZ, RZ ;  /* 0x000000ffff547224 */ /* 0x000fe200078e00ff */
[----:B------:R-:W-:Y:S02]  /*ba70*/  MOV R82, R81 ;  /* 0x0000005100527202 */ /* 0x000fe40000000f00 */
[----:B------:R-:W-:Y:S02]  /*ba80*/  MOV R83, 0xbaa0 ;  /* 0x0000baa000537802 */ /* 0x000fe40000000f00 */
[----:B--2--5:R-:W-:Y:S05]  /*ba90*/  CALL.REL.NOINC `($__internal_28_$__cuda_sm70_shflsync_idx_p) ;  /* 0x000000b000007944 */ /* 0x024fea0003c00000 */
[----:B-1----:R-:W-:Y:S01]  /*baa0*/  MOV R83, R84 ;  /* 0x0000005400537202 */ /* 0x002fe20000000f00 */
[----:B--2--5:R-:W-:Y:S05]  /*bab0*/  BRA `(.L_x_699) ;  /* 0xffffb74000007947 */ /* 0x024fea000383ffff */
        .weak           $__internal_27_$__cuda_sm70_shflsync_down
        .type           $__internal_27_$__cuda_sm70_shflsync_down,@function
        .size           $__internal_27_$__cuda_sm70_shflsync_down,($__internal_28_$__cuda_sm70_shflsync_idx_p - $__internal_27_$__cuda_sm70_shflsync_down)
$__internal_27_$__cuda_sm70_shflsync_down:
        /* <DEDUP_REMOVED lines=8> */
[----:B------:R-:W-:Y:S05]  /*bb40*/  RET.REL.NODEC R82 `(_Z25selective_scan_bwd_kernelI32Selective_Scan_bwd_kernel_traitsILi128ELi16ELb0ELb1ELb0ELb0ELb1EN3c104HalfEfEEv12SSMParamsBwd) ;  /* 0xffff44b052007950 */ /* 0x000fea0003c3ffff */
        .weak           $__internal_28_$__cuda_sm70_shflsync_idx_p
        .type           $__internal_28_$__cuda_sm70_shflsync_idx_p,@function
        .size           $__internal_28_$__cuda_sm70_shflsync_idx_p,($__internal_29_$__cuda_sm70_shflsync_up - $__internal_28_$__cuda_sm70_shflsync_idx_p)
$__internal_28_$__cuda_sm70_shflsync_idx_p:
        /* <DEDUP_REMOVED lines=9> */
[----:B0-----:R-:W-:Y:S05]  /*bbe0*/  RET.REL.NODEC R82 `(_Z25selective_scan_bwd_kernelI32Selective_Scan_bwd_kernel_traitsILi128ELi16ELb0ELb1ELb0ELb0ELb1EN3c104HalfEfEEv12SSMParamsBwd) ;  /* 0xffff441052007950 */ /* 0x001fea0003c3ffff */
        .weak           $__internal_29_$__cuda_sm70_shflsync_up
        .type           $__internal_29_$__cuda_sm70_shflsync_up,@function
        .size           $__internal_29_$__cuda_sm70_shflsync_up,(.L_x_8841 - $__internal_29_$__cuda_sm70_shflsync_up)
$__internal_29_$__cuda_sm70_shflsync_up:
        /* <DEDUP_REMOVED lines=8> */
[----:B-1----:R-:W-:Y:S05]  /*bc70*/  RET.REL.NODEC R82 `(_Z25selective_scan_bwd_kernelI32Selective_Scan_bwd_kernel_traitsILi128ELi16ELb0ELb1ELb0ELb0ELb1EN3c104HalfEfEEv12SSMParamsBwd) ;  /* 0xffff438052007950 */ /* 0x002fea0003c3ffff */
.L_x_700:
        /* <DEDUP_REMOVED lines=16> */
.L_x_8841:


//--------------------- .text._Z25selective_scan_bwd_kernelI32Selective_Scan_bwd_kernel_traitsILi128ELi16ELb0ELb1ELb0ELb1ELb0EN3c104HalfEfEEv12SSMParamsBwd --------------------------
	.section	.text._Z25selective_scan_bwd_kernelI32Selective_Scan_bwd_kernel_traitsILi128ELi16ELb0ELb1ELb0ELb1ELb0EN3c104HalfEfEEv12SSMParamsBwd,"ax",@progbits
	.sectioninfo	@"SHI_REGISTERS=168"
	.align	128
        .global         _Z25selective_scan_bwd_kernelI32Selective_Scan_bwd_kernel_traitsILi128ELi16ELb0ELb1ELb0ELb1ELb0EN3c104HalfEfEEv12SSMParamsBwd
        .type           _Z25selective_scan_bwd_kernelI32Selective_Scan_bwd_kernel_traitsILi128ELi16ELb0ELb1ELb0ELb1ELb0EN3c104HalfEfEEv12SSMParamsBwd,@function
        .size           _Z25selective_scan_bwd_kernelI32Selective_Scan_bwd_kernel_traitsILi128ELi16ELb0ELb1ELb0ELb1ELb0EN3c104HalfEfEEv12SSMParamsBwd,(.L_x_8844 - _Z25selective_scan_bwd_kernelI32Selective_Scan_bwd_kernel_traitsILi128ELi16ELb0ELb1ELb0ELb1ELb0EN3c104HalfEfEEv12SSMParamsBwd)
        .other          _Z25selective_scan_bwd_kernelI32Selective_Scan_bwd_kernel_traitsILi128ELi16ELb0ELb1ELb0ELb1ELb0EN3c104HalfEfEEv12SSMParamsBwd,@"STO_CUDA_ENTRY STV_DEFAULT"
_Z25selective_scan_bwd_kernelI32Selective_Scan_bwd_kernel_traitsILi128ELi16ELb0ELb1ELb0ELb1ELb0EN3c104HalfEfEEv12SSMParamsBwd:
.text._Z25selective_scan_bwd_kernelI32Selective_Scan_bwd_kernel_traitsILi128ELi16ELb0ELb1ELb0ELb1ELb0EN3c104HalfEfEEv12SSMParamsBwd:
        /* <DEDUP_REMOVED lines=36> */
[----:B------:R1:W-:Y:S01]  /*0240*/  STL [R1], RZ ;  /* 0x000000ff01007387 */ /* 0x0003e20000100800 */
        /* <DEDUP_REMOVED lines=9> */
[----:B------:R-:W-:Y:S02]  /*02e0*/  UMOV UR32, URZ ;  /* 0x0000003f00207c82 */ /* 0x000fe40008000000 */
[----:B------:R-:W-:Y:S02]  /*02f0*/  UISETP.NE.AND.EX UP2, UPT, URZ, UR31, UPT, UP2 ;  /* 0x0000001f3f00728c */ /* 0x000fe4000bf45320 */
[----:B------:R-:W-:Y:S01]  /*0300*/  UMOV UR33, URZ ;  /* 0x0000003f00217c82 */ /* 0x000fe20008000000 */
[----:B0-----:R-:W2:Y:S01]  /*0310*/  MUFU.RCP R0, R0 ;  /* 0x0000000000007308 */ /* 0x001ea20000001000 */
[----:B------:R-:W-:Y:S02]  /*0320*/  UMOV UR34, URZ ;  /* 0x0000003f00227c82 */ /* 0x000fe40008000000 */
[----:B------:R-:W-:-:S02]  /*0330*/  @UP1 ULEA UR32, UP3, UR10, UR24, 0x2 ;  /* 0x000000180a201291 */ /* 0x000fc4000f86103f */
[----:B------:R-:W-:Y:S02]  /*0340*/  UIADD3 UR23, UR23, UR4, URZ ;  /* 0x0000000417177290 */ /* 0x000fe4000fffe03f */
[----:B------:R-:W-:Y:S02]  /*0350*/  @UP1 ULEA.HI.X UR33, UR10, UR25, UR11, 0x2, UP3 ;  /* 0x000000190a211291 */ /* 0x000fe400098f140b */
[----:B------:R-:W-:Y:S02]  /*0360*/  @UP2 ULEA UR34, UP1, UR10, UR30, 0x2 ;  /* 0x0000001e0a222291 */ /* 0x000fe4000f82103f */
[----:B------:R-:W-:Y:S02]  /*0370*/  UMOV UR35, URZ ;  /* 0x0000003f00237c82 */ /* 0x000fe40008000000 */
[----:B------:R-:W-:Y:S02]  /*0380*/  UMOV UR4, URZ ;  /* 0x0000003f00047c82 */ /* 0x000fe40008000000 */
[----:B------:R-:W-:Y:S01]  /*0390*/  @UP2 ULEA.HI.X UR35, UR10, UR31, UR11, 0x2, UP1 ;  /* 0x0000001f0a232291 */ /* 0x000fe200088f140b */
[----:B--2---:R-:W-:Y:S01]  /*03a0*/  IADD3 R2, R0, 0xffffffe, RZ ;  /* 0x0ffffffe00027810 */ /* 0x004fe20007ffe0ff */
[----:B------:R-:W-:Y:S01]  /*03b0*/  UIMAD UR21, UR13, UR18, URZ ;  /* 0x000000120d1572a4 */ /* 0x000fe2000f8e023f */
[----:B------:R-:W-:Y:S01]  /*03c0*/  IABS R0, UR10 ;  /* 0x0000000a00007c13 */ /* 0x000fe20008000000 */
[----:B------:R-:W-:-:S02]  /*03d0*/  ULDC.64 UR24, c[0x0][0x1d8] ;  /* 0x0000760000187ab9 */ /* 0x000fc40000000a00 */
[----:B------:R-:W-:Y:S01]  /*03e0*/  UIMAD.WIDE.U32 UR8, UR12, UR18, URZ ;  /* 0x000000120c0872a5 */ /* 0x000fe2000f8e003f */
[----:B------:R-:W0:Y:S01]  /*03f0*/  F2I.FTZ.U32.TRUNC.NTZ R2, R2 ;  /* 0x0000000200027305 */ /* 0x000e22000021f000 */
[----:B------:R-:W2:Y:S01]  /*0400*/  R2UR UR26, R0 ;  /* 0x00000000001a73c2 */ /* 0x000ea200000e0000 */
[----:B------:R-:W-:Y:S02]  /*0410*/  UIMAD UR21, UR12, UR19, UR21 ;  /* 0x000000130c1572a4 */ /* 0x000fe4000f8e0215 */
[----:B------:R-:W-:Y:S02]  /*0420*/  UIMAD.WIDE.U32 UR16, UR12, UR6, URZ ;  /* 0x000000060c1072a5 */ /* 0x000fe4000f8e003f */
[----:B------:R-:W-:Y:S02]  /*0430*/  ULDC.64 UR18, c[0x0][0x190] ;  /* 0x0000640000127ab9 */ /* 0x000fe40000000a00 */
[----:B------:R-:W-:Y:S02]  /*0440*/  UIMAD UR15, UR13, UR18, URZ ;  /* 0x000000120d0f72a4 */ /* 0x000fe4000f8e023f */
[----:B------:R-:W-:-:S02]  /*0450*/  UIMAD UR20, UR11, UR24, URZ ;  /* 0x000000180b1472a4 */ /* 0x000fc4000f8e023f */
[----:B------:R-:W-:Y:S02]  /*0460*/  UIMAD.WIDE.U32 UR6, UR12, UR18, URZ ;  /* 0x000000120c0672a5 */ /* 0x000fe4000f8e003f */
[----:B------:R-:W-:Y:S01]  /*0470*/  UIMAD UR15, UR12, UR19, UR15 ;  /* 0x000000130c0f72a4 */ /* 0x000fe2000f8e020f */
[----:B0-----:R-:W0:Y:S02]  /*0480*/  R2UR UR5, R2 ;  /* 0x00000000020573c2 */ /* 0x001e2400000e0000 */
[----:B------:R-:W-:Y:S02]  /*0490*/  ULDC.64 UR18, c[0x0][0x1e8] ;  /* 0x00007a0000127ab9 */ /* 0x000fe40000000a00 */
[----:B------:R-:W-:Y:S02]  /*04a0*/  UIMAD UR27, UR11, UR18, URZ ;  /* 0x000000120b1b72a4 */ /* 0x000fe4000f8e023f */
[----:B------:R-:W-:Y:S02]  /*04b0*/  UIMAD UR20, UR10, UR25, UR20 ;  /* 0x000000190a1472a4 */ /* 0x000fe4000f8e0214 */
[----:B------:R-:W-:-:S02]  /*04c0*/  UIMAD UR25, UR10, UR19, UR27 ;  /* 0x000000130a1972a4 */ /* 0x000fc4000f8e021b */
[----:B------:R-:W-:Y:S02]  /*04d0*/  UIADD3 UR17, UR17, UR14, URZ ;  /* 0x0000000e11117290 */ /* 0x000fe4000fffe03f */
[----:B------:R-:W-:Y:S02]  /*04e0*/  ULDC UR27, c[0x0][0x174] ;  /* 0x00005d00001b7ab9 */ /* 0x000fe40000000800 */
[----:B------:R-:W-:Y:S02]  /*04f0*/  USHF.L.U32 UR14, UR27, 0xb, URZ ;  /* 0x0000000b1b0e7899 */ /* 0x000fe4000800063f */
[----:B------:R-:W-:Y:S02]  /*0500*/  UIADD3 UR9, UR9, UR21, URZ ;  /* 0x0000001509097290 */ /* 0x000fe4000fffe03f */
[----:B------:R-:W-:Y:S02]  /*0510*/  UIADD3 UR21, UR14, -0x800, URZ ;  /* 0xfffff8000e157890 */ /* 0x000fe4000fffe03f */
[----:B------:R-:W-:-:S02]  /*0520*/  UIMAD.WIDE.U32 UR16, UR10, UR18, UR16 ;  /* 0x000000120a1072a5 */ /* 0x000fc4000f8e0010 */
[----:B------:R-:W-:Y:S02]  /*0530*/  UIADD3 UR7, UR7, UR15, URZ ;  /* 0x0000000f07077290 */ /* 0x000fe4000fffe03f */
[----:B------:R-:W-:Y:S02]  /*0540*/  ULDC.64 UR18, c[0x0][0x280] ;  /* 0x0000a00000127ab9 */ /* 0x000fe40000000a00 */
[----:B0-----:R-:W-:Y:S02]  /*0550*/  UIADD3 UR30, URZ, -UR5, URZ ;  /* 0x800000053f1e7290 */ /* 0x001fe4000fffe03f */
[----:B------:R-:W-:Y:S02]  /*0560*/  UIMAD.WIDE.U32 UR8, UR10, UR18, UR8 ;  /* 0x000000120a0872a5 */ /* 0x000fe4000f8e0008 */
[----:B------:R-:W-:-:S04]  /*0570*/  UIMAD UR30, UR30, UR36, URZ ;  /* 0x000000241e1e72a4 */ /* 0x000fc8000f8e023f */
[----:B------:R-:W-:Y:S02]  /*0580*/  UIMAD.WIDE.U32 UR30, UR5, UR30, UR4 ;  /* 0x0000001e051e72a5 */ /* 0x000fe4000f8e0004 */
[----:B------:R-:W-:Y:S02]  /*0590*/  UIMAD.WIDE.U32 UR4, UR10, UR24, UR22 ;  /* 0x000000180a0472a5 */ /* 0x000fe4000f8e0016 */
[----:B--2---:R-:W-:Y:S02]  /*05a0*/  UIMAD.WIDE.U32 UR22, UR31, UR26, URZ ;  /* 0x0000001a1f1672a5 */ /* 0x004fe4000f8e003f */
        /* <DEDUP_REMOVED lines=64> */
[----:B------:R4:W-:Y:S01]  /*09b0*/  STL [R1], RZ ;  /* 0x000000ff01007387 */ /* 0x0009e20000100800 */
[----:B------:R-:W-:-:S02]  /*09c0*/  UMOV UR19, UR20 ;  /* 0x0000001400137c82 */ /* 0x000fc40008000000 */
[----:B------:R-:W-:Y:S01]  /*09d0*/  UMOV UR20, UR22 ;  /* 0x0000001600147c82 */ /* 0x000fe20008000000 */
[----:B------:R-:W1:Y:S01]  /*09e0*/  S2R R164, SR_LANEID ;  /* 0x0000000000a47919 */ /* 0x000e620000000000 */
[----:B------:R-:W-:Y:S02]  /*09f0*/  UMOV UR23, UR24 ;  /* 0x0000001800177c82 */ /* 0x000fe40008000000 */
[----:B------:R-:W-:Y:S01]  /*0a00*/  UMOV UR21, UR8 ;  /* 0x0000000800157c82 */ /* 0x000fe20008000000 */
[----:B------:R4:W-:Y:S01]  /*0a10*/  STL [R1+0x4], RZ ;  /* 0x000004ff01007387 */ /* 0x0009e20000100800 */
[----:B------:R-:W-:Y:S02]  /*0a20*/  UMOV UR22, UR9 ;  /* 0x0000000900167c82 */ /* 0x000fe40008000000 */
[----:B------:R-:W-:Y:S02]  /*0a30*/  UMOV UR24, UR7 ;  /* 0x0000000700187c82 */ /* 0x000fe40008000000 */
[----:B------:R-:W-:Y:S01]  /*0a40*/  UMOV UR6, URZ ;  /* 0x0000003f00067c82 */ /* 0x000fe20008000000 */
[----:B---3--:R-:W-:-:S04]  /*0a50*/  SHF.R.S32.HI R0, RZ, 0x1f, R69 ;  /* 0x0000001fff007819 */ /* 0x008fc80000011445 */
[----:B------:R-:W-:-:S04]  /*0a60*/  LEA.HI R0, R0, R69, RZ, 0x5 ;  /* 0x0000004500007211 */ /* 0x000fc800078f28ff */
[----:B-1--4-:R-:W-:Y:S02]  /*0a70*/  SHF.R.S32.HI R163, RZ, 0x5, R0 ;  /* 0x00000005ffa37819 */ /* 0x012fe40000011400 */
.L_x_787:
[----:B------:R-:W-:Y:S01]  /*0a80*/  ULDC UR25, c[0x0][0x174] ;  /* 0x00005d0000197ab9 */ /* 0x000fe20000000800 */
[----:B------:R-:W-:Y:S01]  /*0a90*/  IMAD.SHL.U32 R89, R69, 0x10, RZ ;  /* 0x0000001045597824 */ /* 0x000fe200078e00ff */
[----:B------:R-:W-:Y:S01]  /*0aa0*/  UIADD3 UR25, -UR6, UR25, URZ ;  /* 0x0000001906197290 */ /* 0x000fe2000fffe13f */
[----:B------:R-:W-:Y:S03]  /*0ab0*/  BAR.SYNC.DEFER_BLOCKING 0x0 ;  /* 0x0000000000007b1d */ /* 0x000fe60000010000 */
[----:B------:R-:W-:Y:S01]  /*0ac0*/  LOP3.LUT R5, R89, 0xfffffe00, RZ, 0xc0, !PT ;  /* 0xfffffe0059057812 */ /* 0x000fe200078ec0ff */
[----:B------:R-:W-:Y:S02]  /*0ad0*/  ULEA UR26, UR25, 0xfffff800, 0xb ;  /* 0xfffff800191a7891 */ /* 0x000fe4000f8e583f */
[----:B------:R-:W-:Y:S01]  /*0ae0*/  ULDC UR7, c[0x0][0x168] ;  /* 0x00005a0000077ab9 */ /* 0x000fe20000000800 */
[----:B------:R-:W-:Y:S01]  /*0af0*/  LOP3.LUT R70, R5, 0x1f, R69, 0xf8, !PT ;  /* 0x0000001f05467812 */ /* 0x000fe200078ef845 */
[----:B------:R-:W-:Y:S01]  /*0b00*/  UIADD3 UR7, -UR26, UR7, URZ ;  /* 0x000000071a077290 */ /* 0x000fe2000fffe13f */
[----:B------:R-:W3:Y:S01]  /*0b10*/  LDL.LU R74, [R1+0x4] ;  /* 0x00000400014a7983 */ /* 0x000ee20000300800 */
[----:B------:R-:W-:-:S02]  /*0b20*/  MOV R2, UR17 ;  /* 0x0000001100027c02 */ /* 0x000fc40008000f00 */
[C---:B------:R-:W-:Y:S02]  /*0b30*/  LOP3.LUT R18, R70.reuse, 0x20, RZ, 0xfc, !PT ;  /* 0x0000002046127812 */ /* 0x040fe400078efcff */
[----:B------:R-:W-:Y:S02]  /*0b40*/  ISETP.GE.AND P2, PT, R70, UR7, PT ;  /* 0x0000000746007c0c */ /* 0x000fe4000bf46270 */
[----:B------:R-:W-:Y:S02]  /*0b50*/  ISETP.GE.AND P1, PT, R18, UR7, PT ;  /* 0x0000000712007c0c */ /* 0x000fe4000bf26270 */
[----:B------:R-:W-:Y:S02]  /*0b60*/  MOV R3, UR18 ;  /* 0x0000001200037c02 */ /* 0x000fe40008000f00 */
[C---:B------:R-:W-:Y:S02]  /*0b70*/  LOP3.LUT R20, R70.reuse, 0x40, RZ, 0xfc, !PT ;  /* 0x0000004046147812 */ /* 0x040fe400078efcff */
[C---:B------:R-:W-:Y:S01]  /*0b80*/  LOP3.LUT R22, R70.reuse, 0x60, RZ, 0xfc, !PT ;  /* 0x0000006046167812 */ /* 0x040fe200078efcff */
[----:B------:R-:W-:Y:S01]  /*0b90*/  IMAD.WIDE R2, R70, 0x2, R2 ;  /* 0x0000000246027825 */ /* 0x000fe200078e0202 */
[----:B------:R-:W-:-:S02]  /*0ba0*/  PRMT R7, RZ, 0x7610, R7 ;  /* 0x00007610ff077816 */ /* 0x000fc40000000007 */
[C---:B------:R-:W-:Y:S02]  /*0bb0*/  LOP3.LUT R23, R70.reuse, 0x80, RZ, 0xfc, !PT ;  /* 0x0000008046177812 */ /* 0x040fe400078efcff */
[----:B------:R-:W-:Y:S02]  /*0bc0*/  PRMT R0, RZ, 0x7610, R0 ;  /* 0x00007610ff007816 */ /* 0x000fe40000000000 */
[C---:B------:R-:W-:Y:S01]  /*0bd0*/  LOP3.LUT R24, R70.reuse, 0xa0, RZ, 0xfc, !PT ;  /* 0x000000a046187812 */ /* 0x040fe200078efcff */
[----:B------:R1:W4:Y:S01]  /*0be0*/  @!P2 LDG.E.U16 R7, [R2.64] ;  /* 0x0000001c0207a981 */ /* 0x000322000c1e1500 */
[----:B------:R-:W-:Y:S02]  /*0bf0*/  LOP3.LUT R25, R70, 0xc0, RZ, 0xfc, !PT ;  /* 0x000000c046197812 */ /* 0x000fe400078efcff */
[----:B------:R-:W-:Y:S01]  /*0c00*/  ISETP.GE.AND P0, PT, R20, UR7, PT ;  /* 0x0000000714007c0c */ /* 0x000fe2000bf06270 */
[----:B------:R1:W5:Y:S01]  /*0c10*/  @!P1 LDG.E.U16 R0, [R2.64+0x40] ;  /* 0x0000401c02009981 */ /* 0x000362000c1e1500 */
[----:B------:R-:W-:-:S02]  /*0c20*/  LOP3.LUT R26, R70, 0xe0, RZ, 0xfc, !PT ;  /* 0x000000e0461a7812 */ /* 0x000fc400078efcff */
[----:B------:R-:W-:Y:S02]  /*0c30*/  ISETP.GE.AND P4, PT, R22, UR7, PT ;  /* 0x0000000716007c0c */ /* 0x000fe4000bf86270 */
[----:B------:R-:W-:Y:S02]  /*0c40*/  LOP3.LUT R28, R70, 0x100, RZ, 0xfc, !PT ;  /* 0x00000100461c7812 */ /* 0x000fe400078efcff */
[----:B------:R-:W-:Y:S02]  /*0c50*/  ISETP.GE.AND P6, PT, R23, UR7, PT ;  /* 0x0000000717007c0c */ /* 0x000fe4000bfc6270 */
[----:B------:R-:W-:Y:S02]  /*0c60*/  ISETP.GE.AND P5, PT, R24, UR7, PT ;  /* 0x0000000718007c0c */ /* 0x000fe4000bfa6270 */
[----:B------:R-:W-:Y:S02]  /*0c70*/  ISETP.GE.AND P3, PT, R25, UR7, PT ;  /* 0x0000000719007c0c */ /* 0x000fe4000bf66270 */
[----:B------:R-:W-:-:S02]  /*0c80*/  ISETP.GE.AND P2, PT, R26, UR7, PT ;  /* 0x000000071a007c0c */ /* 0x000fc4000bf46270 */
[----:B------:R-:W-:Y:S02]  /*0c90*/  ISETP.GE.AND P1, PT, R28, UR7, PT ;  /* 0x000000071c007c0c */ /* 0x000fe4000bf26270 */
[----:B------:R-:W-:Y:S02]  /*0ca0*/  PRMT R9, RZ, 0x7610, R9 ;  /* 0x00007610ff097816 */ /* 0x000fe40000000009 */
[----:B------:R-:W-:Y:S02]  /*0cb0*/  PRMT R4, RZ, 0x7610, R4 ;  /* 0x00007610ff047816 */ /* 0x000fe40000000004 */
[----:B------:R-:W-:Y:S02]  /*0cc0*/  PRMT R11, RZ, 0x7610, R11 ;  /* 0x00007610ff0b7816 */ /* 0x000fe4000000000b */
[----:B------:R-:W-:Y:S01]  /*0cd0*/  PRMT R13, RZ, 0x7610, R13 ;  /* 0x00007610ff0d7816 */ /* 0x000fe2000000000d */
[----:B--2---:R1:W2:Y:S01]  /*0ce0*/  @!P0 LDG.E.U16 R9, [R2.64+0x80] ;  /* 0x0000801c02098981 */ /* 0x0042a2000c1e1500 */
[----:B------:R-:W-:-:S02]  /*0cf0*/  LOP3.LUT R30, R70, 0x120, RZ, 0xfc, !PT ;  /* 0x00000120461e7812 */ /* 0x000fc400078efcff */
[----:B------:R-:W-:Y:S01]  /*0d00*/  PRMT R6, RZ, 0x7610, R6 ;  /* 0x00007610ff067816 */ /* 0x000fe20000000006 */
[----:B------:R1:W3:Y:S01]  /*0d10*/  @!P4 LDG.E.U16 R4, [R2.64+0xc0] ;  /* 0x0000c01c0204c981 */ /* 0x0002e2000c1e1500 */
[C---:B------:R-:W-:Y:S02]  /*0d20*/  LOP3.LUT R34, R70.reuse, 0x140, RZ, 0xfc, !PT ;  /* 0x0000014046227812 */ /* 0x040fe400078efcff */
[----:B------:R-:W-:Y:S01]  /*0d30*/  PRMT R15, RZ, 0x7610, R15 ;  /* 0x00007610ff0f7816 */ /* 0x000fe2000000000f */
[----:B------:R1:W3:Y:S01]  /*0d40*/  @!P6 LDG.E.U16 R11, [R2.64+0x100] ;  /* 0x0001001c020be981 */ /* 0x0002e2000c1e1500 */
[C---:B------:R-:W-:Y:S02]  /*0d50*/  LOP3.LUT R36, R70.reuse, 0x160, RZ, 0xfc, !PT ;  /* 0x0000016046247812 */ /* 0x040fe400078efcff */
[----:B------:R-:W-:Y:S01]  /*0d60*/  PRMT R8, RZ, 0x7610, R8 ;  /* 0x00007610ff087816 */ /* 0x000fe20000000008 */
[----:B------:R1:W3:Y:S01]  /*0d70*/  @!P5 LDG.E.U16 R13, [R2.64+0x140] ;  /* 0x0001401c020dd981 */ /* 0x0002e2000c1e1500 */
[----:B------:R-:W-:-:S02]  /*0d80*/  LOP3.LUT R38, R70, 0x180, RZ, 0xfc, !PT ;  /* 0x0000018046267812 */ /* 0x000fc400078efcff */
[----:B------:R-:W-:Y:S01]  /*0d90*/  LOP3.LUT R40, R70, 0x1a0, RZ, 0xfc, !PT ;  /* 0x000001a046287812 */ /* 0x000fe200078efcff */
[----:B------:R1:W3:Y:S01]  /*0da0*/  @!P3 LDG.E.U16 R6, [R2.64+0x180] ;  /* 0x0001801c0206b981 */ /* 0x0002e2000c1e1500 */
[----:B------:R-:W-:Y:S02]  /*0db0*/  ISETP.GE.AND P0, PT, R30, UR7, PT ;  /* 0x000000071e007c0c */ /* 0x000fe4000bf06270 */
[----:B------:R-:W-:Y:S01]  /*0dc0*/  LOP3.LUT R42, R70, 0x1c0, RZ, 0xfc, !PT ;  /* 0x000001c0462a7812 */ /* 0x000fe200078efcff */
[----:B------:R1:W3:Y:S01]  /*0dd0*/  @!P2 LDG.E.U16 R15, [R2.64+0x1c0] ;  /* 0x0001c01c020fa981 */ /* 0x0002e2000c1e1500 */
[----:B------:R-:W-:Y:S02]  /*0de0*/  ISETP.GE.AND P4, PT, R34, UR7, PT ;  /* 0x0000000722007c0c */ /* 0x000fe4000bf86270 */
[----:B------:R-:W-:Y:S01]  /*0df0*/  LOP3.LUT R44, R70, 0x1e0, RZ, 0xfc, !PT ;  /* 0x000001e0462c7812 */ /* 0x000fe200078efcff */
[----:B------:R1:W3:Y:S01]  /*0e00*/  @!P1 LDG.E.U16 R8, [R2.64+0x200] ;  /* 0x0002001c02089981 */ /* 0x0002e2000c1e1500 */
[----:B------:R-:W-:-:S02]  /*0e10*/  ISETP.GE.AND P6, PT, R36, UR7, PT ;  /* 0x0000000724007c0c */ /* 0x000fc4000bfc6270 */
[----:B------:R-:W-:Y:S02]  /*0e20*/  ISETP.GE.AND P5, PT, R38, UR7, PT ;  /* 0x0000000726007c0c */ /* 0x000fe4000bfa6270 */
[----:B------:R-:W-:Y:S02]  /*0e30*/  ISETP.GE.AND P3, PT, R40, UR7, PT ;  /* 0x0000000728007c0c */ /* 0x000fe4000bf66270 */
[----:B------:R-:W-:Y:S02]  /*0e40*/  ISETP.GE.AND P2, PT, R42, UR7, PT ;  /* 0x000000072a007c0c */ /* 0x000fe4000bf46270 */
[----:B------:R-:W-:Y:S02]  /*0e50*/  ISETP.GE.AND P1, PT, R44, UR7, PT ;  /* 0x000000072c007c0c */ /* 0x000fe4000bf26270 */
[----:B------:R-:W-:Y:S02]  /*0e60*/  PRMT R17, RZ, 0x7610, R17 ;  /* 0x00007610ff117816 */ /* 0x000fe40000000011 */
[----:B------:R-:W-:-:S02]  /*0e70*/  PRMT R10, RZ, 0x7610, R10 ;  /* 0x00007610ff0a7816 */ /* 0x000fc4000000000a */
[----:B------:R-:W-:Y:S02]  /*0e80*/  PRMT R12, RZ, 0x7610, R12 ;  /* 0x00007610ff0c7816 */ /* 0x000fe4000000000c */
[----:B------:R-:W-:Y:S01]  /*0e90*/  PRMT R19, RZ, 0x7610, R19 ;  /* 0x00007610ff137816 */ /* 0x000fe20000000013 */
[----:B------:R1:W3:Y:S01]  /*0ea0*/  @!P0 LDG.E.U16 R17, [R2.64+0x240] ;  /* 0x0002401c02118981 */ /* 0x0002e2000c1e1500 */
[----:B------:R-:W-:Y:S02]  /*0eb0*/  PRMT R14, RZ, 0x7610, R14 ;  /* 0x00007610ff0e7816 */ /* 0x000fe4000000000e */
[----:B------:R-:W-:Y:S01]  /*0ec0*/  PRMT R21, RZ, 0x7610, R21 ;  /* 0x00007610ff157816 */ /* 0x000fe20000000015 */
[----:B------:R1:W3:Y:S01]  /*0ed0*/  @!P4 LDG.E.U16 R10, [R2.64+0x280] ;  /* 0x0002801c020ac981 */ /* 0x0002e2000c1e1500 */
[----:B------:R-:W-:-:S03]  /*0ee0*/  PRMT R16, RZ, 0x7610, R16 ;  /* 0x00007610ff107816 */ /* 0x000fc60000000010 */
[----:B------:R1:W3:Y:S04]  /*0ef0*/  @!P6 LDG.E.U16 R12, [R2.64+0x2c0] ;  /* 0x0002c01c020ce981 */ /* 0x0002e8000c1e1500 */
[----:B------:R1:W3:Y:S04]  /*0f00*/  @!P5 LDG.E.U16 R19, [R2.64+0x300] ;  /* 0x0003001c0213d981 */ /* 0x0002e8000c1e1500 */
[----:B------:R1:W3:Y:S04]  /*0f10*/  @!P3 LDG.E.U16 R14, [R2.64+0x340] ;  /* 0x0003401c020eb981 */ /* 0x0002e8000c1e1500 */
[----:B------:R1:W3:Y:S04]  /*0f20*/  @!P2 LDG.E.U16 R21, [R2.64+0x380] ;  /* 0x0003801c0215a981 */ /* 0x0002e8000c1e1500 */
[----:B------:R1:W3:Y:S01]  /*0f30*/  @!P1 LDG.E.U16 R16, [R2.64+0x3c0] ;  /* 0x0003c01c02109981 */ /* 0x0002e2000c1e1500 */
[----:B------:R-:W-:-:S02]  /*0f40*/  ISETP.GE.AND P2, PT, R18, UR7, PT ;  /* 0x0000000712007c0c */ /* 0x000fc4000bf46270 */
[----:B------:R-:W-:Y:S02]  /*0f50*/  IADD3 R18, R5, R164, RZ ;  /* 0x000000a405127210 */ /* 0x000fe40007ffe0ff */
[----:B------:R-:W-:Y:S02]  /*0f60*/  ISETP.GE.AND P6, PT, R23, UR7, PT ;  /* 0x0000000717007c0c */ /* 0x000fe4000bfc6270 */
[----:B------:R-:W-:Y:S02]  /*0f70*/  ISETP.GE.AND P0, PT, R25, UR7, PT ;  /* 0x0000000719007c0c */ /* 0x000fe4000bf06270 */
[C---:B------:R-:W-:Y:S02]  /*0f80*/  IADD3 R23, R18.reuse, 0x20, RZ ;  /* 0x0000002012177810 */ /* 0x040fe40007ffe0ff */
[C---:B------:R-:W-:Y:S02]  /*0f90*/  IADD3 R25, R18.reuse, 0x40, RZ ;  /* 0x0000004012197810 */ /* 0x040fe40007ffe0ff */
[----:B-1----:R-:W-:-:S02]  /*0fa0*/  IADD3 R3, R18, 0x60, RZ ;  /* 0x0000006012037810 */ /* 0x002fc40007ffe0ff */
[CC--:B------:R-:W-:Y:S02]  /*0fb0*/  LEA.HI.SX32 R162, R18.reuse, R18.reuse, 0x1b ;  /* 0x0000001212a27211 */ /* 0x0c0fe400078fdaff */
[C---:B------:R-:W-:Y:S02]  /*0fc0*/  IADD3 R27, R18.reuse, 0x80, RZ ;  /* 0x00000080121b7810 */ /* 0x040fe40007ffe0ff */
[C---:B------:R-:W-:Y:S02]  /*0fd0*/  IADD3 R29, R18.reuse, 0xa0, RZ ;  /* 0x000000a0121d7810 */ /* 0x040fe40007ffe0ff */
[----:B------:R-:W-:Y:S02]  /*0fe0*/  IADD3 R31, R18, 0xc0, RZ ;  /* 0x000000c0121f7810 */ /* 0x000fe40007ffe0ff */
[-C--:B------:R-:W-:Y:S02]  /*0ff0*/  LEA.HI.SX32 R23, R23, R18.reuse, 0x1b ;  /* 0x0000001217177211 */ /* 0x080fe400078fdaff */
[----:B------:R-:W-:-:S02]  /*1000*/  LEA.HI.SX32 R25, R25, R18, 0x1b ;  /* 0x0000001219197211 */ /* 0x000fc400078fdaff */
[----:B------:R-:W-:Y:S02]  /*1010*/  IADD3 R33, R18, 0xe0, RZ ;  /* 0x000000e012217810 */ /* 0x000fe40007ffe0ff */
[-C--:B------:R-:W-:Y:S02]  /*1020*/  LEA.HI.SX32 R3, R3, R18.reuse, 0x1b ;  /* 0x0000001203037211 */ /* 0x080fe400078fdaff */
[----:B------:R-:W-:Y:S02]  /*1030*/  ISETP.GE.AND P3, PT, R20, UR7, PT ;  /* 0x0000000714007c0c */ /* 0x000fe4000bf66270 */
[----:B------:R-:W-:Y:S02]  /*1040*/  IADD3 R35, R18, 0x100, RZ ;  /* 0x0000010012237810 */ /* 0x000fe40007ffe0ff */
[----:B------:R-:W-:Y:S02]  /*1050*/  SHF.L.U32 R162, R162, 0x1, RZ ;  /* 0x00000001a2a27819 */ /* 0x000fe400000006ff */
[----:B------:R-:W-:Y:S01]  /*1060*/  LEA.HI.SX32 R27, R27, R18, 0x1b ;  /* 0x000000121b1b7211 */ /* 0x000fe200078fdaff */
[----:B------:R-:W-:Y:S01]  /*1070*/  IMAD.SHL.U32 R160, R25, 0x2, RZ ;  /* 0x0000000219a07824 */ /* 0x000fe200078e00ff */
[----:B------:R-:W-:-:S02]  /*1080*/  LOP3.LUT R32, R32, 0xffffff7f, RZ, 0xc0, !PT ;  /* 0xffffff7f20207812 */ /* 0x000fc400078ec0ff */
[C---:B------:R-:W-:Y:S02]  /*1090*/  IADD3 R37, R18.reuse, 0x120, RZ ;  /* 0x0000012012257810 */ /* 0x040fe40007ffe0ff */
[C---:B------:R-:W-:Y:S02]  /*10a0*/  IADD3 R39, R18.reuse, 0x140, RZ ;  /* 0x0000014012277810 */ /* 0x040fe40007ffe0ff */
[-C--:B------:R-:W-:Y:S02]  /*10b0*/  LEA.HI.SX32 R29, R29, R18.reuse, 0x1b ;  /* 0x000000121d1d7211 */ /* 0x080fe400078fdaff */
[----:B------:R-:W-:Y:S02]  /*10c0*/  LEA.HI.SX32 R31, R31, R18, 0x1b ;  /* 0x000000121f1f7211 */ /* 0x000fe400078fdaff */
[----:B------:R-:W-:Y:S02]  /*10d0*/  SHF.L.U32 R161, R23, 0x1, RZ ;  /* 0x0000000117a17819 */ /* 0x000fe400000006ff */
[----:B------:R-:W-:-:S02]  /*10e0*/  IADD3 R41, R18, 0x160, RZ ;  /* 0x0000016012297810 */ /* 0x000fc40007ffe0ff */
[-C--:B------:R-:W-:Y:S02]  /*10f0*/  LEA.HI.SX32 R33, R33, R18.reuse, 0x1b ;  /* 0x0000001221217211 */ /* 0x080fe400078fdaff */
[----:B------:R-:W-:Y:S02]  /*1100*/  SHF.L.U32 R159, R3, 0x1, RZ ;  /* 0x00000001039f7819 */ /* 0x000fe400000006ff */
[----:B------:R-:W-:Y:S02]  /*1110*/  IADD3 R43, R18, 0x180, RZ ;  /* 0x00000180122b7810 */ /* 0x000fe40007ffe0ff */
[----:B------:R-:W-:Y:S02]  /*1120*/  LEA.HI.SX32 R35, R35, R18, 0x1b ;  /* 0x0000001223237211 */ /* 0x000fe400078fdaff */
[----:B------:R-:W-:Y:S01]  /*1130*/  SHF.L.U32 R156, R27, 0x1, RZ ;  /* 0x000000011b9c7819 */ /* 0x000fe200000006ff */
[----:B------:R-:W-:Y:S01]  /*1140*/  IMAD.SHL.U32 R153, R31, 0x2, RZ ;  /* 0x000000021f997824 */ /* 0x000fe200078e00ff */
[----:B------:R-:W-:-:S02]  /*1150*/  @P2 LOP3.LUT R32, R32, 0x80, RZ, 0xfc, !PT ;  /* 0x0000008020202812 */ /* 0x000fc400078efcff */
[C---:B------:R-:W-:Y:S02]  /*1160*/  IADD3 R45, R18.reuse, 0x1a0, RZ ;  /* 0x000001a0122d7810 */ /* 0x040fe40007ffe0ff */
[----:B------:R-:W-:Y:S02]  /*1170*/  IADD3 R47, R18, 0x1c0, RZ ;  /* 0x000001c0122f7810 */ /* 0x000fe40007ffe0ff */
[-C--:B------:R-:W-:Y:S02]  /*1180*/  LEA.HI.SX32 R37, R37, R18.reuse, 0x1b ;  /* 0x0000001225257211 */ /* 0x080fe400078fdaff */
[----:B------:R-:W-:Y:S02]  /*1190*/  LEA.HI.SX32 R39, R39, R18, 0x1b ;  /* 0x0000001227277211 */ /* 0x000fe400078fdaff */
[----:B------:R-:W-:Y:S01]  /*11a0*/  SHF.L.U32 R154, R29, 0x1, RZ ;  /* 0x000000011d9a7819 */ /* 0x000fe200000006ff */
[----:B------:R-:W-:Y:S01]  /*11b0*/  IMAD R5, R164, 0x10, R5 ;  /* 0x00000010a4057824 */ /* 0x000fe200078e0205 */
[----:B------:R-:W-:-:S02]  /*11c0*/  IADD3 R49, R18, 0x1e0, RZ ;  /* 0x000001e012317810 */ /* 0x000fc40007ffe0ff */
[-C--:B------:R-:W-:Y:S02]  /*11d0*/  LEA.HI.SX32 R41, R41, R18.reuse, 0x1b ;  /* 0x0000001229297211 */ /* 0x080fe400078fdaff */
[----:B------:R-:W-:Y:S02]  /*11e0*/  SHF.L.U32 R152, R33, 0x1, RZ ;  /* 0x0000000121987819 */ /* 0x000fe400000006ff */
[----:B------:R-:W-:Y:S02]  /*11f0*/  ISETP.GE.AND P5, PT, R22, UR7, PT ;  /* 0x0000000716007c0c */ /* 0x000fe4000bfa6270 */
[----:B------:R-:W-:Y:S02]  /*1200*/  LEA.HI.SX32 R43, R43, R18, 0x1b ;  /* 0x000000122b2b7211 */ /* 0x000fe400078fdaff */
[----:B------:R-:W-:Y:S01]  /*1210*/  SHF.L.U32 R151, R35, 0x1, RZ ;  /* 0x0000000123977819 */ /* 0x000fe200000006ff */
[----:B------:R-:W-:Y:S01]  /*1220*/  IMAD.SHL.U32 R149, R39, 0x2, RZ ;  /* 0x0000000227957824 */ /* 0x000fe200078e00ff */
[----:B------:R-:W-:-:S02]  /*1230*/  LOP3.LUT R32, R32, 0xffffffbf, RZ, 0xc0, !PT ;  /* 0xffffffbf20207812 */ /* 0x000fc400078ec0ff */
[-C--:B------:R-:W-:Y:S02]  /*1240*/  LEA.HI.SX32 R45, R45, R18.reuse, 0x1b ;  /* 0x000000122d2d7211 */ /* 0x080fe400078fdaff */
[-C--:B------:R-:W-:Y:S02]  /*1250*/  LEA.HI.SX32 R47, R47, R18.reuse, 0x1b ;  /* 0x000000122f2f7211 */ /* 0x080fe400078fdaff */
[----:B------:R-:W-:Y:S02]  /*1260*/  SHF.L.U32 R150, R37, 0x1, RZ ;  /* 0x0000000125967819 */ /* 0x000fe400000006ff */
[----:B------:R-:W-:Y:S02]  /*1270*/  LEA.HI.SX32 R49, R49, R18, 0x1b ;  /* 0x0000001231317211 */ /* 0x000fe400078fdaff */
[----:B------:R-:W-:Y:S02]  /*1280*/  SHF.L.U32 R147, R41, 0x1, RZ ;  /* 0x0000000129937819 */ /* 0x000fe400000006ff */
[----:B------:R-:W-:Y:S01]  /*1290*/  SHF.L.U32 R146, R43, 0x1, RZ ;  /* 0x000000012b927819 */ /* 0x000fe200000006ff */
[----:B------:R-:W-:Y:S01]  /*12a0*/  IMAD.SHL.U32 R144, R47, 0x2, RZ ;  /* 0x000000022f907824 */ /* 0x000fe200078e00ff */
[----:B------:R-:W-:-:S02]  /*12b0*/  @P3 LOP3.LUT R32, R32, 0x40, RZ, 0xfc, !PT ;  /* 0x0000004020203812 */ /* 0x000fc400078efcff */
[----:B------:R-:W-:Y:S02]  /*12c0*/  SHF.L.U32 R145, R45, 0x1, RZ ;  /* 0x000000012d917819 */ /* 0x000fe400000006ff */
[----:B------:R-:W-:Y:S02]  /*12d0*/  LEA.HI.SX32 R68, R5, R5, 0x1b ;  /* 0x0000000505447211 */ /* 0x000fe400078fdaff */
[----:B------:R-:W-:Y:S02]  /*12e0*/  SHF.L.U32 R143, R49, 0x1, RZ ;  /* 0x00000001318f7819 */ /* 0x000fe400000006ff */
[----:B------:R-:W-:Y:S02]  /*12f0*/  LOP3.LUT R32, R32, 0xffffffdf, RZ, 0xc0, !PT ;  /* 0xffffffdf20207812 */ /* 0x000fe400078ec0ff */
[----:B------:R-:W-:Y:S02]  /*1300*/  SHF.L.U32 R68, R68, 0x1, RZ ;  /* 0x0000000144447819 */ /* 0x000fe400000006ff */
[----:B------:R-:W-:-:S02]  /*1310*/  @P5 LOP3.LUT R32, R32, 0x20, RZ, 0xfc, !PT ;  /* 0x0000002020205812 */ /* 0x000fc400078efcff */
        /* <DEDUP_REMOVED lines=14> */
[----:B----4-:R-:W-:Y:S04]  /*1400*/  STS.U16 [R162], R7 ;  /* 0x00000007a2007388 */ /* 0x010fe80000000400 */
[----:B-----5:R-:W-:Y:S04]  /*1410*/  STS.U16 [R161+0x40], R0 ;  /* 0x00004000a1007388 */ /* 0x020fe80000000400 */
[----:B--2---:R-:W-:Y:S04]  /*1420*/  STS.U16 [R160+0x80], R9 ;  /* 0x00008009a0007388 */ /* 0x004fe80000000400 */
[----:B---3--:R1:W-:Y:S04]  /*1430*/  STS.U16 [R159+0xc0], R4 ;  /* 0x0000c0049f007388 */ /* 0x0083e80000000400 */
        /* <DEDUP_REMOVED lines=29> */
[----:B-1----:R-:W-:-:S03]  /*1610*/  PRMT R4, RZ, 0x7610, R4 ;  /* 0x00007610ff047816 */ /* 0x002fc60000000004 */
[----:B------:R-:W-:Y:S01]  /*1620*/  BAR.SYNC.DEFER_BLOCKING 0x0 ;  /* 0x0000000000007b1d */ /* 0x000fe20000010000 */
[----:B--2---:R-:W-:-:S05]  /*1630*/  PRMT R15, RZ, 0x7610, R15 ;  /* 0x00007610ff0f7816 */ /* 0x004fca000000000f */
[----:B------:R-:W2:Y:S01]  /*1640*/  @!P0 LDG.E.U16 R4, [R72.64+0x180] ;  /* 0x0001801c48048981 */ /* 0x000ea2000c1e1500 */
[----:B------:R-:W-:Y:S02]  /*1650*/  ISETP.GE.AND P0, PT, R26, UR7, PT ;  /* 0x000000071a007c0c */ /* 0x000fe4000bf06270 */
[----:B------:R-:W-:Y:S02]  /*1660*/  PRMT R6, RZ, 0x7610, R6 ;  /* 0x00007610ff067816 */ /* 0x000fe40000000006 */
[----:B------:R-:W-:Y:S02]  /*1670*/  PRMT R3, RZ, 0x7610, R3 ;  /* 0x00007610ff037816 */ /* 0x000fe40000000003 */
[----:B------:R-:W-:Y:S02]  /*1680*/  PRMT R0, RZ, 0x7610, R0 ;  /* 0x00007610ff007816 */ /* 0x000fe40000000000 */
[----:B------:R-:W-:Y:S02]  /*1690*/  PRMT R7, RZ, 0x7610, R7 ;  /* 0x00007610ff077816 */ /* 0x000fe40000000007 */
[----:B------:R-:W-:Y:S01]  /*16a0*/  PRMT R13, RZ, 0x7610, R13 ;  /* 0x00007610ff0d7816 */ /* 0x000fe2000000000d */
[----:B------:R-:W2:Y:S02]  /*16b0*/  @!P1 LDG.E.U16 R3, [R72.64] ;  /* 0x0000001c48039981 */ /* 0x000ea4000c1e1500 */
[----:B------:R-:W-:-:S02]  /*16c0*/  @P0 LOP3.LUT R32, R32, 0x2, RZ, 0xfc, !PT ;  /* 0x0000000220200812 */ /* 0x000fc400078efcff */
[----:B------:R-:W2:Y:S01]  /*16d0*/  @!P0 LDG.E.U16 R15, [R72.64+0x1c0] ;  /* 0x0001c01c480f8981 */ /* 0x000ea2000c1e1500 */
[----:B------:R-:W-:Y:S02]  /*16e0*/  ISETP.GE.AND P0, PT, R28, UR7, PT ;  /* 0x000000071c007c0c */ /* 0x000fe4000bf06270 */
[----:B------:R-:W-:Y:S01]  /*16f0*/  LOP3.LUT R32, R32, 0xfffffffe, RZ, 0xc0, !PT ;  /* 0xfffffffe20207812 */ /* 0x000fe200078ec0ff */
[----:B------:R-:W2:Y:S01]  /*1700*/  @!P2 LDG.E.U16 R0, [R72.64+0x40] ;  /* 0x0000401c4800a981 */ /* 0x000ea2000c1e1500 */
[----:B------:R-:W-:Y:S02]  /*1710*/  PRMT R2, RZ, 0x7610, R2 ;  /* 0x00007610ff027816 */ /* 0x000fe40000000002 */
[----:B------:R-:W-:Y:S01]  /*1720*/  PRMT R9, RZ, 0x7610, R9 ;  /* 0x00007610ff097816 */ /* 0x000fe20000000009 */
[----:B------:R-:W2:Y:S01]  /*1730*/  @!P3 LDG.E.U16 R7, [R72.64+0x80] ;  /* 0x0000801c4807b981 */ /* 0x000ea2000c1e1500 */
[----:B------:R-:W-:Y:S02]  /*1740*/  ISETP.GE.AND P1, PT, R34, UR7, PT ;  /* 0x0000000722007c0c */ /* 0x000fe4000bf26270 */
[----:B------:R-:W-:Y:S01]  /*1750*/  ISETP.GE.AND P2, PT, R36, UR7, PT ;  /* 0x0000000724007c0c */ /* 0x000fe2000bf46270 */
[----:B------:R-:W2:Y:S02]  /*1760*/  @!P4 LDG.E.U16 R13, [R72.64+0x140] ;  /* 0x0001401c480dc981 */ /* 0x000ea4000c1e1500 */
[----:B------:R-:W-:-:S02]  /*1770*/  @P0 LOP3.LUT R32, R32, 0x1, RZ, 0xfc, !PT ;  /* 0x0000000120200812 */ /* 0x000fc400078efcff */
[----:B------:R-:W2:Y:S01]  /*1780*/  @!P0 LDG.E.U16 R6, [R72.64+0x200] ;  /* 0x0002001c48068981 */ /* 0x000ea2000c1e1500 */
[----:B------:R-:W-:Y:S02]  /*1790*/  ISETP.GE.AND P0, PT, R30, UR7, PT ;  /* 0x000000071e007c0c */ /* 0x000fe4000bf06270 */
[----:B------:R-:W-:Y:S01]  /*17a0*/  ISETP.GE.AND P3, PT, R38, UR7, PT ;  /* 0x0000000726007c0c */ /* 0x000fe2000bf66270 */
[----:B------:R-:W2:Y:S01]  /*17b0*/  @!P5 LDG.E.U16 R2, [R72.64+0xc0] ;  /* 0x0000c01c4802d981 */ /* 0x000ea2000c1e1500 */
[----:B------:R-:W-:Y:S02]  /*17c0*/  ISETP.GE.AND P4, PT, R40, UR7, PT ;  /* 0x0000000728007c0c */ /* 0x000fe4000bf86270 */
[----:B------:R-:W-:Y:S01]  /*17d0*/  ISETP.GE.AND P5, PT, R42, UR7, PT ;  /* 0x000000072a007c0c */ /* 0x000fe2000bfa6270 */
[----:B------:R-:W2:Y:S01]  /*17e0*/  @!P6 LDG.E.U16 R9, [R72.64+0x100] ;  /* 0x0001001c4809e981 */ /* 0x000ea2000c1e1500 */
[----:B------:R-:W-:Y:S02]  /*17f0*/  ISETP.GE.AND P6, PT, R44, UR7, PT ;  /* 0x000000072c007c0c */ /* 0x000fe4000bfc6270 */
[----:B---3--:R-:W-:-:S02]  /*1800*/  PRMT R17, RZ, 0x7610, R17 ;  /* 0x00007610ff117816 */ /* 0x008fc40000000011 */
[----:B------:R-:W-:Y:S02]  /*1810*/  PRMT R8, RZ, 0x7610, R8 ;  /* 0x00007610ff087816 */ /* 0x000fe40000000008 */
[----:B----4-:R-:W-:Y:S02]  /*1820*/  PRMT R12, RZ, 0x7610, R12 ;  /* 0x00007610ff0c7816 */ /* 0x010fe4000000000c */
[----:B-----5:R-:W-:Y:S01]  /*1830*/  PRMT R19, RZ, 0x7610, R19 ;  /* 0x00007610ff137816 */ /* 0x020fe20000000013 */
[----:B------:R-:W3:Y:S01]  /*1840*/  @!P0 LDG.E.U16 R17, [R72.64+0x240] ;  /* 0x0002401c48118981 */ /* 0x000ee2000c1e1500 */
[----:B0-----:R-:W-:Y:S02]  /*1850*/  PRMT R14, RZ, 0x7610, R14 ;  /* 0x00007610ff0e7816 */ /* 0x001fe4000000000e */
[----:B------:R-:W-:Y:S01]  /*1860*/  PRMT R21, RZ, 0x7610, R21 ;  /* 0x00007610ff157816 */ /* 0x000fe20000000015 */
[----:B------:R-:W4:Y:S01]  /*1870*/  @!P1 LDG.E.U16 R8, [R72.64+0x280] ;  /* 0x0002801c48089981 */ /* 0x000f22000c1e1500 */
[----:B------:R-:W-:-:S03]  /*1880*/  PRMT R16, RZ, 0x7610, R16 ;  /* 0x00007610ff107816 */ /* 0x000fc60000000010 */
[----:B------:R-:W5:Y:S04]  /*1890*/  @!P2 LDG.E.U16 R12, [R72.64+0x2c0] ;  /* 0x0002c01c480ca981 */ /* 0x000f68000c1e1500 */
[----:B------:R-:W4:Y:S04]  /*18a0*/  @!P3 LDG.E.U16 R19, [R72.64+0x300] ;  /* 0x0003001c4813b981 */ /* 0x000f28000c1e1500 */
[----:B------:R-:W5:Y:S04]  /*18b0*/  @!P4 LDG.E.U16 R14, [R72.64+0x340] ;  /* 0x0003401c480ec981 */ /* 0x000f68000c1e1500 */
[----:B------:R-:W5:Y:S04]  /*18c0*/  @!P5 LDG.E.U16 R21, [R72.64+0x380] ;  /* 0x0003801c4815d981 */ /* 0x000f68000c1e1500 */
[----:B------:R-:W5:Y:S01]  /*18d0*/  @!P6 LDG.E.U16 R16, [R72.64+0x3c0] ;  /* 0x0003c01c4810e981 */ /* 0x000f62000c1e1500 */
        /* <DEDUP_REMOVED lines=25> */
[----:B------:R-:W-:Y:S01]  /*1a70*/  PRMT R32, RZ, 0x7610, R32 ;  /* 0x00007610ff207816 */ /* 0x000fe20000000020 */
[----:B--2---:R-:W-:Y:S04]  /*1a80*/  STS.U16 [R162], R3 ;  /* 0x00000003a2007388 */ /* 0x004fe80000000400 */
        /* <DEDUP_REMOVED lines=10> */
[----:B-----5:R-:W-:Y:S04]  /*1b30*/  STS.U16 [R147+0x2c0], R12 ;  /* 0x0002c00c93007388 */ /* 0x020fe80000000400 */
        /* <DEDUP_REMOVED lines=24> */
[----:B------:R-:W-:Y:S02]  /*1cc0*/  ISETP.NE.AND P0, PT, R20, RZ, PT ;  /* 0x000000ff1400720c */ /* 0x000fe40003f05270 */
[----:B------:R-:W-:Y:S01]  /*1cd0*/  PRMT R21, RZ, 0x7610, R21 ;  /* 0x00007610ff157816 */ /* 0x000fe20000000015 */
[----:B------:R0:W5:Y:S04]  /*1ce0*/  @!P3 LDG.E.U16 R33, [R10.64+0x300] ;  /* 0x0003001c0a21b981 */ /* 0x000168000c1e1500 */
[----:B------:R0:W5:Y:S04]  /*1cf0*/  @!P5 LDG.E.U16 R35, [R10.64+0x380] ;  /* 0x0003801c0a23d981 */ /* 0x000168000c1e1500 */
[----:B------:R0:W5:Y:S04]  /*1d00*/  @!P6 LDG.E.U16 R32, [R10.64+0x3c0] ;  /* 0x0003c01c0a20e981 */ /* 0x000168000c1e1500 */
[----:B------:R0:W5:Y:S01]  /*1d10*/  @!P0 LDG.E.U16 R16, [R10.64+0x40] ;  /* 0x0000401c0a108981 */ /* 0x000162000c1e1500 */
[----:B------:R-:W-:-:S02]  /*1d20*/  ISETP.NE.AND P0, PT, R22, RZ, PT ;  /* 0x000000ff1600720c */ /* 0x000fc40003f05270 */
[----:B------:R-:W-:-:S11]  /*1d30*/  PRMT R20, RZ, 0x7610, R20 ;  /* 0x00007610ff147816 */ /* 0x000fd60000000014 */
[----:B------:R0:W5:Y:S01]  /*1d40*/  @!P0 LDG.E.U16 R21, [R10.64+0x80] ;  /* 0x0000801c0a158981 */ /* 0x000162000c1e1500 */
[----:B------:R-:W-:-:S13]  /*1d50*/  ISETP.NE.AND P0, PT, R24, RZ, PT ;  /* 0x000000ff1800720c */ /* 0x000fda0003f05270 */
        /* <DEDUP_REMOVED lines=14> */
[----:B------:R-:W-:Y:S02]  /*1e40*/  PRMT R26, RZ, 0x7610, R26 ;  /* 0x00007610ff1a7816 */ /* 0x000fe4000000001a */
[----:B------:R-:W-:Y:S02]  /*1e50*/  PRMT R28, RZ, 0x7610, R28 ;  /* 0x00007610ff1c7816 */ /* 0x000fe4000000001c */
[----:B------:R-:W-:Y:S02]  /*1e60*/  PRMT R30, RZ, 0x7610, R30 ;  /* 0x00007610ff1e7816 */ /* 0x000fe4000000001e */
[----:B------:R0:W5:Y:S04]  /*1e70*/  @!P1 LDG.E.U16 R26, [R10.64+0x280] ;  /* 0x0002801c0a1a9981 */ /* 0x000168000c1e1500 */
[----:B------:R0:W5:Y:S04]  /*1e80*/  @!P2 LDG.E.U16 R28, [R10.64+0x2c0] ;  /* 0x0002c01c0a1ca981 */ /* 0x000168000c1e1500 */
[----:B------:R0:W5:Y:S01]  /*1e90*/  @!P0 LDG.E.U16 R24, [R10.64+0x200] ;  /* 0x0002001c0a188981 */ /* 0x000162000c1e1500 */
[----:B------:R-:W-:-:S02]  /*1ea0*/  ISETP.NE.AND P0, PT, R31, RZ, PT ;  /* 0x000000ff1f00720c */ /* 0x000fc40003f05270 */
[----:B------:R-:W-:Y:S01]  /*1eb0*/  PRMT R31, RZ, 0x7610, R31 ;  /* 0x00007610ff1f7816 */ /* 0x000fe2000000001f */
[----:B------:R0:W5:Y:S10]  /*1ec0*/  @!P4 LDG.E.U16 R30, [R10.64+0x340] ;  /* 0x0003401c0a1ec981 */ /* 0x000174000c1e1500 */
[----:B------:R0:W5:Y:S02]  /*1ed0*/  @!P0 LDG.E.U16 R31, [R10.64+0x240] ;  /* 0x0002401c0a1f8981 */ /* 0x000164000c1e1500 */
[----:B0-----:R-:W-:-:S02]  /*1ee0*/  HADD2.F32 R11, -RZ, R110.H0_H0 ;  /* 0x2000006eff0b7230 */ /* 0x001fc40000004100 */
        /* <DEDUP_REMOVED lines=12> */
[----:B------:R-:W-:Y:S01]  /*1fb0*/  FADD.FTZ R36, R17, UR5 ;  /* 0x0000000511247e21 */ /* 0x000fe20008010000 */
[----:B------:R-:W-:Y:S01]  /*1fc0*/  BSSY B0, `(.L_x_702) ;  /* 0x0000068000007945 */ /* 0x000fe20003800000 */
[----:B------:R-:W-:Y:S01]  /*1fd0*/  FSETP.GTU.FTZ.AND P3, PT, R39, 20, PT ;  /* 0x41a000002700780b */ /* 0x000fe20003f7c000 */
[----:B------:R-:W-:Y:S01]  /*1fe0*/  HADD2.F32 R12, -RZ, R59.H0_H0 ;  /* 0x2000003bff0c7230 */ /* 0x000fe20000004100 */
[----:B------:R-:W-:Y:S01]  /*1ff0*/  FSETP.GTU.FTZ.AND P2, PT, R38, 20, PT ;  /* 0x41a000002600780b */ /* 0x000fe20003f5c000 */
[----:B------:R-:W-:Y:S01]  /*2000*/  HADD2.F32 R19, -RZ, R19.H0_H0 ;  /* 0x20000013ff137230 */ /* 0x000fe20000004100 */
[----:B------:R-:W-:Y:S02]  /*2010*/  FSETP.GTU.FTZ.AND P1, PT, R37, 20, PT ;  /* 0x41a000002500780b */ /* 0x000fe40003f3c000 */
[----:B------:R-:W-:Y:S01]  /*2020*/  FSETP.GTU.FTZ.AND P0, PT, R36, 20, PT ;  /* 0x41a000002400780b */ /* 0x000fe20003f1c000 */
[----:B-----5:R-:W-:Y:S04]  /*2030*/  STS.U16 [R162], R23 ;  /* 0x00000017a2007388 */ /* 0x020fe80000000400 */
[----:B------:R0:W-:Y:S04]  /*2040*/  STS.U16 [R161+0x40], R16 ;  /* 0x00004010a1007388 */ /* 0x0001e80000000400 */
[----:B------:R-:W-:Y:S04]  /*2050*/  STS.U16 [R160+0x80], R21 ;  /* 0x00008015a0007388 */ /* 0x000fe80000000400 */
[----:B------:R1:W-:Y:S04]  /*2060*/  STS.U16 [R159+0xc0], R20 ;  /* 0x0000c0149f007388 */ /* 0x0003e80000000400 */
        /* <DEDUP_REMOVED lines=13> */
[----:B------:R-:W2:Y:S04]  /*2140*/  LDS.U16 R52, [R68] ;  /* 0x0000000044347984 */ /* 0x000ea80000000400 */
[----:B------:R-:W3:Y:S04]  /*2150*/  LDS.U16 R51, [R68+0x2] ;  /* 0x0000020044337984 */ /* 0x000ee80000000400 */
[----:B------:R-:W4:Y:S04]  /*2160*/  LDS.U16 R50, [R68+0x4] ;  /* 0x0000040044327984 */ /* 0x000f280000000400 */
[----:B------:R-:W5:Y:S04]  /*2170*/  LDS.U16 R49, [R68+0x6] ;  /* 0x0000060044317984 */ /* 0x000f680000000400 */
[----:B------:R-:W5:Y:S04]  /*2180*/  LDS.U16 R48, [R68+0x8] ;  /* 0x0000080044307984 */ /* 0x000f680000000400 */
[----:B------:R-:W5:Y:S04]  /*2190*/  LDS.U16 R47, [R68+0xa] ;  /* 0x00000a00442f7984 */ /* 0x000f680000000400 */
[----:B------:R-:W5:Y:S01]  /*21a0*/  LDS.U16 R46, [R68+0xc] ;  /* 0x00000c00442e7984 */ /* 0x000f620000000400 */
[----:B0-----:R-:W-:-:S03]  /*21b0*/  HADD2.F32 R16, -RZ, R67.H0_H0 ;  /* 0x20000043ff107230 */ /* 0x001fc60000004100 */
[----:B------:R-:W0:Y:S01]  /*21c0*/  LDS.U16 R45, [R68+0xe] ;  /* 0x00000e00442d7984 */ /* 0x000e220000000400 */
[----:B-1----:R-:W-:-:S03]  /*21d0*/  HADD2.F32 R20, -RZ, R66.H0_H0 ;  /* 0x20000042ff147230 */ /* 0x002fc60000004100 */
[----:B------:R-:W1:Y:S04]  /*21e0*/  LDS.U16 R34, [R68+0x10] ;  /* 0x0000100044227984 */ /* 0x000e680000000400 */
[----:B------:R-:W0:Y:S01]  /*21f0*/  LDS.U16 R32, [R68+0x12] ;  /* 0x0000120044207984 */ /* 0x000e220000000400 */
[----:B--2---:R-:W-:-:S03]  /*2200*/  HADD2.F32 R52, -RZ, R52.H0_H0 ;  /* 0x20000034ff347230 */ /* 0x004fc60000004100 */
        /* <DEDUP_REMOVED lines=9> */
[----:B------:R-:W-:-:S02]  /*22a0*/  FFMA.FTZ R20, R50, R20, R11 ;  /* 0x0000001432147223 */ /* 0x000fc4000001000b */
[----:B------:R2:W2:Y:S02]  /*22b0*/  LDS.U16 R24, [R68+0x1a] ;  /* 0x00001a0044187984 */ /* 0x0004a40000000400 */
[----:B------:R-:W-:Y:S02]  /*22c0*/  FFMA.FTZ R11, R49, R10, R20 ;  /* 0x0000000a310b7223 */ /* 0x000fe40000010014 */
[----:B------:R0:W2:Y:S04]  /*22d0*/  LDS.U16 R22, [R68+0x1c] ;  /* 0x00001c0044167984 */ /* 0x0000a80000000400 */
[----:B------:R0:W2:Y:S01]  /*22e0*/  LDS.U16 R20, [R68+0x1e] ;  /* 0x00001e0044147984 */ /* 0x0000a20000000400 */
[----:B------:R-:W-:Y:S02]  /*22f0*/  HADD2.F32 R16, -RZ, R64.H0_H0 ;  /* 0x20000040ff107230 */ /* 0x000fe40000004100 */
[----:B------:R-:W-:-:S02]  /*2300*/  HADD2.F32 R48, -RZ, R48.H0_H0 ;  /* 0x20000030ff307230 */ /* 0x000fc40000004100 */
[----:B------:R-:W-:Y:S02]  /*2310*/  HADD2.F32 R10, -RZ, R63.H0_H0 ;  /* 0x2000003fff0a7230 */ /* 0x000fe40000004100 */
[----:B------:R-:W-:Y:S01]  /*2320*/  HADD2.F32 R47, -RZ, R47.H0_H0 ;  /* 0x2000002fff2f7230 */ /* 0x000fe20000004100 */
[----:B------:R-:W-:Y:S01]  /*2330*/  FFMA.FTZ R16, R48, R16, R11 ;  /* 0x0000001030107223 */ /* 0x000fe2000001000b */
[----:B------:R-:W-:-:S03]  /*2340*/  HADD2.F32 R46, -RZ, R46.H0_H0 ;  /* 0x2000002eff2e7230 */ /* 0x000fc60000004100 */
[----:B------:R-:W-:Y:S01]  /*2350*/  FFMA.FTZ R11, R47, R10, R16 ;  /* 0x0000000a2f0b7223 */ /* 0x000fe20000010010 */
[----:B------:R-:W-:Y:S02]  /*2360*/  HADD2.F32 R10, -RZ, R62.H0_H0 ;  /* 0x2000003eff0a7230 */ /* 0x000fe40000004100 */
[----:B------:R-:W-:Y:S02]  /*2370*/  HADD2.F32 R16, -RZ, R61.H0_H0 ;  /* 0x2000003dff107230 */ /* 0x000fe40000004100 */
[----:B0-----:R-:W-:Y:S01]  /*2380*/  HADD2.F32 R45, -RZ, R45.H0_H0 ;  /* 0x2000002dff2d7230 */ /* 0x001fe20000004100 */
[----:B------:R-:W-:Y:S01]  /*2390*/  FFMA.FTZ R10, R46, R10, R11 ;  /* 0x0000000a2e0a7223 */ /* 0x000fe2000001000b */
[----:B-1----:R-:W-:Y:S01]  /*23a0*/  HADD2.F32 R34, -RZ, R34.H0_H0 ;  /* 0x20000022ff227230 */ /* 0x002fe20000004100 */
[----:B------:R-:W-:Y:S02]  /*23b0*/  IMAD.MOV.U32 R21, RZ, RZ, c[0x0][0x16c] ;  /* 0x00005b00ff157624 */ /* 0x000fe400078e00ff */
[----:B------:R-:W-:Y:S01]  /*23c0*/  FFMA.FTZ R11, R45, R16, R10 ;  /* 0x000000102d0b7223 */ /* 0x000fe2000001000a */
[----:B------:R-:W-:Y:S01]  /*23d0*/  HADD2.F32 R10, -RZ, R60.H0_H0 ;  /* 0x2000003cff0a7230 */ /* 0x000fe20000004100 */
[----:B------:R-:W-:Y:S01]  /*23e0*/  FADD.FTZ R35, R14, UR5 ;  /* 0x000000050e237e21 */ /* 0x000fe20008010000 */
[----:B------:R-:W-:Y:S01]  /*23f0*/  ISETP.GE.AND P5, PT, R21, 0x1, PT ;  /* 0x000000011500780c */ /* 0x000fe20003fa6270 */
[----:B------:R-:W-:Y:S01]  /*2400*/  FADD.FTZ R33, R18, UR5 ;  /* 0x0000000512217e21 */ /* 0x000fe20008010000 */
[----:B------:R-:W-:Y:S01]  /*2410*/  HADD2.F32 R32, -RZ, R32.H0_H0 ;  /* 0x20000020ff207230 */ /* 0x000fe20000004100 */
[----:B------:R-:W-:Y:S01]  /*2420*/  FFMA.FTZ R13, R34, R10, R11 ;  /* 0x0000000a220d7223 */ /* 0x000fe2000001000b */
[----:B------:R-:W-:Y:S01]  /*2430*/  FSETP.GTU.FTZ.AND P6, PT, R35, 20, PT ;  /* 0x41a000002300780b */ /* 0x000fe20003fdc000 */
[----:B------:R-:W-:Y:S07]  /*2440*/  @P4 BRA `(.L_x_703) ;  /* 0x000001f000004947 */ /* 0x000fee0003800000 */
[----:B---34-:R-:W-:Y:S01]  /*2450*/  FMUL.FTZ R44, R44, 1.4426950216293334961 ;  /* 0x3fb8aa3b2c2c7820 */ /* 0x018fe20000410000 */
        /* <DEDUP_REMOVED lines=30> */
.L_x_703:
[----:B---34-:R-:W-:Y:S05]  /*2640*/  BSYNC B0 ;  /* 0x0000000000007941 */ /* 0x018fea0003800000 */
.L_x_702:
        /* <DEDUP_REMOVED lines=39> */
.L_x_705:
[----:B------:R-:W-:Y:S05]  /*28c0*/  BSYNC B0 ;  /* 0x0000000000007941 */ /* 0x000fea0003800000 */
.L_x_704:
        /* <DEDUP_REMOVED lines=39> */
.L_x_707:
[----:B------:R-:W-:Y:S05]  /*2b40*/  BSYNC B0 ;  /* 0x0000000000007941 */ /* 0x000fea0003800000 */
.L_x_706:
        /* <DEDUP_REMOVED lines=39> */
.L_x_709:
[----:B------:R-:W-:Y:S05]  /*2dc0*/  BSYNC B0 ;  /* 0x0000000000007941 */ /* 0x000fea0003800000 */
.L_x_708:
[----:B------:R-:W-:Y:S01]  /*2dd0*/  BSSY B0, `(.L_x_710) ;  /* 0x0000027000007945 */ /* 0x000fe20003800000 */
[----:B------:R-:W-:Y:S01]  /*2de0*/  FSETP.GTU.FTZ.AND P1, PT, R27, 20, PT ;  /* 0x41a000001b00780b */ /* 0x000fe20003f3c000 */
[----:B------:R-:W-:Y:S01]  /*2df0*/  FFMA.FTZ R9, R26, R9, R11 ;  /* 0x000000091a097223 */ /* 0x000fe2000001000b */
[----:B------:R-:W-:Y:S01]  /*2e00*/  HADD2.F32 R8, -RZ, R55.H0_H0 ;  /* 0x20000037ff087230 */ /* 0x000fe20000004100 */
[----:B------:R-:W-:Y:S01]  /*2e10*/  FADD.FTZ R25, R25, UR5 ;  /* 0x0000000519197e21 */ /* 0x000fe20008010000 */
[----:B------:R-:W-:Y:S02]  /*2e20*/  HADD2.F32 R23, -RZ, R5.H0_H0 ;  /* 0x20000005ff177230 */ /* 0x000fe40000004100 */
[----:B--2---:R-:W-:Y:S01]  /*2e30*/  HADD2.F32 R24, -RZ, R24.H0_H0 ;  /* 0x20000018ff187230 */ /* 0x004fe20000004100 */
        /* <DEDUP_REMOVED lines=32> */
.L_x_711:
[----:B------:R-:W-:Y:S05]  /*3040*/  BSYNC B0 ;  /* 0x0000000000007941 */ /* 0x000fea0003800000 */
.L_x_710:
        /* <DEDUP_REMOVED lines=39> */
.L_x_713:
[----:B------:R-:W-:Y:S05]  /*32c0*/  BSYNC B0 ;  /* 0x0000000000007941 */ /* 0x000fea0003800000 */
.L_x_712:
        /* <DEDUP_REMOVED lines=38> */
.L_x_715:
[----:B------:R-:W-:Y:S05]  /*3530*/  BSYNC B0 ;  /* 0x0000000000007941 */ /* 0x000fea0003800000 */
.L_x_714:
        /* <DEDUP_REMOVED lines=39> */
.L_x_717:
[----:B------:R-:W-:Y:S05]  /*37b0*/  BSYNC B0 ;  /* 0x0000000000007941 */ /* 0x000fea0003800000 */
.L_x_716:
        /* <DEDUP_REMOVED lines=38> */
.L_x_719:
[----:B------:R-:W-:Y:S05]  /*3a20*/  BSYNC B0 ;  /* 0x0000000000007941 */ /* 0x000fea0003800000 */
.L_x_718:
        /* <DEDUP_REMOVED lines=39> */
.L_x_721:
[----:B------:R-:W-:Y:S05]  /*3ca0*/  BSYNC B0 ;  /* 0x0000000000007941 */ /* 0x000fea0003800000 */
.L_x_720:
[----:B------:R-:W-:Y:S01]  /*3cb0*/  BSSY B0, `(.L_x_722) ;  /* 0x0000025000007945 */ /* 0x000fe20003800000 */
[----:B------:R-:W-:Y:S01]  /*3cc0*/  FSETP.GTU.FTZ.AND P1, PT, R8, 20, PT ;  /* 0x41a000000800780b */ /* 0x000fe20003f3c000 */
[----:B------:R-:W-:Y:S01]  /*3cd0*/  CS2R R6, SRZ ;  /* 0x0000000000067805 */ /* 0x000fe2000001ff00 */
[----:B0-----:R-:W-:Y:S01]  /*3ce0*/  CS2R R4, SRZ ;  /* 0x0000000000047805 */ /* 0x001fe2000001ff00 */
[----:B------:R-:W-:Y:S01]  /*3cf0*/  CS2R R2, SRZ ;  /* 0x0000000000027805 */ /* 0x000fe2000001ff00 */
        /* <DEDUP_REMOVED lines=32> */
.L_x_723:
[----:B------:R-:W-:Y:S05]  /*3f00*/  BSYNC B0 ;  /* 0x0000000000007941 */ /* 0x000fea0003800000 */
.L_x_722:
        /* <DEDUP_REMOVED lines=33> */
.L_x_725:
[----:B------:R-:W-:Y:S05]  /*4120*/  BSYNC B0 ;  /* 0x0000000000007941 */ /* 0x000fea0003800000 */
.L_x_724:
        /* <DEDUP_REMOVED lines=33> */
.L_x_727:
[----:B------:R-:W-:Y:S05]  /*4340*/  BSYNC B0 ;  /* 0x0000000000007941 */ /* 0x000fea0003800000 */
.L_x_726:
        /* <DEDUP_REMOVED lines=33> */
.L_x_729:
[----:B------:R-:W-:Y:S05]  /*4560*/  BSYNC B0 ;  /* 0x0000000000007941 */ /* 0x000fea0003800000 */
.L_x_728:
        /* <DEDUP_REMOVED lines=33> */
.L_x_731:
[----:B------:R-:W-:Y:S05]  /*4780*/  BSYNC B0 ;  /* 0x0000000000007941 */ /* 0x000fea0003800000 */
.L_x_730:
        /* <DEDUP_REMOVED lines=33> */
.L_x_733:
[----:B------:R-:W-:Y:S05]  /*49a0*/  BSYNC B0 ;  /* 0x0000000000007941 */ /* 0x000fea0003800000 */
.L_x_732:
[----:B------:R-:W-:Y:S01]  /*49b0*/  BAR.SYNC.DEFER_BLOCKING 0x0 ;  /* 0x0000000000007b1d */ /* 0x000fe20000010000 */
[----:B------:R-:W-:Y:S02]  /*49c0*/  IMAD.MOV.U32 R0, RZ, RZ, RZ ;  /* 0x000000ffff007224 */ /* 0x000fe400078e00ff */
        /* <DEDUP_REMOVED lines=19> */
[----:B------:R-:W-:Y:S01]  /*4b00*/  CS2R R16, SRZ ;  /* 0x0000000000107805 */ /* 0x000fe2000001ff00 */
[----:B------:R-:W-:Y:S01]  /*4b10*/  HFMA2.MMA R9, -RZ, RZ, 0, 0 ;  /* 0x00000000ff097435 */ /* 0x000fe200000001ff */
[----:B------:R-:W-:Y:S01]  /*4b20*/  ULEA.HI UR9, UR27, UR27, URZ, 0x1 ;  /* 0x0000001b1b097291 */ /* 0x000fe2000f8f083f */
[----:B------:R-:W-:Y:S01]  /*4b30*/  CS2R R14, SRZ ;  /* 0x00000000000e7805 */ /* 0x000fe2000001ff00 */
[----:B------:R-:W-:Y:S01]  /*4b40*/  MOV R12, RZ ;  /* 0x000000ff000c7202 */ /* 0x000fe20000000f00 */
[----:B------:R-:W-:Y:S01]  /*4b50*/  CS2R R10, SRZ ;  /* 0x00000000000a7805 */ /* 0x000fe2000001ff00 */
[----:B------:R-:W-:Y:S01]  /*4b60*/  ULOP3.LUT UR9, UR9, 0xfffffe, URZ, 0xc0, !UPT ;  /* 0x00fffffe09097892 */ /* 0x000fe2000f8ec03f */
[----:B------:R-:W-:Y:S01]  /*4b70*/  CS2R R6, SRZ ;  /* 0x0000000000067805 */ /* 0x000fe2000001ff00 */
[----:B------:R-:W-:Y:S01]  /*4b80*/  CS2R R4, SRZ ;  /* 0x0000000000047805 */ /* 0x000fe2000001ff00 */
[----:B------:R-:W-:Y:S01]  /*4b90*/  CS2R R2, SRZ ;  /* 0x0000000000027805 */ /* 0x000fe2000001ff00 */
[----:B------:R-:W-:Y:S01]  /*4ba0*/  IMAD.MOV.U32 R0, RZ, RZ, RZ ;  /* 0x000000ffff007224 */ /* 0x000fe200078e00ff */
[----:B------:R-:W-:-:S02]  /*4bb0*/  UIADD3 UR27, UR27, -UR9, URZ ;  /* 0x800000091b1b7290 */ /* 0x000fc4000fffe03f */
[----:B------:R-:W-:Y:S02]  /*4bc0*/  UMOV UR7, URZ ;  /* 0x0000003f00077c82 */ /* 0x000fe40008000000 */
[----:B------:R-:W-:Y:S02]  /*4bd0*/  UMOV UR8, URZ ;  /* 0x0000003f00087c82 */ /* 0x000fe40008000000 */
[----:B------:R-:W-:Y:S02]  /*4be0*/  UMOV UR9, URZ ;  /* 0x0000003f00097c82 */ /* 0x000fe40008000000 */
.L_x_782:
[----:B------:R-:W-:Y:S01]  /*4bf0*/  USHF.R.S32.HI UR40, URZ, 0x1f, UR7 ;  /* 0x0000001f3f287899 */ /* 0x000fe20008011407 */
[--C-:B------:R-:W-:Y:S01]  /*4c00*/  SHF.R.S32.HI R71, RZ, 0x1f, R70.reuse ;  /* 0x0000001fff477819 */ /* 0x100fe20000011446 */
[----:B------:R-:W-:Y:S01]  /*4c10*/  ULDC UR43, c[0x0][0x168] ;  /* 0x00005a00002b7ab9 */ /* 0x000fe20000000800 */
[----:B------:R-:W-:Y:S01]  /*4c20*/  MOV R43, UR7 ;  /* 0x00000007002b7c02 */ /* 0x000fe20008000f00 */
[----:B------:R-:W-:Y:S01]  /*4c30*/  ULDC.64 UR36, c[0x0][0x1a0] ;  /* 0x0000680000247ab9 */ /* 0x000fe20000000a00 */
[C---:B------:R-:W-:Y:S01]  /*4c40*/  LOP3.LUT R40, R70.reuse, 0x20, RZ, 0xfc, !PT ;  /* 0x0000002046287812 */ /* 0x040fe200078efcff */
[----:B------:R-:W-:Y:S01]  /*4c50*/  UIADD3 UR43, -UR26, UR43, URZ ;  /* 0x0000002b1a2b7290 */ /* 0x000fe2000fffe13f */
[C---:B------:R-:W-:Y:S01]  /*4c60*/  LOP3.LUT R41, R70.reuse, 0x40, RZ, 0xfc, !PT ;  /* 0x0000004046297812 */ /* 0x040fe200078efcff */
[----:B------:R-:W-:Y:S01]  /*4c70*/  UIMAD UR36, UR40, UR36, URZ ;  /* 0x00000024282472a4 */ /* 0x000fe2000f8e023f */
[----:B------:R-:W-:Y:S01]  /*4c80*/  IMAD.WIDE.U32 R42, R43, c[0x0][0x1a0], R70 ;  /* 0x000068002b2a7a25 */ /* 0x000fe200078e0046 */
[C---:B------:R-:W-:Y:S01]  /*4c90*/  LOP3.LUT R74, R70.reuse, 0x60, RZ, 0xfc, !PT ;  /* 0x00000060464a7812 */ /* 0x040fe200078efcff */
[----:B------:R-:W-:Y:S01]  /*4ca0*/  ULDC.64 UR38, c[0x0][0x180] ;  /* 0x0000600000267ab9 */ /* 0x000fe20000000a00 */
[C---:B------:R-:W-:Y:S01]  /*4cb0*/  ISETP.GE.AND P2, PT, R70.reuse, UR43, PT ;  /* 0x0000002b46007c0c */ /* 0x040fe2000bf46270 */
[----:B------:R-:W-:Y:S01]  /*4cc0*/  UIMAD UR36, UR7, UR37, UR36 ;  /* 0x00000025072472a4 */ /* 0x000fe2000f8e0224 */
[----:B------:R-:W-:Y:S01]  /*4cd0*/  LOP3.LUT R75, R70, 0xa0, RZ, 0xfc, !PT ;  /* 0x000000a0464b7812 */ /* 0x000fe200078efcff */
[----:B------:R-:W-:Y:S01]  /*4ce0*/  UIMAD UR41, UR11, UR38, URZ ;  /* 0x000000260b2972a4 */ /* 0x000fe2000f8e023f */
[----:B------:R-:W-:-:S02]  /*4cf0*/  ISETP.GE.AND P1, PT, R40, UR43, PT ;  /* 0x0000002b28007c0c */ /* 0x000fc4000bf26270 */
[----:B------:R-:W-:Y:S02]  /*4d00*/  ISETP.GE.AND P0, PT, R41, UR43, PT ;  /* 0x0000002b29007c0c */ /* 0x000fe4000bf06270 */
[----:B------:R-:W-:Y:S02]  /*4d10*/  IADD3 R41, R43, UR36, RZ ;  /* 0x000000242b297c10 */ /* 0x000fe4000fffe0ff */
[----:B------:R-:W-:Y:S02]  /*4d20*/  LEA R40, P3, R42, UR23, 0x1 ;  /* 0x000000172a287c11 */ /* 0x000fe4000f8608ff */
[----:B------:R-:W-:Y:S01]  /*4d30*/  ISETP.GE.AND P4, PT, R74, UR43, PT ;  /* 0x0000002b4a007c0c */ /* 0x000fe2000bf86270 */
[----:B------:R-:W-:Y:S01]  /*4d40*/  UIMAD.WIDE.U32 UR36, UR10, UR38, URZ ;  /* 0x000000260a2472a5 */ /* 0x000fe2000f8e003f */
[----:B------:R-:W-:Y:S01]  /*4d50*/  LOP3.LUT R74, R70, 0x80, RZ, 0xfc, !PT ;  /* 0x00000080464a7812 */ /* 0x000fe200078efcff */
[----:B------:R-:W-:Y:S01]  /*4d60*/  UIMAD UR41, UR10, UR39, UR41 ;  /* 0x000000270a2972a4 */ /* 0x000fe2000f8e0229 */
[----:B------:R-:W-:-:S02]  /*4d70*/  ISETP.GE.AND P5, PT, R75, UR43, PT ;  /* 0x0000002b4b007c0c */ /* 0x000fc4000bfa6270 */
[----:B------:R-:W-:Y:S01]  /*4d80*/  PRMT R75, RZ, 0x7610, R75 ;  /* 0x00007610ff4b7816 */ /* 0x000fe2000000004b */
[----:B------:R-:W-:Y:S01]  /*4d90*/  ULDC.64 UR38, c[0x0][0x188] ;  /* 0x0000620000267ab9 */ /* 0x000fe20000000a00 */
[----:B------:R-:W-:Y:S01]  /*4da0*/  LEA.HI.X R41, R42, UR24, R41, 0x1, P3 ;  /* 0x000000182a297c11 */ /* 0x000fe200098f0c29 */
[----:B------:R-:W-:Y:S01]  /*4db0*/  UIMAD UR42, UR40, UR38, URZ ;  /* 0x00000026282a72a4 */ /* 0x000fe2000f8e023f */
[----:B------:R-:W-:Y:S01]  /*4dc0*/  ISETP.GE.AND P6, PT, R74, UR43, PT ;  /* 0x0000002b4a007c0c */ /* 0x000fe2000bfc6270 */
[----:B------:R-:W-:Y:S01]  /*4dd0*/  UIADD3 UR37, UR37, UR41, URZ ;  /* 0x0000002925257290 */ /* 0x000fe2000fffe03f */
[----:B------:R-:W-:Y:S01]  /*4de0*/  LOP3.LUT R42, R70, 0xe0, RZ, 0xfc, !PT ;  /* 0x000000e0462a7812 */ /* 0x000fe200078efcff */
[----:B------:R0:W2:Y:S01]  /*4df0*/  @!P2 LDG.E.U16 R75, [R40.64] ;  /* 0x0000001c284ba981 */ /* 0x0000a2000c1e1500 */
[----:B------:R-:W-:Y:S01]  /*4e00*/  PRMT R77, RZ, 0x7610, R77 ;  /* 0x00007610ff4d7816 */ /* 0x000fe2000000004d */
[----:B------:R-:W-:Y:S01]  /*4e10*/  UIMAD UR42, UR7, UR39, UR42 ;  /* 0x00000027072a72a4 */ /* 0x000fe2000f8e022a */
[----:B------:R-:W-:Y:S01]  /*4e20*/  ISETP.GE.AND P2, PT, R42, UR43, PT ;  /* 0x0000002b2a007c0c */ /* 0x000fe2000bf46270 */
[----:B------:R-:W-:Y:S01]  /*4e30*/  UIMAD.WIDE.U32 UR38, UR7, UR38, UR36 ;  /* 0x00000026072672a5 */ /* 0x000fe2000f8e0024 */
[----:B------:R-:W-:-:S02]  /*4e40*/  LOP3.LUT R43, R70, 0xc0, RZ, 0xfc, !PT ;  /* 0x000000c0462b7812 */ /* 0x000fc400078efcff */
[----:B------:R-:W-:Y:S01]  /*4e50*/  LOP3.LUT R42, R70, 0x120, RZ, 0xfc, !PT ;  /* 0x00000120462a7812 */ /* 0x000fe200078efcff */
[----:B------:R0:W3:Y:S01]  /*4e60*/  @!P0 LDG.E.U16 R77, [R40.64+0x80] ;  /* 0x0000801c284d8981 */ /* 0x0000e2000c1e1500 */
[----:B------:R-:W-:Y:S01]  /*4e70*/  PRMT R74, RZ, 0x7610, R74 ;  /* 0x00007610ff4a7816 */ /* 0x000fe2000000004a */
[----:B------:R-:W-:Y:S01]  /*4e80*/  ULDC.64 UR36, c[0x0][0x220] ;  /* 0x0000880000247ab9 */ /* 0x000fe20000000a00 */
[----:B------:R-:W-:Y:S01]  /*4e90*/  PRMT R79, RZ, 0x7610, R79 ;  /* 0x00007610ff4f7816 */ /* 0x000fe2000000004f */
[----:B------:R-:W-:Y:S01]  /*4ea0*/  UIADD3 UR39, UR39, UR42, URZ ;  /* 0x0000002a27277290 */ /* 0x000fe2000fffe03f */
[----:B------:R-:W-:Y:S01]  /*4eb0*/  ISETP.GE.AND P3, PT, R43, UR43, PT ;  /* 0x0000002b2b007c0c */ /* 0x000fe2000bf66270 */
[----:B------:R-:W-:Y:S01]  /*4ec0*/  ULEA UR36, UP0, UR38, UR36, 0x2 ;  /* 0x0000002426247291 */ /* 0x000fe2000f80103f */
[----:B------:R-:W-:Y:S01]  /*4ed0*/  ISETP.GE.AND P0, PT, R42, UR43, PT ;  /* 0x0000002b2a007c0c */ /* 0x000fe2000bf06270 */
[----:B------:R0:W4:Y:S01]  /*4ee0*/  @!P1 LDG.E.U16 R74, [R40.64+0x40] ;  /* 0x0000401c284a9981 */ /* 0x000122000c1e1500 */
[----:B------:R-:W-:-:S02]  /*4ef0*/  LOP3.LUT R43, R70, 0x100, RZ, 0xfc, !PT ;  /* 0x00000100462b7812 */ /* 0x000fc400078efcff */
[----:B------:R-:W-:Y:S01]  /*4f00*/  LOP3.LUT R42, R70, 0x160, RZ, 0xfc, !PT ;  /* 0x00000160462a7812 */ /* 0x000fe200078efcff */
[----:B------:R0:W3:Y:S01]  /*4f10*/  @!P6 LDG.E.U16 R79, [R40.64+0x100] ;  /* 0x0001001c284fe981 */ /* 0x0000e2000c1e1500 */
[----:B------:R-:W-:Y:S02]  /*4f20*/  PRMT R76, RZ, 0x7610, R76 ;  /* 0x00007610ff4c7816 */ /* 0x000fe4000000004c */
        /* <DEDUP_REMOVED lines=9> */
[----:B------:R-:W-:-:S02]  /*4fc0*/  ISETP.GE.AND P4, PT, R43, UR43, PT ;  /* 0x0000002b2b007c0c */ /* 0x000fc4000bf86270 */
[----:B------:R-:W-:Y:S02]  /*4fd0*/  ISETP.GE.AND P5, PT, R42, UR43, PT ;  /* 0x0000002b2a007c0c */ /* 0x000fe4000bfa6270 */
[----:B------:R-:W-:Y:S02]  /*4fe0*/  MOV R42, UR36 ;  /* 0x00000024002a7c02 */ /* 0x000fe40008000f00 */
[----:B------:R-:W-:-:S05]  /*4ff0*/  MOV R43, UR37 ;  /* 0x00000025002b7c02 */ /* 0x000fca0008000f00 */
[----:B------:R1:W3:Y:S01]  /*5000*/  LDG.E R90, [R42.64] ;  /* 0x0000001c2a5a7981 */ /* 0x0002e2000c1e1900 */
[----:B------:R-:W-:Y:S02]  /*5010*/  PRMT R78, RZ, 0x7610, R78 ;  /* 0x00007610ff4e7816 */ /* 0x000fe4000000004e */
[----:B------:R-:W-:Y:S02]  /*5020*/  LOP3.LUT R80, R70, 0x1a0, RZ, 0xfc, !PT ;  /* 0x000001a046507812 */ /* 0x000fe400078efcff */
[----:B------:R-:W-:Y:S02]  /*5030*/  PRMT R83, RZ, 0x7610, R83 ;  /* 0x00007610ff537816 */ /* 0x000fe40000000053 */
[----:B------:R0:W3:Y:S01]  /*5040*/  @!P3 LDG.E.U16 R78, [R40.64+0x180] ;  /* 0x0001801c284eb981 */ /* 0x0000e2000c1e1500 */
[----:B------:R-:W-:Y:S02]  /*5050*/  ISETP.GE.AND P3, PT, R80, UR43, PT ;  /* 0x0000002b50007c0c */ /* 0x000fe4000bf66270 */
[----:B------:R-:W-:Y:S01]  /*5060*/  PRMT R80, RZ, 0x7610, R80 ;  /* 0x00007610ff507816 */ /* 0x000fe20000000050 */
[----:B------:R0:W3:Y:S01]  /*5070*/  @!P2 LDG.E.U16 R83, [R40.64+0x1c0] ;  /* 0x0001c01c2853a981 */ /* 0x0000e2000c1e1500 */
[----:B------:R-:W-:-:S02]  /*5080*/  LOP3.LUT R82, R70, 0x1c0, RZ, 0xfc, !PT ;  /* 0x000001c046527812 */ /* 0x000fc400078efcff */
[----:B------:R-:W-:Y:S02]  /*5090*/  LOP3.LUT R84, R70, 0x1e0, RZ, 0xfc, !PT ;  /* 0x000001e046547812 */ /* 0x000fe400078efcff */
[----:B------:R-:W-:Y:S01]  /*50a0*/  ISETP.GE.AND P2, PT, R82, UR43, PT ;  /* 0x0000002b52007c0c */ /* 0x000fe2000bf46270 */
[----:B------:R0:W3:Y:S01]  /*50b0*/  @!P1 LDG.E.U16 R80, [R40.64+0x200] ;  /* 0x0002001c28509981 */ /* 0x0000e2000c1e1500 */
[----:B------:R-:W-:Y:S02]  /*50c0*/  PRMT R85, RZ, 0x7610, R85 ;  /* 0x00007610ff557816 */ /* 0x000fe40000000055 */
[----:B------:R-:W-:Y:S02]  /*50d0*/  ISETP.GE.AND P1, PT, R84, UR43, PT ;  /* 0x0000002b54007c0c */ /* 0x000fe4000bf26270 */
[----:B------:R-:W-:Y:S02]  /*50e0*/  PRMT R82, RZ, 0x7610, R82 ;  /* 0x00007610ff527816 */ /* 0x000fe40000000052 */
[----:B------:R-:W-:Y:S01]  /*50f0*/  PRMT R84, RZ, 0x7610, R84 ;  /* 0x00007610ff547816 */ /* 0x000fe20000000054 */
[----:B------:R0:W3:Y:S04]  /*5100*/  @!P0 LDG.E.U16 R85, [R40.64+0x240] ;  /* 0x0002401c28558981 */ /* 0x0000e8000c1e1500 */
[----:B------:R0:W3:Y:S04]  /*5110*/  @!P4 LDG.E.U16 R82, [R40.64+0x280] ;  /* 0x0002801c2852c981 */ /* 0x0000e8000c1e1500 */
[----:B------:R0:W3:Y:S01]  /*5120*/  @!P6 LDG.E.U16 R84, [R40.64+0x2c0] ;  /* 0x0002c01c2854e981 */ /* 0x0000e2000c1e1500 */
[----:B------:R-:W-:-:S02]  /*5130*/  PRMT R87, RZ, 0x7610, R87 ;  /* 0x00007610ff577816 */ /* 0x000fc40000000057 */
[----:B------:R-:W-:Y:S02]  /*5140*/  PRMT R88, RZ, 0x7610, R88 ;  /* 0x00007610ff587816 */ /* 0x000fe40000000058 */
[----:B-1----:R-:W-:Y:S02]  /*5150*/  PRMT R43, RZ, 0x7610, R43 ;  /* 0x00007610ff2b7816 */ /* 0x002fe4000000002b */
[----:B------:R-:W-:Y:S01]  /*5160*/  PRMT R42, RZ, 0x7610, R42 ;  /* 0x00007610ff2a7816 */ /* 0x000fe2000000002a */
[----:B------:R0:W3:Y:S04]  /*5170*/  @!P5 LDG.E.U16 R87, [R40.64+0x300] ;  /* 0x0003001c2857d981 */ /* 0x0000e8000c1e1500 */
[----:B------:R0:W3:Y:S04]  /*5180*/  @!P3 LDG.E.U16 R88, [R40.64+0x340] ;  /* 0x0003401c2858b981 */ /* 0x0000e8000c1e1500 */
[----:B------:R0:W3:Y:S04]  /*5190*/  @!P2 LDG.E.U16 R43, [R40.64+0x380] ;  /* 0x0003801c282ba981 */ /* 0x0000e8000c1e1500 */
[----:B------:R0:W3:Y:S01]  /*51a0*/  @!P1 LDG.E.U16 R42, [R40.64+0x3c0] ;  /* 0x0003c01c282a9981 */ /* 0x0000e2000c1e1500 */
[----:B------:R-:W-:-:S02]  /*51b0*/  UIMAD UR41, UR11, UR38, URZ ;  /* 0x000000260b2972a4 */ /* 0x000fc4000f8e023f */
[----:B------:R-:W-:Y:S02]  /*51c0*/  UIMAD.WIDE.U32 UR36, UR10, UR38, URZ ;  /* 0x000000260a2472a5 */ /* 0x000fe4000f8e003f */
[----:B------:R-:W-:Y:S01]  /*51d0*/  UIMAD UR41, UR10, UR39, UR41 ;  /* 0x000000270a2972a4 */ /* 0x000fe2000f8e0229 */
[----:B------:R-:W-:Y:S02]  /*51e0*/  IMAD.U32 R86, RZ, RZ, UR25 ;  /* 0x00000019ff567e24 */ /* 0x000fe4000f8e00ff */
[----:B------:R-:W-:Y:S02]  /*51f0*/  ULDC.64 UR38, c[0x0][0x1c0] ;  /* 0x0000700000267ab9 */ /* 0x000fe40000000a00 */
[----:B------:R-:W-:Y:S01]  /*5200*/  UIADD3 UR37, UR37, UR41, URZ ;  /* 0x0000002925257290 */ /* 0x000fe2000fffe03f */
[C---:B------:R-:W-:Y:S01]  /*5210*/  LOP3.LUT P0, RZ, R69.reuse, 0x1f, RZ, 0xc0, !PT ;  /* 0x0000001f45ff7812 */ /* 0x040fe2000780c0ff */
[----:B------:R-:W-:Y:S01]  /*5220*/  UIMAD UR41, UR40, UR38, URZ ;  /* 0x00000026282972a4 */ /* 0x000fe2000f8e023f */
[----:B------:R-:W-:-:S02]  /*5230*/  ISETP.NE.AND P1, PT, R69, RZ, PT ;  /* 0x000000ff4500720c */ /* 0x000fc40003f25270 */
[----:B------:R-:W-:Y:S01]  /*5240*/  ISETP.LT.OR P0, PT, R86, 0x2, P0 ;  /* 0x000000025600780c */ /* 0x000fe20000701670 */
[----:B------:R-:W-:Y:S02]  /*5250*/  UIMAD UR41, UR7, UR39, UR41 ;  /* 0x00000027072972a4 */ /* 0x000fe4000f8e0229 */
[----:B------:R-:W-:-:S03]  /*5260*/  UIMAD.WIDE.U32 UR38, UR7, UR38, UR36 ;  /* 0x00000026072672a5 */ /* 0x000fc6000f8e0024 */
[----:B------:R-:W-:Y:S02]  /*5270*/  ULDC.64 UR36, c[0x0][0x230] ;  /* 0x00008c0000247ab9 */ /* 0x000fe40000000a00 */
[----:B------:R-:W-:Y:S02]  /*5280*/  UIADD3 UR39, UR39, UR41, URZ ;  /* 0x0000002927277290 */ /* 0x000fe4000fffe03f */
[----:B------:R-:W-:-:S04]  /*5290*/  ULEA UR36, UP0, UR38, UR36, 0x2 ;  /* 0x0000002426247291 */ /* 0x000fc8000f80103f */
[----:B------:R-:W-:Y:S01]  /*52a0*/  ULEA.HI.X UR37, UR38, UR37, UR39, 0x2, UP0 ;  /* 0x0000002526257291 */ /* 0x000fe200080f1427 */
[----:B------:R-:W-:Y:S02]  /*52b0*/  MOV R89, c[0x0][0x16c] ;  /* 0x00005b0000597a02 */ /* 0x000fe40000000f00 */
[----:B------:R-:W-:Y:S02]  /*52c0*/  @!P0 IADD3 R86, R86, -0x2, RZ ;  /* 0xfffffffe56568810 */ /* 0x000fe40007ffe0ff */
[----:B0-----:R-:W-:Y:S01]  /*52d0*/  MOV R40, UR36 ;  /* 0x0000002400287c02 */ /* 0x001fe20008000f00 */
[----:B------:R-:W-:Y:S02]  /*52e0*/  IMAD.U32 R41, RZ, RZ, UR37 ;  /* 0x00000025ff297e24 */ /* 0x000fe4000f8e00ff */
[----:B------:R-:W-:Y:S01]  /*52f0*/  @!P0 IMAD R89, R86, R89, UR7 ;  /* 0x0000000756598e24 */ /* 0x000fe2000f8e0259 */
[----:B------:R-:W-:Y:S02]  /*5300*/  HADD2.F32 R92, -RZ, R57.H0_H0 ;  /* 0x20000039ff5c7230 */ /* 0x000fe40000004100 */
        /* <DEDUP_REMOVED lines=20> */
[----:B------:R-:W-:Y:S01]  /*5450*/  HADD2.F32 R133, -RZ, R53.H0_H0 ;  /* 0x20000035ff857230 */ /* 0x000fe20000004100 */
[----:B--2---:R0:W-:Y:S04]  /*5460*/  STS.U16 [R162], R75 ;  /* 0x0000004ba2007388 */ /* 0x0041e80000000400 */
[----:B----4-:R-:W-:Y:S04]  /*5470*/  STS.U16 [R161+0x40], R74 ;  /* 0x0000404aa1007388 */ /* 0x010fe80000000400 */
[----:B---3--:R-:W-:Y:S01]  /*5480*/  STS.U16 [R160+0x80], R77 ;  /* 0x0000804da0007388 */ /* 0x008fe20000000400 */
[----:B------:R-:W0:Y:S03]  /*5490*/  R2UR UR42, R90 ;  /* 0x000000005a2a73c2 */ /* 0x000e2600000e0000 */
        /* <DEDUP_REMOVED lines=8> */
[----:B------:R-:W-:Y:S04]  /*5520*/  STS.U16 [R149+0x280], R82 ;  /* 0x0002805295007388 */ /* 0x000fe80000000400 */
[----:B------:R0:W-:Y:S02]  /*5530*/  STS.U16 [R147+0x2c0], R84 ;  /* 0x0002c05493007388 */ /* 0x0001e40000000400 */
[----:B0-----:R-:W-:-:S04]  /*5540*/  FMUL.FTZ R84, R75, 1.4426950216293334961 ;  /* 0x3fb8aa3b4b547820 */ /* 0x001fc80000410000 */
[----:B------:R-:W-:Y:S01]  /*5550*/  FMUL.FTZ R135, R84, R44 ;  /* 0x0000002c54877220 */ /* 0x000fe20000410000 */
[----:B------:R-:W-:-:S05]  /*5560*/  MOV R74, UR27 ;  /* 0x0000001b004a7c02 */ /* 0x000fca0008000f00 */
[----:B------:R-:W0:Y:S01]  /*5570*/  MUFU.EX2 R135, R135 ;  /* 0x0000008700877308 */ /* 0x000e220000000800 */
[----:B------:R-:W-:Y:S01]  /*5580*/  LEA R74, R74, UR7, 0x8 ;  /* 0x000000074a4a7c11 */ /* 0x000fe2000f8e40ff */
[----:B------:R-:W-:Y:S01]  /*5590*/  STS.U16 [R146+0x300], R87 ;  /* 0x0003005792007388 */ /* 0x000fe20000000400 */
[----:B------:R-:W-:-:S03]  /*55a0*/  @P1 IADD3 R74, R69, 0x200, RZ ;  /* 0x00000200454a1810 */ /* 0x000fc60007ffe0ff */
[----:B------:R-:W-:Y:S01]  /*55b0*/  STS.U16 [R145+0x340], R88 ;  /* 0x0003405891007388 */ /* 0x000fe20000000400 */
[----:B------:R-:W-:-:S03]  /*55c0*/  SHF.L.U32 R74, R74, 0x2, RZ ;  /* 0x000000024a4a7819 */ /* 0x000fc600000006ff */
[----:B------:R-:W-:Y:S04]  /*55d0*/  STS.U16 [R144+0x380], R43 ;  /* 0x0003802b90007388 */ /* 0x000fe80000000400 */
[----:B------:R1:W-:Y:S01]  /*55e0*/  STS.U16 [R143+0x3c0], R42 ;  /* 0x0003c02a8f007388 */ /* 0x0003e20000000400 */
        /* <DEDUP_REMOVED lines=8> */
[----:B------:R-:W0:Y:S04]  /*5670*/  LDS.U16 R100, [R68+0xe] ;  /* 0x00000e0044647984 */ /* 0x000e280000000400 */
[----:B------:R-:W1:Y:S04]  /*5680*/  LDS.U16 R101, [R68+0x10] ;  /* 0x0000100044657984 */ /* 0x000e680000000400 */
[----:B------:R-:W1:Y:S04]  /*5690*/  LDS.U16 R102, [R68+0x12] ;  /* 0x0000120044667984 */ /* 0x000e680000000400 */
[----:B------:R-:W1:Y:S04]  /*56a0*/  LDS.U16 R103, [R68+0x14] ;  /* 0x0000140044677984 */ /* 0x000e680000000400 */
[----:B------:R-:W2:Y:S04]  /*56b0*/  LDS.U16 R104, [R68+0x16] ;  /* 0x0000160044687984 */ /* 0x000ea80000000400 */
[----:B------:R-:W3:Y:S04]  /*56c0*/  LDS.U16 R105, [R68+0x18] ;  /* 0x0000180044697984 */ /* 0x000ee80000000400 */
[----:B------:R-:W3:Y:S04]  /*56d0*/  LDS.U16 R106, [R68+0x1a] ;  /* 0x00001a00446a7984 */ /* 0x000ee80000000400 */
[----:B------:R-:W3:Y:S04]  /*56e0*/  LDS.U16 R107, [R68+0x1c] ;  /* 0x00001c00446b7984 */ /* 0x000ee80000000400 */
[----:B------:R-:W3:Y:S04]  /*56f0*/  LDS.U16 R108, [R68+0x1e] ;  /* 0x00001e00446c7984 */ /* 0x000ee80000000400 */
[----:B------:R4:W5:Y:S04]  /*5700*/  LDG.E R86, [R40.64] ;  /* 0x0000001c28567981 */ /* 0x000968000c1e1900 */
[----:B0-----:R0:W-:Y:S01]  /*5710*/  STS [R74+0x3be0], R135 ;  /* 0x003be0874a007388 */ /* 0x0011e20000000800 */
[----:B------:R-:W-:Y:S01]  /*5720*/  MOV R76, 0x8 ;  /* 0x00000008004c7802 */ /* 0x000fe20000000f00 */
[----:B------:R-:W-:Y:S01]  /*5730*/  IMAD.MOV.U32 R82, RZ, RZ, 0x3f800000 ;  /* 0x3f800000ff527424 */ /* 0x000fe200078e00ff */
[----:B------:R-:W-:-:S03]  /*5740*/  MOV R83, RZ ;  /* 0x000000ff00537202 */ /* 0x000fc60000000f00 */
[----:B----4-:R-:W-:Y:S01]  /*5750*/  @!P0 IMAD.WIDE R40, R89, R76, UR30 ;  /* 0x0000001e59288e25 */ /* 0x010fe2000f8e024c */
[----:B------:R-:W-:Y:S03]  /*5760*/  BAR.SYNC.DEFER_BLOCKING 0x0 ;  /* 0x0000000000007b1d */ /* 0x000fe60000010000 */
[C---:B------:R-:W-:Y:S02]  /*5770*/  FMUL.FTZ R76, R84.reuse, R39 ;  /* 0x00000027544c7220 */ /* 0x040fe40000410000 */
[C---:B------:R-:W-:Y:S01]  /*5780*/  FMUL.FTZ R77, R84.reuse, R38 ;  /* 0x00000026544d7220 */ /* 0x040fe20000410000 */
[----:B------:R-:W-:Y:S01]  /*5790*/  HADD2.F32 R85, -RZ, R110.H0_H0 ;  /* 0x2000006eff557230 */ /* 0x000fe20000004100 */
[C---:B-1----:R-:W-:Y:S01]  /*57a0*/  FMUL.FTZ R42, R84.reuse, R37 ;  /* 0x00000025542a7220 */ /* 0x042fe20000410000 */
[----:B------:R-:W-:Y:S01]  /*57b0*/  HADD2.F32 R90, -RZ, R67.H0_H0 ;  /* 0x20000043ff5a7230 */ /* 0x000fe20000004100 */
[----:B------:R-:W-:Y:S01]  /*57c0*/  FMUL.FTZ R43, R84, R36 ;  /* 0x00000024542b7220 */ /* 0x000fe20000410000 */
[----:B--2---:R-:W-:Y:S01]  /*57d0*/  HADD2.F32 R93, -RZ, R93.H0_H0 ;  /* 0x2000005dff5d7230 */ /* 0x004fe20000004100 */
[----:B------:R-:W-:Y:S01]  /*57e0*/  FMUL.FTZ R88, R85, R44 ;  /* 0x0000002c55587220 */ /* 0x000fe20000410000 */
[----:B------:R1:W5:Y:S02]  /*57f0*/  @!P0 LDG.E.64 R82, [R40.64] ;  /* 0x0000001c28528981 */ /* 0x000364000c1e1b00 */
[----:B-1----:R1:W2:Y:S08]  /*5800*/  MUFU.EX2 R40, R76 ;  /* 0x0000004c00287308 */ /* 0x0022b00000000800 */
[----:B------:R4:W2:Y:S01]  /*5810*/  MUFU.EX2 R41, R77 ;  /* 0x0000004d00297308 */ /* 0x0008a20000000800 */
[----:B------:R-:W-:Y:S01]  /*5820*/  HADD2.F32 R87, -RZ, R66.H0_H0 ;  /* 0x20000042ff577230 */ /* 0x000fe20000004100 */
[----:B------:R-:W-:Y:S01]  /*5830*/  FMUL.FTZ R85, R90, R39 ;  /* 0x000000275a557220 */ /* 0x000fe20000410000 */
[----:B---3--:R-:W-:Y:S01]  /*5840*/  HADD2.F32 R94, -RZ, R94.H0_H0 ;  /* 0x2000005eff5e7230 */ /* 0x008fe20000004100 */
[----:B0-----:R-:W-:Y:S01]  /*5850*/  FMUL.FTZ R74, R84, R35 ;  /* 0x00000023544a7220 */ /* 0x001fe20000410000 */
[----:B------:R-:W-:-:S03]  /*5860*/  HADD2.F32 R89, -RZ, R64.H0_H0 ;  /* 0x20000040ff597230 */ /* 0x000fc60000004100 */
[----:B------:R-:W0:Y:S01]  /*5870*/  MUFU.EX2 R42, R42 ;  /* 0x0000002a002a7308 */ /* 0x000e220000000800 */
[C---:B------:R-:W-:Y:S01]  /*5880*/  FMUL.FTZ R75, R84.reuse, R33 ;  /* 0x00000021544b7220 */ /* 0x040fe20000410000 */
[----:B------:R-:W-:Y:S01]  /*5890*/  HADD2.F32 R95, -RZ, R95.H0_H0 ;  /* 0x2000005fff5f7230 */ /* 0x000fe20000004100 */
[C---:B-1----:R-:W-:Y:S02]  /*58a0*/  FMUL.FTZ R76, R84.reuse, R31 ;  /* 0x0000001f544c7220 */ /* 0x042fe40000410000 */
[C---:B----4-:R-:W-:Y:S02]  /*58b0*/  FMUL.FTZ R77, R84.reuse, R29 ;  /* 0x0000001d544d7220 */ /* 0x050fe40000410000 */
[C---:B------:R-:W-:Y:S01]  /*58c0*/  FMUL.FTZ R78, R84.reuse, R27 ;  /* 0x0000001b544e7220 */ /* 0x040fe20000410000 */
[----:B------:R-:W1:Y:S01]  /*58d0*/  MUFU.EX2 R43, R43 ;  /* 0x0000002b002b7308 */ /* 0x000e620000000800 */
[C---:B------:R-:W-:Y:S02]  /*58e0*/  FMUL.FTZ R79, R84.reuse, R25 ;  /* 0x00000019544f7220 */ /* 0x040fe40000410000 */
[----:B------:R-:W-:-:S02]  /*58f0*/  FMUL.FTZ R80, R84, R23 ;  /* 0x0000001754507220 */ /* 0x000fc40000410000 */
[C---:B------:R-:W-:Y:S02]  /*5900*/  FMUL.FTZ R81, R84.reuse, R21 ;  /* 0x0000001554517220 */ /* 0x040fe40000410000 */
[C---:B------:R-:W-:Y:S02]  /*5910*/  FMUL.FTZ R90, R84.reuse, R18 ;  /* 0x00000012545a7220 */ /* 0x040fe40000410000 */
[C---:B------:R-:W-:Y:S02]  /*5920*/  FMUL.FTZ R91, R84.reuse, R13 ;  /* 0x0000000d545b7220 */ /* 0x040fe40000410000 */
[----:B------:R-:W-:Y:S02]  /*5930*/  FMUL.FTZ R92, R84, R8 ;  /* 0x00000008545c7220 */ /* 0x000fe40000410000 */
[----:B--2---:R-:W-:Y:S02]  /*5940*/  FMUL.FTZ R84, R135, R40 ;  /* 0x0000002887547220 */ /* 0x004fe40000410000 */
[----:B------:R-:W-:-:S02]  /*5950*/  FMUL.FTZ R137, R93, R88 ;  /* 0x000000585d897220 */ /* 0x000fc40000410000 */
[----:B------:R-:W-:Y:S02]  /*5960*/  FMUL.FTZ R140, R87, R38 ;  /* 0x00000026578c7220 */ /* 0x000fe40000410000 */
[----:B------:R-:W-:Y:S01]  /*5970*/  FMUL.FTZ R88, R94, R85 ;  /* 0x000000555e587220 */ /* 0x000fe20000410000 */
[----:B------:R-:W2:Y:S01]  /*5980*/  MUFU.EX2 R74, R74 ;  /* 0x0000004a004a7308 */ /* 0x000ea20000000800 */
[----:B------:R-:W-:Y:S01]  /*5990*/  FMUL.FTZ R122, R89, R36 ;  /* 0x00000024597a7220 */ /* 0x000fe20000410000 */
[----:B------:R-:W-:Y:S01]  /*59a0*/  HADD2.F32 R96, -RZ, R96.H0_H0 ;  /* 0x20000060ff607230 */ /* 0x000fe20000004100 */
[----:B------:R-:W-:Y:S02]  /*59b0*/  FMUL.FTZ R85, R41, R84 ;  /* 0x0000005429557220 */ /* 0x000fe40000410000 */
[----:B------:R-:W-:Y:S02]  /*59c0*/  FMUL.FTZ R89, R95, R140 ;  /* 0x0000008c5f597220 */ /* 0x000fe40000410000 */
[----:B------:R-:W-:Y:S01]  /*59d0*/  FFMA.FTZ R84, R137, R40, R88 ;  /* 0x0000002889547223 */ /* 0x000fe20000010058 */
[----:B------:R-:W3:Y:S01]  /*59e0*/  MUFU.EX2 R75, R75 ;  /* 0x0000004b004b7308 */ /* 0x000ee20000000800 */
[----:B------:R-:W-:Y:S01]  /*59f0*/  HADD2.F32 R97, -RZ, R97.H0_H0 ;  /* 0x20000061ff617230 */ /* 0x000fe20000004100 */
[----:B------:R-:W-:-:S02]  /*5a00*/  FMUL.FTZ R121, R96, R121 ;  /* 0x0000007960797220 */ /* 0x000fc40000410000 */
[----:B------:R-:W-:Y:S01]  /*5a10*/  FFMA.FTZ R84, R41, R84, R89 ;  /* 0x0000005429547223 */ /* 0x000fe20000010059 */
[----:B------:R-:W-:Y:S01]  /*5a20*/  ISETP.NE.AND P0, PT, R69, 0x7f, PT ;  /* 0x0000007f4500780c */ /* 0x000fe20003f05270 */
[C---:B0-----:R-:W-:Y:S01]  /*5a30*/  FMUL.FTZ R140, R42.reuse, R85 ;  /* 0x000000552a8c7220 */ /* 0x041fe20000410000 */
[----:B------:R-:W-:Y:S01]  /*5a40*/  HADD2.F32 R98, -RZ, R98.H0_H0 ;  /* 0x20000062ff627230 */ /* 0x000fe20000004100 */
[----:B------:R-:W0:Y:S01]  /*5a50*/  MUFU.EX2 R76, R76 ;  /* 0x0000004c004c7308 */ /* 0x000e220000000800 */
[----:B------:R-:W-:Y:S02]  /*5a60*/  FMUL.FTZ R122, R97, R122 ;  /* 0x0000007a617a7220 */ /* 0x000fe40000410000 */
[----:B------:R-:W-:Y:S01]  /*5a70*/  FFMA.FTZ R84, R42, R84, R121 ;  /* 0x000000542a547223 */ /* 0x000fe20000010079 */
[----:B------:R-:W-:Y:S01]  /*5a80*/  HADD2.F32 R99, -RZ, R99.H0_H0 ;  /* 0x20000063ff637230 */ /* 0x000fe20000004100 */
[C---:B-1----:R-:W-:Y:S02]  /*5a90*/  FMUL.FTZ R85, R43.reuse, R140 ;  /* 0x0000008c2b557220 */ /* 0x042fe40000410000 */
[----:B------:R-:W-:Y:S01]  /*5aa0*/  FMUL.FTZ R123, R98, R123 ;  /* 0x0000007b627b7220 */ /* 0x000fe20000410000 */
[----:B------:R-:W1:Y:S01]  /*5ab0*/  MUFU.EX2 R77, R77 ;  /* 0x0000004d004d7308 */ /* 0x000e620000000800 */
[----:B------:R-:W-:Y:S01]  /*5ac0*/  FFMA.FTZ R84, R43, R84, R122 ;  /* 0x000000542b547223 */ /* 0x000fe2000001007a */
[----:B------:R-:W-:Y:S01]  /*5ad0*/  HADD2.F32 R100, -RZ, R100.H0_H0 ;  /* 0x20000064ff647230 */ /* 0x000fe20000004100 */
[C---:B--2---:R-:W-:Y:S01]  /*5ae0*/  FMUL.FTZ R140, R74.reuse, R85 ;  /* 0x000000554a8c7220 */ /* 0x044fe20000410000 */
[----:B------:R-:W-:Y:S01]  /*5af0*/  HADD2.F32 R101, -RZ, R101.H0_H0 ;  /* 0x20000065ff657230 */ /* 0x000fe20000004100 */
[----:B------:R-:W-:Y:S01]  /*5b00*/  FMUL.FTZ R124, R99, R124 ;  /* 0x0000007c637c7220 */ /* 0x000fe20000410000 */
[----:B------:R2:W4:Y:S01]  /*5b10*/  @P0 LDS R109, [R69.X4+0x43e4] ;  /* 0x0043e400456d0984 */ /* 0x0005220000004800 */
[----:B------:R-:W-:Y:S01]  /*5b20*/  FFMA.FTZ R84, R74, R84, R123 ;  /* 0x000000544a547223 */ /* 0x000fe2000001007b */
[----:B------:R-:W1:Y:S01]  /*5b30*/  MUFU.EX2 R78, R78 ;  /* 0x0000004e004e7308 */ /* 0x000e620000000800 */
[----:B---3--:R-:W-:-:S02]  /*5b40*/  FMUL.FTZ R85, R75, R140 ;  /* 0x0000008c4b557220 */ /* 0x008fc40000410000 */
[----:B------:R-:W-:Y:S02]  /*5b50*/  FMUL.FTZ R125, R100, R125 ;  /* 0x0000007d647d7220 */ /* 0x000fe40000410000 */
        /* <DEDUP_REMOVED lines=17> */
[C---:B---3--:R-:W-:Y:S01]  /*5c70*/  FMUL.FTZ R85, R79.reuse, R140 ;  /* 0x0000008c4f557220 */ /* 0x048fe20000410000 */
[----:B------:R-:W-:Y:S01]  /*5c80*/  HADD2.F32 R105, -RZ, R105.H0_H0 ;  /* 0x20000069ff697230 */ /* 0x000fe20000004100 */
[----:B------:R-:W-:Y:S02]  /*5c90*/  FMUL.FTZ R129, R104, R129 ;  /* 0x0000008168817220 */ /* 0x000fe40000410000 */
[----:B------:R-:W-:-:S03]  /*5ca0*/  FFMA.FTZ R84, R79, R84, R128 ;  /* 0x000000544f547223 */ /* 0x000fc60000010080 */
[----:B------:R-:W3:Y:S01]  /*5cb0*/  MUFU.EX2 R91, R91 ;  /* 0x0000005b005b7308 */ /* 0x000ee20000000800 */
[----:B------:R-:W-:Y:S01]  /*5cc0*/  HADD2.F32 R106, -RZ, R106.H0_H0 ;  /* 0x2000006aff6a7230 */ /* 0x000fe20000004100 */
[C---:B0-----:R-:W-:Y:S02]  /*5cd0*/  FMUL.FTZ R140, R80.reuse, R85 ;  /* 0x00000055508c7220 */ /* 0x041fe40000410000 */
[----:B------:R-:W-:Y:S02]  /*5ce0*/  FMUL.FTZ R130, R105, R130 ;  /* 0x0000008269827220 */ /* 0x000fe40000410000 */
[----:B------:R-:W-:Y:S02]  /*5cf0*/  FFMA.FTZ R84, R80, R84, R129 ;  /* 0x0000005450547223 */ /* 0x000fe40000010081 */
[----:B------:R-:W0:Y:S01]  /*5d00*/  MUFU.EX2 R92, R92 ;  /* 0x0000005c005c7308 */ /* 0x000e220000000800 */
[----:B------:R-:W-:Y:S01]  /*5d10*/  HADD2.F32 R107, -RZ, R107.H0_H0 ;  /* 0x2000006bff6b7230 */ /* 0x000fe20000004100 */
[----:B-1----:R-:W-:-:S02]  /*5d20*/  FMUL.FTZ R85, R81, R140 ;  /* 0x0000008c51557220 */ /* 0x002fc40000410000 */
[----:B------:R-:W-:Y:S02]  /*5d30*/  FMUL.FTZ R132, R132, R13 ;  /* 0x0000000d84847220 */ /* 0x000fe40000410000 */
[----:B------:R-:W-:Y:S02]  /*5d40*/  FMUL.FTZ R131, R106, R131 ;  /* 0x000000836a837220 */ /* 0x000fe40000410000 */
[----:B------:R-:W-:Y:S01]  /*5d50*/  FFMA.FTZ R84, R81, R84, R130 ;  /* 0x0000005451547223 */ /* 0x000fe20000010082 */
[----:B------:R-:W-:Y:S01]  /*5d60*/  HADD2.F32 R108, -RZ, R108.H0_H0 ;  /* 0x2000006cff6c7230 */ /* 0x000fe20000004100 */
[----:B------:R-:W-:Y:S02]  /*5d70*/  FMUL.FTZ R140, R90, R85 ;  /* 0x000000555a8c7220 */ /* 0x000fe40000410000 */
[----:B------:R-:W-:Y:S02]  /*5d80*/  FMUL.FTZ R133, R133, R8 ;  /* 0x0000000885857220 */ /* 0x000fe40000410000 */
[----:B------:R-:W-:-:S02]  /*5d90*/  FMUL.FTZ R132, R107, R132 ;  /* 0x000000846b847220 */ /* 0x000fc40000410000 */
[----:B------:R-:W-:Y:S02]  /*5da0*/  FFMA.FTZ R84, R90, R84, R131 ;  /* 0x000000545a547223 */ /* 0x000fe40000010083 */
[C---:B---3--:R-:W-:Y:S01]  /*5db0*/  FMUL.FTZ R85, R91.reuse, R140 ;  /* 0x0000008c5b557220 */ /* 0x048fe20000410000 */
[----:B------:R-:W-:Y:S01]  /*5dc0*/  BSSY B0, `(.L_x_735) ;  /* 0x0000012000007945 */ /* 0x000fe20003800000 */
[----:B------:R-:W-:Y:S02]  /*5dd0*/  FMUL.FTZ R133, R108, R133 ;  /* 0x000000856c857220 */ /* 0x000fe40000410000 */
[----:B------:R-:W-:Y:S01]  /*5de0*/  FFMA.FTZ R87, R91, R84, R132 ;  /* 0x000000545b577223 */ /* 0x000fe20000010084 */
[----:B------:R-:W-:Y:S01]  /*5df0*/  LEA.HI R155, R69, R69, RZ, 0x1e ;  /* 0x00000045459b7211 */ /* 0x000fe200078ff0ff */
[C---:B0-----:R-:W-:Y:S02]  /*5e00*/  FMUL.FTZ R84, R92.reuse, R85 ;  /* 0x000000555c547220 */ /* 0x041fe40000410000 */
        /* <DEDUP_REMOVED lines=13> */
.L_x_736:
[----:B--2-4-:R-:W-:Y:S05]  /*5ee0*/  BSYNC B0 ;  /* 0x0000000000007941 */ /* 0x014fea0003800000 */
.L_x_735:
        /* <DEDUP_REMOVED lines=19> */
.L_x_794:
        /* <DEDUP_REMOVED lines=20> */
[----:B------:R0:W2:Y:S01]  /*6160*/  SHFL.UP PT, R84, R140, 0x10, RZ ;  /* 0x060000008c547989 */ /* 0x0000a200000e00ff */
[----:B------:R-:W-:-:S03]  /*6170*/  IMAD.MOV.U32 R157, RZ, RZ, R140 ;  /* 0x000000ffff9d7224 */ /* 0x000fc600078e008c */
[----:B------:R4:W3:Y:S01]  /*6180*/  SHFL.UP PT, R87, R148, 0x10, RZ ;  /* 0x0600000094577989 */ /* 0x0008e200000e00ff */
[----:B0-----:R-:W-:-:S03]  /*6190*/  MOV R140, R148 ;  /* 0x00000094008c7202 */ /* 0x001fc60000000f00 */
.L_x_795:
[----:B------:R-:W-:-:S13]  /*61a0*/  ISETP.GE.AND P0, PT, R164, 0x10, PT ;  /* 0x00000010a400780c */ /* 0x000fda0003f06270 */
[-C--:B--2---:R-:W-:Y:S02]  /*61b0*/  @P0 FFMA.FTZ R157, R84, R140.reuse, R157 ;  /* 0x0000008c549d0223 */ /* 0x084fe4000001009d */
[----:B---3--:R-:W-:Y:S01]  /*61c0*/  @P0 FMUL.FTZ R140, R87, R140 ;  /* 0x0000008c578c0220 */ /* 0x008fe20000410000 */
[----:B------:R-:W-:Y:S05]  /*61d0*/  BRA.CONV ~URZ, `(.L_x_741) ;  /* 0x000000537f007947 */ /* 0x000fea000b800000 */
[----:B----4-:R-:W-:Y:S01]  /*61e0*/  HFMA2.MMA R148, -RZ, RZ, 0, 1.847743988037109375e-06 ;  /* 0x0000001fff947435 */ /* 0x010fe200000001ff */
[----:B------:R-:W-:Y:S01]  /*61f0*/  MOV R86, R140 ;  /* 0x0000008c00567202 */ /* 0x000fe20000000f00 */
[----:B------:R-:W-:Y:S01]  /*6200*/  IMAD.MOV.U32 R165, RZ, RZ, -0x1 ;  /* 0xffffffffffa57424 */ /* 0x000fe200078e00ff */
[----:B------:R-:W-:-:S03]  /*6210*/  MOV R87, 0x6230 ;  /* 0x0000623000577802 */ /* 0x000fc60000000f00 */
[----:B-1----:R-:W-:Y:S05]  /*6220*/  CALL.REL.NOINC `($__internal_31_$__cuda_sm70_shflsync_idx_p) ;  /* 0x0000625000007944 */ /* 0x002fea0003c00000 */
.L_x_741:
[----:B------:R-:W-:Y:S05]  /*6230*/  BRA.CONV ~URZ, `(.L_x_742) ;  /* 0x000000537f007947 */ /* 0x000fea000b800000 */
[----:B-1--4-:R-:W-:Y:S01]  /*6240*/  HFMA2.MMA R148, -RZ, RZ, 0, 1.847743988037109375e-06 ;  /* 0x0000001fff947435 */ /* 0x012fe200000001ff */
[----:B------:R-:W-:Y:S02]  /*6250*/  MOV R86, R157 ;  /* 0x0000009d00567202 */ /* 0x000fe40000000f00 */
[----:B------:R-:W-:Y:S02]  /*6260*/  MOV R165, 0xffffffff ;  /* 0xffffffff00a57802 */ /* 0x000fe40000000f00 */
[----:B------:R-:W-:-:S02]  /*6270*/  MOV R87, 0x6290 ;  /* 0x0000629000577802 */ /* 0x000fc40000000f00 */
[----:B0-----:R-:W-:Y:S05]  /*6280*/  CALL.REL.NOINC `($__internal_31_$__cuda_sm70_shflsync_idx_p) ;  /* 0x000061f000007944 */ /* 0x001fea0003c00000 */
.L_x_742:
[----:B------:R-:W-:Y:S05]  /*6290*/  BRA.DIV ~URZ, `(.L_x_743) ;  /* 0x000058827f007947 */ /* 0x000fea000b800000 */
[----:B------:R-:W2:Y:S04]  /*62a0*/  SHFL.IDX PT, R82, R82, RZ, 0x1f ;  /* 0x00001fff52527589 */ /* 0x000ea800000e0000 */
[----:B------:R-:W3:Y:S04]  /*62b0*/  SHFL.IDX PT, R83, R83, RZ, 0x1f ;  /* 0x00001fff53537589 */ /* 0x000ee800000e0000 */
[----:B------:R-:W4:Y:S04]  /*62c0*/  SHFL.UP PT, R140, R140, 0x1, RZ ;  /* 0x042000008c8c7989 */ /* 0x000f2800000e00ff */
[----:B------:R-:W1:Y:S02]  /*62d0*/  SHFL.UP PT, R157, R157, 0x1, RZ ;  /* 0x042000009d9d7989 */ /* 0x000e6400000e00ff */
.L_x_796:
[----:B------:R-:W5:Y:S01]  /*62e0*/  LDS.64 R84, [R158+0x31d0] ;  /* 0x0031d0009e547984 */ /* 0x000f620000000a00 */
[----:B-1-34-:R-:W-:-:S02]  /*62f0*/  @P1 FFMA.FTZ R83, R83, R140, R157 ;  /* 0x0000008c53531223 */ /* 0x01afc4000001009d */
[----:B--2---:R-:W-:Y:S01]  /*6300*/  @P1 FMUL.FTZ R82, R82, R140 ;  /* 0x0000008c52521220 */ /* 0x004fe20000410000 */
[----:B------:R-:W1:Y:S04]  /*6310*/  LDS.64 R86, [R158+0x31d8] ;  /* 0x0031d8009e567984 */ /* 0x000e680000000a00 */
[----:B------:R-:W-:Y:S01]  /*6320*/  STS.64 [R158+0x31d0], R82 ;  /* 0x0031d0529e007388 */ /* 0x000fe20000000a00 */
[C---:B-----5:R-:W-:Y:S02]  /*6330*/  FFMA.FTZ R85, R84.reuse, R83, R85 ;  /* 0x0000005354557223 */ /* 0x060fe40000010055 */
[----:B------:R-:W-:Y:S02]  /*6340*/  FMUL.FTZ R84, R84, R82 ;  /* 0x0000005254547220 */ /* 0x000fe40000410000 */
[----:B------:R-:W2:Y:S01]  /*6350*/  LDS.64 R82, [R158+0x31e0] ;  /* 0x0031e0009e527984 */ /* 0x000ea20000000a00 */
[----:B-1----:R-:W-:-:S02]  /*6360*/  FFMA.FTZ R87, R86, R85, R87 ;  /* 0x0000005556577223 */ /* 0x002fc40000010057 */
[----:B------:R-:W-:Y:S01]  /*6370*/  FMUL.FTZ R86, R86, R84 ;  /* 0x0000005456567220 */ /* 0x000fe20000410000 */
[----:B------:R1:W-:Y:S04]  /*6380*/  STS.64 [R158+0x31d8], R84 ;  /* 0x0031d8549e007388 */ /* 0x0003e80000000a00 */
[----:B------:R1:W-:Y:S01]  /*6390*/  STS.64 [R158+0x31e0], R86 ;  /* 0x0031e0569e007388 */ /* 0x0003e20000000a00 */
[C---:B--2---:R-:W-:Y:S02]  /*63a0*/  FFMA.FTZ R83, R82.reuse, R87, R83 ;  /* 0x0000005752537223 */ /* 0x044fe40000010053 */
[----:B------:R-:W-:-:S05]  /*63b0*/  FMUL.FTZ R82, R82, R86 ;  /* 0x0000005652527220 */ /* 0x000fca0000410000 */
[----:B------:R1:W-:Y:S02]  /*63c0*/  STS.64 [R158+0x31e8], R82 ;  /* 0x0031e8529e007388 */ /* 0x0003e40000000a00 */
.L_x_738:
[----:B--2---:R-:W-:Y:S05]  /*63d0*/  BSYNC B0 ;  /* 0x0000000000007941 */ /* 0x004fea0003800000 */
.L_x_737:
[----:B------:R-:W-:Y:S01]  /*63e0*/  WARPSYNC 0xffffffff ;  /* 0xffffffff00007948 */ /* 0x000fe20003800000 */
[----:B------:R-:W-:Y:S01]  /*63f0*/  BAR.SYNC.DEFER_BLOCKING 0x0 ;  /* 0x0000000000007b1d */ /* 0x000fe20000010000 */
[----:B0-----:R-:W-:Y:S01]  /*6400*/  LOP3.LUT P0, RZ, R69, 0x1f, RZ, 0xc0, !PT ;  /* 0x0000001f45ff7812 */ /* 0x001fe2000780c0ff */
[----:B-1-3--:R-:W-:Y:S01]  /*6410*/  FMUL.FTZ R83, R22, UR38 ;  /* 0x0000002616537c20 */ /* 0x00afe20008410000 */
[----:B------:R-:W-:-:S03]  /*6420*/  MOV R86, UR7 ;  /* 0x0000000700567c02 */ /* 0x000fc60008000f00 */
[----:B------:R-:W-:Y:S01]  /*6430*/  BSSY B0, `(.L_x_744) ;  /* 0x000008a000007945 */ /* 0x000fe20003800000 */
[----:B------:R-:W0:Y:S02]  /*6440*/  LDS R82, [R155.X8+0x31d4] ;  /* 0x0031d4009b527984 */ /* 0x000e240000008800 */
[----:B0-----:R-:W-:Y:S02]  /*6450*/  FFMA.FTZ R135, R135, R82, R137 ;  /* 0x0000005287877223 */ /* 0x001fe40000010089 */
[----:B------:R-:W-:Y:S02]  /*6460*/  IMAD.U32 R82, RZ, RZ, UR25 ;  /* 0x00000019ff527e24 */ /* 0x000fe4000f8e00ff */
[----:B------:R-:W-:-:S03]  /*6470*/  FFMA.FTZ R137, R40, R135, R88 ;  /* 0x0000008728897223 */ /* 0x000fc60000010058 */
[----:B------:R-:W-:Y:S01]  /*6480*/  ISETP.GE.OR P0, PT, R82, c[0x0][0x174], P0 ;  /* 0x00005d0052007a0c */ /* 0x000fe20000706670 */
[----:B------:R-:W-:Y:S02]  /*6490*/  FMUL.FTZ R82, R20, UR38 ;  /* 0x0000002614527c20 */ /* 0x000fe40008410000 */
[----:B------:R-:W-:Y:S02]  /*64a0*/  FFMA.FTZ R140, R41, R137, R89 ;  /* 0x00000089298c7223 */ /* 0x000fe40000010059 */
[----:B------:R-:W-:Y:S02]  /*64b0*/  FFMA.FTZ R83, R92, R82, R83 ;  /* 0x000000525c537223 */ /* 0x000fe40000010053 */
[----:B------:R-:W-:Y:S02]  /*64c0*/  FMUL.FTZ R82, R24, UR38 ;  /* 0x0000002618527c20 */ /* 0x000fe40008410000 */
[----:B------:R-:W-:Y:S02]  /*64d0*/  FFMA.FTZ R121, R42, R140, R121 ;  /* 0x0000008c2a797223 */ /* 0x000fe40000010079 */
[----:B------:R-:W-:-:S02]  /*64e0*/  FFMA.FTZ R84, R91, R83, R82 ;  /* 0x000000535b547223 */ /* 0x000fc40000010052 */
[----:B------:R-:W-:Y:S02]  /*64f0*/  FMUL.FTZ R82, R92, R109 ;  /* 0x0000006d5c527220 */ /* 0x000fe40000410000 */
[----:B------:R-:W-:Y:S02]  /*6500*/  FMUL.FTZ R83, R26, UR38 ;  /* 0x000000261a537c20 */ /* 0x000fe40008410000 */
[----:B------:R-:W-:Y:S02]  /*6510*/  FMUL.FTZ R85, R91, R82 ;  /* 0x000000525b557220 */ /* 0x000fe40000410000 */
[----:B------:R-:W-:Y:S02]  /*6520*/  FFMA.FTZ R83, R90, R84, R83 ;  /* 0x000000545a537223 */ /* 0x000fe40000010053 */
[----:B------:R-:W-:Y:S02]  /*6530*/  FMUL.FTZ R82, R28, UR38 ;  /* 0x000000261c527c20 */ /* 0x000fe40008410000 */
[----:B------:R-:W-:-:S02]  /*6540*/  FMUL.FTZ R84, R90, R85 ;  /* 0x000000555a547220 */ /* 0x000fc40000410000 */
[C---:B------:R-:W-:Y:S02]  /*6550*/  FFMA.FTZ R82, R81.reuse, R83, R82 ;  /* 0x0000005351527223 */ /* 0x040fe40000010052 */
        /* <DEDUP_REMOVED lines=8> */
[C---:B------:R-:W-:Y:S02]  /*65e0*/  FFMA.FTZ R83, R78.reuse, R82, R83 ;  /* 0x000000524e537223 */ /* 0x040fe40000010053 */
        /* <DEDUP_REMOVED lines=11> */
[----:B------:R-:W-:Y:S02]  /*66a0*/  FFMA.FTZ R83, R74, R82, R83 ;  /* 0x000000524a537223 */ /* 0x000fe40000010053 */
[----:B------:R-:W-:Y:S02]  /*66b0*/  FMUL.FTZ R82, R49, UR38 ;  /* 0x0000002631527c20 */ /* 0x000fe40008410000 */
[----:B------:R-:W-:-:S02]  /*66c0*/  FFMA.FTZ R122, R43, R121, R122 ;  /* 0x000000792b7a7223 */ /* 0x000fc4000001007a */
[----:B------:R-:W-:Y:S02]  /*66d0*/  FMUL.FTZ R84, R74, R85 ;  /* 0x000000554a547220 */ /* 0x000fe40000410000 */
[C---:B------:R-:W-:Y:S02]  /*66e0*/  FFMA.FTZ R82, R43.reuse, R83, R82 ;  /* 0x000000532b527223 */ /* 0x040fe40000010052 */
[----:B------:R-:W-:Y:S02]  /*66f0*/  FMUL.FTZ R83, R50, UR38 ;  /* 0x0000002632537c20 */ /* 0x000fe40008410000 */
[----:B------:R-:W-:Y:S02]  /*6700*/  FFMA.FTZ R123, R74, R122, R123 ;  /* 0x0000007a4a7b7223 */ /* 0x000fe4000001007b */
[----:B------:R-:W-:Y:S02]  /*6710*/  FMUL.FTZ R85, R43, R84 ;  /* 0x000000542b557220 */ /* 0x000fe40000410000 */
[----:B------:R-:W-:-:S02]  /*6720*/  FFMA.FTZ R83, R42, R82, R83 ;  /* 0x000000522a537223 */ /* 0x000fc40000010053 */
[----:B------:R-:W-:Y:S02]  /*6730*/  FMUL.FTZ R82, R51, UR38 ;  /* 0x0000002633527c20 */ /* 0x000fe40008410000 */
[----:B------:R-:W-:Y:S02]  /*6740*/  FFMA.FTZ R124, R75, R123, R124 ;  /* 0x0000007b4b7c7223 */ /* 0x000fe4000001007c */
[----:B------:R-:W-:Y:S02]  /*6750*/  FMUL.FTZ R84, R42, R85 ;  /* 0x000000552a547220 */ /* 0x000fe40000410000 */
[----:B------:R-:W-:Y:S02]  /*6760*/  FFMA.FTZ R82, R41, R83, R82 ;  /* 0x0000005329527223 */ /* 0x000fe40000010052 */
[----:B------:R-:W-:Y:S02]  /*6770*/  FMUL.FTZ R83, R52, UR38 ;  /* 0x0000002634537c20 */ /* 0x000fe40008410000 */
[----:B------:R-:W-:-:S02]  /*6780*/  FFMA.FTZ R125, R76, R124, R125 ;  /* 0x0000007c4c7d7223 */ /* 0x000fc4000001007d */
[----:B------:R-:W-:Y:S01]  /*6790*/  FMUL.FTZ R85, R41, R84 ;  /* 0x0000005429557220 */ /* 0x000fe20000410000 */
[----:B------:R-:W-:Y:S01]  /*67a0*/  MOV R84, 0x3f800000 ;  /* 0x3f80000000547802 */ /* 0x000fe20000000f00 */
[C---:B------:R-:W-:Y:S02]  /*67b0*/  FFMA.FTZ R83, R40.reuse, R82, R83 ;  /* 0x0000005228537223 */ /* 0x040fe40000010053 */
[----:B------:R-:W-:Y:S02]  /*67c0*/  FFMA.FTZ R126, R77, R125, R126 ;  /* 0x0000007d4d7e7223 */ /* 0x000fe4000001007e */
[----:B------:R-:W-:Y:S01]  /*67d0*/  FMUL.FTZ R82, R40, R85 ;  /* 0x0000005528527220 */ /* 0x000fe20000410000 */
[----:B------:R-:W-:Y:S01]  /*67e0*/  HFMA2.MMA R85, -RZ, RZ, 0, 0 ;  /* 0x00000000ff557435 */ /* 0x000fe200000001ff */
[----:B------:R-:W-:-:S04]  /*67f0*/  FFMA.FTZ R127, R78, R126, R127 ;  /* 0x0000007e4e7f7223 */ /* 0x000fc8000001007f */
        /* <DEDUP_REMOVED lines=13> */
[----:B------:R-:W0:Y:S04]  /*68d0*/  LDS.64 R86, [R148+0x36f8] ;  /* 0x0036f80094567984 */ /* 0x000e280000000a00 */
[----:B------:R-:W2:Y:S01]  /*68e0*/  LDS.64 R88, [R148+0x36e8] ;  /* 0x0036e80094587984 */ /* 0x000ea20000000a00 */
[C---:B0-----:R-:W-:Y:S02]  /*68f0*/  FFMA.FTZ R87, R82.reuse, R87, R83 ;  /* 0x0000005752577223 */ /* 0x041fe40000010053 */
[----:B------:R-:W-:Y:S01]  /*6900*/  FMUL.FTZ R157, R82, R86 ;  /* 0x00000056529d7220 */ /* 0x000fe20000410000 */
[----:B------:R-:W-:Y:S01]  /*6910*/  LOP3.LUT R86, R69, 0x1f, RZ, 0xc0, !PT ;  /* 0x0000001f45567812 */ /* 0x000fe200078ec0ff */
[----:B------:R-:W0:Y:S01]  /*6920*/  LDS.64 R82, [R148+0x36e0] ;  /* 0x0036e00094527984 */ /* 0x000e220000000a00 */
[----:B--2---:R-:W-:-:S02]  /*6930*/  FFMA.FTZ R87, R88, R87, R89 ;  /* 0x0000005758577223 */ /* 0x004fc40000010059 */
[----:B------:R-:W-:Y:S01]  /*6940*/  FMUL.FTZ R157, R88, R157 ;  /* 0x0000009d589d7220 */ /* 0x000fe20000410000 */
[C---:B------:R-:W-:Y:S02]  /*6950*/  ISETP.GE.U32.AND P0, PT, R86.reuse, 0x10, PT ;  /* 0x000000105600780c */ /* 0x040fe40003f06070 */
[C---:B------:R-:W-:Y:S02]  /*6960*/  ISETP.GE.U32.AND P1, PT, R86.reuse, 0x18, PT ;  /* 0x000000185600780c */ /* 0x040fe40003f26070 */
[C---:B------:R-:W-:Y:S02]  /*6970*/  ISETP.GE.U32.AND P2, PT, R86.reuse, 0x1c, PT ;  /* 0x0000001c5600780c */ /* 0x040fe40003f46070 */
[C---:B------:R-:W-:Y:S02]  /*6980*/  ISETP.GE.U32.AND P3, PT, R86.reuse, 0x1e, PT ;  /* 0x0000001e5600780c */ /* 0x040fe40003f66070 */
[----:B------:R-:W-:Y:S01]  /*6990*/  ISETP.NE.AND P4, PT, R86, 0x1f, PT ;  /* 0x0000001f5600780c */ /* 0x000fe20003f85270 */
[----:B0-----:R-:W-:-:S02]  /*69a0*/  FFMA.FTZ R88, R82, R87, R83 ;  /* 0x0000005752587223 */ /* 0x001fc40000010053 */
[----:B------:R-:W-:Y:S01]  /*69b0*/  FMUL.FTZ R87, R82, R157 ;  /* 0x0000009d52577220 */ /* 0x000fe20000410000 */
[----:B------:R-:W-:Y:S07]  /*69c0*/  BRA.DIV ~URZ, `(.L_x_746) ;  /* 0x000052f27f007947 */ /* 0x000fee000b800000 */
[----:B------:R0:W2:Y:S02]  /*69d0*/  SHFL.DOWN PT, R89, R87, 0x1, 0x1f ;  /* 0x08201f0057597f89 */ /* 0x0000a400000e0000 */
.L_x_797:
[----:B------:R-:W-:Y:S05]  /*69e0*/  BRA.DIV ~URZ, `(.L_x_747) ;  /* 0x000053527f007947 */ /* 0x000fea000b800000 */
[----:B------:R-:W3:Y:S04]  /*69f0*/  SHFL.DOWN PT, R82, R88, 0x1, 0x1f ;  /* 0x08201f0058527f89 */ /* 0x000ee800000e0000 */
[----:B-1----:R-:W-:Y:S01]  /*6a00*/  SHFL.IDX PT, R148, R85, RZ, 0x1f ;  /* 0x00001fff55947589 */ /* 0x002fe200000e0000 */
[C---:B---3--:R-:W-:Y:S02]  /*6a10*/  @P4 FFMA.FTZ R88, R87.reuse, R82, R88 ;  /* 0x0000005257584223 */ /* 0x048fe40000010058 */
[----:B0-2---:R-:W-:Y:S02]  /*6a20*/  @P4 FMUL.FTZ R87, R87, R89 ;  /* 0x0000005957574220 */ /* 0x005fe40000410000 */
[----:B------:R-:W-:Y:S04]  /*6a30*/  SHFL.IDX PT, R89, R84, RZ, 0x1f ;  /* 0x00001fff54597589 */ /* 0x000fe800000e0000 */
[----:B------:R-:W0:Y:S04]  /*6a40*/  SHFL.DOWN PT, R83, R88, 0x2, 0x1f ;  /* 0x08401f0058537f89 */ /* 0x000e2800000e0000 */
[----:B------:R-:W1:Y:S01]  /*6a50*/  SHFL.DOWN PT, R82, R87, 0x2, 0x1f ;  /* 0x08401f0057527f89 */ /* 0x000e6200000e0000 */
[----:B0-----:R-:W-:-:S02]  /*6a60*/  @!P3 FFMA.FTZ R88, R83, R87, R88 ;  /* 0x000000575358b223 */ /* 0x001fc40000010058 */
        /* <DEDUP_REMOVED lines=16> */
[----:B------:R0:W4:Y:S02]  /*6b70*/  SHFL.DOWN PT, R82, R87, 0x1, 0x1f ;  /* 0x08201f0057527f89 */ /* 0x00012400000e0000 */
.L_x_798:
[C---:B------:R-:W-:Y:S01]  /*6b80*/  ISETP.NE.AND P0, PT, R69.reuse, 0x1f, PT ;  /* 0x0000001f4500780c */ /* 0x040fe20003f05270 */
[----:B0-----:R-:W-:Y:S01]  /*6b90*/  IMAD.MOV.U32 R87, RZ, RZ, R148 ;  /* 0x000000ffff577224 */ /* 0x001fe200078e0094 */
[----:B------:R-:W-:Y:S01]  /*6ba0*/  MOV R86, R89 ;  /* 0x0000005900567202 */ /* 0x000fe20000000f00 */
[----:B------:R-:W-:-:S02]  /*6bb0*/  IMAD R148, R69, 0x28, RZ ;  /* 0x0000002845947824 */ /* 0x000fc400078e02ff */
[-C--:B-1-3--:R-:W-:Y:S02]  /*6bc0*/  FFMA.FTZ R85, R85, R88.reuse, R158 ;  /* 0x0000005855557223 */ /* 0x08afe4000001009e */
[----:B------:R-:W-:Y:S02]  /*6bd0*/  FMUL.FTZ R84, R84, R88 ;  /* 0x0000005854547220 */ /* 0x000fe40000410000 */
[----:B------:R-:W-:Y:S04]  /*6be0*/  LDS.64 R88, [R148+0x36f0] ;  /* 0x0036f00094587984 */ /* 0x000fe80000000a00 */
[-C--:B--2-4-:R-:W-:Y:S02]  /*6bf0*/  @P0 FFMA.FTZ R87, R87, R82.reuse, R83 ;  /* 0x0000005257570223 */ /* 0x094fe40000010053 */
[----:B------:R-:W-:-:S02]  /*6c00*/  @P0 FMUL.FTZ R86, R86, R82 ;  /* 0x0000005256560220 */ /* 0x000fc40000410000 */
[----:B------:R-:W0:Y:S04]  /*6c10*/  LDS.64 R82, [R148+0x36f8] ;  /* 0x0036f80094527984 */ /* 0x000e280000000a00 */
[----:B------:R-:W-:Y:S01]  /*6c20*/  STS.64 [R148+0x36f8], R86 ;  /* 0x0036f85694007388 */ /* 0x000fe20000000a00 */
[C---:B0-----:R-:W-:Y:S02]  /*6c30*/  FFMA.FTZ R83, R82.reuse, R87, R83 ;  /* 0x0000005752537223 */ /* 0x041fe40000010053 */
        /* <DEDUP_REMOVED lines=9> */
.L_x_745:
[----:B0-----:R-:W-:Y:S05]  /*6cd0*/  BSYNC B0 ;  /* 0x0000000000007941 */ /* 0x001fea0003800000 */
.L_x_744:
[----:B------:R-:W-:Y:S01]  /*6ce0*/  WARPSYNC 0xffffffff ;  /* 0xffffffff00007948 */ /* 0x000fe20003800000 */
[----:B------:R-:W-:Y:S01]  /*6cf0*/  BAR.SYNC.DEFER_BLOCKING 0x0 ;  /* 0x0000000000007b1d */ /* 0x000fe20000010000 */
[----:B------:R-:W-:Y:S01]  /*6d00*/  ISETP.NE.AND P0, PT, R69, RZ, PT ;  /* 0x000000ff4500720c */ /* 0x000fe20003f05270 */
[----:B-1----:R-:W-:Y:S01]  /*6d10*/  FMUL.FTZ R83, R20, UR38 ;  /* 0x0000002614537c20 */ /* 0x002fe20008410000 */
[----:B------:R-:W-:Y:S01]  /*6d20*/  MOV R88, UR7 ;  /* 0x0000000700587c02 */ /* 0x000fe20008000f00 */
[----:B------:R-:W-:Y:S02]  /*6d30*/  FMUL.FTZ R158, R50, UR38 ;  /* 0x00000026329e7c20 */ /* 0x000fe40008410000 */
[----:B------:R-:W-:Y:S01]  /*6d40*/  ULDC.64 UR36, c[0x0][0x298] ;  /* 0x0000a60000247ab9 */ /* 0x000fe20000000a00 */
[----:B------:R-:W-:Y:S01]  /*6d50*/  BSSY B0, `(.L_x_748) ;  /* 0x0000106000007945 */ /* 0x000fe20003800000 */
[----:B------:R-:W-:-:S04]  /*6d60*/  UIMAD UR36, UR13, UR36, URZ ;  /* 0x000000240d2472a4 */ /* 0x000fc8000f8e023f */
[----:B------:R-:W-:Y:S01]  /*6d70*/  UIMAD UR36, UR12, UR37, UR36 ;  /* 0x000000250c2472a4 */ /* 0x000fe2000f8e0224 */
[----:B------:R-:W0:Y:S04]  /*6d80*/  LDS R82, [R155.X8+0x36e4] ;  /* 0x0036e4009b527984 */ /* 0x000e280000008800 */
[----:B------:R1:W-:Y:S02]  /*6d90*/  @!P0 STS.64 [R88.X8+0x45e0], R84 ;  /* 0x0045e05458008388 */ /* 0x0003e40000008a00 */
[----:B-1----:R-:W-:Y:S02]  /*6da0*/  FMUL.FTZ R85, R22, UR38 ;  /* 0x0000002616557c20 */ /* 0x002fe40008410000 */
[----:B------:R-:W-:Y:S02]  /*6db0*/  FMUL.FTZ R88, R30, UR38 ;  /* 0x000000261e587c20 */ /* 0x000fe40008410000 */
[----:B0-----:R-:W-:Y:S01]  /*6dc0*/  FFMA.FTZ R109, R82, R109, R83 ;  /* 0x0000006d526d7223 */ /* 0x001fe20000010053 */
[----:B------:R-:W-:-:S02]  /*6dd0*/  HADD2.F32 R82, -RZ, R110.H0_H0 ;  /* 0x2000006eff527230 */ /* 0x000fc40000004100 */
[----:B------:R-:W-:Y:S01]  /*6de0*/  HADD2.F32 R83, -RZ, R67.H0_H0 ;  /* 0x20000043ff537230 */ /* 0x000fe20000004100 */
[----:B------:R-:W-:Y:S02]  /*6df0*/  FFMA.FTZ R92, R92, R109, R85 ;  /* 0x0000006d5c5c7223 */ /* 0x000fe40000010055 */
[----:B------:R-:W-:Y:S02]  /*6e00*/  FMUL.FTZ R86, R82, R44 ;  /* 0x0000002c52567220 */ /* 0x000fe40000410000 */
[----:B------:R-:W-:Y:S02]  /*6e10*/  FMUL.FTZ R85, R24, UR38 ;  /* 0x0000002618557c20 */ /* 0x000fe40008410000 */
[----:B------:R-:W-:Y:S02]  /*6e20*/  FFMA.FTZ R84, R93, -R86, R135 ;  /* 0x800000565d547223 */ /* 0x000fe40000010087 */
[----:B------:R-:W-:Y:S02]  /*6e30*/  FFMA.FTZ R86, R52, R135, RZ ;  /* 0x0000008734567223 */ /* 0x000fe400000100ff */
[----:B------:R-:W-:-:S02]  /*6e40*/  FMUL.FTZ R87, R83, R39 ;  /* 0x0000002753577220 */ /* 0x000fc40000410000 */
[----:B------:R-:W-:Y:S02]  /*6e50*/  FFMA.FTZ R91, R91, R92, R85 ;  /* 0x0000005c5b5b7223 */ /* 0x000fe40000010055 */
[----:B------:R-:W-:Y:S02]  /*6e60*/  FMUL.FTZ R85, R26, UR38 ;  /* 0x000000261a557c20 */ /* 0x000fe40008410000 */
[----:B------:R-:W-:Y:S02]  /*6e70*/  FFMA.FTZ R89, R51, R137, R86 ;  /* 0x0000008933597223 */ /* 0x000fe40000010056 */
[----:B------:R-:W-:Y:S02]  /*6e80*/  FFMA.FTZ R137, R94, -R87, R137 ;  /* 0x800000575e897223 */ /* 0x000fe40000010089 */
[----:B------:R-:W-:Y:S02]  /*6e90*/  FFMA.FTZ R90, R90, R91, R85 ;  /* 0x0000005b5a5a7223 */ /* 0x000fe40000010055 */
[----:B------:R-:W-:-:S02]  /*6ea0*/  FMUL.FTZ R87, R28, UR38 ;  /* 0x000000261c577c20 */ /* 0x000fc40008410000 */
[----:B------:R-:W-:Y:S02]  /*6eb0*/  FMUL.FTZ R86, R32, UR38 ;  /* 0x0000002620567c20 */ /* 0x000fe40008410000 */
[----:B------:R-:W-:Y:S02]  /*6ec0*/  FFMA.FTZ R87, R81, R90, R87 ;  /* 0x0000005a51577223 */ /* 0x000fe40000010057 */
[----:B------:R-:W-:Y:S02]  /*6ed0*/  FMUL.FTZ R85, R34, UR38 ;  /* 0x0000002622557c20 */ /* 0x000fe40008410000 */
[----:B------:R-:W-:Y:S02]  /*6ee0*/  FFMA.FTZ R88, R80, R87, R88 ;  /* 0x0000005750587223 */ /* 0x000fe40000010058 */
[----:B------:R-:W-:Y:S02]  /*6ef0*/  FMUL.FTZ R80, R46, UR38 ;  /* 0x000000262e507c20 */ /* 0x000fe40008410000 */
[----:B------:R-:W-:-:S02]  /*6f00*/  FFMA.FTZ R86, R79, R88, R86 ;  /* 0x000000584f567223 */ /* 0x000fc40000010056 */
[----:B------:R-:W-:Y:S02]  /*6f10*/  FMUL.FTZ R79, R47, UR38 ;  /* 0x000000262f4f7c20 */ /* 0x000fe40008410000 */
[----:B------:R-:W-:Y:S02]  /*6f20*/  FFMA.FTZ R85, R78, R86, R85 ;  /* 0x000000564e557223 */ /* 0x000fe40000010055 */
[----:B------:R-:W-:Y:S02]  /*6f30*/  FMUL.FTZ R78, R45, UR38 ;  /* 0x000000262d4e7c20 */ /* 0x000fe40008410000 */
[----:B------:R-:W-:Y:S02]  /*6f40*/  FFMA.FTZ R148, R50, R140, R89 ;  /* 0x0000008c32947223 */ /* 0x000fe40000010059 */
[----:B------:R-:W-:Y:S02]  /*6f50*/  FFMA.FTZ R81, R77, R85, R78 ;  /* 0x000000554d517223 */ /* 0x000fe4000001004e */
[----:B------:R-:W-:-:S02]  /*6f60*/  FMUL.FTZ R78, R48, UR38 ;  /* 0x00000026304e7c20 */ /* 0x000fc40008410000 */
[----:B------:R-:W-:Y:S01]  /*6f70*/  FFMA.FTZ R80, R76, R81, R80 ;  /* 0x000000514c507223 */ /* 0x000fe20000010050 */
[----:B------:R-:W-:Y:S01]  /*6f80*/  HADD2.F32 R76, -RZ, R66.H0_H0 ;  /* 0x20000042ff4c7230 */ /* 0x000fe20000004100 */
[----:B------:R-:W-:Y:S02]  /*6f90*/  FMUL.FTZ R155, R85, R29 ;  /* 0x0000001d559b7220 */ /* 0x000fe40000410000 */
[----:B------:R-:W-:Y:S02]  /*6fa0*/  FFMA.FTZ R79, R75, R80, R79 ;  /* 0x000000504b4f7223 */ /* 0x000fe4000001004f */
[----:B------:R-:W-:Y:S02]  /*6fb0*/  FMUL.FTZ R75, R52, UR38 ;  /* 0x00000026344b7c20 */ /* 0x000fe40008410000 */
[----:B------:R-:W-:Y:S02]  /*6fc0*/  FFMA.FTZ R78, R74, R79, R78 ;  /* 0x0000004f4a4e7223 */ /* 0x000fe4000001004e */
[----:B------:R-:W-:-:S04]  /*6fd0*/  FMUL.FTZ R74, R49, UR38 ;  /* 0x00000026314a7c20 */ /* 0x000fc80008410000 */
[----:B------:R-:W-:Y:S02]  /*6fe0*/  FFMA.FTZ R43, R43, R78, R74 ;  /* 0x0000004e2b2b7223 */ /* 0x000fe4000001004a */
[----:B------:R-:W-:Y:S02]  /*6ff0*/  FMUL.FTZ R74, R51, UR38 ;  /* 0x00000026334a7c20 */ /* 0x000fe40008410000 */
[----:B------:R-:W-:-:S04]  /*7000*/  FFMA.FTZ R158, R42, R43, R158 ;  /* 0x0000002b2a9e7223 */ /* 0x000fc8000001009e */
[----:B------:R-:W-:Y:S02]  /*7010*/  FFMA.FTZ R74, R41, R158, R74 ;  /* 0x0000009e294a7223 */ /* 0x000fe4000001004a */
[----:B------:R-:W-:Y:S02]  /*7020*/  FMUL.FTZ R77, R158, UR42 ;  /* 0x0000002a9e4d7c20 */ /* 0x000fe40008410000 */
[----:B------:R-:W-:Y:S02]  /*7030*/  FFMA.FTZ R75, R40, R74, R75 ;  /* 0x0000004a284b7223 */ /* 0x000fe4000001004b */
[----:B------:R-:W-:Y:S02]  /*7040*/  FMUL.FTZ R40, R76, R38 ;  /* 0x000000264c287220 */ /* 0x000fe40000410000 */
[----:B------:R-:W-:Y:S02]  /*7050*/  FMUL.FTZ R42, R74, R39 ;  /* 0x000000274a2a7220 */ /* 0x000fe40000410000 */
[----:B------:R-:W-:-:S02]  /*7060*/  FFMA.FTZ R140, R95, -R40, R140 ;  /* 0x800000285f8c7223 */ /* 0x000fc4000001008c */
[----:B------:R-:W-:Y:S02]  /*7070*/  FMUL.FTZ R40, R75, R44 ;  /* 0x0000002c4b287220 */ /* 0x000fe40000410000 */
[----:B------:R-:W-:Y:S02]  /*7080*/  FMUL.FTZ R89, R158, R38 ;  /* 0x000000269e597220 */ /* 0x000fe40000410000 */
[----:B------:R-:W-:Y:S02]  /*7090*/  FFMA.FTZ R41, R84, R40, RZ ;  /* 0x0000002854297223 */ /* 0x000fe400000100ff */
[----:B------:R-:W-:Y:S02]  /*70a0*/  FMUL.FTZ R95, R95, R158 ;  /* 0x0000009e5f5f7220 */ /* 0x000fe40000410000 */
[----:B------:R-:W-:Y:S02]  /*70b0*/  FFMA.FTZ R41, R137, R42, R41 ;  /* 0x0000002a89297223 */ /* 0x000fe40000010029 */
[----:B------:R-:W-:-:S02]  /*70c0*/  FMUL.FTZ R77, R140, R77 ;  /* 0x0000004d8c4d7220 */ /* 0x000fc40000410000 */
[-C--:B------:R-:W-:Y:S02]  /*70d0*/  FFMA.FTZ R140, R140, R89.reuse, R41 ;  /* 0x000000598c8c7223 */ /* 0x080fe40000010029 */
[C---:B------:R-:W-:Y:S02]  /*70e0*/  FMUL.FTZ R41, R76.reuse, R89 ;  /* 0x000000594c297220 */ /* 0x040fe40000410000 */
[----:B------:R-:W-:Y:S01]  /*70f0*/  FFMA.FTZ R76, R76, R95, R77 ;  /* 0x0000005f4c4c7223 */ /* 0x000fe2000001004d */
[----:B------:R-:W-:Y:S01]  /*7100*/  HADD2.F32 R77, -RZ, R65.H0_H0 ;  /* 0x20000041ff4d7230 */ /* 0x000fe20000004100 */
[----:B------:R-:W-:Y:S02]  /*7110*/  FFMA.FTZ R89, R49, R121, R148 ;  /* 0x0000007931597223 */ /* 0x000fe40000010094 */
[----:B------:R-:W-:Y:S02]  /*7120*/  FMUL.FTZ R148, R43, UR42 ;  /* 0x0000002a2b947c20 */ /* 0x000fe40008410000 */
[----:B------:R-:W-:-:S02]  /*7130*/  FMUL.FTZ R135, R77, R37 ;  /* 0x000000254d877220 */ /* 0x000fc40000410000 */
[----:B------:R-:W-:Y:S02]  /*7140*/  FMUL.FTZ R158, R43, R37 ;  /* 0x000000252b9e7220 */ /* 0x000fe40000410000 */
[C---:B------:R-:W-:Y:S01]  /*7150*/  FFMA.FTZ R121, R96.reuse, -R135, R121 ;  /* 0x8000008760797223 */ /* 0x040fe20000010079 */
[----:B------:R-:W-:Y:S01]  /*7160*/  HADD2.F32 R135, -RZ, R64.H0_H0 ;  /* 0x20000040ff877230 */ /* 0x000fe20000004100 */
[----:B------:R-:W-:Y:S02]  /*7170*/  FMUL.FTZ R96, R96, R43 ;  /* 0x0000002b60607220 */ /* 0x000fe40000410000 */
[----:B------:R-:W-:Y:S02]  /*7180*/  FMUL.FTZ R148, R121, R148 ;  /* 0x0000009479947220 */ /* 0x000fe40000410000 */
[C---:B------:R-:W-:Y:S02]  /*7190*/  FMUL.FTZ R43, R77.reuse, R158 ;  /* 0x0000009e4d2b7220 */ /* 0x040fe40000410000 */
[----:B------:R-:W-:-:S02]  /*71a0*/  FFMA.FTZ R77, R77, R96, R148 ;  /* 0x000000604d4d7223 */ /* 0x000fc40000010094 */
[----:B------:R-:W-:Y:S02]  /*71b0*/  FMUL.FTZ R148, R135, R36 ;  /* 0x0000002487947220 */ /* 0x000fe40000410000 */
[----:B------:R-:W-:Y:S02]  /*71c0*/  FFMA.FTZ R121, R121, R158, R140 ;  /* 0x0000009e79797223 */ /* 0x000fe4000001008c */
[----:B------:R-:W-:Y:S02]  /*71d0*/  FFMA.FTZ R140, R48, R122, R89 ;  /* 0x0000007a308c7223 */ /* 0x000fe40000010059 */
[C---:B------:R-:W-:Y:S02]  /*71e0*/  FFMA.FTZ R122, R97.reuse, -R148, R122 ;  /* 0x80000094617a7223 */ /* 0x040fe4000001007a */
[----:B------:R-:W-:Y:S02]  /*71f0*/  FMUL.FTZ R89, R78, UR42 ;  /* 0x0000002a4e597c20 */ /* 0x000fe40008410000 */
[----:B------:R-:W-:-:S02]  /*7200*/  FMUL.FTZ R97, R97, R78 ;  /* 0x0000004e61617220 */ /* 0x000fc40000410000 */
        /* <DEDUP_REMOVED lines=8> */
[-C--:B------:R-:W-:Y:S02]  /*7290*/  FMUL.FTZ R148, R135, R35.reuse ;  /* 0x0000002387947220 */ /* 0x080fe40000410000 */
[----:B------:R-:W-:Y:S02]  /*72a0*/  FMUL.FTZ R158, R91, R18 ;  /* 0x000000125b9e7220 */ /* 0x000fe40000410000 */
[C---:B------:R-:W-:Y:S02]  /*72b0*/  FFMA.FTZ R123, R98.reuse, -R148, R123 ;  /* 0x80000094627b7223 */ /* 0x040fe4000001007b */
[----:B------:R-:W-:Y:S02]  /*72c0*/  FMUL.FTZ R148, R79, R35 ;  /* 0x000000234f947220 */ /* 0x000fe40000410000 */
[----:B------:R-:W-:-:S02]  /*72d0*/  FMUL.FTZ R98, R98, R79 ;  /* 0x0000004f62627220 */ /* 0x000fc40000410000 */
[C---:B------:R-:W-:Y:S02]  /*72e0*/  FMUL.FTZ R79, R123.reuse, R140 ;  /* 0x0000008c7b4f7220 */ /* 0x040fe40000410000 */
[-C--:B------:R-:W-:Y:S02]  /*72f0*/  FFMA.FTZ R140, R123, R148.reuse, R122 ;  /* 0x000000947b8c7223 */ /* 0x080fe4000001007a */
[C---:B------:R-:W-:Y:S01]  /*7300*/  FMUL.FTZ R123, R135.reuse, R148 ;  /* 0x00000094877b7220 */ /* 0x040fe20000410000 */
[----:B------:R-:W-:Y:S01]  /*7310*/  HADD2.F32 R148, -RZ, R62.H0_H0 ;  /* 0x2000003eff947230 */ /* 0x000fe20000004100 */
[----:B------:R-:W-:Y:S02]  /*7320*/  FFMA.FTZ R79, R135, R98, R79 ;  /* 0x00000062874f7223 */ /* 0x000fe4000001004f */
[----:B------:R-:W-:Y:S02]  /*7330*/  FFMA.FTZ R122, R46, R124, R89 ;  /* 0x0000007c2e7a7223 */ /* 0x000fe40000010059 */
[----:B------:R-:W-:-:S02]  /*7340*/  FMUL.FTZ R135, R148, R33 ;  /* 0x0000002194877220 */ /* 0x000fc40000410000 */
[----:B------:R-:W-:Y:S02]  /*7350*/  FMUL.FTZ R42, R83, R42 ;  /* 0x0000002a532a7220 */ /* 0x000fe40000410000 */
[C---:B------:R-:W-:Y:S02]  /*7360*/  FFMA.FTZ R89, R99.reuse, -R135, R124 ;  /* 0x8000008763597223 */ /* 0x040fe4000001007c */
[C---:B------:R-:W-:Y:S02]  /*7370*/  FMUL.FTZ R124, R80.reuse, UR42 ;  /* 0x0000002a507c7c20 */ /* 0x040fe40008410000 */
[----:B------:R-:W-:Y:S02]  /*7380*/  FMUL.FTZ R99, R99, R80 ;  /* 0x0000005063637220 */ /* 0x000fe40000410000 */
[----:B------:R-:W-:Y:S02]  /*7390*/  FMUL.FTZ R135, R80, R33 ;  /* 0x0000002150877220 */ /* 0x000fe40000410000 */
[----:B------:R-:W-:-:S02]  /*73a0*/  FMUL.FTZ R80, R89, R124 ;  /* 0x0000007c59507220 */ /* 0x000fc40000410000 */
[C---:B------:R-:W-:Y:S02]  /*73b0*/  FMUL.FTZ R124, R148.reuse, R135 ;  /* 0x00000087947c7220 */ /* 0x040fe40000410000 */
[----:B------:R-:W-:Y:S01]  /*73c0*/  FFMA.FTZ R80, R148, R99, R80 ;  /* 0x0000006394507223 */ /* 0x000fe20000010050 */
[----:B------:R-:W-:Y:S01]  /*73d0*/  HADD2.F32 R148, -RZ, R61.H0_H0 ;  /* 0x2000003dff947230 */ /* 0x000fe20000004100 */
[----:B------:R-:W-:Y:S02]  /*73e0*/  FFMA.FTZ R140, R89, R135, R140 ;  /* 0x00000087598c7223 */ /* 0x000fe4000001008c */
[----:B------:R-:W-:Y:S02]  /*73f0*/  FFMA.FTZ R89, R45, R125, R122 ;  /* 0x0000007d2d597223 */ /* 0x000fe4000001007a */
[----:B------:R-:W-:Y:S02]  /*7400*/  FMUL.FTZ R135, R148, R31 ;  /* 0x0000001f94877220 */ /* 0x000fe40000410000 */
[----:B------:R-:W-:-:S02]  /*7410*/  FMUL.FTZ R122, R81, UR42 ;  /* 0x0000002a517a7c20 */ /* 0x000fc40008410000 */
[C---:B------:R-:W-:Y:S02]  /*7420*/  FFMA.FTZ R125, R100.reuse, -R135, R125 ;  /* 0x80000087647d7223 */ /* 0x040fe4000001007d */
[----:B------:R-:W-:Y:S02]  /*7430*/  FMUL.FTZ R100, R100, R81 ;  /* 0x0000005164647220 */ /* 0x000fe40000410000 */
[----:B------:R-:W-:Y:S02]  /*7440*/  FMUL.FTZ R135, R81, R31 ;  /* 0x0000001f51877220 */ /* 0x000fe40000410000 */
[C---:B------:R-:W-:Y:S01]  /*7450*/  FMUL.FTZ R81, R125.reuse, R122 ;  /* 0x0000007a7d517220 */ /* 0x040fe20000410000 */
[----:B------:R-:W-:Y:S01]  /*7460*/  HADD2.F32 R122, -RZ, R60.H0_H0 ;  /* 0x2000003cff7a7230 */ /* 0x000fe20000004100 */
[----:B------:R-:W-:Y:S02]  /*7470*/  FFMA.FTZ R140, R125, R135, R140 ;  /* 0x000000877d8c7223 */ /* 0x000fe4000001008c */
[----:B------:R-:W-:-:S02]  /*7480*/  FFMA.FTZ R89, R34, R126, R89 ;  /* 0x0000007e22597223 */ /* 0x000fc40000010059 */
[----:B------:R-:W-:Y:S02]  /*7490*/  FMUL.FTZ R125, R122, R29 ;  /* 0x0000001d7a7d7220 */ /* 0x000fe40000410000 */
[----:B------:R-:W-:Y:S02]  /*74a0*/  FMUL.FTZ R135, R148, R135 ;  /* 0x0000008794877220 */ /* 0x000fe40000410000 */
[----:B------:R-:W-:Y:S02]  /*74b0*/  FFMA.FTZ R125, R101, -R125, R126 ;  /* 0x8000007d657d7223 */ /* 0x000fe4000001007e */
[----:B------:R-:W-:Y:S02]  /*74c0*/  FMUL.FTZ R126, R85, UR42 ;  /* 0x0000002a557e7c20 */ /* 0x000fe40008410000 */
        /* <DEDUP_REMOVED lines=8> */
[----:B------:R-:W-:-:S02]  /*7550*/  FFMA.FTZ R89, R32, R127, R89 ;  /* 0x0000007f20597223 */ /* 0x000fc40000010059 */
[----:B------:R-:W-:Y:S02]  /*7560*/  FFMA.FTZ R127, R102, -R125, R127 ;  /* 0x8000007d667f7223 */ /* 0x000fe4000001007f */
[C---:B------:R-:W-:Y:S02]  /*7570*/  FMUL.FTZ R148, R86.reuse, UR42 ;  /* 0x0000002a56947c20 */ /* 0x040fe40008410000 */
[----:B------:R-:W-:Y:S02]  /*7580*/  FMUL.FTZ R155, R86, R27 ;  /* 0x0000001b569b7220 */ /* 0x000fe40000410000 */
[----:B------:R-:W-:Y:S02]  /*7590*/  FMUL.FTZ R102, R102, R86 ;  /* 0x0000005666667220 */ /* 0x000fe40000410000 */
[C---:B------:R-:W-:Y:S02]  /*75a0*/  FMUL.FTZ R125, R127.reuse, R148 ;  /* 0x000000947f7d7220 */ /* 0x040fe40000410000 */
[----:B------:R-:W-:-:S02]  /*75b0*/  FFMA.FTZ R140, R127, R155, R140 ;  /* 0x0000009b7f8c7223 */ /* 0x000fc4000001008c */
[C---:B------:R-:W-:Y:S02]  /*75c0*/  FMUL.FTZ R127, R122.reuse, R155 ;  /* 0x0000009b7a7f7220 */ /* 0x040fe40000410000 */
[----:B------:R-:W-:Y:S01]  /*75d0*/  FFMA.FTZ R86, R122, R102, R125 ;  /* 0x000000667a567223 */ /* 0x000fe2000001007d */
[----:B------:R-:W-:Y:S01]  /*75e0*/  HADD2.F32 R122, -RZ, R58.H0_H0 ;  /* 0x2000003aff7a7230 */ /* 0x000fe20000004100 */
[----:B------:R-:W-:Y:S02]  /*75f0*/  FFMA.FTZ R89, R30, R128, R89 ;  /* 0x000000801e597223 */ /* 0x000fe40000010059 */
[-C--:B------:R-:W-:Y:S02]  /*7600*/  FMUL.FTZ R155, R88, R25.reuse ;  /* 0x00000019589b7220 */ /* 0x080fe40000410000 */
[----:B------:R-:W-:Y:S02]  /*7610*/  FMUL.FTZ R125, R122, R25 ;  /* 0x000000197a7d7220 */ /* 0x000fe40000410000 */
[----:B------:R-:W-:-:S02]  /*7620*/  FFMA.FTZ R89, R28, R129, R89 ;  /* 0x000000811c597223 */ /* 0x000fc40000010059 */
[C---:B------:R-:W-:Y:S02]  /*7630*/  FFMA.FTZ R125, R103.reuse, -R125, R128 ;  /* 0x8000007d677d7223 */ /* 0x040fe40000010080 */
[----:B------:R-:W-:Y:S02]  /*7640*/  FMUL.FTZ R128, R88, UR42 ;  /* 0x0000002a58807c20 */ /* 0x000fe40008410000 */
[----:B------:R-:W-:Y:S02]  /*7650*/  FMUL.FTZ R103, R103, R88 ;  /* 0x0000005867677220 */ /* 0x000fe40000410000 */
[C---:B------:R-:W-:Y:S02]  /*7660*/  FMUL.FTZ R88, R125.reuse, R128 ;  /* 0x000000807d587220 */ /* 0x040fe40000410000 */
[C---:B------:R-:W-:Y:S02]  /*7670*/  FMUL.FTZ R128, R122.reuse, R155 ;  /* 0x0000009b7a807220 */ /* 0x040fe40000410000 */
[----:B------:R-:W-:Y:S01]  /*7680*/  FFMA.FTZ R88, R122, R103, R88 ;  /* 0x000000677a587223 */ /* 0x000fe20000010058 */
[----:B------:R-:W-:Y:S01]  /*7690*/  HADD2.F32 R122, -RZ, R57.H0_H0 ;  /* 0x20000039ff7a7230 */ /* 0x000fe20000004100 */
[----:B------:R-:W-:-:S02]  /*76a0*/  FFMA.FTZ R140, R125, R155, R140 ;  /* 0x0000009b7d8c7223 */ /* 0x000fc4000001008c */
[C---:B------:R-:W-:Y:S02]  /*76b0*/  FMUL.FTZ R148, R87.reuse, UR42 ;  /* 0x0000002a57947c20 */ /* 0x040fe40008410000 */
[----:B------:R-:W-:Y:S02]  /*76c0*/  FMUL.FTZ R125, R122, R23 ;  /* 0x000000177a7d7220 */ /* 0x000fe40000410000 */
[----:B------:R-:W-:Y:S02]  /*76d0*/  FFMA.FTZ R89, R26, R130, R89 ;  /* 0x000000821a597223 */ /* 0x000fe40000010059 */
        /* <DEDUP_REMOVED lines=8> */
[----:B------:R-:W-:Y:S02]  /*7760*/  FMUL.FTZ R122, R105, R90 ;  /* 0x0000005a697a7220 */ /* 0x000fe40000410000 */
[----:B------:R-:W-:-:S02]  /*7770*/  FMUL.FTZ R155, R125, R21 ;  /* 0x000000157d9b7220 */ /* 0x000fc40000410000 */
[C---:B------:R-:W-:Y:S02]  /*7780*/  FMUL.FTZ R148, R90.reuse, R21 ;  /* 0x000000155a947220 */ /* 0x040fe40000410000 */
[----:B------:R-:W-:Y:S01]  /*7790*/  FFMA.FTZ R155, R105, -R155, R130 ;  /* 0x8000009b699b7223 */ /* 0x000fe20000010082 */
[----:B------:R-:W-:Y:S01]  /*77a0*/  HADD2.F32 R105, -RZ, R55.H0_H0 ;  /* 0x20000037ff697230 */ /* 0x000fe20000004100 */
[----:B------:R-:W-:Y:S02]  /*77b0*/  FMUL.FTZ R130, R90, UR42 ;  /* 0x0000002a5a827c20 */ /* 0x000fe40008410000 */
[C---:B------:R-:W-:Y:S02]  /*77c0*/  FFMA.FTZ R140, R155.reuse, R148, R140 ;  /* 0x000000949b8c7223 */ /* 0x040fe4000001008c */
[----:B------:R-:W-:Y:S02]  /*77d0*/  FMUL.FTZ R90, R155, R130 ;  /* 0x000000829b5a7220 */ /* 0x000fe40000410000 */
[----:B------:R-:W-:-:S02]  /*77e0*/  FMUL.FTZ R130, R125, R148 ;  /* 0x000000947d827220 */ /* 0x000fc40000410000 */
[----:B------:R-:W-:Y:S02]  /*77f0*/  FFMA.FTZ R90, R125, R122, R90 ;  /* 0x0000007a7d5a7223 */ /* 0x000fe4000001005a */
[----:B------:R-:W-:Y:S02]  /*7800*/  FMUL.FTZ R125, R105, R18 ;  /* 0x00000012697d7220 */ /* 0x000fe40000410000 */
[----:B------:R-:W-:Y:S02]  /*7810*/  FMUL.FTZ R148, R91, UR42 ;  /* 0x0000002a5b947c20 */ /* 0x000fe40008410000 */
[C---:B------:R-:W-:Y:S02]  /*7820*/  FFMA.FTZ R125, R106.reuse, -R125, R131 ;  /* 0x8000007d6a7d7223 */ /* 0x040fe40000010083 */
[----:B------:R-:W-:Y:S02]  /*7830*/  FMUL.FTZ R106, R106, R91 ;  /* 0x0000005b6a6a7220 */ /* 0x000fe40000410000 */
[----:B------:R-:W-:-:S02]  /*7840*/  FMUL.FTZ R148, R125, R148 ;  /* 0x000000947d947220 */ /* 0x000fc40000410000 */
[----:B------:R-:W-:Y:S01]  /*7850*/  FFMA.FTZ R125, R125, R158, R140 ;  /* 0x0000009e7d7d7223 */ /* 0x000fe2000001008c */
[----:B------:R-:W-:Y:S01]  /*7860*/  HADD2.F32 R140, -RZ, R54.H0_H0 ;  /* 0x20000036ff8c7230 */ /* 0x000fe20000004100 */
[----:B------:R-:W-:Y:S02]  /*7870*/  FFMA.FTZ R89, R24, R131, R89 ;  /* 0x0000008318597223 */ /* 0x000fe40000010059 */
[C---:B------:R-:W-:Y:S02]  /*7880*/  FFMA.FTZ R91, R105.reuse, R106, R148 ;  /* 0x0000006a695b7223 */ /* 0x040fe40000010094 */
[----:B------:R-:W-:Y:S02]  /*7890*/  FMUL.FTZ R131, R105, R158 ;  /* 0x0000009e69837220 */ /* 0x000fe40000410000 */
[----:B------:R-:W-:Y:S02]  /*78a0*/  FMUL.FTZ R105, R140, R13 ;  /* 0x0000000d8c697220 */ /* 0x000fe40000410000 */
[----:B------:R-:W-:-:S02]  /*78b0*/  FFMA.FTZ R113, R106, R18, R113 ;  /* 0x000000126a717223 */ /* 0x000fc40000010071 */
[----:B------:R-:W-:Y:S02]  /*78c0*/  FFMA.FTZ R106, R22, R132, R89 ;  /* 0x00000084166a7223 */ /* 0x000fe40000010059 */
[C---:B------:R-:W-:Y:S02]  /*78d0*/  FFMA.FTZ R132, R107.reuse, -R105, R132 ;  /* 0x800000696b847223 */ /* 0x040fe40000010084 */
[----:B------:R-:W-:Y:S02]  /*78e0*/  FMUL.FTZ R89, R92, UR42 ;  /* 0x0000002a5c597c20 */ /* 0x000fe40008410000 */
[----:B------:R-:W-:Y:S02]  /*78f0*/  FMUL.FTZ R105, R107, R92 ;  /* 0x0000005c6b697220 */ /* 0x000fe40000410000 */
[----:B------:R-:W-:Y:S02]  /*7900*/  FMUL.FTZ R89, R132, R89 ;  /* 0x0000005984597220 */ /* 0x000fe40000410000 */
[----:B------:R-:W-:-:S02]  /*7910*/  FFMA.FTZ R112, R105, R13, R112 ;  /* 0x0000000d69707223 */ /* 0x000fc40000010070 */
[----:B------:R-:W-:Y:S01]  /*7920*/  FFMA.FTZ R105, R140, R105, R89 ;  /* 0x000000698c697223 */ /* 0x000fe20000010059 */
[----:B------:R-:W-:Y:S01]  /*7930*/  HADD2.F32 R89, -RZ, R53.H0_H0 ;  /* 0x20000035ff597230 */ /* 0x000fe20000004100 */
[C---:B------:R-:W-:Y:S02]  /*7940*/  FMUL.FTZ R148, R109.reuse, UR42 ;  /* 0x0000002a6d947c20 */ /* 0x040fe40008410000 */
[-C--:B------:R-:W-:Y:S02]  /*7950*/  FMUL.FTZ R158, R109, R8.reuse ;  /* 0x000000086d9e7220 */ /* 0x080fe40000410000 */
[----:B------:R-:W-:Y:S02]  /*7960*/  FMUL.FTZ R107, R89, R8 ;  /* 0x00000008596b7220 */ /* 0x000fe40000410000 */
[----:B------:R-:W-:Y:S02]  /*7970*/  FMUL.FTZ R155, R82, R40 ;  /* 0x00000028529b7220 */ /* 0x000fe40000410000 */
[----:B------:R-:W-:-:S02]  /*7980*/  FFMA.FTZ R107, R108, -R107, R133 ;  /* 0x8000006b6c6b7223 */ /* 0x000fc40000010085 */
[----:B------:R-:W-:Y:S02]  /*7990*/  FMUL.FTZ R108, R108, R109 ;  /* 0x0000006d6c6c7220 */ /* 0x000fe40000410000 */
[----:B------:R-:W-:Y:S02]  /*79a0*/  FMUL.FTZ R148, R107, R148 ;  /* 0x000000946b947220 */ /* 0x000fe40000410000 */
[----:B------:R-:W-:Y:S02]  /*79b0*/  FFMA.FTZ R111, R108, R8, R111 ;  /* 0x000000086c6f7223 */ /* 0x000fe4000001006f */
[C---:B------:R-:W-:Y:S02]  /*79c0*/  FFMA.FTZ R108, R89.reuse, R108, R148 ;  /* 0x0000006c596c7223 */ /* 0x040fe40000010094 */
[-C--:B------:R-:W-:Y:S01]  /*79d0*/  FMUL.FTZ R109, R89, R158.reuse ;  /* 0x0000009e596d7220 */ /* 0x080fe20000410000 */
[----:B------:R-:W-:Y:S01]  /*79e0*/  SHF.L.U32 R89, R69, 0x4, RZ ;  /* 0x0000000445597819 */ /* 0x000fe200000006ff */
[----:B------:R-:W-:-:S02]  /*79f0*/  FMUL.FTZ R107, R107, R158 ;  /* 0x0000009e6b6b7220 */ /* 0x000fc40000410000 */
[----:B------:R-:W-:Y:S01]  /*7a00*/  FMUL.FTZ R94, R94, R74 ;  /* 0x0000004a5e5e7220 */ /* 0x000fe20000410000 */
[----:B------:R-:W-:Y:S01]  /*7a10*/  IADD3 R40, R89, 0x1, RZ ;  /* 0x0000000159287810 */ /* 0x000fe20007ffe0ff */
[----:B------:R-:W-:Y:S01]  /*7a20*/  FMUL.FTZ R93, R93, R75 ;  /* 0x0000004b5d5d7220 */ /* 0x000fe20000410000 */
[CC--:B------:R-:W-:Y:S02]  /*7a30*/  LEA.HI.SX32 R148, R89.reuse, R89.reuse, 0x1b ;  /* 0x0000005959947211 */ /* 0x0c0fe400078fdaff */
[-C--:B------:R-:W-:Y:S02]  /*7a40*/  LEA.HI.SX32 R157, R40, R89.reuse, 0x1b ;  /* 0x00000059289d7211 */ /* 0x080fe400078fdaff */
[C---:B------:R-:W-:Y:S01]  /*7a50*/  IADD3 R40, R89.reuse, 0x2, RZ ;  /* 0x0000000259287810 */ /* 0x040fe20007ffe0ff */
[----:B------:R0:W-:Y:S01]  /*7a60*/  STS [R148.X4+0x1090], R155 ;  /* 0x0010909b94007388 */ /* 0x0001e20000004800 */
[----:B------:R-:W-:Y:S02]  /*7a70*/  IADD3 R158, R89, 0x3, RZ ;  /* 0x00000003599e7810 */ /* 0x000fe40007ffe0ff */
[-C--:B------:R-:W-:Y:S01]  /*7a80*/  LEA.HI.SX32 R40, R40, R89.reuse, 0x1b ;  /* 0x0000005928287211 */ /* 0x080fe200078fdaff */
[----:B------:R-:W-:Y:S01]  /*7a90*/  STS [R157.X4+0x1094], R42 ;  /* 0x0010942a9d007388 */ /* 0x000fe20000004800 */
[----:B------:R-:W-:-:S03]  /*7aa0*/  LEA.HI.SX32 R158, R158, R89, 0x1b ;  /* 0x000000599e9e7211 */ /* 0x000fc600078fdaff */
[----:B------:R1:W-:Y:S01]  /*7ab0*/  STS [R40.X4+0x1098], R41 ;  /* 0x0010982928007388 */ /* 0x0003e20000004800 */
[----:B0-----:R-:W-:-:S03]  /*7ac0*/  IMAD.U32 R155, RZ, RZ, UR12 ;  /* 0x0000000cff9b7e24 */ /* 0x001fc6000f8e00ff */
[----:B------:R0:W-:Y:S04]  /*7ad0*/  STS [R158.X4+0x109c], R43 ;  /* 0x00109c2b9e007388 */ /* 0x0001e80000004800 */
[----:B------:R2:W-:Y:S01]  /*7ae0*/  STS [R148.X4+0x10a4], R123 ;  /* 0x0010a47b94007388 */ /* 0x0005e20000004800 */
[----:B-1----:R-:W-:Y:S01]  /*7af0*/  HFMA2.MMA R41, -RZ, RZ, 0, 0 ;  /* 0x00000000ff297435 */ /* 0x002fe200000001ff */
[----:B------:R-:W-:Y:S02]  /*7b00*/  MOV R40, R69 ;  /* 0x0000004500287202 */ /* 0x000fe40000000f00 */
[----:B------:R1:W-:Y:S01]  /*7b10*/  STS [R148.X4+0x10a8], R124 ;  /* 0x0010a87c94007388 */ /* 0x0003e20000004800 */
[----:B0-----:R-:W-:-:S03]  /*7b20*/  MOV R43, UR15 ;  /* 0x0000000f002b7c02 */ /* 0x001fc60008000f00 */
[----:B------:R-:W-:Y:S01]  /*7b30*/  STS [R148.X4+0x10b4], R127 ;  /* 0x0010b47f94007388 */ /* 0x000fe20000004800 */
[----:B--2---:R-:W-:Y:S02]  /*7b40*/  FMUL.FTZ R123, R92, R13 ;  /* 0x0000000d5c7b7220 */ /* 0x004fe40000410000 */
[----:B------:R-:W-:Y:S01]  /*7b50*/  IMAD.WIDE.U32 R40, R155, c[0x0][0x298], R40 ;  /* 0x0000a6009b287a25 */ /* 0x000fe200078e0028 */
[----:B------:R0:W-:Y:S01]  /*7b60*/  STS [R148.X4+0x10cc], R109 ;  /* 0x0010cc6d94007388 */ /* 0x0001e20000004800 */
[----:B-1----:R-:W-:Y:S02]  /*7b70*/  MOV R124, UR26 ;  /* 0x0000001a007c7c02 */ /* 0x002fe40008000f00 */
[----:B------:R-:W-:Y:S01]  /*7b80*/  IMAD.U32 R92, RZ, RZ, UR26 ;  /* 0x0000001aff5c7e24 */ /* 0x000fe2000f8e00ff */
[----:B------:R-:W-:Y:S01]  /*7b90*/  IADD3 R41, R41, UR36, RZ ;  /* 0x0000002429297c10 */ /* 0x000fe2000fffe0ff */
[----:B------:R-:W-:Y:S01]  /*7ba0*/  ULDC.64 UR36, c[0x0][0x2a0] ;  /* 0x0000a80000247ab9 */ /* 0x000fe20000000a00 */
[----:B------:R1:W-:Y:S01]  /*7bb0*/  STS [R148.X4+0x10a0], R121 ;  /* 0x0010a07994007388 */ /* 0x0003e20000004800 */
[----:B------:R-:W-:-:S02]  /*7bc0*/  UIMAD UR36, UR16, UR36, URZ ;  /* 0x00000024102472a4 */ /* 0x000fc4000f8e023f */
[----:B------:R-:W-:Y:S01]  /*7bd0*/  IMAD.WIDE.U32 R40, R43, c[0x0][0x2a0], R40 ;  /* 0x0000a8002b287a25 */ /* 0x000fe200078e0028 */
[----:B0-----:R-:W-:Y:S01]  /*7be0*/  IADD3 R109, -R92, c[0x0][0x168], -R69 ;  /* 0x00005a005c6d7a10 */ /* 0x001fe20007ffe945 */
[----:B------:R-:W-:Y:S01]  /*7bf0*/  UIMAD UR36, UR15, UR37, UR36 ;  /* 0x000000250f2472a4 */ /* 0x000fe2000f8e0224 */
[----:B------:R-:W-:Y:S01]  /*7c00*/  STS [R148.X4+0x10ac], R135 ;  /* 0x0010ac8794007388 */ /* 0x000fe20000004800 */
[----:B------:R-:W-:Y:S01]  /*7c10*/  FMUL.FTZ R92, R74, UR42 ;  /* 0x0000002a4a5c7c20 */ /* 0x000fe20008410000 */
[----:B------:R-:W-:Y:S01]  /*7c20*/  IADD3 R42, P0, R40, UR26, RZ ;  /* 0x0000001a282a7c10 */ /* 0x000fe2000ff1e0ff */
[----:B-1----:R-:W-:Y:S02]  /*7c30*/  FMUL.FTZ R121, R140, R123 ;  /* 0x0000007b8c797220 */ /* 0x002fe40000410000 */
[----:B------:R-:W-:Y:S01]  /*7c40*/  IADD3 R127, R41, UR36, RZ ;  /* 0x00000024297f7c10 */ /* 0x000fe2000fffe0ff */
[----:B------:R-:W-:Y:S03]  /*7c50*/  STS [R148.X4+0x10b0], R126 ;  /* 0x0010b07e94007388 */ /* 0x000fe60000004800 */
[----:B------:R-:W-:Y:S01]  /*7c60*/  LEA.HI.X.SX32 R43, R124, R127, 0x1, P0 ;  /* 0x0000007f7c2b7211 */ /* 0x000fe200000f0eff */
[----:B------:R-:W-:Y:S01]  /*7c70*/  STS [R148.X4+0x10b8], R128 ;  /* 0x0010b88094007388 */ /* 0x000fe20000004800 */
[----:B------:R-:W-:-:S03]  /*7c80*/  ISETP.GE.AND P0, PT, R109, 0x1, PT ;  /* 0x000000016d00780c */ /* 0x000fc60003f06270 */
[----:B------:R-:W-:Y:S04]  /*7c90*/  STS [R148.X4+0x10bc], R129 ;  /* 0x0010bc8194007388 */ /* 0x000fe80000004800 */
[----:B------:R-:W-:Y:S04]  /*7ca0*/  STS [R148.X4+0x10c0], R130 ;  /* 0x0010c08294007388 */ /* 0x000fe80000004800 */
[----:B------:R-:W-:Y:S04]  /*7cb0*/  STS [R148.X4+0x10c4], R131 ;  /* 0x0010c48394007388 */ /* 0x000fe80000004800 */
[----:B------:R0:W-:Y:S02]  /*7cc0*/  STS [R148.X4+0x10c8], R121 ;  /* 0x0010c87994007388 */ /* 0x0001e40000004800 */
[----:B0-----:R-:W-:-:S02]  /*7cd0*/  FMUL.FTZ R121, R75, UR42 ;  /* 0x0000002a4b797c20 */ /* 0x001fc40008410000 */
[----:B------:R-:W-:Y:S06]  /*7ce0*/  BAR.SYNC.DEFER_BLOCKING 0x0 ;  /* 0x0000000000007b1d */ /* 0x000fec0000010000 */
[----:B------:R-:W-:Y:S05]  /*7cf0*/  @!P0 BRA `(.L_x_749) ;  /* 0x000000b000008947 */ /* 0x000fea0003800000 */
[----:B------:R-:W-:Y:S01]  /*7d00*/  LEA.HI.SX32 R124, R69, R69, 0x1b ;  /* 0x00000045457c7211 */ /* 0x000fe200078fdaff */
[----:B------:R-:W-:Y:S01]  /*7d10*/  ULDC.64 UR36, c[0x0][0x2b0] ;  /* 0x0000ac0000247ab9 */ /* 0x000fe20000000a00 */
[----:B------:R-:W-:Y:S01]  /*7d20*/  MOV R75, UR7 ;  /* 0x00000007004b7c02 */ /* 0x000fe20008000f00 */
[----:B------:R-:W-:Y:S02]  /*7d30*/  UIMAD UR36, UR40, UR36, URZ ;  /* 0x00000024282472a4 */ /* 0x000fe4000f8e023f */
[----:B------:R-:W0:Y:S02]  /*7d40*/  LDS R129, [R124.X4+0x1090] ;  /* 0x001090007c817984 */ /* 0x000e240000004800 */
[----:B------:R-:W-:Y:S01]  /*7d50*/  UIMAD UR36, UR7, UR37, UR36 ;  /* 0x00000025072472a4 */ /* 0x000fe2000f8e0224 */
[----:B------:R-:W-:-:S05]  /*7d60*/  IMAD.WIDE.U32 R42, R75, c[0x0][0x2b0], R42 ;  /* 0x0000ac004b2a7a25 */ /* 0x000fca00078e002a */
[----:B------:R-:W-:Y:S02]  /*7d70*/  LEA R74, P0, R42, c[0x0][0x318], 0x2 ;  /* 0x0000c6002a4a7a11 */ /* 0x000fe400078010ff */
[----:B------:R-:W-:-:S04]  /*7d80*/  IADD3 R43, R43, UR36, RZ ;  /* 0x000000242b2b7c10 */ /* 0x000fc8000fffe0ff */
[----:B------:R-:W-:-:S05]  /*7d90*/  LEA.HI.X R75, R42, c[0x0][0x31c], R43, 0x2, P0 ;  /* 0x0000c7002a4b7a11 */ /* 0x000fca00000f142b */
[----:B0-----:R0:W-:Y:S02]  /*7da0*/  RED.E.ADD.F32.FTZ.RN.STRONG.GPU [R74.64], R129 ;  /* 0x000000814a00798e */ /* 0x0011e4000c10e79c */
.L_x_749:
[----:B------:R-:W-:Y:S05]  /*7db0*/  BSYNC B0 ;  /* 0x0000000000007941 */ /* 0x000fea0003800000 */
.L_x_748:
        /* <DEDUP_REMOVED lines=15> */
[----:B------:R-:W-:Y:S01]  /*7eb0*/  MOV R127, UR39 ;  /* 0x00000027007f7c02 */ /* 0x000fe20008000f00 */
[----:B------:R-:W-:Y:S01]  /*7ec0*/  FADD.FTZ R19, R108, R19 ;  /* 0x000000136c137221 */ /* 0x000fe20000010000 */
[----:B------:R-:W-:Y:S01]  /*7ed0*/  LEA.HI.X R41, R75, R43, R41, 0x2, P0 ;  /* 0x0000002b4b297211 */ /* 0x000fe200000f1429 */
[----:B------:R-:W-:Y:S01]  /*7ee0*/  FMUL.FTZ R75, R20, R133 ;  /* 0x00000085144b7220 */ /* 0x000fe20000410000 */
[----:B------:R-:W-:Y:S01]  /*7ef0*/  ISETP.GE.AND P0, PT, R109, 0x81, PT ;  /* 0x000000816d00780c */ /* 0x000fe20003f06270 */
[----:B------:R-:W-:Y:S01]  /*7f00*/  UIMAD UR36, UR39, UR37, UR36 ;  /* 0x00000025272472a4 */ /* 0x000fe2000f8e0224 */
[----:B------:R-:W-:Y:S01]  /*7f10*/  FFMA.FTZ R114, R122, R21, R114 ;  /* 0x000000157a727223 */ /* 0x000fe20000010072 */
[C---:B------:R-:W-:Y:S01]  /*7f20*/  IADD3 R108, R69.reuse, 0x100, RZ ;  /* 0x00000100456c7810 */ /* 0x040fe20007ffe0ff */
[----:B------:R-:W-:Y:S01]  /*7f30*/  FADD.FTZ R75, R106, R75 ;  /* 0x0000004b6a4b7221 */ /* 0x000fe20000010000 */
[----:B------:R-:W-:Y:S01]  /*7f40*/  LEA.HI.SX32 R106, R74, R69, 0x1b ;  /* 0x000000454a6a7211 */ /* 0x000fe200078fdaff */
[----:B------:R-:W-:Y:S01]  /*7f50*/  FADD.FTZ R74, R132, R107 ;  /* 0x0000006b844a7221 */ /* 0x000fe20000010000 */
[----:B------:R-:W-:Y:S01]  /*7f60*/  IADD3 R122, R69, 0x180, RZ ;  /* 0x00000180457a7810 */ /* 0x000fe20007ffe0ff */
[----:B------:R-:W-:-:S02]  /*7f70*/  IMAD.WIDE.U32 R40, R127, c[0x0][0x2b0], R40 ;  /* 0x0000ac007f287a25 */ /* 0x000fc400078e0028 */
[----:B------:R0:W1:Y:S03]  /*7f80*/  LDS R107, [R106.X4+0x1290] ;  /* 0x001290006a6b7984 */ /* 0x0000660000004800 */
[----:B------:R-:W-:Y:S01]  /*7f90*/  IADD3 R41, R41, UR36, RZ ;  /* 0x0000002429297c10 */ /* 0x000fe2000fffe0ff */
[----:B------:R-:W-:Y:S05]  /*7fa0*/  @!P0 BRA `(.L_x_751) ;  /* 0x0000006000008947 */ /* 0x000fea0003800000 */
[----:B------:R-:W-:-:S05]  /*7fb0*/  MOV R123, UR40 ;  /* 0x00000028007b7c02 */ /* 0x000fca0008000f00 */
[----:B------:R-:W-:-:S04]  /*7fc0*/  IMAD.WIDE R42, R123, 0x4, R42 ;  /* 0x000000047b2a7825 */ /* 0x000fc800078e022a */
[----:B------:R-:W-:-:S04]  /*7fd0*/  IMAD.U32 R123, RZ, RZ, UR39 ;  /* 0x00000027ff7b7e24 */ /* 0x000fc8000f8e00ff */
[----:B------:R-:W-:-:S05]  /*7fe0*/  IMAD.WIDE.U32 R42, R123, c[0x0][0x2b0], R42 ;  /* 0x0000ac007b2a7a25 */ /* 0x000fca00078e002a */
[----:B------:R-:W-:-:S05]  /*7ff0*/  IADD3 R43, R43, UR36, RZ ;  /* 0x000000242b2b7c10 */ /* 0x000fca000fffe0ff */
[----:B-1----:R1:W-:Y:S02]  /*8000*/  RED.E.ADD.F32.FTZ.RN.STRONG.GPU [R42.64+-0x1e00], R107 ;  /* 0xffe2006b2a00798e */ /* 0x0023e4000c10e79c */
.L_x_751:
[----:B------:R-:W-:Y:S05]  /*8010*/  BSYNC B0 ;  /* 0x0000000000007941 */ /* 0x000fea0003800000 */
.L_x_750:
        /* <DEDUP_REMOVED lines=14> */
.L_x_753:
[----:B-1----:R-:W-:Y:S05]  /*8100*/  BSYNC B0 ;  /* 0x0000000000007941 */ /* 0x002fea0003800000 */
.L_x_752:
[----:B--2---:R1:W2:Y:S01]  /*8110*/  LDS R43, [R122.X4+0x1690] ;  /* 0x001690007a2b7984 */ /* 0x0042a20000004800 */
[----:B------:R-:W-:Y:S01]  /*8120*/  BSSY B0, `(.L_x_754) ;  /* 0x0000005000007945 */ /* 0x000fe20003800000 */
[----:B0-----:R-:W-:Y:S02]  /*8130*/  IADD3 R106, R69, 0x280, RZ ;  /* 0x00000280456a7810 */ /* 0x001fe40007ffe0ff */
[----:B------:R-:W-:Y:S01]  /*8140*/  LEA.HI.SX32 R42, R42, R69, 0x1b ;  /* 0x000000452a2a7211 */ /* 0x000fe200078fdaff */
[----:B------:R-:W-:Y:S05]  /*8150*/  @!P0 BRA `(.L_x_755) ;  /* 0x0000001000008947 */ /* 0x000fea0003800000 */
[----:B--2---:R0:W-:Y:S02]  /*8160*/  RED.E.ADD.F32.FTZ.RN.STRONG.GPU [R40.64+-0x1a00], R43 ;  /* 0xffe6002b2800798e */ /* 0x0041e4000c10e79c */
.L_x_755:
[----:B------:R-:W-:Y:S05]  /*8170*/  BSYNC B0 ;  /* 0x0000000000007941 */ /* 0x000fea0003800000 */
.L_x_754:
[----:B0-2---:R0:W2:Y:S01]  /*8180*/  LDS R43, [R42.X4+0x1890] ;  /* 0x001890002a2b7984 */ /* 0x0050a20000004800 */
[----:B------:R-:W-:Y:S01]  /*8190*/  BSSY B0, `(.L_x_756) ;  /* 0x0000005000007945 */ /* 0x000fe20003800000 */
[----:B------:R-:W-:-:S02]  /*81a0*/  IADD3 R108, R69, 0x300, RZ ;  /* 0x00000300456c7810 */ /* 0x000fc40007ffe0ff */
[----:B------:R-:W-:Y:S01]  /*81b0*/  LEA.HI.SX32 R106, R106, R69, 0x1b ;  /* 0x000000456a6a7211 */ /* 0x000fe200078fdaff */
[----:B------:R-:W-:Y:S05]  /*81c0*/  @!P1 BRA `(.L_x_757) ;  /* 0x0000001000009947 */ /* 0x000fea0003800000 */
[----:B--2---:R2:W-:Y:S02]  /*81d0*/  RED.E.ADD.F32.FTZ.RN.STRONG.GPU [R40.64+-0x1800], R43 ;  /* 0xffe8002b2800798e */ /* 0x0045e4000c10e79c */
.L_x_757:
[----:B------:R-:W-:Y:S05]  /*81e0*/  BSYNC B0 ;  /* 0x0000000000007941 */ /* 0x000fea0003800000 */
.L_x_756:
[----:B--2---:R2:W3:Y:S01]  /*81f0*/  LDS R43, [R106.X4+0x1a90] ;  /* 0x001a90006a2b7984 */ /* 0x0044e20000004800 */
[----:B------:R-:W-:Y:S01]  /*8200*/  BSSY B0, `(.L_x_758) ;  /* 0x0000005000007945 */ /* 0x000fe20003800000 */
[----:B0-----:R-:W-:Y:S02]  /*8210*/  IADD3 R42, R69, 0x380, RZ ;  /* 0x00000380452a7810 */ /* 0x001fe40007ffe0ff */
[----:B------:R-:W-:Y:S01]  /*8220*/  LEA.HI.SX32 R108, R108, R69, 0x1b ;  /* 0x000000456c6c7211 */ /* 0x000fe200078fdaff */
[----:B------:R-:W-:Y:S05]  /*8230*/  @!P2 BRA `(.L_x_759) ;  /* 0x000000100000a947 */ /* 0x000fea0003800000 */
[----:B---3--:R0:W-:Y:S02]  /*8240*/  RED.E.ADD.F32.FTZ.RN.STRONG.GPU [R40.64+-0x1600], R43 ;  /* 0xffea002b2800798e */ /* 0x0081e4000c10e79c */
.L_x_759:
[----:B------:R-:W-:Y:S05]  /*8250*/  BSYNC B0 ;  /* 0x0000000000007941 */ /* 0x000fea0003800000 */
.L_x_758:
[----:B0--3--:R0:W3:Y:S01]  /*8260*/  LDS R43, [R108.X4+0x1c90] ;  /* 0x001c90006c2b7984 */ /* 0x0090e20000004800 */
[----:B------:R-:W-:Y:S01]  /*8270*/  BSSY B0, `(.L_x_760) ;  /* 0x0000005000007945 */ /* 0x000fe20003800000 */
[----:B--2---:R-:W-:Y:S02]  /*8280*/  IADD3 R106, R69, 0x400, RZ ;  /* 0x00000400456a7810 */ /* 0x004fe40007ffe0ff */
[----:B------:R-:W-:Y:S01]  /*8290*/  LEA.HI.SX32 R42, R42, R69, 0x1b ;  /* 0x000000452a2a7211 */ /* 0x000fe200078fdaff */
[----:B------:R-:W-:Y:S05]  /*82a0*/  @!P3 BRA `(.L_x_761) ;  /* 0x000000100000b947 */ /* 0x000fea0003800000 */
[----:B---3--:R2:W-:Y:S02]  /*82b0*/  RED.E.ADD.F32.FTZ.RN.STRONG.GPU [R40.64+-0x1400], R43 ;  /* 0xffec002b2800798e */ /* 0x0085e4000c10e79c */
.L_x_761:
[----:B------:R-:W-:Y:S05]  /*82c0*/  BSYNC B0 ;  /* 0x0000000000007941 */ /* 0x000fea0003800000 */
.L_x_760:
[----:B--23--:R2:W3:Y:S01]  /*82d0*/  LDS R43, [R42.X4+0x1e90] ;  /* 0x001e90002a2b7984 */ /* 0x00c4e20000004800 */
[----:B------:R-:W-:Y:S01]  /*82e0*/  BSSY B0, `(.L_x_762) ;  /* 0x0000004000007945 */ /* 0x000fe20003800000 */
[----:B------:R-:W-:Y:S01]  /*82f0*/  LEA.HI.SX32 R106, R106, R69, 0x1b ;  /* 0x000000456a6a7211 */ /* 0x000fe200078fdaff */
[----:B------:R-:W-:Y:S05]  /*8300*/  @!P4 BRA `(.L_x_763) ;  /* 0x000000100000c947 */ /* 0x000fea0003800000 */
[----:B---3--:R3:W-:Y:S02]  /*8310*/  RED.E.ADD.F32.FTZ.RN.STRONG.GPU [R40.64+-0x1200], R43 ;  /* 0xffee002b2800798e */ /* 0x0087e4000c10e79c */
.L_x_763:
[----:B------:R-:W-:Y:S05]  /*8320*/  BSYNC B0 ;  /* 0x0000000000007941 */ /* 0x000fea0003800000 */
.L_x_762:
[----:B---3--:R3:W4:Y:S01]  /*8330*/  LDS R43, [R106.X4+0x2090] ;  /* 0x002090006a2b7984 */ /* 0x0087220000004800 */
[----:B------:R-:W-:Y:S01]  /*8340*/  BSSY B0, `(.L_x_764) ;  /* 0x0000005000007945 */ /* 0x000fe20003800000 */
[----:B--2---:R-:W-:-:S02]  /*8350*/  IADD3 R42, R69, 0x480, RZ ;  /* 0x00000480452a7810 */ /* 0x004fc40007ffe0ff */
[----:B0-----:R-:W-:Y:S01]  /*8360*/  IADD3 R108, R69, 0x500, RZ ;  /* 0x00000500456c7810 */ /* 0x001fe20007ffe0ff */
[----:B------:R-:W-:Y:S05]  /*8370*/  @!P5 BRA `(.L_x_765) ;  /* 0x000000100000d947 */ /* 0x000fea0003800000 */
[----:B----4-:R0:W-:Y:S02]  /*8380*/  RED.E.ADD.F32.FTZ.RN.STRONG.GPU [R40.64+-0x1000], R43 ;  /* 0xfff0002b2800798e */ /* 0x0101e4000c10e79c */
.L_x_765:
[----:B------:R-:W-:Y:S05]  /*8390*/  BSYNC B0 ;  /* 0x0000000000007941 */ /* 0x000fea0003800000 */
.L_x_764:
        /* <DEDUP_REMOVED lines=14> */
.L_x_767:
[----:B0-----:R-:W-:Y:S05]  /*8480*/  BSYNC B0 ;  /* 0x0000000000007941 */ /* 0x001fea0003800000 */
.L_x_766:
[----:B--2---:R0:W2:Y:S01]  /*8490*/  LDS R43, [R108.X4+0x2490] ;  /* 0x002490006c2b7984 */ /* 0x0040a20000004800 */
[----:B------:R-:W-:Y:S01]  /*84a0*/  BSSY B0, `(.L_x_768) ;  /* 0x0000005000007945 */ /* 0x000fe20003800000 */
[----:B------:R-:W-:Y:S02]  /*84b0*/  IADD3 R42, R69, 0x600, RZ ;  /* 0x00000600452a7810 */ /* 0x000fe40007ffe0ff */
[----:B------:R-:W-:Y:S01]  /*84c0*/  LEA.HI.SX32 R106, R106, R69, 0x1b ;  /* 0x000000456a6a7211 */ /* 0x000fe200078fdaff */
[----:B------:R-:W-:Y:S05]  /*84d0*/  @!P0 BRA `(.L_x_769) ;  /* 0x0000001000008947 */ /* 0x000fea0003800000 */
[----:B--2---:R2:W-:Y:S02]  /*84e0*/  RED.E.ADD.F32.FTZ.RN.STRONG.GPU [R40.64+-0xc00], R43 ;  /* 0xfff4002b2800798e */ /* 0x0045e4000c10e79c */
.L_x_769:
[----:B------:R-:W-:Y:S05]  /*84f0*/  BSYNC B0 ;  /* 0x0000000000007941 */ /* 0x000fea0003800000 */
.L_x_768:
[----:B--2---:R2:W3:Y:S01]  /*8500*/  LDS R43, [R106.X4+0x2690] ;  /* 0x002690006a2b7984 */ /* 0x0044e20000004800 */
[----:B------:R-:W-:Y:S01]  /*8510*/  BSSY B0, `(.L_x_770) ;  /* 0x0000005000007945 */ /* 0x000fe20003800000 */
[----:B0-----:R-:W-:-:S02]  /*8520*/  IADD3 R108, R69, 0x680, RZ ;  /* 0x00000680456c7810 */ /* 0x001fc40007ffe0ff */
[----:B------:R-:W-:Y:S01]  /*8530*/  LEA.HI.SX32 R42, R42, R69, 0x1b ;  /* 0x000000452a2a7211 */ /* 0x000fe200078fdaff */
[----:B------:R-:W-:Y:S05]  /*8540*/  @!P1 BRA `(.L_x_771) ;  /* 0x0000001000009947 */ /* 0x000fea0003800000 */
[----:B---3--:R0:W-:Y:S02]  /*8550*/  RED.E.ADD.F32.FTZ.RN.STRONG.GPU [R40.64+-0xa00], R43 ;  /* 0xfff6002b2800798e */ /* 0x0081e4000c10e79c */
.L_x_771:
[----:B------:R-:W-:Y:S05]  /*8560*/  BSYNC B0 ;  /* 0x0000000000007941 */ /* 0x000fea0003800000 */
.L_x_770:
[----:B0--3--:R0:W3:Y:S01]  /*8570*/  LDS R43, [R42.X4+0x2890] ;  /* 0x002890002a2b7984 */ /* 0x0090e20000004800 */
[----:B------:R-:W-:Y:S01]  /*8580*/  BSSY B0, `(.L_x_772) ;  /* 0x0000005000007945 */ /* 0x000fe20003800000 */
[----:B--2---:R-:W-:Y:S02]  /*8590*/  IADD3 R106, R69, 0x700, RZ ;  /* 0x00000700456a7810 */ /* 0x004fe40007ffe0ff */
[----:B------:R-:W-:Y:S01]  /*85a0*/  LEA.HI.SX32 R108, R108, R69, 0x1b ;  /* 0x000000456c6c7211 */ /* 0x000fe200078fdaff */
[----:B------:R-:W-:Y:S05]  /*85b0*/  @!P2 BRA `(.L_x_773) ;  /* 0x000000100000a947 */ /* 0x000fea0003800000 */
[----:B---3--:R2:W-:Y:S02]  /*85c0*/  RED.E.ADD.F32.FTZ.RN.STRONG.GPU [R40.64+-0x800], R43 ;  /* 0xfff8002b2800798e */ /* 0x0085e4000c10e79c */
.L_x_773:
[----:B------:R-:W-:Y:S05]  /*85d0*/  BSYNC B0 ;  /* 0x0000000000007941 */ /* 0x000fea0003800000 */
.L_x_772:
[----:B--23--:R2:W3:Y:S01]  /*85e0*/  LDS R43, [R108.X4+0x2a90] ;  /* 0x002a90006c2b7984 */ /* 0x00c4e20000004800 */
[----:B------:R-:W-:Y:S01]  /*85f0*/  BSSY B0, `(.L_x_774) ;  /* 0x0000005000007945 */ /* 0x000fe20003800000 */
[----:B0-----:R-:W-:Y:S02]  /*8600*/  IADD3 R42, R69, 0x780, RZ ;  /* 0x00000780452a7810 */ /* 0x001fe40007ffe0ff */
[----:B------:R-:W-:Y:S01]  /*8610*/  LEA.HI.SX32 R106, R106, R69, 0x1b ;  /* 0x000000456a6a7211 */ /* 0x000fe200078fdaff */
[----:B------:R-:W-:Y:S05]  /*8620*/  @!P3 BRA `(.L_x_775) ;  /* 0x000000100000b947 */ /* 0x000fea0003800000 */
[----:B---3--:R0:W-:Y:S02]  /*8630*/  RED.E.ADD.F32.FTZ.RN.STRONG.GPU [R40.64+-0x600], R43 ;  /* 0xfffa002b2800798e */ /* 0x0081e4000c10e79c */
.L_x_775:
[----:B------:R-:W-:Y:S05]  /*8640*/  BSYNC B0 ;  /* 0x0000000000007941 */ /* 0x000fea0003800000 */
.L_x_774:
[----:B0--3--:R0:W3:Y:S01]  /*8650*/  LDS R43, [R106.X4+0x2c90] ;  /* 0x002c90006a2b7984 */ /* 0x0090e20000004800 */
[----:B------:R-:W-:Y:S01]  /*8660*/  BSSY B0, `(.L_x_776) ;  /* 0x0000004000007945 */ /* 0x000fe20003800000 */
[----:B------:R-:W-:Y:S01]  /*8670*/  LEA.HI.SX32 R42, R42, R69, 0x1b ;  /* 0x000000452a2a7211 */ /* 0x000fe200078fdaff */
[----:B------:R-:W-:Y:S05]  /*8680*/  @!P4 BRA `(.L_x_777) ;  /* 0x000000100000c947 */ /* 0x000fea0003800000 */
[----:B---3--:R3:W-:Y:S02]  /*8690*/  RED.E.ADD.F32.FTZ.RN.STRONG.GPU [R40.64+-0x400], R43 ;  /* 0xfffc002b2800798e */ /* 0x0087e4000c10e79c */
.L_x_777:
[----:B------:R-:W-:Y:S05]  /*86a0*/  BSYNC B0 ;  /* 0x0000000000007941 */ /* 0x000fea0003800000 */
.L_x_776:
[----:B---3--:R3:W4:Y:S01]  /*86b0*/  LDS R43, [R42.X4+0x2e90] ;  /* 0x002e90002a2b7984 */ /* 0x0087220000004800 */
[----:B------:R-:W-:Y:S01]  /*86c0*/  BSSY B0, `(.L_x_778) ;  /* 0x0000003000007945 */ /* 0x000fe20003800000 */
[----:B------:R-:W-:Y:S05]  /*86d0*/  @!P5 BRA `(.L_x_779) ;  /* 0x000000100000d947 */ /* 0x000fea0003800000 */
[----:B----4-:R4:W-:Y:S02]  /*86e0*/  RED.E.ADD.F32.FTZ.RN.STRONG.GPU [R40.64+-0x200], R43 ;  /* 0xfffe002b2800798e */ /* 0x0109e4000c10e79c */
.L_x_779:
[----:B------:R-:W-:Y:S05]  /*86f0*/  BSYNC B0 ;  /* 0x0000000000007941 */ /* 0x000fea0003800000 */
.L_x_778:
[----:B----4-:R-:W4:Y:S01]  /*8700*/  SHFL.DOWN PT, R41, R74, 0x1, 0x1f ;  /* 0x08201f004a297f89 */ /* 0x010f2200000e0000 */
[C---:B------:R-:W-:Y:S01]  /*8710*/  ISETP.GT.AND P0, PT, R164.reuse, 0x1e, PT ;  /* 0x0000001ea400780c */ /* 0x040fe20003f04270 */
        /* <DEDUP_REMOVED lines=14> */
[----:B----4-:R-:W-:Y:S02]  /*8800*/  @!P0 FADD.FTZ R74, R74, R41 ;  /* 0x000000294a4a8221 */ /* 0x010fe40000010000 */
[----:B------:R-:W-:Y:S02]  /*8810*/  FADD.FTZ R14, R87, R14 ;  /* 0x0000000e570e7221 */ /* 0x000fe40000010000 */
[----:B-----5:R-:W-:Y:S01]  /*8820*/  @!P0 FADD.FTZ R75, R75, R40 ;  /* 0x000000284b4b8221 */ /* 0x020fe20000010000 */
[----:B------:R-:W4:Y:S01]  /*8830*/  SHFL.DOWN PT, R41, R74, 0x2, 0x1f ;  /* 0x08401f004a297f89 */ /* 0x000f2200000e0000 */
        /* <DEDUP_REMOVED lines=13> */
[----:B----4-:R-:W-:Y:S02]  /*8910*/  @!P0 FADD.FTZ R74, R74, R41 ;  /* 0x000000294a4a8221 */ /* 0x010fe40000010000 */
[----:B------:R-:W-:Y:S02]  /*8920*/  FADD.FTZ R6, R79, R6 ;  /* 0x000000064f067221 */ /* 0x000fe40000010000 */
[----:B-----5:R-:W-:Y:S01]  /*8930*/  @!P0 FADD.FTZ R75, R75, R40 ;  /* 0x000000284b4b8221 */ /* 0x020fe20000010000 */
[----:B------:R-:W4:Y:S01]  /*8940*/  SHFL.DOWN PT, R41, R74, 0x4, 0x1f ;  /* 0x08801f004a297f89 */ /* 0x000f2200000e0000 */
[----:B------:R-:W-:Y:S01]  /*8950*/  ISETP.GT.AND P0, PT, R164, 0x1b, PT ;  /* 0x0000001ba400780c */ /* 0x000fe20003f04270 */
[----:B------:R-:W-:-:S02]  /*8960*/  FFMA.FTZ R139, R95, R38, R139 ;  /* 0x000000265f8b7223 */ /* 0x000fc4000001008b */
[----:B------:R-:W5:Y:S01]  /*8970*/  SHFL.DOWN PT, R40, R75, 0x4, 0x1f ;  /* 0x08801f004b287f89 */ /* 0x000f6200000e0000 */
[----:B------:R-:W-:Y:S02]  /*8980*/  FADD.FTZ R5, R78, R5 ;  /* 0x000000054e057221 */ /* 0x000fe40000010000 */
[----:B------:R-:W-:Y:S02]  /*8990*/  FADD.FTZ R4, R77, R4 ;  /* 0x000000044d047221 */ /* 0x000fe40000010000 */
[----:B------:R-:W-:Y:S02]  /*89a0*/  FFMA.FTZ R141, R94, R39, R141 ;  /* 0x000000275e8d7223 */ /* 0x000fe4000001008d */
[----:B------:R-:W-:Y:S02]  /*89b0*/  FFMA.FTZ R142, R93, R44, R142 ;  /* 0x0000002c5d8e7223 */ /* 0x000fe4000001008e */
[----:B------:R-:W-:Y:S02]  /*89c0*/  FADD.FTZ R3, R76, R3 ;  /* 0x000000034c037221 */ /* 0x000fe40000010000 */
[----:B------:R-:W-:-:S02]  /*89d0*/  FADD.FTZ R2, R83, R2 ;  /* 0x0000000253027221 */ /* 0x000fc40000010000 */
[----:B------:R-:W-:Y:S02]  /*89e0*/  FADD.FTZ R0, R121, R0 ;  /* 0x0000000079007221 */ /* 0x000fe40000010000 */
[----:B----4-:R-:W-:Y:S02]  /*89f0*/  @!P0 FADD.FTZ R74, R74, R41 ;  /* 0x000000294a4a8221 */ /* 0x010fe40000010000 */
[----:B-----5:R-:W-:-:S03]  /*8a00*/  @!P0 FADD.FTZ R75, R75, R40 ;  /* 0x000000284b4b8221 */ /* 0x020fc60000010000 */
[----:B------:R-:W4:Y:S01]  /*8a10*/  SHFL.DOWN PT, R41, R74, 0x8, 0x1f ;  /* 0x09001f004a297f89 */ /* 0x000f2200000e0000 */
[----:B------:R-:W-:-:S03]  /*8a20*/  ISETP.GT.AND P0, PT, R164, 0x17, PT ;  /* 0x00000017a400780c */ /* 0x000fc60003f04270 */
[----:B------:R-:W5:Y:S10]  /*8a30*/  SHFL.DOWN PT, R40, R75, 0x8, 0x1f ;  /* 0x09001f004b287f89 */ /* 0x000f7400000e0000 */
[----:B----4-:R-:W-:-:S02]  /*8a40*/  @!P0 FADD.FTZ R74, R74, R41 ;  /* 0x000000294a4a8221 */ /* 0x010fc40000010000 */
[----:B-----5:R-:W-:-:S03]  /*8a50*/  @!P0 FADD.FTZ R75, R75, R40 ;  /* 0x000000284b4b8221 */ /* 0x020fc60000010000 */
[----:B------:R-:W4:Y:S01]  /*8a60*/  SHFL.DOWN PT, R41, R74, 0x10, 0x1f ;  /* 0x0a001f004a297f89 */ /* 0x000f2200000e0000 */
[----:B------:R-:W-:-:S03]  /*8a70*/  ISETP.GT.AND P0, PT, R164, 0xf, PT ;  /* 0x0000000fa400780c */ /* 0x000fc60003f04270 */
[----:B------:R-:W5:Y:S10]  /*8a80*/  SHFL.DOWN PT, R40, R75, 0x10, 0x1f ;  /* 0x0a001f004b287f89 */ /* 0x000f7400000e0000 */
[----:B----4-:R-:W-:-:S02]  /*8a90*/  @!P0 FADD.FTZ R74, R74, R41 ;  /* 0x000000294a4a8221 */ /* 0x010fc40000010000 */
[----:B-----5:R-:W-:-:S05]  /*8aa0*/  @!P0 FADD.FTZ R75, R75, R40 ;  /* 0x000000284b4b8221 */ /* 0x020fca0000010000 */
[----:B------:R4:W-:Y:S04]  /*8ab0*/  @!P1 STS.64 [R163.X8+0x3198], R74 ;  /* 0x0031984aa3009388 */ /* 0x0009e80000008a00 */
[----:B------:R-:W-:Y:S06]  /*8ac0*/  BAR.SYNC.DEFER_BLOCKING 0x0 ;  /* 0x0000000000007b1d */ /* 0x000fec0000010000 */
[----:B------:R-:W-:Y:S05]  /*8ad0*/  @P2 BRA `(.L_x_781) ;  /* 0x0000012000002947 */ /* 0x000fea0003800000 */
[----:B------:R-:W-:Y:S01]  /*8ae0*/  ULDC UR36, c[0x0][0x174] ;  /* 0x00005d0000247ab9 */ /* 0x000fe20000000800 */
[----:B---3--:R-:W3:Y:S01]  /*8af0*/  LDS.128 R40, [0x31a0] ;  /* 0x0031a000ff287984 */ /* 0x008ee20000000c00 */
[----:B------:R-:W-:-:S02]  /*8b00*/  UISETP.NE.AND UP0, UPT, UR25, UR36, UPT ;  /* 0x000000241900728c */ /* 0x000fc4000bf05270 */
[----:B------:R-:W-:Y:S01]  /*8b10*/  USHF.L.U32 UR36, UR7, 0x2, URZ ;  /* 0x0000000207247899 */ /* 0x000fe2000800063f */
[----:B------:R-:W5:Y:S03]  /*8b20*/  LDS.64 R76, [0x31b0] ;  /* 0x0031b000ff4c7984 */ /* 0x000f660000000a00 */
[----:B------:R-:W-:-:S13]  /*8b30*/  PLOP3.LUT P0, PT, PT, PT, UP0, 0x80, 0x0 ;  /* 0x000000000000781c */ /* 0x000fda0003f0f008 */
[----:B------:R-:W0:Y:S04]  /*8b40*/  @P0 LDS R80, [UR36+0x51e0] ;  /* 0x0051e024ff500984 */ /* 0x000e280008000800 */
[----:B------:R-:W1:Y:S01]  /*8b50*/  @P0 LDS R79, [UR36+0x4de0] ;  /* 0x004de024ff4f0984 */ /* 0x000e620008000800 */
[----:B---3--:R-:W-:Y:S02]  /*8b60*/  FADD.FTZ R78, R75, R41 ;  /* 0x000000294b4e7221 */ /* 0x008fe40000010000 */
[----:B------:R-:W-:Y:S02]  /*8b70*/  FADD.FTZ R41, R74, R40 ;  /* 0x000000284a297221 */ /* 0x000fe40000010000 */
[----:B------:R-:W-:Y:S02]  /*8b80*/  FADD.FTZ R78, R43, R78 ;  /* 0x0000004e2b4e7221 */ /* 0x000fe40000010000 */
[----:B------:R-:W-:-:S02]  /*8b90*/  FADD.FTZ R41, R42, R41 ;  /* 0x000000292a297221 */ /* 0x000fc40000010000 */
[----:B----45:R-:W-:Y:S02]  /*8ba0*/  FADD.FTZ R75, R78, R77 ;  /* 0x0000004d4e4b7221 */ /* 0x030fe40000010000 */
[----:B------:R-:W-:Y:S02]  /*8bb0*/  FADD.FTZ R74, R41, R76 ;  /* 0x0000004c294a7221 */ /* 0x000fe40000010000 */
[----:B0-----:R-:W-:Y:S02]  /*8bc0*/  @P0 FADD.FTZ R75, R75, R80 ;  /* 0x000000504b4b0221 */ /* 0x001fe40000010000 */
[----:B-1----:R-:W-:-:S03]  /*8bd0*/  @P0 FADD.FTZ R74, R74, R79 ;  /* 0x0000004f4a4a0221 */ /* 0x002fc60000010000 */
[----:B------:R0:W-:Y:S04]  /*8be0*/  STS [UR36+0x51e0], R75 ;  /* 0x0051e04bff007988 */ /* 0x0001e80008000824 */
[----:B------:R0:W-:Y:S02]  /*8bf0*/  STS [UR36+0x4de0], R74 ;  /* 0x004de04aff007988 */ /* 0x0001e40008000824 */
.L_x_781:
[----:B------:R-:W-:Y:S05]  /*8c00*/  BSYNC B0 ;  /* 0x0000000000007941 */ /* 0x000fea0003800000 */
.L_x_780:
[----:B------:R-:W-:Y:S02]  /*8c10*/  UIADD3 UR7, UR7, 0x1, URZ ;  /* 0x0000000107077890 */ /* 0x000fe4000fffe03f */
[----:B------:R-:W-:Y:S02]  /*8c20*/  ULDC UR36, c[0x0][0x16c] ;  /* 0x00005b0000247ab9 */ /* 0x000fe40000000800 */
[----:B------:R-:W-:Y:S02]  /*8c30*/  UISETP.GE.AND UP0, UPT, UR7, UR36, UPT ;  /* 0x000000240700728c */ /* 0x000fe4000bf06270 */
[----:B------:R-:W-:-:S04]  /*8c40*/  UIADD3 UR8, UP1, UR8, 0x1, URZ ;  /* 0x0000000108087890 */ /* 0x000fc8000ff3e03f */
[----:B------:R-:W-:Y:S01]  /*8c50*/  PLOP3.LUT P0, PT, PT, PT, UP0, 0x80, 0x0 ;  /* 0x000000000000781c */ /* 0x000fe20003f0f008 */
[----:B------:R-:W-:-:S12]  /*8c60*/  UIADD3.X UR9, URZ, UR9, URZ, UP1, !UPT ;  /* 0x000000093f097290 */ /* 0x000fd80008ffe43f */
[----:B01234-:R-:W-:Y:S01]  /*8c70*/  @P0 CALL.REL.NOINC `(.L_x_734) ;  /* 0x0000001000000944 */ /* 0x01ffe20003c00000 */
[----:B------:R-:W-:Y:S05]  /*8c80*/  BRA `(.L_x_782) ;  /* 0xffffbf6000007947 */ /* 0x000fea000383ffff */
.L_x_734:
[----:B------:R-:W-:Y:S01]  /*8c90*/  BAR.SYNC.DEFER_BLOCKING 0x0 ;  /* 0x0000000000007b1d */ /* 0x000fe20000010000 */
[C---:B------:R-:W-:Y:S02]  /*8ca0*/  LOP3.LUT R30, R70.reuse, 0x20, RZ, 0xfc, !PT ;  /* 0x00000020461e7812 */ /* 0x040fe400078efcff */
[C---:B------:R-:W-:Y:S02]  /*8cb0*/  LOP3.LUT R31, R70.reuse, 0x40, RZ, 0xfc, !PT ;  /* 0x00000040461f7812 */ /* 0x040fe400078efcff */
[C---:B------:R-:W-:Y:S01]  /*8cc0*/  LOP3.LUT R8, R70.reuse, 0x60, RZ, 0xfc, !PT ;  /* 0x0000006046087812 */ /* 0x040fe200078efcff */
[----:B------:R-:W-:Y:S01]  /*8cd0*/  ULDC UR40, c[0x0][0x168] ;  /* 0x00005a0000287ab9 */ /* 0x000fe20000000800 */
[----:B------:R-:W-:Y:S01]  /*8ce0*/  PRMT R33, RZ, 0x7610, R33 ;  /* 0x00007610ff217816 */ /* 0x000fe20000000021 */
[----:B------:R-:W-:Y:S01]  /*8cf0*/  UIADD3 UR40, -UR26, UR40, URZ ;  /* 0x000000281a287290 */ /* 0x000fe2000fffe13f */
[C---:B------:R-:W-:Y:S01]  /*8d00*/  LOP3.LUT R13, R70.reuse, 0x80, RZ, 0xfc, !PT ;  /* 0x00000080460d7812 */ /* 0x040fe200078efcff */
[----:B------:R-:W-:Y:S01]  /*8d10*/  ULDC.64 UR8, c[0x0][0x2d8] ;  /* 0x0000b60000087ab9 */ /* 0x000fe20000000a00 */
[----:B------:R-:W-:Y:S01]  /*8d20*/  PRMT R32, RZ, 0x7610, R32 ;  /* 0x00007610ff207816 */ /* 0x000fe20000000020 */
[----:B------:R-:W-:Y:S01]  /*8d30*/  ULDC.64 UR36, c[0x0][0x2f8] ;  /* 0x0000be0000247ab9 */ /* 0x000fe20000000a00 */
[----:B------:R-:W-:-:S02]  /*8d40*/  LOP3.LUT R18, R70, 0xa0, RZ, 0xfc, !PT ;  /* 0x000000a046127812 */ /* 0x000fc400078efcff */
[----:B------:R-:W-:Y:S02]  /*8d50*/  ISETP.GE.AND P2, PT, R70, UR40, PT ;  /* 0x0000002846007c0c */ /* 0x000fe4000bf46270 */
[----:B------:R-:W-:Y:S02]  /*8d60*/  ISETP.GE.AND P1, PT, R30, UR40, PT ;  /* 0x000000281e007c0c */ /* 0x000fe4000bf26270 */
[C---:B------:R-:W-:Y:S02]  /*8d70*/  LOP3.LUT R20, R70.reuse, 0xc0, RZ, 0xfc, !PT ;  /* 0x000000c046147812 */ /* 0x040fe400078efcff */
[----:B------:R-:W-:Y:S02]  /*8d80*/  ISETP.GE.AND P0, PT, R31, UR40, PT ;  /* 0x000000281f007c0c */ /* 0x000fe4000bf06270 */
[----:B------:R-:W-:Y:S02]  /*8d90*/  LOP3.LUT R21, R70, 0xe0, RZ, 0xfc, !PT ;  /* 0x000000e046157812 */ /* 0x000fe400078efcff */
[----:B------:R-:W-:-:S02]  /*8da0*/  ISETP.GE.AND P4, PT, R8, UR40, PT ;  /* 0x0000002808007c0c */ /* 0x000fc4000bf86270 */
[----:B------:R-:W-:Y:S01]  /*8db0*/  LOP3.LUT R22, R70, 0x100, RZ, 0xfc, !PT ;  /* 0x0000010046167812 */ /* 0x000fe200078efcff */
[----:B------:R-:W2:Y:S01]  /*8dc0*/  @!P2 LDG.E.U16 R33, [R72.64] ;  /* 0x0000001c4821a981 */ /* 0x000ea2000c1e1500 */
[----:B------:R-:W-:Y:S02]  /*8dd0*/  ISETP.GE.AND P6, PT, R13, UR40, PT ;  /* 0x000000280d007c0c */ /* 0x000fe4000bfc6270 */
[----:B------:R-:W-:Y:S01]  /*8de0*/  ISETP.GE.AND P5, PT, R18, UR40, PT ;  /* 0x0000002812007c0c */ /* 0x000fe2000bfa6270 */
[----:B------:R-:W3:Y:S01]  /*8df0*/  @!P1 LDG.E.U16 R32, [R72.64+0x40] ;  /* 0x0000401c48209981 */ /* 0x000ee2000c1e1500 */
[----:B------:R-:W-:Y:S02]  /*8e00*/  ISETP.GE.AND P3, PT, R20, UR40, PT ;  /* 0x0000002814007c0c */ /* 0x000fe4000bf66270 */
[----:B------:R-:W-:Y:S02]  /*8e10*/  ISETP.GE.AND P2, PT, R21, UR40, PT ;  /* 0x0000002815007c0c */ /* 0x000fe4000bf46270 */
[----:B------:R-:W-:-:S02]  /*8e20*/  ISETP.GE.AND P1, PT, R22, UR40, PT ;  /* 0x0000002816007c0c */ /* 0x000fc4000bf26270 */
[----:B------:R-:W-:Y:S02]  /*8e30*/  PRMT R35, RZ, 0x7610, R35 ;  /* 0x00007610ff237816 */ /* 0x000fe40000000023 */
[----:B------:R-:W-:Y:S02]  /*8e40*/  PRMT R34, RZ, 0x7610, R34 ;  /* 0x00007610ff227816 */ /* 0x000fe40000000022 */
[----:B------:R-:W-:Y:S02]  /*8e50*/  PRMT R37, RZ, 0x7610, R37 ;  /* 0x00007610ff257816 */ /* 0x000fe40000000025 */
[----:B------:R-:W-:Y:S01]  /*8e60*/  PRMT R39, RZ, 0x7610, R39 ;  /* 0x00007610ff277816 */ /* 0x000fe20000000027 */
[----:B------:R-:W4:Y:S01]  /*8e70*/  @!P0 LDG.E.U16 R35, [R72.64+0x80] ;  /* 0x0000801c48238981 */ /* 0x000f22000c1e1500 */
[C---:B------:R-:W-:Y:S02]  /*8e80*/  LOP3.LUT R23, R70.reuse, 0x120, RZ, 0xfc, !PT ;  /* 0x0000012046177812 */ /* 0x040fe400078efcff */
[----:B------:R-:W-:Y:S01]  /*8e90*/  PRMT R36, RZ, 0x7610, R36 ;  /* 0x00007610ff247816 */ /* 0x000fe20000000024 */
[----:B------:R-:W5:Y:S01]  /*8ea0*/  @!P4 LDG.E.U16 R34, [R72.64+0xc0] ;  /* 0x0000c01c4822c981 */ /* 0x000f62000c1e1500 */
[----:B------:R-:W-:-:S02]  /*8eb0*/  LOP3.LUT R24, R70, 0x140, RZ, 0xfc, !PT ;  /* 0x0000014046187812 */ /* 0x000fc400078efcff */
[----:B------:R-:W-:Y:S01]  /*8ec0*/  PRMT R41, RZ, 0x7610, R41 ;  /* 0x00007610ff297816 */ /* 0x000fe20000000029 */
[----:B------:R-:W5:Y:S01]  /*8ed0*/  @!P6 LDG.E.U16 R37, [R72.64+0x100] ;  /* 0x0001001c4825e981 */ /* 0x000f62000c1e1500 */
[C---:B------:R-:W-:Y:S02]  /*8ee0*/  LOP3.LUT R25, R70.reuse, 0x160, RZ, 0xfc, !PT ;  /* 0x0000016046197812 */ /* 0x040fe400078efcff */
[----:B------:R-:W-:Y:S01]  /*8ef0*/  PRMT R38, RZ, 0x7610, R38 ;  /* 0x00007610ff267816 */ /* 0x000fe20000000026 */
[----:B------:R-:W5:Y:S01]  /*8f00*/  @!P5 LDG.E.U16 R39, [R72.64+0x140] ;  /* 0x0001401c4827d981 */ /* 0x000f62000c1e1500 */
[C---:B------:R-:W-:Y:S02]  /*8f10*/  LOP3.LUT R26, R70.reuse, 0x180, RZ, 0xfc, !PT ;  /* 0x00000180461a7812 */ /* 0x040fe400078efcff */
[----:B------:R-:W-:Y:S01]  /*8f20*/  LOP3.LUT R27, R70, 0x1a0, RZ, 0xfc, !PT ;  /* 0x000001a0461b7812 */ /* 0x000fe200078efcff */
[----:B------:R-:W5:Y:S01]  /*8f30*/  @!P3 LDG.E.U16 R36, [R72.64+0x180] ;  /* 0x0001801c4824b981 */ /* 0x000f62000c1e1500 */
[----:B------:R-:W-:-:S02]  /*8f40*/  ISETP.GE.AND P0, PT, R23, UR40, PT ;  /* 0x0000002817007c0c */ /* 0x000fc4000bf06270 */
[----:B------:R-:W-:Y:S01]  /*8f50*/  LOP3.LUT R28, R70, 0x1c0, RZ, 0xfc, !PT ;  /* 0x000001c0461c7812 */ /* 0x000fe200078efcff */
[----:B------:R-:W5:Y:S01]  /*8f60*/  @!P2 LDG.E.U16 R41, [R72.64+0x1c0] ;  /* 0x0001c01c4829a981 */ /* 0x000f62000c1e1500 */
[----:B------:R-:W-:Y:S02]  /*8f70*/  ISETP.GE.AND P4, PT, R24, UR40, PT ;  /* 0x0000002818007c0c */ /* 0x000fe4000bf86270 */
[----:B------:R-:W-:Y:S01]  /*8f80*/  LOP3.LUT R29, R70, 0x1e0, RZ, 0xfc, !PT ;  /* 0x000001e0461d7812 */ /* 0x000fe200078efcff */
[----:B------:R-:W5:Y:S01]  /*8f90*/  @!P1 LDG.E.U16 R38, [R72.64+0x200] ;  /* 0x0002001c48269981 */ /* 0x000f62000c1e1500 */
        /* <DEDUP_REMOVED lines=19> */
[----:B------:R-:W-:-:S04]  /*90d0*/  LOP3.LUT R89, R89, 0xfffffe00, RZ, 0xc0, !PT ;  /* 0xfffffe0059597812 */ /* 0x000fc800078ec0ff */
[----:B------:R-:W-:Y:S02]  /*90e0*/  LEA R89, R164, R89, 0x4 ;  /* 0x00000059a4597211 */ /* 0x000fe400078e20ff */
[----:B------:R-:W-:Y:S02]  /*90f0*/  F2FP.PACK_AB R141, R141, R142 ;  /* 0x0000008e8d8d723e */ /* 0x000fe400000000ff */
[----:B------:R-:W-:Y:S02]  /*9100*/  F2FP.PACK_AB R138, R138, R139 ;  /* 0x0000008b8a8a723e */ /* 0x000fe400000000ff */
[----:B------:R-:W-:Y:S02]  /*9110*/  F2FP.PACK_AB R134, R134, R136 ;  /* 0x000000888686723e */ /* 0x000fe400000000ff */
[----:B------:R-:W-:Y:S01]  /*9120*/  IADD3 R48, R89, 0xa, RZ ;  /* 0x0000000a59307810 */ /* 0x000fe20007ffe0ff */
        /* <DEDUP_REMOVED lines=111> */
[----:B--2---:R-:W2:Y:S04]  /*9820*/  LDS.U16 R36, [R68+0x1c] ;  /* 0x00001c0044247984 */ /* 0x004ea80000000400 */
[----:B------:R-:W-:Y:S06]  /*9830*/  BAR.SYNC.DEFER_BLOCKING 0x0 ;  /* 0x0000000000007b1d */ /* 0x000fec0000010000 */
[----:B------:R5:W1:Y:S01]  /*9840*/  @!P0 MUFU.RCP R55, R41 ;  /* 0x0000002900378308 */ /* 0x000a620000001000 */
[----:B------:R-:W-:-:S02]  /*9850*/  IADD3 R38, R89, 0x1, RZ ;  /* 0x0000000159267810 */ /* 0x000fc40007ffe0ff */
[C---:B------:R-:W-:Y:S02]  /*9860*/  IADD3 R39, R89.reuse, 0x2, RZ ;  /* 0x0000000259277810 */ /* 0x040fe40007ffe0ff */
[C---:B------:R-:W-:Y:S02]  /*9870*/  IADD3 R40, R89.reuse, 0x3, RZ ;  /* 0x0000000359287810 */ /* 0x040fe40007ffe0ff */
[C---:B------:R-:W-:Y:S02]  /*9880*/  IADD3 R42, R89.reuse, 0x5, RZ ;  /* 0x00000005592a7810 */ /* 0x040fe40007ffe0ff */
[C---:B-----5:R-:W-:Y:S02]  /*9890*/  IADD3 R41, R89.reuse, 0x4, RZ ;  /* 0x0000000459297810 */ /* 0x060fe40007ffe0ff */
[----:B------:R-:W-:Y:S02]  /*98a0*/  LEA.HI.SX32 R38, R38, R89, 0x1b ;  /* 0x0000005926267211 */ /* 0x000fe400078fdaff */
[----:B------:R-:W-:-:S02]  /*98b0*/  IADD3 R45, R89, 0x7, RZ ;  /* 0x00000007592d7810 */ /* 0x000fc40007ffe0ff */
[-C--:B------:R-:W-:Y:S02]  /*98c0*/  LEA.HI.SX32 R39, R39, R89.reuse, 0x1b ;  /* 0x0000005927277211 */ /* 0x080fe400078fdaff */
[-C--:B------:R-:W-:Y:S01]  /*98d0*/  LEA.HI.SX32 R40, R40, R89.reuse, 0x1b ;  /* 0x0000005928287211 */ /* 0x080fe200078fdaff */
[----:B------:R-:W-:Y:S01]  /*98e0*/  @!P4 FMUL.FTZ R5, R5, R54 ;  /* 0x000000360505c220 */ /* 0x000fe20000410000 */
[----:B------:R-:W-:Y:S02]  /*98f0*/  IADD3 R46, R89, 0x8, RZ ;  /* 0x00000008592e7810 */ /* 0x000fe40007ffe0ff */
[----:B------:R-:W-:Y:S01]  /*9900*/  LEA.HI.SX32 R41, R41, R89, 0x1b ;  /* 0x0000005929297211 */ /* 0x000fe200078fdaff */
[----:B-1----:R-:W-:Y:S01]  /*9910*/  @!P0 FMUL.FTZ R4, R4, R55 ;  /* 0x0000003704048220 */ /* 0x002fe20000410000 */
[----:B------:R-:W-:Y:S02]  /*9920*/  LEA.HI.SX32 R44, R42, R89, 0x1b ;  /* 0x000000592a2c7211 */ /* 0x000fe400078fdaff */
[----:B------:R-:W-:-:S02]  /*9930*/  PRMT R54, R141, 0x7632, R54 ;  /* 0x000076328d367816 */ /* 0x000fc40000000036 */
[----:B------:R-:W-:Y:S01]  /*9940*/  SHF.L.U32 R38, R38, 0x1, RZ ;  /* 0x0000000126267819 */ /* 0x000fe200000006ff */
[----:B------:R-:W-:Y:S01]  /*9950*/  IMAD.SHL.U32 R42, R40, 0x2, RZ ;  /* 0x00000002282a7824 */ /* 0x000fe200078e00ff */
[----:B------:R-:W-:Y:S02]  /*9960*/  IADD3 R49, R89, 0xb, RZ ;  /* 0x0000000b59317810 */ /* 0x000fe40007ffe0ff */
[----:B------:R-:W-:Y:S02]  /*9970*/  LEA.HI.SX32 R45, R45, R89, 0x1b ;  /* 0x000000592d2d7211 */ /* 0x000fe400078fdaff */
[----:B------:R-:W-:Y:S01]  /*9980*/  SHF.L.U32 R39, R39, 0x1, RZ ;  /* 0x0000000127277819 */ /* 0x000fe200000006ff */
[----:B------:R-:W-:Y:S01]  /*9990*/  @!P2 FMUL.FTZ R7, R7, R56 ;  /* 0x000000380707a220 */ /* 0x000fe20000410000 */
[----:B------:R-:W-:Y:S02]  /*99a0*/  F2FP.PACK_AB R119, R119, R120 ;  /* 0x000000787777723e */ /* 0x000fe400000000ff */
[----:B------:R-:W-:Y:S01]  /*99b0*/  PRMT R55, R138, 0x7632, R55 ;  /* 0x000076328a377816 */ /* 0x000fe20000000037 */
[----:B------:R-:W-:Y:S01]  /*99c0*/  STS.U16 [R68], R141 ;  /* 0x0000008d44007388 */ /* 0x000fe20000000400 */
[----:B------:R-:W-:-:S02]  /*99d0*/  IADD3 R50, R89, 0xc, RZ ;  /* 0x0000000c59327810 */ /* 0x000fc40007ffe0ff */
[-C--:B------:R-:W-:Y:S02]  /*99e0*/  LEA.HI.SX32 R46, R46, R89.reuse, 0x1b ;  /* 0x000000592e2e7211 */ /* 0x080fe400078fdaff */
[----:B------:R-:W-:Y:S01]  /*99f0*/  SHF.L.U32 R41, R41, 0x1, RZ ;  /* 0x0000000129297819 */ /* 0x000fe200000006ff */
[----:B------:R1:W-:Y:S01]  /*9a00*/  STS.U16 [R38+0x2], R54 ;  /* 0x0000023626007388 */ /* 0x0003e20000000400 */
[----:B------:R-:W-:Y:S02]  /*9a10*/  IADD3 R51, R89, 0xd, RZ ;  /* 0x0000000d59337810 */ /* 0x000fe40007ffe0ff */
[----:B------:R-:W-:Y:S02]  /*9a20*/  PRMT R56, R134, 0x7632, R56 ;  /* 0x0000763286387816 */ /* 0x000fe40000000038 */
[----:B------:R-:W-:Y:S02]  /*9a30*/  SHF.L.U32 R44, R44, 0x1, RZ ;  /* 0x000000012c2c7819 */ /* 0x000fe400000006ff */
[----:B------:R-:W-:Y:S01]  /*9a40*/  F2FP.PACK_AB R117, R117, R118 ;  /* 0x000000767575723e */ /* 0x000fe200000000ff */
[----:B------:R-:W-:Y:S01]  /*9a50*/  STS.U16 [R39+0x4], R138 ;  /* 0x0000048a27007388 */ /* 0x000fe20000000400 */
[----:B------:R-:W-:Y:S01]  /*9a60*/  IADD3 R53, R89, 0xf, RZ ;  /* 0x0000000f59357810 */ /* 0x000fe20007ffe0ff */
[----:B------:R-:W-:Y:S01]  /*9a70*/  IMAD.SHL.U32 R45, R45, 0x2, RZ ;  /* 0x000000022d2d7824 */ /* 0x000fe200078e00ff */
[----:B------:R-:W-:-:S02]  /*9a80*/  LEA.HI.SX32 R48, R48, R89, 0x1b ;  /* 0x0000005930307211 */ /* 0x000fc400078fdaff */
[----:B------:R-:W-:Y:S02]  /*9a90*/  LEA.HI.SX32 R49, R49, R89, 0x1b ;  /* 0x0000005931317211 */ /* 0x000fe400078fdaff */
[----:B------:R-:W-:Y:S01]  /*9aa0*/  SHF.L.U32 R40, R43, 0x1, RZ ;  /* 0x000000012b287819 */ /* 0x000fe200000006ff */
[----:B------:R5:W-:Y:S01]  /*9ab0*/  STS.U16 [R42+0x6], R55 ;  /* 0x000006372a007388 */ /* 0x000be20000000400 */
[----:B------:R-:W-:Y:S02]  /*9ac0*/  PRMT R43, R119, 0x7632, R43 ;  /* 0x00007632772b7816 */ /* 0x000fe4000000002b */
[----:B------:R-:W-:Y:S01]  /*9ad0*/  F2FP.PACK_AB R115, R115, R116 ;  /* 0x000000747373723e */ /* 0x000fe200000000ff */
[----:B------:R-:W-:Y:S01]  /*9ae0*/  @!P6 FMUL.FTZ R10, R10, R59 ;  /* 0x0000003b0a0ae220 */ /* 0x000fe20000410000 */
[----:B------:R-:W-:Y:S01]  /*9af0*/  LEA.HI.SX32 R50, R50, R89, 0x1b ;  /* 0x0000005932327211 */ /* 0x000fe200078fdaff */
[----:B------:R-:W-:Y:S01]  /*9b00*/  STS.U16 [R41+0x8], R134 ;  /* 0x0000088629007388 */ /* 0x000fe20000000400 */
[----:B------:R-:W-:-:S02]  /*9b10*/  SHF.L.U32 R46, R46, 0x1, RZ ;  /* 0x000000012e2e7819 */ /* 0x000fc400000006ff */
[-C--:B------:R-:W-:Y:S01]  /*9b20*/  LEA.HI.SX32 R51, R51, R89.reuse, 0x1b ;  /* 0x0000005933337211 */ /* 0x080fe200078fdaff */
[----:B------:R-:W-:Y:S01]  /*9b30*/  STS.U16 [R44+0xa], R56 ;  /* 0x00000a382c007388 */ /* 0x000fe20000000400 */
[----:B-1----:R-:W-:Y:S02]  /*9b40*/  PRMT R54, R117, 0x7632, R54 ;  /* 0x0000763275367816 */ /* 0x002fe40000000036 */
[----:B------:R-:W-:Y:S02]  /*9b50*/  SHF.L.U32 R47, R47, 0x1, RZ ;  /* 0x000000012f2f7819 */ /* 0x000fe400000006ff */
[----:B------:R-:W-:Y:S01]  /*9b60*/  F2FP.PACK_AB R113, R113, R114 ;  /* 0x000000727171723e */ /* 0x000fe200000000ff */
[----:B------:R-:W-:Y:S01]  /*9b70*/  STS.U16 [R40+0xc], R119 ;  /* 0x00000c7728007388 */ /* 0x000fe20000000400 */
[----:B------:R-:W-:Y:S01]  /*9b80*/  LEA.HI.SX32 R53, R53, R89, 0x1b ;  /* 0x0000005935357211 */ /* 0x000fe200078fdaff */
[----:B------:R-:W-:Y:S01]  /*9b90*/  IMAD.SHL.U32 R49, R49, 0x2, RZ ;  /* 0x0000000231317824 */ /* 0x000fe200078e00ff */
[----:B------:R-:W-:-:S02]  /*9ba0*/  SHF.L.U32 R48, R48, 0x1, RZ ;  /* 0x0000000130307819 */ /* 0x000fc400000006ff */
[----:B------:R-:W-:Y:S01]  /*9bb0*/  ISETP.NE.AND P6, PT, R69, RZ, PT ;  /* 0x000000ff4500720c */ /* 0x000fe20003fc5270 */
[----:B------:R1:W-:Y:S01]  /*9bc0*/  STS.U16 [R45+0xe], R43 ;  /* 0x00000e2b2d007388 */ /* 0x0003e20000000400 */
[----:B-----5:R-:W-:Y:S02]  /*9bd0*/  PRMT R55, R115, 0x7632, R55 ;  /* 0x0000763273377816 */ /* 0x020fe40000000037 */
[----:B------:R-:W-:Y:S01]  /*9be0*/  F2FP.PACK_AB R111, R111, R112 ;  /* 0x000000706f6f723e */ /* 0x000fe200000000ff */
[----:B------:R-:W-:Y:S01]  /*9bf0*/  STS.U16 [R46+0x10], R117 ;  /* 0x000010752e007388 */ /* 0x000fe20000000400 */
[----:B------:R-:W-:Y:S01]  /*9c00*/  SHF.L.U32 R50, R50, 0x1, RZ ;  /* 0x0000000132327819 */ /* 0x000fe200000006ff */
[----:B------:R-:W-:Y:S01]  /*9c10*/  @!P3 FMUL.FTZ R6, R6, R57 ;  /* 0x000000390606b220 */ /* 0x000fe20000410000 */
[----:B------:R-:W-:Y:S01]  /*9c20*/  SHF.L.U32 R51, R51, 0x1, RZ ;  /* 0x0000000133337819 */ /* 0x000fe200000006ff */
[----:B------:R5:W-:Y:S01]  /*9c30*/  STS.U16 [R47+0x12], R54 ;  /* 0x000012362f007388 */ /* 0x000be20000000400 */
[----:B------:R-:W-:-:S02]  /*9c40*/  SHF.L.U32 R52, R52, 0x1, RZ ;  /* 0x0000000134347819 */ /* 0x000fc400000006ff */
[----:B-1----:R-:W-:Y:S01]  /*9c50*/  PRMT R43, R113, 0x7632, R43 ;  /* 0x00007632712b7816 */ /* 0x002fe2000000002b */
[----:B------:R-:W-:Y:S01]  /*9c60*/  STS.U16 [R48+0x14], R115 ;  /* 0x0000147330007388 */ /* 0x000fe20000000400 */
[----:B------:R-:W-:-:S03]  /*9c70*/  PRMT R57, R111, 0x7632, R57 ;  /* 0x000076326f397816 */ /* 0x000fc60000000039 */
[----:B------:R1:W-:Y:S01]  /*9c80*/  STS.U16 [R49+0x16], R55 ;  /* 0x0000163731007388 */ /* 0x0003e20000000400 */
[----:B-----5:R-:W-:Y:S01]  /*9c90*/  IMAD.SHL.U32 R54, R53, 0x2, RZ ;  /* 0x0000000235367824 */ /* 0x020fe200078e00ff */
[----:B------:R-:W-:Y:S02]  /*9ca0*/  MOV R53, UR40 ;  /* 0x0000002800357c02 */ /* 0x000fe40008000f00 */
[----:B------:R-:W-:Y:S04]  /*9cb0*/  STS.U16 [R50+0x18], R113 ;  /* 0x0000187132007388 */ /* 0x000fe80000000400 */
        /* <DEDUP_REMOVED lines=28> */
[----:B-1----:R-:W-:Y:S02]  /*9e80*/  FADD.FTZ R55, R34, UR5 ;  /* 0x0000000522377e21 */ /* 0x002fe40008010000 */
        /* <DEDUP_REMOVED lines=10> */
[----:B-----5:R-:W-:Y:S01]  /*9f30*/  SHF.R.S32.HI R43, RZ, 0x1f, R70 ;  /* 0x0000001fff2b7819 */ /* 0x020fe20000011446 */
        /* <DEDUP_REMOVED lines=37> */
[----:B--234-:R-:W-:Y:S01]  /*a190*/  MOV R35, UR12 ;  /* 0x0000000c00237c02 */ /* 0x01cfe20008000f00 */
        /* <DEDUP_REMOVED lines=11> */
.L_x_784:
[----:B---34-:R-:W-:Y:S05]  /*a250*/  BSYNC B0 ;  /* 0x0000000000007941 */ /* 0x018fea0003800000 */
.L_x_783:
[----:B0-----:R-:W3:Y:S01]  /*a260*/  LDL.LU R57, [R1] ;  /* 0x0000000001397983 */ /* 0x001ee20000300800 */
        /* <DEDUP_REMOVED lines=130> */
[----:B------:R-:W-:Y:S04]  /*aa90*/  STL [R1], R2 ;  /* 0x0000000201007387 */ /* 0x000fe80000100800 */
        /* <DEDUP_REMOVED lines=17> */
.L_x_786:
[----:B------:R-:W-:Y:S05]  /*abb0*/  BSYNC B0 ;  /* 0x0000000000007941 */ /* 0x000fea0003800000 */
.L_x_785:
        /* <DEDUP_REMOVED lines=56> */
.L_x_701:
        /* <DEDUP_REMOVED lines=35> */
.L_x_789:
[----:B-1----:R-:W-:Y:S05]  /*b170*/  BSYNC B0 ;  /* 0x0000000000007941 */ /* 0x002fea0003800000 */
.L_x_788:
[----:B------:R-:W-:Y:S01]  /*b180*/  BSSY B0, `(.L_x_790) ;  /* 0x0000023000007945 */ /* 0x000fe20003800000 */
[----:B------:R-:W-:Y:S05]  /*b190*/  @!P0 BRA `(.L_x_791) ;  /* 0x0000020000008947 */ /* 0x000fea0003800000 */
[----:B------:R-:W3:Y:S04]  /*b1a0*/  LDL.LU R2, [R1] ;  /* 0x0000000001027983 */ /* 0x000ee80000300800 */
        /* <DEDUP_REMOVED lines=31> */
.L_x_791:
[----:B------:R-:W3:Y:S02]  /*b3a0*/  S2R R11, SR_TID.X ;  /* 0x00000000000b7919 */ /* 0x000ee40000002100 */
.L_x_792:
[----:B-1----:R-:W-:Y:S05]  /*b3b0*/  BSYNC B0 ;  /* 0x0000000000007941 */ /* 0x002fea0003800000 */
.L_x_790:
        /* <DEDUP_REMOVED lines=12> */
.L_x_793:
[----:B0-----:R-:W0:Y:S01]  /*b480*/  LDS R13, [R11.X4+0x4de0] ;  /* 0x004de0000b0d7984 */ /* 0x001e220000004800 */
[----:B------:R-:W-:Y:S01]  /*b490*/  MOV R4, UR4 ;  /* 0x0000000400047c02 */ /* 0x000fe20008000f00 */
[----:B------:R-:W-:Y:S01]  /*b4a0*/  IMAD.U32 R5, RZ, RZ, UR5 ;  /* 0x00000005ff057e24 */ /* 0x000fe2000f8e00ff */
[----:B------:R-:W-:Y:S01]  /*b4b0*/  SHF.R.S32.HI R0, RZ, 0x1f, R11 ;  /* 0x0000001fff007819 */ /* 0x000fe2000001140b */
        /* <DEDUP_REMOVED lines=8> */
[----:B------:R-:W-:Y:S01]  /*b540*/  MOV R9, UR13 ;  /* 0x0000000d00097c02 */ /* 0x000fe20008000f00 */
[----:B------:R-:W-:Y:S02]  /*b550*/  YIELD ;  /* 0x0000000000007946 */ /* 0x000fe40003800000 */
[----:B------:R-:W-:Y:S01]  /*b560*/  IMAD R5, R11, c[0x0][0x294], R4 ;  /* 0x0000a5000b057a24 */ /* 0x000fe200078e0204 */
[----:B------:R-:W-:Y:S01]  /*b570*/  LEA R4, P0, R2, c[0x0][0x310], 0x2 ;  /* 0x0000c40002047a11 */ /* 0x000fe200078010ff */
[----:B------:R-:W-:-:S02]  /*b580*/  IMAD.MOV.U32 R6, RZ, RZ, R8 ;  /* 0x000000ffff067224 */ /* 0x000fc400078e0008 */
[----:B------:R-:W-:Y:S01]  /*b590*/  IMAD R9, R11, c[0x0][0x2d4], R0 ;  /* 0x0000b5000b097a24 */ /* 0x000fe200078e0200 */
[----:B------:R-:W-:Y:S01]  /*b5a0*/  IADD3 R5, R3, R5, RZ ;  /* 0x0000000503057210 */ /* 0x000fe20007ffe0ff */
[C---:B------:R-:W-:Y:S01]  /*b5b0*/  IMAD.WIDE.U32 R6, R11.reuse, c[0x0][0x2d0], R6 ;  /* 0x0000b4000b067a25 */ /* 0x040fe200078e0006 */
        /* <DEDUP_REMOVED lines=10> */
.L_x_739:
[----:B------:R-:W-:Y:S01]  /*b660*/  HFMA2.MMA R86, -RZ, RZ, 0, 5.9604644775390625e-08 ;  /* 0x00000001ff567435 */ /* 0x000fe200000001ff */
[----:B------:R-:W-:Y:S01]  /*b670*/  MOV R85, R148 ;  /* 0x0000009400557202 */ /* 0x000fe20000000f00 */
[----:B------:R-:W-:Y:S01]  /*b680*/  IMAD.MOV.U32 R165, RZ, RZ, -0x1 ;  /* 0xffffffffffa57424 */ /* 0x000fe200078e00ff */
[----:B------:R-:W-:-:S03]  /*b690*/  MOV R84, 0xb6b0 ;  /* 0x0000b6b000547802 */ /* 0x000fc60000000f00 */
[----:B-1-3--:R-:W-:Y:S05]  /*b6a0*/  CALL.REL.NOINC `($__internal_32_$__cuda_sm70_shflsync_up) ;  /* 0x00000e4000007944 */ /* 0x00afea0003c00000 */
[----:B-1----:R-:W-:Y:S01]  /*b6b0*/  MOV R87, R86 ;  /* 0x0000005600577202 */ /* 0x002fe20000000f00 */
[----:B0-----:R-:W-:Y:S05]  /*b6c0*/  BRA `(.L_x_794) ;  /* 0xffffa95000007947 */ /* 0x001fea000383ffff */
.L_x_740:
[----:B------:R-:W-:Y:S01]  /*b6d0*/  HFMA2.MMA R86, -RZ, RZ, 0, 5.9604644775390625e-08 ;  /* 0x00000001ff567435 */ /* 0x000fe200000001ff */
[----:B------:R-:W-:-:S02]  /*b6e0*/  MOV R85, R140 ;  /* 0x0000008c00557202 */ /* 0x000fc40000000f00 */
[----:B------:R-:W-:Y:S02]  /*b6f0*/  MOV R165, 0xffffffff ;  /* 0xffffffff00a57802 */ /* 0x000fe40000000f00 */
[----:B------:R-:W-:Y:S02]  /*b700*/  MOV R84, 0xb720 ;  /* 0x0000b72000547802 */ /* 0x000fe40000000f00 */
[----:B0123--:R-:W-:Y:S05]  /*b710*/  CALL.REL.NOINC `($__internal_32_$__cuda_sm70_shflsync_up) ;  /* 0x00000dd000007944 */ /* 0x00ffea0003c00000 */
[----:B------:R-:W-:Y:S01]  /*b720*/  FMUL.FTZ R87, R148, R87 ;  /* 0x0000005794577220 */ /* 0x000fe20000410000 */
[----:B------:R-:W-:Y:S01]  /*b730*/  ISETP.GE.AND P0, PT, R164, 0x1, PT ;  /* 0x00000001a400780c */ /* 0x000fe20003f06270 */
[C---:B-1----:R-:W-:Y:S01]  /*b740*/  FFMA.FTZ R85, R148.reuse, R86, R140 ;  /* 0x0000005694557223 */ /* 0x042fe2000001008c */
[----:B------:R-:W-:Y:S01]  /*b750*/  MOV R165, 0xffffffff ;  /* 0xffffffff00a57802 */ /* 0x000fe20000000f00 */
[----:B------:R-:W-:Y:S01]  /*b760*/  IMAD.MOV.U32 R86, RZ, RZ, 0x2 ;  /* 0x00000002ff567424 */ /* 0x000fe200078e00ff */
[----:B------:R-:W-:Y:S02]  /*b770*/  FSEL R148, R148, R87, !P0 ;  /* 0x0000005794947208 */ /* 0x000fe40004000000 */
[----:B------:R-:W-:Y:S02]  /*b780*/  FSEL R140, R140, R85, !P0 ;  /* 0x000000558c8c7208 */ /* 0x000fe40004000000 */
[----:B------:R-:W-:-:S02]  /*b790*/  MOV R85, R148 ;  /* 0x0000009400557202 */ /* 0x000fc40000000f00 */
[----:B------:R-:W-:Y:S02]  /*b7a0*/  MOV R84, 0xb7c0 ;  /* 0x0000b7c000547802 */ /* 0x000fe40000000f00 */
[----:B0-----:R-:W-:Y:S05]  /*b7b0*/  CALL.REL.NOINC `($__internal_32_$__cuda_sm70_shflsync_up) ;  /* 0x00000d3000007944 */ /* 0x001fea0003c00000 */
[----:B-1----:R-:W-:Y:S01]  /*b7c0*/  MOV R87, R86 ;  /* 0x0000005600577202 */ /* 0x002fe20000000f00 */
[----:B------:R-:W-:Y:S01]  /*b7d0*/  IMAD.MOV.U32 R86, RZ, RZ, 0x2 ;  /* 0x00000002ff567424 */ /* 0x000fe200078e00ff */
[----:B------:R-:W-:Y:S02]  /*b7e0*/  MOV R85, R140 ;  /* 0x0000008c00557202 */ /* 0x000fe40000000f00 */
[----:B------:R-:W-:Y:S02]  /*b7f0*/  MOV R165, 0xffffffff ;  /* 0xffffffff00a57802 */ /* 0x000fe40000000f00 */
[----:B------:R-:W-:Y:S02]  /*b800*/  MOV R84, 0xb820 ;  /* 0x0000b82000547802 */ /* 0x000fe40000000f00 */
[----:B0-----:R-:W-:Y:S05]  /*b810*/  CALL.REL.NOINC `($__internal_32_$__cuda_sm70_shflsync_up) ;  /* 0x00000cd000007944 */ /* 0x001fea0003c00000 */
[----:B------:R-:W-:Y:S02]  /*b820*/  ISETP.GE.AND P0, PT, R164, 0x2, PT ;  /* 0x00000002a400780c */ /* 0x000fe40003f06270 */
[----:B------:R-:W-:Y:S02]  /*b830*/  MOV R165, 0xffffffff ;  /* 0xffffffff00a57802 */ /* 0x000fe40000000f00 */
[----:B------:R-:W-:-:S09]  /*b840*/  MOV R84, 0xb8b0 ;  /* 0x0000b8b000547802 */ /* 0x000fd20000000f00 */
[----:B-1----:R-:W-:Y:S01]  /*b850*/  @P0 FFMA.FTZ R140, R148, R86, R140 ;  /* 0x00000056948c0223 */ /* 0x002fe2000001008c */
[----:B------:R-:W-:Y:S01]  /*b860*/  HFMA2.MMA R86, -RZ, RZ, 0, 2.384185791015625e-07 ;  /* 0x00000004ff567435 */ /* 0x000fe200000001ff */
[----:B------:R-:W-:-:S05]  /*b870*/  @P0 FMUL.FTZ R148, R87, R148 ;  /* 0x0000009457940220 */ /* 0x000fca0000410000 */
[----:B------:R-:W-:-:S05]  /*b880*/  MOV R87, R148 ;  /* 0x0000009400577202 */ /* 0x000fca0000000f00 */
[----:B------:R-:W-:Y:S02]  /*b890*/  IMAD.MOV.U32 R85, RZ, RZ, R87 ;  /* 0x000000ffff557224 */ /* 0x000fe400078e0057 */
[----:B0-----:R-:W-:Y:S05]  /*b8a0*/  CALL.REL.NOINC `($__internal_32_$__cuda_sm70_shflsync_up) ;  /* 0x00000c4000007944 */ /* 0x001fea0003c00000 */
[----:B-1----:R-:W-:Y:S01]  /*b8b0*/  MOV R148, R86 ;  /* 0x0000005600947202 */ /* 0x002fe20000000f00 */
[----:B------:R-:W-:Y:S01]  /*b8c0*/  HFMA2.MMA R86, -RZ, RZ, 0, 2.384185791015625e-07 ;  /* 0x00000004ff567435 */ /* 0x000fe200000001ff */
        /* <DEDUP_REMOVED lines=8> */
[----:B------:R-:W-:Y:S01]  /*b950*/  HFMA2.MMA R86, -RZ, RZ, 0, 4.76837158203125e-07 ;  /* 0x00000008ff567435 */ /* 0x000fe200000001ff */
[----:B------:R-:W-:Y:S02]  /*b960*/  @P0 FMUL.FTZ R87, R148, R87 ;  /* 0x0000005794570220 */ /* 0x000fe40000410000 */
[----:B------:R-:W-:-:S03]  /*b970*/  IMAD.MOV.U32 R148, RZ, RZ, R140 ;  /* 0x000000ffff947224 */ /* 0x000fc600078e008c */
[----:B------:R-:W-:Y:S02]  /*b980*/  MOV R85, R87 ;  /* 0x0000005700557202 */ /* 0x000fe40000000f00 */
[----:B0-----:R-:W-:Y:S05]  /*b990*/  CALL.REL.NOINC `($__internal_32_$__cuda_sm70_shflsync_up) ;  /* 0x00000b5000007944 */ /* 0x001fea0003c00000 */
[----:B-1----:R-:W-:Y:S01]  /*b9a0*/  MOV R140, R86 ;  /* 0x00000056008c7202 */ /* 0x002fe20000000f00 */
[----:B------:R-:W-:Y:S01]  /*b9b0*/  HFMA2.MMA R86, -RZ, RZ, 0, 4.76837158203125e-07 ;  /* 0x00000008ff567435 */ /* 0x000fe200000001ff */
[----:B------:R-:W-:Y:S01]  /*b9c0*/  IMAD.MOV.U32 R85, RZ, RZ, R148 ;  /* 0x000000ffff557224 */ /* 0x000fe200078e0094 */
[----:B------:R-:W-:Y:S02]  /*b9d0*/  MOV R165, 0xffffffff ;  /* 0xffffffff00a57802 */ /* 0x000fe40000000f00 */
[----:B------:R-:W-:Y:S02]  /*b9e0*/  MOV R84, 0xba00 ;  /* 0x0000ba0000547802 */ /* 0x000fe40000000f00 */
[----:B0-----:R-:W-:Y:S05]  /*b9f0*/  CALL.REL.NOINC `($__internal_32_$__cuda_sm70_shflsync_up) ;  /* 0x00000af000007944 */ /* 0x001fea0003c00000 */
[----:B------:R-:W-:Y:S02]  /*ba00*/  ISETP.GE.AND P0, PT, R164, 0x8, PT ;  /* 0x00000008a400780c */ /* 0x000fe40003f06270 */
[----:B------:R-:W-:Y:S02]  /*ba10*/  MOV R165, 0xffffffff ;  /* 0xffffffff00a57802 */ /* 0x000fe40000000f00 */
[----:B------:R-:W-:-:S09]  /*ba20*/  MOV R84, 0xbaa0 ;  /* 0x0000baa000547802 */ /* 0x000fd20000000f00 */
[----:B-1----:R-:W-:Y:S02]  /*ba30*/  @P0 FFMA.FTZ R148, R87, R86, R148 ;  /* 0x0000005657940223 */ /* 0x002fe40000010094 */
[----:B------:R-:W-:Y:S02]  /*ba40*/  @P0 FMUL.FTZ R87, R140, R87 ;  /* 0x000000578c570220 */ /* 0x000fe40000410000 */
[----:B------:R-:W-:Y:S01]  /*ba50*/  IMAD.MOV.U32 R86, RZ, RZ, 0x10 ;  /* 0x00000010ff567424 */ /* 0x000fe200078e00ff */
[----:B------:R-:W-:Y:S02]  /*ba60*/  MOV R157, R148 ;  /* 0x00000094009d7202 */ /* 0x000fe40000000f00 */
[-C--:B------:R-:W-:Y:S02]  /*ba70*/  MOV R140, R87.reuse ;  /* 0x00000057008c7202 */ /* 0x080fe40000000f00 */
[----:B------:R-:W-:Y:S02]  /*ba80*/  MOV R85, R87 ;  /* 0x0000005700557202 */ /* 0x000fe40000000f00 */
[----:B0-----:R-:W-:Y:S05]  /*ba90*/  CALL.REL.NOINC `($__internal_32_$__cuda_sm70_shflsync_up) ;  /* 0x00000a5000007944 */ /* 0x001fea0003c00000 */
[----:B-1----:R-:W-:Y:S01]  /*baa0*/  MOV R87, R86 ;  /* 0x0000005600577202 */ /* 0x002fe20000000f00 */
[----:B------:R-:W-:Y:S01]  /*bab0*/  IMAD.MOV.U32 R86, RZ, RZ, 0x10 ;  /* 0x00000010ff567424 */ /* 0x000fe200078e00ff */
[----:B------:R-:W-:-:S02]  /*bac0*/  MOV R85, R148 ;  /* 0x0000009400557202 */ /* 0x000fc40000000f00 */
[----:B------:R-:W-:Y:S02]  /*bad0*/  MOV R165, 0xffffffff ;  /* 0xffffffff00a57802 */ /* 0x000fe40000000f00 */
[----:B------:R-:W-:Y:S02]  /*bae0*/  MOV R84, 0xbb00 ;  /* 0x0000bb0000547802 */ /* 0x000fe40000000f00 */
[----:B0-----:R-:W-:Y:S05]  /*baf0*/  CALL.REL.NOINC `($__internal_32_$__cuda_sm70_shflsync_up) ;  /* 0x000009f000007944 */ /* 0x001fea0003c00000 */
[----:B-1----:R-:W-:Y:S01]  /*bb00*/  MOV R84, R86 ;  /* 0x0000005600547202 */ /* 0x002fe20000000f00 */
[----:B0-----:R-:W-:Y:S05]  /*bb10*/  BRA `(.L_x_795) ;  /* 0xffffa68000007947 */ /* 0x001fea000383ffff */
.L_x_743:
[----:B------:R-:W-:Y:S01]  /*bb20*/  HFMA2.MMA R86, -RZ, RZ, 0, 5.9604644775390625e-08 ;  /* 0x00000001ff567435 */ /* 0x000fe200000001ff */
[----:B------:R-:W-:Y:S01]  /*bb30*/  MOV R85, R140 ;  /* 0x0000008c00557202 */ /* 0x000fe20000000f00 */
[----:B------:R-:W-:Y:S01]  /*bb40*/  IMAD.MOV.U32 R165, RZ, RZ, -0x1 ;  /* 0xffffffffffa57424 */ /* 0x000fe200078e00ff */
[----:B------:R-:W-:-:S03]  /*bb50*/  MOV R84, 0xbb70 ;  /* 0x0000bb7000547802 */ /* 0x000fc60000000f00 */
[----:B01--4-:R-:W-:Y:S05]  /*bb60*/  CALL.REL.NOINC `($__internal_32_$__cuda_sm70_shflsync_up) ;  /* 0x0000098000007944 */ /* 0x013fea0003c00000 */
[----:B-1----:R-:W-:Y:S01]  /*bb70*/  MOV R87, R86 ;  /* 0x0000005600577202 */ /* 0x002fe20000000f00 */
[----:B------:R-:W-:Y:S01]  /*bb80*/  HFMA2.MMA R86, -RZ, RZ, 0, 5.9604644775390625e-08 ;  /* 0x00000001ff567435 */ /* 0x000fe200000001ff */
[----:B------:R-:W-:Y:S02]  /*bb90*/  MOV R85, R157 ;  /* 0x0000009d00557202 */ /* 0x000fe40000000f00 */
[----:B------:R-:W-:-:S02]  /*bba0*/  MOV R165, 0xffffffff ;  /* 0xffffffff00a57802 */ /* 0x000fc40000000f00 */
[----:B------:R-:W-:Y:S02]  /*bbb0*/  MOV R84, 0xbbd0 ;  /* 0x0000bbd000547802 */ /* 0x000fe40000000f00 */
[----:B0-----:R-:W-:Y:S05]  /*bbc0*/  CALL.REL.NOINC `($__internal_32_$__cuda_sm70_shflsync_up) ;  /* 0x0000092000007944 */ /* 0x001fea0003c00000 */
[----:B------:R-:W-:Y:S01]  /*bbd0*/  HFMA2.MMA R148, -RZ, RZ, 0, 0 ;  /* 0x00000000ff947435 */ /* 0x000fe200000001ff */
[----:B------:R-:W-:Y:S01]  /*bbe0*/  IMAD.MOV.U32 R140, RZ, RZ, R87 ;  /* 0x000000ffff8c7224 */ /* 0x000fe200078e0057 */
[----:B-1----:R-:W-:Y:S02]  /*bbf0*/  MOV R157, R86 ;  /* 0x00000056009d7202 */ /* 0x002fe40000000f00 */
[----:B------:R-:W-:Y:S02]  /*bc00*/  MOV R86, R82 ;  /* 0x0000005200567202 */ /* 0x000fe40000000f00 */
[----:B------:R-:W-:Y:S02]  /*bc10*/  MOV R165, 0xffffffff ;  /* 0xffffffff00a57802 */ /* 0x000fe40000000f00 */
[----:B------:R-:W-:Y:S02]  /*bc20*/  MOV R87, 0xbc40 ;  /* 0x0000bc4000577802 */ /* 0x000fe40000000f00 */
[----:B0-----:R-:W-:Y:S05]  /*bc30*/  CALL.REL.NOINC `($__internal_31_$__cuda_sm70_shflsync_idx_p) ;  /* 0x0000084000007944 */ /* 0x001fea0003c00000 */
[----:B-1----:R-:W-:Y:S01]  /*bc40*/  MOV R82, R148 ;  /* 0x0000009400527202 */ /* 0x002fe20000000f00 */
[----:B------:R-:W-:Y:S01]  /*bc50*/  HFMA2.MMA R148, -RZ, RZ, 0, 0 ;  /* 0x00000000ff947435 */ /* 0x000fe200000001ff */
[----:B------:R-:W-:Y:S01]  /*bc60*/  IMAD.MOV.U32 R86, RZ, RZ, R83 ;  /* 0x000000ffff567224 */ /* 0x000fe200078e0053 */
[----:B------:R-:W-:-:S02]  /*bc70*/  MOV R165, 0xffffffff ;  /* 0xffffffff00a57802 */ /* 0x000fc40000000f00 */
[----:B------:R-:W-:Y:S02]  /*bc80*/  MOV R87, 0xbca0 ;  /* 0x0000bca000577802 */ /* 0x000fe40000000f00 */
[----:B0-----:R-:W-:Y:S05]  /*bc90*/  CALL.REL.NOINC `($__internal_31_$__cuda_sm70_shflsync_idx_p) ;  /* 0x000007e000007944 */ /* 0x001fea0003c00000 */
[----:B-1----:R-:W-:Y:S01]  /*bca0*/  MOV R83, R148 ;  /* 0x0000009400537202 */ /* 0x002fe20000000f00 */
[----:B0-----:R-:W-:Y:S05]  /*bcb0*/  BRA `(.L_x_796) ;  /* 0xffffa62000007947 */ /* 0x001fea000383ffff */
.L_x_746:
[----:B------:R-:W-:Y:S01]  /*bcc0*/  HFMA2.MMA R86, -RZ, RZ, 0, 5.9604644775390625e-08 ;  /* 0x00000001ff567435 */ /* 0x000fe200000001ff */
[----:B------:R-:W-:Y:S01]  /*bcd0*/  IMAD.MOV.U32 R83, RZ, RZ, R87 ;  /* 0x000000ffff537224 */ /* 0x000fe200078e0057 */
[----:B------:R-:W-:Y:S02]  /*bce0*/  MOV R165, 0x1f ;  /* 0x0000001f00a57802 */ /* 0x000fe40000000f00 */
[----:B------:R-:W-:Y:S02]  /*bcf0*/  MOV R148, 0xffffffff ;  /* 0xffffffff00947802 */ /* 0x000fe40000000f00 */
[----:B------:R-:W-:Y:S02]  /*bd00*/  MOV R82, 0xbd20 ;  /* 0x0000bd2000527802 */ /* 0x000fe40000000f00 */
[----:B-1----:R-:W-:Y:S05]  /*bd10*/  CALL.REL.NOINC `($__internal_30_$__cuda_sm70_shflsync_down) ;  /* 0x0000072000007944 */ /* 0x002fea0003c00000 */
[----:B-1----:R-:W-:Y:S01]  /*bd20*/  MOV R89, R86 ;  /* 0x0000005600597202 */ /* 0x002fe20000000f00 */
[----:B------:R-:W-:Y:S05]  /*bd30*/  BRA `(.L_x_797) ;  /* 0xffffaca000007947 */ /* 0x000fea000383ffff */
.L_x_747:
[----:B------:R-:W-:Y:S01]  /*bd40*/  HFMA2.MMA R86, -RZ, RZ, 0, 5.9604644775390625e-08 ;  /* 0x00000001ff567435 */ /* 0x000fe200000001ff */
[----:B------:R-:W-:Y:S01]  /*bd50*/  IMAD.MOV.U32 R83, RZ, RZ, R88 ;  /* 0x000000ffff537224 */ /* 0x000fe200078e0058 */
[----:B------:R-:W-:-:S02]  /*bd60*/  MOV R165, 0x1f ;  /* 0x0000001f00a57802 */ /* 0x000fc40000000f00 */
[----:B------:R-:W-:Y:S02]  /*bd70*/  MOV R148, 0xffffffff ;  /* 0xffffffff00947802 */ /* 0x000fe40000000f00 */
[----:B------:R-:W-:Y:S02]  /*bd80*/  MOV R82, 0xbda0 ;  /* 0x0000bda000527802 */ /* 0x000fe40000000f00 */
[----:B012---:R-:W-:Y:S05]  /*bd90*/  CALL.REL.NOINC `($__internal_30_$__cuda_sm70_shflsync_down) ;  /* 0x000006a000007944 */ /* 0x007fea0003c00000 */
[C---:B------:R-:W-:Y:S01]  /*bda0*/  FMUL.FTZ R82, R87.reuse, R89 ;  /* 0x0000005957527220 */ /* 0x040fe20000410000 */
[----:B------:R-:W-:Y:S01]  /*bdb0*/  MOV R148, 0xffffffff ;  /* 0xffffffff00947802 */ /* 0x000fe20000000f00 */
[C---:B-1----:R-:W-:Y:S01]  /*bdc0*/  FFMA.FTZ R83, R87.reuse, R86, R88 ;  /* 0x0000005657537223 */ /* 0x042fe20000010058 */
[----:B------:R-:W-:Y:S01]  /*bdd0*/  HFMA2.MMA R86, -RZ, RZ, 0, 1.1920928955078125e-07 ;  /* 0x00000002ff567435 */ /* 0x000fe200000001ff */
[----:B------:R-:W-:Y:S01]  /*bde0*/  IMAD.MOV.U32 R165, RZ, RZ, 0x1f ;  /* 0x0000001fffa57424 */ /* 0x000fe200078e00ff */
[----:B------:R-:W-:Y:S02]  /*bdf0*/  FSEL R87, R87, R82, !P4 ;  /* 0x0000005257577208 */ /* 0x000fe40006000000 */
[----:B------:R-:W-:Y:S02]  /*be00*/  FSEL R88, R88, R83, !P4 ;  /* 0x0000005358587208 */ /* 0x000fe40006000000 */
[----:B------:R-:W-:-:S02]  /*be10*/  MOV R83, R87 ;  /* 0x0000005700537202 */ /* 0x000fc40000000f00 */
[----:B------:R-:W-:Y:S02]  /*be20*/  MOV R82, 0xbe40 ;  /* 0x0000be4000527802 */ /* 0x000fe40000000f00 */
[----:B------:R-:W-:Y:S05]  /*be30*/  CALL.REL.NOINC `($__internal_30_$__cuda_sm70_shflsync_down) ;  /* 0x0000060000007944 */ /* 0x000fea0003c00000 */
[----:B------:R-:W-:Y:S01]  /*be40*/  HFMA2.MMA R165, -RZ, RZ, 0, 1.847743988037109375e-06 ;  /* 0x0000001fffa57435 */ /* 0x000fe200000001ff */
[----:B-1----:R-:W-:Y:S01]  /*be50*/  MOV R89, R86 ;  /* 0x0000005600597202 */ /* 0x002fe20000000f00 */
[----:B------:R-:W-:Y:S01]  /*be60*/  IMAD.MOV.U32 R86, RZ, RZ, 0x2 ;  /* 0x00000002ff567424 */ /* 0x000fe200078e00ff */
[----:B------:R-:W-:Y:S02]  /*be70*/  MOV R83, R88 ;  /* 0x0000005800537202 */ /* 0x000fe40000000f00 */
[----:B------:R-:W-:Y:S02]  /*be80*/  MOV R148, 0xffffffff ;  /* 0xffffffff00947802 */ /* 0x000fe40000000f00 */
[----:B------:R-:W-:Y:S02]  /*be90*/  MOV R82, 0xbeb0 ;  /* 0x0000beb000527802 */ /* 0x000fe40000000f00 */
[----:B------:R-:W-:Y:S05]  /*bea0*/  CALL.REL.NOINC `($__internal_30_$__cuda_sm70_shflsync_down) ;  /* 0x0000059000007944 */ /* 0x000fea0003c00000 */
[----:B-1----:R-:W-:Y:S01]  /*beb0*/  @!P3 FFMA.FTZ R88, R87, R86, R88 ;  /* 0x000000565758b223 */ /* 0x002fe20000010058 */
[----:B------:R-:W-:Y:S01]  /*bec0*/  HFMA2.MMA R86, -RZ, RZ, 0, 2.384185791015625e-07 ;  /* 0x00000004ff567435 */ /* 0x000fe200000001ff */
[----:B------:R-:W-:Y:S01]  /*bed0*/  @!P3 FMUL.FTZ R87, R89, R87 ;  /* 0x000000575957b220 */ /* 0x000fe20000410000 */
[----:B------:R-:W-:Y:S01]  /*bee0*/  MOV R165, 0x1f ;  /* 0x0000001f00a57802 */ /* 0x000fe20000000f00 */
[----:B------:R-:W-:Y:S01]  /*bef0*/  IMAD.MOV.U32 R148, RZ, RZ, -0x1 ;  /* 0xffffffffff947424 */ /* 0x000fe200078e00ff */
[----:B------:R-:W-:-:S02]  /*bf00*/  MOV R82, 0xbf30 ;  /* 0x0000bf3000527802 */ /* 0x000fc40000000f00 */
[----:B------:R-:W-:Y:S02]  /*bf10*/  MOV R83, R87 ;  /* 0x0000005700537202 */ /* 0x000fe40000000f00 */
[----:B------:R-:W-:Y:S05]  /*bf20*/  CALL.REL.NOINC `($__internal_30_$__cuda_sm70_shflsync_down) ;  /* 0x0000051000007944 */ /* 0x000fea0003c00000 */
[----:B-1----:R-:W-:Y:S01]  /*bf30*/  MOV R89, R86 ;  /* 0x0000005600597202 */ /* 0x002fe20000000f00 */
[----:B------:R-:W-:Y:S01]  /*bf40*/  HFMA2.MMA R86, -RZ, RZ, 0, 2.384185791015625e-07 ;  /* 0x00000004ff567435 */ /* 0x000fe200000001ff */
[----:B------:R-:W-:Y:S01]  /*bf50*/  MOV R83, R88 ;  /* 0x0000005800537202 */ /* 0x000fe20000000f00 */
[----:B------:R-:W-:Y:S01]  /*bf60*/  IMAD.MOV.U32 R165, RZ, RZ, 0x1f ;  /* 0x0000001fffa57424 */ /* 0x000fe200078e00ff */
[----:B------:R-:W-:Y:S02]  /*bf70*/  MOV R148, 0xffffffff ;  /* 0xffffffff00947802 */ /* 0x000fe40000000f00 */
[----:B------:R-:W-:Y:S02]  /*bf80*/  MOV R82, 0xbfa0 ;  /* 0x0000bfa000527802 */ /* 0x000fe40000000f00 */
[----:B------:R-:W-:Y:S05]  /*bf90*/  CALL.REL.NOINC `($__internal_30_$__cuda_sm70_shflsync_down) ;  /* 0x000004a000007944 */ /* 0x000fea0003c00000 */
[----:B-1----:R-:W-:Y:S01]  /*bfa0*/  @!P2 FFMA.FTZ R88, R87, R86, R88 ;  /* 0x000000565758a223 */ /* 0x002fe20000010058 */
[----:B------:R-:W-:Y:S01]  /*bfb0*/  HFMA2.MMA R86, -RZ, RZ, 0, 4.76837158203125e-07 ;  /* 0x00000008ff567435 */ /* 0x000fe200000001ff */
[----:B------:R-:W-:Y:S01]  /*bfc0*/  @!P2 FMUL.FTZ R87, R89, R87 ;  /* 0x000000575957a220 */ /* 0x000fe20000410000 */
[----:B------:R-:W-:Y:S02]  /*bfd0*/  MOV R165, 0x1f ;  /* 0x0000001f00a57802 */ /* 0x000fe40000000f00 */
[----:B------:R-:W-:Y:S01]  /*bfe0*/  MOV R148, 0xffffffff ;  /* 0xffffffff00947802 */ /* 0x000fe20000000f00 */
[----:B------:R-:W-:Y:S01]  /*bff0*/  IMAD.MOV.U32 R83, RZ, RZ, R87 ;  /* 0x000000ffff537224 */ /* 0x000fe200078e0057 */
[----:B------:R-:W-:-:S02]  /*c000*/  MOV R82, 0xc020 ;  /* 0x0000c02000527802 */ /* 0x000fc40000000f00 */
[----:B------:R-:W-:Y:S05]  /*c010*/  CALL.REL.NOINC `($__internal_30_$__cuda_sm70_shflsync_down) ;  /* 0x0000042000007944 */ /* 0x000fea0003c00000 */
[----:B-1----:R-:W-:Y:S01]  /*c020*/  MOV R89, R86 ;  /* 0x0000005600597202 */ /* 0x002fe20000000f00 */
[----:B------:R-:W-:Y:S01]  /*c030*/  HFMA2.MMA R86, -RZ, RZ, 0, 4.76837158203125e-07 ;  /* 0x00000008ff567435 */ /* 0x000fe200000001ff */
[----:B------:R-:W-:Y:S01]  /*c040*/  MOV R83, R88 ;  /* 0x0000005800537202 */ /* 0x000fe20000000f00 */
[----:B------:R-:W-:Y:S01]  /*c050*/  IMAD.MOV.U32 R148, RZ, RZ, -0x1 ;  /* 0xffffffffff947424 */ /* 0x000fe200078e00ff */
[----:B------:R-:W-:-:S02]  /*c060*/  MOV R165, 0x1f ;  /* 0x0000001f00a57802 */ /* 0x000fc40000000f00 */
[----:B------:R-:W-:Y:S02]  /*c070*/  MOV R82, 0xc090 ;  /* 0x0000c09000527802 */ /* 0x000fe40000000f00 */
[----:B------:R-:W-:Y:S05]  /*c080*/  CALL.REL.NOINC `($__internal_30_$__cuda_sm70_shflsync_down) ;  /* 0x000003b000007944 */ /* 0x000fea0003c00000 */
[----:B-1----:R-:W-:Y:S01]  /*c090*/  @!P1 FFMA.FTZ R88, R87, R86, R88 ;  /* 0x0000005657589223 */ /* 0x002fe20000010058 */
[----:B------:R-:W-:Y:S01]  /*c0a0*/  HFMA2.MMA R86, -RZ, RZ, 0, 9.5367431640625e-07 ;  /* 0x00000010ff567435 */ /* 0x000fe200000001ff */
[----:B------:R-:W-:Y:S01]  /*c0b0*/  @!P1 FMUL.FTZ R87, R89, R87 ;  /* 0x0000005759579220 */ /* 0x000fe20000410000 */
[----:B------:R-:W-:Y:S01]  /*c0c0*/  MOV R165, 0x1f ;  /* 0x0000001f00a57802 */ /* 0x000fe20000000f00 */
[----:B------:R-:W-:Y:S01]  /*c0d0*/  IMAD.MOV.U32 R148, RZ, RZ, -0x1 ;  /* 0xffffffffff947424 */ /* 0x000fe200078e00ff */
[----:B------:R-:W-:Y:S02]  /*c0e0*/  MOV R89, R88 ;  /* 0x0000005800597202 */ /* 0x000fe40000000f00 */
[----:B------:R-:W-:Y:S02]  /*c0f0*/  MOV R157, R87 ;  /* 0x00000057009d7202 */ /* 0x000fe40000000f00 */
[----:B------:R-:W-:Y:S02]  /*c100*/  MOV R82, 0xc130 ;  /* 0x0000c13000527802 */ /* 0x000fe40000000f00 */
[----:B------:R-:W-:-:S02]  /*c110*/  MOV R83, R157 ;  /* 0x0000009d00537202 */ /* 0x000fc40000000f00 */
[----:B------:R-:W-:Y:S05]  /*c120*/  CALL.REL.NOINC `($__internal_30_$__cuda_sm70_shflsync_down) ;  /* 0x0000031000007944 */ /* 0x000fea0003c00000 */
[----:B-1----:R-:W-:Y:S01]  /*c130*/  MOV R87, R86 ;  /* 0x0000005600577202 */ /* 0x002fe20000000f00 */
[----:B------:R-:W-:Y:S01]  /*c140*/  HFMA2.MMA R86, -RZ, RZ, 0, 9.5367431640625e-07 ;  /* 0x00000010ff567435 */ /* 0x000fe200000001ff */
[----:B------:R-:W-:Y:S01]  /*c150*/  MOV R83, R89 ;  /* 0x0000005900537202 */ /* 0x000fe20000000f00 */
[----:B------:R-:W-:Y:S01]  /*c160*/  IMAD.MOV.U32 R165, RZ, RZ, 0x1f ;  /* 0x0000001fffa57424 */ /* 0x000fe200078e00ff */
[----:B------:R-:W-:-:S02]  /*c170*/  MOV R148, 0xffffffff ;  /* 0xffffffff00947802 */ /* 0x000fc40000000f00 */
[----:B------:R-:W-:Y:S02]  /*c180*/  MOV R82, 0xc1a0 ;  /* 0x0000c1a000527802 */ /* 0x000fe40000000f00 */
[----:B------:R-:W-:Y:S05]  /*c190*/  CALL.REL.NOINC `($__internal_30_$__cuda_sm70_shflsync_down) ;  /* 0x000002a000007944 */ /* 0x000fea0003c00000 */
[----:B-1----:R-:W-:Y:S01]  /*c1a0*/  @!P0 FFMA.FTZ R89, R157, R86, R89 ;  /* 0x000000569d598223 */ /* 0x002fe20000010059 */
[----:B------:R-:W-:Y:S01]  /*c1b0*/  HFMA2.MMA R148, -RZ, RZ, 0, 0 ;  /* 0x00000000ff947435 */ /* 0x000fe200000001ff */
[----:B------:R-:W-:Y:S01]  /*c1c0*/  @!P0 FMUL.FTZ R157, R87, R157 ;  /* 0x0000009d579d8220 */ /* 0x000fe20000410000 */
[----:B------:R-:W-:Y:S02]  /*c1d0*/  MOV R165, 0xffffffff ;  /* 0xffffffff00a57802 */ /* 0x000fe40000000f00 */
[----:B------:R-:W-:Y:S02]  /*c1e0*/  MOV R87, 0xc210 ;  /* 0x0000c21000577802 */ /* 0x000fe40000000f00 */
[----:B------:R-:W-:Y:S02]  /*c1f0*/  MOV R86, R157 ;  /* 0x0000009d00567202 */ /* 0x000fe40000000f00 */
[----:B------:R-:W-:Y:S05]  /*c200*/  CALL.REL.NOINC `($__internal_31_$__cuda_sm70_shflsync_idx_p) ;  /* 0x0000027000007944 */ /* 0x000fea0003c00000 */
[----:B-1----:R-:W-:Y:S01]  /*c210*/  IMAD.MOV.U32 R82, RZ, RZ, R148 ;  /* 0x000000ffff527224 */ /* 0x002fe200078e0094 */
[----:B------:R-:W-:Y:S01]  /*c220*/  HFMA2.MMA R148, -RZ, RZ, 0, 0 ;  /* 0x00000000ff947435 */ /* 0x000fe200000001ff */
[----:B------:R-:W-:Y:S02]  /*c230*/  MOV R86, R89 ;  /* 0x0000005900567202 */ /* 0x000fe40000000f00 */
[----:B------:R-:W-:-:S02]  /*c240*/  MOV R165, 0xffffffff ;  /* 0xffffffff00a57802 */ /* 0x000fc40000000f00 */
[----:B------:R-:W-:Y:S02]  /*c250*/  MOV R87, 0xc270 ;  /* 0x0000c27000577802 */ /* 0x000fe40000000f00 */
[----:B0-----:R-:W-:Y:S05]  /*c260*/  CALL.REL.NOINC `($__internal_31_$__cuda_sm70_shflsync_idx_p) ;  /* 0x0000021000007944 */ /* 0x001fea0003c00000 */
[----:B------:R-:W-:Y:S01]  /*c270*/  HFMA2.MMA R86, -RZ, RZ, 0, 5.9604644775390625e-08 ;  /* 0x00000001ff567435 */ /* 0x000fe200000001ff */
[----:B------:R-:W-:Y:S01]  /*c280*/  MOV R88, R82 ;  /* 0x0000005200587202 */ /* 0x000fe20000000f00 */
[----:B-1----:R-:W-:Y:S01]  /*c290*/  IMAD.MOV.U32 R158, RZ, RZ, R148 ;  /* 0x000000ffff9e7224 */ /* 0x002fe200078e0094 */
[----:B------:R-:W-:Y:S02]  /*c2a0*/  MOV R83, R157 ;  /* 0x0000009d00537202 */ /* 0x000fe40000000f00 */
[----:B------:R-:W-:Y:S02]  /*c2b0*/  MOV R165, 0x1f ;  /* 0x0000001f00a57802 */ /* 0x000fe40000000f00 */
[----:B------:R-:W-:Y:S02]  /*c2c0*/  MOV R148, 0xffffffff ;  /* 0xffffffff00947802 */ /* 0x000fe40000000f00 */
[----:B------:R-:W-:Y:S02]  /*c2d0*/  MOV R82, 0xc2f0 ;  /* 0x0000c2f000527802 */ /* 0x000fe40000000f00 */
[----:B0-----:R-:W-:Y:S05]  /*c2e0*/  CALL.REL.NOINC `($__internal_30_$__cuda_sm70_shflsync_down) ;  /* 0x0000015000007944 */ /* 0x001fea0003c00000 */
[----:B-1----:R-:W-:Y:S01]  /*c2f0*/  IMAD.MOV.U32 R87, RZ, RZ, R86 ;  /* 0x000000ffff577224 */ /* 0x002fe200078e0056 */
[----:B------:R-:W-:Y:S01]  /*c300*/  HFMA2.MMA R86, -RZ, RZ, 0, 5.9604644775390625e-08 ;  /* 0x00000001ff567435 */ /* 0x000fe200000001ff */
[----:B------:R-:W-:-:S02]  /*c310*/  MOV R83, R89 ;  /* 0x0000005900537202 */ /* 0x000fc40000000f00 */
[----:B------:R-:W-:Y:S02]  /*c320*/  MOV R165, 0x1f ;  /* 0x0000001f00a57802 */ /* 0x000fe40000000f00 */
[----:B------:R-:W-:Y:S02]  /*c330*/  MOV R148, 0xffffffff ;  /* 0xffffffff00947802 */ /* 0x000fe40000000f00 */
[----:B------:R-:W-:Y:S02]  /*c340*/  MOV R82, 0xc360 ;  /* 0x0000c36000527802 */ /* 0x000fe40000000f00 */
[----:B------:R-:W-:Y:S05]  /*c350*/  CALL.REL.NOINC `($__internal_30_$__cuda_sm70_shflsync_down) ;  /* 0x000000e000007944 */ /* 0x000fea0003c00000 */
[----:B------:R-:W-:Y:S01]  /*c360*/  HFMA2.MMA R148, -RZ, RZ, 0, 0 ;  /* 0x00000000ff947435 */ /* 0x000fe200000001ff */
[----:B-1----:R-:W-:Y:S01]  /*c370*/  IMAD.MOV.U32 R83, RZ, RZ, R86 ;  /* 0x000000ffff537224 */ /* 0x002fe200078e0056 */
[----:B------:R-:W-:Y:S02]  /*c380*/  MOV R82, R87 ;  /* 0x0000005700527202 */ /* 0x000fe40000000f00 */
[----:B------:R-:W-:Y:S02]  /*c390*/  MOV R86, R84 ;  /* 0x0000005400567202 */ /* 0x000fe40000000f00 */
[----:B------:R-:W-:-:S02]  /*c3a0*/  MOV R165, 0xffffffff ;  /* 0xffffffff00a57802 */ /* 0x000fc40000000f00 */
[----:B------:R-:W-:Y:S02]  /*c3b0*/  MOV R87, 0xc3d0 ;  /* 0x0000c3d000577802 */ /* 0x000fe40000000f00 */
[----:B------:R-:W-:Y:S05]  /*c3c0*/  CALL.REL.NOINC `($__internal_31_$__cuda_sm70_shflsync_idx_p) ;  /* 0x000000b000007944 */ /* 0x000fea0003c00000 */
[----:B-1----:R-:W-:Y:S01]  /*c3d0*/  IMAD.MOV.U32 R89, RZ, RZ, R148 ;  /* 0x000000ffff597224 */ /* 0x002fe200078e0094 */
[----:B------:R-:W-:Y:S01]  /*c3e0*/  HFMA2.MMA R148, -RZ, RZ, 0, 0 ;  /* 0x00000000ff947435 */ /* 0x000fe200000001ff */
[----:B------:R-:W-:Y:S02]  /*c3f0*/  MOV R86, R85 ;  /* 0x0000005500567202 */ /* 0x000fe40000000f00 */
[----:B------:R-:W-:Y:S02]  /*c400*/  MOV R165, 0xffffffff ;  /* 0xffffffff00a57802 */ /* 0x000fe40000000f00 */
[----:B------:R-:W-:Y:S02]  /*c410*/  MOV R87, 0xc430 ;  /* 0x0000c43000577802 */ /* 0x000fe40000000f00 */
[----:B0-----:R-:W-:Y:S05]  /*c420*/  CALL.REL.NOINC `($__internal_31_$__cuda_sm70_shflsync_idx_p) ;  /* 0x0000005000007944 */ /* 0x001fea0003c00000 */
[----:B01----:R-:W-:Y:S05]  /*c430*/  BRA `(.L_x_798) ;  /* 0xffffa74000007947 */ /* 0x003fea000383ffff */
        .weak           $__internal_30_$__cuda_sm70_shflsync_down
        .type           $__internal_30_$__cuda_sm70_shflsync_down,@function
        .size           $__internal_30_$__cuda_sm70_shflsync_down,($__internal_31_$__cuda_sm70_shflsync_idx_p - $__internal_30_$__cuda_sm70_shflsync_down)
$__internal_30_$__cuda_sm70_shflsync_down:
[----:B------:R-:W-:Y:S04]  /*c440*/  WARPSYNC R148 ;  /* 0x0000009400007348 */ /* 0x000fe80003800000 */
[----:B------:R0:W1:Y:S02]  /*c450*/  SHFL.DOWN PT, R86, R83, R86, R165 ;  /* 0x0800005653567389 */ /* 0x00006400000e00a5 */
[----:B0-----:R-:W-:-:S06]  /*c460*/  HFMA2.MMA R83, -RZ, RZ, 0, 0 ;  /* 0x00000000ff537435 */ /* 0x001fcc00000001ff */
[----:B------:R-:W-:Y:S05]  /*c470*/  RET.REL.NODEC R82 `(_Z25selective_scan_bwd_kernelI32Selective_Scan_bwd_kernel_traitsILi128ELi16ELb0ELb1ELb0ELb1ELb0EN3c104HalfEfEEv12SSMParamsBwd) ;  /* 0xffff3b8052007950 */ /* 0x000fea0003c3ffff */
        .weak           $__internal_31_$__cuda_sm70_shflsync_idx_p
        .type           $__internal_31_$__cuda_sm70_shflsync_idx_p,@function
        .size           $__internal_31_$__cuda_sm70_shflsync_idx_p,($__internal_32_$__cuda_sm70_shflsync_up - $__internal_31_$__cuda_sm70_shflsync_idx_p)
$__internal_31_$__cuda_sm70_shflsync_idx_p:
[----:B------:R-:W-:Y:S01]  /*c480*/  IMAD.MOV.U32 R69, RZ, RZ, 0x1f ;  /* 0x0000001fff457424 */ /* 0x000fe200078e00ff */
[----:B------:R-:W-:Y:S04]  /*c490*/  WARPSYNC R165 ;  /* 0x000000a500007348 */ /* 0x000fe80003800000 */
[----:B------:R0:W1:Y:S04]  /*c4a0*/  SHFL.IDX PT, R148, R86, R148, R69 ;  /* 0x0000009456947389 */ /* 0x00006800000e0045 */
[----:B0-----:R-:W0:Y:S01]  /*c4b0*/  S2R R69, SR_TID.X ;  /* 0x0000000000457919 */ /* 0x001e220000002100 */
[----:B------:R-:W-:Y:S01]  /*c4c0*/  MOV R86, R87 ;  /* 0x0000005700567202 */ /* 0x000fe20000000f00 */
[----:B------:R-:W-:-:S06]  /*c4d0*/  HFMA2.MMA R87, -RZ, RZ, 0, 0 ;  /* 0x00000000ff577435 */ /* 0x000fcc00000001ff */
[----:B------:R-:W-:Y:S05]  /*c4e0*/  RET.REL.NODEC R86 `(_Z25selective_scan_bwd_kernelI32Selective_Scan_bwd_kernel_traitsILi128ELi16ELb0ELb1ELb0ELb1ELb0EN3c104HalfEfEEv12SSMParamsBwd) ;  /* 0xffff3b1056007950 */ /* 0x000fea0003c3ffff */
        .weak           $__internal_32_$__cuda_sm70_shflsync_up
        .type           $__internal_32_$__cuda_sm70_shflsync_up,@function
        .size           $__internal_32_$__cuda_sm70_shflsync_up,(.L_x_8844 - $__internal_32_$__cuda_sm70_shflsync_up)
$__internal_32_$__cuda_sm70_shflsync_up:
[----:B------:R-:W-:Y:S01]  /*c4f0*/  MOV R69, RZ ;  /* 0x000000ff00457202 */ /* 0x000fe20000000f00 */
[----:B------:R-:W-:Y:S04]  /*c500*/  WARPSYNC R165 ;  /* 0x000000a500007348 */ /* 0x000fe80003800000 */
[----:B------:R0:W1:Y:S04]  /*c510*/  SHFL.UP PT, R86, R85, R86, R69 ;  /* 0x0400005655567389 */ /* 0x00006800000e0045 */
[----:B0-----:R-:W0:Y:S01]  /*c520*/  S2R R69, SR_TID.X ;  /* 0x0000000000457919 */ /* 0x001e220000002100 */
[----:B------:R-:W-:-:S06]  /*c530*/  HFMA2.MMA R85, -RZ, RZ, 0, 0 ;  /* 0x00000000ff557435 */ /* 0x000fcc00000001ff */
[----:B------:R-:W-:Y:S05]  /*c540*/  RET.REL.NODEC R84 `(_Z25selective_scan_bwd_kernelI32Selective_Scan_bwd_kernel_traitsILi128ELi16ELb0ELb1ELb0ELb1ELb0EN3c104HalfEfEEv12SSMParamsBwd) ;  /* 0xffff3ab054007950 */ /* 0x000fea0003c3ffff */
.L_x_799:
        /* <DEDUP_REMOVED lines=11> */
.L_x_8844:


//--------------------- .text._Z25selective_scan_bwd_kernelI32Selective_Scan_bwd_kernel_traitsILi128ELi16ELb0ELb1ELb0ELb1ELb1EN3c104HalfEfEEv12SSMParamsBwd --------------------------
	.section	.text._Z25selective_scan_bwd_kernelI32Selective_Scan_bwd_kernel_traitsILi128ELi16ELb0ELb1ELb0ELb1ELb1EN3c104HalfEfEEv12SSMParamsBwd,"ax",@progbits
	.sectioninfo	@"SHI_REGISTERS=168"
	.align	128
        .global         _Z25selective_scan_bwd_kernelI32Selective_Scan_bwd_kernel_traitsILi128ELi16ELb0ELb1ELb0ELb1ELb1EN3c104HalfEfEEv12SSMParamsBwd
        .type           _Z25selective_scan_bwd_kernelI32Selective_Scan_bwd_kernel_traitsILi128ELi16ELb0ELb1ELb0ELb1ELb1EN3c104HalfEfEEv12SSMParamsBwd,@function
        .size           _Z25selective_scan_bwd_kernelI32Selective_Scan_bwd_kernel_traitsILi128ELi16ELb0ELb1ELb0ELb1ELb1EN3c104HalfEfEEv12SSMParamsBwd,(.L_x_8847 - _Z25selective_scan_bwd_kernelI32Selective_Scan_bwd_kernel_traitsILi128ELi16ELb0ELb1ELb0ELb1ELb1EN3c104HalfEfEEv12SSMParamsBwd)
        .other          _Z25selective_scan_bwd_kernelI32Selective_Scan_bwd_kernel_traitsILi128ELi16ELb0ELb1ELb0ELb1ELb1EN3c104HalfEfEEv12SSMParamsBwd,@"STO_CUDA_ENTRY STV_DEFAULT"
_Z25selective_scan_bwd_kernelI32Selective_Scan_bwd_kernel_traitsILi128ELi16ELb0ELb1ELb0ELb1ELb1EN3c104HalfEfEEv12SSMParamsBwd:
.text._Z25selective_scan_bwd_kernelI32Selective_Scan_bwd_kernel_traitsILi128ELi16ELb0ELb1ELb0ELb1ELb1EN3c104HalfEfEEv12SSMParamsBwd:
        /* <DEDUP_REMOVED lines=193> */
.L_x_891:
        /* <DEDUP_REMOVED lines=91> */
[C---:B------:R-:W-:Y:S02]  /*11c0*/  IADD3 R42, R19.reuse, 0x180, RZ ;  /* 0x00000180132a7810 */ /* 0x040fe40007ffe0ff */
[-C--:B------:R-:W-:Y:S02]  /*11d0*/  LEA.HI.SX32 R2, R2, R19.reuse, 0x1b ;  /* 0x0000001302027211 */ /* 0x080fe400078fdaff */
[----:B------:R-:W-:Y:S01]  /*11e0*/  SHF.L.U32 R148, R26, 0x1, RZ ;  /* 0x000000011a947819 */ /* 0x000fe200000006ff */
[----:B------:R-:W-:Y:S01]  /*11f0*/  STL [R1+0x48], R151 ;  /* 0x0000489701007387 */ /* 0x000fe20000100800 */
[----:B------:R-:W-:Y:S01]  /*1200*/  LEA.HI.SX32 R34, R34, R19, 0x1b ;  /* 0x0000001322227211 */ /* 0x000fe200078fdaff */
[----:B------:R-:W-:Y:S01]  /*1210*/  IMAD.SHL.U32 R146, R30, 0x2, RZ ;  /* 0x000000021e927824 */ /* 0x000fe200078e00ff */
[----:B------:R-:W-:Y:S01]  /*1220*/  SHF.L.U32 R147, R28, 0x1, RZ ;  /* 0x000000011c937819 */ /* 0x000fe200000006ff */
[----:B------:R0:W-:Y:S01]  /*1230*/  STS.U16 [R151], R0 ;  /* 0x0000000097007388 */ /* 0x0001e20000000400 */
[----:B------:R-:W-:-:S02]  /*1240*/  IADD3 R44, R19, 0x1a0, RZ ;  /* 0x000001a0132c7810 */ /* 0x000fc40007ffe0ff */
[-C--:B------:R-:W-:Y:S01]  /*1250*/  LEA.HI.SX32 R36, R36, R19.reuse, 0x1b ;  /* 0x0000001324247211 */ /* 0x080fe200078fdaff */
[----:B------:R-:W-:Y:S01]  /*1260*/  STL [R1+0x44], R150 ;  /* 0x0000449601007387 */ /* 0x000fe20000100800 */
[C---:B------:R-:W-:Y:S02]  /*1270*/  IADD3 R46, R19.reuse, 0x1c0, RZ ;  /* 0x000001c0132e7810 */ /* 0x040fe40007ffe0ff */
[-C--:B------:R-:W-:Y:S01]  /*1280*/  LEA.HI.SX32 R38, R38, R19.reuse, 0x1b ;  /* 0x0000001326267211 */ /* 0x080fe200078fdaff */
[----:B------:R-:W-:Y:S01]  /*1290*/  STL [R1+0x40], R149 ;  /* 0x0000409501007387 */ /* 0x000fe20000100800 */
[----:B------:R-:W-:Y:S02]  /*12a0*/  SHF.L.U32 R145, R32, 0x1, RZ ;  /* 0x0000000120917819 */ /* 0x000fe400000006ff */
[----:B------:R-:W-:Y:S01]  /*12b0*/  IADD3 R48, R19, 0x1e0, RZ ;  /* 0x000001e013307810 */ /* 0x000fe20007ffe0ff */
[----:B------:R-:W-:Y:S01]  /*12c0*/  STL [R1+0x3c], R148 ;  /* 0x00003c9401007387 */ /* 0x000fe20000100800 */
[----:B------:R-:W-:-:S02]  /*12d0*/  LEA.HI.SX32 R40, R40, R19, 0x1b ;  /* 0x0000001328287211 */ /* 0x000fc400078fdaff */
[-C--:B------:R-:W-:Y:S02]  /*12e0*/  LEA.HI.SX32 R42, R42, R19.reuse, 0x1b ;  /* 0x000000132a2a7211 */ /* 0x080fe400078fdaff */
[----:B------:R-:W-:Y:S01]  /*12f0*/  SHF.L.U32 R144, R2, 0x1, RZ ;  /* 0x0000000102907819 */ /* 0x000fe200000006ff */
[----:B------:R-:W-:Y:S01]  /*1300*/  STL [R1+0x38], R147 ;  /* 0x0000389301007387 */ /* 0x000fe20000100800 */
[----:B------:R-:W-:Y:S02]  /*1310*/  SHF.L.U32 R143, R34, 0x1, RZ ;  /* 0x00000001228f7819 */ /* 0x000fe400000006ff */
[-C--:B------:R-:W-:Y:S01]  /*1320*/  LEA.HI.SX32 R44, R44, R19.reuse, 0x1b ;  /* 0x000000132c2c7211 */ /* 0x080fe200078fdaff */
[----:B------:R-:W-:Y:S01]  /*1330*/  STL [R1+0x34], R146 ;  /* 0x0000349201007387 */ /* 0x000fe20000100800 */
[----:B------:R-:W-:Y:S02]  /*1340*/  SHF.L.U32 R141, R36, 0x1, RZ ;  /* 0x00000001248d7819 */ /* 0x000fe400000006ff */
[----:B------:R-:W-:Y:S01]  /*1350*/  LEA.HI.SX32 R46, R46, R19, 0x1b ;  /* 0x000000132e2e7211 */ /* 0x000fe200078fdaff */
[----:B------:R-:W-:Y:S01]  /*1360*/  STL [R1+0x30], R145 ;  /* 0x0000309101007387 */ /* 0x000fe20000100800 */
[----:B------:R-:W-:-:S02]  /*1370*/  SHF.L.U32 R137, R38, 0x1, RZ ;  /* 0x0000000126897819 */ /* 0x000fc400000006ff */
[----:B0-----:R-:W-:Y:S01]  /*1380*/  LEA R0, R33, R21, 0x4 ;  /* 0x0000001521007211 */ /* 0x001fe200078e20ff */
[----:B------:R-:W-:Y:S01]  /*1390*/  STL [R1+0x2c], R144 ;  /* 0x00002c9001007387 */ /* 0x000fe20000100800 */
[----:B------:R-:W-:Y:S01]  /*13a0*/  LEA.HI.SX32 R48, R48, R19, 0x1b ;  /* 0x0000001330307211 */ /* 0x000fe200078fdaff */
[----:B------:R-:W-:Y:S01]  /*13b0*/  IMAD.SHL.U32 R133, R42, 0x2, RZ ;  /* 0x000000022a857824 */ /* 0x000fe200078e00ff */
[----:B------:R-:W-:Y:S01]  /*13c0*/  SHF.L.U32 R136, R40, 0x1, RZ ;  /* 0x0000000128887819 */ /* 0x000fe200000006ff */
[----:B------:R-:W-:Y:S01]  /*13d0*/  STL [R1+0x28], R143 ;  /* 0x0000288f01007387 */ /* 0x000fe20000100800 */
[----:B------:R-:W-:Y:S02]  /*13e0*/  SHF.L.U32 R132, R44, 0x1, RZ ;  /* 0x000000012c847819 */ /* 0x000fe400000006ff */
[----:B------:R-:W-:Y:S01]  /*13f0*/  SHF.L.U32 R131, R46, 0x1, RZ ;  /* 0x000000012e837819 */ /* 0x000fe200000006ff */
[----:B------:R-:W-:Y:S01]  /*1400*/  STL [R1+0x24], R141 ;  /* 0x0000248d01007387 */ /* 0x000fe20000100800 */
[----:B------:R-:W-:-:S02]  /*1410*/  LEA.HI.SX32 R54, R0, R0, 0x1b ;  /* 0x0000000000367211 */ /* 0x000fc400078fdaff */
[----:B------:R-:W-:Y:S01]  /*1420*/  SHF.L.U32 R130, R48, 0x1, RZ ;  /* 0x0000000130827819 */ /* 0x000fe200000006ff */
[----:B------:R-:W-:Y:S01]  /*1430*/  STL [R1+0x20], R137 ;  /* 0x0000208901007387 */ /* 0x000fe20000100800 */
[C---:B------:R-:W-:Y:S02]  /*1440*/  SHF.L.U64.HI R27, R56.reuse, 0x1, R57 ;  /* 0x00000001381b7819 */ /* 0x040fe40000010239 */
[----:B------:R-:W-:Y:S01]  /*1450*/  SHF.L.U32 R35, R56, 0x1, RZ ;  /* 0x0000000138237819 */ /* 0x000fe200000006ff */
[----:B------:R-:W-:Y:S01]  /*1460*/  STL [R1+0x1c], R136 ;  /* 0x00001c8801007387 */ /* 0x000fe20000100800 */
[----:B------:R-:W-:-:S03]  /*1470*/  SHF.L.U32 R54, R54, 0x1, RZ ;  /* 0x0000000136367819 */ /* 0x000fc600000006ff */
[----:B------:R-:W-:Y:S04]  /*1480*/  STL [R1+0x18], R133 ;  /* 0x0000188501007387 */ /* 0x000fe80000100800 */
[----:B------:R-:W-:Y:S01]  /*1490*/  STL [R1+0x14], R132 ;  /* 0x0000148401007387 */ /* 0x000fe20000100800 */
[----:B------:R-:W-:-:S03]  /*14a0*/  IADD3 R58, P0, R35, UR18, RZ ;  /* 0x00000012233a7c10 */ /* 0x000fc6000ff1e0ff */
[----:B------:R-:W-:Y:S04]  /*14b0*/  STL [R1+0x10], R131 ;  /* 0x0000108301007387 */ /* 0x000fe80000100800 */
[----:B------:R-:W-:Y:S04]  /*14c0*/  STL [R1+0xc], R130 ;  /* 0x00000c8201007387 */ /* 0x000fe80000100800 */
[----:B------:R-:W-:Y:S04]  /*14d0*/  STL [R1+0x70], R27 ;  /* 0x0000701b01007387 */ /* 0x000fe80000100800 */
[----:B------:R-:W-:Y:S01]  /*14e0*/  STL [R1+0x74], R35 ;  /* 0x0000742301007387 */ /* 0x000fe20000100800 */
[----:B------:R-:W-:-:S02]  /*14f0*/  IADD3.X R59, R27, UR19, RZ, P0, !PT ;  /* 0x000000131b3b7c10 */ /* 0x000fc400087fe4ff */
[----:B------:R-:W-:Y:S02]  /*1500*/  ISETP.GE.AND P0, PT, R110, UR7, PT ;  /* 0x000000076e007c0c */ /* 0x000fe4000bf06270 */
[C---:B------:R-:W-:Y:S02]  /*1510*/  LEA R2, P1, R56.reuse, UR20, 0x1 ;  /* 0x0000001438027c11 */ /* 0x040fe4000f8208ff */
[----:B------:R-:W-:Y:S02]  /*1520*/  ISETP.GE.AND P2, PT, R127, UR7, PT ;  /* 0x000000077f007c0c */ /* 0x000fe4000bf46270 */
[C---:B------:R-:W-:Y:S02]  /*1530*/  LEA.HI.X R3, R56.reuse, UR21, R57, 0x1, P1 ;  /* 0x0000001538037c11 */ /* 0x040fe400088f0c39 */
[----:B------:R-:W-:Y:S02]  /*1540*/  ISETP.GE.AND P1, PT, R56, UR7, PT ;  /* 0x0000000738007c0c */ /* 0x000fe4000bf26270 */
[----:B------:R-:W-:-:S02]  /*1550*/  ISETP.GE.AND P3, PT, R126, UR7, PT ;  /* 0x000000077e007c0c */ /* 0x000fc4000bf66270 */
        /* <DEDUP_REMOVED lines=76> */
[----:B------:R-:W4:Y:S01]  /*1a20*/  @!P6 LDG.E.U16 R0, [R58.64+0x3c0] ;  /* 0x0003c0203a00e981 */ /* 0x000f22000c1e1500 */
[----:B------:R-:W-:-:S02]  /*1a30*/  P2R R28, PR, RZ, 0x1 ;  /* 0x00000001ff1c7803 */ /* 0x000fc40000000000 */
[----:B------:R-:W-:Y:S02]  /*1a40*/  ISETP.GE.AND P0, PT, R56, UR7, PT ;  /* 0x0000000738007c0c */ /* 0x000fe4000bf06270 */
[----:B------:R-:W-:Y:S02]  /*1a50*/  P2R R27, PR, RZ, 0x2 ;  /* 0x00000002ff1b7803 */ /* 0x000fe40000000000 */
        /* <DEDUP_REMOVED lines=85> */
[----:B------:R-:W-:Y:S01]  /*1fb0*/  BSSY B0, `(.L_x_801) ;  /* 0x000003e000007945 */ /* 0x000fe20003800000 */
[----:B------:R-:W-:Y:S01]  /*1fc0*/  ISETP.GE.AND P0, PT, R56, UR7, PT ;  /* 0x0000000738007c0c */ /* 0x000fe2000bf06270 */
        /* <DEDUP_REMOVED lines=11> */
[----:B------:R2:W-:Y:S01]  /*2080*/  STS.U16 [R136+0x2c0], R30 ;  /* 0x0002c01e88007388 */ /* 0x0005e20000000400 */
[----:B0-----:R-:W-:-:S03]  /*2090*/  FADD.FTZ R28, R15, UR5 ;  /* 0x000000050f1c7e21 */ /* 0x001fc60008010000 */
[----:B------:R0:W-:Y:S01]  /*20a0*/  STS.U16 [R133+0x300], R31 ;  /* 0x0003001f85007388 */ /* 0x0001e20000000400 */
[----:B-1----:R-:W-:-:S03]  /*20b0*/  FADD.FTZ R29, R14, UR5 ;  /* 0x000000050e1d7e21 */ /* 0x002fc60008010000 */
[----:B------:R1:W-:Y:S01]  /*20c0*/  STS.U16 [R132+0x340], R32 ;  /* 0x0003402084007388 */ /* 0x0003e20000000400 */
[----:B--2---:R-:W-:-:S03]  /*20d0*/  FADD.FTZ R30, R13, UR5 ;  /* 0x000000050d1e7e21 */ /* 0x004fc60008010000 */
[----:B------:R2:W-:Y:S01]  /*20e0*/  STS.U16 [R131+0x380], R40 ;  /* 0x0003802883007388 */ /* 0x0005e20000000400 */
[----:B0-----:R-:W-:-:S03]  /*20f0*/  FADD.FTZ R31, R12, UR5 ;  /* 0x000000050c1f7e21 */ /* 0x001fc60008010000 */
[----:B------:R2:W-:Y:S01]  /*2100*/  STS.U16 [R130+0x3c0], R41 ;  /* 0x0003c02982007388 */ /* 0x0005e20000000400 */
[----:B-1----:R-:W-:Y:S01]  /*2110*/  FADD.FTZ R32, R11, UR5 ;  /* 0x000000050b207e21 */ /* 0x002fe20008010000 */
[----:B------:R-:W-:Y:S01]  /*2120*/  FSETP.GTU.FTZ.AND P3, PT, R31, 20, PT ;  /* 0x41a000001f00780b */ /* 0x000fe20003f7c000 */
[----:B------:R-:W-:Y:S01]  /*2130*/  FADD.FTZ R27, R16, UR5 ;  /* 0x00000005101b7e21 */ /* 0x000fe20008010000 */
[----:B------:R-:W-:Y:S02]  /*2140*/  FSETP.GTU.FTZ.AND P2, PT, R30, 20, PT ;  /* 0x41a000001e00780b */ /* 0x000fe40003f5c000 */
[----:B------:R-:W-:Y:S02]  /*2150*/  FSETP.GTU.FTZ.AND P4, PT, R32, 20, PT ;  /* 0x41a000002000780b */ /* 0x000fe40003f9c000 */
[----:B------:R-:W-:Y:S02]  /*2160*/  FSETP.GTU.FTZ.AND P1, PT, R29, 20, PT ;  /* 0x41a000001d00780b */ /* 0x000fe40003f3c000 */
[----:B------:R-:W-:Y:S01]  /*2170*/  FSETP.GTU.FTZ.AND P6, PT, R28, 20, PT ;  /* 0x41a000001c00780b */ /* 0x000fe20003fdc000 */
[----:B------:R-:W-:-:S06]  /*2180*/  NOP ;  /* 0x0000000000007918 */ /* 0x000fcc0000000000 */
[----:B------:R-:W-:Y:S05]  /*2190*/  @P5 BRA `(.L_x_802) ;  /* 0x000001f000005947 */ /* 0x000fea0003800000 */
[----:B--2---:R-:W-:Y:S01]  /*21a0*/  FMUL.FTZ R33, R33, 1.4426950216293334961 ;  /* 0x3fb8aa3b21217820 */ /* 0x004fe20000410000 */
        /* <DEDUP_REMOVED lines=30> */
.L_x_802:
[----:B--2---:R-:W-:Y:S05]  /*2390*/  BSYNC B0 ;  /* 0x0000000000007941 */ /* 0x004fea0003800000 */
.L_x_801:
        /* <DEDUP_REMOVED lines=36> */
.L_x_804:
[----:B------:R-:W-:Y:S05]  /*25e0*/  BSYNC B0 ;  /* 0x0000000000007941 */ /* 0x000fea0003800000 */
.L_x_803:
        /* <DEDUP_REMOVED lines=36> */
.L_x_806:
[----:B------:R-:W-:Y:S05]  /*2830*/  BSYNC B0 ;  /* 0x0000000000007941 */ /* 0x000fea0003800000 */
.L_x_805:
        /* <DEDUP_REMOVED lines=36> */
.L_x_808:
[----:B------:R-:W-:Y:S05]  /*2a80*/  BSYNC B0 ;  /* 0x0000000000007941 */ /* 0x000fea0003800000 */
.L_x_807:
        /* <DEDUP_REMOVED lines=36> */
.L_x_810:
[----:B------:R-:W-:Y:S05]  /*2cd0*/  BSYNC B0 ;  /* 0x0000000000007941 */ /* 0x000fea0003800000 */
.L_x_809:
        /* <DEDUP_REMOVED lines=36> */
.L_x_812:
[----:B------:R-:W-:Y:S05]  /*2f20*/  BSYNC B0 ;  /* 0x0000000000007941 */ /* 0x000fea0003800000 */
.L_x_811:
        /* <DEDUP_REMOVED lines=36> */
.L_x_814:
[----:B------:R-:W-:Y:S05]  /*3170*/  BSYNC B0 ;  /* 0x0000000000007941 */ /* 0x000fea0003800000 */
.L_x_813:
        /* <DEDUP_REMOVED lines=36> */
.L_x_816:
[----:B------:R-:W-:Y:S05]  /*33c0*/  BSYNC B0 ;  /* 0x0000000000007941 */ /* 0x000fea0003800000 */
.L_x_815:
        /* <DEDUP_REMOVED lines=36> */
.L_x_818:
[----:B------:R-:W-:Y:S05]  /*3610*/  BSYNC B0 ;  /* 0x0000000000007941 */ /* 0x000fea0003800000 */
.L_x_817:
        /* <DEDUP_REMOVED lines=36> */
.L_x_820:
[----:B------:R-:W-:Y:S05]  /*3860*/  BSYNC B0 ;  /* 0x0000000000007941 */ /* 0x000fea0003800000 */
.L_x_819:
        /* <DEDUP_REMOVED lines=35> */
.L_x_822:
[----:B------:R-:W-:Y:S05]  /*3aa0*/  BSYNC B0 ;  /* 0x0000000000007941 */ /* 0x000fea0003800000 */
.L_x_821:
        /* <DEDUP_REMOVED lines=33> */
.L_x_824:
[----:B------:R-:W-:Y:S05]  /*3cc0*/  BSYNC B0 ;  /* 0x0000000000007941 */ /* 0x000fea0003800000 */
.L_x_823:
        /* <DEDUP_REMOVED lines=33> */
.L_x_826:
[----:B------:R-:W-:Y:S05]  /*3ee0*/  BSYNC B0 ;  /* 0x0000000000007941 */ /* 0x000fea0003800000 */
.L_x_825:
        /* <DEDUP_REMOVED lines=33> */
.L_x_828:
[----:B------:R-:W-:Y:S05]  /*4100*/  BSYNC B0 ;  /* 0x0000000000007941 */ /* 0x000fea0003800000 */
.L_x_827:
        /* <DEDUP_REMOVED lines=33> */
.L_x_830:
[----:B------:R-:W-:Y:S05]  /*4320*/  BSYNC B0 ;  /* 0x0000000000007941 */ /* 0x000fea0003800000 */
.L_x_829:
        /* <DEDUP_REMOVED lines=33> */
.L_x_832:
[----:B------:R-:W-:Y:S05]  /*4540*/  BSYNC B0 ;  /* 0x0000000000007941 */ /* 0x000fea0003800000 */
.L_x_831:
        /* <DEDUP_REMOVED lines=159> */
[----:B------:R-:W2:Y:S04]  /*4f40*/  LDS.U16 R70, [R54+0x10] ;  /* 0x0000100036467984 */ /* 0x000ea80000000400 */
        /* <DEDUP_REMOVED lines=78> */
[----:B------:R-:W-:Y:S01]  /*5430*/  FADD.FTZ R81, R81, 1 ;  /* 0x3f80000051517421 */ /* 0x000fe20000010000 */
[----:B------:R-:W-:-:S03]  /*5440*/  HADD2.F32 R68, -RZ, R68.H0_H0 ;  /* 0x20000044ff447230 */ /* 0x000fc60000004100 */
[----:B------:R-:W-:Y:S01]  /*5450*/  FMUL.FTZ R4, R70, -1.4426950216293334961 ;  /* 0xbfb8aa3b46047820 */ /* 0x000fe20000410000 */
[----:B------:R-:W-:Y:S01]  /*5460*/  MUFU.RCP R101, R101 ;  /* 0x0000006500657308 */ /* 0x000fe20000001000 */
[----:B------:R-:W-:-:S07]  /*5470*/  HADD2.F32 R69, -RZ, R69.H0_H0 ;  /* 0x20000045ff457230 */ /* 0x000fce0000004100 */
[----:B------:R-:W-:Y:S08]  /*5480*/  MUFU.RCP R104, R81 ;  /* 0x0000005100687308 */ /* 0x000ff00000001000 */
[----:B------:R-:W-:Y:S01]  /*5490*/  MUFU.EX2 R4, R4 ;  /* 0x0000000400047308 */ /* 0x000fe20000000800 */
[----:B------:R-:W-:-:S07]  /*54a0*/  HADD2.F32 R66, -RZ, R66.H0_H0 ;  /* 0x20000042ff427230 */ /* 0x000fce0000004100 */
[----:B------:R-:W-:Y:S01]  /*54b0*/  MUFU.RCP R100, R100 ;  /* 0x0000006400647308 */ /* 0x000fe20000001000 */
        /* <DEDUP_REMOVED lines=17> */
[----:B------:R-:W3:Y:S04]  /*55d0*/  LDS.U16 R43, [R54] ;  /* 0x00000000362b7984 */ /* 0x000ee80000000400 */
[----:B------:R-:W4:Y:S04]  /*55e0*/  LDS.U16 R42, [R54+0x2] ;  /* 0x00000200362a7984 */ /* 0x000f280000000400 */
[----:B------:R-:W5:Y:S04]  /*55f0*/  LDS.U16 R41, [R54+0x4] ;  /* 0x0000040036297984 */ /* 0x000f680000000400 */
[----:B------:R-:W5:Y:S01]  /*5600*/  LDS.U16 R16, [R54+0x8] ;  /* 0x0000080036107984 */ /* 0x000f620000000400 */
[----:B0-----:R-:W-:-:S02]  /*5610*/  FADD.FTZ R60, R75, 1 ;  /* 0x3f8000004b3c7421 */ /* 0x001fc40000010000 */
[----:B-1----:R-:W-:Y:S01]  /*5620*/  FADD.FTZ R61, R78, 1 ;  /* 0x3f8000004e3d7421 */ /* 0x002fe20000010000 */
[----:B------:R-:W0:Y:S03]  /*5630*/  LDS.U16 R40, [R54+0x6] ;  /* 0x0000060036287984 */ /* 0x000e260000000400 */
[----:B------:R-:W1:Y:S01]  /*5640*/  MUFU.RCP R60, R60 ;  /* 0x0000003c003c7308 */ /* 0x000e620000001000 */
[----:B------:R-:W0:Y:S01]  /*5650*/  LDS.U16 R15, [R54+0xa] ;  /* 0x00000a00360f7984 */ /* 0x000e220000000400 */
[----:B--2---:R-:W-:-:S03]  /*5660*/  FFMA.FTZ R73, R105, R6, 1 ;  /* 0x3f80000069497423 */ /* 0x004fc60000010006 */
[----:B------:R-:W2:Y:S03]  /*5670*/  LDS.U16 R13, [R54+0xe] ;  /* 0x00000e00360d7984 */ /* 0x000ea60000000400 */
[----:B------:R-:W4:Y:S01]  /*5680*/  MUFU.RCP R61, R61 ;  /* 0x0000003d003d7308 */ /* 0x000f220000001000 */
[----:B------:R-:W-:Y:S01]  /*5690*/  FADD.FTZ R78, R7, 1 ;  /* 0x3f800000074e7421 */ /* 0x000fe20000010000 */
[----:B------:R-:W-:Y:S01]  /*56a0*/  LDS.U16 R14, [R54+0xc] ;  /* 0x00000c00360e7984 */ /* 0x000fe20000000400 */
[----:B-1----:R-:W-:Y:S01]  /*56b0*/  FADD.FTZ R12, -R60, 1 ;  /* 0x3f8000003c0c7421 */ /* 0x002fe20000010100 */
[----:B---3--:R-:W-:-:S03]  /*56c0*/  HADD2.F32 R43, -RZ, R43.H0_H0 ;  /* 0x2000002bff2b7230 */ /* 0x008fc60000004100 */
[----:B------:R-:W-:Y:S01]  /*56d0*/  FFMA.FTZ R12, R9, R12, 1 ;  /* 0x3f800000090c7423 */ /* 0x000fe2000001000c */
[----:B----4-:R-:W-:Y:S01]  /*56e0*/  HADD2.F32 R42, -RZ, R42.H0_H0 ;  /* 0x2000002aff2a7230 */ /* 0x010fe20000004100 */
[----:B------:R-:W-:Y:S01]  /*56f0*/  FMUL.FTZ R11, R142, R43 ;  /* 0x0000002b8e0b7220 */ /* 0x000fe20000410000 */
[----:B-----5:R-:W-:-:S03]  /*5700*/  HADD2.F32 R41, -RZ, R41.H0_H0 ;  /* 0x20000029ff297230 */ /* 0x020fc60000004100 */
[----:B------:R-:W-:Y:S02]  /*5710*/  FMUL.FTZ R11, R60, R11 ;  /* 0x0000000b3c0b7220 */ /* 0x000fe40000410000 */
[----:B------:R-:W-:Y:S02]  /*5720*/  FADD.FTZ R7, -R61, 1 ;  /* 0x3f8000003d077421 */ /* 0x000fe40000010100 */
[----:B------:R-:W-:Y:S02]  /*5730*/  FMUL.FTZ R6, R140, R42 ;  /* 0x0000002a8c067220 */ /* 0x000fe40000410000 */
[----:B------:R-:W-:Y:S01]  /*5740*/  FMUL.FTZ R10, R11, R12 ;  /* 0x0000000c0b0a7220 */ /* 0x000fe20000410000 */
[----:B------:R-:W-:Y:S01]  /*5750*/  HADD2.F32 R16, -RZ, R16.H0_H0 ;  /* 0x20000010ff107230 */ /* 0x000fe20000004100 */
[----:B------:R-:W-:Y:S01]  /*5760*/  FMUL.FTZ R11, R139, R41 ;  /* 0x000000298b0b7220 */ /* 0x000fe20000410000 */
[----:B------:R-:W1:Y:S01]  /*5770*/  LDS.U16 R12, [R54+0x10] ;  /* 0x00001000360c7984 */ /* 0x000e620000000400 */
[----:B------:R-:W-:-:S02]  /*5780*/  FFMA.FTZ R7, R8, R7, 1 ;  /* 0x3f80000008077423 */ /* 0x000fc40000010007 */
[----:B------:R-:W-:Y:S02]  /*5790*/  FMUL.FTZ R6, R61, R6 ;  /* 0x000000063d067220 */ /* 0x000fe40000410000 */
[----:B------:R-:W-:Y:S02]  /*57a0*/  FMUL.FTZ R84, R106, R11 ;  /* 0x0000000b6a547220 */ /* 0x000fe40000410000 */
[----:B------:R-:W-:Y:S02]  /*57b0*/  FMUL.FTZ R11, R6, R7 ;  /* 0x00000007060b7220 */ /* 0x000fe40000410000 */
[----:B------:R-:W-:Y:S02]  /*57c0*/  FMUL.FTZ R7, R135, R16 ;  /* 0x0000001087077220 */ /* 0x000fe40000410000 */
[----:B------:R-:W-:Y:S02]  /*57d0*/  FMUL.FTZ R5, R68, -1.4426950216293334961 ;  /* 0xbfb8aa3b44057820 */ /* 0x000fe40000410000 */
[----:B------:R-:W-:-:S02]  /*57e0*/  FMUL.FTZ R86, R102, R7 ;  /* 0x0000000766567220 */ /* 0x000fc40000410000 */
[----:B------:R-:W3:Y:S02]  /*57f0*/  LDS.U16 R7, [R54+0x12] ;  /* 0x0000120036077984 */ /* 0x000ee40000000400 */
[----:B------:R-:W4:Y:S01]  /*5800*/  MUFU.EX2 R5, R5 ;  /* 0x0000000500057308 */ /* 0x000f220000000800 */
[----:B------:R-:W-:Y:S02]  /*5810*/  FMUL.FTZ R3, R69, -1.4426950216293334961 ;  /* 0xbfb8aa3b45037820 */ /* 0x000fe40000410000 */
[----:B------:R-:W-:Y:S01]  /*5820*/  FADD.FTZ R6, -R101, 1 ;  /* 0x3f80000065067421 */ /* 0x000fe20000010100 */
[----:B0-----:R-:W-:Y:S01]  /*5830*/  HADD2.F32 R40, -RZ, R40.H0_H0 ;  /* 0x20000028ff287230 */ /* 0x001fe20000004100 */
[----:B------:R-:W-:Y:S02]  /*5840*/  FADD.FTZ R72, -R104, 1 ;  /* 0x3f80000068487421 */ /* 0x000fe40000010100 */
[----:B------:R-:W-:Y:S01]  /*5850*/  FFMA.FTZ R87, R63, R6, 1 ;  /* 0x3f8000003f577423 */ /* 0x000fe20000010006 */
[----:B------:R-:W0:Y:S01]  /*5860*/  MUFU.EX2 R3, R3 ;  /* 0x0000000300037308 */ /* 0x000e220000000800 */
[----:B------:R-:W-:Y:S01]  /*5870*/  FMUL.FTZ R84, R84, R73 ;  /* 0x0000004954547220 */ /* 0x000fe20000410000 */
[----:B------:R-:W5:Y:S01]  /*5880*/  LDS.U16 R6, [R54+0x14] ;  /* 0x0000140036067984 */ /* 0x000f620000000400 */
[----:B------:R-:W-:-:S02]  /*5890*/  FADD.FTZ R73, R4, 1 ;  /* 0x3f80000004497421 */ /* 0x000fc40000010000 */
[----:B------:R-:W-:Y:S02]  /*58a0*/  FMUL.FTZ R75, R138, R40 ;  /* 0x000000288a4b7220 */ /* 0x000fe40000410000 */
[----:B------:R-:W-:Y:S02]  /*58b0*/  FFMA.FTZ R74, R103, R72, 1 ;  /* 0x3f800000674a7423 */ /* 0x000fe40000010048 */
[----:B------:R-:W0:Y:S01]  /*58c0*/  MUFU.RCP R72, R78 ;  /* 0x0000004e00487308 */ /* 0x000e220000001000 */
[----:B------:R-:W-:Y:S01]  /*58d0*/  HADD2.F32 R15, -RZ, R15.H0_H0 ;  /* 0x2000000fff0f7230 */ /* 0x000fe20000004100 */
[----:B------:R-:W-:Y:S02]  /*58e0*/  FMUL.FTZ R75, R104, R75 ;  /* 0x0000004b684b7220 */ /* 0x000fe40000410000 */
[----:B----4-:R-:W-:Y:S02]  /*58f0*/  FADD.FTZ R80, R5, 1 ;  /* 0x3f80000005507421 */ /* 0x010fe40000010000 */
[----:B------:R-:W4:Y:S02]  /*5900*/  LDS.U16 R5, [R54+0x16] ;  /* 0x0000160036057984 */ /* 0x000f240000000400 */
[----:B------:R-:W1:Y:S01]  /*5910*/  MUFU.RCP R73, R73 ;  /* 0x0000004900497308 */ /* 0x000e620000001000 */
[----:B------:R-:W-:-:S02]  /*5920*/  FMUL.FTZ R2, R66, -1.4426950216293334961 ;  /* 0xbfb8aa3b42027820 */ /* 0x000fc40000410000 */
[----:B------:R-:W-:Y:S02]  /*5930*/  FMUL.FTZ R85, R75, R74 ;  /* 0x0000004a4b557220 */ /* 0x000fe40000410000 */
[----:B------:R-:W-:Y:S02]  /*5940*/  FMUL.FTZ R4, R134, R15 ;  /* 0x0000000f86047220 */ /* 0x000fe40000410000 */
[----:B------:R-:W-:Y:S01]  /*5950*/  FADD.FTZ R75, -R102, 1 ;  /* 0x3f800000664b7421 */ /* 0x000fe20000010100 */
[----:B------:R-:W3:Y:S01]  /*5960*/  MUFU.EX2 R2, R2 ;  /* 0x0000000200027308 */ /* 0x000ee20000000800 */
[----:B------:R-:W-:Y:S01]  /*5970*/  FMUL.FTZ R4, R101, R4 ;  /* 0x0000000465047220 */ /* 0x000fe20000410000 */
[----:B------:R-:W-:Y:S01]  /*5980*/  HADD2.F32 R119, -RZ, R119.H0_H0 ;  /* 0x20000077ff777230 */ /* 0x000fe20000004100 */
[----:B------:R-:W-:Y:S01]  /*5990*/  FFMA.FTZ R75, R62, R75, 1 ;  /* 0x3f8000003e4b7423 */ /* 0x000fe2000001004b */
[----:B--2---:R-:W-:Y:S01]  /*59a0*/  HADD2.F32 R13, -RZ, R13.H0_H0 ;  /* 0x2000000dff0d7230 */ /* 0x004fe20000004100 */
[----:B0-----:R-:W-:Y:S01]  /*59b0*/  FADD.FTZ R74, R3, 1 ;  /* 0x3f800000034a7421 */ /* 0x001fe20000010000 */
[----:B------:R-:W-:Y:S01]  /*59c0*/  HADD2.F32 R118, -RZ, R118.H0_H0 ;  /* 0x20000076ff767230 */ /* 0x000fe20000004100 */
[----:B------:R-:W-:Y:S01]  /*59d0*/  FMUL.FTZ R87, R4, R87 ;  /* 0x0000005704577220 */ /* 0x000fe20000410000 */
[----:B-1----:R-:W-:Y:S01]  /*59e0*/  HADD2.F32 R12, -RZ, R12.H0_H0 ;  /* 0x2000000cff0c7230 */ /* 0x002fe20000004100 */
[----:B------:R-:W-:Y:S01]  /*59f0*/  FADD.FTZ R3, -R100, 1 ;  /* 0x3f80000064037421 */ /* 0x000fe20000010100 */
[----:B------:R-:W-:Y:S01]  /*5a00*/  HADD2.F32 R120, -RZ, R120.H0_H0 ;  /* 0x20000078ff787230 */ /* 0x000fe20000004100 */
[----:B------:R-:W-:Y:S01]  /*5a10*/  FMUL.FTZ R86, R86, R75 ;  /* 0x0000004b56567220 */ /* 0x000fe20000410000 */
[----:B------:R-:W-:Y:S01]  /*5a20*/  HADD2.F32 R14, -RZ, R14.H0_H0 ;  /* 0x2000000eff0e7230 */ /* 0x000fe20000004100 */
[----:B------:R-:W-:Y:S01]  /*5a30*/  FADD.FTZ R4, -R72, 1 ;  /* 0x3f80000048047421 */ /* 0x000fe20000010100 */
[----:B------:R-:W-:Y:S01]  /*5a40*/  HADD2.F32 R65, -RZ, R65.H0_H0 ;  /* 0x20000041ff417230 */ /* 0x000fe20000004100 */
[----:B------:R-:W-:Y:S01]  /*5a50*/  FMUL.FTZ R75, R119, R13 ;  /* 0x0000000d774b7220 */ /* 0x000fe20000410000 */
[----:B------:R-:W0:Y:S01]  /*5a60*/  MUFU.RCP R74, R74 ;  /* 0x0000004a004a7308 */ /* 0x000e220000001000 */
[----:B------:R-:W-:-:S02]  /*5a70*/  FADD.FTZ R81, -R73, 1 ;  /* 0x3f80000049517421 */ /* 0x000fc40000010100 */
[----:B------:R-:W-:Y:S02]  /*5a80*/  FFMA.FTZ R88, R64, R3, 1 ;  /* 0x3f80000040587423 */ /* 0x000fe40000010003 */
[----:B------:R-:W-:Y:S02]  /*5a90*/  FMUL.FTZ R78, R118, R12 ;  /* 0x0000000c764e7220 */ /* 0x000fe40000410000 */
[----:B------:R-:W-:Y:S02]  /*5aa0*/  FFMA.FTZ R4, R71, R4, 1 ;  /* 0x3f80000047047423 */ /* 0x000fe40000010004 */
[----:B------:R-:W-:Y:S02]  /*5ab0*/  FMUL.FTZ R3, R120, R14 ;  /* 0x0000000e78037220 */ /* 0x000fe40000410000 */
[----:B------:R-:W-:Y:S02]  /*5ac0*/  FMUL.FTZ R89, R72, R75 ;  /* 0x0000004b48597220 */ /* 0x000fe40000410000 */
[----:B------:R-:W-:Y:S01]  /*5ad0*/  FMUL.FTZ R0, R65, -1.4426950216293334961 ;  /* 0xbfb8aa3b41007820 */ /* 0x000fe20000410000 */
[----:B------:R-:W-:Y:S01]  /*5ae0*/  HADD2.F32 R117, -RZ, R117.H0_H0 ;  /* 0x20000075ff757230 */ /* 0x000fe20000004100 */
[----:B------:R-:W-:Y:S01]  /*5af0*/  FFMA.FTZ R81, R70, R81, 1 ;  /* 0x3f80000046517423 */ /* 0x000fe20000010051 */
[----:B---3--:R-:W-:Y:S01]  /*5b00*/  HADD2.F32 R7, -RZ, R7.H0_H0 ;  /* 0x20000007ff077230 */ /* 0x008fe20000004100 */
[----:B------:R-:W-:Y:S01]  /*5b10*/  FMUL.FTZ R78, R73, R78 ;  /* 0x0000004e494e7220 */ /* 0x000fe20000410000 */
[----:B------:R0:W1:Y:S01]  /*5b20*/  MUFU.RCP R75, R80 ;  /* 0x00000050004b7308 */ /* 0x0000620000001000 */
[----:B------:R-:W-:-:S02]  /*5b30*/  FMUL.FTZ R3, R100, R3 ;  /* 0x0000000364037220 */ /* 0x000fc40000410000 */
[----:B------:R-:W-:Y:S02]  /*5b40*/  FMUL.FTZ R89, R89, R4 ;  /* 0x0000000459597220 */ /* 0x000fe40000410000 */
[----:B------:R-:W2:Y:S01]  /*5b50*/  LDS.U16 R4, [R54+0x18] ;  /* 0x0000180036047984 */ /* 0x000ea20000000400 */
[----:B------:R-:W-:Y:S02]  /*5b60*/  FMUL.FTZ R90, R78, R81 ;  /* 0x000000514e5a7220 */ /* 0x000fe40000410000 */
[----:B------:R-:W3:Y:S01]  /*5b70*/  MUFU.EX2 R0, R0 ;  /* 0x0000000000007308 */ /* 0x000ee20000000800 */
[----:B------:R-:W-:Y:S02]  /*5b80*/  FMUL.FTZ R88, R3, R88 ;  /* 0x0000005803587220 */ /* 0x000fe40000410000 */
[----:B------:R-:W-:Y:S02]  /*5b90*/  FADD.FTZ R78, R2, 1 ;  /* 0x3f800000024e7421 */ /* 0x000fe40000010000 */
[----:B------:R-:W-:Y:S01]  /*5ba0*/  FMUL.FTZ R3, R117, R7 ;  /* 0x0000000775037220 */ /* 0x000fe20000410000 */
[----:B------:R-:W-:Y:S01]  /*5bb0*/  HADD2.F32 R76, -RZ, R76.H0_H0 ;  /* 0x2000004cff4c7230 */ /* 0x000fe20000004100 */
[----:B0-----:R-:W-:-:S02]  /*5bc0*/  FADD.FTZ R80, -R74, 1 ;  /* 0x3f8000004a507421 */ /* 0x001fc40000010100 */
[----:B------:R-:W0:Y:S01]  /*5bd0*/  MUFU.RCP R78, R78 ;  /* 0x0000004e004e7308 */ /* 0x000e220000001000 */
[----:B------:R-:W-:Y:S01]  /*5be0*/  FMUL.FTZ R93, R74, R3 ;  /* 0x000000034a5d7220 */ /* 0x000fe20000410000 */
[----:B------:R-:W-:Y:S01]  /*5bf0*/  HADD2.F32 R116, -RZ, R116.H0_H0 ;  /* 0x20000074ff747230 */ /* 0x000fe20000004100 */
[----:B------:R-:W2:Y:S01]  /*5c00*/  LDS.U16 R3, [R54+0x1a] ;  /* 0x00001a0036037984 */ /* 0x000ea20000000400 */
[----:B-----5:R-:W-:Y:S01]  /*5c10*/  HADD2.F32 R6, -RZ, R6.H0_H0 ;  /* 0x20000006ff067230 */ /* 0x020fe20000004100 */
[----:B------:R-:W-:Y:S02]  /*5c20*/  FMUL.FTZ R2, R76, -1.4426950216293334961 ;  /* 0xbfb8aa3b4c027820 */ /* 0x000fe40000410000 */
[----:B------:R-:W-:Y:S01]  /*5c30*/  FFMA.FTZ R80, R69, R80, 1 ;  /* 0x3f80000045507423 */ /* 0x000fe20000010050 */
[----:B------:R-:W-:Y:S01]  /*5c40*/  HADD2.F32 R77, -RZ, R77.H0_H0 ;  /* 0x2000004dff4d7230 */ /* 0x000fe20000004100 */
[----:B-1----:R-:W-:Y:S02]  /*5c50*/  FADD.FTZ R81, -R75, 1 ;  /* 0x3f8000004b517421 */ /* 0x002fe40000010100 */
[----:B------:R-:W-:Y:S01]  /*5c60*/  FMUL.FTZ R82, R116, R6 ;  /* 0x0000000674527220 */ /* 0x000fe20000410000 */
[----:B------:R-:W1:Y:S01]  /*5c70*/  MUFU.EX2 R2, R2 ;  /* 0x0000000200027308 */ /* 0x000e620000000800 */
[----:B------:R-:W-:Y:S01]  /*5c80*/  FMUL.FTZ R93, R93, R80 ;  /* 0x000000505d5d7220 */ /* 0x000fe20000410000 */
[----:B------:R-:W-:Y:S01]  /*5c90*/  HADD2.F32 R115, -RZ, R115.H0_H0 ;  /* 0x20000073ff737230 */ /* 0x000fe20000004100 */
[----:B---3--:R-:W-:Y:S01]  /*5ca0*/  FADD.FTZ R80, R0, 1 ;  /* 0x3f80000000507421 */ /* 0x008fe20000010000 */
[----:B----4-:R-:W-:Y:S01]  /*5cb0*/  HADD2.F32 R5, -RZ, R5.H0_H0 ;  /* 0x20000005ff057230 */ /* 0x010fe20000004100 */
[----:B------:R-:W-:Y:S01]  /*5cc0*/  FFMA.FTZ R81, R68, R81, 1 ;  /* 0x3f80000044517423 */ /* 0x000fe20000010051 */
[----:B------:R-:W3:Y:S01]  /*5cd0*/  LDS.U16 R0, [R54+0x1c] ;  /* 0x00001c0036007984 */ /* 0x000ee20000000400 */
[----:B------:R-:W-:-:S02]  /*5ce0*/  FMUL.FTZ R82, R75, R82 ;  /* 0x000000524b527220 */ /* 0x000fc40000410000 */
[----:B------:R-:W-:Y:S01]  /*5cf0*/  FMUL.FTZ R94, R77, -1.4426950216293334961 ;  /* 0xbfb8aa3b4d5e7820 */ /* 0x000fe20000410000 */
[----:B------:R-:W-:Y:S01]  /*5d00*/  HADD2.F32 R79, -RZ, R79.H0_H0 ;  /* 0x2000004fff4f7230 */ /* 0x000fe20000004100 */
[----:B------:R-:W-:Y:S02]  /*5d10*/  FMUL.FTZ R91, R82, R81 ;  /* 0x00000051525b7220 */ /* 0x000fe40000410000 */
[----:B0-----:R-:W-:Y:S01]  /*5d20*/  FADD.FTZ R83, -R78, 1 ;  /* 0x3f8000004e537421 */ /* 0x001fe20000010100 */
[----:B------:R0:W4:Y:S01]  /*5d30*/  MUFU.EX2 R82, R94 ;  /* 0x0000005e00527308 */ /* 0x0001220000000800 */
[----:B------:R-:W-:Y:S02]  /*5d40*/  FMUL.FTZ R81, R115, R5 ;  /* 0x0000000573517220 */ /* 0x000fe40000410000 */
[----:B------:R-:W-:Y:S02]  /*5d50*/  FFMA.FTZ R92, R66, R83, 1 ;  /* 0x3f800000425c7423 */ /* 0x000fe40000010053 */
[----:B------:R-:W-:-:S02]  /*5d60*/  FMUL.FTZ R81, R78, R81 ;  /* 0x000000514e517220 */ /* 0x000fc40000410000 */
[----:B------:R-:W-:Y:S01]  /*5d70*/  FMUL.FTZ R83, R79, -1.4426950216293334961 ;  /* 0xbfb8aa3b4f537820 */ /* 0x000fe20000410000 */
[----:B------:R-:W5:Y:S01]  /*5d80*/  MUFU.RCP R80, R80 ;  /* 0x0000005000507308 */ /* 0x000f620000001000 */
[----:B0-----:R-:W0:Y:S01]  /*5d90*/  LDS.U16 R94, [R54+0x1e] ;  /* 0x00001e00365e7984 */ /* 0x001e220000000400 */
[----:B------:R-:W-:Y:S02]  /*5da0*/  FMUL.FTZ R92, R81, R92 ;  /* 0x0000005c515c7220 */ /* 0x000fe40000410000 */
[----:B-1----:R-:W-:-:S04]  /*5db0*/  FADD.FTZ R81, R2, 1 ;  /* 0x3f80000002517421 */ /* 0x002fc80000010000 */
[----:B------:R-:W1:Y:S01]  /*5dc0*/  MUFU.EX2 R83, R83 ;  /* 0x0000005300537308 */ /* 0x000e620000000800 */
[----:B------:R-:W-:Y:S01]  /*5dd0*/  HADD2.F32 R114, -RZ, R114.H0_H0 ;  /* 0x20000072ff727230 */ /* 0x000fe20000004100 */
[----:B----4-:R-:W-:Y:S01]  /*5de0*/  FADD.FTZ R82, R82, 1 ;  /* 0x3f80000052527421 */ /* 0x010fe20000010000 */
[----:B--2---:R-:W-:-:S05]  /*5df0*/  HADD2.F32 R4, -RZ, R4.H0_H0 ;  /* 0x20000004ff047230 */ /* 0x004fca0000004100 */
[----:B------:R-:W2:Y:S01]  /*5e00*/  MUFU.RCP R81, R81 ;  /* 0x0000005100517308 */ /* 0x000ea20000001000 */
[----:B-----5:R-:W-:Y:S02]  /*5e10*/  FADD.FTZ R2, -R80, 1 ;  /* 0x3f80000050027421 */ /* 0x020fe40000010100 */
[----:B------:R-:W-:Y:S01]  /*5e20*/  FMUL.FTZ R95, R114, R4 ;  /* 0x00000004725f7220 */ /* 0x000fe20000410000 */
[----:B------:R-:W-:Y:S01]  /*5e30*/  HADD2.F32 R113, -RZ, R113.H0_H0 ;  /* 0x20000071ff717230 */ /* 0x000fe20000004100 */
[----:B------:R-:W-:Y:S01]  /*5e40*/  FFMA.FTZ R2, R65, R2, 1 ;  /* 0x3f80000041027423 */ /* 0x000fe20000010002 */
[----:B------:R-:W-:Y:S02]  /*5e50*/  HADD2.F32 R3, -RZ, R3.H0_H0 ;  /* 0x20000003ff037230 */ /* 0x000fe40000004100 */
[----:B------:R-:W4:Y:S01]  /*5e60*/  MUFU.RCP R82, R82 ;  /* 0x0000005200527308 */ /* 0x000f220000001000 */
[----:B------:R-:W-:Y:S02]  /*5e70*/  FMUL.FTZ R95, R80, R95 ;  /* 0x0000005f505f7220 */ /* 0x000fe40000410000 */
[----:B-1----:R-:W-:-:S02]  /*5e80*/  FADD.FTZ R83, R83, 1 ;  /* 0x3f80000053537421 */ /* 0x002fc40000010000 */
[----:B------:R-:W-:Y:S02]  /*5e90*/  FMUL.FTZ R95, R95, R2 ;  /* 0x000000025f5f7220 */ /* 0x000fe40000410000 */
[----:B------:R-:W-:Y:S02]  /*5ea0*/  FMUL.FTZ R2, R113, R3 ;  /* 0x0000000371027220 */ /* 0x000fe40000410000 */
[C---:B--2---:R-:W-:Y:S01]  /*5eb0*/  FADD.FTZ R97, -R81.reuse, 1 ;  /* 0x3f80000051617421 */ /* 0x044fe20000010100 */
[----:B------:R-:W1:Y:S01]  /*5ec0*/  MUFU.RCP R83, R83 ;  /* 0x0000005300537308 */ /* 0x000e620000001000 */
[----:B------:R-:W-:Y:S01]  /*5ed0*/  FMUL.FTZ R96, R81, R2 ;  /* 0x0000000251607220 */ /* 0x000fe20000410000 */
[----:B------:R-:W-:Y:S01]  /*5ee0*/  HADD2.F32 R112, -RZ, R112.H0_H0 ;  /* 0x20000070ff707230 */ /* 0x000fe20000004100 */
[----:B------:R-:W-:Y:S01]  /*5ef0*/  FFMA.FTZ R97, R76, R97, 1 ;  /* 0x3f8000004c617423 */ /* 0x000fe20000010061 */
[----:B---3--:R-:W-:Y:S01]  /*5f00*/  HADD2.F32 R2, -RZ, R0.H0_H0 ;  /* 0x20000000ff027230 */ /* 0x008fe20000004100 */
[----:B----4-:R-:W-:-:S02]  /*5f10*/  FADD.FTZ R0, -R82, 1 ;  /* 0x3f80000052007421 */ /* 0x010fc40000010100 */
[----:B------:R-:W-:Y:S02]  /*5f20*/  FMUL.FTZ R96, R96, R97 ;  /* 0x0000006160607220 */ /* 0x000fe40000410000 */
[----:B------:R-:W-:Y:S01]  /*5f30*/  FMUL.FTZ R97, R112, R2 ;  /* 0x0000000270617220 */ /* 0x000fe20000410000 */
[----:B------:R-:W-:Y:S01]  /*5f40*/  HADD2.F32 R17, -RZ, R17.H0_H0 ;  /* 0x20000011ff117230 */ /* 0x000fe20000004100 */
[----:B------:R-:W-:Y:S01]  /*5f50*/  FFMA.FTZ R98, R77, R0, 1 ;  /* 0x3f8000004d627423 */ /* 0x000fe20000010000 */
[----:B0-----:R-:W-:Y:S01]  /*5f60*/  HADD2.F32 R0, -RZ, R94.H0_H0 ;  /* 0x2000005eff007230 */ /* 0x001fe20000004100 */
[----:B------:R-:W-:Y:S02]  /*5f70*/  FMUL.FTZ R97, R82, R97 ;  /* 0x0000006152617220 */ /* 0x000fe40000410000 */
[----:B-1----:R-:W-:Y:S02]  /*5f80*/  FADD.FTZ R108, -R83, 1 ;  /* 0x3f800000536c7421 */ /* 0x002fe40000010100 */
        /* <DEDUP_REMOVED lines=84> */
.L_x_834:
[----:B-1----:R-:W-:Y:S05]  /*64d0*/  BSYNC B0 ;  /* 0x0000000000007941 */ /* 0x002fea0003800000 */
.L_x_833:
        /* <DEDUP_REMOVED lines=170> */
.L_x_837:
[----:B------:R-:W-:Y:S05]  /*6f80*/  BSYNC B0 ;  /* 0x0000000000007941 */ /* 0x000fea0003800000 */
.L_x_836:
        /* <DEDUP_REMOVED lines=14> */
[----:B0-----:R-:W-:-:S04]  /*7070*/  MOV R4, UR7 ;  /* 0x0000000700047c02 */ /* 0x001fc80008000f00 */
        /* <DEDUP_REMOVED lines=28> */
.L_x_835:
[----:B0-----:R-:W2:Y:S01]  /*7240*/  LDL.LU R2, [R1+0x7c] ;  /* 0x00007c0001027983 */ /* 0x001ea20000300800 */
[----:B------:R-:W-:Y:S01]  /*7250*/  HADD2.F32 R3, -RZ, R53.H0_H0 ;  /* 0x20000035ff037230 */ /* 0x000fe20000004100 */
        /* <DEDUP_REMOVED lines=77> */
.L_x_886:
[----:B------:R-:W2:Y:S01]  /*7730*/  LDL R77, [R1+0x8] ;  /* 0x00000800014d7983 */ /* 0x000ea20000100800 */
[----:B------:R-:W-:-:S03]  /*7740*/  ULDC.64 UR36, c[0x0][0x180] ;  /* 0x0000600000247ab9 */ /* 0x000fc60000000a00 */
[----:B------:R-:W3:Y:S04]  /*7750*/  LDL R76, [R1+0x4] ;  /* 0x00000400014c7983 */ /* 0x000ee80000100800 */
[----:B------:R-:W4:Y:S01]  /*7760*/  LDL R75, [R1+0x5c] ;  /* 0x00005c00014b7983 */ /* 0x000f220000100800 */
[----:B------:R-:W-:Y:S02]  /*7770*/  UIMAD UR38, UR11, UR36, URZ ;  /* 0x000000240b2672a4 */ /* 0x000fe4000f8e023f */
[----:B------:R-:W-:Y:S01]  /*7780*/  UIMAD.WIDE.U32 UR34, UR10, UR36, URZ ;  /* 0x000000240a2272a5 */ /* 0x000fe2000f8e003f */
[----:B------:R-:W4:Y:S01]  /*7790*/  LDL R82, [R1] ;  /* 0x0000000001527983 */ /* 0x000f220000100800 */
[----:B------:R-:W-:Y:S02]  /*77a0*/  UIMAD UR38, UR10, UR37, UR38 ;  /* 0x000000250a2672a4 */ /* 0x000fe4000f8e0226 */
[----:B------:R-:W-:Y:S01]  /*77b0*/  USHF.R.S32.HI UR44, URZ, 0x1f, UR7 ;  /* 0x0000001f3f2c7899 */ /* 0x000fe20008011407 */
[----:B------:R-:W-:Y:S01]  /*77c0*/  MOV R41, UR7 ;  /* 0x0000000700297c02 */ /* 0x000fe20008000f00 */
[----:B------:R-:W-:Y:S01]  /*77d0*/  ULDC.64 UR36, c[0x0][0x188] ;  /* 0x0000620000247ab9 */ /* 0x000fe20000000a00 */
[----:B------:R-:W4:Y:S01]  /*77e0*/  LDL R81, [R1+0x4c] ;  /* 0x00004c0001517983 */ /* 0x000f220000100800 */
[----:B------:R-:W-:-:S02]  /*77f0*/  UIADD3 UR35, UR35, UR38, URZ ;  /* 0x0000002623237290 */ /* 0x000fc4000fffe03f */
        /* <DEDUP_REMOVED lines=8> */
[----:B------:R-:W-:Y:S02]  /*7880*/  UIMAD UR46, UR44, UR34, URZ ;  /* 0x000000222c2e72a4 */ /* 0x000fe4000f8e023f */
[----:B------:R-:W-:Y:S01]  /*7890*/  UIADD3 UR34, UR37, UR45, URZ ;  /* 0x0000002d25227290 */ /* 0x000fe2000fffe03f */
[----:B------:R-:W4:Y:S01]  /*78a0*/  LDL R88, [R1+0x48] ;  /* 0x0000480001587983 */ /* 0x000f220000100800 */
[----:B------:R-:W-:Y:S01]  /*78b0*/  ULEA UR38, UP0, UR36, UR38, 0x2 ;  /* 0x0000002624267291 */ /* 0x000fe2000f80103f */
[----:B------:R-:W-:Y:S02]  /*78c0*/  PRMT R62, RZ, 0x7610, R62 ;  /* 0x00007610ff3e7816 */ /* 0x000fe4000000003e */
[----:B------:R-:W-:Y:S01]  /*78d0*/  PRMT R63, RZ, 0x7610, R63 ;  /* 0x00007610ff3f7816 */ /* 0x000fe2000000003f */
[----:B------:R-:W-:Y:S01]  /*78e0*/  ULEA.HI.X UR39, UR36, UR39, UR34, 0x2, UP0 ;  /* 0x0000002724277291 */ /* 0x000fe200080f1422 */
[----:B------:R-:W-:Y:S01]  /*78f0*/  PRMT R64, RZ, 0x7610, R64 ;  /* 0x00007610ff407816 */ /* 0x000fe20000000040 */
[----:B------:R-:W4:Y:S01]  /*7900*/  LDL R87, [R1+0x40] ;  /* 0x0000400001577983 */ /* 0x000f220000100800 */
[----:B------:R-:W-:-:S02]  /*7910*/  ULDC UR34, c[0x0][0x168] ;  /* 0x00005a0000227ab9 */ /* 0x000fc40000000800 */
[----:B------:R-:W-:Y:S01]  /*7920*/  UIADD3 UR34, -UR25, UR34, URZ ;  /* 0x0000002219227290 */ /* 0x000fe2000fffe13f */
[----:B------:R-:W-:Y:S01]  /*7930*/  IMAD.WIDE.U32 R40, R41, c[0x0][0x1a0], R56 ;  /* 0x0000680029287a25 */ /* 0x000fe200078e0038 */
[----:B------:R-:W-:Y:S01]  /*7940*/  UIMAD UR35, UR7, UR35, UR46 ;  /* 0x00000023072372a4 */ /* 0x000fe2000f8e022e */
[----:B------:R-:W-:Y:S01]  /*7950*/  PRMT R65, RZ, 0x7610, R65 ;  /* 0x00007610ff417816 */ /* 0x000fe20000000041 */
[----:B------:R-:W4:Y:S02]  /*7960*/  LDL R86, [R1+0x3c] ;  /* 0x00003c0001567983 */ /* 0x000f240000100800 */
[C---:B------:R-:W-:Y:S02]  /*7970*/  LEA R42, P0, R40.reuse, UR22, 0x1 ;  /* 0x00000016282a7c11 */ /* 0x040fe4000f8008ff */
[----:B------:R-:W-:Y:S01]  /*7980*/  IADD3 R41, R41, UR35, RZ ;  /* 0x0000002329297c10 */ /* 0x000fe2000fffe0ff */
[----:B------:R-:W4:Y:S03]  /*7990*/  LDL R85, [R1+0x38] ;  /* 0x0000380001557983 */ /* 0x000f260000100800 */
[--C-:B------:R-:W-:Y:S01]  /*79a0*/  LEA.HI.X R43, R40, UR23, R41.reuse, 0x1, P0 ;  /* 0x00000017282b7c11 */ /* 0x100fe200080f0c29 */
[----:B------:R-:W4:Y:S01]  /*79b0*/  LDL R84, [R1+0x34] ;  /* 0x0000340001547983 */ /* 0x000f220000100800 */
[----:B------:R-:W-:-:S02]  /*79c0*/  PRMT R41, RZ, 0x7610, R41 ;  /* 0x00007610ff297816 */ /* 0x000fc40000000029 */
[----:B------:R-:W-:Y:S01]  /*79d0*/  MOV R60, UR38 ;  /* 0x00000026003c7c02 */ /* 0x000fe20008000f00 */
[----:B------:R-:W4:Y:S01]  /*79e0*/  LDL R83, [R1+0x30] ;  /* 0x0000300001537983 */ /* 0x000f220000100800 */
[----:B------:R-:W-:Y:S02]  /*79f0*/  MOV R61, UR39 ;  /* 0x00000027003d7c02 */ /* 0x000fe40008000f00 */
[----:B------:R-:W-:-:S03]  /*7a00*/  ISETP.GE.AND P1, PT, R56, UR34, PT ;  /* 0x0000002238007c0c */ /* 0x000fc6000bf26270 */
[----:B------:R0:W4:Y:S01]  /*7a10*/  LDG.E R70, [R60.64] ;  /* 0x000000203c467981 */ /* 0x000122000c1e1900 */
[----:B------:R-:W-:Y:S02]  /*7a20*/  PRMT R40, RZ, 0x7610, R40 ;  /* 0x00007610ff287816 */ /* 0x000fe40000000028 */
[----:B0-----:R-:W-:-:S07]  /*7a30*/  PRMT R60, RZ, 0x7610, R60 ;  /* 0x00007610ff3c7816 */ /* 0x001fce000000003c */
[----:B------:R-:W4:Y:S01]  /*7a40*/  @!P1 LDG.E.U16 R40, [R42.64] ;  /* 0x000000202a289981 */ /* 0x000f22000c1e1500 */
[----:B--2---:R-:W-:-:S03]  /*7a50*/  ISETP.GE.AND P2, PT, R77, UR34, PT ;  /* 0x000000224d007c0c */ /* 0x004fc6000bf46270 */
[----:B------:R-:W2:Y:S01]  /*7a60*/  LDL R77, [R1+0x58] ;  /* 0x00005800014d7983 */ /* 0x000ea20000100800 */
[----:B---3--:R-:W-:-:S03]  /*7a70*/  ISETP.GE.AND P3, PT, R76, UR34, PT ;  /* 0x000000224c007c0c */ /* 0x008fc6000bf66270 */
[----:B------:R-:W3:Y:S06]  /*7a80*/  LDL R76, [R1+0x54] ;  /* 0x00005400014c7983 */ /* 0x000eec0000100800 */
[----:B------:R0:W3:Y:S01]  /*7a90*/  @!P2 LDG.E.U16 R41, [R42.64+0x40] ;  /* 0x000040202a29a981 */ /* 0x0000e2000c1e1500 */
[----:B------:R-:W-:Y:S02]  /*7aa0*/  ISETP.GE.AND P2, PT, R162, UR34, PT ;  /* 0x00000022a2007c0c */ /* 0x000fe4000bf46270 */
[----:B----4-:R-:W-:Y:S01]  /*7ab0*/  ISETP.GE.AND P4, PT, R82, UR34, PT ;  /* 0x0000002252007c0c */ /* 0x010fe2000bf86270 */
[----:B------:R0:W4:Y:S10]  /*7ac0*/  @!P3 LDG.E.U16 R62, [R42.64+0x80] ;  /* 0x000080202a3eb981 */ /* 0x000134000c1e1500 */
[----:B------:R0:W4:Y:S01]  /*7ad0*/  @!P2 LDG.E.U16 R60, [R42.64+0x1c0] ;  /* 0x0001c0202a3ca981 */ /* 0x000122000c1e1500 */
[----:B------:R-:W-:-:S03]  /*7ae0*/  ISETP.GE.AND P2, PT, R75, UR34, PT ;  /* 0x000000224b007c0c */ /* 0x000fc6000bf46270 */
[----:B------:R-:W4:Y:S01]  /*7af0*/  LDL R75, [R1+0x44] ;  /* 0x00004400014b7983 */ /* 0x000f220000100800 */
[----:B------:R-:W-:Y:S02]  /*7b00*/  ISETP.GE.AND P5, PT, R165, UR34, PT ;  /* 0x00000022a5007c0c */ /* 0x000fe4000bfa6270 */
[----:B------:R-:W-:Y:S01]  /*7b10*/  ISETP.GE.AND P0, PT, R164, UR34, PT ;  /* 0x00000022a4007c0c */ /* 0x000fe2000bf06270 */
[----:B------:R0:W4:Y:S01]  /*7b20*/  @!P4 LDG.E.U16 R63, [R42.64+0xc0] ;  /* 0x0000c0202a3fc981 */ /* 0x000122000c1e1500 */
[----:B------:R-:W-:Y:S02]  /*7b30*/  ISETP.GE.AND P1, PT, R163, UR34, PT ;  /* 0x00000022a3007c0c */ /* 0x000fe4000bf26270 */
[----:B------:R-:W-:Y:S01]  /*7b40*/  ISETP.GE.AND P3, PT, R161, UR34, PT ;  /* 0x00000022a1007c0c */ /* 0x000fe2000bf66270 */
[----:B------:R-:W4:Y:S01]  /*7b50*/  LDL R82, [R1+0x2c] ;  /* 0x00002c0001527983 */ /* 0x000f220000100800 */
[----:B------:R-:W-:Y:S02]  /*7b60*/  ISETP.GE.AND P4, PT, R81, UR34, PT ;  /* 0x0000002251007c0c */ /* 0x000fe4000bf86270 */
[----:B------:R-:W-:Y:S01]  /*7b70*/  PRMT R66, RZ, 0x7610, R66 ;  /* 0x00007610ff427816 */ /* 0x000fe20000000042 */
[----:B------:R-:W4:Y:S01]  /*7b80*/  LDL R81, [R1+0x28] ;  /* 0x0000280001517983 */ /* 0x000f220000100800 */
[----:B------:R-:W-:-:S02]  /*7b90*/  PRMT R61, RZ, 0x7610, R61 ;  /* 0x00007610ff3d7816 */ /* 0x000fc4000000003d */
[----:B------:R-:W-:Y:S01]  /*7ba0*/  PRMT R67, RZ, 0x7610, R67 ;  /* 0x00007610ff437816 */ /* 0x000fe20000000043 */
[----:B------:R0:W4:Y:S01]  /*7bb0*/  @!P5 LDG.E.U16 R64, [R42.64+0x100] ;  /* 0x000100202a40d981 */ /* 0x000122000c1e1500 */
[----:B------:R-:W-:-:S03]  /*7bc0*/  ISETP.GE.AND P5, PT, R80, UR34, PT ;  /* 0x0000002250007c0c */ /* 0x000fc6000bfa6270 */
[----:B------:R0:W4:Y:S01]  /*7bd0*/  @!P0 LDG.E.U16 R65, [R42.64+0x140] ;  /* 0x000140202a418981 */ /* 0x000122000c1e1500 */
[----:B------:R-:W-:-:S03]  /*7be0*/  ISETP.GE.AND P0, PT, R79, UR34, PT ;  /* 0x000000224f007c0c */ /* 0x000fc6000bf06270 */
[----:B------:R0:W4:Y:S01]  /*7bf0*/  @!P1 LDG.E.U16 R66, [R42.64+0x180] ;  /* 0x000180202a429981 */ /* 0x000122000c1e1500 */
[----:B------:R-:W-:-:S03]  /*7c00*/  ISETP.GE.AND P1, PT, R78, UR34, PT ;  /* 0x000000224e007c0c */ /* 0x000fc6000bf26270 */
[----:B------:R0:W4:Y:S01]  /*7c10*/  @!P3 LDG.E.U16 R61, [R42.64+0x200] ;  /* 0x000200202a3db981 */ /* 0x000122000c1e1500 */
[----:B------:R-:W-:-:S03]  /*7c20*/  PRMT R68, RZ, 0x7610, R68 ;  /* 0x00007610ff447816 */ /* 0x000fc60000000044 */
[----:B------:R0:W4:Y:S01]  /*7c30*/  @!P4 LDG.E.U16 R67, [R42.64+0x240] ;  /* 0x000240202a43c981 */ /* 0x000122000c1e1500 */
[----:B------:R-:W-:Y:S02]  /*7c40*/  PRMT R69, RZ, 0x7610, R69 ;  /* 0x00007610ff457816 */ /* 0x000fe40000000045 */
[----:B------:R-:W-:Y:S01]  /*7c50*/  PRMT R71, RZ, 0x7610, R71 ;  /* 0x00007610ff477816 */ /* 0x000fe20000000047 */
[----:B------:R-:W4:Y:S01]  /*7c60*/  LDL R80, [R1+0x24] ;  /* 0x0000240001507983 */ /* 0x000f220000100800 */
[----:B------:R-:W-:Y:S02]  /*7c70*/  PRMT R72, RZ, 0x7610, R72 ;  /* 0x00007610ff487816 */ /* 0x000fe40000000048 */
[----:B------:R-:W-:Y:S01]  /*7c80*/  PRMT R73, RZ, 0x7610, R73 ;  /* 0x00007610ff497816 */ /* 0x000fe20000000049 */
[----:B------:R-:W4:Y:S01]  /*7c90*/  LDL R79, [R1+0x20] ;  /* 0x00002000014f7983 */ /* 0x000f220000100800 */
[----:B------:R-:W-:-:S03]  /*7ca0*/  PRMT R74, RZ, 0x7610, R74 ;  /* 0x00007610ff4a7816 */ /* 0x000fc6000000004a */
[----:B------:R0:W4:Y:S04]  /*7cb0*/  @!P5 LDG.E.U16 R68, [R42.64+0x280] ;  /* 0x000280202a44d981 */ /* 0x000128000c1e1500 */
[----:B------:R-:W4:Y:S04]  /*7cc0*/  LDL R78, [R1+0x1c] ;  /* 0x00001c00014e7983 */ /* 0x000f280000100800 */
[----:B------:R0:W4:Y:S04]  /*7cd0*/  @!P0 LDG.E.U16 R69, [R42.64+0x2c0] ;  /* 0x0002c0202a458981 */ /* 0x000128000c1e1500 */
[----:B------:R0:W4:Y:S04]  /*7ce0*/  @!P1 LDG.E.U16 R71, [R42.64+0x300] ;  /* 0x000300202a479981 */ /* 0x000128000c1e1500 */
[----:B------:R-:W-:Y:S04]  /*7cf0*/  STS.U16 [R88], R40 ;  /* 0x0000002858007388 */ /* 0x000fe80000000400 */
[----:B------:R0:W4:Y:S01]  /*7d00*/  @!P2 LDG.E.U16 R72, [R42.64+0x340] ;  /* 0x000340202a48a981 */ /* 0x000122000c1e1500 */
[----:B--2---:R-:W-:-:S03]  /*7d10*/  ISETP.GE.AND P3, PT, R77, UR34, PT ;  /* 0x000000224d007c0c */ /* 0x004fc6000bf66270 */
[----:B------:R-:W2:Y:S01]  /*7d20*/  LDL R77, [R1+0x18] ;  /* 0x00001800014d7983 */ /* 0x000ea20000100800 */
[----:B---3--:R-:W-:Y:S01]  /*7d30*/  ISETP.GE.AND P4, PT, R76, UR34, PT ;  /* 0x000000224c007c0c */ /* 0x008fe2000bf86270 */
[----:B------:R-:W-:Y:S02]  /*7d40*/  ULDC.64 UR34, c[0x0][0x1b8] ;  /* 0x00006e0000227ab9 */ /* 0x000fe40000000a00 */
[----:B------:R-:W3:Y:S06]  /*7d50*/  LDL R76, [R1+0x14] ;  /* 0x00001400014c7983 */ /* 0x000eec0000100800 */
[----:B------:R0:W3:Y:S04]  /*7d60*/  @!P3 LDG.E.U16 R73, [R42.64+0x380] ;  /* 0x000380202a49b981 */ /* 0x0000e8000c1e1500 */
[----:B------:R0:W3:Y:S04]  /*7d70*/  @!P4 LDG.E.U16 R74, [R42.64+0x3c0] ;  /* 0x0003c0202a4ac981 */ /* 0x0000e8000c1e1500 */
[----:B0-----:R-:W3:Y:S04]  /*7d80*/  LDL R43, [R1+0xc] ;  /* 0x00000c00012b7983 */ /* 0x001ee80000100800 */
[----:B----4-:R0:W-:Y:S04]  /*7d90*/  STS.U16 [R75+0x40], R41 ;  /* 0x000040294b007388 */ /* 0x0101e80000000400 */
[----:B0-----:R-:W4:Y:S01]  /*7da0*/  LDL R75, [R1+0x10] ;  /* 0x00001000014b7983 */ /* 0x001f220000100800 */
[----:B------:R-:W-:-:S04]  /*7db0*/  UIMAD UR38, UR11, UR34, URZ ;  /* 0x000000220b2672a4 */ /* 0x000fc8000f8e023f */
[----:B------:R-:W-:-:S07]  /*7dc0*/  UIMAD UR39, UR10, UR35, UR38 ;  /* 0x000000230a2772a4 */ /* 0x000fce000f8e0226 */
[----:B------:R-:W0:Y:S01]  /*7dd0*/  R2UR UR38, R70 ;  /* 0x00000000462673c2 */ /* 0x000e2200000e0000 */
[----:B------:R-:W-:-:S03]  /*7de0*/  UIMAD.WIDE.U32 UR36, UR10, UR34, URZ ;  /* 0x000000220a2472a5 */ /* 0x000fc6000f8e003f */
[----:B------:R-:W-:Y:S02]  /*7df0*/  ULDC.64 UR34, c[0x0][0x1c0] ;  /* 0x0000700000227ab9 */ /* 0x000fe40000000a00 */
[----:B------:R-:W-:Y:S01]  /*7e00*/  UIADD3 UR37, UR37, UR39, URZ ;  /* 0x0000002725257290 */ /* 0x000fe2000fffe03f */
[----:B------:R-:W-:Y:S01]  /*7e10*/  ISETP.NE.AND P1, PT, R55, RZ, PT ;  /* 0x000000ff3700720c */ /* 0x000fe20003f25270 */
[----:B------:R-:W-:Y:S01]  /*7e20*/  UIMAD UR39, UR44, UR34, URZ ;  /* 0x000000222c2772a4 */ /* 0x000fe2000f8e023f */
[----:B------:R-:W-:Y:S01]  /*7e30*/  STS.U16 [R87+0x80], R62 ;  /* 0x0000803e57007388 */ /* 0x000fe20000000400 */
[----:B------:R-:W-:Y:S02]  /*7e40*/  UIMAD.WIDE.U32 UR36, UR7, UR34, UR36 ;  /* 0x00000022072472a5 */ /* 0x000fe4000f8e0024 */
[----:B------:R-:W-:Y:S01]  /*7e50*/  UIMAD UR39, UR7, UR35, UR39 ;  /* 0x00000023072772a4 */ /* 0x000fe2000f8e0227 */
[----:B0-----:R-:W-:Y:S01]  /*7e60*/  MOV R70, UR38 ;  /* 0x0000002600467c02 */ /* 0x001fe20008000f00 */
[----:B------:R-:W-:Y:S01]  /*7e70*/  STS.U16 [R86+0xc0], R63 ;  /* 0x0000c03f56007388 */ /* 0x000fe20000000400 */
[----:B------:R-:W-:-:S03]  /*7e80*/  ULDC.64 UR34, c[0x0][0x230] ;  /* 0x00008c0000227ab9 */ /* 0x000fc60000000a00 */
[----:B------:R-:W-:-:S04]  /*7e90*/  FMUL.FTZ R70, R70, 1.4426950216293334961 ;  /* 0x3fb8aa3b46467820 */ /* 0x000fc80000410000 */
[----:B------:R-:W-:Y:S01]  /*7ea0*/  FMUL.FTZ R136, R70, R33 ;  /* 0x0000002146887220 */ /* 0x000fe20000410000 */
[----:B------:R-:W-:Y:S01]  /*7eb0*/  STS.U16 [R85+0x100], R64 ;  /* 0x0001004055007388 */ /* 0x000fe20000000400 */
[----:B------:R-:W-:Y:S01]  /*7ec0*/  UIADD3 UR37, UR37, UR39, URZ ;  /* 0x0000002725257290 */ /* 0x000fe2000fffe03f */
[----:B------:R-:W-:Y:S01]  /*7ed0*/  MOV R42, UR43 ;  /* 0x0000002b002a7c02 */ /* 0x000fe20008000f00 */
[----:B------:R-:W-:Y:S01]  /*7ee0*/  ULEA UR34, UP0, UR36, UR34, 0x2 ;  /* 0x0000002224227291 */ /* 0x000fe2000f80103f */
[----:B------:R-:W-:Y:S01]  /*7ef0*/  STS.U16 [R84+0x140], R65 ;  /* 0x0001404154007388 */ /* 0x000fe20000000400 */
[----:B------:R-:W0:Y:S03]  /*7f00*/  MUFU.EX2 R136, R136 ;  /* 0x0000008800887308 */ /* 0x000e260000000800 */
[----:B------:R-:W-:Y:S01]  /*7f10*/  STS.U16 [R83+0x180], R66 ;  /* 0x0001804253007388 */ /* 0x000fe20000000400 */
[----:B------:R-:W-:-:S03]  /*7f20*/  ULEA.HI.X UR35, UR36, UR35, UR37, 0x2, UP0 ;  /* 0x0000002324237291 */ /* 0x000fc600080f1425 */
[----:B------:R-:W-:Y:S01]  /*7f30*/  STS.U16 [R82+0x1c0], R60 ;  /* 0x0001c03c52007388 */ /* 0x000fe20000000400 */
[----:B------:R-:W-:-:S03]  /*7f40*/  LEA R42, R42, UR7, 0x8 ;  /* 0x000000072a2a7c11 */ /* 0x000fc6000f8e40ff */
[----:B------:R-:W-:Y:S01]  /*7f50*/  STS.U16 [R81+0x200], R61 ;  /* 0x0002003d51007388 */ /* 0x000fe20000000400 */
[----:B------:R-:W-:-:S03]  /*7f60*/  @P1 IADD3 R42, R55, 0x200, RZ ;  /* 0x00000200372a1810 */ /* 0x000fc60007ffe0ff */
[----:B------:R-:W-:Y:S04]  /*7f70*/  STS.U16 [R80+0x240], R67 ;  /* 0x0002404350007388 */ /* 0x000fe80000000400 */
[----:B------:R-:W-:Y:S04]  /*7f80*/  STS.U16 [R79+0x280], R68 ;  /* 0x000280444f007388 */ /* 0x000fe80000000400 */
[----:B------:R-:W-:Y:S01]  /*7f90*/  STS.U16 [R78+0x2c0], R69 ;  /* 0x0002c0454e007388 */ /* 0x000fe20000000400 */
[----:B------:R-:W-:Y:S01]  /*7fa0*/  MOV R40, UR34 ;  /* 0x0000002200287c02 */ /* 0x000fe20008000f00 */
[----:B------:R-:W-:Y:S01]  /*7fb0*/  IMAD.U32 R41, RZ, RZ, UR35 ;  /* 0x00000023ff297e24 */ /* 0x000fe2000f8e00ff */
[----:B------:R-:W-:Y:S01]  /*7fc0*/  ISETP.NE.AND P0, PT, R55, 0x7f, PT ;  /* 0x0000007f3700780c */ /* 0x000fe20003f05270 */
[----:B------:R-:W-:Y:S01]  /*7fd0*/  BSSY B0, `(.L_x_839) ;  /* 0x0000027000007945 */ /* 0x000fe20003800000 */
[----:B--2---:R-:W-:Y:S04]  /*7fe0*/  STS.U16 [R77+0x300], R71 ;  /* 0x000300474d007388 */ /* 0x004fe80000000400 */
[----:B---3--:R-:W-:Y:S04]  /*7ff0*/  STS.U16 [R76+0x340], R72 ;  /* 0x000340484c007388 */ /* 0x008fe80000000400 */
[----:B----4-:R1:W-:Y:S04]  /*8000*/  STS.U16 [R75+0x380], R73 ;  /* 0x000380494b007388 */ /* 0x0103e80000000400 */
[----:B------:R2:W-:Y:S01]  /*8010*/  STS.U16 [R43+0x3c0], R74 ;  /* 0x0003c04a2b007388 */ /* 0x0005e20000000400 */
[----:B------:R-:W-:-:S06]  /*8020*/  NOP ;  /* 0x0000000000007918 */ /* 0x000fcc0000000000 */
[----:B-1----:R-:W-:Y:S01]  /*8030*/  SHF.L.U32 R75, R42, 0x2, RZ ;  /* 0x000000022a4b7819 */ /* 0x002fe200000006ff */
[----:B------:R2:W1:Y:S04]  /*8040*/  LDS.U16 R72, [R54] ;  /* 0x0000000036487984 */ /* 0x0004680000000400 */
        /* <DEDUP_REMOVED lines=20> */
[----:B---34-:R-:W-:Y:S01]  /*8190*/  ULDC UR35, c[0x0][0x174] ;  /* 0x00005d0000237ab9 */ /* 0x018fe20000000800 */
        /* <DEDUP_REMOVED lines=8> */
[----:B--2---:R-:W-:-:S05]  /*8220*/  MOV R40, UR34 ;  /* 0x0000002200287c02 */ /* 0x004fca0008000f00 */
[----:B------:R0:W2:Y:S02]  /*8230*/  @P0 LDS R95, [R40.X4+0x3be0] ;  /* 0x003be000285f0984 */ /* 0x0000a40000004800 */
.L_x_840:
[----:B---34-:R-:W-:Y:S05]  /*8240*/  BSYNC B0 ;  /* 0x0000000000007941 */ /* 0x018fea0003800000 */
.L_x_839:
[----:B------:R-:W-:Y:S01]  /*8250*/  UISETP.GE.AND UP0, UPT, UR24, 0x2, UPT ;  /* 0x000000021800788c */ /* 0x000fe2000bf06270 */
[----:B0-2---:R-:W-:Y:S01]  /*8260*/  LOP3.LUT R40, R55, 0x1f, RZ, 0xc0, !PT ;  /* 0x0000001f37287812 */ /* 0x005fe200078ec0ff */
[----:B------:R-:W-:Y:S01]  /*8270*/  HFMA2.MMA R73, -RZ, RZ, 0, 4.76837158203125e-07 ;  /* 0x00000008ff497435 */ /* 0x000fe200000001ff */
[----:B------:R-:W-:Y:S01]  /*8280*/  MOV R41, c[0x0][0x16c] ;  /* 0x00005b0000297a02 */ /* 0x000fe20000000f00 */
[----:B------:R-:W-:Y:S01]  /*8290*/  IMAD.MOV.U32 R83, RZ, RZ, RZ ;  /* 0x000000ffff537224 */ /* 0x000fe200078e00ff */
[----:B------:R-:W-:Y:S02]  /*82a0*/  MOV R82, 0x3f800000 ;  /* 0x3f80000000527802 */ /* 0x000fe40000000f00 */
[----:B------:R-:W-:-:S04]  /*82b0*/  PLOP3.LUT P0, PT, PT, PT, UP0, 0x80, 0x0 ;  /* 0x000000000000781c */ /* 0x000fc80003f0f008 */
[----:B------:R-:W-:Y:S01]  /*82c0*/  ISETP.NE.OR P0, PT, R40, RZ, !P0 ;  /* 0x000000ff2800720c */ /* 0x000fe20004705670 */
[C---:B------:R-:W-:Y:S01]  /*82d0*/  FMUL.FTZ R94, R70.reuse, R32 ;  /* 0x00000020465e7220 */ /* 0x040fe20000410000 */
[----:B------:R-:W-:Y:S01]  /*82e0*/  MOV R40, UR24 ;  /* 0x0000001800287c02 */ /* 0x000fe20008000f00 */
[C---:B------:R-:W-:Y:S01]  /*82f0*/  FMUL.FTZ R93, R70.reuse, R31 ;  /* 0x0000001f465d7220 */ /* 0x040fe20000410000 */
[----:B------:R-:W-:Y:S01]  /*8300*/  HADD2.F32 R137, -RZ, R53.H0_H0 ;  /* 0x20000035ff897230 */ /* 0x000fe20000004100 */
[----:B------:R-:W-:Y:S02]  /*8310*/  FMUL.FTZ R92, R70, R30 ;  /* 0x0000001e465c7220 */ /* 0x000fe40000410000 */
[----:B------:R-:W0:Y:S01]  /*8320*/  MUFU.EX2 R94, R94 ;  /* 0x0000005e005e7308 */ /* 0x000e220000000800 */
[----:B------:R-:W-:-:S05]  /*8330*/  HADD2.F32 R88, -RZ, R52.H0_H0 ;  /* 0x20000034ff587230 */ /* 0x000fca0000004100 */
[----:B------:R-:W-:Y:S02]  /*8340*/  @!P0 IADD3 R40, R40, -0x2, RZ ;  /* 0xfffffffe28288810 */ /* 0x000fe40007ffe0ff */
[----:B------:R-:W2:Y:S01]  /*8350*/  MUFU.EX2 R93, R93 ;  /* 0x0000005d005d7308 */ /* 0x000ea20000000800 */
[----:B------:R-:W-:Y:S01]  /*8360*/  FMUL.FTZ R91, R70, R29 ;  /* 0x0000001d465b7220 */ /* 0x000fe20000410000 */
[----:B------:R-:W-:Y:S01]  /*8370*/  HADD2.F32 R89, -RZ, R51.H0_H0 ;  /* 0x20000033ff597230 */ /* 0x000fe20000004100 */
[----:B------:R-:W-:Y:S01]  /*8380*/  @!P0 IMAD R40, R40, R41, UR7 ;  /* 0x0000000728288e24 */ /* 0x000fe2000f8e0229 */
[----:B-1----:R-:W-:Y:S01]  /*8390*/  HADD2.F32 R72, -RZ, R72.H0_H0 ;  /* 0x20000048ff487230 */ /* 0x002fe20000004100 */
[----:B------:R-:W-:Y:S01]  /*83a0*/  FMUL.FTZ R137, R137, R33 ;  /* 0x0000002189897220 */ /* 0x000fe20000410000 */
[----:B------:R-:W-:Y:S01]  /*83b0*/  HADD2.F32 R71, -RZ, R71.H0_H0 ;  /* 0x20000047ff477230 */ /* 0x000fe20000004100 */
[----:B------:R-:W-:Y:S01]  /*83c0*/  FMUL.FTZ R88, R88, R32 ;  /* 0x0000002058587220 */ /* 0x000fe20000410000 */
[----:B------:R-:W1:Y:S01]  /*83d0*/  MUFU.EX2 R92, R92 ;  /* 0x0000005c005c7308 */ /* 0x000e620000000800 */
[----:B------:R-:W-:Y:S01]  /*83e0*/  @!P0 IMAD.WIDE R40, R40, R73, UR30 ;  /* 0x0000001e28288e25 */ /* 0x000fe2000f8e0249 */
[----:B------:R-:W-:-:S02]  /*83f0*/  HADD2.F32 R121, -RZ, R50.H0_H0 ;  /* 0x20000032ff797230 */ /* 0x000fc40000004100 */
[----:B------:R-:W-:Y:S01]  /*8400*/  HADD2.F32 R69, -RZ, R69.H0_H0 ;  /* 0x20000045ff457230 */ /* 0x000fe20000004100 */
[----:B------:R-:W-:Y:S01]  /*8410*/  FMUL.FTZ R90, R70, R28 ;  /* 0x0000001c465a7220 */ /* 0x000fe20000410000 */
[----:B------:R0:W5:Y:S01]  /*8420*/  @!P0 LDG.E.64 R82, [R40.64] ;  /* 0x0000002028528981 */ /* 0x000162000c1e1b00 */
[----:B------:R-:W-:Y:S01]  /*8430*/  FMUL.FTZ R89, R89, R31 ;  /* 0x0000001f59597220 */ /* 0x000fe20000410000 */
[----:B------:R-:W3:Y:S01]  /*8440*/  MUFU.EX2 R91, R91 ;  /* 0x0000005b005b7308 */ /* 0x000ee20000000800 */
[----:B------:R-:W-:Y:S01]  /*8450*/  FMUL.FTZ R137, R72, R137 ;  /* 0x0000008948897220 */ /* 0x000fe20000410000 */
[----:B------:R-:W-:Y:S01]  /*8460*/  HADD2.F32 R122, -RZ, R49.H0_H0 ;  /* 0x20000031ff7a7230 */ /* 0x000fe20000004100 */
[----:B------:R-:W-:Y:S01]  /*8470*/  FMUL.FTZ R88, R71, R88 ;  /* 0x0000005847587220 */ /* 0x000fe20000410000 */
[----:B------:R-:W-:Y:S01]  /*8480*/  HADD2.F32 R68, -RZ, R68.H0_H0 ;  /* 0x20000044ff447230 */ /* 0x000fe20000004100 */
[----:B------:R-:W-:Y:S01]  /*8490*/  FMUL.FTZ R81, R70, R27 ;  /* 0x0000001b46517220 */ /* 0x000fe20000410000 */
[----:B------:R-:W-:Y:S01]  /*84a0*/  HADD2.F32 R123, -RZ, R48.H0_H0 ;  /* 0x20000030ff7b7230 */ /* 0x000fe20000004100 */
[----:B------:R-:W-:Y:S01]  /*84b0*/  FMUL.FTZ R121, R121, R30 ;  /* 0x0000001e79797220 */ /* 0x000fe20000410000 */
[----:B------:R-:W4:Y:S01]  /*84c0*/  MUFU.EX2 R90, R90 ;  /* 0x0000005a005a7308 */ /* 0x000f220000000800 */
[-C--:B0-----:R-:W-:Y:S01]  /*84d0*/  FMUL.FTZ R40, R136, R94.reuse ;  /* 0x0000005e88287220 */ /* 0x081fe20000410000 */
[----:B------:R-:W-:Y:S01]  /*84e0*/  HADD2.F32 R67, -RZ, R67.H0_H0 ;  /* 0x20000043ff437230 */ /* 0x000fe20000004100 */
[----:B------:R-:W-:Y:S01]  /*84f0*/  FMUL.FTZ R89, R69, R89 ;  /* 0x0000005945597220 */ /* 0x000fe20000410000 */
[----:B------:R-:W-:Y:S01]  /*8500*/  HADD2.F32 R124, -RZ, R47.H0_H0 ;  /* 0x2000002fff7c7230 */ /* 0x000fe20000004100 */
[----:B------:R-:W-:Y:S01]  /*8510*/  FFMA.FTZ R85, R137, R94, R88 ;  /* 0x0000005e89557223 */ /* 0x000fe20000010058 */
[----:B------:R-:W-:Y:S01]  /*8520*/  HADD2.F32 R66, -RZ, R66.H0_H0 ;  /* 0x20000042ff427230 */ /* 0x000fe20000004100 */
[----:B------:R-:W-:Y:S01]  /*8530*/  FMUL.FTZ R80, R70, R26 ;  /* 0x0000001a46507220 */ /* 0x000fe20000410000 */
[----:B------:R-:W0:Y:S01]  /*8540*/  MUFU.EX2 R81, R81 ;  /* 0x0000005100517308 */ /* 0x000e220000000800 */
[----:B------:R-:W-:Y:S01]  /*8550*/  FMUL.FTZ R122, R122, R29 ;  /* 0x0000001d7a7a7220 */ /* 0x000fe20000410000 */
[----:B------:R-:W-:Y:S01]  /*8560*/  HADD2.F32 R125, -RZ, R46.H0_H0 ;  /* 0x2000002eff7d7230 */ /* 0x000fe20000004100 */
[C---:B--2---:R-:W-:Y:S01]  /*8570*/  FMUL.FTZ R40, R93.reuse, R40 ;  /* 0x000000285d287220 */ /* 0x044fe20000410000 */
[----:B------:R-:W-:Y:S01]  /*8580*/  HADD2.F32 R65, -RZ, R65.H0_H0 ;  /* 0x20000041ff417230 */ /* 0x000fe20000004100 */
[----:B------:R-:W-:Y:S01]  /*8590*/  FMUL.FTZ R121, R68, R121 ;  /* 0x0000007944797220 */ /* 0x000fe20000410000 */
[----:B------:R-:W-:Y:S01]  /*85a0*/  HADD2.F32 R126, -RZ, R45.H0_H0 ;  /* 0x2000002dff7e7230 */ /* 0x000fe20000004100 */
[----:B------:R-:W-:Y:S01]  /*85b0*/  FFMA.FTZ R85, R93, R85, R89 ;  /* 0x000000555d557223 */ /* 0x000fe20000010059 */
[----:B------:R-:W2:Y:S01]  /*85c0*/  MUFU.EX2 R80, R80 ;  /* 0x0000005000507308 */ /* 0x000ea20000000800 */
[----:B------:R-:W-:Y:S01]  /*85d0*/  FMUL.FTZ R79, R70, R25 ;  /* 0x00000019464f7220 */ /* 0x000fe20000410000 */
[----:B------:R-:W-:Y:S01]  /*85e0*/  HADD2.F32 R64, -RZ, R64.H0_H0 ;  /* 0x20000040ff407230 */ /* 0x000fe20000004100 */
[----:B------:R-:W-:Y:S01]  /*85f0*/  FMUL.FTZ R123, R123, R28 ;  /* 0x0000001c7b7b7220 */ /* 0x000fe20000410000 */
[----:B------:R-:W-:Y:S01]  /*8600*/  HADD2.F32 R127, -RZ, R44.H0_H0 ;  /* 0x2000002cff7f7230 */ /* 0x000fe20000004100 */
[C---:B-1----:R-:W-:Y:S01]  /*8610*/  FMUL.FTZ R40, R92.reuse, R40 ;  /* 0x000000285c287220 */ /* 0x042fe20000410000 */
[----:B------:R-:W-:Y:S01]  /*8620*/  HADD2.F32 R63, -RZ, R63.H0_H0 ;  /* 0x2000003fff3f7230 */ /* 0x000fe20000004100 */
[----:B------:R-:W-:Y:S01]  /*8630*/  FMUL.FTZ R122, R67, R122 ;  /* 0x0000007a437a7220 */ /* 0x000fe20000410000 */
[----:B------:R-:W1:Y:S01]  /*8640*/  MUFU.EX2 R79, R79 ;  /* 0x0000004f004f7308 */ /* 0x000e620000000800 */
[----:B------:R-:W-:Y:S01]  /*8650*/  FFMA.FTZ R85, R92, R85, R121 ;  /* 0x000000555c557223 */ /* 0x000fe20000010079 */
[----:B------:R-:W-:Y:S01]  /*8660*/  HADD2.F32 R128, -RZ, R39.H0_H0 ;  /* 0x20000027ff807230 */ /* 0x000fe20000004100 */
[----:B------:R-:W-:Y:S01]  /*8670*/  FMUL.FTZ R78, R70, R24 ;  /* 0x00000018464e7220 */ /* 0x000fe20000410000 */
[----:B------:R-:W-:Y:S01]  /*8680*/  HADD2.F32 R62, -RZ, R62.H0_H0 ;  /* 0x2000003eff3e7230 */ /* 0x000fe20000004100 */
[----:B------:R-:W-:Y:S01]  /*8690*/  FMUL.FTZ R124, R124, R27 ;  /* 0x0000001b7c7c7220 */ /* 0x000fe20000410000 */
[----:B------:R-:W-:Y:S01]  /*86a0*/  HADD2.F32 R129, -RZ, R38.H0_H0 ;  /* 0x20000026ff817230 */ /* 0x000fe20000004100 */
[C---:B---3--:R-:W-:Y:S01]  /*86b0*/  FMUL.FTZ R40, R91.reuse, R40 ;  /* 0x000000285b287220 */ /* 0x048fe20000410000 */
[----:B------:R-:W-:Y:S01]  /*86c0*/  HADD2.F32 R61, -RZ, R61.H0_H0 ;  /* 0x2000003dff3d7230 */ /* 0x000fe20000004100 */
[----:B------:R-:W-:Y:S01]  /*86d0*/  FMUL.FTZ R123, R66, R123 ;  /* 0x0000007b427b7220 */ /* 0x000fe20000410000 */
[----:B------:R-:W3:Y:S01]  /*86e0*/  MUFU.EX2 R78, R78 ;  /* 0x0000004e004e7308 */ /* 0x000ee20000000800 */
[----:B------:R-:W-:Y:S01]  /*86f0*/  FFMA.FTZ R85, R91, R85, R122 ;  /* 0x000000555b557223 */ /* 0x000fe2000001007a */
[----:B------:R-:W-:Y:S01]  /*8700*/  HADD2.F32 R130, -RZ, R37.H0_H0 ;  /* 0x20000025ff827230 */ /* 0x000fe20000004100 */
[----:B------:R-:W-:Y:S01]  /*8710*/  FMUL.FTZ R77, R70, R23 ;  /* 0x00000017464d7220 */ /* 0x000fe20000410000 */
[----:B------:R-:W-:Y:S01]  /*8720*/  HADD2.F32 R60, -RZ, R60.H0_H0 ;  /* 0x2000003cff3c7230 */ /* 0x000fe20000004100 */
[----:B------:R-:W-:Y:S01]  /*8730*/  FMUL.FTZ R125, R125, R26 ;  /* 0x0000001a7d7d7220 */ /* 0x000fe20000410000 */
[----:B------:R-:W-:Y:S01]  /*8740*/  HADD2.F32 R131, -RZ, R36.H0_H0 ;  /* 0x20000024ff837230 */ /* 0x000fe20000004100 */
[C---:B----4-:R-:W-:Y:S01]  /*8750*/  FMUL.FTZ R40, R90.reuse, R40 ;  /* 0x000000285a287220 */ /* 0x050fe20000410000 */
[----:B------:R-:W-:Y:S01]  /*8760*/  HADD2.F32 R43, -RZ, R43.H0_H0 ;  /* 0x2000002bff2b7230 */ /* 0x000fe20000004100 */
[----:B------:R-:W-:Y:S01]  /*8770*/  FMUL.FTZ R124, R65, R124 ;  /* 0x0000007c417c7220 */ /* 0x000fe20000410000 */
[----:B------:R-:W4:Y:S01]  /*8780*/  MUFU.EX2 R77, R77 ;  /* 0x0000004d004d7308 */ /* 0x000f220000000800 */
[----:B------:R-:W-:Y:S01]  /*8790*/  FFMA.FTZ R85, R90, R85, R123 ;  /* 0x000000555a557223 */ /* 0x000fe2000001007b */
[----:B------:R-:W-:Y:S01]  /*87a0*/  HADD2.F32 R132, -RZ, R35.H0_H0 ;  /* 0x20000023ff847230 */ /* 0x000fe20000004100 */
[----:B------:R-:W-:Y:S01]  /*87b0*/  FMUL.FTZ R76, R70, R22 ;  /* 0x00000016464c7220 */ /* 0x000fe20000410000 */
[----:B------:R-:W-:Y:S01]  /*87c0*/  HADD2.F32 R42, -RZ, R42.H0_H0 ;  /* 0x2000002aff2a7230 */ /* 0x000fe20000004100 */
[----:B------:R-:W-:Y:S01]  /*87d0*/  FMUL.FTZ R126, R126, R25 ;  /* 0x000000197e7e7220 */ /* 0x000fe20000410000 */
[----:B------:R-:W-:Y:S01]  /*87e0*/  HADD2.F32 R133, -RZ, R34.H0_H0 ;  /* 0x20000022ff857230 */ /* 0x000fe20000004100 */
[C---:B0-----:R-:W-:Y:S01]  /*87f0*/  FMUL.FTZ R40, R81.reuse, R40 ;  /* 0x0000002851287220 */ /* 0x041fe20000410000 */
[----:B------:R-:W-:Y:S01]  /*8800*/  HADD2.F32 R41, -RZ, R86.H0_H0 ;  /* 0x20000056ff297230 */ /* 0x000fe20000004100 */
[----:B------:R-:W-:Y:S01]  /*8810*/  FMUL.FTZ R125, R64, R125 ;  /* 0x0000007d407d7220 */ /* 0x000fe20000410000 */
[----:B------:R-:W0:Y:S01]  /*8820*/  MUFU.EX2 R76, R76 ;  /* 0x0000004c004c7308 */ /* 0x000e220000000800 */
[----:B------:R-:W-:Y:S01]  /*8830*/  FFMA.FTZ R85, R81, R85, R124 ;  /* 0x0000005551557223 */ /* 0x000fe2000001007c */
[C---:B------:R-:W-:Y:S01]  /*8840*/  ISETP.GT.U32.AND P0, PT, R55.reuse, 0x1f, PT ;  /* 0x0000001f3700780c */ /* 0x040fe20003f04070 */
[----:B------:R-:W-:Y:S01]  /*8850*/  FMUL.FTZ R75, R70, R21 ;  /* 0x00000015464b7220 */ /* 0x000fe20000410000 */
[----:B------:R-:W-:Y:S01]  /*8860*/  LEA.HI R87, R55, R55, RZ, 0x1e ;  /* 0x0000003737577211 */ /* 0x000fe200078ff0ff */
[----:B------:R-:W-:Y:S01]  /*8870*/  FMUL.FTZ R127, R127, R24 ;  /* 0x000000187f7f7220 */ /* 0x000fe20000410000 */
[----:B------:R-:W-:Y:S01]  /*8880*/  BSSY B0, `(.L_x_841) ;  /* 0x0000082000007945 */ /* 0x000fe20003800000 */
[----:B--2---:R-:W-:-:S02]  /*8890*/  FMUL.FTZ R40, R80, R40 ;  /* 0x0000002850287220 */ /* 0x004fc40000410000 */
[----:B------:R-:W-:Y:S01]  /*88a0*/  FMUL.FTZ R126, R63, R126 ;  /* 0x0000007e3f7e7220 */ /* 0x000fe20000410000 */
[----:B------:R-:W2:Y:S01]  /*88b0*/  MUFU.EX2 R75, R75 ;  /* 0x0000004b004b7308 */ /* 0x000ea20000000800 */
[----:B------:R-:W-:Y:S02]  /*88c0*/  FFMA.FTZ R85, R80, R85, R125 ;  /* 0x0000005550557223 */ /* 0x000fe4000001007d */
[----:B------:R-:W-:Y:S02]  /*88d0*/  FMUL.FTZ R74, R70, R20 ;  /* 0x00000014464a7220 */ /* 0x000fe40000410000 */
[----:B------:R-:W-:Y:S02]  /*88e0*/  FMUL.FTZ R128, R128, R23 ;  /* 0x0000001780807220 */ /* 0x000fe40000410000 */
[C---:B-1----:R-:W-:Y:S02]  /*88f0*/  FMUL.FTZ R40, R79.reuse, R40 ;  /* 0x000000284f287220 */ /* 0x042fe40000410000 */
[----:B------:R-:W-:Y:S01]  /*8900*/  FMUL.FTZ R127, R62, R127 ;  /* 0x0000007f3e7f7220 */ /* 0x000fe20000410000 */
[----:B------:R-:W1:Y:S01]  /*8910*/  MUFU.EX2 R74, R74 ;  /* 0x0000004a004a7308 */ /* 0x000e620000000800 */
[----:B------:R-:W-:-:S02]  /*8920*/  FFMA.FTZ R85, R79, R85, R126 ;  /* 0x000000554f557223 */ /* 0x000fc4000001007e */
[----:B------:R-:W-:Y:S02]  /*8930*/  FMUL.FTZ R73, R70, R19 ;  /* 0x0000001346497220 */ /* 0x000fe40000410000 */
[----:B------:R-:W-:Y:S02]  /*8940*/  FMUL.FTZ R129, R129, R22 ;  /* 0x0000001681817220 */ /* 0x000fe40000410000 */
[C---:B---3--:R-:W-:Y:S02]  /*8950*/  FMUL.FTZ R40, R78.reuse, R40 ;  /* 0x000000284e287220 */ /* 0x048fe40000410000 */
[----:B------:R-:W-:Y:S01]  /*8960*/  FMUL.FTZ R128, R61, R128 ;  /* 0x000000803d807220 */ /* 0x000fe20000410000 */
[----:B------:R-:W3:Y:S01]  /*8970*/  MUFU.EX2 R73, R73 ;  /* 0x0000004900497308 */ /* 0x000ee20000000800 */
[----:B------:R-:W-:Y:S02]  /*8980*/  FFMA.FTZ R85, R78, R85, R127 ;  /* 0x000000554e557223 */ /* 0x000fe4000001007f */
[----:B------:R-:W-:-:S02]  /*8990*/  FMUL.FTZ R70, R70, R18 ;  /* 0x0000001246467220 */ /* 0x000fc40000410000 */
[----:B------:R-:W-:Y:S02]  /*89a0*/  FMUL.FTZ R130, R130, R21 ;  /* 0x0000001582827220 */ /* 0x000fe40000410000 */
[C---:B----4-:R-:W-:Y:S02]  /*89b0*/  FMUL.FTZ R40, R77.reuse, R40 ;  /* 0x000000284d287220 */ /* 0x050fe40000410000 */
[----:B------:R-:W-:Y:S01]  /*89c0*/  FMUL.FTZ R129, R60, R129 ;  /* 0x000000813c817220 */ /* 0x000fe20000410000 */
[----:B------:R-:W4:Y:S01]  /*89d0*/  MUFU.EX2 R70, R70 ;  /* 0x0000004600467308 */ /* 0x000f220000000800 */
[----:B------:R-:W-:Y:S02]  /*89e0*/  FFMA.FTZ R85, R77, R85, R128 ;  /* 0x000000554d557223 */ /* 0x000fe40000010080 */
[----:B------:R-:W-:Y:S02]  /*89f0*/  FMUL.FTZ R131, R131, R20 ;  /* 0x0000001483837220 */ /* 0x000fe40000410000 */
[----:B0-----:R-:W-:-:S02]  /*8a00*/  FMUL.FTZ R40, R76, R40 ;  /* 0x000000284c287220 */ /* 0x001fc40000410000 */
[----:B------:R-:W-:Y:S02]  /*8a10*/  FMUL.FTZ R130, R43, R130 ;  /* 0x000000822b827220 */ /* 0x000fe40000410000 */
[----:B------:R-:W-:Y:S02]  /*8a20*/  FFMA.FTZ R85, R76, R85, R129 ;  /* 0x000000554c557223 */ /* 0x000fe40000010081 */
[----:B------:R-:W-:Y:S02]  /*8a30*/  FMUL.FTZ R132, R132, R19 ;  /* 0x0000001384847220 */ /* 0x000fe40000410000 */
[----:B------:R-:W-:Y:S02]  /*8a40*/  FMUL.FTZ R131, R42, R131 ;  /* 0x000000832a837220 */ /* 0x000fe40000410000 */
[C---:B--2---:R-:W-:Y:S01]  /*8a50*/  FMUL.FTZ R86, R75.reuse, R40 ;  /* 0x000000284b567220 */ /* 0x044fe20000410000 */
[----:B------:R-:W-:Y:S01]  /*8a60*/  HADD2.F32 R40, -RZ, R84.H0_H0 ;  /* 0x20000054ff287230 */ /* 0x000fe20000004100 */
[----:B------:R-:W-:-:S02]  /*8a70*/  FFMA.FTZ R85, R75, R85, R130 ;  /* 0x000000554b557223 */ /* 0x000fc40000010082 */
[----:B------:R-:W-:Y:S02]  /*8a80*/  FMUL.FTZ R133, R133, R18 ;  /* 0x0000001285857220 */ /* 0x000fe40000410000 */
[----:B------:R-:W-:Y:S02]  /*8a90*/  FMUL.FTZ R132, R41, R132 ;  /* 0x0000008429847220 */ /* 0x000fe40000410000 */
[C---:B-1----:R-:W-:Y:S02]  /*8aa0*/  FMUL.FTZ R84, R74.reuse, R86 ;  /* 0x000000564a547220 */ /* 0x042fe40000410000 */
[----:B------:R-:W-:Y:S02]  /*8ab0*/  FFMA.FTZ R85, R74, R85, R131 ;  /* 0x000000554a557223 */ /* 0x000fe40000010083 */
[----:B------:R-:W-:Y:S02]  /*8ac0*/  FMUL.FTZ R133, R40, R133 ;  /* 0x0000008528857220 */ /* 0x000fe40000410000 */
[----:B---3--:R-:W-:-:S02]  /*8ad0*/  FMUL.FTZ R84, R73, R84 ;  /* 0x0000005449547220 */ /* 0x008fc40000410000 */
[----:B------:R-:W-:Y:S02]  /*8ae0*/  FFMA.FTZ R85, R73, R85, R132 ;  /* 0x0000005549557223 */ /* 0x000fe40000010084 */
[C---:B----4-:R-:W-:Y:S02]  /*8af0*/  FMUL.FTZ R84, R70.reuse, R84 ;  /* 0x0000005446547220 */ /* 0x050fe40000410000 */
[----:B------:R-:W-:Y:S02]  /*8b00*/  FFMA.FTZ R85, R70, R85, R133 ;  /* 0x0000005546557223 */ /* 0x000fe40000010085 */
[-C--:B-----5:R-:W-:Y:S02]  /*8b10*/  FMUL.FTZ R96, R142, R111.reuse ;  /* 0x0000006f8e607220 */ /* 0x0a0fe40000410000 */
[-C--:B------:R-:W-:Y:S01]  /*8b20*/  FMUL.FTZ R97, R140, R111.reuse ;  /* 0x0000006f8c617220 */ /* 0x080fe20000410000 */
[----:B------:R0:W-:Y:S01]  /*8b30*/  STS.64 [R87.X8+0x31d0], R84 ;  /* 0x0031d05457007388 */ /* 0x0001e20000008a00 */
        /* <DEDUP_REMOVED lines=29> */
.L_x_898:
        /* <DEDUP_REMOVED lines=23> */
.L_x_899:
        /* <DEDUP_REMOVED lines=8> */
[----:B------:R-:W-:Y:S05]  /*8f00*/  CALL.REL.NOINC `($__internal_34_$__cuda_sm70_shflsync_idx_p) ;  /* 0x00005f1000007944 */ /* 0x000fea0003c00000 */
.L_x_845:
[----:B------:R-:W-:Y:S05]  /*8f10*/  BRA.CONV ~URZ, `(.L_x_846) ;  /* 0x000000437f007947 */ /* 0x000fea000b800000 */
[----:B-1----:R-:W-:Y:S01]  /*8f20*/  HFMA2.MMA R86, -RZ, RZ, 0, 1.847743988037109375e-06 ;  /* 0x0000001fff567435 */ /* 0x002fe200000001ff */
[----:B------:R-:W-:Y:S02]  /*8f30*/  MOV R84, R87 ;  /* 0x0000005700547202 */ /* 0x000fe40000000f00 */
[----:B------:R-:W-:-:S03]  /*8f40*/  MOV R85, 0x8f60 ;  /* 0x00008f6000557802 */ /* 0x000fc60000000f00 */
[----:B--2--5:R-:W-:Y:S05]  /*8f50*/  CALL.REL.NOINC `($__internal_34_$__cuda_sm70_shflsync_idx_p) ;  /* 0x00005ec000007944 */ /* 0x024fea0003c00000 */
.L_x_846:
[----:B------:R-:W-:Y:S05]  /*8f60*/  BRA.DIV ~URZ, `(.L_x_847) ;  /* 0x000057027f007947 */ /* 0x000fea000b800000 */
[----:B------:R-:W0:Y:S04]  /*8f70*/  SHFL.IDX PT, R82, R82, RZ, 0x1f ;  /* 0x00001fff52527589 */ /* 0x000e2800000e0000 */
[----:B------:R-:W3:Y:S04]  /*8f80*/  SHFL.IDX PT, R83, R83, RZ, 0x1f ;  /* 0x00001fff53537589 */ /* 0x000ee800000e0000 */
[----:B------:R-:W4:Y:S04]  /*8f90*/  SHFL.UP PT, R141, R141, 0x1, RZ ;  /* 0x042000008d8d7989 */ /* 0x000f2800000e00ff */
[----:B------:R-:W2:Y:S02]  /*8fa0*/  SHFL.UP PT, R87, R87, 0x1, RZ ;  /* 0x0420000057577989 */ /* 0x000ea400000e00ff */
.L_x_900:
        /* <DEDUP_REMOVED lines=15> */
.L_x_842:
[----:B0-----:R-:W-:Y:S05]  /*90a0*/  BSYNC B0 ;  /* 0x0000000000007941 */ /* 0x001fea0003800000 */
.L_x_841:
[----:B------:R-:W-:Y:S01]  /*90b0*/  WARPSYNC 0xffffffff ;  /* 0xffffffff00007948 */ /* 0x000fe20003800000 */
[----:B------:R-:W-:Y:S01]  /*90c0*/  BAR.SYNC.DEFER_BLOCKING 0x0 ;  /* 0x0000000000007b1d */ /* 0x000fe20000010000 */
[C---:B------:R-:W-:Y:S01]  /*90d0*/  LEA.HI R87, R55.reuse, R55, RZ, 0x1e ;  /* 0x0000003737577211 */ /* 0x040fe200078ff0ff */
[C---:B--2---:R-:W-:Y:S01]  /*90e0*/  FMUL.FTZ R84, R70.reuse, R95 ;  /* 0x0000005f46547220 */ /* 0x044fe20000410000 */
        /* <DEDUP_REMOVED lines=78> */
.L_x_901:
        /* <DEDUP_REMOVED lines=26> */
.L_x_902:
        /* <DEDUP_REMOVED lines=20> */
.L_x_849:
[----:B01----:R-:W-:Y:S05]  /*98b0*/  BSYNC B0 ;  /* 0x0000000000007941 */ /* 0x003fea0003800000 */
.L_x_848:
[----:B------:R-:W-:Y:S01]  /*98c0*/  WARPSYNC 0xffffffff ;  /* 0xffffffff00007948 */ /* 0x000fe20003800000 */
[----:B------:R-:W-:Y:S01]  /*98d0*/  BAR.SYNC.DEFER_BLOCKING 0x0 ;  /* 0x0000000000007b1d */ /* 0x000fe20000010000 */
[C---:B------:R-:W-:Y:S01]  /*98e0*/  LEA.HI R84, R55.reuse, R55, RZ, 0x1e ;  /* 0x0000003737547211 */ /* 0x040fe200078ff0ff */
[----:B------:R-:W-:Y:S01]  /*98f0*/  FFMA.FTZ R85, R142, R136, RZ ;  /* 0x000000888e557223 */ /* 0x000fe200000100ff */
[----:B------:R-:W-:Y:S01]  /*9900*/  HADD2.F32 R88, -RZ, R49.H0_H0 ;  /* 0x20000031ff587230 */ /* 0x000fe20000004100 */
[----:B------:R-:W-:Y:S02]  /*9910*/  ISETP.NE.AND P0, PT, R55, RZ, PT ;  /* 0x000000ff3700720c */ /* 0x000fe40003f05270 */
[----:B------:R-:W-:Y:S01]  /*9920*/  FFMA.FTZ R85, R140, R137, R85 ;  /* 0x000000898c557223 */ /* 0x000fe20000010055 */
[----:B------:R-:W-:Y:S01]  /*9930*/  ULDC.64 UR34, c[0x0][0x298] ;  /* 0x0000a60000227ab9 */ /* 0x000fe20000000a00 */
[----:B------:R-:W-:Y:S01]  /*9940*/  BSSY B0, `(.L_x_852) ;  /* 0x00000f1000007945 */ /* 0x000fe20003800000 */
[----:B------:R-:W-:Y:S01]  /*9950*/  UIMAD UR34, UR13, UR34, URZ ;  /* 0x000000220d2272a4 */ /* 0x000fe2000f8e023f */
[----:B------:R-:W-:-:S03]  /*9960*/  FFMA.FTZ R85, R139, R141, R85 ;  /* 0x0000008d8b557223 */ /* 0x000fc60000010055 */
[----:B------:R-:W-:Y:S01]  /*9970*/  UIMAD UR34, UR12, UR35, UR34 ;  /* 0x000000230c2272a4 */ /* 0x000fe2000f8e0222 */
[----:B------:R-:W-:-:S04]  /*9980*/  FFMA.FTZ R85, R138, R121, R85 ;  /* 0x000000798a557223 */ /* 0x000fc80000010055 */
[----:B------:R-:W-:-:S04]  /*9990*/  FFMA.FTZ R85, R135, R122, R85 ;  /* 0x0000007a87557223 */ /* 0x000fc80000010055 */
[----:B------:R-:W-:Y:S01]  /*99a0*/  FFMA.FTZ R85, R134, R123, R85 ;  /* 0x0000007b86557223 */ /* 0x000fe20000010055 */
[----:B------:R-:W0:Y:S03]  /*99b0*/  LDS R84, [R84.X8+0x36e4] ;  /* 0x0036e40054547984 */ /* 0x000e260000008800 */
[----:B------:R-:W-:-:S04]  /*99c0*/  FFMA.FTZ R85, R120, R124, R85 ;  /* 0x0000007c78557223 */ /* 0x000fc80000010055 */
[----:B------:R-:W-:-:S04]  /*99d0*/  FFMA.FTZ R85, R119, R125, R85 ;  /* 0x0000007d77557223 */ /* 0x000fc80000010055 */
[----:B------:R-:W-:-:S04]  /*99e0*/  FFMA.FTZ R85, R118, R126, R85 ;  /* 0x0000007e76557223 */ /* 0x000fc80000010055 */
[----:B------:R-:W-:-:S04]  /*99f0*/  FFMA.FTZ R85, R117, R127, R85 ;  /* 0x0000007f75557223 */ /* 0x000fc80000010055 */
[----:B------:R-:W-:Y:S02]  /*9a00*/  FFMA.FTZ R85, R116, R128, R85 ;  /* 0x0000008074557223 */ /* 0x000fe40000010055 */
[----:B0-----:R-:W-:Y:S01]  /*9a10*/  FFMA.FTZ R95, R84, R95, R111 ;  /* 0x0000005f545f7223 */ /* 0x001fe2000001006f */
[----:B------:R-:W-:-:S03]  /*9a20*/  MOV R84, UR7 ;  /* 0x0000000700547c02 */ /* 0x000fc60008000f00 */
[----:B------:R-:W-:Y:S02]  /*9a30*/  FFMA.FTZ R70, R70, R95, R110 ;  /* 0x0000005f46467223 */ /* 0x000fe4000001006e */
[----:B------:R0:W-:Y:S02]  /*9a40*/  @!P0 STS.64 [R84.X8+0x45e0], R82 ;  /* 0x0045e05254008388 */ /* 0x0001e40000008a00 */
[----:B------:R-:W-:-:S04]  /*9a50*/  FFMA.FTZ R73, R73, R70, R109 ;  /* 0x0000004649497223 */ /* 0x000fc8000001006d */
[----:B------:R-:W-:Y:S01]  /*9a60*/  FFMA.FTZ R108, R74, R73, R108 ;  /* 0x000000494a6c7223 */ /* 0x000fe2000001006c */
[----:B------:R-:W-:-:S03]  /*9a70*/  HADD2.F32 R74, -RZ, R53.H0_H0 ;  /* 0x20000035ff4a7230 */ /* 0x000fc60000004100 */
[----:B------:R-:W-:Y:S01]  /*9a80*/  FFMA.FTZ R107, R75, R108, R107 ;  /* 0x0000006c4b6b7223 */ /* 0x000fe2000001006b */
[----:B------:R-:W-:-:S03]  /*9a90*/  HADD2.F32 R75, -RZ, R52.H0_H0 ;  /* 0x20000034ff4b7230 */ /* 0x000fc60000004100 */
[----:B------:R-:W-:Y:S02]  /*9aa0*/  FFMA.FTZ R106, R76, R107, R106 ;  /* 0x0000006b4c6a7223 */ /* 0x000fe4000001006a */
[----:B------:R-:W-:Y:S02]  /*9ab0*/  FMUL.FTZ R76, R74, R33 ;  /* 0x000000214a4c7220 */ /* 0x000fe40000410000 */
[----:B------:R-:W-:Y:S01]  /*9ac0*/  FFMA.FTZ R105, R77, R106, R105 ;  /* 0x0000006a4d697223 */ /* 0x000fe20000010069 */
[----:B------:R-:W-:Y:S01]  /*9ad0*/  HADD2.F32 R77, -RZ, R51.H0_H0 ;  /* 0x20000033ff4d7230 */ /* 0x000fe20000004100 */
[----:B------:R-:W-:Y:S02]  /*9ae0*/  FFMA.FTZ R76, R72, -R76, R136 ;  /* 0x8000004c484c7223 */ /* 0x000fe40000010088 */
[----:B------:R-:W-:Y:S02]  /*9af0*/  FFMA.FTZ R104, R78, R105, R104 ;  /* 0x000000694e687223 */ /* 0x000fe40000010068 */
[----:B------:R-:W-:-:S02]  /*9b00*/  FMUL.FTZ R78, R75, R32 ;  /* 0x000000204b4e7220 */ /* 0x000fc40000410000 */
[----:B------:R-:W-:Y:S02]  /*9b10*/  FFMA.FTZ R103, R79, R104, R103 ;  /* 0x000000684f677223 */ /* 0x000fe40000010067 */
[----:B------:R-:W-:Y:S01]  /*9b20*/  FFMA.FTZ R137, R71, -R78, R137 ;  /* 0x8000004e47897223 */ /* 0x000fe20000010089 */
[----:B------:R-:W-:Y:S01]  /*9b30*/  HADD2.F32 R78, -RZ, R50.H0_H0 ;  /* 0x20000032ff4e7230 */ /* 0x000fe20000004100 */
[----:B------:R-:W-:Y:S02]  /*9b40*/  FFMA.FTZ R80, R80, R103, R102 ;  /* 0x0000006750507223 */ /* 0x000fe40000010066 */
[----:B------:R-:W-:Y:S02]  /*9b50*/  FMUL.FTZ R79, R77, R31 ;  /* 0x0000001f4d4f7220 */ /* 0x000fe40000410000 */
[----:B------:R-:W-:Y:S02]  /*9b60*/  FFMA.FTZ R81, R81, R80, R101 ;  /* 0x0000005051517223 */ /* 0x000fe40000010065 */
[----:B------:R-:W-:-:S02]  /*9b70*/  FFMA.FTZ R141, R69, -R79, R141 ;  /* 0x8000004f458d7223 */ /* 0x000fc4000001008d */
[----:B------:R-:W-:Y:S02]  /*9b80*/  FFMA.FTZ R90, R90, R81, R100 ;  /* 0x000000515a5a7223 */ /* 0x000fe40000010064 */
[----:B------:R-:W-:Y:S02]  /*9b90*/  FMUL.FTZ R79, R78, R30 ;  /* 0x0000001e4e4f7220 */ /* 0x000fe40000410000 */
[----:B------:R-:W-:Y:S02]  /*9ba0*/  FFMA.FTZ R91, R91, R90, R99 ;  /* 0x0000005a5b5b7223 */ /* 0x000fe40000010063 */
[----:B------:R-:W-:Y:S02]  /*9bb0*/  FFMA.FTZ R121, R68, -R79, R121 ;  /* 0x8000004f44797223 */ /* 0x000fe40000010079 */
[----:B------:R-:W-:Y:S02]  /*9bc0*/  FFMA.FTZ R92, R92, R91, R98 ;  /* 0x0000005b5c5c7223 */ /* 0x000fe40000010062 */
[----:B------:R-:W-:-:S02]  /*9bd0*/  FMUL.FTZ R79, R88, R29 ;  /* 0x0000001d584f7220 */ /* 0x000fc40000410000 */
[----:B------:R-:W-:Y:S02]  /*9be0*/  FFMA.FTZ R93, R93, R92, R97 ;  /* 0x0000005c5d5d7223 */ /* 0x000fe40000010061 */
[----:B------:R-:W-:Y:S02]  /*9bf0*/  FFMA.FTZ R122, R67, -R79, R122 ;  /* 0x8000004f437a7223 */ /* 0x000fe4000001007a */
[----:B------:R-:W-:Y:S01]  /*9c00*/  FFMA.FTZ R94, R94, R93, R96 ;  /* 0x0000005d5e5e7223 */ /* 0x000fe20000010060 */
[----:B------:R-:W-:Y:S01]  /*9c10*/  HADD2.F32 R96, -RZ, R48.H0_H0 ;  /* 0x20000030ff607230 */ /* 0x000fe20000004100 */
[----:B------:R-:W-:Y:S02]  /*9c20*/  FMUL.FTZ R98, R93, R32 ;  /* 0x000000205d627220 */ /* 0x000fe40000410000 */
[----:B------:R-:W-:Y:S02]  /*9c30*/  FMUL.FTZ R97, R94, R33 ;  /* 0x000000215e617220 */ /* 0x000fe40000410000 */
[----:B------:R-:W-:-:S02]  /*9c40*/  FMUL.FTZ R99, R92, R31 ;  /* 0x0000001f5c637220 */ /* 0x000fc40000410000 */
[----:B------:R-:W-:Y:S02]  /*9c50*/  FFMA.FTZ R79, R76, R97, RZ ;  /* 0x000000614c4f7223 */ /* 0x000fe400000100ff */
[----:B------:R-:W-:Y:S02]  /*9c60*/  FMUL.FTZ R100, R91, R30 ;  /* 0x0000001e5b647220 */ /* 0x000fe40000410000 */
[----:B------:R-:W-:Y:S02]  /*9c70*/  FFMA.FTZ R79, R137, R98, R79 ;  /* 0x00000062894f7223 */ /* 0x000fe4000001004f */
[----:B0-----:R-:W-:Y:S02]  /*9c80*/  FMUL.FTZ R83, R96, R28 ;  /* 0x0000001c60537220 */ /* 0x001fe40000410000 */
[----:B------:R-:W-:Y:S02]  /*9c90*/  FFMA.FTZ R79, R141, R99, R79 ;  /* 0x000000638d4f7223 */ /* 0x000fe4000001004f */
[----:B------:R-:W-:-:S02]  /*9ca0*/  FMUL.FTZ R101, R90, R29 ;  /* 0x0000001d5a657220 */ /* 0x000fc40000410000 */
[----:B------:R-:W-:Y:S02]  /*9cb0*/  FFMA.FTZ R79, R121, R100, R79 ;  /* 0x00000064794f7223 */ /* 0x000fe4000001004f */
[C---:B------:R-:W-:Y:S02]  /*9cc0*/  FFMA.FTZ R83, R66.reuse, -R83, R123 ;  /* 0x8000005342537223 */ /* 0x040fe4000001007b */
[----:B------:R-:W-:Y:S02]  /*9cd0*/  FMUL.FTZ R66, R66, R81 ;  /* 0x0000005142427220 */ /* 0x000fe40000410000 */
[C---:B------:R-:W-:Y:S02]  /*9ce0*/  FMUL.FTZ R109, R81.reuse, UR38 ;  /* 0x00000026516d7c20 */ /* 0x040fe40008410000 */
[----:B------:R-:W-:Y:S01]  /*9cf0*/  FMUL.FTZ R102, R81, R28 ;  /* 0x0000001c51667220 */ /* 0x000fe20000410000 */
[----:B------:R-:W-:Y:S01]  /*9d00*/  HADD2.F32 R81, -RZ, R47.H0_H0 ;  /* 0x2000002fff517230 */ /* 0x000fe20000004100 */
[----:B------:R-:W-:-:S02]  /*9d10*/  FFMA.FTZ R79, R122, R101, R79 ;  /* 0x000000657a4f7223 */ /* 0x000fc4000001004f */
[C---:B------:R-:W-:Y:S02]  /*9d20*/  FMUL.FTZ R109, R83.reuse, R109 ;  /* 0x0000006d536d7220 */ /* 0x040fe40000410000 */
[----:B------:R-:W-:Y:S02]  /*9d30*/  FFMA.FTZ R83, R83, R102, R79 ;  /* 0x0000006653537223 */ /* 0x000fe4000001004f */
[----:B------:R-:W-:Y:S02]  /*9d40*/  FMUL.FTZ R79, R81, R27 ;  /* 0x0000001b514f7220 */ /* 0x000fe40000410000 */
[----:B------:R-:W-:Y:S02]  /*9d50*/  FMUL.FTZ R86, R106, UR38 ;  /* 0x000000266a567c20 */ /* 0x000fe40008410000 */
[C---:B------:R-:W-:Y:S02]  /*9d60*/  FFMA.FTZ R124, R65.reuse, -R79, R124 ;  /* 0x8000004f417c7223 */ /* 0x040fe4000001007c */
[----:B------:R-:W-:-:S02]  /*9d70*/  FMUL.FTZ R79, R65, R80 ;  /* 0x00000050414f7220 */ /* 0x000fc40000410000 */
[C---:B------:R-:W-:Y:S02]  /*9d80*/  FMUL.FTZ R65, R80.reuse, UR38 ;  /* 0x0000002650417c20 */ /* 0x040fe40008410000 */
[----:B------:R-:W-:Y:S02]  /*9d90*/  FMUL.FTZ R80, R80, R27 ;  /* 0x0000001b50507220 */ /* 0x000fe40000410000 */
[C---:B------:R-:W-:Y:S02]  /*9da0*/  FMUL.FTZ R65, R124.reuse, R65 ;  /* 0x000000417c417220 */ /* 0x040fe40000410000 */
[-C--:B------:R-:W-:Y:S02]  /*9db0*/  FFMA.FTZ R83, R124, R80.reuse, R83 ;  /* 0x000000507c537223 */ /* 0x080fe40000010053 */
[C---:B------:R-:W-:Y:S01]  /*9dc0*/  FMUL.FTZ R110, R81.reuse, R80 ;  /* 0x00000050516e7220 */ /* 0x040fe20000410000 */
[----:B------:R-:W-:Y:S01]  /*9dd0*/  HADD2.F32 R80, -RZ, R46.H0_H0 ;  /* 0x2000002eff507230 */ /* 0x000fe20000004100 */
[----:B------:R-:W-:-:S02]  /*9de0*/  FFMA.FTZ R65, R81, R79, R65 ;  /* 0x0000004f51417223 */ /* 0x000fc40000010041 */
[----:B------:R-:W-:Y:S02]  /*9df0*/  FMUL.FTZ R124, R105, R24 ;  /* 0x00000018697c7220 */ /* 0x000fe40000410000 */
[----:B------:R-:W-:Y:S02]  /*9e00*/  FMUL.FTZ R81, R80, R26 ;  /* 0x0000001a50517220 */ /* 0x000fe40000410000 */
[----:B------:R-:W-:Y:S02]  /*9e10*/  FFMA.FTZ R109, R96, R66, R109 ;  /* 0x00000042606d7223 */ /* 0x000fe4000001006d */
[C---:B------:R-:W-:Y:S02]  /*9e20*/  FFMA.FTZ R125, R64.reuse, -R81, R125 ;  /* 0x80000051407d7223 */ /* 0x040fe4000001007d */
[----:B------:R-:W-:Y:S02]  /*9e30*/  FMUL.FTZ R81, R103, UR38 ;  /* 0x0000002667517c20 */ /* 0x000fe40008410000 */
[----:B------:R-:W-:-:S02]  /*9e40*/  FMUL.FTZ R64, R64, R103 ;  /* 0x0000006740407220 */ /* 0x000fc40000410000 */
[----:B------:R-:W-:Y:S02]  /*9e50*/  FMUL.FTZ R103, R103, R26 ;  /* 0x0000001a67677220 */ /* 0x000fe40000410000 */
[C---:B------:R-:W-:Y:S02]  /*9e60*/  FMUL.FTZ R81, R125.reuse, R81 ;  /* 0x000000517d517220 */ /* 0x040fe40000410000 */
[CC--:B------:R-:W-:Y:S02]  /*9e70*/  FMUL.FTZ R111, R80.reuse, R103.reuse ;  /* 0x00000067506f7220 */ /* 0x0c0fe40000410000 */
[----:B------:R-:W-:Y:S01]  /*9e80*/  FFMA.FTZ R80, R80, R64, R81 ;  /* 0x0000004050507223 */ /* 0x000fe20000010051 */
[----:B------:R-:W-:Y:S01]  /*9e90*/  HADD2.F32 R81, -RZ, R45.H0_H0 ;  /* 0x2000002dff517230 */ /* 0x000fe20000004100 */
[----:B------:R-:W-:Y:S02]  /*9ea0*/  FFMA.FTZ R83, R125, R103, R83 ;  /* 0x000000677d537223 */ /* 0x000fe40000010053 */
[----:B------:R-:W-:-:S02]  /*9eb0*/  FMUL.FTZ R103, R73, UR38 ;  /* 0x0000002649677c20 */ /* 0x000fc40008410000 */
[-C--:B------:R-:W-:Y:S02]  /*9ec0*/  FMUL.FTZ R82, R81, R25.reuse ;  /* 0x0000001951527220 */ /* 0x080fe40000410000 */
[----:B------:R-:W-:Y:S02]  /*9ed0*/  FMUL.FTZ R98, R75, R98 ;  /* 0x000000624b627220 */ /* 0x000fe40000410000 */
[C---:B------:R-:W-:Y:S02]  /*9ee0*/  FFMA.FTZ R126, R63.reuse, -R82, R126 ;  /* 0x800000523f7e7223 */ /* 0x040fe4000001007e */
[C---:B------:R-:W-:Y:S02]  /*9ef0*/  FMUL.FTZ R82, R104.reuse, UR38 ;  /* 0x0000002668527c20 */ /* 0x040fe40008410000 */
[----:B------:R-:W-:Y:S02]  /*9f00*/  FMUL.FTZ R63, R63, R104 ;  /* 0x000000683f3f7220 */ /* 0x000fe40000410000 */
[----:B------:R-:W-:-:S02]  /*9f10*/  FMUL.FTZ R104, R104, R25 ;  /* 0x0000001968687220 */ /* 0x000fc40000410000 */
[C---:B------:R-:W-:Y:S02]  /*9f20*/  FMUL.FTZ R82, R126.reuse, R82 ;  /* 0x000000527e527220 */ /* 0x040fe40000410000 */
[CC--:B------:R-:W-:Y:S02]  /*9f30*/  FMUL.FTZ R123, R81.reuse, R104.reuse ;  /* 0x00000068517b7220 */ /* 0x0c0fe40000410000 */
[----:B------:R-:W-:Y:S01]  /*9f40*/  FFMA.FTZ R81, R81, R63, R82 ;  /* 0x0000003f51517223 */ /* 0x000fe20000010052 */
[----:B------:R-:W-:Y:S01]  /*9f50*/  HADD2.F32 R82, -RZ, R44.H0_H0 ;  /* 0x2000002cff527230 */ /* 0x000fe20000004100 */
[----:B------:R-:W-:Y:S02]  /*9f60*/  FFMA.FTZ R83, R126, R104, R83 ;  /* 0x000000687e537223 */ /* 0x000fe40000010053 */
[----:B------:R-:W-:Y:S02]  /*9f70*/  FMUL.FTZ R104, R43, R108 ;  /* 0x0000006c2b687220 */ /* 0x000fe40000410000 */
[----:B------:R-:W-:-:S02]  /*9f80*/  FMUL.FTZ R84, R82, R24 ;  /* 0x0000001852547220 */ /* 0x000fc40000410000 */
[----:B------:R-:W-:Y:S02]  /*9f90*/  FMUL.FTZ R99, R77, R99 ;  /* 0x000000634d637220 */ /* 0x000fe40000410000 */
[C---:B------:R-:W-:Y:S02]  /*9fa0*/  FFMA.FTZ R127, R62.reuse, -R84, R127 ;  /* 0x800000543e7f7223 */ /* 0x040fe4000001007f */
[----:B------:R-:W-:Y:S02]  /*9fb0*/  FMUL.FTZ R84, R105, UR38 ;  /* 0x0000002669547c20 */ /* 0x000fe40008410000 */
[----:B------:R-:W-:Y:S02]  /*9fc0*/  FMUL.FTZ R62, R62, R105 ;  /* 0x000000693e3e7220 */ /* 0x000fe40000410000 */
[C---:B------:R-:W-:Y:S02]  /*9fd0*/  FMUL.FTZ R84, R127.reuse, R84 ;  /* 0x000000547f547220 */ /* 0x040fe40000410000 */
[----:B------:R-:W-:-:S02]  /*9fe0*/  FFMA.FTZ R105, R127, R124, R83 ;  /* 0x0000007c7f697223 */ /* 0x000fc40000010053 */
[C---:B------:R-:W-:Y:S02]  /*9ff0*/  FMUL.FTZ R124, R82.reuse, R124 ;  /* 0x0000007c527c7220 */ /* 0x040fe40000410000 */
[----:B------:R-:W-:Y:S01]  /*a000*/  FFMA.FTZ R82, R82, R62, R84 ;  /* 0x0000003e52527223 */ /* 0x000fe20000010054 */
[----:B------:R-:W-:Y:S01]  /*a010*/  HADD2.F32 R84, -RZ, R39.H0_H0 ;  /* 0x20000027ff547230 */ /* 0x000fe20000004100 */
[----:B------:R-:W-:Y:S02]  /*a020*/  FMUL.FTZ R100, R78, R100 ;  /* 0x000000644e647220 */ /* 0x000fe40000410000 */
[----:B------:R-:W-:Y:S02]  /*a030*/  FMUL.FTZ R101, R88, R101 ;  /* 0x0000006558657220 */ /* 0x000fe40000410000 */
[----:B------:R-:W-:Y:S02]  /*a040*/  FMUL.FTZ R83, R84, R23 ;  /* 0x0000001754537220 */ /* 0x000fe40000410000 */
[----:B------:R-:W-:-:S02]  /*a050*/  FMUL.FTZ R68, R68, R91 ;  /* 0x0000005b44447220 */ /* 0x000fc40000410000 */
[C---:B------:R-:W-:Y:S02]  /*a060*/  FFMA.FTZ R128, R61.reuse, -R83, R128 ;  /* 0x800000533d807223 */ /* 0x040fe40000010080 */
[----:B------:R-:W-:Y:S02]  /*a070*/  FMUL.FTZ R83, R61, R106 ;  /* 0x0000006a3d537220 */ /* 0x000fe40000410000 */
[----:B------:R-:W-:Y:S02]  /*a080*/  FMUL.FTZ R61, R106, R23 ;  /* 0x000000176a3d7220 */ /* 0x000fe40000410000 */
[C---:B------:R-:W-:Y:S02]  /*a090*/  FMUL.FTZ R86, R128.reuse, R86 ;  /* 0x0000005680567220 */ /* 0x040fe40000410000 */
[-C--:B------:R-:W-:Y:S02]  /*a0a0*/  FFMA.FTZ R105, R128, R61.reuse, R105 ;  /* 0x0000003d80697223 */ /* 0x080fe40000010069 */
[----:B------:R-:W-:-:S02]  /*a0b0*/  FMUL.FTZ R61, R84, R61 ;  /* 0x0000003d543d7220 */ /* 0x000fc40000410000 */
[----:B------:R-:W-:Y:S01]  /*a0c0*/  FFMA.FTZ R84, R84, R83, R86 ;  /* 0x0000005354547223 */ /* 0x000fe20000010056 */
[----:B------:R-:W-:Y:S01]  /*a0d0*/  HADD2.F32 R86, -RZ, R38.H0_H0 ;  /* 0x20000026ff567230 */ /* 0x000fe20000004100 */
[----:B------:R-:W-:Y:S02]  /*a0e0*/  FFMA.FTZ R106, R115, R129, R85 ;  /* 0x00000081736a7223 */ /* 0x000fe40000010055 */
[----:B------:R-:W-:Y:S02]  /*a0f0*/  FMUL.FTZ R85, R60, R107 ;  /* 0x0000006b3c557220 */ /* 0x000fe40000410000 */
[----:B------:R-:W-:Y:S02]  /*a100*/  FMUL.FTZ R87, R86, R22 ;  /* 0x0000001656577220 */ /* 0x000fe40000410000 */
[----:B------:R-:W-:Y:S02]  /*a110*/  FFMA.FTZ R106, R114, R130, R106 ;  /* 0x00000082726a7223 */ /* 0x000fe4000001006a */
[----:B------:R-:W-:-:S02]  /*a120*/  FFMA.FTZ R129, R60, -R87, R129 ;  /* 0x800000573c817223 */ /* 0x000fc40000010081 */
[C---:B------:R-:W-:Y:S02]  /*a130*/  FMUL.FTZ R87, R107.reuse, UR38 ;  /* 0x000000266b577c20 */ /* 0x040fe40008410000 */
[----:B------:R-:W-:Y:S02]  /*a140*/  FMUL.FTZ R60, R107, R22 ;  /* 0x000000166b3c7220 */ /* 0x000fe40000410000 */
[C---:B------:R-:W-:Y:S02]  /*a150*/  FMUL.FTZ R87, R129.reuse, R87 ;  /* 0x0000005781577220 */ /* 0x040fe40000410000 */
[-C--:B------:R-:W-:Y:S02]  /*a160*/  FFMA.FTZ R105, R129, R60.reuse, R105 ;  /* 0x0000003c81697223 */ /* 0x080fe40000010069 */
[C---:B------:R-:W-:Y:S02]  /*a170*/  FMUL.FTZ R60, R86.reuse, R60 ;  /* 0x0000003c563c7220 */ /* 0x040fe40000410000 */
[----:B------:R-:W-:Y:S01]  /*a180*/  FFMA.FTZ R86, R86, R85, R87 ;  /* 0x0000005556567223 */ /* 0x000fe20000010057 */
[----:B------:R-:W-:Y:S01]  /*a190*/  HADD2.F32 R87, -RZ, R37.H0_H0 ;  /* 0x20000025ff577230 */ /* 0x000fe20000004100 */
[----:B------:R-:W-:-:S02]  /*a1a0*/  FMUL.FTZ R107, R108, R21 ;  /* 0x000000156c6b7220 */ /* 0x000fc40000410000 */
[----:B------:R-:W-:Y:S02]  /*a1b0*/  FFMA.FTZ R106, R113, R131, R106 ;  /* 0x00000083716a7223 */ /* 0x000fe4000001006a */
[----:B------:R-:W-:Y:S02]  /*a1c0*/  FMUL.FTZ R89, R87, R21 ;  /* 0x0000001557597220 */ /* 0x000fe40000410000 */
[----:B------:R-:W-:Y:S02]  /*a1d0*/  FFMA.FTZ R106, R112, R132, R106 ;  /* 0x00000084706a7223 */ /* 0x000fe4000001006a */
[----:B------:R-:W-:Y:S02]  /*a1e0*/  FFMA.FTZ R130, R43, -R89, R130 ;  /* 0x800000592b827223 */ /* 0x000fe40000010082 */
[----:B------:R-:W-:Y:S02]  /*a1f0*/  FMUL.FTZ R43, R108, UR38 ;  /* 0x000000266c2b7c20 */ /* 0x000fe40008410000 */
[----:B------:R-:W-:-:S02]  /*a200*/  FFMA.FTZ R105, R130, R107, R105 ;  /* 0x0000006b82697223 */ /* 0x000fc40000010069 */
[----:B------:R-:W-:Y:S02]  /*a210*/  FMUL.FTZ R43, R130, R43 ;  /* 0x0000002b822b7220 */ /* 0x000fe40000410000 */
[C---:B------:R-:W-:Y:S02]  /*a220*/  FMUL.FTZ R107, R87.reuse, R107 ;  /* 0x0000006b576b7220 */ /* 0x040fe40000410000 */
[----:B------:R-:W-:Y:S01]  /*a230*/  FFMA.FTZ R87, R87, R104, R43 ;  /* 0x0000006857577223 */ /* 0x000fe2000001002b */
[----:B------:R-:W-:Y:S01]  /*a240*/  HADD2.F32 R43, -RZ, R36.H0_H0 ;  /* 0x20000024ff2b7230 */ /* 0x000fe20000004100 */
[----:B------:R-:W-:Y:S02]  /*a250*/  FMUL.FTZ R108, R95, UR38 ;  /* 0x000000265f6c7c20 */ /* 0x000fe40008410000 */
[----:B------:R-:W-:Y:S02]  /*a260*/  FMUL.FTZ R91, R91, UR38 ;  /* 0x000000265b5b7c20 */ /* 0x000fe40008410000 */
[----:B------:R-:W-:-:S04]  /*a270*/  FMUL.FTZ R89, R43, R20 ;  /* 0x000000142b597220 */ /* 0x000fc80000410000 */
[C---:B------:R-:W-:Y:S02]  /*a280*/  FFMA.FTZ R131, R42.reuse, -R89, R131 ;  /* 0x800000592a837223 */ /* 0x040fe40000010083 */
[----:B------:R-:W-:Y:S02]  /*a290*/  FMUL.FTZ R42, R42, R73 ;  /* 0x000000492a2a7220 */ /* 0x000fe40000410000 */
[----:B------:R-:W-:Y:S02]  /*a2a0*/  FMUL.FTZ R103, R131, R103 ;  /* 0x0000006783677220 */ /* 0x000fe40000410000 */
[----:B------:R-:W-:Y:S02]  /*a2b0*/  FMUL.FTZ R89, R67, R90 ;  /* 0x0000005a43597220 */ /* 0x000fe40000410000 */
[----:B------:R-:W-:Y:S02]  /*a2c0*/  FMUL.FTZ R67, R90, UR38 ;  /* 0x000000265a437c20 */ /* 0x000fe40008410000 */
[----:B------:R-:W-:-:S02]  /*a2d0*/  FFMA.FTZ R145, R42, R20, R145 ;  /* 0x000000142a917223 */ /* 0x000fc40000010091 */
[----:B------:R-:W-:Y:S01]  /*a2e0*/  FFMA.FTZ R90, R43, R42, R103 ;  /* 0x0000002a2b5a7223 */ /* 0x000fe20000010067 */
[----:B------:R-:W-:Y:S01]  /*a2f0*/  HADD2.F32 R42, -RZ, R35.H0_H0 ;  /* 0x20000023ff2a7230 */ /* 0x000fe20000004100 */
[----:B------:R-:W-:-:S04]  /*a300*/  FMUL.FTZ R122, R122, R67 ;  /* 0x000000437a7a7220 */ /* 0x000fc80000410000 */
[----:B------:R-:W-:Y:S02]  /*a310*/  FMUL.FTZ R67, R42, R19 ;  /* 0x000000132a437220 */ /* 0x000fe40000410000 */
[----:B------:R-:W-:Y:S02]  /*a320*/  FFMA.FTZ R88, R88, R89, R122 ;  /* 0x0000005958587223 */ /* 0x000fe4000001007a */
[C---:B------:R-:W-:Y:S02]  /*a330*/  FFMA.FTZ R132, R41.reuse, -R67, R132 ;  /* 0x8000004329847223 */ /* 0x040fe40000010084 */
[----:B------:R-:W-:Y:S02]  /*a340*/  FMUL.FTZ R67, R70, UR38 ;  /* 0x0000002646437c20 */ /* 0x000fe40008410000 */
[----:B------:R-:W-:Y:S02]  /*a350*/  FMUL.FTZ R41, R41, R70 ;  /* 0x0000004629297220 */ /* 0x000fe40000410000 */
[----:B------:R-:W-:-:S02]  /*a360*/  FMUL.FTZ R67, R132, R67 ;  /* 0x0000004384437220 */ /* 0x000fc40000410000 */
[----:B------:R-:W-:Y:S02]  /*a370*/  FFMA.FTZ R144, R41, R19, R144 ;  /* 0x0000001329907223 */ /* 0x000fe40000010090 */
[----:B------:R-:W-:Y:S02]  /*a380*/  FFMA.FTZ R103, R42, R41, R67 ;  /* 0x000000292a677223 */ /* 0x000fe40000010043 */
[----:B------:R-:W-:Y:S01]  /*a390*/  FMUL.FTZ R41, R96, R102 ;  /* 0x0000006660297220 */ /* 0x000fe20000410000 */
[----:B------:R-:W-:Y:S01]  /*a3a0*/  HADD2.F32 R102, -RZ, R34.H0_H0 ;  /* 0x20000022ff667230 */ /* 0x000fe20000004100 */
[----:B------:R-:W-:-:S04]  /*a3b0*/  FMUL.FTZ R96, R40, R95 ;  /* 0x0000005f28607220 */ /* 0x000fc80000410000 */
[-C--:B------:R-:W-:Y:S02]  /*a3c0*/  FMUL.FTZ R67, R102, R18.reuse ;  /* 0x0000001266437220 */ /* 0x080fe40000410000 */
[-C--:B------:R-:W-:Y:S02]  /*a3d0*/  FFMA.FTZ R143, R96, R18.reuse, R143 ;  /* 0x00000012608f7223 */ /* 0x080fe4000001008f */
[----:B------:R-:W-:Y:S02]  /*a3e0*/  FFMA.FTZ R67, R40, -R67, R133 ;  /* 0x8000004328437223 */ /* 0x000fe40000010085 */
[----:B------:R-:W-:Y:S02]  /*a3f0*/  FMUL.FTZ R40, R95, R18 ;  /* 0x000000125f287220 */ /* 0x000fe40000410000 */
[C---:B------:R-:W-:Y:S02]  /*a400*/  FMUL.FTZ R108, R67.reuse, R108 ;  /* 0x0000006c436c7220 */ /* 0x040fe40000410000 */
[----:B------:R-:W-:Y:S01]  /*a410*/  FMUL.FTZ R95, R67, R40 ;  /* 0x00000028435f7220 */ /* 0x000fe20000410000 */
[----:B------:R-:W-:Y:S01]  /*a420*/  SHF.L.U32 R67, R55, 0x4, RZ ;  /* 0x0000000437437819 */ /* 0x000fe200000006ff */
[----:B------:R-:W-:-:S02]  /*a430*/  FFMA.FTZ R96, R102, R96, R108 ;  /* 0x0000006066607223 */ /* 0x000fc4000001006c */
[----:B------:R-:W-:Y:S02]  /*a440*/  FMUL.FTZ R102, R102, R40 ;  /* 0x0000002866667220 */ /* 0x000fe40000410000 */
[----:B------:R-:W-:Y:S01]  /*a450*/  FMUL.FTZ R40, R74, R97 ;  /* 0x000000614a287220 */ /* 0x000fe20000410000 */
[----:B------:R-:W-:Y:S01]  /*a460*/  LEA.HI.SX32 R97, R67, R67, 0x1b ;  /* 0x0000004343617211 */ /* 0x000fe200078fdaff */
[----:B------:R-:W-:-:S04]  /*a470*/  FMUL.FTZ R133, R17, R133 ;  /* 0x0000008511857220 */ /* 0x000fc80000410000 */
[----:B------:R0:W-:Y:S02]  /*a480*/  STS [R97.X4+0x1090], R40 ;  /* 0x0010902861007388 */ /* 0x0001e40000004800 */
[----:B0-----:R-:W-:-:S04]  /*a490*/  IADD3 R40, R67, 0x1, RZ ;  /* 0x0000000143287810 */ /* 0x001fc80007ffe0ff */
[----:B------:R-:W-:-:S05]  /*a4a0*/  LEA.HI.SX32 R40, R40, R67, 0x1b ;  /* 0x0000004328287211 */ /* 0x000fca00078fdaff */
[----:B------:R0:W-:Y:S02]  /*a4b0*/  STS [R40.X4+0x1094], R98 ;  /* 0x0010946228007388 */ /* 0x0001e40000004800 */
[----:B0-----:R-:W-:Y:S02]  /*a4c0*/  IADD3 R40, R67, 0x2, RZ ;  /* 0x0000000243287810 */ /* 0x001fe40007ffe0ff */
[----:B------:R-:W-:Y:S02]  /*a4d0*/  MOV R98, R55 ;  /* 0x0000003700627202 */ /* 0x000fe40000000f00 */
[----:B------:R-:W-:-:S05]  /*a4e0*/  LEA.HI.SX32 R40, R40, R67, 0x1b ;  /* 0x0000004328287211 */ /* 0x000fca00078fdaff */
[----:B------:R0:W-:Y:S02]  /*a4f0*/  STS [R40.X4+0x1098], R99 ;  /* 0x0010986328007388 */ /* 0x0001e40000004800 */
[----:B0-----:R-:W-:Y:S01]  /*a500*/  IADD3 R40, R67, 0x3, RZ ;  /* 0x0000000343287810 */ /* 0x001fe20007ffe0ff */
[----:B------:R-:W-:-:S03]  /*a510*/  IMAD.MOV.U32 R99, RZ, RZ, RZ ;  /* 0x000000ffff637224 */ /* 0x000fc600078e00ff */
[----:B------:R-:W-:-:S05]  /*a520*/  LEA.HI.SX32 R40, R40, R67, 0x1b ;  /* 0x0000004328287211 */ /* 0x000fca00078fdaff */
[----:B------:R0:W-:Y:S04]  /*a530*/  STS [R40.X4+0x109c], R100 ;  /* 0x00109c6428007388 */ /* 0x0001e80000004800 */
[----:B------:R1:W-:Y:S04]  /*a540*/  STS [R97.X4+0x10a4], R41 ;  /* 0x0010a42961007388 */ /* 0x0003e80000004800 */
[----:B------:R2:W-:Y:S01]  /*a550*/  STS [R97.X4+0x10bc], R60 ;  /* 0x0010bc3c61007388 */ /* 0x0005e20000004800 */
[----:B0-----:R-:W-:-:S03]  /*a560*/  MOV R40, UR12 ;  /* 0x0000000c00287c02 */ /* 0x001fc60008000f00 */
[----:B------:R0:W-:Y:S02]  /*a570*/  STS [R97.X4+0x10b8], R61 ;  /* 0x0010b83d61007388 */ /* 0x0001e40000004800 */
[----:B-1----:R-:W-:Y:S02]  /*a580*/  IMAD.WIDE.U32 R40, R40, c[0x0][0x298], R98 ;  /* 0x0000a60028287a25 */ /* 0x002fe400078e0062 */
[----:B------:R-:W-:Y:S01]  /*a590*/  STS [R97.X4+0x10a0], R101 ;  /* 0x0010a06561007388 */ /* 0x000fe20000004800 */
[----:B--2---:R-:W-:Y:S01]  /*a5a0*/  MOV R60, UR14 ;  /* 0x0000000e003c7c02 */ /* 0x004fe20008000f00 */
[----:B------:R-:W-:Y:S01]  /*a5b0*/  FMUL.FTZ R98, R73, R20 ;  /* 0x0000001449627220 */ /* 0x000fe20000410000 */
[----:B------:R-:W-:Y:S01]  /*a5c0*/  IADD3 R41, R41, UR34, RZ ;  /* 0x0000002229297c10 */ /* 0x000fe2000fffe0ff */
[----:B------:R-:W-:Y:S01]  /*a5d0*/  ULDC.64 UR34, c[0x0][0x2a0] ;  /* 0x0000a80000227ab9 */ /* 0x000fe20000000a00 */
[----:B------:R-:W-:Y:S01]  /*a5e0*/  FMUL.FTZ R73, R70, R19 ;  /* 0x0000001346497220 */ /* 0x000fe20000410000 */
[----:B------:R-:W-:Y:S01]  /*a5f0*/  UIMAD UR34, UR15, UR34, URZ ;  /* 0x000000220f2272a4 */ /* 0x000fe2000f8e023f */
[-C--:B------:R-:W-:Y:S01]  /*a600*/  FMUL.FTZ R43, R43, R98.reuse ;  /* 0x000000622b2b7220 */ /* 0x080fe20000410000 */
[----:B------:R-:W-:Y:S01]  /*a610*/  MOV R70, UR25 ;  /* 0x0000001900467c02 */ /* 0x000fe20008000f00 */
[----:B0-----:R-:W-:Y:S01]  /*a620*/  IMAD.WIDE.U32 R60, R60, c[0x0][0x2a0], R40 ;  /* 0x0000a8003c3c7a25 */ /* 0x001fe200078e0028 */
[----:B------:R-:W-:Y:S01]  /*a630*/  UIMAD UR34, UR14, UR35, UR34 ;  /* 0x000000230e2272a4 */ /* 0x000fe2000f8e0222 */
[----:B------:R-:W-:Y:S01]  /*a640*/  STS [R97.X4+0x10a8], R110 ;  /* 0x0010a86e61007388 */ /* 0x000fe20000004800 */
[----:B------:R-:W-:Y:S01]  /*a650*/  IADD3 R70, -R70, c[0x0][0x168], -R55 ;  /* 0x00005a0046467a10 */ /* 0x000fe20007ffe937 */
[----:B------:R-:W-:Y:S01]  /*a660*/  FMUL.FTZ R42, R42, R73 ;  /* 0x000000492a2a7220 */ /* 0x000fe20000410000 */
[----:B------:R-:W-:Y:S01]  /*a670*/  LEA R40, P1, R60, c[0x0][0x318], 0x2 ;  /* 0x0000c6003c287a11 */ /* 0x000fe200078210ff */
[----:B------:R0:W-:Y:S01]  /*a680*/  STS [R97.X4+0x10c4], R43 ;  /* 0x0010c42b61007388 */ /* 0x0001e20000004800 */
[----:B------:R-:W-:-:S02]  /*a690*/  FFMA.FTZ R105, R131, R98, R105 ;  /* 0x0000006283697223 */ /* 0x000fc40000010069 */
[----:B------:R-:W-:Y:S01]  /*a6a0*/  FMUL.FTZ R98, R93, UR38 ;  /* 0x000000265d627c20 */ /* 0x000fe20008410000 */
[----:B------:R1:W-:Y:S01]  /*a6b0*/  STS [R97.X4+0x10c8], R42 ;  /* 0x0010c82a61007388 */ /* 0x0003e20000004800 */
[----:B------:R-:W-:-:S03]  /*a6c0*/  FMUL.FTZ R99, R94, UR38 ;  /* 0x000000265e637c20 */ /* 0x000fc60008410000 */
[----:B------:R-:W-:Y:S01]  /*a6d0*/  STS [R97.X4+0x10ac], R111 ;  /* 0x0010ac6f61007388 */ /* 0x000fe20000004800 */
[----:B0-----:R-:W-:-:S03]  /*a6e0*/  IADD3 R43, R61, UR34, RZ ;  /* 0x000000223d2b7c10 */ /* 0x001fc6000fffe0ff */
[----:B------:R-:W-:Y:S01]  /*a6f0*/  STS [R97.X4+0x10b0], R123 ;  /* 0x0010b07b61007388 */ /* 0x000fe20000004800 */
[C---:B-1----:R-:W-:Y:S02]  /*a700*/  IADD3 R42, P0, R60.reuse, UR25, RZ ;  /* 0x000000193c2a7c10 */ /* 0x042fe4000ff1e0ff */
[----:B------:R-:W-:Y:S01]  /*a710*/  LEA.HI.X R41, R60, c[0x0][0x31c], R43, 0x2, P1 ;  /* 0x0000c7003c297a11 */ /* 0x000fe200008f142b */
[----:B------:R-:W-:Y:S01]  /*a720*/  STS [R97.X4+0x10b4], R124 ;  /* 0x0010b47c61007388 */ /* 0x000fe20000004800 */
[----:B------:R-:W-:Y:S02]  /*a730*/  IADD3.X R43, R43, UR40, RZ, P0, !PT ;  /* 0x000000282b2b7c10 */ /* 0x000fe400087fe4ff */
[----:B------:R-:W-:Y:S01]  /*a740*/  ISETP.GE.AND P0, PT, R70, 0x1, PT ;  /* 0x000000014600780c */ /* 0x000fe20003f06270 */
[----:B------:R-:W-:Y:S04]  /*a750*/  STS [R97.X4+0x10c0], R107 ;  /* 0x0010c06b61007388 */ /* 0x000fe80000004800 */
[----:B------:R0:W-:Y:S02]  /*a760*/  STS [R97.X4+0x10cc], R102 ;  /* 0x0010cc6661007388 */ /* 0x0001e40000004800 */
[----:B0-----:R-:W-:-:S02]  /*a770*/  FMUL.FTZ R97, R92, UR38 ;  /* 0x000000265c617c20 */ /* 0x001fc40008410000 */
[----:B------:R-:W-:Y:S06]  /*a780*/  BAR.SYNC.DEFER_BLOCKING 0x0 ;  /* 0x0000000000007b1d */ /* 0x000fec0000010000 */
[----:B------:R-:W-:Y:S05]  /*a790*/  @!P0 BRA `(.L_x_853) ;  /* 0x000000b000008947 */ /* 0x000fea0003800000 */
[----:B------:R-:W-:Y:S01]  /*a7a0*/  ULDC.64 UR34, c[0x0][0x2b0] ;  /* 0x0000ac0000227ab9 */ /* 0x000fe20000000a00 */
[----:B------:R-:W-:Y:S01]  /*a7b0*/  MOV R60, UR7 ;  /* 0x00000007003c7c02 */ /* 0x000fe20008000f00 */
[----:B------:R-:W-:-:S04]  /*a7c0*/  UIMAD UR34, UR44, UR34, URZ ;  /* 0x000000222c2272a4 */ /* 0x000fc8000f8e023f */
[----:B------:R-:W-:Y:S01]  /*a7d0*/  UIMAD UR34, UR7, UR35, UR34 ;  /* 0x00000023072272a4 */ /* 0x000fe2000f8e0222 */
[----:B------:R-:W-:-:S05]  /*a7e0*/  IMAD.WIDE.U32 R42, R60, c[0x0][0x2b0], R42 ;  /* 0x0000ac003c2a7a25 */ /* 0x000fca00078e002a */
[----:B------:R-:W-:Y:S02]  /*a7f0*/  LEA R60, P0, R42, c[0x0][0x318], 0x2 ;  /* 0x0000c6002a3c7a11 */ /* 0x000fe400078010ff */
[----:B------:R-:W-:-:S04]  /*a800*/  IADD3 R43, R43, UR34, RZ ;  /* 0x000000222b2b7c10 */ /* 0x000fc8000fffe0ff */
[----:B------:R-:W-:Y:S02]  /*a810*/  LEA.HI.X R61, R42, c[0x0][0x31c], R43, 0x2, P0 ;  /* 0x0000c7002a3d7a11 */ /* 0x000fe400000f142b */
[----:B------:R-:W-:-:S06]  /*a820*/  LEA.HI.SX32 R42, R55, R55, 0x1b ;  /* 0x00000037372a7211 */ /* 0x000fcc00078fdaff */
[----:B------:R-:W0:Y:S04]  /*a830*/  LDS R42, [R42.X4+0x1090] ;  /* 0x001090002a2a7984 */ /* 0x000e280000004800 */
[----:B0-----:R0:W-:Y:S02]  /*a840*/  RED.E.ADD.F32.FTZ.RN.STRONG.GPU [R60.64], R42 ;  /* 0x0000002a3c00798e */ /* 0x0011e4000c10e7a0 */
.L_x_853:
[----:B------:R-:W-:Y:S05]  /*a850*/  BSYNC B0 ;  /* 0x0000000000007941 */ /* 0x000fea0003800000 */
.L_x_852:
[----:B------:R-:W-:Y:S01]  /*a860*/  FFMA.FTZ R105, R132, R73, R105 ;  /* 0x0000004984697223 */ /* 0x000fe20000010069 */
[----:B------:R-:W-:Y:S01]  /*a870*/  IADD3 R73, R55, 0x80, RZ ;  /* 0x0000008037497810 */ /* 0x000fe20007ffe0ff */
[----:B------:R-:W-:Y:S01]  /*a880*/  ULDC UR37, c[0x0][0x174] ;  /* 0x00005d0000257ab9 */ /* 0x000fe20000000800 */
[----:B0-----:R-:W-:Y:S01]  /*a890*/  MOV R42, UR41 ;  /* 0x00000029002a7c02 */ /* 0x001fe20008000f00 */
[----:B------:R-:W-:Y:S01]  /*a8a0*/  USHF.L.U32 UR38, UR8, 0x2, URZ ;  /* 0x0000000208267899 */ /* 0x000fe2000800063f */
[----:B------:R-:W-:Y:S01]  /*a8b0*/  LEA.HI.SX32 R73, R73, R55, 0x1b ;  /* 0x0000003749497211 */ /* 0x000fe200078fdaff */
[----:B------:R-:W-:Y:S01]  /*a8c0*/  UIADD3 UR37, UR6, -UR37, URZ ;  /* 0x8000002506257290 */ /* 0x000fe2000fffe03f */
[----:B------:R-:W-:Y:S01]  /*a8d0*/  MOV R43, UR41 ;  /* 0x00000029002b7c02 */ /* 0x000fe20008000f00 */
[----:B------:R-:W-:Y:S01]  /*a8e0*/  USHF.L.U64.HI UR36, UR8, 0x2, UR9 ;  /* 0x0000000208247899 */ /* 0x000fe20008010209 */
[----:B------:R-:W-:Y:S01]  /*a8f0*/  LEA R42, P0, R42, R40, 0x2 ;  /* 0x000000282a2a7211 */ /* 0x000fe200078010ff */
[----:B------:R-:W-:Y:S01]  /*a900*/  ULDC.64 UR34, c[0x0][0x2b0] ;  /* 0x0000ac0000227ab9 */ /* 0x000fe20000000a00 */
[----:B------:R-:W0:Y:S01]  /*a910*/  LDS R73, [R73.X4+0x1290] ;  /* 0x0012900049497984 */ /* 0x000e220000004800 */
[----:B------:R-:W-:Y:S01]  /*a920*/  MOV R60, UR42 ;  /* 0x0000002a003c7c02 */ /* 0x000fe20008000f00 */
[----:B------:R-:W-:Y:S01]  /*a930*/  UIMAD UR37, UR37, -0x800, URZ ;  /* 0xfffff800252578a4 */ /* 0x000fe2000f8e023f */
[----:B------:R-:W-:Y:S01]  /*a940*/  BSSY B0, `(.L_x_854) ;  /* 0x0000015000007945 */ /* 0x000fe20003800000 */
[----:B------:R-:W-:Y:S01]  /*a950*/  UIMAD UR34, UR36, UR34, URZ ;  /* 0x00000022242272a4 */ /* 0x000fe2000f8e023f */
[----:B------:R-:W-:Y:S01]  /*a960*/  LEA.HI.X R43, R43, R41, R60, 0x2, P0 ;  /* 0x000000292b2b7211 */ /* 0x000fe200000f143c */
[----:B------:R-:W-:Y:S01]  /*a970*/  IMAD.U32 R60, RZ, RZ, UR38 ;  /* 0x00000026ff3c7e24 */ /* 0x000fe2000f8e00ff */
[----:B------:R-:W-:Y:S01]  /*a980*/  ISETP.GE.AND P0, PT, R70, 0x81, PT ;  /* 0x000000814600780c */ /* 0x000fe20003f06270 */
[----:B------:R-:W-:Y:S01]  /*a990*/  UIMAD UR34, UR38, UR35, UR34 ;  /* 0x00000023262272a4 */ /* 0x000fe2000f8e0222 */
[----:B------:R-:W-:Y:S01]  /*a9a0*/  FADD.FTZ R16, R96, R16 ;  /* 0x0000001060107221 */ /* 0x000fe20000010000 */
[----:B------:R-:W-:Y:S01]  /*a9b0*/  IADD3 R96, R55, 0x100, RZ ;  /* 0x0000010037607810 */ /* 0x000fe20007ffe0ff */
[----:B------:R-:W-:Y:S01]  /*a9c0*/  IMAD.WIDE.U32 R42, R60, c[0x0][0x2b0], R42 ;  /* 0x0000ac003c2a7a25 */ /* 0x000fe200078e002a */
[----:B------:R-:W-:-:S02]  /*a9d0*/  MOV R60, UR37 ;  /* 0x00000025003c7c02 */ /* 0x000fc40008000f00 */
[----:B------:R-:W-:Y:S01]  /*a9e0*/  IADD3 R100, R55, 0x180, RZ ;  /* 0x0000018037647810 */ /* 0x000fe20007ffe0ff */
[----:B------:R-:W-:Y:S01]  /*a9f0*/  FADD.FTZ R61, R106, R133 ;  /* 0x000000856a3d7221 */ /* 0x000fe20000010000 */
[----:B------:R-:W-:Y:S01]  /*aa00*/  IADD3 R43, R43, UR34, RZ ;  /* 0x000000222b2b7c10 */ /* 0x000fe2000fffe0ff */
[----:B------:R-:W-:-:S04]  /*aa10*/  IMAD.WIDE R40, R60, 0x4, R40 ;  /* 0x000000043c287825 */ /* 0x000fc800078e0228 */
[----:B------:R-:W-:Y:S02]  /*aa20*/  FFMA.FTZ R146, R104, R21, R146 ;  /* 0x0000001568927223 */ /* 0x000fe40000010092 */
[----:B------:R-:W-:Y:S01]  /*aa30*/  FADD.FTZ R60, R105, R95 ;  /* 0x0000005f693c7221 */ /* 0x000fe20000010000 */
[----:B------:R-:W-:Y:S05]  /*aa40*/  @!P0 BRA `(.L_x_855) ;  /* 0x0000004000008947 */ /* 0x000fea0003800000 */
[----:B------:R-:W-:-:S05]  /*aa50*/  MOV R95, UR38 ;  /* 0x00000026005f7c02 */ /* 0x000fca0008000f00 */
[----:B------:R-:W-:-:S05]  /*aa60*/  IMAD.WIDE.U32 R40, R95, c[0x0][0x2b0], R40 ;  /* 0x0000ac005f287a25 */ /* 0x000fca00078e0028 */
[----:B------:R-:W-:-:S05]  /*aa70*/  IADD3 R41, R41, UR34, RZ ;  /* 0x0000002229297c10 */ /* 0x000fca000fffe0ff */
[----:B0-----:R0:W-:Y:S02]  /*aa80*/  RED.E.ADD.F32.FTZ.RN.STRONG.GPU [R40.64+-0x1e00], R73 ;  /* 0xffe200492800798e */ /* 0x0011e4000c10e7a0 */
.L_x_855:
[----:B------:R-:W-:Y:S05]  /*aa90*/  BSYNC B0 ;  /* 0x0000000000007941 */ /* 0x000fea0003800000 */
.L_x_854:
        /* <DEDUP_REMOVED lines=14> */
.L_x_857:
[----:B------:R-:W-:Y:S05]  /*ab80*/  BSYNC B0 ;  /* 0x0000000000007941 */ /* 0x000fea0003800000 */
.L_x_856:
[----:B------:R-:W1:Y:S01]  /*ab90*/  LDS R41, [R41.X4+0x1690] ;  /* 0x0016900029297984 */ /* 0x000e620000004800 */
[----:B------:R-:W-:Y:S01]  /*aba0*/  BSSY B0, `(.L_x_858) ;  /* 0x0000005000007945 */ /* 0x000fe20003800000 */
[----:B------:R-:W-:Y:S02]  /*abb0*/  IADD3 R95, R55, 0x280, RZ ;  /* 0x00000280375f7810 */ /* 0x000fe40007ffe0ff */
[----:B0-----:R-:W-:Y:S01]  /*abc0*/  LEA.HI.SX32 R40, R73, R55, 0x1b ;  /* 0x0000003749287211 */ /* 0x001fe200078fdaff */
[----:B------:R-:W-:Y:S05]  /*abd0*/  @!P0 BRA `(.L_x_859) ;  /* 0x0000001000008947 */ /* 0x000fea0003800000 */
[----:B-1----:R0:W-:Y:S02]  /*abe0*/  RED.E.ADD.F32.FTZ.RN.STRONG.GPU [R42.64+-0x1a00], R41 ;  /* 0xffe600292a00798e */ /* 0x0021e4000c10e7a0 */
.L_x_859:
[----:B------:R-:W-:Y:S05]  /*abf0*/  BSYNC B0 ;  /* 0x0000000000007941 */ /* 0x000fea0003800000 */
.L_x_858:
[----:B------:R-:W2:Y:S01]  /*ac00*/  LDS R40, [R40.X4+0x1890] ;  /* 0x0018900028287984 */ /* 0x000ea20000004800 */
[----:B------:R-:W-:Y:S01]  /*ac10*/  BSSY B0, `(.L_x_860) ;  /* 0x0000005000007945 */ /* 0x000fe20003800000 */
[----:B------:R-:W-:-:S02]  /*ac20*/  IADD3 R73, R55, 0x300, RZ ;  /* 0x0000030037497810 */ /* 0x000fc40007ffe0ff */
[----:B01----:R-:W-:Y:S01]  /*ac30*/  LEA.HI.SX32 R41, R95, R55, 0x1b ;  /* 0x000000375f297211 */ /* 0x003fe200078fdaff */
[----:B------:R-:W-:Y:S05]  /*ac40*/  @!P1 BRA `(.L_x_861) ;  /* 0x0000001000009947 */ /* 0x000fea0003800000 */
[----:B--2---:R0:W-:Y:S02]  /*ac50*/  RED.E.ADD.F32.FTZ.RN.STRONG.GPU [R42.64+-0x1800], R40 ;  /* 0xffe800282a00798e */ /* 0x0041e4000c10e7a0 */
.L_x_861:
[----:B------:R-:W-:Y:S05]  /*ac60*/  BSYNC B0 ;  /* 0x0000000000007941 */ /* 0x000fea0003800000 */
.L_x_860:
[----:B------:R-:W1:Y:S01]  /*ac70*/  LDS R41, [R41.X4+0x1a90] ;  /* 0x001a900029297984 */ /* 0x000e620000004800 */
[----:B------:R-:W-:Y:S01]  /*ac80*/  BSSY B0, `(.L_x_862) ;  /* 0x0000005000007945 */ /* 0x000fe20003800000 */
[----:B------:R-:W-:Y:S02]  /*ac90*/  IADD3 R95, R55, 0x380, RZ ;  /* 0x00000380375f7810 */ /* 0x000fe40007ffe0ff */
[----:B0-2---:R-:W-:Y:S01]  /*aca0*/  LEA.HI.SX32 R40, R73, R55, 0x1b ;  /* 0x0000003749287211 */ /* 0x005fe200078fdaff */
[----:B------:R-:W-:Y:S05]  /*acb0*/  @!P2 BRA `(.L_x_863) ;  /* 0x000000100000a947 */ /* 0x000fea0003800000 */
[----:B-1----:R0:W-:Y:S02]  /*acc0*/  RED.E.ADD.F32.FTZ.RN.STRONG.GPU [R42.64+-0x1600], R41 ;  /* 0xffea00292a00798e */ /* 0x0021e4000c10e7a0 */
.L_x_863:
[----:B------:R-:W-:Y:S05]  /*acd0*/  BSYNC B0 ;  /* 0x0000000000007941 */ /* 0x000fea0003800000 */
.L_x_862:
[----:B------:R-:W2:Y:S01]  /*ace0*/  LDS R40, [R40.X4+0x1c90] ;  /* 0x001c900028287984 */ /* 0x000ea20000004800 */
[----:B------:R-:W-:Y:S01]  /*acf0*/  BSSY B0, `(.L_x_864) ;  /* 0x0000005000007945 */ /* 0x000fe20003800000 */
[----:B------:R-:W-:Y:S02]  /*ad00*/  IADD3 R73, R55, 0x400, RZ ;  /* 0x0000040037497810 */ /* 0x000fe40007ffe0ff */
[----:B01----:R-:W-:Y:S01]  /*ad10*/  LEA.HI.SX32 R41, R95, R55, 0x1b ;  /* 0x000000375f297211 */ /* 0x003fe200078fdaff */
[----:B------:R-:W-:Y:S05]  /*ad20*/  @!P3 BRA `(.L_x_865) ;  /* 0x000000100000b947 */ /* 0x000fea0003800000 */
[----:B--2---:R0:W-:Y:S02]  /*ad30*/  RED.E.ADD.F32.FTZ.RN.STRONG.GPU [R42.64+-0x1400], R40 ;  /* 0xffec00282a00798e */ /* 0x0041e4000c10e7a0 */
.L_x_865:
[----:B------:R-:W-:Y:S05]  /*ad40*/  BSYNC B0 ;  /* 0x0000000000007941 */ /* 0x000fea0003800000 */
.L_x_864:
[----:B------:R-:W1:Y:S01]  /*ad50*/  LDS R41, [R41.X4+0x1e90] ;  /* 0x001e900029297984 */ /* 0x000e620000004800 */
[----:B------:R-:W-:Y:S01]  /*ad60*/  BSSY B0, `(.L_x_866) ;  /* 0x0000004000007945 */ /* 0x000fe20003800000 */
[----:B0-2---:R-:W-:Y:S01]  /*ad70*/  LEA.HI.SX32 R40, R73, R55, 0x1b ;  /* 0x0000003749287211 */ /* 0x005fe200078fdaff */
[----:B------:R-:W-:Y:S05]  /*ad80*/  @!P4 BRA `(.L_x_867) ;  /* 0x000000100000c947 */ /* 0x000fea0003800000 */
[----:B-1----:R0:W-:Y:S02]  /*ad90*/  RED.E.ADD.F32.FTZ.RN.STRONG.GPU [R42.64+-0x1200], R41 ;  /* 0xffee00292a00798e */ /* 0x0021e4000c10e7a0 */
.L_x_867:
[----:B------:R-:W-:Y:S05]  /*ada0*/  BSYNC B0 ;  /* 0x0000000000007941 */ /* 0x000fea0003800000 */
.L_x_866:
[----:B------:R-:W2:Y:S01]  /*adb0*/  LDS R40, [R40.X4+0x2090] ;  /* 0x0020900028287984 */ /* 0x000ea20000004800 */
[----:B------:R-:W-:Y:S01]  /*adc0*/  BSSY B0, `(.L_x_868) ;  /* 0x0000005000007945 */ /* 0x000fe20003800000 */
[----:B01----:R-:W-:-:S02]  /*add0*/  IADD3 R41, R55, 0x480, RZ ;  /* 0x0000048037297810 */ /* 0x003fc40007ffe0ff */
[----:B------:R-:W-:Y:S01]  /*ade0*/  IADD3 R73, R55, 0x500, RZ ;  /* 0x0000050037497810 */ /* 0x000fe20007ffe0ff */
[----:B------:R-:W-:Y:S05]  /*adf0*/  @!P5 BRA `(.L_x_869) ;  /* 0x000000100000d947 */ /* 0x000fea0003800000 */
[----:B--2---:R0:W-:Y:S02]  /*ae00*/  RED.E.ADD.F32.FTZ.RN.STRONG.GPU [R42.64+-0x1000], R40 ;  /* 0xfff000282a00798e */ /* 0x0041e4000c10e7a0 */
.L_x_869:
[----:B------:R-:W-:Y:S05]  /*ae10*/  BSYNC B0 ;  /* 0x0000000000007941 */ /* 0x000fea0003800000 */
.L_x_868:
[-C--:B------:R-:W-:Y:S01]  /*ae20*/  LEA.HI.SX32 R41, R41, R55.reuse, 0x1b ;  /* 0x0000003729297211 */ /* 0x080fe200078fdaff */
[----:B------:R-:W-:Y:S01]  /*ae30*/  BSSY B0, `(.L_x_870) ;  /* 0x000000d000007945 */ /* 0x000fe20003800000 */
[C---:B------:R-:W-:Y:S02]  /*ae40*/  ISETP.GE.AND P6, PT, R70.reuse, 0x481, PT ;  /* 0x000004814600780c */ /* 0x040fe40003fc6270 */
        /* <DEDUP_REMOVED lines=11> */
.L_x_871:
[----:B------:R-:W-:Y:S05]  /*af00*/  BSYNC B0 ;  /* 0x0000000000007941 */ /* 0x000fea0003800000 */
.L_x_870:
[----:B------:R-:W2:Y:S01]  /*af10*/  LDS R40, [R40.X4+0x2490] ;  /* 0x0024900028287984 */ /* 0x000ea20000004800 */
[----:B------:R-:W-:Y:S01]  /*af20*/  BSSY B0, `(.L_x_872) ;  /* 0x0000005000007945 */ /* 0x000fe20003800000 */
[----:B------:R-:W-:-:S02]  /*af30*/  IADD3 R70, R55, 0x600, RZ ;  /* 0x0000060037467810 */ /* 0x000fc40007ffe0ff */
[----:B01----:R-:W-:Y:S01]  /*af40*/  LEA.HI.SX32 R41, R95, R55, 0x1b ;  /* 0x000000375f297211 */ /* 0x003fe200078fdaff */
[----:B------:R-:W-:Y:S05]  /*af50*/  @!P0 BRA `(.L_x_873) ;  /* 0x0000001000008947 */ /* 0x000fea0003800000 */
[----:B--2---:R0:W-:Y:S02]  /*af60*/  RED.E.ADD.F32.FTZ.RN.STRONG.GPU [R42.64+-0xc00], R40 ;  /* 0xfff400282a00798e */ /* 0x0041e4000c10e7a0 */
.L_x_873:
[----:B------:R-:W-:Y:S05]  /*af70*/  BSYNC B0 ;  /* 0x0000000000007941 */ /* 0x000fea0003800000 */
.L_x_872:
[----:B------:R-:W1:Y:S01]  /*af80*/  LDS R41, [R41.X4+0x2690] ;  /* 0x0026900029297984 */ /* 0x000e620000004800 */
[----:B------:R-:W-:Y:S01]  /*af90*/  BSSY B0, `(.L_x_874) ;  /* 0x0000005000007945 */ /* 0x000fe20003800000 */
[----:B------:R-:W-:Y:S02]  /*afa0*/  IADD3 R95, R55, 0x680, RZ ;  /* 0x00000680375f7810 */ /* 0x000fe40007ffe0ff */
[----:B0-2---:R-:W-:Y:S01]  /*afb0*/  LEA.HI.SX32 R40, R70, R55, 0x1b ;  /* 0x0000003746287211 */ /* 0x005fe200078fdaff */
[----:B------:R-:W-:Y:S05]  /*afc0*/  @!P1 BRA `(.L_x_875) ;  /* 0x0000001000009947 */ /* 0x000fea0003800000 */
[----:B-1----:R0:W-:Y:S02]  /*afd0*/  RED.E.ADD.F32.FTZ.RN.STRONG.GPU [R42.64+-0xa00], R41 ;  /* 0xfff600292a00798e */ /* 0x0021e4000c10e7a0 */
.L_x_875:
[----:B------:R-:W-:Y:S05]  /*afe0*/  BSYNC B0 ;  /* 0x0000000000007941 */ /* 0x000fea0003800000 */
.L_x_874:
[----:B------:R-:W2:Y:S01]  /*aff0*/  LDS R40, [R40.X4+0x2890] ;  /* 0x0028900028287984 */ /* 0x000ea20000004800 */
[----:B------:R-:W-:Y:S01]  /*b000*/  BSSY B0, `(.L_x_876) ;  /* 0x0000005000007945 */ /* 0x000fe20003800000 */
[----:B------:R-:W-:Y:S02]  /*b010*/  IADD3 R73, R55, 0x700, RZ ;  /* 0x0000070037497810 */ /* 0x000fe40007ffe0ff */
[----:B01----:R-:W-:Y:S01]  /*b020*/  LEA.HI.SX32 R41, R95, R55, 0x1b ;  /* 0x000000375f297211 */ /* 0x003fe200078fdaff */
[----:B------:R-:W-:Y:S05]  /*b030*/  @!P2 BRA `(.L_x_877) ;  /* 0x000000100000a947 */ /* 0x000fea0003800000 */
[----:B--2---:R0:W-:Y:S02]  /*b040*/  RED.E.ADD.F32.FTZ.RN.STRONG.GPU [R42.64+-0x800], R40 ;  /* 0xfff800282a00798e */ /* 0x0041e4000c10e7a0 */
.L_x_877:
[----:B------:R-:W-:Y:S05]  /*b050*/  BSYNC B0 ;  /* 0x0000000000007941 */ /* 0x000fea0003800000 */
.L_x_876:
[----:B------:R-:W1:Y:S01]  /*b060*/  LDS R41, [R41.X4+0x2a90] ;  /* 0x002a900029297984 */ /* 0x000e620000004800 */
[----:B------:R-:W-:Y:S01]  /*b070*/  BSSY B0, `(.L_x_878) ;  /* 0x0000005000007945 */ /* 0x000fe20003800000 */
[----:B------:R-:W-:-:S02]  /*b080*/  IADD3 R70, R55, 0x780, RZ ;  /* 0x0000078037467810 */ /* 0x000fc40007ffe0ff */
[----:B0-2---:R-:W-:Y:S01]  /*b090*/  LEA.HI.SX32 R40, R73, R55, 0x1b ;  /* 0x0000003749287211 */ /* 0x005fe200078fdaff */
[----:B------:R-:W-:Y:S05]  /*b0a0*/  @!P3 BRA `(.L_x_879) ;  /* 0x000000100000b947 */ /* 0x000fea0003800000 */
[----:B-1----:R0:W-:Y:S02]  /*b0b0*/  RED.E.ADD.F32.FTZ.RN.STRONG.GPU [R42.64+-0x600], R41 ;  /* 0xfffa00292a00798e */ /* 0x0021e4000c10e7a0 */
.L_x_879:
[----:B------:R-:W-:Y:S05]  /*b0c0*/  BSYNC B0 ;  /* 0x0000000000007941 */ /* 0x000fea0003800000 */
.L_x_878:
[----:B------:R-:W2:Y:S01]  /*b0d0*/  LDS R40, [R40.X4+0x2c90] ;  /* 0x002c900028287984 */ /* 0x000ea20000004800 */
[----:B------:R-:W-:Y:S01]  /*b0e0*/  BSSY B0, `(.L_x_880) ;  /* 0x0000004000007945 */ /* 0x000fe20003800000 */
[----:B01----:R-:W-:Y:S01]  /*b0f0*/  LEA.HI.SX32 R41, R70, R55, 0x1b ;  /* 0x0000003746297211 */ /* 0x003fe200078fdaff */
[----:B------:R-:W-:Y:S05]  /*b100*/  @!P4 BRA `(.L_x_881) ;  /* 0x000000100000c947 */ /* 0x000fea0003800000 */
[----:B--2---:R0:W-:Y:S02]  /*b110*/  RED.E.ADD.F32.FTZ.RN.STRONG.GPU [R42.64+-0x400], R40 ;  /* 0xfffc00282a00798e */ /* 0x0041e4000c10e7a0 */
.L_x_881:
[----:B------:R-:W-:Y:S05]  /*b120*/  BSYNC B0 ;  /* 0x0000000000007941 */ /* 0x000fea0003800000 */
.L_x_880:
[----:B------:R-:W1:Y:S01]  /*b130*/  LDS R41, [R41.X4+0x2e90] ;  /* 0x002e900029297984 */ /* 0x000e620000004800 */
[----:B------:R-:W-:Y:S01]  /*b140*/  BSSY B0, `(.L_x_882) ;  /* 0x0000003000007945 */ /* 0x000fe20003800000 */
[----:B------:R-:W-:Y:S05]  /*b150*/  @!P5 BRA `(.L_x_883) ;  /* 0x000000100000d947 */ /* 0x000fea0003800000 */
[----:B-1----:R1:W-:Y:S02]  /*b160*/  RED.E.ADD.F32.FTZ.RN.STRONG.GPU [R42.64+-0x200], R41 ;  /* 0xfffe00292a00798e */ /* 0x0023e4000c10e7a0 */
.L_x_883:
[----:B------:R-:W-:Y:S05]  /*b170*/  BSYNC B0 ;  /* 0x0000000000007941 */ /* 0x000fea0003800000 */
.L_x_882:
[----:B01----:R-:W0:Y:S01]  /*b180*/  S2R R42, SR_LANEID ;  /* 0x00000000002a7919 */ /* 0x003e220000000000 */
[----:B------:R-:W-:Y:S01]  /*b190*/  ISETP.NE.AND P2, PT, R55, RZ, PT ;  /* 0x000000ff3700720c */ /* 0x000fe20003f45270 */
[----:B------:R-:W-:Y:S01]  /*b1a0*/  FMUL.FTZ R92, R69, R92 ;  /* 0x0000005c455c7220 */ /* 0x000fe20000410000 */
[----:B------:R-:W-:Y:S01]  /*b1b0*/  BSSY B0, `(.L_x_884) ;  /* 0x0000058000007945 */ /* 0x000fe20003800000 */
[----:B--2---:R-:W1:Y:S01]  /*b1c0*/  SHFL.DOWN PT, R40, R60, 0x1, 0x1f ;  /* 0x08201f003c287f89 */ /* 0x004e6200000e0000 */
[----:B------:R-:W-:-:S02]  /*b1d0*/  FMUL.FTZ R71, R71, R93 ;  /* 0x0000005d47477220 */ /* 0x000fc40000410000 */
[----:B------:R-:W-:Y:S01]  /*b1e0*/  FMUL.FTZ R91, R121, R91 ;  /* 0x0000005b795b7220 */ /* 0x000fe20000410000 */
[----:B------:R-:W2:Y:S01]  /*b1f0*/  SHFL.DOWN PT, R41, R61, 0x1, 0x1f ;  /* 0x08201f003d297f89 */ /* 0x000ea200000e0000 */
[----:B------:R-:W-:Y:S02]  /*b200*/  FMUL.FTZ R97, R141, R97 ;  /* 0x000000618d617220 */ /* 0x000fe40000410000 */
[----:B------:R-:W-:Y:S02]  /*b210*/  FMUL.FTZ R98, R137, R98 ;  /* 0x0000006289627220 */ /* 0x000fe40000410000 */
[----:B------:R-:W-:Y:S02]  /*b220*/  FMUL.FTZ R99, R76, R99 ;  /* 0x000000634c637220 */ /* 0x000fe40000410000 */
[----:B------:R-:W-:Y:S02]  /*b230*/  FFMA.FTZ R157, R92, R31, R157 ;  /* 0x0000001f5c9d7223 */ /* 0x000fe4000001009d */
[----:B------:R-:W-:-:S02]  /*b240*/  FFMA.FTZ R158, R71, R32, R158 ;  /* 0x00000020479e7223 */ /* 0x000fc4000001009e */
[----:B------:R-:W-:Y:S02]  /*b250*/  FFMA.FTZ R91, R78, R68, R91 ;  /* 0x000000444e5b7223 */ /* 0x000fe4000001005b */
[----:B------:R-:W-:Y:S02]  /*b260*/  FFMA.FTZ R92, R77, R92, R97 ;  /* 0x0000005c4d5c7223 */ /* 0x000fe40000010061 */
[----:B------:R-:W-:Y:S01]  /*b270*/  FFMA.FTZ R71, R75, R71, R98 ;  /* 0x000000474b477223 */ /* 0x000fe20000010062 */
[C---:B0-----:R-:W-:Y:S01]  /*b280*/  ISETP.GT.AND P0, PT, R42.reuse, 0x1e, PT ;  /* 0x0000001e2a00780c */ /* 0x041fe20003f04270 */
[----:B------:R-:W-:Y:S01]  /*b290*/  FADD.FTZ R15, R103, R15 ;  /* 0x0000000f670f7221 */ /* 0x000fe20000010000 */
[----:B------:R-:W-:Y:S01]  /*b2a0*/  ISETP.NE.AND P1, PT, R42, RZ, PT ;  /* 0x000000ff2a00720c */ /* 0x000fe20003f25270 */
[----:B------:R-:W-:Y:S02]  /*b2b0*/  FFMA.FTZ R147, R85, R22, R147 ;  /* 0x0000001655937223 */ /* 0x000fe40000010093 */
[----:B------:R-:W-:-:S02]  /*b2c0*/  FADD.FTZ R14, R90, R14 ;  /* 0x0000000e5a0e7221 */ /* 0x000fc40000010000 */
[----:B------:R-:W-:Y:S02]  /*b2d0*/  FFMA.FTZ R148, R83, R23, R148 ;  /* 0x0000001753947223 */ /* 0x000fe40000010094 */
[----:B------:R-:W-:Y:S02]  /*b2e0*/  FADD.FTZ R13, R87, R13 ;  /* 0x0000000d570d7221 */ /* 0x000fe40000010000 */
[----:B------:R-:W-:Y:S02]  /*b2f0*/  FFMA.FTZ R149, R62, R24, R149 ;  /* 0x000000183e957223 */ /* 0x000fe40000010095 */
[----:B-1----:R-:W-:Y:S02]  /*b300*/  @!P0 FADD.FTZ R60, R60, R40 ;  /* 0x000000283c3c8221 */ /* 0x002fe40000010000 */
[----:B--2---:R-:W-:Y:S01]  /*b310*/  @!P0 FADD.FTZ R61, R61, R41 ;  /* 0x000000293d3d8221 */ /* 0x004fe20000010000 */
[----:B------:R-:W-:Y:S01]  /*b320*/  ISETP.GT.AND P0, PT, R42, 0x1d, PT ;  /* 0x0000001d2a00780c */ /* 0x000fe20003f04270 */
[----:B------:R-:W-:Y:S01]  /*b330*/  FADD.FTZ R12, R86, R12 ;  /* 0x0000000c560c7221 */ /* 0x000fe20000010000 */
[----:B------:R-:W0:Y:S01]  /*b340*/  SHFL.DOWN PT, R40, R60, 0x2, 0x1f ;  /* 0x08401f003c287f89 */ /* 0x000e2200000e0000 */
[----:B------:R-:W-:-:S02]  /*b350*/  FFMA.FTZ R150, R63, R25, R150 ;  /* 0x000000193f967223 */ /* 0x000fc40000010096 */
[----:B------:R-:W-:Y:S01]  /*b360*/  FADD.FTZ R11, R84, R11 ;  /* 0x0000000b540b7221 */ /* 0x000fe20000010000 */
[----:B------:R-:W1:Y:S01]  /*b370*/  SHFL.DOWN PT, R41, R61, 0x2, 0x1f ;  /* 0x08401f003d297f89 */ /* 0x000e6200000e0000 */
        /* <DEDUP_REMOVED lines=18> */
[----:B------:R-:W-:-:S07]  /*b4a0*/  FADD.FTZ R2, R71, R2 ;  /* 0x0000000247027221 */ /* 0x000fce0000010000 */
        /* <DEDUP_REMOVED lines=14> */
[----:B-1----:R-:W-:Y:S02]  /*b590*/  @!P0 FADD.FTZ R61, R61, R41 ;  /* 0x000000293d3d8221 */ /* 0x002fe40000010000 */
[----:B------:R-:W-:-:S03]  /*b5a0*/  FMUL.FTZ R41, R72, R94 ;  /* 0x0000005e48297220 */ /* 0x000fc60000410000 */
[----:B------:R0:W-:Y:S01]  /*b5b0*/  @!P1 STS.64 [R42.X8+0x3198], R60 ;  /* 0x0031983c2a009388 */ /* 0x0001e20000008a00 */
[----:B------:R-:W-:Y:S02]  /*b5c0*/  FFMA.FTZ R99, R74, R41, R99 ;  /* 0x000000294a637223 */ /* 0x000fe40000010063 */
[----:B------:R-:W-:Y:S02]  /*b5d0*/  FFMA.FTZ R160, R41, R33, R160 ;  /* 0x0000002129a07223 */ /* 0x000fe400000100a0 */
[----:B-----5:R-:W-:Y:S01]  /*b5e0*/  FADD.FTZ R0, R99, R0 ;  /* 0x0000000063007221 */ /* 0x020fe20000010000 */
[----:B------:R-:W-:Y:S06]  /*b5f0*/  BAR.SYNC.DEFER_BLOCKING 0x0 ;  /* 0x0000000000007b1d */ /* 0x000fec0000010000 */
[----:B------:R-:W-:Y:S05]  /*b600*/  @P2 BRA `(.L_x_885) ;  /* 0x0000012000002947 */ /* 0x000fea0003800000 */
[----:B0-----:R-:W-:Y:S01]  /*b610*/  ULDC UR34, c[0x0][0x174] ;  /* 0x00005d0000227ab9 */ /* 0x001fe20000000800 */
[----:B------:R-:W0:Y:S01]  /*b620*/  LDS.128 R40, [0x31a0] ;  /* 0x0031a000ff287984 */ /* 0x000e220000000c00 */
        /* <DEDUP_REMOVED lines=16> */
.L_x_885:
[----:B0-----:R-:W-:Y:S05]  /*b730*/  BSYNC B0 ;  /* 0x0000000000007941 */ /* 0x001fea0003800000 */
.L_x_884:
[----:B------:R-:W-:Y:S02]  /*b740*/  UIADD3 UR7, UR7, 0x1, URZ ;  /* 0x0000000107077890 */ /* 0x000fe4000fffe03f */
[----:B------:R-:W-:Y:S02]  /*b750*/  ULDC UR34, c[0x0][0x16c] ;  /* 0x00005b0000227ab9 */ /* 0x000fe40000000800 */
[----:B------:R-:W-:Y:S02]  /*b760*/  UISETP.GE.AND UP0, UPT, UR7, UR34, UPT ;  /* 0x000000220700728c */ /* 0x000fe4000bf06270 */
[----:B------:R-:W-:-:S04]  /*b770*/  UIADD3 UR8, UP1, UR8, 0x1, URZ ;  /* 0x0000000108087890 */ /* 0x000fc8000ff3e03f */
[----:B------:R-:W-:Y:S01]  /*b780*/  PLOP3.LUT P0, PT, PT, PT, UP0, 0x80, 0x0 ;  /* 0x000000000000781c */ /* 0x000fe20003f0f008 */
[----:B------:R-:W-:-:S12]  /*b790*/  UIADD3.X UR9, URZ, UR9, URZ, UP1, !UPT ;  /* 0x000000093f097290 */ /* 0x000fd80008ffe43f */
[----:B------:R-:W-:Y:S01]  /*b7a0*/  @P0 CALL.REL.NOINC `(.L_x_838) ;  /* 0x0000001000000944 */ /* 0x000fe20003c00000 */
[----:B------:R-:W-:Y:S05]  /*b7b0*/  BRA `(.L_x_886) ;  /* 0xffffbf7000007947 */ /* 0x000fea000383ffff */
.L_x_838:
        /* <DEDUP_REMOVED lines=363> */
.L_x_888:
[----:B---34-:R-:W-:Y:S05]  /*ce70*/  BSYNC B0 ;  /* 0x0000000000007941 */ /* 0x018fea0003800000 */
.L_x_887:
        /* <DEDUP_REMOVED lines=142> */
.L_x_890:
[----:B------:R-:W-:Y:S05]  /*d760*/  BSYNC B0 ;  /* 0x0000000000007941 */ /* 0x000fea0003800000 */
.L_x_889:
        /* <DEDUP_REMOVED lines=60> */
.L_x_800:
        /* <DEDUP_REMOVED lines=35> */
.L_x_893:
[----:B-1----:R-:W-:Y:S05]  /*dd60*/  BSYNC B0 ;  /* 0x0000000000007941 */ /* 0x002fea0003800000 */
.L_x_892:
        /* <DEDUP_REMOVED lines=34> */
.L_x_895:
[----:B------:R-:W3:Y:S02]  /*df90*/  S2R R11, SR_TID.X ;  /* 0x00000000000b7919 */ /* 0x000ee40000002100 */
.L_x_896:
[----:B-1----:R-:W-:Y:S05]  /*dfa0*/  BSYNC B0 ;  /* 0x0000000000007941 */ /* 0x002fea0003800000 */
.L_x_894:
        /* <DEDUP_REMOVED lines=12> */
.L_x_897:
        /* <DEDUP_REMOVED lines=30> */
.L_x_843:
[----:B------:R-:W-:Y:S01]  /*e250*/  HFMA2.MMA R86, -RZ, RZ, 0, 5.9604644775390625e-08 ;  /* 0x00000001ff567435 */ /* 0x000fe200000001ff */
[----:B------:R-:W-:Y:S02]  /*e260*/  MOV R85, R141 ;  /* 0x0000008d00557202 */ /* 0x000fe40000000f00 */
[----:B------:R-:W-:-:S03]  /*e270*/  MOV R84, 0xe290 ;  /* 0x0000e29000547802 */ /* 0x000fc60000000f00 */
[----:B------:R-:W-:Y:S05]  /*e280*/  CALL.REL.NOINC `($__internal_35_$__cuda_sm70_shflsync_up) ;  /* 0x00000c3000007944 */ /* 0x000fea0003c00000 */
[----:B------:R-:W-:Y:S01]  /*e290*/  MOV R156, R86 ;  /* 0x00000056009c7202 */ /* 0x000fe20000000f00 */
[----:B--2---:R-:W-:Y:S05]  /*e2a0*/  BRA `(.L_x_898) ;  /* 0xffffaa6000007947 */ /* 0x004fea000383ffff */
.L_x_844:
[----:B------:R-:W-:Y:S01]  /*e2b0*/  HFMA2.MMA R86, -RZ, RZ, 0, 5.9604644775390625e-08 ;  /* 0x00000001ff567435 */ /* 0x000fe200000001ff */
[----:B------:R-:W-:-:S02]  /*e2c0*/  MOV R85, R87 ;  /* 0x0000005700557202 */ /* 0x000fc40000000f00 */
[----:B------:R-:W-:-:S03]  /*e2d0*/  MOV R84, 0xe2f0 ;  /* 0x0000e2f000547802 */ /* 0x000fc60000000f00 */
[----:B01----:R-:W-:Y:S05]  /*e2e0*/  CALL.REL.NOINC `($__internal_35_$__cuda_sm70_shflsync_up) ;  /* 0x00000bd000007944 */ /* 0x003fea0003c00000 */
        /* <DEDUP_REMOVED lines=9> */
[----:B--2---:R-:W-:Y:S05]  /*e380*/  CALL.REL.NOINC `($__internal_35_$__cuda_sm70_shflsync_up) ;  /* 0x00000b3000007944 */ /* 0x004fea0003c00000 */
[----:B------:R-:W-:Y:S01]  /*e390*/  IMAD.MOV.U32 R156, RZ, RZ, R86 ;  /* 0x000000ffff9c7224 */ /* 0x000fe200078e0056 */
[----:B------:R-:W-:Y:S01]  /*e3a0*/  HFMA2.MMA R86, -RZ, RZ, 0, 1.1920928955078125e-07 ;  /* 0x00000002ff567435 */ /* 0x000fe200000001ff */
[----:B------:R-:W-:Y:S02]  /*e3b0*/  MOV R85, R87 ;  /* 0x0000005700557202 */ /* 0x000fe40000000f00 */
[----:B------:R-:W-:-:S03]  /*e3c0*/  MOV R84, 0xe3e0 ;  /* 0x0000e3e000547802 */ /* 0x000fc60000000f00 */
[----:B--2---:R-:W-:Y:S05]  /*e3d0*/  CALL.REL.NOINC `($__internal_35_$__cuda_sm70_shflsync_up) ;  /* 0x00000ae000007944 */ /* 0x004fea0003c00000 */
[----:B------:R-:W0:Y:S02]  /*e3e0*/  S2R R84, SR_LANEID ;  /* 0x0000000000547919 */ /* 0x000e240000000000 */
[----:B0-----:R-:W-:-:S02]  /*e3f0*/  ISETP.GE.AND P0, PT, R84, 0x2, PT ;  /* 0x000000025400780c */ /* 0x001fc40003f06270 */
[----:B------:R-:W-:-:S11]  /*e400*/  MOV R84, 0xe460 ;  /* 0x0000e46000547802 */ /* 0x000fd60000000f00 */
[----:B------:R-:W-:Y:S01]  /*e410*/  @P0 FFMA.FTZ R87, R141, R86, R87 ;  /* 0x000000568d570223 */ /* 0x000fe20000010057 */
[----:B------:R-:W-:Y:S01]  /*e420*/  MOV R86, 0x4 ;  /* 0x0000000400567802 */ /* 0x000fe20000000f00 */
[----:B------:R-:W-:-:S05]  /*e430*/  @P0 FMUL.FTZ R141, R156, R141 ;  /* 0x0000008d9c8d0220 */ /* 0x000fca0000410000 */
[----:B------:R-:W-:Y:S02]  /*e440*/  MOV R85, R141 ;  /* 0x0000008d00557202 */ /* 0x000fe40000000f00 */
[----:B--2---:R-:W-:Y:S05]  /*e450*/  CALL.REL.NOINC `($__internal_35_$__cuda_sm70_shflsync_up) ;  /* 0x00000a6000007944 */ /* 0x004fea0003c00000 */
[----:B------:R-:W-:Y:S01]  /*e460*/  MOV R156, R86 ;  /* 0x00000056009c7202 */ /* 0x000fe20000000f00 */
[----:B------:R-:W-:Y:S01]  /*e470*/  HFMA2.MMA R86, -RZ, RZ, 0, 2.384185791015625e-07 ;  /* 0x00000004ff567435 */ /* 0x000fe200000001ff */
[----:B------:R-:W-:Y:S02]  /*e480*/  MOV R85, R87 ;  /* 0x0000005700557202 */ /* 0x000fe40000000f00 */
[----:B------:R-:W-:-:S03]  /*e490*/  MOV R84, 0xe4b0 ;  /* 0x0000e4b000547802 */ /* 0x000fc60000000f00 */
[----:B--2---:R-:W-:Y:S05]  /*e4a0*/  CALL.REL.NOINC `($__internal_35_$__cuda_sm70_shflsync_up) ;  /* 0x00000a1000007944 */ /* 0x004fea0003c00000 */
[----:B------:R-:W0:Y:S02]  /*e4b0*/  S2R R84, SR_LANEID ;  /* 0x0000000000547919 */ /* 0x000e240000000000 */
[----:B0-----:R-:W-:Y:S02]  /*e4c0*/  ISETP.GE.AND P0, PT, R84, 0x4, PT ;  /* 0x000000045400780c */ /* 0x001fe40003f06270 */
[----:B------:R-:W-:-:S11]  /*e4d0*/  MOV R84, 0xe530 ;  /* 0x0000e53000547802 */ /* 0x000fd60000000f00 */
[----:B------:R-:W-:Y:S02]  /*e4e0*/  @P0 FFMA.FTZ R87, R141, R86, R87 ;  /* 0x000000568d570223 */ /* 0x000fe40000010057 */
[----:B------:R-:W-:Y:S02]  /*e4f0*/  @P0 FMUL.FTZ R141, R156, R141 ;  /* 0x0000008d9c8d0220 */ /* 0x000fe40000410000 */
[----:B------:R-:W-:-:S03]  /*e500*/  IMAD.MOV.U32 R86, RZ, RZ, 0x8 ;  /* 0x00000008ff567424 */ /* 0x000fc600078e00ff */
[----:B------:R-:W-:Y:S02]  /*e510*/  MOV R85, R141 ;  /* 0x0000008d00557202 */ /* 0x000fe40000000f00 */
[----:B--2---:R-:W-:Y:S05]  /*e520*/  CALL.REL.NOINC `($__internal_35_$__cuda_sm70_shflsync_up) ;  /* 0x0000099000007944 */ /* 0x004fea0003c00000 */
[----:B------:R-:W-:Y:S01]  /*e530*/  MOV R156, R86 ;  /* 0x00000056009c7202 */ /* 0x000fe20000000f00 */
[----:B------:R-:W-:Y:S01]  /*e540*/  HFMA2.MMA R86, -RZ, RZ, 0, 4.76837158203125e-07 ;  /* 0x00000008ff567435 */ /* 0x000fe200000001ff */
[----:B------:R-:W-:Y:S02]  /*e550*/  MOV R85, R87 ;  /* 0x0000005700557202 */ /* 0x000fe40000000f00 */
[----:B------:R-:W-:-:S03]  /*e560*/  MOV R84, 0xe580 ;  /* 0x0000e58000547802 */ /* 0x000fc60000000f00 */
[----:B--2---:R-:W-:Y:S05]  /*e570*/  CALL.REL.NOINC `($__internal_35_$__cuda_sm70_shflsync_up) ;  /* 0x0000094000007944 */ /* 0x004fea0003c00000 */
[----:B------:R-:W0:Y:S02]  /*e580*/  S2R R84, SR_LANEID ;  /* 0x0000000000547919 */ /* 0x000e240000000000 */
[----:B0-----:R-:W-:Y:S02]  /*e590*/  ISETP.GE.AND P0, PT, R84, 0x8, PT ;  /* 0x000000085400780c */ /* 0x001fe40003f06270 */
[----:B------:R-:W-:-:S11]  /*e5a0*/  MOV R84, 0xe600 ;  /* 0x0000e60000547802 */ /* 0x000fd60000000f00 */
[----:B------:R-:W-:Y:S01]  /*e5b0*/  @P0 FFMA.FTZ R87, R141, R86, R87 ;  /* 0x000000568d570223 */ /* 0x000fe20000010057 */
[----:B------:R-:W-:Y:S01]  /*e5c0*/  HFMA2.MMA R86, -RZ, RZ, 0, 9.5367431640625e-07 ;  /* 0x00000010ff567435 */ /* 0x000fe200000001ff */
[----:B------:R-:W-:-:S05]  /*e5d0*/  @P0 FMUL.FTZ R141, R156, R141 ;  /* 0x0000008d9c8d0220 */ /* 0x000fca0000410000 */
[----:B------:R-:W-:Y:S02]  /*e5e0*/  MOV R85, R141 ;  /* 0x0000008d00557202 */ /* 0x000fe40000000f00 */
[----:B--2---:R-:W-:Y:S05]  /*e5f0*/  CALL.REL.NOINC `($__internal_35_$__cuda_sm70_shflsync_up) ;  /* 0x000008c000007944 */ /* 0x004fea0003c00000 */
[----:B------:R-:W-:Y:S01]  /*e600*/  MOV R156, R86 ;  /* 0x00000056009c7202 */ /* 0x000fe20000000f00 */
[----:B------:R-:W-:Y:S01]  /*e610*/  HFMA2.MMA R86, -RZ, RZ, 0, 9.5367431640625e-07 ;  /* 0x00000010ff567435 */ /* 0x000fe200000001ff */
[----:B------:R-:W-:Y:S01]  /*e620*/  IMAD.MOV.U32 R85, RZ, RZ, R87 ;  /* 0x000000ffff557224 */ /* 0x000fe200078e0057 */
[----:B------:R-:W-:-:S04]  /*e630*/  MOV R84, 0xe650 ;  /* 0x0000e65000547802 */ /* 0x000fc80000000f00 */
[----:B--2---:R-:W-:Y:S05]  /*e640*/  CALL.REL.NOINC `($__internal_35_$__cuda_sm70_shflsync_up) ;  /* 0x0000087000007944 */ /* 0x004fea0003c00000 */
[----:B------:R-:W-:Y:S01]  /*e650*/  MOV R84, R86 ;  /* 0x0000005600547202 */ /* 0x000fe20000000f00 */
[----:B--2---:R-:W-:Y:S05]  /*e660*/  BRA `(.L_x_899) ;  /* 0xffffa81000007947 */ /* 0x004fea000383ffff */
.L_x_847:
[----:B-1----:R-:W-:Y:S01]  /*e670*/  HFMA2.MMA R86, -RZ, RZ, 0, 5.9604644775390625e-08 ;  /* 0x00000001ff567435 */ /* 0x002fe200000001ff */
[----:B------:R-:W-:Y:S02]  /*e680*/  MOV R85, R141 ;  /* 0x0000008d00557202 */ /* 0x000fe40000000f00 */
[----:B------:R-:W-:-:S03]  /*e690*/  MOV R84, 0xe6b0 ;  /* 0x0000e6b000547802 */ /* 0x000fc60000000f00 */
[----:B--2--5:R-:W-:Y:S05]  /*e6a0*/  CALL.REL.NOINC `($__internal_35_$__cuda_sm70_shflsync_up) ;  /* 0x0000081000007944 */ /* 0x024fea0003c00000 */
[----:B------:R-:W-:Y:S01]  /*e6b0*/  MOV R141, R86 ;  /* 0x00000056008d7202 */ /* 0x000fe20000000f00 */
[----:B------:R-:W-:Y:S01]  /*e6c0*/  HFMA2.MMA R86, -RZ, RZ, 0, 5.9604644775390625e-08 ;  /* 0x00000001ff567435 */ /* 0x000fe200000001ff */
[----:B------:R-:W-:Y:S02]  /*e6d0*/  MOV R85, R87 ;  /* 0x0000005700557202 */ /* 0x000fe40000000f00 */
[----:B------:R-:W-:-:S03]  /*e6e0*/  MOV R84, 0xe700 ;  /* 0x0000e70000547802 */ /* 0x000fc60000000f00 */
[----:B--2---:R-:W-:Y:S05]  /*e6f0*/  CALL.REL.NOINC `($__internal_35_$__cuda_sm70_shflsync_up) ;  /* 0x000007c000007944 */ /* 0x004fea0003c00000 */
[----:B------:R-:W-:Y:S01]  /*e700*/  IMAD.MOV.U32 R87, RZ, RZ, R86 ;  /* 0x000000ffff577224 */ /* 0x000fe200078e0056 */
[----:B------:R-:W-:Y:S01]  /*e710*/  HFMA2.MMA R86, -RZ, RZ, 0, 0 ;  /* 0x00000000ff567435 */ /* 0x000fe200000001ff */
[----:B------:R-:W-:-:S02]  /*e720*/  MOV R84, R82 ;  /* 0x0000005200547202 */ /* 0x000fc40000000f00 */
[----:B------:R-:W-:-:S03]  /*e730*/  MOV R85, 0xe750 ;  /* 0x0000e75000557802 */ /* 0x000fc60000000f00 */
[----:B--2---:R-:W-:Y:S05]  /*e740*/  CALL.REL.NOINC `($__internal_34_$__cuda_sm70_shflsync_idx_p) ;  /* 0x000006d000007944 */ /* 0x004fea0003c00000 */
[----:B-1----:R-:W-:Y:S01]  /*e750*/  MOV R82, R86 ;  /* 0x0000005600527202 */ /* 0x002fe20000000f00 */
[----:B------:R-:W-:Y:S01]  /*e760*/  HFMA2.MMA R86, -RZ, RZ, 0, 0 ;  /* 0x00000000ff567435 */ /* 0x000fe200000001ff */
[----:B------:R-:W-:Y:S02]  /*e770*/  MOV R84, R83 ;  /* 0x0000005300547202 */ /* 0x000fe40000000f00 */
[----:B------:R-:W-:-:S03]  /*e780*/  MOV R85, 0xe7a0 ;  /* 0x0000e7a000557802 */ /* 0x000fc60000000f00 */
[----:B--2--5:R-:W-:Y:S05]  /*e790*/  CALL.REL.NOINC `($__internal_34_$__cuda_sm70_shflsync_idx_p) ;  /* 0x0000068000007944 */ /* 0x024fea0003c00000 */
[----:B-1----:R-:W-:Y:S01]  /*e7a0*/  MOV R83, R86 ;  /* 0x0000005600537202 */ /* 0x002fe20000000f00 */
[----:B--2--5:R-:W-:Y:S05]  /*e7b0*/  BRA `(.L_x_900) ;  /* 0xffffa7f000007947 */ /* 0x024fea000383ffff */
.L_x_850:
[----:B------:R-:W-:Y:S01]  /*e7c0*/  MOV R85, R87 ;  /* 0x0000005700557202 */ /* 0x000fe20000000f00 */
[----:B------:R-:W-:Y:S01]  /*e7d0*/  IMAD.MOV.U32 R86, RZ, RZ, 0x1 ;  /* 0x00000001ff567424 */ /* 0x000fe200078e00ff */
[----:B------:R-:W-:Y:S02]  /*e7e0*/  MOV R84, 0xe800 ;  /* 0x0000e80000547802 */ /* 0x000fe40000000f00 */
[----:B-----5:R-:W-:Y:S05]  /*e7f0*/  CALL.REL.NOINC `($__internal_33_$__cuda_sm70_shflsync_down) ;  /* 0x0000059000007944 */ /* 0x020fea0003c00000 */
[----:B-1----:R-:W-:Y:S01]  /*e800*/  MOV R89, R86 ;  /* 0x0000005600597202 */ /* 0x002fe20000000f00 */
[----:B0-2--5:R-:W-:Y:S05]  /*e810*/  BRA `(.L_x_901) ;  /* 0xffffadb000007947 */ /* 0x025fea000383ffff */
.L_x_851:
[----:B------:R-:W-:Y:S01]  /*e820*/  HFMA2.MMA R86, -RZ, RZ, 0, 5.9604644775390625e-08 ;  /* 0x00000001ff567435 */ /* 0x000fe200000001ff */
[----:B------:R-:W-:Y:S02]  /*e830*/  MOV R85, R88 ;  /* 0x0000005800557202 */ /* 0x000fe40000000f00 */
[----:B------:R-:W-:-:S03]  /*e840*/  MOV R84, 0xe860 ;  /* 0x0000e86000547802 */ /* 0x000fc60000000f00 */
[----:B01---5:R-:W-:Y:S05]  /*e850*/  CALL.REL.NOINC `($__internal_33_$__cuda_sm70_shflsync_down) ;  /* 0x0000053000007944 */ /* 0x023fea0003c00000 */
[C---:B------:R-:W-:Y:S02]  /*e860*/  FMUL.FTZ R89, R87.reuse, R89 ;  /* 0x0000005957597220 */ /* 0x040fe40000410000 */
[----:B-1----:R-:W-:Y:S01]  /*e870*/  FFMA.FTZ R84, R87, R86, R88 ;  /* 0x0000005657547223 */ /* 0x002fe20000010058 */
[----:B------:R-:W-:-:S02]  /*e880*/  MOV R86, 0x2 ;  /* 0x0000000200567802 */ /* 0x000fc40000000f00 */
[----:B------:R-:W-:Y:S02]  /*e890*/  FSEL R87, R87, R89, !P4 ;  /* 0x0000005957577208 */ /* 0x000fe40006000000 */
[----:B------:R-:W-:Y:S02]  /*e8a0*/  FSEL R88, R88, R84, !P4 ;  /* 0x0000005458587208 */ /* 0x000fe40006000000 */
[----:B------:R-:W-:Y:S02]  /*e8b0*/  MOV R85, R87 ;  /* 0x0000005700557202 */ /* 0x000fe40000000f00 */
[----:B------:R-:W-:Y:S02]  /*e8c0*/  MOV R84, 0xe8e0 ;  /* 0x0000e8e000547802 */ /* 0x000fe40000000f00 */
[----:B0-2--5:R-:W-:Y:S05]  /*e8d0*/  CALL.REL.NOINC `($__internal_33_$__cuda_sm70_shflsync_down) ;  /* 0x000004b000007944 */ /* 0x025fea0003c00000 */
[----:B-1----:R-:W-:Y:S01]  /*e8e0*/  MOV R89, R86 ;  /* 0x0000005600597202 */ /* 0x002fe20000000f00 */
[----:B------:R-:W-:Y:S01]  /*e8f0*/  IMAD.MOV.U32 R86, RZ, RZ, 0x2 ;  /* 0x00000002ff567424 */ /* 0x000fe200078e00ff */
[----:B------:R-:W-:Y:S02]  /*e900*/  MOV R85, R88 ;  /* 0x0000005800557202 */ /* 0x000fe40000000f00 */
[----:B------:R-:W-:-:S02]  /*e910*/  MOV R84, 0xe930 ;  /* 0x0000e93000547802 */ /* 0x000fc40000000f00 */
[----:B0-2--5:R-:W-:Y:S05]  /*e920*/  CALL.REL.NOINC `($__internal_33_$__cuda_sm70_shflsync_down) ;  /* 0x0000046000007944 */ /* 0x025fea0003c00000 */
[----:B-1----:R-:W-:Y:S01]  /*e930*/  @!P3 FFMA.FTZ R88, R87, R86, R88 ;  /* 0x000000565758b223 */ /* 0x002fe20000010058 */
[----:B------:R-:W-:Y:S01]  /*e940*/  HFMA2.MMA R86, -RZ, RZ, 0, 2.384185791015625e-07 ;  /* 0x00000004ff567435 */ /* 0x000fe200000001ff */
[----:B------:R-:W-:Y:S01]  /*e950*/  @!P3 FMUL.FTZ R87, R89, R87 ;  /* 0x000000575957b220 */ /* 0x000fe20000410000 */
[----:B------:R-:W-:-:S04]  /*e960*/  MOV R84, 0xe990 ;  /* 0x0000e99000547802 */ /* 0x000fc80000000f00 */
[----:B------:R-:W-:Y:S02]  /*e970*/  MOV R85, R87 ;  /* 0x0000005700557202 */ /* 0x000fe40000000f00 */
[----:B0-2--5:R-:W-:Y:S05]  /*e980*/  CALL.REL.NOINC `($__internal_33_$__cuda_sm70_shflsync_down) ;  /* 0x0000040000007944 */ /* 0x025fea0003c00000 */
[----:B-1----:R-:W-:Y:S01]  /*e990*/  MOV R89, R86 ;  /* 0x0000005600597202 */ /* 0x002fe20000000f00 */
[----:B------:R-:W-:Y:S01]  /*e9a0*/  HFMA2.MMA R86, -RZ, RZ, 0, 2.384185791015625e-07 ;  /* 0x00000004ff567435 */ /* 0x000fe200000001ff */
[----:B------:R-:W-:Y:S02]  /*e9b0*/  MOV R85, R88 ;  /* 0x0000005800557202 */ /* 0x000fe40000000f00 */
[----:B------:R-:W-:-:S03]  /*e9c0*/  MOV R84, 0xe9e0 ;  /* 0x0000e9e000547802 */ /* 0x000fc60000000f00 */
[----:B0-2--5:R-:W-:Y:S05]  /*e9d0*/  CALL.REL.NOINC `($__internal_33_$__cuda_sm70_shflsync_down) ;  /* 0x000003b000007944 */ /* 0x025fea0003c00000 */
[----:B-1----:R-:W-:Y:S01]  /*e9e0*/  @!P2 FFMA.FTZ R88, R87, R86, R88 ;  /* 0x000000565758a223 */ /* 0x002fe20000010058 */
[----:B------:R-:W-:Y:S01]  /*e9f0*/  MOV R84, 0xea60 ;  /* 0x0000ea6000547802 */ /* 0x000fe20000000f00 */
[----:B------:R-:W-:Y:S02]  /*ea00*/  @!P2 FMUL.FTZ R87, R89, R87 ;  /* 0x000000575957a220 */ /* 0x000fe40000410000 */
[----:B------:R-:W-:Y:S01]  /*ea10*/  IMAD.MOV.U32 R86, RZ, RZ, 0x8 ;  /* 0x00000008ff567424 */ /* 0x000fe200078e00ff */
[----:B------:R-:W-:Y:S02]  /*ea20*/  MOV R89, R88 ;  /* 0x0000005800597202 */ /* 0x000fe40000000f00 */
[----:B------:R-:W-:-:S04]  /*ea30*/  MOV R88, R87 ;  /* 0x0000005700587202 */ /* 0x000fc80000000f00 */
[----:B------:R-:W-:Y:S02]  /*ea40*/  MOV R85, R88 ;  /* 0x0000005800557202 */ /* 0x000fe40000000f00 */
[----:B0-2--5:R-:W-:Y:S05]  /*ea50*/  CALL.REL.NOINC `($__internal_33_$__cuda_sm70_shflsync_down) ;  /* 0x0000033000007944 */ /* 0x025fea0003c00000 */
[----:B-1----:R-:W-:Y:S01]  /*ea60*/  MOV R87, R86 ;  /* 0x0000005600577202 */ /* 0x002fe20000000f00 */
[----:B------:R-:W-:Y:S01]  /*ea70*/  HFMA2.MMA R86, -RZ, RZ, 0, 4.76837158203125e-07 ;  /* 0x00000008ff567435 */ /* 0x000fe200000001ff */
[----:B------:R-:W-:Y:S02]  /*ea80*/  MOV R85, R89 ;  /* 0x0000005900557202 */ /* 0x000fe40000000f00 */
[----:B------:R-:W-:-:S03]  /*ea90*/  MOV R84, 0xeab0 ;  /* 0x0000eab000547802 */ /* 0x000fc60000000f00 */
[----:B0-2--5:R-:W-:Y:S05]  /*eaa0*/  CALL.REL.NOINC `($__internal_33_$__cuda_sm70_shflsync_down) ;  /* 0x000002e000007944 */ /* 0x025fea0003c00000 */
[----:B-1----:R-:W-:Y:S01]  /*eab0*/  @!P1 FFMA.FTZ R89, R88, R86, R89 ;  /* 0x0000005658599223 */ /* 0x002fe20000010059 */
[----:B------:R-:W-:Y:S01]  /*eac0*/  HFMA2.MMA R86, -RZ, RZ, 0, 9.5367431640625e-07 ;  /* 0x00000010ff567435 */ /* 0x000fe200000001ff */
[----:B------:R-:W-:Y:S01]  /*ead0*/  @!P1 FMUL.FTZ R88, R87, R88 ;  /* 0x0000005857589220 */ /* 0x000fe20000410000 */
[----:B------:R-:W-:Y:S02]  /*eae0*/  MOV R84, 0xeb20 ;  /* 0x0000eb2000547802 */ /* 0x000fe40000000f00 */
[----:B------:R-:W-:Y:S02]  /*eaf0*/  MOV R87, R89 ;  /* 0x0000005900577202 */ /* 0x000fe40000000f00 */
[----:B------:R-:W-:-:S02]  /*eb00*/  MOV R85, R88 ;  /* 0x0000005800557202 */ /* 0x000fc40000000f00 */
[----:B0-2--5:R-:W-:Y:S05]  /*eb10*/  CALL.REL.NOINC `($__internal_33_$__cuda_sm70_shflsync_down) ;  /* 0x0000027000007944 */ /* 0x025fea0003c00000 */
[----:B-1----:R-:W-:Y:S01]  /*eb20*/  IMAD.MOV.U32 R89, RZ, RZ, R86 ;  /* 0x000000ffff597224 */ /* 0x002fe200078e0056 */
[----:B------:R-:W-:Y:S01]  /*eb30*/  HFMA2.MMA R86, -RZ, RZ, 0, 9.5367431640625e-07 ;  /* 0x00000010ff567435 */ /* 0x000fe200000001ff */
[----:B------:R-:W-:-:S02]  /*eb40*/  MOV R85, R87 ;  /* 0x0000005700557202 */ /* 0x000fc40000000f00 */
[----:B------:R-:W-:-:S03]  /*eb50*/  MOV R84, 0xeb70 ;  /* 0x0000eb7000547802 */ /* 0x000fc60000000f00 */
[----:B0-2--5:R-:W-:Y:S05]  /*eb60*/  CALL.REL.NOINC `($__internal_33_$__cuda_sm70_shflsync_down) ;  /* 0x0000022000007944 */ /* 0x025fea0003c00000 */
[----:B-1----:R-:W-:Y:S01]  /*eb70*/  @!P0 FFMA.FTZ R87, R88, R86, R87 ;  /* 0x0000005658578223 */ /* 0x002fe20000010057 */
[----:B------:R-:W-:Y:S01]  /*eb80*/  MOV R86, RZ ;  /* 0x000000ff00567202 */ /* 0x000fe20000000f00 */
[----:B------:R-:W-:Y:S01]  /*eb90*/  @!P0 FMUL.FTZ R88, R89, R88 ;  /* 0x0000005859588220 */ /* 0x000fe20000410000 */
[----:B------:R-:W-:-:S04]  /*eba0*/  MOV R85, 0xebd0 ;  /* 0x0000ebd000557802 */ /* 0x000fc80000000f00 */
[----:B------:R-:W-:Y:S02]  /*ebb0*/  MOV R84, R88 ;  /* 0x0000005800547202 */ /* 0x000fe40000000f00 */
[----:B0-2--5:R-:W-:Y:S05]  /*ebc0*/  CALL.REL.NOINC `($__internal_34_$__cuda_sm70_shflsync_idx_p) ;  /* 0x0000025000007944 */ /* 0x025fea0003c00000 */
[----:B-1----:R-:W-:Y:S01]  /*ebd0*/  MOV R89, R86 ;  /* 0x0000005600597202 */ /* 0x002fe20000000f00 */
[----:B------:R-:W-:Y:S01]  /*ebe0*/  HFMA2.MMA R86, -RZ, RZ, 0, 0 ;  /* 0x00000000ff567435 */ /* 0x000fe200000001ff */
[----:B------:R-:W-:Y:S02]  /*ebf0*/  MOV R84, R87 ;  /* 0x0000005700547202 */ /* 0x000fe40000000f00 */
[----:B------:R-:W-:-:S03]  /*ec00*/  MOV R85, 0xec20 ;  /* 0x0000ec2000557802 */ /* 0x000fc60000000f00 */
[----:B--2--5:R-:W-:Y:S05]  /*ec10*/  CALL.REL.NOINC `($__internal_34_$__cuda_sm70_shflsync_idx_p) ;  /* 0x0000020000007944 */ /* 0x024fea0003c00000 */
[----:B-1----:R-:W-:Y:S01]  /*ec20*/  IMAD.MOV.U32 R156, RZ, RZ, R86 ;  /* 0x000000ffff9c7224 */ /* 0x002fe200078e0056 */
[----:B------:R-:W-:Y:S01]  /*ec30*/  HFMA2.MMA R86, -RZ, RZ, 0, 5.9604644775390625e-08 ;  /* 0x00000001ff567435 */ /* 0x000fe200000001ff */
[----:B------:R-:W-:Y:S02]  /*ec40*/  MOV R85, R88 ;  /* 0x0000005800557202 */ /* 0x000fe40000000f00 */
[----:B------:R-:W-:-:S03]  /*ec50*/  MOV R84, 0xec70 ;  /* 0x0000ec7000547802 */ /* 0x000fc60000000f00 */
[----:B--2--5:R-:W-:Y:S05]  /*ec60*/  CALL.REL.NOINC `($__internal_33_$__cuda_sm70_shflsync_down) ;  /* 0x0000012000007944 */ /* 0x024fea0003c00000 */
[----:B-1----:R-:W-:Y:S01]  /*ec70*/  MOV R159, R86 ;  /* 0x00000056009f7202 */ /* 0x002fe20000000f00 */
[----:B------:R-:W-:Y:S01]  /*ec80*/  HFMA2.MMA R86, -RZ, RZ, 0, 5.9604644775390625e-08 ;  /* 0x00000001ff567435 */ /* 0x000fe200000001ff */
[----:B------:R-:W-:-:S02]  /*ec90*/  MOV R85, R87 ;  /* 0x0000005700557202 */ /* 0x000fc40000000f00 */
[----:B------:R-:W-:-:S03]  /*eca0*/  MOV R84, 0xecc0 ;  /* 0x0000ecc000547802 */ /* 0x000fc60000000f00 */
[----:B0-2--5:R-:W-:Y:S05]  /*ecb0*/  CALL.REL.NOINC `($__internal_33_$__cuda_sm70_shflsync_down) ;  /* 0x000000d000007944 */ /* 0x025fea0003c00000 */
[----:B-1----:R-:W-:Y:S01]  /*ecc0*/  MOV R88, R86 ;  /* 0x0000005600587202 */ /* 0x002fe20000000f00 */
[----:B------:R-:W-:Y:S01]  /*ecd0*/  HFMA2.MMA R86, -RZ, RZ, 0, 0 ;  /* 0x00000000ff567435 */ /* 0x000fe200000001ff */
[----:B------:R-:W-:Y:S01]  /*ece0*/  MOV R87, R159 ;  /* 0x0000009f00577202 */ /* 0x000fe20000000f00 */
[----:B------:R-:W-:Y:S01]  /*ecf0*/  IMAD.MOV.U32 R84, RZ, RZ, R82 ;  /* 0x000000ffff547224 */ /* 0x000fe200078e0052 */
[----:B------:R-:W-:-:S03]  /*ed00*/  MOV R85, 0xed20 ;  /* 0x0000ed2000557802 */ /* 0x000fc60000000f00 */
[----:B0-2--5:R-:W-:Y:S05]  /*ed10*/  CALL.REL.NOINC `($__internal_34_$__cuda_sm70_shflsync_idx_p) ;  /* 0x0000010000007944 */ /* 0x025fea0003c00000 */
[----:B-1----:R-:W-:Y:S01]  /*ed20*/  MOV R159, R86 ;  /* 0x00000056009f7202 */ /* 0x002fe20000000f00 */
[----:B------:R-:W-:Y:S01]  /*ed30*/  HFMA2.MMA R86, -RZ, RZ, 0, 0 ;  /* 0x00000000ff567435 */ /* 0x000fe200000001ff */
[----:B------:R-:W-:Y:S02]  /*ed40*/  MOV R84, R83 ;  /* 0x0000005300547202 */ /* 0x000fe40000000f00 */
[----:B------:R-:W-:-:S03]  /*ed50*/  MOV R85, 0xed70 ;  /* 0x0000ed7000557802 */ /* 0x000fc60000000f00 */
[----:B--2--5:R-:W-:Y:S05]  /*ed60*/  CALL.REL.NOINC `($__internal_34_$__cuda_sm70_shflsync_idx_p) ;  /* 0x000000b000007944 */ /* 0x024fea0003c00000 */
[----:B-1----:R-:W-:Y:S01]  /*ed70*/  MOV R85, R86 ;  /* 0x0000005600557202 */ /* 0x002fe20000000f00 */
[----:B--2--5:R-:W-:Y:S05]  /*ed80*/  BRA `(.L_x_902) ;  /* 0xffffa9e000007947 */ /* 0x024fea000383ffff */
        .weak           $__internal_33_$__cuda_sm70_shflsync_down
        .type           $__internal_33_$__cuda_sm70_shflsync_down,@function
        .size           $__internal_33_$__cuda_sm70_shflsync_down,($__internal_34_$__cuda_sm70_shflsync_idx_p - $__internal_33_$__cuda_sm70_shflsync_down)
$__internal_33_$__cuda_sm70_shflsync_down:
        /* <DEDUP_REMOVED lines=8> */
[----:B------:R-:W-:Y:S05]  /*ee10*/  RET.REL.NODEC R84 `(_Z25selective_scan_bwd_kernelI32Selective_Scan_bwd_kernel_traitsILi128ELi16ELb0ELb1ELb0ELb1ELb1EN3c104HalfEfEEv12SSMParamsBwd) ;  /* 0xffff11e054007950 */ /* 0x000fea0003c3ffff */
        .weak           $__internal_34_$__cuda_sm70_shflsync_idx_p
        .type           $__internal_34_$__cuda_sm70_shflsync_idx_p,@function
        .size           $__internal_34_$__cuda_sm70_shflsync_idx_p,($__internal_35_$__cuda_sm70_shflsync_up - $__internal_34_$__cuda_sm70_shflsync_idx_p)
$__internal_34_$__cuda_sm70_shflsync_idx_p:
        /* <DEDUP_REMOVED lines=9> */
[----:B0-----:R-:W-:Y:S05]  /*eeb0*/  RET.REL.NODEC R84 `(_Z25selective_scan_bwd_kernelI32Selective_Scan_bwd_kernel_traitsILi128ELi16ELb0ELb1ELb0ELb1ELb1EN3c104HalfEfEEv12SSMParamsBwd) ;  /* 0xffff114054007950 */ /* 0x001fea0003c3ffff */
        .weak           $__internal_35_$__cuda_sm70_shflsync_up
        .type           $__internal_35_$__cuda_sm70_shflsync_up,@function
        .size           $__internal_35_$__cuda_sm70_shflsync_up,(.L_x_8847 - $__internal_35_$__cuda_sm70_shflsync_up)
$__internal_35_$__cuda_sm70_shflsync_up:
        /* <DEDUP_REMOVED lines=8> */
[----:B-1----:R-:W-:Y:S06]  /*ef40*/  RET.REL.NODEC R84 `(_Z25selective_scan_bwd_kernelI32Selective_Scan_bwd_kernel_traitsILi128ELi16ELb0ELb1ELb0ELb1ELb1EN3c104HalfEfEEv12SSMParamsBwd) ;  /* 0xffff10b054007950 */ /* 0x002fec0003c3ffff */
.L_x_903:
        /* <DEDUP_REMOVED lines=11> */
.L_x_8847:


//--------------------- .text._Z25selective_scan_bwd_kernelI32Selective_Scan_bwd_kernel_traitsILi128ELi16ELb0ELb1ELb1ELb0ELb0EN3c104HalfEfEEv12SSMParamsBwd --------------------------
	.section	.text._Z25selective_scan_bwd_kernelI32Selective_Scan_bwd_kernel_traitsILi128ELi16ELb0ELb1ELb1ELb0ELb0EN3c104HalfEfEEv12SSMParamsBwd,"ax",@progbits
	.sectioninfo	@"SHI_REGISTERS=168"
	.align	128
        .global         _Z25selective_scan_bwd_kernelI32Selective_Scan_bwd_kernel_traitsILi128ELi16ELb0ELb1ELb1ELb0ELb0EN3c104HalfEfEEv12SSMParamsBwd
        .type           _Z25selective_scan_bwd_kernelI32Selective_Scan_bwd_kernel_traitsILi128ELi16ELb0ELb1ELb1ELb0ELb0EN3c104HalfEfEEv12SSMParamsBwd,@function
        .size           _Z25selective_scan_bwd_kernelI32Selective_Scan_bwd_kernel_traitsILi128ELi16ELb0ELb1ELb1ELb0ELb0EN3c104HalfEfEEv12SSMParamsBwd,(.L_x_8850 - _Z25selective_scan_bwd_kernelI32Selective_Scan_bwd_kernel_traitsILi128ELi16ELb0ELb1ELb1ELb0ELb0EN3c104HalfEfEEv12SSMParamsBwd)
        .other          _Z25selective_scan_bwd_kernelI32Selective_Scan_bwd_kernel_traitsILi128ELi16ELb0ELb1ELb1ELb0ELb0EN3c104HalfEfEEv12SSMParamsBwd,@"STO_CUDA_ENTRY STV_DEFAULT"
_Z25selective_scan_bwd_kernelI32Selective_Scan_bwd_kernel_traitsILi128ELi16ELb0ELb1ELb1ELb0ELb0EN3c104HalfEfEEv12SSMParamsBwd:
.text._Z25selective_scan_bwd_kernelI32Selective_Scan_bwd_kernel_traitsILi128ELi16ELb0ELb1ELb1ELb0ELb0EN3c104HalfEfEEv12SSMParamsBwd:
[----:B------:R-:W-:-:S03]  /*0000*/  IMAD.MOV.U32 R1, RZ, RZ, c[0x0][0x28] ;  /* 0x00000a00ff017624 */ /* 0x000fc600078e00ff */
        /* <DEDUP_REMOVED lines=27> */
[----:B------:R-:W-:Y:S01]  /*01c0*/  IMAD.U32 R5, RZ, RZ, UR7 ;  /* 0x00000007ff057e24 */ /* 0x000fe2000f8e00ff */
[----:B------:R-:W-:Y:S01]  /*01d0*/  ULDC.64 UR6, c[0x0][0x1d0] ;  /* 0x0000740000067ab9 */ /* 0x000fe20000000a00 */
[----:B------:R-:W2:Y:S04]  /*01e0*/  @P0 LDG.E R2, [R2.64] ;  /* 0x0000001c02020981 */ /* 0x000ea8000c1e1900 */
[----:B------:R-:W3:Y:S01]  /*01f0*/  @P1 LDG.E R4, [R4.64] ;  /* 0x0000001c04041981 */ /* 0x000ee2000c1e1900 */
[----:B-1----:R-:W-:-:S02]  /*0200*/  USHF.R.S32.HI UR13, URZ, 0x1f, UR14 ;  /* 0x0000001f3f0d7899 */ /* 0x002fc4000801140e */
[----:B------:R-:W-:Y:S01]  /*0210*/  UISETP.NE.U32.AND UP0, UPT, URZ, UR4, UPT ;  /* 0x000000043f00728c */ /* 0x000fe2000bf05070 */
[----:B------:R1:W-:Y:S01]  /*0220*/  STL [R1+0x2c], RZ ;  /* 0x00002cff01007387 */ /* 0x0003e20000100800 */
[----:B------:R-:W-:Y:S02]  /*0230*/  UIMAD UR4, UR13, UR6, URZ ;  /* 0x000000060d0472a4 */ /* 0x000fe4000f8e023f */
[----:B------:R-:W-:Y:S01]  /*0240*/  UIMAD.WIDE.U32 UR10, UR14, UR6, URZ ;  /* 0x000000060e0a72a5 */ /* 0x000fe2000f8e003f */
[----:B------:R1:W-:Y:S01]  /*0250*/  STL [R1+0x28], RZ ;  /* 0x000028ff01007387 */ /* 0x0003e20000100800 */
[----:B------:R-:W-:Y:S02]  /*0260*/  UIMAD UR4, UR14, UR7, UR4 ;  /* 0x000000070e0472a4 */ /* 0x000fe4000f8e0204 */
[----:B------:R-:W-:Y:S02]  /*0270*/  UISETP.NE.AND.EX UP0, UPT, URZ, UR5, UPT, UP0 ;  /* 0x000000053f00728c */ /* 0x000fe4000bf05300 */
[----:B------:R-:W-:-:S02]  /*0280*/  ULDC.64 UR6, c[0x0][0x1e0] ;  /* 0x0000780000067ab9 */ /* 0x000fc40000000a00 */
[----:B------:R-:W-:Y:S01]  /*0290*/  UIMAD UR5, UR13, UR6, URZ ;  /* 0x000000060d0572a4 */ /* 0x000fe2000f8e023f */
[----:B0-----:R-:W0:Y:S01]  /*02a0*/  I2F.RP R0, UR37 ;  /* 0x0000002500007d06 */ /* 0x001e220008209400 */
[----:B------:R-:W-:Y:S02]  /*02b0*/  UISETP.NE.U32.AND UP1, UPT, URZ, UR32, UPT ;  /* 0x000000203f00728c */ /* 0x000fe4000bf25070 */
[----:B------:R-:W-:Y:S02]  /*02c0*/  UIMAD UR12, UR14, UR7, UR5 ;  /* 0x000000070e0c72a4 */ /* 0x000fe4000f8e0205 */
[----:B------:R-:W-:Y:S02]  /*02d0*/  UISETP.NE.AND.EX UP1, UPT, URZ, UR33, UPT, UP1 ;  /* 0x000000213f00728c */ /* 0x000fe4000bf25310 */
[----:B------:R-:W-:Y:S02]  /*02e0*/  UISETP.NE.U32.AND UP2, UPT, URZ, UR34, UPT ;  /* 0x000000223f00728c */ /* 0x000fe4000bf45070 */
[----:B------:R-:W-:-:S02]  /*02f0*/  UMOV UR30, URZ ;  /* 0x0000003f001e7c82 */ /* 0x000fc40008000000 */
[----:B------:R-:W-:Y:S02]  /*0300*/  UISETP.NE.AND.EX UP2, UPT, URZ, UR35, UPT, UP2 ;  /* 0x000000233f00728c */ /* 0x000fe4000bf45320 */
[----:B------:R-:W-:Y:S02]  /*0310*/  UIMAD.WIDE.U32 UR18, UR14, UR6, URZ ;  /* 0x000000060e1272a5 */ /* 0x000fe4000f8e003f */
[----:B------:R-:W-:Y:S01]  /*0320*/  UMOV UR31, URZ ;  /* 0x0000003f001f7c82 */ /* 0x000fe20008000000 */
[----:B0-----:R-:W0:Y:S01]  /*0330*/  MUFU.RCP R0, R0 ;  /* 0x0000000000007308 */ /* 0x001e220000001000 */
[----:B------:R-:W-:Y:S02]  /*0340*/  @UP1 ULEA UR30, UP3, UR16, UR32, 0x2 ;  /* 0x00000020101e1291 */ /* 0x000fe4000f86103f */
[----:B------:R-:W-:Y:S02]  /*0350*/  ULDC.64 UR6, c[0x0][0x278] ;  /* 0x00009e0000067ab9 */ /* 0x000fe40000000a00 */
[----:B------:R-:W-:-:S02]  /*0360*/  UIADD3 UR11, UR11, UR4, URZ ;  /* 0x000000040b0b7290 */ /* 0x000fc4000fffe03f */
[----:B------:R-:W-:Y:S02]  /*0370*/  UIMAD UR23, UR13, UR6, URZ ;  /* 0x000000060d1772a4 */ /* 0x000fe4000f8e023f */
[----:B------:R-:W-:Y:S02]  /*0380*/  @UP1 ULEA.HI.X UR31, UR16, UR33, UR15, 0x2, UP3 ;  /* 0x00000021101f1291 */ /* 0x000fe400098f140f */
[----:B------:R-:W-:Y:S02]  /*0390*/  UMOV UR32, URZ ;  /* 0x0000003f00207c82 */ /* 0x000fe40008000000 */
[----:B------:R-:W-:Y:S02]  /*03a0*/  UMOV UR4, URZ ;  /* 0x0000003f00047c82 */ /* 0x000fe40008000000 */
[----:B------:R-:W-:Y:S01]  /*03b0*/  UIMAD UR26, UR13, UR8, URZ ;  /* 0x000000080d1a72a4 */ /* 0x000fe2000f8e023f */
[----:B0-----:R-:W-:Y:S01]  /*03c0*/  IADD3 R0, R0, 0xffffffe, RZ ;  /* 0x0ffffffe00007810 */ /* 0x001fe20007ffe0ff */
[----:B------:R-:W-:-:S02]  /*03d0*/  @UP2 ULEA UR32, UP1, UR16, UR34, 0x2 ;  /* 0x0000002210202291 */ /* 0x000fc4000f82103f */
[----:B------:R-:W-:Y:S02]  /*03e0*/  UIMAD UR17, UR13, UR24, URZ ;  /* 0x000000180d1172a4 */ /* 0x000fe4000f8e023f */
[----:B------:R-:W-:Y:S01]  /*03f0*/  UIMAD.WIDE.U32 UR20, UR14, UR6, URZ ;  /* 0x000000060e1472a5 */ /* 0x000fe2000f8e003f */
[----:B------:R-:W0:Y:S01]  /*0400*/  F2I.FTZ.U32.TRUNC.NTZ R0, R0 ;  /* 0x0000000000007305 */ /* 0x000e22000021f000 */
[----:B------:R-:W-:Y:S02]  /*0410*/  UIMAD UR23, UR14, UR7, UR23 ;  /* 0x000000070e1772a4 */ /* 0x000fe4000f8e0217 */
[----:B------:R-:W-:Y:S02]  /*0420*/  UMOV UR33, URZ ;  /* 0x0000003f00217c82 */ /* 0x000fe40008000000 */
[----:B------:R-:W-:Y:S02]  /*0430*/  UIMAD.WIDE.U32 UR6, UR14, UR8, URZ ;  /* 0x000000080e0672a5 */ /* 0x000fe4000f8e003f */
[----:B------:R-:W-:-:S02]  /*0440*/  UIMAD UR26, UR14, UR9, UR26 ;  /* 0x000000090e1a72a4 */ /* 0x000fc4000f8e021a */
[----:B------:R-:W-:Y:S02]  /*0450*/  @UP2 ULEA.HI.X UR33, UR16, UR35, UR15, 0x2, UP1 ;  /* 0x0000002310212291 */ /* 0x000fe400088f140f */
[----:B------:R-:W-:Y:S02]  /*0460*/  UIMAD.WIDE.U32 UR8, UR14, UR24, URZ ;  /* 0x000000180e0872a5 */ /* 0x000fe4000f8e003f */
[----:B------:R-:W-:Y:S02]  /*0470*/  UIMAD UR17, UR14, UR25, UR17 ;  /* 0x000000190e1172a4 */ /* 0x000fe4000f8e0211 */
[----:B------:R-:W-:Y:S01]  /*0480*/  ULDC.64 UR34, c[0x0][0x1d8] ;  /* 0x0000760000227ab9 */ /* 0x000fe20000000a00 */
[----:B0-----:R0:W4:Y:S01]  /*0490*/  R2UR UR5, R0 ;  /* 0x00000000000573c2 */ /* 0x00112200000e0000 */
[----:B------:R-:W-:Y:S02]  /*04a0*/  ULDC.64 UR24, c[0x0][0x1e8] ;  /* 0x00007a0000187ab9 */ /* 0x000fe40000000a00 */
[----:B------:R-:W-:-:S02]  /*04b0*/  UIMAD UR22, UR15, UR34, URZ ;  /* 0x000000220f1672a4 */ /* 0x000fc4000f8e023f */
[----:B------:R-:W-:Y:S02]  /*04c0*/  UIMAD UR36, UR15, UR24, URZ ;  /* 0x000000180f2472a4 */ /* 0x000fe4000f8e023f */
[----:B------:R-:W-:Y:S01]  /*04d0*/  UIADD3 UR19, UR19, UR12, URZ ;  /* 0x0000000c13137290 */ /* 0x000fe2000fffe03f */
[----:B0-----:R-:W-:Y:S01]  /*04e0*/  IABS R0, UR16 ;  /* 0x0000001000007c13 */ /* 0x001fe20008000000 */
[----:B------:R-:W-:Y:S02]  /*04f0*/  UIMAD UR22, UR16, UR35, UR22 ;  /* 0x00000023101672a4 */ /* 0x000fe4000f8e0216 */
[----:B------:R-:W-:Y:S01]  /*0500*/  UIMAD.WIDE.U32 UR10, UR16, UR34, UR10 ;  /* 0x00000022100a72a5 */ /* 0x000fe2000f8e000a */
[----:B------:R-:W0:Y:S01]  /*0510*/  R2UR UR27, R0 ;  /* 0x00000000001b73c2 */ /* 0x000e2200000e0000 */
[----:B------:R-:W-:Y:S02]  /*0520*/  UIMAD UR34, UR16, UR25, UR36 ;  /* 0x00000019102272a4 */ /* 0x000fe4000f8e0224 */
[----:B------:R-:W-:-:S02]  /*0530*/  UIMAD.WIDE.U32 UR24, UR16, UR24, UR18 ;  /* 0x00000018101872a5 */ /* 0x000fc4000f8e0012 */
[----:B------:R-:W-:Y:S02]  /*0540*/  ULDC UR36, c[0x0][0x174] ;  /* 0x00005d0000247ab9 */ /* 0x000fe40000000800 */
[----:B------:R-:W-:Y:S02]  /*0550*/  USHF.L.U32 UR12, UR36, 0xb, URZ ;  /* 0x0000000b240c7899 */ /* 0x000fe4000800063f */
[----:B------:R-:W-:Y:S02]  /*0560*/  UIADD3 UR21, UR21, UR23, URZ ;  /* 0x0000001715157290 */ /* 0x000fe4000fffe03f */
[----:B------:R-:W-:Y:S02]  /*0570*/  ULDC UR40, c[0x0][0x178] ;  /* 0x00005e0000287ab9 */ /* 0x000fe40000000800 */
[----:B----4-:R-:W-:Y:S02]  /*0580*/  UIADD3 UR38, URZ, -UR5, URZ ;  /* 0x800000053f267290 */ /* 0x010fe4000fffe03f */
[----:B------:R-:W-:-:S02]  /*0590*/  UIADD3 UR9, UR9, UR17, URZ ;  /* 0x0000001109097290 */ /* 0x000fc4000fffe03f */
[----:B------:R-:W-:-:S04]  /*05a0*/  UIMAD UR38, UR38, UR37, URZ ;  /* 0x00000025262672a4 */ /* 0x000fc8000f8e023f */
[----:B------:R-:W-:-:S04]  /*05b0*/  UIMAD.WIDE.U32 UR4, UR5, UR38, UR4 ;  /* 0x00000026050472a5 */ /* 0x000fc8000f8e0004 */
[----:B0-----:R-:W-:-:S03]  /*05c0*/  UIMAD.WIDE.U32 UR38, UR5, UR27, URZ ;  /* 0x0000001b052672a5 */ /* 0x001fc6000f8e003f */
[----:B------:R-:W-:Y:S02]  /*05d0*/  ULDC.64 UR4, c[0x0][0x280] ;  /* 0x0000a00000047ab9 */ /* 0x000fe40000000a00 */
[----:B------:R-:W-:Y:S02]  /*05e0*/  UIMAD UR19, UR15, UR4, URZ ;  /* 0x000000040f1372a4 */ /* 0x000fe4000f8e023f */
[----:B------:R-:W-:Y:S02]  /*05f0*/  UMOV UR35, UR39 ;  /* 0x0000002700237c82 */ /* 0x000fe40008000000 */
[----:B------:R-:W-:Y:S02]  /*0600*/  UIADD3 UR18, -UR35, URZ, URZ ;  /* 0x0000003f23127290 */ /* 0x000fe4000fffe13f */
[----:B------:R-:W-:Y:S02]  /*0610*/  UIMAD UR38, UR16, UR5, UR19 ;  /* 0x00000005102672a4 */ /* 0x000fe4000f8e0213 */
[----:B------:R-:W-:-:S02]  /*0620*/  UIMAD UR27, UR37, UR18, UR27 ;  /* 0x00000012251b72a4 */ /* 0x000fc4000f8e021b */
[----:B------:R-:W-:Y:S02]  /*0630*/  UIADD3 UR18, UR12, -0x800, URZ ;  /* 0xfffff8000c127890 */ /* 0x000fe4000fffe03f */
[----:B------:R-:W-:Y:S02]  /*0640*/  UISETP.GT.U32.AND UP1, UPT, UR37, UR27, UPT ;  /* 0x0000001b2500728c */ /* 0x000fe4000bf24070 */
[----:B------:R-:W-:Y:S02]  /*0650*/  USHF.R.S32.HI UR23, URZ, 0x1f, UR18 ;  /* 0x0000001f3f177899 */ /* 0x000fe40008011412 */
[----:B------:R-:W-:Y:S02]  /*0660*/  UIADD3 UR10, UP2, UR18, UR10, URZ ;  /* 0x0000000a120a7290 */ /* 0x000fe4000ff5e03f */
[----:B------:R-:W-:Y:S02]  /*0670*/  UIMAD.WIDE.U32 UR4, UR16, UR4, UR20 ;  /* 0x00000004100472a5 */ /* 0x000fe4000f8e0014 */
[----:B------:R-:W-:-:S02]  /*0680*/  UIADD3.X UR22, UR23, UR11, UR22, UP2, !UPT ;  /* 0x0000000b17167290 */ /* 0x000fc400097fe416 */
[----:B------:R-:W-:Y:S02]  /*0690*/  ULDC.64 UR20, c[0x0][0x240] ;  /* 0x0000900000147ab9 */ /* 0x000fe40000000a00 */
[----:B------:R-:W-:Y:S02]  /*06a0*/  @!UP1 UIADD3 UR27, UR27, -UR37, URZ ;  /* 0x800000251b1b9290 */ /* 0x000fe4000fffe03f */
[----:B------:R-:W-:Y:S02]  /*06b0*/  ULEA UR19, UP2, UR10, UR20, 0x1 ;  /* 0x000000140a137291 */ /* 0x000fe4000f84083f */
[----:B------:R-:W-:Y:S02]  /*06c0*/  UISETP.GE.U32.AND UP3, UPT, UR27, UR37, UPT ;  /* 0x000000251b00728c */ /* 0x000fe4000bf66070 */
[----:B------:R-:W-:Y:S02]  /*06d0*/  ULOP3.LUT UR39, UR16, UR40, URZ, 0x3c, !UPT ;  /* 0x0000002810277292 */ /* 0x000fe4000f8e3c3f */
[----:B------:R-:W-:-:S02]  /*06e0*/  ULEA.HI.X UR20, UR10, UR21, UR22, 0x1, UP2 ;  /* 0x000000150a147291 */ /* 0x000fc400090f0c16 */
[----:B------:R-:W-:Y:S02]  /*06f0*/  @!UP1 UIADD3 UR35, UR35, 0x1, URZ ;  /* 0x0000000123239890 */ /* 0x000fe4000fffe03f */
[----:B------:R-:W-:Y:S02]  /*0700*/  UIADD3 UR22, UP4, UR18, UR24, URZ ;  /* 0x0000001812167290 */ /* 0x000fe4000ff9e03f */
[----:B------:R-:W-:Y:S02]  /*0710*/  UISETP.GE.AND UP2, UPT, UR39, URZ, UPT ;  /* 0x0000003f2700728c */ /* 0x000fe4000bf46270 */
[----:B------:R-:W-:Y:S02]  /*0720*/  UISETP.NE.AND UP1, UPT, URZ, UR40, UPT ;  /* 0x000000283f00728c */ /* 0x000fe4000bf25270 */
[----:B------:R-:W-:Y:S02]  /*0730*/  ULDC.64 UR10, c[0x0][0x248] ;  /* 0x00009200000a7ab9 */ /* 0x000fe40000000a00 */
[----:B------:R-:W-:-:S02]  /*0740*/  @UP3 UIADD3 UR35, UR35, 0x1, URZ ;  /* 0x0000000123233890 */ /* 0x000fc4000fffe03f */
[----:B------:R-:W-:Y:S02]  /*0750*/  UIADD3.X UR34, UR23, UR25, UR34, UP4, !UPT ;  /* 0x0000001917227290 */ /* 0x000fe4000a7fe422 */
[----:B------:R-:W-:Y:S02]  /*0760*/  ULEA UR21, UP4, UR22, UR10, 0x1 ;  /* 0x0000000a16157291 */ /* 0x000fe4000f88083f */
[----:B------:R-:W-:Y:S02]  /*0770*/  UIADD3 UR27, UR7, UR26, URZ ;  /* 0x0000001a071b7290 */ /* 0x000fe4000fffe03f */
[----:B------:R-:W-:Y:S02]  /*0780*/  ULEA.HI.X UR22, UR22, UR11, UR34, 0x1, UP4 ;  /* 0x0000000b16167291 */ /* 0x000fe4000a0f0c22 */
[----:B------:R-:W-:Y:S02]  /*0790*/  ULDC.64 UR24, c[0x0][0x308] ;  /* 0x0000c20000187ab9 */ /* 0x000fe40000000a00 */
[----:B------:R-:W-:-:S02]  /*07a0*/  UMOV UR11, UR35 ;  /* 0x00000023000b7c82 */ /* 0x000fc40008000000 */
[----:B------:R-:W-:Y:S02]  /*07b0*/  @!UP2 UIADD3 UR11, -UR11, URZ, URZ ;  /* 0x0000003f0b0ba290 */ /* 0x000fe4000fffe13f */
[----:B------:R-:W-:Y:S02]  /*07c0*/  UIADD3 UR26, UP2, UR18, UR4, URZ ;  /* 0x00000004121a7290 */ /* 0x000fe4000ff5e03f */
[----:B------:R-:W-:Y:S02]  /*07d0*/  @!UP1 ULOP3.LUT UR11, URZ, UR40, URZ, 0x33, !UPT ;  /* 0x000000283f0b9292 */ /* 0x000fe4000f8e333f */
[----:B------:R-:W-:Y:S02]  /*07e0*/  UIADD3.X UR34, UR23, UR5, UR38, UP2, !UPT ;  /* 0x0000000517227290 */ /* 0x000fe400097fe426 */
[----:B------:R-:W-:Y:S02]  /*07f0*/  ULEA UR7, UP1, UR26, UR24, 0x1 ;  /* 0x000000181a077291 */ /* 0x000fe4000f82083f */
[----:B------:R-:W-:-:S02]  /*0800*/  USHF.R.S32.HI UR10, URZ, 0x1f, UR11 ;  /* 0x0000001f3f0a7899 */ /* 0x000fc4000801140b */
[----:B------:R-:W-:Y:S02]  /*0810*/  ULDC.64 UR4, c[0x0][0x1a8] ;  /* 0x00006a0000047ab9 */ /* 0x000fe40000000a00 */
[----:B------:R-:W-:Y:S02]  /*0820*/  UIMAD UR35, UR10, UR4, URZ ;  /* 0x000000040a2372a4 */ /* 0x000fe4000f8e023f */
[----:B------:R-:W-:Y:S02]  /*0830*/  ULEA.HI.X UR24, UR26, UR25, UR34, 0x1, UP1 ;  /* 0x000000191a187291 */ /* 0x000fe400088f0c22 */
[----:B------:R-:W-:Y:S02]  /*0840*/  ULDC.64 UR40, c[0x0][0x260] ;  /* 0x0000980000287ab9 */ /* 0x000fe40000000a00 */
[----:B------:R-:W-:Y:S02]  /*0850*/  UMOV UR26, UR6 ;  /* 0x00000006001a7c82 */ /* 0x000fe40008000000 */
[----:B------:R-:W-:-:S02]  /*0860*/  UIMAD.WIDE.U32 UR26, UR11, UR4, UR26 ;  /* 0x000000040b1a72a5 */ /* 0x000fc4000f8e001a */
[----:B------:R-:W-:Y:S02]  /*0870*/  UIMAD UR6, UR11, UR5, UR35 ;  /* 0x000000050b0672a4 */ /* 0x000fe4000f8e0223 */
[----:B------:R-:W-:Y:S02]  /*0880*/  UIADD3 UR17, UP1, UR18, UR26, URZ ;  /* 0x0000001a12117290 */ /* 0x000fe4000ff3e03f */
[----:B------:R-:W-:Y:S02]  /*0890*/  ULDC.64 UR34, c[0x0][0x1c8] ;  /* 0x0000720000227ab9 */ /* 0x000fe40000000a00 */
[----:B------:R-:W-:Y:S02]  /*08a0*/  UIADD3 UR26, UR27, UR6, URZ ;  /* 0x000000061b1a7290 */ /* 0x000fe4000fffe03f */
[----:B------:R-:W-:Y:S02]  /*08b0*/  ULDC.64 UR4, c[0x0][0x228] ;  /* 0x00008a0000047ab9 */ /* 0x000fe40000000a00 */
[----:B------:R-:W-:-:S02]  /*08c0*/  UIMAD UR25, UR10, UR34, URZ ;  /* 0x000000220a1972a4 */ /* 0x000fc4000f8e023f */
[----:B------:R-:W-:Y:S02]  /*08d0*/  ULEA UR6, UP2, UR17, UR4, 0x1 ;  /* 0x0000000411067291 */ /* 0x000fe4000f84083f */
[----:B------:R-:W-:Y:S02]  /*08e0*/  UIADD3.X UR4, UR23, UR26, URZ, UP1, !UPT ;  /* 0x0000001a17047290 */ /* 0x000fe40008ffe43f */
[----:B------:R-:W-:Y:S02]  /*08f0*/  UIMAD.WIDE.U32 UR26, UR11, UR34, UR8 ;  /* 0x000000220b1a72a5 */ /* 0x000fe4000f8e0008 */
[----:B------:R-:W-:Y:S02]  /*0900*/  UIMAD UR25, UR11, UR35, UR25 ;  /* 0x000000230b1972a4 */ /* 0x000fe4000f8e0219 */
[----:B------:R-:W-:Y:S02]  /*0910*/  UIADD3 UR18, UP1, UR18, UR26, URZ ;  /* 0x0000001a12127290 */ /* 0x000fe4000ff3e03f */
[----:B------:R-:W-:-:S02]  /*0920*/  UIADD3 UR26, UR27, UR25, URZ ;  /* 0x000000191b1a7290 */ /* 0x000fc4000fffe03f */
[----:B------:R-:W-:Y:S02]  /*0930*/  ULEA.HI.X UR34, UR17, UR5, UR4, 0x1, UP2 ;  /* 0x0000000511227291 */ /* 0x000fe400090f0c04 */
[----:B------:R-:W-:Y:S02]  /*0940*/  ULDC.64 UR8, c[0x0][0x230] ;  /* 0x00008c0000087ab9 */ /* 0x000fe40000000a00 */
[----:B------:R-:W-:Y:S02]  /*0950*/  ULDC UR17, c[0x0][0x164] ;  /* 0x0000590000117ab9 */ /* 0x000fe40000000800 */
[----:B------:R-:W-:Y:S02]  /*0960*/  ULEA UR25, UP2, UR18, UR8, 0x1 ;  /* 0x0000000812197291 */ /* 0x000fe4000f84083f */
[----:B------:R-:W-:Y:S02]  /*0970*/  UIADD3.X UR26, UR23, UR26, URZ, UP1, !UPT ;  /* 0x0000001a171a7290 */ /* 0x000fe40008ffe43f */
[----:B------:R-:W-:-:S02]  /*0980*/  @UP0 UIMAD UR8, UR14, UR17, UR16 ;  /* 0x000000110e0802a4 */ /* 0x000fc4000f8e0210 */
[----:B------:R-:W-:Y:S02]  /*0990*/  UISETP.GE.AND UP1, UPT, UR36, 0x1, UPT ;  /* 0x000000012400788c */ /* 0x000fe4000bf26270 */
[----:B------:R-:W-:Y:S02]  /*09a0*/  UMOV UR5, URZ ;  /* 0x0000003f00057c82 */ /* 0x000fe40008000000 */
[----:B------:R-:W-:Y:S02]  /*09b0*/  @UP0 UIMAD UR8, UR8, UR36, URZ ;  /* 0x00000024080802a4 */ /* 0x000fe4000f8e023f */
[----:B------:R-:W-:Y:S02]  /*09c0*/  ULEA.HI.X UR26, UR18, UR9, UR26, 0x1, UP2 ;  /* 0x00000009121a7291 */ /* 0x000fe400090f0c1a */
[----:B------:R-:W-:Y:S02]  /*09d0*/  UMOV UR4, URZ ;  /* 0x0000003f00047c82 */ /* 0x000fe40008000000 */
[----:B------:R-:W-:-:S02]  /*09e0*/  ULDC UR9, c[0x0][0x16c] ;  /* 0x00005b0000097ab9 */ /* 0x000fc40000000800 */
[----:B------:R-:W-:-:S03]  /*09f0*/  @UP0 UIMAD UR8, UR8, UR9, URZ ;  /* 0x00000009080802a4 */ /* 0x000fc6000f8e023f */
[----:B------:R-:W-:Y:S02]  /*0a00*/  @UP0 UMOV UR9, 0x8 ;  /* 0x0000000800090882 */ /* 0x000fe40000000000 */
[----:B------:R-:W-:-:S07]  /*0a10*/  @UP0 UIMAD.WIDE UR40, UR8, UR9, UR40 ;  /* 0x00000009082802a5 */ /* 0x000fce000f8e0228 */
[----:B------:R-:W-:Y:S02]  /*0a20*/  @!UP0 UMOV UR40, URZ ;  /* 0x0000003f00288c82 */ /* 0x000fe40008000000 */
[----:B------:R-:W-:Y:S01]  /*0a30*/  @!UP0 UMOV UR41, URZ ;  /* 0x0000003f00298c82 */ /* 0x000fe20008000000 */
[----:B--2---:R1:W0:Y:S01]  /*0a40*/  @P0 R2UR UR5, R2 ;  /* 0x00000000020503c2 */ /* 0x00422200000e0000 */
[----:B------:R-:W-:-:S07]  /*0a50*/  PLOP3.LUT P0, PT, PT, PT, UP1, 0x80, 0x0 ;  /* 0x000000000000781c */ /* 0x000fce0003f0f018 */
[----:B---3--:R1:W2:Y:S06]  /*0a60*/  @P1 R2UR UR4, R4 ;  /* 0x00000000040413c2 */ /* 0x0082ac00000e0000 */
[----:B------:R-:W-:Y:S05]  /*0a70*/  @!P0 BRA `(.L_x_904) ;  /* 0x0000821000008947 */ /* 0x000fea0003800000 */
[----:B------:R-:W3:Y:S01]  /*0a80*/  S2R R95, SR_TID.X ;  /* 0x00000000005f7919 */ /* 0x000ee20000002100 */
[----:B------:R-:W-:Y:S02]  /*0a90*/  UMOV UR18, UR20 ;  /* 0x0000001400127c82 */ /* 0x000fe40008000000 */
[----:B------:R-:W-:Y:S01]  /*0aa0*/  UMOV UR17, UR19 ;  /* 0x0000001300117c82 */ /* 0x000fe20008000000 */
[----:B------:R4:W-:Y:S01]  /*0ab0*/  STL [R1+0x28], RZ ;  /* 0x000028ff01007387 */ /* 0x0009e20000100800 */
        /* <DEDUP_REMOVED lines=12> */
.L_x_959:
        /* <DEDUP_REMOVED lines=10> */
[----:B------:R-:W-:Y:S01]  /*0c20*/  MOV R2, UR17 ;  /* 0x0000001100027c02 */ /* 0x000fe20008000f00 */
[----:B------:R-:W-:Y:S01]  /*0c30*/  IMAD.U32 R3, RZ, RZ, UR18 ;  /* 0x00000012ff037e24 */ /* 0x000fe2000f8e00ff */
[----:B------:R-:W-:-:S02]  /*0c40*/  LOP3.LUT R20, R78, 0x20, RZ, 0xfc, !PT ;  /* 0x000000204e147812 */ /* 0x000fc400078efcff */
[C---:B------:R-:W-:Y:S01]  /*0c50*/  ISETP.GE.AND P2, PT, R78.reuse, UR7, PT ;  /* 0x000000074e007c0c */ /* 0x040fe2000bf46270 */
[----:B------:R-:W-:Y:S01]  /*0c60*/  IMAD.WIDE R2, R78, 0x2, R2 ;  /* 0x000000024e027825 */ /* 0x000fe200078e0202 */
[----:B------:R-:W-:Y:S02]  /*0c70*/  ISETP.GE.AND P1, PT, R20, UR7, PT ;  /* 0x0000000714007c0c */ /* 0x000fe4000bf26270 */
[C---:B------:R-:W-:Y:S02]  /*0c80*/  LOP3.LUT R22, R78.reuse, 0x40, RZ, 0xfc, !PT ;  /* 0x000000404e167812 */ /* 0x040fe400078efcff */
[C---:B------:R-:W-:Y:S02]  /*0c90*/  LOP3.LUT R24, R78.reuse, 0x60, RZ, 0xfc, !PT ;  /* 0x000000604e187812 */ /* 0x040fe400078efcff */
[----:B------:R-:W-:Y:S02]  /*0ca0*/  PRMT R0, RZ, 0x7610, R0 ;  /* 0x00007610ff007816 */ /* 0x000fe40000000000 */
[----:B------:R-:W-:-:S02]  /*0cb0*/  LOP3.LUT R26, R78, 0x80, RZ, 0xfc, !PT ;  /* 0x000000804e1a7812 */ /* 0x000fc400078efcff */
[----:B------:R-:W-:Y:S02]  /*0cc0*/  PRMT R7, RZ, 0x7610, R7 ;  /* 0x00007610ff077816 */ /* 0x000fe40000000007 */
[C---:B------:R-:W-:Y:S01]  /*0cd0*/  LOP3.LUT R28, R78.reuse, 0xa0, RZ, 0xfc, !PT ;  /* 0x000000a04e1c7812 */ /* 0x040fe200078efcff */
[----:B------:R1:W4:Y:S01]  /*0ce0*/  @!P2 LDG.E.U16 R0, [R2.64] ;  /* 0x0000001c0200a981 */ /* 0x000322000c1e1500 */
[----:B------:R-:W-:Y:S02]  /*0cf0*/  LOP3.LUT R30, R78, 0xc0, RZ, 0xfc, !PT ;  /* 0x000000c04e1e7812 */ /* 0x000fe400078efcff */
[----:B------:R-:W-:Y:S01]  /*0d00*/  ISETP.GE.AND P0, PT, R22, UR7, PT ;  /* 0x0000000716007c0c */ /* 0x000fe2000bf06270 */
[----:B------:R1:W5:Y:S01]  /*0d10*/  @!P1 LDG.E.U16 R7, [R2.64+0x40] ;  /* 0x0000401c02079981 */ /* 0x000362000c1e1500 */
[----:B------:R-:W-:Y:S02]  /*0d20*/  LOP3.LUT R32, R78, 0xe0, RZ, 0xfc, !PT ;  /* 0x000000e04e207812 */ /* 0x000fe400078efcff */
        /* <DEDUP_REMOVED lines=11> */
[----:B--2---:R1:W2:Y:S01]  /*0de0*/  @!P0 LDG.E.U16 R4, [R2.64+0x80] ;  /* 0x0000801c02048981 */ /* 0x0042a2000c1e1500 */
[C---:B------:R-:W-:Y:S02]  /*0df0*/  LOP3.LUT R36, R78.reuse, 0x120, RZ, 0xfc, !PT ;  /* 0x000001204e247812 */ /* 0x040fe400078efcff */
[----:B------:R-:W-:Y:S01]  /*0e00*/  PRMT R8, RZ, 0x7610, R8 ;  /* 0x00007610ff087816 */ /* 0x000fe20000000008 */
[----:B------:R1:W3:Y:S01]  /*0e10*/  @!P4 LDG.E.U16 R9, [R2.64+0xc0] ;  /* 0x0000c01c0209c981 */ /* 0x0002e2000c1e1500 */
[----:B------:R-:W-:-:S02]  /*0e20*/  LOP3.LUT R38, R78, 0x140, RZ, 0xfc, !PT ;  /* 0x000001404e267812 */ /* 0x000fc400078efcff */
[----:B------:R-:W-:Y:S01]  /*0e30*/  PRMT R13, RZ, 0x7610, R13 ;  /* 0x00007610ff0d7816 */ /* 0x000fe2000000000d */
[----:B------:R1:W3:Y:S01]  /*0e40*/  @!P6 LDG.E.U16 R6, [R2.64+0x100] ;  /* 0x0001001c0206e981 */ /* 0x0002e2000c1e1500 */
[C---:B------:R-:W-:Y:S02]  /*0e50*/  LOP3.LUT R40, R78.reuse, 0x160, RZ, 0xfc, !PT ;  /* 0x000001604e287812 */ /* 0x040fe400078efcff */
[----:B------:R-:W-:Y:S01]  /*0e60*/  PRMT R10, RZ, 0x7610, R10 ;  /* 0x00007610ff0a7816 */ /* 0x000fe2000000000a */
[----:B------:R1:W3:Y:S01]  /*0e70*/  @!P5 LDG.E.U16 R11, [R2.64+0x140] ;  /* 0x0001401c020bd981 */ /* 0x0002e2000c1e1500 */
[C---:B------:R-:W-:Y:S02]  /*0e80*/  LOP3.LUT R42, R78.reuse, 0x180, RZ, 0xfc, !PT ;  /* 0x000001804e2a7812 */ /* 0x040fe400078efcff */
[----:B------:R-:W-:Y:S01]  /*0e90*/  LOP3.LUT R44, R78, 0x1a0, RZ, 0xfc, !PT ;  /* 0x000001a04e2c7812 */ /* 0x000fe200078efcff */
[----:B------:R1:W3:Y:S01]  /*0ea0*/  @!P3 LDG.E.U16 R8, [R2.64+0x180] ;  /* 0x0001801c0208b981 */ /* 0x0002e2000c1e1500 */
[----:B------:R-:W-:-:S02]  /*0eb0*/  ISETP.GE.AND P0, PT, R36, UR7, PT ;  /* 0x0000000724007c0c */ /* 0x000fc4000bf06270 */
[----:B------:R-:W-:Y:S01]  /*0ec0*/  LOP3.LUT R46, R78, 0x1c0, RZ, 0xfc, !PT ;  /* 0x000001c04e2e7812 */ /* 0x000fe200078efcff */
[----:B------:R1:W3:Y:S01]  /*0ed0*/  @!P2 LDG.E.U16 R13, [R2.64+0x1c0] ;  /* 0x0001c01c020da981 */ /* 0x0002e2000c1e1500 */
[----:B------:R-:W-:Y:S02]  /*0ee0*/  ISETP.GE.AND P4, PT, R38, UR7, PT ;  /* 0x0000000726007c0c */ /* 0x000fe4000bf86270 */
[----:B------:R-:W-:Y:S01]  /*0ef0*/  LOP3.LUT R48, R78, 0x1e0, RZ, 0xfc, !PT ;  /* 0x000001e04e307812 */ /* 0x000fe200078efcff */
[----:B------:R1:W3:Y:S01]  /*0f00*/  @!P1 LDG.E.U16 R10, [R2.64+0x200] ;  /* 0x0002001c020a9981 */ /* 0x0002e2000c1e1500 */
        /* <DEDUP_REMOVED lines=9> */
[----:B------:R1:W3:Y:S01]  /*0fa0*/  @!P0 LDG.E.U16 R15, [R2.64+0x240] ;  /* 0x0002401c020f8981 */ /* 0x0002e2000c1e1500 */
[----:B------:R-:W-:-:S02]  /*0fb0*/  PRMT R19, RZ, 0x7610, R19 ;  /* 0x00007610ff137816 */ /* 0x000fc40000000013 */
        /* <DEDUP_REMOVED lines=17> */
[C---:B------:R-:W-:Y:S02]  /*10d0*/  IADD3 R37, R18.reuse, 0xe0, RZ ;  /* 0x000000e012257810 */ /* 0x040fe40007ffe0ff */
[-C--:B------:R-:W-:Y:S02]  /*10e0*/  LEA.HI.SX32 R27, R27, R18.reuse, 0x1b ;  /* 0x000000121b1b7211 */ /* 0x080fe400078fdaff */
[-C--:B------:R-:W-:Y:S01]  /*10f0*/  LEA.HI.SX32 R29, R29, R18.reuse, 0x1b ;  /* 0x000000121d1d7211 */ /* 0x080fe200078fdaff */
[----:B------:R-:W-:Y:S01]  /*1100*/  IMAD.SHL.U32 R93, R93, 0x2, RZ ;  /* 0x000000025d5d7824 */ /* 0x000fe200078e00ff */
[----:B------:R-:W-:Y:S01]  /*1110*/  LEA.HI.SX32 R31, R31, R18, 0x1b ;  /* 0x000000121f1f7211 */ /* 0x000fe200078fdaff */
[----:B------:R-:W-:Y:S01]  /*1120*/  IMAD.SHL.U32 R92, R25, 0x2, RZ ;  /* 0x00000002195c7824 */ /* 0x000fe200078e00ff */
[----:B------:R-:W-:-:S02]  /*1130*/  IADD3 R39, R18, 0x100, RZ ;  /* 0x0000010012277810 */ /* 0x000fc40007ffe0ff */
[C---:B-1----:R-:W-:Y:S02]  /*1140*/  IADD3 R3, R18.reuse, 0x120, RZ ;  /* 0x0000012012037810 */ /* 0x042fe40007ffe0ff */
[C---:B------:R-:W-:Y:S02]  /*1150*/  IADD3 R41, R18.reuse, 0x140, RZ ;  /* 0x0000014012297810 */ /* 0x040fe40007ffe0ff */
[-C--:B------:R-:W-:Y:S02]  /*1160*/  LEA.HI.SX32 R33, R33, R18.reuse, 0x1b ;  /* 0x0000001221217211 */ /* 0x080fe400078fdaff */
[-C--:B------:R-:W-:Y:S01]  /*1170*/  LEA.HI.SX32 R35, R35, R18.reuse, 0x1b ;  /* 0x0000001223237211 */ /* 0x080fe200078fdaff */
[----:B------:R-:W-:Y:S01]  /*1180*/  IMAD.SHL.U32 R90, R29, 0x2, RZ ;  /* 0x000000021d5a7824 */ /* 0x000fe200078e00ff */
[----:B------:R-:W-:Y:S02]  /*1190*/  LEA.HI.SX32 R37, R37, R18, 0x1b ;  /* 0x0000001225257211 */ /* 0x000fe400078fdaff */
[----:B------:R-:W-:Y:S01]  /*11a0*/  SHF.L.U32 R91, R27, 0x1, RZ ;  /* 0x000000011b5b7819 */ /* 0x000fe200000006ff */
[----:B------:R-:W-:Y:S01]  /*11b0*/  IMAD.SHL.U32 R89, R31, 0x2, RZ ;  /* 0x000000021f597824 */ /* 0x000fe200078e00ff */
[----:B------:R-:W-:-:S02]  /*11c0*/  IADD3 R43, R18, 0x160, RZ ;  /* 0x00000160122b7810 */ /* 0x000fc40007ffe0ff */
[C---:B------:R-:W-:Y:S02]  /*11d0*/  IADD3 R45, R18.reuse, 0x180, RZ ;  /* 0x00000180122d7810 */ /* 0x040fe40007ffe0ff */
[C---:B------:R-:W-:Y:S02]  /*11e0*/  IADD3 R47, R18.reuse, 0x1a0, RZ ;  /* 0x000001a0122f7810 */ /* 0x040fe40007ffe0ff */
[-C--:B------:R-:W-:Y:S02]  /*11f0*/  LEA.HI.SX32 R39, R39, R18.reuse, 0x1b ;  /* 0x0000001227277211 */ /* 0x080fe400078fdaff */
[-C--:B------:R-:W-:Y:S01]  /*1200*/  LEA.HI.SX32 R3, R3, R18.reuse, 0x1b ;  /* 0x0000001203037211 */ /* 0x080fe200078fdaff */
[----:B------:R-:W-:Y:S01]  /*1210*/  IMAD.SHL.U32 R77, R35, 0x2, RZ ;  /* 0x00000002234d7824 */ /* 0x000fe200078e00ff */
[----:B------:R-:W-:Y:S02]  /*1220*/  LEA.HI.SX32 R41, R41, R18, 0x1b ;  /* 0x0000001229297211 */ /* 0x000fe400078fdaff */
[----:B------:R-:W-:Y:S01]  /*1230*/  SHF.L.U32 R88, R33, 0x1, RZ ;  /* 0x0000000121587819 */ /* 0x000fe200000006ff */
[----:B------:R-:W-:Y:S01]  /*1240*/  IMAD.SHL.U32 R76, R37, 0x2, RZ ;  /* 0x00000002254c7824 */ /* 0x000fe200078e00ff */
[----:B------:R-:W-:Y:S01]  /*1250*/  IADD3 R49, R18, 0x1c0, RZ ;  /* 0x000001c012317810 */ /* 0x000fe20007ffe0ff */
[----:B------:R-:W-:Y:S01]  /*1260*/  IMAD R5, R94, 0x10, R5 ;  /* 0x000000105e057824 */ /* 0x000fe200078e0205 */
[----:B------:R-:W-:-:S02]  /*1270*/  IADD3 R51, R18, 0x1e0, RZ ;  /* 0x000001e012337810 */ /* 0x000fc40007ffe0ff */
[-C--:B------:R-:W-:Y:S02]  /*1280*/  LEA.HI.SX32 R43, R43, R18.reuse, 0x1b ;  /* 0x000000122b2b7211 */ /* 0x080fe400078fdaff */
[-C--:B------:R-:W-:Y:S01]  /*1290*/  LEA.HI.SX32 R45, R45, R18.reuse, 0x1b ;  /* 0x000000122d2d7211 */ /* 0x080fe200078fdaff */
[----:B------:R-:W-:Y:S01]  /*12a0*/  IMAD.SHL.U32 R74, R3, 0x2, RZ ;  /* 0x00000002034a7824 */ /* 0x000fe200078e00ff */
[-C--:B------:R-:W-:Y:S02]  /*12b0*/  LEA.HI.SX32 R47, R47, R18.reuse, 0x1b ;  /* 0x000000122f2f7211 */ /* 0x080fe400078fdaff */
[----:B------:R-:W-:Y:S01]  /*12c0*/  SHF.L.U32 R75, R39, 0x1, RZ ;  /* 0x00000001274b7819 */ /* 0x000fe200000006ff */
[----:B------:R-:W-:Y:S01]  /*12d0*/  IMAD.SHL.U32 R73, R41, 0x2, RZ ;  /* 0x0000000229497824 */ /* 0x000fe200078e00ff */
[-C--:B------:R-:W-:Y:S02]  /*12e0*/  LEA.HI.SX32 R49, R49, R18.reuse, 0x1b ;  /* 0x0000001231317211 */ /* 0x080fe400078fdaff */
[----:B------:R-:W-:Y:S01]  /*12f0*/  LEA.HI.SX32 R51, R51, R18, 0x1b ;  /* 0x0000001233337211 */ /* 0x000fe200078fdaff */
[----:B------:R-:W-:Y:S01]  /*1300*/  IMAD.SHL.U32 R71, R45, 0x2, RZ ;  /* 0x000000022d477824 */ /* 0x000fe200078e00ff */
[----:B------:R-:W-:Y:S01]  /*1310*/  SHF.L.U32 R72, R43, 0x1, RZ ;  /* 0x000000012b487819 */ /* 0x000fe200000006ff */
[----:B------:R-:W-:Y:S01]  /*1320*/  IMAD.SHL.U32 R70, R47, 0x2, RZ ;  /* 0x000000022f467824 */ /* 0x000fe200078e00ff */
[----:B------:R-:W-:Y:S01]  /*1330*/  LEA.HI.SX32 R5, R5, R5, 0x1b ;  /* 0x0000000505057211 */ /* 0x000fe200078fdaff */
[----:B------:R-:W-:Y:S01]  /*1340*/  IMAD.SHL.U32 R68, R51, 0x2, RZ ;  /* 0x0000000233447824 */ /* 0x000fe200078e00ff */
[----:B------:R-:W-:-:S03]  /*1350*/  SHF.L.U32 R69, R49, 0x1, RZ ;  /* 0x0000000131457819 */ /* 0x000fc600000006ff */
        /* <DEDUP_REMOVED lines=11> */
[----:B------:R-:W-:Y:S01]  /*1410*/  PRMT R5, RZ, 0x7610, R5 ;  /* 0x00007610ff057816 */ /* 0x000fe20000000005 */
[----:B----4-:R1:W-:Y:S04]  /*1420*/  STS.U16 [R93], R0 ;  /* 0x000000005d007388 */ /* 0x0103e80000000400 */
[----:B-----5:R4:W-:Y:S04]  /*1430*/  STS.U16 [R92+0x40], R7 ;  /* 0x000040075c007388 */ /* 0x0209e80000000400 */
[----:B--2---:R2:W-:Y:S04]  /*1440*/  STS.U16 [R91+0x80], R4 ;  /* 0x000080045b007388 */ /* 0x0045e80000000400 */
[----:B---3--:R3:W-:Y:S04]  /*1450*/  STS.U16 [R90+0xc0], R9 ;  /* 0x0000c0095a007388 */ /* 0x0087e80000000400 */
        /* <DEDUP_REMOVED lines=31> */
[----:B----4-:R-:W-:Y:S02]  /*1650*/  PRMT R7, RZ, 0x7610, R7 ;  /* 0x00007610ff077816 */ /* 0x010fe40000000007 */
[----:B--2---:R-:W-:Y:S02]  /*1660*/  PRMT R4, RZ, 0x7610, R4 ;  /* 0x00007610ff047816 */ /* 0x004fe40000000004 */
[----:B---3--:R-:W-:Y:S02]  /*1670*/  PRMT R9, RZ, 0x7610, R9 ;  /* 0x00007610ff097816 */ /* 0x008fe40000000009 */
        /* <DEDUP_REMOVED lines=24> */
[----:B------:R-:W-:Y:S01]  /*1800*/  PRMT R12, RZ, 0x7610, R12 ;  /* 0x00007610ff0c7816 */ /* 0x000fe2000000000c */
[----:B------:R0:W5:Y:S01]  /*1810*/  @!P3 LDG.E.U16 R5, [R2.64+0x340] ;  /* 0x0003401c0205b981 */ /* 0x000162000c1e1500 */
        /* <DEDUP_REMOVED lines=12> */
[----:B------:R-:W-:Y:S02]  /*18e0*/  ISETP.GE.AND P0, PT, R24, UR7, PT ;  /* 0x0000000718007c0c */ /* 0x000fe4000bf06270 */
[----:B0-----:R-:W-:Y:S01]  /*18f0*/  MOV R2, UR21 ;  /* 0x0000001500027c02 */ /* 0x001fe20008000f00 */
[----:B------:R-:W-:Y:S01]  /*1900*/  IMAD.U32 R3, RZ, RZ, UR22 ;  /* 0x00000016ff037e24 */ /* 0x000fe2000f8e00ff */
[----:B------:R-:W-:Y:S02]  /*1910*/  PRMT R23, RZ, 0x7610, R23 ;  /* 0x00007610ff177816 */ /* 0x000fe40000000017 */
[----:B------:R-:W-:Y:S01]  /*1920*/  PRMT R24, RZ, 0x7610, R24 ;  /* 0x00007610ff187816 */ /* 0x000fe20000000018 */
        /* <DEDUP_REMOVED lines=50> */
[----:B------:R-:W-:Y:S01]  /*1c50*/  BAR.SYNC.DEFER_BLOCKING 0x0 ;  /* 0x0000000000007b1d */ /* 0x000fe20000010000 */
[----:B0-----:R-:W-:-:S05]  /*1c60*/  PRMT R19, RZ, 0x7610, R19 ;  /* 0x00007610ff137816 */ /* 0x001fca0000000013 */
        /* <DEDUP_REMOVED lines=16> */
[----:B------:R0:W5:Y:S01]  /*1d70*/  @!P1 LDG.E.U16 R20, [R2.64] ;  /* 0x0000001c02149981 */ /* 0x000162000c1e1500 */
        /* <DEDUP_REMOVED lines=8> */
[----:B------:R0:W5:Y:S02]  /*1e00*/  @!P1 LDG.E.U16 R35, [R2.64+0x3c0] ;  /* 0x0003c01c02239981 */ /* 0x000164000c1e1500 */
[----:B0-----:R-:W-:-:S02]  /*1e10*/  HADD2.F32 R3, -RZ, R140.H0_H0 ;  /* 0x2000008cff037230 */ /* 0x001fc40000004100 */
[----:B-1----:R-:W-:-:S05]  /*1e20*/  HADD2.F32 R0, -RZ, R0.H0_H0 ;  /* 0x20000000ff007230 */ /* 0x002fca0000004100 */
[----:B------:R-:W-:Y:S01]  /*1e30*/  FADD.FTZ R52, R0, UR4 ;  /* 0x0000000400347e21 */ /* 0x000fe20008010000 */
[----:B------:R-:W-:Y:S01]  /*1e40*/  ISETP.LT.AND P0, PT, RZ, c[0x0][0x16c], PT ;  /* 0x00005b00ff007a0c */ /* 0x000fe20003f01270 */
[----:B--2---:R-:W-:Y:S02]  /*1e50*/  HADD2.F32 R4, -RZ, R4.H0_H0 ;  /* 0x20000004ff047230 */ /* 0x004fe40000004100 */
[----:B---3--:R-:W-:Y:S02]  /*1e60*/  HADD2.F32 R5, -RZ, R5.H0_H0 ;  /* 0x20000005ff057230 */ /* 0x008fe40000004100 */
[----:B----4-:R-:W-:Y:S02]  /*1e70*/  HADD2.F32 R6, -RZ, R6.H0_H0 ;  /* 0x20000006ff067230 */ /* 0x010fe40000004100 */
        /* <DEDUP_REMOVED lines=11> */
[----:B------:R-:W-:Y:S01]  /*1f30*/  HADD2.F32 R18, -RZ, R18.H0_H0 ;  /* 0x20000012ff127230 */ /* 0x000fe20000004100 */
        /* <DEDUP_REMOVED lines=13> */
[----:B------:R-:W-:Y:S01]  /*2010*/  FADD.FTZ R37, R18, UR4 ;  /* 0x0000000412257e21 */ /* 0x000fe20008010000 */
        /* <DEDUP_REMOVED lines=79> */
[----:B------:R-:W-:Y:S02]  /*2510*/  FMUL.FTZ R0, R158, UR5 ;  /* 0x000000059e007c20 */ /* 0x000fe40008410000 */
[----:B------:R-:W-:Y:S02]  /*2520*/  FFMA.FTZ R2, R142, R19, R3 ;  /* 0x000000138e027223 */ /* 0x000fe40000010003 */
[----:B------:R-:W-:-:S03]  /*2530*/  FMUL.FTZ R3, R157, UR5 ;  /* 0x000000059d037c20 */ /* 0x000fc60008410000 */
[----:B------:R0:W-:Y:S04]  /*2540*/  STL [R1+0x2c], R2 ;  /* 0x00002c0201007387 */ /* 0x0001e80000100800 */
[----:B------:R1:W-:Y:S01]  /*2550*/  STL [R1+0x24], R0 ;  /* 0x0000240001007387 */ /* 0x0003e20000100800 */
[----:B0-----:R-:W-:-:S03]  /*2560*/  FMUL.FTZ R2, R155, UR5 ;  /* 0x000000059b027c20 */ /* 0x001fc60008410000 */
[----:B------:R0:W-:Y:S01]  /*2570*/  STL [R1+0x20], R3 ;  /* 0x0000200301007387 */ /* 0x0001e20000100800 */
[----:B-1----:R-:W-:-:S03]  /*2580*/  FMUL.FTZ R0, R154, UR5 ;  /* 0x000000059a007c20 */ /* 0x002fc60008410000 */
[----:B------:R1:W-:Y:S04]  /*2590*/  STL [R1+0x1c], R2 ;  /* 0x00001c0201007387 */ /* 0x0003e80000100800 */
[----:B------:R2:W-:Y:S01]  /*25a0*/  STL [R1+0x18], R0 ;  /* 0x0000180001007387 */ /* 0x0005e20000100800 */
[----:B0-----:R-:W-:Y:S02]  /*25b0*/  FMUL.FTZ R3, R153, UR5 ;  /* 0x0000000599037c20 */ /* 0x001fe40008410000 */
[----:B-1----:R-:W-:-:S03]  /*25c0*/  FMUL.FTZ R2, R152, UR5 ;  /* 0x0000000598027c20 */ /* 0x002fc60008410000 */
[----:B------:R0:W-:Y:S01]  /*25d0*/  STL [R1+0x14], R3 ;  /* 0x0000140301007387 */ /* 0x0001e20000100800 */
[----:B--2---:R-:W-:-:S03]  /*25e0*/  FMUL.FTZ R0, R151, UR5 ;  /* 0x0000000597007c20 */ /* 0x004fc60008410000 */
[----:B------:R1:W-:Y:S04]  /*25f0*/  STL [R1+0x10], R2 ;  /* 0x0000100201007387 */ /* 0x0003e80000100800 */
[----:B------:R2:W-:Y:S01]  /*2600*/  STL [R1+0xc], R0 ;  /* 0x00000c0001007387 */ /* 0x0005e20000100800 */
[----:B0-----:R-:W-:Y:S02]  /*2610*/  FMUL.FTZ R3, R150, UR5 ;  /* 0x0000000596037c20 */ /* 0x001fe40008410000 */
[----:B-1----:R-:W-:-:S03]  /*2620*/  FMUL.FTZ R2, R149, UR5 ;  /* 0x0000000595027c20 */ /* 0x002fc60008410000 */
[----:B------:R0:W-:Y:S01]  /*2630*/  STL [R1+0x8], R3 ;  /* 0x0000080301007387 */ /* 0x0001e20000100800 */
[----:B--2---:R-:W-:-:S03]  /*2640*/  FMUL.FTZ R0, R148, UR5 ;  /* 0x0000000594007c20 */ /* 0x004fc60008410000 */
[----:B------:R0:W-:Y:S04]  /*2650*/  STL [R1+0x4], R2 ;  /* 0x0000040201007387 */ /* 0x0001e80000100800 */
[----:B------:R0:W-:Y:S01]  /*2660*/  STL [R1], R0 ;  /* 0x0000000001007387 */ /* 0x0001e20000100800 */
[----:B------:R-:W-:Y:S02]  /*2670*/  FADD.FTZ R50, R5, UR4 ;  /* 0x0000000405327e21 */ /* 0x000fe40008010000 */
[----:B------:R-:W-:Y:S02]  /*2680*/  FMUL.FTZ R165, R147, UR5 ;  /* 0x0000000593a57c20 */ /* 0x000fe40008410000 */
[----:B------:R-:W-:Y:S02]  /*2690*/  FMUL.FTZ R164, R146, UR5 ;  /* 0x0000000592a47c20 */ /* 0x000fe40008410000 */
[----:B------:R-:W-:-:S02]  /*26a0*/  FMUL.FTZ R163, R145, UR5 ;  /* 0x0000000591a37c20 */ /* 0x000fc40008410000 */
[----:B------:R-:W-:Y:S02]  /*26b0*/  FMUL.FTZ R162, R144, UR5 ;  /* 0x0000000590a27c20 */ /* 0x000fe40008410000 */
[----:B------:R-:W-:Y:S02]  /*26c0*/  FMUL.FTZ R161, R143, UR5 ;  /* 0x000000058fa17c20 */ /* 0x000fe40008410000 */
[----:B------:R-:W-:Y:S01]  /*26d0*/  FMUL.FTZ R160, R142, UR5 ;  /* 0x000000058ea07c20 */ /* 0x000fe20008410000 */
[----:B------:R-:W-:Y:S06]  /*26e0*/  BAR.SYNC.DEFER_BLOCKING 0x0 ;  /* 0x0000000000007b1d */ /* 0x000fec0000010000 */
[----:B------:R-:W-:Y:S05]  /*26f0*/  @P0 BRA `(.L_x_905) ;  /* 0x000000b000000947 */ /* 0x000fea0003800000 */
[----:B0-----:R-:W-:Y:S01]  /*2700*/  HFMA2.MMA R118, -RZ, RZ, 0, 0 ;  /* 0x00000000ff767435 */ /* 0x001fe200000001ff */
[----:B------:R-:W-:Y:S01]  /*2710*/  IMAD.MOV.U32 R138, RZ, RZ, RZ ;  /* 0x000000ffff8a7224 */ /* 0x000fe200078e00ff */
[----:B------:R-:W-:Y:S01]  /*2720*/  CS2R R136, SRZ ;  /* 0x0000000000887805 */ /* 0x000fe2000001ff00 */
[----:B------:R-:W-:Y:S01]  /*2730*/  CS2R R132, SRZ ;  /* 0x0000000000847805 */ /* 0x000fe2000001ff00 */
[----:B------:R-:W-:Y:S01]  /*2740*/  CS2R R116, SRZ ;  /* 0x0000000000747805 */ /* 0x000fe2000001ff00 */
[----:B------:R-:W-:Y:S01]  /*2750*/  CS2R R114, SRZ ;  /* 0x0000000000727805 */ /* 0x000fe2000001ff00 */
[----:B------:R-:W-:Y:S01]  /*2760*/  CS2R R112, SRZ ;  /* 0x0000000000707805 */ /* 0x000fe2000001ff00 */
[----:B------:R-:W-:Y:S01]  /*2770*/  IMAD.MOV.U32 R36, RZ, RZ, RZ ;  /* 0x000000ffff247224 */ /* 0x000fe200078e00ff */
[----:B------:R-:W-:Y:S01]  /*2780*/  CS2R R34, SRZ ;  /* 0x0000000000227805 */ /* 0x000fe2000001ff00 */
[----:B------:R-:W-:Y:S01]  /*2790*/  IMAD.MOV.U32 R33, RZ, RZ, RZ ;  /* 0x000000ffff217224 */ /* 0x000fe200078e00ff */
[----:B------:R-:W-:Y:S05]  /*27a0*/  BRA `(.L_x_906) ;  /* 0x00004ea000007947 */ /* 0x000fea0003800000 */
.L_x_905:
[----:B0-----:R-:W-:Y:S01]  /*27b0*/  UIADD3 UR39, UR27, -0x1, URZ ;  /* 0xffffffff1b277890 */ /* 0x001fe2000fffe03f */
[----:B------:R-:W-:Y:S01]  /*27c0*/  HFMA2.MMA R138, -RZ, RZ, 0, 0 ;  /* 0x00000000ff8a7435 */ /* 0x000fe200000001ff */
[----:B------:R-:W-:Y:S01]  /*27d0*/  CS2R R136, SRZ ;  /* 0x0000000000887805 */ /* 0x000fe2000001ff00 */
[----:B------:R-:W-:Y:S01]  /*27e0*/  CS2R R132, SRZ ;  /* 0x0000000000847805 */ /* 0x000fe2000001ff00 */
[----:B------:R-:W-:Y:S01]  /*27f0*/  ULEA.HI UR9, UR39, UR39, URZ, 0x1 ;  /* 0x0000002727097291 */ /* 0x000fe2000f8f083f */
[----:B------:R-:W-:Y:S01]  /*2800*/  IMAD.MOV.U32 R118, RZ, RZ, RZ ;  /* 0x000000ffff767224 */ /* 0x000fe200078e00ff */
[----:B------:R-:W-:Y:S01]  /*2810*/  CS2R R116, SRZ ;  /* 0x0000000000747805 */ /* 0x000fe2000001ff00 */
[----:B------:R-:W-:Y:S01]  /*2820*/  CS2R R114, SRZ ;  /* 0x0000000000727805 */ /* 0x000fe2000001ff00 */
[----:B------:R-:W-:Y:S01]  /*2830*/  ULOP3.LUT UR9, UR9, 0xfffffe, URZ, 0xc0, !UPT ;  /* 0x00fffffe09097892 */ /* 0x000fe2000f8ec03f */
[----:B------:R-:W-:Y:S01]  /*2840*/  CS2R R112, SRZ ;  /* 0x0000000000707805 */ /* 0x000fe2000001ff00 */
[----:B------:R-:W-:Y:S01]  /*2850*/  IMAD.MOV.U32 R36, RZ, RZ, RZ ;  /* 0x000000ffff247224 */ /* 0x000fe200078e00ff */
[----:B------:R-:W-:Y:S01]  /*2860*/  CS2R R34, SRZ ;  /* 0x0000000000227805 */ /* 0x000fe2000001ff00 */
[----:B------:R-:W-:Y:S01]  /*2870*/  MOV R33, RZ ;  /* 0x000000ff00217202 */ /* 0x000fe20000000f00 */
[----:B------:R-:W-:-:S02]  /*2880*/  UIADD3 UR39, UR39, -UR9, URZ ;  /* 0x8000000927277290 */ /* 0x000fc4000fffe03f */
[----:B------:R-:W-:Y:S02]  /*2890*/  UMOV UR7, URZ ;  /* 0x0000003f00077c82 */ /* 0x000fe40008000000 */
[----:B------:R-:W-:Y:S02]  /*28a0*/  UMOV UR8, URZ ;  /* 0x0000003f00087c82 */ /* 0x000fe40008000000 */
[----:B------:R-:W-:Y:S02]  /*28b0*/  UMOV UR9, URZ ;  /* 0x0000003f00097c82 */ /* 0x000fe40008000000 */
.L_x_954:
[----:B------:R-:W-:Y:S01]  /*28c0*/  USHF.R.S32.HI UR42, URZ, 0x1f, UR7 ;  /* 0x0000001f3f2a7899 */ /* 0x000fe20008011407 */
[--C-:B------:R-:W-:Y:S01]  /*28d0*/  SHF.R.S32.HI R79, RZ, 0x1f, R78.reuse ;  /* 0x0000001fff4f7819 */ /* 0x100fe2000001144e */
[----:B------:R-:W-:Y:S01]  /*28e0*/  ULDC.64 UR34, c[0x0][0x1a0] ;  /* 0x0000680000227ab9 */ /* 0x000fe20000000a00 */
[----:B------:R-:W-:Y:S01]  /*28f0*/  IMAD.U32 R3, RZ, RZ, UR7 ;  /* 0x00000007ff037e24 */ /* 0x000fe2000f8e00ff */
[----:B------:R-:W-:Y:S01]  /*2900*/  ULDC UR43, c[0x0][0x168] ;  /* 0x00005a00002b7ab9 */ /* 0x000fe20000000800 */
[C---:B------:R-:W-:Y:S01]  /*2910*/  LOP3.LUT R20, R78.reuse, 0x20, RZ, 0xfc, !PT ;  /* 0x000000204e147812 */ /* 0x040fe200078efcff */
[----:B------:R-:W-:Y:S01]  /*2920*/  UIMAD UR34, UR42, UR34, URZ ;  /* 0x000000222a2272a4 */ /* 0x000fe2000f8e023f */
[----:B------:R-:W-:Y:S01]  /*2930*/  IMAD.WIDE.U32 R2, R3, c[0x0][0x1a0], R78 ;  /* 0x0000680003027a25 */ /* 0x000fe200078e004e */
[----:B------:R-:W-:Y:S01]  /*2940*/  UIADD3 UR43, -UR38, UR43, URZ ;  /* 0x0000002b262b7290 */ /* 0x000fe2000fffe13f */
[C---:B------:R-:W-:Y:S01]  /*2950*/  LOP3.LUT R22, R78.reuse, 0x40, RZ, 0xfc, !PT ;  /* 0x000000404e167812 */ /* 0x040fe200078efcff */
[----:B------:R-:W-:Y:S01]  /*2960*/  UIMAD UR34, UR7, UR35, UR34 ;  /* 0x00000023072272a4 */ /* 0x000fe2000f8e0222 */
[----:B------:R-:W-:-:S02]  /*2970*/  LOP3.LUT R23, R78, 0x60, RZ, 0xfc, !PT ;  /* 0x000000604e177812 */ /* 0x000fc400078efcff */
[----:B------:R-:W-:Y:S02]  /*2980*/  LEA R4, P0, R2, UR23, 0x1 ;  /* 0x0000001702047c11 */ /* 0x000fe4000f8008ff */
[----:B------:R-:W-:Y:S02]  /*2990*/  ISETP.GE.AND P2, PT, R78, UR43, PT ;  /* 0x0000002b4e007c0c */ /* 0x000fe4000bf46270 */
[----:B------:R-:W-:Y:S02]  /*29a0*/  ISETP.GE.AND P1, PT, R20, UR43, PT ;  /* 0x0000002b14007c0c */ /* 0x000fe4000bf26270 */
[----:B------:R-:W-:Y:S01]  /*29b0*/  IADD3 R3, R3, UR34, RZ ;  /* 0x0000002203037c10 */ /* 0x000fe2000fffe0ff */
[----:B------:R-:W-:Y:S01]  /*29c0*/  ULDC.64 UR34, c[0x0][0x180] ;  /* 0x0000600000227ab9 */ /* 0x000fe20000000a00 */
[----:B------:R-:W-:Y:S02]  /*29d0*/  PRMT R0, RZ, 0x7610, R0 ;  /* 0x00007610ff007816 */ /* 0x000fe40000000000 */
[----:B------:R-:W-:-:S02]  /*29e0*/  LOP3.LUT R24, R78, 0x80, RZ, 0xfc, !PT ;  /* 0x000000804e187812 */ /* 0x000fc400078efcff */
[----:B------:R-:W-:Y:S02]  /*29f0*/  LEA.HI.X R5, R2, UR24, R3, 0x1, P0 ;  /* 0x0000001802057c11 */ /* 0x000fe400080f0c03 */
[----:B------:R-:W-:Y:S02]  /*2a00*/  PRMT R7, RZ, 0x7610, R7 ;  /* 0x00007610ff077816 */ /* 0x000fe40000000007 */
[C---:B------:R-:W-:Y:S01]  /*2a10*/  LOP3.LUT R25, R78.reuse, 0xa0, RZ, 0xfc, !PT ;  /* 0x000000a04e197812 */ /* 0x040fe200078efcff */
[----:B------:R0:W2:Y:S01]  /*2a20*/  @!P2 LDG.E.U16 R0, [R4.64] ;  /* 0x0000001c0400a981 */ /* 0x0000a2000c1e1500 */
[----:B------:R-:W-:Y:S02]  /*2a30*/  LOP3.LUT R26, R78, 0xc0, RZ, 0xfc, !PT ;  /* 0x000000c04e1a7812 */ /* 0x000fe400078efcff */
[----:B------:R-:W-:Y:S01]  /*2a40*/  ISETP.GE.AND P0, PT, R22, UR43, PT ;  /* 0x0000002b16007c0c */ /* 0x000fe2000bf06270 */
[----:B------:R0:W3:Y:S01]  /*2a50*/  @!P1 LDG.E.U16 R7, [R4.64+0x40] ;  /* 0x0000401c04079981 */ /* 0x0000e2000c1e1500 */
        /* <DEDUP_REMOVED lines=12> */
[----:B------:R0:W4:Y:S01]  /*2b20*/  @!P0 LDG.E.U16 R6, [R4.64+0x80] ;  /* 0x0000801c04068981 */ /* 0x000122000c1e1500 */
[----:B------:R-:W-:-:S02]  /*2b30*/  LOP3.LUT R31, R78, 0x120, RZ, 0xfc, !PT ;  /* 0x000001204e1f7812 */ /* 0x000fc400078efcff */
[----:B------:R-:W-:Y:S01]  /*2b40*/  PRMT R10, RZ, 0x7610, R10 ;  /* 0x00007610ff0a7816 */ /* 0x000fe2000000000a */
[----:B------:R0:W5:Y:S01]  /*2b50*/  @!P4 LDG.E.U16 R9, [R4.64+0xc0] ;  /* 0x0000c01c0409c981 */ /* 0x000162000c1e1500 */
[C---:B------:R-:W-:Y:S02]  /*2b60*/  LOP3.LUT R32, R78.reuse, 0x140, RZ, 0xfc, !PT ;  /* 0x000001404e207812 */ /* 0x040fe400078efcff */
[----:B------:R-:W-:Y:S01]  /*2b70*/  PRMT R13, RZ, 0x7610, R13 ;  /* 0x00007610ff0d7816 */ /* 0x000fe2000000000d */
[----:B------:R0:W5:Y:S01]  /*2b80*/  @!P6 LDG.E.U16 R8, [R4.64+0x100] ;  /* 0x0001001c0408e981 */ /* 0x000162000c1e1500 */
[C---:B------:R-:W-:Y:S02]  /*2b90*/  LOP3.LUT R80, R78.reuse, 0x160, RZ, 0xfc, !PT ;  /* 0x000001604e507812 */ /* 0x040fe400078efcff */
[----:B------:R-:W-:Y:S01]  /*2ba0*/  PRMT R12, RZ, 0x7610, R12 ;  /* 0x00007610ff0c7816 */ /* 0x000fe2000000000c */
[----:B------:R0:W5:Y:S01]  /*2bb0*/  @!P5 LDG.E.U16 R11, [R4.64+0x140] ;  /* 0x0001401c040bd981 */ /* 0x000162000c1e1500 */
[----:B------:R-:W-:-:S02]  /*2bc0*/  LOP3.LUT R81, R78, 0x180, RZ, 0xfc, !PT ;  /* 0x000001804e517812 */ /* 0x000fc400078efcff */
[C---:B------:R-:W-:Y:S01]  /*2bd0*/  LOP3.LUT R82, R78.reuse, 0x1a0, RZ, 0xfc, !PT ;  /* 0x000001a04e527812 */ /* 0x040fe200078efcff */
[----:B------:R0:W5:Y:S01]  /*2be0*/  @!P3 LDG.E.U16 R10, [R4.64+0x180] ;  /* 0x0001801c040ab981 */ /* 0x000162000c1e1500 */
[----:B------:R-:W-:Y:S02]  /*2bf0*/  ISETP.GE.AND P0, PT, R31, UR43, PT ;  /* 0x0000002b1f007c0c */ /* 0x000fe4000bf06270 */
[----:B------:R-:W-:Y:S01]  /*2c00*/  LOP3.LUT R84, R78, 0x1c0, RZ, 0xfc, !PT ;  /* 0x000001c04e547812 */ /* 0x000fe200078efcff */
[----:B------:R0:W5:Y:S01]  /*2c10*/  @!P2 LDG.E.U16 R13, [R4.64+0x1c0] ;  /* 0x0001c01c040da981 */ /* 0x000162000c1e1500 */
[----:B------:R-:W-:Y:S02]  /*2c20*/  ISETP.GE.AND P4, PT, R32, UR43, PT ;  /* 0x0000002b20007c0c */ /* 0x000fe4000bf86270 */
[----:B------:R-:W-:Y:S01]  /*2c30*/  LOP3.LUT R86, R78, 0x1e0, RZ, 0xfc, !PT ;  /* 0x000001e04e567812 */ /* 0x000fe200078efcff */
[----:B------:R0:W5:Y:S01]  /*2c40*/  @!P1 LDG.E.U16 R12, [R4.64+0x200] ;  /* 0x0002001c040c9981 */ /* 0x000162000c1e1500 */
        /* <DEDUP_REMOVED lines=9> */
[----:B------:R0:W5:Y:S01]  /*2ce0*/  @!P0 LDG.E.U16 R15, [R4.64+0x240] ;  /* 0x0002401c040f8981 */ /* 0x000162000c1e1500 */
[----:B------:R-:W-:Y:S02]  /*2cf0*/  PRMT R19, RZ, 0x7610, R19 ;  /* 0x00007610ff137816 */ /* 0x000fe40000000013 */
        /* <DEDUP_REMOVED lines=20> */
[----:B------:R-:W-:-:S04]  /*2e40*/  IMAD.U32 R2, RZ, RZ, UR34 ;  /* 0x00000022ff027e24 */ /* 0x000fc8000f8e00ff */
[----:B------:R-:W-:Y:S01]  /*2e50*/  MOV R3, UR35 ;  /* 0x0000002300037c02 */ /* 0x000fe20008000f00 */
[----:B------:R-:W-:Y:S01]  /*2e60*/  ULDC.64 UR34, c[0x0][0x1c0] ;  /* 0x0000700000227ab9 */ /* 0x000fe20000000a00 */
[----:B0-----:R-:W-:Y:S01]  /*2e70*/  IMAD.U32 R5, RZ, RZ, UR7 ;  /* 0x00000007ff057e24 */ /* 0x001fe2000f8e00ff */
[----:B------:R-:W-:Y:S02]  /*2e80*/  UIMAD UR34, UR42, UR34, URZ ;  /* 0x000000222a2272a4 */ /* 0x000fe4000f8e023f */
[----:B------:R0:W5:Y:S02]  /*2e90*/  LDG.E R29, [R2.64] ;  /* 0x0000001c021d7981 */ /* 0x000164000c1e1900 */
[----:B------:R-:W-:Y:S01]  /*2ea0*/  UIMAD UR34, UR7, UR35, UR34 ;  /* 0x00000023072272a4 */ /* 0x000fe2000f8e0222 */
[----:B------:R-:W-:Y:S01]  /*2eb0*/  ISETP.GE.AND P0, PT, R20, UR43, PT ;  /* 0x0000002b14007c0c */ /* 0x000fe2000bf06270 */
[----:B0-----:R-:W-:Y:S01]  /*2ec0*/  IMAD.WIDE.U32 R2, R5, c[0x0][0x1c0], R78 ;  /* 0x0000700005027a25 */ /* 0x001fe200078e004e */
[----:B------:R-:W-:-:S04]  /*2ed0*/  ISETP.GE.AND P2, PT, R22, UR43, PT ;  /* 0x0000002b16007c0c */ /* 0x000fc8000bf46270 */
[----:B------:R-:W-:Y:S02]  /*2ee0*/  IADD3 R5, R3, UR34, RZ ;  /* 0x0000002203057c10 */ /* 0x000fe4000fffe0ff */
[C---:B------:R-:W-:Y:S02]  /*2ef0*/  LEA R4, P6, R2.reuse, UR25, 0x1 ;  /* 0x0000001902047c11 */ /* 0x040fe4000f8c08ff */
[----:B------:R-:W-:Y:S02]  /*2f00*/  PRMT R85, RZ, 0x7610, R85 ;  /* 0x00007610ff557816 */ /* 0x000fe40000000055 */
[----:B------:R-:W-:Y:S02]  /*2f10*/  ISETP.GE.AND P4, PT, R23, UR43, PT ;  /* 0x0000002b17007c0c */ /* 0x000fe4000bf86270 */
[----:B------:R-:W-:Y:S02]  /*2f20*/  ISETP.GE.AND P3, PT, R25, UR43, PT ;  /* 0x0000002b19007c0c */ /* 0x000fe4000bf66270 */
[----:B------:R-:W-:-:S02]  /*2f30*/  LEA.HI.X R5, R2, UR26, R5, 0x1, P6 ;  /* 0x0000001a02057c11 */ /* 0x000fc4000b0f0c05 */
        /* <DEDUP_REMOVED lines=28> */
[----:B------:R2:W3:Y:S01]  /*3100*/  @!P0 LDG.E.U16 R85, [R4.64+0x40] ;  /* 0x0000401c04558981 */ /* 0x0004e2000c1e1500 */
[----:B------:R-:W-:Y:S02]  /*3110*/  ISETP.GE.AND P0, PT, R27, UR43, PT ;  /* 0x0000002b1b007c0c */ /* 0x000fe4000bf06270 */
[----:B------:R-:W-:Y:S01]  /*3120*/  PRMT R27, RZ, 0x7610, R27 ;  /* 0x00007610ff1b7816 */ /* 0x000fe2000000001b */
[----:B------:R2:W4:Y:S01]  /*3130*/  @!P2 LDG.E.U16 R28, [R4.64+0x80] ;  /* 0x0000801c041ca981 */ /* 0x000522000c1e1500 */
[----:B0-----:R-:W-:Y:S02]  /*3140*/  PRMT R72, RZ, 0x7610, R72 ;  /* 0x00007610ff487816 */ /* 0x001fe40000000048 */
[----:B------:R-:W-:Y:S01]  /*3150*/  PRMT R76, RZ, 0x7610, R76 ;  /* 0x00007610ff4c7816 */ /* 0x000fe2000000004c */
[----:B------:R2:W5:Y:S01]  /*3160*/  @!P4 LDG.E.U16 R83, [R4.64+0xc0] ;  /* 0x0000c01c0453c981 */ /* 0x000562000c1e1500 */
[----:B------:R-:W-:Y:S02]  /*3170*/  ISETP.GE.AND P2, PT, R30, UR43, PT ;  /* 0x0000002b1e007c0c */ /* 0x000fe4000bf46270 */
[----:B------:R-:W-:Y:S01]  /*3180*/  ISETP.GE.AND P4, PT, R31, UR43, PT ;  /* 0x0000002b1f007c0c */ /* 0x000fe2000bf86270 */
[----:B------:R2:W3:Y:S01]  /*3190*/  @!P3 LDG.E.U16 R27, [R4.64+0x140] ;  /* 0x0001401c041bb981 */ /* 0x0004e2000c1e1500 */
[----:B------:R-:W-:-:S03]  /*31a0*/  ISETP.GE.AND P3, PT, R80, UR43, PT ;  /* 0x0000002b50007c0c */ /* 0x000fc6000bf66270 */
[----:B------:R2:W3:Y:S01]  /*31b0*/  @!P5 LDG.E.U16 R72, [R4.64+0x100] ;  /* 0x0001001c0448d981 */ /* 0x0004e2000c1e1500 */
[----:B------:R-:W-:-:S03]  /*31c0*/  ISETP.GE.AND P5, PT, R32, UR43, PT ;  /* 0x0000002b20007c0c */ /* 0x000fc6000bfa6270 */
[----:B------:R2:W3:Y:S01]  /*31d0*/  @!P6 LDG.E.U16 R76, [R4.64] ;  /* 0x0000001c044ce981 */ /* 0x0004e2000c1e1500 */
[----:B------:R-:W-:-:S03]  /*31e0*/  PRMT R80, RZ, 0x7610, R80 ;  /* 0x00007610ff507816 */ /* 0x000fc60000000050 */
[----:B------:R2:W4:Y:S01]  /*31f0*/  @!P1 LDG.E.U16 R26, [R4.64+0x180] ;  /* 0x0001801c041a9981 */ /* 0x000522000c1e1500 */
[----:B------:R-:W-:Y:S02]  /*3200*/  ISETP.GE.AND P1, PT, R81, UR43, PT ;  /* 0x0000002b51007c0c */ /* 0x000fe4000bf26270 */
[----:B------:R-:W-:Y:S01]  /*3210*/  PRMT R81, RZ, 0x7610, R81 ;  /* 0x00007610ff517816 */ /* 0x000fe20000000051 */
[----:B------:R2:W4:Y:S01]  /*3220*/  @!P0 LDG.E.U16 R25, [R4.64+0x1c0] ;  /* 0x0001c01c04198981 */ /* 0x000522000c1e1500 */
[----:B------:R-:W-:-:S03]  /*3230*/  ISETP.GE.AND P0, PT, R82, UR43, PT ;  /* 0x0000002b52007c0c */ /* 0x000fc6000bf06270 */
[----:B------:R2:W5:Y:S01]  /*3240*/  @!P2 LDG.E.U16 R80, [R4.64+0x200] ;  /* 0x0002001c0450a981 */ /* 0x000562000c1e1500 */
[----:B------:R-:W-:-:S03]  /*3250*/  ISETP.GE.AND P2, PT, R84, UR43, PT ;  /* 0x0000002b54007c0c */ /* 0x000fc6000bf46270 */
[----:B------:R2:W5:Y:S04]  /*3260*/  @!P4 LDG.E.U16 R81, [R4.64+0x240] ;  /* 0x0002401c0451c981 */ /* 0x000568000c1e1500 */
[----:B------:R2:W5:Y:S01]  /*3270*/  @!P3 LDG.E.U16 R23, [R4.64+0x2c0] ;  /* 0x0002c01c0417b981 */ /* 0x000562000c1e1500 */
[----:B------:R-:W-:-:S03]  /*3280*/  ISETP.GE.AND P3, PT, R86, UR43, PT ;  /* 0x0000002b56007c0c */ /* 0x000fc6000bf66270 */
[----:B------:R2:W5:Y:S01]  /*3290*/  @!P5 LDG.E.U16 R24, [R4.64+0x280] ;  /* 0x0002801c0418d981 */ /* 0x000562000c1e1500 */
[----:B-1----:R-:W-:Y:S02]  /*32a0*/  PRMT R21, RZ, 0x7610, R21 ;  /* 0x00007610ff157816 */ /* 0x002fe40000000015 */
[----:B------:R-:W-:Y:S01]  /*32b0*/  PRMT R13, RZ, 0x7610, R13 ;  /* 0x00007610ff0d7816 */ /* 0x000fe2000000000d */
[----:B------:R2:W5:Y:S04]  /*32c0*/  @!P1 LDG.E.U16 R22, [R4.64+0x300] ;  /* 0x0003001c04169981 */ /* 0x000568000c1e1500 */
[----:B------:R2:W5:Y:S04]  /*32d0*/  @!P0 LDG.E.U16 R21, [R4.64+0x340] ;  /* 0x0003401c04158981 */ /* 0x000568000c1e1500 */
[----:B------:R2:W5:Y:S04]  /*32e0*/  @!P2 LDG.E.U16 R20, [R4.64+0x380] ;  /* 0x0003801c0414a981 */ /* 0x000568000c1e1500 */
[----:B------:R2:W5:Y:S01]  /*32f0*/  @!P3 LDG.E.U16 R13, [R4.64+0x3c0] ;  /* 0x0003c01c040db981 */ /* 0x000562000c1e1500 */
[----:B------:R0:W1:Y:S01]  /*3300*/  R2UR UR43, R29 ;  /* 0x000000001d2b73c2 */ /* 0x00006200000e0000 */
[----:B------:R-:W-:-:S02]  /*3310*/  IMAD.SHL.U32 R19, R95, 0x10, RZ ;  /* 0x000000105f137824 */ /* 0x000fc400078e00ff */
[----:B------:R-:W-:Y:S03]  /*3320*/  LDS.U16 R16, [R67] ;  /* 0x0000000043107984 */ /* 0x000fe60000000400 */
[----:B------:R-:W-:Y:S01]  /*3330*/  LOP3.LUT R19, R19, 0xfffffe00, RZ, 0xc0, !PT ;  /* 0xfffffe0013137812 */ /* 0x000fe200078ec0ff */
[----:B------:R-:W-:Y:S03]  /*3340*/  LDS.U16 R14, [R67+0x6] ;  /* 0x00000600430e7984 */ /* 0x000fe60000000400 */
[----:B------:R-:W-:Y:S01]  /*3350*/  IADD3 R0, R19, R94, RZ ;  /* 0x0000005e13007210 */ /* 0x000fe20007ffe0ff */
[----:B------:R-:W-:Y:S03]  /*3360*/  LDS.U16 R12, [R67+0x8] ;  /* 0x00000800430c7984 */ /* 0x000fe60000000400 */
[C---:B------:R-:W-:Y:S01]  /*3370*/  IADD3 R91, R0.reuse, 0x40, RZ ;  /* 0x00000040005b7810 */ /* 0x040fe20007ffe0ff */
[----:B------:R-:W-:Y:S01]  /*3380*/  LDS.U16 R10, [R67+0xc] ;  /* 0x00000c00430a7984 */ /* 0x000fe20000000400 */
[----:B------:R-:W-:-:S02]  /*3390*/  IADD3 R93, R0, 0x20, RZ ;  /* 0x00000020005d7810 */ /* 0x000fc40007ffe0ff */
[C---:B------:R-:W-:Y:S01]  /*33a0*/  IADD3 R89, R0.reuse, 0x60, RZ ;  /* 0x0000006000597810 */ /* 0x040fe20007ffe0ff */
[----:B------:R-:W-:Y:S01]  /*33b0*/  LDS.U16 R8, [R67+0x10] ;  /* 0x0000100043087984 */ /* 0x000fe20000000400 */
[CC--:B------:R-:W-:Y:S02]  /*33c0*/  LEA.HI.SX32 R2, R0.reuse, R0.reuse, 0x1b ;  /* 0x0000000000027211 */ /* 0x0c0fe400078fdaff */
[C---:B0-----:R-:W-:Y:S01]  /*33d0*/  IADD3 R29, R0.reuse, 0xa0, RZ ;  /* 0x000000a0001d7810 */ /* 0x041fe20007ffe0ff */
[----:B------:R-:W-:Y:S01]  /*33e0*/  LDS.U16 R6, [R67+0x14] ;  /* 0x0000140043067984 */ /* 0x000fe20000000400 */
[C---:B------:R-:W-:Y:S01]  /*33f0*/  IADD3 R87, R0.reuse, 0x80, RZ ;  /* 0x0000008000577810 */ /* 0x040fe20007ffe0ff */
[----:B-1----:R-:W-:Y:S01]  /*3400*/  IMAD.U32 R18, RZ, RZ, UR43 ;  /* 0x0000002bff127e24 */ /* 0x002fe2000f8e00ff */
[----:B------:R-:W-:Y:S01]  /*3410*/  IADD3 R17, R0, 0xc0, RZ ;  /* 0x000000c000117810 */ /* 0x000fe20007ffe0ff */
[----:B--2---:R-:W-:Y:S01]  /*3420*/  LDS.U16 R4, [R67+0x18] ;  /* 0x0000180043047984 */ /* 0x004fe20000000400 */
[----:B------:R-:W-:-:S02]  /*3430*/  LEA.HI.SX32 R92, R93, R0, 0x1b ;  /* 0x000000005d5c7211 */ /* 0x000fc400078fdaff */
[----:B------:R-:W-:Y:S02]  /*3440*/  LEA.HI.SX32 R91, R91, R0, 0x1b ;  /* 0x000000005b5b7211 */ /* 0x000fe400078fdaff */
[C---:B------:R-:W-:Y:S02]  /*3450*/  IADD3 R3, R0.reuse, 0x1a0, RZ ;  /* 0x000001a000037810 */ /* 0x040fe40007ffe0ff */
[C---:B------:R-:W-:Y:S02]  /*3460*/  IADD3 R7, R0.reuse, 0x1e0, RZ ;  /* 0x000001e000077810 */ /* 0x040fe40007ffe0ff */
[C---:B------:R-:W-:Y:S02]  /*3470*/  IADD3 R9, R0.reuse, 0x160, RZ ;  /* 0x0000016000097810 */ /* 0x040fe40007ffe0ff */
[C---:B------:R-:W-:Y:S02]  /*3480*/  IADD3 R5, R0.reuse, 0x120, RZ ;  /* 0x0000012000057810 */ /* 0x040fe40007ffe0ff */
[----:B------:R-:W-:-:S02]  /*3490*/  IADD3 R11, R0, 0x100, RZ ;  /* 0x00000100000b7810 */ /* 0x000fc40007ffe0ff */
[----:B------:R-:W-:Y:S02]  /*34a0*/  IADD3 R15, R0, 0xe0, RZ ;  /* 0x000000e0000f7810 */ /* 0x000fe40007ffe0ff */
[-C--:B------:R-:W-:Y:S01]  /*34b0*/  LEA.HI.SX32 R89, R89, R0.reuse, 0x1b ;  /* 0x0000000059597211 */ /* 0x080fe200078fdaff */
[----:B------:R-:W-:Y:S01]  /*34c0*/  IMAD.SHL.U32 R93, R2, 0x2, RZ ;  /* 0x00000002025d7824 */ /* 0x000fe200078e00ff */
[C---:B------:R-:W-:Y:S02]  /*34d0*/  IADD3 R69, R0.reuse, 0x1c0, RZ ;  /* 0x000001c000457810 */ /* 0x040fe40007ffe0ff */
[C---:B------:R-:W-:Y:S02]  /*34e0*/  IADD3 R71, R0.reuse, 0x180, RZ ;  /* 0x0000018000477810 */ /* 0x040fe40007ffe0ff */
[----:B------:R-:W-:Y:S02]  /*34f0*/  IADD3 R73, R0, 0x140, RZ ;  /* 0x0000014000497810 */ /* 0x000fe40007ffe0ff */
[----:B------:R-:W-:-:S02]  /*3500*/  LEA.HI.SX32 R88, R29, R0, 0x1b ;  /* 0x000000001d587211 */ /* 0x000fc400078fdaff */
[-C--:B------:R-:W-:Y:S01]  /*3510*/  LEA.HI.SX32 R87, R87, R0.reuse, 0x1b ;  /* 0x0000000057577211 */ /* 0x080fe200078fdaff */
[----:B------:R-:W-:Y:S01]  /*3520*/  FMUL.FTZ R18, R18, 1.4426950216293334961 ;  /* 0x3fb8aa3b12127820 */ /* 0x000fe20000410000 */
[-C--:B------:R-:W-:Y:S01]  /*3530*/  LEA.HI.SX32 R77, R17, R0.reuse, 0x1b ;  /* 0x00000000114d7211 */ /* 0x080fe200078fdaff */
[----:B------:R-:W-:Y:S01]  /*3540*/  IMAD.SHL.U32 R91, R91, 0x2, RZ ;  /* 0x000000025b5b7824 */ /* 0x000fe200078e00ff */
[----:B------:R-:W-:Y:S01]  /*3550*/  SHF.L.U32 R92, R92, 0x1, RZ ;  /* 0x000000015c5c7819 */ /* 0x000fe200000006ff */
[----:B------:R-:W-:Y:S01]  /*3560*/  IMAD.SHL.U32 R90, R89, 0x2, RZ ;  /* 0x00000002595a7824 */ /* 0x000fe200078e00ff */
[-C--:B------:R-:W-:Y:S01]  /*3570*/  LEA.HI.SX32 R70, R3, R0.reuse, 0x1b ;  /* 0x0000000003467211 */ /* 0x080fe200078fdaff */
[----:B------:R-:W-:Y:S01]  /*3580*/  LDS.U16 R2, [R67+0x1c] ;  /* 0x00001c0043027984 */ /* 0x000fe20000000400 */
[-C--:B------:R-:W-:Y:S02]  /*3590*/  LEA.HI.SX32 R68, R7, R0.reuse, 0x1b ;  /* 0x0000000007447211 */ /* 0x080fe400078fdaff */
[-C--:B------:R-:W-:Y:S01]  /*35a0*/  LEA.HI.SX32 R69, R69, R0.reuse, 0x1b ;  /* 0x0000000045457211 */ /* 0x080fe200078fdaff */
[----:B------:R-:W0:Y:S01]  /*35b0*/  LDS.U16 R17, [R67+0x2] ;  /* 0x0000020043117984 */ /* 0x000e220000000400 */
[----:B------:R-:W-:-:S02]  /*35c0*/  LEA.HI.SX32 R71, R71, R0, 0x1b ;  /* 0x0000000047477211 */ /* 0x000fc400078fdaff */
[-C--:B------:R-:W-:Y:S01]  /*35d0*/  LEA.HI.SX32 R82, R9, R0.reuse, 0x1b ;  /* 0x0000000009527211 */ /* 0x080fe200078fdaff */
[----:B------:R-:W-:Y:S01]  /*35e0*/  LDS.U16 R7, [R67+0x12] ;  /* 0x0000120043077984 */ /* 0x000fe20000000400 */
[-C--:B------:R-:W-:Y:S02]  /*35f0*/  LEA.HI.SX32 R73, R73, R0.reuse, 0x1b ;  /* 0x0000000049497211 */ /* 0x080fe400078fdaff */
[-C--:B------:R-:W-:Y:S01]  /*3600*/  LEA.HI.SX32 R74, R5, R0.reuse, 0x1b ;  /* 0x00000000054a7211 */ /* 0x080fe200078fdaff */
[----:B------:R-:W-:Y:S01]  /*3610*/  LDS.U16 R9, [R67+0xe] ;  /* 0x00000e0043097984 */ /* 0x000fe20000000400 */
[-C--:B------:R-:W-:Y:S02]  /*3620*/  LEA.HI.SX32 R75, R11, R0.reuse, 0x1b ;  /* 0x000000000b4b7211 */ /* 0x080fe400078fdaff */
[----:B------:R-:W-:Y:S01]  /*3630*/  LEA.HI.SX32 R84, R15, R0, 0x1b ;  /* 0x000000000f547211 */ /* 0x000fe200078fdaff */
[----:B------:R-:W-:Y:S01]  /*3640*/  LDS.U16 R11, [R67+0xa] ;  /* 0x00000a00430b7984 */ /* 0x000fe20000000400 */
[----:B------:R-:W-:Y:S01]  /*3650*/  SHF.L.U32 R89, R87, 0x1, RZ ;  /* 0x0000000157597819 */ /* 0x000fe200000006ff */
[----:B------:R-:W-:-:S02]  /*3660*/  IMAD.SHL.U32 R88, R88, 0x2, RZ ;  /* 0x0000000258587824 */ /* 0x000fc400078e00ff */
[----:B------:R-:W1:Y:S01]  /*3670*/  LDS.U16 R15, [R67+0x4] ;  /* 0x00000400430f7984 */ /* 0x000e620000000400 */
[----:B------:R-:W-:-:S03]  /*3680*/  IMAD.SHL.U32 R77, R77, 0x2, RZ ;  /* 0x000000024d4d7824 */ /* 0x000fc600078e00ff */
[----:B------:R-:W2:Y:S04]  /*3690*/  LDS.U16 R5, [R67+0x16] ;  /* 0x0000160043057984 */ /* 0x000ea80000000400 */
[----:B------:R-:W0:Y:S04]  /*36a0*/  LDS.U16 R3, [R67+0x1a] ;  /* 0x00001a0043037984 */ /* 0x000e280000000400 */
[----:B------:R1:W0:Y:S01]  /*36b0*/  LDS.U16 R0, [R67+0x1e] ;  /* 0x00001e0043007984 */ /* 0x0002220000000400 */
[----:B------:R-:W-:Y:S01]  /*36c0*/  IMAD.SHL.U32 R75, R75, 0x2, RZ ;  /* 0x000000024b4b7824 */ /* 0x000fe200078e00ff */
[----:B------:R-:W-:Y:S01]  /*36d0*/  ISETP.NE.AND P1, PT, R95, RZ, PT ;  /* 0x000000ff5f00720c */ /* 0x000fe20003f25270 */
[----:B------:R-:W-:Y:S01]  /*36e0*/  FMUL.FTZ R134, R52, R18 ;  /* 0x0000001234867220 */ /* 0x000fe20000410000 */
[----:B------:R-:W-:Y:S01]  /*36f0*/  SHF.L.U32 R73, R73, 0x1, RZ ;  /* 0x0000000149497819 */ /* 0x000fe200000006ff */
[----:B------:R-:W-:-:S02]  /*3700*/  IMAD.SHL.U32 R74, R74, 0x2, RZ ;  /* 0x000000024a4a7824 */ /* 0x000fc400078e00ff */
[-C--:B-1----:R-:W-:Y:S02]  /*3710*/  FMUL.FTZ R67, R47, R18.reuse ;  /* 0x000000122f437220 */ /* 0x082fe40000410000 */
[----:B------:R-:W1:Y:S01]  /*3720*/  MUFU.EX2 R134, R134 ;  /* 0x0000008600867308 */ /* 0x000e620000000800 */
[----:B------:R-:W-:Y:S01]  /*3730*/  IMAD.SHL.U32 R71, R71, 0x2, RZ ;  /* 0x0000000247477824 */ /* 0x000fe200078e00ff */
[----:B------:R-:W-:Y:S01]  /*3740*/  SHF.L.U32 R70, R70, 0x1, RZ ;  /* 0x0000000146467819 */ /* 0x000fe200000006ff */
[----:B------:R-:W-:Y:S02]  /*3750*/  IMAD.SHL.U32 R69, R69, 0x2, RZ ;  /* 0x0000000245457824 */ /* 0x000fe400078e00ff */
[----:B------:R-:W-:Y:S01]  /*3760*/  IMAD.SHL.U32 R68, R68, 0x2, RZ ;  /* 0x0000000244447824 */ /* 0x000fe200078e00ff */
[----:B------:R-:W-:Y:S01]  /*3770*/  ISETP.NE.AND P0, PT, R95, 0x7f, PT ;  /* 0x0000007f5f00780c */ /* 0x000fe20003f05270 */
[-C--:B------:R-:W-:Y:S02]  /*3780*/  FMUL.FTZ R32, R51, R18.reuse ;  /* 0x0000001233207220 */ /* 0x080fe40000410000 */
[----:B------:R-:W-:-:S02]  /*3790*/  FMUL.FTZ R31, R50, R18 ;  /* 0x00000012321f7220 */ /* 0x000fc40000410000 */
[-C--:B------:R-:W-:Y:S02]  /*37a0*/  FMUL.FTZ R30, R49, R18.reuse ;  /* 0x00000012311e7220 */ /* 0x080fe40000410000 */
[----:B------:R-:W0:Y:S01]  /*37b0*/  MUFU.EX2 R32, R32 ;  /* 0x0000002000207308 */ /* 0x000e220000000800 */
[----:B------:R-:W-:-:S07]  /*37c0*/  FMUL.FTZ R29, R48, R18 ;  /* 0x00000012301d7220 */ /* 0x000fce0000410000 */
[----:B------:R-:W0:Y:S01]  /*37d0*/  MUFU.EX2 R31, R31 ;  /* 0x0000001f001f7308 */ /* 0x000e220000000800 */
[----:B------:R-:W-:Y:S02]  /*37e0*/  HADD2.F32 R135, -RZ, R140.H0_H0 ;  /* 0x2000008cff877230 */ /* 0x000fe40000004100 */
[----:B------:R-:W-:Y:S02]  /*37f0*/  HADD2.F32 R86, -RZ, R139.H0_H0 ;  /* 0x2000008bff567230 */ /* 0x000fe40000004100 */
[----:B------:R-:W-:-:S03]  /*3800*/  HADD2.F32 R87, -RZ, R66.H0_H0 ;  /* 0x20000042ff577230 */ /* 0x000fc60000004100 */
[----:B------:R-:W1:Y:S01]  /*3810*/  MUFU.EX2 R30, R30 ;  /* 0x0000001e001e7308 */ /* 0x000e620000000800 */
[----:B------:R-:W-:-:S07]  /*3820*/  HADD2.F32 R129, -RZ, R55.H0_H0 ;  /* 0x20000037ff817230 */ /* 0x000fce0000004100 */
[----:B------:R-:W1:Y:S01]  /*3830*/  MUFU.EX2 R29, R29 ;  /* 0x0000001d001d7308 */ /* 0x000e620000000800 */
[----:B------:R-:W-:Y:S01]  /*3840*/  HADD2.F32 R130, -RZ, R54.H0_H0 ;  /* 0x20000036ff827230 */ /* 0x000fe20000004100 */
[----:B------:R-:W-:Y:S01]  /*3850*/  FMUL.FTZ R135, R52, R135 ;  /* 0x0000008734877220 */ /* 0x000fe20000410000 */
[----:B------:R-:W-:Y:S01]  /*3860*/  HADD2.F32 R131, -RZ, R53.H0_H0 ;  /* 0x20000035ff837230 */ /* 0x000fe20000004100 */
[----:B------:R-:W-:Y:S01]  /*3870*/  FMUL.FTZ R86, R51, R86 ;  /* 0x0000005633567220 */ /* 0x000fe20000410000 */
[----:B0-----:R-:W-:Y:S01]  /*3880*/  HADD2.F32 R17, -RZ, R17.H0_H0 ;  /* 0x20000011ff117230 */ /* 0x001fe20000004100 */
[----:B------:R-:W-:Y:S01]  /*3890*/  FMUL.FTZ R87, R50, R87 ;  /* 0x0000005732577220 */ /* 0x000fe20000410000 */
[----:B------:R-:W-:Y:S02]  /*38a0*/  HADD2.F32 R16, -RZ, R16.H0_H0 ;  /* 0x20000010ff107230 */ /* 0x000fe40000004100 */
[----:B------:R-:W-:Y:S01]  /*38b0*/  HADD2.F32 R15, -RZ, R15.H0_H0 ;  /* 0x2000000fff0f7230 */ /* 0x000fe20000004100 */
[----:B------:R-:W-:Y:S01]  /*38c0*/  BSSY B0, `(.L_x_907) ;  /* 0x000006c000007945 */ /* 0x000fe20003800000 */
[----:B------:R-:W-:Y:S01]  /*38d0*/  FMUL.FTZ R129, R39, R129 ;  /* 0x0000008127817220 */ /* 0x000fe20000410000 */
[----:B------:R-:W-:Y:S01]  /*38e0*/  HADD2.F32 R14, -RZ, R14.H0_H0 ;  /* 0x2000000eff0e7230 */ /* 0x000fe20000004100 */
[----:B------:R-:W-:-:S02]  /*38f0*/  FMUL.FTZ R130, R38, R130 ;  /* 0x0000008226827220 */ /* 0x000fc40000410000 */
[----:B------:R-:W-:Y:S02]  /*3900*/  FMUL.FTZ R131, R37, R131 ;  /* 0x0000008325837220 */ /* 0x000fe40000410000 */
[----:B------:R-:W-:Y:S02]  /*3910*/  FMUL.FTZ R86, R17, R86 ;  /* 0x0000005611567220 */ /* 0x000fe40000410000 */
[----:B------:R-:W-:Y:S02]  /*3920*/  FMUL.FTZ R135, R16, R135 ;  /* 0x0000008710877220 */ /* 0x000fe40000410000 */
[----:B------:R-:W-:Y:S01]  /*3930*/  FMUL.FTZ R87, R15, R87 ;  /* 0x000000570f577220 */ /* 0x000fe20000410000 */
[----:B---3--:R0:W-:Y:S04]  /*3940*/  STS.U16 [R93+0x1080], R76 ;  /* 0x0010804c5d007388 */ /* 0x0081e80000000400 */
[----:B------:R-:W-:Y:S04]  /*3950*/  STS.U16 [R92+0x10c0], R85 ;  /* 0x0010c0555c007388 */ /* 0x000fe80000000400 */
[----:B----4-:R3:W-:Y:S01]  /*3960*/  STS.U16 [R91+0x1100], R28 ;  /* 0x0011001c5b007388 */ /* 0x0107e20000000400 */
[----:B0-----:R-:W-:-:S03]  /*3970*/  SHF.L.U32 R76, R84, 0x1, RZ ;  /* 0x00000001544c7819 */ /* 0x001fc600000006ff */
[----:B-----5:R-:W-:Y:S04]  /*3980*/  STS.U16 [R90+0x1140], R83 ;  /* 0x001140535a007388 */ /* 0x020fe80000000400 */
[----:B------:R0:W-:Y:S01]  /*3990*/  STS.U16 [R89+0x1180], R72 ;  /* 0x0011804859007388 */ /* 0x0001e20000000400 */
[----:B---3--:R3:W4:Y:S03]  /*39a0*/  MUFU.EX2 R28, R67 ;  /* 0x00000043001c7308 */ /* 0x0087260000000800 */
[----:B------:R-:W-:Y:S04]  /*39b0*/  STS.U16 [R88+0x11c0], R27 ;  /* 0x0011c01b58007388 */ /* 0x000fe80000000400 */
[----:B------:R-:W-:Y:S01]  /*39c0*/  STS.U16 [R77+0x1200], R26 ;  /* 0x0012001a4d007388 */ /* 0x000fe20000000400 */
[----:B---3--:R-:W-:-:S03]  /*39d0*/  IMAD.U32 R67, RZ, RZ, UR39 ;  /* 0x00000027ff437e24 */ /* 0x008fc6000f8e00ff */
[----:B------:R-:W-:Y:S04]  /*39e0*/  STS.U16 [R76+0x1240], R25 ;  /* 0x001240194c007388 */ /* 0x000fe80000000400 */
[----:B------:R-:W-:Y:S04]  /*39f0*/  STS.U16 [R75+0x1280], R80 ;  /* 0x001280504b007388 */ /* 0x000fe80000000400 */
[----:B------:R-:W-:Y:S04]  /*3a00*/  STS.U16 [R74+0x12c0], R81 ;  /* 0x0012c0514a007388 */ /* 0x000fe80000000400 */
[----:B------:R3:W-:Y:S01]  /*3a10*/  STS.U16 [R73+0x1300], R24 ;  /* 0x0013001849007388 */ /* 0x0007e20000000400 */
[----:B0-----:R-:W-:Y:S01]  /*3a20*/  IMAD.SHL.U32 R72, R82, 0x2, RZ ;  /* 0x0000000252487824 */ /* 0x001fe200078e00ff */
[----:B---3--:R-:W-:-:S02]  /*3a30*/  LEA R24, R67, UR7, 0x8 ;  /* 0x0000000743187c11 */ /* 0x008fc4000f8e40ff */
[----:B------:R-:W-:Y:S02]  /*3a40*/  LEA R67, R94, R19, 0x4 ;  /* 0x000000135e437211 */ /* 0x000fe400078e20ff */
[----:B------:R-:W-:Y:S02]  /*3a50*/  @P1 IADD3 R24, R95, 0x200, RZ ;  /* 0x000002005f181810 */ /* 0x000fe40007ffe0ff */
[----:B------:R-:W-:Y:S01]  /*3a60*/  LEA.HI.SX32 R67, R67, R67, 0x1b ;  /* 0x0000004343437211 */ /* 0x000fe200078fdaff */
[----:B------:R-:W-:Y:S02]  /*3a70*/  STS.U16 [R72+0x1340], R23 ;  /* 0x0013401748007388 */ /* 0x000fe40000000400 */
[----:B------:R-:W-:Y:S01]  /*3a80*/  IMAD.SHL.U32 R83, R24, 0x4, RZ ;  /* 0x0000000418537824 */ /* 0x000fe200078e00ff */
[----:B------:R-:W-:Y:S01]  /*3a90*/  SHF.L.U32 R67, R67, 0x1, RZ ;  /* 0x0000000143437819 */ /* 0x000fe200000006ff */
[----:B------:R-:W-:Y:S04]  /*3aa0*/  STS.U16 [R71+0x1380], R22 ;  /* 0x0013801647007388 */ /* 0x000fe80000000400 */
[----:B------:R-:W-:Y:S04]  /*3ab0*/  STS.U16 [R70+0x13c0], R21 ;  /* 0x0013c01546007388 */ /* 0x000fe80000000400 */
[----:B------:R-:W-:Y:S04]  /*3ac0*/  STS.U16 [R69+0x1400], R20 ;  /* 0x0014001445007388 */ /* 0x000fe80000000400 */
[----:B------:R0:W-:Y:S01]  /*3ad0*/  STS.U16 [R68+0x1440], R13 ;  /* 0x0014400d44007388 */ /* 0x0001e20000000400 */
[----:B------:R-:W-:-:S06]  /*3ae0*/  NOP ;  /* 0x0000000000007918 */ /* 0x000fcc0000000000 */
[----:B------:R-:W3:Y:S04]  /*3af0*/  LDS.U16 R96, [R67+0x1082] ;  /* 0x0010820043607984 */ /* 0x000ee80000000400 */
        /* <DEDUP_REMOVED lines=15> */
[----:B-1----:R1:W-:Y:S01]  /*3bf0*/  STS [R83+0x6d50], R134 ;  /* 0x006d508653007388 */ /* 0x0023e20000000800 */
[----:B0-----:R-:W-:-:S05]  /*3c00*/  HADD2.F32 R13, -RZ, R58.H0_H0 ;  /* 0x2000003aff0d7230 */ /* 0x001fca0000004100 */
[----:B------:R-:W-:Y:S01]  /*3c10*/  FMUL.FTZ R126, R42, R13 ;  /* 0x0000000d2a7e7220 */ /* 0x000fe20000410000 */
[----:B------:R-:W-:-:S05]  /*3c20*/  HADD2.F32 R13, -RZ, R56.H0_H0 ;  /* 0x20000038ff0d7230 */ /* 0x000fca0000004100 */
[----:B------:R-:W-:Y:S01]  /*3c30*/  FMUL.FTZ R128, R40, R13 ;  /* 0x0000000d28807220 */ /* 0x000fe20000410000 */
[----:B------:R-:W-:Y:S01]  /*3c40*/  BAR.SYNC.DEFER_BLOCKING 0x0 ;  /* 0x0000000000007b1d */ /* 0x000fe20000010000 */
[----:B------:R-:W-:Y:S01]  /*3c50*/  FMUL.FTZ R19, R43, R18 ;  /* 0x000000122b137220 */ /* 0x000fe20000410000 */
[----:B------:R-:W-:-:S04]  /*3c60*/  HADD2.F32 R80, -RZ, R61.H0_H0 ;  /* 0x2000003dff507230 */ /* 0x000fc80000004100 */
[----:B------:R0:W0:Y:S01]  /*3c70*/  MUFU.EX2 R24, R19 ;  /* 0x0000001300187308 */ /* 0x0000220000000800 */
[C---:B------:R-:W-:Y:S01]  /*3c80*/  FMUL.FTZ R123, R45.reuse, R80 ;  /* 0x000000502d7b7220 */ /* 0x040fe20000410000 */
[----:B------:R1:W2:Y:S01]  /*3c90*/  @P0 LDS R13, [R95.X4+0x7554] ;  /* 0x007554005f0d0984 */ /* 0x0002a20000004800 */
[----:B0-----:R-:W-:Y:S01]  /*3ca0*/  HADD2.F32 R19, -RZ, R60.H0_H0 ;  /* 0x2000003cff137230 */ /* 0x001fe20000004100 */
[-C--:B------:R-:W-:Y:S01]  /*3cb0*/  FMUL.FTZ R84, R46, R18.reuse ;  /* 0x000000122e547220 */ /* 0x080fe20000410000 */
[----:B------:R-:W-:Y:S01]  /*3cc0*/  HADD2.F32 R21, -RZ, R64.H0_H0 ;  /* 0x20000040ff157230 */ /* 0x000fe20000004100 */
[-C--:B------:R-:W-:Y:S02]  /*3cd0*/  FMUL.FTZ R26, R45, R18.reuse ;  /* 0x000000122d1a7220 */ /* 0x080fe40000410000 */
[C---:B------:R-:W-:Y:S02]  /*3ce0*/  FMUL.FTZ R124, R44.reuse, R19 ;  /* 0x000000132c7c7220 */ /* 0x040fe40000410000 */
[----:B------:R-:W-:-:S02]  /*3cf0*/  FMUL.FTZ R25, R44, R18 ;  /* 0x000000122c197220 */ /* 0x000fc40000410000 */
[-C--:B------:R-:W-:Y:S02]  /*3d00*/  FMUL.FTZ R23, R42, R18.reuse ;  /* 0x000000122a177220 */ /* 0x080fe40000410000 */
[-C--:B------:R-:W-:Y:S02]  /*3d10*/  FMUL.FTZ R22, R41, R18.reuse ;  /* 0x0000001229167220 */ /* 0x080fe40000410000 */
[-C--:B-1----:R-:W-:Y:S02]  /*3d20*/  FMUL.FTZ R83, R40, R18.reuse ;  /* 0x0000001228537220 */ /* 0x082fe40000410000 */
[-C--:B------:R-:W-:Y:S02]  /*3d30*/  FMUL.FTZ R80, R39, R18.reuse ;  /* 0x0000001227507220 */ /* 0x080fe40000410000 */
[-C--:B------:R-:W-:Y:S02]  /*3d40*/  FMUL.FTZ R19, R38, R18.reuse ;  /* 0x0000001226137220 */ /* 0x080fe40000410000 */
[----:B------:R-:W-:Y:S01]  /*3d50*/  FMUL.FTZ R18, R37, R18 ;  /* 0x0000001225127220 */ /* 0x000fe20000410000 */
[----:B------:R-:W0:Y:S01]  /*3d60*/  MUFU.EX2 R26, R26 ;  /* 0x0000001a001a7308 */ /* 0x000e220000000800 */
[----:B------:R-:W-:Y:S01]  /*3d70*/  FMUL.FTZ R120, R48, R21 ;  /* 0x0000001530787220 */ /* 0x000fe20000410000 */
[----:B------:R-:W-:-:S02]  /*3d80*/  HADD2.F32 R82, -RZ, R63.H0_H0 ;  /* 0x2000003fff527230 */ /* 0x000fc40000004100 */
[----:B------:R-:W-:-:S04]  /*3d90*/  HADD2.F32 R20, -RZ, R59.H0_H0 ;  /* 0x2000003bff147230 */ /* 0x000fc80000004100 */
[----:B------:R-:W1:Y:S01]  /*3da0*/  MUFU.EX2 R25, R25 ;  /* 0x0000001900197308 */ /* 0x000e620000000800 */
[----:B------:R-:W-:-:S07]  /*3db0*/  FMUL.FTZ R121, R47, R82 ;  /* 0x000000522f797220 */ /* 0x000fce0000410000 */
[----:B------:R-:W0:Y:S01]  /*3dc0*/  MUFU.EX2 R23, R23 ;  /* 0x0000001700177308 */ /* 0x000e220000000800 */
[----:B------:R-:W-:-:S07]  /*3dd0*/  FMUL.FTZ R125, R43, R20 ;  /* 0x000000142b7d7220 */ /* 0x000fce0000410000 */
[----:B------:R-:W0:Y:S01]  /*3de0*/  MUFU.EX2 R22, R22 ;  /* 0x0000001600167308 */ /* 0x000e220000000800 */
[----:B------:R-:W-:-:S07]  /*3df0*/  HADD2.F32 R81, -RZ, R62.H0_H0 ;  /* 0x2000003eff517230 */ /* 0x000fce0000004100 */
[----:B------:R-:W0:Y:S01]  /*3e00*/  MUFU.EX2 R21, R83 ;  /* 0x0000005300157308 */ /* 0x000e220000000800 */
[----:B------:R-:W-:-:S07]  /*3e10*/  HADD2.F32 R82, -RZ, R57.H0_H0 ;  /* 0x20000039ff527230 */ /* 0x000fce0000004100 */
[----:B------:R-:W0:Y:S08]  /*3e20*/  MUFU.EX2 R19, R19 ;  /* 0x0000001300137308 */ /* 0x000e300000000800 */
[----:B------:R-:W0:Y:S01]  /*3e30*/  MUFU.EX2 R18, R18 ;  /* 0x0000001200127308 */ /* 0x000e220000000800 */
[----:B------:R-:W-:-:S07]  /*3e40*/  FMUL.FTZ R122, R46, R81 ;  /* 0x000000512e7a7220 */ /* 0x000fce0000410000 */
[----:B------:R5:W0:Y:S01]  /*3e50*/  MUFU.EX2 R27, R84 ;  /* 0x00000054001b7308 */ /* 0x000a220000000800 */
[----:B------:R-:W-:-:S07]  /*3e60*/  FMUL.FTZ R127, R41, R82 ;  /* 0x00000052297f7220 */ /* 0x000fce0000410000 */
[----:B------:R0:W1:Y:S01]  /*3e70*/  MUFU.EX2 R20, R80 ;  /* 0x0000005000147308 */ /* 0x0000620000000800 */
[----:B-----5:R-:W-:Y:S01]  /*3e80*/  HADD2.F32 R84, -RZ, R65.H0_H0 ;  /* 0x20000041ff547230 */ /* 0x020fe20000004100 */
[----:B0-----:R-:W-:-:S04]  /*3e90*/  FMUL.FTZ R80, R134, R32 ;  /* 0x0000002086507220 */ /* 0x001fc80000410000 */
[----:B------:R-:W-:Y:S02]  /*3ea0*/  FMUL.FTZ R119, R49, R84 ;  /* 0x0000005431777220 */ /* 0x000fe40000410000 */
[----:B------:R-:W-:Y:S01]  /*3eb0*/  FMUL.FTZ R80, R31, R80 ;  /* 0x000000501f507220 */ /* 0x000fe20000410000 */
[----:B------:R-:W-:Y:S05]  /*3ec0*/  @P0 BRA `(.L_x_908) ;  /* 0x000000b000000947 */ /* 0x000fea0003800000 */
[----:B--234-:R-:W-:Y:S01]  /*3ed0*/  ULDC UR35, c[0x0][0x174] ;  /* 0x00005d0000237ab9 */ /* 0x01cfe20000000800 */
[----:B------:R-:W-:Y:S01]  /*3ee0*/  IMAD.MOV.U32 R13, RZ, RZ, 0x3f800000 ;  /* 0x3f800000ff0d7424 */ /* 0x000fe200078e00ff */
        /* <DEDUP_REMOVED lines=9> */
.L_x_908:
[----:B--234-:R-:W-:Y:S05]  /*3f80*/  BSYNC B0 ;  /* 0x0000000000007941 */ /* 0x01cfea0003800000 */
.L_x_907:
[----:B0-----:R-:W-:Y:S01]  /*3f90*/  FFMA.FTZ R81, R135, R32, R86 ;  /* 0x0000002087517223 */ /* 0x001fe20000010056 */
[----:B------:R-:W-:Y:S01]  /*3fa0*/  HADD2.F32 R12, -RZ, R12.H0_H0 ;  /* 0x2000000cff0c7230 */ /* 0x000fe20000004100 */
[----:B------:R-:W-:Y:S01]  /*3fb0*/  FMUL.FTZ R119, R14, R119 ;  /* 0x000000770e777220 */ /* 0x000fe20000410000 */
[----:B------:R-:W-:Y:S01]  /*3fc0*/  HADD2.F32 R11, -RZ, R11.H0_H0 ;  /* 0x2000000bff0b7230 */ /* 0x000fe20000004100 */
[----:B------:R-:W-:Y:S01]  /*3fd0*/  FFMA.FTZ R81, R31, R81, R87 ;  /* 0x000000511f517223 */ /* 0x000fe20000010057 */
[----:B------:R-:W-:Y:S01]  /*3fe0*/  HADD2.F32 R10, -RZ, R10.H0_H0 ;  /* 0x2000000aff0a7230 */ /* 0x000fe20000004100 */
[----:B------:R-:W-:Y:S01]  /*3ff0*/  FMUL.FTZ R80, R30, R80 ;  /* 0x000000501e507220 */ /* 0x000fe20000410000 */
        /* <DEDUP_REMOVED lines=18> */
[----:B------:R-:W-:Y:S01]  /*4120*/  LEA.HI R82, R95, R95, RZ, 0x1e ;  /* 0x0000005f5f527211 */ /* 0x000fe200078ff0ff */
[----:B------:R-:W-:Y:S01]  /*4130*/  FMUL.FTZ R123, R9, R123 ;  /* 0x0000007b097b7220 */ /* 0x000fe20000410000 */
[----:B------:R-:W-:Y:S01]  /*4140*/  LOP3.LUT P0, RZ, R95, 0x1f, RZ, 0xc0, !PT ;  /* 0x0000001f5fff7812 */ /* 0x000fe2000780c0ff */
[----:B------:R-:W-:-:S02]  /*4150*/  FFMA.FTZ R81, R27, R81, R122 ;  /* 0x000000511b517223 */ /* 0x000fc4000001007a */
[----:B------:R-:W-:Y:S02]  /*4160*/  FMUL.FTZ R80, R26, R80 ;  /* 0x000000501a507220 */ /* 0x000fe40000410000 */
[----:B------:R-:W-:Y:S02]  /*4170*/  FMUL.FTZ R124, R8, R124 ;  /* 0x0000007c087c7220 */ /* 0x000fe40000410000 */
[----:B------:R-:W-:Y:S02]  /*4180*/  FFMA.FTZ R81, R26, R81, R123 ;  /* 0x000000511a517223 */ /* 0x000fe4000001007b */
[----:B-1----:R-:W-:Y:S02]  /*4190*/  FMUL.FTZ R80, R25, R80 ;  /* 0x0000005019507220 */ /* 0x002fe40000410000 */
[----:B------:R-:W-:Y:S02]  /*41a0*/  FMUL.FTZ R125, R7, R125 ;  /* 0x0000007d077d7220 */ /* 0x000fe40000410000 */
[----:B------:R-:W-:-:S02]  /*41b0*/  FFMA.FTZ R81, R25, R81, R124 ;  /* 0x0000005119517223 */ /* 0x000fc4000001007c */
[----:B------:R-:W-:Y:S02]  /*41c0*/  FMUL.FTZ R80, R24, R80 ;  /* 0x0000005018507220 */ /* 0x000fe40000410000 */
[----:B------:R-:W-:Y:S02]  /*41d0*/  FMUL.FTZ R126, R6, R126 ;  /* 0x0000007e067e7220 */ /* 0x000fe40000410000 */
[----:B------:R-:W-:Y:S02]  /*41e0*/  FFMA.FTZ R81, R24, R81, R125 ;  /* 0x0000005118517223 */ /* 0x000fe4000001007d */
[----:B------:R-:W-:Y:S02]  /*41f0*/  FMUL.FTZ R80, R23, R80 ;  /* 0x0000005017507220 */ /* 0x000fe40000410000 */
[----:B------:R-:W-:Y:S02]  /*4200*/  FMUL.FTZ R127, R5, R127 ;  /* 0x0000007f057f7220 */ /* 0x000fe40000410000 */
[----:B------:R-:W-:-:S02]  /*4210*/  FFMA.FTZ R81, R23, R81, R126 ;  /* 0x0000005117517223 */ /* 0x000fc4000001007e */
[----:B------:R-:W-:Y:S02]  /*4220*/  FMUL.FTZ R80, R22, R80 ;  /* 0x0000005016507220 */ /* 0x000fe40000410000 */
[----:B------:R-:W-:Y:S02]  /*4230*/  FMUL.FTZ R128, R4, R128 ;  /* 0x0000008004807220 */ /* 0x000fe40000410000 */
[----:B------:R-:W-:Y:S02]  /*4240*/  FFMA.FTZ R81, R22, R81, R127 ;  /* 0x0000005116517223 */ /* 0x000fe4000001007f */
[----:B------:R-:W-:Y:S02]  /*4250*/  FMUL.FTZ R129, R3, R129 ;  /* 0x0000008103817220 */ /* 0x000fe40000410000 */
[C---:B------:R-:W-:Y:S02]  /*4260*/  FMUL.FTZ R80, R21.reuse, R80 ;  /* 0x0000005015507220 */ /* 0x040fe40000410000 */
[----:B------:R-:W-:-:S02]  /*4270*/  FFMA.FTZ R81, R21, R81, R128 ;  /* 0x0000005115517223 */ /* 0x000fc40000010080 */
[----:B------:R-:W-:Y:S02]  /*4280*/  FMUL.FTZ R130, R2, R130 ;  /* 0x0000008202827220 */ /* 0x000fe40000410000 */
[C---:B------:R-:W-:Y:S02]  /*4290*/  FMUL.FTZ R80, R20.reuse, R80 ;  /* 0x0000005014507220 */ /* 0x040fe40000410000 */
[----:B------:R-:W-:Y:S02]  /*42a0*/  FFMA.FTZ R81, R20, R81, R129 ;  /* 0x0000005114517223 */ /* 0x000fe40000010081 */
[----:B------:R-:W-:Y:S02]  /*42b0*/  FMUL.FTZ R131, R0, R131 ;  /* 0x0000008300837220 */ /* 0x000fe40000410000 */
[C---:B------:R-:W-:Y:S02]  /*42c0*/  FMUL.FTZ R80, R19.reuse, R80 ;  /* 0x0000005013507220 */ /* 0x040fe40000410000 */
[----:B------:R-:W-:-:S02]  /*42d0*/  FFMA.FTZ R81, R19, R81, R130 ;  /* 0x0000005113517223 */ /* 0x000fc40000010082 */
[C---:B------:R-:W-:Y:S02]  /*42e0*/  FMUL.FTZ R80, R18.reuse, R80 ;  /* 0x0000005012507220 */ /* 0x040fe40000410000 */
[----:B------:R-:W-:-:S05]  /*42f0*/  FFMA.FTZ R81, R18, R81, R131 ;  /* 0x0000005112517223 */ /* 0x000fca0000010083 */
[----:B------:R0:W-:Y:S02]  /*4300*/  STS.64 [R82.X8+0x6340], R80 ;  /* 0x0063405052007388 */ /* 0x0001e40000008a00 */
[----:B0-----:R-:W-:Y:S01]  /*4310*/  MOV R80, UR27 ;  /* 0x0000001b00507c02 */ /* 0x001fe20008000f00 */
[----:B------:R-:W-:Y:S02]  /*4320*/  IMAD.MOV.U32 R81, RZ, RZ, c[0x0][0x16c] ;  /* 0x00005b00ff517624 */ /* 0x000fe400078e00ff */
[----:B------:R-:W-:Y:S01]  /*4330*/  IMAD.MOV.U32 R82, RZ, RZ, 0x8 ;  /* 0x00000008ff527424 */ /* 0x000fe200078e00ff */
[----:B------:R-:W-:-:S13]  /*4340*/  ISETP.LT.OR P0, PT, R80, 0x2, P0 ;  /* 0x000000025000780c */ /* 0x000fda0000701670 */
[----:B------:R-:W-:-:S05]  /*4350*/  @!P0 IADD3 R80, R80, -0x2, RZ ;  /* 0xfffffffe50508810 */ /* 0x000fca0007ffe0ff */
[----:B------:R-:W-:Y:S01]  /*4360*/  @!P0 IMAD R80, R80, R81, UR7 ;  /* 0x0000000750508e24 */ /* 0x000fe2000f8e0251 */
[----:B------:R-:W-:-:S03]  /*4370*/  HFMA2.MMA R81, -RZ, RZ, 0, 0 ;  /* 0x00000000ff517435 */ /* 0x000fc600000001ff */
[----:B------:R-:W-:-:S04]  /*4380*/  @!P0 IMAD.WIDE R82, R80, R82, UR40 ;  /* 0x0000002850528e25 */ /* 0x000fc8000f8e0252 */
[----:B------:R-:W-:-:S06]  /*4390*/  IMAD.MOV.U32 R80, RZ, RZ, 0x3f800000 ;  /* 0x3f800000ff507424 */ /* 0x000fcc00078e00ff */
[----:B------:R0:W5:Y:S01]  /*43a0*/  @!P0 LDG.E.64 R80, [R82.64] ;  /* 0x0000001c52508981 */ /* 0x000162000c1e1b00 */
[----:B------:R-:W-:Y:S01]  /*43b0*/  ISETP.GT.U32.AND P0, PT, R95, 0x1f, PT ;  /* 0x0000001f5f00780c */ /* 0x000fe20003f04070 */
[----:B------:R-:W-:Y:S01]  /*43c0*/  HADD2.F32 R96, -RZ, R96.H0_H0 ;  /* 0x20000060ff607230 */ /* 0x000fe20000004100 */
[----:B------:R-:W-:Y:S01]  /*43d0*/  BSSY B0, `(.L_x_909) ;  /* 0x0000066000007945 */ /* 0x000fe20003800000 */
[----:B------:R-:W-:Y:S02]  /*43e0*/  HADD2.F32 R97, -RZ, R97.H0_H0 ;  /* 0x20000061ff617230 */ /* 0x000fe40000004100 */
[----:B------:R-:W-:Y:S01]  /*43f0*/  HADD2.F32 R98, -RZ, R98.H0_H0 ;  /* 0x20000062ff627230 */ /* 0x000fe20000004100 */
[----:B------:R-:W-:Y:S01]  /*4400*/  FMUL.FTZ R96, R157, R96 ;  /* 0x000000609d607220 */ /* 0x000fe20000410000 */
        /* <DEDUP_REMOVED lines=25> */
[----:B------:R-:W-:-:S02]  /*45a0*/  FMUL.FTZ R109, R145, R109 ;  /* 0x0000006d916d7220 */ /* 0x000fc40000410000 */
[----:B------:R-:W-:Y:S02]  /*45b0*/  FMUL.FTZ R110, R142, R110 ;  /* 0x0000006e8e6e7220 */ /* 0x000fe40000410000 */
        /* <DEDUP_REMOVED lines=16> */
.L_x_966:
[----:B------:R-:W-:Y:S05]  /*46c0*/  BRA.DIV ~URZ, `(.L_x_912) ;  /* 0x00004c327f007947 */ /* 0x000fea000b800000 */
[----:B------:R-:W2:Y:S01]  /*46d0*/  SHFL.UP PT, R82, R85, 0x1, RZ ;  /* 0x0420000055527989 */ /* 0x000ea200000e00ff */
[----:B------:R-:W-:-:S13]  /*46e0*/  ISETP.GE.AND P0, PT, R94, 0x1, PT ;  /* 0x000000015e00780c */ /* 0x000fda0003f06270 */
[C---:B--2---:R-:W-:Y:S02]  /*46f0*/  @P0 FFMA.FTZ R85, R141.reuse, R82, R85 ;  /* 0x000000528d550223 */ /* 0x044fe40000010055 */
        /* <DEDUP_REMOVED lines=18> */
.L_x_967:
[----:B------:R-:W-:-:S13]  /*4820*/  ISETP.GE.AND P0, PT, R94, 0x10, PT ;  /* 0x000000105e00780c */ /* 0x000fda0003f06270 */
[-C--:B01----:R-:W-:Y:S02]  /*4830*/  @P0 FFMA.FTZ R85, R82, R141.reuse, R85 ;  /* 0x0000008d52550223 */ /* 0x083fe40000010055 */
[----:B--2---:R-:W-:Y:S01]  /*4840*/  @P0 FMUL.FTZ R141, R156, R141 ;  /* 0x0000008d9c8d0220 */ /* 0x004fe20000410000 */
[----:B------:R-:W-:Y:S05]  /*4850*/  BRA.CONV ~URZ, `(.L_x_913) ;  /* 0x000000437f007947 */ /* 0x000fea000b800000 */
[----:B------:R-:W-:Y:S01]  /*4860*/  IMAD.MOV.U32 R82, RZ, RZ, R141 ;  /* 0x000000ffff527224 */ /* 0x000fe200078e008d */
[----:B------:R-:W-:Y:S02]  /*4870*/  MOV R84, 0x1f ;  /* 0x0000001f00547802 */ /* 0x000fe40000000f00 */
[----:B------:R-:W-:Y:S02]  /*4880*/  MOV R83, 0x48a0 ;  /* 0x000048a000537802 */ /* 0x000fe40000000f00 */
[----:B-----5:R-:W-:Y:S05]  /*4890*/  CALL.REL.NOINC `($__internal_37_$__cuda_sm70_shflsync_idx_p) ;  /* 0x0000558000007944 */ /* 0x020fea0003c00000 */
.L_x_913:
[----:B------:R-:W-:Y:S05]  /*48a0*/  BRA.CONV ~URZ, `(.L_x_914) ;  /* 0x000000437f007947 */ /* 0x000fea000b800000 */
[----:B------:R-:W-:Y:S01]  /*48b0*/  IMAD.MOV.U32 R82, RZ, RZ, R85 ;  /* 0x000000ffff527224 */ /* 0x000fe200078e0055 */
[----:B------:R-:W-:Y:S01]  /*48c0*/  MOV R83, 0x48f0 ;  /* 0x000048f000537802 */ /* 0x000fe20000000f00 */
[----:B-1----:R-:W-:Y:S02]  /*48d0*/  IMAD.MOV.U32 R84, RZ, RZ, 0x1f ;  /* 0x0000001fff547424 */ /* 0x002fe400078e00ff */
[----:B0-2--5:R-:W-:Y:S05]  /*48e0*/  CALL.REL.NOINC `($__internal_37_$__cuda_sm70_shflsync_idx_p) ;  /* 0x0000553000007944 */ /* 0x025fea0003c00000 */
.L_x_914:
[----:B------:R-:W-:Y:S05]  /*48f0*/  BRA.DIV ~URZ, `(.L_x_915) ;  /* 0x00004d827f007947 */ /* 0x000fea000b800000 */
[----:B-----5:R-:W3:Y:S04]  /*4900*/  SHFL.IDX PT, R80, R80, RZ, 0x1f ;  /* 0x00001fff50507589 */ /* 0x020ee800000e0000 */
[----:B------:R-:W4:Y:S04]  /*4910*/  SHFL.IDX PT, R81, R81, RZ, 0x1f ;  /* 0x00001fff51517589 */ /* 0x000f2800000e0000 */
[----:B------:R-:W2:Y:S04]  /*4920*/  SHFL.UP PT, R141, R141, 0x1, RZ ;  /* 0x042000008d8d7989 */ /* 0x000ea800000e00ff */
[----:B------:R-:W1:Y:S02]  /*4930*/  SHFL.UP PT, R85, R85, 0x1, RZ ;  /* 0x0420000055557989 */ /* 0x000e6400000e00ff */
.L_x_968:
        /* <DEDUP_REMOVED lines=15> */
.L_x_910:
[----:B0-----:R-:W-:Y:S05]  /*4a30*/  BSYNC B0 ;  /* 0x0000000000007941 */ /* 0x001fea0003800000 */
.L_x_909:
[----:B------:R-:W-:Y:S01]  /*4a40*/  WARPSYNC 0xffffffff ;  /* 0xffffffff00007948 */ /* 0x000fe20003800000 */
[----:B------:R-:W-:Y:S01]  /*4a50*/  BAR.SYNC.DEFER_BLOCKING 0x0 ;  /* 0x0000000000007b1d */ /* 0x000fe20000010000 */
[C---:B------:R-:W-:Y:S01]  /*4a60*/  LEA.HI R85, R95.reuse, R95, RZ, 0x1e ;  /* 0x0000005f5f557211 */ /* 0x040fe200078ff0ff */
[C---:B--2---:R-:W-:Y:S01]  /*4a70*/  FMUL.FTZ R82, R18.reuse, R13 ;  /* 0x0000000d12527220 */ /* 0x044fe20000410000 */
[----:B------:R-:W-:Y:S01]  /*4a80*/  LOP3.LUT P0, RZ, R95, 0x1f, RZ, 0xc0, !PT ;  /* 0x0000001f5fff7812 */ /* 0x000fe2000780c0ff */
[----:B------:R-:W-:Y:S02]  /*4a90*/  FFMA.FTZ R83, R18, R110, R111 ;  /* 0x0000006e12537223 */ /* 0x000fe4000001006f */
        /* <DEDUP_REMOVED lines=9> */
[C---:B------:R-:W-:Y:S01]  /*4b30*/  FMUL.FTZ R82, R23.reuse, R82 ;  /* 0x0000005217527220 */ /* 0x040fe20000410000 */
[----:B-----5:R-:W0:Y:S01]  /*4b40*/  LDS R80, [R85.X8+0x6344] ;  /* 0x0063440055507984 */ /* 0x020e220000008800 */
        /* <DEDUP_REMOVED lines=14> */
[----:B------:R-:W-:Y:S02]  /*4c30*/  IMAD.U32 R84, RZ, RZ, UR7 ;  /* 0x00000007ff547e24 */ /* 0x000fe4000f8e00ff */
[C---:B------:R-:W-:Y:S02]  /*4c40*/  FMUL.FTZ R82, R30.reuse, R82 ;  /* 0x000000521e527220 */ /* 0x040fe40000410000 */
[----:B------:R-:W-:Y:S02]  /*4c50*/  FFMA.FTZ R83, R30, R83, R99 ;  /* 0x000000531e537223 */ /* 0x000fe40000010063 */
[C---:B------:R-:W-:Y:S02]  /*4c60*/  FMUL.FTZ R82, R31.reuse, R82 ;  /* 0x000000521f527220 */ /* 0x040fe40000410000 */
[----:B------:R-:W-:-:S02]  /*4c70*/  FFMA.FTZ R83, R31, R83, R96 ;  /* 0x000000531f537223 */ /* 0x000fc40000010060 */
[----:B------:R-:W-:Y:S02]  /*4c80*/  FMUL.FTZ R82, R32, R82 ;  /* 0x0000005220527220 */ /* 0x000fe40000410000 */
[----:B0-----:R-:W-:Y:S01]  /*4c90*/  FFMA.FTZ R134, R134, R80, R135 ;  /* 0x0000005086867223 */ /* 0x001fe20000010087 */
[----:B------:R-:W-:Y:S01]  /*4ca0*/  MOV R80, UR27 ;  /* 0x0000001b00507c02 */ /* 0x000fe20008000f00 */
[C---:B------:R-:W-:Y:S02]  /*4cb0*/  FFMA.FTZ R83, R32.reuse, R83, R97 ;  /* 0x0000005320537223 */ /* 0x040fe40000010061 */
[----:B------:R-:W-:Y:S01]  /*4cc0*/  FFMA.FTZ R135, R32, R134, R86 ;  /* 0x0000008620877223 */ /* 0x000fe20000010056 */
[----:B------:R-:W-:Y:S01]  /*4cd0*/  ISETP.GE.OR P0, PT, R80, c[0x0][0x174], P0 ;  /* 0x00005d0050007a0c */ /* 0x000fe20000706670 */
[----:B------:R-:W-:Y:S02]  /*4ce0*/  HFMA2.MMA R80, -RZ, RZ, 1.875, 0 ;  /* 0x3f800000ff507435 */ /* 0x000fe400000001ff */
        /* <DEDUP_REMOVED lines=38> */
.L_x_969:
        /* <DEDUP_REMOVED lines=26> */
.L_x_970:
        /* <DEDUP_REMOVED lines=20> */
.L_x_917:
[----:B01----:R-:W-:Y:S05]  /*5230*/  BSYNC B0 ;  /* 0x0000000000007941 */ /* 0x003fea0003800000 */
.L_x_916:
[----:B------:R-:W-:Y:S01]  /*5240*/  WARPSYNC 0xffffffff ;  /* 0xffffffff00007948 */ /* 0x000fe20003800000 */
[----:B------:R-:W-:Y:S01]  /*5250*/  BAR.SYNC.DEFER_BLOCKING 0x0 ;  /* 0x0000000000007b1d */ /* 0x000fe20000010000 */
[----:B------:R-:W-:-:S05]  /*5260*/  LEA.HI R82, R95, R95, RZ, 0x1e ;  /* 0x0000005f5f527211 */ /* 0x000fca00078ff0ff */
[----:B------:R-:W2:Y:S01]  /*5270*/  LDL.LU R159, [R1+0x10] ;  /* 0x00001000019f7983 */ /* 0x000ea20000300800 */
[----:B------:R-:W-:Y:S01]  /*5280*/  ISETP.NE.AND P0, PT, R95, RZ, PT ;  /* 0x000000ff5f00720c */ /* 0x000fe20003f05270 */
[----:B------:R-:W-:Y:S01]  /*5290*/  HADD2.F32 R85, -RZ, R64.H0_H0 ;  /* 0x20000040ff557230 */ /* 0x000fe20000004100 */
[----:B------:R-:W-:Y:S01]  /*52a0*/  ULDC.64 UR34, c[0x0][0x298] ;  /* 0x0000a60000227ab9 */ /* 0x000fe20000000a00 */
[----:B------:R-:W3:Y:S01]  /*52b0*/  LDL.LU R156, [R1+0xc] ;  /* 0x00000c00019c7983 */ /* 0x000ee20000300800 */
[----:B------:R-:W-:-:S03]  /*52c0*/  ULDC.64 UR36, c[0x0][0x2b8] ;  /* 0x0000ae0000247ab9 */ /* 0x000fc60000000a00 */
[----:B------:R-:W0:Y:S02]  /*52d0*/  LDS R82, [R82.X8+0x6854] ;  /* 0x0068540052527984 */ /* 0x000e240000008800 */
[----:B0-----:R-:W-:-:S04]  /*52e0*/  FFMA.FTZ R110, R82, R13, R110 ;  /* 0x0000000d526e7223 */ /* 0x001fc8000001006e */
[----:B------:R-:W-:-:S04]  /*52f0*/  FFMA.FTZ R111, R18, R110, R111 ;  /* 0x0000006e126f7223 */ /* 0x000fc8000001006f */
[----:B------:R-:W-:-:S04]  /*5300*/  FFMA.FTZ R108, R19, R111, R108 ;  /* 0x0000006f136c7223 */ /* 0x000fc8000001006c */
[----:B------:R-:W-:-:S04]  /*5310*/  FFMA.FTZ R109, R20, R108, R109 ;  /* 0x0000006c146d7223 */ /* 0x000fc8000001006d */
[----:B------:R-:W-:-:S04]  /*5320*/  FFMA.FTZ R106, R21, R109, R106 ;  /* 0x0000006d156a7223 */ /* 0x000fc8000001006a */
[----:B------:R-:W-:Y:S02]  /*5330*/  FFMA.FTZ R22, R22, R106, R107 ;  /* 0x0000006a16167223 */ /* 0x000fe4000001006b */
[----:B------:R-:W4:Y:S02]  /*5340*/  LDL.LU R107, [R1+0x14] ;  /* 0x00001400016b7983 */ /* 0x000f240000300800 */
[----:B------:R-:W-:-:S04]  /*5350*/  FFMA.FTZ R23, R23, R22, R104 ;  /* 0x0000001617177223 */ /* 0x000fc80000010068 */
[----:B------:R-:W-:-:S04]  /*5360*/  FFMA.FTZ R24, R24, R23, R105 ;  /* 0x0000001718187223 */ /* 0x000fc80000010069 */
[----:B------:R-:W-:Y:S02]  /*5370*/  FFMA.FTZ R25, R25, R24, R102 ;  /* 0x0000001819197223 */ /* 0x000fe40000010066 */
[----:B------:R-:W5:Y:S02]  /*5380*/  LDL.LU R102, [R1+0x8] ;  /* 0x0000080001667983 */ /* 0x000f640000300800 */
[----:B------:R-:W-:-:S04]  /*5390*/  FFMA.FTZ R26, R26, R25, R103 ;  /* 0x000000191a1a7223 */ /* 0x000fc80000010067 */
[----:B------:R-:W-:-:S04]  /*53a0*/  FFMA.FTZ R27, R27, R26, R100 ;  /* 0x0000001a1b1b7223 */ /* 0x000fc80000010064 */
[----:B------:R-:W-:-:S04]  /*53b0*/  FFMA.FTZ R101, R28, R27, R101 ;  /* 0x0000001b1c657223 */ /* 0x000fc80000010065 */
[----:B------:R-:W-:-:S04]  /*53c0*/  FFMA.FTZ R29, R29, R101, R98 ;  /* 0x000000651d1d7223 */ /* 0x000fc80000010062 */
[----:B------:R-:W-:Y:S02]  /*53d0*/  FFMA.FTZ R20, R30, R29, R99 ;  /* 0x0000001d1e147223 */ /* 0x000fe40000010063 */
[----:B------:R-:W-:-:S05]  /*53e0*/  IMAD.U32 R30, RZ, RZ, UR7 ;  /* 0x00000007ff1e7e24 */ /* 0x000fca000f8e00ff */
[----:B------:R0:W-:Y:S01]  /*53f0*/  @!P0 STS.64 [R30.X8+0x7750], R80 ;  /* 0x007750501e008388 */ /* 0x0001e20000008a00 */
[----:B------:R-:W-:Y:S02]  /*5400*/  FFMA.FTZ R31, R31, R20, R96 ;  /* 0x000000141f1f7223 */ /* 0x000fe40000010060 */
[----:B------:R-:W-:Y:S02]  /*5410*/  FMUL.FTZ R86, R48, R85 ;  /* 0x0000005530567220 */ /* 0x000fe40000410000 */
[----:B0-----:R-:W-:Y:S02]  /*5420*/  FMUL.FTZ R80, R12, R101 ;  /* 0x000000650c507220 */ /* 0x001fe40000410000 */
[----:B------:R-:W-:Y:S02]  /*5430*/  FFMA.FTZ R99, R32, R31, R97 ;  /* 0x0000001f20637223 */ /* 0x000fe40000010061 */
[----:B------:R-:W-:Y:S02]  /*5440*/  FFMA.FTZ R86, R12, -R86, R120 ;  /* 0x800000560c567223 */ /* 0x000fe40000010078 */
[----:B------:R-:W-:-:S02]  /*5450*/  FMUL.FTZ R97, R101, UR43 ;  /* 0x0000002b65617c20 */ /* 0x000fc40008410000 */
[----:B------:R-:W-:Y:S01]  /*5460*/  FMUL.FTZ R12, R48, R101 ;  /* 0x00000065300c7220 */ /* 0x000fe20000410000 */
[----:B------:R-:W-:Y:S02]  /*5470*/  HADD2.F32 R13, -RZ, R139.H0_H0 ;  /* 0x2000008bff0d7230 */ /* 0x000fe40000004100 */
[----:B------:R-:W-:-:S03]  /*5480*/  HADD2.F32 R18, -RZ, R140.H0_H0 ;  /* 0x2000008cff127230 */ /* 0x000fc60000004100 */
[----:B------:R-:W-:Y:S02]  /*5490*/  FMUL.FTZ R28, R51, R13 ;  /* 0x0000000d331c7220 */ /* 0x000fe40000410000 */
[----:B------:R-:W-:Y:S01]  /*54a0*/  FMUL.FTZ R19, R52, R18 ;  /* 0x0000001234137220 */ /* 0x000fe20000410000 */
[----:B------:R-:W-:Y:S01]  /*54b0*/  HADD2.F32 R81, -RZ, R66.H0_H0 ;  /* 0x20000042ff517230 */ /* 0x000fe20000004100 */
[----:B------:R-:W-:Y:S02]  /*54c0*/  FFMA.FTZ R21, R17, -R28, R135 ;  /* 0x8000001c11157223 */ /* 0x000fe40000010087 */
[----:B------:R-:W-:Y:S02]  /*54d0*/  FFMA.FTZ R19, R16, -R19, R134 ;  /* 0x8000001310137223 */ /* 0x000fe40000010086 */
[----:B------:R-:W-:Y:S01]  /*54e0*/  FMUL.FTZ R28, R52, R99 ;  /* 0x00000063341c7220 */ /* 0x000fe20000410000 */
[----:B------:R-:W-:Y:S01]  /*54f0*/  HADD2.F32 R82, -RZ, R65.H0_H0 ;  /* 0x20000041ff527230 */ /* 0x000fe20000004100 */
[----:B------:R-:W-:-:S02]  /*5500*/  FMUL.FTZ R84, R50, R81 ;  /* 0x0000005132547220 */ /* 0x000fc40000410000 */
[----:B------:R-:W-:Y:S02]  /*5510*/  FMUL.FTZ R30, R51, R31 ;  /* 0x0000001f331e7220 */ /* 0x000fe40000410000 */
[----:B------:R-:W-:Y:S02]  /*5520*/  FFMA.FTZ R96, R19, R28, RZ ;  /* 0x0000001c13607223 */ /* 0x000fe400000100ff */
[----:B------:R-:W-:Y:S02]  /*5530*/  FMUL.FTZ R87, R49, R82 ;  /* 0x0000005231577220 */ /* 0x000fe40000410000 */
[----:B------:R-:W-:Y:S02]  /*5540*/  FFMA.FTZ R84, R15, -R84, R141 ;  /* 0x800000540f547223 */ /* 0x000fe4000001008d */
[----:B------:R-:W-:Y:S02]  /*5550*/  FFMA.FTZ R96, R21, R30, R96 ;  /* 0x0000001e15607223 */ /* 0x000fe40000010060 */
[----:B------:R-:W-:-:S02]  /*5560*/  FMUL.FTZ R32, R50, R20 ;  /* 0x0000001432207220 */ /* 0x000fc40000410000 */
[----:B------:R-:W-:Y:S02]  /*5570*/  FFMA.FTZ R87, R14, -R87, R119 ;  /* 0x800000570e577223 */ /* 0x000fe40000010077 */
[----:B------:R-:W-:Y:S02]  /*5580*/  FFMA.FTZ R96, R84, R32, R96 ;  /* 0x0000002054607223 */ /* 0x000fe40000010060 */
[----:B----4-:R-:W-:-:S05]  /*5590*/  FFMA.FTZ R107, R48, R80, R107 ;  /* 0x00000050306b7223 */ /* 0x010fca000001006b */
[----:B------:R-:W-:Y:S04]  /*55a0*/  STL [R1+0x14], R107 ;  /* 0x0000146b01007387 */ /* 0x000fe80000100800 */
[----:B------:R-:W4:Y:S01]  /*55b0*/  LDL.LU R101, [R1+0x4] ;  /* 0x0000040001657983 */ /* 0x000f220000300800 */
[----:B------:R-:W-:Y:S02]  /*55c0*/  FMUL.FTZ R83, R49, R29 ;  /* 0x0000001d31537220 */ /* 0x000fe40000410000 */
[----:B------:R-:W-:Y:S02]  /*55d0*/  FMUL.FTZ R97, R86, R97 ;  /* 0x0000006156617220 */ /* 0x000fe40000410000 */
[----:B------:R-:W-:Y:S02]  /*55e0*/  FFMA.FTZ R96, R87, R83, R96 ;  /* 0x0000005357607223 */ /* 0x000fe40000010060 */
[----:B------:R-:W-:-:S02]  /*55f0*/  FFMA.FTZ R80, R85, R80, R97 ;  /* 0x0000005055507223 */ /* 0x000fc40000010061 */
[-C--:B------:R-:W-:Y:S02]  /*5600*/  FFMA.FTZ R96, R86, R12.reuse, R96 ;  /* 0x0000000c56607223 */ /* 0x080fe40000010060 */
[----:B------:R-:W-:Y:S01]  /*5610*/  FMUL.FTZ R12, R85, R12 ;  /* 0x0000000c550c7220 */ /* 0x000fe20000410000 */
[----:B------:R-:W-:-:S05]  /*5620*/  HADD2.F32 R85, -RZ, R63.H0_H0 ;  /* 0x2000003fff557230 */ /* 0x000fca0000004100 */
[----:B------:R-:W-:Y:S02]  /*5630*/  FMUL.FTZ R86, R47, R85 ;  /* 0x000000552f567220 */ /* 0x000fe40000410000 */
[----:B------:R-:W-:Y:S02]  /*5640*/  FMUL.FTZ R97, R27, UR43 ;  /* 0x0000002b1b617c20 */ /* 0x000fe40008410000 */
[C---:B------:R-:W-:Y:S02]  /*5650*/  FFMA.FTZ R86, R11.reuse, -R86, R121 ;  /* 0x800000560b567223 */ /* 0x040fe40000010079 */
[----:B------:R-:W-:Y:S02]  /*5660*/  FMUL.FTZ R11, R11, R27 ;  /* 0x0000001b0b0b7220 */ /* 0x000fe40000410000 */
[----:B------:R-:W-:Y:S02]  /*5670*/  FMUL.FTZ R97, R86, R97 ;  /* 0x0000006156617220 */ /* 0x000fe40000410000 */
[----:B--2---:R-:W-:-:S02]  /*5680*/  FFMA.FTZ R159, R47, R11, R159 ;  /* 0x0000000b2f9f7223 */ /* 0x004fc4000001009f */
[----:B------:R-:W-:-:S03]  /*5690*/  FFMA.FTZ R98, R85, R11, R97 ;  /* 0x0000000b55627223 */ /* 0x000fc60000010061 */
[----:B------:R-:W-:Y:S04]  /*56a0*/  STL [R1+0x10], R159 ;  /* 0x0000109f01007387 */ /* 0x000fe80000100800 */
[----:B------:R-:W2:Y:S01]  /*56b0*/  LDL.LU R97, [R1] ;  /* 0x0000000001617983 */ /* 0x000ea20000300800 */
[----:B------:R-:W-:-:S04]  /*56c0*/  FMUL.FTZ R27, R47, R27 ;  /* 0x0000001b2f1b7220 */ /* 0x000fc80000410000 */
[-C--:B------:R-:W-:Y:S02]  /*56d0*/  FFMA.FTZ R96, R86, R27.reuse, R96 ;  /* 0x0000001b56607223 */ /* 0x080fe40000010060 */
[----:B------:R-:W-:Y:S01]  /*56e0*/  FMUL.FTZ R11, R85, R27 ;  /* 0x0000001b550b7220 */ /* 0x000fe20000410000 */
[----:B------:R-:W-:Y:S01]  /*56f0*/  HADD2.F32 R27, -RZ, R62.H0_H0 ;  /* 0x2000003eff1b7230 */ /* 0x000fe20000004100 */
[----:B------:R-:W-:-:S04]  /*5700*/  FMUL.FTZ R86, R26, UR43 ;  /* 0x0000002b1a567c20 */ /* 0x000fc80008410000 */
[----:B------:R-:W-:-:S04]  /*5710*/  FMUL.FTZ R85, R46, R27 ;  /* 0x0000001b2e557220 */ /* 0x000fc80000410000 */
[C---:B------:R-:W-:Y:S02]  /*5720*/  FFMA.FTZ R85, R10.reuse, -R85, R122 ;  /* 0x800000550a557223 */ /* 0x040fe4000001007a */
[----:B------:R-:W-:Y:S02]  /*5730*/  FMUL.FTZ R10, R10, R26 ;  /* 0x0000001a0a0a7220 */ /* 0x000fe40000410000 */
[----:B------:R-:W-:Y:S02]  /*5740*/  FMUL.FTZ R86, R85, R86 ;  /* 0x0000005655567220 */ /* 0x000fe40000410000 */
[C---:B------:R-:W-:Y:S02]  /*5750*/  FMUL.FTZ R26, R46.reuse, R26 ;  /* 0x0000001a2e1a7220 */ /* 0x040fe40000410000 */
[-C--:B---3--:R-:W-:Y:S02]  /*5760*/  FFMA.FTZ R156, R46, R10.reuse, R156 ;  /* 0x0000000a2e9c7223 */ /* 0x088fe4000001009c */
[----:B------:R-:W-:-:S02]  /*5770*/  FFMA.FTZ R100, R27, R10, R86 ;  /* 0x0000000a1b647223 */ /* 0x000fc40000010056 */
[-C--:B------:R-:W-:Y:S02]  /*5780*/  FFMA.FTZ R85, R85, R26.reuse, R96 ;  /* 0x0000001a55557223 */ /* 0x080fe40000010060 */
[----:B------:R-:W-:Y:S01]  /*5790*/  FMUL.FTZ R10, R27, R26 ;  /* 0x0000001a1b0a7220 */ /* 0x000fe20000410000 */
[----:B------:R-:W-:Y:S01]  /*57a0*/  HADD2.F32 R26, -RZ, R61.H0_H0 ;  /* 0x2000003dff1a7230 */ /* 0x000fe20000004100 */
[----:B------:R-:W-:-:S04]  /*57b0*/  FMUL.FTZ R86, R25, UR43 ;  /* 0x0000002b19567c20 */ /* 0x000fc80008410000 */
[----:B------:R-:W-:-:S04]  /*57c0*/  FMUL.FTZ R27, R45, R26 ;  /* 0x0000001a2d1b7220 */ /* 0x000fc80000410000 */
[C---:B------:R-:W-:Y:S02]  /*57d0*/  FFMA.FTZ R27, R9.reuse, -R27, R123 ;  /* 0x8000001b091b7223 */ /* 0x040fe4000001007b */
[-C--:B------:R-:W-:Y:S02]  /*57e0*/  FMUL.FTZ R9, R9, R25.reuse ;  /* 0x0000001909097220 */ /* 0x080fe40000410000 */
[----:B------:R-:W-:Y:S02]  /*57f0*/  FMUL.FTZ R86, R27, R86 ;  /* 0x000000561b567220 */ /* 0x000fe40000410000 */
[C---:B------:R-:W-:Y:S02]  /*5800*/  FMUL.FTZ R25, R45.reuse, R25 ;  /* 0x000000192d197220 */ /* 0x040fe40000410000 */
[-C--:B-----5:R-:W-:Y:S02]  /*5810*/  FFMA.FTZ R102, R45, R9.reuse, R102 ;  /* 0x000000092d667223 */ /* 0x0a0fe40000010066 */
[----:B------:R-:W-:-:S02]  /*5820*/  FFMA.FTZ R96, R26, R9, R86 ;  /* 0x000000091a607223 */ /* 0x000fc40000010056 */
[-C--:B------:R-:W-:Y:S02]  /*5830*/  FFMA.FTZ R85, R27, R25.reuse, R85 ;  /* 0x000000191b557223 */ /* 0x080fe40000010055 */
[----:B------:R-:W-:Y:S01]  /*5840*/  FMUL.FTZ R9, R26, R25 ;  /* 0x000000191a097220 */ /* 0x000fe20000410000 */
[----:B------:R-:W-:-:S05]  /*5850*/  HADD2.F32 R25, -RZ, R60.H0_H0 ;  /* 0x2000003cff197230 */ /* 0x000fca0000004100 */
[----:B------:R-:W-:-:S04]  /*5860*/  FMUL.FTZ R26, R44, R25 ;  /* 0x000000192c1a7220 */ /* 0x000fc80000410000 */
[C---:B------:R-:W-:Y:S02]  /*5870*/  FFMA.FTZ R26, R8.reuse, -R26, R124 ;  /* 0x8000001a081a7223 */ /* 0x040fe4000001007c */
[----:B------:R-:W-:Y:S01]  /*5880*/  FMUL.FTZ R8, R8, R24 ;  /* 0x0000001808087220 */ /* 0x000fe20000410000 */
[----:B------:R-:W-:Y:S04]  /*5890*/  STL [R1+0xc], R156 ;  /* 0x00000c9c01007387 */ /* 0x000fe80000100800 */
[----:B------:R0:W-:Y:S01]  /*58a0*/  STL [R1+0x8], R102 ;  /* 0x0000086601007387 */ /* 0x0001e20000100800 */
[----:B----4-:R-:W-:-:S05]  /*58b0*/  FFMA.FTZ R101, R44, R8, R101 ;  /* 0x000000082c657223 */ /* 0x010fca0000010065 */
[----:B------:R1:W-:Y:S04]  /*58c0*/  STL [R1+0x4], R101 ;  /* 0x0000046501007387 */ /* 0x0003e80000100800 */
[----:B0-----:R-:W3:Y:S04]  /*58d0*/  LDL.LU R102, [R1+0x18] ;  /* 0x0000180001667983 */ /* 0x001ee80000300800 */
[----:B-1----:R-:W4:Y:S01]  /*58e0*/  LDL.LU R101, [R1+0x1c] ;  /* 0x00001c0001657983 */ /* 0x002f220000300800 */
[----:B------:R-:W-:-:S04]  /*58f0*/  FMUL.FTZ R27, R24, UR43 ;  /* 0x0000002b181b7c20 */ /* 0x000fc80008410000 */
[----:B------:R-:W-:Y:S02]  /*5900*/  FMUL.FTZ R86, R26, R27 ;  /* 0x0000001b1a567220 */ /* 0x000fe40000410000 */
[----:B------:R-:W-:-:S04]  /*5910*/  FMUL.FTZ R27, R44, R24 ;  /* 0x000000182c1b7220 */ /* 0x000fc80000410000 */
[-C--:B------:R-:W-:Y:S01]  /*5920*/  FFMA.FTZ R24, R26, R27.reuse, R85 ;  /* 0x0000001b1a187223 */ /* 0x080fe20000010055 */
[----:B------:R-:W-:Y:S01]  /*5930*/  HADD2.F32 R26, -RZ, R59.H0_H0 ;  /* 0x2000003bff1a7230 */ /* 0x000fe20000004100 */
[C---:B------:R-:W-:Y:S02]  /*5940*/  FFMA.FTZ R8, R25.reuse, R8, R86 ;  /* 0x0000000819087223 */ /* 0x040fe40000010056 */
[----:B------:R-:W-:Y:S02]  /*5950*/  FMUL.FTZ R25, R25, R27 ;  /* 0x0000001b19197220 */ /* 0x000fe40000410000 */
[----:B------:R-:W-:Y:S02]  /*5960*/  FMUL.FTZ R27, R43, R26 ;  /* 0x0000001a2b1b7220 */ /* 0x000fe40000410000 */
[----:B------:R-:W-:Y:S02]  /*5970*/  FMUL.FTZ R85, R23, UR43 ;  /* 0x0000002b17557c20 */ /* 0x000fe40008410000 */
[----:B------:R-:W-:-:S02]  /*5980*/  FFMA.FTZ R27, R7, -R27, R125 ;  /* 0x8000001b071b7223 */ /* 0x000fc4000001007d */
[----:B------:R-:W-:Y:S02]  /*5990*/  FMUL.FTZ R7, R7, R23 ;  /* 0x0000001707077220 */ /* 0x000fe40000410000 */
[----:B------:R-:W-:-:S04]  /*59a0*/  FMUL.FTZ R85, R27, R85 ;  /* 0x000000551b557220 */ /* 0x000fc80000410000 */
[----:B------:R-:W-:-:S04]  /*59b0*/  FFMA.FTZ R85, R26, R7, R85 ;  /* 0x000000071a557223 */ /* 0x000fc80000010055 */
[----:B------:R-:W-:Y:S01]  /*59c0*/  FADD.FTZ R117, R85, R117 ;  /* 0x0000007555757221 */ /* 0x000fe20000010000 */
[----:B------:R-:W-:Y:S01]  /*59d0*/  HADD2.F32 R85, -RZ, R58.H0_H0 ;  /* 0x2000003aff557230 */ /* 0x000fe20000004100 */
[----:B--2---:R-:W-:-:S04]  /*59e0*/  FFMA.FTZ R97, R43, R7, R97 ;  /* 0x000000072b617223 */ /* 0x004fc80000010061 */
[----:B------:R-:W-:Y:S02]  /*59f0*/  FMUL.FTZ R86, R42, R85 ;  /* 0x000000552a567220 */ /* 0x000fe40000410000 */
[----:B------:R-:W-:Y:S01]  /*5a00*/  FADD.FTZ R115, R96, R115 ;  /* 0x0000007360737221 */ /* 0x000fe20000010000 */
[----:B------:R-:W-:Y:S01]  /*5a10*/  HADD2.F32 R96, -RZ, R57.H0_H0 ;  /* 0x20000039ff607230 */ /* 0x000fe20000004100 */
[----:B------:R-:W-:Y:S02]  /*5a20*/  FFMA.FTZ R86, R6, -R86, R126 ;  /* 0x8000005606567223 */ /* 0x000fe4000001007e */
[----:B------:R-:W-:Y:S01]  /*5a30*/  FMUL.FTZ R7, R22, UR43 ;  /* 0x0000002b16077c20 */ /* 0x000fe20008410000 */
[----:B------:R0:W-:Y:S01]  /*5a40*/  STL [R1], R97 ;  /* 0x0000006101007387 */ /* 0x0001e20000100800 */
[----:B------:R-:W-:Y:S02]  /*5a50*/  FMUL.FTZ R6, R6, R22 ;  /* 0x0000001606067220 */ /* 0x000fe40000410000 */
[----:B------:R-:W-:-:S02]  /*5a60*/  FMUL.FTZ R7, R86, R7 ;  /* 0x0000000756077220 */ /* 0x000fc40000410000 */
[-C--:B------:R-:W-:Y:S02]  /*5a70*/  FFMA.FTZ R165, R42, R6.reuse, R165 ;  /* 0x000000062aa57223 */ /* 0x080fe400000100a5 */
[----:B------:R-:W-:Y:S02]  /*5a80*/  FFMA.FTZ R7, R85, R6, R7 ;  /* 0x0000000655077223 */ /* 0x000fe40000010007 */
[----:B0-----:R-:W-:Y:S02]  /*5a90*/  FMUL.FTZ R97, R41, R96 ;  /* 0x0000006029617220 */ /* 0x001fe40000410000 */
[----:B------:R-:W-:Y:S02]  /*5aa0*/  FMUL.FTZ R6, R106, UR43 ;  /* 0x0000002b6a067c20 */ /* 0x000fe40008410000 */
[C---:B------:R-:W-:Y:S02]  /*5ab0*/  FFMA.FTZ R97, R5.reuse, -R97, R127 ;  /* 0x8000006105617223 */ /* 0x040fe4000001007f */
[----:B------:R-:W-:-:S02]  /*5ac0*/  FMUL.FTZ R5, R5, R106 ;  /* 0x0000006a05057220 */ /* 0x000fc40000410000 */
[----:B------:R-:W-:Y:S02]  /*5ad0*/  FMUL.FTZ R6, R97, R6 ;  /* 0x0000000661067220 */ /* 0x000fe40000410000 */
[-C--:B------:R-:W-:Y:S02]  /*5ae0*/  FFMA.FTZ R164, R41, R5.reuse, R164 ;  /* 0x0000000529a47223 */ /* 0x080fe400000100a4 */
[----:B------:R-:W-:Y:S01]  /*5af0*/  FFMA.FTZ R6, R96, R5, R6 ;  /* 0x0000000560067223 */ /* 0x000fe20000010006 */
[----:B------:R-:W-:Y:S01]  /*5b00*/  HADD2.F32 R5, -RZ, R56.H0_H0 ;  /* 0x20000038ff057230 */ /* 0x000fe20000004100 */
[----:B------:R-:W-:-:S04]  /*5b10*/  FADD.FTZ R114, R100, R114 ;  /* 0x0000007264727221 */ /* 0x000fc80000010000 */
[----:B------:R-:W-:Y:S02]  /*5b20*/  FMUL.FTZ R100, R40, R5 ;  /* 0x0000000528647220 */ /* 0x000fe40000410000 */
[----:B------:R-:W-:Y:S02]  /*5b30*/  FADD.FTZ R132, R6, R132 ;  /* 0x0000008406847221 */ /* 0x000fe40000010000 */
        /* <DEDUP_REMOVED lines=8> */
[----:B------:R-:W-:-:S04]  /*5bc0*/  FMUL.FTZ R29, R29, UR43 ;  /* 0x0000002b1d1d7c20 */ /* 0x000fc80008410000 */
[----:B------:R-:W-:Y:S02]  /*5bd0*/  FMUL.FTZ R87, R87, R29 ;  /* 0x0000001d57577220 */ /* 0x000fe40000410000 */
[----:B------:R-:W-:Y:S02]  /*5be0*/  FMUL.FTZ R29, R39, R14 ;  /* 0x0000000e271d7220 */ /* 0x000fe40000410000 */
[----:B------:R-:W-:Y:S02]  /*5bf0*/  FADD.FTZ R133, R4, R133 ;  /* 0x0000008504857221 */ /* 0x000fe40000010000 */
[C---:B------:R-:W-:Y:S02]  /*5c00*/  FFMA.FTZ R29, R3.reuse, -R29, R129 ;  /* 0x8000001d031d7223 */ /* 0x040fe40000010081 */
[----:B------:R-:W-:Y:S02]  /*5c10*/  FMUL.FTZ R4, R108, UR43 ;  /* 0x0000002b6c047c20 */ /* 0x000fe40008410000 */
[----:B------:R-:W-:-:S02]  /*5c20*/  FMUL.FTZ R3, R3, R108 ;  /* 0x0000006c03037220 */ /* 0x000fc40000410000 */
[----:B------:R-:W-:Y:S02]  /*5c30*/  FMUL.FTZ R4, R29, R4 ;  /* 0x000000041d047220 */ /* 0x000fe40000410000 */
[-C--:B------:R-:W-:Y:S02]  /*5c40*/  FFMA.FTZ R162, R39, R3.reuse, R162 ;  /* 0x0000000327a27223 */ /* 0x080fe400000100a2 */
[----:B------:R-:W-:Y:S02]  /*5c50*/  FFMA.FTZ R4, R14, R3, R4 ;  /* 0x000000030e047223 */ /* 0x000fe40000010004 */
[----:B------:R-:W-:Y:S01]  /*5c60*/  FMUL.FTZ R3, R15, R20 ;  /* 0x000000140f037220 */ /* 0x000fe20000410000 */
[----:B------:R-:W-:Y:S01]  /*5c70*/  HADD2.F32 R15, -RZ, R54.H0_H0 ;  /* 0x20000036ff0f7230 */ /* 0x000fe20000004100 */
[----:B------:R-:W-:Y:S02]  /*5c80*/  FMUL.FTZ R20, R20, UR43 ;  /* 0x0000002b14147c20 */ /* 0x000fe40008410000 */
[----:B------:R-:W-:-:S02]  /*5c90*/  FADD.FTZ R136, R4, R136 ;  /* 0x0000008804887221 */ /* 0x000fc40000010000 */
[----:B------:R-:W-:Y:S02]  /*5ca0*/  FMUL.FTZ R4, R84, R20 ;  /* 0x0000001454047220 */ /* 0x000fe40000410000 */
[----:B------:R-:W-:Y:S02]  /*5cb0*/  FMUL.FTZ R84, R38, R15 ;  /* 0x0000000f26547220 */ /* 0x000fe40000410000 */
[----:B------:R-:W-:Y:S02]  /*5cc0*/  FADD.FTZ R118, R7, R118 ;  /* 0x0000007607767221 */ /* 0x000fe40000010000 */
[C---:B------:R-:W-:Y:S02]  /*5cd0*/  FFMA.FTZ R84, R2.reuse, -R84, R130 ;  /* 0x8000005402547223 */ /* 0x040fe40000010082 */
[----:B------:R-:W-:Y:S02]  /*5ce0*/  FMUL.FTZ R7, R111, UR43 ;  /* 0x0000002b6f077c20 */ /* 0x000fe40008410000 */
[----:B------:R-:W-:-:S02]  /*5cf0*/  FMUL.FTZ R2, R2, R111 ;  /* 0x0000006f02027220 */ /* 0x000fc40000410000 */
[----:B------:R-:W-:-:S04]  /*5d00*/  FMUL.FTZ R7, R84, R7 ;  /* 0x0000000754077220 */ /* 0x000fc80000410000 */
[----:B------:R-:W-:-:S04]  /*5d10*/  FFMA.FTZ R7, R15, R2, R7 ;  /* 0x000000020f077223 */ /* 0x000fc80000010007 */
[----:B------:R-:W-:Y:S02]  /*5d20*/  FADD.FTZ R137, R7, R137 ;  /* 0x0000008907897221 */ /* 0x000fe40000010000 */
[----:B------:R-:W-:Y:S02]  /*5d30*/  FADD.FTZ R116, R8, R116 ;  /* 0x0000007408747221 */ /* 0x000fe40000010000 */
[----:B------:R-:W-:Y:S02]  /*5d40*/  FMUL.FTZ R8, R110, UR43 ;  /* 0x0000002b6e087c20 */ /* 0x000fe40008410000 */
[----:B------:R-:W-:Y:S02]  /*5d50*/  FFMA.FTZ R161, R38, R2, R161 ;  /* 0x0000000226a17223 */ /* 0x000fe400000100a1 */
[----:B------:R-:W-:-:S04]  /*5d60*/  FMUL.FTZ R2, R0, R110 ;  /* 0x0000006e00027220 */ /* 0x000fc80000410000 */
[----:B------:R-:W-:Y:S02]  /*5d70*/  FFMA.FTZ R160, R37, R2, R160 ;  /* 0x0000000225a07223 */ /* 0x000fe400000100a0 */
[----:B------:R-:W-:Y:S02]  /*5d80*/  FMUL.FTZ R20, R17, R31 ;  /* 0x0000001f11147220 */ /* 0x000fe40000410000 */
[----:B------:R-:W-:Y:S02]  /*5d90*/  FMUL.FTZ R32, R81, R32 ;  /* 0x0000002051207220 */ /* 0x000fe40000410000 */
[----:B------:R-:W-:Y:S02]  /*5da0*/  FMUL.FTZ R23, R43, R23 ;  /* 0x000000172b177220 */ /* 0x000fe40000410000 */
[----:B------:R-:W-:Y:S02]  /*5db0*/  FMUL.FTZ R22, R42, R22 ;  /* 0x000000162a167220 */ /* 0x000fe40000410000 */
[----:B------:R-:W-:-:S02]  /*5dc0*/  FMUL.FTZ R110, R37, R110 ;  /* 0x0000006e256e7220 */ /* 0x000fc40000410000 */
[----:B------:R-:W-:Y:S01]  /*5dd0*/  FMUL.FTZ R85, R85, R22 ;  /* 0x0000001655557220 */ /* 0x000fe20000410000 */
[C---:B------:R-:W-:Y:S01]  /*5de0*/  IADD3 R104, R95.reuse, 0x300, RZ ;  /* 0x000003005f687810 */ /* 0x040fe20007ffe0ff */
[----:B------:R-:W-:Y:S01]  /*5df0*/  FADD.FTZ R112, R80, R112 ;  /* 0x0000007050707221 */ /* 0x000fe20000010000 */
[----:B------:R-:W-:Y:S01]  /*5e00*/  IADD3 R80, R95, 0x200, RZ ;  /* 0x000002005f507810 */ /* 0x000fe20007ffe0ff */
[----:B------:R-:W-:Y:S01]  /*5e10*/  FMUL.FTZ R134, R158, R134 ;  /* 0x000000869e867220 */ /* 0x000fe20000410000 */
[-C--:B------:R-:W-:Y:S02]  /*5e20*/  LEA.HI.SX32 R104, R104, R95.reuse, 0x1b ;  /* 0x0000005f68687211 */ /* 0x080fe400078fdaff */
[----:B------:R-:W-:Y:S01]  /*5e30*/  LEA.HI.SX32 R107, R80, R95, 0x1b ;  /* 0x0000005f506b7211 */ /* 0x000fe200078fdaff */
[----:B------:R-:W-:Y:S02]  /*5e40*/  FMUL.FTZ R135, R157, R135 ;  /* 0x000000879d877220 */ /* 0x000fe40000410000 */
[----:B------:R-:W-:-:S02]  /*5e50*/  FADD.FTZ R113, R98, R113 ;  /* 0x0000007162717221 */ /* 0x000fc40000010000 */
[----:B------:R-:W-:Y:S01]  /*5e60*/  FMUL.FTZ R119, R154, R119 ;  /* 0x000000779a777220 */ /* 0x000fe20000410000 */
[----:B------:R-:W-:-:S04]  /*5e70*/  UIMAD UR34, UR13, UR34, URZ ;  /* 0x000000220d2272a4 */ /* 0x000fc8000f8e023f */
[----:B------:R-:W-:Y:S02]  /*5e80*/  UIMAD UR34, UR14, UR35, UR34 ;  /* 0x000000230e2272a4 */ /* 0x000fe4000f8e0222 */
[----:B------:R-:W-:-:S04]  /*5e90*/  UIMAD UR36, UR13, UR36, URZ ;  /* 0x000000240d2472a4 */ /* 0x000fc8000f8e023f */
[----:B------:R-:W-:Y:S01]  /*5ea0*/  UIMAD UR36, UR14, UR37, UR36 ;  /* 0x000000250e2472a4 */ /* 0x000fe2000f8e0224 */
[-C--:B---3--:R-:W-:Y:S02]  /*5eb0*/  FFMA.FTZ R102, R49, R6.reuse, R102 ;  /* 0x0000000631667223 */ /* 0x088fe40000010066 */
[----:B------:R-:W-:Y:S01]  /*5ec0*/  FFMA.FTZ R6, R82, R6, R87 ;  /* 0x0000000652067223 */ /* 0x000fe20000010057 */
[----:B------:R-:W-:-:S05]  /*5ed0*/  HADD2.F32 R87, -RZ, R53.H0_H0 ;  /* 0x20000035ff577230 */ /* 0x000fca0000004100 */
[----:B------:R-:W-:-:S04]  /*5ee0*/  FMUL.FTZ R7, R37, R87 ;  /* 0x0000005725077220 */ /* 0x000fc80000410000 */
[----:B------:R-:W-:-:S04]  /*5ef0*/  FFMA.FTZ R7, R0, -R7, R131 ;  /* 0x8000000700077223 */ /* 0x000fc80000010083 */
[----:B------:R-:W-:-:S04]  /*5f00*/  FMUL.FTZ R0, R7, R8 ;  /* 0x0000000807007220 */ /* 0x000fc80000410000 */
[----:B------:R-:W-:Y:S02]  /*5f10*/  FFMA.FTZ R0, R87, R2, R0 ;  /* 0x0000000257007223 */ /* 0x000fe40000010000 */
[----:B------:R-:W-:-:S04]  /*5f20*/  FMUL.FTZ R2, R31, UR43 ;  /* 0x0000002b1f027c20 */ /* 0x000fc80008410000 */
[----:B------:R-:W-:Y:S01]  /*5f30*/  FMUL.FTZ R17, R21, R2 ;  /* 0x0000000215117220 */ /* 0x000fe20000410000 */
[----:B------:R-:W-:Y:S01]  /*5f40*/  SHF.L.U32 R21, R95, 0x4, RZ ;  /* 0x000000045f157819 */ /* 0x000fe200000006ff */
[----:B------:R-:W-:Y:S02]  /*5f50*/  FADD.FTZ R138, R0, R138 ;  /* 0x0000008a008a7221 */ /* 0x000fe40000010000 */
[-C--:B------:R-:W-:Y:S01]  /*5f60*/  FFMA.FTZ R0, R81, R3.reuse, R4 ;  /* 0x0000000351007223 */ /* 0x080fe20000010004 */
[C---:B------:R-:W-:Y:S01]  /*5f70*/  IADD3 R2, R21.reuse, 0x1, RZ ;  /* 0x0000000115027810 */ /* 0x040fe20007ffe0ff */
[----:B------:R-:W-:Y:S01]  /*5f80*/  FMUL.FTZ R81, R18, R28 ;  /* 0x0000001c12517220 */ /* 0x000fe20000410000 */
[C---:B------:R-:W-:Y:S02]  /*5f90*/  IADD3 R4, R21.reuse, 0x2, RZ ;  /* 0x0000000215047810 */ /* 0x040fe40007ffe0ff */
[C---:B------:R-:W-:Y:S01]  /*5fa0*/  IADD3 R28, R21.reuse, 0x3, RZ ;  /* 0x00000003151c7810 */ /* 0x040fe20007ffe0ff */
[----:B----4-:R-:W-:Y:S01]  /*5fb0*/  FFMA.FTZ R101, R50, R3, R101 ;  /* 0x0000000332657223 */ /* 0x010fe20000010065 */
[-C--:B------:R-:W-:Y:S01]  /*5fc0*/  LEA.HI.SX32 R8, R21, R21.reuse, 0x1b ;  /* 0x0000001515087211 */ /* 0x080fe200078fdaff */
[----:B------:R-:W-:Y:S01]  /*5fd0*/  FMUL.FTZ R31, R13, R30 ;  /* 0x0000001e0d1f7220 */ /* 0x000fe20000410000 */
[----:B------:R-:W-:Y:S01]  /*5fe0*/  LEA.HI.SX32 R2, R2, R21, 0x1b ;  /* 0x0000001502027211 */ /* 0x000fe200078fdaff */
[----:B------:R-:W-:Y:S01]  /*5ff0*/  FMUL.FTZ R82, R82, R83 ;  /* 0x0000005352527220 */ /* 0x000fe20000410000 */
[----:B------:R-:W-:-:S02]  /*6000*/  LEA.HI.SX32 R3, R4, R21, 0x1b ;  /* 0x0000001504037211 */ /* 0x000fc400078fdaff */
[----:B------:R-:W-:Y:S01]  /*6010*/  LEA.HI.SX32 R4, R28, R21, 0x1b ;  /* 0x000000151c047211 */ /* 0x000fe200078fdaff */
[----:B------:R-:W-:Y:S01]  /*6020*/  STS [R8.X4+0x2100], R81 ;  /* 0x0021005108007388 */ /* 0x000fe20000004800 */
[----:B------:R-:W-:-:S03]  /*6030*/  FMUL.FTZ R83, R26, R23 ;  /* 0x000000171a537220 */ /* 0x000fc60000410000 */
[----:B------:R-:W-:Y:S01]  /*6040*/  STS [R2.X4+0x2104], R31 ;  /* 0x0021041f02007388 */ /* 0x000fe20000004800 */
[----:B------:R-:W-:-:S03]  /*6050*/  FFMA.FTZ R23, R27, R23, R24 ;  /* 0x000000171b177223 */ /* 0x000fc60000010018 */
[----:B------:R-:W-:Y:S01]  /*6060*/  STS [R3.X4+0x2108], R32 ;  /* 0x0021082003007388 */ /* 0x000fe20000004800 */
[----:B------:R-:W-:-:S03]  /*6070*/  FMUL.FTZ R27, R41, R106 ;  /* 0x0000006a291b7220 */ /* 0x000fc60000410000 */
[----:B------:R-:W-:Y:S04]  /*6080*/  STS [R4.X4+0x210c], R82 ;  /* 0x00210c5204007388 */ /* 0x000fe80000004800 */
[----:B------:R0:W-:Y:S04]  /*6090*/  STS [R8.X4+0x2110], R12 ;  /* 0x0021100c08007388 */ /* 0x0001e80000004800 */
[----:B------:R1:W-:Y:S04]  /*60a0*/  STS [R8.X4+0x2118], R10 ;  /* 0x0021180a08007388 */ /* 0x0003e80000004800 */
[----:B------:R2:W-:Y:S01]  /*60b0*/  STS [R8.X4+0x211c], R9 ;  /* 0x00211c0908007388 */ /* 0x0005e20000004800 */
[----:B0-----:R-:W-:-:S02]  /*60c0*/  FMUL.FTZ R12, R38, R111 ;  /* 0x0000006f260c7220 */ /* 0x001fc40000410000 */
[----:B-1----:R-:W-:Y:S01]  /*60d0*/  FMUL.FTZ R10, R40, R109 ;  /* 0x0000006d280a7220 */ /* 0x002fe20000410000 */
[----:B------:R0:W-:Y:S01]  /*60e0*/  STS [R8.X4+0x2114], R11 ;  /* 0x0021140b08007388 */ /* 0x0001e20000004800 */
[----:B--2---:R-:W-:Y:S02]  /*60f0*/  FMUL.FTZ R9, R39, R108 ;  /* 0x0000006c27097220 */ /* 0x004fe40000410000 */
[----:B------:R-:W-:Y:S02]  /*6100*/  FFMA.FTZ R22, R86, R22, R23 ;  /* 0x0000001656167223 */ /* 0x000fe40000010017 */
[----:B------:R-:W-:Y:S02]  /*6110*/  FMUL.FTZ R87, R87, R110 ;  /* 0x0000006e57577220 */ /* 0x000fe40000410000 */
[----:B------:R-:W-:Y:S02]  /*6120*/  FMUL.FTZ R5, R5, R10 ;  /* 0x0000000a05057220 */ /* 0x000fe40000410000 */
[----:B0-----:R-:W-:-:S02]  /*6130*/  FMUL.FTZ R11, R96, R27 ;  /* 0x0000001b600b7220 */ /* 0x001fc40000410000 */
[----:B------:R-:W-:Y:S02]  /*6140*/  FMUL.FTZ R23, R14, R9 ;  /* 0x000000090e177220 */ /* 0x000fe40000410000 */
[----:B------:R-:W-:Y:S01]  /*6150*/  FMUL.FTZ R15, R15, R12 ;  /* 0x0000000c0f0f7220 */ /* 0x000fe20000410000 */
[----:B------:R-:W-:Y:S01]  /*6160*/  STS [R8.X4+0x2120], R25 ;  /* 0x0021201908007388 */ /* 0x000fe20000004800 */
[----:B------:R-:W-:-:S03]  /*6170*/  FFMA.FTZ R27, R97, R27, R22 ;  /* 0x0000001b611b7223 */ /* 0x000fc60000010016 */
[----:B------:R-:W-:Y:S04]  /*6180*/  STS [R8.X4+0x2124], R83 ;  /* 0x0021245308007388 */ /* 0x000fe80000004800 */
[----:B------:R-:W-:Y:S04]  /*6190*/  STS [R8.X4+0x2128], R85 ;  /* 0x0021285508007388 */ /* 0x000fe80000004800 */
[----:B------:R-:W-:Y:S04]  /*61a0*/  STS [R8.X4+0x212c], R11 ;  /* 0x00212c0b08007388 */ /* 0x000fe80000004800 */
[----:B------:R-:W-:Y:S04]  /*61b0*/  STS [R8.X4+0x2130], R5 ;  /* 0x0021300508007388 */ /* 0x000fe80000004800 */
[----:B------:R-:W-:Y:S04]  /*61c0*/  STS [R8.X4+0x2134], R23 ;  /* 0x0021341708007388 */ /* 0x000fe80000004800 */
[----:B------:R-:W-:Y:S04]  /*61d0*/  STS [R8.X4+0x2138], R15 ;  /* 0x0021380f08007388 */ /* 0x000fe80000004800 */
[----:B------:R-:W-:Y:S01]  /*61e0*/  STS [R8.X4+0x213c], R87 ;  /* 0x00213c5708007388 */ /* 0x000fe20000004800 */
[----:B------:R-:W-:-:S04]  /*61f0*/  FFMA.FTZ R10, R100, R10, R27 ;  /* 0x0000000a640a7223 */ /* 0x000fc8000001001b */
[----:B------:R-:W-:Y:S01]  /*6200*/  FFMA.FTZ R9, R29, R9, R10 ;  /* 0x000000091d097223 */ /* 0x000fe2000001000a */
[----:B------:R0:W-:Y:S01]  /*6210*/  STL [R1+0x18], R102 ;  /* 0x0000186601007387 */ /* 0x0001e20000100800 */
[C---:B------:R-:W-:Y:S02]  /*6220*/  IADD3 R22, R95.reuse, 0x80, RZ ;  /* 0x000000805f167810 */ /* 0x040fe40007ffe0ff */
[----:B------:R-:W-:Y:S01]  /*6230*/  FFMA.FTZ R12, R84, R12, R9 ;  /* 0x0000000c540c7223 */ /* 0x000fe20000010009 */
[C---:B------:R-:W-:Y:S02]  /*6240*/  IADD3 R24, R95.reuse, 0x100, RZ ;  /* 0x000001005f187810 */ /* 0x040fe40007ffe0ff */
[C---:B------:R-:W-:Y:S02]  /*6250*/  IADD3 R108, R95.reuse, 0x180, RZ ;  /* 0x000001805f6c7810 */ /* 0x040fe40007ffe0ff */
[C---:B------:R-:W-:Y:S02]  /*6260*/  IADD3 R106, R95.reuse, 0x280, RZ ;  /* 0x000002805f6a7810 */ /* 0x040fe40007ffe0ff */
[----:B------:R-:W-:-:S02]  /*6270*/  IADD3 R26, R95, 0x380, RZ ;  /* 0x000003805f1a7810 */ /* 0x000fc40007ffe0ff */
[C---:B0-----:R-:W-:Y:S02]  /*6280*/  IADD3 R102, R95.reuse, 0x400, RZ ;  /* 0x000004005f667810 */ /* 0x041fe40007ffe0ff */
[C---:B------:R-:W-:Y:S02]  /*6290*/  IADD3 R28, R95.reuse, 0x480, RZ ;  /* 0x000004805f1c7810 */ /* 0x040fe40007ffe0ff */
[C---:B------:R-:W-:Y:S02]  /*62a0*/  IADD3 R96, R95.reuse, 0x500, RZ ;  /* 0x000005005f607810 */ /* 0x040fe40007ffe0ff */
[C---:B------:R-:W-:Y:S02]  /*62b0*/  IADD3 R30, R95.reuse, 0x580, RZ ;  /* 0x000005805f1e7810 */ /* 0x040fe40007ffe0ff */
[C---:B------:R-:W-:Y:S02]  /*62c0*/  IADD3 R86, R95.reuse, 0x600, RZ ;  /* 0x000006005f567810 */ /* 0x040fe40007ffe0ff */
[----:B------:R-:W-:-:S02]  /*62d0*/  IADD3 R32, R95, 0x680, RZ ;  /* 0x000006805f207810 */ /* 0x000fc40007ffe0ff */
[C---:B------:R-:W-:Y:S02]  /*62e0*/  IADD3 R84, R95.reuse, 0x700, RZ ;  /* 0x000007005f547810 */ /* 0x040fe40007ffe0ff */
[C---:B------:R-:W-:Y:S01]  /*62f0*/  IADD3 R10, R95.reuse, 0x780, RZ ;  /* 0x000007805f0a7810 */ /* 0x040fe20007ffe0ff */
[----:B------:R0:W-:Y:S01]  /*6300*/  STL [R1+0x1c], R101 ;  /* 0x00001c6501007387 */ /* 0x0001e20000100800 */
[----:B------:R-:W-:-:S03]  /*6310*/  LEA.HI.SX32 R14, R95, R95, 0x1b ;  /* 0x0000005f5f0e7211 */ /* 0x000fc600078fdaff */
[----:B------:R-:W-:Y:S01]  /*6320*/  BAR.SYNC.DEFER_BLOCKING 0x0 ;  /* 0x0000000000007b1d */ /* 0x000fe20000010000 */
[-C--:B------:R-:W-:Y:S02]  /*6330*/  LEA.HI.SX32 R109, R24, R95.reuse, 0x1b ;  /* 0x0000005f186d7211 */ /* 0x080fe400078fdaff */
[-C--:B------:R-:W-:Y:S02]  /*6340*/  LEA.HI.SX32 R108, R108, R95.reuse, 0x1b ;  /* 0x0000005f6c6c7211 */ /* 0x080fe400078fdaff */
[-C--:B------:R-:W-:Y:S02]  /*6350*/  LEA.HI.SX32 R106, R106, R95.reuse, 0x1b ;  /* 0x0000005f6a6a7211 */ /* 0x080fe400078fdaff */
[-C--:B0-----:R-:W-:Y:S02]  /*6360*/  LEA.HI.SX32 R101, R22, R95.reuse, 0x1b ;  /* 0x0000005f16657211 */ /* 0x081fe400078fdaff */
[-C--:B------:R-:W-:Y:S02]  /*6370*/  LEA.HI.SX32 R103, R26, R95.reuse, 0x1b ;  /* 0x0000005f1a677211 */ /* 0x080fe400078fdaff */
[----:B------:R-:W-:-:S02]  /*6380*/  LEA.HI.SX32 R102, R102, R95, 0x1b ;  /* 0x0000005f66667211 */ /* 0x000fc400078fdaff */
[-C--:B------:R-:W-:Y:S02]  /*6390*/  LEA.HI.SX32 R97, R28, R95.reuse, 0x1b ;  /* 0x0000005f1c617211 */ /* 0x080fe400078fdaff */
[-C--:B------:R-:W-:Y:S02]  /*63a0*/  LEA.HI.SX32 R96, R96, R95.reuse, 0x1b ;  /* 0x0000005f60607211 */ /* 0x080fe400078fdaff */
[-C--:B------:R-:W-:Y:S02]  /*63b0*/  LEA.HI.SX32 R87, R30, R95.reuse, 0x1b ;  /* 0x0000005f1e577211 */ /* 0x080fe400078fdaff */
[-C--:B------:R-:W-:Y:S02]  /*63c0*/  LEA.HI.SX32 R86, R86, R95.reuse, 0x1b ;  /* 0x0000005f56567211 */ /* 0x080fe400078fdaff */
[-C--:B------:R-:W-:Y:S02]  /*63d0*/  LEA.HI.SX32 R85, R32, R95.reuse, 0x1b ;  /* 0x0000005f20557211 */ /* 0x080fe400078fdaff */
[-C--:B------:R-:W-:Y:S01]  /*63e0*/  LEA.HI.SX32 R84, R84, R95.reuse, 0x1b ;  /* 0x0000005f54547211 */ /* 0x080fe200078fdaff */
[----:B------:R-:W0:Y:S01]  /*63f0*/  LDS R105, [R14.X4+0x2100] ;  /* 0x002100000e697984 */ /* 0x000e220000004800 */
[----:B------:R-:W-:Y:S01]  /*6400*/  LEA.HI.SX32 R83, R10, R95, 0x1b ;  /* 0x0000005f0a537211 */ /* 0x000fe200078fdaff */
[----:B------:R-:W-:-:S02]  /*6410*/  FMUL.FTZ R10, R155, R141 ;  /* 0x0000008d9b0a7220 */ /* 0x000fc40000410000 */
[----:B------:R-:W1:Y:S01]  /*6420*/  LDS R98, [R101.X4+0x2300] ;  /* 0x0023000065627984 */ /* 0x000e620000004800 */
[----:B------:R-:W-:-:S03]  /*6430*/  FMUL.FTZ R5, R153, R120 ;  /* 0x0000007899057220 */ /* 0x000fc60000410000 */
[----:B------:R-:W2:Y:S04]  /*6440*/  LDS R22, [R109.X4+0x2500] ;  /* 0x002500006d167984 */ /* 0x000ea80000004800 */
[----:B------:R-:W3:Y:S04]  /*6450*/  LDS R23, [R108.X4+0x2700] ;  /* 0x002700006c177984 */ /* 0x000ee80000004800 */
[----:B------:R-:W4:Y:S04]  /*6460*/  LDS R24, [R107.X4+0x2900] ;  /* 0x002900006b187984 */ /* 0x000f280000004800 */
[----:B------:R-:W0:Y:S04]  /*6470*/  LDS R25, [R106.X4+0x2b00] ;  /* 0x002b00006a197984 */ /* 0x000e280000004800 */
        /* <DEDUP_REMOVED lines=10> */
[----:B------:R-:W-:Y:S04]  /*6520*/  STS [R8.X4+0x4200], R134 ;  /* 0x0042008608007388 */ /* 0x000fe80000004800 */
[----:B------:R-:W-:Y:S04]  /*6530*/  STS [R2.X4+0x4204], R135 ;  /* 0x0042048702007388 */ /* 0x000fe80000004800 */
[----:B------:R5:W-:Y:S04]  /*6540*/  STS [R3.X4+0x4208], R10 ;  /* 0x0042080a03007388 */ /* 0x000be80000004800 */
[----:B------:R1:W-:Y:S04]  /*6550*/  STS [R4.X4+0x420c], R119 ;  /* 0x00420c7704007388 */ /* 0x0003e80000004800 */
[----:B------:R2:W-:Y:S01]  /*6560*/  STS [R8.X4+0x4210], R5 ;  /* 0x0042100508007388 */ /* 0x0005e20000004800 */
[----:B-----5:R-:W-:Y:S01]  /*6570*/  IMAD.U32 R3, RZ, RZ, UR14 ;  /* 0x0000000eff037e24 */ /* 0x020fe2000f8e00ff */
[----:B-1----:R-:W-:Y:S01]  /*6580*/  MOV R4, R95 ;  /* 0x0000005f00047202 */ /* 0x002fe20000000f00 */
[----:B--2---:R-:W-:-:S04]  /*6590*/  IMAD.MOV.U32 R5, RZ, RZ, RZ ;  /* 0x000000ffff057224 */ /* 0x004fc800078e00ff */
[----:B------:R-:W-:-:S04]  /*65a0*/  IMAD.WIDE.U32 R2, R3, c[0x0][0x298], R4 ;  /* 0x0000a60003027a25 */ /* 0x000fc800078e0004 */
[----:B------:R-:W-:Y:S01]  /*65b0*/  IMAD.U32 R15, RZ, RZ, UR14 ;  /* 0x0000000eff0f7e24 */ /* 0x000fe2000f8e00ff */
[----:B------:R-:W-:Y:S01]  /*65c0*/  IADD3 R3, R3, UR34, RZ ;  /* 0x0000002203037c10 */ /* 0x000fe2000fffe0ff */
[----:B------:R-:W-:Y:S02]  /*65d0*/  ULDC.64 UR34, c[0x0][0x2a0] ;  /* 0x0000a80000227ab9 */ /* 0x000fe40000000a00 */
[----:B------:R-:W-:Y:S01]  /*65e0*/  IMAD.WIDE.U32 R4, R15, c[0x0][0x2b8], R4 ;  /* 0x0000ae000f047a25 */ /* 0x000fe200078e0004 */
[----:B------:R-:W-:-:S03]  /*65f0*/  UIMAD UR34, UR10, UR34, URZ ;  /* 0x000000220a2272a4 */ /* 0x000fc6000f8e023f */
[----:B------:R-:W-:Y:S02]  /*6600*/  IMAD.U32 R15, RZ, RZ, UR11 ;  /* 0x0000000bff0f7e24 */ /* 0x000fe4000f8e00ff */
[----:B------:R-:W-:Y:S01]  /*6610*/  FMUL.FTZ R11, R149, R124 ;  /* 0x0000007c950b7220 */ /* 0x000fe20000410000 */
[----:B------:R-:W-:Y:S01]  /*6620*/  UIMAD UR34, UR11, UR35, UR34 ;  /* 0x000000230b2272a4 */ /* 0x000fe2000f8e0222 */
[----:B------:R-:W-:Y:S01]  /*6630*/  IMAD.WIDE.U32 R2, R15, c[0x0][0x2a0], R2 ;  /* 0x0000a8000f027a25 */ /* 0x000fe200078e0002 */
[----:B------:R-:W-:Y:S02]  /*6640*/  USHF.R.S32.HI UR35, URZ, 0x1f, UR38 ;  /* 0x0000001f3f237899 */ /* 0x000fe40008011426 */
[----:B------:R1:W-:Y:S01]  /*6650*/  STS [R8.X4+0x4220], R11 ;  /* 0x0042200b08007388 */ /* 0x0003e20000004800 */
[----:B------:R-:W-:Y:S01]  /*6660*/  IMAD.U32 R100, RZ, RZ, UR38 ;  /* 0x00000026ff647e24 */ /* 0x000fe2000f8e00ff */
[----:B------:R-:W-:Y:S01]  /*6670*/  IADD3 R5, R5, UR36, RZ ;  /* 0x0000002405057c10 */ /* 0x000fe2000fffe0ff */
[----:B------:R-:W-:Y:S01]  /*6680*/  FMUL.FTZ R7, R7, R110 ;  /* 0x0000006e07077220 */ /* 0x000fe20000410000 */
[----:B------:R-:W-:Y:S01]  /*6690*/  IADD3 R110, R3, UR34, RZ ;  /* 0x00000022036e7c10 */ /* 0x000fe2000fffe0ff */
[----:B------:R-:W-:Y:S01]  /*66a0*/  FMUL.FTZ R9, R151, R122 ;  /* 0x0000007a97097220 */ /* 0x000fe20000410000 */
[----:B------:R-:W-:Y:S01]  /*66b0*/  IADD3 R10, P0, R2, UR38, RZ ;  /* 0x00000026020a7c10 */ /* 0x000fe2000ff1e0ff */
[----:B------:R-:W-:Y:S01]  /*66c0*/  ULDC.64 UR36, c[0x0][0x2c0] ;  /* 0x0000b00000247ab9 */ /* 0x000fe20000000a00 */
[----:B-1----:R-:W-:Y:S01]  /*66d0*/  FMUL.FTZ R11, R145, R128 ;  /* 0x00000080910b7220 */ /* 0x002fe20000410000 */
[----:B------:R-:W-:Y:S01]  /*66e0*/  IADD3 R100, -R100, c[0x0][0x168], -R95 ;  /* 0x00005a0064647a10 */ /* 0x000fe20007ffe95f */
[----:B------:R-:W-:Y:S01]  /*66f0*/  UIMAD UR36, UR10, UR36, URZ ;  /* 0x000000240a2472a4 */ /* 0x000fe2000f8e023f */
[----:B------:R-:W-:-:S02]  /*6700*/  MOV R111, UR11 ;  /* 0x0000000b006f7c02 */ /* 0x000fc40008000f00 */
[----:B------:R1:W-:Y:S01]  /*6710*/  STS [R8.X4+0x4230], R11 ;  /* 0x0042300b08007388 */ /* 0x0003e20000004800 */
[----:B------:R-:W-:Y:S01]  /*6720*/  FMUL.FTZ R121, R152, R121 ;  /* 0x0000007998797220 */ /* 0x000fe20000410000 */
[----:B------:R-:W-:Y:S01]  /*6730*/  UIMAD UR36, UR11, UR37, UR36 ;  /* 0x000000250b2472a4 */ /* 0x000fe2000f8e0224 */
[----:B------:R-:W-:Y:S01]  /*6740*/  FMUL.FTZ R123, R150, R123 ;  /* 0x0000007b967b7220 */ /* 0x000fe20000410000 */
[----:B------:R2:W-:Y:S01]  /*6750*/  STS [R8.X4+0x4218], R9 ;  /* 0x0042180908007388 */ /* 0x0005e20000004800 */
[----:B------:R-:W-:Y:S02]  /*6760*/  FMUL.FTZ R125, R148, R125 ;  /* 0x0000007d947d7220 */ /* 0x000fe40000410000 */
[----:B------:R-:W-:Y:S01]  /*6770*/  FMUL.FTZ R127, R146, R127 ;  /* 0x0000007f927f7220 */ /* 0x000fe20000410000 */
[----:B-1----:R-:W-:Y:S02]  /*6780*/  IADD3.X R11, R110, UR35, RZ, P0, !PT ;  /* 0x000000236e0b7c10 */ /* 0x002fe400087fe4ff */
[----:B------:R-:W-:Y:S01]  /*6790*/  ISETP.GE.AND P0, PT, R100, 0x1, PT ;  /* 0x000000016400780c */ /* 0x000fe20003f06270 */
[----:B------:R-:W-:-:S02]  /*67a0*/  FMUL.FTZ R129, R144, R129 ;  /* 0x0000008190817220 */ /* 0x000fc40000410000 */
[----:B--2---:R-:W-:Y:S02]  /*67b0*/  FMUL.FTZ R9, R147, R126 ;  /* 0x0000007e93097220 */ /* 0x004fe40000410000 */
[----:B------:R-:W-:Y:S02]  /*67c0*/  FMUL.FTZ R15, R143, R130 ;  /* 0x000000828f0f7220 */ /* 0x000fe40000410000 */
[----:B------:R-:W-:Y:S02]  /*67d0*/  FMUL.FTZ R131, R142, R131 ;  /* 0x000000838e837220 */ /* 0x000fe40000410000 */
[----:B------:R-:W-:Y:S01]  /*67e0*/  IMAD.WIDE.U32 R4, R111, c[0x0][0x2c0], R4 ;  /* 0x0000b0006f047a25 */ /* 0x000fe200078e0004 */
[----:B------:R-:W-:Y:S04]  /*67f0*/  STS [R8.X4+0x4214], R121 ;  /* 0x0042147908007388 */ /* 0x000fe80000004800 */
[----:B------:R-:W-:Y:S01]  /*6800*/  STS [R8.X4+0x421c], R123 ;  /* 0x00421c7b08007388 */ /* 0x000fe20000004800 */
[----:B------:R-:W-:-:S03]  /*6810*/  IADD3 R111, R5, UR36, RZ ;  /* 0x00000024056f7c10 */ /* 0x000fc6000fffe0ff */
[----:B------:R-:W-:Y:S04]  /*6820*/  STS [R8.X4+0x4224], R125 ;  /* 0x0042247d08007388 */ /* 0x000fe80000004800 */
[----:B------:R-:W-:Y:S04]  /*6830*/  STS [R8.X4+0x4228], R9 ;  /* 0x0042280908007388 */ /* 0x000fe80000004800 */
[----:B------:R-:W-:Y:S04]  /*6840*/  STS [R8.X4+0x422c], R127 ;  /* 0x00422c7f08007388 */ /* 0x000fe80000004800 */
[----:B------:R-:W-:Y:S04]  /*6850*/  STS [R8.X4+0x4234], R129 ;  /* 0x0042348108007388 */ /* 0x000fe80000004800 */
[----:B------:R-:W-:Y:S04]  /*6860*/  STS [R8.X4+0x4238], R15 ;  /* 0x0042380f08007388 */ /* 0x000fe80000004800 */
[----:B------:R1:W-:Y:S01]  /*6870*/  STS [R8.X4+0x423c], R131 ;  /* 0x00423c8308007388 */ /* 0x0003e20000004800 */
[----:B------:R-:W-:Y:S01]  /*6880*/  BSSY B0, `(.L_x_920) ;  /* 0x0000019000007945 */ /* 0x000fe20003800000 */
[----:B------:R-:W-:-:S02]  /*6890*/  FMUL.FTZ R16, R16, R99 ;  /* 0x0000006310107220 */ /* 0x000fc40000410000 */
[----:B------:R-:W-:Y:S01]  /*68a0*/  BAR.SYNC.DEFER_BLOCKING 0x0 ;  /* 0x0000000000007b1d */ /* 0x000fe20000010000 */
[----:B-1----:R-:W-:Y:S01]  /*68b0*/  IADD3 R8, P1, R4, UR38, RZ ;  /* 0x0000002604087c10 */ /* 0x002fe2000ff3e0ff */
[----:B------:R-:W-:-:S03]  /*68c0*/  FMUL.FTZ R99, R99, UR43 ;  /* 0x0000002b63637c20 */ /* 0x000fc60008410000 */
[----:B------:R-:W-:Y:S01]  /*68d0*/  IADD3.X R9, R111, UR35, RZ, P1, !PT ;  /* 0x000000236f097c10 */ /* 0x000fe20008ffe4ff */
[----:B------:R-:W-:Y:S05]  /*68e0*/  @!P0 BRA `(.L_x_921) ;  /* 0x0000012000008947 */ /* 0x000fea0003800000 */
[----:B0--34-:R0:W1:Y:S01]  /*68f0*/  LDS R119, [R14.X4+0x4200] ;  /* 0x004200000e777984 */ /* 0x0190620000004800 */
[----:B------:R-:W-:Y:S01]  /*6900*/  ULDC.64 UR34, c[0x0][0x2b0] ;  /* 0x0000ac0000227ab9 */ /* 0x000fe20000000a00 */
[----:B------:R-:W-:Y:S01]  /*6910*/  IMAD.U32 R15, RZ, RZ, UR7 ;  /* 0x00000007ff0f7e24 */ /* 0x000fe2000f8e00ff */
[----:B------:R-:W-:-:S03]  /*6920*/  UIMAD UR34, UR42, UR34, URZ ;  /* 0x000000222a2272a4 */ /* 0x000fc6000f8e023f */
[----:B------:R-:W-:Y:S01]  /*6930*/  IMAD.WIDE.U32 R10, R15, c[0x0][0x2b0], R10 ;  /* 0x0000ac000f0a7a25 */ /* 0x000fe200078e000a */
[----:B------:R-:W-:-:S03]  /*6940*/  UIMAD UR36, UR7, UR35, UR34 ;  /* 0x00000023072472a4 */ /* 0x000fc6000f8e0222 */
[----:B------:R-:W-:Y:S01]  /*6950*/  ULDC.64 UR34, c[0x0][0x2d0] ;  /* 0x0000b40000227ab9 */ /* 0x000fe20000000a00 */
[----:B0-----:R-:W-:Y:S01]  /*6960*/  IMAD.WIDE.U32 R14, R15, c[0x0][0x2d0], R8 ;  /* 0x0000b4000f0e7a25 */ /* 0x001fe200078e0008 */
[----:B------:R-:W-:Y:S01]  /*6970*/  UIMAD UR34, UR42, UR34, URZ ;  /* 0x000000222a2272a4 */ /* 0x000fe2000f8e023f */
[----:B------:R-:W-:Y:S02]  /*6980*/  LEA R8, P0, R10, c[0x0][0x318], 0x2 ;  /* 0x0000c6000a087a11 */ /* 0x000fe400078010ff */
[----:B------:R-:W-:Y:S01]  /*6990*/  IADD3 R9, R11, UR36, RZ ;  /* 0x000000240b097c10 */ /* 0x000fe2000fffe0ff */
[----:B------:R-:W-:-:S03]  /*69a0*/  UIMAD UR34, UR7, UR35, UR34 ;  /* 0x00000023072272a4 */ /* 0x000fc6000f8e0222 */
[----:B------:R-:W-:Y:S02]  /*69b0*/  LEA.HI.X R9, R10, c[0x0][0x31c], R9, 0x2, P0 ;  /* 0x0000c7000a097a11 */ /* 0x000fe400000f1409 */
[C---:B------:R-:W-:Y:S02]  /*69c0*/  LEA R10, P0, R14.reuse, c[0x0][0x320], 0x2 ;  /* 0x0000c8000e0a7a11 */ /* 0x040fe400078010ff */
[----:B------:R-:W-:Y:S01]  /*69d0*/  IADD3 R11, R15, UR34, RZ ;  /* 0x000000220f0b7c10 */ /* 0x000fe2000fffe0ff */
[----:B------:R0:W-:Y:S03]  /*69e0*/  RED.E.ADD.F32.FTZ.RN.STRONG.GPU [R8.64], R105 ;  /* 0x000000690800798e */ /* 0x0001e6000c10e79c */
[----:B------:R-:W-:-:S05]  /*69f0*/  LEA.HI.X R11, R14, c[0x0][0x324], R11, 0x2, P0 ;  /* 0x0000c9000e0b7a11 */ /* 0x000fca00000f140b */
[----:B-1----:R0:W-:Y:S02]  /*6a00*/  RED.E.ADD.F32.FTZ.RN.STRONG.GPU [R10.64], R119 ;  /* 0x000000770a00798e */ /* 0x0021e4000c10e79c */
.L_x_921:
[----:B0--34-:R-:W-:Y:S05]  /*6a10*/  BSYNC B0 ;  /* 0x0000000000007941 */ /* 0x019fea0003800000 */
.L_x_920:
[----:B------:R-:W0:Y:S01]  /*6a20*/  LDS R101, [R101.X4+0x4400] ;  /* 0x0044000065657984 */ /* 0x000e220000004800 */
[----:B------:R-:W-:Y:S01]  /*6a30*/  USHF.L.U64.HI UR37, UR8, 0x2, UR9 ;  /* 0x0000000208257899 */ /* 0x000fe20008010209 */
[----:B------:R-:W-:Y:S01]  /*6a40*/  ISETP.GE.AND P0, PT, R100, 0x81, PT ;  /* 0x000000816400780c */ /* 0x000fe20003f06270 */
[----:B------:R-:W-:Y:S01]  /*6a50*/  ULDC.64 UR34, c[0x0][0x2b0] ;  /* 0x0000ac0000227ab9 */ /* 0x000fe20000000a00 */
[----:B------:R-:W-:Y:S01]  /*6a60*/  LEA R8, P1, R2, c[0x0][0x318], 0x2 ;  /* 0x0000c60002087a11 */ /* 0x000fe200078210ff */
[----:B------:R-:W-:Y:S01]  /*6a70*/  UIMAD UR34, UR37, UR34, URZ ;  /* 0x00000022252272a4 */ /* 0x000fe2000f8e023f */
[----:B------:R-:W-:Y:S01]  /*6a80*/  LEA R10, P2, R4, c[0x0][0x320], 0x2 ;  /* 0x0000c800040a7a11 */ /* 0x000fe200078410ff */
[----:B------:R-:W-:Y:S01]  /*6a90*/  USHF.L.U32 UR43, UR8, 0x2, URZ ;  /* 0x00000002082b7899 */ /* 0x000fe2000800063f */
[----:B------:R-:W-:Y:S01]  /*6aa0*/  BSSY B0, `(.L_x_922) ;  /* 0x0000016000007945 */ /* 0x000fe20003800000 */
[----:B------:R-:W-:Y:S02]  /*6ab0*/  LEA.HI.X R9, R2, c[0x0][0x31c], R110, 0x2, P1 ;  /* 0x0000c70002097a11 */ /* 0x000fe400008f146e */
[----:B------:R-:W-:Y:S01]  /*6ac0*/  UIMAD UR36, UR43, UR35, UR34 ;  /* 0x000000232b2472a4 */ /* 0x000fe2000f8e0222 */
[----:B------:R-:W-:-:S02]  /*6ad0*/  LEA.HI.X R11, R4, c[0x0][0x324], R111, 0x2, P2 ;  /* 0x0000c900040b7a11 */ /* 0x000fc400010f146f */
[----:B------:R-:W-:Y:S02]  /*6ae0*/  ULDC.64 UR34, c[0x0][0x2d0] ;  /* 0x0000b40000227ab9 */ /* 0x000fe40000000a00 */
[----:B------:R-:W-:Y:S02]  /*6af0*/  UIMAD UR34, UR37, UR34, URZ ;  /* 0x00000022252272a4 */ /* 0x000fe4000f8e023f */
[----:B------:R-:W-:Y:S02]  /*6b00*/  UIMAD UR37, UR6, -0x800, UR12 ;  /* 0xfffff800062578a4 */ /* 0x000fe4000f8e020c */
[----:B------:R-:W-:Y:S02]  /*6b10*/  UIMAD UR35, UR43, UR35, UR34 ;  /* 0x000000232b2372a4 */ /* 0x000fe4000f8e0222 */
[----:B------:R-:W-:Y:S01]  /*6b20*/  USHF.R.S32.HI UR34, URZ, 0x1f, UR37 ;  /* 0x0000001f3f227899 */ /* 0x000fe20008011425 */
[----:B------:R-:W-:Y:S06]  /*6b30*/  @!P0 BRA `(.L_x_923) ;  /* 0x000000c000008947 */ /* 0x000fec0003800000 */
[----:B------:R-:W-:Y:S01]  /*6b40*/  MOV R3, UR37 ;  /* 0x0000002500037c02 */ /* 0x000fe20008000f00 */
[----:B------:R-:W-:-:S04]  /*6b50*/  IMAD.U32 R5, RZ, RZ, UR43 ;  /* 0x0000002bff057e24 */ /* 0x000fc8000f8e00ff */
[----:B------:R-:W-:-:S06]  /*6b60*/  IMAD.WIDE R2, R3, 0x4, R8 ;  /* 0x0000000403027825 */ /* 0x000fcc00078e0208 */
[----:B------:R-:W-:-:S05]  /*6b70*/  IMAD.WIDE.U32 R2, R5, c[0x0][0x2b0], R2 ;  /* 0x0000ac0005027a25 */ /* 0x000fca00078e0002 */
[----:B------:R-:W-:Y:S01]  /*6b80*/  IADD3 R3, R3, UR36, RZ ;  /* 0x0000002403037c10 */ /* 0x000fe2000fffe0ff */
[----:B------:R-:W-:-:S04]  /*6b90*/  IMAD.U32 R5, RZ, RZ, UR37 ;  /* 0x00000025ff057e24 */ /* 0x000fc8000f8e00ff */
[----:B------:R1:W-:Y:S02]  /*6ba0*/  RED.E.ADD.F32.FTZ.RN.STRONG.GPU [R2.64+-0x1e00], R98 ;  /* 0xffe200620200798e */ /* 0x0003e4000c10e79c */
[----:B-1----:R-:W-:Y:S01]  /*6bb0*/  IMAD.WIDE R2, R5, 0x4, R10 ;  /* 0x0000000405027825 */ /* 0x002fe200078e020a */
[----:B------:R-:W-:-:S05]  /*6bc0*/  MOV R5, UR43 ;  /* 0x0000002b00057c02 */ /* 0x000fca0008000f00 */
[----:B------:R-:W-:-:S05]  /*6bd0*/  IMAD.WIDE.U32 R2, R5, c[0x0][0x2d0], R2 ;  /* 0x0000b40005027a25 */ /* 0x000fca00078e0002 */
[----:B------:R-:W-:-:S05]  /*6be0*/  IADD3 R3, R3, UR35, RZ ;  /* 0x0000002303037c10 */ /* 0x000fca000fffe0ff */
[----:B0-----:R0:W-:Y:S02]  /*6bf0*/  RED.E.ADD.F32.FTZ.RN.STRONG.GPU [R2.64+-0x1e00], R101 ;  /* 0xffe200650200798e */ /* 0x0011e4000c10e79c */
.L_x_923:
[----:B------:R-:W-:Y:S05]  /*6c00*/  BSYNC B0 ;  /* 0x0000000000007941 */ /* 0x000fea0003800000 */
.L_x_922:
[----:B------:R-:W1:Y:S01]  /*6c10*/  LDS R109, [R109.X4+0x4600] ;  /* 0x004600006d6d7984 */ /* 0x000e620000004800 */
[----:B------:R-:W-:Y:S01]  /*6c20*/  USHF.L.U32 UR42, UR37, 0x2, URZ ;  /* 0x00000002252a7899 */ /* 0x000fe2000800063f */
[----:B------:R-:W-:Y:S01]  /*6c30*/  ISETP.GE.AND P6, PT, R100, 0x101, PT ;  /* 0x000001016400780c */ /* 0x000fe20003fc6270 */
[----:B------:R-:W-:Y:S01]  /*6c40*/  USHF.L.U64.HI UR34, UR37, 0x2, UR34 ;  /* 0x0000000225227899 */ /* 0x000fe20008010222 */
[----:B------:R-:W-:Y:S01]  /*6c50*/  BSSY B0, `(.L_x_924) ;  /* 0x0000015000007945 */ /* 0x000fe20003800000 */
[----:B------:R-:W-:Y:S01]  /*6c60*/  FADD.FTZ R7, R12, R7 ;  /* 0x000000070c077221 */ /* 0x000fe20000010000 */
[----:B------:R-:W-:Y:S02]  /*6c70*/  ISETP.GE.AND P2, PT, R100, 0x281, PT ;  /* 0x000002816400780c */ /* 0x000fe40003f46270 */
[----:B0-----:R-:W-:Y:S02]  /*6c80*/  IADD3 R2, P0, R8, UR42, RZ ;  /* 0x0000002a08027c10 */ /* 0x001fe4000ff1e0ff */
[----:B------:R-:W-:-:S02]  /*6c90*/  IADD3 R4, P1, R10, UR42, RZ ;  /* 0x0000002a0a047c10 */ /* 0x000fc4000ff3e0ff */
[----:B------:R-:W-:Y:S01]  /*6ca0*/  IADD3.X R3, R9, UR34, RZ, P0, !PT ;  /* 0x0000002209037c10 */ /* 0x000fe200087fe4ff */
[----:B------:R-:W-:Y:S01]  /*6cb0*/  IMAD.U32 R9, RZ, RZ, UR43 ;  /* 0x0000002bff097e24 */ /* 0x000fe2000f8e00ff */
[----:B------:R-:W-:Y:S01]  /*6cc0*/  IADD3.X R5, R11, UR34, RZ, P1, !PT ;  /* 0x000000220b057c10 */ /* 0x000fe20008ffe4ff */
[----:B------:R-:W-:Y:S01]  /*6cd0*/  IMAD.U32 R11, RZ, RZ, UR43 ;  /* 0x0000002bff0b7e24 */ /* 0x000fe2000f8e00ff */
[C---:B------:R-:W-:Y:S01]  /*6ce0*/  ISETP.GE.AND P0, PT, R100.reuse, 0x181, PT ;  /* 0x000001816400780c */ /* 0x040fe20003f06270 */
[----:B------:R-:W-:Y:S01]  /*6cf0*/  IMAD.WIDE.U32 R2, R9, c[0x0][0x2b0], R2 ;  /* 0x0000ac0009027a25 */ /* 0x000fe200078e0002 */
[C---:B------:R-:W-:Y:S02]  /*6d00*/  ISETP.GE.AND P1, PT, R100.reuse, 0x201, PT ;  /* 0x000002016400780c */ /* 0x040fe40003f26270 */
[----:B------:R-:W-:Y:S01]  /*6d10*/  ISETP.GE.AND P3, PT, R100, 0x301, PT ;  /* 0x000003016400780c */ /* 0x000fe20003f66270 */
[----:B------:R-:W-:Y:S01]  /*6d20*/  IMAD.WIDE.U32 R4, R11, c[0x0][0x2d0], R4 ;  /* 0x0000b4000b047a25 */ /* 0x000fe200078e0004 */
[----:B------:R-:W-:-:S02]  /*6d30*/  IADD3 R3, R3, UR36, RZ ;  /* 0x0000002403037c10 */ /* 0x000fc4000fffe0ff */
[C---:B------:R-:W-:Y:S02]  /*6d40*/  ISETP.GE.AND P4, PT, R100.reuse, 0x381, PT ;  /* 0x000003816400780c */ /* 0x040fe40003f86270 */
[----:B------:R-:W-:Y:S02]  /*6d50*/  IADD3 R5, R5, UR35, RZ ;  /* 0x0000002305057c10 */ /* 0x000fe4000fffe0ff */
[----:B------:R-:W-:Y:S01]  /*6d60*/  ISETP.GE.AND P5, PT, R100, 0x401, PT ;  /* 0x000004016400780c */ /* 0x000fe20003fa6270 */
[----:B------:R-:W-:Y:S07]  /*6d70*/  @!P6 BRA `(.L_x_925) ;  /* 0x000000200000e947 */ /* 0x000fee0003800000 */
[----:B------:R0:W-:Y:S04]  /*6d80*/  RED.E.ADD.F32.FTZ.RN.STRONG.GPU [R2.64+-0x1c00], R22 ;  /* 0xffe400160200798e */ /* 0x0001e8000c10e79c */
[----:B-1----:R0:W-:Y:S02]  /*6d90*/  RED.E.ADD.F32.FTZ.RN.STRONG.GPU [R4.64+-0x1c00], R109 ;  /* 0xffe4006d0400798e */ /* 0x0021e4000c10e79c */
.L_x_925:
[----:B------:R-:W-:Y:S05]  /*6da0*/  BSYNC B0 ;  /* 0x0000000000007941 */ /* 0x000fea0003800000 */
.L_x_924:
[----:B------:R2:W3:Y:S01]  /*6db0*/  LDS R9, [R108.X4+0x4800] ;  /* 0x004800006c097984 */ /* 0x0004e20000004800 */
[----:B------:R-:W-:Y:S01]  /*6dc0*/  BSSY B0, `(.L_x_926) ;  /* 0x0000004000007945 */ /* 0x000fe20003800000 */
[----:B------:R-:W-:Y:S05]  /*6dd0*/  @!P0 BRA `(.L_x_927) ;  /* 0x0000002000008947 */ /* 0x000fea0003800000 */
[----:B------:R4:W-:Y:S04]  /*6de0*/  RED.E.ADD.F32.FTZ.RN.STRONG.GPU [R2.64+-0x1a00], R23 ;  /* 0xffe600170200798e */ /* 0x0009e8000c10e79c */
[----:B---3--:R4:W-:Y:S02]  /*6df0*/  RED.E.ADD.F32.FTZ.RN.STRONG.GPU [R4.64+-0x1a00], R9 ;  /* 0xffe600090400798e */ /* 0x0089e4000c10e79c */
.L_x_927:
[----:B------:R-:W-:Y:S05]  /*6e00*/  BSYNC B0 ;  /* 0x0000000000007941 */ /* 0x000fea0003800000 */
.L_x_926:
[----:B------:R-:W0:Y:S01]  /*6e10*/  LDS R107, [R107.X4+0x4a00] ;  /* 0x004a00006b6b7984 */ /* 0x000e220000004800 */
[----:B------:R-:W-:Y:S01]  /*6e20*/  BSSY B0, `(.L_x_928) ;  /* 0x0000004000007945 */ /* 0x000fe20003800000 */
[----:B------:R-:W-:Y:S05]  /*6e30*/  @!P1 BRA `(.L_x_929) ;  /* 0x0000002000009947 */ /* 0x000fea0003800000 */
[----:B------:R2:W-:Y:S04]  /*6e40*/  RED.E.ADD.F32.FTZ.RN.STRONG.GPU [R2.64+-0x1800], R24 ;  /* 0xffe800180200798e */ /* 0x0005e8000c10e79c */
[----:B0-----:R2:W-:Y:S02]  /*6e50*/  RED.E.ADD.F32.FTZ.RN.STRONG.GPU [R4.64+-0x1800], R107 ;  /* 0xffe8006b0400798e */ /* 0x0015e4000c10e79c */
.L_x_929:
[----:B------:R-:W-:Y:S05]  /*6e60*/  BSYNC B0 ;  /* 0x0000000000007941 */ /* 0x000fea0003800000 */
.L_x_928:
[----:B---34-:R3:W4:Y:S01]  /*6e70*/  LDS R9, [R106.X4+0x4c00] ;  /* 0x004c00006a097984 */ /* 0x0187220000004800 */
[----:B------:R-:W-:Y:S01]  /*6e80*/  BSSY B0, `(.L_x_930) ;  /* 0x0000004000007945 */ /* 0x000fe20003800000 */
[----:B------:R-:W-:Y:S05]  /*6e90*/  @!P2 BRA `(.L_x_931) ;  /* 0x000000200000a947 */ /* 0x000fea0003800000 */
[----:B------:R2:W-:Y:S04]  /*6ea0*/  RED.E.ADD.F32.FTZ.RN.STRONG.GPU [R2.64+-0x1600], R25 ;  /* 0xffea00190200798e */ /* 0x0005e8000c10e79c */
[----:B----4-:R2:W-:Y:S02]  /*6eb0*/  RED.E.ADD.F32.FTZ.RN.STRONG.GPU [R4.64+-0x1600], R9 ;  /* 0xffea00090400798e */ /* 0x0105e4000c10e79c */
.L_x_931:
[----:B------:R-:W-:Y:S05]  /*6ec0*/  BSYNC B0 ;  /* 0x0000000000007941 */ /* 0x000fea0003800000 */
.L_x_930:
[----:B--2-4-:R2:W4:Y:S01]  /*6ed0*/  LDS R9, [R104.X4+0x4e00] ;  /* 0x004e000068097984 */ /* 0x0145220000004800 */
[----:B------:R-:W-:Y:S01]  /*6ee0*/  BSSY B0, `(.L_x_932) ;  /* 0x0000004000007945 */ /* 0x000fe20003800000 */
[----:B------:R-:W-:Y:S05]  /*6ef0*/  @!P3 BRA `(.L_x_933) ;  /* 0x000000200000b947 */ /* 0x000fea0003800000 */
[----:B------:R2:W-:Y:S04]  /*6f00*/  RED.E.ADD.F32.FTZ.RN.STRONG.GPU [R2.64+-0x1400], R26 ;  /* 0xffec001a0200798e */ /* 0x0005e8000c10e79c */
[----:B----4-:R2:W-:Y:S02]  /*6f10*/  RED.E.ADD.F32.FTZ.RN.STRONG.GPU [R4.64+-0x1400], R9 ;  /* 0xffec00090400798e */ /* 0x0105e4000c10e79c */
.L_x_933:
[----:B------:R-:W-:Y:S05]  /*6f20*/  BSYNC B0 ;  /* 0x0000000000007941 */ /* 0x000fea0003800000 */
.L_x_932:
[----:B------:R-:W2:Y:S01]  /*6f30*/  LDS R103, [R103.X4+0x5000] ;  /* 0x0050000067677984 */ /* 0x000ea20000004800 */
[----:B------:R-:W-:Y:S01]  /*6f40*/  BSSY B0, `(.L_x_934) ;  /* 0x0000004000007945 */ /* 0x000fe20003800000 */
[----:B------:R-:W-:Y:S05]  /*6f50*/  @!P4 BRA `(.L_x_935) ;  /* 0x000000200000c947 */ /* 0x000fea0003800000 */
[----:B------:R3:W-:Y:S04]  /*6f60*/  RED.E.ADD.F32.FTZ.RN.STRONG.GPU [R2.64+-0x1200], R27 ;  /* 0xffee001b0200798e */ /* 0x0007e8000c10e79c */
[----:B--2---:R3:W-:Y:S02]  /*6f70*/  RED.E.ADD.F32.FTZ.RN.STRONG.GPU [R4.64+-0x1200], R103 ;  /* 0xffee00670400798e */ /* 0x0047e4000c10e79c */
.L_x_935:
[----:B------:R-:W-:Y:S05]  /*6f80*/  BSYNC B0 ;  /* 0x0000000000007941 */ /* 0x000fea0003800000 */
.L_x_934:
[----:B--2-4-:R2:W4:Y:S01]  /*6f90*/  LDS R9, [R102.X4+0x5200] ;  /* 0x0052000066097984 */ /* 0x0145220000004800 */
[----:B------:R-:W-:Y:S01]  /*6fa0*/  BSSY B0, `(.L_x_936) ;  /* 0x0000004000007945 */ /* 0x000fe20003800000 */
[----:B------:R-:W-:Y:S05]  /*6fb0*/  @!P5 BRA `(.L_x_937) ;  /* 0x000000200000d947 */ /* 0x000fea0003800000 */
[----:B------:R2:W-:Y:S04]  /*6fc0*/  RED.E.ADD.F32.FTZ.RN.STRONG.GPU [R2.64+-0x1000], R28 ;  /* 0xfff0001c0200798e */ /* 0x0005e8000c10e79c */
[----:B----4-:R2:W-:Y:S02]  /*6fd0*/  RED.E.ADD.F32.FTZ.RN.STRONG.GPU [R4.64+-0x1000], R9 ;  /* 0xfff000090400798e */ /* 0x0105e4000c10e79c */
.L_x_937:
[----:B------:R-:W-:Y:S05]  /*6fe0*/  BSYNC B0 ;  /* 0x0000000000007941 */ /* 0x000fea0003800000 */
.L_x_936:
[----:B------:R-:W2:Y:S01]  /*6ff0*/  LDS R97, [R97.X4+0x5400] ;  /* 0x0054000061617984 */ /* 0x000ea20000004800 */
[C---:B------:R-:W-:Y:S01]  /*7000*/  ISETP.GE.AND P6, PT, R100.reuse, 0x481, PT ;  /* 0x000004816400780c */ /* 0x040fe20003fc6270 */
[----:B------:R-:W-:Y:S01]  /*7010*/  BSSY B0, `(.L_x_938) ;  /* 0x000000a000007945 */ /* 0x000fe20003800000 */
[----:B------:R-:W-:-:S02]  /*7020*/  ISETP.GE.AND P0, PT, R100, 0x501, PT ;  /* 0x000005016400780c */ /* 0x000fc40003f06270 */
[C---:B------:R-:W-:Y:S02]  /*7030*/  ISETP.GE.AND P1, PT, R100.reuse, 0x581, PT ;  /* 0x000005816400780c */ /* 0x040fe40003f26270 */
[C---:B------:R-:W-:Y:S02]  /*7040*/  ISETP.GE.AND P2, PT, R100.reuse, 0x601, PT ;  /* 0x000006016400780c */ /* 0x040fe40003f46270 */
[C---:B------:R-:W-:Y:S02]  /*7050*/  ISETP.GE.AND P3, PT, R100.reuse, 0x681, PT ;  /* 0x000006816400780c */ /* 0x040fe40003f66270 */
[C---:B------:R-:W-:Y:S02]  /*7060*/  ISETP.GE.AND P4, PT, R100.reuse, 0x701, PT ;  /* 0x000007016400780c */ /* 0x040fe40003f86270 */
[----:B------:R-:W-:Y:S01]  /*7070*/  ISETP.GE.AND P5, PT, R100, 0x781, PT ;  /* 0x000007816400780c */ /* 0x000fe20003fa6270 */
[----:B------:R-:W-:Y:S07]  /*7080*/  @!P6 BRA `(.L_x_939) ;  /* 0x000000200000e947 */ /* 0x000fee0003800000 */
[----:B------:R3:W-:Y:S04]  /*7090*/  RED.E.ADD.F32.FTZ.RN.STRONG.GPU [R2.64+-0xe00], R29 ;  /* 0xfff2001d0200798e */ /* 0x0007e8000c10e79c */
[----:B--2---:R3:W-:Y:S02]  /*70a0*/  RED.E.ADD.F32.FTZ.RN.STRONG.GPU [R4.64+-0xe00], R97 ;  /* 0xfff200610400798e */ /* 0x0047e4000c10e79c */
.L_x_939:
[----:B------:R-:W-:Y:S05]  /*70b0*/  BSYNC B0 ;  /* 0x0000000000007941 */ /* 0x000fea0003800000 */
.L_x_938:
[----:B--2-4-:R2:W4:Y:S01]  /*70c0*/  LDS R9, [R96.X4+0x5600] ;  /* 0x0056000060097984 */ /* 0x0145220000004800 */
[----:B------:R-:W-:Y:S01]  /*70d0*/  BSSY B0, `(.L_x_940) ;  /* 0x0000004000007945 */ /* 0x000fe20003800000 */
[----:B------:R-:W-:Y:S05]  /*70e0*/  @!P0 BRA `(.L_x_941) ;  /* 0x0000002000008947 */ /* 0x000fea0003800000 */
[----:B------:R2:W-:Y:S04]  /*70f0*/  RED.E.ADD.F32.FTZ.RN.STRONG.GPU [R2.64+-0xc00], R30 ;  /* 0xfff4001e0200798e */ /* 0x0005e8000c10e79c */
[----:B----4-:R2:W-:Y:S02]  /*7100*/  RED.E.ADD.F32.FTZ.RN.STRONG.GPU [R4.64+-0xc00], R9 ;  /* 0xfff400090400798e */ /* 0x0105e4000c10e79c */
.L_x_941:
[----:B------:R-:W-:Y:S05]  /*7110*/  BSYNC B0 ;  /* 0x0000000000007941 */ /* 0x000fea0003800000 */
.L_x_940:
[----:B------:R-:W2:Y:S01]  /*7120*/  LDS R87, [R87.X4+0x5800] ;  /* 0x0058000057577984 */ /* 0x000ea20000004800 */
[----:B------:R-:W-:Y:S01]  /*7130*/  BSSY B0, `(.L_x_942) ;  /* 0x0000004000007945 */ /* 0x000fe20003800000 */
[----:B------:R-:W-:Y:S05]  /*7140*/  @!P1 BRA `(.L_x_943) ;  /* 0x0000002000009947 */ /* 0x000fea0003800000 */
[----:B------:R3:W-:Y:S04]  /*7150*/  RED.E.ADD.F32.FTZ.RN.STRONG.GPU [R2.64+-0xa00], R31 ;  /* 0xfff6001f0200798e */ /* 0x0007e8000c10e79c */
[----:B--2---:R3:W-:Y:S02]  /*7160*/  RED.E.ADD.F32.FTZ.RN.STRONG.GPU [R4.64+-0xa00], R87 ;  /* 0xfff600570400798e */ /* 0x0047e4000c10e79c */
.L_x_943:
[----:B------:R-:W-:Y:S05]  /*7170*/  BSYNC B0 ;  /* 0x0000000000007941 */ /* 0x000fea0003800000 */
.L_x_942:
[----:B--2-4-:R2:W4:Y:S01]  /*7180*/  LDS R9, [R86.X4+0x5a00] ;  /* 0x005a000056097984 */ /* 0x0145220000004800 */
[----:B------:R-:W-:Y:S01]  /*7190*/  BSSY B0, `(.L_x_944) ;  /* 0x0000004000007945 */ /* 0x000fe20003800000 */
[----:B------:R-:W-:Y:S05]  /*71a0*/  @!P2 BRA `(.L_x_945) ;  /* 0x000000200000a947 */ /* 0x000fea0003800000 */
[----:B------:R2:W-:Y:S04]  /*71b0*/  RED.E.ADD.F32.FTZ.RN.STRONG.GPU [R2.64+-0x800], R32 ;  /* 0xfff800200200798e */ /* 0x0005e8000c10e79c */
[----:B----4-:R2:W-:Y:S02]  /*71c0*/  RED.E.ADD.F32.FTZ.RN.STRONG.GPU [R4.64+-0x800], R9 ;  /* 0xfff800090400798e */ /* 0x0105e4000c10e79c */
.L_x_945:
[----:B------:R-:W-:Y:S05]  /*71d0*/  BSYNC B0 ;  /* 0x0000000000007941 */ /* 0x000fea0003800000 */
.L_x_944:
[----:B------:R-:W2:Y:S01]  /*71e0*/  LDS R85, [R85.X4+0x5c00] ;  /* 0x005c000055557984 */ /* 0x000ea20000004800 */
[----:B------:R-:W-:Y:S01]  /*71f0*/  BSSY B0, `(.L_x_946) ;  /* 0x0000004000007945 */ /* 0x000fe20003800000 */
[----:B------:R-:W-:Y:S05]  /*7200*/  @!P3 BRA `(.L_x_947) ;  /* 0x000000200000b947 */ /* 0x000fea0003800000 */
[----:B------:R3:W-:Y:S04]  /*7210*/  RED.E.ADD.F32.FTZ.RN.STRONG.GPU [R2.64+-0x600], R80 ;  /* 0xfffa00500200798e */ /* 0x0007e8000c10e79c */
[----:B--2---:R3:W-:Y:S02]  /*7220*/  RED.E.ADD.F32.FTZ.RN.STRONG.GPU [R4.64+-0x600], R85 ;  /* 0xfffa00550400798e */ /* 0x0047e4000c10e79c */
.L_x_947:
[----:B------:R-:W-:Y:S05]  /*7230*/  BSYNC B0 ;  /* 0x0000000000007941 */ /* 0x000fea0003800000 */
.L_x_946:
[----:B--2-4-:R2:W4:Y:S01]  /*7240*/  LDS R9, [R84.X4+0x5e00] ;  /* 0x005e000054097984 */ /* 0x0145220000004800 */
[----:B------:R-:W-:Y:S01]  /*7250*/  BSSY B0, `(.L_x_948) ;  /* 0x0000004000007945 */ /* 0x000fe20003800000 */
[----:B------:R-:W-:Y:S05]  /*7260*/  @!P4 BRA `(.L_x_949) ;  /* 0x000000200000c947 */ /* 0x000fea0003800000 */
[----:B------:R2:W-:Y:S04]  /*7270*/  RED.E.ADD.F32.FTZ.RN.STRONG.GPU [R2.64+-0x400], R81 ;  /* 0xfffc00510200798e */ /* 0x0005e8000c10e79c */
[----:B----4-:R2:W-:Y:S02]  /*7280*/  RED.E.ADD.F32.FTZ.RN.STRONG.GPU [R4.64+-0x400], R9 ;  /* 0xfffc00090400798e */ /* 0x0105e4000c10e79c */
.L_x_949:
[----:B------:R-:W-:Y:S05]  /*7290*/  BSYNC B0 ;  /* 0x0000000000007941 */ /* 0x000fea0003800000 */
.L_x_948:
[----:B------:R-:W2:Y:S01]  /*72a0*/  LDS R83, [R83.X4+0x6000] ;  /* 0x0060000053537984 */ /* 0x000ea20000004800 */
[----:B------:R-:W-:Y:S01]  /*72b0*/  BSSY B0, `(.L_x_950) ;  /* 0x0000004000007945 */ /* 0x000fe20003800000 */
[----:B------:R-:W-:Y:S05]  /*72c0*/  @!P5 BRA `(.L_x_951) ;  /* 0x000000200000d947 */ /* 0x000fea0003800000 */
[----:B------:R3:W-:Y:S04]  /*72d0*/  RED.E.ADD.F32.FTZ.RN.STRONG.GPU [R2.64+-0x200], R82 ;  /* 0xfffe00520200798e */ /* 0x0007e8000c10e79c */
[----:B--2---:R3:W-:Y:S02]  /*72e0*/  RED.E.ADD.F32.FTZ.RN.STRONG.GPU [R4.64+-0x200], R83 ;  /* 0xfffe00530400798e */ /* 0x0047e4000c10e79c */
.L_x_951:
[----:B------:R-:W-:Y:S05]  /*72f0*/  BSYNC B0 ;  /* 0x0000000000007941 */ /* 0x000fea0003800000 */
.L_x_950:
[----:B------:R-:W5:Y:S04]  /*7300*/  LDL.LU R10, [R1+0x20] ;  /* 0x00002000010a7983 */ /* 0x000f680000300800 */
[----:B--2-4-:R-:W2:Y:S01]  /*7310*/  LDL.LU R9, [R1+0x24] ;  /* 0x0000240001097983 */ /* 0x014ea20000300800 */
[----:B------:R-:W-:Y:S01]  /*7320*/  SHF.R.S32.HI R11, RZ, 0x1f, R95 ;  /* 0x0000001fff0b7819 */ /* 0x000fe2000001145f */
[----:B------:R-:W-:Y:S01]  /*7330*/  FMUL.FTZ R99, R19, R99 ;  /* 0x0000006313637220 */ /* 0x000fe20000410000 */
[----:B------:R-:W-:Y:S01]  /*7340*/  ISETP.NE.AND P2, PT, R95, RZ, PT ;  /* 0x000000ff5f00720c */ /* 0x000fe20003f45270 */
[----:B0--3--:R-:W0:Y:S01]  /*7350*/  SHFL.DOWN P0, R2, R7, 0x1, 0x1f ;  /* 0x08201f0007027f89 */ /* 0x009e220000000000 */
[----:B------:R-:W-:Y:S01]  /*7360*/  LEA.HI R11, R11, R95, RZ, 0x5 ;  /* 0x0000005f0b0b7211 */ /* 0x000fe200078f28ff */
[----:B------:R-:W-:Y:S01]  /*7370*/  FFMA.FTZ R17, R13, R20, R17 ;  /* 0x000000140d117223 */ /* 0x000fe20000010011 */
[----:B------:R-:W-:Y:S01]  /*7380*/  BSSY B0, `(.L_x_952) ;  /* 0x0000024000007945 */ /* 0x000fe20003800000 */
[----:B------:R-:W-:Y:S01]  /*7390*/  FFMA.FTZ R18, R18, R16, R99 ;  /* 0x0000001012127223 */ /* 0x000fe20000010063 */
[----:B------:R-:W-:Y:S01]  /*73a0*/  SHF.R.S32.HI R11, RZ, 0x5, R11 ;  /* 0x00000005ff0b7819 */ /* 0x000fe2000001140b */
[----:B------:R-:W-:-:S02]  /*73b0*/  FADD.FTZ R36, R6, R36 ;  /* 0x0000002406247221 */ /* 0x000fc40000010000 */
[----:B------:R-:W-:Y:S02]  /*73c0*/  FADD.FTZ R35, R0, R35 ;  /* 0x0000002300237221 */ /* 0x000fe40000010000 */
[----:B------:R-:W-:Y:S02]  /*73d0*/  FADD.FTZ R34, R17, R34 ;  /* 0x0000002211227221 */ /* 0x000fe40000010000 */
[----:B------:R-:W-:Y:S02]  /*73e0*/  FADD.FTZ R33, R18, R33 ;  /* 0x0000002112217221 */ /* 0x000fe40000010000 */
        /* <DEDUP_REMOVED lines=8> */
[----:B------:R-:W0:Y:S02]  /*7470*/  SHFL.DOWN P1, R8, R5, 0x10, 0x1f ;  /* 0x0a001f0005087f89 */ /* 0x000e240000020000 */
[----:B0-----:R-:W-:-:S07]  /*7480*/  @P1 FADD R8, R5, R8 ;  /* 0x0000000805081221 */ /* 0x001fce0000000000 */
[----:B------:R0:W-:Y:S01]  /*7490*/  @!P0 STS [R11.X4+0x6304], R8 ;  /* 0x006304080b008388 */ /* 0x0001e20000004800 */
[----:B-----5:R-:W-:Y:S02]  /*74a0*/  FFMA.FTZ R10, R51, R20, R10 ;  /* 0x00000014330a7223 */ /* 0x020fe4000001000a */
[----:B--2---:R-:W-:-:S03]  /*74b0*/  FFMA.FTZ R9, R52, R16, R9 ;  /* 0x0000001034097223 */ /* 0x004fc60000010009 */
[----:B------:R0:W-:Y:S04]  /*74c0*/  STL [R1+0x20], R10 ;  /* 0x0000200a01007387 */ /* 0x0001e80000100800 */
[----:B------:R0:W-:Y:S04]  /*74d0*/  STL [R1+0x24], R9 ;  /* 0x0000240901007387 */ /* 0x0001e80000100800 */
[----:B------:R-:W-:Y:S06]  /*74e0*/  BAR.SYNC.DEFER_BLOCKING 0x0 ;  /* 0x0000000000007b1d */ /* 0x000fec0000010000 */
[----:B------:R-:W-:Y:S05]  /*74f0*/  @P2 BRA `(.L_x_953) ;  /* 0x000000c000002947 */ /* 0x000fea0003800000 */
[----:B0-----:R-:W-:Y:S01]  /*7500*/  ULDC UR34, c[0x0][0x174] ;  /* 0x00005d0000227ab9 */ /* 0x001fe20000000800 */
[----:B------:R-:W0:Y:S01]  /*7510*/  LDS.64 R2, [0x6308] ;  /* 0x00630800ff027984 */ /* 0x000e220000000a00 */
[----:B------:R-:W-:-:S02]  /*7520*/  UISETP.NE.AND UP0, UPT, UR27, UR34, UPT ;  /* 0x000000221b00728c */ /* 0x000fc4000bf05270 */
[----:B------:R-:W-:Y:S01]  /*7530*/  USHF.L.U32 UR34, UR7, 0x2, URZ ;  /* 0x0000000207227899 */ /* 0x000fe2000800063f */
[----:B------:R-:W2:Y:S03]  /*7540*/  LDS R5, [0x6310] ;  /* 0x00631000ff057984 */ /* 0x000ea60000000800 */
[----:B------:R-:W-:-:S13]  /*7550*/  PLOP3.LUT P0, PT, PT, PT, UP0, 0x80, 0x0 ;  /* 0x000000000000781c */ /* 0x000fda0003f0f008 */
[----:B------:R-:W3:Y:S01]  /*7560*/  @P0 LDS R7, [UR34+0x7f50] ;  /* 0x007f5022ff070984 */ /* 0x000ee20008000800 */
[----:B0-----:R-:W-:-:S04]  /*7570*/  FADD.FTZ R2, R8, R2 ;  /* 0x0000000208027221 */ /* 0x001fc80000010000 */
[----:B------:R-:W-:-:S04]  /*7580*/  FADD.FTZ R2, R3, R2 ;  /* 0x0000000203027221 */ /* 0x000fc80000010000 */
[----:B--2---:R-:W-:-:S04]  /*7590*/  FADD.FTZ R8, R2, R5 ;  /* 0x0000000502087221 */ /* 0x004fc80000010000 */
[----:B---3--:R-:W-:-:S05]  /*75a0*/  @P0 FADD.FTZ R8, R8, R7 ;  /* 0x0000000708080221 */ /* 0x008fca0000010000 */
[----:B------:R0:W-:Y:S02]  /*75b0*/  STS [UR34+0x7f50], R8 ;  /* 0x007f5008ff007988 */ /* 0x0001e40008000822 */
.L_x_953:
[----:B0-----:R-:W-:Y:S05]  /*75c0*/  BSYNC B0 ;  /* 0x0000000000007941 */ /* 0x001fea0003800000 */
.L_x_952:
[----:B------:R-:W-:Y:S02]  /*75d0*/  UIADD3 UR7, UR7, 0x1, URZ ;  /* 0x0000000107077890 */ /* 0x000fe4000fffe03f */
[----:B------:R-:W-:Y:S02]  /*75e0*/  ULDC UR34, c[0x0][0x16c] ;  /* 0x00005b0000227ab9 */ /* 0x000fe40000000800 */
[----:B------:R-:W-:Y:S02]  /*75f0*/  UISETP.GE.AND UP0, UPT, UR7, UR34, UPT ;  /* 0x000000220700728c */ /* 0x000fe4000bf06270 */
[----:B------:R-:W-:-:S04]  /*7600*/  UIADD3 UR8, UP1, UR8, 0x1, URZ ;  /* 0x0000000108087890 */ /* 0x000fc8000ff3e03f */
[----:B------:R-:W-:Y:S01]  /*7610*/  PLOP3.LUT P0, PT, PT, PT, UP0, 0x80, 0x0 ;  /* 0x000000000000781c */ /* 0x000fe20003f0f008 */
[----:B------:R-:W-:-:S12]  /*7620*/  UIADD3.X UR9, URZ, UR9, URZ, UP1, !UPT ;  /* 0x000000093f097290 */ /* 0x000fd80008ffe43f */
[----:B-1----:R-:W-:Y:S01]  /*7630*/  @P0 CALL.REL.NOINC `(.L_x_906) ;  /* 0x0000001000000944 */ /* 0x002fe20003c00000 */
[----:B------:R-:W-:Y:S05]  /*7640*/  BRA `(.L_x_954) ;  /* 0xffffb27000007947 */ /* 0x000fea000383ffff */
.L_x_906:
[----:B------:R-:W2:Y:S01]  /*7650*/  LDL.LU R16, [R1+0x18] ;  /* 0x0000180001107983 */ /* 0x000ea20000300800 */
[----:B------:R-:W-:Y:S01]  /*7660*/  ULDC UR43, c[0x0][0x168] ;  /* 0x00005a00002b7ab9 */ /* 0x000fe20000000800 */
[----:B------:R-:W-:Y:S01]  /*7670*/  ISETP.NE.AND P0, PT, R95, RZ, PT ;  /* 0x000000ff5f00720c */ /* 0x000fe20003f05270 */
[----:B------:R-:W-:Y:S01]  /*7680*/  ULDC.64 UR34, c[0x0][0x2d8] ;  /* 0x0000b60000227ab9 */ /* 0x000fe20000000a00 */
[----:B------:R-:W2:Y:S01]  /*7690*/  LDL.LU R15, [R1+0x1c] ;  /* 0x00001c00010f7983 */ /* 0x000ea20000300800 */
[----:B------:R-:W-:Y:S01]  /*76a0*/  F2FP.PACK_AB R164, R164, R165 ;  /* 0x000000a5a4a4723e */ /* 0x000fe200000000ff */
[----:B------:R-:W-:Y:S02]  /*76b0*/  ULDC.64 UR36, c[0x0][0x2f8] ;  /* 0x0000be0000247ab9 */ /* 0x000fe40000000a00 */
[----:B------:R-:W3:Y:S04]  /*76c0*/  LDL.LU R14, [R1+0x10] ;  /* 0x00001000010e7983 */ /* 0x000ee80000300800 */
[----:B------:R-:W3:Y:S04]  /*76d0*/  LDL.LU R13, [R1+0x14] ;  /* 0x00001400010d7983 */ /* 0x000ee80000300800 */
[----:B------:R-:W4:Y:S04]  /*76e0*/  LDL.LU R12, [R1+0x8] ;  /* 0x00000800010c7983 */ /* 0x000f280000300800 */
[----:B------:R-:W4:Y:S04]  /*76f0*/  LDL.LU R11, [R1+0xc] ;  /* 0x00000c00010b7983 */ /* 0x000f280000300800 */
[----:B------:R-:W5:Y:S04]  /*7700*/  LDL.LU R10, [R1] ;  /* 0x00000000010a7983 */ /* 0x000f680000300800 */
[----:B------:R-:W5:Y:S04]  /*7710*/  LDL.LU R9, [R1+0x4] ;  /* 0x0000040001097983 */ /* 0x000f680000300800 */
[----:B------:R-:W2:Y:S04]  /*7720*/  LDL.LU R18, [R1+0x20] ;  /* 0x0000200001127983 */ /* 0x000ea80000300800 */
[----:B------:R-:W2:Y:S01]  /*7730*/  LDL.LU R17, [R1+0x24] ;  /* 0x0000240001117983 */ /* 0x000ea20000300800 */
[----:B------:R-:W-:Y:S01]  /*7740*/  F2FP.PACK_AB R162, R162, R163 ;  /* 0x000000a3a2a2723e */ /* 0x000fe200000000ff */
[----:B------:R-:W-:Y:S01]  /*7750*/  UIADD3 UR43, -UR38, UR43, URZ ;  /* 0x0000002b262b7290 */ /* 0x000fe2000fffe13f */
[----:B------:R-:W-:Y:S01]  /*7760*/  F2FP.PACK_AB R160, R160, R161 ;  /* 0x000000a1a0a0723e */ /* 0x000fe200000000ff */
[----:B------:R-:W-:Y:S01]  /*7770*/  BAR.SYNC.DEFER_BLOCKING 0x0 ;  /* 0x0000000000007b1d */ /* 0x000fe20000010000 */
[----:B------:R-:W-:-:S02]  /*7780*/  UIMAD UR7, UR13, UR34, URZ ;  /* 0x000000220d0772a4 */ /* 0x000fc4000f8e023f */
[----:B------:R-:W-:Y:S01]  /*7790*/  UIMAD.WIDE.U32 UR8, UR14, UR34, URZ ;  /* 0x000000220e0872a5 */ /* 0x000fe2000f8e003f */
[----:B------:R-:W-:Y:S01]  /*77a0*/  MOV R22, UR43 ;  /* 0x0000002b00167c02 */ /* 0x000fe20008000f00 */
[----:B------:R-:W-:Y:S01]  /*77b0*/  UIMAD UR39, UR14, UR35, UR7 ;  /* 0x000000230e2772a4 */ /* 0x000fe2000f8e0207 */
[----:B------:R-:W-:Y:S01]  /*77c0*/  BSSY B0, `(.L_x_955) ;  /* 0x000004c000007945 */ /* 0x000fe20003800000 */
[----:B------:R-:W-:Y:S02]  /*77d0*/  UIMAD UR42, UR13, UR36, URZ ;  /* 0x000000240d2a72a4 */ /* 0x000fe4000f8e023f */
[----:B------:R-:W-:Y:S02]  /*77e0*/  UIMAD UR7, UR6, -0x800, UR12 ;  /* 0xfffff800060778a4 */ /* 0x000fe4000f8e020c */
[----:B------:R-:W-:Y:S02]  /*77f0*/  UIMAD.WIDE.U32 UR34, UR14, UR36, URZ ;  /* 0x000000240e2272a5 */ /* 0x000fe4000f8e003f */
[----:B------:R-:W-:Y:S01]  /*7800*/  UIMAD UR42, UR14, UR37, UR42 ;  /* 0x000000250e2a72a4 */ /* 0x000fe2000f8e022a */
[----:B------:R-:W-:Y:S04]  /*7810*/  STS.U16 [R67+0x14], R164 ;  /* 0x000014a443007388 */ /* 0x000fe80000000400 */
[----:B------:R-:W-:Y:S04]  /*7820*/  STS.U16 [R67+0x18], R162 ;  /* 0x000018a243007388 */ /* 0x000fe80000000400 */
[----:B------:R-:W-:Y:S01]  /*7830*/  STS.U16 [R67+0x1c], R160 ;  /* 0x00001ca043007388 */ /* 0x000fe20000000400 */
[----:B---3--:R-:W-:-:S04]  /*7840*/  F2FP.PACK_AB R2, R14, R13 ;  /* 0x0000000d0e02723e */ /* 0x008fc800000000ff */
[C---:B------:R-:W-:Y:S02]  /*7850*/  PRMT R7, R2.reuse, 0x7610, R7 ;  /* 0x0000761002077816 */ /* 0x040fe40000000007 */
[----:B------:R-:W-:-:S03]  /*7860*/  PRMT R8, R2, 0x7632, R8 ;  /* 0x0000763202087816 */ /* 0x000fc60000000008 */
[----:B------:R-:W-:Y:S04]  /*7870*/  STS.U16 [R67+0x8], R7 ;  /* 0x0000080743007388 */ /* 0x000fe80000000400 */
[----:B------:R-:W-:Y:S01]  /*7880*/  STS.U16 [R67+0xa], R8 ;  /* 0x00000a0843007388 */ /* 0x000fe20000000400 */
[----:B-----5:R-:W-:Y:S02]  /*7890*/  F2FP.PACK_AB R2, R10, R9 ;  /* 0x000000090a02723e */ /* 0x020fe400000000ff */
[----:B------:R-:W-:-:S03]  /*78a0*/  SHF.R.S32.HI R9, RZ, 0x1f, R78 ;  /* 0x0000001fff097819 */ /* 0x000fc6000001144e */
[----:B------:R-:W-:Y:S01]  /*78b0*/  STS.U16 [R67+0x10], R2 ;  /* 0x0000100243007388 */ /* 0x000fe20000000400 */
[----:B--2---:R-:W-:-:S04]  /*78c0*/  F2FP.PACK_AB R0, R18, R17 ;  /* 0x000000111200723e */ /* 0x004fc800000000ff */
[C---:B------:R-:W-:Y:S02]  /*78d0*/  PRMT R3, R0.reuse, 0x7610, R3 ;  /* 0x0000761000037816 */ /* 0x040fe40000000003 */
[----:B------:R-:W-:Y:S02]  /*78e0*/  PRMT R4, R0, 0x7632, R4 ;  /* 0x0000763200047816 */ /* 0x000fe40000000004 */
[----:B------:R-:W-:Y:S01]  /*78f0*/  F2FP.PACK_AB R0, R16, R15 ;  /* 0x0000000f1000723e */ /* 0x000fe200000000ff */
[----:B------:R0:W-:Y:S03]  /*7900*/  STS.U16 [R67], R3 ;  /* 0x0000000343007388 */ /* 0x0001e60000000400 */
[C---:B------:R-:W-:Y:S01]  /*7910*/  PRMT R5, R0.reuse, 0x7610, R5 ;  /* 0x0000761000057816 */ /* 0x040fe20000000005 */
[----:B------:R1:W-:Y:S01]  /*7920*/  STS.U16 [R67+0x2], R4 ;  /* 0x0000020443007388 */ /* 0x0003e20000000400 */
[----:B------:R-:W-:-:S02]  /*7930*/  PRMT R6, R0, 0x7632, R6 ;  /* 0x0000763200067816 */ /* 0x000fc40000000006 */
[----:B----4-:R-:W-:Y:S01]  /*7940*/  F2FP.PACK_AB R0, R12, R11 ;  /* 0x0000000b0c00723e */ /* 0x010fe200000000ff */
[----:B------:R2:W-:Y:S03]  /*7950*/  STS.U16 [R67+0x4], R5 ;  /* 0x0000040543007388 */ /* 0x0005e60000000400 */
[----:B0-----:R-:W-:Y:S01]  /*7960*/  PRMT R3, R0, 0x7632, R3 ;  /* 0x0000763200037816 */ /* 0x001fe20000000003 */
[----:B------:R0:W-:Y:S01]  /*7970*/  STS.U16 [R67+0xc], R0 ;  /* 0x00000c0043007388 */ /* 0x0001e20000000400 */
[----:B-1----:R-:W-:-:S03]  /*7980*/  PRMT R4, R2, 0x7632, R4 ;  /* 0x0000763202047816 */ /* 0x002fc60000000004 */
[----:B------:R1:W-:Y:S01]  /*7990*/  STS.U16 [R67+0xe], R3 ;  /* 0x00000e0343007388 */ /* 0x0003e20000000400 */
[----:B------:R-:W-:Y:S02]  /*79a0*/  IADD3 R2, P2, R78, UR38, RZ ;  /* 0x000000264e027c10 */ /* 0x000fe4000ff5e0ff */
[----:B--2---:R-:W-:Y:S01]  /*79b0*/  PRMT R5, R164, 0x7632, R5 ;  /* 0x00007632a4057816 */ /* 0x004fe20000000005 */
[----:B------:R-:W-:Y:S01]  /*79c0*/  STS.U16 [R67+0x6], R6 ;  /* 0x0000060643007388 */ /* 0x000fe20000000400 */
[----:B0-----:R-:W-:-:S03]  /*79d0*/  PRMT R0, R162, 0x7632, R0 ;  /* 0x00007632a2007816 */ /* 0x001fc60000000000 */
[----:B------:R-:W-:Y:S01]  /*79e0*/  STS.U16 [R67+0x12], R4 ;  /* 0x0000120443007388 */ /* 0x000fe20000000400 */
[----:B-1----:R-:W-:-:S03]  /*79f0*/  PRMT R3, R160, 0x7632, R3 ;  /* 0x00007632a0037816 */ /* 0x002fc60000000003 */
[----:B------:R-:W-:Y:S04]  /*7a00*/  STS.U16 [R67+0x16], R5 ;  /* 0x0000160543007388 */ /* 0x000fe80000000400 */
[----:B------:R0:W-:Y:S04]  /*7a10*/  STS.U16 [R67+0x1a], R0 ;  /* 0x00001a0043007388 */ /* 0x0001e80000000400 */
[----:B------:R1:W-:Y:S01]  /*7a20*/  STS.U16 [R67+0x1e], R3 ;  /* 0x00001e0343007388 */ /* 0x0003e20000000400 */
[----:B------:R-:W-:-:S06]  /*7a30*/  NOP ;  /* 0x0000000000007918 */ /* 0x000fcc0000000000 */
[----:B------:R-:W-:Y:S01]  /*7a40*/  LDS.U16 R11, [R93] ;  /* 0x000000005d0b7984 */ /* 0x000fe20000000400 */
[----:B0-----:R-:W-:Y:S01]  /*7a50*/  IMAD.U32 R0, RZ, RZ, UR38 ;  /* 0x00000026ff007e24 */ /* 0x001fe2000f8e00ff */
[----:B------:R-:W-:Y:S02]  /*7a60*/  UIADD3 UR38, UR9, UR39, URZ ;  /* 0x0000002709267290 */ /* 0x000fe4000fffe03f */
[----:B------:R-:W-:Y:S02]  /*7a70*/  LDS.U16 R15, [R92+0x40] ;  /* 0x000040005c0f7984 */ /* 0x000fe40000000400 */
[----:B-1----:R-:W-:Y:S02]  /*7a80*/  LEA.HI.X.SX32 R3, R0, R9, 0x1, P2 ;  /* 0x0000000900037211 */ /* 0x002fe400010f0eff */
        /* <DEDUP_REMOVED lines=19> */
[----:B------:R-:W-:Y:S01]  /*7bc0*/  IMAD.U32 R5, RZ, RZ, UR14 ;  /* 0x0000000eff057e24 */ /* 0x000fe2000f8e00ff */
        /* <DEDUP_REMOVED lines=11> */
.L_x_956:
[----:B------:R-:W-:Y:S05]  /*7c80*/  BSYNC B0 ;  /* 0x0000000000007941 */ /* 0x000fea0003800000 */
.L_x_955:
        /* <DEDUP_REMOVED lines=15> */
[----:B------:R-:W-:Y:S01]  /*7d80*/  BSSY B0, `(.L_x_957) ;  /* 0x00000b6000007945 */ /* 0x000fe20003800000 */
[----:B------:R-:W-:Y:S01]  /*7d90*/  ISETP.GE.AND P3, PT, R0, R51, PT ;  /* 0x000000330000720c */ /* 0x000fe20003f66270 */
[----:B------:R-:W-:Y:S01]  /*7da0*/  UIADD3.X UR8, UR37, UR39, UR9, UP0, !UPT ;  /* 0x0000002725087290 */ /* 0x000fe200087fe409 */
[----:B------:R-:W-:Y:S01]  /*7db0*/  IMAD.U32 R8, RZ, RZ, UR36 ;  /* 0x00000024ff087e24 */ /* 0x000fe2000f8e00ff */
[C---:B------:R-:W-:Y:S01]  /*7dc0*/  LOP3.LUT R11, R78.reuse, 0xc0, RZ, 0xfc, !PT ;  /* 0x000000c04e0b7812 */ /* 0x040fe200078efcff */
[----:B------:R-:W-:Y:S01]  /*7dd0*/  UIADD3 UR36, UR35, UR42, URZ ;  /* 0x0000002a23247290 */ /* 0x000fe2000fffe03f */
[----:B------:R-:W-:-:S02]  /*7de0*/  LOP3.LUT R12, R78, 0xe0, RZ, 0xfc, !PT ;  /* 0x000000e04e0c7812 */ /* 0x000fc400078efcff */
[----:B------:R-:W-:Y:S01]  /*7df0*/  IMAD.U32 R10, RZ, RZ, UR8 ;  /* 0x00000008ff0a7e24 */ /* 0x000fe2000f8e00ff */
[----:B------:R-:W-:Y:S02]  /*7e00*/  LEA R4, P4, R8, R4, 0x1 ;  /* 0x0000000408047211 */ /* 0x000fe400078808ff */
[----:B------:R-:W-:Y:S02]  /*7e10*/  LOP3.LUT R13, R78, 0x100, RZ, 0xfc, !PT ;  /* 0x000001004e0d7812 */ /* 0x000fe400078efcff */
[----:B------:R-:W-:Y:S02]  /*7e20*/  LEA.HI.X R5, R8, R5, R10, 0x1, P4 ;  /* 0x0000000508057211 */ /* 0x000fe400020f0c0a */
[C---:B------:R-:W-:Y:S02]  /*7e30*/  LOP3.LUT R8, R78.reuse, 0x80, RZ, 0xfc, !PT ;  /* 0x000000804e087812 */ /* 0x040fe400078efcff */
[C---:B------:R-:W-:Y:S01]  /*7e40*/  LOP3.LUT R10, R78.reuse, 0xa0, RZ, 0xfc, !PT ;  /* 0x000000a04e0a7812 */ /* 0x040fe200078efcff */
[----:B------:R-:W-:Y:S01]  /*7e50*/  @!P1 STG.E.U16 [R4.64+-0xfc0], R15 ;  /* 0xfff0400f04009986 */ /* 0x000fe2000c10151c */
[----:B------:R-:W-:-:S02]  /*7e60*/  LOP3.LUT R14, R78, 0x120, RZ, 0xfc, !PT ;  /* 0x000001204e0e7812 */ /* 0x000fc400078efcff */
[-C--:B------:R-:W-:Y:S01]  /*7e70*/  ISETP.GE.AND P1, PT, R8, R51.reuse, PT ;  /* 0x000000330800720c */ /* 0x080fe20003f26270 */
[----:B------:R0:W-:Y:S01]  /*7e80*/  @!P2 STG.E.U16 [R4.64+-0xf80], R17 ;  /* 0xfff080110400a986 */ /* 0x0001e2000c10151c */
[-C--:B------:R-:W-:Y:S02]  /*7e90*/  ISETP.GE.AND P2, PT, R10, R51.reuse, PT ;  /* 0x000000330a00720c */ /* 0x080fe40003f46270 */
[-C--:B------:R-:W-:Y:S01]  /*7ea0*/  ISETP.GE.AND P4, PT, R12, R51.reuse, PT ;  /* 0x000000330c00720c */ /* 0x080fe20003f86270 */
[----:B------:R1:W-:Y:S01]  /*7eb0*/  @!P3 STG.E.U16 [R4.64+-0xf40], R19 ;  /* 0xfff0c0130400b986 */ /* 0x0003e2000c10151c */
[-C--:B------:R-:W-:Y:S02]  /*7ec0*/  ISETP.GE.AND P3, PT, R11, R51.reuse, PT ;  /* 0x000000330b00720c */ /* 0x080fe40003f66270 */
[-C--:B------:R-:W-:Y:S02]  /*7ed0*/  ISETP.GE.AND P5, PT, R13, R51.reuse, PT ;  /* 0x000000330d00720c */ /* 0x080fe40003fa6270 */
[----:B------:R-:W-:-:S02]  /*7ee0*/  ISETP.GE.AND P6, PT, R14, R51, PT ;  /* 0x000000330e00720c */ /* 0x000fc40003fc6270 */
[C---:B------:R-:W-:Y:S01]  /*7ef0*/  LOP3.LUT R20, R78.reuse, 0x140, RZ, 0xfc, !PT ;  /* 0x000001404e147812 */ /* 0x040fe200078efcff */
[----:B------:R3:W-:Y:S01]  /*7f00*/  @!P1 STG.E.U16 [R4.64+-0xf00], R23 ;  /* 0xfff1001704009986 */ /* 0x0007e2000c10151c */
[C---:B------:R-:W-:Y:S02]  /*7f10*/  LOP3.LUT R18, R78.reuse, 0x180, RZ, 0xfc, !PT ;  /* 0x000001804e127812 */ /* 0x040fe400078efcff */
[C---:B0-----:R-:W-:Y:S01]  /*7f20*/  LOP3.LUT R17, R78.reuse, 0x1a0, RZ, 0xfc, !PT ;  /* 0x000001a04e117812 */ /* 0x041fe200078efcff */
[----:B------:R-:W-:Y:S01]  /*7f30*/  @!P2 STG.E.U16 [R4.64+-0xec0], R25 ;  /* 0xfff140190400a986 */ /* 0x000fe2000c10151c */
[C---:B-1----:R-:W-:Y:S02]  /*7f40*/  LOP3.LUT R19, R78.reuse, 0x160, RZ, 0xfc, !PT ;  /* 0x000001604e137812 */ /* 0x042fe400078efcff */
[C---:B------:R-:W-:Y:S01]  /*7f50*/  LOP3.LUT R16, R78.reuse, 0x1c0, RZ, 0xfc, !PT ;  /* 0x000001c04e107812 */ /* 0x040fe200078efcff */
[----:B------:R0:W-:Y:S01]  /*7f60*/  @!P3 STG.E.U16 [R4.64+-0xe80], R27 ;  /* 0xfff1801b0400b986 */ /* 0x0001e2000c10151c */
[----:B------:R-:W-:-:S02]  /*7f70*/  LOP3.LUT R15, R78, 0x1e0, RZ, 0xfc, !PT ;  /* 0x000001e04e0f7812 */ /* 0x000fc400078efcff */
[-C--:B------:R-:W-:Y:S01]  /*7f80*/  ISETP.GE.AND P1, PT, R20, R51.reuse, PT ;  /* 0x000000331400720c */ /* 0x080fe20003f26270 */
[----:B------:R1:W-:Y:S01]  /*7f90*/  @!P4 STG.E.U16 [R4.64+-0xe40], R29 ;  /* 0xfff1c01d0400c986 */ /* 0x0003e2000c10151c */
[-C--:B------:R-:W-:Y:S02]  /*7fa0*/  ISETP.GE.AND P2, PT, R19, R51.reuse, PT ;  /* 0x000000331300720c */ /* 0x080fe40003f46270 */
[-C--:B------:R-:W-:Y:S01]  /*7fb0*/  ISETP.GE.AND P3, PT, R18, R51.reuse, PT ;  /* 0x000000331200720c */ /* 0x080fe20003f66270 */
[----:B------:R4:W-:Y:S01]  /*7fc0*/  @!P5 STG.E.U16 [R4.64+-0xe00], R31 ;  /* 0xfff2001f0400d986 */ /* 0x0009e2000c10151c */
[-C--:B------:R-:W-:Y:S02]  /*7fd0*/  ISETP.GE.AND P4, PT, R17, R51.reuse, PT ;  /* 0x000000331100720c */ /* 0x080fe40003f86270 */
[-C--:B------:R-:W-:Y:S01]  /*7fe0*/  ISETP.GE.AND P5, PT, R16, R51.reuse, PT ;  /* 0x000000331000720c */ /* 0x080fe20003fa6270 */
[----:B------:R5:W-:Y:S01]  /*7ff0*/  @!P6 STG.E.U16 [R4.64+-0xdc0], R37 ;  /* 0xfff240250400e986 */ /* 0x000be2000c10151c */
[----:B------:R-:W-:-:S02]  /*8000*/  ISETP.GE.AND P6, PT, R15, R51, PT ;  /* 0x000000330f00720c */ /* 0x000fc40003fc6270 */
[----:B------:R-:W-:Y:S01]  /*8010*/  LOP3.LUT R21, R21, 0xfffffe00, RZ, 0xc0, !PT ;  /* 0xfffffe0015157812 */ /* 0x000fe200078ec0ff */
[----:B------:R-:W-:Y:S03]  /*8020*/  @!P1 STG.E.U16 [R4.64+-0xd80], R39 ;  /* 0xfff2802704009986 */ /* 0x000fe6000c10151c */
[----:B------:R-:W-:Y:S01]  /*8030*/  LEA R53, R94, R21, 0x4 ;  /* 0x000000155e357211 */ /* 0x000fe200078e20ff */
[----:B------:R-:W-:Y:S03]  /*8040*/  @!P2 STG.E.U16 [R4.64+-0xd40], R41 ;  /* 0xfff2c0290400a986 */ /* 0x000fe6000c10151c */
[C---:B---3--:R-:W-:Y:S01]  /*8050*/  IADD3 R23, R53.reuse, 0x1, RZ ;  /* 0x0000000135177810 */ /* 0x048fe20007ffe0ff */
[----:B------:R-:W-:Y:S01]  /*8060*/  @!P3 STG.E.U16 [R4.64+-0xd00], R43 ;  /* 0xfff3002b0400b986 */ /* 0x000fe2000c10151c */
[----:B------:R-:W-:-:S02]  /*8070*/  IADD3 R26, R53, 0x3, RZ ;  /* 0x00000003351a7810 */ /* 0x000fc40007ffe0ff */
[C---:B0-----:R-:W-:Y:S01]  /*8080*/  IADD3 R27, R53.reuse, 0x4, RZ ;  /* 0x00000004351b7810 */ /* 0x041fe20007ffe0ff */
[----:B------:R-:W-:Y:S01]  /*8090*/  @!P4 STG.E.U16 [R4.64+-0xcc0], R45 ;  /* 0xfff3402d0400c986 */ /* 0x000fe2000c10151c */
[----:B------:R-:W-:Y:S02]  /*80a0*/  IADD3 R28, R53, 0x5, RZ ;  /* 0x00000005351c7810 */ /* 0x000fe40007ffe0ff */
[-C--:B------:R-:W-:Y:S01]  /*80b0*/  LEA.HI.SX32 R23, R23, R53.reuse, 0x1b ;  /* 0x0000003517177211 */ /* 0x080fe200078fdaff */
[----:B------:R-:W-:Y:S01]  /*80c0*/  @!P5 STG.E.U16 [R4.64+-0xc80], R47 ;  /* 0xfff3802f0400d986 */ /* 0x000fe2000c10151c */
[----:B-1----:R-:W-:Y:S02]  /*80d0*/  IADD3 R29, R53, 0x6, RZ ;  /* 0x00000006351d7810 */ /* 0x002fe40007ffe0ff */
[-C--:B------:R-:W-:Y:S01]  /*80e0*/  LEA.HI.SX32 R26, R26, R53.reuse, 0x1b ;  /* 0x000000351a1a7211 */ /* 0x080fe200078fdaff */
[----:B------:R0:W-:Y:S01]  /*80f0*/  @!P6 STG.E.U16 [R4.64+-0xc40], R49 ;  /* 0xfff3c0310400e986 */ /* 0x0001e2000c10151c */
[-C--:B------:R-:W-:Y:S01]  /*8100*/  LEA.HI.SX32 R27, R27, R53.reuse, 0x1b ;  /* 0x000000351b1b7211 */ /* 0x080fe200078fdaff */
[----:B------:R-:W-:Y:S01]  /*8110*/  IMAD.SHL.U32 R23, R23, 0x2, RZ ;  /* 0x0000000217177824 */ /* 0x000fe200078e00ff */
[----:B------:R-:W-:-:S02]  /*8120*/  LEA.HI.SX32 R28, R28, R53, 0x1b ;  /* 0x000000351c1c7211 */ /* 0x000fc400078fdaff */
[----:B------:R-:W-:Y:S01]  /*8130*/  IADD3 R30, R53, 0x7, RZ ;  /* 0x00000007351e7810 */ /* 0x000fe20007ffe0ff */
[----:B------:R-:W-:Y:S01]  /*8140*/  IMAD.SHL.U32 R27, R27, 0x2, RZ ;  /* 0x000000021b1b7824 */ /* 0x000fe200078e00ff */
[----:B----4-:R-:W-:Y:S01]  /*8150*/  IADD3 R31, R53, 0x8, RZ ;  /* 0x00000008351f7810 */ /* 0x010fe20007ffe0ff */
[----:B------:R-:W-:Y:S01]  /*8160*/  IMAD.SHL.U32 R28, R28, 0x2, RZ ;  /* 0x000000021c1c7824 */ /* 0x000fe200078e00ff */
[----:B------:R-:W-:Y:S02]  /*8170*/  LEA.HI.SX32 R29, R29, R53, 0x1b ;  /* 0x000000351d1d7211 */ /* 0x000fe400078fdaff */
[----:B------:R-:W-:Y:S02]  /*8180*/  SHF.L.U32 R26, R26, 0x1, RZ ;  /* 0x000000011a1a7819 */ /* 0x000fe400000006ff */
[C---:B------:R-:W-:Y:S02]  /*8190*/  IADD3 R32, R53.reuse, 0x9, RZ ;  /* 0x0000000935207810 */ /* 0x040fe40007ffe0ff */
[----:B-----5:R-:W-:-:S02]  /*81a0*/  IADD3 R37, R53, 0xa, RZ ;  /* 0x0000000a35257810 */ /* 0x020fc40007ffe0ff */
[----:B------:R-:W-:Y:S02]  /*81b0*/  IADD3 R38, R53, 0xb, RZ ;  /* 0x0000000b35267810 */ /* 0x000fe40007ffe0ff */
[-C--:B------:R-:W-:Y:S02]  /*81c0*/  LEA.HI.SX32 R30, R30, R53.reuse, 0x1b ;  /* 0x000000351e1e7211 */ /* 0x080fe400078fdaff */
[----:B------:R-:W-:Y:S02]  /*81d0*/  LEA.HI.SX32 R31, R31, R53, 0x1b ;  /* 0x000000351f1f7211 */ /* 0x000fe400078fdaff */
[----:B0-----:R-:W-:Y:S01]  /*81e0*/  F2FP.PACK_AB R5, R115, R114 ;  /* 0x000000727305723e */ /* 0x001fe200000000ff */
[----:B------:R-:W-:Y:S01]  /*81f0*/  IMAD.SHL.U32 R30, R30, 0x2, RZ ;  /* 0x000000021e1e7824 */ /* 0x000fe200078e00ff */
[----:B------:R-:W-:Y:S01]  /*8200*/  SHF.L.U32 R29, R29, 0x1, RZ ;  /* 0x000000011d1d7819 */ /* 0x000fe200000006ff */
[----:B------:R-:W-:Y:S01]  /*8210*/  IMAD.SHL.U32 R31, R31, 0x2, RZ ;  /* 0x000000021f1f7824 */ /* 0x000fe200078e00ff */
[----:B------:R-:W-:-:S02]  /*8220*/  IADD3 R40, R53, 0xc, RZ ;  /* 0x0000000c35287810 */ /* 0x000fc40007ffe0ff */
[C---:B------:R-:W-:Y:S02]  /*8230*/  IADD3 R42, R53.reuse, 0xd, RZ ;  /* 0x0000000d352a7810 */ /* 0x040fe40007ffe0ff */
[----:B------:R-:W-:Y:S02]  /*8240*/  IADD3 R44, R53, 0xe, RZ ;  /* 0x0000000e352c7810 */ /* 0x000fe40007ffe0ff */
[-C--:B------:R-:W-:Y:S02]  /*8250*/  LEA.HI.SX32 R32, R32, R53.reuse, 0x1b ;  /* 0x0000003520207211 */ /* 0x080fe400078fdaff */
[-C--:B------:R-:W-:Y:S02]  /*8260*/  LEA.HI.SX32 R37, R37, R53.reuse, 0x1b ;  /* 0x0000003525257211 */ /* 0x080fe400078fdaff */
[-C--:B------:R-:W-:Y:S02]  /*8270*/  LEA.HI.SX32 R38, R38, R53.reuse, 0x1b ;  /* 0x0000003526267211 */ /* 0x080fe400078fdaff */
[----:B------:R-:W-:Y:S01]  /*8280*/  IADD3 R46, R53, 0xf, RZ ;  /* 0x0000000f352e7810 */ /* 0x000fe20007ffe0ff */
[----:B------:R-:W-:Y:S01]  /*8290*/  IMAD.SHL.U32 R37, R37, 0x2, RZ ;  /* 0x0000000225257824 */ /* 0x000fe200078e00ff */
[-C--:B------:R-:W-:Y:S01]  /*82a0*/  LEA.HI.SX32 R40, R40, R53.reuse, 0x1b ;  /* 0x0000003528287211 */ /* 0x080fe200078fdaff */
[----:B------:R-:W-:Y:S01]  /*82b0*/  IMAD.SHL.U32 R38, R38, 0x2, RZ ;  /* 0x0000000226267824 */ /* 0x000fe200078e00ff */
[----:B------:R-:W-:-:S02]  /*82c0*/  LEA.HI.SX32 R42, R42, R53, 0x1b ;  /* 0x000000352a2a7211 */ /* 0x000fc400078fdaff */
[-C--:B------:R-:W-:Y:S02]  /*82d0*/  LEA.HI.SX32 R44, R44, R53.reuse, 0x1b ;  /* 0x000000352c2c7211 */ /* 0x080fe400078fdaff */
[----:B------:R-:W-:Y:S01]  /*82e0*/  SHF.L.U32 R32, R32, 0x1, RZ ;  /* 0x0000000120207819 */ /* 0x000fe200000006ff */
[----:B------:R-:W-:Y:S01]  /*82f0*/  IMAD.SHL.U32 R42, R42, 0x2, RZ ;  /* 0x000000022a2a7824 */ /* 0x000fe200078e00ff */
[----:B------:R-:W-:Y:S01]  /*8300*/  LEA.HI.SX32 R46, R46, R53, 0x1b ;  /* 0x000000352e2e7211 */ /* 0x000fe200078fdaff */
[----:B------:R-:W-:Y:S01]  /*8310*/  IMAD.SHL.U32 R44, R44, 0x2, RZ ;  /* 0x000000022c2c7824 */ /* 0x000fe200078e00ff */
[----:B------:R-:W-:Y:S02]  /*8320*/  SHF.L.U32 R40, R40, 0x1, RZ ;  /* 0x0000000128287819 */ /* 0x000fe400000006ff */
[----:B------:R-:W-:Y:S01]  /*8330*/  SHF.L.U32 R46, R46, 0x1, RZ ;  /* 0x000000012e2e7819 */ /* 0x000fe200000006ff */
[----:B--2---:R-:W-:Y:S01]  /*8340*/  FADD.FTZ R21, R33, R24 ;  /* 0x0000001821157221 */ /* 0x004fe20000010000 */
[----:B------:R-:W-:-:S02]  /*8350*/  IADD3 R24, R53, 0x2, RZ ;  /* 0x0000000235187810 */ /* 0x000fc40007ffe0ff */
[----:B------:R-:W-:Y:S01]  /*8360*/  F2FP.PACK_AB R33, R34, R33 ;  /* 0x000000212221723e */ /* 0x000fe200000000ff */
[----:B------:R-:W-:Y:S01]  /*8370*/  BAR.SYNC.DEFER_BLOCKING 0x0 ;  /* 0x0000000000007b1d */ /* 0x000fe20000010000 */
[----:B------:R-:W-:Y:S01]  /*8380*/  LEA.HI.SX32 R25, R24, R53, 0x1b ;  /* 0x0000003518197211 */ /* 0x000fe200078fdaff */
[----:B------:R-:W-:-:S04]  /*8390*/  FADD.FTZ R24, R21, R34 ;  /* 0x0000002215187221 */ /* 0x000fc80000010000 */
[----:B------:R-:W-:Y:S01]  /*83a0*/  FADD.FTZ R21, R24, R35 ;  /* 0x0000002318157221 */ /* 0x000fe20000010000 */
[----:B------:R-:W-:Y:S01]  /*83b0*/  F2FP.PACK_AB R35, R36, R35 ;  /* 0x000000232423723e */ /* 0x000fe200000000ff */
[----:B------:R-:W-:Y:S01]  /*83c0*/  IMAD.SHL.U32 R25, R25, 0x2, RZ ;  /* 0x0000000219197824 */ /* 0x000fe200078e00ff */
[----:B------:R-:W-:Y:S01]  /*83d0*/  PRMT R24, R33, 0x7632, R24 ;  /* 0x0000763221187816 */ /* 0x000fe20000000018 */
[----:B------:R-:W-:Y:S01]  /*83e0*/  FADD.FTZ R21, R21, R36 ;  /* 0x0000002415157221 */ /* 0x000fe20000010000 */
[----:B------:R-:W-:-:S03]  /*83f0*/  PRMT R34, R35, 0x7632, R34 ;  /* 0x0000763223227816 */ /* 0x000fc60000000022 */
[----:B------:R-:W-:Y:S01]  /*8400*/  FADD.FTZ R4, R21, R112 ;  /* 0x0000007015047221 */ /* 0x000fe20000010000 */
[----:B------:R-:W-:Y:S02]  /*8410*/  F2FP.PACK_AB R112, R113, R112 ;  /* 0x000000707170723e */ /* 0x000fe400000000ff */
[----:B------:R-:W-:Y:S01]  /*8420*/  F2FP.PACK_AB R21, R117, R116 ;  /* 0x000000747515723e */ /* 0x000fe200000000ff */
[----:B------:R-:W-:Y:S01]  /*8430*/  FADD.FTZ R113, R4, R113 ;  /* 0x0000007104717221 */ /* 0x000fe20000010000 */
[----:B------:R-:W-:-:S03]  /*8440*/  PRMT R36, R112, 0x7632, R36 ;  /* 0x0000763270247816 */ /* 0x000fc60000000024 */
[----:B------:R-:W-:Y:S01]  /*8450*/  FADD.FTZ R114, R113, R114 ;  /* 0x0000007271727221 */ /* 0x000fe20000010000 */
[----:B------:R0:W-:Y:S03]  /*8460*/  STS.U16 [R67], R33 ;  /* 0x0000002143007388 */ /* 0x0001e60000000400 */
[----:B------:R-:W-:Y:S01]  /*8470*/  FADD.FTZ R115, R114, R115 ;  /* 0x0000007372737221 */ /* 0x000fe20000010000 */
[----:B------:R1:W-:Y:S03]  /*8480*/  STS.U16 [R23+0x2], R24 ;  /* 0x0000021817007388 */ /* 0x0003e60000000400 */
[----:B------:R-:W-:Y:S01]  /*8490*/  FADD.FTZ R116, R115, R116 ;  /* 0x0000007473747221 */ /* 0x000fe20000010000 */
[----:B------:R2:W-:Y:S01]  /*84a0*/  STS.U16 [R25+0x4], R35 ;  /* 0x0000042319007388 */ /* 0x0005e20000000400 */
[----:B0-----:R-:W-:-:S02]  /*84b0*/  PRMT R33, R21, 0x7632, R33 ;  /* 0x0000763215217816 */ /* 0x001fc40000000021 */
[----:B------:R-:W-:Y:S01]  /*84c0*/  FADD.FTZ R117, R116, R117 ;  /* 0x0000007574757221 */ /* 0x000fe20000010000 */
[----:B------:R0:W-:Y:S01]  /*84d0*/  STS.U16 [R26+0x6], R34 ;  /* 0x000006221a007388 */ /* 0x0001e20000000400 */
[----:B-1----:R-:W-:Y:S02]  /*84e0*/  F2FP.PACK_AB R23, R132, R118 ;  /* 0x000000768417723e */ /* 0x002fe400000000ff */
[----:B------:R-:W-:Y:S01]  /*84f0*/  FADD.FTZ R117, R117, R118 ;  /* 0x0000007675757221 */ /* 0x000fe20000010000 */
[----:B------:R-:W-:Y:S01]  /*8500*/  STS.U16 [R27+0x8], R112 ;  /* 0x000008701b007388 */ /* 0x000fe20000000400 */
[----:B------:R-:W-:Y:S02]  /*8510*/  PRMT R24, R5, 0x7632, R24 ;  /* 0x0000763205187816 */ /* 0x000fe40000000018 */
[----:B--2---:R-:W-:Y:S01]  /*8520*/  PRMT R25, R21, 0x7610, R25 ;  /* 0x0000761015197816 */ /* 0x004fe20000000019 */
[----:B------:R1:W-:Y:S01]  /*8530*/  STS.U16 [R28+0xa], R36 ;  /* 0x00000a241c007388 */ /* 0x0003e20000000400 */
[----:B------:R-:W-:Y:S01]  /*8540*/  F2FP.PACK_AB R21, R138, R137 ;  /* 0x000000898a15723e */ /* 0x000fe200000000ff */
[----:B------:R-:W-:Y:S01]  /*8550*/  FADD.FTZ R132, R117, R132 ;  /* 0x0000008475847221 */ /* 0x000fe20000010000 */
[----:B0-----:R-:W-:Y:S01]  /*8560*/  PRMT R26, R23, 0x7632, R26 ;  /* 0x00007632171a7816 */ /* 0x001fe2000000001a */
[----:B------:R0:W-:Y:S04]  /*8570*/  STS.U16 [R29+0xc], R5 ;  /* 0x00000c051d007388 */ /* 0x0001e80000000400 */
[----:B------:R-:W-:Y:S01]  /*8580*/  STS.U16 [R30+0xe], R24 ;  /* 0x00000e181e007388 */ /* 0x000fe20000000400 */
[----:B-1----:R-:W-:-:S03]  /*8590*/  PRMT R28, R21, 0x7610, R28 ;  /* 0x00007610151c7816 */ /* 0x002fc6000000001c */
[----:B------:R-:W-:Y:S01]  /*85a0*/  STS.U16 [R31+0x10], R25 ;  /* 0x000010191f007388 */ /* 0x000fe20000000400 */
[----:B0-----:R-:W-:Y:S01]  /*85b0*/  F2FP.PACK_AB R5, R136, R133 ;  /* 0x000000858805723e */ /* 0x001fe200000000ff */
[----:B------:R-:W-:Y:S02]  /*85c0*/  FADD.FTZ R133, R132, R133 ;  /* 0x0000008584857221 */ /* 0x000fe40000010000 */
[----:B------:R-:W-:Y:S01]  /*85d0*/  STS.U16 [R32+0x12], R33 ;  /* 0x0000122120007388 */ /* 0x000fe20000000400 */
[----:B------:R-:W-:Y:S02]  /*85e0*/  PRMT R29, R21, 0x7632, R29 ;  /* 0x00007632151d7816 */ /* 0x000fe4000000001d */
[----:B------:R-:W-:Y:S01]  /*85f0*/  PRMT R27, R5, 0x7632, R27 ;  /* 0x00007632051b7816 */ /* 0x000fe2000000001b */
[----:B------:R-:W-:Y:S01]  /*8600*/  STS.U16 [R37+0x14], R23 ;  /* 0x0000141725007388 */ /* 0x000fe20000000400 */
[----:B------:R-:W-:-:S03]  /*8610*/  FADD.FTZ R136, R133, R136 ;  /* 0x0000008885887221 */ /* 0x000fc60000010000 */
[----:B------:R-:W-:Y:S01]  /*8620*/  STS.U16 [R38+0x16], R26 ;  /* 0x0000161a26007388 */ /* 0x000fe20000000400 */
[----:B------:R-:W-:-:S03]  /*8630*/  FADD.FTZ R137, R136, R137 ;  /* 0x0000008988897221 */ /* 0x000fc60000010000 */
[----:B------:R-:W-:Y:S01]  /*8640*/  STS.U16 [R40+0x18], R5 ;  /* 0x0000180528007388 */ /* 0x000fe20000000400 */
[----:B------:R-:W-:-:S03]  /*8650*/  FADD.FTZ R4, R137, R138 ;  /* 0x0000008a89047221 */ /* 0x000fc60000010000 */
        /* <DEDUP_REMOVED lines=22> */
[----:B0-----:R-:W-:-:S05]  /*87c0*/  IADD3 R22, P1, R78, -0x7e0, RZ ;  /* 0xfffff8204e167810 */ /* 0x001fca0007f3e0ff */
[----:B------:R-:W-:Y:S01]  /*87d0*/  STL [R1+0x28], R4 ;  /* 0x0000280401007387 */ /* 0x000fe20000100800 */
[----:B------:R-:W-:-:S03]  /*87e0*/  IADD3.X R9, R9, -0x1, RZ, P1, !PT ;  /* 0xffffffff09097810 */ /* 0x000fc60000ffe4ff */
[----:B------:R-:W0:Y:S02]  /*87f0*/  LDS R37, [0x1080] ;  /* 0x00108000ff257984 */ /* 0x000e240000000800 */
[----:B0-----:R-:W-:-:S13]  /*8800*/  ISETP.GE.AND P0, PT, R78, R37, PT ;  /* 0x000000254e00720c */ /* 0x001fda0003f06270 */
[----:B------:R-:W-:Y:S05]  /*8810*/  @P0 BRA `(.L_x_958) ;  /* 0x000000c000000947 */ /* 0x000fea0003800000 */
[----:B------:R-:W-:Y:S01]  /*8820*/  IMAD.U32 R5, RZ, RZ, UR14 ;  /* 0x0000000eff057e24 */ /* 0x000fe2000f8e00ff */
[----:B------:R-:W-:Y:S02]  /*8830*/  ULDC.64 UR8, c[0x0][0x300] ;  /* 0x0000c00000087ab9 */ /* 0x000fe40000000a00 */
[----:B------:R-:W-:Y:S01]  /*8840*/  UIMAD UR8, UR15, UR8, URZ ;  /* 0x000000080f0872a4 */ /* 0x000fe2000f8e023f */
[----:B------:R-:W-:-:S03]  /*8850*/  IMAD.WIDE.U32 R2, R5, c[0x0][0x2f8], R2 ;  /* 0x0000be0005027a25 */ /* 0x000fc600078e0002 */
[----:B------:R-:W-:Y:S01]  /*8860*/  UIMAD UR8, UR16, UR9, UR8 ;  /* 0x00000009100872a4 */ /* 0x000fe2000f8e0208 */
[----:B------:R-:W-:Y:S01]  /*8870*/  IMAD.U32 R5, RZ, RZ, UR16 ;  /* 0x00000010ff057e24 */ /* 0x000fe2000f8e00ff */
[----:B------:R-:W-:-:S05]  /*8880*/  IADD3 R3, R3, UR42, RZ ;  /* 0x0000002a03037c10 */ /* 0x000fca000fffe0ff */
[----:B------:R-:W-:-:S05]  /*8890*/  IMAD.WIDE.U32 R2, R5, c[0x0][0x300], R2 ;  /* 0x0000c00005027a25 */ /* 0x000fca00078e0002 */
[----:B------:R-:W-:Y:S02]  /*88a0*/  IADD3 R3, R3, UR8, RZ ;  /* 0x0000000803037c10 */ /* 0x000fe4000fffe0ff */
[----:B------:R-:W-:-:S04]  /*88b0*/  LEA R4, P0, R2, c[0x0][0x340], 0x1 ;  /* 0x0000d00002047a11 */ /* 0x000fc800078008ff */
[----:B------:R-:W-:-:S05]  /*88c0*/  LEA.HI.X R5, R2, c[0x0][0x344], R3, 0x1, P0 ;  /* 0x0000d10002057a11 */ /* 0x000fca00000f0c03 */
[----:B------:R0:W-:Y:S04]  /*88d0*/  STG.E.U16 [R4.64], R93 ;  /* 0x0000005d04007986 */ /* 0x0001e8000c10151c */
.L_x_958:
[----:B------:R-:W-:Y:S05]  /*88e0*/  BSYNC B0 ;  /* 0x0000000000007941 */ /* 0x000fea0003800000 */
.L_x_957:
        /* <DEDUP_REMOVED lines=15> */
[----:B0-----:R-:W-:Y:S01]  /*89e0*/  MOV R4, UR7 ;  /* 0x0000000700047c02 */ /* 0x001fe20008000f00 */
[----:B------:R-:W-:Y:S01]  /*89f0*/  UISETP.GT.AND UP0, UPT, UR27, 0x1, UPT ;  /* 0x000000011b00788c */ /* 0x000fe2000bf04270 */
[----:B------:R-:W-:Y:S01]  /*8a00*/  ISETP.GE.AND P2, PT, R12, R37, PT ;  /* 0x000000250c00720c */ /* 0x000fe20003f46270 */
[----:B------:R-:W-:Y:S01]  /*8a10*/  UIADD3 UR25, UP2, UR25, -0x1000, URZ ;  /* 0xfffff00019197890 */ /* 0x000fe2000ff5e03f */
[----:B------:R-:W-:Y:S01]  /*8a20*/  LEA R2, P0, R4, R2, 0x1 ;  /* 0x0000000204027211 */ /* 0x000fe200078008ff */
[----:B------:R-:W-:Y:S01]  /*8a30*/  IMAD.U32 R5, RZ, RZ, UR34 ;  /* 0x00000022ff057e24 */ /* 0x000fe2000f8e00ff */
[----:B------:R-:W-:-:S02]  /*8a40*/  UIADD3 UR17, UP3, UR17, -0x1000, URZ ;  /* 0xfffff00011117890 */ /* 0x000fc4000ff7e03f */
[----:B------:R-:W-:Y:S02]  /*8a50*/  UIADD3 UR21, UP4, UR21, -0x1000, URZ ;  /* 0xfffff00015157890 */ /* 0x000fe4000ff9e03f */
[----:B------:R-:W-:Y:S01]  /*8a60*/  LEA.HI.X R3, R4, R3, R5, 0x1, P0 ;  /* 0x0000000304037211 */ /* 0x000fe200000f0c05 */
[----:B------:R-:W-:Y:S01]  /*8a70*/  UIADD3 UR19, UP5, UR19, -0x1000, URZ ;  /* 0xfffff00013137890 */ /* 0x000fe2000ffbe03f */
[-C--:B------:R-:W-:Y:S01]  /*8a80*/  ISETP.GE.AND P0, PT, R10, R37.reuse, PT ;  /* 0x000000250a00720c */ /* 0x080fe20003f06270 */
[----:B------:R-:W-:Y:S02]  /*8a90*/  UIADD3 UR6, UR6, 0x1, URZ ;  /* 0x0000000106067890 */ /* 0x000fe4000fffe03f */
        /* <DEDUP_REMOVED lines=31> */
.L_x_904:
[----:B------:R-:W-:Y:S02]  /*8c90*/  ISETP.NE.U32.AND P0, PT, RZ, c[0x0][0x328], PT ;  /* 0x0000ca00ff007a0c */ /* 0x000fe40003f05070 */
[----:B------:R-:W-:Y:S02]  /*8ca0*/  ISETP.NE.U32.AND P2, PT, RZ, c[0x0][0x348], PT ;  /* 0x0000d200ff007a0c */ /* 0x000fe40003f45070 */
[----:B------:R-:W-:Y:S02]  /*8cb0*/  ISETP.NE.AND.EX P1, PT, RZ, c[0x0][0x32c], PT, P0 ;  /* 0x0000cb00ff007a0c */ /* 0x000fe40003f25300 */
[----:B------:R-:W-:-:S11]  /*8cc0*/  ISETP.NE.AND.EX P0, PT, RZ, c[0x0][0x34c], PT, P2 ;  /* 0x0000d300ff007a0c */ /* 0x000fd60003f05320 */
[----:B------:R-:W-:Y:S05]  /*8cd0*/  @!P1 BRA `(.L_x_960) ;  /* 0x000001f000009947 */ /* 0x000fea0003800000 */
[----:B-1----:R-:W3:Y:S01]  /*8ce0*/  LDL.LU R2, [R1+0x2c] ;  /* 0x00002c0001027983 */ /* 0x002ee20000300800 */
[----:B------:R-:W-:Y:S03]  /*8cf0*/  BSSY B0, `(.L_x_960) ;  /* 0x000001d000007945 */ /* 0x000fe60003800000 */
[----:B------:R-:W1:Y:S04]  /*8d00*/  S2R R6, SR_LANEID ;  /* 0x0000000000067919 */ /* 0x000e680000000000 */
[----:B------:R-:W4:Y:S01]  /*8d10*/  S2R R7, SR_TID.X ;  /* 0x0000000000077919 */ /* 0x000f220000002100 */
[----:B-1----:R-:W-:-:S13]  /*8d20*/  ISETP.NE.AND P2, PT, R6, RZ, PT ;  /* 0x000000ff0600720c */ /* 0x002fda0003f45270 */
[----:B----4-:R-:W-:-:S04]  /*8d30*/  @!P2 SHF.R.S32.HI R6, RZ, 0x1f, R7 ;  /* 0x0000001fff06a819 */ /* 0x010fc80000011407 */
[----:B------:R-:W-:-:S04]  /*8d40*/  @!P2 LEA.HI R6, R6, R7, RZ, 0x5 ;  /* 0x000000070606a211 */ /* 0x000fc800078f28ff */
[----:B------:R-:W-:Y:S01]  /*8d50*/  @!P2 SHF.R.S32.HI R9, RZ, 0x5, R6 ;  /* 0x00000005ff09a819 */ /* 0x000fe20000011406 */
[----:B---3--:R-:W1:Y:S02]  /*8d60*/  SHFL.DOWN P1, R0, R2, 0x1, 0x1f ;  /* 0x08201f0002007f89 */ /* 0x008e640000020000 */
[----:B-1----:R-:W-:-:S05]  /*8d70*/  @P1 FADD R0, R0, R2 ;  /* 0x0000000200001221 */ /* 0x002fca0000000000 */
[----:B------:R-:W1:Y:S02]  /*8d80*/  SHFL.DOWN P1, R3, R0, 0x2, 0x1f ;  /* 0x08401f0000037f89 */ /* 0x000e640000020000 */
        /* <DEDUP_REMOVED lines=19> */
.L_x_961:
[----:B-1----:R-:W-:Y:S05]  /*8ec0*/  BSYNC B0 ;  /* 0x0000000000007941 */ /* 0x002fea0003800000 */
.L_x_960:
[----:B------:R-:W-:Y:S01]  /*8ed0*/  BSSY B0, `(.L_x_962) ;  /* 0x0000023000007945 */ /* 0x000fe20003800000 */
[----:B------:R-:W-:Y:S05]  /*8ee0*/  @!P0 BRA `(.L_x_963) ;  /* 0x0000020000008947 */ /* 0x000fea0003800000 */
[----:B-1----:R-:W3:Y:S04]  /*8ef0*/  LDL.LU R2, [R1+0x28] ;  /* 0x0000280001027983 */ /* 0x002ee80000300800 */
[----:B------:R-:W1:Y:S04]  /*8f00*/  S2R R6, SR_LANEID ;  /* 0x0000000000067919 */ /* 0x000e680000000000 */
[----:B------:R-:W4:Y:S04]  /*8f10*/  S2R R7, SR_TID.X ;  /* 0x0000000000077919 */ /* 0x000f280000002100 */
[----:B------:R-:W-:Y:S01]  /*8f20*/  BAR.SYNC.DEFER_BLOCKING 0x0 ;  /* 0x0000000000007b1d */ /* 0x000fe20000010000 */
        /* <DEDUP_REMOVED lines=21> */
[----:B------:R-:W-:Y:S02]  /*9080*/  @!P0 FADD.FTZ R0, R3, R2 ;  /* 0x0000000203008221 */ /* 0x000fe40000010000 */
[----:B------:R-:W-:Y:S02]  /*9090*/  IMAD.U32 R2, RZ, RZ, UR32 ;  /* 0x00000020ff027e24 */ /* 0x000fe4000f8e00ff */
[----:B------:R-:W-:Y:S02]  /*90a0*/  IMAD.U32 R3, RZ, RZ, UR33 ;  /* 0x00000021ff037e24 */ /* 0x000fe4000f8e00ff */
[----:B---3--:R-:W-:-:S05]  /*90b0*/  @!P0 FADD.FTZ R4, R0, R5 ;  /* 0x0000000500048221 */ /* 0x008fca0000010000 */
[----:B------:R1:W-:Y:S01]  /*90c0*/  RED.E.ADD.F32.FTZ.RN.STRONG.GPU [R2.64], R4 ;  /* 0x000000040200798e */ /* 0x0003e2000c10e79c */
[----:B------:R-:W-:Y:S01]  /*90d0*/  HFMA2.MMA R7, -RZ, RZ, 0, 0 ;  /* 0x00000000ff077435 */ /* 0x000fe200000001ff */
[----:B------:R-:W-:Y:S05]  /*90e0*/  BRA `(.L_x_964) ;  /* 0x0000001000007947 */ /* 0x000fea0003800000 */
.L_x_963:
[----:B------:R-:W3:Y:S02]  /*90f0*/  S2R R7, SR_TID.X ;  /* 0x0000000000077919 */ /* 0x000ee40000002100 */
.L_x_964:
[----:B-1----:R-:W-:Y:S05]  /*9100*/  BSYNC B0 ;  /* 0x0000000000007941 */ /* 0x002fea0003800000 */
.L_x_962:
[----:B---3--:R-:W-:-:S13]  /*9110*/  ISETP.GE.AND P0, PT, R7, c[0x0][0x16c], PT ;  /* 0x00005b0007007a0c */ /* 0x008fda0003f06270 */
[----:B------:R-:W-:Y:S05]  /*9120*/  @P0 EXIT ;  /* 0x000000000000094d */ /* 0x000fea0003800000 */
[----:B------:R-:W-:Y:S02]  /*9130*/  ULDC.64 UR6, c[0x0][0x288] ;  /* 0x0000a20000067ab9 */ /* 0x000fe40000000a00 */
[----:B------:R-:W-:Y:S02]  /*9140*/  UIMAD UR15, UR15, UR6, URZ ;  /* 0x000000060f0f72a4 */ /* 0x000fe4000f8e023f */
[----:B0-2---:R-:W-:Y:S02]  /*9150*/  UIMAD.WIDE.U32 UR4, UR16, UR6, URZ ;  /* 0x00000006100472a5 */ /* 0x005fe4000f8e003f */
[----:B------:R-:W-:-:S04]  /*9160*/  UIMAD UR6, UR16, UR7, UR15 ;  /* 0x00000007100672a4 */ /* 0x000fc8000f8e020f */
[----:B------:R-:W-:Y:S02]  /*9170*/  UIADD3 UR6, UR5, UR6, URZ ;  /* 0x0000000605067290 */ /* 0x000fe4000fffe03f */
.L_x_965:
[----:B0-----:R0:W1:Y:S01]  /*9180*/  LDS R9, [R7.X4+0x7f50] ;  /* 0x007f500007097984 */ /* 0x0010620000004800 */
[----:B------:R-:W-:Y:S01]  /*9190*/  SHF.R.S32.HI R0, RZ, 0x1f, R7 ;  /* 0x0000001fff007819 */ /* 0x000fe20000011407 */
[----:B------:R-:W-:Y:S01]  /*91a0*/  IMAD.U32 R4, RZ, RZ, UR4 ;  /* 0x00000004ff047e24 */ /* 0x000fe2000f8e00ff */
[----:B------:R-:W-:Y:S01]  /*91b0*/  MOV R5, UR5 ;  /* 0x0000000500057c02 */ /* 0x000fe20008000f00 */
[----:B------:R-:W-:Y:S01]  /*91c0*/  IMAD.U32 R3, RZ, RZ, UR6 ;  /* 0x00000006ff037e24 */ /* 0x000fe2000f8e00ff */
[----:B------:R-:W-:Y:S01]  /*91d0*/  YIELD ;  /* 0x0000000000007946 */ /* 0x000fe20003800000 */
[----:B------:R-:W-:Y:S02]  /*91e0*/  IMAD R0, R0, c[0x0][0x290], RZ ;  /* 0x0000a40000007a24 */ /* 0x000fe400078e02ff */
[----:B------:R-:W-:Y:S02]  /*91f0*/  IMAD.MOV.U32 R2, RZ, RZ, R4 ;  /* 0x000000ffff027224 */ /* 0x000fe400078e0004 */
[----:B------:R-:W-:-:S02]  /*9200*/  IMAD R5, R7, c[0x0][0x294], R0 ;  /* 0x0000a50007057a24 */ /* 0x000fc400078e0200 */
[C---:B------:R-:W-:Y:S01]  /*9210*/  IMAD.WIDE.U32 R2, R7.reuse, c[0x0][0x290], R2 ;  /* 0x0000a40007027a25 */ /* 0x040fe200078e0002 */
[----:B0-----:R-:W-:-:S03]  /*9220*/  IADD3 R7, R7, c[0x0][0x0], RZ ;  /* 0x0000000007077a10 */ /* 0x001fc60007ffe0ff */
[----:B------:R-:W-:Y:S01]  /*9230*/  IMAD.IADD R3, R3, 0x1, R5 ;  /* 0x0000000103037824 */ /* 0x000fe200078e0205 */
[----:B------:R-:W-:-:S04]  /*9240*/  LEA R4, P0, R2, c[0x0][0x310], 0x2 ;  /* 0x0000c40002047a11 */ /* 0x000fc800078010ff */
[----:B------:R-:W-:Y:S02]  /*9250*/  LEA.HI.X R5, R2, c[0x0][0x314], R3, 0x2, P0 ;  /* 0x0000c50002057a11 */ /* 0x000fe400000f1403 */
[----:B------:R-:W-:-:S03]  /*9260*/  ISETP.GE.AND P0, PT, R7, c[0x0][0x16c], PT ;  /* 0x00005b0007007a0c */ /* 0x000fc60003f06270 */
[----:B-1----:R0:W-:Y:S10]  /*9270*/  RED.E.ADD.F32.FTZ.RN.STRONG.GPU [R4.64], R9 ;  /* 0x000000090400798e */ /* 0x0021f4000c10e79c */
[----:B------:R-:W-:Y:S05]  /*9280*/  @!P0 BRA `(.L_x_965) ;  /* 0xfffffef000008947 */ /* 0x000fea000383ffff */
[----:B------:R-:W-:Y:S05]  /*9290*/  EXIT ;  /* 0x000000000000794d */ /* 0x000fea0003800000 */
.L_x_911:
[----:B------:R-:W-:Y:S01]  /*92a0*/  MOV R83, R141 ;  /* 0x0000008d00537202 */ /* 0x000fe20000000f00 */
[----:B------:R-:W-:Y:S01]  /*92b0*/  IMAD.MOV.U32 R84, RZ, RZ, 0x1 ;  /* 0x00000001ff547424 */ /* 0x000fe200078e00ff */
[----:B------:R-:W-:-:S02]  /*92c0*/  MOV R82, 0x92e0 ;  /* 0x000092e000527802 */ /* 0x000fc40000000f00 */
[----:B-----5:R-:W-:Y:S05]  /*92d0*/  CALL.REL.NOINC `($__internal_38_$__cuda_sm70_shflsync_up) ;  /* 0x00000bd000007944 */ /* 0x020fea0003c00000 */
[----:B-1----:R-:W-:Y:S01]  /*92e0*/  IMAD.MOV.U32 R156, RZ, RZ, R84 ;  /* 0x000000ffff9c7224 */ /* 0x002fe200078e0054 */
[----:B0-2---:R-:W-:Y:S05]  /*92f0*/  BRA `(.L_x_966) ;  /* 0xffffb3c000007947 */ /* 0x005fea000383ffff */
.L_x_912:
[----:B------:R-:W-:Y:S01]  /*9300*/  MOV R83, R85 ;  /* 0x0000005500537202 */ /* 0x000fe20000000f00 */
[----:B------:R-:W-:Y:S01]  /*9310*/  IMAD.MOV.U32 R84, RZ, RZ, 0x1 ;  /* 0x00000001ff547424 */ /* 0x000fe200078e00ff */
[----:B------:R-:W-:-:S02]  /*9320*/  MOV R82, 0x9340 ;  /* 0x0000934000527802 */ /* 0x000fc40000000f00 */
[----:B01---5:R-:W-:Y:S05]  /*9330*/  CALL.REL.NOINC `($__internal_38_$__cuda_sm70_shflsync_up) ;  /* 0x00000b7000007944 */ /* 0x023fea0003c00000 */
[C---:B------:R-:W-:Y:S01]  /*9340*/  FMUL.FTZ R156, R141.reuse, R156 ;  /* 0x0000009c8d9c7220 */ /* 0x040fe20000410000 */
[----:B--2---:R-:W-:Y:S01]  /*9350*/  ISETP.GE.AND P0, PT, R94, 0x1, PT ;  /* 0x000000015e00780c */ /* 0x004fe20003f06270 */
[----:B-1----:R-:W-:-:S02]  /*9360*/  FFMA.FTZ R82, R141, R84, R85 ;  /* 0x000000548d527223 */ /* 0x002fc40000010055 */
[----:B------:R-:W-:Y:S01]  /*9370*/  IMAD.MOV.U32 R84, RZ, RZ, 0x2 ;  /* 0x00000002ff547424 */ /* 0x000fe200078e00ff */
[----:B------:R-:W-:Y:S02]  /*9380*/  FSEL R141, R141, R156, !P0 ;  /* 0x0000009c8d8d7208 */ /* 0x000fe40004000000 */
[----:B------:R-:W-:Y:S02]  /*9390*/  FSEL R85, R85, R82, !P0 ;  /* 0x0000005255557208 */ /* 0x000fe40004000000 */
[----:B------:R-:W-:Y:S02]  /*93a0*/  MOV R83, R141 ;  /* 0x0000008d00537202 */ /* 0x000fe40000000f00 */
[----:B------:R-:W-:Y:S02]  /*93b0*/  MOV R82, 0x93d0 ;  /* 0x000093d000527802 */ /* 0x000fe40000000f00 */
[----:B0-----:R-:W-:Y:S05]  /*93c0*/  CALL.REL.NOINC `($__internal_38_$__cuda_sm70_shflsync_up) ;  /* 0x00000ae000007944 */ /* 0x001fea0003c00000 */
[----:B-1----:R-:W-:Y:S01]  /*93d0*/  IMAD.MOV.U32 R156, RZ, RZ, R84 ;  /* 0x000000ffff9c7224 */ /* 0x002fe200078e0054 */
[----:B------:R-:W-:Y:S01]  /*93e0*/  HFMA2.MMA R84, -RZ, RZ, 0, 1.1920928955078125e-07 ;  /* 0x00000002ff547435 */ /* 0x000fe200000001ff */
[----:B------:R-:W-:Y:S01]  /*93f0*/  IMAD.MOV.U32 R83, RZ, RZ, R85 ;  /* 0x000000ffff537224 */ /* 0x000fe200078e0055 */
[----:B------:R-:W-:-:S04]  /*9400*/  MOV R82, 0x9420 ;  /* 0x0000942000527802 */ /* 0x000fc80000000f00 */
[----:B0-2---:R-:W-:Y:S05]  /*9410*/  CALL.REL.NOINC `($__internal_38_$__cuda_sm70_shflsync_up) ;  /* 0x00000a9000007944 */ /* 0x005fea0003c00000 */
[----:B--2---:R-:W-:Y:S02]  /*9420*/  ISETP.GE.AND P0, PT, R94, 0x2, PT ;  /* 0x000000025e00780c */ /* 0x004fe40003f06270 */
[----:B------:R-:W-:-:S11]  /*9430*/  MOV R82, 0x9490 ;  /* 0x0000949000527802 */ /* 0x000fd60000000f00 */
[----:B-1----:R-:W-:Y:S02]  /*9440*/  @P0 FFMA.FTZ R85, R141, R84, R85 ;  /* 0x000000548d550223 */ /* 0x002fe40000010055 */
[----:B------:R-:W-:Y:S02]  /*9450*/  @P0 FMUL.FTZ R141, R156, R141 ;  /* 0x0000008d9c8d0220 */ /* 0x000fe40000410000 */
[----:B------:R-:W-:Y:S02]  /*9460*/  IMAD.MOV.U32 R84, RZ, RZ, 0x4 ;  /* 0x00000004ff547424 */ /* 0x000fe400078e00ff */
[----:B------:R-:W-:Y:S02]  /*9470*/  IMAD.MOV.U32 R83, RZ, RZ, R141 ;  /* 0x000000ffff537224 */ /* 0x000fe400078e008d */
[----:B0-----:R-:W-:Y:S05]  /*9480*/  CALL.REL.NOINC `($__internal_38_$__cuda_sm70_shflsync_up) ;  /* 0x00000a2000007944 */ /* 0x001fea0003c00000 */
[----:B-1----:R-:W-:Y:S01]  /*9490*/  MOV R156, R84 ;  /* 0x00000054009c7202 */ /* 0x002fe20000000f00 */
[----:B------:R-:W-:Y:S01]  /*94a0*/  IMAD.MOV.U32 R83, RZ, RZ, R85 ;  /* 0x000000ffff537224 */ /* 0x000fe200078e0055 */
[----:B------:R-:W-:Y:S01]  /*94b0*/  MOV R82, 0x94e0 ;  /* 0x000094e000527802 */ /* 0x000fe20000000f00 */
[----:B------:R-:W-:Y:S02]  /*94c0*/  IMAD.MOV.U32 R84, RZ, RZ, 0x4 ;  /* 0x00000004ff547424 */ /* 0x000fe400078e00ff */
[----:B0-2---:R-:W-:Y:S05]  /*94d0*/  CALL.REL.NOINC `($__internal_38_$__cuda_sm70_shflsync_up) ;  /* 0x000009d000007944 */ /* 0x005fea0003c00000 */
[----:B--2---:R-:W-:Y:S02]  /*94e0*/  ISETP.GE.AND P0, PT, R94, 0x4, PT ;  /* 0x000000045e00780c */ /* 0x004fe40003f06270 */
[----:B------:R-:W-:-:S11]  /*94f0*/  MOV R82, 0x9550 ;  /* 0x0000955000527802 */ /* 0x000fd60000000f00 */
[----:B-1----:R-:W-:Y:S01]  /*9500*/  @P0 FFMA.FTZ R85, R141, R84, R85 ;  /* 0x000000548d550223 */ /* 0x002fe20000010055 */
[----:B------:R-:W-:Y:S01]  /*9510*/  HFMA2.MMA R84, -RZ, RZ, 0, 4.76837158203125e-07 ;  /* 0x00000008ff547435 */ /* 0x000fe200000001ff */
[----:B------:R-:W-:-:S04]  /*9520*/  @P0 FMUL.FTZ R141, R156, R141 ;  /* 0x0000008d9c8d0220 */ /* 0x000fc80000410000 */
[----:B------:R-:W-:Y:S02]  /*9530*/  IMAD.MOV.U32 R83, RZ, RZ, R141 ;  /* 0x000000ffff537224 */ /* 0x000fe400078e008d */
[----:B0-----:R-:W-:Y:S05]  /*9540*/  CALL.REL.NOINC `($__internal_38_$__cuda_sm70_shflsync_up) ;  /* 0x0000096000007944 */ /* 0x001fea0003c00000 */
[----:B-1----:R-:W-:Y:S01]  /*9550*/  IMAD.MOV.U32 R156, RZ, RZ, R84 ;  /* 0x000000ffff9c7224 */ /* 0x002fe200078e0054 */
[----:B------:R-:W-:Y:S01]  /*9560*/  MOV R83, R85 ;  /* 0x0000005500537202 */ /* 0x000fe20000000f00 */
[----:B------:R-:W-:Y:S01]  /*9570*/  IMAD.MOV.U32 R84, RZ, RZ, 0x8 ;  /* 0x00000008ff547424 */ /* 0x000fe200078e00ff */
[----:B------:R-:W-:Y:S02]  /*9580*/  MOV R82, 0x95a0 ;  /* 0x000095a000527802 */ /* 0x000fe40000000f00 */
[----:B0-2---:R-:W-:Y:S05]  /*9590*/  CALL.REL.NOINC `($__internal_38_$__cuda_sm70_shflsync_up) ;  /* 0x0000091000007944 */ /* 0x005fea0003c00000 */
[----:B--2---:R-:W-:Y:S02]  /*95a0*/  ISETP.GE.AND P0, PT, R94, 0x8, PT ;  /* 0x000000085e00780c */ /* 0x004fe40003f06270 */
[----:B------:R-:W-:-:S11]  /*95b0*/  MOV R82, 0x9610 ;  /* 0x0000961000527802 */ /* 0x000fd60000000f00 */
[----:B-1----:R-:W-:Y:S02]  /*95c0*/  @P0 FFMA.FTZ R85, R141, R84, R85 ;  /* 0x000000548d550223 */ /* 0x002fe40000010055 */
[----:B------:R-:W-:Y:S02]  /*95d0*/  @P0 FMUL.FTZ R141, R156, R141 ;  /* 0x0000008d9c8d0220 */ /* 0x000fe40000410000 */
[----:B------:R-:W-:-:S03]  /*95e0*/  IMAD.MOV.U32 R84, RZ, RZ, 0x10 ;  /* 0x00000010ff547424 */ /* 0x000fc600078e00ff */
[----:B------:R-:W-:Y:S02]  /*95f0*/  MOV R83, R141 ;  /* 0x0000008d00537202 */ /* 0x000fe40000000f00 */
[----:B0-----:R-:W-:Y:S05]  /*9600*/  CALL.REL.NOINC `($__internal_38_$__cuda_sm70_shflsync_up) ;  /* 0x000008a000007944 */ /* 0x001fea0003c00000 */
[----:B-1----:R-:W-:Y:S01]  /*9610*/  MOV R156, R84 ;  /* 0x00000054009c7202 */ /* 0x002fe20000000f00 */
[----:B------:R-:W-:Y:S01]  /*9620*/  HFMA2.MMA R84, -RZ, RZ, 0, 9.5367431640625e-07 ;  /* 0x00000010ff547435 */ /* 0x000fe200000001ff */
[----:B------:R-:W-:Y:S01]  /*9630*/  IMAD.MOV.U32 R83, RZ, RZ, R85 ;  /* 0x000000ffff537224 */ /* 0x000fe200078e0055 */
[----:B------:R-:W-:-:S04]  /*9640*/  MOV R82, 0x9660 ;  /* 0x0000966000527802 */ /* 0x000fc80000000f00 */
[----:B0-2---:R-:W-:Y:S05]  /*9650*/  CALL.REL.NOINC `($__internal_38_$__cuda_sm70_shflsync_up) ;  /* 0x0000085000007944 */ /* 0x005fea0003c00000 */
[----:B-1----:R-:W-:Y:S01]  /*9660*/  IMAD.MOV.U32 R82, RZ, RZ, R84 ;  /* 0x000000ffff527224 */ /* 0x002fe200078e0054 */
[----:B0-2---:R-:W-:Y:S05]  /*9670*/  BRA `(.L_x_967) ;  /* 0xffffb1a000007947 */ /* 0x005fea000383ffff */
.L_x_915:
[----:B------:R-:W-:Y:S01]  /*9680*/  MOV R83, R141 ;  /* 0x0000008d00537202 */ /* 0x000fe20000000f00 */
[----:B-1----:R-:W-:Y:S01]  /*9690*/  IMAD.MOV.U32 R84, RZ, RZ, 0x1 ;  /* 0x00000001ff547424 */ /* 0x002fe200078e00ff */
[----:B------:R-:W-:Y:S02]  /*96a0*/  MOV R82, 0x96c0 ;  /* 0x000096c000527802 */ /* 0x000fe40000000f00 */
[----:B0-2--5:R-:W-:Y:S05]  /*96b0*/  CALL.REL.NOINC `($__internal_38_$__cuda_sm70_shflsync_up) ;  /* 0x000007f000007944 */ /* 0x025fea0003c00000 */
[----:B-1----:R-:W-:Y:S01]  /*96c0*/  MOV R141, R84 ;  /* 0x00000054008d7202 */ /* 0x002fe20000000f00 */
[----:B------:R-:W-:Y:S01]  /*96d0*/  HFMA2.MMA R84, -RZ, RZ, 0, 5.9604644775390625e-08 ;  /* 0x00000001ff547435 */ /* 0x000fe200000001ff */
[----:B------:R-:W-:Y:S01]  /*96e0*/  IMAD.MOV.U32 R83, RZ, RZ, R85 ;  /* 0x000000ffff537224 */ /* 0x000fe200078e0055 */
[----:B------:R-:W-:-:S04]  /*96f0*/  MOV R82, 0x9710 ;  /* 0x0000971000527802 */ /* 0x000fc80000000f00 */
[----:B0-2---:R-:W-:Y:S05]  /*9700*/  CALL.REL.NOINC `($__internal_38_$__cuda_sm70_shflsync_up) ;  /* 0x000007a000007944 */ /* 0x005fea0003c00000 */
[----:B-1----:R-:W-:Y:S01]  /*9710*/  IMAD.MOV.U32 R85, RZ, RZ, R84 ;  /* 0x000000ffff557224 */ /* 0x002fe200078e0054 */
[----:B------:R-:W-:Y:S01]  /*9720*/  MOV R82, R80 ;  /* 0x0000005000527202 */ /* 0x000fe20000000f00 */
[----:B------:R-:W-:Y:S01]  /*9730*/  IMAD.MOV.U32 R84, RZ, RZ, RZ ;  /* 0x000000ffff547224 */ /* 0x000fe200078e00ff */
[----:B------:R-:W-:-:S02]  /*9740*/  MOV R83, 0x9760 ;  /* 0x0000976000537802 */ /* 0x000fc40000000f00 */
[----:B0-2---:R-:W-:Y:S05]  /*9750*/  CALL.REL.NOINC `($__internal_37_$__cuda_sm70_shflsync_idx_p) ;  /* 0x000006c000007944 */ /* 0x005fea0003c00000 */
[----:B-1----:R-:W-:Y:S01]  /*9760*/  IMAD.MOV.U32 R80, RZ, RZ, R84 ;  /* 0x000000ffff507224 */ /* 0x002fe200078e0054 */
[----:B------:R-:W-:Y:S01]  /*9770*/  HFMA2.MMA R84, -RZ, RZ, 0, 0 ;  /* 0x00000000ff547435 */ /* 0x000fe200000001ff */
[----:B------:R-:W-:-:S02]  /*9780*/  MOV R82, R81 ;  /* 0x0000005100527202 */ /* 0x000fc40000000f00 */
[----:B------:R-:W-:-:S03]  /*9790*/  MOV R83, 0x97b0 ;  /* 0x000097b000537802 */ /* 0x000fc60000000f00 */
[----:B0-2---:R-:W-:Y:S05]  /*97a0*/  CALL.REL.NOINC `($__internal_37_$__cuda_sm70_shflsync_idx_p) ;  /* 0x0000067000007944 */ /* 0x005fea0003c00000 */
[----:B-1----:R-:W-:Y:S01]  /*97b0*/  IMAD.MOV.U32 R81, RZ, RZ, R84 ;  /* 0x000000ffff517224 */ /* 0x002fe200078e0054 */
[----:B0-2---:R-:W-:Y:S05]  /*97c0*/  BRA `(.L_x_968) ;  /* 0xffffb17000007947 */ /* 0x005fea000383ffff */
.L_x_918:
[----:B------:R-:W-:Y:S01]  /*97d0*/  MOV R83, R85 ;  /* 0x0000005500537202 */ /* 0x000fe20000000f00 */
[----:B------:R-:W-:Y:S01]  /*97e0*/  IMAD.MOV.U32 R84, RZ, RZ, 0x1 ;  /* 0x00000001ff547424 */ /* 0x000fe200078e00ff */
[----:B------:R-:W-:Y:S02]  /*97f0*/  MOV R82, 0x9810 ;  /* 0x0000981000527802 */ /* 0x000fe40000000f00 */
[----:B------:R-:W-:Y:S05]  /*9800*/  CALL.REL.NOINC `($__internal_36_$__cuda_sm70_shflsync_down) ;  /* 0x0000059000007944 */ /* 0x000fea0003c00000 */
[----:B-1----:R-:W-:Y:S01]  /*9810*/  MOV R87, R84 ;  /* 0x0000005400577202 */ /* 0x002fe20000000f00 */
[----:B0-2---:R-:W-:Y:S05]  /*9820*/  BRA `(.L_x_969) ;  /* 0xffffb72000007947 */ /* 0x005fea000383ffff */
.L_x_919:
[----:B------:R-:W-:Y:S01]  /*9830*/  HFMA2.MMA R84, -RZ, RZ, 0, 5.9604644775390625e-08 ;  /* 0x00000001ff547435 */ /* 0x000fe200000001ff */
[----:B------:R-:W-:Y:S01]  /*9840*/  IMAD.MOV.U32 R83, RZ, RZ, R86 ;  /* 0x000000ffff537224 */ /* 0x000fe200078e0056 */
[----:B------:R-:W-:-:S04]  /*9850*/  MOV R82, 0x9870 ;  /* 0x0000987000527802 */ /* 0x000fc80000000f00 */
[----:B01----:R-:W-:Y:S05]  /*9860*/  CALL.REL.NOINC `($__internal_36_$__cuda_sm70_shflsync_down) ;  /* 0x0000053000007944 */ /* 0x003fea0003c00000 */
[C---:B------:R-:W-:Y:S02]  /*9870*/  FMUL.FTZ R87, R85.reuse, R87 ;  /* 0x0000005755577220 */ /* 0x040fe40000410000 */
[C---:B-1----:R-:W-:Y:S02]  /*9880*/  FFMA.FTZ R82, R85.reuse, R84, R86 ;  /* 0x0000005455527223 */ /* 0x042fe40000010056 */
[----:B------:R-:W-:Y:S01]  /*9890*/  IMAD.MOV.U32 R84, RZ, RZ, 0x2 ;  /* 0x00000002ff547424 */ /* 0x000fe200078e00ff */
[----:B------:R-:W-:-:S02]  /*98a0*/  FSEL R85, R85, R87, !P4 ;  /* 0x0000005755557208 */ /* 0x000fc40006000000 */
[----:B------:R-:W-:Y:S02]  /*98b0*/  FSEL R86, R86, R82, !P4 ;  /* 0x0000005256567208 */ /* 0x000fe40006000000 */
[----:B------:R-:W-:Y:S02]  /*98c0*/  MOV R83, R85 ;  /* 0x0000005500537202 */ /* 0x000fe40000000f00 */
[----:B------:R-:W-:Y:S02]  /*98d0*/  MOV R82, 0x98f0 ;  /* 0x000098f000527802 */ /* 0x000fe40000000f00 */
[----:B0-2---:R-:W-:Y:S05]  /*98e0*/  CALL.REL.NOINC `($__internal_36_$__cuda_sm70_shflsync_down) ;  /* 0x000004b000007944 */ /* 0x005fea0003c00000 */
[----:B-1----:R-:W-:Y:S01]  /*98f0*/  IMAD.MOV.U32 R87, RZ, RZ, R84 ;  /* 0x000000ffff577224 */ /* 0x002fe200078e0054 */
[----:B------:R-:W-:Y:S01]  /*9900*/  MOV R83, R86 ;  /* 0x0000005600537202 */ /* 0x000fe20000000f00 */
[----:B------:R-:W-:Y:S01]  /*9910*/  IMAD.MOV.U32 R84, RZ, RZ, 0x2 ;  /* 0x00000002ff547424 */ /* 0x000fe200078e00ff */
[----:B------:R-:W-:Y:S02]  /*9920*/  MOV R82, 0x9940 ;  /* 0x0000994000527802 */ /* 0x000fe40000000f00 */
[----:B0-2---:R-:W-:Y:S05]  /*9930*/  CALL.REL.NOINC `($__internal_36_$__cuda_sm70_shflsync_down) ;  /* 0x0000046000007944 */ /* 0x005fea0003c00000 */
[----:B-1----:R-:W-:Y:S01]  /*9940*/  @!P3 FFMA.FTZ R86, R85, R84, R86 ;  /* 0x000000545556b223 */ /* 0x002fe20000010056 */
[----:B------:R-:W-:Y:S01]  /*9950*/  HFMA2.MMA R84, -RZ, RZ, 0, 2.384185791015625e-07 ;  /* 0x00000004ff547435 */ /* 0x000fe200000001ff */
[----:B------:R-:W-:Y:S01]  /*9960*/  @!P3 FMUL.FTZ R85, R87, R85 ;  /* 0x000000555755b220 */ /* 0x000fe20000410000 */
[----:B------:R-:W-:-:S03]  /*9970*/  MOV R82, 0x99a0 ;  /* 0x000099a000527802 */ /* 0x000fc60000000f00 */
[----:B------:R-:W-:Y:S02]  /*9980*/  IMAD.MOV.U32 R83, RZ, RZ, R85 ;  /* 0x000000ffff537224 */ /* 0x000fe400078e0055 */
[----:B0-2---:R-:W-:Y:S05]  /*9990*/  CALL.REL.NOINC `($__internal_36_$__cuda_sm70_shflsync_down) ;  /* 0x0000040000007944 */ /* 0x005fea0003c00000 */
[----:B-1----:R-:W-:Y:S01]  /*99a0*/  MOV R87, R84 ;  /* 0x0000005400577202 */ /* 0x002fe20000000f00 */
[----:B------:R-:W-:Y:S01]  /*99b0*/  HFMA2.MMA R84, -RZ, RZ, 0, 2.384185791015625e-07 ;  /* 0x00000004ff547435 */ /* 0x000fe200000001ff */
[----:B------:R-:W-:Y:S01]  /*99c0*/  IMAD.MOV.U32 R83, RZ, RZ, R86 ;  /* 0x000000ffff537224 */ /* 0x000fe200078e0056 */
[----:B------:R-:W-:-:S04]  /*99d0*/  MOV R82, 0x99f0 ;  /* 0x000099f000527802 */ /* 0x000fc80000000f00 */
[----:B0-2---:R-:W-:Y:S05]  /*99e0*/  CALL.REL.NOINC `($__internal_36_$__cuda_sm70_shflsync_down) ;  /* 0x000003b000007944 */ /* 0x005fea0003c00000 */
[----:B-1----:R-:W-:Y:S01]  /*99f0*/  @!P2 FFMA.FTZ R86, R85, R84, R86 ;  /* 0x000000545556a223 */ /* 0x002fe20000010056 */
[----:B------:R-:W-:Y:S01]  /*9a00*/  MOV R82, 0x9a70 ;  /* 0x00009a7000527802 */ /* 0x000fe20000000f00 */
[----:B------:R-:W-:Y:S02]  /*9a10*/  @!P2 FMUL.FTZ R85, R87, R85 ;  /* 0x000000555755a220 */ /* 0x000fe40000410000 */
[----:B------:R-:W-:Y:S02]  /*9a20*/  IMAD.MOV.U32 R87, RZ, RZ, R86 ;  /* 0x000000ffff577224 */ /* 0x000fe400078e0056 */
[----:B------:R-:W-:Y:S01]  /*9a30*/  IMAD.MOV.U32 R84, RZ, RZ, 0x8 ;  /* 0x00000008ff547424 */ /* 0x000fe200078e00ff */
[----:B------:R-:W-:-:S04]  /*9a40*/  MOV R86, R85 ;  /* 0x0000005500567202 */ /* 0x000fc80000000f00 */
[----:B------:R-:W-:Y:S02]  /*9a50*/  MOV R83, R86 ;  /* 0x0000005600537202 */ /* 0x000fe40000000f00 */
[----:B0-2---:R-:W-:Y:S05]  /*9a60*/  CALL.REL.NOINC `($__internal_36_$__cuda_sm70_shflsync_down) ;  /* 0x0000033000007944 */ /* 0x005fea0003c00000 */
[----:B-1----:R-:W-:Y:S01]  /*9a70*/  IMAD.MOV.U32 R85, RZ, RZ, R84 ;  /* 0x000000ffff557224 */ /* 0x002fe200078e0054 */
[----:B------:R-:W-:Y:S01]  /*9a80*/  MOV R83, R87 ;  /* 0x0000005700537202 */ /* 0x000fe20000000f00 */
[----:B------:R-:W-:Y:S01]  /*9a90*/  IMAD.MOV.U32 R84, RZ, RZ, 0x8 ;  /* 0x00000008ff547424 */ /* 0x000fe200078e00ff */
[----:B------:R-:W-:Y:S02]  /*9aa0*/  MOV R82, 0x9ac0 ;  /* 0x00009ac000527802 */ /* 0x000fe40000000f00 */
[----:B0-2---:R-:W-:Y:S05]  /*9ab0*/  CALL.REL.NOINC `($__internal_36_$__cuda_sm70_shflsync_down) ;  /* 0x000002e000007944 */ /* 0x005fea0003c00000 */
[----:B-1----:R-:W-:Y:S01]  /*9ac0*/  @!P1 FFMA.FTZ R87, R86, R84, R87 ;  /* 0x0000005456579223 */ /* 0x002fe20000010057 */
[----:B------:R-:W-:Y:S01]  /*9ad0*/  MOV R82, 0x9b30 ;  /* 0x00009b3000527802 */ /* 0x000fe20000000f00 */
[----:B------:R-:W-:Y:S02]  /*9ae0*/  @!P1 FMUL.FTZ R86, R85, R86 ;  /* 0x0000005655569220 */ /* 0x000fe40000410000 */
[----:B------:R-:W-:Y:S01]  /*9af0*/  IMAD.MOV.U32 R84, RZ, RZ, 0x10 ;  /* 0x00000010ff547424 */ /* 0x000fe200078e00ff */
[----:B------:R-:W-:Y:S02]  /*9b00*/  MOV R85, R87 ;  /* 0x0000005700557202 */ /* 0x000fe40000000f00 */
[----:B------:R-:W-:-:S02]  /*9b10*/  MOV R83, R86 ;  /* 0x0000005600537202 */ /* 0x000fc40000000f00 */
[----:B0-2---:R-:W-:Y:S05]  /*9b20*/  CALL.REL.NOINC `($__internal_36_$__cuda_sm70_shflsync_down) ;  /* 0x0000027000007944 */ /* 0x005fea0003c00000 */
[----:B-1----:R-:W-:Y:S01]  /*9b30*/  IMAD.MOV.U32 R87, RZ, RZ, R84 ;  /* 0x000000ffff577224 */ /* 0x002fe200078e0054 */
[----:B------:R-:W-:Y:S01]  /*9b40*/  MOV R83, R85 ;  /* 0x0000005500537202 */ /* 0x000fe20000000f00 */
[----:B------:R-:W-:Y:S01]  /*9b50*/  IMAD.MOV.U32 R84, RZ, RZ, 0x10 ;  /* 0x00000010ff547424 */ /* 0x000fe200078e00ff */
[----:B------:R-:W-:-:S02]  /*9b60*/  MOV R82, 0x9b80 ;  /* 0x00009b8000527802 */ /* 0x000fc40000000f00 */
[----:B0-2---:R-:W-:Y:S05]  /*9b70*/  CALL.REL.NOINC `($__internal_36_$__cuda_sm70_shflsync_down) ;  /* 0x0000022000007944 */ /* 0x005fea0003c00000 */
[----:B-1----:R-:W-:Y:S01]  /*9b80*/  @!P0 FFMA.FTZ R85, R86, R84, R85 ;  /* 0x0000005456558223 */ /* 0x002fe20000010055 */
[----:B------:R-:W-:Y:S01]  /*9b90*/  HFMA2.MMA R84, -RZ, RZ, 0, 0 ;  /* 0x00000000ff547435 */ /* 0x000fe200000001ff */
[----:B------:R-:W-:Y:S01]  /*9ba0*/  @!P0 FMUL.FTZ R86, R87, R86 ;  /* 0x0000005657568220 */ /* 0x000fe20000410000 */
[----:B------:R-:W-:-:S03]  /*9bb0*/  MOV R83, 0x9be0 ;  /* 0x00009be000537802 */ /* 0x000fc60000000f00 */
[----:B------:R-:W-:Y:S02]  /*9bc0*/  IMAD.MOV.U32 R82, RZ, RZ, R86 ;  /* 0x000000ffff527224 */ /* 0x000fe400078e0056 */
[----:B0-2---:R-:W-:Y:S05]  /*9bd0*/  CALL.REL.NOINC `($__internal_37_$__cuda_sm70_shflsync_idx_p) ;  /* 0x0000024000007944 */ /* 0x005fea0003c00000 */
[----:B-1----:R-:W-:Y:S01]  /*9be0*/  MOV R87, R84 ;  /* 0x0000005400577202 */ /* 0x002fe20000000f00 */
[----:B------:R-:W-:Y:S01]  /*9bf0*/  HFMA2.MMA R84, -RZ, RZ, 0, 0 ;  /* 0x00000000ff547435 */ /* 0x000fe200000001ff */
[----:B------:R-:W-:Y:S01]  /*9c00*/  IMAD.MOV.U32 R82, RZ, RZ, R85 ;  /* 0x000000ffff527224 */ /* 0x000fe200078e0055 */
[----:B------:R-:W-:-:S04]  /*9c10*/  MOV R83, 0x9c30 ;  /* 0x00009c3000537802 */ /* 0x000fc80000000f00 */
[----:B0-2---:R-:W-:Y:S05]  /*9c20*/  CALL.REL.NOINC `($__internal_37_$__cuda_sm70_shflsync_idx_p) ;  /* 0x000001f000007944 */ /* 0x005fea0003c00000 */
[----:B-1----:R-:W-:Y:S01]  /*9c30*/  IMAD.MOV.U32 R156, RZ, RZ, R84 ;  /* 0x000000ffff9c7224 */ /* 0x002fe200078e0054 */
[----:B------:R-:W-:Y:S01]  /*9c40*/  MOV R83, R86 ;  /* 0x0000005600537202 */ /* 0x000fe20000000f00 */
[----:B------:R-:W-:Y:S01]  /*9c50*/  IMAD.MOV.U32 R84, RZ, RZ, 0x1 ;  /* 0x00000001ff547424 */ /* 0x000fe200078e00ff */
[----:B------:R-:W-:Y:S02]  /*9c60*/  MOV R82, 0x9c80 ;  /* 0x00009c8000527802 */ /* 0x000fe40000000f00 */
[----:B0-2---:R-:W-:Y:S05]  /*9c70*/  CALL.REL.NOINC `($__internal_36_$__cuda_sm70_shflsync_down) ;  /* 0x0000012000007944 */ /* 0x005fea0003c00000 */
[----:B-1----:R-:W-:Y:S01]  /*9c80*/  MOV R159, R84 ;  /* 0x00000054009f7202 */ /* 0x002fe20000000f00 */
[----:B------:R-:W-:Y:S01]  /*9c90*/  HFMA2.MMA R84, -RZ, RZ, 0, 5.9604644775390625e-08 ;  /* 0x00000001ff547435 */ /* 0x000fe200000001ff */
[----:B------:R-:W-:Y:S01]  /*9ca0*/  IMAD.MOV.U32 R83, RZ, RZ, R85 ;  /* 0x000000ffff537224 */ /* 0x000fe200078e0055 */
[----:B------:R-:W-:-:S04]  /*9cb0*/  MOV R82, 0x9cd0 ;  /* 0x00009cd000527802 */ /* 0x000fc80000000f00 */
[----:B0-2---:R-:W-:Y:S05]  /*9cc0*/  CALL.REL.NOINC `($__internal_36_$__cuda_sm70_shflsync_down) ;  /* 0x000000d000007944 */ /* 0x005fea0003c00000 */
[----:B-1----:R-:W-:Y:S01]  /*9cd0*/  IMAD.MOV.U32 R86, RZ, RZ, R84 ;  /* 0x000000ffff567224 */ /* 0x002fe200078e0054 */
[----:B------:R-:W-:Y:S01]  /*9ce0*/  HFMA2.MMA R84, -RZ, RZ, 0, 0 ;  /* 0x00000000ff547435 */ /* 0x000fe200000001ff */
[----:B------:R-:W-:Y:S01]  /*9cf0*/  MOV R85, R159 ;  /* 0x0000009f00557202 */ /* 0x000fe20000000f00 */
[----:B------:R-:W-:Y:S01]  /*9d00*/  IMAD.MOV.U32 R82, RZ, RZ, R80 ;  /* 0x000000ffff527224 */ /* 0x000fe200078e0050 */
[----:B------:R-:W-:-:S03]  /*9d10*/  MOV R83, 0x9d30 ;  /* 0x00009d3000537802 */ /* 0x000fc60000000f00 */
[----:B0-2---:R-:W-:Y:S05]  /*9d20*/  CALL.REL.NOINC `($__internal_37_$__cuda_sm70_shflsync_idx_p) ;  /* 0x000000f000007944 */ /* 0x005fea0003c00000 */
[----:B-1----:R-:W-:Y:S01]  /*9d30*/  IMAD.MOV.U32 R159, RZ, RZ, R84 ;  /* 0x000000ffff9f7224 */ /* 0x002fe200078e0054 */
[----:B------:R-:W-:Y:S01]  /*9d40*/  MOV R82, R81 ;  /* 0x0000005100527202 */ /* 0x000fe20000000f00 */
[----:B------:R-:W-:Y:S01]  /*9d50*/  IMAD.MOV.U32 R84, RZ, RZ, RZ ;  /* 0x000000ffff547224 */ /* 0x000fe200078e00ff */
[----:B------:R-:W-:-:S02]  /*9d60*/  MOV R83, 0x9d80 ;  /* 0x00009d8000537802 */ /* 0x000fc40000000f00 */
[----:B0-2---:R-:W-:Y:S05]  /*9d70*/  CALL.REL.NOINC `($__internal_37_$__cuda_sm70_shflsync_idx_p) ;  /* 0x000000a000007944 */ /* 0x005fea0003c00000 */
[----:B-1----:R-:W-:Y:S01]  /*9d80*/  MOV R83, R84 ;  /* 0x0000005400537202 */ /* 0x002fe20000000f00 */
[----:B0-2---:R-:W-:Y:S05]  /*9d90*/  BRA `(.L_x_970) ;  /* 0xffffb35000007947 */ /* 0x005fea000383ffff */
        .weak           $__internal_36_$__cuda_sm70_shflsync_down
        .type           $__internal_36_$__cuda_sm70_shflsync_down,@function
        .size           $__internal_36_$__cuda_sm70_shflsync_down,($__internal_37_$__cuda_sm70_shflsync_idx_p - $__internal_36_$__cuda_sm70_shflsync_down)
$__internal_36_$__cuda_sm70_shflsync_down:
[----:B------:R-:W-:Y:S01]  /*9da0*/  HFMA2.MMA R94, -RZ, RZ, 0, 1.847743988037109375e-06 ;  /* 0x0000001fff5e7435 */ /* 0x000fe200000001ff */
[----:B------:R-:W-:-:S04]  /*9db0*/  IMAD.MOV.U32 R95, RZ, RZ, -0x1 ;  /* 0xffffffffff5f7424 */ /* 0x000fc800078e00ff */
[----:B------:R-:W-:Y:S04]  /*9dc0*/  WARPSYNC R95 ;  /* 0x0000005f00007348 */ /* 0x000fe80003800000 */
[----:B------:R0:W1:Y:S04]  /*9dd0*/  SHFL.DOWN PT, R84, R83, R84, R94 ;  /* 0x0800005453547389 */ /* 0x00006800000e005e */
[----:B0-----:R-:W0:Y:S01]  /*9de0*/  S2R R95, SR_TID.X ;  /* 0x00000000005f7919 */ /* 0x001e220000002100 */
[----:B------:R-:W-:-:S03]  /*9df0*/  IMAD.MOV.U32 R83, RZ, RZ, 0x0 ;  /* 0x00000000ff537424 */ /* 0x000fc600078e00ff */
[----:B------:R-:W2:Y:S01]  /*9e00*/  S2R R94, SR_LANEID ;  /* 0x00000000005e7919 */ /* 0x000ea20000000000 */
[----:B------:R-:W-:Y:S05]  /*9e10*/  RET.REL.NODEC R82 `(_Z25selective_scan_bwd_kernelI32Selective_Scan_bwd_kernel_traitsILi128ELi16ELb0ELb1ELb1ELb0ELb0EN3c104HalfEfEEv12SSMParamsBwd) ;  /* 0xffff61e052007950 */ /* 0x000fea0003c3ffff */
        .weak           $__internal_37_$__cuda_sm70_shflsync_idx_p
        .type           $__internal_37_$__cuda_sm70_shflsync_idx_p,@function
        .size           $__internal_37_$__cuda_sm70_shflsync_idx_p,($__internal_38_$__cuda_sm70_shflsync_up - $__internal_37_$__cuda_sm70_shflsync_idx_p)
$__internal_37_$__cuda_sm70_shflsync_idx_p:
[----:B------:R-:W-:Y:S01]  /*9e20*/  MOV R95, 0xffffffff ;  /* 0xffffffff005f7802 */ /* 0x000fe20000000f00 */
[----:B------:R-:W-:-:S03]  /*9e30*/  IMAD.MOV.U32 R94, RZ, RZ, 0x1f ;  /* 0x0000001fff5e7424 */ /* 0x000fc600078e00ff */
[----:B------:R-:W-:Y:S04]  /*9e40*/  WARPSYNC R95 ;  /* 0x0000005f00007348 */ /* 0x000fe80003800000 */
[----:B------:R0:W1:Y:S04]  /*9e50*/  SHFL.IDX PT, R84, R82, R84, R94 ;  /* 0x0000005452547389 */ /* 0x00006800000e005e */
[----:B0-----:R-:W0:Y:S01]  /*9e60*/  S2R R95, SR_TID.X ;  /* 0x00000000005f7919 */ /* 0x001e220000002100 */
[----:B------:R-:W-:Y:S01]  /*9e70*/  MOV R82, R83 ;  /* 0x0000005300527202 */ /* 0x000fe20000000f00 */
[----:B------:R-:W-:-:S02]  /*9e80*/  IMAD.MOV.U32 R83, RZ, RZ, 0x0 ;  /* 0x00000000ff537424 */ /* 0x000fc400078e00ff */
[----:B------:R-:W2:Y:S02]  /*9e90*/  S2R R94, SR_LANEID ;  /* 0x00000000005e7919 */ /* 0x000ea40000000000 */
[----:B------:R-:W-:Y:S05]  /*9ea0*/  RET.REL.NODEC R82 `(_Z25selective_scan_bwd_kernelI32Selective_Scan_bwd_kernel_traitsILi128ELi16ELb0ELb1ELb1ELb0ELb0EN3c104HalfEfEEv12SSMParamsBwd) ;  /* 0xffff615052007950 */ /* 0x000fea0003c3ffff */
        .weak           $__internal_38_$__cuda_sm70_shflsync_up
        .type           $__internal_38_$__cuda_sm70_shflsync_up,@function
        .size           $__internal_38_$__cuda_sm70_shflsync_up,(.L_x_8850 - $__internal_38_$__cuda_sm70_shflsync_up)
$__internal_38_$__cuda_sm70_shflsync_up:
[----:B------:R-:W-:Y:S01]  /*9eb0*/  MOV R95, 0xffffffff ;  /* 0xffffffff005f7802 */ /* 0x000fe20000000f00 */
[----:B------:R-:W-:-:S03]  /*9ec0*/  IMAD.MOV.U32 R94, RZ, RZ, RZ ;  /* 0x000000ffff5e7224 */ /* 0x000fc600078e00ff */
[----:B------:R-:W-:Y:S04]  /*9ed0*/  WARPSYNC R95 ;  /* 0x0000005f00007348 */ /* 0x000fe80003800000 */
[----:B------:R0:W1:Y:S04]  /*9ee0*/  SHFL.UP PT, R84, R83, R84, R94 ;  /* 0x0400005453547389 */ /* 0x00006800000e005e */
[----:B0-----:R-:W0:Y:S01]  /*9ef0*/  S2R R95, SR_TID.X ;  /* 0x00000000005f7919 */ /* 0x001e220000002100 */
[----:B------:R-:W-:-:S03]  /*9f00*/  HFMA2.MMA R83, -RZ, RZ, 0, 0 ;  /* 0x00000000ff537435 */ /* 0x000fc600000001ff */
[----:B------:R-:W2:Y:S03]  /*9f10*/  S2R R94, SR_LANEID ;  /* 0x00000000005e7919 */ /* 0x000ea60000000000 */
[----:B------:R-:W-:Y:S05]  /*9f20*/  RET.REL.NODEC R82 `(_Z25selective_scan_bwd_kernelI32Selective_Scan_bwd_kernel_traitsILi128ELi16ELb0ELb1ELb1ELb0ELb0EN3c104HalfEfEEv12SSMParamsBwd) ;  /* 0xffff60d052007950 */ /* 0x000fea0003c3ffff */
.L_x_971:
        /* <DEDUP_REMOVED lines=13> */
.L_x_8850:


//--------------------- .text._Z25selective_scan_bwd_kernelI32Selective_Scan_bwd_kernel_traitsILi128ELi16ELb0ELb1ELb1ELb0ELb1EN3c104HalfEfEEv12SSMParamsBwd --------------------------
	.section	.text._Z25selective_scan_bwd_kernelI32Selective_Scan_bwd_kernel_traitsILi128ELi16ELb0ELb1ELb1ELb0ELb1EN3c104HalfEfEEv12SSMParamsBwd,"ax",@progbits
	.sectioninfo	@"SHI_REGISTERS=168"
	.align	128
        .global         _Z25selective_scan_bwd_kernelI32Selective_Scan_bwd_kernel_traitsILi128ELi16ELb0ELb1ELb1ELb0ELb1EN3c104HalfEfEEv12SSMParamsBwd
        .type           _Z25selective_scan_bwd_kernelI32Selective_Scan_bwd_kernel_traitsILi128ELi16ELb0ELb1ELb1ELb0ELb1EN3c104HalfEfEEv12SSMParamsBwd,@function
        .size           _Z25selective_scan_bwd_kernelI32Selective_Scan_bwd_kernel_traitsILi128ELi16ELb0ELb1ELb1ELb0ELb1EN3c104HalfEfEEv12SSMParamsBwd,(.L_x_8853 - _Z25selective_scan_bwd_kernelI32Selective_Scan_bwd_kernel_traitsILi128ELi16ELb0ELb1ELb1ELb0ELb1EN3c104HalfEfEEv12SSMParamsBwd)
        .other          _Z25selective_scan_bwd_kernelI32Selective_Scan_bwd_kernel_traitsILi128ELi16ELb0ELb1ELb1ELb0ELb1EN3c104HalfEfEEv12SSMParamsBwd,@"STO_CUDA_ENTRY STV_DEFAULT"
_Z25selective_scan_bwd_kernelI32Selective_Scan_bwd_kernel_traitsILi128ELi16ELb0ELb1ELb1ELb0ELb1EN3c104HalfEfEEv12SSMParamsBwd:
.text._Z25selective_scan_bwd_kernelI32Selective_Scan_bwd_kernel_traitsILi128ELi16ELb0ELb1ELb1ELb0ELb1EN3c104HalfEfEEv12SSMParamsBwd:
        /* <DEDUP_REMOVED lines=28> */
[----:B------:R-:W-:-:S02]  /*01c0*/  IMAD.U32 R5, RZ, RZ, UR7 ;  /* 0x00000007ff057e24 */ /* 0x000fc4000f8e00ff */
[----:B------:R-:W2:Y:S01]  /*01d0*/  @P0 LDG.E R2, [R2.64] ;  /* 0x0000002802020981 */ /* 0x000ea2000c1e1900 */
[----:B0-----:R-:W0:Y:S03]  /*01e0*/  I2F.RP R0, UR34 ;  /* 0x0000002200007d06 */ /* 0x001e260008209400 */
[----:B------:R-:W3:Y:S01]  /*01f0*/  @P1 LDG.E R4, [R4.64] ;  /* 0x0000002804041981 */ /* 0x000ee2000c1e1900 */
[----:B------:R-:W-:Y:S02]  /*0200*/  UISETP.NE.U32.AND UP0, UPT, URZ, UR4, UPT ;  /* 0x000000043f00728c */ /* 0x000fe4000bf05070 */
[----:B-1----:R-:W-:Y:S01]  /*0210*/  USHF.R.S32.HI UR13, URZ, 0x1f, UR12 ;  /* 0x0000001f3f0d7899 */ /* 0x002fe2000801140c */
[----:B------:R1:W-:Y:S01]  /*0220*/  STL [R1+0x7c], RZ ;  /* 0x00007cff01007387 */ /* 0x0003e20000100800 */
[----:B------:R-:W-:Y:S02]  /*0230*/  UISETP.NE.AND.EX UP0, UPT, URZ, UR5, UPT, UP0 ;  /* 0x000000053f00728c */ /* 0x000fe4000bf05300 */
[----:B------:R-:W-:Y:S01]  /*0240*/  UIMAD UR5, UR13, UR26, URZ ;  /* 0x0000001a0d0572a4 */ /* 0x000fe2000f8e023f */
[----:B------:R1:W-:Y:S01]  /*0250*/  STL [R1+0x78], RZ ;  /* 0x000078ff01007387 */ /* 0x0003e20000100800 */
[----:B------:R-:W-:-:S02]  /*0260*/  UISETP.NE.U32.AND UP1, UPT, URZ, UR24, UPT ;  /* 0x000000183f00728c */ /* 0x000fc4000bf25070 */
[----:B------:R-:W-:Y:S02]  /*0270*/  UIMAD UR27, UR12, UR27, UR5 ;  /* 0x0000001b0c1b72a4 */ /* 0x000fe4000f8e0205 */
[----:B------:R-:W-:Y:S01]  /*0280*/  UISETP.NE.AND.EX UP1, UPT, URZ, UR25, UPT, UP1 ;  /* 0x000000193f00728c */ /* 0x000fe2000bf25310 */
[----:B0-----:R-:W0:Y:S01]  /*0290*/  MUFU.RCP R0, R0 ;  /* 0x0000000000007308 */ /* 0x001e220000001000 */
[----:B------:R-:W-:Y:S02]  /*02a0*/  UISETP.NE.U32.AND UP2, UPT, URZ, UR28, UPT ;  /* 0x0000001c3f00728c */ /* 0x000fe4000bf45070 */
[----:B------:R-:W-:Y:S02]  /*02b0*/  UIMAD.WIDE.U32 UR16, UR12, UR26, URZ ;  /* 0x0000001a0c1072a5 */ /* 0x000fe4000f8e003f */
[----:B------:R-:W-:Y:S02]  /*02c0*/  ULDC.64 UR6, c[0x0][0x1d0] ;  /* 0x0000740000067ab9 */ /* 0x000fe40000000a00 */
[----:B------:R-:W-:-:S02]  /*02d0*/  UISETP.NE.AND.EX UP2, UPT, URZ, UR29, UPT, UP2 ;  /* 0x0000001d3f00728c */ /* 0x000fc4000bf45320 */
[----:B------:R-:W-:Y:S02]  /*02e0*/  UIMAD UR4, UR13, UR6, URZ ;  /* 0x000000060d0472a4 */ /* 0x000fe4000f8e023f */
[----:B------:R-:W-:Y:S02]  /*02f0*/  UMOV UR30, URZ ;  /* 0x0000003f001e7c82 */ /* 0x000fe40008000000 */
[----:B------:R-:W-:Y:S02]  /*0300*/  UIMAD.WIDE.U32 UR20, UR12, UR6, URZ ;  /* 0x000000060c1472a5 */ /* 0x000fe4000f8e003f */
[----:B------:R-:W-:Y:S01]  /*0310*/  UIMAD UR4, UR12, UR7, UR4 ;  /* 0x000000070c0472a4 */ /* 0x000fe2000f8e0204 */
[----:B0-----:R-:W-:Y:S01]  /*0320*/  IADD3 R0, R0, 0xffffffe, RZ ;  /* 0x0ffffffe00007810 */ /* 0x001fe20007ffe0ff */
[----:B------:R-:W-:Y:S02]  /*0330*/  @UP1 ULEA UR30, UP3, UR11, UR24, 0x2 ;  /* 0x000000180b1e1291 */ /* 0x000fe4000f86103f */
[----:B------:R-:W-:-:S02]  /*0340*/  ULDC.64 UR6, c[0x0][0x278] ;  /* 0x00009e0000067ab9 */ /* 0x000fc40000000a00 */
[----:B------:R-:W-:Y:S01]  /*0350*/  UIMAD UR23, UR13, UR18, URZ ;  /* 0x000000120d1772a4 */ /* 0x000fe2000f8e023f */
[----:B------:R-:W0:Y:S01]  /*0360*/  F2I.FTZ.U32.TRUNC.NTZ R0, R0 ;  /* 0x0000000000007305 */ /* 0x000e22000021f000 */
[----:B------:R-:W-:Y:S02]  /*0370*/  UIMAD UR22, UR13, UR6, URZ ;  /* 0x000000060d1672a4 */ /* 0x000fe4000f8e023f */
[----:B------:R-:W-:Y:S02]  /*0380*/  UMOV UR31, URZ ;  /* 0x0000003f001f7c82 */ /* 0x000fe40008000000 */
[----:B------:R-:W-:Y:S02]  /*0390*/  @UP1 ULEA.HI.X UR31, UR11, UR25, UR10, 0x2, UP3 ;  /* 0x000000190b1f1291 */ /* 0x000fe400098f140a */
[----:B------:R-:W-:Y:S02]  /*03a0*/  UMOV UR32, URZ ;  /* 0x0000003f00207c82 */ /* 0x000fe40008000000 */
[----:B------:R-:W-:-:S02]  /*03b0*/  UIMAD.WIDE.U32 UR8, UR12, UR18, URZ ;  /* 0x000000120c0872a5 */ /* 0x000fc4000f8e003f */
[----:B------:R-:W-:Y:S02]  /*03c0*/  UIMAD UR23, UR12, UR19, UR23 ;  /* 0x000000130c1772a4 */ /* 0x000fe4000f8e0217 */
[----:B------:R-:W-:Y:S02]  /*03d0*/  @UP2 ULEA UR32, UP1, UR11, UR28, 0x2 ;  /* 0x0000001c0b202291 */ /* 0x000fe4000f82103f */
[----:B------:R-:W-:Y:S01]  /*03e0*/  ULDC.64 UR18, c[0x0][0x1b0] ;  /* 0x00006c0000127ab9 */ /* 0x000fe20000000a00 */
[----:B0-----:R0:W4:Y:S01]  /*03f0*/  R2UR UR5, R0 ;  /* 0x00000000000573c2 */ /* 0x00112200000e0000 */
[----:B------:R-:W-:Y:S02]  /*0400*/  UIMAD.WIDE.U32 UR14, UR12, UR6, URZ ;  /* 0x000000060c0e72a5 */ /* 0x000fe4000f8e003f */
[----:B------:R-:W-:Y:S02]  /*0410*/  UIMAD UR22, UR12, UR7, UR22 ;  /* 0x000000070c1672a4 */ /* 0x000fe4000f8e0216 */
[----:B------:R-:W-:-:S02]  /*0420*/  UIMAD.WIDE.U32 UR6, UR12, UR18, URZ ;  /* 0x000000120c0672a5 */ /* 0x000fc4000f8e003f */
[----:B------:R-:W-:Y:S01]  /*0430*/  UIMAD UR18, UR13, UR18, URZ ;  /* 0x000000120d1272a4 */ /* 0x000fe2000f8e023f */
[----:B0-----:R-:W-:Y:S01]  /*0440*/  IABS R0, UR11 ;  /* 0x0000000b00007c13 */ /* 0x001fe20008000000 */
[----:B------:R-:W-:Y:S02]  /*0450*/  UIADD3 UR21, UR21, UR4, URZ ;  /* 0x0000000415157290 */ /* 0x000fe4000fffe03f */
[----:B------:R-:W-:Y:S01]  /*0460*/  ULDC.64 UR24, c[0x0][0x1d8] ;  /* 0x0000760000187ab9 */ /* 0x000fe20000000a00 */
[----:B------:R-:W0:Y:S01]  /*0470*/  R2UR UR26, R0 ;  /* 0x00000000001a73c2 */ /* 0x000e2200000e0000 */
[----:B------:R-:W-:Y:S02]  /*0480*/  UMOV UR4, URZ ;  /* 0x0000003f00047c82 */ /* 0x000fe40008000000 */
[----:B------:R-:W-:Y:S02]  /*0490*/  UIMAD UR18, UR12, UR19, UR18 ;  /* 0x000000130c1272a4 */ /* 0x000fe4000f8e0212 */
[----:B------:R-:W-:-:S02]  /*04a0*/  UIMAD UR19, UR10, UR24, URZ ;  /* 0x000000180a1372a4 */ /* 0x000fc4000f8e023f */
[----:B------:R-:W-:Y:S02]  /*04b0*/  UIMAD.WIDE.U32 UR20, UR11, UR24, UR20 ;  /* 0x000000180b1472a5 */ /* 0x000fe4000f8e0014 */
[----:B------:R-:W-:Y:S02]  /*04c0*/  UIMAD UR19, UR11, UR25, UR19 ;  /* 0x000000190b1372a4 */ /* 0x000fe4000f8e0213 */
[----:B------:R-:W-:Y:S02]  /*04d0*/  UIADD3 UR17, UR17, UR27, URZ ;  /* 0x0000001b11117290 */ /* 0x000fe4000fffe03f */
[----:B----4-:R-:W-:Y:S02]  /*04e0*/  UIADD3 UR28, URZ, -UR5, URZ ;  /* 0x800000053f1c7290 */ /* 0x010fe4000fffe03f */
[----:B------:R-:W-:Y:S02]  /*04f0*/  ULDC.64 UR24, c[0x0][0x1e8] ;  /* 0x00007a0000187ab9 */ /* 0x000fe40000000a00 */
[----:B------:R-:W-:-:S02]  /*0500*/  UIMAD UR28, UR28, UR34, URZ ;  /* 0x000000221c1c72a4 */ /* 0x000fc4000f8e023f */
[----:B------:R-:W-:Y:S02]  /*0510*/  UIMAD UR27, UR10, UR24, URZ ;  /* 0x000000180a1b72a4 */ /* 0x000fe4000f8e023f */
[----:B------:R-:W-:Y:S02]  /*0520*/  UIMAD.WIDE.U32 UR4, UR5, UR28, UR4 ;  /* 0x0000001c050472a5 */ /* 0x000fe4000f8e0004 */
[----:B------:R-:W-:Y:S02]  /*0530*/  UMOV UR33, URZ ;  /* 0x0000003f00217c82 */ /* 0x000fe40008000000 */
[----:B0-----:R-:W-:Y:S02]  /*0540*/  UIMAD.WIDE.U32 UR4, UR5, UR26, URZ ;  /* 0x0000001a050472a5 */ /* 0x001fe4000f8e003f */
[----:B------:R-:W-:Y:S02]  /*0550*/  @UP2 ULEA.HI.X UR33, UR11, UR29, UR10, 0x2, UP1 ;  /* 0x0000001d0b212291 */ /* 0x000fe400088f140a */
[----:B------:R-:W-:-:S02]  /*0560*/  UIMAD UR27, UR11, UR25, UR27 ;  /* 0x000000190b1b72a4 */ /* 0x000fc4000f8e021b */
[----:B------:R-:W-:Y:S02]  /*0570*/  UIMAD.WIDE.U32 UR24, UR11, UR24, UR16 ;  /* 0x000000180b1872a5 */ /* 0x000fe4000f8e0010 */
[----:B------:R-:W-:Y:S02]  /*0580*/  UMOV UR29, UR5 ;  /* 0x00000005001d7c82 */ /* 0x000fe40008000000 */
[----:B------:R-:W-:Y:S02]  /*0590*/  UIADD3 UR16, -UR29, URZ, URZ ;  /* 0x0000003f1d107290 */ /* 0x000fe4000fffe13f */
[----:B------:R-:W-:Y:S02]  /*05a0*/  ULDC.64 UR4, c[0x0][0x280] ;  /* 0x0000a00000047ab9 */ /* 0x000fe40000000a00 */
[----:B------:R-:W-:Y:S02]  /*05b0*/  UIMAD UR26, UR34, UR16, UR26 ;  /* 0x00000010221a72a4 */ /* 0x000fe4000f8e021a */
[----:B------:R-:W-:-:S02]  /*05c0*/  ULDC UR28, c[0x0][0x174] ;  /* 0x00005d00001c7ab9 */ /* 0x000fc40000000800 */
[----:B------:R-:W-:Y:S02]  /*05d0*/  UISETP.GT.U32.AND UP1, UPT, UR34, UR26, UPT ;  /* 0x0000001a2200728c */ /* 0x000fe4000bf24070 */
[----:B------:R-:W-:Y:S02]  /*05e0*/  UIMAD UR17, UR10, UR4, URZ ;  /* 0x000000040a1172a4 */ /* 0x000fe4000f8e023f */
[----:B------:R-:W-:Y:S02]  /*05f0*/  UIADD3 UR15, UR15, UR22, URZ ;  /* 0x000000160f0f7290 */ /* 0x000fe4000fffe03f */
[----:B------:R-:W-:Y:S02]  /*0600*/  ULEA UR16, UR28, 0xfffff800, 0xb ;  /* 0xfffff8001c107891 */ /* 0x000fe4000f8e583f */
[----:B------:R-:W-:Y:S02]  /*0610*/  UIMAD UR35, UR11, UR5, UR17 ;  /* 0x000000050b2372a4 */ /* 0x000fe4000f8e0211 */
[----:B------:R-:W-:-:S02]  /*0620*/  USHF.R.S32.HI UR22, URZ, 0x1f, UR16 ;  /* 0x0000001f3f167899 */ /* 0x000fc40008011410 */
[----:B------:R-:W-:Y:S02]  /*0630*/  @!UP1 UIADD3 UR26, UR26, -UR34, URZ ;  /* 0x800000221a1a9290 */ /* 0x000fe4000fffe03f */
[----:B------:R-:W-:Y:S02]  /*0640*/  UIADD3 UR17, UP2, UR16, UR20, URZ ;  /* 0x0000001410117290 */ /* 0x000fe4000ff5e03f */
[----:B------:R-:W-:Y:S02]  /*0650*/  UISETP.GE.U32.AND UP3, UPT, UR26, UR34, UPT ;  /* 0x000000221a00728c */ /* 0x000fe4000bf66070 */
[----:B------:R-:W-:Y:S02]  /*0660*/  UIMAD.WIDE.U32 UR4, UR11, UR4, UR14 ;  /* 0x000000040b0472a5 */ /* 0x000fe4000f8e000e */
[----:B------:R-:W-:Y:S02]  /*0670*/  ULDC UR37, c[0x0][0x178] ;  /* 0x00005e0000257ab9 */ /* 0x000fe40000000800 */
[----:B------:R-:W-:-:S02]  /*0680*/  ULDC.64 UR14, c[0x0][0x240] ;  /* 0x00009000000e7ab9 */ /* 0x000fc40000000a00 */
[----:B------:R-:W-:Y:S02]  /*0690*/  UIADD3.X UR19, UR22, UR21, UR19, UP2, !UPT ;  /* 0x0000001516137290 */ /* 0x000fe400097fe413 */
[----:B------:R-:W-:Y:S02]  /*06a0*/  ULEA UR20, UP2, UR17, UR14, 0x1 ;  /* 0x0000000e11147291 */ /* 0x000fe4000f84083f */
[----:B------:R-:W-:Y:S02]  /*06b0*/  ULOP3.LUT UR36, UR11, UR37, URZ, 0x3c, !UPT ;  /* 0x000000250b247292 */ /* 0x000fe4000f8e3c3f */
[----:B------:R-:W-:Y:S02]  /*06c0*/  @!UP1 UIADD3 UR29, UR29, 0x1, URZ ;  /* 0x000000011d1d9890 */ /* 0x000fe4000fffe03f */
[----:B------:R-:W-:Y:S02]  /*06d0*/  ULEA.HI.X UR17, UR17, UR15, UR19, 0x1, UP2 ;  /* 0x0000000f11117291 */ /* 0x000fe400090f0c13 */
[----:B------:R-:W-:-:S02]  /*06e0*/  UISETP.GE.AND UP2, UPT, UR36, URZ, UPT ;  /* 0x0000003f2400728c */ /* 0x000fc4000bf46270 */
[----:B------:R-:W-:Y:S02]  /*06f0*/  UIADD3 UR19, UP4, UR16, UR24, URZ ;  /* 0x0000001810137290 */ /* 0x000fe4000ff9e03f */
[----:B------:R-:W-:Y:S02]  /*0700*/  @UP3 UIADD3 UR29, UR29, 0x1, URZ ;  /* 0x000000011d1d3890 */ /* 0x000fe4000fffe03f */
[----:B------:R-:W-:Y:S02]  /*0710*/  UISETP.NE.AND UP1, UPT, URZ, UR37, UPT ;  /* 0x000000253f00728c */ /* 0x000fe4000bf25270 */
[----:B------:R-:W-:Y:S02]  /*0720*/  ULDC.64 UR14, c[0x0][0x248] ;  /* 0x00009200000e7ab9 */ /* 0x000fe40000000a00 */
[----:B------:R-:W-:Y:S02]  /*0730*/  UIADD3.X UR27, UR22, UR25, UR27, UP4, !UPT ;  /* 0x00000019161b7290 */ /* 0x000fe4000a7fe41b */
[----:B------:R-:W-:-:S02]  /*0740*/  ULEA UR21, UP4, UR19, UR14, 0x1 ;  /* 0x0000000e13157291 */ /* 0x000fc4000f88083f */
[----:B------:R-:W-:Y:S02]  /*0750*/  ULDC.64 UR24, c[0x0][0x308] ;  /* 0x0000c20000187ab9 */ /* 0x000fe40000000a00 */
[----:B------:R-:W-:Y:S02]  /*0760*/  UMOV UR14, UR29 ;  /* 0x0000001d000e7c82 */ /* 0x000fe40008000000 */
[----:B------:R-:W-:Y:S02]  /*0770*/  ULEA.HI.X UR19, UR19, UR15, UR27, 0x1, UP4 ;  /* 0x0000000f13137291 */ /* 0x000fe4000a0f0c1b */
[----:B------:R-:W-:Y:S02]  /*0780*/  UIADD3 UR27, UR9, UR23, URZ ;  /* 0x00000017091b7290 */ /* 0x000fe4000fffe03f */
[----:B------:R-:W-:Y:S02]  /*0790*/  @!UP2 UIADD3 UR14, -UR14, URZ, URZ ;  /* 0x0000003f0e0ea290 */ /* 0x000fe4000fffe13f */
[----:B------:R-:W-:-:S02]  /*07a0*/  UIADD3 UR23, UP2, UR16, UR4, URZ ;  /* 0x0000000410177290 */ /* 0x000fc4000ff5e03f */
[----:B------:R-:W-:Y:S02]  /*07b0*/  @!UP1 ULOP3.LUT UR14, URZ, UR37, URZ, 0x33, !UPT ;  /* 0x000000253f0e9292 */ /* 0x000fe4000f8e333f */
[----:B------:R-:W-:Y:S02]  /*07c0*/  UIADD3.X UR26, UR22, UR5, UR35, UP2, !UPT ;  /* 0x00000005161a7290 */ /* 0x000fe400097fe423 */
[----:B------:R-:W-:Y:S02]  /*07d0*/  ULEA UR9, UP1, UR23, UR24, 0x1 ;  /* 0x0000001817097291 */ /* 0x000fe4000f82083f */
[----:B------:R-:W-:Y:S02]  /*07e0*/  USHF.R.S32.HI UR15, URZ, 0x1f, UR14 ;  /* 0x0000001f3f0f7899 */ /* 0x000fe4000801140e */
[----:B------:R-:W-:Y:S02]  /*07f0*/  ULDC.64 UR4, c[0x0][0x1a8] ;  /* 0x00006a0000047ab9 */ /* 0x000fe40000000a00 */
[----:B------:R-:W-:-:S02]  /*0800*/  UIMAD UR29, UR15, UR4, URZ ;  /* 0x000000040f1d72a4 */ /* 0x000fc4000f8e023f */
[----:B------:R-:W-:Y:S02]  /*0810*/  ULEA.HI.X UR23, UR23, UR25, UR26, 0x1, UP1 ;  /* 0x0000001917177291 */ /* 0x000fe400088f0c1a */
[----:B------:R-:W-:Y:S02]  /*0820*/  UIMAD UR29, UR14, UR5, UR29 ;  /* 0x000000050e1d72a4 */ /* 0x000fe4000f8e021d */
[----:B------:R-:W-:Y:S02]  /*0830*/  UMOV UR26, UR8 ;  /* 0x00000008001a7c82 */ /* 0x000fe40008000000 */
[----:B------:R-:W-:Y:S02]  /*0840*/  UIMAD.WIDE.U32 UR24, UR14, UR4, UR26 ;  /* 0x000000040e1872a5 */ /* 0x000fe4000f8e001a */
[----:B------:R-:W-:Y:S02]  /*0850*/  UIADD3 UR7, UR7, UR18, URZ ;  /* 0x0000001207077290 */ /* 0x000fe4000fffe03f */
[----:B------:R-:W-:-:S02]  /*0860*/  UIADD3 UR18, UP1, UR16, UR24, URZ ;  /* 0x0000001810127290 */ /* 0x000fc4000ff3e03f */
[----:B------:R-:W-:Y:S02]  /*0870*/  ULDC.64 UR26, c[0x0][0x1c8] ;  /* 0x00007200001a7ab9 */ /* 0x000fe40000000a00 */
[----:B------:R-:W-:Y:S02]  /*0880*/  UIADD3 UR24, UR25, UR29, URZ ;  /* 0x0000001d19187290 */ /* 0x000fe4000fffe03f */
[----:B------:R-:W-:Y:S02]  /*0890*/  ULDC.64 UR4, c[0x0][0x228] ;  /* 0x00008a0000047ab9 */ /* 0x000fe40000000a00 */
[----:B------:R-:W-:Y:S02]  /*08a0*/  UIMAD UR29, UR15, UR26, URZ ;  /* 0x0000001a0f1d72a4 */ /* 0x000fe4000f8e023f */
[----:B------:R-:W-:Y:S02]  /*08b0*/  ULEA UR8, UP2, UR18, UR4, 0x1 ;  /* 0x0000000412087291 */ /* 0x000fe4000f84083f */
[----:B------:R-:W-:-:S02]  /*08c0*/  UIADD3.X UR4, UR22, UR24, URZ, UP1, !UPT ;  /* 0x0000001816047290 */ /* 0x000fc40008ffe43f */
[----:B------:R-:W-:Y:S02]  /*08d0*/  UIMAD.WIDE.U32 UR24, UR14, UR26, UR6 ;  /* 0x0000001a0e1872a5 */ /* 0x000fe4000f8e0006 */
[----:B------:R-:W-:Y:S02]  /*08e0*/  UIMAD UR27, UR14, UR27, UR29 ;  /* 0x0000001b0e1b72a4 */ /* 0x000fe4000f8e021d */
[----:B------:R-:W-:Y:S02]  /*08f0*/  UIADD3 UR16, UP1, UR16, UR24, URZ ;  /* 0x0000001810107290 */ /* 0x000fe4000ff3e03f */
[----:B------:R-:W-:Y:S02]  /*0900*/  UIADD3 UR25, UR25, UR27, URZ ;  /* 0x0000001b19197290 */ /* 0x000fe4000fffe03f */
[----:B------:R-:W-:Y:S02]  /*0910*/  ULEA.HI.X UR26, UR18, UR5, UR4, 0x1, UP2 ;  /* 0x00000005121a7291 */ /* 0x000fe400090f0c04 */
        /* <DEDUP_REMOVED lines=29> */
[----:B------:R-:W-:Y:S02]  /*0af0*/  UMOV UR23, UR26 ;  /* 0x0000001a00177c82 */ /* 0x000fe40008000000 */
[----:B------:R-:W-:Y:S01]  /*0b00*/  UMOV UR6, URZ ;  /* 0x0000003f00067c82 */ /* 0x000fe20008000000 */
[----:B---3--:R-:W-:Y:S02]  /*0b10*/  SHF.L.U32 R0, R95, 0x4, RZ ;  /* 0x000000045f007819 */ /* 0x008fe400000006ff */
[----:B-1----:R-:W-:Y:S02]  /*0b20*/  SHF.R.S32.HI R2, RZ, 0x1f, R95 ;  /* 0x0000001fff027819 */ /* 0x002fe4000001145f */
[----:B------:R-:W-:-:S02]  /*0b30*/  LOP3.LUT R0, R0, 0xfffffe00, RZ, 0xc0, !PT ;  /* 0xfffffe0000007812 */ /* 0x000fc400078ec0ff */
[----:B------:R-:W-:Y:S02]  /*0b40*/  LEA.HI R2, R2, R95, RZ, 0x5 ;  /* 0x0000005f02027211 */ /* 0x000fe400078f28ff */
[----:B------:R-:W-:Y:S02]  /*0b50*/  LOP3.LUT R78, R0, 0x1f, R95, 0xf8, !PT ;  /* 0x0000001f004e7812 */ /* 0x000fe400078ef85f */
[----:B------:R-:W-:Y:S02]  /*0b60*/  SHF.R.S32.HI R0, RZ, 0x5, R2 ;  /* 0x00000005ff007819 */ /* 0x000fe40000011402 */
[----:B------:R-:W-:Y:S02]  /*0b70*/  SHF.R.S32.HI R79, RZ, 0x1f, R78 ;  /* 0x0000001fff4f7819 */ /* 0x000fe4000001144e */
[C---:B------:R-:W-:Y:S02]  /*0b80*/  LOP3.LUT R94, R78.reuse, 0x20, RZ, 0xfc, !PT ;  /* 0x000000204e5e7812 */ /* 0x040fe400078efcff */
[----:B------:R-:W-:-:S02]  /*0b90*/  LOP3.LUT R93, R78, 0x40, RZ, 0xfc, !PT ;  /* 0x000000404e5d7812 */ /* 0x000fc400078efcff */
[C---:B------:R-:W-:Y:S02]  /*0ba0*/  LOP3.LUT R92, R78.reuse, 0x60, RZ, 0xfc, !PT ;  /* 0x000000604e5c7812 */ /* 0x040fe400078efcff */
[C---:B------:R-:W-:Y:S02]  /*0bb0*/  LOP3.LUT R91, R78.reuse, 0x80, RZ, 0xfc, !PT ;  /* 0x000000804e5b7812 */ /* 0x040fe400078efcff */
[C---:B------:R-:W-:Y:S02]  /*0bc0*/  LOP3.LUT R90, R78.reuse, 0xa0, RZ, 0xfc, !PT ;  /* 0x000000a04e5a7812 */ /* 0x040fe400078efcff */
[C---:B------:R-:W-:Y:S02]  /*0bd0*/  LOP3.LUT R89, R78.reuse, 0xc0, RZ, 0xfc, !PT ;  /* 0x000000c04e597812 */ /* 0x040fe400078efcff */
        /* <DEDUP_REMOVED lines=8> */
[----:B----4-:R-:W-:Y:S02]  /*0c60*/  LOP3.LUT R70, R78, 0x1e0, RZ, 0xfc, !PT ;  /* 0x000001e04e467812 */ /* 0x010fe400078efcff */
.L_x_1031:
[----:B------:R-:W-:Y:S01]  /*0c70*/  ULDC UR26, c[0x0][0x174] ;  /* 0x00005d00001a7ab9 */ /* 0x000fe20000000800 */
[----:B------:R-:W-:Y:S01]  /*0c80*/  BAR.SYNC.DEFER_BLOCKING 0x0 ;  /* 0x0000000000007b1d */ /* 0x000fe20000010000 */
[----:B------:R-:W-:Y:S01]  /*0c90*/  UIADD3 UR26, -UR6, UR26, URZ ;  /* 0x0000001a061a7290 */ /* 0x000fe2000fffe13f */
[C---:B------:R-:W-:Y:S02]  /*0ca0*/  LEA R2, P3, R78.reuse, UR16, 0x1 ;  /* 0x000000104e027c11 */ /* 0x040fe4000f8608ff */
[----:B------:R-:W-:Y:S01]  /*0cb0*/  PRMT R5, RZ, 0x7610, R5 ;  /* 0x00007610ff057816 */ /* 0x000fe20000000005 */
[----:B------:R-:W-:Y:S01]  /*0cc0*/  ULEA UR27, UR26, 0xfffff800, 0xb ;  /* 0xfffff8001a1b7891 */ /* 0x000fe2000f8e583f */
[----:B------:R-:W-:Y:S01]  /*0cd0*/  PRMT R0, RZ, 0x7610, R0 ;  /* 0x00007610ff007816 */ /* 0x000fe20000000000 */
[----:B------:R-:W-:Y:S01]  /*0ce0*/  ULDC UR7, c[0x0][0x168] ;  /* 0x00005a0000077ab9 */ /* 0x000fe20000000800 */
[----:B------:R-:W-:Y:S01]  /*0cf0*/  LEA.HI.X R3, R78, UR17, R79, 0x1, P3 ;  /* 0x000000114e037c11 */ /* 0x000fe200098f0c4f */
[----:B------:R-:W-:Y:S01]  /*0d00*/  UIADD3 UR7, -UR27, UR7, URZ ;  /* 0x000000071b077290 */ /* 0x000fe2000fffe13f */
        /* <DEDUP_REMOVED lines=16> */
[----:B------:R-:W-:Y:S01]  /*0e10*/  IMAD.SHL.U32 R21, R95, 0x10, RZ ;  /* 0x000000105f157824 */ /* 0x000fe200078e00ff */
[----:B------:R-:W-:Y:S01]  /*0e20*/  ISETP.GE.AND P1, PT, R94, UR7, PT ;  /* 0x000000075e007c0c */ /* 0x000fe2000bf26270 */
[----:B------:R-:W-:Y:S01]  /*0e30*/  IMAD.SHL.U32 R28, R78, 0x2, RZ ;  /* 0x000000024e1c7824 */ /* 0x000fe200078e00ff */
[----:B------:R-:W-:Y:S01]  /*0e40*/  ISETP.GE.AND P0, PT, R93, UR7, PT ;  /* 0x000000075d007c0c */ /* 0x000fe2000bf06270 */
[----:B------:R-:W-:Y:S01]  /*0e50*/  ULDC.64 UR28, c[0x0][0x1f0] ;  /* 0x00007c00001c7ab9 */ /* 0x000fe20000000a00 */
[----:B------:R-:W-:Y:S01]  /*0e60*/  ISETP.GE.AND P4, PT, R92, UR7, PT ;  /* 0x000000075c007c0c */ /* 0x000fe2000bf86270 */
[----:B------:R-:W-:Y:S01]  /*0e70*/  ULDC.64 UR34, c[0x0][0x200] ;  /* 0x0000800000227ab9 */ /* 0x000fe20000000a00 */
[----:B------:R-:W-:-:S02]  /*0e80*/  ISETP.GE.AND P6, PT, R91, UR7, PT ;  /* 0x000000075b007c0c */ /* 0x000fc4000bfc6270 */
[----:B------:R-:W-:Y:S02]  /*0e90*/  ISETP.GE.AND P5, PT, R90, UR7, PT ;  /* 0x000000075a007c0c */ /* 0x000fe4000bfa6270 */
[----:B------:R-:W-:Y:S01]  /*0ea0*/  ISETP.GE.AND P3, PT, R89, UR7, PT ;  /* 0x0000000759007c0c */ /* 0x000fe2000bf66270 */
[----:B------:R3:W4:Y:S01]  /*0eb0*/  @!P2 LDG.E.U16 R5, [R2.64] ;  /* 0x000000280205a981 */ /* 0x000722000c1e1500 */
[----:B------:R-:W-:-:S03]  /*0ec0*/  ISETP.GE.AND P2, PT, R88, UR7, PT ;  /* 0x0000000758007c0c */ /* 0x000fc6000bf46270 */
        /* <DEDUP_REMOVED lines=23> */
[----:B------:R-:W-:-:S02]  /*1040*/  LOP3.LUT R69, R21, 0xfffffe00, RZ, 0xc0, !PT ;  /* 0xfffffe0015457812 */ /* 0x000fc400078ec0ff */
[----:B------:R-:W-:Y:S02]  /*1050*/  ISETP.GE.AND P2, PT, R78, UR7, PT ;  /* 0x000000074e007c0c */ /* 0x000fe4000bf46270 */
[----:B------:R-:W-:Y:S01]  /*1060*/  ISETP.GE.AND P1, PT, R94, UR7, PT ;  /* 0x000000075e007c0c */ /* 0x000fe2000bf26270 */
[----:B-1----:R-:W-:Y:S01]  /*1070*/  IMAD.IADD R18, R69, 0x1, R26 ;  /* 0x0000000145127824 */ /* 0x002fe200078e021a */
[----:B------:R-:W-:Y:S02]  /*1080*/  SHF.L.U64.HI R24, R78, 0x1, R79 ;  /* 0x000000014e187819 */ /* 0x000fe4000001024f */
[----:B------:R-:W-:Y:S02]  /*1090*/  ISETP.GE.AND P4, PT, R92, UR7, PT ;  /* 0x000000075c007c0c */ /* 0x000fe4000bf86270 */
[----:B------:R-:W-:Y:S02]  /*10a0*/  IADD3 R23, R18, 0x20, RZ ;  /* 0x0000002012177810 */ /* 0x000fe40007ffe0ff */
[----:B------:R-:W-:-:S02]  /*10b0*/  PRMT R20, RZ, 0x7610, R20 ;  /* 0x00007610ff147816 */ /* 0x000fc40000000014 */
[----:B------:R-:W-:Y:S01]  /*10c0*/  PRMT R22, RZ, 0x7610, R22 ;  /* 0x00007610ff167816 */ /* 0x000fe20000000016 */
[----:B------:R-:W-:Y:S01]  /*10d0*/  UIMAD UR8, UR13, UR28, URZ ;  /* 0x0000001c0d0872a4 */ /* 0x000fe2000f8e023f */
[C---:B------:R-:W-:Y:S01]  /*10e0*/  IADD3 R25, R18.reuse, 0x40, RZ ;  /* 0x0000004012197810 */ /* 0x040fe20007ffe0ff */
[----:B------:R-:W-:Y:S01]  /*10f0*/  UIMAD.WIDE.U32 UR38, UR12, UR28, URZ ;  /* 0x0000001c0c2672a5 */ /* 0x000fe2000f8e003f */
[C---:B------:R-:W-:Y:S01]  /*1100*/  IADD3 R27, R18.reuse, 0x60, RZ ;  /* 0x00000060121b7810 */ /* 0x040fe20007ffe0ff */
[----:B------:R-:W-:Y:S01]  /*1110*/  UIMAD.WIDE.U32 UR36, UR12, UR34, URZ ;  /* 0x000000220c2472a5 */ /* 0x000fe2000f8e003f */
[C---:B------:R-:W-:Y:S01]  /*1120*/  IADD3 R29, R18.reuse, 0x80, RZ ;  /* 0x00000080121d7810 */ /* 0x040fe20007ffe0ff */
[----:B------:R-:W-:Y:S01]  /*1130*/  STL [R1+0x70], R24 ;  /* 0x0000701801007387 */ /* 0x000fe20000100800 */
[C---:B------:R-:W-:Y:S02]  /*1140*/  LEA.HI.SX32 R68, R18.reuse, R18, 0x1b ;  /* 0x0000001212447211 */ /* 0x040fe400078fdaff */
[----:B------:R-:W-:-:S02]  /*1150*/  IADD3 R31, R18, 0xa0, RZ ;  /* 0x000000a0121f7810 */ /* 0x000fc40007ffe0ff */
[-C--:B------:R-:W-:Y:S02]  /*1160*/  LEA.HI.SX32 R23, R23, R18.reuse, 0x1b ;  /* 0x0000001217177211 */ /* 0x080fe400078fdaff */
[-C--:B------:R-:W-:Y:S02]  /*1170*/  LEA.HI.SX32 R25, R25, R18.reuse, 0x1b ;  /* 0x0000001219197211 */ /* 0x080fe400078fdaff */
[C---:B------:R-:W-:Y:S01]  /*1180*/  IADD3 R33, R18.reuse, 0xc0, RZ ;  /* 0x000000c012217810 */ /* 0x040fe20007ffe0ff */
[----:B------:R-:W-:Y:S01]  /*1190*/  IMAD.SHL.U32 R67, R23, 0x2, RZ ;  /* 0x0000000217437824 */ /* 0x000fe200078e00ff */
[C---:B---3--:R-:W-:Y:S01]  /*11a0*/  IADD3 R3, R18.reuse, 0xe0, RZ ;  /* 0x000000e012037810 */ /* 0x048fe20007ffe0ff */
[----:B------:R-:W-:Y:S01]  /*11b0*/  IMAD.SHL.U32 R66, R25, 0x2, RZ ;  /* 0x0000000219427824 */ /* 0x000fe200078e00ff */
[----:B------:R-:W-:Y:S02]  /*11c0*/  IADD3 R35, R18, 0x100, RZ ;  /* 0x0000010012237810 */ /* 0x000fe40007ffe0ff */
[----:B------:R-:W-:-:S02]  /*11d0*/  LEA.HI.SX32 R27, R27, R18, 0x1b ;  /* 0x000000121b1b7211 */ /* 0x000fc400078fdaff */
[C---:B------:R-:W-:Y:S02]  /*11e0*/  IADD3 R37, R18.reuse, 0x120, RZ ;  /* 0x0000012012257810 */ /* 0x040fe40007ffe0ff */
[C---:B------:R-:W-:Y:S02]  /*11f0*/  IADD3 R39, R18.reuse, 0x140, RZ ;  /* 0x0000014012277810 */ /* 0x040fe40007ffe0ff */
[C---:B------:R-:W-:Y:S02]  /*1200*/  IADD3 R41, R18.reuse, 0x160, RZ ;  /* 0x0000016012297810 */ /* 0x040fe40007ffe0ff */
[C---:B------:R-:W-:Y:S02]  /*1210*/  IADD3 R43, R18.reuse, 0x180, RZ ;  /* 0x00000180122b7810 */ /* 0x040fe40007ffe0ff */
[C---:B------:R-:W-:Y:S02]  /*1220*/  IADD3 R45, R18.reuse, 0x1a0, RZ ;  /* 0x000001a0122d7810 */ /* 0x040fe40007ffe0ff */
[----:B------:R-:W-:-:S02]  /*1230*/  IADD3 R47, R18, 0x1c0, RZ ;  /* 0x000001c0122f7810 */ /* 0x000fc40007ffe0ff */
[----:B------:R-:W-:Y:S02]  /*1240*/  IADD3 R49, R18, 0x1e0, RZ ;  /* 0x000001e012317810 */ /* 0x000fe40007ffe0ff */
[----:B------:R-:W-:Y:S02]  /*1250*/  IADD3 R2, P0, R28, UR18, RZ ;  /* 0x000000121c027c10 */ /* 0x000fe4000ff1e0ff */
[----:B------:R-:W-:Y:S02]  /*1260*/  ISETP.GE.AND P6, PT, R91, UR7, PT ;  /* 0x000000075b007c0c */ /* 0x000fe4000bfc6270 */
[----:B------:R-:W-:Y:S02]  /*1270*/  ISETP.GE.AND P5, PT, R90, UR7, PT ;  /* 0x000000075a007c0c */ /* 0x000fe4000bfa6270 */
[----:B------:R-:W-:Y:S01]  /*1280*/  ISETP.GE.AND P3, PT, R89, UR7, PT ;  /* 0x0000000759007c0c */ /* 0x000fe2000bf66270 */
[----:B------:R-:W-:Y:S01]  /*1290*/  USHF.R.S32.HI UR28, URZ, 0x1f, UR27 ;  /* 0x0000001f3f1c7899 */ /* 0x000fe2000801141b */
[-C--:B------:R-:W-:Y:S01]  /*12a0*/  LEA.HI.SX32 R29, R29, R18.reuse, 0x1b ;  /* 0x000000121d1d7211 */ /* 0x080fe200078fdaff */
[----:B------:R-:W-:Y:S01]  /*12b0*/  UIMAD UR34, UR13, UR34, URZ ;  /* 0x000000220d2272a4 */ /* 0x000fe2000f8e023f */
[----:B------:R-:W-:Y:S01]  /*12c0*/  SHF.L.U32 R68, R68, 0x1, RZ ;  /* 0x0000000144447819 */ /* 0x000fe200000006ff */
[----:B------:R-:W-:Y:S01]  /*12d0*/  UIMAD UR29, UR12, UR29, UR8 ;  /* 0x0000001d0c1d72a4 */ /* 0x000fe2000f8e0208 */
[-C--:B------:R-:W-:Y:S01]  /*12e0*/  LEA.HI.SX32 R31, R31, R18.reuse, 0x1b ;  /* 0x000000121f1f7211 */ /* 0x080fe200078fdaff */
[----:B------:R-:W-:Y:S01]  /*12f0*/  IMAD.SHL.U32 R64, R29, 0x2, RZ ;  /* 0x000000021d407824 */ /* 0x000fe200078e00ff */
[-C--:B------:R-:W-:Y:S01]  /*1300*/  LEA.HI.SX32 R33, R33, R18.reuse, 0x1b ;  /* 0x0000001221217211 */ /* 0x080fe200078fdaff */
[----:B------:R-:W-:Y:S01]  /*1310*/  STL [R1+0x74], R28 ;  /* 0x0000741c01007387 */ /* 0x000fe20000100800 */
[-C--:B------:R-:W-:Y:S01]  /*1320*/  LEA.HI.SX32 R3, R3, R18.reuse, 0x1b ;  /* 0x0000001203037211 */ /* 0x080fe200078fdaff */
[----:B------:R-:W-:Y:S01]  /*1330*/  IMAD.SHL.U32 R63, R31, 0x2, RZ ;  /* 0x000000021f3f7824 */ /* 0x000fe200078e00ff */
[----:B------:R-:W-:-:S02]  /*1340*/  LEA.HI.SX32 R35, R35, R18, 0x1b ;  /* 0x0000001223237211 */ /* 0x000fc400078fdaff */
[----:B------:R-:W-:Y:S01]  /*1350*/  SHF.L.U32 R65, R27, 0x1, RZ ;  /* 0x000000011b417819 */ /* 0x000fe200000006ff */
[----:B------:R-:W-:Y:S01]  /*1360*/  IMAD.SHL.U32 R61, R3, 0x2, RZ ;  /* 0x00000002033d7824 */ /* 0x000fe200078e00ff */
[-C--:B------:R-:W-:Y:S01]  /*1370*/  LEA.HI.SX32 R37, R37, R18.reuse, 0x1b ;  /* 0x0000001225257211 */ /* 0x080fe200078fdaff */
[----:B------:R-:W-:Y:S01]  /*1380*/  IMAD.SHL.U32 R60, R35, 0x2, RZ ;  /* 0x00000002233c7824 */ /* 0x000fe200078e00ff */
[-C--:B------:R-:W-:Y:S02]  /*1390*/  LEA.HI.SX32 R39, R39, R18.reuse, 0x1b ;  /* 0x0000001227277211 */ /* 0x080fe400078fdaff */
[-C--:B------:R-:W-:Y:S02]  /*13a0*/  LEA.HI.SX32 R41, R41, R18.reuse, 0x1b ;  /* 0x0000001229297211 */ /* 0x080fe400078fdaff */
[-C--:B------:R-:W-:Y:S01]  /*13b0*/  LEA.HI.SX32 R43, R43, R18.reuse, 0x1b ;  /* 0x000000122b2b7211 */ /* 0x080fe200078fdaff */
[----:B------:R-:W-:Y:S01]  /*13c0*/  IMAD.SHL.U32 R58, R39, 0x2, RZ ;  /* 0x00000002273a7824 */ /* 0x000fe200078e00ff */
[----:B------:R-:W-:Y:S01]  /*13d0*/  SHF.L.U32 R62, R33, 0x1, RZ ;  /* 0x00000001213e7819 */ /* 0x000fe200000006ff */
[----:B------:R-:W-:Y:S01]  /*13e0*/  IMAD.SHL.U32 R57, R41, 0x2, RZ ;  /* 0x0000000229397824 */ /* 0x000fe200078e00ff */
[----:B------:R-:W-:-:S02]  /*13f0*/  LEA.HI.SX32 R45, R45, R18, 0x1b ;  /* 0x000000122d2d7211 */ /* 0x000fc400078fdaff */
[-C--:B------:R-:W-:Y:S02]  /*1400*/  LEA.HI.SX32 R47, R47, R18.reuse, 0x1b ;  /* 0x000000122f2f7211 */ /* 0x080fe400078fdaff */
[----:B------:R-:W-:Y:S01]  /*1410*/  LEA.HI.SX32 R49, R49, R18, 0x1b ;  /* 0x0000001231317211 */ /* 0x000fe200078fdaff */
[----:B------:R-:W-:Y:S01]  /*1420*/  IMAD.SHL.U32 R55, R45, 0x2, RZ ;  /* 0x000000022d377824 */ /* 0x000fe200078e00ff */
[----:B------:R-:W-:Y:S01]  /*1430*/  SHF.L.U32 R59, R37, 0x1, RZ ;  /* 0x00000001253b7819 */ /* 0x000fe200000006ff */
[----:B------:R-:W-:Y:S01]  /*1440*/  IMAD.SHL.U32 R54, R47, 0x2, RZ ;  /* 0x000000022f367824 */ /* 0x000fe200078e00ff */
[----:B------:R-:W-:Y:S02]  /*1450*/  SHF.L.U32 R56, R43, 0x1, RZ ;  /* 0x000000012b387819 */ /* 0x000fe400000006ff */
[----:B------:R-:W-:Y:S02]  /*1460*/  PRMT R23, RZ, 0x7610, R23 ;  /* 0x00007610ff177816 */ /* 0x000fe40000000017 */
[----:B------:R-:W-:Y:S01]  /*1470*/  PRMT R25, RZ, 0x7610, R25 ;  /* 0x00007610ff197816 */ /* 0x000fe20000000019 */
[----:B------:R-:W-:Y:S01]  /*1480*/  UIMAD UR43, UR12, UR35, UR34 ;  /* 0x000000230c2b72a4 */ /* 0x000fe2000f8e0222 */
[----:B------:R-:W-:Y:S01]  /*1490*/  SHF.L.U32 R53, R49, 0x1, RZ ;  /* 0x0000000131357819 */ /* 0x000fe200000006ff */
[----:B------:R-:W-:Y:S01]  /*14a0*/  ULDC.64 UR8, c[0x0][0x1f8] ;  /* 0x00007e0000087ab9 */ /* 0x000fe20000000a00 */
[----:B------:R-:W-:Y:S01]  /*14b0*/  IADD3.X R3, R24, UR19, RZ, P0, !PT ;  /* 0x0000001318037c10 */ /* 0x000fe200087fe4ff */
[----:B----4-:R1:W-:Y:S01]  /*14c0*/  STS.U16 [R68], R5 ;  /* 0x0000000544007388 */ /* 0x0103e20000000400 */
[----:B------:R-:W-:Y:S01]  /*14d0*/  ISETP.GE.AND P0, PT, R93, UR7, PT ;  /* 0x000000075d007c0c */ /* 0x000fe2000bf06270 */
[----:B------:R-:W-:-:S02]  /*14e0*/  UIADD3 UR39, UR39, UR29, URZ ;  /* 0x0000001d27277290 */ /* 0x000fc4000fffe03f */
[----:B-----5:R3:W-:Y:S01]  /*14f0*/  STS.U16 [R67+0x40], R0 ;  /* 0x0000400043007388 */ /* 0x0207e20000000400 */
[----:B------:R-:W-:Y:S01]  /*1500*/  PRMT R18, RZ, 0x7610, R18 ;  /* 0x00007610ff127816 */ /* 0x000fe20000000012 */
[----:B------:R-:W-:Y:S02]  /*1510*/  ULDC.64 UR34, c[0x0][0x208] ;  /* 0x0000820000227ab9 */ /* 0x000fe40000000a00 */
[----:B--2---:R2:W-:Y:S01]  /*1520*/  STS.U16 [R66+0x80], R7 ;  /* 0x0000800742007388 */ /* 0x0045e20000000400 */
[----:B-1----:R-:W-:-:S03]  /*1530*/  PRMT R5, RZ, 0x7610, R5 ;  /* 0x00007610ff057816 */ /* 0x002fc60000000005 */
[----:B------:R1:W-:Y:S01]  /*1540*/  STS.U16 [R65+0xc0], R4 ;  /* 0x0000c00441007388 */ /* 0x0003e20000000400 */
[----:B---3--:R-:W-:-:S03]  /*1550*/  IMAD R0, R26, 0x10, R69 ;  /* 0x000000101a007824 */ /* 0x008fc600078e0245 */
[----:B------:R3:W-:Y:S01]  /*1560*/  STS.U16 [R64+0x100], R9 ;  /* 0x0001000940007388 */ /* 0x0007e20000000400 */
[----:B--2---:R-:W-:-:S03]  /*1570*/  PRMT R7, RZ, 0x7610, R7 ;  /* 0x00007610ff077816 */ /* 0x004fc60000000007 */
[----:B------:R2:W-:Y:S01]  /*1580*/  STS.U16 [R63+0x140], R6 ;  /* 0x000140063f007388 */ /* 0x0005e20000000400 */
[----:B------:R-:W-:Y:S02]  /*1590*/  LEA.HI.SX32 R0, R0, R0, 0x1b ;  /* 0x0000000000007211 */ /* 0x000fe400078fdaff */
[----:B-1----:R-:W-:Y:S01]  /*15a0*/  PRMT R4, RZ, 0x7610, R4 ;  /* 0x00007610ff047816 */ /* 0x002fe20000000004 */
[----:B------:R1:W-:Y:S01]  /*15b0*/  STS.U16 [R62+0x180], R11 ;  /* 0x0001800b3e007388 */ /* 0x0003e20000000400 */
[----:B------:R-:W-:Y:S02]  /*15c0*/  SHF.L.U32 R52, R0, 0x1, RZ ;  /* 0x0000000100347819 */ /* 0x000fe400000006ff */
[----:B---3--:R-:W-:Y:S01]  /*15d0*/  PRMT R9, RZ, 0x7610, R9 ;  /* 0x00007610ff097816 */ /* 0x008fe20000000009 */
[----:B------:R3:W-:Y:S01]  /*15e0*/  STS.U16 [R61+0x1c0], R8 ;  /* 0x0001c0083d007388 */ /* 0x0007e20000000400 */
[----:B--2---:R-:W-:-:S03]  /*15f0*/  PRMT R6, RZ, 0x7610, R6 ;  /* 0x00007610ff067816 */ /* 0x004fc60000000006 */
[----:B------:R2:W-:Y:S01]  /*1600*/  STS.U16 [R60+0x200], R13 ;  /* 0x0002000d3c007388 */ /* 0x0005e20000000400 */
[----:B-1----:R-:W-:-:S03]  /*1610*/  PRMT R11, RZ, 0x7610, R11 ;  /* 0x00007610ff0b7816 */ /* 0x002fc6000000000b */
[----:B------:R1:W-:Y:S01]  /*1620*/  STS.U16 [R59+0x240], R10 ;  /* 0x0002400a3b007388 */ /* 0x0003e20000000400 */
[----:B---3--:R-:W-:-:S03]  /*1630*/  PRMT R8, RZ, 0x7610, R8 ;  /* 0x00007610ff087816 */ /* 0x008fc60000000008 */
[----:B------:R3:W-:Y:S01]  /*1640*/  STS.U16 [R58+0x280], R15 ;  /* 0x0002800f3a007388 */ /* 0x0007e20000000400 */
[----:B--2---:R-:W-:-:S03]  /*1650*/  PRMT R13, RZ, 0x7610, R13 ;  /* 0x00007610ff0d7816 */ /* 0x004fc6000000000d */
[----:B------:R2:W-:Y:S01]  /*1660*/  STS.U16 [R57+0x2c0], R12 ;  /* 0x0002c00c39007388 */ /* 0x0005e20000000400 */
[----:B-1----:R-:W-:-:S03]  /*1670*/  PRMT R10, RZ, 0x7610, R10 ;  /* 0x00007610ff0a7816 */ /* 0x002fc6000000000a */
[----:B------:R-:W-:Y:S01]  /*1680*/  STS.U16 [R56+0x300], R17 ;  /* 0x0003001138007388 */ /* 0x000fe20000000400 */
[----:B---3--:R-:W-:-:S03]  /*1690*/  PRMT R15, RZ, 0x7610, R15 ;  /* 0x00007610ff0f7816 */ /* 0x008fc6000000000f */
[----:B------:R1:W-:Y:S01]  /*16a0*/  STS.U16 [R55+0x340], R14 ;  /* 0x0003400e37007388 */ /* 0x0003e20000000400 */
[----:B--2---:R-:W-:-:S03]  /*16b0*/  PRMT R12, RZ, 0x7610, R12 ;  /* 0x00007610ff0c7816 */ /* 0x004fc6000000000c */
[----:B------:R2:W-:Y:S04]  /*16c0*/  STS.U16 [R54+0x380], R19 ;  /* 0x0003801336007388 */ /* 0x0005e80000000400 */
[----:B------:R3:W-:Y:S01]  /*16d0*/  STS.U16 [R53+0x3c0], R16 ;  /* 0x0003c01035007388 */ /* 0x0007e20000000400 */
[----:B------:R-:W-:-:S06]  /*16e0*/  NOP ;  /* 0x0000000000007918 */ /* 0x000fcc0000000000 */
[----:B------:R-:W-:Y:S01]  /*16f0*/  LDS.U16 R140, [R52] ;  /* 0x00000000348c7984 */ /* 0x000fe20000000400 */
[----:B-1----:R-:W-:-:S03]  /*1700*/  PRMT R14, RZ, 0x7610, R14 ;  /* 0x00007610ff0e7816 */ /* 0x002fc6000000000e */
        /* <DEDUP_REMOVED lines=16> */
[----:B------:R-:W-:-:S02]  /*1810*/  PRMT R17, RZ, 0x7610, R17 ;  /* 0x00007610ff117816 */ /* 0x000fc40000000011 */
[----:B------:R-:W-:-:S03]  /*1820*/  PRMT R0, RZ, 0x7610, R0 ;  /* 0x00007610ff007816 */ /* 0x000fc60000000000 */
[----:B------:R1:W4:Y:S01]  /*1830*/  @!P2 LDG.E.U16 R5, [R2.64] ;  /* 0x000000280205a981 */ /* 0x000322000c1e1500 */
        /* <DEDUP_REMOVED lines=17> */
[----:B--2---:R-:W-:Y:S01]  /*1950*/  PRMT R19, RZ, 0x7610, R19 ;  /* 0x00007610ff137816 */ /* 0x004fe20000000013 */
[----:B------:R1:W2:Y:S01]  /*1960*/  @!P0 LDG.E.U16 R12, [R2.64+0x240] ;  /* 0x00024028020c8981 */ /* 0x0002a2000c1e1500 */
[----:B---3--:R-:W-:-:S03]  /*1970*/  PRMT R16, RZ, 0x7610, R16 ;  /* 0x00007610ff107816 */ /* 0x008fc60000000010 */
[----:B------:R1:W3:Y:S04]  /*1980*/  @!P4 LDG.E.U16 R15, [R2.64+0x280] ;  /* 0x00028028020fc981 */ /* 0x0002e8000c1e1500 */
[----:B------:R1:W3:Y:S04]  /*1990*/  @!P6 LDG.E.U16 R14, [R2.64+0x2c0] ;  /* 0x0002c028020ee981 */ /* 0x0002e8000c1e1500 */
[----:B------:R1:W3:Y:S04]  /*19a0*/  @!P5 LDG.E.U16 R17, [R2.64+0x300] ;  /* 0x000300280211d981 */ /* 0x0002e8000c1e1500 */
[----:B------:R1:W3:Y:S04]  /*19b0*/  @!P3 LDG.E.U16 R0, [R2.64+0x340] ;  /* 0x000340280200b981 */ /* 0x0002e8000c1e1500 */
[----:B------:R1:W3:Y:S04]  /*19c0*/  @!P2 LDG.E.U16 R19, [R2.64+0x380] ;  /* 0x000380280213a981 */ /* 0x0002e8000c1e1500 */
[----:B------:R1:W3:Y:S01]  /*19d0*/  @!P1 LDG.E.U16 R16, [R2.64+0x3c0] ;  /* 0x0003c02802109981 */ /* 0x0002e2000c1e1500 */
[----:B------:R-:W-:-:S02]  /*19e0*/  ISETP.GE.AND P2, PT, R78, UR7, PT ;  /* 0x000000074e007c0c */ /* 0x000fc4000bf46270 */
[----:B------:R-:W-:Y:S02]  /*19f0*/  ISETP.GE.AND P1, PT, R94, UR7, PT ;  /* 0x000000075e007c0c */ /* 0x000fe4000bf26270 */
[----:B-1----:R-:W-:Y:S02]  /*1a00*/  LEA R2, P0, R78, UR20, 0x1 ;  /* 0x000000144e027c11 */ /* 0x002fe4000f8008ff */
[----:B------:R-:W-:Y:S02]  /*1a10*/  ISETP.GE.AND P4, PT, R92, UR7, PT ;  /* 0x000000075c007c0c */ /* 0x000fe4000bf86270 */
[----:B------:R-:W-:Y:S02]  /*1a20*/  LEA.HI.X R3, R78, UR21, R79, 0x1, P0 ;  /* 0x000000154e037c11 */ /* 0x000fe400080f0c4f */
[----:B------:R-:W-:Y:S02]  /*1a30*/  ISETP.GE.AND P0, PT, R93, UR7, PT ;  /* 0x000000075d007c0c */ /* 0x000fe4000bf06270 */
[----:B------:R-:W-:-:S02]  /*1a40*/  ISETP.GE.AND P6, PT, R91, UR7, PT ;  /* 0x000000075b007c0c */ /* 0x000fc4000bfc6270 */
[----:B------:R-:W-:Y:S02]  /*1a50*/  ISETP.GE.AND P5, PT, R90, UR7, PT ;  /* 0x000000075a007c0c */ /* 0x000fe4000bfa6270 */
[----:B------:R-:W-:Y:S02]  /*1a60*/  ISETP.GE.AND P3, PT, R89, UR7, PT ;  /* 0x0000000759007c0c */ /* 0x000fe4000bf66270 */
[----:B------:R-:W-:Y:S01]  /*1a70*/  PRMT R27, RZ, 0x7610, R27 ;  /* 0x00007610ff1b7816 */ /* 0x000fe2000000001b */
[----:B----4-:R-:W-:Y:S04]  /*1a80*/  STS.U16 [R68], R5 ;  /* 0x0000000544007388 */ /* 0x010fe80000000400 */
        /* <DEDUP_REMOVED lines=8> */
[----:B--2---:R2:W-:Y:S04]  /*1b10*/  STS.U16 [R59+0x240], R12 ;  /* 0x0002400c3b007388 */ /* 0x0045e80000000400 */
[----:B---3--:R-:W-:Y:S04]  /*1b20*/  STS.U16 [R58+0x280], R15 ;  /* 0x0002800f3a007388 */ /* 0x008fe80000000400 */
        /* <DEDUP_REMOVED lines=23> */
[----:B-1----:R-:W-:-:S02]  /*1ca0*/  PRMT R10, RZ, 0x7610, R10 ;  /* 0x00007610ff0a7816 */ /* 0x002fc4000000000a */
[----:B------:R-:W-:Y:S02]  /*1cb0*/  PRMT R11, RZ, 0x7610, R11 ;  /* 0x00007610ff0b7816 */ /* 0x000fe4000000000b */
        /* <DEDUP_REMOVED lines=26> */
[----:B0-----:R-:W-:-:S03]  /*1e60*/  PRMT R16, RZ, 0x7610, R16 ;  /* 0x00007610ff107816 */ /* 0x001fc60000000010 */
[----:B------:R1:W5:Y:S04]  /*1e70*/  @!P5 LDG.E.U16 R25, [R2.64+0x300] ;  /* 0x000300280219d981 */ /* 0x000368000c1e1500 */
[----:B------:R1:W5:Y:S04]  /*1e80*/  @!P4 LDG.E.U16 R19, [R2.64+0x280] ;  /* 0x000280280213c981 */ /* 0x000368000c1e1500 */
[----:B------:R1:W5:Y:S04]  /*1e90*/  @!P6 LDG.E.U16 R16, [R2.64+0x2c0] ;  /* 0x0002c0280210e981 */ /* 0x000368000c1e1500 */
[----:B------:R1:W5:Y:S04]  /*1ea0*/  @!P3 LDG.E.U16 R20, [R2.64+0x340] ;  /* 0x000340280214b981 */ /* 0x000368000c1e1500 */
[----:B------:R1:W5:Y:S04]  /*1eb0*/  @!P2 LDG.E.U16 R27, [R2.64+0x380] ;  /* 0x00038028021ba981 */ /* 0x000368000c1e1500 */
[----:B------:R1:W5:Y:S01]  /*1ec0*/  @!P1 LDG.E.U16 R22, [R2.64+0x3c0] ;  /* 0x0003c02802169981 */ /* 0x000362000c1e1500 */
[----:B------:R-:W-:Y:S01]  /*1ed0*/  ISETP.GE.AND P0, PT, R78, UR7, PT ;  /* 0x000000074e007c0c */ /* 0x000fe2000bf06270 */
[----:B------:R-:W-:Y:S01]  /*1ee0*/  IMAD.U32 R7, RZ, RZ, UR12 ;  /* 0x0000000cff077e24 */ /* 0x000fe2000f8e00ff */
[----:B------:R-:W-:Y:S01]  /*1ef0*/  MOV R4, UR27 ;  /* 0x0000001b00047c02 */ /* 0x000fe20008000f00 */
[----:B------:R-:W-:-:S02]  /*1f00*/  IMAD.U32 R5, RZ, RZ, UR28 ;  /* 0x0000001cff057e24 */ /* 0x000fc4000f8e00ff */
[----:B------:R-:W-:Y:S01]  /*1f10*/  IMAD.U32 R9, RZ, RZ, UR12 ;  /* 0x0000000cff097e24 */ /* 0x000fe2000f8e00ff */
[----:B-1----:R-:W-:Y:S01]  /*1f20*/  MOV R3, UR28 ;  /* 0x0000001c00037c02 */ /* 0x002fe20008000f00 */
[----:B------:R-:W-:-:S06]  /*1f30*/  IMAD.U32 R2, RZ, RZ, UR27 ;  /* 0x0000001bff027e24 */ /* 0x000fcc000f8e00ff */
[----:B------:R-:W-:Y:S01]  /*1f40*/  @!P0 IMAD.WIDE.U32 R4, R7, c[0x0][0x1f0], R4 ;  /* 0x00007c0007048a25 */ /* 0x000fe200078e0004 */
[----:B------:R-:W-:-:S03]  /*1f50*/  UIMAD UR42, UR10, UR8, URZ ;  /* 0x000000080a2a72a4 */ /* 0x000fc6000f8e023f */
[----:B------:R-:W-:Y:S01]  /*1f60*/  @!P0 IMAD.WIDE.U32 R2, R9, c[0x0][0x200], R2 ;  /* 0x0000800009028a25 */ /* 0x000fe200078e0002 */
[----:B------:R-:W-:Y:S01]  /*1f70*/  @!P0 IADD3 R5, R5, UR29, RZ ;  /* 0x0000001d05058c10 */ /* 0x000fe2000fffe0ff */
[----:B------:R-:W-:Y:S02]  /*1f80*/  ULDC UR29, c[0x0][0x174] ;  /* 0x00005d00001d7ab9 */ /* 0x000fe40000000800 */
[----:B------:R-:W-:Y:S01]  /*1f90*/  UIMAD UR42, UR11, UR9, UR42 ;  /* 0x000000090b2a72a4 */ /* 0x000fe2000f8e022a */
[----:B------:R-:W-:Y:S01]  /*1fa0*/  @!P0 IADD3 R3, R3, UR43, RZ ;  /* 0x0000002b03038c10 */ /* 0x000fe2000fffe0ff */
[----:B------:R-:W-:Y:S01]  /*1fb0*/  UIADD3 UR29, UR6, -UR29, URZ ;  /* 0x8000001d061d7290 */ /* 0x000fe2000fffe03f */
[----:B------:R-:W-:Y:S01]  /*1fc0*/  IMAD.U32 R9, RZ, RZ, UR11 ;  /* 0x0000000bff097e24 */ /* 0x000fe2000f8e00ff */
[----:B------:R-:W-:Y:S01]  /*1fd0*/  UIMAD.WIDE.U32 UR8, UR11, UR8, UR38 ;  /* 0x000000080b0872a5 */ /* 0x000fe2000f8e0026 */
[----:B------:R-:W-:Y:S01]  /*1fe0*/  IMAD.U32 R7, RZ, RZ, UR11 ;  /* 0x0000000bff077e24 */ /* 0x000fe2000f8e00ff */
[----:B------:R-:W-:Y:S01]  /*1ff0*/  UIMAD UR38, UR10, UR34, URZ ;  /* 0x000000220a2672a4 */ /* 0x000fe2000f8e023f */
[----:B------:R-:W-:Y:S01]  /*2000*/  @!P0 IMAD.WIDE.U32 R2, R9, c[0x0][0x208], R2 ;  /* 0x0000820009028a25 */ /* 0x000fe200078e0002 */
[----:B------:R-:W-:-:S02]  /*2010*/  UIADD3 UR37, UR37, UR43, URZ ;  /* 0x0000002b25257290 */ /* 0x000fc4000fffe03f */
[----:B------:R-:W-:Y:S01]  /*2020*/  UIMAD UR29, UR29, -0x800, URZ ;  /* 0xfffff8001d1d78a4 */ /* 0x000fe2000f8e023f */
[----:B------:R-:W-:Y:S01]  /*2030*/  @!P0 IMAD.WIDE.U32 R4, R7, c[0x0][0x1f8], R4 ;  /* 0x00007e0007048a25 */ /* 0x000fe200078e0004 */
[----:B------:R-:W-:Y:S02]  /*2040*/  UIMAD UR39, UR11, UR35, UR38 ;  /* 0x000000230b2772a4 */ /* 0x000fe4000f8e0226 */
[----:B------:R-:W-:Y:S01]  /*2050*/  UIMAD.WIDE.U32 UR34, UR11, UR34, UR36 ;  /* 0x000000220b2272a5 */ /* 0x000fe2000f8e0024 */
[C---:B------:R-:W-:Y:S01]  /*2060*/  @!P0 IADD3 R9, P2, R78.reuse, R2, RZ ;  /* 0x000000024e098210 */ /* 0x040fe20007f5e0ff */
[----:B------:R-:W-:Y:S02]  /*2070*/  USHF.R.S32.HI UR38, URZ, 0x1f, UR29 ;  /* 0x0000001f3f267899 */ /* 0x000fe4000801141d */
[----:B------:R-:W-:Y:S01]  /*2080*/  UIADD3 UR37, UP0, UR29, UR8, URZ ;  /* 0x000000081d257290 */ /* 0x000fe2000ff1e03f */
[----:B------:R-:W-:Y:S02]  /*2090*/  @!P0 IADD3 R26, P1, R78, R4, RZ ;  /* 0x000000044e1a8210 */ /* 0x000fe40007f3e0ff */
[C---:B------:R-:W-:Y:S01]  /*20a0*/  @!P0 IADD3.X R24, R79.reuse, UR39, R3, P2, !PT ;  /* 0x000000274f188c10 */ /* 0x040fe200097fe403 */
[----:B------:R-:W-:Y:S01]  /*20b0*/  UIADD3.X UR8, UR38, UR42, UR9, UP0, !UPT ;  /* 0x0000002a26087290 */ /* 0x000fe200087fe409 */
[----:B------:R-:W-:-:S02]  /*20c0*/  @!P0 IADD3.X R29, R79, UR42, R5, P1, !PT ;  /* 0x0000002a4f1d8c10 */ /* 0x000fc40008ffe405 */
[C---:B------:R-:W-:Y:S02]  /*20d0*/  LEA R2, P2, R78.reuse, c[0x0][0x258], 0x1 ;  /* 0x000096004e027a11 */ /* 0x040fe400078408ff */
[C---:B------:R-:W-:Y:S02]  /*20e0*/  LEA R6, P1, R78.reuse, c[0x0][0x268], 0x1 ;  /* 0x00009a004e067a11 */ /* 0x040fe400078208ff */
[----:B------:R-:W-:Y:S01]  /*20f0*/  MOV R7, UR37 ;  /* 0x0000002500077c02 */ /* 0x000fe20008000f00 */
[----:B------:R-:W-:Y:S01]  /*2100*/  IMAD.U32 R28, RZ, RZ, UR8 ;  /* 0x00000008ff1c7e24 */ /* 0x000fe2000f8e00ff */
[C-C-:B------:R-:W-:Y:S01]  /*2110*/  LEA.HI.X R3, R78.reuse, c[0x0][0x25c], R79.reuse, 0x1, P2 ;  /* 0x000097004e037a11 */ /* 0x140fe200010f0c4f */
[----:B------:R-:W-:Y:S01]  /*2120*/  UIADD3 UR36, UP1, UR29, UR34, URZ ;  /* 0x000000221d247290 */ /* 0x000fe2000ff3e03f */
[----:B------:R-:W-:Y:S01]  /*2130*/  LEA.HI.X R5, R78, c[0x0][0x26c], R79, 0x1, P1 ;  /* 0x00009b004e057a11 */ /* 0x000fe200008f0c4f */
[----:B------:R-:W-:Y:S01]  /*2140*/  ULDC.64 UR8, c[0x0][0x2e8] ;  /* 0x0000ba0000087ab9 */ /* 0x000fe20000000a00 */
[----:B------:R-:W-:-:S02]  /*2150*/  LEA R6, P2, R7, R6, 0x1 ;  /* 0x0000000607067211 */ /* 0x000fc400078408ff */
[C---:B------:R-:W-:Y:S02]  /*2160*/  @!P0 LEA R4, P1, R26.reuse, c[0x0][0x268], 0x1 ;  /* 0x00009a001a048a11 */ /* 0x040fe400078208ff */
[----:B------:R-:W-:Y:S02]  /*2170*/  LEA.HI.X R7, R7, R5, R28, 0x1, P2 ;  /* 0x0000000507077211 */ /* 0x000fe400010f0c1c */
[----:B------:R-:W-:Y:S02]  /*2180*/  @!P0 LEA.HI.X R5, R26, c[0x0][0x26c], R29, 0x1, P1 ;  /* 0x00009b001a058a11 */ /* 0x000fe400008f0c1d */
[----:B------:R-:W-:Y:S01]  /*2190*/  ISETP.GE.AND P1, PT, R93, UR7, PT ;  /* 0x000000075d007c0c */ /* 0x000fe2000bf26270 */
[----:B------:R-:W-:Y:S01]  /*21a0*/  UIADD3.X UR34, UR38, UR39, UR35, UP1, !UPT ;  /* 0x0000002726227290 */ /* 0x000fe20008ffe423 */
[----:B------:R-:W-:Y:S01]  /*21b0*/  IMAD.U32 R30, RZ, RZ, UR36 ;  /* 0x00000024ff1e7e24 */ /* 0x000fe2000f8e00ff */
[----:B------:R-:W-:-:S04]  /*21c0*/  @!P0 LEA R8, P3, R9, c[0x0][0x258], 0x1 ;  /* 0x0000960009088a11 */ /* 0x000fc800078608ff */
[C---:B------:R-:W-:Y:S02]  /*21d0*/  LEA R2, P4, R30.reuse, R2, 0x1 ;  /* 0x000000021e027211 */ /* 0x040fe400078808ff */
[----:B------:R-:W-:Y:S02]  /*21e0*/  MOV R31, UR34 ;  /* 0x00000022001f7c02 */ /* 0x000fe40008000f00 */
[----:B------:R-:W-:Y:S02]  /*21f0*/  @!P0 LEA.HI.X R9, R9, c[0x0][0x25c], R24, 0x1, P3 ;  /* 0x0000970009098a11 */ /* 0x000fe400018f0c18 */
[----:B------:R-:W-:Y:S02]  /*2200*/  ISETP.GE.AND P2, PT, R91, UR7, PT ;  /* 0x000000075b007c0c */ /* 0x000fe4000bf46270 */
[----:B------:R-:W-:Y:S02]  /*2210*/  LEA.HI.X R3, R30, R3, R31, 0x1, P4 ;  /* 0x000000031e037211 */ /* 0x000fe400020f0c1f */
[----:B------:R-:W-:-:S02]  /*2220*/  ISETP.GE.AND P3, PT, R94, UR7, PT ;  /* 0x000000075e007c0c */ /* 0x000fc4000bf66270 */
[----:B------:R-:W-:Y:S02]  /*2230*/  ISETP.GE.AND P4, PT, R92, UR7, PT ;  /* 0x000000075c007c0c */ /* 0x000fe4000bf86270 */
[----:B------:R-:W-:Y:S02]  /*2240*/  ISETP.GE.AND P5, PT, R90, UR7, PT ;  /* 0x000000075a007c0c */ /* 0x000fe4000bfa6270 */
[----:B------:R-:W-:Y:S01]  /*2250*/  ISETP.GE.AND P6, PT, R89, UR7, PT ;  /* 0x0000000759007c0c */ /* 0x000fe2000bfc6270 */
[----:B--2---:R-:W-:Y:S04]  /*2260*/  STS.U16 [R68], R23 ;  /* 0x0000001744007388 */ /* 0x004fe80000000400 */
[----:B---3--:R-:W-:Y:S04]  /*2270*/  STS.U16 [R67+0x40], R10 ;  /* 0x0000400a43007388 */ /* 0x008fe80000000400 */
[----:B----4-:R-:W-:Y:S04]  /*2280*/  STS.U16 [R66+0x80], R11 ;  /* 0x0000800b42007388 */ /* 0x010fe80000000400 */
[----:B------:R-:W-:Y:S04]  /*2290*/  STS.U16 [R65+0xc0], R12 ;  /* 0x0000c00c41007388 */ /* 0x000fe80000000400 */
[----:B------:R0:W-:Y:S04]  /*22a0*/  STS.U16 [R64+0x100], R13 ;  /* 0x0001000d40007388 */ /* 0x0001e80000000400 */
[----:B------:R1:W-:Y:S04]  /*22b0*/  STS.U16 [R63+0x140], R14 ;  /* 0x0001400e3f007388 */ /* 0x0003e80000000400 */
[----:B------:R-:W-:Y:S04]  /*22c0*/  STS.U16 [R62+0x180], R15 ;  /* 0x0001800f3e007388 */ /* 0x000fe80000000400 */
[----:B------:R-:W-:Y:S04]  /*22d0*/  STS.U16 [R61+0x1c0], R0 ;  /* 0x0001c0003d007388 */ /* 0x000fe80000000400 */
[----:B------:R-:W-:Y:S04]  /*22e0*/  STS.U16 [R60+0x200], R17 ;  /* 0x000200113c007388 */ /* 0x000fe80000000400 */
[----:B-----5:R-:W-:Y:S04]  /*22f0*/  STS.U16 [R59+0x240], R18 ;  /* 0x000240123b007388 */ /* 0x020fe80000000400 */
[----:B------:R2:W-:Y:S04]  /*2300*/  STS.U16 [R58+0x280], R19 ;  /* 0x000280133a007388 */ /* 0x0005e80000000400 */
[----:B------:R3:W-:Y:S04]  /*2310*/  STS.U16 [R57+0x2c0], R16 ;  /* 0x0002c01039007388 */ /* 0x0007e80000000400 */
[----:B------:R4:W-:Y:S04]  /*2320*/  STS.U16 [R56+0x300], R25 ;  /* 0x0003001938007388 */ /* 0x0009e80000000400 */
        /* <DEDUP_REMOVED lines=28> */
[----:B---3--:R-:W-:Y:S02]  /*24f0*/  PRMT R16, RZ, 0x7610, R16 ;  /* 0x00007610ff107816 */ /* 0x008fe40000000010 */
[----:B------:R-:W-:Y:S02]  /*2500*/  PRMT R15, RZ, 0x7610, R15 ;  /* 0x00007610ff0f7816 */ /* 0x000fe4000000000f */
[----:B------:R-:W-:Y:S02]  /*2510*/  PRMT R0, RZ, 0x7610, R0 ;  /* 0x00007610ff007816 */ /* 0x000fe40000000000 */
[----:B------:R-:W-:Y:S02]  /*2520*/  PRMT R10, RZ, 0x7610, R10 ;  /* 0x00007610ff0a7816 */ /* 0x000fe4000000000a */
[----:B------:R-:W-:Y:S01]  /*2530*/  PRMT R11, RZ, 0x7610, R11 ;  /* 0x00007610ff0b7816 */ /* 0x000fe2000000000b */
[----:B------:R-:W3:Y:S04]  /*2540*/  @!P2 LDG.E.U16 R15, [R6.64+-0xf00] ;  /* 0xfff10028060fa981 */ /* 0x000ee8000c1e1500 */
        /* <DEDUP_REMOVED lines=9> */
[----:B------:R-:W3:Y:S01]  /*25e0*/  @!P1 LDG.E.U16 R16, [R6.64+-0xdc0] ;  /* 0xfff2402806109981 */ /* 0x000ee2000c1e1500 */
[----:B------:R-:W-:Y:S02]  /*25f0*/  ISETP.GE.AND P1, PT, R75, UR7, PT ;  /* 0x000000074b007c0c */ /* 0x000fe4000bf26270 */
[----:B------:R-:W-:Y:S01]  /*2600*/  ISETP.GE.AND P4, PT, R72, UR7, PT ;  /* 0x0000000748007c0c */ /* 0x000fe2000bf86270 */
[----:B------:R-:W3:Y:S01]  /*2610*/  @!P5 LDG.E.U16 R12, [R6.64+-0xec0] ;  /* 0xfff14028060cd981 */ /* 0x000ee2000c1e1500 */
[----:B------:R-:W-:-:S03]  /*2620*/  ISETP.GE.AND P5, PT, R71, UR7, PT ;  /* 0x0000000747007c0c */ /* 0x000fc6000bfa6270 */
[----:B------:R-:W3:Y:S01]  /*2630*/  @!P6 LDG.E.U16 R17, [R6.64+-0xe80] ;  /* 0xfff180280611e981 */ /* 0x000ee2000c1e1500 */
[----:B------:R-:W-:Y:S02]  /*2640*/  ISETP.GE.AND P6, PT, R70, UR7, PT ;  /* 0x0000000746007c0c */ /* 0x000fe4000bfc6270 */
[----:B0-----:R-:W-:Y:S02]  /*2650*/  PRMT R5, RZ, 0x7610, R5 ;  /* 0x00007610ff057816 */ /* 0x001fe40000000005 */
[----:B------:R-:W-:Y:S02]  /*2660*/  PRMT R4, RZ, 0x7610, R4 ;  /* 0x00007610ff047816 */ /* 0x000fe40000000004 */
[----:B------:R-:W-:Y:S02]  /*2670*/  PRMT R23, RZ, 0x7610, R23 ;  /* 0x00007610ff177816 */ /* 0x000fe40000000017 */
[----:B------:R-:W-:Y:S01]  /*2680*/  PRMT R18, RZ, 0x7610, R18 ;  /* 0x00007610ff127816 */ /* 0x000fe20000000012 */
[----:B------:R-:W3:Y:S01]  /*2690*/  @!P1 LDG.E.U16 R5, [R6.64+-0xd80] ;  /* 0xfff2802806059981 */ /* 0x000ee2000c1e1500 */
[----:B----4-:R-:W-:-:S02]  /*26a0*/  PRMT R25, RZ, 0x7610, R25 ;  /* 0x00007610ff197816 */ /* 0x010fc40000000019 */
[----:B------:R-:W-:Y:S01]  /*26b0*/  PRMT R22, RZ, 0x7610, R22 ;  /* 0x00007610ff167816 */ /* 0x000fe20000000016 */
[----:B------:R-:W4:Y:S04]  /*26c0*/  @!P2 LDG.E.U16 R4, [R6.64+-0xd40] ;  /* 0xfff2c0280604a981 */ /* 0x000f28000c1e1500 */
[----:B------:R-:W4:Y:S04]  /*26d0*/  @!P3 LDG.E.U16 R23, [R6.64+-0xd00] ;  /* 0xfff300280617b981 */ /* 0x000f28000c1e1500 */
[----:B------:R-:W4:Y:S04]  /*26e0*/  @!P4 LDG.E.U16 R18, [R6.64+-0xcc0] ;  /* 0xfff340280612c981 */ /* 0x000f28000c1e1500 */
[----:B------:R-:W4:Y:S04]  /*26f0*/  @!P5 LDG.E.U16 R25, [R6.64+-0xc80] ;  /* 0xfff380280619d981 */ /* 0x000f28000c1e1500 */
[----:B------:R-:W4:Y:S01]  /*2700*/  @!P6 LDG.E.U16 R22, [R6.64+-0xc40] ;  /* 0xfff3c0280616e981 */ /* 0x000f22000c1e1500 */
[----:B------:R-:W-:-:S02]  /*2710*/  PRMT R81, RZ, 0x7610, R81 ;  /* 0x00007610ff517816 */ /* 0x000fc40000000051 */
[----:B------:R-:W-:Y:S02]  /*2720*/  P2R R33, PR, RZ, 0x2 ;  /* 0x00000002ff217803 */ /* 0x000fe40000000000 */
[----:B------:R-:W-:Y:S02]  /*2730*/  ISETP.GE.AND P1, PT, R94, UR7, PT ;  /* 0x000000075e007c0c */ /* 0x000fe4000bf26270 */
[----:B------:R-:W-:Y:S02]  /*2740*/  PRMT R103, RZ, 0x7610, R103 ;  /* 0x00007610ff677816 */ /* 0x000fe40000000067 */
[----:B------:R-:W-:Y:S02]  /*2750*/  PRMT R105, RZ, 0x7610, R105 ;  /* 0x00007610ff697816 */ /* 0x000fe40000000069 */
[----:B------:R-:W-:Y:S02]  /*2760*/  PRMT R106, RZ, 0x7610, R106 ;  /* 0x00007610ff6a7816 */ /* 0x000fe4000000006a */
[----:B------:R-:W-:-:S02]  /*2770*/  PRMT R34, RZ, 0x7610, R34 ;  /* 0x00007610ff227816 */ /* 0x000fc40000000022 */
[----:B------:R-:W-:Y:S02]  /*2780*/  PRMT R104, RZ, 0x7610, R104 ;  /* 0x00007610ff687816 */ /* 0x000fe40000000068 */
[----:B------:R-:W-:Y:S01]  /*2790*/  PRMT R80, RZ, 0x7610, R80 ;  /* 0x00007610ff507816 */ /* 0x000fe20000000050 */
[----:B--2---:R-:W-:Y:S04]  /*27a0*/  STS.U16 [R68], R11 ;  /* 0x0000000b44007388 */ /* 0x004fe80000000400 */
[----:B------:R-:W-:Y:S04]  /*27b0*/  STS.U16 [R67+0x40], R0 ;  /* 0x0000400043007388 */ /* 0x000fe80000000400 */
[----:B-----5:R-:W-:Y:S04]  /*27c0*/  STS.U16 [R66+0x80], R13 ;  /* 0x0000800d42007388 */ /* 0x020fe80000000400 */
[----:B------:R-:W-:Y:S04]  /*27d0*/  STS.U16 [R65+0xc0], R10 ;  /* 0x0000c00a41007388 */ /* 0x000fe80000000400 */
[----:B---3--:R-:W-:Y:S04]  /*27e0*/  STS.U16 [R64+0x100], R15 ;  /* 0x0001000f40007388 */ /* 0x008fe80000000400 */
[----:B------:R0:W-:Y:S04]  /*27f0*/  STS.U16 [R63+0x140], R12 ;  /* 0x0001400c3f007388 */ /* 0x0001e80000000400 */
[----:B------:R1:W-:Y:S04]  /*2800*/  STS.U16 [R62+0x180], R17 ;  /* 0x000180113e007388 */ /* 0x0003e80000000400 */
[----:B------:R-:W-:Y:S04]  /*2810*/  STS.U16 [R61+0x1c0], R14 ;  /* 0x0001c00e3d007388 */ /* 0x000fe80000000400 */
[----:B------:R-:W-:Y:S04]  /*2820*/  STS.U16 [R60+0x200], R19 ;  /* 0x000200133c007388 */ /* 0x000fe80000000400 */
[----:B------:R2:W-:Y:S04]  /*2830*/  STS.U16 [R59+0x240], R16 ;  /* 0x000240103b007388 */ /* 0x0005e80000000400 */
[----:B------:R-:W-:Y:S04]  /*2840*/  STS.U16 [R58+0x280], R5 ;  /* 0x000280053a007388 */ /* 0x000fe80000000400 */
[----:B----4-:R-:W-:Y:S04]  /*2850*/  STS.U16 [R57+0x2c0], R4 ;  /* 0x0002c00439007388 */ /* 0x010fe80000000400 */
[----:B------:R-:W-:Y:S04]  /*2860*/  STS.U16 [R56+0x300], R23 ;  /* 0x0003001738007388 */ /* 0x000fe80000000400 */
[----:B------:R-:W-:Y:S04]  /*2870*/  STS.U16 [R55+0x340], R18 ;  /* 0x0003401237007388 */ /* 0x000fe80000000400 */
[----:B------:R-:W-:Y:S04]  /*2880*/  STS.U16 [R54+0x380], R25 ;  /* 0x0003801936007388 */ /* 0x000fe80000000400 */
[----:B------:R-:W-:Y:S01]  /*2890*/  STS.U16 [R53+0x3c0], R22 ;  /* 0x0003c01635007388 */ /* 0x000fe20000000400 */
[----:B------:R-:W-:-:S06]  /*28a0*/  NOP ;  /* 0x0000000000007918 */ /* 0x000fcc0000000000 */
[----:B------:R-:W-:Y:S04]  /*28b0*/  LDS.U16 R0, [R52] ;  /* 0x0000000034007984 */ /* 0x000fe80000000400 */
[----:B------:R-:W-:Y:S04]  /*28c0*/  LDS.U16 R144, [R52+0x2] ;  /* 0x0000020034907984 */ /* 0x000fe80000000400 */
[----:B------:R-:W3:Y:S04]  /*28d0*/  LDS.U16 R142, [R52+0x4] ;  /* 0x00000400348e7984 */ /* 0x000ee80000000400 */
[----:B------:R-:W4:Y:S04]  /*28e0*/  LDS.U16 R24, [R52+0x6] ;  /* 0x0000060034187984 */ /* 0x000f280000000400 */
[----:B------:R-:W2:Y:S04]  /*28f0*/  LDS.U16 R4, [R52+0x8] ;  /* 0x0000080034047984 */ /* 0x000ea80000000400 */
[----:B------:R-:W0:Y:S04]  /*2900*/  LDS.U16 R26, [R52+0xa] ;  /* 0x00000a00341a7984 */ /* 0x000e280000000400 */
[----:B------:R-:W0:Y:S04]  /*2910*/  LDS.U16 R27, [R52+0xc] ;  /* 0x00000c00341b7984 */ /* 0x000e280000000400 */
[----:B------:R-:W1:Y:S04]  /*2920*/  LDS.U16 R28, [R52+0xe] ;  /* 0x00000e00341c7984 */ /* 0x000e680000000400 */
[----:B------:R-:W-:Y:S04]  /*2930*/  LDS.U16 R29, [R52+0x10] ;  /* 0x00001000341d7984 */ /* 0x000fe80000000400 */
[----:B------:R-:W1:Y:S04]  /*2940*/  LDS.U16 R30, [R52+0x12] ;  /* 0x00001200341e7984 */ /* 0x000e680000000400 */
[----:B------:R-:W1:Y:S04]  /*2950*/  LDS.U16 R31, [R52+0x14] ;  /* 0x00001400341f7984 */ /* 0x000e680000000400 */
[----:B------:R-:W-:Y:S04]  /*2960*/  LDS.U16 R32, [R52+0x16] ;  /* 0x0000160034207984 */ /* 0x000fe80000000400 */
[----:B------:R-:W-:Y:S04]  /*2970*/  LDS.U16 R109, [R52+0x18] ;  /* 0x00001800346d7984 */ /* 0x000fe80000000400 */
[----:B------:R-:W1:Y:S04]  /*2980*/  LDS.U16 R108, [R52+0x1a] ;  /* 0x00001a00346c7984 */ /* 0x000e680000000400 */
[----:B------:R-:W-:Y:S04]  /*2990*/  LDS.U16 R37, [R52+0x1c] ;  /* 0x00001c0034257984 */ /* 0x000fe80000000400 */
[----:B------:R-:W-:Y:S04]  /*29a0*/  LDS.U16 R36, [R52+0x1e] ;  /* 0x00001e0034247984 */ /* 0x000fe80000000400 */
[----:B------:R-:W-:Y:S01]  /*29b0*/  BAR.SYNC.DEFER_BLOCKING 0x0 ;  /* 0x0000000000007b1d */ /* 0x000fe20000010000 */
[----:B0-----:R-:W-:-:S05]  /*29c0*/  PRMT R12, RZ, 0x7610, R12 ;  /* 0x00007610ff0c7816 */ /* 0x001fca000000000c */
[----:B------:R0:W5:Y:S01]  /*29d0*/  @!P0 LDG.E.U16 R81, [R8.64] ;  /* 0x0000002808518981 */ /* 0x000162000c1e1500 */
        /* <DEDUP_REMOVED lines=8> */
[----:B------:R-:W-:Y:S02]  /*2a60*/  ISETP.GE.AND P0, PT, R89, UR7, PT ;  /* 0x0000000759007c0c */ /* 0x000fe4000bf06270 */
[----:B-1----:R-:W-:Y:S01]  /*2a70*/  PRMT R17, RZ, 0x7610, R17 ;  /* 0x00007610ff117816 */ /* 0x002fe20000000011 */
[----:B------:R1:W5:Y:S01]  /*2a80*/  @!P1 LDG.E.U16 R34, [R2.64+-0xec0] ;  /* 0xfff1402802229981 */ /* 0x000362000c1e1500 */
[----:B------:R-:W-:-:S09]  /*2a90*/  ISETP.GE.AND P1, PT, R88, UR7, PT ;  /* 0x0000000758007c0c */ /* 0x000fd2000bf26270 */
[----:B------:R1:W5:Y:S01]  /*2aa0*/  @!P0 LDG.E.U16 R17, [R2.64+-0xe80] ;  /* 0xfff1802802118981 */ /* 0x000362000c1e1500 */
[----:B------:R-:W-:Y:S02]  /*2ab0*/  ISETP.GE.AND P0, PT, R77, UR7, PT ;  /* 0x000000074d007c0c */ /* 0x000fe4000bf06270 */
[----:B------:R-:W-:Y:S01]  /*2ac0*/  PRMT R13, RZ, 0x7610, R13 ;  /* 0x00007610ff0d7816 */ /* 0x000fe2000000000d */
[----:B------:R1:W5:Y:S01]  /*2ad0*/  @!P1 LDG.E.U16 R104, [R2.64+-0xe40] ;  /* 0xfff1c02802689981 */ /* 0x000362000c1e1500 */
[----:B------:R-:W-:-:S09]  /*2ae0*/  ISETP.NE.AND P1, PT, R33, RZ, PT ;  /* 0x000000ff2100720c */ /* 0x000fd20003f25270 */
[----:B------:R1:W5:Y:S01]  /*2af0*/  @!P0 LDG.E.U16 R13, [R2.64+-0xe00] ;  /* 0xfff20028020d8981 */ /* 0x000362000c1e1500 */
[----:B------:R-:W-:Y:S02]  /*2b00*/  ISETP.GE.AND P0, PT, R76, UR7, PT ;  /* 0x000000074c007c0c */ /* 0x000fe4000bf06270 */
[----:B0-----:R-:W-:Y:S02]  /*2b10*/  PRMT R9, RZ, 0x7610, R9 ;  /* 0x00007610ff097816 */ /* 0x001fe40000000009 */
[----:B--2---:R-:W-:Y:S02]  /*2b20*/  PRMT R16, RZ, 0x7610, R16 ;  /* 0x00007610ff107816 */ /* 0x004fe40000000010 */
[----:B------:R-:W-:Y:S02]  /*2b30*/  PRMT R19, RZ, 0x7610, R19 ;  /* 0x00007610ff137816 */ /* 0x000fe40000000013 */
[----:B------:R-:W-:Y:S01]  /*2b40*/  PRMT R8, RZ, 0x7610, R8 ;  /* 0x00007610ff087816 */ /* 0x000fe20000000008 */
[----:B------:R1:W2:Y:S01]  /*2b50*/  @!P1 LDG.E.U16 R9, [R2.64+-0xd80] ;  /* 0xfff2802802099981 */ /* 0x0002a2000c1e1500 */
[----:B------:R-:W-:-:S02]  /*2b60*/  PRMT R15, RZ, 0x7610, R15 ;  /* 0x00007610ff0f7816 */ /* 0x000fc4000000000f */
[----:B------:R-:W-:Y:S01]  /*2b70*/  PRMT R14, RZ, 0x7610, R14 ;  /* 0x00007610ff0e7816 */ /* 0x000fe2000000000e */
[----:B------:R1:W2:Y:S04]  /*2b80*/  @!P0 LDG.E.U16 R80, [R2.64+-0xdc0] ;  /* 0xfff2402802508981 */ /* 0x0002a8000c1e1500 */
[----:B------:R1:W2:Y:S04]  /*2b90*/  @!P2 LDG.E.U16 R16, [R2.64+-0xd40] ;  /* 0xfff2c0280210a981 */ /* 0x0002a8000c1e1500 */
[----:B------:R1:W2:Y:S04]  /*2ba0*/  @!P3 LDG.E.U16 R19, [R2.64+-0xd00] ;  /* 0xfff300280213b981 */ /* 0x0002a8000c1e1500 */
[----:B------:R1:W2:Y:S04]  /*2bb0*/  @!P4 LDG.E.U16 R8, [R2.64+-0xcc0] ;  /* 0xfff340280208c981 */ /* 0x0002a8000c1e1500 */
[----:B------:R1:W2:Y:S04]  /*2bc0*/  @!P5 LDG.E.U16 R15, [R2.64+-0xc80] ;  /* 0xfff38028020fd981 */ /* 0x0002a8000c1e1500 */
[----:B------:R1:W2:Y:S01]  /*2bd0*/  @!P6 LDG.E.U16 R14, [R2.64+-0xc40] ;  /* 0xfff3c028020ee981 */ /* 0x0002a2000c1e1500 */
[----:B---3--:R-:W-:-:S02]  /*2be0*/  HADD2.F32 R142, -RZ, R142.H0_H0 ;  /* 0x2000008eff8e7230 */ /* 0x008fc40000004100 */
[----:B------:R-:W-:Y:S02]  /*2bf0*/  HADD2.F32 R18, -RZ, R0.H0_H0 ;  /* 0x20000000ff127230 */ /* 0x000fe40000004100 */
[----:B------:R-:W-:Y:S01]  /*2c00*/  HADD2.F32 R144, -RZ, R144.H0_H0 ;  /* 0x20000090ff907230 */ /* 0x000fe20000004100 */
[----:B------:R-:W-:Y:S02]  /*2c10*/  FMUL.FTZ R22, R142, -1.4426950216293334961 ;  /* 0xbfb8aa3b8e167820 */ /* 0x000fe40000410000 */
[----:B------:R-:W-:Y:S02]  /*2c20*/  FMUL.FTZ R35, R18, -1.4426950216293334961 ;  /* 0xbfb8aa3b12237820 */ /* 0x000fe40000410000 */
[----:B------:R-:W-:Y:S01]  /*2c30*/  FMUL.FTZ R33, R144, -1.4426950216293334961 ;  /* 0xbfb8aa3b90217820 */ /* 0x000fe20000410000 */
[----:B----4-:R-:W-:Y:S01]  /*2c40*/  HADD2.F32 R24, -RZ, R24.H0_H0 ;  /* 0x20000018ff187230 */ /* 0x010fe20000004100 */
[----:B------:R-:W0:Y:S01]  /*2c50*/  MUFU.EX2 R22, R22 ;  /* 0x0000001600167308 */ /* 0x000e220000000800 */
[----:B------:R-:W-:-:S02]  /*2c60*/  HADD2.F32 R25, -RZ, R4.H0_H0 ;  /* 0x20000004ff197230 */ /* 0x000fc40000004100 */
[----:B------:R-:W-:Y:S01]  /*2c70*/  HADD2.F32 R26, -RZ, R26.H0_H0 ;  /* 0x2000001aff1a7230 */ /* 0x000fe20000004100 */
[----:B-1----:R-:W-:-:S04]  /*2c80*/  FMUL.FTZ R2, R24, -1.4426950216293334961 ;  /* 0xbfb8aa3b18027820 */ /* 0x002fc80000410000 */
[----:B------:R-:W-:Y:S01]  /*2c90*/  MUFU.EX2 R35, R35 ;  /* 0x0000002300237308 */ /* 0x000fe20000000800 */
[----:B------:R-:W-:Y:S01]  /*2ca0*/  HADD2.F32 R27, -RZ, R27.H0_H0 ;  /* 0x2000001bff1b7230 */ /* 0x000fe20000004100 */
[----:B------:R-:W-:-:S06]  /*2cb0*/  FMUL.FTZ R3, R25, -1.4426950216293334961 ;  /* 0xbfb8aa3b19037820 */ /* 0x000fcc0000410000 */
[----:B------:R-:W1:Y:S01]  /*2cc0*/  MUFU.EX2 R33, R33 ;  /* 0x0000002100217308 */ /* 0x000e620000000800 */
[----:B------:R-:W-:Y:S02]  /*2cd0*/  FMUL.FTZ R23, R26, -1.4426950216293334961 ;  /* 0xbfb8aa3b1a177820 */ /* 0x000fe40000410000 */
[----:B------:R-:W-:-:S05]  /*2ce0*/  FMUL.FTZ R0, R27, -1.4426950216293334961 ;  /* 0xbfb8aa3b1b007820 */ /* 0x000fca0000410000 */
[----:B------:R-:W3:Y:S01]  /*2cf0*/  MUFU.EX2 R2, R2 ;  /* 0x0000000200027308 */ /* 0x000ee20000000800 */
[----:B0-----:R-:W-:-:S07]  /*2d00*/  FADD.FTZ R143, R22, 1 ;  /* 0x3f800000168f7421 */ /* 0x001fce0000010000 */
[----:B------:R-:W0:Y:S01]  /*2d10*/  MUFU.EX2 R3, R3 ;  /* 0x0000000300037308 */ /* 0x000e220000000800 */
[----:B-1----:R-:W-:-:S07]  /*2d20*/  FADD.FTZ R33, R33, 1 ;  /* 0x3f80000021217421 */ /* 0x002fce0000010000 */
[----:B------:R-:W1:Y:S08]  /*2d30*/  MUFU.EX2 R23, R23 ;  /* 0x0000001700177308 */ /* 0x000e700000000800 */
[----:B------:R-:W4:Y:S01]  /*2d40*/  MUFU.EX2 R0, R0 ;  /* 0x0000000000007308 */ /* 0x000f220000000800 */
[----:B---3--:R-:W-:-:S07]  /*2d50*/  FADD.FTZ R2, R2, 1 ;  /* 0x3f80000002027421 */ /* 0x008fce0000010000 */
[----:B------:R-:W-:Y:S01]  /*2d60*/  MUFU.RCP R145, R33 ;  /* 0x0000002100917308 */ /* 0x000fe20000001000 */
[----:B0-----:R-:W-:-:S07]  /*2d70*/  FADD.FTZ R3, R3, 1 ;  /* 0x3f80000003037421 */ /* 0x001fce0000010000 */
[----:B------:R-:W0:Y:S01]  /*2d80*/  MUFU.RCP R143, R143 ;  /* 0x0000008f008f7308 */ /* 0x000e220000001000 */
[----:B-1----:R-:W-:Y:S01]  /*2d90*/  FADD.FTZ R135, R23, 1 ;  /* 0x3f80000017877421 */ /* 0x002fe20000010000 */
[----:B------:R-:W-:Y:S01]  /*2da0*/  HADD2.F32 R28, -RZ, R28.H0_H0 ;  /* 0x2000001cff1c7230 */ /* 0x000fe20000004100 */
[----:B----4-:R-:W-:Y:S01]  /*2db0*/  FADD.FTZ R129, R0, 1 ;  /* 0x3f80000000817421 */ /* 0x010fe20000010000 */
[----:B------:R-:W-:Y:S02]  /*2dc0*/  HADD2.F32 R96, -RZ, R96.H0_H0 ;  /* 0x20000060ff607230 */ /* 0x000fe40000004100 */
[----:B------:R-:W-:Y:S02]  /*2dd0*/  HADD2.F32 R97, -RZ, R97.H0_H0 ;  /* 0x20000061ff617230 */ /* 0x000fe40000004100 */
[----:B------:R-:W-:Y:S01]  /*2de0*/  MUFU.RCP R141, R2 ;  /* 0x00000002008d7308 */ /* 0x000fe20000001000 */
[----:B------:R-:W-:Y:S01]  /*2df0*/  HADD2.F32 R87, -RZ, R87.H0_H0 ;  /* 0x20000057ff577230 */ /* 0x000fe20000004100 */
[----:B------:R-:W-:-:S06]  /*2e00*/  FMUL.FTZ R6, R28, -1.4426950216293334961 ;  /* 0xbfb8aa3b1c067820 */ /* 0x000fcc0000410000 */
[----:B------:R-:W-:Y:S01]  /*2e10*/  MUFU.RCP R138, R3 ;  /* 0x00000003008a7308 */ /* 0x000fe20000001000 */
[----:B0-----:R-:W-:Y:S01]  /*2e20*/  FADD.FTZ R33, -R143, 1 ;  /* 0x3f8000008f217421 */ /* 0x001fe20000010100 */
[----:B------:R-:W-:Y:S02]  /*2e30*/  HADD2.F32 R30, -RZ, R30.H0_H0 ;  /* 0x2000001eff1e7230 */ /* 0x000fe40000004100 */
[----:B------:R-:W-:Y:S01]  /*2e40*/  HADD2.F32 R29, -RZ, R29.H0_H0 ;  /* 0x2000001dff1d7230 */ /* 0x000fe20000004100 */
[----:B------:R-:W-:-:S03]  /*2e50*/  FFMA.FTZ R33, R142, R33, 1 ;  /* 0x3f8000008e217423 */ /* 0x000fc60000010021 */
[----:B------:R-:W0:Y:S01]  /*2e60*/  MUFU.EX2 R6, R6 ;  /* 0x0000000600067308 */ /* 0x000e220000000800 */
[----:B------:R-:W-:Y:S02]  /*2e70*/  FMUL.FTZ R5, R30, -1.4426950216293334961 ;  /* 0xbfb8aa3b1e057820 */ /* 0x000fe40000410000 */
[----:B------:R-:W-:-:S05]  /*2e80*/  FMUL.FTZ R4, R29, -1.4426950216293334961 ;  /* 0xbfb8aa3b1d047820 */ /* 0x000fca0000410000 */
[----:B------:R-:W1:Y:S01]  /*2e90*/  MUFU.EX2 R5, R5 ;  /* 0x0000000500057308 */ /* 0x000e620000000800 */
[----:B------:R-:W-:-:S07]  /*2ea0*/  HADD2.F32 R31, -RZ, R31.H0_H0 ;  /* 0x2000001fff1f7230 */ /* 0x000fce0000004100 */
[----:B------:R-:W-:Y:S01]  /*2eb0*/  MUFU.EX2 R4, R4 ;  /* 0x0000000400047308 */ /* 0x000fe20000000800 */
[----:B0-----:R-:W-:Y:S02]  /*2ec0*/  FADD.FTZ R128, R6, 1 ;  /* 0x3f80000006807421 */ /* 0x001fe40000010000 */
[----:B------:R-:W-:-:S05]  /*2ed0*/  FADD.FTZ R6, -R138, 1 ;  /* 0x3f8000008a067421 */ /* 0x000fca0000010100 */
[----:B------:R-:W-:Y:S01]  /*2ee0*/  MUFU.RCP R135, R135 ;  /* 0x0000008700877308 */ /* 0x000fe20000001000 */
[----:B-----5:R-:W-:Y:S04]  /*2ef0*/  STS.U16 [R68], R81 ;  /* 0x0000005144007388 */ /* 0x020fe80000000400 */
        /* <DEDUP_REMOVED lines=8> */
[----:B--2---:R-:W-:Y:S04]  /*2f80*/  STS.U16 [R59+0x240], R80 ;  /* 0x000240503b007388 */ /* 0x004fe80000000400 */
[----:B------:R-:W-:Y:S04]  /*2f90*/  STS.U16 [R58+0x280], R9 ;  /* 0x000280093a007388 */ /* 0x000fe80000000400 */
[----:B------:R-:W-:Y:S04]  /*2fa0*/  STS.U16 [R57+0x2c0], R16 ;  /* 0x0002c01039007388 */ /* 0x000fe80000000400 */
[----:B------:R2:W-:Y:S04]  /*2fb0*/  STS.U16 [R56+0x300], R19 ;  /* 0x0003001338007388 */ /* 0x0005e80000000400 */
[----:B------:R-:W-:Y:S04]  /*2fc0*/  STS.U16 [R55+0x340], R8 ;  /* 0x0003400837007388 */ /* 0x000fe80000000400 */
[----:B------:R3:W-:Y:S04]  /*2fd0*/  STS.U16 [R54+0x380], R15 ;  /* 0x0003800f36007388 */ /* 0x0007e80000000400 */
[----:B------:R-:W-:Y:S01]  /*2fe0*/  STS.U16 [R53+0x3c0], R14 ;  /* 0x0003c00e35007388 */ /* 0x000fe20000000400 */
[----:B------:R-:W-:-:S06]  /*2ff0*/  NOP ;  /* 0x0000000000007918 */ /* 0x000fcc0000000000 */
[----:B------:R-:W4:Y:S04]  /*3000*/  LDS.U16 R9, [R52+0x2] ;  /* 0x0000020034097984 */ /* 0x000f280000000400 */
[----:B------:R-:W5:Y:S04]  /*3010*/  LDS.U16 R34, [R52] ;  /* 0x0000000034227984 */ /* 0x000f680000000400 */
[----:B------:R-:W5:Y:S01]  /*3020*/  LDS.U16 R16, [R52+0x4] ;  /* 0x0000040034107984 */ /* 0x000f620000000400 */
[----:B0-----:R-:W-:-:S03]  /*3030*/  FADD.FTZ R17, R35, 1 ;  /* 0x3f80000023117421 */ /* 0x001fc60000010000 */
[----:B------:R-:W0:Y:S03]  /*3040*/  LDS.U16 R14, [R52+0xa] ;  /* 0x00000a00340e7984 */ /* 0x000e260000000400 */
[----:B------:R-:W3:Y:S01]  /*3050*/  MUFU.RCP R17, R17 ;  /* 0x0000001100117308 */ /* 0x000ee20000001000 */
[----:B------:R-:W0:Y:S04]  /*3060*/  LDS.U16 R23, [R52+0x6] ;  /* 0x0000060034177984 */ /* 0x000e280000000400 */
[----:B------:R-:W0:Y:S01]  /*3070*/  LDS.U16 R22, [R52+0x8] ;  /* 0x0000080034167984 */ /* 0x000e220000000400 */
[----:B--2---:R-:W-:Y:S02]  /*3080*/  FADD.FTZ R19, -R145, 1 ;  /* 0x3f80000091137421 */ /* 0x004fe40000010100 */
[----:B------:R-:W-:-:S02]  /*3090*/  FFMA.FTZ R80, R25, R6, 1 ;  /* 0x3f80000019507423 */ /* 0x000fc40000010006 */
[----:B------:R-:W-:Y:S01]  /*30a0*/  FMUL.FTZ R7, R31, -1.4426950216293334961 ;  /* 0xbfb8aa3b1f077820 */ /* 0x000fe20000410000 */
[----:B------:R-:W-:Y:S01]  /*30b0*/  HADD2.F32 R108, -RZ, R108.H0_H0 ;  /* 0x2000006cff6c7230 */ /* 0x000fe20000004100 */
[----:B------:R-:W-:Y:S02]  /*30c0*/  FFMA.FTZ R19, R144, R19, 1 ;  /* 0x3f80000090137423 */ /* 0x000fe40000010013 */
[----:B-1----:R-:W-:Y:S01]  /*30d0*/  FADD.FTZ R126, R5, 1 ;  /* 0x3f800000057e7421 */ /* 0x002fe20000010000 */
[----:B------:R-:W-:Y:S01]  /*30e0*/  HADD2.F32 R86, -RZ, R86.H0_H0 ;  /* 0x20000056ff567230 */ /* 0x000fe20000004100 */
[----:B---3--:R-:W-:Y:S02]  /*30f0*/  FADD.FTZ R15, -R17, 1 ;  /* 0x3f800000110f7421 */ /* 0x008fe40000010100 */
[----:B------:R-:W-:Y:S01]  /*3100*/  FADD.FTZ R127, R4, 1 ;  /* 0x3f800000047f7421 */ /* 0x000fe20000010000 */
[----:B------:R-:W-:Y:S01]  /*3110*/  MUFU.RCP R129, R129 ;  /* 0x0000008100817308 */ /* 0x000fe20000001000 */
[----:B------:R-:W-:Y:S01]  /*3120*/  HADD2.F32 R84, -RZ, R84.H0_H0 ;  /* 0x20000054ff547230 */ /* 0x000fe20000004100 */
[----:B------:R-:W-:Y:S01]  /*3130*/  LDS.U16 R119, [R52+0x18] ;  /* 0x0000180034777984 */ /* 0x000fe20000000400 */
[----:B----4-:R-:W-:-:S03]  /*3140*/  HADD2.F32 R2, -RZ, R9.H0_H0 ;  /* 0x20000009ff027230 */ /* 0x010fc60000004100 */
[----:B------:R-:W-:Y:S01]  /*3150*/  LDS.U16 R121, [R52+0x1a] ;  /* 0x00001a0034797984 */ /* 0x000fe20000000400 */
[----:B-----5:R-:W-:Y:S01]  /*3160*/  HADD2.F32 R0, -RZ, R34.H0_H0 ;  /* 0x20000022ff007230 */ /* 0x020fe20000004100 */
[----:B------:R-:W-:Y:S01]  /*3170*/  MUFU.RCP R128, R128 ;  /* 0x0000008000807308 */ /* 0x000fe20000001000 */
[----:B------:R-:W-:Y:S01]  /*3180*/  HADD2.F32 R85, -RZ, R85.H0_H0 ;  /* 0x20000055ff557230 */ /* 0x000fe20000004100 */
[----:B------:R-:W-:Y:S01]  /*3190*/  LDS.U16 R123, [R52+0x1c] ;  /* 0x00001c00347b7984 */ /* 0x000fe20000000400 */
[----:B------:R-:W-:Y:S01]  /*31a0*/  HADD2.F32 R3, -RZ, R16.H0_H0 ;  /* 0x20000010ff037230 */ /* 0x000fe20000004100 */
[----:B------:R-:W-:Y:S02]  /*31b0*/  FMUL.FTZ R16, R96, R2 ;  /* 0x0000000260107220 */ /* 0x000fe40000410000 */
[----:B------:R-:W-:Y:S01]  /*31c0*/  FMUL.FTZ R8, R97, R0 ;  /* 0x0000000061087220 */ /* 0x000fe20000410000 */
[----:B------:R-:W-:Y:S01]  /*31d0*/  LDS.U16 R9, [R52+0x10] ;  /* 0x0000100034097984 */ /* 0x000fe20000000400 */
[----:B------:R-:W-:-:S02]  /*31e0*/  FMUL.FTZ R34, R87, R3 ;  /* 0x0000000357227220 */ /* 0x000fc40000410000 */
[----:B------:R-:W-:Y:S01]  /*31f0*/  FMUL.FTZ R16, R145, R16 ;  /* 0x0000001091107220 */ /* 0x000fe20000410000 */
[----:B------:R-:W-:Y:S01]  /*3200*/  HADD2.F32 R32, -RZ, R32.H0_H0 ;  /* 0x20000020ff207230 */ /* 0x000fe20000004100 */
[----:B------:R-:W-:Y:S01]  /*3210*/  FMUL.FTZ R8, R17, R8 ;  /* 0x0000000811087220 */ /* 0x000fe20000410000 */
[----:B------:R-:W-:Y:S01]  /*3220*/  HADD2.F32 R83, -RZ, R83.H0_H0 ;  /* 0x20000053ff537230 */ /* 0x000fe20000004100 */
[----:B------:R-:W-:Y:S01]  /*3230*/  FMUL.FTZ R34, R143, R34 ;  /* 0x000000228f227220 */ /* 0x000fe20000410000 */
[----:B------:R-:W-:Y:S01]  /*3240*/  HADD2.F32 R82, -RZ, R82.H0_H0 ;  /* 0x20000052ff527230 */ /* 0x000fe20000004100 */
[----:B------:R-:W-:Y:S01]  /*3250*/  FFMA.FTZ R15, R18, R15, 1 ;  /* 0x3f800000120f7423 */ /* 0x000fe2000001000f */
[----:B------:R-:W-:Y:S01]  /*3260*/  HADD2.F32 R109, -RZ, R109.H0_H0 ;  /* 0x2000006dff6d7230 */ /* 0x000fe20000004100 */
[----:B------:R-:W-:Y:S01]  /*3270*/  FMUL.FTZ R16, R16, R19 ;  /* 0x0000001310107220 */ /* 0x000fe20000410000 */
[----:B------:R-:W-:Y:S01]  /*3280*/  HADD2.F32 R37, -RZ, R37.H0_H0 ;  /* 0x20000025ff257230 */ /* 0x000fe20000004100 */
[----:B------:R-:W-:Y:S01]  /*3290*/  FMUL.FTZ R19, R34, R33 ;  /* 0x0000002122137220 */ /* 0x000fe20000410000 */
[----:B------:R-:W-:Y:S01]  /*32a0*/  HADD2.F32 R20, -RZ, R20.H0_H0 ;  /* 0x20000014ff147230 */ /* 0x000fe20000004100 */
[----:B------:R-:W-:Y:S01]  /*32b0*/  FMUL.FTZ R15, R8, R15 ;  /* 0x0000000f080f7220 */ /* 0x000fe20000410000 */
[----:B------:R-:W1:Y:S04]  /*32c0*/  LDS.U16 R33, [R52+0xc] ;  /* 0x00000c0034217984 */ /* 0x000e680000000400 */
[----:B------:R-:W2:Y:S01]  /*32d0*/  LDS.U16 R8, [R52+0xe] ;  /* 0x00000e0034087984 */ /* 0x000ea20000000400 */
[----:B0-----:R-:W-:-:S03]  /*32e0*/  HADD2.F32 R6, -RZ, R14.H0_H0 ;  /* 0x2000000eff067230 */ /* 0x001fc60000004100 */
[----:B------:R-:W0:Y:S01]  /*32f0*/  LDS.U16 R14, [R52+0x12] ;  /* 0x00001200340e7984 */ /* 0x000e220000000400 */
[----:B------:R-:W-:Y:S01]  /*3300*/  FADD.FTZ R5, -R141, 1 ;  /* 0x3f8000008d057421 */ /* 0x000fe20000010100 */
[----:B------:R-:W-:Y:S01]  /*3310*/  HADD2.F32 R4, -RZ, R23.H0_H0 ;  /* 0x20000017ff047230 */ /* 0x000fe20000004100 */
[----:B------:R-:W3:Y:S01]  /*3320*/  MUFU.EX2 R7, R7 ;  /* 0x0000000700077308 */ /* 0x000ee20000000800 */
[----:B------:R-:W-:Y:S01]  /*3330*/  FMUL.FTZ R81, R108, -1.4426950216293334961 ;  /* 0xbfb8aa3b6c517820 */ /* 0x000fe20000410000 */
[----:B------:R-:W4:Y:S01]  /*3340*/  LDS.U16 R34, [R52+0x14] ;  /* 0x0000140034227984 */ /* 0x000f220000000400 */
[----:B------:R-:W-:Y:S01]  /*3350*/  FFMA.FTZ R35, R24, R5, 1 ;  /* 0x3f80000018237423 */ /* 0x000fe20000010005 */
[----:B------:R-:W-:Y:S01]  /*3360*/  HADD2.F32 R5, -RZ, R22.H0_H0 ;  /* 0x20000016ff057230 */ /* 0x000fe20000004100 */
[----:B------:R-:W-:Y:S01]  /*3370*/  FMUL.FTZ R22, R86, R4 ;  /* 0x0000000456167220 */ /* 0x000fe20000410000 */
[----:B------:R-:W-:Y:S01]  /*3380*/  HADD2.F32 R165, -RZ, R165.H0_H0 ;  /* 0x200000a5ffa57230 */ /* 0x000fe20000004100 */
[----:B------:R-:W-:Y:S01]  /*3390*/  LDS.U16 R124, [R52+0x1e] ;  /* 0x00001e00347c7984 */ /* 0x000fe20000000400 */
[----:B------:R5:W-:Y:S01]  /*33a0*/  MUFU.EX2 R12, R81 ;  /* 0x00000051000c7308 */ /* 0x000be20000000800 */
[----:B------:R-:W-:-:S02]  /*33b0*/  FMUL.FTZ R104, R84, R6 ;  /* 0x0000000654687220 */ /* 0x000fc40000410000 */
[----:B------:R-:W-:Y:S02]  /*33c0*/  FMUL.FTZ R23, R85, R5 ;  /* 0x0000000555177220 */ /* 0x000fe40000410000 */
[----:B------:R-:W-:Y:S02]  /*33d0*/  FMUL.FTZ R22, R141, R22 ;  /* 0x000000168d167220 */ /* 0x000fe40000410000 */
[C---:B-----5:R-:W-:Y:S02]  /*33e0*/  FADD.FTZ R81, -R135.reuse, 1 ;  /* 0x3f80000087517421 */ /* 0x060fe40000010100 */
[----:B------:R-:W-:Y:S02]  /*33f0*/  FMUL.FTZ R10, R32, -1.4426950216293334961 ;  /* 0xbfb8aa3b200a7820 */ /* 0x000fe40000410000 */
[----:B------:R-:W-:Y:S02]  /*3400*/  FFMA.FTZ R106, R26, R81, 1 ;  /* 0x3f8000001a6a7423 */ /* 0x000fe40000010051 */
[----:B------:R-:W-:-:S02]  /*3410*/  FMUL.FTZ R81, R135, R104 ;  /* 0x0000006887517220 */ /* 0x000fc40000410000 */
[----:B------:R-:W-:Y:S02]  /*3420*/  FMUL.FTZ R23, R138, R23 ;  /* 0x000000178a177220 */ /* 0x000fe40000410000 */
[----:B------:R-:W-:Y:S02]  /*3430*/  FMUL.FTZ R104, R22, R35 ;  /* 0x0000002316687220 */ /* 0x000fe40000410000 */
[----:B------:R-:W5:Y:S01]  /*3440*/  LDS.U16 R35, [R52+0x16] ;  /* 0x0000160034237984 */ /* 0x000f620000000400 */
[----:B------:R-:W0:Y:S01]  /*3450*/  MUFU.EX2 R10, R10 ;  /* 0x0000000a000a7308 */ /* 0x000e220000000800 */
[----:B------:R-:W-:Y:S02]  /*3460*/  FMUL.FTZ R23, R23, R80 ;  /* 0x0000005017177220 */ /* 0x000fe40000410000 */
[----:B---3--:R-:W-:Y:S01]  /*3470*/  FADD.FTZ R111, R7, 1 ;  /* 0x3f800000076f7421 */ /* 0x008fe20000010000 */
[----:B-1----:R-:W-:Y:S01]  /*3480*/  HADD2.F32 R7, -RZ, R33.H0_H0 ;  /* 0x20000021ff077230 */ /* 0x002fe20000004100 */
[----:B------:R-:W-:Y:S01]  /*3490*/  FMUL.FTZ R22, R81, R106 ;  /* 0x0000006a51167220 */ /* 0x000fe20000410000 */
[----:B--2---:R-:W-:Y:S01]  /*34a0*/  HADD2.F32 R8, -RZ, R8.H0_H0 ;  /* 0x20000008ff087230 */ /* 0x004fe20000004100 */
[----:B------:R-:W-:-:S02]  /*34b0*/  FADD.FTZ R80, -R129, 1 ;  /* 0x3f80000081507421 */ /* 0x000fc40000010100 */
[----:B------:R-:W-:Y:S01]  /*34c0*/  FADD.FTZ R81, -R128, 1 ;  /* 0x3f80000080517421 */ /* 0x000fe20000010100 */
[----:B------:R-:W1:Y:S01]  /*34d0*/  MUFU.RCP R126, R126 ;  /* 0x0000007e007e7308 */ /* 0x000e620000001000 */
[----:B------:R-:W-:Y:S02]  /*34e0*/  FFMA.FTZ R106, R27, R80, 1 ;  /* 0x3f8000001b6a7423 */ /* 0x000fe40000010050 */
[----:B------:R-:W-:Y:S02]  /*34f0*/  FMUL.FTZ R80, R83, R7 ;  /* 0x0000000753507220 */ /* 0x000fe40000410000 */
[----:B------:R-:W-:Y:S02]  /*3500*/  FFMA.FTZ R110, R28, R81, 1 ;  /* 0x3f8000001c6e7423 */ /* 0x000fe40000010051 */
[----:B------:R-:W-:Y:S01]  /*3510*/  FMUL.FTZ R81, R82, R8 ;  /* 0x0000000852517220 */ /* 0x000fe20000410000 */
[----:B------:R-:W-:Y:S01]  /*3520*/  MUFU.RCP R127, R127 ;  /* 0x0000007f007f7308 */ /* 0x000fe20000001000 */
[----:B------:R-:W-:-:S02]  /*3530*/  FMUL.FTZ R11, R109, -1.4426950216293334961 ;  /* 0xbfb8aa3b6d0b7820 */ /* 0x000fc40000410000 */
[----:B------:R-:W-:Y:S02]  /*3540*/  FMUL.FTZ R33, R129, R80 ;  /* 0x0000005081217220 */ /* 0x000fe40000410000 */
[----:B------:R-:W-:Y:S02]  /*3550*/  FMUL.FTZ R81, R128, R81 ;  /* 0x0000005180517220 */ /* 0x000fe40000410000 */
[----:B------:R-:W-:Y:S01]  /*3560*/  FMUL.FTZ R33, R33, R106 ;  /* 0x0000006a21217220 */ /* 0x000fe20000410000 */
[----:B------:R-:W2:Y:S01]  /*3570*/  MUFU.EX2 R11, R11 ;  /* 0x0000000b000b7308 */ /* 0x000ea20000000800 */
[----:B------:R-:W-:Y:S01]  /*3580*/  FMUL.FTZ R106, R81, R110 ;  /* 0x0000006e516a7220 */ /* 0x000fe20000410000 */
[----:B------:R-:W-:Y:S01]  /*3590*/  HADD2.F32 R9, -RZ, R9.H0_H0 ;  /* 0x20000009ff097230 */ /* 0x000fe20000004100 */
[----:B0-----:R-:W-:Y:S01]  /*35a0*/  FADD.FTZ R110, R10, 1 ;  /* 0x3f8000000a6e7421 */ /* 0x001fe20000010000 */
[----:B------:R-:W-:Y:S02]  /*35b0*/  HADD2.F32 R10, -RZ, R14.H0_H0 ;  /* 0x2000000eff0a7230 */ /* 0x000fe40000004100 */
[----:B------:R-:W-:Y:S01]  /*35c0*/  HADD2.F32 R36, -RZ, R36.H0_H0 ;  /* 0x20000024ff247230 */ /* 0x000fe20000004100 */
[----:B------:R-:W-:-:S02]  /*35d0*/  FMUL.FTZ R103, R37, -1.4426950216293334961 ;  /* 0xbfb8aa3b25677820 */ /* 0x000fc40000410000 */
[----:B------:R-:W-:Y:S01]  /*35e0*/  FMUL.FTZ R120, R20, R9 ;  /* 0x0000000914787220 */ /* 0x000fe20000410000 */
[----:B------:R-:W0:Y:S01]  /*35f0*/  MUFU.RCP R111, R111 ;  /* 0x0000006f006f7308 */ /* 0x000e220000001000 */
[----:B-1----:R-:W-:Y:S02]  /*3600*/  FADD.FTZ R105, -R126, 1 ;  /* 0x3f8000007e697421 */ /* 0x002fe40000010100 */
[----:B------:R-:W-:Y:S02]  /*3610*/  FMUL.FTZ R81, R165, R10 ;  /* 0x0000000aa5517220 */ /* 0x000fe40000410000 */
[----:B------:R-:W-:-:S03]  /*3620*/  FMUL.FTZ R107, R36, -1.4426950216293334961 ;  /* 0xbfb8aa3b246b7820 */ /* 0x000fc60000410000 */
[----:B------:R1:W-:Y:S01]  /*3630*/  MUFU.EX2 R13, R103 ;  /* 0x00000067000d7308 */ /* 0x0003e20000000800 */
[----:B------:R-:W-:Y:S02]  /*3640*/  FMUL.FTZ R81, R126, R81 ;  /* 0x000000517e517220 */ /* 0x000fe40000410000 */
[----:B--2---:R-:W-:-:S05]  /*3650*/  FADD.FTZ R80, R11, 1 ;  /* 0x3f8000000b507421 */ /* 0x004fca0000010000 */
[----:B------:R-:W2:Y:S01]  /*3660*/  MUFU.RCP R110, R110 ;  /* 0x0000006e006e7308 */ /* 0x000ea20000001000 */
[----:B-1----:R-:W-:Y:S02]  /*3670*/  FMUL.FTZ R103, R127, R120 ;  /* 0x000000787f677220 */ /* 0x002fe40000410000 */
[----:B------:R-:W-:-:S04]  /*3680*/  FFMA.FTZ R120, R30, R105, 1 ;  /* 0x3f8000001e787423 */ /* 0x000fc80000010069 */
[----:B------:R-:W-:Y:S01]  /*3690*/  FMUL.FTZ R120, R81, R120 ;  /* 0x0000007851787220 */ /* 0x000fe20000410000 */
[----:B------:R-:W1:Y:S01]  /*36a0*/  MUFU.EX2 R107, R107 ;  /* 0x0000006b006b7308 */ /* 0x000e620000000800 */
[----:B------:R-:W-:Y:S01]  /*36b0*/  FADD.FTZ R81, R12, 1 ;  /* 0x3f8000000c517421 */ /* 0x000fe20000010000 */
[----:B------:R-:W-:Y:S02]  /*36c0*/  HADD2.F32 R164, -RZ, R164.H0_H0 ;  /* 0x200000a4ffa47230 */ /* 0x000fe40000004100 */
[----:B----4-:R-:W-:Y:S01]  /*36d0*/  HADD2.F32 R11, -RZ, R34.H0_H0 ;  /* 0x20000022ff0b7230 */ /* 0x010fe20000004100 */
[----:B------:R-:W-:Y:S01]  /*36e0*/  FADD.FTZ R122, -R127, 1 ;  /* 0x3f8000007f7a7421 */ /* 0x000fe20000010100 */
[----:B------:R-:W-:Y:S02]  /*36f0*/  HADD2.F32 R163, -RZ, R163.H0_H0 ;  /* 0x200000a3ffa37230 */ /* 0x000fe40000004100 */
[----:B------:R-:W3:Y:S01]  /*3700*/  MUFU.RCP R80, R80 ;  /* 0x0000005000507308 */ /* 0x000ee20000001000 */
[----:B-----5:R-:W-:Y:S01]  /*3710*/  HADD2.F32 R12, -RZ, R35.H0_H0 ;  /* 0x20000023ff0c7230 */ /* 0x020fe20000004100 */
[----:B0-----:R-:W-:-:S02]  /*3720*/  FADD.FTZ R34, -R111, 1 ;  /* 0x3f8000006f227421 */ /* 0x001fc40000010100 */
[----:B------:R-:W-:-:S04]  /*3730*/  FMUL.FTZ R14, R164, R11 ;  /* 0x0000000ba40e7220 */ /* 0x000fc80000410000 */
[----:B------:R-:W0:Y:S01]  /*3740*/  MUFU.RCP R81, R81 ;  /* 0x0000005100517308 */ /* 0x000e220000001000 */
[----:B------:R-:W-:Y:S02]  /*3750*/  FFMA.FTZ R122, R29, R122, 1 ;  /* 0x3f8000001d7a7423 */ /* 0x000fe4000001007a */
[----:B--2---:R-:W-:Y:S02]  /*3760*/  FADD.FTZ R125, -R110, 1 ;  /* 0x3f8000006e7d7421 */ /* 0x004fe40000010100 */
[----:B------:R-:W-:Y:S02]  /*3770*/  FMUL.FTZ R35, R163, R12 ;  /* 0x0000000ca3237220 */ /* 0x000fe40000410000 */
[----:B------:R-:W-:Y:S02]  /*3780*/  FFMA.FTZ R105, R31, R34, 1 ;  /* 0x3f8000001f697423 */ /* 0x000fe40000010022 */
[----:B------:R-:W-:Y:S02]  /*3790*/  FMUL.FTZ R14, R111, R14 ;  /* 0x0000000e6f0e7220 */ /* 0x000fe40000410000 */
[----:B------:R-:W-:-:S02]  /*37a0*/  FMUL.FTZ R103, R103, R122 ;  /* 0x0000007a67677220 */ /* 0x000fc40000410000 */
[----:B------:R-:W-:Y:S02]  /*37b0*/  FFMA.FTZ R122, R32, R125, 1 ;  /* 0x3f800000207a7423 */ /* 0x000fe4000001007d */
[----:B-1----:R-:W-:Y:S01]  /*37c0*/  FADD.FTZ R34, R107, 1 ;  /* 0x3f8000006b227421 */ /* 0x002fe20000010000 */
[----:B------:R-:W-:Y:S01]  /*37d0*/  HADD2.F32 R162, -RZ, R162.H0_H0 ;  /* 0x200000a2ffa27230 */ /* 0x000fe20000004100 */
[----:B------:R-:W-:Y:S02]  /*37e0*/  FMUL.FTZ R35, R110, R35 ;  /* 0x000000236e237220 */ /* 0x000fe40000410000 */
[----:B------:R-:W-:Y:S01]  /*37f0*/  FADD.FTZ R125, R13, 1 ;  /* 0x3f8000000d7d7421 */ /* 0x000fe20000010000 */
[----:B------:R-:W-:Y:S01]  /*3800*/  HADD2.F32 R13, -RZ, R119.H0_H0 ;  /* 0x20000077ff0d7230 */ /* 0x000fe20000004100 */
[----:B------:R-:W-:Y:S01]  /*3810*/  FMUL.FTZ R105, R14, R105 ;  /* 0x000000690e697220 */ /* 0x000fe20000410000 */
[----:B------:R-:W-:Y:S02]  /*3820*/  HADD2.F32 R161, -RZ, R161.H0_H0 ;  /* 0x200000a1ffa17230 */ /* 0x000fe40000004100 */
[----:B------:R-:W-:Y:S01]  /*3830*/  HADD2.F32 R14, -RZ, R121.H0_H0 ;  /* 0x20000079ff0e7230 */ /* 0x000fe20000004100 */
[----:B------:R-:W-:Y:S01]  /*3840*/  FMUL.FTZ R122, R35, R122 ;  /* 0x0000007a237a7220 */ /* 0x000fe20000410000 */
[----:B------:R-:W1:Y:S01]  /*3850*/  MUFU.RCP R34, R34 ;  /* 0x0000002200227308 */ /* 0x000e620000001000 */
[----:B---3--:R-:W-:-:S02]  /*3860*/  FADD.FTZ R130, -R80, 1 ;  /* 0x3f80000050827421 */ /* 0x008fc40000010100 */
[----:B------:R-:W-:Y:S02]  /*3870*/  FMUL.FTZ R107, R162, R13 ;  /* 0x0000000da26b7220 */ /* 0x000fe40000410000 */
[----:B0-----:R-:W-:Y:S02]  /*3880*/  FADD.FTZ R119, -R81, 1 ;  /* 0x3f80000051777421 */ /* 0x001fe40000010100 */
[----:B------:R-:W-:Y:S01]  /*3890*/  FMUL.FTZ R134, R161, R14 ;  /* 0x0000000ea1867220 */ /* 0x000fe20000410000 */
[----:B------:R-:W0:Y:S01]  /*38a0*/  MUFU.RCP R35, R125 ;  /* 0x0000007d00237308 */ /* 0x000e220000001000 */
[----:B------:R-:W-:Y:S02]  /*38b0*/  FFMA.FTZ R130, R109, R130, 1 ;  /* 0x3f8000006d827423 */ /* 0x000fe40000010082 */
[----:B------:R-:W-:Y:S02]  /*38c0*/  FMUL.FTZ R107, R80, R107 ;  /* 0x0000006b506b7220 */ /* 0x000fe40000410000 */
[----:B------:R-:W-:-:S02]  /*38d0*/  FFMA.FTZ R119, R108, R119, 1 ;  /* 0x3f8000006c777423 */ /* 0x000fc40000010077 */
[----:B------:R-:W-:Y:S02]  /*38e0*/  FMUL.FTZ R134, R81, R134 ;  /* 0x0000008651867220 */ /* 0x000fe40000410000 */
[----:B------:R-:W-:Y:S02]  /*38f0*/  FMUL.FTZ R107, R107, R130 ;  /* 0x000000826b6b7220 */ /* 0x000fe40000410000 */
[----:B------:R-:W-:Y:S01]  /*3900*/  FMUL.FTZ R130, R134, R119 ;  /* 0x0000007786827220 */ /* 0x000fe20000410000 */
[----:B------:R-:W-:Y:S01]  /*3910*/  F2FP.PACK_AB R119, R16, R15 ;  /* 0x0000000f1077723e */ /* 0x000fe200000000ff */
[----:B------:R-:W-:Y:S01]  /*3920*/  BAR.SYNC.DEFER_BLOCKING 0x0 ;  /* 0x0000000000007b1d */ /* 0x000fe20000010000 */
[----:B------:R-:W-:Y:S02]  /*3930*/  HADD2.F32 R160, -RZ, R160.H0_H0 ;  /* 0x200000a0ffa07230 */ /* 0x000fe40000004100 */
[----:B------:R-:W-:Y:S02]  /*3940*/  HADD2.F32 R158, -RZ, R158.H0_H0 ;  /* 0x2000009eff9e7230 */ /* 0x000fe40000004100 */
[----:B------:R-:W-:-:S02]  /*3950*/  HADD2.F32 R15, -RZ, R123.H0_H0 ;  /* 0x2000007bff0f7230 */ /* 0x000fc40000004100 */
[----:B------:R-:W-:Y:S01]  /*3960*/  HADD2.F32 R16, -RZ, R124.H0_H0 ;  /* 0x2000007cff107230 */ /* 0x000fe20000004100 */
[----:B-1----:R-:W-:Y:S02]  /*3970*/  FADD.FTZ R121, -R34, 1 ;  /* 0x3f80000022797421 */ /* 0x002fe40000010100 */
[----:B0-----:R-:W-:Y:S02]  /*3980*/  FADD.FTZ R134, -R35, 1 ;  /* 0x3f80000023867421 */ /* 0x001fe40000010100 */
[----:B------:R-:W-:Y:S02]  /*3990*/  FMUL.FTZ R124, R160, R15 ;  /* 0x0000000fa07c7220 */ /* 0x000fe40000410000 */
[----:B------:R-:W-:Y:S02]  /*39a0*/  FMUL.FTZ R123, R158, R16 ;  /* 0x000000109e7b7220 */ /* 0x000fe40000410000 */
[----:B------:R-:W-:Y:S02]  /*39b0*/  FFMA.FTZ R146, R36, R121, 1 ;  /* 0x3f80000024927423 */ /* 0x000fe40000010079 */
[----:B------:R-:W-:-:S02]  /*39c0*/  FFMA.FTZ R134, R37, R134, 1 ;  /* 0x3f80000025867423 */ /* 0x000fc40000010086 */
[----:B------:R-:W-:Y:S02]  /*39d0*/  FMUL.FTZ R121, R35, R124 ;  /* 0x0000007c23797220 */ /* 0x000fe40000410000 */
[----:B------:R-:W-:Y:S01]  /*39e0*/  FMUL.FTZ R123, R34, R123 ;  /* 0x0000007b227b7220 */ /* 0x000fe20000410000 */
[----:B------:R-:W-:Y:S01]  /*39f0*/  F2FP.PACK_AB R19, R104, R19 ;  /* 0x000000136813723e */ /* 0x000fe200000000ff */
[----:B------:R-:W-:Y:S02]  /*3a00*/  FMUL.FTZ R121, R121, R134 ;  /* 0x0000008679797220 */ /* 0x000fe40000410000 */
[----:B------:R-:W-:Y:S01]  /*3a10*/  FMUL.FTZ R124, R123, R146 ;  /* 0x000000927b7c7220 */ /* 0x000fe20000410000 */
[----:B------:R-:W-:Y:S02]  /*3a20*/  F2FP.PACK_AB R22, R22, R23 ;  /* 0x000000171616723e */ /* 0x000fe400000000ff */
[----:B------:R-:W-:Y:S02]  /*3a30*/  PRMT R104, R119, 0x7632, R104 ;  /* 0x0000763277687816 */ /* 0x000fe40000000068 */
[----:B------:R-:W-:-:S02]  /*3a40*/  PRMT R23, R19, 0x7632, R23 ;  /* 0x0000763213177816 */ /* 0x000fc40000000017 */
[----:B------:R-:W-:Y:S02]  /*3a50*/  ISETP.NE.AND P6, PT, R95, RZ, PT ;  /* 0x000000ff5f00720c */ /* 0x000fe40003fc5270 */
[----:B------:R-:W-:Y:S02]  /*3a60*/  F2FP.PACK_AB R33, R106, R33 ;  /* 0x000000216a21723e */ /* 0x000fe400000000ff */
        /* <DEDUP_REMOVED lines=55> */
[----:B------:R-:W-:Y:S01]  /*3de0*/  FMUL.FTZ R17, R18, R17 ;  /* 0x0000001112117220 */ /* 0x000fe20000410000 */
[----:B0-----:R-:W-:-:S13]  /*3df0*/  ISETP.GE.AND P0, PT, R78, R125, PT ;  /* 0x0000007d4e00720c */ /* 0x001fda0003f06270 */
[----:B------:R-:W-:Y:S05]  /*3e00*/  @P0 BRA `(.L_x_974) ;  /* 0x000000c000000947 */ /* 0x000fea0003800000 */
[----:B-1----:R-:W-:Y:S01]  /*3e10*/  IMAD.U32 R18, RZ, RZ, UR12 ;  /* 0x0000000cff127e24 */ /* 0x002fe2000f8e00ff */
        /* <DEDUP_REMOVED lines=11> */
.L_x_974:
[----:B-1----:R-:W-:Y:S05]  /*3ed0*/  BSYNC B0 ;  /* 0x0000000000007941 */ /* 0x002fea0003800000 */
.L_x_973:
[----:B------:R-:W-:Y:S01]  /*3ee0*/  ULDC.64 UR8, c[0x0][0x2f0] ;  /* 0x0000bc0000087ab9 */ /* 0x000fe20000000a00 */
[----:B------:R-:W-:Y:S01]  /*3ef0*/  LEA R18, P0, R78, c[0x0][0x338], 0x1 ;  /* 0x0000ce004e127a11 */ /* 0x000fe200078008ff */
[----:B------:R-:W-:Y:S01]  /*3f00*/  UMOV UR35, UR36 ;  /* 0x0000002400237c82 */ /* 0x000fe20008000000 */
[----:B------:R-:W-:Y:S01]  /*3f10*/  ISETP.GE.AND P2, PT, R92, R125, PT ;  /* 0x0000007d5c00720c */ /* 0x000fe20003f46270 */
[----:B------:R-:W-:Y:S01]  /*3f20*/  UIMAD.WIDE.U32 UR34, UR11, UR8, UR34 ;  /* 0x000000080b2272a5 */ /* 0x000fe2000f8e0022 */
[----:B------:R-:W-:Y:S01]  /*3f30*/  FMUL.FTZ R24, R24, R141 ;  /* 0x0000008d18187220 */ /* 0x000fe20000410000 */
[----:B------:R-:W-:Y:S01]  /*3f40*/  UIMAD UR37, UR10, UR8, URZ ;  /* 0x000000080a2572a4 */ /* 0x000fe2000f8e023f */
[----:B------:R-:W-:Y:S01]  /*3f50*/  FMUL.FTZ R25, R25, R138 ;  /* 0x0000008a19197220 */ /* 0x000fe20000410000 */
[----:B------:R-:W-:Y:S01]  /*3f60*/  UIADD3 UR8, UP0, UR29, UR34, URZ ;  /* 0x000000221d087290 */ /* 0x000fe2000ff1e03f */
[-C--:B------:R-:W-:Y:S01]  /*3f70*/  ISETP.GE.AND P3, PT, R88, R125.reuse, PT ;  /* 0x0000007d5800720c */ /* 0x080fe20003f66270 */
[----:B------:R-:W-:Y:S01]  /*3f80*/  UIMAD UR9, UR11, UR9, UR37 ;  /* 0x000000090b0972a4 */ /* 0x000fe2000f8e0225 */
[----:B------:R-:W-:Y:S01]  /*3f90*/  ISETP.GE.AND P4, PT, R77, R125, PT ;  /* 0x0000007d4d00720c */ /* 0x000fe20003f86270 */
[----:B------:R-:W-:Y:S01]  /*3fa0*/  FMUL.FTZ R149, R97, R17 ;  /* 0x0000001161957220 */ /* 0x000fe20000410000 */
[----:B------:R-:W-:Y:S01]  /*3fb0*/  ISETP.GE.AND P5, PT, R76, R125, PT ;  /* 0x0000007d4c00720c */ /* 0x000fe20003fa6270 */
[----:B------:R-:W-:Y:S01]  /*3fc0*/  IMAD.U32 R19, RZ, RZ, UR8 ;  /* 0x00000008ff137e24 */ /* 0x000fe2000f8e00ff */
[----:B------:R-:W-:Y:S01]  /*3fd0*/  UIADD3.X UR34, UR38, UR9, UR35, UP0, !UPT ;  /* 0x0000000926227290 */ /* 0x000fe200087fe423 */
[----:B0-----:R-:W-:Y:S01]  /*3fe0*/  IMAD.U32 R22, RZ, RZ, UR8 ;  /* 0x00000008ff167e24 */ /* 0x001fe2000f8e00ff */
[----:B------:R-:W-:Y:S01]  /*3ff0*/  STL [R1+0x20], R149 ;  /* 0x0000209501007387 */ /* 0x000fe20000100800 */
        /* <DEDUP_REMOVED lines=8> */
[----:B------:R-:W-:Y:S01]  /*4080*/  FMUL.FTZ R29, R29, R127 ;  /* 0x0000007f1d1d7220 */ /* 0x000fe20000410000 */
[----:B------:R-:W-:Y:S01]  /*4090*/  HADD2.F32 R102, -RZ, R102.H0_H0 ;  /* 0x20000066ff667230 */ /* 0x000fe20000004100 */
[----:B------:R-:W-:Y:S01]  /*40a0*/  FMUL.FTZ R147, R85, R25 ;  /* 0x0000001955937220 */ /* 0x000fe20000410000 */
[----:B------:R-:W-:Y:S01]  /*40b0*/  LEA.HI.X R19, R22, R19, R23, 0x1, P1 ;  /* 0x0000001316137211 */ /* 0x000fe200008f0c17 */
[----:B------:R-:W-:Y:S01]  /*40c0*/  FMUL.FTZ R22, R144, R145 ;  /* 0x0000009190167220 */ /* 0x000fe20000410000 */
[----:B------:R-:W-:Y:S01]  /*40d0*/  ISETP.GE.AND P1, PT, R91, R125, PT ;  /* 0x0000007d5b00720c */ /* 0x000fe20003f26270 */
[----:B------:R-:W-:Y:S01]  /*40e0*/  FMUL.FTZ R23, R142, R143 ;  /* 0x0000008f8e177220 */ /* 0x000fe20000410000 */
[----:B------:R-:W-:Y:S01]  /*40f0*/  HADD2.F32 R101, -RZ, R101.H0_H0 ;  /* 0x20000065ff657230 */ /* 0x000fe20000004100 */
[----:B------:R-:W-:Y:S01]  /*4100*/  @!P2 STG.E.U16 [R18.64+-0xf40], R131 ;  /* 0xfff0c0831200a986 */ /* 0x000fe2000c101528 */
[-C--:B------:R-:W-:Y:S01]  /*4110*/  ISETP.GE.AND P2, PT, R89, R125.reuse, PT ;  /* 0x0000007d5900720c */ /* 0x080fe20003f46270 */
[----:B------:R-:W-:Y:S01]  /*4120*/  FMUL.FTZ R96, R96, R22 ;  /* 0x0000001660607220 */ /* 0x000fe20000410000 */
[----:B------:R-:W-:Y:S01]  /*4130*/  HADD2.F32 R100, -RZ, R100.H0_H0 ;  /* 0x20000064ff647230 */ /* 0x000fe20000004100 */
[----:B------:R-:W-:Y:S01]  /*4140*/  @!P0 STG.E.U16 [R18.64+-0xf80], R130 ;  /* 0xfff0808212008986 */ /* 0x000fe2000c101528 */
[----:B------:R-:W-:Y:S01]  /*4150*/  ISETP.GE.AND P0, PT, R90, R125, PT ;  /* 0x0000007d5a00720c */ /* 0x000fe20003f06270 */
[----:B------:R-:W-:Y:S01]  /*4160*/  FMUL.FTZ R148, R87, R23 ;  /* 0x0000001757947220 */ /* 0x000fe20000410000 */
[----:B------:R-:W-:Y:S01]  /*4170*/  HADD2.F32 R99, -RZ, R99.H0_H0 ;  /* 0x20000063ff637230 */ /* 0x000fe20000004100 */
[----:B------:R-:W-:Y:S01]  /*4180*/  FMUL.FTZ R84, R84, R26 ;  /* 0x0000001a54547220 */ /* 0x000fe20000410000 */
[----:B------:R-:W-:Y:S01]  /*4190*/  STL [R1+0x1c], R96 ;  /* 0x00001c6001007387 */ /* 0x000fe20000100800 */
[----:B------:R-:W-:Y:S01]  /*41a0*/  FMUL.FTZ R146, R83, R27 ;  /* 0x0000001b53927220 */ /* 0x000fe20000410000 */
[----:B------:R-:W-:Y:S01]  /*41b0*/  HADD2.F32 R98, -RZ, R98.H0_H0 ;  /* 0x20000062ff627230 */ /* 0x000fe20000004100 */
[----:B------:R-:W-:Y:S01]  /*41c0*/  FMUL.FTZ R82, R82, R28 ;  /* 0x0000001c52527220 */ /* 0x000fe20000410000 */
[----:B------:R-:W-:Y:S01]  /*41d0*/  @!P1 STG.E.U16 [R18.64+-0xf00], R134 ;  /* 0xfff1008612009986 */ /* 0x000fe2000c101528 */
[----:B------:R-:W-:Y:S01]  /*41e0*/  ISETP.GE.AND P1, PT, R75, R125, PT ;  /* 0x0000007d4b00720c */ /* 0x000fe20003f26270 */
[----:B------:R-:W-:-:S02]  /*41f0*/  FMUL.FTZ R20, R20, R29 ;  /* 0x0000001d14147220 */ /* 0x000fc40000410000 */
[----:B------:R-:W-:Y:S01]  /*4200*/  STL [R1+0x18], R148 ;  /* 0x0000189401007387 */ /* 0x000fe20000100800 */
[----:B------:R-:W-:Y:S02]  /*4210*/  FMUL.FTZ R80, R109, R80 ;  /* 0x000000506d507220 */ /* 0x000fe40000410000 */
[----:B------:R-:W-:Y:S01]  /*4220*/  FMUL.FTZ R81, R108, R81 ;  /* 0x000000516c517220 */ /* 0x000fe20000410000 */
[----:B------:R-:W-:Y:S01]  /*4230*/  @!P0 STG.E.U16 [R18.64+-0xec0], R119 ;  /* 0xfff1407712008986 */ /* 0x000fe2000c101528 */
[----:B------:R-:W-:Y:S01]  /*4240*/  ISETP.GE.AND P0, PT, R74, R125, PT ;  /* 0x0000007d4a00720c */ /* 0x000fe20003f06270 */
[----:B------:R-:W-:Y:S01]  /*4250*/  FMUL.FTZ R108, R37, R35 ;  /* 0x00000023256c7220 */ /* 0x000fe20000410000 */
[----:B------:R-:W-:Y:S01]  /*4260*/  HADD2.F32 R35, -RZ, R47.H0_H0 ;  /* 0x2000002fff237230 */ /* 0x000fe20000004100 */
[----:B------:R-:W-:Y:S01]  /*4270*/  STL [R1+0x14], R86 ;  /* 0x0000145601007387 */ /* 0x000fe20000100800 */
[----:B------:R-:W-:Y:S01]  /*4280*/  FMUL.FTZ R109, R36, R34 ;  /* 0x00000022246d7220 */ /* 0x000fe20000410000 */
[----:B------:R-:W-:Y:S01]  /*4290*/  HADD2.F32 R34, -RZ, R48.H0_H0 ;  /* 0x20000030ff227230 */ /* 0x000fe20000004100 */
[----:B------:R-:W-:Y:S01]  /*42a0*/  FMUL.FTZ R30, R30, R126 ;  /* 0x0000007e1e1e7220 */ /* 0x000fe20000410000 */
[----:B------:R-:W-:Y:S01]  /*42b0*/  STL [R1+0x10], R147 ;  /* 0x0000109301007387 */ /* 0x000fe20000100800 */
[----:B------:R-:W-:Y:S01]  /*42c0*/  HADD2.F32 R36, -RZ, R46.H0_H0 ;  /* 0x2000002eff247230 */ /* 0x000fe20000004100 */
[----:B------:R-:W-:Y:S01]  /*42d0*/  FMUL.FTZ R31, R31, R111 ;  /* 0x0000006f1f1f7220 */ /* 0x000fe20000410000 */
[----:B------:R-:W-:Y:S01]  /*42e0*/  HADD2.F32 R37, -RZ, R42.H0_H0 ;  /* 0x2000002aff257230 */ /* 0x000fe20000004100 */
[----:B------:R-:W-:Y:S01]  /*42f0*/  STL [R1+0xc], R84 ;  /* 0x00000c5401007387 */ /* 0x000fe20000100800 */
[----:B------:R-:W-:-:S02]  /*4300*/  FMUL.FTZ R32, R32, R110 ;  /* 0x0000006e20207220 */ /* 0x000fc40000410000 */
[----:B------:R-:W-:Y:S01]  /*4310*/  FADD.FTZ R42, R35, UR5 ;  /* 0x00000005232a7e21 */ /* 0x000fe20008010000 */
[----:B------:R-:W-:Y:S01]  /*4320*/  STL [R1+0x8], R146 ;  /* 0x0000089201007387 */ /* 0x000fe20000100800 */
[----:B------:R-:W-:Y:S02]  /*4330*/  FADD.FTZ R48, R102, UR5 ;  /* 0x0000000566307e21 */ /* 0x000fe40008010000 */
[----:B------:R-:W-:Y:S01]  /*4340*/  FADD.FTZ R47, R101, UR5 ;  /* 0x00000005652f7e21 */ /* 0x000fe20008010000 */
[----:B------:R-:W-:Y:S01]  /*4350*/  @!P2 STG.E.U16 [R18.64+-0xe80], R120 ;  /* 0xfff180781200a986 */ /* 0x000fe2000c101528 */
[----:B------:R-:W-:Y:S01]  /*4360*/  ISETP.GE.AND P2, PT, R94, R125, PT ;  /* 0x0000007d5e00720c */ /* 0x000fe20003f46270 */
[----:B------:R-:W-:Y:S02]  /*4370*/  FADD.FTZ R46, R100, UR5 ;  /* 0x00000005642e7e21 */ /* 0x000fe40008010000 */
[----:B------:R-:W-:Y:S01]  /*4380*/  STL [R1+0x4], R82 ;  /* 0x0000045201007387 */ /* 0x000fe20000100800 */
[----:B------:R-:W-:-:S02]  /*4390*/  FADD.FTZ R37, R37, UR5 ;  /* 0x0000000525257e21 */ /* 0x000fc40008010000 */
[----:B------:R-:W-:Y:S01]  /*43a0*/  FMUL.FTZ R165, R165, R30 ;  /* 0x0000001ea5a57220 */ /* 0x000fe20000410000 */
        /* <DEDUP_REMOVED lines=15> */
[----:B------:R-:W-:Y:S01]  /*44a0*/  STL [R1], R20 ;  /* 0x0000001401007387 */ /* 0x000fe20000100800 */
[----:B------:R-:W-:Y:S01]  /*44b0*/  ISETP.NE.AND.EX P0, PT, RZ, c[0x0][0x274], PT, P0 ;  /* 0x00009d00ff007a0c */ /* 0x000fe20003f05300 */
[----:B------:R-:W-:-:S02]  /*44c0*/  FMUL.FTZ R158, R158, R109 ;  /* 0x0000006d9e9e7220 */ /* 0x000fc40000410000 */
[----:B------:R1:W-:Y:S04]  /*44d0*/  @!P2 STG.E.U16 [R18.64+-0xfc0], R33 ;  /* 0xfff040211200a986 */ /* 0x0003e8000c101528 */
[----:B------:R2:W-:Y:S01]  /*44e0*/  @!P4 STG.E.U16 [R18.64+-0xd00], R104 ;  /* 0xfff300681200c986 */ /* 0x0005e2000c101528 */
[----:B0-----:R-:W-:Y:S01]  /*44f0*/  HADD2.F32 R103, -RZ, R41.H0_H0 ;  /* 0x20000029ff677230 */ /* 0x001fe20000004100 */
[----:B------:R-:W-:Y:S02]  /*4500*/  FADD.FTZ R41, R36, UR5 ;  /* 0x0000000524297e21 */ /* 0x000fe40008010000 */
[----:B------:R0:W-:Y:S02]  /*4510*/  @!P5 STG.E.U16 [R18.64+-0xcc0], R105 ;  /* 0xfff340691200d986 */ /* 0x0001e4000c101528 */
[----:B------:R-:W-:-:S02]  /*4520*/  FADD.FTZ R36, R103, UR5 ;  /* 0x0000000567247e21 */ /* 0x000fc40008010000 */
[----:B------:R3:W-:Y:S01]  /*4530*/  @!P1 STG.E.U16 [R18.64+-0xc80], R106 ;  /* 0xfff3806a12009986 */ /* 0x0007e2000c101528 */
[----:B-1----:R-:W-:Y:S01]  /*4540*/  HADD2.F32 R33, -RZ, R45.H0_H0 ;  /* 0x2000002dff217230 */ /* 0x002fe20000004100 */
[----:B------:R-:W-:Y:S02]  /*4550*/  FADD.FTZ R45, R99, UR5 ;  /* 0x00000005632d7e21 */ /* 0x000fe40008010000 */
[----:B------:R1:W-:Y:S01]  /*4560*/  @!P3 STG.E.U16 [R18.64+-0xc40], R107 ;  /* 0xfff3c06b1200b986 */ /* 0x0003e2000c101528 */
[----:B--2---:R-:W-:Y:S01]  /*4570*/  HADD2.F32 R104, -RZ, R40.H0_H0 ;  /* 0x20000028ff687230 */ /* 0x004fe20000004100 */
[----:B------:R-:W-:Y:S01]  /*4580*/  FADD.FTZ R40, R33, UR5 ;  /* 0x0000000521287e21 */ /* 0x000fe20008010000 */
[----:B0-----:R-:W-:-:S03]  /*4590*/  HADD2.F32 R105, -RZ, R39.H0_H0 ;  /* 0x20000027ff697230 */ /* 0x001fc60000004100 */
[----:B------:R-:W-:Y:S01]  /*45a0*/  FADD.FTZ R35, R104, UR5 ;  /* 0x0000000568237e21 */ /* 0x000fe20008010000 */
[----:B---3--:R-:W-:Y:S02]  /*45b0*/  HADD2.F32 R106, -RZ, R38.H0_H0 ;  /* 0x20000026ff6a7230 */ /* 0x008fe40000004100 */
[----:B-1----:R-:W-:Y:S01]  /*45c0*/  HADD2.F32 R18, -RZ, R44.H0_H0 ;  /* 0x2000002cff127230 */ /* 0x002fe20000004100 */
[----:B------:R-:W-:Y:S01]  /*45d0*/  FADD.FTZ R44, R98, UR5 ;  /* 0x00000005622c7e21 */ /* 0x000fe20008010000 */
[----:B------:R-:W-:Y:S01]  /*45e0*/  HADD2.F32 R19, -RZ, R43.H0_H0 ;  /* 0x2000002bff137230 */ /* 0x000fe20000004100 */
[----:B------:R-:W-:Y:S02]  /*45f0*/  FADD.FTZ R43, R34, UR5 ;  /* 0x00000005222b7e21 */ /* 0x000fe40008010000 */
[----:B------:R-:W-:Y:S02]  /*4600*/  FADD.FTZ R39, R18, UR5 ;  /* 0x0000000512277e21 */ /* 0x000fe40008010000 */
[----:B------:R-:W-:-:S02]  /*4610*/  FADD.FTZ R38, R19, UR5 ;  /* 0x0000000513267e21 */ /* 0x000fc40008010000 */
[----:B------:R-:W-:Y:S02]  /*4620*/  FADD.FTZ R34, R105, UR5 ;  /* 0x0000000569227e21 */ /* 0x000fe40008010000 */
[----:B------:R-:W-:Y:S01]  /*4630*/  FADD.FTZ R33, R106, UR5 ;  /* 0x000000056a217e21 */ /* 0x000fe20008010000 */
        /* <DEDUP_REMOVED lines=23> */
[----:B------:R0:W-:Y:S01]  /*47b0*/  STS.U16 [R52], R0 ;  /* 0x0000000034007388 */ /* 0x0001e20000000400 */
[----:B------:R-:W-:Y:S01]  /*47c0*/  FMUL.FTZ R13, R80, R13 ;  /* 0x0000000d500d7220 */ /* 0x000fe20000410000 */
[----:B------:R-:W-:Y:S01]  /*47d0*/  F2FP.PACK_AB R7, R8, R7 ;  /* 0x000000070807723e */ /* 0x000fe200000000ff */
[----:B------:R-:W-:Y:S01]  /*47e0*/  FMUL.FTZ R14, R81, R14 ;  /* 0x0000000e510e7220 */ /* 0x000fe20000410000 */
[----:B------:R-:W-:Y:S01]  /*47f0*/  F2FP.PACK_AB R11, R12, R11 ;  /* 0x0000000b0c0b723e */ /* 0x000fe200000000ff */
[----:B------:R-:W-:Y:S01]  /*4800*/  FMUL.FTZ R15, R108, R15 ;  /* 0x0000000f6c0f7220 */ /* 0x000fe20000410000 */
[----:B------:R1:W-:Y:S01]  /*4810*/  STS.U16 [R52+0x2], R26 ;  /* 0x0000021a34007388 */ /* 0x0003e20000000400 */
[----:B------:R-:W-:Y:S01]  /*4820*/  FMUL.FTZ R16, R109, R16 ;  /* 0x000000106d107220 */ /* 0x000fe20000410000 */
[----:B------:R-:W-:Y:S01]  /*4830*/  F2FP.PACK_AB R13, R14, R13 ;  /* 0x0000000d0e0d723e */ /* 0x000fe200000000ff */
[----:B------:R-:W-:Y:S01]  /*4840*/  BSSY B0, `(.L_x_976) ;  /* 0x000003f000007945 */ /* 0x000fe20003800000 */
[----:B0-----:R-:W-:Y:S01]  /*4850*/  PRMT R0, R9, 0x7632, R0 ;  /* 0x0000763209007816 */ /* 0x001fe20000000000 */
[----:B------:R0:W-:Y:S01]  /*4860*/  STS.U16 [R52+0x4], R3 ;  /* 0x0000040334007388 */ /* 0x0001e20000000400 */
[----:B------:R-:W-:-:S03]  /*4870*/  F2FP.PACK_AB R15, R16, R15 ;  /* 0x0000000f100f723e */ /* 0x000fc600000000ff */
[----:B------:R2:W-:Y:S01]  /*4880*/  STS.U16 [R52+0x6], R2 ;  /* 0x0000060234007388 */ /* 0x0005e20000000400 */
[----:B-1----:R-:W-:Y:S02]  /*4890*/  PRMT R26, R7, 0x7632, R26 ;  /* 0x00007632071a7816 */ /* 0x002fe4000000001a */
[----:B------:R-:W-:Y:S01]  /*48a0*/  PRMT R6, R15, 0x7632, R6 ;  /* 0x000076320f067816 */ /* 0x000fe20000000006 */
[----:B------:R1:W-:Y:S01]  /*48b0*/  STS.U16 [R52+0x8], R5 ;  /* 0x0000080534007388 */ /* 0x0003e20000000400 */
[----:B0-----:R-:W-:-:S03]  /*48c0*/  PRMT R3, R13, 0x7610, R3 ;  /* 0x000076100d037816 */ /* 0x001fc60000000003 */
[----:B------:R0:W-:Y:S01]  /*48d0*/  STS.U16 [R52+0xa], R4 ;  /* 0x00000a0434007388 */ /* 0x0001e20000000400 */
[----:B--2---:R-:W-:-:S03]  /*48e0*/  PRMT R2, R11, 0x7632, R2 ;  /* 0x000076320b027816 */ /* 0x004fc60000000002 */
[----:B------:R2:W-:Y:S01]  /*48f0*/  STS.U16 [R52+0x12], R0 ;  /* 0x0000120034007388 */ /* 0x0005e20000000400 */
[----:B-1----:R-:W-:-:S03]  /*4900*/  PRMT R5, R15, 0x7610, R5 ;  /* 0x000076100f057816 */ /* 0x002fc60000000005 */
[----:B------:R-:W-:Y:S01]  /*4910*/  STS.U16 [R52+0xc], R7 ;  /* 0x00000c0734007388 */ /* 0x000fe20000000400 */
[----:B0-----:R-:W-:-:S03]  /*4920*/  PRMT R4, R13, 0x7632, R4 ;  /* 0x000076320d047816 */ /* 0x001fc60000000004 */
[----:B------:R-:W-:Y:S01]  /*4930*/  STS.U16 [R52+0xe], R26 ;  /* 0x00000e1a34007388 */ /* 0x000fe20000000400 */
[----:B--2---:R-:W-:Y:S01]  /*4940*/  IMAD.U32 R0, RZ, RZ, UR7 ;  /* 0x00000007ff007e24 */ /* 0x004fe2000f8e00ff */
        /* <DEDUP_REMOVED lines=32> */
[----:B------:R-:W-:Y:S01]  /*4b50*/  MOV R2, R150 ;  /* 0x0000009600027202 */ /* 0x000fe20000000f00 */
[----:B------:R-:W-:Y:S01]  /*4b60*/  IMAD.U32 R5, RZ, RZ, UR12 ;  /* 0x0000000cff057e24 */ /* 0x000fe2000f8e00ff */
[----:B------:R-:W-:Y:S01]  /*4b70*/  ULDC.64 UR8, c[0x0][0x218] ;  /* 0x0000860000087ab9 */ /* 0x000fe20000000a00 */
[----:B------:R-:W-:Y:S01]  /*4b80*/  IMAD.MOV.U32 R3, RZ, RZ, R151 ;  /* 0x000000ffff037224 */ /* 0x000fe200078e0097 */
[----:B------:R-:W-:-:S03]  /*4b90*/  UIMAD UR8, UR10, UR8, URZ ;  /* 0x000000080a0872a4 */ /* 0x000fc6000f8e023f */
[----:B------:R-:W-:Y:S01]  /*4ba0*/  IMAD.WIDE.U32 R2, R5, c[0x0][0x210], R2 ;  /* 0x0000840005027a25 */ /* 0x000fe200078e0002 */
[----:B------:R-:W-:-:S03]  /*4bb0*/  UIMAD UR8, UR11, UR9, UR8 ;  /* 0x000000090b0872a4 */ /* 0x000fc6000f8e0208 */
[----:B------:R-:W-:Y:S01]  /*4bc0*/  IMAD.U32 R5, RZ, RZ, UR11 ;  /* 0x0000000bff057e24 */ /* 0x000fe2000f8e00ff */
[----:B------:R-:W-:-:S05]  /*4bd0*/  IADD3 R3, R3, UR36, RZ ;  /* 0x0000002403037c10 */ /* 0x000fca000fffe0ff */
[----:B------:R-:W-:-:S05]  /*4be0*/  IMAD.WIDE.U32 R4, R5, c[0x0][0x218], R2 ;  /* 0x0000860005047a25 */ /* 0x000fca00078e0002 */
[----:B------:R-:W-:Y:S02]  /*4bf0*/  IADD3 R3, R5, UR8, RZ ;  /* 0x0000000805037c10 */ /* 0x000fe4000fffe0ff */
[----:B------:R-:W-:-:S04]  /*4c00*/  LEA R2, P0, R4, c[0x0][0x270], 0x1 ;  /* 0x00009c0004027a11 */ /* 0x000fc800078008ff */
[----:B------:R-:W-:-:S05]  /*4c10*/  LEA.HI.X R3, R4, c[0x0][0x274], R3, 0x1, P0 ;  /* 0x00009d0004037a11 */ /* 0x000fca00000f0c03 */
[----:B------:R0:W-:Y:S04]  /*4c20*/  STG.E.U16 [R2.64], R7 ;  /* 0x0000000702007986 */ /* 0x0001e8000c101528 */
.L_x_977:
[----:B------:R-:W-:Y:S05]  /*4c30*/  BSYNC B0 ;  /* 0x0000000000007941 */ /* 0x000fea0003800000 */
.L_x_976:
        /* <DEDUP_REMOVED lines=43> */
.L_x_975:
[----:B0-----:R-:W2:Y:S01]  /*4ef0*/  LDL.LU R2, [R1+0x7c] ;  /* 0x00007c0001027983 */ /* 0x001ea20000300800 */
[----:B------:R-:W-:Y:S01]  /*4f00*/  HADD2.F32 R0, -RZ, R140.H0_H0 ;  /* 0x2000008cff007230 */ /* 0x000fe20000004100 */
[----:B------:R-:W-:Y:S01]  /*4f10*/  HFMA2.MMA R138, -RZ, RZ, 0, 0 ;  /* 0x00000000ff8a7435 */ /* 0x000fe200000001ff */
[----:B------:R-:W-:Y:S01]  /*4f20*/  HADD2.F32 R3, -RZ, R139.H0_H0 ;  /* 0x2000008bff037230 */ /* 0x000fe20000004100 */
[----:B------:R-:W-:Y:S01]  /*4f30*/  IMAD.MOV.U32 R157, RZ, RZ, RZ ;  /* 0x000000ffff9d7224 */ /* 0x000fe200078e00ff */
[----:B------:R-:W-:Y:S01]  /*4f40*/  HADD2.F32 R5, -RZ, R137.H0_H0 ;  /* 0x20000089ff057230 */ /* 0x000fe20000004100 */
[----:B------:R-:W-:Y:S01]  /*4f50*/  CS2R R154, SRZ ;  /* 0x00000000009a7805 */ /* 0x000fe2000001ff00 */
[----:B------:R-:W-:Y:S01]  /*4f60*/  HADD2.F32 R4, -RZ, R114.H0_H0 ;  /* 0x20000072ff047230 */ /* 0x000fe20000004100 */
[----:B------:R-:W-:Y:S01]  /*4f70*/  CS2R R152, SRZ ;  /* 0x0000000000987805 */ /* 0x000fe2000001ff00 */
[----:B------:R-:W-:Y:S01]  /*4f80*/  CS2R R150, SRZ ;  /* 0x0000000000967805 */ /* 0x000fe2000001ff00 */
[----:B------:R-:W-:Y:S01]  /*4f90*/  CS2R R144, SRZ ;  /* 0x0000000000907805 */ /* 0x000fe2000001ff00 */
[----:B------:R-:W-:Y:S01]  /*4fa0*/  CS2R R142, SRZ ;  /* 0x00000000008e7805 */ /* 0x000fe2000001ff00 */
[----:B------:R-:W-:Y:S01]  /*4fb0*/  BAR.SYNC.DEFER_BLOCKING 0x0 ;  /* 0x0000000000007b1d */ /* 0x000fe20000010000 */
[----:B--2---:R-:W-:Y:S01]  /*4fc0*/  FFMA.FTZ R0, R149, R0, R2 ;  /* 0x0000000095007223 */ /* 0x004fe20000010002 */
        /* <DEDUP_REMOVED lines=24> */
[----:B------:R-:W-:Y:S01]  /*5150*/  HADD2.F32 R0, -RZ, R49.H0_H0 ;  /* 0x20000031ff007230 */ /* 0x000fe20000004100 */
[----:B------:R-:W-:Y:S02]  /*5160*/  IMAD.MOV.U32 R2, RZ, RZ, c[0x0][0x16c] ;  /* 0x00005b00ff027624 */ /* 0x000fe400078e00ff */
[----:B------:R-:W-:-:S03]  /*5170*/  FFMA.FTZ R3, R160, R4, R3 ;  /* 0x00000004a0037223 */ /* 0x000fc60000010003 */
[----:B------:R-:W-:Y:S01]  /*5180*/  ISETP.GE.AND P0, PT, R2, 0x1, PT ;  /* 0x000000010200780c */ /* 0x000fe20003f06270 */
[----:B------:R-:W-:Y:S02]  /*5190*/  FFMA.FTZ R2, R158, R0, R3 ;  /* 0x000000009e027223 */ /* 0x000fe40000010003 */
[----:B------:R-:W-:Y:S02]  /*51a0*/  FMUL.FTZ R0, R149, UR4 ;  /* 0x0000000495007c20 */ /* 0x000fe40008410000 */
[----:B------:R-:W-:Y:S01]  /*51b0*/  FMUL.FTZ R3, R96, UR4 ;  /* 0x0000000460037c20 */ /* 0x000fe20008410000 */
[----:B------:R0:W-:Y:S04]  /*51c0*/  STL [R1+0x7c], R2 ;  /* 0x00007c0201007387 */ /* 0x0001e80000100800 */
[----:B------:R1:W-:Y:S04]  /*51d0*/  STL [R1+0x60], R0 ;  /* 0x0000600001007387 */ /* 0x0003e80000100800 */
[----:B------:R2:W-:Y:S01]  /*51e0*/  STL [R1+0x5c], R3 ;  /* 0x00005c0301007387 */ /* 0x0005e20000100800 */
[----:B0-----:R-:W-:-:S02]  /*51f0*/  FMUL.FTZ R2, R148, UR4 ;  /* 0x0000000494027c20 */ /* 0x001fc40008410000 */
[----:B------:R-:W-:Y:S01]  /*5200*/  CS2R R148, SRZ ;  /* 0x0000000000947805 */ /* 0x000fe2000001ff00 */
[----:B-1----:R-:W-:Y:S02]  /*5210*/  FMUL.FTZ R0, R86, UR4 ;  /* 0x0000000456007c20 */ /* 0x002fe40008410000 */
[----:B------:R0:W-:Y:S01]  /*5220*/  STL [R1+0x58], R2 ;  /* 0x0000580201007387 */ /* 0x0001e20000100800 */
[----:B--2---:R-:W-:-:S03]  /*5230*/  FMUL.FTZ R3, R147, UR4 ;  /* 0x0000000493037c20 */ /* 0x004fc60008410000 */
[----:B------:R1:W-:Y:S04]  /*5240*/  STL [R1+0x54], R0 ;  /* 0x0000540001007387 */ /* 0x0003e80000100800 */
[----:B------:R2:W-:Y:S01]  /*5250*/  STL [R1+0x50], R3 ;  /* 0x0000500301007387 */ /* 0x0005e20000100800 */
[----:B0-----:R-:W-:Y:S02]  /*5260*/  FMUL.FTZ R2, R84, UR4 ;  /* 0x0000000454027c20 */ /* 0x001fe40008410000 */
[----:B-1----:R-:W-:-:S03]  /*5270*/  FMUL.FTZ R0, R146, UR4 ;  /* 0x0000000492007c20 */ /* 0x002fc60008410000 */
[----:B------:R0:W-:Y:S01]  /*5280*/  STL [R1+0x4c], R2 ;  /* 0x00004c0201007387 */ /* 0x0001e20000100800 */
[----:B------:R-:W-:Y:S01]  /*5290*/  CS2R R146, SRZ ;  /* 0x0000000000927805 */ /* 0x000fe2000001ff00 */
[----:B--2---:R-:W-:Y:S02]  /*52a0*/  FMUL.FTZ R3, R82, UR4 ;  /* 0x0000000452037c20 */ /* 0x004fe40008410000 */
        /* <DEDUP_REMOVED lines=16> */
[----:B------:R2:W-:Y:S04]  /*53b0*/  STL [R1+0x28], R2 ;  /* 0x0000280201007387 */ /* 0x0005e80000100800 */
[----:B------:R2:W-:Y:S01]  /*53c0*/  STL [R1+0x24], R0 ;  /* 0x0000240001007387 */ /* 0x0005e20000100800 */
[----:B------:R-:W-:Y:S05]  /*53d0*/  @!P0 BRA `(.L_x_978) ;  /* 0x00004f8000008947 */ /* 0x000fea0003800000 */
[----:B------:R-:W-:Y:S01]  /*53e0*/  UIADD3 UR39, UR26, -0x1, URZ ;  /* 0xffffffff1a277890 */ /* 0x000fe2000fffe03f */
[----:B------:R-:W-:Y:S01]  /*53f0*/  IMAD.MOV.U32 R138, RZ, RZ, RZ ;  /* 0x000000ffff8a7224 */ /* 0x000fe200078e00ff */
[----:B------:R-:W-:Y:S02]  /*5400*/  UMOV UR8, URZ ;  /* 0x0000003f00087c82 */ /* 0x000fe40008000000 */
[----:B------:R-:W-:Y:S02]  /*5410*/  ULEA.HI UR7, UR39, UR39, URZ, 0x1 ;  /* 0x0000002727077291 */ /* 0x000fe4000f8f083f */
[----:B------:R-:W-:-:S02]  /*5420*/  UMOV UR9, URZ ;  /* 0x0000003f00097c82 */ /* 0x000fc40008000000 */
[----:B------:R-:W-:-:S04]  /*5430*/  ULOP3.LUT UR7, UR7, 0xfffffe, URZ, 0xc0, !UPT ;  /* 0x00fffffe07077892 */ /* 0x000fc8000f8ec03f */
[----:B------:R-:W-:-:S03]  /*5440*/  UIADD3 UR39, UR39, -UR7, URZ ;  /* 0x8000000727277290 */ /* 0x000fc6000fffe03f */
[----:B------:R-:W-:Y:S02]  /*5450*/  UMOV UR7, URZ ;  /* 0x0000003f00077c82 */ /* 0x000fe40008000000 */
.L_x_1026:
[----:B------:R-:W-:Y:S01]  /*5460*/  USHF.R.S32.HI UR42, URZ, 0x1f, UR7 ;  /* 0x0000001f3f2a7899 */ /* 0x000fe20008011407 */
[----:B--2---:R-:W-:Y:S01]  /*5470*/  MOV R3, UR7 ;  /* 0x0000000700037c02 */ /* 0x004fe20008000f00 */
[----:B------:R-:W-:Y:S01]  /*5480*/  ULDC.64 UR34, c[0x0][0x1a0] ;  /* 0x0000680000227ab9 */ /* 0x000fe20000000a00 */
[----:B------:R-:W-:Y:S01]  /*5490*/  PRMT R7, RZ, 0x7610, R7 ;  /* 0x00007610ff077816 */ /* 0x000fe20000000007 */
[----:B------:R-:W-:Y:S01]  /*54a0*/  ULDC UR43, c[0x0][0x168] ;  /* 0x00005a00002b7ab9 */ /* 0x000fe20000000800 */
[----:B------:R-:W-:Y:S01]  /*54b0*/  PRMT R0, RZ, 0x7610, R0 ;  /* 0x00007610ff007816 */ /* 0x000fe20000000000 */
[----:B------:R-:W-:Y:S01]  /*54c0*/  UIMAD UR34, UR42, UR34, URZ ;  /* 0x000000222a2272a4 */ /* 0x000fe2000f8e023f */
[----:B------:R-:W-:Y:S01]  /*54d0*/  IMAD.WIDE.U32 R2, R3, c[0x0][0x1a0], R78 ;  /* 0x0000680003027a25 */ /* 0x000fe200078e004e */
[----:B------:R-:W-:Y:S01]  /*54e0*/  UIADD3 UR43, -UR27, UR43, URZ ;  /* 0x0000002b1b2b7290 */ /* 0x000fe2000fffe13f */
[----:B------:R-:W-:Y:S01]  /*54f0*/  PRMT R9, RZ, 0x7610, R9 ;  /* 0x00007610ff097816 */ /* 0x000fe20000000009 */
[----:B------:R-:W-:Y:S01]  /*5500*/  UIMAD UR34, UR7, UR35, UR34 ;  /* 0x00000023072272a4 */ /* 0x000fe2000f8e0222 */
[----:B------:R-:W-:-:S02]  /*5510*/  PRMT R6, RZ, 0x7610, R6 ;  /* 0x00007610ff067816 */ /* 0x000fc40000000006 */
[----:B------:R-:W-:Y:S02]  /*5520*/  LEA R4, P0, R2, UR22, 0x1 ;  /* 0x0000001602047c11 */ /* 0x000fe4000f8008ff */
[----:B------:R-:W-:Y:S02]  /*5530*/  ISETP.GE.AND P1, PT, R78, UR43, PT ;  /* 0x0000002b4e007c0c */ /* 0x000fe4000bf26270 */
[----:B------:R-:W-:Y:S02]  /*5540*/  ISETP.GE.AND P2, PT, R94, UR43, PT ;  /* 0x0000002b5e007c0c */ /* 0x000fe4000bf46270 */
[----:B------:R-:W-:Y:S02]  /*5550*/  ISETP.GE.AND P3, PT, R93, UR43, PT ;  /* 0x0000002b5d007c0c */ /* 0x000fe4000bf66270 */
[----:B------:R-:W-:Y:S02]  /*5560*/  ISETP.GE.AND P4, PT, R92, UR43, PT ;  /* 0x0000002b5c007c0c */ /* 0x000fe4000bf86270 */
[----:B------:R-:W-:Y:S01]  /*5570*/  IADD3 R3, R3, UR34, RZ ;  /* 0x0000002203037c10 */ /* 0x000fe2000fffe0ff */
[----:B------:R-:W-:Y:S01]  /*5580*/  ULDC.64 UR34, c[0x0][0x180] ;  /* 0x0000600000227ab9 */ /* 0x000fe20000000a00 */
[----:B------:R-:W-:-:S02]  /*5590*/  ISETP.GE.AND P5, PT, R91, UR43, PT ;  /* 0x0000002b5b007c0c */ /* 0x000fc4000bfa6270 */
[----:B------:R-:W-:Y:S02]  /*55a0*/  LEA.HI.X R5, R2, UR23, R3, 0x1, P0 ;  /* 0x0000001702057c11 */ /* 0x000fe400080f0c03 */
[----:B------:R-:W-:Y:S02]  /*55b0*/  ISETP.GE.AND P0, PT, R90, UR43, PT ;  /* 0x0000002b5a007c0c */ /* 0x000fe4000bf06270 */
[----:B------:R-:W-:Y:S01]  /*55c0*/  PRMT R11, RZ, 0x7610, R11 ;  /* 0x00007610ff0b7816 */ /* 0x000fe2000000000b */
[----:B------:R0:W2:Y:S01]  /*55d0*/  @!P1 LDG.E.U16 R7, [R4.64] ;  /* 0x0000002804079981 */ /* 0x0000a2000c1e1500 */
[----:B------:R-:W-:Y:S02]  /*55e0*/  ISETP.GE.AND P1, PT, R89, UR43, PT ;  /* 0x0000002b59007c0c */ /* 0x000fe4000bf26270 */
[----:B------:R-:W-:Y:S01]  /*55f0*/  PRMT R8, RZ, 0x7610, R8 ;  /* 0x00007610ff087816 */ /* 0x000fe20000000008 */
[----:B------:R0:W3:Y:S01]  /*5600*/  @!P2 LDG.E.U16 R0, [R4.64+0x40] ;  /* 0x000040280400a981 */ /* 0x0000e2000c1e1500 */
[----:B------:R-:W-:-:S02]  /*5610*/  ISETP.GE.AND P2, PT, R88, UR43, PT ;  /* 0x0000002b58007c0c */ /* 0x000fc4000bf46270 */
[----:B------:R-:W-:Y:S01]  /*5620*/  PRMT R13, RZ, 0x7610, R13 ;  /* 0x00007610ff0d7816 */ /* 0x000fe2000000000d */
[----:B------:R0:W4:Y:S01]  /*5630*/  @!P3 LDG.E.U16 R9, [R4.64+0x80] ;  /* 0x000080280409b981 */ /* 0x000122000c1e1500 */
[----:B------:R-:W-:Y:S02]  /*5640*/  ISETP.GE.AND P3, PT, R77, UR43, PT ;  /* 0x0000002b4d007c0c */ /* 0x000fe4000bf66270 */
[----:B------:R-:W-:Y:S01]  /*5650*/  PRMT R10, RZ, 0x7610, R10 ;  /* 0x00007610ff0a7816 */ /* 0x000fe2000000000a */
[----:B------:R0:W5:Y:S01]  /*5660*/  @!P4 LDG.E.U16 R6, [R4.64+0xc0] ;  /* 0x0000c0280406c981 */ /* 0x000162000c1e1500 */
[----:B------:R-:W-:Y:S02]  /*5670*/  ISETP.GE.AND P4, PT, R76, UR43, PT ;  /* 0x0000002b4c007c0c */ /* 0x000fe4000bf86270 */
[----:B------:R-:W-:Y:S01]  /*5680*/  PRMT R15, RZ, 0x7610, R15 ;  /* 0x00007610ff0f7816 */ /* 0x000fe2000000000f */
[----:B------:R0:W5:Y:S01]  /*5690*/  @!P5 LDG.E.U16 R11, [R4.64+0x100] ;  /* 0x00010028040bd981 */ /* 0x000162000c1e1500 */
[----:B------:R-:W-:-:S02]  /*56a0*/  PRMT R12, RZ, 0x7610, R12 ;  /* 0x00007610ff0c7816 */ /* 0x000fc4000000000c */
[----:B------:R-:W-:Y:S01]  /*56b0*/  ISETP.GE.AND P5, PT, R75, UR43, PT ;  /* 0x0000002b4b007c0c */ /* 0x000fe2000bfa6270 */
        /* <DEDUP_REMOVED lines=31> */
[----:B------:R-:W-:Y:S02]  /*58b0*/  ULEA UR34, UP0, UR36, UR34, 0x2 ;  /* 0x0000002224227291 */ /* 0x000fe4000f80103f */
[----:B------:R-:W-:-:S04]  /*58c0*/  UIADD3 UR37, UR37, UR46, URZ ;  /* 0x0000002e25257290 */ /* 0x000fc8000fffe03f */
[----:B------:R-:W-:Y:S01]  /*58d0*/  ULEA.HI.X UR35, UR36, UR35, UR37, 0x2, UP0 ;  /* 0x0000002324237291 */ /* 0x000fe200080f1425 */
[----:B------:R-:W-:Y:S01]  /*58e0*/  IMAD.U32 R2, RZ, RZ, UR34 ;  /* 0x00000022ff027e24 */ /* 0x000fe2000f8e00ff */
[----:B0-----:R-:W-:-:S04]  /*58f0*/  MOV R5, UR7 ;  /* 0x0000000700057c02 */ /* 0x001fc80008000f00 */
[----:B------:R-:W-:Y:S01]  /*5900*/  IMAD.U32 R3, RZ, RZ, UR35 ;  /* 0x00000023ff037e24 */ /* 0x000fe2000f8e00ff */
[----:B------:R-:W-:Y:S02]  /*5910*/  ULDC.64 UR34, c[0x0][0x1c0] ;  /* 0x0000700000227ab9 */ /* 0x000fe40000000a00 */
[----:B------:R-:W-:Y:S02]  /*5920*/  UIMAD UR34, UR42, UR34, URZ ;  /* 0x000000222a2272a4 */ /* 0x000fe4000f8e023f */
[----:B------:R0:W5:Y:S02]  /*5930*/  LDG.E R30, [R2.64] ;  /* 0x00000028021e7981 */ /* 0x000164000c1e1900 */
[----:B------:R-:W-:Y:S01]  /*5940*/  UIMAD UR34, UR7, UR35, UR34 ;  /* 0x00000023072272a4 */ /* 0x000fe2000f8e0222 */
[----:B0-----:R-:W-:Y:S01]  /*5950*/  IMAD.WIDE.U32 R2, R5, c[0x0][0x1c0], R78 ;  /* 0x0000700005027a25 */ /* 0x001fe200078e004e */
[----:B------:R-:W-:-:S04]  /*5960*/  ISETP.GE.AND P1, PT, R78, UR43, PT ;  /* 0x0000002b4e007c0c */ /* 0x000fc8000bf26270 */
[----:B------:R-:W-:Y:S02]  /*5970*/  LEA R4, P0, R2, UR24, 0x1 ;  /* 0x0000001802047c11 */ /* 0x000fe4000f8008ff */
[----:B------:R-:W-:Y:S02]  /*5980*/  IADD3 R5, R3, UR34, RZ ;  /* 0x0000002203057c10 */ /* 0x000fe4000fffe0ff */
        /* <DEDUP_REMOVED lines=35> */
[----:B------:R-:W-:-:S06]  /*5bc0*/  NOP ;  /* 0x0000000000007918 */ /* 0x000fcc0000000000 */
[----:B------:R2:W3:Y:S01]  /*5bd0*/  @!P1 LDG.E.U16 R83, [R4.64] ;  /* 0x0000002804539981 */ /* 0x0004e2000c1e1500 */
[----:B------:R-:W-:-:S03]  /*5be0*/  ISETP.GE.AND P1, PT, R89, UR43, PT ;  /* 0x0000002b59007c0c */ /* 0x000fc6000bf26270 */
[----:B------:R2:W4:Y:S01]  /*5bf0*/  @!P0 LDG.E.U16 R29, [R4.64+0x80] ;  /* 0x00008028041d8981 */ /* 0x000522000c1e1500 */
[----:B------:R-:W-:-:S03]  /*5c00*/  ISETP.GE.AND P0, PT, R77, UR43, PT ;  /* 0x0000002b4d007c0c */ /* 0x000fc6000bf06270 */
[----:B------:R2:W5:Y:S01]  /*5c10*/  @!P3 LDG.E.U16 R82, [R4.64+0x40] ;  /* 0x000040280452b981 */ /* 0x000562000c1e1500 */
        /* <DEDUP_REMOVED lines=16> */
[----:B0-----:R-:W-:-:S03]  /*5d20*/  PRMT R21, RZ, 0x7610, R21 ;  /* 0x00007610ff157816 */ /* 0x001fc60000000015 */
[----:B------:R2:W4:Y:S01]  /*5d30*/  @!P4 LDG.E.U16 R22, [R4.64+0x2c0] ;  /* 0x0002c0280416c981 */ /* 0x000522000c1e1500 */
[----:B------:R-:W-:Y:S02]  /*5d40*/  PRMT R0, RZ, 0x7610, R0 ;  /* 0x00007610ff007816 */ /* 0x000fe40000000000 */
[----:B------:R-:W-:Y:S01]  /*5d50*/  PRMT R19, RZ, 0x7610, R19 ;  /* 0x00007610ff137816 */ /* 0x000fe20000000013 */
[----:B------:R2:W4:Y:S04]  /*5d60*/  @!P1 LDG.E.U16 R21, [R4.64+0x300] ;  /* 0x0003002804159981 */ /* 0x000528000c1e1500 */
[----:B------:R2:W4:Y:S04]  /*5d70*/  @!P0 LDG.E.U16 R0, [R4.64+0x340] ;  /* 0x0003402804008981 */ /* 0x000528000c1e1500 */
[----:B------:R2:W4:Y:S04]  /*5d80*/  @!P2 LDG.E.U16 R19, [R4.64+0x380] ;  /* 0x000380280413a981 */ /* 0x000528000c1e1500 */
[----:B------:R2:W4:Y:S04]  /*5d90*/  @!P3 LDG.E.U16 R20, [R4.64+0x3c0] ;  /* 0x0003c0280414b981 */ /* 0x000528000c1e1500 */
[----:B------:R-:W0:Y:S01]  /*5da0*/  S2R R84, SR_LANEID ;  /* 0x0000000000547919 */ /* 0x000e220000000000 */
[----:B------:R-:W1:Y:S03]  /*5db0*/  R2UR UR43, R30 ;  /* 0x000000001e2b73c2 */ /* 0x000e6600000e0000 */
[----:B------:R-:W1:Y:S04]  /*5dc0*/  LDS.U16 R18, [R52+0x2] ;  /* 0x0000020034127984 */ /* 0x000e680000000400 */
[----:B------:R-:W-:Y:S04]  /*5dd0*/  LDS.U16 R14, [R52+0x6] ;  /* 0x00000600340e7984 */ /* 0x000fe80000000400 */
[----:B------:R-:W-:Y:S04]  /*5de0*/  LDS.U16 R12, [R52+0xa] ;  /* 0x00000a00340c7984 */ /* 0x000fe80000000400 */
[----:B------:R-:W-:Y:S04]  /*5df0*/  LDS.U16 R10, [R52+0xe] ;  /* 0x00000e00340a7984 */ /* 0x000fe80000000400 */
[----:B------:R-:W-:Y:S01]  /*5e00*/  LDS.U16 R8, [R52+0x12] ;  /* 0x0000120034087984 */ /* 0x000fe20000000400 */
[----:B0-----:R-:W-:-:S03]  /*5e10*/  IMAD.IADD R2, R69, 0x1, R84 ;  /* 0x0000000145027824 */ /* 0x001fc600078e0254 */
[----:B------:R-:W-:Y:S02]  /*5e20*/  LDS.U16 R6, [R52+0x14] ;  /* 0x0000140034067984 */ /* 0x000fe40000000400 */
[C---:B------:R-:W-:Y:S02]  /*5e30*/  IADD3 R17, R2.reuse, 0x20, RZ ;  /* 0x0000002002117810 */ /* 0x040fe40007ffe0ff */
[----:B--2---:R-:W-:Y:S01]  /*5e40*/  LDS.U16 R4, [R52+0x1a] ;  /* 0x00001a0034047984 */ /* 0x004fe20000000400 */
[C---:B------:R-:W-:Y:S02]  /*5e50*/  IADD3 R15, R2.reuse, 0x40, RZ ;  /* 0x00000040020f7810 */ /* 0x040fe40007ffe0ff */
[C---:B------:R-:W-:Y:S02]  /*5e60*/  IADD3 R13, R2.reuse, 0x80, RZ ;  /* 0x00000080020d7810 */ /* 0x040fe40007ffe0ff */
[C---:B------:R-:W-:Y:S02]  /*5e70*/  IADD3 R65, R2.reuse, 0x60, RZ ;  /* 0x0000006002417810 */ /* 0x040fe40007ffe0ff */
[----:B------:R-:W-:-:S02]  /*5e80*/  IADD3 R63, R2, 0xa0, RZ ;  /* 0x000000a0023f7810 */ /* 0x000fc40007ffe0ff */
[CC--:B------:R-:W-:Y:S02]  /*5e90*/  LEA.HI.SX32 R68, R2.reuse, R2.reuse, 0x1b ;  /* 0x0000000202447211 */ /* 0x0c0fe400078fdaff */
[-C--:B------:R-:W-:Y:S02]  /*5ea0*/  LEA.HI.SX32 R17, R17, R2.reuse, 0x1b ;  /* 0x0000000211117211 */ /* 0x080fe400078fdaff */
[----:B------:R-:W-:Y:S02]  /*5eb0*/  LEA.HI.SX32 R15, R15, R2, 0x1b ;  /* 0x000000020f0f7211 */ /* 0x000fe400078fdaff */
[C---:B------:R-:W-:Y:S02]  /*5ec0*/  IADD3 R3, R2.reuse, 0x1c0, RZ ;  /* 0x000001c002037810 */ /* 0x040fe40007ffe0ff */
[C---:B------:R-:W-:Y:S02]  /*5ed0*/  IADD3 R7, R2.reuse, 0x180, RZ ;  /* 0x0000018002077810 */ /* 0x040fe40007ffe0ff */
[----:B------:R-:W-:-:S02]  /*5ee0*/  IADD3 R9, R2, 0x140, RZ ;  /* 0x0000014002097810 */ /* 0x000fc40007ffe0ff */
[C---:B------:R-:W-:Y:S02]  /*5ef0*/  IADD3 R11, R2.reuse, 0x100, RZ ;  /* 0x00000100020b7810 */ /* 0x040fe40007ffe0ff */
[C---:B------:R-:W-:Y:S02]  /*5f00*/  IADD3 R61, R2.reuse, 0xe0, RZ ;  /* 0x000000e0023d7810 */ /* 0x040fe40007ffe0ff */
[C---:B------:R-:W-:Y:S02]  /*5f10*/  IADD3 R5, R2.reuse, 0xc0, RZ ;  /* 0x000000c002057810 */ /* 0x040fe40007ffe0ff */
[C---:B-1----:R-:W-:Y:S02]  /*5f20*/  IADD3 R53, R2.reuse, 0x1e0, RZ ;  /* 0x000001e002357810 */ /* 0x042fe40007ffe0ff */
[C---:B------:R-:W-:Y:S02]  /*5f30*/  IADD3 R55, R2.reuse, 0x1a0, RZ ;  /* 0x000001a002377810 */ /* 0x040fe40007ffe0ff */
[----:B------:R-:W-:-:S02]  /*5f40*/  IADD3 R57, R2, 0x160, RZ ;  /* 0x0000016002397810 */ /* 0x000fc40007ffe0ff */
[----:B------:R-:W-:Y:S02]  /*5f50*/  IADD3 R59, R2, 0x120, RZ ;  /* 0x00000120023b7810 */ /* 0x000fe40007ffe0ff */
[-C--:B------:R-:W-:Y:S02]  /*5f60*/  LEA.HI.SX32 R64, R13, R2.reuse, 0x1b ;  /* 0x000000020d407211 */ /* 0x080fe400078fdaff */
[-C--:B------:R-:W-:Y:S01]  /*5f70*/  LEA.HI.SX32 R65, R65, R2.reuse, 0x1b ;  /* 0x0000000241417211 */ /* 0x080fe200078fdaff */
[----:B------:R-:W-:Y:S01]  /*5f80*/  IMAD.U32 R16, RZ, RZ, UR43 ;  /* 0x0000002bff107e24 */ /* 0x000fe2000f8e00ff */
[-C--:B------:R-:W-:Y:S01]  /*5f90*/  LEA.HI.SX32 R63, R63, R2.reuse, 0x1b ;  /* 0x000000023f3f7211 */ /* 0x080fe200078fdaff */
[----:B------:R-:W-:Y:S01]  /*5fa0*/  IMAD.SHL.U32 R67, R17, 0x2, RZ ;  /* 0x0000000211437824 */ /* 0x000fe200078e00ff */
[----:B------:R-:W-:Y:S01]  /*5fb0*/  SHF.L.U32 R68, R68, 0x1, RZ ;  /* 0x0000000144447819 */ /* 0x000fe200000006ff */
[----:B------:R-:W-:Y:S01]  /*5fc0*/  IMAD.SHL.U32 R66, R15, 0x2, RZ ;  /* 0x000000020f427824 */ /* 0x000fe200078e00ff */
[-C--:B------:R-:W-:Y:S01]  /*5fd0*/  LEA.HI.SX32 R61, R61, R2.reuse, 0x1b ;  /* 0x000000023d3d7211 */ /* 0x080fe200078fdaff */
[----:B------:R-:W0:Y:S01]  /*5fe0*/  LDS.U16 R17, [R52] ;  /* 0x0000000034117984 */ /* 0x000e220000000400 */
[-C--:B------:R-:W-:Y:S01]  /*5ff0*/  LEA.HI.SX32 R62, R5, R2.reuse, 0x1b ;  /* 0x00000002053e7211 */ /* 0x080fe200078fdaff */
[----:B------:R-:W-:Y:S01]  /*6000*/  IMAD.SHL.U32 R64, R64, 0x2, RZ ;  /* 0x0000000240407824 */ /* 0x000fe200078e00ff */
[-C--:B------:R-:W-:Y:S01]  /*6010*/  LEA.HI.SX32 R53, R53, R2.reuse, 0x1b ;  /* 0x0000000235357211 */ /* 0x080fe200078fdaff */
[----:B------:R-:W1:Y:S01]  /*6020*/  LDS.U16 R15, [R52+0x4] ;  /* 0x00000400340f7984 */ /* 0x000e620000000400 */
[----:B------:R-:W-:-:S02]  /*6030*/  LEA.HI.SX32 R54, R3, R2, 0x1b ;  /* 0x0000000203367211 */ /* 0x000fc400078fdaff */
[-C--:B------:R-:W-:Y:S01]  /*6040*/  LEA.HI.SX32 R55, R55, R2.reuse, 0x1b ;  /* 0x0000000237377211 */ /* 0x080fe200078fdaff */
[----:B------:R-:W2:Y:S01]  /*6050*/  LDS.U16 R13, [R52+0x8] ;  /* 0x00000800340d7984 */ /* 0x000ea20000000400 */
[-C--:B------:R-:W-:Y:S02]  /*6060*/  LEA.HI.SX32 R56, R7, R2.reuse, 0x1b ;  /* 0x0000000207387211 */ /* 0x080fe400078fdaff */
[-C--:B------:R-:W-:Y:S01]  /*6070*/  LEA.HI.SX32 R57, R57, R2.reuse, 0x1b ;  /* 0x0000000239397211 */ /* 0x080fe200078fdaff */
[----:B------:R-:W-:Y:S01]  /*6080*/  LDS.U16 R7, [R52+0x1c] ;  /* 0x00001c0034077984 */ /* 0x000fe20000000400 */
[-C--:B------:R-:W-:Y:S02]  /*6090*/  LEA.HI.SX32 R58, R9, R2.reuse, 0x1b ;  /* 0x00000002093a7211 */ /* 0x080fe400078fdaff */
[-C--:B------:R-:W-:Y:S01]  /*60a0*/  LEA.HI.SX32 R59, R59, R2.reuse, 0x1b ;  /* 0x000000023b3b7211 */ /* 0x080fe200078fdaff */
[----:B------:R-:W-:Y:S01]  /*60b0*/  LDS.U16 R9, [R52+0x10] ;  /* 0x0000100034097984 */ /* 0x000fe20000000400 */
[----:B------:R-:W-:-:S02]  /*60c0*/  LEA.HI.SX32 R60, R11, R2, 0x1b ;  /* 0x000000020b3c7211 */ /* 0x000fc400078fdaff */
[----:B------:R-:W-:Y:S01]  /*60d0*/  SHF.L.U32 R65, R65, 0x1, RZ ;  /* 0x0000000141417819 */ /* 0x000fe200000006ff */
[----:B------:R-:W0:Y:S01]  /*60e0*/  LDS.U16 R11, [R52+0xc] ;  /* 0x00000c00340b7984 */ /* 0x000e220000000400 */
[----:B------:R-:W-:Y:S01]  /*60f0*/  FMUL.FTZ R16, R16, 1.4426950216293334961 ;  /* 0x3fb8aa3b10107820 */ /* 0x000fe20000410000 */
[----:B------:R-:W-:Y:S01]  /*6100*/  SHF.L.U32 R62, R62, 0x1, RZ ;  /* 0x000000013e3e7819 */ /* 0x000fe200000006ff */
[----:B------:R-:W-:Y:S01]  /*6110*/  IMAD.SHL.U32 R63, R63, 0x2, RZ ;  /* 0x000000023f3f7824 */ /* 0x000fe200078e00ff */
[----:B------:R-:W0:Y:S01]  /*6120*/  LDS.U16 R5, [R52+0x16] ;  /* 0x0000160034057984 */ /* 0x000e220000000400 */
[----:B------:R-:W-:-:S03]  /*6130*/  IMAD.SHL.U32 R61, R61, 0x2, RZ ;  /* 0x000000023d3d7824 */ /* 0x000fc600078e00ff */
[----:B------:R-:W1:Y:S04]  /*6140*/  LDS.U16 R3, [R52+0x18] ;  /* 0x0000180034037984 */ /* 0x000e680000000400 */
[----:B------:R2:W3:Y:S01]  /*6150*/  LDS.U16 R2, [R52+0x1e] ;  /* 0x00001e0034027984 */ /* 0x0004e20000000400 */
[----:B------:R-:W-:Y:S01]  /*6160*/  IMAD.SHL.U32 R60, R60, 0x2, RZ ;  /* 0x000000023c3c7824 */ /* 0x000fe200078e00ff */
[----:B------:R-:W-:Y:S01]  /*6170*/  ISETP.NE.AND P1, PT, R95, RZ, PT ;  /* 0x000000ff5f00720c */ /* 0x000fe20003f25270 */
[----:B------:R-:W-:Y:S01]  /*6180*/  FMUL.FTZ R134, R48, R16 ;  /* 0x0000001030867220 */ /* 0x000fe20000410000 */
[----:B------:R-:W-:Y:S01]  /*6190*/  SHF.L.U32 R59, R59, 0x1, RZ ;  /* 0x000000013b3b7819 */ /* 0x000fe200000006ff */
[----:B------:R-:W-:Y:S02]  /*61a0*/  IMAD.SHL.U32 R58, R58, 0x2, RZ ;  /* 0x000000023a3a7824 */ /* 0x000fe400078e00ff */
[----:B------:R-:W-:-:S02]  /*61b0*/  IMAD.SHL.U32 R57, R57, 0x2, RZ ;  /* 0x0000000239397824 */ /* 0x000fc400078e00ff */
[----:B------:R-:W0:Y:S01]  /*61c0*/  MUFU.EX2 R134, R134 ;  /* 0x0000008600867308 */ /* 0x000e220000000800 */
[----:B------:R-:W-:Y:S01]  /*61d0*/  SHF.L.U32 R56, R56, 0x1, RZ ;  /* 0x0000000138387819 */ /* 0x000fe200000006ff */
[-C--:B--2---:R-:W-:Y:S02]  /*61e0*/  FMUL.FTZ R52, R44, R16.reuse ;  /* 0x000000102c347220 */ /* 0x084fe40000410000 */
[----:B------:R-:W-:Y:S01]  /*61f0*/  IMAD.SHL.U32 R55, R55, 0x2, RZ ;  /* 0x0000000237377824 */ /* 0x000fe200078e00ff */
[----:B------:R-:W-:Y:S01]  /*6200*/  SHF.L.U32 R54, R54, 0x1, RZ ;  /* 0x0000000136367819 */ /* 0x000fe200000006ff */
[----:B------:R-:W-:Y:S02]  /*6210*/  IMAD.SHL.U32 R53, R53, 0x2, RZ ;  /* 0x0000000235357824 */ /* 0x000fe400078e00ff */
[-C--:B------:R-:W-:Y:S02]  /*6220*/  FMUL.FTZ R32, R47, R16.reuse ;  /* 0x000000102f207220 */ /* 0x080fe40000410000 */
[-C--:B------:R-:W-:Y:S01]  /*6230*/  FMUL.FTZ R31, R46, R16.reuse ;  /* 0x000000102e1f7220 */ /* 0x080fe20000410000 */
[----:B------:R-:W-:Y:S01]  /*6240*/  HADD2.F32 R135, -RZ, R140.H0_H0 ;  /* 0x2000008cff877230 */ /* 0x000fe20000004100 */
[----:B------:R-:W-:-:S02]  /*6250*/  FMUL.FTZ R30, R45, R16 ;  /* 0x000000102d1e7220 */ /* 0x000fc40000410000 */
[----:B------:R-:W2:Y:S01]  /*6260*/  MUFU.EX2 R32, R32 ;  /* 0x0000002000207308 */ /* 0x000ea20000000800 */
[----:B------:R-:W-:Y:S01]  /*6270*/  HADD2.F32 R86, -RZ, R139.H0_H0 ;  /* 0x2000008bff567230 */ /* 0x000fe20000004100 */
[----:B------:R-:W-:Y:S01]  /*6280*/  ISETP.NE.AND P0, PT, R95, 0x7f, PT ;  /* 0x0000007f5f00780c */ /* 0x000fe20003f05270 */
[----:B------:R-:W-:Y:S01]  /*6290*/  HADD2.F32 R87, -RZ, R137.H0_H0 ;  /* 0x20000089ff577230 */ /* 0x000fe20000004100 */
[----:B------:R-:W-:Y:S01]  /*62a0*/  FMUL.FTZ R135, R48, R135 ;  /* 0x0000008730877220 */ /* 0x000fe20000410000 */
[----:B------:R-:W-:-:S03]  /*62b0*/  HADD2.F32 R18, -RZ, R18.H0_H0 ;  /* 0x20000012ff127230 */ /* 0x000fc60000004100 */
[----:B------:R-:W2:Y:S01]  /*62c0*/  MUFU.EX2 R31, R31 ;  /* 0x0000001f001f7308 */ /* 0x000ea20000000800 */
[----:B0-----:R-:W-:Y:S01]  /*62d0*/  HADD2.F32 R17, -RZ, R17.H0_H0 ;  /* 0x20000011ff117230 */ /* 0x001fe20000004100 */
[----:B------:R-:W-:Y:S01]  /*62e0*/  FMUL.FTZ R86, R47, R86 ;  /* 0x000000562f567220 */ /* 0x000fe20000410000 */
[----:B------:R-:W-:Y:S01]  /*62f0*/  HADD2.F32 R119, -RZ, R136.H0_H0 ;  /* 0x20000088ff777230 */ /* 0x000fe20000004100 */
[----:B------:R-:W-:Y:S01]  /*6300*/  FMUL.FTZ R87, R46, R87 ;  /* 0x000000572e577220 */ /* 0x000fe20000410000 */
[----:B-1----:R-:W-:-:S03]  /*6310*/  HADD2.F32 R15, -RZ, R15.H0_H0 ;  /* 0x2000000fff0f7230 */ /* 0x002fc60000004100 */
[----:B------:R-:W0:Y:S01]  /*6320*/  MUFU.EX2 R30, R30 ;  /* 0x0000001e001e7308 */ /* 0x000e220000000800 */
[----:B------:R-:W-:Y:S02]  /*6330*/  FMUL.FTZ R86, R18, R86 ;  /* 0x0000005612567220 */ /* 0x000fe40000410000 */
        /* <DEDUP_REMOVED lines=22> */
[----:B---3--:R-:W-:Y:S04]  /*64a0*/  STS.U16 [R68+0x1080], R83 ;  /* 0x0010805344007388 */ /* 0x008fe80000000400 */
[----:B-----5:R-:W-:Y:S04]  /*64b0*/  STS.U16 [R67+0x10c0], R82 ;  /* 0x0010c05243007388 */ /* 0x020fe80000000400 */
[----:B----4-:R-:W-:Y:S04]  /*64c0*/  STS.U16 [R66+0x1100], R29 ;  /* 0x0011001d42007388 */ /* 0x010fe80000000400 */
[----:B------:R-:W-:Y:S04]  /*64d0*/  STS.U16 [R65+0x1140], R80 ;  /* 0x0011405041007388 */ /* 0x000fe80000000400 */
[----:B------:R-:W-:Y:S04]  /*64e0*/  STS.U16 [R64+0x1180], R81 ;  /* 0x0011805140007388 */ /* 0x000fe80000000400 */
[----:B------:R-:W-:Y:S04]  /*64f0*/  STS.U16 [R63+0x11c0], R28 ;  /* 0x0011c01c3f007388 */ /* 0x000fe80000000400 */
[----:B------:R-:W-:Y:S04]  /*6500*/  STS.U16 [R62+0x1200], R27 ;  /* 0x0012001b3e007388 */ /* 0x000fe80000000400 */
[----:B------:R-:W-:Y:S04]  /*6510*/  STS.U16 [R61+0x1240], R26 ;  /* 0x0012401a3d007388 */ /* 0x000fe80000000400 */
[----:B------:R1:W-:Y:S04]  /*6520*/  STS.U16 [R60+0x1280], R25 ;  /* 0x001280193c007388 */ /* 0x0003e80000000400 */
[----:B------:R-:W-:Y:S04]  /*6530*/  STS.U16 [R59+0x12c0], R24 ;  /* 0x0012c0183b007388 */ /* 0x000fe80000000400 */
[----:B------:R3:W-:Y:S01]  /*6540*/  STS.U16 [R58+0x1300], R23 ;  /* 0x001300173a007388 */ /* 0x0007e20000000400 */
[----:B-1----:R-:W-:-:S03]  /*6550*/  IMAD.U32 R25, RZ, RZ, UR39 ;  /* 0x00000027ff197e24 */ /* 0x002fc6000f8e00ff */
[----:B------:R1:W-:Y:S01]  /*6560*/  STS.U16 [R57+0x1340], R22 ;  /* 0x0013401639007388 */ /* 0x0003e20000000400 */
[----:B------:R4:W5:Y:S01]  /*6570*/  MUFU.EX2 R29, R52 ;  /* 0x00000034001d7308 */ /* 0x0009620000000800 */
[----:B---3--:R-:W-:Y:S02]  /*6580*/  LEA R23, R25, UR7, 0x8 ;  /* 0x0000000719177c11 */ /* 0x008fe4000f8e40ff */
[----:B-1----:R-:W-:Y:S02]  /*6590*/  LEA R22, R84, R69, 0x4 ;  /* 0x0000004554167211 */ /* 0x002fe400078e20ff */
[----:B------:R-:W-:Y:S02]  /*65a0*/  @P1 IADD3 R23, R95, 0x200, RZ ;  /* 0x000002005f171810 */ /* 0x000fe40007ffe0ff */
[----:B------:R-:W-:Y:S01]  /*65b0*/  LEA.HI.SX32 R22, R22, R22, 0x1b ;  /* 0x0000001616167211 */ /* 0x000fe200078fdaff */
[----:B------:R-:W-:Y:S03]  /*65c0*/  STS.U16 [R56+0x1380], R21 ;  /* 0x0013801538007388 */ /* 0x000fe60000000400 */
[----:B----4-:R-:W-:Y:S01]  /*65d0*/  SHF.L.U32 R52, R22, 0x1, RZ ;  /* 0x0000000116347819 */ /* 0x010fe200000006ff */
[----:B------:R1:W-:Y:S04]  /*65e0*/  STS.U16 [R55+0x13c0], R0 ;  /* 0x0013c00037007388 */ /* 0x0003e80000000400 */
[----:B------:R-:W-:Y:S04]  /*65f0*/  STS.U16 [R54+0x1400], R19 ;  /* 0x0014001336007388 */ /* 0x000fe80000000400 */
[----:B------:R3:W-:Y:S01]  /*6600*/  STS.U16 [R53+0x1440], R20 ;  /* 0x0014401435007388 */ /* 0x0007e20000000400 */
[----:B------:R-:W-:-:S06]  /*6610*/  NOP ;  /* 0x0000000000007918 */ /* 0x000fcc0000000000 */
[----:B-1----:R-:W-:Y:S01]  /*6620*/  IMAD.SHL.U32 R0, R23, 0x4, RZ ;  /* 0x0000000417007824 */ /* 0x002fe200078e00ff */
[----:B------:R1:W4:Y:S04]  /*6630*/  LDS.U16 R96, [R52+0x1082] ;  /* 0x0010820034607984 */ /* 0x0003280000000400 */
        /* <DEDUP_REMOVED lines=13> */
[----:B------:R1:W1:Y:S04]  /*6710*/  LDS.U16 R110, [R52+0x109e] ;  /* 0x00109e00346e7984 */ /* 0x0002680000000400 */
[----:B------:R0:W1:Y:S04]  /*6720*/  LDS.U16 R111, [R52+0x109c] ;  /* 0x00109c00346f7984 */ /* 0x0000680000000400 */
[----:B------:R0:W-:Y:S04]  /*6730*/  STS [R0+0x6d50], R134 ;  /* 0x006d508600007388 */ /* 0x0001e80000000800 */
[----:B------:R-:W-:Y:S01]  /*6740*/  BAR.SYNC.DEFER_BLOCKING 0x0 ;  /* 0x0000000000007b1d */ /* 0x000fe20000010000 */
[----:B------:R-:W-:-:S02]  /*6750*/  FMUL.FTZ R80, R43, R16 ;  /* 0x000000102b507220 */ /* 0x000fc40000410000 */
[----:B------:R-:W-:Y:S02]  /*6760*/  FMUL.FTZ R27, R42, R16 ;  /* 0x000000102a1b7220 */ /* 0x000fe40000410000 */
[----:B--2---:R-:W-:Y:S01]  /*6770*/  FFMA.FTZ R81, R135, R32, R86 ;  /* 0x0000002087517223 */ /* 0x004fe20000010056 */
[----:B------:R2:W0:Y:S01]  /*6780*/  MUFU.EX2 R28, R80 ;  /* 0x00000050001c7308 */ /* 0x0004220000000800 */
[----:B------:R-:W-:Y:S02]  /*6790*/  FMUL.FTZ R26, R41, R16 ;  /* 0x00000010291a7220 */ /* 0x000fe40000410000 */
[----:B------:R-:W-:Y:S02]  /*67a0*/  FFMA.FTZ R81, R31, R81, R87 ;  /* 0x000000511f517223 */ /* 0x000fe40000010057 */
[----:B--2---:R-:W-:-:S03]  /*67b0*/  FMUL.FTZ R80, R134, R32 ;  /* 0x0000002086507220 */ /* 0x004fc60000410000 */
[----:B------:R-:W2:Y:S01]  /*67c0*/  MUFU.EX2 R27, R27 ;  /* 0x0000001b001b7308 */ /* 0x000ea20000000800 */
[----:B------:R-:W-:Y:S02]  /*67d0*/  FMUL.FTZ R25, R40, R16 ;  /* 0x0000001028197220 */ /* 0x000fe40000410000 */
[----:B------:R-:W-:Y:S01]  /*67e0*/  FMUL.FTZ R80, R31, R80 ;  /* 0x000000501f507220 */ /* 0x000fe20000410000 */
[----:B------:R1:W1:Y:S04]  /*67f0*/  @P0 LDS R0, [R95.X4+0x7554] ;  /* 0x007554005f000984 */ /* 0x0002680000004800 */
[----:B------:R-:W2:Y:S01]  /*6800*/  MUFU.EX2 R26, R26 ;  /* 0x0000001a001a7308 */ /* 0x000ea20000000800 */
[C---:B0-----:R-:W-:Y:S02]  /*6810*/  FMUL.FTZ R80, R30.reuse, R80 ;  /* 0x000000501e507220 */ /* 0x041fe40000410000 */
[----:B------:R-:W-:-:S02]  /*6820*/  FFMA.FTZ R81, R30, R81, R119 ;  /* 0x000000511e517223 */ /* 0x000fc40000010077 */
[----:B------:R-:W-:Y:S02]  /*6830*/  FMUL.FTZ R24, R39, R16 ;  /* 0x0000001027187220 */ /* 0x000fe40000410000 */
[C---:B-----5:R-:W-:Y:S01]  /*6840*/  FMUL.FTZ R80, R29.reuse, R80 ;  /* 0x000000501d507220 */ /* 0x060fe20000410000 */
[----:B------:R-:W0:Y:S01]  /*6850*/  MUFU.EX2 R25, R25 ;  /* 0x0000001900197308 */ /* 0x000e220000000800 */
[----:B------:R-:W-:Y:S02]  /*6860*/  FFMA.FTZ R81, R29, R81, R120 ;  /* 0x000000511d517223 */ /* 0x000fe40000010078 */
[----:B------:R-:W-:Y:S02]  /*6870*/  FMUL.FTZ R23, R38, R16 ;  /* 0x0000001026177220 */ /* 0x000fe40000410000 */
[C---:B------:R-:W-:Y:S02]  /*6880*/  FMUL.FTZ R80, R28.reuse, R80 ;  /* 0x000000501c507220 */ /* 0x040fe40000410000 */
[----:B------:R-:W-:Y:S01]  /*6890*/  FFMA.FTZ R81, R28, R81, R121 ;  /* 0x000000511c517223 */ /* 0x000fe20000010079 */
[----:B------:R-:W5:Y:S01]  /*68a0*/  MUFU.EX2 R24, R24 ;  /* 0x0000001800187308 */ /* 0x000f620000000800 */
[----:B------:R-:W-:Y:S01]  /*68b0*/  FMUL.FTZ R22, R37, R16 ;  /* 0x0000001025167220 */ /* 0x000fe20000410000 */
[----:B------:R-:W-:Y:S01]  /*68c0*/  HADD2.F32 R9, -RZ, R9.H0_H0 ;  /* 0x20000009ff097230 */ /* 0x000fe20000004100 */
[----:B------:R-:W-:-:S02]  /*68d0*/  FMUL.FTZ R124, R40, R124 ;  /* 0x0000007c287c7220 */ /* 0x000fc40000410000 */
[C---:B--2---:R-:W-:Y:S02]  /*68e0*/  FMUL.FTZ R80, R27.reuse, R80 ;  /* 0x000000501b507220 */ /* 0x044fe40000410000 */
[----:B------:R-:W-:Y:S01]  /*68f0*/  FMUL.FTZ R123, R10, R123 ;  /* 0x0000007b0a7b7220 */ /* 0x000fe20000410000 */
[----:B------:R-:W2:Y:S01]  /*6900*/  MUFU.EX2 R23, R23 ;  /* 0x0000001700177308 */ /* 0x000ea20000000800 */
[----:B------:R-:W-:Y:S02]  /*6910*/  FFMA.FTZ R81, R27, R81, R122 ;  /* 0x000000511b517223 */ /* 0x000fe4000001007a */
[-C--:B------:R-:W-:Y:S02]  /*6920*/  FMUL.FTZ R21, R36, R16.reuse ;  /* 0x0000001024157220 */ /* 0x080fe40000410000 */
[-C--:B---3--:R-:W-:Y:S02]  /*6930*/  FMUL.FTZ R20, R35, R16.reuse ;  /* 0x0000001023147220 */ /* 0x088fe40000410000 */
[-C--:B------:R-:W-:Y:S01]  /*6940*/  FMUL.FTZ R19, R34, R16.reuse ;  /* 0x0000001022137220 */ /* 0x080fe20000410000 */
[----:B------:R-:W-:Y:S01]  /*6950*/  HADD2.F32 R126, -RZ, R114.H0_H0 ;  /* 0x20000072ff7e7230 */ /* 0x000fe20000004100 */
[----:B------:R-:W-:Y:S01]  /*6960*/  FMUL.FTZ R16, R33, R16 ;  /* 0x0000001021107220 */ /* 0x000fe20000410000 */
[----:B------:R-:W-:Y:S01]  /*6970*/  HADD2.F32 R8, -RZ, R8.H0_H0 ;  /* 0x20000008ff087230 */ /* 0x000fe20000004100 */
[----:B------:R-:W3:Y:S01]  /*6980*/  MUFU.EX2 R22, R22 ;  /* 0x0000001600167308 */ /* 0x000ee20000000800 */
[----:B------:R-:W-:-:S02]  /*6990*/  FMUL.FTZ R125, R39, R125 ;  /* 0x0000007d277d7220 */ /* 0x000fc40000410000 */
[C---:B------:R-:W-:Y:S02]  /*69a0*/  FMUL.FTZ R80, R26.reuse, R80 ;  /* 0x000000501a507220 */ /* 0x040fe40000410000 */
[----:B------:R-:W-:Y:S02]  /*69b0*/  FMUL.FTZ R124, R9, R124 ;  /* 0x0000007c097c7220 */ /* 0x000fe40000410000 */
[----:B------:R-:W-:Y:S01]  /*69c0*/  FFMA.FTZ R81, R26, R81, R123 ;  /* 0x000000511a517223 */ /* 0x000fe2000001007b */
[----:B------:R-:W-:Y:S01]  /*69d0*/  HADD2.F32 R127, -RZ, R113.H0_H0 ;  /* 0x20000071ff7f7230 */ /* 0x000fe20000004100 */
[----:B------:R-:W1:Y:S01]  /*69e0*/  MUFU.EX2 R21, R21 ;  /* 0x0000001500157308 */ /* 0x000e620000000800 */
[----:B------:R-:W-:Y:S01]  /*69f0*/  HADD2.F32 R6, -RZ, R6.H0_H0 ;  /* 0x20000006ff067230 */ /* 0x000fe20000004100 */
[----:B------:R-:W-:Y:S02]  /*6a00*/  FMUL.FTZ R126, R38, R126 ;  /* 0x0000007e267e7220 */ /* 0x000fe40000410000 */
[----:B0-----:R-:W-:-:S02]  /*6a10*/  FMUL.FTZ R80, R25, R80 ;  /* 0x0000005019507220 */ /* 0x001fc40000410000 */
[----:B------:R-:W-:Y:S02]  /*6a20*/  FMUL.FTZ R125, R8, R125 ;  /* 0x0000007d087d7220 */ /* 0x000fe40000410000 */
[----:B------:R-:W0:Y:S01]  /*6a30*/  MUFU.EX2 R20, R20 ;  /* 0x0000001400147308 */ /* 0x000e220000000800 */
[----:B------:R-:W-:Y:S01]  /*6a40*/  FFMA.FTZ R81, R25, R81, R124 ;  /* 0x0000005119517223 */ /* 0x000fe2000001007c */
[----:B------:R-:W-:Y:S01]  /*6a50*/  HADD2.F32 R129, -RZ, R112.H0_H0 ;  /* 0x20000070ff817230 */ /* 0x000fe20000004100 */
[----:B------:R-:W-:Y:S01]  /*6a60*/  FMUL.FTZ R127, R37, R127 ;  /* 0x0000007f257f7220 */ /* 0x000fe20000410000 */
[----:B------:R-:W-:-:S04]  /*6a70*/  HADD2.F32 R128, -RZ, R51.H0_H0 ;  /* 0x20000033ff807230 */ /* 0x000fc80000004100 */
[----:B------:R-:W0:Y:S01]  /*6a80*/  MUFU.EX2 R19, R19 ;  /* 0x0000001300137308 */ /* 0x000e220000000800 */
[----:B------:R-:W-:Y:S01]  /*6a90*/  HADD2.F32 R5, -RZ, R5.H0_H0 ;  /* 0x20000005ff057230 */ /* 0x000fe20000004100 */
[----:B-----5:R-:W-:Y:S02]  /*6aa0*/  FMUL.FTZ R80, R24, R80 ;  /* 0x0000005018507220 */ /* 0x020fe40000410000 */
[----:B------:R-:W-:-:S04]  /*6ab0*/  FMUL.FTZ R126, R6, R126 ;  /* 0x0000007e067e7220 */ /* 0x000fc80000410000 */
[----:B------:R-:W0:Y:S01]  /*6ac0*/  MUFU.EX2 R16, R16 ;  /* 0x0000001000107308 */ /* 0x000e220000000800 */
[----:B------:R-:W-:Y:S01]  /*6ad0*/  FFMA.FTZ R81, R24, R81, R125 ;  /* 0x0000005118517223 */ /* 0x000fe2000001007d */
[----:B------:R-:W-:Y:S01]  /*6ae0*/  HADD2.F32 R130, -RZ, R50.H0_H0 ;  /* 0x20000032ff827230 */ /* 0x000fe20000004100 */
[----:B------:R-:W-:Y:S01]  /*6af0*/  FMUL.FTZ R129, R36, R129 ;  /* 0x0000008124817220 */ /* 0x000fe20000410000 */
[----:B------:R-:W-:Y:S01]  /*6b00*/  HADD2.F32 R4, -RZ, R4.H0_H0 ;  /* 0x20000004ff047230 */ /* 0x000fe20000004100 */
[----:B------:R-:W-:Y:S01]  /*6b10*/  FMUL.FTZ R128, R35, R128 ;  /* 0x0000008023807220 */ /* 0x000fe20000410000 */
[----:B------:R-:W-:Y:S01]  /*6b20*/  HADD2.F32 R3, -RZ, R3.H0_H0 ;  /* 0x20000003ff037230 */ /* 0x000fe20000004100 */
[----:B--2---:R-:W-:Y:S01]  /*6b30*/  FMUL.FTZ R80, R23, R80 ;  /* 0x0000005017507220 */ /* 0x004fe20000410000 */
[----:B------:R-:W-:Y:S01]  /*6b40*/  BSSY B0, `(.L_x_979) ;  /* 0x0000016000007945 */ /* 0x000fe20003800000 */
[----:B------:R-:W-:Y:S02]  /*6b50*/  FMUL.FTZ R127, R5, R127 ;  /* 0x0000007f057f7220 */ /* 0x000fe40000410000 */
[----:B------:R-:W-:Y:S01]  /*6b60*/  FFMA.FTZ R81, R23, R81, R126 ;  /* 0x0000005117517223 */ /* 0x000fe2000001007e */
[----:B------:R-:W-:Y:S01]  /*6b70*/  HADD2.F32 R7, -RZ, R7.H0_H0 ;  /* 0x20000007ff077230 */ /* 0x000fe20000004100 */
[----:B------:R-:W-:Y:S01]  /*6b80*/  FMUL.FTZ R130, R34, R130 ;  /* 0x0000008222827220 */ /* 0x000fe20000410000 */
[----:B------:R-:W-:Y:S01]  /*6b90*/  HADD2.F32 R2, -RZ, R2.H0_H0 ;  /* 0x20000002ff027230 */ /* 0x000fe20000004100 */
[----:B---3--:R-:W-:-:S02]  /*6ba0*/  FMUL.FTZ R80, R22, R80 ;  /* 0x0000005016507220 */ /* 0x008fc40000410000 */
[----:B------:R-:W-:Y:S02]  /*6bb0*/  FMUL.FTZ R128, R4, R128 ;  /* 0x0000008004807220 */ /* 0x000fe40000410000 */
[----:B------:R-:W-:Y:S02]  /*6bc0*/  FMUL.FTZ R129, R3, R129 ;  /* 0x0000008103817220 */ /* 0x000fe40000410000 */
[----:B------:R-:W-:Y:S01]  /*6bd0*/  FFMA.FTZ R81, R22, R81, R127 ;  /* 0x0000005116517223 */ /* 0x000fe2000001007f */
[----:B------:R-:W-:Y:S05]  /*6be0*/  @P0 BRA `(.L_x_980) ;  /* 0x000000b000000947 */ /* 0x000fea0003800000 */
[----:B01--4-:R-:W-:Y:S01]  /*6bf0*/  ULDC UR35, c[0x0][0x174] ;  /* 0x00005d0000237ab9 */ /* 0x013fe20000000800 */
        /* <DEDUP_REMOVED lines=10> */
.L_x_980:
[----:B01--4-:R-:W-:Y:S05]  /*6ca0*/  BSYNC B0 ;  /* 0x0000000000007941 */ /* 0x013fea0003800000 */
.L_x_979:
[----:B------:R-:W-:Y:S01]  /*6cb0*/  HADD2.F32 R131, -RZ, R49.H0_H0 ;  /* 0x20000031ff837230 */ /* 0x000fe20000004100 */
[C---:B------:R-:W-:Y:S01]  /*6cc0*/  FMUL.FTZ R80, R21.reuse, R80 ;  /* 0x0000005015507220 */ /* 0x040fe20000410000 */
[----:B------:R0:W-:Y:S01]  /*6cd0*/  STL [R1+0x80], R0 ;  /* 0x0000800001007387 */ /* 0x0001e20000100800 */
[----:B------:R-:W-:Y:S01]  /*6ce0*/  FFMA.FTZ R81, R21, R81, R129 ;  /* 0x0000005115517223 */ /* 0x000fe20000010081 */
[----:B------:R-:W-:Y:S01]  /*6cf0*/  UISETP.GE.AND UP0, UPT, UR26, 0x2, UPT ;  /* 0x000000021a00788c */ /* 0x000fe2000bf06270 */
[----:B------:R-:W-:Y:S01]  /*6d00*/  FMUL.FTZ R131, R33, R131 ;  /* 0x0000008321837220 */ /* 0x000fe20000410000 */
[----:B------:R-:W-:Y:S01]  /*6d10*/  LOP3.LUT R82, R95, 0x1f, RZ, 0xc0, !PT ;  /* 0x0000001f5f527812 */ /* 0x000fe200078ec0ff */
[----:B------:R-:W-:Y:S01]  /*6d20*/  FMUL.FTZ R130, R7, R130 ;  /* 0x0000008207827220 */ /* 0x000fe20000410000 */
[----:B------:R-:W-:Y:S01]  /*6d30*/  HADD2.F32 R96, -RZ, R96.H0_H0 ;  /* 0x20000060ff607230 */ /* 0x000fe20000004100 */
[C---:B------:R-:W-:Y:S01]  /*6d40*/  FMUL.FTZ R80, R20.reuse, R80 ;  /* 0x0000005014507220 */ /* 0x040fe20000410000 */
[----:B------:R-:W-:Y:S01]  /*6d50*/  PLOP3.LUT P0, PT, PT, PT, UP0, 0x80, 0x0 ;  /* 0x000000000000781c */ /* 0x000fe20003f0f008 */
[----:B------:R-:W-:Y:S01]  /*6d60*/  FFMA.FTZ R81, R20, R81, R128 ;  /* 0x0000005114517223 */ /* 0x000fe20000010080 */
[----:B0-----:R-:W-:Y:S01]  /*6d70*/  LEA.HI R0, R95, R95, RZ, 0x1e ;  /* 0x0000005f5f007211 */ /* 0x001fe200078ff0ff */
[----:B------:R-:W-:Y:S01]  /*6d80*/  FMUL.FTZ R131, R2, R131 ;  /* 0x0000008302837220 */ /* 0x000fe20000410000 */
[----:B------:R-:W-:Y:S01]  /*6d90*/  ISETP.NE.OR P0, PT, R82, RZ, !P0 ;  /* 0x000000ff5200720c */ /* 0x000fe20004705670 */
[C---:B------:R-:W-:Y:S01]  /*6da0*/  FMUL.FTZ R80, R19.reuse, R80 ;  /* 0x0000005013507220 */ /* 0x040fe20000410000 */
[----:B------:R-:W2:Y:S01]  /*6db0*/  LDL R159, [R1+0xc] ;  /* 0x00000c00019f7983 */ /* 0x000ea20000100800 */
[----:B------:R-:W-:-:S02]  /*6dc0*/  FFMA.FTZ R81, R19, R81, R130 ;  /* 0x0000005113517223 */ /* 0x000fc40000010082 */
[C---:B------:R-:W-:Y:S01]  /*6dd0*/  FMUL.FTZ R80, R16.reuse, R80 ;  /* 0x0000005010507220 */ /* 0x040fe20000410000 */
[----:B------:R-:W3:Y:S01]  /*6de0*/  LDL R156, [R1+0x10] ;  /* 0x00001000019c7983 */ /* 0x000ee20000100800 */
[----:B------:R-:W-:-:S03]  /*6df0*/  FFMA.FTZ R81, R16, R81, R131 ;  /* 0x0000005110517223 */ /* 0x000fc60000010083 */
[----:B------:R-:W4:Y:S04]  /*6e00*/  LDL R141, [R1+0x4] ;  /* 0x00000400018d7983 */ /* 0x000f280000100800 */
[----:B------:R0:W-:Y:S04]  /*6e10*/  STS.64 [R0.X8+0x6340], R80 ;  /* 0x0063405000007388 */ /* 0x0001e80000008a00 */
[----:B------:R-:W2:Y:S04]  /*6e20*/  LDL R85, [R1+0x8] ;  /* 0x0000080001557983 */ /* 0x000ea80000100800 */
[----:B------:R-:W2:Y:S04]  /*6e30*/  LDL R84, [R1] ;  /* 0x0000000001547983 */ /* 0x000ea80000100800 */
[----:B0-----:R-:W2:Y:S01]  /*6e40*/  LDL R0, [R1+0x1c] ;  /* 0x00001c0001007983 */ /* 0x001ea20000100800 */
[----:B------:R-:W-:Y:S01]  /*6e50*/  IMAD.U32 R80, RZ, RZ, UR26 ;  /* 0x0000001aff507e24 */ /* 0x000fe2000f8e00ff */
[----:B------:R-:W-:-:S04]  /*6e60*/  MOV R81, c[0x0][0x16c] ;  /* 0x00005b0000517a02 */ /* 0x000fc80000000f00 */
[----:B------:R-:W-:Y:S01]  /*6e70*/  @!P0 IADD3 R80, R80, -0x2, RZ ;  /* 0xfffffffe50508810 */ /* 0x000fe20007ffe0ff */
[----:B------:R-:W-:-:S04]  /*6e80*/  IMAD.MOV.U32 R82, RZ, RZ, 0x8 ;  /* 0x00000008ff527424 */ /* 0x000fc800078e00ff */
[----:B------:R-:W-:Y:S01]  /*6e90*/  @!P0 IMAD R80, R80, R81, UR7 ;  /* 0x0000000750508e24 */ /* 0x000fe2000f8e0251 */
[----:B------:R-:W-:-:S03]  /*6ea0*/  HFMA2.MMA R81, -RZ, RZ, 0, 0 ;  /* 0x00000000ff517435 */ /* 0x000fc600000001ff */
[----:B------:R-:W-:-:S04]  /*6eb0*/  @!P0 IMAD.WIDE R82, R80, R82, UR44 ;  /* 0x0000002c50528e25 */ /* 0x000fc8000f8e0252 */
[----:B------:R-:W-:-:S06]  /*6ec0*/  IMAD.MOV.U32 R80, RZ, RZ, 0x3f800000 ;  /* 0x3f800000ff507424 */ /* 0x000fcc00078e00ff */
[----:B------:R0:W5:Y:S01]  /*6ed0*/  @!P0 LDG.E.64 R80, [R82.64] ;  /* 0x0000002852508981 */ /* 0x000162000c1e1b00 */
[----:B------:R-:W-:-:S03]  /*6ee0*/  ISETP.GT.U32.AND P0, PT, R95, 0x1f, PT ;  /* 0x0000001f5f00780c */ /* 0x000fc60003f04070 */
[----:B------:R-:W3:Y:S04]  /*6ef0*/  LDL R95, [R1+0x20] ;  /* 0x00002000015f7983 */ /* 0x000ee80000100800 */
[----:B0-----:R-:W4:Y:S04]  /*6f00*/  LDL R82, [R1+0x14] ;  /* 0x0000140001527983 */ /* 0x001f280000100800 */
[----:B------:R-:W4:Y:S01]  /*6f10*/  LDL R83, [R1+0x18] ;  /* 0x0000180001537983 */ /* 0x000f220000100800 */
[----:B------:R-:W-:Y:S02]  /*6f20*/  HADD2.F32 R97, -RZ, R97.H0_H0 ;  /* 0x20000061ff617230 */ /* 0x000fe40000004100 */
[----:B------:R-:W-:-:S02]  /*6f30*/  HADD2.F32 R98, -RZ, R98.H0_H0 ;  /* 0x20000062ff627230 */ /* 0x000fc40000004100 */
[----:B------:R-:W-:Y:S02]  /*6f40*/  HADD2.F32 R99, -RZ, R99.H0_H0 ;  /* 0x20000063ff637230 */ /* 0x000fe40000004100 */
[----:B------:R-:W-:Y:S02]  /*6f50*/  HADD2.F32 R100, -RZ, R100.H0_H0 ;  /* 0x20000064ff647230 */ /* 0x000fe40000004100 */
[----:B------:R-:W-:Y:S02]  /*6f60*/  HADD2.F32 R101, -RZ, R101.H0_H0 ;  /* 0x20000065ff657230 */ /* 0x000fe40000004100 */
[----:B------:R-:W-:Y:S02]  /*6f70*/  HADD2.F32 R102, -RZ, R102.H0_H0 ;  /* 0x20000066ff667230 */ /* 0x000fe40000004100 */
[----:B------:R-:W-:Y:S02]  /*6f80*/  HADD2.F32 R103, -RZ, R103.H0_H0 ;  /* 0x20000067ff677230 */ /* 0x000fe40000004100 */
[----:B------:R-:W-:Y:S01]  /*6f90*/  HADD2.F32 R104, -RZ, R104.H0_H0 ;  /* 0x20000068ff687230 */ /* 0x000fe20000004100 */
[----:B--2---:R-:W-:-:S02]  /*6fa0*/  FMUL.FTZ R96, R0, R96 ;  /* 0x0000006000607220 */ /* 0x004fc40000410000 */
[----:B------:R0:W5:Y:S01]  /*6fb0*/  LDL.LU R0, [R1+0x80] ;  /* 0x0000800001007983 */ /* 0x0001620000300800 */
[----:B------:R-:W-:Y:S02]  /*6fc0*/  HADD2.F32 R105, -RZ, R105.H0_H0 ;  /* 0x20000069ff697230 */ /* 0x000fe40000004100 */
[----:B------:R-:W-:Y:S02]  /*6fd0*/  HADD2.F32 R106, -RZ, R106.H0_H0 ;  /* 0x2000006aff6a7230 */ /* 0x000fe40000004100 */
[----:B------:R-:W-:Y:S02]  /*6fe0*/  HADD2.F32 R107, -RZ, R107.H0_H0 ;  /* 0x2000006bff6b7230 */ /* 0x000fe40000004100 */
[----:B------:R-:W-:Y:S02]  /*6ff0*/  HADD2.F32 R108, -RZ, R108.H0_H0 ;  /* 0x2000006cff6c7230 */ /* 0x000fe40000004100 */
[----:B------:R-:W-:Y:S02]  /*7000*/  HADD2.F32 R109, -RZ, R109.H0_H0 ;  /* 0x2000006dff6d7230 */ /* 0x000fe40000004100 */
[----:B------:R-:W-:Y:S01]  /*7010*/  HADD2.F32 R110, -RZ, R110.H0_H0 ;  /* 0x2000006eff6e7230 */ /* 0x000fe20000004100 */
[----:B---3--:R-:W-:-:S02]  /*7020*/  FMUL.FTZ R97, R95, R97 ;  /* 0x000000615f617220 */ /* 0x008fc40000410000 */
[----:B------:R-:W1:Y:S01]  /*7030*/  S2R R95, SR_TID.X ;  /* 0x00000000005f7919 */ /* 0x000e620000002100 */
[----:B------:R-:W-:Y:S01]  /*7040*/  HADD2.F32 R111, -RZ, R111.H0_H0 ;  /* 0x2000006fff6f7230 */ /* 0x000fe20000004100 */
[----:B------:R-:W-:Y:S01]  /*7050*/  BSSY B0, `(.L_x_981) ;  /* 0x0000057000007945 */ /* 0x000fe20003800000 */
[----:B------:R-:W-:Y:S02]  /*7060*/  FMUL.FTZ R100, R159, R100 ;  /* 0x000000649f647220 */ /* 0x000fe40000410000 */
[----:B----4-:R-:W-:Y:S02]  /*7070*/  FMUL.FTZ R98, R82, R98 ;  /* 0x0000006252627220 */ /* 0x010fe40000410000 */
        /* <DEDUP_REMOVED lines=12> */
[----:B------:R-:W-:Y:S06]  /*7140*/  BAR.SYNC.DEFER_BLOCKING 0x0 ;  /* 0x0000000000007b1d */ /* 0x000fec0000010000 */
[----:B------:R-:W-:Y:S05]  /*7150*/  @P0 BRA `(.L_x_982) ;  /* 0x0000046000000947 */ /* 0x000fea0003800000 */
[----:B01----:R-:W-:-:S05]  /*7160*/  IMAD R159, R95, 0x28, RZ ;  /* 0x000000285f9f7824 */ /* 0x003fca00078e02ff */
        /* <DEDUP_REMOVED lines=12> */
.L_x_1038:
        /* <DEDUP_REMOVED lines=23> */
.L_x_1039:
[----:B------:R-:W3:Y:S02]  /*73a0*/  S2R R83, SR_LANEID ;  /* 0x0000000000537919 */ /* 0x000ee40000000000 */
[----:B---3--:R-:W-:-:S13]  /*73b0*/  ISETP.GE.AND P0, PT, R83, 0x10, PT ;  /* 0x000000105300780c */ /* 0x008fda0003f06270 */
[-C--:B01----:R-:W-:Y:S02]  /*73c0*/  @P0 FFMA.FTZ R85, R82, R141.reuse, R85 ;  /* 0x0000008d52550223 */ /* 0x083fe40000010055 */
[----:B--2---:R-:W-:Y:S01]  /*73d0*/  @P0 FMUL.FTZ R141, R156, R141 ;  /* 0x0000008d9c8d0220 */ /* 0x004fe20000410000 */
[----:B------:R-:W-:Y:S05]  /*73e0*/  BRA.CONV ~URZ, `(.L_x_985) ;  /* 0x000000437f007947 */ /* 0x000fea000b800000 */
[----:B------:R-:W-:Y:S01]  /*73f0*/  MOV R82, R141 ;  /* 0x0000008d00527202 */ /* 0x000fe20000000f00 */
[----:B------:R-:W-:Y:S01]  /*7400*/  IMAD.MOV.U32 R84, RZ, RZ, 0x1f ;  /* 0x0000001fff547424 */ /* 0x000fe200078e00ff */
[----:B------:R-:W-:Y:S02]  /*7410*/  MOV R83, 0x7430 ;  /* 0x0000743000537802 */ /* 0x000fe40000000f00 */
[----:B-----5:R-:W-:Y:S05]  /*7420*/  CALL.REL.NOINC `($__internal_40_$__cuda_sm70_shflsync_idx_p) ;  /* 0x0000571000007944 */ /* 0x020fea0003c00000 */
.L_x_985:
[----:B------:R-:W-:Y:S05]  /*7430*/  BRA.CONV ~URZ, `(.L_x_986) ;  /* 0x000000437f007947 */ /* 0x000fea000b800000 */
[----:B------:R-:W-:Y:S01]  /*7440*/  MOV R82, R85 ;  /* 0x0000005500527202 */ /* 0x000fe20000000f00 */
[----:B-1----:R-:W-:Y:S01]  /*7450*/  IMAD.MOV.U32 R84, RZ, RZ, 0x1f ;  /* 0x0000001fff547424 */ /* 0x002fe200078e00ff */
[----:B------:R-:W-:Y:S02]  /*7460*/  MOV R83, 0x7480 ;  /* 0x0000748000537802 */ /* 0x000fe40000000f00 */
[----:B0-2--5:R-:W-:Y:S05]  /*7470*/  CALL.REL.NOINC `($__internal_40_$__cuda_sm70_shflsync_idx_p) ;  /* 0x000056c000007944 */ /* 0x025fea0003c00000 */
.L_x_986:
[----:B------:R-:W-:Y:S05]  /*7480*/  BRA.DIV ~URZ, `(.L_x_987) ;  /* 0x00004f027f007947 */ /* 0x000fea000b800000 */
[----:B-----5:R-:W3:Y:S04]  /*7490*/  SHFL.IDX PT, R80, R80, RZ, 0x1f ;  /* 0x00001fff50507589 */ /* 0x020ee800000e0000 */
[----:B------:R-:W4:Y:S04]  /*74a0*/  SHFL.IDX PT, R81, R81, RZ, 0x1f ;  /* 0x00001fff51517589 */ /* 0x000f2800000e0000 */
[----:B------:R-:W0:Y:S04]  /*74b0*/  SHFL.UP PT, R141, R141, 0x1, RZ ;  /* 0x042000008d8d7989 */ /* 0x000e2800000e00ff */
[----:B------:R-:W2:Y:S02]  /*74c0*/  SHFL.UP PT, R85, R85, 0x1, RZ ;  /* 0x0420000055557989 */ /* 0x000ea400000e00ff */
.L_x_1040:
        /* <DEDUP_REMOVED lines=15> */
.L_x_982:
[----:B01----:R-:W-:Y:S05]  /*75c0*/  BSYNC B0 ;  /* 0x0000000000007941 */ /* 0x003fea0003800000 */
.L_x_981:
[----:B------:R-:W-:Y:S01]  /*75d0*/  WARPSYNC 0xffffffff ;  /* 0xffffffff00007948 */ /* 0x000fe20003800000 */
[----:B------:R-:W-:Y:S01]  /*75e0*/  BAR.SYNC.DEFER_BLOCKING 0x0 ;  /* 0x0000000000007b1d */ /* 0x000fe20000010000 */
[C---:B------:R-:W-:Y:S01]  /*75f0*/  LEA.HI R85, R95.reuse, R95, RZ, 0x1e ;  /* 0x0000005f5f557211 */ /* 0x040fe200078ff0ff */
[C---:B--2--5:R-:W-:Y:S01]  /*7600*/  FMUL.FTZ R82, R16.reuse, R0 ;  /* 0x0000000010527220 */ /* 0x064fe20000410000 */
[----:B------:R-:W-:Y:S01]  /*7610*/  LOP3.LUT R156, R95, 0x1f, RZ, 0xc0, !PT ;  /* 0x0000001f5f9c7812 */ /* 0x000fe200078ec0ff */
[----:B------:R-:W-:Y:S01]  /*7620*/  FFMA.FTZ R83, R16, R110, R111 ;  /* 0x0000006e10537223 */ /* 0x000fe2000001006f */
[----:B------:R-:W-:Y:S01]  /*7630*/  MOV R84, UR7 ;  /* 0x0000000700547c02 */ /* 0x000fe20008000f00 */
        /* <DEDUP_REMOVED lines=75> */
.L_x_1041:
        /* <DEDUP_REMOVED lines=26> */
.L_x_1042:
        /* <DEDUP_REMOVED lines=20> */
.L_x_989:
[----:B01----:R-:W-:Y:S05]  /*7dd0*/  BSYNC B0 ;  /* 0x0000000000007941 */ /* 0x003fea0003800000 */
.L_x_988:
        /* <DEDUP_REMOVED lines=19> */
[----:B------:R-:W-:-:S04]  /*7f10*/  FFMA.FTZ R25, R25, R24, R102 ;  /* 0x0000001819197223 */ /* 0x000fc80000010066 */
[----:B------:R-:W-:-:S04]  /*7f20*/  FFMA.FTZ R26, R26, R25, R103 ;  /* 0x000000191a1a7223 */ /* 0x000fc80000010067 */
[----:B------:R-:W-:-:S04]  /*7f30*/  FFMA.FTZ R100, R27, R26, R100 ;  /* 0x0000001a1b647223 */ /* 0x000fc80000010064 */
[----:B------:R-:W-:Y:S01]  /*7f40*/  FFMA.FTZ R101, R28, R100, R101 ;  /* 0x000000641c657223 */ /* 0x000fe20000010065 */
[----:B------:R-:W-:-:S03]  /*7f50*/  MOV R0, UR7 ;  /* 0x0000000700007c02 */ /* 0x000fc60008000f00 */
[----:B------:R-:W-:Y:S02]  /*7f60*/  FFMA.FTZ R29, R29, R101, R98 ;  /* 0x000000651d1d7223 */ /* 0x000fe40000010062 */
[----:B------:R0:W-:Y:S02]  /*7f70*/  @!P0 STS.64 [R0.X8+0x7750], R80 ;  /* 0x0077505000008388 */ /* 0x0001e40000008a00 */
[----:B------:R-:W-:Y:S01]  /*7f80*/  FFMA.FTZ R30, R30, R29, R99 ;  /* 0x0000001d1e1e7223 */ /* 0x000fe20000010063 */
[----:B------:R-:W-:-:S03]  /*7f90*/  HADD2.F32 R16, -RZ, R139.H0_H0 ;  /* 0x2000008bff107230 */ /* 0x000fc60000004100 */
[----:B------:R-:W-:Y:S01]  /*7fa0*/  FFMA.FTZ R31, R31, R30, R96 ;  /* 0x0000001e1f1f7223 */ /* 0x000fe20000010060 */
[----:B0-----:R-:W-:-:S03]  /*7fb0*/  HADD2.F32 R0, -RZ, R140.H0_H0 ;  /* 0x2000008cff007230 */ /* 0x001fc60000004100 */
[----:B------:R-:W-:Y:S01]  /*7fc0*/  FFMA.FTZ R98, R32, R31, R97 ;  /* 0x0000001f20627223 */ /* 0x000fe20000010061 */
[----:B------:R-:W-:Y:S01]  /*7fd0*/  HADD2.F32 R80, -RZ, R137.H0_H0 ;  /* 0x20000089ff507230 */ /* 0x000fe20000004100 */
[C---:B------:R-:W-:Y:S02]  /*7fe0*/  FMUL.FTZ R19, R48.reuse, R0 ;  /* 0x0000000030137220 */ /* 0x040fe40000410000 */
[----:B------:R-:W-:Y:S02]  /*7ff0*/  FMUL.FTZ R21, R47, R16 ;  /* 0x000000102f157220 */ /* 0x000fe40000410000 */
[----:B------:R-:W-:Y:S02]  /*8000*/  FFMA.FTZ R19, R17, -R19, R134 ;  /* 0x8000001311137223 */ /* 0x000fe40000010086 */
[----:B------:R-:W-:Y:S02]  /*8010*/  FMUL.FTZ R27, R48, R98 ;  /* 0x00000062301b7220 */ /* 0x000fe40000410000 */
[----:B------:R-:W-:Y:S01]  /*8020*/  FMUL.FTZ R86, R44, R85 ;  /* 0x000000552c567220 */ /* 0x000fe20000410000 */
[----:B------:R-:W-:Y:S01]  /*8030*/  HADD2.F32 R81, -RZ, R136.H0_H0 ;  /* 0x20000088ff517230 */ /* 0x000fe20000004100 */
[----:B------:R-:W-:-:S02]  /*8040*/  FFMA.FTZ R21, R18, -R21, R135 ;  /* 0x8000001512157223 */ /* 0x000fc40000010087 */
[----:B------:R-:W-:Y:S02]  /*8050*/  FMUL.FTZ R83, R46, R80 ;  /* 0x000000502e537220 */ /* 0x000fe40000410000 */
[----:B------:R-:W-:Y:S02]  /*8060*/  FMUL.FTZ R28, R47, R31 ;  /* 0x0000001f2f1c7220 */ /* 0x000fe40000410000 */
[----:B------:R-:W-:Y:S02]  /*8070*/  FFMA.FTZ R87, R19, R27, RZ ;  /* 0x0000001b13577223 */ /* 0x000fe400000100ff */
[C---:B------:R-:W-:Y:S02]  /*8080*/  FFMA.FTZ R86, R13.reuse, -R86, R120 ;  /* 0x800000560d567223 */ /* 0x040fe40000010078 */
[----:B------:R-:W-:Y:S02]  /*8090*/  FMUL.FTZ R32, R13, R101 ;  /* 0x000000650d207220 */ /* 0x000fe40000410000 */
[----:B------:R-:W-:-:S02]  /*80a0*/  FMUL.FTZ R96, R101, UR43 ;  /* 0x0000002b65607c20 */ /* 0x000fc40008410000 */
[----:B------:R-:W-:Y:S02]  /*80b0*/  FMUL.FTZ R13, R44, R101 ;  /* 0x000000652c0d7220 */ /* 0x000fe40000410000 */
[----:B------:R-:W5:Y:S01]  /*80c0*/  LDL.LU R101, [R1+0x44] ;  /* 0x0000440001657983 */ /* 0x000f620000300800 */
[----:B------:R-:W-:Y:S02]  /*80d0*/  FMUL.FTZ R84, R45, R81 ;  /* 0x000000512d547220 */ /* 0x000fe40000410000 */
[----:B------:R-:W-:Y:S02]  /*80e0*/  FFMA.FTZ R83, R15, -R83, R141 ;  /* 0x800000530f537223 */ /* 0x000fe4000001008d */
[----:B------:R-:W-:Y:S02]  /*80f0*/  FFMA.FTZ R87, R21, R28, R87 ;  /* 0x0000001c15577223 */ /* 0x000fe40000010057 */
[----:B------:R-:W-:Y:S02]  /*8100*/  FMUL.FTZ R20, R46, R30 ;  /* 0x0000001e2e147220 */ /* 0x000fe40000410000 */
[----:B------:R-:W-:-:S02]  /*8110*/  FFMA.FTZ R84, R14, -R84, R119 ;  /* 0x800000540e547223 */ /* 0x000fc40000010077 */
[----:B------:R-:W-:Y:S02]  /*8120*/  FFMA.FTZ R87, R83, R20, R87 ;  /* 0x0000001453577223 */ /* 0x000fe40000010057 */
[----:B------:R-:W-:-:S04]  /*8130*/  FMUL.FTZ R82, R45, R29 ;  /* 0x0000001d2d527220 */ /* 0x000fc80000410000 */
[----:B------:R-:W-:Y:S02]  /*8140*/  FFMA.FTZ R87, R84, R82, R87 ;  /* 0x0000005254577223 */ /* 0x000fe40000010057 */
[C---:B------:R-:W-:Y:S02]  /*8150*/  FMUL.FTZ R96, R86.reuse, R96 ;  /* 0x0000006056607220 */ /* 0x040fe40000410000 */
[----:B------:R-:W-:Y:S01]  /*8160*/  FFMA.FTZ R87, R86, R13, R87 ;  /* 0x0000000d56577223 */ /* 0x000fe20000010057 */
[----:B------:R-:W-:Y:S01]  /*8170*/  HADD2.F32 R86, -RZ, R132.H0_H0 ;  /* 0x20000084ff567230 */ /* 0x000fe20000004100 */
[-C--:B----4-:R-:W-:Y:S02]  /*8180*/  FFMA.FTZ R107, R44, R32.reuse, R107 ;  /* 0x000000202c6b7223 */ /* 0x090fe4000001006b */
[----:B------:R-:W-:-:S03]  /*8190*/  FFMA.FTZ R32, R85, R32, R96 ;  /* 0x0000002055207223 */ /* 0x000fc60000010060 */
[----:B------:R-:W-:Y:S01]  /*81a0*/  STL [R1+0x50], R107 ;  /* 0x0000506b01007387 */ /* 0x000fe20000100800 */
[----:B------:R-:W-:-:S03]  /*81b0*/  FMUL.FTZ R96, R43, R86 ;  /* 0x000000562b607220 */ /* 0x000fc60000410000 */
[----:B------:R-:W4:Y:S01]  /*81c0*/  LDL.LU R102, [R1+0x40] ;  /* 0x0000400001667983 */ /* 0x000f220000300800 */
[C---:B------:R-:W-:Y:S02]  /*81d0*/  FFMA.FTZ R96, R12.reuse, -R96, R121 ;  /* 0x800000600c607223 */ /* 0x040fe40000010079 */
[----:B------:R-:W-:-:S04]  /*81e0*/  FMUL.FTZ R12, R12, R100 ;  /* 0x000000640c0c7220 */ /* 0x000fc80000410000 */
[----:B--2---:R-:W-:-:S05]  /*81f0*/  FFMA.FTZ R159, R43, R12, R159 ;  /* 0x0000000c2b9f7223 */ /* 0x004fca000001009f */
[----:B------:R-:W-:Y:S04]  /*8200*/  STL [R1+0x4c], R159 ;  /* 0x00004c9f01007387 */ /* 0x000fe80000100800 */
[----:B------:R-:W2:Y:S01]  /*8210*/  LDL.LU R99, [R1+0x3c] ;  /* 0x00003c0001637983 */ /* 0x000ea20000300800 */
[----:B------:R-:W-:Y:S02]  /*8220*/  FMUL.FTZ R13, R85, R13 ;  /* 0x0000000d550d7220 */ /* 0x000fe40000410000 */
[----:B------:R-:W-:Y:S02]  /*8230*/  FMUL.FTZ R85, R100, UR43 ;  /* 0x0000002b64557c20 */ /* 0x000fe40008410000 */
[----:B------:R-:W-:Y:S02]  /*8240*/  FMUL.FTZ R100, R43, R100 ;  /* 0x000000642b647220 */ /* 0x000fe40000410000 */
[----:B------:R-:W-:-:S04]  /*8250*/  FMUL.FTZ R85, R96, R85 ;  /* 0x0000005560557220 */ /* 0x000fc80000410000 */
[C---:B------:R-:W-:Y:S02]  /*8260*/  FFMA.FTZ R85, R86.reuse, R12, R85 ;  /* 0x0000000c56557223 */ /* 0x040fe40000010055 */
[-C--:B------:R-:W-:Y:S01]  /*8270*/  FMUL.FTZ R12, R86, R100.reuse ;  /* 0x00000064560c7220 */ /* 0x080fe20000410000 */
[----:B------:R-:W-:Y:S01]  /*8280*/  HADD2.F32 R86, -RZ, R118.H0_H0 ;  /* 0x20000076ff567230 */ /* 0x000fe20000004100 */
[----:B------:R-:W-:-:S04]  /*8290*/  FFMA.FTZ R87, R96, R100, R87 ;  /* 0x0000006460577223 */ /* 0x000fc80000010057 */
[----:B------:R-:W-:Y:S02]  /*82a0*/  FMUL.FTZ R96, R42, R86 ;  /* 0x000000562a607220 */ /* 0x000fe40000410000 */
[----:B------:R-:W-:Y:S02]  /*82b0*/  FMUL.FTZ R97, R26, UR43 ;  /* 0x0000002b1a617c20 */ /* 0x000fe40008410000 */
[C---:B------:R-:W-:Y:S02]  /*82c0*/  FFMA.FTZ R96, R11.reuse, -R96, R122 ;  /* 0x800000600b607223 */ /* 0x040fe4000001007a */
[-C--:B------:R-:W-:Y:S02]  /*82d0*/  FMUL.FTZ R11, R11, R26.reuse ;  /* 0x0000001a0b0b7220 */ /* 0x080fe40000410000 */
[----:B------:R-:W-:Y:S02]  /*82e0*/  FMUL.FTZ R97, R96, R97 ;  /* 0x0000006160617220 */ /* 0x000fe40000410000 */
[----:B------:R-:W-:-:S02]  /*82f0*/  FMUL.FTZ R26, R42, R26 ;  /* 0x0000001a2a1a7220 */ /* 0x000fc40000410000 */
[-C--:B---3--:R-:W-:Y:S02]  /*8300*/  FFMA.FTZ R156, R42, R11.reuse, R156 ;  /* 0x0000000b2a9c7223 */ /* 0x088fe4000001009c */
[----:B------:R-:W-:Y:S02]  /*8310*/  FFMA.FTZ R100, R86, R11, R97 ;  /* 0x0000000b56647223 */ /* 0x000fe40000010061 */
        /* <DEDUP_REMOVED lines=13> */
[----:B------:R-:W-:Y:S01]  /*83f0*/  HADD2.F32 R25, -RZ, R116.H0_H0 ;  /* 0x20000074ff197230 */ /* 0x000fe20000004100 */
[----:B------:R-:W-:-:S04]  /*8400*/  FMUL.FTZ R86, R24, UR43 ;  /* 0x0000002b18567c20 */ /* 0x000fc80008410000 */
[----:B------:R-:W-:Y:S01]  /*8410*/  FMUL.FTZ R26, R40, R25 ;  /* 0x00000019281a7220 */ /* 0x000fe20000410000 */
[----:B------:R-:W-:Y:S03]  /*8420*/  STL [R1+0x48], R156 ;  /* 0x0000489c01007387 */ /* 0x000fe60000100800 */
[C---:B------:R-:W-:Y:S01]  /*8430*/  FFMA.FTZ R26, R9.reuse, -R26, R124 ;  /* 0x8000001a091a7223 */ /* 0x040fe2000001007c */
[----:B------:R0:W-:Y:S01]  /*8440*/  STL [R1+0x44], R101 ;  /* 0x0000446501007387 */ /* 0x0001e20000100800 */
[----:B------:R-:W-:Y:S02]  /*8450*/  FMUL.FTZ R9, R9, R24 ;  /* 0x0000001809097220 */ /* 0x000fe40000410000 */
[----:B------:R-:W-:Y:S02]  /*8460*/  FMUL.FTZ R86, R26, R86 ;  /* 0x000000561a567220 */ /* 0x000fe40000410000 */
[----:B------:R-:W-:Y:S01]  /*8470*/  FMUL.FTZ R24, R40, R24 ;  /* 0x0000001828187220 */ /* 0x000fe20000410000 */
[----:B0-----:R-:W3:Y:S01]  /*8480*/  LDL.LU R101, [R1+0x38] ;  /* 0x0000380001657983 */ /* 0x001ee20000300800 */
[----:B------:R-:W-:-:S02]  /*8490*/  FFMA.FTZ R96, R25, R9, R86 ;  /* 0x0000000919607223 */ /* 0x000fc40000010056 */
[-C--:B------:R-:W-:Y:S02]  /*84a0*/  FFMA.FTZ R87, R26, R24.reuse, R87 ;  /* 0x000000181a577223 */ /* 0x080fe40000010057 */
[----:B----4-:R-:W-:Y:S02]  /*84b0*/  FFMA.FTZ R102, R40, R9, R102 ;  /* 0x0000000928667223 */ /* 0x010fe40000010066 */
[----:B------:R-:W-:Y:S01]  /*84c0*/  FMUL.FTZ R9, R25, R24 ;  /* 0x0000001819097220 */ /* 0x000fe20000410000 */
[----:B------:R-:W-:Y:S02]  /*84d0*/  HADD2.F32 R25, -RZ, R115.H0_H0 ;  /* 0x20000073ff197230 */ /* 0x000fe40000004100 */
[----:B------:R0:W-:Y:S03]  /*84e0*/  STL [R1+0x40], R102 ;  /* 0x0000406601007387 */ /* 0x0001e60000100800 */
[----:B------:R-:W-:Y:S01]  /*84f0*/  FMUL.FTZ R24, R39, R25 ;  /* 0x0000001927187220 */ /* 0x000fe20000410000 */
[----:B0-----:R-:W4:Y:S03]  /*8500*/  LDL.LU R102, [R1+0x34] ;  /* 0x0000340001667983 */ /* 0x001f260000300800 */
[----:B------:R-:W-:-:S02]  /*8510*/  FFMA.FTZ R24, R8, -R24, R125 ;  /* 0x8000001808187223 */ /* 0x000fc4000001007d */
[----:B------:R-:W-:-:S04]  /*8520*/  FMUL.FTZ R8, R8, R23 ;  /* 0x0000001708087220 */ /* 0x000fc80000410000 */
[----:B--2---:R-:W-:-:S05]  /*8530*/  FFMA.FTZ R99, R39, R8, R99 ;  /* 0x0000000827637223 */ /* 0x004fca0000010063 */
[----:B------:R0:W-:Y:S04]  /*8540*/  STL [R1+0x3c], R99 ;  /* 0x00003c6301007387 */ /* 0x0001e80000100800 */
[----:B0-----:R-:W2:Y:S01]  /*8550*/  LDL.LU R99, [R1+0x30] ;  /* 0x0000300001637983 */ /* 0x001ea20000300800 */
[----:B------:R-:W-:-:S04]  /*8560*/  FMUL.FTZ R26, R23, UR43 ;  /* 0x0000002b171a7c20 */ /* 0x000fc80008410000 */
[C---:B------:R-:W-:Y:S02]  /*8570*/  FMUL.FTZ R86, R24.reuse, R26 ;  /* 0x0000001a18567220 */ /* 0x040fe40000410000 */
[----:B------:R-:W-:Y:S02]  /*8580*/  FMUL.FTZ R26, R39, R23 ;  /* 0x00000017271a7220 */ /* 0x000fe40000410000 */
[C---:B------:R-:W-:Y:S02]  /*8590*/  FFMA.FTZ R8, R25.reuse, R8, R86 ;  /* 0x0000000819087223 */ /* 0x040fe40000010056 */
[-C--:B------:R-:W-:Y:S02]  /*85a0*/  FFMA.FTZ R23, R24, R26.reuse, R87 ;  /* 0x0000001a18177223 */ /* 0x080fe40000010057 */
[----:B------:R-:W-:Y:S01]  /*85b0*/  FMUL.FTZ R25, R25, R26 ;  /* 0x0000001a19197220 */ /* 0x000fe20000410000 */
[----:B------:R-:W-:Y:S01]  /*85c0*/  HADD2.F32 R26, -RZ, R114.H0_H0 ;  /* 0x20000072ff1a7230 */ /* 0x000fe20000004100 */
[----:B------:R-:W-:-:S04]  /*85d0*/  FMUL.FTZ R86, R22, UR43 ;  /* 0x0000002b16567c20 */ /* 0x000fc80008410000 */
[----:B------:R-:W-:-:S04]  /*85e0*/  FMUL.FTZ R24, R38, R26 ;  /* 0x0000001a26187220 */ /* 0x000fc80000410000 */
[C---:B------:R-:W-:Y:S02]  /*85f0*/  FFMA.FTZ R24, R6.reuse, -R24, R126 ;  /* 0x8000001806187223 */ /* 0x040fe4000001007e */
[----:B------:R-:W-:Y:S02]  /*8600*/  FMUL.FTZ R6, R6, R22 ;  /* 0x0000001606067220 */ /* 0x000fe40000410000 */
[----:B------:R-:W-:-:S04]  /*8610*/  FMUL.FTZ R86, R24, R86 ;  /* 0x0000005618567220 */ /* 0x000fc80000410000 */
[----:B------:R-:W-:-:S04]  /*8620*/  FFMA.FTZ R86, R26, R6, R86 ;  /* 0x000000061a567223 */ /* 0x000fc80000010056 */
[----:B------:R-:W-:Y:S01]  /*8630*/  FADD.FTZ R152, R86, R152 ;  /* 0x0000009856987221 */ /* 0x000fe20000010000 */
[----:B------:R-:W-:-:S05]  /*8640*/  HADD2.F32 R86, -RZ, R113.H0_H0 ;  /* 0x20000071ff567230 */ /* 0x000fca0000004100 */
[----:B------:R-:W-:-:S04]  /*8650*/  FMUL.FTZ R87, R37, R86 ;  /* 0x0000005625577220 */ /* 0x000fc80000410000 */
[C---:B------:R-:W-:Y:S02]  /*8660*/  FFMA.FTZ R87, R5.reuse, -R87, R127 ;  /* 0x8000005705577223 */ /* 0x040fe4000001007f */
[----:B------:R-:W-:Y:S02]  /*8670*/  FMUL.FTZ R5, R5, R106 ;  /* 0x0000006a05057220 */ /* 0x000fe40000410000 */
[----:B---3--:R-:W-:Y:S02]  /*8680*/  FFMA.FTZ R101, R38, R6, R101 ;  /* 0x0000000626657223 */ /* 0x008fe40000010065 */
[----:B------:R-:W-:-:S03]  /*8690*/  FMUL.FTZ R6, R106, UR43 ;  /* 0x0000002b6a067c20 */ /* 0x000fc60008410000 */
[----:B------:R0:W-:Y:S01]  /*86a0*/  STL [R1+0x38], R101 ;  /* 0x0000386501007387 */ /* 0x0001e20000100800 */
[----:B------:R-:W-:-:S04]  /*86b0*/  FMUL.FTZ R6, R87, R6 ;  /* 0x0000000657067220 */ /* 0x000fc80000410000 */
[----:B------:R-:W-:Y:S01]  /*86c0*/  FFMA.FTZ R6, R86, R5, R6 ;  /* 0x0000000556067223 */ /* 0x000fe20000010006 */
[----:B0-----:R-:W3:Y:S01]  /*86d0*/  LDL.LU R101, [R1+0x2c] ;  /* 0x00002c0001657983 */ /* 0x001ee20000300800 */
[----:B------:R-:W-:-:S03]  /*86e0*/  FADD.FTZ R150, R96, R150 ;  /* 0x0000009660967221 */ /* 0x000fc60000010000 */
[----:B------:R-:W5:Y:S01]  /*86f0*/  LDL.LU R104, [R1+0x28] ;  /* 0x0000280001687983 */ /* 0x000f620000300800 */
[----:B------:R-:W-:Y:S02]  /*8700*/  FADD.FTZ R151, R8, R151 ;  /* 0x0000009708977221 */ /* 0x000fe40000010000 */
[----:B----4-:R-:W-:Y:S01]  /*8710*/  FFMA.FTZ R102, R37, R5, R102 ;  /* 0x0000000525667223 */ /* 0x010fe20000010066 */
[----:B------:R-:W-:-:S05]  /*8720*/  HADD2.F32 R5, -RZ, R112.H0_H0 ;  /* 0x20000070ff057230 */ /* 0x000fca0000004100 */
[----:B------:R-:W-:-:S04]  /*8730*/  FMUL.FTZ R96, R36, R5 ;  /* 0x0000000524607220 */ /* 0x000fc80000410000 */
[C---:B------:R-:W-:Y:S02]  /*8740*/  FFMA.FTZ R96, R3.reuse, -R96, R129 ;  /* 0x8000006003607223 */ /* 0x040fe40000010081 */
[----:B------:R-:W-:Y:S01]  /*8750*/  FMUL.FTZ R3, R3, R109 ;  /* 0x0000006d03037220 */ /* 0x000fe20000410000 */
[----:B------:R0:W-:Y:S04]  /*8760*/  STL [R1+0x34], R102 ;  /* 0x0000346601007387 */ /* 0x0001e80000100800 */
[----:B------:R-:W4:Y:S01]  /*8770*/  LDL.LU R103, [R1+0x24] ;  /* 0x0000240001677983 */ /* 0x000f220000300800 */
[----:B--2---:R-:W-:-:S05]  /*8780*/  FFMA.FTZ R99, R36, R3, R99 ;  /* 0x0000000324637223 */ /* 0x004fca0000010063 */
[----:B------:R1:W-:Y:S04]  /*8790*/  STL [R1+0x30], R99 ;  /* 0x0000306301007387 */ /* 0x0003e80000100800 */
[----:B0-----:R-:W2:Y:S04]  /*87a0*/  LDL.LU R102, [R1+0x54] ;  /* 0x0000540001667983 */ /* 0x001ea80000300800 */
[----:B------:R-:W2:Y:S01]  /*87b0*/  LDL.LU R8, [R1+0x58] ;  /* 0x0000580001087983 */ /* 0x000ea20000300800 */
[----:B------:R-:W-:Y:S01]  /*87c0*/  FADD.FTZ R153, R6, R153 ;  /* 0x0000009906997221 */ /* 0x000fe20000010000 */
[----:B-1----:R-:W-:Y:S01]  /*87d0*/  HADD2.F32 R99, -RZ, R51.H0_H0 ;  /* 0x20000033ff637230 */ /* 0x002fe20000004100 */
[----:B------:R-:W-:-:S02]  /*87e0*/  FMUL.FTZ R6, R109, UR43 ;  /* 0x0000002b6d067c20 */ /* 0x000fc40008410000 */
[----:B------:R-:W-:Y:S02]  /*87f0*/  FADD.FTZ R149, R97, R149 ;  /* 0x0000009561957221 */ /* 0x000fe40000010000 */
[----:B------:R-:W-:Y:S02]  /*8800*/  FMUL.FTZ R97, R35, R99 ;  /* 0x0000006323617220 */ /* 0x000fe40000410000 */
[----:B------:R-:W-:Y:S02]  /*8810*/  FMUL.FTZ R6, R96, R6 ;  /* 0x0000000660067220 */ /* 0x000fe40000410000 */
[C---:B------:R-:W-:Y:S02]  /*8820*/  FFMA.FTZ R97, R4.reuse, -R97, R128 ;  /* 0x8000006104617223 */ /* 0x040fe40000010080 */
[----:B------:R-:W-:Y:S02]  /*8830*/  FFMA.FTZ R6, R5, R3, R6 ;  /* 0x0000000305067223 */ /* 0x000fe40000010006 */
[----:B------:R-:W-:-:S02]  /*8840*/  FMUL.FTZ R4, R4, R108 ;  /* 0x0000006c04047220 */ /* 0x000fc40000410000 */
[----:B------:R-:W-:Y:S02]  /*8850*/  FMUL.FTZ R3, R108, UR43 ;  /* 0x0000002b6c037c20 */ /* 0x000fe40008410000 */
[----:B------:R-:W-:Y:S01]  /*8860*/  FADD.FTZ R148, R100, R148 ;  /* 0x0000009464947221 */ /* 0x000fe20000010000 */
[----:B------:R-:W-:Y:S01]  /*8870*/  HADD2.F32 R100, -RZ, R50.H0_H0 ;  /* 0x20000032ff647230 */ /* 0x000fe20000004100 */
[----:B------:R-:W-:-:S04]  /*8880*/  FMUL.FTZ R3, R97, R3 ;  /* 0x0000000361037220 */ /* 0x000fc80000410000 */
[----:B------:R-:W-:-:S04]  /*8890*/  FFMA.FTZ R3, R99, R4, R3 ;  /* 0x0000000463037223 */ /* 0x000fc80000010003 */
[----:B------:R-:W-:Y:S02]  /*88a0*/  FADD.FTZ R155, R3, R155 ;  /* 0x0000009b039b7221 */ /* 0x000fe40000010000 */
[----:B------:R-:W-:Y:S02]  /*88b0*/  FMUL.FTZ R3, R111, UR43 ;  /* 0x0000002b6f037c20 */ /* 0x000fe40008410000 */
[----:B------:R-:W-:Y:S02]  /*88c0*/  FMUL.FTZ R14, R14, R29 ;  /* 0x0000001d0e0e7220 */ /* 0x000fe40000410000 */
[----:B------:R-:W-:-:S04]  /*88d0*/  FMUL.FTZ R29, R29, UR43 ;  /* 0x0000002b1d1d7c20 */ /* 0x000fc80008410000 */
[----:B------:R-:W-:Y:S01]  /*88e0*/  FMUL.FTZ R84, R84, R29 ;  /* 0x0000001d54547220 */ /* 0x000fe20000410000 */
[----:B------:R-:W-:Y:S01]  /*88f0*/  HADD2.F32 R29, -RZ, R49.H0_H0 ;  /* 0x20000031ff1d7230 */ /* 0x000fe20000004100 */
[----:B---3--:R-:W-:-:S05]  /*8900*/  FFMA.FTZ R101, R35, R4, R101 ;  /* 0x0000000423657223 */ /* 0x008fca0000010065 */
[----:B------:R0:W-:Y:S02]  /*8910*/  STL [R1+0x2c], R101 ;  /* 0x00002c6501007387 */ /* 0x0001e40000100800 */
[----:B0-----:R-:W-:-:S04]  /*8920*/  FMUL.FTZ R101, R34, R100 ;  /* 0x0000006422657220 */ /* 0x001fc80000410000 */
[C---:B------:R-:W-:Y:S02]  /*8930*/  FFMA.FTZ R101, R7.reuse, -R101, R130 ;  /* 0x8000006507657223 */ /* 0x040fe40000010082 */
[----:B------:R-:W-:Y:S02]  /*8940*/  FMUL.FTZ R7, R7, R111 ;  /* 0x0000006f07077220 */ /* 0x000fe40000410000 */
[----:B------:R-:W-:Y:S02]  /*8950*/  FMUL.FTZ R3, R101, R3 ;  /* 0x0000000365037220 */ /* 0x000fe40000410000 */
[-C--:B-----5:R-:W-:Y:S02]  /*8960*/  FFMA.FTZ R104, R34, R7.reuse, R104 ;  /* 0x0000000722687223 */ /* 0x0a0fe40000010068 */
[----:B------:R-:W-:Y:S02]  /*8970*/  FFMA.FTZ R3, R100, R7, R3 ;  /* 0x0000000764037223 */ /* 0x000fe40000010003 */
[----:B------:R-:W-:-:S02]  /*8980*/  FMUL.FTZ R7, R15, R30 ;  /* 0x0000001e0f077220 */ /* 0x000fc40000410000 */
[----:B------:R-:W-:Y:S02]  /*8990*/  FMUL.FTZ R30, R30, UR43 ;  /* 0x0000002b1e1e7c20 */ /* 0x000fe40008410000 */
[----:B------:R-:W-:Y:S02]  /*89a0*/  FADD.FTZ R154, R6, R154 ;  /* 0x0000009a069a7221 */ /* 0x000fe40000010000 */
[----:B------:R-:W-:Y:S02]  /*89b0*/  FMUL.FTZ R30, R83, R30 ;  /* 0x0000001e531e7220 */ /* 0x000fe40000410000 */
[----:B------:R-:W-:Y:S02]  /*89c0*/  FMUL.FTZ R6, R33, R29 ;  /* 0x0000001d21067220 */ /* 0x000fe40000410000 */
[----:B------:R-:W-:Y:S02]  /*89d0*/  FADD.FTZ R157, R3, R157 ;  /* 0x0000009d039d7221 */ /* 0x000fe40000010000 */
[----:B------:R-:W-:-:S02]  /*89e0*/  FFMA.FTZ R6, R2, -R6, R131 ;  /* 0x8000000602067223 */ /* 0x000fc40000010083 */
[----:B------:R-:W-:Y:S02]  /*89f0*/  FMUL.FTZ R3, R110, UR43 ;  /* 0x0000002b6e037c20 */ /* 0x000fe40008410000 */
[----:B------:R-:W-:Y:S02]  /*8a00*/  FMUL.FTZ R2, R2, R110 ;  /* 0x0000006e02027220 */ /* 0x000fe40000410000 */
[----:B------:R-:W-:Y:S01]  /*8a10*/  FMUL.FTZ R3, R6, R3 ;  /* 0x0000000306037220 */ /* 0x000fe20000410000 */
[----:B------:R-:W-:Y:S03]  /*8a20*/  STL [R1+0x28], R104 ;  /* 0x0000286801007387 */ /* 0x000fe60000100800 */
[----:B------:R-:W-:-:S04]  /*8a30*/  FFMA.FTZ R3, R29, R2, R3 ;  /* 0x000000021d037223 */ /* 0x000fc80000010003 */
[----:B------:R-:W-:Y:S02]  /*8a40*/  FADD.FTZ R138, R3, R138 ;  /* 0x0000008a038a7221 */ /* 0x000fe40000010000 */
[----:B------:R-:W-:Y:S02]  /*8a50*/  FMUL.FTZ R27, R0, R27 ;  /* 0x0000001b001b7220 */ /* 0x000fe40000410000 */
[----:B------:R-:W-:Y:S02]  /*8a60*/  FMUL.FTZ R28, R16, R28 ;  /* 0x0000001c101c7220 */ /* 0x000fe40000410000 */
[----:B------:R-:W-:-:S04]  /*8a70*/  FMUL.FTZ R110, R33, R110 ;  /* 0x0000006e216e7220 */ /* 0x000fc80000410000 */
[-C--:B------:R-:W-:Y:S02]  /*8a80*/  FMUL.FTZ R6, R6, R110.reuse ;  /* 0x0000006e06067220 */ /* 0x080fe40000410000 */
[----:B------:R-:W-:Y:S02]  /*8a90*/  FMUL.FTZ R29, R29, R110 ;  /* 0x0000006e1d1d7220 */ /* 0x000fe40000410000 */
[----:B------:R-:W-:-:S04]  /*8aa0*/  FMUL.FTZ R15, R34, R111 ;  /* 0x0000006f220f7220 */ /* 0x000fc80000410000 */
[----:B------:R-:W-:Y:S02]  /*8ab0*/  FMUL.FTZ R100, R100, R15 ;  /* 0x0000000f64647220 */ /* 0x000fe40000410000 */
[----:B------:R-:W-:-:S04]  /*8ac0*/  FMUL.FTZ R109, R36, R109 ;  /* 0x0000006d246d7220 */ /* 0x000fc80000410000 */
[----:B------:R-:W-:Y:S02]  /*8ad0*/  FMUL.FTZ R5, R5, R109 ;  /* 0x0000006d05057220 */ /* 0x000fe40000410000 */
[----:B----4-:R-:W-:-:S05]  /*8ae0*/  FFMA.FTZ R103, R33, R2, R103 ;  /* 0x0000000221677223 */ /* 0x010fca0000010067 */
[----:B------:R-:W-:Y:S01]  /*8af0*/  STL [R1+0x24], R103 ;  /* 0x0000246701007387 */ /* 0x000fe20000100800 */
[-C--:B--2---:R-:W-:Y:S02]  /*8b00*/  FFMA.FTZ R8, R46, R7.reuse, R8 ;  /* 0x000000072e087223 */ /* 0x084fe40000010008 */
[C---:B------:R-:W-:Y:S02]  /*8b10*/  FFMA.FTZ R7, R80.reuse, R7, R30 ;  /* 0x0000000750077223 */ /* 0x040fe4000001001e */
[----:B------:R-:W-:Y:S02]  /*8b20*/  FMUL.FTZ R80, R80, R20 ;  /* 0x0000001450507220 */ /* 0x000fe40000410000 */
[----:B------:R-:W-:Y:S02]  /*8b30*/  FMUL.FTZ R20, R18, R31 ;  /* 0x0000001f12147220 */ /* 0x000fe40000410000 */
[----:B------:R-:W-:Y:S02]  /*8b40*/  FMUL.FTZ R18, R31, UR43 ;  /* 0x0000002b1f127c20 */ /* 0x000fe40008410000 */
[----:B------:R-:W-:-:S02]  /*8b50*/  FFMA.FTZ R102, R45, R14, R102 ;  /* 0x0000000e2d667223 */ /* 0x000fc40000010066 */
[----:B------:R-:W-:Y:S02]  /*8b60*/  FMUL.FTZ R18, R21, R18 ;  /* 0x0000001215127220 */ /* 0x000fe40000410000 */
[----:B------:R-:W-:Y:S01]  /*8b70*/  IMAD.SHL.U32 R21, R95, 0x10, RZ ;  /* 0x000000105f157824 */ /* 0x000fe200078e00ff */
[----:B------:R-:W-:Y:S01]  /*8b80*/  STL [R1+0x54], R102 ;  /* 0x0000546601007387 */ /* 0x000fe20000100800 */
[C---:B------:R-:W-:Y:S02]  /*8b90*/  FFMA.FTZ R14, R81.reuse, R14, R84 ;  /* 0x0000000e510e7223 */ /* 0x040fe40000010054 */
[----:B------:R-:W-:Y:S01]  /*8ba0*/  FMUL.FTZ R81, R81, R82 ;  /* 0x0000005251517220 */ /* 0x000fe20000410000 */
[C---:B------:R-:W-:Y:S01]  /*8bb0*/  IADD3 R2, R21.reuse, 0x1, RZ ;  /* 0x0000000115027810 */ /* 0x040fe20007ffe0ff */
[----:B------:R-:W2:Y:S01]  /*8bc0*/  LDL R83, [R1+0x20] ;  /* 0x0000200001537983 */ /* 0x000ea20000100800 */
[C---:B------:R-:W-:Y:S02]  /*8bd0*/  IADD3 R3, R21.reuse, 0x2, RZ ;  /* 0x0000000215037810 */ /* 0x040fe40007ffe0ff */
[----:B------:R-:W-:Y:S01]  /*8be0*/  IADD3 R4, R21, 0x3, RZ ;  /* 0x0000000315047810 */ /* 0x000fe20007ffe0ff */
[----:B------:R-:W3:Y:S01]  /*8bf0*/  LDL R82, [R1+0x1c] ;  /* 0x00001c0001527983 */ /* 0x000ee20000100800 */
[----:B------:R-:W-:-:S03]  /*8c00*/  LEA.HI.SX32 R2, R2, R21, 0x1b ;  /* 0x0000001502027211 */ /* 0x000fc600078fdaff */
[----:B------:R0:W-:Y:S01]  /*8c10*/  STL [R1+0x58], R8 ;  /* 0x0000580801007387 */ /* 0x0001e20000100800 */
[-C--:B------:R-:W-:Y:S02]  /*8c20*/  LEA.HI.SX32 R3, R3, R21.reuse, 0x1b ;  /* 0x0000001503037211 */ /* 0x080fe400078fdaff */
[-C--:B------:R-:W-:Y:S01]  /*8c30*/  LEA.HI.SX32 R4, R4, R21.reuse, 0x1b ;  /* 0x0000001504047211 */ /* 0x080fe200078fdaff */
[----:B------:R-:W4:Y:S01]  /*8c40*/  LDL R110, [R1+0x18] ;  /* 0x00001800016e7983 */ /* 0x000f220000100800 */
[----:B0-----:R-:W-:-:S05]  /*8c50*/  LEA.HI.SX32 R8, R21, R21, 0x1b ;  /* 0x0000001515087211 */ /* 0x001fca00078fdaff */
[----:B------:R-:W-:Y:S04]  /*8c60*/  STS [R8.X4+0x2100], R27 ;  /* 0x0021001b08007388 */ /* 0x000fe80000004800 */
[----:B------:R-:W-:Y:S04]  /*8c70*/  STS [R2.X4+0x2104], R28 ;  /* 0x0021041c02007388 */ /* 0x000fe80000004800 */
[----:B------:R-:W-:Y:S04]  /*8c80*/  STS [R3.X4+0x2108], R80 ;  /* 0x0021085003007388 */ /* 0x000fe80000004800 */
[----:B------:R-:W-:Y:S04]  /*8c90*/  STS [R4.X4+0x210c], R81 ;  /* 0x00210c5104007388 */ /* 0x000fe80000004800 */
[----:B------:R0:W-:Y:S04]  /*8ca0*/  STS [R8.X4+0x211c], R10 ;  /* 0x00211c0a08007388 */ /* 0x0001e80000004800 */
[----:B------:R1:W-:Y:S04]  /*8cb0*/  STS [R8.X4+0x2118], R11 ;  /* 0x0021180b08007388 */ /* 0x0003e80000004800 */
[----:B0-----:R-:W5:Y:S04]  /*8cc0*/  LDL R10, [R1+0x8] ;  /* 0x00000800010a7983 */ /* 0x001f680000100800 */
[----:B-1----:R-:W5:Y:S04]  /*8cd0*/  LDL R11, [R1+0xc] ;  /* 0x00000c00010b7983 */ /* 0x002f680000100800 */
[----:B------:R0:W-:Y:S04]  /*8ce0*/  STS [R8.X4+0x2138], R100 ;  /* 0x0021386408007388 */ /* 0x0001e80000004800 */
[----:B------:R1:W-:Y:S04]  /*8cf0*/  STS [R8.X4+0x2120], R9 ;  /* 0x0021200908007388 */ /* 0x0003e80000004800 */
[----:B0-----:R-:W5:Y:S04]  /*8d00*/  LDL R100, [R1+0x14] ;  /* 0x0000140001647983 */ /* 0x001f680000100800 */
[----:B-1----:R-:W5:Y:S04]  /*8d10*/  LDL R9, [R1+0x4] ;  /* 0x0000040001097983 */ /* 0x002f680000100800 */
[----:B------:R0:W-:Y:S04]  /*8d20*/  STS [R8.X4+0x2130], R5 ;  /* 0x0021300508007388 */ /* 0x0001e80000004800 */
[----:B0-----:R-:W5:Y:S04]  /*8d30*/  LDL R5, [R1] ;  /* 0x0000000001057983 */ /* 0x001f680000100800 */
[----:B------:R0:W-:Y:S04]  /*8d40*/  STS [R8.X4+0x2110], R13 ;  /* 0x0021100d08007388 */ /* 0x0001e80000004800 */
[----:B0-----:R-:W5:Y:S01]  /*8d50*/  LDL R13, [R1+0x10] ;  /* 0x00001000010d7983 */ /* 0x001f620000100800 */
[----:B------:R-:W-:-:S02]  /*8d60*/  FMUL.FTZ R22, R38, R22 ;  /* 0x0000001626167220 */ /* 0x000fc40000410000 */
[----:B------:R-:W-:Y:S02]  /*8d70*/  FMUL.FTZ R106, R37, R106 ;  /* 0x0000006a256a7220 */ /* 0x000fe40000410000 */
[----:B------:R-:W-:Y:S02]  /*8d80*/  FMUL.FTZ R108, R35, R108 ;  /* 0x0000006c236c7220 */ /* 0x000fe40000410000 */
[----:B------:R-:W-:Y:S02]  /*8d90*/  FMUL.FTZ R26, R26, R22 ;  /* 0x000000161a1a7220 */ /* 0x000fe40000410000 */
[----:B------:R-:W-:Y:S02]  /*8da0*/  FMUL.FTZ R86, R86, R106 ;  /* 0x0000006a56567220 */ /* 0x000fe40000410000 */
[----:B------:R-:W-:Y:S01]  /*8db0*/  FMUL.FTZ R99, R99, R108 ;  /* 0x0000006c63637220 */ /* 0x000fe20000410000 */
[----:B------:R-:W-:Y:S01]  /*8dc0*/  STS [R8.X4+0x2114], R12 ;  /* 0x0021140c08007388 */ /* 0x000fe20000004800 */
[----:B------:R-:W-:-:S03]  /*8dd0*/  FFMA.FTZ R23, R24, R22, R23 ;  /* 0x0000001618177223 */ /* 0x000fc60000010017 */
[----:B------:R-:W-:Y:S01]  /*8de0*/  STS [R8.X4+0x2124], R25 ;  /* 0x0021241908007388 */ /* 0x000fe20000004800 */
[----:B------:R-:W-:-:S03]  /*8df0*/  FFMA.FTZ R23, R87, R106, R23 ;  /* 0x0000006a57177223 */ /* 0x000fc60000010017 */
[----:B------:R-:W-:Y:S04]  /*8e00*/  STS [R8.X4+0x2128], R26 ;  /* 0x0021281a08007388 */ /* 0x000fe80000004800 */
[----:B------:R-:W-:Y:S04]  /*8e10*/  STS [R8.X4+0x212c], R86 ;  /* 0x00212c5608007388 */ /* 0x000fe80000004800 */
[----:B------:R0:W-:Y:S04]  /*8e20*/  STS [R8.X4+0x2134], R99 ;  /* 0x0021346308007388 */ /* 0x0001e80000004800 */
[----:B------:R-:W-:Y:S01]  /*8e30*/  STS [R8.X4+0x213c], R29 ;  /* 0x00213c1d08007388 */ /* 0x000fe20000004800 */
[----:B------:R-:W-:-:S04]  /*8e40*/  FFMA.FTZ R23, R96, R109, R23 ;  /* 0x0000006d60177223 */ /* 0x000fc80000010017 */
[----:B------:R-:W-:Y:S01]  /*8e50*/  FFMA.FTZ R108, R97, R108, R23 ;  /* 0x0000006c616c7223 */ /* 0x000fe20000010017 */
[----:B0-----:R-:W-:Y:S01]  /*8e60*/  IADD3 R99, R95, 0x80, RZ ;  /* 0x000000805f637810 */ /* 0x001fe20007ffe0ff */
[----:B------:R-:W-:Y:S01]  /*8e70*/  FADD.FTZ R147, R85, R147 ;  /* 0x0000009355937221 */ /* 0x000fe20000010000 */
[----:B------:R-:W-:Y:S01]  /*8e80*/  IADD3 R109, R95, 0x100, RZ ;  /* 0x000001005f6d7810 */ /* 0x000fe20007ffe0ff */
[----:B------:R-:W-:Y:S01]  /*8e90*/  FFMA.FTZ R15, R101, R15, R108 ;  /* 0x0000000f650f7223 */ /* 0x000fe2000001006c */
[C---:B------:R-:W-:Y:S02]  /*8ea0*/  IADD3 R108, R95.reuse, 0x180, RZ ;  /* 0x000001805f6c7810 */ /* 0x040fe40007ffe0ff */
[C---:B------:R-:W-:Y:S02]  /*8eb0*/  IADD3 R106, R95.reuse, 0x200, RZ ;  /* 0x000002005f6a7810 */ /* 0x040fe40007ffe0ff */
[C---:B------:R-:W-:Y:S02]  /*8ec0*/  IADD3 R105, R95.reuse, 0x280, RZ ;  /* 0x000002805f697810 */ /* 0x040fe40007ffe0ff */
[----:B------:R-:W-:-:S02]  /*8ed0*/  IADD3 R104, R95, 0x300, RZ ;  /* 0x000003005f687810 */ /* 0x000fc40007ffe0ff */
[C---:B------:R-:W-:Y:S02]  /*8ee0*/  IADD3 R103, R95.reuse, 0x380, RZ ;  /* 0x000003805f677810 */ /* 0x040fe40007ffe0ff */
[C---:B------:R-:W-:Y:S02]  /*8ef0*/  IADD3 R102, R95.reuse, 0x400, RZ ;  /* 0x000004005f667810 */ /* 0x040fe40007ffe0ff */
[C---:B------:R-:W-:Y:S02]  /*8f00*/  IADD3 R101, R95.reuse, 0x480, RZ ;  /* 0x000004805f657810 */ /* 0x040fe40007ffe0ff */
[C---:B------:R-:W-:Y:S02]  /*8f10*/  IADD3 R96, R95.reuse, 0x500, RZ ;  /* 0x000005005f607810 */ /* 0x040fe40007ffe0ff */
[C---:B------:R-:W-:Y:S02]  /*8f20*/  IADD3 R87, R95.reuse, 0x580, RZ ;  /* 0x000005805f577810 */ /* 0x040fe40007ffe0ff */
[----:B------:R-:W-:-:S02]  /*8f30*/  IADD3 R86, R95, 0x600, RZ ;  /* 0x000006005f567810 */ /* 0x000fc40007ffe0ff */
[C---:B------:R-:W-:Y:S02]  /*8f40*/  IADD3 R85, R95.reuse, 0x680, RZ ;  /* 0x000006805f557810 */ /* 0x040fe40007ffe0ff */
[C---:B------:R-:W-:Y:S02]  /*8f50*/  IADD3 R84, R95.reuse, 0x700, RZ ;  /* 0x000007005f547810 */ /* 0x040fe40007ffe0ff */
[-C--:B------:R-:W-:Y:S01]  /*8f60*/  LEA.HI.SX32 R12, R95, R95.reuse, 0x1b ;  /* 0x0000005f5f0c7211 */ /* 0x080fe200078fdaff */
[----:B------:R-:W-:Y:S01]  /*8f70*/  BAR.SYNC.DEFER_BLOCKING 0x0 ;  /* 0x0000000000007b1d */ /* 0x000fe20000010000 */
[-C--:B------:R-:W-:Y:S02]  /*8f80*/  LEA.HI.SX32 R99, R99, R95.reuse, 0x1b ;  /* 0x0000005f63637211 */ /* 0x080fe400078fdaff */
[-C--:B------:R-:W-:Y:S02]  /*8f90*/  LEA.HI.SX32 R109, R109, R95.reuse, 0x1b ;  /* 0x0000005f6d6d7211 */ /* 0x080fe400078fdaff */
[----:B------:R-:W-:-:S02]  /*8fa0*/  LEA.HI.SX32 R108, R108, R95, 0x1b ;  /* 0x0000005f6c6c7211 */ /* 0x000fc400078fdaff */
[-C--:B------:R-:W-:Y:S02]  /*8fb0*/  LEA.HI.SX32 R106, R106, R95.reuse, 0x1b ;  /* 0x0000005f6a6a7211 */ /* 0x080fe400078fdaff */
[-C--:B------:R-:W-:Y:S02]  /*8fc0*/  LEA.HI.SX32 R105, R105, R95.reuse, 0x1b ;  /* 0x0000005f69697211 */ /* 0x080fe400078fdaff */
[-C--:B------:R-:W-:Y:S02]  /*8fd0*/  LEA.HI.SX32 R104, R104, R95.reuse, 0x1b ;  /* 0x0000005f68687211 */ /* 0x080fe400078fdaff */
[-C--:B------:R-:W-:Y:S02]  /*8fe0*/  LEA.HI.SX32 R103, R103, R95.reuse, 0x1b ;  /* 0x0000005f67677211 */ /* 0x080fe400078fdaff */
[-C--:B------:R-:W-:Y:S02]  /*8ff0*/  LEA.HI.SX32 R102, R102, R95.reuse, 0x1b ;  /* 0x0000005f66667211 */ /* 0x080fe400078fdaff */
[----:B------:R-:W-:-:S02]  /*9000*/  LEA.HI.SX32 R101, R101, R95, 0x1b ;  /* 0x0000005f65657211 */ /* 0x000fc400078fdaff */
[-C--:B------:R-:W-:Y:S02]  /*9010*/  LEA.HI.SX32 R96, R96, R95.reuse, 0x1b ;  /* 0x0000005f60607211 */ /* 0x080fe400078fdaff */
[-C--:B------:R-:W-:Y:S02]  /*9020*/  LEA.HI.SX32 R87, R87, R95.reuse, 0x1b ;  /* 0x0000005f57577211 */ /* 0x080fe400078fdaff */
[-C--:B------:R-:W-:Y:S01]  /*9030*/  LEA.HI.SX32 R86, R86, R95.reuse, 0x1b ;  /* 0x0000005f56567211 */ /* 0x080fe200078fdaff */
[----:B------:R-:W-:Y:S01]  /*9040*/  FADD.FTZ R146, R32, R146 ;  /* 0x0000009220927221 */ /* 0x000fe20000010000 */
[-C--:B------:R-:W-:Y:S01]  /*9050*/  LEA.HI.SX32 R85, R85, R95.reuse, 0x1b ;  /* 0x0000005f55557211 */ /* 0x080fe200078fdaff */
[----:B------:R-:W0:Y:S01]  /*9060*/  LDS R107, [R12.X4+0x2100] ;  /* 0x002100000c6b7984 */ /* 0x000e220000004800 */
[----:B------:R-:W-:-:S03]  /*9070*/  LEA.HI.SX32 R84, R84, R95, 0x1b ;  /* 0x0000005f54547211 */ /* 0x000fc600078fdaff */
[----:B------:R-:W1:Y:S01]  /*9080*/  LDS R97, [R99.X4+0x2300] ;  /* 0x0023000063617984 */ /* 0x000e620000004800 */
[----:B------:R-:W-:-:S03]  /*9090*/  UIMAD UR34, UR13, UR34, URZ ;  /* 0x000000220d2272a4 */ /* 0x000fc6000f8e023f */
        /* <DEDUP_REMOVED lines=12> */
[----:B------:R-:W0:Y:S01]  /*9160*/  LDS R81, [R84.X4+0x3d00] ;  /* 0x003d000054517984 */ /* 0x000e220000004800 */
[----:B------:R-:W-:-:S02]  /*9170*/  UIMAD UR34, UR12, UR35, UR34 ;  /* 0x000000230c2272a4 */ /* 0x000fc4000f8e0222 */
[----:B------:R-:W-:-:S04]  /*9180*/  UIMAD UR36, UR13, UR36, URZ ;  /* 0x000000240d2472a4 */ /* 0x000fc8000f8e023f */
[----:B------:R-:W-:Y:S01]  /*9190*/  UIMAD UR36, UR12, UR37, UR36 ;  /* 0x000000250c2472a4 */ /* 0x000fe2000f8e0224 */
[----:B--2---:R-:W-:Y:S01]  /*91a0*/  FMUL.FTZ R134, R83, R134 ;  /* 0x0000008653867220 */ /* 0x004fe20000410000 */
[----:B------:R-:W-:-:S04]  /*91b0*/  IADD3 R83, R95, 0x780, RZ ;  /* 0x000007805f537810 */ /* 0x000fc80007ffe0ff */
[----:B------:R-:W-:Y:S01]  /*91c0*/  LEA.HI.SX32 R83, R83, R95, 0x1b ;  /* 0x0000005f53537211 */ /* 0x000fe200078fdaff */
[----:B---3--:R-:W-:-:S04]  /*91d0*/  FMUL.FTZ R135, R82, R135 ;  /* 0x0000008752877220 */ /* 0x008fc80000410000 */
[----:B------:R-:W2:Y:S01]  /*91e0*/  LDS R82, [R83.X4+0x3f00] ;  /* 0x003f000053527984 */ /* 0x000ea20000004800 */
[----:B----4-:R-:W-:-:S03]  /*91f0*/  FMUL.FTZ R141, R110, R141 ;  /* 0x0000008d6e8d7220 */ /* 0x010fc60000410000 */
[----:B------:R-:W-:Y:S04]  /*9200*/  STS [R8.X4+0x4200], R134 ;  /* 0x0042008608007388 */ /* 0x000fe80000004800 */
[----:B------:R3:W-:Y:S04]  /*9210*/  STS [R2.X4+0x4204], R135 ;  /* 0x0042048702007388 */ /* 0x0007e80000004800 */
[----:B------:R4:W-:Y:S01]  /*9220*/  STS [R3.X4+0x4208], R141 ;  /* 0x0042088d03007388 */ /* 0x0009e20000004800 */
[----:B---3--:R-:W-:Y:S01]  /*9230*/  MOV R2, UR12 ;  /* 0x0000000c00027c02 */ /* 0x008fe20008000f00 */
[----:B-----5:R-:W-:Y:S01]  /*9240*/  FMUL.FTZ R122, R10, R122 ;  /* 0x0000007a0a7a7220 */ /* 0x020fe20000410000 */
[----:B------:R-:W-:Y:S01]  /*9250*/  MOV R10, R95 ;  /* 0x0000005f000a7202 */ /* 0x000fe20000000f00 */
[----:B------:R-:W-:-:S02]  /*9260*/  FMUL.FTZ R121, R11, R121 ;  /* 0x000000790b797220 */ /* 0x000fc40000410000 */
[----:B------:R-:W-:-:S04]  /*9270*/  IMAD.MOV.U32 R11, RZ, RZ, RZ ;  /* 0x000000ffff0b7224 */ /* 0x000fc800078e00ff */
[----:B----4-:R-:W-:-:S05]  /*9280*/  IMAD.WIDE.U32 R2, R2, c[0x0][0x298], R10 ;  /* 0x0000a60002027a25 */ /* 0x010fca00078e000a */
[----:B------:R-:W-:Y:S01]  /*9290*/  IADD3 R3, R3, UR34, RZ ;  /* 0x0000002203037c10 */ /* 0x000fe2000fffe0ff */
[----:B------:R-:W-:Y:S01]  /*92a0*/  ULDC.64 UR34, c[0x0][0x2a0] ;  /* 0x0000a80000227ab9 */ /* 0x000fe20000000a00 */
[----:B------:R-:W-:Y:S01]  /*92b0*/  FMUL.FTZ R119, R100, R119 ;  /* 0x0000007764777220 */ /* 0x000fe20000410000 */
[----:B------:R-:W-:Y:S01]  /*92c0*/  UIMAD UR34, UR15, UR34, URZ ;  /* 0x000000220f2272a4 */ /* 0x000fe2000f8e023f */
[----:B------:R-:W-:Y:S01]  /*92d0*/  FMUL.FTZ R123, R9, R123 ;  /* 0x0000007b097b7220 */ /* 0x000fe20000410000 */
[----:B------:R-:W-:Y:S02]  /*92e0*/  MOV R9, UR14 ;  /* 0x0000000e00097c02 */ /* 0x000fe40008000f00 */
[----:B------:R3:W-:Y:S01]  /*92f0*/  STS [R4.X4+0x420c], R119 ;  /* 0x00420c7704007388 */ /* 0x0007e20000004800 */
[----:B------:R-:W-:Y:S01]  /*9300*/  UIMAD UR34, UR14, UR35, UR34 ;  /* 0x000000230e2272a4 */ /* 0x000fe2000f8e0222 */
[----:B------:R-:W-:Y:S01]  /*9310*/  MOV R100, UR27 ;  /* 0x0000001b00647c02 */ /* 0x000fe20008000f00 */
[----:B------:R-:W-:-:S04]  /*9320*/  IMAD.WIDE.U32 R2, R9, c[0x0][0x2a0], R2 ;  /* 0x0000a80009027a25 */ /* 0x000fc800078e0002 */
[----:B---3--:R-:W-:Y:S02]  /*9330*/  IMAD.U32 R4, RZ, RZ, UR12 ;  /* 0x0000000cff047e24 */ /* 0x008fe4000f8e00ff */
[----:B------:R-:W-:Y:S02]  /*9340*/  FMUL.FTZ R124, R5, R124 ;  /* 0x0000007c057c7220 */ /* 0x000fe40000410000 */
[----:B------:R-:W-:Y:S01]  /*9350*/  IMAD.WIDE.U32 R4, R4, c[0x0][0x2b8], R10 ;  /* 0x0000ae0004047a25 */ /* 0x000fe200078e000a */
[----:B------:R-:W-:Y:S02]  /*9360*/  IADD3 R110, R3, UR34, RZ ;  /* 0x00000022036e7c10 */ /* 0x000fe4000fffe0ff */
[----:B------:R-:W-:Y:S02]  /*9370*/  IADD3 R10, P0, R2, UR27, RZ ;  /* 0x0000001b020a7c10 */ /* 0x000fe4000ff1e0ff */
[----:B------:R-:W-:Y:S02]  /*9380*/  IADD3 R100, -R100, c[0x0][0x168], -R95 ;  /* 0x00005a0064647a10 */ /* 0x000fe40007ffe95f */
[----:B------:R-:W-:Y:S01]  /*9390*/  IADD3 R5, R5, UR36, RZ ;  /* 0x0000002405057c10 */ /* 0x000fe2000fffe0ff */
[----:B------:R-:W-:Y:S01]  /*93a0*/  ULDC.64 UR36, c[0x0][0x2c0] ;  /* 0x0000b00000247ab9 */ /* 0x000fe20000000a00 */
[----:B------:R-:W-:Y:S01]  /*93b0*/  IADD3.X R11, R110, UR28, RZ, P0, !PT ;  /* 0x0000001c6e0b7c10 */ /* 0x000fe200087fe4ff */
[----:B------:R-:W-:Y:S01]  /*93c0*/  UIMAD UR36, UR15, UR36, URZ ;  /* 0x000000240f2472a4 */ /* 0x000fe2000f8e023f */
[----:B------:R-:W-:Y:S01]  /*93d0*/  ISETP.GE.AND P0, PT, R100, 0x1, PT ;  /* 0x000000016400780c */ /* 0x000fe20003f06270 */
[----:B------:R-:W-:-:S02]  /*93e0*/  IMAD.U32 R9, RZ, RZ, UR14 ;  /* 0x0000000eff097e24 */ /* 0x000fc4000f8e00ff */
[----:B------:R-:W-:Y:S01]  /*93f0*/  FMUL.FTZ R120, R13, R120 ;  /* 0x000000780d787220 */ /* 0x000fe20000410000 */
[----:B------:R-:W-:Y:S01]  /*9400*/  UIMAD UR36, UR14, UR37, UR36 ;  /* 0x000000250e2472a4 */ /* 0x000fe2000f8e0224 */
[----:B------:R-:W-:Y:S02]  /*9410*/  FMUL.FTZ R125, R165, R125 ;  /* 0x0000007da57d7220 */ /* 0x000fe40000410000 */
[----:B------:R-:W-:Y:S02]  /*9420*/  FMUL.FTZ R126, R164, R126 ;  /* 0x0000007ea47e7220 */ /* 0x000fe40000410000 */
[----:B------:R-:W-:Y:S02]  /*9430*/  FMUL.FTZ R127, R163, R127 ;  /* 0x0000007fa37f7220 */ /* 0x000fe40000410000 */
[----:B------:R-:W-:Y:S02]  /*9440*/  FMUL.FTZ R129, R162, R129 ;  /* 0x00000081a2817220 */ /* 0x000fe40000410000 */
[----:B------:R-:W-:-:S02]  /*9450*/  FMUL.FTZ R128, R161, R128 ;  /* 0x00000080a1807220 */ /* 0x000fc40000410000 */
[----:B------:R-:W-:Y:S02]  /*9460*/  FMUL.FTZ R130, R160, R130 ;  /* 0x00000082a0827220 */ /* 0x000fe40000410000 */
[----:B------:R-:W-:Y:S02]  /*9470*/  FMUL.FTZ R131, R158, R131 ;  /* 0x000000839e837220 */ /* 0x000fe40000410000 */
[----:B------:R-:W-:Y:S01]  /*9480*/  IMAD.WIDE.U32 R4, R9, c[0x0][0x2c0], R4 ;  /* 0x0000b00009047a25 */ /* 0x000fe200078e0004 */
[----:B------:R-:W-:Y:S01]  /*9490*/  STS [R8.X4+0x4210], R120 ;  /* 0x0042107808007388 */ /* 0x000fe20000004800 */
[----:B------:R-:W-:Y:S03]  /*94a0*/  BSSY B0, `(.L_x_992) ;  /* 0x0000026000007945 */ /* 0x000fe60003800000 */
[----:B------:R-:W-:Y:S01]  /*94b0*/  STS [R8.X4+0x4214], R121 ;  /* 0x0042147908007388 */ /* 0x000fe20000004800 */
[----:B------:R-:W-:-:S03]  /*94c0*/  IADD3 R111, R5, UR36, RZ ;  /* 0x00000024056f7c10 */ /* 0x000fc6000fffe0ff */
[----:B------:R-:W-:Y:S04]  /*94d0*/  STS [R8.X4+0x4218], R122 ;  /* 0x0042187a08007388 */ /* 0x000fe80000004800 */
        /* <DEDUP_REMOVED lines=8> */
[----:B------:R3:W-:Y:S01]  /*9560*/  STS [R8.X4+0x423c], R131 ;  /* 0x00423c8308007388 */ /* 0x0007e20000004800 */
[----:B------:R-:W-:-:S02]  /*9570*/  FMUL.FTZ R17, R17, R98 ;  /* 0x0000006211117220 */ /* 0x000fc40000410000 */
[----:B------:R-:W-:Y:S01]  /*9580*/  FMUL.FTZ R98, R98, UR43 ;  /* 0x0000002b62627c20 */ /* 0x000fe20008410000 */
[----:B------:R-:W-:Y:S01]  /*9590*/  BAR.SYNC.DEFER_BLOCKING 0x0 ;  /* 0x0000000000007b1d */ /* 0x000fe20000010000 */
[----:B---3--:R-:W-:-:S04]  /*95a0*/  IADD3 R8, P1, R4, UR27, RZ ;  /* 0x0000001b04087c10 */ /* 0x008fc8000ff3e0ff */
[----:B------:R-:W-:Y:S01]  /*95b0*/  IADD3.X R9, R111, UR28, RZ, P1, !PT ;  /* 0x0000001c6f097c10 */ /* 0x000fe20008ffe4ff */
[----:B------:R-:W-:Y:S05]  /*95c0*/  @!P0 BRA `(.L_x_993) ;  /* 0x0000013000008947 */ /* 0x000fea0003800000 */
[----:B012---:R0:W1:Y:S01]  /*95d0*/  LDS R119, [R12.X4+0x4200] ;  /* 0x004200000c777984 */ /* 0x0070620000004800 */
[----:B------:R-:W-:Y:S01]  /*95e0*/  ULDC.64 UR34, c[0x0][0x2b0] ;  /* 0x0000ac0000227ab9 */ /* 0x000fe20000000a00 */
[----:B------:R-:W-:Y:S01]  /*95f0*/  IMAD.U32 R13, RZ, RZ, UR7 ;  /* 0x00000007ff0d7e24 */ /* 0x000fe2000f8e00ff */
[----:B------:R-:W-:-:S03]  /*9600*/  UIMAD UR34, UR42, UR34, URZ ;  /* 0x000000222a2272a4 */ /* 0x000fc6000f8e023f */
[----:B------:R-:W-:Y:S01]  /*9610*/  IMAD.WIDE.U32 R10, R13, c[0x0][0x2b0], R10 ;  /* 0x0000ac000d0a7a25 */ /* 0x000fe200078e000a */
[----:B------:R-:W-:-:S04]  /*9620*/  UIMAD UR34, UR7, UR35, UR34 ;  /* 0x00000023072272a4 */ /* 0x000fc8000f8e0222 */
[C---:B0-----:R-:W-:Y:S02]  /*9630*/  LEA R12, P0, R10.reuse, c[0x0][0x318], 0x2 ;  /* 0x0000c6000a0c7a11 */ /* 0x041fe400078010ff */
[----:B------:R-:W-:Y:S01]  /*9640*/  IADD3 R11, R11, UR34, RZ ;  /* 0x000000220b0b7c10 */ /* 0x000fe2000fffe0ff */
[----:B------:R-:W-:Y:S02]  /*9650*/  ULDC.64 UR34, c[0x0][0x2d0] ;  /* 0x0000b40000227ab9 */ /* 0x000fe40000000a00 */
[----:B------:R-:W-:Y:S01]  /*9660*/  UIMAD UR34, UR42, UR34, URZ ;  /* 0x000000222a2272a4 */ /* 0x000fe2000f8e023f */
[----:B------:R-:W-:Y:S02]  /*9670*/  LEA.HI.X R13, R10, c[0x0][0x31c], R11, 0x2, P0 ;  /* 0x0000c7000a0d7a11 */ /* 0x000fe400000f140b */
[----:B------:R-:W-:Y:S01]  /*9680*/  MOV R10, UR7 ;  /* 0x00000007000a7c02 */ /* 0x000fe20008000f00 */
[----:B------:R-:W-:Y:S02]  /*9690*/  UIMAD UR34, UR7, UR35, UR34 ;  /* 0x00000023072272a4 */ /* 0x000fe4000f8e0222 */
[----:B------:R0:W-:Y:S02]  /*96a0*/  RED.E.ADD.F32.FTZ.RN.STRONG.GPU [R12.64], R107 ;  /* 0x0000006b0c00798e */ /* 0x0001e4000c10e7a8 */
[----:B------:R-:W-:-:S05]  /*96b0*/  IMAD.WIDE.U32 R8, R10, c[0x0][0x2d0], R8 ;  /* 0x0000b4000a087a25 */ /* 0x000fca00078e0008 */
[----:B------:R-:W-:Y:S02]  /*96c0*/  LEA R10, P0, R8, c[0x0][0x320], 0x2 ;  /* 0x0000c800080a7a11 */ /* 0x000fe400078010ff */
[----:B------:R-:W-:-:S04]  /*96d0*/  IADD3 R9, R9, UR34, RZ ;  /* 0x0000002209097c10 */ /* 0x000fc8000fffe0ff */
[----:B------:R-:W-:-:S05]  /*96e0*/  LEA.HI.X R11, R8, c[0x0][0x324], R9, 0x2, P0 ;  /* 0x0000c900080b7a11 */ /* 0x000fca00000f1409 */
[----:B-1----:R0:W-:Y:S02]  /*96f0*/  RED.E.ADD.F32.FTZ.RN.STRONG.GPU [R10.64], R119 ;  /* 0x000000770a00798e */ /* 0x0021e4000c10e7a8 */
.L_x_993:
[----:B012---:R-:W-:Y:S05]  /*9700*/  BSYNC B0 ;  /* 0x0000000000007941 */ /* 0x007fea0003800000 */
.L_x_992:
[----:B------:R-:W0:Y:S01]  /*9710*/  LDS R99, [R99.X4+0x4400] ;  /* 0x0044000063637984 */ /* 0x000e220000004800 */
[----:B------:R-:W-:Y:S01]  /*9720*/  LEA R10, P0, R2, c[0x0][0x318], 0x2 ;  /* 0x0000c600020a7a11 */ /* 0x000fe200078010ff */
[----:B------:R-:W-:Y:S01]  /*9730*/  ULDC UR34, c[0x0][0x174] ;  /* 0x00005d0000227ab9 */ /* 0x000fe20000000800 */
[----:B------:R-:W-:Y:S01]  /*9740*/  LEA R8, P1, R4, c[0x0][0x320], 0x2 ;  /* 0x0000c80004087a11 */ /* 0x000fe200078210ff */
[----:B------:R-:W-:Y:S01]  /*9750*/  UIADD3 UR34, UR6, -UR34, URZ ;  /* 0x8000002206227290 */ /* 0x000fe2000fffe03f */
[----:B------:R-:W-:Y:S01]  /*9760*/  LEA.HI.X R11, R2, c[0x0][0x31c], R110, 0x2, P0 ;  /* 0x0000c700020b7a11 */ /* 0x000fe200000f146e */
[----:B------:R-:W-:Y:S01]  /*9770*/  USHF.L.U64.HI UR42, UR8, 0x2, UR9 ;  /* 0x00000002082a7899 */ /* 0x000fe20008010209 */
[----:B------:R-:W-:Y:S01]  /*9780*/  ISETP.GE.AND P0, PT, R100, 0x81, PT ;  /* 0x000000816400780c */ /* 0x000fe20003f06270 */
[----:B------:R-:W-:Y:S01]  /*9790*/  UIMAD UR43, UR34, -0x800, URZ ;  /* 0xfffff800222b78a4 */ /* 0x000fe2000f8e023f */
[----:B------:R-:W-:Y:S01]  /*97a0*/  LEA.HI.X R9, R4, c[0x0][0x324], R111, 0x2, P1 ;  /* 0x0000c90004097a11 */ /* 0x000fe200008f146f */
[----:B------:R-:W-:Y:S01]  /*97b0*/  ULDC.64 UR36, c[0x0][0x2d0] ;  /* 0x0000b40000247ab9 */ /* 0x000fe20000000a00 */
[----:B------:R-:W-:Y:S01]  /*97c0*/  BSSY B0, `(.L_x_994) ;  /* 0x0000014000007945 */ /* 0x000fe20003800000 */
[----:B------:R-:W-:-:S02]  /*97d0*/  ULDC.64 UR34, c[0x0][0x2b0] ;  /* 0x0000ac0000227ab9 */ /* 0x000fc40000000a00 */
[----:B------:R-:W-:Y:S01]  /*97e0*/  USHF.L.U32 UR46, UR8, 0x2, URZ ;  /* 0x00000002082e7899 */ /* 0x000fe2000800063f */
[----:B------:R-:W-:Y:S01]  /*97f0*/  MOV R2, UR43 ;  /* 0x0000002b00027c02 */ /* 0x000fe20008000f00 */
[----:B------:R-:W-:Y:S01]  /*9800*/  UIMAD UR34, UR42, UR34, URZ ;  /* 0x000000222a2272a4 */ /* 0x000fe2000f8e023f */
[----:B------:R-:W-:Y:S01]  /*9810*/  IMAD.U32 R4, RZ, RZ, UR43 ;  /* 0x0000002bff047e24 */ /* 0x000fe2000f8e00ff */
[----:B------:R-:W-:Y:S02]  /*9820*/  UIMAD UR36, UR42, UR36, URZ ;  /* 0x000000242a2472a4 */ /* 0x000fe4000f8e023f */
[----:B------:R-:W-:Y:S01]  /*9830*/  UIMAD UR34, UR46, UR35, UR34 ;  /* 0x000000232e2272a4 */ /* 0x000fe2000f8e0222 */
[----:B------:R-:W-:Y:S01]  /*9840*/  IMAD.WIDE R4, R4, 0x4, R10 ;  /* 0x0000000404047825 */ /* 0x000fe200078e020a */
[----:B------:R-:W-:-:S03]  /*9850*/  UIMAD UR36, UR46, UR37, UR36 ;  /* 0x000000252e2472a4 */ /* 0x000fc6000f8e0224 */
[----:B------:R-:W-:Y:S01]  /*9860*/  IMAD.WIDE R2, R2, 0x4, R8 ;  /* 0x0000000402027825 */ /* 0x000fe200078e0208 */
[----:B------:R-:W-:Y:S05]  /*9870*/  @!P0 BRA `(.L_x_995) ;  /* 0x0000008000008947 */ /* 0x000fea0003800000 */
[----:B------:R-:W-:-:S04]  /*9880*/  IMAD.U32 R12, RZ, RZ, UR46 ;  /* 0x0000002eff0c7e24 */ /* 0x000fc8000f8e00ff */
[----:B------:R-:W-:-:S05]  /*9890*/  IMAD.WIDE.U32 R4, R12, c[0x0][0x2b0], R4 ;  /* 0x0000ac000c047a25 */ /* 0x000fca00078e0004 */
[----:B------:R-:W-:-:S05]  /*98a0*/  IADD3 R5, R5, UR34, RZ ;  /* 0x0000002205057c10 */ /* 0x000fca000fffe0ff */
[----:B------:R1:W-:Y:S02]  /*98b0*/  RED.E.ADD.F32.FTZ.RN.STRONG.GPU [R4.64+-0x1e00], R97 ;  /* 0xffe200610400798e */ /* 0x0003e4000c10e7a8 */
[----:B-1----:R-:W-:-:S05]  /*98c0*/  MOV R4, UR46 ;  /* 0x0000002e00047c02 */ /* 0x002fca0008000f00 */
[----:B------:R-:W-:-:S05]  /*98d0*/  IMAD.WIDE.U32 R2, R4, c[0x0][0x2d0], R2 ;  /* 0x0000b40004027a25 */ /* 0x000fca00078e0002 */
[----:B------:R-:W-:-:S05]  /*98e0*/  IADD3 R3, R3, UR36, RZ ;  /* 0x0000002403037c10 */ /* 0x000fca000fffe0ff */
[----:B0-----:R0:W-:Y:S02]  /*98f0*/  RED.E.ADD.F32.FTZ.RN.STRONG.GPU [R2.64+-0x1e00], R99 ;  /* 0xffe200630200798e */ /* 0x0011e4000c10e7a8 */
.L_x_995:
[----:B------:R-:W-:Y:S05]  /*9900*/  BSYNC B0 ;  /* 0x0000000000007941 */ /* 0x000fea0003800000 */
.L_x_994:
[----:B------:R-:W1:Y:S01]  /*9910*/  LDS R109, [R109.X4+0x4600] ;  /* 0x004600006d6d7984 */ /* 0x000e620000004800 */
[----:B------:R-:W-:Y:S01]  /*9920*/  USHF.L.U32 UR35, UR29, 0x2, URZ ;  /* 0x000000021d237899 */ /* 0x000fe2000800063f */
[C---:B------:R-:W-:Y:S01]  /*9930*/  ISETP.GE.AND P6, PT, R100.reuse, 0x101, PT ;  /* 0x000001016400780c */ /* 0x040fe20003fc6270 */
[----:B------:R-:W-:Y:S01]  /*9940*/  USHF.L.U64.HI UR37, UR29, 0x2, UR38 ;  /* 0x000000021d257899 */ /* 0x000fe20008010226 */
[----:B------:R-:W-:Y:S01]  /*9950*/  BSSY B0, `(.L_x_996) ;  /* 0x0000015000007945 */ /* 0x000fe20003800000 */
[----:B------:R-:W-:Y:S01]  /*9960*/  FADD.FTZ R6, R15, R6 ;  /* 0x000000060f067221 */ /* 0x000fe20000010000 */
[----:B------:R-:W-:Y:S02]  /*9970*/  ISETP.GE.AND P2, PT, R100, 0x281, PT ;  /* 0x000002816400780c */ /* 0x000fe40003f46270 */
[----:B------:R-:W-:Y:S01]  /*9980*/  IADD3 R4, P1, R8, UR35, RZ ;  /* 0x0000002308047c10 */ /* 0x000fe2000ff3e0ff */
[----:B------:R-:W-:Y:S01]  /*9990*/  IMAD.U32 R8, RZ, RZ, UR46 ;  /* 0x0000002eff087e24 */ /* 0x000fe2000f8e00ff */
[----:B0-----:R-:W-:-:S02]  /*99a0*/  IADD3 R2, P0, R10, UR35, RZ ;  /* 0x000000230a027c10 */ /* 0x001fc4000ff1e0ff */
[----:B------:R-:W-:Y:S02]  /*99b0*/  IADD3.X R5, R9, UR37, RZ, P1, !PT ;  /* 0x0000002509057c10 */ /* 0x000fe40008ffe4ff */
[----:B------:R-:W-:Y:S02]  /*99c0*/  IADD3.X R3, R11, UR37, RZ, P0, !PT ;  /* 0x000000250b037c10 */ /* 0x000fe400087fe4ff */
[----:B------:R-:W-:Y:S02]  /*99d0*/  MOV R9, UR46 ;  /* 0x0000002e00097c02 */ /* 0x000fe40008000f00 */
[----:B------:R-:W-:Y:S01]  /*99e0*/  ISETP.GE.AND P0, PT, R100, 0x181, PT ;  /* 0x000001816400780c */ /* 0x000fe20003f06270 */
        /* <DEDUP_REMOVED lines=11> */
.L_x_997:
[----:B------:R-:W-:Y:S05]  /*9aa0*/  BSYNC B0 ;  /* 0x0000000000007941 */ /* 0x000fea0003800000 */
.L_x_996:
[----:B------:R-:W2:Y:S01]  /*9ab0*/  LDS R108, [R108.X4+0x4800] ;  /* 0x004800006c6c7984 */ /* 0x000ea20000004800 */
[----:B------:R-:W-:Y:S01]  /*9ac0*/  BSSY B0, `(.L_x_998) ;  /* 0x0000004000007945 */ /* 0x000fe20003800000 */
[----:B------:R-:W-:Y:S05]  /*9ad0*/  @!P0 BRA `(.L_x_999) ;  /* 0x0000002000008947 */ /* 0x000fea0003800000 */
[----:B------:R3:W-:Y:S04]  /*9ae0*/  RED.E.ADD.F32.FTZ.RN.STRONG.GPU [R2.64+-0x1a00], R23 ;  /* 0xffe600170200798e */ /* 0x0007e8000c10e7a8 */
[----:B--2---:R3:W-:Y:S02]  /*9af0*/  RED.E.ADD.F32.FTZ.RN.STRONG.GPU [R4.64+-0x1a00], R108 ;  /* 0xffe6006c0400798e */ /* 0x0047e4000c10e7a8 */
.L_x_999:
[----:B------:R-:W-:Y:S05]  /*9b00*/  BSYNC B0 ;  /* 0x0000000000007941 */ /* 0x000fea0003800000 */
.L_x_998:
[----:B------:R4:W0:Y:S01]  /*9b10*/  LDS R9, [R106.X4+0x4a00] ;  /* 0x004a00006a097984 */ /* 0x0008220000004800 */
[----:B------:R-:W-:Y:S01]  /*9b20*/  BSSY B0, `(.L_x_1000) ;  /* 0x0000004000007945 */ /* 0x000fe20003800000 */
[----:B------:R-:W-:Y:S05]  /*9b30*/  @!P1 BRA `(.L_x_1001) ;  /* 0x0000002000009947 */ /* 0x000fea0003800000 */
[----:B------:R3:W-:Y:S04]  /*9b40*/  RED.E.ADD.F32.FTZ.RN.STRONG.GPU [R2.64+-0x1800], R24 ;  /* 0xffe800180200798e */ /* 0x0007e8000c10e7a8 */
[----:B0-----:R3:W-:Y:S02]  /*9b50*/  RED.E.ADD.F32.FTZ.RN.STRONG.GPU [R4.64+-0x1800], R9 ;  /* 0xffe800090400798e */ /* 0x0017e4000c10e7a8 */
.L_x_1001:
[----:B------:R-:W-:Y:S05]  /*9b60*/  BSYNC B0 ;  /* 0x0000000000007941 */ /* 0x000fea0003800000 */
.L_x_1000:
[----:B------:R-:W3:Y:S01]  /*9b70*/  LDS R105, [R105.X4+0x4c00] ;  /* 0x004c000069697984 */ /* 0x000ee20000004800 */
[----:B------:R-:W-:Y:S01]  /*9b80*/  BSSY B0, `(.L_x_1002) ;  /* 0x0000004000007945 */ /* 0x000fe20003800000 */
[----:B------:R-:W-:Y:S05]  /*9b90*/  @!P2 BRA `(.L_x_1003) ;  /* 0x000000200000a947 */ /* 0x000fea0003800000 */
[----:B------:R4:W-:Y:S04]  /*9ba0*/  RED.E.ADD.F32.FTZ.RN.STRONG.GPU [R2.64+-0x1600], R25 ;  /* 0xffea00190200798e */ /* 0x0009e8000c10e7a8 */
[----:B---3--:R4:W-:Y:S02]  /*9bb0*/  RED.E.ADD.F32.FTZ.RN.STRONG.GPU [R4.64+-0x1600], R105 ;  /* 0xffea00690400798e */ /* 0x0089e4000c10e7a8 */
.L_x_1003:
[----:B------:R-:W-:Y:S05]  /*9bc0*/  BSYNC B0 ;  /* 0x0000000000007941 */ /* 0x000fea0003800000 */
.L_x_1002:
[----:B0--3--:R0:W3:Y:S01]  /*9bd0*/  LDS R9, [R104.X4+0x4e00] ;  /* 0x004e000068097984 */ /* 0x0090e20000004800 */
[----:B------:R-:W-:Y:S01]  /*9be0*/  BSSY B0, `(.L_x_1004) ;  /* 0x0000004000007945 */ /* 0x000fe20003800000 */
[----:B------:R-:W-:Y:S05]  /*9bf0*/  @!P3 BRA `(.L_x_1005) ;  /* 0x000000200000b947 */ /* 0x000fea0003800000 */
[----:B------:R0:W-:Y:S04]  /*9c00*/  RED.E.ADD.F32.FTZ.RN.STRONG.GPU [R2.64+-0x1400], R26 ;  /* 0xffec001a0200798e */ /* 0x0001e8000c10e7a8 */
[----:B---3--:R0:W-:Y:S02]  /*9c10*/  RED.E.ADD.F32.FTZ.RN.STRONG.GPU [R4.64+-0x1400], R9 ;  /* 0xffec00090400798e */ /* 0x0081e4000c10e7a8 */
.L_x_1005:
[----:B------:R-:W-:Y:S05]  /*9c20*/  BSYNC B0 ;  /* 0x0000000000007941 */ /* 0x000fea0003800000 */
.L_x_1004:
[----:B------:R-:W0:Y:S01]  /*9c30*/  LDS R103, [R103.X4+0x5000] ;  /* 0x0050000067677984 */ /* 0x000e220000004800 */
[----:B------:R-:W-:Y:S01]  /*9c40*/  BSSY B0, `(.L_x_1006) ;  /* 0x0000004000007945 */ /* 0x000fe20003800000 */
[----:B------:R-:W-:Y:S05]  /*9c50*/  @!P4 BRA `(.L_x_1007) ;  /* 0x000000200000c947 */ /* 0x000fea0003800000 */
[----:B------:R4:W-:Y:S04]  /*9c60*/  RED.E.ADD.F32.FTZ.RN.STRONG.GPU [R2.64+-0x1200], R27 ;  /* 0xffee001b0200798e */ /* 0x0009e8000c10e7a8 */
[----:B0-----:R4:W-:Y:S02]  /*9c70*/  RED.E.ADD.F32.FTZ.RN.STRONG.GPU [R4.64+-0x1200], R103 ;  /* 0xffee00670400798e */ /* 0x0019e4000c10e7a8 */
.L_x_1007:
[----:B------:R-:W-:Y:S05]  /*9c80*/  BSYNC B0 ;  /* 0x0000000000007941 */ /* 0x000fea0003800000 */
.L_x_1006:
[----:B0--3--:R0:W3:Y:S01]  /*9c90*/  LDS R9, [R102.X4+0x5200] ;  /* 0x0052000066097984 */ /* 0x0090e20000004800 */
[----:B------:R-:W-:Y:S01]  /*9ca0*/  BSSY B0, `(.L_x_1008) ;  /* 0x0000004000007945 */ /* 0x000fe20003800000 */
[----:B------:R-:W-:Y:S05]  /*9cb0*/  @!P5 BRA `(.L_x_1009) ;  /* 0x000000200000d947 */ /* 0x000fea0003800000 */
[----:B------:R0:W-:Y:S04]  /*9cc0*/  RED.E.ADD.F32.FTZ.RN.STRONG.GPU [R2.64+-0x1000], R28 ;  /* 0xfff0001c0200798e */ /* 0x0001e8000c10e7a8 */
[----:B---3--:R0:W-:Y:S02]  /*9cd0*/  RED.E.ADD.F32.FTZ.RN.STRONG.GPU [R4.64+-0x1000], R9 ;  /* 0xfff000090400798e */ /* 0x0081e4000c10e7a8 */
.L_x_1009:
[----:B------:R-:W-:Y:S05]  /*9ce0*/  BSYNC B0 ;  /* 0x0000000000007941 */ /* 0x000fea0003800000 */
.L_x_1008:
[----:B------:R-:W0:Y:S01]  /*9cf0*/  LDS R101, [R101.X4+0x5400] ;  /* 0x0054000065657984 */ /* 0x000e220000004800 */
        /* <DEDUP_REMOVED lines=10> */
[----:B0-----:R4:W-:Y:S02]  /*9da0*/  RED.E.ADD.F32.FTZ.RN.STRONG.GPU [R4.64+-0xe00], R101 ;  /* 0xfff200650400798e */ /* 0x0019e4000c10e7a8 */
.L_x_1011:
[----:B------:R-:W-:Y:S05]  /*9db0*/  BSYNC B0 ;  /* 0x0000000000007941 */ /* 0x000fea0003800000 */
.L_x_1010:
[----:B0--3--:R0:W3:Y:S01]  /*9dc0*/  LDS R9, [R96.X4+0x5600] ;  /* 0x0056000060097984 */ /* 0x0090e20000004800 */
[----:B------:R-:W-:Y:S01]  /*9dd0*/  BSSY B0, `(.L_x_1012) ;  /* 0x0000004000007945 */ /* 0x000fe20003800000 */
[----:B------:R-:W-:Y:S05]  /*9de0*/  @!P0 BRA `(.L_x_1013) ;  /* 0x0000002000008947 */ /* 0x000fea0003800000 */
[----:B------:R0:W-:Y:S04]  /*9df0*/  RED.E.ADD.F32.FTZ.RN.STRONG.GPU [R2.64+-0xc00], R30 ;  /* 0xfff4001e0200798e */ /* 0x0001e8000c10e7a8 */
[----:B---3--:R0:W-:Y:S02]  /*9e00*/  RED.E.ADD.F32.FTZ.RN.STRONG.GPU [R4.64+-0xc00], R9 ;  /* 0xfff400090400798e */ /* 0x0081e4000c10e7a8 */
.L_x_1013:
[----:B------:R-:W-:Y:S05]  /*9e10*/  BSYNC B0 ;  /* 0x0000000000007941 */ /* 0x000fea0003800000 */
.L_x_1012:
[----:B------:R-:W0:Y:S01]  /*9e20*/  LDS R87, [R87.X4+0x5800] ;  /* 0x0058000057577984 */ /* 0x000e220000004800 */
[----:B------:R-:W-:Y:S01]  /*9e30*/  BSSY B0, `(.L_x_1014) ;  /* 0x0000004000007945 */ /* 0x000fe20003800000 */
[----:B------:R-:W-:Y:S05]  /*9e40*/  @!P1 BRA `(.L_x_1015) ;  /* 0x0000002000009947 */ /* 0x000fea0003800000 */
[----:B------:R4:W-:Y:S04]  /*9e50*/  RED.E.ADD.F32.FTZ.RN.STRONG.GPU [R2.64+-0xa00], R31 ;  /* 0xfff6001f0200798e */ /* 0x0009e8000c10e7a8 */
[----:B0-----:R4:W-:Y:S02]  /*9e60*/  RED.E.ADD.F32.FTZ.RN.STRONG.GPU [R4.64+-0xa00], R87 ;  /* 0xfff600570400798e */ /* 0x0019e4000c10e7a8 */
.L_x_1015:
[----:B------:R-:W-:Y:S05]  /*9e70*/  BSYNC B0 ;  /* 0x0000000000007941 */ /* 0x000fea0003800000 */
.L_x_1014:
[----:B0--3--:R0:W3:Y:S01]  /*9e80*/  LDS R9, [R86.X4+0x5a00] ;  /* 0x005a000056097984 */ /* 0x0090e20000004800 */
[----:B------:R-:W-:Y:S01]  /*9e90*/  BSSY B0, `(.L_x_1016) ;  /* 0x0000004000007945 */ /* 0x000fe20003800000 */
[----:B------:R-:W-:Y:S05]  /*9ea0*/  @!P2 BRA `(.L_x_1017) ;  /* 0x000000200000a947 */ /* 0x000fea0003800000 */
[----:B------:R0:W-:Y:S04]  /*9eb0*/  RED.E.ADD.F32.FTZ.RN.STRONG.GPU [R2.64+-0x800], R32 ;  /* 0xfff800200200798e */ /* 0x0001e8000c10e7a8 */
[----:B---3--:R0:W-:Y:S02]  /*9ec0*/  RED.E.ADD.F32.FTZ.RN.STRONG.GPU [R4.64+-0x800], R9 ;  /* 0xfff800090400798e */ /* 0x0081e4000c10e7a8 */
.L_x_1017:
[----:B------:R-:W-:Y:S05]  /*9ed0*/  BSYNC B0 ;  /* 0x0000000000007941 */ /* 0x000fea0003800000 */
.L_x_1016:
[----:B------:R-:W0:Y:S01]  /*9ee0*/  LDS R85, [R85.X4+0x5c00] ;  /* 0x005c000055557984 */ /* 0x000e220000004800 */
[----:B------:R-:W-:Y:S01]  /*9ef0*/  BSSY B0, `(.L_x_1018) ;  /* 0x0000004000007945 */ /* 0x000fe20003800000 */
[----:B------:R-:W-:Y:S05]  /*9f00*/  @!P3 BRA `(.L_x_1019) ;  /* 0x000000200000b947 */ /* 0x000fea0003800000 */
[----:B------:R4:W-:Y:S04]  /*9f10*/  RED.E.ADD.F32.FTZ.RN.STRONG.GPU [R2.64+-0x600], R80 ;  /* 0xfffa00500200798e */ /* 0x0009e8000c10e7a8 */
[----:B0-----:R4:W-:Y:S02]  /*9f20*/  RED.E.ADD.F32.FTZ.RN.STRONG.GPU [R4.64+-0x600], R85 ;  /* 0xfffa00550400798e */ /* 0x0019e4000c10e7a8 */
.L_x_1019:
[----:B------:R-:W-:Y:S05]  /*9f30*/  BSYNC B0 ;  /* 0x0000000000007941 */ /* 0x000fea0003800000 */
.L_x_1018:
[----:B0--3--:R0:W3:Y:S01]  /*9f40*/  LDS R9, [R84.X4+0x5e00] ;  /* 0x005e000054097984 */ /* 0x0090e20000004800 */
[----:B------:R-:W-:Y:S01]  /*9f50*/  BSSY B0, `(.L_x_1020) ;  /* 0x0000004000007945 */ /* 0x000fe20003800000 */
[----:B------:R-:W-:Y:S05]  /*9f60*/  @!P4 BRA `(.L_x_1021) ;  /* 0x000000200000c947 */ /* 0x000fea0003800000 */
[----:B------:R0:W-:Y:S04]  /*9f70*/  RED.E.ADD.F32.FTZ.RN.STRONG.GPU [R2.64+-0x400], R81 ;  /* 0xfffc00510200798e */ /* 0x0001e8000c10e7a8 */
[----:B---3--:R0:W-:Y:S02]  /*9f80*/  RED.E.ADD.F32.FTZ.RN.STRONG.GPU [R4.64+-0x400], R9 ;  /* 0xfffc00090400798e */ /* 0x0081e4000c10e7a8 */
.L_x_1021:
[----:B------:R-:W-:Y:S05]  /*9f90*/  BSYNC B0 ;  /* 0x0000000000007941 */ /* 0x000fea0003800000 */
.L_x_1020:
[----:B------:R-:W0:Y:S01]  /*9fa0*/  LDS R83, [R83.X4+0x6000] ;  /* 0x0060000053537984 */ /* 0x000e220000004800 */
[----:B------:R-:W-:Y:S01]  /*9fb0*/  BSSY B0, `(.L_x_1022) ;  /* 0x0000004000007945 */ /* 0x000fe20003800000 */
[----:B------:R-:W-:Y:S05]  /*9fc0*/  @!P5 BRA `(.L_x_1023) ;  /* 0x000000200000d947 */ /* 0x000fea0003800000 */
[----:B------:R4:W-:Y:S04]  /*9fd0*/  RED.E.ADD.F32.FTZ.RN.STRONG.GPU [R2.64+-0x200], R82 ;  /* 0xfffe00520200798e */ /* 0x0009e8000c10e7a8 */
[----:B0-----:R4:W-:Y:S02]  /*9fe0*/  RED.E.ADD.F32.FTZ.RN.STRONG.GPU [R4.64+-0x200], R83 ;  /* 0xfffe00530400798e */ /* 0x0019e4000c10e7a8 */
.L_x_1023:
[----:B------:R-:W-:Y:S05]  /*9ff0*/  BSYNC B0 ;  /* 0x0000000000007941 */ /* 0x000fea0003800000 */
.L_x_1022:
[----:B------:R-:W5:Y:S04]  /*a000*/  LDL.LU R10, [R1+0x5c] ;  /* 0x00005c00010a7983 */ /* 0x000f680000300800 */
[----:B----4-:R-:W4:Y:S01]  /*a010*/  LDL.LU R8, [R1+0x60] ;  /* 0x0000600001087983 */ /* 0x010f220000300800 */
[----:B------:R-:W-:Y:S01]  /*a020*/  SHF.R.S32.HI R11, RZ, 0x1f, R95 ;  /* 0x0000001fff0b7819 */ /* 0x000fe2000001145f */
[----:B------:R-:W-:Y:S01]  /*a030*/  FMUL.FTZ R98, R19, R98 ;  /* 0x0000006213627220 */ /* 0x000fe20000410000 */
[----:B------:R-:W-:Y:S01]  /*a040*/  ISETP.NE.AND P2, PT, R95, RZ, PT ;  /* 0x000000ff5f00720c */ /* 0x000fe20003f45270 */
[----:B0-----:R-:W0:Y:S01]  /*a050*/  SHFL.DOWN P0, R3, R6, 0x1, 0x1f ;  /* 0x08201f0006037f89 */ /* 0x001e220000000000 */
[----:B------:R-:W-:Y:S01]  /*a060*/  LEA.HI R11, R11, R95, RZ, 0x5 ;  /* 0x0000005f0b0b7211 */ /* 0x000fe200078f28ff */
[----:B------:R-:W-:Y:S01]  /*a070*/  FFMA.FTZ R18, R16, R20, R18 ;  /* 0x0000001410127223 */ /* 0x000fe20000010012 */
[----:B------:R-:W-:Y:S01]  /*a080*/  BSSY B0, `(.L_x_1024) ;  /* 0x0000025000007945 */ /* 0x000fe20003800000 */
[----:B------:R-:W3:Y:S01]  /*a090*/  S2R R12, SR_LANEID ;  /* 0x00000000000c7919 */ /* 0x000ee20000000000 */
[----:B------:R-:W-:Y:S01]  /*a0a0*/  SHF.R.S32.HI R11, RZ, 0x5, R11 ;  /* 0x00000005ff0b7819 */ /* 0x000fe2000001140b */
[----:B------:R-:W-:-:S02]  /*a0b0*/  FADD.FTZ R145, R14, R145 ;  /* 0x000000910e917221 */ /* 0x000fc40000010000 */
[----:B------:R-:W-:Y:S02]  /*a0c0*/  FADD.FTZ R144, R7, R144 ;  /* 0x0000009007907221 */ /* 0x000fe40000010000 */
[----:B------:R-:W-:Y:S02]  /*a0d0*/  FADD.FTZ R143, R18, R143 ;  /* 0x0000008f128f7221 */ /* 0x000fe40000010000 */
[----:B0-----:R-:W-:-:S05]  /*a0e0*/  @P0 FADD R3, R6, R3 ;  /* 0x0000000306030221 */ /* 0x001fca0000000000 */
[----:B------:R-:W0:Y:S02]  /*a0f0*/  SHFL.DOWN P0, R2, R3, 0x2, 0x1f ;  /* 0x08401f0003027f89 */ /* 0x000e240000000000 */
[----:B0-----:R-:W-:Y:S02]  /*a100*/  @P0 FADD R2, R3, R2 ;  /* 0x0000000203020221 */ /* 0x001fe40000000000 */
[----:B------:R-:W-:-:S03]  /*a110*/  FFMA.FTZ R3, R0, R17, R98 ;  /* 0x0000001100037223 */ /* 0x000fc60000010062 */
[----:B------:R-:W0:Y:S01]  /*a120*/  SHFL.DOWN P0, R5, R2, 0x4, 0x1f ;  /* 0x08801f0002057f89 */ /* 0x000e220000000000 */
[----:B------:R-:W-:Y:S02]  /*a130*/  FADD.FTZ R142, R3, R142 ;  /* 0x0000008e038e7221 */ /* 0x000fe40000010000 */
[----:B0-----:R-:W-:-:S05]  /*a140*/  @P0 FADD R5, R2, R5 ;  /* 0x0000000502050221 */ /* 0x001fca0000000000 */
[----:B------:R-:W0:Y:S02]  /*a150*/  SHFL.DOWN P0, R4, R5, 0x8, 0x1f ;  /* 0x09001f0005047f89 */ /* 0x000e240000000000 */
[----:B0-----:R-:W-:Y:S01]  /*a160*/  @P0 FADD R4, R5, R4 ;  /* 0x0000000405040221 */ /* 0x001fe20000000000 */
[----:B---3--:R-:W-:-:S04]  /*a170*/  ISETP.NE.AND P0, PT, R12, RZ, PT ;  /* 0x000000ff0c00720c */ /* 0x008fc80003f05270 */
[----:B------:R-:W0:Y:S02]  /*a180*/  SHFL.DOWN P1, R9, R4, 0x10, 0x1f ;  /* 0x0a001f0004097f89 */ /* 0x000e240000020000 */
[----:B0-----:R-:W-:-:S07]  /*a190*/  @P1 FADD R9, R4, R9 ;  /* 0x0000000904091221 */ /* 0x001fce0000000000 */
[----:B------:R0:W-:Y:S01]  /*a1a0*/  @!P0 STS [R11.X4+0x6304], R9 ;  /* 0x006304090b008388 */ /* 0x0001e20000004800 */
[----:B-----5:R-:W-:Y:S02]  /*a1b0*/  FFMA.FTZ R10, R47, R20, R10 ;  /* 0x000000142f0a7223 */ /* 0x020fe4000001000a */
[----:B----4-:R-:W-:-:S03]  /*a1c0*/  FFMA.FTZ R8, R48, R17, R8 ;  /* 0x0000001130087223 */ /* 0x010fc60000010008 */
        /* <DEDUP_REMOVED lines=8> */
[----:B------:R-:W3:Y:S03]  /*a250*/  LDS R5, [0x6310] ;  /* 0x00631000ff057984 */ /* 0x000ee60000000800 */
[----:B------:R-:W-:-:S13]  /*a260*/  PLOP3.LUT P0, PT, PT, PT, UP0, 0x80, 0x0 ;  /* 0x000000000000781c */ /* 0x000fda0003f0f008 */
[----:B------:R-:W4:Y:S01]  /*a270*/  @P0 LDS R0, [UR34+0x7f50] ;  /* 0x007f5022ff000984 */ /* 0x000f220008000800 */
[----:B0-----:R-:W-:-:S04]  /*a280*/  FADD.FTZ R2, R9, R2 ;  /* 0x0000000209027221 */ /* 0x001fc80000010000 */
[----:B------:R-:W-:-:S04]  /*a290*/  FADD.FTZ R2, R3, R2 ;  /* 0x0000000203027221 */ /* 0x000fc80000010000 */
[----:B---3--:R-:W-:-:S04]  /*a2a0*/  FADD.FTZ R9, R2, R5 ;  /* 0x0000000502097221 */ /* 0x008fc80000010000 */
[----:B----4-:R-:W-:-:S05]  /*a2b0*/  @P0 FADD.FTZ R9, R9, R0 ;  /* 0x0000000009090221 */ /* 0x010fca0000010000 */
[----:B------:R0:W-:Y:S02]  /*a2c0*/  STS [UR34+0x7f50], R9 ;  /* 0x007f5009ff007988 */ /* 0x0001e40008000822 */
.L_x_1025:
[----:B0-----:R-:W-:Y:S05]  /*a2d0*/  BSYNC B0 ;  /* 0x0000000000007941 */ /* 0x001fea0003800000 */
.L_x_1024:
[----:B------:R-:W-:Y:S02]  /*a2e0*/  UIADD3 UR7, UR7, 0x1, URZ ;  /* 0x0000000107077890 */ /* 0x000fe4000fffe03f */
[----:B------:R-:W-:Y:S02]  /*a2f0*/  ULDC UR34, c[0x0][0x16c] ;  /* 0x00005b0000227ab9 */ /* 0x000fe40000000800 */
[----:B------:R-:W-:Y:S02]  /*a300*/  UISETP.GE.AND UP0, UPT, UR7, UR34, UPT ;  /* 0x000000220700728c */ /* 0x000fe4000bf06270 */
[----:B------:R-:W-:-:S04]  /*a310*/  UIADD3 UR8, UP1, UR8, 0x1, URZ ;  /* 0x0000000108087890 */ /* 0x000fc8000ff3e03f */
[----:B------:R-:W-:Y:S01]  /*a320*/  PLOP3.LUT P0, PT, PT, PT, UP0, 0x80, 0x0 ;  /* 0x000000000000781c */ /* 0x000fe20003f0f008 */
[----:B------:R-:W-:-:S12]  /*a330*/  UIADD3.X UR9, URZ, UR9, URZ, UP1, !UPT ;  /* 0x000000093f097290 */ /* 0x000fd80008ffe43f */
[----:B-12---:R-:W-:Y:S01]  /*a340*/  @P0 CALL.REL.NOINC `(.L_x_978) ;  /* 0x0000001000000944 */ /* 0x006fe20003c00000 */
[----:B------:R-:W-:Y:S05]  /*a350*/  BRA `(.L_x_1026) ;  /* 0xffffb10000007947 */ /* 0x000fea000383ffff */
.L_x_978:
[----:B------:R-:W3:Y:S01]  /*a360*/  LDL.LU R25, [R1+0x54] ;  /* 0x0000540001197983 */ /* 0x000ee20000300800 */
[----:B------:R-:W-:-:S03]  /*a370*/  ULDC UR39, c[0x0][0x168] ;  /* 0x00005a0000277ab9 */ /* 0x000fc60000000800 */
[----:B------:R-:W-:Y:S06]  /*a380*/  BAR.SYNC.DEFER_BLOCKING 0x0 ;  /* 0x0000000000007b1d */ /* 0x000fec0000010000 */
[----:B------:R-:W3:Y:S01]  /*a390*/  LDL.LU R24, [R1+0x58] ;  /* 0x0000580001187983 */ /* 0x000ee20000300800 */
[----:B------:R-:W-:Y:S01]  /*a3a0*/  ISETP.NE.AND P6, PT, R95, RZ, PT ;  /* 0x000000ff5f00720c */ /* 0x000fe20003fc5270 */
[----:B------:R-:W-:Y:S02]  /*a3b0*/  ULDC.64 UR8, c[0x0][0x2d8] ;  /* 0x0000b60000087ab9 */ /* 0x000fe40000000a00 */
[----:B------:R-:W4:Y:S01]  /*a3c0*/  LDL.LU R23, [R1+0x4c] ;  /* 0x00004c0001177983 */ /* 0x000f220000300800 */
[----:B------:R-:W-:-:S03]  /*a3d0*/  ULDC.64 UR36, c[0x0][0x2f8] ;  /* 0x0000be0000247ab9 */ /* 0x000fc60000000a00 */
[----:B------:R-:W4:Y:S04]  /*a3e0*/  LDL.LU R22, [R1+0x50] ;  /* 0x0000500001167983 */ /* 0x000f280000300800 */
[----:B--2---:R-:W2:Y:S04]  /*a3f0*/  LDL.LU R20, [R1+0x44] ;  /* 0x0000440001147983 */ /* 0x004ea80000300800 */
[----:B------:R-:W2:Y:S04]  /*a400*/  LDL.LU R19, [R1+0x48] ;  /* 0x0000480001137983 */ /* 0x000ea80000300800 */
        /* <DEDUP_REMOVED lines=10> */
[----:B------:R0:W5:Y:S01]  /*a4b0*/  LDL.64 R42, [R1+0x68] ;  /* 0x00006800012a7983 */ /* 0x0001620000100a00 */
[----:B------:R-:W-:-:S02]  /*a4c0*/  UIADD3 UR39, -UR27, UR39, URZ ;  /* 0x000000271b277290 */ /* 0x000fc4000fffe13f */
[----:B------:R-:W-:Y:S02]  /*a4d0*/  UIMAD UR7, UR13, UR8, URZ ;  /* 0x000000080d0772a4 */ /* 0x000fe4000f8e023f */
[----:B------:R-:W-:Y:S02]  /*a4e0*/  UIMAD.WIDE.U32 UR34, UR12, UR8, URZ ;  /* 0x000000080c2272a5 */ /* 0x000fe4000f8e003f */
[----:B------:R-:W-:Y:S02]  /*a4f0*/  UIMAD UR28, UR13, UR36, URZ ;  /* 0x000000240d1c72a4 */ /* 0x000fe4000f8e023f */
[----:B------:R-:W-:Y:S01]  /*a500*/  UIMAD UR27, UR12, UR9, UR7 ;  /* 0x000000090c1b72a4 */ /* 0x000fe2000f8e0207 */
[----:B------:R-:W-:Y:S01]  /*a510*/  BSSY B0, `(.L_x_1027) ;  /* 0x000004f000007945 */ /* 0x000fe20003800000 */
[----:B------:R-:W-:Y:S02]  /*a520*/  UIMAD.WIDE.U32 UR8, UR12, UR36, URZ ;  /* 0x000000240c0872a5 */ /* 0x000fe4000f8e003f */
[----:B------:R-:W-:-:S02]  /*a530*/  UIMAD UR28, UR12, UR37, UR28 ;  /* 0x000000250c1c72a4 */ /* 0x000fc4000f8e021c */
[----:B------:R-:W-:Y:S01]  /*a540*/  UIADD3 UR7, UR35, UR27, URZ ;  /* 0x0000001b23077290 */ /* 0x000fe2000fffe03f */
[----:B---3--:R-:W-:-:S04]  /*a550*/  F2FP.PACK_AB R2, R25, R24 ;  /* 0x000000181902723e */ /* 0x008fc800000000ff */
[C---:B------:R-:W-:Y:S02]  /*a560*/  PRMT R5, R2.reuse, 0x7610, R5 ;  /* 0x0000761002057816 */ /* 0x040fe40000000005 */
[----:B------:R-:W-:Y:S02]  /*a570*/  PRMT R6, R2, 0x7632, R6 ;  /* 0x0000763202067816 */ /* 0x000fe40000000006 */
[----:B----4-:R-:W-:Y:S01]  /*a580*/  F2FP.PACK_AB R3, R23, R22 ;  /* 0x000000161703723e */ /* 0x010fe200000000ff */
[----:B------:R1:W-:Y:S03]  /*a590*/  STS.U16 [R52+0x4], R5 ;  /* 0x0000040534007388 */ /* 0x0003e60000000400 */
[C---:B------:R-:W-:Y:S01]  /*a5a0*/  PRMT R8, R3.reuse, 0x7632, R8 ;  /* 0x0000763203087816 */ /* 0x040fe20000000008 */
[----:B------:R-:W-:Y:S01]  /*a5b0*/  STS.U16 [R52+0x6], R6 ;  /* 0x0000060634007388 */ /* 0x000fe20000000400 */
[----:B------:R-:W-:-:S03]  /*a5c0*/  PRMT R7, R3, 0x7610, R7 ;  /* 0x0000761003077816 */ /* 0x000fc60000000007 */
[----:B------:R-:W-:Y:S04]  /*a5d0*/  STS.U16 [R52+0xa], R8 ;  /* 0x00000a0834007388 */ /* 0x000fe80000000400 */
[----:B------:R-:W-:Y:S01]  /*a5e0*/  STS.U16 [R52+0x8], R7 ;  /* 0x0000080734007388 */ /* 0x000fe20000000400 */
[----:B--2---:R-:W-:-:S04]  /*a5f0*/  F2FP.PACK_AB R2, R18, R17 ;  /* 0x000000111202723e */ /* 0x004fc800000000ff */
[----:B------:R-:W-:Y:S02]  /*a600*/  PRMT R10, R2, 0x7632, R10 ;  /* 0x00007632020a7816 */ /* 0x000fe4000000000a */
[----:B------:R-:W-:-:S03]  /*a610*/  F2FP.PACK_AB R3, R16, R15 ;  /* 0x0000000f1003723e */ /* 0x000fc600000000ff */
[----:B------:R-:W-:Y:S01]  /*a620*/  STS.U16 [R52+0x12], R10 ;  /* 0x0000120a34007388 */ /* 0x000fe20000000400 */
[----:B-1----:R-:W-:-:S03]  /*a630*/  PRMT R5, R3, 0x7632, R5 ;  /* 0x0000763203057816 */ /* 0x002fc60000000005 */
[----:B------:R-:W-:Y:S01]  /*a640*/  STS.U16 [R52+0x14], R3 ;  /* 0x0000140334007388 */ /* 0x000fe20000000400 */
[----:B------:R-:W-:-:S04]  /*a650*/  F2FP.PACK_AB R0, R28, R27 ;  /* 0x0000001b1c00723e */ /* 0x000fc800000000ff */
[C---:B------:R-:W-:Y:S02]  /*a660*/  PRMT R26, R0.reuse, 0x7610, R26 ;  /* 0x00007610001a7816 */ /* 0x040fe4000000001a */
[----:B------:R-:W-:Y:S02]  /*a670*/  PRMT R4, R0, 0x7632, R4 ;  /* 0x0000763200047816 */ /* 0x000fe40000000004 */
[----:B------:R-:W-:Y:S01]  /*a680*/  F2FP.PACK_AB R0, R20, R19 ;  /* 0x000000131400723e */ /* 0x000fe200000000ff */
[----:B------:R1:W-:Y:S03]  /*a690*/  STS.U16 [R52], R26 ;  /* 0x0000001a34007388 */ /* 0x0003e60000000400 */
[C---:B------:R-:W-:Y:S01]  /*a6a0*/  PRMT R9, R0.reuse, 0x7632, R9 ;  /* 0x0000763200097816 */ /* 0x040fe20000000009 */
[----:B------:R2:W-:Y:S04]  /*a6b0*/  STS.U16 [R52+0x2], R4 ;  /* 0x0000020434007388 */ /* 0x0005e80000000400 */
[----:B------:R-:W-:Y:S01]  /*a6c0*/  STS.U16 [R52+0xe], R9 ;  /* 0x00000e0934007388 */ /* 0x000fe20000000400 */
[----:B-1----:R-:W-:-:S02]  /*a6d0*/  PRMT R26, R0, 0x7610, R26 ;  /* 0x00007610001a7816 */ /* 0x002fc4000000001a */
[----:B------:R-:W-:Y:S02]  /*a6e0*/  F2FP.PACK_AB R0, R14, R13 ;  /* 0x0000000d0e00723e */ /* 0x000fe400000000ff */
[----:B--2---:R-:W-:Y:S01]  /*a6f0*/  PRMT R4, R2, 0x7610, R4 ;  /* 0x0000761002047816 */ /* 0x004fe20000000004 */
[----:B------:R1:W-:Y:S01]  /*a700*/  STS.U16 [R52+0xc], R26 ;  /* 0x00000c1a34007388 */ /* 0x0003e20000000400 */
[----:B------:R-:W-:Y:S02]  /*a710*/  F2FP.PACK_AB R2, R12, R11 ;  /* 0x0000000b0c02723e */ /* 0x000fe400000000ff */
[C---:B------:R-:W-:Y:S01]  /*a720*/  PRMT R6, R0.reuse, 0x7610, R6 ;  /* 0x0000761000067816 */ /* 0x040fe20000000006 */
[----:B------:R-:W-:Y:S01]  /*a730*/  STS.U16 [R52+0x10], R4 ;  /* 0x0000100434007388 */ /* 0x000fe20000000400 */
[----:B------:R-:W-:Y:S01]  /*a740*/  PRMT R8, R0, 0x7632, R8 ;  /* 0x0000763200087816 */ /* 0x000fe20000000008 */
[----:B------:R-:W-:Y:S01]  /*a750*/  IMAD.U32 R0, RZ, RZ, UR39 ;  /* 0x00000027ff007e24 */ /* 0x000fe2000f8e00ff */
[----:B-1----:R-:W-:Y:S01]  /*a760*/  PRMT R26, R2, 0x7632, R26 ;  /* 0x00007632021a7816 */ /* 0x002fe2000000001a */
        /* <DEDUP_REMOVED lines=24> */
[----:B------:R-:W1:Y:S02]  /*a8f0*/  LDS R41, [0x1080] ;  /* 0x00108000ff297984 */ /* 0x000e640000000800 */
[----:B-1----:R-:W-:-:S13]  /*a900*/  ISETP.GE.AND P0, PT, R78, R41, PT ;  /* 0x000000294e00720c */ /* 0x002fda0003f06270 */
[----:B------:R-:W-:Y:S05]  /*a910*/  @P0 BRA `(.L_x_1028) ;  /* 0x000000e000000947 */ /* 0x000fea0003800000 */
[----:B0-----:R-:W-:Y:S01]  /*a920*/  MOV R5, UR12 ;  /* 0x0000000c00057c02 */ /* 0x001fe20008000f00 */
        /* <DEDUP_REMOVED lines=13> */
.L_x_1028:
[----:B0-----:R-:W-:Y:S05]  /*aa00*/  BSYNC B0 ;  /* 0x0000000000007941 */ /* 0x001fea0003800000 */
.L_x_1027:
[----:B------:R-:W2:Y:S01]  /*aa10*/  LDL.LU R6, [R1+0x78] ;  /* 0x0000780001067983 */ /* 0x000ea20000300800 */
        /* <DEDUP_REMOVED lines=20> */
[----:B------:R-:W-:-:S05]  /*ab60*/  IMAD.U32 R5, RZ, RZ, UR34 ;  /* 0x00000022ff057e24 */ /* 0x000fca000f8e00ff */
[----:B------:R-:W-:Y:S02]  /*ab70*/  LEA.HI.X R3, R4, R3, R5, 0x1, P2 ;  /* 0x0000000304037211 */ /* 0x000fe400010f0c05 */
[----:B------:R-:W-:-:S03]  /*ab80*/  ISETP.GE.AND P2, PT, R90, R41, PT ;  /* 0x000000295a00720c */ /* 0x000fc60003f46270 */
[----:B------:R1:W-:Y:S01]  /*ab90*/  @!P0 STG.E.U16 [R2.64+-0xf80], R11 ;  /* 0xfff0800b02008986 */ /* 0x0003e2000c101528 */
[----:B------:R-:W-:-:S03]  /*aba0*/  ISETP.GE.AND P0, PT, R88, R41, PT ;  /* 0x000000295800720c */ /* 0x000fc60003f06270 */
[----:B------:R3:W-:Y:S01]  /*abb0*/  @!P1 STG.E.U16 [R2.64+-0xf40], R13 ;  /* 0xfff0c00d02009986 */ /* 0x0007e2000c101528 */
[----:B------:R-:W-:Y:S02]  /*abc0*/  ISETP.GE.AND P1, PT, R89, R41, PT ;  /* 0x000000295900720c */ /* 0x000fe40003f26270 */
[----:B0-----:R-:W-:Y:S01]  /*abd0*/  LEA R22, R7, R21, 0x4 ;  /* 0x0000001507167211 */ /* 0x001fe200078e20ff */
[----:B------:R0:W-:Y:S01]  /*abe0*/  @!P3 STG.E.U16 [R2.64+-0xf00], R15 ;  /* 0xfff1000f0200b986 */ /* 0x0001e2000c101528 */
[-C--:B------:R-:W-:Y:S02]  /*abf0*/  ISETP.GE.AND P3, PT, R77, R41.reuse, PT ;  /* 0x000000294d00720c */ /* 0x080fe40003f66270 */
[C---:B------:R-:W-:Y:S01]  /*ac00*/  IADD3 R5, R22.reuse, 0x1, RZ ;  /* 0x0000000116057810 */ /* 0x040fe20007ffe0ff */
[----:B------:R4:W-:Y:S01]  /*ac10*/  @!P2 STG.E.U16 [R2.64+-0xec0], R17 ;  /* 0xfff140110200a986 */ /* 0x0009e2000c101528 */
[-C--:B------:R-:W-:Y:S02]  /*ac20*/  ISETP.GE.AND P2, PT, R73, R41.reuse, PT ;  /* 0x000000294900720c */ /* 0x080fe40003f46270 */
[----:B------:R-:W-:Y:S01]  /*ac30*/  IADD3 R7, R22, 0x2, RZ ;  /* 0x0000000216077810 */ /* 0x000fe20007ffe0ff */
[----:B------:R-:W-:Y:S01]  /*ac40*/  @!P0 STG.E.U16 [R2.64+-0xe40], R23 ;  /* 0xfff1c01702008986 */ /* 0x000fe2000c101528 */
[----:B------:R-:W-:-:S02]  /*ac50*/  ISETP.GE.AND P0, PT, R94, R41, PT ;  /* 0x000000295e00720c */ /* 0x000fc40003f06270 */
[----:B------:R-:W-:Y:S01]  /*ac60*/  IADD3 R8, R22, 0x3, RZ ;  /* 0x0000000316087810 */ /* 0x000fe20007ffe0ff */
[----:B------:R0:W-:Y:S01]  /*ac70*/  @!P1 STG.E.U16 [R2.64+-0xe80], R19 ;  /* 0xfff1801302009986 */ /* 0x0001e2000c101528 */
[-C--:B------:R-:W-:Y:S02]  /*ac80*/  ISETP.GE.AND P1, PT, R74, R41.reuse, PT ;  /* 0x000000294a00720c */ /* 0x080fe40003f26270 */
[----:B------:R-:W-:Y:S01]  /*ac90*/  IADD3 R10, R22, 0x4, RZ ;  /* 0x00000004160a7810 */ /* 0x000fe20007ffe0ff */
[----:B------:R-:W-:Y:S01]  /*aca0*/  @!P3 STG.E.U16 [R2.64+-0xe00], R25 ;  /* 0xfff200190200b986 */ /* 0x000fe2000c101528 */
[-C--:B------:R-:W-:Y:S02]  /*acb0*/  ISETP.GE.AND P3, PT, R72, R41.reuse, PT ;  /* 0x000000294800720c */ /* 0x080fe40003f66270 */
[----:B-1----:R-:W-:Y:S01]  /*acc0*/  IADD3 R11, R22, 0x5, RZ ;  /* 0x00000005160b7810 */ /* 0x002fe20007ffe0ff */
[----:B------:R-:W-:Y:S01]  /*acd0*/  @!P4 STG.E.U16 [R2.64+-0xdc0], R27 ;  /* 0xfff2401b0200c986 */ /* 0x000fe2000c101528 */
[----:B------:R-:W-:-:S02]  /*ace0*/  ISETP.GE.AND P4, PT, R71, R41, PT ;  /* 0x000000294700720c */ /* 0x000fc40003f86270 */
[----:B------:R-:W-:Y:S01]  /*acf0*/  IADD3 R12, R22, 0x6, RZ ;  /* 0x00000006160c7810 */ /* 0x000fe20007ffe0ff */
[----:B------:R-:W-:Y:S01]  /*ad00*/  @!P5 STG.E.U16 [R2.64+-0xd80], R29 ;  /* 0xfff2801d0200d986 */ /* 0x000fe2000c101528 */
[----:B------:R-:W-:Y:S02]  /*ad10*/  ISETP.GE.AND P5, PT, R70, R41, PT ;  /* 0x000000294600720c */ /* 0x000fe40003fa6270 */
[-C--:B------:R-:W-:Y:S01]  /*ad20*/  LEA.HI.SX32 R7, R7, R22.reuse, 0x1b ;  /* 0x0000001607077211 */ /* 0x080fe200078fdaff */
[----:B------:R-:W-:Y:S01]  /*ad30*/  @!P1 STG.E.U16 [R2.64+-0xd40], R31 ;  /* 0xfff2c01f02009986 */ /* 0x000fe2000c101528 */
[----:B------:R-:W-:Y:S02]  /*ad40*/  LEA.HI.SX32 R8, R8, R22, 0x1b ;  /* 0x0000001608087211 */ /* 0x000fe400078fdaff */
[C---:B---3--:R-:W-:Y:S01]  /*ad50*/  IADD3 R13, R22.reuse, 0x7, RZ ;  /* 0x00000007160d7810 */ /* 0x048fe20007ffe0ff */
[----:B------:R-:W-:Y:S01]  /*ad60*/  @!P2 STG.E.U16 [R2.64+-0xd00], R33 ;  /* 0xfff300210200a986 */ /* 0x000fe2000c101528 */
[----:B------:R-:W-:Y:S01]  /*ad70*/  IADD3 R14, R22, 0x8, RZ ;  /* 0x00000008160e7810 */ /* 0x000fe20007ffe0ff */
[----:B------:R-:W-:Y:S01]  /*ad80*/  IMAD.SHL.U32 R8, R8, 0x2, RZ ;  /* 0x0000000208087824 */ /* 0x000fe200078e00ff */
[C---:B0-----:R-:W-:Y:S01]  /*ad90*/  IADD3 R15, R22.reuse, 0x9, RZ ;  /* 0x00000009160f7810 */ /* 0x041fe20007ffe0ff */
[----:B------:R-:W-:Y:S01]  /*ada0*/  @!P3 STG.E.U16 [R2.64+-0xcc0], R35 ;  /* 0xfff340230200b986 */ /* 0x000fe2000c101528 */
[----:B------:R-:W-:-:S02]  /*adb0*/  IADD3 R16, R22, 0xa, RZ ;  /* 0x0000000a16107810 */ /* 0x000fc40007ffe0ff */
[C---:B----4-:R-:W-:Y:S01]  /*adc0*/  IADD3 R17, R22.reuse, 0xb, RZ ;  /* 0x0000000b16117810 */ /* 0x050fe20007ffe0ff */
[----:B------:R-:W-:Y:S01]  /*add0*/  @!P4 STG.E.U16 [R2.64+-0xc80], R37 ;  /* 0xfff380250200c986 */ /* 0x000fe2000c101528 */
[C---:B------:R-:W-:Y:S02]  /*ade0*/  IADD3 R18, R22.reuse, 0xc, RZ ;  /* 0x0000000c16127810 */ /* 0x040fe40007ffe0ff */
[C---:B------:R-:W-:Y:S01]  /*adf0*/  IADD3 R19, R22.reuse, 0xd, RZ ;  /* 0x0000000d16137810 */ /* 0x040fe20007ffe0ff */
[----:B------:R-:W-:Y:S01]  /*ae00*/  @!P0 STG.E.U16 [R2.64+-0xfc0], R9 ;  /* 0xfff0400902008986 */ /* 0x000fe2000c101528 */
[C---:B------:R-:W-:Y:S02]  /*ae10*/  IADD3 R20, R22.reuse, 0xe, RZ ;  /* 0x0000000e16147810 */ /* 0x040fe40007ffe0ff */
[----:B------:R-:W-:Y:S01]  /*ae20*/  IADD3 R21, R22, 0xf, RZ ;  /* 0x0000000f16157810 */ /* 0x000fe20007ffe0ff */
[----:B------:R0:W-:Y:S01]  /*ae30*/  @!P5 STG.E.U16 [R2.64+-0xc40], R39 ;  /* 0xfff3c0270200d986 */ /* 0x0001e2000c101528 */
[----:B------:R-:W-:-:S02]  /*ae40*/  LEA.HI.SX32 R10, R10, R22, 0x1b ;  /* 0x000000160a0a7211 */ /* 0x000fc400078fdaff */
[-C--:B------:R-:W-:Y:S02]  /*ae50*/  LEA.HI.SX32 R11, R11, R22.reuse, 0x1b ;  /* 0x000000160b0b7211 */ /* 0x080fe400078fdaff */
[-C--:B------:R-:W-:Y:S02]  /*ae60*/  LEA.HI.SX32 R12, R12, R22.reuse, 0x1b ;  /* 0x000000160c0c7211 */ /* 0x080fe400078fdaff */
[----:B------:R-:W-:Y:S01]  /*ae70*/  SHF.L.U32 R7, R7, 0x1, RZ ;  /* 0x0000000107077819 */ /* 0x000fe200000006ff */
[----:B------:R-:W-:Y:S01]  /*ae80*/  IMAD.SHL.U32 R11, R11, 0x2, RZ ;  /* 0x000000020b0b7824 */ /* 0x000fe200078e00ff */
[-C--:B------:R-:W-:Y:S02]  /*ae90*/  LEA.HI.SX32 R13, R13, R22.reuse, 0x1b ;  /* 0x000000160d0d7211 */ /* 0x080fe400078fdaff */
[----:B------:R-:W-:Y:S02]  /*aea0*/  LEA.HI.SX32 R14, R14, R22, 0x1b ;  /* 0x000000160e0e7211 */ /* 0x000fe400078fdaff */
[----:B0-----:R-:W-:Y:S01]  /*aeb0*/  F2FP.PACK_AB R2, R147, R146 ;  /* 0x000000929302723e */ /* 0x001fe200000000ff */
[----:B------:R-:W-:Y:S01]  /*aec0*/  IMAD.SHL.U32 R13, R13, 0x2, RZ ;  /* 0x000000020d0d7824 */ /* 0x000fe200078e00ff */
[----:B------:R-:W-:-:S02]  /*aed0*/  LEA.HI.SX32 R15, R15, R22, 0x1b ;  /* 0x000000160f0f7211 */ /* 0x000fc400078fdaff */
[-C--:B------:R-:W-:Y:S02]  /*aee0*/  LEA.HI.SX32 R16, R16, R22.reuse, 0x1b ;  /* 0x0000001610107211 */ /* 0x080fe400078fdaff */
[-C--:B------:R-:W-:Y:S01]  /*aef0*/  LEA.HI.SX32 R17, R17, R22.reuse, 0x1b ;  /* 0x0000001611117211 */ /* 0x080fe200078fdaff */
[----:B------:R-:W-:Y:S01]  /*af00*/  IMAD.SHL.U32 R15, R15, 0x2, RZ ;  /* 0x000000020f0f7824 */ /* 0x000fe200078e00ff */
[-C--:B------:R-:W-:Y:S02]  /*af10*/  LEA.HI.SX32 R18, R18, R22.reuse, 0x1b ;  /* 0x0000001612127211 */ /* 0x080fe400078fdaff */
[-C--:B------:R-:W-:Y:S01]  /*af20*/  LEA.HI.SX32 R19, R19, R22.reuse, 0x1b ;  /* 0x0000001613137211 */ /* 0x080fe200078fdaff */
[----:B------:R-:W-:Y:S01]  /*af30*/  IMAD.SHL.U32 R17, R17, 0x2, RZ ;  /* 0x0000000211117824 */ /* 0x000fe200078e00ff */
[-C--:B------:R-:W-:Y:S02]  /*af40*/  LEA.HI.SX32 R20, R20, R22.reuse, 0x1b ;  /* 0x0000001614147211 */ /* 0x080fe400078fdaff */
[----:B------:R-:W-:Y:S01]  /*af50*/  LEA.HI.SX32 R21, R21, R22, 0x1b ;  /* 0x0000001615157211 */ /* 0x000fe200078fdaff */
[----:B------:R-:W-:Y:S01]  /*af60*/  IMAD.SHL.U32 R19, R19, 0x2, RZ ;  /* 0x0000000213137824 */ /* 0x000fe200078e00ff */
[----:B------:R-:W-:-:S02]  /*af70*/  F2FP.PACK_AB R3, R149, R148 ;  /* 0x000000949503723e */ /* 0x000fc400000000ff */
[----:B------:R-:W-:Y:S01]  /*af80*/  PRMT R23, R2, 0x7632, R23 ;  /* 0x0000763202177816 */ /* 0x000fe20000000017 */
[----:B------:R-:W-:Y:S01]  /*af90*/  IMAD.SHL.U32 R21, R21, 0x2, RZ ;  /* 0x0000000215157824 */ /* 0x000fe200078e00ff */
[----:B------:R-:W-:Y:S02]  /*afa0*/  SHF.L.U32 R10, R10, 0x1, RZ ;  /* 0x000000010a0a7819 */ /* 0x000fe400000006ff */
[----:B------:R-:W-:Y:S02]  /*afb0*/  SHF.L.U32 R12, R12, 0x1, RZ ;  /* 0x000000010c0c7819 */ /* 0x000fe400000006ff */
[----:B------:R-:W-:Y:S02]  /*afc0*/  SHF.L.U32 R14, R14, 0x1, RZ ;  /* 0x000000010e0e7819 */ /* 0x000fe400000006ff */
[----:B------:R-:W-:Y:S02]  /*afd0*/  SHF.L.U32 R16, R16, 0x1, RZ ;  /* 0x0000000110107819 */ /* 0x000fe400000006ff */
[----:B------:R-:W-:-:S02]  /*afe0*/  SHF.L.U32 R18, R18, 0x1, RZ ;  /* 0x0000000112127819 */ /* 0x000fc400000006ff */
[----:B------:R-:W-:Y:S01]  /*aff0*/  SHF.L.U32 R20, R20, 0x1, RZ ;  /* 0x0000000114147819 */ /* 0x000fe200000006ff */
[----:B--2---:R-:W-:Y:S01]  /*b000*/  FADD.FTZ R4, R142, R6 ;  /* 0x000000068e047221 */ /* 0x004fe20000010000 */
[----:B------:R-:W-:Y:S02]  /*b010*/  LEA.HI.SX32 R6, R5, R22, 0x1b ;  /* 0x0000001605067211 */ /* 0x000fe400078fdaff */
[----:B------:R-:W-:Y:S01]  /*b020*/  F2FP.PACK_AB R142, R143, R142 ;  /* 0x0000008e8f8e723e */ /* 0x000fe200000000ff */
[----:B------:R-:W-:Y:S01]  /*b030*/  BAR.SYNC.DEFER_BLOCKING 0x0 ;  /* 0x0000000000007b1d */ /* 0x000fe20000010000 */
[----:B------:R-:W-:Y:S01]  /*b040*/  FADD.FTZ R5, R4, R143 ;  /* 0x0000008f04057221 */ /* 0x000fe20000010000 */
[----:B------:R-:W-:Y:S01]  /*b050*/  PRMT R22, R2, 0x7610, R22 ;  /* 0x0000761002167816 */ /* 0x000fe20000000016 */
[----:B------:R-:W-:Y:S01]  /*b060*/  IMAD.SHL.U32 R6, R6, 0x2, RZ ;  /* 0x0000000206067824 */ /* 0x000fe200078e00ff */
[----:B------:R-:W-:Y:S01]  /*b070*/  F2FP.PACK_AB R2, R151, R150 ;  /* 0x000000969702723e */ /* 0x000fe200000000ff */
[----:B------:R-:W-:Y:S01]  /*b080*/  FADD.FTZ R4, R5, R144 ;  /* 0x0000009005047221 */ /* 0x000fe20000010000 */
[----:B------:R-:W-:-:S02]  /*b090*/  F2FP.PACK_AB R144, R145, R144 ;  /* 0x000000909190723e */ /* 0x000fc400000000ff */
[----:B------:R-:W-:Y:S01]  /*b0a0*/  PRMT R24, R2, 0x7632, R24 ;  /* 0x0000763202187816 */ /* 0x000fe20000000018 */
[----:B------:R-:W-:Y:S01]  /*b0b0*/  FADD.FTZ R5, R4, R145 ;  /* 0x0000009104057221 */ /* 0x000fe20000010000 */
[----:B------:R-:W-:Y:S02]  /*b0c0*/  PRMT R4, R142, 0x7632, R4 ;  /* 0x000076328e047816 */ /* 0x000fe40000000004 */
[----:B------:R-:W-:Y:S01]  /*b0d0*/  PRMT R9, R144, 0x7632, R9 ;  /* 0x0000763290097816 */ /* 0x000fe20000000009 */
[----:B------:R-:W-:-:S04]  /*b0e0*/  FADD.FTZ R146, R5, R146 ;  /* 0x0000009205927221 */ /* 0x000fc80000010000 */
[----:B------:R-:W-:-:S04]  /*b0f0*/  FADD.FTZ R147, R146, R147 ;  /* 0x0000009392937221 */ /* 0x000fc80000010000 */
[----:B------:R-:W-:Y:S01]  /*b100*/  FADD.FTZ R148, R147, R148 ;  /* 0x0000009493947221 */ /* 0x000fe20000010000 */
[----:B------:R-:W-:Y:S03]  /*b110*/  STS.U16 [R52], R142 ;  /* 0x0000008e34007388 */ /* 0x000fe60000000400 */
[----:B------:R-:W-:Y:S01]  /*b120*/  FADD.FTZ R149, R148, R149 ;  /* 0x0000009594957221 */ /* 0x000fe20000010000 */
[----:B------:R0:W-:Y:S03]  /*b130*/  STS.U16 [R6+0x2], R4 ;  /* 0x0000020406007388 */ /* 0x0001e60000000400 */
[----:B------:R-:W-:Y:S01]  /*b140*/  FADD.FTZ R150, R149, R150 ;  /* 0x0000009695967221 */ /* 0x000fe20000010000 */
[----:B------:R1:W-:Y:S03]  /*b150*/  STS.U16 [R7+0x4], R144 ;  /* 0x0000049007007388 */ /* 0x0003e60000000400 */
[----:B------:R-:W-:Y:S01]  /*b160*/  FADD.FTZ R151, R150, R151 ;  /* 0x0000009796977221 */ /* 0x000fe20000010000 */
[----:B------:R2:W-:Y:S01]  /*b170*/  STS.U16 [R8+0x6], R9 ;  /* 0x0000060908007388 */ /* 0x0005e20000000400 */
[----:B0-----:R-:W-:-:S02]  /*b180*/  F2FP.PACK_AB R4, R153, R152 ;  /* 0x000000989904723e */ /* 0x001fc400000000ff */
[----:B------:R-:W-:Y:S01]  /*b190*/  FADD.FTZ R152, R151, R152 ;  /* 0x0000009897987221 */ /* 0x000fe20000010000 */
[----:B------:R-:W-:Y:S01]  /*b1a0*/  PRMT R6, R3, 0x7632, R6 ;  /* 0x0000763203067816 */ /* 0x000fe20000000006 */
[----:B------:R0:W-:Y:S01]  /*b1b0*/  STS.U16 [R10+0x8], R22 ;  /* 0x000008160a007388 */ /* 0x0001e20000000400 */
[----:B-1----:R-:W-:Y:S01]  /*b1c0*/  PRMT R7, R2, 0x7610, R7 ;  /* 0x0000761002077816 */ /* 0x002fe20000000007 */
[----:B------:R-:W-:Y:S01]  /*b1d0*/  FADD.FTZ R153, R152, R153 ;  /* 0x0000009998997221 */ /* 0x000fe20000010000 */
[----:B------:R-:W-:Y:S01]  /*b1e0*/  F2FP.PACK_AB R2, R155, R154 ;  /* 0x0000009a9b02723e */ /* 0x000fe200000000ff */
[----:B------:R-:W-:Y:S01]  /*b1f0*/  STS.U16 [R11+0xa], R23 ;  /* 0x00000a170b007388 */ /* 0x000fe20000000400 */
[----:B--2---:R-:W-:Y:S01]  /*b200*/  PRMT R8, R4, 0x7632, R8 ;  /* 0x0000763204087816 */ /* 0x004fe20000000008 */
[----:B------:R-:W-:Y:S02]  /*b210*/  FADD.FTZ R154, R153, R154 ;  /* 0x0000009a999a7221 */ /* 0x000fe40000010000 */
[----:B------:R1:W-:Y:S01]  /*b220*/  STS.U16 [R12+0xc], R3 ;  /* 0x00000c030c007388 */ /* 0x0003e20000000400 */
[----:B0-----:R-:W-:Y:S01]  /*b230*/  PRMT R10, R2, 0x7632, R10 ;  /* 0x00007632020a7816 */ /* 0x001fe2000000000a */
[----:B------:R-:W-:-:S02]  /*b240*/  FADD.FTZ R154, R154, R155 ;  /* 0x0000009b9a9a7221 */ /* 0x000fc40000010000 */
[----:B------:R-:W-:Y:S04]  /*b250*/  STS.U16 [R13+0xe], R6 ;  /* 0x00000e060d007388 */ /* 0x000fe80000000400 */
[----:B------:R-:W-:Y:S01]  /*b260*/  STS.U16 [R14+0x10], R7 ;  /* 0x000010070e007388 */ /* 0x000fe20000000400 */
[----:B-1----:R-:W-:Y:S01]  /*b270*/  F2FP.PACK_AB R3, R138, R157 ;  /* 0x0000009d8a03723e */ /* 0x002fe200000000ff */
[----:B------:R-:W-:Y:S02]  /*b280*/  FADD.FTZ R157, R154, R157 ;  /* 0x0000009d9a9d7221 */ /* 0x000fe40000010000 */
[----:B------:R-:W-:Y:S01]  /*b290*/  STS.U16 [R15+0x12], R24 ;  /* 0x000012180f007388 */ /* 0x000fe20000000400 */
[----:B------:R-:W-:-:S03]  /*b2a0*/  PRMT R12, R3, 0x7632, R12 ;  /* 0x00007632030c7816 */ /* 0x000fc6000000000c */
        /* <DEDUP_REMOVED lines=25> */
[----:B0-----:R-:W-:-:S05]  /*b440*/  FADD.FTZ R0, R157, R138 ;  /* 0x0000008a9d007221 */ /* 0x001fca0000010000 */
        /* <DEDUP_REMOVED lines=18> */
.L_x_1030:
[----:B------:R-:W-:Y:S05]  /*b570*/  BSYNC B0 ;  /* 0x0000000000007941 */ /* 0x000fea0003800000 */
.L_x_1029:
        /* <DEDUP_REMOVED lines=12> */
[----:B------:R-:W-:Y:S01]  /*b640*/  ISETP.GE.AND P6, PT, R88, R23, PT ;  /* 0x000000175800720c */ /* 0x000fe20003fc6270 */
[----:B------:R-:W-:-:S02]  /*b650*/  UIADD3 UR22, UP1, UR22, -0x1000, URZ ;  /* 0xfffff00016167890 */ /* 0x000fc4000ff3e03f */
[----:B------:R-:W-:Y:S01]  /*b660*/  UIADD3.X UR8, UR38, UR8, UR9, UP0, !UPT ;  /* 0x0000000826087290 */ /* 0x000fe200087fe409 */
[----:B------:R-:W-:Y:S01]  /*b670*/  MOV R3, UR29 ;  /* 0x0000001d00037c02 */ /* 0x000fe20008000f00 */
[----:B------:R-:W-:Y:S02]  /*b680*/  UISETP.GT.AND UP0, UPT, UR26, 0x1, UPT ;  /* 0x000000011a00788c */ /* 0x000fe4000bf04270 */
[----:B------:R-:W-:Y:S02]  /*b690*/  UIADD3 UR24, UP2, UR24, -0x1000, URZ ;  /* 0xfffff00018187890 */ /* 0x000fe4000ff5e03f */
[----:B0-----:R-:W-:Y:S01]  /*b6a0*/  IMAD.U32 R4, RZ, RZ, UR8 ;  /* 0x00000008ff047e24 */ /* 0x001fe2000f8e00ff */
[----:B------:R-:W-:Y:S02]  /*b6b0*/  UIADD3 UR16, UP3, UR16, -0x1000, URZ ;  /* 0xfffff00010107890 */ /* 0x000fe4000ff7e03f */
[----:B------:R-:W-:Y:S02]  /*b6c0*/  UIADD3 UR18, UP4, UR18, -0x1000, URZ ;  /* 0xfffff00012127890 */ /* 0x000fe4000ff9e03f */
[----:B------:R-:W-:-:S02]  /*b6d0*/  UIADD3 UR20, UP5, UR20, -0x1000, URZ ;  /* 0xfffff00014147890 */ /* 0x000fc4000ffbe03f */
[----:B------:R-:W-:Y:S02]  /*b6e0*/  UIADD3 UR6, UR6, 0x1, URZ ;  /* 0x0000000106067890 */ /* 0x000fe4000fffe03f */
[----:B------:R-:W-:Y:S02]  /*b6f0*/  UIADD3.X UR23, UR23, -0x1, URZ, UP1, !UPT ;  /* 0xffffffff17177890 */ /* 0x000fe40008ffe43f */
[----:B------:R-:W-:Y:S02]  /*b700*/  UIADD3.X UR25, UR25, -0x1, URZ, UP2, !UPT ;  /* 0xffffffff19197890 */ /* 0x000fe400097fe43f */
[----:B------:R-:W-:Y:S02]  /*b710*/  UIADD3.X UR17, UR17, -0x1, URZ, UP3, !UPT ;  /* 0xffffffff11117890 */ /* 0x000fe40009ffe43f */
[----:B------:R-:W-:Y:S02]  /*b720*/  UIADD3.X UR19, UR19, -0x1, URZ, UP4, !UPT ;  /* 0xffffffff13137890 */ /* 0x000fe4000a7fe43f */
[----:B------:R-:W-:Y:S01]  /*b730*/  UIADD3.X UR21, UR21, -0x1, URZ, UP5, !UPT ;  /* 0xffffffff15157890 */ /* 0x000fe2000affe43f */
[----:B--2---:R-:W-:-:S04]  /*b740*/  IADD3 R2, P0, R2, -0xfc0, RZ ;  /* 0xfffff04002027810 */ /* 0x004fc80007f1e0ff */
[----:B---3--:R-:W-:Y:S02]  /*b750*/  IADD3.X R0, R0, -0x1, RZ, P0, !PT ;  /* 0xffffffff00007810 */ /* 0x008fe400007fe4ff */
[----:B------:R-:W-:-:S04]  /*b760*/  IADD3 R2, P0, R2, c[0x0][0x340], RZ ;  /* 0x0000d00002027a10 */ /* 0x000fc80007f1e0ff */
[----:B------:R-:W-:Y:S02]  /*b770*/  IADD3.X R0, R0, c[0x0][0x344], RZ, P0, !PT ;  /* 0x0000d10000007a10 */ /* 0x000fe400007fe4ff */
[----:B------:R-:W-:Y:S02]  /*b780*/  ISETP.GE.AND P0, PT, R94, R23, PT ;  /* 0x000000175e00720c */ /* 0x000fe40003f06270 */
[----:B------:R-:W-:-:S04]  /*b790*/  LEA R2, P2, R3, R2, 0x1 ;  /* 0x0000000203027211 */ /* 0x000fc800078408ff */
[----:B------:R-:W-:Y:S02]  /*b7a0*/  LEA.HI.X R3, R3, R0, R4, 0x1, P2 ;  /* 0x0000000003037211 */ /* 0x000fe400010f0c04 */
[----:B------:R-:W-:-:S03]  /*b7b0*/  ISETP.GE.AND P2, PT, R92, R23, PT ;  /* 0x000000175c00720c */ /* 0x000fc60003f46270 */
[----:B------:R0:W-:Y:S01]  /*b7c0*/  @!P1 STG.E.U16 [R2.64+0x40], R9 ;  /* 0x0000400902009986 */ /* 0x0001e2000c101528 */
        /* <DEDUP_REMOVED lines=25> */
.L_x_972:
        /* <DEDUP_REMOVED lines=35> */
.L_x_1033:
[----:B-1----:R-:W-:Y:S05]  /*bb90*/  BSYNC B0 ;  /* 0x0000000000007941 */ /* 0x002fea0003800000 */
.L_x_1032:
        /* <DEDUP_REMOVED lines=34> */
.L_x_1035:
[----:B------:R-:W3:Y:S02]  /*bdc0*/  S2R R7, SR_TID.X ;  /* 0x0000000000077919 */ /* 0x000ee40000002100 */
.L_x_1036:
[----:B-1----:R-:W-:Y:S05]  /*bdd0*/  BSYNC B0 ;  /* 0x0000000000007941 */ /* 0x002fea0003800000 */
.L_x_1034:
[----:B---3--:R-:W-:-:S13]  /*bde0*/  ISETP.GE.AND P0, PT, R7, c[0x0][0x16c], PT ;  /* 0x00005b0007007a0c */ /* 0x008fda0003f06270 */
[----:B------:R-:W-:Y:S05]  /*bdf0*/  @P0 EXIT ;  /* 0x000000000000094d */ /* 0x000fea0003800000 */
[----:B------:R-:W-:Y:S02]  /*be00*/  ULDC.64 UR6, c[0x0][0x288] ;  /* 0x0000a20000067ab9 */ /* 0x000fe40000000a00 */
[----:B------:R-:W-:Y:S02]  /*be10*/  UIMAD UR10, UR10, UR6, URZ ;  /* 0x000000060a0a72a4 */ /* 0x000fe4000f8e023f */
[----:B0-2---:R-:W-:Y:S02]  /*be20*/  UIMAD.WIDE.U32 UR4, UR11, UR6, URZ ;  /* 0x000000060b0472a5 */ /* 0x005fe4000f8e003f */
[----:B------:R-:W-:-:S04]  /*be30*/  UIMAD UR6, UR11, UR7, UR10 ;  /* 0x000000070b0672a4 */ /* 0x000fc8000f8e020a */
[----:B------:R-:W-:-:S04]  /*be40*/  UIADD3 UR6, UR5, UR6, URZ ;  /* 0x0000000605067290 */ /* 0x000fc8000fffe03f */
.L_x_1037:
[----:B0-----:R0:W1:Y:S01]  /*be50*/  LDS R9, [R7.X4+0x7f50] ;  /* 0x007f500007097984 */ /* 0x0010620000004800 */
[----:B------:R-:W-:Y:S01]  /*be60*/  SHF.R.S32.HI R0, RZ, 0x1f, R7 ;  /* 0x0000001fff007819 */ /* 0x000fe20000011407 */
[----:B------:R-:W-:Y:S01]  /*be70*/  IMAD.U32 R3, RZ, RZ, UR6 ;  /* 0x00000006ff037e24 */ /* 0x000fe2000f8e00ff */
[----:B------:R-:W-:Y:S01]  /*be80*/  MOV R4, UR4 ;  /* 0x0000000400047c02 */ /* 0x000fe20008000f00 */
[----:B------:R-:W-:Y:S01]  /*be90*/  IMAD.U32 R5, RZ, RZ, UR5 ;  /* 0x00000005ff057e24 */ /* 0x000fe2000f8e00ff */
[----:B------:R-:W-:Y:S01]  /*bea0*/  YIELD ;  /* 0x0000000000007946 */ /* 0x000fe20003800000 */
[----:B------:R-:W-:Y:S01]  /*beb0*/  IMAD R0, R0, c[0x0][0x290], RZ ;  /* 0x0000a40000007a24 */ /* 0x000fe200078e02ff */
[----:B------:R-:W-:-:S03]  /*bec0*/  MOV R2, R4 ;  /* 0x0000000400027202 */ /* 0x000fc60000000f00 */
[C---:B------:R-:W-:Y:S02]  /*bed0*/  IMAD R5, R7.reuse, c[0x0][0x294], R0 ;  /* 0x0000a50007057a24 */ /* 0x040fe400078e0200 */
        /* <DEDUP_REMOVED lines=9> */
.L_x_983:
[----:B------:R-:W-:Y:S01]  /*bf70*/  MOV R83, R141 ;  /* 0x0000008d00537202 */ /* 0x000fe20000000f00 */
[----:B------:R-:W-:Y:S01]  /*bf80*/  IMAD.MOV.U32 R84, RZ, RZ, 0x1 ;  /* 0x00000001ff547424 */ /* 0x000fe200078e00ff */
[----:B------:R-:W-:-:S02]  /*bf90*/  MOV R82, 0xbfb0 ;  /* 0x0000bfb000527802 */ /* 0x000fc40000000f00 */
[----:B-----5:R-:W-:Y:S05]  /*bfa0*/  CALL.REL.NOINC `($__internal_41_$__cuda_sm70_shflsync_up) ;  /* 0x00000c3000007944 */ /* 0x020fea0003c00000 */
[----:B------:R-:W-:Y:S01]  /*bfb0*/  MOV R156, R84 ;  /* 0x00000054009c7202 */ /* 0x000fe20000000f00 */
[----:B--2---:R-:W-:Y:S05]  /*bfc0*/  BRA `(.L_x_1038) ;  /* 0xffffb26000007947 */ /* 0x004fea000383ffff */
.L_x_984:
[----:B------:R-:W-:Y:S01]  /*bfd0*/  HFMA2.MMA R84, -RZ, RZ, 0, 5.9604644775390625e-08 ;  /* 0x00000001ff547435 */ /* 0x000fe200000001ff */
[----:B------:R-:W-:Y:S01]  /*bfe0*/  IMAD.MOV.U32 R83, RZ, RZ, R85 ;  /* 0x000000ffff537224 */ /* 0x000fe200078e0055 */
[----:B------:R-:W-:-:S04]  /*bff0*/  MOV R82, 0xc010 ;  /* 0x0000c01000527802 */ /* 0x000fc80000000f00 */
[----:B01---5:R-:W-:Y:S05]  /*c000*/  CALL.REL.NOINC `($__internal_41_$__cuda_sm70_shflsync_up) ;  /* 0x00000bd000007944 */ /* 0x023fea0003c00000 */
[----:B------:R-:W0:Y:S01]  /*c010*/  S2R R83, SR_LANEID ;  /* 0x0000000000537919 */ /* 0x000e220000000000 */
[----:B------:R-:W-:-:S02]  /*c020*/  FMUL.FTZ R156, R141, R156 ;  /* 0x0000009c8d9c7220 */ /* 0x000fc40000410000 */
[----:B------:R-:W-:Y:S02]  /*c030*/  FFMA.FTZ R82, R141, R84, R85 ;  /* 0x000000548d527223 */ /* 0x000fe40000010055 */
[----:B------:R-:W-:Y:S01]  /*c040*/  IMAD.MOV.U32 R84, RZ, RZ, 0x2 ;  /* 0x00000002ff547424 */ /* 0x000fe200078e00ff */
[----:B0-----:R-:W-:-:S04]  /*c050*/  ISETP.GE.AND P0, PT, R83, 0x1, PT ;  /* 0x000000015300780c */ /* 0x001fc80003f06270 */
[----:B------:R-:W-:Y:S02]  /*c060*/  FSEL R141, R141, R156, !P0 ;  /* 0x0000009c8d8d7208 */ /* 0x000fe40004000000 */
[----:B------:R-:W-:Y:S02]  /*c070*/  FSEL R85, R85, R82, !P0 ;  /* 0x0000005255557208 */ /* 0x000fe40004000000 */
[----:B------:R-:W-:Y:S02]  /*c080*/  MOV R83, R141 ;  /* 0x0000008d00537202 */ /* 0x000fe40000000f00 */
[----:B------:R-:W-:Y:S02]  /*c090*/  MOV R82, 0xc0b0 ;  /* 0x0000c0b000527802 */ /* 0x000fe40000000f00 */
[----:B--2---:R-:W-:Y:S05]  /*c0a0*/  CALL.REL.NOINC `($__internal_41_$__cuda_sm70_shflsync_up) ;  /* 0x00000b3000007944 */ /* 0x004fea0003c00000 */
[----:B------:R-:W-:Y:S01]  /*c0b0*/  IMAD.MOV.U32 R156, RZ, RZ, R84 ;  /* 0x000000ffff9c7224 */ /* 0x000fe200078e0054 */
[----:B------:R-:W-:Y:S01]  /*c0c0*/  MOV R83, R85 ;  /* 0x0000005500537202 */ /* 0x000fe20000000f00 */
[----:B------:R-:W-:Y:S01]  /*c0d0*/  IMAD.MOV.U32 R84, RZ, RZ, 0x2 ;  /* 0x00000002ff547424 */ /* 0x000fe200078e00ff */
[----:B------:R-:W-:Y:S02]  /*c0e0*/  MOV R82, 0xc100 ;  /* 0x0000c10000527802 */ /* 0x000fe40000000f00 */
[----:B--2---:R-:W-:Y:S05]  /*c0f0*/  CALL.REL.NOINC `($__internal_41_$__cuda_sm70_shflsync_up) ;  /* 0x00000ae000007944 */ /* 0x004fea0003c00000 */
[----:B------:R-:W0:Y:S02]  /*c100*/  S2R R82, SR_LANEID ;  /* 0x0000000000527919 */ /* 0x000e240000000000 */
[----:B0-----:R-:W-:-:S02]  /*c110*/  ISETP.GE.AND P0, PT, R82, 0x2, PT ;  /* 0x000000025200780c */ /* 0x001fc40003f06270 */
[----:B------:R-:W-:-:S11]  /*c120*/  MOV R82, 0xc180 ;  /* 0x0000c18000527802 */ /* 0x000fd60000000f00 */
[----:B------:R-:W-:Y:S01]  /*c130*/  @P0 FFMA.FTZ R85, R141, R84, R85 ;  /* 0x000000548d550223 */ /* 0x000fe20000010055 */
[----:B------:R-:W-:Y:S01]  /*c140*/  HFMA2.MMA R84, -RZ, RZ, 0, 2.384185791015625e-07 ;  /* 0x00000004ff547435 */ /* 0x000fe200000001ff */
[----:B------:R-:W-:-:S04]  /*c150*/  @P0 FMUL.FTZ R141, R156, R141 ;  /* 0x0000008d9c8d0220 */ /* 0x000fc80000410000 */
[----:B------:R-:W-:Y:S02]  /*c160*/  IMAD.MOV.U32 R83, RZ, RZ, R141 ;  /* 0x000000ffff537224 */ /* 0x000fe400078e008d */
[----:B--2---:R-:W-:Y:S05]  /*c170*/  CALL.REL.NOINC `($__internal_41_$__cuda_sm70_shflsync_up) ;  /* 0x00000a6000007944 */ /* 0x004fea0003c00000 */
[----:B------:R-:W-:Y:S01]  /*c180*/  MOV R156, R84 ;  /* 0x00000054009c7202 */ /* 0x000fe20000000f00 */
[----:B------:R-:W-:Y:S01]  /*c190*/  HFMA2.MMA R84, -RZ, RZ, 0, 2.384185791015625e-07 ;  /* 0x00000004ff547435 */ /* 0x000fe200000001ff */
[----:B------:R-:W-:Y:S01]  /*c1a0*/  IMAD.MOV.U32 R83, RZ, RZ, R85 ;  /* 0x000000ffff537224 */ /* 0x000fe200078e0055 */
[----:B------:R-:W-:-:S04]  /*c1b0*/  MOV R82, 0xc1d0 ;  /* 0x0000c1d000527802 */ /* 0x000fc80000000f00 */
[----:B--2---:R-:W-:Y:S05]  /*c1c0*/  CALL.REL.NOINC `($__internal_41_$__cuda_sm70_shflsync_up) ;  /* 0x00000a1000007944 */ /* 0x004fea0003c00000 */
[----:B------:R-:W0:Y:S02]  /*c1d0*/  S2R R82, SR_LANEID ;  /* 0x0000000000527919 */ /* 0x000e240000000000 */
[----:B0-----:R-:W-:Y:S02]  /*c1e0*/  ISETP.GE.AND P0, PT, R82, 0x4, PT ;  /* 0x000000045200780c */ /* 0x001fe40003f06270 */
[----:B------:R-:W-:-:S11]  /*c1f0*/  MOV R82, 0xc250 ;  /* 0x0000c25000527802 */ /* 0x000fd60000000f00 */
[----:B------:R-:W-:Y:S02]  /*c200*/  @P0 FFMA.FTZ R85, R141, R84, R85 ;  /* 0x000000548d550223 */ /* 0x000fe40000010055 */
[----:B------:R-:W-:Y:S02]  /*c210*/  @P0 FMUL.FTZ R141, R156, R141 ;  /* 0x0000008d9c8d0220 */ /* 0x000fe40000410000 */
[----:B------:R-:W-:-:S03]  /*c220*/  IMAD.MOV.U32 R84, RZ, RZ, 0x8 ;  /* 0x00000008ff547424 */ /* 0x000fc600078e00ff */
[----:B------:R-:W-:Y:S02]  /*c230*/  MOV R83, R141 ;  /* 0x0000008d00537202 */ /* 0x000fe40000000f00 */
[----:B--2---:R-:W-:Y:S05]  /*c240*/  CALL.REL.NOINC `($__internal_41_$__cuda_sm70_shflsync_up) ;  /* 0x0000099000007944 */ /* 0x004fea0003c00000 */
[----:B------:R-:W-:Y:S01]  /*c250*/  IMAD.MOV.U32 R156, RZ, RZ, R84 ;  /* 0x000000ffff9c7224 */ /* 0x000fe200078e0054 */
[----:B------:R-:W-:Y:S01]  /*c260*/  MOV R83, R85 ;  /* 0x0000005500537202 */ /* 0x000fe20000000f00 */
[----:B------:R-:W-:Y:S01]  /*c270*/  IMAD.MOV.U32 R84, RZ, RZ, 0x8 ;  /* 0x00000008ff547424 */ /* 0x000fe200078e00ff */
[----:B------:R-:W-:Y:S02]  /*c280*/  MOV R82, 0xc2a0 ;  /* 0x0000c2a000527802 */ /* 0x000fe40000000f00 */
        /* <DEDUP_REMOVED lines=9> */
[----:B------:R-:W-:Y:S01]  /*c320*/  MOV R156, R84 ;  /* 0x00000054009c7202 */ /* 0x000fe20000000f00 */
[----:B------:R-:W-:Y:S01]  /*c330*/  HFMA2.MMA R84, -RZ, RZ, 0, 9.5367431640625e-07 ;  /* 0x00000010ff547435 */ /* 0x000fe200000001ff */
[----:B------:R-:W-:Y:S01]  /*c340*/  IMAD.MOV.U32 R83, RZ, RZ, R85 ;  /* 0x000000ffff537224 */ /* 0x000fe200078e0055 */
[----:B------:R-:W-:-:S04]  /*c350*/  MOV R82, 0xc370 ;  /* 0x0000c37000527802 */ /* 0x000fc80000000f00 */
[----:B--2---:R-:W-:Y:S05]  /*c360*/  CALL.REL.NOINC `($__internal_41_$__cuda_sm70_shflsync_up) ;  /* 0x0000087000007944 */ /* 0x004fea0003c00000 */
[----:B------:R-:W-:Y:S01]  /*c370*/  IMAD.MOV.U32 R82, RZ, RZ, R84 ;  /* 0x000000ffff527224 */ /* 0x000fe200078e0054 */
[----:B--2---:R-:W-:Y:S05]  /*c380*/  BRA `(.L_x_1039) ;  /* 0xffffb01000007947 */ /* 0x004fea000383ffff */
.L_x_987:
[----:B------:R-:W-:Y:S01]  /*c390*/  MOV R83, R141 ;  /* 0x0000008d00537202 */ /* 0x000fe20000000f00 */
[----:B-1----:R-:W-:Y:S01]  /*c3a0*/  IMAD.MOV.U32 R84, RZ, RZ, 0x1 ;  /* 0x00000001ff547424 */ /* 0x002fe200078e00ff */
[----:B------:R-:W-:Y:S02]  /*c3b0*/  MOV R82, 0xc3d0 ;  /* 0x0000c3d000527802 */ /* 0x000fe40000000f00 */
[----:B0-2--5:R-:W-:Y:S05]  /*c3c0*/  CALL.REL.NOINC `($__internal_41_$__cuda_sm70_shflsync_up) ;  /* 0x0000081000007944 */ /* 0x025fea0003c00000 */
[----:B------:R-:W-:Y:S01]  /*c3d0*/  MOV R141, R84 ;  /* 0x00000054008d7202 */ /* 0x000fe20000000f00 */
[----:B------:R-:W-:Y:S01]  /*c3e0*/  HFMA2.MMA R84, -RZ, RZ, 0, 5.9604644775390625e-08 ;  /* 0x00000001ff547435 */ /* 0x000fe200000001ff */
[----:B------:R-:W-:Y:S01]  /*c3f0*/  IMAD.MOV.U32 R83, RZ, RZ, R85 ;  /* 0x000000ffff537224 */ /* 0x000fe200078e0055 */
[----:B------:R-:W-:-:S04]  /*c400*/  MOV R82, 0xc420 ;  /* 0x0000c42000527802 */ /* 0x000fc80000000f00 */
[----:B--2---:R-:W-:Y:S05]  /*c410*/  CALL.REL.NOINC `($__internal_41_$__cuda_sm70_shflsync_up) ;  /* 0x000007c000007944 */ /* 0x004fea0003c00000 */
[----:B------:R-:W-:Y:S01]  /*c420*/  IMAD.MOV.U32 R85, RZ, RZ, R84 ;  /* 0x000000ffff557224 */ /* 0x000fe200078e0054 */
[----:B------:R-:W-:Y:S01]  /*c430*/  MOV R82, R80 ;  /* 0x0000005000527202 */ /* 0x000fe20000000f00 */
[----:B------:R-:W-:Y:S01]  /*c440*/  IMAD.MOV.U32 R84, RZ, RZ, RZ ;  /* 0x000000ffff547224 */ /* 0x000fe200078e00ff */
[----:B------:R-:W-:-:S02]  /*c450*/  MOV R83, 0xc470 ;  /* 0x0000c47000537802 */ /* 0x000fc40000000f00 */
[----:B--2---:R-:W-:Y:S05]  /*c460*/  CALL.REL.NOINC `($__internal_40_$__cuda_sm70_shflsync_idx_p) ;  /* 0x000006d000007944 */ /* 0x004fea0003c00000 */
[----:B-1----:R-:W-:Y:S01]  /*c470*/  IMAD.MOV.U32 R80, RZ, RZ, R84 ;  /* 0x000000ffff507224 */ /* 0x002fe200078e0054 */
[----:B------:R-:W-:Y:S01]  /*c480*/  HFMA2.MMA R84, -RZ, RZ, 0, 0 ;  /* 0x00000000ff547435 */ /* 0x000fe200000001ff */
[----:B------:R-:W-:-:S02]  /*c490*/  MOV R82, R81 ;  /* 0x0000005100527202 */ /* 0x000fc40000000f00 */
[----:B------:R-:W-:-:S03]  /*c4a0*/  MOV R83, 0xc4c0 ;  /* 0x0000c4c000537802 */ /* 0x000fc60000000f00 */
[----:B0-2--5:R-:W-:Y:S05]  /*c4b0*/  CALL.REL.NOINC `($__internal_40_$__cuda_sm70_shflsync_idx_p) ;  /* 0x0000068000007944 */ /* 0x025fea0003c00000 */
[----:B-1----:R-:W-:Y:S01]  /*c4c0*/  IMAD.MOV.U32 R81, RZ, RZ, R84 ;  /* 0x000000ffff517224 */ /* 0x002fe200078e0054 */
[----:B0-2--5:R-:W-:Y:S05]  /*c4d0*/  BRA `(.L_x_1040) ;  /* 0xffffaff000007947 */ /* 0x025fea000383ffff */
.L_x_990:
[----:B------:R-:W-:Y:S01]  /*c4e0*/  MOV R83, R85 ;  /* 0x0000005500537202 */ /* 0x000fe20000000f00 */
[----:B------:R-:W-:Y:S01]  /*c4f0*/  IMAD.MOV.U32 R84, RZ, RZ, 0x1 ;  /* 0x00000001ff547424 */ /* 0x000fe200078e00ff */
[----:B------:R-:W-:Y:S02]  /*c500*/  MOV R82, 0xc520 ;  /* 0x0000c52000527802 */ /* 0x000fe40000000f00 */
[----:B------:R-:W-:Y:S05]  /*c510*/  CALL.REL.NOINC `($__internal_39_$__cuda_sm70_shflsync_down) ;  /* 0x0000059000007944 */ /* 0x000fea0003c00000 */
[----:B-1----:R-:W-:Y:S01]  /*c520*/  MOV R87, R84 ;  /* 0x0000005400577202 */ /* 0x002fe20000000f00 */
[----:B0-2--5:R-:W-:Y:S05]  /*c530*/  BRA `(.L_x_1041) ;  /* 0xffffb5b000007947 */ /* 0x025fea000383ffff */
.L_x_991:
[----:B------:R-:W-:Y:S01]  /*c540*/  HFMA2.MMA R84, -RZ, RZ, 0, 5.9604644775390625e-08 ;  /* 0x00000001ff547435 */ /* 0x000fe200000001ff */
[----:B------:R-:W-:Y:S01]  /*c550*/  IMAD.MOV.U32 R83, RZ, RZ, R86 ;  /* 0x000000ffff537224 */ /* 0x000fe200078e0056 */
[----:B------:R-:W-:-:S04]  /*c560*/  MOV R82, 0xc580 ;  /* 0x0000c58000527802 */ /* 0x000fc80000000f00 */
[----:B01----:R-:W-:Y:S05]  /*c570*/  CALL.REL.NOINC `($__internal_39_$__cuda_sm70_shflsync_down) ;  /* 0x0000053000007944 */ /* 0x003fea0003c00000 */
[C---:B------:R-:W-:Y:S02]  /*c580*/  FMUL.FTZ R87, R85.reuse, R87 ;  /* 0x0000005755577220 */ /* 0x040fe40000410000 */
[C---:B-1----:R-:W-:Y:S02]  /*c590*/  FFMA.FTZ R82, R85.reuse, R84, R86 ;  /* 0x0000005455527223 */ /* 0x042fe40000010056 */
[----:B------:R-:W-:Y:S01]  /*c5a0*/  IMAD.MOV.U32 R84, RZ, RZ, 0x2 ;  /* 0x00000002ff547424 */ /* 0x000fe200078e00ff */
[----:B------:R-:W-:-:S02]  /*c5b0*/  FSEL R85, R85, R87, !P4 ;  /* 0x0000005755557208 */ /* 0x000fc40006000000 */
[----:B------:R-:W-:Y:S02]  /*c5c0*/  FSEL R86, R86, R82, !P4 ;  /* 0x0000005256567208 */ /* 0x000fe40006000000 */
[----:B------:R-:W-:Y:S02]  /*c5d0*/  MOV R83, R85 ;  /* 0x0000005500537202 */ /* 0x000fe40000000f00 */
[----:B------:R-:W-:Y:S02]  /*c5e0*/  MOV R82, 0xc600 ;  /* 0x0000c60000527802 */ /* 0x000fe40000000f00 */
[----:B0-2--5:R-:W-:Y:S05]  /*c5f0*/  CALL.REL.NOINC `($__internal_39_$__cuda_sm70_shflsync_down) ;  /* 0x000004b000007944 */ /* 0x025fea0003c00000 */
[----:B-1----:R-:W-:Y:S01]  /*c600*/  IMAD.MOV.U32 R87, RZ, RZ, R84 ;  /* 0x000000ffff577224 */ /* 0x002fe200078e0054 */
[----:B------:R-:W-:Y:S01]  /*c610*/  MOV R83, R86 ;  /* 0x0000005600537202 */ /* 0x000fe20000000f00 */
[----:B------:R-:W-:Y:S01]  /*c620*/  IMAD.MOV.U32 R84, RZ, RZ, 0x2 ;  /* 0x00000002ff547424 */ /* 0x000fe200078e00ff */
[----:B------:R-:W-:Y:S02]  /*c630*/  MOV R82, 0xc650 ;  /* 0x0000c65000527802 */ /* 0x000fe40000000f00 */
[----:B0-2--5:R-:W-:Y:S05]  /*c640*/  CALL.REL.NOINC `($__internal_39_$__cuda_sm70_shflsync_down) ;  /* 0x0000046000007944 */ /* 0x025fea0003c00000 */
[----:B-1----:R-:W-:Y:S01]  /*c650*/  @!P3 FFMA.FTZ R86, R85, R84, R86 ;  /* 0x000000545556b223 */ /* 0x002fe20000010056 */
[----:B------:R-:W-:Y:S01]  /*c660*/  HFMA2.MMA R84, -RZ, RZ, 0, 2.384185791015625e-07 ;  /* 0x00000004ff547435 */ /* 0x000fe200000001ff */
[----:B------:R-:W-:Y:S01]  /*c670*/  @!P3 FMUL.FTZ R85, R87, R85 ;  /* 0x000000555755b220 */ /* 0x000fe20000410000 */
[----:B------:R-:W-:-:S03]  /*c680*/  MOV R82, 0xc6b0 ;  /* 0x0000c6b000527802 */ /* 0x000fc60000000f00 */
[----:B------:R-:W-:Y:S02]  /*c690*/  IMAD.MOV.U32 R83, RZ, RZ, R85 ;  /* 0x000000ffff537224 */ /* 0x000fe400078e0055 */
[----:B0-2--5:R-:W-:Y:S05]  /*c6a0*/  CALL.REL.NOINC `($__internal_39_$__cuda_sm70_shflsync_down) ;  /* 0x0000040000007944 */ /* 0x025fea0003c00000 */
[----:B-1----:R-:W-:Y:S01]  /*c6b0*/  MOV R87, R84 ;  /* 0x0000005400577202 */ /* 0x002fe20000000f00 */
[----:B------:R-:W-:Y:S01]  /*c6c0*/  HFMA2.MMA R84, -RZ, RZ, 0, 2.384185791015625e-07 ;  /* 0x00000004ff547435 */ /* 0x000fe200000001ff */
[----:B------:R-:W-:Y:S01]  /*c6d0*/  IMAD.MOV.U32 R83, RZ, RZ, R86 ;  /* 0x000000ffff537224 */ /* 0x000fe200078e0056 */
[----:B------:R-:W-:-:S04]  /*c6e0*/  MOV R82, 0xc700 ;  /* 0x0000c70000527802 */ /* 0x000fc80000000f00 */
[----:B0-2--5:R-:W-:Y:S05]  /*c6f0*/  CALL.REL.NOINC `($__internal_39_$__cuda_sm70_shflsync_down) ;  /* 0x000003b000007944 */ /* 0x025fea0003c00000 */
[----:B-1----:R-:W-:Y:S01]  /*c700*/  @!P2 FFMA.FTZ R86, R85, R84, R86 ;  /* 0x000000545556a223 */ /* 0x002fe20000010056 */
[----:B------:R-:W-:Y:S01]  /*c710*/  MOV R82, 0xc780 ;  /* 0x0000c78000527802 */ /* 0x000fe20000000f00 */
[----:B------:R-:W-:Y:S02]  /*c720*/  @!P2 FMUL.FTZ R85, R87, R85 ;  /* 0x000000555755a220 */ /* 0x000fe40000410000 */
[----:B------:R-:W-:Y:S02]  /*c730*/  IMAD.MOV.U32 R87, RZ, RZ, R86 ;  /* 0x000000ffff577224 */ /* 0x000fe400078e0056 */
[----:B------:R-:W-:Y:S01]  /*c740*/  IMAD.MOV.U32 R84, RZ, RZ, 0x8 ;  /* 0x00000008ff547424 */ /* 0x000fe200078e00ff */
[----:B------:R-:W-:-:S04]  /*c750*/  MOV R86, R85 ;  /* 0x0000005500567202 */ /* 0x000fc80000000f00 */
[----:B------:R-:W-:Y:S02]  /*c760*/  MOV R83, R86 ;  /* 0x0000005600537202 */ /* 0x000fe40000000f00 */
[----:B0-2--5:R-:W-:Y:S05]  /*c770*/  CALL.REL.NOINC `($__internal_39_$__cuda_sm70_shflsync_down) ;  /* 0x0000033000007944 */ /* 0x025fea0003c00000 */
[----:B-1----:R-:W-:Y:S01]  /*c780*/  IMAD.MOV.U32 R85, RZ, RZ, R84 ;  /* 0x000000ffff557224 */ /* 0x002fe200078e0054 */
[----:B------:R-:W-:Y:S01]  /*c790*/  MOV R83, R87 ;  /* 0x0000005700537202 */ /* 0x000fe20000000f00 */
[----:B------:R-:W-:Y:S01]  /*c7a0*/  IMAD.MOV.U32 R84, RZ, RZ, 0x8 ;  /* 0x00000008ff547424 */ /* 0x000fe200078e00ff */
[----:B------:R-:W-:Y:S02]  /*c7b0*/  MOV R82, 0xc7d0 ;  /* 0x0000c7d000527802 */ /* 0x000fe40000000f00 */
[----:B0-2--5:R-:W-:Y:S05]  /*c7c0*/  CALL.REL.NOINC `($__internal_39_$__cuda_sm70_shflsync_down) ;  /* 0x000002e000007944 */ /* 0x025fea0003c00000 */
[----:B-1----:R-:W-:Y:S01]  /*c7d0*/  @!P1 FFMA.FTZ R87, R86, R84, R87 ;  /* 0x0000005456579223 */ /* 0x002fe20000010057 */
[----:B------:R-:W-:Y:S01]  /*c7e0*/  MOV R82, 0xc840 ;  /* 0x0000c84000527802 */ /* 0x000fe20000000f00 */
[----:B------:R-:W-:Y:S02]  /*c7f0*/  @!P1 FMUL.FTZ R86, R85, R86 ;  /* 0x0000005655569220 */ /* 0x000fe40000410000 */
[----:B------:R-:W-:Y:S01]  /*c800*/  IMAD.MOV.U32 R84, RZ, RZ, 0x10 ;  /* 0x00000010ff547424 */ /* 0x000fe200078e00ff */
[----:B------:R-:W-:Y:S02]  /*c810*/  MOV R85, R87 ;  /* 0x0000005700557202 */ /* 0x000fe40000000f00 */
[----:B------:R-:W-:-:S02]  /*c820*/  MOV R83, R86 ;  /* 0x0000005600537202 */ /* 0x000fc40000000f00 */
[----:B0-2--5:R-:W-:Y:S05]  /*c830*/  CALL.REL.NOINC `($__internal_39_$__cuda_sm70_shflsync_down) ;  /* 0x0000027000007944 */ /* 0x025fea0003c00000 */
[----:B-1----:R-:W-:Y:S01]  /*c840*/  IMAD.MOV.U32 R87, RZ, RZ, R84 ;  /* 0x000000ffff577224 */ /* 0x002fe200078e0054 */
[----:B------:R-:W-:Y:S01]  /*c850*/  MOV R83, R85 ;  /* 0x0000005500537202 */ /* 0x000fe20000000f00 */
[----:B------:R-:W-:Y:S01]  /*c860*/  IMAD.MOV.U32 R84, RZ, RZ, 0x10 ;  /* 0x00000010ff547424 */ /* 0x000fe200078e00ff */
[----:B------:R-:W-:-:S02]  /*c870*/  MOV R82, 0xc890 ;  /* 0x0000c89000527802 */ /* 0x000fc40000000f00 */
[----:B0-2--5:R-:W-:Y:S05]  /*c880*/  CALL.REL.NOINC `($__internal_39_$__cuda_sm70_shflsync_down) ;  /* 0x0000022000007944 */ /* 0x025fea0003c00000 */
[----:B-1----:R-:W-:Y:S01]  /*c890*/  @!P0 FFMA.FTZ R85, R86, R84, R85 ;  /* 0x0000005456558223 */ /* 0x002fe20000010055 */
[----:B------:R-:W-:Y:S01]  /*c8a0*/  HFMA2.MMA R84, -RZ, RZ, 0, 0 ;  /* 0x00000000ff547435 */ /* 0x000fe200000001ff */
[----:B------:R-:W-:Y:S01]  /*c8b0*/  @!P0 FMUL.FTZ R86, R87, R86 ;  /* 0x0000005657568220 */ /* 0x000fe20000410000 */
[----:B------:R-:W-:-:S03]  /*c8c0*/  MOV R83, 0xc8f0 ;  /* 0x0000c8f000537802 */ /* 0x000fc60000000f00 */
[----:B------:R-:W-:Y:S02]  /*c8d0*/  IMAD.MOV.U32 R82, RZ, RZ, R86 ;  /* 0x000000ffff527224 */ /* 0x000fe400078e0056 */
[----:B0-2--5:R-:W-:Y:S05]  /*c8e0*/  CALL.REL.NOINC `($__internal_40_$__cuda_sm70_shflsync_idx_p) ;  /* 0x0000025000007944 */ /* 0x025fea0003c00000 */
[----:B-1----:R-:W-:Y:S01]  /*c8f0*/  MOV R87, R84 ;  /* 0x0000005400577202 */ /* 0x002fe20000000f00 */
[----:B------:R-:W-:Y:S01]  /*c900*/  HFMA2.MMA R84, -RZ, RZ, 0, 0 ;  /* 0x00000000ff547435 */ /* 0x000fe200000001ff */
[----:B------:R-:W-:Y:S01]  /*c910*/  IMAD.MOV.U32 R82, RZ, RZ, R85 ;  /* 0x000000ffff527224 */ /* 0x000fe200078e0055 */
[----:B------:R-:W-:-:S04]  /*c920*/  MOV R83, 0xc940 ;  /* 0x0000c94000537802 */ /* 0x000fc80000000f00 */
[----:B0-2--5:R-:W-:Y:S05]  /*c930*/  CALL.REL.NOINC `($__internal_40_$__cuda_sm70_shflsync_idx_p) ;  /* 0x0000020000007944 */ /* 0x025fea0003c00000 */
[----:B-1----:R-:W-:Y:S01]  /*c940*/  IMAD.MOV.U32 R156, RZ, RZ, R84 ;  /* 0x000000ffff9c7224 */ /* 0x002fe200078e0054 */
[----:B------:R-:W-:Y:S01]  /*c950*/  MOV R83, R86 ;  /* 0x0000005600537202 */ /* 0x000fe20000000f00 */
[----:B------:R-:W-:Y:S01]  /*c960*/  IMAD.MOV.U32 R84, RZ, RZ, 0x1 ;  /* 0x00000001ff547424 */ /* 0x000fe200078e00ff */
[----:B------:R-:W-:Y:S02]  /*c970*/  MOV R82, 0xc990 ;  /* 0x0000c99000527802 */ /* 0x000fe40000000f00 */
[----:B0-2--5:R-:W-:Y:S05]  /*c980*/  CALL.REL.NOINC `($__internal_39_$__cuda_sm70_shflsync_down) ;  /* 0x0000012000007944 */ /* 0x025fea0003c00000 */
[----:B-1----:R-:W-:Y:S01]  /*c990*/  MOV R159, R84 ;  /* 0x00000054009f7202 */ /* 0x002fe20000000f00 */
[----:B------:R-:W-:Y:S01]  /*c9a0*/  HFMA2.MMA R84, -RZ, RZ, 0, 5.9604644775390625e-08 ;  /* 0x00000001ff547435 */ /* 0x000fe200000001ff */
[----:B------:R-:W-:Y:S01]  /*c9b0*/  IMAD.MOV.U32 R83, RZ, RZ, R85 ;  /* 0x000000ffff537224 */ /* 0x000fe200078e0055 */
[----:B------:R-:W-:-:S04]  /*c9c0*/  MOV R82, 0xc9e0 ;  /* 0x0000c9e000527802 */ /* 0x000fc80000000f00 */
[----:B0-2--5:R-:W-:Y:S05]  /*c9d0*/  CALL.REL.NOINC `($__internal_39_$__cuda_sm70_shflsync_down) ;  /* 0x000000d000007944 */ /* 0x025fea0003c00000 */
[----:B-1----:R-:W-:Y:S01]  /*c9e0*/  IMAD.MOV.U32 R86, RZ, RZ, R84 ;  /* 0x000000ffff567224 */ /* 0x002fe200078e0054 */
[----:B------:R-:W-:Y:S01]  /*c9f0*/  HFMA2.MMA R84, -RZ, RZ, 0, 0 ;  /* 0x00000000ff547435 */ /* 0x000fe200000001ff */
[----:B------:R-:W-:Y:S01]  /*ca00*/  MOV R85, R159 ;  /* 0x0000009f00557202 */ /* 0x000fe20000000f00 */
[----:B------:R-:W-:Y:S01]  /*ca10*/  IMAD.MOV.U32 R82, RZ, RZ, R80 ;  /* 0x000000ffff527224 */ /* 0x000fe200078e0050 */
[----:B------:R-:W-:-:S03]  /*ca20*/  MOV R83, 0xca40 ;  /* 0x0000ca4000537802 */ /* 0x000fc60000000f00 */
[----:B0-2--5:R-:W-:Y:S05]  /*ca30*/  CALL.REL.NOINC `($__internal_40_$__cuda_sm70_shflsync_idx_p) ;  /* 0x0000010000007944 */ /* 0x025fea0003c00000 */
[----:B-1----:R-:W-:Y:S01]  /*ca40*/  IMAD.MOV.U32 R159, RZ, RZ, R84 ;  /* 0x000000ffff9f7224 */ /* 0x002fe200078e0054 */
[----:B------:R-:W-:Y:S01]  /*ca50*/  MOV R82, R81 ;  /* 0x0000005100527202 */ /* 0x000fe20000000f00 */
[----:B------:R-:W-:Y:S01]  /*ca60*/  IMAD.MOV.U32 R84, RZ, RZ, RZ ;  /* 0x000000ffff547224 */ /* 0x000fe200078e00ff */
[----:B------:R-:W-:-:S02]  /*ca70*/  MOV R83, 0xca90 ;  /* 0x0000ca9000537802 */ /* 0x000fc40000000f00 */
[----:B0-2--5:R-:W-:Y:S05]  /*ca80*/  CALL.REL.NOINC `($__internal_40_$__cuda_sm70_shflsync_idx_p) ;  /* 0x000000b000007944 */ /* 0x025fea0003c00000 */
[----:B-1----:R-:W-:Y:S01]  /*ca90*/  MOV R83, R84 ;  /* 0x0000005400537202 */ /* 0x002fe20000000f00 */
[----:B0-2--5:R-:W-:Y:S05]  /*caa0*/  BRA `(.L_x_1042) ;  /* 0xffffb1e000007947 */ /* 0x025fea000383ffff */
        .weak           $__internal_39_$__cuda_sm70_shflsync_down
        .type           $__internal_39_$__cuda_sm70_shflsync_down,@function
        .size           $__internal_39_$__cuda_sm70_shflsync_down,($__internal_40_$__cuda_sm70_shflsync_idx_p - $__internal_39_$__cuda_sm70_shflsync_down)
$__internal_39_$__cuda_sm70_shflsync_down:
[----:B------:R-:W-:Y:S01]  /*cab0*/  HFMA2.MMA R95, -RZ, RZ, 0, 1.847743988037109375e-06 ;  /* 0x0000001fff5f7435 */ /* 0x000fe200000001ff */
[----:B------:R0:W-:Y:S02]  /*cac0*/  STL [R1+0x80], R0 ;  /* 0x0000800001007387 */ /* 0x0001e40000100800 */
[----:B0-----:R-:W-:-:S04]  /*cad0*/  IMAD.MOV.U32 R0, RZ, RZ, -0x1 ;  /* 0xffffffffff007424 */ /* 0x001fc800078e00ff */
[----:B------:R-:W-:Y:S04]  /*cae0*/  WARPSYNC R0 ;  /* 0x0000000000007348 */ /* 0x000fe80003800000 */
[----:B------:R0:W1:Y:S04]  /*caf0*/  SHFL.DOWN PT, R84, R83, R84, R95 ;  /* 0x0800005453547389 */ /* 0x00006800000e005f */
[----:B0-----:R0:W5:Y:S01]  /*cb00*/  LDL.LU R0, [R1+0x80] ;  /* 0x0000800001007983 */ /* 0x0011620000300800 */
[----:B------:R-:W-:-:S03]  /*cb10*/  IMAD.MOV.U32 R83, RZ, RZ, 0x0 ;  /* 0x00000000ff537424 */ /* 0x000fc600078e00ff */
[----:B------:R-:W2:Y:S01]  /*cb20*/  S2R R95, SR_TID.X ;  /* 0x00000000005f7919 */ /* 0x000ea20000002100 */
[----:B------:R-:W-:Y:S05]  /*cb30*/  RET.REL.NODEC R82 `(_Z25selective_scan_bwd_kernelI32Selective_Scan_bwd_kernel_traitsILi128ELi16ELb0ELb1ELb1ELb0ELb1EN3c104HalfEfEEv12SSMParamsBwd) ;  /* 0xffff34c052007950 */ /* 0x000fea0003c3ffff */
        .weak           $__internal_40_$__cuda_sm70_shflsync_idx_p
        .type           $__internal_40_$__cuda_sm70_shflsync_idx_p,@function
        .size           $__internal_40_$__cuda_sm70_shflsync_idx_p,($__internal_41_$__cuda_sm70_shflsync_up - $__internal_40_$__cuda_sm70_shflsync_idx_p)
$__internal_40_$__cuda_sm70_shflsync_idx_p:
[----:B------:R0:W-:Y:S01]  /*cb40*/  STL [R1+0x80], R0 ;  /* 0x0000800001007387 */ /* 0x0001e20000100800 */
[----:B------:R-:W-:Y:S01]  /*cb50*/  IMAD.MOV.U32 R95, RZ, RZ, 0x1f ;  /* 0x0000001fff5f7424 */ /* 0x000fe200078e00ff */
[----:B0-----:R-:W-:-:S04]  /*cb60*/  MOV R0, 0xffffffff ;  /* 0xffffffff00007802 */ /* 0x001fc80000000f00 */
[----:B------:R-:W-:Y:S04]  /*cb70*/  WARPSYNC R0 ;  /* 0x0000000000007348 */ /* 0x000fe80003800000 */
[----:B------:R0:W1:Y:S04]  /*cb80*/  SHFL.IDX PT, R84, R82, R84, R95 ;  /* 0x0000005452547389 */ /* 0x00006800000e005f */
[----:B0-----:R0:W5:Y:S01]  /*cb90*/  LDL.LU R0, [R1+0x80] ;  /* 0x0000800001007983 */ /* 0x0011620000300800 */
[----:B------:R-:W-:Y:S01]  /*cba0*/  MOV R82, R83 ;  /* 0x0000005300527202 */ /* 0x000fe20000000f00 */
[----:B------:R-:W-:-:S02]  /*cbb0*/  IMAD.MOV.U32 R83, RZ, RZ, 0x0 ;  /* 0x00000000ff537424 */ /* 0x000fc400078e00ff */
[----:B------:R-:W2:Y:S02]  /*cbc0*/  S2R R95, SR_TID.X ;  /* 0x00000000005f7919 */ /* 0x000ea40000002100 */
[----:B------:R-:W-:Y:S05]  /*cbd0*/  RET.REL.NODEC R82 `(_Z25selective_scan_bwd_kernelI32Selective_Scan_bwd_kernel_traitsILi128ELi16ELb0ELb1ELb1ELb0ELb1EN3c104HalfEfEEv12SSMParamsBwd) ;  /* 0xffff342052007950 */ /* 0x000fea0003c3ffff */
        .weak           $__internal_41_$__cuda_sm70_shflsync_up
        .type           $__internal_41_$__cuda_sm70_shflsync_up,@function
        .size           $__internal_41_$__cuda_sm70_shflsync_up,(.L_x_8853 - $__internal_41_$__cuda_sm70_shflsync_up)
$__internal_41_$__cuda_sm70_shflsync_up:
[----:B------:R-:W-:Y:S01]  /*cbe0*/  MOV R159, 0xffffffff ;  /* 0xffffffff009f7802 */ /* 0x000fe20000000f00 */
[----:B------:R-:W-:-:S03]  /*cbf0*/  IMAD.MOV.U32 R95, RZ, RZ, RZ ;  /* 0x000000ffff5f7224 */ /* 0x000fc600078e00ff */
[----:B------:R-:W-:Y:S04]  /*cc00*/  WARPSYNC R159 ;  /* 0x0000009f00007348 */ /* 0x000fe80003800000 */
[----:B------:R0:W1:Y:S04]  /*cc10*/  SHFL.UP PT, R84, R83, R84, R95 ;  /* 0x0400005453547389 */ /* 0x00006800000e005f */
[----:B0-----:R-:W0:Y:S01]  /*cc20*/  S2R R159, SR_TID.X ;  /* 0x00000000009f7919 */ /* 0x001e220000002100 */
[----:B------:R-:W-:-:S03]  /*cc30*/  HFMA2.MMA R83, -RZ, RZ, 0, 0 ;  /* 0x00000000ff537435 */ /* 0x000fc600000001ff */
[----:B------:R-:W2:Y:S01]  /*cc40*/  S2R R95, SR_TID.X ;  /* 0x00000000005f7919 */ /* 0x000ea20000002100 */
[----:B0-----:R-:W-:Y:S02]  /*cc50*/  IMAD R159, R159, 0x28, RZ ;  /* 0x000000289f9f7824 */ /* 0x001fe400078e02ff */
[----:B-1----:R-:W-:Y:S05]  /*cc60*/  RET.REL.NODEC R82 `(_Z25selective_scan_bwd_kernelI32Selective_Scan_bwd_kernel_traitsILi128ELi16ELb0ELb1ELb1ELb0ELb1EN3c104HalfEfEEv12SSMParamsBwd) ;  /* 0xffff339052007950 */ /* 0x002fea0003c3ffff */
.L_x_1043:
        /* <DEDUP_REMOVED lines=9> */
.L_x_8853:


//--------------------- .text._Z25selective_scan_bwd_kernelI32Selective_Scan_bwd_kernel_traitsILi128ELi16ELb0ELb1ELb1ELb1ELb0EN3c104HalfEfEEv12SSMParamsBwd --------------------------
	.section	.text._Z25selective_scan_bwd_kernelI32Selective_Scan_bwd_kernel_traitsILi128ELi16ELb0ELb1ELb1ELb1ELb0EN3c104HalfEfEEv12SSMParamsBwd,"ax",@progbits
	.sectioninfo	@"SHI_REGISTERS=168"
	.align	128
        .global         _Z25selective_scan_bwd_kernelI32Selective_Scan_bwd_kernel_traitsILi128ELi16ELb0ELb1ELb1ELb1ELb0EN3c104HalfEfEEv12SSMParamsBwd
        .type           _Z25selective_scan_bwd_kernelI32Selective_Scan_bwd_kernel_traitsILi128ELi16ELb0ELb1ELb1ELb1ELb0EN3c104HalfEfEEv12SSMParamsBwd,@function
        .size           _Z25selective_scan_bwd_kernelI32Selective_Scan_bwd_kernel_traitsILi128ELi16ELb0ELb1ELb1ELb1ELb0EN3c104HalfEfEEv12SSMParamsBwd,(.L_x_8856 - _Z25selective_scan_bwd_kernelI32Selective_Scan_bwd_kernel_traitsILi128ELi16ELb0ELb1ELb1ELb1ELb0EN3c104HalfEfEEv12SSMParamsBwd)
        .other          _Z25selective_scan_bwd_kernelI32Selective_Scan_bwd_kernel_traitsILi128ELi16ELb0ELb1ELb1ELb1ELb0EN3c104HalfEfEEv12SSMParamsBwd,@"STO_CUDA_ENTRY STV_DEFAULT"
_Z25selective_scan_bwd_kernelI32Selective_Scan_bwd_kernel_traitsILi128ELi16ELb0ELb1ELb1ELb1ELb0EN3c104HalfEfEEv12SSMParamsBwd:
.text._Z25selective_scan_bwd_kernelI32Selective_Scan_bwd_kernel_traitsILi128ELi16ELb0ELb1ELb1ELb1ELb0EN3c104HalfEfEEv12SSMParamsBwd:
        /* <DEDUP_REMOVED lines=184> */
.L_x_1130:
        /* <DEDUP_REMOVED lines=82> */
[----:B------:R-:W-:-:S02]  /*10a0*/  LEA.HI.SX32 R93, R18, R18, 0x1b ;  /* 0x00000012125d7211 */ /* 0x000fc400078fdaff */
[C---:B-1----:R-:W-:Y:S02]  /*10b0*/  IADD3 R3, R18.reuse, 0x60, RZ ;  /* 0x0000006012037810 */ /* 0x042fe40007ffe0ff */
[C---:B------:R-:W-:Y:S02]  /*10c0*/  IADD3 R29, R18.reuse, 0x80, RZ ;  /* 0x00000080121d7810 */ /* 0x040fe40007ffe0ff */
[C---:B------:R-:W-:Y:S02]  /*10d0*/  IADD3 R31, R18.reuse, 0xa0, RZ ;  /* 0x000000a0121f7810 */ /* 0x040fe40007ffe0ff */
[C---:B------:R-:W-:Y:S02]  /*10e0*/  IADD3 R33, R18.reuse, 0xc0, RZ ;  /* 0x000000c012217810 */ /* 0x040fe40007ffe0ff */
[-C--:B------:R-:W-:Y:S02]  /*10f0*/  LEA.HI.SX32 R25, R25, R18.reuse, 0x1b ;  /* 0x0000001219197211 */ /* 0x080fe400078fdaff */
[----:B------:R-:W-:Y:S01]  /*1100*/  LEA.HI.SX32 R27, R27, R18, 0x1b ;  /* 0x000000121b1b7211 */ /* 0x000fe200078fdaff */
[----:B------:R-:W-:Y:S01]  /*1110*/  IMAD.SHL.U32 R93, R93, 0x2, RZ ;  /* 0x000000025d5d7824 */ /* 0x000fe200078e00ff */
[----:B------:R-:W-:-:S02]  /*1120*/  IADD3 R35, R18, 0xe0, RZ ;  /* 0x000000e012237810 */ /* 0x000fc40007ffe0ff */
[----:B------:R-:W-:Y:S02]  /*1130*/  IADD3 R37, R18, 0x100, RZ ;  /* 0x0000010012257810 */ /* 0x000fe40007ffe0ff */
[-C--:B------:R-:W-:Y:S02]  /*1140*/  LEA.HI.SX32 R3, R3, R18.reuse, 0x1b ;  /* 0x0000001203037211 */ /* 0x080fe400078fdaff */
[----:B------:R-:W-:Y:S02]  /*1150*/  LEA.HI.SX32 R29, R29, R18, 0x1b ;  /* 0x000000121d1d7211 */ /* 0x000fe400078fdaff */
[----:B------:R-:W-:Y:S01]  /*1160*/  ISETP.GE.AND P3, PT, R22, UR7, PT ;  /* 0x0000000716007c0c */ /* 0x000fe2000bf66270 */
[----:B------:R-:W-:Y:S01]  /*1170*/  IMAD.SHL.U32 R91, R27, 0x2, RZ ;  /* 0x000000021b5b7824 */ /* 0x000fe200078e00ff */
[----:B------:R-:W-:Y:S02]  /*1180*/  LOP3.LUT R20, R20, 0xffffff7f, RZ, 0xc0, !PT ;  /* 0xffffff7f14147812 */ /* 0x000fe400078ec0ff */
        /* <DEDUP_REMOVED lines=9> */
[----:B------:R-:W-:Y:S02]  /*1220*/  LEA.HI.SX32 R37, R37, R18, 0x1b ;  /* 0x0000001225257211 */ /* 0x000fe400078fdaff */
[----:B------:R-:W-:Y:S01]  /*1230*/  SHF.L.U32 R90, R3, 0x1, RZ ;  /* 0x00000001035a7819 */ /* 0x000fe200000006ff */
[----:B------:R-:W-:Y:S01]  /*1240*/  IMAD.SHL.U32 R75, R33, 0x2, RZ ;  /* 0x00000002214b7824 */ /* 0x000fe200078e00ff */
[----:B------:R-:W-:Y:S02]  /*1250*/  @P2 LOP3.LUT R20, R20, 0x80, RZ, 0xfc, !PT ;  /* 0x0000008014142812 */ /* 0x000fe400078efcff */
        /* <DEDUP_REMOVED lines=10> */
[----:B------:R-:W-:Y:S02]  /*1300*/  SHF.L.U32 R74, R35, 0x1, RZ ;  /* 0x00000001234a7819 */ /* 0x000fe400000006ff */
[----:B------:R-:W-:Y:S01]  /*1310*/  ISETP.GE.AND P5, PT, R24, UR7, PT ;  /* 0x0000000718007c0c */ /* 0x000fe2000bfa6270 */
[----:B------:R-:W-:Y:S01]  /*1320*/  IMAD.SHL.U32 R71, R41, 0x2, RZ ;  /* 0x0000000229477824 */ /* 0x000fe200078e00ff */
[----:B------:R-:W-:Y:S02]  /*1330*/  LOP3.LUT R20, R20, 0xffffffbf, RZ, 0xc0, !PT ;  /* 0xffffffbf14147812 */ /* 0x000fe400078ec0ff */
[-C--:B------:R-:W-:Y:S02]  /*1340*/  LEA.HI.SX32 R47, R47, R18.reuse, 0x1b ;  /* 0x000000122f2f7211 */ /* 0x080fe400078fdaff */
[-C--:B------:R-:W-:Y:S02]  /*1350*/  LEA.HI.SX32 R49, R49, R18.reuse, 0x1b ;  /* 0x0000001231317211 */ /* 0x080fe400078fdaff */
[----:B------:R-:W-:Y:S01]  /*1360*/  SHF.L.U32 R72, R39, 0x1, RZ ;  /* 0x0000000127487819 */ /* 0x000fe200000006ff */
[----:B------:R-:W-:Y:S01]  /*1370*/  IMAD.SHL.U32 R69, R45, 0x2, RZ ;  /* 0x000000022d457824 */ /* 0x000fe200078e00ff */
[----:B------:R-:W-:-:S02]  /*1380*/  LEA.HI.SX32 R51, R51, R18, 0x1b ;  /* 0x0000001233337211 */ /* 0x000fc400078fdaff */
[----:B------:R-:W-:Y:S01]  /*1390*/  SHF.L.U32 R70, R43, 0x1, RZ ;  /* 0x000000012b467819 */ /* 0x000fe200000006ff */
[----:B------:R-:W-:Y:S01]  /*13a0*/  IMAD.SHL.U32 R67, R49, 0x2, RZ ;  /* 0x0000000231437824 */ /* 0x000fe200078e00ff */
[----:B------:R-:W-:Y:S02]  /*13b0*/  @P3 LOP3.LUT R20, R20, 0x40, RZ, 0xfc, !PT ;  /* 0x0000004014143812 */ /* 0x000fe400078efcff */
[----:B------:R-:W-:Y:S02]  /*13c0*/  SHF.L.U32 R68, R47, 0x1, RZ ;  /* 0x000000012f447819 */ /* 0x000fe400000006ff */
[----:B------:R-:W-:Y:S02]  /*13d0*/  LEA.HI.SX32 R5, R5, R5, 0x1b ;  /* 0x0000000505057211 */ /* 0x000fe400078fdaff */
[----:B------:R-:W-:Y:S02]  /*13e0*/  SHF.L.U32 R66, R51, 0x1, RZ ;  /* 0x0000000133427819 */ /* 0x000fe400000006ff */
[----:B------:R-:W-:-:S02]  /*13f0*/  LOP3.LUT R20, R20, 0xffffffdf, RZ, 0xc0, !PT ;  /* 0xffffffdf14147812 */ /* 0x000fc400078ec0ff */
[----:B------:R-:W-:Y:S02]  /*1400*/  SHF.L.U32 R65, R5, 0x1, RZ ;  /* 0x0000000105417819 */ /* 0x000fe400000006ff */
[----:B------:R-:W-:Y:S02]  /*1410*/  @P5 LOP3.LUT R20, R20, 0x20, RZ, 0xfc, !PT ;  /* 0x0000002014145812 */ /* 0x000fe400078efcff */
[----:B------:R-:W-:Y:S02]  /*1420*/  ISETP.GE.AND P4, PT, R26, UR7, PT ;  /* 0x000000071a007c0c */ /* 0x000fe4000bf86270 */
[----:B------:R-:W-:-:S04]  /*1430*/  LOP3.LUT R20, R20, 0xffffffef, RZ, 0xc0, !PT ;  /* 0xffffffef14147812 */ /* 0x000fc800078ec0ff */
[----:B------:R-:W-:-:S04]  /*1440*/  @P6 LOP3.LUT R20, R20, 0x10, RZ, 0xfc, !PT ;  /* 0x0000001014146812 */ /* 0x000fc800078efcff */
[----:B------:R-:W-:Y:S01]  /*1450*/  LOP3.LUT R20, R20, 0xfffffff7, RZ, 0xc0, !PT ;  /* 0xfffffff714147812 */ /* 0x000fe200078ec0ff */
[----:B------:R-:W-:Y:S01]  /*1460*/  IMAD.U32 R80, RZ, RZ, UR19 ;  /* 0x00000013ff507e24 */ /* 0x000fe2000f8e00ff */
[----:B------:R-:W-:Y:S02]  /*1470*/  MOV R81, UR20 ;  /* 0x0000001400517c02 */ /* 0x000fe40008000f00 */
[----:B------:R-:W-:Y:S02]  /*1480*/  @P4 LOP3.LUT R20, R20, 0x8, RZ, 0xfc, !PT ;  /* 0x0000000814144812 */ /* 0x000fe400078efcff */
[C---:B------:R-:W-:Y:S01]  /*1490*/  ISETP.GE.AND P1, PT, R78.reuse, UR7, PT ;  /* 0x000000074e007c0c */ /* 0x040fe2000bf26270 */
[----:B------:R-:W-:Y:S01]  /*14a0*/  IMAD.WIDE R80, R78, 0x2, R80 ;  /* 0x000000024e507825 */ /* 0x000fe200078e0250 */
[----:B------:R-:W-:-:S04]  /*14b0*/  LOP3.LUT R20, R20, 0xfffffffb, RZ, 0xc0, !PT ;  /* 0xfffffffb14147812 */ /* 0x000fc800078ec0ff */
[----:B------:R-:W-:-:S04]  /*14c0*/  @P0 LOP3.LUT R20, R20, 0x4, RZ, 0xfc, !PT ;  /* 0x0000000414140812 */ /* 0x000fc800078efcff */
[----:B------:R-:W-:-:S04]  /*14d0*/  LOP3.LUT R20, R20, 0xfffffeff, RZ, 0xc0, !PT ;  /* 0xfffffeff14147812 */ /* 0x000fc800078ec0ff */
[----:B------:R-:W-:-:S04]  /*14e0*/  @P1 LOP3.LUT R20, R20, 0x100, RZ, 0xfc, !PT ;  /* 0x0000010014141812 */ /* 0x000fc800078efcff */
[----:B------:R-:W-:Y:S01]  /*14f0*/  LOP3.LUT R20, R20, 0xfffffffd, RZ, 0xc0, !PT ;  /* 0xfffffffd14147812 */ /* 0x000fe200078ec0ff */
[----:B----4-:R-:W-:Y:S04]  /*1500*/  STS.U16 [R93], R0 ;  /* 0x000000005d007388 */ /* 0x010fe80000000400 */
[----:B-----5:R-:W-:Y:S04]  /*1510*/  STS.U16 [R92+0x40], R7 ;  /* 0x000040075c007388 */ /* 0x020fe80000000400 */
[----:B--2---:R-:W-:Y:S04]  /*1520*/  STS.U16 [R91+0x80], R4 ;  /* 0x000080045b007388 */ /* 0x004fe80000000400 */
[----:B---3--:R-:W-:Y:S04]  /*1530*/  STS.U16 [R90+0xc0], R9 ;  /* 0x0000c0095a007388 */ /* 0x008fe80000000400 */
[----:B------:R1:W-:Y:S04]  /*1540*/  STS.U16 [R77+0x100], R6 ;  /* 0x000100064d007388 */ /* 0x0003e80000000400 */
[----:B------:R-:W-:Y:S04]  /*1550*/  STS.U16 [R76+0x140], R11 ;  /* 0x0001400b4c007388 */ /* 0x000fe80000000400 */
[----:B------:R-:W-:Y:S04]  /*1560*/  STS.U16 [R75+0x180], R8 ;  /* 0x000180084b007388 */ /* 0x000fe80000000400 */
[----:B------:R2:W-:Y:S04]  /*1570*/  STS.U16 [R74+0x1c0], R13 ;  /* 0x0001c00d4a007388 */ /* 0x0005e80000000400 */
[----:B------:R-:W-:Y:S04]  /*1580*/  STS.U16 [R73+0x200], R10 ;  /* 0x0002000a49007388 */ /* 0x000fe80000000400 */
        /* <DEDUP_REMOVED lines=56> */
[----:B----4-:R-:W-:Y:S02]  /*1910*/  PRMT R12, RZ, 0x7610, R12 ;  /* 0x00007610ff0c7816 */ /* 0x010fe4000000000c */
[----:B-----5:R-:W-:Y:S02]  /*1920*/  PRMT R17, RZ, 0x7610, R17 ;  /* 0x00007610ff117816 */ /* 0x020fe40000000011 */
[----:B0-----:R-:W-:Y:S01]  /*1930*/  PRMT R14, RZ, 0x7610, R14 ;  /* 0x00007610ff0e7816 */ /* 0x001fe2000000000e */
[----:B------:R-:W3:Y:S01]  /*1940*/  @!P0 LDG.E.U16 R15, [R80.64+0x240] ;  /* 0x0002401c500f8981 */ /* 0x000ee2000c1e1500 */
[----:B------:R-:W-:Y:S02]  /*1950*/  PRMT R19, RZ, 0x7610, R19 ;  /* 0x00007610ff137816 */ /* 0x000fe40000000013 */
        /* <DEDUP_REMOVED lines=25> */
[----:B------:R-:W-:Y:S01]  /*1af0*/  LOP3.LUT P0, RZ, R20, 0x100, RZ, 0xc0, !PT ;  /* 0x0000010014ff7812 */ /* 0x000fe2000780c0ff */
[----:B------:R-:W-:Y:S01]  /*1b00*/  IMAD.U32 R10, RZ, RZ, UR21 ;  /* 0x00000015ff0a7e24 */ /* 0x000fe2000f8e00ff */
        /* <DEDUP_REMOVED lines=20> */
[----:B------:R0:W-:Y:S04]  /*1c50*/  STS.U16 [R68+0x340], R19 ;  /* 0x0003401344007388 */ /* 0x0001e80000000400 */
[----:B------:R-:W-:Y:S04]  /*1c60*/  STS.U16 [R67+0x380], R16 ;  /* 0x0003801043007388 */ /* 0x000fe80000000400 */
[----:B------:R1:W-:Y:S01]  /*1c70*/  STS.U16 [R66+0x3c0], R23 ;  /* 0x0003c01742007388 */ /* 0x0003e20000000400 */
[----:B------:R-:W-:-:S06]  /*1c80*/  NOP ;  /* 0x0000000000007918 */ /* 0x000fcc0000000000 */
[----:B------:R-:W2:Y:S04]  /*1c90*/  LDS.U16 R9, [R65] ;  /* 0x0000000041097984 */ /* 0x000ea80000000400 */
[----:B------:R-:W3:Y:S04]  /*1ca0*/  LDS.U16 R12, [R65+0x2] ;  /* 0x00000200410c7984 */ /* 0x000ee80000000400 */
[----:B------:R-:W4:Y:S04]  /*1cb0*/  LDS.U16 R13, [R65+0x4] ;  /* 0x00000400410d7984 */ /* 0x000f280000000400 */
[----:B------:R-:W2:Y:S04]  /*1cc0*/  LDS.U16 R15, [R65+0x6] ;  /* 0x00000600410f7984 */ /* 0x000ea80000000400 */
[----:B------:R-:W0:Y:S04]  /*1cd0*/  LDS.U16 R14, [R65+0x8] ;  /* 0x00000800410e7984 */ /* 0x000e280000000400 */
        /* <DEDUP_REMOVED lines=16> */
[----:B------:R0:W5:Y:S01]  /*1de0*/  @!P3 LDG.E.U16 R32, [R10.64+0x300] ;  /* 0x0003001c0a20b981 */ /* 0x000162000c1e1500 */
[----:B-1----:R-:W-:-:S03]  /*1df0*/  PRMT R23, RZ, 0x7610, R23 ;  /* 0x00007610ff177816 */ /* 0x002fc60000000017 */
[----:B------:R0:W5:Y:S04]  /*1e00*/  @!P4 LDG.E.U16 R33, [R10.64+0x340] ;  /* 0x0003401c0a21c981 */ /* 0x000168000c1e1500 */
[----:B------:R0:W5:Y:S04]  /*1e10*/  @!P5 LDG.E.U16 R34, [R10.64+0x380] ;  /* 0x0003801c0a22d981 */ /* 0x000168000c1e1500 */
[----:B------:R0:W5:Y:S01]  /*1e20*/  @!P0 LDG.E.U16 R19, [R10.64+0x40] ;  /* 0x0000401c0a138981 */ /* 0x000162000c1e1500 */
[----:B------:R-:W-:-:S03]  /*1e30*/  ISETP.NE.AND P0, PT, R24, RZ, PT ;  /* 0x000000ff1800720c */ /* 0x000fc60003f05270 */
[----:B------:R0:W5:Y:S10]  /*1e40*/  @!P6 LDG.E.U16 R35, [R10.64+0x3c0] ;  /* 0x0003c01c0a23e981 */ /* 0x000174000c1e1500 */
[----:B------:R0:W5:Y:S01]  /*1e50*/  @!P0 LDG.E.U16 R22, [R10.64+0x80] ;  /* 0x0000801c0a168981 */ /* 0x000162000c1e1500 */
        /* <DEDUP_REMOVED lines=16> */
[----:B------:R-:W-:Y:S02]  /*1f60*/  PRMT R29, RZ, 0x7610, R29 ;  /* 0x00007610ff1d7816 */ /* 0x000fe4000000001d */
[----:B------:R-:W-:-:S06]  /*1f70*/  PRMT R30, RZ, 0x7610, R30 ;  /* 0x00007610ff1e7816 */ /* 0x000fcc000000001e */
[----:B------:R0:W5:Y:S04]  /*1f80*/  @!P1 LDG.E.U16 R30, [R10.64+0x280] ;  /* 0x0002801c0a1e9981 */ /* 0x000168000c1e1500 */
[----:B------:R0:W5:Y:S01]  /*1f90*/  @!P0 LDG.E.U16 R28, [R10.64+0x200] ;  /* 0x0002001c0a1c8981 */ /* 0x000162000c1e1500 */
[----:B------:R-:W-:Y:S02]  /*1fa0*/  ISETP.NE.AND P0, PT, R31, RZ, PT ;  /* 0x000000ff1f00720c */ /* 0x000fe40003f05270 */
[----:B------:R-:W-:-:S06]  /*1fb0*/  PRMT R31, RZ, 0x7610, R31 ;  /* 0x00007610ff1f7816 */ /* 0x000fcc000000001f */
[----:B------:R0:W5:Y:S05]  /*1fc0*/  @!P2 LDG.E.U16 R31, [R10.64+0x2c0] ;  /* 0x0002c01c0a1fa981 */ /* 0x00016a000c1e1500 */
[----:B------:R0:W5:Y:S02]  /*1fd0*/  @!P0 LDG.E.U16 R29, [R10.64+0x240] ;  /* 0x0002401c0a1d8981 */ /* 0x000164000c1e1500 */
[----:B0-----:R-:W-:Y:S02]  /*1fe0*/  HADD2.F32 R10, -RZ, R143.H0_H0 ;  /* 0x2000008fff0a7230 */ /* 0x001fe40000004100 */
[----:B--2---:R-:W-:-:S05]  /*1ff0*/  HADD2.F32 R9, -RZ, R9.H0_H0 ;  /* 0x20000009ff097230 */ /* 0x004fca0000004100 */
[----:B------:R-:W-:-:S05]  /*2000*/  FADD.FTZ R64, R9, UR4 ;  /* 0x0000000409407e21 */ /* 0x000fca0008010000 */
[----:B------:R-:W-:Y:S01]  /*2010*/  FSETP.GTU.FTZ.AND P4, PT, R64, 20, PT ;  /* 0x41a000004000780b */ /* 0x000fe20003f9c000 */
[----:B---3--:R-:W-:Y:S02]  /*2020*/  HADD2.F32 R12, -RZ, R12.H0_H0 ;  /* 0x2000000cff0c7230 */ /* 0x008fe40000004100 */
[----:B----4-:R-:W-:Y:S02]  /*2030*/  HADD2.F32 R13, -RZ, R13.H0_H0 ;  /* 0x2000000dff0d7230 */ /* 0x010fe40000004100 */
[----:B------:R-:W-:Y:S02]  /*2040*/  HADD2.F32 R15, -RZ, R15.H0_H0 ;  /* 0x2000000fff0f7230 */ /* 0x000fe40000004100 */
        /* <DEDUP_REMOVED lines=39> */
[----:B------:R-:W4:Y:S04]  /*22c0*/  LDS.U16 R154, [R65+0xa] ;  /* 0x00000a00419a7984 */ /* 0x000f280000000400 */
[----:B------:R-:W4:Y:S04]  /*22d0*/  LDS.U16 R153, [R65+0xc] ;  /* 0x00000c0041997984 */ /* 0x000f280000000400 */
[----:B------:R-:W5:Y:S04]  /*22e0*/  LDS.U16 R152, [R65+0xe] ;  /* 0x00000e0041987984 */ /* 0x000f680000000400 */
[----:B------:R-:W5:Y:S01]  /*22f0*/  LDS.U16 R151, [R65+0x10] ;  /* 0x0000100041977984 */ /* 0x000f620000000400 */
[----:B0-----:R-:W-:-:S03]  /*2300*/  HADD2.F32 R19, -RZ, R142.H0_H0 ;  /* 0x2000008eff137230 */ /* 0x001fc60000004100 */
[----:B------:R-:W0:Y:S01]  /*2310*/  LDS.U16 R150, [R65+0x12] ;  /* 0x0000120041967984 */ /* 0x000e220000000400 */
[----:B-1----:R-:W-:-:S03]  /*2320*/  HADD2.F32 R161, -RZ, R161.H0_H0 ;  /* 0x200000a1ffa17230 */ /* 0x002fc60000004100 */
[----:B------:R1:W0:Y:S01]  /*2330*/  LDS.U16 R149, [R65+0x14] ;  /* 0x0000140041957984 */ /* 0x0002220000000400 */
[----:B--2---:R-:W-:Y:S01]  /*2340*/  HADD2.F32 R160, -RZ, R160.H0_H0 ;  /* 0x200000a0ffa07230 */ /* 0x004fe20000004100 */
[----:B------:R-:W-:Y:S02]  /*2350*/  FFMA.FTZ R11, R161, R10, R46 ;  /* 0x0000000aa10b7223 */ /* 0x000fe4000001002e */
[----:B------:R1:W2:Y:S01]  /*2360*/  LDS.U16 R148, [R65+0x16] ;  /* 0x0000160041947984 */ /* 0x0002a20000000400 */
[----:B------:R-:W-:-:S03]  /*2370*/  HADD2.F32 R10, -RZ, R118.H0_H0 ;  /* 0x20000076ff0a7230 */ /* 0x000fc60000004100 */
[----:B------:R1:W0:Y:S01]  /*2380*/  LDS.U16 R147, [R65+0x18] ;  /* 0x0000180041937984 */ /* 0x0002220000000400 */
[----:B---3--:R-:W-:-:S03]  /*2390*/  HADD2.F32 R158, -RZ, R158.H0_H0 ;  /* 0x2000009eff9e7230 */ /* 0x008fc60000004100 */
[----:B------:R1:W3:Y:S04]  /*23a0*/  LDS.U16 R146, [R65+0x1a] ;  /* 0x00001a0041927984 */ /* 0x0002e80000000400 */
[----:B------:R1:W1:Y:S04]  /*23b0*/  LDS.U16 R145, [R65+0x1c] ;  /* 0x00001c0041917984 */ /* 0x0002680000000400 */
[----:B------:R0:W1:Y:S01]  /*23c0*/  LDS.U16 R144, [R65+0x1e] ;  /* 0x00001e0041907984 */ /* 0x0000620000000400 */
[----:B------:R-:W-:Y:S01]  /*23d0*/  FFMA.FTZ R11, R160, R19, R11 ;  /* 0x00000013a00b7223 */ /* 0x000fe2000001000b */
[----:B------:R-:W-:-:S02]  /*23e0*/  HADD2.F32 R19, -RZ, R117.H0_H0 ;  /* 0x20000075ff137230 */ /* 0x000fc40000004100 */
[----:B----4-:R-:W-:Y:S01]  /*23f0*/  HADD2.F32 R157, -RZ, R157.H0_H0 ;  /* 0x2000009dff9d7230 */ /* 0x010fe20000004100 */
[----:B------:R-:W-:Y:S01]  /*2400*/  FFMA.FTZ R10, R158, R10, R11 ;  /* 0x0000000a9e0a7223 */ /* 0x000fe2000001000b */
[----:B------:R-:W-:Y:S02]  /*2410*/  HADD2.F32 R11, -RZ, R116.H0_H0 ;  /* 0x20000074ff0b7230 */ /* 0x000fe40000004100 */
[----:B-----5:R-:W-:Y:S01]  /*2420*/  HADD2.F32 R155, -RZ, R155.H0_H0 ;  /* 0x2000009bff9b7230 */ /* 0x020fe20000004100 */
[----:B------:R-:W-:Y:S01]  /*2430*/  FFMA.FTZ R10, R157, R19, R10 ;  /* 0x000000139d0a7223 */ /* 0x000fe2000001000a */
[----:B------:R-:W-:Y:S02]  /*2440*/  HADD2.F32 R19, -RZ, R115.H0_H0 ;  /* 0x20000073ff137230 */ /* 0x000fe40000004100 */
[----:B------:R-:W-:Y:S01]  /*2450*/  HADD2.F32 R154, -RZ, R154.H0_H0 ;  /* 0x2000009aff9a7230 */ /* 0x000fe20000004100 */
        /* <DEDUP_REMOVED lines=12> */
[----:B0-----:R-:W-:Y:S02]  /*2520*/  HADD2.F32 R150, -RZ, R150.H0_H0 ;  /* 0x20000096ff967230 */ /* 0x001fe40000004100 */
[----:B------:R-:W-:Y:S01]  /*2530*/  FFMA.FTZ R13, R151, R11, R10 ;  /* 0x0000000b970d7223 */ /* 0x000fe2000001000a */
[----:B------:R-:W-:Y:S05]  /*2540*/  @P4 BRA `(.L_x_1046) ;  /* 0x000001f000004947 */ /* 0x000fea0003800000 */
[----:B--23--:R-:W-:Y:S01]  /*2550*/  FMUL.FTZ R64, R64, 1.4426950216293334961 ;  /* 0x3fb8aa3b40407820 */ /* 0x00cfe20000410000 */
        /* <DEDUP_REMOVED lines=30> */
.L_x_1046:
[----:B--23--:R-:W-:Y:S05]  /*2740*/  BSYNC B0 ;  /* 0x0000000000007941 */ /* 0x00cfea0003800000 */
.L_x_1045:
        /* <DEDUP_REMOVED lines=39> */
.L_x_1048:
[----:B------:R-:W-:Y:S05]  /*29c0*/  BSYNC B0 ;  /* 0x0000000000007941 */ /* 0x000fea0003800000 */
.L_x_1047:
        /* <DEDUP_REMOVED lines=39> */
.L_x_1050:
[----:B------:R-:W-:Y:S05]  /*2c40*/  BSYNC B0 ;  /* 0x0000000000007941 */ /* 0x000fea0003800000 */
.L_x_1049:
        /* <DEDUP_REMOVED lines=39> */
.L_x_1052:
[----:B------:R-:W-:Y:S05]  /*2ec0*/  BSYNC B0 ;  /* 0x0000000000007941 */ /* 0x000fea0003800000 */
.L_x_1051:
        /* <DEDUP_REMOVED lines=39> */
.L_x_1054:
[----:B------:R-:W-:Y:S05]  /*3140*/  BSYNC B0 ;  /* 0x0000000000007941 */ /* 0x000fea0003800000 */
.L_x_1053:
[----:B------:R-:W-:Y:S01]  /*3150*/  BSSY B0, `(.L_x_1055) ;  /* 0x0000027000007945 */ /* 0x000fe20003800000 */
[----:B------:R-:W-:Y:S01]  /*3160*/  FSETP.GTU.FTZ.AND P0, PT, R54, 20, PT ;  /* 0x41a000003600780b */ /* 0x000fe20003f1c000 */
[----:B------:R-:W-:Y:S01]  /*3170*/  FFMA.FTZ R8, R146, R8, R9 ;  /* 0x0000000892087223 */ /* 0x000fe20000010009 */
[----:B------:R-:W-:Y:S01]  /*3180*/  HADD2.F32 R7, -RZ, R133.H0_H0 ;  /* 0x20000085ff077230 */ /* 0x000fe20000004100 */
[----:B------:R-:W-:Y:S01]  /*3190*/  FADD.FTZ R53, R53, UR4 ;  /* 0x0000000435357e21 */ /* 0x000fe20008010000 */
[----:B------:R-:W-:Y:S02]  /*31a0*/  HADD2.F32 R52, -RZ, R4.H0_H0 ;  /* 0x20000004ff347230 */ /* 0x000fe40000004100 */
[----:B-1----:R-:W-:Y:S01]  /*31b0*/  HADD2.F32 R145, -RZ, R145.H0_H0 ;  /* 0x20000091ff917230 */ /* 0x002fe20000004100 */
        /* <DEDUP_REMOVED lines=32> */
.L_x_1056:
[----:B------:R-:W-:Y:S05]  /*33c0*/  BSYNC B0 ;  /* 0x0000000000007941 */ /* 0x000fea0003800000 */
.L_x_1055:
[----:B------:R-:W-:Y:S01]  /*33d0*/  BSSY B0, `(.L_x_1057) ;  /* 0x0000026000007945 */ /* 0x000fe20003800000 */
[----:B------:R-:W-:Y:S01]  /*33e0*/  FFMA.FTZ R7, R145, R7, R8 ;  /* 0x0000000791077223 */ /* 0x000fe20000010008 */
[----:B------:R-:W-:Y:S01]  /*33f0*/  FSETP.GTU.FTZ.AND P6, PT, R53, 20, PT ;  /* 0x41a000003500780b */ /* 0x000fe20003fdc000 */
        /* <DEDUP_REMOVED lines=35> */
.L_x_1058:
[----:B------:R-:W-:Y:S05]  /*3630*/  BSYNC B0 ;  /* 0x0000000000007941 */ /* 0x000fea0003800000 */
.L_x_1057:
        /* <DEDUP_REMOVED lines=8> */
[----:B------:R-:W-:Y:S02]  /*36c0*/  FMUL.FTZ R57, R57, 1.4426950216293334961 ;  /* 0x3fb8aa3b39397820 */ /* 0x000fe40000410000 */
[----:B------:R-:W-:Y:S02]  /*36d0*/  IMAD.MOV.U32 R8, RZ, RZ, 0x3e800000 ;  /* 0x3e800000ff087424 */ /* 0x000fe400078e00ff */
[----:B------:R-:W1:Y:S01]  /*36e0*/  MUFU.EX2 R6, R57 ;  /* 0x0000003900067308 */ /* 0x000e620000000800 */
[----:B------:R-:W-:-:S02]  /*36f0*/  IMAD.MOV.U32 R7, RZ, RZ, 0x3d39bf78 ;  /* 0x3d39bf78ff077424 */ /* 0x000fc400078e00ff */
        /* <DEDUP_REMOVED lines=27> */
.L_x_1060:
[----:B------:R-:W-:Y:S05]  /*38b0*/  BSYNC B0 ;  /* 0x0000000000007941 */ /* 0x000fea0003800000 */
.L_x_1059:
[----:B------:R-:W-:Y:S01]  /*38c0*/  HADD2.F32 R2, -RZ, R2.H0_H0 ;  /* 0x20000002ff027230 */ /* 0x000fe20000004100 */
[----:B------:R-:W-:Y:S01]  /*38d0*/  BSSY B0, `(.L_x_1061) ;  /* 0x0000025000007945 */ /* 0x000fe20003800000 */
[----:B------:R-:W-:Y:S01]  /*38e0*/  FSETP.GTU.FTZ.AND P3, PT, R50, 20, PT ;  /* 0x41a000003200780b */ /* 0x000fe20003f7c000 */
[----:B------:R-:W-:Y:S01]  /*38f0*/  CS2R R48, SRZ ;  /* 0x0000000000307805 */ /* 0x000fe2000001ff00 */
[----:B------:R-:W-:Y:S01]  /*3900*/  CS2R R46, SRZ ;  /* 0x00000000002e7805 */ /* 0x000fe2000001ff00 */
        /* <DEDUP_REMOVED lines=33> */
.L_x_1062:
[----:B------:R-:W-:Y:S05]  /*3b20*/  BSYNC B0 ;  /* 0x0000000000007941 */ /* 0x000fea0003800000 */
.L_x_1061:
[----:B------:R-:W-:Y:S01]  /*3b30*/  HADD2.F32 R0, -RZ, R0.H0_H0 ;  /* 0x20000000ff007230 */ /* 0x000fe20000004100 */
[----:B------:R-:W-:Y:S01]  /*3b40*/  BSSY B0, `(.L_x_1063) ;  /* 0x0000026000007945 */ /* 0x000fe20003800000 */
[----:B------:R-:W-:Y:S01]  /*3b50*/  HFMA2.MMA R41, -RZ, RZ, 0, 0 ;  /* 0x00000000ff297435 */ /* 0x000fe200000001ff */
[----:B------:R-:W-:Y:S01]  /*3b60*/  FSETP.GTU.FTZ.AND P2, PT, R45, 20, PT ;  /* 0x41a000002d00780b */ /* 0x000fe20003f5c000 */
[----:B------:R-:W-:Y:S01]  /*3b70*/  IMAD.MOV.U32 R44, RZ, RZ, RZ ;  /* 0x000000ffff2c7224 */ /* 0x000fe200078e00ff */
[----:B------:R-:W-:Y:S01]  /*3b80*/  CS2R R42, SRZ ;  /* 0x00000000002a7805 */ /* 0x000fe2000001ff00 */
[----:B------:R-:W-:Y:S01]  /*3b90*/  FADD.FTZ R40, R0, UR4 ;  /* 0x0000000400287e21 */ /* 0x000fe20008010000 */
[----:B------:R-:W-:Y:S05]  /*3ba0*/  @P1 BRA `(.L_x_1064) ;  /* 0x000001f000001947 */ /* 0x000fea0003800000 */
[----:B------:R-:W-:Y:S02]  /*3bb0*/  FMUL.FTZ R55, R55, 1.4426950216293334961 ;  /* 0x3fb8aa3b37377820 */ /* 0x000fe40000410000 */
[----:B0-----:R-:W-:Y:S02]  /*3bc0*/  IMAD.MOV.U32 R4, RZ, RZ, 0x3e800000 ;  /* 0x3e800000ff047424 */ /* 0x001fe400078e00ff */
[----:B------:R-:W0:Y:S01]  /*3bd0*/  MUFU.EX2 R5, R55 ;  /* 0x0000003700057308 */ /* 0x000e220000000800 */
[----:B------:R-:W-:-:S02]  /*3be0*/  IMAD.MOV.U32 R7, RZ, RZ, 0x3d39bf78 ;  /* 0x3d39bf78ff077424 */ /* 0x000fc400078e00ff */
        /* <DEDUP_REMOVED lines=27> */
.L_x_1064:
[----:B------:R-:W-:Y:S05]  /*3da0*/  BSYNC B0 ;  /* 0x0000000000007941 */ /* 0x000fea0003800000 */
.L_x_1063:
[----:B------:R-:W-:Y:S01]  /*3db0*/  BSSY B0, `(.L_x_1065) ;  /* 0x0000025000007945 */ /* 0x000fe20003800000 */
[----:B------:R-:W-:Y:S01]  /*3dc0*/  FSETP.GTU.FTZ.AND P1, PT, R40, 20, PT ;  /* 0x41a000002800780b */ /* 0x000fe20003f3c000 */
[----:B------:R-:W-:Y:S01]  /*3dd0*/  CS2R R38, SRZ ;  /* 0x0000000000267805 */ /* 0x000fe2000001ff00 */
[----:B------:R-:W-:Y:S01]  /*3de0*/  CS2R R36, SRZ ;  /* 0x0000000000247805 */ /* 0x000fe2000001ff00 */
[----:B------:R-:W-:Y:S01]  /*3df0*/  CS2R R34, SRZ ;  /* 0x0000000000227805 */ /* 0x000fe2000001ff00 */
[----:B------:R-:W-:Y:S05]  /*3e00*/  @P0 BRA `(.L_x_1066) ;  /* 0x000001f000000947 */ /* 0x000fea0003800000 */
[----:B------:R-:W-:Y:S01]  /*3e10*/  FMUL.FTZ R54, R54, 1.4426950216293334961 ;  /* 0x3fb8aa3b36367820 */ /* 0x000fe20000410000 */
[----:B0-----:R-:W-:Y:S01]  /*3e20*/  HFMA2.MMA R4, -RZ, RZ, 1.625, 0 ;  /* 0x3e800000ff047435 */ /* 0x001fe200000001ff */
        /* <DEDUP_REMOVED lines=29> */
.L_x_1066:
[----:B------:R-:W-:Y:S05]  /*4000*/  BSYNC B0 ;  /* 0x0000000000007941 */ /* 0x000fea0003800000 */
.L_x_1065:
[----:B------:R-:W-:Y:S01]  /*4010*/  BSSY B0, `(.L_x_1067) ;  /* 0x0000021000007945 */ /* 0x000fe20003800000 */
[----:B------:R-:W-:Y:S05]  /*4020*/  @P6 BRA `(.L_x_1068) ;  /* 0x000001f000006947 */ /* 0x000fea0003800000 */
[----:B------:R-:W-:Y:S01]  /*4030*/  FMUL.FTZ R53, R53, 1.4426950216293334961 ;  /* 0x3fb8aa3b35357820 */ /* 0x000fe20000410000 */
[----:B------:R-:W-:Y:S01]  /*4040*/  HFMA2.MMA R7, -RZ, RZ, 1.3056640625, -1.8671875 ;  /* 0x3d39bf78ff077435 */ /* 0x000fe200000001ff */
        /* <DEDUP_REMOVED lines=29> */
.L_x_1068:
[----:B------:R-:W-:Y:S05]  /*4220*/  BSYNC B0 ;  /* 0x0000000000007941 */ /* 0x000fea0003800000 */
.L_x_1067:
[----:B------:R-:W-:Y:S01]  /*4230*/  BSSY B0, `(.L_x_1069) ;  /* 0x0000021000007945 */ /* 0x000fe20003800000 */
[----:B------:R-:W-:Y:S05]  /*4240*/  @P4 BRA `(.L_x_1070) ;  /* 0x000001f000004947 */ /* 0x000fea0003800000 */
[----:B------:R-:W-:Y:S01]  /*4250*/  FMUL.FTZ R52, R52, 1.4426950216293334961 ;  /* 0x3fb8aa3b34347820 */ /* 0x000fe20000410000 */
[----:B0-----:R-:W-:Y:S01]  /*4260*/  MOV R4, 0x3e800000 ;  /* 0x3e80000000047802 */ /* 0x001fe20000000f00 */
        /* <DEDUP_REMOVED lines=29> */
.L_x_1070:
[----:B------:R-:W-:Y:S05]  /*4440*/  BSYNC B0 ;  /* 0x0000000000007941 */ /* 0x000fea0003800000 */
.L_x_1069:
[----:B------:R-:W-:Y:S01]  /*4450*/  BSSY B0, `(.L_x_1071) ;  /* 0x0000021000007945 */ /* 0x000fe20003800000 */
        /* <DEDUP_REMOVED lines=32> */
.L_x_1072:
[----:B------:R-:W-:Y:S05]  /*4660*/  BSYNC B0 ;  /* 0x0000000000007941 */ /* 0x000fea0003800000 */
.L_x_1071:
        /* <DEDUP_REMOVED lines=33> */
.L_x_1074:
[----:B------:R-:W-:Y:S05]  /*4880*/  BSYNC B0 ;  /* 0x0000000000007941 */ /* 0x000fea0003800000 */
.L_x_1073:
        /* <DEDUP_REMOVED lines=33> */
.L_x_1076:
[----:B------:R-:W-:Y:S05]  /*4aa0*/  BSYNC B0 ;  /* 0x0000000000007941 */ /* 0x000fea0003800000 */
.L_x_1075:
[----:B------:R-:W-:Y:S01]  /*4ab0*/  FMUL.FTZ R3, R161, UR5 ;  /* 0x00000005a1037c20 */ /* 0x000fe20008410000 */
[----:B------:R-:W-:Y:S01]  /*4ac0*/  BAR.SYNC.DEFER_BLOCKING 0x0 ;  /* 0x0000000000007b1d */ /* 0x000fe20000010000 */
[----:B------:R-:W-:Y:S01]  /*4ad0*/  FMUL.FTZ R2, R160, UR5 ;  /* 0x00000005a0027c20 */ /* 0x000fe20008410000 */
[----:B------:R-:W-:Y:S01]  /*4ae0*/  HFMA2.MMA R33, -RZ, RZ, 0, 0 ;  /* 0x00000000ff217435 */ /* 0x000fe200000001ff */
[----:B------:R-:W-:Y:S02]  /*4af0*/  FMUL.FTZ R0, R158, UR5 ;  /* 0x000000059e007c20 */ /* 0x000fe40008410000 */
[----:B------:R-:W-:Y:S01]  /*4b00*/  FMUL.FTZ R165, R147, UR5 ;  /* 0x0000000593a57c20 */ /* 0x000fe20008410000 */
[----:B------:R1:W-:Y:S01]  /*4b10*/  STL [R1+0x2c], R3 ;  /* 0x00002c0301007387 */ /* 0x0003e20000100800 */
[----:B------:R-:W-:Y:S02]  /*4b20*/  FMUL.FTZ R164, R146, UR5 ;  /* 0x0000000592a47c20 */ /* 0x000fe40008410000 */
[----:B------:R-:W-:Y:S01]  /*4b30*/  FMUL.FTZ R163, R145, UR5 ;  /* 0x0000000591a37c20 */ /* 0x000fe20008410000 */
[----:B------:R2:W-:Y:S01]  /*4b40*/  STL [R1+0x28], R2 ;  /* 0x0000280201007387 */ /* 0x0005e20000100800 */
[----:B------:R-:W-:-:S03]  /*4b50*/  FMUL.FTZ R162, R144, UR5 ;  /* 0x0000000590a27c20 */ /* 0x000fc60008410000 */
[----:B------:R3:W-:Y:S01]  /*4b60*/  STL [R1+0x24], R0 ;  /* 0x0000240001007387 */ /* 0x0007e20000100800 */
[----:B-1----:R-:W-:Y:S02]  /*4b70*/  FMUL.FTZ R3, R157, UR5 ;  /* 0x000000059d037c20 */ /* 0x002fe40008410000 */
[----:B--2---:R-:W-:-:S03]  /*4b80*/  FMUL.FTZ R2, R155, UR5 ;  /* 0x000000059b027c20 */ /* 0x004fc60008410000 */
[----:B------:R1:W-:Y:S01]  /*4b90*/  STL [R1+0x20], R3 ;  /* 0x0000200301007387 */ /* 0x0003e20000100800 */
[----:B---3--:R-:W-:-:S03]  /*4ba0*/  FMUL.FTZ R0, R154, UR5 ;  /* 0x000000059a007c20 */ /* 0x008fc60008410000 */
[----:B------:R2:W-:Y:S04]  /*4bb0*/  STL [R1+0x1c], R2 ;  /* 0x00001c0201007387 */ /* 0x0005e80000100800 */
        /* <DEDUP_REMOVED lines=12> */
[----:B------:R1:W-:Y:S01]  /*4c80*/  STL [R1], R0 ;  /* 0x0000000001007387 */ /* 0x0003e20000100800 */
[----:B------:R-:W-:Y:S05]  /*4c90*/  @!P5 BRA `(.L_x_1077) ;  /* 0x00004ef00000d947 */ /* 0x000fea0003800000 */
[----:B------:R-:W-:Y:S01]  /*4ca0*/  UIADD3 UR39, UR27, -0x1, URZ ;  /* 0xffffffff1b277890 */ /* 0x000fe2000fffe03f */
[----:B------:R-:W-:Y:S01]  /*4cb0*/  IMAD.MOV.U32 R51, RZ, RZ, RZ ;  /* 0x000000ffff337224 */ /* 0x000fe200078e00ff */
[----:B------:R-:W-:Y:S01]  /*4cc0*/  CS2R R48, SRZ ;  /* 0x0000000000307805 */ /* 0x000fe2000001ff00 */
[----:B------:R-:W-:Y:S01]  /*4cd0*/  CS2R R46, SRZ ;  /* 0x00000000002e7805 */ /* 0x000fe2000001ff00 */
[----:B------:R-:W-:Y:S01]  /*4ce0*/  ULEA.HI UR9, UR39, UR39, URZ, 0x1 ;  /* 0x0000002727097291 */ /* 0x000fe2000f8f083f */
[----:B------:R-:W-:Y:S01]  /*4cf0*/  MOV R44, RZ ;  /* 0x000000ff002c7202 */ /* 0x000fe20000000f00 */
[----:B------:R-:W-:Y:S01]  /*4d00*/  CS2R R42, SRZ ;  /* 0x00000000002a7805 */ /* 0x000fe2000001ff00 */
[----:B------:R-:W-:Y:S01]  /*4d10*/  MOV R41, RZ ;  /* 0x000000ff00297202 */ /* 0x000fe20000000f00 */
        /* <DEDUP_REMOVED lines=9> */
.L_x_1125:
[----:B------:R-:W-:Y:S01]  /*4db0*/  USHF.R.S32.HI UR42, URZ, 0x1f, UR7 ;  /* 0x0000001f3f2a7899 */ /* 0x000fe20008011407 */
[--C-:B------:R-:W-:Y:S01]  /*4dc0*/  SHF.R.S32.HI R79, RZ, 0x1f, R78.reuse ;  /* 0x0000001fff4f7819 */ /* 0x100fe2000001144e */
[----:B------:R-:W-:Y:S01]  /*4dd0*/  ULDC.64 UR34, c[0x0][0x1a0] ;  /* 0x0000680000227ab9 */ /* 0x000fe20000000a00 */
[----:B-1----:R-:W-:Y:S01]  /*4de0*/  MOV R3, UR7 ;  /* 0x0000000700037c02 */ /* 0x002fe20008000f00 */
[----:B------:R-:W-:Y:S01]  /*4df0*/  ULDC UR43, c[0x0][0x168] ;  /* 0x00005a00002b7ab9 */ /* 0x000fe20000000800 */
[C---:B------:R-:W-:Y:S01]  /*4e00*/  LOP3.LUT R20, R78.reuse, 0x20, RZ, 0xfc, !PT ;  /* 0x000000204e147812 */ /* 0x040fe200078efcff */
[----:B------:R-:W-:Y:S01]  /*4e10*/  UIMAD UR34, UR42, UR34, URZ ;  /* 0x000000222a2272a4 */ /* 0x000fe2000f8e023f */
[C---:B------:R-:W-:Y:S01]  /*4e20*/  LOP3.LUT R22, R78.reuse, 0x40, RZ, 0xfc, !PT ;  /* 0x000000404e167812 */ /* 0x040fe200078efcff */
[----:B------:R-:W-:Y:S01]  /*4e30*/  UIADD3 UR43, -UR38, UR43, URZ ;  /* 0x0000002b262b7290 */ /* 0x000fe2000fffe13f */
[----:B------:R-:W-:Y:S01]  /*4e40*/  IMAD.WIDE.U32 R2, R3, c[0x0][0x1a0], R78 ;  /* 0x0000680003027a25 */ /* 0x000fe200078e004e */
[----:B------:R-:W-:Y:S01]  /*4e50*/  UIMAD UR34, UR7, UR35, UR34 ;  /* 0x00000023072272a4 */ /* 0x000fe2000f8e0222 */
[----:B------:R-:W-:-:S02]  /*4e60*/  LOP3.LUT R23, R78, 0x60, RZ, 0xfc, !PT ;  /* 0x000000604e177812 */ /* 0x000fc400078efcff */
[----:B------:R-:W-:Y:S02]  /*4e70*/  PRMT R0, RZ, 0x7610, R0 ;  /* 0x00007610ff007816 */ /* 0x000fe40000000000 */
[----:B------:R-:W-:Y:S02]  /*4e80*/  ISETP.GE.AND P2, PT, R78, UR43, PT ;  /* 0x0000002b4e007c0c */ /* 0x000fe4000bf46270 */
[----:B------:R-:W-:Y:S02]  /*4e90*/  ISETP.GE.AND P1, PT, R20, UR43, PT ;  /* 0x0000002b14007c0c */ /* 0x000fe4000bf26270 */
[----:B------:R-:W-:Y:S01]  /*4ea0*/  IADD3 R3, R3, UR34, RZ ;  /* 0x0000002203037c10 */ /* 0x000fe2000fffe0ff */
[----:B------:R-:W-:Y:S01]  /*4eb0*/  ULDC.64 UR34, c[0x0][0x180] ;  /* 0x0000600000227ab9 */ /* 0x000fe20000000a00 */
[----:B0-----:R-:W-:Y:S02]  /*4ec0*/  LEA R4, P0, R2, UR23, 0x1 ;  /* 0x0000001702047c11 */ /* 0x001fe4000f8008ff */
        /* <DEDUP_REMOVED lines=70> */
[----:B------:R-:W-:-:S04]  /*5330*/  MOV R2, UR34 ;  /* 0x0000002200027c02 */ /* 0x000fc80008000f00 */
[----:B------:R-:W-:Y:S01]  /*5340*/  IMAD.U32 R3, RZ, RZ, UR35 ;  /* 0x00000023ff037e24 */ /* 0x000fe2000f8e00ff */
[----:B------:R-:W-:Y:S01]  /*5350*/  ULDC.64 UR34, c[0x0][0x1c0] ;  /* 0x0000700000227ab9 */ /* 0x000fe20000000a00 */
[----:B0-----:R-:W-:Y:S01]  /*5360*/  MOV R5, UR7 ;  /* 0x0000000700057c02 */ /* 0x001fe20008000f00 */
[----:B------:R-:W-:Y:S02]  /*5370*/  UIMAD UR34, UR42, UR34, URZ ;  /* 0x000000222a2272a4 */ /* 0x000fe4000f8e023f */
[----:B------:R0:W5:Y:S02]  /*5380*/  LDG.E R30, [R2.64] ;  /* 0x0000001c021e7981 */ /* 0x000164000c1e1900 */
[----:B------:R-:W-:Y:S01]  /*5390*/  UIMAD UR34, UR7, UR35, UR34 ;  /* 0x00000023072272a4 */ /* 0x000fe2000f8e0222 */
[----:B------:R-:W-:Y:S02]  /*53a0*/  ISETP.GE.AND P1, PT, R22, UR43, PT ;  /* 0x0000002b16007c0c */ /* 0x000fe4000bf26270 */
[----:B------:R-:W-:Y:S01]  /*53b0*/  ISETP.GE.AND P0, PT, R20, UR43, PT ;  /* 0x0000002b14007c0c */ /* 0x000fe2000bf06270 */
[----:B0-----:R-:W-:Y:S01]  /*53c0*/  IMAD.WIDE.U32 R2, R5, c[0x0][0x1c0], R78 ;  /* 0x0000700005027a25 */ /* 0x001fe200078e004e */
[----:B------:R-:W-:-:S04]  /*53d0*/  ISETP.GE.AND P2, PT, R23, UR43, PT ;  /* 0x0000002b17007c0c */ /* 0x000fc8000bf46270 */
[----:B------:R-:W-:Y:S02]  /*53e0*/  IADD3 R5, R3, UR34, RZ ;  /* 0x0000002203057c10 */ /* 0x000fe4000fffe0ff */
[----:B------:R-:W-:Y:S02]  /*53f0*/  LEA R4, P6, R2, UR25, 0x1 ;  /* 0x0000001902047c11 */ /* 0x000fe4000f8c08ff */
[----:B------:R-:W-:Y:S02]  /*5400*/  PRMT R84, RZ, 0x7610, R84 ;  /* 0x00007610ff547816 */ /* 0x000fe40000000054 */
[----:B------:R-:W-:Y:S02]  /*5410*/  ISETP.GE.AND P5, PT, R24, UR43, PT ;  /* 0x0000002b18007c0c */ /* 0x000fe4000bfa6270 */
[----:B------:R-:W-:Y:S02]  /*5420*/  LEA.HI.X R5, R2, UR26, R5, 0x1, P6 ;  /* 0x0000001a02057c11 */ /* 0x000fe4000b0f0c05 */
[----:B------:R-:W-:-:S02]  /*5430*/  PRMT R29, RZ, 0x7610, R29 ;  /* 0x00007610ff1d7816 */ /* 0x000fc4000000001d */
[----:B------:R-:W-:Y:S02]  /*5440*/  PRMT R85, RZ, 0x7610, R85 ;  /* 0x00007610ff557816 */ /* 0x000fe40000000055 */
        /* <DEDUP_REMOVED lines=22> */
[----:B------:R1:W-:Y:S04]  /*55b0*/  STS.U16 [R69+0x300], R16 ;  /* 0x0003001045007388 */ /* 0x0003e80000000400 */
[----:B------:R-:W-:Y:S04]  /*55c0*/  STS.U16 [R68+0x340], R19 ;  /* 0x0003401344007388 */ /* 0x000fe80000000400 */
[----:B------:R-:W-:Y:S04]  /*55d0*/  STS.U16 [R67+0x380], R18 ;  /* 0x0003801243007388 */ /* 0x000fe80000000400 */
[----:B------:R2:W-:Y:S01]  /*55e0*/  STS.U16 [R66+0x3c0], R21 ;  /* 0x0003c01542007388 */ /* 0x0005e20000000400 */
[----:B------:R-:W-:-:S06]  /*55f0*/  NOP ;  /* 0x0000000000007918 */ /* 0x000fcc0000000000 */
[----:B------:R3:W4:Y:S01]  /*5600*/  @!P1 LDG.E.U16 R84, [R4.64+0x80] ;  /* 0x0000801c04549981 */ /* 0x000722000c1e1500 */
[----:B------:R-:W-:Y:S02]  /*5610*/  ISETP.GE.AND P1, PT, R28, UR43, PT ;  /* 0x0000002b1c007c0c */ /* 0x000fe4000bf26270 */
[----:B------:R-:W-:Y:S01]  /*5620*/  PRMT R28, RZ, 0x7610, R28 ;  /* 0x00007610ff1c7816 */ /* 0x000fe2000000001c */
[----:B------:R3:W5:Y:S01]  /*5630*/  @!P0 LDG.E.U16 R29, [R4.64+0x40] ;  /* 0x0000401c041d8981 */ /* 0x000762000c1e1500 */
[----:B------:R-:W-:-:S03]  /*5640*/  ISETP.GE.AND P0, PT, R27, UR43, PT ;  /* 0x0000002b1b007c0c */ /* 0x000fc6000bf06270 */
[----:B------:R3:W4:Y:S01]  /*5650*/  @!P2 LDG.E.U16 R85, [R4.64+0xc0] ;  /* 0x0000c01c0455a981 */ /* 0x000722000c1e1500 */
[----:B------:R-:W-:Y:S02]  /*5660*/  ISETP.GE.AND P2, PT, R31, UR43, PT ;  /* 0x0000002b1f007c0c */ /* 0x000fe4000bf46270 */
[----:B0-----:R-:W-:Y:S01]  /*5670*/  PRMT R72, RZ, 0x7610, R72 ;  /* 0x00007610ff487816 */ /* 0x001fe20000000048 */
[----:B------:R3:W4:Y:S01]  /*5680*/  @!P5 LDG.E.U16 R28, [R4.64+0x100] ;  /* 0x0001001c041cd981 */ /* 0x000722000c1e1500 */
[----:B-1----:R-:W-:Y:S02]  /*5690*/  PRMT R69, RZ, 0x7610, R69 ;  /* 0x00007610ff457816 */ /* 0x002fe40000000045 */
[----:B------:R-:W-:Y:S01]  /*56a0*/  ISETP.GE.AND P5, PT, R32, UR43, PT ;  /* 0x0000002b20007c0c */ /* 0x000fe2000bfa6270 */
[----:B------:R3:W4:Y:S01]  /*56b0*/  @!P3 LDG.E.U16 R82, [R4.64+0x180] ;  /* 0x0001801c0452b981 */ /* 0x000722000c1e1500 */
        /* <DEDUP_REMOVED lines=12> */
[----:B--2---:R-:W-:Y:S02]  /*5780*/  PRMT R21, RZ, 0x7610, R21 ;  /* 0x00007610ff157816 */ /* 0x004fe40000000015 */
[----:B------:R-:W-:Y:S01]  /*5790*/  PRMT R13, RZ, 0x7610, R13 ;  /* 0x00007610ff0d7816 */ /* 0x000fe2000000000d */
[----:B------:R3:W2:Y:S04]  /*57a0*/  @!P4 LDG.E.U16 R23, [R4.64+0x2c0] ;  /* 0x0002c01c0417c981 */ /* 0x0006a8000c1e1500 */
[----:B------:R3:W2:Y:S04]  /*57b0*/  @!P3 LDG.E.U16 R22, [R4.64+0x300] ;  /* 0x0003001c0416b981 */ /* 0x0006a8000c1e1500 */
[----:B------:R3:W2:Y:S04]  /*57c0*/  @!P0 LDG.E.U16 R21, [R4.64+0x340] ;  /* 0x0003401c04158981 */ /* 0x0006a8000c1e1500 */
[----:B------:R3:W2:Y:S04]  /*57d0*/  @!P1 LDG.E.U16 R20, [R4.64+0x380] ;  /* 0x0003801c04149981 */ /* 0x0006a8000c1e1500 */
[----:B------:R3:W2:Y:S01]  /*57e0*/  @!P2 LDG.E.U16 R13, [R4.64+0x3c0] ;  /* 0x0003c01c040da981 */ /* 0x0006a2000c1e1500 */
[----:B------:R-:W0:Y:S01]  /*57f0*/  R2UR UR43, R30 ;  /* 0x000000001e2b73c2 */ /* 0x000e2200000e0000 */
[----:B------:R-:W-:-:S02]  /*5800*/  SHF.L.U32 R19, R95, 0x4, RZ ;  /* 0x000000045f137819 */ /* 0x000fc400000006ff */
[----:B------:R-:W-:Y:S02]  /*5810*/  LDS.U16 R2, [R65+0x1c] ;  /* 0x00001c0041027984 */ /* 0x000fe40000000400 */
[----:B------:R-:W-:Y:S02]  /*5820*/  LOP3.LUT R19, R19, 0xfffffe00, RZ, 0xc0, !PT ;  /* 0xfffffe0013137812 */ /* 0x000fe400078ec0ff */
[----:B------:R-:W-:Y:S03]  /*5830*/  LDS.U16 R16, [R65] ;  /* 0x0000000041107984 */ /* 0x000fe60000000400 */
[----:B------:R-:W-:Y:S01]  /*5840*/  IMAD.IADD R0, R19, 0x1, R94 ;  /* 0x0000000113007824 */ /* 0x000fe200078e025e */
[----:B------:R-:W-:Y:S04]  /*5850*/  LDS.U16 R14, [R65+0x6] ;  /* 0x00000600410e7984 */ /* 0x000fe80000000400 */
[C---:B------:R-:W-:Y:S01]  /*5860*/  IADD3 R91, R0.reuse, 0x20, RZ ;  /* 0x00000020005b7810 */ /* 0x040fe20007ffe0ff */
[----:B------:R-:W-:Y:S01]  /*5870*/  LDS.U16 R12, [R65+0x8] ;  /* 0x00000800410c7984 */ /* 0x000fe20000000400 */
[----:B------:R-:W-:-:S02]  /*5880*/  IADD3 R89, R0, 0x40, RZ ;  /* 0x0000004000597810 */ /* 0x000fc40007ffe0ff */
[C---:B------:R-:W-:Y:S01]  /*5890*/  IADD3 R77, R0.reuse, 0x80, RZ ;  /* 0x00000080004d7810 */ /* 0x040fe20007ffe0ff */
[----:B------:R-:W-:Y:S01]  /*58a0*/  LDS.U16 R10, [R65+0xc] ;  /* 0x00000c00410a7984 */ /* 0x000fe20000000400 */
[C---:B------:R-:W-:Y:S02]  /*58b0*/  IADD3 R87, R0.reuse, 0x60, RZ ;  /* 0x0000006000577810 */ /* 0x040fe40007ffe0ff */
[CC--:B------:R-:W-:Y:S01]  /*58c0*/  LEA.HI.SX32 R93, R0.reuse, R0.reuse, 0x1b ;  /* 0x00000000005d7211 */ /* 0x0c0fe200078fdaff */
[----:B------:R-:W-:Y:S01]  /*58d0*/  LDS.U16 R8, [R65+0x10] ;  /* 0x0000100041087984 */ /* 0x000fe20000000400 */
[----:B------:R-:W-:Y:S02]  /*58e0*/  LEA.HI.SX32 R91, R91, R0, 0x1b ;  /* 0x000000005b5b7211 */ /* 0x000fe400078fdaff */
[----:B------:R-:W-:Y:S01]  /*58f0*/  IADD3 R31, R0, 0xa0, RZ ;  /* 0x000000a0001f7810 */ /* 0x000fe20007ffe0ff */
[----:B------:R-:W-:Y:S01]  /*5900*/  LDS.U16 R6, [R65+0x14] ;  /* 0x0000140041067984 */ /* 0x000fe20000000400 */
[----:B0-----:R-:W-:-:S02]  /*5910*/  MOV R18, UR43 ;  /* 0x0000002b00127c02 */ /* 0x001fc40008000f00 */
[C---:B------:R-:W-:Y:S01]  /*5920*/  IADD3 R3, R0.reuse, 0x1a0, RZ ;  /* 0x000001a000037810 */ /* 0x040fe20007ffe0ff */
[----:B---3--:R-:W-:Y:S01]  /*5930*/  LDS.U16 R4, [R65+0x18] ;  /* 0x0000180041047984 */ /* 0x008fe20000000400 */
[C---:B------:R-:W-:Y:S02]  /*5940*/  IADD3 R7, R0.reuse, 0x1e0, RZ ;  /* 0x000001e000077810 */ /* 0x040fe40007ffe0ff */
[C---:B------:R-:W-:Y:S02]  /*5950*/  IADD3 R9, R0.reuse, 0x160, RZ ;  /* 0x0000016000097810 */ /* 0x040fe40007ffe0ff */
[C---:B------:R-:W-:Y:S02]  /*5960*/  IADD3 R5, R0.reuse, 0x120, RZ ;  /* 0x0000012000057810 */ /* 0x040fe40007ffe0ff */
[C---:B------:R-:W-:Y:S02]  /*5970*/  IADD3 R11, R0.reuse, 0x100, RZ ;  /* 0x00000100000b7810 */ /* 0x040fe40007ffe0ff */
[----:B------:R-:W-:-:S02]  /*5980*/  IADD3 R15, R0, 0xe0, RZ ;  /* 0x000000e0000f7810 */ /* 0x000fc40007ffe0ff */
[C---:B------:R-:W-:Y:S02]  /*5990*/  IADD3 R17, R0.reuse, 0xc0, RZ ;  /* 0x000000c000117810 */ /* 0x040fe40007ffe0ff */
[-C--:B------:R-:W-:Y:S02]  /*59a0*/  LEA.HI.SX32 R89, R89, R0.reuse, 0x1b ;  /* 0x0000000059597211 */ /* 0x080fe400078fdaff */
[C---:B------:R-:W-:Y:S02]  /*59b0*/  IADD3 R67, R0.reuse, 0x1c0, RZ ;  /* 0x000001c000437810 */ /* 0x040fe40007ffe0ff */
[C---:B------:R-:W-:Y:S02]  /*59c0*/  IADD3 R83, R0.reuse, 0x180, RZ ;  /* 0x0000018000537810 */ /* 0x040fe40007ffe0ff */
[----:B------:R-:W-:Y:S02]  /*59d0*/  IADD3 R71, R0, 0x140, RZ ;  /* 0x0000014000477810 */ /* 0x000fe40007ffe0ff */
[----:B------:R-:W-:-:S02]  /*59e0*/  LEA.HI.SX32 R77, R77, R0, 0x1b ;  /* 0x000000004d4d7211 */ /* 0x000fc400078fdaff */
[-C--:B------:R-:W-:Y:S01]  /*59f0*/  LEA.HI.SX32 R87, R87, R0.reuse, 0x1b ;  /* 0x0000000057577211 */ /* 0x080fe200078fdaff */
[----:B------:R-:W-:Y:S01]  /*5a00*/  IMAD.SHL.U32 R92, R91, 0x2, RZ ;  /* 0x000000025b5c7824 */ /* 0x000fe200078e00ff */
[----:B------:R-:W-:Y:S01]  /*5a10*/  SHF.L.U32 R93, R93, 0x1, RZ ;  /* 0x000000015d5d7819 */ /* 0x000fe200000006ff */
[----:B------:R-:W-:Y:S01]  /*5a20*/  FMUL.FTZ R18, R18, 1.4426950216293334961 ;  /* 0x3fb8aa3b12127820 */ /* 0x000fe20000410000 */
[-C--:B------:R-:W-:Y:S02]  /*5a30*/  LEA.HI.SX32 R76, R31, R0.reuse, 0x1b ;  /* 0x000000001f4c7211 */ /* 0x080fe400078fdaff */
[-C--:B------:R-:W-:Y:S02]  /*5a40*/  LEA.HI.SX32 R74, R15, R0.reuse, 0x1b ;  /* 0x000000000f4a7211 */ /* 0x080fe400078fdaff */
[-C--:B------:R-:W-:Y:S01]  /*5a50*/  LEA.HI.SX32 R75, R17, R0.reuse, 0x1b ;  /* 0x00000000114b7211 */ /* 0x080fe200078fdaff */
[----:B------:R-:W-:Y:S01]  /*5a60*/  LDS.U16 R15, [R65+0x4] ;  /* 0x00000400410f7984 */ /* 0x000fe20000000400 */
[----:B------:R-:W-:Y:S01]  /*5a70*/  SHF.L.U32 R91, R89, 0x1, RZ ;  /* 0x00000001595b7819 */ /* 0x000fe200000006ff */
[----:B------:R-:W-:Y:S01]  /*5a80*/  IMAD.SHL.U32 R77, R77, 0x2, RZ ;  /* 0x000000024d4d7824 */ /* 0x000fe200078e00ff */
[-C--:B------:R-:W-:Y:S01]  /*5a90*/  LEA.HI.SX32 R68, R3, R0.reuse, 0x1b ;  /* 0x0000000003447211 */ /* 0x080fe200078fdaff */
[----:B------:R-:W0:Y:S01]  /*5aa0*/  LDS.U16 R17, [R65+0x2] ;  /* 0x0000020041117984 */ /* 0x000e220000000400 */
[----:B------:R-:W-:-:S02]  /*5ab0*/  LEA.HI.SX32 R66, R7, R0, 0x1b ;  /* 0x0000000007427211 */ /* 0x000fc400078fdaff */
[-C--:B------:R-:W-:Y:S01]  /*5ac0*/  LEA.HI.SX32 R67, R67, R0.reuse, 0x1b ;  /* 0x0000000043437211 */ /* 0x080fe200078fdaff */
[----:B------:R-:W1:Y:S01]  /*5ad0*/  LDS.U16 R7, [R65+0x12] ;  /* 0x0000120041077984 */ /* 0x000e620000000400 */
[-C--:B------:R-:W-:Y:S02]  /*5ae0*/  LEA.HI.SX32 R83, R83, R0.reuse, 0x1b ;  /* 0x0000000053537211 */ /* 0x080fe400078fdaff */
[-C--:B------:R-:W-:Y:S01]  /*5af0*/  LEA.HI.SX32 R70, R9, R0.reuse, 0x1b ;  /* 0x0000000009467211 */ /* 0x080fe200078fdaff */
[----:B------:R-:W3:Y:S01]  /*5b00*/  LDS.U16 R3, [R65+0x1a] ;  /* 0x00001a0041037984 */ /* 0x000ee20000000400 */
[-C--:B------:R-:W-:Y:S02]  /*5b10*/  LEA.HI.SX32 R71, R71, R0.reuse, 0x1b ;  /* 0x0000000047477211 */ /* 0x080fe400078fdaff */
[-C--:B------:R-:W-:Y:S01]  /*5b20*/  LEA.HI.SX32 R86, R5, R0.reuse, 0x1b ;  /* 0x0000000005567211 */ /* 0x080fe200078fdaff */
[----:B------:R-:W0:Y:S01]  /*5b30*/  LDS.U16 R9, [R65+0xe] ;  /* 0x00000e0041097984 */ /* 0x000e220000000400 */
[----:B------:R-:W-:-:S02]  /*5b40*/  LEA.HI.SX32 R73, R11, R0, 0x1b ;  /* 0x000000000b497211 */ /* 0x000fc400078fdaff */
[----:B------:R-:W-:Y:S01]  /*5b50*/  SHF.L.U32 R90, R87, 0x1, RZ ;  /* 0x00000001575a7819 */ /* 0x000fe200000006ff */
[----:B------:R-:W0:Y:S01]  /*5b60*/  LDS.U16 R11, [R65+0xa] ;  /* 0x00000a00410b7984 */ /* 0x000e220000000400 */
[----:B------:R-:W-:Y:S01]  /*5b70*/  SHF.L.U32 R76, R76, 0x1, RZ ;  /* 0x000000014c4c7819 */ /* 0x000fe200000006ff */
[----:B------:R-:W-:Y:S02]  /*5b80*/  FMUL.FTZ R134, R18, R64 ;  /* 0x0000004012867220 */ /* 0x000fe40000410000 */
[----:B------:R-:W0:Y:S01]  /*5b90*/  LDS.U16 R5, [R65+0x16] ;  /* 0x0000160041057984 */ /* 0x000e220000000400 */
[----:B------:R-:W-:-:S03]  /*5ba0*/  SHF.L.U32 R75, R75, 0x1, RZ ;  /* 0x000000014b4b7819 */ /* 0x000fc600000006ff */
[----:B------:R1:W0:Y:S01]  /*5bb0*/  LDS.U16 R0, [R65+0x1e] ;  /* 0x00001e0041007984 */ /* 0x0002220000000400 */
[----:B------:R-:W-:Y:S01]  /*5bc0*/  ISETP.NE.AND P1, PT, R95, RZ, PT ;  /* 0x000000ff5f00720c */ /* 0x000fe20003f25270 */
[----:B------:R-:W-:Y:S01]  /*5bd0*/  IMAD.SHL.U32 R74, R74, 0x2, RZ ;  /* 0x000000024a4a7824 */ /* 0x000fe200078e00ff */
[----:B------:R-:W-:Y:S01]  /*5be0*/  SHF.L.U32 R73, R73, 0x1, RZ ;  /* 0x0000000149497819 */ /* 0x000fe200000006ff */
[----:B------:R-:W-:Y:S02]  /*5bf0*/  IMAD.SHL.U32 R71, R71, 0x2, RZ ;  /* 0x0000000247477824 */ /* 0x000fe400078e00ff */
[----:B-1----:R-:W-:Y:S01]  /*5c00*/  FMUL.FTZ R65, R18, R60 ;  /* 0x0000003c12417220 */ /* 0x002fe20000410000 */
[----:B------:R-:W1:Y:S01]  /*5c10*/  MUFU.EX2 R134, R134 ;  /* 0x0000008600867308 */ /* 0x000e620000000800 */
[----:B------:R-:W-:Y:S02]  /*5c20*/  LEA R19, R94, R19, 0x4 ;  /* 0x000000135e137211 */ /* 0x000fe400078e20ff */
[----:B------:R-:W-:Y:S01]  /*5c30*/  SHF.L.U32 R70, R70, 0x1, RZ ;  /* 0x0000000146467819 */ /* 0x000fe200000006ff */
[----:B------:R-:W-:Y:S01]  /*5c40*/  IMAD.SHL.U32 R68, R68, 0x2, RZ ;  /* 0x0000000244447824 */ /* 0x000fe200078e00ff */
[----:B------:R-:W-:Y:S01]  /*5c50*/  SHF.L.U32 R67, R67, 0x1, RZ ;  /* 0x0000000143437819 */ /* 0x000fe200000006ff */
[----:B------:R-:W-:Y:S01]  /*5c60*/  IMAD.SHL.U32 R66, R66, 0x2, RZ ;  /* 0x0000000242427824 */ /* 0x000fe200078e00ff */
[----:B------:R-:W-:Y:S01]  /*5c70*/  ISETP.NE.AND P0, PT, R95, 0x7f, PT ;  /* 0x0000007f5f00780c */ /* 0x000fe20003f05270 */
[----:B------:R-:W-:-:S02]  /*5c80*/  FMUL.FTZ R32, R18, R63 ;  /* 0x0000003f12207220 */ /* 0x000fc40000410000 */
[C---:B------:R-:W-:Y:S02]  /*5c90*/  FMUL.FTZ R31, R18.reuse, R62 ;  /* 0x0000003e121f7220 */ /* 0x040fe40000410000 */
[----:B------:R-:W-:Y:S02]  /*5ca0*/  FMUL.FTZ R30, R18, R61 ;  /* 0x0000003d121e7220 */ /* 0x000fe40000410000 */
[----:B------:R-:W0:Y:S01]  /*5cb0*/  MUFU.EX2 R32, R32 ;  /* 0x0000002000207308 */ /* 0x000e220000000800 */
[----:B------:R-:W-:-:S07]  /*5cc0*/  HADD2.F32 R135, -RZ, R143.H0_H0 ;  /* 0x2000008fff877230 */ /* 0x000fce0000004100 */
[----:B------:R-:W0:Y:S01]  /*5cd0*/  MUFU.EX2 R31, R31 ;  /* 0x0000001f001f7308 */ /* 0x000e220000000800 */
[----:B------:R-:W-:Y:S02]  /*5ce0*/  HADD2.F32 R88, -RZ, R142.H0_H0 ;  /* 0x2000008eff587230 */ /* 0x000fe40000004100 */
[----:B------:R-:W-:-:S05]  /*5cf0*/  HADD2.F32 R89, -RZ, R118.H0_H0 ;  /* 0x20000076ff597230 */ /* 0x000fca0000004100 */
[----:B------:R-:W1:Y:S01]  /*5d00*/  MUFU.EX2 R30, R30 ;  /* 0x0000001e001e7308 */ /* 0x000e620000000800 */
[----:B------:R-:W-:Y:S01]  /*5d10*/  HADD2.F32 R127, -RZ, R138.H0_H0 ;  /* 0x2000008aff7f7230 */ /* 0x000fe20000004100 */
[----:B------:R-:W-:Y:S01]  /*5d20*/  FMUL.FTZ R135, R135, R64 ;  /* 0x0000004087877220 */ /* 0x000fe20000410000 */
[----:B------:R-:W-:Y:S01]  /*5d30*/  HADD2.F32 R128, -RZ, R137.H0_H0 ;  /* 0x20000089ff807230 */ /* 0x000fe20000004100 */
[----:B------:R-:W-:Y:S01]  /*5d40*/  FMUL.FTZ R88, R88, R63 ;  /* 0x0000003f58587220 */ /* 0x000fe20000410000 */
[----:B------:R-:W-:Y:S01]  /*5d50*/  HADD2.F32 R129, -RZ, R136.H0_H0 ;  /* 0x20000088ff817230 */ /* 0x000fe20000004100 */
[----:B------:R-:W-:Y:S01]  /*5d60*/  FMUL.FTZ R89, R89, R62 ;  /* 0x0000003e59597220 */ /* 0x000fe20000410000 */
[----:B------:R-:W-:Y:S02]  /*5d70*/  HADD2.F32 R130, -RZ, R133.H0_H0 ;  /* 0x20000085ff827230 */ /* 0x000fe40000004100 */
[----:B------:R-:W-:Y:S02]  /*5d80*/  HADD2.F32 R131, -RZ, R132.H0_H0 ;  /* 0x20000084ff837230 */ /* 0x000fe40000004100 */
[----:B0-----:R-:W-:-:S02]  /*5d90*/  HADD2.F32 R17, -RZ, R17.H0_H0 ;  /* 0x20000011ff117230 */ /* 0x001fc40000004100 */
[----:B------:R-:W-:Y:S02]  /*5da0*/  HADD2.F32 R16, -RZ, R16.H0_H0 ;  /* 0x20000010ff107230 */ /* 0x000fe40000004100 */
[----:B------:R-:W-:Y:S01]  /*5db0*/  HADD2.F32 R15, -RZ, R15.H0_H0 ;  /* 0x2000000fff0f7230 */ /* 0x000fe20000004100 */
[----:B------:R-:W-:Y:S01]  /*5dc0*/  BSSY B0, `(.L_x_1078) ;  /* 0x000006b000007945 */ /* 0x000fe20003800000 */
[----:B------:R-:W-:Y:S01]  /*5dd0*/  FMUL.FTZ R127, R127, R53 ;  /* 0x000000357f7f7220 */ /* 0x000fe20000410000 */
[----:B------:R-:W-:Y:S01]  /*5de0*/  HADD2.F32 R14, -RZ, R14.H0_H0 ;  /* 0x2000000eff0e7230 */ /* 0x000fe20000004100 */
[----:B------:R-:W-:Y:S02]  /*5df0*/  FMUL.FTZ R128, R128, R52 ;  /* 0x0000003480807220 */ /* 0x000fe40000410000 */
[----:B------:R-:W-:Y:S02]  /*5e00*/  FMUL.FTZ R129, R129, R50 ;  /* 0x0000003281817220 */ /* 0x000fe40000410000 */
[----:B------:R-:W-:-:S02]  /*5e10*/  FMUL.FTZ R130, R130, R45 ;  /* 0x0000002d82827220 */ /* 0x000fc40000410000 */
[----:B------:R-:W-:Y:S02]  /*5e20*/  FMUL.FTZ R131, R131, R40 ;  /* 0x0000002883837220 */ /* 0x000fe40000410000 */
[----:B------:R-:W-:Y:S02]  /*5e30*/  FMUL.FTZ R88, R17, R88 ;  /* 0x0000005811587220 */ /* 0x000fe40000410000 */
[----:B------:R-:W-:Y:S02]  /*5e40*/  FMUL.FTZ R135, R16, R135 ;  /* 0x0000008710877220 */ /* 0x000fe40000410000 */
[----:B------:R-:W-:Y:S01]  /*5e50*/  FMUL.FTZ R89, R15, R89 ;  /* 0x000000590f597220 */ /* 0x000fe20000410000 */
[----:B----4-:R0:W-:Y:S04]  /*5e60*/  STS.U16 [R93+0x1080], R72 ;  /* 0x001080485d007388 */ /* 0x0101e80000000400 */
[----:B-----5:R4:W-:Y:S04]  /*5e70*/  STS.U16 [R92+0x10c0], R29 ;  /* 0x0010c01d5c007388 */ /* 0x0209e80000000400 */
[----:B------:R-:W-:Y:S01]  /*5e80*/  STS.U16 [R91+0x1100], R84 ;  /* 0x001100545b007388 */ /* 0x000fe20000000400 */
[----:B0-----:R-:W-:-:S03]  /*5e90*/  SHF.L.U32 R72, R86, 0x1, RZ ;  /* 0x0000000156487819 */ /* 0x001fc600000006ff */
[----:B------:R-:W-:Y:S01]  /*5ea0*/  STS.U16 [R90+0x1140], R85 ;  /* 0x001140555a007388 */ /* 0x000fe20000000400 */
[----:B----4-:R0:W4:Y:S03]  /*5eb0*/  MUFU.EX2 R29, R65 ;  /* 0x00000041001d7308 */ /* 0x0101260000000800 */
[----:B------:R-:W-:Y:S04]  /*5ec0*/  STS.U16 [R77+0x1180], R28 ;  /* 0x0011801c4d007388 */ /* 0x000fe80000000400 */
[----:B------:R5:W-:Y:S01]  /*5ed0*/  STS.U16 [R76+0x11c0], R69 ;  /* 0x0011c0454c007388 */ /* 0x000be20000000400 */
[----:B0-----:R-:W-:-:S03]  /*5ee0*/  MOV R65, UR39 ;  /* 0x0000002700417c02 */ /* 0x001fc60008000f00 */
[----:B------:R-:W-:Y:S04]  /*5ef0*/  STS.U16 [R75+0x1200], R82 ;  /* 0x001200524b007388 */ /* 0x000fe80000000400 */
[----:B------:R-:W-:Y:S04]  /*5f00*/  STS.U16 [R74+0x1240], R27 ;  /* 0x0012401b4a007388 */ /* 0x000fe80000000400 */
[----:B------:R-:W-:Y:S01]  /*5f10*/  STS.U16 [R73+0x1280], R26 ;  /* 0x0012801a49007388 */ /* 0x000fe20000000400 */
[----:B-----5:R-:W-:-:S03]  /*5f20*/  SHF.L.U32 R69, R83, 0x1, RZ ;  /* 0x0000000153457819 */ /* 0x020fc600000006ff */
[----:B------:R-:W-:Y:S04]  /*5f30*/  STS.U16 [R72+0x12c0], R25 ;  /* 0x0012c01948007388 */ /* 0x000fe80000000400 */
[----:B------:R0:W-:Y:S04]  /*5f40*/  STS.U16 [R71+0x1300], R24 ;  /* 0x0013001847007388 */ /* 0x0001e80000000400 */
[----:B--2---:R-:W-:Y:S01]  /*5f50*/  STS.U16 [R70+0x1340], R23 ;  /* 0x0013401746007388 */ /* 0x004fe20000000400 */
[----:B0-----:R-:W-:Y:S02]  /*5f60*/  LEA R24, R65, UR7, 0x8 ;  /* 0x0000000741187c11 */ /* 0x001fe4000f8e40ff */
[----:B------:R-:W-:-:S02]  /*5f70*/  LEA.HI.SX32 R65, R19, R19, 0x1b ;  /* 0x0000001313417211 */ /* 0x000fc400078fdaff */
[----:B------:R-:W-:Y:S01]  /*5f80*/  @P1 IADD3 R24, R95, 0x200, RZ ;  /* 0x000002005f181810 */ /* 0x000fe20007ffe0ff */
[----:B------:R-:W-:Y:S02]  /*5f90*/  STS.U16 [R69+0x1380], R22 ;  /* 0x0013801645007388 */ /* 0x000fe40000000400 */
[----:B------:R-:W-:Y:S01]  /*5fa0*/  IMAD.SHL.U32 R65, R65, 0x2, RZ ;  /* 0x0000000241417824 */ /* 0x000fe200078e00ff */
[----:B------:R-:W-:Y:S01]  /*5fb0*/  SHF.L.U32 R19, R24, 0x2, RZ ;  /* 0x0000000218137819 */ /* 0x000fe200000006ff */
[----:B------:R-:W-:Y:S04]  /*5fc0*/  STS.U16 [R68+0x13c0], R21 ;  /* 0x0013c01544007388 */ /* 0x000fe80000000400 */
[----:B------:R-:W-:Y:S04]  /*5fd0*/  STS.U16 [R67+0x1400], R20 ;  /* 0x0014001443007388 */ /* 0x000fe80000000400 */
[----:B------:R0:W-:Y:S01]  /*5fe0*/  STS.U16 [R66+0x1440], R13 ;  /* 0x0014400d42007388 */ /* 0x0001e20000000400 */
[----:B------:R-:W-:-:S06]  /*5ff0*/  NOP ;  /* 0x0000000000007918 */ /* 0x000fcc0000000000 */
[----:B------:R-:W2:Y:S04]  /*6000*/  LDS.U16 R96, [R65+0x1082] ;  /* 0x0010820041607984 */ /* 0x000ea80000000400 */
        /* <DEDUP_REMOVED lines=21> */
[----:B------:R-:W-:Y:S02]  /*6160*/  HADD2.F32 R20, -RZ, R113.H0_H0 ;  /* 0x20000071ff147230 */ /* 0x000fe40000004100 */
[----:B-1----:R-:W-:Y:S01]  /*6170*/  HADD2.F32 R19, -RZ, R112.H0_H0 ;  /* 0x20000070ff137230 */ /* 0x002fe20000004100 */
[----:B------:R-:W-:Y:S02]  /*6180*/  FMUL.FTZ R84, R18, R59 ;  /* 0x0000003b12547220 */ /* 0x000fe40000410000 */
[-C--:B------:R-:W-:Y:S02]  /*6190*/  FMUL.FTZ R123, R20, R57.reuse ;  /* 0x00000039147b7220 */ /* 0x080fe40000410000 */
[----:B------:R-:W-:Y:S01]  /*61a0*/  FMUL.FTZ R124, R19, R56 ;  /* 0x00000038137c7220 */ /* 0x000fe20000410000 */
[----:B------:R0:W1:Y:S01]  /*61b0*/  @P0 LDS R13, [R95.X4+0x7554] ;  /* 0x007554005f0d0984 */ /* 0x0000620000004800 */
[C---:B------:R-:W-:Y:S01]  /*61c0*/  FMUL.FTZ R27, R18.reuse, R58 ;  /* 0x0000003a121b7220 */ /* 0x040fe20000410000 */
[----:B------:R-:W-:Y:S01]  /*61d0*/  HADD2.F32 R21, -RZ, R116.H0_H0 ;  /* 0x20000074ff157230 */ /* 0x000fe20000004100 */
[----:B------:R-:W-:-:S02]  /*61e0*/  FMUL.FTZ R26, R18, R57 ;  /* 0x00000039121a7220 */ /* 0x000fc40000410000 */
[C---:B------:R-:W-:Y:S02]  /*61f0*/  FMUL.FTZ R25, R18.reuse, R56 ;  /* 0x0000003812197220 */ /* 0x040fe40000410000 */
[C---:B------:R-:W-:Y:S02]  /*6200*/  FMUL.FTZ R24, R18.reuse, R55 ;  /* 0x0000003712187220 */ /* 0x040fe40000410000 */
[C---:B------:R-:W-:Y:S02]  /*6210*/  FMUL.FTZ R23, R18.reuse, R54 ;  /* 0x0000003612177220 */ /* 0x040fe40000410000 */
[C---:B------:R-:W-:Y:S02]  /*6220*/  FMUL.FTZ R22, R18.reuse, R53 ;  /* 0x0000003512167220 */ /* 0x040fe40000410000 */
[C---:B------:R-:W-:Y:S02]  /*6230*/  FMUL.FTZ R83, R18.reuse, R52 ;  /* 0x0000003412537220 */ /* 0x040fe40000410000 */
[----:B------:R-:W-:-:S02]  /*6240*/  FMUL.FTZ R20, R18, R50 ;  /* 0x0000003212147220 */ /* 0x000fc40000410000 */
[C---:B------:R-:W-:Y:S02]  /*6250*/  FMUL.FTZ R19, R18.reuse, R45 ;  /* 0x0000002d12137220 */ /* 0x040fe40000410000 */
[----:B------:R-:W-:Y:S01]  /*6260*/  FMUL.FTZ R18, R18, R40 ;  /* 0x0000002812127220 */ /* 0x000fe20000410000 */
[----:B------:R-:W0:Y:S01]  /*6270*/  MUFU.EX2 R27, R27 ;  /* 0x0000001b001b7308 */ /* 0x000e220000000800 */
[----:B------:R-:W-:Y:S01]  /*6280*/  FMUL.FTZ R120, R21, R60 ;  /* 0x0000003c15787220 */ /* 0x000fe20000410000 */
[----:B------:R-:W-:-:S06]  /*6290*/  HADD2.F32 R82, -RZ, R140.H0_H0 ;  /* 0x2000008cff527230 */ /* 0x000fcc0000004100 */
[----:B------:R-:W0:Y:S01]  /*62a0*/  MUFU.EX2 R26, R26 ;  /* 0x0000001a001a7308 */ /* 0x000e220000000800 */
[----:B------:R-:W-:-:S07]  /*62b0*/  HADD2.F32 R86, -RZ, R117.H0_H0 ;  /* 0x20000075ff567230 */ /* 0x000fce0000004100 */
[----:B------:R-:W0:Y:S01]  /*62c0*/  MUFU.EX2 R25, R25 ;  /* 0x0000001900197308 */ /* 0x000e220000000800 */
[----:B------:R-:W-:-:S07]  /*62d0*/  FMUL.FTZ R125, R82, R55 ;  /* 0x00000037527d7220 */ /* 0x000fce0000410000 */
[----:B------:R-:W0:Y:S08]  /*62e0*/  MUFU.EX2 R24, R24 ;  /* 0x0000001800187308 */ /* 0x000e300000000800 */
[----:B------:R-:W0:Y:S08]  /*62f0*/  MUFU.EX2 R23, R23 ;  /* 0x0000001700177308 */ /* 0x000e300000000800 */
[----:B------:R-:W0:Y:S08]  /*6300*/  MUFU.EX2 R22, R22 ;  /* 0x0000001600167308 */ /* 0x000e300000000800 */
[----:B------:R-:W0:Y:S08]  /*6310*/  MUFU.EX2 R21, R83 ;  /* 0x0000005300157308 */ /* 0x000e300000000800 */
[----:B------:R-:W0:Y:S08]  /*6320*/  MUFU.EX2 R20, R20 ;  /* 0x0000001400147308 */ /* 0x000e300000000800 */
[----:B------:R-:W0:Y:S08]  /*6330*/  MUFU.EX2 R19, R19 ;  /* 0x0000001300137308 */ /* 0x000e300000000800 */
[----:B------:R-:W0:Y:S01]  /*6340*/  MUFU.EX2 R18, R18 ;  /* 0x0000001200127308 */ /* 0x000e220000000800 */
[----:B------:R-:W-:-:S07]  /*6350*/  FMUL.FTZ R82, R134, R32 ;  /* 0x0000002086527220 */ /* 0x000fce0000410000 */
[----:B------:R5:W0:Y:S01]  /*6360*/  MUFU.EX2 R28, R84 ;  /* 0x00000054001c7308 */ /* 0x000a220000000800 */
[----:B------:R-:W-:Y:S02]  /*6370*/  FMUL.FTZ R119, R86, R61 ;  /* 0x0000003d56777220 */ /* 0x000fe40000410000 */
[----:B------:R-:W-:Y:S01]  /*6380*/  FMUL.FTZ R82, R31, R82 ;  /* 0x000000521f527220 */ /* 0x000fe20000410000 */
[----:B-----5:R-:W-:-:S05]  /*6390*/  HADD2.F32 R84, -RZ, R115.H0_H0 ;  /* 0x20000073ff547230 */ /* 0x020fca0000004100 */
[----:B------:R-:W-:Y:S01]  /*63a0*/  FMUL.FTZ R121, R84, R59 ;  /* 0x0000003b54797220 */ /* 0x000fe20000410000 */
[----:B------:R-:W-:Y:S05]  /*63b0*/  @P0 BRA `(.L_x_1079) ;  /* 0x000000b000000947 */ /* 0x000fea0003800000 */
[----:B-1234-:R-:W-:Y:S01]  /*63c0*/  ULDC UR35, c[0x0][0x174] ;  /* 0x00005d0000237ab9 */ /* 0x01efe20000000800 */
        /* <DEDUP_REMOVED lines=10> */
.L_x_1079:
[----:B-1234-:R-:W-:Y:S05]  /*6470*/  BSYNC B0 ;  /* 0x0000000000007941 */ /* 0x01efea0003800000 */
.L_x_1078:
[----:B------:R-:W-:Y:S01]  /*6480*/  FFMA.FTZ R83, R135, R32, R88 ;  /* 0x0000002087537223 */ /* 0x000fe20000010058 */
        /* <DEDUP_REMOVED lines=17> */
[----:B0-----:R-:W-:Y:S01]  /*65a0*/  FMUL.FTZ R82, R28, R82 ;  /* 0x000000521c527220 */ /* 0x001fe20000410000 */
        /* <DEDUP_REMOVED lines=37> */
[----:B0-----:R-:W-:Y:S01]  /*6800*/  IMAD.U32 R82, RZ, RZ, UR27 ;  /* 0x0000001bff527e24 */ /* 0x001fe2000f8e00ff */
[----:B------:R-:W-:Y:S01]  /*6810*/  HFMA2.MMA R84, -RZ, RZ, 0, 4.76837158203125e-07 ;  /* 0x00000008ff547435 */ /* 0x000fe200000001ff */
[----:B------:R-:W-:-:S03]  /*6820*/  MOV R83, c[0x0][0x16c] ;  /* 0x00005b0000537a02 */ /* 0x000fc60000000f00 */
[----:B------:R-:W-:-:S13]  /*6830*/  ISETP.LT.OR P0, PT, R82, 0x2, P0 ;  /* 0x000000025200780c */ /* 0x000fda0000701670 */
[----:B------:R-:W-:-:S05]  /*6840*/  @!P0 IADD3 R82, R82, -0x2, RZ ;  /* 0xfffffffe52528810 */ /* 0x000fca0007ffe0ff */
[----:B------:R-:W-:Y:S02]  /*6850*/  @!P0 IMAD R82, R82, R83, UR7 ;  /* 0x0000000752528e24 */ /* 0x000fe4000f8e0253 */
[----:B------:R-:W-:Y:S02]  /*6860*/  IMAD.MOV.U32 R83, RZ, RZ, RZ ;  /* 0x000000ffff537224 */ /* 0x000fe400078e00ff */
[----:B------:R-:W-:Y:S01]  /*6870*/  @!P0 IMAD.WIDE R84, R82, R84, UR40 ;  /* 0x0000002852548e25 */ /* 0x000fe2000f8e0254 */
[----:B------:R-:W-:-:S06]  /*6880*/  MOV R82, 0x3f800000 ;  /* 0x3f80000000527802 */ /* 0x000fcc0000000f00 */
        /* <DEDUP_REMOVED lines=50> */
.L_x_1137:
        /* <DEDUP_REMOVED lines=22> */
.L_x_1138:
[----:B------:R-:W-:-:S13]  /*6d10*/  ISETP.GE.AND P0, PT, R94, 0x10, PT ;  /* 0x000000105e00780c */ /* 0x000fda0003f06270 */
[-C--:B01----:R-:W-:Y:S02]  /*6d20*/  @P0 FFMA.FTZ R87, R84, R141.reuse, R87 ;  /* 0x0000008d54570223 */ /* 0x083fe40000010057 */
[----:B--2---:R-:W-:Y:S01]  /*6d30*/  @P0 FMUL.FTZ R141, R156, R141 ;  /* 0x0000008d9c8d0220 */ /* 0x004fe20000410000 */
[----:B------:R-:W-:Y:S05]  /*6d40*/  BRA.CONV ~URZ, `(.L_x_1084) ;  /* 0x000000437f007947 */ /* 0x000fea000b800000 */
[----:B------:R-:W-:Y:S01]  /*6d50*/  MOV R84, R141 ;  /* 0x0000008d00547202 */ /* 0x000fe20000000f00 */
[----:B------:R-:W-:Y:S01]  /*6d60*/  IMAD.MOV.U32 R86, RZ, RZ, 0x1f ;  /* 0x0000001fff567424 */ /* 0x000fe200078e00ff */
[----:B------:R-:W-:Y:S02]  /*6d70*/  MOV R85, 0x6d90 ;  /* 0x00006d9000557802 */ /* 0x000fe40000000f00 */
[----:B-----5:R-:W-:Y:S05]  /*6d80*/  CALL.REL.NOINC `($__internal_43_$__cuda_sm70_shflsync_idx_p) ;  /* 0x0000634000007944 */ /* 0x020fea0003c00000 */
.L_x_1084:
[----:B------:R-:W-:Y:S05]  /*6d90*/  BRA.CONV ~URZ, `(.L_x_1085) ;  /* 0x000000437f007947 */ /* 0x000fea000b800000 */
[----:B-1----:R-:W-:Y:S01]  /*6da0*/  HFMA2.MMA R86, -RZ, RZ, 0, 1.847743988037109375e-06 ;  /* 0x0000001fff567435 */ /* 0x002fe200000001ff */
[----:B------:R-:W-:Y:S02]  /*6db0*/  MOV R84, R87 ;  /* 0x0000005700547202 */ /* 0x000fe40000000f00 */
[----:B------:R-:W-:-:S03]  /*6dc0*/  MOV R85, 0x6de0 ;  /* 0x00006de000557802 */ /* 0x000fc60000000f00 */
[----:B0-2--5:R-:W-:Y:S05]  /*6dd0*/  CALL.REL.NOINC `($__internal_43_$__cuda_sm70_shflsync_idx_p) ;  /* 0x000062f000007944 */ /* 0x025fea0003c00000 */
.L_x_1085:
[----:B------:R-:W-:Y:S05]  /*6de0*/  BRA.DIV ~URZ, `(.L_x_1086) ;  /* 0x00005b427f007947 */ /* 0x000fea000b800000 */
[----:B-----5:R-:W3:Y:S04]  /*6df0*/  SHFL.IDX PT, R82, R82, RZ, 0x1f ;  /* 0x00001fff52527589 */ /* 0x020ee800000e0000 */
[----:B------:R-:W4:Y:S04]  /*6e00*/  SHFL.IDX PT, R83, R83, RZ, 0x1f ;  /* 0x00001fff53537589 */ /* 0x000f2800000e0000 */
[----:B------:R-:W2:Y:S04]  /*6e10*/  SHFL.UP PT, R141, R141, 0x1, RZ ;  /* 0x042000008d8d7989 */ /* 0x000ea800000e00ff */
[----:B------:R-:W1:Y:S02]  /*6e20*/  SHFL.UP PT, R87, R87, 0x1, RZ ;  /* 0x0420000057577989 */ /* 0x000e6400000e00ff */
.L_x_1139:
        /* <DEDUP_REMOVED lines=15> */
.L_x_1081:
[----:B0-----:R-:W-:Y:S05]  /*6f20*/  BSYNC B0 ;  /* 0x0000000000007941 */ /* 0x001fea0003800000 */
.L_x_1080:
[----:B------:R-:W-:Y:S01]  /*6f30*/  WARPSYNC 0xffffffff ;  /* 0xffffffff00007948 */ /* 0x000fe20003800000 */
[----:B------:R-:W-:Y:S01]  /*6f40*/  BAR.SYNC.DEFER_BLOCKING 0x0 ;  /* 0x0000000000007b1d */ /* 0x000fe20000010000 */
[C---:B------:R-:W-:Y:S01]  /*6f50*/  LEA.HI R87, R95.reuse, R95, RZ, 0x1e ;  /* 0x0000005f5f577211 */ /* 0x040fe200078ff0ff */
[C---:B--2---:R-:W-:Y:S01]  /*6f60*/  FMUL.FTZ R84, R18.reuse, R13 ;  /* 0x0000000d12547220 */ /* 0x044fe20000410000 */
[----:B------:R-:W-:Y:S01]  /*6f70*/  LOP3.LUT P0, RZ, R95, 0x1f, RZ, 0xc0, !PT ;  /* 0x0000001f5fff7812 */ /* 0x000fe2000780c0ff */
[----:B------:R-:W-:Y:S01]  /*6f80*/  FFMA.FTZ R85, R18, R110, R111 ;  /* 0x0000006e12557223 */ /* 0x000fe2000001006f */
[----:B-----5:R-:W-:Y:S01]  /*6f90*/  MOV R83, RZ ;  /* 0x000000ff00537202 */ /* 0x020fe20000000f00 */
        /* <DEDUP_REMOVED lines=31> */
[----:B0-----:R-:W-:Y:S02]  /*7190*/  FFMA.FTZ R134, R134, R82, R135 ;  /* 0x0000005286867223 */ /* 0x001fe40000010087 */
[----:B------:R-:W-:Y:S02]  /*71a0*/  IMAD.U32 R82, RZ, RZ, UR27 ;  /* 0x0000001bff527e24 */ /* 0x000fe4000f8e00ff */
[----:B------:R-:W-:-:S03]  /*71b0*/  FFMA.FTZ R135, R32, R134, R88 ;  /* 0x0000008620877223 */ /* 0x000fc60000010058 */
[----:B------:R-:W-:Y:S01]  /*71c0*/  ISETP.GE.OR P0, PT, R82, c[0x0][0x174], P0 ;  /* 0x00005d0052007a0c */ /* 0x000fe20000706670 */
[----:B------:R-:W-:Y:S02]  /*71d0*/  FFMA.FTZ R141, R31, R135, R89 ;  /* 0x000000871f8d7223 */ /* 0x000fe40000010059 */
[----:B------:R-:W-:Y:S02]  /*71e0*/  IMAD.MOV.U32 R82, RZ, RZ, 0x3f800000 ;  /* 0x3f800000ff527424 */ /* 0x000fe400078e00ff */
        /* <DEDUP_REMOVED lines=37> */
.L_x_1140:
        /* <DEDUP_REMOVED lines=26> */
.L_x_1141:
        /* <DEDUP_REMOVED lines=20> */
.L_x_1088:
[----:B01----:R-:W-:Y:S05]  /*7720*/  BSYNC B0 ;  /* 0x0000000000007941 */ /* 0x003fea0003800000 */
.L_x_1087:
[----:B------:R-:W-:Y:S01]  /*7730*/  WARPSYNC 0xffffffff ;  /* 0xffffffff00007948 */ /* 0x000fe20003800000 */
[----:B------:R-:W-:Y:S01]  /*7740*/  BAR.SYNC.DEFER_BLOCKING 0x0 ;  /* 0x0000000000007b1d */ /* 0x000fe20000010000 */
[----:B------:R-:W-:-:S05]  /*7750*/  LEA.HI R84, R95, R95, RZ, 0x1e ;  /* 0x0000005f5f547211 */ /* 0x000fca00078ff0ff */
[----:B------:R-:W2:Y:S01]  /*7760*/  LDL.LU R159, [R1+0x18] ;  /* 0x00001800019f7983 */ /* 0x000ea20000300800 */
[----:B------:R-:W-:Y:S01]  /*7770*/  HADD2.F32 R86, -RZ, R116.H0_H0 ;  /* 0x20000074ff567230 */ /* 0x000fe20000004100 */
[----:B------:R-:W-:Y:S01]  /*7780*/  ISETP.NE.AND P0, PT, R95, RZ, PT ;  /* 0x000000ff5f00720c */ /* 0x000fe20003f05270 */
        /* <DEDUP_REMOVED lines=20> */
[----:B------:R-:W-:-:S04]  /*78d0*/  FFMA.FTZ R31, R31, R99, R96 ;  /* 0x000000631f1f7223 */ /* 0x000fc80000010060 */
[----:B------:R-:W-:Y:S02]  /*78e0*/  FFMA.FTZ R98, R32, R31, R97 ;  /* 0x0000001f20627223 */ /* 0x000fe40000010061 */
[----:B------:R-:W-:Y:S02]  /*78f0*/  FMUL.FTZ R32, R12, R101 ;  /* 0x000000650c207220 */ /* 0x000fe40000410000 */
[-C--:B------:R-:W-:Y:S02]  /*7900*/  FMUL.FTZ R87, R86, R60.reuse ;  /* 0x0000003c56577220 */ /* 0x080fe40000410000 */
[C---:B------:R-:W-:Y:S02]  /*7910*/  FMUL.FTZ R96, R101.reuse, UR43 ;  /* 0x0000002b65607c20 */ /* 0x040fe40008410000 */
[----:B------:R-:W-:Y:S02]  /*7920*/  FFMA.FTZ R87, R12, -R87, R120 ;  /* 0x800000570c577223 */ /* 0x000fe40000010078 */
[----:B------:R-:W-:Y:S01]  /*7930*/  FMUL.FTZ R12, R101, R60 ;  /* 0x0000003c650c7220 */ /* 0x000fe20000410000 */
[----:B------:R-:W-:Y:S01]  /*7940*/  HADD2.F32 R13, -RZ, R143.H0_H0 ;  /* 0x2000008fff0d7230 */ /* 0x000fe20000004100 */
[----:B------:R-:W-:Y:S01]  /*7950*/  MOV R30, UR7 ;  /* 0x00000007001e7c02 */ /* 0x000fe20008000f00 */
[----:B------:R-:W-:-:S03]  /*7960*/  HADD2.F32 R18, -RZ, R142.H0_H0 ;  /* 0x2000008eff127230 */ /* 0x000fc60000004100 */
[-C--:B------:R-:W-:Y:S01]  /*7970*/  FMUL.FTZ R19, R13, R64.reuse ;  /* 0x000000400d137220 */ /* 0x080fe20000410000 */
[----:B------:R0:W-:Y:S01]  /*7980*/  @!P0 STS.64 [R30.X8+0x7750], R82 ;  /* 0x007750521e008388 */ /* 0x0001e20000008a00 */
[----:B------:R-:W-:Y:S02]  /*7990*/  FMUL.FTZ R20, R18, R63 ;  /* 0x0000003f12147220 */ /* 0x000fe40000410000 */
[----:B------:R-:W-:Y:S02]  /*79a0*/  FFMA.FTZ R19, R16, -R19, R134 ;  /* 0x8000001310137223 */ /* 0x000fe40000010086 */
[----:B------:R-:W-:Y:S02]  /*79b0*/  FMUL.FTZ R28, R98, R64 ;  /* 0x00000040621c7220 */ /* 0x000fe40000410000 */
[----:B------:R-:W-:Y:S01]  /*79c0*/  FFMA.FTZ R21, R17, -R20, R135 ;  /* 0x8000001411157223 */ /* 0x000fe20000010087 */
[----:B0-----:R-:W-:Y:S01]  /*79d0*/  HADD2.F32 R82, -RZ, R118.H0_H0 ;  /* 0x20000076ff527230 */ /* 0x001fe20000004100 */
[----:B------:R-:W-:Y:S01]  /*79e0*/  FMUL.FTZ R30, R31, R63 ;  /* 0x0000003f1f1e7220 */ /* 0x000fe20000410000 */
[----:B------:R-:W-:Y:S01]  /*79f0*/  HADD2.F32 R83, -RZ, R117.H0_H0 ;  /* 0x20000075ff537230 */ /* 0x000fe20000004100 */
[----:B------:R-:W-:-:S02]  /*7a00*/  FFMA.FTZ R89, R19, R28, RZ ;  /* 0x0000001c13597223 */ /* 0x000fc400000100ff */
[----:B------:R-:W-:Y:S02]  /*7a10*/  FMUL.FTZ R85, R82, R62 ;  /* 0x0000003e52557220 */ /* 0x000fe40000410000 */
[----:B------:R-:W-:Y:S02]  /*7a20*/  FMUL.FTZ R88, R83, R61 ;  /* 0x0000003d53587220 */ /* 0x000fe40000410000 */
[----:B------:R-:W-:Y:S02]  /*7a30*/  FFMA.FTZ R85, R15, -R85, R141 ;  /* 0x800000550f557223 */ /* 0x000fe4000001008d */
[----:B------:R-:W-:Y:S02]  /*7a40*/  FFMA.FTZ R89, R21, R30, R89 ;  /* 0x0000001e15597223 */ /* 0x000fe40000010059 */
[----:B----4-:R-:W-:-:S05]  /*7a50*/  FFMA.FTZ R107, R32, R60, R107 ;  /* 0x0000003c206b7223 */ /* 0x010fca000001006b */
[----:B------:R-:W-:Y:S04]  /*7a60*/  STL [R1+0x1c], R107 ;  /* 0x00001c6b01007387 */ /* 0x000fe80000100800 */
[----:B------:R-:W4:Y:S01]  /*7a70*/  LDL.LU R101, [R1+0xc] ;  /* 0x00000c0001657983 */ /* 0x000f220000300800 */
[----:B------:R-:W-:Y:S02]  /*7a80*/  FMUL.FTZ R20, R99, R62 ;  /* 0x0000003e63147220 */ /* 0x000fe40000410000 */
[----:B------:R-:W-:Y:S02]  /*7a90*/  FFMA.FTZ R88, R14, -R88, R119 ;  /* 0x800000580e587223 */ /* 0x000fe40000010077 */
[----:B------:R-:W-:Y:S02]  /*7aa0*/  FFMA.FTZ R89, R85, R20, R89 ;  /* 0x0000001455597223 */ /* 0x000fe40000010059 */
[----:B------:R-:W-:-:S02]  /*7ab0*/  FMUL.FTZ R84, R29, R61 ;  /* 0x0000003d1d547220 */ /* 0x000fc40000410000 */
[C---:B------:R-:W-:Y:S02]  /*7ac0*/  FMUL.FTZ R96, R87.reuse, R96 ;  /* 0x0000006057607220 */ /* 0x040fe40000410000 */
[----:B------:R-:W-:Y:S02]  /*7ad0*/  FFMA.FTZ R89, R88, R84, R89 ;  /* 0x0000005458597223 */ /* 0x000fe40000010059 */
        /* <DEDUP_REMOVED lines=9> */
[-C--:B------:R-:W-:Y:S02]  /*7b70*/  FMUL.FTZ R27, R27, R59.reuse ;  /* 0x0000003b1b1b7220 */ /* 0x080fe40000410000 */
[----:B--2---:R-:W-:Y:S02]  /*7b80*/  FFMA.FTZ R159, R11, R59, R159 ;  /* 0x0000003b0b9f7223 */ /* 0x004fe4000001009f */
[----:B------:R-:W-:-:S02]  /*7b90*/  FFMA.FTZ R97, R86, R11, R96 ;  /* 0x0000000b56617223 */ /* 0x000fc40000010060 */
        /* <DEDUP_REMOVED lines=9> */
[----:B---3--:R-:W-:Y:S02]  /*7c30*/  FFMA.FTZ R156, R10, R58, R156 ;  /* 0x0000003a0a9c7223 */ /* 0x008fe4000001009c */
[----:B------:R-:W-:-:S02]  /*7c40*/  FFMA.FTZ R100, R27, R10, R87 ;  /* 0x0000000a1b647223 */ /* 0x000fc40000010057 */
[-C--:B------:R-:W-:Y:S02]  /*7c50*/  FFMA.FTZ R86, R86, R26.reuse, R89 ;  /* 0x0000001a56567223 */ /* 0x080fe40000010059 */
[----:B------:R-:W-:Y:S01]  /*7c60*/  FMUL.FTZ R10, R27, R26 ;  /* 0x0000001a1b0a7220 */ /* 0x000fe20000410000 */
[----:B------:R-:W-:Y:S01]  /*7c70*/  HADD2.F32 R26, -RZ, R113.H0_H0 ;  /* 0x20000071ff1a7230 */ /* 0x000fe20000004100 */
[----:B------:R-:W-:Y:S04]  /*7c80*/  STL [R1+0x18], R159 ;  /* 0x0000189f01007387 */ /* 0x000fe80000100800 */
[----:B------:R-:W2:Y:S01]  /*7c90*/  LDL.LU R102, [R1+0x8] ;  /* 0x0000080001667983 */ /* 0x000ea20000300800 */
[----:B------:R-:W-:-:S03]  /*7ca0*/  FMUL.FTZ R27, R26, R57 ;  /* 0x000000391a1b7220 */ /* 0x000fc60000410000 */
[----:B------:R-:W-:Y:S01]  /*7cb0*/  STL [R1+0x14], R156 ;  /* 0x0000149c01007387 */ /* 0x000fe20000100800 */
[----:B------:R-:W-:-:S03]  /*7cc0*/  FFMA.FTZ R27, R9, -R27, R123 ;  /* 0x8000001b091b7223 */ /* 0x000fc6000001007b */
[----:B------:R-:W3:Y:S01]  /*7cd0*/  LDL.LU R96, [R1+0x4] ;  /* 0x0000040001607983 */ /* 0x000ee20000300800 */
[----:B------:R-:W-:Y:S02]  /*7ce0*/  FMUL.FTZ R87, R25, UR43 ;  /* 0x0000002b19577c20 */ /* 0x000fe40008410000 */
[----:B------:R-:W-:Y:S02]  /*7cf0*/  FMUL.FTZ R9, R9, R25 ;  /* 0x0000001909097220 */ /* 0x000fe40000410000 */
[----:B------:R-:W-:Y:S02]  /*7d00*/  FMUL.FTZ R87, R27, R87 ;  /* 0x000000571b577220 */ /* 0x000fe40000410000 */
[-C--:B------:R-:W-:Y:S02]  /*7d10*/  FMUL.FTZ R25, R25, R57.reuse ;  /* 0x0000003919197220 */ /* 0x080fe40000410000 */
[----:B-----5:R-:W-:Y:S02]  /*7d20*/  FFMA.FTZ R103, R9, R57, R103 ;  /* 0x0000003909677223 */ /* 0x020fe40000010067 */
[----:B------:R-:W-:-:S02]  /*7d30*/  FFMA.FTZ R89, R26, R9, R87 ;  /* 0x000000091a597223 */ /* 0x000fc40000010057 */
[-C--:B------:R-:W-:Y:S02]  /*7d40*/  FFMA.FTZ R86, R27, R25.reuse, R86 ;  /* 0x000000191b567223 */ /* 0x080fe40000010056 */
[----:B------:R-:W-:Y:S01]  /*7d50*/  FMUL.FTZ R9, R26, R25 ;  /* 0x000000191a097220 */ /* 0x000fe20000410000 */
[----:B------:R-:W-:-:S05]  /*7d60*/  HADD2.F32 R25, -RZ, R112.H0_H0 ;  /* 0x20000070ff197230 */ /* 0x000fca0000004100 */
[----:B------:R-:W-:-:S04]  /*7d70*/  FMUL.FTZ R26, R25, R56 ;  /* 0x00000038191a7220 */ /* 0x000fc80000410000 */
[C---:B------:R-:W-:Y:S02]  /*7d80*/  FFMA.FTZ R26, R8.reuse, -R26, R124 ;  /* 0x8000001a081a7223 */ /* 0x040fe4000001007c */
[----:B------:R-:W-:Y:S01]  /*7d90*/  FMUL.FTZ R8, R8, R24 ;  /* 0x0000001808087220 */ /* 0x000fe20000410000 */
[----:B------:R-:W-:Y:S03]  /*7da0*/  STL [R1+0x10], R103 ;  /* 0x0000106701007387 */ /* 0x000fe60000100800 */
[----:B----4-:R-:W-:-:S05]  /*7db0*/  FFMA.FTZ R101, R8, R56, R101 ;  /* 0x0000003808657223 */ /* 0x010fca0000010065 */
[----:B------:R0:W-:Y:S04]  /*7dc0*/  STL [R1+0xc], R101 ;  /* 0x00000c6501007387 */ /* 0x0001e80000100800 */
[----:B0-----:R-:W4:Y:S01]  /*7dd0*/  LDL.LU R101, [R1] ;  /* 0x0000000001657983 */ /* 0x001f220000300800 */
        /* <DEDUP_REMOVED lines=18> */
[----:B------:R-:W-:Y:S02]  /*7f00*/  FADD.FTZ R42, R8, R42 ;  /* 0x0000002a082a7221 */ /* 0x000fe40000010000 */
[----:B--2---:R-:W-:Y:S02]  /*7f10*/  FFMA.FTZ R102, R7, R55, R102 ;  /* 0x0000003707667223 */ /* 0x004fe40000010066 */
[----:B---3--:R-:W-:-:S03]  /*7f20*/  FFMA.FTZ R96, R6, R54, R96 ;  /* 0x0000003606607223 */ /* 0x008fc60000010060 */
[----:B------:R-:W-:Y:S04]  /*7f30*/  STL [R1+0x8], R102 ;  /* 0x0000086601007387 */ /* 0x000fe80000100800 */
[----:B------:R0:W-:Y:S04]  /*7f40*/  STL [R1+0x4], R96 ;  /* 0x0000046001007387 */ /* 0x0001e80000100800 */
[----:B------:R-:W2:Y:S01]  /*7f50*/  LDL.LU R8, [R1+0x20] ;  /* 0x0000200001087983 */ /* 0x000ea20000300800 */
[----:B------:R-:W-:Y:S01]  /*7f60*/  FADD.FTZ R41, R89, R41 ;  /* 0x0000002959297221 */ /* 0x000fe20000010000 */
[----:B------:R-:W-:-:S05]  /*7f70*/  HADD2.F32 R89, -RZ, R138.H0_H0 ;  /* 0x2000008aff597230 */ /* 0x000fca0000004100 */
[----:B0-----:R-:W-:-:S04]  /*7f80*/  FMUL.FTZ R96, R89, R53 ;  /* 0x0000003559607220 */ /* 0x001fc80000410000 */
[C---:B------:R-:W-:Y:S02]  /*7f90*/  FFMA.FTZ R96, R5.reuse, -R96, R127 ;  /* 0x8000006005607223 */ /* 0x040fe4000001007f */
[----:B------:R-:W-:Y:S02]  /*7fa0*/  FMUL.FTZ R5, R5, R106 ;  /* 0x0000006a05057220 */ /* 0x000fe40000410000 */
[----:B------:R-:W-:-:S04]  /*7fb0*/  FMUL.FTZ R7, R22, UR43 ;  /* 0x0000002b16077c20 */ /* 0x000fc80008410000 */
[----:B------:R-:W-:Y:S02]  /*7fc0*/  FMUL.FTZ R7, R87, R7 ;  /* 0x0000000757077220 */ /* 0x000fe40000410000 */
[----:B----4-:R-:W-:-:S05]  /*7fd0*/  FFMA.FTZ R101, R5, R53, R101 ;  /* 0x0000003505657223 */ /* 0x010fca0000010065 */
[----:B------:R0:W-:Y:S04]  /*7fe0*/  STL [R1], R101 ;  /* 0x0000006501007387 */ /* 0x0001e80000100800 */
[----:B0-----:R-:W3:Y:S01]  /*7ff0*/  LDL.LU R101, [R1+0x24] ;  /* 0x0000240001657983 */ /* 0x001ee20000300800 */
[----:B------:R-:W-:Y:S02]  /*8000*/  FFMA.FTZ R7, R86, R6, R7 ;  /* 0x0000000656077223 */ /* 0x000fe40000010007 */
[----:B------:R-:W-:-:S04]  /*8010*/  FMUL.FTZ R6, R106, UR43 ;  /* 0x0000002b6a067c20 */ /* 0x000fc80008410000 */
[----:B------:R-:W-:-:S04]  /*8020*/  FMUL.FTZ R6, R96, R6 ;  /* 0x0000000660067220 */ /* 0x000fc80000410000 */
        /* <DEDUP_REMOVED lines=21> */
[----:B------:R-:W-:Y:S02]  /*8180*/  FFMA.FTZ R164, R3, R50, R164 ;  /* 0x0000003203a47223 */ /* 0x000fe400000100a4 */
        /* <DEDUP_REMOVED lines=11> */
[----:B------:R-:W-:Y:S02]  /*8240*/  FMUL.FTZ R7, R85, R7 ;  /* 0x0000000755077220 */ /* 0x000fe40000410000 */
[----:B--2---:R-:W-:Y:S02]  /*8250*/  FFMA.FTZ R8, R6, R61, R8 ;  /* 0x0000003d06087223 */ /* 0x004fe40000010008 */
[----:B------:R-:W-:Y:S01]  /*8260*/  FFMA.FTZ R6, R83, R6, R88 ;  /* 0x0000000653067223 */ /* 0x000fe20000010058 */
[----:B------:R-:W-:Y:S01]  /*8270*/  HADD2.F32 R88, -RZ, R132.H0_H0 ;  /* 0x20000084ff587230 */ /* 0x000fe20000004100 */
[----:B------:R-:W-:-:S04]  /*8280*/  FFMA.FTZ R7, R15, R2, R7 ;  /* 0x000000020f077223 */ /* 0x000fc80000010007 */
[----:B------:R-:W-:Y:S02]  /*8290*/  FADD.FTZ R49, R7, R49 ;  /* 0x0000003107317221 */ /* 0x000fe40000010000 */
[----:B------:R-:W-:Y:S01]  /*82a0*/  FMUL.FTZ R7, R88, R40 ;  /* 0x0000002858077220 */ /* 0x000fe20000410000 */
[----:B------:R0:W-:Y:S01]  /*82b0*/  STL [R1+0x20], R8 ;  /* 0x0000200801007387 */ /* 0x0001e20000100800 */
[----:B------:R-:W-:Y:S02]  /*82c0*/  FFMA.FTZ R163, R2, R45, R163 ;  /* 0x0000002d02a37223 */ /* 0x000fe400000100a3 */
[C---:B------:R-:W-:Y:S02]  /*82d0*/  FFMA.FTZ R7, R0.reuse, -R7, R131 ;  /* 0x8000000700077223 */ /* 0x040fe40000010083 */
[----:B------:R-:W-:Y:S02]  /*82e0*/  FMUL.FTZ R2, R0, R110 ;  /* 0x0000006e00027220 */ /* 0x000fe40000410000 */
[----:B0-----:R-:W-:-:S04]  /*82f0*/  FMUL.FTZ R8, R110, UR43 ;  /* 0x0000002b6e087c20 */ /* 0x001fc80008410000 */
[----:B------:R-:W-:-:S04]  /*8300*/  FMUL.FTZ R0, R7, R8 ;  /* 0x0000000807007220 */ /* 0x000fc80000410000 */
[----:B------:R-:W-:Y:S02]  /*8310*/  FFMA.FTZ R0, R88, R2, R0 ;  /* 0x0000000258007223 */ /* 0x000fe40000010000 */
[----:B------:R-:W-:Y:S02]  /*8320*/  FFMA.FTZ R162, R2, R40, R162 ;  /* 0x0000002802a27223 */ /* 0x000fe400000100a2 */
[----:B------:R-:W-:Y:S02]  /*8330*/  FADD.FTZ R51, R0, R51 ;  /* 0x0000003300337221 */ /* 0x000fe40000010000 */
[----:B------:R-:W-:Y:S02]  /*8340*/  FMUL.FTZ R2, R31, UR43 ;  /* 0x0000002b1f027c20 */ /* 0x000fe40008410000 */
[C---:B------:R-:W-:Y:S02]  /*8350*/  FFMA.FTZ R0, R82.reuse, R3, R4 ;  /* 0x0000000352007223 */ /* 0x040fe40000010004 */
[----:B------:R-:W-:-:S02]  /*8360*/  FMUL.FTZ R82, R82, R20 ;  /* 0x0000001452527220 */ /* 0x000fc40000410000 */
[----:B------:R-:W-:Y:S02]  /*8370*/  FMUL.FTZ R20, R17, R31 ;  /* 0x0000001f11147220 */ /* 0x000fe40000410000 */
[----:B------:R-:W-:Y:S02]  /*8380*/  FMUL.FTZ R17, R21, R2 ;  /* 0x0000000215117220 */ /* 0x000fe40000410000 */
[----:B------:R-:W-:Y:S02]  /*8390*/  IMAD.SHL.U32 R21, R95, 0x10, RZ ;  /* 0x000000105f157824 */ /* 0x000fe400078e00ff */
[----:B------:R-:W-:-:S03]  /*83a0*/  FMUL.FTZ R28, R13, R28 ;  /* 0x0000001c0d1c7220 */ /* 0x000fc60000410000 */
[C---:B------:R-:W-:Y:S02]  /*83b0*/  IADD3 R2, R21.reuse, 0x1, RZ ;  /* 0x0000000115027810 */ /* 0x040fe40007ffe0ff */
[C---:B------:R-:W-:Y:S01]  /*83c0*/  IADD3 R4, R21.reuse, 0x3, RZ ;  /* 0x0000000315047810 */ /* 0x040fe20007ffe0ff */
[----:B------:R-:W-:Y:S01]  /*83d0*/  FMUL.FTZ R30, R18, R30 ;  /* 0x0000001e121e7220 */ /* 0x000fe20000410000 */
[-C--:B------:R-:W-:Y:S02]  /*83e0*/  LEA.HI.SX32 R8, R21, R21.reuse, 0x1b ;  /* 0x0000001515087211 */ /* 0x080fe400078fdaff */
[-C--:B------:R-:W-:Y:S01]  /*83f0*/  LEA.HI.SX32 R2, R2, R21.reuse, 0x1b ;  /* 0x0000001502027211 */ /* 0x080fe200078fdaff */
[----:B------:R-:W-:Y:S01]  /*8400*/  FMUL.FTZ R83, R83, R84 ;  /* 0x0000005453537220 */ /* 0x000fe20000410000 */
[----:B------:R-:W-:Y:S01]  /*8410*/  LEA.HI.SX32 R4, R4, R21, 0x1b ;  /* 0x0000001504047211 */ /* 0x000fe200078fdaff */
[----:B------:R0:W-:Y:S01]  /*8420*/  STS [R8.X4+0x2100], R28 ;  /* 0x0021001c08007388 */ /* 0x0001e20000004800 */
[----:B------:R-:W-:-:S03]  /*8430*/  FADD.FTZ R38, R97, R38 ;  /* 0x0000002661267221 */ /* 0x000fc60000010000 */
[----:B------:R1:W-:Y:S01]  /*8440*/  STS [R2.X4+0x2104], R30 ;  /* 0x0021041e02007388 */ /* 0x0003e20000004800 */
[----:B------:R-:W-:Y:S02]  /*8450*/  FMUL.FTZ R23, R23, R55 ;  /* 0x0000003717177220 */ /* 0x000fe40000410000 */
[----:B------:R-:W-:Y:S02]  /*8460*/  FMUL.FTZ R110, R110, R40 ;  /* 0x000000286e6e7220 */ /* 0x000fe40000410000 */
[----:B------:R-:W-:Y:S02]  /*8470*/  FMUL.FTZ R97, R22, R54 ;  /* 0x0000003616617220 */ /* 0x000fe40000410000 */
[----:B------:R-:W-:Y:S02]  /*8480*/  FMUL.FTZ R106, R106, R53 ;  /* 0x000000356a6a7220 */ /* 0x000fe40000410000 */
[-C--:B------:R-:W-:Y:S02]  /*8490*/  FMUL.FTZ R31, R26, R23.reuse ;  /* 0x000000171a1f7220 */ /* 0x080fe40000410000 */
[----:B------:R-:W-:-:S02]  /*84a0*/  FFMA.FTZ R24, R27, R23, R24 ;  /* 0x000000171b187223 */ /* 0x000fc40000010018 */
[----:B------:R-:W-:Y:S02]  /*84b0*/  FMUL.FTZ R88, R88, R110 ;  /* 0x0000006e58587220 */ /* 0x000fe40000410000 */
[-C--:B------:R-:W-:Y:S02]  /*84c0*/  FMUL.FTZ R23, R86, R97.reuse ;  /* 0x0000006156177220 */ /* 0x080fe40000410000 */
[----:B------:R-:W-:Y:S02]  /*84d0*/  FMUL.FTZ R89, R89, R106 ;  /* 0x0000006a59597220 */ /* 0x000fe40000410000 */
[----:B------:R-:W-:-:S04]  /*84e0*/  FFMA.FTZ R87, R87, R97, R24 ;  /* 0x0000006157577223 */ /* 0x000fc80000010018 */
[----:B------:R-:W-:Y:S01]  /*84f0*/  FFMA.FTZ R87, R96, R106, R87 ;  /* 0x0000006a60577223 */ /* 0x000fe20000010057 */
[C---:B------:R-:W-:Y:S01]  /*8500*/  IADD3 R24, R95.reuse, 0x100, RZ ;  /* 0x000001005f187810 */ /* 0x040fe20007ffe0ff */
[----:B------:R-:W-:Y:S01]  /*8510*/  FADD.FTZ R37, R32, R37 ;  /* 0x0000002520257221 */ /* 0x000fe20000010000 */
[C---:B------:R-:W-:Y:S02]  /*8520*/  IADD3 R32, R95.reuse, 0x200, RZ ;  /* 0x000002005f207810 */ /* 0x040fe40007ffe0ff */
[C---:B------:R-:W-:Y:S02]  /*8530*/  IADD3 R106, R95.reuse, 0x280, RZ ;  /* 0x000002805f6a7810 */ /* 0x040fe40007ffe0ff */
[C---:B------:R-:W-:Y:S02]  /*8540*/  IADD3 R26, R95.reuse, 0x300, RZ ;  /* 0x000003005f1a7810 */ /* 0x040fe40007ffe0ff */
[C---:B------:R-:W-:Y:S02]  /*8550*/  IADD3 R104, R95.reuse, 0x380, RZ ;  /* 0x000003805f687810 */ /* 0x040fe40007ffe0ff */
[----:B------:R-:W-:-:S02]  /*8560*/  IADD3 R102, R95, 0x400, RZ ;  /* 0x000004005f667810 */ /* 0x000fc40007ffe0ff */
[C---:B0-----:R-:W-:Y:S02]  /*8570*/  IADD3 R28, R95.reuse, 0x480, RZ ;  /* 0x000004805f1c7810 */ /* 0x041fe40007ffe0ff */
[C---:B------:R-:W-:Y:S02]  /*8580*/  IADD3 R96, R95.reuse, 0x500, RZ ;  /* 0x000005005f607810 */ /* 0x040fe40007ffe0ff */
[C---:B-1----:R-:W-:Y:S02]  /*8590*/  IADD3 R30, R95.reuse, 0x580, RZ ;  /* 0x000005805f1e7810 */ /* 0x042fe40007ffe0ff */
[C---:B------:R-:W-:Y:S02]  /*85a0*/  IADD3 R22, R95.reuse, 0x680, RZ ;  /* 0x000006805f167810 */ /* 0x040fe40007ffe0ff */
[----:B------:R-:W-:Y:S01]  /*85b0*/  IADD3 R86, R95, 0x700, RZ ;  /* 0x000007005f567810 */ /* 0x000fe20007ffe0ff */
[----:B------:R-:W-:Y:S01]  /*85c0*/  FMUL.FTZ R134, R161, R134 ;  /* 0x00000086a1867220 */ /* 0x000fe20000410000 */
[----:B------:R-:W-:-:S02]  /*85d0*/  LEA.HI.SX32 R107, R32, R95, 0x1b ;  /* 0x0000005f206b7211 */ /* 0x000fc400078fdaff */
[-C--:B------:R-:W-:Y:S02]  /*85e0*/  LEA.HI.SX32 R106, R106, R95.reuse, 0x1b ;  /* 0x0000005f6a6a7211 */ /* 0x080fe400078fdaff */
[-C--:B------:R-:W-:Y:S02]  /*85f0*/  LEA.HI.SX32 R105, R26, R95.reuse, 0x1b ;  /* 0x0000005f1a697211 */ /* 0x080fe400078fdaff */
[-C--:B------:R-:W-:Y:S02]  /*8600*/  LEA.HI.SX32 R104, R104, R95.reuse, 0x1b ;  /* 0x0000005f68687211 */ /* 0x080fe400078fdaff */
[-C--:B------:R-:W-:Y:S02]  /*8610*/  LEA.HI.SX32 R102, R102, R95.reuse, 0x1b ;  /* 0x0000005f66667211 */ /* 0x080fe400078fdaff */
[-C--:B------:R-:W-:Y:S02]  /*8620*/  LEA.HI.SX32 R96, R96, R95.reuse, 0x1b ;  /* 0x0000005f60607211 */ /* 0x080fe400078fdaff */
[----:B------:R-:W-:Y:S01]  /*8630*/  LEA.HI.SX32 R86, R86, R95, 0x1b ;  /* 0x0000005f56567211 */ /* 0x000fe200078fdaff */
[----:B------:R-:W-:-:S02]  /*8640*/  FMUL.FTZ R135, R160, R135 ;  /* 0x00000087a0877220 */ /* 0x000fc40000410000 */
[----:B------:R-:W-:Y:S02]  /*8650*/  FMUL.FTZ R141, R158, R141 ;  /* 0x0000008d9e8d7220 */ /* 0x000fe40000410000 */
[----:B------:R-:W-:Y:S01]  /*8660*/  FMUL.FTZ R119, R157, R119 ;  /* 0x000000779d777220 */ /* 0x000fe20000410000 */
[----:B------:R-:W-:-:S04]  /*8670*/  UIMAD UR34, UR13, UR34, URZ ;  /* 0x000000220d2272a4 */ /* 0x000fc8000f8e023f */
[----:B------:R-:W-:Y:S02]  /*8680*/  UIMAD UR34, UR14, UR35, UR34 ;  /* 0x000000230e2272a4 */ /* 0x000fe4000f8e0222 */
[----:B------:R-:W-:-:S04]  /*8690*/  UIMAD UR36, UR13, UR36, URZ ;  /* 0x000000240d2472a4 */ /* 0x000fc8000f8e023f */
[----:B------:R-:W-:Y:S01]  /*86a0*/  UIMAD UR36, UR14, UR37, UR36 ;  /* 0x000000250e2472a4 */ /* 0x000fe2000f8e0224 */
[----:B------:R-:W-:Y:S02]  /*86b0*/  IMAD.U32 R99, RZ, RZ, UR11 ;  /* 0x0000000bff637e24 */ /* 0x000fe4000f8e00ff */
[----:B------:R-:W-:Y:S02]  /*86c0*/  FMUL.FTZ R7, R7, R110 ;  /* 0x0000006e07077220 */ /* 0x000fe40000410000 */
[----:B---3--:R-:W-:Y:S01]  /*86d0*/  FFMA.FTZ R101, R3, R62, R101 ;  /* 0x0000003e03657223 */ /* 0x008fe20000010065 */
[----:B------:R-:W-:-:S04]  /*86e0*/  IADD3 R3, R21, 0x2, RZ ;  /* 0x0000000215037810 */ /* 0x000fc80007ffe0ff */
[----:B------:R-:W-:-:S05]  /*86f0*/  LEA.HI.SX32 R3, R3, R21, 0x1b ;  /* 0x0000001503037211 */ /* 0x000fca00078fdaff */
[----:B------:R-:W-:Y:S04]  /*8700*/  STS [R3.X4+0x2108], R82 ;  /* 0x0021085203007388 */ /* 0x000fe80000004800 */
        /* <DEDUP_REMOVED lines=8> */
[----:B------:R-:W-:Y:S02]  /*8790*/  FMUL.FTZ R5, R5, R10 ;  /* 0x0000000a05057220 */ /* 0x000fe40000410000 */
[----:B------:R-:W-:Y:S02]  /*87a0*/  FMUL.FTZ R15, R15, R12 ;  /* 0x0000000c0f0f7220 */ /* 0x000fe40000410000 */
[----:B0-----:R-:W-:Y:S01]  /*87b0*/  FMUL.FTZ R11, R14, R9 ;  /* 0x000000090e0b7220 */ /* 0x001fe20000410000 */
[----:B------:R-:W-:Y:S04]  /*87c0*/  STS [R8.X4+0x2120], R25 ;  /* 0x0021201908007388 */ /* 0x000fe80000004800 */
[----:B------:R-:W-:Y:S04]  /*87d0*/  STS [R8.X4+0x2124], R31 ;  /* 0x0021241f08007388 */ /* 0x000fe80000004800 */
[----:B------:R-:W-:Y:S04]  /*87e0*/  STS [R8.X4+0x2128], R23 ;  /* 0x0021281708007388 */ /* 0x000fe80000004800 */
[----:B------:R-:W-:Y:S04]  /*87f0*/  STS [R8.X4+0x212c], R89 ;  /* 0x00212c5908007388 */ /* 0x000fe80000004800 */
[----:B------:R-:W-:Y:S04]  /*8800*/  STS [R8.X4+0x2130], R5 ;  /* 0x0021300508007388 */ /* 0x000fe80000004800 */
[----:B------:R-:W-:Y:S04]  /*8810*/  STS [R8.X4+0x2134], R11 ;  /* 0x0021340b08007388 */ /* 0x000fe80000004800 */
[----:B------:R-:W-:Y:S04]  /*8820*/  STS [R8.X4+0x2138], R15 ;  /* 0x0021380f08007388 */ /* 0x000fe80000004800 */
[----:B------:R0:W-:Y:S04]  /*8830*/  STS [R8.X4+0x213c], R88 ;  /* 0x00213c5808007388 */ /* 0x0001e80000004800 */
[----:B------:R-:W-:Y:S01]  /*8840*/  BAR.SYNC.DEFER_BLOCKING 0x0 ;  /* 0x0000000000007b1d */ /* 0x000fe20000010000 */
[----:B------:R-:W-:-:S04]  /*8850*/  FFMA.FTZ R10, R100, R10, R87 ;  /* 0x0000000a640a7223 */ /* 0x000fc80000010057 */
[----:B------:R-:W-:Y:S01]  /*8860*/  FFMA.FTZ R10, R29, R9, R10 ;  /* 0x000000091d0a7223 */ /* 0x000fe2000001000a */
[C---:B------:R-:W-:Y:S02]  /*8870*/  IADD3 R100, R95.reuse, 0x80, RZ ;  /* 0x000000805f647810 */ /* 0x040fe40007ffe0ff */
[----:B------:R-:W-:Y:S01]  /*8880*/  IADD3 R108, R95, 0x180, RZ ;  /* 0x000001805f6c7810 */ /* 0x000fe20007ffe0ff */
[----:B------:R-:W-:Y:S01]  /*8890*/  FFMA.FTZ R12, R85, R12, R10 ;  /* 0x0000000c550c7223 */ /* 0x000fe2000001000a */
[C---:B0-----:R-:W-:Y:S02]  /*88a0*/  IADD3 R88, R95.reuse, 0x600, RZ ;  /* 0x000006005f587810 */ /* 0x041fe40007ffe0ff */
[C---:B------:R-:W-:Y:S01]  /*88b0*/  IADD3 R10, R95.reuse, 0x780, RZ ;  /* 0x000007805f0a7810 */ /* 0x040fe20007ffe0ff */
[----:B------:R0:W-:Y:S01]  /*88c0*/  STL [R1+0x24], R101 ;  /* 0x0000246501007387 */ /* 0x0001e20000100800 */
[-C--:B------:R-:W-:Y:S02]  /*88d0*/  LEA.HI.SX32 R14, R95, R95.reuse, 0x1b ;  /* 0x0000005f5f0e7211 */ /* 0x080fe400078fdaff */
[----:B------:R-:W-:-:S02]  /*88e0*/  LEA.HI.SX32 R100, R100, R95, 0x1b ;  /* 0x0000005f64647211 */ /* 0x000fc400078fdaff */
[-C--:B------:R-:W-:Y:S02]  /*88f0*/  LEA.HI.SX32 R109, R24, R95.reuse, 0x1b ;  /* 0x0000005f186d7211 */ /* 0x080fe400078fdaff */
[-C--:B------:R-:W-:Y:S02]  /*8900*/  LEA.HI.SX32 R108, R108, R95.reuse, 0x1b ;  /* 0x0000005f6c6c7211 */ /* 0x080fe400078fdaff */
[-C--:B------:R-:W-:Y:S02]  /*8910*/  LEA.HI.SX32 R89, R30, R95.reuse, 0x1b ;  /* 0x0000005f1e597211 */ /* 0x080fe400078fdaff */
[-C--:B0-----:R-:W-:Y:S01]  /*8920*/  LEA.HI.SX32 R101, R28, R95.reuse, 0x1b ;  /* 0x0000005f1c657211 */ /* 0x081fe200078fdaff */
[----:B------:R-:W0:Y:S01]  /*8930*/  LDS R103, [R14.X4+0x2100] ;  /* 0x002100000e677984 */ /* 0x000e220000004800 */
[-C--:B------:R-:W-:Y:S02]  /*8940*/  LEA.HI.SX32 R88, R88, R95.reuse, 0x1b ;  /* 0x0000005f58587211 */ /* 0x080fe400078fdaff */
[-C--:B------:R-:W-:Y:S01]  /*8950*/  LEA.HI.SX32 R87, R22, R95.reuse, 0x1b ;  /* 0x0000005f16577211 */ /* 0x080fe200078fdaff */
[----:B------:R-:W1:Y:S01]  /*8960*/  LDS R97, [R100.X4+0x2300] ;  /* 0x0023000064617984 */ /* 0x000e620000004800 */
[----:B------:R-:W-:Y:S01]  /*8970*/  LEA.HI.SX32 R85, R10, R95, 0x1b ;  /* 0x0000005f0a557211 */ /* 0x000fe200078fdaff */
[----:B------:R-:W-:-:S02]  /*8980*/  FMUL.FTZ R5, R155, R120 ;  /* 0x000000789b057220 */ /* 0x000fc40000410000 */
        /* <DEDUP_REMOVED lines=17> */
[----:B------:R-:W-:Y:S04]  /*8aa0*/  STS [R4.X4+0x420c], R119 ;  /* 0x00420c7704007388 */ /* 0x000fe80000004800 */
[----:B------:R1:W-:Y:S01]  /*8ab0*/  STS [R8.X4+0x4210], R5 ;  /* 0x0042100508007388 */ /* 0x0003e20000004800 */
[----:B-----5:R-:W-:Y:S01]  /*8ac0*/  MOV R3, UR14 ;  /* 0x0000000e00037c02 */ /* 0x020fe20008000f00 */
[----:B-1----:R-:W-:Y:S01]  /*8ad0*/  HFMA2.MMA R5, -RZ, RZ, 0, 0 ;  /* 0x00000000ff057435 */ /* 0x002fe200000001ff */
[----:B------:R-:W-:Y:S01]  /*8ae0*/  IMAD.MOV.U32 R4, RZ, RZ, R95 ;  /* 0x000000ffff047224 */ /* 0x000fe200078e005f */
[----:B------:R-:W-:-:S08]  /*8af0*/  MOV R15, UR14 ;  /* 0x0000000e000f7c02 */ /* 0x000fd00008000f00 */
[----:B------:R-:W-:-:S05]  /*8b00*/  IMAD.WIDE.U32 R2, R3, c[0x0][0x298], R4 ;  /* 0x0000a60003027a25 */ /* 0x000fca00078e0004 */
[----:B------:R-:W-:Y:S01]  /*8b10*/  IADD3 R3, R3, UR34, RZ ;  /* 0x0000002203037c10 */ /* 0x000fe2000fffe0ff */
[----:B------:R-:W-:Y:S01]  /*8b20*/  ULDC.64 UR34, c[0x0][0x2a0] ;  /* 0x0000a80000227ab9 */ /* 0x000fe20000000a00 */
[----:B------:R-:W-:Y:S01]  /*8b30*/  IMAD.WIDE.U32 R4, R15, c[0x0][0x2b8], R4 ;  /* 0x0000ae000f047a25 */ /* 0x000fe200078e0004 */
[----:B------:R-:W-:Y:S01]  /*8b40*/  MOV R15, UR11 ;  /* 0x0000000b000f7c02 */ /* 0x000fe20008000f00 */
[----:B------:R-:W-:Y:S02]  /*8b50*/  UIMAD UR34, UR10, UR34, URZ ;  /* 0x000000220a2272a4 */ /* 0x000fe4000f8e023f */
[----:B------:R-:W-:Y:S01]  /*8b60*/  FMUL.FTZ R11, R151, R124 ;  /* 0x0000007c970b7220 */ /* 0x000fe20000410000 */
[----:B------:R-:W-:Y:S01]  /*8b70*/  IADD3 R5, R5, UR36, RZ ;  /* 0x0000002405057c10 */ /* 0x000fe2000fffe0ff */
[----:B------:R-:W-:Y:S01]  /*8b80*/  UIMAD UR34, UR11, UR35, UR34 ;  /* 0x000000230b2272a4 */ /* 0x000fe2000f8e0222 */
[----:B------:R-:W-:Y:S01]  /*8b90*/  IMAD.WIDE.U32 R2, R15, c[0x0][0x2a0], R2 ;  /* 0x0000a8000f027a25 */ /* 0x000fe200078e0002 */
[----:B------:R-:W-:Y:S01]  /*8ba0*/  MOV R120, UR38 ;  /* 0x0000002600787c02 */ /* 0x000fe20008000f00 */
[----:B------:R1:W-:Y:S01]  /*8bb0*/  STS [R8.X4+0x4220], R11 ;  /* 0x0042200b08007388 */ /* 0x0003e20000004800 */
[----:B------:R-:W-:Y:S01]  /*8bc0*/  USHF.R.S32.HI UR35, URZ, 0x1f, UR38 ;  /* 0x0000001f3f237899 */ /* 0x000fe20008011426 */
[----:B------:R-:W-:Y:S01]  /*8bd0*/  IMAD.WIDE.U32 R4, R99, c[0x0][0x2c0], R4 ;  /* 0x0000b00063047a25 */ /* 0x000fe200078e0004 */
[----:B------:R-:W-:Y:S01]  /*8be0*/  IADD3 R110, R3, UR34, RZ ;  /* 0x00000022036e7c10 */ /* 0x000fe2000fffe0ff */
[----:B------:R-:W-:Y:S01]  /*8bf0*/  ULDC.64 UR36, c[0x0][0x2c0] ;  /* 0x0000b00000247ab9 */ /* 0x000fe20000000a00 */
[----:B------:R-:W-:Y:S01]  /*8c00*/  IADD3 R10, P0, R2, UR38, RZ ;  /* 0x00000026020a7c10 */ /* 0x000fe2000ff1e0ff */
[----:B------:R-:W-:Y:S01]  /*8c10*/  FMUL.FTZ R9, R153, R122 ;  /* 0x0000007a99097220 */ /* 0x000fe20000410000 */
[----:B------:R-:W-:Y:S01]  /*8c20*/  IADD3 R99, -R120, c[0x0][0x168], -R95 ;  /* 0x00005a0078637a10 */ /* 0x000fe20007ffe95f */
[----:B-1----:R-:W-:Y:S01]  /*8c30*/  FMUL.FTZ R11, R147, R128 ;  /* 0x00000080930b7220 */ /* 0x002fe20000410000 */
[----:B------:R-:W-:-:S02]  /*8c40*/  UIMAD UR36, UR10, UR36, URZ ;  /* 0x000000240a2472a4 */ /* 0x000fc4000f8e023f */
[----:B------:R1:W-:Y:S04]  /*8c50*/  STS [R8.X4+0x4218], R9 ;  /* 0x0042180908007388 */ /* 0x0003e80000004800 */
[----:B------:R5:W-:Y:S01]  /*8c60*/  STS [R8.X4+0x4230], R11 ;  /* 0x0042300b08007388 */ /* 0x000be20000004800 */
[----:B------:R-:W-:Y:S01]  /*8c70*/  FMUL.FTZ R121, R154, R121 ;  /* 0x000000799a797220 */ /* 0x000fe20000410000 */
[----:B------:R-:W-:Y:S01]  /*8c80*/  UIMAD UR36, UR11, UR37, UR36 ;  /* 0x000000250b2472a4 */ /* 0x000fe2000f8e0224 */
[----:B------:R-:W-:Y:S02]  /*8c90*/  FMUL.FTZ R123, R152, R123 ;  /* 0x0000007b987b7220 */ /* 0x000fe40000410000 */
[----:B------:R-:W-:Y:S02]  /*8ca0*/  FMUL.FTZ R125, R150, R125 ;  /* 0x0000007d967d7220 */ /* 0x000fe40000410000 */
[----:B-1----:R-:W-:Y:S01]  /*8cb0*/  FMUL.FTZ R9, R149, R126 ;  /* 0x0000007e95097220 */ /* 0x002fe20000410000 */
[----:B-----5:R-:W-:-:S02]  /*8cc0*/  IADD3.X R11, R110, UR35, RZ, P0, !PT ;  /* 0x000000236e0b7c10 */ /* 0x020fc400087fe4ff */
[----:B------:R-:W-:Y:S01]  /*8cd0*/  ISETP.GE.AND P0, PT, R99, 0x1, PT ;  /* 0x000000016300780c */ /* 0x000fe20003f06270 */
[----:B------:R-:W-:Y:S02]  /*8ce0*/  FMUL.FTZ R127, R148, R127 ;  /* 0x0000007f947f7220 */ /* 0x000fe40000410000 */
[----:B------:R-:W-:Y:S02]  /*8cf0*/  FMUL.FTZ R129, R146, R129 ;  /* 0x0000008192817220 */ /* 0x000fe40000410000 */
[----:B------:R-:W-:Y:S02]  /*8d00*/  FMUL.FTZ R15, R145, R130 ;  /* 0x00000082910f7220 */ /* 0x000fe40000410000 */
[----:B------:R-:W-:Y:S01]  /*8d10*/  FMUL.FTZ R131, R144, R131 ;  /* 0x0000008390837220 */ /* 0x000fe20000410000 */
        /* <DEDUP_REMOVED lines=16> */
[----:B0-234-:R0:W1:Y:S01]  /*8e20*/  LDS R119, [R14.X4+0x4200] ;  /* 0x004200000e777984 */ /* 0x01d0620000004800 */
[----:B------:R-:W-:Y:S01]  /*8e30*/  ULDC.64 UR34, c[0x0][0x2b0] ;  /* 0x0000ac0000227ab9 */ /* 0x000fe20000000a00 */
[----:B------:R-:W-:Y:S01]  /*8e40*/  MOV R15, UR7 ;  /* 0x00000007000f7c02 */ /* 0x000fe20008000f00 */
[----:B------:R-:W-:-:S04]  /*8e50*/  UIMAD UR34, UR42, UR34, URZ ;  /* 0x000000222a2272a4 */ /* 0x000fc8000f8e023f */
[----:B------:R-:W-:Y:S01]  /*8e60*/  UIMAD UR34, UR7, UR35, UR34 ;  /* 0x00000023072272a4 */ /* 0x000fe2000f8e0222 */
[----:B0-----:R-:W-:-:S05]  /*8e70*/  IMAD.WIDE.U32 R14, R15, c[0x0][0x2b0], R10 ;  /* 0x0000ac000f0e7a25 */ /* 0x001fca00078e000a */
[----:B------:R-:W-:Y:S01]  /*8e80*/  IADD3 R11, R15, UR34, RZ ;  /* 0x000000220f0b7c10 */ /* 0x000fe2000fffe0ff */
[----:B------:R-:W-:Y:S01]  /*8e90*/  ULDC.64 UR34, c[0x0][0x2d0] ;  /* 0x0000b40000227ab9 */ /* 0x000fe20000000a00 */
[----:B------:R-:W-:Y:S01]  /*8ea0*/  IMAD.U32 R15, RZ, RZ, UR7 ;  /* 0x00000007ff0f7e24 */ /* 0x000fe2000f8e00ff */
[----:B------:R-:W-:Y:S01]  /*8eb0*/  UIMAD UR34, UR42, UR34, URZ ;  /* 0x000000222a2272a4 */ /* 0x000fe2000f8e023f */
[C---:B------:R-:W-:Y:S02]  /*8ec0*/  LEA R10, P0, R14.reuse, c[0x0][0x318], 0x2 ;  /* 0x0000c6000e0a7a11 */ /* 0x040fe400078010ff */
[----:B------:R-:W-:Y:S01]  /*8ed0*/  IMAD.WIDE.U32 R8, R15, c[0x0][0x2d0], R8 ;  /* 0x0000b4000f087a25 */ /* 0x000fe200078e0008 */
[----:B------:R-:W-:Y:S01]  /*8ee0*/  UIMAD UR34, UR7, UR35, UR34 ;  /* 0x00000023072272a4 */ /* 0x000fe2000f8e0222 */
[----:B------:R-:W-:-:S03]  /*8ef0*/  LEA.HI.X R11, R14, c[0x0][0x31c], R11, 0x2, P0 ;  /* 0x0000c7000e0b7a11 */ /* 0x000fc600000f140b */
[C---:B------:R-:W-:Y:S02]  /*8f00*/  LEA R14, P0, R8.reuse, c[0x0][0x320], 0x2 ;  /* 0x0000c800080e7a11 */ /* 0x040fe400078010ff */
[----:B------:R-:W-:Y:S01]  /*8f10*/  IADD3 R9, R9, UR34, RZ ;  /* 0x0000002209097c10 */ /* 0x000fe2000fffe0ff */
[----:B------:R0:W-:Y:S03]  /*8f20*/  RED.E.ADD.F32.FTZ.RN.STRONG.GPU [R10.64], R103 ;  /* 0x000000670a00798e */ /* 0x0001e6000c10e79c */
[----:B------:R-:W-:-:S05]  /*8f30*/  LEA.HI.X R15, R8, c[0x0][0x324], R9, 0x2, P0 ;  /* 0x0000c900080f7a11 */ /* 0x000fca00000f1409 */
[----:B-1----:R0:W-:Y:S02]  /*8f40*/  RED.E.ADD.F32.FTZ.RN.STRONG.GPU [R14.64], R119 ;  /* 0x000000770e00798e */ /* 0x0021e4000c10e79c */
.L_x_1092:
[----:B0-234-:R-:W-:Y:S05]  /*8f50*/  BSYNC B0 ;  /* 0x0000000000007941 */ /* 0x01dfea0003800000 */
.L_x_1091:
[----:B------:R0:W1:Y:S01]  /*8f60*/  LDS R5, [R100.X4+0x4400] ;  /* 0x0044000064057984 */ /* 0x0000620000004800 */
        /* <DEDUP_REMOVED lines=17> */
[----:B0-----:R-:W-:Y:S02]  /*9080*/  MOV R3, UR37 ;  /* 0x0000002500037c02 */ /* 0x001fe40008000f00 */
[----:B------:R-:W-:-:S03]  /*9090*/  MOV R15, UR43 ;  /* 0x0000002b000f7c02 */ /* 0x000fc60008000f00 */
[----:B------:R-:W-:-:S06]  /*90a0*/  IMAD.WIDE R2, R3, 0x4, R8 ;  /* 0x0000000403027825 */ /* 0x000fcc00078e0208 */
[----:B------:R-:W-:-:S05]  /*90b0*/  IMAD.WIDE.U32 R2, R15, c[0x0][0x2b0], R2 ;  /* 0x0000ac000f027a25 */ /* 0x000fca00078e0002 */
[----:B------:R-:W-:Y:S01]  /*90c0*/  IADD3 R3, R3, UR36, RZ ;  /* 0x0000002403037c10 */ /* 0x000fe2000fffe0ff */
[----:B------:R-:W-:-:S04]  /*90d0*/  IMAD.U32 R15, RZ, RZ, UR37 ;  /* 0x00000025ff0f7e24 */ /* 0x000fc8000f8e00ff */
[----:B------:R0:W-:Y:S02]  /*90e0*/  RED.E.ADD.F32.FTZ.RN.STRONG.GPU [R2.64+-0x1e00], R97 ;  /* 0xffe200610200798e */ /* 0x0001e4000c10e79c */
[----:B0-----:R-:W-:Y:S01]  /*90f0*/  IMAD.WIDE R2, R15, 0x4, R10 ;  /* 0x000000040f027825 */ /* 0x001fe200078e020a */
[----:B------:R-:W-:-:S05]  /*9100*/  MOV R15, UR43 ;  /* 0x0000002b000f7c02 */ /* 0x000fca0008000f00 */
[----:B------:R-:W-:-:S05]  /*9110*/  IMAD.WIDE.U32 R2, R15, c[0x0][0x2d0], R2 ;  /* 0x0000b4000f027a25 */ /* 0x000fca00078e0002 */
[----:B------:R-:W-:-:S05]  /*9120*/  IADD3 R3, R3, UR35, RZ ;  /* 0x0000002303037c10 */ /* 0x000fca000fffe0ff */
[----:B-1----:R0:W-:Y:S02]  /*9130*/  RED.E.ADD.F32.FTZ.RN.STRONG.GPU [R2.64+-0x1e00], R5 ;  /* 0xffe200050200798e */ /* 0x0021e4000c10e79c */
.L_x_1094:
[----:B0-----:R-:W-:Y:S05]  /*9140*/  BSYNC B0 ;  /* 0x0000000000007941 */ /* 0x001fea0003800000 */
.L_x_1093:
[----:B------:R-:W0:Y:S01]  /*9150*/  LDS R109, [R109.X4+0x4600] ;  /* 0x004600006d6d7984 */ /* 0x000e220000004800 */
[----:B------:R-:W-:Y:S01]  /*9160*/  USHF.L.U32 UR42, UR37, 0x2, URZ ;  /* 0x00000002252a7899 */ /* 0x000fe2000800063f */
[C---:B------:R-:W-:Y:S01]  /*9170*/  ISETP.GE.AND P6, PT, R99.reuse, 0x101, PT ;  /* 0x000001016300780c */ /* 0x040fe20003fc6270 */
[----:B------:R-:W-:Y:S01]  /*9180*/  USHF.L.U64.HI UR34, UR37, 0x2, UR34 ;  /* 0x0000000225227899 */ /* 0x000fe20008010222 */
[----:B------:R-:W-:Y:S01]  /*9190*/  BSSY B0, `(.L_x_1095) ;  /* 0x0000015000007945 */ /* 0x000fe20003800000 */
[----:B------:R-:W-:Y:S01]  /*91a0*/  FADD.FTZ R7, R12, R7 ;  /* 0x000000070c077221 */ /* 0x000fe20000010000 */
[----:B------:R-:W-:Y:S02]  /*91b0*/  ISETP.GE.AND P2, PT, R99, 0x281, PT ;  /* 0x000002816300780c */ /* 0x000fe40003f46270 */
[----:B------:R-:W-:Y:S02]  /*91c0*/  IADD3 R2, P0, R8, UR42, RZ ;  /* 0x0000002a08027c10 */ /* 0x000fe4000ff1e0ff */
[----:B------:R-:W-:-:S02]  /*91d0*/  IADD3 R4, P1, R10, UR42, RZ ;  /* 0x0000002a0a047c10 */ /* 0x000fc4000ff3e0ff */
[----:B------:R-:W-:Y:S02]  /*91e0*/  IADD3.X R3, R9, UR34, RZ, P0, !PT ;  /* 0x0000002209037c10 */ /* 0x000fe400087fe4ff */
[----:B------:R-:W-:Y:S02]  /*91f0*/  MOV R9, UR43 ;  /* 0x0000002b00097c02 */ /* 0x000fe40008000f00 */
[----:B-1----:R-:W-:Y:S01]  /*9200*/  IADD3.X R5, R11, UR34, RZ, P1, !PT ;  /* 0x000000220b057c10 */ /* 0x002fe20008ffe4ff */
[----:B------:R-:W-:Y:S01]  /*9210*/  IMAD.U32 R11, RZ, RZ, UR43 ;  /* 0x0000002bff0b7e24 */ /* 0x000fe2000f8e00ff */
[----:B------:R-:W-:Y:S01]  /*9220*/  ISETP.GE.AND P0, PT, R99, 0x181, PT ;  /* 0x000001816300780c */ /* 0x000fe20003f06270 */
[----:B------:R-:W-:Y:S01]  /*9230*/  IMAD.WIDE.U32 R2, R9, c[0x0][0x2b0], R2 ;  /* 0x0000ac0009027a25 */ /* 0x000fe200078e0002 */
[C---:B------:R-:W-:Y:S02]  /*9240*/  ISETP.GE.AND P1, PT, R99.reuse, 0x201, PT ;  /* 0x000002016300780c */ /* 0x040fe40003f26270 */
[----:B------:R-:W-:Y:S01]  /*9250*/  ISETP.GE.AND P3, PT, R99, 0x301, PT ;  /* 0x000003016300780c */ /* 0x000fe20003f66270 */
[----:B------:R-:W-:Y:S01]  /*9260*/  IMAD.WIDE.U32 R4, R11, c[0x0][0x2d0], R4 ;  /* 0x0000b4000b047a25 */ /* 0x000fe200078e0004 */
[----:B------:R-:W-:-:S02]  /*9270*/  IADD3 R3, R3, UR36, RZ ;  /* 0x0000002403037c10 */ /* 0x000fc4000fffe0ff */
[----:B------:R-:W-:Y:S02]  /*9280*/  ISETP.GE.AND P4, PT, R99, 0x381, PT ;  /* 0x000003816300780c */ /* 0x000fe40003f86270 */
[----:B------:R-:W-:Y:S02]  /*9290*/  IADD3 R5, R5, UR35, RZ ;  /* 0x0000002305057c10 */ /* 0x000fe4000fffe0ff */
[----:B------:R-:W-:Y:S01]  /*92a0*/  ISETP.GE.AND P5, PT, R99, 0x401, PT ;  /* 0x000004016300780c */ /* 0x000fe20003fa6270 */
[----:B------:R-:W-:Y:S07]  /*92b0*/  @!P6 BRA `(.L_x_1096) ;  /* 0x000000200000e947 */ /* 0x000fee0003800000 */
[----:B------:R1:W-:Y:S04]  /*92c0*/  RED.E.ADD.F32.FTZ.RN.STRONG.GPU [R2.64+-0x1c00], R22 ;  /* 0xffe400160200798e */ /* 0x0003e8000c10e79c */
[----:B0-----:R1:W-:Y:S02]  /*92d0*/  RED.E.ADD.F32.FTZ.RN.STRONG.GPU [R4.64+-0x1c00], R109 ;  /* 0xffe4006d0400798e */ /* 0x0013e4000c10e79c */
.L_x_1096:
[----:B------:R-:W-:Y:S05]  /*92e0*/  BSYNC B0 ;  /* 0x0000000000007941 */ /* 0x000fea0003800000 */
.L_x_1095:
[----:B------:R2:W3:Y:S01]  /*92f0*/  LDS R9, [R108.X4+0x4800] ;  /* 0x004800006c097984 */ /* 0x0004e20000004800 */
[----:B------:R-:W-:Y:S01]  /*9300*/  BSSY B0, `(.L_x_1097) ;  /* 0x0000004000007945 */ /* 0x000fe20003800000 */
[----:B------:R-:W-:Y:S05]  /*9310*/  @!P0 BRA `(.L_x_1098) ;  /* 0x0000002000008947 */ /* 0x000fea0003800000 */
[----:B------:R4:W-:Y:S04]  /*9320*/  RED.E.ADD.F32.FTZ.RN.STRONG.GPU [R2.64+-0x1a00], R23 ;  /* 0xffe600170200798e */ /* 0x0009e8000c10e79c */
[----:B---3--:R4:W-:Y:S02]  /*9330*/  RED.E.ADD.F32.FTZ.RN.STRONG.GPU [R4.64+-0x1a00], R9 ;  /* 0xffe600090400798e */ /* 0x0089e4000c10e79c */
.L_x_1098:
[----:B------:R-:W-:Y:S05]  /*9340*/  BSYNC B0 ;  /* 0x0000000000007941 */ /* 0x000fea0003800000 */
.L_x_1097:
[----:B------:R-:W1:Y:S01]  /*9350*/  LDS R107, [R107.X4+0x4a00] ;  /* 0x004a00006b6b7984 */ /* 0x000e620000004800 */
[----:B------:R-:W-:Y:S01]  /*9360*/  BSSY B0, `(.L_x_1099) ;  /* 0x0000004000007945 */ /* 0x000fe20003800000 */
[----:B------:R-:W-:Y:S05]  /*9370*/  @!P1 BRA `(.L_x_1100) ;  /* 0x0000002000009947 */ /* 0x000fea0003800000 */
[----:B------:R2:W-:Y:S04]  /*9380*/  RED.E.ADD.F32.FTZ.RN.STRONG.GPU [R2.64+-0x1800], R24 ;  /* 0xffe800180200798e */ /* 0x0005e8000c10e79c */
[----:B-1----:R2:W-:Y:S02]  /*9390*/  RED.E.ADD.F32.FTZ.RN.STRONG.GPU [R4.64+-0x1800], R107 ;  /* 0xffe8006b0400798e */ /* 0x0025e4000c10e79c */
.L_x_1100:
[----:B------:R-:W-:Y:S05]  /*93a0*/  BSYNC B0 ;  /* 0x0000000000007941 */ /* 0x000fea0003800000 */
.L_x_1099:
[----:B---34-:R3:W4:Y:S01]  /*93b0*/  LDS R9, [R106.X4+0x4c00] ;  /* 0x004c00006a097984 */ /* 0x0187220000004800 */
[----:B------:R-:W-:Y:S01]  /*93c0*/  BSSY B0, `(.L_x_1101) ;  /* 0x0000004000007945 */ /* 0x000fe20003800000 */
[----:B------:R-:W-:Y:S05]  /*93d0*/  @!P2 BRA `(.L_x_1102) ;  /* 0x000000200000a947 */ /* 0x000fea0003800000 */
[----:B------:R2:W-:Y:S04]  /*93e0*/  RED.E.ADD.F32.FTZ.RN.STRONG.GPU [R2.64+-0x1600], R25 ;  /* 0xffea00190200798e */ /* 0x0005e8000c10e79c */
[----:B----4-:R2:W-:Y:S02]  /*93f0*/  RED.E.ADD.F32.FTZ.RN.STRONG.GPU [R4.64+-0x1600], R9 ;  /* 0xffea00090400798e */ /* 0x0105e4000c10e79c */
.L_x_1102:
[----:B------:R-:W-:Y:S05]  /*9400*/  BSYNC B0 ;  /* 0x0000000000007941 */ /* 0x000fea0003800000 */
.L_x_1101:
[----:B------:R-:W2:Y:S01]  /*9410*/  LDS R105, [R105.X4+0x4e00] ;  /* 0x004e000069697984 */ /* 0x000ea20000004800 */
[----:B------:R-:W-:Y:S01]  /*9420*/  BSSY B0, `(.L_x_1103) ;  /* 0x0000004000007945 */ /* 0x000fe20003800000 */
[----:B------:R-:W-:Y:S05]  /*9430*/  @!P3 BRA `(.L_x_1104) ;  /* 0x000000200000b947 */ /* 0x000fea0003800000 */
[----:B------:R3:W-:Y:S04]  /*9440*/  RED.E.ADD.F32.FTZ.RN.STRONG.GPU [R2.64+-0x1400], R26 ;  /* 0xffec001a0200798e */ /* 0x0007e8000c10e79c */
[----:B--2---:R3:W-:Y:S02]  /*9450*/  RED.E.ADD.F32.FTZ.RN.STRONG.GPU [R4.64+-0x1400], R105 ;  /* 0xffec00690400798e */ /* 0x0047e4000c10e79c */
.L_x_1104:
[----:B------:R-:W-:Y:S05]  /*9460*/  BSYNC B0 ;  /* 0x0000000000007941 */ /* 0x000fea0003800000 */
.L_x_1103:
[----:B--2-4-:R2:W4:Y:S01]  /*9470*/  LDS R9, [R104.X4+0x5000] ;  /* 0x0050000068097984 */ /* 0x0145220000004800 */
[----:B------:R-:W-:Y:S01]  /*9480*/  BSSY B0, `(.L_x_1105) ;  /* 0x0000004000007945 */ /* 0x000fe20003800000 */
[----:B------:R-:W-:Y:S05]  /*9490*/  @!P4 BRA `(.L_x_1106) ;  /* 0x000000200000c947 */ /* 0x000fea0003800000 */
[----:B------:R2:W-:Y:S04]  /*94a0*/  RED.E.ADD.F32.FTZ.RN.STRONG.GPU [R2.64+-0x1200], R27 ;  /* 0xffee001b0200798e */ /* 0x0005e8000c10e79c */
[----:B----4-:R2:W-:Y:S02]  /*94b0*/  RED.E.ADD.F32.FTZ.RN.STRONG.GPU [R4.64+-0x1200], R9 ;  /* 0xffee00090400798e */ /* 0x0105e4000c10e79c */
.L_x_1106:
[----:B------:R-:W-:Y:S05]  /*94c0*/  BSYNC B0 ;  /* 0x0000000000007941 */ /* 0x000fea0003800000 */
.L_x_1105:
[----:B--2-4-:R2:W4:Y:S01]  /*94d0*/  LDS R9, [R102.X4+0x5200] ;  /* 0x0052000066097984 */ /* 0x0145220000004800 */
[----:B------:R-:W-:Y:S01]  /*94e0*/  BSSY B0, `(.L_x_1107) ;  /* 0x0000004000007945 */ /* 0x000fe20003800000 */
[----:B------:R-:W-:Y:S05]  /*94f0*/  @!P5 BRA `(.L_x_1108) ;  /* 0x000000200000d947 */ /* 0x000fea0003800000 */
[----:B------:R2:W-:Y:S04]  /*9500*/  RED.E.ADD.F32.FTZ.RN.STRONG.GPU [R2.64+-0x1000], R28 ;  /* 0xfff0001c0200798e */ /* 0x0005e8000c10e79c */
[----:B----4-:R2:W-:Y:S02]  /*9510*/  RED.E.ADD.F32.FTZ.RN.STRONG.GPU [R4.64+-0x1000], R9 ;  /* 0xfff000090400798e */ /* 0x0105e4000c10e79c */
.L_x_1108:
[----:B------:R-:W-:Y:S05]  /*9520*/  BSYNC B0 ;  /* 0x0000000000007941 */ /* 0x000fea0003800000 */
.L_x_1107:
        /* <DEDUP_REMOVED lines=12> */
.L_x_1110:
[----:B------:R-:W-:Y:S05]  /*95f0*/  BSYNC B0 ;  /* 0x0000000000007941 */ /* 0x000fea0003800000 */
.L_x_1109:
[----:B--2-4-:R2:W4:Y:S01]  /*9600*/  LDS R9, [R96.X4+0x5600] ;  /* 0x0056000060097984 */ /* 0x0145220000004800 */
[----:B------:R-:W-:Y:S01]  /*9610*/  BSSY B0, `(.L_x_1111) ;  /* 0x0000004000007945 */ /* 0x000fe20003800000 */
[----:B------:R-:W-:Y:S05]  /*9620*/  @!P0 BRA `(.L_x_1112) ;  /* 0x0000002000008947 */ /* 0x000fea0003800000 */
[----:B------:R2:W-:Y:S04]  /*9630*/  RED.E.ADD.F32.FTZ.RN.STRONG.GPU [R2.64+-0xc00], R30 ;  /* 0xfff4001e0200798e */ /* 0x0005e8000c10e79c */
[----:B----4-:R2:W-:Y:S02]  /*9640*/  RED.E.ADD.F32.FTZ.RN.STRONG.GPU [R4.64+-0xc00], R9 ;  /* 0xfff400090400798e */ /* 0x0105e4000c10e79c */
.L_x_1112:
[----:B------:R-:W-:Y:S05]  /*9650*/  BSYNC B0 ;  /* 0x0000000000007941 */ /* 0x000fea0003800000 */
.L_x_1111:
[----:B------:R-:W2:Y:S01]  /*9660*/  LDS R89, [R89.X4+0x5800] ;  /* 0x0058000059597984 */ /* 0x000ea20000004800 */
[----:B------:R-:W-:Y:S01]  /*9670*/  BSSY B0, `(.L_x_1113) ;  /* 0x0000004000007945 */ /* 0x000fe20003800000 */
[----:B------:R-:W-:Y:S05]  /*9680*/  @!P1 BRA `(.L_x_1114) ;  /* 0x0000002000009947 */ /* 0x000fea0003800000 */
[----:B------:R3:W-:Y:S04]  /*9690*/  RED.E.ADD.F32.FTZ.RN.STRONG.GPU [R2.64+-0xa00], R31 ;  /* 0xfff6001f0200798e */ /* 0x0007e8000c10e79c */
[----:B--2---:R3:W-:Y:S02]  /*96a0*/  RED.E.ADD.F32.FTZ.RN.STRONG.GPU [R4.64+-0xa00], R89 ;  /* 0xfff600590400798e */ /* 0x0047e4000c10e79c */
.L_x_1114:
[----:B------:R-:W-:Y:S05]  /*96b0*/  BSYNC B0 ;  /* 0x0000000000007941 */ /* 0x000fea0003800000 */
.L_x_1113:
[----:B--2-4-:R2:W4:Y:S01]  /*96c0*/  LDS R9, [R88.X4+0x5a00] ;  /* 0x005a000058097984 */ /* 0x0145220000004800 */
[----:B------:R-:W-:Y:S01]  /*96d0*/  BSSY B0, `(.L_x_1115) ;  /* 0x0000004000007945 */ /* 0x000fe20003800000 */
[----:B------:R-:W-:Y:S05]  /*96e0*/  @!P2 BRA `(.L_x_1116) ;  /* 0x000000200000a947 */ /* 0x000fea0003800000 */
[----:B------:R2:W-:Y:S04]  /*96f0*/  RED.E.ADD.F32.FTZ.RN.STRONG.GPU [R2.64+-0x800], R32 ;  /* 0xfff800200200798e */ /* 0x0005e8000c10e79c */
[----:B----4-:R2:W-:Y:S02]  /*9700*/  RED.E.ADD.F32.FTZ.RN.STRONG.GPU [R4.64+-0x800], R9 ;  /* 0xfff800090400798e */ /* 0x0105e4000c10e79c */
.L_x_1116:
[----:B------:R-:W-:Y:S05]  /*9710*/  BSYNC B0 ;  /* 0x0000000000007941 */ /* 0x000fea0003800000 */
.L_x_1115:
[----:B------:R-:W2:Y:S01]  /*9720*/  LDS R87, [R87.X4+0x5c00] ;  /* 0x005c000057577984 */ /* 0x000ea20000004800 */
[----:B------:R-:W-:Y:S01]  /*9730*/  BSSY B0, `(.L_x_1117) ;  /* 0x0000004000007945 */ /* 0x000fe20003800000 */
[----:B------:R-:W-:Y:S05]  /*9740*/  @!P3 BRA `(.L_x_1118) ;  /* 0x000000200000b947 */ /* 0x000fea0003800000 */
[----:B------:R3:W-:Y:S04]  /*9750*/  RED.E.ADD.F32.FTZ.RN.STRONG.GPU [R2.64+-0x600], R82 ;  /* 0xfffa00520200798e */ /* 0x0007e8000c10e79c */
[----:B--2---:R3:W-:Y:S02]  /*9760*/  RED.E.ADD.F32.FTZ.RN.STRONG.GPU [R4.64+-0x600], R87 ;  /* 0xfffa00570400798e */ /* 0x0047e4000c10e79c */
.L_x_1118:
[----:B------:R-:W-:Y:S05]  /*9770*/  BSYNC B0 ;  /* 0x0000000000007941 */ /* 0x000fea0003800000 */
.L_x_1117:
[----:B--2-4-:R2:W4:Y:S01]  /*9780*/  LDS R9, [R86.X4+0x5e00] ;  /* 0x005e000056097984 */ /* 0x0145220000004800 */
[----:B------:R-:W-:Y:S01]  /*9790*/  BSSY B0, `(.L_x_1119) ;  /* 0x0000004000007945 */ /* 0x000fe20003800000 */
[----:B------:R-:W-:Y:S05]  /*97a0*/  @!P4 BRA `(.L_x_1120) ;  /* 0x000000200000c947 */ /* 0x000fea0003800000 */
[----:B------:R2:W-:Y:S04]  /*97b0*/  RED.E.ADD.F32.FTZ.RN.STRONG.GPU [R2.64+-0x400], R83 ;  /* 0xfffc00530200798e */ /* 0x0005e8000c10e79c */
[----:B----4-:R2:W-:Y:S02]  /*97c0*/  RED.E.ADD.F32.FTZ.RN.STRONG.GPU [R4.64+-0x400], R9 ;  /* 0xfffc00090400798e */ /* 0x0105e4000c10e79c */
.L_x_1120:
[----:B------:R-:W-:Y:S05]  /*97d0*/  BSYNC B0 ;  /* 0x0000000000007941 */ /* 0x000fea0003800000 */
.L_x_1119:
[----:B------:R-:W2:Y:S01]  /*97e0*/  LDS R85, [R85.X4+0x6000] ;  /* 0x0060000055557984 */ /* 0x000ea20000004800 */
[----:B------:R-:W-:Y:S01]  /*97f0*/  BSSY B0, `(.L_x_1121) ;  /* 0x0000004000007945 */ /* 0x000fe20003800000 */
[----:B------:R-:W-:Y:S05]  /*9800*/  @!P5 BRA `(.L_x_1122) ;  /* 0x000000200000d947 */ /* 0x000fea0003800000 */
[----:B------:R3:W-:Y:S04]  /*9810*/  RED.E.ADD.F32.FTZ.RN.STRONG.GPU [R2.64+-0x200], R84 ;  /* 0xfffe00540200798e */ /* 0x0007e8000c10e79c */
[----:B--2---:R3:W-:Y:S02]  /*9820*/  RED.E.ADD.F32.FTZ.RN.STRONG.GPU [R4.64+-0x200], R85 ;  /* 0xfffe00550400798e */ /* 0x0047e4000c10e79c */
.L_x_1122:
[----:B------:R-:W-:Y:S05]  /*9830*/  BSYNC B0 ;  /* 0x0000000000007941 */ /* 0x000fea0003800000 */
.L_x_1121:
[----:B------:R-:W5:Y:S04]  /*9840*/  LDL.LU R10, [R1+0x28] ;  /* 0x00002800010a7983 */ /* 0x000f680000300800 */
[----:B--2-4-:R-:W2:Y:S01]  /*9850*/  LDL.LU R9, [R1+0x2c] ;  /* 0x00002c0001097983 */ /* 0x014ea20000300800 */
[----:B------:R-:W-:Y:S01]  /*9860*/  SHF.R.S32.HI R11, RZ, 0x1f, R95 ;  /* 0x0000001fff0b7819 */ /* 0x000fe2000001145f */
[----:B------:R-:W-:Y:S01]  /*9870*/  FMUL.FTZ R98, R19, R98 ;  /* 0x0000006213627220 */ /* 0x000fe20000410000 */
[----:B------:R-:W-:Y:S01]  /*9880*/  ISETP.NE.AND P2, PT, R95, RZ, PT ;  /* 0x000000ff5f00720c */ /* 0x000fe20003f45270 */
[----:B-1-3--:R-:W1:Y:S01]  /*9890*/  SHFL.DOWN P0, R2, R7, 0x1, 0x1f ;  /* 0x08201f0007027f89 */ /* 0x00ae620000000000 */
        /* <DEDUP_REMOVED lines=17> */
[----:B------:R-:W1:Y:S02]  /*99b0*/  SHFL.DOWN P1, R8, R5, 0x10, 0x1f ;  /* 0x0a001f0005087f89 */ /* 0x000e640000020000 */
[----:B-1----:R-:W-:-:S07]  /*99c0*/  @P1 FADD R8, R5, R8 ;  /* 0x0000000805081221 */ /* 0x002fce0000000000 */
[----:B------:R1:W-:Y:S01]  /*99d0*/  @!P0 STS [R11.X4+0x6304], R8 ;  /* 0x006304080b008388 */ /* 0x0003e20000004800 */
[----:B-----5:R-:W-:Y:S02]  /*99e0*/  FFMA.FTZ R10, R20, R63, R10 ;  /* 0x0000003f140a7223 */ /* 0x020fe4000001000a */
[----:B--2---:R-:W-:-:S03]  /*99f0*/  FFMA.FTZ R9, R16, R64, R9 ;  /* 0x0000004010097223 */ /* 0x004fc60000010009 */
[----:B------:R1:W-:Y:S04]  /*9a00*/  STL [R1+0x28], R10 ;  /* 0x0000280a01007387 */ /* 0x0003e80000100800 */
[----:B------:R1:W-:Y:S04]  /*9a10*/  STL [R1+0x2c], R9 ;  /* 0x00002c0901007387 */ /* 0x0003e80000100800 */
[----:B------:R-:W-:Y:S06]  /*9a20*/  BAR.SYNC.DEFER_BLOCKING 0x0 ;  /* 0x0000000000007b1d */ /* 0x000fec0000010000 */
[----:B------:R-:W-:Y:S05]  /*9a30*/  @P2 BRA `(.L_x_1124) ;  /* 0x000000c000002947 */ /* 0x000fea0003800000 */
[----:B-1----:R-:W-:Y:S01]  /*9a40*/  ULDC UR34, c[0x0][0x174] ;  /* 0x00005d0000227ab9 */ /* 0x002fe20000000800 */
[----:B------:R-:W1:Y:S01]  /*9a50*/  LDS.64 R2, [0x6308] ;  /* 0x00630800ff027984 */ /* 0x000e620000000a00 */
[----:B------:R-:W-:-:S02]  /*9a60*/  UISETP.NE.AND UP0, UPT, UR27, UR34, UPT ;  /* 0x000000221b00728c */ /* 0x000fc4000bf05270 */
[----:B------:R-:W-:Y:S01]  /*9a70*/  USHF.L.U32 UR34, UR7, 0x2, URZ ;  /* 0x0000000207227899 */ /* 0x000fe2000800063f */
[----:B------:R-:W2:Y:S03]  /*9a80*/  LDS R5, [0x6310] ;  /* 0x00631000ff057984 */ /* 0x000ea60000000800 */
[----:B------:R-:W-:-:S13]  /*9a90*/  PLOP3.LUT P0, PT, PT, PT, UP0, 0x80, 0x0 ;  /* 0x000000000000781c */ /* 0x000fda0003f0f008 */
[----:B------:R-:W3:Y:S01]  /*9aa0*/  @P0 LDS R7, [UR34+0x7f50] ;  /* 0x007f5022ff070984 */ /* 0x000ee20008000800 */
[----:B-1----:R-:W-:-:S04]  /*9ab0*/  FADD.FTZ R2, R8, R2 ;  /* 0x0000000208027221 */ /* 0x002fc80000010000 */
[----:B------:R-:W-:-:S04]  /*9ac0*/  FADD.FTZ R2, R3, R2 ;  /* 0x0000000203027221 */ /* 0x000fc80000010000 */
[----:B--2---:R-:W-:-:S04]  /*9ad0*/  FADD.FTZ R8, R2, R5 ;  /* 0x0000000502087221 */ /* 0x004fc80000010000 */
[----:B---3--:R-:W-:-:S05]  /*9ae0*/  @P0 FADD.FTZ R8, R8, R7 ;  /* 0x0000000708080221 */ /* 0x008fca0000010000 */
[----:B------:R1:W-:Y:S02]  /*9af0*/  STS [UR34+0x7f50], R8 ;  /* 0x007f5008ff007988 */ /* 0x0003e40008000822 */
.L_x_1124:
[----:B-1----:R-:W-:Y:S05]  /*9b00*/  BSYNC B0 ;  /* 0x0000000000007941 */ /* 0x002fea0003800000 */
.L_x_1123:
        /* <DEDUP_REMOVED lines=8> */
.L_x_1077:
[----:B------:R-:W-:Y:S01]  /*9b90*/  BAR.SYNC.DEFER_BLOCKING 0x0 ;  /* 0x0000000000007b1d */ /* 0x000fe20000010000 */
[----:B------:R-:W-:-:S05]  /*9ba0*/  LOP3.LUT R14, R78, 0x20, RZ, 0xfc, !PT ;  /* 0x000000204e0e7812 */ /* 0x000fca00078efcff */
[----:B------:R-:W-:Y:S01]  /*9bb0*/  ULDC UR42, c[0x0][0x168] ;  /* 0x00005a00002a7ab9 */ /* 0x000fe20000000800 */
[----:B------:R-:W2:Y:S01]  /*9bc0*/  LDL.LU R86, [R1+0x14] ;  /* 0x0000140001567983 */ /* 0x000ea20000300800 */
[----:B------:R-:W-:Y:S01]  /*9bd0*/  UIADD3 UR42, -UR38, UR42, URZ ;  /* 0x0000002a262a7290 */ /* 0x000fe2000fffe13f */
[C---:B------:R-:W-:Y:S01]  /*9be0*/  LOP3.LUT R15, R78.reuse, 0x40, RZ, 0xfc, !PT ;  /* 0x000000404e0f7812 */ /* 0x040fe200078efcff */
[----:B------:R-:W-:Y:S01]  /*9bf0*/  ULDC.64 UR8, c[0x0][0x2d8] ;  /* 0x0000b60000087ab9 */ /* 0x000fe20000000a00 */
[C---:B-1----:R-:W-:Y:S01]  /*9c00*/  LOP3.LUT R0, R78.reuse, 0x60, RZ, 0xfc, !PT ;  /* 0x000000604e007812 */ /* 0x042fe200078efcff */
[----:B------:R-:W2:Y:S01]  /*9c10*/  LDL.LU R87, [R1+0x10] ;  /* 0x0000100001577983 */ /* 0x000ea20000300800 */
[----:B------:R-:W-:Y:S01]  /*9c20*/  PRMT R16, RZ, 0x7610, R16 ;  /* 0x00007610ff107816 */ /* 0x000fe20000000010 */
[----:B------:R-:W-:Y:S01]  /*9c30*/  ULDC.64 UR36, c[0x0][0x2f8] ;  /* 0x0000be0000247ab9 */ /* 0x000fe20000000a00 */
[----:B------:R-:W-:Y:S01]  /*9c40*/  ISETP.GE.AND P2, PT, R78, UR42, PT ;  /* 0x0000002a4e007c0c */ /* 0x000fe2000bf46270 */
[----:B------:R-:W3:Y:S01]  /*9c50*/  LDL.LU R88, [R1+0x1c] ;  /* 0x00001c0001587983 */ /* 0x000ee20000300800 */
[----:B------:R-:W-:-:S02]  /*9c60*/  ISETP.GE.AND P1, PT, R14, UR42, PT ;  /* 0x0000002a0e007c0c */ /* 0x000fc4000bf26270 */
[C---:B------:R-:W-:Y:S01]  /*9c70*/  LOP3.LUT R2, R78.reuse, 0x80, RZ, 0xfc, !PT ;  /* 0x000000804e027812 */ /* 0x040fe200078efcff */
[----:B------:R-:W3:Y:S01]  /*9c80*/  LDL.LU R89, [R1+0x18] ;  /* 0x0000180001597983 */ /* 0x000ee20000300800 */
[----:B------:R-:W-:Y:S02]  /*9c90*/  PRMT R17, RZ, 0x7610, R17 ;  /* 0x00007610ff117816 */ /* 0x000fe40000000011 */
[C---:B------:R-:W-:Y:S01]  /*9ca0*/  LOP3.LUT R3, R78.reuse, 0xa0, RZ, 0xfc, !PT ;  /* 0x000000a04e037812 */ /* 0x040fe200078efcff */
[----:B------:R-:W4:Y:S01]  /*9cb0*/  LDL.LU R83, [R1] ;  /* 0x0000000001537983 */ /* 0x000f220000300800 */
[C---:B0-----:R-:W-:Y:S02]  /*9cc0*/  LOP3.LUT R4, R78.reuse, 0xc0, RZ, 0xfc, !PT ;  /* 0x000000c04e047812 */ /* 0x041fe400078efcff */
[----:B------:R-:W-:Y:S01]  /*9cd0*/  ISETP.GE.AND P0, PT, R15, UR42, PT ;  /* 0x0000002a0f007c0c */ /* 0x000fe2000bf06270 */
[----:B------:R-:W5:Y:S01]  /*9ce0*/  @!P2 LDG.E.U16 R16, [R80.64] ;  /* 0x0000001c5010a981 */ /* 0x000f62000c1e1500 */
[----:B------:R-:W-:-:S02]  /*9cf0*/  LOP3.LUT R5, R78, 0xe0, RZ, 0xfc, !PT ;  /* 0x000000e04e057812 */ /* 0x000fc400078efcff */
[----:B------:R-:W-:Y:S01]  /*9d00*/  ISETP.GE.AND P4, PT, R0, UR42, PT ;  /* 0x0000002a00007c0c */ /* 0x000fe2000bf86270 */
[----:B------:R-:W2:Y:S01]  /*9d10*/  @!P1 LDG.E.U16 R17, [R80.64+0x40] ;  /* 0x0000401c50119981 */ /* 0x000ea2000c1e1500 */
[----:B------:R-:W-:Y:S02]  /*9d20*/  LOP3.LUT R6, R78, 0x100, RZ, 0xfc, !PT ;  /* 0x000001004e067812 */ /* 0x000fe400078efcff */
[----:B------:R-:W-:Y:S01]  /*9d30*/  ISETP.GE.AND P6, PT, R2, UR42, PT ;  /* 0x0000002a02007c0c */ /* 0x000fe2000bfc6270 */
[----:B------:R-:W4:Y:S01]  /*9d40*/  LDL.LU R82, [R1+0x4] ;  /* 0x0000040001527983 */ /* 0x000f220000300800 */
[----:B------:R-:W-:Y:S02]  /*9d50*/  ISETP.GE.AND P5, PT, R3, UR42, PT ;  /* 0x0000002a03007c0c */ /* 0x000fe4000bfa6270 */
[----:B------:R-:W-:Y:S01]  /*9d60*/  ISETP.GE.AND P3, PT, R4, UR42, PT ;  /* 0x0000002a04007c0c */ /* 0x000fe2000bf66270 */
[----:B------:R-:W3:Y:S01]  /*9d70*/  LDL.LU R85, [R1+0x8] ;  /* 0x0000080001557983 */ /* 0x000ee20000300800 */
[----:B------:R-:W-:-:S02]  /*9d80*/  ISETP.GE.AND P2, PT, R5, UR42, PT ;  /* 0x0000002a05007c0c */ /* 0x000fc4000bf46270 */
[----:B------:R-:W-:Y:S01]  /*9d90*/  ISETP.GE.AND P1, PT, R6, UR42, PT ;  /* 0x0000002a06007c0c */ /* 0x000fe2000bf26270 */
[----:B------:R-:W3:Y:S01]  /*9da0*/  LDL.LU R84, [R1+0xc] ;  /* 0x00000c0001547983 */ /* 0x000ee20000300800 */
[----:B------:R-:W-:Y:S02]  /*9db0*/  PRMT R18, RZ, 0x7610, R18 ;  /* 0x00007610ff127816 */ /* 0x000fe40000000012 */
[----:B------:R-:W-:Y:S01]  /*9dc0*/  PRMT R19, RZ, 0x7610, R19 ;  /* 0x00007610ff137816 */ /* 0x000fe20000000013 */
[----:B------:R-:W3:Y:S01]  /*9dd0*/  LDL.LU R96, [R1+0x24] ;  /* 0x0000240001607983 */ /* 0x000ee20000300800 */
[----:B------:R-:W-:Y:S02]  /*9de0*/  PRMT R20, RZ, 0x7610, R20 ;  /* 0x00007610ff147816 */ /* 0x000fe40000000014 */
[----:B------:R-:W-:Y:S01]  /*9df0*/  PRMT R23, RZ, 0x7610, R23 ;  /* 0x00007610ff177816 */ /* 0x000fe20000000017 */
[----:B------:R-:W3:Y:S01]  /*9e00*/  @!P0 LDG.E.U16 R18, [R80.64+0x80] ;  /* 0x0000801c50128981 */ /* 0x000ee2000c1e1500 */
[----:B------:R-:W-:-:S02]  /*9e10*/  LOP3.LUT R7, R78, 0x120, RZ, 0xfc, !PT ;  /* 0x000001204e077812 */ /* 0x000fc400078efcff */
[----:B------:R-:W-:Y:S01]  /*9e20*/  PRMT R22, RZ, 0x7610, R22 ;  /* 0x00007610ff167816 */ /* 0x000fe20000000016 */
[----:B------:R-:W4:Y:S01]  /*9e30*/  @!P4 LDG.E.U16 R19, [R80.64+0xc0] ;  /* 0x0000c01c5013c981 */ /* 0x000f22000c1e1500 */
[C---:B------:R-:W-:Y:S02]  /*9e40*/  LOP3.LUT R8, R78.reuse, 0x140, RZ, 0xfc, !PT ;  /* 0x000001404e087812 */ /* 0x040fe400078efcff */
[----:B------:R-:W-:Y:S01]  /*9e50*/  PRMT R25, RZ, 0x7610, R25 ;  /* 0x00007610ff197816 */ /* 0x000fe20000000019 */
[----:B------:R-:W4:Y:S01]  /*9e60*/  @!P6 LDG.E.U16 R20, [R80.64+0x100] ;  /* 0x0001001c5014e981 */ /* 0x000f22000c1e1500 */
[C---:B------:R-:W-:Y:S02]  /*9e70*/  LOP3.LUT R9, R78.reuse, 0x160, RZ, 0xfc, !PT ;  /* 0x000001604e097812 */ /* 0x040fe400078efcff */
[----:B------:R-:W-:Y:S01]  /*9e80*/  PRMT R24, RZ, 0x7610, R24 ;  /* 0x00007610ff187816 */ /* 0x000fe20000000018 */
[----:B------:R-:W4:Y:S01]  /*9e90*/  @!P5 LDG.E.U16 R23, [R80.64+0x140] ;  /* 0x0001401c5017d981 */ /* 0x000f22000c1e1500 */
[----:B------:R-:W-:-:S02]  /*9ea0*/  LOP3.LUT R10, R78, 0x180, RZ, 0xfc, !PT ;  /* 0x000001804e0a7812 */ /* 0x000fc400078efcff */
[C---:B------:R-:W-:Y:S01]  /*9eb0*/  LOP3.LUT R11, R78.reuse, 0x1a0, RZ, 0xfc, !PT ;  /* 0x000001a04e0b7812 */ /* 0x040fe200078efcff */
[----:B------:R-:W4:Y:S01]  /*9ec0*/  @!P3 LDG.E.U16 R22, [R80.64+0x180] ;  /* 0x0001801c5016b981 */ /* 0x000f22000c1e1500 */
[----:B------:R-:W-:Y:S02]  /*9ed0*/  ISETP.GE.AND P0, PT, R7, UR42, PT ;  /* 0x0000002a07007c0c */ /* 0x000fe4000bf06270 */
[----:B------:R-:W-:Y:S01]  /*9ee0*/  LOP3.LUT R12, R78, 0x1c0, RZ, 0xfc, !PT ;  /* 0x000001c04e0c7812 */ /* 0x000fe200078efcff */
[----:B------:R-:W4:Y:S01]  /*9ef0*/  @!P2 LDG.E.U16 R25, [R80.64+0x1c0] ;  /* 0x0001c01c5019a981 */ /* 0x000f22000c1e1500 */
[----:B------:R-:W-:Y:S02]  /*9f00*/  ISETP.GE.AND P4, PT, R8, UR42, PT ;  /* 0x0000002a08007c0c */ /* 0x000fe4000bf86270 */
[----:B------:R-:W-:Y:S01]  /*9f10*/  LOP3.LUT R13, R78, 0x1e0, RZ, 0xfc, !PT ;  /* 0x000001e04e0d7812 */ /* 0x000fe200078efcff */
[----:B------:R-:W4:Y:S01]  /*9f20*/  @!P1 LDG.E.U16 R24, [R80.64+0x200] ;  /* 0x0002001c50189981 */ /* 0x000f22000c1e1500 */
[----:B------:R-:W-:-:S02]  /*9f30*/  ISETP.GE.AND P6, PT, R9, UR42, PT ;  /* 0x0000002a09007c0c */ /* 0x000fc4000bfc6270 */
[----:B------:R-:W-:Y:S01]  /*9f40*/  ISETP.GE.AND P5, PT, R10, UR42, PT ;  /* 0x0000002a0a007c0c */ /* 0x000fe2000bfa6270 */
[----:B------:R-:W4:Y:S01]  /*9f50*/  LDL.LU R97, [R1+0x20] ;  /* 0x0000200001617983 */ /* 0x000f220000300800 */
[----:B------:R-:W-:Y:S02]  /*9f60*/  ISETP.GE.AND P3, PT, R11, UR42, PT ;  /* 0x0000002a0b007c0c */ /* 0x000fe4000bf66270 */
[----:B------:R-:W-:Y:S01]  /*9f70*/  ISETP.GE.AND P2, PT, R12, UR42, PT ;  /* 0x0000002a0c007c0c */ /* 0x000fe2000bf46270 */
[----:B------:R-:W4:Y:S01]  /*9f80*/  LDL.LU R98, [R1+0x2c] ;  /* 0x00002c0001627983 */ /* 0x000f220000300800 */
[----:B------:R-:W-:Y:S02]  /*9f90*/  ISETP.GE.AND P1, PT, R13, UR42, PT ;  /* 0x0000002a0d007c0c */ /* 0x000fe4000bf26270 */
[----:B------:R-:W-:Y:S01]  /*9fa0*/  PRMT R27, RZ, 0x7610, R27 ;  /* 0x00007610ff1b7816 */ /* 0x000fe2000000001b */
[----:B------:R-:W4:Y:S01]  /*9fb0*/  LDL.LU R99, [R1+0x28] ;  /* 0x0000280001637983 */ /* 0x000f220000300800 */
[----:B------:R-:W-:-:S02]  /*9fc0*/  PRMT R26, RZ, 0x7610, R26 ;  /* 0x00007610ff1a7816 */ /* 0x000fc4000000001a */
[----:B------:R-:W-:Y:S02]  /*9fd0*/  PRMT R29, RZ, 0x7610, R29 ;  /* 0x00007610ff1d7816 */ /* 0x000fe4000000001d */
[----:B------:R-:W-:Y:S01]  /*9fe0*/  PRMT R28, RZ, 0x7610, R28 ;  /* 0x00007610ff1c7816 */ /* 0x000fe2000000001c */
[----:B------:R-:W4:Y:S01]  /*9ff0*/  @!P0 LDG.E.U16 R27, [R80.64+0x240] ;  /* 0x0002401c501b8981 */ /* 0x000f22000c1e1500 */
[----:B------:R-:W-:Y:S02]  /*a000*/  PRMT R31, RZ, 0x7610, R31 ;  /* 0x00007610ff1f7816 */ /* 0x000fe4000000001f */
[----:B------:R-:W-:Y:S01]  /*a010*/  PRMT R30, RZ, 0x7610, R30 ;  /* 0x00007610ff1e7816 */ /* 0x000fe2000000001e */
[----:B------:R-:W4:Y:S01]  /*a020*/  @!P4 LDG.E.U16 R26, [R80.64+0x280] ;  /* 0x0002801c501ac981 */ /* 0x000f22000c1e1500 */
[----:B------:R-:W-:-:S03]  /*a030*/  PRMT R45, RZ, 0x7610, R45 ;  /* 0x00007610ff2d7816 */ /* 0x000fc6000000002d */
[----:B------:R-:W4:Y:S04]  /*a040*/  @!P6 LDG.E.U16 R29, [R80.64+0x2c0] ;  /* 0x0002c01c501de981 */ /* 0x000f28000c1e1500 */
[----:B------:R-:W4:Y:S04]  /*a050*/  @!P5 LDG.E.U16 R28, [R80.64+0x300] ;  /* 0x0003001c501cd981 */ /* 0x000f28000c1e1500 */
[----:B------:R-:W4:Y:S04]  /*a060*/  @!P3 LDG.E.U16 R31, [R80.64+0x340] ;  /* 0x0003401c501fb981 */ /* 0x000f28000c1e1500 */
[----:B------:R-:W4:Y:S04]  /*a070*/  @!P2 LDG.E.U16 R30, [R80.64+0x380] ;  /* 0x0003801c501ea981 */ /* 0x000f28000c1e1500 */
[----:B------:R-:W4:Y:S01]  /*a080*/  @!P1 LDG.E.U16 R45, [R80.64+0x3c0] ;  /* 0x0003c01c502d9981 */ /* 0x000f22000c1e1500 */
[----:B------:R-:W-:-:S04]  /*a090*/  LOP3.LUT R21, R21, 0xfffffe00, RZ, 0xc0, !PT ;  /* 0xfffffe0015157812 */ /* 0x000fc800078ec0ff */
[----:B------:R-:W-:-:S04]  /*a0a0*/  LEA R63, R94, R21, 0x4 ;  /* 0x000000155e3f7211 */ /* 0x000fc800078e20ff */
[----:B------:R-:W-:-:S04]  /*a0b0*/  IADD3 R21, R63, 0x1, RZ ;  /* 0x000000013f157810 */ /* 0x000fc80007ffe0ff */
[----:B------:R-:W-:Y:S01]  /*a0c0*/  LEA.HI.SX32 R21, R21, R63, 0x1b ;  /* 0x0000003f15157211 */ /* 0x000fe200078fdaff */
[----:B-----5:R-:W-:Y:S04]  /*a0d0*/  STS.U16 [R93], R16 ;  /* 0x000000105d007388 */ /* 0x020fe80000000400 */
        /* <DEDUP_REMOVED lines=21> */
[----:B------:R-:W-:Y:S01]  /*a230*/  LDS.U16 R20, [R65+0x10] ;  /* 0x0000100041147984 */ /* 0x000fe20000000400 */
[----:B0-----:R-:W-:-:S05]  /*a240*/  HADD2.F32 R18, -RZ, R18.H0_H0 ;  /* 0x20000012ff127230 */ /* 0x001fca0000004100 */
[----:B------:R-:W-:Y:S01]  /*a250*/  FADD.FTZ R25, R18, UR4 ;  /* 0x0000000412197e21 */ /* 0x000fe20008010000 */
[----:B-1----:R-:W-:Y:S01]  /*a260*/  HADD2.F32 R16, -RZ, R16.H0_H0 ;  /* 0x20000010ff107230 */ /* 0x002fe20000004100 */
[----:B------:R-:W-:Y:S03]  /*a270*/  LDS.U16 R18, [R65+0xc] ;  /* 0x00000c0041127984 */ /* 0x000fe60000000400 */
[----:B------:R-:W-:Y:S01]  /*a280*/  FSETP.GTU.FTZ.AND P5, PT, R25, 20, PT ;  /* 0x41a000001900780b */ /* 0x000fe20003fbc000 */
[----:B--2---:R-:W-:Y:S01]  /*a290*/  HADD2.F32 R17, -RZ, R17.H0_H0 ;  /* 0x20000011ff117230 */ /* 0x004fe20000004100 */
[----:B------:R-:W-:Y:S02]  /*a2a0*/  FADD.FTZ R23, R16, UR4 ;  /* 0x0000000410177e21 */ /* 0x000fe40008010000 */
[----:B------:R-:W0:Y:S02]  /*a2b0*/  LDS.U16 R16, [R65+0x8] ;  /* 0x0000080041107984 */ /* 0x000e240000000400 */
[----:B------:R-:W-:Y:S01]  /*a2c0*/  FADD.FTZ R24, R17, UR4 ;  /* 0x0000000411187e21 */ /* 0x000fe20008010000 */
[----:B------:R-:W-:Y:S01]  /*a2d0*/  FSETP.GTU.FTZ.AND P1, PT, R23, 20, PT ;  /* 0x41a000001700780b */ /* 0x000fe20003f3c000 */
[----:B---3--:R-:W-:Y:S01]  /*a2e0*/  HADD2.F32 R19, -RZ, R19.H0_H0 ;  /* 0x20000013ff137230 */ /* 0x008fe20000004100 */
[----:B------:R-:W1:Y:S04]  /*a2f0*/  LDS.U16 R17, [R65+0xa] ;  /* 0x00000a0041117984 */ /* 0x000e680000000400 */
[----:B------:R-:W-:Y:S01]  /*a300*/  @!P5 FMUL.FTZ R25, R25, -1.4426950216293334961 ;  /* 0xbfb8aa3b1919d820 */ /* 0x000fe20000410000 */
[----:B------:R-:W-:Y:S01]  /*a310*/  FSETP.GTU.FTZ.AND P6, PT, R24, 20, PT ;  /* 0x41a000001800780b */ /* 0x000fe20003fdc000 */
[----:B------:R-:W-:-:S02]  /*a320*/  FADD.FTZ R26, R19, UR4 ;  /* 0x00000004131a7e21 */ /* 0x000fc40008010000 */
[----:B------:R-:W2:Y:S02]  /*a330*/  LDS.U16 R19, [R65+0xe] ;  /* 0x00000e0041137984 */ /* 0x000ea40000000400 */
[----:B------:R-:W3:Y:S01]  /*a340*/  @!P5 MUFU.EX2 R25, R25 ;  /* 0x000000190019d308 */ /* 0x000ee20000000800 */
[----:B------:R-:W-:-:S07]  /*a350*/  @!P1 FMUL.FTZ R23, R23, -1.4426950216293334961 ;  /* 0xbfb8aa3b17179820 */ /* 0x000fce0000410000 */
[----:B------:R-:W-:Y:S01]  /*a360*/  @!P6 FMUL.FTZ R24, R24, -1.4426950216293334961 ;  /* 0xbfb8aa3b1818e820 */ /* 0x000fe20000410000 */
[----:B------:R-:W5:Y:S01]  /*a370*/  @!P1 MUFU.EX2 R23, R23 ;  /* 0x0000001700179308 */ /* 0x000f620000000800 */
[----:B---3--:R-:W-:-:S07]  /*a380*/  @!P5 FADD.FTZ R25, R25, 1 ;  /* 0x3f8000001919d421 */ /* 0x008fce0000010000 */
[----:B------:R-:W3:Y:S01]  /*a390*/  @!P6 MUFU.EX2 R24, R24 ;  /* 0x000000180018e308 */ /* 0x000ee20000000800 */
[----:B----4-:R-:W-:-:S07]  /*a3a0*/  HADD2.F32 R22, -RZ, R22.H0_H0 ;  /* 0x20000016ff167230 */ /* 0x010fce0000004100 */
[----:B------:R-:W4:Y:S01]  /*a3b0*/  @!P5 MUFU.RCP R30, R25 ;  /* 0x00000019001ed308 */ /* 0x000f220000001000 */
[----:B------:R-:W-:Y:S01]  /*a3c0*/  FADD.FTZ R22, R22, UR4 ;  /* 0x0000000416167e21 */ /* 0x000fe20008010000 */
[----:B0-----:R-:W-:Y:S01]  /*a3d0*/  HADD2.F32 R16, -RZ, R16.H0_H0 ;  /* 0x20000010ff107230 */ /* 0x001fe20000004100 */
[----:B-----5:R-:W-:Y:S02]  /*a3e0*/  @!P1 FADD.FTZ R23, R23, 1 ;  /* 0x3f80000017179421 */ /* 0x020fe40000010000 */
[----:B---3--:R-:W-:-:S03]  /*a3f0*/  @!P6 FADD.FTZ R24, R24, 1 ;  /* 0x3f8000001818e421 */ /* 0x008fc60000010000 */
[----:B------:R-:W0:Y:S01]  /*a400*/  @!P1 MUFU.RCP R28, R23 ;  /* 0x00000017001c9308 */ /* 0x000e220000001000 */
[----:B------:R-:W-:Y:S01]  /*a410*/  FSETP.GTU.FTZ.AND P0, PT, R26, 20, PT ;  /* 0x41a000001a00780b */ /* 0x000fe20003f1c000 */
[----:B------:R-:W-:Y:S01]  /*a420*/  FADD.FTZ R16, R16, UR4 ;  /* 0x0000000410107e21 */ /* 0x000fe20008010000 */
[----:B-1----:R-:W-:Y:S01]  /*a430*/  HADD2.F32 R17, -RZ, R17.H0_H0 ;  /* 0x20000011ff117230 */ /* 0x002fe20000004100 */
[----:B----4-:R-:W-:Y:S01]  /*a440*/  @!P5 FMUL.FTZ R35, R35, R30 ;  /* 0x0000001e2323d220 */ /* 0x010fe20000410000 */
[----:B------:R-:W-:-:S03]  /*a450*/  FSETP.GTU.FTZ.AND P5, PT, R22, 20, PT ;  /* 0x41a000001600780b */ /* 0x000fc60003fbc000 */
[----:B------:R-:W1:Y:S01]  /*a460*/  @!P6 MUFU.RCP R27, R24 ;  /* 0x00000018001be308 */ /* 0x000e620000001000 */
[----:B------:R-:W-:Y:S01]  /*a470*/  HADD2.F32 R18, -RZ, R18.H0_H0 ;  /* 0x20000012ff127230 */ /* 0x000fe20000004100 */
[----:B------:R-:W-:Y:S01]  /*a480*/  FSETP.GTU.FTZ.AND P4, PT, R16, 20, PT ;  /* 0x41a000001000780b */ /* 0x000fe20003f9c000 */
[----:B------:R-:W-:Y:S01]  /*a490*/  FADD.FTZ R17, R17, UR4 ;  /* 0x0000000411117e21 */ /* 0x000fe20008010000 */
[----:B--2---:R-:W-:Y:S02]  /*a4a0*/  HADD2.F32 R19, -RZ, R19.H0_H0 ;  /* 0x20000013ff137230 */ /* 0x004fe40000004100 */
[----:B------:R-:W-:Y:S01]  /*a4b0*/  FADD.FTZ R18, R18, UR4 ;  /* 0x0000000412127e21 */ /* 0x000fe20008010000 */
[----:B------:R-:W-:Y:S01]  /*a4c0*/  HADD2.F32 R20, -RZ, R20.H0_H0 ;  /* 0x20000014ff147230 */ /* 0x000fe20000004100 */
[----:B------:R-:W-:Y:S01]  /*a4d0*/  FSETP.GTU.FTZ.AND P3, PT, R17, 20, PT ;  /* 0x41a000001100780b */ /* 0x000fe20003f7c000 */
[----:B------:R-:W-:Y:S02]  /*a4e0*/  FADD.FTZ R19, R19, UR4 ;  /* 0x0000000413137e21 */ /* 0x000fe40008010000 */
[----:B------:R-:W-:Y:S01]  /*a4f0*/  FSETP.GTU.FTZ.AND P2, PT, R18, 20, PT ;  /* 0x41a000001200780b */ /* 0x000fe20003f5c000 */
[----:B------:R-:W-:-:S02]  /*a500*/  FADD.FTZ R20, R20, UR4 ;  /* 0x0000000414147e21 */ /* 0x000fc40008010000 */
[----:B------:R-:W-:Y:S02]  /*a510*/  @!P5 FMUL.FTZ R22, R22, -1.4426950216293334961 ;  /* 0xbfb8aa3b1616d820 */ /* 0x000fe40000410000 */
[----:B------:R-:W-:Y:S02]  /*a520*/  @!P0 FMUL.FTZ R26, R26, -1.4426950216293334961 ;  /* 0xbfb8aa3b1a1a8820 */ /* 0x000fe40000410000 */
[----:B0-----:R-:W-:Y:S01]  /*a530*/  @!P1 FMUL.FTZ R33, R33, R28 ;  /* 0x0000001c21219220 */ /* 0x001fe20000410000 */
[----:B------:R-:W-:Y:S01]  /*a540*/  FSETP.GTU.FTZ.AND P1, PT, R19, 20, PT ;  /* 0x41a000001300780b */ /* 0x000fe20003f3c000 */
[----:B-1----:R-:W-:Y:S01]  /*a550*/  @!P6 FMUL.FTZ R34, R34, R27 ;  /* 0x0000001b2222e220 */ /* 0x002fe20000410000 */
[----:B------:R-:W-:Y:S01]  /*a560*/  FSETP.GTU.FTZ.AND P6, PT, R20, 20, PT ;  /* 0x41a000001400780b */ /* 0x000fe20003fdc000 */
[----:B------:R-:W0:Y:S01]  /*a570*/  @!P5 MUFU.EX2 R22, R22 ;  /* 0x000000160016d308 */ /* 0x000e220000000800 */
[----:B------:R-:W-:Y:S02]  /*a580*/  @!P4 FMUL.FTZ R16, R16, -1.4426950216293334961 ;  /* 0xbfb8aa3b1010c820 */ /* 0x000fe40000410000 */
[----:B------:R-:W-:-:S05]  /*a590*/  @!P3 FMUL.FTZ R17, R17, -1.4426950216293334961 ;  /* 0xbfb8aa3b1111b820 */ /* 0x000fca0000410000 */
[----:B------:R-:W1:Y:S01]  /*a5a0*/  @!P0 MUFU.EX2 R26, R26 ;  /* 0x0000001a001a8308 */ /* 0x000e620000000800 */
[----:B------:R-:W-:Y:S02]  /*a5b0*/  @!P2 FMUL.FTZ R18, R18, -1.4426950216293334961 ;  /* 0xbfb8aa3b1212a820 */ /* 0x000fe40000410000 */
[----:B------:R-:W-:-:S05]  /*a5c0*/  @!P1 FMUL.FTZ R19, R19, -1.4426950216293334961 ;  /* 0xbfb8aa3b13139820 */ /* 0x000fca0000410000 */
[----:B------:R-:W2:Y:S01]  /*a5d0*/  @!P4 MUFU.EX2 R16, R16 ;  /* 0x000000100010c308 */ /* 0x000ea20000000800 */
[----:B------:R-:W-:Y:S02]  /*a5e0*/  @!P6 FMUL.FTZ R20, R20, -1.4426950216293334961 ;  /* 0xbfb8aa3b1414e820 */ /* 0x000fe40000410000 */
[----:B0-----:R-:W-:-:S05]  /*a5f0*/  @!P5 FADD.FTZ R22, R22, 1 ;  /* 0x3f8000001616d421 */ /* 0x001fca0000010000 */
[----:B------:R-:W0:Y:S01]  /*a600*/  @!P3 MUFU.EX2 R17, R17 ;  /* 0x000000110011b308 */ /* 0x000e220000000800 */
[----:B-1----:R-:W-:-:S07]  /*a610*/  @!P0 FADD.FTZ R26, R26, 1 ;  /* 0x3f8000001a1a8421 */ /* 0x002fce0000010000 */
[----:B------:R-:W1:Y:S01]  /*a620*/  @!P2 MUFU.EX2 R18, R18 ;  /* 0x000000120012a308 */ /* 0x000e620000000800 */
[----:B--2---:R-:W-:-:S07]  /*a630*/  @!P4 FADD.FTZ R16, R16, 1 ;  /* 0x3f8000001010c421 */ /* 0x004fce0000010000 */
[----:B------:R-:W2:Y:S08]  /*a640*/  @!P1 MUFU.EX2 R19, R19 ;  /* 0x0000001300139308 */ /* 0x000eb00000000800 */
[----:B------:R-:W3:Y:S01]  /*a650*/  @!P6 MUFU.EX2 R20, R20 ;  /* 0x000000140014e308 */ /* 0x000ee20000000800 */
[----:B0-----:R-:W-:-:S07]  /*a660*/  @!P3 FADD.FTZ R17, R17, 1 ;  /* 0x3f8000001111b421 */ /* 0x001fce0000010000 */
[----:B------:R-:W0:Y:S01]  /*a670*/  @!P0 MUFU.RCP R57, R26 ;  /* 0x0000001a00398308 */ /* 0x000e220000001000 */
[----:B-1----:R-:W-:-:S07]  /*a680*/  @!P2 FADD.FTZ R18, R18, 1 ;  /* 0x3f8000001212a421 */ /* 0x002fce0000010000 */
[----:B------:R-:W1:Y:S01]  /*a690*/  @!P5 MUFU.RCP R22, R22 ;  /* 0x000000160016d308 */ /* 0x000e620000001000 */
[----:B------:R-:W-:Y:S01]  /*a6a0*/  IADD3 R31, R63, 0x7, RZ ;  /* 0x000000073f1f7810 */ /* 0x000fe20007ffe0ff */
[----:B--2---:R-:W-:-:S06]  /*a6b0*/  @!P1 FADD.FTZ R19, R19, 1 ;  /* 0x3f80000013139421 */ /* 0x004fcc0000010000 */
[----:B------:R2:W4:Y:S01]  /*a6c0*/  @!P4 MUFU.RCP R58, R16 ;  /* 0x00000010003ac308 */ /* 0x0005220000001000 */
[----:B---3--:R-:W-:Y:S01]  /*a6d0*/  @!P6 FADD.FTZ R20, R20, 1 ;  /* 0x3f8000001414e421 */ /* 0x008fe20000010000 */
[----:B--2---:R-:W-:-:S06]  /*a6e0*/  IADD3 R16, R63, 0x6, RZ ;  /* 0x000000063f107810 */ /* 0x004fcc0007ffe0ff */
[----:B------:R2:W3:Y:S01]  /*a6f0*/  @!P3 MUFU.RCP R59, R17 ;  /* 0x00000011003bb308 */ /* 0x0004e20000001000 */
[----:B------:R-:W-:Y:S02]  /*a700*/  LEA.HI.SX32 R30, R16, R63, 0x1b ;  /* 0x0000003f101e7211 */ /* 0x000fe400078fdaff */
[----:B------:R-:W-:-:S05]  /*a710*/  F2FP.PACK_AB R16, R99, R98 ;  /* 0x000000626310723e */ /* 0x000fca00000000ff */
[----:B------:R5:W3:Y:S01]  /*a720*/  @!P2 MUFU.RCP R60, R18 ;  /* 0x00000012003ca308 */ /* 0x000ae20000001000 */
[----:B--2---:R-:W-:Y:S01]  /*a730*/  IADD3 R17, R63, 0x9, RZ ;  /* 0x000000093f117810 */ /* 0x004fe20007ffe0ff */
[----:B0-----:R-:W-:Y:S01]  /*a740*/  @!P0 FMUL.FTZ R36, R36, R57 ;  /* 0x0000003924248220 */ /* 0x001fe20000410000 */
[----:B------:R-:W-:Y:S01]  /*a750*/  LEA.HI.SX32 R32, R31, R63, 0x1b ;  /* 0x0000003f1f207211 */ /* 0x000fe200078fdaff */
[----:B-1----:R-:W-:Y:S01]  /*a760*/  @!P5 FMUL.FTZ R43, R43, R22 ;  /* 0x000000162b2bd220 */ /* 0x002fe20000410000 */
[----:B-----5:R-:W-:-:S03]  /*a770*/  IADD3 R18, R63, 0xe, RZ ;  /* 0x0000000e3f127810 */ /* 0x020fc60007ffe0ff */
[----:B------:R0:W-:Y:S01]  /*a780*/  @!P1 MUFU.RCP R62, R19 ;  /* 0x00000013003e9308 */ /* 0x0001e20000001000 */
[-C--:B------:R-:W-:Y:S02]  /*a790*/  LEA.HI.SX32 R45, R17, R63.reuse, 0x1b ;  /* 0x0000003f112d7211 */ /* 0x080fe400078fdaff */
[----:B------:R-:W-:Y:S01]  /*a7a0*/  LEA.HI.SX32 R55, R18, R63, 0x1b ;  /* 0x0000003f12377211 */ /* 0x000fe200078fdaff */
[----:B------:R-:W-:Y:S01]  /*a7b0*/  LDS.U16 R17, [R65+0x16] ;  /* 0x0000160041117984 */ /* 0x000fe20000000400 */
[C---:B------:R-:W-:Y:S02]  /*a7c0*/  PRMT R31, R16.reuse, 0x7610, R31 ;  /* 0x00007610101f7816 */ /* 0x040fe4000000001f */
[----:B------:R-:W-:Y:S01]  /*a7d0*/  PRMT R57, R16, 0x7632, R57 ;  /* 0x0000763210397816 */ /* 0x000fe20000000039 */
[----:B------:R1:W2:Y:S01]  /*a7e0*/  @!P6 MUFU.RCP R61, R20 ;  /* 0x00000014003de308 */ /* 0x0002a20000001000 */
[----:B------:R-:W-:Y:S01]  /*a7f0*/  SHF.L.U32 R22, R21, 0x1, RZ ;  /* 0x0000000115167819 */ /* 0x000fe200000006ff */
[----:B------:R-:W5:Y:S04]  /*a800*/  LDS.U16 R16, [R65+0x14] ;  /* 0x0000140041107984 */ /* 0x000f680000000400 */
[----:B------:R-:W2:Y:S04]  /*a810*/  LDS.U16 R18, [R65+0x18] ;  /* 0x0000180041127984 */ /* 0x000ea80000000400 */
[----:B0-----:R-:W0:Y:S04]  /*a820*/  LDS.U16 R19, [R65+0x1a] ;  /* 0x00001a0041137984 */ /* 0x001e280000000400 */
[----:B-1----:R-:W1:Y:S04]  /*a830*/  LDS.U16 R20, [R65+0x1c] ;  /* 0x00001c0041147984 */ /* 0x002e680000000400 */
[----:B------:R-:W0:Y:S04]  /*a840*/  LDS.U16 R21, [R65+0x1e] ;  /* 0x00001e0041157984 */ /* 0x000e280000000400 */
[----:B------:R-:W-:Y:S01]  /*a850*/  BAR.SYNC.DEFER_BLOCKING 0x0 ;  /* 0x0000000000007b1d */ /* 0x000fe20000010000 */
[----:B------:R-:W-:-:S02]  /*a860*/  IADD3 R23, R63, 0x2, RZ ;  /* 0x000000023f177810 */ /* 0x000fc40007ffe0ff */
[C---:B------:R-:W-:Y:S02]  /*a870*/  IADD3 R24, R63.reuse, 0x3, RZ ;  /* 0x000000033f187810 */ /* 0x040fe40007ffe0ff */
[C---:B------:R-:W-:Y:S02]  /*a880*/  IADD3 R25, R63.reuse, 0x4, RZ ;  /* 0x000000043f197810 */ /* 0x040fe40007ffe0ff */
[----:B------:R-:W-:Y:S02]  /*a890*/  IADD3 R27, R63, 0x5, RZ ;  /* 0x000000053f1b7810 */ /* 0x000fe40007ffe0ff */
[-C--:B------:R-:W-:Y:S02]  /*a8a0*/  LEA.HI.SX32 R23, R23, R63.reuse, 0x1b ;  /* 0x0000003f17177211 */ /* 0x080fe400078fdaff */
[-C--:B------:R-:W-:Y:S02]  /*a8b0*/  LEA.HI.SX32 R26, R24, R63.reuse, 0x1b ;  /* 0x0000003f181a7211 */ /* 0x080fe400078fdaff */
[----:B------:R-:W-:-:S02]  /*a8c0*/  LEA.HI.SX32 R28, R25, R63, 0x1b ;  /* 0x0000003f191c7211 */ /* 0x000fc400078fdaff */
[----:B------:R-:W-:Y:S02]  /*a8d0*/  F2FP.PACK_AB R24, R97, R96 ;  /* 0x000000606118723e */ /* 0x000fe400000000ff */
[----:B------:R-:W-:Y:S02]  /*a8e0*/  IADD3 R40, R63, 0x8, RZ ;  /* 0x000000083f287810 */ /* 0x000fe40007ffe0ff */
[----:B------:R-:W-:Y:S01]  /*a8f0*/  F2FP.PACK_AB R25, R89, R88 ;  /* 0x000000585919723e */ /* 0x000fe200000000ff */
[----:B----4-:R-:W-:Y:S01]  /*a900*/  @!P4 FMUL.FTZ R37, R37, R58 ;  /* 0x0000003a2525c220 */ /* 0x010fe20000410000 */
[----:B------:R-:W-:Y:S01]  /*a910*/  LEA.HI.SX32 R29, R27, R63, 0x1b ;  /* 0x0000003f1b1d7211 */ /* 0x000fe200078fdaff */
[----:B---3--:R-:W-:Y:S01]  /*a920*/  @!P3 FMUL.FTZ R38, R38, R59 ;  /* 0x0000003b2626b220 */ /* 0x008fe20000410000 */
[----:B------:R-:W-:Y:S01]  /*a930*/  IADD3 R50, R63, 0xa, RZ ;  /* 0x0000000a3f327810 */ /* 0x000fe20007ffe0ff */
[----:B------:R-:W-:Y:S01]  /*a940*/  @!P2 FMUL.FTZ R39, R39, R60 ;  /* 0x0000003c2727a220 */ /* 0x000fe20000410000 */
[----:B------:R-:W-:Y:S01]  /*a950*/  IADD3 R52, R63, 0xb, RZ ;  /* 0x0000000b3f347810 */ /* 0x000fe20007ffe0ff */
[----:B--2---:R-:W-:Y:S01]  /*a960*/  @!P6 FMUL.FTZ R42, R42, R61 ;  /* 0x0000003d2a2ae220 */ /* 0x004fe20000410000 */
[----:B------:R-:W-:Y:S01]  /*a970*/  PRMT R58, R24, 0x7610, R58 ;  /* 0x00007610183a7816 */ /* 0x000fe2000000003a */
[----:B------:R-:W-:Y:S01]  /*a980*/  IMAD.SHL.U32 R23, R23, 0x2, RZ ;  /* 0x0000000217177824 */ /* 0x000fe200078e00ff */
[----:B------:R-:W-:Y:S01]  /*a990*/  F2FP.PACK_AB R27, R87, R86 ;  /* 0x00000056571b723e */ /* 0x000fe200000000ff */
[----:B------:R2:W-:Y:S01]  /*a9a0*/  STS.U16 [R65], R31 ;  /* 0x0000001f41007388 */ /* 0x0005e20000000400 */
[----:B------:R-:W-:-:S02]  /*a9b0*/  IADD3 R53, R63, 0xc, RZ ;  /* 0x0000000c3f357810 */ /* 0x000fc40007ffe0ff */
[C---:B------:R-:W-:Y:S02]  /*a9c0*/  IADD3 R54, R63.reuse, 0xd, RZ ;  /* 0x0000000d3f367810 */ /* 0x040fe40007ffe0ff */
[----:B------:R-:W-:Y:S02]  /*a9d0*/  IADD3 R56, R63, 0xf, RZ ;  /* 0x0000000f3f387810 */ /* 0x000fe40007ffe0ff */
[----:B------:R-:W-:Y:S02]  /*a9e0*/  LEA.HI.SX32 R40, R40, R63, 0x1b ;  /* 0x0000003f28287211 */ /* 0x000fe400078fdaff */
[----:B------:R-:W-:Y:S02]  /*a9f0*/  PRMT R59, R24, 0x7632, R59 ;  /* 0x00007632183b7816 */ /* 0x000fe4000000003b */
[C---:B------:R-:W-:Y:S02]  /*aa00*/  PRMT R60, R25.reuse, 0x7610, R60 ;  /* 0x00007610193c7816 */ /* 0x040fe4000000003c */
[----:B------:R-:W-:-:S02]  /*aa10*/  PRMT R61, R25, 0x7632, R61 ;  /* 0x00007632193d7816 */ /* 0x000fc4000000003d */
[----:B------:R-:W-:Y:S01]  /*aa20*/  SHF.L.U32 R26, R26, 0x1, RZ ;  /* 0x000000011a1a7819 */ /* 0x000fe200000006ff */
[----:B------:R-:W-:Y:S01]  /*aa30*/  @!P1 FMUL.FTZ R41, R41, R62 ;  /* 0x0000003e29299220 */ /* 0x000fe20000410000 */
[----:B------:R-:W-:Y:S01]  /*aa40*/  SHF.L.U32 R25, R28, 0x1, RZ ;  /* 0x000000011c197819 */ /* 0x000fe200000006ff */
[----:B------:R3:W-:Y:S01]  /*aa50*/  STS.U16 [R22+0x2], R57 ;  /* 0x0000023916007388 */ /* 0x0007e20000000400 */
[----:B--2---:R-:W-:Y:S01]  /*aa60*/  F2FP.PACK_AB R31, R85, R84 ;  /* 0x00000054551f723e */ /* 0x004fe200000000ff */
[----:B------:R-:W-:Y:S01]  /*aa70*/  IMAD.SHL.U32 R28, R29, 0x2, RZ ;  /* 0x000000021d1c7824 */ /* 0x000fe200078e00ff */
[-C--:B------:R-:W-:Y:S01]  /*aa80*/  LEA.HI.SX32 R50, R50, R63.reuse, 0x1b ;  /* 0x0000003f32327211 */ /* 0x080fe200078fdaff */
[----:B------:R2:W-:Y:S01]  /*aa90*/  STS.U16 [R23+0x4], R58 ;  /* 0x0000043a17007388 */ /* 0x0005e20000000400 */
[----:B------:R-:W-:Y:S02]  /*aaa0*/  LEA.HI.SX32 R52, R52, R63, 0x1b ;  /* 0x0000003f34347211 */ /* 0x000fe400078fdaff */
[----:B------:R-:W-:-:S02]  /*aab0*/  PRMT R62, R27, 0x7610, R62 ;  /* 0x000076101b3e7816 */ /* 0x000fc4000000003e */
[----:B------:R-:W-:Y:S02]  /*aac0*/  SHF.L.U32 R24, R30, 0x1, RZ ;  /* 0x000000011e187819 */ /* 0x000fe400000006ff */
[----:B---3--:R-:W-:Y:S01]  /*aad0*/  PRMT R57, R27, 0x7632, R57 ;  /* 0x000076321b397816 */ /* 0x008fe20000000039 */
[----:B------:R3:W-:Y:S01]  /*aae0*/  STS.U16 [R26+0x6], R59 ;  /* 0x0000063b1a007388 */ /* 0x0007e20000000400 */
[-C--:B------:R-:W-:Y:S01]  /*aaf0*/  LEA.HI.SX32 R53, R53, R63.reuse, 0x1b ;  /* 0x0000003f35357211 */ /* 0x080fe200078fdaff */
[----:B------:R-:W-:Y:S01]  /*ab00*/  IMAD.SHL.U32 R30, R40, 0x2, RZ ;  /* 0x00000002281e7824 */ /* 0x000fe200078e00ff */
[-C--:B------:R-:W-:Y:S02]  /*ab10*/  LEA.HI.SX32 R54, R54, R63.reuse, 0x1b ;  /* 0x0000003f36367211 */ /* 0x080fe400078fdaff */
[----:B------:R-:W-:Y:S02]  /*ab20*/  LEA.HI.SX32 R56, R56, R63, 0x1b ;  /* 0x0000003f38387211 */ /* 0x000fe400078fdaff */
[----:B------:R-:W-:-:S02]  /*ab30*/  SHF.L.U32 R29, R32, 0x1, RZ ;  /* 0x00000001201d7819 */ /* 0x000fc400000006ff */
[----:B------:R-:W-:Y:S01]  /*ab40*/  F2FP.PACK_AB R27, R83, R82 ;  /* 0x00000052531b723e */ /* 0x000fe200000000ff */
[----:B------:R-:W-:Y:S01]  /*ab50*/  STS.U16 [R25+0x8], R60 ;  /* 0x0000083c19007388 */ /* 0x000fe20000000400 */
[C---:B--2---:R-:W-:Y:S02]  /*ab60*/  PRMT R58, R31.reuse, 0x7610, R58 ;  /* 0x000076101f3a7816 */ /* 0x044fe4000000003a */
[----:B------:R-:W-:Y:S01]  /*ab70*/  PRMT R63, R31, 0x7632, R63 ;  /* 0x000076321f3f7816 */ /* 0x000fe2000000003f */
[----:B------:R-:W-:Y:S01]  /*ab80*/  STS.U16 [R28+0xa], R61 ;  /* 0x00000a3d1c007388 */ /* 0x000fe20000000400 */
[----:B------:R-:W-:Y:S02]  /*ab90*/  SHF.L.U32 R31, R45, 0x1, RZ ;  /* 0x000000012d1f7819 */ /* 0x000fe400000006ff */
[----:B------:R-:W-:Y:S01]  /*aba0*/  F2FP.PACK_AB R164, R164, R165 ;  /* 0x000000a5a4a4723e */ /* 0x000fe200000000ff */
[----:B------:R-:W-:Y:S01]  /*abb0*/  STS.U16 [R24+0xc], R62 ;  /* 0x00000c3e18007388 */ /* 0x000fe20000000400 */
[----:B------:R-:W-:Y:S01]  /*abc0*/  SHF.L.U32 R32, R50, 0x1, RZ ;  /* 0x0000000132207819 */ /* 0x000fe200000006ff */
[----:B------:R-:W-:Y:S01]  /*abd0*/  IMAD.SHL.U32 R40, R52, 0x2, RZ ;  /* 0x0000000234287824 */ /* 0x000fe200078e00ff */
[----:B---3--:R-:W-:Y:S01]  /*abe0*/  PRMT R59, R27, 0x7632, R59 ;  /* 0x000076321b3b7816 */ /* 0x008fe2000000003b */
[----:B------:R2:W-:Y:S01]  /*abf0*/  STS.U16 [R29+0xe], R57 ;  /* 0x00000e391d007388 */ /* 0x0005e20000000400 */
[----:B------:R-:W-:-:S02]  /*ac00*/  ISETP.NE.AND P6, PT, R95, RZ, PT ;  /* 0x000000ff5f00720c */ /* 0x000fc40003fc5270 */
[----:B------:R-:W-:Y:S01]  /*ac10*/  SHF.L.U32 R45, R53, 0x1, RZ ;  /* 0x00000001352d7819 */ /* 0x000fe200000006ff */
[----:B------:R-:W-:Y:S01]  /*ac20*/  STS.U16 [R30+0x10], R58 ;  /* 0x0000103a1e007388 */ /* 0x000fe20000000400 */
[----:B------:R-:W-:Y:S02]  /*ac30*/  F2FP.PACK_AB R162, R162, R163 ;  /* 0x000000a3a2a2723e */ /* 0x000fe400000000ff */
[----:B------:R-:W-:Y:S01]  /*ac40*/  PRMT R53, R164, 0x7632, R53 ;  /* 0x00007632a4357816 */ /* 0x000fe20000000035 */
[----:B------:R-:W-:Y:S01]  /*ac50*/  STS.U16 [R31+0x12], R63 ;  /* 0x0000123f1f007388 */ /* 0x000fe20000000400 */
[----:B------:R-:W-:Y:S01]  /*ac60*/  SHF.L.U32 R50, R54, 0x1, RZ ;  /* 0x0000000136327819 */ /* 0x000fe200000006ff */
[----:B------:R-:W-:Y:S01]  /*ac70*/  IMAD.SHL.U32 R52, R55, 0x2, RZ ;  /* 0x0000000237347824 */ /* 0x000fe200078e00ff */
[----:B--2---:R-:W-:Y:S01]  /*ac80*/  PRMT R57, R162, 0x7632, R57 ;  /* 0x00007632a2397816 */ /* 0x004fe20000000039 */
[----:B------:R-:W-:Y:S01]  /*ac90*/  STS.U16 [R32+0x14], R27 ;  /* 0x0000141b20007388 */ /* 0x000fe20000000400 */
[----:B------:R-:W-:-:S03]  /*aca0*/  SHF.L.U32 R54, R56, 0x1, RZ ;  /* 0x0000000138367819 */ /* 0x000fc600000006ff */
[----:B------:R-:W-:Y:S04]  /*acb0*/  STS.U16 [R40+0x16], R59 ;  /* 0x0000163b28007388 */ /* 0x000fe80000000400 */
[----:B------:R-:W-:Y:S04]  /*acc0*/  STS.U16 [R45+0x18], R164 ;  /* 0x000018a42d007388 */ /* 0x000fe80000000400 */
[----:B------:R2:W-:Y:S04]  /*acd0*/  STS.U16 [R50+0x1a], R53 ;  /* 0x00001a3532007388 */ /* 0x0005e80000000400 */
[----:B------:R-:W-:Y:S04]  /*ace0*/  STS.U16 [R52+0x1c], R162 ;  /* 0x00001ca234007388 */ /* 0x000fe80000000400 */
[----:B------:R-:W-:Y:S01]  /*acf0*/  STS.U16 [R54+0x1e], R57 ;  /* 0x00001e3936007388 */ /* 0x000fe20000000400 */
[----:B------:R-:W-:-:S06]  /*ad00*/  NOP ;  /* 0x0000000000007918 */ /* 0x000fcc0000000000 */
[----:B--2---:R-:W-:Y:S01]  /*ad10*/  IMAD.U32 R53, RZ, RZ, UR42 ;  /* 0x0000002aff357e24 */ /* 0x004fe2000f8e00ff */
        /* <DEDUP_REMOVED lines=18> */
[----:B-----5:R-:W-:-:S02]  /*ae40*/  HADD2.F32 R16, -RZ, R16.H0_H0 ;  /* 0x20000010ff107230 */ /* 0x020fc40000004100 */
[----:B------:R-:W-:Y:S02]  /*ae50*/  HADD2.F32 R17, -RZ, R17.H0_H0 ;  /* 0x20000011ff117230 */ /* 0x000fe40000004100 */
[----:B------:R-:W-:Y:S02]  /*ae60*/  HADD2.F32 R18, -RZ, R18.H0_H0 ;  /* 0x20000012ff127230 */ /* 0x000fe40000004100 */
[----:B0-----:R-:W-:Y:S01]  /*ae70*/  HADD2.F32 R19, -RZ, R19.H0_H0 ;  /* 0x20000013ff137230 */ /* 0x001fe20000004100 */
[----:B------:R-:W-:Y:S02]  /*ae80*/  FADD.FTZ R16, R16, UR4 ;  /* 0x0000000410107e21 */ /* 0x000fe40008010000 */
[----:B------:R-:W-:Y:S02]  /*ae90*/  FADD.FTZ R17, R17, UR4 ;  /* 0x0000000411117e21 */ /* 0x000fe40008010000 */
[----:B------:R-:W-:Y:S02]  /*aea0*/  FADD.FTZ R55, R18, UR4 ;  /* 0x0000000412377e21 */ /* 0x000fe40008010000 */
[----:B------:R-:W-:Y:S01]  /*aeb0*/  FADD.FTZ R56, R19, UR4 ;  /* 0x0000000413387e21 */ /* 0x000fe20008010000 */
[----:B------:R-:W-:-:S02]  /*aec0*/  FSETP.GTU.FTZ.AND P0, PT, R16, 20, PT ;  /* 0x41a000001000780b */ /* 0x000fc40003f1c000 */
[----:B------:R-:W-:Y:S02]  /*aed0*/  FSETP.GTU.FTZ.AND P1, PT, R17, 20, PT ;  /* 0x41a000001100780b */ /* 0x000fe40003f3c000 */
[----:B------:R-:W-:Y:S01]  /*aee0*/  FSETP.GTU.FTZ.AND P2, PT, R55, 20, PT ;  /* 0x41a000003700780b */ /* 0x000fe20003f5c000 */
[----:B------:R-:W0:Y:S01]  /*aef0*/  LDS R111, [0x1080] ;  /* 0x00108000ff6f7984 */ /* 0x000e220000000800 */
[----:B------:R-:W-:Y:S01]  /*af00*/  FSETP.GTU.FTZ.AND P3, PT, R56, 20, PT ;  /* 0x41a000003800780b */ /* 0x000fe20003f7c000 */
[----:B-1----:R-:W-:Y:S02]  /*af10*/  HADD2.F32 R20, -RZ, R20.H0_H0 ;  /* 0x20000014ff147230 */ /* 0x002fe40000004100 */
[----:B------:R-:W-:-:S04]  /*af20*/  HADD2.F32 R21, -RZ, R21.H0_H0 ;  /* 0x20000015ff157230 */ /* 0x000fc80000004100 */
[----:B------:R-:W-:Y:S01]  /*af30*/  @!P0 FMUL.FTZ R18, R16, -1.4426950216293334961 ;  /* 0xbfb8aa3b10128820 */ /* 0x000fe20000410000 */
[----:B------:R-:W-:Y:S01]  /*af40*/  SHF.R.S32.HI R27, RZ, 0x1f, R78 ;  /* 0x0000001fff1b7819 */ /* 0x000fe2000001144e */
        /* <DEDUP_REMOVED lines=24> */
[----:B------:R-:W-:Y:S02]  /*b0d0*/  UIMAD UR38, UR13, UR36, URZ ;  /* 0x000000240d2672a4 */ /* 0x000fe4000f8e023f */
[----:B------:R-:W-:-:S05]  /*b0e0*/  UIMAD.WIDE.U32 UR34, UR14, UR8, URZ ;  /* 0x000000080e2272a5 */ /* 0x000fca000f8e003f */
[----:B------:R2:W3:Y:S01]  /*b0f0*/  @!P0 MUFU.RCP R113, R18 ;  /* 0x0000001200718308 */ /* 0x0004e20000001000 */
[----:B------:R-:W-:-:S07]  /*b100*/  UIMAD UR7, UR14, UR9, UR7 ;  /* 0x000000090e0772a4 */ /* 0x000fce000f8e0207 */
        /* <DEDUP_REMOVED lines=21> */
.L_x_1127:
[----:B---34-:R-:W-:Y:S05]  /*b260*/  BSYNC B0 ;  /* 0x0000000000007941 */ /* 0x018fea0003800000 */
.L_x_1126:
        /* <DEDUP_REMOVED lines=13> */
[----:B------:R-:W-:Y:S01]  /*b340*/  UIADD3 UR36, UP0, UR7, UR34, URZ ;  /* 0x0000002207247290 */ /* 0x000fe2000ff1e03f */
[----:B------:R-:W-:Y:S01]  /*b350*/  LEA.HI.X R19, R78, c[0x0][0x334], R27, 0x1, P0 ;  /* 0x0000cd004e137a11 */ /* 0x000fe200000f0c1b */
[----:B------:R-:W-:Y:S01]  /*b360*/  USHF.R.S32.HI UR37, URZ, 0x1f, UR7 ;  /* 0x0000001f3f257899 */ /* 0x000fe20008011407 */
[----:B------:R-:W1:Y:S01]  /*b370*/  @!P5 MUFU.RCP R56, R56 ;  /* 0x000000380038d308 */ /* 0x000e620000001000 */
[----:B------:R-:W-:Y:S01]  /*b380*/  ISETP.GE.AND P2, PT, R15, R111, PT ;  /* 0x0000006f0f00720c */ /* 0x000fe20003f46270 */
[----:B------:R-:W-:Y:S01]  /*b390*/  @!P3 FMUL.FTZ R48, R48, R117 ;  /* 0x000000753030b220 */ /* 0x000fe20000410000 */
[----:B------:R-:W-:Y:S01]  /*b3a0*/  UIADD3.X UR34, UR37, UR42, UR35, UP0, !UPT ;  /* 0x0000002a25227290 */ /* 0x000fe200087fe423 */
[----:B------:R-:W-:Y:S01]  /*b3b0*/  IMAD.U32 R21, RZ, RZ, UR36 ;  /* 0x00000024ff157e24 */ /* 0x000fe2000f8e00ff */
[-C--:B------:R-:W-:Y:S01]  /*b3c0*/  ISETP.GE.AND P0, PT, R0, R111.reuse, PT ;  /* 0x0000006f0000720c */ /* 0x080fe20003f06270 */
[----:B------:R-:W-:Y:S01]  /*b3d0*/  UIADD3 UR36, UR9, UR39, URZ ;  /* 0x0000002709247290 */ /* 0x000fe2000fffe03f */
[----:B------:R-:W-:Y:S01]  /*b3e0*/  ISETP.GE.AND P1, PT, R2, R111, PT ;  /* 0x0000006f0200720c */ /* 0x000fe20003f26270 */
[----:B0-----:R-:W-:Y:S01]  /*b3f0*/  @!P4 FMUL.FTZ R49, R49, R20 ;  /* 0x000000143131c220 */ /* 0x001fe20000410000 */
[----:B------:R-:W-:Y:S01]  /*b400*/  LEA R18, P3, R21, R18, 0x1 ;  /* 0x0000001215127211 */ /* 0x000fe200078608ff */
[----:B------:R-:W-:Y:S01]  /*b410*/  BSSY B0, `(.L_x_1128) ;  /* 0x0000078000007945 */ /* 0x000fe20003800000 */
[----:B------:R-:W-:-:S02]  /*b420*/  MOV R58, UR34 ;  /* 0x00000022003a7c02 */ /* 0x000fc40008000f00 */
[----:B------:R-:W-:Y:S02]  /*b430*/  ISETP.GE.AND P4, PT, R3, R111, PT ;  /* 0x0000006f0300720c */ /* 0x000fe40003f86270 */
[----:B------:R-:W-:Y:S01]  /*b440*/  LEA.HI.X R19, R21, R19, R58, 0x1, P3 ;  /* 0x0000001315137211 */ /* 0x000fe200018f0c3a */
[----:B-1----:R-:W-:Y:S01]  /*b450*/  @!P5 FMUL.FTZ R51, R51, R56 ;  /* 0x000000383333d220 */ /* 0x002fe20000410000 */
[-C--:B------:R-:W-:Y:S02]  /*b460*/  ISETP.GE.AND P3, PT, R4, R111.reuse, PT ;  /* 0x0000006f0400720c */ /* 0x080fe40003f66270 */
[-C--:B------:R-:W-:Y:S01]  /*b470*/  ISETP.GE.AND P5, PT, R5, R111.reuse, PT ;  /* 0x0000006f0500720c */ /* 0x080fe20003fa6270 */
[----:B------:R-:W-:Y:S01]  /*b480*/  @!P2 STG.E.U16 [R18.64+-0xf80], R61 ;  /* 0xfff0803d1200a986 */ /* 0x000fe2000c10151c */
[-C--:B------:R-:W-:Y:S02]  /*b490*/  ISETP.GE.AND P2, PT, R6, R111.reuse, PT ;  /* 0x0000006f0600720c */ /* 0x080fe40003f46270 */
        /* <DEDUP_REMOVED lines=22> */
[----:B------:R0:W-:Y:S02]  /*b600*/  @!P1 STG.E.U16 [R18.64+-0xc40], R109 ;  /* 0xfff3c06d12009986 */ /* 0x0001e4000c10151c */
[----:B0-----:R-:W-:-:S02]  /*b610*/  F2FP.PACK_AB R18, R41, R39 ;  /* 0x000000272912723e */ /* 0x001fc400000000ff */
[----:B------:R-:W-:-:S04]  /*b620*/  F2FP.PACK_AB R19, R43, R42 ;  /* 0x0000002a2b13723e */ /* 0x000fc800000000ff */
[----:B------:R-:W-:Y:S01]  /*b630*/  PRMT R56, R19, 0x7632, R56 ;  /* 0x0000763213387816 */ /* 0x000fe20000000038 */
[----:B---3--:R-:W-:Y:S01]  /*b640*/  FADD.FTZ R21, R33, R57 ;  /* 0x0000003921157221 */ /* 0x008fe20000010000 */
[----:B------:R-:W-:Y:S01]  /*b650*/  F2FP.PACK_AB R33, R34, R33 ;  /* 0x000000212221723e */ /* 0x000fe200000000ff */
[----:B------:R-:W-:Y:S02]  /*b660*/  BAR.SYNC.DEFER_BLOCKING 0x0 ;  /* 0x0000000000007b1d */ /* 0x000fe40000010000 */
[--C-:B------:R-:W-:Y:S01]  /*b670*/  FADD.FTZ R20, R21, R34.reuse ;  /* 0x0000002215147221 */ /* 0x100fe20000010000 */
[----:B------:R-:W-:-:S03]  /*b680*/  PRMT R34, R33, 0x7632, R34 ;  /* 0x0000763221227816 */ /* 0x000fc60000000022 */
[----:B------:R-:W-:Y:S01]  /*b690*/  FADD.FTZ R21, R20, R35 ;  /* 0x0000002314157221 */ /* 0x000fe20000010000 */
[----:B------:R-:W-:-:S03]  /*b6a0*/  F2FP.PACK_AB R35, R36, R35 ;  /* 0x000000232423723e */ /* 0x000fc600000000ff */
[--C-:B------:R-:W-:Y:S01]  /*b6b0*/  FADD.FTZ R20, R21, R36.reuse ;  /* 0x0000002415147221 */ /* 0x100fe20000010000 */
        /* <DEDUP_REMOVED lines=11> */
[----:B------:R-:W-:Y:S01]  /*b770*/  STS.U16 [R23+0x4], R35 ;  /* 0x0000042317007388 */ /* 0x000fe20000000400 */
[----:B0-----:R-:W-:-:S02]  /*b780*/  PRMT R33, R18, 0x7610, R33 ;  /* 0x0000761012217816 */ /* 0x001fc40000000021 */
[----:B------:R-:W-:Y:S01]  /*b790*/  FADD.FTZ R43, R42, R43 ;  /* 0x0000002b2a2b7221 */ /* 0x000fe20000010000 */
[----:B------:R0:W-:Y:S01]  /*b7a0*/  STS.U16 [R26+0x6], R36 ;  /* 0x000006241a007388 */ /* 0x0001e20000000400 */
[----:B-1----:R-:W-:Y:S02]  /*b7b0*/  PRMT R22, R18, 0x7632, R22 ;  /* 0x0000763212167816 */ /* 0x002fe40000000016 */
[----:B------:R-:W-:Y:S01]  /*b7c0*/  FADD.FTZ R43, R43, R44 ;  /* 0x0000002c2b2b7221 */ /* 0x000fe20000010000 */
[----:B------:R-:W-:Y:S01]  /*b7d0*/  PRMT R34, R19, 0x7610, R34 ;  /* 0x0000761013227816 */ /* 0x000fe20000000022 */
[----:B------:R-:W-:Y:S01]  /*b7e0*/  STS.U16 [R25+0x8], R37 ;  /* 0x0000082519007388 */ /* 0x000fe20000000400 */
[----:B------:R-:W-:Y:S01]  /*b7f0*/  F2FP.PACK_AB R18, R48, R47 ;  /* 0x0000002f3012723e */ /* 0x000fe200000000ff */
[----:B------:R-:W-:Y:S01]  /*b800*/  FADD.FTZ R46, R43, R46 ;  /* 0x0000002e2b2e7221 */ /* 0x000fe20000010000 */
[----:B------:R-:W-:Y:S01]  /*b810*/  F2FP.PACK_AB R19, R51, R49 ;  /* 0x000000313313723e */ /* 0x000fe200000000ff */
[----:B------:R1:W-:Y:S01]  /*b820*/  STS.U16 [R28+0xa], R55 ;  /* 0x00000a371c007388 */ /* 0x0003e20000000400 */
[----:B0-----:R-:W-:Y:S01]  /*b830*/  PRMT R26, R20, 0x7632, R26 ;  /* 0x00007632141a7816 */ /* 0x001fe2000000001a */
[----:B------:R-:W-:-:S02]  /*b840*/  FADD.FTZ R47, R46, R47 ;  /* 0x0000002f2e2f7221 */ /* 0x000fc40000010000 */
[----:B------:R0:W-:Y:S02]  /*b850*/  STS.U16 [R24+0xc], R33 ;  /* 0x00000c2118007388 */ /* 0x0001e40000000400 */
[----:B------:R-:W-:Y:S02]  /*b860*/  FADD.FTZ R48, R47, R48 ;  /* 0x000000302f307221 */ /* 0x000fe40000010000 */
[----:B------:R-:W-:Y:S01]  /*b870*/  STS.U16 [R29+0xe], R22 ;  /* 0x00000e161d007388 */ /* 0x000fe20000000400 */
[----:B-1----:R-:W-:Y:S01]  /*b880*/  PRMT R28, R18, 0x7632, R28 ;  /* 0x00007632121c7816 */ /* 0x002fe2000000001c */
[----:B------:R-:W-:Y:S02]  /*b890*/  FADD.FTZ R48, R48, R49 ;  /* 0x0000003130307221 */ /* 0x000fe40000010000 */
[----:B------:R-:W-:Y:S01]  /*b8a0*/  STS.U16 [R30+0x10], R34 ;  /* 0x000010221e007388 */ /* 0x000fe20000000400 */
[----:B0-----:R-:W-:-:S03]  /*b8b0*/  PRMT R24, R19, 0x7632, R24 ;  /* 0x0000763213187816 */ /* 0x001fc60000000018 */
[----:B------:R-:W-:Y:S04]  /*b8c0*/  STS.U16 [R31+0x12], R56 ;  /* 0x000012381f007388 */ /* 0x000fe80000000400 */
[----:B------:R0:W-:Y:S04]  /*b8d0*/  STS.U16 [R32+0x14], R20 ;  /* 0x0000141420007388 */ /* 0x0001e80000000400 */
[----:B------:R-:W-:Y:S04]  /*b8e0*/  STS.U16 [R40+0x16], R26 ;  /* 0x0000161a28007388 */ /* 0x000fe80000000400 */
[----:B------:R1:W-:Y:S01]  /*b8f0*/  STS.U16 [R45+0x18], R18 ;  /* 0x000018122d007388 */ /* 0x0003e20000000400 */
[----:B0-----:R-:W-:-:S03]  /*b900*/  IADD3 R20, P1, R78, -0x7e0, RZ ;  /* 0xfffff8204e147810 */ /* 0x001fc60007f3e0ff */
[----:B------:R-:W-:Y:S01]  /*b910*/  STS.U16 [R50+0x1a], R28 ;  /* 0x00001a1c32007388 */ /* 0x000fe20000000400 */
[----:B------:R-:W-:-:S03]  /*b920*/  IADD3.X R27, R27, -0x1, RZ, P1, !PT ;  /* 0xffffffff1b1b7810 */ /* 0x000fc60000ffe4ff */
[----:B------:R-:W-:Y:S01]  /*b930*/  STS.U16 [R52+0x1c], R19 ;  /* 0x00001c1334007388 */ /* 0x000fe20000000400 */
[----:B-1----:R-:W-:-:S03]  /*b940*/  FADD.FTZ R18, R48, R51 ;  /* 0x0000003330127221 */ /* 0x002fc60000010000 */
        /* <DEDUP_REMOVED lines=36> */
.L_x_1129:
[----:B------:R-:W-:Y:S05]  /*bb90*/  BSYNC B0 ;  /* 0x0000000000007941 */ /* 0x000fea0003800000 */
.L_x_1128:
[----:B------:R-:W-:Y:S01]  /*bba0*/  ULDC.64 UR34, c[0x0][0x300] ;  /* 0x0000c00000227ab9 */ /* 0x000fe20000000a00 */
[----:B------:R-:W-:Y:S01]  /*bbb0*/  LEA R16, P0, R20, c[0x0][0x340], 0x1 ;  /* 0x0000d00014107a11 */ /* 0x000fe200078008ff */
[----:B------:R-:W-:Y:S01]  /*bbc0*/  UMOV UR9, UR36 ;  /* 0x0000002400097c82 */ /* 0x000fe20008000000 */
[-C--:B------:R-:W-:Y:S01]  /*bbd0*/  ISETP.GE.AND P3, PT, R14, R55.reuse, PT ;  /* 0x000000370e00720c */ /* 0x080fe20003f66270 */
[----:B------:R-:W-:Y:S01]  /*bbe0*/  UIMAD.WIDE.U32 UR8, UR16, UR34, UR8 ;  /* 0x00000022100872a5 */ /* 0x000fe2000f8e0008 */
[-C--:B------:R-:W-:Y:S01]  /*bbf0*/  ISETP.GE.AND P4, PT, R15, R55.reuse, PT ;  /* 0x000000370f00720c */ /* 0x080fe20003f86270 */
[----:B------:R-:W-:Y:S01]  /*bc00*/  UIMAD UR34, UR15, UR34, URZ ;  /* 0x000000220f2272a4 */ /* 0x000fe2000f8e023f */
[----:B------:R-:W-:Y:S01]  /*bc10*/  LEA.HI.X R15, R20, c[0x0][0x344], R27, 0x1, P0 ;  /* 0x0000d100140f7a11 */ /* 0x000fe200000f0c1b */
        /* <DEDUP_REMOVED lines=13> */
[----:B------:R-:W-:Y:S01]  /*bcf0*/  MOV R16, UR8 ;  /* 0x0000000800107c02 */ /* 0x000fe20008000f00 */
[----:B------:R-:W-:-:S02]  /*bd00*/  UIADD3 UR17, UP4, UR17, -0x1000, URZ ;  /* 0xfffff00011117890 */ /* 0x000fc4000ff9e03f */
[----:B------:R-:W-:Y:S01]  /*bd10*/  UIADD3 UR21, UP5, UR21, -0x1000, URZ ;  /* 0xfffff00015157890 */ /* 0x000fe2000ffbe03f */
        /* <DEDUP_REMOVED lines=32> */
[----:B01----:R-:W-:Y:S01]  /*bf20*/  @!P0 CALL.REL.NOINC `(.L_x_1044) ;  /* 0x0000001000008944 */ /* 0x003fe20003c00000 */
[----:B------:R-:W-:Y:S05]  /*bf30*/  BRA `(.L_x_1130) ;  /* 0xffff4c4000007947 */ /* 0x000fea000383ffff */
.L_x_1044:
        /* <DEDUP_REMOVED lines=35> */
.L_x_1132:
[----:B-1----:R-:W-:Y:S05]  /*c170*/  BSYNC B0 ;  /* 0x0000000000007941 */ /* 0x002fea0003800000 */
.L_x_1131:
        /* <DEDUP_REMOVED lines=34> */
.L_x_1134:
[----:B------:R-:W3:Y:S02]  /*c3a0*/  S2R R7, SR_TID.X ;  /* 0x0000000000077919 */ /* 0x000ee40000002100 */
.L_x_1135:
[----:B-1----:R-:W-:Y:S05]  /*c3b0*/  BSYNC B0 ;  /* 0x0000000000007941 */ /* 0x002fea0003800000 */
.L_x_1133:
[----:B---3--:R-:W-:-:S13]  /*c3c0*/  ISETP.GE.AND P0, PT, R7, c[0x0][0x16c], PT ;  /* 0x00005b0007007a0c */ /* 0x008fda0003f06270 */
[----:B------:R-:W-:Y:S05]  /*c3d0*/  @P0 EXIT ;  /* 0x000000000000094d */ /* 0x000fea0003800000 */
[----:B------:R-:W-:Y:S02]  /*c3e0*/  ULDC.64 UR6, c[0x0][0x288] ;  /* 0x0000a20000067ab9 */ /* 0x000fe40000000a00 */
[----:B------:R-:W-:Y:S02]  /*c3f0*/  UIMAD UR15, UR15, UR6, URZ ;  /* 0x000000060f0f72a4 */ /* 0x000fe4000f8e023f */
[----:B0-2---:R-:W-:Y:S02]  /*c400*/  UIMAD.WIDE.U32 UR4, UR16, UR6, URZ ;  /* 0x00000006100472a5 */ /* 0x005fe4000f8e003f */
[----:B------:R-:W-:-:S04]  /*c410*/  UIMAD UR6, UR16, UR7, UR15 ;  /* 0x00000007100672a4 */ /* 0x000fc8000f8e020f */
[----:B------:R-:W-:Y:S02]  /*c420*/  UIADD3 UR6, UR5, UR6, URZ ;  /* 0x0000000605067290 */ /* 0x000fe4000fffe03f */
.L_x_1136:
[----:B0-----:R0:W1:Y:S01]  /*c430*/  LDS R9, [R7.X4+0x7f50] ;  /* 0x007f500007097984 */ /* 0x0010620000004800 */
[----:B------:R-:W-:Y:S01]  /*c440*/  IMAD.U32 R4, RZ, RZ, UR4 ;  /* 0x00000004ff047e24 */ /* 0x000fe2000f8e00ff */
[----:B------:R-:W-:Y:S02]  /*c450*/  SHF.R.S32.HI R0, RZ, 0x1f, R7 ;  /* 0x0000001fff007819 */ /* 0x000fe40000011407 */
[----:B------:R-:W-:Y:S02]  /*c460*/  MOV R3, UR6 ;  /* 0x0000000600037c02 */ /* 0x000fe40008000f00 */
[----:B------:R-:W-:Y:S01]  /*c470*/  MOV R2, R4 ;  /* 0x0000000400027202 */ /* 0x000fe20000000f00 */
[----:B------:R-:W-:Y:S01]  /*c480*/  IMAD R0, R0, c[0x0][0x290], RZ ;  /* 0x0000a40000007a24 */ /* 0x000fe200078e02ff */
[----:B------:R-:W-:Y:S01]  /*c490*/  MOV R5, UR5 ;  /* 0x0000000500057c02 */ /* 0x000fe20008000f00 */
[----:B------:R-:W-:Y:S02]  /*c4a0*/  YIELD ;  /* 0x0000000000007946 */ /* 0x000fe40003800000 */
        /* <DEDUP_REMOVED lines=10> */
.L_x_1082:
[----:B------:R-:W-:Y:S01]  /*c550*/  HFMA2.MMA R86, -RZ, RZ, 0, 5.9604644775390625e-08 ;  /* 0x00000001ff567435 */ /* 0x000fe200000001ff */
[----:B------:R-:W-:-:S02]  /*c560*/  MOV R85, R141 ;  /* 0x0000008d00557202 */ /* 0x000fc40000000f00 */
[----:B------:R-:W-:-:S03]  /*c570*/  MOV R84, 0xc590 ;  /* 0x0000c59000547802 */ /* 0x000fc60000000f00 */
[----:B-----5:R-:W-:Y:S05]  /*c580*/  CALL.REL.NOINC `($__internal_44_$__cuda_sm70_shflsync_up) ;  /* 0x00000bd000007944 */ /* 0x020fea0003c00000 */
[----:B-1----:R-:W-:Y:S01]  /*c590*/  IMAD.MOV.U32 R156, RZ, RZ, R86 ;  /* 0x000000ffff9c7224 */ /* 0x002fe200078e0056 */
[----:B0-2---:R-:W-:Y:S05]  /*c5a0*/  BRA `(.L_x_1137) ;  /* 0xffffa60000007947 */ /* 0x005fea000383ffff */
.L_x_1083:
[----:B------:R-:W-:Y:S01]  /*c5b0*/  HFMA2.MMA R86, -RZ, RZ, 0, 5.9604644775390625e-08 ;  /* 0x00000001ff567435 */ /* 0x000fe200000001ff */
[----:B------:R-:W-:Y:S02]  /*c5c0*/  MOV R85, R87 ;  /* 0x0000005700557202 */ /* 0x000fe40000000f00 */
[----:B------:R-:W-:-:S03]  /*c5d0*/  MOV R84, 0xc5f0 ;  /* 0x0000c5f000547802 */ /* 0x000fc60000000f00 */
[----:B01---5:R-:W-:Y:S05]  /*c5e0*/  CALL.REL.NOINC `($__internal_44_$__cuda_sm70_shflsync_up) ;  /* 0x00000b7000007944 */ /* 0x023fea0003c00000 */
[C---:B------:R-:W-:Y:S01]  /*c5f0*/  FMUL.FTZ R156, R141.reuse, R156 ;  /* 0x0000009c8d9c7220 */ /* 0x040fe20000410000 */
[----:B--2---:R-:W-:Y:S01]  /*c600*/  ISETP.GE.AND P0, PT, R94, 0x1, PT ;  /* 0x000000015e00780c */ /* 0x004fe20003f06270 */
[C---:B-1----:R-:W-:Y:S02]  /*c610*/  FFMA.FTZ R84, R141.reuse, R86, R87 ;  /* 0x000000568d547223 */ /* 0x042fe40000010057 */
[----:B------:R-:W-:Y:S01]  /*c620*/  IMAD.MOV.U32 R86, RZ, RZ, 0x2 ;  /* 0x00000002ff567424 */ /* 0x000fe200078e00ff */
[----:B------:R-:W-:Y:S02]  /*c630*/  FSEL R141, R141, R156, !P0 ;  /* 0x0000009c8d8d7208 */ /* 0x000fe40004000000 */
[----:B------:R-:W-:-:S02]  /*c640*/  FSEL R87, R87, R84, !P0 ;  /* 0x0000005457577208 */ /* 0x000fc40004000000 */
[----:B------:R-:W-:Y:S02]  /*c650*/  MOV R85, R141 ;  /* 0x0000008d00557202 */ /* 0x000fe40000000f00 */
[----:B------:R-:W-:Y:S02]  /*c660*/  MOV R84, 0xc680 ;  /* 0x0000c68000547802 */ /* 0x000fe40000000f00 */
[----:B0-----:R-:W-:Y:S05]  /*c670*/  CALL.REL.NOINC `($__internal_44_$__cuda_sm70_shflsync_up) ;  /* 0x00000ae000007944 */ /* 0x001fea0003c00000 */
[----:B-1----:R-:W-:Y:S01]  /*c680*/  MOV R156, R86 ;  /* 0x00000056009c7202 */ /* 0x002fe20000000f00 */
[----:B------:R-:W-:Y:S01]  /*c690*/  HFMA2.MMA R86, -RZ, RZ, 0, 1.1920928955078125e-07 ;  /* 0x00000002ff567435 */ /* 0x000fe200000001ff */
[----:B------:R-:W-:Y:S01]  /*c6a0*/  IMAD.MOV.U32 R85, RZ, RZ, R87 ;  /* 0x000000ffff557224 */ /* 0x000fe200078e0057 */
[----:B------:R-:W-:-:S04]  /*c6b0*/  MOV R84, 0xc6d0 ;  /* 0x0000c6d000547802 */ /* 0x000fc80000000f00 */
[----:B0-2---:R-:W-:Y:S05]  /*c6c0*/  CALL.REL.NOINC `($__internal_44_$__cuda_sm70_shflsync_up) ;  /* 0x00000a9000007944 */ /* 0x005fea0003c00000 */
[----:B--2---:R-:W-:Y:S02]  /*c6d0*/  ISETP.GE.AND P0, PT, R94, 0x2, PT ;  /* 0x000000025e00780c */ /* 0x004fe40003f06270 */
[----:B------:R-:W-:-:S11]  /*c6e0*/  MOV R84, 0xc740 ;  /* 0x0000c74000547802 */ /* 0x000fd60000000f00 */
[----:B-1----:R-:W-:Y:S01]  /*c6f0*/  @P0 FFMA.FTZ R87, R141, R86, R87 ;  /* 0x000000568d570223 */ /* 0x002fe20000010057 */
[----:B------:R-:W-:Y:S01]  /*c700*/  MOV R86, 0x4 ;  /* 0x0000000400567802 */ /* 0x000fe20000000f00 */
[----:B------:R-:W-:-:S04]  /*c710*/  @P0 FMUL.FTZ R141, R156, R141 ;  /* 0x0000008d9c8d0220 */ /* 0x000fc80000410000 */
[----:B------:R-:W-:Y:S02]  /*c720*/  IMAD.MOV.U32 R85, RZ, RZ, R141 ;  /* 0x000000ffff557224 */ /* 0x000fe400078e008d */
[----:B0-----:R-:W-:Y:S05]  /*c730*/  CALL.REL.NOINC `($__internal_44_$__cuda_sm70_shflsync_up) ;  /* 0x00000a2000007944 */ /* 0x001fea0003c00000 */
[----:B-1----:R-:W-:Y:S01]  /*c740*/  MOV R156, R86 ;  /* 0x00000056009c7202 */ /* 0x002fe20000000f00 */
[----:B------:R-:W-:Y:S01]  /*c750*/  IMAD.MOV.U32 R86, RZ, RZ, 0x4 ;  /* 0x00000004ff567424 */ /* 0x000fe200078e00ff */
[----:B------:R-:W-:Y:S02]  /*c760*/  MOV R85, R87 ;  /* 0x0000005700557202 */ /* 0x000fe40000000f00 */
[----:B------:R-:W-:Y:S02]  /*c770*/  MOV R84, 0xc790 ;  /* 0x0000c79000547802 */ /* 0x000fe40000000f00 */
[----:B0-2---:R-:W-:Y:S05]  /*c780*/  CALL.REL.NOINC `($__internal_44_$__cuda_sm70_shflsync_up) ;  /* 0x000009d000007944 */ /* 0x005fea0003c00000 */
[----:B--2---:R-:W-:Y:S02]  /*c790*/  ISETP.GE.AND P0, PT, R94, 0x4, PT ;  /* 0x000000045e00780c */ /* 0x004fe40003f06270 */
[----:B------:R-:W-:-:S11]  /*c7a0*/  MOV R84, 0xc800 ;  /* 0x0000c80000547802 */ /* 0x000fd60000000f00 */
[----:B-1----:R-:W-:Y:S01]  /*c7b0*/  @P0 FFMA.FTZ R87, R141, R86, R87 ;  /* 0x000000568d570223 */ /* 0x002fe20000010057 */
[----:B------:R-:W-:Y:S01]  /*c7c0*/  HFMA2.MMA R86, -RZ, RZ, 0, 4.76837158203125e-07 ;  /* 0x00000008ff567435 */ /* 0x000fe200000001ff */
[----:B------:R-:W-:-:S05]  /*c7d0*/  @P0 FMUL.FTZ R141, R156, R141 ;  /* 0x0000008d9c8d0220 */ /* 0x000fca0000410000 */
[----:B------:R-:W-:Y:S02]  /*c7e0*/  MOV R85, R141 ;  /* 0x0000008d00557202 */ /* 0x000fe40000000f00 */
[----:B0-----:R-:W-:Y:S05]  /*c7f0*/  CALL.REL.NOINC `($__internal_44_$__cuda_sm70_shflsync_up) ;  /* 0x0000096000007944 */ /* 0x001fea0003c00000 */
[----:B-1----:R-:W-:Y:S01]  /*c800*/  IMAD.MOV.U32 R156, RZ, RZ, R86 ;  /* 0x000000ffff9c7224 */ /* 0x002fe200078e0056 */
[----:B------:R-:W-:Y:S01]  /*c810*/  HFMA2.MMA R86, -RZ, RZ, 0, 4.76837158203125e-07 ;  /* 0x00000008ff567435 */ /* 0x000fe200000001ff */
[----:B------:R-:W-:Y:S02]  /*c820*/  MOV R85, R87 ;  /* 0x0000005700557202 */ /* 0x000fe40000000f00 */
[----:B------:R-:W-:-:S03]  /*c830*/  MOV R84, 0xc850 ;  /* 0x0000c85000547802 */ /* 0x000fc60000000f00 */
        /* <DEDUP_REMOVED lines=9> */
[----:B------:R-:W-:Y:S01]  /*c8d0*/  HFMA2.MMA R86, -RZ, RZ, 0, 9.5367431640625e-07 ;  /* 0x00000010ff567435 */ /* 0x000fe200000001ff */
[----:B------:R-:W-:Y:S01]  /*c8e0*/  IMAD.MOV.U32 R85, RZ, RZ, R87 ;  /* 0x000000ffff557224 */ /* 0x000fe200078e0057 */
[----:B------:R-:W-:-:S04]  /*c8f0*/  MOV R84, 0xc910 ;  /* 0x0000c91000547802 */ /* 0x000fc80000000f00 */
[----:B0-2---:R-:W-:Y:S05]  /*c900*/  CALL.REL.NOINC `($__internal_44_$__cuda_sm70_shflsync_up) ;  /* 0x0000085000007944 */ /* 0x005fea0003c00000 */
[----:B-1----:R-:W-:Y:S01]  /*c910*/  MOV R84, R86 ;  /* 0x0000005600547202 */ /* 0x002fe20000000f00 */
[----:B0-2---:R-:W-:Y:S05]  /*c920*/  BRA `(.L_x_1138) ;  /* 0xffffa3e000007947 */ /* 0x005fea000383ffff */
.L_x_1086:
[----:B-1----:R-:W-:Y:S01]  /*c930*/  HFMA2.MMA R86, -RZ, RZ, 0, 5.9604644775390625e-08 ;  /* 0x00000001ff567435 */ /* 0x002fe200000001ff */
[----:B------:R-:W-:Y:S01]  /*c940*/  IMAD.MOV.U32 R85, RZ, RZ, R141 ;  /* 0x000000ffff557224 */ /* 0x000fe200078e008d */
[----:B------:R-:W-:-:S04]  /*c950*/  MOV R84, 0xc970 ;  /* 0x0000c97000547802 */ /* 0x000fc80000000f00 */
[----:B0-2--5:R-:W-:Y:S05]  /*c960*/  CALL.REL.NOINC `($__internal_44_$__cuda_sm70_shflsync_up) ;  /* 0x000007f000007944 */ /* 0x025fea0003c00000 */
[----:B-1----:R-:W-:Y:S01]  /*c970*/  MOV R141, R86 ;  /* 0x00000056008d7202 */ /* 0x002fe20000000f00 */
[----:B------:R-:W-:Y:S01]  /*c980*/  HFMA2.MMA R86, -RZ, RZ, 0, 5.9604644775390625e-08 ;  /* 0x00000001ff567435 */ /* 0x000fe200000001ff */
[----:B------:R-:W-:Y:S01]  /*c990*/  IMAD.MOV.U32 R85, RZ, RZ, R87 ;  /* 0x000000ffff557224 */ /* 0x000fe200078e0057 */
[----:B------:R-:W-:-:S04]  /*c9a0*/  MOV R84, 0xc9c0 ;  /* 0x0000c9c000547802 */ /* 0x000fc80000000f00 */
[----:B0-2---:R-:W-:Y:S05]  /*c9b0*/  CALL.REL.NOINC `($__internal_44_$__cuda_sm70_shflsync_up) ;  /* 0x000007a000007944 */ /* 0x005fea0003c00000 */
[----:B-1----:R-:W-:Y:S01]  /*c9c0*/  MOV R87, R86 ;  /* 0x0000005600577202 */ /* 0x002fe20000000f00 */
[----:B------:R-:W-:Y:S01]  /*c9d0*/  HFMA2.MMA R86, -RZ, RZ, 0, 0 ;  /* 0x00000000ff567435 */ /* 0x000fe200000001ff */
[----:B------:R-:W-:Y:S01]  /*c9e0*/  IMAD.MOV.U32 R84, RZ, RZ, R82 ;  /* 0x000000ffff547224 */ /* 0x000fe200078e0052 */
[----:B------:R-:W-:-:S04]  /*c9f0*/  MOV R85, 0xca10 ;  /* 0x0000ca1000557802 */ /* 0x000fc80000000f00 */
[----:B0-2---:R-:W-:Y:S05]  /*ca00*/  CALL.REL.NOINC `($__internal_43_$__cuda_sm70_shflsync_idx_p) ;  /* 0x000006c000007944 */ /* 0x005fea0003c00000 */
[----:B-1----:R-:W-:Y:S01]  /*ca10*/  IMAD.MOV.U32 R82, RZ, RZ, R86 ;  /* 0x000000ffff527224 */ /* 0x002fe200078e0056 */
[----:B------:R-:W-:Y:S01]  /*ca20*/  HFMA2.MMA R86, -RZ, RZ, 0, 0 ;  /* 0x00000000ff567435 */ /* 0x000fe200000001ff */
[----:B------:R-:W-:-:S02]  /*ca30*/  MOV R84, R83 ;  /* 0x0000005300547202 */ /* 0x000fc40000000f00 */
[----:B------:R-:W-:-:S03]  /*ca40*/  MOV R85, 0xca60 ;  /* 0x0000ca6000557802 */ /* 0x000fc60000000f00 */
[----:B0-2---:R-:W-:Y:S05]  /*ca50*/  CALL.REL.NOINC `($__internal_43_$__cuda_sm70_shflsync_idx_p) ;  /* 0x0000067000007944 */ /* 0x005fea0003c00000 */
[----:B-1----:R-:W-:Y:S01]  /*ca60*/  MOV R83, R86 ;  /* 0x0000005600537202 */ /* 0x002fe20000000f00 */
[----:B0-2---:R-:W-:Y:S05]  /*ca70*/  BRA `(.L_x_1139) ;  /* 0xffffa3b000007947 */ /* 0x005fea000383ffff */
.L_x_1089:
[----:B------:R-:W-:Y:S01]  /*ca80*/  HFMA2.MMA R86, -RZ, RZ, 0, 5.9604644775390625e-08 ;  /* 0x00000001ff567435 */ /* 0x000fe200000001ff */
[----:B------:R-:W-:Y:S01]  /*ca90*/  IMAD.MOV.U32 R85, RZ, RZ, R87 ;  /* 0x000000ffff557224 */ /* 0x000fe200078e0057 */
[----:B------:R-:W-:-:S04]  /*caa0*/  MOV R84, 0xcac0 ;  /* 0x0000cac000547802 */ /* 0x000fc80000000f00 */
[----:B------:R-:W-:Y:S05]  /*cab0*/  CALL.REL.NOINC `($__internal_42_$__cuda_sm70_shflsync_down) ;  /* 0x0000059000007944 */ /* 0x000fea0003c00000 */
[----:B-1----:R-:W-:Y:S01]  /*cac0*/  MOV R89, R86 ;  /* 0x0000005600597202 */ /* 0x002fe20000000f00 */
[----:B0-2---:R-:W-:Y:S05]  /*cad0*/  BRA `(.L_x_1140) ;  /* 0xffffa96000007947 */ /* 0x005fea000383ffff */
.L_x_1090:
[----:B------:R-:W-:Y:S01]  /*cae0*/  HFMA2.MMA R86, -RZ, RZ, 0, 5.9604644775390625e-08 ;  /* 0x00000001ff567435 */ /* 0x000fe200000001ff */
[----:B------:R-:W-:Y:S01]  /*caf0*/  IMAD.MOV.U32 R85, RZ, RZ, R88 ;  /* 0x000000ffff557224 */ /* 0x000fe200078e0058 */
[----:B------:R-:W-:-:S04]  /*cb00*/  MOV R84, 0xcb20 ;  /* 0x0000cb2000547802 */ /* 0x000fc80000000f00 */
[----:B01----:R-:W-:Y:S05]  /*cb10*/  CALL.REL.NOINC `($__internal_42_$__cuda_sm70_shflsync_down) ;  /* 0x0000053000007944 */ /* 0x003fea0003c00000 */
[C---:B------:R-:W-:Y:S02]  /*cb20*/  FMUL.FTZ R89, R87.reuse, R89 ;  /* 0x0000005957597220 */ /* 0x040fe40000410000 */
[C---:B-1----:R-:W-:Y:S01]  /*cb30*/  FFMA.FTZ R84, R87.reuse, R86, R88 ;  /* 0x0000005657547223 */ /* 0x042fe20000010058 */
[----:B------:R-:W-:Y:S02]  /*cb40*/  MOV R86, 0x2 ;  /* 0x0000000200567802 */ /* 0x000fe40000000f00 */
[----:B------:R-:W-:-:S02]  /*cb50*/  FSEL R87, R87, R89, !P4 ;  /* 0x0000005957577208 */ /* 0x000fc40006000000 */
[----:B------:R-:W-:Y:S02]  /*cb60*/  FSEL R88, R88, R84, !P4 ;  /* 0x0000005458587208 */ /* 0x000fe40006000000 */
[----:B------:R-:W-:Y:S01]  /*cb70*/  MOV R84, 0xcba0 ;  /* 0x0000cba000547802 */ /* 0x000fe20000000f00 */
[----:B------:R-:W-:Y:S02]  /*cb80*/  IMAD.MOV.U32 R85, RZ, RZ, R87 ;  /* 0x000000ffff557224 */ /* 0x000fe400078e0057 */
[----:B0-2---:R-:W-:Y:S05]  /*cb90*/  CALL.REL.NOINC `($__internal_42_$__cuda_sm70_shflsync_down) ;  /* 0x000004b000007944 */ /* 0x005fea0003c00000 */
[----:B-1----:R-:W-:Y:S01]  /*cba0*/  MOV R89, R86 ;  /* 0x0000005600597202 */ /* 0x002fe20000000f00 */
[----:B------:R-:W-:Y:S01]  /*cbb0*/  IMAD.MOV.U32 R86, RZ, RZ, 0x2 ;  /* 0x00000002ff567424 */ /* 0x000fe200078e00ff */
[----:B------:R-:W-:Y:S02]  /*cbc0*/  MOV R85, R88 ;  /* 0x0000005800557202 */ /* 0x000fe40000000f00 */
[----:B------:R-:W-:Y:S02]  /*cbd0*/  MOV R84, 0xcbf0 ;  /* 0x0000cbf000547802 */ /* 0x000fe40000000f00 */
[----:B0-2---:R-:W-:Y:S05]  /*cbe0*/  CALL.REL.NOINC `($__internal_42_$__cuda_sm70_shflsync_down) ;  /* 0x0000046000007944 */ /* 0x005fea0003c00000 */
[----:B-1----:R-:W-:Y:S01]  /*cbf0*/  @!P3 FFMA.FTZ R88, R87, R86, R88 ;  /* 0x000000565758b223 */ /* 0x002fe20000010058 */
[----:B------:R-:W-:Y:S01]  /*cc00*/  HFMA2.MMA R86, -RZ, RZ, 0, 2.384185791015625e-07 ;  /* 0x00000004ff567435 */ /* 0x000fe200000001ff */
[----:B------:R-:W-:Y:S01]  /*cc10*/  @!P3 FMUL.FTZ R87, R89, R87 ;  /* 0x000000575957b220 */ /* 0x000fe20000410000 */
[----:B------:R-:W-:-:S04]  /*cc20*/  MOV R84, 0xcc50 ;  /* 0x0000cc5000547802 */ /* 0x000fc80000000f00 */
[----:B------:R-:W-:Y:S02]  /*cc30*/  MOV R85, R87 ;  /* 0x0000005700557202 */ /* 0x000fe40000000f00 */
[----:B0-2---:R-:W-:Y:S05]  /*cc40*/  CALL.REL.NOINC `($__internal_42_$__cuda_sm70_shflsync_down) ;  /* 0x0000040000007944 */ /* 0x005fea0003c00000 */
[----:B-1----:R-:W-:Y:S01]  /*cc50*/  IMAD.MOV.U32 R89, RZ, RZ, R86 ;  /* 0x000000ffff597224 */ /* 0x002fe200078e0056 */
[----:B------:R-:W-:Y:S01]  /*cc60*/  HFMA2.MMA R86, -RZ, RZ, 0, 2.384185791015625e-07 ;  /* 0x00000004ff567435 */ /* 0x000fe200000001ff */
[----:B------:R-:W-:Y:S02]  /*cc70*/  MOV R85, R88 ;  /* 0x0000005800557202 */ /* 0x000fe40000000f00 */
[----:B------:R-:W-:-:S03]  /*cc80*/  MOV R84, 0xcca0 ;  /* 0x0000cca000547802 */ /* 0x000fc60000000f00 */
[----:B0-2---:R-:W-:Y:S05]  /*cc90*/  CALL.REL.NOINC `($__internal_42_$__cuda_sm70_shflsync_down) ;  /* 0x000003b000007944 */ /* 0x005fea0003c00000 */
[----:B-1----:R-:W-:Y:S01]  /*cca0*/  @!P2 FFMA.FTZ R88, R87, R86, R88 ;  /* 0x000000565758a223 */ /* 0x002fe20000010058 */
[----:B------:R-:W-:Y:S01]  /*ccb0*/  HFMA2.MMA R86, -RZ, RZ, 0, 4.76837158203125e-07 ;  /* 0x00000008ff567435 */ /* 0x000fe200000001ff */
[----:B------:R-:W-:Y:S01]  /*ccc0*/  @!P2 FMUL.FTZ R87, R89, R87 ;  /* 0x000000575957a220 */ /* 0x000fe20000410000 */
[----:B------:R-:W-:Y:S01]  /*ccd0*/  MOV R84, 0xcd20 ;  /* 0x0000cd2000547802 */ /* 0x000fe20000000f00 */
[----:B------:R-:W-:-:S03]  /*cce0*/  IMAD.MOV.U32 R89, RZ, RZ, R88 ;  /* 0x000000ffff597224 */ /* 0x000fc600078e0058 */
[----:B------:R-:W-:-:S05]  /*ccf0*/  MOV R88, R87 ;  /* 0x0000005700587202 */ /* 0x000fca0000000f00 */
        /* <DEDUP_REMOVED lines=8> */
[----:B------:R-:W-:Y:S01]  /*cd80*/  HFMA2.MMA R86, -RZ, RZ, 0, 9.5367431640625e-07 ;  /* 0x00000010ff567435 */ /* 0x000fe200000001ff */
[----:B------:R-:W-:Y:S01]  /*cd90*/  @!P1 FMUL.FTZ R88, R87, R88 ;  /* 0x0000005857589220 */ /* 0x000fe20000410000 */
[----:B------:R-:W-:Y:S02]  /*cda0*/  MOV R84, 0xcde0 ;  /* 0x0000cde000547802 */ /* 0x000fe40000000f00 */
[----:B------:R-:W-:Y:S01]  /*cdb0*/  MOV R87, R89 ;  /* 0x0000005900577202 */ /* 0x000fe20000000f00 */
[----:B------:R-:W-:-:S02]  /*cdc0*/  IMAD.MOV.U32 R85, RZ, RZ, R88 ;  /* 0x000000ffff557224 */ /* 0x000fc400078e0058 */
[----:B0-2---:R-:W-:Y:S05]  /*cdd0*/  CALL.REL.NOINC `($__internal_42_$__cuda_sm70_shflsync_down) ;  /* 0x0000027000007944 */ /* 0x005fea0003c00000 */
[----:B-1----:R-:W-:Y:S01]  /*cde0*/  MOV R89, R86 ;  /* 0x0000005600597202 */ /* 0x002fe20000000f00 */
[----:B------:R-:W-:Y:S01]  /*cdf0*/  IMAD.MOV.U32 R86, RZ, RZ, 0x10 ;  /* 0x00000010ff567424 */ /* 0x000fe200078e00ff */
[----:B------:R-:W-:-:S02]  /*ce00*/  MOV R85, R87 ;  /* 0x0000005700557202 */ /* 0x000fc40000000f00 */
[----:B------:R-:W-:Y:S02]  /*ce10*/  MOV R84, 0xce30 ;  /* 0x0000ce3000547802 */ /* 0x000fe40000000f00 */
[----:B0-2---:R-:W-:Y:S05]  /*ce20*/  CALL.REL.NOINC `($__internal_42_$__cuda_sm70_shflsync_down) ;  /* 0x0000022000007944 */ /* 0x005fea0003c00000 */
[----:B-1----:R-:W-:Y:S01]  /*ce30*/  @!P0 FFMA.FTZ R87, R88, R86, R87 ;  /* 0x0000005658578223 */ /* 0x002fe20000010057 */
[----:B------:R-:W-:Y:S01]  /*ce40*/  HFMA2.MMA R86, -RZ, RZ, 0, 0 ;  /* 0x00000000ff567435 */ /* 0x000fe200000001ff */
[----:B------:R-:W-:Y:S01]  /*ce50*/  @!P0 FMUL.FTZ R88, R89, R88 ;  /* 0x0000005859588220 */ /* 0x000fe20000410000 */
[----:B------:R-:W-:-:S04]  /*ce60*/  MOV R85, 0xce90 ;  /* 0x0000ce9000557802 */ /* 0x000fc80000000f00 */
[----:B------:R-:W-:Y:S02]  /*ce70*/  MOV R84, R88 ;  /* 0x0000005800547202 */ /* 0x000fe40000000f00 */
[----:B0-2---:R-:W-:Y:S05]  /*ce80*/  CALL.REL.NOINC `($__internal_43_$__cuda_sm70_shflsync_idx_p) ;  /* 0x0000024000007944 */ /* 0x005fea0003c00000 */
[----:B-1----:R-:W-:Y:S01]  /*ce90*/  IMAD.MOV.U32 R89, RZ, RZ, R86 ;  /* 0x000000ffff597224 */ /* 0x002fe200078e0056 */
[----:B------:R-:W-:Y:S01]  /*cea0*/  HFMA2.MMA R86, -RZ, RZ, 0, 0 ;  /* 0x00000000ff567435 */ /* 0x000fe200000001ff */
[----:B------:R-:W-:Y:S02]  /*ceb0*/  MOV R84, R87 ;  /* 0x0000005700547202 */ /* 0x000fe40000000f00 */
[----:B------:R-:W-:-:S03]  /*cec0*/  MOV R85, 0xcee0 ;  /* 0x0000cee000557802 */ /* 0x000fc60000000f00 */
[----:B0-2---:R-:W-:Y:S05]  /*ced0*/  CALL.REL.NOINC `($__internal_43_$__cuda_sm70_shflsync_idx_p) ;  /* 0x000001f000007944 */ /* 0x005fea0003c00000 */
[----:B-1----:R-:W-:Y:S01]  /*cee0*/  IMAD.MOV.U32 R156, RZ, RZ, R86 ;  /* 0x000000ffff9c7224 */ /* 0x002fe200078e0056 */
[----:B------:R-:W-:Y:S01]  /*cef0*/  HFMA2.MMA R86, -RZ, RZ, 0, 5.9604644775390625e-08 ;  /* 0x00000001ff567435 */ /* 0x000fe200000001ff */
[----:B------:R-:W-:Y:S02]  /*cf00*/  MOV R85, R88 ;  /* 0x0000005800557202 */ /* 0x000fe40000000f00 */
[----:B------:R-:W-:-:S03]  /*cf10*/  MOV R84, 0xcf30 ;  /* 0x0000cf3000547802 */ /* 0x000fc60000000f00 */
[----:B0-2---:R-:W-:Y:S05]  /*cf20*/  CALL.REL.NOINC `($__internal_42_$__cuda_sm70_shflsync_down) ;  /* 0x0000012000007944 */ /* 0x005fea0003c00000 */
[----:B-1----:R-:W-:Y:S01]  /*cf30*/  IMAD.MOV.U32 R159, RZ, RZ, R86 ;  /* 0x000000ffff9f7224 */ /* 0x002fe200078e0056 */
[----:B------:R-:W-:Y:S01]  /*cf40*/  HFMA2.MMA R86, -RZ, RZ, 0, 5.9604644775390625e-08 ;  /* 0x00000001ff567435 */ /* 0x000fe200000001ff */
[----:B------:R-:W-:-:S02]  /*cf50*/  MOV R85, R87 ;  /* 0x0000005700557202 */ /* 0x000fc40000000f00 */
[----:B------:R-:W-:-:S03]  /*cf60*/  MOV R84, 0xcf80 ;  /* 0x0000cf8000547802 */ /* 0x000fc60000000f00 */
[----:B0-2---:R-:W-:Y:S05]  /*cf70*/  CALL.REL.NOINC `($__internal_42_$__cuda_sm70_shflsync_down) ;  /* 0x000000d000007944 */ /* 0x005fea0003c00000 */
[----:B-1----:R-:W-:Y:S01]  /*cf80*/  IMAD.MOV.U32 R88, RZ, RZ, R86 ;  /* 0x000000ffff587224 */ /* 0x002fe200078e0056 */
[----:B------:R-:W-:Y:S01]  /*cf90*/  MOV R87, R159 ;  /* 0x0000009f00577202 */ /* 0x000fe20000000f00 */
[----:B------:R-:W-:Y:S01]  /*cfa0*/  IMAD.MOV.U32 R86, RZ, RZ, RZ ;  /* 0x000000ffff567224 */ /* 0x000fe200078e00ff */
[----:B------:R-:W-:Y:S02]  /*cfb0*/  MOV R84, R82 ;  /* 0x0000005200547202 */ /* 0x000fe40000000f00 */
[----:B------:R-:W-:Y:S02]  /*cfc0*/  MOV R85, 0xcfe0 ;  /* 0x0000cfe000557802 */ /* 0x000fe40000000f00 */
[----:B0-2---:R-:W-:Y:S05]  /*cfd0*/  CALL.REL.NOINC `($__internal_43_$__cuda_sm70_shflsync_idx_p) ;  /* 0x000000f000007944 */ /* 0x005fea0003c00000 */
[----:B-1----:R-:W-:Y:S01]  /*cfe0*/  MOV R159, R86 ;  /* 0x00000056009f7202 */ /* 0x002fe20000000f00 */
[----:B------:R-:W-:Y:S01]  /*cff0*/  IMAD.MOV.U32 R86, RZ, RZ, RZ ;  /* 0x000000ffff567224 */ /* 0x000fe200078e00ff */
[----:B------:R-:W-:Y:S02]  /*d000*/  MOV R84, R83 ;  /* 0x0000005300547202 */ /* 0x000fe40000000f00 */
[----:B------:R-:W-:Y:S02]  /*d010*/  MOV R85, 0xd030 ;  /* 0x0000d03000557802 */ /* 0x000fe40000000f00 */
[----:B0-2---:R-:W-:Y:S05]  /*d020*/  CALL.REL.NOINC `($__internal_43_$__cuda_sm70_shflsync_idx_p) ;  /* 0x000000a000007944 */ /* 0x005fea0003c00000 */
[----:B-1----:R-:W-:Y:S01]  /*d030*/  MOV R85, R86 ;  /* 0x0000005600557202 */ /* 0x002fe20000000f00 */
[----:B0-2---:R-:W-:Y:S05]  /*d040*/  BRA `(.L_x_1141) ;  /* 0xffffa59000007947 */ /* 0x005fea000383ffff */
        .weak           $__internal_42_$__cuda_sm70_shflsync_down
        .type           $__internal_42_$__cuda_sm70_shflsync_down,@function
        .size           $__internal_42_$__cuda_sm70_shflsync_down,($__internal_43_$__cuda_sm70_shflsync_idx_p - $__internal_42_$__cuda_sm70_shflsync_down)
$__internal_42_$__cuda_sm70_shflsync_down:
[----:B------:R-:W-:Y:S01]  /*d050*/  MOV R95, 0xffffffff ;  /* 0xffffffff005f7802 */ /* 0x000fe20000000f00 */
[----:B------:R-:W-:-:S03]  /*d060*/  IMAD.MOV.U32 R94, RZ, RZ, 0x1f ;  /* 0x0000001fff5e7424 */ /* 0x000fc600078e00ff */
[----:B------:R-:W-:Y:S04]  /*d070*/  WARPSYNC R95 ;  /* 0x0000005f00007348 */ /* 0x000fe80003800000 */
[----:B------:R0:W1:Y:S04]  /*d080*/  SHFL.DOWN PT, R86, R85, R86, R94 ;  /* 0x0800005655567389 */ /* 0x00006800000e005e */
[----:B0-----:R-:W0:Y:S01]  /*d090*/  S2R R95, SR_TID.X ;  /* 0x00000000005f7919 */ /* 0x001e220000002100 */
[----:B------:R-:W-:-:S03]  /*d0a0*/  HFMA2.MMA R85, -RZ, RZ, 0, 0 ;  /* 0x00000000ff557435 */ /* 0x000fc600000001ff */
[----:B------:R-:W2:Y:S03]  /*d0b0*/  S2R R94, SR_LANEID ;  /* 0x00000000005e7919 */ /* 0x000ea60000000000 */
[----:B------:R-:W-:Y:S05]  /*d0c0*/  RET.REL.NODEC R84 `(_Z25selective_scan_bwd_kernelI32Selective_Scan_bwd_kernel_traitsILi128ELi16ELb0ELb1ELb1ELb1ELb0EN3c104HalfEfEEv12SSMParamsBwd) ;  /* 0xffff2f3054007950 */ /* 0x000fea0003c3ffff */
        .weak           $__internal_43_$__cuda_sm70_shflsync_idx_p
        .type           $__internal_43_$__cuda_sm70_shflsync_idx_p,@function
        .size           $__internal_43_$__cuda_sm70_shflsync_idx_p,($__internal_44_$__cuda_sm70_shflsync_up - $__internal_43_$__cuda_sm70_shflsync_idx_p)
$__internal_43_$__cuda_sm70_shflsync_idx_p:
[----:B------:R-:W-:Y:S01]  /*d0d0*/  MOV R95, 0xffffffff ;  /* 0xffffffff005f7802 */ /* 0x000fe20000000f00 */
[----:B------:R-:W-:-:S03]  /*d0e0*/  IMAD.MOV.U32 R94, RZ, RZ, 0x1f ;  /* 0x0000001fff5e7424 */ /* 0x000fc600078e00ff */
[----:B------:R-:W-:Y:S04]  /*d0f0*/  WARPSYNC R95 ;  /* 0x0000005f00007348 */ /* 0x000fe80003800000 */
[----:B------:R0:W1:Y:S04]  /*d100*/  SHFL.IDX PT, R86, R84, R86, R94 ;  /* 0x0000005654567389 */ /* 0x00006800000e005e */
[----:B0-----:R-:W0:Y:S01]  /*d110*/  S2R R95, SR_TID.X ;  /* 0x00000000005f7919 */ /* 0x001e220000002100 */
[----:B------:R-:W-:Y:S01]  /*d120*/  MOV R84, R85 ;  /* 0x0000005500547202 */ /* 0x000fe20000000f00 */
[----:B------:R-:W-:-:S02]  /*d130*/  HFMA2.MMA R85, -RZ, RZ, 0, 0 ;  /* 0x00000000ff557435 */ /* 0x000fc400000001ff */
[----:B------:R-:W2:Y:S04]  /*d140*/  S2R R94, SR_LANEID ;  /* 0x00000000005e7919 */ /* 0x000ea80000000000 */
[----:B------:R-:W-:Y:S05]  /*d150*/  RET.REL.NODEC R84 `(_Z25selective_scan_bwd_kernelI32Selective_Scan_bwd_kernel_traitsILi128ELi16ELb0ELb1ELb1ELb1ELb0EN3c104HalfEfEEv12SSMParamsBwd) ;  /* 0xffff2ea054007950 */ /* 0x000fea0003c3ffff */
        .weak           $__internal_44_$__cuda_sm70_shflsync_up
        .type           $__internal_44_$__cuda_sm70_shflsync_up,@function
        .size           $__internal_44_$__cuda_sm70_shflsync_up,(.L_x_8856 - $__internal_44_$__cuda_sm70_shflsync_up)
$__internal_44_$__cuda_sm70_shflsync_up:
[----:B------:R-:W-:Y:S01]  /*d160*/  IMAD.MOV.U32 R95, RZ, RZ, -0x1 ;  /* 0xffffffffff5f7424 */ /* 0x000fe200078e00ff */
[----:B------:R-:W-:-:S03]  /*d170*/  MOV R94, RZ ;  /* 0x000000ff005e7202 */ /* 0x000fc60000000f00 */
[----:B------:R-:W-:Y:S04]  /*d180*/  WARPSYNC R95 ;  /* 0x0000005f00007348 */ /* 0x000fe80003800000 */
[----:B------:R0:W1:Y:S04]  /*d190*/  SHFL.UP PT, R86, R85, R86, R94 ;  /* 0x0400005655567389 */ /* 0x00006800000e005e */
[----:B0-----:R-:W0:Y:S01]  /*d1a0*/  S2R R95, SR_TID.X ;  /* 0x00000000005f7919 */ /* 0x001e220000002100 */
[----:B------:R-:W-:-:S03]  /*d1b0*/  HFMA2.MMA R85, -RZ, RZ, 0, 0 ;  /* 0x00000000ff557435 */ /* 0x000fc600000001ff */
[----:B------:R-:W2:Y:S03]  /*d1c0*/  S2R R94, SR_LANEID ;  /* 0x00000000005e7919 */ /* 0x000ea60000000000 */
[----:B------:R-:W-:Y:S05]  /*d1d0*/  RET.REL.NODEC R84 `(_Z25selective_scan_bwd_kernelI32Selective_Scan_bwd_kernel_traitsILi128ELi16ELb0ELb1ELb1ELb1ELb0EN3c104HalfEfEEv12SSMParamsBwd) ;  /* 0xffff2e2054007950 */ /* 0x000fea0003c3ffff */
.L_x_1142:
        /* <DEDUP_REMOVED lines=10> */
.L_x_8856:


//--------------------- .text._Z25selective_scan_bwd_kernelI32Selective_Scan_bwd_kernel_traitsILi128ELi16ELb0ELb1ELb1ELb1ELb1EN3c104HalfEfEEv12SSMParamsBwd --------------------------
	.section	.text._Z25selective_scan_bwd_kernelI32Selective_Scan_bwd_kernel_traitsILi128ELi16ELb0ELb1ELb1ELb1ELb1EN3c104HalfEfEEv12SSMParamsBwd,"ax",@progbits
	.sectioninfo	@"SHI_REGISTERS=168"
	.align	128
        .global         _Z25selective_scan_bwd_kernelI32Selective_Scan_bwd_kernel_traitsILi128ELi16ELb0ELb1ELb1ELb1ELb1EN3c104HalfEfEEv12SSMParamsBwd
        .type           _Z25selective_scan_bwd_kernelI32Selective_Scan_bwd_kernel_traitsILi128ELi16ELb0ELb1ELb1ELb1ELb1EN3c104HalfEfEEv12SSMParamsBwd,@function
        .size           _Z25selective_scan_bwd_kernelI32Selective_Scan_bwd_kernel_traitsILi128ELi16ELb0ELb1ELb1ELb1ELb1EN3c104HalfEfEEv12SSMParamsBwd,(.L_x_8859 - _Z25selective_scan_bwd_kernelI32Selective_Scan_bwd_kernel_traitsILi128ELi16ELb0ELb1ELb1ELb1ELb1EN3c104HalfEfEEv12SSMParamsBwd)
        .other          _Z25selective_scan_bwd_kernelI32Selective_Scan_bwd_kernel_traitsILi128ELi16ELb0ELb1ELb1ELb1ELb1EN3c104HalfEfEEv12SSMParamsBwd,@"STO_CUDA_ENTRY STV_DEFAULT"
_Z25selective_scan_bwd_kernelI32Selective_Scan_bwd_kernel_traitsILi128ELi16ELb0ELb1ELb1ELb1ELb1EN3c104HalfEfEEv12SSMParamsBwd:
.text._Z25selective_scan_bwd_kernelI32Selective_Scan_bwd_kernel_traitsILi128ELi16ELb0ELb1ELb1ELb1ELb1EN3c104HalfEfEEv12SSMParamsBwd:
        /* <DEDUP_REMOVED lines=26> */
[----:B------:R-:W0:Y:S01]  /*01a0*/  R2UR UR34, R6 ;  /* 0x00000000062273c2 */ /* 0x000e2200000e0000 */
[----:B------:R-:W-:Y:S01]  /*01b0*/  ULDC.64 UR4, c[0x0][0x260] ;  /* 0x0000980000047ab9 */ /* 0x000fe20000000a00 */
[----:B------:R-:W-:-:S02]  /*01c0*/  MOV R5, UR7 ;  /* 0x0000000700057c02 */ /* 0x000fc40008000f00 */
        /* <DEDUP_REMOVED lines=148> */
[----:B------:R-:W-:Y:S01]  /*0b10*/  UMOV UR6, URZ ;  /* 0x0000003f00067c82 */ /* 0x000fe20008000000 */
[----:B---3--:R-:W-:Y:S01]  /*0b20*/  IMAD.SHL.U32 R0, R95, 0x10, RZ ;  /* 0x000000105f007824 */ /* 0x008fe200078e00ff */
[----:B-1----:R-:W-:-:S04]  /*0b30*/  SHF.R.S32.HI R2, RZ, 0x1f, R95 ;  /* 0x0000001fff027819 */ /* 0x002fc8000001145f */
[----:B------:R-:W-:Y:S02]  /*0b40*/  LOP3.LUT R0, R0, 0xfffffe00, RZ, 0xc0, !PT ;  /* 0xfffffe0000007812 */ /* 0x000fe400078ec0ff */
[----:B------:R-:W-:Y:S02]  /*0b50*/  LEA.HI R2, R2, R95, RZ, 0x5 ;  /* 0x0000005f02027211 */ /* 0x000fe400078f28ff */
[----:B------:R-:W-:Y:S02]  /*0b60*/  LOP3.LUT R78, R0, 0x1f, R95, 0xf8, !PT ;  /* 0x0000001f004e7812 */ /* 0x000fe400078ef85f */
[----:B------:R-:W-:Y:S02]  /*0b70*/  SHF.R.S32.HI R0, RZ, 0x5, R2 ;  /* 0x00000005ff007819 */ /* 0x000fe40000011402 */
[----:B------:R-:W-:Y:S02]  /*0b80*/  SHF.R.S32.HI R79, RZ, 0x1f, R78 ;  /* 0x0000001fff4f7819 */ /* 0x000fe4000001144e */
        /* <DEDUP_REMOVED lines=14> */
[----:B----4-:R-:W-:Y:S02]  /*0c70*/  LOP3.LUT R136, R78, 0x1e0, RZ, 0xfc, !PT ;  /* 0x000001e04e887812 */ /* 0x010fe400078efcff */
.L_x_1234:
        /* <DEDUP_REMOVED lines=13> */
[----:B------:R-:W-:Y:S02]  /*0d50*/  ISETP.GE.AND P2, PT, R78, UR7, PT ;  /* 0x000000074e007c0c */ /* 0x000fe4000bf46270 */
[----:B------:R-:W-:Y:S02]  /*0d60*/  ISETP.GE.AND P1, PT, R93, UR7, PT ;  /* 0x000000075d007c0c */ /* 0x000fe4000bf26270 */
[----:B------:R-:W-:Y:S02]  /*0d70*/  ISETP.GE.AND P0, PT, R92, UR7, PT ;  /* 0x000000075c007c0c */ /* 0x000fe4000bf06270 */
[----:B------:R-:W-:-:S02]  /*0d80*/  ISETP.GE.AND P4, PT, R91, UR7, PT ;  /* 0x000000075b007c0c */ /* 0x000fc4000bf86270 */
[----:B------:R-:W-:Y:S02]  /*0d90*/  ISETP.GE.AND P6, PT, R90, UR7, PT ;  /* 0x000000075a007c0c */ /* 0x000fe4000bfc6270 */
[----:B------:R-:W-:Y:S02]  /*0da0*/  ISETP.GE.AND P5, PT, R89, UR7, PT ;  /* 0x0000000759007c0c */ /* 0x000fe4000bfa6270 */
[----:B------:R-:W-:Y:S01]  /*0db0*/  ISETP.GE.AND P3, PT, R88, UR7, PT ;  /* 0x0000000758007c0c */ /* 0x000fe2000bf66270 */
[----:B------:R1:W3:Y:S01]  /*0dc0*/  @!P2 LDG.E.U16 R0, [R2.64] ;  /* 0x000000280200a981 */ /* 0x0002e2000c1e1500 */
[----:B------:R-:W-:Y:S02]  /*0dd0*/  ISETP.GE.AND P2, PT, R77, UR7, PT ;  /* 0x000000074d007c0c */ /* 0x000fe4000bf46270 */
[----:B------:R-:W-:Y:S01]  /*0de0*/  PRMT R9, RZ, 0x7610, R9 ;  /* 0x00007610ff097816 */ /* 0x000fe20000000009 */
[----:B------:R1:W4:Y:S01]  /*0df0*/  @!P1 LDG.E.U16 R5, [R2.64+0x40] ;  /* 0x0000402802059981 */ /* 0x000322000c1e1500 */
[----:B------:R-:W-:-:S02]  /*0e00*/  ISETP.GE.AND P1, PT, R76, UR7, PT ;  /* 0x000000074c007c0c */ /* 0x000fc4000bf26270 */
[----:B------:R-:W-:Y:S01]  /*0e10*/  PRMT R8, RZ, 0x7610, R8 ;  /* 0x00007610ff087816 */ /* 0x000fe20000000008 */
[----:B------:R1:W5:Y:S01]  /*0e20*/  @!P0 LDG.E.U16 R4, [R2.64+0x80] ;  /* 0x0000802802048981 */ /* 0x000362000c1e1500 */
[----:B------:R-:W-:Y:S02]  /*0e30*/  PRMT R11, RZ, 0x7610, R11 ;  /* 0x00007610ff0b7816 */ /* 0x000fe4000000000b */
[----:B------:R-:W-:Y:S01]  /*0e40*/  PRMT R10, RZ, 0x7610, R10 ;  /* 0x00007610ff0a7816 */ /* 0x000fe2000000000a */
[----:B--2---:R1:W2:Y:S01]  /*0e50*/  @!P4 LDG.E.U16 R7, [R2.64+0xc0] ;  /* 0x0000c0280207c981 */ /* 0x0042a2000c1e1500 */
[----:B------:R-:W-:Y:S02]  /*0e60*/  ISETP.GE.AND P0, PT, R75, UR7, PT ;  /* 0x000000074b007c0c */ /* 0x000fe4000bf06270 */
[----:B------:R-:W-:Y:S01]  /*0e70*/  ISETP.GE.AND P4, PT, R132, UR7, PT ;  /* 0x0000000784007c0c */ /* 0x000fe2000bf86270 */
[----:B------:R1:W2:Y:S01]  /*0e80*/  @!P6 LDG.E.U16 R6, [R2.64+0x100] ;  /* 0x000100280206e981 */ /* 0x0002a2000c1e1500 */
[----:B------:R-:W-:-:S02]  /*0e90*/  ISETP.GE.AND P6, PT, R133, UR7, PT ;  /* 0x0000000785007c0c */ /* 0x000fc4000bfc6270 */
[----:B------:R-:W-:Y:S01]  /*0ea0*/  PRMT R13, RZ, 0x7610, R13 ;  /* 0x00007610ff0d7816 */ /* 0x000fe2000000000d */
[----:B------:R1:W2:Y:S01]  /*0eb0*/  @!P5 LDG.E.U16 R9, [R2.64+0x140] ;  /* 0x000140280209d981 */ /* 0x0002a2000c1e1500 */
[----:B------:R-:W-:Y:S02]  /*0ec0*/  ISETP.GE.AND P5, PT, R139, UR7, PT ;  /* 0x000000078b007c0c */ /* 0x000fe4000bfa6270 */
[----:B------:R-:W-:Y:S01]  /*0ed0*/  PRMT R12, RZ, 0x7610, R12 ;  /* 0x00007610ff0c7816 */ /* 0x000fe2000000000c */
[----:B------:R1:W2:Y:S01]  /*0ee0*/  @!P3 LDG.E.U16 R8, [R2.64+0x180] ;  /* 0x000180280208b981 */ /* 0x0002a2000c1e1500 */
[----:B------:R-:W-:-:S03]  /*0ef0*/  ISETP.GE.AND P3, PT, R138, UR7, PT ;  /* 0x000000078a007c0c */ /* 0x000fc6000bf66270 */
[----:B------:R1:W2:Y:S01]  /*0f00*/  @!P2 LDG.E.U16 R11, [R2.64+0x1c0] ;  /* 0x0001c028020ba981 */ /* 0x0002a2000c1e1500 */
[----:B------:R-:W-:-:S03]  /*0f10*/  ISETP.GE.AND P2, PT, R137, UR7, PT ;  /* 0x0000000789007c0c */ /* 0x000fc6000bf46270 */
[----:B------:R1:W2:Y:S01]  /*0f20*/  @!P1 LDG.E.U16 R10, [R2.64+0x200] ;  /* 0x00020028020a9981 */ /* 0x0002a2000c1e1500 */
[----:B------:R-:W-:Y:S02]  /*0f30*/  ISETP.GE.AND P1, PT, R136, UR7, PT ;  /* 0x0000000788007c0c */ /* 0x000fe4000bf26270 */
[----:B------:R-:W-:Y:S01]  /*0f40*/  PRMT R15, RZ, 0x7610, R15 ;  /* 0x00007610ff0f7816 */ /* 0x000fe2000000000f */
[----:B------:R1:W2:Y:S01]  /*0f50*/  @!P0 LDG.E.U16 R13, [R2.64+0x240] ;  /* 0x00024028020d8981 */ /* 0x0002a2000c1e1500 */
[----:B------:R-:W-:Y:S02]  /*0f60*/  PRMT R14, RZ, 0x7610, R14 ;  /* 0x00007610ff0e7816 */ /* 0x000fe4000000000e */
[----:B------:R-:W-:Y:S01]  /*0f70*/  PRMT R17, RZ, 0x7610, R17 ;  /* 0x00007610ff117816 */ /* 0x000fe20000000011 */
[----:B------:R1:W2:Y:S01]  /*0f80*/  @!P4 LDG.E.U16 R12, [R2.64+0x280] ;  /* 0x00028028020cc981 */ /* 0x0002a2000c1e1500 */
[----:B------:R-:W-:Y:S02]  /*0f90*/  PRMT R16, RZ, 0x7610, R16 ;  /* 0x00007610ff107816 */ /* 0x000fe40000000010 */
[----:B------:R-:W-:Y:S01]  /*0fa0*/  PRMT R19, RZ, 0x7610, R19 ;  /* 0x00007610ff137816 */ /* 0x000fe20000000013 */
        /* <DEDUP_REMOVED lines=14> */
[C---:B------:R-:W-:Y:S02]  /*1090*/  IADD3 R31, R18.reuse, 0xc0, RZ ;  /* 0x000000c0121f7810 */ /* 0x040fe40007ffe0ff */
[-C--:B------:R-:W-:Y:S02]  /*10a0*/  LEA.HI.SX32 R21, R21, R18.reuse, 0x1b ;  /* 0x0000001215157211 */ /* 0x080fe400078fdaff */
[-C--:B------:R-:W-:Y:S02]  /*10b0*/  LEA.HI.SX32 R23, R23, R18.reuse, 0x1b ;  /* 0x0000001217177211 */ /* 0x080fe400078fdaff */
[----:B------:R-:W-:Y:S01]  /*10c0*/  LEA.HI.SX32 R25, R25, R18, 0x1b ;  /* 0x0000001219197211 */ /* 0x000fe200078fdaff */
[----:B------:R-:W-:Y:S01]  /*10d0*/  IMAD.SHL.U32 R73, R73, 0x2, RZ ;  /* 0x0000000249497824 */ /* 0x000fe200078e00ff */
[C---:B-1----:R-:W-:Y:S02]  /*10e0*/  IADD3 R3, R18.reuse, 0xe0, RZ ;  /* 0x000000e012037810 */ /* 0x042fe40007ffe0ff */
        /* <DEDUP_REMOVED lines=36> */
[----:B------:R-:W-:Y:S02]  /*1330*/  SHF.L.U64.HI R36, R78, 0x1, R79 ;  /* 0x000000014e247819 */ /* 0x000fe4000001024f */
[----:B------:R-:W-:-:S04]  /*1340*/  IADD3 R142, P0, R38, UR18, RZ ;  /* 0x00000012268e7c10 */ /* 0x000fc8000ff1e0ff */
[----:B------:R-:W-:Y:S02]  /*1350*/  IADD3.X R143, R36, UR19, RZ, P0, !PT ;  /* 0x00000013248f7c10 */ /* 0x000fe400087fe4ff */
[----:B------:R-:W-:Y:S02]  /*1360*/  ISETP.GE.AND P0, PT, R93, UR7, PT ;  /* 0x000000075d007c0c */ /* 0x000fe4000bf06270 */
[----:B------:R-:W-:Y:S02]  /*1370*/  PRMT R33, RZ, 0x7610, R33 ;  /* 0x00007610ff217816 */ /* 0x000fe40000000021 */
[----:B------:R-:W-:Y:S02]  /*1380*/  PRMT R39, RZ, 0x7610, R39 ;  /* 0x00007610ff277816 */ /* 0x000fe40000000027 */
[----:B------:R-:W-:Y:S02]  /*1390*/  LEA R2, P1, R78, UR20, 0x1 ;  /* 0x000000144e027c11 */ /* 0x000fe4000f8208ff */
        /* <DEDUP_REMOVED lines=12> */
[----:B---3--:R1:W-:Y:S04]  /*1460*/  STS.U16 [R73], R0 ;  /* 0x0000000049007388 */ /* 0x0083e80000000400 */
[----:B----4-:R3:W-:Y:S04]  /*1470*/  STS.U16 [R72+0x40], R5 ;  /* 0x0000400548007388 */ /* 0x0107e80000000400 */
[----:B-----5:R-:W-:Y:S04]  /*1480*/  STS.U16 [R71+0x80], R4 ;  /* 0x0000800447007388 */ /* 0x020fe80000000400 */
[----:B--2---:R2:W-:Y:S04]  /*1490*/  STS.U16 [R70+0xc0], R7 ;  /* 0x0000c00746007388 */ /* 0x0045e80000000400 */
[----:B------:R-:W-:Y:S04]  /*14a0*/  STS.U16 [R69+0x100], R6 ;  /* 0x0001000645007388 */ /* 0x000fe80000000400 */
[----:B------:R4:W-:Y:S04]  /*14b0*/  STS.U16 [R68+0x140], R9 ;  /* 0x0001400944007388 */ /* 0x0009e80000000400 */
[----:B------:R-:W-:Y:S04]  /*14c0*/  STS.U16 [R67+0x180], R8 ;  /* 0x0001800843007388 */ /* 0x000fe80000000400 */
[----:B------:R5:W-:Y:S04]  /*14d0*/  STS.U16 [R66+0x1c0], R11 ;  /* 0x0001c00b42007388 */ /* 0x000be80000000400 */
[----:B------:R-:W-:Y:S01]  /*14e0*/  STS.U16 [R65+0x200], R10 ;  /* 0x0002000a41007388 */ /* 0x000fe20000000400 */
[----:B-1----:R-:W-:-:S03]  /*14f0*/  LEA R0, R94, R74, 0x4 ;  /* 0x0000004a5e007211 */ /* 0x002fc600078e20ff */
[----:B------:R1:W-:Y:S04]  /*1500*/  STS.U16 [R64+0x240], R13 ;  /* 0x0002400d40007388 */ /* 0x0003e80000000400 */
[----:B------:R-:W-:Y:S04]  /*1510*/  STS.U16 [R63+0x280], R12 ;  /* 0x0002800c3f007388 */ /* 0x000fe80000000400 */
[----:B------:R0:W-:Y:S04]  /*1520*/  STS.U16 [R62+0x2c0], R15 ;  /* 0x0002c00f3e007388 */ /* 0x0001e80000000400 */
[----:B------:R-:W-:Y:S01]  /*1530*/  STS.U16 [R61+0x300], R14 ;  /* 0x0003000e3d007388 */ /* 0x000fe20000000400 */
[----:B------:R-:W-:-:S03]  /*1540*/  IADD3 R3, R0, 0x1, RZ ;  /* 0x0000000100037810 */ /* 0x000fc60007ffe0ff */
[----:B------:R0:W-:Y:S01]  /*1550*/  STS.U16 [R60+0x340], R17 ;  /* 0x000340113c007388 */ /* 0x0001e20000000400 */
[----:B---3--:R-:W-:-:S03]  /*1560*/  IADD3 R5, R0, 0x2, RZ ;  /* 0x0000000200057810 */ /* 0x008fc60007ffe0ff */
[----:B------:R-:W-:Y:S01]  /*1570*/  STS.U16 [R59+0x380], R16 ;  /* 0x000380103b007388 */ /* 0x000fe20000000400 */
[C---:B--2---:R-:W-:Y:S02]  /*1580*/  IADD3 R7, R0.reuse, 0x3, RZ ;  /* 0x0000000300077810 */ /* 0x044fe40007ffe0ff */
[C---:B----4-:R-:W-:Y:S01]  /*1590*/  IADD3 R9, R0.reuse, 0x4, RZ ;  /* 0x0000000400097810 */ /* 0x050fe20007ffe0ff */
[----:B------:R2:W-:Y:S01]  /*15a0*/  STS.U16 [R58+0x3c0], R19 ;  /* 0x0003c0133a007388 */ /* 0x0005e20000000400 */
[C---:B-----5:R-:W-:Y:S02]  /*15b0*/  IADD3 R11, R0.reuse, 0x5, RZ ;  /* 0x00000005000b7810 */ /* 0x060fe40007ffe0ff */
[C---:B-1----:R-:W-:Y:S02]  /*15c0*/  IADD3 R13, R0.reuse, 0x6, RZ ;  /* 0x00000006000d7810 */ /* 0x042fe40007ffe0ff */
[C---:B0-----:R-:W-:Y:S02]  /*15d0*/  IADD3 R15, R0.reuse, 0x7, RZ ;  /* 0x00000007000f7810 */ /* 0x041fe40007ffe0ff */
[----:B------:R-:W-:-:S02]  /*15e0*/  IADD3 R17, R0, 0x8, RZ ;  /* 0x0000000800117810 */ /* 0x000fc40007ffe0ff */
[C---:B------:R-:W-:Y:S02]  /*15f0*/  IADD3 R21, R0.reuse, 0xa, RZ ;  /* 0x0000000a00157810 */ /* 0x040fe40007ffe0ff */
[C---:B--2---:R-:W-:Y:S02]  /*1600*/  IADD3 R19, R0.reuse, 0x9, RZ ;  /* 0x0000000900137810 */ /* 0x044fe40007ffe0ff */
[C---:B------:R-:W-:Y:S02]  /*1610*/  IADD3 R23, R0.reuse, 0xb, RZ ;  /* 0x0000000b00177810 */ /* 0x040fe40007ffe0ff */
[C---:B------:R-:W-:Y:S02]  /*1620*/  IADD3 R25, R0.reuse, 0xc, RZ ;  /* 0x0000000c00197810 */ /* 0x040fe40007ffe0ff */
[C---:B------:R-:W-:Y:S02]  /*1630*/  IADD3 R27, R0.reuse, 0xd, RZ ;  /* 0x0000000d001b7810 */ /* 0x040fe40007ffe0ff */
[----:B------:R-:W-:-:S02]  /*1640*/  IADD3 R29, R0, 0xe, RZ ;  /* 0x0000000e001d7810 */ /* 0x000fc40007ffe0ff */
[----:B------:R-:W-:Y:S02]  /*1650*/  IADD3 R31, R0, 0xf, RZ ;  /* 0x0000000f001f7810 */ /* 0x000fe40007ffe0ff */
[-C--:B------:R-:W-:Y:S02]  /*1660*/  LEA.HI.SX32 R118, R3, R0.reuse, 0x1b ;  /* 0x0000000003767211 */ /* 0x080fe400078fdaff */
[-C--:B------:R-:W-:Y:S02]  /*1670*/  LEA.HI.SX32 R5, R5, R0.reuse, 0x1b ;  /* 0x0000000005057211 */ /* 0x080fe400078fdaff */
        /* <DEDUP_REMOVED lines=13> */
[----:B------:R-:W-:Y:S01]  /*1750*/  LEA.HI.SX32 R0, R0, R0, 0x1b ;  /* 0x0000000000007211 */ /* 0x000fe200078fdaff */
[----:B------:R-:W-:Y:S01]  /*1760*/  IMAD.SHL.U32 R116, R7, 0x2, RZ ;  /* 0x0000000207747824 */ /* 0x000fe200078e00ff */
[----:B------:R-:W-:Y:S01]  /*1770*/  SHF.L.U32 R118, R118, 0x1, RZ ;  /* 0x0000000176767819 */ /* 0x000fe200000006ff */
        /* <DEDUP_REMOVED lines=10> */
[----:B------:R-:W-:-:S06]  /*1820*/  NOP ;  /* 0x0000000000007918 */ /* 0x000fcc0000000000 */
[----:B------:R-:W-:Y:S01]  /*1830*/  SHF.L.U32 R54, R21, 0x1, RZ ;  /* 0x0000000115367819 */ /* 0x000fe200000006ff */
[----:B------:R-:W0:Y:S01]  /*1840*/  LDS.U16 R153, [R57] ;  /* 0x0000000039997984 */ /* 0x000e220000000400 */
[----:B------:R-:W-:Y:S02]  /*1850*/  SHF.L.U32 R53, R23, 0x1, RZ ;  /* 0x0000000117357819 */ /* 0x000fe400000006ff */
[----:B------:R-:W-:Y:S01]  /*1860*/  SHF.L.U32 R51, R27, 0x1, RZ ;  /* 0x000000011b337819 */ /* 0x000fe200000006ff */
[----:B------:R-:W1:Y:S01]  /*1870*/  LDS.U16 R152, [R118+0x2] ;  /* 0x0000020076987984 */ /* 0x000e620000000400 */
[----:B------:R-:W-:-:S03]  /*1880*/  SHF.L.U32 R50, R29, 0x1, RZ ;  /* 0x000000011d327819 */ /* 0x000fc600000006ff */
        /* <DEDUP_REMOVED lines=15> */
[----:B------:R-:W-:-:S02]  /*1980*/  LEA.HI.X R3, R78, UR21, R79, 0x1, P1 ;  /* 0x000000154e037c11 */ /* 0x000fc400088f0c4f */
[----:B------:R-:W-:-:S03]  /*1990*/  ISETP.GE.AND P1, PT, R78, UR7, PT ;  /* 0x000000074e007c0c */ /* 0x000fc6000bf26270 */
[----:B------:R-:W2:Y:S01]  /*19a0*/  @!P0 LDG.E.U16 R33, [R142.64+0x40] ;  /* 0x000040288e218981 */ /* 0x000ea2000c1e1500 */
[----:B------:R-:W-:Y:S02]  /*19b0*/  ISETP.GE.AND P0, PT, R77, UR7, PT ;  /* 0x000000074d007c0c */ /* 0x000fe4000bf06270 */
[----:B------:R-:W-:Y:S01]  /*19c0*/  PRMT R12, RZ, 0x7610, R12 ;  /* 0x00007610ff0c7816 */ /* 0x000fe2000000000c */
[----:B------:R-:W3:Y:S01]  /*19d0*/  @!P3 LDG.E.U16 R35, [R142.64+0xc0] ;  /* 0x0000c0288e23b981 */ /* 0x000ee2000c1e1500 */
[----:B------:R-:W-:Y:S02]  /*19e0*/  PRMT R4, RZ, 0x7610, R4 ;  /* 0x00007610ff047816 */ /* 0x000fe40000000004 */
[----:B------:R-:W-:Y:S01]  /*19f0*/  PRMT R6, RZ, 0x7610, R6 ;  /* 0x00007610ff067816 */ /* 0x000fe20000000006 */
[----:B------:R-:W4:Y:S06]  /*1a00*/  @!P6 LDG.E.U16 R37, [R142.64+0x140] ;  /* 0x000140288e25e981 */ /* 0x000f2c000c1e1500 */
[----:B------:R-:W5:Y:S01]  /*1a10*/  @!P0 LDG.E.U16 R39, [R142.64+0x1c0] ;  /* 0x0001c0288e278981 */ /* 0x000f62000c1e1500 */
[----:B------:R-:W-:-:S02]  /*1a20*/  ISETP.GE.AND P0, PT, R76, UR7, PT ;  /* 0x000000074c007c0c */ /* 0x000fc4000bf06270 */
[----:B------:R-:W-:Y:S01]  /*1a30*/  PRMT R10, RZ, 0x7610, R10 ;  /* 0x00007610ff0a7816 */ /* 0x000fe2000000000a */
[----:B------:R-:W2:Y:S01]  /*1a40*/  @!P1 LDG.E.U16 R4, [R142.64] ;  /* 0x000000288e049981 */ /* 0x000ea2000c1e1500 */
[----:B------:R-:W-:Y:S02]  /*1a50*/  PRMT R8, RZ, 0x7610, R8 ;  /* 0x00007610ff087816 */ /* 0x000fe40000000008 */
[----:B------:R-:W-:Y:S01]  /*1a60*/  ISETP.GE.AND P1, PT, R132, UR7, PT ;  /* 0x0000000784007c0c */ /* 0x000fe2000bf26270 */
[----:B------:R-:W3:Y:S01]  /*1a70*/  @!P2 LDG.E.U16 R6, [R142.64+0x80] ;  /* 0x000080288e06a981 */ /* 0x000ee2000c1e1500 */
[----:B------:R-:W-:Y:S02]  /*1a80*/  ISETP.GE.AND P2, PT, R133, UR7, PT ;  /* 0x0000000785007c0c */ /* 0x000fe4000bf46270 */
[----:B------:R-:W-:Y:S01]  /*1a90*/  ISETP.GE.AND P3, PT, R139, UR7, PT ;  /* 0x000000078b007c0c */ /* 0x000fe2000bf66270 */
[----:B------:R-:W3:Y:S04]  /*1aa0*/  @!P4 LDG.E.U16 R10, [R142.64+0x180] ;  /* 0x000180288e0ac981 */ /* 0x000ee8000c1e1500 */
[----:B------:R-:W4:Y:S01]  /*1ab0*/  @!P0 LDG.E.U16 R12, [R142.64+0x200] ;  /* 0x000200288e0c8981 */ /* 0x000f22000c1e1500 */
[----:B------:R-:W-:-:S02]  /*1ac0*/  ISETP.GE.AND P0, PT, R75, UR7, PT ;  /* 0x000000074b007c0c */ /* 0x000fc4000bf06270 */
[----:B------:R-:W-:Y:S01]  /*1ad0*/  ISETP.GE.AND P4, PT, R138, UR7, PT ;  /* 0x000000078a007c0c */ /* 0x000fe2000bf86270 */
[----:B------:R-:W4:Y:S01]  /*1ae0*/  @!P5 LDG.E.U16 R8, [R142.64+0x100] ;  /* 0x000100288e08d981 */ /* 0x000f22000c1e1500 */
[----:B------:R-:W-:Y:S02]  /*1af0*/  ISETP.GE.AND P5, PT, R137, UR7, PT ;  /* 0x0000000789007c0c */ /* 0x000fe4000bfa6270 */
[----:B------:R-:W-:Y:S01]  /*1b00*/  ISETP.GE.AND P6, PT, R136, UR7, PT ;  /* 0x0000000788007c0c */ /* 0x000fe2000bfc6270 */
[----:B------:R-:W5:Y:S01]  /*1b10*/  @!P2 LDG.E.U16 R43, [R142.64+0x2c0] ;  /* 0x0002c0288e2ba981 */ /* 0x000f62000c1e1500 */
[----:B------:R-:W-:Y:S02]  /*1b20*/  PRMT R14, RZ, 0x7610, R14 ;  /* 0x00007610ff0e7816 */ /* 0x000fe4000000000e */
[----:B------:R-:W-:-:S03]  /*1b30*/  PRMT R16, RZ, 0x7610, R16 ;  /* 0x00007610ff107816 */ /* 0x000fc60000000010 */
[----:B------:R-:W5:Y:S04]  /*1b40*/  @!P0 LDG.E.U16 R41, [R142.64+0x240] ;  /* 0x000240288e298981 */ /* 0x000f68000c1e1500 */
        /* <DEDUP_REMOVED lines=23> */
[----:B------:R2:W-:Y:S04]  /*1cc0*/  STS.U16 [R72+0x40], R33 ;  /* 0x0000402148007388 */ /* 0x0005e80000000400 */
[----:B---3--:R-:W-:Y:S04]  /*1cd0*/  STS.U16 [R71+0x80], R6 ;  /* 0x0000800647007388 */ /* 0x008fe80000000400 */
[----:B------:R-:W-:Y:S04]  /*1ce0*/  STS.U16 [R70+0xc0], R35 ;  /* 0x0000c02346007388 */ /* 0x000fe80000000400 */
[----:B----4-:R-:W-:Y:S04]  /*1cf0*/  STS.U16 [R69+0x100], R8 ;  /* 0x0001000845007388 */ /* 0x010fe80000000400 */
[----:B------:R-:W-:Y:S04]  /*1d00*/  STS.U16 [R68+0x140], R37 ;  /* 0x0001402544007388 */ /* 0x000fe80000000400 */
[----:B------:R-:W-:Y:S04]  /*1d10*/  STS.U16 [R67+0x180], R10 ;  /* 0x0001800a43007388 */ /* 0x000fe80000000400 */
        /* <DEDUP_REMOVED lines=10> */
[----:B------:R-:W3:Y:S04]  /*1dc0*/  LDS.U16 R10, [R57] ;  /* 0x00000000390a7984 */ /* 0x000ee80000000400 */
[----:B------:R-:W4:Y:S04]  /*1dd0*/  LDS.U16 R11, [R118+0x2] ;  /* 0x00000200760b7984 */ /* 0x000f280000000400 */
[----:B------:R-:W2:Y:S04]  /*1de0*/  LDS.U16 R12, [R117+0x4] ;  /* 0x00000400750c7984 */ /* 0x000ea80000000400 */
[----:B------:R-:W0:Y:S04]  /*1df0*/  LDS.U16 R13, [R116+0x6] ;  /* 0x00000600740d7984 */ /* 0x000e280000000400 */
[----:B------:R-:W0:Y:S04]  /*1e00*/  LDS.U16 R14, [R115+0x8] ;  /* 0x00000800730e7984 */ /* 0x000e280000000400 */
[----:B------:R-:W0:Y:S04]  /*1e10*/  LDS.U16 R15, [R114+0xa] ;  /* 0x00000a00720f7984 */ /* 0x000e280000000400 */
[----:B------:R-:W0:Y:S04]  /*1e20*/  LDS.U16 R16, [R113+0xc] ;  /* 0x00000c0071107984 */ /* 0x000e280000000400 */
        /* <DEDUP_REMOVED lines=13> */
[----:B------:R-:W-:Y:S02]  /*1f00*/  ISETP.GE.AND P1, PT, R91, UR7, PT ;  /* 0x000000075b007c0c */ /* 0x000fe4000bf26270 */
[----:B--2---:R-:W-:Y:S01]  /*1f10*/  PRMT R33, RZ, 0x7610, R33 ;  /* 0x00007610ff217816 */ /* 0x004fe20000000021 */
[----:B------:R-:W2:Y:S04]  /*1f20*/  @!P3 LDG.E.U16 R32, [R2.64+0x300] ;  /* 0x000300280220b981 */ /* 0x000ea8000c1e1500 */
[----:B------:R-:W2:Y:S04]  /*1f30*/  @!P4 LDG.E.U16 R31, [R2.64+0x340] ;  /* 0x00034028021fc981 */ /* 0x000ea8000c1e1500 */
[----:B------:R-:W2:Y:S01]  /*1f40*/  @!P0 LDG.E.U16 R22, [R2.64+0x80] ;  /* 0x0000802802168981 */ /* 0x000ea2000c1e1500 */
[----:B------:R-:W-:-:S03]  /*1f50*/  ISETP.GE.AND P0, PT, R90, UR7, PT ;  /* 0x000000075a007c0c */ /* 0x000fc6000bf06270 */
[----:B------:R-:W2:Y:S01]  /*1f60*/  @!P1 LDG.E.U16 R21, [R2.64+0xc0] ;  /* 0x0000c02802159981 */ /* 0x000ea2000c1e1500 */
[----:B------:R-:W-:-:S03]  /*1f70*/  ISETP.GE.AND P1, PT, R89, UR7, PT ;  /* 0x0000000759007c0c */ /* 0x000fc6000bf26270 */
[----:B------:R-:W2:Y:S04]  /*1f80*/  @!P5 LDG.E.U16 R34, [R2.64+0x380] ;  /* 0x000380280222d981 */ /* 0x000ea8000c1e1500 */
[----:B------:R-:W2:Y:S04]  /*1f90*/  @!P6 LDG.E.U16 R33, [R2.64+0x3c0] ;  /* 0x0003c0280221e981 */ /* 0x000ea8000c1e1500 */
[----:B------:R-:W2:Y:S01]  /*1fa0*/  @!P0 LDG.E.U16 R24, [R2.64+0x100] ;  /* 0x0001002802188981 */ /* 0x000ea2000c1e1500 */
[----:B------:R-:W-:-:S03]  /*1fb0*/  ISETP.GE.AND P0, PT, R88, UR7, PT ;  /* 0x0000000758007c0c */ /* 0x000fc6000bf06270 */
[----:B------:R-:W2:Y:S01]  /*1fc0*/  @!P1 LDG.E.U16 R23, [R2.64+0x140] ;  /* 0x0001402802179981 */ /* 0x000ea2000c1e1500 */
[----:B------:R-:W-:-:S09]  /*1fd0*/  ISETP.GE.AND P1, PT, R77, UR7, PT ;  /* 0x000000074d007c0c */ /* 0x000fd2000bf26270 */
[----:B------:R-:W2:Y:S01]  /*1fe0*/  @!P0 LDG.E.U16 R26, [R2.64+0x180] ;  /* 0x00018028021a8981 */ /* 0x000ea2000c1e1500 */
[----:B------:R-:W-:-:S03]  /*1ff0*/  ISETP.GE.AND P0, PT, R76, UR7, PT ;  /* 0x000000074c007c0c */ /* 0x000fc6000bf06270 */
[----:B------:R-:W2:Y:S01]  /*2000*/  @!P1 LDG.E.U16 R25, [R2.64+0x1c0] ;  /* 0x0001c02802199981 */ /* 0x000ea2000c1e1500 */
[----:B------:R-:W-:-:S09]  /*2010*/  ISETP.NE.AND P1, PT, R27, RZ, PT ;  /* 0x000000ff1b00720c */ /* 0x000fd20003f25270 */
[----:B------:R-:W2:Y:S01]  /*2020*/  @!P0 LDG.E.U16 R28, [R2.64+0x200] ;  /* 0x00020028021c8981 */ /* 0x000ea2000c1e1500 */
[----:B------:R-:W-:Y:S02]  /*2030*/  ISETP.NE.AND P0, PT, R29, RZ, PT ;  /* 0x000000ff1d00720c */ /* 0x000fe40003f05270 */
[----:B------:R-:W-:Y:S01]  /*2040*/  PRMT R27, RZ, 0x7610, R27 ;  /* 0x00007610ff1b7816 */ /* 0x000fe2000000001b */
[----:B------:R-:W2:Y:S01]  /*2050*/  @!P1 LDG.E.U16 R30, [R2.64+0x280] ;  /* 0x00028028021e9981 */ /* 0x000ea2000c1e1500 */
[----:B------:R-:W-:-:S06]  /*2060*/  PRMT R29, RZ, 0x7610, R29 ;  /* 0x00007610ff1d7816 */ /* 0x000fcc000000001d */
[----:B------:R-:W2:Y:S04]  /*2070*/  @!P2 LDG.E.U16 R29, [R2.64+0x2c0] ;  /* 0x0002c028021da981 */ /* 0x000ea8000c1e1500 */
[----:B------:R-:W2:Y:S04]  /*2080*/  @!P0 LDG.E.U16 R27, [R2.64+0x240] ;  /* 0x00024028021b8981 */ /* 0x000ea8000c1e1500 */
[----:B------:R1:W-:Y:S04]  /*2090*/  STL [R1+0xb8], R36 ;  /* 0x0000b82401007387 */ /* 0x0003e80000100800 */
[----:B------:R2:W-:Y:S04]  /*20a0*/  STL [R1+0xbc], R38 ;  /* 0x0000bc2601007387 */ /* 0x0005e80000100800 */
[----:B0-----:R0:W-:Y:S04]  /*20b0*/  STL [R1+0x68], R153 ;  /* 0x0000689901007387 */ /* 0x0011e80000100800 */
[----:B-1----:R0:W-:Y:S01]  /*20c0*/  STL [R1+0x64], R152 ;  /* 0x0000649801007387 */ /* 0x0021e20000100800 */
[----:B---3--:R-:W-:-:S03]  /*20d0*/  HADD2.F32 R10, -RZ, R10.H0_H0 ;  /* 0x2000000aff0a7230 */ /* 0x008fc60000004100 */
[----:B------:R0:W-:Y:S04]  /*20e0*/  STL [R1+0x20], R151 ;  /* 0x0000209701007387 */ /* 0x0001e80000100800 */
[----:B------:R0:W-:Y:S04]  /*20f0*/  STL [R1+0x1c], R150 ;  /* 0x00001c9601007387 */ /* 0x0001e80000100800 */
[----:B------:R0:W-:Y:S04]  /*2100*/  STL [R1+0x18], R149 ;  /* 0x0000189501007387 */ /* 0x0001e80000100800 */
[----:B------:R0:W-:Y:S04]  /*2110*/  STL [R1+0x14], R148 ;  /* 0x0000149401007387 */ /* 0x0001e80000100800 */
[----:B------:R0:W-:Y:S01]  /*2120*/  STL [R1+0x10], R147 ;  /* 0x0000109301007387 */ /* 0x0001e20000100800 */
[----:B------:R-:W-:-:S03]  /*2130*/  FADD.FTZ R48, R10, UR5 ;  /* 0x000000050a307e21 */ /* 0x000fc60008010000 */
[----:B------:R0:W-:Y:S04]  /*2140*/  STL [R1+0xc], R146 ;  /* 0x00000c9201007387 */ /* 0x0001e80000100800 */
[----:B------:R0:W-:Y:S04]  /*2150*/  STL [R1+0x8], R145 ;  /* 0x0000089101007387 */ /* 0x0001e80000100800 */
[----:B------:R0:W-:Y:S04]  /*2160*/  STL [R1+0x4], R144 ;  /* 0x0000049001007387 */ /* 0x0001e80000100800 */
[----:B------:R0:W-:Y:S01]  /*2170*/  STL [R1], R140 ;  /* 0x0000008c01007387 */ /* 0x0001e20000100800 */
[----:B------:R-:W-:Y:S01]  /*2180*/  FSETP.GTU.FTZ.AND P2, PT, R48, 20, PT ;  /* 0x41a000003000780b */ /* 0x000fe20003f5c000 */
[----:B----4-:R-:W-:-:S02]  /*2190*/  HADD2.F32 R11, -RZ, R11.H0_H0 ;  /* 0x2000000bff0b7230 */ /* 0x010fc40000004100 */
[----:B------:R-:W-:Y:S02]  /*21a0*/  HADD2.F32 R12, -RZ, R12.H0_H0 ;  /* 0x2000000cff0c7230 */ /* 0x000fe40000004100 */
[----:B------:R-:W-:Y:S02]  /*21b0*/  HADD2.F32 R13, -RZ, R13.H0_H0 ;  /* 0x2000000dff0d7230 */ /* 0x000fe40000004100 */
        /* <DEDUP_REMOVED lines=8> */
[----:B------:R-:W-:Y:S02]  /*2240*/  FADD.FTZ R43, R15, UR5 ;  /* 0x000000050f2b7e21 */ /* 0x000fe40008010000 */
[----:B------:R-:W-:Y:S01]  /*2250*/  FADD.FTZ R42, R16, UR5 ;  /* 0x00000005102a7e21 */ /* 0x000fe20008010000 */
[----:B------:R-:W-:Y:S01]  /*2260*/  BSSY B0, `(.L_x_1144) ;  /* 0x0000039000007945 */ /* 0x000fe20003800000 */
[----:B------:R-:W-:Y:S01]  /*2270*/  FSETP.GTU.FTZ.AND P3, PT, R47, 20, PT ;  /* 0x41a000002f00780b */ /* 0x000fe20003f7c000 */
[----:B------:R-:W-:Y:S01]  /*2280*/  FADD.FTZ R41, R17, UR5 ;  /* 0x0000000511297e21 */ /* 0x000fe20008010000 */
[----:B------:R-:W-:-:S02]  /*2290*/  FSETP.GTU.FTZ.AND P4, PT, R46, 20, PT ;  /* 0x41a000002e00780b */ /* 0x000fc40003f9c000 */
[----:B------:R-:W-:Y:S02]  /*22a0*/  FSETP.GTU.FTZ.AND P5, PT, R45, 20, PT ;  /* 0x41a000002d00780b */ /* 0x000fe40003fbc000 */
[----:B------:R-:W-:Y:S02]  /*22b0*/  FSETP.GTU.FTZ.AND P6, PT, R44, 20, PT ;  /* 0x41a000002c00780b */ /* 0x000fe40003fdc000 */
[----:B------:R-:W-:Y:S02]  /*22c0*/  FSETP.GTU.FTZ.AND P0, PT, R43, 20, PT ;  /* 0x41a000002b00780b */ /* 0x000fe40003f1c000 */
[----:B------:R-:W-:Y:S01]  /*22d0*/  FSETP.GTU.FTZ.AND P1, PT, R42, 20, PT ;  /* 0x41a000002a00780b */ /* 0x000fe20003f3c000 */
[----:B-----5:R0:W-:Y:S04]  /*22e0*/  STS.U16 [R73], R20 ;  /* 0x0000001449007388 */ /* 0x0201e80000000400 */
[----:B------:R0:W-:Y:S04]  /*22f0*/  STS.U16 [R72+0x40], R19 ;  /* 0x0000401348007388 */ /* 0x0001e80000000400 */
        /* <DEDUP_REMOVED lines=47> */
.L_x_1145:
[----:B------:R-:W-:Y:S05]  /*25f0*/  BSYNC B0 ;  /* 0x0000000000007941 */ /* 0x000fea0003800000 */
.L_x_1144:
        /* <DEDUP_REMOVED lines=13> */
[----:B------:R-:W-:Y:S01]  /*26d0*/  IADD3 R10, -R2, 0x40800000, RZ ;  /* 0x40800000020a7810 */ /* 0x000fe20007ffe1ff */
[----:B------:R-:W-:Y:S02]  /*26e0*/  IMAD.IADD R3, R11, 0x1, -R2 ;  /* 0x000000010b037824 */ /* 0x000fe400078e0a02 */
[----:B------:R-:W1:Y:S02]  /*26f0*/  I2F R2, R2 ;  /* 0x0000000200027306 */ /* 0x000e640000201400 */
        /* <DEDUP_REMOVED lines=20> */
.L_x_1147:
[----:B------:R-:W-:Y:S05]  /*2840*/  BSYNC B0 ;  /* 0x0000000000007941 */ /* 0x000fea0003800000 */
.L_x_1146:
        /* <DEDUP_REMOVED lines=36> */
.L_x_1149:
[----:B------:R-:W-:Y:S05]  /*2a90*/  BSYNC B0 ;  /* 0x0000000000007941 */ /* 0x000fea0003800000 */
.L_x_1148:
[----:B------:R-:W-:Y:S01]  /*2aa0*/  HADD2.F32 R8, -RZ, R8.H0_H0 ;  /* 0x20000008ff087230 */ /* 0x000fe20000004100 */
[----:B------:R-:W-:Y:S01]  /*2ab0*/  BSSY B0, `(.L_x_1150) ;  /* 0x0000023000007945 */ /* 0x000fe20003800000 */
[----:B------:R-:W-:-:S03]  /*2ac0*/  FSETP.GTU.FTZ.AND P4, PT, R39, 20, PT ;  /* 0x41a000002700780b */ /* 0x000fc60003f9c000 */
        /* <DEDUP_REMOVED lines=33> */
.L_x_1151:
[----:B------:R-:W-:Y:S05]  /*2ce0*/  BSYNC B0 ;  /* 0x0000000000007941 */ /* 0x000fea0003800000 */
.L_x_1150:
        /* <DEDUP_REMOVED lines=36> */
.L_x_1153:
[----:B------:R-:W-:Y:S05]  /*2f30*/  BSYNC B0 ;  /* 0x0000000000007941 */ /* 0x000fea0003800000 */
.L_x_1152:
        /* <DEDUP_REMOVED lines=36> */
.L_x_1155:
[----:B------:R-:W-:Y:S05]  /*3180*/  BSYNC B0 ;  /* 0x0000000000007941 */ /* 0x000fea0003800000 */
.L_x_1154:
        /* <DEDUP_REMOVED lines=36> */
.L_x_1157:
[----:B------:R-:W-:Y:S05]  /*33d0*/  BSYNC B0 ;  /* 0x0000000000007941 */ /* 0x000fea0003800000 */
.L_x_1156:
[----:B------:R-:W-:Y:S01]  /*33e0*/  HADD2.F32 R4, -RZ, R4.H0_H0 ;  /* 0x20000004ff047230 */ /* 0x000fe20000004100 */
[----:B------:R-:W-:Y:S01]  /*33f0*/  BSSY B0, `(.L_x_1158) ;  /* 0x0000023000007945 */ /* 0x000fe20003800000 */
[----:B------:R-:W-:-:S03]  /*3400*/  FSETP.GTU.FTZ.AND P1, PT, R35, 20, PT ;  /* 0x41a000002300780b */ /* 0x000fc60003f3c000 */
[----:B0-----:R-:W-:Y:S01]  /*3410*/  FADD.FTZ R34, R4, UR5 ;  /* 0x0000000504227e21 */ /* 0x001fe20008010000 */
        /* <DEDUP_REMOVED lines=32> */
.L_x_1159:
[----:B------:R-:W-:Y:S05]  /*3620*/  BSYNC B0 ;  /* 0x0000000000007941 */ /* 0x000fea0003800000 */
.L_x_1158:
        /* <DEDUP_REMOVED lines=36> */
.L_x_1161:
[----:B------:R-:W-:Y:S05]  /*3870*/  BSYNC B0 ;  /* 0x0000000000007941 */ /* 0x000fea0003800000 */
.L_x_1160:
[----:B------:R-:W-:Y:S01]  /*3880*/  USHF.R.S32.HI UR28, URZ, 0x1f, UR27 ;  /* 0x0000001f3f1c7899 */ /* 0x000fe2000801141b */
[----:B------:R-:W-:Y:S01]  /*3890*/  BSSY B0, `(.L_x_1162) ;  /* 0x0000022000007945 */ /* 0x000fe20003800000 */
[----:B------:R-:W-:Y:S01]  /*38a0*/  FSETP.GTU.FTZ.AND P3, PT, R33, 20, PT ;  /* 0x41a000002100780b */ /* 0x000fe20003f7c000 */
[----:B------:R-:W-:Y:S07]  /*38b0*/  @P4 BRA `(.L_x_1163) ;  /* 0x000001f000004947 */ /* 0x000fee0003800000 */
        /* <DEDUP_REMOVED lines=31> */
.L_x_1163:
[----:B------:R-:W-:Y:S05]  /*3ab0*/  BSYNC B0 ;  /* 0x0000000000007941 */ /* 0x000fea0003800000 */
.L_x_1162:
        /* <DEDUP_REMOVED lines=33> */
.L_x_1165:
[----:B------:R-:W-:Y:S05]  /*3cd0*/  BSYNC B0 ;  /* 0x0000000000007941 */ /* 0x000fea0003800000 */
.L_x_1164:
        /* <DEDUP_REMOVED lines=33> */
.L_x_1167:
[----:B------:R-:W-:Y:S05]  /*3ef0*/  BSYNC B0 ;  /* 0x0000000000007941 */ /* 0x000fea0003800000 */
.L_x_1166:
        /* <DEDUP_REMOVED lines=33> */
.L_x_1169:
[----:B------:R-:W-:Y:S05]  /*4110*/  BSYNC B0 ;  /* 0x0000000000007941 */ /* 0x000fea0003800000 */
.L_x_1168:
        /* <DEDUP_REMOVED lines=33> */
.L_x_1171:
[----:B------:R-:W-:Y:S05]  /*4330*/  BSYNC B0 ;  /* 0x0000000000007941 */ /* 0x000fea0003800000 */
.L_x_1170:
        /* <DEDUP_REMOVED lines=33> */
.L_x_1173:
[----:B------:R-:W-:Y:S05]  /*4550*/  BSYNC B0 ;  /* 0x0000000000007941 */ /* 0x000fea0003800000 */
.L_x_1172:
        /* <DEDUP_REMOVED lines=33> */
.L_x_1175:
[----:B------:R-:W-:Y:S05]  /*4770*/  BSYNC B0 ;  /* 0x0000000000007941 */ /* 0x000fea0003800000 */
.L_x_1174:
[C---:B------:R-:W-:Y:S01]  /*4780*/  ISETP.GE.AND P0, PT, R78.reuse, UR7, PT ;  /* 0x000000074e007c0c */ /* 0x040fe2000bf06270 */
[----:B------:R-:W-:Y:S01]  /*4790*/  ULDC.64 UR34, c[0x0][0x1f0] ;  /* 0x00007c0000227ab9 */ /* 0x000fe20000000a00 */
[----:B------:R-:W-:Y:S01]  /*47a0*/  MOV R4, UR27 ;  /* 0x0000001b00047c02 */ /* 0x000fe20008000f00 */
[----:B------:R-:W-:Y:S01]  /*47b0*/  UIMAD.WIDE.U32 UR38, UR12, UR34, URZ ;  /* 0x000000220c2672a5 */ /* 0x000fe2000f8e003f */
[----:B------:R-:W-:Y:S01]  /*47c0*/  MOV R7, UR12 ;  /* 0x0000000c00077c02 */ /* 0x000fe20008000f00 */
[----:B------:R-:W-:Y:S01]  /*47d0*/  UIMAD UR34, UR13, UR34, URZ ;  /* 0x000000220d2272a4 */ /* 0x000fe2000f8e023f */
[----:B------:R-:W-:Y:S01]  /*47e0*/  IMAD.U32 R5, RZ, RZ, UR28 ;  /* 0x0000001cff057e24 */ /* 0x000fe2000f8e00ff */
[----:B------:R-:W-:Y:S01]  /*47f0*/  ULDC.64 UR8, c[0x0][0x200] ;  /* 0x0000800000087ab9 */ /* 0x000fe20000000a00 */
[----:B------:R-:W-:Y:S01]  /*4800*/  MOV R2, UR27 ;  /* 0x0000001b00027c02 */ /* 0x000fe20008000f00 */
[----:B------:R-:W-:Y:S01]  /*4810*/  UIMAD UR42, UR12, UR35, UR34 ;  /* 0x000000230c2a72a4 */ /* 0x000fe2000f8e0222 */
[----:B------:R-:W-:Y:S01]  /*4820*/  MOV R9, UR12 ;  /* 0x0000000c00097c02 */ /* 0x000fe20008000f00 */
[----:B------:R-:W-:Y:S01]  /*4830*/  UIMAD UR29, UR13, UR8, URZ ;  /* 0x000000080d1d72a4 */ /* 0x000fe2000f8e023f */
[----:B------:R-:W-:Y:S01]  /*4840*/  IMAD.U32 R3, RZ, RZ, UR28 ;  /* 0x0000001cff037e24 */ /* 0x000fe2000f8e00ff */
[----:B------:R-:W-:Y:S01]  /*4850*/  UIMAD.WIDE.U32 UR36, UR12, UR8, URZ ;  /* 0x000000080c2472a5 */ /* 0x000fe2000f8e003f */
[----:B------:R-:W-:Y:S01]  /*4860*/  @!P0 IMAD.WIDE.U32 R4, R7, c[0x0][0x1f0], R4 ;  /* 0x00007c0007048a25 */ /* 0x000fe200078e0004 */
[----:B------:R-:W-:Y:S01]  /*4870*/  UIMAD UR46, UR12, UR9, UR29 ;  /* 0x000000090c2e72a4 */ /* 0x000fe2000f8e021d */
[----:B------:R-:W-:Y:S01]  /*4880*/  MOV R7, UR11 ;  /* 0x0000000b00077c02 */ /* 0x000fe20008000f00 */
[----:B------:R-:W-:Y:S01]  /*4890*/  ULDC.64 UR34, c[0x0][0x208] ;  /* 0x0000820000227ab9 */ /* 0x000fe20000000a00 */
[----:B------:R-:W-:Y:S01]  /*48a0*/  @!P0 IMAD.WIDE.U32 R2, R9, c[0x0][0x200], R2 ;  /* 0x0000800009028a25 */ /* 0x000fe200078e0002 */
[----:B------:R-:W-:Y:S01]  /*48b0*/  @!P0 IADD3 R5, R5, UR42, RZ ;  /* 0x0000002a05058c10 */ /* 0x000fe2000fffe0ff */
[----:B------:R-:W-:Y:S01]  /*48c0*/  ULDC.64 UR8, c[0x0][0x1f8] ;  /* 0x00007e0000087ab9 */ /* 0x000fe20000000a00 */
[----:B------:R-:W0:Y:S01]  /*48d0*/  LDS.U16 R107, [R57] ;  /* 0x00000000396b7984 */ /* 0x000e220000000400 */
[----:B------:R-:W-:Y:S01]  /*48e0*/  ULDC UR29, c[0x0][0x174] ;  /* 0x00005d00001d7ab9 */ /* 0x000fe20000000800 */
[----:B------:R-:W-:Y:S01]  /*48f0*/  @!P0 IADD3 R3, R3, UR46, RZ ;  /* 0x0000002e03038c10 */ /* 0x000fe2000fffe0ff */
[----:B------:R-:W-:Y:S01]  /*4900*/  UIMAD UR43, UR10, UR8, URZ ;  /* 0x000000080a2b72a4 */ /* 0x000fe2000f8e023f */
[----:B------:R-:W-:Y:S01]  /*4910*/  @!P0 IMAD.WIDE.U32 R4, R7, c[0x0][0x1f8], R4 ;  /* 0x00007e0007048a25 */ /* 0x000fe200078e0004 */
[----:B------:R-:W-:Y:S01]  /*4920*/  UIADD3 UR29, UR6, -UR29, URZ ;  /* 0x8000001d061d7290 */ /* 0x000fe2000fffe03f */
[----:B------:R-:W1:Y:S01]  /*4930*/  LDS.U16 R106, [R118+0x2] ;  /* 0x00000200766a7984 */ /* 0x000e620000000400 */
[----:B------:R-:W-:Y:S01]  /*4940*/  UIADD3 UR37, UR37, UR46, URZ ;  /* 0x0000002e25257290 */ /* 0x000fe2000fffe03f */
[----:B------:R-:W-:Y:S01]  /*4950*/  IMAD.U32 R9, RZ, RZ, UR11 ;  /* 0x0000000bff097e24 */ /* 0x000fe2000f8e00ff */
[----:B------:R-:W-:Y:S01]  /*4960*/  UIMAD UR43, UR11, UR9, UR43 ;  /* 0x000000090b2b72a4 */ /* 0x000fe2000f8e022b */
[C---:B------:R-:W-:Y:S01]  /*4970*/  @!P0 IADD3 R7, P1, R78.reuse, R4, RZ ;  /* 0x000000044e078210 */ /* 0x040fe20007f3e0ff */
[----:B------:R-:W-:Y:S01]  /*4980*/  UIMAD UR47, UR10, UR34, URZ ;  /* 0x000000220a2f72a4 */ /* 0x000fe2000f8e023f */
[----:B------:R-:W-:Y:S01]  /*4990*/  @!P0 IMAD.WIDE.U32 R2, R9, c[0x0][0x208], R2 ;  /* 0x0000820009028a25 */ /* 0x000fe200078e0002 */
[----:B------:R-:W-:Y:S01]  /*49a0*/  UIMAD UR29, UR29, -0x800, URZ ;  /* 0xfffff8001d1d78a4 */ /* 0x000fe2000f8e023f */
[----:B------:R-:W2:Y:S01]  /*49b0*/  LDS.U16 R105, [R117+0x4] ;  /* 0x0000040075697984 */ /* 0x000ea20000000400 */
[----:B------:R-:W-:Y:S01]  /*49c0*/  UIMAD.WIDE.U32 UR36, UR11, UR34, UR36 ;  /* 0x000000220b2472a5 */ /* 0x000fe2000f8e0024 */
[C---:B------:R-:W-:Y:S01]  /*49d0*/  @!P0 IADD3.X R12, R79.reuse, UR43, R5, P1, !PT ;  /* 0x0000002b4f0c8c10 */ /* 0x040fe20008ffe405 */
[----:B------:R-:W-:Y:S01]  /*49e0*/  UIADD3 UR39, UR39, UR42, URZ ;  /* 0x0000002a27277290 */ /* 0x000fe2000fffe03f */
[----:B------:R-:W3:Y:S01]  /*49f0*/  LDS.U16 R104, [R116+0x6] ;  /* 0x0000060074687984 */ /* 0x000ee20000000400 */
[----:B------:R-:W-:Y:S01]  /*4a00*/  UIMAD UR35, UR11, UR35, UR47 ;  /* 0x000000230b2372a4 */ /* 0x000fe2000f8e022f */
[C---:B------:R-:W-:Y:S01]  /*4a10*/  @!P0 IADD3 R5, P2, R78.reuse, R2, RZ ;  /* 0x000000024e058210 */ /* 0x040fe20007f5e0ff */
[----:B------:R-:W-:Y:S01]  /*4a20*/  UIADD3 UR34, UP1, UR29, UR36, URZ ;  /* 0x000000241d227290 */ /* 0x000fe2000ff3e03f */
[----:B------:R-:W4:Y:S01]  /*4a30*/  LDS.U16 R103, [R115+0x8] ;  /* 0x0000080073677984 */ /* 0x000f220000000400 */
[----:B------:R-:W-:Y:S01]  /*4a40*/  UIMAD.WIDE.U32 UR8, UR11, UR8, UR38 ;  /* 0x000000080b0872a5 */ /* 0x000fe2000f8e0026 */
[C---:B------:R-:W-:Y:S01]  /*4a50*/  LEA R4, P1, R78.reuse, c[0x0][0x268], 0x1 ;  /* 0x00009a004e047a11 */ /* 0x040fe200078208ff */
[----:B------:R-:W-:Y:S01]  /*4a60*/  USHF.R.S32.HI UR38, URZ, 0x1f, UR29 ;  /* 0x0000001f3f267899 */ /* 0x000fe2000801141d */
[----:B------:R-:W-:Y:S01]  /*4a70*/  LDS.U16 R102, [R114+0xa] ;  /* 0x00000a0072667984 */ /* 0x000fe20000000400 */
[----:B------:R-:W-:Y:S01]  /*4a80*/  @!P0 IADD3.X R10, R79, UR35, R3, P2, !PT ;  /* 0x000000234f0a8c10 */ /* 0x000fe200097fe403 */
[----:B------:R-:W-:Y:S01]  /*4a90*/  UIADD3 UR39, UP0, UR29, UR8, URZ ;  /* 0x000000081d277290 */ /* 0x000fe2000ff1e03f */
[C---:B------:R-:W-:Y:S01]  /*4aa0*/  LEA R0, P3, R78.reuse, c[0x0][0x258], 0x1 ;  /* 0x000096004e007a11 */ /* 0x040fe200078608ff */
[----:B------:R-:W-:Y:S01]  /*4ab0*/  LDS.U16 R101, [R113+0xc] ;  /* 0x00000c0071657984 */ /* 0x000fe20000000400 */
[----:B------:R-:W-:Y:S01]  /*4ac0*/  MOV R9, UR34 ;  /* 0x0000002200097c02 */ /* 0x000fe20008000f00 */
[----:B------:R-:W-:Y:S01]  /*4ad0*/  UIADD3.X UR8, UR38, UR43, UR9, UP0, !UPT ;  /* 0x0000002b26087290 */ /* 0x000fe200087fe409 */
[----:B------:R-:W-:Y:S01]  /*4ae0*/  LEA.HI.X R3, R78, c[0x0][0x26c], R79, 0x1, P1 ;  /* 0x00009b004e037a11 */ /* 0x000fe200008f0c4f */
[----:B------:R-:W-:Y:S01]  /*4af0*/  LDS.U16 R100, [R112+0xe] ;  /* 0x00000e0070647984 */ /* 0x000fe20000000400 */
[----:B------:R-:W-:Y:S01]  /*4b00*/  @!P0 LEA R8, P1, R7, c[0x0][0x268], 0x1 ;  /* 0x00009a0007088a11 */ /* 0x000fe200078208ff */
[----:B------:R-:W-:Y:S01]  /*4b10*/  UIADD3.X UR36, UR38, UR35, UR37, UP1, !UPT ;  /* 0x0000002326247290 */ /* 0x000fe20008ffe425 */
[----:B------:R-:W-:Y:S01]  /*4b20*/  LEA R2, P4, R9, R0, 0x1 ;  /* 0x0000000009027211 */ /* 0x000fe200078808ff */
[----:B------:R-:W-:Y:S01]  /*4b30*/  LDS.U16 R99, [R56+0x10] ;  /* 0x0000100038637984 */ /* 0x000fe20000000400 */
[----:B------:R-:W-:Y:S01]  /*4b40*/  @!P0 LEA.HI.X R9, R7, c[0x0][0x26c], R12, 0x1, P1 ;  /* 0x00009b0007098a11 */ /* 0x000fe200008f0c0c */
[----:B------:R-:W-:Y:S01]  /*4b50*/  IMAD.U32 R15, RZ, RZ, UR34 ;  /* 0x00000022ff0f7e24 */ /* 0x000fe2000f8e00ff */
[----:B------:R-:W-:Y:S01]  /*4b60*/  MOV R11, UR39 ;  /* 0x00000027000b7c02 */ /* 0x000fe20008000f00 */
[----:B------:R-:W-:Y:S04]  /*4b70*/  LDS.U16 R98, [R55+0x12] ;  /* 0x0000120037627984 */ /* 0x000fe80000000400 */
[----:B------:R-:W-:Y:S04]  /*4b80*/  LDS.U16 R97, [R54+0x14] ;  /* 0x0000140036617984 */ /* 0x000fe80000000400 */
[----:B------:R-:W-:Y:S04]  /*4b90*/  LDS.U16 R96, [R53+0x16] ;  /* 0x0000160035607984 */ /* 0x000fe80000000400 */
[----:B------:R-:W-:Y:S04]  /*4ba0*/  LDS.U16 R87, [R52+0x18] ;  /* 0x0000180034577984 */ /* 0x000fe80000000400 */
[----:B------:R-:W-:Y:S04]  /*4bb0*/  LDS.U16 R86, [R51+0x1a] ;  /* 0x00001a0033567984 */ /* 0x000fe80000000400 */
[----:B------:R-:W-:Y:S04]  /*4bc0*/  LDS.U16 R85, [R50+0x1c] ;  /* 0x00001c0032557984 */ /* 0x000fe80000000400 */
[----:B------:R-:W-:Y:S01]  /*4bd0*/  LDS.U16 R84, [R49+0x1e] ;  /* 0x00001e0031547984 */ /* 0x000fe20000000400 */
[----:B------:R-:W-:-:S02]  /*4be0*/  ISETP.GE.AND P1, PT, R90, UR7, PT ;  /* 0x000000075a007c0c */ /* 0x000fc4000bf26270 */
[----:B------:R-:W-:Y:S02]  /*4bf0*/  LEA.HI.X R0, R78, c[0x0][0x25c], R79, 0x1, P3 ;  /* 0x000097004e007a11 */ /* 0x000fe400018f0c4f */
[----:B------:R-:W-:Y:S02]  /*4c00*/  @!P0 LEA R6, P3, R5, c[0x0][0x258], 0x1 ;  /* 0x0000960005068a11 */ /* 0x000fe400078608ff */
[----:B------:R-:W-:Y:S02]  /*4c10*/  LEA R4, P2, R11, R4, 0x1 ;  /* 0x000000040b047211 */ /* 0x000fe400078408ff */
[----:B------:R-:W-:Y:S02]  /*4c20*/  MOV R14, UR8 ;  /* 0x00000008000e7c02 */ /* 0x000fe40008000f00 */
[----:B------:R-:W-:Y:S02]  /*4c30*/  PRMT R17, RZ, 0x7610, R17 ;  /* 0x00007610ff117816 */ /* 0x000fe40000000011 */
[----:B------:R-:W-:-:S02]  /*4c40*/  PRMT R16, RZ, 0x7610, R16 ;  /* 0x00007610ff107816 */ /* 0x000fc40000000010 */
[----:B------:R-:W-:Y:S02]  /*4c50*/  MOV R13, UR36 ;  /* 0x00000024000d7c02 */ /* 0x000fe40008000f00 */
[----:B------:R-:W-:Y:S02]  /*4c60*/  PRMT R12, RZ, 0x7610, R12 ;  /* 0x00007610ff0c7816 */ /* 0x000fe4000000000c */
        /* <DEDUP_REMOVED lines=16> */
[----:B------:R-:W-:Y:S01]  /*4d70*/  @!P0 LEA.HI.X R7, R5, c[0x0][0x25c], R10, 0x1, P3 ;  /* 0x0000970005078a11 */ /* 0x000fe200018f0c0a */
[----:B-1----:R-:W-:Y:S01]  /*4d80*/  HADD2.F32 R106, -RZ, R106.H0_H0 ;  /* 0x2000006aff6a7230 */ /* 0x002fe20000004100 */
[----:B------:R-:W-:Y:S01]  /*4d90*/  LEA.HI.X R5, R11, R3, R14, 0x1, P2 ;  /* 0x000000030b057211 */ /* 0x000fe200010f0c0e */
[----:B------:R-:W-:Y:S01]  /*4da0*/  BAR.SYNC.DEFER_BLOCKING 0x0 ;  /* 0x0000000000007b1d */ /* 0x000fe20000010000 */
[----:B------:R-:W-:Y:S01]  /*4db0*/  LEA.HI.X R3, R15, R0, R13, 0x1, P4 ;  /* 0x000000000f037211 */ /* 0x000fe200020f0c0d */
[----:B--2---:R-:W-:-:S02]  /*4dc0*/  HADD2.F32 R105, -RZ, R105.H0_H0 ;  /* 0x20000069ff697230 */ /* 0x004fc40000004100 */
[----:B---3--:R-:W-:Y:S02]  /*4dd0*/  HADD2.F32 R104, -RZ, R104.H0_H0 ;  /* 0x20000068ff687230 */ /* 0x008fe40000004100 */
[----:B----4-:R-:W-:Y:S01]  /*4de0*/  HADD2.F32 R103, -RZ, R103.H0_H0 ;  /* 0x20000067ff677230 */ /* 0x010fe20000004100 */
[----:B------:R-:W-:Y:S01]  /*4df0*/  ULDC.64 UR8, c[0x0][0x2e8] ;  /* 0x0000ba0000087ab9 */ /* 0x000fe20000000a00 */
[----:B------:R-:W2:Y:S01]  /*4e00*/  @!P1 LDG.E.U16 R12, [R4.64+-0xf00] ;  /* 0xfff10028040c9981 */ /* 0x000ea2000c1e1500 */
[----:B------:R-:W-:Y:S02]  /*4e10*/  ISETP.GE.AND P1, PT, R77, UR7, PT ;  /* 0x000000074d007c0c */ /* 0x000fe4000bf26270 */
[----:B------:R-:W-:Y:S02]  /*4e20*/  ISETP.GE.AND P2, PT, R92, UR7, PT ;  /* 0x000000075c007c0c */ /* 0x000fe4000bf46270 */
[----:B------:R-:W-:Y:S02]  /*4e30*/  ISETP.GE.AND P3, PT, R91, UR7, PT ;  /* 0x000000075b007c0c */ /* 0x000fe4000bf66270 */
[----:B------:R-:W-:-:S02]  /*4e40*/  PRMT R10, RZ, 0x7610, R10 ;  /* 0x00007610ff0a7816 */ /* 0x000fc4000000000a */
[----:B------:R-:W-:Y:S02]  /*4e50*/  PRMT R11, RZ, 0x7610, R11 ;  /* 0x00007610ff0b7816 */ /* 0x000fe4000000000b */
[----:B------:R-:W-:-:S03]  /*4e60*/  PRMT R0, RZ, 0x7610, R0 ;  /* 0x00007610ff007816 */ /* 0x000fc60000000000 */
[----:B------:R-:W3:Y:S01]  /*4e70*/  @!P1 LDG.E.U16 R17, [R4.64+-0xe40] ;  /* 0xfff1c02804119981 */ /* 0x000ee2000c1e1500 */
[----:B------:R-:W-:Y:S02]  /*4e80*/  ISETP.GE.AND P1, PT, R76, UR7, PT ;  /* 0x000000074c007c0c */ /* 0x000fe4000bf26270 */
[----:B------:R-:W-:Y:S01]  /*4e90*/  ISETP.GE.AND P4, PT, R93, UR7, PT ;  /* 0x000000075d007c0c */ /* 0x000fe2000bf86270 */
[----:B------:R-:W4:Y:S01]  /*4ea0*/  @!P2 LDG.E.U16 R10, [R4.64+-0xf80] ;  /* 0xfff08028040aa981 */ /* 0x000f22000c1e1500 */
[----:B------:R-:W-:Y:S02]  /*4eb0*/  PRMT R13, RZ, 0x7610, R13 ;  /* 0x00007610ff0d7816 */ /* 0x000fe4000000000d */
[----:B------:R-:W-:Y:S01]  /*4ec0*/  PRMT R14, RZ, 0x7610, R14 ;  /* 0x00007610ff0e7816 */ /* 0x000fe2000000000e */
[----:B------:R0:W5:Y:S01]  /*4ed0*/  @!P0 LDG.E.U16 R0, [R8.64] ;  /* 0x0000002808008981 */ /* 0x000162000c1e1500 */
[----:B------:R-:W-:-:S05]  /*4ee0*/  PRMT R15, RZ, 0x7610, R15 ;  /* 0x00007610ff0f7816 */ /* 0x000fca000000000f */
[----:B------:R-:W2:Y:S01]  /*4ef0*/  @!P1 LDG.E.U16 R16, [R4.64+-0xe00] ;  /* 0xfff2002804109981 */ /* 0x000ea2000c1e1500 */
[----:B------:R-:W-:Y:S02]  /*4f00*/  ISETP.GE.AND P1, PT, R75, UR7, PT ;  /* 0x000000074b007c0c */ /* 0x000fe4000bf26270 */
[----:B------:R-:W-:Y:S01]  /*4f10*/  ISETP.GE.AND P2, PT, R133, UR7, PT ;  /* 0x0000000785007c0c */ /* 0x000fe2000bf46270 */
[----:B------:R-:W2:Y:S01]  /*4f20*/  @!P3 LDG.E.U16 R13, [R4.64+-0xf40] ;  /* 0xfff0c028040db981 */ /* 0x000ea2000c1e1500 */
[----:B------:R-:W-:Y:S02]  /*4f30*/  ISETP.GE.AND P3, PT, R139, UR7, PT ;  /* 0x000000078b007c0c */ /* 0x000fe4000bf66270 */
[----:B0-----:R-:W-:Y:S01]  /*4f40*/  PRMT R8, RZ, 0x7610, R8 ;  /* 0x00007610ff087816 */ /* 0x001fe20000000008 */
[----:B------:R-:W2:Y:S01]  /*4f50*/  @!P4 LDG.E.U16 R11, [R4.64+-0xfc0] ;  /* 0xfff04028040bc981 */ /* 0x000ea2000c1e1500 */
[----:B------:R-:W-:Y:S02]  /*4f60*/  ISETP.GE.AND P4, PT, R138, UR7, PT ;  /* 0x000000078a007c0c */ /* 0x000fe4000bf86270 */
[----:B------:R-:W-:Y:S01]  /*4f70*/  PRMT R9, RZ, 0x7610, R9 ;  /* 0x00007610ff097816 */ /* 0x000fe20000000009 */
[----:B------:R-:W3:Y:S04]  /*4f80*/  @!P5 LDG.E.U16 R14, [R4.64+-0xe80] ;  /* 0xfff18028040ed981 */ /* 0x000ee8000c1e1500 */
[----:B------:R-:W3:Y:S01]  /*4f90*/  @!P1 LDG.E.U16 R19, [R4.64+-0xdc0] ;  /* 0xfff2402804139981 */ /* 0x000ee2000c1e1500 */
[----:B------:R-:W-:-:S02]  /*4fa0*/  ISETP.GE.AND P1, PT, R132, UR7, PT ;  /* 0x0000000784007c0c */ /* 0x000fc4000bf26270 */
[----:B------:R-:W-:Y:S01]  /*4fb0*/  ISETP.GE.AND P5, PT, R137, UR7, PT ;  /* 0x0000000789007c0c */ /* 0x000fe2000bfa6270 */
[----:B------:R-:W3:Y:S01]  /*4fc0*/  @!P6 LDG.E.U16 R15, [R4.64+-0xec0] ;  /* 0xfff14028040fe981 */ /* 0x000ee2000c1e1500 */
[----:B------:R-:W-:-:S03]  /*4fd0*/  ISETP.GE.AND P6, PT, R136, UR7, PT ;  /* 0x0000000788007c0c */ /* 0x000fc6000bfc6270 */
[----:B------:R-:W3:Y:S04]  /*4fe0*/  @!P2 LDG.E.U16 R9, [R4.64+-0xd40] ;  /* 0xfff2c0280409a981 */ /* 0x000ee8000c1e1500 */
[----:B------:R-:W3:Y:S04]  /*4ff0*/  @!P3 LDG.E.U16 R18, [R4.64+-0xd00] ;  /* 0xfff300280412b981 */ /* 0x000ee8000c1e1500 */
[----:B------:R-:W3:Y:S04]  /*5000*/  @!P1 LDG.E.U16 R8, [R4.64+-0xd80] ;  /* 0xfff2802804089981 */ /* 0x000ee8000c1e1500 */
[----:B------:R-:W3:Y:S04]  /*5010*/  @!P4 LDG.E.U16 R21, [R4.64+-0xcc0] ;  /* 0xfff340280415c981 */ /* 0x000ee8000c1e1500 */
[----:B------:R-:W3:Y:S04]  /*5020*/  @!P5 LDG.E.U16 R20, [R4.64+-0xc80] ;  /* 0xfff380280414d981 */ /* 0x000ee8000c1e1500 */
[----:B------:R-:W3:Y:S01]  /*5030*/  @!P6 LDG.E.U16 R23, [R4.64+-0xc40] ;  /* 0xfff3c0280417e981 */ /* 0x000ee2000c1e1500 */
[----:B------:R-:W-:-:S02]  /*5040*/  P2R R27, PR, RZ, 0x2 ;  /* 0x00000002ff1b7803 */ /* 0x000fc40000000000 */
[----:B------:R-:W-:Y:S01]  /*5050*/  ISETP.GE.AND P1, PT, R93, UR7, PT ;  /* 0x000000075d007c0c */ /* 0x000fe2000bf26270 */
[----:B-----5:R-:W-:Y:S04]  /*5060*/  STS.U16 [R73], R0 ;  /* 0x0000000049007388 */ /* 0x020fe80000000400 */
[----:B--2---:R-:W-:Y:S04]  /*5070*/  STS.U16 [R72+0x40], R11 ;  /* 0x0000400b48007388 */ /* 0x004fe80000000400 */
[----:B----4-:R-:W-:Y:S04]  /*5080*/  STS.U16 [R71+0x80], R10 ;  /* 0x0000800a47007388 */ /* 0x010fe80000000400 */
[----:B------:R-:W-:Y:S04]  /*5090*/  STS.U16 [R70+0xc0], R13 ;  /* 0x0000c00d46007388 */ /* 0x000fe80000000400 */
[----:B------:R-:W-:Y:S04]  /*50a0*/  STS.U16 [R69+0x100], R12 ;  /* 0x0001000c45007388 */ /* 0x000fe80000000400 */
[----:B---3--:R-:W-:Y:S04]  /*50b0*/  STS.U16 [R68+0x140], R15 ;  /* 0x0001400f44007388 */ /* 0x008fe80000000400 */
        /* <DEDUP_REMOVED lines=19> */
[----:B------:R-:W1:Y:S04]  /*51f0*/  LDS.U16 R14, [R56+0x10] ;  /* 0x00001000380e7984 */ /* 0x000e680000000400 */
[----:B------:R-:W1:Y:S04]  /*5200*/  LDS.U16 R12, [R55+0x12] ;  /* 0x00001200370c7984 */ /* 0x000e680000000400 */
[----:B------:R-:W-:Y:S04]  /*5210*/  LDS.U16 R10, [R54+0x14] ;  /* 0x00001400360a7984 */ /* 0x000fe80000000400 */
[----:B------:R-:W1:Y:S04]  /*5220*/  LDS.U16 R32, [R53+0x16] ;  /* 0x0000160035207984 */ /* 0x000e680000000400 */
[----:B------:R-:W1:Y:S04]  /*5230*/  LDS.U16 R80, [R52+0x18] ;  /* 0x0000180034507984 */ /* 0x000e680000000400 */
[----:B------:R-:W-:Y:S04]  /*5240*/  LDS.U16 R81, [R51+0x1a] ;  /* 0x00001a0033517984 */ /* 0x000fe80000000400 */
[----:B------:R-:W-:Y:S04]  /*5250*/  LDS.U16 R82, [R50+0x1c] ;  /* 0x00001c0032527984 */ /* 0x000fe80000000400 */
[----:B------:R-:W-:Y:S04]  /*5260*/  LDS.U16 R83, [R49+0x1e] ;  /* 0x00001e0031537984 */ /* 0x000fe80000000400 */
[----:B------:R-:W-:Y:S01]  /*5270*/  BAR.SYNC.DEFER_BLOCKING 0x0 ;  /* 0x0000000000007b1d */ /* 0x000fe20000010000 */
[----:B0-----:R-:W-:-:S05]  /*5280*/  PRMT R9, RZ, 0x7610, R9 ;  /* 0x00007610ff097816 */ /* 0x001fca0000000009 */
        /* <DEDUP_REMOVED lines=12> */
[----:B------:R-:W-:Y:S02]  /*5350*/  ISETP.GE.AND P1, PT, R89, UR7, PT ;  /* 0x0000000759007c0c */ /* 0x000fe4000bf26270 */
[----:B-1----:R-:W-:Y:S01]  /*5360*/  PRMT R23, RZ, 0x7610, R23 ;  /* 0x00007610ff177816 */ /* 0x002fe20000000017 */
[----:B------:R1:W5:Y:S01]  /*5370*/  @!P6 LDG.E.U16 R29, [R2.64+-0xc40] ;  /* 0xfff3c028021de981 */ /* 0x000362000c1e1500 */
[----:B0-----:R-:W-:Y:S02]  /*5380*/  PRMT R6, RZ, 0x7610, R6 ;  /* 0x00007610ff067816 */ /* 0x001fe40000000006 */
[----:B------:R-:W-:Y:S02]  /*5390*/  PRMT R7, RZ, 0x7610, R7 ;  /* 0x00007610ff077816 */ /* 0x000fe40000000007 */
[----:B------:R1:W5:Y:S04]  /*53a0*/  @!P2 LDG.E.U16 R23, [R2.64+-0xd40] ;  /* 0xfff2c0280217a981 */ /* 0x000368000c1e1500 */
        /* <DEDUP_REMOVED lines=10> */
[----:B------:R-:W-:Y:S01]  /*5450*/  PRMT R27, RZ, 0x7610, R27 ;  /* 0x00007610ff1b7816 */ /* 0x000fe2000000001b */
[----:B------:R1:W5:Y:S05]  /*5460*/  @!P1 LDG.E.U16 R120, [R2.64+-0xd80] ;  /* 0xfff2802802789981 */ /* 0x00036a000c1e1500 */
[----:B------:R1:W5:Y:S05]  /*5470*/  @!P4 LDG.E.U16 R27, [R2.64+-0xcc0] ;  /* 0xfff34028021bc981 */ /* 0x00036a000c1e1500 */
[----:B------:R1:W5:Y:S01]  /*5480*/  @!P0 LDG.E.U16 R19, [R2.64+-0xdc0] ;  /* 0xfff2402802138981 */ /* 0x000362000c1e1500 */
[----:B--2---:R-:W-:-:S05]  /*5490*/  HADD2.F32 R30, -RZ, R30.H0_H0 ;  /* 0x2000001eff1e7230 */ /* 0x004fca0000004100 */
[----:B------:R-:W-:Y:S01]  /*54a0*/  FMUL.FTZ R13, R30, -1.4426950216293334961 ;  /* 0xbfb8aa3b1e0d7820 */ /* 0x000fe20000410000 */
[----:B---3--:R-:W-:-:S05]  /*54b0*/  HADD2.F32 R28, -RZ, R28.H0_H0 ;  /* 0x2000001cff1c7230 */ /* 0x008fca0000004100 */
[----:B------:R-:W0:Y:S01]  /*54c0*/  MUFU.EX2 R13, R13 ;  /* 0x0000000d000d7308 */ /* 0x000e220000000800 */
[----:B------:R-:W-:Y:S01]  /*54d0*/  FMUL.FTZ R11, R28, -1.4426950216293334961 ;  /* 0xbfb8aa3b1c0b7820 */ /* 0x000fe20000410000 */
[----:B----4-:R-:W-:-:S06]  /*54e0*/  HADD2.F32 R25, -RZ, R25.H0_H0 ;  /* 0x20000019ff197230 */ /* 0x010fcc0000004100 */
[----:B------:R-:W-:Y:S01]  /*54f0*/  MUFU.EX2 R11, R11 ;  /* 0x0000000b000b7308 */ /* 0x000fe20000000800 */
[----:B------:R-:W-:Y:S01]  /*5500*/  HADD2.F32 R24, -RZ, R24.H0_H0 ;  /* 0x20000018ff187230 */ /* 0x000fe20000004100 */
[----:B------:R-:W-:Y:S02]  /*5510*/  FMUL.FTZ R0, R25, -1.4426950216293334961 ;  /* 0xbfb8aa3b19007820 */ /* 0x000fe40000410000 */
[----:B0-----:R-:W-:Y:S02]  /*5520*/  FADD.FTZ R13, R13, 1 ;  /* 0x3f8000000d0d7421 */ /* 0x001fe40000010000 */
[----:B------:R-:W-:Y:S02]  /*5530*/  FMUL.FTZ R8, R24, -1.4426950216293334961 ;  /* 0xbfb8aa3b18087820 */ /* 0x000fe40000410000 */
[----:B------:R-:W-:Y:S01]  /*5540*/  MUFU.EX2 R0, R0 ;  /* 0x0000000000007308 */ /* 0x000fe20000000800 */
[----:B------:R-:W-:-:S07]  /*5550*/  HADD2.F32 R21, -RZ, R4.H0_H0 ;  /* 0x20000004ff157230 */ /* 0x000fce0000004100 */
[----:B------:R-:W-:Y:S01]  /*5560*/  MUFU.RCP R13, R13 ;  /* 0x0000000d000d7308 */ /* 0x000fe20000001000 */
[----:B-1----:R-:W-:Y:S01]  /*5570*/  FMUL.FTZ R2, R21, -1.4426950216293334961 ;  /* 0xbfb8aa3b15027820 */ /* 0x002fe20000410000 */
[----:B------:R-:W-:-:S06]  /*5580*/  HADD2.F32 R20, -RZ, R5.H0_H0 ;  /* 0x20000005ff147230 */ /* 0x000fcc0000004100 */
[----:B------:R-:W-:Y:S01]  /*5590*/  MUFU.EX2 R8, R8 ;  /* 0x0000000800087308 */ /* 0x000fe20000000800 */
[----:B------:R-:W-:-:S07]  /*55a0*/  HADD2.F32 R18, -RZ, R18.H0_H0 ;  /* 0x20000012ff127230 */ /* 0x000fce0000004100 */
[----:B------:R-:W-:Y:S01]  /*55b0*/  MUFU.EX2 R2, R2 ;  /* 0x0000000200027308 */ /* 0x000fe20000000800 */
[----:B------:R-:W-:Y:S01]  /*55c0*/  FMUL.FTZ R3, R18, -1.4426950216293334961 ;  /* 0xbfb8aa3b12037820 */ /* 0x000fe20000410000 */
[----:B------:R-:W-:Y:S02]  /*55d0*/  HADD2.F32 R16, -RZ, R16.H0_H0 ;  /* 0x20000010ff107230 */ /* 0x000fe40000004100 */
[----:B------:R-:W-:-:S05]  /*55e0*/  HADD2.F32 R14, -RZ, R14.H0_H0 ;  /* 0x2000000eff0e7230 */ /* 0x000fca0000004100 */
[----:B------:R-:W-:Y:S01]  /*55f0*/  FMUL.FTZ R5, R14, -1.4426950216293334961 ;  /* 0xbfb8aa3b0e057820 */ /* 0x000fe20000410000 */
[----:B------:R-:W-:Y:S02]  /*5600*/  HADD2.F32 R12, -RZ, R12.H0_H0 ;  /* 0x2000000cff0c7230 */ /* 0x000fe40000004100 */
[----:B------:R-:W-:-:S03]  /*5610*/  HADD2.F32 R32, -RZ, R32.H0_H0 ;  /* 0x20000020ff207230 */ /* 0x000fc60000004100 */
[----:B------:R-:W-:Y:S01]  /*5620*/  MUFU.EX2 R5, R5 ;  /* 0x0000000500057308 */ /* 0x000fe20000000800 */
[----:B------:R-:W-:Y:S02]  /*5630*/  FMUL.FTZ R4, R12, -1.4426950216293334961 ;  /* 0xbfb8aa3b0c047820 */ /* 0x000fe40000410000 */
[----:B------:R-:W-:Y:S01]  /*5640*/  FMUL.FTZ R109, R32, -1.4426950216293334961 ;  /* 0xbfb8aa3b206d7820 */ /* 0x000fe20000410000 */
[----:B------:R-:W-:Y:S02]  /*5650*/  HADD2.F32 R102, -RZ, R102.H0_H0 ;  /* 0x20000066ff667230 */ /* 0x000fe40000004100 */
[----:B------:R-:W-:Y:S02]  /*5660*/  HADD2.F32 R101, -RZ, R101.H0_H0 ;  /* 0x20000065ff657230 */ /* 0x000fe40000004100 */
[----:B------:R-:W0:Y:S01]  /*5670*/  MUFU.EX2 R4, R4 ;  /* 0x0000000400047308 */ /* 0x000e220000000800 */
[----:B------:R-:W-:Y:S02]  /*5680*/  HADD2.F32 R100, -RZ, R100.H0_H0 ;  /* 0x20000064ff647230 */ /* 0x000fe40000004100 */
[----:B------:R-:W-:Y:S01]  /*5690*/  HADD2.F32 R10, -RZ, R10.H0_H0 ;  /* 0x2000000aff0a7230 */ /* 0x000fe20000004100 */
[----:B0-----:R-:W-:Y:S01]  /*56a0*/  FADD.FTZ R125, R4, 1 ;  /* 0x3f800000047d7421 */ /* 0x001fe20000010000 */
[----:B-----5:R-:W-:Y:S04]  /*56b0*/  STS.U16 [R73], R22 ;  /* 0x0000001649007388 */ /* 0x020fe80000000400 */
[----:B------:R-:W-:Y:S04]  /*56c0*/  STS.U16 [R72+0x40], R9 ;  /* 0x0000400948007388 */ /* 0x000fe80000000400 */
[----:B------:R-:W-:Y:S04]  /*56d0*/  STS.U16 [R71+0x80], R26 ;  /* 0x0000801a47007388 */ /* 0x000fe80000000400 */
[----:B------:R-:W-:Y:S04]  /*56e0*/  STS.U16 [R70+0xc0], R15 ;  /* 0x0000c00f46007388 */ /* 0x000fe80000000400 */
[----:B------:R-:W-:Y:S04]  /*56f0*/  STS.U16 [R69+0x100], R108 ;  /* 0x0001006c45007388 */ /* 0x000fe80000000400 */
[----:B------:R0:W-:Y:S04]  /*5700*/  STS.U16 [R68+0x140], R17 ;  /* 0x0001401144007388 */ /* 0x0001e80000000400 */
        /* <DEDUP_REMOVED lines=14> */
[----:B------:R-:W5:Y:S01]  /*57f0*/  LDS.U16 R26, [R116+0x6] ;  /* 0x00000600741a7984 */ /* 0x000f620000000400 */
[----:B0-----:R-:W-:-:S03]  /*5800*/  FADD.FTZ R17, R11, 1 ;  /* 0x3f8000000b117421 */ /* 0x001fc60000010000 */
[----:B------:R-:W0:Y:S03]  /*5810*/  LDS.U16 R23, [R115+0x8] ;  /* 0x0000080073177984 */ /* 0x000e260000000400 */
[----:B------:R-:W2:Y:S01]  /*5820*/  MUFU.RCP R17, R17 ;  /* 0x0000001100117308 */ /* 0x000ea20000001000 */
[----:B------:R-:W-:Y:S01]  /*5830*/  FMUL.FTZ R9, R20, -1.4426950216293334961 ;  /* 0xbfb8aa3b14097820 */ /* 0x000fe20000410000 */
[----:B------:R-:W0:Y:S01]  /*5840*/  LDS.U16 R22, [R114+0xa] ;  /* 0x00000a0072167984 */ /* 0x000e220000000400 */
[----:B------:R-:W-:Y:S02]  /*5850*/  FADD.FTZ R11, -R13, 1 ;  /* 0x3f8000000d0b7421 */ /* 0x000fe40000010100 */
[----:B------:R-:W-:Y:S01]  /*5860*/  FADD.FTZ R108, R0, 1 ;  /* 0x3f800000006c7421 */ /* 0x000fe20000010000 */
[----:B------:R-:W0:Y:S01]  /*5870*/  LDS.U16 R19, [R113+0xc] ;  /* 0x00000c0071137984 */ /* 0x000e220000000400 */
[----:B------:R-:W-:Y:S01]  /*5880*/  FFMA.FTZ R15, R30, R11, 1 ;  /* 0x3f8000001e0f7423 */ /* 0x000fe2000001000b */
[----:B------:R-:W3:Y:S01]  /*5890*/  MUFU.EX2 R9, R9 ;  /* 0x0000000900097308 */ /* 0x000ee20000000800 */
[----:B------:R-:W-:Y:S01]  /*58a0*/  FADD.FTZ R11, R8, 1 ;  /* 0x3f800000080b7421 */ /* 0x000fe20000010000 */
[----:B------:R-:W-:Y:S01]  /*58b0*/  HADD2.F32 R99, -RZ, R99.H0_H0 ;  /* 0x20000063ff637230 */ /* 0x000fe20000004100 */
[----:B-1----:R-:W-:Y:S01]  /*58c0*/  FMUL.FTZ R6, R16, -1.4426950216293334961 ;  /* 0xbfb8aa3b10067820 */ /* 0x002fe20000410000 */
[----:B------:R-:W-:Y:S01]  /*58d0*/  HADD2.F32 R80, -RZ, R80.H0_H0 ;  /* 0x20000050ff507230 */ /* 0x000fe20000004100 */
[----:B------:R-:W-:Y:S03]  /*58e0*/  LDS.U16 R126, [R50+0x1c] ;  /* 0x00001c00327e7984 */ /* 0x000fe60000000400 */
[----:B------:R-:W1:Y:S01]  /*58f0*/  MUFU.RCP R108, R108 ;  /* 0x0000006c006c7308 */ /* 0x000e620000001000 */
[----:B--2---:R-:W-:-:S02]  /*5900*/  HADD2.F32 R31, -RZ, R31.H0_H0 ;  /* 0x2000001fff1f7230 */ /* 0x004fc40000004100 */
[----:B---3--:R-:W-:-:S03]  /*5910*/  HADD2.F32 R29, -RZ, R29.H0_H0 ;  /* 0x2000001dff1d7230 */ /* 0x008fc60000004100 */
[----:B------:R-:W-:Y:S02]  /*5920*/  FMUL.FTZ R0, R107, R31 ;  /* 0x0000001f6b007220 */ /* 0x000fe40000410000 */
[----:B------:R-:W2:Y:S01]  /*5930*/  MUFU.RCP R11, R11 ;  /* 0x0000000b000b7308 */ /* 0x000ea20000001000 */
[----:B------:R-:W-:Y:S02]  /*5940*/  FADD.FTZ R123, -R17, 1 ;  /* 0x3f800000117b7421 */ /* 0x000fe40000010100 */
[----:B------:R-:W-:Y:S02]  /*5950*/  FMUL.FTZ R8, R106, R29 ;  /* 0x0000001d6a087220 */ /* 0x000fe40000410000 */
[----:B------:R-:W-:Y:S02]  /*5960*/  FMUL.FTZ R0, R13, R0 ;  /* 0x000000000d007220 */ /* 0x000fe40000410000 */
[C---:B------:R-:W-:Y:S01]  /*5970*/  FFMA.FTZ R123, R28.reuse, R123, 1 ;  /* 0x3f8000001c7b7423 */ /* 0x040fe2000001007b */
[----:B------:R-:W3:Y:S01]  /*5980*/  MUFU.EX2 R7, R3 ;  /* 0x0000000300077308 */ /* 0x000ee20000000800 */
[----:B------:R-:W-:-:S02]  /*5990*/  FMUL.FTZ R28, R28, R17 ;  /* 0x000000111c1c7220 */ /* 0x000fc40000410000 */
[----:B------:R-:W-:Y:S02]  /*59a0*/  FMUL.FTZ R110, R17, R8 ;  /* 0x00000008116e7220 */ /* 0x000fe40000410000 */
[----:B------:R-:W-:Y:S01]  /*59b0*/  FMUL.FTZ R0, R0, R15 ;  /* 0x0000000f00007220 */ /* 0x000fe20000410000 */
[----:B------:R-:W3:Y:S01]  /*59c0*/  LDS.U16 R17, [R112+0xe] ;  /* 0x00000e0070117984 */ /* 0x000ee20000000400 */
[----:B------:R-:W-:Y:S01]  /*59d0*/  FADD.FTZ R15, R2, 1 ;  /* 0x3f800000020f7421 */ /* 0x000fe20000010000 */
[----:B----4-:R-:W-:Y:S01]  /*59e0*/  HADD2.F32 R27, -RZ, R27.H0_H0 ;  /* 0x2000001bff1b7230 */ /* 0x010fe20000004100 */
[----:B------:R-:W-:Y:S01]  /*59f0*/  MUFU.EX2 R6, R6 ;  /* 0x0000000600067308 */ /* 0x000fe20000000800 */
[----:B------:R-:W-:Y:S01]  /*5a00*/  FADD.FTZ R9, R9, 1 ;  /* 0x3f80000009097421 */ /* 0x000fe20000010000 */
[----:B-----5:R-:W-:Y:S01]  /*5a10*/  HADD2.F32 R26, -RZ, R26.H0_H0 ;  /* 0x2000001aff1a7230 */ /* 0x020fe20000004100 */
[----:B-1----:R-:W-:-:S05]  /*5a20*/  FADD.FTZ R2, -R108, 1 ;  /* 0x3f8000006c027421 */ /* 0x002fca0000010100 */
[----:B------:R2:W1:Y:S01]  /*5a30*/  MUFU.RCP R8, R15 ;  /* 0x0000000f00087308 */ /* 0x0004620000001000 */
[----:B------:R-:W-:Y:S02]  /*5a40*/  FMUL.FTZ R30, R30, R13 ;  /* 0x0000000d1e1e7220 */ /* 0x000fe40000410000 */
[----:B------:R-:W-:Y:S01]  /*5a50*/  FMUL.FTZ R13, R105, R27 ;  /* 0x0000001b690d7220 */ /* 0x000fe20000410000 */
[----:B0-----:R-:W-:Y:S01]  /*5a60*/  HADD2.F32 R23, -RZ, R23.H0_H0 ;  /* 0x20000017ff177230 */ /* 0x001fe20000004100 */
[----:B------:R-:W-:Y:S02]  /*5a70*/  FFMA.FTZ R120, R25, R2, 1 ;  /* 0x3f80000019787423 */ /* 0x000fe40000010002 */
[----:B------:R-:W-:Y:S01]  /*5a80*/  FMUL.FTZ R2, R104, R26 ;  /* 0x0000001a68027220 */ /* 0x000fe20000410000 */
[----:B------:R-:W0:Y:S01]  /*5a90*/  MUFU.RCP R9, R9 ;  /* 0x0000000900097308 */ /* 0x000e220000001000 */
[----:B--2---:R-:W-:Y:S02]  /*5aa0*/  FADD.FTZ R15, -R11, 1 ;  /* 0x3f8000000b0f7421 */ /* 0x004fe40000010100 */
[----:B---3--:R-:W-:-:S02]  /*5ab0*/  FADD.FTZ R7, R7, 1 ;  /* 0x3f80000007077421 */ /* 0x008fc40000010000 */
[----:B------:R-:W-:Y:S02]  /*5ac0*/  FMUL.FTZ R25, R25, R108 ;  /* 0x0000006c19197220 */ /* 0x000fe40000410000 */
[----:B------:R-:W-:Y:S02]  /*5ad0*/  FMUL.FTZ R13, R108, R13 ;  /* 0x0000000d6c0d7220 */ /* 0x000fe40000410000 */
[C---:B------:R-:W-:Y:S02]  /*5ae0*/  FFMA.FTZ R108, R24.reuse, R15, 1 ;  /* 0x3f800000186c7423 */ /* 0x040fe4000001000f */
[----:B------:R-:W-:Y:S02]  /*5af0*/  FMUL.FTZ R24, R24, R11 ;  /* 0x0000000b18187220 */ /* 0x000fe40000410000 */
[----:B------:R-:W-:Y:S01]  /*5b00*/  FMUL.FTZ R111, R11, R2 ;  /* 0x000000020b6f7220 */ /* 0x000fe20000410000 */
[----:B------:R-:W2:Y:S01]  /*5b10*/  MUFU.RCP R7, R7 ;  /* 0x0000000700077308 */ /* 0x000ea20000001000 */
[----:B------:R-:W-:Y:S01]  /*5b20*/  FMUL.FTZ R11, R103, R23 ;  /* 0x00000017670b7220 */ /* 0x000fe20000410000 */
[----:B------:R-:W-:Y:S01]  /*5b30*/  HADD2.F32 R22, -RZ, R22.H0_H0 ;  /* 0x20000016ff167230 */ /* 0x000fe20000004100 */
[----:B------:R-:W-:Y:S01]  /*5b40*/  FMUL.FTZ R123, R110, R123 ;  /* 0x0000007b6e7b7220 */ /* 0x000fe20000410000 */
[----:B------:R-:W3:Y:S01]  /*5b50*/  LDS.U16 R15, [R56+0x10] ;  /* 0x00001000380f7984 */ /* 0x000ee20000000400 */
[----:B-1----:R-:W-:-:S02]  /*5b60*/  FMUL.FTZ R110, R8, R11 ;  /* 0x0000000b086e7220 */ /* 0x002fc40000410000 */
[----:B------:R-:W-:Y:S02]  /*5b70*/  FMUL.FTZ R111, R111, R108 ;  /* 0x0000006c6f6f7220 */ /* 0x000fe40000410000 */
[----:B------:R-:W-:Y:S02]  /*5b80*/  FADD.FTZ R11, R6, 1 ;  /* 0x3f800000060b7421 */ /* 0x000fe40000010000 */
[----:B------:R-:W-:Y:S01]  /*5b90*/  FADD.FTZ R108, -R8, 1 ;  /* 0x3f800000086c7421 */ /* 0x000fe20000010100 */
[----:B------:R1:W-:Y:S01]  /*5ba0*/  MUFU.EX2 R2, R109 ;  /* 0x0000006d00027308 */ /* 0x0003e20000000800 */
[----:B------:R-:W-:Y:S02]  /*5bb0*/  FMUL.FTZ R120, R13, R120 ;  /* 0x000000780d787220 */ /* 0x000fe40000410000 */
[----:B0-----:R-:W-:Y:S01]  /*5bc0*/  FADD.FTZ R13, -R9, 1 ;  /* 0x3f800000090d7421 */ /* 0x001fe20000010100 */
[----:B------:R-:W-:-:S04]  /*5bd0*/  HADD2.F32 R19, -RZ, R19.H0_H0 ;  /* 0x20000013ff137230 */ /* 0x000fc80000004100 */
[----:B------:R-:W0:Y:S01]  /*5be0*/  MUFU.RCP R11, R11 ;  /* 0x0000000b000b7308 */ /* 0x000e220000001000 */
[C---:B-1----:R-:W-:Y:S02]  /*5bf0*/  FFMA.FTZ R109, R21.reuse, R108, 1 ;  /* 0x3f800000156d7423 */ /* 0x042fe4000001006c */
[----:B------:R-:W-:Y:S02]  /*5c00*/  FMUL.FTZ R21, R21, R8 ;  /* 0x0000000815157220 */ /* 0x000fe40000410000 */
[----:B------:R-:W-:Y:S02]  /*5c10*/  FMUL.FTZ R8, R102, R22 ;  /* 0x0000001666087220 */ /* 0x000fe40000410000 */
[C---:B------:R-:W-:Y:S02]  /*5c20*/  FFMA.FTZ R119, R20.reuse, R13, 1 ;  /* 0x3f80000014777423 */ /* 0x040fe4000001000d */
[----:B------:R-:W-:Y:S01]  /*5c30*/  FMUL.FTZ R20, R20, R9 ;  /* 0x0000000914147220 */ /* 0x000fe20000410000 */
[----:B------:R-:W-:Y:S01]  /*5c40*/  HADD2.F32 R17, -RZ, R17.H0_H0 ;  /* 0x20000011ff117230 */ /* 0x000fe20000004100 */
[----:B------:R-:W-:Y:S01]  /*5c50*/  FMUL.FTZ R8, R9, R8 ;  /* 0x0000000809087220 */ /* 0x000fe20000410000 */
[----:B------:R-:W1:Y:S01]  /*5c60*/  LDS.U16 R13, [R55+0x12] ;  /* 0x00001200370d7984 */ /* 0x000e620000000400 */
[----:B------:R-:W-:-:S02]  /*5c70*/  FADD.FTZ R9, R5, 1 ;  /* 0x3f80000005097421 */ /* 0x000fc40000010000 */
[----:B--2---:R-:W-:Y:S02]  /*5c80*/  FADD.FTZ R5, -R7, 1 ;  /* 0x3f80000007057421 */ /* 0x004fe40000010100 */
[----:B------:R-:W-:Y:S02]  /*5c90*/  FMUL.FTZ R6, R101, R19 ;  /* 0x0000001365067220 */ /* 0x000fe40000410000 */
[----:B------:R-:W-:Y:S02]  /*5ca0*/  FFMA.FTZ R5, R18, R5, 1 ;  /* 0x3f80000012057423 */ /* 0x000fe40000010005 */
[----:B------:R-:W-:Y:S02]  /*5cb0*/  FMUL.FTZ R6, R7, R6 ;  /* 0x0000000607067220 */ /* 0x000fe40000410000 */
[----:B------:R-:W-:Y:S02]  /*5cc0*/  FMUL.FTZ R4, R100, R17 ;  /* 0x0000001164047220 */ /* 0x000fe40000410000 */
[----:B------:R-:W-:-:S02]  /*5cd0*/  FMUL.FTZ R108, R6, R5 ;  /* 0x00000005066c7220 */ /* 0x000fc40000410000 */
[C---:B0-----:R-:W-:Y:S02]  /*5ce0*/  FADD.FTZ R5, -R11.reuse, 1 ;  /* 0x3f8000000b057421 */ /* 0x041fe40000010100 */
[----:B------:R-:W-:Y:S02]  /*5cf0*/  FMUL.FTZ R110, R110, R109 ;  /* 0x0000006d6e6e7220 */ /* 0x000fe40000410000 */
[----:B------:R-:W-:Y:S02]  /*5d00*/  FMUL.FTZ R109, R8, R119 ;  /* 0x00000077086d7220 */ /* 0x000fe40000410000 */
[C---:B------:R-:W-:Y:S02]  /*5d10*/  FFMA.FTZ R119, R16.reuse, R5, 1 ;  /* 0x3f80000010777423 */ /* 0x040fe40000010005 */
[----:B------:R-:W-:Y:S02]  /*5d20*/  FMUL.FTZ R16, R16, R11 ;  /* 0x0000000b10107220 */ /* 0x000fe40000410000 */
[----:B------:R-:W-:-:S02]  /*5d30*/  FMUL.FTZ R4, R11, R4 ;  /* 0x000000040b047220 */ /* 0x000fc40000410000 */
[----:B------:R-:W-:Y:S01]  /*5d40*/  FMUL.FTZ R3, R10, -1.4426950216293334961 ;  /* 0xbfb8aa3b0a037820 */ /* 0x000fe20000410000 */
[----:B------:R-:W0:Y:S01]  /*5d50*/  LDS.U16 R11, [R54+0x14] ;  /* 0x00001400360b7984 */ /* 0x000e220000000400 */
[----:B------:R-:W2:Y:S08]  /*5d60*/  MUFU.RCP R9, R9 ;  /* 0x0000000900097308 */ /* 0x000eb00000001000 */
[----:B------:R-:W4:Y:S01]  /*5d70*/  MUFU.EX2 R3, R3 ;  /* 0x0000000300037308 */ /* 0x000f220000000800 */
[----:B---3--:R-:W-:-:S07]  /*5d80*/  HADD2.F32 R15, -RZ, R15.H0_H0 ;  /* 0x2000000fff0f7230 */ /* 0x008fce0000004100 */
[----:B------:R-:W3:Y:S01]  /*5d90*/  MUFU.RCP R125, R125 ;  /* 0x0000007d007d7308 */ /* 0x000ee20000001000 */
[----:B------:R-:W-:Y:S02]  /*5da0*/  FMUL.FTZ R18, R18, R7 ;  /* 0x0000000712127220 */ /* 0x000fe40000410000 */
[----:B--2---:R-:W-:Y:S02]  /*5db0*/  FADD.FTZ R7, -R9, 1 ;  /* 0x3f80000009077421 */ /* 0x004fe40000010100 */
[----:B------:R-:W-:Y:S02]  /*5dc0*/  FMUL.FTZ R6, R99, R15 ;  /* 0x0000000f63067220 */ /* 0x000fe40000410000 */
[----:B----4-:R-:W-:Y:S01]  /*5dd0*/  FADD.FTZ R3, R3, 1 ;  /* 0x3f80000003037421 */ /* 0x010fe20000010000 */
[----:B------:R-:W-:Y:S01]  /*5de0*/  HADD2.F32 R82, -RZ, R82.H0_H0 ;  /* 0x20000052ff527230 */ /* 0x000fe20000004100 */
[----:B------:R-:W-:Y:S02]  /*5df0*/  FFMA.FTZ R7, R14, R7, 1 ;  /* 0x3f8000000e077423 */ /* 0x000fe40000010007 */
[----:B------:R-:W-:-:S02]  /*5e00*/  FMUL.FTZ R8, R80, -1.4426950216293334961 ;  /* 0xbfb8aa3b50087820 */ /* 0x000fc40000410000 */
[----:B------:R-:W-:Y:S01]  /*5e10*/  FMUL.FTZ R14, R14, R9 ;  /* 0x000000090e0e7220 */ /* 0x000fe20000410000 */
[----:B------:R-:W2:Y:S01]  /*5e20*/  MUFU.RCP R3, R3 ;  /* 0x0000000300037308 */ /* 0x000ea20000001000 */
[----:B------:R-:W-:Y:S02]  /*5e30*/  FMUL.FTZ R6, R9, R6 ;  /* 0x0000000609067220 */ /* 0x000fe40000410000 */
[----:B---3--:R-:W-:Y:S01]  /*5e40*/  FADD.FTZ R9, -R125, 1 ;  /* 0x3f8000007d097421 */ /* 0x008fe20000010100 */
[----:B------:R-:W-:Y:S02]  /*5e50*/  HADD2.F32 R98, -RZ, R98.H0_H0 ;  /* 0x20000062ff627230 */ /* 0x000fe40000004100 */
[----:B-1----:R-:W-:Y:S02]  /*5e60*/  HADD2.F32 R13, -RZ, R13.H0_H0 ;  /* 0x2000000dff0d7230 */ /* 0x002fe40000004100 */
[----:B------:R1:W3:Y:S01]  /*5e70*/  MUFU.EX2 R5, R8 ;  /* 0x0000000800057308 */ /* 0x0002e20000000800 */
[----:B------:R-:W-:Y:S01]  /*5e80*/  FFMA.FTZ R127, R12, R9, 1 ;  /* 0x3f8000000c7f7423 */ /* 0x000fe20000010009 */
[----:B------:R-:W-:Y:S01]  /*5e90*/  HADD2.F32 R81, -RZ, R81.H0_H0 ;  /* 0x20000051ff517230 */ /* 0x000fe20000004100 */
[----:B------:R-:W4:Y:S01]  /*5ea0*/  LDS.U16 R9, [R53+0x16] ;  /* 0x0000160035097984 */ /* 0x000f220000000400 */
[----:B------:R-:W-:-:S02]  /*5eb0*/  FMUL.FTZ R121, R6, R7 ;  /* 0x0000000706797220 */ /* 0x000fc40000410000 */
[----:B-1----:R-:W-:Y:S01]  /*5ec0*/  FMUL.FTZ R8, R82, -1.4426950216293334961 ;  /* 0xbfb8aa3b52087820 */ /* 0x002fe20000410000 */
[----:B------:R-:W-:Y:S01]  /*5ed0*/  HADD2.F32 R97, -RZ, R97.H0_H0 ;  /* 0x20000061ff617230 */ /* 0x000fe20000004100 */
[----:B------:R-:W-:Y:S02]  /*5ee0*/  FMUL.FTZ R6, R98, R13 ;  /* 0x0000000d62067220 */ /* 0x000fe40000410000 */
[----:B------:R1:W-:Y:S01]  /*5ef0*/  MUFU.EX2 R7, R8 ;  /* 0x0000000800077308 */ /* 0x0003e20000000800 */
[----:B------:R-:W-:Y:S01]  /*5f00*/  FADD.FTZ R135, R2, 1 ;  /* 0x3f80000002877421 */ /* 0x000fe20000010000 */
[----:B0-----:R-:W-:Y:S01]  /*5f10*/  HADD2.F32 R11, -RZ, R11.H0_H0 ;  /* 0x2000000bff0b7230 */ /* 0x001fe20000004100 */
[----:B------:R-:W-:Y:S01]  /*5f20*/  FMUL.FTZ R119, R4, R119 ;  /* 0x0000007704777220 */ /* 0x000fe20000410000 */
[----:B------:R-:W-:Y:S01]  /*5f30*/  LDS.U16 R2, [R51+0x1a] ;  /* 0x00001a0033027984 */ /* 0x000fe20000000400 */
[----:B------:R-:W-:-:S03]  /*5f40*/  FMUL.FTZ R4, R81, -1.4426950216293334961 ;  /* 0xbfb8aa3b51047820 */ /* 0x000fc60000410000 */
[----:B-1----:R-:W0:Y:S01]  /*5f50*/  LDS.U16 R8, [R52+0x18] ;  /* 0x0000180034087984 */ /* 0x002e220000000400 */
[----:B------:R-:W-:Y:S02]  /*5f60*/  FMUL.FTZ R12, R12, R125 ;  /* 0x0000007d0c0c7220 */ /* 0x000fe40000410000 */
[----:B------:R-:W-:Y:S02]  /*5f70*/  FMUL.FTZ R6, R125, R6 ;  /* 0x000000067d067220 */ /* 0x000fe40000410000 */
[----:B--2---:R-:W-:Y:S02]  /*5f80*/  FADD.FTZ R125, -R3, 1 ;  /* 0x3f800000037d7421 */ /* 0x004fe40000010100 */
[----:B------:R-:W-:Y:S01]  /*5f90*/  FMUL.FTZ R124, R97, R11 ;  /* 0x0000000b617c7220 */ /* 0x000fe20000410000 */
[----:B------:R-:W1:Y:S01]  /*5fa0*/  MUFU.EX2 R4, R4 ;  /* 0x0000000400047308 */ /* 0x000e620000000800 */
[----:B------:R-:W-:Y:S02]  /*5fb0*/  FFMA.FTZ R125, R10, R125, 1 ;  /* 0x3f8000000a7d7423 */ /* 0x000fe4000001007d */
[----:B------:R-:W-:Y:S01]  /*5fc0*/  FMUL.FTZ R124, R3, R124 ;  /* 0x0000007c037c7220 */ /* 0x000fe20000410000 */
[----:B------:R-:W-:-:S04]  /*5fd0*/  HADD2.F32 R83, -RZ, R83.H0_H0 ;  /* 0x20000053ff537230 */ /* 0x000fc80000004100 */
[----:B------:R-:W2:Y:S01]  /*5fe0*/  MUFU.RCP R135, R135 ;  /* 0x0000008700877308 */ /* 0x000ea20000001000 */
[----:B------:R-:W-:Y:S02]  /*5ff0*/  FMUL.FTZ R124, R124, R125 ;  /* 0x0000007d7c7c7220 */ /* 0x000fe40000410000 */
[----:B------:R-:W5:Y:S01]  /*6000*/  LDS.U16 R125, [R49+0x1e] ;  /* 0x00001e00317d7984 */ /* 0x000f620000000400 */
[----:B------:R-:W-:Y:S02]  /*6010*/  FMUL.FTZ R122, R6, R127 ;  /* 0x0000007f067a7220 */ /* 0x000fe40000410000 */
[----:B------:R-:W-:Y:S02]  /*6020*/  FMUL.FTZ R6, R83, -1.4426950216293334961 ;  /* 0xbfb8aa3b53067820 */ /* 0x000fe40000410000 */
[----:B---3--:R-:W-:Y:S02]  /*6030*/  FADD.FTZ R5, R5, 1 ;  /* 0x3f80000005057421 */ /* 0x008fe40000010000 */
[----:B-1----:R-:W-:-:S02]  /*6040*/  FADD.FTZ R4, R4, 1 ;  /* 0x3f80000004047421 */ /* 0x002fc40000010000 */
[----:B------:R-:W1:Y:S01]  /*6050*/  MUFU.EX2 R6, R6 ;  /* 0x0000000600067308 */ /* 0x000e620000000800 */
[----:B------:R-:W-:Y:S02]  /*6060*/  FMUL.FTZ R10, R10, R3 ;  /* 0x000000030a0a7220 */ /* 0x000fe40000410000 */
[----:B--2---:R-:W-:-:S05]  /*6070*/  FADD.FTZ R3, -R135, 1 ;  /* 0x3f80000087037421 */ /* 0x004fca0000010100 */
[----:B------:R-:W2:Y:S01]  /*6080*/  MUFU.RCP R5, R5 ;  /* 0x0000000500057308 */ /* 0x000ea20000001000 */
[----:B------:R-:W-:Y:S02]  /*6090*/  FFMA.FTZ R130, R32, R3, 1 ;  /* 0x3f80000020827423 */ /* 0x000fe40000010003 */
[----:B------:R-:W-:-:S05]  /*60a0*/  FADD.FTZ R3, R7, 1 ;  /* 0x3f80000007037421 */ /* 0x000fca0000010000 */
[----:B------:R-:W3:Y:S01]  /*60b0*/  MUFU.RCP R4, R4 ;  /* 0x0000000400047308 */ /* 0x000ee20000001000 */
[----:B------:R-:W-:Y:S02]  /*60c0*/  HADD2.F32 R96, -RZ, R96.H0_H0 ;  /* 0x20000060ff607230 */ /* 0x000fe40000004100 */
[----:B----4-:R-:W-:Y:S01]  /*60d0*/  HADD2.F32 R9, -RZ, R9.H0_H0 ;  /* 0x20000009ff097230 */ /* 0x010fe20000004100 */
[----:B-1----:R-:W-:Y:S01]  /*60e0*/  FADD.FTZ R134, R6, 1 ;  /* 0x3f80000006867421 */ /* 0x002fe20000010000 */
[----:B------:R-:W-:Y:S02]  /*60f0*/  HADD2.F32 R87, -RZ, R87.H0_H0 ;  /* 0x20000057ff577230 */ /* 0x000fe40000004100 */
[----:B0-----:R-:W-:Y:S01]  /*6100*/  HADD2.F32 R8, -RZ, R8.H0_H0 ;  /* 0x20000008ff087230 */ /* 0x001fe20000004100 */
[----:B------:R-:W0:Y:S01]  /*6110*/  MUFU.RCP R3, R3 ;  /* 0x0000000300037308 */ /* 0x000e220000001000 */
[----:B------:R-:W-:Y:S01]  /*6120*/  FMUL.FTZ R128, R96, R9 ;  /* 0x0000000960807220 */ /* 0x000fe20000410000 */
[----:B------:R-:W-:-:S02]  /*6130*/  HADD2.F32 R86, -RZ, R86.H0_H0 ;  /* 0x20000056ff567230 */ /* 0x000fc40000004100 */
[----:B------:R-:W-:Y:S01]  /*6140*/  HADD2.F32 R7, -RZ, R2.H0_H0 ;  /* 0x20000002ff077230 */ /* 0x000fe20000004100 */
[----:B------:R-:W-:Y:S02]  /*6150*/  FMUL.FTZ R127, R135, R128 ;  /* 0x00000080877f7220 */ /* 0x000fe40000410000 */
[----:B--2---:R-:W-:Y:S01]  /*6160*/  FADD.FTZ R129, -R5, 1 ;  /* 0x3f80000005817421 */ /* 0x004fe20000010100 */
[----:B------:R-:W1:Y:S01]  /*6170*/  MUFU.RCP R2, R134 ;  /* 0x0000008600027308 */ /* 0x000e620000001000 */
[----:B------:R-:W-:Y:S02]  /*6180*/  FMUL.FTZ R6, R87, R8 ;  /* 0x0000000857067220 */ /* 0x000fe40000410000 */
[----:B---3--:R-:W-:Y:S02]  /*6190*/  FADD.FTZ R128, -R4, 1 ;  /* 0x3f80000004807421 */ /* 0x008fe40000010100 */
[----:B------:R-:W-:Y:S02]  /*61a0*/  FMUL.FTZ R131, R86, R7 ;  /* 0x0000000756837220 */ /* 0x000fe40000410000 */
[----:B------:R-:W-:-:S02]  /*61b0*/  FMUL.FTZ R127, R127, R130 ;  /* 0x000000827f7f7220 */ /* 0x000fc40000410000 */
[----:B------:R-:W-:Y:S02]  /*61c0*/  FFMA.FTZ R129, R80, R129, 1 ;  /* 0x3f80000050817423 */ /* 0x000fe40000010081 */
[----:B------:R-:W-:Y:S02]  /*61d0*/  FMUL.FTZ R6, R5, R6 ;  /* 0x0000000605067220 */ /* 0x000fe40000410000 */
[----:B------:R-:W-:Y:S02]  /*61e0*/  FFMA.FTZ R130, R81, R128, 1 ;  /* 0x3f80000051827423 */ /* 0x000fe40000010080 */
[----:B------:R-:W-:Y:S01]  /*61f0*/  FMUL.FTZ R131, R4, R131 ;  /* 0x0000008304837220 */ /* 0x000fe20000410000 */
[----:B------:R-:W-:Y:S01]  /*6200*/  F2FP.PACK_AB R123, R123, R0 ;  /* 0x000000007b7b723e */ /* 0x000fe200000000ff */
[----:B------:R-:W-:Y:S01]  /*6210*/  BAR.SYNC.DEFER_BLOCKING 0x0 ;  /* 0x0000000000007b1d */ /* 0x000fe20000010000 */
[----:B------:R-:W-:Y:S01]  /*6220*/  FMUL.FTZ R128, R6, R129 ;  /* 0x0000008106807220 */ /* 0x000fe20000410000 */
[----:B------:R-:W-:Y:S01]  /*6230*/  HADD2.F32 R85, -RZ, R85.H0_H0 ;  /* 0x20000055ff557230 */ /* 0x000fe20000004100 */
[----:B------:R-:W-:Y:S01]  /*6240*/  FMUL.FTZ R129, R131, R130 ;  /* 0x0000008283817220 */ /* 0x000fe20000410000 */
[----:B------:R-:W-:Y:S01]  /*6250*/  HADD2.F32 R6, -RZ, R126.H0_H0 ;  /* 0x2000007eff067230 */ /* 0x000fe20000004100 */
[----:B0-----:R-:W-:Y:S01]  /*6260*/  FADD.FTZ R131, -R3, 1 ;  /* 0x3f80000003837421 */ /* 0x001fe20000010100 */
[----:B------:R-:W-:-:S02]  /*6270*/  HADD2.F32 R84, -RZ, R84.H0_H0 ;  /* 0x20000054ff547230 */ /* 0x000fc40000004100 */
[----:B-----5:R-:W-:Y:S01]  /*6280*/  HADD2.F32 R0, -RZ, R125.H0_H0 ;  /* 0x2000007dff007230 */ /* 0x020fe20000004100 */
[----:B------:R-:W-:Y:S02]  /*6290*/  FFMA.FTZ R130, R82, R131, 1 ;  /* 0x3f80000052827423 */ /* 0x000fe40000010083 */
[----:B------:R-:W-:Y:S01]  /*62a0*/  FMUL.FTZ R126, R85, R6 ;  /* 0x00000006557e7220 */ /* 0x000fe20000410000 */
[----:B------:R-:W-:Y:S01]  /*62b0*/  F2FP.PACK_AB R111, R111, R120 ;  /* 0x000000786f6f723e */ /* 0x000fe200000000ff */
[----:B-1----:R-:W-:Y:S02]  /*62c0*/  FADD.FTZ R134, -R2, 1 ;  /* 0x3f80000002867421 */ /* 0x002fe40000010100 */
[----:B------:R-:W-:Y:S01]  /*62d0*/  FMUL.FTZ R131, R84, R0 ;  /* 0x0000000054837220 */ /* 0x000fe20000410000 */
[----:B------:R-:W-:Y:S01]  /*62e0*/  PRMT R120, R123, 0x7632, R120 ;  /* 0x000076327b787816 */ /* 0x000fe20000000078 */
[----:B------:R-:W-:Y:S01]  /*62f0*/  FMUL.FTZ R125, R3, R126 ;  /* 0x0000007e037d7220 */ /* 0x000fe20000410000 */
[----:B------:R-:W-:Y:S01]  /*6300*/  F2FP.PACK_AB R109, R109, R110 ;  /* 0x0000006e6d6d723e */ /* 0x000fe200000000ff */
[----:B------:R-:W-:Y:S01]  /*6310*/  FFMA.FTZ R141, R83, R134, 1 ;  /* 0x3f800000538d7423 */ /* 0x000fe20000010086 */
[----:B------:R-:W-:Y:S01]  /*6320*/  F2FP.PACK_AB R108, R119, R108 ;  /* 0x0000006c776c723e */ /* 0x000fe200000000ff */
[----:B------:R-:W-:Y:S01]  /*6330*/  FMUL.FTZ R126, R2, R131 ;  /* 0x00000083027e7220 */ /* 0x000fe20000410000 */
[----:B------:R-:W-:Y:S01]  /*6340*/  PRMT R110, R111, 0x7632, R110 ;  /* 0x000076326f6e7816 */ /* 0x000fe2000000006e */
[----:B------:R-:W-:Y:S01]  /*6350*/  FMUL.FTZ R125, R125, R130 ;  /* 0x000000827d7d7220 */ /* 0x000fe20000410000 */
[----:B------:R-:W-:Y:S01]  /*6360*/  STS.U16 [R57], R123 ;  /* 0x0000007b39007388 */ /* 0x000fe20000000400 */
[----:B------:R-:W-:Y:S01]  /*6370*/  PRMT R119, R109, 0x7632, R119 ;  /* 0x000076326d777816 */ /* 0x000fe20000000077 */
[----:B------:R-:W-:Y:S01]  /*6380*/  FMUL.FTZ R126, R126, R141 ;  /* 0x0000008d7e7e7220 */ /* 0x000fe20000410000 */
[----:B------:R-:W-:Y:S01]  /*6390*/  F2FP.PACK_AB R121, R122, R121 ;  /* 0x000000797a79723e */ /* 0x000fe200000000ff */
[----:B------:R0:W-:Y:S01]  /*63a0*/  STS.U16 [R118+0x2], R120 ;  /* 0x0000027876007388 */ /* 0x0001e20000000400 */
[----:B------:R-:W-:-:S03]  /*63b0*/  F2FP.PACK_AB R124, R127, R124 ;  /* 0x0000007c7f7c723e */ /* 0x000fc600000000ff */
[----:B------:R1:W-:Y:S01]  /*63c0*/  STS.U16 [R117+0x4], R111 ;  /* 0x0000046f75007388 */ /* 0x0003e20000000400 */
[----:B------:R-:W-:-:S03]  /*63d0*/  F2FP.PACK_AB R128, R129, R128 ;  /* 0x000000808180723e */ /* 0x000fc600000000ff */
[----:B------:R2:W-:Y:S01]  /*63e0*/  STS.U16 [R116+0x6], R110 ;  /* 0x0000066e74007388 */ /* 0x0005e20000000400 */
[----:B0-----:R-:W-:-:S03]  /*63f0*/  PRMT R120, R108, 0x7632, R120 ;  /* 0x000076326c787816 */ /* 0x001fc60000000078 */
[----:B------:R-:W-:Y:S01]  /*6400*/  STS.U16 [R115+0x8], R109 ;  /* 0x0000086d73007388 */ /* 0x000fe20000000400 */
[----:B------:R-:W-:Y:S02]  /*6410*/  ISETP.NE.AND P6, PT, R95, RZ, PT ;  /* 0x000000ff5f00720c */ /* 0x000fe40003fc5270 */
[----:B-1----:R-:W-:Y:S01]  /*6420*/  PRMT R111, R121, 0x7632, R111 ;  /* 0x00007632796f7816 */ /* 0x002fe2000000006f */
[----:B------:R0:W-:Y:S01]  /*6430*/  STS.U16 [R114+0xa], R119 ;  /* 0x00000a7772007388 */ /* 0x0001e20000000400 */
[----:B------:R-:W-:Y:S02]  /*6440*/  F2FP.PACK_AB R125, R126, R125 ;  /* 0x0000007d7e7d723e */ /* 0x000fe400000000ff */
[----:B--2---:R-:W-:Y:S01]  /*6450*/  PRMT R110, R124, 0x7632, R110 ;  /* 0x000076327c6e7816 */ /* 0x004fe2000000006e */
[----:B------:R-:W-:Y:S01]  /*6460*/  STS.U16 [R113+0xc], R108 ;  /* 0x00000c6c71007388 */ /* 0x000fe20000000400 */
[----:B------:R-:W-:-:S03]  /*6470*/  PRMT R122, R125, 0x7632, R122 ;  /* 0x000076327d7a7816 */ /* 0x000fc6000000007a */
[----:B------:R-:W-:Y:S01]  /*6480*/  STS.U16 [R112+0xe], R120 ;  /* 0x00000e7870007388 */ /* 0x000fe20000000400 */
[----:B0-----:R-:W-:-:S03]  /*6490*/  PRMT R119, R128, 0x7632, R119 ;  /* 0x0000763280777816 */ /* 0x001fc60000000077 */
[----:B------:R-:W-:Y:S04]  /*64a0*/  STS.U16 [R56+0x10], R121 ;  /* 0x0000107938007388 */ /* 0x000fe80000000400 */
[----:B------:R-:W-:Y:S01]  /*64b0*/  STS.U16 [R55+0x12], R111 ;  /* 0x0000126f37007388 */ /* 0x000fe20000000400 */
[----:B------:R-:W-:-:S03]  /*64c0*/  IMAD.U32 R134, RZ, RZ, UR7 ;  /* 0x00000007ff867e24 */ /* 0x000fc6000f8e00ff */
        /* <DEDUP_REMOVED lines=35> */
[----:B------:R-:W-:Y:S02]  /*6700*/  FMUL.FTZ R80, R80, R5 ;  /* 0x0000000550507220 */ /* 0x000fe40000410000 */
[----:B------:R-:W-:Y:S01]  /*6710*/  FMUL.FTZ R81, R81, R4 ;  /* 0x0000000451517220 */ /* 0x000fe20000410000 */
[----:B0-----:R-:W-:Y:S01]  /*6720*/  ISETP.GE.AND P0, PT, R78, R130, PT ;  /* 0x000000824e00720c */ /* 0x001fe20003f06270 */
[----:B------:R-:W-:Y:S02]  /*6730*/  FMUL.FTZ R82, R82, R3 ;  /* 0x0000000352527220 */ /* 0x000fe40000410000 */
[----:B------:R-:W-:-:S10]  /*6740*/  FMUL.FTZ R83, R83, R2 ;  /* 0x0000000253537220 */ /* 0x000fd40000410000 */
        /* <DEDUP_REMOVED lines=13> */
.L_x_1177:
[----:B-1----:R-:W-:Y:S05]  /*6820*/  BSYNC B0 ;  /* 0x0000000000007941 */ /* 0x002fea0003800000 */
.L_x_1176:
[----:B------:R-:W-:Y:S01]  /*6830*/  ULDC.64 UR8, c[0x0][0x2f0] ;  /* 0x0000bc0000087ab9 */ /* 0x000fe20000000a00 */
[----:B0-----:R-:W-:Y:S01]  /*6840*/  LEA R2, P3, R78, c[0x0][0x338], 0x1 ;  /* 0x0000ce004e027a11 */ /* 0x001fe200078608ff */
        /* <DEDUP_REMOVED lines=13> */
[----:B------:R-:W-:Y:S01]  /*6920*/  MOV R4, UR36 ;  /* 0x0000002400047c02 */ /* 0x000fe20008000f00 */
[----:B------:R-:W-:Y:S01]  /*6930*/  FMUL.FTZ R105, R105, R25 ;  /* 0x0000001969697220 */ /* 0x000fe20000410000 */
[----:B------:R0:W-:Y:S01]  /*6940*/  STL [R1+0x60], R107 ;  /* 0x0000606b01007387 */ /* 0x0001e20000100800 */
[----:B------:R-:W-:Y:S01]  /*6950*/  FMUL.FTZ R104, R104, R24 ;  /* 0x0000001868687220 */ /* 0x000fe20000410000 */
[----:B------:R-:W-:Y:S01]  /*6960*/  LEA R2, P4, R3, R2, 0x1 ;  /* 0x0000000203027211 */ /* 0x000fe200078808ff */
[----:B------:R-:W-:Y:S01]  /*6970*/  FMUL.FTZ R103, R103, R21 ;  /* 0x0000001567677220 */ /* 0x000fe20000410000 */
[----:B------:R-:W-:Y:S01]  /*6980*/  LEA.HI.X R3, R78, c[0x0][0x33c], R79, 0x1, P3 ;  /* 0x0000cf004e037a11 */ /* 0x000fe200018f0c4f */
[----:B------:R-:W-:Y:S01]  /*6990*/  FMUL.FTZ R102, R102, R20 ;  /* 0x0000001466667220 */ /* 0x000fe20000410000 */
[----:B------:R-:W-:Y:S01]  /*69a0*/  MOV R5, UR34 ;  /* 0x0000002200057c02 */ /* 0x000fe20008000f00 */
[----:B------:R0:W-:Y:S01]  /*69b0*/  STL [R1+0x5c], R106 ;  /* 0x00005c6a01007387 */ /* 0x0001e20000100800 */
[----:B------:R-:W-:Y:S01]  /*69c0*/  ISETP.GE.AND P3, PT, R76, R130, PT ;  /* 0x000000824c00720c */ /* 0x000fe20003f66270 */
[----:B------:R-:W-:Y:S01]  /*69d0*/  FMUL.FTZ R101, R101, R18 ;  /* 0x0000001265657220 */ /* 0x000fe20000410000 */
[----:B------:R-:W-:Y:S01]  /*69e0*/  LEA.HI.X R3, R4, R3, R5, 0x1, P4 ;  /* 0x0000000304037211 */ /* 0x000fe200020f0c05 */
[----:B------:R0:W-:Y:S01]  /*69f0*/  STL [R1+0x58], R105 ;  /* 0x0000586901007387 */ /* 0x0001e20000100800 */
[----:B------:R-:W-:Y:S01]  /*6a00*/  ISETP.GE.AND P4, PT, R75, R130, PT ;  /* 0x000000824b00720c */ /* 0x000fe20003f86270 */
[----:B------:R-:W-:-:S02]  /*6a10*/  FMUL.FTZ R100, R100, R16 ;  /* 0x0000001064647220 */ /* 0x000fc40000410000 */
[----:B------:R0:W-:Y:S01]  /*6a20*/  @!P0 STG.E.U16 [R2.64+-0xf80], R109 ;  /* 0xfff0806d02008986 */ /* 0x0001e2000c101528 */
[----:B------:R-:W-:Y:S01]  /*6a30*/  ISETP.GE.AND P0, PT, R89, R130, PT ;  /* 0x000000825900720c */ /* 0x000fe20003f06270 */
        /* <DEDUP_REMOVED lines=23> */
[----:B------:R-:W-:-:S03]  /*6bb0*/  ISETP.GE.AND P5, PT, R138, R130, PT ;  /* 0x000000828a00720c */ /* 0x000fc60003fa6270 */
[----:B------:R0:W-:Y:S04]  /*6bc0*/  STL [R1+0x54], R104 ;  /* 0x0000546801007387 */ /* 0x0001e80000100800 */
        /* <DEDUP_REMOVED lines=11> */
[----:B------:R0:W-:Y:S01]  /*6c80*/  @!P0 STG.E.U16 [R2.64+-0xd40], R125 ;  /* 0xfff2c07d02008986 */ /* 0x0001e2000c101528 */
[----:B------:R-:W-:-:S03]  /*6c90*/  ISETP.NE.U32.AND P0, PT, RZ, c[0x0][0x270], PT ;  /* 0x00009c00ff007a0c */ /* 0x000fc60003f05070 */
[----:B------:R0:W-:Y:S01]  /*6ca0*/  @!P4 STG.E.U16 [R2.64+-0xd00], R126 ;  /* 0xfff3007e0200c986 */ /* 0x0001e2000c101528 */
[----:B------:R-:W-:-:S03]  /*6cb0*/  ISETP.NE.AND.EX P0, PT, RZ, c[0x0][0x274], PT, P0 ;  /* 0x00009d00ff007a0c */ /* 0x000fc60003f05300 */
[----:B------:R0:W-:Y:S04]  /*6cc0*/  @!P5 STG.E.U16 [R2.64+-0xcc0], R127 ;  /* 0xfff3407f0200d986 */ /* 0x0001e8000c101528 */
[----:B------:R0:W-:Y:S04]  /*6cd0*/  @!P1 STG.E.U16 [R2.64+-0xc80], R128 ;  /* 0xfff3808002009986 */ /* 0x0001e8000c101528 */
[----:B------:R0:W-:Y:S04]  /*6ce0*/  @!P2 STG.E.U16 [R2.64+-0xfc0], R108 ;  /* 0xfff0406c0200a986 */ /* 0x0001e8000c101528 */
[----:B------:R0:W-:Y:S04]  /*6cf0*/  @!P3 STG.E.U16 [R2.64+-0xc40], R129 ;  /* 0xfff3c0810200b986 */ /* 0x0001e8000c101528 */
[----:B------:R0:W-:Y:S01]  /*6d00*/  STL [R1+0x28], R131 ;  /* 0x0000288301007387 */ /* 0x0001e20000100800 */
[----:B------:R-:W-:Y:S05]  /*6d10*/  @!P0 BRA `(.L_x_1178) ;  /* 0x0000089000008947 */ /* 0x000fea0003800000 */
[----:B------:R-:W-:Y:S01]  /*6d20*/  BAR.SYNC.DEFER_BLOCKING 0x0 ;  /* 0x0000000000007b1d */ /* 0x000fe20000010000 */
[----:B------:R-:W-:-:S02]  /*6d30*/  FMUL.FTZ R30, R30, R31 ;  /* 0x0000001f1e1e7220 */ /* 0x000fc40000410000 */
        /* <DEDUP_REMOVED lines=14> */
[----:B0-----:R-:W-:Y:S01]  /*6e20*/  PRMT R2, R24, 0x7632, R2 ;  /* 0x0000763218027816 */ /* 0x001fe20000000002 */
[----:B------:R-:W-:Y:S01]  /*6e30*/  FMUL.FTZ R13, R12, R13 ;  /* 0x0000000d0c0d7220 */ /* 0x000fe20000410000 */
[----:B------:R-:W-:Y:S01]  /*6e40*/  F2FP.PACK_AB R17, R17, R18 ;  /* 0x000000121111723e */ /* 0x000fe200000000ff */
[----:B------:R-:W-:Y:S01]  /*6e50*/  FMUL.FTZ R83, R83, R0 ;  /* 0x0000000053537220 */ /* 0x000fe20000410000 */
[----:B------:R-:W-:Y:S01]  /*6e60*/  PRMT R0, R29, 0x7632, R0 ;  /* 0x000076321d007816 */ /* 0x000fe20000000000 */
[----:B------:R-:W-:Y:S01]  /*6e70*/  FMUL.FTZ R10, R10, R11 ;  /* 0x0000000b0a0a7220 */ /* 0x000fe20000410000 */
[----:B------:R-:W-:Y:S01]  /*6e80*/  STS.U16 [R57], R29 ;  /* 0x0000001d39007388 */ /* 0x000fe20000000400 */
[----:B------:R-:W-:Y:S01]  /*6e90*/  FMUL.FTZ R9, R32, R9 ;  /* 0x0000000920097220 */ /* 0x000fe20000410000 */
[----:B------:R-:W-:Y:S01]  /*6ea0*/  PRMT R3, R20, 0x7632, R3 ;  /* 0x0000763214037816 */ /* 0x000fe20000000003 */
[----:B------:R-:W-:Y:S01]  /*6eb0*/  FMUL.FTZ R8, R80, R8 ;  /* 0x0000000850087220 */ /* 0x000fe20000410000 */
[----:B------:R-:W-:Y:S01]  /*6ec0*/  F2FP.PACK_AB R13, R13, R14 ;  /* 0x0000000e0d0d723e */ /* 0x000fe200000000ff */
[----:B------:R-:W-:Y:S01]  /*6ed0*/  FMUL.FTZ R7, R81, R7 ;  /* 0x0000000751077220 */ /* 0x000fe20000410000 */
[----:B------:R0:W-:Y:S01]  /*6ee0*/  STS.U16 [R118+0x2], R0 ;  /* 0x0000020076007388 */ /* 0x0001e20000000400 */
[----:B------:R-:W-:Y:S01]  /*6ef0*/  FMUL.FTZ R6, R82, R6 ;  /* 0x0000000652067220 */ /* 0x000fe20000410000 */
[----:B------:R-:W-:-:S02]  /*6f00*/  PRMT R4, R17, 0x7632, R4 ;  /* 0x0000763211047816 */ /* 0x000fc40000000004 */
[----:B------:R-:W-:Y:S01]  /*6f10*/  STS.U16 [R117+0x4], R24 ;  /* 0x0000041875007388 */ /* 0x000fe20000000400 */
[----:B------:R-:W-:Y:S02]  /*6f20*/  F2FP.PACK_AB R9, R9, R10 ;  /* 0x0000000a0909723e */ /* 0x000fe400000000ff */
[----:B------:R-:W-:Y:S01]  /*6f30*/  F2FP.PACK_AB R7, R7, R8 ;  /* 0x000000080707723e */ /* 0x000fe200000000ff */
[----:B------:R1:W-:Y:S01]  /*6f40*/  STS.U16 [R116+0x6], R2 ;  /* 0x0000060274007388 */ /* 0x0003e20000000400 */
[----:B------:R-:W-:Y:S02]  /*6f50*/  F2FP.PACK_AB R6, R83, R6 ;  /* 0x000000065306723e */ /* 0x000fe400000000ff */
[----:B0-----:R-:W-:Y:S01]  /*6f60*/  PRMT R0, R13, 0x7632, R0 ;  /* 0x000076320d007816 */ /* 0x001fe20000000000 */
[----:B------:R-:W-:Y:S01]  /*6f70*/  STS.U16 [R115+0x8], R20 ;  /* 0x0000081473007388 */ /* 0x000fe20000000400 */
[C---:B------:R-:W-:Y:S02]  /*6f80*/  PRMT R26, R7.reuse, 0x7610, R26 ;  /* 0x00007610071a7816 */ /* 0x040fe4000000001a */
[----:B------:R-:W-:Y:S01]  /*6f90*/  PRMT R5, R7, 0x7632, R5 ;  /* 0x0000763207057816 */ /* 0x000fe20000000005 */
[----:B------:R0:W-:Y:S01]  /*6fa0*/  STS.U16 [R114+0xa], R3 ;  /* 0x00000a0372007388 */ /* 0x0001e20000000400 */
[----:B-1----:R-:W-:Y:S01]  /*6fb0*/  IMAD.U32 R2, RZ, RZ, UR7 ;  /* 0x00000007ff027e24 */ /* 0x002fe2000f8e00ff */
[----:B------:R-:W-:-:S02]  /*6fc0*/  UIMAD UR7, UR13, UR8, URZ ;  /* 0x000000080d0772a4 */ /* 0x000fc4000f8e023f */
[----:B------:R-:W-:Y:S02]  /*6fd0*/  STS.U16 [R113+0xc], R17 ;  /* 0x00000c1171007388 */ /* 0x000fe40000000400 */
[----:B------:R-:W-:Y:S02]  /*6fe0*/  UIMAD UR36, UR12, UR9, UR7 ;  /* 0x000000090c2472a4 */ /* 0x000fe4000f8e0207 */
[----:B------:R1:W-:Y:S01]  /*6ff0*/  STS.U16 [R112+0xe], R4 ;  /* 0x00000e0470007388 */ /* 0x0003e20000000400 */
[----:B0-----:R-:W-:Y:S01]  /*7000*/  PRMT R3, R9, 0x7632, R3 ;  /* 0x0000763209037816 */ /* 0x001fe20000000003 */
[----:B------:R-:W-:Y:S02]  /*7010*/  UIADD3 UR7, UR35, UR36, URZ ;  /* 0x0000002423077290 */ /* 0x000fe4000fffe03f */
        /* <DEDUP_REMOVED lines=45> */
.L_x_1180:
[----:B------:R-:W-:Y:S05]  /*72f0*/  BSYNC B0 ;  /* 0x0000000000007941 */ /* 0x000fea0003800000 */
.L_x_1179:
[----:B------:R-:W-:Y:S01]  /*7300*/  ULDC.64 UR8, c[0x0][0x218] ;  /* 0x0000860000087ab9 */ /* 0x000fe20000000a00 */
[C---:B0-----:R-:W-:Y:S01]  /*7310*/  LEA R2, P0, R78.reuse, c[0x0][0x270], 0x1 ;  /* 0x00009c004e027a11 */ /* 0x041fe200078008ff */
        /* <DEDUP_REMOVED lines=41> */
.L_x_1178:
[----:B0-----:R-:W2:Y:S01]  /*75b0*/  LDL.LU R2, [R1+0xc4] ;  /* 0x0000c40001027983 */ /* 0x001ea20000300800 */
[----:B------:R-:W-:Y:S01]  /*75c0*/  HADD2.F32 R0, -RZ, R153.H0_H0 ;  /* 0x20000099ff007230 */ /* 0x000fe20000004100 */
[----:B------:R-:W-:Y:S01]  /*75d0*/  HFMA2.MMA R160, -RZ, RZ, 0, 0 ;  /* 0x00000000ffa07435 */ /* 0x000fe200000001ff */
[----:B------:R-:W-:Y:S01]  /*75e0*/  HADD2.F32 R3, -RZ, R152.H0_H0 ;  /* 0x20000098ff037230 */ /* 0x000fe20000004100 */
[----:B------:R-:W-:Y:S01]  /*75f0*/  HFMA2.MMA R141, -RZ, RZ, 0, 0 ;  /* 0x00000000ff8d7435 */ /* 0x000fe200000001ff */
[----:B------:R-:W-:Y:S01]  /*7600*/  HADD2.F32 R5, -RZ, R151.H0_H0 ;  /* 0x20000097ff057230 */ /* 0x000fe20000004100 */
[----:B------:R-:W-:Y:S01]  /*7610*/  IMAD.MOV.U32 R158, RZ, RZ, RZ ;  /* 0x000000ffff9e7224 */ /* 0x000fe200078e00ff */
[----:B------:R-:W-:Y:S01]  /*7620*/  MOV R157, RZ ;  /* 0x000000ff009d7202 */ /* 0x000fe20000000f00 */
[----:B------:R-:W-:Y:S01]  /*7630*/  CS2R R154, SRZ ;  /* 0x00000000009a7805 */ /* 0x000fe2000001ff00 */
[----:B------:R-:W-:Y:S01]  /*7640*/  CS2R R152, SRZ ;  /* 0x0000000000987805 */ /* 0x000fe2000001ff00 */
[----:B------:R-:W-:Y:S01]  /*7650*/  BAR.SYNC.DEFER_BLOCKING 0x0 ;  /* 0x0000000000007b1d */ /* 0x000fe20000010000 */
[----:B--2---:R-:W-:Y:S01]  /*7660*/  FFMA.FTZ R0, R107, R0, R2 ;  /* 0x000000006b007223 */ /* 0x004fe20000010002 */
[----:B------:R-:W-:-:S03]  /*7670*/  MOV R2, c[0x0][0x16c] ;  /* 0x00005b0000027a02 */ /* 0x000fc60000000f00 */
[----:B------:R-:W-:Y:S01]  /*7680*/  FFMA.FTZ R0, R106, R3, R0 ;  /* 0x000000036a007223 */ /* 0x000fe20000010000 */
[----:B------:R-:W-:Y:S01]  /*7690*/  HADD2.F32 R3, -RZ, R150.H0_H0 ;  /* 0x20000096ff037230 */ /* 0x000fe20000004100 */
[----:B------:R-:W-:Y:S01]  /*76a0*/  ISETP.GE.AND P0, PT, R2, 0x1, PT ;  /* 0x000000010200780c */ /* 0x000fe20003f06270 */
[----:B------:R-:W-:Y:S01]  /*76b0*/  CS2R R150, SRZ ;  /* 0x0000000000967805 */ /* 0x000fe2000001ff00 */
[----:B------:R-:W-:Y:S01]  /*76c0*/  FFMA.FTZ R0, R105, R5, R0 ;  /* 0x0000000569007223 */ /* 0x000fe20000010000 */
[----:B------:R-:W-:-:S03]  /*76d0*/  HADD2.F32 R5, -RZ, R149.H0_H0 ;  /* 0x20000095ff057230 */ /* 0x000fc60000004100 */
[----:B------:R-:W-:Y:S01]  /*76e0*/  FFMA.FTZ R0, R104, R3, R0 ;  /* 0x0000000368007223 */ /* 0x000fe20000010000 */
[----:B------:R-:W-:Y:S01]  /*76f0*/  HADD2.F32 R3, -RZ, R148.H0_H0 ;  /* 0x20000094ff037230 */ /* 0x000fe20000004100 */
[----:B------:R-:W-:Y:S02]  /*7700*/  CS2R R148, SRZ ;  /* 0x0000000000947805 */ /* 0x000fe4000001ff00 */
        /* <DEDUP_REMOVED lines=23> */
[----:B------:R-:W-:Y:S02]  /*7880*/  FFMA.FTZ R2, R84, R3, R0 ;  /* 0x0000000354027223 */ /* 0x000fe40000010000 */
[----:B------:R-:W-:Y:S02]  /*7890*/  FMUL.FTZ R0, R107, UR4 ;  /* 0x000000046b007c20 */ /* 0x000fe40008410000 */
[----:B------:R-:W-:Y:S01]  /*78a0*/  FMUL.FTZ R3, R106, UR4 ;  /* 0x000000046a037c20 */ /* 0x000fe20008410000 */
[----:B------:R0:W-:Y:S04]  /*78b0*/  STL [R1+0xc4], R2 ;  /* 0x0000c40201007387 */ /* 0x0001e80000100800 */
[----:B------:R1:W-:Y:S04]  /*78c0*/  STL [R1+0xa8], R0 ;  /* 0x0000a80001007387 */ /* 0x0003e80000100800 */
[----:B------:R2:W-:Y:S01]  /*78d0*/  STL [R1+0xa4], R3 ;  /* 0x0000a40301007387 */ /* 0x0005e20000100800 */
[----:B0-----:R-:W-:-:S02]  /*78e0*/  FMUL.FTZ R2, R105, UR4 ;  /* 0x0000000469027c20 */ /* 0x001fc40008410000 */
        /* <DEDUP_REMOVED lines=30> */
[----:B------:R-:W-:Y:S01]  /*7ad0*/  MOV R158, RZ ;  /* 0x000000ff009e7202 */ /* 0x000fe20000000f00 */
[----:B------:R-:W-:Y:S01]  /*7ae0*/  CS2R R154, SRZ ;  /* 0x00000000009a7805 */ /* 0x000fe2000001ff00 */
[----:B------:R-:W-:Y:S01]  /*7af0*/  ULEA.HI UR9, UR39, UR39, URZ, 0x1 ;  /* 0x0000002727097291 */ /* 0x000fe2000f8f083f */
[----:B------:R-:W-:Y:S01]  /*7b00*/  MOV R157, RZ ;  /* 0x000000ff009d7202 */ /* 0x000fe20000000f00 */
[----:B------:R-:W-:Y:S01]  /*7b10*/  CS2R R152, SRZ ;  /* 0x0000000000987805 */ /* 0x000fe2000001ff00 */
        /* <DEDUP_REMOVED lines=10> */
.L_x_1229:
[----:B------:R-:W-:Y:S01]  /*7bc0*/  USHF.R.S32.HI UR42, URZ, 0x1f, UR7 ;  /* 0x0000001f3f2a7899 */ /* 0x000fe20008011407 */
[----:B------:R-:W3:Y:S01]  /*7bd0*/  LDL R124, [R1+0x68] ;  /* 0x00006800017c7983 */ /* 0x000ee20000100800 */
[----:B------:R-:W-:Y:S02]  /*7be0*/  ULDC.64 UR34, c[0x0][0x1a0] ;  /* 0x0000680000227ab9 */ /* 0x000fe40000000a00 */
[----:B------:R-:W-:Y:S01]  /*7bf0*/  ULDC UR43, c[0x0][0x168] ;  /* 0x00005a00002b7ab9 */ /* 0x000fe20000000800 */
[----:B--2---:R-:W-:Y:S01]  /*7c00*/  MOV R3, UR7 ;  /* 0x0000000700037c02 */ /* 0x004fe20008000f00 */
[----:B------:R-:W-:Y:S01]  /*7c10*/  UIMAD UR34, UR42, UR34, URZ ;  /* 0x000000222a2272a4 */ /* 0x000fe2000f8e023f */
[----:B------:R-:W2:Y:S01]  /*7c20*/  LDL R86, [R1+0x64] ;  /* 0x0000640001567983 */ /* 0x000ea20000100800 */
[----:B------:R-:W-:-:S02]  /*7c30*/  UIADD3 UR43, -UR27, UR43, URZ ;  /* 0x0000002b1b2b7290 */ /* 0x000fc4000fffe13f */
[----:B------:R-:W-:Y:S01]  /*7c40*/  UIMAD UR34, UR7, UR35, UR34 ;  /* 0x00000023072272a4 */ /* 0x000fe2000f8e0222 */
[----:B------:R-:W-:Y:S01]  /*7c50*/  IMAD.WIDE.U32 R2, R3, c[0x0][0x1a0], R78 ;  /* 0x0000680003027a25 */ /* 0x000fe200078e004e */
[----:B------:R-:W4:Y:S02]  /*7c60*/  LDL R87, [R1+0x20] ;  /* 0x0000200001577983 */ /* 0x000f240000100800 */
[----:B------:R-:W-:Y:S02]  /*7c70*/  ISETP.GE.AND P1, PT, R78, UR43, PT ;  /* 0x0000002b4e007c0c */ /* 0x000fe4000bf26270 */
[----:B------:R-:W-:Y:S01]  /*7c80*/  ISETP.GE.AND P2, PT, R93, UR43, PT ;  /* 0x0000002b5d007c0c */ /* 0x000fe2000bf46270 */
[----:B------:R-:W5:Y:S01]  /*7c90*/  LDL R119, [R1+0x1c] ;  /* 0x00001c0001777983 */ /* 0x000f620000100800 */
[----:B------:R-:W-:Y:S02]  /*7ca0*/  ISETP.GE.AND P3, PT, R92, UR43, PT ;  /* 0x0000002b5c007c0c */ /* 0x000fe4000bf66270 */
[----:B------:R-:W-:Y:S01]  /*7cb0*/  ISETP.GE.AND P4, PT, R91, UR43, PT ;  /* 0x0000002b5b007c0c */ /* 0x000fe2000bf86270 */
[----:B------:R-:W2:Y:S01]  /*7cc0*/  LDL R120, [R1+0x18] ;  /* 0x0000180001787983 */ /* 0x000ea20000100800 */
[----:B------:R-:W-:-:S02]  /*7cd0*/  LEA R4, P0, R2, UR22, 0x1 ;  /* 0x0000001602047c11 */ /* 0x000fc4000f8008ff */
[----:B------:R-:W-:Y:S01]  /*7ce0*/  IADD3 R3, R3, UR34, RZ ;  /* 0x0000002203037c10 */ /* 0x000fe2000fffe0ff */
[----:B------:R-:W-:Y:S01]  /*7cf0*/  ULDC.64 UR34, c[0x0][0x180] ;  /* 0x0000600000227ab9 */ /* 0x000fe20000000a00 */
[----:B------:R-:W-:Y:S01]  /*7d00*/  PRMT R0, RZ, 0x7610, R0 ;  /* 0x00007610ff007816 */ /* 0x000fe20000000000 */
[----:B------:R-:W2:Y:S01]  /*7d10*/  LDL R121, [R1+0x14] ;  /* 0x0000140001797983 */ /* 0x000ea20000100800 */
[----:B------:R-:W-:Y:S02]  /*7d20*/  LEA.HI.X R5, R2, UR23, R3, 0x1, P0 ;  /* 0x0000001702057c11 */ /* 0x000fe400080f0c03 */
[----:B------:R-:W-:Y:S01]  /*7d30*/  PRMT R7, RZ, 0x7610, R7 ;  /* 0x00007610ff077816 */ /* 0x000fe20000000007 */
[----:B------:R-:W2:Y:S01]  /*7d40*/  LDL R122, [R1+0x10] ;  /* 0x00001000017a7983 */ /* 0x000ea20000100800 */
[----:B------:R-:W-:Y:S02]  /*7d50*/  PRMT R8, RZ, 0x7610, R8 ;  /* 0x00007610ff087816 */ /* 0x000fe40000000008 */
[----:B------:R-:W-:Y:S01]  /*7d60*/  PRMT R9, RZ, 0x7610, R9 ;  /* 0x00007610ff097816 */ /* 0x000fe20000000009 */
[----:B------:R0:W2:Y:S01]  /*7d70*/  @!P1 LDG.E.U16 R0, [R4.64] ;  /* 0x0000002804009981 */ /* 0x0000a2000c1e1500 */
[----:B------:R-:W-:-:S02]  /*7d80*/  ISETP.GE.AND P5, PT, R90, UR43, PT ;  /* 0x0000002b5a007c0c */ /* 0x000fc4000bfa6270 */
[----:B------:R-:W-:Y:S01]  /*7d90*/  ISETP.GE.AND P0, PT, R89, UR43, PT ;  /* 0x0000002b59007c0c */ /* 0x000fe2000bf06270 */
[----:B------:R0:W3:Y:S01]  /*7da0*/  @!P2 LDG.E.U16 R7, [R4.64+0x40] ;  /* 0x000040280407a981 */ /* 0x0000e2000c1e1500 */
[----:B------:R-:W-:Y:S02]  /*7db0*/  ISETP.GE.AND P1, PT, R88, UR43, PT ;  /* 0x0000002b58007c0c */ /* 0x000fe4000bf26270 */
[----:B------:R-:W-:Y:S01]  /*7dc0*/  ISETP.GE.AND P2, PT, R77, UR43, PT ;  /* 0x0000002b4d007c0c */ /* 0x000fe2000bf46270 */
[----:B------:R0:W4:Y:S01]  /*7dd0*/  @!P3 LDG.E.U16 R8, [R4.64+0x80] ;  /* 0x000080280408b981 */ /* 0x000122000c1e1500 */
[----:B------:R-:W-:-:S03]  /*7de0*/  ISETP.GE.AND P3, PT, R76, UR43, PT ;  /* 0x0000002b4c007c0c */ /* 0x000fc6000bf66270 */
[----:B------:R0:W5:Y:S01]  /*7df0*/  @!P4 LDG.E.U16 R9, [R4.64+0xc0] ;  /* 0x0000c0280409c981 */ /* 0x000162000c1e1500 */
[----:B------:R-:W-:Y:S02]  /*7e00*/  ISETP.GE.AND P4, PT, R75, UR43, PT ;  /* 0x0000002b4b007c0c */ /* 0x000fe4000bf86270 */
[----:B------:R-:W-:Y:S01]  /*7e10*/  PRMT R10, RZ, 0x7610, R10 ;  /* 0x00007610ff0a7816 */ /* 0x000fe2000000000a */
[----:B------:R-:W5:Y:S01]  /*7e20*/  LDL R123, [R1+0xc] ;  /* 0x00000c00017b7983 */ /* 0x000f620000100800 */
[----:B------:R-:W-:Y:S02]  /*7e30*/  PRMT R11, RZ, 0x7610, R11 ;  /* 0x00007610ff0b7816 */ /* 0x000fe4000000000b */
[----:B------:R-:W-:Y:S01]  /*7e40*/  PRMT R12, RZ, 0x7610, R12 ;  /* 0x00007610ff0c7816 */ /* 0x000fe2000000000c */
[----:B------:R-:W5:Y:S01]  /*7e50*/  LDL R85, [R1+0x8] ;  /* 0x0000080001557983 */ /* 0x000f620000100800 */
[----:B------:R-:W-:Y:S02]  /*7e60*/  PRMT R13, RZ, 0x7610, R13 ;  /* 0x00007610ff0d7816 */ /* 0x000fe4000000000d */
        /* <DEDUP_REMOVED lines=15> */
[----:B------:R-:W5:Y:S01]  /*7f60*/  LDL R84, [R1+0x4] ;  /* 0x0000040001547983 */ /* 0x000f620000100800 */
[----:B------:R-:W-:Y:S02]  /*7f70*/  PRMT R17, RZ, 0x7610, R17 ;  /* 0x00007610ff117816 */ /* 0x000fe40000000011 */
[----:B------:R-:W-:Y:S01]  /*7f80*/  PRMT R18, RZ, 0x7610, R18 ;  /* 0x00007610ff127816 */ /* 0x000fe20000000012 */
[----:B------:R-:W5:Y:S01]  /*7f90*/  LDL R83, [R1] ;  /* 0x0000000001537983 */ /* 0x000f620000100800 */
        /* <DEDUP_REMOVED lines=21> */
[----:B------:R-:W-:Y:S02]  /*80f0*/  MOV R2, UR34 ;  /* 0x0000002200027c02 */ /* 0x000fe40008000f00 */
[----:B0-----:R-:W-:-:S03]  /*8100*/  MOV R5, UR7 ;  /* 0x0000000700057c02 */ /* 0x001fc60008000f00 */
        /* <DEDUP_REMOVED lines=8> */
[----:B------:R-:W-:-:S04]  /*8190*/  IADD3 R5, R3, UR34, RZ ;  /* 0x0000002203057c10 */ /* 0x000fc8000fffe0ff */
[----:B------:R-:W-:Y:S02]  /*81a0*/  LEA.HI.X R5, R2, UR25, R5, 0x1, P0 ;  /* 0x0000001902057c11 */ /* 0x000fe400080f0c05 */
[----:B------:R-:W-:Y:S02]  /*81b0*/  ISETP.GE.AND P0, PT, R93, UR43, PT ;  /* 0x0000002b5d007c0c */ /* 0x000fe4000bf06270 */
[----:B------:R-:W-:Y:S02]  /*81c0*/  PRMT R30, RZ, 0x7610, R30 ;  /* 0x00007610ff1e7816 */ /* 0x000fe4000000001e */
[----:B------:R-:W-:Y:S02]  /*81d0*/  ISETP.GE.AND P2, PT, R92, UR43, PT ;  /* 0x0000002b5c007c0c */ /* 0x000fe4000bf46270 */
[----:B------:R-:W-:Y:S02]  /*81e0*/  ISETP.GE.AND P1, PT, R91, UR43, PT ;  /* 0x0000002b5b007c0c */ /* 0x000fe4000bf26270 */
[----:B------:R-:W-:-:S02]  /*81f0*/  ISETP.GE.AND P5, PT, R90, UR43, PT ;  /* 0x0000002b5a007c0c */ /* 0x000fc4000bfa6270 */
[----:B------:R-:W-:Y:S02]  /*8200*/  ISETP.GE.AND P4, PT, R89, UR43, PT ;  /* 0x0000002b59007c0c */ /* 0x000fe4000bf86270 */
        /* <DEDUP_REMOVED lines=11> */
[----:B-----5:R0:W-:Y:S04]  /*82c0*/  STS.U16 [R70+0xc0], R9 ;  /* 0x0000c00946007388 */ /* 0x0201e80000000400 */
[----:B------:R1:W-:Y:S04]  /*82d0*/  STS.U16 [R69+0x100], R10 ;  /* 0x0001000a45007388 */ /* 0x0003e80000000400 */
[----:B------:R-:W-:Y:S04]  /*82e0*/  STS.U16 [R68+0x140], R11 ;  /* 0x0001400b44007388 */ /* 0x000fe80000000400 */
[----:B------:R-:W-:Y:S04]  /*82f0*/  STS.U16 [R67+0x180], R12 ;  /* 0x0001800c43007388 */ /* 0x000fe80000000400 */
[----:B------:R2:W-:Y:S04]  /*8300*/  STS.U16 [R66+0x1c0], R13 ;  /* 0x0001c00d42007388 */ /* 0x0005e80000000400 */
[----:B------:R-:W-:Y:S01]  /*8310*/  STS.U16 [R65+0x200], R14 ;  /* 0x0002000e41007388 */ /* 0x000fe20000000400 */
[----:B0-----:R-:W-:-:S03]  /*8320*/  PRMT R70, RZ, 0x7610, R70 ;  /* 0x00007610ff467816 */ /* 0x001fc60000000046 */
[----:B------:R-:W-:Y:S01]  /*8330*/  STS.U16 [R64+0x240], R15 ;  /* 0x0002400f40007388 */ /* 0x000fe20000000400 */
[----:B-1----:R-:W-:-:S03]  /*8340*/  PRMT R69, RZ, 0x7610, R69 ;  /* 0x00007610ff457816 */ /* 0x002fc60000000045 */
[----:B------:R-:W-:Y:S04]  /*8350*/  STS.U16 [R63+0x280], R16 ;  /* 0x000280103f007388 */ /* 0x000fe80000000400 */
[----:B------:R-:W-:Y:S04]  /*8360*/  STS.U16 [R62+0x2c0], R17 ;  /* 0x0002c0113e007388 */ /* 0x000fe80000000400 */
[----:B------:R-:W-:Y:S04]  /*8370*/  STS.U16 [R61+0x300], R18 ;  /* 0x000300123d007388 */ /* 0x000fe80000000400 */
[----:B------:R-:W-:Y:S04]  /*8380*/  STS.U16 [R60+0x340], R19 ;  /* 0x000340133c007388 */ /* 0x000fe80000000400 */
[----:B------:R0:W-:Y:S04]  /*8390*/  STS.U16 [R59+0x380], R20 ;  /* 0x000380143b007388 */ /* 0x0001e80000000400 */
[----:B------:R1:W-:Y:S01]  /*83a0*/  STS.U16 [R58+0x3c0], R21 ;  /* 0x0003c0153a007388 */ /* 0x0003e20000000400 */
[----:B------:R-:W-:-:S06]  /*83b0*/  NOP ;  /* 0x0000000000007918 */ /* 0x000fcc0000000000 */
[----:B------:R3:W4:Y:S01]  /*83c0*/  @!P3 LDG.E.U16 R30, [R4.64] ;  /* 0x00000028041eb981 */ /* 0x000722000c1e1500 */
[----:B------:R-:W-:-:S03]  /*83d0*/  ISETP.GE.AND P3, PT, R88, UR43, PT ;  /* 0x0000002b58007c0c */ /* 0x000fc6000bf66270 */
[----:B------:R3:W5:Y:S01]  /*83e0*/  @!P0 LDG.E.U16 R70, [R4.64+0x40] ;  /* 0x0000402804468981 */ /* 0x000762000c1e1500 */
[----:B------:R-:W-:Y:S02]  /*83f0*/  ISETP.GE.AND P0, PT, R77, UR43, PT ;  /* 0x0000002b4d007c0c */ /* 0x000fe4000bf06270 */
[----:B--2---:R-:W-:Y:S01]  /*8400*/  PRMT R66, RZ, 0x7610, R66 ;  /* 0x00007610ff427816 */ /* 0x004fe20000000042 */
        /* <DEDUP_REMOVED lines=11> */
[----:B------:R-:W-:Y:S02]  /*84c0*/  ISETP.GE.AND P0, PT, R138, UR43, PT ;  /* 0x0000002b8a007c0c */ /* 0x000fe4000bf06270 */
[----:B0-----:R-:W-:Y:S01]  /*84d0*/  PRMT R20, RZ, 0x7610, R20 ;  /* 0x00007610ff147816 */ /* 0x001fe20000000014 */
[----:B------:R3:W2:Y:S01]  /*84e0*/  @!P2 LDG.E.U16 R25, [R4.64+0x200] ;  /* 0x000200280419a981 */ /* 0x0006a2000c1e1500 */
[----:B-1----:R-:W-:-:S03]  /*84f0*/  PRMT R21, RZ, 0x7610, R21 ;  /* 0x00007610ff157816 */ /* 0x002fc60000000015 */
[----:B------:R3:W2:Y:S01]  /*8500*/  @!P1 LDG.E.U16 R26, [R4.64+0x240] ;  /* 0x00024028041a9981 */ /* 0x0006a2000c1e1500 */
[----:B------:R-:W-:-:S03]  /*8510*/  ISETP.GE.AND P1, PT, R137, UR43, PT ;  /* 0x0000002b89007c0c */ /* 0x000fc6000bf26270 */
[----:B------:R3:W2:Y:S01]  /*8520*/  @!P5 LDG.E.U16 R23, [R4.64+0x280] ;  /* 0x000280280417d981 */ /* 0x0006a2000c1e1500 */
[----:B------:R-:W-:-:S03]  /*8530*/  ISETP.GE.AND P2, PT, R136, UR43, PT ;  /* 0x0000002b88007c0c */ /* 0x000fc6000bf46270 */
[----:B------:R3:W2:Y:S04]  /*8540*/  @!P4 LDG.E.U16 R22, [R4.64+0x2c0] ;  /* 0x0002c0280416c981 */ /* 0x0006a8000c1e1500 */
[----:B------:R3:W2:Y:S01]  /*8550*/  @!P3 LDG.E.U16 R20, [R4.64+0x300] ;  /* 0x000300280414b981 */ /* 0x0006a2000c1e1500 */
[----:B------:R-:W-:-:S03]  /*8560*/  PRMT R0, RZ, 0x7610, R0 ;  /* 0x00007610ff007816 */ /* 0x000fc60000000000 */
[----:B------:R3:W2:Y:S01]  /*8570*/  @!P0 LDG.E.U16 R21, [R4.64+0x340] ;  /* 0x0003402804158981 */ /* 0x0006a2000c1e1500 */
[----:B------:R-:W-:-:S03]  /*8580*/  PRMT R19, RZ, 0x7610, R19 ;  /* 0x00007610ff137816 */ /* 0x000fc60000000013 */
[----:B------:R3:W2:Y:S04]  /*8590*/  @!P1 LDG.E.U16 R0, [R4.64+0x380] ;  /* 0x0003802804009981 */ /* 0x0006a8000c1e1500 */
[----:B------:R3:W2:Y:S01]  /*85a0*/  @!P2 LDG.E.U16 R19, [R4.64+0x3c0] ;  /* 0x0003c0280413a981 */ /* 0x0006a2000c1e1500 */
[----:B------:R0:W1:Y:S01]  /*85b0*/  R2UR UR43, R6 ;  /* 0x00000000062b73c2 */ /* 0x00006200000e0000 */
[----:B------:R-:W-:Y:S02]  /*85c0*/  IADD3 R2, R74, R94, RZ ;  /* 0x0000005e4a027210 */ /* 0x000fe40007ffe0ff */
[----:B------:R-:W1:Y:S02]  /*85d0*/  LDS.U16 R18, [R57] ;  /* 0x0000000039127984 */ /* 0x000e640000000400 */
[----:B------:R-:W-:-:S02]  /*85e0*/  IADD3 R3, R2, 0x40, RZ ;  /* 0x0000004002037810 */ /* 0x000fc40007ffe0ff */
[----:B------:R-:W-:Y:S01]  /*85f0*/  LDS.U16 R14, [R116+0x6] ;  /* 0x00000600740e7984 */ /* 0x000fe20000000400 */
[C---:B---3--:R-:W-:Y:S02]  /*8600*/  IADD3 R5, R2.reuse, 0x20, RZ ;  /* 0x0000002002057810 */ /* 0x048fe40007ffe0ff */
[CC--:B------:R-:W-:Y:S01]  /*8610*/  LEA.HI.SX32 R73, R2.reuse, R2.reuse, 0x1b ;  /* 0x0000000202497211 */ /* 0x0c0fe200078fdaff */
[----:B------:R-:W-:Y:S01]  /*8620*/  LDS.U16 R12, [R114+0xa] ;  /* 0x00000a00720c7984 */ /* 0x000fe20000000400 */
[-C--:B------:R-:W-:Y:S02]  /*8630*/  LEA.HI.SX32 R5, R5, R2.reuse, 0x1b ;  /* 0x0000000205057211 */ /* 0x080fe400078fdaff */
[----:B------:R-:W-:Y:S01]  /*8640*/  LEA.HI.SX32 R3, R3, R2, 0x1b ;  /* 0x0000000203037211 */ /* 0x000fe200078fdaff */
[----:B------:R-:W-:Y:S01]  /*8650*/  LDS.U16 R10, [R112+0xe] ;  /* 0x00000e00700a7984 */ /* 0x000fe20000000400 */
[C---:B------:R-:W-:Y:S02]  /*8660*/  IADD3 R17, R2.reuse, 0x1e0, RZ ;  /* 0x000001e002117810 */ /* 0x040fe40007ffe0ff */
[C---:B------:R-:W-:Y:S01]  /*8670*/  IADD3 R15, R2.reuse, 0x160, RZ ;  /* 0x00000160020f7810 */ /* 0x040fe20007ffe0ff */
[----:B------:R-:W-:Y:S01]  /*8680*/  LDS.U16 R8, [R55+0x12] ;  /* 0x0000120037087984 */ /* 0x000fe20000000400 */
[----:B------:R-:W-:-:S02]  /*8690*/  IADD3 R13, R2, 0x120, RZ ;  /* 0x00000120020d7810 */ /* 0x000fc40007ffe0ff */
[C---:B------:R-:W-:Y:S01]  /*86a0*/  IADD3 R11, R2.reuse, 0xe0, RZ ;  /* 0x000000e0020b7810 */ /* 0x040fe20007ffe0ff */
[----:B0-----:R-:W-:Y:S01]  /*86b0*/  LDS.U16 R6, [R53+0x16] ;  /* 0x0000160035067984 */ /* 0x001fe20000000400 */
[C---:B------:R-:W-:Y:S02]  /*86c0*/  IADD3 R9, R2.reuse, 0xa0, RZ ;  /* 0x000000a002097810 */ /* 0x040fe40007ffe0ff */
[C---:B------:R-:W-:Y:S01]  /*86d0*/  IADD3 R7, R2.reuse, 0x60, RZ ;  /* 0x0000006002077810 */ /* 0x040fe20007ffe0ff */
[----:B------:R-:W-:Y:S01]  /*86e0*/  LDS.U16 R4, [R51+0x1a] ;  /* 0x00001a0033047984 */ /* 0x000fe20000000400 */
[C---:B------:R-:W-:Y:S02]  /*86f0*/  IADD3 R59, R2.reuse, 0x1c0, RZ ;  /* 0x000001c0023b7810 */ /* 0x040fe40007ffe0ff */
[C---:B------:R-:W-:Y:S02]  /*8700*/  IADD3 R31, R2.reuse, 0x1a0, RZ ;  /* 0x000001a0021f7810 */ /* 0x040fe40007ffe0ff */
[----:B------:R-:W-:-:S02]  /*8710*/  IADD3 R61, R2, 0x180, RZ ;  /* 0x00000180023d7810 */ /* 0x000fc40007ffe0ff */
[C---:B------:R-:W-:Y:S02]  /*8720*/  IADD3 R63, R2.reuse, 0x140, RZ ;  /* 0x00000140023f7810 */ /* 0x040fe40007ffe0ff */
[C---:B------:R-:W-:Y:S02]  /*8730*/  IADD3 R65, R2.reuse, 0x100, RZ ;  /* 0x0000010002417810 */ /* 0x040fe40007ffe0ff */
[C---:B------:R-:W-:Y:S02]  /*8740*/  IADD3 R67, R2.reuse, 0xc0, RZ ;  /* 0x000000c002437810 */ /* 0x040fe40007ffe0ff */
[----:B------:R-:W-:Y:S02]  /*8750*/  IADD3 R81, R2, 0x80, RZ ;  /* 0x0000008002517810 */ /* 0x000fe40007ffe0ff */
[----:B------:R-:W-:Y:S01]  /*8760*/  SHF.L.U32 R73, R73, 0x1, RZ ;  /* 0x0000000149497819 */ /* 0x000fe200000006ff */
[----:B------:R-:W-:Y:S01]  /*8770*/  IMAD.SHL.U32 R71, R3, 0x2, RZ ;  /* 0x0000000203477824 */ /* 0x000fe200078e00ff */
[----:B------:R-:W-:Y:S01]  /*8780*/  SHF.L.U32 R72, R5, 0x1, RZ ;  /* 0x0000000105487819 */ /* 0x000fe200000006ff */
[----:B------:R-:W-:Y:S01]  /*8790*/  LDS.U16 R3, [R50+0x1c] ;  /* 0x00001c0032037984 */ /* 0x000fe20000000400 */
[----:B------:R-:W-:-:S02]  /*87a0*/  LEA.HI.SX32 R58, R17, R2, 0x1b ;  /* 0x00000002113a7211 */ /* 0x000fc400078fdaff */
[-C--:B------:R-:W-:Y:S01]  /*87b0*/  LEA.HI.SX32 R59, R59, R2.reuse, 0x1b ;  /* 0x000000023b3b7211 */ /* 0x080fe200078fdaff */
[----:B------:R-:W0:Y:S01]  /*87c0*/  LDS.U16 R17, [R118+0x2] ;  /* 0x0000020076117984 */ /* 0x000e220000000400 */
[-C--:B------:R-:W-:Y:S02]  /*87d0*/  LEA.HI.SX32 R60, R31, R2.reuse, 0x1b ;  /* 0x000000021f3c7211 */ /* 0x080fe400078fdaff */
[-C--:B------:R-:W-:Y:S01]  /*87e0*/  LEA.HI.SX32 R61, R61, R2.reuse, 0x1b ;  /* 0x000000023d3d7211 */ /* 0x080fe200078fdaff */
[----:B------:R-:W-:Y:S01]  /*87f0*/  LDS.U16 R5, [R52+0x18] ;  /* 0x0000180034057984 */ /* 0x000fe20000000400 */
[-C--:B------:R-:W-:Y:S02]  /*8800*/  LEA.HI.SX32 R62, R15, R2.reuse, 0x1b ;  /* 0x000000020f3e7211 */ /* 0x080fe400078fdaff */
[-C--:B------:R-:W-:Y:S01]  /*8810*/  LEA.HI.SX32 R63, R63, R2.reuse, 0x1b ;  /* 0x000000023f3f7211 */ /* 0x080fe200078fdaff */
[----:B------:R-:W3:Y:S01]  /*8820*/  LDS.U16 R15, [R117+0x4] ;  /* 0x00000400750f7984 */ /* 0x000ee20000000400 */
[----:B------:R-:W-:-:S02]  /*8830*/  LEA.HI.SX32 R64, R13, R2, 0x1b ;  /* 0x000000020d407211 */ /* 0x000fc400078fdaff */
[-C--:B------:R-:W-:Y:S01]  /*8840*/  LEA.HI.SX32 R65, R65, R2.reuse, 0x1b ;  /* 0x0000000241417211 */ /* 0x080fe200078fdaff */
[----:B------:R-:W0:Y:S01]  /*8850*/  LDS.U16 R13, [R115+0x8] ;  /* 0x00000800730d7984 */ /* 0x000e220000000400 */
[-C--:B------:R-:W-:Y:S02]  /*8860*/  LEA.HI.SX32 R80, R11, R2.reuse, 0x1b ;  /* 0x000000020b507211 */ /* 0x080fe400078fdaff */
[-C--:B------:R-:W-:Y:S01]  /*8870*/  LEA.HI.SX32 R67, R67, R2.reuse, 0x1b ;  /* 0x0000000243437211 */ /* 0x080fe200078fdaff */
[----:B------:R-:W0:Y:S01]  /*8880*/  LDS.U16 R11, [R113+0xc] ;  /* 0x00000c00710b7984 */ /* 0x000e220000000400 */
[-C--:B------:R-:W-:Y:S02]  /*8890*/  LEA.HI.SX32 R68, R9, R2.reuse, 0x1b ;  /* 0x0000000209447211 */ /* 0x080fe400078fdaff */
[-C--:B------:R-:W-:Y:S01]  /*88a0*/  LEA.HI.SX32 R81, R81, R2.reuse, 0x1b ;  /* 0x0000000251517211 */ /* 0x080fe200078fdaff */
[----:B------:R-:W0:Y:S01]  /*88b0*/  LDS.U16 R9, [R56+0x10] ;  /* 0x0000100038097984 */ /* 0x000e220000000400 */
[----:B------:R-:W-:-:S03]  /*88c0*/  LEA.HI.SX32 R82, R7, R2, 0x1b ;  /* 0x0000000207527211 */ /* 0x000fc600078fdaff */
[----:B------:R-:W3:Y:S04]  /*88d0*/  LDS.U16 R7, [R54+0x14] ;  /* 0x0000140036077984 */ /* 0x000ee80000000400 */
[----:B------:R-:W2:Y:S01]  /*88e0*/  LDS.U16 R2, [R49+0x1e] ;  /* 0x00001e0031027984 */ /* 0x000ea20000000400 */
[----:B-1----:R-:W-:Y:S01]  /*88f0*/  IMAD.U32 R16, RZ, RZ, UR43 ;  /* 0x0000002bff107e24 */ /* 0x002fe2000f8e00ff */
[----:B------:R-:W-:Y:S01]  /*8900*/  SHF.L.U32 R67, R67, 0x1, RZ ;  /* 0x0000000143437819 */ /* 0x000fe200000006ff */
[----:B------:R-:W-:Y:S02]  /*8910*/  IMAD.SHL.U32 R68, R68, 0x2, RZ ;  /* 0x0000000244447824 */ /* 0x000fe400078e00ff */
[----:B------:R-:W-:Y:S01]  /*8920*/  FMUL.FTZ R16, R16, 1.4426950216293334961 ;  /* 0x3fb8aa3b10107820 */ /* 0x000fe20000410000 */
[----:B------:R-:W-:Y:S01]  /*8930*/  SHF.L.U32 R64, R64, 0x1, RZ ;  /* 0x0000000140407819 */ /* 0x000fe200000006ff */
[----:B------:R-:W-:Y:S01]  /*8940*/  IMAD.SHL.U32 R65, R65, 0x2, RZ ;  /* 0x0000000241417824 */ /* 0x000fe200078e00ff */
[----:B------:R-:W-:Y:S01]  /*8950*/  SHF.L.U32 R63, R63, 0x1, RZ ;  /* 0x000000013f3f7819 */ /* 0x000fe200000006ff */
[----:B------:R-:W-:Y:S01]  /*8960*/  FMUL.FTZ R134, R16, R48 ;  /* 0x0000003010867220 */ /* 0x000fe20000410000 */
[----:B------:R-:W-:Y:S01]  /*8970*/  ISETP.NE.AND P1, PT, R95, RZ, PT ;  /* 0x000000ff5f00720c */ /* 0x000fe20003f25270 */
[----:B------:R-:W-:Y:S01]  /*8980*/  IMAD.SHL.U32 R62, R62, 0x2, RZ ;  /* 0x000000023e3e7824 */ /* 0x000fe200078e00ff */
[----:B------:R-:W-:-:S02]  /*8990*/  SHF.L.U32 R61, R61, 0x1, RZ ;  /* 0x000000013d3d7819 */ /* 0x000fc400000006ff */
[----:B------:R-:W-:Y:S01]  /*89a0*/  SHF.L.U32 R60, R60, 0x1, RZ ;  /* 0x000000013c3c7819 */ /* 0x000fe200000006ff */
[----:B------:R-:W1:Y:S01]  /*89b0*/  MUFU.EX2 R134, R134 ;  /* 0x0000008600867308 */ /* 0x000e620000000800 */
[----:B------:R-:W-:Y:S01]  /*89c0*/  SHF.L.U32 R59, R59, 0x1, RZ ;  /* 0x000000013b3b7819 */ /* 0x000fe200000006ff */
[----:B------:R-:W-:Y:S02]  /*89d0*/  IMAD.SHL.U32 R58, R58, 0x2, RZ ;  /* 0x000000023a3a7824 */ /* 0x000fe400078e00ff */
[C---:B------:R-:W-:Y:S02]  /*89e0*/  FMUL.FTZ R32, R16.reuse, R47 ;  /* 0x0000002f10207220 */ /* 0x040fe40000410000 */
[----:B------:R-:W-:Y:S01]  /*89f0*/  FMUL.FTZ R31, R16, R46 ;  /* 0x0000002e101f7220 */ /* 0x000fe20000410000 */
[----:B------:R-:W-:-:S03]  /*8a00*/  HADD2.F32 R135, -RZ, R124.H0_H0 ;  /* 0x2000007cff877230 */ /* 0x000fc60000004100 */
[----:B------:R-:W1:Y:S01]  /*8a10*/  MUFU.EX2 R32, R32 ;  /* 0x0000002000207308 */ /* 0x000e620000000800 */
[----:B------:R-:W-:Y:S01]  /*8a20*/  HADD2.F32 R86, -RZ, R86.H0_H0 ;  /* 0x20000056ff567230 */ /* 0x000fe20000004100 */
[----:B------:R-:W-:Y:S01]  /*8a30*/  ISETP.NE.AND P0, PT, R95, 0x7f, PT ;  /* 0x0000007f5f00780c */ /* 0x000fe20003f05270 */
[----:B------:R-:W-:Y:S01]  /*8a40*/  HADD2.F32 R87, -RZ, R87.H0_H0 ;  /* 0x20000057ff577230 */ /* 0x000fe20000004100 */
[----:B------:R-:W-:Y:S01]  /*8a50*/  FMUL.FTZ R135, R135, R48 ;  /* 0x0000003087877220 */ /* 0x000fe20000410000 */
[----:B------:R-:W-:-:S03]  /*8a60*/  HADD2.F32 R18, -RZ, R18.H0_H0 ;  /* 0x20000012ff127230 */ /* 0x000fc60000004100 */
[----:B------:R-:W1:Y:S01]  /*8a70*/  MUFU.EX2 R31, R31 ;  /* 0x0000001f001f7308 */ /* 0x000e620000000800 */
[----:B0-----:R-:W-:Y:S01]  /*8a80*/  HADD2.F32 R17, -RZ, R17.H0_H0 ;  /* 0x20000011ff117230 */ /* 0x001fe20000004100 */
[----:B------:R-:W-:Y:S01]  /*8a90*/  FMUL.FTZ R86, R86, R47 ;  /* 0x0000002f56567220 */ /* 0x000fe20000410000 */
[----:B------:R-:W-:Y:S01]  /*8aa0*/  HADD2.F32 R119, -RZ, R119.H0_H0 ;  /* 0x20000077ff777230 */ /* 0x000fe20000004100 */
[----:B------:R-:W-:Y:S01]  /*8ab0*/  FMUL.FTZ R87, R87, R46 ;  /* 0x0000002e57577220 */ /* 0x000fe20000410000 */
[----:B---3--:R-:W-:Y:S01]  /*8ac0*/  HADD2.F32 R15, -RZ, R15.H0_H0 ;  /* 0x2000000fff0f7230 */ /* 0x008fe20000004100 */
        /* <DEDUP_REMOVED lines=35> */
[----:B----4-:R-:W-:Y:S04]  /*8d00*/  STS.U16 [R73+0x1080], R30 ;  /* 0x0010801e49007388 */ /* 0x010fe80000000400 */
[----:B-----5:R0:W-:Y:S04]  /*8d10*/  STS.U16 [R72+0x10c0], R70 ;  /* 0x0010c04648007388 */ /* 0x0201e80000000400 */
[----:B--2---:R2:W-:Y:S01]  /*8d20*/  STS.U16 [R71+0x1100], R69 ;  /* 0x0011004547007388 */ /* 0x0045e20000000400 */
[----:B0-----:R-:W-:-:S02]  /*8d30*/  SHF.L.U32 R70, R82, 0x1, RZ ;  /* 0x0000000152467819 */ /* 0x001fc400000006ff */
[----:B--2---:R-:W-:-:S03]  /*8d40*/  SHF.L.U32 R69, R81, 0x1, RZ ;  /* 0x0000000151457819 */ /* 0x004fc600000006ff */
[----:B------:R-:W-:Y:S04]  /*8d50*/  STS.U16 [R70+0x1140], R28 ;  /* 0x0011401c46007388 */ /* 0x000fe80000000400 */
[----:B------:R0:W-:Y:S04]  /*8d60*/  STS.U16 [R69+0x1180], R66 ;  /* 0x0011804245007388 */ /* 0x0001e80000000400 */
[----:B------:R-:W-:Y:S01]  /*8d70*/  STS.U16 [R68+0x11c0], R29 ;  /* 0x0011c01d44007388 */ /* 0x000fe20000000400 */
[----:B0-----:R-:W-:-:S03]  /*8d80*/  SHF.L.U32 R66, R80, 0x1, RZ ;  /* 0x0000000150427819 */ /* 0x001fc600000006ff */
        /* <DEDUP_REMOVED lines=8> */
[----:B0-----:R-:W-:Y:S01]  /*8e10*/  IMAD.U32 R20, RZ, RZ, UR39 ;  /* 0x00000027ff147e24 */ /* 0x001fe2000f8e00ff */
[----:B--2---:R-:W-:-:S04]  /*8e20*/  LEA R21, R94, R74, 0x4 ;  /* 0x0000004a5e157211 */ /* 0x004fc800078e20ff */
[----:B------:R-:W-:Y:S02]  /*8e30*/  LEA R20, R20, UR7, 0x8 ;  /* 0x0000000714147c11 */ /* 0x000fe4000f8e40ff */
[----:B------:R-:W-:Y:S02]  /*8e40*/  LEA.HI.SX32 R21, R21, R21, 0x1b ;  /* 0x0000001515157211 */ /* 0x000fe400078fdaff */
[----:B------:R-:W-:Y:S01]  /*8e50*/  @P1 IADD3 R20, R95, 0x200, RZ ;  /* 0x000002005f141810 */ /* 0x000fe20007ffe0ff */
[----:B------:R0:W-:Y:S01]  /*8e60*/  STS.U16 [R59+0x1400], R0 ;  /* 0x001400003b007388 */ /* 0x0001e20000000400 */
[----:B------:R-:W-:-:S03]  /*8e70*/  SHF.L.U32 R57, R21, 0x1, RZ ;  /* 0x0000000115397819 */ /* 0x000fc600000006ff */
[----:B------:R2:W-:Y:S01]  /*8e80*/  STS.U16 [R58+0x1440], R19 ;  /* 0x001440133a007388 */ /* 0x0005e20000000400 */
[----:B------:R-:W-:-:S06]  /*8e90*/  NOP ;  /* 0x0000000000007918 */ /* 0x000fcc0000000000 */
[----:B0-----:R-:W-:Y:S01]  /*8ea0*/  SHF.L.U32 R0, R20, 0x2, RZ ;  /* 0x0000000214007819 */ /* 0x001fe200000006ff */
[----:B------:R0:W3:Y:S04]  /*8eb0*/  LDS.U16 R96, [R118+0x1082] ;  /* 0x0010820076607984 */ /* 0x0000e80000000400 */
        /* <DEDUP_REMOVED lines=15> */
[----:B-1----:R1:W-:Y:S04]  /*8fb0*/  STS [R0+0x6d50], R134 ;  /* 0x006d508600007388 */ /* 0x0023e80000000800 */
[----:B------:R-:W-:Y:S01]  /*8fc0*/  BAR.SYNC.DEFER_BLOCKING 0x0 ;  /* 0x0000000000007b1d */ /* 0x000fe20000010000 */
[----:B------:R-:W-:-:S02]  /*8fd0*/  FMUL.FTZ R30, R16, R45 ;  /* 0x0000002d101e7220 */ /* 0x000fc40000410000 */
[----:B------:R-:W-:-:S04]  /*8fe0*/  FMUL.FTZ R28, R16, R44 ;  /* 0x0000002c101c7220 */ /* 0x000fc80000410000 */
[----:B------:R-:W5:Y:S01]  /*8ff0*/  MUFU.EX2 R30, R30 ;  /* 0x0000001e001e7308 */ /* 0x000f620000000800 */
[----:B------:R-:W-:-:S07]  /*9000*/  FMUL.FTZ R27, R16, R42 ;  /* 0x0000002a101b7220 */ /* 0x000fce0000410000 */
[----:B------:R1:W0:Y:S01]  /*9010*/  MUFU.EX2 R29, R28 ;  /* 0x0000001c001d7308 */ /* 0x0002220000000800 */
[-C--:B------:R-:W-:Y:S02]  /*9020*/  FMUL.FTZ R80, R134, R32.reuse ;  /* 0x0000002086507220 */ /* 0x080fe40000410000 */
[----:B------:R-:W-:Y:S02]  /*9030*/  FFMA.FTZ R81, R135, R32, R86 ;  /* 0x0000002087517223 */ /* 0x000fe40000010056 */
[C---:B-1----:R-:W-:Y:S02]  /*9040*/  FMUL.FTZ R28, R16.reuse, R43 ;  /* 0x0000002b101c7220 */ /* 0x042fe40000410000 */
[----:B------:R-:W-:Y:S01]  /*9050*/  FMUL.FTZ R26, R16, R41 ;  /* 0x00000029101a7220 */ /* 0x000fe20000410000 */
[----:B------:R1:W1:Y:S03]  /*9060*/  @P0 LDS R0, [R95.X4+0x7554] ;  /* 0x007554005f000984 */ /* 0x0002660000004800 */
[----:B------:R-:W0:Y:S01]  /*9070*/  MUFU.EX2 R28, R28 ;  /* 0x0000001c001c7308 */ /* 0x000e220000000800 */
[----:B------:R-:W-:-:S02]  /*9080*/  FMUL.FTZ R80, R31, R80 ;  /* 0x000000501f507220 */ /* 0x000fc40000410000 */
[----:B------:R-:W-:Y:S02]  /*9090*/  FFMA.FTZ R81, R31, R81, R87 ;  /* 0x000000511f517223 */ /* 0x000fe40000010057 */
[----:B------:R-:W-:-:S03]  /*90a0*/  FMUL.FTZ R25, R16, R40 ;  /* 0x0000002810197220 */ /* 0x000fc60000410000 */
[----:B------:R-:W2:Y:S01]  /*90b0*/  MUFU.EX2 R27, R27 ;  /* 0x0000001b001b7308 */ /* 0x000ea20000000800 */
[C---:B-----5:R-:W-:Y:S02]  /*90c0*/  FMUL.FTZ R80, R30.reuse, R80 ;  /* 0x000000501e507220 */ /* 0x060fe40000410000 */
[----:B------:R-:W-:Y:S02]  /*90d0*/  FFMA.FTZ R81, R30, R81, R119 ;  /* 0x000000511e517223 */ /* 0x000fe40000010077 */
[----:B------:R-:W-:-:S03]  /*90e0*/  FMUL.FTZ R24, R16, R39 ;  /* 0x0000002710187220 */ /* 0x000fc60000410000 */
[----:B------:R-:W5:Y:S01]  /*90f0*/  MUFU.EX2 R26, R26 ;  /* 0x0000001a001a7308 */ /* 0x000f620000000800 */
[C---:B0-----:R-:W-:Y:S02]  /*9100*/  FMUL.FTZ R80, R29.reuse, R80 ;  /* 0x000000501d507220 */ /* 0x041fe40000410000 */
[----:B------:R-:W-:Y:S02]  /*9110*/  FFMA.FTZ R81, R29, R81, R120 ;  /* 0x000000511d517223 */ /* 0x000fe40000010078 */
[----:B------:R-:W-:-:S03]  /*9120*/  FMUL.FTZ R23, R16, R38 ;  /* 0x0000002610177220 */ /* 0x000fc60000410000 */
[----:B------:R-:W0:Y:S01]  /*9130*/  MUFU.EX2 R25, R25 ;  /* 0x0000001900197308 */ /* 0x000e220000000800 */
[C---:B------:R-:W-:Y:S02]  /*9140*/  FMUL.FTZ R80, R28.reuse, R80 ;  /* 0x000000501c507220 */ /* 0x040fe40000410000 */
[----:B------:R-:W-:Y:S02]  /*9150*/  FFMA.FTZ R81, R28, R81, R121 ;  /* 0x000000511c517223 */ /* 0x000fe40000010079 */
[----:B------:R-:W-:-:S03]  /*9160*/  FMUL.FTZ R22, R16, R37 ;  /* 0x0000002510167220 */ /* 0x000fc60000410000 */
[----:B------:R-:W0:Y:S01]  /*9170*/  MUFU.EX2 R24, R24 ;  /* 0x0000001800187308 */ /* 0x000e220000000800 */
[C---:B--2---:R-:W-:Y:S02]  /*9180*/  FMUL.FTZ R80, R27.reuse, R80 ;  /* 0x000000501b507220 */ /* 0x044fe40000410000 */
[----:B------:R-:W-:Y:S02]  /*9190*/  FFMA.FTZ R81, R27, R81, R122 ;  /* 0x000000511b517223 */ /* 0x000fe4000001007a */
[C---:B------:R-:W-:Y:S02]  /*91a0*/  FMUL.FTZ R21, R16.reuse, R36 ;  /* 0x0000002410157220 */ /* 0x040fe40000410000 */
[C---:B------:R-:W-:Y:S01]  /*91b0*/  FMUL.FTZ R20, R16.reuse, R35 ;  /* 0x0000002310147220 */ /* 0x040fe20000410000 */
[----:B------:R-:W2:Y:S01]  /*91c0*/  MUFU.EX2 R23, R23 ;  /* 0x0000001700177308 */ /* 0x000ea20000000800 */
[C---:B------:R-:W-:Y:S02]  /*91d0*/  FMUL.FTZ R19, R16.reuse, R34 ;  /* 0x0000002210137220 */ /* 0x040fe40000410000 */
[----:B------:R-:W-:-:S02]  /*91e0*/  FMUL.FTZ R16, R16, R33 ;  /* 0x0000002110107220 */ /* 0x000fc40000410000 */
[C---:B-----5:R-:W-:Y:S02]  /*91f0*/  FMUL.FTZ R80, R26.reuse, R80 ;  /* 0x000000501a507220 */ /* 0x060fe40000410000 */
[----:B------:R-:W-:Y:S01]  /*9200*/  FFMA.FTZ R81, R26, R81, R123 ;  /* 0x000000511a517223 */ /* 0x000fe2000001007b */
[----:B------:R-:W5:Y:S01]  /*9210*/  MUFU.EX2 R22, R22 ;  /* 0x0000001600167308 */ /* 0x000f620000000800 */
[C---:B0-----:R-:W-:Y:S02]  /*9220*/  FMUL.FTZ R80, R25.reuse, R80 ;  /* 0x0000005019507220 */ /* 0x041fe40000410000 */
[----:B------:R-:W-:Y:S01]  /*9230*/  FFMA.FTZ R81, R25, R81, R124 ;  /* 0x0000005119517223 */ /* 0x000fe2000001007c */
[----:B------:R-:W-:-:S04]  /*9240*/  HADD2.F32 R129, -RZ, R163.H0_H0 ;  /* 0x200000a3ff817230 */ /* 0x000fc80000004100 */
[----:B------:R-:W0:Y:S01]  /*9250*/  MUFU.EX2 R21, R21 ;  /* 0x0000001500157308 */ /* 0x000e220000000800 */
[----:B------:R-:W-:Y:S01]  /*9260*/  HADD2.F32 R6, -RZ, R6.H0_H0 ;  /* 0x20000006ff067230 */ /* 0x000fe20000004100 */
[----:B------:R-:W-:Y:S02]  /*9270*/  FMUL.FTZ R127, R127, R37 ;  /* 0x000000257f7f7220 */ /* 0x000fe40000410000 */
[----:B------:R-:W-:-:S04]  /*9280*/  FMUL.FTZ R80, R24, R80 ;  /* 0x0000005018507220 */ /* 0x000fc80000410000 */
[----:B------:R-:W0:Y:S01]  /*9290*/  MUFU.EX2 R20, R20 ;  /* 0x0000001400147308 */ /* 0x000e220000000800 */
[----:B------:R-:W-:Y:S02]  /*92a0*/  FMUL.FTZ R126, R7, R126 ;  /* 0x0000007e077e7220 */ /* 0x000fe40000410000 */
[----:B------:R-:W-:-:S05]  /*92b0*/  FFMA.FTZ R81, R24, R81, R125 ;  /* 0x0000005118517223 */ /* 0x000fca000001007d */
[----:B------:R-:W0:Y:S01]  /*92c0*/  MUFU.EX2 R19, R19 ;  /* 0x0000001300137308 */ /* 0x000e220000000800 */
[----:B------:R-:W-:-:S07]  /*92d0*/  HADD2.F32 R130, -RZ, R162.H0_H0 ;  /* 0x200000a2ff827230 */ /* 0x000fce0000004100 */
[----:B------:R-:W0:Y:S01]  /*92e0*/  MUFU.EX2 R16, R16 ;  /* 0x0000001000107308 */ /* 0x000e220000000800 */
[----:B------:R-:W-:Y:S01]  /*92f0*/  HADD2.F32 R5, -RZ, R5.H0_H0 ;  /* 0x20000005ff057230 */ /* 0x000fe20000004100 */
[----:B------:R-:W-:Y:S01]  /*9300*/  FMUL.FTZ R128, R128, R36 ;  /* 0x0000002480807220 */ /* 0x000fe20000410000 */
[----:B------:R-:W-:Y:S01]  /*9310*/  HADD2.F32 R4, -RZ, R4.H0_H0 ;  /* 0x20000004ff047230 */ /* 0x000fe20000004100 */
[----:B------:R-:W-:Y:S01]  /*9320*/  FMUL.FTZ R129, R129, R35 ;  /* 0x0000002381817220 */ /* 0x000fe20000410000 */
[----:B------:R-:W-:Y:S01]  /*9330*/  BSSY B0, `(.L_x_1182) ;  /* 0x0000017000007945 */ /* 0x000fe20003800000 */
[C---:B--2---:R-:W-:Y:S02]  /*9340*/  FMUL.FTZ R80, R23.reuse, R80 ;  /* 0x0000005017507220 */ /* 0x044fe40000410000 */
[----:B------:R-:W-:Y:S02]  /*9350*/  FMUL.FTZ R127, R6, R127 ;  /* 0x0000007f067f7220 */ /* 0x000fe40000410000 */
[----:B------:R-:W-:Y:S01]  /*9360*/  FFMA.FTZ R81, R23, R81, R126 ;  /* 0x0000005117517223 */ /* 0x000fe2000001007e */
[----:B------:R-:W-:Y:S01]  /*9370*/  HADD2.F32 R3, -RZ, R3.H0_H0 ;  /* 0x20000003ff037230 */ /* 0x000fe20000004100 */
[----:B------:R-:W-:Y:S01]  /*9380*/  FMUL.FTZ R130, R130, R34 ;  /* 0x0000002282827220 */ /* 0x000fe20000410000 */
[----:B------:R-:W-:Y:S01]  /*9390*/  HADD2.F32 R2, -RZ, R2.H0_H0 ;  /* 0x20000002ff027230 */ /* 0x000fe20000004100 */
[----:B-----5:R-:W-:-:S02]  /*93a0*/  FMUL.FTZ R80, R22, R80 ;  /* 0x0000005016507220 */ /* 0x020fc40000410000 */
[----:B------:R-:W-:Y:S02]  /*93b0*/  FMUL.FTZ R128, R5, R128 ;  /* 0x0000008005807220 */ /* 0x000fe40000410000 */
[----:B------:R-:W-:Y:S02]  /*93c0*/  FMUL.FTZ R129, R4, R129 ;  /* 0x0000008104817220 */ /* 0x000fe40000410000 */
[----:B------:R-:W-:Y:S01]  /*93d0*/  FFMA.FTZ R81, R22, R81, R127 ;  /* 0x0000005116517223 */ /* 0x000fe2000001007f */
[----:B------:R-:W-:Y:S05]  /*93e0*/  @P0 BRA `(.L_x_1183) ;  /* 0x000000b000000947 */ /* 0x000fea0003800000 */
[----:B01-34-:R-:W-:Y:S01]  /*93f0*/  ULDC UR35, c[0x0][0x174] ;  /* 0x00005d0000237ab9 */ /* 0x01bfe20000000800 */
        /* <DEDUP_REMOVED lines=10> */
.L_x_1183:
[----:B01-34-:R-:W-:Y:S05]  /*94a0*/  BSYNC B0 ;  /* 0x0000000000007941 */ /* 0x01bfea0003800000 */
.L_x_1182:
[----:B------:R-:W-:Y:S01]  /*94b0*/  HADD2.F32 R131, -RZ, R161.H0_H0 ;  /* 0x200000a1ff837230 */ /* 0x000fe20000004100 */
[C---:B------:R-:W-:Y:S01]  /*94c0*/  FMUL.FTZ R80, R21.reuse, R80 ;  /* 0x0000005015507220 */ /* 0x040fe20000410000 */
[----:B------:R0:W-:Y:S01]  /*94d0*/  STL [R1+0xdc], R8 ;  /* 0x0000dc0801007387 */ /* 0x0001e20000100800 */
[----:B------:R-:W-:Y:S01]  /*94e0*/  FFMA.FTZ R81, R21, R81, R128 ;  /* 0x0000005115517223 */ /* 0x000fe20000010080 */
[----:B------:R-:W-:Y:S01]  /*94f0*/  UISETP.GE.AND UP0, UPT, UR26, 0x2, UPT ;  /* 0x000000021a00788c */ /* 0x000fe2000bf06270 */
[----:B------:R-:W-:Y:S01]  /*9500*/  FMUL.FTZ R131, R131, R33 ;  /* 0x0000002183837220 */ /* 0x000fe20000410000 */
[----:B------:R1:W-:Y:S01]  /*9510*/  STL [R1+0xd8], R7 ;  /* 0x0000d80701007387 */ /* 0x0003e20000100800 */
[----:B------:R-:W-:Y:S01]  /*9520*/  FMUL.FTZ R130, R3, R130 ;  /* 0x0000008203827220 */ /* 0x000fe20000410000 */
[----:B------:R-:W-:Y:S01]  /*9530*/  LOP3.LUT R82, R95, 0x1f, RZ, 0xc0, !PT ;  /* 0x0000001f5f527812 */ /* 0x000fe200078ec0ff */
[C---:B------:R-:W-:Y:S01]  /*9540*/  FMUL.FTZ R80, R20.reuse, R80 ;  /* 0x0000005014507220 */ /* 0x040fe20000410000 */
[----:B------:R-:W-:Y:S01]  /*9550*/  STL [R1+0xd4], R6 ;  /* 0x0000d40601007387 */ /* 0x000fe20000100800 */
[----:B------:R-:W-:Y:S01]  /*9560*/  FFMA.FTZ R81, R20, R81, R129 ;  /* 0x0000005114517223 */ /* 0x000fe20000010081 */
[----:B------:R-:W-:Y:S01]  /*9570*/  PLOP3.LUT P0, PT, PT, PT, UP0, 0x80, 0x0 ;  /* 0x000000000000781c */ /* 0x000fe20003f0f008 */
[----:B------:R-:W-:Y:S01]  /*9580*/  FMUL.FTZ R131, R2, R131 ;  /* 0x0000008302837220 */ /* 0x000fe20000410000 */
[----:B------:R-:W-:Y:S01]  /*9590*/  STL [R1+0xd0], R5 ;  /* 0x0000d00501007387 */ /* 0x000fe20000100800 */
[C---:B------:R-:W-:Y:S01]  /*95a0*/  FMUL.FTZ R80, R19.reuse, R80 ;  /* 0x0000005013507220 */ /* 0x040fe20000410000 */
[----:B------:R-:W-:Y:S01]  /*95b0*/  ISETP.NE.OR P0, PT, R82, RZ, !P0 ;  /* 0x000000ff5200720c */ /* 0x000fe20004705670 */
[----:B------:R-:W-:Y:S01]  /*95c0*/  FFMA.FTZ R81, R19, R81, R130 ;  /* 0x0000005113517223 */ /* 0x000fe20000010082 */
[----:B------:R-:W-:Y:S01]  /*95d0*/  STL [R1+0xcc], R4 ;  /* 0x0000cc0401007387 */ /* 0x000fe20000100800 */
[----:B------:R-:W-:-:S02]  /*95e0*/  FMUL.FTZ R80, R16, R80 ;  /* 0x0000005010507220 */ /* 0x000fc40000410000 */
[----:B------:R-:W-:Y:S01]  /*95f0*/  FFMA.FTZ R81, R16, R81, R131 ;  /* 0x0000005110517223 */ /* 0x000fe20000010083 */
[----:B------:R2:W-:Y:S04]  /*9600*/  STL [R1+0xc8], R0 ;  /* 0x0000c80001007387 */ /* 0x0005e80000100800 */
[----:B0-----:R-:W3:Y:S04]  /*9610*/  LDL R8, [R1+0x5c] ;  /* 0x00005c0001087983 */ /* 0x001ee80000100800 */
[----:B-1----:R-:W4:Y:S01]  /*9620*/  LDL R7, [R1+0x60] ;  /* 0x0000600001077983 */ /* 0x002f220000100800 */
[----:B--2---:R-:W-:-:S03]  /*9630*/  LEA.HI R0, R95, R95, RZ, 0x1e ;  /* 0x0000005f5f007211 */ /* 0x004fc600078ff0ff */
[----:B------:R-:W2:Y:S04]  /*9640*/  LDL R6, [R1+0x54] ;  /* 0x0000540001067983 */ /* 0x000ea80000100800 */
[----:B------:R-:W2:Y:S04]  /*9650*/  LDL R5, [R1+0x58] ;  /* 0x0000580001057983 */ /* 0x000ea80000100800 */
[----:B------:R0:W-:Y:S04]  /*9660*/  STS.64 [R0.X8+0x6340], R80 ;  /* 0x0063405000007388 */ /* 0x0001e80000008a00 */
[----:B------:R-:W2:Y:S01]  /*9670*/  LDL R4, [R1+0x4c] ;  /* 0x00004c0001047983 */ /* 0x000ea20000100800 */
[----:B------:R-:W-:-:S03]  /*9680*/  HFMA2.MMA R82, -RZ, RZ, 0, 4.76837158203125e-07 ;  /* 0x00000008ff527435 */ /* 0x000fc600000001ff */
[----:B------:R-:W2:Y:S04]  /*9690*/  LDL R94, [R1+0x48] ;  /* 0x00004800015e7983 */ /* 0x000ea80000100800 */
[----:B0-----:R-:W2:Y:S01]  /*96a0*/  LDL R0, [R1+0x50] ;  /* 0x0000500001007983 */ /* 0x001ea20000100800 */
[----:B------:R-:W-:Y:S01]  /*96b0*/  MOV R80, UR26 ;  /* 0x0000001a00507c02 */ /* 0x000fe20008000f00 */
[----:B------:R-:W-:Y:S01]  /*96c0*/  IMAD.MOV.U32 R81, RZ, RZ, c[0x0][0x16c] ;  /* 0x00005b00ff517624 */ /* 0x000fe200078e00ff */
[----:B------:R-:W-:Y:S01]  /*96d0*/  HADD2.F32 R96, -RZ, R96.H0_H0 ;  /* 0x20000060ff607230 */ /* 0x000fe20000004100 */
[----:B------:R-:W2:Y:S01]  /*96e0*/  LDL R74, [R1+0x3c] ;  /* 0x00003c00014a7983 */ /* 0x000ea20000100800 */
[----:B------:R-:W-:Y:S01]  /*96f0*/  @!P0 IADD3 R80, R80, -0x2, RZ ;  /* 0xfffffffe50508810 */ /* 0x000fe20007ffe0ff */
[----:B------:R-:W-:-:S02]  /*9700*/  HADD2.F32 R97, -RZ, R97.H0_H0 ;  /* 0x20000061ff617230 */ /* 0x000fc40000004100 */
[----:B------:R-:W-:Y:S01]  /*9710*/  HADD2.F32 R98, -RZ, R98.H0_H0 ;  /* 0x20000062ff627230 */ /* 0x000fe20000004100 */
[----:B------:R-:W2:Y:S01]  /*9720*/  LDL R159, [R1+0x38] ;  /* 0x00003800019f7983 */ /* 0x000ea20000100800 */
[----:B------:R-:W-:Y:S01]  /*9730*/  @!P0 IMAD R80, R80, R81, UR7 ;  /* 0x0000000750508e24 */ /* 0x000fe2000f8e0251 */
[----:B------:R-:W-:Y:S01]  /*9740*/  MOV R81, RZ ;  /* 0x000000ff00517202 */ /* 0x000fe20000000f00 */
[----:B------:R-:W-:Y:S01]  /*9750*/  HADD2.F32 R99, -RZ, R99.H0_H0 ;  /* 0x20000063ff637230 */ /* 0x000fe20000004100 */
[----:B------:R-:W2:Y:S01]  /*9760*/  LDL R156, [R1+0x2c] ;  /* 0x00002c00019c7983 */ /* 0x000ea20000100800 */
[----:B------:R-:W-:Y:S01]  /*9770*/  @!P0 IMAD.WIDE R82, R80, R82, UR44 ;  /* 0x0000002c50528e25 */ /* 0x000fe2000f8e0252 */
[----:B------:R-:W-:Y:S02]  /*9780*/  HADD2.F32 R100, -RZ, R100.H0_H0 ;  /* 0x20000064ff647230 */ /* 0x000fe40000004100 */
[----:B------:R-:W2:Y:S01]  /*9790*/  LDL R140, [R1+0x30] ;  /* 0x00003000018c7983 */ /* 0x000ea20000100800 */
[----:B------:R-:W-:Y:S01]  /*97a0*/  IMAD.MOV.U32 R80, RZ, RZ, 0x3f800000 ;  /* 0x3f800000ff507424 */ /* 0x000fe200078e00ff */
[----:B------:R-:W-:-:S02]  /*97b0*/  HADD2.F32 R101, -RZ, R101.H0_H0 ;  /* 0x20000065ff657230 */ /* 0x000fc40000004100 */
[----:B------:R-:W2:Y:S04]  /*97c0*/  LDL R85, [R1+0x24] ;  /* 0x0000240001557983 */ /* 0x000ea80000100800 */
[----:B------:R0:W5:Y:S01]  /*97d0*/  @!P0 LDG.E.64 R80, [R82.64] ;  /* 0x0000002852508981 */ /* 0x000162000c1e1b00 */
[----:B------:R-:W-:-:S03]  /*97e0*/  ISETP.GT.U32.AND P0, PT, R95, 0x1f, PT ;  /* 0x0000001f5f00780c */ /* 0x000fc60003f04070 */
[----:B------:R-:W2:Y:S04]  /*97f0*/  LDL R95, [R1+0x44] ;  /* 0x00004400015f7983 */ /* 0x000ea80000100800 */
[----:B------:R-:W2:Y:S04]  /*9800*/  LDL R84, [R1+0x28] ;  /* 0x0000280001547983 */ /* 0x000ea80000100800 */
[----:B0-----:R-:W2:Y:S04]  /*9810*/  LDL R82, [R1+0x40] ;  /* 0x0000400001527983 */ /* 0x001ea80000100800 */
[----:B------:R-:W2:Y:S01]  /*9820*/  LDL R83, [R1+0x34] ;  /* 0x0000340001537983 */ /* 0x000ea20000100800 */
        /* <DEDUP_REMOVED lines=9> */
[----:B------:R-:W-:Y:S01]  /*98c0*/  HADD2.F32 R111, -RZ, R111.H0_H0 ;  /* 0x2000006fff6f7230 */ /* 0x000fe20000004100 */
[----:B------:R-:W-:Y:S01]  /*98d0*/  BSSY B0, `(.L_x_1184) ;  /* 0x0000061000007945 */ /* 0x000fe20003800000 */
[----:B------:R-:W-:Y:S01]  /*98e0*/  BAR.SYNC.DEFER_BLOCKING 0x0 ;  /* 0x0000000000007b1d */ /* 0x000fe20000010000 */
[----:B---3--:R-:W-:-:S05]  /*98f0*/  FMUL.FTZ R96, R8, R96 ;  /* 0x0000006008607220 */ /* 0x008fca0000410000 */
[----:B------:R0:W5:Y:S01]  /*9900*/  LDL.LU R8, [R1+0xdc] ;  /* 0x0000dc0001087983 */ /* 0x0001620000300800 */
[----:B----4-:R-:W-:-:S03]  /*9910*/  FMUL.FTZ R97, R7, R97 ;  /* 0x0000006107617220 */ /* 0x010fc60000410000 */
[----:B------:R0:W5:Y:S01]  /*9920*/  LDL.LU R7, [R1+0xd8] ;  /* 0x0000d80001077983 */ /* 0x0001620000300800 */
[----:B--2---:R-:W-:-:S03]  /*9930*/  FMUL.FTZ R98, R6, R98 ;  /* 0x0000006206627220 */ /* 0x004fc60000410000 */
[----:B------:R0:W5:Y:S01]  /*9940*/  LDL.LU R6, [R1+0xd4] ;  /* 0x0000d40001067983 */ /* 0x0001620000300800 */
[----:B------:R-:W-:-:S03]  /*9950*/  FMUL.FTZ R99, R5, R99 ;  /* 0x0000006305637220 */ /* 0x000fc60000410000 */
[----:B------:R0:W5:Y:S01]  /*9960*/  LDL.LU R5, [R1+0xd0] ;  /* 0x0000d00001057983 */ /* 0x0001620000300800 */
[----:B------:R-:W-:-:S03]  /*9970*/  FMUL.FTZ R100, R4, R100 ;  /* 0x0000006404647220 */ /* 0x000fc60000410000 */
[----:B------:R0:W5:Y:S01]  /*9980*/  LDL.LU R4, [R1+0xcc] ;  /* 0x0000cc0001047983 */ /* 0x0001620000300800 */
[----:B------:R-:W-:-:S03]  /*9990*/  FMUL.FTZ R101, R0, R101 ;  /* 0x0000006500657220 */ /* 0x000fc60000410000 */
[----:B------:R0:W5:Y:S01]  /*99a0*/  LDL.LU R0, [R1+0xc8] ;  /* 0x0000c80001007983 */ /* 0x0001620000300800 */
[----:B------:R-:W-:-:S03]  /*99b0*/  FMUL.FTZ R103, R94, R103 ;  /* 0x000000675e677220 */ /* 0x000fc60000410000 */
[----:B------:R-:W1:Y:S01]  /*99c0*/  S2R R94, SR_LANEID ;  /* 0x00000000005e7919 */ /* 0x000e620000000000 */
[----:B------:R-:W-:-:S03]  /*99d0*/  FMUL.FTZ R102, R95, R102 ;  /* 0x000000665f667220 */ /* 0x000fc60000410000 */
[----:B------:R-:W2:Y:S01]  /*99e0*/  S2R R95, SR_TID.X ;  /* 0x00000000005f7919 */ /* 0x000ea20000002100 */
[----:B------:R-:W-:Y:S02]  /*99f0*/  FMUL.FTZ R104, R74, R104 ;  /* 0x000000684a687220 */ /* 0x000fe40000410000 */
[----:B------:R-:W-:Y:S02]  /*9a00*/  FMUL.FTZ R107, R159, R107 ;  /* 0x0000006b9f6b7220 */ /* 0x000fe40000410000 */
[----:B------:R-:W-:Y:S02]  /*9a10*/  FMUL.FTZ R108, R156, R108 ;  /* 0x0000006c9c6c7220 */ /* 0x000fe40000410000 */
[----:B------:R-:W-:Y:S02]  /*9a20*/  FMUL.FTZ R105, R82, R105 ;  /* 0x0000006952697220 */ /* 0x000fe40000410000 */
[----:B------:R-:W-:Y:S02]  /*9a30*/  FMUL.FTZ R109, R140, R109 ;  /* 0x0000006d8c6d7220 */ /* 0x000fe40000410000 */
[----:B------:R-:W-:-:S02]  /*9a40*/  FMUL.FTZ R106, R83, R106 ;  /* 0x0000006a536a7220 */ /* 0x000fc40000410000 */
[----:B------:R-:W-:Y:S02]  /*9a50*/  FMUL.FTZ R110, R85, R110 ;  /* 0x0000006e556e7220 */ /* 0x000fe40000410000 */
[----:B------:R-:W-:Y:S01]  /*9a60*/  FMUL.FTZ R111, R84, R111 ;  /* 0x0000006f546f7220 */ /* 0x000fe20000410000 */
[----:B--2---:R-:W-:-:S04]  /*9a70*/  SHF.L.U32 R74, R95, 0x4, RZ ;  /* 0x000000045f4a7819 */ /* 0x004fc800000006ff */
[----:B------:R-:W-:Y:S01]  /*9a80*/  LOP3.LUT R74, R74, 0xfffffe00, RZ, 0xc0, !PT ;  /* 0xfffffe004a4a7812 */ /* 0x000fe200078ec0ff */
        /* <DEDUP_REMOVED lines=14> */
.L_x_1241:
        /* <DEDUP_REMOVED lines=22> */
.L_x_1242:
[----:B------:R-:W-:-:S13]  /*9cd0*/  ISETP.GE.AND P0, PT, R94, 0x10, PT ;  /* 0x000000105e00780c */ /* 0x000fda0003f06270 */
[-C--:B01----:R-:W-:Y:S02]  /*9ce0*/  @P0 FFMA.FTZ R85, R82, R140.reuse, R85 ;  /* 0x0000008c52550223 */ /* 0x083fe40000010055 */
[----:B--2---:R-:W-:Y:S01]  /*9cf0*/  @P0 FMUL.FTZ R140, R156, R140 ;  /* 0x0000008c9c8c0220 */ /* 0x004fe20000410000 */
[----:B------:R-:W-:Y:S05]  /*9d00*/  BRA.CONV ~URZ, `(.L_x_1188) ;  /* 0x000000437f007947 */ /* 0x000fea000b800000 */
[----:B------:R-:W-:Y:S01]  /*9d10*/  MOV R82, R140 ;  /* 0x0000008c00527202 */ /* 0x000fe20000000f00 */
[----:B------:R-:W-:Y:S01]  /*9d20*/  IMAD.MOV.U32 R84, RZ, RZ, 0x1f ;  /* 0x0000001fff547424 */ /* 0x000fe200078e00ff */
[----:B------:R-:W-:Y:S02]  /*9d30*/  MOV R83, 0x9d50 ;  /* 0x00009d5000537802 */ /* 0x000fe40000000f00 */
[----:B-----5:R-:W-:Y:S05]  /*9d40*/  CALL.REL.NOINC `($__internal_46_$__cuda_sm70_shflsync_idx_p) ;  /* 0x0000623000007944 */ /* 0x020fea0003c00000 */
.L_x_1188:
[----:B------:R-:W-:Y:S05]  /*9d50*/  BRA.CONV ~URZ, `(.L_x_1189) ;  /* 0x000000437f007947 */ /* 0x000fea000b800000 */
[----:B-1----:R-:W-:Y:S01]  /*9d60*/  HFMA2.MMA R84, -RZ, RZ, 0, 1.847743988037109375e-06 ;  /* 0x0000001fff547435 */ /* 0x002fe200000001ff */
[----:B------:R-:W-:Y:S02]  /*9d70*/  MOV R82, R85 ;  /* 0x0000005500527202 */ /* 0x000fe40000000f00 */
[----:B------:R-:W-:-:S03]  /*9d80*/  MOV R83, 0x9da0 ;  /* 0x00009da000537802 */ /* 0x000fc60000000f00 */
[----:B0----5:R-:W-:Y:S05]  /*9d90*/  CALL.REL.NOINC `($__internal_46_$__cuda_sm70_shflsync_idx_p) ;  /* 0x000061e000007944 */ /* 0x021fea0003c00000 */
.L_x_1189:
[----:B------:R-:W-:Y:S05]  /*9da0*/  BRA.DIV ~URZ, `(.L_x_1190) ;  /* 0x00005a227f007947 */ /* 0x000fea000b800000 */
[----:B-----5:R-:W2:Y:S04]  /*9db0*/  SHFL.IDX PT, R80, R80, RZ, 0x1f ;  /* 0x00001fff50507589 */ /* 0x020ea800000e0000 */
[----:B------:R-:W3:Y:S04]  /*9dc0*/  SHFL.IDX PT, R81, R81, RZ, 0x1f ;  /* 0x00001fff51517589 */ /* 0x000ee800000e0000 */
[----:B------:R-:W4:Y:S04]  /*9dd0*/  SHFL.UP PT, R140, R140, 0x1, RZ ;  /* 0x042000008c8c7989 */ /* 0x000f2800000e00ff */
[----:B------:R-:W1:Y:S02]  /*9de0*/  SHFL.UP PT, R85, R85, 0x1, RZ ;  /* 0x0420000055557989 */ /* 0x000e6400000e00ff */
.L_x_1243:
[----:B------:R-:W5:Y:S01]  /*9df0*/  LDS.64 R82, [R159+0x6340] ;  /* 0x006340009f527984 */ /* 0x000f620000000a00 */
[----:B-1-34-:R-:W-:-:S02]  /*9e00*/  @P1 FFMA.FTZ R81, R81, R140, R85 ;  /* 0x0000008c51511223 */ /* 0x01afc40000010055 */
[----:B--2---:R-:W-:-:S05]  /*9e10*/  @P1 FMUL.FTZ R80, R80, R140 ;  /* 0x0000008c50501220 */ /* 0x004fca0000410000 */
        /* <DEDUP_REMOVED lines=12> */
.L_x_1185:
[----:B01----:R-:W-:Y:S05]  /*9ee0*/  BSYNC B0 ;  /* 0x0000000000007941 */ /* 0x003fea0003800000 */
.L_x_1184:
[----:B------:R-:W-:Y:S01]  /*9ef0*/  WARPSYNC 0xffffffff ;  /* 0xffffffff00007948 */ /* 0x000fe20003800000 */
[----:B------:R-:W-:Y:S01]  /*9f00*/  BAR.SYNC.DEFER_BLOCKING 0x0 ;  /* 0x0000000000007b1d */ /* 0x000fe20000010000 */
[C---:B------:R-:W-:Y:S01]  /*9f10*/  LEA.HI R85, R95.reuse, R95, RZ, 0x1e ;  /* 0x0000005f5f557211 */ /* 0x040fe200078ff0ff */
[C---:B--2--5:R-:W-:Y:S01]  /*9f20*/  FMUL.FTZ R82, R16.reuse, R0 ;  /* 0x0000000010527220 */ /* 0x064fe20000410000 */
        /* <DEDUP_REMOVED lines=31> */
[----:B------:R-:W-:Y:S02]  /*a120*/  IMAD.U32 R84, RZ, RZ, UR7 ;  /* 0x00000007ff547e24 */ /* 0x000fe4000f8e00ff */
[C---:B------:R-:W-:Y:S02]  /*a130*/  FMUL.FTZ R82, R30.reuse, R82 ;  /* 0x000000521e527220 */ /* 0x040fe40000410000 */
[----:B------:R-:W-:Y:S02]  /*a140*/  FFMA.FTZ R83, R30, R83, R99 ;  /* 0x000000531e537223 */ /* 0x000fe40000010063 */
[C---:B------:R-:W-:Y:S02]  /*a150*/  FMUL.FTZ R82, R31.reuse, R82 ;  /* 0x000000521f527220 */ /* 0x040fe40000410000 */
[----:B------:R-:W-:Y:S02]  /*a160*/  FFMA.FTZ R83, R31, R83, R96 ;  /* 0x000000531f537223 */ /* 0x000fe40000010060 */
[----:B------:R-:W-:-:S02]  /*a170*/  FMUL.FTZ R82, R32, R82 ;  /* 0x0000005220527220 */ /* 0x000fc40000410000 */
[----:B------:R-:W-:Y:S02]  /*a180*/  FFMA.FTZ R83, R32, R83, R97 ;  /* 0x0000005320537223 */ /* 0x000fe40000010061 */
[----:B0-----:R-:W-:Y:S01]  /*a190*/  FFMA.FTZ R134, R134, R80, R135 ;  /* 0x0000005086867223 */ /* 0x001fe20000010087 */
[----:B------:R-:W-:-:S03]  /*a1a0*/  MOV R80, 0x3f800000 ;  /* 0x3f80000000507802 */ /* 0x000fc60000000f00 */
        /* <DEDUP_REMOVED lines=38> */
.L_x_1244:
        /* <DEDUP_REMOVED lines=26> */
.L_x_1245:
        /* <DEDUP_REMOVED lines=20> */
.L_x_1192:
[----:B01----:R-:W-:Y:S05]  /*a6f0*/  BSYNC B0 ;  /* 0x0000000000007941 */ /* 0x003fea0003800000 */
.L_x_1191:
[----:B------:R-:W-:Y:S01]  /*a700*/  WARPSYNC 0xffffffff ;  /* 0xffffffff00007948 */ /* 0x000fe20003800000 */
[----:B------:R-:W-:Y:S01]  /*a710*/  BAR.SYNC.DEFER_BLOCKING 0x0 ;  /* 0x0000000000007b1d */ /* 0x000fe20000010000 */
[----:B------:R-:W-:-:S05]  /*a720*/  LEA.HI R82, R95, R95, RZ, 0x1e ;  /* 0x0000005f5f527211 */ /* 0x000fca00078ff0ff */
[----:B------:R-:W2:Y:S04]  /*a730*/  LDL R87, [R1+0x68] ;  /* 0x0000680001577983 */ /* 0x000ea80000100800 */
[----:B------:R-:W3:Y:S04]  /*a740*/  LDL R86, [R1+0x64] ;  /* 0x0000640001567983 */ /* 0x000ee80000100800 */
[----:B------:R-:W4:Y:S04]  /*a750*/  LDL R85, [R1+0x20] ;  /* 0x0000200001557983 */ /* 0x000f280000100800 */
[----:B------:R-:W5:Y:S04]  /*a760*/  LDL R84, [R1+0x1c] ;  /* 0x00001c0001547983 */ /* 0x000f680000100800 */
[----:B------:R-:W5:Y:S01]  /*a770*/  LDL R83, [R1+0x18] ;  /* 0x0000180001537983 */ /* 0x000f620000100800 */
[----:B------:R-:W-:Y:S01]  /*a780*/  ISETP.NE.AND P0, PT, R95, RZ, PT ;  /* 0x000000ff5f00720c */ /* 0x000fe20003f05270 */
[----:B------:R-:W-:-:S02]  /*a790*/  ULDC.64 UR34, c[0x0][0x298] ;  /* 0x0000a60000227ab9 */ /* 0x000fc40000000a00 */
[----:B------:R-:W0:Y:S01]  /*a7a0*/  LDS R82, [R82.X8+0x6854] ;  /* 0x0068540052527984 */ /* 0x000e220000008800 */
[----:B------:R-:W-:Y:S01]  /*a7b0*/  ULDC.64 UR36, c[0x0][0x2b8] ;  /* 0x0000ae0000247ab9 */ /* 0x000fe20000000a00 */
[----:B0-----:R-:W-:Y:S01]  /*a7c0*/  FFMA.FTZ R110, R82, R0, R110 ;  /* 0x00000000526e7223 */ /* 0x001fe2000001006e */
[----:B------:R-:W-:-:S03]  /*a7d0*/  MOV R0, UR7 ;  /* 0x0000000700007c02 */ /* 0x000fc60008000f00 */
[----:B------:R-:W-:-:S04]  /*a7e0*/  FFMA.FTZ R111, R16, R110, R111 ;  /* 0x0000006e106f7223 */ /* 0x000fc8000001006f */
[----:B------:R0:W-:Y:S01]  /*a7f0*/  @!P0 STS.64 [R0.X8+0x7750], R80 ;  /* 0x0077505000008388 */ /* 0x0001e20000008a00 */
[----:B------:R-:W-:-:S04]  /*a800*/  FFMA.FTZ R108, R19, R111, R108 ;  /* 0x0000006f136c7223 */ /* 0x000fc8000001006c */
[----:B------:R-:W-:-:S04]  /*a810*/  FFMA.FTZ R109, R20, R108, R109 ;  /* 0x0000006c146d7223 */ /* 0x000fc8000001006d */
[----:B------:R-:W-:-:S04]  /*a820*/  FFMA.FTZ R21, R21, R109, R106 ;  /* 0x0000006d15157223 */ /* 0x000fc8000001006a */
[----:B------:R-:W-:-:S04]  /*a830*/  FFMA.FTZ R22, R22, R21, R107 ;  /* 0x0000001516167223 */ /* 0x000fc8000001006b */
[----:B------:R-:W-:-:S04]  /*a840*/  FFMA.FTZ R23, R23, R22, R104 ;  /* 0x0000001617177223 */ /* 0x000fc80000010068 */
[----:B------:R-:W-:Y:S02]  /*a850*/  FFMA.FTZ R24, R24, R23, R105 ;  /* 0x0000001718187223 */ /* 0x000fe40000010069 */
[----:B------:R-:W5:Y:S02]  /*a860*/  LDL.LU R105, [R1+0x98] ;  /* 0x0000980001697983 */ /* 0x000f640000300800 */
[----:B------:R-:W-:-:S04]  /*a870*/  FFMA.FTZ R25, R25, R24, R102 ;  /* 0x0000001819197223 */ /* 0x000fc80000010066 */
[----:B------:R-:W-:-:S04]  /*a880*/  FFMA.FTZ R26, R26, R25, R103 ;  /* 0x000000191a1a7223 */ /* 0x000fc80000010067 */
[----:B------:R-:W-:Y:S02]  /*a890*/  FFMA.FTZ R27, R27, R26, R100 ;  /* 0x0000001a1b1b7223 */ /* 0x000fe40000010064 */
[----:B------:R-:W5:Y:S02]  /*a8a0*/  LDL R100, [R1+0x14] ;  /* 0x0000140001647983 */ /* 0x000f640000100800 */
[----:B------:R-:W-:Y:S02]  /*a8b0*/  FFMA.FTZ R28, R28, R27, R101 ;  /* 0x0000001b1c1c7223 */ /* 0x000fe40000010065 */
[----:B------:R-:W5:Y:S02]  /*a8c0*/  LDL.LU R104, [R1+0x94] ;  /* 0x0000940001687983 */ /* 0x000f640000300800 */
[----:B------:R-:W-:Y:S02]  /*a8d0*/  FFMA.FTZ R29, R29, R28, R98 ;  /* 0x0000001c1d1d7223 */ /* 0x000fe40000010062 */
[----:B------:R-:W5:Y:S02]  /*a8e0*/  LDL R102, [R1+0x10] ;  /* 0x0000100001667983 */ /* 0x000f640000100800 */
[----:B------:R-:W-:-:S02]  /*a8f0*/  FFMA.FTZ R30, R30, R29, R99 ;  /* 0x0000001d1e1e7223 */ /* 0x000fc40000010063 */
[----:B------:R-:W5:Y:S02]  /*a900*/  LDL.LU R103, [R1+0x90] ;  /* 0x0000900001677983 */ /* 0x000f640000300800 */
[----:B------:R-:W-:Y:S02]  /*a910*/  FFMA.FTZ R96, R31, R30, R96 ;  /* 0x0000001e1f607223 */ /* 0x000fe40000010060 */
[----:B------:R-:W5:Y:S02]  /*a920*/  LDL R101, [R1+0xc] ;  /* 0x00000c0001657983 */ /* 0x000f640000100800 */
[----:B------:R-:W-:-:S04]  /*a930*/  FFMA.FTZ R97, R32, R96, R97 ;  /* 0x0000006020617223 */ /* 0x000fc80000010061 */
[----:B------:R-:W-:Y:S02]  /*a940*/  FMUL.FTZ R31, R97, R48 ;  /* 0x00000030611f7220 */ /* 0x000fe40000410000 */
[----:B------:R-:W-:Y:S02]  /*a950*/  FMUL.FTZ R32, R96, R47 ;  /* 0x0000002f60207220 */ /* 0x000fe40000410000 */
[----:B0-----:R-:W-:Y:S02]  /*a960*/  FMUL.FTZ R80, R30, R46 ;  /* 0x0000002e1e507220 */ /* 0x001fe40000410000 */
[----:B------:R-:W-:Y:S01]  /*a970*/  FMUL.FTZ R99, R28, UR43 ;  /* 0x0000002b1c637c20 */ /* 0x000fe20008410000 */
[----:B--2---:R-:W-:Y:S02]  /*a980*/  HADD2.F32 R16, -RZ, R87.H0_H0 ;  /* 0x20000057ff107230 */ /* 0x004fe40000004100 */
[----:B---3--:R-:W-:-:S03]  /*a990*/  HADD2.F32 R0, -RZ, R86.H0_H0 ;  /* 0x20000056ff007230 */ /* 0x008fc60000004100 */
[----:B------:R-:W-:Y:S01]  /*a9a0*/  FMUL.FTZ R20, R16, R48 ;  /* 0x0000003010147220 */ /* 0x000fe20000410000 */
[----:B----4-:R-:W-:Y:S01]  /*a9b0*/  HADD2.F32 R81, -RZ, R85.H0_H0 ;  /* 0x20000055ff517230 */ /* 0x010fe20000004100 */
[----:B------:R-:W-:Y:S02]  /*a9c0*/  FMUL.FTZ R19, R0, R47 ;  /* 0x0000002f00137220 */ /* 0x000fe40000410000 */
[----:B------:R-:W-:Y:S01]  /*a9d0*/  FFMA.FTZ R20, R18, -R20, R134 ;  /* 0x8000001412147223 */ /* 0x000fe20000010086 */
[----:B-----5:R-:W-:Y:S01]  /*a9e0*/  HADD2.F32 R82, -RZ, R84.H0_H0 ;  /* 0x20000054ff527230 */ /* 0x020fe20000004100 */
[----:B------:R-:W-:Y:S02]  /*a9f0*/  FFMA.FTZ R19, R17, -R19, R135 ;  /* 0x8000001311137223 */ /* 0x000fe40000010087 */
[----:B------:R-:W-:Y:S01]  /*aa00*/  FMUL.FTZ R84, R81, R46 ;  /* 0x0000002e51547220 */ /* 0x000fe20000410000 */
[----:B------:R-:W-:Y:S01]  /*aa10*/  HADD2.F32 R86, -RZ, R83.H0_H0 ;  /* 0x20000053ff567230 */ /* 0x000fe20000004100 */
[----:B------:R-:W-:-:S02]  /*aa20*/  FFMA.FTZ R98, R20, R31, RZ ;  /* 0x0000001f14627223 */ /* 0x000fc400000100ff */
[----:B------:R-:W-:Y:S02]  /*aa30*/  FMUL.FTZ R85, R82, R45 ;  /* 0x0000002d52557220 */ /* 0x000fe40000410000 */
[----:B------:R-:W-:Y:S02]  /*aa40*/  FFMA.FTZ R84, R15, -R84, R140 ;  /* 0x800000540f547223 */ /* 0x000fe4000001008c */
[----:B------:R-:W-:Y:S02]  /*aa50*/  FFMA.FTZ R98, R19, R32, R98 ;  /* 0x0000002013627223 */ /* 0x000fe40000010062 */
[----:B------:R-:W-:Y:S02]  /*aa60*/  FMUL.FTZ R87, R86, R44 ;  /* 0x0000002c56577220 */ /* 0x000fe40000410000 */
[----:B------:R-:W-:Y:S02]  /*aa70*/  FFMA.FTZ R85, R14, -R85, R119 ;  /* 0x800000550e557223 */ /* 0x000fe40000010077 */
[----:B------:R-:W-:-:S02]  /*aa80*/  FFMA.FTZ R98, R84, R80, R98 ;  /* 0x0000005054627223 */ /* 0x000fc40000010062 */
[----:B------:R-:W-:Y:S02]  /*aa90*/  FMUL.FTZ R83, R29, R45 ;  /* 0x0000002d1d537220 */ /* 0x000fe40000410000 */
[C---:B------:R-:W-:Y:S02]  /*aaa0*/  FFMA.FTZ R87, R13.reuse, -R87, R120 ;  /* 0x800000570d577223 */ /* 0x040fe40000010078 */
[----:B------:R-:W-:Y:S02]  /*aab0*/  FMUL.FTZ R13, R13, R28 ;  /* 0x0000001c0d0d7220 */ /* 0x000fe40000410000 */
[----:B------:R-:W-:Y:S02]  /*aac0*/  FMUL.FTZ R28, R28, R44 ;  /* 0x0000002c1c1c7220 */ /* 0x000fe40000410000 */
[----:B------:R-:W-:Y:S02]  /*aad0*/  FFMA.FTZ R98, R85, R83, R98 ;  /* 0x0000005355627223 */ /* 0x000fe40000010062 */
[----:B------:R-:W-:-:S02]  /*aae0*/  FMUL.FTZ R99, R87, R99 ;  /* 0x0000006357637220 */ /* 0x000fc40000410000 */
[-C--:B------:R-:W-:Y:S02]  /*aaf0*/  FFMA.FTZ R98, R87, R28.reuse, R98 ;  /* 0x0000001c57627223 */ /* 0x080fe40000010062 */
[C---:B------:R-:W-:Y:S02]  /*ab00*/  FMUL.FTZ R28, R86.reuse, R28 ;  /* 0x0000001c561c7220 */ /* 0x040fe40000410000 */
[----:B------:R-:W-:Y:S02]  /*ab10*/  FFMA.FTZ R105, R13, R44, R105 ;  /* 0x0000002c0d697223 */ /* 0x000fe40000010069 */
[----:B------:R-:W-:-:S03]  /*ab20*/  FFMA.FTZ R13, R86, R13, R99 ;  /* 0x0000000d560d7223 */ /* 0x000fc60000010063 */
[----:B------:R0:W-:Y:S01]  /*ab30*/  STL [R1+0x98], R105 ;  /* 0x0000986901007387 */ /* 0x0001e20000100800 */
[----:B------:R-:W-:-:S03]  /*ab40*/  HADD2.F32 R87, -RZ, R100.H0_H0 ;  /* 0x20000064ff577230 */ /* 0x000fc60000004100 */
[----:B0-----:R-:W2:Y:S02]  /*ab50*/  LDL.LU R105, [R1+0x8c] ;  /* 0x00008c0001697983 */ /* 0x001ea40000300800 */
[----:B------:R-:W-:Y:S02]  /*ab60*/  FMUL.FTZ R99, R87, R43 ;  /* 0x0000002b57637220 */ /* 0x000fe40000410000 */
[----:B------:R-:W3:Y:S01]  /*ab70*/  LDL R100, [R1+0x8] ;  /* 0x0000080001647983 */ /* 0x000ee20000100800 */
[C---:B------:R-:W-:Y:S02]  /*ab80*/  FMUL.FTZ R86, R27.reuse, UR43 ;  /* 0x0000002b1b567c20 */ /* 0x040fe40008410000 */
[C---:B------:R-:W-:Y:S02]  /*ab90*/  FFMA.FTZ R99, R12.reuse, -R99, R121 ;  /* 0x800000630c637223 */ /* 0x040fe40000010079 */
[----:B------:R-:W-:Y:S02]  /*aba0*/  FMUL.FTZ R12, R12, R27 ;  /* 0x0000001b0c0c7220 */ /* 0x000fe40000410000 */
[----:B------:R-:W-:-:S02]  /*abb0*/  FMUL.FTZ R27, R27, R43 ;  /* 0x0000002b1b1b7220 */ /* 0x000fc40000410000 */
[C---:B------:R-:W-:Y:S02]  /*abc0*/  FMUL.FTZ R86, R99.reuse, R86 ;  /* 0x0000005663567220 */ /* 0x040fe40000410000 */
[----:B------:R-:W-:Y:S02]  /*abd0*/  FFMA.FTZ R104, R12, R43, R104 ;  /* 0x0000002b0c687223 */ /* 0x000fe40000010068 */
[-C--:B------:R-:W-:Y:S02]  /*abe0*/  FFMA.FTZ R98, R99, R27.reuse, R98 ;  /* 0x0000001b63627223 */ /* 0x080fe40000010062 */
[C---:B------:R-:W-:Y:S02]  /*abf0*/  FFMA.FTZ R86, R87.reuse, R12, R86 ;  /* 0x0000000c57567223 */ /* 0x040fe40000010056 */
[----:B------:R-:W-:Y:S01]  /*ac00*/  FMUL.FTZ R27, R87, R27 ;  /* 0x0000001b571b7220 */ /* 0x000fe20000410000 */
[----:B------:R-:W-:Y:S01]  /*ac10*/  HADD2.F32 R87, -RZ, R102.H0_H0 ;  /* 0x20000066ff577230 */ /* 0x000fe20000004100 */
[----:B------:R0:W-:Y:S04]  /*ac20*/  STL [R1+0x94], R104 ;  /* 0x0000946801007387 */ /* 0x0001e80000100800 */
[----:B------:R-:W4:Y:S01]  /*ac30*/  LDL.LU R102, [R1+0x88] ;  /* 0x0000880001667983 */ /* 0x000f220000300800 */
[----:B------:R-:W-:-:S02]  /*ac40*/  FMUL.FTZ R99, R87, R42 ;  /* 0x0000002a57637220 */ /* 0x000fc40000410000 */
[C---:B------:R-:W-:Y:S01]  /*ac50*/  FMUL.FTZ R12, R26.reuse, UR43 ;  /* 0x0000002b1a0c7c20 */ /* 0x040fe20008410000 */
[----:B0-----:R-:W5:Y:S01]  /*ac60*/  LDL R104, [R1+0x4] ;  /* 0x0000040001687983 */ /* 0x001f620000100800 */
[C---:B------:R-:W-:Y:S02]  /*ac70*/  FFMA.FTZ R99, R11.reuse, -R99, R122 ;  /* 0x800000630b637223 */ /* 0x040fe4000001007a */
[----:B------:R-:W-:Y:S02]  /*ac80*/  FMUL.FTZ R11, R11, R26 ;  /* 0x0000001a0b0b7220 */ /* 0x000fe40000410000 */
[----:B------:R-:W-:Y:S02]  /*ac90*/  FMUL.FTZ R12, R99, R12 ;  /* 0x0000000c630c7220 */ /* 0x000fe40000410000 */
[-C--:B------:R-:W-:Y:S02]  /*aca0*/  FMUL.FTZ R26, R26, R42.reuse ;  /* 0x0000002a1a1a7220 */ /* 0x080fe40000410000 */
[----:B------:R-:W-:-:S02]  /*acb0*/  FFMA.FTZ R103, R11, R42, R103 ;  /* 0x0000002a0b677223 */ /* 0x000fc40000010067 */
[----:B------:R-:W-:Y:S02]  /*acc0*/  FFMA.FTZ R12, R87, R11, R12 ;  /* 0x0000000b570c7223 */ /* 0x000fe4000001000c */
[-C--:B------:R-:W-:Y:S01]  /*acd0*/  FFMA.FTZ R98, R99, R26.reuse, R98 ;  /* 0x0000001a63627223 */ /* 0x080fe20000010062 */
[----:B------:R0:W-:Y:S01]  /*ace0*/  STL [R1+0x90], R103 ;  /* 0x0000906701007387 */ /* 0x0001e20000100800 */
[----:B------:R-:W-:Y:S01]  /*acf0*/  FMUL.FTZ R11, R87, R26 ;  /* 0x0000001a570b7220 */ /* 0x000fe20000410000 */
[----:B------:R-:W-:Y:S02]  /*ad00*/  HADD2.F32 R26, -RZ, R101.H0_H0 ;  /* 0x20000065ff1a7230 */ /* 0x000fe40000004100 */
[----:B------:R-:W5:Y:S03]  /*ad10*/  LDL.LU R101, [R1+0x84] ;  /* 0x0000840001657983 */ /* 0x000f660000300800 */
[----:B------:R-:W-:-:S02]  /*ad20*/  FMUL.FTZ R87, R26, R41 ;  /* 0x000000291a577220 */ /* 0x000fc40000410000 */
[----:B------:R-:W-:Y:S01]  /*ad30*/  FMUL.FTZ R99, R25, UR43 ;  /* 0x0000002b19637c20 */ /* 0x000fe20008410000 */
[----:B0-----:R-:W5:Y:S01]  /*ad40*/  LDL R103, [R1] ;  /* 0x0000000001677983 */ /* 0x001f620000100800 */
[C---:B------:R-:W-:Y:S02]  /*ad50*/  FFMA.FTZ R87, R10.reuse, -R87, R123 ;  /* 0x800000570a577223 */ /* 0x040fe4000001007b */
[----:B------:R-:W-:Y:S02]  /*ad60*/  FMUL.FTZ R10, R10, R25 ;  /* 0x000000190a0a7220 */ /* 0x000fe40000410000 */
[----:B------:R-:W-:Y:S02]  /*ad70*/  FMUL.FTZ R99, R87, R99 ;  /* 0x0000006357637220 */ /* 0x000fe40000410000 */
[----:B------:R-:W-:Y:S02]  /*ad80*/  FMUL.FTZ R25, R25, R41 ;  /* 0x0000002919197220 */ /* 0x000fe40000410000 */
[----:B------:R-:W-:-:S02]  /*ad90*/  FFMA.FTZ R99, R26, R10, R99 ;  /* 0x0000000a1a637223 */ /* 0x000fc40000010063 */
[----:B------:R-:W-:Y:S02]  /*ada0*/  FFMA.FTZ R98, R87, R25, R98 ;  /* 0x0000001957627223 */ /* 0x000fe40000010062 */
[----:B------:R-:W-:Y:S02]  /*adb0*/  FMUL.FTZ R87, R24, UR43 ;  /* 0x0000002b18577c20 */ /* 0x000fe40008410000 */
[----:B--2---:R-:W-:Y:S02]  /*adc0*/  FFMA.FTZ R105, R10, R41, R105 ;  /* 0x000000290a697223 */ /* 0x004fe40000010069 */
[----:B------:R-:W-:Y:S01]  /*add0*/  FMUL.FTZ R10, R26, R25 ;  /* 0x000000191a0a7220 */ /* 0x000fe20000410000 */
[----:B---3--:R-:W-:Y:S02]  /*ade0*/  HADD2.F32 R25, -RZ, R100.H0_H0 ;  /* 0x20000064ff197230 */ /* 0x008fe40000004100 */
[----:B------:R-:W-:Y:S03]  /*adf0*/  STL [R1+0x8c], R105 ;  /* 0x00008c6901007387 */ /* 0x000fe60000100800 */
[----:B------:R-:W-:Y:S01]  /*ae00*/  FMUL.FTZ R26, R25, R40 ;  /* 0x00000028191a7220 */ /* 0x000fe20000410000 */
[----:B------:R-:W2:Y:S03]  /*ae10*/  LDL.LU R100, [R1+0x80] ;  /* 0x0000800001647983 */ /* 0x000ea60000300800 */
[----:B------:R-:W-:-:S02]  /*ae20*/  FFMA.FTZ R26, R9, -R26, R124 ;  /* 0x8000001a091a7223 */ /* 0x000fc4000001007c */
[----:B------:R-:W-:Y:S02]  /*ae30*/  FMUL.FTZ R9, R9, R24 ;  /* 0x0000001809097220 */ /* 0x000fe40000410000 */
[----:B------:R-:W-:Y:S02]  /*ae40*/  FMUL.FTZ R87, R26, R87 ;  /* 0x000000571a577220 */ /* 0x000fe40000410000 */
[----:B------:R-:W-:Y:S02]  /*ae50*/  FMUL.FTZ R24, R24, R40 ;  /* 0x0000002818187220 */ /* 0x000fe40000410000 */
[----:B------:R-:W-:Y:S02]  /*ae60*/  FFMA.FTZ R87, R25, R9, R87 ;  /* 0x0000000919577223 */ /* 0x000fe40000010057 */
[----:B------:R-:W-:Y:S02]  /*ae70*/  FFMA.FTZ R98, R26, R24, R98 ;  /* 0x000000181a627223 */ /* 0x000fe40000010062 */
[----:B----4-:R-:W-:-:S02]  /*ae80*/  FFMA.FTZ R102, R9, R40, R102 ;  /* 0x0000002809667223 */ /* 0x010fc40000010066 */
[----:B------:R-:W-:Y:S01]  /*ae90*/  FMUL.FTZ R9, R25, R24 ;  /* 0x0000001819097220 */ /* 0x000fe20000410000 */
[----:B-----5:R-:W-:-:S05]  /*aea0*/  HADD2.F32 R24, -RZ, R104.H0_H0 ;  /* 0x20000068ff187230 */ /* 0x020fca0000004100 */
[----:B------:R-:W-:-:S04]  /*aeb0*/  FMUL.FTZ R25, R24, R39 ;  /* 0x0000002718197220 */ /* 0x000fc80000410000 */
[C---:B------:R-:W-:Y:S02]  /*aec0*/  FFMA.FTZ R25, R8.reuse, -R25, R125 ;  /* 0x8000001908197223 */ /* 0x040fe4000001007d */
[----:B------:R-:W-:Y:S01]  /*aed0*/  FMUL.FTZ R8, R8, R23 ;  /* 0x0000001708087220 */ /* 0x000fe20000410000 */
[----:B------:R0:W-:Y:S03]  /*aee0*/  STL [R1+0x88], R102 ;  /* 0x0000886601007387 */ /* 0x0001e60000100800 */
[----:B------:R-:W-:Y:S01]  /*aef0*/  FFMA.FTZ R101, R8, R39, R101 ;  /* 0x0000002708657223 */ /* 0x000fe20000010065 */
[----:B0-----:R-:W3:Y:S04]  /*af00*/  LDL.LU R102, [R1+0x7c] ;  /* 0x00007c0001667983 */ /* 0x001ee80000300800 */
[----:B------:R0:W-:Y:S04]  /*af10*/  STL [R1+0x84], R101 ;  /* 0x0000846501007387 */ /* 0x0001e80000100800 */
[----:B0-----:R-:W4:Y:S01]  /*af20*/  LDL.LU R101, [R1+0x78] ;  /* 0x0000780001657983 */ /* 0x001f220000300800 */
[----:B------:R-:W-:-:S02]  /*af30*/  FMUL.FTZ R26, R23, UR43 ;  /* 0x0000002b171a7c20 */ /* 0x000fc40008410000 */
[----:B------:R-:W-:Y:S02]  /*af40*/  FMUL.FTZ R23, R23, R39 ;  /* 0x0000002717177220 */ /* 0x000fe40000410000 */
[----:B------:R-:W-:-:S04]  /*af50*/  FMUL.FTZ R26, R25, R26 ;  /* 0x0000001a191a7220 */ /* 0x000fc80000410000 */
[C---:B------:R-:W-:Y:S02]  /*af60*/  FFMA.FTZ R26, R24.reuse, R8, R26 ;  /* 0x00000008181a7223 */ /* 0x040fe4000001001a */
[-C--:B------:R-:W-:Y:S01]  /*af70*/  FFMA.FTZ R8, R25, R23.reuse, R98 ;  /* 0x0000001719087223 */ /* 0x080fe20000010062 */
[----:B------:R-:W-:Y:S01]  /*af80*/  HADD2.F32 R25, -RZ, R103.H0_H0 ;  /* 0x20000067ff197230 */ /* 0x000fe20000004100 */
[----:B------:R-:W-:-:S04]  /*af90*/  FMUL.FTZ R24, R24, R23 ;  /* 0x0000001718187220 */ /* 0x000fc80000410000 */
[----:B------:R-:W-:Y:S02]  /*afa0*/  FMUL.FTZ R23, R25, R38 ;  /* 0x0000002619177220 */ /* 0x000fe40000410000 */
[----:B------:R-:W-:Y:S02]  /*afb0*/  FMUL.FTZ R98, R22, UR43 ;  /* 0x0000002b16627c20 */ /* 0x000fe40008410000 */
[C---:B------:R-:W-:Y:S02]  /*afc0*/  FFMA.FTZ R23, R7.reuse, -R23, R126 ;  /* 0x8000001707177223 */ /* 0x040fe4000001007e */
[----:B------:R-:W-:Y:S02]  /*afd0*/  FMUL.FTZ R7, R7, R22 ;  /* 0x0000001607077220 */ /* 0x000fe40000410000 */
[----:B------:R-:W-:-:S04]  /*afe0*/  FMUL.FTZ R98, R23, R98 ;  /* 0x0000006217627220 */ /* 0x000fc80000410000 */
[----:B------:R-:W-:Y:S02]  /*aff0*/  FFMA.FTZ R98, R25, R7, R98 ;  /* 0x0000000719627223 */ /* 0x000fe40000010062 */
[----:B------:R-:W-:Y:S02]  /*b000*/  FADD.FTZ R152, R26, R152 ;  /* 0x000000981a987221 */ /* 0x000fe40000010000 */
[----:B------:R-:W-:Y:S02]  /*b010*/  FADD.FTZ R153, R98, R153 ;  /* 0x0000009962997221 */ /* 0x000fe40000010000 */
[----:B------:R-:W-:Y:S02]  /*b020*/  FMUL.FTZ R98, R21, UR43 ;  /* 0x0000002b15627c20 */ /* 0x000fe40008410000 */
[----:B------:R-:W-:Y:S01]  /*b030*/  FADD.FTZ R151, R87, R151 ;  /* 0x0000009757977221 */ /* 0x000fe20000010000 */
[----:B------:R-:W-:Y:S01]  /*b040*/  HADD2.F32 R87, -RZ, R164.H0_H0 ;  /* 0x200000a4ff577230 */ /* 0x000fe20000004100 */
[----:B--2---:R-:W-:Y:S01]  /*b050*/  FFMA.FTZ R100, R7, R38, R100 ;  /* 0x0000002607647223 */ /* 0x004fe20000010064 */
[----:B------:R-:W-:-:S04]  /*b060*/  HADD2.F32 R7, -RZ, R165.H0_H0 ;  /* 0x200000a5ff077230 */ /* 0x000fc80000004100 */
[----:B------:R0:W-:Y:S01]  /*b070*/  STL [R1+0x80], R100 ;  /* 0x0000806401007387 */ /* 0x0001e20000100800 */
[----:B------:R-:W-:-:S04]  /*b080*/  FMUL.FTZ R26, R7, R37 ;  /* 0x00000025071a7220 */ /* 0x000fc80000410000 */
[C---:B------:R-:W-:Y:S01]  /*b090*/  FFMA.FTZ R26, R6.reuse, -R26, R127 ;  /* 0x8000001a061a7223 */ /* 0x040fe2000001007f */
[----:B0-----:R-:W2:Y:S01]  /*b0a0*/  LDL.LU R100, [R1+0x74] ;  /* 0x0000740001647983 */ /* 0x001ea20000300800 */
[----:B------:R-:W-:Y:S02]  /*b0b0*/  FMUL.FTZ R6, R6, R21 ;  /* 0x0000001506067220 */ /* 0x000fe40000410000 */
[----:B------:R-:W-:Y:S01]  /*b0c0*/  FMUL.FTZ R98, R26, R98 ;  /* 0x000000621a627220 */ /* 0x000fe20000410000 */
[----:B------:R-:W5:Y:S03]  /*b0d0*/  LDL.LU R105, [R1+0x70] ;  /* 0x0000700001697983 */ /* 0x000f660000300800 */
[----:B------:R-:W-:-:S04]  /*b0e0*/  FFMA.FTZ R98, R7, R6, R98 ;  /* 0x0000000607627223 */ /* 0x000fc80000010062 */
[----:B------:R-:W-:Y:S02]  /*b0f0*/  FADD.FTZ R154, R98, R154 ;  /* 0x0000009a629a7221 */ /* 0x000fe40000010000 */
[----:B------:R-:W-:-:S04]  /*b100*/  FMUL.FTZ R98, R87, R36 ;  /* 0x0000002457627220 */ /* 0x000fc80000410000 */
[C---:B------:R-:W-:Y:S02]  /*b110*/  FFMA.FTZ R98, R5.reuse, -R98, R128 ;  /* 0x8000006205627223 */ /* 0x040fe40000010080 */
[----:B------:R-:W-:Y:S02]  /*b120*/  FMUL.FTZ R5, R5, R109 ;  /* 0x0000006d05057220 */ /* 0x000fe40000410000 */
[----:B---3--:R-:W-:-:S05]  /*b130*/  FFMA.FTZ R102, R6, R37, R102 ;  /* 0x0000002506667223 */ /* 0x008fca0000010066 */
[----:B------:R0:W-:Y:S04]  /*b140*/  STL [R1+0x7c], R102 ;  /* 0x00007c6601007387 */ /* 0x0001e80000100800 */
[----:B------:R-:W3:Y:S01]  /*b150*/  LDL.LU R104, [R1+0x6c] ;  /* 0x00006c0001687983 */ /* 0x000ee20000300800 */
[----:B----4-:R-:W-:-:S05]  /*b160*/  FFMA.FTZ R101, R5, R36, R101 ;  /* 0x0000002405657223 */ /* 0x010fca0000010065 */
[----:B------:R-:W-:Y:S04]  /*b170*/  STL [R1+0x78], R101 ;  /* 0x0000786501007387 */ /* 0x000fe80000100800 */
[----:B------:R-:W4:Y:S04]  /*b180*/  LDL.LU R103, [R1+0x9c] ;  /* 0x00009c0001677983 */ /* 0x000f280000300800 */
[----:B0-----:R-:W4:Y:S01]  /*b190*/  LDL.LU R102, [R1+0xa0] ;  /* 0x0000a00001667983 */ /* 0x001f220000300800 */
[----:B------:R-:W-:Y:S02]  /*b1a0*/  FMUL.FTZ R6, R109, UR43 ;  /* 0x0000002b6d067c20 */ /* 0x000fe40008410000 */
[----:B------:R-:W-:Y:S01]  /*b1b0*/  FADD.FTZ R150, R99, R150 ;  /* 0x0000009663967221 */ /* 0x000fe20000010000 */
[----:B------:R-:W-:Y:S01]  /*b1c0*/  HADD2.F32 R99, -RZ, R163.H0_H0 ;  /* 0x200000a3ff637230 */ /* 0x000fe20000004100 */
[----:B------:R-:W-:-:S04]  /*b1d0*/  FMUL.FTZ R6, R98, R6 ;  /* 0x0000000662067220 */ /* 0x000fc80000410000 */
[----:B------:R-:W-:Y:S02]  /*b1e0*/  FFMA.FTZ R6, R87, R5, R6 ;  /* 0x0000000557067223 */ /* 0x000fe40000010006 */
[----:B------:R-:W-:-:S04]  /*b1f0*/  FMUL.FTZ R5, R99, R35 ;  /* 0x0000002363057220 */ /* 0x000fc80000410000 */
[C---:B------:R-:W-:Y:S02]  /*b200*/  FFMA.FTZ R5, R4.reuse, -R5, R129 ;  /* 0x8000000504057223 */ /* 0x040fe40000010081 */
[----:B------:R-:W-:Y:S02]  /*b210*/  FMUL.FTZ R4, R4, R108 ;  /* 0x0000006c04047220 */ /* 0x000fe40000410000 */
[----:B------:R-:W-:Y:S02]  /*b220*/  FADD.FTZ R155, R6, R155 ;  /* 0x0000009b069b7221 */ /* 0x000fe40000010000 */
[----:B------:R-:W-:Y:S02]  /*b230*/  FMUL.FTZ R6, R108, UR43 ;  /* 0x0000002b6c067c20 */ /* 0x000fe40008410000 */
[----:B------:R-:W-:Y:S02]  /*b240*/  FMUL.FTZ R14, R14, R29 ;  /* 0x0000001d0e0e7220 */ /* 0x000fe40000410000 */
[----:B------:R-:W-:-:S02]  /*b250*/  FMUL.FTZ R6, R5, R6 ;  /* 0x0000000605067220 */ /* 0x000fc40000410000 */
[----:B------:R-:W-:Y:S02]  /*b260*/  FMUL.FTZ R29, R29, UR43 ;  /* 0x0000002b1d1d7c20 */ /* 0x000fe40008410000 */
[----:B------:R-:W-:Y:S02]  /*b270*/  FFMA.FTZ R6, R99, R4, R6 ;  /* 0x0000000463067223 */ /* 0x000fe40000010006 */
[----:B------:R-:W-:Y:S01]  /*b280*/  FMUL.FTZ R85, R85, R29 ;  /* 0x0000001d55557220 */ /* 0x000fe20000410000 */
[----:B------:R-:W-:Y:S01]  /*b290*/  HADD2.F32 R29, -RZ, R161.H0_H0 ;  /* 0x200000a1ff1d7230 */ /* 0x000fe20000004100 */
[----:B------:R-:W-:-:S04]  /*b2a0*/  FADD.FTZ R149, R12, R149 ;  /* 0x000000950c957221 */ /* 0x000fc80000010000 */
[----:B------:R-:W-:-:S04]  /*b2b0*/  FMUL.FTZ R12, R29, R33 ;  /* 0x000000211d0c7220 */ /* 0x000fc80000410000 */
[C---:B------:R-:W-:Y:S02]  /*b2c0*/  FFMA.FTZ R12, R2.reuse, -R12, R131 ;  /* 0x8000000c020c7223 */ /* 0x040fe40000010083 */
[----:B------:R-:W-:Y:S02]  /*b2d0*/  FMUL.FTZ R2, R2, R110 ;  /* 0x0000006e02027220 */ /* 0x000fe40000410000 */
[----:B------:R-:W-:Y:S02]  /*b2e0*/  FADD.FTZ R157, R6, R157 ;  /* 0x0000009d069d7221 */ /* 0x000fe40000010000 */
[----:B------:R-:W-:Y:S02]  /*b2f0*/  FMUL.FTZ R31, R16, R31 ;  /* 0x0000001f101f7220 */ /* 0x000fe40000410000 */
[----:B------:R-:W-:Y:S02]  /*b300*/  FMUL.FTZ R21, R21, R37 ;  /* 0x0000002515157220 */ /* 0x000fe40000410000 */
[----:B------:R-:W-:-:S02]  /*b310*/  FMUL.FTZ R32, R0, R32 ;  /* 0x0000002000207220 */ /* 0x000fc40000410000 */
[----:B------:R-:W-:Y:S02]  /*b320*/  FMUL.FTZ R80, R81, R80 ;  /* 0x0000005051507220 */ /* 0x000fe40000410000 */
[----:B------:R-:W-:Y:S02]  /*b330*/  FMUL.FTZ R22, R22, R38 ;  /* 0x0000002616167220 */ /* 0x000fe40000410000 */
[-C--:B------:R-:W-:Y:S02]  /*b340*/  FMUL.FTZ R7, R7, R21.reuse ;  /* 0x0000001507077220 */ /* 0x080fe40000410000 */
[----:B------:R-:W-:Y:S02]  /*b350*/  FFMA.FTZ R8, R23, R22, R8 ;  /* 0x0000001617087223 */ /* 0x000fe40000010008 */
[----:B------:R-:W-:Y:S02]  /*b360*/  FMUL.FTZ R109, R109, R36 ;  /* 0x000000246d6d7220 */ /* 0x000fe40000410000 */
[----:B------:R-:W-:-:S04]  /*b370*/  FFMA.FTZ R8, R26, R21, R8 ;  /* 0x000000151a087223 */ /* 0x000fc80000010008 */
[----:B------:R-:W-:Y:S02]  /*b380*/  FFMA.FTZ R8, R98, R109, R8 ;  /* 0x0000006d62087223 */ /* 0x000fe40000010008 */
[----:B--2---:R-:W-:-:S05]  /*b390*/  FFMA.FTZ R100, R4, R35, R100 ;  /* 0x0000002304647223 */ /* 0x004fca0000010064 */
[----:B------:R0:W-:Y:S01]  /*b3a0*/  STL [R1+0x74], R100 ;  /* 0x0000746401007387 */ /* 0x0001e20000100800 */
[----:B------:R-:W-:Y:S01]  /*b3b0*/  FMUL.FTZ R4, R111, UR43 ;  /* 0x0000002b6f047c20 */ /* 0x000fe20008410000 */
[----:B0-----:R-:W-:-:S05]  /*b3c0*/  HADD2.F32 R100, -RZ, R162.H0_H0 ;  /* 0x200000a2ff647230 */ /* 0x001fca0000004100 */
[----:B------:R-:W-:-:S04]  /*b3d0*/  FMUL.FTZ R101, R100, R34 ;  /* 0x0000002264657220 */ /* 0x000fc80000410000 */
[C---:B------:R-:W-:Y:S02]  /*b3e0*/  FFMA.FTZ R101, R3.reuse, -R101, R130 ;  /* 0x8000006503657223 */ /* 0x040fe40000010082 */
[----:B------:R-:W-:Y:S02]  /*b3f0*/  FMUL.FTZ R3, R3, R111 ;  /* 0x0000006f03037220 */ /* 0x000fe40000410000 */
[----:B------:R-:W-:Y:S02]  /*b400*/  FMUL.FTZ R4, R101, R4 ;  /* 0x0000000465047220 */ /* 0x000fe40000410000 */
[----:B-----5:R-:W-:Y:S02]  /*b410*/  FFMA.FTZ R105, R3, R34, R105 ;  /* 0x0000002203697223 */ /* 0x020fe40000010069 */
[----:B------:R-:W-:Y:S02]  /*b420*/  FFMA.FTZ R4, R100, R3, R4 ;  /* 0x0000000364047223 */ /* 0x000fe40000010004 */
[----:B------:R-:W-:-:S04]  /*b430*/  FMUL.FTZ R3, R110, UR43 ;  /* 0x0000002b6e037c20 */ /* 0x000fc80008410000 */
[----:B------:R-:W-:Y:S02]  /*b440*/  FMUL.FTZ R3, R12, R3 ;  /* 0x000000030c037220 */ /* 0x000fe40000410000 */
[----:B---3--:R-:W-:Y:S02]  /*b450*/  FFMA.FTZ R104, R2, R33, R104 ;  /* 0x0000002102687223 */ /* 0x008fe40000010068 */
[----:B------:R-:W-:Y:S02]  /*b460*/  FFMA.FTZ R3, R29, R2, R3 ;  /* 0x000000021d037223 */ /* 0x000fe40000010003 */
[----:B------:R-:W-:Y:S02]  /*b470*/  FMUL.FTZ R2, R15, R30 ;  /* 0x0000001e0f027220 */ /* 0x000fe40000410000 */
[----:B------:R-:W-:Y:S01]  /*b480*/  FMUL.FTZ R30, R30, UR43 ;  /* 0x0000002b1e1e7c20 */ /* 0x000fe20008410000 */
[----:B------:R-:W-:Y:S01]  /*b490*/  STL [R1+0x70], R105 ;  /* 0x0000706901007387 */ /* 0x000fe20000100800 */
[----:B------:R-:W-:-:S02]  /*b4a0*/  FFMA.FTZ R15, R82, R14, R85 ;  /* 0x0000000e520f7223 */ /* 0x000fc40000010055 */
[----:B----4-:R-:W-:Y:S01]  /*b4b0*/  FFMA.FTZ R103, R14, R45, R103 ;  /* 0x0000002d0e677223 */ /* 0x010fe20000010067 */
[----:B------:R-:W-:Y:S01]  /*b4c0*/  STL [R1+0x6c], R104 ;  /* 0x00006c6801007387 */ /* 0x000fe20000100800 */
[----:B------:R-:W-:Y:S02]  /*b4d0*/  FMUL.FTZ R30, R84, R30 ;  /* 0x0000001e541e7220 */ /* 0x000fe40000410000 */
[----:B------:R-:W-:Y:S01]  /*b4e0*/  FMUL.FTZ R82, R82, R83 ;  /* 0x0000005352527220 */ /* 0x000fe20000410000 */
[----:B------:R-:W-:Y:S04]  /*b4f0*/  STL [R1+0x9c], R103 ;  /* 0x00009c6701007387 */ /* 0x000fe80000100800 */
[----:B------:R-:W2:Y:S04]  /*b500*/  LDL R84, [R1+0x60] ;  /* 0x0000600001547983 */ /* 0x000ea80000100800 */
[----:B------:R-:W3:Y:S01]  /*b510*/  LDL R83, [R1+0x5c] ;  /* 0x00005c0001537983 */ /* 0x000ee20000100800 */
[----:B------:R-:W-:Y:S01]  /*b520*/  FADD.FTZ R158, R4, R158 ;  /* 0x0000009e049e7221 */ /* 0x000fe20000010000 */
[----:B------:R-:W-:Y:S01]  /*b530*/  SHF.L.U32 R4, R95, 0x4, RZ ;  /* 0x000000045f047819 */ /* 0x000fe200000006ff */
[----:B------:R-:W-:-:S02]  /*b540*/  FFMA.FTZ R102, R2, R46, R102 ;  /* 0x0000002e02667223 */ /* 0x000fc40000010066 */
[----:B------:R-:W-:Y:S01]  /*b550*/  FFMA.FTZ R14, R81, R2, R30 ;  /* 0x00000002510e7223 */ /* 0x000fe2000001001e */
[C---:B------:R-:W-:Y:S01]  /*b560*/  IADD3 R2, R4.reuse, 0x1, RZ ;  /* 0x0000000104027810 */ /* 0x040fe20007ffe0ff */
[----:B------:R-:W-:Y:S01]  /*b570*/  FADD.FTZ R160, R3, R160 ;  /* 0x000000a003a07221 */ /* 0x000fe20000010000 */
[C---:B------:R-:W-:Y:S02]  /*b580*/  IADD3 R3, R4.reuse, 0x2, RZ ;  /* 0x0000000204037810 */ /* 0x040fe40007ffe0ff */
[C---:B------:R-:W-:Y:S02]  /*b590*/  IADD3 R30, R4.reuse, 0x3, RZ ;  /* 0x00000003041e7810 */ /* 0x040fe40007ffe0ff */
[-C--:B------:R-:W-:Y:S02]  /*b5a0*/  LEA.HI.SX32 R6, R4, R4.reuse, 0x1b ;  /* 0x0000000404067211 */ /* 0x080fe400078fdaff */
[-C--:B------:R-:W-:Y:S02]  /*b5b0*/  LEA.HI.SX32 R2, R2, R4.reuse, 0x1b ;  /* 0x0000000402027211 */ /* 0x080fe400078fdaff */
[----:B------:R-:W-:-:S02]  /*b5c0*/  LEA.HI.SX32 R3, R3, R4, 0x1b ;  /* 0x0000000403037211 */ /* 0x000fc400078fdaff */
[----:B------:R-:W-:Y:S01]  /*b5d0*/  LEA.HI.SX32 R4, R30, R4, 0x1b ;  /* 0x000000041e047211 */ /* 0x000fe200078fdaff */
[----:B------:R-:W-:Y:S04]  /*b5e0*/  STS [R6.X4+0x2100], R31 ;  /* 0x0021001f06007388 */ /* 0x000fe80000004800 */
[----:B------:R-:W-:Y:S04]  /*b5f0*/  STS [R2.X4+0x2104], R32 ;  /* 0x0021042002007388 */ /* 0x000fe80000004800 */
[----:B------:R-:W-:Y:S04]  /*b600*/  STS [R3.X4+0x2108], R80 ;  /* 0x0021085003007388 */ /* 0x000fe80000004800 */
[----:B------:R-:W-:Y:S04]  /*b610*/  STS [R4.X4+0x210c], R82 ;  /* 0x00210c5204007388 */ /* 0x000fe80000004800 */
[----:B------:R-:W-:Y:S04]  /*b620*/  STL [R1+0xa0], R102 ;  /* 0x0000a06601007387 */ /* 0x000fe80000100800 */
[----:B------:R0:W-:Y:S04]  /*b630*/  STS [R6.X4+0x212c], R7 ;  /* 0x00212c0706007388 */ /* 0x0001e80000004800 */
[----:B------:R1:W-:Y:S04]  /*b640*/  STS [R6.X4+0x2118], R11 ;  /* 0x0021180b06007388 */ /* 0x0003e80000004800 */
[----:B------:R-:W4:Y:S04]  /*b650*/  LDL R98, [R1+0x54] ;  /* 0x0000540001627983 */ /* 0x000f280000100800 */
[----:B0-----:R-:W5:Y:S04]  /*b660*/  LDL R7, [R1+0x50] ;  /* 0x0000500001077983 */ /* 0x001f680000100800 */
[----:B-1----:R-:W4:Y:S01]  /*b670*/  LDL R11, [R1+0x40] ;  /* 0x00004000010b7983 */ /* 0x002f220000100800 */
[----:B------:R-:W-:-:S02]  /*b680*/  FADD.FTZ R147, R13, R147 ;  /* 0x000000930d937221 */ /* 0x000fc40000010000 */
[----:B------:R-:W-:Y:S02]  /*b690*/  FMUL.FTZ R110, R110, R33 ;  /* 0x000000216e6e7220 */ /* 0x000fe40000410000 */
[----:B------:R-:W-:Y:S02]  /*b6a0*/  FMUL.FTZ R108, R108, R35 ;  /* 0x000000236c6c7220 */ /* 0x000fe40000410000 */
[----:B------:R-:W-:Y:S02]  /*b6b0*/  FMUL.FTZ R25, R25, R22 ;  /* 0x0000001619197220 */ /* 0x000fe40000410000 */
[----:B------:R-:W-:Y:S01]  /*b6c0*/  FMUL.FTZ R87, R87, R109 ;  /* 0x0000006d57577220 */ /* 0x000fe20000410000 */
[----:B------:R-:W-:Y:S01]  /*b6d0*/  STS [R6.X4+0x2110], R28 ;  /* 0x0021101c06007388 */ /* 0x000fe20000004800 */
[----:B------:R-:W-:Y:S02]  /*b6e0*/  FMUL.FTZ R13, R111, R34 ;  /* 0x000000226f0d7220 */ /* 0x000fe40000410000 */
[----:B------:R-:W-:Y:S01]  /*b6f0*/  FMUL.FTZ R29, R29, R110 ;  /* 0x0000006e1d1d7220 */ /* 0x000fe20000410000 */
[----:B------:R-:W-:Y:S01]  /*b700*/  STS [R6.X4+0x2114], R27 ;  /* 0x0021141b06007388 */ /* 0x000fe20000004800 */
[----:B------:R-:W-:-:S02]  /*b710*/  FMUL.FTZ R99, R99, R108 ;  /* 0x0000006c63637220 */ /* 0x000fc40000410000 */
[-C--:B------:R-:W-:Y:S01]  /*b720*/  FMUL.FTZ R100, R100, R13.reuse ;  /* 0x0000000d64647220 */ /* 0x080fe20000410000 */
[----:B------:R-:W-:Y:S04]  /*b730*/  STS [R6.X4+0x211c], R10 ;  /* 0x00211c0a06007388 */ /* 0x000fe80000004800 */
[----:B------:R-:W-:Y:S04]  /*b740*/  STS [R6.X4+0x2120], R9 ;  /* 0x0021200906007388 */ /* 0x000fe80000004800 */
[----:B------:R-:W-:Y:S04]  /*b750*/  STS [R6.X4+0x2124], R24 ;  /* 0x0021241806007388 */ /* 0x000fe80000004800 */
[----:B------:R-:W-:Y:S04]  /*b760*/  STS [R6.X4+0x2128], R25 ;  /* 0x0021281906007388 */ /* 0x000fe80000004800 */
[----:B------:R0:W-:Y:S04]  /*b770*/  STS [R6.X4+0x2130], R87 ;  /* 0x0021305706007388 */ /* 0x0001e80000004800 */
[----:B------:R-:W-:Y:S04]  /*b780*/  STS [R6.X4+0x2134], R99 ;  /* 0x0021346306007388 */ /* 0x000fe80000004800 */
[----:B------:R1:W-:Y:S04]  /*b790*/  STS [R6.X4+0x2138], R100 ;  /* 0x0021386406007388 */ /* 0x0003e80000004800 */
[----:B------:R-:W-:Y:S01]  /*b7a0*/  STS [R6.X4+0x213c], R29 ;  /* 0x00213c1d06007388 */ /* 0x000fe20000004800 */
[----:B------:R-:W-:Y:S01]  /*b7b0*/  FFMA.FTZ R8, R5, R108, R8 ;  /* 0x0000006c05087223 */ /* 0x000fe20000010008 */
[C---:B0-----:R-:W-:Y:S01]  /*b7c0*/  IADD3 R87, R95.reuse, 0x80, RZ ;  /* 0x000000805f577810 */ /* 0x041fe20007ffe0ff */
[----:B------:R-:W-:Y:S01]  /*b7d0*/  FADD.FTZ R148, R86, R148 ;  /* 0x0000009456947221 */ /* 0x000fe20000010000 */
[----:B------:R-:W-:Y:S01]  /*b7e0*/  IADD3 R109, R95, 0x100, RZ ;  /* 0x000001005f6d7810 */ /* 0x000fe20007ffe0ff */
[----:B------:R-:W-:Y:S01]  /*b7f0*/  FFMA.FTZ R13, R101, R13, R8 ;  /* 0x0000000d650d7223 */ /* 0x000fe20000010008 */
[C---:B------:R-:W-:Y:S01]  /*b800*/  IADD3 R108, R95.reuse, 0x180, RZ ;  /* 0x000001805f6c7810 */ /* 0x040fe20007ffe0ff */
[----:B------:R-:W4:Y:S01]  /*b810*/  LDL R159, [R1+0x58] ;  /* 0x00005800019f7983 */ /* 0x000f220000100800 */
[----:B------:R-:W-:-:S02]  /*b820*/  IADD3 R107, R95, 0x200, RZ ;  /* 0x000002005f6b7810 */ /* 0x000fc40007ffe0ff */
[C---:B------:R-:W-:Y:S01]  /*b830*/  IADD3 R106, R95.reuse, 0x280, RZ ;  /* 0x000002805f6a7810 */ /* 0x040fe20007ffe0ff */
[----:B------:R-:W4:Y:S01]  /*b840*/  LDL R8, [R1+0x38] ;  /* 0x0000380001087983 */ /* 0x000f220000100800 */
[C---:B------:R-:W-:Y:S02]  /*b850*/  IADD3 R105, R95.reuse, 0x300, RZ ;  /* 0x000003005f697810 */ /* 0x040fe40007ffe0ff */
[C---:B------:R-:W-:Y:S01]  /*b860*/  IADD3 R103, R95.reuse, 0x380, RZ ;  /* 0x000003805f677810 */ /* 0x040fe20007ffe0ff */
[----:B------:R-:W4:Y:S01]  /*b870*/  LDL R9, [R1+0x3c] ;  /* 0x00003c0001097983 */ /* 0x000f220000100800 */
[C---:B------:R-:W-:Y:S02]  /*b880*/  IADD3 R102, R95.reuse, 0x400, RZ ;  /* 0x000004005f667810 */ /* 0x040fe40007ffe0ff */
[C---:B------:R-:W-:Y:S01]  /*b890*/  IADD3 R101, R95.reuse, 0x480, RZ ;  /* 0x000004805f657810 */ /* 0x040fe20007ffe0ff */
[----:B------:R-:W4:Y:S01]  /*b8a0*/  LDL R5, [R1+0x34] ;  /* 0x0000340001057983 */ /* 0x000f220000100800 */
[----:B-1----:R-:W-:-:S02]  /*b8b0*/  IADD3 R100, R95, 0x500, RZ ;  /* 0x000005005f647810 */ /* 0x002fc40007ffe0ff */
[C---:B------:R-:W-:Y:S02]  /*b8c0*/  IADD3 R99, R95.reuse, 0x580, RZ ;  /* 0x000005805f637810 */ /* 0x040fe40007ffe0ff */
[C---:B------:R-:W-:Y:S01]  /*b8d0*/  IADD3 R82, R95.reuse, 0x780, RZ ;  /* 0x000007805f527810 */ /* 0x040fe20007ffe0ff */
[----:B------:R-:W-:Y:S01]  /*b8e0*/  FMUL.FTZ R12, R12, R110 ;  /* 0x0000006e0c0c7220 */ /* 0x000fe20000410000 */
[C---:B------:R-:W-:Y:S01]  /*b8f0*/  IADD3 R86, R95.reuse, 0x600, RZ ;  /* 0x000006005f567810 */ /* 0x040fe20007ffe0ff */
[----:B------:R-:W4:Y:S01]  /*b900*/  LDL R156, [R1+0x4c] ;  /* 0x00004c00019c7983 */ /* 0x000f220000100800 */
[----:B------:R-:W-:-:S03]  /*b910*/  LEA.HI.SX32 R10, R95, R95, 0x1b ;  /* 0x0000005f5f0a7211 */ /* 0x000fc600078fdaff */
[----:B------:R-:W-:Y:S01]  /*b920*/  BAR.SYNC.DEFER_BLOCKING 0x0 ;  /* 0x0000000000007b1d */ /* 0x000fe20000010000 */
[-C--:B------:R-:W-:Y:S02]  /*b930*/  LEA.HI.SX32 R87, R87, R95.reuse, 0x1b ;  /* 0x0000005f57577211 */ /* 0x080fe400078fdaff */
[-C--:B------:R-:W-:Y:S02]  /*b940*/  LEA.HI.SX32 R109, R109, R95.reuse, 0x1b ;  /* 0x0000005f6d6d7211 */ /* 0x080fe400078fdaff */
[-C--:B------:R-:W-:Y:S01]  /*b950*/  LEA.HI.SX32 R108, R108, R95.reuse, 0x1b ;  /* 0x0000005f6c6c7211 */ /* 0x080fe200078fdaff */
[----:B------:R-:W4:Y:S01]  /*b960*/  LDL R111, [R1+0x48] ;  /* 0x00004800016f7983 */ /* 0x000f220000100800 */
[-C--:B------:R-:W-:Y:S02]  /*b970*/  LEA.HI.SX32 R107, R107, R95.reuse, 0x1b ;  /* 0x0000005f6b6b7211 */ /* 0x080fe400078fdaff */
[-C--:B------:R-:W-:Y:S01]  /*b980*/  LEA.HI.SX32 R106, R106, R95.reuse, 0x1b ;  /* 0x0000005f6a6a7211 */ /* 0x080fe200078fdaff */
[----:B------:R-:W4:Y:S01]  /*b990*/  LDL R110, [R1+0x44] ;  /* 0x00004400016e7983 */ /* 0x000f220000100800 */
        /* <DEDUP_REMOVED lines=8> */
[----:B------:R-:W-:-:S03]  /*ba20*/  LEA.HI.SX32 R82, R82, R95, 0x1b ;  /* 0x0000005f52527211 */ /* 0x000fc600078fdaff */
[----:B------:R-:W1:Y:S04]  /*ba30*/  LDS R85, [R87.X4+0x2300] ;  /* 0x0023000057557984 */ /* 0x000e680000004800 */
        /* <DEDUP_REMOVED lines=12> */
[----:B--2---:R-:W-:Y:S01]  /*bb00*/  FMUL.FTZ R134, R84, R134 ;  /* 0x0000008654867220 */ /* 0x004fe20000410000 */
[----:B------:R-:W-:Y:S01]  /*bb10*/  IADD3 R84, R95, 0x680, RZ ;  /* 0x000006805f547810 */ /* 0x000fe20007ffe0ff */
[----:B---3--:R-:W-:Y:S01]  /*bb20*/  FMUL.FTZ R135, R83, R135 ;  /* 0x0000008753877220 */ /* 0x008fe20000410000 */
[----:B------:R-:W-:-:S02]  /*bb30*/  IADD3 R83, R95, 0x700, RZ ;  /* 0x000007005f537810 */ /* 0x000fc40007ffe0ff */
[-C--:B------:R-:W-:Y:S02]  /*bb40*/  LEA.HI.SX32 R84, R84, R95.reuse, 0x1b ;  /* 0x0000005f54547211 */ /* 0x080fe400078fdaff */
[----:B------:R-:W-:-:S03]  /*bb50*/  LEA.HI.SX32 R83, R83, R95, 0x1b ;  /* 0x0000005f53537211 */ /* 0x000fc600078fdaff */
[----:B------:R-:W2:Y:S04]  /*bb60*/  LDS R32, [R84.X4+0x3b00] ;  /* 0x003b000054207984 */ /* 0x000ea80000004800 */
[----:B------:R-:W3:Y:S04]  /*bb70*/  LDS R80, [R83.X4+0x3d00] ;  /* 0x003d000053507984 */ /* 0x000ee80000004800 */
[----:B------:R-:W-:Y:S04]  /*bb80*/  STS [R6.X4+0x4200], R134 ;  /* 0x0042008606007388 */ /* 0x000fe80000004800 */
[----:B------:R0:W-:Y:S04]  /*bb90*/  STS [R2.X4+0x4204], R135 ;  /* 0x0042048702007388 */ /* 0x0001e80000004800 */
[----:B0-----:R-:W2:Y:S01]  /*bba0*/  LDL R2, [R1+0x30] ;  /* 0x0000300001027983 */ /* 0x001ea20000100800 */
[----:B-----5:R-:W-:-:S03]  /*bbb0*/  FMUL.FTZ R120, R7, R120 ;  /* 0x0000007807787220 */ /* 0x020fc60000410000 */
[----:B------:R-:W5:Y:S01]  /*bbc0*/  LDL R7, [R1+0x28] ;  /* 0x0000280001077983 */ /* 0x000f620000100800 */
[----:B----4-:R-:W-:Y:S02]  /*bbd0*/  FMUL.FTZ R119, R98, R119 ;  /* 0x0000007762777220 */ /* 0x010fe40000410000 */
[----:B------:R-:W-:Y:S01]  /*bbe0*/  FMUL.FTZ R124, R11, R124 ;  /* 0x0000007c0b7c7220 */ /* 0x000fe20000410000 */
[----:B------:R-:W4:Y:S04]  /*bbf0*/  LDL R98, [R1+0x2c] ;  /* 0x00002c0001627983 */ /* 0x000f280000100800 */
[----:B------:R-:W3:Y:S01]  /*bc00*/  LDL R11, [R1+0x24] ;  /* 0x00002400010b7983 */ /* 0x000ee20000100800 */
[----:B------:R-:W-:-:S04]  /*bc10*/  UIMAD UR34, UR13, UR34, URZ ;  /* 0x000000220d2272a4 */ /* 0x000fc8000f8e023f */
[----:B------:R-:W-:Y:S02]  /*bc20*/  UIMAD UR34, UR12, UR35, UR34 ;  /* 0x000000230c2272a4 */ /* 0x000fe4000f8e0222 */
[----:B------:R-:W-:-:S04]  /*bc30*/  UIMAD UR36, UR13, UR36, URZ ;  /* 0x000000240d2472a4 */ /* 0x000fc8000f8e023f */
[----:B------:R-:W-:Y:S01]  /*bc40*/  UIMAD UR36, UR12, UR37, UR36 ;  /* 0x000000250c2472a4 */ /* 0x000fe2000f8e0224 */
[----:B------:R-:W-:Y:S02]  /*bc50*/  FMUL.FTZ R140, R159, R140 ;  /* 0x0000008c9f8c7220 */ /* 0x000fe40000410000 */
[----:B------:R-:W-:Y:S01]  /*bc60*/  FMUL.FTZ R126, R8, R126 ;  /* 0x0000007e087e7220 */ /* 0x000fe20000410000 */
[----:B------:R-:W-:Y:S01]  /*bc70*/  MOV R8, R95 ;  /* 0x0000005f00087202 */ /* 0x000fe20000000f00 */
[----:B------:R-:W-:Y:S02]  /*bc80*/  FMUL.FTZ R125, R9, R125 ;  /* 0x0000007d097d7220 */ /* 0x000fe40000410000 */
[----:B------:R-:W-:Y:S01]  /*bc90*/  IMAD.MOV.U32 R9, RZ, RZ, RZ ;  /* 0x000000ffff097224 */ /* 0x000fe200078e00ff */
[----:B------:R-:W-:Y:S04]  /*bca0*/  STS [R3.X4+0x4208], R140 ;  /* 0x0042088c03007388 */ /* 0x000fe80000004800 */
[----:B------:R0:W-:Y:S01]  /*bcb0*/  STS [R4.X4+0x420c], R119 ;  /* 0x00420c7704007388 */ /* 0x0001e20000004800 */
[----:B------:R-:W-:Y:S01]  /*bcc0*/  FMUL.FTZ R127, R5, R127 ;  /* 0x0000007f057f7220 */ /* 0x000fe20000410000 */
[----:B0-----:R-:W-:Y:S01]  /*bcd0*/  MOV R4, UR12 ;  /* 0x0000000c00047c02 */ /* 0x001fe20008000f00 */
[----:B------:R-:W-:-:S04]  /*bce0*/  FMUL.FTZ R121, R156, R121 ;  /* 0x000000799c797220 */ /* 0x000fc80000410000 */
[----:B------:R-:W-:-:S04]  /*bcf0*/  IMAD.WIDE.U32 R4, R4, c[0x0][0x2b8], R8 ;  /* 0x0000ae0004047a25 */ /* 0x000fc800078e0008 */
[----:B------:R-:W-:Y:S02]  /*bd00*/  FMUL.FTZ R122, R111, R122 ;  /* 0x0000007a6f7a7220 */ /* 0x000fe40000410000 */
[----:B------:R-:W-:Y:S01]  /*bd10*/  FMUL.FTZ R123, R110, R123 ;  /* 0x0000007b6e7b7220 */ /* 0x000fe20000410000 */
[----:B------:R-:W-:Y:S01]  /*bd20*/  IADD3 R5, R5, UR36, RZ ;  /* 0x0000002405057c10 */ /* 0x000fe2000fffe0ff */
[----:B------:R-:W-:Y:S01]  /*bd30*/  STS [R6.X4+0x4210], R120 ;  /* 0x0042107806007388 */ /* 0x000fe20000004800 */
[----:B------:R-:W-:-:S03]  /*bd40*/  ULDC.64 UR36, c[0x0][0x2c0] ;  /* 0x0000b00000247ab9 */ /* 0x000fc60000000a00 */
[----:B------:R-:W-:Y:S04]  /*bd50*/  STS [R6.X4+0x4214], R121 ;  /* 0x0042147906007388 */ /* 0x000fe80000004800 */
[----:B------:R-:W-:Y:S04]  /*bd60*/  STS [R6.X4+0x4218], R122 ;  /* 0x0042187a06007388 */ /* 0x000fe80000004800 */
[----:B------:R-:W-:Y:S04]  /*bd70*/  STS [R6.X4+0x421c], R123 ;  /* 0x00421c7b06007388 */ /* 0x000fe80000004800 */
[----:B------:R-:W-:Y:S04]  /*bd80*/  STS [R6.X4+0x4220], R124 ;  /* 0x0042207c06007388 */ /* 0x000fe80000004800 */
[----:B------:R-:W-:Y:S04]  /*bd90*/  STS [R6.X4+0x4224], R125 ;  /* 0x0042247d06007388 */ /* 0x000fe80000004800 */
[----:B------:R-:W-:Y:S04]  /*bda0*/  STS [R6.X4+0x4228], R126 ;  /* 0x0042287e06007388 */ /* 0x000fe80000004800 */
[----:B------:R-:W-:Y:S01]  /*bdb0*/  STS [R6.X4+0x422c], R127 ;  /* 0x00422c7f06007388 */ /* 0x000fe20000004800 */
[----:B------:R-:W-:-:S04]  /*bdc0*/  UIMAD UR36, UR15, UR36, URZ ;  /* 0x000000240f2472a4 */ /* 0x000fc8000f8e023f */
[----:B------:R-:W-:Y:S01]  /*bdd0*/  UIMAD UR36, UR14, UR37, UR36 ;  /* 0x000000250e2472a4 */ /* 0x000fe2000f8e0224 */
[----:B------:R-:W-:Y:S01]  /*bde0*/  BSSY B0, `(.L_x_1195) ;  /* 0x0000035000007945 */ /* 0x000fe20003800000 */
[----:B------:R-:W-:Y:S02]  /*bdf0*/  FMUL.FTZ R17, R17, R96 ;  /* 0x0000006011117220 */ /* 0x000fe40000410000 */
[----:B------:R-:W-:Y:S02]  /*be00*/  FMUL.FTZ R18, R18, R97 ;  /* 0x0000006112127220 */ /* 0x000fe40000410000 */
[----:B------:R-:W-:Y:S02]  /*be10*/  FMUL.FTZ R96, R96, UR43 ;  /* 0x0000002b60607c20 */ /* 0x000fe40008410000 */
[----:B------:R-:W-:Y:S02]  /*be20*/  FMUL.FTZ R97, R97, UR43 ;  /* 0x0000002b61617c20 */ /* 0x000fe40008410000 */
[----:B--2---:R-:W-:-:S02]  /*be30*/  FMUL.FTZ R128, R2, R128 ;  /* 0x0000008002807220 */ /* 0x004fc40000410000 */
[----:B------:R-:W-:-:S04]  /*be40*/  IMAD.U32 R2, RZ, RZ, UR12 ;  /* 0x0000000cff027e24 */ /* 0x000fc8000f8e00ff */
[----:B------:R-:W-:-:S05]  /*be50*/  IMAD.WIDE.U32 R2, R2, c[0x0][0x298], R8 ;  /* 0x0000a60002027a25 */ /* 0x000fca00078e0008 */
[----:B------:R-:W-:Y:S01]  /*be60*/  IADD3 R3, R3, UR34, RZ ;  /* 0x0000002203037c10 */ /* 0x000fe2000fffe0ff */
[----:B------:R-:W-:Y:S02]  /*be70*/  ULDC.64 UR34, c[0x0][0x2a0] ;  /* 0x0000a80000227ab9 */ /* 0x000fe40000000a00 */
[----:B------:R-:W-:-:S04]  /*be80*/  UIMAD UR34, UR15, UR34, URZ ;  /* 0x000000220f2272a4 */ /* 0x000fc8000f8e023f */
[----:B------:R-:W-:Y:S01]  /*be90*/  UIMAD UR34, UR14, UR35, UR34 ;  /* 0x000000230e2272a4 */ /* 0x000fe2000f8e0222 */
[----:B-----5:R-:W-:Y:S01]  /*bea0*/  FMUL.FTZ R130, R7, R130 ;  /* 0x0000008207827220 */ /* 0x020fe20000410000 */
[----:B------:R-:W-:Y:S01]  /*beb0*/  MOV R7, UR14 ;  /* 0x0000000e00077c02 */ /* 0x000fe20008000f00 */
[----:B----4-:R-:W-:-:S04]  /*bec0*/  FMUL.FTZ R129, R98, R129 ;  /* 0x0000008162817220 */ /* 0x010fc80000410000 */
[----:B------:R-:W-:-:S04]  /*bed0*/  IMAD.WIDE.U32 R2, R7, c[0x0][0x2a0], R2 ;  /* 0x0000a80007027a25 */ /* 0x000fc800078e0002 */
[----:B---3--:R-:W-:Y:S02]  /*bee0*/  FMUL.FTZ R131, R11, R131 ;  /* 0x000000830b837220 */ /* 0x008fe40000410000 */
[----:B------:R-:W-:Y:S01]  /*bef0*/  IMAD.U32 R98, RZ, RZ, UR27 ;  /* 0x0000001bff627e24 */ /* 0x000fe2000f8e00ff */
[----:B------:R-:W-:Y:S01]  /*bf00*/  MOV R7, UR14 ;  /* 0x0000000e00077c02 */ /* 0x000fe20008000f00 */
[----:B------:R-:W-:Y:S01]  /*bf10*/  STS [R6.X4+0x4230], R128 ;  /* 0x0042308006007388 */ /* 0x000fe20000004800 */
[----:B------:R-:W-:-:S03]  /*bf20*/  IADD3 R111, R3, UR34, RZ ;  /* 0x00000022036f7c10 */ /* 0x000fc6000fffe0ff */
[----:B------:R-:W-:Y:S01]  /*bf30*/  STS [R6.X4+0x4234], R129 ;  /* 0x0042348106007388 */ /* 0x000fe20000004800 */
[----:B------:R-:W-:-:S03]  /*bf40*/  IADD3 R98, -R98, c[0x0][0x168], -R95 ;  /* 0x00005a0062627a10 */ /* 0x000fc60007ffe95f */
[----:B------:R-:W-:Y:S04]  /*bf50*/  STS [R6.X4+0x4238], R130 ;  /* 0x0042388206007388 */ /* 0x000fe80000004800 */
[----:B------:R0:W-:Y:S01]  /*bf60*/  STS [R6.X4+0x423c], R131 ;  /* 0x00423c8306007388 */ /* 0x0001e20000004800 */
[----:B------:R-:W-:-:S03]  /*bf70*/  IMAD.WIDE.U32 R4, R7, c[0x0][0x2c0], R4 ;  /* 0x0000b00007047a25 */ /* 0x000fc600078e0004 */
[----:B------:R-:W-:Y:S01]  /*bf80*/  BAR.SYNC.DEFER_BLOCKING 0x0 ;  /* 0x0000000000007b1d */ /* 0x000fe20000010000 */
[----:B0-----:R-:W-:-:S04]  /*bf90*/  IADD3 R6, P0, R2, UR27, RZ ;  /* 0x0000001b02067c10 */ /* 0x001fc8000ff1e0ff */
[----:B------:R-:W-:Y:S02]  /*bfa0*/  IADD3.X R7, R111, UR28, RZ, P0, !PT ;  /* 0x0000001c6f077c10 */ /* 0x000fe400087fe4ff */
[----:B------:R-:W-:Y:S02]  /*bfb0*/  ISETP.GE.AND P0, PT, R98, 0x1, PT ;  /* 0x000000016200780c */ /* 0x000fe40003f06270 */
[----:B------:R-:W-:Y:S02]  /*bfc0*/  IADD3 R110, R5, UR36, RZ ;  /* 0x00000024056e7c10 */ /* 0x000fe4000fffe0ff */
[----:B------:R-:W-:-:S04]  /*bfd0*/  IADD3 R8, P1, R4, UR27, RZ ;  /* 0x0000001b04087c10 */ /* 0x000fc8000ff3e0ff */
[----:B------:R-:W-:-:S05]  /*bfe0*/  IADD3.X R9, R110, UR28, RZ, P1, !PT ;  /* 0x0000001c6e097c10 */ /* 0x000fca0008ffe4ff */
[----:B------:R-:W-:Y:S05]  /*bff0*/  @!P0 BRA `(.L_x_1196) ;  /* 0x0000013000008947 */ /* 0x000fea0003800000 */
[----:B-1----:R0:W1:Y:S01]  /*c000*/  LDS R119, [R10.X4+0x4200] ;  /* 0x004200000a777984 */ /* 0x0020620000004800 */
[----:B------:R-:W-:Y:S01]  /*c010*/  ULDC.64 UR34, c[0x0][0x2b0] ;  /* 0x0000ac0000227ab9 */ /* 0x000fe20000000a00 */
[----:B------:R-:W-:Y:S01]  /*c020*/  MOV R11, UR7 ;  /* 0x00000007000b7c02 */ /* 0x000fe20008000f00 */
[----:B------:R-:W-:-:S04]  /*c030*/  UIMAD UR34, UR42, UR34, URZ ;  /* 0x000000222a2272a4 */ /* 0x000fc8000f8e023f */
[----:B------:R-:W-:Y:S01]  /*c040*/  UIMAD UR34, UR7, UR35, UR34 ;  /* 0x00000023072272a4 */ /* 0x000fe2000f8e0222 */
[----:B------:R-:W-:-:S05]  /*c050*/  IMAD.WIDE.U32 R6, R11, c[0x0][0x2b0], R6 ;  /* 0x0000ac000b067a25 */ /* 0x000fca00078e0006 */
        /* <DEDUP_REMOVED lines=13> */
.L_x_1196:
[----:B-1----:R-:W-:Y:S05]  /*c130*/  BSYNC B0 ;  /* 0x0000000000007941 */ /* 0x002fea0003800000 */
.L_x_1195:
[----:B------:R-:W1:Y:S01]  /*c140*/  LDS R87, [R87.X4+0x4400] ;  /* 0x0044000057577984 */ /* 0x000e620000004800 */
[C---:B0-----:R-:W-:Y:S01]  /*c150*/  LEA R6, P0, R2.reuse, c[0x0][0x318], 0x2 ;  /* 0x0000c60002067a11 */ /* 0x041fe200078010ff */
[----:B------:R-:W-:Y:S01]  /*c160*/  ULDC UR34, c[0x0][0x174] ;  /* 0x00005d0000227ab9 */ /* 0x000fe20000000800 */
[----:B------:R-:W-:Y:S01]  /*c170*/  BSSY B0, `(.L_x_1197) ;  /* 0x000001c000007945 */ /* 0x000fe20003800000 */
[----:B------:R-:W-:Y:S01]  /*c180*/  UIADD3 UR34, UR6, -UR34, URZ ;  /* 0x8000002206227290 */ /* 0x000fe2000fffe03f */
[----:B------:R-:W-:Y:S01]  /*c190*/  LEA.HI.X R7, R2, c[0x0][0x31c], R111, 0x2, P0 ;  /* 0x0000c70002077a11 */ /* 0x000fe200000f146f */
[----:B------:R-:W-:Y:S01]  /*c1a0*/  USHF.L.U64.HI UR42, UR8, 0x2, UR9 ;  /* 0x00000002082a7899 */ /* 0x000fe20008010209 */
[C---:B------:R-:W-:Y:S01]  /*c1b0*/  LEA R2, P0, R4.reuse, c[0x0][0x320], 0x2 ;  /* 0x0000c80004027a11 */ /* 0x040fe200078010ff */
[----:B------:R-:W-:Y:S02]  /*c1c0*/  UIMAD UR43, UR34, -0x800, URZ ;  /* 0xfffff800222b78a4 */ /* 0x000fe4000f8e023f */
[----:B------:R-:W-:Y:S01]  /*c1d0*/  ULDC.64 UR36, c[0x0][0x2d0] ;  /* 0x0000b40000247ab9 */ /* 0x000fe20000000a00 */
[----:B------:R-:W-:Y:S01]  /*c1e0*/  LEA.HI.X R3, R4, c[0x0][0x324], R110, 0x2, P0 ;  /* 0x0000c90004037a11 */ /* 0x000fe200000f146e */
[----:B------:R-:W-:Y:S01]  /*c1f0*/  ULDC.64 UR34, c[0x0][0x2b0] ;  /* 0x0000ac0000227ab9 */ /* 0x000fe20000000a00 */
[----:B------:R-:W-:Y:S01]  /*c200*/  ISETP.GE.AND P0, PT, R98, 0x81, PT ;  /* 0x000000816200780c */ /* 0x000fe20003f06270 */
[----:B------:R-:W-:Y:S01]  /*c210*/  USHF.L.U32 UR46, UR8, 0x2, URZ ;  /* 0x00000002082e7899 */ /* 0x000fe2000800063f */
[----:B------:R-:W-:Y:S01]  /*c220*/  MOV R4, UR43 ;  /* 0x0000002b00047c02 */ /* 0x000fe20008000f00 */
[----:B------:R-:W-:Y:S01]  /*c230*/  UIMAD UR34, UR42, UR34, URZ ;  /* 0x000000222a2272a4 */ /* 0x000fe2000f8e023f */
[----:B------:R-:W-:Y:S01]  /*c240*/  IMAD.U32 R8, RZ, RZ, UR43 ;  /* 0x0000002bff087e24 */ /* 0x000fe2000f8e00ff */
[----:B------:R-:W-:-:S02]  /*c250*/  UIMAD UR36, UR42, UR36, URZ ;  /* 0x000000242a2472a4 */ /* 0x000fc4000f8e023f */
[----:B------:R-:W-:Y:S01]  /*c260*/  UIMAD UR34, UR46, UR35, UR34 ;  /* 0x000000232e2272a4 */ /* 0x000fe2000f8e0222 */
[----:B------:R-:W-:Y:S01]  /*c270*/  IMAD.WIDE R8, R8, 0x4, R6 ;  /* 0x0000000408087825 */ /* 0x000fe200078e0206 */
[----:B------:R-:W-:-:S03]  /*c280*/  UIMAD UR36, UR46, UR37, UR36 ;  /* 0x000000252e2472a4 */ /* 0x000fc6000f8e0224 */
[----:B------:R-:W-:Y:S01]  /*c290*/  IMAD.WIDE R4, R4, 0x4, R2 ;  /* 0x0000000404047825 */ /* 0x000fe200078e0202 */
[----:B------:R-:W-:Y:S05]  /*c2a0*/  @!P0 BRA `(.L_x_1198) ;  /* 0x0000008000008947 */ /* 0x000fea0003800000 */
[----:B------:R-:W-:-:S05]  /*c2b0*/  MOV R10, UR46 ;  /* 0x0000002e000a7c02 */ /* 0x000fca0008000f00 */
[----:B------:R-:W-:-:S05]  /*c2c0*/  IMAD.WIDE.U32 R8, R10, c[0x0][0x2b0], R8 ;  /* 0x0000ac000a087a25 */ /* 0x000fca00078e0008 */
[----:B------:R-:W-:-:S05]  /*c2d0*/  IADD3 R9, R9, UR34, RZ ;  /* 0x0000002209097c10 */ /* 0x000fca000fffe0ff */
[----:B------:R0:W-:Y:S02]  /*c2e0*/  RED.E.ADD.F32.FTZ.RN.STRONG.GPU [R8.64+-0x1e00], R85 ;  /* 0xffe200550800798e */ /* 0x0001e4000c10e7a8 */
[----:B0-----:R-:W-:-:S04]  /*c2f0*/  IMAD.U32 R8, RZ, RZ, UR46 ;  /* 0x0000002eff087e24 */ /* 0x001fc8000f8e00ff */
[----:B------:R-:W-:-:S05]  /*c300*/  IMAD.WIDE.U32 R4, R8, c[0x0][0x2d0], R4 ;  /* 0x0000b40008047a25 */ /* 0x000fca00078e0004 */
[----:B------:R-:W-:-:S05]  /*c310*/  IADD3 R5, R5, UR36, RZ ;  /* 0x0000002405057c10 */ /* 0x000fca000fffe0ff */
[----:B-1----:R0:W-:Y:S02]  /*c320*/  RED.E.ADD.F32.FTZ.RN.STRONG.GPU [R4.64+-0x1e00], R87 ;  /* 0xffe200570400798e */ /* 0x0021e4000c10e7a8 */
.L_x_1198:
[----:B------:R-:W-:Y:S05]  /*c330*/  BSYNC B0 ;  /* 0x0000000000007941 */ /* 0x000fea0003800000 */
.L_x_1197:
[----:B------:R-:W2:Y:S01]  /*c340*/  LDS R109, [R109.X4+0x4600] ;  /* 0x004600006d6d7984 */ /* 0x000ea20000004800 */
[----:B------:R-:W-:Y:S01]  /*c350*/  USHF.L.U32 UR35, UR29, 0x2, URZ ;  /* 0x000000021d237899 */ /* 0x000fe2000800063f */
[C---:B------:R-:W-:Y:S01]  /*c360*/  ISETP.GE.AND P6, PT, R98.reuse, 0x101, PT ;  /* 0x000001016200780c */ /* 0x040fe20003fc6270 */
[----:B------:R-:W-:Y:S01]  /*c370*/  USHF.L.U64.HI UR37, UR29, 0x2, UR38 ;  /* 0x000000021d257899 */ /* 0x000fe20008010226 */
[----:B------:R-:W-:Y:S01]  /*c380*/  BSSY B0, `(.L_x_1199) ;  /* 0x0000015000007945 */ /* 0x000fe20003800000 */
[----:B------:R-:W-:Y:S01]  /*c390*/  FADD.FTZ R12, R13, R12 ;  /* 0x0000000c0d0c7221 */ /* 0x000fe20000010000 */
[----:B------:R-:W-:Y:S02]  /*c3a0*/  ISETP.GE.AND P2, PT, R98, 0x281, PT ;  /* 0x000002816200780c */ /* 0x000fe40003f46270 */
[----:B0-----:R-:W-:Y:S02]  /*c3b0*/  IADD3 R4, P0, R6, UR35, RZ ;  /* 0x0000002306047c10 */ /* 0x001fe4000ff1e0ff */
[----:B------:R-:W-:-:S02]  /*c3c0*/  IADD3 R2, P1, R2, UR35, RZ ;  /* 0x0000002302027c10 */ /* 0x000fc4000ff3e0ff */
[----:B------:R-:W-:Y:S02]  /*c3d0*/  IADD3.X R5, R7, UR37, RZ, P0, !PT ;  /* 0x0000002507057c10 */ /* 0x000fe400087fe4ff */
[----:B------:R-:W-:Y:S02]  /*c3e0*/  MOV R6, UR46 ;  /* 0x0000002e00067c02 */ /* 0x000fe40008000f00 */
[----:B------:R-:W-:Y:S02]  /*c3f0*/  IADD3.X R3, R3, UR37, RZ, P1, !PT ;  /* 0x0000002503037c10 */ /* 0x000fe40008ffe4ff */
[----:B------:R-:W-:Y:S01]  /*c400*/  MOV R7, UR46 ;  /* 0x0000002e00077c02 */ /* 0x000fe20008000f00 */
[----:B------:R-:W-:Y:S01]  /*c410*/  IMAD.WIDE.U32 R4, R6, c[0x0][0x2b0], R4 ;  /* 0x0000ac0006047a25 */ /* 0x000fe200078e0004 */
[C---:B------:R-:W-:Y:S02]  /*c420*/  ISETP.GE.AND P0, PT, R98.reuse, 0x181, PT ;  /* 0x000001816200780c */ /* 0x040fe40003f06270 */
[----:B------:R-:W-:Y:S01]  /*c430*/  ISETP.GE.AND P1, PT, R98, 0x201, PT ;  /* 0x000002016200780c */ /* 0x000fe20003f26270 */
[----:B------:R-:W-:Y:S01]  /*c440*/  IMAD.WIDE.U32 R2, R7, c[0x0][0x2d0], R2 ;  /* 0x0000b40007027a25 */ /* 0x000fe200078e0002 */
[----:B------:R-:W-:-:S02]  /*c450*/  IADD3 R5, R5, UR34, RZ ;  /* 0x0000002205057c10 */ /* 0x000fc4000fffe0ff */
[C---:B------:R-:W-:Y:S02]  /*c460*/  ISETP.GE.AND P3, PT, R98.reuse, 0x301, PT ;  /* 0x000003016200780c */ /* 0x040fe40003f66270 */
[----:B------:R-:W-:Y:S02]  /*c470*/  IADD3 R3, R3, UR36, RZ ;  /* 0x0000002403037c10 */ /* 0x000fe4000fffe0ff */
[C---:B------:R-:W-:Y:S02]  /*c480*/  ISETP.GE.AND P4, PT, R98.reuse, 0x381, PT ;  /* 0x000003816200780c */ /* 0x040fe40003f86270 */
[----:B------:R-:W-:Y:S01]  /*c490*/  ISETP.GE.AND P5, PT, R98, 0x401, PT ;  /* 0x000004016200780c */ /* 0x000fe20003fa6270 */
[----:B------:R-:W-:Y:S07]  /*c4a0*/  @!P6 BRA `(.L_x_1200) ;  /* 0x000000200000e947 */ /* 0x000fee0003800000 */
[----:B------:R0:W-:Y:S04]  /*c4b0*/  RED.E.ADD.F32.FTZ.RN.STRONG.GPU [R4.64+-0x1c00], R21 ;  /* 0xffe400150400798e */ /* 0x0001e8000c10e7a8 */
[----:B--2---:R0:W-:Y:S02]  /*c4c0*/  RED.E.ADD.F32.FTZ.RN.STRONG.GPU [R2.64+-0x1c00], R109 ;  /* 0xffe4006d0200798e */ /* 0x0041e4000c10e7a8 */
.L_x_1200:
[----:B------:R-:W-:Y:S05]  /*c4d0*/  BSYNC B0 ;  /* 0x0000000000007941 */ /* 0x000fea0003800000 */
.L_x_1199:
[----:B------:R-:W3:Y:S01]  /*c4e0*/  LDS R108, [R108.X4+0x4800] ;  /* 0x004800006c6c7984 */ /* 0x000ee20000004800 */
[----:B------:R-:W-:Y:S01]  /*c4f0*/  BSSY B0, `(.L_x_1201) ;  /* 0x0000004000007945 */ /* 0x000fe20003800000 */
[----:B------:R-:W-:Y:S05]  /*c500*/  @!P0 BRA `(.L_x_1202) ;  /* 0x0000002000008947 */ /* 0x000fea0003800000 */
[----:B------:R4:W-:Y:S04]  /*c510*/  RED.E.ADD.F32.FTZ.RN.STRONG.GPU [R4.64+-0x1a00], R22 ;  /* 0xffe600160400798e */ /* 0x0009e8000c10e7a8 */
[----:B---3--:R4:W-:Y:S02]  /*c520*/  RED.E.ADD.F32.FTZ.RN.STRONG.GPU [R2.64+-0x1a00], R108 ;  /* 0xffe6006c0200798e */ /* 0x0089e4000c10e7a8 */
.L_x_1202:
[----:B------:R-:W-:Y:S05]  /*c530*/  BSYNC B0 ;  /* 0x0000000000007941 */ /* 0x000fea0003800000 */
.L_x_1201:
[----:B------:R-:W0:Y:S01]  /*c540*/  LDS R107, [R107.X4+0x4a00] ;  /* 0x004a00006b6b7984 */ /* 0x000e220000004800 */
[----:B------:R-:W-:Y:S01]  /*c550*/  BSSY B0, `(.L_x_1203) ;  /* 0x0000004000007945 */ /* 0x000fe20003800000 */
[----:B------:R-:W-:Y:S05]  /*c560*/  @!P1 BRA `(.L_x_1204) ;  /* 0x0000002000009947 */ /* 0x000fea0003800000 */
[----:B------:R4:W-:Y:S04]  /*c570*/  RED.E.ADD.F32.FTZ.RN.STRONG.GPU [R4.64+-0x1800], R23 ;  /* 0xffe800170400798e */ /* 0x0009e8000c10e7a8 */
[----:B0-----:R4:W-:Y:S02]  /*c580*/  RED.E.ADD.F32.FTZ.RN.STRONG.GPU [R2.64+-0x1800], R107 ;  /* 0xffe8006b0200798e */ /* 0x0019e4000c10e7a8 */
.L_x_1204:
[----:B------:R-:W-:Y:S05]  /*c590*/  BSYNC B0 ;  /* 0x0000000000007941 */ /* 0x000fea0003800000 */
.L_x_1203:
[----:B------:R-:W4:Y:S01]  /*c5a0*/  LDS R106, [R106.X4+0x4c00] ;  /* 0x004c00006a6a7984 */ /* 0x000f220000004800 */
[----:B------:R-:W-:Y:S01]  /*c5b0*/  BSSY B0, `(.L_x_1205) ;  /* 0x0000004000007945 */ /* 0x000fe20003800000 */
[----:B------:R-:W-:Y:S05]  /*c5c0*/  @!P2 BRA `(.L_x_1206) ;  /* 0x000000200000a947 */ /* 0x000fea0003800000 */
[----:B------:R4:W-:Y:S04]  /*c5d0*/  RED.E.ADD.F32.FTZ.RN.STRONG.GPU [R4.64+-0x1600], R24 ;  /* 0xffea00180400798e */ /* 0x0009e8000c10e7a8 */
[----:B----4-:R4:W-:Y:S02]  /*c5e0*/  RED.E.ADD.F32.FTZ.RN.STRONG.GPU [R2.64+-0x1600], R106 ;  /* 0xffea006a0200798e */ /* 0x0109e4000c10e7a8 */
.L_x_1206:
[----:B------:R-:W-:Y:S05]  /*c5f0*/  BSYNC B0 ;  /* 0x0000000000007941 */ /* 0x000fea0003800000 */
.L_x_1205:
[----:B------:R-:W4:Y:S01]  /*c600*/  LDS R105, [R105.X4+0x4e00] ;  /* 0x004e000069697984 */ /* 0x000f220000004800 */
[----:B------:R-:W-:Y:S01]  /*c610*/  BSSY B0, `(.L_x_1207) ;  /* 0x0000004000007945 */ /* 0x000fe20003800000 */
[----:B------:R-:W-:Y:S05]  /*c620*/  @!P3 BRA `(.L_x_1208) ;  /* 0x000000200000b947 */ /* 0x000fea0003800000 */
[----:B------:R4:W-:Y:S04]  /*c630*/  RED.E.ADD.F32.FTZ.RN.STRONG.GPU [R4.64+-0x1400], R25 ;  /* 0xffec00190400798e */ /* 0x0009e8000c10e7a8 */
[----:B----4-:R4:W-:Y:S02]  /*c640*/  RED.E.ADD.F32.FTZ.RN.STRONG.GPU [R2.64+-0x1400], R105 ;  /* 0xffec00690200798e */ /* 0x0109e4000c10e7a8 */
.L_x_1208:
[----:B------:R-:W-:Y:S05]  /*c650*/  BSYNC B0 ;  /* 0x0000000000007941 */ /* 0x000fea0003800000 */
.L_x_1207:
[----:B------:R-:W4:Y:S01]  /*c660*/  LDS R103, [R103.X4+0x5000] ;  /* 0x0050000067677984 */ /* 0x000f220000004800 */
[----:B------:R-:W-:Y:S01]  /*c670*/  BSSY B0, `(.L_x_1209) ;  /* 0x0000004000007945 */ /* 0x000fe20003800000 */
[----:B------:R-:W-:Y:S05]  /*c680*/  @!P4 BRA `(.L_x_1210) ;  /* 0x000000200000c947 */ /* 0x000fea0003800000 */
[----:B------:R4:W-:Y:S04]  /*c690*/  RED.E.ADD.F32.FTZ.RN.STRONG.GPU [R4.64+-0x1200], R26 ;  /* 0xffee001a0400798e */ /* 0x0009e8000c10e7a8 */
[----:B----4-:R4:W-:Y:S02]  /*c6a0*/  RED.E.ADD.F32.FTZ.RN.STRONG.GPU [R2.64+-0x1200], R103 ;  /* 0xffee00670200798e */ /* 0x0109e4000c10e7a8 */
.L_x_1210:
[----:B------:R-:W-:Y:S05]  /*c6b0*/  BSYNC B0 ;  /* 0x0000000000007941 */ /* 0x000fea0003800000 */
.L_x_1209:
[----:B------:R-:W4:Y:S01]  /*c6c0*/  LDS R102, [R102.X4+0x5200] ;  /* 0x0052000066667984 */ /* 0x000f220000004800 */
[----:B------:R-:W-:Y:S01]  /*c6d0*/  BSSY B0, `(.L_x_1211) ;  /* 0x0000004000007945 */ /* 0x000fe20003800000 */
[----:B------:R-:W-:Y:S05]  /*c6e0*/  @!P5 BRA `(.L_x_1212) ;  /* 0x000000200000d947 */ /* 0x000fea0003800000 */
[----:B------:R4:W-:Y:S04]  /*c6f0*/  RED.E.ADD.F32.FTZ.RN.STRONG.GPU [R4.64+-0x1000], R27 ;  /* 0xfff0001b0400798e */ /* 0x0009e8000c10e7a8 */
[----:B----4-:R4:W-:Y:S02]  /*c700*/  RED.E.ADD.F32.FTZ.RN.STRONG.GPU [R2.64+-0x1000], R102 ;  /* 0xfff000660200798e */ /* 0x0109e4000c10e7a8 */
.L_x_1212:
[----:B------:R-:W-:Y:S05]  /*c710*/  BSYNC B0 ;  /* 0x0000000000007941 */ /* 0x000fea0003800000 */
.L_x_1211:
[----:B------:R-:W4:Y:S01]  /*c720*/  LDS R101, [R101.X4+0x5400] ;  /* 0x0054000065657984 */ /* 0x000f220000004800 */
        /* <DEDUP_REMOVED lines=10> */
[----:B----4-:R4:W-:Y:S02]  /*c7d0*/  RED.E.ADD.F32.FTZ.RN.STRONG.GPU [R2.64+-0xe00], R101 ;  /* 0xfff200650200798e */ /* 0x0109e4000c10e7a8 */
.L_x_1214:
[----:B------:R-:W-:Y:S05]  /*c7e0*/  BSYNC B0 ;  /* 0x0000000000007941 */ /* 0x000fea0003800000 */
.L_x_1213:
[----:B------:R-:W4:Y:S01]  /*c7f0*/  LDS R100, [R100.X4+0x5600] ;  /* 0x0056000064647984 */ /* 0x000f220000004800 */
[----:B------:R-:W-:Y:S01]  /*c800*/  BSSY B0, `(.L_x_1215) ;  /* 0x0000004000007945 */ /* 0x000fe20003800000 */
[----:B------:R-:W-:Y:S05]  /*c810*/  @!P0 BRA `(.L_x_1216) ;  /* 0x0000002000008947 */ /* 0x000fea0003800000 */
[----:B------:R4:W-:Y:S04]  /*c820*/  RED.E.ADD.F32.FTZ.RN.STRONG.GPU [R4.64+-0xc00], R29 ;  /* 0xfff4001d0400798e */ /* 0x0009e8000c10e7a8 */
[----:B----4-:R4:W-:Y:S02]  /*c830*/  RED.E.ADD.F32.FTZ.RN.STRONG.GPU [R2.64+-0xc00], R100 ;  /* 0xfff400640200798e */ /* 0x0109e4000c10e7a8 */
.L_x_1216:
[----:B------:R-:W-:Y:S05]  /*c840*/  BSYNC B0 ;  /* 0x0000000000007941 */ /* 0x000fea0003800000 */
.L_x_1215:
[----:B------:R-:W4:Y:S01]  /*c850*/  LDS R99, [R99.X4+0x5800] ;  /* 0x0058000063637984 */ /* 0x000f220000004800 */
[----:B------:R-:W-:Y:S01]  /*c860*/  BSSY B0, `(.L_x_1217) ;  /* 0x0000004000007945 */ /* 0x000fe20003800000 */
[----:B------:R-:W-:Y:S05]  /*c870*/  @!P1 BRA `(.L_x_1218) ;  /* 0x0000002000009947 */ /* 0x000fea0003800000 */
[----:B------:R4:W-:Y:S04]  /*c880*/  RED.E.ADD.F32.FTZ.RN.STRONG.GPU [R4.64+-0xa00], R30 ;  /* 0xfff6001e0400798e */ /* 0x0009e8000c10e7a8 */
[----:B----4-:R4:W-:Y:S02]  /*c890*/  RED.E.ADD.F32.FTZ.RN.STRONG.GPU [R2.64+-0xa00], R99 ;  /* 0xfff600630200798e */ /* 0x0109e4000c10e7a8 */
.L_x_1218:
[----:B------:R-:W-:Y:S05]  /*c8a0*/  BSYNC B0 ;  /* 0x0000000000007941 */ /* 0x000fea0003800000 */
.L_x_1217:
[----:B------:R4:W3:Y:S01]  /*c8b0*/  LDS R7, [R86.X4+0x5a00] ;  /* 0x005a000056077984 */ /* 0x0008e20000004800 */
[----:B------:R-:W-:Y:S01]  /*c8c0*/  BSSY B0, `(.L_x_1219) ;  /* 0x0000004000007945 */ /* 0x000fe20003800000 */
[----:B------:R-:W-:Y:S05]  /*c8d0*/  @!P2 BRA `(.L_x_1220) ;  /* 0x000000200000a947 */ /* 0x000fea0003800000 */
[----:B------:R4:W-:Y:S04]  /*c8e0*/  RED.E.ADD.F32.FTZ.RN.STRONG.GPU [R4.64+-0x800], R31 ;  /* 0xfff8001f0400798e */ /* 0x0009e8000c10e7a8 */
[----:B---3--:R4:W-:Y:S02]  /*c8f0*/  RED.E.ADD.F32.FTZ.RN.STRONG.GPU [R2.64+-0x800], R7 ;  /* 0xfff800070200798e */ /* 0x0089e4000c10e7a8 */
.L_x_1220:
[----:B------:R-:W-:Y:S05]  /*c900*/  BSYNC B0 ;  /* 0x0000000000007941 */ /* 0x000fea0003800000 */
.L_x_1219:
[----:B---34-:R3:W4:Y:S01]  /*c910*/  LDS R7, [R84.X4+0x5c00] ;  /* 0x005c000054077984 */ /* 0x0187220000004800 */
[----:B------:R-:W-:Y:S01]  /*c920*/  BSSY B0, `(.L_x_1221) ;  /* 0x0000004000007945 */ /* 0x000fe20003800000 */
[----:B------:R-:W-:Y:S05]  /*c930*/  @!P3 BRA `(.L_x_1222) ;  /* 0x000000200000b947 */ /* 0x000fea0003800000 */
[----:B------:R3:W-:Y:S04]  /*c940*/  RED.E.ADD.F32.FTZ.RN.STRONG.GPU [R4.64+-0x600], R32 ;  /* 0xfffa00200400798e */ /* 0x0007e8000c10e7a8 */
[----:B----4-:R3:W-:Y:S02]  /*c950*/  RED.E.ADD.F32.FTZ.RN.STRONG.GPU [R2.64+-0x600], R7 ;  /* 0xfffa00070200798e */ /* 0x0107e4000c10e7a8 */
.L_x_1222:
[----:B------:R-:W-:Y:S05]  /*c960*/  BSYNC B0 ;  /* 0x0000000000007941 */ /* 0x000fea0003800000 */
.L_x_1221:
[----:B------:R-:W3:Y:S01]  /*c970*/  LDS R83, [R83.X4+0x5e00] ;  /* 0x005e000053537984 */ /* 0x000ee20000004800 */
[----:B------:R-:W-:Y:S01]  /*c980*/  BSSY B0, `(.L_x_1223) ;  /* 0x0000004000007945 */ /* 0x000fe20003800000 */
[----:B------:R-:W-:Y:S05]  /*c990*/  @!P4 BRA `(.L_x_1224) ;  /* 0x000000200000c947 */ /* 0x000fea0003800000 */
[----:B------:R4:W-:Y:S04]  /*c9a0*/  RED.E.ADD.F32.FTZ.RN.STRONG.GPU [R4.64+-0x400], R80 ;  /* 0xfffc00500400798e */ /* 0x0009e8000c10e7a8 */
[----:B---3--:R4:W-:Y:S02]  /*c9b0*/  RED.E.ADD.F32.FTZ.RN.STRONG.GPU [R2.64+-0x400], R83 ;  /* 0xfffc00530200798e */ /* 0x0089e4000c10e7a8 */
.L_x_1224:
[----:B------:R-:W-:Y:S05]  /*c9c0*/  BSYNC B0 ;  /* 0x0000000000007941 */ /* 0x000fea0003800000 */
.L_x_1223:
[----:B---34-:R3:W4:Y:S01]  /*c9d0*/  LDS R7, [R82.X4+0x6000] ;  /* 0x0060000052077984 */ /* 0x0187220000004800 */
[----:B------:R-:W-:Y:S01]  /*c9e0*/  BSSY B0, `(.L_x_1225) ;  /* 0x0000004000007945 */ /* 0x000fe20003800000 */
[----:B------:R-:W-:Y:S05]  /*c9f0*/  @!P5 BRA `(.L_x_1226) ;  /* 0x000000200000d947 */ /* 0x000fea0003800000 */
[----:B------:R3:W-:Y:S04]  /*ca00*/  RED.E.ADD.F32.FTZ.RN.STRONG.GPU [R4.64+-0x200], R81 ;  /* 0xfffe00510400798e */ /* 0x0007e8000c10e7a8 */
[----:B----4-:R3:W-:Y:S02]  /*ca10*/  RED.E.ADD.F32.FTZ.RN.STRONG.GPU [R2.64+-0x200], R7 ;  /* 0xfffe00070200798e */ /* 0x0107e4000c10e7a8 */
.L_x_1226:
[----:B------:R-:W-:Y:S05]  /*ca20*/  BSYNC B0 ;  /* 0x0000000000007941 */ /* 0x000fea0003800000 */
.L_x_1225:
[----:B------:R-:W5:Y:S04]  /*ca30*/  LDL.LU R8, [R1+0xa4] ;  /* 0x0000a40001087983 */ /* 0x000f680000300800 */
[----:B---3--:R-:W3:Y:S01]  /*ca40*/  LDL.LU R6, [R1+0xa8] ;  /* 0x0000a80001067983 */ /* 0x008ee20000300800 */
[----:B------:R-:W-:Y:S01]  /*ca50*/  SHF.R.S32.HI R9, RZ, 0x1f, R95 ;  /* 0x0000001fff097819 */ /* 0x000fe2000001145f */
[----:B------:R-:W-:Y:S01]  /*ca60*/  FMUL.FTZ R96, R19, R96 ;  /* 0x0000006013607220 */ /* 0x000fe20000410000 */
[----:B------:R-:W-:Y:S01]  /*ca70*/  ISETP.NE.AND P2, PT, R95, RZ, PT ;  /* 0x000000ff5f00720c */ /* 0x000fe20003f45270 */
[----:B0-----:R-:W0:Y:S01]  /*ca80*/  SHFL.DOWN P0, R3, R12, 0x1, 0x1f ;  /* 0x08201f000c037f89 */ /* 0x001e220000000000 */
[----:B------:R-:W-:Y:S01]  /*ca90*/  LEA.HI R9, R9, R95, RZ, 0x5 ;  /* 0x0000005f09097211 */ /* 0x000fe200078f28ff */
[----:B------:R-:W-:Y:S01]  /*caa0*/  FMUL.FTZ R97, R20, R97 ;  /* 0x0000006114617220 */ /* 0x000fe20000410000 */
[----:B------:R-:W-:Y:S01]  /*cab0*/  BSSY B0, `(.L_x_1227) ;  /* 0x0000025000007945 */ /* 0x000fe20003800000 */
[----:B------:R-:W-:Y:S01]  /*cac0*/  FADD.FTZ R146, R15, R146 ;  /* 0x000000920f927221 */ /* 0x000fe20000010000 */
[----:B------:R-:W-:Y:S01]  /*cad0*/  SHF.R.S32.HI R9, RZ, 0x5, R9 ;  /* 0x00000005ff097819 */ /* 0x000fe20000011409 */
[----:B------:R-:W-:-:S02]  /*cae0*/  FFMA.FTZ R16, R16, R18, R97 ;  /* 0x0000001210107223 */ /* 0x000fc40000010061 */
        /* <DEDUP_REMOVED lines=10> */
[----:B----4-:R-:W0:Y:S02]  /*cb90*/  SHFL.DOWN P1, R7, R4, 0x10, 0x1f ;  /* 0x0a001f0004077f89 */ /* 0x010e240000020000 */
[----:B0-----:R-:W-:-:S07]  /*cba0*/  @P1 FADD R7, R4, R7 ;  /* 0x0000000704071221 */ /* 0x001fce0000000000 */
[----:B------:R0:W-:Y:S01]  /*cbb0*/  @!P0 STS [R9.X4+0x6304], R7 ;  /* 0x0063040709008388 */ /* 0x0001e20000004800 */
[----:B-----5:R-:W-:Y:S02]  /*cbc0*/  FFMA.FTZ R8, R17, R47, R8 ;  /* 0x0000002f11087223 */ /* 0x020fe40000010008 */
[----:B------:R-:W-:Y:S02]  /*cbd0*/  FFMA.FTZ R17, R0, R17, R96 ;  /* 0x0000001100117223 */ /* 0x000fe40000010060 */
[----:B---3--:R-:W-:Y:S01]  /*cbe0*/  FFMA.FTZ R6, R18, R48, R6 ;  /* 0x0000003012067223 */ /* 0x008fe20000010006 */
[----:B------:R0:W-:Y:S01]  /*cbf0*/  STL [R1+0xa4], R8 ;  /* 0x0000a40801007387 */ /* 0x0001e20000100800 */
[----:B------:R-:W-:-:S03]  /*cc00*/  FADD.FTZ R144, R17, R144 ;  /* 0x0000009011907221 */ /* 0x000fc60000010000 */
        /* <DEDUP_REMOVED lines=15> */
.L_x_1228:
[----:B0-----:R-:W-:Y:S05]  /*cd00*/  BSYNC B0 ;  /* 0x0000000000007941 */ /* 0x001fea0003800000 */
.L_x_1227:
        /* <DEDUP_REMOVED lines=8> */
.L_x_1181:
[----:B------:R-:W-:Y:S06]  /*cd90*/  BAR.SYNC.DEFER_BLOCKING 0x0 ;  /* 0x0000000000007b1d */ /* 0x000fec0000010000 */
[----:B------:R-:W-:Y:S01]  /*cda0*/  ULDC UR39, c[0x0][0x168] ;  /* 0x00005a0000277ab9 */ /* 0x000fe20000000800 */
[----:B------:R-:W3:Y:S01]  /*cdb0*/  LDL.LU R20, [R1+0xa0] ;  /* 0x0000a00001147983 */ /* 0x000ee20000300800 */
[----:B------:R-:W-:Y:S01]  /*cdc0*/  UIADD3 UR39, -UR27, UR39, URZ ;  /* 0x000000271b277290 */ /* 0x000fe2000fffe13f */
[----:B--2---:R-:W-:Y:S01]  /*cdd0*/  PRMT R0, RZ, 0x7610, R0 ;  /* 0x00007610ff007816 */ /* 0x004fe20000000000 */
[----:B------:R-:W-:Y:S01]  /*cde0*/  ULDC.64 UR8, c[0x0][0x2d8] ;  /* 0x0000b60000087ab9 */ /* 0x000fe20000000a00 */
[----:B------:R-:W-:Y:S01]  /*cdf0*/  PRMT R3, RZ, 0x7610, R3 ;  /* 0x00007610ff037816 */ /* 0x000fe20000000003 */
[----:B------:R-:W3:Y:S01]  /*ce00*/  LDL.LU R21, [R1+0x9c] ;  /* 0x00009c0001157983 */ /* 0x000ee20000300800 */
[----:B------:R-:W-:Y:S01]  /*ce10*/  PRMT R2, RZ, 0x7610, R2 ;  /* 0x00007610ff027816 */ /* 0x000fe20000000002 */
[----:B------:R-:W-:Y:S01]  /*ce20*/  ULDC.64 UR36, c[0x0][0x2f8] ;  /* 0x0000be0000247ab9 */ /* 0x000fe20000000a00 */
[----:B------:R-:W-:Y:S01]  /*ce30*/  ISETP.GE.AND P1, PT, R78, UR39, PT ;  /* 0x000000274e007c0c */ /* 0x000fe2000bf26270 */
[----:B------:R-:W2:Y:S01]  /*ce40*/  LDL.LU R22, [R1+0xa8] ;  /* 0x0000a80001167983 */ /* 0x000ea20000300800 */
[----:B------:R-:W-:-:S02]  /*ce50*/  ISETP.GE.AND P2, PT, R93, UR39, PT ;  /* 0x000000275d007c0c */ /* 0x000fc4000bf46270 */
[----:B------:R-:W-:Y:S01]  /*ce60*/  ISETP.GE.AND P3, PT, R92, UR39, PT ;  /* 0x000000275c007c0c */ /* 0x000fe2000bf66270 */
[----:B------:R-:W2:Y:S01]  /*ce70*/  LDL.LU R23, [R1+0xa4] ;  /* 0x0000a40001177983 */ /* 0x000ea20000300800 */
[----:B------:R-:W-:Y:S02]  /*ce80*/  ISETP.GE.AND P4, PT, R91, UR39, PT ;  /* 0x000000275b007c0c */ /* 0x000fe4000bf86270 */
[----:B------:R-:W-:Y:S01]  /*ce90*/  PRMT R5, RZ, 0x7610, R5 ;  /* 0x00007610ff057816 */ /* 0x000fe20000000005 */
[----:B------:R-:W4:Y:S01]  /*cea0*/  LDL.LU R31, [R1+0x94] ;  /* 0x00009400011f7983 */ /* 0x000f220000300800 */
        /* <DEDUP_REMOVED lines=8> */
[----:B------:R-:W4:Y:S01]  /*cf30*/  @!P4 LDG.E.U16 R5, [R142.64+0xc0] ;  /* 0x0000c0288e05c981 */ /* 0x000f22000c1e1500 */
[----:B------:R-:W-:Y:S02]  /*cf40*/  ISETP.GE.AND P4, PT, R75, UR39, PT ;  /* 0x000000274b007c0c */ /* 0x000fe4000bf86270 */
[----:B------:R-:W-:Y:S01]  /*cf50*/  PRMT R4, RZ, 0x7610, R4 ;  /* 0x00007610ff047816 */ /* 0x000fe20000000004 */
[----:B------:R-:W4:Y:S01]  /*cf60*/  LDL.LU R30, [R1+0x98] ;  /* 0x00009800011e7983 */ /* 0x000f220000300800 */
[----:B------:R-:W-:Y:S02]  /*cf70*/  PRMT R7, RZ, 0x7610, R7 ;  /* 0x00007610ff077816 */ /* 0x000fe40000000007 */
[----:B------:R-:W-:Y:S01]  /*cf80*/  PRMT R6, RZ, 0x7610, R6 ;  /* 0x00007610ff067816 */ /* 0x000fe20000000006 */
[----:B------:R-:W4:Y:S01]  /*cf90*/  LDL.LU R19, [R1+0x8c] ;  /* 0x00008c0001137983 */ /* 0x000f220000300800 */
[----:B------:R-:W-:Y:S02]  /*cfa0*/  PRMT R9, RZ, 0x7610, R9 ;  /* 0x00007610ff097816 */ /* 0x000fe40000000009 */
[----:B------:R-:W-:Y:S01]  /*cfb0*/  PRMT R8, RZ, 0x7610, R8 ;  /* 0x00007610ff087816 */ /* 0x000fe20000000008 */
[----:B------:R-:W4:Y:S01]  /*cfc0*/  @!P5 LDG.E.U16 R4, [R142.64+0x100] ;  /* 0x000100288e04d981 */ /* 0x000f22000c1e1500 */
[----:B------:R-:W-:-:S02]  /*cfd0*/  PRMT R11, RZ, 0x7610, R11 ;  /* 0x00007610ff0b7816 */ /* 0x000fc4000000000b */
[----:B------:R-:W-:Y:S01]  /*cfe0*/  ISETP.GE.AND P5, PT, R132, UR39, PT ;  /* 0x0000002784007c0c */ /* 0x000fe2000bfa6270 */
[----:B------:R-:W4:Y:S01]  /*cff0*/  @!P0 LDG.E.U16 R7, [R142.64+0x140] ;  /* 0x000140288e078981 */ /* 0x000f22000c1e1500 */
[----:B------:R-:W-:-:S03]  /*d000*/  ISETP.GE.AND P0, PT, R133, UR39, PT ;  /* 0x0000002785007c0c */ /* 0x000fc6000bf06270 */
[----:B------:R-:W4:Y:S01]  /*d010*/  @!P1 LDG.E.U16 R6, [R142.64+0x180] ;  /* 0x000180288e069981 */ /* 0x000f22000c1e1500 */
[----:B------:R-:W-:-:S03]  /*d020*/  ISETP.GE.AND P1, PT, R139, UR39, PT ;  /* 0x000000278b007c0c */ /* 0x000fc6000bf26270 */
[----:B------:R-:W4:Y:S01]  /*d030*/  @!P2 LDG.E.U16 R9, [R142.64+0x1c0] ;  /* 0x0001c0288e09a981 */ /* 0x000f22000c1e1500 */
        /* <DEDUP_REMOVED lines=18> */
[----:B------:R-:W4:Y:S04]  /*d160*/  @!P4 LDG.E.U16 R17, [R142.64+0x3c0] ;  /* 0x0003c0288e11c981 */ /* 0x000f28000c1e1500 */
[----:B------:R-:W4:Y:S04]  /*d170*/  LDL.LU R24, [R1+0x88] ;  /* 0x0000880001187983 */ /* 0x000f280000300800 */
        /* <DEDUP_REMOVED lines=18> */
[----:B------:R-:W1:Y:S04]  /*d2a0*/  LDS.U16 R4, [R116+0x6] ;  /* 0x0000060074047984 */ /* 0x000e680000000400 */
[----:B------:R-:W2:Y:S04]  /*d2b0*/  LDS.U16 R3, [R117+0x4] ;  /* 0x0000040075037984 */ /* 0x000ea80000000400 */
[----:B------:R-:W3:Y:S04]  /*d2c0*/  LDS.U16 R0, [R57] ;  /* 0x0000000039007984 */ /* 0x000ee80000000400 */
[----:B------:R-:W-:Y:S01]  /*d2d0*/  LDS.U16 R5, [R56+0x10] ;  /* 0x0000100038057984 */ /* 0x000fe20000000400 */
[----:B0-----:R-:W-:-:S05]  /*d2e0*/  HADD2.F32 R2, -RZ, R2.H0_H0 ;  /* 0x20000002ff027230 */ /* 0x001fca0000004100 */
[----:B------:R-:W-:Y:S01]  /*d2f0*/  FADD.FTZ R8, R2, UR5 ;  /* 0x0000000502087e21 */ /* 0x000fe20008010000 */
[----:B-1----:R-:W-:Y:S01]  /*d300*/  HADD2.F32 R4, -RZ, R4.H0_H0 ;  /* 0x20000004ff047230 */ /* 0x002fe20000004100 */
[----:B------:R-:W-:Y:S01]  /*d310*/  LDS.U16 R2, [R114+0xa] ;  /* 0x00000a0072027984 */ /* 0x000fe20000000400 */
[----:B--2---:R-:W-:Y:S02]  /*d320*/  HADD2.F32 R3, -RZ, R3.H0_H0 ;  /* 0x20000003ff037230 */ /* 0x004fe40000004100 */
[----:B------:R-:W-:Y:S01]  /*d330*/  FSETP.GTU.FTZ.AND P5, PT, R8, 20, PT ;  /* 0x41a000000800780b */ /* 0x000fe20003fbc000 */
[----:B------:R-:W-:Y:S01]  /*d340*/  FADD.FTZ R10, R4, UR5 ;  /* 0x00000005040a7e21 */ /* 0x000fe20008010000 */
[----:B---3--:R-:W-:Y:S01]  /*d350*/  HADD2.F32 R0, -RZ, R0.H0_H0 ;  /* 0x20000000ff007230 */ /* 0x008fe20000004100 */
[----:B------:R-:W-:Y:S01]  /*d360*/  FADD.FTZ R9, R3, UR5 ;  /* 0x0000000503097e21 */ /* 0x000fe20008010000 */
[----:B------:R-:W0:Y:S03]  /*d370*/  LDS.U16 R4, [R112+0xe] ;  /* 0x00000e0070047984 */ /* 0x000e260000000400 */
[----:B------:R-:W-:Y:S01]  /*d380*/  FADD.FTZ R6, R0, UR5 ;  /* 0x0000000500067e21 */ /* 0x000fe20008010000 */
[C---:B------:R-:W-:Y:S01]  /*d390*/  FSETP.GTU.FTZ.AND P0, PT, R9.reuse, 20, PT ;  /* 0x41a000000900780b */ /* 0x040fe20003f1c000 */
[----:B------:R-:W1:Y:S04]  /*d3a0*/  LDS.U16 R0, [R115+0x8] ;  /* 0x0000080073007984 */ /* 0x000e680000000400 */
[----:B------:R-:W-:Y:S01]  /*d3b0*/  @!P5 FMUL.FTZ R8, R8, -1.4426950216293334961 ;  /* 0xbfb8aa3b0808d820 */ /* 0x000fe20000410000 */
[----:B------:R-:W-:Y:S01]  /*d3c0*/  FSETP.GTU.FTZ.AND P1, PT, R10, 20, PT ;  /* 0x41a000000a00780b */ /* 0x000fe20003f3c000 */
[----:B------:R-:W2:Y:S04]  /*d3d0*/  LDS.U16 R3, [R113+0xc] ;  /* 0x00000c0071037984 */ /* 0x000ea80000000400 */
[----:B------:R-:W3:Y:S02]  /*d3e0*/  @!P5 MUFU.EX2 R8, R8 ;  /* 0x000000080008d308 */ /* 0x000ee40000000800 */
[----:B------:R-:W-:Y:S01]  /*d3f0*/  @!P0 FMUL.FTZ R9, R9, -1.4426950216293334961 ;  /* 0xbfb8aa3b09098820 */ /* 0x000fe20000410000 */
[----:B------:R-:W-:-:S05]  /*d400*/  FSETP.GTU.FTZ.AND P4, PT, R6, 20, PT ;  /* 0x41a000000600780b */ /* 0x000fca0003f9c000 */
[----:B------:R-:W4:Y:S01]  /*d410*/  @!P0 MUFU.EX2 R9, R9 ;  /* 0x0000000900098308 */ /* 0x000f220000000800 */
[----:B------:R-:W-:Y:S02]  /*d420*/  @!P1 FMUL.FTZ R10, R10, -1.4426950216293334961 ;  /* 0xbfb8aa3b0a0a9820 */ /* 0x000fe40000410000 */
[----:B---3--:R-:W-:-:S05]  /*d430*/  @!P5 FADD.FTZ R8, R8, 1 ;  /* 0x3f8000000808d421 */ /* 0x008fca0000010000 */
[----:B------:R-:W-:Y:S01]  /*d440*/  @!P4 FMUL.FTZ R6, R6, -1.4426950216293334961 ;  /* 0xbfb8aa3b0606c820 */ /* 0x000fe20000410000 */
[----:B------:R-:W3:Y:S01]  /*d450*/  @!P5 MUFU.RCP R11, R8 ;  /* 0x00000008000bd308 */ /* 0x000ee20000001000 */
[----:B----4-:R-:W-:Y:S01]  /*d460*/  @!P0 FADD.FTZ R9, R9, 1 ;  /* 0x3f80000009098421 */ /* 0x010fe20000010000 */
[----:B0-----:R-:W-:-:S06]  /*d470*/  HADD2.F32 R4, -RZ, R4.H0_H0 ;  /* 0x20000004ff047230 */ /* 0x001fcc0000004100 */
[----:B------:R0:W4:Y:S01]  /*d480*/  @!P4 MUFU.EX2 R7, R6 ;  /* 0x000000060007c308 */ /* 0x0001220000000800 */
[----:B-1----:R-:W-:-:S07]  /*d490*/  HADD2.F32 R0, -RZ, R0.H0_H0 ;  /* 0x20000000ff007230 */ /* 0x002fce0000004100 */
[----:B------:R-:W1:Y:S01]  /*d4a0*/  @!P1 MUFU.EX2 R10, R10 ;  /* 0x0000000a000a9308 */ /* 0x000e620000000800 */
[----:B------:R-:W-:Y:S01]  /*d4b0*/  FADD.FTZ R0, R0, UR5 ;  /* 0x0000000500007e21 */ /* 0x000fe20008010000 */
[----:B------:R-:W-:Y:S01]  /*d4c0*/  HADD2.F32 R5, -RZ, R5.H0_H0 ;  /* 0x20000005ff057230 */ /* 0x000fe20000004100 */
[----:B---3--:R-:W-:Y:S01]  /*d4d0*/  @!P5 FMUL.FTZ R144, R144, R11 ;  /* 0x0000000b9090d220 */ /* 0x008fe20000410000 */
[----:B------:R-:W-:Y:S01]  /*d4e0*/  HADD2.F32 R2, -RZ, R2.H0_H0 ;  /* 0x20000002ff027230 */ /* 0x000fe20000004100 */
[----:B0-----:R-:W0:Y:S03]  /*d4f0*/  LDS.U16 R6, [R55+0x12] ;  /* 0x0000120037067984 */ /* 0x001e260000000400 */
[----:B------:R3:W-:Y:S02]  /*d500*/  @!P0 MUFU.RCP R14, R9 ;  /* 0x00000009000e8308 */ /* 0x0007e40000001000 */
[----:B---3--:R-:W-:Y:S01]  /*d510*/  FADD.FTZ R9, R4, UR5 ;  /* 0x0000000504097e21 */ /* 0x008fe20008010000 */
[----:B------:R-:W-:-:S04]  /*d520*/  FSETP.GTU.FTZ.AND P2, PT, R0, 20, PT ;  /* 0x41a000000000780b */ /* 0x000fc80003f5c000 */
[----:B------:R-:W-:Y:S01]  /*d530*/  FSETP.GTU.FTZ.AND P5, PT, R9, 20, PT ;  /* 0x41a000000900780b */ /* 0x000fe20003fbc000 */
[----:B----4-:R-:W-:Y:S02]  /*d540*/  @!P4 FADD.FTZ R7, R7, 1 ;  /* 0x3f8000000707c421 */ /* 0x010fe40000010000 */
[----:B-1----:R-:W-:Y:S02]  /*d550*/  @!P1 FADD.FTZ R10, R10, 1 ;  /* 0x3f8000000a0a9421 */ /* 0x002fe40000010000 */
[----:B------:R-:W1:Y:S01]  /*d560*/  @!P4 MUFU.RCP R12, R7 ;  /* 0x00000007000cc308 */ /* 0x000e620000001000 */
[----:B------:R-:W-:-:S07]  /*d570*/  FADD.FTZ R2, R2, UR5 ;  /* 0x0000000502027e21 */ /* 0x000fce0008010000 */
[----:B------:R3:W-:Y:S01]  /*d580*/  @!P1 MUFU.RCP R7, R10 ;  /* 0x0000000a00079308 */ /* 0x0007e20000001000 */
[----:B------:R-:W-:Y:S01]  /*d590*/  @!P2 FMUL.FTZ R0, R0, -1.4426950216293334961 ;  /* 0xbfb8aa3b0000a820 */ /* 0x000fe20000410000 */
[----:B--2---:R-:W-:Y:S01]  /*d5a0*/  HADD2.F32 R3, -RZ, R3.H0_H0 ;  /* 0x20000003ff037230 */ /* 0x004fe20000004100 */
[----:B---3--:R-:W-:Y:S02]  /*d5b0*/  FADD.FTZ R10, R5, UR5 ;  /* 0x00000005050a7e21 */ /* 0x008fe40008010000 */
[----:B------:R-:W-:Y:S01]  /*d5c0*/  @!P5 FMUL.FTZ R5, R9, -1.4426950216293334961 ;  /* 0xbfb8aa3b0905d820 */ /* 0x000fe20000410000 */
[----:B------:R-:W-:Y:S02]  /*d5d0*/  FSETP.GTU.FTZ.AND P3, PT, R2, 20, PT ;  /* 0x41a000000200780b */ /* 0x000fe40003f7c000 */
[----:B------:R-:W-:Y:S01]  /*d5e0*/  @!P2 MUFU.EX2 R0, R0 ;  /* 0x000000000000a308 */ /* 0x000fe20000000800 */
[----:B------:R-:W-:-:S07]  /*d5f0*/  FADD.FTZ R8, R3, UR5 ;  /* 0x0000000503087e21 */ /* 0x000fce0008010000 */
[----:B------:R-:W2:Y:S01]  /*d600*/  @!P5 MUFU.EX2 R5, R5 ;  /* 0x000000050005d308 */ /* 0x000ea20000000800 */
[----:B-1----:R-:W-:Y:S01]  /*d610*/  @!P4 FMUL.FTZ R141, R141, R12 ;  /* 0x0000000c8d8dc220 */ /* 0x002fe20000410000 */
[----:B------:R-:W-:Y:S01]  /*d620*/  FSETP.GTU.FTZ.AND P4, PT, R8, 20, PT ;  /* 0x41a000000800780b */ /* 0x000fe20003f9c000 */
[----:B------:R-:W-:-:S05]  /*d630*/  @!P3 FMUL.FTZ R2, R2, -1.4426950216293334961 ;  /* 0xbfb8aa3b0202b820 */ /* 0x000fca0000410000 */
[----:B------:R1:W-:Y:S01]  /*d640*/  @!P3 MUFU.EX2 R3, R2 ;  /* 0x000000020003b308 */ /* 0x0003e20000000800 */
[----:B--2---:R-:W-:Y:S02]  /*d650*/  @!P5 FADD.FTZ R5, R5, 1 ;  /* 0x3f8000000505d421 */ /* 0x004fe40000010000 */
[----:B-1----:R-:W-:-:S04]  /*d660*/  @!P2 FADD.FTZ R2, R0, 1 ;  /* 0x3f8000000002a421 */ /* 0x002fc80000010000 */
[----:B------:R-:W-:Y:S01]  /*d670*/  @!P4 FMUL.FTZ R4, R8, -1.4426950216293334961 ;  /* 0xbfb8aa3b0804c820 */ /* 0x000fe20000410000 */
[----:B------:R-:W-:Y:S01]  /*d680*/  F2FP.PACK_AB R9, R19, R18 ;  /* 0x000000121309723e */ /* 0x000fe200000000ff */
[----:B------:R-:W1:Y:S01]  /*d690*/  @!P5 MUFU.RCP R5, R5 ;  /* 0x000000050005d308 */ /* 0x000e620000001000 */
[----:B------:R-:W-:Y:S01]  /*d6a0*/  @!P0 FMUL.FTZ R145, R145, R14 ;  /* 0x0000000e91918220 */ /* 0x000fe20000410000 */
[----:B0-----:R-:W-:Y:S01]  /*d6b0*/  HADD2.F32 R6, -RZ, R6.H0_H0 ;  /* 0x20000006ff067230 */ /* 0x001fe20000004100 */
[----:B------:R-:W-:Y:S01]  /*d6c0*/  @!P1 FMUL.FTZ R146, R146, R7 ;  /* 0x0000000792929220 */ /* 0x000fe20000410000 */
[----:B------:R-:W0:Y:S04]  /*d6d0*/  LDS.U16 R0, [R54+0x14] ;  /* 0x0000140036007984 */ /* 0x000e280000000400 */
[----:B------:R-:W2:Y:S01]  /*d6e0*/  @!P2 MUFU.RCP R8, R2 ;  /* 0x000000020008a308 */ /* 0x000ea20000001000 */
[----:B-1----:R-:W-:Y:S01]  /*d6f0*/  @!P5 FMUL.FTZ R150, R150, R5 ;  /* 0x000000059696d220 */ /* 0x002fe20000410000 */
[----:B------:R-:W-:-:S02]  /*d700*/  F2FP.PACK_AB R5, R23, R22 ;  /* 0x000000161705723e */ /* 0x000fc400000000ff */
[----:B------:R-:W-:Y:S01]  /*d710*/  FSETP.GTU.FTZ.AND P0, PT, R10, 20, PT ;  /* 0x41a000000a00780b */ /* 0x000fe20003f1c000 */
[----:B------:R-:W3:Y:S01]  /*d720*/  LDL.LU R23, [R1+0x7c] ;  /* 0x00007c0001177983 */ /* 0x000ee20000300800 */
[----:B--2---:R-:W-:-:S03]  /*d730*/  @!P2 FMUL.FTZ R147, R147, R8 ;  /* 0x000000089393a220 */ /* 0x004fc60000410000 */
[----:B------:R-:W3:Y:S01]  /*d740*/  LDL.LU R22, [R1+0x80] ;  /* 0x0000800001167983 */ /* 0x000ee20000300800 */
[----:B------:R-:W-:-:S03]  /*d750*/  F2FP.PACK_AB R8, R21, R20 ;  /* 0x000000141508723e */ /* 0x000fc600000000ff */
[----:B------:R-:W2:Y:S04]  /*d760*/  LDL.LU R21, [R1+0x74] ;  /* 0x0000740001157983 */ /* 0x000ea80000300800 */
[----:B------:R-:W2:Y:S04]  /*d770*/  LDL.LU R20, [R1+0x78] ;  /* 0x0000780001147983 */ /* 0x000ea80000300800 */
[----:B------:R-:W4:Y:S04]  /*d780*/  LDL.LU R19, [R1+0x6c] ;  /* 0x00006c0001137983 */ /* 0x000f280000300800 */
[----:B------:R-:W4:Y:S04]  /*d790*/  LDL.LU R18, [R1+0x70] ;  /* 0x0000700001127983 */ /* 0x000f280000300800 */
[----:B------:R1:W5:Y:S01]  /*d7a0*/  LDL.64 R42, [R1+0xb0] ;  /* 0x0000b000012a7983 */ /* 0x0003620000100a00 */
[----:B------:R-:W-:-:S02]  /*d7b0*/  FADD.FTZ R11, R6, UR5 ;  /* 0x00000005060b7e21 */ /* 0x000fc40008010000 */
[----:B------:R-:W-:Y:S01]  /*d7c0*/  @!P0 FMUL.FTZ R6, R10, -1.4426950216293334961 ;  /* 0xbfb8aa3b0a068820 */ /* 0x000fe20000410000 */
[----:B------:R-:W0:Y:S01]  /*d7d0*/  @!P4 MUFU.EX2 R4, R4 ;  /* 0x000000040004c308 */ /* 0x000e220000000800 */
[----:B------:R-:W-:Y:S01]  /*d7e0*/  @!P3 FADD.FTZ R3, R3, 1 ;  /* 0x3f8000000303b421 */ /* 0x000fe20000010000 */
[C---:B------:R-:W-:Y:S01]  /*d7f0*/  FSETP.GTU.FTZ.AND P1, PT, R11.reuse, 20, PT ;  /* 0x41a000000b00780b */ /* 0x040fe20003f3c000 */
[----:B------:R-:W1:Y:S05]  /*d800*/  LDS.U16 R2, [R53+0x16] ;  /* 0x0000160035027984 */ /* 0x000e6a0000000400 */
[----:B------:R-:W0:Y:S07]  /*d810*/  @!P0 MUFU.EX2 R6, R6 ;  /* 0x0000000600068308 */ /* 0x000e2e0000000800 */
[----:B------:R-:W-:-:S02]  /*d820*/  @!P1 FMUL.FTZ R7, R11, -1.4426950216293334961 ;  /* 0xbfb8aa3b0b079820 */ /* 0x000fc40000410000 */
[----:B0-----:R-:W-:Y:S01]  /*d830*/  @!P4 FADD.FTZ R4, R4, 1 ;  /* 0x3f8000000404c421 */ /* 0x001fe20000010000 */
[----:B------:R-:W-:Y:S01]  /*d840*/  @!P3 MUFU.RCP R3, R3 ;  /* 0x000000030003b308 */ /* 0x000fe20000001000 */
[----:B------:R-:W-:-:S07]  /*d850*/  @!P0 FADD.FTZ R6, R6, 1 ;  /* 0x3f80000006068421 */ /* 0x000fce0000010000 */
[----:B------:R-:W0:Y:S08]  /*d860*/  @!P1 MUFU.EX2 R7, R7 ;  /* 0x0000000700079308 */ /* 0x000e300000000800 */
[----:B------:R-:W1:Y:S08]  /*d870*/  @!P4 MUFU.RCP R4, R4 ;  /* 0x000000040004c308 */ /* 0x000e700000001000 */
[----:B------:R-:W1:Y:S01]  /*d880*/  @!P0 MUFU.RCP R6, R6 ;  /* 0x0000000600068308 */ /* 0x000e620000001000 */
[----:B0-----:R-:W-:Y:S01]  /*d890*/  @!P1 FADD.FTZ R7, R7, 1 ;  /* 0x3f80000007079421 */ /* 0x001fe20000010000 */
[C---:B------:R-:W-:Y:S01]  /*d8a0*/  PRMT R10, R5.reuse, 0x7610, R10 ;  /* 0x00007610050a7816 */ /* 0x040fe2000000000a */
[----:B------:R-:W-:Y:S01]  /*d8b0*/  @!P3 FMUL.FTZ R148, R148, R3 ;  /* 0x000000039494b220 */ /* 0x000fe20000410000 */
[----:B------:R-:W-:Y:S01]  /*d8c0*/  PRMT R11, R5, 0x7632, R11 ;  /* 0x00007632050b7816 */ /* 0x000fe2000000000b */
[----:B------:R-:W0:Y:S01]  /*d8d0*/  LDS.U16 R3, [R52+0x18] ;  /* 0x0000180034037984 */ /* 0x000e220000000400 */
[----:B-1----:R-:W-:-:S03]  /*d8e0*/  @!P4 FMUL.FTZ R149, R149, R4 ;  /* 0x000000049595c220 */ /* 0x002fc60000410000 */
[----:B------:R-:W-:Y:S01]  /*d8f0*/  LDS.U16 R5, [R50+0x1c] ;  /* 0x00001c0032057984 */ /* 0x000fe20000000400 */
[----:B------:R-:W1:Y:S03]  /*d900*/  @!P1 MUFU.RCP R7, R7 ;  /* 0x0000000700079308 */ /* 0x000e660000001000 */
[----:B------:R-:W0:Y:S01]  /*d910*/  LDS.U16 R4, [R51+0x1a] ;  /* 0x00001a0033047984 */ /* 0x000e220000000400 */
[----:B------:R-:W-:-:S03]  /*d920*/  @!P0 FMUL.FTZ R151, R151, R6 ;  /* 0x0000000697978220 */ /* 0x000fc60000410000 */
[----:B------:R-:W0:Y:S04]  /*d930*/  LDS.U16 R6, [R49+0x1e] ;  /* 0x00001e0031067984 */ /* 0x000e280000000400 */
[----:B------:R-:W-:Y:S01]  /*d940*/  BAR.SYNC.DEFER_BLOCKING 0x0 ;  /* 0x0000000000007b1d */ /* 0x000fe20000010000 */
[----:B------:R-:W-:Y:S01]  /*d950*/  HADD2.F32 R0, -RZ, R0.H0_H0 ;  /* 0x20000000ff007230 */ /* 0x000fe20000004100 */
[----:B------:R-:W-:Y:S01]  /*d960*/  PRMT R12, R8, 0x7610, R12 ;  /* 0x00007610080c7816 */ /* 0x000fe2000000000c */
[----:B-1----:R-:W-:Y:S01]  /*d970*/  @!P1 FMUL.FTZ R152, R152, R7 ;  /* 0x0000000798989220 */ /* 0x002fe20000410000 */
[----:B------:R-:W-:Y:S02]  /*d980*/  F2FP.PACK_AB R7, R31, R30 ;  /* 0x0000001e1f07723e */ /* 0x000fe400000000ff */
[----:B------:R-:W-:Y:S01]  /*d990*/  PRMT R13, R8, 0x7632, R13 ;  /* 0x00007632080d7816 */ /* 0x000fe2000000000d */
[----:B------:R-:W-:Y:S01]  /*d9a0*/  FADD.FTZ R8, R0, UR5 ;  /* 0x0000000500087e21 */ /* 0x000fe20008010000 */
[C---:B------:R-:W-:Y:S01]  /*d9b0*/  PRMT R14, R7.reuse, 0x7610, R14 ;  /* 0x00007610070e7816 */ /* 0x040fe2000000000e */
[----:B------:R-:W-:Y:S01]  /*d9c0*/  HADD2.F32 R2, -RZ, R2.H0_H0 ;  /* 0x20000002ff027230 */ /* 0x000fe20000004100 */
[----:B------:R-:W-:-:S02]  /*d9d0*/  PRMT R15, R7, 0x7632, R15 ;  /* 0x00007632070f7816 */ /* 0x000fc4000000000f */
[----:B------:R-:W-:Y:S02]  /*d9e0*/  F2FP.PACK_AB R7, R29, R24 ;  /* 0x000000181d07723e */ /* 0x000fe400000000ff */
[----:B------:R-:W-:Y:S02]  /*d9f0*/  PRMT R16, R9, 0x7610, R16 ;  /* 0x0000761009107816 */ /* 0x000fe40000000010 */
[----:B------:R-:W-:Y:S02]  /*da00*/  FSETP.GTU.FTZ.AND P5, PT, R8, 20, PT ;  /* 0x41a000000800780b */ /* 0x000fe40003fbc000 */
[----:B------:R-:W-:Y:S01]  /*da10*/  PRMT R28, R7, 0x7610, R28 ;  /* 0x00007610071c7816 */ /* 0x000fe2000000001c */
[----:B------:R-:W-:Y:S04]  /*da20*/  STS.U16 [R57], R10 ;  /* 0x0000000a39007388 */ /* 0x000fe80000000400 */
[----:B------:R1:W-:Y:S04]  /*da30*/  STS.U16 [R118+0x2], R11 ;  /* 0x0000020b76007388 */ /* 0x0003e80000000400 */
[----:B------:R0:W-:Y:S04]  /*da40*/  STS.U16 [R117+0x4], R12 ;  /* 0x0000040c75007388 */ /* 0x0001e80000000400 */
[----:B------:R-:W-:Y:S01]  /*da50*/  STS.U16 [R116+0x6], R13 ;  /* 0x0000060d74007388 */ /* 0x000fe20000000400 */
[----:B-1----:R-:W-:Y:S01]  /*da60*/  PRMT R11, R9, 0x7632, R11 ;  /* 0x00007632090b7816 */ /* 0x002fe2000000000b */
[----:B------:R-:W-:-:S02]  /*da70*/  FADD.FTZ R9, R2, UR5 ;  /* 0x0000000502097e21 */ /* 0x000fc40008010000 */
[----:B------:R-:W-:Y:S01]  /*da80*/  STS.U16 [R115+0x8], R14 ;  /* 0x0000080e73007388 */ /* 0x000fe20000000400 */
[----:B0-----:R-:W-:-:S03]  /*da90*/  PRMT R12, R7, 0x7632, R12 ;  /* 0x00007632070c7816 */ /* 0x001fc6000000000c */
[----:B------:R-:W-:Y:S01]  /*daa0*/  STS.U16 [R114+0xa], R15 ;  /* 0x00000a0f72007388 */ /* 0x000fe20000000400 */
[----:B------:R-:W-:-:S03]  /*dab0*/  FSETP.GTU.FTZ.AND P4, PT, R9, 20, PT ;  /* 0x41a000000900780b */ /* 0x000fc60003f9c000 */
[----:B------:R-:W-:Y:S04]  /*dac0*/  STS.U16 [R113+0xc], R16 ;  /* 0x00000c1071007388 */ /* 0x000fe80000000400 */
[----:B------:R-:W-:Y:S01]  /*dad0*/  STS.U16 [R112+0xe], R11 ;  /* 0x00000e0b70007388 */ /* 0x000fe20000000400 */
[----:B------:R-:W-:-:S03]  /*dae0*/  ISETP.NE.AND P6, PT, R95, RZ, PT ;  /* 0x000000ff5f00720c */ /* 0x000fc60003fc5270 */
[----:B------:R-:W-:Y:S04]  /*daf0*/  STS.U16 [R56+0x10], R28 ;  /* 0x0000101c38007388 */ /* 0x000fe80000000400 */
[----:B------:R0:W-:Y:S01]  /*db00*/  STS.U16 [R55+0x12], R12 ;  /* 0x0000120c37007388 */ /* 0x0001e20000000400 */
[----:B------:R-:W-:-:S05]  /*db10*/  HADD2.F32 R3, -RZ, R3.H0_H0 ;  /* 0x20000003ff037230 */ /* 0x000fca0000004100 */
[----:B------:R-:W-:Y:S02]  /*db20*/  FADD.FTZ R10, R3, UR5 ;  /* 0x00000005030a7e21 */ /* 0x000fe40008010000 */
[----:B------:R-:W-:Y:S01]  /*db30*/  @!P4 FMUL.FTZ R3, R9, -1.4426950216293334961 ;  /* 0xbfb8aa3b0903c820 */ /* 0x000fe20000410000 */
[----:B------:R-:W-:Y:S02]  /*db40*/  HADD2.F32 R4, -RZ, R4.H0_H0 ;  /* 0x20000004ff047230 */ /* 0x000fe40000004100 */
[----:B------:R-:W-:Y:S01]  /*db50*/  HADD2.F32 R5, -RZ, R5.H0_H0 ;  /* 0x20000005ff057230 */ /* 0x000fe20000004100 */
[----:B------:R-:W-:Y:S01]  /*db60*/  FSETP.GTU.FTZ.AND P3, PT, R10, 20, PT ;  /* 0x41a000000a00780b */ /* 0x000fe20003f7c000 */
[----:B------:R-:W-:Y:S01]  /*db70*/  HADD2.F32 R6, -RZ, R6.H0_H0 ;  /* 0x20000006ff067230 */ /* 0x000fe20000004100 */
[----:B------:R-:W1:Y:S01]  /*db80*/  @!P4 MUFU.EX2 R3, R3 ;  /* 0x000000030003c308 */ /* 0x000e620000000800 */
[----:B------:R-:W-:Y:S01]  /*db90*/  UIMAD UR7, UR13, UR8, URZ ;  /* 0x000000080d0772a4 */ /* 0x000fe2000f8e023f */
[----:B-1----:R-:W-:-:S06]  /*dba0*/  @!P4 FADD.FTZ R3, R3, 1 ;  /* 0x3f8000000303c421 */ /* 0x002fcc0000010000 */
[----:B------:R-:W1:Y:S01]  /*dbb0*/  @!P4 MUFU.RCP R3, R3 ;  /* 0x000000030003c308 */ /* 0x000e620000001000 */
[----:B------:R-:W-:Y:S02]  /*dbc0*/  UIMAD UR27, UR12, UR9, UR7 ;  /* 0x000000090c1b72a4 */ /* 0x000fe4000f8e0207 */
[----:B------:R-:W-:Y:S02]  /*dbd0*/  UIMAD UR7, UR13, UR36, URZ ;  /* 0x000000240d0772a4 */ /* 0x000fe4000f8e023f */
[----:B------:R-:W-:Y:S01]  /*dbe0*/  UIMAD.WIDE.U32 UR34, UR12, UR8, URZ ;  /* 0x000000080c2272a5 */ /* 0x000fe2000f8e003f */
[----:B------:R-:W-:Y:S01]  /*dbf0*/  BSSY B0, `(.L_x_1230) ;  /* 0x0000053000007945 */ /* 0x000fe20003800000 */
[----:B------:R-:W-:Y:S02]  /*dc00*/  UIMAD UR28, UR12, UR37, UR7 ;  /* 0x000000250c1c72a4 */ /* 0x000fe4000f8e0207 */
[----:B------:R-:W-:Y:S02]  /*dc10*/  UIMAD.WIDE.U32 UR8, UR12, UR36, URZ ;  /* 0x000000240c0872a5 */ /* 0x000fe4000f8e003f */
[----:B------:R-:W-:Y:S01]  /*dc20*/  UIADD3 UR7, UR35, UR27, URZ ;  /* 0x0000001b23077290 */ /* 0x000fe2000fffe03f */
[----:B-1----:R-:W-:Y:S01]  /*dc30*/  @!P4 FMUL.FTZ R154, R154, R3 ;  /* 0x000000039a9ac220 */ /* 0x002fe20000410000 */
[----:B---3--:R-:W-:-:S02]  /*dc40*/  F2FP.PACK_AB R0, R23, R22 ;  /* 0x000000161700723e */ /* 0x008fc400000000ff */
[----:B--2---:R-:W-:Y:S02]  /*dc50*/  F2FP.PACK_AB R7, R21, R20 ;  /* 0x000000141507723e */ /* 0x004fe400000000ff */
[C---:B------:R-:W-:Y:S02]  /*dc60*/  PRMT R27, R0.reuse, 0x7610, R27 ;  /* 0x00007610001b7816 */ /* 0x040fe4000000001b */
[C---:B------:R-:W-:Y:S02]  /*dc70*/  PRMT R26, R7.reuse, 0x7610, R26 ;  /* 0x00007610071a7816 */ /* 0x040fe4000000001a */
[----:B0-----:R-:W-:Y:S02]  /*dc80*/  PRMT R12, R7, 0x7632, R12 ;  /* 0x00007632070c7816 */ /* 0x001fe4000000000c */
[----:B----4-:R-:W-:Y:S02]  /*dc90*/  F2FP.PACK_AB R7, R19, R18 ;  /* 0x000000121307723e */ /* 0x010fe400000000ff */
[----:B------:R-:W-:Y:S01]  /*dca0*/  PRMT R11, R0, 0x7632, R11 ;  /* 0x00007632000b7816 */ /* 0x000fe2000000000b */
[----:B------:R-:W-:Y:S01]  /*dcb0*/  @!P5 FMUL.FTZ R0, R8, -1.4426950216293334961 ;  /* 0xbfb8aa3b0800d820 */ /* 0x000fe20000410000 */
[C---:B------:R-:W-:Y:S01]  /*dcc0*/  PRMT R25, R7.reuse, 0x7610, R25 ;  /* 0x0000761007197816 */ /* 0x040fe20000000019 */
[----:B------:R-:W-:Y:S01]  /*dcd0*/  STS.U16 [R54+0x14], R27 ;  /* 0x0000141b36007388 */ /* 0x000fe20000000400 */
[----:B------:R-:W-:Y:S01]  /*dce0*/  PRMT R14, R7, 0x7632, R14 ;  /* 0x00007632070e7816 */ /* 0x000fe2000000000e */
[----:B------:R0:W1:Y:S02]  /*dcf0*/  @!P5 MUFU.EX2 R2, R0 ;  /* 0x000000000002d308 */ /* 0x0000640000000800 */
[----:B------:R-:W-:Y:S04]  /*dd00*/  STS.U16 [R53+0x16], R11 ;  /* 0x0000160b35007388 */ /* 0x000fe80000000400 */
[----:B------:R-:W-:Y:S01]  /*dd10*/  STS.U16 [R52+0x18], R26 ;  /* 0x0000181a34007388 */ /* 0x000fe20000000400 */
[----:B0-----:R-:W-:-:S03]  /*dd20*/  MOV R0, UR39 ;  /* 0x0000002700007c02 */ /* 0x001fc60008000f00 */
        /* <DEDUP_REMOVED lines=21> */
[----:B------:R-:W-:-:S03]  /*de80*/  FADD.FTZ R8, R4, UR5 ;  /* 0x0000000504087e21 */ /* 0x000fc60008010000 */
[----:B------:R-:W-:Y:S02]  /*de90*/  BAR.SYNC.DEFER_BLOCKING 0x0 ;  /* 0x0000000000007b1d */ /* 0x000fe40000010000 */
[----:B------:R-:W-:Y:S01]  /*dea0*/  FSETP.GTU.FTZ.AND P0, PT, R8, 20, PT ;  /* 0x41a000000800780b */ /* 0x000fe20003f1c000 */
[----:B------:R-:W-:-:S05]  /*deb0*/  FADD.FTZ R7, R5, UR5 ;  /* 0x0000000505077e21 */ /* 0x000fca0008010000 */
[----:B------:R-:W-:-:S07]  /*dec0*/  FSETP.GTU.FTZ.AND P1, PT, R7, 20, PT ;  /* 0x41a000000700780b */ /* 0x000fce0003f3c000 */
[----:B------:R-:W-:Y:S02]  /*ded0*/  @!P0 FMUL.FTZ R5, R8, -1.4426950216293334961 ;  /* 0xbfb8aa3b08058820 */ /* 0x000fe40000410000 */
[----:B------:R-:W0:Y:S01]  /*dee0*/  LDS R8, [0x1080] ;  /* 0x00108000ff087984 */ /* 0x000e220000000800 */
[----:B------:R-:W-:Y:S02]  /*def0*/  @!P3 FMUL.FTZ R4, R10, -1.4426950216293334961 ;  /* 0xbfb8aa3b0a04b820 */ /* 0x000fe40000410000 */
[----:B------:R-:W-:Y:S02]  /*df00*/  FADD.FTZ R10, R6, UR5 ;  /* 0x00000005060a7e21 */ /* 0x000fe40008010000 */
[----:B------:R-:W-:Y:S02]  /*df10*/  @!P1 FMUL.FTZ R6, R7, -1.4426950216293334961 ;  /* 0xbfb8aa3b07069820 */ /* 0x000fe40000410000 */
[----:B------:R-:W2:Y:S01]  /*df20*/  @!P3 MUFU.EX2 R4, R4 ;  /* 0x000000040004b308 */ /* 0x000ea20000000800 */
[----:B-1----:R-:W-:Y:S01]  /*df30*/  @!P5 FADD.FTZ R2, R2, 1 ;  /* 0x3f8000000202d421 */ /* 0x002fe20000010000 */
[----:B------:R-:W-:-:S06]  /*df40*/  FSETP.GTU.FTZ.AND P2, PT, R10, 20, PT ;  /* 0x41a000000a00780b */ /* 0x000fcc0003f5c000 */
[----:B------:R-:W1:Y:S08]  /*df50*/  @!P0 MUFU.EX2 R5, R5 ;  /* 0x0000000500058308 */ /* 0x000e700000000800 */
[----:B------:R-:W3:Y:S08]  /*df60*/  @!P1 MUFU.EX2 R6, R6 ;  /* 0x0000000600069308 */ /* 0x000ef00000000800 */
[----:B------:R-:W4:Y:S01]  /*df70*/  @!P5 MUFU.RCP R2, R2 ;  /* 0x000000020002d308 */ /* 0x000f220000001000 */
[----:B--2---:R-:W-:-:S02]  /*df80*/  @!P3 FADD.FTZ R4, R4, 1 ;  /* 0x3f8000000404b421 */ /* 0x004fc40000010000 */
[----:B------:R-:W-:Y:S02]  /*df90*/  @!P2 FMUL.FTZ R7, R10, -1.4426950216293334961 ;  /* 0xbfb8aa3b0a07a820 */ /* 0x000fe40000410000 */
[----:B-1----:R-:W-:-:S03]  /*dfa0*/  @!P0 FADD.FTZ R5, R5, 1 ;  /* 0x3f80000005058421 */ /* 0x002fc60000010000 */
[----:B------:R-:W1:Y:S01]  /*dfb0*/  @!P3 MUFU.RCP R4, R4 ;  /* 0x000000040004b308 */ /* 0x000e620000001000 */
[----:B---3--:R-:W-:Y:S02]  /*dfc0*/  @!P1 FADD.FTZ R6, R6, 1 ;  /* 0x3f80000006069421 */ /* 0x008fe40000010000 */
[----:B----4-:R-:W-:Y:S01]  /*dfd0*/  @!P5 FMUL.FTZ R153, R153, R2 ;  /* 0x000000029999d220 */ /* 0x010fe20000410000 */
[----:B0-----:R-:W-:-:S04]  /*dfe0*/  ISETP.GE.AND P5, PT, R78, R8, PT ;  /* 0x000000084e00720c */ /* 0x001fc80003fa6270 */
[----:B------:R-:W0:Y:S08]  /*dff0*/  @!P2 MUFU.EX2 R7, R7 ;  /* 0x000000070007a308 */ /* 0x000e300000000800 */
[----:B------:R2:W3:Y:S08]  /*e000*/  @!P0 MUFU.RCP R10, R5 ;  /* 0x00000005000a8308 */ /* 0x0004f00000001000 */
[----:B------:R2:W4:Y:S01]  /*e010*/  @!P1 MUFU.RCP R41, R6 ;  /* 0x0000000600299308 */ /* 0x0005220000001000 */
[----:B-1----:R-:W-:Y:S01]  /*e020*/  @!P3 FMUL.FTZ R155, R155, R4 ;  /* 0x000000049b9bb220 */ /* 0x002fe20000410000 */
[----:B------:R-:W-:Y:S06]  /*e030*/  @P5 BRA `(.L_x_1231) ;  /* 0x000000e000005947 */ /* 0x000fec0003800000 */
[----:B0----5:R-:W-:Y:S01]  /*e040*/  MOV R2, R42 ;  /* 0x0000002a00027202 */ /* 0x021fe20000000f00 */
[----:B--2---:R-:W-:Y:S01]  /*e050*/  IMAD.U32 R5, RZ, RZ, UR12 ;  /* 0x0000000cff057e24 */ /* 0x004fe2000f8e00ff */
[----:B------:R-:W-:Y:S01]  /*e060*/  MOV R3, R43 ;  /* 0x0000002b00037202 */ /* 0x000fe20000000f00 */
[----:B------:R-:W-:-:S02]  /*e070*/  ULDC.64 UR36, c[0x0][0x2e0] ;  /* 0x0000b80000247ab9 */ /* 0x000fc40000000a00 */
        /* <DEDUP_REMOVED lines=10> */
.L_x_1231:
[----:B0-----:R-:W-:Y:S05]  /*e120*/  BSYNC B0 ;  /* 0x0000000000007941 */ /* 0x001fea0003800000 */
.L_x_1230:
[----:B--2---:R-:W2:Y:S01]  /*e130*/  LDL.LU R14, [R1+0xc0] ;  /* 0x0000c000010e7983 */ /* 0x004ea20000300800 */
[----:B------:R-:W-:Y:S01]  /*e140*/  ULDC.64 UR36, c[0x0][0x2e0] ;  /* 0x0000b80000247ab9 */ /* 0x000fe20000000a00 */
[----:B------:R-:W-:Y:S01]  /*e150*/  @!P2 FADD.FTZ R7, R7, 1 ;  /* 0x3f8000000707a421 */ /* 0x000fe20000010000 */
[----:B------:R-:W-:Y:S01]  /*e160*/  UMOV UR35, UR7 ;  /* 0x0000000700237c82 */ /* 0x000fe20008000000 */
[----:B------:R-:W-:Y:S01]  /*e170*/  LEA R2, P3, R78, c[0x0][0x330], 0x1 ;  /* 0x0000cc004e027a11 */ /* 0x000fe200078608ff */
[----:B------:R-:W-:Y:S01]  /*e180*/  UIMAD.WIDE.U32 UR34, UR11, UR36, UR34 ;  /* 0x000000240b2272a5 */ /* 0x000fe2000f8e0022 */
[----:B---3--:R-:W-:Y:S01]  /*e190*/  @!P0 FMUL.FTZ R157, R157, R10 ;  /* 0x0000000a9d9d8220 */ /* 0x008fe20000410000 */
[----:B------:R-:W-:Y:S01]  /*e1a0*/  UIMAD UR36, UR10, UR36, URZ ;  /* 0x000000240a2472a4 */ /* 0x000fe2000f8e023f */
[----:B------:R-:W0:Y:S01]  /*e1b0*/  @!P2 MUFU.RCP R7, R7 ;  /* 0x000000070007a308 */ /* 0x000e220000001000 */
[----:B------:R-:W-:Y:S01]  /*e1c0*/  UIADD3 UR7, UP0, UR29, UR34, URZ ;  /* 0x000000221d077290 */ /* 0x000fe2000ff1e03f */
[----:B----4-:R-:W-:Y:S01]  /*e1d0*/  @!P1 FMUL.FTZ R158, R158, R41 ;  /* 0x000000299e9e9220 */ /* 0x010fe20000410000 */
[----:B------:R-:W-:Y:S01]  /*e1e0*/  UIMAD UR34, UR11, UR37, UR36 ;  /* 0x000000250b2272a4 */ /* 0x000fe2000f8e0224 */
[-C--:B------:R-:W-:Y:S01]  /*e1f0*/  ISETP.GE.AND P5, PT, R92, R8.reuse, PT ;  /* 0x000000085c00720c */ /* 0x080fe20003fa6270 */
[----:B------:R-:W-:Y:S01]  /*e200*/  BSSY B0, `(.L_x_1232) ;  /* 0x000007f000007945 */ /* 0x000fe20003800000 */
[-C--:B------:R-:W-:Y:S01]  /*e210*/  ISETP.GE.AND P0, PT, R91, R8.reuse, PT ;  /* 0x000000085b00720c */ /* 0x080fe20003f06270 */
[----:B------:R-:W-:Y:S01]  /*e220*/  UIADD3.X UR34, UR38, UR34, UR35, UP0, !UPT ;  /* 0x0000002226227290 */ /* 0x000fe200087fe423 */
[----:B------:R-:W-:Y:S01]  /*e230*/  IMAD.U32 R4, RZ, RZ, UR7 ;  /* 0x00000007ff047e24 */ /* 0x000fe2000f8e00ff */
[----:B------:R-:W-:Y:S01]  /*e240*/  ISETP.GE.AND P1, PT, R90, R8, PT ;  /* 0x000000085a00720c */ /* 0x000fe20003f26270 */
[----:B------:R-:W-:Y:S01]  /*e250*/  UIADD3 UR7, UR9, UR28, URZ ;  /* 0x0000001c09077290 */ /* 0x000fe2000fffe03f */
[----:B------:R-:W-:-:S02]  /*e260*/  LEA.HI.X R3, R78, c[0x0][0x334], R79, 0x1, P3 ;  /* 0x0000cd004e037a11 */ /* 0x000fc400018f0c4f */
[----:B------:R-:W-:Y:S02]  /*e270*/  LEA R2, P3, R4, R2, 0x1 ;  /* 0x0000000204027211 */ /* 0x000fe400078608ff */
[----:B------:R-:W-:Y:S01]  /*e280*/  MOV R5, UR34 ;  /* 0x0000002200057c02 */ /* 0x000fe20008000f00 */
[----:B0-----:R-:W-:Y:S01]  /*e290*/  @!P2 FMUL.FTZ R160, R160, R7 ;  /* 0x00000007a0a0a220 */ /* 0x001fe20000410000 */
[-C--:B------:R-:W-:Y:S02]  /*e2a0*/  ISETP.GE.AND P2, PT, R89, R8.reuse, PT ;  /* 0x000000085900720c */ /* 0x080fe40003f46270 */
[----:B------:R-:W-:Y:S02]  /*e2b0*/  LEA.HI.X R3, R4, R3, R5, 0x1, P3 ;  /* 0x0000000304037211 */ /* 0x000fe400018f0c05 */
        /* <DEDUP_REMOVED lines=27> */
[----:B------:R-:W-:Y:S02]  /*e470*/  F2FP.PACK_AB R2, R150, R149 ;  /* 0x000000959602723e */ /* 0x000fe400000000ff */
[C---:B------:R-:W-:Y:S02]  /*e480*/  PRMT R8, R3.reuse, 0x7610, R8 ;  /* 0x0000761003087816 */ /* 0x040fe40000000008 */
[----:B------:R-:W-:Y:S02]  /*e490*/  PRMT R9, R3, 0x7632, R9 ;  /* 0x0000763203097816 */ /* 0x000fe40000000009 */
[----:B------:R-:W-:Y:S02]  /*e4a0*/  F2FP.PACK_AB R3, R152, R151 ;  /* 0x000000979803723e */ /* 0x000fe400000000ff */
[----:B------:R-:W-:Y:S02]  /*e4b0*/  PRMT R10, R2, 0x7610, R10 ;  /* 0x00007610020a7816 */ /* 0x000fe4000000000a */
[----:B------:R-:W-:-:S02]  /*e4c0*/  PRMT R28, R3, 0x7610, R28 ;  /* 0x00007610031c7816 */ /* 0x000fc4000000001c */
[----:B------:R-:W-:Y:S02]  /*e4d0*/  PRMT R11, R3, 0x7632, R11 ;  /* 0x00007632030b7816 */ /* 0x000fe4000000000b */
[----:B------:R-:W-:Y:S01]  /*e4e0*/  F2FP.PACK_AB R3, R160, R158 ;  /* 0x0000009ea003723e */ /* 0x000fe200000000ff */
[----:B--2---:R-:W-:Y:S01]  /*e4f0*/  FADD.FTZ R5, R141, R14 ;  /* 0x0000000e8d057221 */ /* 0x004fe20000010000 */
[----:B------:R-:W-:Y:S01]  /*e500*/  F2FP.PACK_AB R141, R144, R141 ;  /* 0x0000008d908d723e */ /* 0x000fe200000000ff */
[----:B------:R-:W-:Y:S02]  /*e510*/  BAR.SYNC.DEFER_BLOCKING 0x0 ;  /* 0x0000000000007b1d */ /* 0x000fe40000010000 */
[----:B------:R-:W-:Y:S01]  /*e520*/  FADD.FTZ R4, R5, R144 ;  /* 0x0000009005047221 */ /* 0x000fe20000010000 */
[----:B------:R-:W-:-:S03]  /*e530*/  PRMT R6, R141, 0x7632, R6 ;  /* 0x000076328d067816 */ /* 0x000fc60000000006 */
[----:B------:R-:W-:Y:S01]  /*e540*/  FADD.FTZ R5, R4, R145 ;  /* 0x0000009104057221 */ /* 0x000fe20000010000 */
[----:B------:R-:W-:-:S03]  /*e550*/  F2FP.PACK_AB R145, R146, R145 ;  /* 0x000000919291723e */ /* 0x000fc600000000ff */
[----:B------:R-:W-:Y:S01]  /*e560*/  FADD.FTZ R4, R5, R146 ;  /* 0x0000009205047221 */ /* 0x000fe20000010000 */
[----:B------:R-:W-:Y:S02]  /*e570*/  PRMT R7, R145, 0x7632, R7 ;  /* 0x0000763291077816 */ /* 0x000fe40000000007 */
[----:B------:R-:W-:Y:S01]  /*e580*/  F2FP.PACK_AB R5, R154, R153 ;  /* 0x000000999a05723e */ /* 0x000fe200000000ff */
[----:B------:R-:W-:-:S04]  /*e590*/  FADD.FTZ R147, R4, R147 ;  /* 0x0000009304937221 */ /* 0x000fc80000010000 */
[----:B------:R-:W-:-:S04]  /*e5a0*/  FADD.FTZ R148, R147, R148 ;  /* 0x0000009493947221 */ /* 0x000fc80000010000 */
[----:B------:R-:W-:Y:S01]  /*e5b0*/  FADD.FTZ R149, R148, R149 ;  /* 0x0000009594957221 */ /* 0x000fe20000010000 */
[----:B------:R-:W-:Y:S03]  /*e5c0*/  STS.U16 [R57], R141 ;  /* 0x0000008d39007388 */ /* 0x000fe60000000400 */
[----:B------:R-:W-:Y:S01]  /*e5d0*/  FADD.FTZ R150, R149, R150 ;  /* 0x0000009695967221 */ /* 0x000fe20000010000 */
[----:B------:R0:W-:Y:S03]  /*e5e0*/  STS.U16 [R118+0x2], R6 ;  /* 0x0000020676007388 */ /* 0x0001e60000000400 */
[----:B------:R-:W-:Y:S01]  /*e5f0*/  FADD.FTZ R151, R150, R151 ;  /* 0x0000009796977221 */ /* 0x000fe20000010000 */
[----:B------:R-:W-:Y:S03]  /*e600*/  STS.U16 [R117+0x4], R145 ;  /* 0x0000049175007388 */ /* 0x000fe60000000400 */
[----:B------:R-:W-:Y:S01]  /*e610*/  FADD.FTZ R152, R151, R152 ;  /* 0x0000009897987221 */ /* 0x000fe20000010000 */
[----:B------:R-:W-:Y:S01]  /*e620*/  STS.U16 [R116+0x6], R7 ;  /* 0x0000060774007388 */ /* 0x000fe20000000400 */
[----:B0-----:R-:W-:-:S02]  /*e630*/  PRMT R6, R2, 0x7632, R6 ;  /* 0x0000763202067816 */ /* 0x001fc40000000006 */
[----:B------:R-:W-:Y:S01]  /*e640*/  FADD.FTZ R153, R152, R153 ;  /* 0x0000009998997221 */ /* 0x000fe20000010000 */
[----:B------:R0:W-:Y:S01]  /*e650*/  STS.U16 [R115+0x8], R8 ;  /* 0x0000080873007388 */ /* 0x0001e20000000400 */
[----:B------:R-:W-:Y:S02]  /*e660*/  F2FP.PACK_AB R2, R157, R155 ;  /* 0x0000009b9d02723e */ /* 0x000fe400000000ff */
[----:B------:R-:W-:Y:S01]  /*e670*/  FADD.FTZ R154, R153, R154 ;  /* 0x0000009a999a7221 */ /* 0x000fe20000010000 */
[----:B------:R-:W-:Y:S01]  /*e680*/  STS.U16 [R114+0xa], R9 ;  /* 0x00000a0972007388 */ /* 0x000fe20000000400 */
[----:B------:R-:W-:Y:S02]  /*e690*/  PRMT R12, R2, 0x7632, R12 ;  /* 0x00007632020c7816 */ /* 0x000fe4000000000c */
[----:B------:R-:W-:Y:S01]  /*e6a0*/  FADD.FTZ R154, R154, R155 ;  /* 0x0000009b9a9a7221 */ /* 0x000fe20000010000 */
[----:B------:R1:W-:Y:S01]  /*e6b0*/  STS.U16 [R113+0xc], R10 ;  /* 0x00000c0a71007388 */ /* 0x0003e20000000400 */
[----:B0-----:R-:W-:-:S02]  /*e6c0*/  PRMT R8, R5, 0x7632, R8 ;  /* 0x0000763205087816 */ /* 0x001fc40000000008 */
[----:B------:R-:W-:Y:S01]  /*e6d0*/  FADD.FTZ R157, R154, R157 ;  /* 0x0000009d9a9d7221 */ /* 0x000fe20000010000 */
[----:B------:R-:W-:Y:S03]  /*e6e0*/  STS.U16 [R112+0xe], R6 ;  /* 0x00000e0670007388 */ /* 0x000fe60000000400 */
[----:B------:R-:W-:Y:S01]  /*e6f0*/  FADD.FTZ R157, R157, R158 ;  /* 0x0000009e9d9d7221 */ /* 0x000fe20000010000 */
        /* <DEDUP_REMOVED lines=47> */
.L_x_1233:
[----:B------:R-:W-:Y:S05]  /*e9f0*/  BSYNC B0 ;  /* 0x0000000000007941 */ /* 0x000fea0003800000 */
.L_x_1232:
        /* <DEDUP_REMOVED lines=18> */
[----:B0-----:R-:W-:Y:S01]  /*eb20*/  MOV R4, UR8 ;  /* 0x0000000800047c02 */ /* 0x001fe20008000f00 */
        /* <DEDUP_REMOVED lines=43> */
.L_x_1143:
        /* <DEDUP_REMOVED lines=35> */
.L_x_1236:
[----:B-1----:R-:W-:Y:S05]  /*f010*/  BSYNC B0 ;  /* 0x0000000000007941 */ /* 0x002fea0003800000 */
.L_x_1235:
        /* <DEDUP_REMOVED lines=32> */
[----:B------:R-:W-:Y:S01]  /*f220*/  IMAD.MOV.U32 R7, RZ, RZ, RZ ;  /* 0x000000ffff077224 */ /* 0x000fe200078e00ff */
[----:B------:R-:W-:Y:S05]  /*f230*/  BRA `(.L_x_1239) ;  /* 0x0000001000007947 */ /* 0x000fea0003800000 */
.L_x_1238:
[----:B------:R-:W3:Y:S02]  /*f240*/  S2R R7, SR_TID.X ;  /* 0x0000000000077919 */ /* 0x000ee40000002100 */
.L_x_1239:
[----:B-1----:R-:W-:Y:S05]  /*f250*/  BSYNC B0 ;  /* 0x0000000000007941 */ /* 0x002fea0003800000 */
.L_x_1237:
[----:B---3--:R-:W-:-:S13]  /*f260*/  ISETP.GE.AND P0, PT, R7, c[0x0][0x16c], PT ;  /* 0x00005b0007007a0c */ /* 0x008fda0003f06270 */
[----:B------:R-:W-:Y:S05]  /*f270*/  @P0 EXIT ;  /* 0x000000000000094d */ /* 0x000fea0003800000 */
[----:B------:R-:W-:Y:S02]  /*f280*/  ULDC.64 UR6, c[0x0][0x288] ;  /* 0x0000a20000067ab9 */ /* 0x000fe40000000a00 */
[----:B------:R-:W-:Y:S02]  /*f290*/  UIMAD UR10, UR10, UR6, URZ ;  /* 0x000000060a0a72a4 */ /* 0x000fe4000f8e023f */
[----:B0-2---:R-:W-:Y:S02]  /*f2a0*/  UIMAD.WIDE.U32 UR4, UR11, UR6, URZ ;  /* 0x000000060b0472a5 */ /* 0x005fe4000f8e003f */
[----:B------:R-:W-:-:S04]  /*f2b0*/  UIMAD UR6, UR11, UR7, UR10 ;  /* 0x000000070b0672a4 */ /* 0x000fc8000f8e020a */
[----:B------:R-:W-:Y:S02]  /*f2c0*/  UIADD3 UR6, UR5, UR6, URZ ;  /* 0x0000000605067290 */ /* 0x000fe4000fffe03f */
.L_x_1240:
[----:B0-----:R0:W1:Y:S01]  /*f2d0*/  LDS R9, [R7.X4+0x7f50] ;  /* 0x007f500007097984 */ /* 0x0010620000004800 */
[----:B------:R-:W-:Y:S02]  /*f2e0*/  SHF.R.S32.HI R0, RZ, 0x1f, R7 ;  /* 0x0000001fff007819 */ /* 0x000fe40000011407 */
[----:B------:R-:W-:Y:S02]  /*f2f0*/  MOV R4, UR4 ;  /* 0x0000000400047c02 */ /* 0x000fe40008000f00 */
[----:B------:R-:W-:Y:S01]  /*f300*/  MOV R3, UR6 ;  /* 0x0000000600037c02 */ /* 0x000fe20008000f00 */
[----:B------:R-:W-:Y:S01]  /*f310*/  IMAD R0, R0, c[0x0][0x290], RZ ;  /* 0x0000a40000007a24 */ /* 0x000fe200078e02ff */
[----:B------:R-:W-:Y:S01]  /*f320*/  MOV R5, UR5 ;  /* 0x0000000500057c02 */ /* 0x000fe20008000f00 */
[----:B------:R-:W-:Y:S01]  /*f330*/  IMAD.MOV.U32 R2, RZ, RZ, R4 ;  /* 0x000000ffff027224 */ /* 0x000fe200078e0004 */
[----:B------:R-:W-:Y:S01]  /*f340*/  YIELD ;  /* 0x0000000000007946 */ /* 0x000fe20003800000 */
[----:B------:R-:W-:-:S02]  /*f350*/  IMAD R5, R7, c[0x0][0x294], R0 ;  /* 0x0000a50007057a24 */ /* 0x000fc400078e0200 */
[C---:B------:R-:W-:Y:S01]  /*f360*/  IMAD.WIDE.U32 R2, R7.reuse, c[0x0][0x290], R2 ;  /* 0x0000a40007027a25 */ /* 0x040fe200078e0002 */
[----:B0-----:R-:W-:-:S04]  /*f370*/  IADD3 R7, R7, c[0x0][0x0], RZ ;  /* 0x0000000007077a10 */ /* 0x001fc80007ffe0ff */
[----:B------:R-:W-:Y:S02]  /*f380*/  IADD3 R3, R3, R5, RZ ;  /* 0x0000000503037210 */ /* 0x000fe40007ffe0ff */
[----:B------:R-:W-:-:S04]  /*f390*/  LEA R4, P0, R2, c[0x0][0x310], 0x2 ;  /* 0x0000c40002047a11 */ /* 0x000fc800078010ff */
[----:B------:R-:W-:Y:S02]  /*f3a0*/  LEA.HI.X R5, R2, c[0x0][0x314], R3, 0x2, P0 ;  /* 0x0000c50002057a11 */ /* 0x000fe400000f1403 */
[----:B------:R-:W-:-:S03]  /*f3b0*/  ISETP.GE.AND P0, PT, R7, c[0x0][0x16c], PT ;  /* 0x00005b0007007a0c */ /* 0x000fc60003f06270 */
[----:B-1----:R0:W-:Y:S10]  /*f3c0*/  RED.E.ADD.F32.FTZ.RN.STRONG.GPU [R4.64], R9 ;  /* 0x000000090400798e */ /* 0x0021f4000c10e7a8 */
[----:B------:R-:W-:Y:S05]  /*f3d0*/  @!P0 BRA `(.L_x_1240) ;  /* 0xfffffef000008947 */ /* 0x000fea000383ffff */
[----:B------:R-:W-:Y:S05]  /*f3e0*/  EXIT ;  /* 0x000000000000794d */ /* 0x000fea0003800000 */
.L_x_1186:
[----:B------:R-:W-:Y:S01]  /*f3f0*/  HFMA2.MMA R84, -RZ, RZ, 0, 5.9604644775390625e-08 ;  /* 0x00000001ff547435 */ /* 0x000fe200000001ff */
[----:B------:R-:W-:-:S02]  /*f400*/  MOV R83, R140 ;  /* 0x0000008c00537202 */ /* 0x000fc40000000f00 */
[----:B------:R-:W-:-:S03]  /*f410*/  MOV R82, 0xf430 ;  /* 0x0000f43000527802 */ /* 0x000fc60000000f00 */
[----:B-----5:R-:W-:Y:S05]  /*f420*/  CALL.REL.NOINC `($__internal_47_$__cuda_sm70_shflsync_up) ;  /* 0x00000bf000007944 */ /* 0x020fea0003c00000 */
[----:B-1----:R-:W-:Y:S01]  /*f430*/  IMAD.MOV.U32 R156, RZ, RZ, R84 ;  /* 0x000000ffff9c7224 */ /* 0x002fe200078e0054 */
[----:B0-----:R-:W-:Y:S05]  /*f440*/  BRA `(.L_x_1241) ;  /* 0xffffa72000007947 */ /* 0x001fea000383ffff */
.L_x_1187:
[----:B------:R-:W-:Y:S01]  /*f450*/  HFMA2.MMA R84, -RZ, RZ, 0, 5.9604644775390625e-08 ;  /* 0x00000001ff547435 */ /* 0x000fe200000001ff */
[----:B------:R-:W-:Y:S02]  /*f460*/  MOV R83, R85 ;  /* 0x0000005500537202 */ /* 0x000fe40000000f00 */
[----:B------:R-:W-:-:S03]  /*f470*/  MOV R82, 0xf490 ;  /* 0x0000f49000527802 */ /* 0x000fc60000000f00 */
[----:B01---5:R-:W-:Y:S05]  /*f480*/  CALL.REL.NOINC `($__internal_47_$__cuda_sm70_shflsync_up) ;  /* 0x00000b9000007944 */ /* 0x023fea0003c00000 */
[----:B------:R-:W-:Y:S01]  /*f490*/  FMUL.FTZ R156, R140, R156 ;  /* 0x0000009c8c9c7220 */ /* 0x000fe20000410000 */
[----:B0-----:R-:W-:Y:S01]  /*f4a0*/  ISETP.GE.AND P0, PT, R94, 0x1, PT ;  /* 0x000000015e00780c */ /* 0x001fe20003f06270 */
[C---:B-1----:R-:W-:Y:S01]  /*f4b0*/  FFMA.FTZ R82, R140.reuse, R84, R85 ;  /* 0x000000548c527223 */ /* 0x042fe20000010055 */
[----:B------:R-:W-:Y:S02]  /*f4c0*/  MOV R84, 0x2 ;  /* 0x0000000200547802 */ /* 0x000fe40000000f00 */
[----:B------:R-:W-:Y:S02]  /*f4d0*/  FSEL R140, R140, R156, !P0 ;  /* 0x0000009c8c8c7208 */ /* 0x000fe40004000000 */
[----:B------:R-:W-:-:S02]  /*f4e0*/  FSEL R85, R85, R82, !P0 ;  /* 0x0000005255557208 */ /* 0x000fc40004000000 */
[----:B------:R-:W-:Y:S01]  /*f4f0*/  MOV R82, 0xf520 ;  /* 0x0000f52000527802 */ /* 0x000fe20000000f00 */
[----:B------:R-:W-:Y:S02]  /*f500*/  IMAD.MOV.U32 R83, RZ, RZ, R140 ;  /* 0x000000ffff537224 */ /* 0x000fe400078e008c */
[----:B------:R-:W-:Y:S05]  /*f510*/  CALL.REL.NOINC `($__internal_47_$__cuda_sm70_shflsync_up) ;  /* 0x00000b0000007944 */ /* 0x000fea0003c00000 */
[----:B-1----:R-:W-:Y:S01]  /*f520*/  MOV R156, R84 ;  /* 0x00000054009c7202 */ /* 0x002fe20000000f00 */
[----:B------:R-:W-:Y:S01]  /*f530*/  HFMA2.MMA R84, -RZ, RZ, 0, 1.1920928955078125e-07 ;  /* 0x00000002ff547435 */ /* 0x000fe200000001ff */
[----:B------:R-:W-:Y:S02]  /*f540*/  MOV R83, R85 ;  /* 0x0000005500537202 */ /* 0x000fe40000000f00 */
[----:B------:R-:W-:-:S03]  /*f550*/  MOV R82, 0xf570 ;  /* 0x0000f57000527802 */ /* 0x000fc60000000f00 */
[----:B0-----:R-:W-:Y:S05]  /*f560*/  CALL.REL.NOINC `($__internal_47_$__cuda_sm70_shflsync_up) ;  /* 0x00000ab000007944 */ /* 0x001fea0003c00000 */
[----:B0-----:R-:W-:Y:S02]  /*f570*/  ISETP.GE.AND P0, PT, R94, 0x2, PT ;  /* 0x000000025e00780c */ /* 0x001fe40003f06270 */
[----:B------:R-:W-:-:S11]  /*f580*/  MOV R82, 0xf5e0 ;  /* 0x0000f5e000527802 */ /* 0x000fd60000000f00 */
[----:B-1----:R-:W-:Y:S02]  /*f590*/  @P0 FFMA.FTZ R85, R140, R84, R85 ;  /* 0x000000548c550223 */ /* 0x002fe40000010055 */
[----:B------:R-:W-:Y:S02]  /*f5a0*/  @P0 FMUL.FTZ R140, R156, R140 ;  /* 0x0000008c9c8c0220 */ /* 0x000fe40000410000 */
[----:B------:R-:W-:-:S03]  /*f5b0*/  IMAD.MOV.U32 R84, RZ, RZ, 0x4 ;  /* 0x00000004ff547424 */ /* 0x000fc600078e00ff */
[----:B------:R-:W-:Y:S02]  /*f5c0*/  MOV R83, R140 ;  /* 0x0000008c00537202 */ /* 0x000fe40000000f00 */
[----:B------:R-:W-:Y:S05]  /*f5d0*/  CALL.REL.NOINC `($__internal_47_$__cuda_sm70_shflsync_up) ;  /* 0x00000a4000007944 */ /* 0x000fea0003c00000 */
[----:B-1----:R-:W-:Y:S01]  /*f5e0*/  MOV R156, R84 ;  /* 0x00000054009c7202 */ /* 0x002fe20000000f00 */
[----:B------:R-:W-:Y:S01]  /*f5f0*/  IMAD.MOV.U32 R84, RZ, RZ, 0x4 ;  /* 0x00000004ff547424 */ /* 0x000fe200078e00ff */
[----:B------:R-:W-:Y:S02]  /*f600*/  MOV R83, R85 ;  /* 0x0000005500537202 */ /* 0x000fe40000000f00 */
[----:B------:R-:W-:Y:S02]  /*f610*/  MOV R82, 0xf630 ;  /* 0x0000f63000527802 */ /* 0x000fe40000000f00 */
[----:B0-----:R-:W-:Y:S05]  /*f620*/  CALL.REL.NOINC `($__internal_47_$__cuda_sm70_shflsync_up) ;  /* 0x000009f000007944 */ /* 0x001fea0003c00000 */
[----:B0-----:R-:W-:Y:S02]  /*f630*/  ISETP.GE.AND P0, PT, R94, 0x4, PT ;  /* 0x000000045e00780c */ /* 0x001fe40003f06270 */
[----:B------:R-:W-:-:S11]  /*f640*/  MOV R82, 0xf6a0 ;  /* 0x0000f6a000527802 */ /* 0x000fd60000000f00 */
[----:B-1----:R-:W-:Y:S01]  /*f650*/  @P0 FFMA.FTZ R85, R140, R84, R85 ;  /* 0x000000548c550223 */ /* 0x002fe20000010055 */
[----:B------:R-:W-:Y:S01]  /*f660*/  HFMA2.MMA R84, -RZ, RZ, 0, 4.76837158203125e-07 ;  /* 0x00000008ff547435 */ /* 0x000fe200000001ff */
[----:B------:R-:W-:-:S05]  /*f670*/  @P0 FMUL.FTZ R140, R156, R140 ;  /* 0x0000008c9c8c0220 */ /* 0x000fca0000410000 */
[----:B------:R-:W-:Y:S02]  /*f680*/  MOV R83, R140 ;  /* 0x0000008c00537202 */ /* 0x000fe40000000f00 */
[----:B------:R-:W-:Y:S05]  /*f690*/  CALL.REL.NOINC `($__internal_47_$__cuda_sm70_shflsync_up) ;  /* 0x0000098000007944 */ /* 0x000fea0003c00000 */
[----:B-1----:R-:W-:Y:S01]  /*f6a0*/  MOV R156, R84 ;  /* 0x00000054009c7202 */ /* 0x002fe20000000f00 */
[----:B------:R-:W-:Y:S01]  /*f6b0*/  HFMA2.MMA R84, -RZ, RZ, 0, 4.76837158203125e-07 ;  /* 0x00000008ff547435 */ /* 0x000fe200000001ff */
[----:B------:R-:W-:Y:S01]  /*f6c0*/  IMAD.MOV.U32 R83, RZ, RZ, R85 ;  /* 0x000000ffff537224 */ /* 0x000fe200078e0055 */
[----:B------:R-:W-:-:S04]  /*f6d0*/  MOV R82, 0xf6f0 ;  /* 0x0000f6f000527802 */ /* 0x000fc80000000f00 */
[----:B0-----:R-:W-:Y:S05]  /*f6e0*/  CALL.REL.NOINC `($__internal_47_$__cuda_sm70_shflsync_up) ;  /* 0x0000093000007944 */ /* 0x001fea0003c00000 */
[----:B0-----:R-:W-:Y:S02]  /*f6f0*/  ISETP.GE.AND P0, PT, R94, 0x8, PT ;  /* 0x000000085e00780c */ /* 0x001fe40003f06270 */
[----:B------:R-:W-:-:S11]  /*f700*/  MOV R82, 0xf760 ;  /* 0x0000f76000527802 */ /* 0x000fd60000000f00 */
[----:B-1----:R-:W-:Y:S01]  /*f710*/  @P0 FFMA.FTZ R85, R140, R84, R85 ;  /* 0x000000548c550223 */ /* 0x002fe20000010055 */
[----:B------:R-:W-:Y:S01]  /*f720*/  HFMA2.MMA R84, -RZ, RZ, 0, 9.5367431640625e-07 ;  /* 0x00000010ff547435 */ /* 0x000fe200000001ff */
[----:B------:R-:W-:-:S05]  /*f730*/  @P0 FMUL.FTZ R140, R156, R140 ;  /* 0x0000008c9c8c0220 */ /* 0x000fca0000410000 */
[----:B------:R-:W-:Y:S02]  /*f740*/  MOV R83, R140 ;  /* 0x0000008c00537202 */ /* 0x000fe40000000f00 */
[----:B------:R-:W-:Y:S05]  /*f750*/  CALL.REL.NOINC `($__internal_47_$__cuda_sm70_shflsync_up) ;  /* 0x000008c000007944 */ /* 0x000fea0003c00000 */
[----:B-1----:R-:W-:Y:S01]  /*f760*/  IMAD.MOV.U32 R156, RZ, RZ, R84 ;  /* 0x000000ffff9c7224 */ /* 0x002fe200078e0054 */
[----:B------:R-:W-:Y:S01]  /*f770*/  HFMA2.MMA R84, -RZ, RZ, 0, 9.5367431640625e-07 ;  /* 0x00000010ff547435 */ /* 0x000fe200000001ff */
[----:B------:R-:W-:Y:S02]  /*f780*/  MOV R83, R85 ;  /* 0x0000005500537202 */ /* 0x000fe40000000f00 */
[----:B------:R-:W-:-:S03]  /*f790*/  MOV R82, 0xf7b0 ;  /* 0x0000f7b000527802 */ /* 0x000fc60000000f00 */
[----:B0-----:R-:W-:Y:S05]  /*f7a0*/  CALL.REL.NOINC `($__internal_47_$__cuda_sm70_shflsync_up) ;  /* 0x0000087000007944 */ /* 0x001fea0003c00000 */
[----:B-1----:R-:W-:Y:S01]  /*f7b0*/  MOV R82, R84 ;  /* 0x0000005400527202 */ /* 0x002fe20000000f00 */
[----:B0-----:R-:W-:Y:S05]  /*f7c0*/  BRA `(.L_x_1242) ;  /* 0xffffa50000007947 */ /* 0x001fea000383ffff */
.L_x_1190:
[----:B-1----:R-:W-:Y:S01]  /*f7d0*/  HFMA2.MMA R84, -RZ, RZ, 0, 5.9604644775390625e-08 ;  /* 0x00000001ff547435 */ /* 0x002fe200000001ff */
[----:B------:R-:W-:Y:S01]  /*f7e0*/  IMAD.MOV.U32 R83, RZ, RZ, R140 ;  /* 0x000000ffff537224 */ /* 0x000fe200078e008c */
[----:B------:R-:W-:-:S04]  /*f7f0*/  MOV R82, 0xf810 ;  /* 0x0000f81000527802 */ /* 0x000fc80000000f00 */
[----:B0----5:R-:W-:Y:S05]  /*f800*/  CALL.REL.NOINC `($__internal_47_$__cuda_sm70_shflsync_up) ;  /* 0x0000081000007944 */ /* 0x021fea0003c00000 */
[----:B-1----:R-:W-:Y:S01]  /*f810*/  MOV R140, R84 ;  /* 0x00000054008c7202 */ /* 0x002fe20000000f00 */
[----:B------:R-:W-:Y:S01]  /*f820*/  IMAD.MOV.U32 R84, RZ, RZ, 0x1 ;  /* 0x00000001ff547424 */ /* 0x000fe200078e00ff */
[----:B------:R-:W-:Y:S02]  /*f830*/  MOV R83, R85 ;  /* 0x0000005500537202 */ /* 0x000fe40000000f00 */
[----:B------:R-:W-:-:S02]  /*f840*/  MOV R82, 0xf860 ;  /* 0x0000f86000527802 */ /* 0x000fc40000000f00 */
[----:B0-----:R-:W-:Y:S05]  /*f850*/  CALL.REL.NOINC `($__internal_47_$__cuda_sm70_shflsync_up) ;  /* 0x000007c000007944 */ /* 0x001fea0003c00000 */
[----:B-1----:R-:W-:Y:S01]  /*f860*/  MOV R85, R84 ;  /* 0x0000005400557202 */ /* 0x002fe20000000f00 */
[----:B------:R-:W-:Y:S01]  /*f870*/  HFMA2.MMA R84, -RZ, RZ, 0, 0 ;  /* 0x00000000ff547435 */ /* 0x000fe200000001ff */
[----:B------:R-:W-:-:S02]  /*f880*/  MOV R82, R80 ;  /* 0x0000005000527202 */ /* 0x000fc40000000f00 */
[----:B------:R-:W-:-:S03]  /*f890*/  MOV R83, 0xf8b0 ;  /* 0x0000f8b000537802 */ /* 0x000fc60000000f00 */
[----:B0-----:R-:W-:Y:S05]  /*f8a0*/  CALL.REL.NOINC `($__internal_46_$__cuda_sm70_shflsync_idx_p) ;  /* 0x000006d000007944 */ /* 0x001fea0003c00000 */
[----:B-1----:R-:W-:Y:S01]  /*f8b0*/  MOV R80, R84 ;  /* 0x0000005400507202 */ /* 0x002fe20000000f00 */
[----:B------:R-:W-:Y:S01]  /*f8c0*/  HFMA2.MMA R84, -RZ, RZ, 0, 0 ;  /* 0x00000000ff547435 */ /* 0x000fe200000001ff */
[----:B------:R-:W-:Y:S01]  /*f8d0*/  IMAD.MOV.U32 R82, RZ, RZ, R81 ;  /* 0x000000ffff527224 */ /* 0x000fe200078e0051 */
[----:B------:R-:W-:-:S04]  /*f8e0*/  MOV R83, 0xf900 ;  /* 0x0000f90000537802 */ /* 0x000fc80000000f00 */
[----:B0-----:R-:W-:Y:S05]  /*f8f0*/  CALL.REL.NOINC `($__internal_46_$__cuda_sm70_shflsync_idx_p) ;  /* 0x0000068000007944 */ /* 0x001fea0003c00000 */
[----:B-1----:R-:W-:Y:S01]  /*f900*/  MOV R81, R84 ;  /* 0x0000005400517202 */ /* 0x002fe20000000f00 */
[----:B0-----:R-:W-:Y:S05]  /*f910*/  BRA `(.L_x_1243) ;  /* 0xffffa4d000007947 */ /* 0x001fea000383ffff */
.L_x_1193:
[----:B------:R-:W-:Y:S01]  /*f920*/  HFMA2.MMA R84, -RZ, RZ, 0, 5.9604644775390625e-08 ;  /* 0x00000001ff547435 */ /* 0x000fe200000001ff */
[----:B------:R-:W-:Y:S01]  /*f930*/  IMAD.MOV.U32 R83, RZ, RZ, R85 ;  /* 0x000000ffff537224 */ /* 0x000fe200078e0055 */
[----:B------:R-:W-:-:S04]  /*f940*/  MOV R82, 0xf960 ;  /* 0x0000f96000527802 */ /* 0x000fc80000000f00 */
[----:B------:R-:W-:Y:S05]  /*f950*/  CALL.REL.NOINC `($__internal_45_$__cuda_sm70_shflsync_down) ;  /* 0x0000059000007944 */ /* 0x000fea0003c00000 */
[----:B-1----:R-:W-:Y:S01]  /*f960*/  MOV R87, R84 ;  /* 0x0000005400577202 */ /* 0x002fe20000000f00 */
[----:B0-----:R-:W-:Y:S05]  /*f970*/  BRA `(.L_x_1244) ;  /* 0xffffaa9000007947 */ /* 0x001fea000383ffff */
.L_x_1194:
[----:B------:R-:W-:Y:S01]  /*f980*/  MOV R83, R86 ;  /* 0x0000005600537202 */ /* 0x000fe20000000f00 */
[----:B------:R-:W-:Y:S01]  /*f990*/  IMAD.MOV.U32 R84, RZ, RZ, 0x1 ;  /* 0x00000001ff547424 */ /* 0x000fe200078e00ff */
[----:B------:R-:W-:Y:S02]  /*f9a0*/  MOV R82, 0xf9c0 ;  /* 0x0000f9c000527802 */ /* 0x000fe40000000f00 */
[----:B01----:R-:W-:Y:S05]  /*f9b0*/  CALL.REL.NOINC `($__internal_45_$__cuda_sm70_shflsync_down) ;  /* 0x0000053000007944 */ /* 0x003fea0003c00000 */
[C---:B------:R-:W-:Y:S02]  /*f9c0*/  FMUL.FTZ R87, R85.reuse, R87 ;  /* 0x0000005755577220 */ /* 0x040fe40000410000 */
[----:B-1----:R-:W-:Y:S01]  /*f9d0*/  FFMA.FTZ R82, R85, R84, R86 ;  /* 0x0000005455527223 */ /* 0x002fe20000010056 */
[----:B------:R-:W-:-:S02]  /*f9e0*/  HFMA2.MMA R84, -RZ, RZ, 0, 1.1920928955078125e-07 ;  /* 0x00000002ff547435 */ /* 0x000fc400000001ff */
[----:B------:R-:W-:Y:S02]  /*f9f0*/  FSEL R85, R85, R87, !P4 ;  /* 0x0000005755557208 */ /* 0x000fe40006000000 */
[----:B------:R-:W-:Y:S02]  /*fa00*/  FSEL R86, R86, R82, !P4 ;  /* 0x0000005256567208 */ /* 0x000fe40006000000 */
[----:B------:R-:W-:Y:S02]  /*fa10*/  MOV R83, R85 ;  /* 0x0000005500537202 */ /* 0x000fe40000000f00 */
[----:B------:R-:W-:Y:S02]  /*fa20*/  MOV R82, 0xfa40 ;  /* 0x0000fa4000527802 */ /* 0x000fe40000000f00 */
[----:B0-----:R-:W-:Y:S05]  /*fa30*/  CALL.REL.NOINC `($__internal_45_$__cuda_sm70_shflsync_down) ;  /* 0x000004b000007944 */ /* 0x001fea0003c00000 */
[----:B-1----:R-:W-:Y:S01]  /*fa40*/  MOV R87, R84 ;  /* 0x0000005400577202 */ /* 0x002fe20000000f00 */
[----:B------:R-:W-:Y:S01]  /*fa50*/  HFMA2.MMA R84, -RZ, RZ, 0, 1.1920928955078125e-07 ;  /* 0x00000002ff547435 */ /* 0x000fe200000001ff */
[----:B------:R-:W-:Y:S01]  /*fa60*/  IMAD.MOV.U32 R83, RZ, RZ, R86 ;  /* 0x000000ffff537224 */ /* 0x000fe200078e0056 */
[----:B------:R-:W-:-:S04]  /*fa70*/  MOV R82, 0xfa90 ;  /* 0x0000fa9000527802 */ /* 0x000fc80000000f00 */
[----:B0-----:R-:W-:Y:S05]  /*fa80*/  CALL.REL.NOINC `($__internal_45_$__cuda_sm70_shflsync_down) ;  /* 0x0000046000007944 */ /* 0x001fea0003c00000 */
[----:B-1----:R-:W-:Y:S01]  /*fa90*/  @!P3 FFMA.FTZ R86, R85, R84, R86 ;  /* 0x000000545556b223 */ /* 0x002fe20000010056 */
[----:B------:R-:W-:Y:S01]  /*faa0*/  MOV R84, 0x4 ;  /* 0x0000000400547802 */ /* 0x000fe20000000f00 */
[----:B------:R-:W-:Y:S01]  /*fab0*/  @!P3 FMUL.FTZ R85, R87, R85 ;  /* 0x000000555755b220 */ /* 0x000fe20000410000 */
[----:B------:R-:W-:-:S04]  /*fac0*/  MOV R82, 0xfaf0 ;  /* 0x0000faf000527802 */ /* 0x000fc80000000f00 */
[----:B------:R-:W-:Y:S02]  /*fad0*/  MOV R83, R85 ;  /* 0x0000005500537202 */ /* 0x000fe40000000f00 */
[----:B0-----:R-:W-:Y:S05]  /*fae0*/  CALL.REL.NOINC `($__internal_45_$__cuda_sm70_shflsync_down) ;  /* 0x0000040000007944 */ /* 0x001fea0003c00000 */
[----:B-1----:R-:W-:Y:S01]  /*faf0*/  IMAD.MOV.U32 R87, RZ, RZ, R84 ;  /* 0x000000ffff577224 */ /* 0x002fe200078e0054 */
[----:B------:R-:W-:Y:S01]  /*fb00*/  HFMA2.MMA R84, -RZ, RZ, 0, 2.384185791015625e-07 ;  /* 0x00000004ff547435 */ /* 0x000fe200000001ff */
[----:B------:R-:W-:Y:S02]  /*fb10*/  MOV R83, R86 ;  /* 0x0000005600537202 */ /* 0x000fe40000000f00 */
[----:B------:R-:W-:-:S03]  /*fb20*/  MOV R82, 0xfb40 ;  /* 0x0000fb4000527802 */ /* 0x000fc60000000f00 */
[----:B0-----:R-:W-:Y:S05]  /*fb30*/  CALL.REL.NOINC `($__internal_45_$__cuda_sm70_shflsync_down) ;  /* 0x000003b000007944 */ /* 0x001fea0003c00000 */
[----:B-1----:R-:W-:Y:S01]  /*fb40*/  @!P2 FFMA.FTZ R86, R85, R84, R86 ;  /* 0x000000545556a223 */ /* 0x002fe20000010056 */
[----:B------:R-:W-:Y:S01]  /*fb50*/  HFMA2.MMA R84, -RZ, RZ, 0, 4.76837158203125e-07 ;  /* 0x00000008ff547435 */ /* 0x000fe200000001ff */
[----:B------:R-:W-:Y:S01]  /*fb60*/  @!P2 FMUL.FTZ R85, R87, R85 ;  /* 0x000000555755a220 */ /* 0x000fe20000410000 */
[----:B------:R-:W-:Y:S02]  /*fb70*/  MOV R82, 0xfbc0 ;  /* 0x0000fbc000527802 */ /* 0x000fe40000000f00 */
[----:B------:R-:W-:Y:S01]  /*fb80*/  MOV R87, R86 ;  /* 0x0000005600577202 */ /* 0x000fe20000000f00 */
[----:B------:R-:W-:-:S05]  /*fb90*/  IMAD.MOV.U32 R86, RZ, RZ, R85 ;  /* 0x000000ffff567224 */ /* 0x000fca00078e0055 */
[----:B------:R-:W-:Y:S02]  /*fba0*/  MOV R83, R86 ;  /* 0x0000005600537202 */ /* 0x000fe40000000f00 */
[----:B0-----:R-:W-:Y:S05]  /*fbb0*/  CALL.REL.NOINC `($__internal_45_$__cuda_sm70_shflsync_down) ;  /* 0x0000033000007944 */ /* 0x001fea0003c00000 */
[----:B-1----:R-:W-:Y:S01]  /*fbc0*/  MOV R85, R84 ;  /* 0x0000005400557202 */ /* 0x002fe20000000f00 */
[----:B------:R-:W-:Y:S01]  /*fbd0*/  HFMA2.MMA R84, -RZ, RZ, 0, 4.76837158203125e-07 ;  /* 0x00000008ff547435 */ /* 0x000fe200000001ff */
[----:B------:R-:W-:Y:S01]  /*fbe0*/  IMAD.MOV.U32 R83, RZ, RZ, R87 ;  /* 0x000000ffff537224 */ /* 0x000fe200078e0057 */
[----:B------:R-:W-:-:S04]  /*fbf0*/  MOV R82, 0xfc10 ;  /* 0x0000fc1000527802 */ /* 0x000fc80000000f00 */
[----:B0-----:R-:W-:Y:S05]  /*fc00*/  CALL.REL.NOINC `($__internal_45_$__cuda_sm70_shflsync_down) ;  /* 0x000002e000007944 */ /* 0x001fea0003c00000 */
[----:B-1----:R-:W-:Y:S01]  /*fc10*/  @!P1 FFMA.FTZ R87, R86, R84, R87 ;  /* 0x0000005456579223 */ /* 0x002fe20000010057 */
[----:B------:R-:W-:Y:S01]  /*fc20*/  HFMA2.MMA R84, -RZ, RZ, 0, 9.5367431640625e-07 ;  /* 0x00000010ff547435 */ /* 0x000fe200000001ff */
[----:B------:R-:W-:Y:S01]  /*fc30*/  @!P1 FMUL.FTZ R86, R85, R86 ;  /* 0x0000005655569220 */ /* 0x000fe20000410000 */
[----:B------:R-:W-:Y:S02]  /*fc40*/  MOV R82, 0xfc80 ;  /* 0x0000fc8000527802 */ /* 0x000fe40000000f00 */
[----:B------:R-:W-:Y:S01]  /*fc50*/  MOV R85, R87 ;  /* 0x0000005700557202 */ /* 0x000fe20000000f00 */
[----:B------:R-:W-:Y:S02]  /*fc60*/  IMAD.MOV.U32 R83, RZ, RZ, R86 ;  /* 0x000000ffff537224 */ /* 0x000fe400078e0056 */
[----:B0-----:R-:W-:Y:S05]  /*fc70*/  CALL.REL.NOINC `($__internal_45_$__cuda_sm70_shflsync_down) ;  /* 0x0000027000007944 */ /* 0x001fea0003c00000 */
[----:B-1----:R-:W-:Y:S01]  /*fc80*/  MOV R87, R84 ;  /* 0x0000005400577202 */ /* 0x002fe20000000f00 */
[----:B------:R-:W-:Y:S01]  /*fc90*/  HFMA2.MMA R84, -RZ, RZ, 0, 9.5367431640625e-07 ;  /* 0x00000010ff547435 */ /* 0x000fe200000001ff */
[----:B------:R-:W-:-:S02]  /*fca0*/  MOV R83, R85 ;  /* 0x0000005500537202 */ /* 0x000fc40000000f00 */
[----:B------:R-:W-:-:S03]  /*fcb0*/  MOV R82, 0xfcd0 ;  /* 0x0000fcd000527802 */ /* 0x000fc60000000f00 */
[----:B0-----:R-:W-:Y:S05]  /*fcc0*/  CALL.REL.NOINC `($__internal_45_$__cuda_sm70_shflsync_down) ;  /* 0x0000022000007944 */ /* 0x001fea0003c00000 */
[----:B-1----:R-:W-:Y:S01]  /*fcd0*/  @!P0 FFMA.FTZ R85, R86, R84, R85 ;  /* 0x0000005456558223 */ /* 0x002fe20000010055 */
[----:B------:R-:W-:Y:S01]  /*fce0*/  MOV R83, 0xfd30 ;  /* 0x0000fd3000537802 */ /* 0x000fe20000000f00 */
[----:B------:R-:W-:Y:S02]  /*fcf0*/  @!P0 FMUL.FTZ R86, R87, R86 ;  /* 0x0000005657568220 */ /* 0x000fe40000410000 */
[----:B------:R-:W-:-:S03]  /*fd00*/  IMAD.MOV.U32 R84, RZ, RZ, RZ ;  /* 0x000000ffff547224 */ /* 0x000fc600078e00ff */
[----:B------:R-:W-:Y:S02]  /*fd10*/  MOV R82, R86 ;  /* 0x0000005600527202 */ /* 0x000fe40000000f00 */
[----:B0-----:R-:W-:Y:S05]  /*fd20*/  CALL.REL.NOINC `($__internal_46_$__cuda_sm70_shflsync_idx_p) ;  /* 0x0000025000007944 */ /* 0x001fea0003c00000 */
[----:B-1----:R-:W-:Y:S01]  /*fd30*/  MOV R87, R84 ;  /* 0x0000005400577202 */ /* 0x002fe20000000f00 */
[----:B------:R-:W-:Y:S01]  /*fd40*/  IMAD.MOV.U32 R84, RZ, RZ, RZ ;  /* 0x000000ffff547224 */ /* 0x000fe200078e00ff */
[----:B------:R-:W-:Y:S02]  /*fd50*/  MOV R82, R85 ;  /* 0x0000005500527202 */ /* 0x000fe40000000f00 */
[----:B------:R-:W-:Y:S02]  /*fd60*/  MOV R83, 0xfd80 ;  /* 0x0000fd8000537802 */ /* 0x000fe40000000f00 */
[----:B0-----:R-:W-:Y:S05]  /*fd70*/  CALL.REL.NOINC `($__internal_46_$__cuda_sm70_shflsync_idx_p) ;  /* 0x0000020000007944 */ /* 0x001fea0003c00000 */
[----:B-1----:R-:W-:Y:S01]  /*fd80*/  MOV R156, R84 ;  /* 0x00000054009c7202 */ /* 0x002fe20000000f00 */
[----:B------:R-:W-:Y:S01]  /*fd90*/  HFMA2.MMA R84, -RZ, RZ, 0, 5.9604644775390625e-08 ;  /* 0x00000001ff547435 */ /* 0x000fe200000001ff */
[----:B------:R-:W-:Y:S02]  /*fda0*/  MOV R83, R86 ;  /* 0x0000005600537202 */ /* 0x000fe40000000f00 */
[----:B------:R-:W-:-:S03]  /*fdb0*/  MOV R82, 0xfdd0 ;  /* 0x0000fdd000527802 */ /* 0x000fc60000000f00 */
[----:B0-----:R-:W-:Y:S05]  /*fdc0*/  CALL.REL.NOINC `($__internal_45_$__cuda_sm70_shflsync_down) ;  /* 0x0000012000007944 */ /* 0x001fea0003c00000 */
[----:B-1----:R-:W-:Y:S01]  /*fdd0*/  IMAD.MOV.U32 R159, RZ, RZ, R84 ;  /* 0x000000ffff9f7224 */ /* 0x002fe200078e0054 */
[----:B------:R-:W-:Y:S01]  /*fde0*/  HFMA2.MMA R84, -RZ, RZ, 0, 5.9604644775390625e-08 ;  /* 0x00000001ff547435 */ /* 0x000fe200000001ff */
[----:B------:R-:W-:-:S02]  /*fdf0*/  MOV R83, R85 ;  /* 0x0000005500537202 */ /* 0x000fc40000000f00 */
[----:B------:R-:W-:-:S03]  /*fe00*/  MOV R82, 0xfe20 ;  /* 0x0000fe2000527802 */ /* 0x000fc60000000f00 */
[----:B0-----:R-:W-:Y:S05]  /*fe10*/  CALL.REL.NOINC `($__internal_45_$__cuda_sm70_shflsync_down) ;  /* 0x000000d000007944 */ /* 0x001fea0003c00000 */
[----:B-1----:R-:W-:Y:S01]  /*fe20*/  MOV R86, R84 ;  /* 0x0000005400567202 */ /* 0x002fe20000000f00 */
[----:B------:R-:W-:Y:S01]  /*fe30*/  HFMA2.MMA R84, -RZ, RZ, 0, 0 ;  /* 0x00000000ff547435 */ /* 0x000fe200000001ff */
[----:B------:R-:W-:Y:S01]  /*fe40*/  IMAD.MOV.U32 R85, RZ, RZ, R159 ;  /* 0x000000ffff557224 */ /* 0x000fe200078e009f */
[----:B------:R-:W-:Y:S02]  /*fe50*/  MOV R82, R80 ;  /* 0x0000005000527202 */ /* 0x000fe40000000f00 */
[----:B------:R-:W-:Y:S02]  /*fe60*/  MOV R83, 0xfe80 ;  /* 0x0000fe8000537802 */ /* 0x000fe40000000f00 */
        /* <DEDUP_REMOVED lines=8> */
        .weak           $__internal_45_$__cuda_sm70_shflsync_down
        .type           $__internal_45_$__cuda_sm70_shflsync_down,@function
        .size           $__internal_45_$__cuda_sm70_shflsync_down,($__internal_46_$__cuda_sm70_shflsync_idx_p - $__internal_45_$__cuda_sm70_shflsync_down)
$__internal_45_$__cuda_sm70_shflsync_down:
[----:B------:R-:W-:Y:S01]  /*fef0*/  MOV R94, 0xffffffff ;  /* 0xffffffff005e7802 */ /* 0x000fe20000000f00 */
[----:B------:R-:W-:-:S03]  /*ff00*/  IMAD.MOV.U32 R74, RZ, RZ, 0x1f ;  /* 0x0000001fff4a7424 */ /* 0x000fc600078e00ff */
[----:B------:R-:W-:Y:S04]  /*ff10*/  WARPSYNC R94 ;  /* 0x0000005e00007348 */ /* 0x000fe80003800000 */
[----:B------:R0:W1:Y:S04]  /*ff20*/  SHFL.DOWN PT, R84, R83, R84, R74 ;  /* 0x0800005453547389 */ /* 0x00006800000e004a */
[----:B0-----:R-:W0:Y:S01]  /*ff30*/  S2R R94, SR_LANEID ;  /* 0x00000000005e7919 */ /* 0x001e220000000000 */
[----:B------:R-:W-:Y:S01]  /*ff40*/  HFMA2.MMA R83, -RZ, RZ, 0, 0 ;  /* 0x00000000ff537435 */ /* 0x000fe200000001ff */
[----:B------:R-:W-:-:S04]  /*ff50*/  SHF.L.U32 R74, R95, 0x4, RZ ;  /* 0x000000045f4a7819 */ /* 0x000fc800000006ff */
[----:B------:R-:W-:Y:S01]  /*ff60*/  LOP3.LUT R74, R74, 0xfffffe00, RZ, 0xc0, !PT ;  /* 0xfffffe004a4a7812 */ /* 0x000fe200078ec0ff */
[----:B------:R-:W-:Y:S06]  /*ff70*/  RET.REL.NODEC R82 `(_Z25selective_scan_bwd_kernelI32Selective_Scan_bwd_kernel_traitsILi128ELi16ELb0ELb1ELb1ELb1ELb1EN3c104HalfEfEEv12SSMParamsBwd) ;  /* 0xffff008052007950 */ /* 0x000fec0003c3ffff */
        .weak           $__internal_46_$__cuda_sm70_shflsync_idx_p
        .type           $__internal_46_$__cuda_sm70_shflsync_idx_p,@function
        .size           $__internal_46_$__cuda_sm70_shflsync_idx_p,($__internal_47_$__cuda_sm70_shflsync_up - $__internal_46_$__cuda_sm70_shflsync_idx_p)
$__internal_46_$__cuda_sm70_shflsync_idx_p:
[----:B------:R-:W-:Y:S01]  /*ff80*/  MOV R94, 0xffffffff ;  /* 0xffffffff005e7802 */ /* 0x000fe20000000f00 */
[----:B------:R-:W-:-:S03]  /*ff90*/  IMAD.MOV.U32 R74, RZ, RZ, 0x1f ;  /* 0x0000001fff4a7424 */ /* 0x000fc600078e00ff */
[----:B------:R-:W-:Y:S04]  /*ffa0*/  WARPSYNC R94 ;  /* 0x0000005e00007348 */ /* 0x000fe80003800000 */
[----:B------:R0:W1:Y:S04]  /*ffb0*/  SHFL.IDX PT, R84, R82, R84, R74 ;  /* 0x0000005452547389 */ /* 0x00006800000e004a */
[----:B0-----:R-:W0:Y:S01]  /*ffc0*/  S2R R94, SR_LANEID ;  /* 0x00000000005e7919 */ /* 0x001e220000000000 */
[----:B------:R-:W-:Y:S01]  /*ffd0*/  MOV R82, R83 ;  /* 0x0000005300527202 */ /* 0x000fe20000000f00 */
[----:B------:R-:W-:Y:S01]  /*ffe0*/  HFMA2.MMA R83, -RZ, RZ, 0, 0 ;  /* 0x00000000ff537435 */ /* 0x000fe200000001ff */
[----:B------:R-:W-:-:S04]  /*fff0*/  SHF.L.U32 R74, R95, 0x4, RZ ;  /* 0x000000045f4a7819 */ /* 0x000fc800000006ff */
[----:B------:R-:W-:Y:S01]  /*10000*/  LOP3.LUT R74, R74, 0xfffffe00, RZ, 0xc0, !PT ;  /* 0xfffffe004a4a7812 */ /* 0x000fe200078ec0ff */
[----:B------:R-:W-:Y:S06]  /*10010*/  RET.REL.NODEC R82 `(_Z25selective_scan_bwd_kernelI32Selective_Scan_bwd_kernel_traitsILi128ELi16ELb0ELb1ELb1ELb1ELb1EN3c104HalfEfEEv12SSMParamsBwd) ;  /* 0xfffeffe052007950 */ /* 0x000fec0003c3ffff */
        .weak           $__internal_47_$__cuda_sm70_shflsync_up
        .type           $__internal_47_$__cuda_sm70_shflsync_up,@function
        .size           $__internal_47_$__cuda_sm70_shflsync_up,(.L_x_8859 - $__internal_47_$__cuda_sm70_shflsync_up)
$__internal_47_$__cuda_sm70_shflsync_up:
[----:B------:R-:W-:Y:S01]  /*10020*/  IMAD.MOV.U32 R94, RZ, RZ, -0x1 ;  /* 0xffffffffff5e7424 */ /* 0x000fe200078e00ff */
[----:B------:R-:W-:-:S03]  /*10030*/  MOV R74, RZ ;  /* 0x000000ff004a7202 */ /* 0x000fc60000000f00 */
[----:B------:R-:W-:Y:S04]  /*10040*/  WARPSYNC R94 ;  /* 0x0000005e00007348 */ /* 0x000fe80003800000 */
[----:B------:R0:W1:Y:S04]  /*10050*/  SHFL.UP PT, R84, R83, R84, R74 ;  /* 0x0400005453547389 */ /* 0x00006800000e004a */
[----:B0-----:R-:W0:Y:S01]  /*10060*/  S2R R94, SR_LANEID ;  /* 0x00000000005e7919 */ /* 0x001e220000000000 */
[----:B------:R-:W-:Y:S01]  /*10070*/  HFMA2.MMA R83, -RZ, RZ, 0, 0 ;  /* 0x00000000ff537435 */ /* 0x000fe200000001ff */
[----:B------:R-:W-:-:S04]  /*10080*/  SHF.L.U32 R74, R95, 0x4, RZ ;  /* 0x000000045f4a7819 */ /* 0x000fc800000006ff */
[----:B------:R-:W-:Y:S01]  /*10090*/  LOP3.LUT R74, R74, 0xfffffe00, RZ, 0xc0, !PT ;  /* 0xfffffe004a4a7812 */ /* 0x000fe200078ec0ff */
[----:B------:R-:W-:Y:S06]  /*100a0*/  RET.REL.NODEC R82 `(_Z25selective_scan_bwd_kernelI32Selective_Scan_bwd_kernel_traitsILi128ELi16ELb0ELb1ELb1ELb1ELb1EN3c104HalfEfEEv12SSMParamsBwd) ;  /* 0xfffeff5052007950 */ /* 0x000fec0003c3ffff */
.L_x_1246:
        /* <DEDUP_REMOVED lines=13> */
.L_x_8859:


//--------------------- .text._Z25selective_scan_bwd_kernelI32Selective_Scan_bwd_kernel_traitsILi128ELi16ELb1ELb0ELb0ELb0ELb0EN3c104HalfEfEEv12SSMParamsBwd --------------------------
	.section	.text._Z25selective_scan_bwd_kernelI32Selective_Scan_bwd_kernel_traitsILi128ELi16ELb1ELb0ELb0ELb0ELb0EN3c104HalfEfEEv12SSMParamsBwd,"ax",@progbits
	.sectioninfo	@"SHI_REGISTERS=166"
	.align	128
        .global         _Z25selective_scan_bwd_kernelI32Selective_Scan_bwd_kernel_traitsILi128ELi16ELb1ELb0ELb0ELb0ELb0EN3c104HalfEfEEv12SSMParamsBwd
        .type           _Z25selective_scan_bwd_kernelI32Selective_Scan_bwd_kernel_traitsILi128ELi16ELb1ELb0ELb0ELb0ELb0EN3c104HalfEfEEv12SSMParamsBwd,@function
        .size           _Z25selective_scan_bwd_kernelI32Selective_Scan_bwd_kernel_traitsILi128ELi16ELb1ELb0ELb0ELb0ELb0EN3c104HalfEfEEv12SSMParamsBwd,(.L_x_8862 - _Z25selective_scan_bwd_kernelI32Selective_Scan_bwd_kernel_traitsILi128ELi16ELb1ELb0ELb0ELb0ELb0EN3c104HalfEfEEv12SSMParamsBwd)
        .other          _Z25selective_scan_bwd_kernelI32Selective_Scan_bwd_kernel_traitsILi128ELi16ELb1ELb0ELb0ELb0ELb0EN3c104HalfEfEEv12SSMParamsBwd,@"STO_CUDA_ENTRY STV_DEFAULT"
_Z25selective_scan_bwd_kernelI32Selective_Scan_bwd_kernel_traitsILi128ELi16ELb1ELb0ELb0ELb0ELb0EN3c104HalfEfEEv12SSMParamsBwd:
.text._Z25selective_scan_bwd_kernelI32Selective_Scan_bwd_kernel_traitsILi128ELi16ELb1ELb0ELb0ELb0ELb0EN3c104HalfEfEEv12SSMParamsBwd:
[----:B------:R-:W-:Y:S02]  /*0000*/  MOV R1, c[0x0][0x28] ;  /* 0x00000a0000017a02 */ /* 0x000fe40000000f00 */
[----:B------:R-:W0:Y:S01]  /*0010*/  S2R R37, SR_CTAID.Y ;  /* 0x0000000000257919 */ /* 0x000e220000002600 */
[----:B------:R-:W-:Y:S01]  /*0020*/  ISETP.NE.U32.AND P1, PT, RZ, c[0x0][0x238], PT ;  /* 0x00008e00ff007a0c */ /* 0x000fe20003f25070 */
[----:B------:R-:W-:Y:S01]  /*0030*/  ULDC.64 UR6, c[0x0][0x118] ;  /* 0x0000460000067ab9 */ /* 0x000fe20000000a00 */
[----:B------:R-:W-:Y:S02]  /*0040*/  ISETP.NE.U32.AND P2, PT, RZ, c[0x0][0x250], PT ;  /* 0x00009400ff007a0c */ /* 0x000fe40003f45070 */
[----:B------:R-:W-:Y:S02]  /*0050*/  ISETP.NE.AND.EX P1, PT, RZ, c[0x0][0x23c], PT, P1 ;  /* 0x00008f00ff007a0c */ /* 0x000fe40003f25310 */
[----:B------:R-:W-:Y:S02]  /*0060*/  ISETP.NE.AND.EX P2, PT, RZ, c[0x0][0x254], PT, P2 ;  /* 0x00009500ff007a0c */ /* 0x000fe40003f45320 */
[----:B0-----:R-:W-:-:S09]  /*0070*/  SHF.R.S32.HI R36, RZ, 0x1f, R37 ;  /* 0x0000001fff247819 */ /* 0x001fd20000011425 */
[C---:B------:R-:W-:Y:S02]  /*0080*/  @P1 LEA R4, P0, R37.reuse, c[0x0][0x238], 0x2 ;  /* 0x00008e0025041a11 */ /* 0x040fe400078010ff */
[C---:B------:R-:W-:Y:S02]  /*0090*/  @P2 LEA R6, P3, R37.reuse, c[0x0][0x250], 0x2 ;  /* 0x0000940025062a11 */ /* 0x040fe400078610ff */
[C-C-:B------:R-:W-:Y:S02]  /*00a0*/  @P1 LEA.HI.X R5, R37.reuse, c[0x0][0x23c], R36.reuse, 0x2, P0 ;  /* 0x00008f0025051a11 */ /* 0x140fe400000f1424 */
[----:B------:R-:W-:-:S03]  /*00b0*/  @P2 LEA.HI.X R7, R37, c[0x0][0x254], R36, 0x2, P3 ;  /* 0x0000950025072a11 */ /* 0x000fc600018f1424 */
[----:B------:R0:W2:Y:S04]  /*00c0*/  @P1 LDG.E R0, [R4.64] ;  /* 0x0000000604001981 */ /* 0x0000a8000c1e1900 */
[----:B------:R1:W3:Y:S01]  /*00d0*/  @P2 LDG.E R8, [R6.64] ;  /* 0x0000000606082981 */ /* 0x0002e2000c1e1900 */
[----:B------:R-:W-:Y:S01]  /*00e0*/  MOV R12, c[0x0][0x174] ;  /* 0x00005d00000c7a02 */ /* 0x000fe20000000f00 */
[C---:B------:R-:W-:Y:S01]  /*00f0*/  IMAD R10, R36.reuse, c[0x0][0x1d8], RZ ;  /* 0x00007600240a7a24 */ /* 0x040fe200078e02ff */
[----:B------:R-:W-:Y:S01]  /*0100*/  UMOV UR4, URZ ;  /* 0x0000003f00047c82 */ /* 0x000fe20008000000 */
[----:B------:R-:W4:Y:S01]  /*0110*/  S2R R34, SR_CTAID.X ;  /* 0x0000000000227919 */ /* 0x000f220000002500 */
[----:B------:R-:W-:Y:S01]  /*0120*/  IMAD R14, R36, c[0x0][0x280], RZ ;  /* 0x0000a000240e7a24 */ /* 0x000fe200078e02ff */
[----:B------:R-:W-:Y:S01]  /*0130*/  ISETP.GE.AND P5, PT, R12, 0x1, PT ;  /* 0x000000010c00780c */ /* 0x000fe20003fa6270 */
[----:B------:R-:W-:Y:S01]  /*0140*/  UMOV UR5, URZ ;  /* 0x0000003f00057c82 */ /* 0x000fe20008000000 */
[----:B------:R-:W-:Y:S01]  /*0150*/  CS2R R132, SRZ ;  /* 0x0000000000847805 */ /* 0x000fe2000001ff00 */
[----:B------:R-:W-:Y:S01]  /*0160*/  IMAD R14, R37, c[0x0][0x284], R14 ;  /* 0x0000a100250e7a24 */ /* 0x000fe200078e020e */
[----:B------:R-:W-:Y:S01]  /*0170*/  CS2R R130, SRZ ;  /* 0x0000000000827805 */ /* 0x000fe2000001ff00 */
[----:B------:R-:W-:Y:S01]  /*0180*/  HFMA2.MMA R30, -RZ, RZ, 0, 0 ;  /* 0x00000000ff1e7435 */ /* 0x000fe200000001ff */
[----:B------:R-:W-:-:S02]  /*0190*/  MOV R35, RZ ;  /* 0x000000ff00237202 */ /* 0x000fc40000000f00 */
[----:B----4-:R-:W-:Y:S01]  /*01a0*/  SHF.R.S32.HI R32, RZ, 0x1f, R34 ;  /* 0x0000001fff207819 */ /* 0x010fe20000011422 */
[----:B------:R-:W-:-:S04]  /*01b0*/  IMAD.WIDE.U32 R2, R34, c[0x0][0x1d0], RZ ;  /* 0x0000740022027a25 */ /* 0x000fc800078e00ff */
[C---:B------:R-:W-:Y:S02]  /*01c0*/  IMAD R9, R32.reuse, c[0x0][0x1d0], RZ ;  /* 0x0000740020097a24 */ /* 0x040fe400078e02ff */
[----:B------:R-:W-:Y:S02]  /*01d0*/  IMAD R11, R32, c[0x0][0x1e0], RZ ;  /* 0x00007800200b7a24 */ /* 0x000fe400078e02ff */
[----:B------:R-:W-:Y:S02]  /*01e0*/  IMAD R9, R34, c[0x0][0x1d4], R9 ;  /* 0x0000750022097a24 */ /* 0x000fe400078e0209 */
[----:B------:R-:W-:Y:S02]  /*01f0*/  IMAD R15, R32, c[0x0][0x278], RZ ;  /* 0x00009e00200f7a24 */ /* 0x000fe400078e02ff */
[----:B0-----:R-:W-:Y:S01]  /*0200*/  IMAD.WIDE.U32 R4, R34, c[0x0][0x1e0], RZ ;  /* 0x0000780022047a25 */ /* 0x001fe200078e00ff */
[----:B------:R-:W-:Y:S02]  /*0210*/  IADD3 R3, R3, R9, RZ ;  /* 0x0000000903037210 */ /* 0x000fe40007ffe0ff */
[----:B------:R-:W-:Y:S01]  /*0220*/  LEA R9, R12, 0xfffff800, 0xb ;  /* 0xfffff8000c097811 */ /* 0x000fe200078e58ff */
[----:B------:R-:W-:-:S02]  /*0230*/  IMAD R13, R34, c[0x0][0x1e4], R11 ;  /* 0x00007900220d7a24 */ /* 0x000fc400078e020b */
[----:B------:R-:W-:Y:S01]  /*0240*/  IMAD.WIDE.U32 R2, R37, c[0x0][0x1d8], R2 ;  /* 0x0000760025027a25 */ /* 0x000fe200078e0002 */
[----:B------:R-:W-:Y:S02]  /*0250*/  SHF.R.S32.HI R11, RZ, 0x1f, R9 ;  /* 0x0000001fff0b7819 */ /* 0x000fe40000011409 */
[----:B------:R-:W-:Y:S01]  /*0260*/  IADD3 R5, R5, R13, RZ ;  /* 0x0000000d05057210 */ /* 0x000fe20007ffe0ff */
[----:B-1----:R-:W-:-:S04]  /*0270*/  IMAD.WIDE.U32 R6, R34, c[0x0][0x278], RZ ;  /* 0x00009e0022067a25 */ /* 0x002fc800078e00ff */
[----:B------:R-:W-:Y:S02]  /*0280*/  IMAD R15, R34, c[0x0][0x27c], R15 ;  /* 0x00009f00220f7a24 */ /* 0x000fe400078e020f */
[----:B------:R-:W-:Y:S01]  /*0290*/  IMAD R13, R37, c[0x0][0x1dc], R10 ;  /* 0x00007700250d7a24 */ /* 0x000fe200078e020a */
[----:B------:R-:W-:Y:S01]  /*02a0*/  IADD3 R10, P0, R9, R2, RZ ;  /* 0x00000002090a7210 */ /* 0x000fe20007f1e0ff */
[----:B------:R-:W-:Y:S01]  /*02b0*/  IMAD R12, R36, c[0x0][0x1e8], RZ ;  /* 0x00007a00240c7a24 */ /* 0x000fe200078e02ff */
[----:B------:R-:W-:Y:S02]  /*02c0*/  IADD3 R7, R7, R15, RZ ;  /* 0x0000000f07077210 */ /* 0x000fe40007ffe0ff */
[----:B------:R-:W-:Y:S01]  /*02d0*/  IADD3.X R13, R11, R3, R13, P0, !PT ;  /* 0x000000030b0d7210 */ /* 0x000fe200007fe40d */
[----:B------:R-:W-:Y:S01]  /*02e0*/  IMAD.WIDE.U32 R2, R37, c[0x0][0x1e8], R4 ;  /* 0x00007a0025027a25 */ /* 0x000fe200078e0004 */
[----:B------:R-:W-:-:S03]  /*02f0*/  ISETP.NE.U32.AND P0, PT, RZ, c[0x0][0x260], PT ;  /* 0x00009800ff007a0c */ /* 0x000fc60003f05070 */
[----:B------:R-:W-:Y:S01]  /*0300*/  IMAD.WIDE.U32 R4, R37, c[0x0][0x280], R6 ;  /* 0x0000a00025047a25 */ /* 0x000fe200078e0006 */
[----:B------:R-:W-:Y:S02]  /*0310*/  IADD3 R7, P6, R9, R2, RZ ;  /* 0x0000000209077210 */ /* 0x000fe40007fde0ff */
[----:B------:R-:W-:Y:S01]  /*0320*/  ISETP.NE.AND.EX P0, PT, RZ, c[0x0][0x264], PT, P0 ;  /* 0x00009900ff007a0c */ /* 0x000fe20003f05300 */
[----:B------:R-:W-:Y:S01]  /*0330*/  IMAD R12, R37, c[0x0][0x1ec], R12 ;  /* 0x00007b00250c7a24 */ /* 0x000fe200078e020c */
[----:B------:R-:W-:Y:S02]  /*0340*/  IADD3 R4, P3, R9, R4, RZ ;  /* 0x0000000409047210 */ /* 0x000fe40007f7e0ff */
[C---:B------:R-:W-:Y:S02]  /*0350*/  LEA R9, P4, R10.reuse, c[0x0][0x240], 0x1 ;  /* 0x000090000a097a11 */ /* 0x040fe400078808ff */
[----:B------:R-:W-:Y:S02]  /*0360*/  IADD3.X R5, R11, R5, R14, P3, !PT ;  /* 0x000000050b057210 */ /* 0x000fe40001ffe40e */
[----:B------:R-:W-:-:S02]  /*0370*/  LEA.HI.X R10, R10, c[0x0][0x244], R13, 0x1, P4 ;  /* 0x000091000a0a7a11 */ /* 0x000fc400020f0c0d */
[----:B------:R-:W-:Y:S02]  /*0380*/  ISETP.NE.U32.AND P3, PT, RZ, c[0x0][0x328], PT ;  /* 0x0000ca00ff007a0c */ /* 0x000fe40003f65070 */
[----:B------:R-:W-:Y:S02]  /*0390*/  ISETP.NE.U32.AND P4, PT, RZ, c[0x0][0x348], PT ;  /* 0x0000d200ff007a0c */ /* 0x000fe40003f85070 */
[----:B------:R-:W-:Y:S02]  /*03a0*/  IADD3.X R2, R11, R3, R12, P6, !PT ;  /* 0x000000030b027210 */ /* 0x000fe400037fe40c */
[----:B------:R-:W-:Y:S02]  /*03b0*/  LEA R6, P6, R7, c[0x0][0x248], 0x1 ;  /* 0x0000920007067a11 */ /* 0x000fe400078c08ff */
[----:B------:R-:W-:Y:S02]  /*03c0*/  ISETP.NE.AND.EX P3, PT, RZ, c[0x0][0x32c], PT, P3 ;  /* 0x0000cb00ff007a0c */ /* 0x000fe40003f65330 */
[----:B------:R-:W-:-:S02]  /*03d0*/  ISETP.NE.AND.EX P4, PT, RZ, c[0x0][0x34c], PT, P4 ;  /* 0x0000d300ff007a0c */ /* 0x000fc40003f85340 */
[----:B------:R-:W-:Y:S01]  /*03e0*/  LEA.HI.X R7, R7, c[0x0][0x24c], R2, 0x1, P6 ;  /* 0x0000930007077a11 */ /* 0x000fe200030f0c02 */
[----:B------:R-:W-:Y:S01]  /*03f0*/  @P0 IMAD R2, R34, c[0x0][0x164], R37 ;  /* 0x0000590022020a24 */ /* 0x000fe200078e0225 */
[----:B------:R-:W-:Y:S02]  /*0400*/  @P0 MOV R135, 0x8 ;  /* 0x0000000800870802 */ /* 0x000fe40000000f00 */
[----:B------:R-:W-:Y:S01]  /*0410*/  LEA R3, P6, R4, c[0x0][0x308], 0x1 ;  /* 0x0000c20004037a11 */ /* 0x000fe200078c08ff */
[----:B------:R-:W-:-:S03]  /*0420*/  @P0 IMAD R2, R2, c[0x0][0x174], RZ ;  /* 0x00005d0002020a24 */ /* 0x000fc600078e02ff */
[----:B------:R-:W-:Y:S01]  /*0430*/  LEA.HI.X R4, R4, c[0x0][0x30c], R5, 0x1, P6 ;  /* 0x0000c30004047a11 */ /* 0x000fe200030f0c05 */
[----:B------:R-:W-:-:S04]  /*0440*/  @P0 IMAD R2, R2, c[0x0][0x16c], RZ ;  /* 0x00005b0002020a24 */ /* 0x000fc800078e02ff */
[----:B------:R-:W-:Y:S02]  /*0450*/  @P0 IMAD.WIDE R134, R2, R135, c[0x0][0x260] ;  /* 0x0000980002860625 */ /* 0x000fe400078e0287 */
[----:B------:R-:W-:Y:S01]  /*0460*/  @!P0 CS2R R134, SRZ ;  /* 0x0000000000868805 */ /* 0x000fe2000001ff00 */
[----:B--2---:R0:W1:Y:S01]  /*0470*/  @P1 R2UR UR4, R0 ;  /* 0x00000000000413c2 */ /* 0x00406200000e0000 */
[----:B------:R-:W-:-:S04]  /*0480*/  @P3 LEA R132, P1, R37, c[0x0][0x328], 0x2 ;  /* 0x0000ca0025843a11 */ /* 0x000fc800078210ff */
[----:B------:R-:W-:-:S03]  /*0490*/  @P3 LEA.HI.X R133, R37, c[0x0][0x32c], R36, 0x2, P1 ;  /* 0x0000cb0025853a11 */ /* 0x000fc600008f1424 */
[----:B---3--:R0:W2:Y:S01]  /*04a0*/  @P2 R2UR UR5, R8 ;  /* 0x00000000080523c2 */ /* 0x0080a200000e0000 */
[----:B------:R-:W-:-:S04]  /*04b0*/  @P4 LEA R130, P2, R37, c[0x0][0x348], 0x2 ;  /* 0x0000d20025824a11 */ /* 0x000fc800078410ff */
[----:B------:R-:W-:Y:S01]  /*04c0*/  @P4 LEA.HI.X R131, R37, c[0x0][0x34c], R36, 0x2, P2 ;  /* 0x0000d30025834a11 */ /* 0x000fe200010f1424 */
[----:B------:R-:W-:Y:S05]  /*04d0*/  @!P5 BRA `(.L_x_1247) ;  /* 0x000036b00000d947 */ /* 0x000fea0003800000 */
[----:B------:R-:W3:Y:S01]  /*04e0*/  S2R R33, SR_TID.X ;  /* 0x0000000000217919 */ /* 0x000ee20000002100 */
[----:B------:R4:W0:Y:S01]  /*04f0*/  R2UR UR12, R9 ;  /* 0x00000000090c73c2 */ /* 0x00082200000e0000 */
[----:B------:R-:W-:Y:S02]  /*0500*/  MOV R29, c[0x0][0x174] ;  /* 0x00005d00001d7a02 */ /* 0x000fe40000000f00 */
[----:B------:R-:W2:Y:S01]  /*0510*/  S2R R31, SR_LANEID ;  /* 0x00000000001f7919 */ /* 0x000ea20000000000 */
[----:B------:R-:W-:Y:S02]  /*0520*/  MOV R35, RZ ;  /* 0x000000ff00237202 */ /* 0x000fe40000000f00 */
[----:B------:R-:W-:Y:S02]  /*0530*/  MOV R30, RZ ;  /* 0x000000ff001e7202 */ /* 0x000fe40000000f00 */
[----:B------:R4:W1:Y:S08]  /*0540*/  R2UR UR13, R10 ;  /* 0x000000000a0d73c2 */ /* 0x00087000000e0000 */
[----:B------:R4:W0:Y:S02]  /*0550*/  R2UR UR10, R6 ;  /* 0x00000000060a73c2 */ /* 0x00082400000e0000 */
[----:B0--3--:R-:W-:-:S06]  /*0560*/  SHF.R.S32.HI R0, RZ, 0x1f, R33 ;  /* 0x0000001fff007819 */ /* 0x009fcc0000011421 */
[----:B------:R4:W0:Y:S01]  /*0570*/  R2UR UR11, R7 ;  /* 0x00000000070b73c2 */ /* 0x00082200000e0000 */
[----:B------:R-:W-:Y:S02]  /*0580*/  SHF.L.U32 R28, R33, 0x1, RZ ;  /* 0x00000001211c7819 */ /* 0x000fe400000006ff */
[----:B------:R-:W-:Y:S02]  /*0590*/  LEA.HI R0, R0, R33, RZ, 0x5 ;  /* 0x0000002100007211 */ /* 0x000fe400078f28ff */
[----:B------:R-:W-:Y:S02]  /*05a0*/  LOP3.LUT R28, R28, 0xffffffc0, RZ, 0xc0, !PT ;  /* 0xffffffc01c1c7812 */ /* 0x000fe400078ec0ff */
[----:B------:R-:W-:Y:S01]  /*05b0*/  SHF.R.S32.HI R27, RZ, 0x5, R0 ;  /* 0x00000005ff1b7819 */ /* 0x000fe20000011400 */
[----:B------:R4:W3:Y:S08]  /*05c0*/  R2UR UR8, R3 ;  /* 0x00000000030873c2 */ /* 0x0008f000000e0000 */
[----:B-12---:R4:W0:Y:S02]  /*05d0*/  R2UR UR9, R4 ;  /* 0x00000000040973c2 */ /* 0x00682400000e0000 */
.L_x_1265:
[----:B------:R-:W-:Y:S01]  /*05e0*/  BAR.SYNC.DEFER_BLOCKING 0x0 ;  /* 0x0000000000007b1d */ /* 0x000fe20000010000 */
[----:B------:R-:W-:-:S02]  /*05f0*/  MOV R2, UR12 ;  /* 0x0000000c00027c02 */ /* 0x000fc40008000f00 */
[----:B----4-:R-:W-:Y:S02]  /*0600*/  MOV R3, UR13 ;  /* 0x0000000d00037c02 */ /* 0x010fe40008000f00 */
[----:B------:R-:W-:-:S05]  /*0610*/  LOP3.LUT R26, R28, 0x1f, R33, 0xf8, !PT ;  /* 0x0000001f1c1a7812 */ /* 0x000fca00078ef821 */
[----:B------:R-:W-:-:S05]  /*0620*/  IMAD.WIDE R2, R26, 0x10, R2 ;  /* 0x000000101a027825 */ /* 0x000fca00078e0202 */
[----:B------:R-:W2:Y:S04]  /*0630*/  LDG.E.128 R8, [R2.64] ;  /* 0x0000000602087981 */ /* 0x000ea8000c1e1d00 */
[----:B------:R-:W4:Y:S01]  /*0640*/  LDG.E.128 R12, [R2.64+0x200] ;  /* 0x00020006020c7981 */ /* 0x000f22000c1e1d00 */
[-C--:B------:R-:W-:Y:S02]  /*0650*/  IADD3 R24, R28, R31.reuse, RZ ;  /* 0x0000001f1c187210 */ /* 0x080fe40007ffe0ff */
[----:B------:R-:W-:Y:S02]  /*0660*/  MOV R4, UR10 ;  /* 0x0000000a00047c02 */ /* 0x000fe40008000f00 */
[----:B------:R-:W-:Y:S02]  /*0670*/  IADD3 R0, R24, R31, RZ ;  /* 0x0000001f18007210 */ /* 0x000fe40007ffe0ff */
[----:B0-----:R-:W-:-:S05]  /*0680*/  MOV R5, UR11 ;  /* 0x0000000b00057c02 */ /* 0x001fca0008000f00 */
[----:B------:R-:W-:Y:S01]  /*0690*/  IMAD.WIDE R4, R26, 0x10, R4 ;  /* 0x000000101a047825 */ /* 0x000fe200078e0204 */
[----:B--2---:R-:W-:Y:S04]  /*06a0*/  STS.128 [R24.X16], R8 ;  /* 0x0000000818007388 */ /* 0x004fe8000000cc00 */
[----:B----4-:R0:W-:Y:S01]  /*06b0*/  STS.128 [R24.X16+0x200], R12 ;  /* 0x0002000c18007388 */ /* 0x0101e2000000cc00 */
[----:B------:R-:W-:-:S06]  /*06c0*/  NOP ;  /* 0x0000000000007918 */ /* 0x000fcc0000000000 */
[----:B------:R-:W1:Y:S04]  /*06d0*/  LDS.128 R40, [R0.X16] ;  /* 0x0000000000287984 */ /* 0x000e68000000cc00 */
[----:B------:R-:W-:Y:S04]  /*06e0*/  LDS.128 R44, [R0.X16+0x10] ;  /* 0x00001000002c7984 */ /* 0x000fe8000000cc00 */
[----:B------:R-:W-:Y:S06]  /*06f0*/  BAR.SYNC.DEFER_BLOCKING 0x0 ;  /* 0x0000000000007b1d */ /* 0x000fec0000010000 */
[----:B------:R-:W2:Y:S04]  /*0700*/  LDG.E.128 R16, [R4.64] ;  /* 0x0000000604107981 */ /* 0x000ea8000c1e1d00 */
[----:B------:R-:W4:Y:S01]  /*0710*/  LDG.E.128 R20, [R4.64+0x200] ;  /* 0x0002000604147981 */ /* 0x000f22000c1e1d00 */
[----:B---3--:R-:W-:-:S02]  /*0720*/  MOV R2, UR8 ;  /* 0x0000000800027c02 */ /* 0x008fc40008000f00 */
[----:B------:R-:W-:-:S05]  /*0730*/  MOV R3, UR9 ;  /* 0x0000000900037c02 */ /* 0x000fca0008000f00 */
[----:B------:R-:W-:Y:S01]  /*0740*/  IMAD.WIDE R2, R26, 0x10, R2 ;  /* 0x000000101a027825 */ /* 0x000fe200078e0202 */
[----:B--2---:R1:W-:Y:S04]  /*0750*/  STS.128 [R24.X16], R16 ;  /* 0x0000001018007388 */ /* 0x0043e8000000cc00 */
[----:B----4-:R2:W-:Y:S01]  /*0760*/  STS.128 [R24.X16+0x200], R20 ;  /* 0x0002001418007388 */ /* 0x0105e2000000cc00 */
[----:B------:R-:W-:-:S06]  /*0770*/  NOP ;  /* 0x0000000000007918 */ /* 0x000fcc0000000000 */
[----:B------:R-:W-:Y:S04]  /*0780*/  LDS.128 R48, [R0.X16] ;  /* 0x0000000000307984 */ /* 0x000fe8000000cc00 */
[----:B------:R-:W-:Y:S04]  /*0790*/  LDS.128 R52, [R0.X16+0x10] ;  /* 0x0000100000347984 */ /* 0x000fe8000000cc00 */
[----:B------:R-:W-:Y:S06]  /*07a0*/  BAR.SYNC.DEFER_BLOCKING 0x0 ;  /* 0x0000000000007b1d */ /* 0x000fec0000010000 */
[----:B0-----:R0:W3:Y:S04]  /*07b0*/  LDG.E.128 R12, [R2.64] ;  /* 0x00000006020c7981 */ /* 0x0010e8000c1e1d00 */
[----:B------:R0:W4:Y:S01]  /*07c0*/  LDG.E.128 R56, [R2.64+0x200] ;  /* 0x0002000602387981 */ /* 0x000122000c1e1d00 */
[--C-:B-1----:R-:W-:Y:S01]  /*07d0*/  HADD2.F32 R16, -RZ, R40.reuse.H0_H0 ;  /* 0x20000028ff107230 */ /* 0x102fe20000004100 */
[----:B------:R-:W-:Y:S01]  /*07e0*/  HFMA2.MMA R25, -RZ, RZ, 0, 0 ;  /* 0x00000000ff197435 */ /* 0x000fe200000001ff */
[----:B------:R-:W-:Y:S01]  /*07f0*/  HADD2.F32 R18, -RZ, R40.H1_H1 ;  /* 0x30000028ff127230 */ /* 0x000fe20000004100 */
[----:B--2---:R-:W-:Y:S01]  /*0800*/  CS2R R22, SRZ ;  /* 0x0000000000167805 */ /* 0x004fe2000001ff00 */
[----:B------:R-:W-:Y:S01]  /*0810*/  CS2R R20, SRZ ;  /* 0x0000000000147805 */ /* 0x000fe2000001ff00 */
[----:B0-----:R-:W-:Y:S01]  /*0820*/  HADD2.F32 R2, -RZ, R41.H0_H0 ;  /* 0x20000029ff027230 */ /* 0x001fe20000004100 */
[----:B---3--:R0:W-:Y:S04]  /*0830*/  STS.128 [R24.X16], R12 ;  /* 0x0000000c18007388 */ /* 0x0081e8000000cc00 */
[----:B----4-:R-:W-:Y:S01]  /*0840*/  STS.128 [R24.X16+0x200], R56 ;  /* 0x0002003818007388 */ /* 0x010fe2000000cc00 */
[----:B------:R-:W-:-:S06]  /*0850*/  NOP ;  /* 0x0000000000007918 */ /* 0x000fcc0000000000 */
[----:B------:R-:W1:Y:S04]  /*0860*/  LDS.128 R8, [R0.X16] ;  /* 0x0000000000087984 */ /* 0x000e68000000cc00 */
[----:B------:R2:W3:Y:S01]  /*0870*/  LDS.128 R4, [R0.X16+0x10] ;  /* 0x0000100000047984 */ /* 0x0004e2000000cc00 */
[----:B0-----:R-:W-:Y:S01]  /*0880*/  CS2R R14, SRZ ;  /* 0x00000000000e7805 */ /* 0x001fe2000001ff00 */
[----:B------:R-:W-:Y:S01]  /*0890*/  CS2R R12, SRZ ;  /* 0x00000000000c7805 */ /* 0x000fe2000001ff00 */
[----:B--2---:R-:W-:Y:S02]  /*08a0*/  HADD2.F32 R0, -RZ, R42.H0_H0 ;  /* 0x2000002aff007230 */ /* 0x004fe40000004100 */
[--C-:B-1----:R-:W-:Y:S02]  /*08b0*/  HADD2.F32 R77, -RZ, R8.reuse.H0_H0 ;  /* 0x20000008ff4d7230 */ /* 0x102fe40000004100 */
[----:B------:R-:W-:-:S02]  /*08c0*/  HADD2.F32 R76, -RZ, R8.H1_H1 ;  /* 0x30000008ff4c7230 */ /* 0x000fc40000004100 */
[----:B------:R-:W-:Y:S01]  /*08d0*/  HADD2.F32 R75, -RZ, R9.H0_H0 ;  /* 0x20000009ff4b7230 */ /* 0x000fe20000004100 */
[C---:B------:R-:W-:Y:S01]  /*08e0*/  FFMA.FTZ R17, R77.reuse, R16, R30 ;  /* 0x000000104d117223 */ /* 0x040fe2000001001e */
[----:B------:R-:W-:Y:S01]  /*08f0*/  HADD2.F32 R8, -RZ, R41.H1_H1 ;  /* 0x30000029ff087230 */ /* 0x000fe20000004100 */
[----:B------:R-:W-:Y:S01]  /*0900*/  FMUL.FTZ R39, R77, UR4 ;  /* 0x000000044d277c20 */ /* 0x000fe20008410000 */
[----:B------:R-:W-:Y:S01]  /*0910*/  HADD2.F32 R74, -RZ, R9.H1_H1 ;  /* 0x30000009ff4a7230 */ /* 0x000fe20000004100 */
[----:B------:R-:W-:Y:S01]  /*0920*/  FFMA.FTZ R18, R76, R18, R17 ;  /* 0x000000124c127223 */ /* 0x000fe20000010011 */
[--C-:B------:R-:W-:Y:S01]  /*0930*/  HADD2.F32 R73, -RZ, R10.reuse.H0_H0 ;  /* 0x2000000aff497230 */ /* 0x100fe20000004100 */
[----:B------:R-:W-:Y:S01]  /*0940*/  CS2R R16, SRZ ;  /* 0x0000000000107805 */ /* 0x000fe2000001ff00 */
[----:B------:R-:W-:Y:S01]  /*0950*/  HADD2.F32 R72, -RZ, R10.H1_H1 ;  /* 0x3000000aff487230 */ /* 0x000fe20000004100 */
[----:B------:R-:W-:Y:S01]  /*0960*/  FFMA.FTZ R3, R75, R2, R18 ;  /* 0x000000024b037223 */ /* 0x000fe20000010012 */
[----:B------:R-:W-:Y:S01]  /*0970*/  HADD2.F32 R2, -RZ, R42.H1_H1 ;  /* 0x3000002aff027230 */ /* 0x000fe20000004100 */
[----:B------:R-:W-:Y:S01]  /*0980*/  CS2R R18, SRZ ;  /* 0x0000000000127805 */ /* 0x000fe2000001ff00 */
[--C-:B------:R-:W-:Y:S01]  /*0990*/  HADD2.F32 R71, -RZ, R11.reuse.H0_H0 ;  /* 0x2000000bff477230 */ /* 0x100fe20000004100 */
[----:B------:R-:W-:Y:S01]  /*09a0*/  FFMA.FTZ R8, R74, R8, R3 ;  /* 0x000000084a087223 */ /* 0x000fe20000010003 */
[----:B------:R-:W-:Y:S01]  /*09b0*/  HADD2.F32 R70, -RZ, R11.H1_H1 ;  /* 0x3000000bff467230 */ /* 0x000fe20000004100 */
[----:B------:R-:W-:Y:S01]  /*09c0*/  CS2R R10, SRZ ;  /* 0x00000000000a7805 */ /* 0x000fe2000001ff00 */
[--C-:B---3--:R-:W-:Y:S01]  /*09d0*/  HADD2.F32 R69, -RZ, R4.reuse.H0_H0 ;  /* 0x20000004ff457230 */ /* 0x108fe20000004100 */
[----:B------:R-:W-:Y:S01]  /*09e0*/  FFMA.FTZ R3, R73, R0, R8 ;  /* 0x0000000049037223 */ /* 0x000fe20000010008 */
[--C-:B------:R-:W-:Y:S01]  /*09f0*/  HADD2.F32 R0, -RZ, R43.reuse.H0_H0 ;  /* 0x2000002bff007230 */ /* 0x100fe20000004100 */
[----:B------:R-:W-:Y:S01]  /*0a00*/  FMUL.FTZ R38, R76, UR4 ;  /* 0x000000044c267c20 */ /* 0x000fe20008410000 */
[----:B------:R-:W-:Y:S01]  /*0a10*/  HADD2.F32 R8, -RZ, R43.H1_H1 ;  /* 0x3000002bff087230 */ /* 0x000fe20000004100 */
[----:B------:R-:W-:Y:S01]  /*0a20*/  FFMA.FTZ R2, R72, R2, R3 ;  /* 0x0000000248027223 */ /* 0x000fe20000010003 */
[----:B------:R-:W-:Y:S01]  /*0a30*/  HADD2.F32 R68, -RZ, R4.H1_H1 ;  /* 0x30000004ff447230 */ /* 0x000fe20000004100 */
[----:B------:R-:W-:Y:S01]  /*0a40*/  FMUL.FTZ R57, R75, UR4 ;  /* 0x000000044b397c20 */ /* 0x000fe20008410000 */
[----:B------:R-:W-:Y:S01]  /*0a50*/  HADD2.F32 R67, -RZ, R5.H0_H0 ;  /* 0x20000005ff437230 */ /* 0x000fe20000004100 */
[----:B------:R-:W-:Y:S01]  /*0a60*/  FFMA.FTZ R3, R71, R0, R2 ;  /* 0x0000000047037223 */ /* 0x000fe20000010002 */
[--C-:B------:R-:W-:Y:S01]  /*0a70*/  HADD2.F32 R0, -RZ, R44.reuse.H0_H0 ;  /* 0x2000002cff007230 */ /* 0x100fe20000004100 */
[----:B------:R-:W-:Y:S01]  /*0a80*/  FMUL.FTZ R56, R74, UR4 ;  /* 0x000000044a387c20 */ /* 0x000fe20008410000 */
[----:B------:R-:W-:Y:S01]  /*0a90*/  HADD2.F32 R2, -RZ, R44.H1_H1 ;  /* 0x3000002cff027230 */ /* 0x000fe20000004100 */
[----:B------:R-:W-:Y:S01]  /*0aa0*/  FFMA.FTZ R8, R70, R8, R3 ;  /* 0x0000000846087223 */ /* 0x000fe20000010003 */
[----:B------:R-:W-:Y:S01]  /*0ab0*/  HADD2.F32 R4, -RZ, R45.H1_H1 ;  /* 0x3000002dff047230 */ /* 0x000fe20000004100 */
[----:B------:R-:W-:Y:S01]  /*0ac0*/  FMUL.FTZ R59, R73, UR4 ;  /* 0x00000004493b7c20 */ /* 0x000fe20008410000 */
[----:B------:R-:W-:Y:S01]  /*0ad0*/  HADD2.F32 R66, -RZ, R5.H1_H1 ;  /* 0x30000005ff427230 */ /* 0x000fe20000004100 */
[----:B------:R-:W-:Y:S01]  /*0ae0*/  FFMA.FTZ R3, R69, R0, R8 ;  /* 0x0000000045037223 */ /* 0x000fe20000010008 */
[----:B------:R-:W-:Y:S01]  /*0af0*/  HADD2.F32 R0, -RZ, R45.H0_H0 ;  /* 0x2000002dff007230 */ /* 0x000fe20000004100 */
[----:B------:R-:W-:Y:S01]  /*0b00*/  MOV R8, RZ ;  /* 0x000000ff00087202 */ /* 0x000fe20000000f00 */
[--C-:B------:R-:W-:Y:S01]  /*0b10*/  HADD2.F32 R65, -RZ, R6.reuse.H0_H0 ;  /* 0x20000006ff417230 */ /* 0x100fe20000004100 */
[----:B------:R-:W-:Y:S01]  /*0b20*/  FFMA.FTZ R2, R68, R2, R3 ;  /* 0x0000000244027223 */ /* 0x000fe20000010003 */
[----:B------:R-:W-:Y:S01]  /*0b30*/  HADD2.F32 R64, -RZ, R6.H1_H1 ;  /* 0x30000006ff407230 */ /* 0x000fe20000004100 */
[----:B------:R-:W-:Y:S01]  /*0b40*/  FMUL.FTZ R58, R72, UR4 ;  /* 0x00000004483a7c20 */ /* 0x000fe20008410000 */
[--C-:B------:R-:W-:Y:S01]  /*0b50*/  HADD2.F32 R63, -RZ, R7.reuse.H0_H0 ;  /* 0x20000007ff3f7230 */ /* 0x100fe20000004100 */
[----:B------:R-:W-:Y:S01]  /*0b60*/  FFMA.FTZ R3, R67, R0, R2 ;  /* 0x0000000043037223 */ /* 0x000fe20000010002 */
[--C-:B------:R-:W-:Y:S01]  /*0b70*/  HADD2.F32 R0, -RZ, R46.reuse.H0_H0 ;  /* 0x2000002eff007230 */ /* 0x100fe20000004100 */
[----:B------:R-:W-:Y:S01]  /*0b80*/  FMUL.FTZ R61, R71, UR4 ;  /* 0x00000004473d7c20 */ /* 0x000fe20008410000 */
[----:B------:R-:W-:Y:S01]  /*0b90*/  HADD2.F32 R2, -RZ, R46.H1_H1 ;  /* 0x3000002eff027230 */ /* 0x000fe20000004100 */
[----:B------:R-:W-:Y:S01]  /*0ba0*/  FFMA.FTZ R4, R66, R4, R3 ;  /* 0x0000000442047223 */ /* 0x000fe20000010003 */
[----:B------:R-:W-:Y:S01]  /*0bb0*/  HADD2.F32 R62, -RZ, R7.H1_H1 ;  /* 0x30000007ff3e7230 */ /* 0x000fe20000004100 */
[----:B------:R-:W-:Y:S01]  /*0bc0*/  FMUL.FTZ R60, R70, UR4 ;  /* 0x00000004463c7c20 */ /* 0x000fe20008410000 */
[--C-:B------:R-:W-:Y:S01]  /*0bd0*/  HADD2.F32 R30, -RZ, R47.reuse.H1_H1 ;  /* 0x3000002fff1e7230 */ /* 0x100fe20000004100 */
[----:B------:R-:W-:Y:S01]  /*0be0*/  FFMA.FTZ R3, R65, R0, R4 ;  /* 0x0000000041037223 */ /* 0x000fe20000010004 */
[----:B------:R-:W-:Y:S01]  /*0bf0*/  MOV R4, c[0x0][0x16c] ;  /* 0x00005b0000047a02 */ /* 0x000fe20000000f00 */
[----:B------:R-:W-:Y:S01]  /*0c00*/  HADD2.F32 R0, -RZ, R47.H0_H0 ;  /* 0x2000002fff007230 */ /* 0x000fe20000004100 */
[----:B------:R-:W-:Y:S01]  /*0c10*/  FMUL.FTZ R9, R69, UR4 ;  /* 0x0000000445097c20 */ /* 0x000fe20008410000 */
[----:B------:R-:W-:Y:S01]  /*0c20*/  BAR.SYNC.DEFER_BLOCKING 0x0 ;  /* 0x0000000000007b1d */ /* 0x000fe20000010000 */
[----:B------:R-:W-:Y:S01]  /*0c30*/  ISETP.GE.AND P0, PT, R4, 0x1, PT ;  /* 0x000000010400780c */ /* 0x000fe20003f06270 */
[----:B------:R-:W-:-:S02]  /*0c40*/  FFMA.FTZ R2, R64, R2, R3 ;  /* 0x0000000240027223 */ /* 0x000fc40000010003 */
[----:B------:R-:W-:Y:S02]  /*0c50*/  FMUL.FTZ R6, R68, UR4 ;  /* 0x0000000444067c20 */ /* 0x000fe40008410000 */
[----:B------:R-:W-:Y:S02]  /*0c60*/  FFMA.FTZ R3, R63, R0, R2 ;  /* 0x000000003f037223 */ /* 0x000fe40000010002 */
[----:B------:R-:W-:Y:S02]  /*0c70*/  FMUL.FTZ R7, R67, UR4 ;  /* 0x0000000443077c20 */ /* 0x000fe40008410000 */
[----:B------:R-:W-:Y:S02]  /*0c80*/  FFMA.FTZ R30, R62, R30, R3 ;  /* 0x0000001e3e1e7223 */ /* 0x000fe40000010003 */
[----:B------:R-:W-:Y:S02]  /*0c90*/  FMUL.FTZ R4, R66, UR4 ;  /* 0x0000000442047c20 */ /* 0x000fe40008410000 */
[----:B------:R-:W-:-:S02]  /*0ca0*/  FMUL.FTZ R5, R65, UR4 ;  /* 0x0000000441057c20 */ /* 0x000fc40008410000 */
[----:B------:R-:W-:Y:S02]  /*0cb0*/  FMUL.FTZ R2, R64, UR4 ;  /* 0x0000000440027c20 */ /* 0x000fe40008410000 */
[----:B------:R-:W-:Y:S02]  /*0cc0*/  FMUL.FTZ R3, R63, UR4 ;  /* 0x000000043f037c20 */ /* 0x000fe40008410000 */
[----:B------:R-:W-:Y:S01]  /*0cd0*/  FMUL.FTZ R0, R62, UR4 ;  /* 0x000000043e007c20 */ /* 0x000fe20008410000 */
[----:B------:R-:W-:Y:S05]  /*0ce0*/  @!P0 BRA `(.L_x_1248) ;  /* 0x0000296000008947 */ /* 0x000fea0003800000 */
[--C-:B------:R-:W-:Y:S01]  /*0cf0*/  HADD2.F32 R95, -RZ, R48.reuse.H0_H0 ;  /* 0x20000030ff5f7230 */ /* 0x100fe20000004100 */
[----:B------:R-:W-:Y:S01]  /*0d00*/  MOV R96, RZ ;  /* 0x000000ff00607202 */ /* 0x000fe20000000f00 */
[----:B------:R-:W-:Y:S01]  /*0d10*/  HADD2.F32 R94, -RZ, R48.H1_H1 ;  /* 0x30000030ff5e7230 */ /* 0x000fe20000004100 */
[----:B------:R-:W-:Y:S01]  /*0d20*/  MOV R25, RZ ;  /* 0x000000ff00197202 */ /* 0x000fe20000000f00 */
[--C-:B------:R-:W-:Y:S01]  /*0d30*/  HADD2.F32 R81, -RZ, R52.reuse.H0_H0 ;  /* 0x20000034ff517230 */ /* 0x100fe20000004100 */
[----:B------:R-:W-:Y:S01]  /*0d40*/  CS2R R22, SRZ ;  /* 0x0000000000167805 */ /* 0x000fe2000001ff00 */
[----:B------:R-:W-:Y:S01]  /*0d50*/  HADD2.F32 R80, -RZ, R52.H1_H1 ;  /* 0x30000034ff507230 */ /* 0x000fe20000004100 */
[----:B------:R-:W-:Y:S01]  /*0d60*/  CS2R R20, SRZ ;  /* 0x0000000000147805 */ /* 0x000fe2000001ff00 */
[--C-:B------:R-:W-:Y:S01]  /*0d70*/  HADD2.F32 R79, -RZ, R53.reuse.H0_H0 ;  /* 0x20000035ff4f7230 */ /* 0x100fe20000004100 */
[----:B------:R-:W-:Y:S01]  /*0d80*/  CS2R R18, SRZ ;  /* 0x0000000000127805 */ /* 0x000fe2000001ff00 */
[----:B------:R-:W-:Y:S01]  /*0d90*/  HADD2.F32 R78, -RZ, R53.H1_H1 ;  /* 0x30000035ff4e7230 */ /* 0x000fe20000004100 */
[----:B------:R-:W-:Y:S01]  /*0da0*/  CS2R R16, SRZ ;  /* 0x0000000000107805 */ /* 0x000fe2000001ff00 */
[----:B------:R-:W-:Y:S01]  /*0db0*/  HADD2.F32 R48, -RZ, R54.H0_H0 ;  /* 0x20000036ff307230 */ /* 0x000fe20000004100 */
[----:B------:R-:W-:Y:S01]  /*0dc0*/  CS2R R14, SRZ ;  /* 0x00000000000e7805 */ /* 0x000fe2000001ff00 */
[--C-:B------:R-:W-:Y:S01]  /*0dd0*/  HADD2.F32 R93, -RZ, R49.reuse.H0_H0 ;  /* 0x20000031ff5d7230 */ /* 0x100fe20000004100 */
[----:B------:R-:W-:Y:S01]  /*0de0*/  CS2R R12, SRZ ;  /* 0x00000000000c7805 */ /* 0x000fe2000001ff00 */
[----:B------:R-:W-:Y:S01]  /*0df0*/  HADD2.F32 R92, -RZ, R49.H1_H1 ;  /* 0x30000031ff5c7230 */ /* 0x000fe20000004100 */
[----:B------:R-:W-:Y:S01]  /*0e00*/  CS2R R10, SRZ ;  /* 0x00000000000a7805 */ /* 0x000fe2000001ff00 */
[--C-:B------:R-:W-:Y:S01]  /*0e10*/  HADD2.F32 R85, -RZ, R50.reuse.H0_H0 ;  /* 0x20000032ff557230 */ /* 0x100fe20000004100 */
[----:B------:R-:W-:Y:S01]  /*0e20*/  MOV R8, RZ ;  /* 0x000000ff00087202 */ /* 0x000fe20000000f00 */
[----:B------:R-:W-:Y:S01]  /*0e30*/  HADD2.F32 R84, -RZ, R50.H1_H1 ;  /* 0x30000032ff547230 */ /* 0x000fe20000004100 */
[----:B------:R-:W-:Y:S01]  /*0e40*/  FADD.FTZ R95, R95, UR5 ;  /* 0x000000055f5f7e21 */ /* 0x000fe20008010000 */
[--C-:B------:R-:W-:Y:S01]  /*0e50*/  HADD2.F32 R83, -RZ, R51.reuse.H0_H0 ;  /* 0x20000033ff537230 */ /* 0x100fe20000004100 */
[----:B------:R-:W-:Y:S01]  /*0e60*/  FADD.FTZ R94, R94, UR5 ;  /* 0x000000055e5e7e21 */ /* 0x000fe20008010000 */
[----:B------:R-:W-:Y:S01]  /*0e70*/  HADD2.F32 R82, -RZ, R51.H1_H1 ;  /* 0x30000033ff527230 */ /* 0x000fe20000004100 */
[----:B------:R-:W-:Y:S01]  /*0e80*/  FADD.FTZ R93, R93, UR5 ;  /* 0x000000055d5d7e21 */ /* 0x000fe20008010000 */
[----:B------:R-:W-:Y:S01]  /*0e90*/  HADD2.F32 R54, -RZ, R54.H1_H1 ;  /* 0x30000036ff367230 */ /* 0x000fe20000004100 */
[----:B------:R-:W-:Y:S01]  /*0ea0*/  FADD.FTZ R92, R92, UR5 ;  /* 0x000000055c5c7e21 */ /* 0x000fe20008010000 */
[--C-:B------:R-:W-:Y:S01]  /*0eb0*/  HADD2.F32 R53, -RZ, R55.reuse.H0_H0 ;  /* 0x20000037ff357230 */ /* 0x100fe20000004100 */
[----:B------:R-:W-:Y:S01]  /*0ec0*/  FADD.FTZ R85, R85, UR5 ;  /* 0x0000000555557e21 */ /* 0x000fe20008010000 */
[----:B------:R-:W-:Y:S01]  /*0ed0*/  HADD2.F32 R52, -RZ, R55.H1_H1 ;  /* 0x30000037ff347230 */ /* 0x000fe20000004100 */
        /* <DEDUP_REMOVED lines=11> */
.L_x_1264:
[----:B------:R-:W-:Y:S01]  /*0f90*/  IMAD R50, R36, c[0x0][0x180], RZ ;  /* 0x0000600024327a24 */ /* 0x000fe200078e02ff */
[----:B------:R-:W-:Y:S01]  /*0fa0*/  SHF.R.S32.HI R90, RZ, 0x1f, R96 ;  /* 0x0000001fff5a7819 */ /* 0x000fe20000011460 */
[----:B------:R-:W-:-:S04]  /*0fb0*/  IMAD.WIDE.U32 R48, R37, c[0x0][0x180], RZ ;  /* 0x0000600025307a25 */ /* 0x000fc800078e00ff */
[----:B------:R-:W-:Y:S02]  /*0fc0*/  IMAD R51, R37, c[0x0][0x184], R50 ;  /* 0x0000610025337a24 */ /* 0x000fe400078e0232 */
[----:B------:R-:W-:-:S03]  /*0fd0*/  IMAD R87, R90, c[0x0][0x188], RZ ;  /* 0x000062005a577a24 */ /* 0x000fc600078e02ff */
[----:B------:R-:W-:Y:S01]  /*0fe0*/  IADD3 R49, R49, R51, RZ ;  /* 0x0000003331317210 */ /* 0x000fe20007ffe0ff */
[----:B------:R-:W-:-:S04]  /*0ff0*/  IMAD R87, R96, c[0x0][0x18c], R87 ;  /* 0x0000630060577a24 */ /* 0x000fc800078e0257 */
[----:B------:R-:W-:-:S05]  /*1000*/  IMAD.WIDE.U32 R48, R96, c[0x0][0x188], R48 ;  /* 0x0000620060307a25 */ /* 0x000fca00078e0030 */
[----:B------:R-:W-:Y:S02]  /*1010*/  IADD3 R49, R49, R87, RZ ;  /* 0x0000005731317210 */ /* 0x000fe40007ffe0ff */
[----:B------:R-:W-:-:S04]  /*1020*/  LEA R50, P0, R48, c[0x0][0x220], 0x2 ;  /* 0x0000880030327a11 */ /* 0x000fc800078010ff */
[----:B------:R-:W-:-:S05]  /*1030*/  LEA.HI.X R51, R48, c[0x0][0x224], R49, 0x2, P0 ;  /* 0x0000890030337a11 */ /* 0x000fca00000f1431 */
[----:B------:R0:W2:Y:S01]  /*1040*/  LDG.E R50, [R50.64] ;  /* 0x0000000632327981 */ /* 0x0000a2000c1e1900 */
[----:B------:R-:W-:Y:S01]  /*1050*/  IADD3 R86, R29, -0x1, RZ ;  /* 0xffffffff1d567810 */ /* 0x000fe20007ffe0ff */
[C---:B------:R-:W-:Y:S01]  /*1060*/  IMAD R98, R36.reuse, c[0x0][0x198], RZ ;  /* 0x0000660024627a24 */ /* 0x040fe200078e02ff */
[----:B------:R-:W-:Y:S01]  /*1070*/  ISETP.NE.AND P1, PT, R33, RZ, PT ;  /* 0x000000ff2100720c */ /* 0x000fe20003f25270 */
[----:B------:R-:W-:Y:S01]  /*1080*/  IMAD R100, R36, c[0x0][0x1b8], RZ ;  /* 0x00006e0024647a24 */ /* 0x000fe200078e02ff */
[----:B------:R-:W-:Y:S01]  /*1090*/  LEA.HI R87, R86, R86, RZ, 0x1 ;  /* 0x0000005656577211 */ /* 0x000fe200078f08ff */
[----:B------:R-:W-:Y:S01]  /*10a0*/  IMAD.WIDE.U32 R88, R37, c[0x0][0x198], RZ ;  /* 0x0000660025587a25 */ /* 0x000fe200078e00ff */
[----:B------:R-:W-:Y:S02]  /*10b0*/  LOP3.LUT P0, RZ, R33, 0x1f, RZ, 0xc0, !PT ;  /* 0x0000001f21ff7812 */ /* 0x000fe4000780c0ff */
[----:B------:R-:W-:Y:S01]  /*10c0*/  LOP3.LUT R87, R87, 0xfffffe, RZ, 0xc0, !PT ;  /* 0x00fffffe57577812 */ /* 0x000fe200078ec0ff */
[----:B------:R-:W-:Y:S01]  /*10d0*/  IMAD R91, R37, c[0x0][0x19c], R98 ;  /* 0x00006700255b7a24 */ /* 0x000fe200078e0262 */
[----:B------:R-:W-:Y:S01]  /*10e0*/  ISETP.LT.OR P0, PT, R29, 0x2, P0 ;  /* 0x000000021d00780c */ /* 0x000fe20000701670 */
[----:B------:R-:W-:-:S03]  /*10f0*/  IMAD.WIDE.U32 R48, R37, c[0x0][0x1b8], RZ ;  /* 0x00006e0025307a25 */ /* 0x000fc600078e00ff */
[----:B------:R-:W-:Y:S01]  /*1100*/  IADD3 R89, R89, R91, RZ ;  /* 0x0000005b59597210 */ /* 0x000fe20007ffe0ff */
[----:B------:R-:W-:Y:S01]  /*1110*/  IMAD R97, R37, c[0x0][0x1bc], R100 ;  /* 0x00006f0025617a24 */ /* 0x000fe200078e0264 */
[----:B------:R-:W-:Y:S01]  /*1120*/  IADD3 R91, R86, -R87, RZ ;  /* 0x80000057565b7210 */ /* 0x000fe20007ffe0ff */
[C---:B0-----:R-:W-:Y:S02]  /*1130*/  IMAD R51, R90.reuse, c[0x0][0x1a0], RZ ;  /* 0x000068005a337a24 */ /* 0x041fe400078e02ff */
[----:B------:R-:W-:Y:S01]  /*1140*/  IMAD R87, R90, c[0x0][0x1c0], RZ ;  /* 0x000070005a577a24 */ /* 0x000fe200078e02ff */
[----:B------:R-:W-:Y:S01]  /*1150*/  IADD3 R49, R49, R97, RZ ;  /* 0x0000006131317210 */ /* 0x000fe20007ffe0ff */
[C---:B------:R-:W-:Y:S01]  /*1160*/  IMAD R51, R96.reuse, c[0x0][0x1a4], R51 ;  /* 0x0000690060337a24 */ /* 0x040fe200078e0233 */
[----:B------:R-:W-:Y:S01]  /*1170*/  IADD3 R97, R33, 0x200, RZ ;  /* 0x0000020021617810 */ /* 0x000fe20007ffe0ff */
[----:B------:R-:W-:Y:S01]  /*1180*/  IMAD.WIDE.U32 R88, R96, c[0x0][0x1a0], R88 ;  /* 0x0000680060587a25 */ /* 0x000fe200078e0058 */
[----:B------:R-:W-:-:S03]  /*1190*/  @!P1 LEA R97, R91, R96, 0x8 ;  /* 0x000000605b619211 */ /* 0x000fc600078e40ff */
[C---:B------:R-:W-:Y:S01]  /*11a0*/  IMAD R87, R96.reuse, c[0x0][0x1c4], R87 ;  /* 0x0000710060577a24 */ /* 0x040fe200078e0257 */
[----:B------:R-:W-:Y:S01]  /*11b0*/  IADD3 R51, R89, R51, RZ ;  /* 0x0000003359337210 */ /* 0x000fe20007ffe0ff */
[----:B------:R-:W-:Y:S01]  /*11c0*/  IMAD.WIDE.U32 R48, R96, c[0x0][0x1c0], R48 ;  /* 0x0000700060307a25 */ /* 0x000fe200078e0030 */
[----:B------:R-:W-:-:S04]  /*11d0*/  LEA R86, P2, R88, c[0x0][0x228], 0x2 ;  /* 0x00008a0058567a11 */ /* 0x000fc800078410ff */
[----:B------:R-:W-:Y:S02]  /*11e0*/  IADD3 R49, R49, R87, RZ ;  /* 0x0000005731317210 */ /* 0x000fe40007ffe0ff */
[----:B------:R-:W-:-:S05]  /*11f0*/  LEA.HI.X R87, R88, c[0x0][0x22c], R51, 0x2, P2 ;  /* 0x00008b0058577a11 */ /* 0x000fca00010f1433 */
[----:B------:R0:W3:Y:S01]  /*1200*/  LDG.E R86, [R86.64] ;  /* 0x0000000656567981 */ /* 0x0000e2000c1e1900 */
[----:B------:R-:W-:Y:S01]  /*1210*/  SHF.L.U32 R97, R97, 0x2, RZ ;  /* 0x0000000261617819 */ /* 0x000fe200000006ff */
[----:B------:R-:W-:Y:S01]  /*1220*/  HADD2.F32 R91, -RZ, R41.H1_H1 ;  /* 0x30000029ff5b7230 */ /* 0x000fe20000004100 */
[----:B--2---:R1:W2:Y:S02]  /*1230*/  R2UR UR14, R50 ;  /* 0x00000000320e73c2 */ /* 0x0042a400000e0000 */
[----:B-1----:R-:W-:-:S04]  /*1240*/  LEA R50, P3, R48, c[0x0][0x230], 0x2 ;  /* 0x00008c0030327a11 */ /* 0x002fc800078610ff */
[----:B------:R-:W-:Y:S02]  /*1250*/  LEA.HI.X R51, R48, c[0x0][0x234], R49, 0x2, P3 ;  /* 0x00008d0030337a11 */ /* 0x000fe400018f1431 */
[----:B------:R-:W-:-:S04]  /*1260*/  @!P0 IADD3 R49, R29, -0x2, RZ ;  /* 0xfffffffe1d318810 */ /* 0x000fc80007ffe0ff */
[----:B------:R1:W3:Y:S01]  /*1270*/  LDG.E R51, [R50.64] ;  /* 0x0000000632337981 */ /* 0x0002e2000c1e1900 */
[----:B--2---:R-:W-:-:S05]  /*1280*/  MOV R90, UR14 ;  /* 0x0000000e005a7c02 */ /* 0x004fca0008000f00 */
[----:B------:R-:W-:-:S04]  /*1290*/  FMUL.FTZ R90, R90, 1.4426950216293334961 ;  /* 0x3fb8aa3b5a5a7820 */ /* 0x000fc80000410000 */
[----:B------:R-:W-:-:S06]  /*12a0*/  FMUL.FTZ R152, R95, R90 ;  /* 0x0000005a5f987220 */ /* 0x000fcc0000410000 */
[----:B------:R-:W2:Y:S01]  /*12b0*/  MUFU.EX2 R152, R152 ;  /* 0x0000009800987308 */ /* 0x000ea20000000800 */
[-C--:B------:R-:W-:Y:S01]  /*12c0*/  FMUL.FTZ R113, R94, R90.reuse ;  /* 0x0000005a5e717220 */ /* 0x080fe20000410000 */
[----:B--2---:R2:W-:Y:S01]  /*12d0*/  STS [R97+0x1ae0], R152 ;  /* 0x001ae09861007388 */ /* 0x0045e20000000800 */
[----:B------:R-:W-:Y:S01]  /*12e0*/  @!P0 IMAD R89, R49, c[0x0][0x16c], R96 ;  /* 0x00005b0031598a24 */ /* 0x000fe200078e0260 */
[----:B------:R-:W-:Y:S01]  /*12f0*/  HFMA2.MMA R49, -RZ, RZ, 0, 0 ;  /* 0x00000000ff317435 */ /* 0x000fe200000001ff */
[----:B------:R-:W-:-:S03]  /*1300*/  FMUL.FTZ R112, R93, R90 ;  /* 0x0000005a5d707220 */ /* 0x000fc60000410000 */
[----:B------:R-:W4:Y:S01]  /*1310*/  MUFU.EX2 R113, R113 ;  /* 0x0000007100717308 */ /* 0x000f220000000800 */
[----:B------:R-:W-:Y:S01]  /*1320*/  MOV R48, 0x3f800000 ;  /* 0x3f80000000307802 */ /* 0x000fe20000000f00 */
[----:B------:R-:W-:Y:S01]  /*1330*/  @!P0 IMAD.WIDE R88, R89, 0x8, R134 ;  /* 0x0000000859588825 */ /* 0x000fe200078e0286 */
[----:B------:R-:W-:Y:S03]  /*1340*/  BAR.SYNC.DEFER_BLOCKING 0x0 ;  /* 0x0000000000007b1d */ /* 0x000fe60000010000 */
[----:B------:R-:W-:-:S03]  /*1350*/  FMUL.FTZ R111, R92, R90 ;  /* 0x0000005a5c6f7220 */ /* 0x000fc60000410000 */
[----:B------:R-:W0:Y:S01]  /*1360*/  MUFU.EX2 R112, R112 ;  /* 0x0000007000707308 */ /* 0x000e220000000800 */
[-C--:B------:R-:W-:Y:S01]  /*1370*/  FMUL.FTZ R110, R85, R90.reuse ;  /* 0x0000005a556e7220 */ /* 0x080fe20000410000 */
[----:B-1----:R-:W-:Y:S01]  /*1380*/  HADD2.F32 R50, -RZ, R40.H0_H0 ;  /* 0x20000028ff327230 */ /* 0x002fe20000004100 */
[----:B------:R-:W-:-:S05]  /*1390*/  FMUL.FTZ R109, R84, R90 ;  /* 0x0000005a546d7220 */ /* 0x000fca0000410000 */
[----:B------:R-:W1:Y:S01]  /*13a0*/  MUFU.EX2 R111, R111 ;  /* 0x0000006f006f7308 */ /* 0x000e620000000800 */
[----:B------:R-:W-:Y:S02]  /*13b0*/  FMUL.FTZ R151, R95, R50 ;  /* 0x000000325f977220 */ /* 0x000fe40000410000 */
[----:B------:R-:W-:Y:S01]  /*13c0*/  FMUL.FTZ R108, R83, R90 ;  /* 0x0000005a536c7220 */ /* 0x000fe20000410000 */
[----:B------:R0:W5:Y:S04]  /*13d0*/  @!P0 LDG.E.64 R48, [R88.64] ;  /* 0x0000000658308981 */ /* 0x000168000c1e1b00 */
[----:B------:R-:W1:Y:S01]  /*13e0*/  MUFU.EX2 R110, R110 ;  /* 0x0000006e006e7308 */ /* 0x000e620000000800 */
[----:B0-----:R-:W-:Y:S02]  /*13f0*/  HADD2.F32 R89, -RZ, R40.H1_H1 ;  /* 0x30000028ff597230 */ /* 0x001fe40000004100 */
[----:B------:R-:W-:-:S03]  /*1400*/  HADD2.F32 R88, -RZ, R41.H0_H0 ;  /* 0x20000029ff587230 */ /* 0x000fc60000004100 */
[----:B------:R-:W-:Y:S02]  /*1410*/  FMUL.FTZ R150, R94, R89 ;  /* 0x000000595e967220 */ /* 0x000fe40000410000 */
[----:B------:R-:W0:Y:S01]  /*1420*/  MUFU.EX2 R109, R109 ;  /* 0x0000006d006d7308 */ /* 0x000e220000000800 */
[-C--:B----4-:R-:W-:Y:S02]  /*1430*/  FMUL.FTZ R89, R152, R113.reuse ;  /* 0x0000007198597220 */ /* 0x090fe40000410000 */
[----:B------:R-:W-:Y:S02]  /*1440*/  FMUL.FTZ R149, R93, R88 ;  /* 0x000000585d957220 */ /* 0x000fe40000410000 */
[----:B------:R-:W-:Y:S02]  /*1450*/  FFMA.FTZ R50, R151, R113, R150 ;  /* 0x0000007197327223 */ /* 0x000fe40000010096 */
[----:B------:R-:W-:Y:S01]  /*1460*/  FMUL.FTZ R107, R82, R90 ;  /* 0x0000005a526b7220 */ /* 0x000fe20000410000 */
[----:B------:R-:W4:Y:S01]  /*1470*/  MUFU.EX2 R108, R108 ;  /* 0x0000006c006c7308 */ /* 0x000f220000000800 */
[----:B------:R-:W-:Y:S01]  /*1480*/  HADD2.F32 R98, -RZ, R42.H0_H0 ;  /* 0x2000002aff627230 */ /* 0x000fe20000004100 */
[----:B------:R-:W-:-:S02]  /*1490*/  FMUL.FTZ R88, R112, R89 ;  /* 0x0000005970587220 */ /* 0x000fc40000410000 */
[----:B------:R-:W-:Y:S02]  /*14a0*/  FMUL.FTZ R148, R92, R91 ;  /* 0x0000005b5c947220 */ /* 0x000fe40000410000 */
[----:B------:R-:W-:Y:S02]  /*14b0*/  FFMA.FTZ R50, R112, R50, R149 ;  /* 0x0000003270327223 */ /* 0x000fe40000010095 */
[----:B------:R-:W-:Y:S01]  /*14c0*/  FMUL.FTZ R106, R81, R90 ;  /* 0x0000005a516a7220 */ /* 0x000fe20000410000 */
[----:B------:R-:W0:Y:S01]  /*14d0*/  MUFU.EX2 R107, R107 ;  /* 0x0000006b006b7308 */ /* 0x000e220000000800 */
[----:B------:R-:W-:Y:S01]  /*14e0*/  ISETP.NE.AND P0, PT, R33, 0x7f, PT ;  /* 0x0000007f2100780c */ /* 0x000fe20003f05270 */
[----:B--2---:R-:W-:Y:S01]  /*14f0*/  HADD2.F32 R97, -RZ, R42.H1_H1 ;  /* 0x3000002aff617230 */ /* 0x004fe20000004100 */
[----:B-1----:R-:W-:Y:S02]  /*1500*/  FMUL.FTZ R89, R111, R88 ;  /* 0x000000586f597220 */ /* 0x002fe40000410000 */
[----:B------:R-:W-:-:S02]  /*1510*/  FMUL.FTZ R147, R85, R98 ;  /* 0x0000006255937220 */ /* 0x000fc40000410000 */
[----:B------:R-:W-:Y:S02]  /*1520*/  FFMA.FTZ R50, R111, R50, R148 ;  /* 0x000000326f327223 */ /* 0x000fe40000010094 */
[----:B------:R-:W-:Y:S01]  /*1530*/  FMUL.FTZ R105, R80, R90 ;  /* 0x0000005a50697220 */ /* 0x000fe20000410000 */
[----:B------:R-:W1:Y:S01]  /*1540*/  MUFU.EX2 R106, R106 ;  /* 0x0000006a006a7308 */ /* 0x000e620000000800 */
[--C-:B------:R-:W-:Y:S01]  /*1550*/  HADD2.F32 R100, -RZ, R43.reuse.H0_H0 ;  /* 0x2000002bff647230 */ /* 0x100fe20000004100 */
[----:B------:R-:W-:Y:S02]  /*1560*/  FMUL.FTZ R88, R110, R89 ;  /* 0x000000596e587220 */ /* 0x000fe40000410000 */
[----:B------:R-:W-:Y:S01]  /*1570*/  FMUL.FTZ R142, R84, R97 ;  /* 0x00000061548e7220 */ /* 0x000fe20000410000 */
[----:B------:R-:W-:Y:S01]  /*1580*/  HADD2.F32 R99, -RZ, R43.H1_H1 ;  /* 0x3000002bff637230 */ /* 0x000fe20000004100 */
[----:B------:R-:W-:Y:S01]  /*1590*/  FFMA.FTZ R50, R110, R50, R147 ;  /* 0x000000326e327223 */ /* 0x000fe20000010093 */
[----:B------:R-:W-:Y:S01]  /*15a0*/  HADD2.F32 R114, -RZ, R44.H0_H0 ;  /* 0x2000002cff727230 */ /* 0x000fe20000004100 */
[----:B------:R-:W-:Y:S01]  /*15b0*/  FMUL.FTZ R104, R79, R90 ;  /* 0x0000005a4f687220 */ /* 0x000fe20000410000 */
[----:B------:R-:W2:Y:S01]  /*15c0*/  MUFU.EX2 R105, R105 ;  /* 0x0000006900697308 */ /* 0x000ea20000000800 */
[----:B0-----:R-:W-:Y:S01]  /*15d0*/  FMUL.FTZ R89, R109, R88 ;  /* 0x000000586d597220 */ /* 0x001fe20000410000 */
[----:B------:R0:W0:Y:S01]  /*15e0*/  @P0 LDS R98, [R33.X4+0x22e4] ;  /* 0x0022e40021620984 */ /* 0x0000220000004800 */
[----:B------:R-:W-:-:S02]  /*15f0*/  FMUL.FTZ R143, R83, R100 ;  /* 0x00000064538f7220 */ /* 0x000fc40000410000 */
[----:B------:R-:W-:Y:S02]  /*1600*/  FFMA.FTZ R50, R109, R50, R142 ;  /* 0x000000326d327223 */ /* 0x000fe4000001008e */
[----:B------:R-:W-:Y:S01]  /*1610*/  FMUL.FTZ R103, R78, R90 ;  /* 0x0000005a4e677220 */ /* 0x000fe20000410000 */
[----:B------:R-:W0:Y:S01]  /*1620*/  MUFU.EX2 R104, R104 ;  /* 0x0000006800687308 */ /* 0x000e220000000800 */
[----:B----4-:R-:W-:Y:S02]  /*1630*/  FMUL.FTZ R88, R108, R89 ;  /* 0x000000596c587220 */ /* 0x010fe40000410000 */
[----:B------:R-:W-:Y:S02]  /*1640*/  FMUL.FTZ R144, R82, R99 ;  /* 0x0000006352907220 */ /* 0x000fe40000410000 */
[----:B------:R-:W-:Y:S02]  /*1650*/  FFMA.FTZ R50, R108, R50, R143 ;  /* 0x000000326c327223 */ /* 0x000fe4000001008f */
[----:B------:R-:W-:Y:S01]  /*1660*/  FMUL.FTZ R102, R55, R90 ;  /* 0x0000005a37667220 */ /* 0x000fe20000410000 */
[----:B------:R-:W-:Y:S01]  /*1670*/  HADD2.F32 R115, -RZ, R44.H1_H1 ;  /* 0x3000002cff737230 */ /* 0x000fe20000004100 */
[----:B------:R-:W4:Y:S01]  /*1680*/  MUFU.EX2 R103, R103 ;  /* 0x0000006700677308 */ /* 0x000f220000000800 */
[----:B------:R-:W-:-:S02]  /*1690*/  FMUL.FTZ R89, R107, R88 ;  /* 0x000000586b597220 */ /* 0x000fc40000410000 */
[----:B------:R-:W-:Y:S02]  /*16a0*/  FMUL.FTZ R145, R81, R114 ;  /* 0x0000007251917220 */ /* 0x000fe40000410000 */
[----:B------:R-:W-:Y:S02]  /*16b0*/  FFMA.FTZ R50, R107, R50, R144 ;  /* 0x000000326b327223 */ /* 0x000fe40000010090 */
[----:B------:R-:W-:Y:S01]  /*16c0*/  FMUL.FTZ R101, R54, R90 ;  /* 0x0000005a36657220 */ /* 0x000fe20000410000 */
[----:B------:R-:W-:Y:S01]  /*16d0*/  HADD2.F32 R116, -RZ, R45.H0_H0 ;  /* 0x2000002dff747230 */ /* 0x000fe20000004100 */
[----:B------:R-:W0:Y:S01]  /*16e0*/  MUFU.EX2 R102, R102 ;  /* 0x0000006600667308 */ /* 0x000e220000000800 */
[----:B-1----:R-:W-:Y:S02]  /*16f0*/  FMUL.FTZ R88, R106, R89 ;  /* 0x000000596a587220 */ /* 0x002fe40000410000 */
[----:B------:R-:W-:Y:S02]  /*1700*/  FMUL.FTZ R146, R80, R115 ;  /* 0x0000007350927220 */ /* 0x000fe40000410000 */
[----:B------:R-:W-:-:S02]  /*1710*/  FFMA.FTZ R50, R106, R50, R145 ;  /* 0x000000326a327223 */ /* 0x000fc40000010091 */
[----:B------:R-:W-:Y:S01]  /*1720*/  FMUL.FTZ R100, R53, R90 ;  /* 0x0000005a35647220 */ /* 0x000fe20000410000 */
[----:B------:R-:W-:Y:S01]  /*1730*/  HADD2.F32 R117, -RZ, R45.H1_H1 ;  /* 0x3000002dff757230 */ /* 0x000fe20000004100 */
[----:B------:R-:W1:Y:S01]  /*1740*/  MUFU.EX2 R101, R101 ;  /* 0x0000006500657308 */ /* 0x000e620000000800 */
[----:B--2---:R-:W-:Y:S02]  /*1750*/  FMUL.FTZ R89, R105, R88 ;  /* 0x0000005869597220 */ /* 0x004fe40000410000 */
[----:B------:R-:W-:Y:S02]  /*1760*/  FMUL.FTZ R137, R79, R116 ;  /* 0x000000744f897220 */ /* 0x000fe40000410000 */
[----:B------:R-:W-:Y:S01]  /*1770*/  FFMA.FTZ R50, R105, R50, R146 ;  /* 0x0000003269327223 */ /* 0x000fe20000010092 */
[----:B------:R-:W-:Y:S01]  /*1780*/  HADD2.F32 R118, -RZ, R46.H0_H0 ;  /* 0x2000002eff767230 */ /* 0x000fe20000004100 */
[----:B------:R-:W-:Y:S01]  /*1790*/  FMUL.FTZ R99, R52, R90 ;  /* 0x0000005a34637220 */ /* 0x000fe20000410000 */
[----:B------:R-:W2:Y:S01]  /*17a0*/  MUFU.EX2 R100, R100 ;  /* 0x0000006400647308 */ /* 0x000ea20000000800 */
[----:B0-----:R-:W-:-:S02]  /*17b0*/  FMUL.FTZ R88, R104, R89 ;  /* 0x0000005968587220 */ /* 0x001fc40000410000 */
[----:B------:R-:W-:Y:S02]  /*17c0*/  FMUL.FTZ R136, R78, R117 ;  /* 0x000000754e887220 */ /* 0x000fe40000410000 */
[----:B------:R-:W-:Y:S01]  /*17d0*/  FFMA.FTZ R50, R104, R50, R137 ;  /* 0x0000003268327223 */ /* 0x000fe20000010089 */
[----:B------:R-:W-:Y:S01]  /*17e0*/  HADD2.F32 R87, -RZ, R46.H1_H1 ;  /* 0x3000002eff577230 */ /* 0x000fe20000004100 */
[----:B----4-:R-:W-:Y:S01]  /*17f0*/  FMUL.FTZ R89, R103, R88 ;  /* 0x0000005867597220 */ /* 0x010fe20000410000 */
[----:B------:R-:W0:Y:S01]  /*1800*/  MUFU.EX2 R99, R99 ;  /* 0x0000006300637308 */ /* 0x000e220000000800 */
[----:B------:R-:W-:Y:S02]  /*1810*/  FMUL.FTZ R139, R55, R118 ;  /* 0x00000076378b7220 */ /* 0x000fe40000410000 */
[----:B------:R-:W-:Y:S01]  /*1820*/  FFMA.FTZ R50, R103, R50, R136 ;  /* 0x0000003267327223 */ /* 0x000fe20000010088 */
[----:B------:R-:W-:Y:S01]  /*1830*/  HADD2.F32 R90, -RZ, R47.H0_H0 ;  /* 0x2000002fff5a7230 */ /* 0x000fe20000004100 */
[----:B------:R-:W-:-:S02]  /*1840*/  FMUL.FTZ R88, R102, R89 ;  /* 0x0000005966587220 */ /* 0x000fc40000410000 */
[----:B------:R-:W-:Y:S02]  /*1850*/  FMUL.FTZ R138, R54, R87 ;  /* 0x00000057368a7220 */ /* 0x000fe40000410000 */
[----:B------:R-:W-:Y:S01]  /*1860*/  FFMA.FTZ R50, R102, R50, R139 ;  /* 0x0000003266327223 */ /* 0x000fe2000001008b */
[----:B------:R-:W-:Y:S01]  /*1870*/  HADD2.F32 R89, -RZ, R47.H1_H1 ;  /* 0x3000002fff597230 */ /* 0x000fe20000004100 */
[----:B-1----:R-:W-:Y:S02]  /*1880*/  FMUL.FTZ R87, R101, R88 ;  /* 0x0000005865577220 */ /* 0x002fe40000410000 */
[----:B------:R-:W-:Y:S02]  /*1890*/  FMUL.FTZ R141, R53, R90 ;  /* 0x0000005a358d7220 */ /* 0x000fe40000410000 */
[----:B------:R-:W-:Y:S02]  /*18a0*/  FFMA.FTZ R50, R101, R50, R138 ;  /* 0x0000003265327223 */ /* 0x000fe4000001008a */
[----:B--2---:R-:W-:Y:S01]  /*18b0*/  FMUL.FTZ R88, R100, R87 ;  /* 0x0000005764587220 */ /* 0x004fe20000410000 */
[----:B------:R-:W-:Y:S01]  /*18c0*/  BSSY B0, `(.L_x_1249) ;  /* 0x000000f000007945 */ /* 0x000fe20003800000 */
[----:B------:R-:W-:-:S02]  /*18d0*/  FMUL.FTZ R140, R52, R89 ;  /* 0x00000059348c7220 */ /* 0x000fc40000410000 */
[----:B------:R-:W-:Y:S01]  /*18e0*/  FFMA.FTZ R87, R100, R50, R141 ;  /* 0x0000003264577223 */ /* 0x000fe2000001008d */
[----:B------:R-:W-:Y:S01]  /*18f0*/  LEA.HI R97, R33, R33, RZ, 0x1e ;  /* 0x0000002121617211 */ /* 0x000fe200078ff0ff */
[C---:B0-----:R-:W-:Y:S02]  /*1900*/  FMUL.FTZ R50, R99.reuse, R88 ;  /* 0x0000005863327220 */ /* 0x041fe40000410000 */
[----:B---3--:R-:W-:Y:S02]  /*1910*/  FMUL.FTZ R86, R86, R51 ;  /* 0x0000003356567220 */ /* 0x008fe40000410000 */
[----:B------:R-:W-:Y:S01]  /*1920*/  FFMA.FTZ R51, R99, R87, R140 ;  /* 0x0000005763337223 */ /* 0x000fe2000001008c */
[----:B------:R-:W-:Y:S05]  /*1930*/  @P0 BRA `(.L_x_1250) ;  /* 0x0000007000000947 */ /* 0x000fea0003800000 */
[----:B------:R-:W-:Y:S02]  /*1940*/  ISETP.NE.AND P0, PT, R29, c[0x0][0x174], PT ;  /* 0x00005d001d007a0c */ /* 0x000fe40003f05270 */
[----:B------:R-:W-:-:S11]  /*1950*/  MOV R98, 0x3f800000 ;  /* 0x3f80000000627802 */ /* 0x000fd60000000f00 */
[----:B------:R-:W-:-:S04]  /*1960*/  @P0 LEA.HI R87, R29, R29, RZ, 0x1 ;  /* 0x0000001d1d570211 */ /* 0x000fc800078f08ff */
[----:B------:R-:W-:-:S04]  /*1970*/  @P0 LOP3.LUT R88, R87, 0xfffffe, RZ, 0xc0, !PT ;  /* 0x00fffffe57580812 */ /* 0x000fc800078ec0ff */
[----:B------:R-:W-:-:S04]  /*1980*/  @P0 IADD3 R87, -R88, R29, RZ ;  /* 0x0000001d58570210 */ /* 0x000fc80007ffe1ff */
[----:B------:R-:W-:-:S05]  /*1990*/  @P0 LEA R87, R87, R96, 0x8 ;  /* 0x0000006057570211 */ /* 0x000fca00078e40ff */
[----:B------:R0:W1:Y:S02]  /*19a0*/  @P0 LDS R98, [R87.X4+0x1ae0] ;  /* 0x001ae00057620984 */ /* 0x0000640000004800 */
.L_x_1250:
[----:B------:R-:W-:Y:S05]  /*19b0*/  BSYNC B0 ;  /* 0x0000000000007941 */ /* 0x000fea0003800000 */
.L_x_1249:
        /* <DEDUP_REMOVED lines=21> */
[----:B--2---:R-:W-:-:S05]  /*1b10*/  IMAD R153, R33, 0x28, RZ ;  /* 0x0000002821997824 */ /* 0x004fca00078e02ff */
[----:B------:R-:W-:Y:S04]  /*1b20*/  LDS.64 R50, [R153+0x10d0] ;  /* 0x0010d00099327984 */ /* 0x000fe80000000a00 */
[----:B0-----:R-:W0:Y:S04]  /*1b30*/  LDS.64 R86, [R153+0x10d8] ;  /* 0x0010d80099567984 */ /* 0x001e280000000a00 */
[----:B------:R-:W2:Y:S04]  /*1b40*/  LDS.64 R88, [R153+0x10e0] ;  /* 0x0010e00099587984 */ /* 0x000ea80000000a00 */
[----:B------:R-:W3:Y:S01]  /*1b50*/  LDS.64 R90, [R153+0x10e8] ;  /* 0x0010e800995a7984 */ /* 0x000ee20000000a00 */
[----:B0-----:R-:W-:-:S02]  /*1b60*/  FFMA.FTZ R87, R51, R86, R87 ;  /* 0x0000005633577223 */ /* 0x001fc40000010057 */
[----:B------:R-:W-:Y:S02]  /*1b70*/  FMUL.FTZ R51, R50, R86 ;  /* 0x0000005632337220 */ /* 0x000fe40000410000 */
[C---:B--2---:R-:W-:Y:S02]  /*1b80*/  FFMA.FTZ R87, R88.reuse, R87, R89 ;  /* 0x0000005758577223 */ /* 0x044fe40000010059 */
[----:B------:R-:W-:Y:S02]  /*1b90*/  FMUL.FTZ R51, R88, R51 ;  /* 0x0000003358337220 */ /* 0x000fe40000410000 */
[C---:B---3--:R-:W-:Y:S02]  /*1ba0*/  FFMA.FTZ R91, R90.reuse, R87, R91 ;  /* 0x000000575a5b7223 */ /* 0x048fe4000001005b */
[----:B------:R-:W-:Y:S01]  /*1bb0*/  FMUL.FTZ R90, R90, R51 ;  /* 0x000000335a5a7220 */ /* 0x000fe20000410000 */
[----:B------:R-:W-:Y:S05]  /*1bc0*/  BRA.DIV ~URZ, `(.L_x_1253) ;  /* 0x000028b27f007947 */ /* 0x000fea000b800000 */
[----:B------:R0:W2:Y:S02]  /*1bd0*/  SHFL.UP PT, R155, R90, 0x1, RZ ;  /* 0x042000005a9b7989 */ /* 0x0000a400000e00ff */
.L_x_1272:
        /* <DEDUP_REMOVED lines=21> */
[----:B------:R-:W-:-:S03]  /*1d30*/  MOV R155, R91 ;  /* 0x0000005b009b7202 */ /* 0x000fc60000000f00 */
[----:B------:R0:W3:Y:S01]  /*1d40*/  SHFL.UP PT, R156, R90, 0x10, RZ ;  /* 0x060000005a9c7989 */ /* 0x0000e200000e00ff */
[----:B------:R-:W-:-:S03]  /*1d50*/  MOV R154, R90 ;  /* 0x0000005a009a7202 */ /* 0x000fc60000000f00 */
.L_x_1273:
[----:B------:R-:W-:Y:S02]  /*1d60*/  ISETP.GE.AND P0, PT, R31, 0x10, PT ;  /* 0x000000101f00780c */ /* 0x000fe40003f06270 */
[----:B------:R-:W-:-:S11]  /*1d70*/  MOV R89, R154 ;  /* 0x0000009a00597202 */ /* 0x000fd60000000f00 */
[-C--:B--2---:R-:W-:Y:S02]  /*1d80*/  @P0 FFMA.FTZ R155, R86, R89.reuse, R155 ;  /* 0x00000059569b0223 */ /* 0x084fe4000001009b */
[----:B---3--:R-:W-:Y:S01]  /*1d90*/  @P0 FMUL.FTZ R89, R156, R89 ;  /* 0x000000599c590220 */ /* 0x008fe20000410000 */
[----:B------:R-:W-:Y:S05]  /*1da0*/  BRA.CONV ~URZ, `(.L_x_1255) ;  /* 0x000000637f007947 */ /* 0x000fea000b800000 */
[----:B------:R-:W-:Y:S01]  /*1db0*/  HFMA2.MMA R50, -RZ, RZ, 0, 1.847743988037109375e-06 ;  /* 0x0000001fff327435 */ /* 0x000fe200000001ff */
[----:B------:R-:W-:Y:S02]  /*1dc0*/  MOV R88, R89 ;  /* 0x0000005900587202 */ /* 0x000fe40000000f00 */
[----:B------:R-:W-:Y:S02]  /*1dd0*/  MOV R87, 0x1f ;  /* 0x0000001f00577802 */ /* 0x000fe40000000f00 */
[----:B------:R-:W-:Y:S02]  /*1de0*/  MOV R51, 0xffffffff ;  /* 0xffffffff00337802 */ /* 0x000fe40000000f00 */
[----:B------:R-:W-:-:S02]  /*1df0*/  MOV R86, 0x1e10 ;  /* 0x00001e1000567802 */ /* 0x000fc40000000f00 */
[----:B01---5:R-:W-:Y:S05]  /*1e00*/  CALL.REL.NOINC `($__internal_49_$__cuda_sm70_shflsync_idx_p) ;  /* 0x0000355000007944 */ /* 0x023fea0003c00000 */
.L_x_1255:
[----:B------:R-:W-:Y:S05]  /*1e10*/  BRA.CONV ~URZ, `(.L_x_1256) ;  /* 0x000000637f007947 */ /* 0x000fea000b800000 */
[----:B-1----:R-:W-:Y:S01]  /*1e20*/  HFMA2.MMA R50, -RZ, RZ, 0, 1.847743988037109375e-06 ;  /* 0x0000001fff327435 */ /* 0x002fe200000001ff */
[----:B0-----:R-:W-:-:S02]  /*1e30*/  MOV R88, R155 ;  /* 0x0000009b00587202 */ /* 0x001fc40000000f00 */
[----:B------:R-:W-:Y:S02]  /*1e40*/  MOV R87, 0x1f ;  /* 0x0000001f00577802 */ /* 0x000fe40000000f00 */
[----:B------:R-:W-:Y:S02]  /*1e50*/  MOV R51, 0xffffffff ;  /* 0xffffffff00337802 */ /* 0x000fe40000000f00 */
[----:B------:R-:W-:Y:S02]  /*1e60*/  MOV R86, 0x1e80 ;  /* 0x00001e8000567802 */ /* 0x000fe40000000f00 */
[----:B-----5:R-:W-:Y:S05]  /*1e70*/  CALL.REL.NOINC `($__internal_49_$__cuda_sm70_shflsync_idx_p) ;  /* 0x000034e000007944 */ /* 0x020fea0003c00000 */
.L_x_1256:
[----:B------:R-:W-:Y:S05]  /*1e80*/  BRA.DIV ~URZ, `(.L_x_1257) ;  /* 0x00002b227f007947 */ /* 0x000fea000b800000 */
[----:B-----5:R2:W3:Y:S04]  /*1e90*/  SHFL.IDX PT, R156, R48, RZ, 0x1f ;  /* 0x00001fff309c7589 */ /* 0x0204e800000e0000 */
[----:B0-----:R2:W0:Y:S04]  /*1ea0*/  SHFL.IDX PT, R87, R49, RZ, 0x1f ;  /* 0x00001fff31577589 */ /* 0x00142800000e0000 */
[----:B------:R2:W4:Y:S04]  /*1eb0*/  SHFL.UP PT, R154, R89, 0x1, RZ ;  /* 0x04200000599a7989 */ /* 0x00052800000e00ff */
[----:B------:R-:W1:Y:S02]  /*1ec0*/  SHFL.UP PT, R155, R155, 0x1, RZ ;  /* 0x042000009b9b7989 */ /* 0x000e6400000e00ff */
.L_x_1274:
[----:B-1----:R-:W1:Y:S01]  /*1ed0*/  LDS.64 R50, [R153+0x10d0] ;  /* 0x0010d00099327984 */ /* 0x002e620000000a00 */
[----:B---3--:R-:W-:Y:S01]  /*1ee0*/  MOV R86, R156 ;  /* 0x0000009c00567202 */ /* 0x008fe20000000f00 */
[----:B0---4-:R-:W-:-:S02]  /*1ef0*/  @P1 FFMA.FTZ R87, R87, R154, R155 ;  /* 0x0000009a57571223 */ /* 0x011fc4000001009b */
[----:B--2---:R-:W0:Y:S02]  /*1f00*/  LDS.64 R88, [R153+0x10d8] ;  /* 0x0010d80099587984 */ /* 0x004e240000000a00 */
[----:B------:R-:W-:Y:S02]  /*1f10*/  @P1 FMUL.FTZ R86, R86, R154 ;  /* 0x0000009a56561220 */ /* 0x000fe40000410000 */
[----:B------:R-:W2:Y:S04]  /*1f20*/  LDS.64 R48, [R153+0x10e0] ;  /* 0x0010e00099307984 */ /* 0x000ea80000000a00 */
[----:B------:R3:W-:Y:S01]  /*1f30*/  STS.64 [R153+0x10d0], R86 ;  /* 0x0010d05699007388 */ /* 0x0007e20000000a00 */
[C---:B-1----:R-:W-:Y:S02]  /*1f40*/  FFMA.FTZ R51, R50.reuse, R87, R51 ;  /* 0x0000005732337223 */ /* 0x042fe40000010033 */
[----:B------:R-:W-:-:S02]  /*1f50*/  FMUL.FTZ R50, R50, R86 ;  /* 0x0000005632327220 */ /* 0x000fc40000410000 */
[C---:B0-----:R-:W-:Y:S02]  /*1f60*/  FFMA.FTZ R89, R88.reuse, R51, R89 ;  /* 0x0000003358597223 */ /* 0x041fe40000010059 */
[----:B------:R-:W-:Y:S01]  /*1f70*/  FMUL.FTZ R88, R88, R50 ;  /* 0x0000003258587220 */ /* 0x000fe20000410000 */
[----:B------:R3:W-:Y:S01]  /*1f80*/  STS.64 [R153+0x10d8], R50 ;  /* 0x0010d83299007388 */ /* 0x0007e20000000a00 */
[C---:B--2---:R-:W-:Y:S02]  /*1f90*/  FFMA.FTZ R49, R48.reuse, R89, R49 ;  /* 0x0000005930317223 */ /* 0x044fe40000010031 */
[----:B------:R-:W-:Y:S01]  /*1fa0*/  FMUL.FTZ R48, R48, R88 ;  /* 0x0000005830307220 */ /* 0x000fe20000410000 */
[----:B------:R3:W-:Y:S04]  /*1fb0*/  STS.64 [R153+0x10e0], R88 ;  /* 0x0010e05899007388 */ /* 0x0007e80000000a00 */
[----:B------:R3:W-:Y:S02]  /*1fc0*/  STS.64 [R153+0x10e8], R48 ;  /* 0x0010e83099007388 */ /* 0x0007e40000000a00 */
.L_x_1252:
[----:B--2---:R-:W-:Y:S05]  /*1fd0*/  BSYNC B0 ;  /* 0x0000000000007941 */ /* 0x004fea0003800000 */
.L_x_1251:
[----:B------:R-:W-:Y:S01]  /*1fe0*/  WARPSYNC 0xffffffff ;  /* 0xffffffff00007948 */ /* 0x000fe20003800000 */
[----:B------:R-:W-:Y:S01]  /*1ff0*/  BAR.SYNC.DEFER_BLOCKING 0x0 ;  /* 0x0000000000007b1d */ /* 0x000fe20000010000 */
[----:B-1-3--:R-:W-:Y:S01]  /*2000*/  FMUL.FTZ R51, R99, R98 ;  /* 0x0000006263337220 */ /* 0x00afe20000410000 */
[----:B------:R-:W-:Y:S01]  /*2010*/  LOP3.LUT P0, RZ, R33, 0x1f, RZ, 0xc0, !PT ;  /* 0x0000001f21ff7812 */ /* 0x000fe2000780c0ff */
[----:B-----5:R-:W-:-:S02]  /*2020*/  FFMA.FTZ R49, R99, R125, R124 ;  /* 0x0000007d63317223 */ /* 0x020fc4000001007c */
[C---:B------:R-:W-:Y:S01]  /*2030*/  FMUL.FTZ R50, R100.reuse, R51 ;  /* 0x0000003364327220 */ /* 0x040fe20000410000 */
[----:B------:R-:W-:Y:S01]  /*2040*/  ISETP.GE.OR P0, PT, R29, c[0x0][0x174], P0 ;  /* 0x00005d001d007a0c */ /* 0x000fe20000706670 */
[----:B------:R-:W-:Y:S01]  /*2050*/  FFMA.FTZ R49, R100, R49, R123 ;  /* 0x0000003164317223 */ /* 0x000fe2000001007b */
[----:B------:R-:W-:Y:S01]  /*2060*/  BSSY B0, `(.L_x_1258) ;  /* 0x0000074000007945 */ /* 0x000fe20003800000 */
[C---:B------:R-:W-:Y:S02]  /*2070*/  FMUL.FTZ R51, R101.reuse, R50 ;  /* 0x0000003265337220 */ /* 0x040fe40000410000 */
[----:B------:R-:W-:Y:S02]  /*2080*/  FFMA.FTZ R49, R101, R49, R122 ;  /* 0x0000003165317223 */ /* 0x000fe4000001007a */
[C---:B------:R-:W-:Y:S02]  /*2090*/  FMUL.FTZ R50, R102.reuse, R51 ;  /* 0x0000003366327220 */ /* 0x040fe40000410000 */
[----:B------:R-:W-:-:S02]  /*20a0*/  FFMA.FTZ R49, R102, R49, R121 ;  /* 0x0000003166317223 */ /* 0x000fc40000010079 */
[C---:B------:R-:W-:Y:S02]  /*20b0*/  FMUL.FTZ R51, R103.reuse, R50 ;  /* 0x0000003267337220 */ /* 0x040fe40000410000 */
[----:B------:R-:W-:-:S04]  /*20c0*/  FFMA.FTZ R49, R103, R49, R120 ;  /* 0x0000003167317223 */ /* 0x000fc80000010078 */
[----:B------:R-:W-:Y:S01]  /*20d0*/  FFMA.FTZ R49, R104, R49, R119 ;  /* 0x0000003168317223 */ /* 0x000fe20000010077 */
[----:B------:R-:W1:Y:S03]  /*20e0*/  LDS R48, [R97.X8+0x10d4] ;  /* 0x0010d40061307984 */ /* 0x000e660000008800 */
[----:B------:R-:W-:-:S04]  /*20f0*/  FFMA.FTZ R49, R105, R49, R118 ;  /* 0x0000003169317223 */ /* 0x000fc80000010076 */
[----:B------:R-:W-:Y:S02]  /*2100*/  FFMA.FTZ R49, R106, R49, R117 ;  /* 0x000000316a317223 */ /* 0x000fe40000010075 */
[----:B-1----:R-:W-:Y:S02]  /*2110*/  FFMA.FTZ R152, R152, R48, R151 ;  /* 0x0000003098987223 */ /* 0x002fe40000010097 */
[----:B------:R-:W-:Y:S02]  /*2120*/  FMUL.FTZ R48, R104, R51 ;  /* 0x0000003368307220 */ /* 0x000fe40000410000 */
[----:B------:R-:W-:Y:S02]  /*2130*/  FFMA.FTZ R151, R113, R152, R150 ;  /* 0x0000009871977223 */ /* 0x000fe40000010096 */
[----:B------:R-:W-:Y:S02]  /*2140*/  FMUL.FTZ R51, R105, R48 ;  /* 0x0000003069337220 */ /* 0x000fe40000410000 */
[----:B------:R-:W-:-:S02]  /*2150*/  FFMA.FTZ R150, R112, R151, R149 ;  /* 0x0000009770967223 */ /* 0x000fc40000010095 */
[----:B------:R-:W-:Y:S02]  /*2160*/  FMUL.FTZ R48, R106, R51 ;  /* 0x000000336a307220 */ /* 0x000fe40000410000 */
[----:B------:R-:W-:Y:S02]  /*2170*/  FFMA.FTZ R149, R111, R150, R148 ;  /* 0x000000966f957223 */ /* 0x000fe40000010094 */
[C---:B------:R-:W-:Y:S02]  /*2180*/  FMUL.FTZ R51, R107.reuse, R48 ;  /* 0x000000306b337220 */ /* 0x040fe40000410000 */
[----:B------:R-:W-:Y:S02]  /*2190*/  FFMA.FTZ R148, R110, R149, R147 ;  /* 0x000000956e947223 */ /* 0x000fe40000010093 */
[----:B------:R-:W-:Y:S01]  /*21a0*/  FFMA.FTZ R48, R107, R49, R116 ;  /* 0x000000316b307223 */ /* 0x000fe20000010074 */
[----:B------:R-:W-:Y:S01]  /*21b0*/  HFMA2.MMA R49, -RZ, RZ, 0, 0 ;  /* 0x00000000ff317435 */ /* 0x000fe200000001ff */
[----:B------:R-:W-:-:S02]  /*21c0*/  FFMA.FTZ R147, R109, R148, R142 ;  /* 0x000000946d937223 */ /* 0x000fc4000001008e */
[C---:B------:R-:W-:Y:S02]  /*21d0*/  FMUL.FTZ R50, R108.reuse, R51 ;  /* 0x000000336c327220 */ /* 0x040fe40000410000 */
[C---:B------:R-:W-:Y:S02]  /*21e0*/  FFMA.FTZ R142, R108.reuse, R147, R143 ;  /* 0x000000936c8e7223 */ /* 0x040fe4000001008f */
[----:B------:R-:W-:Y:S01]  /*21f0*/  FFMA.FTZ R51, R108, R48, R115 ;  /* 0x000000306c337223 */ /* 0x000fe20000010073 */
[----:B------:R-:W-:Y:S01]  /*2200*/  MOV R48, 0x3f800000 ;  /* 0x3f80000000307802 */ /* 0x000fe20000000f00 */
[----:B------:R-:W-:Y:S02]  /*2210*/  FFMA.FTZ R143, R107, R142, R144 ;  /* 0x0000008e6b8f7223 */ /* 0x000fe40000010090 */
[C---:B0-----:R-:W-:Y:S02]  /*2220*/  FMUL.FTZ R87, R109.reuse, R50 ;  /* 0x000000326d577220 */ /* 0x041fe40000410000 */
[----:B------:R-:W-:Y:S01]  /*2230*/  FFMA.FTZ R144, R106, R143, R145 ;  /* 0x0000008f6a907223 */ /* 0x000fe20000010091 */
[----:B------:R0:W1:Y:S01]  /*2240*/  @!P0 LDS.64 R48, [R96.X8+0x24e0] ;  /* 0x0024e00060308984 */ /* 0x0000620000008a00 */
[----:B------:R-:W-:Y:S01]  /*2250*/  FFMA.FTZ R51, R109, R51, R114 ;  /* 0x000000336d337223 */ /* 0x000fe20000010072 */
[----:B------:R-:W-:Y:S01]  /*2260*/  ISETP.GT.U32.AND P0, PT, R33, 0x1f, PT ;  /* 0x0000001f2100780c */ /* 0x000fe20003f04070 */
        /* <DEDUP_REMOVED lines=12> */
[----:B------:R-:W-:-:S03]  /*2330*/  FFMA.FTZ R139, R101, R136, R138 ;  /* 0x00000088658b7223 */ /* 0x000fc6000001008a */
[----:B------:R0:W-:Y:S01]  /*2340*/  STS.64 [R97.X8+0x15e0], R50 ;  /* 0x0015e03261007388 */ /* 0x0001e20000008a00 */
[----:B------:R-:W-:-:S04]  /*2350*/  FFMA.FTZ R138, R100, R139, R141 ;  /* 0x0000008b648a7223 */ /* 0x000fc8000001008d */
[----:B------:R-:W-:Y:S01]  /*2360*/  FFMA.FTZ R141, R99, R138, R140 ;  /* 0x0000008a638d7223 */ /* 0x000fe2000001008c */
[----:B------:R-:W-:Y:S06]  /*2370*/  BAR.SYNC.DEFER_BLOCKING 0x0 ;  /* 0x0000000000007b1d */ /* 0x000fec0000010000 */
[----:B------:R-:W-:Y:S05]  /*2380*/  @P0 BRA `(.L_x_1259) ;  /* 0x0000041000000947 */ /* 0x000fea0003800000 */
[C---:B01----:R-:W-:Y:S01]  /*2390*/  IMAD R153, R33.reuse, 0x28, RZ ;  /* 0x0000002821997824 */ /* 0x043fe200078e02ff */
[----:B------:R-:W-:-:S04]  /*23a0*/  LOP3.LUT R140, R33, 0x1f, RZ, 0xc0, !PT ;  /* 0x0000001f218c7812 */ /* 0x000fc800078ec0ff */
[----:B------:R-:W-:Y:S01]  /*23b0*/  LDS.64 R50, [R153+0x15f0] ;  /* 0x0015f00099327984 */ /* 0x000fe20000000a00 */
[C---:B------:R-:W-:Y:S02]  /*23c0*/  ISETP.GE.U32.AND P0, PT, R140.reuse, 0x10, PT ;  /* 0x000000108c00780c */ /* 0x040fe40003f06070 */
[C---:B------:R-:W-:Y:S01]  /*23d0*/  ISETP.GE.U32.AND P1, PT, R140.reuse, 0x18, PT ;  /* 0x000000188c00780c */ /* 0x040fe20003f26070 */
[----:B------:R-:W0:Y:S01]  /*23e0*/  LDS.64 R86, [R153+0x15f8] ;  /* 0x0015f80099567984 */ /* 0x000e220000000a00 */
[C---:B------:R-:W-:Y:S02]  /*23f0*/  ISETP.GE.U32.AND P2, PT, R140.reuse, 0x1c, PT ;  /* 0x0000001c8c00780c */ /* 0x040fe40003f46070 */
[C---:B------:R-:W-:Y:S01]  /*2400*/  ISETP.GE.U32.AND P3, PT, R140.reuse, 0x1e, PT ;  /* 0x0000001e8c00780c */ /* 0x040fe20003f66070 */
[----:B------:R-:W1:Y:S01]  /*2410*/  LDS.64 R88, [R153+0x15e8] ;  /* 0x0015e80099587984 */ /* 0x000e620000000a00 */
[----:B------:R-:W-:-:S03]  /*2420*/  ISETP.NE.AND P4, PT, R140, 0x1f, PT ;  /* 0x0000001f8c00780c */ /* 0x000fc60003f85270 */
[----:B------:R-:W2:Y:S01]  /*2430*/  LDS.64 R90, [R153+0x15e0] ;  /* 0x0015e000995a7984 */ /* 0x000ea20000000a00 */
[C---:B0-----:R-:W-:Y:S02]  /*2440*/  FFMA.FTZ R87, R50.reuse, R87, R51 ;  /* 0x0000005732577223 */ /* 0x041fe40000010033 */
[----:B------:R-:W-:Y:S02]  /*2450*/  FMUL.FTZ R51, R50, R86 ;  /* 0x0000005632337220 */ /* 0x000fe40000410000 */
[C---:B-1----:R-:W-:Y:S02]  /*2460*/  FFMA.FTZ R87, R88.reuse, R87, R89 ;  /* 0x0000005758577223 */ /* 0x042fe40000010059 */
[----:B------:R-:W-:Y:S02]  /*2470*/  FMUL.FTZ R51, R88, R51 ;  /* 0x0000003358337220 */ /* 0x000fe40000410000 */
[C---:B--2---:R-:W-:Y:S02]  /*2480*/  FFMA.FTZ R91, R90.reuse, R87, R91 ;  /* 0x000000575a5b7223 */ /* 0x044fe4000001005b */
[----:B------:R-:W-:Y:S01]  /*2490*/  FMUL.FTZ R90, R90, R51 ;  /* 0x000000335a5a7220 */ /* 0x000fe20000410000 */
[----:B------:R-:W-:Y:S05]  /*24a0*/  BRA.DIV ~URZ, `(.L_x_1260) ;  /* 0x000026c27f007947 */ /* 0x000fea000b800000 */
[----:B------:R0:W1:Y:S02]  /*24b0*/  SHFL.DOWN PT, R89, R90, 0x1, 0x1f ;  /* 0x08201f005a597f89 */ /* 0x00006400000e0000 */
.L_x_1275:
[----:B------:R-:W-:Y:S05]  /*24c0*/  BRA.DIV ~URZ, `(.L_x_1261) ;  /* 0x000027227f007947 */ /* 0x000fea000b800000 */
[----:B------:R-:W2:Y:S04]  /*24d0*/  SHFL.DOWN PT, R50, R91, 0x1, 0x1f ;  /* 0x08201f005b327f89 */ /* 0x000ea800000e0000 */
[----:B------:R-:W-:Y:S01]  /*24e0*/  SHFL.IDX PT, R156, R48, RZ, 0x1f ;  /* 0x00001fff309c7589 */ /* 0x000fe200000e0000 */
[----:B--2---:R-:W-:-:S02]  /*24f0*/  @P4 FFMA.FTZ R91, R90, R50, R91 ;  /* 0x000000325a5b4223 */ /* 0x004fc4000001005b */
[----:B01----:R-:W-:Y:S02]  /*2500*/  @P4 FMUL.FTZ R90, R90, R89 ;  /* 0x000000595a5a4220 */ /* 0x003fe40000410000 */
        /* <DEDUP_REMOVED lines=21> */
.L_x_1276:
[C---:B------:R-:W-:Y:S01]  /*2660*/  IMAD R157, R33.reuse, 0x28, RZ ;  /* 0x00000028219d7824 */ /* 0x040fe200078e02ff */
[----:B------:R-:W-:Y:S01]  /*2670*/  ISETP.NE.AND P0, PT, R33, 0x1f, PT ;  /* 0x0000001f2100780c */ /* 0x000fe20003f05270 */
[----:B-1-3--:R-:W-:Y:S01]  /*2680*/  FFMA.FTZ R49, R49, R140, R153 ;  /* 0x0000008c31317223 */ /* 0x00afe20000010099 */
[----:B------:R-:W-:Y:S01]  /*2690*/  MOV R88, R156 ;  /* 0x0000009c00587202 */ /* 0x000fe20000000f00 */
[----:B------:R-:W-:Y:S01]  /*26a0*/  FMUL.FTZ R48, R48, R140 ;  /* 0x0000008c30307220 */ /* 0x000fe20000410000 */
[----:B0-----:R-:W0:Y:S04]  /*26b0*/  LDS.64 R90, [R157+0x15f8] ;  /* 0x0015f8009d5a7984 */ /* 0x001e280000000a00 */
[----:B------:R-:W1:Y:S04]  /*26c0*/  LDS.64 R86, [R157+0x15f0] ;  /* 0x0015f0009d567984 */ /* 0x000e680000000a00 */
[----:B------:R-:W3:Y:S01]  /*26d0*/  LDS.64 R50, [R157+0x15e8] ;  /* 0x0015e8009d327984 */ /* 0x000ee20000000a00 */
[----:B--2-4-:R-:W-:-:S02]  /*26e0*/  @P0 FFMA.FTZ R89, R89, R154, R155 ;  /* 0x0000009a59590223 */ /* 0x014fc4000001009b */
[----:B------:R-:W-:-:S05]  /*26f0*/  @P0 FMUL.FTZ R88, R88, R154 ;  /* 0x0000009a58580220 */ /* 0x000fca0000410000 */
[----:B------:R2:W-:Y:S01]  /*2700*/  STS.64 [R157+0x15f8], R88 ;  /* 0x0015f8589d007388 */ /* 0x0005e20000000a00 */
[C---:B0-----:R-:W-:Y:S02]  /*2710*/  FFMA.FTZ R91, R90.reuse, R89, R91 ;  /* 0x000000595a5b7223 */ /* 0x041fe4000001005b */
[----:B------:R-:W-:Y:S02]  /*2720*/  FMUL.FTZ R90, R90, R88 ;  /* 0x000000585a5a7220 */ /* 0x000fe40000410000 */
[C---:B-1----:R-:W-:Y:S02]  /*2730*/  FFMA.FTZ R87, R86.reuse, R91, R87 ;  /* 0x0000005b56577223 */ /* 0x042fe40000010057 */
[----:B------:R-:W-:Y:S01]  /*2740*/  FMUL.FTZ R86, R86, R90 ;  /* 0x0000005a56567220 */ /* 0x000fe20000410000 */
[----:B------:R2:W-:Y:S01]  /*2750*/  STS.64 [R157+0x15f0], R90 ;  /* 0x0015f05a9d007388 */ /* 0x0005e20000000a00 */
[C---:B---3--:R-:W-:Y:S02]  /*2760*/  FFMA.FTZ R51, R50.reuse, R87, R51 ;  /* 0x0000005732337223 */ /* 0x048fe40000010033 */
[----:B------:R-:W-:Y:S01]  /*2770*/  FMUL.FTZ R50, R50, R86 ;  /* 0x0000005632327220 */ /* 0x000fe20000410000 */
[----:B------:R2:W-:Y:S04]  /*2780*/  STS.64 [R157+0x15e8], R86 ;  /* 0x0015e8569d007388 */ /* 0x0005e80000000a00 */
[----:B------:R2:W-:Y:S02]  /*2790*/  STS.64 [R157+0x15e0], R50 ;  /* 0x0015e0329d007388 */ /* 0x0005e40000000a00 */
.L_x_1259:
[----:B01----:R-:W-:Y:S05]  /*27a0*/  BSYNC B0 ;  /* 0x0000000000007941 */ /* 0x003fea0003800000 */
.L_x_1258:
[----:B------:R-:W-:Y:S01]  /*27b0*/  WARPSYNC 0xffffffff ;  /* 0xffffffff00007948 */ /* 0x000fe20003800000 */
[----:B------:R-:W-:Y:S01]  /*27c0*/  BAR.SYNC.DEFER_BLOCKING 0x0 ;  /* 0x0000000000007b1d */ /* 0x000fe20000010000 */
[----:B--2---:R-:W-:Y:S01]  /*27d0*/  FFMA.FTZ R50, R77, R152, RZ ;  /* 0x000000984d327223 */ /* 0x004fe200000100ff */
[----:B------:R-:W-:Y:S01]  /*27e0*/  HADD2.F32 R88, -RZ, R40.H1_H1 ;  /* 0x30000028ff587230 */ /* 0x000fe20000004100 */
[C---:B------:R-:W-:Y:S01]  /*27f0*/  ISETP.GT.AND P0, PT, R31.reuse, 0x1e, PT ;  /* 0x0000001e1f00780c */ /* 0x040fe20003f04270 */
[--C-:B------:R-:W-:Y:S01]  /*2800*/  HADD2.F32 R51, -RZ, R41.reuse.H0_H0 ;  /* 0x20000029ff337230 */ /* 0x100fe20000004100 */
[----:B------:R-:W-:Y:S01]  /*2810*/  FFMA.FTZ R50, R76, R151, R50 ;  /* 0x000000974c327223 */ /* 0x000fe20000010032 */
[----:B------:R-:W-:Y:S01]  /*2820*/  HADD2.F32 R90, -RZ, R41.H1_H1 ;  /* 0x30000029ff5a7230 */ /* 0x000fe20000004100 */
[----:B------:R-:W-:Y:S01]  /*2830*/  ISETP.GT.AND P1, PT, R31, 0x1d, PT ;  /* 0x0000001d1f00780c */ /* 0x000fe20003f24270 */
[----:B------:R-:W-:Y:S01]  /*2840*/  HADD2.F32 R87, -RZ, R42.H0_H0 ;  /* 0x2000002aff577230 */ /* 0x000fe20000004100 */
[----:B------:R-:W-:Y:S01]  /*2850*/  FFMA.FTZ R50, R75, R150, R50 ;  /* 0x000000964b327223 */ /* 0x000fe20000010032 */
[--C-:B------:R-:W-:Y:S01]  /*2860*/  HADD2.F32 R153, -RZ, R46.reuse.H0_H0 ;  /* 0x2000002eff997230 */ /* 0x100fe20000004100 */
[----:B------:R-:W-:Y:S01]  /*2870*/  FFMA.FTZ R150, -R93, R51, R150 ;  /* 0x000000335d967223 */ /* 0x000fe20000010196 */
[----:B------:R-:W-:Y:S01]  /*2880*/  HADD2.F32 R156, -RZ, R46.H1_H1 ;  /* 0x3000002eff9c7230 */ /* 0x000fe20000004100 */
[----:B------:R-:W-:Y:S01]  /*2890*/  FFMA.FTZ R50, R74, R149, R50 ;  /* 0x000000954a327223 */ /* 0x000fe20000010032 */
[--C-:B------:R-:W-:Y:S01]  /*28a0*/  HADD2.F32 R157, -RZ, R47.reuse.H0_H0 ;  /* 0x2000002fff9d7230 */ /* 0x100fe20000004100 */
[----:B------:R-:W-:Y:S01]  /*28b0*/  ISETP.GT.AND P2, PT, R31, 0x1b, PT ;  /* 0x0000001b1f00780c */ /* 0x000fe20003f44270 */
[----:B------:R-:W-:Y:S01]  /*28c0*/  HADD2.F32 R158, -RZ, R47.H1_H1 ;  /* 0x3000002fff9e7230 */ /* 0x000fe20000004100 */
[----:B------:R-:W-:Y:S01]  /*28d0*/  FFMA.FTZ R50, R73, R148, R50 ;  /* 0x0000009449327223 */ /* 0x000fe20000010032 */
[----:B------:R-:W-:Y:S01]  /*28e0*/  ISETP.NE.AND P3, PT, R33, RZ, PT ;  /* 0x000000ff2100720c */ /* 0x000fe20003f65270 */
[----:B------:R-:W-:Y:S01]  /*28f0*/  FFMA.FTZ R159, -R53, R157, R138 ;  /* 0x0000009d359f7223 */ /* 0x000fe2000001018a */
[----:B------:R-:W-:Y:S01]  /*2900*/  BSSY B0, `(.L_x_1262) ;  /* 0x00000d0000007945 */ /* 0x000fe20003800000 */
[----:B------:R-:W-:-:S02]  /*2910*/  FFMA.FTZ R50, R72, R147, R50 ;  /* 0x0000009348327223 */ /* 0x000fc40000010032 */
[----:B------:R-:W-:Y:S01]  /*2920*/  FFMA.FTZ R160, -R52, R158, R141 ;  /* 0x0000009e34a07223 */ /* 0x000fe2000001018d */
[----:B------:R-:W0:Y:S01]  /*2930*/  LDS R97, [R97.X8+0x15e4] ;  /* 0x0015e40061617984 */ /* 0x000e220000008800 */
[----:B------:R-:W-:-:S04]  /*2940*/  FFMA.FTZ R50, R71, R142, R50 ;  /* 0x0000008e47327223 */ /* 0x000fc80000010032 */
[----:B------:R-:W-:Y:S02]  /*2950*/  FFMA.FTZ R50, R70, R143, R50 ;  /* 0x0000008f46327223 */ /* 0x000fe40000010032 */
[----:B------:R-:W-:Y:S02]  /*2960*/  @!P3 STS.64 [R96.X8+0x24e0], R48 ;  /* 0x0024e0306000b388 */ /* 0x000fe40000008a00 */
[----:B------:R-:W-:-:S04]  /*2970*/  FFMA.FTZ R50, R69, R144, R50 ;  /* 0x0000009045327223 */ /* 0x000fc80000010032 */
[----:B------:R-:W-:Y:S01]  /*2980*/  FFMA.FTZ R86, R68, R145, R50 ;  /* 0x0000009144567223 */ /* 0x000fe20000010032 */
[----:B------:R-:W-:-:S03]  /*2990*/  HADD2.F32 R50, -RZ, R40.H0_H0 ;  /* 0x20000028ff327230 */ /* 0x000fc60000004100 */
[----:B------:R-:W-:Y:S01]  /*29a0*/  FFMA.FTZ R89, R67, R146, R86 ;  /* 0x0000009243597223 */ /* 0x000fe20000010056 */
[----:B------:R-:W-:-:S03]  /*29b0*/  HADD2.F32 R86, -RZ, R42.H1_H1 ;  /* 0x3000002aff567230 */ /* 0x000fc60000004100 */
[----:B------:R-:W-:Y:S02]  /*29c0*/  FFMA.FTZ R91, R66, R137, R89 ;  /* 0x00000089425b7223 */ /* 0x000fe40000010059 */
[----:B------:R-:W-:Y:S02]  /*29d0*/  FFMA.FTZ R89, -R95, R50, R152 ;  /* 0x000000325f597223 */ /* 0x000fe40000010198 */
[----:B0-----:R-:W-:Y:S01]  /*29e0*/  FFMA.FTZ R125, R97, R98, R125 ;  /* 0x00000062617d7223 */ /* 0x001fe2000001007d */
[----:B------:R-:W-:-:S03]  /*29f0*/  HADD2.F32 R97, -RZ, R43.H0_H0 ;  /* 0x2000002bff617230 */ /* 0x000fc60000004100 */
[----:B------:R-:W-:Y:S02]  /*2a00*/  FFMA.FTZ R124, R99, R125, R124 ;  /* 0x0000007d637c7223 */ /* 0x000fe4000001007c */
[----:B------:R-:W-:Y:S02]  /*2a10*/  FFMA.FTZ R99, R65, R136, R91 ;  /* 0x0000008841637223 */ /* 0x000fe4000001005b */
[----:B------:R-:W-:Y:S02]  /*2a20*/  FFMA.FTZ R123, R100, R124, R123 ;  /* 0x0000007c647b7223 */ /* 0x000fe4000001007b */
[----:B------:R-:W-:Y:S02]  /*2a30*/  FFMA.FTZ R100, -R94, R88, R151 ;  /* 0x000000585e647223 */ /* 0x000fe40000010197 */
[----:B------:R-:W-:-:S04]  /*2a40*/  FFMA.FTZ R122, R101, R123, R122 ;  /* 0x0000007b657a7223 */ /* 0x000fc8000001007a */
[----:B------:R-:W-:Y:S02]  /*2a50*/  FFMA.FTZ R121, R102, R122, R121 ;  /* 0x0000007a66797223 */ /* 0x000fe40000010079 */
[----:B------:R-:W-:Y:S02]  /*2a60*/  FFMA.FTZ R102, R64, R139, R99 ;  /* 0x0000008b40667223 */ /* 0x000fe40000010063 */
[----:B------:R-:W-:Y:S02]  /*2a70*/  FFMA.FTZ R120, R103, R121, R120 ;  /* 0x0000007967787223 */ /* 0x000fe40000010078 */
[----:B------:R-:W-:Y:S02]  /*2a80*/  FFMA.FTZ R139, -R54, R156, R139 ;  /* 0x0000009c368b7223 */ /* 0x000fe4000001018b */
[----:B------:R-:W-:Y:S02]  /*2a90*/  FFMA.FTZ R119, R104, R120, R119 ;  /* 0x0000007868777223 */ /* 0x000fe40000010077 */
[----:B------:R-:W-:-:S02]  /*2aa0*/  FFMA.FTZ R104, R63, R138, R102 ;  /* 0x0000008a3f687223 */ /* 0x000fc40000010066 */
[----:B------:R-:W-:Y:S02]  /*2ab0*/  FFMA.FTZ R118, R105, R119, R118 ;  /* 0x0000007769767223 */ /* 0x000fe40000010076 */
[----:B------:R-:W-:Y:S01]  /*2ac0*/  FFMA.FTZ R102, -R92, R90, R149 ;  /* 0x0000005a5c667223 */ /* 0x000fe20000010195 */
[----:B------:R-:W-:Y:S01]  /*2ad0*/  HADD2.F32 R149, -RZ, R45.H0_H0 ;  /* 0x2000002dff957230 */ /* 0x000fe20000004100 */
[-C--:B------:R-:W-:Y:S02]  /*2ae0*/  FFMA.FTZ R117, R106, R118.reuse, R117 ;  /* 0x000000766a757223 */ /* 0x080fe40000010075 */
[----:B------:R-:W-:Y:S02]  /*2af0*/  FFMA.FTZ R105, -R85, R87, R148 ;  /* 0x0000005755697223 */ /* 0x000fe40000010194 */
[----:B------:R-:W-:Y:S02]  /*2b00*/  FFMA.FTZ R116, R107, R117, R116 ;  /* 0x000000756b747223 */ /* 0x000fe40000010074 */
[----:B------:R-:W-:-:S02]  /*2b10*/  FMUL.FTZ R140, R81, R118 ;  /* 0x00000076518c7220 */ /* 0x000fc40000410000 */
[----:B------:R-:W-:Y:S02]  /*2b20*/  FFMA.FTZ R115, R108, R116, R115 ;  /* 0x000000746c737223 */ /* 0x000fe40000010073 */
[----:B------:R-:W-:Y:S02]  /*2b30*/  FFMA.FTZ R151, -R79, R149, R146 ;  /* 0x000000954f977223 */ /* 0x000fe40000010192 */
[-C--:B------:R-:W-:Y:S02]  /*2b40*/  FFMA.FTZ R114, R109, R115.reuse, R114 ;  /* 0x000000736d727223 */ /* 0x080fe40000010072 */
[----:B------:R-:W-:Y:S02]  /*2b50*/  FMUL.FTZ R107, R84, R115 ;  /* 0x00000073546b7220 */ /* 0x000fe40000410000 */
[----:B------:R-:W-:Y:S02]  /*2b60*/  FFMA.FTZ R127, R110, R114, R127 ;  /* 0x000000726e7f7223 */ /* 0x000fe4000001007f */
[----:B------:R-:W-:-:S02]  /*2b70*/  FFMA.FTZ R109, -R83, R97, R142 ;  /* 0x00000061536d7223 */ /* 0x000fc4000001018e */
[----:B------:R-:W-:Y:S02]  /*2b80*/  FFMA.FTZ R126, R111, R127, R126 ;  /* 0x0000007f6f7e7223 */ /* 0x000fe4000001007e */
[----:B------:R-:W-:Y:S02]  /*2b90*/  FMUL.FTZ R110, R83, R116 ;  /* 0x00000074536e7220 */ /* 0x000fe40000410000 */
[-C--:B------:R-:W-:Y:S02]  /*2ba0*/  FFMA.FTZ R129, R112, R126.reuse, R129 ;  /* 0x0000007e70817223 */ /* 0x080fe40000010081 */
[----:B------:R-:W-:Y:S02]  /*2bb0*/  FMUL.FTZ R99, R93, R126 ;  /* 0x0000007e5d637220 */ /* 0x000fe40000410000 */
[-C--:B------:R-:W-:Y:S02]  /*2bc0*/  FFMA.FTZ R113, R113, R129.reuse, R128 ;  /* 0x0000008171717223 */ /* 0x080fe40000010080 */
[----:B------:R-:W-:-:S02]  /*2bd0*/  FMUL.FTZ R91, R94, R129 ;  /* 0x000000815e5b7220 */ /* 0x000fc40000410000 */
[----:B------:R-:W-:Y:S02]  /*2be0*/  FMUL.FTZ R98, R95, R113 ;  /* 0x000000715f627220 */ /* 0x000fe40000410000 */
[----:B------:R-:W-:Y:S02]  /*2bf0*/  FMUL.FTZ R146, R79, R120 ;  /* 0x000000784f927220 */ /* 0x000fe40000410000 */
[----:B------:R-:W-:Y:S02]  /*2c00*/  FFMA.FTZ R101, R98, R89, RZ ;  /* 0x0000005962657223 */ /* 0x000fe400000100ff */
[----:B------:R-:W-:Y:S02]  /*2c10*/  FMUL.FTZ R138, R53, R124 ;  /* 0x0000007c358a7220 */ /* 0x000fe40000410000 */
[----:B------:R-:W-:Y:S02]  /*2c20*/  FFMA.FTZ R103, R91, R100, R101 ;  /* 0x000000645b677223 */ /* 0x000fe40000010065 */
[----:B------:R-:W-:-:S02]  /*2c30*/  FMUL.FTZ R101, R92, R127 ;  /* 0x0000007f5c657220 */ /* 0x000fc40000410000 */
[----:B------:R-:W-:Y:S02]  /*2c40*/  FFMA.FTZ R106, R99, R150, R103 ;  /* 0x00000096636a7223 */ /* 0x000fe40000010067 */
[----:B------:R-:W-:Y:S02]  /*2c50*/  FFMA.FTZ R103, R62, R141, R104 ;  /* 0x0000008d3e677223 */ /* 0x000fe40000010068 */
[----:B------:R-:W-:Y:S02]  /*2c60*/  FMUL.FTZ R104, R85, R114 ;  /* 0x0000007255687220 */ /* 0x000fe40000410000 */
[----:B------:R-:W-:Y:S01]  /*2c70*/  FFMA.FTZ R108, R101, R102, R106 ;  /* 0x00000066656c7223 */ /* 0x000fe2000001006a */
[----:B------:R-:W0:Y:S01]  /*2c80*/  SHFL.DOWN PT, R152, R103, 0x1, 0x1f ;  /* 0x08201f0067987f89 */ /* 0x000e2200000e0000 */
[----:B------:R-:W-:Y:S02]  /*2c90*/  FFMA.FTZ R106, -R84, R86, R147 ;  /* 0x00000056546a7223 */ /* 0x000fe40000010193 */
[----:B------:R-:W-:Y:S01]  /*2ca0*/  FFMA.FTZ R111, R104, R105, R108 ;  /* 0x00000069686f7223 */ /* 0x000fe2000001006c */
[----:B------:R-:W-:Y:S01]  /*2cb0*/  HADD2.F32 R108, -RZ, R43.H1_H1 ;  /* 0x3000002bff6c7230 */ /* 0x000fe20000004100 */
[----:B------:R-:W-:-:S02]  /*2cc0*/  FMUL.FTZ R141, R52, R125 ;  /* 0x0000007d348d7220 */ /* 0x000fc40000410000 */
[----:B------:R-:W-:Y:S01]  /*2cd0*/  FFMA.FTZ R128, R107, R106, R111 ;  /* 0x0000006a6b807223 */ /* 0x000fe2000001006f */
[--C-:B------:R-:W-:Y:S01]  /*2ce0*/  HADD2.F32 R111, -RZ, R44.reuse.H0_H0 ;  /* 0x2000002cff6f7230 */ /* 0x100fe20000004100 */
[C---:B------:R-:W-:Y:S02]  /*2cf0*/  FFMA.FTZ R112, -R82.reuse, R108, R143 ;  /* 0x0000006c52707223 */ /* 0x040fe4000001018f */
[----:B------:R-:W-:Y:S02]  /*2d00*/  FMUL.FTZ R143, R82, R117 ;  /* 0x00000075528f7220 */ /* 0x000fe40000410000 */
[----:B------:R-:W-:Y:S01]  /*2d10*/  FFMA.FTZ R142, R110, R109, R128 ;  /* 0x0000006d6e8e7223 */ /* 0x000fe20000010080 */
[----:B------:R-:W-:Y:S01]  /*2d20*/  HADD2.F32 R128, -RZ, R44.H1_H1 ;  /* 0x3000002cff807230 */ /* 0x000fe20000004100 */
[----:B------:R-:W-:Y:S02]  /*2d30*/  FFMA.FTZ R147, -R81, R111, R144 ;  /* 0x0000006f51937223 */ /* 0x000fe40000010190 */
[----:B------:R-:W-:-:S02]  /*2d40*/  FFMA.FTZ R144, R143, R112, R142 ;  /* 0x000000708f907223 */ /* 0x000fc4000001008e */
[C---:B------:R-:W-:Y:S02]  /*2d50*/  FFMA.FTZ R142, -R80.reuse, R128, R145 ;  /* 0x00000080508e7223 */ /* 0x040fe40000010191 */
[----:B------:R-:W-:Y:S02]  /*2d60*/  FMUL.FTZ R145, R80, R119 ;  /* 0x0000007750917220 */ /* 0x000fe40000410000 */
[----:B------:R-:W-:Y:S01]  /*2d70*/  FFMA.FTZ R148, R140, R147, R144 ;  /* 0x000000938c947223 */ /* 0x000fe20000010090 */
[----:B------:R-:W-:Y:S01]  /*2d80*/  HADD2.F32 R144, -RZ, R45.H1_H1 ;  /* 0x3000002dff907230 */ /* 0x000fe20000004100 */
[----:B0-----:R-:W-:Y:S02]  /*2d90*/  @!P0 FADD.FTZ R103, R103, R152 ;  /* 0x0000009867678221 */ /* 0x001fe40000010000 */
[----:B------:R-:W-:Y:S02]  /*2da0*/  FFMA.FTZ R148, R145, R142, R148 ;  /* 0x0000008e91947223 */ /* 0x000fe40000010094 */
[----:B------:R-:W-:Y:S01]  /*2db0*/  FFMA.FTZ R137, -R78, R144, R137 ;  /* 0x000000904e897223 */ /* 0x000fe20000010189 */
[----:B------:R-:W0:Y:S01]  /*2dc0*/  SHFL.DOWN PT, R162, R103, 0x2, 0x1f ;  /* 0x08401f0067a27f89 */ /* 0x000e2200000e0000 */
[----:B------:R-:W-:-:S02]  /*2dd0*/  FFMA.FTZ R154, R146, R151, R148 ;  /* 0x00000097929a7223 */ /* 0x000fc40000010094 */
[----:B------:R-:W-:Y:S02]  /*2de0*/  FMUL.FTZ R148, R78, R121 ;  /* 0x000000794e947220 */ /* 0x000fe40000410000 */
[C---:B------:R-:W-:Y:S02]  /*2df0*/  FFMA.FTZ R152, -R55.reuse, R153, R136 ;  /* 0x0000009937987223 */ /* 0x040fe40000010188 */
[----:B------:R-:W-:Y:S02]  /*2e00*/  FFMA.FTZ R155, R148, R137, R154 ;  /* 0x00000089949b7223 */ /* 0x000fe4000001009a */
[----:B------:R-:W-:Y:S02]  /*2e10*/  FMUL.FTZ R154, R55, R122 ;  /* 0x0000007a379a7220 */ /* 0x000fe40000410000 */
[----:B------:R-:W-:Y:S02]  /*2e20*/  FMUL.FTZ R49, R122, UR14 ;  /* 0x0000000e7a317c20 */ /* 0x000fe40008410000 */
[----:B------:R-:W-:-:S02]  /*2e30*/  FFMA.FTZ R136, R154, R152, R155 ;  /* 0x000000989a887223 */ /* 0x000fc4000001009b */
[----:B------:R-:W-:Y:S02]  /*2e40*/  FMUL.FTZ R155, R54, R123 ;  /* 0x0000007b369b7220 */ /* 0x000fe40000410000 */
[----:B------:R-:W-:Y:S02]  /*2e50*/  FMUL.FTZ R49, R152, R49 ;  /* 0x0000003198317220 */ /* 0x000fe40000410000 */
[----:B------:R-:W-:Y:S02]  /*2e60*/  FFMA.FTZ R136, R155, R139, R136 ;  /* 0x0000008b9b887223 */ /* 0x000fe40000010088 */
[----:B------:R-:W-:Y:S02]  /*2e70*/  FMUL.FTZ R48, R121, UR14 ;  /* 0x0000000e79307c20 */ /* 0x000fe40008410000 */
[----:B------:R-:W-:Y:S02]  /*2e80*/  FFMA.FTZ R136, R138, R159, R136 ;  /* 0x0000009f8a887223 */ /* 0x000fe40000010088 */
[----:B0-----:R-:W-:-:S02]  /*2e90*/  @!P1 FADD.FTZ R103, R103, R162 ;  /* 0x000000a267679221 */ /* 0x001fc40000010000 */
[----:B------:R-:W-:Y:S02]  /*2ea0*/  FFMA.FTZ R136, R141, R160, R136 ;  /* 0x000000a08d887223 */ /* 0x000fe40000010088 */
[----:B------:R-:W-:Y:S01]  /*2eb0*/  FFMA.FTZ R153, R153, R122, R49 ;  /* 0x0000007a99997223 */ /* 0x000fe20000010031 */
[----:B------:R-:W0:Y:S01]  /*2ec0*/  SHFL.DOWN PT, R162, R103, 0x4, 0x1f ;  /* 0x08801f0067a27f89 */ /* 0x000e2200000e0000 */
[----:B------:R-:W-:Y:S02]  /*2ed0*/  FMUL.FTZ R137, R137, R48 ;  /* 0x0000003089897220 */ /* 0x000fe40000410000 */
[----:B------:R-:W-:Y:S01]  /*2ee0*/  FMUL.FTZ R49, R119, UR14 ;  /* 0x0000000e77317c20 */ /* 0x000fe20008410000 */
[----:B------:R-:W1:Y:S01]  /*2ef0*/  SHFL.DOWN PT, R161, R136, 0x1, 0x1f ;  /* 0x08201f0088a17f89 */ /* 0x000e6200000e0000 */
[----:B------:R-:W-:Y:S02]  /*2f00*/  FMUL.FTZ R48, R120, UR14 ;  /* 0x0000000e78307c20 */ /* 0x000fe40008410000 */
[----:B------:R-:W-:-:S02]  /*2f10*/  FMUL.FTZ R49, R142, R49 ;  /* 0x000000318e317220 */ /* 0x000fc40000410000 */
[----:B------:R-:W-:Y:S02]  /*2f20*/  FMUL.FTZ R48, R151, R48 ;  /* 0x0000003097307220 */ /* 0x000fe40000410000 */
[----:B------:R-:W-:Y:S02]  /*2f30*/  FFMA.FTZ R128, R128, R119, R49 ;  /* 0x0000007780807223 */ /* 0x000fe40000010031 */
[----:B------:R-:W-:Y:S02]  /*2f40*/  FFMA.FTZ R149, R149, R120, R48 ;  /* 0x0000007895957223 */ /* 0x000fe40000010030 */
[----:B------:R-:W-:Y:S02]  /*2f50*/  FMUL.FTZ R49, R117, UR14 ;  /* 0x0000000e75317c20 */ /* 0x000fe40008410000 */
[----:B------:R-:W-:Y:S02]  /*2f60*/  FMUL.FTZ R48, R118, UR14 ;  /* 0x0000000e76307c20 */ /* 0x000fe40008410000 */
[----:B------:R-:W-:-:S02]  /*2f70*/  FMUL.FTZ R49, R112, R49 ;  /* 0x0000003170317220 */ /* 0x000fc40000410000 */
[----:B------:R-:W-:Y:S02]  /*2f80*/  FMUL.FTZ R48, R147, R48 ;  /* 0x0000003093307220 */ /* 0x000fe40000410000 */
[----:B------:R-:W-:Y:S02]  /*2f90*/  FFMA.FTZ R108, R108, R117, R49 ;  /* 0x000000756c6c7223 */ /* 0x000fe40000010031 */
[----:B0-----:R-:W-:Y:S02]  /*2fa0*/  @!P2 FADD.FTZ R103, R103, R162 ;  /* 0x000000a26767a221 */ /* 0x001fe40000010000 */
[----:B------:R-:W-:Y:S02]  /*2fb0*/  FFMA.FTZ R111, R111, R118, R48 ;  /* 0x000000766f6f7223 */ /* 0x000fe40000010030 */
[----:B-1----:R-:W-:Y:S01]  /*2fc0*/  @!P0 FADD.FTZ R136, R136, R161 ;  /* 0x000000a188888221 */ /* 0x002fe20000010000 */
[----:B------:R-:W-:Y:S01]  /*2fd0*/  ISETP.GT.AND P0, PT, R31, 0x17, PT ;  /* 0x000000171f00780c */ /* 0x000fe20003f04270 */
[----:B------:R-:W-:-:S02]  /*2fe0*/  FMUL.FTZ R161, R125, UR14 ;  /* 0x0000000e7da17c20 */ /* 0x000fc40008410000 */
[----:B------:R-:W-:Y:S01]  /*2ff0*/  FMUL.FTZ R49, R115, UR14 ;  /* 0x0000000e73317c20 */ /* 0x000fe20008410000 */
[----:B------:R-:W0:Y:S01]  /*3000*/  SHFL.DOWN PT, R163, R136, 0x2, 0x1f ;  /* 0x08401f0088a37f89 */ /* 0x000e2200000e0000 */
[----:B------:R-:W-:Y:S02]  /*3010*/  FMUL.FTZ R161, R160, R161 ;  /* 0x000000a1a0a17220 */ /* 0x000fe40000410000 */
[----:B------:R-:W-:Y:S01]  /*3020*/  FMUL.FTZ R48, R116, UR14 ;  /* 0x0000000e74307c20 */ /* 0x000fe20008410000 */
[----:B------:R-:W1:Y:S01]  /*3030*/  SHFL.DOWN PT, R160, R103, 0x8, 0x1f ;  /* 0x09001f0067a07f89 */ /* 0x000e6200000e0000 */
[----:B------:R-:W-:Y:S02]  /*3040*/  FFMA.FTZ R158, R158, R125, R161 ;  /* 0x0000007d9e9e7223 */ /* 0x000fe400000100a1 */
[----:B------:R-:W-:Y:S02]  /*3050*/  FMUL.FTZ R49, R106, R49 ;  /* 0x000000316a317220 */ /* 0x000fe40000410000 */
[----:B------:R-:W-:-:S02]  /*3060*/  FMUL.FTZ R48, R109, R48 ;  /* 0x000000306d307220 */ /* 0x000fc40000410000 */
[----:B------:R-:W-:Y:S02]  /*3070*/  FFMA.FTZ R106, R86, R115, R49 ;  /* 0x00000073566a7223 */ /* 0x000fe40000010031 */
[----:B------:R-:W-:Y:S02]  /*3080*/  FFMA.FTZ R97, R97, R116, R48 ;  /* 0x0000007461617223 */ /* 0x000fe40000010030 */
[----:B------:R-:W-:Y:S02]  /*3090*/  FMUL.FTZ R49, R127, UR14 ;  /* 0x0000000e7f317c20 */ /* 0x000fe40008410000 */
[----:B------:R-:W-:Y:S02]  /*30a0*/  FMUL.FTZ R48, R114, UR14 ;  /* 0x0000000e72307c20 */ /* 0x000fe40008410000 */
[----:B------:R-:W-:Y:S02]  /*30b0*/  FMUL.FTZ R102, R102, R49 ;  /* 0x0000003166667220 */ /* 0x000fe40000410000 */
[----:B------:R-:W-:-:S02]  /*30c0*/  FMUL.FTZ R48, R105, R48 ;  /* 0x0000003069307220 */ /* 0x000fc40000410000 */
[----:B------:R-:W-:Y:S02]  /*30d0*/  FMUL.FTZ R49, R126, UR14 ;  /* 0x0000000e7e317c20 */ /* 0x000fe40008410000 */
[----:B0-----:R-:W-:Y:S01]  /*30e0*/  @!P1 FADD.FTZ R136, R136, R163 ;  /* 0x000000a388889221 */ /* 0x001fe20000010000 */
[----:B------:R-:W-:Y:S01]  /*30f0*/  ISETP.GT.AND P1, PT, R31, 0xf, PT ;  /* 0x0000000f1f00780c */ /* 0x000fe20003f24270 */
[----:B------:R-:W-:Y:S02]  /*3100*/  FADD.FTZ R14, R97, R14 ;  /* 0x0000000e610e7221 */ /* 0x000fe40000010000 */
[----:B-1----:R-:W-:Y:S01]  /*3110*/  @!P0 FADD.FTZ R103, R103, R160 ;  /* 0x000000a067678221 */ /* 0x002fe20000010000 */
[----:B------:R-:W0:Y:S01]  /*3120*/  SHFL.DOWN PT, R125, R136, 0x4, 0x1f ;  /* 0x08801f00887d7f89 */ /* 0x000e2200000e0000 */
[----:B------:R-:W-:Y:S02]  /*3130*/  FMUL.FTZ R160, R124, UR14 ;  /* 0x0000000e7ca07c20 */ /* 0x000fe40008410000 */
[----:B------:R-:W-:Y:S01]  /*3140*/  FFMA.FTZ R97, R87, R114, R48 ;  /* 0x0000007257617223 */ /* 0x000fe20000010030 */
[----:B------:R-:W1:Y:S01]  /*3150*/  SHFL.DOWN PT, R162, R103, 0x10, 0x1f ;  /* 0x0a001f0067a27f89 */ /* 0x000e6200000e0000 */
[----:B------:R-:W-:-:S02]  /*3160*/  FMUL.FTZ R159, R159, R160 ;  /* 0x000000a09f9f7220 */ /* 0x000fc40000410000 */
[----:B------:R-:W-:Y:S02]  /*3170*/  FMUL.FTZ R160, R123, UR14 ;  /* 0x0000000e7ba07c20 */ /* 0x000fe40008410000 */
[----:B------:R-:W-:Y:S02]  /*3180*/  FMUL.FTZ R150, R150, R49 ;  /* 0x0000003196967220 */ /* 0x000fe40000410000 */
[----:B------:R-:W-:Y:S02]  /*3190*/  FMUL.FTZ R160, R139, R160 ;  /* 0x000000a08ba07220 */ /* 0x000fe40000410000 */
[----:B------:R-:W-:Y:S02]  /*31a0*/  FMUL.FTZ R49, R129, UR14 ;  /* 0x0000000e81317c20 */ /* 0x000fe40008410000 */
[----:B------:R-:W-:Y:S02]  /*31b0*/  FFMA.FTZ R160, R156, R123, R160 ;  /* 0x0000007b9ca07223 */ /* 0x000fe400000100a0 */
[----:B------:R-:W-:-:S02]  /*31c0*/  FMUL.FTZ R48, R113, UR14 ;  /* 0x0000000e71307c20 */ /* 0x000fc40008410000 */
[----:B------:R-:W-:Y:S02]  /*31d0*/  FMUL.FTZ R49, R100, R49 ;  /* 0x0000003164317220 */ /* 0x000fe40000410000 */
[----:B------:R-:W-:Y:S02]  /*31e0*/  FMUL.FTZ R48, R89, R48 ;  /* 0x0000003059307220 */ /* 0x000fe40000410000 */
[----:B------:R-:W-:Y:S02]  /*31f0*/  FFMA.FTZ R159, R157, R124, R159 ;  /* 0x0000007c9d9f7223 */ /* 0x000fe4000001009f */
[----:B0-----:R-:W-:Y:S02]  /*3200*/  @!P2 FADD.FTZ R136, R136, R125 ;  /* 0x0000007d8888a221 */ /* 0x001fe40000010000 */
[----:B------:R-:W-:Y:S02]  /*3210*/  FFMA.FTZ R144, R144, R121, R137 ;  /* 0x0000007990907223 */ /* 0x000fe40000010089 */
[----:B-1----:R-:W-:Y:S01]  /*3220*/  @!P1 FADD.FTZ R103, R103, R162 ;  /* 0x000000a267679221 */ /* 0x002fe20000010000 */
[----:B------:R-:W0:Y:S01]  /*3230*/  SHFL.DOWN PT, R123, R136, 0x8, 0x1f ;  /* 0x09001f00887b7f89 */ /* 0x000e2200000e0000 */
[----:B------:R-:W-:-:S02]  /*3240*/  FFMA.FTZ R102, R90, R127, R102 ;  /* 0x0000007f5a667223 */ /* 0x000fc40000010066 */
[----:B------:R-:W-:Y:S01]  /*3250*/  FFMA.FTZ R51, R51, R126, R150 ;  /* 0x0000007e33337223 */ /* 0x000fe20000010096 */
[----:B------:R-:W-:Y:S01]  /*3260*/  MOV R87, R103 ;  /* 0x0000006700577202 */ /* 0x000fe20000000f00 */
[----:B------:R-:W-:Y:S02]  /*3270*/  FFMA.FTZ R88, R88, R129, R49 ;  /* 0x0000008158587223 */ /* 0x000fe40000010031 */
[----:B------:R-:W-:Y:S02]  /*3280*/  FFMA.FTZ R113, R50, R113, R48 ;  /* 0x0000007132717223 */ /* 0x000fe40000010030 */
        /* <DEDUP_REMOVED lines=8> */
[----:B0-----:R-:W-:Y:S01]  /*3310*/  @!P0 FADD.FTZ R136, R136, R123 ;  /* 0x0000007b88888221 */ /* 0x001fe20000010000 */
[----:B------:R-:W-:Y:S01]  /*3320*/  ISETP.NE.AND P0, PT, R31, RZ, PT ;  /* 0x000000ff1f00720c */ /* 0x000fe20003f05270 */
[----:B------:R-:W-:-:S02]  /*3330*/  FADD.FTZ R7, R146, R7 ;  /* 0x0000000792077221 */ /* 0x000fc40000010000 */
[----:B------:R-:W-:Y:S01]  /*3340*/  FADD.FTZ R20, R153, R20 ;  /* 0x0000001499147221 */ /* 0x000fe20000010000 */
[----:B------:R-:W0:Y:S01]  /*3350*/  SHFL.DOWN PT, R119, R136, 0x10, 0x1f ;  /* 0x0a001f0088777f89 */ /* 0x000e2200000e0000 */
        /* <DEDUP_REMOVED lines=10> */
[----:B------:R-:W-:-:S02]  /*3400*/  FADD.FTZ R59, R104, R59 ;  /* 0x0000003b683b7221 */ /* 0x000fc40000010000 */
[----:B------:R-:W-:Y:S02]  /*3410*/  FADD.FTZ R56, R101, R56 ;  /* 0x0000003865387221 */ /* 0x000fe40000010000 */
[----:B0-----:R-:W-:Y:S02]  /*3420*/  @!P1 FADD.FTZ R136, R136, R119 ;  /* 0x0000007788889221 */ /* 0x001fe40000010000 */
[----:B------:R-:W-:Y:S02]  /*3430*/  FADD.FTZ R15, R106, R15 ;  /* 0x0000000f6a0f7221 */ /* 0x000fe40000010000 */
[----:B------:R-:W-:Y:S01]  /*3440*/  FADD.FTZ R57, R99, R57 ;  /* 0x0000003963397221 */ /* 0x000fe20000010000 */
[----:B------:R-:W-:Y:S01]  /*3450*/  MOV R86, R136 ;  /* 0x0000008800567202 */ /* 0x000fe20000000f00 */
[----:B------:R-:W-:Y:S02]  /*3460*/  FADD.FTZ R12, R97, R12 ;  /* 0x0000000c610c7221 */ /* 0x000fe40000010000 */
[----:B------:R-:W-:-:S02]  /*3470*/  FADD.FTZ R38, R91, R38 ;  /* 0x000000265b267221 */ /* 0x000fc40000010000 */
[----:B------:R0:W-:Y:S01]  /*3480*/  @!P0 STS.64 [R27.X8+0x1098], R86 ;  /* 0x001098561b008388 */ /* 0x0001e20000008a00 */
[----:B------:R-:W-:Y:S02]  /*3490*/  FADD.FTZ R13, R102, R13 ;  /* 0x0000000d660d7221 */ /* 0x000fe40000010000 */
[----:B------:R-:W-:Y:S02]  /*34a0*/  FADD.FTZ R39, R98, R39 ;  /* 0x0000002762277221 */ /* 0x000fe40000010000 */
[----:B------:R-:W-:Y:S02]  /*34b0*/  FADD.FTZ R10, R51, R10 ;  /* 0x0000000a330a7221 */ /* 0x000fe40000010000 */
[----:B------:R-:W-:Y:S02]  /*34c0*/  FADD.FTZ R11, R88, R11 ;  /* 0x0000000b580b7221 */ /* 0x000fe40000010000 */
[----:B------:R-:W-:Y:S01]  /*34d0*/  FADD.FTZ R8, R113, R8 ;  /* 0x0000000871087221 */ /* 0x000fe20000010000 */
[----:B------:R-:W-:Y:S06]  /*34e0*/  BAR.SYNC.DEFER_BLOCKING 0x0 ;  /* 0x0000000000007b1d */ /* 0x000fec0000010000 */
[----:B------:R-:W-:Y:S05]  /*34f0*/  @P3 BRA `(.L_x_1263) ;  /* 0x0000010000003947 */ /* 0x000fea0003800000 */
[----:B0-----:R-:W-:Y:S01]  /*3500*/  ISETP.NE.AND P0, PT, R29, c[0x0][0x174], PT ;  /* 0x00005d001d007a0c */ /* 0x001fe20003f05270 */
[----:B------:R-:W0:Y:S01]  /*3510*/  LDS.128 R48, [0x10a0] ;  /* 0x0010a000ff307984 */ /* 0x000e220000000c00 */
[----:B------:R-:W-:-:S03]  /*3520*/  SHF.L.U32 R97, R96, 0x2, RZ ;  /* 0x0000000260617819 */ /* 0x000fc600000006ff */
[----:B------:R-:W1:Y:S08]  /*3530*/  LDS.64 R88, [0x10b0] ;  /* 0x0010b000ff587984 */ /* 0x000e700000000a00 */
[----:B------:R-:W2:Y:S04]  /*3540*/  @P0 LDS R98, [R97+0x30e0] ;  /* 0x0030e00061620984 */ /* 0x000ea80000000800 */
[----:B------:R-:W3:Y:S01]  /*3550*/  @P0 LDS R91, [R97+0x2ce0] ;  /* 0x002ce000615b0984 */ /* 0x000ee20000000800 */
[----:B0-----:R-:W-:-:S02]  /*3560*/  FADD.FTZ R90, R87, R49 ;  /* 0x00000031575a7221 */ /* 0x001fc40000010000 */
[----:B------:R-:W-:Y:S02]  /*3570*/  FADD.FTZ R49, R86, R48 ;  /* 0x0000003056317221 */ /* 0x000fe40000010000 */
[----:B------:R-:W-:Y:S02]  /*3580*/  FADD.FTZ R90, R51, R90 ;  /* 0x0000005a335a7221 */ /* 0x000fe40000010000 */
[----:B------:R-:W-:Y:S02]  /*3590*/  FADD.FTZ R49, R50, R49 ;  /* 0x0000003132317221 */ /* 0x000fe40000010000 */
[----:B-1----:R-:W-:Y:S02]  /*35a0*/  FADD.FTZ R87, R90, R89 ;  /* 0x000000595a577221 */ /* 0x002fe40000010000 */
[----:B------:R-:W-:Y:S02]  /*35b0*/  FADD.FTZ R86, R49, R88 ;  /* 0x0000005831567221 */ /* 0x000fe40000010000 */
[----:B--2---:R-:W-:-:S02]  /*35c0*/  @P0 FADD.FTZ R87, R87, R98 ;  /* 0x0000006257570221 */ /* 0x004fc40000010000 */
[----:B---3--:R-:W-:-:S03]  /*35d0*/  @P0 FADD.FTZ R86, R86, R91 ;  /* 0x0000005b56560221 */ /* 0x008fc60000010000 */
[----:B------:R0:W-:Y:S04]  /*35e0*/  STS [R97+0x30e0], R87 ;  /* 0x0030e05761007388 */ /* 0x0001e80000000800 */
[----:B------:R0:W-:Y:S02]  /*35f0*/  STS [R97+0x2ce0], R86 ;  /* 0x002ce05661007388 */ /* 0x0001e40000000800 */
.L_x_1263:
[----:B0-----:R-:W-:Y:S05]  /*3600*/  BSYNC B0 ;  /* 0x0000000000007941 */ /* 0x001fea0003800000 */
.L_x_1262:
[----:B------:R-:W-:-:S04]  /*3610*/  IADD3 R96, R96, 0x1, RZ ;  /* 0x0000000160607810 */ /* 0x000fc80007ffe0ff */
[----:B------:R-:W-:-:S13]  /*3620*/  ISETP.GE.AND P0, PT, R96, c[0x0][0x16c], PT ;  /* 0x00005b0060007a0c */ /* 0x000fda0003f06270 */
[----:B------:R-:W-:Y:S01]  /*3630*/  @P0 CALL.REL.NOINC `(.L_x_1248) ;  /* 0x0000001000000944 */ /* 0x000fe20003c00000 */
[----:B------:R-:W-:Y:S05]  /*3640*/  BRA `(.L_x_1264) ;  /* 0xffffd94000007947 */ /* 0x000fea000383ffff */
.L_x_1248:
[----:B------:R-:W-:Y:S01]  /*3650*/  BAR.SYNC.DEFER_BLOCKING 0x0 ;  /* 0x0000000000007b1d */ /* 0x000fe20000010000 */
[----:B------:R-:W-:Y:S01]  /*3660*/  F2FP.PACK_AB R43, R60, R61 ;  /* 0x0000003d3c2b723e */ /* 0x000fe200000000ff */
[----:B------:R-:W-:Y:S01]  /*3670*/  UIADD3 UR8, UP0, UR8, -0x1000, URZ ;  /* 0xfffff00008087890 */ /* 0x000fe2000ff1e03f */
[----:B------:R-:W-:Y:S01]  /*3680*/  F2FP.PACK_AB R42, R58, R59 ;  /* 0x0000003b3a2a723e */ /* 0x000fe200000000ff */
[----:B------:R-:W-:Y:S01]  /*3690*/  UIADD3 UR10, UP1, UR10, -0x1000, URZ ;  /* 0xfffff0000a0a7890 */ /* 0x000fe2000ff3e03f */
[----:B------:R-:W-:Y:S01]  /*36a0*/  F2FP.PACK_AB R41, R56, R57 ;  /* 0x000000393829723e */ /* 0x000fe200000000ff */
[----:B------:R-:W-:Y:S01]  /*36b0*/  UIADD3 UR12, UP2, UR12, -0x1000, URZ ;  /* 0xfffff0000c0c7890 */ /* 0x000fe2000ff5e03f */
[----:B------:R-:W-:Y:S01]  /*36c0*/  F2FP.PACK_AB R40, R38, R39 ;  /* 0x000000272628723e */ /* 0x000fe200000000ff */
[----:B------:R-:W-:Y:S01]  /*36d0*/  UIADD3.X UR9, UR9, -0x1, URZ, UP0, !UPT ;  /* 0xffffffff09097890 */ /* 0x000fe200087fe43f */
[----:B------:R-:W-:Y:S01]  /*36e0*/  F2FP.PACK_AB R51, R0, R3 ;  /* 0x000000030033723e */ /* 0x000fe200000000ff */
[----:B------:R-:W-:Y:S01]  /*36f0*/  IMAD R3, R32, c[0x0][0x2d8], RZ ;  /* 0x0000b60020037a24 */ /* 0x000fe200078e02ff */
[----:B------:R-:W-:Y:S01]  /*3700*/  F2FP.PACK_AB R50, R2, R5 ;  /* 0x000000050232723e */ /* 0x000fe200000000ff */
[----:B------:R-:W-:Y:S01]  /*3710*/  FADD.FTZ R0, R35, R8 ;  /* 0x0000000823007221 */ /* 0x000fe20000010000 */
[----:B------:R-:W-:Y:S01]  /*3720*/  F2FP.PACK_AB R49, R4, R7 ;  /* 0x000000070431723e */ /* 0x000fe200000000ff */
[----:B------:R-:W-:Y:S01]  /*3730*/  UIADD3.X UR11, UR11, -0x1, URZ, UP1, !UPT ;  /* 0xffffffff0b0b7890 */ /* 0x000fe20008ffe43f */
[----:B------:R-:W-:Y:S01]  /*3740*/  LEA R52, R31, R28, 0x1 ;  /* 0x0000001c1f347211 */ /* 0x000fe200078e08ff */
[----:B------:R-:W-:Y:S01]  /*3750*/  UIADD3.X UR13, UR13, -0x1, URZ, UP2, !UPT ;  /* 0xffffffff0d0d7890 */ /* 0x000fe200097fe43f */
[----:B------:R-:W-:Y:S01]  /*3760*/  F2FP.PACK_AB R48, R6, R9 ;  /* 0x000000090630723e */ /* 0x000fe200000000ff */
[----:B------:R-:W-:Y:S01]  /*3770*/  IMAD R9, R34, c[0x0][0x2dc], R3 ;  /* 0x0000b70022097a24 */ /* 0x000fe200078e0203 */
[----:B------:R-:W-:-:S02]  /*3780*/  IADD3 R53, R29, -0x1, RZ ;  /* 0xffffffff1d357810 */ /* 0x000fc40007ffe0ff */
[----:B------:R-:W-:Y:S02]  /*3790*/  F2FP.PACK_AB R59, R25, R22 ;  /* 0x00000016193b723e */ /* 0x000fe400000000ff */
[----:B------:R-:W-:Y:S01]  /*37a0*/  SHF.L.U32 R38, R53, 0xb, RZ ;  /* 0x0000000b35267819 */ /* 0x000fe200000006ff */
[----:B------:R0:W-:Y:S01]  /*37b0*/  STS.128 [R52.X16], R40 ;  /* 0x0000002834007388 */ /* 0x0001e2000000cc00 */
[----:B------:R-:W-:Y:S02]  /*37c0*/  F2FP.PACK_AB R58, R23, R20 ;  /* 0x00000014173a723e */ /* 0x000fe400000000ff */
[----:B------:R-:W-:Y:S01]  /*37d0*/  SHF.R.S32.HI R39, RZ, 0x1f, R38 ;  /* 0x0000001fff277819 */ /* 0x000fe20000011426 */
[----:B------:R1:W-:Y:S01]  /*37e0*/  STS.128 [R52.X16+0x10], R48 ;  /* 0x0000103034007388 */ /* 0x0003e2000000cc00 */
[----:B------:R-:W-:-:S06]  /*37f0*/  NOP ;  /* 0x0000000000007918 */ /* 0x000fcc0000000000 */
[----:B------:R-:W2:Y:S01]  /*3800*/  LDS.128 R4, [R24.X16] ;  /* 0x0000000018047984 */ /* 0x000ea2000000cc00 */
[----:B------:R-:W-:Y:S01]  /*3810*/  IMAD.WIDE.U32 R2, R34, c[0x0][0x2d8], R38 ;  /* 0x0000b60022027a25 */ /* 0x000fe200078e0026 */
[----:B------:R-:W-:Y:S02]  /*3820*/  F2FP.PACK_AB R57, R21, R18 ;  /* 0x000000121539723e */ /* 0x000fe400000000ff */
[----:B------:R-:W3:Y:S01]  /*3830*/  LDS.128 R44, [R24.X16+0x200] ;  /* 0x00020000182c7984 */ /* 0x000ee2000000cc00 */
[----:B0-----:R-:W-:Y:S01]  /*3840*/  IMAD R40, R36, c[0x0][0x2e0], RZ ;  /* 0x0000b80024287a24 */ /* 0x001fe200078e02ff */
[----:B------:R-:W-:Y:S01]  /*3850*/  IADD3 R3, R3, R9, RZ ;  /* 0x0000000903037210 */ /* 0x000fe20007ffe0ff */
[----:B------:R-:W-:Y:S01]  /*3860*/  FADD.FTZ R9, R0, R11 ;  /* 0x0000000b00097221 */ /* 0x000fe20000010000 */
[----:B------:R-:W-:Y:S01]  /*3870*/  F2FP.PACK_AB R56, R19, R16 ;  /* 0x000000101338723e */ /* 0x000fe200000000ff */
[----:B------:R-:W-:Y:S01]  /*3880*/  IMAD R35, R37, c[0x0][0x2e4], R40 ;  /* 0x0000b90025237a24 */ /* 0x000fe200078e0228 */
[----:B-1----:R-:W-:Y:S01]  /*3890*/  F2FP.PACK_AB R49, R13, R10 ;  /* 0x0000000a0d31723e */ /* 0x002fe200000000ff */
[----:B------:R-:W-:Y:S01]  /*38a0*/  IMAD.WIDE.U32 R2, R37, c[0x0][0x2e0], R2 ;  /* 0x0000b80025027a25 */ /* 0x000fe200078e0002 */
[----:B------:R-:W-:-:S02]  /*38b0*/  F2FP.PACK_AB R48, R11, R8 ;  /* 0x000000080b30723e */ /* 0x000fc400000000ff */
[----:B------:R-:W-:Y:S01]  /*38c0*/  F2FP.PACK_AB R51, R17, R14 ;  /* 0x0000000e1133723e */ /* 0x000fe200000000ff */
[----:B------:R-:W-:Y:S01]  /*38d0*/  FADD.FTZ R0, R9, R10 ;  /* 0x0000000a09007221 */ /* 0x000fe20000010000 */
[----:B------:R-:W-:Y:S01]  /*38e0*/  IADD3 R3, R3, R35, RZ ;  /* 0x0000002303037210 */ /* 0x000fe20007ffe0ff */
[----:B------:R-:W-:Y:S01]  /*38f0*/  IMAD.WIDE.U32 R38, R34, c[0x0][0x2f8], R38 ;  /* 0x0000be0022267a25 */ /* 0x000fe200078e0026 */
[----:B------:R-:W-:Y:S02]  /*3900*/  LEA R40, P0, R2, c[0x0][0x330], 0x1 ;  /* 0x0000cc0002287a11 */ /* 0x000fe400078008ff */
[----:B------:R-:W-:Y:S01]  /*3910*/  F2FP.PACK_AB R50, R15, R12 ;  /* 0x0000000c0f32723e */ /* 0x000fe200000000ff */
[----:B------:R-:W-:Y:S01]  /*3920*/  FADD.FTZ R35, R0, R13 ;  /* 0x0000000d00237221 */ /* 0x000fe20000010000 */
[----:B------:R-:W-:Y:S01]  /*3930*/  LEA.HI.X R41, R2, c[0x0][0x334], R3, 0x1, P0 ;  /* 0x0000cd0002297a11 */ /* 0x000fe200000f0c03 */
[----:B------:R-:W-:Y:S02]  /*3940*/  IMAD R13, R32, c[0x0][0x2f8], RZ ;  /* 0x0000be00200d7a24 */ /* 0x000fe400078e02ff */
[----:B------:R-:W-:-:S02]  /*3950*/  FADD.FTZ R12, R35, R12 ;  /* 0x0000000c230c7221 */ /* 0x000fc40000010000 */
[----:B------:R-:W-:-:S04]  /*3960*/  IMAD.WIDE R2, R26, 0x10, R40 ;  /* 0x000000101a027825 */ /* 0x000fc800078e0228 */
[----:B------:R-:W-:Y:S02]  /*3970*/  IMAD R13, R34, c[0x0][0x2fc], R13 ;  /* 0x0000bf00220d7a24 */ /* 0x000fe400078e020d */
[----:B------:R-:W-:Y:S02]  /*3980*/  IMAD R0, R36, c[0x0][0x300], RZ ;  /* 0x0000c00024007a24 */ /* 0x000fe400078e02ff */
[----:B------:R-:W-:Y:S01]  /*3990*/  FADD.FTZ R15, R12, R15 ;  /* 0x0000000f0c0f7221 */ /* 0x000fe20000010000 */
[----:B------:R-:W-:-:S03]  /*39a0*/  IADD3 R39, R39, R13, RZ ;  /* 0x0000000d27277210 */ /* 0x000fc60007ffe0ff */
[----:B------:R-:W-:Y:S01]  /*39b0*/  FADD.FTZ R14, R15, R14 ;  /* 0x0000000e0f0e7221 */ /* 0x000fe20000010000 */
[----:B--2---:R0:W-:Y:S03]  /*39c0*/  STG.E.128 [R2.64], R4 ;  /* 0x0000000402007986 */ /* 0x0041e6000c101d06 */
[----:B------:R-:W-:Y:S01]  /*39d0*/  FADD.FTZ R17, R14, R17 ;  /* 0x000000110e117221 */ /* 0x000fe20000010000 */
[----:B---3--:R1:W-:Y:S03]  /*39e0*/  STG.E.128 [R2.64+0x200], R44 ;  /* 0x0002002c02007986 */ /* 0x0083e6000c101d06 */
[----:B------:R-:W-:Y:S01]  /*39f0*/  FADD.FTZ R16, R17, R16 ;  /* 0x0000001011107221 */ /* 0x000fe20000010000 */
[----:B------:R-:W-:Y:S03]  /*3a00*/  BAR.SYNC.DEFER_BLOCKING 0x0 ;  /* 0x0000000000007b1d */ /* 0x000fe60000010000 */
[----:B------:R-:W-:-:S04]  /*3a10*/  FADD.FTZ R19, R16, R19 ;  /* 0x0000001310137221 */ /* 0x000fc80000010000 */
[----:B------:R-:W-:Y:S02]  /*3a20*/  FADD.FTZ R18, R19, R18 ;  /* 0x0000001213127221 */ /* 0x000fe40000010000 */
[C---:B0-----:R-:W-:Y:S02]  /*3a30*/  IMAD R5, R37.reuse, c[0x0][0x304], R0 ;  /* 0x0000c10025057a24 */ /* 0x041fe400078e0200 */
[----:B------:R-:W-:Y:S02]  /*3a40*/  FADD.FTZ R21, R18, R21 ;  /* 0x0000001512157221 */ /* 0x000fe40000010000 */
[----:B-1----:R-:W-:-:S04]  /*3a50*/  IMAD.WIDE.U32 R2, R37, c[0x0][0x300], R38 ;  /* 0x0000c00025027a25 */ /* 0x002fc800078e0026 */
[----:B------:R-:W-:Y:S01]  /*3a60*/  FADD.FTZ R20, R21, R20 ;  /* 0x0000001415147221 */ /* 0x000fe20000010000 */
[----:B------:R-:W-:Y:S02]  /*3a70*/  IADD3 R3, R3, R5, RZ ;  /* 0x0000000503037210 */ /* 0x000fe40007ffe0ff */
[----:B------:R-:W-:Y:S01]  /*3a80*/  LEA R4, P0, R2, c[0x0][0x340], 0x1 ;  /* 0x0000d00002047a11 */ /* 0x000fe200078008ff */
[----:B------:R-:W-:Y:S01]  /*3a90*/  FADD.FTZ R23, R20, R23 ;  /* 0x0000001714177221 */ /* 0x000fe20000010000 */
[----:B------:R-:W-:Y:S02]  /*3aa0*/  STS.128 [R52.X16], R48 ;  /* 0x0000003034007388 */ /* 0x000fe4000000cc00 */
[----:B------:R-:W-:Y:S01]  /*3ab0*/  LEA.HI.X R5, R2, c[0x0][0x344], R3, 0x1, P0 ;  /* 0x0000d10002057a11 */ /* 0x000fe200000f0c03 */
[----:B------:R-:W-:Y:S01]  /*3ac0*/  FADD.FTZ R22, R23, R22 ;  /* 0x0000001617167221 */ /* 0x000fe20000010000 */
[----:B------:R-:W-:Y:S01]  /*3ad0*/  ISETP.GT.AND P0, PT, R29, 0x1, PT ;  /* 0x000000011d00780c */ /* 0x000fe20003f04270 */
[----:B------:R-:W-:Y:S01]  /*3ae0*/  STS.128 [R52.X16+0x10], R56 ;  /* 0x0000103834007388 */ /* 0x000fe2000000cc00 */
[----:B------:R-:W-:-:S06]  /*3af0*/  NOP ;  /* 0x0000000000007918 */ /* 0x000fcc0000000000 */
[----:B------:R-:W0:Y:S01]  /*3b00*/  LDS.128 R8, [R24.X16] ;  /* 0x0000000018087984 */ /* 0x000e22000000cc00 */
[----:B------:R-:W-:Y:S01]  /*3b10*/  IMAD.WIDE R2, R26, 0x10, R4 ;  /* 0x000000101a027825 */ /* 0x000fe200078e0204 */
[----:B------:R-:W-:Y:S02]  /*3b20*/  MOV R29, R53 ;  /* 0x00000035001d7202 */ /* 0x000fe40000000f00 */
[----:B------:R-:W1:Y:S01]  /*3b30*/  LDS.128 R40, [R24.X16+0x200] ;  /* 0x0002000018287984 */ /* 0x000e62000000cc00 */
[----:B------:R-:W-:-:S03]  /*3b40*/  FADD.FTZ R35, R22, R25 ;  /* 0x0000001916237221 */ /* 0x000fc60000010000 */
[----:B0-----:R0:W-:Y:S04]  /*3b50*/  STG.E.128 [R2.64], R8 ;  /* 0x0000000802007986 */ /* 0x0011e8000c101d06 */
[----:B-1----:R0:W-:Y:S02]  /*3b60*/  STG.E.128 [R2.64+0x200], R40 ;  /* 0x0002002802007986 */ /* 0x0021e4000c101d06 */
[----:B0-----:R-:W-:Y:S01]  /*3b70*/  @!P0 CALL.REL.NOINC `(.L_x_1247) ;  /* 0x0000001000008944 */ /* 0x001fe20003c00000 */
[----:B------:R-:W-:Y:S05]  /*3b80*/  BRA `(.L_x_1265) ;  /* 0xffffca5000007947 */ /* 0x000fea000383ffff */
.L_x_1247:
[----:B------:R-:W-:Y:S02]  /*3b90*/  ISETP.NE.U32.AND P0, PT, RZ, c[0x0][0x328], PT ;  /* 0x0000ca00ff007a0c */ /* 0x000fe40003f05070 */
[----:B------:R-:W-:Y:S02]  /*3ba0*/  ISETP.NE.U32.AND P2, PT, RZ, c[0x0][0x348], PT ;  /* 0x0000d200ff007a0c */ /* 0x000fe40003f45070 */
[----:B------:R-:W-:-:S02]  /*3bb0*/  ISETP.NE.AND.EX P1, PT, RZ, c[0x0][0x32c], PT, P0 ;  /* 0x0000cb00ff007a0c */ /* 0x000fc40003f25300 */
        /* <DEDUP_REMOVED lines=26> */
[----:B------:R-:W-:-:S04]  /*3d60*/  @!P1 FADD.FTZ R2, R3, R2 ;  /* 0x0000000203029221 */ /* 0x000fc80000010000 */
[----:B---3--:R-:W-:-:S05]  /*3d70*/  @!P1 FADD.FTZ R7, R2, R5 ;  /* 0x0000000502079221 */ /* 0x008fca0000010000 */
[----:B------:R0:W-:Y:S02]  /*3d80*/  RED.E.ADD.F32.FTZ.RN.STRONG.GPU [R132.64], R7 ;  /* 0x000000078400798e */ /* 0x0001e4000c10e786 */
.L_x_1267:
[----:B0-----:R-:W-:Y:S05]  /*3d90*/  BSYNC B0 ;  /* 0x0000000000007941 */ /* 0x001fea0003800000 */
.L_x_1266:
[----:B------:R-:W-:Y:S01]  /*3da0*/  BSSY B0, `(.L_x_1268) ;  /* 0x0000020000007945 */ /* 0x000fe20003800000 */
[----:B------:R-:W-:Y:S05]  /*3db0*/  @!P0 BRA `(.L_x_1269) ;  /* 0x000001d000008947 */ /* 0x000fea0003800000 */
[----:B------:R-:W-:Y:S06]  /*3dc0*/  BAR.SYNC.DEFER_BLOCKING 0x0 ;  /* 0x0000000000007b1d */ /* 0x000fec0000010000 */
[----:B0-----:R-:W0:Y:S04]  /*3dd0*/  SHFL.DOWN P0, R0, R35, 0x1, 0x1f ;  /* 0x08201f0023007f89 */ /* 0x001e280000000000 */
        /* <DEDUP_REMOVED lines=24> */
[----:B------:R0:W-:Y:S01]  /*3f60*/  RED.E.ADD.F32.FTZ.RN.STRONG.GPU [R130.64], R4 ;  /* 0x000000048200798e */ /* 0x0001e2000c10e786 */
[----:B------:R-:W-:Y:S01]  /*3f70*/  HFMA2.MMA R21, -RZ, RZ, 0, 0 ;  /* 0x00000000ff157435 */ /* 0x000fe200000001ff */
[----:B------:R-:W-:Y:S05]  /*3f80*/  BRA `(.L_x_1270) ;  /* 0x0000001000007947 */ /* 0x000fea0003800000 */
.L_x_1269:
[----:B------:R-:W3:Y:S02]  /*3f90*/  S2R R21, SR_TID.X ;  /* 0x0000000000157919 */ /* 0x000ee40000002100 */
.L_x_1270:
[----:B0-----:R-:W-:Y:S05]  /*3fa0*/  BSYNC B0 ;  /* 0x0000000000007941 */ /* 0x001fea0003800000 */
.L_x_1268:
[----:B---3--:R-:W-:-:S13]  /*3fb0*/  ISETP.GE.AND P0, PT, R21, c[0x0][0x16c], PT ;  /* 0x00005b0015007a0c */ /* 0x008fda0003f06270 */
[----:B------:R-:W-:Y:S05]  /*3fc0*/  @P0 EXIT ;  /* 0x000000000000094d */ /* 0x000fea0003800000 */
[C---:B------:R-:W-:Y:S02]  /*3fd0*/  IMAD R0, R36.reuse, c[0x0][0x2c8], RZ ;  /* 0x0000b20024007a24 */ /* 0x040fe400078e02ff */
[C---:B------:R-:W-:Y:S02]  /*3fe0*/  IMAD R8, R36.reuse, c[0x0][0x2a8], RZ ;  /* 0x0000aa0024087a24 */ /* 0x040fe400078e02ff */
[C---:B------:R-:W-:Y:S02]  /*3ff0*/  IMAD R10, R36.reuse, c[0x0][0x288], RZ ;  /* 0x0000a200240a7a24 */ /* 0x040fe400078e02ff */
[C---:B------:R-:W-:Y:S02]  /*4000*/  IMAD R12, R36.reuse, c[0x0][0x198], RZ ;  /* 0x00006600240c7a24 */ /* 0x040fe400078e02ff */
[----:B------:R-:W-:Y:S02]  /*4010*/  IMAD R36, R36, c[0x0][0x1b8], RZ ;  /* 0x00006e0024247a24 */ /* 0x000fe400078e02ff */
[----:B------:R-:W-:-:S04]  /*4020*/  IMAD.WIDE.U32 R2, R37, c[0x0][0x2c8], RZ ;  /* 0x0000b20025027a25 */ /* 0x000fc800078e00ff */
[----:B------:R-:W-:-:S04]  /*4030*/  IMAD.WIDE.U32 R4, R37, c[0x0][0x2a8], RZ ;  /* 0x0000aa0025047a25 */ /* 0x000fc800078e00ff */
[----:B------:R-:W-:-:S04]  /*4040*/  IMAD.WIDE.U32 R6, R37, c[0x0][0x288], RZ ;  /* 0x0000a20025067a25 */ /* 0x000fc800078e00ff */
[----:B------:R-:W-:-:S04]  /*4050*/  IMAD.WIDE.U32 R16, R37, c[0x0][0x198], RZ ;  /* 0x0000660025107a25 */ /* 0x000fc800078e00ff */
[C---:B------:R-:W-:Y:S02]  /*4060*/  IMAD R31, R37.reuse, c[0x0][0x2cc], R0 ;  /* 0x0000b300251f7a24 */ /* 0x040fe400078e0200 */
[C---:B------:R-:W-:Y:S02]  /*4070*/  IMAD R29, R37.reuse, c[0x0][0x2ac], R8 ;  /* 0x0000ab00251d7a24 */ /* 0x040fe400078e0208 */
[----:B------:R-:W-:Y:S01]  /*4080*/  IMAD R27, R37, c[0x0][0x28c], R10 ;  /* 0x0000a300251b7a24 */ /* 0x000fe200078e020a */
[----:B------:R-:W-:Y:S01]  /*4090*/  IADD3 R31, R3, R31, RZ ;  /* 0x0000001f031f7210 */ /* 0x000fe20007ffe0ff */
[----:B------:R-:W-:Y:S01]  /*40a0*/  IMAD R9, R37, c[0x0][0x19c], R12 ;  /* 0x0000670025097a24 */ /* 0x000fe200078e020c */
[----:B------:R-:W-:Y:S01]  /*40b0*/  IADD3 R29, R5, R29, RZ ;  /* 0x0000001d051d7210 */ /* 0x000fe20007ffe0ff */
[----:B------:R-:W-:Y:S01]  /*40c0*/  IMAD R11, R37, c[0x0][0x1bc], R36 ;  /* 0x00006f00250b7a24 */ /* 0x000fe200078e0224 */
[----:B------:R-:W-:Y:S01]  /*40d0*/  IADD3 R27, R7, R27, RZ ;  /* 0x0000001b071b7210 */ /* 0x000fe20007ffe0ff */
[----:B------:R-:W-:Y:S01]  /*40e0*/  IMAD.WIDE.U32 R18, R37, c[0x0][0x1b8], RZ ;  /* 0x00006e0025127a25 */ /* 0x000fe200078e00ff */
[----:B------:R-:W-:-:S04]  /*40f0*/  IADD3 R37, R17, R9, RZ ;  /* 0x0000000911257210 */ /* 0x000fc80007ffe0ff */
[----:B------:R-:W-:Y:S02]  /*4100*/  IADD3 R39, R19, R11, RZ ;  /* 0x0000000b13277210 */ /* 0x000fe40007ffe0ff */
.L_x_1271:
[----:B0-----:R-:W0:Y:S01]  /*4110*/  LDS R23, [R21.X4+0x2ce0] ;  /* 0x002ce00015177984 */ /* 0x001e220000004800 */
[----:B------:R-:W-:Y:S01]  /*4120*/  SHF.R.S32.HI R20, RZ, 0x1f, R21 ;  /* 0x0000001fff147819 */ /* 0x000fe20000011415 */
[----:B------:R-:W-:Y:S01]  /*4130*/  YIELD ;  /* 0x0000000000007946 */ /* 0x000fe20003800000 */
[----:B------:R-:W-:Y:S01]  /*4140*/  MOV R10, R18 ;  /* 0x00000012000a7202 */ /* 0x000fe20000000f00 */
[----:B------:R-:W3:Y:S01]  /*4150*/  LDS R25, [R21.X4+0x30e0] ;  /* 0x0030e00015197984 */ /* 0x000ee20000004800 */
[----:B------:R-:W-:Y:S01]  /*4160*/  MOV R11, R39 ;  /* 0x00000027000b7202 */ /* 0x000fe20000000f00 */
[C---:B------:R-:W-:Y:S01]  /*4170*/  IMAD R0, R20.reuse, c[0x0][0x290], RZ ;  /* 0x0000a40014007a24 */ /* 0x040fe200078e02ff */
[----:B------:R-:W-:Y:S01]  /*4180*/  MOV R8, R6 ;  /* 0x0000000600087202 */ /* 0x000fe20000000f00 */
[----:B------:R-:W-:Y:S01]  /*4190*/  IMAD R14, R20, c[0x0][0x1c0], RZ ;  /* 0x00007000140e7a24 */ /* 0x000fe200078e02ff */
[----:B------:R-:W-:Y:S01]  /*41a0*/  MOV R9, R27 ;  /* 0x0000001b00097202 */ /* 0x000fe20000000f00 */
[----:B------:R-:W-:-:S04]  /*41b0*/  IMAD.WIDE.U32 R12, R21, c[0x0][0x1c0], R10 ;  /* 0x00007000150c7a25 */ /* 0x000fc800078e000a */
[----:B------:R-:W-:-:S04]  /*41c0*/  IMAD.WIDE.U32 R8, R21, c[0x0][0x290], R8 ;  /* 0x0000a40015087a25 */ /* 0x000fc800078e0008 */
[C---:B------:R-:W-:Y:S01]  /*41d0*/  IMAD R11, R21.reuse, c[0x0][0x294], R0 ;  /* 0x0000a500150b7a24 */ /* 0x040fe200078e0200 */
[----:B------:R-:W-:Y:S01]  /*41e0*/  LEA R10, P0, R8, c[0x0][0x310], 0x2 ;  /* 0x0000c400080a7a11 */ /* 0x000fe200078010ff */
[----:B------:R-:W-:Y:S01]  /*41f0*/  IMAD R15, R21, c[0x0][0x1c4], R14 ;  /* 0x00007100150f7a24 */ /* 0x000fe200078e020e */
[----:B------:R-:W-:Y:S02]  /*4200*/  LEA R14, P1, R12, c[0x0][0x230], 0x2 ;  /* 0x00008c000c0e7a11 */ /* 0x000fe400078210ff */
[----:B------:R-:W-:Y:S02]  /*4210*/  IADD3 R11, R9, R11, RZ ;  /* 0x0000000b090b7210 */ /* 0x000fe40007ffe0ff */
[----:B------:R-:W-:Y:S02]  /*4220*/  IADD3 R9, R13, R15, RZ ;  /* 0x0000000f0d097210 */ /* 0x000fe40007ffe0ff */
[----:B------:R-:W-:Y:S02]  /*4230*/  LEA.HI.X R11, R8, c[0x0][0x314], R11, 0x2, P0 ;  /* 0x0000c500080b7a11 */ /* 0x000fe400000f140b */
[----:B------:R-:W-:-:S03]  /*4240*/  LEA.HI.X R15, R12, c[0x0][0x234], R9, 0x2, P1 ;  /* 0x00008d000c0f7a11 */ /* 0x000fc600008f1409 */
[----:B0-----:R0:W-:Y:S04]  /*4250*/  RED.E.ADD.F32.FTZ.RN.STRONG.GPU [R10.64], R23 ;  /* 0x000000170a00798e */ /* 0x0011e8000c10e786 */
[----:B------:R4:W3:Y:S01]  /*4260*/  LDG.E R0, [R14.64] ;  /* 0x000000060e007981 */ /* 0x0008e2000c1e1900 */
[----:B------:R-:W-:Y:S01]  /*4270*/  MOV R8, R4 ;  /* 0x0000000400087202 */ /* 0x000fe20000000f00 */
[C---:B------:R-:W-:Y:S01]  /*4280*/  IMAD R22, R20.reuse, c[0x0][0x2b0], RZ ;  /* 0x0000ac0014167a24 */ /* 0x040fe200078e02ff */
[----:B------:R-:W-:Y:S01]  /*4290*/  MOV R9, R29 ;  /* 0x0000001d00097202 */ /* 0x000fe20000000f00 */
[----:B------:R-:W-:Y:S02]  /*42a0*/  IMAD R24, R20, c[0x0][0x1a0], RZ ;  /* 0x0000680014187a24 */ /* 0x000fe400078e02ff */
[C---:B------:R-:W-:Y:S01]  /*42b0*/  IMAD R33, R21.reuse, c[0x0][0x2b4], R22 ;  /* 0x0000ad0015217a24 */ /* 0x040fe200078e0216 */
[----:B0-----:R-:W-:Y:S01]  /*42c0*/  MOV R10, R16 ;  /* 0x00000010000a7202 */ /* 0x001fe20000000f00 */
[----:B------:R-:W-:Y:S01]  /*42d0*/  IMAD.WIDE.U32 R8, R21, c[0x0][0x2b0], R8 ;  /* 0x0000ac0015087a25 */ /* 0x000fe200078e0008 */
[----:B------:R-:W-:-:S03]  /*42e0*/  MOV R11, R37 ;  /* 0x00000025000b7202 */ /* 0x000fc60000000f00 */
[C---:B------:R-:W-:Y:S02]  /*42f0*/  IMAD R35, R21.reuse, c[0x0][0x1a4], R24 ;  /* 0x0000690015237a24 */ /* 0x040fe400078e0218 */
[----:B------:R-:W-:Y:S01]  /*4300*/  IMAD.WIDE.U32 R12, R21, c[0x0][0x1a0], R10 ;  /* 0x00006800150c7a25 */ /* 0x000fe200078e000a */
[----:B------:R-:W-:Y:S02]  /*4310*/  LEA R10, P0, R8, c[0x0][0x318], 0x2 ;  /* 0x0000c600080a7a11 */ /* 0x000fe400078010ff */
[----:B------:R-:W-:Y:S02]  /*4320*/  IADD3 R11, R9, R33, RZ ;  /* 0x00000021090b7210 */ /* 0x000fe40007ffe0ff */
[----:B----4-:R-:W-:Y:S02]  /*4330*/  LEA R14, P1, R12, c[0x0][0x228], 0x2 ;  /* 0x00008a000c0e7a11 */ /* 0x010fe400078210ff */
[----:B------:R-:W-:Y:S02]  /*4340*/  IADD3 R9, R13, R35, RZ ;  /* 0x000000230d097210 */ /* 0x000fe40007ffe0ff */
[----:B------:R-:W-:-:S02]  /*4350*/  LEA.HI.X R11, R8, c[0x0][0x31c], R11, 0x2, P0 ;  /* 0x0000c700080b7a11 */ /* 0x000fc400000f140b */
[----:B------:R-:W-:Y:S01]  /*4360*/  LEA.HI.X R15, R12, c[0x0][0x22c], R9, 0x2, P1 ;  /* 0x00008b000c0f7a11 */ /* 0x000fe200008f1409 */
[----:B---3--:R-:W-:-:S05]  /*4370*/  FMUL.FTZ R23, R0, R25 ;  /* 0x0000001900177220 */ /* 0x008fca0000410000 */
[----:B------:R0:W-:Y:S04]  /*4380*/  RED.E.ADD.F32.FTZ.RN.STRONG.GPU [R10.64], R23 ;  /* 0x000000170a00798e */ /* 0x0001e8000c10e786 */
[----:B------:R-:W3:Y:S01]  /*4390*/  LDG.E R14, [R14.64] ;  /* 0x000000060e0e7981 */ /* 0x000ee2000c1e1900 */
[----:B------:R-:W-:Y:S01]  /*43a0*/  MOV R8, R2 ;  /* 0x0000000200087202 */ /* 0x000fe20000000f00 */
[----:B------:R-:W-:Y:S01]  /*43b0*/  IMAD R20, R20, c[0x0][0x2d0], RZ ;  /* 0x0000b40014147a24 */ /* 0x000fe200078e02ff */
[----:B------:R-:W-:-:S03]  /*43c0*/  MOV R9, R31 ;  /* 0x0000001f00097202 */ /* 0x000fc60000000f00 */
[C---:B------:R-:W-:Y:S02]  /*43d0*/  IMAD R13, R21.reuse, c[0x0][0x2d4], R20 ;  /* 0x0000b500150d7a24 */ /* 0x040fe400078e0214 */
[C---:B------:R-:W-:Y:S01]  /*43e0*/  IMAD.WIDE.U32 R8, R21.reuse, c[0x0][0x2d0], R8 ;  /* 0x0000b40015087a25 */ /* 0x040fe200078e0008 */
[----:B------:R-:W-:-:S04]  /*43f0*/  IADD3 R21, R21, c[0x0][0x0], RZ ;  /* 0x0000000015157a10 */ /* 0x000fc80007ffe0ff */
[----:B------:R-:W-:Y:S02]  /*4400*/  LEA R12, P0, R8, c[0x0][0x320], 0x2 ;  /* 0x0000c800080c7a11 */ /* 0x000fe400078010ff */
[----:B------:R-:W-:-:S04]  /*4410*/  IADD3 R9, R9, R13, RZ ;  /* 0x0000000d09097210 */ /* 0x000fc80007ffe0ff */
[----:B------:R-:W-:Y:S02]  /*4420*/  LEA.HI.X R13, R8, c[0x0][0x324], R9, 0x2, P0 ;  /* 0x0000c900080d7a11 */ /* 0x000fe400000f1409 */
[----:B------:R-:W-:Y:S01]  /*4430*/  ISETP.GE.AND P0, PT, R21, c[0x0][0x16c], PT ;  /* 0x00005b0015007a0c */ /* 0x000fe20003f06270 */
[----:B---3--:R-:W-:-:S05]  /*4440*/  FMUL.FTZ R25, R25, R14 ;  /* 0x0000000e19197220 */ /* 0x008fca0000410000 */
[----:B------:R0:W-:Y:S07]  /*4450*/  RED.E.ADD.F32.FTZ.RN.STRONG.GPU [R12.64], R25 ;  /* 0x000000190c00798e */ /* 0x0001ee000c10e786 */
[----:B------:R-:W-:Y:S05]  /*4460*/  @!P0 BRA `(.L_x_1271) ;  /* 0xfffffca000008947 */ /* 0x000fea000383ffff */
[----:B------:R-:W-:Y:S05]  /*4470*/  EXIT ;  /* 0x000000000000794d */ /* 0x000fea0003800000 */
.L_x_1253:
[----:B------:R-:W-:Y:S01]  /*4480*/  HFMA2.MMA R86, -RZ, RZ, 0, 5.9604644775390625e-08 ;  /* 0x00000001ff567435 */ /* 0x000fe200000001ff */
[----:B------:R-:W-:Y:S02]  /*4490*/  MOV R89, R90 ;  /* 0x0000005a00597202 */ /* 0x000fe40000000f00 */
[----:B------:R-:W-:-:S02]  /*44a0*/  MOV R88, RZ ;  /* 0x000000ff00587202 */ /* 0x000fc40000000f00 */
[----:B------:R-:W-:Y:S02]  /*44b0*/  MOV R87, 0xffffffff ;  /* 0xffffffff00577802 */ /* 0x000fe40000000f00 */
[----:B------:R-:W-:Y:S02]  /*44c0*/  MOV R50, 0x44e0 ;  /* 0x000044e000327802 */ /* 0x000fe40000000f00 */
[----:B-1---5:R-:W-:Y:S05]  /*44d0*/  CALL.REL.NOINC `($__internal_50_$__cuda_sm70_shflsync_up) ;  /* 0x00000ed000007944 */ /* 0x022fea0003c00000 */
[----:B-1----:R-:W-:Y:S01]  /*44e0*/  MOV R155, R86 ;  /* 0x00000056009b7202 */ /* 0x002fe20000000f00 */
[----:B0-----:R-:W-:Y:S05]  /*44f0*/  BRA `(.L_x_1272) ;  /* 0xffffd6e000007947 */ /* 0x001fea000383ffff */
.L_x_1254:
[----:B------:R-:W-:Y:S01]  /*4500*/  HFMA2.MMA R86, -RZ, RZ, 0, 5.9604644775390625e-08 ;  /* 0x00000001ff567435 */ /* 0x000fe200000001ff */
[----:B------:R-:W-:Y:S02]  /*4510*/  MOV R89, R91 ;  /* 0x0000005b00597202 */ /* 0x000fe40000000f00 */
[----:B------:R-:W-:Y:S02]  /*4520*/  MOV R88, RZ ;  /* 0x000000ff00587202 */ /* 0x000fe40000000f00 */
[----:B------:R-:W-:Y:S02]  /*4530*/  MOV R87, 0xffffffff ;  /* 0xffffffff00577802 */ /* 0x000fe40000000f00 */
[----:B------:R-:W-:-:S02]  /*4540*/  MOV R50, 0x4560 ;  /* 0x0000456000327802 */ /* 0x000fc40000000f00 */
[----:B012--5:R-:W-:Y:S05]  /*4550*/  CALL.REL.NOINC `($__internal_50_$__cuda_sm70_shflsync_up) ;  /* 0x00000e5000007944 */ /* 0x027fea0003c00000 */
[C---:B------:R-:W-:Y:S01]  /*4560*/  FMUL.FTZ R155, R90.reuse, R155 ;  /* 0x0000009b5a9b7220 */ /* 0x040fe20000410000 */
[----:B------:R-:W-:Y:S01]  /*4570*/  ISETP.GE.AND P0, PT, R31, 0x1, PT ;  /* 0x000000011f00780c */ /* 0x000fe20003f06270 */
[----:B-1----:R-:W-:Y:S01]  /*4580*/  FFMA.FTZ R50, R90, R86, R91 ;  /* 0x000000565a327223 */ /* 0x002fe2000001005b */
[----:B------:R-:W-:Y:S01]  /*4590*/  HFMA2.MMA R86, -RZ, RZ, 0, 1.1920928955078125e-07 ;  /* 0x00000002ff567435 */ /* 0x000fe200000001ff */
[----:B0-----:R-:W-:-:S02]  /*45a0*/  MOV R88, RZ ;  /* 0x000000ff00587202 */ /* 0x001fc40000000f00 */
[----:B------:R-:W-:Y:S02]  /*45b0*/  FSEL R155, R90, R155, !P0 ;  /* 0x0000009b5a9b7208 */ /* 0x000fe40004000000 */
[----:B------:R-:W-:Y:S02]  /*45c0*/  FSEL R91, R91, R50, !P0 ;  /* 0x000000325b5b7208 */ /* 0x000fe40004000000 */
[----:B------:R-:W-:Y:S02]  /*45d0*/  MOV R87, 0xffffffff ;  /* 0xffffffff00577802 */ /* 0x000fe40000000f00 */
[----:B------:R-:W-:Y:S02]  /*45e0*/  MOV R89, R155 ;  /* 0x0000009b00597202 */ /* 0x000fe40000000f00 */
[----:B------:R-:W-:Y:S02]  /*45f0*/  MOV R50, 0x4610 ;  /* 0x0000461000327802 */ /* 0x000fe40000000f00 */
[----:B------:R-:W-:Y:S05]  /*4600*/  CALL.REL.NOINC `($__internal_50_$__cuda_sm70_shflsync_up) ;  /* 0x00000da000007944 */ /* 0x000fea0003c00000 */
[----:B-1----:R-:W-:Y:S01]  /*4610*/  MOV R90, R86 ;  /* 0x00000056005a7202 */ /* 0x002fe20000000f00 */
[----:B------:R-:W-:Y:S01]  /*4620*/  HFMA2.MMA R86, -RZ, RZ, 0, 1.1920928955078125e-07 ;  /* 0x00000002ff567435 */ /* 0x000fe200000001ff */
[----:B0-----:R-:W-:-:S02]  /*4630*/  MOV R89, R91 ;  /* 0x0000005b00597202 */ /* 0x001fc40000000f00 */
[----:B------:R-:W-:Y:S02]  /*4640*/  MOV R88, RZ ;  /* 0x000000ff00587202 */ /* 0x000fe40000000f00 */
[----:B------:R-:W-:Y:S02]  /*4650*/  MOV R87, 0xffffffff ;  /* 0xffffffff00577802 */ /* 0x000fe40000000f00 */
[----:B------:R-:W-:Y:S02]  /*4660*/  MOV R50, 0x4680 ;  /* 0x0000468000327802 */ /* 0x000fe40000000f00 */
[----:B------:R-:W-:Y:S05]  /*4670*/  CALL.REL.NOINC `($__internal_50_$__cuda_sm70_shflsync_up) ;  /* 0x00000d3000007944 */ /* 0x000fea0003c00000 */
[----:B------:R-:W-:Y:S02]  /*4680*/  ISETP.GE.AND P0, PT, R31, 0x2, PT ;  /* 0x000000021f00780c */ /* 0x000fe40003f06270 */
[----:B0-----:R-:W-:Y:S02]  /*4690*/  MOV R88, RZ ;  /* 0x000000ff00587202 */ /* 0x001fe40000000f00 */
[----:B------:R-:W-:Y:S02]  /*46a0*/  MOV R87, 0xffffffff ;  /* 0xffffffff00577802 */ /* 0x000fe40000000f00 */
[----:B------:R-:W-:-:S07]  /*46b0*/  MOV R50, 0x4710 ;  /* 0x0000471000327802 */ /* 0x000fce0000000f00 */
[----:B-1----:R-:W-:Y:S01]  /*46c0*/  @P0 FFMA.FTZ R91, R155, R86, R91 ;  /* 0x000000569b5b0223 */ /* 0x002fe2000001005b */
[----:B------:R-:W-:Y:S01]  /*46d0*/  HFMA2.MMA R86, -RZ, RZ, 0, 2.384185791015625e-07 ;  /* 0x00000004ff567435 */ /* 0x000fe200000001ff */
[----:B------:R-:W-:-:S05]  /*46e0*/  @P0 FMUL.FTZ R155, R90, R155 ;  /* 0x0000009b5a9b0220 */ /* 0x000fca0000410000 */
[----:B------:R-:W-:Y:S02]  /*46f0*/  MOV R89, R155 ;  /* 0x0000009b00597202 */ /* 0x000fe40000000f00 */
[----:B------:R-:W-:Y:S05]  /*4700*/  CALL.REL.NOINC `($__internal_50_$__cuda_sm70_shflsync_up) ;  /* 0x00000ca000007944 */ /* 0x000fea0003c00000 */
[----:B-1----:R-:W-:Y:S01]  /*4710*/  MOV R90, R86 ;  /* 0x00000056005a7202 */ /* 0x002fe20000000f00 */
[----:B------:R-:W-:Y:S01]  /*4720*/  HFMA2.MMA R86, -RZ, RZ, 0, 2.384185791015625e-07 ;  /* 0x00000004ff567435 */ /* 0x000fe200000001ff */
[----:B0-----:R-:W-:Y:S02]  /*4730*/  MOV R89, R91 ;  /* 0x0000005b00597202 */ /* 0x001fe40000000f00 */
[----:B------:R-:W-:Y:S02]  /*4740*/  MOV R88, RZ ;  /* 0x000000ff00587202 */ /* 0x000fe40000000f00 */
[----:B------:R-:W-:Y:S02]  /*4750*/  MOV R87, 0xffffffff ;  /* 0xffffffff00577802 */ /* 0x000fe40000000f00 */
[----:B------:R-:W-:Y:S02]  /*4760*/  MOV R50, 0x4780 ;  /* 0x0000478000327802 */ /* 0x000fe40000000f00 */
[----:B------:R-:W-:Y:S05]  /*4770*/  CALL.REL.NOINC `($__internal_50_$__cuda_sm70_shflsync_up) ;  /* 0x00000c3000007944 */ /* 0x000fea0003c00000 */
[----:B------:R-:W-:Y:S02]  /*4780*/  ISETP.GE.AND P0, PT, R31, 0x4, PT ;  /* 0x000000041f00780c */ /* 0x000fe40003f06270 */
[----:B0-----:R-:W-:-:S02]  /*4790*/  MOV R88, RZ ;  /* 0x000000ff00587202 */ /* 0x001fc40000000f00 */
[----:B------:R-:W-:Y:S02]  /*47a0*/  MOV R87, 0xffffffff ;  /* 0xffffffff00577802 */ /* 0x000fe40000000f00 */
[----:B------:R-:W-:-:S07]  /*47b0*/  MOV R50, 0x4810 ;  /* 0x0000481000327802 */ /* 0x000fce0000000f00 */
[----:B-1----:R-:W-:Y:S01]  /*47c0*/  @P0 FFMA.FTZ R91, R155, R86, R91 ;  /* 0x000000569b5b0223 */ /* 0x002fe2000001005b */
[----:B------:R-:W-:Y:S01]  /*47d0*/  HFMA2.MMA R86, -RZ, RZ, 0, 4.76837158203125e-07 ;  /* 0x00000008ff567435 */ /* 0x000fe200000001ff */
[----:B------:R-:W-:-:S05]  /*47e0*/  @P0 FMUL.FTZ R155, R90, R155 ;  /* 0x0000009b5a9b0220 */ /* 0x000fca0000410000 */
[----:B------:R-:W-:Y:S02]  /*47f0*/  MOV R89, R155 ;  /* 0x0000009b00597202 */ /* 0x000fe40000000f00 */
[----:B------:R-:W-:Y:S05]  /*4800*/  CALL.REL.NOINC `($__internal_50_$__cuda_sm70_shflsync_up) ;  /* 0x00000ba000007944 */ /* 0x000fea0003c00000 */
[----:B-1----:R-:W-:Y:S01]  /*4810*/  MOV R90, R86 ;  /* 0x00000056005a7202 */ /* 0x002fe20000000f00 */
[----:B------:R-:W-:Y:S01]  /*4820*/  HFMA2.MMA R86, -RZ, RZ, 0, 4.76837158203125e-07 ;  /* 0x00000008ff567435 */ /* 0x000fe200000001ff */
        /* <DEDUP_REMOVED lines=10> */
[----:B------:R-:W-:Y:S01]  /*48d0*/  HFMA2.MMA R86, -RZ, RZ, 0, 9.5367431640625e-07 ;  /* 0x00000010ff567435 */ /* 0x000fe200000001ff */
[----:B------:R-:W-:-:S05]  /*48e0*/  @P0 FMUL.FTZ R155, R90, R155 ;  /* 0x0000009b5a9b0220 */ /* 0x000fca0000410000 */
[-C--:B------:R-:W-:Y:S02]  /*48f0*/  MOV R154, R155.reuse ;  /* 0x0000009b009a7202 */ /* 0x080fe40000000f00 */
[----:B------:R-:W-:Y:S02]  /*4900*/  MOV R89, R155 ;  /* 0x0000009b00597202 */ /* 0x000fe40000000f00 */
[----:B------:R-:W-:Y:S02]  /*4910*/  MOV R155, R91 ;  /* 0x0000005b009b7202 */ /* 0x000fe40000000f00 */
[----:B------:R-:W-:Y:S05]  /*4920*/  CALL.REL.NOINC `($__internal_50_$__cuda_sm70_shflsync_up) ;  /* 0x00000a8000007944 */ /* 0x000fea0003c00000 */
[----:B-1----:R-:W-:Y:S01]  /*4930*/  MOV R156, R86 ;  /* 0x00000056009c7202 */ /* 0x002fe20000000f00 */
[----:B------:R-:W-:Y:S01]  /*4940*/  HFMA2.MMA R86, -RZ, RZ, 0, 9.5367431640625e-07 ;  /* 0x00000010ff567435 */ /* 0x000fe200000001ff */
[----:B0-----:R-:W-:Y:S02]  /*4950*/  MOV R89, R91 ;  /* 0x0000005b00597202 */ /* 0x001fe40000000f00 */
[----:B------:R-:W-:Y:S02]  /*4960*/  MOV R88, RZ ;  /* 0x000000ff00587202 */ /* 0x000fe40000000f00 */
[----:B------:R-:W-:-:S02]  /*4970*/  MOV R87, 0xffffffff ;  /* 0xffffffff00577802 */ /* 0x000fc40000000f00 */
[----:B------:R-:W-:Y:S02]  /*4980*/  MOV R50, 0x49a0 ;  /* 0x000049a000327802 */ /* 0x000fe40000000f00 */
[----:B------:R-:W-:Y:S05]  /*4990*/  CALL.REL.NOINC `($__internal_50_$__cuda_sm70_shflsync_up) ;  /* 0x00000a1000007944 */ /* 0x000fea0003c00000 */
[----:B01----:R-:W-:Y:S05]  /*49a0*/  BRA `(.L_x_1273) ;  /* 0xffffd3b000007947 */ /* 0x003fea000383ffff */
.L_x_1257:
[----:B------:R-:W-:Y:S01]  /*49b0*/  HFMA2.MMA R86, -RZ, RZ, 0, 5.9604644775390625e-08 ;  /* 0x00000001ff567435 */ /* 0x000fe200000001ff */
[----:B0-----:R-:W-:Y:S02]  /*49c0*/  MOV R88, RZ ;  /* 0x000000ff00587202 */ /* 0x001fe40000000f00 */
[----:B------:R-:W-:Y:S02]  /*49d0*/  MOV R87, 0xffffffff ;  /* 0xffffffff00577802 */ /* 0x000fe40000000f00 */
[----:B-1----:R-:W-:Y:S02]  /*49e0*/  MOV R50, 0x4a00 ;  /* 0x00004a0000327802 */ /* 0x002fe40000000f00 */
[----:B-----5:R-:W-:Y:S05]  /*49f0*/  CALL.REL.NOINC `($__internal_50_$__cuda_sm70_shflsync_up) ;  /* 0x000009b000007944 */ /* 0x020fea0003c00000 */
[----:B-1----:R-:W-:Y:S01]  /*4a00*/  MOV R154, R86 ;  /* 0x00000056009a7202 */ /* 0x002fe20000000f00 */
[----:B------:R-:W-:Y:S01]  /*4a10*/  HFMA2.MMA R86, -RZ, RZ, 0, 5.9604644775390625e-08 ;  /* 0x00000001ff567435 */ /* 0x000fe200000001ff */
[----:B0-----:R-:W-:Y:S02]  /*4a20*/  MOV R89, R155 ;  /* 0x0000009b00597202 */ /* 0x001fe40000000f00 */
[----:B------:R-:W-:Y:S02]  /*4a30*/  MOV R88, RZ ;  /* 0x000000ff00587202 */ /* 0x000fe40000000f00 */
[----:B------:R-:W-:-:S02]  /*4a40*/  MOV R87, 0xffffffff ;  /* 0xffffffff00577802 */ /* 0x000fc40000000f00 */
[----:B------:R-:W-:Y:S02]  /*4a50*/  MOV R50, 0x4a70 ;  /* 0x00004a7000327802 */ /* 0x000fe40000000f00 */
[----:B------:R-:W-:Y:S05]  /*4a60*/  CALL.REL.NOINC `($__internal_50_$__cuda_sm70_shflsync_up) ;  /* 0x0000094000007944 */ /* 0x000fea0003c00000 */
[----:B0-----:R-:W-:Y:S01]  /*4a70*/  HFMA2.MMA R87, -RZ, RZ, 0, 0 ;  /* 0x00000000ff577435 */ /* 0x001fe200000001ff */
[----:B-1----:R-:W-:Y:S02]  /*4a80*/  MOV R155, R86 ;  /* 0x00000056009b7202 */ /* 0x002fe40000000f00 */
[----:B------:R-:W-:Y:S02]  /*4a90*/  MOV R88, R48 ;  /* 0x0000003000587202 */ /* 0x000fe40000000f00 */
[----:B------:R-:W-:Y:S02]  /*4aa0*/  MOV R50, 0x1f ;  /* 0x0000001f00327802 */ /* 0x000fe40000000f00 */
[----:B------:R-:W-:Y:S02]  /*4ab0*/  MOV R51, 0xffffffff ;  /* 0xffffffff00337802 */ /* 0x000fe40000000f00 */
[----:B------:R-:W-:Y:S02]  /*4ac0*/  MOV R86, 0x4ae0 ;  /* 0x00004ae000567802 */ /* 0x000fe40000000f00 */
[----:B------:R-:W-:Y:S05]  /*4ad0*/  CALL.REL.NOINC `($__internal_49_$__cuda_sm70_shflsync_idx_p) ;  /* 0x0000088000007944 */ /* 0x000fea0003c00000 */
[----:B0-----:R-:W-:Y:S01]  /*4ae0*/  HFMA2.MMA R87, -RZ, RZ, 0, 0 ;  /* 0x00000000ff577435 */ /* 0x001fe200000001ff */
[----:B-1----:R-:W-:-:S02]  /*4af0*/  MOV R156, R50 ;  /* 0x00000032009c7202 */ /* 0x002fc40000000f00 */
[----:B------:R-:W-:Y:S02]  /*4b00*/  MOV R88, R49 ;  /* 0x0000003100587202 */ /* 0x000fe40000000f00 */
[----:B------:R-:W-:Y:S02]  /*4b10*/  MOV R50, 0x1f ;  /* 0x0000001f00327802 */ /* 0x000fe40000000f00 */
[----:B------:R-:W-:Y:S02]  /*4b20*/  MOV R51, 0xffffffff ;  /* 0xffffffff00337802 */ /* 0x000fe40000000f00 */
[----:B------:R-:W-:Y:S02]  /*4b30*/  MOV R86, 0x4b50 ;  /* 0x00004b5000567802 */ /* 0x000fe40000000f00 */
[----:B------:R-:W-:Y:S05]  /*4b40*/  CALL.REL.NOINC `($__internal_49_$__cuda_sm70_shflsync_idx_p) ;  /* 0x0000081000007944 */ /* 0x000fea0003c00000 */
[----:B01----:R-:W-:Y:S01]  /*4b50*/  MOV R87, R50 ;  /* 0x0000003200577202 */ /* 0x003fe20000000f00 */
[----:B------:R-:W-:Y:S05]  /*4b60*/  BRA `(.L_x_1274) ;  /* 0xffffd36000007947 */ /* 0x000fea000383ffff */
.L_x_1260:
[----:B------:R-:W-:Y:S01]  /*4b70*/  HFMA2.MMA R155, -RZ, RZ, 0, 5.9604644775390625e-08 ;  /* 0x00000001ff9b7435 */ /* 0x000fe200000001ff */
[----:B------:R-:W-:Y:S02]  /*4b80*/  MOV R88, R90 ;  /* 0x0000005a00587202 */ /* 0x000fe40000000f00 */
[----:B------:R-:W-:-:S02]  /*4b90*/  MOV R87, 0x1f ;  /* 0x0000001f00577802 */ /* 0x000fc40000000f00 */
[----:B------:R-:W-:Y:S02]  /*4ba0*/  MOV R86, 0xffffffff ;  /* 0xffffffff00567802 */ /* 0x000fe40000000f00 */
[----:B------:R-:W-:Y:S02]  /*4bb0*/  MOV R50, 0x4bd0 ;  /* 0x00004bd000327802 */ /* 0x000fe40000000f00 */
[----:B------:R-:W-:Y:S05]  /*4bc0*/  CALL.REL.NOINC `($__internal_48_$__cuda_sm70_shflsync_down) ;  /* 0x0000075000007944 */ /* 0x000fea0003c00000 */
[----:B-1----:R-:W-:Y:S01]  /*4bd0*/  MOV R89, R155 ;  /* 0x0000009b00597202 */ /* 0x002fe20000000f00 */
[----:B0-----:R-:W-:Y:S05]  /*4be0*/  BRA `(.L_x_1275) ;  /* 0xffffd8d000007947 */ /* 0x001fea000383ffff */
.L_x_1261:
[----:B------:R-:W-:Y:S01]  /*4bf0*/  HFMA2.MMA R155, -RZ, RZ, 0, 5.9604644775390625e-08 ;  /* 0x00000001ff9b7435 */ /* 0x000fe200000001ff */
[----:B------:R-:W-:Y:S02]  /*4c00*/  MOV R88, R91 ;  /* 0x0000005b00587202 */ /* 0x000fe40000000f00 */
[----:B------:R-:W-:Y:S02]  /*4c10*/  MOV R87, 0x1f ;  /* 0x0000001f00577802 */ /* 0x000fe40000000f00 */
[----:B------:R-:W-:Y:S02]  /*4c20*/  MOV R86, 0xffffffff ;  /* 0xffffffff00567802 */ /* 0x000fe40000000f00 */
[----:B------:R-:W-:-:S02]  /*4c30*/  MOV R50, 0x4c50 ;  /* 0x00004c5000327802 */ /* 0x000fc40000000f00 */
[----:B01----:R-:W-:Y:S05]  /*4c40*/  CALL.REL.NOINC `($__internal_48_$__cuda_sm70_shflsync_down) ;  /* 0x000006d000007944 */ /* 0x003fea0003c00000 */
[C---:B------:R-:W-:Y:S01]  /*4c50*/  FMUL.FTZ R51, R90.reuse, R89 ;  /* 0x000000595a337220 */ /* 0x040fe20000410000 */
[----:B0-----:R-:W-:Y:S01]  /*4c60*/  MOV R87, 0x1f ;  /* 0x0000001f00577802 */ /* 0x001fe20000000f00 */
[----:B-1----:R-:W-:Y:S01]  /*4c70*/  FFMA.FTZ R50, R90, R155, R91 ;  /* 0x0000009b5a327223 */ /* 0x002fe2000001005b */
[----:B------:R-:W-:Y:S01]  /*4c80*/  HFMA2.MMA R155, -RZ, RZ, 0, 1.1920928955078125e-07 ;  /* 0x00000002ff9b7435 */ /* 0x000fe200000001ff */
[----:B------:R-:W-:-:S02]  /*4c90*/  MOV R86, 0xffffffff ;  /* 0xffffffff00567802 */ /* 0x000fc40000000f00 */
[----:B------:R-:W-:Y:S02]  /*4ca0*/  FSEL R140, R90, R51, !P4 ;  /* 0x000000335a8c7208 */ /* 0x000fe40006000000 */
[----:B------:R-:W-:Y:S02]  /*4cb0*/  FSEL R90, R91, R50, !P4 ;  /* 0x000000325b5a7208 */ /* 0x000fe40006000000 */
[----:B------:R-:W-:Y:S02]  /*4cc0*/  MOV R88, R140 ;  /* 0x0000008c00587202 */ /* 0x000fe40000000f00 */
[----:B------:R-:W-:Y:S02]  /*4cd0*/  MOV R50, 0x4cf0 ;  /* 0x00004cf000327802 */ /* 0x000fe40000000f00 */
[----:B------:R-:W-:Y:S05]  /*4ce0*/  CALL.REL.NOINC `($__internal_48_$__cuda_sm70_shflsync_down) ;  /* 0x0000063000007944 */ /* 0x000fea0003c00000 */
[----:B-1----:R-:W-:Y:S01]  /*4cf0*/  MOV R89, R155 ;  /* 0x0000009b00597202 */ /* 0x002fe20000000f00 */
[----:B------:R-:W-:Y:S01]  /*4d00*/  HFMA2.MMA R155, -RZ, RZ, 0, 1.1920928955078125e-07 ;  /* 0x00000002ff9b7435 */ /* 0x000fe200000001ff */
[----:B0-----:R-:W-:Y:S02]  /*4d10*/  MOV R88, R90 ;  /* 0x0000005a00587202 */ /* 0x001fe40000000f00 */
[----:B------:R-:W-:-:S02]  /*4d20*/  MOV R87, 0x1f ;  /* 0x0000001f00577802 */ /* 0x000fc40000000f00 */
[----:B------:R-:W-:Y:S02]  /*4d30*/  MOV R86, 0xffffffff ;  /* 0xffffffff00567802 */ /* 0x000fe40000000f00 */
[----:B------:R-:W-:Y:S02]  /*4d40*/  MOV R50, 0x4d60 ;  /* 0x00004d6000327802 */ /* 0x000fe40000000f00 */
[----:B------:R-:W-:Y:S05]  /*4d50*/  CALL.REL.NOINC `($__internal_48_$__cuda_sm70_shflsync_down) ;  /* 0x000005c000007944 */ /* 0x000fea0003c00000 */
[----:B-1----:R-:W-:Y:S01]  /*4d60*/  @!P3 FFMA.FTZ R90, R140, R155, R90 ;  /* 0x0000009b8c5ab223 */ /* 0x002fe2000001005a */
[----:B------:R-:W-:Y:S01]  /*4d70*/  HFMA2.MMA R155, -RZ, RZ, 0, 2.384185791015625e-07 ;  /* 0x00000004ff9b7435 */ /* 0x000fe200000001ff */
[----:B------:R-:W-:Y:S01]  /*4d80*/  @!P3 FMUL.FTZ R140, R89, R140 ;  /* 0x0000008c598cb220 */ /* 0x000fe20000410000 */
[----:B0-----:R-:W-:Y:S02]  /*4d90*/  MOV R87, 0x1f ;  /* 0x0000001f00577802 */ /* 0x001fe40000000f00 */
[----:B------:R-:W-:Y:S02]  /*4da0*/  MOV R86, 0xffffffff ;  /* 0xffffffff00567802 */ /* 0x000fe40000000f00 */
[----:B------:R-:W-:Y:S02]  /*4db0*/  MOV R88, R140 ;  /* 0x0000008c00587202 */ /* 0x000fe40000000f00 */
[----:B------:R-:W-:-:S02]  /*4dc0*/  MOV R50, 0x4de0 ;  /* 0x00004de000327802 */ /* 0x000fc40000000f00 */
[----:B------:R-:W-:Y:S05]  /*4dd0*/  CALL.REL.NOINC `($__internal_48_$__cuda_sm70_shflsync_down) ;  /* 0x0000054000007944 */ /* 0x000fea0003c00000 */
[----:B-1----:R-:W-:Y:S01]  /*4de0*/  MOV R89, R155 ;  /* 0x0000009b00597202 */ /* 0x002fe20000000f00 */
[----:B------:R-:W-:Y:S01]  /*4df0*/  HFMA2.MMA R155, -RZ, RZ, 0, 2.384185791015625e-07 ;  /* 0x00000004ff9b7435 */ /* 0x000fe200000001ff */
[----:B0-----:R-:W-:-:S02]  /*4e00*/  MOV R88, R90 ;  /* 0x0000005a00587202 */ /* 0x001fc40000000f00 */
[----:B------:R-:W-:Y:S02]  /*4e10*/  MOV R87, 0x1f ;  /* 0x0000001f00577802 */ /* 0x000fe40000000f00 */
[----:B------:R-:W-:Y:S02]  /*4e20*/  MOV R86, 0xffffffff ;  /* 0xffffffff00567802 */ /* 0x000fe40000000f00 */
[----:B------:R-:W-:Y:S02]  /*4e30*/  MOV R50, 0x4e50 ;  /* 0x00004e5000327802 */ /* 0x000fe40000000f00 */
[----:B------:R-:W-:Y:S05]  /*4e40*/  CALL.REL.NOINC `($__internal_48_$__cuda_sm70_shflsync_down) ;  /* 0x000004d000007944 */ /* 0x000fea0003c00000 */
[----:B-1----:R-:W-:Y:S01]  /*4e50*/  @!P2 FFMA.FTZ R90, R140, R155, R90 ;  /* 0x0000009b8c5aa223 */ /* 0x002fe2000001005a */
[----:B------:R-:W-:Y:S01]  /*4e60*/  HFMA2.MMA R155, -RZ, RZ, 0, 4.76837158203125e-07 ;  /* 0x00000008ff9b7435 */ /* 0x000fe200000001ff */
[----:B------:R-:W-:Y:S01]  /*4e70*/  @!P2 FMUL.FTZ R140, R89, R140 ;  /* 0x0000008c598ca220 */ /* 0x000fe20000410000 */
[----:B0-----:R-:W-:Y:S02]  /*4e80*/  MOV R87, 0x1f ;  /* 0x0000001f00577802 */ /* 0x001fe40000000f00 */
[----:B------:R-:W-:Y:S02]  /*4e90*/  MOV R86, 0xffffffff ;  /* 0xffffffff00567802 */ /* 0x000fe40000000f00 */
[----:B------:R-:W-:-:S02]  /*4ea0*/  MOV R88, R140 ;  /* 0x0000008c00587202 */ /* 0x000fc40000000f00 */
[----:B------:R-:W-:Y:S02]  /*4eb0*/  MOV R50, 0x4ed0 ;  /* 0x00004ed000327802 */ /* 0x000fe40000000f00 */
[----:B------:R-:W-:Y:S05]  /*4ec0*/  CALL.REL.NOINC `($__internal_48_$__cuda_sm70_shflsync_down) ;  /* 0x0000045000007944 */ /* 0x000fea0003c00000 */
[----:B-1----:R-:W-:Y:S01]  /*4ed0*/  MOV R89, R155 ;  /* 0x0000009b00597202 */ /* 0x002fe20000000f00 */
[----:B------:R-:W-:Y:S01]  /*4ee0*/  HFMA2.MMA R155, -RZ, RZ, 0, 4.76837158203125e-07 ;  /* 0x00000008ff9b7435 */ /* 0x000fe200000001ff */
[----:B0-----:R-:W-:Y:S02]  /*4ef0*/  MOV R88, R90 ;  /* 0x0000005a00587202 */ /* 0x001fe40000000f00 */
[----:B------:R-:W-:Y:S02]  /*4f00*/  MOV R87, 0x1f ;  /* 0x0000001f00577802 */ /* 0x000fe40000000f00 */
[----:B------:R-:W-:Y:S02]  /*4f10*/  MOV R86, 0xffffffff ;  /* 0xffffffff00567802 */ /* 0x000fe40000000f00 */
[----:B------:R-:W-:Y:S02]  /*4f20*/  MOV R50, 0x4f40 ;  /* 0x00004f4000327802 */ /* 0x000fe40000000f00 */
[----:B------:R-:W-:Y:S05]  /*4f30*/  CALL.REL.NOINC `($__internal_48_$__cuda_sm70_shflsync_down) ;  /* 0x000003e000007944 */ /* 0x000fea0003c00000 */
[----:B-1----:R-:W-:Y:S01]  /*4f40*/  @!P1 FFMA.FTZ R90, R140, R155, R90 ;  /* 0x0000009b8c5a9223 */ /* 0x002fe2000001005a */
[----:B------:R-:W-:Y:S01]  /*4f50*/  HFMA2.MMA R155, -RZ, RZ, 0, 9.5367431640625e-07 ;  /* 0x00000010ff9b7435 */ /* 0x000fe200000001ff */
[----:B------:R-:W-:Y:S01]  /*4f60*/  @!P1 FMUL.FTZ R140, R89, R140 ;  /* 0x0000008c598c9220 */ /* 0x000fe20000410000 */
[----:B0-----:R-:W-:Y:S01]  /*4f70*/  HFMA2.MMA R87, -RZ, RZ, 0, 1.847743988037109375e-06 ;  /* 0x0000001fff577435 */ /* 0x001fe200000001ff */
[----:B------:R-:W-:-:S02]  /*4f80*/  MOV R86, 0xffffffff ;  /* 0xffffffff00567802 */ /* 0x000fc40000000f00 */
[----:B------:R-:W-:Y:S02]  /*4f90*/  MOV R154, R90 ;  /* 0x0000005a009a7202 */ /* 0x000fe40000000f00 */
[----:B------:R-:W-:Y:S02]  /*4fa0*/  MOV R89, R140 ;  /* 0x0000008c00597202 */ /* 0x000fe40000000f00 */
[----:B------:R-:W-:Y:S02]  /*4fb0*/  MOV R50, 0x4fe0 ;  /* 0x00004fe000327802 */ /* 0x000fe40000000f00 */
[----:B------:R-:W-:Y:S02]  /*4fc0*/  MOV R88, R89 ;  /* 0x0000005900587202 */ /* 0x000fe40000000f00 */
[----:B------:R-:W-:Y:S05]  /*4fd0*/  CALL.REL.NOINC `($__internal_48_$__cuda_sm70_shflsync_down) ;  /* 0x0000034000007944 */ /* 0x000fea0003c00000 */
[----:B-1----:R-:W-:Y:S01]  /*4fe0*/  MOV R90, R155 ;  /* 0x0000009b005a7202 */ /* 0x002fe20000000f00 */
[----:B------:R-:W-:Y:S01]  /*4ff0*/  HFMA2.MMA R155, -RZ, RZ, 0, 9.5367431640625e-07 ;  /* 0x00000010ff9b7435 */ /* 0x000fe200000001ff */
[----:B0-----:R-:W-:Y:S02]  /*5000*/  MOV R88, R154 ;  /* 0x0000009a00587202 */ /* 0x001fe40000000f00 */
[----:B------:R-:W-:-:S02]  /*5010*/  MOV R87, 0x1f ;  /* 0x0000001f00577802 */ /* 0x000fc40000000f00 */
[----:B------:R-:W-:Y:S02]  /*5020*/  MOV R86, 0xffffffff ;  /* 0xffffffff00567802 */ /* 0x000fe40000000f00 */
[----:B------:R-:W-:Y:S02]  /*5030*/  MOV R50, 0x5050 ;  /* 0x0000505000327802 */ /* 0x000fe40000000f00 */
[----:B------:R-:W-:Y:S05]  /*5040*/  CALL.REL.NOINC `($__internal_48_$__cuda_sm70_shflsync_down) ;  /* 0x000002d000007944 */ /* 0x000fea0003c00000 */
[----:B-1----:R-:W-:Y:S01]  /*5050*/  @!P0 FFMA.FTZ R154, R89, R155, R154 ;  /* 0x0000009b599a8223 */ /* 0x002fe2000001009a */
[----:B0-----:R-:W-:Y:S01]  /*5060*/  HFMA2.MMA R87, -RZ, RZ, 0, 0 ;  /* 0x00000000ff577435 */ /* 0x001fe200000001ff */
[----:B------:R-:W-:Y:S01]  /*5070*/  @!P0 FMUL.FTZ R89, R90, R89 ;  /* 0x000000595a598220 */ /* 0x000fe20000410000 */
[----:B------:R-:W-:Y:S02]  /*5080*/  MOV R50, 0x1f ;  /* 0x0000001f00327802 */ /* 0x000fe40000000f00 */
[----:B------:R-:W-:Y:S02]  /*5090*/  MOV R51, 0xffffffff ;  /* 0xffffffff00337802 */ /* 0x000fe40000000f00 */
[----:B------:R-:W-:Y:S02]  /*50a0*/  MOV R88, R89 ;  /* 0x0000005900587202 */ /* 0x000fe40000000f00 */
[----:B------:R-:W-:-:S02]  /*50b0*/  MOV R86, 0x50d0 ;  /* 0x000050d000567802 */ /* 0x000fc40000000f00 */
        /* <DEDUP_REMOVED lines=8> */
[----:B------:R-:W-:Y:S01]  /*5140*/  HFMA2.MMA R155, -RZ, RZ, 0, 5.9604644775390625e-08 ;  /* 0x00000001ff9b7435 */ /* 0x000fe200000001ff */
[----:B-1----:R-:W-:Y:S02]  /*5150*/  MOV R153, R50 ;  /* 0x0000003200997202 */ /* 0x002fe40000000f00 */
[----:B0-----:R-:W-:Y:S02]  /*5160*/  MOV R88, R89 ;  /* 0x0000005900587202 */ /* 0x001fe40000000f00 */
[----:B------:R-:W-:-:S02]  /*5170*/  MOV R87, 0x1f ;  /* 0x0000001f00577802 */ /* 0x000fc40000000f00 */
[----:B------:R-:W-:Y:S02]  /*5180*/  MOV R86, 0xffffffff ;  /* 0xffffffff00567802 */ /* 0x000fe40000000f00 */
[----:B------:R-:W-:Y:S02]  /*5190*/  MOV R50, 0x51b0 ;  /* 0x000051b000327802 */ /* 0x000fe40000000f00 */
[----:B------:R-:W-:Y:S05]  /*51a0*/  CALL.REL.NOINC `($__internal_48_$__cuda_sm70_shflsync_down) ;  /* 0x0000017000007944 */ /* 0x000fea0003c00000 */
[----:B-1----:R-:W-:Y:S01]  /*51b0*/  MOV R89, R155 ;  /* 0x0000009b00597202 */ /* 0x002fe20000000f00 */
[----:B------:R-:W-:Y:S01]  /*51c0*/  HFMA2.MMA R155, -RZ, RZ, 0, 5.9604644775390625e-08 ;  /* 0x00000001ff9b7435 */ /* 0x000fe200000001ff */
[----:B0-----:R-:W-:Y:S02]  /*51d0*/  MOV R88, R154 ;  /* 0x0000009a00587202 */ /* 0x001fe40000000f00 */
[----:B------:R-:W-:Y:S02]  /*51e0*/  MOV R87, 0x1f ;  /* 0x0000001f00577802 */ /* 0x000fe40000000f00 */
[----:B------:R-:W-:Y:S02]  /*51f0*/  MOV R86, 0xffffffff ;  /* 0xffffffff00567802 */ /* 0x000fe40000000f00 */
[----:B------:R-:W-:-:S02]  /*5200*/  MOV R50, 0x5220 ;  /* 0x0000522000327802 */ /* 0x000fc40000000f00 */
[----:B------:R-:W-:Y:S05]  /*5210*/  CALL.REL.NOINC `($__internal_48_$__cuda_sm70_shflsync_down) ;  /* 0x0000010000007944 */ /* 0x000fea0003c00000 */
[----:B0-----:R-:W-:Y:S01]  /*5220*/  HFMA2.MMA R87, -RZ, RZ, 0, 0 ;  /* 0x00000000ff577435 */ /* 0x001fe200000001ff */
[----:B------:R-:W-:-:S02]  /*5230*/  MOV R154, R89 ;  /* 0x00000059009a7202 */ /* 0x000fc40000000f00 */
[----:B------:R-:W-:Y:S02]  /*5240*/  MOV R88, R48 ;  /* 0x0000003000587202 */ /* 0x000fe40000000f00 */
[----:B------:R-:W-:Y:S02]  /*5250*/  MOV R50, 0x1f ;  /* 0x0000001f00327802 */ /* 0x000fe40000000f00 */
[----:B------:R-:W-:Y:S02]  /*5260*/  MOV R51, 0xffffffff ;  /* 0xffffffff00337802 */ /* 0x000fe40000000f00 */
[----:B------:R-:W-:Y:S02]  /*5270*/  MOV R86, 0x5290 ;  /* 0x0000529000567802 */ /* 0x000fe40000000f00 */
[----:B-1----:R-:W-:Y:S05]  /*5280*/  CALL.REL.NOINC `($__internal_49_$__cuda_sm70_shflsync_idx_p) ;  /* 0x000000d000007944 */ /* 0x002fea0003c00000 */
[----:B0-----:R-:W-:Y:S01]  /*5290*/  HFMA2.MMA R87, -RZ, RZ, 0, 0 ;  /* 0x00000000ff577435 */ /* 0x001fe200000001ff */
[----:B-1----:R-:W-:Y:S02]  /*52a0*/  MOV R156, R50 ;  /* 0x00000032009c7202 */ /* 0x002fe40000000f00 */
[----:B------:R-:W-:Y:S02]  /*52b0*/  MOV R88, R49 ;  /* 0x0000003100587202 */ /* 0x000fe40000000f00 */
[----:B------:R-:W-:-:S02]  /*52c0*/  MOV R50, 0x1f ;  /* 0x0000001f00327802 */ /* 0x000fc40000000f00 */
[----:B------:R-:W-:Y:S02]  /*52d0*/  MOV R51, 0xffffffff ;  /* 0xffffffff00337802 */ /* 0x000fe40000000f00 */
[----:B------:R-:W-:Y:S02]  /*52e0*/  MOV R86, 0x5300 ;  /* 0x0000530000567802 */ /* 0x000fe40000000f00 */
[----:B------:R-:W-:Y:S05]  /*52f0*/  CALL.REL.NOINC `($__internal_49_$__cuda_sm70_shflsync_idx_p) ;  /* 0x0000006000007944 */ /* 0x000fea0003c00000 */
[----:B-1----:R-:W-:Y:S01]  /*5300*/  MOV R89, R50 ;  /* 0x0000003200597202 */ /* 0x002fe20000000f00 */
[----:B0-----:R-:W-:Y:S05]  /*5310*/  BRA `(.L_x_1276) ;  /* 0xffffd34000007947 */ /* 0x001fea000383ffff */
        .weak           $__internal_48_$__cuda_sm70_shflsync_down
        .type           $__internal_48_$__cuda_sm70_shflsync_down,@function
        .size           $__internal_48_$__cuda_sm70_shflsync_down,($__internal_49_$__cuda_sm70_shflsync_idx_p - $__internal_48_$__cuda_sm70_shflsync_down)
$__internal_48_$__cuda_sm70_shflsync_down:
[----:B------:R-:W-:Y:S01]  /*5320*/  HFMA2.MMA R51, -RZ, RZ, 0, 0 ;  /* 0x00000000ff337435 */ /* 0x000fe200000001ff */
[----:B------:R-:W-:Y:S04]  /*5330*/  WARPSYNC R86 ;  /* 0x0000005600007348 */ /* 0x000fe80003800000 */
[----:B------:R0:W1:Y:S01]  /*5340*/  SHFL.DOWN PT, R155, R88, R155, R87 ;  /* 0x0800009b589b7389 */ /* 0x00006200000e0057 */
[----:B------:R-:W-:Y:S05]  /*5350*/  RET.REL.NODEC R50 `(_Z25selective_scan_bwd_kernelI32Selective_Scan_bwd_kernel_traitsILi128ELi16ELb1ELb0ELb0ELb0ELb0EN3c104HalfEfEEv12SSMParamsBwd) ;  /* 0xffffaca032007950 */ /* 0x000fea0003c3ffff */
        .weak           $__internal_49_$__cuda_sm70_shflsync_idx_p
        .type           $__internal_49_$__cuda_sm70_shflsync_idx_p,@function
        .size           $__internal_49_$__cuda_sm70_shflsync_idx_p,($__internal_50_$__cuda_sm70_shflsync_up - $__internal_49_$__cuda_sm70_shflsync_idx_p)
$__internal_49_$__cuda_sm70_shflsync_idx_p:
[----:B------:R-:W-:Y:S01]  /*5360*/  HFMA2.MMA R91, -RZ, RZ, 0, 0 ;  /* 0x00000000ff5b7435 */ /* 0x000fe200000001ff */
[----:B------:R-:W-:Y:S01]  /*5370*/  MOV R90, R86 ;  /* 0x00000056005a7202 */ /* 0x000fe20000000f00 */
[----:B------:R-:W-:Y:S04]  /*5380*/  WARPSYNC R51 ;  /* 0x0000003300007348 */ /* 0x000fe80003800000 */
[----:B------:R0:W1:Y:S01]  /*5390*/  SHFL.IDX PT, R50, R88, R87, R50 ;  /* 0x0000005758327389 */ /* 0x00006200000e0032 */
[----:B------:R-:W-:Y:S05]  /*53a0*/  RET.REL.NODEC R90 `(_Z25selective_scan_bwd_kernelI32Selective_Scan_bwd_kernel_traitsILi128ELi16ELb1ELb0ELb0ELb0ELb0EN3c104HalfEfEEv12SSMParamsBwd) ;  /* 0xffffac505a007950 */ /* 0x000fea0003c3ffff */
        .weak           $__internal_50_$__cuda_sm70_shflsync_up
        .type           $__internal_50_$__cuda_sm70_shflsync_up,@function
        .size           $__internal_50_$__cuda_sm70_shflsync_up,(.L_x_8862 - $__internal_50_$__cuda_sm70_shflsync_up)
$__internal_50_$__cuda_sm70_shflsync_up:
[----:B------:R-:W-:Y:S01]  /*53b0*/  MOV R51, 0x0 ;  /* 0x0000000000337802 */ /* 0x000fe20000000f00 */
[----:B------:R-:W-:Y:S04]  /*53c0*/  WARPSYNC R87 ;  /* 0x0000005700007348 */ /* 0x000fe80003800000 */
[----:B------:R0:W1:Y:S01]  /*53d0*/  SHFL.UP PT, R86, R89, R86, R88 ;  /* 0x0400005659567389 */ /* 0x00006200000e0058 */
[----:B------:R-:W-:Y:S05]  /*53e0*/  RET.REL.NODEC R50 `(_Z25selective_scan_bwd_kernelI32Selective_Scan_bwd_kernel_traitsILi128ELi16ELb1ELb0ELb0ELb0ELb0EN3c104HalfEfEEv12SSMParamsBwd) ;  /* 0xffffac1032007950 */ /* 0x000fea0003c3ffff */
.L_x_1277:
        /* <DEDUP_REMOVED lines=9> */
.L_x_8862:


//--------------------- .text._Z25selective_scan_bwd_kernelI32Selective_Scan_bwd_kernel_traitsILi128ELi16ELb1ELb0ELb0ELb0ELb1EN3c104HalfEfEEv12SSMParamsBwd --------------------------
	.section	.text._Z25selective_scan_bwd_kernelI32Selective_Scan_bwd_kernel_traitsILi128ELi16ELb1ELb0ELb0ELb0ELb1EN3c104HalfEfEEv12SSMParamsBwd,"ax",@progbits
	.sectioninfo	@"SHI_REGISTERS=167"
	.align	128
        .global         _Z25selective_scan_bwd_kernelI32Selective_Scan_bwd_kernel_traitsILi128ELi16ELb1ELb0ELb0ELb0ELb1EN3c104HalfEfEEv12SSMParamsBwd
        .type           _Z25selective_scan_bwd_kernelI32Selective_Scan_bwd_kernel_traitsILi128ELi16ELb1ELb0ELb0ELb0ELb1EN3c104HalfEfEEv12SSMParamsBwd,@function
        .size           _Z25selective_scan_bwd_kernelI32Selective_Scan_bwd_kernel_traitsILi128ELi16ELb1ELb0ELb0ELb0ELb1EN3c104HalfEfEEv12SSMParamsBwd,(.L_x_8865 - _Z25selective_scan_bwd_kernelI32Selective_Scan_bwd_kernel_traitsILi128ELi16ELb1ELb0ELb0ELb0ELb1EN3c104HalfEfEEv12SSMParamsBwd)
        .other          _Z25selective_scan_bwd_kernelI32Selective_Scan_bwd_kernel_traitsILi128ELi16ELb1ELb0ELb0ELb0ELb1EN3c104HalfEfEEv12SSMParamsBwd,@"STO_CUDA_ENTRY STV_DEFAULT"
_Z25selective_scan_bwd_kernelI32Selective_Scan_bwd_kernel_traitsILi128ELi16ELb1ELb0ELb0ELb0ELb1EN3c104HalfEfEEv12SSMParamsBwd:
.text._Z25selective_scan_bwd_kernelI32Selective_Scan_bwd_kernel_traitsILi128ELi16ELb1ELb0ELb0ELb0ELb1EN3c104HalfEfEEv12SSMParamsBwd:
        /* <DEDUP_REMOVED lines=15> */
[----:B------:R-:W-:Y:S01]  /*00f0*/  UMOV UR4, URZ ;  /* 0x0000003f00047c82 */ /* 0x000fe20008000000 */
[----:B------:R-:W-:Y:S01]  /*0100*/  CS2R R136, SRZ ;  /* 0x0000000000887805 */ /* 0x000fe2000001ff00 */
[----:B------:R-:W4:Y:S01]  /*0110*/  S2R R36, SR_CTAID.X ;  /* 0x0000000000247919 */ /* 0x000f220000002500 */
[----:B------:R-:W-:Y:S01]  /*0120*/  ISETP.GE.AND P5, PT, R10, 0x1, PT ;  /* 0x000000010a00780c */ /* 0x000fe20003fa6270 */
[----:B------:R-:W-:Y:S01]  /*0130*/  UMOV UR5, URZ ;  /* 0x0000003f00057c82 */ /* 0x000fe20008000000 */
[----:B------:R-:W-:Y:S01]  /*0140*/  CS2R R134, SRZ ;  /* 0x0000000000867805 */ /* 0x000fe2000001ff00 */
[----:B------:R-:W-:Y:S01]  /*0150*/  HFMA2.MMA R33, -RZ, RZ, 0, 0 ;  /* 0x00000000ff217435 */ /* 0x000fe200000001ff */
[----:B------:R-:W-:-:S02]  /*0160*/  MOV R31, RZ ;  /* 0x000000ff001f7202 */ /* 0x000fc40000000f00 */
[----:B----4-:R-:W-:Y:S01]  /*0170*/  SHF.R.S32.HI R35, RZ, 0x1f, R36 ;  /* 0x0000001fff237819 */ /* 0x010fe20000011424 */
[----:B------:R-:W-:-:S04]  /*0180*/  IMAD.WIDE.U32 R2, R36, c[0x0][0x1d0], RZ ;  /* 0x0000740024027a25 */ /* 0x000fc800078e00ff */
[C---:B------:R-:W-:Y:S02]  /*0190*/  IMAD R9, R35.reuse, c[0x0][0x1d0], RZ ;  /* 0x0000740023097a24 */ /* 0x040fe400078e02ff */
[C---:B------:R-:W-:Y:S02]  /*01a0*/  IMAD R13, R35.reuse, c[0x0][0x278], RZ ;  /* 0x00009e00230d7a24 */ /* 0x040fe400078e02ff */
[C---:B------:R-:W-:Y:S02]  /*01b0*/  IMAD R9, R36.reuse, c[0x0][0x1d4], R9 ;  /* 0x0000750024097a24 */ /* 0x040fe400078e0209 */
[----:B------:R-:W-:Y:S02]  /*01c0*/  IMAD R11, R35, c[0x0][0x1e0], RZ ;  /* 0x00007800230b7a24 */ /* 0x000fe400078e02ff */
[C---:B------:R-:W-:Y:S01]  /*01d0*/  IMAD R17, R36.reuse, c[0x0][0x27c], R13 ;  /* 0x00009f0024117a24 */ /* 0x040fe200078e020d */
[----:B------:R-:W-:Y:S01]  /*01e0*/  IADD3 R3, R3, R9, RZ ;  /* 0x0000000903037210 */ /* 0x000fe20007ffe0ff */
[----:B0-----:R-:W-:Y:S01]  /*01f0*/  IMAD.WIDE.U32 R4, R36, c[0x0][0x1e0], RZ ;  /* 0x0000780024047a25 */ /* 0x001fe200078e00ff */
[----:B------:R-:W-:-:S03]  /*0200*/  LEA R9, R10, 0xfffff800, 0xb ;  /* 0xfffff8000a097811 */ /* 0x000fc600078e58ff */
[----:B------:R-:W-:Y:S01]  /*0210*/  IMAD R15, R36, c[0x0][0x1e4], R11 ;  /* 0x00007900240f7a24 */ /* 0x000fe200078e020b */
[----:B------:R-:W-:Y:S01]  /*0220*/  SHF.R.S32.HI R11, RZ, 0x1f, R9 ;  /* 0x0000001fff0b7819 */ /* 0x000fe20000011409 */
[----:B------:R-:W-:Y:S02]  /*0230*/  IMAD R13, R37, c[0x0][0x1d8], RZ ;  /* 0x00007600250d7a24 */ /* 0x000fe400078e02ff */
[----:B------:R-:W-:Y:S01]  /*0240*/  IMAD.WIDE.U32 R2, R38, c[0x0][0x1d8], R2 ;  /* 0x0000760026027a25 */ /* 0x000fe200078e0002 */
[----:B------:R-:W-:-:S03]  /*0250*/  IADD3 R5, R5, R15, RZ ;  /* 0x0000000f05057210 */ /* 0x000fc60007ffe0ff */
[----:B-1----:R-:W-:Y:S01]  /*0260*/  IMAD.WIDE.U32 R6, R36, c[0x0][0x278], RZ ;  /* 0x00009e0024067a25 */ /* 0x002fe200078e00ff */
[----:B------:R-:W-:-:S03]  /*0270*/  IADD3 R12, P0, R9, R2, RZ ;  /* 0x00000002090c7210 */ /* 0x000fc60007f1e0ff */
[----:B------:R-:W-:Y:S01]  /*0280*/  IMAD R13, R38, c[0x0][0x1dc], R13 ;  /* 0x00007700260d7a24 */ /* 0x000fe200078e020d */
[----:B------:R-:W-:Y:S01]  /*0290*/  IADD3 R7, R7, R17, RZ ;  /* 0x0000001107077210 */ /* 0x000fe20007ffe0ff */
[C---:B------:R-:W-:Y:S01]  /*02a0*/  IMAD R15, R37.reuse, c[0x0][0x1e8], RZ ;  /* 0x00007a00250f7a24 */ /* 0x040fe200078e02ff */
[----:B------:R-:W-:Y:S01]  /*02b0*/  LEA R10, P4, R12, c[0x0][0x240], 0x1 ;  /* 0x000090000c0a7a11 */ /* 0x000fe200078808ff */
[----:B------:R-:W-:Y:S01]  /*02c0*/  IMAD R17, R37, c[0x0][0x280], RZ ;  /* 0x0000a00025117a24 */ /* 0x000fe200078e02ff */
[----:B------:R-:W-:Y:S01]  /*02d0*/  IADD3.X R13, R11, R3, R13, P0, !PT ;  /* 0x000000030b0d7210 */ /* 0x000fe200007fe40d */
[----:B------:R-:W-:Y:S01]  /*02e0*/  IMAD.WIDE.U32 R2, R38, c[0x0][0x1e8], R4 ;  /* 0x00007a0026027a25 */ /* 0x000fe200078e0004 */
[----:B------:R-:W-:-:S03]  /*02f0*/  ISETP.NE.U32.AND P0, PT, RZ, c[0x0][0x260], PT ;  /* 0x00009800ff007a0c */ /* 0x000fc60003f05070 */
[C---:B------:R-:W-:Y:S01]  /*0300*/  IMAD.WIDE.U32 R4, R38.reuse, c[0x0][0x280], R6 ;  /* 0x0000a00026047a25 */ /* 0x040fe200078e0006 */
[C---:B------:R-:W-:Y:S02]  /*0310*/  IADD3 R7, P6, R9.reuse, R2, RZ ;  /* 0x0000000209077210 */ /* 0x040fe40007fde0ff */
[----:B------:R-:W-:Y:S01]  /*0320*/  ISETP.NE.AND.EX P0, PT, RZ, c[0x0][0x264], PT, P0 ;  /* 0x00009900ff007a0c */ /* 0x000fe20003f05300 */
[C---:B------:R-:W-:Y:S01]  /*0330*/  IMAD R15, R38.reuse, c[0x0][0x1ec], R15 ;  /* 0x00007b00260f7a24 */ /* 0x040fe200078e020f */
[----:B------:R-:W-:Y:S01]  /*0340*/  IADD3 R9, P3, R9, R4, RZ ;  /* 0x0000000409097210 */ /* 0x000fe20007f7e0ff */
[----:B------:R-:W-:-:S03]  /*0350*/  IMAD R6, R38, c[0x0][0x284], R17 ;  /* 0x0000a10026067a24 */ /* 0x000fc600078e0211 */
[C---:B------:R-:W-:Y:S02]  /*0360*/  IADD3.X R2, R11.reuse, R3, R15, P6, !PT ;  /* 0x000000030b027210 */ /* 0x040fe400037fe40f */
[----:B------:R-:W-:Y:S02]  /*0370*/  IADD3.X R6, R11, R5, R6, P3, !PT ;  /* 0x000000050b067210 */ /* 0x000fe40001ffe406 */
[----:B------:R-:W-:Y:S02]  /*0380*/  LEA.HI.X R11, R12, c[0x0][0x244], R13, 0x1, P4 ;  /* 0x000091000c0b7a11 */ /* 0x000fe400020f0c0d */
[----:B------:R-:W-:Y:S02]  /*0390*/  ISETP.NE.U32.AND P3, PT, RZ, c[0x0][0x328], PT ;  /* 0x0000ca00ff007a0c */ /* 0x000fe40003f65070 */
[----:B------:R-:W-:Y:S02]  /*03a0*/  ISETP.NE.U32.AND P4, PT, RZ, c[0x0][0x348], PT ;  /* 0x0000d200ff007a0c */ /* 0x000fe40003f85070 */
[----:B------:R-:W-:-:S02]  /*03b0*/  LEA R5, P6, R7, c[0x0][0x248], 0x1 ;  /* 0x0000920007057a11 */ /* 0x000fc400078c08ff */
[----:B------:R-:W-:Y:S02]  /*03c0*/  ISETP.NE.AND.EX P3, PT, RZ, c[0x0][0x32c], PT, P3 ;  /* 0x0000cb00ff007a0c */ /* 0x000fe40003f65330 */
[----:B------:R-:W-:Y:S02]  /*03d0*/  ISETP.NE.AND.EX P4, PT, RZ, c[0x0][0x34c], PT, P4 ;  /* 0x0000d300ff007a0c */ /* 0x000fe40003f85340 */
[----:B------:R-:W-:Y:S01]  /*03e0*/  LEA.HI.X R7, R7, c[0x0][0x24c], R2, 0x1, P6 ;  /* 0x0000930007077a11 */ /* 0x000fe200030f0c02 */
[----:B------:R-:W-:Y:S01]  /*03f0*/  @P0 IMAD R2, R36, c[0x0][0x164], R38 ;  /* 0x0000590024020a24 */ /* 0x000fe200078e0226 */
[----:B------:R-:W-:Y:S02]  /*0400*/  @P0 MOV R155, 0x8 ;  /* 0x00000008009b0802 */ /* 0x000fe40000000f00 */
[----:B------:R-:W-:Y:S01]  /*0410*/  LEA R4, P6, R9, c[0x0][0x308], 0x1 ;  /* 0x0000c20009047a11 */ /* 0x000fe200078c08ff */
[----:B------:R-:W-:-:S04]  /*0420*/  @P0 IMAD R2, R2, c[0x0][0x174], RZ ;  /* 0x00005d0002020a24 */ /* 0x000fc800078e02ff */
[----:B------:R-:W-:-:S04]  /*0430*/  @P0 IMAD R2, R2, c[0x0][0x16c], RZ ;  /* 0x00005b0002020a24 */ /* 0x000fc800078e02ff */
[----:B------:R-:W-:Y:S02]  /*0440*/  @P0 IMAD.WIDE R154, R2, R155, c[0x0][0x260] ;  /* 0x00009800029a0625 */ /* 0x000fe400078e029b */
[----:B------:R-:W-:Y:S01]  /*0450*/  @!P0 CS2R R154, SRZ ;  /* 0x00000000009a8805 */ /* 0x000fe2000001ff00 */
[----:B--2---:R0:W1:Y:S01]  /*0460*/  @P1 R2UR UR4, R0 ;  /* 0x00000000000413c2 */ /* 0x00406200000e0000 */
[----:B------:R-:W-:-:S04]  /*0470*/  @P3 LEA R136, P1, R38, c[0x0][0x328], 0x2 ;  /* 0x0000ca0026883a11 */ /* 0x000fc800078210ff */
[----:B------:R-:W-:-:S03]  /*0480*/  @P3 LEA.HI.X R137, R38, c[0x0][0x32c], R37, 0x2, P1 ;  /* 0x0000cb0026893a11 */ /* 0x000fc600008f1425 */
[----:B---3--:R2:W3:Y:S01]  /*0490*/  @P2 R2UR UR5, R8 ;  /* 0x00000000080523c2 */ /* 0x0084e200000e0000 */
[C---:B------:R-:W-:Y:S02]  /*04a0*/  @P4 LEA R134, P2, R38.reuse, c[0x0][0x348], 0x2 ;  /* 0x0000d20026864a11 */ /* 0x040fe400078410ff */
[----:B0-----:R-:W-:Y:S02]  /*04b0*/  LEA.HI.X R0, R9, c[0x0][0x30c], R6, 0x1, P6 ;  /* 0x0000c30009007a11 */ /* 0x001fe400030f0c06 */
[----:B------:R-:W-:Y:S01]  /*04c0*/  @P4 LEA.HI.X R135, R38, c[0x0][0x34c], R37, 0x2, P2 ;  /* 0x0000d30026874a11 */ /* 0x000fe200010f1425 */
[----:B------:R-:W-:Y:S05]  /*04d0*/  @!P5 BRA `(.L_x_1278) ;  /* 0x000049f00000d947 */ /* 0x000fea0003800000 */
[----:B------:R-:W0:Y:S01]  /*04e0*/  S2R R34, SR_TID.X ;  /* 0x0000000000227919 */ /* 0x000e220000002100 */
[----:B------:R4:W2:Y:S01]  /*04f0*/  R2UR UR12, R10 ;  /* 0x000000000a0c73c2 */ /* 0x0008a200000e0000 */
[----:B------:R-:W-:Y:S02]  /*0500*/  MOV R30, c[0x0][0x174] ;  /* 0x00005d00001e7a02 */ /* 0x000fe40000000f00 */
[----:B------:R-:W3:Y:S01]  /*0510*/  S2R R32, SR_LANEID ;  /* 0x0000000000207919 */ /* 0x000ee20000000000 */
[----:B------:R-:W-:-:S02]  /*0520*/  MOV R31, RZ ;  /* 0x000000ff001f7202 */ /* 0x000fc40000000f00 */
[----:B------:R-:W-:Y:S02]  /*0530*/  MOV R33, RZ ;  /* 0x000000ff00217202 */ /* 0x000fe40000000f00 */
[----:B------:R4:W1:Y:S08]  /*0540*/  R2UR UR13, R11 ;  /* 0x000000000b0d73c2 */ /* 0x00087000000e0000 */
[----:B------:R4:W1:Y:S01]  /*0550*/  R2UR UR10, R5 ;  /* 0x00000000050a73c2 */ /* 0x00086200000e0000 */
[----:B0-----:R-:W-:-:S07]  /*0560*/  SHF.R.S32.HI R3, RZ, 0x1f, R34 ;  /* 0x0000001fff037819 */ /* 0x001fce0000011422 */
[----:B------:R4:W0:Y:S01]  /*0570*/  R2UR UR11, R7 ;  /* 0x00000000070b73c2 */ /* 0x00082200000e0000 */
[----:B------:R-:W-:Y:S02]  /*0580*/  SHF.L.U32 R29, R34, 0x1, RZ ;  /* 0x00000001221d7819 */ /* 0x000fe400000006ff */
[----:B------:R-:W-:Y:S02]  /*0590*/  LEA.HI R3, R3, R34, RZ, 0x5 ;  /* 0x0000002203037211 */ /* 0x000fe400078f28ff */
[----:B------:R-:W-:Y:S02]  /*05a0*/  LOP3.LUT R29, R29, 0xffffffc0, RZ, 0xc0, !PT ;  /* 0xffffffc01d1d7812 */ /* 0x000fe400078ec0ff */
[----:B------:R-:W-:Y:S01]  /*05b0*/  SHF.R.S32.HI R28, RZ, 0x5, R3 ;  /* 0x00000005ff1c7819 */ /* 0x000fe20000011403 */
[----:B------:R4:W0:Y:S08]  /*05c0*/  R2UR UR8, R4 ;  /* 0x00000000040873c2 */ /* 0x00083000000e0000 */
[----:B-123--:R4:W0:Y:S02]  /*05d0*/  R2UR UR9, R0 ;  /* 0x00000000000973c2 */ /* 0x00e82400000e0000 */
.L_x_1297:
[----:B------:R-:W-:Y:S01]  /*05e0*/  BAR.SYNC.DEFER_BLOCKING 0x0 ;  /* 0x0000000000007b1d */ /* 0x000fe20000010000 */
[----:B------:R-:W-:-:S02]  /*05f0*/  MOV R2, UR12 ;  /* 0x0000000c00027c02 */ /* 0x000fc40008000f00 */
[----:B------:R-:W-:Y:S02]  /*0600*/  MOV R3, UR13 ;  /* 0x0000000d00037c02 */ /* 0x000fe40008000f00 */
[----:B------:R-:W-:-:S05]  /*0610*/  LOP3.LUT R27, R29, 0x1f, R34, 0xf8, !PT ;  /* 0x0000001f1d1b7812 */ /* 0x000fca00078ef822 */
[----:B------:R-:W-:-:S05]  /*0620*/  IMAD.WIDE R2, R27, 0x10, R2 ;  /* 0x000000101b027825 */ /* 0x000fca00078e0202 */
[----:B----4-:R-:W2:Y:S04]  /*0630*/  LDG.E.128 R4, [R2.64] ;  /* 0x0000000602047981 */ /* 0x010ea8000c1e1d00 */
[----:B------:R-:W3:Y:S01]  /*0640*/  LDG.E.128 R8, [R2.64+0x200] ;  /* 0x0002000602087981 */ /* 0x000ee2000c1e1d00 */
[-C--:B------:R-:W-:Y:S02]  /*0650*/  IADD3 R26, R29, R32.reuse, RZ ;  /* 0x000000201d1a7210 */ /* 0x080fe40007ffe0ff */
[----:B------:R-:W-:Y:S02]  /*0660*/  MOV R12, UR10 ;  /* 0x0000000a000c7c02 */ /* 0x000fe40008000f00 */
[----:B------:R-:W-:Y:S02]  /*0670*/  IADD3 R24, R26, R32, RZ ;  /* 0x000000201a187210 */ /* 0x000fe40007ffe0ff */
[----:B0-----:R-:W-:-:S05]  /*0680*/  MOV R13, UR11 ;  /* 0x0000000b000d7c02 */ /* 0x001fca0008000f00 */
[----:B------:R-:W-:Y:S01]  /*0690*/  IMAD.WIDE R12, R27, 0x10, R12 ;  /* 0x000000101b0c7825 */ /* 0x000fe200078e020c */
[----:B--2---:R-:W-:Y:S04]  /*06a0*/  STS.128 [R26.X16], R4 ;  /* 0x000000041a007388 */ /* 0x004fe8000000cc00 */
[----:B---3--:R-:W-:Y:S01]  /*06b0*/  STS.128 [R26.X16+0x200], R8 ;  /* 0x000200081a007388 */ /* 0x008fe2000000cc00 */
[----:B------:R-:W-:-:S06]  /*06c0*/  NOP ;  /* 0x0000000000007918 */ /* 0x000fcc0000000000 */
[----:B------:R-:W-:Y:S04]  /*06d0*/  LDS.128 R40, [R24.X16] ;  /* 0x0000000018287984 */ /* 0x000fe8000000cc00 */
[----:B------:R-:W-:Y:S04]  /*06e0*/  LDS.128 R44, [R24.X16+0x10] ;  /* 0x00001000182c7984 */ /* 0x000fe8000000cc00 */
[----:B------:R-:W-:Y:S06]  /*06f0*/  BAR.SYNC.DEFER_BLOCKING 0x0 ;  /* 0x0000000000007b1d */ /* 0x000fec0000010000 */
[----:B------:R-:W2:Y:S04]  /*0700*/  LDG.E.128 R16, [R12.64] ;  /* 0x000000060c107981 */ /* 0x000ea8000c1e1d00 */
[----:B------:R-:W3:Y:S01]  /*0710*/  LDG.E.128 R20, [R12.64+0x200] ;  /* 0x000200060c147981 */ /* 0x000ee2000c1e1d00 */
[----:B------:R-:W-:-:S02]  /*0720*/  MOV R2, UR8 ;  /* 0x0000000800027c02 */ /* 0x000fc40008000f00 */
[----:B------:R-:W-:-:S05]  /*0730*/  MOV R3, UR9 ;  /* 0x0000000900037c02 */ /* 0x000fca0008000f00 */
[----:B------:R-:W-:Y:S01]  /*0740*/  IMAD.WIDE R2, R27, 0x10, R2 ;  /* 0x000000101b027825 */ /* 0x000fe200078e0202 */
[----:B--2---:R-:W-:Y:S04]  /*0750*/  STS.128 [R26.X16], R16 ;  /* 0x000000101a007388 */ /* 0x004fe8000000cc00 */
[----:B---3--:R0:W-:Y:S01]  /*0760*/  STS.128 [R26.X16+0x200], R20 ;  /* 0x000200141a007388 */ /* 0x0081e2000000cc00 */
[----:B------:R-:W-:-:S06]  /*0770*/  NOP ;  /* 0x0000000000007918 */ /* 0x000fcc0000000000 */
[----:B------:R-:W-:Y:S04]  /*0780*/  LDS.128 R8, [R24.X16] ;  /* 0x0000000018087984 */ /* 0x000fe8000000cc00 */
[----:B------:R-:W-:Y:S04]  /*0790*/  LDS.128 R4, [R24.X16+0x10] ;  /* 0x0000100018047984 */ /* 0x000fe8000000cc00 */
[----:B------:R-:W-:Y:S06]  /*07a0*/  BAR.SYNC.DEFER_BLOCKING 0x0 ;  /* 0x0000000000007b1d */ /* 0x000fec0000010000 */
[----:B------:R1:W2:Y:S04]  /*07b0*/  LDG.E.128 R48, [R2.64] ;  /* 0x0000000602307981 */ /* 0x0002a8000c1e1d00 */
[----:B------:R1:W3:Y:S01]  /*07c0*/  LDG.E.128 R56, [R2.64+0x200] ;  /* 0x0002000602387981 */ /* 0x0002e2000c1e1d00 */
[----:B------:R-:W-:Y:S01]  /*07d0*/  LEA R132, R30, 0xfffff800, 0xb ;  /* 0xfffff8001e847811 */ /* 0x000fe200078e58ff */
[----:B------:R-:W-:-:S03]  /*07e0*/  IMAD R13, R35, c[0x0][0x1f0], RZ ;  /* 0x00007c00230d7a24 */ /* 0x000fc600078e02ff */
[----:B------:R-:W-:Y:S01]  /*07f0*/  SHF.R.S32.HI R133, RZ, 0x1f, R132 ;  /* 0x0000001fff857819 */ /* 0x000fe20000011484 */
[----:B------:R-:W-:-:S04]  /*0800*/  IMAD R15, R36, c[0x0][0x1f4], R13 ;  /* 0x00007d00240f7a24 */ /* 0x000fc800078e020d */
[----:B------:R-:W-:-:S05]  /*0810*/  IMAD.WIDE.U32 R12, R36, c[0x0][0x1f0], R132 ;  /* 0x00007c00240c7a25 */ /* 0x000fca00078e0084 */
[----:B------:R-:W-:Y:S01]  /*0820*/  IADD3 R13, R13, R15, RZ ;  /* 0x0000000f0d0d7210 */ /* 0x000fe20007ffe0ff */
[----:B------:R-:W-:-:S04]  /*0830*/  IMAD R15, R37, c[0x0][0x1f8], RZ ;  /* 0x00007e00250f7a24 */ /* 0x000fc800078e02ff */
[C---:B------:R-:W-:Y:S02]  /*0840*/  IMAD R15, R38.reuse, c[0x0][0x1fc], R15 ;  /* 0x00007f00260f7a24 */ /* 0x040fe400078e020f */
[----:B------:R-:W-:-:S05]  /*0850*/  IMAD.WIDE.U32 R12, R38, c[0x0][0x1f8], R12 ;  /* 0x00007e00260c7a25 */ /* 0x000fca00078e000c */
[----:B-1----:R-:W-:Y:S02]  /*0860*/  IADD3 R3, R13, R15, RZ ;  /* 0x0000000f0d037210 */ /* 0x002fe40007ffe0ff */
[----:B------:R-:W-:-:S04]  /*0870*/  LEA R2, P0, R12, c[0x0][0x268], 0x1 ;  /* 0x00009a000c027a11 */ /* 0x000fc800078008ff */
[----:B------:R-:W-:-:S05]  /*0880*/  LEA.HI.X R3, R12, c[0x0][0x26c], R3, 0x1, P0 ;  /* 0x00009b000c037a11 */ /* 0x000fca00000f0c03 */
[----:B------:R-:W-:Y:S01]  /*0890*/  IMAD.WIDE R2, R27, 0x10, R2 ;  /* 0x000000101b027825 */ /* 0x000fe200078e0202 */
[----:B--2---:R1:W-:Y:S04]  /*08a0*/  STS.128 [R26.X16], R48 ;  /* 0x000000301a007388 */ /* 0x0043e8000000cc00 */
[----:B---3--:R-:W-:Y:S01]  /*08b0*/  STS.128 [R26.X16+0x200], R56 ;  /* 0x000200381a007388 */ /* 0x008fe2000000cc00 */
[----:B------:R-:W-:-:S06]  /*08c0*/  NOP ;  /* 0x0000000000007918 */ /* 0x000fcc0000000000 */
[----:B------:R-:W2:Y:S04]  /*08d0*/  LDS.128 R52, [R24.X16] ;  /* 0x0000000018347984 */ /* 0x000ea8000000cc00 */
[----:B------:R-:W-:Y:S04]  /*08e0*/  LDS.128 R16, [R24.X16+0x10] ;  /* 0x0000100018107984 */ /* 0x000fe8000000cc00 */
[----:B------:R-:W-:Y:S06]  /*08f0*/  BAR.SYNC.DEFER_BLOCKING 0x0 ;  /* 0x0000000000007b1d */ /* 0x000fec0000010000 */
[----:B------:R3:W4:Y:S04]  /*0900*/  LDG.E.128 R60, [R2.64] ;  /* 0x00000006023c7981 */ /* 0x000728000c1e1d00 */
[----:B------:R3:W5:Y:S01]  /*0910*/  LDG.E.128 R64, [R2.64+0x200] ;  /* 0x0002000602407981 */ /* 0x000762000c1e1d00 */
[----:B------:R-:W-:-:S04]  /*0920*/  IMAD R13, R35, c[0x0][0x200], RZ ;  /* 0x00008000230d7a24 */ /* 0x000fc800078e02ff */
[C---:B------:R-:W-:Y:S02]  /*0930*/  IMAD R15, R36.reuse, c[0x0][0x204], R13 ;  /* 0x00008100240f7a24 */ /* 0x040fe400078e020d */
[----:B------:R-:W-:-:S05]  /*0940*/  IMAD.WIDE.U32 R12, R36, c[0x0][0x200], R132 ;  /* 0x00008000240c7a25 */ /* 0x000fca00078e0084 */
[----:B------:R-:W-:Y:S01]  /*0950*/  IADD3 R13, R13, R15, RZ ;  /* 0x0000000f0d0d7210 */ /* 0x000fe20007ffe0ff */
[----:B------:R-:W-:-:S04]  /*0960*/  IMAD R15, R37, c[0x0][0x208], RZ ;  /* 0x00008200250f7a24 */ /* 0x000fc800078e02ff */
[C---:B------:R-:W-:Y:S02]  /*0970*/  IMAD R15, R38.reuse, c[0x0][0x20c], R15 ;  /* 0x00008300260f7a24 */ /* 0x040fe400078e020f */
[----:B------:R-:W-:-:S05]  /*0980*/  IMAD.WIDE.U32 R12, R38, c[0x0][0x208], R12 ;  /* 0x00008200260c7a25 */ /* 0x000fca00078e000c */
[----:B------:R-:W-:Y:S02]  /*0990*/  IADD3 R13, R13, R15, RZ ;  /* 0x0000000f0d0d7210 */ /* 0x000fe40007ffe0ff */
[----:B------:R-:W-:-:S04]  /*09a0*/  LEA R14, P0, R12, c[0x0][0x258], 0x1 ;  /* 0x000096000c0e7a11 */ /* 0x000fc800078008ff */
[----:B------:R-:W-:-:S05]  /*09b0*/  LEA.HI.X R15, R12, c[0x0][0x25c], R13, 0x1, P0 ;  /* 0x000097000c0f7a11 */ /* 0x000fca00000f0c0d */
[----:B---3--:R-:W-:Y:S01]  /*09c0*/  IMAD.WIDE R2, R27, 0x10, R14 ;  /* 0x000000101b027825 */ /* 0x008fe200078e020e */
[----:B----4-:R-:W-:Y:S04]  /*09d0*/  STS.128 [R26.X16], R60 ;  /* 0x0000003c1a007388 */ /* 0x010fe8000000cc00 */
[----:B-----5:R2:W-:Y:S01]  /*09e0*/  STS.128 [R26.X16+0x200], R64 ;  /* 0x000200401a007388 */ /* 0x0205e2000000cc00 */
[----:B------:R-:W-:-:S06]  /*09f0*/  NOP ;  /* 0x0000000000007918 */ /* 0x000fcc0000000000 */
[----:B------:R-:W3:Y:S04]  /*0a00*/  LDS.128 R56, [R24.X16] ;  /* 0x0000000018387984 */ /* 0x000ee8000000cc00 */
[----:B------:R-:W4:Y:S04]  /*0a10*/  LDS.128 R12, [R24.X16+0x10] ;  /* 0x00001000180c7984 */ /* 0x000f28000000cc00 */
[----:B------:R-:W-:Y:S06]  /*0a20*/  BAR.SYNC.DEFER_BLOCKING 0x0 ;  /* 0x0000000000007b1d */ /* 0x000fec0000010000 */
[----:B0-----:R0:W5:Y:S04]  /*0a30*/  LDG.E.128 R20, [R2.64] ;  /* 0x0000000602147981 */ /* 0x001168000c1e1d00 */
[----:B-1----:R0:W5:Y:S01]  /*0a40*/  LDG.E.128 R48, [R2.64+0x200] ;  /* 0x0002000602307981 */ /* 0x002162000c1e1d00 */
[----:B--2---:R-:W-:-:S02]  /*0a50*/  HADD2.F32 R65, -RZ, R52.H0_H0 ;  /* 0x20000034ff417230 */ /* 0x004fc40000004100 */
[----:B------:R-:W-:Y:S02]  /*0a60*/  HADD2.F32 R67, -RZ, R52.H1_H1 ;  /* 0x30000034ff437230 */ /* 0x000fe40000004100 */
[--C-:B---3--:R-:W-:Y:S02]  /*0a70*/  HADD2.F32 R102, -RZ, R56.reuse.H0_H0 ;  /* 0x20000038ff667230 */ /* 0x108fe40000004100 */
[----:B------:R-:W-:Y:S02]  /*0a80*/  HADD2.F32 R56, -RZ, R56.H1_H1 ;  /* 0x30000038ff387230 */ /* 0x000fe40000004100 */
[--C-:B------:R-:W-:Y:S01]  /*0a90*/  HADD2.F32 R107, -RZ, R57.reuse.H0_H0 ;  /* 0x20000039ff6b7230 */ /* 0x100fe20000004100 */
[----:B------:R-:W-:Y:S01]  /*0aa0*/  FMUL.FTZ R0, R102, -1.4426950216293334961 ;  /* 0xbfb8aa3b66007820 */ /* 0x000fe20000410000 */
[----:B------:R-:W-:Y:S01]  /*0ab0*/  HADD2.F32 R69, -RZ, R57.H1_H1 ;  /* 0x30000039ff457230 */ /* 0x000fe20000004100 */
[----:B------:R-:W-:Y:S01]  /*0ac0*/  FMUL.FTZ R25, R56, -1.4426950216293334961 ;  /* 0xbfb8aa3b38197820 */ /* 0x000fe20000410000 */
[--C-:B------:R-:W-:Y:S01]  /*0ad0*/  HADD2.F32 R62, -RZ, R58.reuse.H0_H0 ;  /* 0x2000003aff3e7230 */ /* 0x100fe20000004100 */
[----:B------:R-:W-:Y:S01]  /*0ae0*/  FMUL.FTZ R39, R107, -1.4426950216293334961 ;  /* 0xbfb8aa3b6b277820 */ /* 0x000fe20000410000 */
[----:B------:R-:W-:Y:S01]  /*0af0*/  HADD2.F32 R57, -RZ, R58.H1_H1 ;  /* 0x3000003aff397230 */ /* 0x000fe20000004100 */
[----:B------:R-:W1:Y:S01]  /*0b00*/  MUFU.EX2 R0, R0 ;  /* 0x0000000000007308 */ /* 0x000e620000000800 */
[----:B0-----:R-:W-:Y:S01]  /*0b10*/  FMUL.FTZ R2, R69, -1.4426950216293334961 ;  /* 0xbfb8aa3b45027820 */ /* 0x001fe20000410000 */
[----:B------:R-:W-:Y:S01]  /*0b20*/  HADD2.F32 R58, -RZ, R59.H0_H0 ;  /* 0x2000003bff3a7230 */ /* 0x000fe20000004100 */
[----:B------:R-:W-:Y:S01]  /*0b30*/  FMUL.FTZ R3, R62, -1.4426950216293334961 ;  /* 0xbfb8aa3b3e037820 */ /* 0x000fe20000410000 */
[----:B------:R-:W-:Y:S01]  /*0b40*/  HADD2.F32 R52, -RZ, R40.H1_H1 ;  /* 0x30000028ff347230 */ /* 0x000fe20000004100 */
[----:B------:R-:W-:Y:S01]  /*0b50*/  FMUL.FTZ R61, R57, -1.4426950216293334961 ;  /* 0xbfb8aa3b393d7820 */ /* 0x000fe20000410000 */
[----:B------:R-:W-:Y:S01]  /*0b60*/  HADD2.F32 R89, -RZ, R53.H0_H0 ;  /* 0x20000035ff597230 */ /* 0x000fe20000004100 */
[----:B------:R-:W-:Y:S01]  /*0b70*/  FMUL.FTZ R63, R58, -1.4426950216293334961 ;  /* 0xbfb8aa3b3a3f7820 */ /* 0x000fe20000410000 */
[----:B------:R-:W0:Y:S01]  /*0b80*/  MUFU.EX2 R25, R25 ;  /* 0x0000001900197308 */ /* 0x000e220000000800 */
[----:B------:R-:W-:-:S02]  /*0b90*/  HADD2.F32 R64, -RZ, R41.H0_H0 ;  /* 0x20000029ff407230 */ /* 0x000fc40000004100 */
[----:B------:R-:W-:Y:S02]  /*0ba0*/  HADD2.F32 R59, -RZ, R59.H1_H1 ;  /* 0x3000003bff3b7230 */ /* 0x000fe40000004100 */
[----:B------:R-:W-:Y:S02]  /*0bb0*/  HADD2.F32 R97, -RZ, R53.H1_H1 ;  /* 0x30000035ff617230 */ /* 0x000fe40000004100 */
[----:B------:R-:W-:Y:S01]  /*0bc0*/  HADD2.F32 R66, -RZ, R41.H1_H1 ;  /* 0x30000029ff427230 */ /* 0x000fe20000004100 */
[----:B------:R-:W2:Y:S01]  /*0bd0*/  MUFU.EX2 R39, R39 ;  /* 0x0000002700277308 */ /* 0x000ea20000000800 */
[----:B-1----:R-:W-:Y:S01]  /*0be0*/  FADD.FTZ R73, R0, 1 ;  /* 0x3f80000000497421 */ /* 0x002fe20000010000 */
[----:B------:R-:W-:Y:S02]  /*0bf0*/  HADD2.F32 R70, -RZ, R16.H0_H0 ;  /* 0x20000010ff467230 */ /* 0x000fe40000004100 */
[--C-:B------:R-:W-:Y:S02]  /*0c00*/  HADD2.F32 R99, -RZ, R54.reuse.H0_H0 ;  /* 0x20000036ff637230 */ /* 0x100fe40000004100 */
[----:B------:R-:W-:-:S02]  /*0c10*/  HADD2.F32 R90, -RZ, R54.H1_H1 ;  /* 0x30000036ff5a7230 */ /* 0x000fc40000004100 */
[----:B------:R-:W1:Y:S01]  /*0c20*/  MUFU.EX2 R2, R2 ;  /* 0x0000000200027308 */ /* 0x000e620000000800 */
[----:B0-----:R-:W-:Y:S01]  /*0c30*/  FADD.FTZ R25, R25, 1 ;  /* 0x3f80000019197421 */ /* 0x001fe20000010000 */
[----:B------:R-:W-:Y:S02]  /*0c40*/  HADD2.F32 R54, -RZ, R42.H0_H0 ;  /* 0x2000002aff367230 */ /* 0x000fe40000004100 */
[--C-:B------:R-:W-:Y:S02]  /*0c50*/  HADD2.F32 R88, -RZ, R55.reuse.H0_H0 ;  /* 0x20000037ff587230 */ /* 0x100fe40000004100 */
[----:B------:R-:W-:Y:S02]  /*0c60*/  HADD2.F32 R91, -RZ, R55.H1_H1 ;  /* 0x30000037ff5b7230 */ /* 0x000fe40000004100 */
[----:B------:R-:W0:Y:S01]  /*0c70*/  MUFU.RCP R73, R73 ;  /* 0x0000004900497308 */ /* 0x000e220000001000 */
[----:B--2---:R-:W-:Y:S01]  /*0c80*/  FADD.FTZ R39, R39, 1 ;  /* 0x3f80000027277421 */ /* 0x004fe20000010000 */
[----:B------:R-:W-:-:S02]  /*0c90*/  HADD2.F32 R72, -RZ, R17.H0_H0 ;  /* 0x20000011ff487230 */ /* 0x000fc40000004100 */
[----:B------:R-:W-:Y:S02]  /*0ca0*/  HADD2.F32 R80, -RZ, R17.H1_H1 ;  /* 0x30000011ff507230 */ /* 0x000fe40000004100 */
[--C-:B------:R-:W-:Y:S02]  /*0cb0*/  HADD2.F32 R77, -RZ, R19.reuse.H0_H0 ;  /* 0x20000013ff4d7230 */ /* 0x100fe40000004100 */
[----:B------:R-:W2:Y:S01]  /*0cc0*/  MUFU.RCP R75, R25 ;  /* 0x00000019004b7308 */ /* 0x000ea20000001000 */
[----:B-1----:R-:W-:Y:S01]  /*0cd0*/  FADD.FTZ R86, R2, 1 ;  /* 0x3f80000002567421 */ /* 0x002fe20000010000 */
[----:B------:R-:W-:Y:S02]  /*0ce0*/  HADD2.F32 R76, -RZ, R19.H1_H1 ;  /* 0x30000013ff4c7230 */ /* 0x000fe40000004100 */
[--C-:B------:R-:W-:Y:S02]  /*0cf0*/  HADD2.F32 R79, -RZ, R18.reuse.H0_H0 ;  /* 0x20000012ff4f7230 */ /* 0x100fe40000004100 */
[----:B------:R-:W-:-:S02]  /*0d00*/  HADD2.F32 R78, -RZ, R18.H1_H1 ;  /* 0x30000012ff4e7230 */ /* 0x000fc40000004100 */
[----:B------:R-:W1:Y:S01]  /*0d10*/  MUFU.RCP R74, R39 ;  /* 0x00000027004a7308 */ /* 0x000e620000001000 */
[C---:B0-----:R-:W-:Y:S01]  /*0d20*/  FMUL.FTZ R0, R102.reuse, R73 ;  /* 0x0000004966007220 */ /* 0x041fe20000410000 */
[----:B----4-:R-:W-:Y:S01]  /*0d30*/  HADD2.F32 R68, -RZ, R15.H0_H0 ;  /* 0x2000000fff447230 */ /* 0x010fe20000004100 */
[----:B------:R-:W-:Y:S01]  /*0d40*/  FADD.FTZ R17, -R73, 1 ;  /* 0x3f80000049117421 */ /* 0x000fe20000010100 */
[----:B------:R-:W-:Y:S01]  /*0d50*/  HADD2.F32 R103, -RZ, R45.H0_H0 ;  /* 0x2000002dff677230 */ /* 0x000fe20000004100 */
[----:B------:R-:W-:Y:S02]  /*0d60*/  FMUL.FTZ R98, R65, R0 ;  /* 0x0000000041627220 */ /* 0x000fe40000410000 */
[----:B------:R-:W-:Y:S01]  /*0d70*/  FFMA.FTZ R102, R102, R17, 1 ;  /* 0x3f80000066667423 */ /* 0x000fe20000010011 */
[----:B------:R0:W3:Y:S01]  /*0d80*/  MUFU.EX2 R60, R3 ;  /* 0x00000003003c7308 */ /* 0x0000e20000000800 */
[----:B--2---:R-:W-:Y:S02]  /*0d90*/  FMUL.FTZ R25, R56, R75 ;  /* 0x0000004b38197220 */ /* 0x004fe40000410000 */
[----:B------:R-:W-:-:S02]  /*0da0*/  FADD.FTZ R17, -R75, 1 ;  /* 0x3f8000004b117421 */ /* 0x000fc40000010100 */
[----:B------:R-:W-:Y:S02]  /*0db0*/  FMUL.FTZ R96, R67, R25 ;  /* 0x0000001943607220 */ /* 0x000fe40000410000 */
[----:B------:R-:W-:Y:S01]  /*0dc0*/  FFMA.FTZ R106, R56, R17, 1 ;  /* 0x3f800000386a7423 */ /* 0x000fe20000010011 */
[----:B------:R-:W2:Y:S01]  /*0dd0*/  MUFU.RCP R86, R86 ;  /* 0x0000005600567308 */ /* 0x000ea20000001000 */
[----:B0-----:R-:W-:Y:S01]  /*0de0*/  HADD2.F32 R3, -RZ, R40.H0_H0 ;  /* 0x20000028ff037230 */ /* 0x001fe20000004100 */
[----:B-1----:R-:W-:Y:S01]  /*0df0*/  FMUL.FTZ R39, R107, R74 ;  /* 0x0000004a6b277220 */ /* 0x002fe20000410000 */
[----:B------:R-:W-:Y:S01]  /*0e00*/  HADD2.F32 R17, -RZ, R43.H0_H0 ;  /* 0x2000002bff117230 */ /* 0x000fe20000004100 */
[----:B------:R-:W-:Y:S02]  /*0e10*/  FMUL.FTZ R115, R68, -1.4426950216293334961 ;  /* 0xbfb8aa3b44737820 */ /* 0x000fe40000410000 */
[----:B------:R-:W-:Y:S02]  /*0e20*/  FFMA.FTZ R33, R98, R3, R33 ;  /* 0x0000000362217223 */ /* 0x000fe40000010021 */
[----:B------:R-:W0:Y:S01]  /*0e30*/  MUFU.EX2 R61, R61 ;  /* 0x0000003d003d7308 */ /* 0x000e220000000800 */
[----:B------:R-:W-:-:S02]  /*0e40*/  IMAD R3, R35, c[0x0][0x2e8], RZ ;  /* 0x0000ba0023037a24 */ /* 0x000fc400078e02ff */
[----:B------:R-:W-:Y:S02]  /*0e50*/  FFMA.FTZ R52, R96, R52, R33 ;  /* 0x0000003460347223 */ /* 0x000fe40000010021 */
[C---:B------:R-:W-:Y:S02]  /*0e60*/  IMAD R71, R36.reuse, c[0x0][0x2ec], R3 ;  /* 0x0000bb0024477a24 */ /* 0x040fe400078e0203 */
[----:B------:R-:W-:Y:S01]  /*0e70*/  IMAD.WIDE.U32 R2, R36, c[0x0][0x2e8], R132 ;  /* 0x0000ba0024027a25 */ /* 0x000fe200078e0084 */
[----:B------:R-:W1:Y:S03]  /*0e80*/  MUFU.EX2 R63, R63 ;  /* 0x0000003f003f7308 */ /* 0x000e660000000800 */
[----:B------:R-:W-:Y:S01]  /*0e90*/  FMUL.FTZ R95, R89, R39 ;  /* 0x00000027595f7220 */ /* 0x000fe20000410000 */
[----:B------:R-:W-:Y:S01]  /*0ea0*/  IADD3 R3, R3, R71, RZ ;  /* 0x0000004703037210 */ /* 0x000fe20007ffe0ff */
[----:B---3--:R-:W-:Y:S01]  /*0eb0*/  FADD.FTZ R87, R60, 1 ;  /* 0x3f8000003c577421 */ /* 0x008fe20000010000 */
[----:B------:R-:W-:Y:S01]  /*0ec0*/  HADD2.F32 R60, -RZ, R12.H0_H0 ;  /* 0x2000000cff3c7230 */ /* 0x000fe20000004100 */
[----:B------:R-:W-:Y:S01]  /*0ed0*/  FFMA.FTZ R71, R95, R64, R52 ;  /* 0x000000405f477223 */ /* 0x000fe20000010034 */
[----:B------:R-:W-:Y:S01]  /*0ee0*/  MUFU.EX2 R115, R115 ;  /* 0x0000007300737308 */ /* 0x000fe20000000800 */
[----:B--2---:R-:W-:-:S02]  /*0ef0*/  FMUL.FTZ R52, R69, R86 ;  /* 0x0000005645347220 */ /* 0x004fc40000410000 */
[----:B0-----:R-:W-:Y:S01]  /*0f00*/  FADD.FTZ R100, R61, 1 ;  /* 0x3f8000003d647421 */ /* 0x001fe20000010000 */
[----:B------:R-:W-:Y:S01]  /*0f10*/  HADD2.F32 R61, -RZ, R12.H1_H1 ;  /* 0x3000000cff3d7230 */ /* 0x000fe20000004100 */
[----:B------:R-:W-:Y:S02]  /*0f20*/  FMUL.FTZ R33, R59, -1.4426950216293334961 ;  /* 0xbfb8aa3b3b217820 */ /* 0x000fe40000410000 */
[----:B------:R-:W-:Y:S01]  /*0f30*/  FMUL.FTZ R94, R97, R52 ;  /* 0x00000034615e7220 */ /* 0x000fe20000410000 */
[----:B------:R-:W0:Y:S01]  /*0f40*/  MUFU.RCP R87, R87 ;  /* 0x0000005700577308 */ /* 0x000e220000001000 */
[----:B------:R-:W-:Y:S02]  /*0f50*/  FMUL.FTZ R53, R60, -1.4426950216293334961 ;  /* 0xbfb8aa3b3c357820 */ /* 0x000fe40000410000 */
[----:B------:R-:W-:Y:S01]  /*0f60*/  FFMA.FTZ R66, R94, R66, R71 ;  /* 0x000000425e427223 */ /* 0x000fe20000010047 */
[----:B------:R-:W-:Y:S01]  /*0f70*/  HADD2.F32 R71, -RZ, R16.H1_H1 ;  /* 0x30000010ff477230 */ /* 0x000fe20000004100 */
[----:B-1----:R-:W-:Y:S01]  /*0f80*/  FADD.FTZ R101, R63, 1 ;  /* 0x3f8000003f657421 */ /* 0x002fe20000010000 */
[----:B------:R-:W-:Y:S01]  /*0f90*/  HADD2.F32 R63, -RZ, R13.H0_H0 ;  /* 0x2000000dff3f7230 */ /* 0x000fe20000004100 */
[----:B------:R-:W-:Y:S01]  /*0fa0*/  FMUL.FTZ R16, R61, -1.4426950216293334961 ;  /* 0xbfb8aa3b3d107820 */ /* 0x000fe20000410000 */
[----:B------:R-:W1:Y:S01]  /*0fb0*/  MUFU.RCP R100, R100 ;  /* 0x0000006400647308 */ /* 0x000e620000001000 */
[----:B------:R-:W-:-:S02]  /*0fc0*/  FADD.FTZ R12, -R74, 1 ;  /* 0x3f8000004a0c7421 */ /* 0x000fc40000010100 */
[----:B------:R-:W-:Y:S02]  /*0fd0*/  FMUL.FTZ R18, R63, -1.4426950216293334961 ;  /* 0xbfb8aa3b3f127820 */ /* 0x000fe40000410000 */
[----:B------:R-:W-:Y:S02]  /*0fe0*/  FFMA.FTZ R107, R107, R12, 1 ;  /* 0x3f8000006b6b7423 */ /* 0x000fe4000001000c */
[----:B------:R-:W-:Y:S01]  /*0ff0*/  FADD.FTZ R108, -R86, 1 ;  /* 0x3f800000566c7421 */ /* 0x000fe20000010100 */
[----:B------:R-:W2:Y:S01]  /*1000*/  MUFU.EX2 R33, R33 ;  /* 0x0000002100217308 */ /* 0x000ea20000000800 */
[----:B0-----:R-:W-:Y:S02]  /*1010*/  FADD.FTZ R109, -R87, 1 ;  /* 0x3f800000576d7421 */ /* 0x001fe40000010100 */
[----:B------:R-:W-:Y:S02]  /*1020*/  FFMA.FTZ R108, R69, R108, 1 ;  /* 0x3f800000456c7423 */ /* 0x000fe4000001006c */
[----:B------:R-:W-:-:S02]  /*1030*/  FFMA.FTZ R109, R62, R109, 1 ;  /* 0x3f8000003e6d7423 */ /* 0x000fc4000001006d */
[----:B------:R-:W-:Y:S01]  /*1040*/  IMAD.WIDE.U32 R2, R38, c[0x0][0x2f0], R2 ;  /* 0x0000bc0026027a25 */ /* 0x000fe200078e0002 */
[----:B------:R0:W3:Y:S03]  /*1050*/  MUFU.EX2 R64, R53 ;  /* 0x0000003500407308 */ /* 0x0000e60000000800 */
[----:B-1----:R-:W-:-:S04]  /*1060*/  FMUL.FTZ R55, R57, R100 ;  /* 0x0000006439377220 */ /* 0x002fc80000410000 */
[----:B------:R-:W-:Y:S01]  /*1070*/  FMUL.FTZ R92, R90, R55 ;  /* 0x000000375a5c7220 */ /* 0x000fe20000410000 */
[----:B------:R-:W1:Y:S01]  /*1080*/  MUFU.RCP R101, R101 ;  /* 0x0000006500657308 */ /* 0x000e620000001000 */
[----:B0-----:R-:W-:Y:S01]  /*1090*/  FMUL.FTZ R53, R62, R87 ;  /* 0x000000573e357220 */ /* 0x001fe20000410000 */
[----:B------:R-:W-:Y:S01]  /*10a0*/  HADD2.F32 R62, -RZ, R43.H1_H1 ;  /* 0x3000002bff3e7230 */ /* 0x000fe20000004100 */
[----:B--2---:R-:W-:Y:S02]  /*10b0*/  FADD.FTZ R33, R33, 1 ;  /* 0x3f80000021217421 */ /* 0x004fe40000010000 */
[----:B------:R-:W-:-:S03]  /*10c0*/  FMUL.FTZ R93, R99, R53 ;  /* 0x00000035635d7220 */ /* 0x000fc60000410000 */
[----:B------:R-:W0:Y:S01]  /*10d0*/  MUFU.EX2 R16, R16 ;  /* 0x0000001000107308 */ /* 0x000e220000000800 */
[----:B------:R-:W-:Y:S01]  /*10e0*/  FFMA.FTZ R19, R93, R54, R66 ;  /* 0x000000365d137223 */ /* 0x000fe20000010042 */
[----:B------:R-:W-:Y:S01]  /*10f0*/  HADD2.F32 R54, -RZ, R42.H1_H1 ;  /* 0x3000002aff367230 */ /* 0x000fe20000004100 */
[----:B---3--:R-:W-:-:S04]  /*1100*/  FADD.FTZ R64, R64, 1 ;  /* 0x3f80000040407421 */ /* 0x008fc80000010000 */
[----:B------:R-:W-:Y:S01]  /*1110*/  FFMA.FTZ R12, R92, R54, R19 ;  /* 0x000000365c0c7223 */ /* 0x000fe20000010013 */
[----:B------:R2:W3:Y:S01]  /*1120*/  MUFU.RCP R110, R33 ;  /* 0x00000021006e7308 */ /* 0x0004e20000001000 */
[----:B-1----:R-:W-:-:S04]  /*1130*/  FMUL.FTZ R54, R58, R101 ;  /* 0x000000653a367220 */ /* 0x002fc80000410000 */
[----:B------:R-:W-:Y:S02]  /*1140*/  FMUL.FTZ R85, R88, R54 ;  /* 0x0000003658557220 */ /* 0x000fe40000410000 */
[----:B0-----:R-:W-:Y:S01]  /*1150*/  FADD.FTZ R104, R16, 1 ;  /* 0x3f80000010687421 */ /* 0x001fe20000010000 */
[----:B------:R0:W1:Y:S01]  /*1160*/  MUFU.EX2 R66, R18 ;  /* 0x0000001200427308 */ /* 0x0000620000000800 */
[----:B------:R-:W-:Y:S02]  /*1170*/  FFMA.FTZ R69, R85, R17, R12 ;  /* 0x0000001155457223 */ /* 0x000fe4000001000c */
[----:B------:R-:W-:Y:S02]  /*1180*/  FADD.FTZ R12, -R100, 1 ;  /* 0x3f800000640c7421 */ /* 0x000fe40000010100 */
[----:B--2---:R-:W-:Y:S02]  /*1190*/  FADD.FTZ R33, -R101, 1 ;  /* 0x3f80000065217421 */ /* 0x004fe40000010100 */
[----:B---3--:R-:W-:Y:S01]  /*11a0*/  FMUL.FTZ R56, R59, R110 ;  /* 0x0000006e3b387220 */ /* 0x008fe20000410000 */
[----:B------:R-:W2:Y:S03]  /*11b0*/  MUFU.RCP R105, R64 ;  /* 0x0000004000697308 */ /* 0x000ea60000001000 */
[----:B------:R-:W-:-:S04]  /*11c0*/  FMUL.FTZ R84, R91, R56 ;  /* 0x000000385b547220 */ /* 0x000fc80000410000 */
[----:B------:R-:W-:Y:S01]  /*11d0*/  FFMA.FTZ R62, R84, R62, R69 ;  /* 0x0000003e543e7223 */ /* 0x000fe20000010045 */
[----:B------:R-:W3:Y:S01]  /*11e0*/  MUFU.RCP R104, R104 ;  /* 0x0000006800687308 */ /* 0x000ee20000001000 */
[----:B------:R-:W-:Y:S01]  /*11f0*/  HADD2.F32 R69, -RZ, R14.H1_H1 ;  /* 0x3000000eff457230 */ /* 0x000fe20000004100 */
[----:B-----5:R1:W-:Y:S04]  /*1200*/  STS.128 [R26.X16], R20 ;  /* 0x000000141a007388 */ /* 0x0203e8000000cc00 */
[----:B------:R4:W-:Y:S01]  /*1210*/  STS.128 [R26.X16+0x200], R48 ;  /* 0x000200301a007388 */ /* 0x0009e2000000cc00 */
[----:B------:R-:W-:-:S06]  /*1220*/  NOP ;  /* 0x0000000000007918 */ /* 0x000fcc0000000000 */
[----:B0-----:R-:W0:Y:S01]  /*1230*/  LDS.128 R16, [R24.X16] ;  /* 0x0000000018107984 */ /* 0x001e22000000cc00 */
[----:B-1----:R-:W-:Y:S01]  /*1240*/  FADD.FTZ R22, R66, 1 ;  /* 0x3f80000042167421 */ /* 0x002fe20000010000 */
[----:B------:R-:W-:Y:S02]  /*1250*/  HADD2.F32 R23, -RZ, R44.H0_H0 ;  /* 0x2000002cff177230 */ /* 0x000fe40000004100 */
[----:B------:R-:W-:Y:S01]  /*1260*/  HADD2.F32 R20, -RZ, R13.H1_H1 ;  /* 0x3000000dff147230 */ /* 0x000fe20000004100 */
[----:B----4-:R-:W-:Y:S01]  /*1270*/  FFMA.FTZ R50, R57, R12, 1 ;  /* 0x3f80000039327423 */ /* 0x010fe2000001000c */
[----:B------:R-:W-:Y:S01]  /*1280*/  HADD2.F32 R21, -RZ, R14.H0_H0 ;  /* 0x2000000eff157230 */ /* 0x000fe20000004100 */
[----:B--2---:R-:W-:Y:S01]  /*1290*/  FMUL.FTZ R57, R60, R105 ;  /* 0x000000693c397220 */ /* 0x004fe20000410000 */
[----:B------:R-:W1:Y:S01]  /*12a0*/  MUFU.RCP R22, R22 ;  /* 0x0000001600167308 */ /* 0x000e620000001000 */
[----:B------:R-:W-:Y:S02]  /*12b0*/  FADD.FTZ R12, -R110, 1 ;  /* 0x3f8000006e0c7421 */ /* 0x000fe40000010100 */
[----:B------:R-:W-:Y:S01]  /*12c0*/  FFMA.FTZ R51, R58, R33, 1 ;  /* 0x3f8000003a337423 */ /* 0x000fe20000010021 */
[----:B------:R-:W-:Y:S01]  /*12d0*/  HADD2.F32 R33, -RZ, R15.H1_H1 ;  /* 0x3000000fff217230 */ /* 0x000fe20000004100 */
[----:B------:R-:W-:-:S02]  /*12e0*/  FMUL.FTZ R83, R70, R57 ;  /* 0x0000003946537220 */ /* 0x000fc40000410000 */
[----:B---3--:R-:W-:Y:S02]  /*12f0*/  FMUL.FTZ R58, R61, R104 ;  /* 0x000000683d3a7220 */ /* 0x008fe40000410000 */
[----:B------:R-:W-:Y:S01]  /*1300*/  FFMA.FTZ R111, R59, R12, 1 ;  /* 0x3f8000003b6f7423 */ /* 0x000fe2000001000c */
[----:B------:R-:W-:Y:S01]  /*1310*/  HADD2.F32 R12, -RZ, R44.H1_H1 ;  /* 0x3000002cff0c7230 */ /* 0x000fe20000004100 */
[----:B------:R-:W-:Y:S02]  /*1320*/  FFMA.FTZ R49, R83, R23, R62 ;  /* 0x0000001753317223 */ /* 0x000fe4000001003e */
[----:B------:R-:W-:Y:S02]  /*1330*/  FMUL.FTZ R82, R71, R58 ;  /* 0x0000003a47527220 */ /* 0x000fe40000410000 */
[----:B------:R-:W-:Y:S02]  /*1340*/  FMUL.FTZ R13, R20, -1.4426950216293334961 ;  /* 0xbfb8aa3b140d7820 */ /* 0x000fe40000410000 */
[----:B------:R-:W-:-:S02]  /*1350*/  FFMA.FTZ R62, R82, R12, R49 ;  /* 0x0000000c523e7223 */ /* 0x000fc40000010031 */
[----:B------:R-:W-:Y:S01]  /*1360*/  FMUL.FTZ R14, R21, -1.4426950216293334961 ;  /* 0xbfb8aa3b150e7820 */ /* 0x000fe20000410000 */
[----:B------:R-:W2:Y:S01]  /*1370*/  MUFU.EX2 R112, R13 ;  /* 0x0000000d00707308 */ /* 0x000ea20000000800 */
[----:B------:R-:W-:Y:S02]  /*1380*/  FADD.FTZ R12, -R104, 1 ;  /* 0x3f800000680c7421 */ /* 0x000fe40000010100 */
[----:B-1----:R-:W-:Y:S02]  /*1390*/  FMUL.FTZ R59, R63, R22 ;  /* 0x000000163f3b7220 */ /* 0x002fe40000410000 */
[----:B------:R-:W-:Y:S02]  /*13a0*/  FFMA.FTZ R49, R61, R12, 1 ;  /* 0x3f8000003d317423 */ /* 0x000fe4000001000c */
[----:B------:R-:W-:Y:S01]  /*13b0*/  FMUL.FTZ R81, R72, R59 ;  /* 0x0000003b48517220 */ /* 0x000fe20000410000 */
[----:B------:R1:W3:Y:S01]  /*13c0*/  MUFU.EX2 R113, R14 ;  /* 0x0000000e00717308 */ /* 0x0002e20000000800 */
[----:B------:R-:W-:Y:S01]  /*13d0*/  FADD.FTZ R23, -R105, 1 ;  /* 0x3f80000069177421 */ /* 0x000fe20000010100 */
[----:B0-----:R-:W-:Y:S01]  /*13e0*/  HADD2.F32 R64, -RZ, R18.H0_H0 ;  /* 0x20000012ff407230 */ /* 0x001fe20000004100 */
[----:B------:R-:W-:Y:S01]  /*13f0*/  FFMA.FTZ R103, R81, R103, R62 ;  /* 0x0000006751677223 */ /* 0x000fe2000001003e */
[----:B------:R-:W-:Y:S01]  /*1400*/  HADD2.F32 R62, -RZ, R16.H1_H1 ;  /* 0x30000010ff3e7230 */ /* 0x000fe20000004100 */
[----:B------:R-:W-:Y:S01]  /*1410*/  FFMA.FTZ R23, R60, R23, 1 ;  /* 0x3f8000003c177423 */ /* 0x000fe20000010017 */
[----:B------:R-:W-:Y:S01]  /*1420*/  HADD2.F32 R66, -RZ, R18.H1_H1 ;  /* 0x30000012ff427230 */ /* 0x000fe20000004100 */
[----:B------:R-:W-:Y:S01]  /*1430*/  FMUL.FTZ R60, R69, -1.4426950216293334961 ;  /* 0xbfb8aa3b453c7820 */ /* 0x000fe20000410000 */
[----:B------:R-:W-:Y:S01]  /*1440*/  HADD2.F32 R61, -RZ, R16.H0_H0 ;  /* 0x20000010ff3d7230 */ /* 0x000fe20000004100 */
[----:B-1----:R0:W1:Y:S01]  /*1450*/  LDS.128 R12, [R24.X16+0x10] ;  /* 0x00001000180c7984 */ /* 0x002062000000cc00 */
[----:B------:R-:W-:Y:S01]  /*1460*/  FADD.FTZ R48, -R22, 1 ;  /* 0x3f80000016307421 */ /* 0x000fe20000010100 */
[----:B------:R4:W5:Y:S01]  /*1470*/  MUFU.EX2 R114, R60 ;  /* 0x0000003c00727308 */ /* 0x0009620000000800 */
[----:B------:R-:W-:Y:S01]  /*1480*/  FMUL.FTZ R18, R67, R62 ;  /* 0x0000003e43127220 */ /* 0x000fe20000410000 */
[----:B------:R-:W-:Y:S01]  /*1490*/  HADD2.F32 R67, -RZ, R19.H1_H1 ;  /* 0x30000013ff437230 */ /* 0x000fe20000004100 */
[----:B------:R-:W-:Y:S01]  /*14a0*/  FFMA.FTZ R48, R63, R48, 1 ;  /* 0x3f8000003f307423 */ /* 0x000fe20000010030 */
[----:B------:R-:W-:Y:S01]  /*14b0*/  HADD2.F32 R63, -RZ, R17.H1_H1 ;  /* 0x30000011ff3f7230 */ /* 0x000fe20000004100 */
[----:B------:R-:W-:Y:S01]  /*14c0*/  FMUL.FTZ R16, R65, R61 ;  /* 0x0000003d41107220 */ /* 0x000fe20000410000 */
[----:B------:R-:W-:Y:S01]  /*14d0*/  HADD2.F32 R65, -RZ, R19.H0_H0 ;  /* 0x20000013ff417230 */ /* 0x000fe20000004100 */
[----:B--2---:R-:W-:Y:S01]  /*14e0*/  FADD.FTZ R112, R112, 1 ;  /* 0x3f80000070707421 */ /* 0x004fe20000010000 */
[----:B----4-:R-:W-:Y:S01]  /*14f0*/  HADD2.F32 R60, -RZ, R17.H0_H0 ;  /* 0x20000011ff3c7230 */ /* 0x010fe20000004100 */
[----:B------:R-:W-:-:S02]  /*1500*/  FMUL.FTZ R17, R75, R18 ;  /* 0x000000124b117220 */ /* 0x000fc40000410000 */
[----:B------:R-:W-:Y:S02]  /*1510*/  FMUL.FTZ R18, R33, -1.4426950216293334961 ;  /* 0xbfb8aa3b21127820 */ /* 0x000fe40000410000 */
[----:B------:R-:W-:Y:S02]  /*1520*/  FMUL.FTZ R97, R97, R63 ;  /* 0x0000003f61617220 */ /* 0x000fe40000410000 */
[----:B0-----:R-:W0:Y:S01]  /*1530*/  MUFU.EX2 R24, R18 ;  /* 0x0000001200187308 */ /* 0x001e220000000800 */
[----:B------:R-:W-:Y:S02]  /*1540*/  FMUL.FTZ R73, R73, R16 ;  /* 0x0000001049497220 */ /* 0x000fe40000410000 */
[----:B------:R-:W-:Y:S02]  /*1550*/  FMUL.FTZ R16, R99, R64 ;  /* 0x0000004063107220 */ /* 0x000fe40000410000 */
[----:B------:R-:W-:Y:S02]  /*1560*/  FMUL.FTZ R97, R86, R97 ;  /* 0x0000006156617220 */ /* 0x000fe40000410000 */
[----:B---3--:R-:W-:Y:S01]  /*1570*/  FADD.FTZ R113, R113, 1 ;  /* 0x3f80000071717421 */ /* 0x008fe20000010000 */
[----:B------:R-:W2:Y:S01]  /*1580*/  MUFU.RCP R99, R112 ;  /* 0x0000007000637308 */ /* 0x000ea20000001000 */
[----:B------:R-:W-:-:S02]  /*1590*/  FMUL.FTZ R19, R90, R66 ;  /* 0x000000425a137220 */ /* 0x000fc40000410000 */
[----:B------:R-:W-:Y:S02]  /*15a0*/  FMUL.FTZ R108, R97, R108 ;  /* 0x0000006c616c7220 */ /* 0x000fe40000410000 */
[----:B-----5:R-:W-:Y:S02]  /*15b0*/  FADD.FTZ R90, R114, 1 ;  /* 0x3f800000725a7421 */ /* 0x020fe40000010000 */
[----:B------:R-:W-:Y:S01]  /*15c0*/  FADD.FTZ R97, R115, 1 ;  /* 0x3f80000073617421 */ /* 0x000fe20000010000 */
[----:B------:R-:W3:Y:S01]  /*15d0*/  MUFU.RCP R18, R113 ;  /* 0x0000007100127308 */ /* 0x000ee20000001000 */
[----:B------:R-:W-:Y:S02]  /*15e0*/  FMUL.FTZ R89, R89, R60 ;  /* 0x0000003c59597220 */ /* 0x000fe40000410000 */
[----:B------:R-:W-:Y:S02]  /*15f0*/  FMUL.FTZ R88, R88, R65 ;  /* 0x0000004158587220 */ /* 0x000fe40000410000 */
[----:B0-----:R-:W-:Y:S01]  /*1600*/  FADD.FTZ R24, R24, 1 ;  /* 0x3f80000018187421 */ /* 0x001fe20000010000 */
[--C-:B-1----:R-:W-:Y:S01]  /*1610*/  HADD2.F32 R75, -RZ, R13.reuse.H0_H0 ;  /* 0x2000000dff4b7230 */ /* 0x102fe20000004100 */
[----:B------:R-:W-:Y:S01]  /*1620*/  FMUL.FTZ R16, R87, R16 ;  /* 0x0000001057107220 */ /* 0x000fe20000410000 */
[----:B------:R-:W-:Y:S01]  /*1630*/  HADD2.F32 R87, -RZ, R13.H1_H1 ;  /* 0x3000000dff577230 */ /* 0x000fe20000004100 */
[----:B------:R-:W-:Y:S01]  /*1640*/  FMUL.FTZ R74, R74, R89 ;  /* 0x000000594a4a7220 */ /* 0x000fe20000410000 */
[----:B------:R-:W0:Y:S01]  /*1650*/  MUFU.RCP R90, R90 ;  /* 0x0000005a005a7308 */ /* 0x000e220000001000 */
[----:B------:R-:W-:Y:S01]  /*1660*/  FMUL.FTZ R13, R72, R75 ;  /* 0x0000004b480d7220 */ /* 0x000fe20000410000 */
[--C-:B------:R-:W-:Y:S01]  /*1670*/  HADD2.F32 R86, -RZ, R14.reuse.H0_H0 ;  /* 0x2000000eff567230 */ /* 0x100fe20000004100 */
[----:B------:R-:W-:Y:S01]  /*1680*/  FMUL.FTZ R91, R91, R67 ;  /* 0x000000435b5b7220 */ /* 0x000fe20000410000 */
[----:B------:R-:W-:Y:S01]  /*1690*/  HADD2.F32 R89, -RZ, R14.H1_H1 ;  /* 0x3000000eff597230 */ /* 0x000fe20000004100 */
[----:B------:R-:W-:-:S02]  /*16a0*/  FMUL.FTZ R88, R101, R88 ;  /* 0x0000005865587220 */ /* 0x000fc40000410000 */
[----:B------:R-:W-:Y:S01]  /*16b0*/  FMUL.FTZ R102, R73, R102 ;  /* 0x0000006649667220 */ /* 0x000fe20000410000 */
[----:B------:R-:W1:Y:S01]  /*16c0*/  MUFU.RCP R97, R97 ;  /* 0x0000006100617308 */ /* 0x000e620000001000 */
[--C-:B------:R-:W-:Y:S01]  /*16d0*/  HADD2.F32 R73, -RZ, R12.reuse.H0_H0 ;  /* 0x2000000cff497230 */ /* 0x100fe20000004100 */
[----:B------:R-:W-:Y:S01]  /*16e0*/  FMUL.FTZ R107, R74, R107 ;  /* 0x0000006b4a6b7220 */ /* 0x000fe20000410000 */
[----:B------:R-:W-:Y:S01]  /*16f0*/  HADD2.F32 R74, -RZ, R12.H1_H1 ;  /* 0x3000000cff4a7230 */ /* 0x000fe20000004100 */
[----:B------:R-:W-:Y:S01]  /*1700*/  FMUL.FTZ R110, R110, R91 ;  /* 0x0000005b6e6e7220 */ /* 0x000fe20000410000 */
[--C-:B------:R-:W-:Y:S01]  /*1710*/  HADD2.F32 R91, -RZ, R15.reuse.H1_H1 ;  /* 0x3000000fff5b7230 */ /* 0x100fe20000004100 */
[----:B------:R-:W-:Y:S01]  /*1720*/  FMUL.FTZ R51, R88, R51 ;  /* 0x0000003358337220 */ /* 0x000fe20000410000 */
[----:B------:R-:W-:Y:S01]  /*1730*/  HADD2.F32 R88, -RZ, R15.H0_H0 ;  /* 0x2000000fff587230 */ /* 0x000fe20000004100 */
[----:B------:R-:W4:Y:S01]  /*1740*/  MUFU.RCP R72, R24 ;  /* 0x0000001800487308 */ /* 0x000f220000001000 */
[----:B--2---:R-:W-:-:S02]  /*1750*/  FADD.FTZ R15, -R99, 1 ;  /* 0x3f800000630f7421 */ /* 0x004fc40000010100 */
[----:B------:R-:W-:Y:S02]  /*1760*/  FMUL.FTZ R14, R80, R87 ;  /* 0x00000057500e7220 */ /* 0x000fe40000410000 */
[----:B------:R-:W-:Y:S02]  /*1770*/  FMUL.FTZ R70, R70, R73 ;  /* 0x0000004946467220 */ /* 0x000fe40000410000 */
[----:B------:R-:W-:Y:S02]  /*1780*/  FMUL.FTZ R71, R71, R74 ;  /* 0x0000004a47477220 */ /* 0x000fe40000410000 */
[----:B------:R-:W-:Y:S02]  /*1790*/  FMUL.FTZ R13, R22, R13 ;  /* 0x0000000d160d7220 */ /* 0x000fe40000410000 */
[----:B------:R-:W-:Y:S02]  /*17a0*/  FFMA.FTZ R15, R20, R15, 1 ;  /* 0x3f800000140f7423 */ /* 0x000fe4000001000f */
[----:B------:R-:W-:-:S02]  /*17b0*/  FMUL.FTZ R101, R79, R86 ;  /* 0x000000564f657220 */ /* 0x000fc40000410000 */
[----:B------:R-:W-:Y:S02]  /*17c0*/  FMUL.FTZ R14, R99, R14 ;  /* 0x0000000e630e7220 */ /* 0x000fe40000410000 */
[----:B------:R-:W-:Y:S02]  /*17d0*/  FMUL.FTZ R12, R105, R70 ;  /* 0x00000046690c7220 */ /* 0x000fe40000410000 */
[----:B---3--:R-:W-:Y:S02]  /*17e0*/  FADD.FTZ R22, -R18, 1 ;  /* 0x3f80000012167421 */ /* 0x008fe40000010100 */
[----:B------:R-:W-:Y:S02]  /*17f0*/  FMUL.FTZ R104, R104, R71 ;  /* 0x0000004768687220 */ /* 0x000fe40000410000 */
[----:B------:R-:W-:Y:S02]  /*1800*/  FMUL.FTZ R71, R21, R18 ;  /* 0x0000001215477220 */ /* 0x000fe40000410000 */
[----:B------:R-:W-:-:S02]  /*1810*/  FMUL.FTZ R101, R18, R101 ;  /* 0x0000006512657220 */ /* 0x000fc40000410000 */
[----:B------:R-:W-:Y:S02]  /*1820*/  FMUL.FTZ R14, R14, R15 ;  /* 0x0000000f0e0e7220 */ /* 0x000fe40000410000 */
[----:B------:R-:W-:Y:S02]  /*1830*/  FMUL.FTZ R70, R20, R99 ;  /* 0x0000006314467220 */ /* 0x000fe40000410000 */
[----:B------:R-:W-:Y:S02]  /*1840*/  FFMA.FTZ R22, R21, R22, 1 ;  /* 0x3f80000015167423 */ /* 0x000fe40000010016 */
[----:B------:R-:W-:Y:S02]  /*1850*/  FMUL.FTZ R12, R12, R23 ;  /* 0x000000170c0c7220 */ /* 0x000fe40000410000 */
[----:B0-----:R-:W-:Y:S02]  /*1860*/  FADD.FTZ R18, -R90, 1 ;  /* 0x3f8000005a127421 */ /* 0x001fe40000010100 */
[----:B------:R-:W-:-:S02]  /*1870*/  FMUL.FTZ R15, R78, R89 ;  /* 0x000000594e0f7220 */ /* 0x000fc40000410000 */
[----:B-1----:R-:W-:Y:S02]  /*1880*/  FADD.FTZ R21, -R97, 1 ;  /* 0x3f80000061157421 */ /* 0x002fe40000010100 */
[----:B----4-:R-:W-:Y:S02]  /*1890*/  FADD.FTZ R24, -R72, 1 ;  /* 0x3f80000048187421 */ /* 0x010fe40000010100 */
[----:B------:R-:W-:Y:S02]  /*18a0*/  FMUL.FTZ R20, R77, R88 ;  /* 0x000000584d147220 */ /* 0x000fe40000410000 */
[----:B------:R-:W-:Y:S02]  /*18b0*/  FMUL.FTZ R23, R76, R91 ;  /* 0x0000005b4c177220 */ /* 0x000fe40000410000 */
[----:B------:R-:W-:Y:S02]  /*18c0*/  FMUL.FTZ R19, R100, R19 ;  /* 0x0000001364137220 */ /* 0x000fe40000410000 */
[----:B------:R-:W-:-:S02]  /*18d0*/  FFMA.FTZ R18, R69, R18, 1 ;  /* 0x3f80000045127423 */ /* 0x000fc40000010012 */
[----:B------:R-:W-:Y:S02]  /*18e0*/  FMUL.FTZ R15, R90, R15 ;  /* 0x0000000f5a0f7220 */ /* 0x000fe40000410000 */
[----:B------:R-:W-:Y:S02]  /*18f0*/  FFMA.FTZ R21, R68, R21, 1 ;  /* 0x3f80000044157423 */ /* 0x000fe40000010015 */
[----:B------:R-:W-:Y:S02]  /*1900*/  FFMA.FTZ R24, R33, R24, 1 ;  /* 0x3f80000021187423 */ /* 0x000fe40000010018 */
[----:B------:R-:W-:Y:S02]  /*1910*/  FMUL.FTZ R20, R97, R20 ;  /* 0x0000001461147220 */ /* 0x000fe40000410000 */
[----:B------:R-:W-:Y:S02]  /*1920*/  FMUL.FTZ R23, R72, R23 ;  /* 0x0000001748177220 */ /* 0x000fe40000410000 */
[----:B------:R-:W-:-:S02]  /*1930*/  FMUL.FTZ R19, R19, R50 ;  /* 0x0000003213137220 */ /* 0x000fc40000410000 */
[----:B------:R-:W-:Y:S02]  /*1940*/  FMUL.FTZ R110, R110, R111 ;  /* 0x0000006f6e6e7220 */ /* 0x000fe40000410000 */
[----:B------:R-:W-:Y:S01]  /*1950*/  FMUL.FTZ R49, R104, R49 ;  /* 0x0000003168317220 */ /* 0x000fe20000410000 */
[----:B------:R-:W-:Y:S01]  /*1960*/  HADD2.F32 R104, -RZ, R4.H1_H1 ;  /* 0x30000004ff687230 */ /* 0x000fe20000004100 */
[----:B------:R-:W-:Y:S02]  /*1970*/  FMUL.FTZ R15, R15, R18 ;  /* 0x000000120f0f7220 */ /* 0x000fe40000410000 */
[----:B------:R-:W-:Y:S02]  /*1980*/  FMUL.FTZ R17, R17, R106 ;  /* 0x0000006a11117220 */ /* 0x000fe40000410000 */
[----:B------:R-:W-:Y:S02]  /*1990*/  FMUL.FTZ R16, R16, R109 ;  /* 0x0000006d10107220 */ /* 0x000fe40000410000 */
[----:B------:R-:W-:Y:S01]  /*19a0*/  FMUL.FTZ R13, R13, R48 ;  /* 0x000000300d0d7220 */ /* 0x000fe20000410000 */
[----:B------:R-:W-:Y:S01]  /*19b0*/  F2FP.PACK_AB R48, R49, R12 ;  /* 0x0000000c3130723e */ /* 0x000fe200000000ff */
[----:B------:R-:W-:Y:S01]  /*19c0*/  FMUL.FTZ R50, R101, R22 ;  /* 0x0000001665327220 */ /* 0x000fe20000410000 */
[----:B------:R-:W-:Y:S01]  /*19d0*/  F2FP.PACK_AB R22, R19, R16 ;  /* 0x000000101316723e */ /* 0x000fe200000000ff */
[----:B------:R-:W-:Y:S01]  /*19e0*/  FMUL.FTZ R18, R20, R21 ;  /* 0x0000001514127220 */ /* 0x000fe20000410000 */
[----:B------:R-:W-:Y:S01]  /*19f0*/  F2FP.PACK_AB R20, R17, R102 ;  /* 0x000000661114723e */ /* 0x000fe200000000ff */
[----:B------:R-:W-:Y:S01]  /*1a00*/  FMUL.FTZ R99, R23, R24 ;  /* 0x0000001817637220 */ /* 0x000fe20000410000 */
[----:B------:R-:W-:Y:S01]  /*1a10*/  F2FP.PACK_AB R23, R110, R51 ;  /* 0x000000336e17723e */ /* 0x000fe200000000ff */
[----:B------:R-:W-:Y:S01]  /*1a20*/  HADD2.F32 R12, -RZ, R45.H1_H1 ;  /* 0x3000002dff0c7230 */ /* 0x000fe20000004100 */
[----:B------:R-:W-:Y:S01]  /*1a30*/  F2FP.PACK_AB R21, R108, R107 ;  /* 0x0000006b6c15723e */ /* 0x000fe200000000ff */
[----:B------:R-:W-:Y:S01]  /*1a40*/  FMUL.FTZ R80, R80, R70 ;  /* 0x0000004650507220 */ /* 0x000fe20000410000 */
[----:B------:R-:W-:Y:S01]  /*1a50*/  F2FP.PACK_AB R49, R14, R13 ;  /* 0x0000000d0e31723e */ /* 0x000fe200000000ff */
[----:B------:R-:W-:Y:S01]  /*1a60*/  IMAD R13, R37, c[0x0][0x2f0], RZ ;  /* 0x0000bc00250d7a24 */ /* 0x000fe200078e02ff */
[----:B------:R-:W-:Y:S01]  /*1a70*/  F2FP.PACK_AB R50, R15, R50 ;  /* 0x000000320f32723e */ /* 0x000fe200000000ff */
[----:B------:R-:W-:Y:S01]  /*1a80*/  FFMA.FTZ R100, R80, R12, R103 ;  /* 0x0000000c50647223 */ /* 0x000fe20000010067 */
[----:B------:R-:W-:Y:S01]  /*1a90*/  LEA R24, R32, R29, 0x1 ;  /* 0x0000001d20187211 */ /* 0x000fe200078e08ff */
[----:B------:R-:W-:Y:S01]  /*1aa0*/  BAR.SYNC.DEFER_BLOCKING 0x0 ;  /* 0x0000000000007b1d */ /* 0x000fe20000010000 */
[----:B------:R-:W-:Y:S01]  /*1ab0*/  F2FP.PACK_AB R51, R99, R18 ;  /* 0x000000126333723e */ /* 0x000fe200000000ff */
[----:B------:R-:W-:Y:S01]  /*1ac0*/  IMAD R101, R38, c[0x0][0x2f4], R13 ;  /* 0x0000bd0026657a24 */ /* 0x000fe200078e020d */
        /* <DEDUP_REMOVED lines=8> */
[----:B------:R-:W-:Y:S01]  /*1b50*/  HADD2.F32 R102, -RZ, R6.H1_H1 ;  /* 0x30000006ff667230 */ /* 0x000fe20000004100 */
[----:B------:R-:W-:Y:S01]  /*1b60*/  FMUL.FTZ R72, R33, R72 ;  /* 0x0000004821487220 */ /* 0x000fe20000410000 */
[----:B------:R-:W-:-:S02]  /*1b70*/  HADD2.F32 R33, -RZ, R47.H1_H1 ;  /* 0x3000002fff217230 */ /* 0x000fc40000004100 */
[----:B------:R-:W-:Y:S01]  /*1b80*/  HADD2.F32 R90, -RZ, R7.H1_H1 ;  /* 0x30000007ff5a7230 */ /* 0x000fe20000004100 */
[----:B------:R-:W-:Y:S01]  /*1b90*/  FMUL.FTZ R76, R76, R72 ;  /* 0x000000484c4c7220 */ /* 0x000fe20000410000 */
[----:B------:R0:W-:Y:S04]  /*1ba0*/  STS.128 [R24.X16], R20 ;  /* 0x0000001418007388 */ /* 0x0001e8000000cc00 */
[----:B------:R1:W-:Y:S01]  /*1bb0*/  STS.128 [R24.X16+0x10], R48 ;  /* 0x0000103018007388 */ /* 0x0003e2000000cc00 */
[----:B------:R-:W-:-:S06]  /*1bc0*/  NOP ;  /* 0x0000000000007918 */ /* 0x000fcc0000000000 */
[----:B------:R-:W2:Y:S04]  /*1bd0*/  LDS.128 R12, [R26.X16] ;  /* 0x000000001a0c7984 */ /* 0x000ea8000000cc00 */
[----:B------:R-:W3:Y:S01]  /*1be0*/  LDS.128 R16, [R26.X16+0x200] ;  /* 0x000200001a107984 */ /* 0x000ee2000000cc00 */
[----:B0-----:R-:W-:Y:S01]  /*1bf0*/  IADD3 R21, R3, R101, RZ ;  /* 0x0000006503157210 */ /* 0x001fe20007ffe0ff */
[----:B------:R-:W-:Y:S01]  /*1c00*/  HADD2.F32 R3, -RZ, R46.H1_H1 ;  /* 0x3000002eff037230 */ /* 0x000fe20000004100 */
[C---:B------:R-:W-:Y:S01]  /*1c10*/  LEA R20, P0, R2.reuse, c[0x0][0x338], 0x1 ;  /* 0x0000ce0002147a11 */ /* 0x040fe200078008ff */
[----:B------:R-:W-:Y:S01]  /*1c20*/  HADD2.F32 R23, -RZ, R47.H0_H0 ;  /* 0x2000002fff177230 */ /* 0x000fe20000004100 */
[----:B------:R-:W-:Y:S01]  /*1c30*/  MOV R22, c[0x0][0x16c] ;  /* 0x00005b0000167a02 */ /* 0x000fe20000000f00 */
[--C-:B-1----:R-:W-:Y:S01]  /*1c40*/  HADD2.F32 R48, -RZ, R9.reuse.H0_H0 ;  /* 0x20000009ff307230 */ /* 0x102fe20000004100 */
[----:B------:R-:W-:Y:S01]  /*1c50*/  LEA.HI.X R21, R2, c[0x0][0x33c], R21, 0x1, P0 ;  /* 0x0000cf0002157a11 */ /* 0x000fe200000f0c15 */
[----:B------:R-:W-:Y:S01]  /*1c60*/  FFMA.FTZ R50, R78, R3, R99 ;  /* 0x000000034e327223 */ /* 0x000fe20000010063 */
[----:B------:R-:W-:Y:S01]  /*1c70*/  ISETP.NE.U32.AND P0, PT, RZ, c[0x0][0x270], PT ;  /* 0x00009c00ff007a0c */ /* 0x000fe20003f05070 */
[----:B------:R-:W-:Y:S01]  /*1c80*/  HADD2.F32 R99, -RZ, R8.H1_H1 ;  /* 0x30000008ff637230 */ /* 0x000fe20000004100 */
[----:B------:R-:W-:Y:S01]  /*1c90*/  ISETP.GE.AND P1, PT, R22, 0x1, PT ;  /* 0x000000011600780c */ /* 0x000fe20003f26270 */
[----:B------:R-:W-:Y:S01]  /*1ca0*/  IMAD.WIDE R20, R27, 0x10, R20 ;  /* 0x000000101b147825 */ /* 0x000fe200078e0214 */
[----:B------:R-:W-:Y:S01]  /*1cb0*/  ISETP.NE.AND.EX P0, PT, RZ, c[0x0][0x274], PT, P0 ;  /* 0x00009d00ff007a0c */ /* 0x000fe20003f05300 */
[----:B------:R-:W-:-:S02]  /*1cc0*/  HADD2.F32 R49, -RZ, R9.H1_H1 ;  /* 0x30000009ff317230 */ /* 0x000fc40000004100 */
[----:B------:R-:W-:Y:S01]  /*1cd0*/  FMUL.FTZ R22, R68, R97 ;  /* 0x0000006144167220 */ /* 0x000fe20000410000 */
[----:B------:R-:W-:Y:S02]  /*1ce0*/  HADD2.F32 R97, -RZ, R8.H0_H0 ;  /* 0x20000008ff617230 */ /* 0x000fe40000004100 */
[--C-:B------:R-:W-:Y:S01]  /*1cf0*/  HADD2.F32 R2, -RZ, R10.reuse.H0_H0 ;  /* 0x2000000aff027230 */ /* 0x100fe20000004100 */
[----:B------:R-:W-:Y:S01]  /*1d00*/  FMUL.FTZ R77, R77, R22 ;  /* 0x000000164d4d7220 */ /* 0x000fe20000410000 */
[----:B------:R-:W-:Y:S02]  /*1d10*/  HADD2.F32 R3, -RZ, R10.H1_H1 ;  /* 0x3000000aff037230 */ /* 0x000fe40000004100 */
[----:B------:R-:W-:Y:S01]  /*1d20*/  HADD2.F32 R68, -RZ, R11.H1_H1 ;  /* 0x3000000bff447230 */ /* 0x000fe20000004100 */
[----:B------:R-:W-:Y:S01]  /*1d30*/  FFMA.FTZ R23, R77, R23, R50 ;  /* 0x000000174d177223 */ /* 0x000fe20000010032 */
[----:B------:R-:W-:Y:S02]  /*1d40*/  HADD2.F32 R101, -RZ, R5.H1_H1 ;  /* 0x30000005ff657230 */ /* 0x000fe40000004100 */
[----:B------:R-:W-:Y:S01]  /*1d50*/  HADD2.F32 R50, -RZ, R6.H0_H0 ;  /* 0x20000006ff327230 */ /* 0x000fe20000004100 */
[----:B------:R-:W-:Y:S01]  /*1d60*/  FFMA.FTZ R33, R76, R33, R23 ;  /* 0x000000214c217223 */ /* 0x000fe20000010017 */
[----:B------:R-:W-:Y:S01]  /*1d70*/  HADD2.F32 R51, -RZ, R7.H0_H0 ;  /* 0x20000007ff337230 */ /* 0x000fe20000004100 */
[----:B--2---:R0:W-:Y:S04]  /*1d80*/  STG.E.128 [R20.64], R12 ;  /* 0x0000000c14007986 */ /* 0x0041e8000c101d06 */
[----:B---3--:R0:W-:Y:S01]  /*1d90*/  STG.E.128 [R20.64+0x200], R16 ;  /* 0x0002001014007986 */ /* 0x0081e2000c101d06 */
[----:B------:R-:W-:Y:S05]  /*1da0*/  @!P0 BRA `(.L_x_1279) ;  /* 0x000002b000008947 */ /* 0x000fea0003800000 */
[----:B------:R-:W-:Y:S01]  /*1db0*/  BAR.SYNC.DEFER_BLOCKING 0x0 ;  /* 0x0000000000007b1d */ /* 0x000fe20000010000 */
[----:B------:R-:W-:-:S02]  /*1dc0*/  FMUL.FTZ R4, R0, R61 ;  /* 0x0000003d00047220 */ /* 0x000fc40000410000 */
[----:B------:R-:W-:Y:S02]  /*1dd0*/  FMUL.FTZ R25, R25, R62 ;  /* 0x0000003e19197220 */ /* 0x000fe40000410000 */
[----:B------:R-:W-:Y:S02]  /*1de0*/  FMUL.FTZ R5, R39, R60 ;  /* 0x0000003c27057220 */ /* 0x000fe40000410000 */
[----:B------:R-:W-:Y:S01]  /*1df0*/  FMUL.FTZ R52, R52, R63 ;  /* 0x0000003f34347220 */ /* 0x000fe20000410000 */
[----:B------:R-:W-:Y:S01]  /*1e00*/  F2FP.PACK_AB R4, R25, R4 ;  /* 0x000000041904723e */ /* 0x000fe200000000ff */
[----:B------:R-:W-:Y:S02]  /*1e10*/  FMUL.FTZ R6, R53, R64 ;  /* 0x0000004035067220 */ /* 0x000fe40000410000 */
[----:B------:R-:W-:Y:S01]  /*1e20*/  FMUL.FTZ R55, R55, R66 ;  /* 0x0000004237377220 */ /* 0x000fe20000410000 */
[----:B------:R-:W-:Y:S01]  /*1e30*/  F2FP.PACK_AB R5, R52, R5 ;  /* 0x000000053405723e */ /* 0x000fe200000000ff */
[----:B------:R-:W-:-:S02]  /*1e40*/  FMUL.FTZ R7, R54, R65 ;  /* 0x0000004136077220 */ /* 0x000fc40000410000 */
[----:B------:R-:W-:Y:S01]  /*1e50*/  FMUL.FTZ R56, R56, R67 ;  /* 0x0000004338387220 */ /* 0x000fe20000410000 */
[----:B------:R-:W-:Y:S01]  /*1e60*/  F2FP.PACK_AB R6, R55, R6 ;  /* 0x000000063706723e */ /* 0x000fe200000000ff */
[----:B------:R-:W-:Y:S02]  /*1e70*/  FMUL.FTZ R8, R57, R73 ;  /* 0x0000004939087220 */ /* 0x000fe40000410000 */
[----:B0-----:R-:W-:Y:S01]  /*1e80*/  FMUL.FTZ R13, R58, R74 ;  /* 0x0000004a3a0d7220 */ /* 0x001fe20000410000 */
[----:B------:R-:W-:Y:S01]  /*1e90*/  F2FP.PACK_AB R7, R56, R7 ;  /* 0x000000073807723e */ /* 0x000fe200000000ff */
[----:B------:R-:W-:Y:S02]  /*1ea0*/  FMUL.FTZ R9, R59, R75 ;  /* 0x0000004b3b097220 */ /* 0x000fe40000410000 */
[----:B------:R-:W-:Y:S01]  /*1eb0*/  FMUL.FTZ R70, R70, R87 ;  /* 0x0000005746467220 */ /* 0x000fe20000410000 */
[----:B------:R-:W-:Y:S01]  /*1ec0*/  F2FP.PACK_AB R8, R13, R8 ;  /* 0x000000080d08723e */ /* 0x000fe200000000ff */
[----:B------:R-:W-:Y:S01]  /*1ed0*/  FMUL.FTZ R10, R71, R86 ;  /* 0x00000056470a7220 */ /* 0x000fe20000410000 */
[----:B------:R0:W-:Y:S01]  /*1ee0*/  STS.128 [R24.X16], R4 ;  /* 0x0000000418007388 */ /* 0x0001e2000000cc00 */
[----:B------:R-:W-:Y:S01]  /*1ef0*/  FMUL.FTZ R89, R105, R89 ;  /* 0x0000005969597220 */ /* 0x000fe20000410000 */
[----:B------:R-:W-:Y:S01]  /*1f00*/  F2FP.PACK_AB R9, R70, R9 ;  /* 0x000000094609723e */ /* 0x000fe200000000ff */
[----:B------:R-:W-:-:S02]  /*1f10*/  FMUL.FTZ R11, R22, R88 ;  /* 0x00000058160b7220 */ /* 0x000fc40000410000 */
[----:B------:R-:W-:Y:S01]  /*1f20*/  FMUL.FTZ R72, R72, R91 ;  /* 0x0000005b48487220 */ /* 0x000fe20000410000 */
[----:B------:R-:W-:Y:S01]  /*1f30*/  F2FP.PACK_AB R10, R89, R10 ;  /* 0x0000000a590a723e */ /* 0x000fe200000000ff */
[----:B------:R-:W-:Y:S02]  /*1f40*/  IMAD R23, R35, c[0x0][0x210], RZ ;  /* 0x0000840023177a24 */ /* 0x000fe400078e02ff */
[----:B------:R-:W-:Y:S01]  /*1f50*/  IMAD.WIDE.U32 R20, R36, c[0x0][0x210], R132 ;  /* 0x0000840024147a25 */ /* 0x000fe200078e0084 */
[----:B------:R-:W-:-:S03]  /*1f60*/  F2FP.PACK_AB R11, R72, R11 ;  /* 0x0000000b480b723e */ /* 0x000fc600000000ff */
[----:B------:R-:W-:Y:S02]  /*1f70*/  IMAD R23, R36, c[0x0][0x214], R23 ;  /* 0x0000850024177a24 */ /* 0x000fe400078e0217 */
[----:B------:R-:W-:Y:S01]  /*1f80*/  STS.128 [R24.X16+0x10], R8 ;  /* 0x0000100818007388 */ /* 0x000fe2000000cc00 */
[----:B------:R-:W-:-:S06]  /*1f90*/  NOP ;  /* 0x0000000000007918 */ /* 0x000fcc0000000000 */
[----:B------:R-:W1:Y:S01]  /*1fa0*/  LDS.128 R12, [R26.X16] ;  /* 0x000000001a0c7984 */ /* 0x000e62000000cc00 */
[----:B------:R-:W-:Y:S01]  /*1fb0*/  IADD3 R21, R21, R23, RZ ;  /* 0x0000001715157210 */ /* 0x000fe20007ffe0ff */
[----:B------:R-:W-:Y:S02]  /*1fc0*/  IMAD R23, R37, c[0x0][0x218], RZ ;  /* 0x0000860025177a24 */ /* 0x000fe400078e02ff */
[----:B------:R-:W2:Y:S02]  /*1fd0*/  LDS.128 R16, [R26.X16+0x200] ;  /* 0x000200001a107984 */ /* 0x000ea4000000cc00 */
[C---:B------:R-:W-:Y:S02]  /*1fe0*/  IMAD R23, R38.reuse, c[0x0][0x21c], R23 ;  /* 0x0000870026177a24 */ /* 0x040fe400078e0217 */
[----:B0-----:R-:W-:-:S05]  /*1ff0*/  IMAD.WIDE.U32 R4, R38, c[0x0][0x218], R20 ;  /* 0x0000860026047a25 */ /* 0x001fca00078e0014 */
[----:B------:R-:W-:Y:S02]  /*2000*/  IADD3 R5, R5, R23, RZ ;  /* 0x0000001705057210 */ /* 0x000fe40007ffe0ff */
[----:B------:R-:W-:-:S04]  /*2010*/  LEA R6, P0, R4, c[0x0][0x270], 0x1 ;  /* 0x00009c0004067a11 */ /* 0x000fc800078008ff */
[----:B------:R-:W-:-:S05]  /*2020*/  LEA.HI.X R7, R4, c[0x0][0x274], R5, 0x1, P0 ;  /* 0x00009d0004077a11 */ /* 0x000fca00000f0c05 */
[----:B------:R-:W-:-:S05]  /*2030*/  IMAD.WIDE R4, R27, 0x10, R6 ;  /* 0x000000101b047825 */ /* 0x000fca00078e0206 */
[----:B-1----:R0:W-:Y:S04]  /*2040*/  STG.E.128 [R4.64], R12 ;  /* 0x0000000c04007986 */ /* 0x0021e8000c101d06 */
[----:B--2---:R0:W-:Y:S02]  /*2050*/  STG.E.128 [R4.64+0x200], R16 ;  /* 0x0002001004007986 */ /* 0x0041e4000c101d06 */
.L_x_1279:
[----:B------:R-:W-:Y:S01]  /*2060*/  BAR.SYNC.DEFER_BLOCKING 0x0 ;  /* 0x0000000000007b1d */ /* 0x000fe20000010000 */
[----:B------:R-:W-:Y:S01]  /*2070*/  HFMA2.MMA R25, -RZ, RZ, 0, 0 ;  /* 0x00000000ff197435 */ /* 0x000fe200000001ff */
[----:B------:R-:W-:Y:S01]  /*2080*/  FADD.FTZ R71, R2, UR5 ;  /* 0x0000000502477e21 */ /* 0x000fe20008010000 */
[----:B------:R-:W-:Y:S01]  /*2090*/  CS2R R22, SRZ ;  /* 0x0000000000167805 */ /* 0x000fe2000001ff00 */
[----:B------:R-:W-:Y:S01]  /*20a0*/  FADD.FTZ R70, R3, UR5 ;  /* 0x0000000503467e21 */ /* 0x000fe20008010000 */
[----:B0-----:R-:W-:Y:S01]  /*20b0*/  CS2R R20, SRZ ;  /* 0x0000000000147805 */ /* 0x001fe2000001ff00 */
[----:B------:R-:W-:Y:S01]  /*20c0*/  CS2R R18, SRZ ;  /* 0x0000000000127805 */ /* 0x000fe2000001ff00 */
[----:B------:R-:W-:Y:S01]  /*20d0*/  CS2R R16, SRZ ;  /* 0x0000000000107805 */ /* 0x000fe2000001ff00 */
[----:B------:R-:W-:Y:S01]  /*20e0*/  CS2R R14, SRZ ;  /* 0x00000000000e7805 */ /* 0x000fe2000001ff00 */
[----:B------:R-:W-:Y:S01]  /*20f0*/  CS2R R12, SRZ ;  /* 0x00000000000c7805 */ /* 0x000fe2000001ff00 */
[----:B------:R-:W-:Y:S01]  /*2100*/  CS2R R10, SRZ ;  /* 0x00000000000a7805 */ /* 0x000fe2000001ff00 */
[----:B------:R-:W-:Y:S01]  /*2110*/  MOV R8, RZ ;  /* 0x000000ff00087202 */ /* 0x000fe20000000f00 */
        /* <DEDUP_REMOVED lines=31> */
[----:B------:R-:W-:Y:S02]  /*2310*/  MOV R57, RZ ;  /* 0x000000ff00397202 */ /* 0x000fe40000000f00 */
[----:B------:R-:W-:-:S02]  /*2320*/  MOV R25, RZ ;  /* 0x000000ff00197202 */ /* 0x000fc40000000f00 */
.L_x_1296:
        /* <DEDUP_REMOVED lines=11> */
[----:B------:R-:W2:Y:S01]  /*23e0*/  LDG.E R50, [R50.64] ;  /* 0x0000000632327981 */ /* 0x000ea2000c1e1900 */
[C---:B------:R-:W-:Y:S01]  /*23f0*/  IMAD R87, R37.reuse, c[0x0][0x198], RZ ;  /* 0x0000660025577a24 */ /* 0x040fe200078e02ff */
[----:B------:R-:W-:Y:S01]  /*2400*/  IADD3 R86, R30, -0x1, RZ ;  /* 0xffffffff1e567810 */ /* 0x000fe20007ffe0ff */
[----:B------:R-:W-:Y:S01]  /*2410*/  IMAD R97, R37, c[0x0][0x1b8], RZ ;  /* 0x00006e0025617a24 */ /* 0x000fe200078e02ff */
[----:B------:R-:W-:Y:S01]  /*2420*/  ISETP.NE.AND P1, PT, R34, RZ, PT ;  /* 0x000000ff2200720c */ /* 0x000fe20003f25270 */
[----:B------:R-:W-:Y:S01]  /*2430*/  IMAD R91, R38, c[0x0][0x19c], R87 ;  /* 0x00006700265b7a24 */ /* 0x000fe200078e0257 */
[----:B------:R-:W-:Y:S01]  /*2440*/  LEA.HI R87, R86, R86, RZ, 0x1 ;  /* 0x0000005656577211 */ /* 0x000fe200078f08ff */
[----:B------:R-:W-:Y:S01]  /*2450*/  IMAD.WIDE.U32 R88, R38, c[0x0][0x198], RZ ;  /* 0x0000660026587a25 */ /* 0x000fe200078e00ff */
[----:B------:R-:W-:Y:S02]  /*2460*/  LOP3.LUT P0, RZ, R34, 0x1f, RZ, 0xc0, !PT ;  /* 0x0000001f22ff7812 */ /* 0x000fe4000780c0ff */
[----:B------:R-:W-:Y:S01]  /*2470*/  LOP3.LUT R87, R87, 0xfffffe, RZ, 0xc0, !PT ;  /* 0x00fffffe57577812 */ /* 0x000fe200078ec0ff */
[----:B------:R-:W-:Y:S01]  /*2480*/  IMAD.WIDE.U32 R48, R38, c[0x0][0x1b8], RZ ;  /* 0x00006e0026307a25 */ /* 0x000fe200078e00ff */
[----:B------:R-:W-:-:S02]  /*2490*/  IADD3 R89, R89, R91, RZ ;  /* 0x0000005b59597210 */ /* 0x000fc40007ffe0ff */
[----:B------:R-:W-:Y:S01]  /*24a0*/  IADD3 R100, R86, -R87, RZ ;  /* 0x8000005756647210 */ /* 0x000fe20007ffe0ff */
[----:B------:R-:W-:Y:S01]  /*24b0*/  IMAD R97, R38, c[0x0][0x1bc], R97 ;  /* 0x00006f0026617a24 */ /* 0x000fe200078e0261 */
[----:B------:R-:W-:Y:S01]  /*24c0*/  IADD3 R91, R34, 0x200, RZ ;  /* 0x00000200225b7810 */ /* 0x000fe20007ffe0ff */
[----:B------:R-:W-:Y:S01]  /*24d0*/  IMAD.WIDE.U32 R88, R57, c[0x0][0x1a0], R88 ;  /* 0x0000680039587a25 */ /* 0x000fe200078e0058 */
[----:B------:R-:W-:Y:S02]  /*24e0*/  @!P1 LEA R91, R100, R57, 0x8 ;  /* 0x00000039645b9211 */ /* 0x000fe400078e40ff */
[----:B------:R-:W-:Y:S02]  /*24f0*/  IADD3 R49, R49, R97, RZ ;  /* 0x0000006131317210 */ /* 0x000fe40007ffe0ff */
[----:B------:R-:W-:-:S03]  /*2500*/  ISETP.LT.OR P0, PT, R30, 0x2, P0 ;  /* 0x000000021e00780c */ /* 0x000fc60000701670 */
[----:B------:R-:W-:Y:S01]  /*2510*/  IMAD.WIDE.U32 R48, R57, c[0x0][0x1c0], R48 ;  /* 0x0000700039307a25 */ /* 0x000fe200078e0030 */
[----:B------:R-:W-:Y:S01]  /*2520*/  SHF.L.U32 R100, R91, 0x2, RZ ;  /* 0x000000025b647819 */ /* 0x000fe200000006ff */
[----:B--2---:R0:W1:Y:S02]  /*2530*/  R2UR UR14, R50 ;  /* 0x00000000320e73c2 */ /* 0x00406400000e0000 */
[C---:B0-----:R-:W-:Y:S02]  /*2540*/  IMAD R50, R90.reuse, c[0x0][0x1a0], RZ ;  /* 0x000068005a327a24 */ /* 0x041fe400078e02ff */
[----:B------:R-:W-:Y:S02]  /*2550*/  IMAD R90, R90, c[0x0][0x1c0], RZ ;  /* 0x000070005a5a7a24 */ /* 0x000fe400078e02ff */
[C---:B------:R-:W-:Y:S01]  /*2560*/  IMAD R51, R57.reuse, c[0x0][0x1a4], R50 ;  /* 0x0000690039337a24 */ /* 0x040fe200078e0232 */
[----:B------:R-:W-:Y:S01]  /*2570*/  LEA R50, P3, R48, c[0x0][0x230], 0x2 ;  /* 0x00008c0030327a11 */ /* 0x000fe200078610ff */
[----:B------:R-:W-:-:S03]  /*2580*/  IMAD R87, R57, c[0x0][0x1c4], R90 ;  /* 0x0000710039577a24 */ /* 0x000fc600078e025a */
[----:B------:R-:W-:Y:S02]  /*2590*/  IADD3 R51, R89, R51, RZ ;  /* 0x0000003359337210 */ /* 0x000fe40007ffe0ff */
[----:B------:R-:W-:Y:S02]  /*25a0*/  IADD3 R49, R49, R87, RZ ;  /* 0x0000005731317210 */ /* 0x000fe40007ffe0ff */
[----:B-1----:R-:W-:-:S05]  /*25b0*/  MOV R86, UR14 ;  /* 0x0000000e00567c02 */ /* 0x002fca0008000f00 */
[----:B------:R-:W-:Y:S01]  /*25c0*/  FMUL.FTZ R90, R86, 1.4426950216293334961 ;  /* 0x3fb8aa3b565a7820 */ /* 0x000fe20000410000 */
[----:B------:R-:W-:-:S03]  /*25d0*/  LEA R86, P2, R88, c[0x0][0x228], 0x2 ;  /* 0x00008a0058567a11 */ /* 0x000fc600078410ff */
[-C--:B------:R-:W-:Y:S01]  /*25e0*/  FMUL.FTZ R153, R75, R90.reuse ;  /* 0x0000005a4b997220 */ /* 0x080fe20000410000 */
[----:B------:R-:W-:Y:S02]  /*25f0*/  LEA.HI.X R87, R88, c[0x0][0x22c], R51, 0x2, P2 ;  /* 0x00008b0058577a11 */ /* 0x000fe400010f1433 */
[----:B------:R-:W-:Y:S01]  /*2600*/  LEA.HI.X R51, R48, c[0x0][0x234], R49, 0x2, P3 ;  /* 0x00008d0030337a11 */ /* 0x000fe200018f1431 */
[-C--:B------:R-:W-:Y:S01]  /*2610*/  FMUL.FTZ R114, R74, R90.reuse ;  /* 0x0000005a4a727220 */ /* 0x080fe20000410000 */
[----:B------:R-:W-:Y:S01]  /*2620*/  @!P0 IADD3 R48, R30, -0x2, RZ ;  /* 0xfffffffe1e308810 */ /* 0x000fe20007ffe0ff */
[----:B------:R0:W2:Y:S01]  /*2630*/  LDG.E R86, [R86.64] ;  /* 0x0000000656567981 */ /* 0x0000a2000c1e1900 */
[----:B------:R-:W1:Y:S03]  /*2640*/  MUFU.EX2 R153, R153 ;  /* 0x0000009900997308 */ /* 0x000e660000000800 */
[----:B------:R3:W2:Y:S01]  /*2650*/  LDG.E R51, [R50.64] ;  /* 0x0000000632337981 */ /* 0x0006a2000c1e1900 */
[----:B------:R-:W-:-:S03]  /*2660*/  FMUL.FTZ R113, R73, R90 ;  /* 0x0000005a49717220 */ /* 0x000fc60000410000 */
[----:B-1----:R1:W-:Y:S01]  /*2670*/  STS [R100+0x1ae0], R153 ;  /* 0x001ae09964007388 */ /* 0x0023e20000000800 */
[----:B------:R-:W3:Y:S01]  /*2680*/  MUFU.EX2 R114, R114 ;  /* 0x0000007200727308 */ /* 0x000ee20000000800 */
[-C--:B------:R-:W-:Y:S01]  /*2690*/  FMUL.FTZ R112, R72, R90.reuse ;  /* 0x0000005a48707220 */ /* 0x080fe20000410000 */
[----:B------:R-:W-:Y:S01]  /*26a0*/  HFMA2.MMA R49, -RZ, RZ, 0, 0 ;  /* 0x00000000ff317435 */ /* 0x000fe200000001ff */
[----:B------:R-:W-:Y:S02]  /*26b0*/  @!P0 IMAD R89, R48, c[0x0][0x16c], R57 ;  /* 0x00005b0030598a24 */ /* 0x000fe400078e0239 */
[----:B------:R-:W-:-:S03]  /*26c0*/  FMUL.FTZ R111, R71, R90 ;  /* 0x0000005a476f7220 */ /* 0x000fc60000410000 */
[----:B------:R-:W4:Y:S01]  /*26d0*/  MUFU.EX2 R113, R113 ;  /* 0x0000007100717308 */ /* 0x000f220000000800 */
[--C-:B------:R-:W-:Y:S01]  /*26e0*/  HADD2.F32 R152, -RZ, R40.reuse.H0_H0 ;  /* 0x20000028ff987230 */ /* 0x100fe20000004100 */
[----:B------:R-:W-:Y:S01]  /*26f0*/  MOV R48, 0x3f800000 ;  /* 0x3f80000000307802 */ /* 0x000fe20000000f00 */
[----:B------:R-:W-:Y:S01]  /*2700*/  HADD2.F32 R151, -RZ, R40.H1_H1 ;  /* 0x30000028ff977230 */ /* 0x000fe20000004100 */
[----:B------:R-:W-:Y:S01]  /*2710*/  @!P0 IMAD.WIDE R88, R89, 0x8, R154 ;  /* 0x0000000859588825 */ /* 0x000fe200078e029a */
[----:B------:R-:W-:Y:S01]  /*2720*/  BAR.SYNC.DEFER_BLOCKING 0x0 ;  /* 0x0000000000007b1d */ /* 0x000fe20000010000 */
[----:B------:R-:W-:Y:S02]  /*2730*/  HADD2.F32 R150, -RZ, R41.H0_H0 ;  /* 0x20000029ff967230 */ /* 0x000fe40000004100 */
[----:B------:R-:W-:-:S03]  /*2740*/  FMUL.FTZ R110, R70, R90 ;  /* 0x0000005a466e7220 */ /* 0x000fc60000410000 */
[----:B------:R-:W0:Y:S01]  /*2750*/  MUFU.EX2 R112, R112 ;  /* 0x0000007000707308 */ /* 0x000e220000000800 */
[----:B------:R-:W-:Y:S02]  /*2760*/  FMUL.FTZ R152, R75, R152 ;  /* 0x000000984b987220 */ /* 0x000fe40000410000 */
[----:B------:R-:W-:Y:S02]  /*2770*/  FMUL.FTZ R151, R74, R151 ;  /* 0x000000974a977220 */ /* 0x000fe40000410000 */
[----:B------:R-:W-:-:S03]  /*2780*/  FMUL.FTZ R109, R69, R90 ;  /* 0x0000005a456d7220 */ /* 0x000fc60000410000 */
[----:B------:R-:W0:Y:S01]  /*2790*/  MUFU.EX2 R111, R111 ;  /* 0x0000006f006f7308 */ /* 0x000e220000000800 */
[----:B------:R-:W-:Y:S01]  /*27a0*/  HADD2.F32 R149, -RZ, R41.H1_H1 ;  /* 0x30000029ff957230 */ /* 0x000fe20000004100 */
[----:B------:R-:W-:Y:S02]  /*27b0*/  FMUL.FTZ R150, R73, R150 ;  /* 0x0000009649967220 */ /* 0x000fe40000410000 */
[----:B---3--:R-:W-:Y:S02]  /*27c0*/  FFMA.FTZ R50, R152, R114, R151 ;  /* 0x0000007298327223 */ /* 0x008fe40000010097 */
[----:B------:R-:W-:Y:S02]  /*27d0*/  FMUL.FTZ R108, R68, R90 ;  /* 0x0000005a446c7220 */ /* 0x000fe40000410000 */
[----:B------:R-:W3:Y:S01]  /*27e0*/  MUFU.EX2 R110, R110 ;  /* 0x0000006e006e7308 */ /* 0x000ee20000000800 */
[----:B------:R0:W5:Y:S01]  /*27f0*/  @!P0 LDG.E.64 R48, [R88.64] ;  /* 0x0000000658308981 */ /* 0x000162000c1e1b00 */
[----:B------:R-:W-:Y:S01]  /*2800*/  HADD2.F32 R148, -RZ, R42.H0_H0 ;  /* 0x2000002aff947230 */ /* 0x000fe20000004100 */
[----:B------:R-:W-:-:S02]  /*2810*/  FMUL.FTZ R149, R72, R149 ;  /* 0x0000009548957220 */ /* 0x000fc40000410000 */
[----:B----4-:R-:W-:-:S03]  /*2820*/  FFMA.FTZ R50, R113, R50, R150 ;  /* 0x0000003271327223 */ /* 0x010fc60000010096 */
[----:B------:R-:W4:Y:S01]  /*2830*/  MUFU.EX2 R109, R109 ;  /* 0x0000006d006d7308 */ /* 0x000f220000000800 */
[----:B0-----:R-:W-:Y:S02]  /*2840*/  FMUL.FTZ R88, R153, R114 ;  /* 0x0000007299587220 */ /* 0x001fe40000410000 */
[----:B------:R-:W-:Y:S02]  /*2850*/  FMUL.FTZ R107, R67, R90 ;  /* 0x0000005a436b7220 */ /* 0x000fe40000410000 */
[----:B------:R-:W-:-:S03]  /*2860*/  FMUL.FTZ R87, R113, R88 ;  /* 0x0000005871577220 */ /* 0x000fc60000410000 */
[----:B------:R-:W0:Y:S01]  /*2870*/  MUFU.EX2 R108, R108 ;  /* 0x0000006c006c7308 */ /* 0x000e220000000800 */
[----:B------:R-:W-:Y:S01]  /*2880*/  ISETP.NE.AND P0, PT, R34, 0x7f, PT ;  /* 0x0000007f2200780c */ /* 0x000fe20003f05270 */
[----:B------:R-:W-:Y:S01]  /*2890*/  HADD2.F32 R143, -RZ, R42.H1_H1 ;  /* 0x3000002aff8f7230 */ /* 0x000fe20000004100 */
[C---:B------:R-:W-:Y:S02]  /*28a0*/  FMUL.FTZ R88, R112.reuse, R87 ;  /* 0x0000005770587220 */ /* 0x040fe40000410000 */
[----:B------:R-:W-:Y:S02]  /*28b0*/  FMUL.FTZ R148, R71, R148 ;  /* 0x0000009447947220 */ /* 0x000fe40000410000 */
[----:B------:R-:W-:Y:S02]  /*28c0*/  FFMA.FTZ R50, R112, R50, R149 ;  /* 0x0000003270327223 */ /* 0x000fe40000010095 */
[----:B------:R-:W-:Y:S01]  /*28d0*/  FMUL.FTZ R106, R66, R90 ;  /* 0x0000005a426a7220 */ /* 0x000fe20000410000 */
[----:B------:R-:W0:Y:S01]  /*28e0*/  MUFU.EX2 R107, R107 ;  /* 0x0000006b006b7308 */ /* 0x000e220000000800 */
[----:B------:R-:W-:Y:S01]  /*28f0*/  HADD2.F32 R144, -RZ, R43.H0_H0 ;  /* 0x2000002bff907230 */ /* 0x000fe20000004100 */
[----:B------:R-:W-:-:S02]  /*2900*/  FMUL.FTZ R87, R111, R88 ;  /* 0x000000586f577220 */ /* 0x000fc40000410000 */
[----:B------:R-:W-:Y:S01]  /*2910*/  FMUL.FTZ R143, R70, R143 ;  /* 0x0000008f468f7220 */ /* 0x000fe20000410000 */
[----:B------:R-:W-:Y:S01]  /*2920*/  HADD2.F32 R145, -RZ, R43.H1_H1 ;  /* 0x3000002bff917230 */ /* 0x000fe20000004100 */
[----:B------:R-:W-:Y:S01]  /*2930*/  FFMA.FTZ R50, R111, R50, R148 ;  /* 0x000000326f327223 */ /* 0x000fe20000010094 */
[----:B------:R-:W-:Y:S01]  /*2940*/  HADD2.F32 R146, -RZ, R44.H0_H0 ;  /* 0x2000002cff927230 */ /* 0x000fe20000004100 */
[----:B------:R-:W-:Y:S01]  /*2950*/  FMUL.FTZ R105, R65, R90 ;  /* 0x0000005a41697220 */ /* 0x000fe20000410000 */
[----:B------:R-:W0:Y:S01]  /*2960*/  MUFU.EX2 R106, R106 ;  /* 0x0000006a006a7308 */ /* 0x000e220000000800 */
[C---:B---3--:R-:W-:Y:S01]  /*2970*/  FMUL.FTZ R88, R110.reuse, R87 ;  /* 0x000000576e587220 */ /* 0x048fe20000410000 */
[----:B------:R3:W1:Y:S01]  /*2980*/  @P0 LDS R99, [R34.X4+0x22e4] ;  /* 0x0022e40022630984 */ /* 0x0006620000004800 */
[----:B------:R-:W-:Y:S02]  /*2990*/  FMUL.FTZ R144, R69, R144 ;  /* 0x0000009045907220 */ /* 0x000fe40000410000 */
[----:B------:R-:W-:-:S02]  /*29a0*/  FFMA.FTZ R50, R110, R50, R143 ;  /* 0x000000326e327223 */ /* 0x000fc4000001008f */
[----:B------:R-:W-:Y:S01]  /*29b0*/  FMUL.FTZ R104, R64, R90 ;  /* 0x0000005a40687220 */ /* 0x000fe20000410000 */
[----:B------:R-:W1:Y:S01]  /*29c0*/  MUFU.EX2 R105, R105 ;  /* 0x0000006900697308 */ /* 0x000e620000000800 */
[C---:B----4-:R-:W-:Y:S02]  /*29d0*/  FMUL.FTZ R87, R109.reuse, R88 ;  /* 0x000000586d577220 */ /* 0x050fe40000410000 */
[----:B------:R-:W-:Y:S02]  /*29e0*/  FMUL.FTZ R145, R68, R145 ;  /* 0x0000009144917220 */ /* 0x000fe40000410000 */
[----:B------:R-:W-:Y:S02]  /*29f0*/  FFMA.FTZ R50, R109, R50, R144 ;  /* 0x000000326d327223 */ /* 0x000fe40000010090 */
[----:B------:R-:W-:Y:S01]  /*2a00*/  FMUL.FTZ R103, R63, R90 ;  /* 0x0000005a3f677220 */ /* 0x000fe20000410000 */
[----:B------:R-:W-:Y:S01]  /*2a10*/  HADD2.F32 R147, -RZ, R44.H1_H1 ;  /* 0x3000002cff937230 */ /* 0x000fe20000004100 */
[----:B------:R-:W4:Y:S01]  /*2a20*/  MUFU.EX2 R104, R104 ;  /* 0x0000006800687308 */ /* 0x000f220000000800 */
[----:B0-----:R-:W-:-:S02]  /*2a30*/  FMUL.FTZ R88, R108, R87 ;  /* 0x000000576c587220 */ /* 0x001fc40000410000 */
[----:B------:R-:W-:Y:S02]  /*2a40*/  FMUL.FTZ R146, R67, R146 ;  /* 0x0000009243927220 */ /* 0x000fe40000410000 */
[----:B------:R-:W-:Y:S02]  /*2a50*/  FFMA.FTZ R50, R108, R50, R145 ;  /* 0x000000326c327223 */ /* 0x000fe40000010091 */
[----:B------:R-:W-:Y:S01]  /*2a60*/  FMUL.FTZ R102, R62, R90 ;  /* 0x0000005a3e667220 */ /* 0x000fe20000410000 */
[----:B------:R-:W-:Y:S01]  /*2a70*/  HADD2.F32 R138, -RZ, R45.H0_H0 ;  /* 0x2000002dff8a7230 */ /* 0x000fe20000004100 */
[----:B------:R-:W0:Y:S01]  /*2a80*/  MUFU.EX2 R103, R103 ;  /* 0x0000006700677308 */ /* 0x000e220000000800 */
[C---:B------:R-:W-:Y:S02]  /*2a90*/  FMUL.FTZ R87, R107.reuse, R88 ;  /* 0x000000586b577220 */ /* 0x040fe40000410000 */
[----:B------:R-:W-:Y:S02]  /*2aa0*/  FMUL.FTZ R147, R66, R147 ;  /* 0x0000009342937220 */ /* 0x000fe40000410000 */
[----:B------:R-:W-:-:S02]  /*2ab0*/  FFMA.FTZ R50, R107, R50, R146 ;  /* 0x000000326b327223 */ /* 0x000fc40000010092 */
[----:B------:R-:W-:Y:S01]  /*2ac0*/  FMUL.FTZ R101, R61, R90 ;  /* 0x0000005a3d657220 */ /* 0x000fe20000410000 */
[----:B------:R-:W-:Y:S01]  /*2ad0*/  HADD2.F32 R131, -RZ, R45.H1_H1 ;  /* 0x3000002dff837230 */ /* 0x000fe20000004100 */
[----:B------:R-:W0:Y:S01]  /*2ae0*/  MUFU.EX2 R102, R102 ;  /* 0x0000006600667308 */ /* 0x000e220000000800 */
[C---:B------:R-:W-:Y:S02]  /*2af0*/  FMUL.FTZ R88, R106.reuse, R87 ;  /* 0x000000576a587220 */ /* 0x040fe40000410000 */
[----:B------:R-:W-:Y:S02]  /*2b00*/  FMUL.FTZ R138, R65, R138 ;  /* 0x0000008a418a7220 */ /* 0x000fe40000410000 */
[----:B------:R-:W-:Y:S01]  /*2b10*/  FFMA.FTZ R50, R106, R50, R147 ;  /* 0x000000326a327223 */ /* 0x000fe20000010093 */
[----:B------:R-:W-:Y:S01]  /*2b20*/  HADD2.F32 R140, -RZ, R46.H0_H0 ;  /* 0x2000002eff8c7230 */ /* 0x000fe20000004100 */
[----:B-1----:R-:W-:Y:S01]  /*2b30*/  FMUL.FTZ R100, R60, R90 ;  /* 0x0000005a3c647220 */ /* 0x002fe20000410000 */
[----:B------:R-:W1:Y:S01]  /*2b40*/  MUFU.EX2 R101, R101 ;  /* 0x0000006500657308 */ /* 0x000e620000000800 */
[----:B------:R-:W-:-:S02]  /*2b50*/  FMUL.FTZ R87, R105, R88 ;  /* 0x0000005869577220 */ /* 0x000fc40000410000 */
[----:B------:R-:W-:Y:S02]  /*2b60*/  FMUL.FTZ R131, R64, R131 ;  /* 0x0000008340837220 */ /* 0x000fe40000410000 */
[----:B------:R-:W-:Y:S01]  /*2b70*/  FFMA.FTZ R50, R105, R50, R138 ;  /* 0x0000003269327223 */ /* 0x000fe2000001008a */
[----:B------:R-:W-:Y:S01]  /*2b80*/  HADD2.F32 R139, -RZ, R46.H1_H1 ;  /* 0x3000002eff8b7230 */ /* 0x000fe20000004100 */
[C---:B----4-:R-:W-:Y:S01]  /*2b90*/  FMUL.FTZ R88, R104.reuse, R87 ;  /* 0x0000005768587220 */ /* 0x050fe20000410000 */
[----:B------:R-:W4:Y:S01]  /*2ba0*/  MUFU.EX2 R100, R100 ;  /* 0x0000006400647308 */ /* 0x000f220000000800 */
[----:B------:R-:W-:Y:S02]  /*2bb0*/  FMUL.FTZ R140, R63, R140 ;  /* 0x0000008c3f8c7220 */ /* 0x000fe40000410000 */
[----:B------:R-:W-:Y:S01]  /*2bc0*/  FFMA.FTZ R50, R104, R50, R131 ;  /* 0x0000003268327223 */ /* 0x000fe20000010083 */
[----:B------:R-:W-:Y:S01]  /*2bd0*/  HADD2.F32 R142, -RZ, R47.H0_H0 ;  /* 0x2000002fff8e7230 */ /* 0x000fe20000004100 */
[----:B0-----:R-:W-:-:S02]  /*2be0*/  FMUL.FTZ R87, R103, R88 ;  /* 0x0000005867577220 */ /* 0x001fc40000410000 */
[----:B------:R-:W-:Y:S02]  /*2bf0*/  FMUL.FTZ R139, R62, R139 ;  /* 0x0000008b3e8b7220 */ /* 0x000fe40000410000 */
[----:B------:R-:W-:Y:S01]  /*2c00*/  FFMA.FTZ R50, R103, R50, R140 ;  /* 0x0000003267327223 */ /* 0x000fe2000001008c */
[----:B------:R-:W-:Y:S01]  /*2c10*/  HADD2.F32 R141, -RZ, R47.H1_H1 ;  /* 0x3000002fff8d7230 */ /* 0x000fe20000004100 */
[C---:B------:R-:W-:Y:S02]  /*2c20*/  FMUL.FTZ R88, R102.reuse, R87 ;  /* 0x0000005766587220 */ /* 0x040fe40000410000 */
[----:B------:R-:W-:Y:S02]  /*2c30*/  FMUL.FTZ R142, R61, R142 ;  /* 0x0000008e3d8e7220 */ /* 0x000fe40000410000 */
[----:B------:R-:W-:Y:S02]  /*2c40*/  FFMA.FTZ R50, R102, R50, R139 ;  /* 0x0000003266327223 */ /* 0x000fe4000001008b */
[----:B-1----:R-:W-:Y:S01]  /*2c50*/  FMUL.FTZ R89, R101, R88 ;  /* 0x0000005865597220 */ /* 0x002fe20000410000 */
[----:B------:R-:W-:Y:S01]  /*2c60*/  BSSY B0, `(.L_x_1281) ;  /* 0x000000f000007945 */ /* 0x000fe20003800000 */
[----:B------:R-:W-:-:S02]  /*2c70*/  FMUL.FTZ R141, R60, R141 ;  /* 0x0000008d3c8d7220 */ /* 0x000fc40000410000 */
[----:B------:R-:W-:Y:S01]  /*2c80*/  FFMA.FTZ R88, R101, R50, R142 ;  /* 0x0000003265587223 */ /* 0x000fe2000001008e */
[----:B------:R-:W-:Y:S01]  /*2c90*/  LEA.HI R97, R34, R34, RZ, 0x1e ;  /* 0x0000002222617211 */ /* 0x000fe200078ff0ff */
[----:B----4-:R-:W-:Y:S02]  /*2ca0*/  FMUL.FTZ R50, R100, R89 ;  /* 0x0000005964327220 */ /* 0x010fe40000410000 */
[----:B--2---:R-:W-:Y:S02]  /*2cb0*/  FMUL.FTZ R87, R86, R51 ;  /* 0x0000003356577220 */ /* 0x004fe40000410000 */
[----:B------:R-:W-:Y:S01]  /*2cc0*/  FFMA.FTZ R51, R100, R88, R141 ;  /* 0x0000005864337223 */ /* 0x000fe2000001008d */
[----:B------:R-:W-:Y:S05]  /*2cd0*/  @P0 BRA `(.L_x_1282) ;  /* 0x0000007000000947 */ /* 0x000fea0003800000 */
[----:B---3--:R-:W-:Y:S02]  /*2ce0*/  ISETP.NE.AND P0, PT, R30, c[0x0][0x174], PT ;  /* 0x00005d001e007a0c */ /* 0x008fe40003f05270 */
[----:B------:R-:W-:-:S11]  /*2cf0*/  MOV R99, 0x3f800000 ;  /* 0x3f80000000637802 */ /* 0x000fd60000000f00 */
[----:B------:R-:W-:-:S04]  /*2d00*/  @P0 LEA.HI R86, R30, R30, RZ, 0x1 ;  /* 0x0000001e1e560211 */ /* 0x000fc800078f08ff */
[----:B------:R-:W-:-:S04]  /*2d10*/  @P0 LOP3.LUT R89, R86, 0xfffffe, RZ, 0xc0, !PT ;  /* 0x00fffffe56590812 */ /* 0x000fc800078ec0ff */
[----:B------:R-:W-:-:S04]  /*2d20*/  @P0 IADD3 R86, -R89, R30, RZ ;  /* 0x0000001e59560210 */ /* 0x000fc80007ffe1ff */
[----:B------:R-:W-:-:S05]  /*2d30*/  @P0 LEA R86, R86, R57, 0x8 ;  /* 0x0000003956560211 */ /* 0x000fca00078e40ff */
[----:B------:R0:W1:Y:S02]  /*2d40*/  @P0 LDS R99, [R86.X4+0x1ae0] ;  /* 0x001ae00056630984 */ /* 0x0000640000004800 */
.L_x_1282:
[----:B---3--:R-:W-:Y:S05]  /*2d50*/  BSYNC B0 ;  /* 0x0000000000007941 */ /* 0x008fea0003800000 */
.L_x_1281:
        /* <DEDUP_REMOVED lines=34> */
.L_x_1304:
        /* <DEDUP_REMOVED lines=21> */
[----:B------:R0:W3:Y:S01]  /*30d0*/  SHFL.UP PT, R157, R90, 0x10, RZ ;  /* 0x060000005a9d7989 */ /* 0x0000e200000e00ff */
[----:B------:R-:W-:-:S03]  /*30e0*/  MOV R158, R90 ;  /* 0x0000005a009e7202 */ /* 0x000fc60000000f00 */
.L_x_1305:
[----:B------:R-:W-:-:S13]  /*30f0*/  ISETP.GE.AND P0, PT, R32, 0x10, PT ;  /* 0x000000102000780c */ /* 0x000fda0003f06270 */
[-C--:B0-2---:R-:W-:Y:S02]  /*3100*/  @P0 FFMA.FTZ R91, R86, R158.reuse, R91 ;  /* 0x0000009e565b0223 */ /* 0x085fe4000001005b */
[----:B---3--:R-:W-:Y:S01]  /*3110*/  @P0 FMUL.FTZ R158, R157, R158 ;  /* 0x0000009e9d9e0220 */ /* 0x008fe20000410000 */
[----:B------:R-:W-:Y:S05]  /*3120*/  BRA.CONV ~URZ, `(.L_x_1287) ;  /* 0x000000637f007947 */ /* 0x000fea000b800000 */
[----:B------:R-:W-:Y:S01]  /*3130*/  HFMA2.MMA R51, -RZ, RZ, 0, 1.847743988037109375e-06 ;  /* 0x0000001fff337435 */ /* 0x000fe200000001ff */
[----:B------:R-:W-:Y:S02]  /*3140*/  MOV R88, R158 ;  /* 0x0000009e00587202 */ /* 0x000fe40000000f00 */
[----:B------:R-:W-:Y:S02]  /*3150*/  MOV R87, 0x1f ;  /* 0x0000001f00577802 */ /* 0x000fe40000000f00 */
[----:B------:R-:W-:Y:S02]  /*3160*/  MOV R50, 0xffffffff ;  /* 0xffffffff00327802 */ /* 0x000fe40000000f00 */
[----:B------:R-:W-:-:S02]  /*3170*/  MOV R86, 0x3190 ;  /* 0x0000319000567802 */ /* 0x000fc40000000f00 */
[----:B-1---5:R-:W-:Y:S05]  /*3180*/  CALL.REL.NOINC `($__internal_52_$__cuda_sm70_shflsync_idx_p) ;  /* 0x0000350000007944 */ /* 0x022fea0003c00000 */
.L_x_1287:
[----:B------:R-:W-:Y:S05]  /*3190*/  BRA.CONV ~URZ, `(.L_x_1288) ;  /* 0x000000637f007947 */ /* 0x000fea000b800000 */
[----:B-1----:R-:W-:Y:S01]  /*31a0*/  HFMA2.MMA R51, -RZ, RZ, 0, 1.847743988037109375e-06 ;  /* 0x0000001fff337435 */ /* 0x002fe200000001ff */
[----:B0-----:R-:W-:-:S02]  /*31b0*/  MOV R88, R91 ;  /* 0x0000005b00587202 */ /* 0x001fc40000000f00 */
[----:B------:R-:W-:Y:S02]  /*31c0*/  MOV R87, 0x1f ;  /* 0x0000001f00577802 */ /* 0x000fe40000000f00 */
[----:B------:R-:W-:Y:S02]  /*31d0*/  MOV R50, 0xffffffff ;  /* 0xffffffff00327802 */ /* 0x000fe40000000f00 */
[----:B------:R-:W-:Y:S02]  /*31e0*/  MOV R86, 0x3200 ;  /* 0x0000320000567802 */ /* 0x000fe40000000f00 */
[----:B-----5:R-:W-:Y:S05]  /*31f0*/  CALL.REL.NOINC `($__internal_52_$__cuda_sm70_shflsync_idx_p) ;  /* 0x0000349000007944 */ /* 0x020fea0003c00000 */
.L_x_1288:
[----:B------:R-:W-:Y:S05]  /*3200*/  BRA.DIV ~URZ, `(.L_x_1289) ;  /* 0x00002ad27f007947 */ /* 0x000fea000b800000 */
[----:B-----5:R2:W3:Y:S04]  /*3210*/  SHFL.IDX PT, R157, R48, RZ, 0x1f ;  /* 0x00001fff309d7589 */ /* 0x0204e800000e0000 */
[----:B0-----:R2:W0:Y:S04]  /*3220*/  SHFL.IDX PT, R87, R49, RZ, 0x1f ;  /* 0x00001fff31577589 */ /* 0x00142800000e0000 */
[----:B------:R2:W4:Y:S04]  /*3230*/  SHFL.UP PT, R90, R158, 0x1, RZ ;  /* 0x042000009e5a7989 */ /* 0x00052800000e00ff */
[----:B------:R-:W1:Y:S02]  /*3240*/  SHFL.UP PT, R91, R91, 0x1, RZ ;  /* 0x042000005b5b7989 */ /* 0x000e6400000e00ff */
.L_x_1306:
[----:B------:R-:W5:Y:S01]  /*3250*/  LDS.64 R88, [R156+0x10d0] ;  /* 0x0010d0009c587984 */ /* 0x000f620000000a00 */
[----:B---3--:R-:W-:Y:S01]  /*3260*/  MOV R86, R157 ;  /* 0x0000009d00567202 */ /* 0x008fe20000000f00 */
[----:B01--4-:R-:W-:-:S02]  /*3270*/  @P1 FFMA.FTZ R87, R87, R90, R91 ;  /* 0x0000005a57571223 */ /* 0x013fc4000001005b */
[----:B------:R-:W0:Y:S02]  /*3280*/  LDS.64 R50, [R156+0x10d8] ;  /* 0x0010d8009c327984 */ /* 0x000e240000000a00 */
[----:B------:R-:W-:Y:S02]  /*3290*/  @P1 FMUL.FTZ R86, R86, R90 ;  /* 0x0000005a56561220 */ /* 0x000fe40000410000 */
[----:B--2---:R-:W1:Y:S04]  /*32a0*/  LDS.64 R48, [R156+0x10e0] ;  /* 0x0010e0009c307984 */ /* 0x004e680000000a00 */
[----:B------:R2:W-:Y:S01]  /*32b0*/  STS.64 [R156+0x10d0], R86 ;  /* 0x0010d0569c007388 */ /* 0x0005e20000000a00 */
[C---:B-----5:R-:W-:Y:S02]  /*32c0*/  FFMA.FTZ R89, R88.reuse, R87, R89 ;  /* 0x0000005758597223 */ /* 0x060fe40000010059 */
[----:B------:R-:W-:-:S02]  /*32d0*/  FMUL.FTZ R88, R88, R86 ;  /* 0x0000005658587220 */ /* 0x000fc40000410000 */
[C---:B0-----:R-:W-:Y:S02]  /*32e0*/  FFMA.FTZ R51, R50.reuse, R89, R51 ;  /* 0x0000005932337223 */ /* 0x041fe40000010033 */
[----:B------:R-:W-:Y:S01]  /*32f0*/  FMUL.FTZ R50, R50, R88 ;  /* 0x0000005832327220 */ /* 0x000fe20000410000 */
[----:B------:R2:W-:Y:S01]  /*3300*/  STS.64 [R156+0x10d8], R88 ;  /* 0x0010d8589c007388 */ /* 0x0005e20000000a00 */
[C---:B-1----:R-:W-:Y:S02]  /*3310*/  FFMA.FTZ R49, R48.reuse, R51, R49 ;  /* 0x0000003330317223 */ /* 0x042fe40000010031 */
[----:B------:R-:W-:Y:S01]  /*3320*/  FMUL.FTZ R48, R48, R50 ;  /* 0x0000003230307220 */ /* 0x000fe20000410000 */
[----:B------:R2:W-:Y:S04]  /*3330*/  STS.64 [R156+0x10e0], R50 ;  /* 0x0010e0329c007388 */ /* 0x0005e80000000a00 */
[----:B------:R2:W-:Y:S02]  /*3340*/  STS.64 [R156+0x10e8], R48 ;  /* 0x0010e8309c007388 */ /* 0x0005e40000000a00 */
.L_x_1284:
[----:B--2---:R-:W-:Y:S05]  /*3350*/  BSYNC B0 ;  /* 0x0000000000007941 */ /* 0x004fea0003800000 */
.L_x_1283:
[----:B------:R-:W-:Y:S01]  /*3360*/  WARPSYNC 0xffffffff ;  /* 0xffffffff00007948 */ /* 0x000fe20003800000 */
[----:B------:R-:W-:Y:S01]  /*3370*/  BAR.SYNC.DEFER_BLOCKING 0x0 ;  /* 0x0000000000007b1d */ /* 0x000fe20000010000 */
[----:B-1----:R-:W-:Y:S01]  /*3380*/  FMUL.FTZ R50, R100, R99 ;  /* 0x0000006364327220 */ /* 0x002fe20000410000 */
        /* <DEDUP_REMOVED lines=11> */
[----:B------:R-:W-:Y:S02]  /*3440*/  FFMA.FTZ R49, R104, R49, R119 ;  /* 0x0000003168317223 */ /* 0x000fe40000010077 */
[C---:B------:R-:W-:Y:S02]  /*3450*/  FMUL.FTZ R51, R105.reuse, R50 ;  /* 0x0000003269337220 */ /* 0x040fe40000410000 */
[----:B------:R-:W-:Y:S01]  /*3460*/  FFMA.FTZ R49, R105, R49, R120 ;  /* 0x0000003169317223 */ /* 0x000fe20000010078 */
[----:B------:R-:W1:Y:S03]  /*3470*/  LDS R48, [R97.X8+0x10d4] ;  /* 0x0010d40061307984 */ /* 0x000e660000008800 */
[----:B------:R-:W-:-:S04]  /*3480*/  FFMA.FTZ R49, R106, R49, R117 ;  /* 0x000000316a317223 */ /* 0x000fc80000010075 */
[----:B------:R-:W-:-:S04]  /*3490*/  FFMA.FTZ R49, R107, R49, R118 ;  /* 0x000000316b317223 */ /* 0x000fc80000010076 */
[----:B------:R-:W-:Y:S01]  /*34a0*/  FFMA.FTZ R50, R108, R49, R115 ;  /* 0x000000316c327223 */ /* 0x000fe20000010073 */
[----:B------:R-:W-:-:S03]  /*34b0*/  HFMA2.MMA R49, -RZ, RZ, 0, 0 ;  /* 0x00000000ff317435 */ /* 0x000fc600000001ff */
[----:B------:R-:W-:-:S04]  /*34c0*/  FFMA.FTZ R50, R109, R50, R116 ;  /* 0x000000326d327223 */ /* 0x000fc80000010074 */
[----:B------:R-:W-:-:S04]  /*34d0*/  FFMA.FTZ R50, R110, R50, R125 ;  /* 0x000000326e327223 */ /* 0x000fc8000001007d */
        /* <DEDUP_REMOVED lines=9> */
[----:B------:R-:W-:Y:S01]  /*3570*/  FMUL.FTZ R51, R109, R48 ;  /* 0x000000306d337220 */ /* 0x000fe20000410000 */
[----:B------:R-:W-:Y:S01]  /*3580*/  MOV R48, 0x3f800000 ;  /* 0x3f80000000307802 */ /* 0x000fe20000000f00 */
[C---:B------:R-:W-:Y:S02]  /*3590*/  FFMA.FTZ R148, R111.reuse, R149, R148 ;  /* 0x000000956f947223 */ /* 0x040fe40000010094 */
[C---:B0-----:R-:W-:Y:S02]  /*35a0*/  FMUL.FTZ R86, R110.reuse, R51 ;  /* 0x000000336e567220 */ /* 0x041fe40000410000 */
[----:B------:R-:W-:Y:S01]  /*35b0*/  FFMA.FTZ R143, R110, R148, R143 ;  /* 0x000000946e8f7223 */ /* 0x000fe2000001008f */
[----:B------:R0:W1:Y:S01]  /*35c0*/  @!P0 LDS.64 R48, [R57.X8+0x24e0] ;  /* 0x0024e00039308984 */ /* 0x0000620000008a00 */
[----:B------:R-:W-:Y:S01]  /*35d0*/  FMUL.FTZ R51, R111, R86 ;  /* 0x000000566f337220 */ /* 0x000fe20000410000 */
[----:B------:R-:W-:Y:S01]  /*35e0*/  ISETP.GT.U32.AND P0, PT, R34, 0x1f, PT ;  /* 0x0000001f2200780c */ /* 0x000fe20003f04070 */
[----:B------:R-:W-:-:S02]  /*35f0*/  FFMA.FTZ R144, R109, R143, R144 ;  /* 0x0000008f6d907223 */ /* 0x000fc40000010090 */
[----:B------:R-:W-:Y:S02]  /*3600*/  FMUL.FTZ R86, R112, R51 ;  /* 0x0000003370567220 */ /* 0x000fe40000410000 */
[----:B------:R-:W-:Y:S02]  /*3610*/  FFMA.FTZ R145, R108, R144, R145 ;  /* 0x000000906c917223 */ /* 0x000fe40000010091 */
[----:B------:R-:W-:Y:S02]  /*3620*/  FMUL.FTZ R51, R113, R86 ;  /* 0x0000005671337220 */ /* 0x000fe40000410000 */
[----:B------:R-:W-:Y:S02]  /*3630*/  FFMA.FTZ R146, R107, R145, R146 ;  /* 0x000000916b927223 */ /* 0x000fe40000010092 */
[----:B------:R-:W-:Y:S02]  /*3640*/  FFMA.FTZ R86, R113, R50, R130 ;  /* 0x0000003271567223 */ /* 0x000fe40000010082 */
[----:B------:R-:W-:-:S02]  /*3650*/  FFMA.FTZ R147, R106, R146, R147 ;  /* 0x000000926a937223 */ /* 0x000fc40000010093 */
[C---:B------:R-:W-:Y:S02]  /*3660*/  FMUL.FTZ R50, R114.reuse, R51 ;  /* 0x0000003372327220 */ /* 0x040fe40000410000 */
[----:B------:R-:W-:Y:S02]  /*3670*/  FFMA.FTZ R138, R105, R147, R138 ;  /* 0x00000093698a7223 */ /* 0x000fe4000001008a */
[----:B------:R-:W-:Y:S02]  /*3680*/  FFMA.FTZ R51, R114, R86, R129 ;  /* 0x0000005672337223 */ /* 0x000fe40000010081 */
[----:B------:R-:W-:-:S03]  /*3690*/  FFMA.FTZ R131, R104, R138, R131 ;  /* 0x0000008a68837223 */ /* 0x000fc60000010083 */
[----:B------:R0:W-:Y:S01]  /*36a0*/  STS.64 [R97.X8+0x15e0], R50 ;  /* 0x0015e03261007388 */ /* 0x0001e20000008a00 */
        /* <DEDUP_REMOVED lines=8> */
[----:B------:R-:W0:Y:S04]  /*3730*/  LDS.64 R86, [R153+0x15f8] ;  /* 0x0015f80099567984 */ /* 0x000e280000000a00 */
[----:B------:R-:W1:Y:S04]  /*3740*/  LDS.64 R88, [R153+0x15e8] ;  /* 0x0015e80099587984 */ /* 0x000e680000000a00 */
[----:B------:R-:W2:Y:S01]  /*3750*/  LDS.64 R90, [R153+0x15e0] ;  /* 0x0015e000995a7984 */ /* 0x000ea20000000a00 */
[----:B0-----:R-:W-:-:S02]  /*3760*/  FFMA.FTZ R87, R50, R87, R51 ;  /* 0x0000005732577223 */ /* 0x001fc40000010033 */
[----:B------:R-:W-:Y:S01]  /*3770*/  FMUL.FTZ R51, R50, R86 ;  /* 0x0000005632337220 */ /* 0x000fe20000410000 */
[----:B------:R-:W-:Y:S01]  /*3780*/  LOP3.LUT R50, R34, 0x1f, RZ, 0xc0, !PT ;  /* 0x0000001f22327812 */ /* 0x000fe200078ec0ff */
[C---:B-1----:R-:W-:Y:S02]  /*3790*/  FFMA.FTZ R87, R88.reuse, R87, R89 ;  /* 0x0000005758577223 */ /* 0x042fe40000010059 */
[----:B------:R-:W-:Y:S01]  /*37a0*/  FMUL.FTZ R51, R88, R51 ;  /* 0x0000003358337220 */ /* 0x000fe20000410000 */
[----:B------:R-:W-:Y:S01]  /*37b0*/  ISETP.GE.U32.AND P0, PT, R50, 0x10, PT ;  /* 0x000000103200780c */ /* 0x000fe20003f06070 */
[----:B--2---:R-:W-:Y:S01]  /*37c0*/  FFMA.FTZ R91, R90, R87, R91 ;  /* 0x000000575a5b7223 */ /* 0x004fe2000001005b */
[----:B------:R-:W-:Y:S01]  /*37d0*/  ISETP.GE.U32.AND P1, PT, R50, 0x18, PT ;  /* 0x000000183200780c */ /* 0x000fe20003f26070 */
[----:B------:R-:W-:Y:S01]  /*37e0*/  FMUL.FTZ R90, R90, R51 ;  /* 0x000000335a5a7220 */ /* 0x000fe20000410000 */
[C---:B------:R-:W-:Y:S02]  /*37f0*/  ISETP.GE.U32.AND P2, PT, R50.reuse, 0x1c, PT ;  /* 0x0000001c3200780c */ /* 0x040fe40003f46070 */
[----:B------:R-:W-:-:S02]  /*3800*/  ISETP.GE.U32.AND P3, PT, R50, 0x1e, PT ;  /* 0x0000001e3200780c */ /* 0x000fc40003f66070 */
[----:B------:R-:W-:Y:S01]  /*3810*/  ISETP.NE.AND P4, PT, R50, 0x1f, PT ;  /* 0x0000001f3200780c */ /* 0x000fe20003f85270 */
[----:B------:R-:W-:Y:S10]  /*3820*/  BRA.DIV ~URZ, `(.L_x_1292) ;  /* 0x000026827f007947 */ /* 0x000ff4000b800000 */
[----:B------:R0:W1:Y:S02]  /*3830*/  SHFL.DOWN PT, R89, R90, 0x1, 0x1f ;  /* 0x08201f005a597f89 */ /* 0x00006400000e0000 */
.L_x_1307:
[----:B------:R-:W-:Y:S05]  /*3840*/  BRA.DIV ~URZ, `(.L_x_1293) ;  /* 0x000026e27f007947 */ /* 0x000fea000b800000 */
[----:B------:R-:W2:Y:S04]  /*3850*/  SHFL.DOWN PT, R50, R91, 0x1, 0x1f ;  /* 0x08201f005b327f89 */ /* 0x000ea800000e0000 */
[----:B------:R-:W-:Y:S01]  /*3860*/  SHFL.IDX PT, R160, R48, RZ, 0x1f ;  /* 0x00001fff30a07589 */ /* 0x000fe200000e0000 */
[C---:B--2---:R-:W-:Y:S02]  /*3870*/  @P4 FFMA.FTZ R91, R90.reuse, R50, R91 ;  /* 0x000000325a5b4223 */ /* 0x044fe4000001005b */
        /* <DEDUP_REMOVED lines=22> */
.L_x_1308:
[C---:B------:R-:W-:Y:S01]  /*39e0*/  IMAD R159, R34.reuse, 0x28, RZ ;  /* 0x00000028229f7824 */ /* 0x040fe200078e02ff */
[----:B------:R-:W-:Y:S01]  /*39f0*/  ISETP.NE.AND P0, PT, R34, 0x1f, PT ;  /* 0x0000001f2200780c */ /* 0x000fe20003f05270 */
[-C--:B-1-3--:R-:W-:Y:S01]  /*3a00*/  FFMA.FTZ R49, R49, R153.reuse, R156 ;  /* 0x0000009931317223 */ /* 0x08afe2000001009c */
        /* <DEDUP_REMOVED lines=17> */
.L_x_1291:
[----:B01----:R-:W-:Y:S05]  /*3b20*/  BSYNC B0 ;  /* 0x0000000000007941 */ /* 0x003fea0003800000 */
.L_x_1290:
[----:B------:R-:W-:Y:S01]  /*3b30*/  WARPSYNC 0xffffffff ;  /* 0xffffffff00007948 */ /* 0x000fe20003800000 */
[----:B------:R-:W-:Y:S01]  /*3b40*/  BAR.SYNC.DEFER_BLOCKING 0x0 ;  /* 0x0000000000007b1d */ /* 0x000fe20000010000 */
[----:B------:R-:W-:Y:S01]  /*3b50*/  ISETP.NE.AND P2, PT, R34, RZ, PT ;  /* 0x000000ff2200720c */ /* 0x000fe20003f45270 */
[----:B--2---:R-:W-:Y:S01]  /*3b60*/  FFMA.FTZ R89, R98, R152, RZ ;  /* 0x0000009862597223 */ /* 0x004fe200000100ff */
[--C-:B------:R-:W-:Y:S01]  /*3b70*/  HADD2.F32 R50, -RZ, R40.reuse.H0_H0 ;  /* 0x20000028ff327230 */ /* 0x100fe20000004100 */
[C---:B------:R-:W-:Y:S01]  /*3b80*/  ISETP.GT.AND P0, PT, R32.reuse, 0x1e, PT ;  /* 0x0000001e2000780c */ /* 0x040fe20003f04270 */
[----:B------:R-:W-:Y:S01]  /*3b90*/  HADD2.F32 R88, -RZ, R40.H1_H1 ;  /* 0x30000028ff587230 */ /* 0x000fe20000004100 */
[----:B------:R-:W-:Y:S01]  /*3ba0*/  ISETP.GT.AND P1, PT, R32, 0x17, PT ;  /* 0x000000172000780c */ /* 0x000fe20003f24270 */
[--C-:B------:R-:W-:Y:S01]  /*3bb0*/  HADD2.F32 R51, -RZ, R41.reuse.H0_H0 ;  /* 0x20000029ff337230 */ /* 0x100fe20000004100 */
[----:B------:R-:W-:Y:S01]  /*3bc0*/  FFMA.FTZ R152, -R75, R50, R152 ;  /* 0x000000324b987223 */ /* 0x000fe20000010198 */
[----:B------:R-:W-:Y:S01]  /*3bd0*/  HADD2.F32 R90, -RZ, R41.H1_H1 ;  /* 0x30000029ff5a7230 */ /* 0x000fe20000004100 */
[----:B------:R-:W-:Y:S01]  /*3be0*/  BSSY B0, `(.L_x_1294) ;  /* 0x00000da000007945 */ /* 0x000fe20003800000 */
[----:B------:R-:W-:-:S02]  /*3bf0*/  HADD2.F32 R87, -RZ, R42.H0_H0 ;  /* 0x2000002aff577230 */ /* 0x000fc40000004100 */
[----:B------:R-:W-:Y:S02]  /*3c00*/  HADD2.F32 R86, -RZ, R42.H1_H1 ;  /* 0x3000002aff567230 */ /* 0x000fe40000004100 */
[----:B------:R-:W-:Y:S02]  /*3c10*/  HADD2.F32 R91, -RZ, R44.H0_H0 ;  /* 0x2000002cff5b7230 */ /* 0x000fe40000004100 */
[----:B------:R-:W-:Y:S02]  /*3c20*/  HADD2.F32 R158, -RZ, R46.H1_H1 ;  /* 0x3000002eff9e7230 */ /* 0x000fe40000004100 */
[----:B------:R-:W-:Y:S01]  /*3c30*/  HADD2.F32 R159, -RZ, R47.H0_H0 ;  /* 0x2000002fff9f7230 */ /* 0x000fe20000004100 */
[----:B------:R-:W0:Y:S04]  /*3c40*/  LDS R97, [R97.X8+0x15e4] ;  /* 0x0015e40061617984 */ /* 0x000e280000008800 */
[----:B------:R-:W-:Y:S01]  /*3c50*/  FFMA.FTZ R162, -R61, R159, R142 ;  /* 0x0000009f3da27223 */ /* 0x000fe2000001018e */
[----:B------:R1:W-:Y:S01]  /*3c60*/  @!P2 STS.64 [R57.X8+0x24e0], R48 ;  /* 0x0024e0303900a388 */ /* 0x0003e20000008a00 */
[----:B0-----:R-:W-:-:S02]  /*3c70*/  FFMA.FTZ R99, R97, R99, R126 ;  /* 0x0000006361637223 */ /* 0x001fc4000001007e */
[----:B------:R-:W-:Y:S01]  /*3c80*/  FFMA.FTZ R97, R96, R151, R89 ;  /* 0x0000009760617223 */ /* 0x000fe20000010059 */
[----:B------:R-:W-:Y:S01]  /*3c90*/  HADD2.F32 R89, -RZ, R43.H0_H0 ;  /* 0x2000002bff597230 */ /* 0x000fe20000004100 */
[----:B------:R-:W-:Y:S02]  /*3ca0*/  FFMA.FTZ R100, R100, R99, R123 ;  /* 0x0000006364647223 */ /* 0x000fe4000001007b */
[----:B-1----:R-:W-:Y:S01]  /*3cb0*/  FFMA.FTZ R48, R95, R150, R97 ;  /* 0x000000965f307223 */ /* 0x002fe20000010061 */
[----:B------:R-:W-:Y:S01]  /*3cc0*/  HADD2.F32 R97, -RZ, R45.H0_H0 ;  /* 0x2000002dff617230 */ /* 0x000fe20000004100 */
[----:B------:R-:W-:Y:S02]  /*3cd0*/  FFMA.FTZ R101, R101, R100, R124 ;  /* 0x0000006465657223 */ /* 0x000fe4000001007c */
[----:B------:R-:W-:Y:S02]  /*3ce0*/  FFMA.FTZ R48, R94, R149, R48 ;  /* 0x000000955e307223 */ /* 0x000fe40000010030 */
[----:B------:R-:W-:-:S02]  /*3cf0*/  FFMA.FTZ R102, R102, R101, R121 ;  /* 0x0000006566667223 */ /* 0x000fc40000010079 */
[----:B------:R-:W-:Y:S02]  /*3d00*/  FFMA.FTZ R151, -R74, R88, R151 ;  /* 0x000000584a977223 */ /* 0x000fe40000010197 */
[----:B------:R-:W-:Y:S02]  /*3d10*/  FFMA.FTZ R103, R103, R102, R122 ;  /* 0x0000006667677223 */ /* 0x000fe4000001007a */
[----:B------:R-:W-:Y:S02]  /*3d20*/  FFMA.FTZ R150, -R73, R51, R150 ;  /* 0x0000003349967223 */ /* 0x000fe40000010196 */
[----:B------:R-:W-:Y:S02]  /*3d30*/  FFMA.FTZ R104, R104, R103, R119 ;  /* 0x0000006768687223 */ /* 0x000fe40000010077 */
[----:B------:R-:W-:Y:S02]  /*3d40*/  FFMA.FTZ R149, -R72, R90, R149 ;  /* 0x0000005a48957223 */ /* 0x000fe40000010195 */
[----:B------:R-:W-:Y:S01]  /*3d50*/  FFMA.FTZ R105, R105, R104, R120 ;  /* 0x0000006869697223 */ /* 0x000fe20000010078 */
[----:B------:R-:W-:Y:S01]  /*3d60*/  HADD2.F32 R120, -RZ, R45.H1_H1 ;  /* 0x3000002dff787230 */ /* 0x000fe20000004100 */
[----:B------:R-:W-:-:S02]  /*3d70*/  FMUL.FTZ R156, R63, R102 ;  /* 0x000000663f9c7220 */ /* 0x000fc40000410000 */
[----:B------:R-:W-:Y:S02]  /*3d80*/  FFMA.FTZ R106, R106, R105, R117 ;  /* 0x000000696a6a7223 */ /* 0x000fe40000010075 */
[----:B------:R-:W-:Y:S02]  /*3d90*/  FMUL.FTZ R161, R100, UR14 ;  /* 0x0000000e64a17c20 */ /* 0x000fe40008410000 */
[----:B------:R-:W-:Y:S01]  /*3da0*/  FFMA.FTZ R107, R107, R106, R118 ;  /* 0x0000006a6b6b7223 */ /* 0x000fe20000010076 */
[----:B------:R-:W-:Y:S01]  /*3db0*/  HADD2.F32 R118, -RZ, R44.H1_H1 ;  /* 0x3000002cff767230 */ /* 0x000fe20000004100 */
[----:B------:R-:W-:Y:S02]  /*3dc0*/  FMUL.FTZ R161, R162, R161 ;  /* 0x000000a1a2a17220 */ /* 0x000fe40000410000 */
[----:B------:R-:W-:Y:S02]  /*3dd0*/  FFMA.FTZ R108, R108, R107, R115 ;  /* 0x0000006b6c6c7223 */ /* 0x000fe40000010073 */
[----:B------:R-:W-:-:S02]  /*3de0*/  FFMA.FTZ R115, R93, R148, R48 ;  /* 0x000000945d737223 */ /* 0x000fc40000010030 */
[----:B------:R-:W-:Y:S01]  /*3df0*/  FFMA.FTZ R109, R109, R108, R116 ;  /* 0x0000006c6d6d7223 */ /* 0x000fe20000010074 */
[----:B------:R-:W-:Y:S01]  /*3e00*/  HADD2.F32 R116, -RZ, R43.H1_H1 ;  /* 0x3000002bff747230 */ /* 0x000fe20000004100 */
[----:B------:R-:W-:Y:S02]  /*3e10*/  FFMA.FTZ R119, R92, R143, R115 ;  /* 0x0000008f5c777223 */ /* 0x000fe40000010073 */
[----:B------:R-:W-:Y:S02]  /*3e20*/  FFMA.FTZ R110, R110, R109, R125 ;  /* 0x0000006d6e6e7223 */ /* 0x000fe4000001007d */
[----:B------:R-:W-:Y:S02]  /*3e30*/  FFMA.FTZ R121, R85, R144, R119 ;  /* 0x0000009055797223 */ /* 0x000fe40000010077 */
[----:B------:R-:W-:Y:S02]  /*3e40*/  FFMA.FTZ R111, R111, R110, R128 ;  /* 0x0000006e6f6f7223 */ /* 0x000fe40000010080 */
[----:B------:R-:W-:-:S02]  /*3e50*/  FFMA.FTZ R121, R84, R145, R121 ;  /* 0x0000009154797223 */ /* 0x000fc40000010079 */
[-C--:B------:R-:W-:Y:S02]  /*3e60*/  FFMA.FTZ R112, R112, R111.reuse, R127 ;  /* 0x0000006f70707223 */ /* 0x080fe4000001007f */
[----:B------:R-:W-:Y:S02]  /*3e70*/  FMUL.FTZ R122, R72, R111 ;  /* 0x0000006f487a7220 */ /* 0x000fe40000410000 */
[-C--:B------:R-:W-:Y:S02]  /*3e80*/  FFMA.FTZ R113, R113, R112.reuse, R130 ;  /* 0x0000007071717223 */ /* 0x080fe40000010082 */
[----:B------:R-:W-:Y:S02]  /*3e90*/  FMUL.FTZ R115, R73, R112 ;  /* 0x0000007049737220 */ /* 0x000fe40000410000 */
[-C--:B------:R-:W-:Y:S02]  /*3ea0*/  FFMA.FTZ R114, R114, R113.reuse, R129 ;  /* 0x0000007172727223 */ /* 0x080fe40000010081 */
[----:B------:R-:W-:-:S02]  /*3eb0*/  FMUL.FTZ R48, R74, R113 ;  /* 0x000000714a307220 */ /* 0x000fc40000410000 */
[----:B------:R-:W-:Y:S02]  /*3ec0*/  FMUL.FTZ R49, R75, R114 ;  /* 0x000000724b317220 */ /* 0x000fe40000410000 */
[----:B------:R-:W-:Y:S02]  /*3ed0*/  FFMA.FTZ R148, -R71, R87, R148 ;  /* 0x0000005747947223 */ /* 0x000fe40000010194 */
[----:B------:R-:W-:Y:S02]  /*3ee0*/  FFMA.FTZ R117, R49, R152, RZ ;  /* 0x0000009831757223 */ /* 0x000fe400000100ff */
[----:B------:R-:W-:Y:S02]  /*3ef0*/  FFMA.FTZ R123, R83, R146, R121 ;  /* 0x00000092537b7223 */ /* 0x000fe40000010079 */
[----:B------:R-:W-:Y:S02]  /*3f00*/  FFMA.FTZ R117, R48, R151, R117 ;  /* 0x0000009730757223 */ /* 0x000fe40000010075 */
[----:B------:R-:W-:-:S02]  /*3f10*/  FFMA.FTZ R143, -R70, R86, R143 ;  /* 0x00000056468f7223 */ /* 0x000fc4000001018f */
[----:B------:R-:W-:Y:S02]  /*3f20*/  FFMA.FTZ R119, R115, R150, R117 ;  /* 0x0000009673777223 */ /* 0x000fe40000010075 */
[----:B------:R-:W-:Y:S02]  /*3f30*/  FMUL.FTZ R117, R71, R110 ;  /* 0x0000006e47757220 */ /* 0x000fe40000410000 */
[----:B------:R-:W-:Y:S02]  /*3f40*/  FFMA.FTZ R119, R122, R149, R119 ;  /* 0x000000957a777223 */ /* 0x000fe40000010077 */
[----:B------:R-:W-:Y:S02]  /*3f50*/  FMUL.FTZ R124, R70, R109 ;  /* 0x0000006d467c7220 */ /* 0x000fe40000410000 */
[----:B------:R-:W-:Y:S02]  /*3f60*/  FFMA.FTZ R121, R117, R148, R119 ;  /* 0x0000009475797223 */ /* 0x000fe40000010077 */
[----:B------:R-:W-:-:S02]  /*3f70*/  FFMA.FTZ R125, R82, R147, R123 ;  /* 0x00000093527d7223 */ /* 0x000fc4000001007b */
[C---:B------:R-:W-:Y:S02]  /*3f80*/  FFMA.FTZ R119, -R69.reuse, R89, R144 ;  /* 0x0000005945777223 */ /* 0x040fe40000010190 */
[----:B------:R-:W-:Y:S02]  /*3f90*/  FMUL.FTZ R126, R69, R108 ;  /* 0x0000006c457e7220 */ /* 0x000fe40000410000 */
[----:B------:R-:W-:Y:S02]  /*3fa0*/  FFMA.FTZ R123, R124, R143, R121 ;  /* 0x0000008f7c7b7223 */ /* 0x000fe40000010079 */
[----:B------:R-:W-:Y:S02]  /*3fb0*/  FFMA.FTZ R127, R81, R138, R125 ;  /* 0x0000008a517f7223 */ /* 0x000fe4000001007d */
[C---:B------:R-:W-:Y:S02]  /*3fc0*/  FFMA.FTZ R128, -R68.reuse, R116, R145 ;  /* 0x0000007444807223 */ /* 0x040fe40000010191 */
[----:B------:R-:W-:-:S02]  /*3fd0*/  FMUL.FTZ R121, R68, R107 ;  /* 0x0000006b44797220 */ /* 0x000fc40000410000 */
[----:B------:R-:W-:Y:S02]  /*3fe0*/  FFMA.FTZ R125, R126, R119, R123 ;  /* 0x000000777e7d7223 */ /* 0x000fe4000001007b */
[----:B------:R-:W-:Y:S02]  /*3ff0*/  FFMA.FTZ R129, R80, R131, R127 ;  /* 0x0000008350817223 */ /* 0x000fe4000001007f */
[C---:B------:R-:W-:Y:S02]  /*4000*/  FFMA.FTZ R123, -R67.reuse, R91, R146 ;  /* 0x0000005b437b7223 */ /* 0x040fe40000010192 */
[----:B------:R-:W-:Y:S02]  /*4010*/  FMUL.FTZ R130, R67, R106 ;  /* 0x0000006a43827220 */ /* 0x000fe40000410000 */
[----:B------:R-:W-:Y:S02]  /*4020*/  FFMA.FTZ R127, R121, R128, R125 ;  /* 0x00000080797f7223 */ /* 0x000fe4000001007d */
[----:B------:R-:W-:-:S02]  /*4030*/  FFMA.FTZ R129, R79, R140, R129 ;  /* 0x0000008c4f817223 */ /* 0x000fc40000010081 */
[C---:B------:R-:W-:Y:S02]  /*4040*/  FFMA.FTZ R144, -R66.reuse, R118, R147 ;  /* 0x0000007642907223 */ /* 0x040fe40000010193 */
[----:B------:R-:W-:Y:S02]  /*4050*/  FMUL.FTZ R125, R66, R105 ;  /* 0x00000069427d7220 */ /* 0x000fe40000410000 */
[----:B------:R-:W-:Y:S02]  /*4060*/  FFMA.FTZ R127, R130, R123, R127 ;  /* 0x0000007b827f7223 */ /* 0x000fe4000001007f */
[----:B------:R-:W-:Y:S02]  /*4070*/  FFMA.FTZ R145, R78, R139, R129 ;  /* 0x0000008b4e917223 */ /* 0x000fe40000010081 */
[----:B------:R-:W-:Y:S02]  /*4080*/  FFMA.FTZ R129, R125, R144, R127 ;  /* 0x000000907d817223 */ /* 0x000fe4000001007f */
[----:B------:R-:W-:-:S02]  /*4090*/  FFMA.FTZ R138, -R65, R97, R138 ;  /* 0x00000061418a7223 */ /* 0x000fc4000001018a */
[----:B------:R-:W-:Y:S02]  /*40a0*/  FMUL.FTZ R127, R65, R104 ;  /* 0x00000068417f7220 */ /* 0x000fe40000410000 */
[C---:B------:R-:W-:Y:S01]  /*40b0*/  FFMA.FTZ R146, -R64.reuse, R120, R131 ;  /* 0x0000007840927223 */ /* 0x040fe20000010183 */
[----:B------:R-:W-:Y:S01]  /*40c0*/  HADD2.F32 R131, -RZ, R46.H0_H0 ;  /* 0x2000002eff837230 */ /* 0x000fe20000004100 */
[----:B------:R-:W-:Y:S02]  /*40d0*/  FFMA.FTZ R147, R127, R138, R129 ;  /* 0x0000008a7f937223 */ /* 0x000fe40000010081 */
[----:B------:R-:W-:Y:S02]  /*40e0*/  FMUL.FTZ R129, R64, R103 ;  /* 0x0000006740817220 */ /* 0x000fe40000410000 */
[----:B------:R-:W-:Y:S02]  /*40f0*/  FFMA.FTZ R153, R77, R142, R145 ;  /* 0x0000008e4d997223 */ /* 0x000fe40000010091 */
[----:B------:R-:W-:-:S02]  /*4100*/  FFMA.FTZ R145, -R63, R131, R140 ;  /* 0x000000833f917223 */ /* 0x000fc4000001018c */
[----:B------:R-:W-:Y:S02]  /*4110*/  FFMA.FTZ R147, R129, R146, R147 ;  /* 0x0000009281937223 */ /* 0x000fe40000010093 */
[----:B------:R-:W-:Y:S02]  /*4120*/  FFMA.FTZ R140, R76, R141, R153 ;  /* 0x0000008d4c8c7223 */ /* 0x000fe40000010099 */
[----:B------:R-:W-:Y:S02]  /*4130*/  FFMA.FTZ R160, R156, R145, R147 ;  /* 0x000000919ca07223 */ /* 0x000fe40000010093 */
[C---:B------:R-:W-:Y:S01]  /*4140*/  FFMA.FTZ R139, -R62.reuse, R158, R139 ;  /* 0x0000009e3e8b7223 */ /* 0x040fe2000001018b */
[----:B------:R-:W0:Y:S01]  /*4150*/  SHFL.DOWN PT, R157, R140, 0x1, 0x1f ;  /* 0x08201f008c9d7f89 */ /* 0x000e2200000e0000 */
[----:B------:R-:W-:Y:S02]  /*4160*/  FMUL.FTZ R147, R62, R101 ;  /* 0x000000653e937220 */ /* 0x000fe40000410000 */
[----:B------:R-:W-:-:S02]  /*4170*/  FMUL.FTZ R142, R61, R100 ;  /* 0x000000643d8e7220 */ /* 0x000fc40000410000 */
[----:B------:R-:W-:Y:S01]  /*4180*/  FFMA.FTZ R153, R147, R139, R160 ;  /* 0x0000008b93997223 */ /* 0x000fe200000100a0 */
[----:B------:R-:W-:Y:S01]  /*4190*/  HADD2.F32 R160, -RZ, R47.H1_H1 ;  /* 0x3000002fffa07230 */ /* 0x000fe20000004100 */
[C---:B------:R-:W-:Y:S02]  /*41a0*/  FADD.FTZ R3, R142.reuse, R3 ;  /* 0x000000038e037221 */ /* 0x040fe40000010000 */
[----:B------:R-:W-:Y:S02]  /*41b0*/  FFMA.FTZ R163, R142, R162, R153 ;  /* 0x000000a28ea37223 */ /* 0x000fe40000010099 */
[C---:B------:R-:W-:Y:S02]  /*41c0*/  FFMA.FTZ R162, -R60.reuse, R160, R141 ;  /* 0x000000a03ca27223 */ /* 0x040fe4000001018d */
[----:B------:R-:W-:Y:S02]  /*41d0*/  FMUL.FTZ R153, R60, R99 ;  /* 0x000000633c997220 */ /* 0x000fe40000410000 */
[----:B------:R-:W-:-:S02]  /*41e0*/  FFMA.FTZ R100, R159, R100, R161 ;  /* 0x000000649f647223 */ /* 0x000fc400000100a1 */
[C---:B------:R-:W-:Y:S02]  /*41f0*/  FFMA.FTZ R141, R153.reuse, R162, R163 ;  /* 0x000000a2998d7223 */ /* 0x040fe400000100a3 */
[----:B------:R-:W-:Y:S02]  /*4200*/  FADD.FTZ R11, R100, R11 ;  /* 0x0000000b640b7221 */ /* 0x000fe40000010000 */
[----:B------:R-:W-:Y:S01]  /*4210*/  FMUL.FTZ R100, R102, UR14 ;  /* 0x0000000e66647c20 */ /* 0x000fe20008410000 */
[----:B------:R-:W1:Y:S01]  /*4220*/  SHFL.DOWN PT, R164, R141, 0x1, 0x1f ;  /* 0x08201f008da47f89 */ /* 0x000e6200000e0000 */
[----:B------:R-:W-:Y:S02]  /*4230*/  FADD.FTZ R0, R153, R0 ;  /* 0x0000000099007221 */ /* 0x000fe40000010000 */
[----:B0-----:R-:W-:Y:S02]  /*4240*/  @!P0 FADD.FTZ R140, R140, R157 ;  /* 0x0000009d8c8c8221 */ /* 0x001fe40000010000 */
[----:B------:R-:W-:-:S02]  /*4250*/  FMUL.FTZ R100, R145, R100 ;  /* 0x0000006491647220 */ /* 0x000fc40000410000 */
[----:B------:R-:W-:Y:S01]  /*4260*/  FADD.FTZ R2, R147, R2 ;  /* 0x0000000293027221 */ /* 0x000fe20000010000 */
[----:B------:R-:W0:Y:S01]  /*4270*/  SHFL.DOWN PT, R157, R140, 0x2, 0x1f ;  /* 0x08401f008c9d7f89 */ /* 0x000e2200000e0000 */
[----:B------:R-:W-:Y:S02]  /*4280*/  FFMA.FTZ R100, R131, R102, R100 ;  /* 0x0000006683647223 */ /* 0x000fe40000010064 */
[----:B------:R-:W-:Y:S02]  /*4290*/  FADD.FTZ R5, R156, R5 ;  /* 0x000000059c057221 */ /* 0x000fe40000010000 */
[----:B------:R-:W-:Y:S02]  /*42a0*/  FADD.FTZ R13, R100, R13 ;  /* 0x0000000d640d7221 */ /* 0x000fe40000010000 */
[----:B------:R-:W-:Y:S02]  /*42b0*/  FMUL.FTZ R100, R106, UR14 ;  /* 0x0000000e6a647c20 */ /* 0x000fe40008410000 */
[----:B------:R-:W-:-:S02]  /*42c0*/  FADD.FTZ R4, R129, R4 ;  /* 0x0000000481047221 */ /* 0x000fc40000010000 */
[----:B------:R-:W-:Y:S02]  /*42d0*/  FMUL.FTZ R100, R123, R100 ;  /* 0x000000647b647220 */ /* 0x000fe40000410000 */
[----:B------:R-:W-:Y:S02]  /*42e0*/  FADD.FTZ R7, R127, R7 ;  /* 0x000000077f077221 */ /* 0x000fe40000010000 */
[----:B------:R-:W-:Y:S02]  /*42f0*/  FFMA.FTZ R106, R91, R106, R100 ;  /* 0x0000006a5b6a7223 */ /* 0x000fe40000010064 */
[----:B-1----:R-:W-:Y:S01]  /*4300*/  @!P0 FADD.FTZ R141, R141, R164 ;  /* 0x000000a48d8d8221 */ /* 0x002fe20000010000 */
[----:B------:R-:W-:Y:S01]  /*4310*/  ISETP.GT.AND P0, PT, R32, 0x1d, PT ;  /* 0x0000001d2000780c */ /* 0x000fe20003f04270 */
[----:B------:R-:W-:Y:S02]  /*4320*/  FMUL.FTZ R100, R108, UR14 ;  /* 0x0000000e6c647c20 */ /* 0x000fe40008410000 */
[----:B------:R-:W-:Y:S01]  /*4330*/  FADD.FTZ R6, R125, R6 ;  /* 0x000000067d067221 */ /* 0x000fe20000010000 */
[----:B------:R-:W1:Y:S01]  /*4340*/  SHFL.DOWN PT, R164, R141, 0x2, 0x1f ;  /* 0x08401f008da47f89 */ /* 0x000e6200000e0000 */
[----:B------:R-:W-:-:S02]  /*4350*/  FMUL.FTZ R119, R119, R100 ;  /* 0x0000006477777220 */ /* 0x000fc40000410000 */
[----:B------:R-:W-:Y:S02]  /*4360*/  FMUL.FTZ R100, R109, UR14 ;  /* 0x0000000e6d647c20 */ /* 0x000fe40008410000 */
[----:B------:R-:W-:Y:S02]  /*4370*/  FFMA.FTZ R108, R89, R108, R119 ;  /* 0x0000006c596c7223 */ /* 0x000fe40000010077 */
[----:B------:R-:W-:Y:S02]  /*4380*/  FMUL.FTZ R100, R143, R100 ;  /* 0x000000648f647220 */ /* 0x000fe40000410000 */
[----:B0-----:R-:W-:Y:S02]  /*4390*/  @!P0 FADD.FTZ R140, R140, R157 ;  /* 0x0000009d8c8c8221 */ /* 0x001fe40000010000 */
[----:B------:R-:W-:Y:S02]  /*43a0*/  FMUL.FTZ R89, R110, UR14 ;  /* 0x0000000e6e597c20 */ /* 0x000fe40008410000 */
[----:B------:R-:W-:Y:S01]  /*43b0*/  FFMA.FTZ R102, R86, R109, R100 ;  /* 0x0000006d56667223 */ /* 0x000fe20000010064 */
[----:B------:R-:W0:Y:S01]  /*43c0*/  SHFL.DOWN PT, R157, R140, 0x4, 0x1f ;  /* 0x08801f008c9d7f89 */ /* 0x000e2200000e0000 */
[----:B------:R-:W-:-:S02]  /*43d0*/  FMUL.FTZ R89, R148, R89 ;  /* 0x0000005994597220 */ /* 0x000fc40000410000 */
[----:B------:R-:W-:Y:S02]  /*43e0*/  FMUL.FTZ R100, R111, UR14 ;  /* 0x0000000e6f647c20 */ /* 0x000fe40008410000 */
[----:B------:R-:W-:Y:S02]  /*43f0*/  FFMA.FTZ R91, R87, R110, R89 ;  /* 0x0000006e575b7223 */ /* 0x000fe40000010059 */
[----:B------:R-:W-:Y:S02]  /*4400*/  FMUL.FTZ R100, R149, R100 ;  /* 0x0000006495647220 */ /* 0x000fe40000410000 */
[----:B------:R-:W-:Y:S02]  /*4410*/  FMUL.FTZ R89, R112, UR14 ;  /* 0x0000000e70597c20 */ /* 0x000fe40008410000 */
[----:B-1----:R-:W-:Y:S01]  /*4420*/  @!P0 FADD.FTZ R141, R141, R164 ;  /* 0x000000a48d8d8221 */ /* 0x002fe20000010000 */
[----:B------:R-:W-:Y:S01]  /*4430*/  ISETP.GT.AND P0, PT, R32, 0x1b, PT ;  /* 0x0000001b2000780c */ /* 0x000fe20003f04270 */
[----:B------:R-:W-:-:S02]  /*4440*/  FFMA.FTZ R100, R90, R111, R100 ;  /* 0x0000006f5a647223 */ /* 0x000fc40000010064 */
[----:B------:R-:W-:Y:S01]  /*4450*/  FMUL.FTZ R150, R150, R89 ;  /* 0x0000005996967220 */ /* 0x000fe20000410000 */
[----:B------:R-:W1:Y:S01]  /*4460*/  SHFL.DOWN PT, R164, R141, 0x4, 0x1f ;  /* 0x08801f008da47f89 */ /* 0x000e6200000e0000 */
[----:B------:R-:W-:Y:S02]  /*4470*/  FMUL.FTZ R90, R113, UR14 ;  /* 0x0000000e715a7c20 */ /* 0x000fe40008410000 */
[----:B------:R-:W-:Y:S02]  /*4480*/  FMUL.FTZ R89, R114, UR14 ;  /* 0x0000000e72597c20 */ /* 0x000fe40008410000 */
[----:B------:R-:W-:Y:S02]  /*4490*/  FMUL.FTZ R90, R151, R90 ;  /* 0x0000005a975a7220 */ /* 0x000fe40000410000 */
[----:B------:R-:W-:Y:S02]  /*44a0*/  FMUL.FTZ R89, R152, R89 ;  /* 0x0000005998597220 */ /* 0x000fe40000410000 */
[----:B0-----:R-:W-:-:S02]  /*44b0*/  @!P0 FADD.FTZ R140, R140, R157 ;  /* 0x0000009d8c8c8221 */ /* 0x001fc40000010000 */
[----:B------:R-:W-:Y:S02]  /*44c0*/  FFMA.FTZ R51, R51, R112, R150 ;  /* 0x0000007033337223 */ /* 0x000fe40000010096 */
[----:B------:R-:W-:Y:S01]  /*44d0*/  FFMA.FTZ R90, R88, R113, R90 ;  /* 0x00000071585a7223 */ /* 0x000fe2000001005a */
[----:B------:R-:W0:Y:S01]  /*44e0*/  SHFL.DOWN PT, R157, R140, 0x8, 0x1f ;  /* 0x09001f008c9d7f89 */ /* 0x000e2200000e0000 */
[----:B------:R-:W-:Y:S02]  /*44f0*/  FFMA.FTZ R89, R50, R114, R89 ;  /* 0x0000007232597223 */ /* 0x000fe40000010059 */
        /* <DEDUP_REMOVED lines=14> */
[----:B------:R-:W-:Y:S02]  /*45e0*/  FMUL.FTZ R157, R99, UR14 ;  /* 0x0000000e639d7c20 */ /* 0x000fe40008410000 */
[----:B------:R-:W-:Y:S02]  /*45f0*/  FADD.FTZ R22, R91, R22 ;  /* 0x000000165b167221 */ /* 0x000fe40000010000 */
[----:B------:R-:W-:-:S02]  /*4600*/  FMUL.FTZ R157, R162, R157 ;  /* 0x0000009da29d7220 */ /* 0x000fc40000410000 */
[----:B------:R-:W-:Y:S02]  /*4610*/  FMUL.FTZ R162, R101, UR14 ;  /* 0x0000000e65a27c20 */ /* 0x000fe40008410000 */
[----:B------:R-:W-:Y:S02]  /*4620*/  FFMA.FTZ R157, R160, R99, R157 ;  /* 0x00000063a09d7223 */ /* 0x000fe4000001009d */
[----:B------:R-:W-:Y:S02]  /*4630*/  FMUL.FTZ R99, R103, UR14 ;  /* 0x0000000e67637c20 */ /* 0x000fe40008410000 */
[----:B------:R-:W-:Y:S02]  /*4640*/  FMUL.FTZ R162, R139, R162 ;  /* 0x000000a28ba27220 */ /* 0x000fe40000410000 */
[----:B------:R-:W-:Y:S01]  /*4650*/  FMUL.FTZ R146, R146, R99 ;  /* 0x0000006392927220 */ /* 0x000fe20000410000 */
[----:B------:R-:W0:Y:S01]  /*4660*/  SHFL.DOWN PT, R139, R140, 0x10, 0x1f ;  /* 0x0a001f008c8b7f89 */ /* 0x000e2200000e0000 */
[----:B------:R-:W-:-:S02]  /*4670*/  FMUL.FTZ R99, R104, UR14 ;  /* 0x0000000e68637c20 */ /* 0x000fc40008410000 */
[----:B-1----:R-:W-:Y:S01]  /*4680*/  @!P1 FADD.FTZ R141, R141, R142 ;  /* 0x0000008e8d8d9221 */ /* 0x002fe20000010000 */
[----:B------:R-:W-:Y:S01]  /*4690*/  ISETP.NE.AND P1, PT, R32, RZ, PT ;  /* 0x000000ff2000720c */ /* 0x000fe20003f25270 */
[----:B------:R-:W-:Y:S02]  /*46a0*/  FMUL.FTZ R138, R138, R99 ;  /* 0x000000638a8a7220 */ /* 0x000fe40000410000 */
[----:B------:R-:W-:Y:S02]  /*46b0*/  FMUL.FTZ R99, R105, UR14 ;  /* 0x0000000e69637c20 */ /* 0x000fe40008410000 */
[----:B------:R-:W-:Y:S02]  /*46c0*/  FFMA.FTZ R138, R97, R104, R138 ;  /* 0x00000068618a7223 */ /* 0x000fe4000001008a */
[----:B------:R-:W1:Y:S01]  /*46d0*/  SHFL.DOWN PT, R104, R141, 0x10, 0x1f ;  /* 0x0a001f008d687f89 */ /* 0x000e6200000e0000 */
[----:B------:R-:W-:Y:S02]  /*46e0*/  FMUL.FTZ R97, R107, UR14 ;  /* 0x0000000e6b617c20 */ /* 0x000fe40008410000 */
[----:B------:R-:W-:-:S02]  /*46f0*/  FMUL.FTZ R99, R144, R99 ;  /* 0x0000006390637220 */ /* 0x000fc40000410000 */
[----:B------:R-:W-:Y:S02]  /*4700*/  FMUL.FTZ R97, R128, R97 ;  /* 0x0000006180617220 */ /* 0x000fe40000410000 */
[----:B------:R-:W-:Y:S02]  /*4710*/  FFMA.FTZ R101, R158, R101, R162 ;  /* 0x000000659e657223 */ /* 0x000fe400000100a2 */
[----:B------:R-:W-:Y:S02]  /*4720*/  FFMA.FTZ R103, R120, R103, R146 ;  /* 0x0000006778677223 */ /* 0x000fe40000010092 */
[----:B------:R-:W-:Y:S02]  /*4730*/  FFMA.FTZ R99, R118, R105, R99 ;  /* 0x0000006976637223 */ /* 0x000fe40000010063 */
[----:B0-----:R-:W-:Y:S02]  /*4740*/  @!P0 FADD.FTZ R140, R140, R139 ;  /* 0x0000008b8c8c8221 */ /* 0x001fe40000010000 */
[----:B------:R-:W-:-:S02]  /*4750*/  FFMA.FTZ R97, R116, R107, R97 ;  /* 0x0000006b74617223 */ /* 0x000fc40000010061 */
[----:B------:R-:W-:Y:S01]  /*4760*/  FADD.FTZ R8, R157, R8 ;  /* 0x000000089d087221 */ /* 0x000fe20000010000 */
[----:B------:R-:W-:Y:S01]  /*4770*/  MOV R87, R140 ;  /* 0x0000008c00577202 */ /* 0x000fe20000000f00 */
[----:B------:R-:W-:Y:S02]  /*4780*/  FADD.FTZ R10, R101, R10 ;  /* 0x0000000a650a7221 */ /* 0x000fe40000010000 */
[----:B------:R-:W-:Y:S02]  /*4790*/  FADD.FTZ R12, R103, R12 ;  /* 0x0000000c670c7221 */ /* 0x000fe40000010000 */
[----:B------:R-:W-:Y:S02]  /*47a0*/  FADD.FTZ R15, R138, R15 ;  /* 0x0000000f8a0f7221 */ /* 0x000fe40000010000 */
[----:B-1----:R-:W-:Y:S02]  /*47b0*/  @!P0 FADD.FTZ R141, R141, R104 ;  /* 0x000000688d8d8221 */ /* 0x002fe40000010000 */
[----:B------:R-:W-:-:S02]  /*47c0*/  FADD.FTZ R14, R99, R14 ;  /* 0x0000000e630e7221 */ /* 0x000fc40000010000 */
[----:B------:R-:W-:Y:S01]  /*47d0*/  FADD.FTZ R16, R97, R16 ;  /* 0x0000001061107221 */ /* 0x000fe20000010000 */
[----:B------:R-:W-:Y:S01]  /*47e0*/  MOV R86, R141 ;  /* 0x0000008d00567202 */ /* 0x000fe20000000f00 */
[----:B------:R-:W-:Y:S02]  /*47f0*/  FADD.FTZ R39, R48, R39 ;  /* 0x0000002730277221 */ /* 0x000fe40000010000 */
[----:B------:R-:W-:Y:S02]  /*4800*/  FADD.FTZ R23, R100, R23 ;  /* 0x0000001764177221 */ /* 0x000fe40000010000 */
[----:B------:R0:W-:Y:S01]  /*4810*/  @!P1 STS.64 [R28.X8+0x1098], R86 ;  /* 0x001098561c009388 */ /* 0x0001e20000008a00 */
[----:B------:R-:W-:Y:S02]  /*4820*/  FADD.FTZ R52, R49, R52 ;  /* 0x0000003431347221 */ /* 0x000fe40000010000 */
[----:B------:R-:W-:Y:S02]  /*4830*/  FADD.FTZ R20, R51, R20 ;  /* 0x0000001433147221 */ /* 0x000fe40000010000 */
[----:B------:R-:W-:-:S02]  /*4840*/  FADD.FTZ R21, R90, R21 ;  /* 0x000000155a157221 */ /* 0x000fc40000010000 */
        /* <DEDUP_REMOVED lines=19> */
.L_x_1295:
[----:B0-----:R-:W-:Y:S05]  /*4980*/  BSYNC B0 ;  /* 0x0000000000007941 */ /* 0x001fea0003800000 */
.L_x_1294:
[----:B------:R-:W-:-:S04]  /*4990*/  IADD3 R57, R57, 0x1, RZ ;  /* 0x0000000139397810 */ /* 0x000fc80007ffe0ff */
[----:B------:R-:W-:-:S13]  /*49a0*/  ISETP.GE.AND P0, PT, R57, c[0x0][0x16c], PT ;  /* 0x00005b0039007a0c */ /* 0x000fda0003f06270 */
[----:B------:R-:W-:Y:S01]  /*49b0*/  @P0 CALL.REL.NOINC `(.L_x_1280) ;  /* 0x0000001000000944 */ /* 0x000fe20003c00000 */
[----:B------:R-:W-:Y:S05]  /*49c0*/  BRA `(.L_x_1296) ;  /* 0xffffd96000007947 */ /* 0x000fea000383ffff */
.L_x_1280:
        /* <DEDUP_REMOVED lines=15> */
[----:B------:R-:W-:Y:S01]  /*4ac0*/  F2FP.PACK_AB R44, R6, R9 ;  /* 0x00000009062c723e */ /* 0x000fe200000000ff */
[C---:B------:R-:W-:Y:S01]  /*4ad0*/  IMAD R9, R36.reuse, c[0x0][0x2dc], R3 ;  /* 0x0000b70024097a24 */ /* 0x040fe200078e0203 */
[----:B------:R-:W-:Y:S01]  /*4ae0*/  F2FP.PACK_AB R52, R21, R18 ;  /* 0x000000121534723e */ /* 0x000fe200000000ff */
[----:B------:R-:W-:Y:S01]  /*4af0*/  IMAD.WIDE.U32 R2, R36, c[0x0][0x2d8], R132 ;  /* 0x0000b60024027a25 */ /* 0x000fe200078e0084 */
[----:B------:R-:W-:Y:S01]  /*4b00*/  F2FP.PACK_AB R53, R23, R20 ;  /* 0x000000141735723e */ /* 0x000fe200000000ff */
[----:B------:R-:W-:Y:S01]  /*4b10*/  UIADD3.X UR9, UR9, -0x1, URZ, UP2, !UPT ;  /* 0xffffffff09097890 */ /* 0x000fe200097fe43f */
[----:B------:R-:W-:-:S02]  /*4b20*/  F2FP.PACK_AB R55, R16, R19 ;  /* 0x000000131037723e */ /* 0x000fc400000000ff */
[----:B------:R-:W-:Y:S01]  /*4b30*/  IADD3 R3, R3, R9, RZ ;  /* 0x0000000903037210 */ /* 0x000fe20007ffe0ff */
[----:B------:R0:W-:Y:S01]  /*4b40*/  STS.128 [R24.X16], R40 ;  /* 0x0000002818007388 */ /* 0x0001e2000000cc00 */
[----:B------:R-:W-:Y:S01]  /*4b50*/  IMAD R9, R37, c[0x0][0x2e0], RZ ;  /* 0x0000b80025097a24 */ /* 0x000fe200078e02ff */
[----:B------:R-:W-:Y:S02]  /*4b60*/  F2FP.PACK_AB R54, R25, R22 ;  /* 0x000000161936723e */ /* 0x000fe400000000ff */
[----:B------:R-:W-:Y:S01]  /*4b70*/  STS.128 [R24.X16+0x10], R44 ;  /* 0x0000102c18007388 */ /* 0x000fe2000000cc00 */
[----:B------:R-:W-:-:S06]  /*4b80*/  NOP ;  /* 0x0000000000007918 */ /* 0x000fcc0000000000 */
[----:B------:R-:W1:Y:S01]  /*4b90*/  LDS.128 R4, [R26.X16] ;  /* 0x000000001a047984 */ /* 0x000e62000000cc00 */
[----:B------:R-:W-:Y:S01]  /*4ba0*/  IMAD R9, R38, c[0x0][0x2e4], R9 ;  /* 0x0000b90026097a24 */ /* 0x000fe200078e0209 */
[----:B------:R-:W-:Y:S01]  /*4bb0*/  F2FP.PACK_AB R59, R8, R11 ;  /* 0x0000000b083b723e */ /* 0x000fe200000000ff */
[----:B------:R-:W-:Y:S01]  /*4bc0*/  IMAD.WIDE.U32 R2, R38, c[0x0][0x2e0], R2 ;  /* 0x0000b80026027a25 */ /* 0x000fe200078e0002 */
[----:B------:R-:W2:Y:S01]  /*4bd0*/  LDS.128 R48, [R26.X16+0x200] ;  /* 0x000200001a307984 */ /* 0x000ea2000000cc00 */
[----:B------:R-:W-:Y:S02]  /*4be0*/  F2FP.PACK_AB R58, R10, R13 ;  /* 0x0000000d0a3a723e */ /* 0x000fe400000000ff */
[----:B------:R-:W-:Y:S02]  /*4bf0*/  F2FP.PACK_AB R57, R12, R15 ;  /* 0x0000000f0c39723e */ /* 0x000fe400000000ff */
[----:B------:R-:W-:Y:S01]  /*4c00*/  IADD3 R9, R3, R9, RZ ;  /* 0x0000000903097210 */ /* 0x000fe20007ffe0ff */
[----:B------:R-:W-:Y:S01]  /*4c10*/  FADD.FTZ R3, R0, R21 ;  /* 0x0000001500037221 */ /* 0x000fe20000010000 */
[----:B0-----:R-:W-:-:S02]  /*4c20*/  LEA R40, P0, R2, c[0x0][0x330], 0x1 ;  /* 0x0000cc0002287a11 */ /* 0x001fc400078008ff */
[----:B------:R-:W-:Y:S01]  /*4c30*/  F2FP.PACK_AB R56, R14, R17 ;  /* 0x000000110e38723e */ /* 0x000fe200000000ff */
[----:B------:R-:W-:Y:S01]  /*4c40*/  FADD.FTZ R0, R3, R20 ;  /* 0x0000001403007221 */ /* 0x000fe20000010000 */
[----:B------:R-:W-:Y:S01]  /*4c50*/  LEA.HI.X R41, R2, c[0x0][0x334], R9, 0x1, P0 ;  /* 0x0000cd0002297a11 */ /* 0x000fe200000f0c09 */
[----:B------:R-:W-:Y:S02]  /*4c60*/  IMAD R9, R35, c[0x0][0x2f8], RZ ;  /* 0x0000be0023097a24 */ /* 0x000fe400078e02ff */
[----:B------:R-:W-:-:S04]  /*4c70*/  IMAD.WIDE.U32 R20, R36, c[0x0][0x2f8], R132 ;  /* 0x0000be0024147a25 */ /* 0x000fc800078e0084 */
[----:B------:R-:W-:-:S04]  /*4c80*/  IMAD.WIDE R2, R27, 0x10, R40 ;  /* 0x000000101b027825 */ /* 0x000fc800078e0228 */
[----:B------:R-:W-:Y:S02]  /*4c90*/  IMAD R9, R36, c[0x0][0x2fc], R9 ;  /* 0x0000bf0024097a24 */ /* 0x000fe400078e0209 */
[----:B------:R-:W-:-:S03]  /*4ca0*/  FADD.FTZ R23, R0, R23 ;  /* 0x0000001700177221 */ /* 0x000fc60000010000 */
[----:B------:R-:W-:Y:S01]  /*4cb0*/  IADD3 R21, R21, R9, RZ ;  /* 0x0000000915157210 */ /* 0x000fe20007ffe0ff */
[----:B------:R-:W-:-:S04]  /*4cc0*/  FADD.FTZ R22, R23, R22 ;  /* 0x0000001617167221 */ /* 0x000fc80000010000 */
[----:B------:R-:W-:Y:S01]  /*4cd0*/  FADD.FTZ R22, R22, R25 ;  /* 0x0000001916167221 */ /* 0x000fe20000010000 */
[----:B-1----:R-:W-:Y:S03]  /*4ce0*/  STG.E.128 [R2.64], R4 ;  /* 0x0000000402007986 */ /* 0x002fe6000c101d06 */
[----:B------:R-:W-:Y:S01]  /*4cf0*/  FADD.FTZ R19, R22, R19 ;  /* 0x0000001316137221 */ /* 0x000fe20000010000 */
[----:B--2---:R0:W-:Y:S03]  /*4d00*/  STG.E.128 [R2.64+0x200], R48 ;  /* 0x0002003002007986 */ /* 0x0041e6000c101d06 */
[----:B------:R-:W-:Y:S01]  /*4d10*/  FADD.FTZ R16, R19, R16 ;  /* 0x0000001013107221 */ /* 0x000fe20000010000 */
[----:B------:R-:W-:Y:S03]  /*4d20*/  BAR.SYNC.DEFER_BLOCKING 0x0 ;  /* 0x0000000000007b1d */ /* 0x000fe60000010000 */
[----:B------:R-:W-:-:S04]  /*4d30*/  FADD.FTZ R17, R16, R17 ;  /* 0x0000001110117221 */ /* 0x000fc80000010000 */
[----:B------:R-:W-:-:S04]  /*4d40*/  FADD.FTZ R14, R17, R14 ;  /* 0x0000000e110e7221 */ /* 0x000fc80000010000 */
[----:B------:R-:W-:-:S04]  /*4d50*/  FADD.FTZ R15, R14, R15 ;  /* 0x0000000f0e0f7221 */ /* 0x000fc80000010000 */
[----:B------:R-:W-:Y:S02]  /*4d60*/  FADD.FTZ R12, R15, R12 ;  /* 0x0000000c0f0c7221 */ /* 0x000fe40000010000 */
[----:B0-----:R-:W-:Y:S02]  /*4d70*/  IMAD R3, R37, c[0x0][0x300], RZ ;  /* 0x0000c00025037a24 */ /* 0x001fe400078e02ff */
[----:B------:R-:W-:Y:S02]  /*4d80*/  FADD.FTZ R13, R12, R13 ;  /* 0x0000000d0c0d7221 */ /* 0x000fe40000010000 */
[C---:B------:R-:W-:Y:S02]  /*4d90*/  IMAD R5, R38.reuse, c[0x0][0x304], R3 ;  /* 0x0000c10026057a24 */ /* 0x040fe400078e0203 */
[----:B------:R-:W-:Y:S01]  /*4da0*/  IMAD.WIDE.U32 R2, R38, c[0x0][0x300], R20 ;  /* 0x0000c00026027a25 */ /* 0x000fe200078e0014 */
[----:B------:R-:W-:Y:S03]  /*4db0*/  STS.128 [R24.X16], R52 ;  /* 0x0000003418007388 */ /* 0x000fe6000000cc00 */
[----:B------:R-:W-:Y:S01]  /*4dc0*/  FADD.FTZ R10, R13, R10 ;  /* 0x0000000a0d0a7221 */ /* 0x000fe20000010000 */
[----:B------:R-:W-:Y:S01]  /*4dd0*/  IADD3 R3, R3, R5, RZ ;  /* 0x0000000503037210 */ /* 0x000fe20007ffe0ff */
[----:B------:R-:W-:Y:S01]  /*4de0*/  STS.128 [R24.X16+0x10], R56 ;  /* 0x0000103818007388 */ /* 0x000fe2000000cc00 */
[----:B------:R-:W-:-:S06]  /*4df0*/  NOP ;  /* 0x0000000000007918 */ /* 0x000fcc0000000000 */
[----:B------:R-:W0:Y:S01]  /*4e00*/  LDS.128 R40, [R26.X16] ;  /* 0x000000001a287984 */ /* 0x000e22000000cc00 */
[----:B------:R-:W-:Y:S01]  /*4e10*/  LEA R4, P0, R2, c[0x0][0x340], 0x1 ;  /* 0x0000d00002047a11 */ /* 0x000fe200078008ff */
[----:B------:R-:W-:Y:S02]  /*4e20*/  FADD.FTZ R11, R10, R11 ;  /* 0x0000000b0a0b7221 */ /* 0x000fe40000010000 */
[----:B------:R-:W1:Y:S01]  /*4e30*/  LDS.128 R44, [R26.X16+0x200] ;  /* 0x000200001a2c7984 */ /* 0x000e62000000cc00 */
[----:B------:R-:W-:Y:S01]  /*4e40*/  LEA.HI.X R5, R2, c[0x0][0x344], R3, 0x1, P0 ;  /* 0x0000d10002057a11 */ /* 0x000fe200000f0c03 */
[----:B------:R-:W-:Y:S01]  /*4e50*/  FADD.FTZ R31, R11, R8 ;  /* 0x000000080b1f7221 */ /* 0x000fe20000010000 */
[C---:B------:R-:W-:Y:S02]  /*4e60*/  ISETP.GT.AND P0, PT, R30.reuse, 0x1, PT ;  /* 0x000000011e00780c */ /* 0x040fe40003f04270 */
[----:B------:R-:W-:Y:S01]  /*4e70*/  IADD3 R30, R30, -0x1, RZ ;  /* 0xffffffff1e1e7810 */ /* 0x000fe20007ffe0ff */
[----:B------:R-:W-:-:S05]  /*4e80*/  IMAD.WIDE R2, R27, 0x10, R4 ;  /* 0x000000101b027825 */ /* 0x000fca00078e0204 */
[----:B0-----:R0:W-:Y:S04]  /*4e90*/  STG.E.128 [R2.64], R40 ;  /* 0x0000002802007986 */ /* 0x0011e8000c101d06 */
[----:B-1----:R0:W-:Y:S02]  /*4ea0*/  STG.E.128 [R2.64+0x200], R44 ;  /* 0x0002002c02007986 */ /* 0x0021e4000c101d06 */
[----:B0-----:R-:W-:Y:S01]  /*4eb0*/  @!P0 CALL.REL.NOINC `(.L_x_1278) ;  /* 0x0000001000008944 */ /* 0x001fe20003c00000 */
[----:B------:R-:W-:Y:S05]  /*4ec0*/  BRA `(.L_x_1297) ;  /* 0xffffb71000007947 */ /* 0x000fea000383ffff */
.L_x_1278:
[----:B------:R-:W-:Y:S02]  /*4ed0*/  ISETP.NE.U32.AND P0, PT, RZ, c[0x0][0x328], PT ;  /* 0x0000ca00ff007a0c */ /* 0x000fe40003f05070 */
[----:B------:R-:W-:Y:S02]  /*4ee0*/  ISETP.NE.U32.AND P2, PT, RZ, c[0x0][0x348], PT ;  /* 0x0000d200ff007a0c */ /* 0x000fe40003f45070 */
[----:B------:R-:W-:-:S02]  /*4ef0*/  ISETP.NE.AND.EX P1, PT, RZ, c[0x0][0x32c], PT, P0 ;  /* 0x0000cb00ff007a0c */ /* 0x000fc40003f25300 */
[----:B------:R-:W-:-:S11]  /*4f00*/  ISETP.NE.AND.EX P0, PT, RZ, c[0x0][0x34c], PT, P2 ;  /* 0x0000d300ff007a0c */ /* 0x000fd60003f05320 */
[----:B------:R-:W-:Y:S05]  /*4f10*/  @!P1 BRA `(.L_x_1298) ;  /* 0x000001c000009947 */ /* 0x000fea0003800000 */
[----:B------:R-:W0:Y:S01]  /*4f20*/  SHFL.DOWN P1, R0, R33, 0x1, 0x1f ;  /* 0x08201f0021007f89 */ /* 0x000e220000020000 */
[----:B------:R-:W-:Y:S03]  /*4f30*/  BSSY B0, `(.L_x_1298) ;  /* 0x000001a000007945 */ /* 0x000fe60003800000 */
[----:B------:R-:W4:Y:S04]  /*4f40*/  S2R R6, SR_LANEID ;  /* 0x0000000000067919 */ /* 0x000f280000000000 */
[----:B------:R-:W5:Y:S01]  /*4f50*/  S2R R7, SR_TID.X ;  /* 0x0000000000077919 */ /* 0x000f620000002100 */
[----:B0-----:R-:W-:Y:S01]  /*4f60*/  @P1 FADD R0, R0, R33 ;  /* 0x0000002100001221 */ /* 0x001fe20000000000 */
[----:B----4-:R-:W-:-:S04]  /*4f70*/  ISETP.NE.AND P2, PT, R6, RZ, PT ;  /* 0x000000ff0600720c */ /* 0x010fc80003f45270 */
[----:B------:R-:W0:Y:S09]  /*4f80*/  SHFL.DOWN P1, R3, R0, 0x2, 0x1f ;  /* 0x08401f0000037f89 */ /* 0x000e320000020000 */
        /* <DEDUP_REMOVED lines=15> */
[----:B------:R-:W4:Y:S01]  /*5080*/  @!P1 LDS R5, [0x10a0] ;  /* 0x0010a000ff059984 */ /* 0x000f220000000800 */
[----:B0-----:R-:W-:-:S04]  /*5090*/  @!P1 FADD.FTZ R2, R4, R2 ;  /* 0x0000000204029221 */ /* 0x001fc80000010000 */
[----:B------:R-:W-:-:S04]  /*50a0*/  @!P1 FADD.FTZ R2, R3, R2 ;  /* 0x0000000203029221 */ /* 0x000fc80000010000 */
[----:B----4-:R-:W-:-:S05]  /*50b0*/  @!P1 FADD.FTZ R4, R2, R5 ;  /* 0x0000000502049221 */ /* 0x010fca0000010000 */
[----:B------:R0:W-:Y:S02]  /*50c0*/  RED.E.ADD.F32.FTZ.RN.STRONG.GPU [R136.64], R4 ;  /* 0x000000048800798e */ /* 0x0001e4000c10e786 */
.L_x_1299:
[----:B0-----:R-:W-:Y:S05]  /*50d0*/  BSYNC B0 ;  /* 0x0000000000007941 */ /* 0x001fea0003800000 */
.L_x_1298:
[----:B------:R-:W-:Y:S01]  /*50e0*/  BSSY B0, `(.L_x_1300) ;  /* 0x0000020000007945 */ /* 0x000fe20003800000 */
[----:B------:R-:W-:Y:S05]  /*50f0*/  @!P0 BRA `(.L_x_1301) ;  /* 0x000001d000008947 */ /* 0x000fea0003800000 */
[----:B------:R-:W-:Y:S06]  /*5100*/  BAR.SYNC.DEFER_BLOCKING 0x0 ;  /* 0x0000000000007b1d */ /* 0x000fec0000010000 */
[----:B------:R-:W0:Y:S04]  /*5110*/  SHFL.DOWN P0, R0, R31, 0x1, 0x1f ;  /* 0x08201f001f007f89 */ /* 0x000e280000000000 */
        /* <DEDUP_REMOVED lines=24> */
[----:B------:R0:W-:Y:S01]  /*52a0*/  RED.E.ADD.F32.FTZ.RN.STRONG.GPU [R134.64], R4 ;  /* 0x000000048600798e */ /* 0x0001e2000c10e786 */
[----:B------:R-:W-:Y:S01]  /*52b0*/  HFMA2.MMA R19, -RZ, RZ, 0, 0 ;  /* 0x00000000ff137435 */ /* 0x000fe200000001ff */
[----:B------:R-:W-:Y:S05]  /*52c0*/  BRA `(.L_x_1302) ;  /* 0x0000001000007947 */ /* 0x000fea0003800000 */
.L_x_1301:
[----:B------:R-:W0:Y:S02]  /*52d0*/  S2R R19, SR_TID.X ;  /* 0x0000000000137919 */ /* 0x000e240000002100 */
.L_x_1302:
[----:B0-----:R-:W-:Y:S05]  /*52e0*/  BSYNC B0 ;  /* 0x0000000000007941 */ /* 0x001fea0003800000 */
.L_x_1300:
[----:B------:R-:W-:-:S13]  /*52f0*/  ISETP.GE.AND P0, PT, R19, c[0x0][0x16c], PT ;  /* 0x00005b0013007a0c */ /* 0x000fda0003f06270 */
        /* <DEDUP_REMOVED lines=12> */
[C---:B------:R-:W-:Y:S01]  /*53c0*/  IMAD R13, R38.reuse, c[0x0][0x28c], R13 ;  /* 0x0000a300260d7a24 */ /* 0x040fe200078e020d */
[----:B------:R-:W-:Y:S01]  /*53d0*/  IADD3 R29, R3, R9, RZ ;  /* 0x00000009031d7210 */ /* 0x000fe20007ffe0ff */
[C---:B------:R-:W-:Y:S01]  /*53e0*/  IMAD R15, R38.reuse, c[0x0][0x19c], R15 ;  /* 0x00006700260f7a24 */ /* 0x040fe200078e020f */
[----:B------:R-:W-:Y:S01]  /*53f0*/  IADD3 R27, R5, R11, RZ ;  /* 0x0000000b051b7210 */ /* 0x000fe20007ffe0ff */
[C---:B------:R-:W-:Y:S01]  /*5400*/  IMAD R37, R38.reuse, c[0x0][0x1bc], R37 ;  /* 0x00006f0026257a24 */ /* 0x040fe200078e0225 */
[----:B------:R-:W-:Y:S01]  /*5410*/  IADD3 R25, R7, R13, RZ ;  /* 0x0000000d07197210 */ /* 0x000fe20007ffe0ff */
[----:B------:R-:W-:Y:S01]  /*5420*/  IMAD.WIDE.U32 R38, R38, c[0x0][0x1b8], RZ ;  /* 0x00006e0026267a25 */ /* 0x000fe200078e00ff */
[----:B------:R-:W-:-:S04]  /*5430*/  IADD3 R35, R17, R15, RZ ;  /* 0x0000000f11237210 */ /* 0x000fc80007ffe0ff */
[----:B------:R-:W-:Y:S02]  /*5440*/  IADD3 R37, R39, R37, RZ ;  /* 0x0000002527257210 */ /* 0x000fe40007ffe0ff */
.L_x_1303:
[----:B0-----:R-:W0:Y:S01]  /*5450*/  LDS R21, [R19.X4+0x2ce0] ;  /* 0x002ce00013157984 */ /* 0x001e220000004800 */
[----:B------:R-:W-:Y:S01]  /*5460*/  SHF.R.S32.HI R18, RZ, 0x1f, R19 ;  /* 0x0000001fff127819 */ /* 0x000fe20000011413 */
[----:B------:R-:W-:Y:S01]  /*5470*/  YIELD ;  /* 0x0000000000007946 */ /* 0x000fe20003800000 */
[----:B------:R-:W-:Y:S01]  /*5480*/  MOV R10, R38 ;  /* 0x00000026000a7202 */ /* 0x000fe20000000f00 */
[----:B------:R-:W4:Y:S01]  /*5490*/  LDS R23, [R19.X4+0x30e0] ;  /* 0x0030e00013177984 */ /* 0x000f220000004800 */
[----:B------:R-:W-:Y:S01]  /*54a0*/  MOV R11, R37 ;  /* 0x00000025000b7202 */ /* 0x000fe20000000f00 */
[C---:B------:R-:W-:Y:S01]  /*54b0*/  IMAD R0, R18.reuse, c[0x0][0x290], RZ ;  /* 0x0000a40012007a24 */ /* 0x040fe200078e02ff */
[----:B--2---:R-:W-:Y:S01]  /*54c0*/  MOV R8, R6 ;  /* 0x0000000600087202 */ /* 0x004fe20000000f00 */
        /* <DEDUP_REMOVED lines=13> */
[----:B------:R2:W4:Y:S01]  /*55a0*/  LDG.E R0, [R14.64] ;  /* 0x000000060e007981 */ /* 0x000522000c1e1900 */
        /* <DEDUP_REMOVED lines=12> */
[----:B--2---:R-:W-:Y:S02]  /*5670*/  LEA R14, P1, R12, c[0x0][0x228], 0x2 ;  /* 0x00008a000c0e7a11 */ /* 0x004fe400078210ff */
[----:B------:R-:W-:Y:S02]  /*5680*/  IADD3 R9, R13, R33, RZ ;  /* 0x000000210d097210 */ /* 0x000fe40007ffe0ff */
[----:B------:R-:W-:-:S02]  /*5690*/  LEA.HI.X R11, R8, c[0x0][0x31c], R11, 0x2, P0 ;  /* 0x0000c700080b7a11 */ /* 0x000fc400000f140b */
[----:B------:R-:W-:Y:S01]  /*56a0*/  LEA.HI.X R15, R12, c[0x0][0x22c], R9, 0x2, P1 ;  /* 0x00008b000c0f7a11 */ /* 0x000fe200008f1409 */
[----:B----4-:R-:W-:-:S05]  /*56b0*/  FMUL.FTZ R21, R0, R23 ;  /* 0x0000001700157220 */ /* 0x010fca0000410000 */
[----:B------:R0:W-:Y:S04]  /*56c0*/  RED.E.ADD.F32.FTZ.RN.STRONG.GPU [R10.64], R21 ;  /* 0x000000150a00798e */ /* 0x0001e8000c10e786 */
[----:B------:R-:W2:Y:S01]  /*56d0*/  LDG.E R14, [R14.64] ;  /* 0x000000060e0e7981 */ /* 0x000ea2000c1e1900 */
        /* <DEDUP_REMOVED lines=10> */
[----:B--2---:R-:W-:-:S05]  /*5780*/  FMUL.FTZ R23, R23, R14 ;  /* 0x0000000e17177220 */ /* 0x004fca0000410000 */
[----:B------:R0:W-:Y:S07]  /*5790*/  RED.E.ADD.F32.FTZ.RN.STRONG.GPU [R12.64], R23 ;  /* 0x000000170c00798e */ /* 0x0001ee000c10e786 */
[----:B------:R-:W-:Y:S05]  /*57a0*/  @!P0 BRA `(.L_x_1303) ;  /* 0xfffffca000008947 */ /* 0x000fea000383ffff */
[----:B------:R-:W-:Y:S05]  /*57b0*/  EXIT ;  /* 0x000000000000794d */ /* 0x000fea0003800000 */
.L_x_1285:
[----:B------:R-:W-:Y:S01]  /*57c0*/  HFMA2.MMA R88, -RZ, RZ, 0, 5.9604644775390625e-08 ;  /* 0x00000001ff587435 */ /* 0x000fe200000001ff */
[----:B------:R-:W-:Y:S02]  /*57d0*/  MOV R89, R90 ;  /* 0x0000005a00597202 */ /* 0x000fe40000000f00 */
[----:B------:R-:W-:-:S02]  /*57e0*/  MOV R87, RZ ;  /* 0x000000ff00577202 */ /* 0x000fc40000000f00 */
[----:B------:R-:W-:Y:S02]  /*57f0*/  MOV R86, 0xffffffff ;  /* 0xffffffff00567802 */ /* 0x000fe40000000f00 */
[----:B------:R-:W-:Y:S02]  /*5800*/  MOV R50, 0x5820 ;  /* 0x0000582000327802 */ /* 0x000fe40000000f00 */
[----:B-1---5:R-:W-:Y:S05]  /*5810*/  CALL.REL.NOINC `($__internal_53_$__cuda_sm70_shflsync_up) ;  /* 0x00000ec000007944 */ /* 0x022fea0003c00000 */
[----:B-1----:R-:W-:Y:S01]  /*5820*/  MOV R157, R86 ;  /* 0x00000056009d7202 */ /* 0x002fe20000000f00 */
[----:B0-----:R-:W-:Y:S05]  /*5830*/  BRA `(.L_x_1304) ;  /* 0xffffd74000007947 */ /* 0x001fea000383ffff */
.L_x_1286:
[----:B------:R-:W-:Y:S01]  /*5840*/  HFMA2.MMA R88, -RZ, RZ, 0, 5.9604644775390625e-08 ;  /* 0x00000001ff587435 */ /* 0x000fe200000001ff */
[----:B------:R-:W-:Y:S02]  /*5850*/  MOV R89, R91 ;  /* 0x0000005b00597202 */ /* 0x000fe40000000f00 */
[----:B------:R-:W-:Y:S02]  /*5860*/  MOV R87, RZ ;  /* 0x000000ff00577202 */ /* 0x000fe40000000f00 */
[----:B------:R-:W-:Y:S02]  /*5870*/  MOV R86, 0xffffffff ;  /* 0xffffffff00567802 */ /* 0x000fe40000000f00 */
[----:B------:R-:W-:-:S02]  /*5880*/  MOV R50, 0x58a0 ;  /* 0x000058a000327802 */ /* 0x000fc40000000f00 */
[----:B012--5:R-:W-:Y:S05]  /*5890*/  CALL.REL.NOINC `($__internal_53_$__cuda_sm70_shflsync_up) ;  /* 0x00000e4000007944 */ /* 0x027fea0003c00000 */
[----:B------:R-:W-:Y:S01]  /*58a0*/  FMUL.FTZ R157, R90, R157 ;  /* 0x0000009d5a9d7220 */ /* 0x000fe20000410000 */
[----:B------:R-:W-:Y:S01]  /*58b0*/  ISETP.GE.AND P0, PT, R32, 0x1, PT ;  /* 0x000000012000780c */ /* 0x000fe20003f06270 */
[----:B-1----:R-:W-:Y:S01]  /*58c0*/  FFMA.FTZ R50, R90, R86, R91 ;  /* 0x000000565a327223 */ /* 0x002fe2000001005b */
[----:B0-----:R-:W-:Y:S01]  /*58d0*/  HFMA2.MMA R88, -RZ, RZ, 0, 1.1920928955078125e-07 ;  /* 0x00000002ff587435 */ /* 0x001fe200000001ff */
[----:B------:R-:W-:-:S02]  /*58e0*/  MOV R87, RZ ;  /* 0x000000ff00577202 */ /* 0x000fc40000000f00 */
[----:B------:R-:W-:Y:S02]  /*58f0*/  FSEL R157, R90, R157, !P0 ;  /* 0x0000009d5a9d7208 */ /* 0x000fe40004000000 */
[----:B------:R-:W-:Y:S02]  /*5900*/  FSEL R91, R91, R50, !P0 ;  /* 0x000000325b5b7208 */ /* 0x000fe40004000000 */
[----:B------:R-:W-:Y:S02]  /*5910*/  MOV R86, 0xffffffff ;  /* 0xffffffff00567802 */ /* 0x000fe40000000f00 */
[----:B------:R-:W-:Y:S02]  /*5920*/  MOV R89, R157 ;  /* 0x0000009d00597202 */ /* 0x000fe40000000f00 */
[----:B------:R-:W-:Y:S02]  /*5930*/  MOV R50, 0x5950 ;  /* 0x0000595000327802 */ /* 0x000fe40000000f00 */
[----:B------:R-:W-:Y:S05]  /*5940*/  CALL.REL.NOINC `($__internal_53_$__cuda_sm70_shflsync_up) ;  /* 0x00000d9000007944 */ /* 0x000fea0003c00000 */
[----:B0-----:R-:W-:Y:S01]  /*5950*/  HFMA2.MMA R88, -RZ, RZ, 0, 1.1920928955078125e-07 ;  /* 0x00000002ff587435 */ /* 0x001fe200000001ff */
[----:B-1----:R-:W-:Y:S02]  /*5960*/  MOV R90, R86 ;  /* 0x00000056005a7202 */ /* 0x002fe40000000f00 */
[----:B------:R-:W-:-:S02]  /*5970*/  MOV R89, R91 ;  /* 0x0000005b00597202 */ /* 0x000fc40000000f00 */
[----:B------:R-:W-:Y:S02]  /*5980*/  MOV R87, RZ ;  /* 0x000000ff00577202 */ /* 0x000fe40000000f00 */
[----:B------:R-:W-:Y:S02]  /*5990*/  MOV R86, 0xffffffff ;  /* 0xffffffff00567802 */ /* 0x000fe40000000f00 */
[----:B------:R-:W-:Y:S02]  /*59a0*/  MOV R50, 0x59c0 ;  /* 0x000059c000327802 */ /* 0x000fe40000000f00 */
[----:B------:R-:W-:Y:S05]  /*59b0*/  CALL.REL.NOINC `($__internal_53_$__cuda_sm70_shflsync_up) ;  /* 0x00000d2000007944 */ /* 0x000fea0003c00000 */
[----:B------:R-:W-:Y:S01]  /*59c0*/  ISETP.GE.AND P0, PT, R32, 0x2, PT ;  /* 0x000000022000780c */ /* 0x000fe20003f06270 */
[----:B0-----:R-:W-:Y:S01]  /*59d0*/  HFMA2.MMA R88, -RZ, RZ, 0, 2.384185791015625e-07 ;  /* 0x00000004ff587435 */ /* 0x001fe200000001ff */
[----:B------:R-:W-:Y:S02]  /*59e0*/  MOV R87, RZ ;  /* 0x000000ff00577202 */ /* 0x000fe40000000f00 */
[----:B------:R-:W-:-:S09]  /*59f0*/  MOV R50, 0x5a50 ;  /* 0x00005a5000327802 */ /* 0x000fd20000000f00 */
[----:B-1----:R-:W-:Y:S01]  /*5a00*/  @P0 FFMA.FTZ R91, R157, R86, R91 ;  /* 0x000000569d5b0223 */ /* 0x002fe2000001005b */
[----:B------:R-:W-:Y:S01]  /*5a10*/  MOV R86, 0xffffffff ;  /* 0xffffffff00567802 */ /* 0x000fe20000000f00 */
[----:B------:R-:W-:-:S05]  /*5a20*/  @P0 FMUL.FTZ R157, R90, R157 ;  /* 0x0000009d5a9d0220 */ /* 0x000fca0000410000 */
[----:B------:R-:W-:Y:S02]  /*5a30*/  MOV R89, R157 ;  /* 0x0000009d00597202 */ /* 0x000fe40000000f00 */
[----:B------:R-:W-:Y:S05]  /*5a40*/  CALL.REL.NOINC `($__internal_53_$__cuda_sm70_shflsync_up) ;  /* 0x00000c9000007944 */ /* 0x000fea0003c00000 */
[----:B0-----:R-:W-:Y:S01]  /*5a50*/  HFMA2.MMA R88, -RZ, RZ, 0, 2.384185791015625e-07 ;  /* 0x00000004ff587435 */ /* 0x001fe200000001ff */
[----:B-1----:R-:W-:Y:S02]  /*5a60*/  MOV R90, R86 ;  /* 0x00000056005a7202 */ /* 0x002fe40000000f00 */
[----:B------:R-:W-:Y:S02]  /*5a70*/  MOV R89, R91 ;  /* 0x0000005b00597202 */ /* 0x000fe40000000f00 */
[----:B------:R-:W-:Y:S02]  /*5a80*/  MOV R87, RZ ;  /* 0x000000ff00577202 */ /* 0x000fe40000000f00 */
[----:B------:R-:W-:Y:S02]  /*5a90*/  MOV R86, 0xffffffff ;  /* 0xffffffff00567802 */ /* 0x000fe40000000f00 */
[----:B------:R-:W-:Y:S02]  /*5aa0*/  MOV R50, 0x5ac0 ;  /* 0x00005ac000327802 */ /* 0x000fe40000000f00 */
[----:B------:R-:W-:Y:S05]  /*5ab0*/  CALL.REL.NOINC `($__internal_53_$__cuda_sm70_shflsync_up) ;  /* 0x00000c2000007944 */ /* 0x000fea0003c00000 */
[----:B------:R-:W-:Y:S01]  /*5ac0*/  ISETP.GE.AND P0, PT, R32, 0x4, PT ;  /* 0x000000042000780c */ /* 0x000fe20003f06270 */
[----:B0-----:R-:W-:Y:S01]  /*5ad0*/  HFMA2.MMA R88, -RZ, RZ, 0, 4.76837158203125e-07 ;  /* 0x00000008ff587435 */ /* 0x001fe200000001ff */
[----:B------:R-:W-:-:S02]  /*5ae0*/  MOV R87, RZ ;  /* 0x000000ff00577202 */ /* 0x000fc40000000f00 */
[----:B------:R-:W-:-:S09]  /*5af0*/  MOV R50, 0x5b50 ;  /* 0x00005b5000327802 */ /* 0x000fd20000000f00 */
[----:B-1----:R-:W-:Y:S01]  /*5b00*/  @P0 FFMA.FTZ R91, R157, R86, R91 ;  /* 0x000000569d5b0223 */ /* 0x002fe2000001005b */
[----:B------:R-:W-:Y:S01]  /*5b10*/  MOV R86, 0xffffffff ;  /* 0xffffffff00567802 */ /* 0x000fe20000000f00 */
[----:B------:R-:W-:-:S05]  /*5b20*/  @P0 FMUL.FTZ R157, R90, R157 ;  /* 0x0000009d5a9d0220 */ /* 0x000fca0000410000 */
[----:B------:R-:W-:Y:S02]  /*5b30*/  MOV R89, R157 ;  /* 0x0000009d00597202 */ /* 0x000fe40000000f00 */
[----:B------:R-:W-:Y:S05]  /*5b40*/  CALL.REL.NOINC `($__internal_53_$__cuda_sm70_shflsync_up) ;  /* 0x00000b9000007944 */ /* 0x000fea0003c00000 */
[----:B0-----:R-:W-:Y:S01]  /*5b50*/  HFMA2.MMA R88, -RZ, RZ, 0, 4.76837158203125e-07 ;  /* 0x00000008ff587435 */ /* 0x001fe200000001ff */
[----:B-1----:R-:W-:Y:S02]  /*5b60*/  MOV R90, R86 ;  /* 0x00000056005a7202 */ /* 0x002fe40000000f00 */
[----:B------:R-:W-:Y:S02]  /*5b70*/  MOV R89, R91 ;  /* 0x0000005b00597202 */ /* 0x000fe40000000f00 */
[----:B------:R-:W-:Y:S02]  /*5b80*/  MOV R87, RZ ;  /* 0x000000ff00577202 */ /* 0x000fe40000000f00 */
[----:B------:R-:W-:Y:S02]  /*5b90*/  MOV R86, 0xffffffff ;  /* 0xffffffff00567802 */ /* 0x000fe40000000f00 */
[----:B------:R-:W-:Y:S02]  /*5ba0*/  MOV R50, 0x5bc0 ;  /* 0x00005bc000327802 */ /* 0x000fe40000000f00 */
[----:B------:R-:W-:Y:S05]  /*5bb0*/  CALL.REL.NOINC `($__internal_53_$__cuda_sm70_shflsync_up) ;  /* 0x00000b2000007944 */ /* 0x000fea0003c00000 */
[----:B------:R-:W-:Y:S01]  /*5bc0*/  ISETP.GE.AND P0, PT, R32, 0x8, PT ;  /* 0x000000082000780c */ /* 0x000fe20003f06270 */
[----:B0-----:R-:W-:Y:S01]  /*5bd0*/  HFMA2.MMA R88, -RZ, RZ, 0, 9.5367431640625e-07 ;  /* 0x00000010ff587435 */ /* 0x001fe200000001ff */
[----:B------:R-:W-:-:S02]  /*5be0*/  MOV R87, RZ ;  /* 0x000000ff00577202 */ /* 0x000fc40000000f00 */
[----:B------:R-:W-:-:S09]  /*5bf0*/  MOV R50, 0x5c60 ;  /* 0x00005c6000327802 */ /* 0x000fd20000000f00 */
[----:B-1----:R-:W-:Y:S01]  /*5c00*/  @P0 FFMA.FTZ R91, R157, R86, R91 ;  /* 0x000000569d5b0223 */ /* 0x002fe2000001005b */
[----:B------:R-:W-:Y:S01]  /*5c10*/  MOV R86, 0xffffffff ;  /* 0xffffffff00567802 */ /* 0x000fe20000000f00 */
[----:B------:R-:W-:-:S05]  /*5c20*/  @P0 FMUL.FTZ R157, R90, R157 ;  /* 0x0000009d5a9d0220 */ /* 0x000fca0000410000 */
[-C--:B------:R-:W-:Y:S02]  /*5c30*/  MOV R158, R157.reuse ;  /* 0x0000009d009e7202 */ /* 0x080fe40000000f00 */
[----:B------:R-:W-:Y:S02]  /*5c40*/  MOV R89, R157 ;  /* 0x0000009d00597202 */ /* 0x000fe40000000f00 */
[----:B------:R-:W-:Y:S05]  /*5c50*/  CALL.REL.NOINC `($__internal_53_$__cuda_sm70_shflsync_up) ;  /* 0x00000a8000007944 */ /* 0x000fea0003c00000 */
[----:B0-----:R-:W-:Y:S01]  /*5c60*/  HFMA2.MMA R88, -RZ, RZ, 0, 9.5367431640625e-07 ;  /* 0x00000010ff587435 */ /* 0x001fe200000001ff */
[----:B-1----:R-:W-:Y:S02]  /*5c70*/  MOV R157, R86 ;  /* 0x00000056009d7202 */ /* 0x002fe40000000f00 */
[----:B------:R-:W-:Y:S02]  /*5c80*/  MOV R89, R91 ;  /* 0x0000005b00597202 */ /* 0x000fe40000000f00 */
[----:B------:R-:W-:Y:S02]  /*5c90*/  MOV R87, RZ ;  /* 0x000000ff00577202 */ /* 0x000fe40000000f00 */
[----:B------:R-:W-:Y:S02]  /*5ca0*/  MOV R86, 0xffffffff ;  /* 0xffffffff00567802 */ /* 0x000fe40000000f00 */
[----:B------:R-:W-:-:S02]  /*5cb0*/  MOV R50, 0x5cd0 ;  /* 0x00005cd000327802 */ /* 0x000fc40000000f00 */
[----:B------:R-:W-:Y:S05]  /*5cc0*/  CALL.REL.NOINC `($__internal_53_$__cuda_sm70_shflsync_up) ;  /* 0x00000a1000007944 */ /* 0x000fea0003c00000 */
[----:B01----:R-:W-:Y:S05]  /*5cd0*/  BRA `(.L_x_1305) ;  /* 0xffffd41000007947 */ /* 0x003fea000383ffff */
.L_x_1289:
[----:B0-----:R-:W-:Y:S01]  /*5ce0*/  HFMA2.MMA R88, -RZ, RZ, 0, 5.9604644775390625e-08 ;  /* 0x00000001ff587435 */ /* 0x001fe200000001ff */
[----:B------:R-:W-:-:S02]  /*5cf0*/  MOV R89, R158 ;  /* 0x0000009e00597202 */ /* 0x000fc40000000f00 */
[----:B------:R-:W-:Y:S02]  /*5d00*/  MOV R87, RZ ;  /* 0x000000ff00577202 */ /* 0x000fe40000000f00 */
[----:B------:R-:W-:Y:S02]  /*5d10*/  MOV R86, 0xffffffff ;  /* 0xffffffff00567802 */ /* 0x000fe40000000f00 */
[----:B------:R-:W-:Y:S02]  /*5d20*/  MOV R50, 0x5d40 ;  /* 0x00005d4000327802 */ /* 0x000fe40000000f00 */
[----:B-1---5:R-:W-:Y:S05]  /*5d30*/  CALL.REL.NOINC `($__internal_53_$__cuda_sm70_shflsync_up) ;  /* 0x000009a000007944 */ /* 0x022fea0003c00000 */
[----:B0-----:R-:W-:Y:S01]  /*5d40*/  HFMA2.MMA R88, -RZ, RZ, 0, 5.9604644775390625e-08 ;  /* 0x00000001ff587435 */ /* 0x001fe200000001ff */
[----:B-1----:R-:W-:Y:S02]  /*5d50*/  MOV R90, R86 ;  /* 0x00000056005a7202 */ /* 0x002fe40000000f00 */
[----:B------:R-:W-:Y:S02]  /*5d60*/  MOV R89, R91 ;  /* 0x0000005b00597202 */ /* 0x000fe40000000f00 */
[----:B------:R-:W-:Y:S02]  /*5d70*/  MOV R87, RZ ;  /* 0x000000ff00577202 */ /* 0x000fe40000000f00 */
[----:B------:R-:W-:-:S02]  /*5d80*/  MOV R86, 0xffffffff ;  /* 0xffffffff00567802 */ /* 0x000fc40000000f00 */
[----:B------:R-:W-:Y:S02]  /*5d90*/  MOV R50, 0x5db0 ;  /* 0x00005db000327802 */ /* 0x000fe40000000f00 */
[----:B------:R-:W-:Y:S05]  /*5da0*/  CALL.REL.NOINC `($__internal_53_$__cuda_sm70_shflsync_up) ;  /* 0x0000093000007944 */ /* 0x000fea0003c00000 */
[----:B0-----:R-:W-:Y:S01]  /*5db0*/  HFMA2.MMA R87, -RZ, RZ, 0, 0 ;  /* 0x00000000ff577435 */ /* 0x001fe200000001ff */
[----:B-1----:R-:W-:Y:S02]  /*5dc0*/  MOV R91, R86 ;  /* 0x00000056005b7202 */ /* 0x002fe40000000f00 */
[----:B------:R-:W-:Y:S02]  /*5dd0*/  MOV R88, R48 ;  /* 0x0000003000587202 */ /* 0x000fe40000000f00 */
[----:B------:R-:W-:Y:S02]  /*5de0*/  MOV R51, 0x1f ;  /* 0x0000001f00337802 */ /* 0x000fe40000000f00 */
[----:B------:R-:W-:Y:S02]  /*5df0*/  MOV R50, 0xffffffff ;  /* 0xffffffff00327802 */ /* 0x000fe40000000f00 */
[----:B------:R-:W-:Y:S02]  /*5e00*/  MOV R86, 0x5e20 ;  /* 0x00005e2000567802 */ /* 0x000fe40000000f00 */
[----:B------:R-:W-:Y:S05]  /*5e10*/  CALL.REL.NOINC `($__internal_52_$__cuda_sm70_shflsync_idx_p) ;  /* 0x0000087000007944 */ /* 0x000fea0003c00000 */
[----:B0-----:R-:W-:Y:S01]  /*5e20*/  HFMA2.MMA R87, -RZ, RZ, 0, 0 ;  /* 0x00000000ff577435 */ /* 0x001fe200000001ff */
[----:B-1----:R-:W-:-:S02]  /*5e30*/  MOV R157, R51 ;  /* 0x00000033009d7202 */ /* 0x002fc40000000f00 */
[----:B------:R-:W-:Y:S02]  /*5e40*/  MOV R88, R49 ;  /* 0x0000003100587202 */ /* 0x000fe40000000f00 */
[----:B------:R-:W-:Y:S02]  /*5e50*/  MOV R51, 0x1f ;  /* 0x0000001f00337802 */ /* 0x000fe40000000f00 */
[----:B------:R-:W-:Y:S02]  /*5e60*/  MOV R50, 0xffffffff ;  /* 0xffffffff00327802 */ /* 0x000fe40000000f00 */
[----:B------:R-:W-:Y:S02]  /*5e70*/  MOV R86, 0x5e90 ;  /* 0x00005e9000567802 */ /* 0x000fe40000000f00 */
[----:B------:R-:W-:Y:S05]  /*5e80*/  CALL.REL.NOINC `($__internal_52_$__cuda_sm70_shflsync_idx_p) ;  /* 0x0000080000007944 */ /* 0x000fea0003c00000 */
[----:B01----:R-:W-:Y:S01]  /*5e90*/  MOV R87, R51 ;  /* 0x0000003300577202 */ /* 0x003fe20000000f00 */
[----:B------:R-:W-:Y:S05]  /*5ea0*/  BRA `(.L_x_1306) ;  /* 0xffffd3a000007947 */ /* 0x000fea000383ffff */
.L_x_1292:
[----:B------:R-:W-:Y:S01]  /*5eb0*/  HFMA2.MMA R158, -RZ, RZ, 0, 5.9604644775390625e-08 ;  /* 0x00000001ff9e7435 */ /* 0x000fe200000001ff */
[----:B------:R-:W-:Y:S02]  /*5ec0*/  MOV R157, R90 ;  /* 0x0000005a009d7202 */ /* 0x000fe40000000f00 */
[----:B------:R-:W-:-:S02]  /*5ed0*/  MOV R86, 0x1f ;  /* 0x0000001f00567802 */ /* 0x000fc40000000f00 */
[----:B------:R-:W-:Y:S02]  /*5ee0*/  MOV R87, 0xffffffff ;  /* 0xffffffff00577802 */ /* 0x000fe40000000f00 */
[----:B------:R-:W-:Y:S02]  /*5ef0*/  MOV R50, 0x5f10 ;  /* 0x00005f1000327802 */ /* 0x000fe40000000f00 */
[----:B------:R-:W-:Y:S05]  /*5f00*/  CALL.REL.NOINC `($__internal_51_$__cuda_sm70_shflsync_down) ;  /* 0x0000074000007944 */ /* 0x000fea0003c00000 */
[----:B-1----:R-:W-:Y:S01]  /*5f10*/  MOV R89, R158 ;  /* 0x0000009e00597202 */ /* 0x002fe20000000f00 */
[----:B0-----:R-:W-:Y:S05]  /*5f20*/  BRA `(.L_x_1307) ;  /* 0xffffd91000007947 */ /* 0x001fea000383ffff */
.L_x_1293:
[----:B------:R-:W-:Y:S01]  /*5f30*/  HFMA2.MMA R158, -RZ, RZ, 0, 5.9604644775390625e-08 ;  /* 0x00000001ff9e7435 */ /* 0x000fe200000001ff */
[----:B------:R-:W-:Y:S02]  /*5f40*/  MOV R157, R91 ;  /* 0x0000005b009d7202 */ /* 0x000fe40000000f00 */
[----:B------:R-:W-:Y:S02]  /*5f50*/  MOV R86, 0x1f ;  /* 0x0000001f00567802 */ /* 0x000fe40000000f00 */
[----:B------:R-:W-:Y:S02]  /*5f60*/  MOV R87, 0xffffffff ;  /* 0xffffffff00577802 */ /* 0x000fe40000000f00 */
[----:B------:R-:W-:-:S02]  /*5f70*/  MOV R50, 0x5f90 ;  /* 0x00005f9000327802 */ /* 0x000fc40000000f00 */
[----:B01----:R-:W-:Y:S05]  /*5f80*/  CALL.REL.NOINC `($__internal_51_$__cuda_sm70_shflsync_down) ;  /* 0x000006c000007944 */ /* 0x003fea0003c00000 */
        /* <DEDUP_REMOVED lines=9> */
[----:B------:R-:W-:Y:S05]  /*6020*/  CALL.REL.NOINC `($__internal_51_$__cuda_sm70_shflsync_down) ;  /* 0x0000062000007944 */ /* 0x000fea0003c00000 */
[----:B-1----:R-:W-:Y:S01]  /*6030*/  MOV R88, R158 ;  /* 0x0000009e00587202 */ /* 0x002fe20000000f00 */
[----:B------:R-:W-:Y:S01]  /*6040*/  HFMA2.MMA R158, -RZ, RZ, 0, 1.1920928955078125e-07 ;  /* 0x00000002ff9e7435 */ /* 0x000fe200000001ff */
[----:B0-----:R-:W-:Y:S02]  /*6050*/  MOV R157, R91 ;  /* 0x0000005b009d7202 */ /* 0x001fe40000000f00 */
[----:B------:R-:W-:-:S02]  /*6060*/  MOV R86, 0x1f ;  /* 0x0000001f00567802 */ /* 0x000fc40000000f00 */
[----:B------:R-:W-:Y:S02]  /*6070*/  MOV R87, 0xffffffff ;  /* 0xffffffff00577802 */ /* 0x000fe40000000f00 */
[----:B------:R-:W-:Y:S02]  /*6080*/  MOV R50, 0x60a0 ;  /* 0x000060a000327802 */ /* 0x000fe40000000f00 */
[----:B------:R-:W-:Y:S05]  /*6090*/  CALL.REL.NOINC `($__internal_51_$__cuda_sm70_shflsync_down) ;  /* 0x000005b000007944 */ /* 0x000fea0003c00000 */
[----:B-1----:R-:W-:Y:S01]  /*60a0*/  @!P3 FFMA.FTZ R91, R89, R158, R91 ;  /* 0x0000009e595bb223 */ /* 0x002fe2000001005b */
[----:B------:R-:W-:Y:S01]  /*60b0*/  HFMA2.MMA R158, -RZ, RZ, 0, 2.384185791015625e-07 ;  /* 0x00000004ff9e7435 */ /* 0x000fe200000001ff */
[----:B------:R-:W-:Y:S01]  /*60c0*/  @!P3 FMUL.FTZ R89, R88, R89 ;  /* 0x000000595859b220 */ /* 0x000fe20000410000 */
[----:B0-----:R-:W-:Y:S02]  /*60d0*/  MOV R86, 0x1f ;  /* 0x0000001f00567802 */ /* 0x001fe40000000f00 */
[----:B------:R-:W-:Y:S02]  /*60e0*/  MOV R87, 0xffffffff ;  /* 0xffffffff00577802 */ /* 0x000fe40000000f00 */
[----:B------:R-:W-:Y:S02]  /*60f0*/  MOV R157, R89 ;  /* 0x00000059009d7202 */ /* 0x000fe40000000f00 */
[----:B------:R-:W-:-:S02]  /*6100*/  MOV R50, 0x6120 ;  /* 0x0000612000327802 */ /* 0x000fc40000000f00 */
[----:B------:R-:W-:Y:S05]  /*6110*/  CALL.REL.NOINC `($__internal_51_$__cuda_sm70_shflsync_down) ;  /* 0x0000053000007944 */ /* 0x000fea0003c00000 */
[----:B-1----:R-:W-:Y:S01]  /*6120*/  MOV R88, R158 ;  /* 0x0000009e00587202 */ /* 0x002fe20000000f00 */
[----:B------:R-:W-:Y:S01]  /*6130*/  HFMA2.MMA R158, -RZ, RZ, 0, 2.384185791015625e-07 ;  /* 0x00000004ff9e7435 */ /* 0x000fe200000001ff */
[----:B0-----:R-:W-:-:S02]  /*6140*/  MOV R157, R91 ;  /* 0x0000005b009d7202 */ /* 0x001fc40000000f00 */
[----:B------:R-:W-:Y:S02]  /*6150*/  MOV R86, 0x1f ;  /* 0x0000001f00567802 */ /* 0x000fe40000000f00 */
[----:B------:R-:W-:Y:S02]  /*6160*/  MOV R87, 0xffffffff ;  /* 0xffffffff00577802 */ /* 0x000fe40000000f00 */
[----:B------:R-:W-:Y:S02]  /*6170*/  MOV R50, 0x6190 ;  /* 0x0000619000327802 */ /* 0x000fe40000000f00 */
[----:B------:R-:W-:Y:S05]  /*6180*/  CALL.REL.NOINC `($__internal_51_$__cuda_sm70_shflsync_down) ;  /* 0x000004c000007944 */ /* 0x000fea0003c00000 */
[----:B-1----:R-:W-:Y:S01]  /*6190*/  @!P2 FFMA.FTZ R91, R89, R158, R91 ;  /* 0x0000009e595ba223 */ /* 0x002fe2000001005b */
[----:B------:R-:W-:Y:S01]  /*61a0*/  HFMA2.MMA R158, -RZ, RZ, 0, 4.76837158203125e-07 ;  /* 0x00000008ff9e7435 */ /* 0x000fe200000001ff */
[----:B------:R-:W-:Y:S01]  /*61b0*/  @!P2 FMUL.FTZ R89, R88, R89 ;  /* 0x000000595859a220 */ /* 0x000fe20000410000 */
[----:B0-----:R-:W-:Y:S02]  /*61c0*/  MOV R86, 0x1f ;  /* 0x0000001f00567802 */ /* 0x001fe40000000f00 */
[----:B------:R-:W-:Y:S02]  /*61d0*/  MOV R87, 0xffffffff ;  /* 0xffffffff00577802 */ /* 0x000fe40000000f00 */
[----:B------:R-:W-:-:S02]  /*61e0*/  MOV R157, R89 ;  /* 0x00000059009d7202 */ /* 0x000fc40000000f00 */
[----:B------:R-:W-:Y:S02]  /*61f0*/  MOV R50, 0x6210 ;  /* 0x0000621000327802 */ /* 0x000fe40000000f00 */
[----:B------:R-:W-:Y:S05]  /*6200*/  CALL.REL.NOINC `($__internal_51_$__cuda_sm70_shflsync_down) ;  /* 0x0000044000007944 */ /* 0x000fea0003c00000 */
[----:B-1----:R-:W-:Y:S01]  /*6210*/  MOV R88, R158 ;  /* 0x0000009e00587202 */ /* 0x002fe20000000f00 */
[----:B------:R-:W-:Y:S01]  /*6220*/  HFMA2.MMA R158, -RZ, RZ, 0, 4.76837158203125e-07 ;  /* 0x00000008ff9e7435 */ /* 0x000fe200000001ff */
[----:B0-----:R-:W-:Y:S02]  /*6230*/  MOV R157, R91 ;  /* 0x0000005b009d7202 */ /* 0x001fe40000000f00 */
[----:B------:R-:W-:Y:S02]  /*6240*/  MOV R86, 0x1f ;  /* 0x0000001f00567802 */ /* 0x000fe40000000f00 */
[----:B------:R-:W-:Y:S02]  /*6250*/  MOV R87, 0xffffffff ;  /* 0xffffffff00577802 */ /* 0x000fe40000000f00 */
[----:B------:R-:W-:Y:S02]  /*6260*/  MOV R50, 0x6280 ;  /* 0x0000628000327802 */ /* 0x000fe40000000f00 */
[----:B------:R-:W-:Y:S05]  /*6270*/  CALL.REL.NOINC `($__internal_51_$__cuda_sm70_shflsync_down) ;  /* 0x000003d000007944 */ /* 0x000fea0003c00000 */
[----:B-1----:R-:W-:Y:S01]  /*6280*/  @!P1 FFMA.FTZ R91, R89, R158, R91 ;  /* 0x0000009e595b9223 */ /* 0x002fe2000001005b */
[----:B------:R-:W-:Y:S01]  /*6290*/  HFMA2.MMA R158, -RZ, RZ, 0, 9.5367431640625e-07 ;  /* 0x00000010ff9e7435 */ /* 0x000fe200000001ff */
[----:B------:R-:W-:Y:S01]  /*62a0*/  @!P1 FMUL.FTZ R89, R88, R89 ;  /* 0x0000005958599220 */ /* 0x000fe20000410000 */
[----:B0-----:R-:W-:-:S02]  /*62b0*/  MOV R86, 0x1f ;  /* 0x0000001f00567802 */ /* 0x001fc40000000f00 */
[----:B------:R-:W-:Y:S02]  /*62c0*/  MOV R87, 0xffffffff ;  /* 0xffffffff00577802 */ /* 0x000fe40000000f00 */
[----:B------:R-:W-:Y:S02]  /*62d0*/  MOV R90, R91 ;  /* 0x0000005b005a7202 */ /* 0x000fe40000000f00 */
[----:B------:R-:W-:Y:S02]  /*62e0*/  MOV R157, R89 ;  /* 0x00000059009d7202 */ /* 0x000fe40000000f00 */
[----:B------:R-:W-:Y:S02]  /*62f0*/  MOV R50, 0x6310 ;  /* 0x0000631000327802 */ /* 0x000fe40000000f00 */
[----:B------:R-:W-:Y:S05]  /*6300*/  CALL.REL.NOINC `($__internal_51_$__cuda_sm70_shflsync_down) ;  /* 0x0000034000007944 */ /* 0x000fea0003c00000 */
[----:B-1----:R-:W-:Y:S01]  /*6310*/  MOV R88, R158 ;  /* 0x0000009e00587202 */ /* 0x002fe20000000f00 */
[----:B------:R-:W-:Y:S01]  /*6320*/  HFMA2.MMA R158, -RZ, RZ, 0, 9.5367431640625e-07 ;  /* 0x00000010ff9e7435 */ /* 0x000fe200000001ff */
[----:B0-----:R-:W-:Y:S02]  /*6330*/  MOV R157, R90 ;  /* 0x0000005a009d7202 */ /* 0x001fe40000000f00 */
[----:B------:R-:W-:-:S02]  /*6340*/  MOV R86, 0x1f ;  /* 0x0000001f00567802 */ /* 0x000fc40000000f00 */
[----:B------:R-:W-:Y:S02]  /*6350*/  MOV R87, 0xffffffff ;  /* 0xffffffff00577802 */ /* 0x000fe40000000f00 */
[----:B------:R-:W-:Y:S02]  /*6360*/  MOV R50, 0x6380 ;  /* 0x0000638000327802 */ /* 0x000fe40000000f00 */
[----:B------:R-:W-:Y:S05]  /*6370*/  CALL.REL.NOINC `($__internal_51_$__cuda_sm70_shflsync_down) ;  /* 0x000002d000007944 */ /* 0x000fea0003c00000 */
[----:B-1----:R-:W-:Y:S01]  /*6380*/  @!P0 FFMA.FTZ R90, R89, R158, R90 ;  /* 0x0000009e595a8223 */ /* 0x002fe2000001005a */
[----:B0-----:R-:W-:Y:S01]  /*6390*/  HFMA2.MMA R87, -RZ, RZ, 0, 0 ;  /* 0x00000000ff577435 */ /* 0x001fe200000001ff */
[----:B------:R-:W-:Y:S01]  /*63a0*/  @!P0 FMUL.FTZ R89, R88, R89 ;  /* 0x0000005958598220 */ /* 0x000fe20000410000 */
[----:B------:R-:W-:Y:S02]  /*63b0*/  MOV R51, 0x1f ;  /* 0x0000001f00337802 */ /* 0x000fe40000000f00 */
[----:B------:R-:W-:Y:S02]  /*63c0*/  MOV R50, 0xffffffff ;  /* 0xffffffff00327802 */ /* 0x000fe40000000f00 */
[----:B------:R-:W-:Y:S02]  /*63d0*/  MOV R88, R89 ;  /* 0x0000005900587202 */ /* 0x000fe40000000f00 */
[----:B------:R-:W-:-:S02]  /*63e0*/  MOV R86, 0x6400 ;  /* 0x0000640000567802 */ /* 0x000fc40000000f00 */
        /* <DEDUP_REMOVED lines=8> */
[----:B------:R-:W-:Y:S01]  /*6470*/  HFMA2.MMA R158, -RZ, RZ, 0, 5.9604644775390625e-08 ;  /* 0x00000001ff9e7435 */ /* 0x000fe200000001ff */
[----:B-1----:R-:W-:Y:S02]  /*6480*/  MOV R156, R51 ;  /* 0x00000033009c7202 */ /* 0x002fe40000000f00 */
[----:B------:R-:W-:Y:S02]  /*6490*/  MOV R157, R89 ;  /* 0x00000059009d7202 */ /* 0x000fe40000000f00 */
[----:B------:R-:W-:-:S02]  /*64a0*/  MOV R86, 0x1f ;  /* 0x0000001f00567802 */ /* 0x000fc40000000f00 */
[----:B0-----:R-:W-:Y:S02]  /*64b0*/  MOV R87, 0xffffffff ;  /* 0xffffffff00577802 */ /* 0x001fe40000000f00 */
[----:B------:R-:W-:Y:S02]  /*64c0*/  MOV R50, 0x64e0 ;  /* 0x000064e000327802 */ /* 0x000fe40000000f00 */
[----:B------:R-:W-:Y:S05]  /*64d0*/  CALL.REL.NOINC `($__internal_51_$__cuda_sm70_shflsync_down) ;  /* 0x0000017000007944 */ /* 0x000fea0003c00000 */
[----:B-1----:R-:W-:Y:S01]  /*64e0*/  MOV R88, R158 ;  /* 0x0000009e00587202 */ /* 0x002fe20000000f00 */
[----:B------:R-:W-:Y:S01]  /*64f0*/  HFMA2.MMA R158, -RZ, RZ, 0, 5.9604644775390625e-08 ;  /* 0x00000001ff9e7435 */ /* 0x000fe200000001ff */
[----:B0-----:R-:W-:Y:S02]  /*6500*/  MOV R157, R90 ;  /* 0x0000005a009d7202 */ /* 0x001fe40000000f00 */
[----:B------:R-:W-:Y:S02]  /*6510*/  MOV R86, 0x1f ;  /* 0x0000001f00567802 */ /* 0x000fe40000000f00 */
[----:B------:R-:W-:Y:S02]  /*6520*/  MOV R87, 0xffffffff ;  /* 0xffffffff00577802 */ /* 0x000fe40000000f00 */
[----:B------:R-:W-:-:S02]  /*6530*/  MOV R50, 0x6550 ;  /* 0x0000655000327802 */ /* 0x000fc40000000f00 */
[----:B------:R-:W-:Y:S05]  /*6540*/  CALL.REL.NOINC `($__internal_51_$__cuda_sm70_shflsync_down) ;  /* 0x0000010000007944 */ /* 0x000fea0003c00000 */
[----:B0-----:R-:W-:Y:S01]  /*6550*/  HFMA2.MMA R87, -RZ, RZ, 0, 0 ;  /* 0x00000000ff577435 */ /* 0x001fe200000001ff */
[----:B------:R-:W-:-:S02]  /*6560*/  MOV R157, R88 ;  /* 0x00000058009d7202 */ /* 0x000fc40000000f00 */
[----:B------:R-:W-:Y:S02]  /*6570*/  MOV R88, R48 ;  /* 0x0000003000587202 */ /* 0x000fe40000000f00 */
[----:B------:R-:W-:Y:S02]  /*6580*/  MOV R51, 0x1f ;  /* 0x0000001f00337802 */ /* 0x000fe40000000f00 */
[----:B------:R-:W-:Y:S02]  /*6590*/  MOV R50, 0xffffffff ;  /* 0xffffffff00327802 */ /* 0x000fe40000000f00 */
[----:B------:R-:W-:Y:S02]  /*65a0*/  MOV R86, 0x65c0 ;  /* 0x000065c000567802 */ /* 0x000fe40000000f00 */
[----:B-1----:R-:W-:Y:S05]  /*65b0*/  CALL.REL.NOINC `($__internal_52_$__cuda_sm70_shflsync_idx_p) ;  /* 0x000000d000007944 */ /* 0x002fea0003c00000 */
[----:B0-----:R-:W-:Y:S01]  /*65c0*/  HFMA2.MMA R87, -RZ, RZ, 0, 0 ;  /* 0x00000000ff577435 */ /* 0x001fe200000001ff */
[----:B-1----:R-:W-:Y:S02]  /*65d0*/  MOV R160, R51 ;  /* 0x0000003300a07202 */ /* 0x002fe40000000f00 */
[----:B------:R-:W-:Y:S02]  /*65e0*/  MOV R88, R49 ;  /* 0x0000003100587202 */ /* 0x000fe40000000f00 */
[----:B------:R-:W-:-:S02]  /*65f0*/  MOV R51, 0x1f ;  /* 0x0000001f00337802 */ /* 0x000fc40000000f00 */
[----:B------:R-:W-:Y:S02]  /*6600*/  MOV R50, 0xffffffff ;  /* 0xffffffff00327802 */ /* 0x000fe40000000f00 */
[----:B------:R-:W-:Y:S02]  /*6610*/  MOV R86, 0x6630 ;  /* 0x0000663000567802 */ /* 0x000fe40000000f00 */
[----:B------:R-:W-:Y:S05]  /*6620*/  CALL.REL.NOINC `($__internal_52_$__cuda_sm70_shflsync_idx_p) ;  /* 0x0000006000007944 */ /* 0x000fea0003c00000 */
[----:B-1----:R-:W-:Y:S01]  /*6630*/  MOV R89, R51 ;  /* 0x0000003300597202 */ /* 0x002fe20000000f00 */
[----:B0-----:R-:W-:Y:S05]  /*6640*/  BRA `(.L_x_1308) ;  /* 0xffffd39000007947 */ /* 0x001fea000383ffff */
        .weak           $__internal_51_$__cuda_sm70_shflsync_down
        .type           $__internal_51_$__cuda_sm70_shflsync_down,@function
        .size           $__internal_51_$__cuda_sm70_shflsync_down,($__internal_52_$__cuda_sm70_shflsync_idx_p - $__internal_51_$__cuda_sm70_shflsync_down)
$__internal_51_$__cuda_sm70_shflsync_down:
[----:B------:R-:W-:Y:S01]  /*6650*/  HFMA2.MMA R51, -RZ, RZ, 0, 0 ;  /* 0x00000000ff337435 */ /* 0x000fe200000001ff */
[----:B------:R-:W-:Y:S04]  /*6660*/  WARPSYNC R87 ;  /* 0x0000005700007348 */ /* 0x000fe80003800000 */
[----:B------:R0:W1:Y:S01]  /*6670*/  SHFL.DOWN PT, R158, R157, R158, R86 ;  /* 0x0800009e9d9e7389 */ /* 0x00006200000e0056 */
[----:B------:R-:W-:Y:S05]  /*6680*/  RET.REL.NODEC R50 `(_Z25selective_scan_bwd_kernelI32Selective_Scan_bwd_kernel_traitsILi128ELi16ELb1ELb0ELb0ELb0ELb1EN3c104HalfEfEEv12SSMParamsBwd) ;  /* 0xffff997032007950 */ /* 0x000fea0003c3ffff */
        .weak           $__internal_52_$__cuda_sm70_shflsync_idx_p
        .type           $__internal_52_$__cuda_sm70_shflsync_idx_p,@function
        .size           $__internal_52_$__cuda_sm70_shflsync_idx_p,($__internal_53_$__cuda_sm70_shflsync_up - $__internal_52_$__cuda_sm70_shflsync_idx_p)
$__internal_52_$__cuda_sm70_shflsync_idx_p:
[----:B------:R-:W-:Y:S01]  /*6690*/  HFMA2.MMA R163, -RZ, RZ, 0, 0 ;  /* 0x00000000ffa37435 */ /* 0x000fe200000001ff */
[----:B------:R-:W-:Y:S01]  /*66a0*/  MOV R162, R86 ;  /* 0x0000005600a27202 */ /* 0x000fe20000000f00 */
[----:B------:R-:W-:Y:S04]  /*66b0*/  WARPSYNC R50 ;  /* 0x0000003200007348 */ /* 0x000fe80003800000 */
[----:B------:R0:W1:Y:S01]  /*66c0*/  SHFL.IDX PT, R51, R88, R87, R51 ;  /* 0x0000005758337389 */ /* 0x00006200000e0033 */
[----:B------:R-:W-:Y:S05]  /*66d0*/  RET.REL.NODEC R162 `(_Z25selective_scan_bwd_kernelI32Selective_Scan_bwd_kernel_traitsILi128ELi16ELb1ELb0ELb0ELb0ELb1EN3c104HalfEfEEv12SSMParamsBwd) ;  /* 0xffff9920a2007950 */ /* 0x000fea0003c3ffff */
        .weak           $__internal_53_$__cuda_sm70_shflsync_up
        .type           $__internal_53_$__cuda_sm70_shflsync_up,@function
        .size           $__internal_53_$__cuda_sm70_shflsync_up,(.L_x_8865 - $__internal_53_$__cuda_sm70_shflsync_up)
$__internal_53_$__cuda_sm70_shflsync_up:
[----:B------:R-:W-:Y:S01]  /*66e0*/  MOV R51, 0x0 ;  /* 0x0000000000337802 */ /* 0x000fe20000000f00 */
[----:B------:R-:W-:Y:S04]  /*66f0*/  WARPSYNC R86 ;  /* 0x0000005600007348 */ /* 0x000fe80003800000 */
[----:B------:R0:W1:Y:S01]  /*6700*/  SHFL.UP PT, R86, R89, R88, R87 ;  /* 0x0400005859567389 */ /* 0x00006200000e0057 */
[----:B------:R-:W-:Y:S05]  /*6710*/  RET.REL.NODEC R50 `(_Z25selective_scan_bwd_kernelI32Selective_Scan_bwd_kernel_traitsILi128ELi16ELb1ELb0ELb0ELb0ELb1EN3c104HalfEfEEv12SSMParamsBwd) ;  /* 0xffff98e032007950 */ /* 0x000fea0003c3ffff */
.L_x_1309:
        /* <DEDUP_REMOVED lines=14> */
.L_x_8865:


//--------------------- .text._Z25selective_scan_bwd_kernelI32Selective_Scan_bwd_kernel_traitsILi128ELi16ELb1ELb0ELb0ELb1ELb0EN3c104HalfEfEEv12SSMParamsBwd --------------------------
	.section	.text._Z25selective_scan_bwd_kernelI32Selective_Scan_bwd_kernel_traitsILi128ELi16ELb1ELb0ELb0ELb1ELb0EN3c104HalfEfEEv12SSMParamsBwd,"ax",@progbits
	.sectioninfo	@"SHI_REGISTERS=168"
	.align	128
        .global         _Z25selective_scan_bwd_kernelI32Selective_Scan_bwd_kernel_traitsILi128ELi16ELb1ELb0ELb0ELb1ELb0EN3c104HalfEfEEv12SSMParamsBwd
        .type           _Z25selective_scan_bwd_kernelI32Selective_Scan_bwd_kernel_traitsILi128ELi16ELb1ELb0ELb0ELb1ELb0EN3c104HalfEfEEv12SSMParamsBwd,@function
        .size           _Z25selective_scan_bwd_kernelI32Selective_Scan_bwd_kernel_traitsILi128ELi16ELb1ELb0ELb0ELb1ELb0EN3c104HalfEfEEv12SSMParamsBwd,(.L_x_8868 - _Z25selective_scan_bwd_kernelI32Selective_Scan_bwd_kernel_traitsILi128ELi16ELb1ELb0ELb0ELb1ELb0EN3c104HalfEfEEv12SSMParamsBwd)
        .other          _Z25selective_scan_bwd_kernelI32Selective_Scan_bwd_kernel_traitsILi128ELi16ELb1ELb0ELb0ELb1ELb0EN3c104HalfEfEEv12SSMParamsBwd,@"STO_CUDA_ENTRY STV_DEFAULT"
_Z25selective_scan_bwd_kernelI32Selective_Scan_bwd_kernel_traitsILi128ELi16ELb1ELb0ELb0ELb1ELb0EN3c104HalfEfEEv12SSMParamsBwd:
.text._Z25selective_scan_bwd_kernelI32Selective_Scan_bwd_kernel_traitsILi128ELi16ELb1ELb0ELb0ELb1ELb0EN3c104HalfEfEEv12SSMParamsBwd:
        /* <DEDUP_REMOVED lines=15> */
[----:B------:R-:W-:Y:S01]  /*00f0*/  IMAD R17, R3, c[0x0][0x1d8], RZ ;  /* 0x0000760003117a24 */ /* 0x000fe200078e02ff */
[----:B------:R-:W-:Y:S01]  /*0100*/  UMOV UR4, URZ ;  /* 0x0000003f00047c82 */ /* 0x000fe20008000000 */
[----:B------:R-:W4:Y:S01]  /*0110*/  S2R R5, SR_CTAID.X ;  /* 0x0000000000057919 */ /* 0x000f220000002500 */
[----:B------:R-:W-:Y:S01]  /*0120*/  ISETP.GE.AND P5, PT, R20, 0x1, PT ;  /* 0x000000011400780c */ /* 0x000fe20003fa6270 */
[----:B------:R-:W-:Y:S01]  /*0130*/  IMAD R17, R0, c[0x0][0x1dc], R17 ;  /* 0x0000770000117a24 */ /* 0x000fe200078e0211 */
[----:B------:R-:W-:Y:S01]  /*0140*/  UMOV UR5, URZ ;  /* 0x0000003f00057c82 */ /* 0x000fe20008000000 */
[----:B------:R-:W-:Y:S01]  /*0150*/  CS2R R132, SRZ ;  /* 0x0000000000847805 */ /* 0x000fe2000001ff00 */
[----:B------:R-:W-:Y:S01]  /*0160*/  CS2R R130, SRZ ;  /* 0x0000000000827805 */ /* 0x000fe2000001ff00 */
[----:B----4-:R-:W-:Y:S01]  /*0170*/  SHF.R.S32.HI R2, RZ, 0x1f, R5 ;  /* 0x0000001fff027819 */ /* 0x010fe20000011405 */
[----:B------:R-:W-:-:S04]  /*0180*/  IMAD.WIDE.U32 R6, R5, c[0x0][0x1d0], RZ ;  /* 0x0000740005067a25 */ /* 0x000fc800078e00ff */
[C---:B------:R-:W-:Y:S02]  /*0190*/  IMAD R14, R2.reuse, c[0x0][0x1d0], RZ ;  /* 0x00007400020e7a24 */ /* 0x040fe400078e02ff */
[C---:B------:R-:W-:Y:S02]  /*01a0*/  IMAD R16, R2.reuse, c[0x0][0x278], RZ ;  /* 0x00009e0002107a24 */ /* 0x040fe400078e02ff */
[C---:B------:R-:W-:Y:S02]  /*01b0*/  IMAD R13, R5.reuse, c[0x0][0x1d4], R14 ;  /* 0x00007500050d7a24 */ /* 0x040fe400078e020e */
        /* <DEDUP_REMOVED lines=8> */
[----:B-1----:R-:W-:Y:S01]  /*0240*/  IMAD.WIDE.U32 R10, R5, c[0x0][0x278], RZ ;  /* 0x00009e00050a7a25 */ /* 0x002fe200078e00ff */
[----:B------:R-:W-:-:S03]  /*0250*/  IADD3 R18, P0, R13, R6, RZ ;  /* 0x000000060d127210 */ /* 0x000fc60007f1e0ff */
[----:B------:R-:W-:Y:S01]  /*0260*/  IMAD R21, R5, c[0x0][0x27c], R16 ;  /* 0x00009f0005157a24 */ /* 0x000fe200078e0210 */
[----:B------:R-:W-:Y:S01]  /*0270*/  IADD3.X R19, R15, R7, R17, P0, !PT ;  /* 0x000000070f137210 */ /* 0x000fe200007fe411 */
[C---:B------:R-:W-:Y:S01]  /*0280*/  IMAD.WIDE.U32 R6, R0.reuse, c[0x0][0x1e8], R8 ;  /* 0x00007a0000067a25 */ /* 0x040fe200078e0008 */
[----:B------:R-:W-:Y:S02]  /*0290*/  ISETP.NE.U32.AND P0, PT, RZ, c[0x0][0x260], PT ;  /* 0x00009800ff007a0c */ /* 0x000fe40003f05070 */
[----:B------:R-:W-:Y:S01]  /*02a0*/  IADD3 R11, R11, R21, RZ ;  /* 0x000000150b0b7210 */ /* 0x000fe20007ffe0ff */
[C---:B------:R-:W-:Y:S01]  /*02b0*/  IMAD R17, R3.reuse, c[0x0][0x1e8], RZ ;  /* 0x00007a0003117a24 */ /* 0x040fe200078e02ff */
[----:B------:R-:W-:Y:S01]  /*02c0*/  ISETP.NE.AND.EX P0, PT, RZ, c[0x0][0x264], PT, P0 ;  /* 0x00009900ff007a0c */ /* 0x000fe20003f05300 */
[----:B------:R-:W-:Y:S01]  /*02d0*/  IMAD R21, R3, c[0x0][0x280], RZ ;  /* 0x0000a00003157a24 */ /* 0x000fe200078e02ff */
[----:B------:R-:W-:Y:S01]  /*02e0*/  IADD3 R16, P6, R13, R6, RZ ;  /* 0x000000060d107210 */ /* 0x000fe20007fde0ff */
[----:B------:R-:W-:Y:S01]  /*02f0*/  IMAD.WIDE.U32 R8, R0, c[0x0][0x280], R10 ;  /* 0x0000a00000087a25 */ /* 0x000fe200078e000a */
[----:B------:R-:W-:-:S03]  /*0300*/  HFMA2.MMA R11, -RZ, RZ, 0, 0 ;  /* 0x00000000ff0b7435 */ /* 0x000fc600000001ff */
[C---:B------:R-:W-:Y:S01]  /*0310*/  IMAD R10, R0.reuse, c[0x0][0x1ec], R17 ;  /* 0x00007b00000a7a24 */ /* 0x040fe200078e0211 */
[----:B------:R-:W-:Y:S01]  /*0320*/  IADD3 R14, P3, R13, R8, RZ ;  /* 0x000000080d0e7210 */ /* 0x000fe20007f7e0ff */
[----:B------:R-:W-:Y:S01]  /*0330*/  IMAD R21, R0, c[0x0][0x284], R21 ;  /* 0x0000a10000157a24 */ /* 0x000fe200078e0215 */
[C---:B------:R-:W-:Y:S02]  /*0340*/  LEA R17, P4, R18.reuse, c[0x0][0x240], 0x1 ;  /* 0x0000900012117a11 */ /* 0x040fe400078808ff */
[----:B------:R-:W-:Y:S01]  /*0350*/  IADD3.X R7, R15, R7, R10, P6, !PT ;  /* 0x000000070f077210 */ /* 0x000fe200037fe40a */
[----:B------:R-:W-:Y:S01]  /*0360*/  @P0 IMAD R6, R5, c[0x0][0x164], R0 ;  /* 0x0000590005060a24 */ /* 0x000fe200078e0200 */
[----:B------:R-:W-:Y:S02]  /*0370*/  IADD3.X R9, R15, R9, R21, P3, !PT ;  /* 0x000000090f097210 */ /* 0x000fe40001ffe415 */
[----:B------:R-:W-:Y:S01]  /*0380*/  LEA.HI.X R18, R18, c[0x0][0x244], R19, 0x1, P4 ;  /* 0x0000910012127a11 */ /* 0x000fe200020f0c13 */
[----:B------:R-:W-:Y:S01]  /*0390*/  @P0 IMAD R6, R6, c[0x0][0x174], RZ ;  /* 0x00005d0006060a24 */ /* 0x000fe200078e02ff */
[----:B------:R-:W-:-:S02]  /*03a0*/  ISETP.NE.U32.AND P3, PT, RZ, c[0x0][0x328], PT ;  /* 0x0000ca00ff007a0c */ /* 0x000fc40003f65070 */
[----:B------:R-:W-:Y:S01]  /*03b0*/  ISETP.NE.U32.AND P4, PT, RZ, c[0x0][0x348], PT ;  /* 0x0000d200ff007a0c */ /* 0x000fe20003f85070 */
[----:B------:R-:W-:Y:S01]  /*03c0*/  @P0 IMAD R6, R6, c[0x0][0x16c], RZ ;  /* 0x00005b0006060a24 */ /* 0x000fe200078e02ff */
[----:B------:R-:W-:Y:S02]  /*03d0*/  ISETP.NE.AND.EX P3, PT, RZ, c[0x0][0x32c], PT, P3 ;  /* 0x0000cb00ff007a0c */ /* 0x000fe40003f65330 */
[----:B------:R-:W-:Y:S02]  /*03e0*/  ISETP.NE.AND.EX P4, PT, RZ, c[0x0][0x34c], PT, P4 ;  /* 0x0000d300ff007a0c */ /* 0x000fe40003f85340 */
[C---:B------:R-:W-:Y:S02]  /*03f0*/  LEA R15, P6, R16.reuse, c[0x0][0x248], 0x1 ;  /* 0x00009200100f7a11 */ /* 0x040fe400078c08ff */
[----:B------:R-:W-:Y:S02]  /*0400*/  @P0 MOV R135, 0x8 ;  /* 0x0000000800870802 */ /* 0x000fe40000000f00 */
[----:B------:R-:W-:-:S02]  /*0410*/  LEA.HI.X R16, R16, c[0x0][0x24c], R7, 0x1, P6 ;  /* 0x0000930010107a11 */ /* 0x000fc400030f0c07 */
[----:B------:R-:W-:Y:S01]  /*0420*/  LEA R13, P6, R14, c[0x0][0x308], 0x1 ;  /* 0x0000c2000e0d7a11 */ /* 0x000fe200078c08ff */
[----:B------:R-:W-:Y:S02]  /*0430*/  @P0 IMAD.WIDE R134, R6, R135, c[0x0][0x260] ;  /* 0x0000980006860625 */ /* 0x000fe400078e0287 */
[----:B------:R-:W-:Y:S01]  /*0440*/  @!P0 CS2R R134, SRZ ;  /* 0x0000000000868805 */ /* 0x000fe2000001ff00 */
[----:B------:R-:W-:Y:S01]  /*0450*/  LEA.HI.X R14, R14, c[0x0][0x30c], R9, 0x1, P6 ;  /* 0x0000c3000e0e7a11 */ /* 0x000fe200030f0c09 */
[----:B--2---:R0:W1:Y:S01]  /*0460*/  @P1 R2UR UR4, R4 ;  /* 0x00000000040413c2 */ /* 0x00406200000e0000 */
[----:B------:R-:W-:-:S04]  /*0470*/  @P3 LEA R132, P1, R0, c[0x0][0x328], 0x2 ;  /* 0x0000ca0000843a11 */ /* 0x000fc800078210ff */
[----:B------:R-:W-:-:S03]  /*0480*/  @P3 LEA.HI.X R133, R0, c[0x0][0x32c], R3, 0x2, P1 ;  /* 0x0000cb0000853a11 */ /* 0x000fc600008f1403 */
[----:B---3--:R2:W3:Y:S01]  /*0490*/  @P2 R2UR UR5, R12 ;  /* 0x000000000c0523c2 */ /* 0x0084e200000e0000 */
[C---:B------:R-:W-:Y:S02]  /*04a0*/  @P4 LEA R130, P2, R0.reuse, c[0x0][0x348], 0x2 ;  /* 0x0000d20000824a11 */ /* 0x040fe400078410ff */
[----:B0-----:R-:W-:Y:S02]  /*04b0*/  MOV R4, RZ ;  /* 0x000000ff00047202 */ /* 0x001fe40000000f00 */
        /* <DEDUP_REMOVED lines=12> */
[----:B--2---:R-:W-:Y:S02]  /*0580*/  SHF.L.U32 R12, R6, 0x1, RZ ;  /* 0x00000001060c7819 */ /* 0x004fe400000006ff */
[----:B------:R-:W-:Y:S02]  /*0590*/  LEA.HI R10, R9, R6, RZ, 0x5 ;  /* 0x00000006090a7211 */ /* 0x000fe400078f28ff */
[----:B------:R-:W-:Y:S02]  /*05a0*/  LOP3.LUT R9, R12, 0xffffffc0, RZ, 0xc0, !PT ;  /* 0xffffffc00c097812 */ /* 0x000fe400078ec0ff */
[----:B------:R-:W-:Y:S01]  /*05b0*/  SHF.R.S32.HI R10, RZ, 0x5, R10 ;  /* 0x00000005ff0a7819 */ /* 0x000fe2000001140a */
[----:B------:R4:W2:Y:S08]  /*05c0*/  R2UR UR10, R13 ;  /* 0x000000000d0a73c2 */ /* 0x0008b000000e0000 */
[----:B-1-3--:R4:W0:Y:S02]  /*05d0*/  R2UR UR11, R14 ;  /* 0x000000000e0b73c2 */ /* 0x00a82400000e0000 */
.L_x_1360:
[----:B------:R-:W-:Y:S01]  /*05e0*/  BAR.SYNC.DEFER_BLOCKING 0x0 ;  /* 0x0000000000007b1d */ /* 0x000fe20000010000 */
[----:B----4-:R-:W-:-:S02]  /*05f0*/  MOV R14, UR12 ;  /* 0x0000000c000e7c02 */ /* 0x010fc40008000f00 */
[----:B------:R-:W-:Y:S02]  /*0600*/  MOV R15, UR13 ;  /* 0x0000000d000f7c02 */ /* 0x000fe40008000f00 */
[----:B------:R-:W-:-:S05]  /*0610*/  LOP3.LUT R13, R9, 0x1f, R6, 0xf8, !PT ;  /* 0x0000001f090d7812 */ /* 0x000fca00078ef806 */
[----:B------:R-:W-:-:S05]  /*0620*/  IMAD.WIDE R14, R13, 0x10, R14 ;  /* 0x000000100d0e7825 */ /* 0x000fca00078e020e */
[----:B------:R-:W3:Y:S04]  /*0630*/  LDG.E.128 R16, [R14.64] ;  /* 0x000000080e107981 */ /* 0x000ee8000c1e1d00 */
[----:B------:R-:W4:Y:S01]  /*0640*/  LDG.E.128 R24, [R14.64+0x200] ;  /* 0x000200080e187981 */ /* 0x000f22000c1e1d00 */
[----:B------:R-:W-:Y:S01]  /*0650*/  IADD3 R12, R9, R7, RZ ;  /* 0x00000007090c7210 */ /* 0x000fe20007ffe0ff */
[----:B------:R-:W-:-:S03]  /*0660*/  HFMA2.MMA R20, -RZ, RZ, 0, 9.5367431640625e-07 ;  /* 0x00000010ff147435 */ /* 0x000fc600000001ff */
[----:B------:R-:W-:-:S07]  /*0670*/  IADD3 R57, R12, R7, RZ ;  /* 0x000000070c397210 */ /* 0x000fce0007ffe0ff */
[----:B0-----:R-:W-:Y:S01]  /*0680*/  IMAD.WIDE R20, R13, R20, UR6 ;  /* 0x000000060d147e25 */ /* 0x001fe2000f8e0214 */
[----:B---3--:R-:W-:Y:S04]  /*0690*/  STS.128 [R12.X16], R16 ;  /* 0x000000100c007388 */ /* 0x008fe8000000cc00 */
[----:B----4-:R-:W-:Y:S01]  /*06a0*/  STS.128 [R12.X16+0x200], R24 ;  /* 0x000200180c007388 */ /* 0x010fe2000000cc00 */
[----:B------:R-:W-:-:S06]  /*06b0*/  NOP ;  /* 0x0000000000007918 */ /* 0x000fcc0000000000 */
[----:B------:R-:W0:Y:S04]  /*06c0*/  LDS.128 R44, [R57.X16] ;  /* 0x00000000392c7984 */ /* 0x000e28000000cc00 */
[----:B------:R-:W-:Y:S04]  /*06d0*/  LDS.128 R40, [R57.X16+0x10] ;  /* 0x0000100039287984 */ /* 0x000fe8000000cc00 */
[----:B------:R-:W-:Y:S06]  /*06e0*/  BAR.SYNC.DEFER_BLOCKING 0x0 ;  /* 0x0000000000007b1d */ /* 0x000fec0000010000 */
[----:B------:R-:W3:Y:S04]  /*06f0*/  LDG.E.128 R28, [R20.64] ;  /* 0x00000008141c7981 */ /* 0x000ee8000c1e1d00 */
[----:B------:R-:W4:Y:S01]  /*0700*/  LDG.E.128 R32, [R20.64+0x200] ;  /* 0x0002000814207981 */ /* 0x000f22000c1e1d00 */
[----:B--2---:R-:W-:-:S02]  /*0710*/  MOV R14, UR10 ;  /* 0x0000000a000e7c02 */ /* 0x004fc40008000f00 */
[----:B------:R-:W-:-:S05]  /*0720*/  MOV R15, UR11 ;  /* 0x0000000b000f7c02 */ /* 0x000fca0008000f00 */
[----:B------:R-:W-:Y:S01]  /*0730*/  IMAD.WIDE R14, R13, 0x10, R14 ;  /* 0x000000100d0e7825 */ /* 0x000fe200078e020e */
[----:B---3--:R1:W-:Y:S04]  /*0740*/  STS.128 [R12.X16], R28 ;  /* 0x0000001c0c007388 */ /* 0x0083e8000000cc00 */
[----:B----4-:R-:W-:Y:S01]  /*0750*/  STS.128 [R12.X16+0x200], R32 ;  /* 0x000200200c007388 */ /* 0x010fe2000000cc00 */
[----:B------:R-:W-:-:S06]  /*0760*/  NOP ;  /* 0x0000000000007918 */ /* 0x000fcc0000000000 */
[----:B------:R-:W2:Y:S04]  /*0770*/  LDS.128 R24, [R57.X16] ;  /* 0x0000000039187984 */ /* 0x000ea8000000cc00 */
[----:B------:R-:W-:Y:S04]  /*0780*/  LDS.128 R16, [R57.X16+0x10] ;  /* 0x0000100039107984 */ /* 0x000fe8000000cc00 */
[----:B------:R-:W-:Y:S06]  /*0790*/  BAR.SYNC.DEFER_BLOCKING 0x0 ;  /* 0x0000000000007b1d */ /* 0x000fec0000010000 */
[----:B------:R3:W4:Y:S04]  /*07a0*/  LDG.E.128 R36, [R14.64] ;  /* 0x000000080e247981 */ /* 0x000728000c1e1d00 */
[----:B------:R3:W5:Y:S01]  /*07b0*/  LDG.E.128 R20, [R14.64+0x200] ;  /* 0x000200080e147981 */ /* 0x000762000c1e1d00 */
[--C-:B0-----:R-:W-:Y:S01]  /*07c0*/  HADD2.F32 R13, -RZ, R44.reuse.H0_H0 ;  /* 0x2000002cff0d7230 */ /* 0x101fe20000004100 */
[----:B------:R-:W-:Y:S01]  /*07d0*/  BSSY B0, `(.L_x_1311) ;  /* 0x0000056000007945 */ /* 0x000fe20003800000 */
[----:B-1----:R-:W-:-:S02]  /*07e0*/  HADD2.F32 R29, -RZ, R44.H1_H1 ;  /* 0x3000002cff1d7230 */ /* 0x002fc40000004100 */
[--C-:B--2---:R-:W-:Y:S02]  /*07f0*/  HADD2.F32 R62, -RZ, R26.reuse.H0_H0 ;  /* 0x2000001aff3e7230 */ /* 0x104fe40000004100 */
[----:B------:R-:W-:Y:S02]  /*0800*/  HADD2.F32 R26, -RZ, R26.H1_H1 ;  /* 0x3000001aff1a7230 */ /* 0x000fe40000004100 */
[--C-:B------:R-:W-:Y:S01]  /*0810*/  HADD2.F32 R60, -RZ, R27.reuse.H0_H0 ;  /* 0x2000001bff3c7230 */ /* 0x100fe20000004100 */
[----:B------:R-:W-:Y:S01]  /*0820*/  FADD.FTZ R62, R62, UR5 ;  /* 0x000000053e3e7e21 */ /* 0x000fe20008010000 */
[----:B---3--:R-:W-:Y:S01]  /*0830*/  HADD2.F32 R15, -RZ, R46.H1_H1 ;  /* 0x3000002eff0f7230 */ /* 0x008fe20000004100 */
[----:B------:R-:W-:Y:S01]  /*0840*/  FADD.FTZ R61, R26, UR5 ;  /* 0x000000051a3d7e21 */ /* 0x000fe20008010000 */
[----:B------:R-:W-:Y:S01]  /*0850*/  HADD2.F32 R27, -RZ, R27.H1_H1 ;  /* 0x3000001bff1b7230 */ /* 0x000fe20000004100 */
[----:B------:R-:W-:Y:S01]  /*0860*/  FADD.FTZ R60, R60, UR5 ;  /* 0x000000053c3c7e21 */ /* 0x000fe20008010000 */
[----:B------:R-:W-:-:S02]  /*0870*/  FSETP.GTU.FTZ.AND P0, PT, R62, 20, PT ;  /* 0x41a000003e00780b */ /* 0x000fc40003f1c000 */
[----:B------:R-:W-:Y:S01]  /*0880*/  FSETP.GTU.FTZ.AND P6, PT, R61, 20, PT ;  /* 0x41a000003d00780b */ /* 0x000fe20003fdc000 */
[----:B----4-:R-:W-:Y:S04]  /*0890*/  STS.128 [R12.X16], R36 ;  /* 0x000000240c007388 */ /* 0x010fe8000000cc00 */
[----:B-----5:R-:W-:Y:S01]  /*08a0*/  STS.128 [R12.X16+0x200], R20 ;  /* 0x000200140c007388 */ /* 0x020fe2000000cc00 */
[----:B------:R-:W-:-:S06]  /*08b0*/  NOP ;  /* 0x0000000000007918 */ /* 0x000fcc0000000000 */
[----:B------:R-:W0:Y:S04]  /*08c0*/  LDS.128 R64, [R57.X16] ;  /* 0x0000000039407984 */ /* 0x000e28000000cc00 */
[----:B------:R-:W1:Y:S01]  /*08d0*/  LDS.128 R20, [R57.X16+0x10] ;  /* 0x0000100039147984 */ /* 0x000e62000000cc00 */
[--C-:B0-----:R-:W-:Y:S02]  /*08e0*/  HADD2.F32 R74, -RZ, R64.reuse.H0_H0 ;  /* 0x20000040ff4a7230 */ /* 0x101fe40000004100 */
[----:B------:R-:W-:Y:S02]  /*08f0*/  HADD2.F32 R73, -RZ, R64.H1_H1 ;  /* 0x30000040ff497230 */ /* 0x000fe40000004100 */
[----:B------:R-:W-:Y:S01]  /*0900*/  HADD2.F32 R72, -RZ, R65.H0_H0 ;  /* 0x20000041ff487230 */ /* 0x000fe20000004100 */
[----:B------:R-:W-:Y:S01]  /*0910*/  FFMA.FTZ R28, R74, R13, R11 ;  /* 0x0000000d4a1c7223 */ /* 0x000fe2000001000b */
[----:B------:R-:W-:-:S02]  /*0920*/  HADD2.F32 R11, -RZ, R45.H0_H0 ;  /* 0x2000002dff0b7230 */ /* 0x000fc40000004100 */
[--C-:B------:R-:W-:Y:S01]  /*0930*/  HADD2.F32 R70, -RZ, R66.reuse.H0_H0 ;  /* 0x20000042ff467230 */ /* 0x100fe20000004100 */
[----:B------:R-:W-:Y:S01]  /*0940*/  FFMA.FTZ R29, R73, R29, R28 ;  /* 0x0000001d491d7223 */ /* 0x000fe2000001001c */
[----:B------:R-:W-:Y:S02]  /*0950*/  HADD2.F32 R69, -RZ, R66.H1_H1 ;  /* 0x30000042ff457230 */ /* 0x000fe40000004100 */
[----:B------:R-:W-:Y:S01]  /*0960*/  HADD2.F32 R66, -RZ, R24.H0_H0 ;  /* 0x20000018ff427230 */ /* 0x000fe20000004100 */
[----:B------:R-:W-:Y:S01]  /*0970*/  FFMA.FTZ R14, R72, R11, R29 ;  /* 0x0000000b480e7223 */ /* 0x000fe2000001001d */
[----:B------:R-:W-:Y:S02]  /*0980*/  HADD2.F32 R13, -RZ, R45.H1_H1 ;  /* 0x3000002dff0d7230 */ /* 0x000fe40000004100 */
[----:B------:R-:W-:Y:S01]  /*0990*/  HADD2.F32 R71, -RZ, R65.H1_H1 ;  /* 0x30000041ff477230 */ /* 0x000fe20000004100 */
[----:B------:R-:W-:Y:S01]  /*09a0*/  FADD.FTZ R66, R66, UR5 ;  /* 0x0000000542427e21 */ /* 0x000fe20008010000 */
[----:B------:R-:W-:-:S02]  /*09b0*/  HADD2.F32 R11, -RZ, R46.H0_H0 ;  /* 0x2000002eff0b7230 */ /* 0x000fc40000004100 */
[----:B------:R-:W-:Y:S01]  /*09c0*/  HADD2.F32 R68, -RZ, R67.H0_H0 ;  /* 0x20000043ff447230 */ /* 0x000fe20000004100 */
[----:B------:R-:W-:Y:S01]  /*09d0*/  FFMA.FTZ R13, R71, R13, R14 ;  /* 0x0000000d470d7223 */ /* 0x000fe2000001000e */
[----:B------:R-:W-:Y:S01]  /*09e0*/  FSETP.GTU.FTZ.AND P4, PT, R66, 20, PT ;  /* 0x41a000004200780b */ /* 0x000fe20003f9c000 */
[----:B------:R-:W-:Y:S02]  /*09f0*/  HADD2.F32 R64, -RZ, R25.H0_H0 ;  /* 0x20000019ff407230 */ /* 0x000fe40000004100 */
[----:B------:R-:W-:Y:S01]  /*0a00*/  FFMA.FTZ R14, R70, R11, R13 ;  /* 0x0000000b460e7223 */ /* 0x000fe2000001000d */
[----:B------:R-:W-:Y:S01]  /*0a10*/  HADD2.F32 R11, -RZ, R47.H0_H0 ;  /* 0x2000002fff0b7230 */ /* 0x000fe20000004100 */
[----:B------:R-:W-:Y:S01]  /*0a20*/  MOV R13, c[0x0][0x16c] ;  /* 0x00005b00000d7a02 */ /* 0x000fe20000000f00 */
[----:B------:R-:W-:Y:S01]  /*0a30*/  HADD2.F32 R24, -RZ, R24.H1_H1 ;  /* 0x30000018ff187230 */ /* 0x000fe20000004100 */
[----:B------:R-:W-:Y:S01]  /*0a40*/  FFMA.FTZ R15, R69, R15, R14 ;  /* 0x0000000f450f7223 */ /* 0x000fe2000001000e */
[----:B------:R-:W-:Y:S01]  /*0a50*/  HADD2.F32 R25, -RZ, R25.H1_H1 ;  /* 0x30000019ff197230 */ /* 0x000fe20000004100 */
[----:B------:R-:W-:Y:S01]  /*0a60*/  FADD.FTZ R64, R64, UR5 ;  /* 0x0000000540407e21 */ /* 0x000fe20008010000 */
[----:B------:R-:W-:Y:S01]  /*0a70*/  HADD2.F32 R67, -RZ, R67.H1_H1 ;  /* 0x30000043ff437230 */ /* 0x000fe20000004100 */
[----:B------:R-:W-:Y:S01]  /*0a80*/  FFMA.FTZ R14, R68, R11, R15 ;  /* 0x0000000b440e7223 */ /* 0x000fe2000001000f */
[----:B------:R-:W-:Y:S01]  /*0a90*/  HADD2.F32 R11, -RZ, R47.H1_H1 ;  /* 0x3000002fff0b7230 */ /* 0x000fe20000004100 */
[----:B------:R-:W-:Y:S01]  /*0aa0*/  FADD.FTZ R65, R24, UR5 ;  /* 0x0000000518417e21 */ /* 0x000fe20008010000 */
[----:B------:R-:W-:Y:S01]  /*0ab0*/  ISETP.GE.AND P5, PT, R13, 0x1, PT ;  /* 0x000000010d00780c */ /* 0x000fe20003fa6270 */
[----:B------:R-:W-:Y:S01]  /*0ac0*/  FADD.FTZ R63, R25, UR5 ;  /* 0x00000005193f7e21 */ /* 0x000fe20008010000 */
[----:B------:R-:W-:Y:S01]  /*0ad0*/  FSETP.GTU.FTZ.AND P2, PT, R64, 20, PT ;  /* 0x41a000004000780b */ /* 0x000fe20003f5c000 */
[----:B------:R-:W-:Y:S01]  /*0ae0*/  FFMA.FTZ R24, R67, R11, R14 ;  /* 0x0000000b43187223 */ /* 0x000fe2000001000e */
[----:B------:R-:W-:Y:S01]  /*0af0*/  FSETP.GTU.FTZ.AND P3, PT, R65, 20, PT ;  /* 0x41a000004100780b */ /* 0x000fe20003f7c000 */
[----:B------:R-:W-:Y:S01]  /*0b00*/  HADD2.F32 R15, -RZ, R40.H0_H0 ;  /* 0x20000028ff0f7230 */ /* 0x000fe20000004100 */
[----:B------:R-:W-:Y:S01]  /*0b10*/  FSETP.GTU.FTZ.AND P1, PT, R63, 20, PT ;  /* 0x41a000003f00780b */ /* 0x000fe20003f3c000 */
[----:B-1----:R-:W-:Y:S01]  /*0b20*/  HADD2.F32 R59, -RZ, R20.H0_H0 ;  /* 0x20000014ff3b7230 */ /* 0x002fe20000004100 */
[----:B------:R-:W-:Y:S06]  /*0b30*/  @P4 BRA `(.L_x_1312) ;  /* 0x000001f000004947 */ /* 0x000fec0003800000 */
[----:B------:R-:W-:Y:S01]  /*0b40*/  FMUL.FTZ R66, R66, 1.4426950216293334961 ;  /* 0x3fb8aa3b42427820 */ /* 0x000fe20000410000 */
[----:B------:R-:W-:-:S02]  /*0b50*/  MOV R25, 0x3e800000 ;  /* 0x3e80000000197802 */ /* 0x000fc40000000f00 */
[----:B------:R-:W-:Y:S01]  /*0b60*/  MOV R26, 0x3d39bf78 ;  /* 0x3d39bf78001a7802 */ /* 0x000fe20000000f00 */
        /* <DEDUP_REMOVED lines=28> */
.L_x_1312:
[----:B------:R-:W-:Y:S05]  /*0d30*/  BSYNC B0 ;  /* 0x0000000000007941 */ /* 0x000fea0003800000 */
.L_x_1311:
[----:B------:R-:W-:Y:S01]  /*0d40*/  BSSY B0, `(.L_x_1313) ;  /* 0x0000027000007945 */ /* 0x000fe20003800000 */
[----:B------:R-:W-:Y:S01]  /*0d50*/  FFMA.FTZ R24, R59, R15, R24 ;  /* 0x0000000f3b187223 */ /* 0x000fe20000010018 */
[----:B------:R-:W-:Y:S01]  /*0d60*/  FSETP.GTU.FTZ.AND P4, PT, R60, 20, PT ;  /* 0x41a000003c00780b */ /* 0x000fe20003f9c000 */
[----:B------:R-:W-:Y:S01]  /*0d70*/  HADD2.F32 R15, -RZ, R40.H1_H1 ;  /* 0x30000028ff0f7230 */ /* 0x000fe20000004100 */
[----:B------:R-:W-:Y:S01]  /*0d80*/  FADD.FTZ R58, R27, UR5 ;  /* 0x000000051b3a7e21 */ /* 0x000fe20008010000 */
[----:B------:R-:W-:Y:S02]  /*0d90*/  HADD2.F32 R78, -RZ, R16.H0_H0 ;  /* 0x20000010ff4e7230 */ /* 0x000fe40000004100 */
[----:B------:R-:W-:Y:S01]  /*0da0*/  HADD2.F32 R75, -RZ, R20.H1_H1 ;  /* 0x30000014ff4b7230 */ /* 0x000fe20000004100 */
        /* <DEDUP_REMOVED lines=32> */
.L_x_1314:
[----:B------:R-:W-:Y:S05]  /*0fb0*/  BSYNC B0 ;  /* 0x0000000000007941 */ /* 0x000fea0003800000 */
.L_x_1313:
[----:B------:R-:W-:Y:S01]  /*0fc0*/  BSSY B0, `(.L_x_1315) ;  /* 0x0000027000007945 */ /* 0x000fe20003800000 */
[----:B------:R-:W-:Y:S01]  /*0fd0*/  FFMA.FTZ R24, R75, R15, R24 ;  /* 0x0000000f4b187223 */ /* 0x000fe20000010018 */
[----:B------:R-:W-:Y:S01]  /*0fe0*/  FSETP.GTU.FTZ.AND P3, PT, R58, 20, PT ;  /* 0x41a000003a00780b */ /* 0x000fe20003f7c000 */
[----:B------:R-:W-:Y:S01]  /*0ff0*/  HADD2.F32 R15, -RZ, R41.H0_H0 ;  /* 0x20000029ff0f7230 */ /* 0x000fe20000004100 */
[----:B------:R-:W-:Y:S01]  /*1000*/  FADD.FTZ R78, R78, UR5 ;  /* 0x000000054e4e7e21 */ /* 0x000fe20008010000 */
[----:B------:R-:W-:Y:S02]  /*1010*/  HADD2.F32 R16, -RZ, R16.H1_H1 ;  /* 0x30000010ff107230 */ /* 0x000fe40000004100 */
        /* <DEDUP_REMOVED lines=33> */
.L_x_1316:
[----:B------:R-:W-:Y:S05]  /*1230*/  BSYNC B0 ;  /* 0x0000000000007941 */ /* 0x000fea0003800000 */
.L_x_1315:
        /* <DEDUP_REMOVED lines=39> */
.L_x_1318:
[----:B------:R-:W-:Y:S05]  /*14b0*/  BSYNC B0 ;  /* 0x0000000000007941 */ /* 0x000fea0003800000 */
.L_x_1317:
        /* <DEDUP_REMOVED lines=39> */
.L_x_1320:
[----:B------:R-:W-:Y:S05]  /*1730*/  BSYNC B0 ;  /* 0x0000000000007941 */ /* 0x000fea0003800000 */
.L_x_1319:
        /* <DEDUP_REMOVED lines=39> */
.L_x_1322:
[----:B------:R-:W-:Y:S05]  /*19b0*/  BSYNC B0 ;  /* 0x0000000000007941 */ /* 0x000fea0003800000 */
.L_x_1321:
[----:B------:R-:W-:Y:S01]  /*19c0*/  BSSY B0, `(.L_x_1323) ;  /* 0x0000027000007945 */ /* 0x000fe20003800000 */
[----:B------:R-:W-:Y:S01]  /*19d0*/  FSETP.GTU.FTZ.AND P6, PT, R80, 20, PT ;  /* 0x41a000005000780b */ /* 0x000fe20003fdc000 */
[----:B------:R-:W-:Y:S01]  /*19e0*/  FFMA.FTZ R15, R83, R15, R24 ;  /* 0x0000000f530f7223 */ /* 0x000fe20000010018 */
        /* <DEDUP_REMOVED lines=36> */
.L_x_1324:
[----:B------:R-:W-:Y:S05]  /*1c30*/  BSYNC B0 ;  /* 0x0000000000007941 */ /* 0x000fea0003800000 */
.L_x_1323:
[----:B------:R-:W-:Y:S01]  /*1c40*/  BSSY B0, `(.L_x_1325) ;  /* 0x0000028000007945 */ /* 0x000fe20003800000 */
[----:B------:R-:W-:Y:S01]  /*1c50*/  FFMA.FTZ R15, R84, R16, R15 ;  /* 0x00000010540f7223 */ /* 0x000fe2000001000f */
[----:B------:R-:W-:Y:S01]  /*1c60*/  FSETP.GTU.FTZ.AND P4, PT, R85, 20, PT ;  /* 0x41a000005500780b */ /* 0x000fe20003f9c000 */
[--C-:B------:R-:W-:Y:S01]  /*1c70*/  HADD2.F32 R94, -RZ, R19.reuse.H0_H0 ;  /* 0x20000013ff5e7230 */ /* 0x100fe20000004100 */
[----:B------:R-:W-:Y:S01]  /*1c80*/  FADD.FTZ R95, R18, UR5 ;  /* 0x00000005125f7e21 */ /* 0x000fe20008010000 */
[----:B------:R-:W-:Y:S02]  /*1c90*/  HADD2.F32 R93, -RZ, R19.H1_H1 ;  /* 0x30000013ff5d7230 */ /* 0x000fe40000004100 */
[----:B------:R-:W-:Y:S02]  /*1ca0*/  HADD2.F32 R96, -RZ, R23.H1_H1 ;  /* 0x30000017ff607230 */ /* 0x000fe40000004100 */
        /* <DEDUP_REMOVED lines=33> */
.L_x_1326:
[----:B------:R-:W-:Y:S05]  /*1ec0*/  BSYNC B0 ;  /* 0x0000000000007941 */ /* 0x000fea0003800000 */
.L_x_1325:
[----:B------:R-:W-:Y:S01]  /*1ed0*/  BSSY B0, `(.L_x_1327) ;  /* 0x0000027000007945 */ /* 0x000fe20003800000 */
[----:B------:R-:W-:Y:S01]  /*1ee0*/  HFMA2.MMA R13, -RZ, RZ, 0, 0 ;  /* 0x00000000ff0d7435 */ /* 0x000fe200000001ff */
[----:B------:R-:W-:Y:S01]  /*1ef0*/  FFMA.FTZ R11, R96, R16, R15 ;  /* 0x00000010600b7223 */ /* 0x000fe2000001000f */
[----:B------:R-:W-:Y:S01]  /*1f00*/  FSETP.GTU.FTZ.AND P3, PT, R95, 20, PT ;  /* 0x41a000005f00780b */ /* 0x000fe20003f7c000 */
[----:B------:R-:W-:Y:S01]  /*1f10*/  CS2R R14, SRZ ;  /* 0x00000000000e7805 */ /* 0x000fe2000001ff00 */
[----:B------:R-:W-:Y:S01]  /*1f20*/  MOV R16, RZ ;  /* 0x000000ff00107202 */ /* 0x000fe20000000f00 */
[----:B------:R-:W-:Y:S01]  /*1f30*/  FADD.FTZ R94, R94, UR5 ;  /* 0x000000055e5e7e21 */ /* 0x000fe20008010000 */
[----:B------:R-:W-:Y:S05]  /*1f40*/  @P2 BRA `(.L_x_1328) ;  /* 0x000001f000002947 */ /* 0x000fea0003800000 */
[----:B------:R-:W-:Y:S01]  /*1f50*/  FMUL.FTZ R78, R78, 1.4426950216293334961 ;  /* 0x3fb8aa3b4e4e7820 */ /* 0x000fe20000410000 */
[----:B------:R-:W-:Y:S02]  /*1f60*/  MOV R22, 0x3e800000 ;  /* 0x3e80000000167802 */ /* 0x000fe40000000f00 */
        /* <DEDUP_REMOVED lines=29> */
.L_x_1328:
[----:B------:R-:W-:Y:S05]  /*2140*/  BSYNC B0 ;  /* 0x0000000000007941 */ /* 0x000fea0003800000 */
.L_x_1327:
[----:B------:R-:W-:Y:S01]  /*2150*/  BSSY B0, `(.L_x_1329) ;  /* 0x0000026000007945 */ /* 0x000fe20003800000 */
[----:B------:R-:W-:Y:S01]  /*2160*/  HFMA2.MMA R17, -RZ, RZ, 0, 0 ;  /* 0x00000000ff117435 */ /* 0x000fe200000001ff */
[----:B------:R-:W-:Y:S01]  /*2170*/  FSETP.GTU.FTZ.AND P2, PT, R94, 20, PT ;  /* 0x41a000005e00780b */ /* 0x000fe20003f5c000 */
[----:B------:R-:W-:Y:S01]  /*2180*/  CS2R R18, SRZ ;  /* 0x0000000000127805 */ /* 0x000fe2000001ff00 */
[----:B------:R-:W-:Y:S01]  /*2190*/  CS2R R20, SRZ ;  /* 0x0000000000147805 */ /* 0x000fe2000001ff00 */
        /* <DEDUP_REMOVED lines=33> */
.L_x_1330:
[----:B------:R-:W-:Y:S05]  /*23b0*/  BSYNC B0 ;  /* 0x0000000000007941 */ /* 0x000fea0003800000 */
.L_x_1329:
        /* <DEDUP_REMOVED lines=37> */
.L_x_1332:
[----:B------:R-:W-:Y:S05]  /*2610*/  BSYNC B0 ;  /* 0x0000000000007941 */ /* 0x000fea0003800000 */
.L_x_1331:
        /* <DEDUP_REMOVED lines=33> */
.L_x_1334:
[----:B------:R-:W-:Y:S05]  /*2830*/  BSYNC B0 ;  /* 0x0000000000007941 */ /* 0x000fea0003800000 */
.L_x_1333:
        /* <DEDUP_REMOVED lines=33> */
.L_x_1336:
[----:B------:R-:W-:Y:S05]  /*2a50*/  BSYNC B0 ;  /* 0x0000000000007941 */ /* 0x000fea0003800000 */
.L_x_1335:
        /* <DEDUP_REMOVED lines=33> */
.L_x_1338:
[----:B------:R-:W-:Y:S05]  /*2c70*/  BSYNC B0 ;  /* 0x0000000000007941 */ /* 0x000fea0003800000 */
.L_x_1337:
        /* <DEDUP_REMOVED lines=33> */
.L_x_1340:
[----:B------:R-:W-:Y:S05]  /*2e90*/  BSYNC B0 ;  /* 0x0000000000007941 */ /* 0x000fea0003800000 */
.L_x_1339:
        /* <DEDUP_REMOVED lines=33> */
.L_x_1342:
[----:B------:R-:W-:Y:S05]  /*30b0*/  BSYNC B0 ;  /* 0x0000000000007941 */ /* 0x000fea0003800000 */
.L_x_1341:
        /* <DEDUP_REMOVED lines=21> */
.L_x_1359:
        /* <DEDUP_REMOVED lines=23> */
[----:B------:R-:W-:Y:S01]  /*3380*/  ISETP.LT.OR P0, PT, R8, 0x2, P0 ;  /* 0x000000020800780c */ /* 0x000fe20000701670 */
[----:B------:R-:W-:Y:S02]  /*3390*/  IMAD R97, R0, c[0x0][0x1bc], R97 ;  /* 0x00006f0000617a24 */ /* 0x000fe400078e0261 */
[----:B0-----:R-:W-:Y:S02]  /*33a0*/  IMAD R51, R90, c[0x0][0x1a0], RZ ;  /* 0x000068005a337a24 */ /* 0x001fe400078e02ff */
[----:B------:R-:W-:Y:S01]  /*33b0*/  IMAD.WIDE.U32 R88, R92, c[0x0][0x1a0], R88 ;  /* 0x000068005c587a25 */ /* 0x000fe200078e0058 */
[----:B------:R-:W-:Y:S02]  /*33c0*/  IADD3 R49, R49, R97, RZ ;  /* 0x0000006131317210 */ /* 0x000fe40007ffe0ff */
[----:B------:R-:W-:Y:S01]  /*33d0*/  IADD3 R97, R86, -R87, RZ ;  /* 0x8000005756617210 */ /* 0x000fe20007ffe0ff */
[----:B------:R-:W-:Y:S01]  /*33e0*/  IMAD R87, R90, c[0x0][0x1c0], RZ ;  /* 0x000070005a577a24 */ /* 0x000fe200078e02ff */
[----:B------:R-:W-:Y:S01]  /*33f0*/  LEA R86, P2, R88, c[0x0][0x228], 0x2 ;  /* 0x00008a0058567a11 */ /* 0x000fe200078410ff */
[----:B------:R-:W-:Y:S01]  /*3400*/  IMAD R51, R92, c[0x0][0x1a4], R51 ;  /* 0x000069005c337a24 */ /* 0x000fe200078e0233 */
[----:B------:R-:W-:Y:S01]  /*3410*/  IADD3 R90, R6, 0x200, RZ ;  /* 0x00000200065a7810 */ /* 0x000fe20007ffe0ff */
[C---:B------:R-:W-:Y:S01]  /*3420*/  IMAD R87, R92.reuse, c[0x0][0x1c4], R87 ;  /* 0x000071005c577a24 */ /* 0x040fe200078e0257 */
[----:B------:R-:W-:Y:S01]  /*3430*/  @!P1 LEA R90, R97, R92, 0x8 ;  /* 0x0000005c615a9211 */ /* 0x000fe200078e40ff */
[----:B------:R-:W-:Y:S01]  /*3440*/  IMAD.WIDE.U32 R48, R92, c[0x0][0x1c0], R48 ;  /* 0x000070005c307a25 */ /* 0x000fe200078e0030 */
[----:B------:R-:W-:-:S04]  /*3450*/  IADD3 R51, R89, R51, RZ ;  /* 0x0000003359337210 */ /* 0x000fc80007ffe0ff */
[----:B------:R-:W-:Y:S02]  /*3460*/  IADD3 R49, R49, R87, RZ ;  /* 0x0000005731317210 */ /* 0x000fe40007ffe0ff */
[----:B------:R-:W-:-:S05]  /*3470*/  LEA.HI.X R87, R88, c[0x0][0x22c], R51, 0x2, P2 ;  /* 0x00008b0058577a11 */ /* 0x000fca00010f1433 */
[----:B------:R0:W3:Y:S01]  /*3480*/  LDG.E R86, [R86.64] ;  /* 0x0000000856567981 */ /* 0x0000e2000c1e1900 */
[----:B------:R-:W-:Y:S01]  /*3490*/  SHF.L.U32 R97, R90, 0x2, RZ ;  /* 0x000000025a617819 */ /* 0x000fe200000006ff */
[--C-:B------:R-:W-:Y:S02]  /*34a0*/  HADD2.F32 R151, -RZ, R44.reuse.H0_H0 ;  /* 0x2000002cff977230 */ /* 0x100fe40000004100 */
[----:B------:R-:W-:Y:S02]  /*34b0*/  HADD2.F32 R150, -RZ, R44.H1_H1 ;  /* 0x3000002cff967230 */ /* 0x000fe40000004100 */
[----:B------:R-:W-:Y:S01]  /*34c0*/  HADD2.F32 R149, -RZ, R45.H0_H0 ;  /* 0x2000002dff957230 */ /* 0x000fe20000004100 */
[----:B------:R-:W-:Y:S01]  /*34d0*/  FMUL.FTZ R151, R151, R66 ;  /* 0x0000004297977220 */ /* 0x000fe20000410000 */
        /* <DEDUP_REMOVED lines=9> */
[C---:B------:R-:W-:Y:S02]  /*3570*/  FMUL.FTZ R113, R91.reuse, R65 ;  /* 0x000000415b717220 */ /* 0x040fe40000410000 */
[C---:B------:R-:W-:Y:S02]  /*3580*/  FMUL.FTZ R112, R91.reuse, R64 ;  /* 0x000000405b707220 */ /* 0x040fe40000410000 */
[----:B------:R-:W-:-:S03]  /*3590*/  FMUL.FTZ R111, R91, R63 ;  /* 0x0000003f5b6f7220 */ /* 0x000fc60000410000 */
[----:B------:R-:W0:Y:S01]  /*35a0*/  MUFU.EX2 R113, R113 ;  /* 0x0000007100717308 */ /* 0x000e220000000800 */
[----:B--2---:R2:W-:Y:S07]  /*35b0*/  STS [R97+0x1ae0], R152 ;  /* 0x001ae09861007388 */ /* 0x0045ee0000000800 */
[----:B------:R-:W4:Y:S01]  /*35c0*/  MUFU.EX2 R112, R112 ;  /* 0x0000007000707308 */ /* 0x000f220000000800 */
[----:B------:R-:W-:Y:S01]  /*35d0*/  FMUL.FTZ R110, R91, R62 ;  /* 0x0000003e5b6e7220 */ /* 0x000fe20000410000 */
[----:B------:R-:W-:Y:S01]  /*35e0*/  HFMA2.MMA R48, -RZ, RZ, 1.875, 0 ;  /* 0x3f800000ff307435 */ /* 0x000fe200000001ff */
[----:B------:R-:W-:-:S02]  /*35f0*/  @!P0 IMAD R89, R49, c[0x0][0x16c], R92 ;  /* 0x00005b0031598a24 */ /* 0x000fc400078e025c */
[----:B------:R-:W-:-:S03]  /*3600*/  FMUL.FTZ R109, R91, R61 ;  /* 0x0000003d5b6d7220 */ /* 0x000fc60000410000 */
[----:B------:R-:W1:Y:S01]  /*3610*/  MUFU.EX2 R111, R111 ;  /* 0x0000006f006f7308 */ /* 0x000e620000000800 */
[----:B------:R-:W-:Y:S01]  /*3620*/  MOV R49, RZ ;  /* 0x000000ff00317202 */ /* 0x000fe20000000f00 */
[----:B------:R-:W-:Y:S02]  /*3630*/  FMUL.FTZ R150, R150, R65 ;  /* 0x0000004196967220 */ /* 0x000fe40000410000 */
[----:B------:R-:W-:Y:S01]  /*3640*/  @!P0 IMAD.WIDE R88, R89, 0x8, R134 ;  /* 0x0000000859588825 */ /* 0x000fe200078e0286 */
[----:B------:R-:W-:Y:S01]  /*3650*/  BAR.SYNC.DEFER_BLOCKING 0x0 ;  /* 0x0000000000007b1d */ /* 0x000fe20000010000 */
[----:B------:R-:W-:Y:S02]  /*3660*/  HADD2.F32 R148, -RZ, R45.H1_H1 ;  /* 0x3000002dff947230 */ /* 0x000fe40000004100 */
[----:B------:R-:W-:-:S03]  /*3670*/  FMUL.FTZ R108, R91, R60 ;  /* 0x0000003c5b6c7220 */ /* 0x000fc60000410000 */
[----:B------:R-:W2:Y:S01]  /*3680*/  MUFU.EX2 R110, R110 ;  /* 0x0000006e006e7308 */ /* 0x000ea20000000800 */
[-C--:B0-----:R-:W-:Y:S02]  /*3690*/  FMUL.FTZ R87, R152, R113.reuse ;  /* 0x0000007198577220 */ /* 0x081fe40000410000 */
[----:B------:R-:W-:Y:S02]  /*36a0*/  FMUL.FTZ R149, R149, R64 ;  /* 0x0000004095957220 */ /* 0x000fe40000410000 */
[----:B-1----:R-:W-:-:S03]  /*36b0*/  FFMA.FTZ R50, R151, R113, R150 ;  /* 0x0000007197327223 */ /* 0x002fc60000010096 */
[----:B------:R-:W0:Y:S01]  /*36c0*/  MUFU.EX2 R109, R109 ;  /* 0x0000006d006d7308 */ /* 0x000e220000000800 */
[----:B------:R-:W-:Y:S01]  /*36d0*/  FMUL.FTZ R107, R91, R58 ;  /* 0x0000003a5b6b7220 */ /* 0x000fe20000410000 */
[----:B------:R-:W-:Y:S01]  /*36e0*/  HADD2.F32 R147, -RZ, R46.H0_H0 ;  /* 0x2000002eff937230 */ /* 0x000fe20000004100 */
[----:B------:R-:W-:Y:S02]  /*36f0*/  FMUL.FTZ R148, R148, R63 ;  /* 0x0000003f94947220 */ /* 0x000fe40000410000 */
[----:B----4-:R-:W-:-:S03]  /*3700*/  FFMA.FTZ R50, R112, R50, R149 ;  /* 0x0000003270327223 */ /* 0x010fc60000010095 */
[----:B------:R-:W1:Y:S01]  /*3710*/  MUFU.EX2 R108, R108 ;  /* 0x0000006c006c7308 */ /* 0x000e620000000800 */
[----:B------:R4:W5:Y:S01]  /*3720*/  @!P0 LDG.E.64 R48, [R88.64] ;  /* 0x0000000858308981 */ /* 0x000962000c1e1b00 */
[----:B------:R-:W-:Y:S01]  /*3730*/  FMUL.FTZ R106, R91, R78 ;  /* 0x0000004e5b6a7220 */ /* 0x000fe20000410000 */
[----:B------:R-:W-:Y:S01]  /*3740*/  ISETP.NE.AND P0, PT, R6, 0x7f, PT ;  /* 0x0000007f0600780c */ /* 0x000fe20003f05270 */
[----:B------:R-:W-:Y:S01]  /*3750*/  HADD2.F32 R142, -RZ, R46.H1_H1 ;  /* 0x3000002eff8e7230 */ /* 0x000fe20000004100 */
[----:B------:R-:W-:-:S03]  /*3760*/  FMUL.FTZ R147, R147, R62 ;  /* 0x0000003e93937220 */ /* 0x000fc60000410000 */
[----:B------:R-:W0:Y:S01]  /*3770*/  MUFU.EX2 R107, R107 ;  /* 0x0000006b006b7308 */ /* 0x000e220000000800 */
[----:B----4-:R-:W-:Y:S02]  /*3780*/  FMUL.FTZ R88, R112, R87 ;  /* 0x0000005770587220 */ /* 0x010fe40000410000 */
[C---:B------:R-:W-:Y:S02]  /*3790*/  FFMA.FTZ R50, R111.reuse, R50, R148 ;  /* 0x000000326f327223 */ /* 0x040fe40000010094 */
[----:B------:R-:W-:Y:S02]  /*37a0*/  FMUL.FTZ R87, R111, R88 ;  /* 0x000000586f577220 */ /* 0x000fe40000410000 */
[----:B------:R-:W-:Y:S01]  /*37b0*/  FMUL.FTZ R105, R91, R76 ;  /* 0x0000004c5b697220 */ /* 0x000fe20000410000 */
[----:B------:R-:W4:Y:S01]  /*37c0*/  MUFU.EX2 R106, R106 ;  /* 0x0000006a006a7308 */ /* 0x000f220000000800 */
[----:B------:R-:W-:Y:S01]  /*37d0*/  HADD2.F32 R143, -RZ, R47.H0_H0 ;  /* 0x2000002fff8f7230 */ /* 0x000fe20000004100 */
[----:B--2---:R-:W-:-:S02]  /*37e0*/  FMUL.FTZ R88, R110, R87 ;  /* 0x000000576e587220 */ /* 0x004fc40000410000 */
[----:B------:R-:W-:Y:S01]  /*37f0*/  FMUL.FTZ R104, R91, R82 ;  /* 0x000000525b687220 */ /* 0x000fe20000410000 */
[----:B------:R-:W-:Y:S01]  /*3800*/  HADD2.F32 R89, -RZ, R47.H1_H1 ;  /* 0x3000002fff597230 */ /* 0x000fe20000004100 */
[----:B------:R-:W-:Y:S01]  /*3810*/  FMUL.FTZ R142, R142, R61 ;  /* 0x0000003d8e8e7220 */ /* 0x000fe20000410000 */
[----:B------:R-:W-:Y:S01]  /*3820*/  HADD2.F32 R145, -RZ, R40.H0_H0 ;  /* 0x20000028ff917230 */ /* 0x000fe20000004100 */
[----:B------:R-:W-:Y:S01]  /*3830*/  FFMA.FTZ R50, R110, R50, R147 ;  /* 0x000000326e327223 */ /* 0x000fe20000010093 */
[----:B------:R-:W2:Y:S01]  /*3840*/  MUFU.EX2 R105, R105 ;  /* 0x0000006900697308 */ /* 0x000ea20000000800 */
[----:B0-----:R-:W-:Y:S01]  /*3850*/  FMUL.FTZ R87, R109, R88 ;  /* 0x000000586d577220 */ /* 0x001fe20000410000 */
[----:B------:R0:W0:Y:S01]  /*3860*/  @P0 LDS R98, [R6.X4+0x22e4] ;  /* 0x0022e40006620984 */ /* 0x0000220000004800 */
[----:B------:R-:W-:Y:S02]  /*3870*/  FMUL.FTZ R143, R143, R60 ;  /* 0x0000003c8f8f7220 */ /* 0x000fe40000410000 */
[----:B------:R-:W-:-:S02]  /*3880*/  FFMA.FTZ R50, R109, R50, R142 ;  /* 0x000000326d327223 */ /* 0x000fc4000001008e */
[----:B------:R-:W-:Y:S01]  /*3890*/  FMUL.FTZ R103, R91, R80 ;  /* 0x000000505b677220 */ /* 0x000fe20000410000 */
[----:B------:R-:W0:Y:S01]  /*38a0*/  MUFU.EX2 R104, R104 ;  /* 0x0000006800687308 */ /* 0x000e220000000800 */
[C---:B-1----:R-:W-:Y:S02]  /*38b0*/  FMUL.FTZ R88, R108.reuse, R87 ;  /* 0x000000576c587220 */ /* 0x042fe40000410000 */
[----:B------:R-:W-:Y:S02]  /*38c0*/  FMUL.FTZ R144, R89, R58 ;  /* 0x0000003a59907220 */ /* 0x000fe40000410000 */
[----:B------:R-:W-:Y:S02]  /*38d0*/  FFMA.FTZ R50, R108, R50, R143 ;  /* 0x000000326c327223 */ /* 0x000fe4000001008f */
[----:B------:R-:W-:Y:S01]  /*38e0*/  FMUL.FTZ R102, R91, R85 ;  /* 0x000000555b667220 */ /* 0x000fe20000410000 */
[----:B------:R-:W-:Y:S01]  /*38f0*/  HADD2.F32 R97, -RZ, R40.H1_H1 ;  /* 0x30000028ff617230 */ /* 0x000fe20000004100 */
[----:B------:R-:W1:Y:S01]  /*3900*/  MUFU.EX2 R103, R103 ;  /* 0x0000006700677308 */ /* 0x000e620000000800 */
[----:B------:R-:W-:-:S02]  /*3910*/  FMUL.FTZ R87, R107, R88 ;  /* 0x000000586b577220 */ /* 0x000fc40000410000 */
[----:B------:R-:W-:Y:S02]  /*3920*/  FMUL.FTZ R145, R145, R78 ;  /* 0x0000004e91917220 */ /* 0x000fe40000410000 */
[----:B------:R-:W-:Y:S02]  /*3930*/  FFMA.FTZ R50, R107, R50, R144 ;  /* 0x000000326b327223 */ /* 0x000fe40000010090 */
[----:B------:R-:W-:Y:S01]  /*3940*/  FMUL.FTZ R101, R91, R95 ;  /* 0x0000005f5b657220 */ /* 0x000fe20000410000 */
[--C-:B------:R-:W-:Y:S01]  /*3950*/  HADD2.F32 R137, -RZ, R41.reuse.H0_H0 ;  /* 0x20000029ff897230 */ /* 0x100fe20000004100 */
[----:B------:R-:W0:Y:S01]  /*3960*/  MUFU.EX2 R102, R102 ;  /* 0x0000006600667308 */ /* 0x000e220000000800 */
[C---:B----4-:R-:W-:Y:S01]  /*3970*/  FMUL.FTZ R88, R106.reuse, R87 ;  /* 0x000000576a587220 */ /* 0x050fe20000410000 */
[----:B------:R-:W-:Y:S01]  /*3980*/  HADD2.F32 R99, -RZ, R41.H1_H1 ;  /* 0x30000029ff637230 */ /* 0x000fe20000004100 */
[----:B------:R-:W-:Y:S02]  /*3990*/  FMUL.FTZ R146, R97, R76 ;  /* 0x0000004c61927220 */ /* 0x000fe40000410000 */
[----:B------:R-:W-:-:S02]  /*39a0*/  FFMA.FTZ R50, R106, R50, R145 ;  /* 0x000000326a327223 */ /* 0x000fc40000010091 */
[----:B------:R-:W-:Y:S01]  /*39b0*/  FMUL.FTZ R100, R91, R94 ;  /* 0x0000005e5b647220 */ /* 0x000fe20000410000 */
[----:B------:R-:W4:Y:S01]  /*39c0*/  MUFU.EX2 R101, R101 ;  /* 0x0000006500657308 */ /* 0x000f220000000800 */
[----:B--2---:R-:W-:Y:S02]  /*39d0*/  FMUL.FTZ R87, R105, R88 ;  /* 0x0000005869577220 */ /* 0x004fe40000410000 */
[----:B------:R-:W-:Y:S02]  /*39e0*/  FMUL.FTZ R137, R137, R82 ;  /* 0x0000005289897220 */ /* 0x000fe40000410000 */
[----:B------:R-:W-:Y:S02]  /*39f0*/  FFMA.FTZ R50, R105, R50, R146 ;  /* 0x0000003269327223 */ /* 0x000fe40000010092 */
[----:B------:R-:W-:Y:S01]  /*3a00*/  FMUL.FTZ R136, R99, R80 ;  /* 0x0000005063887220 */ /* 0x000fe20000410000 */
[----:B------:R-:W-:Y:S01]  /*3a10*/  HADD2.F32 R90, -RZ, R42.H0_H0 ;  /* 0x2000002aff5a7230 */ /* 0x000fe20000004100 */
[----:B------:R-:W-:Y:S01]  /*3a20*/  FMUL.FTZ R99, R91, R93 ;  /* 0x0000005d5b637220 */ /* 0x000fe20000410000 */
[----:B------:R-:W2:Y:S01]  /*3a30*/  MUFU.EX2 R100, R100 ;  /* 0x0000006400647308 */ /* 0x000ea20000000800 */
[----:B0-----:R-:W-:-:S02]  /*3a40*/  FMUL.FTZ R88, R104, R87 ;  /* 0x0000005768587220 */ /* 0x001fc40000410000 */
[----:B------:R-:W-:Y:S01]  /*3a50*/  FFMA.FTZ R50, R104, R50, R137 ;  /* 0x0000003268327223 */ /* 0x000fe20000010089 */
[----:B------:R-:W-:Y:S01]  /*3a60*/  HADD2.F32 R138, -RZ, R42.H1_H1 ;  /* 0x3000002aff8a7230 */ /* 0x000fe20000004100 */
[C---:B-1----:R-:W-:Y:S02]  /*3a70*/  FMUL.FTZ R87, R103.reuse, R88 ;  /* 0x0000005867577220 */ /* 0x042fe40000410000 */
[----:B------:R-:W-:Y:S01]  /*3a80*/  FMUL.FTZ R139, R90, R85 ;  /* 0x000000555a8b7220 */ /* 0x000fe20000410000 */
[----:B------:R-:W0:Y:S01]  /*3a90*/  MUFU.EX2 R99, R99 ;  /* 0x0000006300637308 */ /* 0x000e220000000800 */
[----:B------:R-:W-:Y:S01]  /*3aa0*/  FFMA.FTZ R50, R103, R50, R136 ;  /* 0x0000003267327223 */ /* 0x000fe20000010088 */
[----:B------:R-:W-:Y:S01]  /*3ab0*/  HADD2.F32 R141, -RZ, R43.H0_H0 ;  /* 0x2000002bff8d7230 */ /* 0x000fe20000004100 */
[----:B------:R-:W-:Y:S02]  /*3ac0*/  FMUL.FTZ R88, R102, R87 ;  /* 0x0000005766587220 */ /* 0x000fe40000410000 */
[----:B------:R-:W-:-:S02]  /*3ad0*/  FMUL.FTZ R138, R138, R95 ;  /* 0x0000005f8a8a7220 */ /* 0x000fc40000410000 */
[----:B------:R-:W-:Y:S01]  /*3ae0*/  FFMA.FTZ R50, R102, R50, R139 ;  /* 0x0000003266327223 */ /* 0x000fe2000001008b */
[----:B------:R-:W-:Y:S01]  /*3af0*/  HADD2.F32 R140, -RZ, R43.H1_H1 ;  /* 0x3000002bff8c7230 */ /* 0x000fe20000004100 */
[----:B----4-:R-:W-:Y:S02]  /*3b00*/  FMUL.FTZ R87, R101, R88 ;  /* 0x0000005865577220 */ /* 0x010fe40000410000 */
        /* <DEDUP_REMOVED lines=18> */
.L_x_1345:
[----:B------:R-:W-:Y:S05]  /*3c30*/  BSYNC B0 ;  /* 0x0000000000007941 */ /* 0x000fea0003800000 */
.L_x_1344:
        /* <DEDUP_REMOVED lines=34> */
.L_x_1367:
        /* <DEDUP_REMOVED lines=24> */
.L_x_1368:
        /* <DEDUP_REMOVED lines=10> */
[----:B01---5:R-:W-:Y:S05]  /*4080*/  CALL.REL.NOINC `($__internal_55_$__cuda_sm70_shflsync_idx_p) ;  /* 0x00003e1000007944 */ /* 0x023fea0003c00000 */
.L_x_1350:
[----:B------:R-:W-:Y:S05]  /*4090*/  BRA.CONV ~URZ, `(.L_x_1351) ;  /* 0x000000637f007947 */ /* 0x000fea000b800000 */
[----:B-1----:R-:W-:Y:S01]  /*40a0*/  HFMA2.MMA R50, -RZ, RZ, 0, 1.847743988037109375e-06 ;  /* 0x0000001fff327435 */ /* 0x002fe200000001ff */
[----:B0-----:R-:W-:-:S02]  /*40b0*/  MOV R88, R155 ;  /* 0x0000009b00587202 */ /* 0x001fc40000000f00 */
[----:B------:R-:W-:Y:S02]  /*40c0*/  MOV R87, 0x1f ;  /* 0x0000001f00577802 */ /* 0x000fe40000000f00 */
[----:B------:R-:W-:Y:S02]  /*40d0*/  MOV R51, 0xffffffff ;  /* 0xffffffff00337802 */ /* 0x000fe40000000f00 */
[----:B------:R-:W-:Y:S02]  /*40e0*/  MOV R86, 0x4100 ;  /* 0x0000410000567802 */ /* 0x000fe40000000f00 */
[----:B-----5:R-:W-:Y:S05]  /*40f0*/  CALL.REL.NOINC `($__internal_55_$__cuda_sm70_shflsync_idx_p) ;  /* 0x00003da000007944 */ /* 0x020fea0003c00000 */
.L_x_1351:
[----:B------:R-:W-:Y:S05]  /*4100*/  BRA.DIV ~URZ, `(.L_x_1352) ;  /* 0x000033d27f007947 */ /* 0x000fea000b800000 */
[----:B-----5:R2:W3:Y:S04]  /*4110*/  SHFL.IDX PT, R156, R48, RZ, 0x1f ;  /* 0x00001fff309c7589 */ /* 0x0204e800000e0000 */
[----:B0-----:R2:W0:Y:S04]  /*4120*/  SHFL.IDX PT, R87, R49, RZ, 0x1f ;  /* 0x00001fff31577589 */ /* 0x00142800000e0000 */
[----:B------:R2:W4:Y:S04]  /*4130*/  SHFL.UP PT, R154, R89, 0x1, RZ ;  /* 0x04200000599a7989 */ /* 0x00052800000e00ff */
[----:B------:R-:W1:Y:S02]  /*4140*/  SHFL.UP PT, R155, R155, 0x1, RZ ;  /* 0x042000009b9b7989 */ /* 0x000e6400000e00ff */
.L_x_1369:
        /* <DEDUP_REMOVED lines=16> */
.L_x_1347:
[----:B--2---:R-:W-:Y:S05]  /*4250*/  BSYNC B0 ;  /* 0x0000000000007941 */ /* 0x004fea0003800000 */
.L_x_1346:
[----:B------:R-:W-:Y:S01]  /*4260*/  WARPSYNC 0xffffffff ;  /* 0xffffffff00007948 */ /* 0x000fe20003800000 */
[----:B------:R-:W-:Y:S01]  /*4270*/  BAR.SYNC.DEFER_BLOCKING 0x0 ;  /* 0x0000000000007b1d */ /* 0x000fe20000010000 */
[C---:B-1-3--:R-:W-:Y:S01]  /*4280*/  FMUL.FTZ R51, R99.reuse, R98 ;  /* 0x0000006263337220 */ /* 0x04afe20000410000 */
[----:B------:R-:W-:Y:S01]  /*4290*/  LOP3.LUT P0, RZ, R6, 0x1f, RZ, 0xc0, !PT ;  /* 0x0000001f06ff7812 */ /* 0x000fe2000780c0ff */
[----:B-----5:R-:W-:-:S02]  /*42a0*/  FFMA.FTZ R49, R99, R125, R124 ;  /* 0x0000007d63317223 */ /* 0x020fc4000001007c */
[----:B------:R-:W-:Y:S01]  /*42b0*/  FMUL.FTZ R50, R100, R51 ;  /* 0x0000003364327220 */ /* 0x000fe20000410000 */
        /* <DEDUP_REMOVED lines=72> */
.L_x_1370:
        /* <DEDUP_REMOVED lines=26> */
.L_x_1371:
        /* <DEDUP_REMOVED lines=20> */
.L_x_1354:
[----:B01----:R-:W-:Y:S05]  /*4a20*/  BSYNC B0 ;  /* 0x0000000000007941 */ /* 0x003fea0003800000 */
.L_x_1353:
[----:B------:R-:W-:Y:S01]  /*4a30*/  WARPSYNC 0xffffffff ;  /* 0xffffffff00007948 */ /* 0x000fe20003800000 */
[----:B------:R-:W-:Y:S01]  /*4a40*/  BAR.SYNC.DEFER_BLOCKING 0x0 ;  /* 0x0000000000007b1d */ /* 0x000fe20000010000 */
[----:B--2---:R-:W-:Y:S01]  /*4a50*/  FFMA.FTZ R50, R74, R151, RZ ;  /* 0x000000974a327223 */ /* 0x004fe200000100ff */
[----:B------:R-:W-:Y:S01]  /*4a60*/  HADD2.F32 R51, -RZ, R44.H1_H1 ;  /* 0x3000002cff337230 */ /* 0x000fe20000004100 */
[----:B------:R-:W-:Y:S01]  /*4a70*/  ISETP.GT.AND P0, PT, R7, 0x1e, PT ;  /* 0x0000001e0700780c */ /* 0x000fe20003f04270 */
[--C-:B------:R-:W-:Y:S01]  /*4a80*/  HADD2.F32 R88, -RZ, R45.reuse.H0_H0 ;  /* 0x2000002dff587230 */ /* 0x100fe20000004100 */
[----:B------:R-:W-:Y:S01]  /*4a90*/  FFMA.FTZ R50, R73, R150, R50 ;  /* 0x0000009649327223 */ /* 0x000fe20000010032 */
[----:B------:R-:W-:Y:S01]  /*4aa0*/  HADD2.F32 R89, -RZ, R45.H1_H1 ;  /* 0x3000002dff597230 */ /* 0x000fe20000004100 */
[----:B------:R-:W-:Y:S01]  /*4ab0*/  ISETP.GT.AND P1, PT, R7, 0x1d, PT ;  /* 0x0000001d0700780c */ /* 0x000fe20003f24270 */
[----:B------:R-:W-:Y:S01]  /*4ac0*/  HADD2.F32 R87, -RZ, R46.H1_H1 ;  /* 0x3000002eff577230 */ /* 0x000fe20000004100 */
[----:B------:R-:W-:Y:S01]  /*4ad0*/  FFMA.FTZ R50, R72, R149, R50 ;  /* 0x0000009548327223 */ /* 0x000fe20000010032 */
[----:B------:R-:W-:Y:S01]  /*4ae0*/  HADD2.F32 R157, -RZ, R42.H1_H1 ;  /* 0x3000002aff9d7230 */ /* 0x000fe20000004100 */
[----:B------:R-:W-:Y:S01]  /*4af0*/  FFMA.FTZ R149, R88, -R64, R149 ;  /* 0x8000004058957223 */ /* 0x000fe20000010095 */
[--C-:B------:R-:W-:Y:S01]  /*4b00*/  HADD2.F32 R154, -RZ, R43.reuse.H0_H0 ;  /* 0x2000002bff9a7230 */ /* 0x100fe20000004100 */
[----:B------:R-:W-:Y:S01]  /*4b10*/  FFMA.FTZ R50, R71, R148, R50 ;  /* 0x0000009447327223 */ /* 0x000fe20000010032 */
[----:B------:R-:W-:Y:S01]  /*4b20*/  HADD2.F32 R163, -RZ, R43.H1_H1 ;  /* 0x3000002bffa37230 */ /* 0x000fe20000004100 */
[----:B------:R-:W-:Y:S01]  /*4b30*/  ISETP.GT.AND P2, PT, R7, 0x1b, PT ;  /* 0x0000001b0700780c */ /* 0x000fe20003f44270 */
[----:B------:R-:W-:Y:S01]  /*4b40*/  BSSY B0, `(.L_x_1357) ;  /* 0x00000d4000007945 */ /* 0x000fe20003800000 */
[----:B------:R-:W-:Y:S01]  /*4b50*/  FFMA.FTZ R50, R70, R147, R50 ;  /* 0x0000009346327223 */ /* 0x000fe20000010032 */
[----:B------:R-:W-:Y:S01]  /*4b60*/  ISETP.NE.AND P3, PT, R6, RZ, PT ;  /* 0x000000ff0600720c */ /* 0x000fe20003f65270 */
[----:B------:R-:W-:-:S02]  /*4b70*/  FFMA.FTZ R161, R154, -R94, R141 ;  /* 0x8000005e9aa17223 */ /* 0x000fc4000001008d */
[----:B------:R-:W-:Y:S01]  /*4b80*/  FFMA.FTZ R50, R69, R142, R50 ;  /* 0x0000008e45327223 */ /* 0x000fe20000010032 */
[----:B------:R-:W0:Y:S03]  /*4b90*/  LDS R97, [R97.X8+0x15e4] ;  /* 0x0015e40061617984 */ /* 0x000e260000008800 */
[----:B------:R-:W-:-:S04]  /*4ba0*/  FFMA.FTZ R50, R68, R143, R50 ;  /* 0x0000008f44327223 */ /* 0x000fc80000010032 */
[----:B------:R-:W-:Y:S02]  /*4bb0*/  FFMA.FTZ R50, R67, R144, R50 ;  /* 0x0000009043327223 */ /* 0x000fe40000010032 */
[----:B------:R1:W-:Y:S02]  /*4bc0*/  @!P3 STS.64 [R92.X8+0x24e0], R48 ;  /* 0x0024e0305c00b388 */ /* 0x0003e40000008a00 */
[----:B------:R-:W-:-:S04]  /*4bd0*/  FFMA.FTZ R50, R59, R145, R50 ;  /* 0x000000913b327223 */ /* 0x000fc80000010032 */
[----:B------:R-:W-:Y:S01]  /*4be0*/  FFMA.FTZ R86, R75, R146, R50 ;  /* 0x000000924b567223 */ /* 0x000fe20000010032 */
[----:B------:R-:W-:-:S03]  /*4bf0*/  HADD2.F32 R50, -RZ, R44.H0_H0 ;  /* 0x2000002cff327230 */ /* 0x000fc60000004100 */
[----:B------:R-:W-:Y:S01]  /*4c00*/  FFMA.FTZ R90, R77, R137, R86 ;  /* 0x000000894d5a7223 */ /* 0x000fe20000010056 */
[----:B------:R-:W-:Y:S01]  /*4c10*/  HADD2.F32 R86, -RZ, R46.H0_H0 ;  /* 0x2000002eff567230 */ /* 0x000fe20000004100 */
[----:B0-----:R-:W-:Y:S02]  /*4c20*/  FFMA.FTZ R98, R97, R98, R125 ;  /* 0x0000006261627223 */ /* 0x001fe4000001007d */
[----:B------:R-:W-:Y:S02]  /*4c30*/  FFMA.FTZ R97, R79, R136, R90 ;  /* 0x000000884f617223 */ /* 0x000fe4000001005a */
[----:B------:R-:W-:Y:S02]  /*4c40*/  FFMA.FTZ R99, R99, R98, R124 ;  /* 0x0000006263637223 */ /* 0x000fe4000001007c */
[----:B------:R-:W-:Y:S01]  /*4c50*/  FFMA.FTZ R90, R50, -R66, R151 ;  /* 0x80000042325a7223 */ /* 0x000fe20000010097 */
[----:B------:R-:W-:Y:S01]  /*4c60*/  HADD2.F32 R151, -RZ, R41.H1_H1 ;  /* 0x30000029ff977230 */ /* 0x000fe20000004100 */
[----:B------:R-:W-:-:S02]  /*4c70*/  FFMA.FTZ R100, R100, R99, R123 ;  /* 0x0000006364647223 */ /* 0x000fc4000001007b */
[----:B------:R-:W-:Y:S02]  /*4c80*/  FFMA.FTZ R125, R87, -R61, R142 ;  /* 0x8000003d577d7223 */ /* 0x000fe4000001008e */
[----:B------:R-:W-:Y:S02]  /*4c90*/  FFMA.FTZ R122, R101, R100, R122 ;  /* 0x00000064657a7223 */ /* 0x000fe4000001007a */
[----:B------:R-:W-:Y:S02]  /*4ca0*/  FFMA.FTZ R101, R81, R152, R97 ;  /* 0x0000009851657223 */ /* 0x000fe40000010061 */
[----:B------:R-:W-:Y:S02]  /*4cb0*/  FFMA.FTZ R121, R102, R122, R121 ;  /* 0x0000007a66797223 */ /* 0x000fe40000010079 */
[----:B------:R-:W-:Y:S02]  /*4cc0*/  FFMA.FTZ R97, R51, -R65, R150 ;  /* 0x8000004133617223 */ /* 0x000fe40000010096 */
[----:B------:R-:W-:-:S02]  /*4cd0*/  FFMA.FTZ R103, R103, R121, R120 ;  /* 0x0000007967677223 */ /* 0x000fc40000010078 */
[----:B------:R-:W-:Y:S02]  /*4ce0*/  FMUL.FTZ R155, R121, R80 ;  /* 0x00000050799b7220 */ /* 0x000fe40000410000 */
[----:B------:R-:W-:Y:S01]  /*4cf0*/  FFMA.FTZ R119, R104, R103, R119 ;  /* 0x0000006768777223 */ /* 0x000fe20000010077 */
[----:B------:R-:W-:Y:S01]  /*4d00*/  HADD2.F32 R104, -RZ, R47.H0_H0 ;  /* 0x2000002fff687230 */ /* 0x000fe20000004100 */
[----:B------:R-:W-:Y:S02]  /*4d10*/  FMUL.FTZ R156, R99, R94 ;  /* 0x0000005e639c7220 */ /* 0x000fe40000410000 */
[----:B------:R-:W-:Y:S02]  /*4d20*/  FFMA.FTZ R105, R105, R119, R118 ;  /* 0x0000007769697223 */ /* 0x000fe40000010076 */
[----:B-1----:R-:W-:Y:S02]  /*4d30*/  FMUL.FTZ R48, R103, UR14 ;  /* 0x0000000e67307c20 */ /* 0x002fe40008410000 */
[----:B------:R-:W-:-:S02]  /*4d40*/  FFMA.FTZ R117, R106, R105, R117 ;  /* 0x000000696a757223 */ /* 0x000fc40000010075 */
[----:B------:R-:W-:Y:S02]  /*4d50*/  FMUL.FTZ R49, R122, UR14 ;  /* 0x0000000e7a317c20 */ /* 0x000fe40008410000 */
[----:B------:R-:W-:Y:S02]  /*4d60*/  FFMA.FTZ R107, R107, R117, R116 ;  /* 0x000000756b6b7223 */ /* 0x000fe40000010074 */
[----:B------:R-:W-:Y:S02]  /*4d70*/  FFMA.FTZ R116, R86, -R62, R147 ;  /* 0x8000003e56747223 */ /* 0x000fe40000010093 */
[----:B------:R-:W-:Y:S02]  /*4d80*/  FFMA.FTZ R108, R108, R107, R115 ;  /* 0x0000006b6c6c7223 */ /* 0x000fe40000010073 */
[----:B------:R-:W-:Y:S02]  /*4d90*/  FFMA.FTZ R115, R83, R138, R101 ;  /* 0x0000008a53737223 */ /* 0x000fe40000010065 */
[----:B------:R-:W-:-:S02]  /*4da0*/  FFMA.FTZ R109, R109, R108, R114 ;  /* 0x0000006c6d6d7223 */ /* 0x000fc40000010072 */
[----:B------:R-:W-:Y:S02]  /*4db0*/  FFMA.FTZ R123, R84, R141, R115 ;  /* 0x0000008d547b7223 */ /* 0x000fe40000010073 */
[----:B------:R-:W-:Y:S01]  /*4dc0*/  FFMA.FTZ R110, R110, R109, R127 ;  /* 0x0000006d6e6e7223 */ /* 0x000fe2000001007f */
[----:B------:R-:W-:Y:S01]  /*4dd0*/  HADD2.F32 R127, -RZ, R47.H1_H1 ;  /* 0x3000002fff7f7230 */ /* 0x000fe20000004100 */
[----:B------:R-:W-:Y:S02]  /*4de0*/  FFMA.FTZ R115, R89, -R63, R148 ;  /* 0x8000003f59737223 */ /* 0x000fe40000010094 */
[----:B------:R-:W-:Y:S02]  /*4df0*/  FFMA.FTZ R111, R111, R110, R126 ;  /* 0x0000006e6f6f7223 */ /* 0x000fe4000001007e */
[----:B------:R-:W-:Y:S02]  /*4e00*/  FFMA.FTZ R139, R127, -R58, R144 ;  /* 0x8000003a7f8b7223 */ /* 0x000fe40000010090 */
[----:B------:R-:W-:-:S02]  /*4e10*/  FFMA.FTZ R112, R112, R111, R129 ;  /* 0x0000006f70707223 */ /* 0x000fc40000010081 */
[----:B------:R-:W-:Y:S02]  /*4e20*/  FMUL.FTZ R101, R111, R64 ;  /* 0x000000406f657220 */ /* 0x000fe40000410000 */
[----:B------:R-:W-:Y:S02]  /*4e30*/  FFMA.FTZ R113, R113, R112, R128 ;  /* 0x0000007071717223 */ /* 0x000fe40000010080 */
[----:B------:R-:W-:Y:S02]  /*4e40*/  FMUL.FTZ R102, R112, R65 ;  /* 0x0000004170667220 */ /* 0x000fe40000410000 */
[----:B------:R-:W-:Y:S02]  /*4e50*/  FMUL.FTZ R91, R113, R66 ;  /* 0x00000042715b7220 */ /* 0x000fe40000410000 */
[----:B------:R-:W-:Y:S02]  /*4e60*/  FMUL.FTZ R129, R107, R60 ;  /* 0x0000003c6b817220 */ /* 0x000fe40000410000 */
[----:B------:R-:W-:-:S02]  /*4e70*/  FFMA.FTZ R106, R91, R90, RZ ;  /* 0x0000005a5b6a7223 */ /* 0x000fc400000100ff */
[----:B------:R-:W-:Y:S02]  /*4e80*/  FMUL.FTZ R126, R117, R58 ;  /* 0x0000003a757e7220 */ /* 0x000fe40000410000 */
[----:B------:R-:W-:Y:S02]  /*4e90*/  FFMA.FTZ R114, R102, R97, R106 ;  /* 0x0000006166727223 */ /* 0x000fe4000001006a */
[----:B------:R-:W-:Y:S02]  /*4ea0*/  FMUL.FTZ R106, R110, R63 ;  /* 0x0000003f6e6a7220 */ /* 0x000fe40000410000 */
[----:B------:R-:W-:Y:S02]  /*4eb0*/  FFMA.FTZ R118, R101, R149, R114 ;  /* 0x0000009565767223 */ /* 0x000fe40000010072 */
[----:B------:R-:W-:Y:S02]  /*4ec0*/  FFMA.FTZ R114, R96, R140, R123 ;  /* 0x0000008c60727223 */ /* 0x000fe4000001007b */
[----:B------:R-:W-:-:S02]  /*4ed0*/  FMUL.FTZ R123, R109, R62 ;  /* 0x0000003e6d7b7220 */ /* 0x000fc40000410000 */
[----:B------:R-:W-:Y:S01]  /*4ee0*/  FFMA.FTZ R120, R106, R115, R118 ;  /* 0x000000736a787223 */ /* 0x000fe20000010076 */
[----:B------:R-:W0:Y:S01]  /*4ef0*/  SHFL.DOWN PT, R153, R114, 0x1, 0x1f ;  /* 0x08201f0072997f89 */ /* 0x000e2200000e0000 */
[----:B------:R-:W-:Y:S02]  /*4f00*/  FMUL.FTZ R118, R108, R61 ;  /* 0x0000003d6c767220 */ /* 0x000fe40000410000 */
[----:B------:R-:W-:Y:S02]  /*4f10*/  FFMA.FTZ R124, R123, R116, R120 ;  /* 0x000000747b7c7223 */ /* 0x000fe40000010078 */
[----:B------:R-:W-:Y:S01]  /*4f20*/  FFMA.FTZ R120, R104, -R60, R143 ;  /* 0x8000003c68787223 */ /* 0x000fe2000001008f */
[--C-:B------:R-:W-:Y:S01]  /*4f30*/  HADD2.F32 R143, -RZ, R40.reuse.H1_H1 ;  /* 0x30000028ff8f7230 */ /* 0x100fe20000004100 */
[----:B------:R-:W-:Y:S01]  /*4f40*/  FFMA.FTZ R128, R118, R125, R124 ;  /* 0x0000007d76807223 */ /* 0x000fe2000001007c */
[----:B------:R-:W-:Y:S01]  /*4f50*/  HADD2.F32 R124, -RZ, R40.H0_H0 ;  /* 0x20000028ff7c7230 */ /* 0x000fe20000004100 */
[----:B------:R-:W-:-:S02]  /*4f60*/  FMUL.FTZ R147, R119, R76 ;  /* 0x0000004c77937220 */ /* 0x000fc40000410000 */
[----:B------:R-:W-:Y:S02]  /*4f70*/  FFMA.FTZ R142, R129, R120, R128 ;  /* 0x00000078818e7223 */ /* 0x000fe40000010080 */
[-C--:B------:R-:W-:Y:S02]  /*4f80*/  FFMA.FTZ R145, R124, -R78.reuse, R145 ;  /* 0x8000004e7c917223 */ /* 0x080fe40000010091 */
[----:B------:R-:W-:Y:S02]  /*4f90*/  FMUL.FTZ R128, R105, R78 ;  /* 0x0000004e69807220 */ /* 0x000fe40000410000 */
[----:B------:R-:W-:Y:S01]  /*4fa0*/  FFMA.FTZ R144, R126, R139, R142 ;  /* 0x0000008b7e907223 */ /* 0x000fe2000001008e */
[----:B------:R-:W-:Y:S01]  /*4fb0*/  HADD2.F32 R142, -RZ, R41.H0_H0 ;  /* 0x20000029ff8e7230 */ /* 0x000fe20000004100 */
[----:B------:R-:W-:Y:S02]  /*4fc0*/  FFMA.FTZ R146, R143, -R76, R146 ;  /* 0x8000004c8f927223 */ /* 0x000fe40000010092 */
[----:B------:R-:W-:-:S02]  /*4fd0*/  FFMA.FTZ R144, R128, R145, R144 ;  /* 0x0000009180907223 */ /* 0x000fc40000010090 */
[----:B------:R-:W-:Y:S02]  /*4fe0*/  FFMA.FTZ R137, R142, -R82, R137 ;  /* 0x800000528e897223 */ /* 0x000fe40000010089 */
[----:B------:R-:W-:Y:S02]  /*4ff0*/  FFMA.FTZ R150, R147, R146, R144 ;  /* 0x0000009293967223 */ /* 0x000fe40000010090 */
[----:B------:R-:W-:Y:S02]  /*5000*/  FMUL.FTZ R144, R103, R82 ;  /* 0x0000005267907220 */ /* 0x000fe40000410000 */
[----:B0-----:R-:W-:Y:S01]  /*5010*/  @!P0 FADD.FTZ R114, R114, R153 ;  /* 0x0000009972728221 */ /* 0x001fe20000010000 */
[----:B------:R-:W-:Y:S01]  /*5020*/  HADD2.F32 R153, -RZ, R42.H0_H0 ;  /* 0x2000002aff997230 */ /* 0x000fe20000004100 */
[----:B------:R-:W-:Y:S02]  /*5030*/  FFMA.FTZ R148, R151, -R80, R136 ;  /* 0x8000005097947223 */ /* 0x000fe40000010088 */
[----:B------:R-:W-:Y:S01]  /*5040*/  FFMA.FTZ R150, R144, R137, R150 ;  /* 0x0000008990967223 */ /* 0x000fe20000010096 */
[----:B------:R-:W0:Y:S01]  /*5050*/  SHFL.DOWN PT, R158, R114, 0x2, 0x1f ;  /* 0x08401f00729e7f89 */ /* 0x000e2200000e0000 */
[----:B------:R-:W-:-:S02]  /*5060*/  FFMA.FTZ R152, R153, -R85, R152 ;  /* 0x8000005599987223 */ /* 0x000fc40000010098 */
[----:B------:R-:W-:Y:S02]  /*5070*/  FFMA.FTZ R159, R155, R148, R150 ;  /* 0x000000949b9f7223 */ /* 0x000fe40000010096 */
[----:B------:R-:W-:Y:S02]  /*5080*/  FMUL.FTZ R150, R122, R85 ;  /* 0x000000557a967220 */ /* 0x000fe40000410000 */
[-C--:B------:R-:W-:Y:S02]  /*5090*/  FFMA.FTZ R138, R157, -R95.reuse, R138 ;  /* 0x8000005f9d8a7223 */ /* 0x080fe4000001008a */
[----:B------:R-:W-:Y:S02]  /*50a0*/  FFMA.FTZ R136, R150, R152, R159 ;  /* 0x0000009896887223 */ /* 0x000fe4000001009f */
[----:B------:R-:W-:Y:S02]  /*50b0*/  FMUL.FTZ R159, R100, R95 ;  /* 0x0000005f649f7220 */ /* 0x000fe40000410000 */
[----:B------:R-:W-:-:S02]  /*50c0*/  FFMA.FTZ R140, R163, -R93, R140 ;  /* 0x8000005da38c7223 */ /* 0x000fc4000001008c */
[----:B------:R-:W-:Y:S02]  /*50d0*/  FFMA.FTZ R136, R159, R138, R136 ;  /* 0x0000008a9f887223 */ /* 0x000fe40000010088 */
[----:B------:R-:W-:Y:S02]  /*50e0*/  FMUL.FTZ R141, R98, R93 ;  /* 0x0000005d628d7220 */ /* 0x000fe40000410000 */
[----:B------:R-:W-:Y:S02]  /*50f0*/  FFMA.FTZ R136, R156, R161, R136 ;  /* 0x000000a19c887223 */ /* 0x000fe40000010088 */
[C---:B------:R-:W-:Y:S02]  /*5100*/  FADD.FTZ R36, R141.reuse, R36 ;  /* 0x000000248d247221 */ /* 0x040fe40000010000 */
[----:B------:R-:W-:Y:S02]  /*5110*/  FFMA.FTZ R136, R141, R140, R136 ;  /* 0x0000008c8d887223 */ /* 0x000fe40000010088 */
[----:B0-----:R-:W-:-:S02]  /*5120*/  @!P1 FADD.FTZ R114, R114, R158 ;  /* 0x0000009e72729221 */ /* 0x001fc40000010000 */
[----:B------:R-:W-:Y:S01]  /*5130*/  FMUL.FTZ R48, R137, R48 ;  /* 0x0000003089307220 */ /* 0x000fe20000410000 */
[----:B------:R-:W0:Y:S01]  /*5140*/  SHFL.DOWN PT, R165, R136, 0x1, 0x1f ;  /* 0x08201f0088a57f89 */ /* 0x000e2200000e0000 */
[----:B------:R-:W-:Y:S02]  /*5150*/  FMUL.FTZ R152, R152, R49 ;  /* 0x0000003198987220 */ /* 0x000fe40000410000 */
[----:B------:R-:W-:Y:S01]  /*5160*/  FFMA.FTZ R103, R142, R103, R48 ;  /* 0x000000678e677223 */ /* 0x000fe20000010030 */
[----:B------:R-:W1:Y:S01]  /*5170*/  SHFL.DOWN PT, R158, R114, 0x4, 0x1f ;  /* 0x08801f00729e7f89 */ /* 0x000e6200000e0000 */
[----:B------:R-:W-:Y:S02]  /*5180*/  FMUL.FTZ R48, R105, UR14 ;  /* 0x0000000e69307c20 */ /* 0x000fe40008410000 */
[----:B------:R-:W-:Y:S02]  /*5190*/  FMUL.FTZ R49, R121, UR14 ;  /* 0x0000000e79317c20 */ /* 0x000fe40008410000 */
[----:B------:R-:W-:-:S02]  /*51a0*/  FMUL.FTZ R145, R145, R48 ;  /* 0x0000003091917220 */ /* 0x000fc40000410000 */
[----:B------:R-:W-:Y:S02]  /*51b0*/  FMUL.FTZ R48, R117, UR14 ;  /* 0x0000000e75307c20 */ /* 0x000fe40008410000 */
[----:B------:R-:W-:Y:S02]  /*51c0*/  FMUL.FTZ R148, R148, R49 ;  /* 0x0000003194947220 */ /* 0x000fe40000410000 */
[----:B------:R-:W-:Y:S02]  /*51d0*/  FMUL.FTZ R48, R139, R48 ;  /* 0x000000308b307220 */ /* 0x000fe40000410000 */
[----:B------:R-:W-:Y:S02]  /*51e0*/  FMUL.FTZ R49, R119, UR14 ;  /* 0x0000000e77317c20 */ /* 0x000fe40008410000 */
[----:B------:R-:W-:Y:S02]  /*51f0*/  FFMA.FTZ R153, R153, R122, R152 ;  /* 0x0000007a99997223 */ /* 0x000fe40000010098 */
[----:B------:R-:W-:-:S02]  /*5200*/  FMUL.FTZ R146, R146, R49 ;  /* 0x0000003192927220 */ /* 0x000fc40000410000 */
[----:B------:R-:W-:Y:S02]  /*5210*/  FMUL.FTZ R49, R107, UR14 ;  /* 0x0000000e6b317c20 */ /* 0x000fe40008410000 */
[----:B0-----:R-:W-:Y:S01]  /*5220*/  @!P0 FADD.FTZ R136, R136, R165 ;  /* 0x000000a588888221 */ /* 0x001fe20000010000 */
[----:B------:R-:W-:Y:S01]  /*5230*/  ISETP.GT.AND P0, PT, R7, 0x17, PT ;  /* 0x000000170700780c */ /* 0x000fe20003f04270 */
[----:B------:R-:W-:Y:S02]  /*5240*/  FMUL.FTZ R165, R98, UR14 ;  /* 0x0000000e62a57c20 */ /* 0x000fe40008410000 */
[----:B-1----:R-:W-:Y:S02]  /*5250*/  @!P2 FADD.FTZ R114, R114, R158 ;  /* 0x0000009e7272a221 */ /* 0x002fe40000010000 */
[----:B------:R-:W-:Y:S02]  /*5260*/  FMUL.FTZ R165, R140, R165 ;  /* 0x000000a58ca57220 */ /* 0x000fe40000410000 */
[----:B------:R-:W0:Y:S01]  /*5270*/  SHFL.DOWN PT, R140, R136, 0x2, 0x1f ;  /* 0x08401f00888c7f89 */ /* 0x000e2200000e0000 */
[----:B------:R-:W-:-:S02]  /*5280*/  FMUL.FTZ R49, R120, R49 ;  /* 0x0000003178317220 */ /* 0x000fc40000410000 */
[----:B------:R-:W-:Y:S01]  /*5290*/  FFMA.FTZ R98, R163, R98, R165 ;  /* 0x00000062a3627223 */ /* 0x000fe200000100a5 */
[----:B------:R-:W1:Y:S01]  /*52a0*/  SHFL.DOWN PT, R158, R114, 0x8, 0x1f ;  /* 0x09001f00729e7f89 */ /* 0x000e6200000e0000 */
[----:B------:R-:W-:Y:S02]  /*52b0*/  FFMA.FTZ R107, R104, R107, R49 ;  /* 0x0000006b686b7223 */ /* 0x000fe40000010031 */
[----:B------:R-:W-:Y:S02]  /*52c0*/  FADD.FTZ R13, R98, R13 ;  /* 0x0000000d620d7221 */ /* 0x000fe40000010000 */
[----:B------:R-:W-:Y:S02]  /*52d0*/  FFMA.FTZ R98, R127, R117, R48 ;  /* 0x000000757f627223 */ /* 0x000fe40000010030 */
[----:B------:R-:W-:Y:S02]  /*52e0*/  FMUL.FTZ R48, R108, UR14 ;  /* 0x0000000e6c307c20 */ /* 0x000fe40008410000 */
[----:B------:R-:W-:-:S02]  /*52f0*/  FMUL.FTZ R49, R109, UR14 ;  /* 0x0000000e6d317c20 */ /* 0x000fc40008410000 */
[----:B------:R-:W-:Y:S02]  /*5300*/  FMUL.FTZ R48, R125, R48 ;  /* 0x000000307d307220 */ /* 0x000fe40000410000 */
[----:B------:R-:W-:Y:S02]  /*5310*/  FMUL.FTZ R49, R116, R49 ;  /* 0x0000003174317220 */ /* 0x000fe40000410000 */
[----:B------:R-:W-:Y:S02]  /*5320*/  FFMA.FTZ R108, R87, R108, R48 ;  /* 0x0000006c576c7223 */ /* 0x000fe40000010030 */
[----:B------:R-:W-:Y:S02]  /*5330*/  FMUL.FTZ R48, R110, UR14 ;  /* 0x0000000e6e307c20 */ /* 0x000fe40008410000 */
[----:B------:R-:W-:Y:S02]  /*5340*/  FFMA.FTZ R109, R86, R109, R49 ;  /* 0x0000006d566d7223 */ /* 0x000fe40000010031 */
[----:B0-----:R-:W-:Y:S01]  /*5350*/  @!P1 FADD.FTZ R136, R136, R140 ;  /* 0x0000008c88889221 */ /* 0x001fe20000010000 */
[----:B------:R-:W-:Y:S01]  /*5360*/  ISETP.GT.AND P1, PT, R7, 0xf, PT ;  /* 0x0000000f0700780c */ /* 0x000fe20003f24270 */
[----:B------:R-:W-:-:S02]  /*5370*/  FMUL.FTZ R140, R99, UR14 ;  /* 0x0000000e638c7c20 */ /* 0x000fc40008410000 */
[----:B-1----:R-:W-:Y:S01]  /*5380*/  @!P0 FADD.FTZ R114, R114, R158 ;  /* 0x0000009e72728221 */ /* 0x002fe20000010000 */
[----:B------:R-:W0:Y:S01]  /*5390*/  SHFL.DOWN PT, R163, R136, 0x4, 0x1f ;  /* 0x08801f0088a37f89 */ /* 0x000e2200000e0000 */
[----:B------:R-:W-:Y:S02]  /*53a0*/  FMUL.FTZ R140, R161, R140 ;  /* 0x0000008ca18c7220 */ /* 0x000fe40000410000 */
[----:B------:R-:W-:Y:S01]  /*53b0*/  FMUL.FTZ R115, R115, R48 ;  /* 0x0000003073737220 */ /* 0x000fe20000410000 */
[----:B------:R-:W1:Y:S01]  /*53c0*/  SHFL.DOWN PT, R165, R114, 0x10, 0x1f ;  /* 0x0a001f0072a57f89 */ /* 0x000e6200000e0000 */
[----:B------:R-:W-:Y:S02]  /*53d0*/  FFMA.FTZ R99, R154, R99, R140 ;  /* 0x000000639a637223 */ /* 0x000fe4000001008c */
[----:B------:R-:W-:Y:S02]  /*53e0*/  FMUL.FTZ R48, R111, UR14 ;  /* 0x0000000e6f307c20 */ /* 0x000fe40008410000 */
[----:B------:R-:W-:-:S02]  /*53f0*/  FADD.FTZ R14, R99, R14 ;  /* 0x0000000e630e7221 */ /* 0x000fc40000010000 */
[----:B------:R-:W-:Y:S02]  /*5400*/  FMUL.FTZ R149, R149, R48 ;  /* 0x0000003095957220 */ /* 0x000fe40000410000 */
[----:B------:R-:W-:Y:S02]  /*5410*/  FMUL.FTZ R161, R100, UR14 ;  /* 0x0000000e64a17c20 */ /* 0x000fe40008410000 */
[----:B------:R-:W-:Y:S02]  /*5420*/  FMUL.FTZ R48, R112, UR14 ;  /* 0x0000000e70307c20 */ /* 0x000fe40008410000 */
[----:B------:R-:W-:Y:S02]  /*5430*/  FMUL.FTZ R49, R113, UR14 ;  /* 0x0000000e71317c20 */ /* 0x000fe40008410000 */
[----:B------:R-:W-:Y:S02]  /*5440*/  FMUL.FTZ R161, R138, R161 ;  /* 0x000000a18aa17220 */ /* 0x000fe40000410000 */
[----:B------:R-:W-:-:S02]  /*5450*/  FMUL.FTZ R48, R97, R48 ;  /* 0x0000003061307220 */ /* 0x000fc40000410000 */
[----:B------:R-:W-:Y:S02]  /*5460*/  FMUL.FTZ R49, R90, R49 ;  /* 0x000000315a317220 */ /* 0x000fe40000410000 */
[----:B0-----:R-:W-:Y:S02]  /*5470*/  @!P2 FADD.FTZ R136, R136, R163 ;  /* 0x000000a38888a221 */ /* 0x001fe40000010000 */
[----:B------:R-:W-:Y:S02]  /*5480*/  FFMA.FTZ R100, R157, R100, R161 ;  /* 0x000000649d647223 */ /* 0x000fe400000100a1 */
[----:B-1----:R-:W-:Y:S01]  /*5490*/  @!P1 FADD.FTZ R114, R114, R165 ;  /* 0x000000a572729221 */ /* 0x002fe20000010000 */
[----:B------:R-:W0:Y:S01]  /*54a0*/  SHFL.DOWN PT, R141, R136, 0x8, 0x1f ;  /* 0x09001f00888d7f89 */ /* 0x000e2200000e0000 */
[----:B------:R-:W-:Y:S02]  /*54b0*/  FFMA.FTZ R148, R151, R121, R148 ;  /* 0x0000007997947223 */ /* 0x000fe40000010094 */
[----:B------:R-:W-:Y:S01]  /*54c0*/  FFMA.FTZ R146, R143, R119, R146 ;  /* 0x000000778f927223 */ /* 0x000fe20000010092 */
[----:B------:R-:W-:Y:S01]  /*54d0*/  MOV R87, R114 ;  /* 0x0000007200577202 */ /* 0x000fe20000000f00 */
[----:B------:R-:W-:-:S02]  /*54e0*/  FFMA.FTZ R145, R124, R105, R145 ;  /* 0x000000697c917223 */ /* 0x000fc40000010091 */
[----:B------:R-:W-:Y:S02]  /*54f0*/  FFMA.FTZ R110, R89, R110, R115 ;  /* 0x0000006e596e7223 */ /* 0x000fe40000010073 */
[----:B------:R-:W-:Y:S02]  /*5500*/  FFMA.FTZ R149, R88, R111, R149 ;  /* 0x0000006f58957223 */ /* 0x000fe40000010095 */
[----:B------:R-:W-:Y:S02]  /*5510*/  FFMA.FTZ R48, R51, R112, R48 ;  /* 0x0000007033307223 */ /* 0x000fe40000010030 */
[----:B------:R-:W-:Y:S02]  /*5520*/  FFMA.FTZ R49, R50, R113, R49 ;  /* 0x0000007132317223 */ /* 0x000fe40000010031 */
[----:B------:R-:W-:Y:S02]  /*5530*/  FADD.FTZ R35, R156, R35 ;  /* 0x000000239c237221 */ /* 0x000fe40000010000 */
[----:B------:R-:W-:-:S02]  /*5540*/  FADD.FTZ R34, R159, R34 ;  /* 0x000000229f227221 */ /* 0x000fc40000010000 */
[----:B------:R-:W-:Y:S02]  /*5550*/  FADD.FTZ R33, R150, R33 ;  /* 0x0000002196217221 */ /* 0x000fe40000010000 */
[----:B------:R-:W-:Y:S02]  /*5560*/  FADD.FTZ R32, R155, R32 ;  /* 0x000000209b207221 */ /* 0x000fe40000010000 */
[----:B------:R-:W-:Y:S02]  /*5570*/  FADD.FTZ R15, R100, R15 ;  /* 0x0000000f640f7221 */ /* 0x000fe40000010000 */
[----:B0-----:R-:W-:Y:S01]  /*5580*/  @!P0 FADD.FTZ R136, R136, R141 ;  /* 0x0000008d88888221 */ /* 0x001fe20000010000 */
[----:B------:R-:W-:Y:S01]  /*5590*/  ISETP.NE.AND P0, PT, R7, RZ, PT ;  /* 0x000000ff0700720c */ /* 0x000fe20003f05270 */
        /* <DEDUP_REMOVED lines=17> */
[----:B------:R-:W-:Y:S01]  /*56b0*/  FADD.FTZ R23, R108, R23 ;  /* 0x000000176c177221 */ /* 0x000fe20000010000 */
[----:B------:R-:W-:Y:S01]  /*56c0*/  MOV R86, R136 ;  /* 0x0000008800567202 */ /* 0x000fe20000000f00 */
[----:B------:R-:W-:Y:S02]  /*56d0*/  FADD.FTZ R52, R101, R52 ;  /* 0x0000003465347221 */ /* 0x000fe40000010000 */
[----:B------:R-:W-:Y:S02]  /*56e0*/  FADD.FTZ R24, R109, R24 ;  /* 0x000000186d187221 */ /* 0x000fe40000010000 */
[----:B------:R0:W-:Y:S01]  /*56f0*/  @!P0 STS.64 [R10.X8+0x1098], R86 ;  /* 0x001098560a008388 */ /* 0x0001e20000008a00 */
[----:B------:R-:W-:Y:S02]  /*5700*/  FADD.FTZ R37, R102, R37 ;  /* 0x0000002566257221 */ /* 0x000fe40000010000 */
[----:B------:R-:W-:-:S02]  /*5710*/  FADD.FTZ R25, R110, R25 ;  /* 0x000000196e197221 */ /* 0x000fc40000010000 */
        /* <DEDUP_REMOVED lines=22> */
.L_x_1358:
[----:B0-----:R-:W-:Y:S05]  /*5880*/  BSYNC B0 ;  /* 0x0000000000007941 */ /* 0x001fea0003800000 */
.L_x_1357:
[----:B------:R-:W-:-:S04]  /*5890*/  IADD3 R92, R92, 0x1, RZ ;  /* 0x000000015c5c7810 */ /* 0x000fc80007ffe0ff */
[----:B------:R-:W-:-:S13]  /*58a0*/  ISETP.GE.AND P0, PT, R92, c[0x0][0x16c], PT ;  /* 0x00005b005c007a0c */ /* 0x000fda0003f06270 */
[----:B------:R-:W-:Y:S01]  /*58b0*/  @P0 CALL.REL.NOINC `(.L_x_1343) ;  /* 0x0000001000000944 */ /* 0x000fe20003c00000 */
[----:B------:R-:W-:Y:S05]  /*58c0*/  BRA `(.L_x_1359) ;  /* 0xffffd94000007947 */ /* 0x000fea000383ffff */
.L_x_1343:
[----:B------:R-:W-:Y:S01]  /*58d0*/  BAR.SYNC.DEFER_BLOCKING 0x0 ;  /* 0x0000000000007b1d */ /* 0x000fe20000010000 */
[----:B------:R-:W-:Y:S02]  /*58e0*/  LOP3.LUT R58, R9, 0x1f, R6, 0xf8, !PT ;  /* 0x0000001f093a7812 */ /* 0x000fe400078ef806 */
[----:B------:R-:W-:-:S05]  /*58f0*/  MOV R61, 0x10 ;  /* 0x00000010003d7802 */ /* 0x000fca0000000f00 */
[----:B------:R-:W-:-:S05]  /*5900*/  IMAD.WIDE R60, R58, R61, UR6 ;  /* 0x000000063a3c7e25 */ /* 0x000fca000f8e023d */
[----:B------:R-:W2:Y:S04]  /*5910*/  LDG.E.128 R40, [R60.64] ;  /* 0x000000083c287981 */ /* 0x000ea8000c1e1d00 */
[----:B------:R-:W3:Y:S01]  /*5920*/  LDG.E.128 R44, [R60.64+0x200] ;  /* 0x000200083c2c7981 */ /* 0x000ee2000c1e1d00 */
[----:B------:R-:W-:Y:S01]  /*5930*/  IMAD R64, R2, c[0x0][0x2d8], RZ ;  /* 0x0000b60002407a24 */ /* 0x000fe200078e02ff */
[----:B------:R-:W-:Y:S01]  /*5940*/  F2FP.PACK_AB R34, R34, R33 ;  /* 0x000000212222723e */ /* 0x000fe200000000ff */
[----:B------:R-:W-:Y:S01]  /*5950*/  UIADD3 UR6, UP0, UR6, -0x1000, URZ ;  /* 0xfffff00006067890 */ /* 0x000fe2000ff1e03f */
[----:B------:R-:W-:Y:S01]  /*5960*/  F2FP.PACK_AB R33, R32, R31 ;  /* 0x0000001f2021723e */ /* 0x000fe200000000ff */
[----:B------:R-:W-:Y:S01]  /*5970*/  IMAD R65, R5, c[0x0][0x2dc], R64 ;  /* 0x0000b70005417a24 */ /* 0x000fe200078e0240 */
[----:B------:R-:W-:Y:S01]  /*5980*/  F2FP.PACK_AB R35, R36, R35 ;  /* 0x000000232423723e */ /* 0x000fe200000000ff */
[----:B------:R-:W-:Y:S01]  /*5990*/  UIADD3 UR12, UP1, UR12, -0x1000, URZ ;  /* 0xfffff0000c0c7890 */ /* 0x000fe2000ff3e03f */
[----:B------:R-:W-:Y:S01]  /*59a0*/  F2FP.PACK_AB R32, R30, R29 ;  /* 0x0000001d1e20723e */ /* 0x000fe200000000ff */
[----:B------:R-:W-:-:S02]  /*59b0*/  UIADD3 UR10, UP2, UR10, -0x1000, URZ ;  /* 0xfffff0000a0a7890 */ /* 0x000fc4000ff5e03f */
[----:B------:R-:W-:Y:S02]  /*59c0*/  UIADD3.X UR7, UR7, -0x1, URZ, UP0, !UPT ;  /* 0xffffffff07077890 */ /* 0x000fe400087fe43f */
[----:B------:R-:W-:Y:S02]  /*59d0*/  UIADD3.X UR13, UR13, -0x1, URZ, UP1, !UPT ;  /* 0xffffffff0d0d7890 */ /* 0x000fe40008ffe43f */
[----:B------:R-:W-:Y:S01]  /*59e0*/  UIADD3.X UR11, UR11, -0x1, URZ, UP2, !UPT ;  /* 0xffffffff0b0b7890 */ /* 0x000fe200097fe43f */
[----:B--2---:R-:W-:Y:S04]  /*59f0*/  STS.128 [R12.X16], R40 ;  /* 0x000000280c007388 */ /* 0x004fe8000000cc00 */
[----:B---3--:R-:W-:Y:S01]  /*5a00*/  STS.128 [R12.X16+0x200], R44 ;  /* 0x0002002c0c007388 */ /* 0x008fe2000000cc00 */
[----:B------:R-:W-:-:S06]  /*5a10*/  NOP ;  /* 0x0000000000007918 */ /* 0x000fcc0000000000 */
[----:B------:R-:W0:Y:S04]  /*5a20*/  LDS.128 R48, [R57.X16] ;  /* 0x0000000039307984 */ /* 0x000e28000000cc00 */
[----:B------:R1:W2:Y:S01]  /*5a30*/  LDS.128 R40, [R57.X16+0x10] ;  /* 0x0000100039287984 */ /* 0x0002a2000000cc00 */
[--C-:B0-----:R-:W-:Y:S02]  /*5a40*/  HADD2.F32 R59, -RZ, R48.reuse.H0_H0 ;  /* 0x20000030ff3b7230 */ /* 0x101fe40000004100 */
[----:B------:R-:W-:-:S03]  /*5a50*/  HADD2.F32 R48, -RZ, R48.H1_H1 ;  /* 0x30000030ff307230 */ /* 0x000fc60000004100 */
[----:B------:R-:W-:Y:S01]  /*5a60*/  FADD.FTZ R62, R59, UR5 ;  /* 0x000000053b3e7e21 */ /* 0x000fe20008010000 */
[--C-:B------:R-:W-:Y:S01]  /*5a70*/  HADD2.F32 R59, -RZ, R49.reuse.H0_H0 ;  /* 0x20000031ff3b7230 */ /* 0x100fe20000004100 */
[----:B------:R-:W-:Y:S01]  /*5a80*/  FADD.FTZ R48, R48, UR5 ;  /* 0x0000000530307e21 */ /* 0x000fe20008010000 */
[----:B------:R-:W-:Y:S01]  /*5a90*/  HADD2.F32 R49, -RZ, R49.H1_H1 ;  /* 0x30000031ff317230 */ /* 0x000fe20000004100 */
[----:B------:R-:W-:Y:S01]  /*5aa0*/  BAR.SYNC.DEFER_BLOCKING 0x0 ;  /* 0x0000000000007b1d */ /* 0x000fe20000010000 */
[----:B------:R-:W-:Y:S01]  /*5ab0*/  FSETP.GTU.FTZ.AND P4, PT, R62, 20, PT ;  /* 0x41a000003e00780b */ /* 0x000fe20003f9c000 */
[----:B------:R-:W-:Y:S01]  /*5ac0*/  FADD.FTZ R59, R59, UR5 ;  /* 0x000000053b3b7e21 */ /* 0x000fe20008010000 */
[----:B------:R-:W-:-:S04]  /*5ad0*/  FSETP.GTU.FTZ.AND P5, PT, R48, 20, PT ;  /* 0x41a000003000780b */ /* 0x000fc80003fbc000 */
[----:B------:R-:W-:-:S07]  /*5ae0*/  FSETP.GTU.FTZ.AND P6, PT, R59, 20, PT ;  /* 0x41a000003b00780b */ /* 0x000fce0003fdc000 */
[----:B------:R-:W-:Y:S02]  /*5af0*/  @!P4 FMUL.FTZ R44, R62, -1.4426950216293334961 ;  /* 0xbfb8aa3b3e2cc820 */ /* 0x000fe40000410000 */
[----:B------:R-:W-:Y:S01]  /*5b00*/  @!P5 FMUL.FTZ R46, R48, -1.4426950216293334961 ;  /* 0xbfb8aa3b302ed820 */ /* 0x000fe20000410000 */
[--C-:B------:R-:W-:Y:S02]  /*5b10*/  HADD2.F32 R48, -RZ, R50.reuse.H0_H0 ;  /* 0x20000032ff307230 */ /* 0x100fe40000004100 */
[----:B------:R-:W-:Y:S01]  /*5b20*/  HADD2.F32 R50, -RZ, R50.H1_H1 ;  /* 0x30000032ff327230 */ /* 0x000fe20000004100 */
[----:B------:R-:W0:Y:S01]  /*5b30*/  @!P4 MUFU.EX2 R44, R44 ;  /* 0x0000002c002cc308 */ /* 0x000e220000000800 */
[----:B------:R-:W-:Y:S02]  /*5b40*/  @!P6 FMUL.FTZ R47, R59, -1.4426950216293334961 ;  /* 0xbfb8aa3b3b2fe820 */ /* 0x000fe40000410000 */
[----:B------:R-:W-:Y:S02]  /*5b50*/  FADD.FTZ R59, R49, UR5 ;  /* 0x00000005313b7e21 */ /* 0x000fe40008010000 */
[----:B-1----:R-:W-:Y:S01]  /*5b60*/  FADD.FTZ R57, R48, UR5 ;  /* 0x0000000530397e21 */ /* 0x002fe20008010000 */
[--C-:B------:R-:W-:Y:S01]  /*5b70*/  HADD2.F32 R48, -RZ, R51.reuse.H0_H0 ;  /* 0x20000033ff307230 */ /* 0x100fe20000004100 */
[----:B------:R-:W-:Y:S01]  /*5b80*/  FADD.FTZ R50, R50, UR5 ;  /* 0x0000000532327e21 */ /* 0x000fe20008010000 */
[----:B------:R-:W1:Y:S01]  /*5b90*/  @!P5 MUFU.EX2 R46, R46 ;  /* 0x0000002e002ed308 */ /* 0x000e620000000800 */
[----:B------:R-:W-:Y:S01]  /*5ba0*/  FSETP.GTU.FTZ.AND P0, PT, R59, 20, PT ;  /* 0x41a000003b00780b */ /* 0x000fe20003f1c000 */
[----:B------:R-:W-:Y:S01]  /*5bb0*/  HADD2.F32 R51, -RZ, R51.H1_H1 ;  /* 0x30000033ff337230 */ /* 0x000fe20000004100 */
[----:B------:R-:W-:-:S02]  /*5bc0*/  FSETP.GTU.FTZ.AND P1, PT, R57, 20, PT ;  /* 0x41a000003900780b */ /* 0x000fc40003f3c000 */
[----:B------:R-:W-:Y:S02]  /*5bd0*/  FSETP.GTU.FTZ.AND P2, PT, R50, 20, PT ;  /* 0x41a000003200780b */ /* 0x000fe40003f5c000 */
[----:B------:R-:W-:Y:S01]  /*5be0*/  FADD.FTZ R51, R51, UR5 ;  /* 0x0000000533337e21 */ /* 0x000fe20008010000 */
[----:B------:R-:W-:Y:S01]  /*5bf0*/  @!P6 MUFU.EX2 R47, R47 ;  /* 0x0000002f002fe308 */ /* 0x000fe20000000800 */
[----:B0-----:R-:W-:-:S05]  /*5c00*/  @!P4 FADD.FTZ R45, R44, 1 ;  /* 0x3f8000002c2dc421 */ /* 0x001fca0000010000 */
[----:B------:R-:W-:Y:S02]  /*5c10*/  @!P0 FMUL.FTZ R44, R59, -1.4426950216293334961 ;  /* 0xbfb8aa3b3b2c8820 */ /* 0x000fe40000410000 */
[----:B------:R0:W3:Y:S01]  /*5c20*/  @!P4 MUFU.RCP R49, R45 ;  /* 0x0000002d0031c308 */ /* 0x0000e20000001000 */
[----:B-1----:R-:W-:Y:S02]  /*5c30*/  @!P5 FADD.FTZ R46, R46, 1 ;  /* 0x3f8000002e2ed421 */ /* 0x002fe40000010000 */
[----:B------:R-:W-:Y:S01]  /*5c40*/  FADD.FTZ R59, R48, UR5 ;  /* 0x00000005303b7e21 */ /* 0x000fe20008010000 */
[--C-:B--2---:R-:W-:Y:S02]  /*5c50*/  HADD2.F32 R48, -RZ, R40.reuse.H0_H0 ;  /* 0x20000028ff307230 */ /* 0x104fe40000004100 */
[----:B------:R-:W-:Y:S02]  /*5c60*/  HADD2.F32 R40, -RZ, R40.H1_H1 ;  /* 0x30000028ff287230 */ /* 0x000fe40000004100 */
[----:B------:R-:W1:Y:S01]  /*5c70*/  @!P5 MUFU.RCP R46, R46 ;  /* 0x0000002e002ed308 */ /* 0x000e620000001000 */
[----:B------:R-:W-:Y:S01]  /*5c80*/  FSETP.GTU.FTZ.AND P3, PT, R59, 20, PT ;  /* 0x41a000003b00780b */ /* 0x000fe20003f7c000 */
[----:B0-----:R-:W-:-:S02]  /*5c90*/  @!P1 FMUL.FTZ R45, R57, -1.4426950216293334961 ;  /* 0xbfb8aa3b392d9820 */ /* 0x001fc40000410000 */
[----:B------:R-:W-:Y:S02]  /*5ca0*/  FADD.FTZ R57, R48, UR5 ;  /* 0x0000000530397e21 */ /* 0x000fe40008010000 */
[----:B------:R-:W-:Y:S02]  /*5cb0*/  @!P2 FMUL.FTZ R48, R50, -1.4426950216293334961 ;  /* 0xbfb8aa3b3230a820 */ /* 0x000fe40000410000 */
[----:B---3--:R-:W-:Y:S01]  /*5cc0*/  @!P4 FMUL.FTZ R28, R28, R49 ;  /* 0x000000311c1cc220 */ /* 0x008fe20000410000 */
[----:B------:R-:W-:Y:S01]  /*5cd0*/  FSETP.GTU.FTZ.AND P4, PT, R51, 20, PT ;  /* 0x41a000003300780b */ /* 0x000fe20003f9c000 */
[----:B------:R-:W0:Y:S01]  /*5ce0*/  @!P0 MUFU.EX2 R44, R44 ;  /* 0x0000002c002c8308 */ /* 0x000e220000000800 */
[----:B------:R-:W-:Y:S02]  /*5cf0*/  @!P6 FADD.FTZ R47, R47, 1 ;  /* 0x3f8000002f2fe421 */ /* 0x000fe40000010000 */
[----:B------:R-:W-:Y:S01]  /*5d00*/  FADD.FTZ R66, R40, UR5 ;  /* 0x0000000528427e21 */ /* 0x000fe20008010000 */
[--C-:B------:R-:W-:Y:S01]  /*5d10*/  HADD2.F32 R40, -RZ, R41.reuse.H0_H0 ;  /* 0x20000029ff287230 */ /* 0x100fe20000004100 */
[----:B------:R-:W-:Y:S01]  /*5d20*/  @!P3 FMUL.FTZ R50, R59, -1.4426950216293334961 ;  /* 0xbfb8aa3b3b32b820 */ /* 0x000fe20000410000 */
[----:B------:R-:W-:Y:S01]  /*5d30*/  HADD2.F32 R41, -RZ, R41.H1_H1 ;  /* 0x30000029ff297230 */ /* 0x000fe20000004100 */
[----:B-1----:R-:W-:Y:S01]  /*5d40*/  @!P5 FMUL.FTZ R27, R27, R46 ;  /* 0x0000002e1b1bd220 */ /* 0x002fe20000410000 */
[----:B------:R-:W1:Y:S01]  /*5d50*/  @!P1 MUFU.EX2 R45, R45 ;  /* 0x0000002d002d9308 */ /* 0x000e620000000800 */
[----:B------:R-:W-:Y:S01]  /*5d60*/  FSETP.GTU.FTZ.AND P5, PT, R57, 20, PT ;  /* 0x41a000003900780b */ /* 0x000fe20003fbc000 */
[----:B------:R-:W-:-:S02]  /*5d70*/  FADD.FTZ R4, R28, R4 ;  /* 0x000000041c047221 */ /* 0x000fc40000010000 */
[----:B------:R-:W-:-:S04]  /*5d80*/  @!P4 FMUL.FTZ R51, R51, -1.4426950216293334961 ;  /* 0xbfb8aa3b3333c820 */ /* 0x000fc80000410000 */
[----:B------:R1:W2:Y:S01]  /*5d90*/  @!P2 MUFU.EX2 R49, R48 ;  /* 0x000000300031a308 */ /* 0x0002a20000000800 */
[----:B0-----:R-:W-:-:S05]  /*5da0*/  @!P0 FADD.FTZ R46, R44, 1 ;  /* 0x3f8000002c2e8421 */ /* 0x001fca0000010000 */
[----:B------:R-:W-:Y:S01]  /*5db0*/  @!P5 FMUL.FTZ R59, R57, -1.4426950216293334961 ;  /* 0xbfb8aa3b393bd820 */ /* 0x000fe20000410000 */
[----:B------:R-:W-:Y:S01]  /*5dc0*/  IADD3 R57, R8, -0x1, RZ ;  /* 0xffffffff08397810 */ /* 0x000fe20007ffe0ff */
[----:B------:R-:W0:Y:S01]  /*5dd0*/  @!P4 MUFU.EX2 R51, R51 ;  /* 0x000000330033c308 */ /* 0x000e220000000800 */
[----:B-1----:R-:W-:Y:S02]  /*5de0*/  @!P1 FADD.FTZ R48, R45, 1 ;  /* 0x3f8000002d309421 */ /* 0x002fe40000010000 */
[----:B------:R-:W-:-:S04]  /*5df0*/  SHF.L.U32 R44, R57, 0xb, RZ ;  /* 0x0000000b392c7819 */ /* 0x000fc800000006ff */
[----:B------:R-:W-:Y:S01]  /*5e00*/  SHF.R.S32.HI R45, RZ, 0x1f, R44 ;  /* 0x0000001fff2d7819 */ /* 0x000fe2000001142c */
[----:B------:R-:W1:Y:S01]  /*5e10*/  @!P3 MUFU.EX2 R50, R50 ;  /* 0x000000320032b308 */ /* 0x000e620000000800 */
[----:B--2---:R-:W-:-:S07]  /*5e20*/  @!P2 FADD.FTZ R49, R49, 1 ;  /* 0x3f8000003131a421 */ /* 0x004fce0000010000 */
[----:B------:R-:W2:Y:S01]  /*5e30*/  @!P6 MUFU.RCP R47, R47 ;  /* 0x0000002f002fe308 */ /* 0x000ea20000001000 */
[----:B0-----:R-:W-:-:S07]  /*5e40*/  @!P4 FADD.FTZ R51, R51, 1 ;  /* 0x3f8000003333c421 */ /* 0x001fce0000010000 */
[----:B------:R0:W3:Y:S01]  /*5e50*/  @!P0 MUFU.RCP R60, R46 ;  /* 0x0000002e003c8308 */ /* 0x0000e20000001000 */
[----:B-1----:R-:W-:-:S07]  /*5e60*/  @!P3 FADD.FTZ R50, R50, 1 ;  /* 0x3f8000003232b421 */ /* 0x002fce0000010000 */
[----:B------:R-:W1:Y:S01]  /*5e70*/  @!P1 MUFU.RCP R61, R48 ;  /* 0x00000030003d9308 */ /* 0x000e620000001000 */
[----:B--2---:R-:W-:Y:S01]  /*5e80*/  @!P6 FMUL.FTZ R26, R26, R47 ;  /* 0x0000002f1a1ae220 */ /* 0x004fe20000410000 */
[----:B------:R-:W-:Y:S01]  /*5e90*/  FSETP.GTU.FTZ.AND P6, PT, R66, 20, PT ;  /* 0x41a000004200780b */ /* 0x000fe20003fdc000 */
[----:B0-----:R-:W-:-:S04]  /*5ea0*/  IMAD.WIDE.U32 R46, R5, c[0x0][0x2d8], R44 ;  /* 0x0000b600052e7a25 */ /* 0x001fc800078e002c */
[----:B------:R-:W-:Y:S01]  /*5eb0*/  IMAD.WIDE.U32 R44, R5, c[0x0][0x2f8], R44 ;  /* 0x0000be00052c7a25 */ /* 0x000fe200078e002c */
[----:B------:R-:W0:Y:S01]  /*5ec0*/  @!P5 MUFU.EX2 R59, R59 ;  /* 0x0000003b003bd308 */ /* 0x000e220000000800 */
[----:B------:R-:W-:Y:S02]  /*5ed0*/  IADD3 R47, R47, R65, RZ ;  /* 0x000000412f2f7210 */ /* 0x000fe40007ffe0ff */
[----:B---3--:R-:W-:Y:S02]  /*5ee0*/  @!P0 FMUL.FTZ R25, R25, R60 ;  /* 0x0000003c19198220 */ /* 0x008fe40000410000 */
[----:B------:R-:W-:Y:S02]  /*5ef0*/  FADD.FTZ R60, R40, UR5 ;  /* 0x00000005283c7e21 */ /* 0x000fe40008010000 */
[----:B------:R-:W-:Y:S01]  /*5f00*/  @!P6 FMUL.FTZ R40, R66, -1.4426950216293334961 ;  /* 0xbfb8aa3b4228e820 */ /* 0x000fe20000410000 */
[----:B------:R2:W3:Y:S01]  /*5f10*/  @!P2 MUFU.RCP R62, R49 ;  /* 0x00000031003ea308 */ /* 0x0004e20000001000 */
[----:B-1----:R-:W-:Y:S01]  /*5f20*/  @!P1 FMUL.FTZ R24, R24, R61 ;  /* 0x0000003d18189220 */ /* 0x002fe20000410000 */
[----:B------:R-:W-:Y:S01]  /*5f30*/  FSETP.GTU.FTZ.AND P0, PT, R60, 20, PT ;  /* 0x41a000003c00780b */ /* 0x000fe20003f1c000 */
[----:B------:R-:W-:Y:S01]  /*5f40*/  FADD.FTZ R61, R41, UR5 ;  /* 0x00000005293d7e21 */ /* 0x000fe20008010000 */
[----:B------:R-:W-:-:S04]  /*5f50*/  HADD2.F32 R41, -RZ, R42.H0_H0 ;  /* 0x2000002aff297230 */ /* 0x000fc80000004100 */
[----:B------:R1:W4:Y:S01]  /*5f60*/  @!P4 MUFU.RCP R64, R51 ;  /* 0x000000330040c308 */ /* 0x0003220000001000 */
[----:B0-----:R-:W-:Y:S02]  /*5f70*/  @!P5 FADD.FTZ R59, R59, 1 ;  /* 0x3f8000003b3bd421 */ /* 0x001fe40000010000 */
[----:B--2---:R-:W-:-:S05]  /*5f80*/  IMAD R49, R3, c[0x0][0x2e0], RZ ;  /* 0x0000b80003317a24 */ /* 0x004fca00078e02ff */
[----:B------:R0:W2:Y:S01]  /*5f90*/  @!P3 MUFU.RCP R63, R50 ;  /* 0x00000032003fb308 */ /* 0x0000a20000001000 */
[----:B---3--:R-:W-:Y:S02]  /*5fa0*/  @!P2 FMUL.FTZ R23, R23, R62 ;  /* 0x0000003e1717a220 */ /* 0x008fe40000410000 */
[----:B------:R-:W-:Y:S02]  /*5fb0*/  FADD.FTZ R62, R41, UR5 ;  /* 0x00000005293e7e21 */ /* 0x000fe40008010000 */
[----:B-1----:R-:W-:Y:S01]  /*5fc0*/  IMAD R51, R0, c[0x0][0x2e4], R49 ;  /* 0x0000b90000337a24 */ /* 0x002fe200078e0231 */
[----:B------:R-:W-:Y:S01]  /*5fd0*/  HADD2.F32 R49, -RZ, R42.H1_H1 ;  /* 0x3000002aff317230 */ /* 0x000fe20000004100 */
[----:B------:R-:W-:Y:S01]  /*5fe0*/  @!P0 FMUL.FTZ R42, R60, -1.4426950216293334961 ;  /* 0xbfb8aa3b3c2a8820 */ /* 0x000fe20000410000 */
[----:B------:R-:W1:Y:S01]  /*5ff0*/  @!P5 MUFU.RCP R59, R59 ;  /* 0x0000003b003bd308 */ /* 0x000e620000001000 */
[----:B----4-:R-:W-:Y:S01]  /*6000*/  @!P4 FMUL.FTZ R21, R21, R64 ;  /* 0x000000401515c220 */ /* 0x010fe20000410000 */
[----:B------:R-:W-:Y:S01]  /*6010*/  FSETP.GTU.FTZ.AND P4, PT, R61, 20, PT ;  /* 0x41a000003d00780b */ /* 0x000fe20003f9c000 */
[--C-:B0-----:R-:W-:Y:S01]  /*6020*/  HADD2.F32 R50, -RZ, R43.reuse.H0_H0 ;  /* 0x2000002bff327230 */ /* 0x101fe20000004100 */
[----:B------:R-:W-:Y:S01]  /*6030*/  FADD.FTZ R49, R49, UR5 ;  /* 0x0000000531317e21 */ /* 0x000fe20008010000 */
[----:B------:R-:W-:Y:S01]  /*6040*/  HADD2.F32 R43, -RZ, R43.H1_H1 ;  /* 0x3000002bff2b7230 */ /* 0x000fe20000004100 */
[----:B--2---:R-:W-:Y:S01]  /*6050*/  @!P3 FMUL.FTZ R22, R22, R63 ;  /* 0x0000003f1616b220 */ /* 0x004fe20000410000 */
[----:B------:R-:W-:Y:S01]  /*6060*/  FSETP.GTU.FTZ.AND P3, PT, R62, 20, PT ;  /* 0x41a000003e00780b */ /* 0x000fe20003f7c000 */
[----:B------:R0:W-:Y:S02]  /*6070*/  @!P6 MUFU.EX2 R48, R40 ;  /* 0x000000280030e308 */ /* 0x0001e40000000800 */
[----:B------:R-:W-:Y:S01]  /*6080*/  FADD.FTZ R43, R43, UR5 ;  /* 0x000000052b2b7e21 */ /* 0x000fe20008010000 */
[----:B------:R-:W-:Y:S01]  /*6090*/  FSETP.GTU.FTZ.AND P2, PT, R49, 20, PT ;  /* 0x41a000003100780b */ /* 0x000fe20003f5c000 */
[----:B------:R-:W-:Y:S01]  /*60a0*/  FADD.FTZ R60, R50, UR5 ;  /* 0x00000005323c7e21 */ /* 0x000fe20008010000 */
[----:B------:R-:W-:Y:S01]  /*60b0*/  F2FP.PACK_AB R63, R21, R22 ;  /* 0x00000016153f723e */ /* 0x000fe200000000ff */
[----:B-1----:R-:W-:Y:S01]  /*60c0*/  @!P5 FMUL.FTZ R20, R20, R59 ;  /* 0x0000003b1414d220 */ /* 0x002fe20000410000 */
[----:B------:R-:W-:Y:S01]  /*60d0*/  FSETP.GTU.FTZ.AND P5, PT, R43, 20, PT ;  /* 0x41a000002b00780b */ /* 0x000fe20003fbc000 */
[----:B------:R-:W1:Y:S01]  /*60e0*/  @!P0 MUFU.EX2 R42, R42 ;  /* 0x0000002a002a8308 */ /* 0x000e620000000800 */
[----:B0-----:R-:W-:-:S05]  /*60f0*/  IMAD.WIDE.U32 R40, R0, c[0x0][0x2e0], R46 ;  /* 0x0000b80000287a25 */ /* 0x001fca00078e002e */
[----:B------:R-:W-:Y:S01]  /*6100*/  IADD3 R47, R41, R51, RZ ;  /* 0x00000033292f7210 */ /* 0x000fe20007ffe0ff */
[----:B------:R-:W-:Y:S01]  /*6110*/  @!P4 FMUL.FTZ R41, R61, -1.4426950216293334961 ;  /* 0xbfb8aa3b3d29c820 */ /* 0x000fe20000410000 */
[C---:B------:R-:W-:Y:S01]  /*6120*/  LEA R46, P1, R40.reuse, c[0x0][0x330], 0x1 ;  /* 0x0000cc00282e7a11 */ /* 0x040fe200078208ff */
[----:B------:R-:W-:Y:S02]  /*6130*/  @!P2 FMUL.FTZ R59, R49, -1.4426950216293334961 ;  /* 0xbfb8aa3b313ba820 */ /* 0x000fe40000410000 */
[----:B------:R0:W2:Y:S01]  /*6140*/  @!P4 MUFU.EX2 R50, R41 ;  /* 0x000000290032c308 */ /* 0x0000a20000000800 */
[----:B------:R-:W-:Y:S01]  /*6150*/  LEA.HI.X R47, R40, c[0x0][0x334], R47, 0x1, P1 ;  /* 0x0000cd00282f7a11 */ /* 0x000fe200008f0c2f */
[----:B------:R-:W-:Y:S01]  /*6160*/  @!P3 FMUL.FTZ R40, R62, -1.4426950216293334961 ;  /* 0xbfb8aa3b3e28b820 */ /* 0x000fe20000410000 */
[----:B------:R-:W-:Y:S01]  /*6170*/  FSETP.GTU.FTZ.AND P1, PT, R60, 20, PT ;  /* 0x41a000003c00780b */ /* 0x000fe20003f3c000 */
[----:B------:R-:W-:Y:S01]  /*6180*/  @!P5 FMUL.FTZ R61, R43, -1.4426950216293334961 ;  /* 0xbfb8aa3b2b3dd820 */ /* 0x000fe20000410000 */
[----:B------:R-:W-:Y:S01]  /*6190*/  F2FP.PACK_AB R43, R55, R56 ;  /* 0x00000038372b723e */ /* 0x000fe200000000ff */
[----:B-1----:R-:W-:Y:S01]  /*61a0*/  @!P0 FADD.FTZ R49, R42, 1 ;  /* 0x3f8000002a318421 */ /* 0x002fe20000010000 */
[----:B------:R-:W-:Y:S01]  /*61b0*/  F2FP.PACK_AB R42, R53, R54 ;  /* 0x00000036352a723e */ /* 0x000fe200000000ff */
[----:B------:R1:W3:Y:S01]  /*61c0*/  @!P3 MUFU.EX2 R51, R40 ;  /* 0x000000280033b308 */ /* 0x0002e20000000800 */
[----:B0-----:R-:W-:Y:S01]  /*61d0*/  F2FP.PACK_AB R41, R39, R52 ;  /* 0x000000342729723e */ /* 0x001fe200000000ff */
[----:B------:R-:W-:Y:S01]  /*61e0*/  @!P6 FADD.FTZ R48, R48, 1 ;  /* 0x3f8000003030e421 */ /* 0x000fe20000010000 */
[----:B------:R-:W-:Y:S01]  /*61f0*/  LEA R52, R7, R9, 0x1 ;  /* 0x0000000907347211 */ /* 0x000fe200078e08ff */
[----:B------:R-:W-:-:S04]  /*6200*/  IMAD.WIDE R46, R58, 0x10, R46 ;  /* 0x000000103a2e7825 */ /* 0x000fc800078e022e */
[----:B--2---:R-:W-:Y:S01]  /*6210*/  @!P4 FADD.FTZ R50, R50, 1 ;  /* 0x3f8000003232c421 */ /* 0x004fe20000010000 */
[----:B-1----:R-:W-:Y:S01]  /*6220*/  F2FP.PACK_AB R40, R37, R38 ;  /* 0x000000262528723e */ /* 0x002fe200000000ff */
[----:B------:R-:W-:Y:S01]  /*6230*/  STS.128 [R52.X16+0x10], R32 ;  /* 0x0000102034007388 */ /* 0x000fe2000000cc00 */
[----:B------:R-:W0:Y:S01]  /*6240*/  @!P6 MUFU.RCP R62, R48 ;  /* 0x00000030003ee308 */ /* 0x000e220000001000 */
[----:B------:R-:W-:Y:S02]  /*6250*/  @!P1 FMUL.FTZ R60, R60, -1.4426950216293334961 ;  /* 0xbfb8aa3b3c3c9820 */ /* 0x000fe40000410000 */
[----:B------:R1:W-:Y:S01]  /*6260*/  STS.128 [R52.X16], R40 ;  /* 0x0000002834007388 */ /* 0x0003e2000000cc00 */
[----:B------:R-:W-:-:S06]  /*6270*/  NOP ;  /* 0x0000000000007918 */ /* 0x000fcc0000000000 */
[----:B------:R-:W2:Y:S01]  /*6280*/  @!P0 MUFU.RCP R55, R49 ;  /* 0x0000003100378308 */ /* 0x000ea20000001000 */
[----:B---3--:R-:W-:Y:S01]  /*6290*/  @!P3 FADD.FTZ R29, R51, 1 ;  /* 0x3f800000331db421 */ /* 0x008fe20000010000 */
[----:B------:R-:W3:Y:S01]  /*62a0*/  LDS.128 R36, [R12.X16] ;  /* 0x000000000c247984 */ /* 0x000ee2000000cc00 */
[----:B0-----:R-:W-:Y:S01]  /*62b0*/  @!P6 FMUL.FTZ R19, R19, R62 ;  /* 0x0000003e1313e220 */ /* 0x001fe20000410000 */
[----:B------:R-:W-:-:S04]  /*62c0*/  F2FP.PACK_AB R62, R23, R24 ;  /* 0x00000018173e723e */ /* 0x000fc800000000ff */
[----:B------:R0:W4:Y:S01]  /*62d0*/  @!P4 MUFU.RCP R54, R50 ;  /* 0x000000320036c308 */ /* 0x0001220000001000 */
[----:B-1----:R-:W-:Y:S01]  /*62e0*/  FADD.FTZ R41, R4, R27 ;  /* 0x0000001b04297221 */ /* 0x002fe20000010000 */
[----:B------:R-:W-:Y:S01]  /*62f0*/  F2FP.PACK_AB R64, R19, R20 ;  /* 0x000000141340723e */ /* 0x000fe200000000ff */
[----:B------:R-:W-:-:S05]  /*6300*/  IMAD R4, R2, c[0x0][0x2f8], RZ ;  /* 0x0000be0002047a24 */ /* 0x000fca00078e02ff */
[----:B------:R-:W1:Y:S01]  /*6310*/  @!P2 MUFU.EX2 R59, R59 ;  /* 0x0000003b003ba308 */ /* 0x000e620000000800 */
[----:B0-----:R-:W0:Y:S01]  /*6320*/  LDS.128 R48, [R12.X16+0x200] ;  /* 0x000200000c307984 */ /* 0x001e22000000cc00 */
[----:B--2---:R-:W-:-:S06]  /*6330*/  @!P0 FMUL.FTZ R18, R18, R55 ;  /* 0x0000003712128220 */ /* 0x004fcc0000410000 */
[----:B------:R-:W2:Y:S01]  /*6340*/  @!P1 MUFU.EX2 R60, R60 ;  /* 0x0000003c003c9308 */ /* 0x000ea20000000800 */
[----:B----4-:R-:W-:-:S05]  /*6350*/  @!P4 FMUL.FTZ R17, R17, R54 ;  /* 0x000000361111c220 */ /* 0x010fca0000410000 */
[----:B------:R-:W-:Y:S02]  /*6360*/  F2FP.PACK_AB R65, R17, R18 ;  /* 0x000000121141723e */ /* 0x000fe400000000ff */
[----:B------:R-:W4:Y:S01]  /*6370*/  @!P5 MUFU.EX2 R61, R61 ;  /* 0x0000003d003dd308 */ /* 0x000f220000000800 */
[----:B-1----:R-:W-:Y:S02]  /*6380*/  @!P2 FADD.FTZ R59, R59, 1 ;  /* 0x3f8000003b3ba421 */ /* 0x002fe40000010000 */
[----:B--2---:R-:W-:-:S05]  /*6390*/  @!P1 FADD.FTZ R60, R60, 1 ;  /* 0x3f8000003c3c9421 */ /* 0x004fca0000010000 */
[----:B------:R-:W1:Y:S01]  /*63a0*/  @!P3 MUFU.RCP R29, R29 ;  /* 0x0000001d001db308 */ /* 0x000e620000001000 */
[----:B---3--:R-:W-:Y:S01]  /*63b0*/  STG.E.128 [R46.64], R36 ;  /* 0x000000242e007986 */ /* 0x008fe2000c101d08 */
[----:B----4-:R-:W-:-:S06]  /*63c0*/  @!P5 FADD.FTZ R61, R61, 1 ;  /* 0x3f8000003d3dd421 */ /* 0x010fcc0000010000 */
[----:B------:R-:W2:Y:S08]  /*63d0*/  @!P2 MUFU.RCP R30, R59 ;  /* 0x0000003b001ea308 */ /* 0x000eb00000001000 */
[----:B------:R3:W4:Y:S01]  /*63e0*/  @!P1 MUFU.RCP R31, R60 ;  /* 0x0000003c001f9308 */ /* 0x0007220000001000 */
[----:B0-----:R-:W-:Y:S01]  /*63f0*/  STG.E.128 [R46.64+0x200], R48 ;  /* 0x000200302e007986 */ /* 0x001fe2000c101d08 */
[----:B-1----:R-:W-:-:S06]  /*6400*/  @!P3 FMUL.FTZ R16, R16, R29 ;  /* 0x0000001d1010b220 */ /* 0x002fcc0000410000 */
[----:B------:R0:W1:Y:S01]  /*6410*/  @!P5 MUFU.RCP R40, R61 ;  /* 0x0000003d0028d308 */ /* 0x0000620000001000 */
[----:B--2---:R-:W-:Y:S01]  /*6420*/  @!P2 FMUL.FTZ R15, R15, R30 ;  /* 0x0000001e0f0fa220 */ /* 0x004fe20000410000 */
[----:B---3--:R-:W-:Y:S01]  /*6430*/  F2FP.PACK_AB R60, R27, R28 ;  /* 0x0000001c1b3c723e */ /* 0x008fe200000000ff */
[----:B------:R-:W-:-:S03]  /*6440*/  IMAD R27, R5, c[0x0][0x2fc], R4 ;  /* 0x0000bf00051b7a24 */ /* 0x000fc600078e0204 */
[----:B------:R-:W-:Y:S01]  /*6450*/  F2FP.PACK_AB R66, R15, R16 ;  /* 0x000000100f42723e */ /* 0x000fe200000000ff */
[----:B----4-:R-:W-:Y:S01]  /*6460*/  @!P1 FMUL.FTZ R14, R14, R31 ;  /* 0x0000001f0e0e9220 */ /* 0x010fe20000410000 */
[----:B------:R-:W-:Y:S01]  /*6470*/  BAR.SYNC.DEFER_BLOCKING 0x0 ;  /* 0x0000000000007b1d */ /* 0x000fe20000010000 */
[----:B0-----:R-:W-:Y:S01]  /*6480*/  F2FP.PACK_AB R61, R25, R26 ;  /* 0x0000001a193d723e */ /* 0x001fe200000000ff */
[----:B------:R-:W-:Y:S01]  /*6490*/  FADD.FTZ R26, R41, R26 ;  /* 0x0000001a291a7221 */ /* 0x000fe20000010000 */
[----:B------:R-:W-:-:S03]  /*64a0*/  IADD3 R45, R45, R27, RZ ;  /* 0x0000001b2d2d7210 */ /* 0x000fc60007ffe0ff */
[----:B------:R-:W-:Y:S02]  /*64b0*/  FADD.FTZ R25, R26, R25 ;  /* 0x000000191a197221 */ /* 0x000fe40000010000 */
[----:B-1----:R-:W-:Y:S02]  /*64c0*/  @!P5 FMUL.FTZ R13, R13, R40 ;  /* 0x000000280d0dd220 */ /* 0x002fe40000410000 */
[----:B------:R-:W-:Y:S02]  /*64d0*/  FADD.FTZ R24, R25, R24 ;  /* 0x0000001819187221 */ /* 0x000fe40000010000 */
[----:B------:R-:W-:Y:S01]  /*64e0*/  IMAD R25, R3, c[0x0][0x300], RZ ;  /* 0x0000c00003197a24 */ /* 0x000fe200078e02ff */
[----:B------:R-:W-:Y:S01]  /*64f0*/  F2FP.PACK_AB R67, R13, R14 ;  /* 0x0000000e0d43723e */ /* 0x000fe200000000ff */
[----:B------:R-:W-:Y:S02]  /*6500*/  FADD.FTZ R23, R24, R23 ;  /* 0x0000001718177221 */ /* 0x000fe40000010000 */
[----:B------:R-:W-:-:S02]  /*6510*/  IMAD R27, R0, c[0x0][0x304], R25 ;  /* 0x0000c100001b7a24 */ /* 0x000fc400078e0219 */
[----:B------:R-:W-:-:S04]  /*6520*/  IMAD.WIDE.U32 R24, R0, c[0x0][0x300], R44 ;  /* 0x0000c00000187a25 */ /* 0x000fc800078e002c */
[----:B------:R-:W-:Y:S01]  /*6530*/  FADD.FTZ R4, R23, R22 ;  /* 0x0000001617047221 */ /* 0x000fe20000010000 */
[----:B------:R-:W-:Y:S01]  /*6540*/  IADD3 R23, R25, R27, RZ ;  /* 0x0000001b19177210 */ /* 0x000fe20007ffe0ff */
[----:B------:R-:W-:Y:S01]  /*6550*/  STS.128 [R52.X16], R60 ;  /* 0x0000003c34007388 */ /* 0x000fe2000000cc00 */
[----:B------:R-:W-:Y:S01]  /*6560*/  LEA R22, P0, R24, c[0x0][0x340], 0x1 ;  /* 0x0000d00018167a11 */ /* 0x000fe200078008ff */
[----:B------:R-:W-:Y:S02]  /*6570*/  FADD.FTZ R21, R4, R21 ;  /* 0x0000001504157221 */ /* 0x000fe40000010000 */
[----:B------:R-:W-:Y:S01]  /*6580*/  STS.128 [R52.X16+0x10], R64 ;  /* 0x0000104034007388 */ /* 0x000fe2000000cc00 */
[----:B------:R-:W-:-:S06]  /*6590*/  NOP ;  /* 0x0000000000007918 */ /* 0x000fcc0000000000 */
[----:B------:R-:W0:Y:S01]  /*65a0*/  LDS.128 R28, [R12.X16] ;  /* 0x000000000c1c7984 */ /* 0x000e22000000cc00 */
[----:B------:R-:W-:Y:S01]  /*65b0*/  LEA.HI.X R23, R24, c[0x0][0x344], R23, 0x1, P0 ;  /* 0x0000d10018177a11 */ /* 0x000fe200000f0c17 */
[----:B------:R-:W-:Y:S01]  /*65c0*/  FADD.FTZ R20, R21, R20 ;  /* 0x0000001415147221 */ /* 0x000fe20000010000 */
[----:B------:R-:W-:Y:S01]  /*65d0*/  ISETP.GT.AND P0, PT, R8, 0x1, PT ;  /* 0x000000010800780c */ /* 0x000fe20003f04270 */
[----:B------:R-:W1:Y:S01]  /*65e0*/  LDS.128 R32, [R12.X16+0x200] ;  /* 0x000200000c207984 */ /* 0x000e62000000cc00 */
[----:B------:R-:W-:Y:S01]  /*65f0*/  MOV R8, R57 ;  /* 0x0000003900087202 */ /* 0x000fe20000000f00 */
[----:B------:R-:W-:-:S04]  /*6600*/  IMAD.WIDE R58, R58, 0x10, R22 ;  /* 0x000000103a3a7825 */ /* 0x000fc800078e0216 */
[----:B------:R-:W-:-:S04]  /*6610*/  FADD.FTZ R19, R20, R19 ;  /* 0x0000001314137221 */ /* 0x000fc80000010000 */
[----:B------:R-:W-:-:S04]  /*6620*/  FADD.FTZ R18, R19, R18 ;  /* 0x0000001213127221 */ /* 0x000fc80000010000 */
[----:B------:R-:W-:-:S04]  /*6630*/  FADD.FTZ R17, R18, R17 ;  /* 0x0000001112117221 */ /* 0x000fc80000010000 */
[----:B------:R-:W-:-:S04]  /*6640*/  FADD.FTZ R16, R17, R16 ;  /* 0x0000001011107221 */ /* 0x000fc80000010000 */
[----:B------:R-:W-:-:S04]  /*6650*/  FADD.FTZ R15, R16, R15 ;  /* 0x0000000f100f7221 */ /* 0x000fc80000010000 */
[----:B------:R-:W-:-:S04]  /*6660*/  FADD.FTZ R4, R15, R14 ;  /* 0x0000000e0f047221 */ /* 0x000fc80000010000 */
[----:B------:R-:W-:Y:S01]  /*6670*/  FADD.FTZ R4, R4, R13 ;  /* 0x0000000d04047221 */ /* 0x000fe20000010000 */
[----:B0-----:R0:W-:Y:S04]  /*6680*/  STG.E.128 [R58.64], R28 ;  /* 0x0000001c3a007986 */ /* 0x0011e8000c101d08 */
[----:B-1----:R0:W-:Y:S02]  /*6690*/  STG.E.128 [R58.64+0x200], R32 ;  /* 0x000200203a007986 */ /* 0x0021e4000c101d08 */
[----:B0-----:R-:W-:Y:S01]  /*66a0*/  @!P0 CALL.REL.NOINC `(.L_x_1310) ;  /* 0x0000001000008944 */ /* 0x001fe20003c00000 */
[----:B------:R-:W-:Y:S05]  /*66b0*/  BRA `(.L_x_1360) ;  /* 0xffff9f2000007947 */ /* 0x000fea000383ffff */
.L_x_1310:
        /* <DEDUP_REMOVED lines=32> */
.L_x_1362:
[----:B0-----:R-:W-:Y:S05]  /*68c0*/  BSYNC B0 ;  /* 0x0000000000007941 */ /* 0x001fea0003800000 */
.L_x_1361:
        /* <DEDUP_REMOVED lines=31> */
.L_x_1364:
[----:B------:R-:W0:Y:S02]  /*6ac0*/  S2R R21, SR_TID.X ;  /* 0x0000000000157919 */ /* 0x000e240000002100 */
.L_x_1365:
[----:B0-----:R-:W-:Y:S05]  /*6ad0*/  BSYNC B0 ;  /* 0x0000000000007941 */ /* 0x001fea0003800000 */
.L_x_1363:
[----:B------:R-:W-:-:S13]  /*6ae0*/  ISETP.GE.AND P0, PT, R21, c[0x0][0x16c], PT ;  /* 0x00005b0015007a0c */ /* 0x000fda0003f06270 */
[----:B------:R-:W-:Y:S05]  /*6af0*/  @P0 EXIT ;  /* 0x000000000000094d */ /* 0x000fea0003800000 */
[C---:B------:R-:W-:Y:S02]  /*6b00*/  IMAD R19, R3.reuse, c[0x0][0x1b8], RZ ;  /* 0x00006e0003137a24 */ /* 0x040fe400078e02ff */
[C---:B------:R-:W-:Y:S02]  /*6b10*/  IMAD R9, R3.reuse, c[0x0][0x2c8], RZ ;  /* 0x0000b20003097a24 */ /* 0x040fe400078e02ff */
[C---:B------:R-:W-:Y:S02]  /*6b20*/  IMAD R11, R3.reuse, c[0x0][0x2a8], RZ ;  /* 0x0000aa00030b7a24 */ /* 0x040fe400078e02ff */
[C---:B------:R-:W-:Y:S02]  /*6b30*/  IMAD R13, R3.reuse, c[0x0][0x288], RZ ;  /* 0x0000a200030d7a24 */ /* 0x040fe400078e02ff */
[----:B------:R-:W-:Y:S02]  /*6b40*/  IMAD R15, R3, c[0x0][0x198], RZ ;  /* 0x00006600030f7a24 */ /* 0x000fe400078e02ff */
[----:B------:R-:W-:-:S02]  /*6b50*/  IMAD R23, R0, c[0x0][0x1bc], R19 ;  /* 0x00006f0000177a24 */ /* 0x000fc400078e0213 */
        /* <DEDUP_REMOVED lines=10> */
[----:B------:R-:W-:Y:S01]  /*6c00*/  IMAD.WIDE.U32 R18, R0, c[0x0][0x1b8], RZ ;  /* 0x00006e0000127a25 */ /* 0x000fe200078e00ff */
[----:B------:R-:W-:Y:S02]  /*6c10*/  IADD3 R27, R7, R13, RZ ;  /* 0x0000000d071b7210 */ /* 0x000fe40007ffe0ff */
[----:B------:R-:W-:-:S02]  /*6c20*/  IADD3 R37, R17, R15, RZ ;  /* 0x0000000f11257210 */ /* 0x000fc40007ffe0ff */
[----:B------:R-:W-:Y:S02]  /*6c30*/  IADD3 R39, R19, R23, RZ ;  /* 0x0000001713277210 */ /* 0x000fe40007ffe0ff */
.L_x_1366:
[----:B0-----:R-:W0:Y:S01]  /*6c40*/  LDS R23, [R21.X4+0x2ce0] ;  /* 0x002ce00015177984 */ /* 0x001e220000004800 */
[----:B------:R-:W-:Y:S01]  /*6c50*/  SHF.R.S32.HI R20, RZ, 0x1f, R21 ;  /* 0x0000001fff147819 */ /* 0x000fe20000011415 */
[----:B------:R-:W-:Y:S01]  /*6c60*/  YIELD ;  /* 0x0000000000007946 */ /* 0x000fe20003800000 */
[----:B------:R-:W-:Y:S01]  /*6c70*/  MOV R10, R18 ;  /* 0x00000012000a7202 */ /* 0x000fe20000000f00 */
[----:B------:R-:W4:Y:S01]  /*6c80*/  LDS R25, [R21.X4+0x30e0] ;  /* 0x0030e00015197984 */ /* 0x000f220000004800 */
[----:B------:R-:W-:Y:S01]  /*6c90*/  MOV R11, R39 ;  /* 0x00000027000b7202 */ /* 0x000fe20000000f00 */
[C---:B------:R-:W-:Y:S01]  /*6ca0*/  IMAD R0, R20.reuse, c[0x0][0x290], RZ ;  /* 0x0000a40014007a24 */ /* 0x040fe200078e02ff */
[----:B------:R-:W-:Y:S01]  /*6cb0*/  MOV R8, R6 ;  /* 0x0000000600087202 */ /* 0x000fe20000000f00 */
[----:B------:R-:W-:Y:S01]  /*6cc0*/  IMAD R14, R20, c[0x0][0x1c0], RZ ;  /* 0x00007000140e7a24 */ /* 0x000fe200078e02ff */
[----:B------:R-:W-:Y:S01]  /*6cd0*/  MOV R9, R27 ;  /* 0x0000001b00097202 */ /* 0x000fe20000000f00 */
[----:B--2---:R-:W-:-:S04]  /*6ce0*/  IMAD.WIDE.U32 R12, R21, c[0x0][0x1c0], R10 ;  /* 0x00007000150c7a25 */ /* 0x004fc800078e000a */
        /* <DEDUP_REMOVED lines=44> */
.L_x_1348:
[----:B------:R-:W-:Y:S01]  /*6fb0*/  HFMA2.MMA R86, -RZ, RZ, 0, 5.9604644775390625e-08 ;  /* 0x00000001ff567435 */ /* 0x000fe200000001ff */
[----:B------:R-:W-:Y:S02]  /*6fc0*/  MOV R89, R90 ;  /* 0x0000005a00597202 */ /* 0x000fe40000000f00 */
[----:B------:R-:W-:-:S02]  /*6fd0*/  MOV R88, RZ ;  /* 0x000000ff00587202 */ /* 0x000fc40000000f00 */
[----:B------:R-:W-:Y:S02]  /*6fe0*/  MOV R87, 0xffffffff ;  /* 0xffffffff00577802 */ /* 0x000fe40000000f00 */
[----:B------:R-:W-:Y:S02]  /*6ff0*/  MOV R50, 0x7010 ;  /* 0x0000701000327802 */ /* 0x000fe40000000f00 */
[----:B-1---5:R-:W-:Y:S05]  /*7000*/  CALL.REL.NOINC `($__internal_56_$__cuda_sm70_shflsync_up) ;  /* 0x00000ee000007944 */ /* 0x022fea0003c00000 */
[----:B-1----:R-:W-:Y:S01]  /*7010*/  MOV R155, R86 ;  /* 0x00000056009b7202 */ /* 0x002fe20000000f00 */
[----:B0-----:R-:W-:Y:S05]  /*7020*/  BRA `(.L_x_1367) ;  /* 0xffffce3000007947 */ /* 0x001fea000383ffff */
.L_x_1349:
[----:B------:R-:W-:Y:S01]  /*7030*/  HFMA2.MMA R86, -RZ, RZ, 0, 5.9604644775390625e-08 ;  /* 0x00000001ff567435 */ /* 0x000fe200000001ff */
[----:B------:R-:W-:Y:S02]  /*7040*/  MOV R89, R91 ;  /* 0x0000005b00597202 */ /* 0x000fe40000000f00 */
[----:B------:R-:W-:Y:S02]  /*7050*/  MOV R88, RZ ;  /* 0x000000ff00587202 */ /* 0x000fe40000000f00 */
[----:B------:R-:W-:Y:S02]  /*7060*/  MOV R87, 0xffffffff ;  /* 0xffffffff00577802 */ /* 0x000fe40000000f00 */
[----:B------:R-:W-:-:S02]  /*7070*/  MOV R50, 0x7090 ;  /* 0x0000709000327802 */ /* 0x000fc40000000f00 */
[----:B012--5:R-:W-:Y:S05]  /*7080*/  CALL.REL.NOINC `($__internal_56_$__cuda_sm70_shflsync_up) ;  /* 0x00000e6000007944 */ /* 0x027fea0003c00000 */
        /* <DEDUP_REMOVED lines=10> */
[----:B------:R-:W-:Y:S05]  /*7130*/  CALL.REL.NOINC `($__internal_56_$__cuda_sm70_shflsync_up) ;  /* 0x00000db000007944 */ /* 0x000fea0003c00000 */
[----:B-1----:R-:W-:Y:S01]  /*7140*/  MOV R90, R86 ;  /* 0x00000056005a7202 */ /* 0x002fe20000000f00 */
[----:B------:R-:W-:Y:S01]  /*7150*/  HFMA2.MMA R86, -RZ, RZ, 0, 1.1920928955078125e-07 ;  /* 0x00000002ff567435 */ /* 0x000fe200000001ff */
[----:B0-----:R-:W-:-:S02]  /*7160*/  MOV R89, R91 ;  /* 0x0000005b00597202 */ /* 0x001fc40000000f00 */
[----:B------:R-:W-:Y:S02]  /*7170*/  MOV R88, RZ ;  /* 0x000000ff00587202 */ /* 0x000fe40000000f00 */
[----:B------:R-:W-:Y:S02]  /*7180*/  MOV R87, 0xffffffff ;  /* 0xffffffff00577802 */ /* 0x000fe40000000f00 */
[----:B------:R-:W-:Y:S02]  /*7190*/  MOV R50, 0x71b0 ;  /* 0x000071b000327802 */ /* 0x000fe40000000f00 */
[----:B------:R-:W-:Y:S05]  /*71a0*/  CALL.REL.NOINC `($__internal_56_$__cuda_sm70_shflsync_up) ;  /* 0x00000d4000007944 */ /* 0x000fea0003c00000 */
        /* <DEDUP_REMOVED lines=8> */
[----:B------:R-:W-:Y:S05]  /*7230*/  CALL.REL.NOINC `($__internal_56_$__cuda_sm70_shflsync_up) ;  /* 0x00000cb000007944 */ /* 0x000fea0003c00000 */
[----:B-1----:R-:W-:Y:S01]  /*7240*/  MOV R90, R86 ;  /* 0x00000056005a7202 */ /* 0x002fe20000000f00 */
[----:B------:R-:W-:Y:S01]  /*7250*/  HFMA2.MMA R86, -RZ, RZ, 0, 2.384185791015625e-07 ;  /* 0x00000004ff567435 */ /* 0x000fe200000001ff */
[----:B0-----:R-:W-:Y:S02]  /*7260*/  MOV R89, R91 ;  /* 0x0000005b00597202 */ /* 0x001fe40000000f00 */
[----:B------:R-:W-:Y:S02]  /*7270*/  MOV R88, RZ ;  /* 0x000000ff00587202 */ /* 0x000fe40000000f00 */
[----:B------:R-:W-:Y:S02]  /*7280*/  MOV R87, 0xffffffff ;  /* 0xffffffff00577802 */ /* 0x000fe40000000f00 */
[----:B------:R-:W-:Y:S02]  /*7290*/  MOV R50, 0x72b0 ;  /* 0x000072b000327802 */ /* 0x000fe40000000f00 */
[----:B------:R-:W-:Y:S05]  /*72a0*/  CALL.REL.NOINC `($__internal_56_$__cuda_sm70_shflsync_up) ;  /* 0x00000c4000007944 */ /* 0x000fea0003c00000 */
        /* <DEDUP_REMOVED lines=8> */
[----:B------:R-:W-:Y:S05]  /*7330*/  CALL.REL.NOINC `($__internal_56_$__cuda_sm70_shflsync_up) ;  /* 0x00000bb000007944 */ /* 0x000fea0003c00000 */
[----:B-1----:R-:W-:Y:S01]  /*7340*/  MOV R90, R86 ;  /* 0x00000056005a7202 */ /* 0x002fe20000000f00 */
[----:B------:R-:W-:Y:S01]  /*7350*/  HFMA2.MMA R86, -RZ, RZ, 0, 4.76837158203125e-07 ;  /* 0x00000008ff567435 */ /* 0x000fe200000001ff */
        /* <DEDUP_REMOVED lines=15> */
[----:B------:R-:W-:Y:S05]  /*7450*/  CALL.REL.NOINC `($__internal_56_$__cuda_sm70_shflsync_up) ;  /* 0x00000a9000007944 */ /* 0x000fea0003c00000 */
[----:B-1----:R-:W-:Y:S01]  /*7460*/  MOV R156, R86 ;  /* 0x00000056009c7202 */ /* 0x002fe20000000f00 */
[----:B------:R-:W-:Y:S01]  /*7470*/  HFMA2.MMA R86, -RZ, RZ, 0, 9.5367431640625e-07 ;  /* 0x00000010ff567435 */ /* 0x000fe200000001ff */
[----:B0-----:R-:W-:Y:S02]  /*7480*/  MOV R89, R91 ;  /* 0x0000005b00597202 */ /* 0x001fe40000000f00 */
[----:B------:R-:W-:Y:S02]  /*7490*/  MOV R88, RZ ;  /* 0x000000ff00587202 */ /* 0x000fe40000000f00 */
[----:B------:R-:W-:-:S02]  /*74a0*/  MOV R87, 0xffffffff ;  /* 0xffffffff00577802 */ /* 0x000fc40000000f00 */
[----:B------:R-:W-:Y:S02]  /*74b0*/  MOV R50, 0x74d0 ;  /* 0x000074d000327802 */ /* 0x000fe40000000f00 */
[----:B------:R-:W-:Y:S05]  /*74c0*/  CALL.REL.NOINC `($__internal_56_$__cuda_sm70_shflsync_up) ;  /* 0x00000a2000007944 */ /* 0x000fea0003c00000 */
[----:B01----:R-:W-:Y:S05]  /*74d0*/  BRA `(.L_x_1368) ;  /* 0xffffcb0000007947 */ /* 0x003fea000383ffff */
.L_x_1352:
[----:B------:R-:W-:Y:S01]  /*74e0*/  HFMA2.MMA R86, -RZ, RZ, 0, 5.9604644775390625e-08 ;  /* 0x00000001ff567435 */ /* 0x000fe200000001ff */
[----:B0-----:R-:W-:Y:S02]  /*74f0*/  MOV R88, RZ ;  /* 0x000000ff00587202 */ /* 0x001fe40000000f00 */
[----:B------:R-:W-:Y:S02]  /*7500*/  MOV R87, 0xffffffff ;  /* 0xffffffff00577802 */ /* 0x000fe40000000f00 */
[----:B-1----:R-:W-:Y:S02]  /*7510*/  MOV R50, 0x7530 ;  /* 0x0000753000327802 */ /* 0x002fe40000000f00 */
[----:B-----5:R-:W-:Y:S05]  /*7520*/  CALL.REL.NOINC `($__internal_56_$__cuda_sm70_shflsync_up) ;  /* 0x000009c000007944 */ /* 0x020fea0003c00000 */
[----:B-1----:R-:W-:Y:S01]  /*7530*/  MOV R154, R86 ;  /* 0x00000056009a7202 */ /* 0x002fe20000000f00 */
[----:B------:R-:W-:Y:S01]  /*7540*/  HFMA2.MMA R86, -RZ, RZ, 0, 5.9604644775390625e-08 ;  /* 0x00000001ff567435 */ /* 0x000fe200000001ff */
[----:B0-----:R-:W-:Y:S02]  /*7550*/  MOV R89, R155 ;  /* 0x0000009b00597202 */ /* 0x001fe40000000f00 */
[----:B------:R-:W-:Y:S02]  /*7560*/  MOV R88, RZ ;  /* 0x000000ff00587202 */ /* 0x000fe40000000f00 */
[----:B------:R-:W-:-:S02]  /*7570*/  MOV R87, 0xffffffff ;  /* 0xffffffff00577802 */ /* 0x000fc40000000f00 */
[----:B------:R-:W-:Y:S02]  /*7580*/  MOV R50, 0x75a0 ;  /* 0x000075a000327802 */ /* 0x000fe40000000f00 */
[----:B------:R-:W-:Y:S05]  /*7590*/  CALL.REL.NOINC `($__internal_56_$__cuda_sm70_shflsync_up) ;  /* 0x0000095000007944 */ /* 0x000fea0003c00000 */
[----:B0-----:R-:W-:Y:S01]  /*75a0*/  HFMA2.MMA R87, -RZ, RZ, 0, 0 ;  /* 0x00000000ff577435 */ /* 0x001fe200000001ff */
[----:B-1----:R-:W-:Y:S02]  /*75b0*/  MOV R155, R86 ;  /* 0x00000056009b7202 */ /* 0x002fe40000000f00 */
[----:B------:R-:W-:Y:S02]  /*75c0*/  MOV R88, R48 ;  /* 0x0000003000587202 */ /* 0x000fe40000000f00 */
[----:B------:R-:W-:Y:S02]  /*75d0*/  MOV R50, 0x1f ;  /* 0x0000001f00327802 */ /* 0x000fe40000000f00 */
[----:B------:R-:W-:Y:S02]  /*75e0*/  MOV R51, 0xffffffff ;  /* 0xffffffff00337802 */ /* 0x000fe40000000f00 */
[----:B------:R-:W-:Y:S02]  /*75f0*/  MOV R86, 0x7610 ;  /* 0x0000761000567802 */ /* 0x000fe40000000f00 */
[----:B------:R-:W-:Y:S05]  /*7600*/  CALL.REL.NOINC `($__internal_55_$__cuda_sm70_shflsync_idx_p) ;  /* 0x0000089000007944 */ /* 0x000fea0003c00000 */
[----:B0-----:R-:W-:Y:S01]  /*7610*/  HFMA2.MMA R87, -RZ, RZ, 0, 0 ;  /* 0x00000000ff577435 */ /* 0x001fe200000001ff */
[----:B-1----:R-:W-:-:S02]  /*7620*/  MOV R156, R50 ;  /* 0x00000032009c7202 */ /* 0x002fc40000000f00 */
[----:B------:R-:W-:Y:S02]  /*7630*/  MOV R88, R49 ;  /* 0x0000003100587202 */ /* 0x000fe40000000f00 */
[----:B------:R-:W-:Y:S02]  /*7640*/  MOV R50, 0x1f ;  /* 0x0000001f00327802 */ /* 0x000fe40000000f00 */
[----:B------:R-:W-:Y:S02]  /*7650*/  MOV R51, 0xffffffff ;  /* 0xffffffff00337802 */ /* 0x000fe40000000f00 */
[----:B------:R-:W-:Y:S02]  /*7660*/  MOV R86, 0x7680 ;  /* 0x0000768000567802 */ /* 0x000fe40000000f00 */
[----:B------:R-:W-:Y:S05]  /*7670*/  CALL.REL.NOINC `($__internal_55_$__cuda_sm70_shflsync_idx_p) ;  /* 0x0000082000007944 */ /* 0x000fea0003c00000 */
[----:B01----:R-:W-:Y:S01]  /*7680*/  MOV R87, R50 ;  /* 0x0000003200577202 */ /* 0x003fe20000000f00 */
[----:B------:R-:W-:Y:S05]  /*7690*/  BRA `(.L_x_1369) ;  /* 0xffffcab000007947 */ /* 0x000fea000383ffff */
.L_x_1355:
[----:B------:R-:W-:Y:S01]  /*76a0*/  HFMA2.MMA R86, -RZ, RZ, 0, 5.9604644775390625e-08 ;  /* 0x00000001ff567435 */ /* 0x000fe200000001ff */
[----:B------:R-:W-:Y:S02]  /*76b0*/  MOV R153, R90 ;  /* 0x0000005a00997202 */ /* 0x000fe40000000f00 */
[----:B------:R-:W-:-:S02]  /*76c0*/  MOV R88, 0x1f ;  /* 0x0000001f00587802 */ /* 0x000fc40000000f00 */
[----:B------:R-:W-:Y:S02]  /*76d0*/  MOV R87, 0xffffffff ;  /* 0xffffffff00577802 */ /* 0x000fe40000000f00 */
[----:B------:R-:W-:Y:S02]  /*76e0*/  MOV R50, 0x7700 ;  /* 0x0000770000327802 */ /* 0x000fe40000000f00 */
[----:B------:R-:W-:Y:S05]  /*76f0*/  CALL.REL.NOINC `($__internal_54_$__cuda_sm70_shflsync_down) ;  /* 0x0000076000007944 */ /* 0x000fea0003c00000 */
[----:B-1----:R-:W-:Y:S01]  /*7700*/  MOV R89, R86 ;  /* 0x0000005600597202 */ /* 0x002fe20000000f00 */
[----:B0-----:R-:W-:Y:S05]  /*7710*/  BRA `(.L_x_1370) ;  /* 0xffffd02000007947 */ /* 0x001fea000383ffff */
.L_x_1356:
[----:B------:R-:W-:Y:S01]  /*7720*/  HFMA2.MMA R86, -RZ, RZ, 0, 5.9604644775390625e-08 ;  /* 0x00000001ff567435 */ /* 0x000fe200000001ff */
[----:B------:R-:W-:Y:S02]  /*7730*/  MOV R153, R91 ;  /* 0x0000005b00997202 */ /* 0x000fe40000000f00 */
[----:B------:R-:W-:Y:S02]  /*7740*/  MOV R88, 0x1f ;  /* 0x0000001f00587802 */ /* 0x000fe40000000f00 */
[----:B------:R-:W-:Y:S02]  /*7750*/  MOV R87, 0xffffffff ;  /* 0xffffffff00577802 */ /* 0x000fe40000000f00 */
[----:B------:R-:W-:-:S02]  /*7760*/  MOV R50, 0x7780 ;  /* 0x0000778000327802 */ /* 0x000fc40000000f00 */
[----:B01----:R-:W-:Y:S05]  /*7770*/  CALL.REL.NOINC `($__internal_54_$__cuda_sm70_shflsync_down) ;  /* 0x000006e000007944 */ /* 0x003fea0003c00000 */
        /* <DEDUP_REMOVED lines=9> */
[----:B------:R-:W-:Y:S05]  /*7810*/  CALL.REL.NOINC `($__internal_54_$__cuda_sm70_shflsync_down) ;  /* 0x0000064000007944 */ /* 0x000fea0003c00000 */
[----:B-1----:R-:W-:Y:S01]  /*7820*/  MOV R89, R86 ;  /* 0x0000005600597202 */ /* 0x002fe20000000f00 */
[----:B------:R-:W-:Y:S01]  /*7830*/  HFMA2.MMA R86, -RZ, RZ, 0, 1.1920928955078125e-07 ;  /* 0x00000002ff567435 */ /* 0x000fe200000001ff */
[----:B0-----:R-:W-:Y:S02]  /*7840*/  MOV R153, R91 ;  /* 0x0000005b00997202 */ /* 0x001fe40000000f00 */
[----:B------:R-:W-:-:S02]  /*7850*/  MOV R88, 0x1f ;  /* 0x0000001f00587802 */ /* 0x000fc40000000f00 */
[----:B------:R-:W-:Y:S02]  /*7860*/  MOV R87, 0xffffffff ;  /* 0xffffffff00577802 */ /* 0x000fe40000000f00 */
[----:B------:R-:W-:Y:S02]  /*7870*/  MOV R50, 0x7890 ;  /* 0x0000789000327802 */ /* 0x000fe40000000f00 */
[----:B------:R-:W-:Y:S05]  /*7880*/  CALL.REL.NOINC `($__internal_54_$__cuda_sm70_shflsync_down) ;  /* 0x000005d000007944 */ /* 0x000fea0003c00000 */
[----:B-1----:R-:W-:Y:S01]  /*7890*/  @!P3 FFMA.FTZ R91, R90, R86, R91 ;  /* 0x000000565a5bb223 */ /* 0x002fe2000001005b */
[----:B------:R-:W-:Y:S01]  /*78a0*/  HFMA2.MMA R86, -RZ, RZ, 0, 2.384185791015625e-07 ;  /* 0x00000004ff567435 */ /* 0x000fe200000001ff */
[----:B------:R-:W-:Y:S01]  /*78b0*/  @!P3 FMUL.FTZ R90, R89, R90 ;  /* 0x0000005a595ab220 */ /* 0x000fe20000410000 */
[----:B0-----:R-:W-:Y:S02]  /*78c0*/  MOV R88, 0x1f ;  /* 0x0000001f00587802 */ /* 0x001fe40000000f00 */
[----:B------:R-:W-:Y:S02]  /*78d0*/  MOV R87, 0xffffffff ;  /* 0xffffffff00577802 */ /* 0x000fe40000000f00 */
[----:B------:R-:W-:Y:S02]  /*78e0*/  MOV R153, R90 ;  /* 0x0000005a00997202 */ /* 0x000fe40000000f00 */
[----:B------:R-:W-:-:S02]  /*78f0*/  MOV R50, 0x7910 ;  /* 0x0000791000327802 */ /* 0x000fc40000000f00 */
[----:B------:R-:W-:Y:S05]  /*7900*/  CALL.REL.NOINC `($__internal_54_$__cuda_sm70_shflsync_down) ;  /* 0x0000055000007944 */ /* 0x000fea0003c00000 */
[----:B-1----:R-:W-:Y:S01]  /*7910*/  MOV R89, R86 ;  /* 0x0000005600597202 */ /* 0x002fe20000000f00 */
[----:B------:R-:W-:Y:S01]  /*7920*/  HFMA2.MMA R86, -RZ, RZ, 0, 2.384185791015625e-07 ;  /* 0x00000004ff567435 */ /* 0x000fe200000001ff */
[----:B0-----:R-:W-:-:S02]  /*7930*/  MOV R153, R91 ;  /* 0x0000005b00997202 */ /* 0x001fc40000000f00 */
[----:B------:R-:W-:Y:S02]  /*7940*/  MOV R88, 0x1f ;  /* 0x0000001f00587802 */ /* 0x000fe40000000f00 */
[----:B------:R-:W-:Y:S02]  /*7950*/  MOV R87, 0xffffffff ;  /* 0xffffffff00577802 */ /* 0x000fe40000000f00 */
[----:B------:R-:W-:Y:S02]  /*7960*/  MOV R50, 0x7980 ;  /* 0x0000798000327802 */ /* 0x000fe40000000f00 */
[----:B------:R-:W-:Y:S05]  /*7970*/  CALL.REL.NOINC `($__internal_54_$__cuda_sm70_shflsync_down) ;  /* 0x000004e000007944 */ /* 0x000fea0003c00000 */
[----:B-1----:R-:W-:Y:S01]  /*7980*/  @!P2 FFMA.FTZ R91, R90, R86, R91 ;  /* 0x000000565a5ba223 */ /* 0x002fe2000001005b */
[----:B------:R-:W-:Y:S01]  /*7990*/  HFMA2.MMA R86, -RZ, RZ, 0, 4.76837158203125e-07 ;  /* 0x00000008ff567435 */ /* 0x000fe200000001ff */
[----:B------:R-:W-:Y:S01]  /*79a0*/  @!P2 FMUL.FTZ R90, R89, R90 ;  /* 0x0000005a595aa220 */ /* 0x000fe20000410000 */
[----:B0-----:R-:W-:Y:S02]  /*79b0*/  MOV R88, 0x1f ;  /* 0x0000001f00587802 */ /* 0x001fe40000000f00 */
[----:B------:R-:W-:Y:S02]  /*79c0*/  MOV R87, 0xffffffff ;  /* 0xffffffff00577802 */ /* 0x000fe40000000f00 */
[----:B------:R-:W-:-:S02]  /*79d0*/  MOV R153, R90 ;  /* 0x0000005a00997202 */ /* 0x000fc40000000f00 */
[----:B------:R-:W-:Y:S02]  /*79e0*/  MOV R50, 0x7a00 ;  /* 0x00007a0000327802 */ /* 0x000fe40000000f00 */
[----:B------:R-:W-:Y:S05]  /*79f0*/  CALL.REL.NOINC `($__internal_54_$__cuda_sm70_shflsync_down) ;  /* 0x0000046000007944 */ /* 0x000fea0003c00000 */
[----:B-1----:R-:W-:Y:S01]  /*7a00*/  MOV R89, R86 ;  /* 0x0000005600597202 */ /* 0x002fe20000000f00 */
[----:B------:R-:W-:Y:S01]  /*7a10*/  HFMA2.MMA R86, -RZ, RZ, 0, 4.76837158203125e-07 ;  /* 0x00000008ff567435 */ /* 0x000fe200000001ff */
[----:B0-----:R-:W-:Y:S02]  /*7a20*/  MOV R153, R91 ;  /* 0x0000005b00997202 */ /* 0x001fe40000000f00 */
[----:B------:R-:W-:Y:S02]  /*7a30*/  MOV R88, 0x1f ;  /* 0x0000001f00587802 */ /* 0x000fe40000000f00 */
[----:B------:R-:W-:Y:S02]  /*7a40*/  MOV R87, 0xffffffff ;  /* 0xffffffff00577802 */ /* 0x000fe40000000f00 */
[----:B------:R-:W-:Y:S02]  /*7a50*/  MOV R50, 0x7a70 ;  /* 0x00007a7000327802 */ /* 0x000fe40000000f00 */
[----:B------:R-:W-:Y:S05]  /*7a60*/  CALL.REL.NOINC `($__internal_54_$__cuda_sm70_shflsync_down) ;  /* 0x000003f000007944 */ /* 0x000fea0003c00000 */
        /* <DEDUP_REMOVED lines=9> */
[----:B------:R-:W-:Y:S05]  /*7b00*/  CALL.REL.NOINC `($__internal_54_$__cuda_sm70_shflsync_down) ;  /* 0x0000035000007944 */ /* 0x000fea0003c00000 */
[----:B-1----:R-:W-:Y:S01]  /*7b10*/  MOV R90, R86 ;  /* 0x00000056005a7202 */ /* 0x002fe20000000f00 */
[----:B------:R-:W-:Y:S01]  /*7b20*/  HFMA2.MMA R86, -RZ, RZ, 0, 9.5367431640625e-07 ;  /* 0x00000010ff567435 */ /* 0x000fe200000001ff */
[----:B0-----:R-:W-:Y:S02]  /*7b30*/  MOV R153, R156 ;  /* 0x0000009c00997202 */ /* 0x001fe40000000f00 */
[----:B------:R-:W-:-:S02]  /*7b40*/  MOV R88, 0x1f ;  /* 0x0000001f00587802 */ /* 0x000fc40000000f00 */
[----:B------:R-:W-:Y:S02]  /*7b50*/  MOV R87, 0xffffffff ;  /* 0xffffffff00577802 */ /* 0x000fe40000000f00 */
[----:B------:R-:W-:Y:S02]  /*7b60*/  MOV R50, 0x7b80 ;  /* 0x00007b8000327802 */ /* 0x000fe40000000f00 */
[----:B------:R-:W-:Y:S05]  /*7b70*/  CALL.REL.NOINC `($__internal_54_$__cuda_sm70_shflsync_down) ;  /* 0x000002e000007944 */ /* 0x000fea0003c00000 */
[----:B-1----:R-:W-:Y:S01]  /*7b80*/  @!P0 FFMA.FTZ R156, R89, R86, R156 ;  /* 0x00000056599c8223 */ /* 0x002fe2000001009c */
[----:B0-----:R-:W-:Y:S01]  /*7b90*/  HFMA2.MMA R87, -RZ, RZ, 0, 0 ;  /* 0x00000000ff577435 */ /* 0x001fe200000001ff */
[----:B------:R-:W-:Y:S01]  /*7ba0*/  @!P0 FMUL.FTZ R89, R90, R89 ;  /* 0x000000595a598220 */ /* 0x000fe20000410000 */
[----:B------:R-:W-:Y:S02]  /*7bb0*/  MOV R50, 0x1f ;  /* 0x0000001f00327802 */ /* 0x000fe40000000f00 */
[----:B------:R-:W-:Y:S02]  /*7bc0*/  MOV R51, 0xffffffff ;  /* 0xffffffff00337802 */ /* 0x000fe40000000f00 */
[----:B------:R-:W-:Y:S02]  /*7bd0*/  MOV R88, R89 ;  /* 0x0000005900587202 */ /* 0x000fe40000000f00 */
[----:B------:R-:W-:-:S02]  /*7be0*/  MOV R86, 0x7c00 ;  /* 0x00007c0000567802 */ /* 0x000fc40000000f00 */
        /* <DEDUP_REMOVED lines=8> */
[----:B------:R-:W-:Y:S01]  /*7c70*/  HFMA2.MMA R86, -RZ, RZ, 0, 5.9604644775390625e-08 ;  /* 0x00000001ff567435 */ /* 0x000fe200000001ff */
[----:B-1----:R-:W-:Y:S02]  /*7c80*/  MOV R154, R50 ;  /* 0x00000032009a7202 */ /* 0x002fe40000000f00 */
[----:B------:R-:W-:Y:S02]  /*7c90*/  MOV R153, R89 ;  /* 0x0000005900997202 */ /* 0x000fe40000000f00 */
[----:B0-----:R-:W-:-:S02]  /*7ca0*/  MOV R88, 0x1f ;  /* 0x0000001f00587802 */ /* 0x001fc40000000f00 */
[----:B------:R-:W-:Y:S02]  /*7cb0*/  MOV R87, 0xffffffff ;  /* 0xffffffff00577802 */ /* 0x000fe40000000f00 */
[----:B------:R-:W-:Y:S02]  /*7cc0*/  MOV R50, 0x7ce0 ;  /* 0x00007ce000327802 */ /* 0x000fe40000000f00 */
[----:B------:R-:W-:Y:S05]  /*7cd0*/  CALL.REL.NOINC `($__internal_54_$__cuda_sm70_shflsync_down) ;  /* 0x0000018000007944 */ /* 0x000fea0003c00000 */
[----:B-1----:R-:W-:Y:S01]  /*7ce0*/  MOV R89, R86 ;  /* 0x0000005600597202 */ /* 0x002fe20000000f00 */
[----:B------:R-:W-:Y:S01]  /*7cf0*/  HFMA2.MMA R86, -RZ, RZ, 0, 5.9604644775390625e-08 ;  /* 0x00000001ff567435 */ /* 0x000fe200000001ff */
[----:B0-----:R-:W-:Y:S02]  /*7d00*/  MOV R153, R156 ;  /* 0x0000009c00997202 */ /* 0x001fe40000000f00 */
[----:B------:R-:W-:Y:S02]  /*7d10*/  MOV R88, 0x1f ;  /* 0x0000001f00587802 */ /* 0x000fe40000000f00 */
[----:B------:R-:W-:Y:S02]  /*7d20*/  MOV R87, 0xffffffff ;  /* 0xffffffff00577802 */ /* 0x000fe40000000f00 */
[----:B------:R-:W-:-:S02]  /*7d30*/  MOV R50, 0x7d50 ;  /* 0x00007d5000327802 */ /* 0x000fc40000000f00 */
[----:B------:R-:W-:Y:S05]  /*7d40*/  CALL.REL.NOINC `($__internal_54_$__cuda_sm70_shflsync_down) ;  /* 0x0000011000007944 */ /* 0x000fea0003c00000 */
[----:B0-----:R-:W-:Y:S01]  /*7d50*/  HFMA2.MMA R87, -RZ, RZ, 0, 0 ;  /* 0x00000000ff577435 */ /* 0x001fe200000001ff */
[----:B-1----:R-:W-:-:S02]  /*7d60*/  MOV R156, R86 ;  /* 0x00000056009c7202 */ /* 0x002fc40000000f00 */
[----:B------:R-:W-:Y:S02]  /*7d70*/  MOV R153, R89 ;  /* 0x0000005900997202 */ /* 0x000fe40000000f00 */
[----:B------:R-:W-:Y:S02]  /*7d80*/  MOV R88, R48 ;  /* 0x0000003000587202 */ /* 0x000fe40000000f00 */
[----:B------:R-:W-:Y:S02]  /*7d90*/  MOV R50, 0x1f ;  /* 0x0000001f00327802 */ /* 0x000fe40000000f00 */
[----:B------:R-:W-:Y:S02]  /*7da0*/  MOV R51, 0xffffffff ;  /* 0xffffffff00337802 */ /* 0x000fe40000000f00 */
[----:B------:R-:W-:Y:S02]  /*7db0*/  MOV R86, 0x7dd0 ;  /* 0x00007dd000567802 */ /* 0x000fe40000000f00 */
[----:B------:R-:W-:Y:S05]  /*7dc0*/  CALL.REL.NOINC `($__internal_55_$__cuda_sm70_shflsync_idx_p) ;  /* 0x000000d000007944 */ /* 0x000fea0003c00000 */
[----:B0-----:R-:W-:Y:S01]  /*7dd0*/  HFMA2.MMA R87, -RZ, RZ, 0, 0 ;  /* 0x00000000ff577435 */ /* 0x001fe200000001ff */
[----:B-1----:R-:W-:Y:S02]  /*7de0*/  MOV R155, R50 ;  /* 0x00000032009b7202 */ /* 0x002fe40000000f00 */
[----:B------:R-:W-:-:S02]  /*7df0*/  MOV R88, R49 ;  /* 0x0000003100587202 */ /* 0x000fc40000000f00 */
[----:B------:R-:W-:Y:S02]  /*7e00*/  MOV R50, 0x1f ;  /* 0x0000001f00327802 */ /* 0x000fe40000000f00 */
[----:B------:R-:W-:Y:S02]  /*7e10*/  MOV R51, 0xffffffff ;  /* 0xffffffff00337802 */ /* 0x000fe40000000f00 */
[----:B------:R-:W-:Y:S02]  /*7e20*/  MOV R86, 0x7e40 ;  /* 0x00007e4000567802 */ /* 0x000fe40000000f00 */
[----:B------:R-:W-:Y:S05]  /*7e30*/  CALL.REL.NOINC `($__internal_55_$__cuda_sm70_shflsync_idx_p) ;  /* 0x0000006000007944 */ /* 0x000fea0003c00000 */
[----:B-1----:R-:W-:Y:S01]  /*7e40*/  MOV R89, R50 ;  /* 0x0000003200597202 */ /* 0x002fe20000000f00 */
[----:B0-----:R-:W-:Y:S05]  /*7e50*/  BRA `(.L_x_1371) ;  /* 0xffffca8000007947 */ /* 0x001fea000383ffff */
        .weak           $__internal_54_$__cuda_sm70_shflsync_down
        .type           $__internal_54_$__cuda_sm70_shflsync_down,@function
        .size           $__internal_54_$__cuda_sm70_shflsync_down,($__internal_55_$__cuda_sm70_shflsync_idx_p - $__internal_54_$__cuda_sm70_shflsync_down)
$__internal_54_$__cuda_sm70_shflsync_down:
[----:B------:R-:W-:Y:S01]  /*7e60*/  HFMA2.MMA R51, -RZ, RZ, 0, 0 ;  /* 0x00000000ff337435 */ /* 0x000fe200000001ff */
[----:B------:R-:W-:Y:S04]  /*7e70*/  WARPSYNC R87 ;  /* 0x0000005700007348 */ /* 0x000fe80003800000 */
[----:B------:R0:W1:Y:S01]  /*7e80*/  SHFL.DOWN PT, R86, R153, R86, R88 ;  /* 0x0800005699567389 */ /* 0x00006200000e0058 */
[----:B------:R-:W-:Y:S05]  /*7e90*/  RET.REL.NODEC R50 `(_Z25selective_scan_bwd_kernelI32Selective_Scan_bwd_kernel_traitsILi128ELi16ELb1ELb0ELb0ELb1ELb0EN3c104HalfEfEEv12SSMParamsBwd) ;  /* 0xffff816032007950 */ /* 0x000fea0003c3ffff */
        .weak           $__internal_55_$__cuda_sm70_shflsync_idx_p
        .type           $__internal_55_$__cuda_sm70_shflsync_idx_p,@function
        .size           $__internal_55_$__cuda_sm70_shflsync_idx_p,($__internal_56_$__cuda_sm70_shflsync_up - $__internal_55_$__cuda_sm70_shflsync_idx_p)
$__internal_55_$__cuda_sm70_shflsync_idx_p:
[----:B------:R-:W-:Y:S01]  /*7ea0*/  HFMA2.MMA R91, -RZ, RZ, 0, 0 ;  /* 0x00000000ff5b7435 */ /* 0x000fe200000001ff */
[----:B------:R-:W-:Y:S01]  /*7eb0*/  MOV R90, R86 ;  /* 0x00000056005a7202 */ /* 0x000fe20000000f00 */
[----:B------:R-:W-:Y:S04]  /*7ec0*/  WARPSYNC R51 ;  /* 0x0000003300007348 */ /* 0x000fe80003800000 */
[----:B------:R0:W1:Y:S01]  /*7ed0*/  SHFL.IDX PT, R50, R88, R87, R50 ;  /* 0x0000005758327389 */ /* 0x00006200000e0032 */
[----:B------:R-:W-:Y:S05]  /*7ee0*/  RET.REL.NODEC R90 `(_Z25selective_scan_bwd_kernelI32Selective_Scan_bwd_kernel_traitsILi128ELi16ELb1ELb0ELb0ELb1ELb0EN3c104HalfEfEEv12SSMParamsBwd) ;  /* 0xffff81105a007950 */ /* 0x000fea0003c3ffff */
        .weak           $__internal_56_$__cuda_sm70_shflsync_up
        .type           $__internal_56_$__cuda_sm70_shflsync_up,@function
        .size           $__internal_56_$__cuda_sm70_shflsync_up,(.L_x_8868 - $__internal_56_$__cuda_sm70_shflsync_up)
$__internal_56_$__cuda_sm70_shflsync_up:
[----:B------:R-:W-:Y:S01]  /*7ef0*/  MOV R51, 0x0 ;  /* 0x0000000000337802 */ /* 0x000fe20000000f00 */
[----:B------:R-:W-:Y:S04]  /*7f00*/  WARPSYNC R87 ;  /* 0x0000005700007348 */ /* 0x000fe80003800000 */
[----:B------:R0:W1:Y:S01]  /*7f10*/  SHFL.UP PT, R86, R89, R86, R88 ;  /* 0x0400005659567389 */ /* 0x00006200000e0058 */
[----:B------:R-:W-:Y:S05]  /*7f20*/  RET.REL.NODEC R50 `(_Z25selective_scan_bwd_kernelI32Selective_Scan_bwd_kernel_traitsILi128ELi16ELb1ELb0ELb0ELb1ELb0EN3c104HalfEfEEv12SSMParamsBwd) ;  /* 0xffff80d032007950 */ /* 0x000fea0003c3ffff */
.L_x_1372:
        /* <DEDUP_REMOVED lines=13> */
.L_x_8868:


//--------------------- .text._Z25selective_scan_bwd_kernelI32Selective_Scan_bwd_kernel_traitsILi128ELi16ELb1ELb0ELb0ELb1ELb1EN3c104HalfEfEEv12SSMParamsBwd --------------------------
	.section	.text._Z25selective_scan_bwd_kernelI32Selective_Scan_bwd_kernel_traitsILi128ELi16ELb1ELb0ELb0ELb1ELb1EN3c104HalfEfEEv12SSMParamsBwd,"ax",@progbits
	.sectioninfo	@"SHI_REGISTERS=168"
	.align	128
        .global         _Z25selective_scan_bwd_kernelI32Selective_Scan_bwd_kernel_traitsILi128ELi16ELb1ELb0ELb0ELb1ELb1EN3c104HalfEfEEv12SSMParamsBwd
        .type           _Z25selective_scan_bwd_kernelI32Selective_Scan_bwd_kernel_traitsILi128ELi16ELb1ELb0ELb0ELb1ELb1EN3c104HalfEfEEv12SSMParamsBwd,@function
        .size           _Z25selective_scan_bwd_kernelI32Selective_Scan_bwd_kernel_traitsILi128ELi16ELb1ELb0ELb0ELb1ELb1EN3c104HalfEfEEv12SSMParamsBwd,(.L_x_8871 - _Z25selective_scan_bwd_kernelI32Selective_Scan_bwd_kernel_traitsILi128ELi16ELb1ELb0ELb0ELb1ELb1EN3c104HalfEfEEv12SSMParamsBwd)
        .other          _Z25selective_scan_bwd_kernelI32Selective_Scan_bwd_kernel_traitsILi128ELi16ELb1ELb0ELb0ELb1ELb1EN3c104HalfEfEEv12SSMParamsBwd,@"STO_CUDA_ENTRY STV_DEFAULT"
_Z25selective_scan_bwd_kernelI32Selective_Scan_bwd_kernel_traitsILi128ELi16ELb1ELb0ELb0ELb1ELb1EN3c104HalfEfEEv12SSMParamsBwd:
.text._Z25selective_scan_bwd_kernelI32Selective_Scan_bwd_kernel_traitsILi128ELi16ELb1ELb0ELb0ELb1ELb1EN3c104HalfEfEEv12SSMParamsBwd:
[----:B------:R-:W-:Y:S02]  /*0000*/  MOV R1, c[0x0][0x28] ;  /* 0x00000a0000017a02 */ /* 0x000fe40000000f00 */
[----:B------:R-:W0:Y:S01]  /*0010*/  S2R R158, SR_CTAID.X ;  /* 0x00000000009e7919 */ /* 0x000e220000002500 */
[----:B------:R-:W-:Y:S01]  /*0020*/  ISETP.NE.U32.AND P0, PT, RZ, c[0x0][0x238], PT ;  /* 0x00008e00ff007a0c */ /* 0x000fe20003f05070 */
[----:B------:R-:W-:Y:S01]  /*0030*/  HFMA2.MMA R138, -RZ, RZ, 0, 0 ;  /* 0x00000000ff8a7435 */ /* 0x000fe200000001ff */
[----:B------:R-:W-:Y:S01]  /*0040*/  ISETP.NE.U32.AND P1, PT, RZ, c[0x0][0x250], PT ;  /* 0x00009400ff007a0c */ /* 0x000fe20003f25070 */
[----:B------:R-:W1:Y:S01]  /*0050*/  S2R R148, SR_CTAID.Y ;  /* 0x0000000000947919 */ /* 0x000e620000002600 */
[----:B------:R-:W-:Y:S01]  /*0060*/  ISETP.NE.AND.EX P0, PT, RZ, c[0x0][0x23c], PT, P0 ;  /* 0x00008f00ff007a0c */ /* 0x000fe20003f05300 */
[----:B------:R-:W-:Y:S01]  /*0070*/  ULDC.64 UR4, c[0x0][0x118] ;  /* 0x0000460000047ab9 */ /* 0x000fe20000000a00 */
[----:B------:R-:W-:Y:S02]  /*0080*/  ISETP.NE.AND.EX P1, PT, RZ, c[0x0][0x254], PT, P1 ;  /* 0x00009500ff007a0c */ /* 0x000fe40003f25310 */
[----:B------:R-:W-:Y:S02]  /*0090*/  MOV R118, RZ ;  /* 0x000000ff00767202 */ /* 0x000fe40000000f00 */
[----:B0-----:R-:W-:-:S02]  /*00a0*/  SHF.R.S32.HI R159, RZ, 0x1f, R158 ;  /* 0x0000001fff9f7819 */ /* 0x001fc4000001149e */
[----:B-1----:R-:W-:-:S03]  /*00b0*/  SHF.R.S32.HI R149, RZ, 0x1f, R148 ;  /* 0x0000001fff957819 */ /* 0x002fc60000011494 */
[C---:B------:R-:W-:Y:S02]  /*00c0*/  IMAD R5, R159.reuse, c[0x0][0x1d0], RZ ;  /* 0x000074009f057a24 */ /* 0x040fe400078e02ff */
[C---:B------:R-:W-:Y:S01]  /*00d0*/  @P0 LEA R6, P2, R148.reuse, c[0x0][0x238], 0x2 ;  /* 0x00008e0094060a11 */ /* 0x040fe200078410ff */
[----:B------:R-:W-:Y:S01]  /*00e0*/  IMAD R13, R159, c[0x0][0x1e0], RZ ;  /* 0x000078009f0d7a24 */ /* 0x000fe200078e02ff */
[----:B------:R-:W-:Y:S01]  /*00f0*/  @P1 LEA R8, P3, R148, c[0x0][0x250], 0x2 ;  /* 0x0000940094081a11 */ /* 0x000fe200078610ff */
[----:B------:R-:W-:Y:S01]  /*0100*/  IMAD R11, R158, c[0x0][0x1d4], R5 ;  /* 0x000075009e0b7a24 */ /* 0x000fe200078e0205 */
[--C-:B------:R-:W-:Y:S01]  /*0110*/  @P0 LEA.HI.X R7, R148, c[0x0][0x23c], R149.reuse, 0x2, P2 ;  /* 0x00008f0094070a11 */ /* 0x100fe200010f1495 */
[----:B------:R-:W-:Y:S01]  /*0120*/  IMAD.WIDE.U32 R2, R158, c[0x0][0x1d0], RZ ;  /* 0x000074009e027a25 */ /* 0x000fe200078e00ff */
[----:B------:R-:W-:-:S03]  /*0130*/  @P1 LEA.HI.X R9, R148, c[0x0][0x254], R149, 0x2, P3 ;  /* 0x0000950094091a11 */ /* 0x000fc600018f1495 */
[----:B------:R-:W-:Y:S01]  /*0140*/  IMAD R15, R159, c[0x0][0x278], RZ ;  /* 0x00009e009f0f7a24 */ /* 0x000fe200078e02ff */
[----:B------:R0:W5:Y:S01]  /*0150*/  @P0 LDG.E R138, [R6.64] ;  /* 0x00000004068a0981 */ /* 0x000162000c1e1900 */
[----:B------:R-:W-:-:S04]  /*0160*/  IMAD.WIDE.U32 R4, R158, c[0x0][0x1e0], RZ ;  /* 0x000078009e047a25 */ /* 0x000fc800078e00ff */
[C---:B------:R-:W-:Y:S01]  /*0170*/  IMAD R13, R158.reuse, c[0x0][0x1e4], R13 ;  /* 0x000079009e0d7a24 */ /* 0x040fe200078e020d */
[----:B------:R-:W-:Y:S01]  /*0180*/  IADD3 R3, R3, R11, RZ ;  /* 0x0000000b03037210 */ /* 0x000fe20007ffe0ff */
[C---:B------:R-:W-:Y:S01]  /*0190*/  IMAD R15, R158.reuse, c[0x0][0x27c], R15 ;  /* 0x00009f009e0f7a24 */ /* 0x040fe200078e020f */
[----:B------:R-:W-:Y:S01]  /*01a0*/  MOV R0, c[0x0][0x174] ;  /* 0x00005d0000007a02 */ /* 0x000fe20000000f00 */
[----:B------:R1:W5:Y:S01]  /*01b0*/  @P1 LDG.E R118, [R8.64] ;  /* 0x0000000408761981 */ /* 0x000362000c1e1900 */
[----:B0-----:R-:W-:Y:S01]  /*01c0*/  IMAD.WIDE.U32 R6, R158, c[0x0][0x278], RZ ;  /* 0x00009e009e067a25 */ /* 0x001fe200078e00ff */
[----:B------:R-:W-:Y:S01]  /*01d0*/  IADD3 R5, R5, R13, RZ ;  /* 0x0000000d05057210 */ /* 0x000fe20007ffe0ff */
[----:B------:R-:W-:Y:S01]  /*01e0*/  CS2R R164, SRZ ;  /* 0x0000000000a47805 */ /* 0x000fe2000001ff00 */
[----:B------:R-:W-:Y:S01]  /*01f0*/  ISETP.NE.U32.AND P0, PT, RZ, c[0x0][0x260], PT ;  /* 0x00009800ff007a0c */ /* 0x000fe20003f05070 */
[----:B------:R-:W-:Y:S01]  /*0200*/  IMAD R13, R149, c[0x0][0x1d8], RZ ;  /* 0x00007600950d7a24 */ /* 0x000fe200078e02ff */
[----:B------:R-:W-:Y:S01]  /*0210*/  IADD3 R7, R7, R15, RZ ;  /* 0x0000000f07077210 */ /* 0x000fe20007ffe0ff */
[----:B------:R-:W-:Y:S01]  /*0220*/  IMAD R15, R149, c[0x0][0x1e8], RZ ;  /* 0x00007a00950f7a24 */ /* 0x000fe200078e02ff */
[----:B------:R-:W-:Y:S01]  /*0230*/  ISETP.NE.AND.EX P0, PT, RZ, c[0x0][0x264], PT, P0 ;  /* 0x00009900ff007a0c */ /* 0x000fe20003f05300 */
[----:B------:R-:W-:Y:S01]  /*0240*/  IMAD.WIDE.U32 R2, R148, c[0x0][0x1d8], R2 ;  /* 0x0000760094027a25 */ /* 0x000fe200078e0002 */
[C---:B-1----:R-:W-:Y:S01]  /*0250*/  LEA R9, R0.reuse, 0xfffff800, 0xb ;  /* 0xfffff80000097811 */ /* 0x042fe200078e58ff */
[----:B------:R-:W-:Y:S01]  /*0260*/  CS2R R162, SRZ ;  /* 0x0000000000a27805 */ /* 0x000fe2000001ff00 */
[----:B------:R-:W-:Y:S01]  /*0270*/  ISETP.GE.AND P3, PT, R0, 0x1, PT ;  /* 0x000000010000780c */ /* 0x000fe20003f66270 */
[C---:B------:R-:W-:Y:S01]  /*0280*/  IMAD.WIDE.U32 R4, R148.reuse, c[0x0][0x1e8], R4 ;  /* 0x00007a0094047a25 */ /* 0x040fe200078e0004 */
[----:B------:R-:W-:Y:S01]  /*0290*/  SHF.R.S32.HI R11, RZ, 0x1f, R9 ;  /* 0x0000001fff0b7819 */ /* 0x000fe20000011409 */
[----:B------:R-:W-:Y:S01]  /*02a0*/  HFMA2.MMA R155, -RZ, RZ, 0, 0 ;  /* 0x00000000ff9b7435 */ /* 0x000fe200000001ff */
[C---:B------:R-:W-:Y:S01]  /*02b0*/  IADD3 R151, P1, R9.reuse, R2, RZ ;  /* 0x0000000209977210 */ /* 0x040fe20007f3e0ff */
[C---:B------:R-:W-:Y:S01]  /*02c0*/  IMAD R13, R148.reuse, c[0x0][0x1dc], R13 ;  /* 0x00007700940d7a24 */ /* 0x040fe200078e020d */
[----:B------:R-:W-:Y:S01]  /*02d0*/  IADD3 R147, P2, R9, R4, RZ ;  /* 0x0000000409937210 */ /* 0x000fe20007f5e0ff */
[C---:B------:R-:W-:Y:S01]  /*02e0*/  IMAD R15, R148.reuse, c[0x0][0x1ec], R15 ;  /* 0x00007b00940f7a24 */ /* 0x040fe200078e020f */
[----:B------:R-:W-:Y:S01]  /*02f0*/  MOV R156, RZ ;  /* 0x000000ff009c7202 */ /* 0x000fe20000000f00 */
[----:B------:R-:W-:Y:S01]  /*0300*/  IMAD R17, R149, c[0x0][0x280], RZ ;  /* 0x0000a00095117a24 */ /* 0x000fe200078e02ff */
[C---:B------:R-:W-:Y:S01]  /*0310*/  IADD3.X R2, R11.reuse, R3, R13, P1, !PT ;  /* 0x000000030b027210 */ /* 0x040fe20000ffe40d */
[----:B------:R-:W-:Y:S01]  /*0320*/  IMAD.WIDE.U32 R6, R148, c[0x0][0x280], R6 ;  /* 0x0000a00094067a25 */ /* 0x000fe200078e0006 */
[----:B------:R-:W-:-:S02]  /*0330*/  IADD3.X R4, R11, R5, R15, P2, !PT ;  /* 0x000000050b047210 */ /* 0x000fc400017fe40f */
[----:B------:R-:W-:Y:S01]  /*0340*/  ISETP.NE.U32.AND P1, PT, RZ, c[0x0][0x328], PT ;  /* 0x0000ca00ff007a0c */ /* 0x000fe20003f25070 */
[----:B------:R-:W-:Y:S01]  /*0350*/  IMAD R17, R148, c[0x0][0x284], R17 ;  /* 0x0000a10094117a24 */ /* 0x000fe200078e0211 */
[----:B------:R-:W-:Y:S01]  /*0360*/  ISETP.NE.U32.AND P2, PT, RZ, c[0x0][0x348], PT ;  /* 0x0000d200ff007a0c */ /* 0x000fe20003f45070 */
[----:B------:R-:W-:Y:S01]  /*0370*/  @P0 IMAD R0, R158, c[0x0][0x164], R148 ;  /* 0x000059009e000a24 */ /* 0x000fe200078e0294 */
[----:B------:R-:W-:Y:S02]  /*0380*/  ISETP.NE.AND.EX P1, PT, RZ, c[0x0][0x32c], PT, P1 ;  /* 0x0000cb00ff007a0c */ /* 0x000fe40003f25310 */
[----:B------:R-:W-:Y:S01]  /*0390*/  ISETP.NE.AND.EX P2, PT, RZ, c[0x0][0x34c], PT, P2 ;  /* 0x0000d300ff007a0c */ /* 0x000fe20003f45320 */
[----:B------:R-:W-:Y:S01]  /*03a0*/  @P0 IMAD R0, R0, c[0x0][0x174], RZ ;  /* 0x00005d0000000a24 */ /* 0x000fe200078e02ff */
[----:B------:R-:W-:Y:S02]  /*03b0*/  IADD3 R9, P4, R9, R6, RZ ;  /* 0x0000000609097210 */ /* 0x000fe40007f9e0ff */
[----:B------:R-:W-:Y:S01]  /*03c0*/  LEA R146, P5, R147, c[0x0][0x248], 0x1 ;  /* 0x0000920093927a11 */ /* 0x000fe200078a08ff */
[----:B------:R-:W-:Y:S01]  /*03d0*/  @P0 IMAD R0, R0, c[0x0][0x16c], RZ ;  /* 0x00005b0000000a24 */ /* 0x000fe200078e02ff */
[----:B------:R-:W-:-:S02]  /*03e0*/  IADD3.X R6, R11, R7, R17, P4, !PT ;  /* 0x000000070b067210 */ /* 0x000fc400027fe411 */
[C---:B------:R-:W-:Y:S02]  /*03f0*/  LEA R152, P4, R151.reuse, c[0x0][0x240], 0x1 ;  /* 0x0000900097987a11 */ /* 0x040fe400078808ff */
[----:B------:R-:W-:Y:S02]  /*0400*/  @P0 MOV R121, 0x8 ;  /* 0x0000000800790802 */ /* 0x000fe40000000f00 */
[----:B------:R-:W-:Y:S02]  /*0410*/  LEA.HI.X R151, R151, c[0x0][0x244], R2, 0x1, P4 ;  /* 0x0000910097977a11 */ /* 0x000fe400020f0c02 */
[----:B------:R-:W-:Y:S01]  /*0420*/  LEA.HI.X R147, R147, c[0x0][0x24c], R4, 0x1, P5 ;  /* 0x0000930093937a11 */ /* 0x000fe200028f0c04 */
[----:B------:R-:W-:Y:S01]  /*0430*/  @P0 IMAD.WIDE R120, R0, R121, c[0x0][0x260] ;  /* 0x0000980000780625 */ /* 0x000fe200078e0279 */
[----:B------:R-:W-:Y:S01]  /*0440*/  LEA R154, P6, R9, c[0x0][0x308], 0x1 ;  /* 0x0000c200099a7a11 */ /* 0x000fe200078c08ff */
[----:B------:R-:W-:Y:S01]  /*0450*/  @!P0 CS2R R120, SRZ ;  /* 0x0000000000788805 */ /* 0x000fe2000001ff00 */
[----:B------:R-:W-:-:S02]  /*0460*/  @P1 LEA R164, P4, R148, c[0x0][0x328], 0x2 ;  /* 0x0000ca0094a41a11 */ /* 0x000fc400078810ff */
[C---:B------:R-:W-:Y:S02]  /*0470*/  @P2 LEA R162, P5, R148.reuse, c[0x0][0x348], 0x2 ;  /* 0x0000d20094a22a11 */ /* 0x040fe400078a10ff */
[----:B------:R-:W-:Y:S02]  /*0480*/  LEA.HI.X R153, R9, c[0x0][0x30c], R6, 0x1, P6 ;  /* 0x0000c30009997a11 */ /* 0x000fe400030f0c06 */
[C-C-:B------:R-:W-:Y:S02]  /*0490*/  @P1 LEA.HI.X R165, R148.reuse, c[0x0][0x32c], R149.reuse, 0x2, P4 ;  /* 0x0000cb0094a51a11 */ /* 0x140fe400020f1495 */
[----:B------:R-:W-:Y:S01]  /*04a0*/  @P2 LEA.HI.X R163, R148, c[0x0][0x34c], R149, 0x2, P5 ;  /* 0x0000d30094a32a11 */ /* 0x000fe200028f1495 */
[----:B------:R-:W-:Y:S05]  /*04b0*/  @!P3 BRA `(.L_x_1373) ;  /* 0x000075000000b947 */ /* 0x000fea0003800000 */
[----:B------:R-:W0:Y:S01]  /*04c0*/  S2R R119, SR_TID.X ;  /* 0x0000000000777919 */ /* 0x000e220000002100 */
[----:B------:R-:W-:Y:S02]  /*04d0*/  MOV R74, c[0x0][0x174] ;  /* 0x00005d00004a7a02 */ /* 0x000fe40000000f00 */
[----:B------:R-:W-:Y:S01]  /*04e0*/  MOV R156, RZ ;  /* 0x000000ff009c7202 */ /* 0x000fe20000000f00 */
[----:B------:R-:W1:Y:S01]  /*04f0*/  S2R R142, SR_LANEID ;  /* 0x00000000008e7919 */ /* 0x000e620000000000 */
[----:B------:R-:W-:-:S02]  /*0500*/  MOV R155, RZ ;  /* 0x000000ff009b7202 */ /* 0x000fc40000000f00 */
[----:B0-----:R-:W-:Y:S02]  /*0510*/  SHF.R.S32.HI R0, RZ, 0x1f, R119 ;  /* 0x0000001fff007819 */ /* 0x001fe40000011477 */
[----:B------:R-:W-:Y:S02]  /*0520*/  SHF.L.U32 R144, R119, 0x1, RZ ;  /* 0x0000000177907819 */ /* 0x000fe400000006ff */
[----:B------:R-:W-:Y:S02]  /*0530*/  LEA.HI R0, R0, R119, RZ, 0x5 ;  /* 0x0000007700007211 */ /* 0x000fe400078f28ff */
[----:B------:R-:W-:Y:S02]  /*0540*/  LOP3.LUT R144, R144, 0xffffffc0, RZ, 0xc0, !PT ;  /* 0xffffffc090907812 */ /* 0x000fe400078ec0ff */
[----:B-1----:R-:W-:Y:S02]  /*0550*/  SHF.R.S32.HI R139, RZ, 0x5, R0 ;  /* 0x00000005ff8b7819 */ /* 0x002fe40000011400 */
.L_x_1424:
[----:B------:R-:W-:Y:S01]  /*0560*/  BAR.SYNC.DEFER_BLOCKING 0x0 ;  /* 0x0000000000007b1d */ /* 0x000fe20000010000 */
[----:B------:R-:W-:Y:S02]  /*0570*/  LOP3.LUT R29, R144, 0x1f, R119, 0xf8, !PT ;  /* 0x0000001f901d7812 */ /* 0x000fe400078ef877 */
[----:B------:R-:W-:-:S05]  /*0580*/  MOV R150, R152 ;  /* 0x0000009800967202 */ /* 0x000fca0000000f00 */
[----:B------:R-:W-:-:S05]  /*0590*/  IMAD.WIDE R2, R29, 0x10, R150 ;  /* 0x000000101d027825 */ /* 0x000fca00078e0296 */
[----:B------:R-:W2:Y:S04]  /*05a0*/  LDG.E.128 R4, [R2.64] ;  /* 0x0000000402047981 */ /* 0x000ea8000c1e1d00 */
[----:B------:R-:W3:Y:S01]  /*05b0*/  LDG.E.128 R8, [R2.64+0x200] ;  /* 0x0002000402087981 */ /* 0x000ee2000c1e1d00 */
[----:B------:R-:W-:Y:S01]  /*05c0*/  IADD3 R145, R144, R142, RZ ;  /* 0x0000008e90917210 */ /* 0x000fe20007ffe0ff */
[----:B------:R-:W-:-:S03]  /*05d0*/  IMAD.WIDE R12, R29, 0x10, R146 ;  /* 0x000000101d0c7825 */ /* 0x000fc600078e0292 */
[----:B------:R-:W-:Y:S01]  /*05e0*/  IADD3 R150, R145, R142, RZ ;  /* 0x0000008e91967210 */ /* 0x000fe20007ffe0ff */
        /* <DEDUP_REMOVED lines=8> */
[----:B------:R-:W-:-:S02]  /*0670*/  MOV R2, R154 ;  /* 0x0000009a00027202 */ /* 0x000fc40000000f00 */
[----:B------:R-:W-:-:S05]  /*0680*/  MOV R3, R153 ;  /* 0x0000009900037202 */ /* 0x000fca0000000f00 */
[----:B------:R-:W-:Y:S01]  /*0690*/  IMAD.WIDE R14, R29, 0x10, R2 ;  /* 0x000000101d0e7825 */ /* 0x000fe200078e0202 */
[----:B--2---:R-:W-:Y:S04]  /*06a0*/  STS.128 [R145.X16], R16 ;  /* 0x0000001091007388 */ /* 0x004fe8000000cc00 */
[----:B---3--:R-:W-:Y:S01]  /*06b0*/  STS.128 [R145.X16+0x200], R20 ;  /* 0x0002001491007388 */ /* 0x008fe2000000cc00 */
[----:B------:R-:W-:-:S06]  /*06c0*/  NOP ;  /* 0x0000000000007918 */ /* 0x000fcc0000000000 */
[----:B------:R-:W0:Y:S04]  /*06d0*/  LDS.128 R8, [R150.X16] ;  /* 0x0000000096087984 */ /* 0x000e28000000cc00 */
[----:B------:R-:W1:Y:S04]  /*06e0*/  LDS.128 R4, [R150.X16+0x10] ;  /* 0x0000100096047984 */ /* 0x000e68000000cc00 */
[----:B------:R-:W-:Y:S06]  /*06f0*/  BAR.SYNC.DEFER_BLOCKING 0x0 ;  /* 0x0000000000007b1d */ /* 0x000fec0000010000 */
[----:B------:R2:W3:Y:S04]  /*0700*/  LDG.E.128 R24, [R14.64] ;  /* 0x000000040e187981 */ /* 0x0004e8000c1e1d00 */
[----:B------:R2:W4:Y:S01]  /*0710*/  LDG.E.128 R32, [R14.64+0x200] ;  /* 0x000200040e207981 */ /* 0x000522000c1e1d00 */
[----:B------:R-:W-:Y:S01]  /*0720*/  LEA R2, R74, 0xfffff800, 0xb ;  /* 0xfffff8004a027811 */ /* 0x000fe200078e58ff */
[----:B------:R-:W-:Y:S01]  /*0730*/  IMAD R13, R159, c[0x0][0x1f0], RZ ;  /* 0x00007c009f0d7a24 */ /* 0x000fe200078e02ff */
[----:B------:R-:W-:Y:S01]  /*0740*/  BSSY B0, `(.L_x_1374) ;  /* 0x0000047000007945 */ /* 0x000fe20003800000 */
[----:B0-----:R-:W-:Y:S01]  /*0750*/  HADD2.F32 R73, -RZ, R8.H0_H0 ;  /* 0x20000008ff497230 */ /* 0x001fe20000004100 */
[----:B------:R-:W-:Y:S01]  /*0760*/  SHF.R.S32.HI R3, RZ, 0x1f, R2 ;  /* 0x0000001fff037819 */ /* 0x000fe20000011402 */
[----:B------:R-:W-:Y:S01]  /*0770*/  IMAD R17, R158, c[0x0][0x1f4], R13 ;  /* 0x00007d009e117a24 */ /* 0x000fe200078e020d */
[----:B------:R-:W-:-:S02]  /*0780*/  HADD2.F32 R71, -RZ, R9.H0_H0 ;  /* 0x20000009ff477230 */ /* 0x000fc40000004100 */
[----:B-----5:R-:W-:Y:S01]  /*0790*/  FADD.FTZ R73, R73, R118 ;  /* 0x0000007649497221 */ /* 0x020fe20000010000 */
[----:B------:R-:W-:Y:S01]  /*07a0*/  HADD2.F32 R9, -RZ, R9.H1_H1 ;  /* 0x30000009ff097230 */ /* 0x000fe20000004100 */
[----:B------:R-:W-:Y:S01]  /*07b0*/  IMAD.WIDE.U32 R12, R158, c[0x0][0x1f0], R2 ;  /* 0x00007c009e0c7a25 */ /* 0x000fe200078e0002 */
[----:B------:R-:W-:Y:S02]  /*07c0*/  HADD2.F32 R69, -RZ, R10.H0_H0 ;  /* 0x2000000aff457230 */ /* 0x000fe40000004100 */
[----:B------:R-:W-:Y:S01]  /*07d0*/  FSETP.GTU.FTZ.AND P2, PT, R73, 20, PT ;  /* 0x41a000004900780b */ /* 0x000fe20003f5c000 */
[--C-:B------:R-:W-:Y:S01]  /*07e0*/  HADD2.F32 R67, -RZ, R11.reuse.H0_H0 ;  /* 0x2000000bff437230 */ /* 0x100fe20000004100 */
[----:B------:R-:W-:Y:S01]  /*07f0*/  IADD3 R13, R13, R17, RZ ;  /* 0x000000110d0d7210 */ /* 0x000fe20007ffe0ff */
[----:B------:R-:W-:Y:S01]  /*0800*/  IMAD R17, R149, c[0x0][0x1f8], RZ ;  /* 0x00007e0095117a24 */ /* 0x000fe200078e02ff */
[----:B------:R-:W-:Y:S01]  /*0810*/  HADD2.F32 R11, -RZ, R11.H1_H1 ;  /* 0x3000000bff0b7230 */ /* 0x000fe20000004100 */
[----:B------:R-:W-:-:S02]  /*0820*/  FADD.FTZ R71, R71, R118 ;  /* 0x0000007647477221 */ /* 0x000fc40000010000 */
[C---:B------:R-:W-:Y:S02]  /*0830*/  IMAD R31, R148.reuse, c[0x0][0x1fc], R17 ;  /* 0x00007f00941f7a24 */ /* 0x040fe400078e0211 */
[----:B--2---:R-:W-:Y:S01]  /*0840*/  IMAD.WIDE.U32 R14, R148, c[0x0][0x1f8], R12 ;  /* 0x00007e00940e7a25 */ /* 0x004fe200078e000c */
[----:B------:R-:W-:-:S03]  /*0850*/  FSETP.GTU.FTZ.AND P4, PT, R71, 20, PT ;  /* 0x41a000004700780b */ /* 0x000fc60003f9c000 */
[--C-:B------:R-:W-:Y:S01]  /*0860*/  FADD.FTZ R70, R9, R118.reuse ;  /* 0x0000007609467221 */ /* 0x100fe20000010000 */
[----:B------:R-:W-:Y:S01]  /*0870*/  IADD3 R13, R15, R31, RZ ;  /* 0x0000001f0f0d7210 */ /* 0x000fe20007ffe0ff */
[----:B------:R-:W-:Y:S01]  /*0880*/  HADD2.F32 R15, -RZ, R8.H1_H1 ;  /* 0x30000008ff0f7230 */ /* 0x000fe20000004100 */
[----:B------:R-:W-:Y:S01]  /*0890*/  LEA R12, P0, R14, c[0x0][0x268], 0x1 ;  /* 0x00009a000e0c7a11 */ /* 0x000fe200078008ff */
[--C-:B------:R-:W-:Y:S01]  /*08a0*/  FADD.FTZ R69, R69, R118.reuse ;  /* 0x0000007645457221 */ /* 0x100fe20000010000 */
[----:B------:R-:W-:Y:S01]  /*08b0*/  FSETP.GTU.FTZ.AND P5, PT, R70, 20, PT ;  /* 0x41a000004600780b */ /* 0x000fe20003fbc000 */
[--C-:B------:R-:W-:Y:S01]  /*08c0*/  FADD.FTZ R67, R67, R118.reuse ;  /* 0x0000007643437221 */ /* 0x100fe20000010000 */
[----:B------:R-:W-:Y:S01]  /*08d0*/  LEA.HI.X R13, R14, c[0x0][0x26c], R13, 0x1, P0 ;  /* 0x00009b000e0d7a11 */ /* 0x000fe200000f0c0d */
[--C-:B------:R-:W-:Y:S01]  /*08e0*/  FADD.FTZ R72, R15, R118.reuse ;  /* 0x000000760f487221 */ /* 0x100fe20000010000 */
[----:B------:R-:W-:Y:S01]  /*08f0*/  FSETP.GTU.FTZ.AND P6, PT, R69, 20, PT ;  /* 0x41a000004500780b */ /* 0x000fe20003fdc000 */
[----:B------:R-:W-:Y:S01]  /*0900*/  FADD.FTZ R66, R11, R118 ;  /* 0x000000760b427221 */ /* 0x000fe20000010000 */
[----:B------:R-:W-:-:S02]  /*0910*/  FSETP.GTU.FTZ.AND P1, PT, R67, 20, PT ;  /* 0x41a000004300780b */ /* 0x000fc40003f3c000 */
[----:B------:R-:W-:Y:S01]  /*0920*/  FSETP.GTU.FTZ.AND P3, PT, R72, 20, PT ;  /* 0x41a000004800780b */ /* 0x000fe20003f7c000 */
[----:B---3--:R0:W-:Y:S04]  /*0930*/  STS.128 [R145.X16], R24 ;  /* 0x0000001891007388 */ /* 0x0081e8000000cc00 */
[----:B----4-:R2:W-:Y:S01]  /*0940*/  STS.128 [R145.X16+0x200], R32 ;  /* 0x0002002091007388 */ /* 0x0105e2000000cc00 */
[----:B------:R-:W-:-:S06]  /*0950*/  NOP ;  /* 0x0000000000007918 */ /* 0x000fcc0000000000 */
[----:B------:R2:W3:Y:S04]  /*0960*/  LDS.128 R20, [R150.X16] ;  /* 0x0000000096147984 */ /* 0x0004e8000000cc00 */
[----:B------:R2:W4:Y:S01]  /*0970*/  LDS.128 R16, [R150.X16+0x10] ;  /* 0x0000100096107984 */ /* 0x000522000000cc00 */
[----:B0-----:R-:W-:-:S05]  /*0980*/  HADD2.F32 R25, -RZ, R10.H1_H1 ;  /* 0x3000000aff197230 */ /* 0x001fca0000004100 */
[----:B------:R-:W-:-:S05]  /*0990*/  FADD.FTZ R68, R25, R118 ;  /* 0x0000007619447221 */ /* 0x000fca0000010000 */
[----:B------:R-:W-:Y:S01]  /*09a0*/  FSETP.GTU.FTZ.AND P0, PT, R68, 20, PT ;  /* 0x41a000004400780b */ /* 0x000fe20003f1c000 */
[----:B------:R-:W-:Y:S07]  /*09b0*/  @P2 BRA `(.L_x_1375) ;  /* 0x000001f000002947 */ /* 0x000fee0003800000 */
[----:B-12---:R-:W-:Y:S01]  /*09c0*/  FMUL.FTZ R73, R73, 1.4426950216293334961 ;  /* 0x3fb8aa3b49497820 */ /* 0x006fe20000410000 */
        /* <DEDUP_REMOVED lines=30> */
.L_x_1375:
[----:B-12---:R-:W-:Y:S05]  /*0bb0*/  BSYNC B0 ;  /* 0x0000000000007941 */ /* 0x006fea0003800000 */
.L_x_1374:
[----:B------:R-:W-:Y:S01]  /*0bc0*/  HADD2.F32 R65, -RZ, R4.H0_H0 ;  /* 0x20000004ff417230 */ /* 0x000fe20000004100 */
[----:B------:R-:W-:Y:S01]  /*0bd0*/  BSSY B0, `(.L_x_1376) ;  /* 0x0000023000007945 */ /* 0x000fe20003800000 */
[----:B------:R-:W-:-:S03]  /*0be0*/  FSETP.GTU.FTZ.AND P2, PT, R66, 20, PT ;  /* 0x41a000004200780b */ /* 0x000fc60003f5c000 */
[----:B------:R-:W-:Y:S01]  /*0bf0*/  FADD.FTZ R65, R65, R118 ;  /* 0x0000007641417221 */ /* 0x000fe20000010000 */
        /* <DEDUP_REMOVED lines=32> */
.L_x_1377:
[----:B------:R-:W-:Y:S05]  /*0e00*/  BSYNC B0 ;  /* 0x0000000000007941 */ /* 0x000fea0003800000 */
.L_x_1376:
[----:B------:R-:W-:Y:S01]  /*0e10*/  HADD2.F32 R9, -RZ, R4.H1_H1 ;  /* 0x30000004ff097230 */ /* 0x000fe20000004100 */
        /* <DEDUP_REMOVED lines=35> */
.L_x_1379:
[----:B------:R-:W-:Y:S05]  /*1050*/  BSYNC B0 ;  /* 0x0000000000007941 */ /* 0x000fea0003800000 */
.L_x_1378:
        /* <DEDUP_REMOVED lines=36> */
.L_x_1381:
[----:B------:R-:W-:Y:S05]  /*12a0*/  BSYNC B0 ;  /* 0x0000000000007941 */ /* 0x000fea0003800000 */
.L_x_1380:
        /* <DEDUP_REMOVED lines=36> */
.L_x_1383:
[----:B------:R-:W-:Y:S05]  /*14f0*/  BSYNC B0 ;  /* 0x0000000000007941 */ /* 0x000fea0003800000 */
.L_x_1382:
        /* <DEDUP_REMOVED lines=36> */
.L_x_1385:
[----:B------:R-:W-:Y:S05]  /*1740*/  BSYNC B0 ;  /* 0x0000000000007941 */ /* 0x000fea0003800000 */
.L_x_1384:
        /* <DEDUP_REMOVED lines=36> */
.L_x_1387:
[----:B------:R-:W-:Y:S05]  /*1990*/  BSYNC B0 ;  /* 0x0000000000007941 */ /* 0x000fea0003800000 */
.L_x_1386:
        /* <DEDUP_REMOVED lines=36> */
.L_x_1389:
[----:B------:R-:W-:Y:S05]  /*1be0*/  BSYNC B0 ;  /* 0x0000000000007941 */ /* 0x000fea0003800000 */
.L_x_1388:
        /* <DEDUP_REMOVED lines=36> */
.L_x_1391:
[----:B------:R-:W-:Y:S05]  /*1e30*/  BSYNC B0 ;  /* 0x0000000000007941 */ /* 0x000fea0003800000 */
.L_x_1390:
[----:B------:R-:W-:Y:S01]  /*1e40*/  BSSY B0, `(.L_x_1392) ;  /* 0x0000023000007945 */ /* 0x000fe20003800000 */
[----:B------:R-:W-:Y:S01]  /*1e50*/  FSETP.GTU.FTZ.AND P3, PT, R58, 20, PT ;  /* 0x41a000003a00780b */ /* 0x000fe20003f7c000 */
[----:B------:R-:W-:Y:S01]  /*1e60*/  IMAD.WIDE R12, R29, 0x10, R12 ;  /* 0x000000101d0c7825 */ /* 0x000fe200078e020c */
[----:B------:R-:W-:Y:S06]  /*1e70*/  @P4 BRA `(.L_x_1393) ;  /* 0x000001f000004947 */ /* 0x000fec0003800000 */
        /* <DEDUP_REMOVED lines=31> */
.L_x_1393:
[----:B------:R-:W-:Y:S05]  /*2070*/  BSYNC B0 ;  /* 0x0000000000007941 */ /* 0x000fea0003800000 */
.L_x_1392:
        /* <DEDUP_REMOVED lines=33> */
.L_x_1395:
[----:B------:R-:W-:Y:S05]  /*2290*/  BSYNC B0 ;  /* 0x0000000000007941 */ /* 0x000fea0003800000 */
.L_x_1394:
        /* <DEDUP_REMOVED lines=33> */
.L_x_1397:
[----:B------:R-:W-:Y:S05]  /*24b0*/  BSYNC B0 ;  /* 0x0000000000007941 */ /* 0x000fea0003800000 */
.L_x_1396:
        /* <DEDUP_REMOVED lines=33> */
.L_x_1399:
[----:B------:R-:W-:Y:S05]  /*26d0*/  BSYNC B0 ;  /* 0x0000000000007941 */ /* 0x000fea0003800000 */
.L_x_1398:
        /* <DEDUP_REMOVED lines=33> */
.L_x_1401:
[----:B------:R-:W-:Y:S05]  /*28f0*/  BSYNC B0 ;  /* 0x0000000000007941 */ /* 0x000fea0003800000 */
.L_x_1400:
        /* <DEDUP_REMOVED lines=33> */
.L_x_1403:
[----:B------:R-:W-:Y:S05]  /*2b10*/  BSYNC B0 ;  /* 0x0000000000007941 */ /* 0x000fea0003800000 */
.L_x_1402:
        /* <DEDUP_REMOVED lines=33> */
.L_x_1405:
[----:B------:R-:W-:Y:S05]  /*2d30*/  BSYNC B0 ;  /* 0x0000000000007941 */ /* 0x000fea0003800000 */
.L_x_1404:
[----:B------:R-:W-:Y:S06]  /*2d40*/  BAR.SYNC.DEFER_BLOCKING 0x0 ;  /* 0x0000000000007b1d */ /* 0x000fec0000010000 */
[----:B------:R-:W2:Y:S04]  /*2d50*/  LDG.E.128 R4, [R12.64] ;  /* 0x000000040c047981 */ /* 0x000ea8000c1e1d00 */
[----:B------:R-:W5:Y:S01]  /*2d60*/  LDG.E.128 R8, [R12.64+0x200] ;  /* 0x000200040c087981 */ /* 0x000f62000c1e1d00 */
        /* <DEDUP_REMOVED lines=10> */
[----:B------:R-:W-:Y:S01]  /*2e10*/  IMAD.WIDE R30, R29, 0x10, R30 ;  /* 0x000000101d1e7825 */ /* 0x000fe200078e021e */
[----:B--2---:R0:W-:Y:S04]  /*2e20*/  STS.128 [R145.X16], R4 ;  /* 0x0000000491007388 */ /* 0x0041e8000000cc00 */
[----:B-----5:R-:W-:Y:S01]  /*2e30*/  STS.128 [R145.X16+0x200], R8 ;  /* 0x0002000891007388 */ /* 0x020fe2000000cc00 */
[----:B------:R-:W-:-:S06]  /*2e40*/  NOP ;  /* 0x0000000000007918 */ /* 0x000fcc0000000000 */
[----:B------:R-:W1:Y:S04]  /*2e50*/  LDS.128 R24, [R150.X16] ;  /* 0x0000000096187984 */ /* 0x000e68000000cc00 */
[----:B------:R-:W2:Y:S04]  /*2e60*/  LDS.128 R8, [R150.X16+0x10] ;  /* 0x0000100096087984 */ /* 0x000ea8000000cc00 */
[----:B------:R-:W-:Y:S06]  /*2e70*/  BAR.SYNC.DEFER_BLOCKING 0x0 ;  /* 0x0000000000007b1d */ /* 0x000fec0000010000 */
[----:B0-----:R0:W5:Y:S04]  /*2e80*/  LDG.E.128 R4, [R30.64] ;  /* 0x000000041e047981 */ /* 0x001168000c1e1d00 */
[----:B----4-:R0:W4:Y:S01]  /*2e90*/  LDG.E.128 R12, [R30.64+0x200] ;  /* 0x000200041e0c7981 */ /* 0x010122000c1e1d00 */
[--C-:B---3--:R-:W-:Y:S01]  /*2ea0*/  HADD2.F32 R78, -RZ, R20.reuse.H0_H0 ;  /* 0x20000014ff4e7230 */ /* 0x108fe20000004100 */
[----:B------:R-:W-:Y:S01]  /*2eb0*/  LEA R157, R142, R144, 0x1 ;  /* 0x000000908e9d7211 */ /* 0x000fe200078e08ff */
[----:B------:R-:W-:-:S02]  /*2ec0*/  HADD2.F32 R79, -RZ, R20.H1_H1 ;  /* 0x30000014ff4f7230 */ /* 0x000fc40000004100 */
[--C-:B-1----:R-:W-:Y:S02]  /*2ed0*/  HADD2.F32 R28, -RZ, R24.reuse.H0_H0 ;  /* 0x20000018ff1c7230 */ /* 0x102fe40000004100 */
        /* <DEDUP_REMOVED lines=9> */
[----:B------:R-:W-:Y:S01]  /*2f70*/  FMUL.FTZ R25, R76, -1.4426950216293334961 ;  /* 0xbfb8aa3b4c197820 */ /* 0x000fe20000410000 */
[--C-:B------:R-:W-:Y:S01]  /*2f80*/  HADD2.F32 R49, -RZ, R27.reuse.H0_H0 ;  /* 0x2000001bff317230 */ /* 0x100fe20000004100 */
[----:B0-----:R-:W-:Y:S01]  /*2f90*/  FMUL.FTZ R31, R51, -1.4426950216293334961 ;  /* 0xbfb8aa3b331f7820 */ /* 0x001fe20000410000 */
[----:B------:R-:W-:Y:S01]  /*2fa0*/  HADD2.F32 R50, -RZ, R27.H1_H1 ;  /* 0x3000001bff327230 */ /* 0x000fe20000004100 */
[----:B------:R-:W-:Y:S01]  /*2fb0*/  FMUL.FTZ R34, R38, -1.4426950216293334961 ;  /* 0xbfb8aa3b26227820 */ /* 0x000fe20000410000 */
[----:B------:R-:W-:Y:S01]  /*2fc0*/  HADD2.F32 R86, -RZ, R21.H0_H0 ;  /* 0x20000015ff567230 */ /* 0x000fe20000004100 */
[----:B------:R-:W-:Y:S01]  /*2fd0*/  FMUL.FTZ R35, R49, -1.4426950216293334961 ;  /* 0xbfb8aa3b31237820 */ /* 0x000fe20000410000 */
[----:B------:R-:W0:Y:S01]  /*2fe0*/  MUFU.EX2 R24, R24 ;  /* 0x0000001800187308 */ /* 0x000e220000000800 */
[----:B------:R-:W-:Y:S01]  /*2ff0*/  FMUL.FTZ R36, R50, -1.4426950216293334961 ;  /* 0xbfb8aa3b32247820 */ /* 0x000fe20000410000 */
[----:B------:R-:W-:-:S02]  /*3000*/  HADD2.F32 R80, -RZ, R16.H0_H0 ;  /* 0x20000010ff507230 */ /* 0x000fc40000004100 */
[----:B------:R-:W-:Y:S02]  /*3010*/  HADD2.F32 R89, -RZ, R21.H1_H1 ;  /* 0x30000015ff597230 */ /* 0x000fe40000004100 */
[--C-:B------:R-:W-:Y:S02]  /*3020*/  HADD2.F32 R90, -RZ, R22.reuse.H0_H0 ;  /* 0x20000016ff5a7230 */ /* 0x100fe40000004100 */
[----:B------:R3:W3:Y:S01]  /*3030*/  MUFU.EX2 R33, R32 ;  /* 0x0000002000217308 */ /* 0x0006e20000000800 */
[----:B-1----:R-:W-:Y:S01]  /*3040*/  FADD.FTZ R83, R0, 1 ;  /* 0x3f80000000537421 */ /* 0x002fe20000010000 */
[----:B------:R-:W-:Y:S02]  /*3050*/  HADD2.F32 R88, -RZ, R22.H1_H1 ;  /* 0x30000016ff587230 */ /* 0x000fe40000004100 */
[--C-:B------:R-:W-:Y:S02]  /*3060*/  HADD2.F32 R91, -RZ, R23.reuse.H0_H0 ;  /* 0x20000017ff5b7230 */ /* 0x100fe40000004100 */
[----:B------:R-:W-:-:S02]  /*3070*/  HADD2.F32 R92, -RZ, R23.H1_H1 ;  /* 0x30000017ff5c7230 */ /* 0x000fc40000004100 */
[----:B------:R1:W1:Y:S01]  /*3080*/  MUFU.EX2 R30, R25 ;  /* 0x00000019001e7308 */ /* 0x0002620000000800 */
[----:B0-----:R-:W-:Y:S01]  /*3090*/  FADD.FTZ R84, R24, 1 ;  /* 0x3f80000018547421 */ /* 0x001fe20000010000 */
[--C-:B--2---:R-:W-:Y:S02]  /*30a0*/  HADD2.F32 R24, -RZ, R9.reuse.H1_H1 ;  /* 0x30000009ff187230 */ /* 0x104fe40000004100 */
[----:B---3--:R-:W-:Y:S02]  /*30b0*/  HADD2.F32 R32, -RZ, R8.H0_H0 ;  /* 0x20000008ff207230 */ /* 0x008fe40000004100 */
[----:B------:R-:W-:Y:S01]  /*30c0*/  HADD2.F32 R22, -RZ, R10.H0_H0 ;  /* 0x2000000aff167230 */ /* 0x000fe20000004100 */
[----:B------:R-:W-:Y:S01]  /*30d0*/  FMUL.FTZ R81, R24, -1.4426950216293334961 ;  /* 0xbfb8aa3b18517820 */ /* 0x000fe20000410000 */
[----:B------:R-:W0:Y:S01]  /*30e0*/  MUFU.RCP R83, R83 ;  /* 0x0000005300537308 */ /* 0x000e220000001000 */
[----:B------:R-:W-:Y:S01]  /*30f0*/  FADD.FTZ R33, R33, 1 ;  /* 0x3f80000021217421 */ /* 0x000fe20000010000 */
[----:B-1----:R-:W-:Y:S01]  /*3100*/  HADD2.F32 R25, -RZ, R9.H0_H0 ;  /* 0x20000009ff197230 */ /* 0x002fe20000004100 */
[----:B------:R-:W-:Y:S01]  /*3110*/  FMUL.FTZ R48, R32, -1.4426950216293334961 ;  /* 0xbfb8aa3b20307820 */ /* 0x000fe20000410000 */
[----:B------:R-:W-:Y:S01]  /*3120*/  HADD2.F32 R9, -RZ, R44.H1_H1 ;  /* 0x3000002cff097230 */ /* 0x000fe20000004100 */
[----:B------:R-:W-:Y:S01]  /*3130*/  FMUL.FTZ R94, R22, -1.4426950216293334961 ;  /* 0xbfb8aa3b165e7820 */ /* 0x000fe20000410000 */
[----:B------:R-:W-:Y:S01]  /*3140*/  HADD2.F32 R21, -RZ, R10.H1_H1 ;  /* 0x3000000aff157230 */ /* 0x000fe20000004100 */
[----:B------:R-:W-:Y:S01]  /*3150*/  FMUL.FTZ R82, R25, -1.4426950216293334961 ;  /* 0xbfb8aa3b19527820 */ /* 0x000fe20000410000 */
[----:B------:R1:W2:Y:S01]  /*3160*/  MUFU.EX2 R26, R31 ;  /* 0x0000001f001a7308 */ /* 0x0002a20000000800 */
[----:B------:R-:W-:Y:S01]  /*3170*/  FADD.FTZ R30, R30, 1 ;  /* 0x3f8000001e1e7421 */ /* 0x000fe20000010000 */
[----:B------:R-:W-:Y:S01]  /*3180*/  HADD2.F32 R23, -RZ, R45.H1_H1 ;  /* 0x3000002dff177230 */ /* 0x000fe20000004100 */
[----:B------:R-:W-:Y:S01]  /*3190*/  FMUL.FTZ R85, R21, -1.4426950216293334961 ;  /* 0xbfb8aa3b15557820 */ /* 0x000fe20000410000 */
[----:B------:R-:W-:-:S04]  /*31a0*/  HADD2.F32 R37, -RZ, R8.H1_H1 ;  /* 0x30000008ff257230 */ /* 0x000fc80000004100 */
[----:B------:R-:W3:Y:S01]  /*31b0*/  MUFU.RCP R84, R84 ;  /* 0x0000005400547308 */ /* 0x000ee20000001000 */
[----:B0-----:R-:W-:Y:S01]  /*31c0*/  FMUL.FTZ R0, R28, R83 ;  /* 0x000000531c007220 */ /* 0x001fe20000410000 */
[--C-:B-1----:R-:W-:Y:S01]  /*31d0*/  HADD2.F32 R31, -RZ, R19.reuse.H0_H0 ;  /* 0x20000013ff1f7230 */ /* 0x102fe20000004100 */
[----:B------:R-:W-:Y:S01]  /*31e0*/  FMUL.FTZ R8, R37, -1.4426950216293334961 ;  /* 0xbfb8aa3b25087820 */ /* 0x000fe20000410000 */
[----:B------:R-:W-:Y:S01]  /*31f0*/  HADD2.F32 R19, -RZ, R19.H1_H1 ;  /* 0x30000013ff137230 */ /* 0x000fe20000004100 */
[----:B------:R-:W-:Y:S02]  /*3200*/  FMUL.FTZ R57, R78, R0 ;  /* 0x000000004e397220 */ /* 0x000fe40000410000 */
[----:B------:R-:W-:Y:S01]  /*3210*/  FADD.FTZ R97, -R83, 1 ;  /* 0x3f80000053617421 */ /* 0x000fe20000010100 */
[----:B------:R0:W-:Y:S01]  /*3220*/  MUFU.RCP R87, R33 ;  /* 0x0000002100577308 */ /* 0x0001e20000001000 */
[----:B--2---:R-:W-:Y:S02]  /*3230*/  FADD.FTZ R26, R26, 1 ;  /* 0x3f8000001a1a7421 */ /* 0x004fe40000010000 */
[----:B------:R-:W-:Y:S01]  /*3240*/  FFMA.FTZ R97, R28, R97, 1 ;  /* 0x3f8000001c617423 */ /* 0x000fe20000010061 */
[----:B------:R-:W-:-:S04]  /*3250*/  HADD2.F32 R28, -RZ, R11.H1_H1 ;  /* 0x3000000bff1c7230 */ /* 0x000fc80000004100 */
[----:B------:R1:W2:Y:S01]  /*3260*/  MUFU.EX2 R39, R34 ;  /* 0x0000002200277308 */ /* 0x0002a20000000800 */
[----:B---3--:R-:W-:Y:S01]  /*3270*/  FMUL.FTZ R20, R99, R84 ;  /* 0x0000005463147220 */ /* 0x008fe20000410000 */
[--C-:B0-----:R-:W-:Y:S01]  /*3280*/  HADD2.F32 R33, -RZ, R18.reuse.H0_H0 ;  /* 0x20000012ff217230 */ /* 0x101fe20000004100 */
[----:B------:R-:W-:Y:S01]  /*3290*/  FADD.FTZ R10, -R84, 1 ;  /* 0x3f800000540a7421 */ /* 0x000fe20000010100 */
[----:B------:R-:W-:Y:S01]  /*32a0*/  HADD2.F32 R18, -RZ, R18.H1_H1 ;  /* 0x30000012ff127230 */ /* 0x000fe20000004100 */
[----:B------:R-:W-:Y:S02]  /*32b0*/  FMUL.FTZ R56, R79, R20 ;  /* 0x000000144f387220 */ /* 0x000fe40000410000 */
[----:B------:R-:W-:Y:S01]  /*32c0*/  FFMA.FTZ R99, R99, R10, 1 ;  /* 0x3f80000063637423 */ /* 0x000fe2000001000a */
[----:B------:R0:W3:Y:S01]  /*32d0*/  MUFU.RCP R93, R30 ;  /* 0x0000001e005d7308 */ /* 0x0000e20000001000 */
[----:B-1----:R-:W-:-:S05]  /*32e0*/  HADD2.F32 R34, -RZ, R44.H0_H0 ;  /* 0x2000002cff227230 */ /* 0x002fca0000004100 */
[----:B------:R-:W-:Y:S01]  /*32f0*/  FFMA.FTZ R155, R57, R34, R155 ;  /* 0x00000022399b7223 */ /* 0x000fe2000001009b */
[----:B------:R-:W-:Y:S01]  /*3300*/  HADD2.F32 R34, -RZ, R17.H1_H1 ;  /* 0x30000011ff227230 */ /* 0x000fe20000004100 */
[----:B------:R1:W3:Y:S01]  /*3310*/  MUFU.EX2 R27, R35 ;  /* 0x00000023001b7308 */ /* 0x0002e20000000800 */
[----:B--2---:R-:W-:Y:S01]  /*3320*/  FADD.FTZ R39, R39, 1 ;  /* 0x3f80000027277421 */ /* 0x004fe20000010000 */
[----:B0-----:R-:W-:Y:S01]  /*3330*/  HADD2.F32 R30, -RZ, R11.H0_H0 ;  /* 0x2000000bff1e7230 */ /* 0x001fe20000004100 */
[----:B------:R-:W-:Y:S01]  /*3340*/  FFMA.FTZ R54, R56, R9, R155 ;  /* 0x0000000938367223 */ /* 0x000fe2000001009b */
[----:B------:R-:W-:Y:S02]  /*3350*/  HADD2.F32 R9, -RZ, R45.H0_H0 ;  /* 0x2000002dff097230 */ /* 0x000fe40000004100 */
[----:B------:R-:W-:Y:S01]  /*3360*/  HADD2.F32 R11, -RZ, R47.H0_H0 ;  /* 0x2000002fff0b7230 */ /* 0x000fe20000004100 */
[----:B------:R-:W-:Y:S01]  /*3370*/  FMUL.FTZ R100, R30, -1.4426950216293334961 ;  /* 0xbfb8aa3b1e647820 */ /* 0x000fe20000410000 */
[----:B------:R0:W2:Y:S01]  /*3380*/  MUFU.EX2 R52, R36 ;  /* 0x0000002400347308 */ /* 0x0000a20000000800 */
[----:B-1----:R-:W-:Y:S01]  /*3390*/  HADD2.F32 R35, -RZ, R17.H0_H0 ;  /* 0x20000011ff237230 */ /* 0x002fe20000004100 */
[----:B---3--:R-:W-:-:S02]  /*33a0*/  FMUL.FTZ R17, R76, R93 ;  /* 0x0000005d4c117220 */ /* 0x008fc40000410000 */
[----:B------:R-:W-:-:S04]  /*33b0*/  FADD.FTZ R103, -R93, 1 ;  /* 0x3f8000005d677421 */ /* 0x000fc80000010100 */
[----:B------:R1:W3:Y:S01]  /*33c0*/  MUFU.RCP R96, R26 ;  /* 0x0000001a00607308 */ /* 0x0002e20000001000 */
[----:B0-----:R-:W-:Y:S01]  /*33d0*/  HADD2.F32 R36, -RZ, R16.H1_H1 ;  /* 0x30000010ff247230 */ /* 0x001fe20000004100 */
[----:B------:R-:W-:Y:S02]  /*33e0*/  FMUL.FTZ R16, R102, R87 ;  /* 0x0000005766107220 */ /* 0x000fe40000410000 */
[----:B------:R-:W-:Y:S02]  /*33f0*/  FADD.FTZ R27, R27, 1 ;  /* 0x3f8000001b1b7421 */ /* 0x000fe40000010000 */
[----:B------:R-:W-:Y:S02]  /*3400*/  FMUL.FTZ R55, R86, R16 ;  /* 0x0000001056377220 */ /* 0x000fe40000410000 */
[----:B------:R-:W0:Y:S01]  /*3410*/  MUFU.RCP R101, R39 ;  /* 0x0000002700657308 */ /* 0x000e220000001000 */
[----:B--2---:R-:W-:Y:S01]  /*3420*/  FADD.FTZ R107, R52, 1 ;  /* 0x3f800000346b7421 */ /* 0x004fe20000010000 */
[----:B-1----:R-:W-:Y:S01]  /*3430*/  HADD2.F32 R26, -RZ, R46.H0_H0 ;  /* 0x2000002eff1a7230 */ /* 0x002fe20000004100 */
[----:B------:R-:W-:-:S02]  /*3440*/  FFMA.FTZ R9, R55, R9, R54 ;  /* 0x0000000937097223 */ /* 0x000fc40000010036 */
[----:B------:R-:W-:Y:S02]  /*3450*/  FMUL.FTZ R54, R89, R17 ;  /* 0x0000001159367220 */ /* 0x000fe40000410000 */
[----:B------:R-:W-:Y:S01]  /*3460*/  FFMA.FTZ R103, R76, R103, 1 ;  /* 0x3f8000004c677423 */ /* 0x000fe20000010067 */
[----:B------:R-:W1:Y:S01]  /*3470*/  MUFU.RCP R104, R27 ;  /* 0x0000001b00687308 */ /* 0x000e620000001000 */
[----:B------:R-:W-:Y:S02]  /*3480*/  FFMA.FTZ R10, R54, R23, R9 ;  /* 0x00000017360a7223 */ /* 0x000fe40000010009 */
[----:B---3--:R-:W-:Y:S02]  /*3490*/  FMUL.FTZ R23, R51, R96 ;  /* 0x0000006033177220 */ /* 0x008fe40000410000 */
[----:B------:R-:W-:Y:S02]  /*34a0*/  FADD.FTZ R9, -R87, 1 ;  /* 0x3f80000057097421 */ /* 0x000fe40000010100 */
[----:B------:R-:W-:Y:S01]  /*34b0*/  FMUL.FTZ R53, R90, R23 ;  /* 0x000000175a357220 */ /* 0x000fe20000410000 */
[----:B------:R-:W2:Y:S01]  /*34c0*/  MUFU.EX2 R48, R48 ;  /* 0x0000003000307308 */ /* 0x000ea20000000800 */
[----:B------:R-:W-:-:S02]  /*34d0*/  FFMA.FTZ R102, R102, R9, 1 ;  /* 0x3f80000066667423 */ /* 0x000fc40000010009 */
[----:B------:R-:W-:Y:S01]  /*34e0*/  FFMA.FTZ R9, R53, R26, R10 ;  /* 0x0000001a35097223 */ /* 0x000fe2000001000a */
[----:B------:R-:W-:Y:S01]  /*34f0*/  HADD2.F32 R10, -RZ, R46.H1_H1 ;  /* 0x3000002eff0a7230 */ /* 0x000fe20000004100 */
[----:B0-----:R-:W-:-:S03]  /*3500*/  FMUL.FTZ R26, R38, R101 ;  /* 0x00000065261a7220 */ /* 0x001fc60000410000 */
[----:B------:R-:W0:Y:S01]  /*3510*/  MUFU.RCP R107, R107 ;  /* 0x0000006b006b7308 */ /* 0x000e220000001000 */
[----:B------:R-:W-:Y:S02]  /*3520*/  FMUL.FTZ R52, R88, R26 ;  /* 0x0000001a58347220 */ /* 0x000fe40000410000 */
[----:B-1----:R-:W-:Y:S02]  /*3530*/  FMUL.FTZ R27, R49, R104 ;  /* 0x00000068311b7220 */ /* 0x002fe40000410000 */
[----:B------:R-:W-:Y:S02]  /*3540*/  FADD.FTZ R108, -R104, 1 ;  /* 0x3f800000686c7421 */ /* 0x000fe40000010100 */
[----:B------:R-:W-:Y:S01]  /*3550*/  FMUL.FTZ R39, R91, R27 ;  /* 0x0000001b5b277220 */ /* 0x000fe20000410000 */
[----:B------:R-:W1:Y:S01]  /*3560*/  MUFU.EX2 R8, R8 ;  /* 0x0000000800087308 */ /* 0x000e620000000800 */
[----:B--2---:R-:W-:Y:S02]  /*3570*/  FADD.FTZ R95, R48, 1 ;  /* 0x3f800000305f7421 */ /* 0x004fe40000010000 */
[----:B------:R-:W-:-:S02]  /*3580*/  FFMA.FTZ R108, R49, R108, 1 ;  /* 0x3f800000316c7423 */ /* 0x000fc4000001006c */
[----:B0-----:R-:W-:-:S03]  /*3590*/  FMUL.FTZ R48, R50, R107 ;  /* 0x0000006b32307220 */ /* 0x001fc60000410000 */
[----:B------:R-:W0:Y:S01]  /*35a0*/  MUFU.EX2 R81, R81 ;  /* 0x0000005100517308 */ /* 0x000e220000000800 */
[----:B------:R-:W-:-:S04]  /*35b0*/  FADD.FTZ R109, -R107, 1 ;  /* 0x3f8000006b6d7421 */ /* 0x000fc80000010100 */
[----:B------:R-:W-:Y:S02]  /*35c0*/  FFMA.FTZ R109, R50, R109, 1 ;  /* 0x3f800000326d7423 */ /* 0x000fe4000001006d */
[----:B-1----:R-:W-:Y:S01]  /*35d0*/  FADD.FTZ R98, R8, 1 ;  /* 0x3f80000008627421 */ /* 0x002fe20000010000 */
[----:B------:R-:W1:Y:S08]  /*35e0*/  MUFU.EX2 R82, R82 ;  /* 0x0000005200527308 */ /* 0x000e700000000800 */
[----:B------:R-:W-:Y:S08]  /*35f0*/  MUFU.EX2 R85, R85 ;  /* 0x0000005500557308 */ /* 0x000ff00000000800 */
[----:B------:R-:W-:Y:S08]  /*3600*/  MUFU.EX2 R100, R100 ;  /* 0x0000006400647308 */ /* 0x000ff00000000800 */
[----:B------:R-:W2:Y:S08]  /*3610*/  MUFU.EX2 R94, R94 ;  /* 0x0000005e005e7308 */ /* 0x000eb00000000800 */
[----:B------:R-:W3:Y:S08]  /*3620*/  MUFU.RCP R95, R95 ;  /* 0x0000005f005f7308 */ /* 0x000ef00000001000 */
[----:B------:R-:W0:Y:S01]  /*3630*/  MUFU.RCP R98, R98 ;  /* 0x0000006200627308 */ /* 0x000e220000001000 */
[----:B-----5:R-:W-:Y:S04]  /*3640*/  STS.128 [R145.X16], R4 ;  /* 0x0000000491007388 */ /* 0x020fe8000000cc00 */
[----:B----4-:R4:W-:Y:S01]  /*3650*/  STS.128 [R145.X16+0x200], R12 ;  /* 0x0002000c91007388 */ /* 0x0109e2000000cc00 */
[----:B------:R-:W-:-:S06]  /*3660*/  NOP ;  /* 0x0000000000007918 */ /* 0x000fcc0000000000 */
[----:B------:R-:W5:Y:S01]  /*3670*/  LDS.128 R4, [R150.X16] ;  /* 0x0000000096047984 */ /* 0x000f62000000cc00 */
[----:B----4-:R-:W-:Y:S02]  /*3680*/  FFMA.FTZ R12, R52, R10, R9 ;  /* 0x0000000a340c7223 */ /* 0x010fe40000010009 */
[----:B------:R-:W-:Y:S02]  /*3690*/  FADD.FTZ R9, -R101, 1 ;  /* 0x3f80000065097421 */ /* 0x000fe40000010100 */
[----:B------:R-:W-:Y:S01]  /*36a0*/  FFMA.FTZ R11, R39, R11, R12 ;  /* 0x0000000b270b7223 */ /* 0x000fe2000001000c */
[----:B------:R-:W-:Y:S01]  /*36b0*/  HADD2.F32 R12, -RZ, R47.H1_H1 ;  /* 0x3000002fff0c7230 */ /* 0x000fe20000004100 */
[----:B------:R-:W-:Y:S02]  /*36c0*/  FADD.FTZ R10, -R96, 1 ;  /* 0x3f800000600a7421 */ /* 0x000fe40000010100 */
[----:B------:R-:W-:Y:S02]  /*36d0*/  FFMA.FTZ R106, R38, R9, 1 ;  /* 0x3f800000266a7423 */ /* 0x000fe40000010009 */
[----:B------:R-:W-:-:S02]  /*36e0*/  FMUL.FTZ R38, R92, R48 ;  /* 0x000000305c267220 */ /* 0x000fc40000410000 */
[----:B------:R-:W-:Y:S02]  /*36f0*/  FFMA.FTZ R105, R51, R10, 1 ;  /* 0x3f80000033697423 */ /* 0x000fe4000001000a */
[----:B------:R-:W-:Y:S02]  /*3700*/  FFMA.FTZ R12, R38, R12, R11 ;  /* 0x0000000c260c7223 */ /* 0x000fe4000001000b */
[----:B------:R-:W4:Y:S01]  /*3710*/  LDS.128 R8, [R150.X16+0x10] ;  /* 0x0000100096087984 */ /* 0x000f22000000cc00 */
[----:B------:R-:W-:Y:S02]  /*3720*/  FMUL.FTZ R13, R28, -1.4426950216293334961 ;  /* 0xbfb8aa3b1c0d7820 */ /* 0x000fe40000410000 */
[----:B0-----:R-:W-:Y:S02]  /*3730*/  FADD.FTZ R15, R81, 1 ;  /* 0x3f800000510f7421 */ /* 0x001fe40000010000 */
[----:B-1----:R-:W-:Y:S02]  /*3740*/  FADD.FTZ R14, R82, 1 ;  /* 0x3f800000520e7421 */ /* 0x002fe40000010000 */
[----:B------:R-:W0:Y:S01]  /*3750*/  MUFU.EX2 R13, R13 ;  /* 0x0000000d000d7308 */ /* 0x000e220000000800 */
[----:B--2---:R-:W-:Y:S01]  /*3760*/  FADD.FTZ R81, R94, 1 ;  /* 0x3f8000005e517421 */ /* 0x004fe20000010000 */
[----:B-----5:R-:W-:-:S06]  /*3770*/  HADD2.F32 R75, -RZ, R4.H1_H1 ;  /* 0x30000004ff4b7230 */ /* 0x020fcc0000004100 */
[----:B------:R-:W1:Y:S01]  /*3780*/  MUFU.RCP R15, R15 ;  /* 0x0000000f000f7308 */ /* 0x000e620000001000 */
[----:B------:R-:W-:Y:S02]  /*3790*/  HADD2.F32 R49, -RZ, R4.H0_H0 ;  /* 0x20000004ff317230 */ /* 0x000fe40000004100 */
[--C-:B------:R-:W-:Y:S02]  /*37a0*/  HADD2.F32 R51, -RZ, R5.reuse.H0_H0 ;  /* 0x20000005ff337230 */ /* 0x100fe40000004100 */
[----:B------:R-:W-:Y:S01]  /*37b0*/  HADD2.F32 R50, -RZ, R5.H1_H1 ;  /* 0x30000005ff327230 */ /* 0x000fe20000004100 */
[----:B------:R-:W-:Y:S01]  /*37c0*/  FMUL.FTZ R5, R79, R75 ;  /* 0x0000004b4f057220 */ /* 0x000fe20000410000 */
[--C-:B------:R-:W-:Y:S01]  /*37d0*/  HADD2.F32 R79, -RZ, R7.reuse.H1_H1 ;  /* 0x30000007ff4f7230 */ /* 0x100fe20000004100 */
[----:B------:R-:W-:Y:S01]  /*37e0*/  FMUL.FTZ R4, R78, R49 ;  /* 0x000000314e047220 */ /* 0x000fe20000410000 */
[--C-:B------:R-:W-:Y:S01]  /*37f0*/  HADD2.F32 R76, -RZ, R6.reuse.H0_H0 ;  /* 0x20000006ff4c7230 */ /* 0x100fe20000004100 */
[----:B------:R-:W-:Y:S01]  /*3800*/  FMUL.FTZ R86, R86, R51 ;  /* 0x0000003356567220 */ /* 0x000fe20000410000 */
[----:B------:R-:W-:Y:S01]  /*3810*/  HADD2.F32 R78, -RZ, R7.H0_H0 ;  /* 0x20000007ff4e7230 */ /* 0x000fe20000004100 */
[----:B------:R-:W-:Y:S01]  /*3820*/  FMUL.FTZ R92, R92, R79 ;  /* 0x0000004f5c5c7220 */ /* 0x000fe20000410000 */
[----:B------:R-:W2:Y:S01]  /*3830*/  MUFU.RCP R14, R14 ;  /* 0x0000000e000e7308 */ /* 0x000ea20000001000 */
[----:B------:R-:W-:Y:S01]  /*3840*/  FMUL.FTZ R4, R83, R4 ;  /* 0x0000000453047220 */ /* 0x000fe20000410000 */
[----:B------:R-:W-:Y:S01]  /*3850*/  HADD2.F32 R77, -RZ, R6.H1_H1 ;  /* 0x30000006ff4d7230 */ /* 0x000fe20000004100 */
[----:B------:R-:W-:-:S02]  /*3860*/  FMUL.FTZ R7, R90, R76 ;  /* 0x0000004c5a077220 */ /* 0x000fc40000410000 */
[----:B------:R-:W-:Y:S02]  /*3870*/  FMUL.FTZ R91, R91, R78 ;  /* 0x0000004e5b5b7220 */ /* 0x000fe40000410000 */
[----:B------:R-:W-:Y:S01]  /*3880*/  FMUL.FTZ R92, R107, R92 ;  /* 0x0000005c6b5c7220 */ /* 0x000fe20000410000 */
[----:B------:R-:W-:Y:S01]  /*3890*/  MUFU.RCP R81, R81 ;  /* 0x0000005100517308 */ /* 0x000fe20000001000 */
[----:B------:R-:W-:Y:S01]  /*38a0*/  FMUL.FTZ R96, R96, R7 ;  /* 0x0000000760607220 */ /* 0x000fe20000410000 */
[--C-:B----4-:R-:W-:Y:S01]  /*38b0*/  HADD2.F32 R83, -RZ, R8.reuse.H0_H0 ;  /* 0x20000008ff537230 */ /* 0x110fe20000004100 */
[----:B------:R-:W-:Y:S01]  /*38c0*/  FADD.FTZ R90, R85, 1 ;  /* 0x3f800000555a7421 */ /* 0x000fe20000010000 */
[----:B------:R-:W-:Y:S01]  /*38d0*/  HADD2.F32 R85, -RZ, R8.H1_H1 ;  /* 0x30000008ff557230 */ /* 0x000fe20000004100 */
[----:B------:R-:W-:Y:S01]  /*38e0*/  FMUL.FTZ R7, R104, R91 ;  /* 0x0000005b68077220 */ /* 0x000fe20000410000 */
[----:B------:R-:W-:Y:S01]  /*38f0*/  HADD2.F32 R82, -RZ, R9.H0_H0 ;  /* 0x20000009ff527230 */ /* 0x000fe20000004100 */
[----:B------:R-:W-:-:S02]  /*3900*/  FADD.FTZ R91, R100, 1 ;  /* 0x3f800000645b7421 */ /* 0x000fc40000010000 */
[----:B------:R-:W-:Y:S02]  /*3910*/  FMUL.FTZ R8, R80, R83 ;  /* 0x0000005350087220 */ /* 0x000fe40000410000 */
[----:B------:R-:W-:Y:S02]  /*3920*/  FMUL.FTZ R84, R84, R5 ;  /* 0x0000000554547220 */ /* 0x000fe40000410000 */
[----:B------:R-:W-:Y:S01]  /*3930*/  FMUL.FTZ R5, R87, R86 ;  /* 0x0000005657057220 */ /* 0x000fe20000410000 */
[----:B------:R-:W-:Y:S01]  /*3940*/  HADD2.F32 R87, -RZ, R9.H1_H1 ;  /* 0x30000009ff577230 */ /* 0x000fe20000004100 */
[----:B------:R-:W-:Y:S01]  /*3950*/  FMUL.FTZ R94, R92, R109 ;  /* 0x0000006d5c5e7220 */ /* 0x000fe20000410000 */
[----:B------:R-:W-:Y:S01]  /*3960*/  MUFU.RCP R91, R91 ;  /* 0x0000005b005b7308 */ /* 0x000fe20000001000 */
[C---:B---3--:R-:W-:Y:S01]  /*3970*/  FADD.FTZ R9, -R95.reuse, 1 ;  /* 0x3f8000005f097421 */ /* 0x048fe20000010100 */
[----:B------:R-:W-:Y:S01]  /*3980*/  HADD2.F32 R86, -RZ, R11.H0_H0 ;  /* 0x2000000bff567230 */ /* 0x000fe20000004100 */
[----:B------:R-:W-:-:S02]  /*3990*/  FMUL.FTZ R8, R95, R8 ;  /* 0x000000085f087220 */ /* 0x000fc40000410000 */
[----:B------:R-:W-:Y:S01]  /*39a0*/  FMUL.FTZ R6, R89, R50 ;  /* 0x0000003259067220 */ /* 0x000fe20000410000 */
[--C-:B------:R-:W-:Y:S01]  /*39b0*/  HADD2.F32 R89, -RZ, R10.reuse.H1_H1 ;  /* 0x3000000aff597230 */ /* 0x100fe20000004100 */
[----:B------:R-:W-:Y:S01]  /*39c0*/  FMUL.FTZ R88, R88, R77 ;  /* 0x0000004d58587220 */ /* 0x000fe20000410000 */
[----:B------:R3:W4:Y:S01]  /*39d0*/  MUFU.RCP R92, R90 ;  /* 0x0000005a005c7308 */ /* 0x0007220000001000 */
[----:B------:R-:W-:Y:S01]  /*39e0*/  FMUL.FTZ R99, R84, R99 ;  /* 0x0000006354637220 */ /* 0x000fe20000410000 */
[----:B------:R-:W-:Y:S01]  /*39f0*/  HADD2.F32 R84, -RZ, R10.H0_H0 ;  /* 0x2000000aff547230 */ /* 0x000fe20000004100 */
[----:B------:R-:W-:Y:S02]  /*3a00*/  FADD.FTZ R10, -R98, 1 ;  /* 0x3f800000620a7421 */ /* 0x000fe40000010100 */
[----:B------:R-:W-:Y:S01]  /*3a10*/  FMUL.FTZ R101, R101, R88 ;  /* 0x0000005865657220 */ /* 0x000fe20000410000 */
[----:B------:R-:W-:Y:S01]  /*3a20*/  HADD2.F32 R88, -RZ, R11.H1_H1 ;  /* 0x3000000bff587230 */ /* 0x000fe20000004100 */
[----:B------:R-:W-:-:S02]  /*3a30*/  FMUL.FTZ R6, R93, R6 ;  /* 0x000000065d067220 */ /* 0x000fc40000410000 */
[----:B---3--:R-:W-:Y:S02]  /*3a40*/  FMUL.FTZ R90, R32, R95 ;  /* 0x0000005f205a7220 */ /* 0x008fe40000410000 */
[----:B0-----:R-:W-:Y:S02]  /*3a50*/  FADD.FTZ R95, R13, 1 ;  /* 0x3f8000000d5f7421 */ /* 0x001fe40000010000 */
[----:B------:R-:W-:Y:S02]  /*3a60*/  FMUL.FTZ R105, R96, R105 ;  /* 0x0000006960697220 */ /* 0x000fe40000410000 */
[----:B------:R-:W-:Y:S02]  /*3a70*/  FMUL.FTZ R11, R36, R85 ;  /* 0x00000055240b7220 */ /* 0x000fe40000410000 */
[----:B------:R-:W0:Y:S01]  /*3a80*/  MUFU.RCP R95, R95 ;  /* 0x0000005f005f7308 */ /* 0x000e220000001000 */
[C---:B------:R-:W-:Y:S02]  /*3a90*/  FFMA.FTZ R10, R37.reuse, R10, 1 ;  /* 0x3f800000250a7423 */ /* 0x040fe4000001000a */
[----:B------:R-:W-:-:S02]  /*3aa0*/  FMUL.FTZ R93, R37, R98 ;  /* 0x00000062255d7220 */ /* 0x000fc40000410000 */
[----:B-1----:R-:W-:Y:S02]  /*3ab0*/  FADD.FTZ R37, -R15, 1 ;  /* 0x3f8000000f257421 */ /* 0x002fe40000010100 */
[----:B------:R-:W-:Y:S02]  /*3ac0*/  FMUL.FTZ R96, R34, R87 ;  /* 0x0000005722607220 */ /* 0x000fe40000410000 */
[----:B------:R-:W-:Y:S02]  /*3ad0*/  FFMA.FTZ R9, R32, R9, 1 ;  /* 0x3f80000020097423 */ /* 0x000fe40000010009 */
[----:B------:R-:W-:Y:S02]  /*3ae0*/  FMUL.FTZ R11, R98, R11 ;  /* 0x0000000b620b7220 */ /* 0x000fe40000410000 */
[----:B--2---:R-:W-:Y:S02]  /*3af0*/  FADD.FTZ R32, -R14, 1 ;  /* 0x3f8000000e207421 */ /* 0x004fe40000010100 */
[----:B------:R-:W-:-:S02]  /*3b00*/  FMUL.FTZ R13, R35, R82 ;  /* 0x00000052230d7220 */ /* 0x000fc40000410000 */
[----:B------:R-:W-:Y:S02]  /*3b10*/  FFMA.FTZ R37, R24, R37, 1 ;  /* 0x3f80000018257423 */ /* 0x000fe40000010025 */
[----:B------:R-:W-:Y:S02]  /*3b20*/  FMUL.FTZ R96, R15, R96 ;  /* 0x000000600f607220 */ /* 0x000fe40000410000 */
[----:B------:R-:W-:Y:S02]  /*3b30*/  FFMA.FTZ R32, R25, R32, 1 ;  /* 0x3f80000019207423 */ /* 0x000fe40000010020 */
[----:B------:R-:W-:Y:S02]  /*3b40*/  FMUL.FTZ R13, R14, R13 ;  /* 0x0000000d0e0d7220 */ /* 0x000fe40000410000 */
[----:B------:R-:W-:Y:S02]  /*3b50*/  FMUL.FTZ R11, R11, R10 ;  /* 0x0000000a0b0b7220 */ /* 0x000fe40000410000 */
[----:B------:R-:W-:-:S02]  /*3b60*/  FMUL.FTZ R96, R96, R37 ;  /* 0x0000002560607220 */ /* 0x000fc40000410000 */
[----:B----4-:R-:W-:Y:S02]  /*3b70*/  FADD.FTZ R10, -R92, 1 ;  /* 0x3f8000005c0a7421 */ /* 0x010fe40000010100 */
[----:B------:R-:W-:Y:S02]  /*3b80*/  FADD.FTZ R37, -R91, 1 ;  /* 0x3f8000005b257421 */ /* 0x000fe40000010100 */
[----:B------:R-:W-:Y:S02]  /*3b90*/  FMUL.FTZ R8, R8, R9 ;  /* 0x0000000908087220 */ /* 0x000fe40000410000 */
[----:B------:R-:W-:Y:S02]  /*3ba0*/  FMUL.FTZ R9, R13, R32 ;  /* 0x000000200d097220 */ /* 0x000fe40000410000 */
[----:B------:R-:W-:Y:S01]  /*3bb0*/  FMUL.FTZ R4, R4, R97 ;  /* 0x0000006104047220 */ /* 0x000fe20000410000 */
[----:B------:R-:W-:Y:S01]  /*3bc0*/  F2FP.PACK_AB R8, R11, R8 ;  /* 0x000000080b08723e */ /* 0x000fe200000000ff */
[----:B------:R-:W-:Y:S01]  /*3bd0*/  FFMA.FTZ R32, R21, R10, 1 ;  /* 0x3f80000015207423 */ /* 0x000fe2000001000a */
[----:B------:R-:W-:Y:S01]  /*3be0*/  F2FP.PACK_AB R9, R96, R9 ;  /* 0x000000096009723e */ /* 0x000fe200000000ff */
[----:B------:R-:W-:Y:S01]  /*3bf0*/  FMUL.FTZ R106, R101, R106 ;  /* 0x0000006a656a7220 */ /* 0x000fe20000410000 */
[----:B------:R-:W-:Y:S01]  /*3c00*/  F2FP.PACK_AB R4, R99, R4 ;  /* 0x000000046304723e */ /* 0x000fe200000000ff */
[----:B------:R-:W-:-:S02]  /*3c10*/  FADD.FTZ R13, -R81, 1 ;  /* 0x3f800000510d7421 */ /* 0x000fc40000010100 */
[----:B------:R-:W-:Y:S02]  /*3c20*/  FFMA.FTZ R97, R30, R37, 1 ;  /* 0x3f8000001e617423 */ /* 0x000fe40000010025 */
[----:B------:R-:W-:Y:S02]  /*3c30*/  FMUL.FTZ R10, R33, R84 ;  /* 0x00000054210a7220 */ /* 0x000fe40000410000 */
[----:B0-----:R-:W-:Y:S02]  /*3c40*/  FADD.FTZ R101, -R95, 1 ;  /* 0x3f8000005f657421 */ /* 0x001fe40000010100 */
[----:B------:R-:W-:Y:S02]  /*3c50*/  FMUL.FTZ R37, R18, R89 ;  /* 0x0000005912257220 */ /* 0x000fe40000410000 */
[----:B------:R-:W-:Y:S02]  /*3c60*/  FMUL.FTZ R98, R31, R86 ;  /* 0x000000561f627220 */ /* 0x000fe40000410000 */
[----:B------:R-:W-:-:S02]  /*3c70*/  FMUL.FTZ R100, R19, R88 ;  /* 0x0000005813647220 */ /* 0x000fc40000410000 */
[----:B------:R-:W-:Y:S02]  /*3c80*/  FFMA.FTZ R13, R22, R13, 1 ;  /* 0x3f800000160d7423 */ /* 0x000fe4000001000d */
[----:B------:R-:W-:Y:S02]  /*3c90*/  FMUL.FTZ R10, R81, R10 ;  /* 0x0000000a510a7220 */ /* 0x000fe40000410000 */
[----:B------:R-:W-:Y:S02]  /*3ca0*/  FFMA.FTZ R101, R28, R101, 1 ;  /* 0x3f8000001c657423 */ /* 0x000fe40000010065 */
[----:B------:R-:W-:Y:S02]  /*3cb0*/  FMUL.FTZ R37, R92, R37 ;  /* 0x000000255c257220 */ /* 0x000fe40000410000 */
[----:B------:R-:W-:Y:S02]  /*3cc0*/  FMUL.FTZ R98, R91, R98 ;  /* 0x000000625b627220 */ /* 0x000fe40000410000 */
[----:B------:R-:W-:-:S02]  /*3cd0*/  FMUL.FTZ R100, R95, R100 ;  /* 0x000000645f647220 */ /* 0x000fc40000410000 */
        /* <DEDUP_REMOVED lines=9> */
[----:B------:R-:W-:Y:S01]  /*3d70*/  BAR.SYNC.DEFER_BLOCKING 0x0 ;  /* 0x0000000000007b1d */ /* 0x000fe20000010000 */
[----:B------:R-:W-:Y:S01]  /*3d80*/  FMUL.FTZ R100, R100, R101 ;  /* 0x0000006564647220 */ /* 0x000fe20000410000 */
[----:B------:R-:W-:Y:S01]  /*3d90*/  F2FP.PACK_AB R10, R13, R10 ;  /* 0x0000000a0d0a723e */ /* 0x000fe200000000ff */
[----:B------:R-:W-:Y:S01]  /*3da0*/  HADD2.F32 R32, -RZ, R40.H0_H0 ;  /* 0x20000028ff207230 */ /* 0x000fe20000004100 */
[----:B------:R-:W-:Y:S01]  /*3db0*/  FMUL.FTZ R37, R80, R90 ;  /* 0x0000005a50257220 */ /* 0x000fe20000410000 */
[----:B------:R-:W-:Y:S01]  /*3dc0*/  HADD2.F32 R80, -RZ, R42.H1_H1 ;  /* 0x3000002aff507230 */ /* 0x000fe20000004100 */
[----:B------:R-:W-:Y:S01]  /*3dd0*/  F2FP.PACK_AB R11, R100, R97 ;  /* 0x00000061640b723e */ /* 0x000fe200000000ff */
[----:B------:R-:W-:-:S02]  /*3de0*/  IMAD R13, R159, c[0x0][0x2e8], RZ ;  /* 0x0000ba009f0d7a24 */ /* 0x000fc400078e02ff */
[----:B------:R-:W-:Y:S01]  /*3df0*/  FFMA.FTZ R97, R37, R32, R12 ;  /* 0x0000002025617223 */ /* 0x000fe2000001000c */
[----:B------:R-:W-:Y:S01]  /*3e00*/  HADD2.F32 R32, -RZ, R40.H1_H1 ;  /* 0x30000028ff207230 */ /* 0x000fe20000004100 */
[----:B------:R-:W-:Y:S02]  /*3e10*/  FMUL.FTZ R36, R36, R93 ;  /* 0x0000005d24247220 */ /* 0x000fe40000410000 */
[----:B------:R-:W-:Y:S01]  /*3e20*/  FMUL.FTZ R25, R25, R14 ;  /* 0x0000000e19197220 */ /* 0x000fe20000410000 */
[----:B------:R-:W-:Y:S01]  /*3e30*/  HADD2.F32 R14, -RZ, R41.H0_H0 ;  /* 0x20000029ff0e7230 */ /* 0x000fe20000004100 */
[C---:B------:R-:W-:Y:S02]  /*3e40*/  IMAD R99, R158.reuse, c[0x0][0x2ec], R13 ;  /* 0x0000bb009e637a24 */ /* 0x040fe400078e020d */
[----:B------:R-:W-:-:S04]  /*3e50*/  IMAD.WIDE.U32 R12, R158, c[0x0][0x2e8], R2 ;  /* 0x0000ba009e0c7a25 */ /* 0x000fc800078e0002 */
[----:B------:R-:W-:Y:S01]  /*3e60*/  FFMA.FTZ R32, R36, R32, R97 ;  /* 0x0000002024207223 */ /* 0x000fe20000010061 */
[----:B------:R-:W-:Y:S01]  /*3e70*/  IADD3 R13, R13, R99, RZ ;  /* 0x000000630d0d7210 */ /* 0x000fe20007ffe0ff */
[----:B------:R-:W-:Y:S01]  /*3e80*/  FMUL.FTZ R35, R35, R25 ;  /* 0x0000001923237220 */ /* 0x000fe20000410000 */
[----:B------:R-:W-:Y:S01]  /*3e90*/  STS.128 [R157.X16], R4 ;  /* 0x000000049d007388 */ /* 0x000fe2000000cc00 */
[----:B------:R-:W-:Y:S02]  /*3ea0*/  FMUL.FTZ R24, R24, R15 ;  /* 0x0000000f18187220 */ /* 0x000fe40000410000 */
[----:B------:R-:W-:Y:S01]  /*3eb0*/  FFMA.FTZ R15, R35, R14, R32 ;  /* 0x0000000e230f7223 */ /* 0x000fe20000010020 */
[----:B------:R-:W-:Y:S01]  /*3ec0*/  STS.128 [R157.X16+0x10], R8 ;  /* 0x000010089d007388 */ /* 0x000fe2000000cc00 */
[----:B------:R-:W-:-:S06]  /*3ed0*/  NOP ;  /* 0x0000000000007918 */ /* 0x000fcc0000000000 */
[----:B------:R-:W0:Y:S01]  /*3ee0*/  LDS.128 R8, [R145.X16] ;  /* 0x0000000091087984 */ /* 0x000e22000000cc00 */
[----:B------:R-:W-:Y:S01]  /*3ef0*/  IMAD R97, R149, c[0x0][0x2f0], RZ ;  /* 0x0000bc0095617a24 */ /* 0x000fe200078e02ff */
[----:B------:R-:W-:Y:S01]  /*3f00*/  HADD2.F32 R14, -RZ, R41.H1_H1 ;  /* 0x30000029ff0e7230 */ /* 0x000fe20000004100 */
[----:B------:R-:W-:Y:S01]  /*3f10*/  FMUL.FTZ R34, R34, R24 ;  /* 0x0000001822227220 */ /* 0x000fe20000410000 */
[----:B------:R-:W1:Y:S01]  /*3f20*/  LDS.128 R4, [R145.X16+0x200] ;  /* 0x0002000091047984 */ /* 0x000e62000000cc00 */
[----:B------:R-:W-:Y:S02]  /*3f30*/  FMUL.FTZ R22, R22, R81 ;  /* 0x0000005116167220 */ /* 0x000fe40000410000 */
[C---:B------:R-:W-:Y:S02]  /*3f40*/  IMAD R81, R148.reuse, c[0x0][0x2f4], R97 ;  /* 0x0000bd0094517a24 */ /* 0x040fe400078e0261 */
[----:B------:R-:W-:-:S04]  /*3f50*/  IMAD.WIDE.U32 R12, R148, c[0x0][0x2f0], R12 ;  /* 0x0000bc00940c7a25 */ /* 0x000fc800078e000c */
[----:B------:R-:W-:Y:S01]  /*3f60*/  FFMA.FTZ R32, R34, R14, R15 ;  /* 0x0000000e22207223 */ /* 0x000fe2000001000f */
[----:B------:R-:W-:Y:S01]  /*3f70*/  HADD2.F32 R15, -RZ, R42.H0_H0 ;  /* 0x2000002aff0f7230 */ /* 0x000fe20000004100 */
[----:B------:R-:W-:Y:S01]  /*3f80*/  FMUL.FTZ R33, R33, R22 ;  /* 0x0000001621217220 */ /* 0x000fe20000410000 */
[----:B------:R-:W-:Y:S01]  /*3f90*/  IADD3 R81, R13, R81, RZ ;  /* 0x000000510d517210 */ /* 0x000fe20007ffe0ff */
[----:B------:R-:W-:Y:S01]  /*3fa0*/  FMUL.FTZ R21, R21, R92 ;  /* 0x0000005c15157220 */ /* 0x000fe20000410000 */
[----:B------:R-:W-:Y:S01]  /*3fb0*/  LEA R14, P0, R12, c[0x0][0x338], 0x1 ;  /* 0x0000ce000c0e7a11 */ /* 0x000fe200078008ff */
[----:B------:R-:W-:Y:S02]  /*3fc0*/  FFMA.FTZ R13, R33, R15, R32 ;  /* 0x0000000f210d7223 */ /* 0x000fe40000010020 */
[----:B------:R-:W-:Y:S01]  /*3fd0*/  FMUL.FTZ R32, R18, R21 ;  /* 0x0000001512207220 */ /* 0x000fe20000410000 */
[----:B------:R-:W-:Y:S01]  /*3fe0*/  LEA.HI.X R15, R12, c[0x0][0x33c], R81, 0x1, P0 ;  /* 0x0000cf000c0f7a11 */ /* 0x000fe200000f0c51 */
[----:B------:R-:W-:Y:S01]  /*3ff0*/  FMUL.FTZ R91, R30, R91 ;  /* 0x0000005b1e5b7220 */ /* 0x000fe20000410000 */
[----:B------:R-:W-:Y:S01]  /*4000*/  ISETP.NE.U32.AND P0, PT, RZ, c[0x0][0x270], PT ;  /* 0x00009c00ff007a0c */ /* 0x000fe20003f05070 */
[----:B------:R-:W-:Y:S01]  /*4010*/  FFMA.FTZ R80, R32, R80, R13 ;  /* 0x0000005020507223 */ /* 0x000fe2000001000d */
[--C-:B------:R-:W-:Y:S01]  /*4020*/  HADD2.F32 R12, -RZ, R43.reuse.H0_H0 ;  /* 0x2000002bff0c7230 */ /* 0x100fe20000004100 */
[----:B------:R-:W-:Y:S01]  /*4030*/  IMAD.WIDE R14, R29, 0x10, R14 ;  /* 0x000000101d0e7825 */ /* 0x000fe200078e020e */
[----:B------:R-:W-:Y:S01]  /*4040*/  ISETP.NE.AND.EX P0, PT, RZ, c[0x0][0x274], PT, P0 ;  /* 0x00009d00ff007a0c */ /* 0x000fe20003f05300 */
[----:B------:R-:W-:Y:S01]  /*4050*/  HADD2.F32 R18, -RZ, R43.H1_H1 ;  /* 0x3000002bff127230 */ /* 0x000fe20000004100 */
[----:B------:R-:W-:Y:S01]  /*4060*/  MOV R13, c[0x0][0x16c] ;  /* 0x00005b00000d7a02 */ /* 0x000fe20000000f00 */
[----:B------:R-:W-:-:S02]  /*4070*/  FMUL.FTZ R31, R31, R91 ;  /* 0x0000005b1f1f7220 */ /* 0x000fc40000410000 */
[----:B------:R-:W-:Y:S01]  /*4080*/  FMUL.FTZ R28, R28, R95 ;  /* 0x0000005f1c1c7220 */ /* 0x000fe20000410000 */
[----:B------:R-:W-:Y:S01]  /*4090*/  ISETP.GE.AND P1, PT, R13, 0x1, PT ;  /* 0x000000010d00780c */ /* 0x000fe20003f26270 */
[----:B------:R-:W-:Y:S02]  /*40a0*/  FFMA.FTZ R155, R31, R12, R80 ;  /* 0x0000000c1f9b7223 */ /* 0x000fe40000010050 */
[----:B------:R-:W-:Y:S01]  /*40b0*/  FMUL.FTZ R30, R19, R28 ;  /* 0x0000001c131e7220 */ /* 0x000fe20000410000 */
[----:B0-----:R0:W-:Y:S04]  /*40c0*/  STG.E.128 [R14.64], R8 ;  /* 0x000000080e007986 */ /* 0x0011e8000c101d04 */
[----:B-1----:R0:W-:Y:S01]  /*40d0*/  STG.E.128 [R14.64+0x200], R4 ;  /* 0x000200040e007986 */ /* 0x0021e2000c101d04 */
[----:B------:R-:W-:Y:S05]  /*40e0*/  @!P0 BRA `(.L_x_1406) ;  /* 0x000002b000008947 */ /* 0x000fea0003800000 */
[----:B------:R-:W-:Y:S01]  /*40f0*/  BAR.SYNC.DEFER_BLOCKING 0x0 ;  /* 0x0000000000007b1d */ /* 0x000fe20000010000 */
[----:B0-----:R-:W-:-:S02]  /*4100*/  FMUL.FTZ R4, R0, R49 ;  /* 0x0000003100047220 */ /* 0x001fc40000410000 */
        /* <DEDUP_REMOVED lines=11> */
[----:B------:R-:W-:Y:S01]  /*41c0*/  FMUL.FTZ R85, R93, R85 ;  /* 0x000000555d557220 */ /* 0x000fe20000410000 */
[----:B------:R-:W-:Y:S01]  /*41d0*/  F2FP.PACK_AB R7, R48, R7 ;  /* 0x000000073007723e */ /* 0x000fe200000000ff */
[----:B------:R-:W-:Y:S02]  /*41e0*/  FMUL.FTZ R9, R25, R82 ;  /* 0x0000005219097220 */ /* 0x000fe40000410000 */
[----:B------:R-:W-:Y:S01]  /*41f0*/  FMUL.FTZ R24, R24, R87 ;  /* 0x0000005718187220 */ /* 0x000fe20000410000 */
[----:B------:R-:W-:Y:S01]  /*4200*/  F2FP.PACK_AB R8, R85, R8 ;  /* 0x000000085508723e */ /* 0x000fe200000000ff */
[----:B------:R-:W-:Y:S01]  /*4210*/  FMUL.FTZ R10, R22, R84 ;  /* 0x00000054160a7220 */ /* 0x000fe20000410000 */
[----:B------:R-:W-:Y:S01]  /*4220*/  STS.128 [R157.X16], R4 ;  /* 0x000000049d007388 */ /* 0x000fe2000000cc00 */
        /* <DEDUP_REMOVED lines=11> */
[----:B------:R-:W0:Y:S01]  /*42e0*/  LDS.128 R4, [R145.X16] ;  /* 0x0000000091047984 */ /* 0x000e22000000cc00 */
[----:B------:R-:W-:Y:S01]  /*42f0*/  IADD3 R3, R3, R13, RZ ;  /* 0x0000000d03037210 */ /* 0x000fe20007ffe0ff */
[----:B------:R-:W-:Y:S02]  /*4300*/  IMAD R13, R149, c[0x0][0x218], RZ ;  /* 0x00008600950d7a24 */ /* 0x000fe400078e02ff */
[----:B------:R-:W1:Y:S02]  /*4310*/  LDS.128 R8, [R145.X16+0x200] ;  /* 0x0002000091087984 */ /* 0x000e64000000cc00 */
[C---:B------:R-:W-:Y:S02]  /*4320*/  IMAD R13, R148.reuse, c[0x0][0x21c], R13 ;  /* 0x00008700940d7a24 */ /* 0x040fe400078e020d */
[----:B------:R-:W-:-:S05]  /*4330*/  IMAD.WIDE.U32 R2, R148, c[0x0][0x218], R2 ;  /* 0x0000860094027a25 */ /* 0x000fca00078e0002 */
[----:B------:R-:W-:Y:S02]  /*4340*/  IADD3 R3, R3, R13, RZ ;  /* 0x0000000d03037210 */ /* 0x000fe40007ffe0ff */
[----:B------:R-:W-:-:S04]  /*4350*/  LEA R12, P0, R2, c[0x0][0x270], 0x1 ;  /* 0x00009c00020c7a11 */ /* 0x000fc800078008ff */
[----:B------:R-:W-:-:S05]  /*4360*/  LEA.HI.X R13, R2, c[0x0][0x274], R3, 0x1, P0 ;  /* 0x00009d00020d7a11 */ /* 0x000fca00000f0c03 */
[----:B------:R-:W-:-:S05]  /*4370*/  IMAD.WIDE R2, R29, 0x10, R12 ;  /* 0x000000101d027825 */ /* 0x000fca00078e020c */
[----:B0-----:R0:W-:Y:S04]  /*4380*/  STG.E.128 [R2.64], R4 ;  /* 0x0000000402007986 */ /* 0x0011e8000c101d04 */
[----:B-1----:R0:W-:Y:S02]  /*4390*/  STG.E.128 [R2.64+0x200], R8 ;  /* 0x0002000802007986 */ /* 0x0021e4000c101d04 */
.L_x_1406:
[----:B------:R-:W-:Y:S01]  /*43a0*/  BAR.SYNC.DEFER_BLOCKING 0x0 ;  /* 0x0000000000007b1d */ /* 0x000fe20000010000 */
[----:B------:R-:W-:Y:S01]  /*43b0*/  FFMA.FTZ R155, R30, R18, R155 ;  /* 0x000000121e9b7223 */ /* 0x000fe2000001009b */
[----:B------:R-:W-:Y:S01]  /*43c0*/  CS2R R28, SRZ ;  /* 0x00000000001c7805 */ /* 0x000fe2000001ff00 */
[----:B------:R-:W-:Y:S01]  /*43d0*/  CS2R R26, SRZ ;  /* 0x00000000001a7805 */ /* 0x000fe2000001ff00 */
[----:B------:R-:W-:Y:S01]  /*43e0*/  CS2R R24, SRZ ;  /* 0x0000000000187805 */ /* 0x000fe2000001ff00 */
[----:B------:R-:W-:Y:S01]  /*43f0*/  CS2R R22, SRZ ;  /* 0x0000000000167805 */ /* 0x000fe2000001ff00 */
[----:B------:R-:W-:Y:S01]  /*4400*/  CS2R R20, SRZ ;  /* 0x0000000000147805 */ /* 0x000fe2000001ff00 */
[----:B------:R-:W-:Y:S01]  /*4410*/  CS2R R18, SRZ ;  /* 0x0000000000127805 */ /* 0x000fe2000001ff00 */
[----:B------:R-:W-:Y:S01]  /*4420*/  CS2R R16, SRZ ;  /* 0x0000000000107805 */ /* 0x000fe2000001ff00 */
[----:B0-----:R-:W-:Y:S01]  /*4430*/  CS2R R14, SRZ ;  /* 0x00000000000e7805 */ /* 0x001fe2000001ff00 */
        /* <DEDUP_REMOVED lines=16> */
[----:B------:R-:W-:Y:S05]  /*4540*/  @!P1 BRA `(.L_x_1407) ;  /* 0x000026a000009947 */ /* 0x000fea0003800000 */
[----:B------:R-:W-:Y:S01]  /*4550*/  HFMA2.MMA R0, -RZ, RZ, 0, 0 ;  /* 0x00000000ff007435 */ /* 0x000fe200000001ff */
[----:B------:R-:W-:-:S08]  /*4560*/  MOV R29, RZ ;  /* 0x000000ff001d7202 */ /* 0x000fd00000000f00 */
.L_x_1423:
        /* <DEDUP_REMOVED lines=16> */
[C---:B------:R-:W-:Y:S01]  /*4670*/  IMAD.WIDE.U32 R78, R148.reuse, c[0x0][0x198], RZ ;  /* 0x00006600944e7a25 */ /* 0x040fe200078e00ff */
[----:B------:R-:W-:Y:S02]  /*4680*/  LEA.HI R76, R75, R75, RZ, 0x1 ;  /* 0x0000004b4b4c7211 */ /* 0x000fe400078f08ff */
[----:B------:R-:W-:Y:S01]  /*4690*/  IADD3 R80, R119, 0x200, RZ ;  /* 0x0000020077507810 */ /* 0x000fe20007ffe0ff */
[----:B------:R-:W-:Y:S01]  /*46a0*/  IMAD.WIDE.U32 R48, R148, c[0x0][0x1b8], RZ ;  /* 0x00006e0094307a25 */ /* 0x000fe200078e00ff */
[----:B------:R-:W-:-:S02]  /*46b0*/  LOP3.LUT R76, R76, 0xfffffe, RZ, 0xc0, !PT ;  /* 0x00fffffe4c4c7812 */ /* 0x000fc400078ec0ff */
[----:B------:R-:W-:Y:S01]  /*46c0*/  LOP3.LUT P0, RZ, R119, 0x1f, RZ, 0xc0, !PT ;  /* 0x0000001f77ff7812 */ /* 0x000fe2000780c0ff */
[C---:B------:R-:W-:Y:S01]  /*46d0*/  IMAD R81, R148.reuse, c[0x0][0x19c], R81 ;  /* 0x0000670094517a24 */ /* 0x040fe200078e0251 */
[----:B------:R-:W-:Y:S01]  /*46e0*/  IADD3 R75, R75, -R76, RZ ;  /* 0x8000004c4b4b7210 */ /* 0x000fe20007ffe0ff */
[----:B------:R-:W-:Y:S01]  /*46f0*/  IMAD R83, R148, c[0x0][0x1bc], R83 ;  /* 0x00006f0094537a24 */ /* 0x000fe200078e0253 */
[----:B------:R-:W-:Y:S01]  /*4700*/  ISETP.LT.OR P0, PT, R74, 0x2, P0 ;  /* 0x000000024a00780c */ /* 0x000fe20000701670 */
[----:B0-----:R-:W-:Y:S01]  /*4710*/  IMAD R51, R77, c[0x0][0x1a0], RZ ;  /* 0x000068004d337a24 */ /* 0x001fe200078e02ff */
[----:B------:R-:W-:Y:S01]  /*4720*/  IADD3 R79, R79, R81, RZ ;  /* 0x000000514f4f7210 */ /* 0x000fe20007ffe0ff */
[----:B------:R-:W-:Y:S01]  /*4730*/  IMAD R77, R77, c[0x0][0x1c0], RZ ;  /* 0x000070004d4d7a24 */ /* 0x000fe200078e02ff */
[----:B------:R-:W-:Y:S01]  /*4740*/  IADD3 R49, R49, R83, RZ ;  /* 0x0000005331317210 */ /* 0x000fe20007ffe0ff */
[C---:B------:R-:W-:Y:S01]  /*4750*/  IMAD R51, R0.reuse, c[0x0][0x1a4], R51 ;  /* 0x0000690000337a24 */ /* 0x040fe200078e0233 */
[----:B------:R-:W-:Y:S01]  /*4760*/  @!P1 LEA R80, R75, R0, 0x8 ;  /* 0x000000004b509211 */ /* 0x000fe200078e40ff */
[----:B------:R-:W-:-:S04]  /*4770*/  IMAD.WIDE.U32 R78, R0, c[0x0][0x1a0], R78 ;  /* 0x00006800004e7a25 */ /* 0x000fc800078e004e */
[C---:B------:R-:W-:Y:S01]  /*4780*/  IMAD R77, R0.reuse, c[0x0][0x1c4], R77 ;  /* 0x00007100004d7a24 */ /* 0x040fe200078e024d */
[----:B------:R-:W-:Y:S01]  /*4790*/  IADD3 R51, R79, R51, RZ ;  /* 0x000000334f337210 */ /* 0x000fe20007ffe0ff */
[----:B------:R-:W-:Y:S01]  /*47a0*/  IMAD.WIDE.U32 R48, R0, c[0x0][0x1c0], R48 ;  /* 0x0000700000307a25 */ /* 0x000fe200078e0030 */
[----:B------:R-:W-:-:S04]  /*47b0*/  LEA R50, P2, R78, c[0x0][0x228], 0x2 ;  /* 0x00008a004e327a11 */ /* 0x000fc800078410ff */
[----:B------:R-:W-:Y:S02]  /*47c0*/  IADD3 R49, R49, R77, RZ ;  /* 0x0000004d31317210 */ /* 0x000fe40007ffe0ff */
[----:B------:R-:W-:Y:S02]  /*47d0*/  LEA R76, P3, R48, c[0x0][0x230], 0x2 ;  /* 0x00008c00304c7a11 */ /* 0x000fe400078610ff */
[----:B------:R-:W-:Y:S02]  /*47e0*/  LEA.HI.X R51, R78, c[0x0][0x22c], R51, 0x2, P2 ;  /* 0x00008b004e337a11 */ /* 0x000fe400010f1433 */
[----:B------:R-:W-:Y:S02]  /*47f0*/  LEA.HI.X R77, R48, c[0x0][0x234], R49, 0x2, P3 ;  /* 0x00008d00304d7a11 */ /* 0x000fe400018f1431 */
[----:B------:R-:W-:Y:S01]  /*4800*/  SHF.L.U32 R75, R80, 0x2, RZ ;  /* 0x00000002504b7819 */ /* 0x000fe200000006ff */
[----:B------:R0:W3:Y:S01]  /*4810*/  LDG.E R85, [R50.64] ;  /* 0x0000000432557981 */ /* 0x0000e2000c1e1900 */
[----:B------:R-:W-:-:S03]  /*4820*/  @!P0 IADD3 R49, R74, -0x2, RZ ;  /* 0xfffffffe4a318810 */ /* 0x000fc60007ffe0ff */
[----:B------:R1:W3:Y:S02]  /*4830*/  LDG.E R86, [R76.64] ;  /* 0x000000044c567981 */ /* 0x0002e4000c1e1900 */
[----:B------:R-:W-:Y:S01]  /*4840*/  @!P0 IMAD R49, R49, c[0x0][0x16c], R0 ;  /* 0x00005b0031318a24 */ /* 0x000fe200078e0200 */
[----:B------:R-:W-:Y:S02]  /*4850*/  MOV R83, RZ ;  /* 0x000000ff00537202 */ /* 0x000fe40000000f00 */
[----:B------:R-:W-:Y:S01]  /*4860*/  MOV R82, 0x3f800000 ;  /* 0x3f80000000527802 */ /* 0x000fe20000000f00 */
[----:B------:R-:W-:Y:S01]  /*4870*/  @!P0 IMAD.WIDE R48, R49, 0x8, R120 ;  /* 0x0000000831308825 */ /* 0x000fe200078e0278 */
[----:B------:R-:W-:Y:S02]  /*4880*/  HADD2.F32 R123, -RZ, R44.H1_H1 ;  /* 0x3000002cff7b7230 */ /* 0x000fe40000004100 */
[----:B------:R-:W-:-:S03]  /*4890*/  HADD2.F32 R124, -RZ, R45.H0_H0 ;  /* 0x2000002dff7c7230 */ /* 0x000fc60000004100 */
[----:B------:R-:W-:Y:S01]  /*48a0*/  FMUL.FTZ R123, R123, R72 ;  /* 0x000000487b7b7220 */ /* 0x000fe20000410000 */
[----:B------:R-:W-:Y:S01]  /*48b0*/  HADD2.F32 R125, -RZ, R45.H1_H1 ;  /* 0x3000002dff7d7230 */ /* 0x000fe20000004100 */
[----:B------:R-:W-:Y:S01]  /*48c0*/  FMUL.FTZ R124, R124, R71 ;  /* 0x000000477c7c7220 */ /* 0x000fe20000410000 */
        /* <DEDUP_REMOVED lines=19> */
[----:B------:R-:W-:-:S04]  /*4a00*/  FMUL.FTZ R134, R134, R61 ;  /* 0x0000003d86867220 */ /* 0x000fc80000410000 */
[----:B------:R-:W-:Y:S01]  /*4a10*/  FMUL.FTZ R135, R135, R60 ;  /* 0x0000003c87877220 */ /* 0x000fe20000410000 */
[--C-:B------:R-:W-:Y:S02]  /*4a20*/  HADD2.F32 R136, -RZ, R43.reuse.H0_H0 ;  /* 0x2000002bff887230 */ /* 0x100fe40000004100 */
[----:B------:R-:W-:-:S03]  /*4a30*/  HADD2.F32 R137, -RZ, R43.H1_H1 ;  /* 0x3000002bff897230 */ /* 0x000fc60000004100 */
[----:B------:R-:W-:Y:S01]  /*4a40*/  FMUL.FTZ R136, R136, R59 ;  /* 0x0000003b88887220 */ /* 0x000fe20000410000 */
[----:B------:R-:W-:Y:S01]  /*4a50*/  BSSY B0, `(.L_x_1408) ;  /* 0x0000052000007945 */ /* 0x000fe20003800000 */
[----:B------:R-:W-:Y:S01]  /*4a60*/  FMUL.FTZ R137, R137, R58 ;  /* 0x0000003a89897220 */ /* 0x000fe20000410000 */
[----:B------:R-:W-:Y:S01]  /*4a70*/  LEA.HI R122, R119, R119, RZ, 0x1e ;  /* 0x00000077777a7211 */ /* 0x000fe200078ff0ff */
[----:B--2---:R-:W-:-:S04]  /*4a80*/  FMUL.FTZ R84, R97, 1.4426950216293334961 ;  /* 0x3fb8aa3b61547820 */ /* 0x004fc80000410000 */
[----:B------:R-:W-:-:S06]  /*4a90*/  FMUL.FTZ R140, R84, R73 ;  /* 0x00000049548c7220 */ /* 0x000fcc0000410000 */
[----:B------:R-:W2:Y:S01]  /*4aa0*/  MUFU.EX2 R140, R140 ;  /* 0x0000008c008c7308 */ /* 0x000ea20000000800 */
[C---:B------:R-:W-:Y:S01]  /*4ab0*/  FMUL.FTZ R96, R84.reuse, R72 ;  /* 0x0000004854607220 */ /* 0x040fe20000410000 */
[----:B--2---:R2:W-:Y:S04]  /*4ac0*/  STS [R75+0x1ae0], R140 ;  /* 0x001ae08c4b007388 */ /* 0x0045e80000000800 */
[----:B------:R-:W-:Y:S01]  /*4ad0*/  BAR.SYNC.DEFER_BLOCKING 0x0 ;  /* 0x0000000000007b1d */ /* 0x000fe20000010000 */
[C---:B------:R-:W-:Y:S02]  /*4ae0*/  FMUL.FTZ R95, R84.reuse, R71 ;  /* 0x00000047545f7220 */ /* 0x040fe40000410000 */
[----:B------:R-:W-:-:S03]  /*4af0*/  FMUL.FTZ R94, R84, R70 ;  /* 0x00000046545e7220 */ /* 0x000fc60000410000 */
[----:B------:R-:W4:Y:S01]  /*4b00*/  MUFU.EX2 R96, R96 ;  /* 0x0000006000607308 */ /* 0x000f220000000800 */
[----:B------:R-:W-:-:S07]  /*4b10*/  FMUL.FTZ R93, R84, R69 ;  /* 0x00000045545d7220 */ /* 0x000fce0000410000 */
[----:B------:R-:W0:Y:S01]  /*4b20*/  MUFU.EX2 R95, R95 ;  /* 0x0000005f005f7308 */ /* 0x000e220000000800 */
[----:B------:R-:W-:-:S07]  /*4b30*/  FMUL.FTZ R92, R84, R68 ;  /* 0x00000044545c7220 */ /* 0x000fce0000410000 */
[----:B------:R-:W0:Y:S01]  /*4b40*/  MUFU.EX2 R94, R94 ;  /* 0x0000005e005e7308 */ /* 0x000e220000000800 */
[----:B------:R1:W5:Y:S01]  /*4b50*/  @!P0 LDG.E.64 R82, [R48.64] ;  /* 0x0000000430528981 */ /* 0x000362000c1e1b00 */
[----:B------:R-:W-:Y:S01]  /*4b60*/  FMUL.FTZ R81, R84, R67 ;  /* 0x0000004354517220 */ /* 0x000fe20000410000 */
[----:B-1----:R-:W-:-:S05]  /*4b70*/  HADD2.F32 R48, -RZ, R44.H0_H0 ;  /* 0x2000002cff307230 */ /* 0x002fca0000004100 */
[----:B------:R-:W1:Y:S01]  /*4b80*/  MUFU.EX2 R93, R93 ;  /* 0x0000005d005d7308 */ /* 0x000e620000000800 */
[----:B------:R-:W-:Y:S02]  /*4b90*/  FMUL.FTZ R141, R48, R73 ;  /* 0x00000049308d7220 */ /* 0x000fe40000410000 */
[----:B------:R-:W-:-:S05]  /*4ba0*/  FMUL.FTZ R80, R84, R66 ;  /* 0x0000004254507220 */ /* 0x000fca0000410000 */
[----:B------:R-:W1:Y:S01]  /*4bb0*/  MUFU.EX2 R92, R92 ;  /* 0x0000005c005c7308 */ /* 0x000e620000000800 */
[----:B----4-:R-:W-:Y:S02]  /*4bc0*/  FFMA.FTZ R48, R141, R96, R123 ;  /* 0x000000608d307223 */ /* 0x010fe4000001007b */
[----:B------:R-:W-:Y:S02]  /*4bd0*/  FMUL.FTZ R79, R84, R65 ;  /* 0x00000041544f7220 */ /* 0x000fe40000410000 */
[----:B0-----:R-:W-:-:S03]  /*4be0*/  FFMA.FTZ R48, R95, R48, R124 ;  /* 0x000000305f307223 */ /* 0x001fc6000001007c */
[----:B------:R-:W0:Y:S01]  /*4bf0*/  MUFU.EX2 R81, R81 ;  /* 0x0000005100517308 */ /* 0x000e220000000800 */
[----:B------:R-:W-:Y:S02]  /*4c00*/  FFMA.FTZ R48, R94, R48, R125 ;  /* 0x000000305e307223 */ /* 0x000fe4000001007d */
[----:B------:R-:W-:-:S05]  /*4c10*/  FMUL.FTZ R78, R84, R64 ;  /* 0x00000040544e7220 */ /* 0x000fca0000410000 */
[----:B------:R-:W4:Y:S01]  /*4c20*/  MUFU.EX2 R80, R80 ;  /* 0x0000005000507308 */ /* 0x000f220000000800 */
[----:B-1----:R-:W-:Y:S02]  /*4c30*/  FFMA.FTZ R48, R93, R48, R126 ;  /* 0x000000305d307223 */ /* 0x002fe4000001007e */
[----:B------:R-:W-:-:S05]  /*4c40*/  FMUL.FTZ R77, R84, R63 ;  /* 0x0000003f544d7220 */ /* 0x000fca0000410000 */
[----:B------:R-:W1:Y:S01]  /*4c50*/  MUFU.EX2 R79, R79 ;  /* 0x0000004f004f7308 */ /* 0x000e620000000800 */
[----:B------:R-:W-:Y:S02]  /*4c60*/  FFMA.FTZ R48, R92, R48, R127 ;  /* 0x000000305c307223 */ /* 0x000fe4000001007f */
[----:B------:R-:W-:-:S05]  /*4c70*/  FMUL.FTZ R76, R84, R62 ;  /* 0x0000003e544c7220 */ /* 0x000fca0000410000 */
[----:B------:R-:W1:Y:S01]  /*4c80*/  MUFU.EX2 R78, R78 ;  /* 0x0000004e004e7308 */ /* 0x000e620000000800 */
[----:B0-----:R-:W-:Y:S02]  /*4c90*/  FFMA.FTZ R48, R81, R48, R128 ;  /* 0x0000003051307223 */ /* 0x001fe40000010080 */
[----:B--2---:R-:W-:-:S05]  /*4ca0*/  FMUL.FTZ R75, R84, R61 ;  /* 0x0000003d544b7220 */ /* 0x004fca0000410000 */
[----:B------:R-:W0:Y:S01]  /*4cb0*/  MUFU.EX2 R77, R77 ;  /* 0x0000004d004d7308 */ /* 0x000e220000000800 */
[----:B----4-:R-:W-:Y:S02]  /*4cc0*/  FFMA.FTZ R48, R80, R48, R129 ;  /* 0x0000003050307223 */ /* 0x010fe40000010081 */
[----:B------:R-:W-:-:S05]  /*4cd0*/  FMUL.FTZ R51, R84, R60 ;  /* 0x0000003c54337220 */ /* 0x000fca0000410000 */
[----:B------:R-:W2:Y:S01]  /*4ce0*/  MUFU.EX2 R76, R76 ;  /* 0x0000004c004c7308 */ /* 0x000ea20000000800 */
[----:B-1----:R-:W-:Y:S02]  /*4cf0*/  FFMA.FTZ R48, R79, R48, R130 ;  /* 0x000000304f307223 */ /* 0x002fe40000010082 */
[----:B------:R-:W-:-:S05]  /*4d00*/  FMUL.FTZ R50, R140, R96 ;  /* 0x000000608c327220 */ /* 0x000fca0000410000 */
[----:B------:R-:W1:Y:S01]  /*4d10*/  MUFU.EX2 R75, R75 ;  /* 0x0000004b004b7308 */ /* 0x000e620000000800 */
[----:B------:R-:W-:Y:S02]  /*4d20*/  FFMA.FTZ R48, R78, R48, R131 ;  /* 0x000000304e307223 */ /* 0x000fe40000010083 */
[----:B------:R-:W-:Y:S01]  /*4d30*/  FMUL.FTZ R49, R95, R50 ;  /* 0x000000325f317220 */ /* 0x000fe20000410000 */
[----:B------:R-:W-:Y:S01]  /*4d40*/  ISETP.NE.AND P0, PT, R119, 0x7f, PT ;  /* 0x0000007f7700780c */ /* 0x000fe20003f05270 */
[----:B0-----:R-:W-:-:S03]  /*4d50*/  FFMA.FTZ R48, R77, R48, R132 ;  /* 0x000000304d307223 */ /* 0x001fc60000010084 */
[----:B------:R-:W0:Y:S01]  /*4d60*/  MUFU.EX2 R51, R51 ;  /* 0x0000003300337308 */ /* 0x000e220000000800 */
[----:B------:R-:W-:Y:S02]  /*4d70*/  FMUL.FTZ R50, R94, R49 ;  /* 0x000000315e327220 */ /* 0x000fe40000410000 */
[----:B--2---:R-:W-:Y:S02]  /*4d80*/  FFMA.FTZ R48, R76, R48, R133 ;  /* 0x000000304c307223 */ /* 0x004fe40000010085 */
[----:B------:R-:W-:Y:S02]  /*4d90*/  FMUL.FTZ R49, R93, R50 ;  /* 0x000000325d317220 */ /* 0x000fe40000410000 */
[----:B-1----:R-:W-:Y:S02]  /*4da0*/  FFMA.FTZ R48, R75, R48, R134 ;  /* 0x000000304b307223 */ /* 0x002fe40000010086 */
[----:B------:R-:W-:-:S04]  /*4db0*/  FMUL.FTZ R50, R92, R49 ;  /* 0x000000315c327220 */ /* 0x000fc80000410000 */
[----:B------:R-:W-:Y:S02]  /*4dc0*/  FMUL.FTZ R49, R81, R50 ;  /* 0x0000003251317220 */ /* 0x000fe40000410000 */
[----:B0-----:R-:W-:Y:S02]  /*4dd0*/  FFMA.FTZ R89, R51, R48, R135 ;  /* 0x0000003033597223 */ /* 0x001fe40000010087 */
[----:B------:R0:W1:Y:S01]  /*4de0*/  @P0 LDS R48, [R119.X4+0x22e4] ;  /* 0x0022e40077300984 */ /* 0x0000620000004800 */
[----:B------:R-:W-:Y:S02]  /*4df0*/  FMUL.FTZ R88, R80, R49 ;  /* 0x0000003150587220 */ /* 0x000fe40000410000 */
[----:B------:R-:W-:Y:S02]  /*4e00*/  FMUL.FTZ R50, R84, R59 ;  /* 0x0000003b54327220 */ /* 0x000fe40000410000 */
[----:B------:R-:W-:-:S04]  /*4e10*/  FMUL.FTZ R49, R79, R88 ;  /* 0x000000584f317220 */ /* 0x000fc80000410000 */
[----:B------:R-:W-:Y:S02]  /*4e20*/  FMUL.FTZ R88, R78, R49 ;  /* 0x000000314e587220 */ /* 0x000fe40000410000 */
[----:B------:R-:W-:Y:S01]  /*4e30*/  FMUL.FTZ R49, R84, R58 ;  /* 0x0000003a54317220 */ /* 0x000fe20000410000 */
[----:B------:R-:W2:Y:S01]  /*4e40*/  MUFU.EX2 R50, R50 ;  /* 0x0000003200327308 */ /* 0x000ea20000000800 */
[----:B------:R-:W-:-:S04]  /*4e50*/  FMUL.FTZ R87, R77, R88 ;  /* 0x000000584d577220 */ /* 0x000fc80000410000 */
[----:B------:R-:W-:-:S03]  /*4e60*/  FMUL.FTZ R84, R76, R87 ;  /* 0x000000574c547220 */ /* 0x000fc60000410000 */
[----:B------:R-:W4:Y:S01]  /*4e70*/  MUFU.EX2 R49, R49 ;  /* 0x0000003100317308 */ /* 0x000f220000000800 */
[----:B------:R-:W-:-:S04]  /*4e80*/  FMUL.FTZ R84, R75, R84 ;  /* 0x000000544b547220 */ /* 0x000fc80000410000 */
[----:B------:R-:W-:Y:S02]  /*4e90*/  FMUL.FTZ R87, R51, R84 ;  /* 0x0000005433577220 */ /* 0x000fe40000410000 */
[C---:B--2---:R-:W-:Y:S02]  /*4ea0*/  FFMA.FTZ R88, R50.reuse, R89, R136 ;  /* 0x0000005932587223 */ /* 0x044fe40000010088 */
[----:B------:R-:W-:Y:S02]  /*4eb0*/  FMUL.FTZ R84, R50, R87 ;  /* 0x0000005732547220 */ /* 0x000fe40000410000 */
[----:B---3--:R-:W-:Y:S02]  /*4ec0*/  FMUL.FTZ R86, R85, R86 ;  /* 0x0000005655567220 */ /* 0x008fe40000410000 */
[C---:B----4-:R-:W-:Y:S02]  /*4ed0*/  FMUL.FTZ R84, R49.reuse, R84 ;  /* 0x0000005431547220 */ /* 0x050fe40000410000 */
[----:B------:R-:W-:Y:S01]  /*4ee0*/  FFMA.FTZ R85, R49, R88, R137 ;  /* 0x0000005831557223 */ /* 0x000fe20000010089 */
[----:B------:R-:W-:Y:S05]  /*4ef0*/  @P0 BRA `(.L_x_1409) ;  /* 0x0000007000000947 */ /* 0x000fea0003800000 */
[----:B0-----:R-:W-:-:S13]  /*4f00*/  ISETP.NE.AND P0, PT, R74, c[0x0][0x174], PT ;  /* 0x00005d004a007a0c */ /* 0x001fda0003f05270 */
[----:B-1----:R-:W-:-:S04]  /*4f10*/  @P0 LEA.HI R48, R74, R74, RZ, 0x1 ;  /* 0x0000004a4a300211 */ /* 0x002fc800078f08ff */
[----:B------:R-:W-:Y:S01]  /*4f20*/  @P0 LOP3.LUT R87, R48, 0xfffffe, RZ, 0xc0, !PT ;  /* 0x00fffffe30570812 */ /* 0x000fe200078ec0ff */
[----:B------:R-:W-:-:S03]  /*4f30*/  HFMA2.MMA R48, -RZ, RZ, 1.875, 0 ;  /* 0x3f800000ff307435 */ /* 0x000fc600000001ff */
[----:B------:R-:W-:-:S04]  /*4f40*/  @P0 IADD3 R87, -R87, R74, RZ ;  /* 0x0000004a57570210 */ /* 0x000fc80007ffe1ff */
[----:B------:R-:W-:-:S05]  /*4f50*/  @P0 LEA R87, R87, R0, 0x8 ;  /* 0x0000000057570211 */ /* 0x000fca00078e40ff */
[----:B------:R0:W1:Y:S02]  /*4f60*/  @P0 LDS R48, [R87.X4+0x1ae0] ;  /* 0x001ae00057300984 */ /* 0x0000640000004800 */
.L_x_1409:
[----:B0-----:R-:W-:Y:S05]  /*4f70*/  BSYNC B0 ;  /* 0x0000000000007941 */ /* 0x001fea0003800000 */
.L_x_1408:
        /* <DEDUP_REMOVED lines=23> */
[----:B------:R-:W0:Y:S04]  /*50f0*/  LDS.64 R86, [R143+0x10d8] ;  /* 0x0010d8008f567984 */ /* 0x000e280000000a00 */
        /* <DEDUP_REMOVED lines=10> */
.L_x_1431:
        /* <DEDUP_REMOVED lines=22> */
[----:B------:R0:W3:Y:S04]  /*5300*/  SHFL.UP PT, R86, R90, 0x10, RZ ;  /* 0x060000005a567989 */ /* 0x0000e800000e00ff */
.L_x_1432:
[----:B------:R-:W-:-:S13]  /*5310*/  ISETP.GE.AND P0, PT, R142, 0x10, PT ;  /* 0x000000108e00780c */ /* 0x000fda0003f06270 */
[-C--:B--2---:R-:W-:Y:S02]  /*5320*/  @P0 FFMA.FTZ R88, R87, R90.reuse, R88 ;  /* 0x0000005a57580223 */ /* 0x084fe40000010058 */
[----:B0--3--:R-:W-:Y:S01]  /*5330*/  @P0 FMUL.FTZ R90, R86, R90 ;  /* 0x0000005a565a0220 */ /* 0x009fe20000410000 */
[----:B------:R-:W-:Y:S05]  /*5340*/  BRA.CONV ~URZ, `(.L_x_1414) ;  /* 0x000000637f007947 */ /* 0x000fea000b800000 */
[----:B------:R-:W-:Y:S01]  /*5350*/  HFMA2.MMA R89, -RZ, RZ, 0, 1.847743988037109375e-06 ;  /* 0x0000001fff597435 */ /* 0x000fe200000001ff */
[----:B------:R-:W-:Y:S02]  /*5360*/  MOV R84, R90 ;  /* 0x0000005a00547202 */ /* 0x000fe40000000f00 */
[----:B------:R-:W-:Y:S02]  /*5370*/  MOV R86, 0x1f ;  /* 0x0000001f00567802 */ /* 0x000fe40000000f00 */
[----:B------:R-:W-:Y:S02]  /*5380*/  MOV R87, 0xffffffff ;  /* 0xffffffff00577802 */ /* 0x000fe40000000f00 */
[----:B------:R-:W-:-:S02]  /*5390*/  MOV R85, 0x53b0 ;  /* 0x000053b000557802 */ /* 0x000fc40000000f00 */
[----:B-1---5:R-:W-:Y:S05]  /*53a0*/  CALL.REL.NOINC `($__internal_58_$__cuda_sm70_shflsync_idx_p) ;  /* 0x00003e0000007944 */ /* 0x022fea0003c00000 */
.L_x_1414:
[----:B------:R-:W-:Y:S05]  /*53b0*/  BRA.CONV ~URZ, `(.L_x_1415) ;  /* 0x000000637f007947 */ /* 0x000fea000b800000 */
[----:B------:R-:W-:Y:S01]  /*53c0*/  HFMA2.MMA R89, -RZ, RZ, 0, 1.847743988037109375e-06 ;  /* 0x0000001fff597435 */ /* 0x000fe200000001ff */
[----:B------:R-:W-:-:S02]  /*53d0*/  MOV R84, R88 ;  /* 0x0000005800547202 */ /* 0x000fc40000000f00 */
[----:B-1----:R-:W-:Y:S02]  /*53e0*/  MOV R86, 0x1f ;  /* 0x0000001f00567802 */ /* 0x002fe40000000f00 */
[----:B------:R-:W-:Y:S02]  /*53f0*/  MOV R87, 0xffffffff ;  /* 0xffffffff00577802 */ /* 0x000fe40000000f00 */
[----:B------:R-:W-:Y:S02]  /*5400*/  MOV R85, 0x5420 ;  /* 0x0000542000557802 */ /* 0x000fe40000000f00 */
[----:B-----5:R-:W-:Y:S05]  /*5410*/  CALL.REL.NOINC `($__internal_58_$__cuda_sm70_shflsync_idx_p) ;  /* 0x00003d9000007944 */ /* 0x020fea0003c00000 */
.L_x_1415:
[----:B------:R-:W-:Y:S05]  /*5420*/  BRA.DIV ~URZ, `(.L_x_1416) ;  /* 0x000033a27f007947 */ /* 0x000fea000b800000 */
[----:B-----5:R0:W2:Y:S04]  /*5430*/  SHFL.IDX PT, R91, R82, RZ, 0x1f ;  /* 0x00001fff525b7589 */ /* 0x0200a800000e0000 */
[----:B------:R0:W3:Y:S04]  /*5440*/  SHFL.IDX PT, R87, R83, RZ, 0x1f ;  /* 0x00001fff53577589 */ /* 0x0000e800000e0000 */
[----:B------:R-:W4:Y:S04]  /*5450*/  SHFL.UP PT, R90, R90, 0x1, RZ ;  /* 0x042000005a5a7989 */ /* 0x000f2800000e00ff */
[----:B------:R-:W1:Y:S02]  /*5460*/  SHFL.UP PT, R88, R88, 0x1, RZ ;  /* 0x0420000058587989 */ /* 0x000e6400000e00ff */
.L_x_1433:
[----:B01-34-:R-:W-:Y:S01]  /*5470*/  @P1 FFMA.FTZ R87, R87, R90, R88 ;  /* 0x0000005a57571223 */ /* 0x01bfe20000010058 */
[----:B------:R-:W-:Y:S01]  /*5480*/  LDS.64 R82, [R143+0x10d8] ;  /* 0x0010d8008f527984 */ /* 0x000fe20000000a00 */
[----:B--2---:R-:W-:-:S03]  /*5490*/  MOV R86, R91 ;  /* 0x0000005b00567202 */ /* 0x004fc60000000f00 */
[----:B------:R-:W0:Y:S02]  /*54a0*/  LDS.64 R88, [R143+0x10d0] ;  /* 0x0010d0008f587984 */ /* 0x000e240000000a00 */
[----:B------:R-:W-:Y:S02]  /*54b0*/  @P1 FMUL.FTZ R86, R86, R90 ;  /* 0x0000005a56561220 */ /* 0x000fe40000410000 */
[----:B------:R-:W1:Y:S04]  /*54c0*/  LDS.64 R84, [R143+0x10e0] ;  /* 0x0010e0008f547984 */ /* 0x000e680000000a00 */
[----:B------:R2:W-:Y:S01]  /*54d0*/  STS.64 [R143+0x10d0], R86 ;  /* 0x0010d0568f007388 */ /* 0x0005e20000000a00 */
[C---:B0-----:R-:W-:Y:S02]  /*54e0*/  FFMA.FTZ R89, R88.reuse, R87, R89 ;  /* 0x0000005758597223 */ /* 0x041fe40000010059 */
[----:B------:R-:W-:-:S02]  /*54f0*/  FMUL.FTZ R88, R88, R86 ;  /* 0x0000005658587220 */ /* 0x000fc40000410000 */
[C---:B------:R-:W-:Y:S02]  /*5500*/  FFMA.FTZ R83, R82.reuse, R89, R83 ;  /* 0x0000005952537223 */ /* 0x040fe40000010053 */
[----:B------:R-:W-:Y:S01]  /*5510*/  FMUL.FTZ R82, R82, R88 ;  /* 0x0000005852527220 */ /* 0x000fe20000410000 */
[----:B------:R2:W-:Y:S01]  /*5520*/  STS.64 [R143+0x10d8], R88 ;  /* 0x0010d8588f007388 */ /* 0x0005e20000000a00 */
[C---:B-1----:R-:W-:Y:S02]  /*5530*/  FFMA.FTZ R85, R84.reuse, R83, R85 ;  /* 0x0000005354557223 */ /* 0x042fe40000010055 */
[----:B------:R-:W-:Y:S01]  /*5540*/  FMUL.FTZ R84, R84, R82 ;  /* 0x0000005254547220 */ /* 0x000fe20000410000 */
[----:B------:R2:W-:Y:S04]  /*5550*/  STS.64 [R143+0x10e0], R82 ;  /* 0x0010e0528f007388 */ /* 0x0005e80000000a00 */
[----:B------:R2:W-:Y:S02]  /*5560*/  STS.64 [R143+0x10e8], R84 ;  /* 0x0010e8548f007388 */ /* 0x0005e40000000a00 */
.L_x_1411:
[----:B0-----:R-:W-:Y:S05]  /*5570*/  BSYNC B0 ;  /* 0x0000000000007941 */ /* 0x001fea0003800000 */
.L_x_1410:
[----:B------:R-:W-:Y:S01]  /*5580*/  WARPSYNC 0xffffffff ;  /* 0xffffffff00007948 */ /* 0x000fe20003800000 */
[----:B------:R-:W-:Y:S01]  /*5590*/  BAR.SYNC.DEFER_BLOCKING 0x0 ;  /* 0x0000000000007b1d */ /* 0x000fe20000010000 */
[----:B-12--5:R-:W-:Y:S01]  /*55a0*/  FMUL.FTZ R83, R49, R48 ;  /* 0x0000003031537220 */ /* 0x026fe20000410000 */
[----:B------:R-:W-:-:S03]  /*55b0*/  LOP3.LUT P0, RZ, R119, 0x1f, RZ, 0xc0, !PT ;  /* 0x0000001f77ff7812 */ /* 0x000fc6000780c0ff */
[----:B------:R-:W-:Y:S01]  /*55c0*/  FMUL.FTZ R84, R50, R83 ;  /* 0x0000005332547220 */ /* 0x000fe20000410000 */
[----:B------:R-:W-:Y:S01]  /*55d0*/  ISETP.GE.OR P0, PT, R74, c[0x0][0x174], P0 ;  /* 0x00005d004a007a0c */ /* 0x000fe20000706670 */
[----:B------:R-:W-:Y:S02]  /*55e0*/  BSSY B0, `(.L_x_1417) ;  /* 0x0000076000007945 */ /* 0x000fe40003800000 */
        /* <DEDUP_REMOVED lines=23> */
[----:B------:R-:W-:Y:S02]  /*5760*/  FFMA.FTZ R126, R93, R125, R126 ;  /* 0x0000007d5d7e7223 */ /* 0x000fe4000001007e */
[C---:B------:R-:W-:Y:S02]  /*5770*/  FMUL.FTZ R82, R92.reuse, R83 ;  /* 0x000000535c527220 */ /* 0x040fe40000410000 */
[----:B------:R-:W-:-:S02]  /*5780*/  FFMA.FTZ R84, R92, R85, R102 ;  /* 0x000000555c547223 */ /* 0x000fc40000010066 */
[----:B------:R-:W-:Y:S02]  /*5790*/  FFMA.FTZ R127, R92, R126, R127 ;  /* 0x0000007e5c7f7223 */ /* 0x000fe4000001007f */
[C---:B------:R-:W-:Y:S02]  /*57a0*/  FMUL.FTZ R83, R93.reuse, R82 ;  /* 0x000000525d537220 */ /* 0x040fe40000410000 */
[----:B------:R-:W-:Y:S02]  /*57b0*/  FFMA.FTZ R85, R93, R84, R101 ;  /* 0x000000545d557223 */ /* 0x000fe40000010065 */
[----:B------:R-:W-:Y:S02]  /*57c0*/  FFMA.FTZ R128, R81, R127, R128 ;  /* 0x0000007f51807223 */ /* 0x000fe40000010080 */
[C---:B------:R-:W-:Y:S02]  /*57d0*/  FMUL.FTZ R82, R94.reuse, R83 ;  /* 0x000000535e527220 */ /* 0x040fe40000410000 */
        /* <DEDUP_REMOVED lines=40> */
.L_x_1434:
        /* <DEDUP_REMOVED lines=26> */
.L_x_1435:
[----:B------:R-:W-:Y:S01]  /*5c00*/  ISETP.NE.AND P0, PT, R119, 0x1f, PT ;  /* 0x0000001f7700780c */ /* 0x000fe20003f05270 */
[-C--:B012---:R-:W-:Y:S01]  /*5c10*/  FFMA.FTZ R83, R83, R90.reuse, R91 ;  /* 0x0000005a53537223 */ /* 0x087fe2000001005b */
[----:B------:R-:W-:Y:S01]  /*5c20*/  MOV R84, R143 ;  /* 0x0000008f00547202 */ /* 0x000fe20000000f00 */
[----:B------:R-:W-:-:S10]  /*5c30*/  FMUL.FTZ R82, R82, R90 ;  /* 0x0000005a52527220 */ /* 0x000fd40000410000 */
[-C--:B---34-:R-:W-:Y:S02]  /*5c40*/  @P0 FFMA.FTZ R85, R85, R88.reuse, R141 ;  /* 0x0000005855550223 */ /* 0x098fe4000001008d */
[----:B------:R-:W-:Y:S02]  /*5c50*/  IMAD R141, R119, 0x28, RZ ;  /* 0x00000028778d7824 */ /* 0x000fe400078e02ff */
[----:B------:R-:W-:-:S03]  /*5c60*/  @P0 FMUL.FTZ R84, R84, R88 ;  /* 0x0000005854540220 */ /* 0x000fc60000410000 */
[----:B------:R-:W0:Y:S04]  /*5c70*/  LDS.64 R88, [R141+0x15f8] ;  /* 0x0015f8008d587984 */ /* 0x000e280000000a00 */
[----:B------:R-:W1:Y:S04]  /*5c80*/  LDS.64 R86, [R141+0x15f0] ;  /* 0x0015f0008d567984 */ /* 0x000e680000000a00 */
[----:B------:R-:W-:Y:S01]  /*5c90*/  STS.64 [R141+0x15f8], R84 ;  /* 0x0015f8548d007388 */ /* 0x000fe20000000a00 */
[C---:B0-----:R-:W-:Y:S02]  /*5ca0*/  FFMA.FTZ R89, R88.reuse, R85, R89 ;  /* 0x0000005558597223 */ /* 0x041fe40000010059 */
[----:B------:R-:W-:-:S02]  /*5cb0*/  FMUL.FTZ R88, R88, R84 ;  /* 0x0000005458587220 */ /* 0x000fc40000410000 */
[C---:B-1----:R-:W-:Y:S02]  /*5cc0*/  FFMA.FTZ R87, R86.reuse, R89, R87 ;  /* 0x0000005956577223 */ /* 0x042fe40000010057 */
[----:B------:R-:W-:Y:S01]  /*5cd0*/  FMUL.FTZ R86, R86, R88 ;  /* 0x0000005856567220 */ /* 0x000fe20000410000 */
[----:B------:R-:W-:Y:S04]  /*5ce0*/  STS.64 [R141+0x15f0], R88 ;  /* 0x0015f0588d007388 */ /* 0x000fe80000000a00 */
[----:B------:R-:W0:Y:S04]  /*5cf0*/  LDS.64 R88, [R141+0x15e8] ;  /* 0x0015e8008d587984 */ /* 0x000e280000000a00 */
[----:B------:R1:W-:Y:S01]  /*5d00*/  STS.64 [R141+0x15e8], R86 ;  /* 0x0015e8568d007388 */ /* 0x0003e20000000a00 */
[----:B0-----:R-:W-:-:S02]  /*5d10*/  FFMA.FTZ R89, R88, R87, R89 ;  /* 0x0000005758597223 */ /* 0x001fc40000010059 */
[----:B------:R-:W-:-:S05]  /*5d20*/  FMUL.FTZ R88, R88, R86 ;  /* 0x0000005658587220 */ /* 0x000fca0000410000 */
[----:B------:R1:W-:Y:S02]  /*5d30*/  STS.64 [R141+0x15e0], R88 ;  /* 0x0015e0588d007388 */ /* 0x0003e40000000a00 */
.L_x_1418:
[----:B0-----:R-:W-:Y:S05]  /*5d40*/  BSYNC B0 ;  /* 0x0000000000007941 */ /* 0x001fea0003800000 */
.L_x_1417:
[----:B------:R-:W-:Y:S01]  /*5d50*/  WARPSYNC 0xffffffff ;  /* 0xffffffff00007948 */ /* 0x000fe20003800000 */
[----:B------:R-:W-:Y:S01]  /*5d60*/  BAR.SYNC.DEFER_BLOCKING 0x0 ;  /* 0x0000000000007b1d */ /* 0x000fe20000010000 */
[----:B------:R-:W-:Y:S01]  /*5d70*/  ISETP.NE.AND P2, PT, R119, RZ, PT ;  /* 0x000000ff7700720c */ /* 0x000fe20003f45270 */
[----:B------:R-:W-:Y:S01]  /*5d80*/  HADD2.F32 R84, -RZ, R44.H1_H1 ;  /* 0x3000002cff547230 */ /* 0x000fe20000004100 */
[C---:B------:R-:W-:Y:S01]  /*5d90*/  ISETP.GT.AND P0, PT, R142.reuse, 0x1e, PT ;  /* 0x0000001e8e00780c */ /* 0x040fe20003f04270 */
[----:B-1----:R-:W-:Y:S01]  /*5da0*/  HADD2.F32 R86, -RZ, R45.H1_H1 ;  /* 0x3000002dff567230 */ /* 0x002fe20000004100 */
[----:B------:R-:W-:Y:S01]  /*5db0*/  ISETP.GT.AND P1, PT, R142, 0x1d, PT ;  /* 0x0000001d8e00780c */ /* 0x000fe20003f24270 */
[--C-:B------:R-:W-:Y:S01]  /*5dc0*/  HADD2.F32 R85, -RZ, R46.reuse.H0_H0 ;  /* 0x2000002eff557230 */ /* 0x100fe20000004100 */
[----:B------:R-:W-:Y:S01]  /*5dd0*/  BSSY B0, `(.L_x_1421) ;  /* 0x00000dd000007945 */ /* 0x000fe20003800000 */
[----:B------:R-:W-:Y:S01]  /*5de0*/  HADD2.F32 R88, -RZ, R46.H1_H1 ;  /* 0x3000002eff587230 */ /* 0x000fe20000004100 */
[----:B------:R-:W0:Y:S05]  /*5df0*/  LDS R122, [R122.X8+0x15e4] ;  /* 0x0015e4007a7a7984 */ /* 0x000e2a0000008800 */
[----:B------:R1:W-:Y:S02]  /*5e00*/  @!P2 STS.64 [R0.X8+0x24e0], R82 ;  /* 0x0024e0520000a388 */ /* 0x0003e40000008a00 */
[----:B-1----:R-:W-:Y:S01]  /*5e10*/  HADD2.F32 R83, -RZ, R47.H0_H0 ;  /* 0x2000002fff537230 */ /* 0x002fe20000004100 */
[----:B0-----:R-:W-:-:S04]  /*5e20*/  FFMA.FTZ R48, R122, R48, R113 ;  /* 0x000000307a307223 */ /* 0x001fc80000010071 */
[----:B------:R-:W-:Y:S02]  /*5e30*/  FFMA.FTZ R112, R49, R48, R112 ;  /* 0x0000003031707223 */ /* 0x000fe40000010070 */
[----:B------:R-:W-:Y:S02]  /*5e40*/  FFMA.FTZ R49, R57, R140, RZ ;  /* 0x0000008c39317223 */ /* 0x000fe400000100ff */
[----:B------:R-:W-:Y:S02]  /*5e50*/  FFMA.FTZ R50, R50, R112, R111 ;  /* 0x0000007032327223 */ /* 0x000fe4000001006f */
[----:B------:R-:W-:Y:S02]  /*5e60*/  FFMA.FTZ R49, R56, R123, R49 ;  /* 0x0000007b38317223 */ /* 0x000fe40000010031 */
[----:B------:R-:W-:Y:S02]  /*5e70*/  FFMA.FTZ R110, R51, R50, R110 ;  /* 0x00000032336e7223 */ /* 0x000fe4000001006e */
[----:B------:R-:W-:-:S02]  /*5e80*/  FFMA.FTZ R49, R55, R124, R49 ;  /* 0x0000007c37317223 */ /* 0x000fc40000010031 */
[----:B------:R-:W-:Y:S02]  /*5e90*/  FFMA.FTZ R75, R75, R110, R109 ;  /* 0x0000006e4b4b7223 */ /* 0x000fe4000001006d */
[----:B------:R-:W-:Y:S02]  /*5ea0*/  FFMA.FTZ R49, R54, R125, R49 ;  /* 0x0000007d36317223 */ /* 0x000fe40000010031 */
[----:B------:R-:W-:Y:S01]  /*5eb0*/  FFMA.FTZ R76, R76, R75, R108 ;  /* 0x0000004b4c4c7223 */ /* 0x000fe2000001006c */
[----:B------:R-:W-:Y:S01]  /*5ec0*/  HADD2.F32 R108, -RZ, R40.H1_H1 ;  /* 0x30000028ff6c7230 */ /* 0x000fe20000004100 */
[----:B------:R-:W-:Y:S02]  /*5ed0*/  FFMA.FTZ R49, R53, R126, R49 ;  /* 0x0000007e35317223 */ /* 0x000fe40000010031 */
[----:B------:R-:W-:Y:S02]  /*5ee0*/  FFMA.FTZ R77, R77, R76, R107 ;  /* 0x0000004c4d4d7223 */ /* 0x000fe4000001006b */
[----:B------:R-:W-:Y:S01]  /*5ef0*/  FFMA.FTZ R51, R52, R127, R49 ;  /* 0x0000007f34337223 */ /* 0x000fe20000010031 */
[----:B------:R-:W-:Y:S01]  /*5f00*/  HADD2.F32 R49, -RZ, R44.H0_H0 ;  /* 0x2000002cff317230 */ /* 0x000fe20000004100 */
[----:B------:R-:W-:-:S02]  /*5f10*/  FFMA.FTZ R78, R78, R77, R106 ;  /* 0x0000004d4e4e7223 */ /* 0x000fc4000001006a */
[----:B------:R-:W-:Y:S01]  /*5f20*/  FFMA.FTZ R87, R39, R128, R51 ;  /* 0x0000008027577223 */ /* 0x000fe20000010033 */
[----:B------:R-:W-:Y:S01]  /*5f30*/  HADD2.F32 R51, -RZ, R45.H0_H0 ;  /* 0x2000002dff337230 */ /* 0x000fe20000004100 */
[----:B------:R-:W-:Y:S01]  /*5f40*/  FFMA.FTZ R79, R79, R78, R105 ;  /* 0x0000004e4f4f7223 */ /* 0x000fe20000010069 */
[----:B------:R-:W-:Y:S01]  /*5f50*/  HADD2.F32 R105, -RZ, R40.H0_H0 ;  /* 0x20000028ff697230 */ /* 0x000fe20000004100 */
[----:B------:R-:W-:Y:S02]  /*5f60*/  FFMA.FTZ R87, R38, R129, R87 ;  /* 0x0000008126577223 */ /* 0x000fe40000010057 */
[----:B------:R-:W-:Y:S02]  /*5f70*/  FFMA.FTZ R80, R80, R79, R104 ;  /* 0x0000004f50507223 */ /* 0x000fe40000010068 */
[----:B------:R-:W-:Y:S02]  /*5f80*/  FFMA.FTZ R87, R37, R130, R87 ;  /* 0x0000008225577223 */ /* 0x000fe40000010057 */
[----:B------:R-:W-:-:S02]  /*5f90*/  FFMA.FTZ R81, R81, R80, R103 ;  /* 0x0000005051517223 */ /* 0x000fc40000010067 */
[----:B------:R-:W-:Y:S02]  /*5fa0*/  FFMA.FTZ R140, R49, -R73, R140 ;  /* 0x80000049318c7223 */ /* 0x000fe4000001008c */
[----:B------:R-:W-:Y:S02]  /*5fb0*/  FFMA.FTZ R92, R92, R81, R102 ;  /* 0x000000515c5c7223 */ /* 0x000fe40000010066 */
[----:B------:R-:W-:Y:S02]  /*5fc0*/  FFMA.FTZ R89, R36, R131, R87 ;  /* 0x0000008324597223 */ /* 0x000fe40000010057 */
[----:B------:R-:W-:Y:S02]  /*5fd0*/  FFMA.FTZ R93, R93, R92, R101 ;  /* 0x0000005c5d5d7223 */ /* 0x000fe40000010065 */
[----:B------:R-:W-:Y:S02]  /*5fe0*/  FFMA.FTZ R123, R84, -R72, R123 ;  /* 0x80000048547b7223 */ /* 0x000fe4000001007b */
[----:B------:R-:W-:-:S02]  /*5ff0*/  FFMA.FTZ R94, R94, R93, R100 ;  /* 0x0000005d5e5e7223 */ /* 0x000fc40000010064 */
[----:B------:R-:W-:Y:S02]  /*6000*/  FFMA.FTZ R113, R35, R132, R89 ;  /* 0x0000008423717223 */ /* 0x000fe40000010059 */
[----:B------:R-:W-:Y:S02]  /*6010*/  FFMA.FTZ R95, R95, R94, R99 ;  /* 0x0000005e5f5f7223 */ /* 0x000fe40000010063 */
[----:B------:R-:W-:Y:S02]  /*6020*/  FFMA.FTZ R124, R51, -R71, R124 ;  /* 0x80000047337c7223 */ /* 0x000fe4000001007c */
[----:B------:R-:W-:Y:S01]  /*6030*/  FFMA.FTZ R96, R96, R95, R98 ;  /* 0x0000005f60607223 */ /* 0x000fe20000010062 */
[----:B------:R-:W-:Y:S01]  /*6040*/  HADD2.F32 R98, -RZ, R41.H1_H1 ;  /* 0x30000029ff627230 */ /* 0x000fe20000004100 */
[----:B------:R-:W-:Y:S02]  /*6050*/  FMUL.FTZ R87, R95, R72 ;  /* 0x000000485f577220 */ /* 0x000fe40000410000 */
[----:B------:R-:W-:-:S02]  /*6060*/  FMUL.FTZ R82, R96, R73 ;  /* 0x0000004960527220 */ /* 0x000fc40000410000 */
[----:B------:R-:W-:Y:S02]  /*6070*/  FMUL.FTZ R89, R94, R71 ;  /* 0x000000475e597220 */ /* 0x000fe40000410000 */
[----:B------:R-:W-:Y:S02]  /*6080*/  FFMA.FTZ R90, R82, R140, RZ ;  /* 0x0000008c525a7223 */ /* 0x000fe400000100ff */
[-C--:B------:R-:W-:Y:S02]  /*6090*/  FFMA.FTZ R125, R86, -R70.reuse, R125 ;  /* 0x80000046567d7223 */ /* 0x080fe4000001007d */
[----:B------:R-:W-:Y:S02]  /*60a0*/  FFMA.FTZ R91, R87, R123, R90 ;  /* 0x0000007b575b7223 */ /* 0x000fe4000001005a */
[----:B------:R-:W-:Y:S02]  /*60b0*/  FMUL.FTZ R90, R93, R70 ;  /* 0x000000465d5a7220 */ /* 0x000fe40000410000 */
[----:B------:R-:W-:-:S02]  /*60c0*/  FFMA.FTZ R99, R89, R124, R91 ;  /* 0x0000007c59637223 */ /* 0x000fc4000001005b */
[----:B------:R-:W-:Y:S02]  /*60d0*/  FFMA.FTZ R113, R34, R133, R113 ;  /* 0x0000008522717223 */ /* 0x000fe40000010071 */
[----:B------:R-:W-:Y:S02]  /*60e0*/  FFMA.FTZ R133, R98, -R62, R133 ;  /* 0x8000003e62857223 */ /* 0x000fe40000010085 */
[----:B------:R-:W-:Y:S02]  /*60f0*/  FMUL.FTZ R100, R97, R75 ;  /* 0x0000004b61647220 */ /* 0x000fe40000410000 */
[-C--:B------:R-:W-:Y:S02]  /*6100*/  FFMA.FTZ R126, R85, -R69.reuse, R126 ;  /* 0x80000045557e7223 */ /* 0x080fe4000001007e */
[----:B------:R-:W-:Y:S02]  /*6110*/  FMUL.FTZ R91, R92, R69 ;  /* 0x000000455c5b7220 */ /* 0x000fe40000410000 */
[----:B------:R-:W-:-:S02]  /*6120*/  FFMA.FTZ R101, R90, R125, R99 ;  /* 0x0000007d5a657223 */ /* 0x000fc40000010063 */
[----:B------:R-:W-:Y:S02]  /*6130*/  FMUL.FTZ R102, R133, R100 ;  /* 0x0000006485667220 */ /* 0x000fe40000410000 */
[-C--:B------:R-:W-:Y:S01]  /*6140*/  FFMA.FTZ R100, R88, -R68.reuse, R127 ;  /* 0x8000004458647223 */ /* 0x080fe2000001007f */
[----:B------:R-:W-:Y:S01]  /*6150*/  HADD2.F32 R127, -RZ, R42.H0_H0 ;  /* 0x2000002aff7f7230 */ /* 0x000fe20000004100 */
[----:B------:R-:W-:Y:S02]  /*6160*/  FMUL.FTZ R99, R81, R68 ;  /* 0x0000004451637220 */ /* 0x000fe40000410000 */
[----:B------:R-:W-:Y:S02]  /*6170*/  FFMA.FTZ R103, R91, R126, R101 ;  /* 0x0000007e5b677223 */ /* 0x000fe40000010065 */
[----:B------:R-:W-:Y:S01]  /*6180*/  FFMA.FTZ R98, R98, R75, R102 ;  /* 0x0000004b62627223 */ /* 0x000fe20000010066 */
[----:B------:R-:W-:Y:S01]  /*6190*/  HADD2.F32 R102, -RZ, R47.H1_H1 ;  /* 0x3000002fff667230 */ /* 0x000fe20000004100 */
[----:B------:R-:W-:-:S02]  /*61a0*/  FFMA.FTZ R101, R83, -R67, R128 ;  /* 0x8000004353657223 */ /* 0x000fc40000010080 */
[----:B------:R-:W-:Y:S02]  /*61b0*/  FFMA.FTZ R103, R99, R100, R103 ;  /* 0x0000006463677223 */ /* 0x000fe40000010067 */
[----:B------:R-:W-:Y:S02]  /*61c0*/  FMUL.FTZ R104, R80, R67 ;  /* 0x0000004350687220 */ /* 0x000fe40000410000 */
[-C--:B------:R-:W-:Y:S02]  /*61d0*/  FFMA.FTZ R106, R102, -R66.reuse, R129 ;  /* 0x80000042666a7223 */ /* 0x080fe40000010081 */
[----:B------:R-:W-:Y:S02]  /*61e0*/  FFMA.FTZ R107, R104, R101, R103 ;  /* 0x00000065686b7223 */ /* 0x000fe40000010067 */
[----:B------:R-:W-:Y:S02]  /*61f0*/  FMUL.FTZ R103, R79, R66 ;  /* 0x000000424f677220 */ /* 0x000fe40000410000 */
[----:B------:R-:W-:-:S02]  /*6200*/  FFMA.FTZ R130, R105, -R65, R130 ;  /* 0x8000004169827223 */ /* 0x000fc40000010082 */
[----:B------:R-:W-:Y:S01]  /*6210*/  FFMA.FTZ R111, R103, R106, R107 ;  /* 0x0000006a676f7223 */ /* 0x000fe2000001006b */
[----:B------:R-:W-:Y:S01]  /*6220*/  HADD2.F32 R107, -RZ, R41.H0_H0 ;  /* 0x20000029ff6b7230 */ /* 0x000fe20000004100 */
[----:B------:R-:W-:Y:S02]  /*6230*/  FMUL.FTZ R109, R78, R65 ;  /* 0x000000414e6d7220 */ /* 0x000fe40000410000 */
[----:B------:R-:W-:Y:S02]  /*6240*/  FFMA.FTZ R131, R108, -R64, R131 ;  /* 0x800000406c837223 */ /* 0x000fe40000010083 */
[----:B------:R-:W-:Y:S02]  /*6250*/  FFMA.FTZ R128, R109, R130, R111 ;  /* 0x000000826d807223 */ /* 0x000fe4000001006f */
[----:B------:R-:W-:Y:S02]  /*6260*/  FMUL.FTZ R111, R77, R64 ;  /* 0x000000404d6f7220 */ /* 0x000fe40000410000 */
[----:B------:R-:W-:-:S02]  /*6270*/  FFMA.FTZ R122, R33, R134, R113 ;  /* 0x00000086217a7223 */ /* 0x000fc40000010071 */
[----:B------:R-:W-:Y:S02]  /*6280*/  FFMA.FTZ R129, R127, -R61, R134 ;  /* 0x8000003d7f817223 */ /* 0x000fe40000010086 */
[----:B------:R-:W-:Y:S02]  /*6290*/  FMUL.FTZ R134, R97, R110 ;  /* 0x0000006e61867220 */ /* 0x000fe40000410000 */
[----:B------:R-:W-:Y:S02]  /*62a0*/  FFMA.FTZ R132, R107, -R63, R132 ;  /* 0x8000003f6b847223 */ /* 0x000fe40000010084 */
[----:B------:R-:W-:Y:S02]  /*62b0*/  FFMA.FTZ R128, R111, R131, R128 ;  /* 0x000000836f807223 */ /* 0x000fe40000010080 */
[----:B------:R-:W-:Y:S02]  /*62c0*/  FMUL.FTZ R113, R76, R63 ;  /* 0x0000003f4c717220 */ /* 0x000fe40000410000 */
[----:B------:R-:W-:-:S02]  /*62d0*/  FMUL.FTZ R134, R129, R134 ;  /* 0x0000008681867220 */ /* 0x000fc40000410000 */
[----:B------:R-:W-:Y:S02]  /*62e0*/  FMUL.FTZ R75, R75, R62 ;  /* 0x0000003e4b4b7220 */ /* 0x000fe40000410000 */
[----:B------:R-:W-:Y:S02]  /*62f0*/  FFMA.FTZ R128, R113, R132, R128 ;  /* 0x0000008471807223 */ /* 0x000fe40000010080 */
[----:B------:R-:W-:Y:S01]  /*6300*/  FFMA.FTZ R127, R127, R110, R134 ;  /* 0x0000006e7f7f7223 */ /* 0x000fe20000010086 */
[----:B------:R-:W-:Y:S01]  /*6310*/  HADD2.F32 R134, -RZ, R42.H1_H1 ;  /* 0x3000002aff867230 */ /* 0x000fe20000004100 */
[----:B------:R-:W-:Y:S02]  /*6320*/  FFMA.FTZ R133, R75, R133, R128 ;  /* 0x000000854b857223 */ /* 0x000fe40000010080 */
[----:B------:R-:W-:Y:S02]  /*6330*/  FFMA.FTZ R128, R32, R135, R122 ;  /* 0x0000008720807223 */ /* 0x000fe4000001007a */
[----:B------:R-:W-:-:S02]  /*6340*/  FFMA.FTZ R135, R134, -R60, R135 ;  /* 0x8000003c86877223 */ /* 0x000fc40000010087 */
[----:B------:R-:W-:Y:S02]  /*6350*/  FMUL.FTZ R122, R97, R50 ;  /* 0x00000032617a7220 */ /* 0x000fe40000410000 */
[----:B------:R-:W-:Y:S02]  /*6360*/  FFMA.FTZ R128, R31, R136, R128 ;  /* 0x000000881f807223 */ /* 0x000fe40000010080 */
[----:B------:R-:W-:Y:S02]  /*6370*/  FMUL.FTZ R141, R135, R122 ;  /* 0x0000007a878d7220 */ /* 0x000fe40000410000 */
[----:B------:R-:W-:Y:S02]  /*6380*/  FMUL.FTZ R110, R110, R61 ;  /* 0x0000003d6e6e7220 */ /* 0x000fe40000410000 */
[----:B------:R-:W-:Y:S02]  /*6390*/  FFMA.FTZ R128, R30, R137, R128 ;  /* 0x000000891e807223 */ /* 0x000fe40000010080 */
[----:B------:R-:W-:Y:S01]  /*63a0*/  FFMA.FTZ R122, R134, R50, R141 ;  /* 0x00000032867a7223 */ /* 0x000fe2000001008d */
[----:B------:R-:W-:Y:S01]  /*63b0*/  HADD2.F32 R141, -RZ, R43.H0_H0 ;  /* 0x2000002bff8d7230 */ /* 0x000fe20000004100 */
[----:B------:R-:W-:-:S02]  /*63c0*/  FFMA.FTZ R134, R110, R129, R133 ;  /* 0x000000816e867223 */ /* 0x000fc40000010085 */
[----:B------:R-:W0:Y:S01]  /*63d0*/  SHFL.DOWN PT, R133, R128, 0x1, 0x1f ;  /* 0x08201f0080857f89 */ /* 0x000e2200000e0000 */
[----:B------:R-:W-:Y:S02]  /*63e0*/  FMUL.FTZ R129, R97, R112 ;  /* 0x0000007061817220 */ /* 0x000fe40000410000 */
[----:B------:R-:W-:Y:S02]  /*63f0*/  FFMA.FTZ R136, R141, -R59, R136 ;  /* 0x8000003b8d887223 */ /* 0x000fe40000010088 */
[----:B------:R-:W-:Y:S02]  /*6400*/  FMUL.FTZ R50, R50, R60 ;  /* 0x0000003c32327220 */ /* 0x000fe40000410000 */
[----:B------:R-:W-:Y:S02]  /*6410*/  FMUL.FTZ R129, R136, R129 ;  /* 0x0000008188817220 */ /* 0x000fe40000410000 */
[----:B------:R-:W-:Y:S02]  /*6420*/  FFMA.FTZ R135, R50, R135, R134 ;  /* 0x0000008732877223 */ /* 0x000fe40000010086 */
[----:B------:R-:W-:-:S02]  /*6430*/  FMUL.FTZ R134, R112, R59 ;  /* 0x0000003b70867220 */ /* 0x000fc40000410000 */
[----:B------:R-:W-:Y:S02]  /*6440*/  FFMA.FTZ R129, R141, R112, R129 ;  /* 0x000000708d817223 */ /* 0x000fe40000010081 */
[----:B------:R-:W-:Y:S01]  /*6450*/  FFMA.FTZ R112, R134, R136, R135 ;  /* 0x0000008886707223 */ /* 0x000fe20000010087 */
[----:B------:R-:W-:Y:S01]  /*6460*/  HADD2.F32 R135, -RZ, R43.H1_H1 ;  /* 0x3000002bff877230 */ /* 0x000fe20000004100 */
[----:B------:R-:W-:Y:S02]  /*6470*/  FMUL.FTZ R136, R97, R48 ;  /* 0x0000003061887220 */ /* 0x000fe40000410000 */
[----:B------:R-:W-:Y:S02]  /*6480*/  FADD.FTZ R6, R75, R6 ;  /* 0x000000064b067221 */ /* 0x000fe40000010000 */
[----:B------:R-:W-:Y:S02]  /*6490*/  FFMA.FTZ R137, R135, -R58, R137 ;  /* 0x8000003a87897223 */ /* 0x000fe40000010089 */
[----:B------:R-:W-:-:S02]  /*64a0*/  FMUL.FTZ R75, R97, R76 ;  /* 0x0000004c614b7220 */ /* 0x000fc40000410000 */
[----:B0-----:R-:W-:Y:S02]  /*64b0*/  @!P0 FADD.FTZ R128, R128, R133 ;  /* 0x0000008580808221 */ /* 0x001fe40000010000 */
[----:B------:R-:W-:Y:S02]  /*64c0*/  FMUL.FTZ R133, R48, R58 ;  /* 0x0000003a30857220 */ /* 0x000fe40000410000 */
[----:B------:R-:W-:Y:S01]  /*64d0*/  FMUL.FTZ R136, R137, R136 ;  /* 0x0000008889887220 */ /* 0x000fe20000410000 */
[----:B------:R-:W0:Y:S01]  /*64e0*/  SHFL.DOWN PT, R141, R128, 0x2, 0x1f ;  /* 0x08401f00808d7f89 */ /* 0x000e2200000e0000 */
[C---:B------:R-:W-:Y:S02]  /*64f0*/  FFMA.FTZ R112, R133.reuse, R137, R112 ;  /* 0x0000008985707223 */ /* 0x040fe40000010070 */
[----:B------:R-:W-:Y:S02]  /*6500*/  FADD.FTZ R2, R133, R2 ;  /* 0x0000000285027221 */ /* 0x000fe40000010000 */
[----:B------:R-:W-:Y:S01]  /*6510*/  FFMA.FTZ R136, R135, R48, R136 ;  /* 0x0000003087887223 */ /* 0x000fe20000010088 */
[----:B------:R-:W1:Y:S01]  /*6520*/  SHFL.DOWN PT, R137, R112, 0x1, 0x1f ;  /* 0x08201f0070897f89 */ /* 0x000e6200000e0000 */
[----:B------:R-:W-:-:S02]  /*6530*/  FMUL.FTZ R48, R97, R77 ;  /* 0x0000004d61307220 */ /* 0x000fc40000410000 */
[----:B------:R-:W-:Y:S02]  /*6540*/  FMUL.FTZ R75, R132, R75 ;  /* 0x0000004b844b7220 */ /* 0x000fe40000410000 */
[----:B------:R-:W-:Y:S02]  /*6550*/  FMUL.FTZ R48, R131, R48 ;  /* 0x0000003083307220 */ /* 0x000fe40000410000 */
[----:B------:R-:W-:Y:S02]  /*6560*/  FFMA.FTZ R107, R107, R76, R75 ;  /* 0x0000004c6b6b7223 */ /* 0x000fe4000001004b */
[----:B------:R-:W-:Y:S02]  /*6570*/  FMUL.FTZ R75, R97, R78 ;  /* 0x0000004e614b7220 */ /* 0x000fe40000410000 */
[----:B------:R-:W-:Y:S02]  /*6580*/  FFMA.FTZ R108, R108, R77, R48 ;  /* 0x0000004d6c6c7223 */ /* 0x000fe40000010030 */
[----:B------:R-:W-:-:S02]  /*6590*/  FMUL.FTZ R130, R130, R75 ;  /* 0x0000004b82827220 */ /* 0x000fc40000410000 */
[C---:B------:R-:W-:Y:S02]  /*65a0*/  FMUL.FTZ R75, R97.reuse, R79 ;  /* 0x0000004f614b7220 */ /* 0x040fe40000410000 */
[----:B------:R-:W-:Y:S02]  /*65b0*/  FMUL.FTZ R48, R97, R80 ;  /* 0x0000005061307220 */ /* 0x000fe40000410000 */
[----:B0-----:R-:W-:Y:S02]  /*65c0*/  @!P1 FADD.FTZ R128, R128, R141 ;  /* 0x0000008d80809221 */ /* 0x001fe40000010000 */
[----:B------:R-:W-:Y:S02]  /*65d0*/  FMUL.FTZ R75, R106, R75 ;  /* 0x0000004b6a4b7220 */ /* 0x000fe40000410000 */
[----:B------:R-:W-:Y:S01]  /*65e0*/  FMUL.FTZ R48, R101, R48 ;  /* 0x0000003065307220 */ /* 0x000fe20000410000 */
[----:B------:R-:W0:Y:S01]  /*65f0*/  SHFL.DOWN PT, R141, R128, 0x4, 0x1f ;  /* 0x08801f00808d7f89 */ /* 0x000e2200000e0000 */
[----:B-1----:R-:W-:Y:S01]  /*6600*/  @!P0 FADD.FTZ R112, R112, R137 ;  /* 0x0000008970708221 */ /* 0x002fe20000010000 */
[----:B------:R-:W-:Y:S01]  /*6610*/  ISETP.GT.AND P0, PT, R142, 0x1b, PT ;  /* 0x0000001b8e00780c */ /* 0x000fe20003f04270 */
[----:B------:R-:W-:-:S02]  /*6620*/  FFMA.FTZ R102, R102, R79, R75 ;  /* 0x0000004f66667223 */ /* 0x000fc4000001004b */
[----:B------:R-:W-:Y:S01]  /*6630*/  FMUL.FTZ R75, R97, R81 ;  /* 0x00000051614b7220 */ /* 0x000fe20000410000 */
[----:B------:R-:W1:Y:S01]  /*6640*/  SHFL.DOWN PT, R137, R112, 0x2, 0x1f ;  /* 0x08401f0070897f89 */ /* 0x000e6200000e0000 */
[----:B------:R-:W-:Y:S02]  /*6650*/  FFMA.FTZ R83, R83, R80, R48 ;  /* 0x0000005053537223 */ /* 0x000fe40000010030 */
[----:B------:R-:W-:Y:S02]  /*6660*/  FMUL.FTZ R100, R100, R75 ;  /* 0x0000004b64647220 */ /* 0x000fe40000410000 */
[C---:B------:R-:W-:Y:S02]  /*6670*/  FMUL.FTZ R75, R97.reuse, R92 ;  /* 0x0000005c614b7220 */ /* 0x040fe40000410000 */
[----:B------:R-:W-:Y:S02]  /*6680*/  FMUL.FTZ R48, R97, R93 ;  /* 0x0000005d61307220 */ /* 0x000fe40000410000 */
[----:B------:R-:W-:-:S02]  /*6690*/  FMUL.FTZ R75, R126, R75 ;  /* 0x0000004b7e4b7220 */ /* 0x000fc40000410000 */
[----:B------:R-:W-:Y:S02]  /*66a0*/  FMUL.FTZ R48, R125, R48 ;  /* 0x000000307d307220 */ /* 0x000fe40000410000 */
[----:B------:R-:W-:Y:S02]  /*66b0*/  FFMA.FTZ R85, R85, R92, R75 ;  /* 0x0000005c55557223 */ /* 0x000fe4000001004b */
[----:B------:R-:W-:Y:S02]  /*66c0*/  FFMA.FTZ R86, R86, R93, R48 ;  /* 0x0000005d56567223 */ /* 0x000fe40000010030 */
[C---:B------:R-:W-:Y:S02]  /*66d0*/  FMUL.FTZ R75, R97.reuse, R94 ;  /* 0x0000005e614b7220 */ /* 0x040fe40000410000 */
[----:B0-----:R-:W-:Y:S02]  /*66e0*/  @!P0 FADD.FTZ R128, R128, R141 ;  /* 0x0000008d80808221 */ /* 0x001fe40000010000 */
[----:B------:R-:W-:-:S02]  /*66f0*/  FMUL.FTZ R48, R97, R95 ;  /* 0x0000005f61307220 */ /* 0x000fc40000410000 */
[----:B------:R-:W-:Y:S01]  /*6700*/  FMUL.FTZ R97, R97, R96 ;  /* 0x0000006061617220 */ /* 0x000fe20000410000 */
[----:B------:R-:W0:Y:S01]  /*6710*/  SHFL.DOWN PT, R141, R128, 0x8, 0x1f ;  /* 0x09001f00808d7f89 */ /* 0x000e2200000e0000 */
[----:B-1----:R-:W-:Y:S01]  /*6720*/  @!P1 FADD.FTZ R112, R112, R137 ;  /* 0x0000008970709221 */ /* 0x002fe20000010000 */
[----:B------:R-:W-:Y:S01]  /*6730*/  ISETP.GT.AND P1, PT, R142, 0x17, PT ;  /* 0x000000178e00780c */ /* 0x000fe20003f24270 */
[----:B------:R-:W-:Y:S02]  /*6740*/  FMUL.FTZ R75, R124, R75 ;  /* 0x0000004b7c4b7220 */ /* 0x000fe40000410000 */
[----:B------:R-:W-:Y:S01]  /*6750*/  FMUL.FTZ R48, R123, R48 ;  /* 0x000000307b307220 */ /* 0x000fe20000410000 */
[----:B------:R-:W1:Y:S01]  /*6760*/  SHFL.DOWN PT, R137, R112, 0x4, 0x1f ;  /* 0x08801f0070897f89 */ /* 0x000e6200000e0000 */
[----:B------:R-:W-:Y:S02]  /*6770*/  FMUL.FTZ R97, R140, R97 ;  /* 0x000000618c617220 */ /* 0x000fe40000410000 */
        /* <DEDUP_REMOVED lines=8> */
[----:B0-----:R-:W-:Y:S02]  /*6800*/  @!P1 FADD.FTZ R128, R128, R141 ;  /* 0x0000008d80809221 */ /* 0x001fe40000010000 */
[----:B------:R-:W-:Y:S02]  /*6810*/  FADD.FTZ R5, R110, R5 ;  /* 0x000000056e057221 */ /* 0x000fe40000010000 */
        /* <DEDUP_REMOVED lines=18> */
[----:B------:R-:W-:Y:S02]  /*6940*/  FADD.FTZ R21, R102, R21 ;  /* 0x0000001566157221 */ /* 0x000fe40000010000 */
[----:B-1----:R-:W-:Y:S01]  /*6950*/  @!P1 FADD.FTZ R112, R112, R133 ;  /* 0x0000008570709221 */ /* 0x002fe20000010000 */
[----:B------:R-:W-:Y:S01]  /*6960*/  ISETP.NE.AND P1, PT, R142, RZ, PT ;  /* 0x000000ff8e00720c */ /* 0x000fe20003f25270 */
[----:B------:R-:W-:Y:S02]  /*6970*/  FADD.FTZ R13, R91, R13 ;  /* 0x0000000d5b0d7221 */ /* 0x000fe40000010000 */
[----:B------:R-:W-:Y:S01]  /*6980*/  FADD.FTZ R20, R83, R20 ;  /* 0x0000001453147221 */ /* 0x000fe20000010000 */
[----:B------:R-:W0:Y:S01]  /*6990*/  SHFL.DOWN PT, R77, R112, 0x10, 0x1f ;  /* 0x0a001f00704d7f89 */ /* 0x000e2200000e0000 */
        /* <DEDUP_REMOVED lines=10> */
[----:B0-----:R-:W-:Y:S01]  /*6a40*/  @!P0 FADD.FTZ R112, R112, R77 ;  /* 0x0000004d70708221 */ /* 0x001fe20000010000 */
[----:B------:R-:W-:-:S04]  /*6a50*/  MOV R77, R128 ;  /* 0x00000080004d7202 */ /* 0x000fc80000000f00 */
[----:B------:R-:W-:-:S05]  /*6a60*/  MOV R76, R112 ;  /* 0x00000070004c7202 */ /* 0x000fca0000000f00 */
[----:B------:R0:W-:Y:S04]  /*6a70*/  @!P1 STS.64 [R139.X8+0x1098], R76 ;  /* 0x0010984c8b009388 */ /* 0x0001e80000008a00 */
[----:B------:R-:W-:Y:S06]  /*6a80*/  BAR.SYNC.DEFER_BLOCKING 0x0 ;  /* 0x0000000000007b1d */ /* 0x000fec0000010000 */
[----:B------:R-:W-:Y:S05]  /*6a90*/  @P2 BRA `(.L_x_1422) ;  /* 0x0000010000002947 */ /* 0x000fea0003800000 */
[----:B------:R-:W-:Y:S01]  /*6aa0*/  ISETP.NE.AND P0, PT, R74, c[0x0][0x174], PT ;  /* 0x00005d004a007a0c */ /* 0x000fe20003f05270 */
[----:B------:R-:W1:Y:S01]  /*6ab0*/  LDS.128 R48, [0x10a0] ;  /* 0x0010a000ff307984 */ /* 0x000e620000000c00 */
[----:B------:R-:W-:-:S03]  /*6ac0*/  SHF.L.U32 R81, R0, 0x2, RZ ;  /* 0x0000000200517819 */ /* 0x000fc600000006ff */
[----:B------:R-:W2:Y:S08]  /*6ad0*/  LDS.64 R78, [0x10b0] ;  /* 0x0010b000ff4e7984 */ /* 0x000eb00000000a00 */
[----:B------:R-:W3:Y:S04]  /*6ae0*/  @P0 LDS R82, [R81+0x30e0] ;  /* 0x0030e00051520984 */ /* 0x000ee80000000800 */
[----:B------:R-:W4:Y:S01]  /*6af0*/  @P0 LDS R75, [R81+0x2ce0] ;  /* 0x002ce000514b0984 */ /* 0x000f220000000800 */
[----:B-1----:R-:W-:-:S02]  /*6b00*/  FADD.FTZ R80, R77, R49 ;  /* 0x000000314d507221 */ /* 0x002fc40000010000 */
[----:B------:R-:W-:Y:S02]  /*6b10*/  FADD.FTZ R49, R76, R48 ;  /* 0x000000304c317221 */ /* 0x000fe40000010000 */
[----:B------:R-:W-:Y:S02]  /*6b20*/  FADD.FTZ R80, R51, R80 ;  /* 0x0000005033507221 */ /* 0x000fe40000010000 */
[----:B------:R-:W-:Y:S02]  /*6b30*/  FADD.FTZ R49, R50, R49 ;  /* 0x0000003132317221 */ /* 0x000fe40000010000 */
[----:B0-2---:R-:W-:Y:S02]  /*6b40*/  FADD.FTZ R77, R80, R79 ;  /* 0x0000004f504d7221 */ /* 0x005fe40000010000 */
[----:B------:R-:W-:Y:S02]  /*6b50*/  FADD.FTZ R76, R49, R78 ;  /* 0x0000004e314c7221 */ /* 0x000fe40000010000 */
[----:B---3--:R-:W-:-:S02]  /*6b60*/  @P0 FADD.FTZ R77, R77, R82 ;  /* 0x000000524d4d0221 */ /* 0x008fc40000010000 */
[----:B----4-:R-:W-:-:S03]  /*6b70*/  @P0 FADD.FTZ R76, R76, R75 ;  /* 0x0000004b4c4c0221 */ /* 0x010fc60000010000 */
[----:B------:R0:W-:Y:S04]  /*6b80*/  STS [R81+0x30e0], R77 ;  /* 0x0030e04d51007388 */ /* 0x0001e80000000800 */
[----:B------:R0:W-:Y:S02]  /*6b90*/  STS [R81+0x2ce0], R76 ;  /* 0x002ce04c51007388 */ /* 0x0001e40000000800 */
.L_x_1422:
[----:B------:R-:W-:Y:S05]  /*6ba0*/  BSYNC B0 ;  /* 0x0000000000007941 */ /* 0x000fea0003800000 */
.L_x_1421:
[----:B------:R-:W-:-:S04]  /*6bb0*/  IADD3 R0, R0, 0x1, RZ ;  /* 0x0000000100007810 */ /* 0x000fc80007ffe0ff */
[----:B------:R-:W-:-:S13]  /*6bc0*/  ISETP.GE.AND P0, PT, R0, c[0x0][0x16c], PT ;  /* 0x00005b0000007a0c */ /* 0x000fda0003f06270 */
[----:B0-----:R-:W-:Y:S01]  /*6bd0*/  @P0 CALL.REL.NOINC `(.L_x_1407) ;  /* 0x0000001000000944 */ /* 0x001fe20003c00000 */
[----:B------:R-:W-:Y:S05]  /*6be0*/  BRA `(.L_x_1423) ;  /* 0xffffd98000007947 */ /* 0x000fea000383ffff */
.L_x_1407:
[----:B------:R-:W-:Y:S01]  /*6bf0*/  BAR.SYNC.DEFER_BLOCKING 0x0 ;  /* 0x0000000000007b1d */ /* 0x000fe20000010000 */
[----:B------:R-:W-:-:S05]  /*6c00*/  LOP3.LUT R45, R144, 0x1f, R119, 0xf8, !PT ;  /* 0x0000001f902d7812 */ /* 0x000fca00078ef877 */
[----:B------:R-:W-:-:S05]  /*6c10*/  IMAD.WIDE R30, R45, 0x10, R146 ;  /* 0x000000102d1e7825 */ /* 0x000fca00078e0292 */
[----:B------:R-:W2:Y:S04]  /*6c20*/  LDG.E.128 R32, [R30.64] ;  /* 0x000000041e207981 */ /* 0x000ea8000c1e1d00 */
[----:B------:R-:W3:Y:S01]  /*6c30*/  LDG.E.128 R36, [R30.64+0x200] ;  /* 0x000200041e247981 */ /* 0x000ee2000c1e1d00 */
[----:B------:R-:W-:-:S04]  /*6c40*/  IMAD R51, R159, c[0x0][0x2d8], RZ ;  /* 0x0000b6009f337a24 */ /* 0x000fc800078e02ff */
[----:B------:R-:W-:Y:S01]  /*6c50*/  IMAD R51, R158, c[0x0][0x2dc], R51 ;  /* 0x0000b7009e337a24 */ /* 0x000fe200078e0233 */
[----:B--2---:R-:W-:Y:S04]  /*6c60*/  STS.128 [R145.X16], R32 ;  /* 0x0000002091007388 */ /* 0x004fe8000000cc00 */
[----:B---3--:R-:W-:Y:S01]  /*6c70*/  STS.128 [R145.X16+0x200], R36 ;  /* 0x0002002491007388 */ /* 0x008fe2000000cc00 */
[----:B------:R-:W-:-:S06]  /*6c80*/  NOP ;  /* 0x0000000000007918 */ /* 0x000fcc0000000000 */
[----:B------:R-:W0:Y:S04]  /*6c90*/  LDS.128 R32, [R150.X16] ;  /* 0x0000000096207984 */ /* 0x000e28000000cc00 */
[----:B------:R-:W1:Y:S01]  /*6ca0*/  LDS.128 R36, [R150.X16+0x10] ;  /* 0x0000100096247984 */ /* 0x000e62000000cc00 */
[--C-:B0-----:R-:W-:Y:S02]  /*6cb0*/  HADD2.F32 R41, -RZ, R32.reuse.H0_H0 ;  /* 0x20000020ff297230 */ /* 0x101fe40000004100 */
[--C-:B------:R-:W-:Y:S02]  /*6cc0*/  HADD2.F32 R43, -RZ, R33.reuse.H0_H0 ;  /* 0x20000021ff2b7230 */ /* 0x100fe40000004100 */
[----:B------:R-:W-:Y:S01]  /*6cd0*/  HADD2.F32 R33, -RZ, R33.H1_H1 ;  /* 0x30000021ff217230 */ /* 0x000fe20000004100 */
[--C-:B------:R-:W-:Y:S01]  /*6ce0*/  FADD.FTZ R0, R41, R118.reuse ;  /* 0x0000007629007221 */ /* 0x100fe20000010000 */
[----:B------:R-:W-:Y:S01]  /*6cf0*/  HADD2.F32 R41, -RZ, R32.H1_H1 ;  /* 0x30000020ff297230 */ /* 0x000fe20000004100 */
[----:B------:R-:W-:-:S02]  /*6d00*/  FADD.FTZ R43, R43, R118 ;  /* 0x000000762b2b7221 */ /* 0x000fc40000010000 */
[--C-:B------:R-:W-:Y:S01]  /*6d10*/  FADD.FTZ R40, R33, R118.reuse ;  /* 0x0000007621287221 */ /* 0x100fe20000010000 */
[----:B------:R-:W-:Y:S01]  /*6d20*/  BAR.SYNC.DEFER_BLOCKING 0x0 ;  /* 0x0000000000007b1d */ /* 0x000fe20000010000 */
[----:B------:R-:W-:Y:S01]  /*6d30*/  FSETP.GTU.FTZ.AND P4, PT, R0, 20, PT ;  /* 0x41a000000000780b */ /* 0x000fe20003f9c000 */
[--C-:B------:R-:W-:Y:S01]  /*6d40*/  FADD.FTZ R41, R41, R118.reuse ;  /* 0x0000007629297221 */ /* 0x100fe20000010000 */
[--C-:B------:R-:W-:Y:S01]  /*6d50*/  HADD2.F32 R33, -RZ, R34.reuse.H0_H0 ;  /* 0x20000022ff217230 */ /* 0x100fe20000004100 */
[----:B------:R-:W-:Y:S02]  /*6d60*/  FSETP.GTU.FTZ.AND P6, PT, R43, 20, PT ;  /* 0x41a000002b00780b */ /* 0x000fe40003fdc000 */
[----:B------:R-:W-:Y:S02]  /*6d70*/  FSETP.GTU.FTZ.AND P0, PT, R40, 20, PT ;  /* 0x41a000002800780b */ /* 0x000fe40003f1c000 */
[----:B------:R-:W-:Y:S01]  /*6d80*/  FSETP.GTU.FTZ.AND P5, PT, R41, 20, PT ;  /* 0x41a000002900780b */ /* 0x000fe20003fbc000 */
[----:B------:R-:W-:Y:S01]  /*6d90*/  FADD.FTZ R42, R33, R118 ;  /* 0x00000076212a7221 */ /* 0x000fe20000010000 */
[----:B------:R-:W-:-:S04]  /*6da0*/  HADD2.F32 R33, -RZ, R34.H1_H1 ;  /* 0x30000022ff217230 */ /* 0x000fc80000004100 */
[----:B------:R-:W-:Y:S01]  /*6db0*/  @!P4 FMUL.FTZ R0, R0, -1.4426950216293334961 ;  /* 0xbfb8aa3b0000c820 */ /* 0x000fe20000410000 */
[----:B------:R-:W-:Y:S02]  /*6dc0*/  FSETP.GTU.FTZ.AND P1, PT, R42, 20, PT ;  /* 0x41a000002a00780b */ /* 0x000fe40003f3c000 */
[----:B------:R-:W-:Y:S02]  /*6dd0*/  @!P6 FMUL.FTZ R32, R43, -1.4426950216293334961 ;  /* 0xbfb8aa3b2b20e820 */ /* 0x000fe40000410000 */
[----:B------:R-:W-:Y:S01]  /*6de0*/  FADD.FTZ R43, R33, R118 ;  /* 0x00000076212b7221 */ /* 0x000fe20000010000 */
[----:B------:R-:W0:Y:S01]  /*6df0*/  @!P4 MUFU.EX2 R0, R0 ;  /* 0x000000000000c308 */ /* 0x000e220000000800 */
[----:B------:R-:W-:Y:S01]  /*6e00*/  @!P5 FMUL.FTZ R31, R41, -1.4426950216293334961 ;  /* 0xbfb8aa3b291fd820 */ /* 0x000fe20000410000 */
[--C-:B------:R-:W-:Y:S02]  /*6e10*/  HADD2.F32 R33, -RZ, R35.reuse.H0_H0 ;  /* 0x20000023ff217230 */ /* 0x100fe40000004100 */
[----:B------:R-:W-:Y:S01]  /*6e20*/  HADD2.F32 R35, -RZ, R35.H1_H1 ;  /* 0x30000023ff237230 */ /* 0x000fe20000004100 */
[----:B------:R-:W-:-:S03]  /*6e30*/  FSETP.GTU.FTZ.AND P2, PT, R43, 20, PT ;  /* 0x41a000002b00780b */ /* 0x000fc60003f5c000 */
[----:B------:R-:W2:Y:S01]  /*6e40*/  @!P5 MUFU.EX2 R31, R31 ;  /* 0x0000001f001fd308 */ /* 0x000ea20000000800 */
[----:B0-----:R-:W-:-:S07]  /*6e50*/  @!P4 FADD.FTZ R30, R0, 1 ;  /* 0x3f800000001ec421 */ /* 0x001fce0000010000 */
[----:B------:R-:W0:Y:S01]  /*6e60*/  @!P6 MUFU.EX2 R32, R32 ;  /* 0x000000200020e308 */ /* 0x000e220000000800 */
[----:B------:R-:W-:Y:S02]  /*6e70*/  @!P0 FMUL.FTZ R0, R40, -1.4426950216293334961 ;  /* 0xbfb8aa3b28008820 */ /* 0x000fe40000410000 */
[----:B------:R-:W-:Y:S01]  /*6e80*/  FADD.FTZ R40, R33, R118 ;  /* 0x0000007621287221 */ /* 0x000fe20000010000 */
[----:B-1----:R-:W-:Y:S01]  /*6e90*/  HADD2.F32 R33, -RZ, R36.H0_H0 ;  /* 0x20000024ff217230 */ /* 0x002fe20000004100 */
[----:B--2---:R-:W-:-:S03]  /*6ea0*/  @!P5 FADD.FTZ R31, R31, 1 ;  /* 0x3f8000001f1fd421 */ /* 0x004fc60000010000 */
[----:B------:R1:W2:Y:S01]  /*6eb0*/  @!P4 MUFU.RCP R41, R30 ;  /* 0x0000001e0029c308 */ /* 0x0002a20000001000 */
[----:B------:R-:W-:Y:S01]  /*6ec0*/  FADD.FTZ R33, R33, R118 ;  /* 0x0000007621217221 */ /* 0x000fe20000010000 */
[----:B------:R-:W-:-:S06]  /*6ed0*/  FSETP.GTU.FTZ.AND P3, PT, R40, 20, PT ;  /* 0x41a000002800780b */ /* 0x000fcc0003f7c000 */
[----:B------:R3:W4:Y:S01]  /*6ee0*/  @!P5 MUFU.RCP R34, R31 ;  /* 0x0000001f0022d308 */ /* 0x0007220000001000 */
[----:B-1----:R-:W-:Y:S02]  /*6ef0*/  @!P1 FMUL.FTZ R30, R42, -1.4426950216293334961 ;  /* 0xbfb8aa3b2a1e9820 */ /* 0x002fe40000410000 */
[----:B------:R-:W-:Y:S02]  /*6f00*/  FADD.FTZ R42, R35, R118 ;  /* 0x00000076232a7221 */ /* 0x000fe40000010000 */
[----:B0-----:R-:W-:Y:S02]  /*6f10*/  @!P6 FADD.FTZ R32, R32, 1 ;  /* 0x3f8000002020e421 */ /* 0x001fe40000010000 */
[----:B------:R-:W-:Y:S01]  /*6f20*/  @!P3 FMUL.FTZ R35, R40, -1.4426950216293334961 ;  /* 0xbfb8aa3b2823b820 */ /* 0x000fe20000410000 */
[----:B------:R-:W0:Y:S01]  /*6f30*/  @!P0 MUFU.EX2 R0, R0 ;  /* 0x0000000000008308 */ /* 0x000e220000000800 */
[----:B--2---:R-:W-:Y:S01]  /*6f40*/  @!P4 FMUL.FTZ R14, R14, R41 ;  /* 0x000000290e0ec220 */ /* 0x004fe20000410000 */
[----:B------:R-:W-:Y:S01]  /*6f50*/  FSETP.GTU.FTZ.AND P4, PT, R42, 20, PT ;  /* 0x41a000002a00780b */ /* 0x000fe20003f9c000 */
[----:B---3--:R-:W-:Y:S01]  /*6f60*/  @!P2 FMUL.FTZ R31, R43, -1.4426950216293334961 ;  /* 0xbfb8aa3b2b1fa820 */ /* 0x008fe20000410000 */
[----:B------:R-:W-:Y:S01]  /*6f70*/  HADD2.F32 R43, -RZ, R36.H1_H1 ;  /* 0x30000024ff2b7230 */ /* 0x000fe20000004100 */
[----:B------:R-:W-:-:S02]  /*6f80*/  FADD.FTZ R156, R14, R156 ;  /* 0x0000009c0e9c7221 */ /* 0x000fc40000010000 */
[----:B----4-:R-:W-:Y:S02]  /*6f90*/  @!P5 FMUL.FTZ R15, R15, R34 ;  /* 0x000000220f0fd220 */ /* 0x010fe40000410000 */
[----:B------:R-:W-:Y:S01]  /*6fa0*/  @!P2 MUFU.EX2 R31, R31 ;  /* 0x0000001f001fa308 */ /* 0x000fe20000000800 */
[----:B------:R-:W-:-:S05]  /*6fb0*/  FSETP.GTU.FTZ.AND P5, PT, R33, 20, PT ;  /* 0x41a000002100780b */ /* 0x000fca0003fbc000 */
[----:B------:R-:W-:Y:S02]  /*6fc0*/  @!P4 FMUL.FTZ R41, R42, -1.4426950216293334961 ;  /* 0xbfb8aa3b2a29c820 */ /* 0x000fe40000410000 */
[----:B------:R-:W1:Y:S06]  /*6fd0*/  @!P1 MUFU.EX2 R30, R30 ;  /* 0x0000001e001e9308 */ /* 0x000e6c0000000800 */
[----:B------:R-:W-:Y:S02]  /*6fe0*/  @!P5 FMUL.FTZ R42, R33, -1.4426950216293334961 ;  /* 0xbfb8aa3b212ad820 */ /* 0x000fe40000410000 */
[----:B------:R-:W2:Y:S01]  /*6ff0*/  @!P4 MUFU.EX2 R41, R41 ;  /* 0x000000290029c308 */ /* 0x000ea20000000800 */
[----:B0-----:R-:W-:Y:S01]  /*7000*/  @!P0 FADD.FTZ R33, R0, 1 ;  /* 0x3f80000000218421 */ /* 0x001fe20000010000 */
[----:B------:R-:W-:-:S06]  /*7010*/  IADD3 R0, R74, -0x1, RZ ;  /* 0xffffffff4a007810 */ /* 0x000fcc0007ffe0ff */
[----:B------:R-:W0:Y:S01]  /*7020*/  @!P6 MUFU.RCP R47, R32 ;  /* 0x00000020002fe308 */ /* 0x000e220000001000 */
[----:B-1----:R-:W-:Y:S01]  /*7030*/  @!P1 FADD.FTZ R34, R30, 1 ;  /* 0x3f8000001e229421 */ /* 0x002fe20000010000 */
[----:B------:R-:W-:-:S06]  /*7040*/  SHF.L.U32 R30, R0, 0xb, RZ ;  /* 0x0000000b001e7819 */ /* 0x000fcc00000006ff */
[----:B------:R1:W3:Y:S01]  /*7050*/  @!P3 MUFU.EX2 R40, R35 ;  /* 0x000000230028b308 */ /* 0x0002e20000000800 */
[----:B--2---:R-:W-:-:S07]  /*7060*/  @!P4 FADD.FTZ R41, R41, 1 ;  /* 0x3f8000002929c421 */ /* 0x004fce0000010000 */
[----:B------:R2:W4:Y:S01]  /*7070*/  @!P0 MUFU.RCP R44, R33 ;  /* 0x00000021002c8308 */ /* 0x0005220000001000 */
[----:B-1----:R-:W-:Y:S01]  /*7080*/  @!P2 FADD.FTZ R35, R31, 1 ;  /* 0x3f8000001f23a421 */ /* 0x002fe20000010000 */
[----:B------:R-:W-:Y:S01]  /*7090*/  SHF.R.S32.HI R31, RZ, 0x1f, R30 ;  /* 0x0000001fff1f7819 */ /* 0x000fe2000001141e */
[----:B0-----:R-:W-:Y:S02]  /*70a0*/  @!P6 FMUL.FTZ R16, R16, R47 ;  /* 0x0000002f1010e220 */ /* 0x001fe40000410000 */
[----:B------:R-:W-:-:S03]  /*70b0*/  FADD.FTZ R47, R43, R118 ;  /* 0x000000762b2f7221 */ /* 0x000fc60000010000 */
[----:B------:R0:W1:Y:S01]  /*70c0*/  @!P2 MUFU.RCP R36, R35 ;  /* 0x000000230024a308 */ /* 0x0000620000001000 */
[----:B--2---:R-:W-:Y:S01]  /*70d0*/  IMAD.WIDE.U32 R32, R158, c[0x0][0x2d8], R30 ;  /* 0x0000b6009e207a25 */ /* 0x004fe200078e001e */
[----:B------:R-:W-:-:S03]  /*70e0*/  FSETP.GTU.FTZ.AND P6, PT, R47, 20, PT ;  /* 0x41a000002f00780b */ /* 0x000fc60003fdc000 */
[----:B---3--:R-:W-:Y:S01]  /*70f0*/  @!P3 FADD.FTZ R40, R40, 1 ;  /* 0x3f8000002828b421 */ /* 0x008fe20000010000 */
[----:B------:R-:W-:Y:S01]  /*7100*/  IADD3 R33, R33, R51, RZ ;  /* 0x0000003321217210 */ /* 0x000fe20007ffe0ff */
[----:B------:R-:W-:Y:S01]  /*7110*/  IMAD.WIDE.U32 R30, R158, c[0x0][0x2f8], R30 ;  /* 0x0000be009e1e7a25 */ /* 0x000fe200078e001e */
[----:B------:R2:W3:Y:S01]  /*7120*/  @!P4 MUFU.RCP R46, R41 ;  /* 0x00000029002ec308 */ /* 0x0004e20000001000 */
[--C-:B0-----:R-:W-:Y:S02]  /*7130*/  HADD2.F32 R35, -RZ, R37.reuse.H0_H0 ;  /* 0x20000025ff237230 */ /* 0x101fe40000004100 */
[----:B------:R-:W-:Y:S01]  /*7140*/  HADD2.F32 R37, -RZ, R37.H1_H1 ;  /* 0x30000025ff257230 */ /* 0x000fe20000004100 */
[----:B----4-:R-:W-:Y:S02]  /*7150*/  @!P0 FMUL.FTZ R17, R17, R44 ;  /* 0x0000002c11118220 */ /* 0x010fe40000410000 */
[--C-:B------:R-:W-:Y:S01]  /*7160*/  FADD.FTZ R44, R35, R118.reuse ;  /* 0x00000076232c7221 */ /* 0x100fe20000010000 */
[----:B------:R-:W-:Y:S01]  /*7170*/  HADD2.F32 R35, -RZ, R38.H0_H0 ;  /* 0x20000026ff237230 */ /* 0x000fe20000004100 */
[----:B-1----:R-:W-:Y:S01]  /*7180*/  @!P2 FMUL.FTZ R19, R19, R36 ;  /* 0x000000241313a220 */ /* 0x002fe20000410000 */
[----:B------:R0:W1:Y:S01]  /*7190*/  @!P1 MUFU.RCP R49, R34 ;  /* 0x0000002200319308 */ /* 0x0000620000001000 */
[----:B------:R-:W-:Y:S01]  /*71a0*/  FADD.FTZ R36, R37, R118 ;  /* 0x0000007625247221 */ /* 0x000fe20000010000 */
[----:B------:R-:W-:Y:S01]  /*71b0*/  FSETP.GTU.FTZ.AND P0, PT, R44, 20, PT ;  /* 0x41a000002c00780b */ /* 0x000fe20003f1c000 */
[----:B------:R-:W-:Y:S01]  /*71c0*/  IMAD R37, R149, c[0x0][0x2e0], RZ ;  /* 0x0000b80095257a24 */ /* 0x000fe200078e02ff */
[--C-:B--2---:R-:W-:Y:S01]  /*71d0*/  HADD2.F32 R41, -RZ, R39.reuse.H0_H0 ;  /* 0x20000027ff297230 */ /* 0x104fe20000004100 */
[----:B------:R-:W-:Y:S01]  /*71e0*/  IMAD.WIDE.U32 R32, R148, c[0x0][0x2e0], R32 ;  /* 0x0000b80094207a25 */ /* 0x000fe200078e0020 */
[----:B------:R-:W-:-:S02]  /*71f0*/  HADD2.F32 R39, -RZ, R39.H1_H1 ;  /* 0x30000027ff277230 */ /* 0x000fc40000004100 */
[----:B------:R-:W2:Y:S01]  /*7200*/  @!P5 MUFU.EX2 R42, R42 ;  /* 0x0000002a002ad308 */ /* 0x000ea20000000800 */
[----:B---3--:R-:W-:Y:S01]  /*7210*/  @!P4 FMUL.FTZ R21, R21, R46 ;  /* 0x0000002e1515c220 */ /* 0x008fe20000410000 */
[----:B------:R-:W-:Y:S01]  /*7220*/  FSETP.GTU.FTZ.AND P4, PT, R36, 20, PT ;  /* 0x41a000002400780b */ /* 0x000fe20003f9c000 */
[----:B0-----:R-:W-:Y:S02]  /*7230*/  @!P6 FMUL.FTZ R34, R47, -1.4426950216293334961 ;  /* 0xbfb8aa3b2f22e820 */ /* 0x001fe40000410000 */
[----:B------:R-:W-:Y:S01]  /*7240*/  IMAD R47, R148, c[0x0][0x2e4], R37 ;  /* 0x0000b900942f7a24 */ /* 0x000fe200078e0225 */
[----:B------:R-:W-:Y:S01]  /*7250*/  HADD2.F32 R37, -RZ, R38.H1_H1 ;  /* 0x30000026ff257230 */ /* 0x000fe20000004100 */
[----:B------:R-:W-:Y:S01]  /*7260*/  FADD.FTZ R46, R35, R118 ;  /* 0x00000076232e7221 */ /* 0x000fe20000010000 */
[----:B------:R0:W3:Y:S01]  /*7270*/  @!P3 MUFU.RCP R43, R40 ;  /* 0x00000028002bb308 */ /* 0x0000e20000001000 */
[----:B-1----:R-:W-:Y:S01]  /*7280*/  @!P1 FMUL.FTZ R18, R18, R49 ;  /* 0x0000003112129220 */ /* 0x002fe20000410000 */
[----:B------:R-:W-:Y:S01]  /*7290*/  IADD3 R47, R33, R47, RZ ;  /* 0x0000002f212f7210 */ /* 0x000fe20007ffe0ff */
[----:B------:R-:W-:-:S02]  /*72a0*/  @!P0 FMUL.FTZ R35, R44, -1.4426950216293334961 ;  /* 0xbfb8aa3b2c238820 */ /* 0x000fc40000410000 */
[--C-:B------:R-:W-:Y:S02]  /*72b0*/  FADD.FTZ R38, R37, R118.reuse ;  /* 0x0000007625267221 */ /* 0x100fe40000010000 */
[----:B------:R-:W-:Y:S01]  /*72c0*/  @!P4 FMUL.FTZ R33, R36, -1.4426950216293334961 ;  /* 0xbfb8aa3b2421c820 */ /* 0x000fe20000410000 */
[----:B------:R-:W1:Y:S01]  /*72d0*/  @!P6 MUFU.EX2 R34, R34 ;  /* 0x000000220022e308 */ /* 0x000e620000000800 */
[----:B0-----:R-:W-:Y:S01]  /*72e0*/  LEA R40, P1, R32, c[0x0][0x330], 0x1 ;  /* 0x0000cc0020287a11 */ /* 0x001fe200078208ff */
[--C-:B------:R-:W-:Y:S01]  /*72f0*/  FADD.FTZ R36, R41, R118.reuse ;  /* 0x0000007629247221 */ /* 0x100fe20000010000 */
[----:B------:R-:W-:Y:S01]  /*7300*/  FSETP.GTU.FTZ.AND P2, PT, R38, 20, PT ;  /* 0x41a000002600780b */ /* 0x000fe20003f5c000 */
[----:B--2---:R-:W-:Y:S01]  /*7310*/  @!P5 FADD.FTZ R42, R42, 1 ;  /* 0x3f8000002a2ad421 */ /* 0x004fe20000010000 */
[----:B------:R-:W-:Y:S01]  /*7320*/  LEA.HI.X R41, R32, c[0x0][0x334], R47, 0x1, P1 ;  /* 0x0000cd0020297a11 */ /* 0x000fe200008f0c2f */
[----:B------:R-:W-:Y:S01]  /*7330*/  FADD.FTZ R47, R39, R118 ;  /* 0x00000076272f7221 */ /* 0x000fe20000010000 */
[----:B------:R-:W-:Y:S01]  /*7340*/  FSETP.GTU.FTZ.AND P1, PT, R36, 20, PT ;  /* 0x41a000002400780b */ /* 0x000fe20003f3c000 */
[----:B---3--:R-:W-:Y:S01]  /*7350*/  @!P3 FMUL.FTZ R20, R20, R43 ;  /* 0x0000002b1414b220 */ /* 0x008fe20000410000 */
[----:B------:R-:W0:Y:S01]  /*7360*/  @!P0 MUFU.EX2 R35, R35 ;  /* 0x0000002300238308 */ /* 0x000e220000000800 */
[----:B------:R-:W-:-:S06]  /*7370*/  FSETP.GTU.FTZ.AND P3, PT, R46, 20, PT ;  /* 0x41a000002e00780b */ /* 0x000fcc0003f7c000 */
[----:B------:R-:W-:Y:S01]  /*7380*/  @!P2 FMUL.FTZ R38, R38, -1.4426950216293334961 ;  /* 0xbfb8aa3b2626a820 */ /* 0x000fe20000410000 */
[----:B------:R0:W2:Y:S03]  /*7390*/  @!P5 MUFU.RCP R43, R42 ;  /* 0x0000002a002bd308 */ /* 0x0000a60000001000 */
[----:B------:R-:W-:Y:S02]  /*73a0*/  @!P1 FMUL.FTZ R39, R36, -1.4426950216293334961 ;  /* 0xbfb8aa3b24279820 */ /* 0x000fe40000410000 */
[----:B-1----:R-:W-:Y:S01]  /*73b0*/  @!P6 FADD.FTZ R36, R34, 1 ;  /* 0x3f8000002224e421 */ /* 0x002fe20000010000 */
[----:B------:R-:W-:Y:S01]  /*73c0*/  F2FP.PACK_AB R34, R12, R13 ;  /* 0x0000000d0c22723e */ /* 0x000fe200000000ff */
[----:B------:R-:W-:Y:S01]  /*73d0*/  @!P3 FMUL.FTZ R32, R46, -1.4426950216293334961 ;  /* 0xbfb8aa3b2e20b820 */ /* 0x000fe20000410000 */
[----:B------:R1:W3:Y:S01]  /*73e0*/  @!P4 MUFU.EX2 R37, R33 ;  /* 0x000000210025c308 */ /* 0x0002e20000000800 */
[----:B0-----:R-:W-:Y:S01]  /*73f0*/  @!P0 FADD.FTZ R42, R35, 1 ;  /* 0x3f800000232a8421 */ /* 0x001fe20000010000 */
[----:B------:R-:W-:-:S02]  /*7400*/  F2FP.PACK_AB R35, R10, R11 ;  /* 0x0000000b0a23723e */ /* 0x000fc400000000ff */
[----:B------:R-:W-:Y:S01]  /*7410*/  F2FP.PACK_AB R13, R17, R16 ;  /* 0x00000010110d723e */ /* 0x000fe200000000ff */
[----:B--2---:R-:W-:-:S03]  /*7420*/  @!P5 FMUL.FTZ R22, R22, R43 ;  /* 0x0000002b1616d220 */ /* 0x004fc60000410000 */
[----:B------:R0:W2:Y:S01]  /*7430*/  @!P2 MUFU.EX2 R44, R38 ;  /* 0x00000026002ca308 */ /* 0x0000a20000000800 */
[----:B-1----:R-:W-:Y:S02]  /*7440*/  F2FP.PACK_AB R33, R114, R115 ;  /* 0x000000737221723e */ /* 0x002fe400000000ff */
[----:B------:R-:W-:Y:S01]  /*7450*/  FSETP.GTU.FTZ.AND P5, PT, R47, 20, PT ;  /* 0x41a000002f00780b */ /* 0x000fe20003fbc000 */
[----:B---3--:R-:W-:-:S04]  /*7460*/  @!P4 FADD.FTZ R10, R37, 1 ;  /* 0x3f800000250ac421 */ /* 0x008fc80000010000 */
[----:B------:R1:W3:Y:S01]  /*7470*/  @!P3 MUFU.EX2 R43, R32 ;  /* 0x00000020002bb308 */ /* 0x0002e20000000800 */
[----:B0-----:R-:W-:Y:S02]  /*7480*/  F2FP.PACK_AB R38, R4, R5 ;  /* 0x000000050426723e */ /* 0x001fe400000000ff */
[----:B------:R-:W-:-:S05]  /*7490*/  F2FP.PACK_AB R37, R6, R7 ;  /* 0x000000070625723e */ /* 0x000fca00000000ff */
[----:B------:R0:W4:Y:S01]  /*74a0*/  @!P1 MUFU.EX2 R46, R39 ;  /* 0x00000027002e9308 */ /* 0x0001220000000800 */
[----:B-1----:R-:W-:Y:S01]  /*74b0*/  F2FP.PACK_AB R32, R116, R117 ;  /* 0x000000757420723e */ /* 0x002fe200000000ff */
[----:B------:R-:W-:Y:S02]  /*74c0*/  @!P5 FMUL.FTZ R47, R47, -1.4426950216293334961 ;  /* 0xbfb8aa3b2f2fd820 */ /* 0x000fe40000410000 */
[----:B--2---:R-:W-:Y:S02]  /*74d0*/  @!P2 FADD.FTZ R44, R44, 1 ;  /* 0x3f8000002c2ca421 */ /* 0x004fe40000010000 */
[----:B------:R1:W-:Y:S02]  /*74e0*/  STS.128 [R157.X16], R32 ;  /* 0x000000209d007388 */ /* 0x0003e4000000cc00 */
[----:B------:R2:W5:Y:S01]  /*74f0*/  @!P6 MUFU.RCP R48, R36 ;  /* 0x000000240030e308 */ /* 0x0005620000001000 */
[----:B0-----:R-:W-:Y:S01]  /*7500*/  F2FP.PACK_AB R39, R2, R3 ;  /* 0x000000030227723e */ /* 0x001fe200000000ff */
[----:B---3--:R-:W-:-:S06]  /*7510*/  @!P3 FADD.FTZ R43, R43, 1 ;  /* 0x3f8000002b2bb421 */ /* 0x008fcc0000010000 */
[----:B------:R0:W3:Y:S01]  /*7520*/  @!P4 MUFU.RCP R2, R10 ;  /* 0x0000000a0002c308 */ /* 0x0000e20000001000 */
[----:B--2---:R-:W-:Y:S01]  /*7530*/  F2FP.PACK_AB R36, R8, R9 ;  /* 0x000000090824723e */ /* 0x004fe200000000ff */
[----:B----4-:R-:W-:-:S04]  /*7540*/  @!P1 FADD.FTZ R46, R46, 1 ;  /* 0x3f8000002e2e9421 */ /* 0x010fc80000010000 */
[----:B------:R2:W-:Y:S01]  /*7550*/  STS.128 [R157.X16+0x10], R36 ;  /* 0x000010249d007388 */ /* 0x0005e2000000cc00 */
[----:B------:R-:W-:-:S06]  /*7560*/  NOP ;  /* 0x0000000000007918 */ /* 0x000fcc0000000000 */
[----:B------:R-:W4:Y:S01]  /*7570*/  LDS.128 R4, [R145.X16] ;  /* 0x0000000091047984 */ /* 0x000f22000000cc00 */
[----:B------:R-:W2:Y:S01]  /*7580*/  @!P1 MUFU.RCP R3, R46 ;  /* 0x0000002e00039308 */ /* 0x000ea20000001000 */
[----:B-----5:R-:W-:Y:S02]  /*7590*/  @!P6 FMUL.FTZ R23, R23, R48 ;  /* 0x000000301717e220 */ /* 0x020fe40000410000 */
[----:B0-----:R-:W0:Y:S01]  /*75a0*/  LDS.128 R8, [R145.X16+0x200] ;  /* 0x0002000091087984 */ /* 0x001e22000000cc00 */
[----:B---3--:R-:W-:Y:S02]  /*75b0*/  @!P4 FMUL.FTZ R25, R25, R2 ;  /* 0x000000021919c220 */ /* 0x008fe40000410000 */
[----:B-1----:R-:W-:Y:S02]  /*75c0*/  F2FP.PACK_AB R32, R23, R22 ;  /* 0x000000161720723e */ /* 0x002fe400000000ff */
[----:B------:R-:W1:Y:S01]  /*75d0*/  @!P5 MUFU.EX2 R47, R47 ;  /* 0x0000002f002fd308 */ /* 0x000e620000000800 */
[----:B--2---:R-:W-:-:S04]  /*75e0*/  FADD.FTZ R37, R156, R15 ;  /* 0x0000000f9c257221 */ /* 0x004fc80000010000 */
[----:B------:R-:W-:Y:S02]  /*75f0*/  FADD.FTZ R16, R37, R16 ;  /* 0x0000001025107221 */ /* 0x000fe40000010000 */
[----:B------:R-:W-:Y:S01]  /*7600*/  @!P1 FMUL.FTZ R28, R28, R3 ;  /* 0x000000031c1c9220 */ /* 0x000fe20000410000 */
[----:B------:R-:W2:Y:S01]  /*7610*/  @!P0 MUFU.RCP R49, R42 ;  /* 0x0000002a00318308 */ /* 0x000ea20000001000 */
[----:B------:R-:W-:Y:S01]  /*7620*/  IMAD.WIDE R2, R45, 0x10, R40 ;  /* 0x000000102d027825 */ /* 0x000fe200078e0228 */
[----:B------:R-:W-:-:S03]  /*7630*/  IADD3 R146, P1, R146, -0x1000, RZ ;  /* 0xfffff00092927810 */ /* 0x000fc60007f3e0ff */
[----:B------:R-:W-:Y:S01]  /*7640*/  FADD.FTZ R17, R16, R17 ;  /* 0x0000001110117221 */ /* 0x000fe20000010000 */
[----:B------:R-:W-:Y:S01]  /*7650*/  IADD3.X R147, R147, -0x1, RZ, P1, !PT ;  /* 0xffffffff93937810 */ /* 0x000fe20000ffe4ff */
[----:B-1----:R-:W-:Y:S01]  /*7660*/  @!P5 FADD.FTZ R47, R47, 1 ;  /* 0x3f8000002f2fd421 */ /* 0x002fe20000010000 */
[----:B------:R-:W1:Y:S08]  /*7670*/  @!P3 MUFU.RCP R43, R43 ;  /* 0x0000002b002bb308 */ /* 0x000e700000001000 */
[----:B------:R-:W3:Y:S01]  /*7680*/  @!P2 MUFU.RCP R44, R44 ;  /* 0x0000002c002ca308 */ /* 0x000ee20000001000 */
[----:B--2---:R-:W-:Y:S01]  /*7690*/  @!P0 FMUL.FTZ R24, R24, R49 ;  /* 0x0000003118188220 */ /* 0x004fe20000410000 */
[----:B----4-:R-:W-:Y:S04]  /*76a0*/  STG.E.128 [R2.64], R4 ;  /* 0x0000000402007986 */ /* 0x010fe8000c101d04 */
[----:B------:R-:W-:-:S02]  /*76b0*/  F2FP.PACK_AB R33, R25, R24 ;  /* 0x000000181921723e */ /* 0x000fc400000000ff */
[----:B------:R2:W4:Y:S01]  /*76c0*/  @!P5 MUFU.RCP R12, R47 ;  /* 0x0000002f000cd308 */ /* 0x0005220000001000 */
[----:B-1----:R-:W-:Y:S01]  /*76d0*/  @!P3 FMUL.FTZ R26, R26, R43 ;  /* 0x0000002b1a1ab220 */ /* 0x002fe20000410000 */
[----:B0-----:R0:W-:Y:S04]  /*76e0*/  STG.E.128 [R2.64+0x200], R8 ;  /* 0x0002000802007986 */ /* 0x0011e8000c101d04 */
[----:B------:R-:W-:Y:S01]  /*76f0*/  BAR.SYNC.DEFER_BLOCKING 0x0 ;  /* 0x0000000000007b1d */ /* 0x000fe20000010000 */
[----:B------:R-:W-:Y:S01]  /*7700*/  IADD3 R152, P3, R152, -0x1000, RZ ;  /* 0xfffff00098987810 */ /* 0x000fe20007f7e0ff */
[----:B---3--:R-:W-:Y:S01]  /*7710*/  @!P2 FMUL.FTZ R27, R27, R44 ;  /* 0x0000002c1b1ba220 */ /* 0x008fe20000410000 */
[----:B------:R-:W-:Y:S01]  /*7720*/  IADD3 R154, P2, R154, -0x1000, RZ ;  /* 0xfffff0009a9a7810 */ /* 0x000fe20007f5e0ff */
[----:B--2---:R-:W-:Y:S01]  /*7730*/  IMAD R47, R159, c[0x0][0x2f8], RZ ;  /* 0x0000be009f2f7a24 */ /* 0x004fe200078e02ff */
[----:B------:R-:W-:-:S02]  /*7740*/  IADD3.X R151, R151, -0x1, RZ, P3, !PT ;  /* 0xffffffff97977810 */ /* 0x000fc40001ffe4ff */
[----:B------:R-:W-:Y:S01]  /*7750*/  F2FP.PACK_AB R34, R27, R26 ;  /* 0x0000001a1b22723e */ /* 0x000fe200000000ff */
[----:B------:R-:W-:Y:S01]  /*7760*/  IMAD R47, R158, c[0x0][0x2fc], R47 ;  /* 0x0000bf009e2f7a24 */ /* 0x000fe200078e022f */
[----:B------:R-:W-:Y:S01]  /*7770*/  IADD3.X R153, R153, -0x1, RZ, P2, !PT ;  /* 0xffffffff99997810 */ /* 0x000fe200017fe4ff */
[----:B----4-:R-:W-:Y:S01]  /*7780*/  @!P5 FMUL.FTZ R29, R29, R12 ;  /* 0x0000000c1d1dd220 */ /* 0x010fe20000410000 */
[----:B------:R-:W-:Y:S02]  /*7790*/  F2FP.PACK_AB R12, R15, R14 ;  /* 0x0000000e0f0c723e */ /* 0x000fe400000000ff */
[----:B------:R-:W-:Y:S01]  /*77a0*/  F2FP.PACK_AB R15, R21, R20 ;  /* 0x00000014150f723e */ /* 0x000fe200000000ff */
[----:B0-----:R-:W-:Y:S01]  /*77b0*/  IMAD R3, R149, c[0x0][0x300], RZ ;  /* 0x0000c00095037a24 */ /* 0x001fe200078e02ff */
[----:B------:R-:W-:Y:S01]  /*77c0*/  F2FP.PACK_AB R14, R19, R18 ;  /* 0x00000012130e723e */ /* 0x000fe200000000ff */
[----:B------:R-:W-:Y:S01]  /*77d0*/  FADD.FTZ R18, R17, R18 ;  /* 0x0000001211127221 */ /* 0x000fe20000010000 */
[----:B------:R-:W-:Y:S01]  /*77e0*/  F2FP.PACK_AB R35, R29, R28 ;  /* 0x0000001c1d23723e */ /* 0x000fe200000000ff */
[----:B------:R-:W-:Y:S01]  /*77f0*/  IMAD R5, R148, c[0x0][0x304], R3 ;  /* 0x0000c10094057a24 */ /* 0x000fe200078e0203 */
[----:B------:R-:W-:Y:S01]  /*7800*/  IADD3 R31, R31, R47, RZ ;  /* 0x0000002f1f1f7210 */ /* 0x000fe20007ffe0ff */
[----:B------:R-:W-:Y:S01]  /*7810*/  FADD.FTZ R19, R18, R19 ;  /* 0x0000001312137221 */ /* 0x000fe20000010000 */
[----:B------:R-:W-:Y:S03]  /*7820*/  STS.128 [R157.X16], R12 ;  /* 0x0000000c9d007388 */ /* 0x000fe6000000cc00 */
[----:B------:R-:W-:Y:S01]  /*7830*/  IMAD.WIDE.U32 R2, R148, c[0x0][0x300], R30 ;  /* 0x0000c00094027a25 */ /* 0x000fe200078e001e */
[----:B------:R-:W-:Y:S01]  /*7840*/  STS.128 [R157.X16+0x10], R32 ;  /* 0x000010209d007388 */ /* 0x000fe2000000cc00 */
[----:B------:R-:W-:-:S06]  /*7850*/  NOP ;  /* 0x0000000000007918 */ /* 0x000fcc0000000000 */
[----:B------:R-:W0:Y:S01]  /*7860*/  LDS.128 R36, [R145.X16] ;  /* 0x0000000091247984 */ /* 0x000e22000000cc00 */
[----:B------:R-:W-:Y:S01]  /*7870*/  FADD.FTZ R20, R19, R20 ;  /* 0x0000001413147221 */ /* 0x000fe20000010000 */
[----:B------:R-:W-:Y:S02]  /*7880*/  IADD3 R3, R3, R5, RZ ;  /* 0x0000000503037210 */ /* 0x000fe40007ffe0ff */
[----:B------:R-:W1:Y:S01]  /*7890*/  LDS.128 R40, [R145.X16+0x200] ;  /* 0x0002000091287984 */ /* 0x000e62000000cc00 */
[----:B------:R-:W-:Y:S01]  /*78a0*/  LEA R4, P0, R2, c[0x0][0x340], 0x1 ;  /* 0x0000d00002047a11 */ /* 0x000fe200078008ff */
[----:B------:R-:W-:-:S03]  /*78b0*/  FADD.FTZ R21, R20, R21 ;  /* 0x0000001514157221 */ /* 0x000fc60000010000 */
[----:B------:R-:W-:Y:S01]  /*78c0*/  LEA.HI.X R5, R2, c[0x0][0x344], R3, 0x1, P0 ;  /* 0x0000d10002057a11 */ /* 0x000fe200000f0c03 */
[----:B------:R-:W-:Y:S01]  /*78d0*/  FADD.FTZ R22, R21, R22 ;  /* 0x0000001615167221 */ /* 0x000fe20000010000 */
[----:B------:R-:W-:Y:S02]  /*78e0*/  ISETP.GT.AND P0, PT, R74, 0x1, PT ;  /* 0x000000014a00780c */ /* 0x000fe40003f04270 */
[----:B------:R-:W-:Y:S01]  /*78f0*/  MOV R74, R0 ;  /* 0x00000000004a7202 */ /* 0x000fe20000000f00 */
[----:B------:R-:W-:-:S04]  /*7900*/  IMAD.WIDE R2, R45, 0x10, R4 ;  /* 0x000000102d027825 */ /* 0x000fc800078e0204 */
[----:B------:R-:W-:-:S04]  /*7910*/  FADD.FTZ R23, R22, R23 ;  /* 0x0000001716177221 */ /* 0x000fc80000010000 */
[----:B------:R-:W-:-:S04]  /*7920*/  FADD.FTZ R24, R23, R24 ;  /* 0x0000001817187221 */ /* 0x000fc80000010000 */
[----:B------:R-:W-:-:S04]  /*7930*/  FADD.FTZ R25, R24, R25 ;  /* 0x0000001918197221 */ /* 0x000fc80000010000 */
[----:B------:R-:W-:-:S04]  /*7940*/  FADD.FTZ R26, R25, R26 ;  /* 0x0000001a191a7221 */ /* 0x000fc80000010000 */
[----:B------:R-:W-:-:S04]  /*7950*/  FADD.FTZ R27, R26, R27 ;  /* 0x0000001b1a1b7221 */ /* 0x000fc80000010000 */
[----:B------:R-:W-:Y:S01]  /*7960*/  FADD.FTZ R28, R27, R28 ;  /* 0x0000001c1b1c7221 */ /* 0x000fe20000010000 */
[----:B0-----:R0:W-:Y:S03]  /*7970*/  STG.E.128 [R2.64], R36 ;  /* 0x0000002402007986 */ /* 0x0011e6000c101d04 */
[----:B------:R-:W-:Y:S01]  /*7980*/  FADD.FTZ R156, R28, R29 ;  /* 0x0000001d1c9c7221 */ /* 0x000fe20000010000 */
[----:B-1----:R0:W-:Y:S02]  /*7990*/  STG.E.128 [R2.64+0x200], R40 ;  /* 0x0002002802007986 */ /* 0x0021e4000c101d04 */
[----:B0-----:R-:W-:Y:S01]  /*79a0*/  @!P0 CALL.REL.NOINC `(.L_x_1373) ;  /* 0x0000001000008944 */ /* 0x001fe20003c00000 */
[----:B------:R-:W-:Y:S05]  /*79b0*/  BRA `(.L_x_1424) ;  /* 0xffff8ba000007947 */ /* 0x000fea000383ffff */
.L_x_1373:
[----:B------:R-:W-:Y:S02]  /*79c0*/  ISETP.NE.U32.AND P0, PT, RZ, c[0x0][0x328], PT ;  /* 0x0000ca00ff007a0c */ /* 0x000fe40003f05070 */
[----:B------:R-:W-:Y:S02]  /*79d0*/  ISETP.NE.U32.AND P2, PT, RZ, c[0x0][0x348], PT ;  /* 0x0000d200ff007a0c */ /* 0x000fe40003f45070 */
[----:B------:R-:W-:-:S02]  /*79e0*/  ISETP.NE.AND.EX P1, PT, RZ, c[0x0][0x32c], PT, P0 ;  /* 0x0000cb00ff007a0c */ /* 0x000fc40003f25300 */
[----:B------:R-:W-:-:S11]  /*79f0*/  ISETP.NE.AND.EX P0, PT, RZ, c[0x0][0x34c], PT, P2 ;  /* 0x0000d300ff007a0c */ /* 0x000fd60003f05320 */
[----:B------:R-:W-:Y:S05]  /*7a00*/  @!P1 BRA `(.L_x_1425) ;  /* 0x000001c000009947 */ /* 0x000fea0003800000 */
[----:B------:R-:W0:Y:S01]  /*7a10*/  SHFL.DOWN P1, R0, R155, 0x1, 0x1f ;  /* 0x08201f009b007f89 */ /* 0x000e220000020000 */
[----:B------:R-:W-:Y:S03]  /*7a20*/  BSSY B0, `(.L_x_1425) ;  /* 0x000001a000007945 */ /* 0x000fe60003800000 */
[----:B------:R-:W1:Y:S04]  /*7a30*/  S2R R6, SR_LANEID ;  /* 0x0000000000067919 */ /* 0x000e680000000000 */
[----:B------:R-:W2:Y:S01]  /*7a40*/  S2R R7, SR_TID.X ;  /* 0x0000000000077919 */ /* 0x000ea20000002100 */
[----:B0-----:R-:W-:Y:S01]  /*7a50*/  @P1 FADD R0, R0, R155 ;  /* 0x0000009b00001221 */ /* 0x001fe20000000000 */
[----:B-1----:R-:W-:-:S04]  /*7a60*/  ISETP.NE.AND P2, PT, R6, RZ, PT ;  /* 0x000000ff0600720c */ /* 0x002fc80003f45270 */
[----:B------:R-:W0:Y:S09]  /*7a70*/  SHFL.DOWN P1, R3, R0, 0x2, 0x1f ;  /* 0x08401f0000037f89 */ /* 0x000e320000020000 */
[----:B--2---:R-:W-:-:S04]  /*7a80*/  @!P2 SHF.R.S32.HI R6, RZ, 0x1f, R7 ;  /* 0x0000001fff06a819 */ /* 0x004fc80000011407 */
        /* <DEDUP_REMOVED lines=14> */
[----:B------:R-:W1:Y:S01]  /*7b70*/  @!P1 LDS R5, [0x10a0] ;  /* 0x0010a000ff059984 */ /* 0x000e620000000800 */
[----:B0-----:R-:W-:-:S04]  /*7b80*/  @!P1 FADD.FTZ R2, R4, R2 ;  /* 0x0000000204029221 */ /* 0x001fc80000010000 */
[----:B------:R-:W-:-:S04]  /*7b90*/  @!P1 FADD.FTZ R2, R3, R2 ;  /* 0x0000000203029221 */ /* 0x000fc80000010000 */
[----:B-1----:R-:W-:-:S05]  /*7ba0*/  @!P1 FADD.FTZ R4, R2, R5 ;  /* 0x0000000502049221 */ /* 0x002fca0000010000 */
[----:B------:R0:W-:Y:S02]  /*7bb0*/  RED.E.ADD.F32.FTZ.RN.STRONG.GPU [R164.64], R4 ;  /* 0x00000004a400798e */ /* 0x0001e4000c10e784 */
.L_x_1426:
[----:B0-----:R-:W-:Y:S05]  /*7bc0*/  BSYNC B0 ;  /* 0x0000000000007941 */ /* 0x001fea0003800000 */
.L_x_1425:
[----:B------:R-:W-:Y:S01]  /*7bd0*/  BSSY B0, `(.L_x_1427) ;  /* 0x0000020000007945 */ /* 0x000fe20003800000 */
[----:B------:R-:W-:Y:S05]  /*7be0*/  @!P0 BRA `(.L_x_1428) ;  /* 0x000001d000008947 */ /* 0x000fea0003800000 */
[----:B------:R-:W-:Y:S06]  /*7bf0*/  BAR.SYNC.DEFER_BLOCKING 0x0 ;  /* 0x0000000000007b1d */ /* 0x000fec0000010000 */
[----:B------:R-:W0:Y:S04]  /*7c00*/  SHFL.DOWN P0, R3, R156, 0x1, 0x1f ;  /* 0x08201f009c037f89 */ /* 0x000e280000000000 */
        /* <DEDUP_REMOVED lines=24> */
[----:B------:R0:W-:Y:S01]  /*7d90*/  RED.E.ADD.F32.FTZ.RN.STRONG.GPU [R162.64], R7 ;  /* 0x00000007a200798e */ /* 0x0001e2000c10e784 */
[----:B------:R-:W-:Y:S01]  /*7da0*/  HFMA2.MMA R19, -RZ, RZ, 0, 0 ;  /* 0x00000000ff137435 */ /* 0x000fe200000001ff */
[----:B------:R-:W-:Y:S05]  /*7db0*/  BRA `(.L_x_1429) ;  /* 0x0000001000007947 */ /* 0x000fea0003800000 */
.L_x_1428:
[----:B------:R-:W0:Y:S02]  /*7dc0*/  S2R R19, SR_TID.X ;  /* 0x0000000000137919 */ /* 0x000e240000002100 */
.L_x_1429:
[----:B0-----:R-:W-:Y:S05]  /*7dd0*/  BSYNC B0 ;  /* 0x0000000000007941 */ /* 0x001fea0003800000 */
.L_x_1427:
        /* <DEDUP_REMOVED lines=22> */
.L_x_1430:
[----:B0-----:R-:W0:Y:S01]  /*7f40*/  LDS R21, [R19.X4+0x2ce0] ;  /* 0x002ce00013157984 */ /* 0x001e220000004800 */
[----:B------:R-:W-:Y:S01]  /*7f50*/  SHF.R.S32.HI R18, RZ, 0x1f, R19 ;  /* 0x0000001fff127819 */ /* 0x000fe20000011413 */
[----:B------:R-:W-:Y:S01]  /*7f60*/  YIELD ;  /* 0x0000000000007946 */ /* 0x000fe20003800000 */
[----:B------:R-:W-:Y:S01]  /*7f70*/  MOV R10, R148 ;  /* 0x00000094000a7202 */ /* 0x000fe20000000f00 */
[----:B------:R-:W1:Y:S01]  /*7f80*/  LDS R23, [R19.X4+0x30e0] ;  /* 0x0030e00013177984 */ /* 0x000e620000004800 */
        /* <DEDUP_REMOVED lines=16> */
[----:B------:R2:W1:Y:S01]  /*8090*/  LDG.E R0, [R14.64] ;  /* 0x000000040e007981 */ /* 0x000462000c1e1900 */
        /* <DEDUP_REMOVED lines=16> */
[----:B-1----:R-:W-:-:S05]  /*81a0*/  FMUL.FTZ R21, R0, R23 ;  /* 0x0000001700157220 */ /* 0x002fca0000410000 */
        /* <DEDUP_REMOVED lines=16> */
.L_x_1412:
[----:B------:R-:W-:Y:S01]  /*82b0*/  HFMA2.MMA R89, -RZ, RZ, 0, 5.9604644775390625e-08 ;  /* 0x00000001ff597435 */ /* 0x000fe200000001ff */
[----:B------:R-:W-:Y:S02]  /*82c0*/  MOV R160, R90 ;  /* 0x0000005a00a07202 */ /* 0x000fe40000000f00 */
[----:B------:R-:W-:-:S02]  /*82d0*/  MOV R85, RZ ;  /* 0x000000ff00557202 */ /* 0x000fc40000000f00 */
[----:B------:R-:W-:Y:S02]  /*82e0*/  MOV R87, 0xffffffff ;  /* 0xffffffff00577802 */ /* 0x000fe40000000f00 */
[----:B------:R-:W-:Y:S02]  /*82f0*/  MOV R84, 0x8310 ;  /* 0x0000831000547802 */ /* 0x000fe40000000f00 */
[----:B-1---5:R-:W-:Y:S05]  /*8300*/  CALL.REL.NOINC `($__internal_59_$__cuda_sm70_shflsync_up) ;  /* 0x00000ef000007944 */ /* 0x022fea0003c00000 */
[----:B-1----:R-:W-:Y:S01]  /*8310*/  MOV R86, R87 ;  /* 0x0000005700567202 */ /* 0x002fe20000000f00 */
[----:B------:R-:W-:Y:S05]  /*8320*/  BRA `(.L_x_1431) ;  /* 0xffffce7000007947 */ /* 0x000fea000383ffff */
.L_x_1413:
[----:B------:R-:W-:Y:S01]  /*8330*/  HFMA2.MMA R89, -RZ, RZ, 0, 5.9604644775390625e-08 ;  /* 0x00000001ff597435 */ /* 0x000fe200000001ff */
[----:B------:R-:W-:Y:S02]  /*8340*/  MOV R160, R91 ;  /* 0x0000005b00a07202 */ /* 0x000fe40000000f00 */
[----:B------:R-:W-:Y:S02]  /*8350*/  MOV R85, RZ ;  /* 0x000000ff00557202 */ /* 0x000fe40000000f00 */
[----:B------:R-:W-:Y:S02]  /*8360*/  MOV R87, 0xffffffff ;  /* 0xffffffff00577802 */ /* 0x000fe40000000f00 */
[----:B------:R-:W-:-:S02]  /*8370*/  MOV R84, 0x8390 ;  /* 0x0000839000547802 */ /* 0x000fc40000000f00 */
[----:B012--5:R-:W-:Y:S05]  /*8380*/  CALL.REL.NOINC `($__internal_59_$__cuda_sm70_shflsync_up) ;  /* 0x00000e7000007944 */ /* 0x027fea0003c00000 */
[----:B------:R-:W-:Y:S01]  /*8390*/  FMUL.FTZ R85, R90, R86 ;  /* 0x000000565a557220 */ /* 0x000fe20000410000 */
[----:B------:R-:W-:Y:S01]  /*83a0*/  ISETP.GE.AND P0, PT, R142, 0x1, PT ;  /* 0x000000018e00780c */ /* 0x000fe20003f06270 */
[----:B-1----:R-:W-:Y:S01]  /*83b0*/  FFMA.FTZ R84, R90, R87, R91 ;  /* 0x000000575a547223 */ /* 0x002fe2000001005b */
[----:B------:R-:W-:Y:S01]  /*83c0*/  HFMA2.MMA R89, -RZ, RZ, 0, 1.1920928955078125e-07 ;  /* 0x00000002ff597435 */ /* 0x000fe200000001ff */
[----:B------:R-:W-:-:S02]  /*83d0*/  MOV R87, 0xffffffff ;  /* 0xffffffff00577802 */ /* 0x000fc40000000f00 */
[----:B------:R-:W-:Y:S02]  /*83e0*/  FSEL R90, R90, R85, !P0 ;  /* 0x000000555a5a7208 */ /* 0x000fe40004000000 */
[----:B------:R-:W-:Y:S02]  /*83f0*/  FSEL R91, R91, R84, !P0 ;  /* 0x000000545b5b7208 */ /* 0x000fe40004000000 */
[----:B------:R-:W-:Y:S02]  /*8400*/  MOV R85, RZ ;  /* 0x000000ff00557202 */ /* 0x000fe40000000f00 */
[----:B------:R-:W-:Y:S02]  /*8410*/  MOV R160, R90 ;  /* 0x0000005a00a07202 */ /* 0x000fe40000000f00 */
[----:B------:R-:W-:Y:S02]  /*8420*/  MOV R84, 0x8440 ;  /* 0x0000844000547802 */ /* 0x000fe40000000f00 */
[----:B------:R-:W-:Y:S05]  /*8430*/  CALL.REL.NOINC `($__internal_59_$__cuda_sm70_shflsync_up) ;  /* 0x00000dc000007944 */ /* 0x000fea0003c00000 */
[----:B------:R-:W-:Y:S01]  /*8440*/  HFMA2.MMA R89, -RZ, RZ, 0, 1.1920928955078125e-07 ;  /* 0x00000002ff597435 */ /* 0x000fe200000001ff */
[----:B-1----:R-:W-:Y:S02]  /*8450*/  MOV R86, R87 ;  /* 0x0000005700567202 */ /* 0x002fe40000000f00 */
[----:B------:R-:W-:-:S02]  /*8460*/  MOV R160, R91 ;  /* 0x0000005b00a07202 */ /* 0x000fc40000000f00 */
[----:B------:R-:W-:Y:S02]  /*8470*/  MOV R85, RZ ;  /* 0x000000ff00557202 */ /* 0x000fe40000000f00 */
[----:B------:R-:W-:Y:S02]  /*8480*/  MOV R87, 0xffffffff ;  /* 0xffffffff00577802 */ /* 0x000fe40000000f00 */
[----:B------:R-:W-:Y:S02]  /*8490*/  MOV R84, 0x84b0 ;  /* 0x000084b000547802 */ /* 0x000fe40000000f00 */
[----:B------:R-:W-:Y:S05]  /*84a0*/  CALL.REL.NOINC `($__internal_59_$__cuda_sm70_shflsync_up) ;  /* 0x00000d5000007944 */ /* 0x000fea0003c00000 */
[----:B------:R-:W-:Y:S01]  /*84b0*/  ISETP.GE.AND P0, PT, R142, 0x2, PT ;  /* 0x000000028e00780c */ /* 0x000fe20003f06270 */
[----:B------:R-:W-:Y:S01]  /*84c0*/  HFMA2.MMA R89, -RZ, RZ, 0, 2.384185791015625e-07 ;  /* 0x00000004ff597435 */ /* 0x000fe200000001ff */
[----:B------:R-:W-:Y:S02]  /*84d0*/  MOV R85, RZ ;  /* 0x000000ff00557202 */ /* 0x000fe40000000f00 */
[----:B------:R-:W-:-:S09]  /*84e0*/  MOV R84, 0x8550 ;  /* 0x0000855000547802 */ /* 0x000fd20000000f00 */
[----:B-1----:R-:W-:Y:S01]  /*84f0*/  @P0 FFMA.FTZ R91, R90, R87, R91 ;  /* 0x000000575a5b0223 */ /* 0x002fe2000001005b */
[----:B------:R-:W-:Y:S01]  /*8500*/  MOV R87, 0xffffffff ;  /* 0xffffffff00577802 */ /* 0x000fe20000000f00 */
[----:B------:R-:W-:-:S03]  /*8510*/  @P0 FMUL.FTZ R90, R86, R90 ;  /* 0x0000005a565a0220 */ /* 0x000fc60000410000 */
[----:B------:R-:W-:Y:S02]  /*8520*/  MOV R88, R91 ;  /* 0x0000005b00587202 */ /* 0x000fe40000000f00 */
[----:B------:R-:W-:Y:S02]  /*8530*/  MOV R160, R90 ;  /* 0x0000005a00a07202 */ /* 0x000fe40000000f00 */
[----:B------:R-:W-:Y:S05]  /*8540*/  CALL.REL.NOINC `($__internal_59_$__cuda_sm70_shflsync_up) ;  /* 0x00000cb000007944 */ /* 0x000fea0003c00000 */
[----:B------:R-:W-:Y:S01]  /*8550*/  HFMA2.MMA R89, -RZ, RZ, 0, 2.384185791015625e-07 ;  /* 0x00000004ff597435 */ /* 0x000fe200000001ff */
[----:B-1----:R-:W-:Y:S02]  /*8560*/  MOV R86, R87 ;  /* 0x0000005700567202 */ /* 0x002fe40000000f00 */
[----:B------:R-:W-:Y:S02]  /*8570*/  MOV R160, R88 ;  /* 0x0000005800a07202 */ /* 0x000fe40000000f00 */
[----:B------:R-:W-:Y:S02]  /*8580*/  MOV R85, RZ ;  /* 0x000000ff00557202 */ /* 0x000fe40000000f00 */
[----:B------:R-:W-:Y:S02]  /*8590*/  MOV R87, 0xffffffff ;  /* 0xffffffff00577802 */ /* 0x000fe40000000f00 */
[----:B------:R-:W-:-:S02]  /*85a0*/  MOV R84, 0x85c0 ;  /* 0x000085c000547802 */ /* 0x000fc40000000f00 */
[----:B------:R-:W-:Y:S05]  /*85b0*/  CALL.REL.NOINC `($__internal_59_$__cuda_sm70_shflsync_up) ;  /* 0x00000c4000007944 */ /* 0x000fea0003c00000 */
[----:B------:R-:W-:Y:S01]  /*85c0*/  ISETP.GE.AND P0, PT, R142, 0x4, PT ;  /* 0x000000048e00780c */ /* 0x000fe20003f06270 */
[----:B------:R-:W-:Y:S01]  /*85d0*/  HFMA2.MMA R89, -RZ, RZ, 0, 4.76837158203125e-07 ;  /* 0x00000008ff597435 */ /* 0x000fe200000001ff */
[----:B------:R-:W-:-:S02]  /*85e0*/  MOV R85, RZ ;  /* 0x000000ff00557202 */ /* 0x000fc40000000f00 */
[----:B------:R-:W-:-:S09]  /*85f0*/  MOV R84, 0x8650 ;  /* 0x0000865000547802 */ /* 0x000fd20000000f00 */
[----:B-1----:R-:W-:Y:S01]  /*8600*/  @P0 FFMA.FTZ R88, R90, R87, R88 ;  /* 0x000000575a580223 */ /* 0x002fe20000010058 */
[----:B------:R-:W-:Y:S01]  /*8610*/  MOV R87, 0xffffffff ;  /* 0xffffffff00577802 */ /* 0x000fe20000000f00 */
[----:B------:R-:W-:-:S05]  /*8620*/  @P0 FMUL.FTZ R90, R86, R90 ;  /* 0x0000005a565a0220 */ /* 0x000fca0000410000 */
[----:B------:R-:W-:Y:S02]  /*8630*/  MOV R160, R90 ;  /* 0x0000005a00a07202 */ /* 0x000fe40000000f00 */
[----:B------:R-:W-:Y:S05]  /*8640*/  CALL.REL.NOINC `($__internal_59_$__cuda_sm70_shflsync_up) ;  /* 0x00000bb000007944 */ /* 0x000fea0003c00000 */
[----:B------:R-:W-:Y:S01]  /*8650*/  HFMA2.MMA R89, -RZ, RZ, 0, 4.76837158203125e-07 ;  /* 0x00000008ff597435 */ /* 0x000fe200000001ff */
[----:B-1----:R-:W-:Y:S02]  /*8660*/  MOV R86, R87 ;  /* 0x0000005700567202 */ /* 0x002fe40000000f00 */
[----:B------:R-:W-:Y:S02]  /*8670*/  MOV R160, R88 ;  /* 0x0000005800a07202 */ /* 0x000fe40000000f00 */
[----:B------:R-:W-:Y:S02]  /*8680*/  MOV R85, RZ ;  /* 0x000000ff00557202 */ /* 0x000fe40000000f00 */
[----:B------:R-:W-:Y:S02]  /*8690*/  MOV R87, 0xffffffff ;  /* 0xffffffff00577802 */ /* 0x000fe40000000f00 */
[----:B------:R-:W-:Y:S02]  /*86a0*/  MOV R84, 0x86c0 ;  /* 0x000086c000547802 */ /* 0x000fe40000000f00 */
[----:B------:R-:W-:Y:S05]  /*86b0*/  CALL.REL.NOINC `($__internal_59_$__cuda_sm70_shflsync_up) ;  /* 0x00000b4000007944 */ /* 0x000fea0003c00000 */
[----:B------:R-:W-:Y:S01]  /*86c0*/  ISETP.GE.AND P0, PT, R142, 0x8, PT ;  /* 0x000000088e00780c */ /* 0x000fe20003f06270 */
[----:B------:R-:W-:Y:S01]  /*86d0*/  HFMA2.MMA R89, -RZ, RZ, 0, 9.5367431640625e-07 ;  /* 0x00000010ff597435 */ /* 0x000fe200000001ff */
[----:B------:R-:W-:-:S02]  /*86e0*/  MOV R85, RZ ;  /* 0x000000ff00557202 */ /* 0x000fc40000000f00 */
[----:B------:R-:W-:-:S09]  /*86f0*/  MOV R84, 0x8750 ;  /* 0x0000875000547802 */ /* 0x000fd20000000f00 */
[----:B-1----:R-:W-:Y:S01]  /*8700*/  @P0 FFMA.FTZ R88, R90, R87, R88 ;  /* 0x000000575a580223 */ /* 0x002fe20000010058 */
[----:B------:R-:W-:Y:S01]  /*8710*/  MOV R87, 0xffffffff ;  /* 0xffffffff00577802 */ /* 0x000fe20000000f00 */
[----:B------:R-:W-:-:S05]  /*8720*/  @P0 FMUL.FTZ R90, R86, R90 ;  /* 0x0000005a565a0220 */ /* 0x000fca0000410000 */
[----:B------:R-:W-:Y:S02]  /*8730*/  MOV R160, R90 ;  /* 0x0000005a00a07202 */ /* 0x000fe40000000f00 */
[----:B------:R-:W-:Y:S05]  /*8740*/  CALL.REL.NOINC `($__internal_59_$__cuda_sm70_shflsync_up) ;  /* 0x00000ab000007944 */ /* 0x000fea0003c00000 */
[----:B------:R-:W-:Y:S01]  /*8750*/  HFMA2.MMA R89, -RZ, RZ, 0, 9.5367431640625e-07 ;  /* 0x00000010ff597435 */ /* 0x000fe200000001ff */
[----:B-1----:R-:W-:Y:S02]  /*8760*/  MOV R86, R87 ;  /* 0x0000005700567202 */ /* 0x002fe40000000f00 */
[----:B------:R-:W-:Y:S02]  /*8770*/  MOV R160, R88 ;  /* 0x0000005800a07202 */ /* 0x000fe40000000f00 */
[----:B------:R-:W-:Y:S02]  /*8780*/  MOV R85, RZ ;  /* 0x000000ff00557202 */ /* 0x000fe40000000f00 */
[----:B------:R-:W-:Y:S02]  /*8790*/  MOV R87, 0xffffffff ;  /* 0xffffffff00577802 */ /* 0x000fe40000000f00 */
[----:B------:R-:W-:Y:S02]  /*87a0*/  MOV R84, 0x87c0 ;  /* 0x000087c000547802 */ /* 0x000fe40000000f00 */
[----:B------:R-:W-:Y:S05]  /*87b0*/  CALL.REL.NOINC `($__internal_59_$__cuda_sm70_shflsync_up) ;  /* 0x00000a4000007944 */ /* 0x000fea0003c00000 */
[----:B-1----:R-:W-:Y:S05]  /*87c0*/  BRA `(.L_x_1432) ;  /* 0xffffcb4000007947 */ /* 0x002fea000383ffff */
.L_x_1416:
[----:B------:R-:W-:Y:S01]  /*87d0*/  HFMA2.MMA R89, -RZ, RZ, 0, 5.9604644775390625e-08 ;  /* 0x00000001ff597435 */ /* 0x000fe200000001ff */
[----:B------:R-:W-:-:S02]  /*87e0*/  MOV R160, R90 ;  /* 0x0000005a00a07202 */ /* 0x000fc40000000f00 */
[----:B------:R-:W-:Y:S02]  /*87f0*/  MOV R85, RZ ;  /* 0x000000ff00557202 */ /* 0x000fe40000000f00 */
[----:B------:R-:W-:Y:S02]  /*8800*/  MOV R87, 0xffffffff ;  /* 0xffffffff00577802 */ /* 0x000fe40000000f00 */
[----:B------:R-:W-:Y:S02]  /*8810*/  MOV R84, 0x8830 ;  /* 0x0000883000547802 */ /* 0x000fe40000000f00 */
[----:B-1---5:R-:W-:Y:S05]  /*8820*/  CALL.REL.NOINC `($__internal_59_$__cuda_sm70_shflsync_up) ;  /* 0x000009d000007944 */ /* 0x022fea0003c00000 */
[----:B------:R-:W-:Y:S01]  /*8830*/  HFMA2.MMA R89, -RZ, RZ, 0, 5.9604644775390625e-08 ;  /* 0x00000001ff597435 */ /* 0x000fe200000001ff */
[----:B-1----:R-:W-:Y:S02]  /*8840*/  MOV R86, R87 ;  /* 0x0000005700567202 */ /* 0x002fe40000000f00 */
[----:B------:R-:W-:Y:S02]  /*8850*/  MOV R160, R88 ;  /* 0x0000005800a07202 */ /* 0x000fe40000000f00 */
[----:B------:R-:W-:Y:S02]  /*8860*/  MOV R85, RZ ;  /* 0x000000ff00557202 */ /* 0x000fe40000000f00 */
[----:B------:R-:W-:-:S02]  /*8870*/  MOV R87, 0xffffffff ;  /* 0xffffffff00577802 */ /* 0x000fc40000000f00 */
[----:B------:R-:W-:Y:S02]  /*8880*/  MOV R84, 0x88a0 ;  /* 0x000088a000547802 */ /* 0x000fe40000000f00 */
[----:B------:R-:W-:Y:S05]  /*8890*/  CALL.REL.NOINC `($__internal_59_$__cuda_sm70_shflsync_up) ;  /* 0x0000096000007944 */ /* 0x000fea0003c00000 */
[----:B------:R-:W-:Y:S01]  /*88a0*/  MOV R90, R86 ;  /* 0x00000056005a7202 */ /* 0x000fe20000000f00 */
[----:B------:R-:W-:Y:S01]  /*88b0*/  HFMA2.MMA R86, -RZ, RZ, 0, 0 ;  /* 0x00000000ff567435 */ /* 0x000fe200000001ff */
[----:B-1----:R-:W-:Y:S02]  /*88c0*/  MOV R88, R87 ;  /* 0x0000005700587202 */ /* 0x002fe40000000f00 */
[----:B------:R-:W-:Y:S02]  /*88d0*/  MOV R84, R82 ;  /* 0x0000005200547202 */ /* 0x000fe40000000f00 */
[----:B------:R-:W-:Y:S02]  /*88e0*/  MOV R89, 0x1f ;  /* 0x0000001f00597802 */ /* 0x000fe40000000f00 */
[----:B------:R-:W-:Y:S02]  /*88f0*/  MOV R87, 0xffffffff ;  /* 0xffffffff00577802 */ /* 0x000fe40000000f00 */
[----:B------:R-:W-:-:S02]  /*8900*/  MOV R85, 0x8920 ;  /* 0x0000892000557802 */ /* 0x000fc40000000f00 */
[----:B------:R-:W-:Y:S05]  /*8910*/  CALL.REL.NOINC `($__internal_58_$__cuda_sm70_shflsync_idx_p) ;  /* 0x0000089000007944 */ /* 0x000fea0003c00000 */
[----:B-1----:R-:W-:Y:S01]  /*8920*/  MOV R91, R86 ;  /* 0x00000056005b7202 */ /* 0x002fe20000000f00 */
[----:B------:R-:W-:Y:S01]  /*8930*/  HFMA2.MMA R86, -RZ, RZ, 0, 0 ;  /* 0x00000000ff567435 */ /* 0x000fe200000001ff */
[----:B------:R-:W-:-:S02]  /*8940*/  MOV R84, R83 ;  /* 0x0000005300547202 */ /* 0x000fc40000000f00 */
[----:B------:R-:W-:Y:S02]  /*8950*/  MOV R89, 0x1f ;  /* 0x0000001f00597802 */ /* 0x000fe40000000f00 */
[----:B------:R-:W-:Y:S02]  /*8960*/  MOV R87, 0xffffffff ;  /* 0xffffffff00577802 */ /* 0x000fe40000000f00 */
[----:B------:R-:W-:Y:S02]  /*8970*/  MOV R85, 0x8990 ;  /* 0x0000899000557802 */ /* 0x000fe40000000f00 */
[----:B------:R-:W-:Y:S05]  /*8980*/  CALL.REL.NOINC `($__internal_58_$__cuda_sm70_shflsync_idx_p) ;  /* 0x0000082000007944 */ /* 0x000fea0003c00000 */
[----:B-1----:R-:W-:Y:S01]  /*8990*/  MOV R87, R86 ;  /* 0x0000005600577202 */ /* 0x002fe20000000f00 */
[----:B------:R-:W-:Y:S05]  /*89a0*/  BRA `(.L_x_1433) ;  /* 0xffffcac000007947 */ /* 0x000fea000383ffff */
.L_x_1419:
[----:B------:R-:W-:Y:S01]  /*89b0*/  HFMA2.MMA R89, -RZ, RZ, 0, 5.9604644775390625e-08 ;  /* 0x00000001ff597435 */ /* 0x000fe200000001ff */
[----:B------:R-:W-:Y:S02]  /*89c0*/  MOV R143, R88 ;  /* 0x00000058008f7202 */ /* 0x000fe40000000f00 */
[----:B------:R-:W-:Y:S02]  /*89d0*/  MOV R85, 0x1f ;  /* 0x0000001f00557802 */ /* 0x000fe40000000f00 */
[----:B------:R-:W-:-:S02]  /*89e0*/  MOV R87, 0xffffffff ;  /* 0xffffffff00577802 */ /* 0x000fc40000000f00 */
[----:B------:R-:W-:Y:S02]  /*89f0*/  MOV R84, 0x8a10 ;  /* 0x00008a1000547802 */ /* 0x000fe40000000f00 */
[----:B-1----:R-:W-:Y:S05]  /*8a00*/  CALL.REL.NOINC `($__internal_57_$__cuda_sm70_shflsync_down) ;  /* 0x0000076000007944 */ /* 0x002fea0003c00000 */
[----:B-1----:R-:W-:Y:S01]  /*8a10*/  MOV R86, R87 ;  /* 0x0000005700567202 */ /* 0x002fe20000000f00 */
[----:B------:R-:W-:Y:S05]  /*8a20*/  BRA `(.L_x_1434) ;  /* 0xffffd03000007947 */ /* 0x000fea000383ffff */
.L_x_1420:
[----:B------:R-:W-:Y:S01]  /*8a30*/  HFMA2.MMA R89, -RZ, RZ, 0, 5.9604644775390625e-08 ;  /* 0x00000001ff597435 */ /* 0x000fe200000001ff */
[----:B------:R-:W-:Y:S02]  /*8a40*/  MOV R143, R141 ;  /* 0x0000008d008f7202 */ /* 0x000fe40000000f00 */
[----:B------:R-:W-:Y:S02]  /*8a50*/  MOV R85, 0x1f ;  /* 0x0000001f00557802 */ /* 0x000fe40000000f00 */
[----:B------:R-:W-:Y:S02]  /*8a60*/  MOV R87, 0xffffffff ;  /* 0xffffffff00577802 */ /* 0x000fe40000000f00 */
[----:B------:R-:W-:Y:S02]  /*8a70*/  MOV R84, 0x8a90 ;  /* 0x00008a9000547802 */ /* 0x000fe40000000f00 */
[----:B012---:R-:W-:Y:S05]  /*8a80*/  CALL.REL.NOINC `($__internal_57_$__cuda_sm70_shflsync_down) ;  /* 0x000006e000007944 */ /* 0x007fea0003c00000 */
[C---:B------:R-:W-:Y:S01]  /*8a90*/  FMUL.FTZ R85, R88.reuse, R86 ;  /* 0x0000005658557220 */ /* 0x040fe20000410000 */
[----:B------:R-:W-:Y:S01]  /*8aa0*/  HFMA2.MMA R89, -RZ, RZ, 0, 1.1920928955078125e-07 ;  /* 0x00000002ff597435 */ /* 0x000fe200000001ff */
[----:B-1----:R-:W-:Y:S01]  /*8ab0*/  FFMA.FTZ R84, R88, R87, R141 ;  /* 0x0000005758547223 */ /* 0x002fe2000001008d */
[----:B------:R-:W-:-:S02]  /*8ac0*/  MOV R87, 0xffffffff ;  /* 0xffffffff00577802 */ /* 0x000fc40000000f00 */
[----:B------:R-:W-:Y:S02]  /*8ad0*/  FSEL R88, R88, R85, !P4 ;  /* 0x0000005558587208 */ /* 0x000fe40006000000 */
[----:B------:R-:W-:Y:S02]  /*8ae0*/  FSEL R86, R141, R84, !P4 ;  /* 0x000000548d567208 */ /* 0x000fe40006000000 */
[----:B------:R-:W-:Y:S02]  /*8af0*/  MOV R85, 0x1f ;  /* 0x0000001f00557802 */ /* 0x000fe40000000f00 */
[----:B------:R-:W-:Y:S02]  /*8b00*/  MOV R143, R88 ;  /* 0x00000058008f7202 */ /* 0x000fe40000000f00 */
[----:B------:R-:W-:Y:S02]  /*8b10*/  MOV R84, 0x8b30 ;  /* 0x00008b3000547802 */ /* 0x000fe40000000f00 */
[----:B------:R-:W-:Y:S05]  /*8b20*/  CALL.REL.NOINC `($__internal_57_$__cuda_sm70_shflsync_down) ;  /* 0x0000064000007944 */ /* 0x000fea0003c00000 */
[----:B------:R-:W-:Y:S01]  /*8b30*/  HFMA2.MMA R89, -RZ, RZ, 0, 1.1920928955078125e-07 ;  /* 0x00000002ff597435 */ /* 0x000fe200000001ff */
[----:B-1----:R-:W-:Y:S02]  /*8b40*/  MOV R90, R87 ;  /* 0x00000057005a7202 */ /* 0x002fe40000000f00 */
[----:B------:R-:W-:-:S02]  /*8b50*/  MOV R143, R86 ;  /* 0x00000056008f7202 */ /* 0x000fc40000000f00 */
[----:B------:R-:W-:Y:S02]  /*8b60*/  MOV R85, 0x1f ;  /* 0x0000001f00557802 */ /* 0x000fe40000000f00 */
[----:B------:R-:W-:Y:S02]  /*8b70*/  MOV R87, 0xffffffff ;  /* 0xffffffff00577802 */ /* 0x000fe40000000f00 */
[----:B------:R-:W-:Y:S02]  /*8b80*/  MOV R84, 0x8ba0 ;  /* 0x00008ba000547802 */ /* 0x000fe40000000f00 */
[----:B------:R-:W-:Y:S05]  /*8b90*/  CALL.REL.NOINC `($__internal_57_$__cuda_sm70_shflsync_down) ;  /* 0x000005d000007944 */ /* 0x000fea0003c00000 */
[----:B-1----:R-:W-:Y:S01]  /*8ba0*/  @!P3 FFMA.FTZ R86, R88, R87, R86 ;  /* 0x000000575856b223 */ /* 0x002fe20000010056 */
[----:B------:R-:W-:Y:S01]  /*8bb0*/  HFMA2.MMA R89, -RZ, RZ, 0, 2.384185791015625e-07 ;  /* 0x00000004ff597435 */ /* 0x000fe200000001ff */
[----:B------:R-:W-:Y:S01]  /*8bc0*/  @!P3 FMUL.FTZ R88, R90, R88 ;  /* 0x000000585a58b220 */ /* 0x000fe20000410000 */
[----:B------:R-:W-:Y:S02]  /*8bd0*/  MOV R85, 0x1f ;  /* 0x0000001f00557802 */ /* 0x000fe40000000f00 */
[----:B------:R-:W-:Y:S02]  /*8be0*/  MOV R87, 0xffffffff ;  /* 0xffffffff00577802 */ /* 0x000fe40000000f00 */
[----:B------:R-:W-:-:S02]  /*8bf0*/  MOV R143, R88 ;  /* 0x00000058008f7202 */ /* 0x000fc40000000f00 */
[----:B------:R-:W-:Y:S02]  /*8c00*/  MOV R84, 0x8c20 ;  /* 0x00008c2000547802 */ /* 0x000fe40000000f00 */
[----:B------:R-:W-:Y:S05]  /*8c10*/  CALL.REL.NOINC `($__internal_57_$__cuda_sm70_shflsync_down) ;  /* 0x0000055000007944 */ /* 0x000fea0003c00000 */
[----:B------:R-:W-:Y:S01]  /*8c20*/  HFMA2.MMA R89, -RZ, RZ, 0, 2.384185791015625e-07 ;  /* 0x00000004ff597435 */ /* 0x000fe200000001ff */
[----:B-1----:R-:W-:Y:S02]  /*8c30*/  MOV R90, R87 ;  /* 0x00000057005a7202 */ /* 0x002fe40000000f00 */
[----:B------:R-:W-:Y:S02]  /*8c40*/  MOV R143, R86 ;  /* 0x00000056008f7202 */ /* 0x000fe40000000f00 */
[----:B------:R-:W-:Y:S02]  /*8c50*/  MOV R85, 0x1f ;  /* 0x0000001f00557802 */ /* 0x000fe40000000f00 */
[----:B------:R-:W-:Y:S02]  /*8c60*/  MOV R87, 0xffffffff ;  /* 0xffffffff00577802 */ /* 0x000fe40000000f00 */
[----:B------:R-:W-:Y:S02]  /*8c70*/  MOV R84, 0x8c90 ;  /* 0x00008c9000547802 */ /* 0x000fe40000000f00 */
[----:B------:R-:W-:Y:S05]  /*8c80*/  CALL.REL.NOINC `($__internal_57_$__cuda_sm70_shflsync_down) ;  /* 0x000004e000007944 */ /* 0x000fea0003c00000 */
[----:B-1----:R-:W-:Y:S01]  /*8c90*/  @!P2 FFMA.FTZ R86, R88, R87, R86 ;  /* 0x000000575856a223 */ /* 0x002fe20000010056 */
[----:B------:R-:W-:Y:S01]  /*8ca0*/  HFMA2.MMA R89, -RZ, RZ, 0, 4.76837158203125e-07 ;  /* 0x00000008ff597435 */ /* 0x000fe200000001ff */
[----:B------:R-:W-:Y:S01]  /*8cb0*/  @!P2 FMUL.FTZ R88, R90, R88 ;  /* 0x000000585a58a220 */ /* 0x000fe20000410000 */
[----:B------:R-:W-:-:S02]  /*8cc0*/  MOV R85, 0x1f ;  /* 0x0000001f00557802 */ /* 0x000fc40000000f00 */
[----:B------:R-:W-:Y:S02]  /*8cd0*/  MOV R87, 0xffffffff ;  /* 0xffffffff00577802 */ /* 0x000fe40000000f00 */
[----:B------:R-:W-:Y:S02]  /*8ce0*/  MOV R141, R88 ;  /* 0x00000058008d7202 */ /* 0x000fe40000000f00 */
[----:B------:R-:W-:Y:S02]  /*8cf0*/  MOV R84, 0x8d20 ;  /* 0x00008d2000547802 */ /* 0x000fe40000000f00 */
[----:B------:R-:W-:Y:S02]  /*8d00*/  MOV R143, R141 ;  /* 0x0000008d008f7202 */ /* 0x000fe40000000f00 */
[----:B------:R-:W-:Y:S05]  /*8d10*/  CALL.REL.NOINC `($__internal_57_$__cuda_sm70_shflsync_down) ;  /* 0x0000045000007944 */ /* 0x000fea0003c00000 */
[----:B------:R-:W-:Y:S01]  /*8d20*/  HFMA2.MMA R89, -RZ, RZ, 0, 4.76837158203125e-07 ;  /* 0x00000008ff597435 */ /* 0x000fe200000001ff */
[----:B-1----:R-:W-:Y:S02]  /*8d30*/  MOV R88, R87 ;  /* 0x0000005700587202 */ /* 0x002fe40000000f00 */
[----:B------:R-:W-:Y:S02]  /*8d40*/  MOV R143, R86 ;  /* 0x00000056008f7202 */ /* 0x000fe40000000f00 */
[----:B------:R-:W-:-:S02]  /*8d50*/  MOV R85, 0x1f ;  /* 0x0000001f00557802 */ /* 0x000fc40000000f00 */
[----:B------:R-:W-:Y:S02]  /*8d60*/  MOV R87, 0xffffffff ;  /* 0xffffffff00577802 */ /* 0x000fe40000000f00 */
[----:B------:R-:W-:Y:S02]  /*8d70*/  MOV R84, 0x8d90 ;  /* 0x00008d9000547802 */ /* 0x000fe40000000f00 */
[----:B------:R-:W-:Y:S05]  /*8d80*/  CALL.REL.NOINC `($__internal_57_$__cuda_sm70_shflsync_down) ;  /* 0x000003e000007944 */ /* 0x000fea0003c00000 */
[----:B-1----:R-:W-:Y:S01]  /*8d90*/  @!P1 FFMA.FTZ R86, R141, R87, R86 ;  /* 0x000000578d569223 */ /* 0x002fe20000010056 */
[----:B------:R-:W-:Y:S01]  /*8da0*/  HFMA2.MMA R89, -RZ, RZ, 0, 9.5367431640625e-07 ;  /* 0x00000010ff597435 */ /* 0x000fe200000001ff */
[----:B------:R-:W-:Y:S01]  /*8db0*/  @!P1 FMUL.FTZ R141, R88, R141 ;  /* 0x0000008d588d9220 */ /* 0x000fe20000410000 */
[----:B------:R-:W-:Y:S02]  /*8dc0*/  MOV R85, 0x1f ;  /* 0x0000001f00557802 */ /* 0x000fe40000000f00 */
[----:B------:R-:W-:Y:S02]  /*8dd0*/  MOV R88, R86 ;  /* 0x0000005600587202 */ /* 0x000fe40000000f00 */
[----:B------:R-:W-:Y:S02]  /*8de0*/  MOV R87, 0xffffffff ;  /* 0xffffffff00577802 */ /* 0x000fe40000000f00 */
[----:B------:R-:W-:-:S02]  /*8df0*/  MOV R143, R141 ;  /* 0x0000008d008f7202 */ /* 0x000fc40000000f00 */
[----:B------:R-:W-:Y:S02]  /*8e00*/  MOV R84, 0x8e20 ;  /* 0x00008e2000547802 */ /* 0x000fe40000000f00 */
[----:B------:R-:W-:Y:S05]  /*8e10*/  CALL.REL.NOINC `($__internal_57_$__cuda_sm70_shflsync_down) ;  /* 0x0000035000007944 */ /* 0x000fea0003c00000 */
[----:B------:R-:W-:Y:S01]  /*8e20*/  HFMA2.MMA R89, -RZ, RZ, 0, 9.5367431640625e-07 ;  /* 0x00000010ff597435 */ /* 0x000fe200000001ff */
[----:B-1----:R-:W-:Y:S02]  /*8e30*/  MOV R86, R87 ;  /* 0x0000005700567202 */ /* 0x002fe40000000f00 */
[----:B------:R-:W-:Y:S02]  /*8e40*/  MOV R143, R88 ;  /* 0x00000058008f7202 */ /* 0x000fe40000000f00 */
[----:B------:R-:W-:Y:S02]  /*8e50*/  MOV R85, 0x1f ;  /* 0x0000001f00557802 */ /* 0x000fe40000000f00 */
[----:B------:R-:W-:Y:S02]  /*8e60*/  MOV R87, 0xffffffff ;  /* 0xffffffff00577802 */ /* 0x000fe40000000f00 */
[----:B------:R-:W-:Y:S02]  /*8e70*/  MOV R84, 0x8e90 ;  /* 0x00008e9000547802 */ /* 0x000fe40000000f00 */
[----:B------:R-:W-:Y:S05]  /*8e80*/  CALL.REL.NOINC `($__internal_57_$__cuda_sm70_shflsync_down) ;  /* 0x000002e000007944 */ /* 0x000fea0003c00000 */
[----:B-1----:R-:W-:Y:S01]  /*8e90*/  @!P0 FFMA.FTZ R88, R141, R87, R88 ;  /* 0x000000578d588223 */ /* 0x002fe20000010058 */
[----:B------:R-:W-:Y:S01]  /*8ea0*/  MOV R89, 0x1f ;  /* 0x0000001f00597802 */ /* 0x000fe20000000f00 */
[----:B------:R-:W-:Y:S01]  /*8eb0*/  @!P0 FMUL.FTZ R141, R86, R141 ;  /* 0x0000008d568d8220 */ /* 0x000fe20000410000 */
[----:B------:R-:W-:Y:S01]  /*8ec0*/  HFMA2.MMA R86, -RZ, RZ, 0, 0 ;  /* 0x00000000ff567435 */ /* 0x000fe200000001ff */
[----:B------:R-:W-:-:S02]  /*8ed0*/  MOV R87, 0xffffffff ;  /* 0xffffffff00577802 */ /* 0x000fc40000000f00 */
[----:B------:R-:W-:Y:S02]  /*8ee0*/  MOV R85, 0x8f10 ;  /* 0x00008f1000557802 */ /* 0x000fe40000000f00 */
[----:B------:R-:W-:Y:S02]  /*8ef0*/  MOV R84, R141 ;  /* 0x0000008d00547202 */ /* 0x000fe40000000f00 */
[----:B------:R-:W-:Y:S05]  /*8f00*/  CALL.REL.NOINC `($__internal_58_$__cuda_sm70_shflsync_idx_p) ;  /* 0x000002a000007944 */ /* 0x000fea0003c00000 */
[----:B-1----:R-:W-:Y:S01]  /*8f10*/  MOV R90, R86 ;  /* 0x00000056005a7202 */ /* 0x002fe20000000f00 */
[----:B------:R-:W-:Y:S01]  /*8f20*/  HFMA2.MMA R86, -RZ, RZ, 0, 0 ;  /* 0x00000000ff567435 */ /* 0x000fe200000001ff */
[----:B------:R-:W-:Y:S02]  /*8f30*/  MOV R84, R88 ;  /* 0x0000005800547202 */ /* 0x000fe40000000f00 */
[----:B------:R-:W-:Y:S02]  /*8f40*/  MOV R89, 0x1f ;  /* 0x0000001f00597802 */ /* 0x000fe40000000f00 */
[----:B------:R-:W-:Y:S02]  /*8f50*/  MOV R87, 0xffffffff ;  /* 0xffffffff00577802 */ /* 0x000fe40000000f00 */
[----:B------:R-:W-:-:S02]  /*8f60*/  MOV R85, 0x8f80 ;  /* 0x00008f8000557802 */ /* 0x000fc40000000f00 */
[----:B------:R-:W-:Y:S05]  /*8f70*/  CALL.REL.NOINC `($__internal_58_$__cuda_sm70_shflsync_idx_p) ;  /* 0x0000023000007944 */ /* 0x000fea0003c00000 */
[----:B------:R-:W-:Y:S01]  /*8f80*/  HFMA2.MMA R89, -RZ, RZ, 0, 5.9604644775390625e-08 ;  /* 0x00000001ff597435 */ /* 0x000fe200000001ff */
[----:B-1----:R-:W-:-:S02]  /*8f90*/  MOV R91, R86 ;  /* 0x00000056005b7202 */ /* 0x002fc40000000f00 */
[----:B------:R-:W-:Y:S02]  /*8fa0*/  MOV R143, R141 ;  /* 0x0000008d008f7202 */ /* 0x000fe40000000f00 */
[----:B------:R-:W-:Y:S02]  /*8fb0*/  MOV R85, 0x1f ;  /* 0x0000001f00557802 */ /* 0x000fe40000000f00 */
[----:B------:R-:W-:Y:S02]  /*8fc0*/  MOV R87, 0xffffffff ;  /* 0xffffffff00577802 */ /* 0x000fe40000000f00 */
[----:B------:R-:W-:Y:S02]  /*8fd0*/  MOV R84, 0x8ff0 ;  /* 0x00008ff000547802 */ /* 0x000fe40000000f00 */
[----:B------:R-:W-:Y:S05]  /*8fe0*/  CALL.REL.NOINC `($__internal_57_$__cuda_sm70_shflsync_down) ;  /* 0x0000018000007944 */ /* 0x000fea0003c00000 */
[----:B------:R-:W-:Y:S01]  /*8ff0*/  HFMA2.MMA R89, -RZ, RZ, 0, 5.9604644775390625e-08 ;  /* 0x00000001ff597435 */ /* 0x000fe200000001ff */
[----:B-1----:R-:W-:Y:S02]  /*9000*/  MOV R86, R87 ;  /* 0x0000005700567202 */ /* 0x002fe40000000f00 */
[----:B------:R-:W-:Y:S02]  /*9010*/  MOV R143, R88 ;  /* 0x00000058008f7202 */ /* 0x000fe40000000f00 */
[----:B------:R-:W-:-:S02]  /*9020*/  MOV R85, 0x1f ;  /* 0x0000001f00557802 */ /* 0x000fc40000000f00 */
[----:B------:R-:W-:Y:S02]  /*9030*/  MOV R87, 0xffffffff ;  /* 0xffffffff00577802 */ /* 0x000fe40000000f00 */
[----:B------:R-:W-:Y:S02]  /*9040*/  MOV R84, 0x9060 ;  /* 0x0000906000547802 */ /* 0x000fe40000000f00 */
[----:B------:R-:W-:Y:S05]  /*9050*/  CALL.REL.NOINC `($__internal_57_$__cuda_sm70_shflsync_down) ;  /* 0x0000011000007944 */ /* 0x000fea0003c00000 */
[----:B------:R-:W-:Y:S01]  /*9060*/  MOV R88, R86 ;  /* 0x0000005600587202 */ /* 0x000fe20000000f00 */
[----:B------:R-:W-:Y:S01]  /*9070*/  HFMA2.MMA R86, -RZ, RZ, 0, 0 ;  /* 0x00000000ff567435 */ /* 0x000fe200000001ff */
[----:B-1----:R-:W-:Y:S02]  /*9080*/  MOV R141, R87 ;  /* 0x00000057008d7202 */ /* 0x002fe40000000f00 */
[----:B------:R-:W-:Y:S02]  /*9090*/  MOV R84, R82 ;  /* 0x0000005200547202 */ /* 0x000fe40000000f00 */
[----:B------:R-:W-:Y:S02]  /*90a0*/  MOV R89, 0x1f ;  /* 0x0000001f00597802 */ /* 0x000fe40000000f00 */
[----:B------:R-:W-:-:S02]  /*90b0*/  MOV R87, 0xffffffff ;  /* 0xffffffff00577802 */ /* 0x000fc40000000f00 */
[----:B------:R-:W-:Y:S02]  /*90c0*/  MOV R85, 0x90e0 ;  /* 0x000090e000557802 */ /* 0x000fe40000000f00 */
[----:B------:R-:W-:Y:S05]  /*90d0*/  CALL.REL.NOINC `($__internal_58_$__cuda_sm70_shflsync_idx_p) ;  /* 0x000000d000007944 */ /* 0x000fea0003c00000 */
[----:B-1----:R-:W-:Y:S01]  /*90e0*/  MOV R143, R86 ;  /* 0x00000056008f7202 */ /* 0x002fe20000000f00 */
[----:B------:R-:W-:Y:S01]  /*90f0*/  HFMA2.MMA R86, -RZ, RZ, 0, 0 ;  /* 0x00000000ff567435 */ /* 0x000fe200000001ff */
[----:B------:R-:W-:Y:S02]  /*9100*/  MOV R84, R83 ;  /* 0x0000005300547202 */ /* 0x000fe40000000f00 */
[----:B------:R-:W-:Y:S02]  /*9110*/  MOV R89, 0x1f ;  /* 0x0000001f00597802 */ /* 0x000fe40000000f00 */
[----:B------:R-:W-:Y:S02]  /*9120*/  MOV R87, 0xffffffff ;  /* 0xffffffff00577802 */ /* 0x000fe40000000f00 */
[----:B------:R-:W-:Y:S02]  /*9130*/  MOV R85, 0x9150 ;  /* 0x0000915000557802 */ /* 0x000fe40000000f00 */
[----:B------:R-:W-:Y:S05]  /*9140*/  CALL.REL.NOINC `($__internal_58_$__cuda_sm70_shflsync_idx_p) ;  /* 0x0000006000007944 */ /* 0x000fea0003c00000 */
[----:B-1----:R-:W-:Y:S01]  /*9150*/  MOV R85, R86 ;  /* 0x0000005600557202 */ /* 0x002fe20000000f00 */
[----:B------:R-:W-:Y:S05]  /*9160*/  BRA `(.L_x_1435) ;  /* 0xffffca9000007947 */ /* 0x000fea000383ffff */
        .weak           $__internal_57_$__cuda_sm70_shflsync_down
        .type           $__internal_57_$__cuda_sm70_shflsync_down,@function
        .size           $__internal_57_$__cuda_sm70_shflsync_down,($__internal_58_$__cuda_sm70_shflsync_idx_p - $__internal_57_$__cuda_sm70_shflsync_down)
$__internal_57_$__cuda_sm70_shflsync_down:
[----:B------:R-:W-:Y:S04]  /*9170*/  WARPSYNC R87 ;  /* 0x0000005700007348 */ /* 0x000fe80003800000 */
[----:B------:R0:W1:Y:S02]  /*9180*/  SHFL.DOWN PT, R87, R143, R89, R85 ;  /* 0x080000598f577389 */ /* 0x00006400000e0055 */
[----:B0-----:R-:W-:-:S06]  /*9190*/  HFMA2.MMA R85, -RZ, RZ, 0, 0 ;  /* 0x00000000ff557435 */ /* 0x001fcc00000001ff */
[----:B------:R-:W-:Y:S05]  /*91a0*/  RET.REL.NODEC R84 `(_Z25selective_scan_bwd_kernelI32Selective_Scan_bwd_kernel_traitsILi128ELi16ELb1ELb0ELb0ELb1ELb1EN3c104HalfEfEEv12SSMParamsBwd) ;  /* 0xffff6e5054007950 */ /* 0x000fea0003c3ffff */
        .weak           $__internal_58_$__cuda_sm70_shflsync_idx_p
        .type           $__internal_58_$__cuda_sm70_shflsync_idx_p,@function
        .size           $__internal_58_$__cuda_sm70_shflsync_idx_p,($__internal_59_$__cuda_sm70_shflsync_up - $__internal_58_$__cuda_sm70_shflsync_idx_p)
$__internal_58_$__cuda_sm70_shflsync_idx_p:
[----:B------:R-:W-:Y:S04]  /*91b0*/  WARPSYNC R87 ;  /* 0x0000005700007348 */ /* 0x000fe80003800000 */
[----:B------:R0:W1:Y:S02]  /*91c0*/  SHFL.IDX PT, R86, R84, R86, R89 ;  /* 0x0000005654567389 */ /* 0x00006400000e0059 */
[----:B0-----:R-:W-:Y:S01]  /*91d0*/  MOV R84, R85 ;  /* 0x0000005500547202 */ /* 0x001fe20000000f00 */
[----:B------:R-:W-:-:S06]  /*91e0*/  HFMA2.MMA R85, -RZ, RZ, 0, 0 ;  /* 0x00000000ff557435 */ /* 0x000fcc00000001ff */
[----:B------:R-:W-:Y:S05]  /*91f0*/  RET.REL.NODEC R84 `(_Z25selective_scan_bwd_kernelI32Selective_Scan_bwd_kernel_traitsILi128ELi16ELb1ELb0ELb0ELb1ELb1EN3c104HalfEfEEv12SSMParamsBwd) ;  /* 0xffff6e0054007950 */ /* 0x000fea0003c3ffff */
        .weak           $__internal_59_$__cuda_sm70_shflsync_up
        .type           $__internal_59_$__cuda_sm70_shflsync_up,@function
        .size           $__internal_59_$__cuda_sm70_shflsync_up,(.L_x_8871 - $__internal_59_$__cuda_sm70_shflsync_up)
$__internal_59_$__cuda_sm70_shflsync_up:
[----:B------:R-:W-:Y:S04]  /*9200*/  WARPSYNC R87 ;  /* 0x0000005700007348 */ /* 0x000fe80003800000 */
[----:B------:R0:W1:Y:S02]  /*9210*/  SHFL.UP PT, R87, R160, R89, R85 ;  /* 0x04000059a0577389 */ /* 0x00006400000e0055 */
[----:B0-----:R-:W-:-:S04]  /*9220*/  MOV R85, 0x0 ;  /* 0x0000000000557802 */ /* 0x001fc80000000f00 */
[----:B------:R-:W-:Y:S05]  /*9230*/  RET.REL.NODEC R84 `(_Z25selective_scan_bwd_kernelI32Selective_Scan_bwd_kernel_traitsILi128ELi16ELb1ELb0ELb0ELb1ELb1EN3c104HalfEfEEv12SSMParamsBwd) ;  /* 0xffff6dc054007950 */ /* 0x000fea0003c3ffff */
.L_x_1436:
        /* <DEDUP_REMOVED lines=12> */
.L_x_8871:


//--------------------- .text._Z25selective_scan_bwd_kernelI32Selective_Scan_bwd_kernel_traitsILi128ELi16ELb1ELb0ELb1ELb0ELb0EN3c104HalfEfEEv12SSMParamsBwd --------------------------
	.section	.text._Z25selective_scan_bwd_kernelI32Selective_Scan_bwd_kernel_traitsILi128ELi16ELb1ELb0ELb1ELb0ELb0EN3c104HalfEfEEv12SSMParamsBwd,"ax",@progbits
	.sectioninfo	@"SHI_REGISTERS=166"
	.align	128
        .global         _Z25selective_scan_bwd_kernelI32Selective_Scan_bwd_kernel_traitsILi128ELi16ELb1ELb0ELb1ELb0ELb0EN3c104HalfEfEEv12SSMParamsBwd
        .type           _Z25selective_scan_bwd_kernelI32Selective_Scan_bwd_kernel_traitsILi128ELi16ELb1ELb0ELb1ELb0ELb0EN3c104HalfEfEEv12SSMParamsBwd,@function
        .size           _Z25selective_scan_bwd_kernelI32Selective_Scan_bwd_kernel_traitsILi128ELi16ELb1ELb0ELb1ELb0ELb0EN3c104HalfEfEEv12SSMParamsBwd,(.L_x_8874 - _Z25selective_scan_bwd_kernelI32Selective_Scan_bwd_kernel_traitsILi128ELi16ELb1ELb0ELb1ELb0ELb0EN3c104HalfEfEEv12SSMParamsBwd)
        .other          _Z25selective_scan_bwd_kernelI32Selective_Scan_bwd_kernel_traitsILi128ELi16ELb1ELb0ELb1ELb0ELb0EN3c104HalfEfEEv12SSMParamsBwd,@"STO_CUDA_ENTRY STV_DEFAULT"
_Z25selective_scan_bwd_kernelI32Selective_Scan_bwd_kernel_traitsILi128ELi16ELb1ELb0ELb1ELb0ELb0EN3c104HalfEfEEv12SSMParamsBwd:
.text._Z25selective_scan_bwd_kernelI32Selective_Scan_bwd_kernel_traitsILi128ELi16ELb1ELb0ELb1ELb0ELb0EN3c104HalfEfEEv12SSMParamsBwd:
        /* <DEDUP_REMOVED lines=33> */
[----:B------:R-:W-:Y:S01]  /*0210*/  MOV R89, RZ ;  /* 0x000000ff00597202 */ /* 0x000fe20000000f00 */
        /* <DEDUP_REMOVED lines=11> */
[----:B------:R-:W-:Y:S02]  /*02d0*/  UIMAD UR15, UR35, UR8, URZ ;  /* 0x00000008230f72a4 */ /* 0x000fe4000f8e023f */
[----:B------:R-:W-:Y:S02]  /*02e0*/  UISETP.NE.AND.EX UP2, UPT, URZ, UR27, UPT, UP2 ;  /* 0x0000001b3f00728c */ /* 0x000fe4000bf45320 */
[----:B------:R-:W-:Y:S01]  /*02f0*/  UIMAD.WIDE.U32 UR12, UR34, UR8, URZ ;  /* 0x00000008220c72a5 */ /* 0x000fe2000f8e003f */
[----:B0-----:R-:W2:Y:S01]  /*0300*/  MUFU.RCP R0, R0 ;  /* 0x0000000000007308 */ /* 0x001ea20000001000 */
[----:B------:R-:W-:-:S02]  /*0310*/  UIMAD.WIDE.U32 UR18, UR34, UR6, URZ ;  /* 0x00000006221272a5 */ /* 0x000fc4000f8e003f */
[----:B------:R-:W-:Y:S02]  /*0320*/  UMOV UR8, URZ ;  /* 0x0000003f00087c82 */ /* 0x000fe40008000000 */
[----:B------:R-:W-:Y:S02]  /*0330*/  @UP1 ULEA UR8, UP3, UR16, UR20, 0x2 ;  /* 0x0000001410081291 */ /* 0x000fe4000f86103f */
[----:B------:R-:W-:Y:S02]  /*0340*/  ULDC.64 UR6, c[0x0][0x1b0] ;  /* 0x00006c0000067ab9 */ /* 0x000fe40000000a00 */
[----:B------:R-:W-:Y:S02]  /*0350*/  UIMAD UR15, UR34, UR9, UR15 ;  /* 0x00000009220f72a4 */ /* 0x000fe4000f8e020f */
[----:B------:R-:W-:Y:S02]  /*0360*/  UIMAD.WIDE.U32 UR10, UR34, UR6, URZ ;  /* 0x00000006220a72a5 */ /* 0x000fe4000f8e003f */
[----:B------:R-:W-:-:S02]  /*0370*/  UIMAD UR14, UR35, UR6, URZ ;  /* 0x00000006230e72a4 */ /* 0x000fc4000f8e023f */
[----:B------:R-:W-:Y:S01]  /*0380*/  UMOV UR9, URZ ;  /* 0x0000003f00097c82 */ /* 0x000fe20008000000 */
[----:B--2---:R-:W-:Y:S01]  /*0390*/  IADD3 R2, R0, 0xffffffe, RZ ;  /* 0x0ffffffe00027810 */ /* 0x004fe20007ffe0ff */
[----:B------:R-:W-:Y:S01]  /*03a0*/  @UP1 ULEA.HI.X UR9, UR16, UR21, UR17, 0x2, UP3 ;  /* 0x0000001510091291 */ /* 0x000fe200098f1411 */
[----:B------:R-:W-:Y:S01]  /*03b0*/  IABS R0, UR16 ;  /* 0x0000001000007c13 */ /* 0x000fe20008000000 */
[----:B------:R-:W-:Y:S02]  /*03c0*/  UMOV UR6, URZ ;  /* 0x0000003f00067c82 */ /* 0x000fe40008000000 */
[----:B------:R-:W-:Y:S01]  /*03d0*/  @UP2 ULEA UR6, UP1, UR16, UR26, 0x2 ;  /* 0x0000001a10062291 */ /* 0x000fe2000f82103f */
[----:B------:R-:W0:Y:S01]  /*03e0*/  F2I.FTZ.U32.TRUNC.NTZ R2, R2 ;  /* 0x0000000200027305 */ /* 0x000e22000021f000 */
[----:B------:R-:W1:Y:S01]  /*03f0*/  R2UR UR23, R0 ;  /* 0x00000000001773c2 */ /* 0x000e6200000e0000 */
[----:B------:R-:W-:Y:S02]  /*0400*/  UIADD3 UR25, UR25, UR4, URZ ;  /* 0x0000000419197290 */ /* 0x000fe4000fffe03f */
[----:B------:R-:W-:-:S02]  /*0410*/  UIMAD UR14, UR34, UR7, UR14 ;  /* 0x00000007220e72a4 */ /* 0x000fc4000f8e020e */
[----:B------:R-:W-:Y:S02]  /*0420*/  UMOV UR4, URZ ;  /* 0x0000003f00047c82 */ /* 0x000fe40008000000 */
[----:B------:R-:W-:Y:S02]  /*0430*/  UMOV UR7, URZ ;  /* 0x0000003f00077c82 */ /* 0x000fe40008000000 */
[----:B------:R-:W-:Y:S02]  /*0440*/  @UP2 ULEA.HI.X UR7, UR16, UR27, UR17, 0x2, UP1 ;  /* 0x0000001b10072291 */ /* 0x000fe400088f1411 */
[----:B------:R-:W-:Y:S02]  /*0450*/  ULDC.64 UR20, c[0x0][0x1e8] ;  /* 0x00007a0000147ab9 */ /* 0x000fe40000000a00 */
[----:B------:R-:W-:Y:S01]  /*0460*/  ULDC.64 UR26, c[0x0][0x1d8] ;  /* 0x00007600001a7ab9 */ /* 0x000fe20000000a00 */
[----:B0-----:R-:W0:Y:S01]  /*0470*/  R2UR UR5, R2 ;  /* 0x00000000020573c2 */ /* 0x001e2200000e0000 */
[----:B------:R-:W-:-:S02]  /*0480*/  UIMAD UR36, UR17, UR20, URZ ;  /* 0x00000014112472a4 */ /* 0x000fc4000f8e023f */
[----:B------:R-:W-:Y:S02]  /*0490*/  UIADD3 UR19, UR19, UR32, URZ ;  /* 0x0000002013137290 */ /* 0x000fe4000fffe03f */
[----:B------:R-:W-:Y:S02]  /*04a0*/  UIMAD UR22, UR17, UR26, URZ ;  /* 0x0000001a111672a4 */ /* 0x000fe4000f8e023f */
[----:B------:R-:W-:Y:S02]  /*04b0*/  ULDC UR32, c[0x0][0x174] ;  /* 0x00005d0000207ab9 */ /* 0x000fe40000000800 */
[----:B------:R-:W-:Y:S02]  /*04c0*/  UIMAD.WIDE.U32 UR18, UR16, UR20, UR18 ;  /* 0x00000014101272a5 */ /* 0x000fe4000f8e0012 */
[----:B------:R-:W-:Y:S02]  /*04d0*/  UIADD3 UR13, UR13, UR15, URZ ;  /* 0x0000000f0d0d7290 */ /* 0x000fe4000fffe03f */
[----:B------:R-:W-:-:S02]  /*04e0*/  UIMAD UR22, UR16, UR27, UR22 ;  /* 0x0000001b101672a4 */ /* 0x000fc4000f8e0216 */
[----:B------:R-:W-:Y:S02]  /*04f0*/  ULDC UR37, c[0x0][0x178] ;  /* 0x00005e0000257ab9 */ /* 0x000fe40000000800 */
[----:B------:R-:W-:Y:S02]  /*0500*/  ULOP3.LUT UR27, UR16, UR37, URZ, 0x3c, !UPT ;  /* 0x00000025101b7292 */ /* 0x000fe4000f8e3c3f */
[----:B------:R-:W-:Y:S02]  /*0510*/  UIADD3 UR11, UR11, UR14, URZ ;  /* 0x0000000e0b0b7290 */ /* 0x000fe4000fffe03f */
[----:B0-----:R-:W-:-:S04]  /*0520*/  UIADD3 UR28, URZ, -UR5, URZ ;  /* 0x800000053f1c7290 */ /* 0x001fc8000fffe03f */
[----:B------:R-:W-:-:S04]  /*0530*/  UIMAD UR28, UR28, UR33, URZ ;  /* 0x000000211c1c72a4 */ /* 0x000fc8000f8e023f */
[----:B------:R-:W-:Y:S02]  /*0540*/  UIMAD.WIDE.U32 UR28, UR5, UR28, UR4 ;  /* 0x0000001c051c72a5 */ /* 0x000fe4000f8e0004 */
[----:B------:R-:W-:Y:S02]  /*0550*/  UIMAD.WIDE.U32 UR4, UR16, UR26, UR24 ;  /* 0x0000001a100472a5 */ /* 0x000fe4000f8e0018 */
[----:B-1----:R-:W-:Y:S02]  /*0560*/  UIMAD.WIDE.U32 UR24, UR29, UR23, URZ ;  /* 0x000000171d1872a5 */ /* 0x002fe4000f8e003f */
[----:B------:R-:W-:Y:S02]  /*0570*/  UIMAD UR26, UR16, UR21, UR36 ;  /* 0x00000015101a72a4 */ /* 0x000fe4000f8e0224 */
[----:B------:R-:W-:Y:S02]  /*0580*/  USHF.L.U32 UR36, UR32, 0xb, URZ ;  /* 0x0000000b20247899 */ /* 0x000fe4000800063f */
[----:B------:R-:W-:-:S02]  /*0590*/  ULDC.64 UR20, c[0x0][0x280] ;  /* 0x0000a00000147ab9 */ /* 0x000fc40000000a00 */
[----:B------:R-:W-:Y:S02]  /*05a0*/  UMOV UR28, UR25 ;  /* 0x00000019001c7c82 */ /* 0x000fe40008000000 */
[----:B------:R-:W-:Y:S02]  /*05b0*/  UIADD3 UR24, -UR28, URZ, URZ ;  /* 0x0000003f1c187290 */ /* 0x000fe4000fffe13f */
[----:B------:R-:W-:Y:S02]  /*05c0*/  UIADD3 UR15, UR36, -0x800, URZ ;  /* 0xfffff800240f7890 */ /* 0x000fe4000fffe03f */
[----:B------:R-:W-:Y:S02]  /*05d0*/  UIMAD UR23, UR33, UR24, UR23 ;  /* 0x00000018211772a4 */ /* 0x000fe4000f8e0217 */
[----:B------:R-:W-:Y:S02]  /*05e0*/  UIMAD UR24, UR17, UR20, URZ ;  /* 0x00000014111872a4 */ /* 0x000fe4000f8e023f */
[----:B------:R-:W-:-:S02]  /*05f0*/  UISETP.GT.U32.AND UP1, UPT, UR33, UR23, UPT ;  /* 0x000000172100728c */ /* 0x000fc4000bf24070 */
[----:B------:R-:W-:Y:S02]  /*0600*/  UIMAD.WIDE.U32 UR12, UR16, UR20, UR12 ;  /* 0x00000014100c72a5 */ /* 0x000fe4000f8e000c */
[----:B------:R-:W-:Y:S02]  /*0610*/  USHF.R.S32.HI UR20, URZ, 0x1f, UR15 ;  /* 0x0000001f3f147899 */ /* 0x000fe4000801140f */
[----:B------:R-:W-:Y:S02]  /*0620*/  UIADD3 UR4, UP2, UR15, UR4, URZ ;  /* 0x000000040f047290 */ /* 0x000fe4000ff5e03f */
[----:B------:R-:W-:Y:S02]  /*0630*/  UIMAD UR21, UR16, UR21, UR24 ;  /* 0x00000015101572a4 */ /* 0x000fe4000f8e0218 */
[----:B------:R-:W-:Y:S02]  /*0640*/  UIADD3.X UR5, UR20, UR5, UR22, UP2, !UPT ;  /* 0x0000000514057290 */ /* 0x000fe400097fe416 */
[----:B------:R-:W-:-:S02]  /*0650*/  @!UP1 UIADD3 UR23, UR23, -UR33, URZ ;  /* 0x8000002117179290 */ /* 0x000fc4000fffe03f */
[----:B------:R-:W-:Y:S02]  /*0660*/  ULDC.64 UR24, c[0x0][0x240] ;  /* 0x0000900000187ab9 */ /* 0x000fe40000000a00 */
[----:B------:R-:W-:Y:S02]  /*0670*/  UISETP.GE.U32.AND UP2, UPT, UR23, UR33, UPT ;  /* 0x000000211700728c */ /* 0x000fe4000bf46070 */
[----:B------:R-:W-:Y:S02]  /*0680*/  ULEA UR22, UP3, UR4, UR24, 0x1 ;  /* 0x0000001804167291 */ /* 0x000fe4000f86083f */
[----:B------:R-:W-:Y:S02]  /*0690*/  @!UP1 UIADD3 UR28, UR28, 0x1, URZ ;  /* 0x000000011c1c9890 */ /* 0x000fe4000fffe03f */
[----:B------:R-:W-:Y:S02]  /*06a0*/  ULEA.HI.X UR23, UR4, UR25, UR5, 0x1, UP3 ;  /* 0x0000001904177291 */ /* 0x000fe400098f0c05 */
[----:B------:R-:W-:-:S02]  /*06b0*/  UISETP.GE.AND UP3, UPT, UR27, URZ, UPT ;  /* 0x0000003f1b00728c */ /* 0x000fc4000bf66270 */
[----:B------:R-:W-:Y:S02]  /*06c0*/  UIADD3 UR27, UP4, UR15, UR18, URZ ;  /* 0x000000120f1b7290 */ /* 0x000fe4000ff9e03f */
[----:B------:R-:W-:Y:S02]  /*06d0*/  UISETP.NE.AND UP1, UPT, URZ, UR37, UPT ;  /* 0x000000253f00728c */ /* 0x000fe4000bf25270 */
[----:B------:R-:W-:Y:S02]  /*06e0*/  ULDC.64 UR4, c[0x0][0x248] ;  /* 0x0000920000047ab9 */ /* 0x000fe40000000a00 */
[----:B------:R-:W-:Y:S02]  /*06f0*/  UIADD3.X UR18, UR20, UR19, UR26, UP4, !UPT ;  /* 0x0000001314127290 */ /* 0x000fe4000a7fe41a */
[----:B------:R-:W-:Y:S02]  /*0700*/  @UP2 UIADD3 UR28, UR28, 0x1, URZ ;  /* 0x000000011c1c2890 */ /* 0x000fe4000fffe03f */
[----:B------:R-:W-:-:S02]  /*0710*/  ULEA UR26, UP4, UR27, UR4, 0x1 ;  /* 0x000000041b1a7291 */ /* 0x000fc4000f88083f */
[----:B------:R-:W-:Y:S02]  /*0720*/  UIADD3 UR29, UP2, UR15, UR12, URZ ;  /* 0x0000000c0f1d7290 */ /* 0x000fe4000ff5e03f */
[----:B------:R-:W-:Y:S02]  /*0730*/  ULEA.HI.X UR27, UR27, UR5, UR18, 0x1, UP4 ;  /* 0x000000051b1b7291 */ /* 0x000fe4000a0f0c12 */
[----:B------:R-:W-:Y:S02]  /*0740*/  UIADD3.X UR12, UR20, UR13, UR21, UP2, !UPT ;  /* 0x0000000d140c7290 */ /* 0x000fe400097fe415 */
[----:B------:R-:W-:Y:S02]  /*0750*/  UMOV UR18, UR28 ;  /* 0x0000001c00127c82 */ /* 0x000fe40008000000 */
[----:B------:R-:W-:Y:S02]  /*0760*/  @!UP3 UIADD3 UR18, -UR18, URZ, URZ ;  /* 0x0000003f1212b290 */ /* 0x000fe4000fffe13f */
[----:B------:R-:W-:-:S02]  /*0770*/  @!UP1 ULOP3.LUT UR18, URZ, UR37, URZ, 0x33, !UPT ;  /* 0x000000253f129292 */ /* 0x000fc4000f8e333f */
[----:B------:R-:W-:Y:S02]  /*0780*/  ULDC.64 UR4, c[0x0][0x308] ;  /* 0x0000c20000047ab9 */ /* 0x000fe40000000a00 */
[----:B------:R-:W-:Y:S02]  /*0790*/  USHF.R.S32.HI UR37, URZ, 0x1f, UR18 ;  /* 0x0000001f3f257899 */ /* 0x000fe40008011412 */
[----:B------:R-:W-:Y:S02]  /*07a0*/  ULEA UR28, UP1, UR29, UR4, 0x1 ;  /* 0x000000041d1c7291 */ /* 0x000fe4000f82083f */
[----:B------:R-:W-:Y:S02]  /*07b0*/  ULDC.64 UR24, c[0x0][0x1c8] ;  /* 0x0000720000187ab9 */ /* 0x000fe40000000a00 */
[----:B------:R-:W-:Y:S02]  /*07c0*/  UIMAD UR4, UR37, UR24, URZ ;  /* 0x00000018250472a4 */ /* 0x000fe4000f8e023f */
[----:B------:R-:W-:-:S02]  /*07d0*/  ULEA.HI.X UR29, UR29, UR5, UR12, 0x1, UP1 ;  /* 0x000000051d1d7291 */ /* 0x000fc400088f0c0c */
[----:B------:R-:W-:Y:S02]  /*07e0*/  UIMAD.WIDE.U32 UR12, UR18, UR24, UR10 ;  /* 0x00000018120c72a5 */ /* 0x000fe4000f8e000a */
[----:B------:R-:W-:Y:S02]  /*07f0*/  UIMAD UR14, UR18, UR25, UR4 ;  /* 0x00000019120e72a4 */ /* 0x000fe4000f8e0204 */
[----:B------:R-:W-:Y:S02]  /*0800*/  UIADD3 UR15, UP1, UR15, UR12, URZ ;  /* 0x0000000c0f0f7290 */ /* 0x000fe4000ff3e03f */
[----:B------:R-:W-:Y:S02]  /*0810*/  UIADD3 UR14, UR13, UR14, URZ ;  /* 0x0000000e0d0e7290 */ /* 0x000fe4000fffe03f */
[----:B------:R-:W-:Y:S02]  /*0820*/  ULDC.64 UR10, c[0x0][0x230] ;  /* 0x00008c00000a7ab9 */ /* 0x000fe40000000a00 */
[----:B------:R-:W-:-:S02]  /*0830*/  ULDC UR19, c[0x0][0x164] ;  /* 0x0000590000137ab9 */ /* 0x000fc40000000800 */
        /* <DEDUP_REMOVED lines=8> */
[----:B------:R-:W-:Y:S02]  /*08c0*/  ULEA.HI.X UR33, UR15, UR11, UR33, 0x1, UP2 ;  /* 0x0000000b0f217291 */ /* 0x000fe400090f0c21 */
[----:B------:R-:W-:Y:S02]  /*08d0*/  @UP0 UMOV UR13, 0x8 ;  /* 0x00000008000d0882 */ /* 0x000fe40000000000 */
[----:B------:R-:W-:Y:S02]  /*08e0*/  ULDC.64 UR10, c[0x0][0x260] ;  /* 0x00009800000a7ab9 */ /* 0x000fe40000000a00 */
[----:B------:R-:W-:-:S02]  /*08f0*/  @UP0 UIMAD.WIDE UR10, UR12, UR13, UR10 ;  /* 0x0000000d0c0a02a5 */ /* 0x000fc4000f8e020a */
[----:B------:R-:W-:Y:S02]  /*0900*/  UMOV UR4, URZ ;  /* 0x0000003f00047c82 */ /* 0x000fe40008000000 */
[----:B------:R-:W-:Y:S02]  /*0910*/  UMOV UR12, UR8 ;  /* 0x00000008000c7c82 */ /* 0x000fe40008000000 */
[----:B------:R-:W-:Y:S02]  /*0920*/  UMOV UR13, UR9 ;  /* 0x00000009000d7c82 */ /* 0x000fe40008000000 */
[----:B------:R-:W-:Y:S02]  /*0930*/  UMOV UR14, UR6 ;  /* 0x00000006000e7c82 */ /* 0x000fe40008000000 */
[----:B------:R-:W-:Y:S02]  /*0940*/  UMOV UR15, UR7 ;  /* 0x00000007000f7c82 */ /* 0x000fe40008000000 */
[----:B------:R-:W-:-:S02]  /*0950*/  @!UP0 UMOV UR10, URZ ;  /* 0x0000003f000a8c82 */ /* 0x000fc40008000000 */
[----:B------:R-:W-:Y:S01]  /*0960*/  @!UP0 UMOV UR11, URZ ;  /* 0x0000003f000b8c82 */ /* 0x000fe20008000000 */
[----:B---3--:R0:W1:Y:S01]  /*0970*/  @P0 R2UR UR5, R3 ;  /* 0x00000000030503c2 */ /* 0x00806200000e0000 */
[----:B------:R-:W-:-:S07]  /*0980*/  PLOP3.LUT P0, PT, PT, PT, UP1, 0x80, 0x0 ;  /* 0x000000000000781c */ /* 0x000fce0003f0f018 */
[----:B----4-:R0:W2:Y:S06]  /*0990*/  @P1 R2UR UR4, R4 ;  /* 0x00000000040413c2 */ /* 0x0100ac00000e0000 */
[----:B------:R-:W-:Y:S05]  /*09a0*/  @!P0 BRA `(.L_x_1437) ;  /* 0x00004b1000008947 */ /* 0x000fea0003800000 */
[----:B------:R-:W3:Y:S01]  /*09b0*/  S2R R90, SR_TID.X ;  /* 0x00000000005a7919 */ /* 0x000ee20000002100 */
[----:B------:R-:W-:Y:S01]  /*09c0*/  MOV R89, RZ ;  /* 0x000000ff00597202 */ /* 0x000fe20000000f00 */
[----:B------:R-:W-:Y:S01]  /*09d0*/  ULDC UR19, c[0x0][0x174] ;  /* 0x00005d0000137ab9 */ /* 0x000fe20000000800 */
[----:B------:R-:W-:Y:S01]  /*09e0*/  MOV R91, RZ ;  /* 0x000000ff005b7202 */ /* 0x000fe20000000f00 */
[----:B------:R-:W4:Y:S01]  /*09f0*/  S2R R88, SR_LANEID ;  /* 0x0000000000587919 */ /* 0x000f220000000000 */
[----:B------:R-:W-:-:S02]  /*0a00*/  UMOV UR32, UR21 ;  /* 0x0000001500207c82 */ /* 0x000fc40008000000 */
[----:B------:R-:W-:Y:S01]  /*0a10*/  UMOV UR6, URZ ;  /* 0x0000003f00067c82 */ /* 0x000fe20008000000 */
[----:B0--3--:R-:W-:-:S04]  /*0a20*/  SHF.R.S32.HI R3, RZ, 0x1f, R90 ;  /* 0x0000001fff037819 */ /* 0x009fc8000001145a */
[----:B------:R-:W-:-:S04]  /*0a30*/  LEA.HI R3, R3, R90, RZ, 0x5 ;  /* 0x0000005a03037211 */ /* 0x000fc800078f28ff */
[----:B----4-:R-:W-:Y:S02]  /*0a40*/  SHF.R.S32.HI R87, RZ, 0x5, R3 ;  /* 0x00000005ff577819 */ /* 0x010fe40000011403 */
.L_x_1488:
[----:B------:R-:W-:Y:S01]  /*0a50*/  BAR.SYNC.DEFER_BLOCKING 0x0 ;  /* 0x0000000000007b1d */ /* 0x000fe20000010000 */
[----:B------:R-:W-:Y:S02]  /*0a60*/  SHF.L.U32 R0, R90, 0x1, RZ ;  /* 0x000000015a007819 */ /* 0x000fe400000006ff */
[----:B------:R-:W-:Y:S02]  /*0a70*/  MOV R2, UR22 ;  /* 0x0000001600027c02 */ /* 0x000fe40008000f00 */
[----:B------:R-:W-:Y:S02]  /*0a80*/  LOP3.LUT R85, R0, 0xffffffc0, RZ, 0xc0, !PT ;  /* 0xffffffc000557812 */ /* 0x000fe400078ec0ff */
[----:B------:R-:W-:Y:S02]  /*0a90*/  MOV R3, UR23 ;  /* 0x0000001700037c02 */ /* 0x000fe40008000f00 */
[----:B------:R-:W-:-:S05]  /*0aa0*/  LOP3.LUT R86, R85, 0x1f, R90, 0xf8, !PT ;  /* 0x0000001f55567812 */ /* 0x000fca00078ef85a */
[----:B------:R-:W-:-:S05]  /*0ab0*/  IMAD.WIDE R2, R86, 0x10, R2 ;  /* 0x0000001056027825 */ /* 0x000fca00078e0202 */
[----:B------:R-:W3:Y:S04]  /*0ac0*/  LDG.E.128 R4, [R2.64] ;  /* 0x0000001e02047981 */ /* 0x000ee8000c1e1d00 */
[----:B------:R-:W4:Y:S01]  /*0ad0*/  LDG.E.128 R8, [R2.64+0x200] ;  /* 0x0002001e02087981 */ /* 0x000f22000c1e1d00 */
[-C--:B------:R-:W-:Y:S02]  /*0ae0*/  IADD3 R85, R85, R88.reuse, RZ ;  /* 0x0000005855557210 */ /* 0x080fe40007ffe0ff */
[----:B------:R-:W-:Y:S02]  /*0af0*/  MOV R12, UR26 ;  /* 0x0000001a000c7c02 */ /* 0x000fe40008000f00 */
[----:B------:R-:W-:Y:S02]  /*0b00*/  IADD3 R0, R85, R88, RZ ;  /* 0x0000005855007210 */ /* 0x000fe40007ffe0ff */
[----:B------:R-:W-:-:S05]  /*0b10*/  MOV R13, UR27 ;  /* 0x0000001b000d7c02 */ /* 0x000fca0008000f00 */
[----:B------:R-:W-:Y:S01]  /*0b20*/  IMAD.WIDE R12, R86, 0x10, R12 ;  /* 0x00000010560c7825 */ /* 0x000fe200078e020c */
        /* <DEDUP_REMOVED lines=8> */
[----:B------:R-:W-:-:S02]  /*0bb0*/  MOV R2, UR28 ;  /* 0x0000001c00027c02 */ /* 0x000fc40008000f00 */
[----:B------:R-:W-:-:S05]  /*0bc0*/  MOV R3, UR29 ;  /* 0x0000001d00037c02 */ /* 0x000fca0008000f00 */
[----:B------:R-:W-:Y:S01]  /*0bd0*/  IMAD.WIDE R2, R86, 0x10, R2 ;  /* 0x0000001056027825 */ /* 0x000fe200078e0202 */
[----:B---3--:R-:W-:Y:S04]  /*0be0*/  STS.128 [R85.X16], R16 ;  /* 0x0000001055007388 */ /* 0x008fe8000000cc00 */
[----:B----4-:R0:W-:Y:S01]  /*0bf0*/  STS.128 [R85.X16+0x200], R20 ;  /* 0x0002001455007388 */ /* 0x0101e2000000cc00 */
[----:B------:R-:W-:-:S06]  /*0c00*/  NOP ;  /* 0x0000000000007918 */ /* 0x000fcc0000000000 */
[----:B------:R-:W3:Y:S04]  /*0c10*/  LDS.128 R8, [R0.X16] ;  /* 0x0000000000087984 */ /* 0x000ee8000000cc00 */
[----:B------:R-:W4:Y:S04]  /*0c20*/  LDS.128 R4, [R0.X16+0x10] ;  /* 0x0000100000047984 */ /* 0x000f28000000cc00 */
[----:B------:R-:W-:Y:S06]  /*0c30*/  BAR.SYNC.DEFER_BLOCKING 0x0 ;  /* 0x0000000000007b1d */ /* 0x000fec0000010000 */
[----:B--2---:R5:W2:Y:S04]  /*0c40*/  LDG.E.128 R24, [R2.64] ;  /* 0x0000001e02187981 */ /* 0x004aa8000c1e1d00 */
[----:B------:R5:W2:Y:S01]  /*0c50*/  LDG.E.128 R28, [R2.64+0x200] ;  /* 0x0002001e021c7981 */ /* 0x000aa2000c1e1d00 */
[--C-:B0-----:R-:W-:Y:S01]  /*0c60*/  HADD2.F32 R20, -RZ, R40.reuse.H0_H0 ;  /* 0x20000028ff147230 */ /* 0x101fe20000004100 */
[----:B------:R-:W-:Y:S01]  /*0c70*/  ISETP.LT.AND P0, PT, RZ, c[0x0][0x16c], PT ;  /* 0x00005b00ff007a0c */ /* 0x000fe20003f01270 */
[----:B------:R-:W-:-:S02]  /*0c80*/  HADD2.F32 R21, -RZ, R40.H1_H1 ;  /* 0x30000028ff157230 */ /* 0x000fc40000004100 */
[--C-:B---3--:R-:W-:Y:S02]  /*0c90*/  HADD2.F32 R68, -RZ, R8.reuse.H0_H0 ;  /* 0x20000008ff447230 */ /* 0x108fe40000004100 */
[----:B------:R-:W-:Y:S02]  /*0ca0*/  HADD2.F32 R67, -RZ, R8.H1_H1 ;  /* 0x30000008ff437230 */ /* 0x000fe40000004100 */
[----:B------:R-:W-:Y:S01]  /*0cb0*/  HADD2.F32 R66, -RZ, R9.H0_H0 ;  /* 0x20000009ff427230 */ /* 0x000fe20000004100 */
[----:B------:R-:W-:Y:S01]  /*0cc0*/  FADD.FTZ R68, R68, UR4 ;  /* 0x0000000444447e21 */ /* 0x000fe20008010000 */
[--C-:B-----5:R-:W-:Y:S01]  /*0cd0*/  HADD2.F32 R2, -RZ, R41.reuse.H0_H0 ;  /* 0x20000029ff027230 */ /* 0x120fe20000004100 */
[----:B------:R-:W-:Y:S01]  /*0ce0*/  FADD.FTZ R67, R67, UR4 ;  /* 0x0000000443437e21 */ /* 0x000fe20008010000 */
[----:B------:R-:W-:Y:S01]  /*0cf0*/  HADD2.F32 R3, -RZ, R41.H1_H1 ;  /* 0x30000029ff037230 */ /* 0x000fe20000004100 */
[----:B------:R-:W-:Y:S01]  /*0d00*/  FADD.FTZ R66, R66, UR4 ;  /* 0x0000000442427e21 */ /* 0x000fe20008010000 */
[----:B------:R-:W-:-:S02]  /*0d10*/  HADD2.F32 R65, -RZ, R9.H1_H1 ;  /* 0x30000009ff417230 */ /* 0x000fc40000004100 */
[--C-:B------:R-:W-:Y:S02]  /*0d20*/  HADD2.F32 R64, -RZ, R10.reuse.H0_H0 ;  /* 0x2000000aff407230 */ /* 0x100fe40000004100 */
[----:B------:R-:W-:Y:S01]  /*0d30*/  HADD2.F32 R63, -RZ, R10.H1_H1 ;  /* 0x3000000aff3f7230 */ /* 0x000fe20000004100 */
[----:B------:R-:W-:Y:S01]  /*0d40*/  FADD.FTZ R65, R65, UR4 ;  /* 0x0000000441417e21 */ /* 0x000fe20008010000 */
[--C-:B------:R-:W-:Y:S01]  /*0d50*/  HADD2.F32 R62, -RZ, R11.reuse.H0_H0 ;  /* 0x2000000bff3e7230 */ /* 0x100fe20000004100 */
[----:B------:R-:W-:Y:S01]  /*0d60*/  FADD.FTZ R64, R64, UR4 ;  /* 0x0000000440407e21 */ /* 0x000fe20008010000 */
[----:B------:R-:W-:Y:S01]  /*0d70*/  HADD2.F32 R61, -RZ, R11.H1_H1 ;  /* 0x3000000bff3d7230 */ /* 0x000fe20000004100 */
[----:B------:R-:W-:Y:S01]  /*0d80*/  FADD.FTZ R63, R63, UR4 ;  /* 0x000000043f3f7e21 */ /* 0x000fe20008010000 */
[--C-:B----4-:R-:W-:Y:S01]  /*0d90*/  HADD2.F32 R60, -RZ, R4.reuse.H0_H0 ;  /* 0x20000004ff3c7230 */ /* 0x110fe20000004100 */
[----:B------:R-:W-:Y:S01]  /*0da0*/  FADD.FTZ R62, R62, UR4 ;  /* 0x000000043e3e7e21 */ /* 0x000fe20008010000 */
[----:B------:R-:W-:Y:S01]  /*0db0*/  HADD2.F32 R39, -RZ, R4.H1_H1 ;  /* 0x30000004ff277230 */ /* 0x000fe20000004100 */
[----:B------:R-:W-:Y:S01]  /*0dc0*/  FADD.FTZ R61, R61, UR4 ;  /* 0x000000043d3d7e21 */ /* 0x000fe20008010000 */
[--C-:B------:R-:W-:Y:S01]  /*0dd0*/  HADD2.F32 R38, -RZ, R5.reuse.H0_H0 ;  /* 0x20000005ff267230 */ /* 0x100fe20000004100 */
        /* <DEDUP_REMOVED lines=12> */
[----:B------:R-:W-:Y:S01]  /*0ea0*/  FADD.FTZ R32, R32, UR4 ;  /* 0x0000000420207e21 */ /* 0x000fe20008010000 */
[----:B--2---:R-:W-:Y:S04]  /*0eb0*/  STS.128 [R85.X16], R24 ;  /* 0x0000001855007388 */ /* 0x004fe8000000cc00 */
[----:B------:R-:W-:Y:S01]  /*0ec0*/  STS.128 [R85.X16+0x200], R28 ;  /* 0x0002001c55007388 */ /* 0x000fe2000000cc00 */
[----:B------:R-:W-:-:S06]  /*0ed0*/  NOP ;  /* 0x0000000000007918 */ /* 0x000fcc0000000000 */
[----:B------:R-:W0:Y:S04]  /*0ee0*/  LDS.128 R16, [R0.X16] ;  /* 0x0000000000107984 */ /* 0x000e28000000cc00 */
[----:B------:R2:W3:Y:S02]  /*0ef0*/  LDS.128 R12, [R0.X16+0x10] ;  /* 0x00001000000c7984 */ /* 0x0004e4000000cc00 */
[----:B--2---:R-:W-:Y:S02]  /*0f00*/  HADD2.F32 R0, -RZ, R42.H0_H0 ;  /* 0x2000002aff007230 */ /* 0x004fe40000004100 */
[--C-:B0-----:R-:W-:Y:S02]  /*0f10*/  HADD2.F32 R84, -RZ, R16.reuse.H0_H0 ;  /* 0x20000010ff547230 */ /* 0x101fe40000004100 */
[----:B------:R-:W-:-:S02]  /*0f20*/  HADD2.F32 R83, -RZ, R16.H1_H1 ;  /* 0x30000010ff537230 */ /* 0x000fc40000004100 */
[--C-:B------:R-:W-:Y:S01]  /*0f30*/  HADD2.F32 R82, -RZ, R17.reuse.H0_H0 ;  /* 0x20000011ff527230 */ /* 0x100fe20000004100 */
[C---:B------:R-:W-:Y:S01]  /*0f40*/  FFMA.FTZ R20, R84.reuse, R20, R91 ;  /* 0x0000001454147223 */ /* 0x040fe2000001005b */
[----:B------:R-:W-:Y:S01]  /*0f50*/  HADD2.F32 R81, -RZ, R17.H1_H1 ;  /* 0x30000011ff517230 */ /* 0x000fe20000004100 */
[----:B-1----:R-:W-:Y:S01]  /*0f60*/  FMUL.FTZ R33, R84, UR5 ;  /* 0x0000000554217c20 */ /* 0x002fe20008410000 */
[--C-:B------:R-:W-:Y:S01]  /*0f70*/  HADD2.F32 R80, -RZ, R18.reuse.H0_H0 ;  /* 0x20000012ff507230 */ /* 0x100fe20000004100 */
[C---:B------:R-:W-:Y:S01]  /*0f80*/  FFMA.FTZ R21, R83.reuse, R21, R20 ;  /* 0x0000001553157223 */ /* 0x040fe20000010014 */
[----:B------:R-:W-:Y:S01]  /*0f90*/  HADD2.F32 R79, -RZ, R18.H1_H1 ;  /* 0x30000012ff4f7230 */ /* 0x000fe20000004100 */
[----:B------:R-:W-:Y:S01]  /*0fa0*/  FMUL.FTZ R30, R83, UR5 ;  /* 0x00000005531e7c20 */ /* 0x000fe20008410000 */
[----:B------:R-:W-:Y:S01]  /*0fb0*/  HADD2.F32 R16, -RZ, R43.H0_H0 ;  /* 0x2000002bff107230 */ /* 0x000fe20000004100 */
[C---:B------:R-:W-:Y:S01]  /*0fc0*/  FFMA.FTZ R2, R82.reuse, R2, R21 ;  /* 0x0000000252027223 */ /* 0x040fe20000010015 */
[--C-:B------:R-:W-:Y:S01]  /*0fd0*/  HADD2.F32 R78, -RZ, R19.reuse.H0_H0 ;  /* 0x20000013ff4e7230 */ /* 0x100fe20000004100 */
[----:B------:R-:W-:Y:S01]  /*0fe0*/  FMUL.FTZ R31, R82, UR5 ;  /* 0x00000005521f7c20 */ /* 0x000fe20008410000 */
[----:B------:R-:W-:Y:S01]  /*0ff0*/  HADD2.F32 R77, -RZ, R19.H1_H1 ;  /* 0x30000013ff4d7230 */ /* 0x000fe20000004100 */
[C---:B------:R-:W-:Y:S01]  /*1000*/  FFMA.FTZ R3, R81.reuse, R3, R2 ;  /* 0x0000000351037223 */ /* 0x040fe20000010002 */
[----:B------:R-:W-:Y:S01]  /*1010*/  HADD2.F32 R2, -RZ, R42.H1_H1 ;  /* 0x3000002aff027230 */ /* 0x000fe20000004100 */
[----:B------:R-:W-:Y:S01]  /*1020*/  FMUL.FTZ R28, R81, UR5 ;  /* 0x00000005511c7c20 */ /* 0x000fe20008410000 */
[--C-:B---3--:R-:W-:Y:S01]  /*1030*/  HADD2.F32 R76, -RZ, R12.reuse.H0_H0 ;  /* 0x2000000cff4c7230 */ /* 0x108fe20000004100 */
[C---:B------:R-:W-:Y:S01]  /*1040*/  FFMA.FTZ R0, R80.reuse, R0, R3 ;  /* 0x0000000050007223 */ /* 0x040fe20000010003 */
[----:B------:R-:W-:Y:S01]  /*1050*/  HADD2.F32 R75, -RZ, R12.H1_H1 ;  /* 0x3000000cff4b7230 */ /* 0x000fe20000004100 */
[----:B------:R-:W-:Y:S01]  /*1060*/  FMUL.FTZ R29, R80, UR5 ;  /* 0x00000005501d7c20 */ /* 0x000fe20008410000 */
[----:B------:R-:W-:Y:S01]  /*1070*/  HADD2.F32 R12, -RZ, R45.H0_H0 ;  /* 0x2000002dff0c7230 */ /* 0x000fe20000004100 */
[C---:B------:R-:W-:Y:S01]  /*1080*/  FFMA.FTZ R3, R79.reuse, R2, R0 ;  /* 0x000000024f037223 */ /* 0x040fe20000010000 */
[----:B------:R-:W-:Y:S01]  /*1090*/  HADD2.F32 R0, -RZ, R43.H1_H1 ;  /* 0x3000002bff007230 */ /* 0x000fe20000004100 */
[----:B------:R-:W-:Y:S01]  /*10a0*/  FMUL.FTZ R26, R79, UR5 ;  /* 0x000000054f1a7c20 */ /* 0x000fe20008410000 */
[--C-:B------:R-:W-:Y:S01]  /*10b0*/  HADD2.F32 R2, -RZ, R44.reuse.H0_H0 ;  /* 0x2000002cff027230 */ /* 0x100fe20000004100 */
[C---:B------:R-:W-:Y:S01]  /*10c0*/  FFMA.FTZ R16, R78.reuse, R16, R3 ;  /* 0x000000104e107223 */ /* 0x040fe20000010003 */
[--C-:B------:R-:W-:Y:S01]  /*10d0*/  HADD2.F32 R74, -RZ, R13.reuse.H0_H0 ;  /* 0x2000000dff4a7230 */ /* 0x100fe20000004100 */
[----:B------:R-:W-:Y:S01]  /*10e0*/  FMUL.FTZ R27, R78, UR5 ;  /* 0x000000054e1b7c20 */ /* 0x000fe20008410000 */
[----:B------:R-:W-:Y:S01]  /*10f0*/  HADD2.F32 R73, -RZ, R13.H1_H1 ;  /* 0x3000000dff497230 */ /* 0x000fe20000004100 */
[C---:B------:R-:W-:Y:S01]  /*1100*/  FFMA.FTZ R3, R77.reuse, R0, R16 ;  /* 0x000000004d037223 */ /* 0x040fe20000010010 */
[----:B------:R-:W-:Y:S01]  /*1110*/  HADD2.F32 R0, -RZ, R44.H1_H1 ;  /* 0x3000002cff007230 */ /* 0x000fe20000004100 */
[----:B------:R-:W-:Y:S01]  /*1120*/  FMUL.FTZ R24, R77, UR5 ;  /* 0x000000054d187c20 */ /* 0x000fe20008410000 */
[--C-:B------:R-:W-:Y:S01]  /*1130*/  HADD2.F32 R72, -RZ, R14.reuse.H0_H0 ;  /* 0x2000000eff487230 */ /* 0x100fe20000004100 */
        /* <DEDUP_REMOVED lines=9> */
[----:B------:R-:W-:Y:S01]  /*11d0*/  HADD2.F32 R69, -RZ, R15.H1_H1 ;  /* 0x3000000fff457230 */ /* 0x000fe20000004100 */
[----:B------:R-:W-:Y:S01]  /*11e0*/  FMUL.FTZ R23, R74, UR5 ;  /* 0x000000054a177c20 */ /* 0x000fe20008410000 */
[--C-:B------:R-:W-:Y:S01]  /*11f0*/  HADD2.F32 R91, -RZ, R47.reuse.H1_H1 ;  /* 0x3000002fff5b7230 */ /* 0x100fe20000004100 */
[C---:B------:R-:W-:Y:S01]  /*1200*/  FFMA.FTZ R3, R73.reuse, R0, R12 ;  /* 0x0000000049037223 */ /* 0x040fe2000001000c */
[----:B------:R-:W-:Y:S01]  /*1210*/  HADD2.F32 R0, -RZ, R46.H1_H1 ;  /* 0x3000002eff007230 */ /* 0x000fe20000004100 */
[----:B------:R-:W-:Y:S01]  /*1220*/  FMUL.FTZ R20, R73, UR5 ;  /* 0x0000000549147c20 */ /* 0x000fe20008410000 */
[----:B------:R-:W-:Y:S01]  /*1230*/  HADD2.F32 R12, -RZ, R47.H0_H0 ;  /* 0x2000002fff0c7230 */ /* 0x000fe20000004100 */
[----:B------:R-:W-:-:S02]  /*1240*/  FFMA.FTZ R2, R72, R2, R3 ;  /* 0x0000000248027223 */ /* 0x000fc40000010003 */
[----:B------:R-:W-:Y:S02]  /*1250*/  FMUL.FTZ R21, R72, UR5 ;  /* 0x0000000548157c20 */ /* 0x000fe40008410000 */
[C---:B------:R-:W-:Y:S02]  /*1260*/  FFMA.FTZ R3, R71.reuse, R0, R2 ;  /* 0x0000000047037223 */ /* 0x040fe40000010002 */
[----:B------:R-:W-:Y:S02]  /*1270*/  FMUL.FTZ R18, R71, UR5 ;  /* 0x0000000547127c20 */ /* 0x000fe40008410000 */
[C---:B------:R-:W-:Y:S02]  /*1280*/  FFMA.FTZ R12, R70.reuse, R12, R3 ;  /* 0x0000000c460c7223 */ /* 0x040fe40000010003 */
[----:B------:R-:W-:Y:S02]  /*1290*/  FMUL.FTZ R19, R70, UR5 ;  /* 0x0000000546137c20 */ /* 0x000fe40008410000 */
[----:B------:R-:W-:-:S02]  /*12a0*/  FFMA.FTZ R91, R69, R91, R12 ;  /* 0x0000005b455b7223 */ /* 0x000fc4000001000c */
[----:B------:R-:W-:Y:S01]  /*12b0*/  FMUL.FTZ R16, R69, UR5 ;  /* 0x0000000545107c20 */ /* 0x000fe20008410000 */
[----:B------:R-:W-:Y:S06]  /*12c0*/  BAR.SYNC.DEFER_BLOCKING 0x0 ;  /* 0x0000000000007b1d */ /* 0x000fec0000010000 */
[----:B------:R-:W-:Y:S05]  /*12d0*/  @P0 BRA `(.L_x_1438) ;  /* 0x000000a000000947 */ /* 0x000fea0003800000 */
[----:B------:R-:W-:Y:S01]  /*12e0*/  HFMA2.MMA R17, -RZ, RZ, 0, 0 ;  /* 0x00000000ff117435 */ /* 0x000fe200000001ff */
[----:B------:R-:W-:Y:S01]  /*12f0*/  CS2R R14, SRZ ;  /* 0x00000000000e7805 */ /* 0x000fe2000001ff00 */
[----:B------:R-:W-:Y:S01]  /*1300*/  CS2R R12, SRZ ;  /* 0x00000000000c7805 */ /* 0x000fe2000001ff00 */
[----:B------:R-:W-:Y:S01]  /*1310*/  CS2R R10, SRZ ;  /* 0x00000000000a7805 */ /* 0x000fe2000001ff00 */
[----:B------:R-:W-:Y:S01]  /*1320*/  CS2R R8, SRZ ;  /* 0x0000000000087805 */ /* 0x000fe2000001ff00 */
[----:B------:R-:W-:Y:S01]  /*1330*/  CS2R R6, SRZ ;  /* 0x0000000000067805 */ /* 0x000fe2000001ff00 */
[----:B------:R-:W-:Y:S01]  /*1340*/  CS2R R4, SRZ ;  /* 0x0000000000047805 */ /* 0x000fe2000001ff00 */
[----:B------:R-:W-:Y:S01]  /*1350*/  CS2R R2, SRZ ;  /* 0x0000000000027805 */ /* 0x000fe2000001ff00 */
[----:B------:R-:W-:Y:S01]  /*1360*/  MOV R0, RZ ;  /* 0x000000ff00007202 */ /* 0x000fe20000000f00 */
[----:B------:R-:W-:Y:S05]  /*1370*/  BRA `(.L_x_1439) ;  /* 0x00003b0000007947 */ /* 0x000fea0003800000 */
.L_x_1438:
        /* <DEDUP_REMOVED lines=9> */
[----:B------:R-:W-:-:S02]  /*1410*/  UMOV UR7, URZ ;  /* 0x0000003f00077c82 */ /* 0x000fc40008000000 */
[----:B------:R-:W-:Y:S02]  /*1420*/  UMOV UR8, URZ ;  /* 0x0000003f00087c82 */ /* 0x000fe40008000000 */
[----:B------:R-:W-:Y:S02]  /*1430*/  UMOV UR9, URZ ;  /* 0x0000003f00097c82 */ /* 0x000fe40008000000 */
.L_x_1487:
[----:B------:R-:W-:Y:S02]  /*1440*/  ULDC.64 UR38, c[0x0][0x180] ;  /* 0x0000600000267ab9 */ /* 0x000fe40000000a00 */
[----:B------:R-:W-:Y:S02]  /*1450*/  UIMAD UR20, UR17, UR38, URZ ;  /* 0x00000026111472a4 */ /* 0x000fe4000f8e023f */
[----:B------:R-:W-:Y:S02]  /*1460*/  UIMAD.WIDE.U32 UR24, UR16, UR38, URZ ;  /* 0x00000026101872a5 */ /* 0x000fe4000f8e003f */
[----:B------:R-:W-:Y:S02]  /*1470*/  UIMAD UR39, UR16, UR39, UR20 ;  /* 0x00000027102772a4 */ /* 0x000fe4000f8e0214 */
[----:B------:R-:W-:-:S02]  /*1480*/  USHF.R.S32.HI UR38, URZ, 0x1f, UR7 ;  /* 0x0000001f3f267899 */ /* 0x000fc40008011407 */
[----:B------:R-:W-:Y:S02]  /*1490*/  ULDC.64 UR20, c[0x0][0x188] ;  /* 0x0000620000147ab9 */ /* 0x000fe40000000a00 */
[----:B------:R-:W-:Y:S02]  /*14a0*/  UIADD3 UR25, UR25, UR39, URZ ;  /* 0x0000002719197290 */ /* 0x000fe4000fffe03f */
[----:B------:R-:W-:-:S04]  /*14b0*/  UIMAD UR39, UR38, UR20, URZ ;  /* 0x00000014262772a4 */ /* 0x000fc8000f8e023f */
[----:B------:R-:W-:Y:S02]  /*14c0*/  UIMAD UR39, UR7, UR21, UR39 ;  /* 0x00000015072772a4 */ /* 0x000fe4000f8e0227 */
[----:B------:R-:W-:-:S03]  /*14d0*/  UIMAD.WIDE.U32 UR20, UR7, UR20, UR24 ;  /* 0x00000014071472a5 */ /* 0x000fc6000f8e0018 */
[----:B------:R-:W-:Y:S02]  /*14e0*/  ULDC.64 UR24, c[0x0][0x220] ;  /* 0x0000880000187ab9 */ /* 0x000fe40000000a00 */
[----:B------:R-:W-:Y:S02]  /*14f0*/  UIADD3 UR21, UR21, UR39, URZ ;  /* 0x0000002715157290 */ /* 0x000fe4000fffe03f */
[----:B------:R-:W-:-:S04]  /*1500*/  ULEA UR24, UP0, UR20, UR24, 0x2 ;  /* 0x0000001814187291 */ /* 0x000fc8000f80103f */
[----:B------:R-:W-:Y:S02]  /*1510*/  ULEA.HI.X UR25, UR20, UR25, UR21, 0x2, UP0 ;  /* 0x0000001914197291 */ /* 0x000fe400080f1415 */
[----:B------:R-:W-:-:S04]  /*1520*/  MOV R48, UR24 ;  /* 0x0000001800307c02 */ /* 0x000fc80008000f00 */
[----:B------:R-:W-:Y:S01]  /*1530*/  MOV R49, UR25 ;  /* 0x0000001900317c02 */ /* 0x000fe20008000f00 */
[----:B------:R-:W-:-:S04]  /*1540*/  ULDC.64 UR24, c[0x0][0x1c0] ;  /* 0x0000700000187ab9 */ /* 0x000fc80000000a00 */
[----:B------:R0:W2:Y:S01]  /*1550*/  LDG.E R59, [R48.64] ;  /* 0x0000001e303b7981 */ /* 0x0000a2000c1e1900 */
[----:B------:R-:W-:Y:S02]  /*1560*/  UIMAD UR39, UR38, UR24, URZ ;  /* 0x00000018262772a4 */ /* 0x000fe4000f8e023f */
[----:B------:R-:W-:Y:S02]  /*1570*/  UIMAD.WIDE.U32 UR20, UR7, UR24, URZ ;  /* 0x00000018071472a5 */ /* 0x000fe4000f8e003f */
[----:B------:R-:W-:Y:S02]  /*1580*/  UIMAD UR25, UR7, UR25, UR39 ;  /* 0x00000019071972a4 */ /* 0x000fe4000f8e0227 */
[----:B------:R-:W-:Y:S02]  /*1590*/  ULEA UR24, UP0, UR20, UR32, 0x1 ;  /* 0x0000002014187291 */ /* 0x000fe4000f80083f */
[----:B------:R-:W-:-:S04]  /*15a0*/  UIADD3 UR21, UR21, UR25, URZ ;  /* 0x0000001915157290 */ /* 0x000fc8000fffe03f */
[----:B------:R-:W-:Y:S01]  /*15b0*/  ULEA.HI.X UR20, UR20, UR33, UR21, 0x1, UP0 ;  /* 0x0000002114147291 */ /* 0x000fe200080f0c15 */
[----:B------:R-:W-:Y:S01]  /*15c0*/  MOV R56, UR24 ;  /* 0x0000001800387c02 */ /* 0x000fe20008000f00 */
[----:B------:R-:W-:-:S04]  /*15d0*/  ULDC.64 UR24, c[0x0][0x198] ;  /* 0x0000660000187ab9 */ /* 0x000fc80000000a00 */
[----:B------:R-:W-:-:S05]  /*15e0*/  MOV R57, UR20 ;  /* 0x0000001400397c02 */ /* 0x000fca0008000f00 */
[----:B------:R-:W-:-:S05]  /*15f0*/  IMAD.WIDE R56, R86, 0x10, R56 ;  /* 0x0000001056387825 */ /* 0x000fca00078e0238 */
[----:B0-----:R0:W3:Y:S04]  /*1600*/  LDG.E.128 R48, [R56.64] ;  /* 0x0000001e38307981 */ /* 0x0010e8000c1e1d00 */
[----:B------:R0:W4:Y:S01]  /*1610*/  LDG.E.128 R52, [R56.64+0x200] ;  /* 0x0002001e38347981 */ /* 0x000122000c1e1d00 */
[----:B------:R-:W-:Y:S02]  /*1620*/  UIMAD UR39, UR17, UR24, URZ ;  /* 0x00000018112772a4 */ /* 0x000fe4000f8e023f */
[----:B------:R-:W-:Y:S02]  /*1630*/  UIMAD.WIDE.U32 UR20, UR16, UR24, URZ ;  /* 0x00000018101472a5 */ /* 0x000fe4000f8e003f */
[----:B------:R-:W-:-:S03]  /*1640*/  UIMAD UR39, UR16, UR25, UR39 ;  /* 0x00000019102772a4 */ /* 0x000fc6000f8e0227 */
        /* <DEDUP_REMOVED lines=9> */
[----:B0-----:R-:W-:-:S04]  /*16e0*/  MOV R56, UR20 ;  /* 0x0000001400387c02 */ /* 0x001fc80008000f00 */
[----:B------:R-:W-:-:S05]  /*16f0*/  MOV R57, UR21 ;  /* 0x0000001500397c02 */ /* 0x000fca0008000f00 */
[----:B------:R0:W4:Y:S01]  /*1700*/  LDG.E R104, [R56.64] ;  /* 0x0000001e38687981 */ /* 0x000122000c1e1900 */
[----:B------:R-:W-:Y:S01]  /*1710*/  UIADD3 UR20, UR19, -0x1, URZ ;  /* 0xffffffff13147890 */ /* 0x000fe2000fffe03f */
[C---:B------:R-:W-:Y:S02]  /*1720*/  ISETP.NE.AND P1, PT, R90.reuse, RZ, PT ;  /* 0x000000ff5a00720c */ /* 0x040fe40003f25270 */
[----:B------:R-:W-:Y:S01]  /*1730*/  LOP3.LUT P0, RZ, R90, 0x1f, RZ, 0xc0, !PT ;  /* 0x0000001f5aff7812 */ /* 0x000fe2000780c0ff */
[----:B------:R-:W-:Y:S01]  /*1740*/  ULEA.HI UR21, UR20, UR20, URZ, 0x1 ;  /* 0x0000001414157291 */ /* 0x000fe2000f8f083f */
[----:B------:R-:W-:Y:S02]  /*1750*/  MOV R58, UR19 ;  /* 0x00000013003a7c02 */ /* 0x000fe40008000f00 */
[----:B------:R-:W-:Y:S01]  /*1760*/  MOV R92, 0x100 ;  /* 0x00000100005c7802 */ /* 0x000fe20000000f00 */
[----:B------:R-:W-:Y:S01]  /*1770*/  ULOP3.LUT UR21, UR21, 0xfffffe, URZ, 0xc0, !UPT ;  /* 0x00fffffe15157892 */ /* 0x000fe2000f8ec03f */
[----:B------:R-:W-:-:S02]  /*1780*/  ISETP.LT.OR P0, PT, R58, 0x2, P0 ;  /* 0x000000023a00780c */ /* 0x000fc40000701670 */
[----:B------:R-:W-:Y:S01]  /*1790*/  IADD3 R58, R90, 0x200, RZ ;  /* 0x000002005a3a7810 */ /* 0x000fe20007ffe0ff */
[----:B------:R-:W-:Y:S01]  /*17a0*/  UIADD3 UR21, UR20, -UR21, URZ ;  /* 0x8000001514157290 */ /* 0x000fe2000fffe03f */
[----:B0-----:R-:W-:Y:S02]  /*17b0*/  MOV R56, UR19 ;  /* 0x0000001300387c02 */ /* 0x001fe40008000f00 */
[----:B------:R-:W-:Y:S02]  /*17c0*/  MOV R99, 0x8 ;  /* 0x0000000800637802 */ /* 0x000fe40000000f00 */
[----:B------:R-:W-:Y:S02]  /*17d0*/  MOV R93, RZ ;  /* 0x000000ff005d7202 */ /* 0x000fe40000000f00 */
[----:B------:R-:W-:-:S03]  /*17e0*/  MOV R57, UR21 ;  /* 0x0000001500397c02 */ /* 0x000fc60008000f00 */
[----:B------:R-:W-:Y:S02]  /*17f0*/  @!P0 IADD3 R56, R56, -0x2, RZ ;  /* 0xfffffffe38388810 */ /* 0x000fe40007ffe0ff */
[----:B------:R-:W-:Y:S01]  /*1800*/  @!P1 IMAD R58, R57, R92, UR7 ;  /* 0x00000007393a9e24 */ /* 0x000fe2000f8e025c */
[----:B------:R-:W-:Y:S02]  /*1810*/  SHF.L.U32 R57, R90, 0x1, RZ ;  /* 0x000000015a397819 */ /* 0x000fe400000006ff */
[----:B------:R-:W-:Y:S02]  /*1820*/  MOV R92, 0x3f800000 ;  /* 0x3f800000005c7802 */ /* 0x000fe40000000f00 */
[----:B------:R-:W-:Y:S02]  /*1830*/  LOP3.LUT R57, R57, 0xffffffc0, RZ, 0xc0, !PT ;  /* 0xffffffc039397812 */ /* 0x000fe400078ec0ff */
[----:B------:R-:W-:Y:S02]  /*1840*/  SHF.L.U32 R100, R58, 0x2, RZ ;  /* 0x000000023a647819 */ /* 0x000fe400000006ff */
[----:B------:R-:W-:Y:S01]  /*1850*/  IADD3 R97, R88, R88, R57 ;  /* 0x0000005858617210 */ /* 0x000fe20007ffe039 */
[----:B------:R-:W-:-:S02]  /*1860*/  HADD2.F32 R155, -RZ, R43.H0_H0 ;  /* 0x2000002bff9b7230 */ /* 0x000fc40000004100 */
[----:B------:R-:W-:-:S03]  /*1870*/  HADD2.F32 R146, -RZ, R43.H1_H1 ;  /* 0x3000002bff927230 */ /* 0x000fc60000004100 */
[----:B------:R-:W-:Y:S01]  /*1880*/  FMUL.FTZ R155, R62, R155 ;  /* 0x0000009b3e9b7220 */ /* 0x000fe20000410000 */
[--C-:B------:R-:W-:Y:S01]  /*1890*/  HADD2.F32 R153, -RZ, R44.reuse.H0_H0 ;  /* 0x2000002cff997230 */ /* 0x100fe20000004100 */
[----:B------:R-:W-:Y:S01]  /*18a0*/  FMUL.FTZ R146, R61, R146 ;  /* 0x000000923d927220 */ /* 0x000fe20000410000 */
        /* <DEDUP_REMOVED lines=14> */
[----:B------:R-:W-:Y:S01]  /*1990*/  BSSY B0, `(.L_x_1440) ;  /* 0x0000079000007945 */ /* 0x000fe20003800000 */
[----:B------:R-:W-:Y:S01]  /*19a0*/  FMUL.FTZ R147, R32, R147 ;  /* 0x0000009320937220 */ /* 0x000fe20000410000 */
[----:B------:R-:W-:Y:S01]  /*19b0*/  LEA.HI R122, R90, R90, RZ, 0x1e ;  /* 0x0000005a5a7a7211 */ /* 0x000fe200078ff0ff */
[----:B--2---:R0:W1:Y:S02]  /*19c0*/  R2UR UR25, R59 ;  /* 0x000000003b1973c2 */ /* 0x00406400000e0000 */
[----:B0-----:R-:W-:-:S05]  /*19d0*/  MOV R59, c[0x0][0x16c] ;  /* 0x00005b00003b7a02 */ /* 0x001fca0000000f00 */
[----:B------:R-:W-:-:S04]  /*19e0*/  @!P0 IMAD R56, R56, R59, UR7 ;  /* 0x0000000738388e24 */ /* 0x000fc8000f8e023b */
[----:B------:R-:W-:Y:S01]  /*19f0*/  @!P0 IMAD.WIDE R98, R56, R99, UR10 ;  /* 0x0000000a38628e25 */ /* 0x000fe2000f8e0263 */
[----:B-1----:R-:W-:-:S05]  /*1a00*/  MOV R105, UR25 ;  /* 0x0000001900697c02 */ /* 0x002fca0008000f00 */
[----:B------:R-:W-:Y:S01]  /*1a10*/  FMUL.FTZ R105, R105, 1.4426950216293334961 ;  /* 0x3fb8aa3b69697820 */ /* 0x000fe20000410000 */
[----:B---3--:R-:W-:Y:S03]  /*1a20*/  STS.128 [R85.X16], R48 ;  /* 0x0000003055007388 */ /* 0x008fe6000000cc00 */
[----:B------:R-:W-:Y:S01]  /*1a30*/  FMUL.FTZ R143, R68, R105 ;  /* 0x00000069448f7220 */ /* 0x000fe20000410000 */
[----:B----4-:R0:W-:Y:S01]  /*1a40*/  STS.128 [R85.X16+0x200], R52 ;  /* 0x0002003455007388 */ /* 0x0101e2000000cc00 */
[----:B------:R-:W-:-:S06]  /*1a50*/  NOP ;  /* 0x0000000000007918 */ /* 0x000fcc0000000000 */
[----:B------:R-:W1:Y:S01]  /*1a60*/  MUFU.EX2 R143, R143 ;  /* 0x0000008f008f7308 */ /* 0x000e620000000800 */
[----:B------:R-:W2:Y:S04]  /*1a70*/  LDS.128 R48, [R97.X16] ;  /* 0x0000000061307984 */ /* 0x000ea8000000cc00 */
[----:B------:R3:W4:Y:S04]  /*1a80*/  LDS.128 R56, [R97.X16+0x10] ;  /* 0x0000100061387984 */ /* 0x000728000000cc00 */
[----:B-1----:R1:W-:Y:S04]  /*1a90*/  STS [R100+0x3be0], R143 ;  /* 0x003be08f64007388 */ /* 0x0023e80000000800 */
[----:B------:R-:W-:Y:S01]  /*1aa0*/  BAR.SYNC.DEFER_BLOCKING 0x0 ;  /* 0x0000000000007b1d */ /* 0x000fe20000010000 */
[----:B------:R-:W-:-:S02]  /*1ab0*/  FMUL.FTZ R96, R67, R105 ;  /* 0x0000006943607220 */ /* 0x000fc40000410000 */
[-C--:B------:R-:W-:Y:S02]  /*1ac0*/  FMUL.FTZ R95, R66, R105.reuse ;  /* 0x00000069425f7220 */ /* 0x080fe40000410000 */
[-C--:B------:R-:W-:Y:S02]  /*1ad0*/  FMUL.FTZ R94, R65, R105.reuse ;  /* 0x00000069415e7220 */ /* 0x080fe40000410000 */
[----:B------:R-:W1:Y:S01]  /*1ae0*/  MUFU.EX2 R96, R96 ;  /* 0x0000006000607308 */ /* 0x000e620000000800 */
[----:B0-----:R-:W-:-:S07]  /*1af0*/  FMUL.FTZ R53, R64, R105 ;  /* 0x0000006940357220 */ /* 0x001fce0000410000 */
[----:B------:R-:W0:Y:S01]  /*1b00*/  MUFU.EX2 R95, R95 ;  /* 0x0000005f005f7308 */ /* 0x000e220000000800 */
[-C--:B------:R-:W-:Y:S01]  /*1b10*/  FMUL.FTZ R54, R63, R105.reuse ;  /* 0x000000693f367220 */ /* 0x080fe20000410000 */
[----:B--2---:R-:W-:Y:S02]  /*1b20*/  HADD2.F32 R52, -RZ, R48.H0_H0 ;  /* 0x20000030ff347230 */ /* 0x004fe40000004100 */
[--C-:B---3--:R-:W-:Y:S01]  /*1b30*/  HADD2.F32 R97, -RZ, R49.reuse.H0_H0 ;  /* 0x20000031ff617230 */ /* 0x108fe20000004100 */
[----:B------:R2:W5:Y:S01]  /*1b40*/  @!P0 LDG.E.64 R92, [R98.64] ;  /* 0x0000001e625c8981 */ /* 0x000562000c1e1b00 */
[----:B------:R-:W-:Y:S02]  /*1b50*/  HADD2.F32 R101, -RZ, R49.H1_H1 ;  /* 0x30000031ff657230 */ /* 0x000fe40000004100 */
[----:B------:R-:W3:Y:S01]  /*1b60*/  MUFU.EX2 R94, R94 ;  /* 0x0000005e005e7308 */ /* 0x000ee20000000800 */
[----:B------:R-:W-:Y:S01]  /*1b70*/  HADD2.F32 R49, -RZ, R40.H0_H0 ;  /* 0x20000028ff317230 */ /* 0x000fe20000004100 */
[-C--:B------:R-:W-:Y:S01]  /*1b80*/  FMUL.FTZ R114, R62, R105.reuse ;  /* 0x000000693e727220 */ /* 0x080fe20000410000 */
[--C-:B-1----:R-:W-:Y:S01]  /*1b90*/  HADD2.F32 R100, -RZ, R50.reuse.H0_H0 ;  /* 0x20000032ff647230 */ /* 0x102fe20000004100 */
[----:B------:R-:W-:Y:S01]  /*1ba0*/  FMUL.FTZ R113, R61, R105 ;  /* 0x000000693d717220 */ /* 0x000fe20000410000 */
[----:B------:R-:W-:Y:S01]  /*1bb0*/  HADD2.F32 R103, -RZ, R50.H1_H1 ;  /* 0x30000032ff677230 */ /* 0x000fe20000004100 */
[----:B------:R-:W-:Y:S01]  /*1bc0*/  FMUL.FTZ R152, R68, R49 ;  /* 0x0000003144987220 */ /* 0x000fe20000410000 */
[----:B------:R-:W-:Y:S01]  /*1bd0*/  HADD2.F32 R50, -RZ, R41.H1_H1 ;  /* 0x30000029ff327230 */ /* 0x000fe20000004100 */
[----:B------:R-:W1:Y:S01]  /*1be0*/  MUFU.EX2 R53, R53 ;  /* 0x0000003500357308 */ /* 0x000e620000000800 */
[----:B--2---:R-:W-:Y:S01]  /*1bf0*/  HADD2.F32 R99, -RZ, R48.H1_H1 ;  /* 0x30000030ff637230 */ /* 0x004fe20000004100 */
[----:B------:R-:W-:Y:S01]  /*1c00*/  FMUL.FTZ R112, R60, R105 ;  /* 0x000000693c707220 */ /* 0x000fe20000410000 */
[----:B------:R-:W-:Y:S01]  /*1c10*/  HADD2.F32 R48, -RZ, R40.H1_H1 ;  /* 0x30000028ff307230 */ /* 0x000fe20000004100 */
[----:B------:R-:W-:Y:S01]  /*1c20*/  FMUL.FTZ R159, R65, R50 ;  /* 0x00000032419f7220 */ /* 0x000fe20000410000 */
[--C-:B------:R-:W-:Y:S01]  /*1c30*/  HADD2.F32 R102, -RZ, R51.reuse.H0_H0 ;  /* 0x20000033ff667230 */ /* 0x100fe20000004100 */
[----:B------:R-:W-:Y:S01]  /*1c40*/  FMUL.FTZ R50, R143, R96 ;  /* 0x000000608f327220 */ /* 0x000fe20000410000 */
[----:B------:R-:W-:Y:S01]  /*1c50*/  HADD2.F32 R115, -RZ, R51.H1_H1 ;  /* 0x30000033ff737230 */ /* 0x000fe20000004100 */
[----:B------:R-:W-:Y:S01]  /*1c60*/  FMUL.FTZ R161, R67, R48 ;  /* 0x0000003043a17220 */ /* 0x000fe20000410000 */
[----:B------:R-:W-:Y:S01]  /*1c70*/  HADD2.F32 R51, -RZ, R41.H0_H0 ;  /* 0x20000029ff337230 */ /* 0x000fe20000004100 */
[----:B------:R2:W1:Y:S01]  /*1c80*/  MUFU.EX2 R98, R54 ;  /* 0x0000003600627308 */ /* 0x0004620000000800 */
[----:B------:R-:W-:Y:S01]  /*1c90*/  HADD2.F32 R55, -RZ, R42.H0_H0 ;  /* 0x2000002aff377230 */ /* 0x000fe20000004100 */
[----:B------:R-:W-:Y:S01]  /*1ca0*/  FFMA.FTZ R48, R152, R96, R161 ;  /* 0x0000006098307223 */ /* 0x000fe200000100a1 */
[----:B------:R-:W-:Y:S01]  /*1cb0*/  ISETP.NE.AND P0, PT, R90, 0x7f, PT ;  /* 0x0000007f5a00780c */ /* 0x000fe20003f05270 */
[----:B------:R-:W-:Y:S01]  /*1cc0*/  FMUL.FTZ R150, R66, R51 ;  /* 0x0000003342967220 */ /* 0x000fe20000410000 */
[----:B------:R1:W1:Y:S01]  /*1cd0*/  R2UR UR38, R104 ;  /* 0x00000000682673c2 */ /* 0x00026200000e0000 */
[C---:B0-----:R-:W-:Y:S01]  /*1ce0*/  FMUL.FTZ R49, R95.reuse, R50 ;  /* 0x000000325f317220 */ /* 0x041fe20000410000 */
[----:B----4-:R-:W-:Y:S01]  /*1cf0*/  HADD2.F32 R117, -RZ, R56.H1_H1 ;  /* 0x30000038ff757230 */ /* 0x010fe20000004100 */
[----:B------:R-:W0:Y:S01]  /*1d00*/  MUFU.EX2 R114, R114 ;  /* 0x0000007200727308 */ /* 0x000e220000000800 */
[----:B------:R-:W-:Y:S01]  /*1d10*/  FFMA.FTZ R48, R95, R48, R150 ;  /* 0x000000305f307223 */ /* 0x000fe20000010096 */
[----:B--2---:R-:W-:Y:S01]  /*1d20*/  HADD2.F32 R54, -RZ, R42.H1_H1 ;  /* 0x3000002aff367230 */ /* 0x004fe20000004100 */
[----:B---3--:R-:W-:Y:S01]  /*1d30*/  FMUL.FTZ R50, R94, R49 ;  /* 0x000000315e327220 */ /* 0x008fe20000410000 */
[--C-:B------:R-:W-:Y:S01]  /*1d40*/  HADD2.F32 R116, -RZ, R57.reuse.H0_H0 ;  /* 0x20000039ff747230 */ /* 0x100fe20000004100 */
[----:B------:R-:W-:Y:S01]  /*1d50*/  FMUL.FTZ R148, R64, R55 ;  /* 0x0000003740947220 */ /* 0x000fe20000410000 */
[----:B------:R-:W-:Y:S01]  /*1d60*/  HADD2.F32 R119, -RZ, R57.H1_H1 ;  /* 0x30000039ff777230 */ /* 0x000fe20000004100 */
[----:B------:R-:W-:Y:S01]  /*1d70*/  FFMA.FTZ R48, R94, R48, R159 ;  /* 0x000000305e307223 */ /* 0x000fe2000001009f */
[----:B------:R-:W2:Y:S01]  /*1d80*/  MUFU.EX2 R113, R113 ;  /* 0x0000007100717308 */ /* 0x000ea20000000800 */
[-C--:B------:R-:W-:Y:S01]  /*1d90*/  FMUL.FTZ R111, R39, R105.reuse ;  /* 0x00000069276f7220 */ /* 0x080fe20000410000 */
[----:B------:R3:W4:Y:S01]  /*1da0*/  @P0 LDS R123, [R90.X4+0x43e4] ;  /* 0x0043e4005a7b0984 */ /* 0x0007220000004800 */
[----:B-1----:R-:W-:Y:S01]  /*1db0*/  FMUL.FTZ R49, R53, R50 ;  /* 0x0000003235317220 */ /* 0x002fe20000410000 */
[--C-:B------:R-:W-:Y:S01]  /*1dc0*/  HADD2.F32 R118, -RZ, R58.reuse.H0_H0 ;  /* 0x2000003aff767230 */ /* 0x100fe20000004100 */
[----:B------:R-:W-:Y:S01]  /*1dd0*/  FMUL.FTZ R157, R63, R54 ;  /* 0x000000363f9d7220 */ /* 0x000fe20000410000 */
[----:B------:R-:W-:Y:S01]  /*1de0*/  HADD2.F32 R121, -RZ, R58.H1_H1 ;  /* 0x3000003aff797230 */ /* 0x000fe20000004100 */
[----:B------:R-:W-:Y:S01]  /*1df0*/  FFMA.FTZ R48, R53, R48, R148 ;  /* 0x0000003035307223 */ /* 0x000fe20000010094 */
[----:B------:R-:W1:Y:S01]  /*1e00*/  MUFU.EX2 R112, R112 ;  /* 0x0000007000707308 */ /* 0x000e620000000800 */
[----:B------:R-:W-:Y:S01]  /*1e10*/  FMUL.FTZ R110, R38, R105 ;  /* 0x00000069266e7220 */ /* 0x000fe20000410000 */
[--C-:B------:R-:W-:Y:S01]  /*1e20*/  HADD2.F32 R120, -RZ, R59.reuse.H0_H0 ;  /* 0x2000003bff787230 */ /* 0x100fe20000004100 */
[C---:B------:R-:W-:Y:S01]  /*1e30*/  FMUL.FTZ R49, R98.reuse, R49 ;  /* 0x0000003162317220 */ /* 0x040fe20000410000 */
[----:B------:R-:W-:Y:S01]  /*1e40*/  HADD2.F32 R124, -RZ, R59.H1_H1 ;  /* 0x3000003bff7c7230 */ /* 0x000fe20000004100 */
[----:B------:R-:W-:-:S02]  /*1e50*/  FFMA.FTZ R48, R98, R48, R157 ;  /* 0x0000003062307223 */ /* 0x000fc4000001009d */
[----:B------:R-:W-:Y:S01]  /*1e60*/  FMUL.FTZ R109, R37, R105 ;  /* 0x00000069256d7220 */ /* 0x000fe20000410000 */
[----:B------:R-:W3:Y:S01]  /*1e70*/  MUFU.EX2 R111, R111 ;  /* 0x0000006f006f7308 */ /* 0x000ee20000000800 */
[C---:B0-----:R-:W-:Y:S02]  /*1e80*/  FMUL.FTZ R50, R114.reuse, R49 ;  /* 0x0000003172327220 */ /* 0x041fe40000410000 */
[----:B------:R-:W-:Y:S02]  /*1e90*/  FFMA.FTZ R48, R114, R48, R155 ;  /* 0x0000003072307223 */ /* 0x000fe4000001009b */
[----:B------:R-:W-:Y:S02]  /*1ea0*/  FMUL.FTZ R108, R36, R105 ;  /* 0x00000069246c7220 */ /* 0x000fe40000410000 */
[C---:B--2---:R-:W-:Y:S01]  /*1eb0*/  FMUL.FTZ R49, R113.reuse, R50 ;  /* 0x0000003271317220 */ /* 0x044fe20000410000 */
[----:B------:R-:W0:Y:S01]  /*1ec0*/  MUFU.EX2 R110, R110 ;  /* 0x0000006e006e7308 */ /* 0x000e220000000800 */
[----:B------:R-:W-:-:S02]  /*1ed0*/  FFMA.FTZ R48, R113, R48, R146 ;  /* 0x0000003071307223 */ /* 0x000fc40000010092 */
[----:B------:R-:W-:Y:S02]  /*1ee0*/  FMUL.FTZ R107, R35, R105 ;  /* 0x00000069236b7220 */ /* 0x000fe40000410000 */
[C---:B-1----:R-:W-:Y:S02]  /*1ef0*/  FMUL.FTZ R50, R112.reuse, R49 ;  /* 0x0000003170327220 */ /* 0x042fe40000410000 */
[----:B------:R-:W-:Y:S01]  /*1f00*/  FFMA.FTZ R48, R112, R48, R153 ;  /* 0x0000003070307223 */ /* 0x000fe20000010099 */
[----:B------:R-:W1:Y:S01]  /*1f10*/  MUFU.EX2 R109, R109 ;  /* 0x0000006d006d7308 */ /* 0x000e620000000800 */
[----:B------:R-:W-:Y:S02]  /*1f20*/  FMUL.FTZ R106, R34, R105 ;  /* 0x00000069226a7220 */ /* 0x000fe40000410000 */
[C---:B---3--:R-:W-:Y:S02]  /*1f30*/  FMUL.FTZ R49, R111.reuse, R50 ;  /* 0x000000326f317220 */ /* 0x048fe40000410000 */
[----:B------:R-:W-:-:S02]  /*1f40*/  FFMA.FTZ R48, R111, R48, R144 ;  /* 0x000000306f307223 */ /* 0x000fc40000010090 */
[----:B------:R-:W-:Y:S01]  /*1f50*/  FMUL.FTZ R104, R32, R105 ;  /* 0x0000006920687220 */ /* 0x000fe20000410000 */
[----:B------:R-:W2:Y:S01]  /*1f60*/  MUFU.EX2 R108, R108 ;  /* 0x0000006c006c7308 */ /* 0x000ea20000000800 */
[C---:B0-----:R-:W-:Y:S01]  /*1f70*/  FMUL.FTZ R50, R110.reuse, R49 ;  /* 0x000000316e327220 */ /* 0x041fe20000410000 */
[----:B------:R-:W-:Y:S01]  /*1f80*/  HADD2.F32 R105, -RZ, R56.H0_H0 ;  /* 0x20000038ff697230 */ /* 0x000fe20000004100 */
[----:B------:R-:W-:-:S05]  /*1f90*/  FFMA.FTZ R48, R110, R48, R151 ;  /* 0x000000306e307223 */ /* 0x000fca0000010097 */
[----:B------:R-:W0:Y:S01]  /*1fa0*/  MUFU.EX2 R107, R107 ;  /* 0x0000006b006b7308 */ /* 0x000e220000000800 */
[C---:B-1----:R-:W-:Y:S02]  /*1fb0*/  FMUL.FTZ R49, R109.reuse, R50 ;  /* 0x000000326d317220 */ /* 0x042fe40000410000 */
[----:B------:R-:W-:-:S05]  /*1fc0*/  FFMA.FTZ R48, R109, R48, R142 ;  /* 0x000000306d307223 */ /* 0x000fca000001008e */
[----:B------:R-:W1:Y:S01]  /*1fd0*/  MUFU.EX2 R106, R106 ;  /* 0x0000006a006a7308 */ /* 0x000e620000000800 */
[C---:B--2---:R-:W-:Y:S02]  /*1fe0*/  FMUL.FTZ R50, R108.reuse, R49 ;  /* 0x000000316c327220 */ /* 0x044fe40000410000 */
[----:B------:R-:W-:-:S05]  /*1ff0*/  FFMA.FTZ R48, R108, R48, R149 ;  /* 0x000000306c307223 */ /* 0x000fca0000010095 */
[----:B------:R-:W2:Y:S01]  /*2000*/  MUFU.EX2 R104, R104 ;  /* 0x0000006800687308 */ /* 0x000ea20000000800 */
[C---:B0-----:R-:W-:Y:S02]  /*2010*/  FMUL.FTZ R49, R107.reuse, R50 ;  /* 0x000000326b317220 */ /* 0x041fe40000410000 */
[----:B------:R-:W-:Y:S02]  /*2020*/  FFMA.FTZ R48, R107, R48, R140 ;  /* 0x000000306b307223 */ /* 0x000fe4000001008c */
[C---:B-1----:R-:W-:Y:S02]  /*2030*/  FMUL.FTZ R49, R106.reuse, R49 ;  /* 0x000000316a317220 */ /* 0x042fe40000410000 */
[----:B------:R-:W-:Y:S02]  /*2040*/  FFMA.FTZ R50, R106, R48, R145 ;  /* 0x000000306a327223 */ /* 0x000fe40000010091 */
[C---:B--2---:R-:W-:Y:S02]  /*2050*/  FMUL.FTZ R48, R104.reuse, R49 ;  /* 0x0000003168307220 */ /* 0x044fe40000410000 */
[----:B------:R-:W-:Y:S01]  /*2060*/  FFMA.FTZ R49, R104, R50, R147 ;  /* 0x0000003268317223 */ /* 0x000fe20000010093 */
[----:B------:R-:W-:Y:S05]  /*2070*/  @P0 BRA `(.L_x_1441) ;  /* 0x000000a000000947 */ /* 0x000fea0003800000 */
[----:B----4-:R-:W-:Y:S01]  /*2080*/  ULDC UR20, c[0x0][0x174] ;  /* 0x00005d0000147ab9 */ /* 0x010fe20000000800 */
[----:B------:R-:W-:Y:S01]  /*2090*/  HFMA2.MMA R123, -RZ, RZ, 1.875, 0 ;  /* 0x3f800000ff7b7435 */ /* 0x000fe200000001ff */
[----:B------:R-:W-:-:S06]  /*20a0*/  UISETP.NE.AND UP0, UPT, UR19, UR20, UPT ;  /* 0x000000141300728c */ /* 0x000fcc000bf05270 */
[----:B------:R-:W-:-:S05]  /*20b0*/  PLOP3.LUT P0, PT, PT, PT, UP0, 0x80, 0x0 ;  /* 0x000000000000781c */ /* 0x000fca0003f0f008 */
[----:B------:R-:W-:-:S04]  /*20c0*/  @UP0 ULEA.HI UR20, UR19, UR19, URZ, 0x1 ;  /* 0x0000001313140291 */ /* 0x000fc8000f8f083f */
[----:B------:R-:W-:-:S04]  /*20d0*/  @UP0 ULOP3.LUT UR20, UR20, 0xfffffe, URZ, 0xc0, !UPT ;  /* 0x00fffffe14140892 */ /* 0x000fc8000f8ec03f */
[----:B------:R-:W-:-:S04]  /*20e0*/  @UP0 UIADD3 UR20, -UR20, UR19, URZ ;  /* 0x0000001314140290 */ /* 0x000fc8000fffe13f */
[----:B------:R-:W-:-:S06]  /*20f0*/  @UP0 ULEA UR20, UR20, UR7, 0x8 ;  /* 0x0000000714140291 */ /* 0x000fcc000f8e403f */
[----:B------:R-:W-:-:S05]  /*2100*/  MOV R50, UR20 ;  /* 0x0000001400327c02 */ /* 0x000fca0008000f00 */
[----:B------:R0:W1:Y:S02]  /*2110*/  @P0 LDS R123, [R50.X4+0x3be0] ;  /* 0x003be000327b0984 */ /* 0x0000640000004800 */
.L_x_1441:
[----:B----4-:R-:W-:Y:S05]  /*2120*/  BSYNC B0 ;  /* 0x0000000000007941 */ /* 0x010fea0003800000 */
.L_x_1440:
[----:B------:R-:W-:Y:S01]  /*2130*/  ISETP.GT.U32.AND P0, PT, R90, 0x1f, PT ;  /* 0x0000001f5a00780c */ /* 0x000fe20003f04070 */
[----:B------:R2:W-:Y:S01]  /*2140*/  STS.64 [R122.X8+0x31d0], R48 ;  /* 0x0031d0307a007388 */ /* 0x0005e20000008a00 */
[----:B------:R-:W-:Y:S01]  /*2150*/  FMUL.FTZ R141, R52, UR38 ;  /* 0x00000026348d7c20 */ /* 0x000fe20008410000 */
[----:B------:R-:W-:Y:S01]  /*2160*/  BSSY B0, `(.L_x_1442) ;  /* 0x000006d000007945 */ /* 0x000fe20003800000 */
[----:B------:R-:W-:Y:S02]  /*2170*/  FMUL.FTZ R138, R99, UR38 ;  /* 0x00000026638a7c20 */ /* 0x000fe40008410000 */
[----:B------:R-:W-:Y:S02]  /*2180*/  FMUL.FTZ R139, R97, UR38 ;  /* 0x00000026618b7c20 */ /* 0x000fe40008410000 */
[----:B------:R-:W-:Y:S02]  /*2190*/  FMUL.FTZ R136, R101, UR38 ;  /* 0x0000002665887c20 */ /* 0x000fe40008410000 */
[----:B------:R-:W-:-:S02]  /*21a0*/  FMUL.FTZ R137, R100, UR38 ;  /* 0x0000002664897c20 */ /* 0x000fc40008410000 */
[----:B0-----:R-:W-:Y:S02]  /*21b0*/  FMUL.FTZ R50, R103, UR38 ;  /* 0x0000002667327c20 */ /* 0x001fe40008410000 */
[----:B------:R-:W-:Y:S02]  /*21c0*/  FMUL.FTZ R51, R102, UR38 ;  /* 0x0000002666337c20 */ /* 0x000fe40008410000 */
[----:B------:R-:W-:Y:S02]  /*21d0*/  FMUL.FTZ R54, R115, UR38 ;  /* 0x0000002673367c20 */ /* 0x000fe40008410000 */
[----:B------:R-:W-:Y:S02]  /*21e0*/  FMUL.FTZ R55, R105, UR38 ;  /* 0x0000002669377c20 */ /* 0x000fe40008410000 */
[----:B--2---:R-:W-:Y:S02]  /*21f0*/  FMUL.FTZ R48, R117, UR38 ;  /* 0x0000002675307c20 */ /* 0x004fe40008410000 */
[----:B------:R-:W-:-:S02]  /*2200*/  FMUL.FTZ R49, R116, UR38 ;  /* 0x0000002674317c20 */ /* 0x000fc40008410000 */
[----:B------:R-:W-:Y:S02]  /*2210*/  FMUL.FTZ R56, R119, UR38 ;  /* 0x0000002677387c20 */ /* 0x000fe40008410000 */
[----:B------:R-:W-:Y:S02]  /*2220*/  FMUL.FTZ R57, R118, UR38 ;  /* 0x0000002676397c20 */ /* 0x000fe40008410000 */
[----:B------:R-:W-:Y:S02]  /*2230*/  FMUL.FTZ R58, R121, UR38 ;  /* 0x00000026793a7c20 */ /* 0x000fe40008410000 */
        /* <DEDUP_REMOVED lines=20> */
[----:B------:R-:W-:-:S05]  /*2380*/  IMAD R58, R90, 0x28, RZ ;  /* 0x000000285a3a7824 */ /* 0x000fca00078e02ff */
        /* <DEDUP_REMOVED lines=12> */
.L_x_1495:
        /* <DEDUP_REMOVED lines=24> */
.L_x_1496:
[----:B------:R-:W-:-:S13]  /*25d0*/  ISETP.GE.AND P0, PT, R88, 0x10, PT ;  /* 0x000000105800780c */ /* 0x000fda0003f06270 */
[-C--:B--2---:R-:W-:Y:S02]  /*25e0*/  @P0 FFMA.FTZ R154, R50, R156.reuse, R154 ;  /* 0x0000009c329a0223 */ /* 0x084fe4000001009a */
[----:B---3--:R-:W-:Y:S01]  /*25f0*/  @P0 FMUL.FTZ R156, R59, R156 ;  /* 0x0000009c3b9c0220 */ /* 0x008fe20000410000 */
[----:B------:R-:W-:Y:S05]  /*2600*/  BRA.CONV ~URZ, `(.L_x_1446) ;  /* 0x000000637f007947 */ /* 0x000fea000b800000 */
[----:B------:R-:W-:Y:S01]  /*2610*/  HFMA2.MMA R51, -RZ, RZ, 0, 1.847743988037109375e-06 ;  /* 0x0000001fff337435 */ /* 0x000fe200000001ff */
[----:B0-----:R-:W-:Y:S02]  /*2620*/  MOV R56, R156 ;  /* 0x0000009c00387202 */ /* 0x001fe40000000f00 */
[----:B------:R-:W-:Y:S02]  /*2630*/  MOV R55, 0x1f ;  /* 0x0000001f00377802 */ /* 0x000fe40000000f00 */
[----:B------:R-:W-:Y:S02]  /*2640*/  MOV R50, 0xffffffff ;  /* 0xffffffff00327802 */ /* 0x000fe40000000f00 */
[----:B------:R-:W-:-:S02]  /*2650*/  MOV R54, 0x2670 ;  /* 0x0000267000367802 */ /* 0x000fc40000000f00 */
[----:B-1---5:R-:W-:Y:S05]  /*2660*/  CALL.REL.NOINC `($__internal_61_$__cuda_sm70_shflsync_idx_p) ;  /* 0x0000442000007944 */ /* 0x022fea0003c00000 */
.L_x_1446:
[----:B------:R-:W-:Y:S05]  /*2670*/  BRA.CONV ~URZ, `(.L_x_1447) ;  /* 0x000000637f007947 */ /* 0x000fea000b800000 */
[----:B-1----:R-:W-:Y:S01]  /*2680*/  HFMA2.MMA R51, -RZ, RZ, 0, 1.847743988037109375e-06 ;  /* 0x0000001fff337435 */ /* 0x002fe200000001ff */
[----:B0-----:R-:W-:-:S02]  /*2690*/  MOV R56, R154 ;  /* 0x0000009a00387202 */ /* 0x001fc40000000f00 */
[----:B------:R-:W-:Y:S02]  /*26a0*/  MOV R55, 0x1f ;  /* 0x0000001f00377802 */ /* 0x000fe40000000f00 */
[----:B------:R-:W-:Y:S02]  /*26b0*/  MOV R50, 0xffffffff ;  /* 0xffffffff00327802 */ /* 0x000fe40000000f00 */
[----:B------:R-:W-:Y:S02]  /*26c0*/  MOV R54, 0x26e0 ;  /* 0x000026e000367802 */ /* 0x000fe40000000f00 */
[----:B-----5:R-:W-:Y:S05]  /*26d0*/  CALL.REL.NOINC `($__internal_61_$__cuda_sm70_shflsync_idx_p) ;  /* 0x000043b000007944 */ /* 0x020fea0003c00000 */
.L_x_1447:
[----:B------:R-:W-:Y:S05]  /*26e0*/  BRA.DIV ~URZ, `(.L_x_1448) ;  /* 0x00003a027f007947 */ /* 0x000fea000b800000 */
[----:B-----5:R-:W2:Y:S04]  /*26f0*/  SHFL.IDX PT, R92, R92, RZ, 0x1f ;  /* 0x00001fff5c5c7589 */ /* 0x020ea800000e0000 */
[----:B0-----:R0:W3:Y:S04]  /*2700*/  SHFL.IDX PT, R55, R93, RZ, 0x1f ;  /* 0x00001fff5d377589 */ /* 0x0010e800000e0000 */
[----:B------:R0:W4:Y:S04]  /*2710*/  SHFL.UP PT, R59, R156, 0x1, RZ ;  /* 0x042000009c3b7989 */ /* 0x00012800000e00ff */
[----:B------:R-:W1:Y:S02]  /*2720*/  SHFL.UP PT, R154, R154, 0x1, RZ ;  /* 0x042000009a9a7989 */ /* 0x000e6400000e00ff */
.L_x_1497:
[----:B------:R-:W5:Y:S01]  /*2730*/  LDS.64 R56, [R58+0x31d0] ;  /* 0x0031d0003a387984 */ /* 0x000f620000000a00 */
[----:B--2---:R-:W-:Y:S01]  /*2740*/  MOV R54, R92 ;  /* 0x0000005c00367202 */ /* 0x004fe20000000f00 */
[----:B-1-34-:R-:W-:-:S02]  /*2750*/  @P1 FFMA.FTZ R55, R55, R59, R154 ;  /* 0x0000003b37371223 */ /* 0x01afc4000001009a */
[----:B------:R-:W1:Y:S02]  /*2760*/  LDS.64 R50, [R58+0x31d8] ;  /* 0x0031d8003a327984 */ /* 0x000e640000000a00 */
[----:B------:R-:W-:Y:S02]  /*2770*/  @P1 FMUL.FTZ R54, R54, R59 ;  /* 0x0000003b36361220 */ /* 0x000fe40000410000 */
[----:B------:R-:W2:Y:S04]  /*2780*/  LDS.64 R48, [R58+0x31e0] ;  /* 0x0031e0003a307984 */ /* 0x000ea80000000a00 */
[----:B------:R3:W-:Y:S01]  /*2790*/  STS.64 [R58+0x31d0], R54 ;  /* 0x0031d0363a007388 */ /* 0x0007e20000000a00 */
[C---:B-----5:R-:W-:Y:S02]  /*27a0*/  FFMA.FTZ R57, R56.reuse, R55, R57 ;  /* 0x0000003738397223 */ /* 0x060fe40000010039 */
[----:B------:R-:W-:-:S02]  /*27b0*/  FMUL.FTZ R56, R56, R54 ;  /* 0x0000003638387220 */ /* 0x000fc40000410000 */
[C---:B-1----:R-:W-:Y:S02]  /*27c0*/  FFMA.FTZ R51, R50.reuse, R57, R51 ;  /* 0x0000003932337223 */ /* 0x042fe40000010033 */
[----:B------:R-:W-:Y:S01]  /*27d0*/  FMUL.FTZ R50, R50, R56 ;  /* 0x0000003832327220 */ /* 0x000fe20000410000 */
[----:B------:R3:W-:Y:S01]  /*27e0*/  STS.64 [R58+0x31d8], R56 ;  /* 0x0031d8383a007388 */ /* 0x0007e20000000a00 */
[C---:B--2---:R-:W-:Y:S02]  /*27f0*/  FFMA.FTZ R49, R48.reuse, R51, R49 ;  /* 0x0000003330317223 */ /* 0x044fe40000010031 */
[----:B------:R-:W-:Y:S01]  /*2800*/  FMUL.FTZ R48, R48, R50 ;  /* 0x0000003230307220 */ /* 0x000fe20000410000 */
[----:B------:R3:W-:Y:S04]  /*2810*/  STS.64 [R58+0x31e0], R50 ;  /* 0x0031e0323a007388 */ /* 0x0007e80000000a00 */
[----:B------:R3:W-:Y:S02]  /*2820*/  STS.64 [R58+0x31e8], R48 ;  /* 0x0031e8303a007388 */ /* 0x0007e40000000a00 */
.L_x_1443:
[----:B------:R-:W-:Y:S05]  /*2830*/  BSYNC B0 ;  /* 0x0000000000007941 */ /* 0x000fea0003800000 */
.L_x_1442:
[----:B------:R-:W-:Y:S01]  /*2840*/  WARPSYNC 0xffffffff ;  /* 0xffffffff00007948 */ /* 0x000fe20003800000 */
[----:B------:R-:W-:Y:S01]  /*2850*/  BAR.SYNC.DEFER_BLOCKING 0x0 ;  /* 0x0000000000007b1d */ /* 0x000fe20000010000 */
[----:B-1-3--:R-:W-:Y:S01]  /*2860*/  FMUL.FTZ R51, R104, R123 ;  /* 0x0000007b68337220 */ /* 0x00afe20000410000 */
[----:B------:R-:W-:Y:S01]  /*2870*/  LOP3.LUT P0, RZ, R90, 0x1f, RZ, 0xc0, !PT ;  /* 0x0000001f5aff7812 */ /* 0x000fe2000780c0ff */
[----:B------:R-:W-:Y:S01]  /*2880*/  FFMA.FTZ R49, R104, R126, R127 ;  /* 0x0000007e68317223 */ /* 0x000fe2000001007f */
[----:B------:R-:W-:Y:S01]  /*2890*/  MOV R55, UR7 ;  /* 0x0000000700377c02 */ /* 0x000fe20008000f00 */
[C---:B------:R-:W-:Y:S01]  /*28a0*/  FMUL.FTZ R50, R106.reuse, R51 ;  /* 0x000000336a327220 */ /* 0x040fe20000410000 */
[----:B------:R-:W-:Y:S01]  /*28b0*/  BSSY B0, `(.L_x_1449) ;  /* 0x0000077000007945 */ /* 0x000fe20003800000 */
[----:B------:R-:W-:-:S02]  /*28c0*/  FFMA.FTZ R49, R106, R49, R125 ;  /* 0x000000316a317223 */ /* 0x000fc4000001007d */
[C---:B------:R-:W-:Y:S02]  /*28d0*/  FMUL.FTZ R51, R107.reuse, R50 ;  /* 0x000000326b337220 */ /* 0x040fe40000410000 */
[----:B------:R-:W-:Y:S02]  /*28e0*/  FFMA.FTZ R49, R107, R49, R128 ;  /* 0x000000316b317223 */ /* 0x000fe40000010080 */
[C---:B------:R-:W-:Y:S02]  /*28f0*/  FMUL.FTZ R50, R108.reuse, R51 ;  /* 0x000000336c327220 */ /* 0x040fe40000410000 */
[----:B------:R-:W-:Y:S02]  /*2900*/  FFMA.FTZ R49, R108, R49, R129 ;  /* 0x000000316c317223 */ /* 0x000fe40000010081 */
[C---:B------:R-:W-:Y:S01]  /*2910*/  FMUL.FTZ R51, R109.reuse, R50 ;  /* 0x000000326d337220 */ /* 0x040fe20000410000 */
[----:B------:R-:W-:Y:S01]  /*2920*/  MOV R50, UR19 ;  /* 0x0000001300327c02 */ /* 0x000fe20008000f00 */
[----:B------:R-:W-:-:S03]  /*2930*/  FFMA.FTZ R49, R109, R49, R130 ;  /* 0x000000316d317223 */ /* 0x000fc60000010082 */
[----:B------:R-:W-:Y:S01]  /*2940*/  ISETP.GE.OR P0, PT, R50, c[0x0][0x174], P0 ;  /* 0x00005d0032007a0c */ /* 0x000fe20000706670 */
[----:B------:R-:W-:Y:S01]  /*2950*/  FFMA.FTZ R49, R110, R49, R131 ;  /* 0x000000316e317223 */ /* 0x000fe20000010083 */
[----:B------:R-:W1:Y:S03]  /*2960*/  LDS R48, [R122.X8+0x31d4] ;  /* 0x0031d4007a307984 */ /* 0x000e660000008800 */
[----:B------:R-:W-:-:S04]  /*2970*/  FFMA.FTZ R49, R111, R49, R132 ;  /* 0x000000316f317223 */ /* 0x000fc80000010084 */
[----:B------:R-:W-:Y:S02]  /*2980*/  FFMA.FTZ R49, R112, R49, R133 ;  /* 0x0000003170317223 */ /* 0x000fe40000010085 */
[----:B-1----:R-:W-:Y:S02]  /*2990*/  FFMA.FTZ R143, R143, R48, R152 ;  /* 0x000000308f8f7223 */ /* 0x002fe40000010098 */
[----:B------:R-:W-:Y:S02]  /*29a0*/  FMUL.FTZ R48, R110, R51 ;  /* 0x000000336e307220 */ /* 0x000fe40000410000 */
[----:B-----5:R-:W-:Y:S02]  /*29b0*/  FFMA.FTZ R92, R96, R143, R161 ;  /* 0x0000008f605c7223 */ /* 0x020fe400000100a1 */
[----:B------:R-:W-:Y:S02]  /*29c0*/  FMUL.FTZ R51, R111, R48 ;  /* 0x000000306f337220 */ /* 0x000fe40000410000 */
[----:B------:R-:W-:-:S02]  /*29d0*/  FFMA.FTZ R150, R95, R92, R150 ;  /* 0x0000005c5f967223 */ /* 0x000fc40000010096 */
[----:B------:R-:W-:Y:S02]  /*29e0*/  FMUL.FTZ R48, R112, R51 ;  /* 0x0000003370307220 */ /* 0x000fe40000410000 */
[----:B------:R-:W-:Y:S02]  /*29f0*/  FFMA.FTZ R152, R94, R150, R159 ;  /* 0x000000965e987223 */ /* 0x000fe4000001009f */
[----:B------:R-:W-:Y:S02]  /*2a00*/  FMUL.FTZ R51, R113, R48 ;  /* 0x0000003071337220 */ /* 0x000fe40000410000 */
[----:B0-----:R-:W-:Y:S02]  /*2a10*/  FFMA.FTZ R93, R53, R152, R148 ;  /* 0x00000098355d7223 */ /* 0x001fe40000010094 */
        /* <DEDUP_REMOVED lines=8> */
[----:B------:R-:W-:Y:S02]  /*2aa0*/  FMUL.FTZ R54, R98, R51 ;  /* 0x0000003362367220 */ /* 0x000fe40000410000 */
        /* <DEDUP_REMOVED lines=41> */
.L_x_1498:
        /* <DEDUP_REMOVED lines=26> */
.L_x_1499:
        /* <DEDUP_REMOVED lines=20> */
.L_x_1450:
[----:B01----:R-:W-:Y:S05]  /*3020*/  BSYNC B0 ;  /* 0x0000000000007941 */ /* 0x003fea0003800000 */
.L_x_1449:
[----:B------:R-:W-:Y:S01]  /*3030*/  WARPSYNC 0xffffffff ;  /* 0xffffffff00007948 */ /* 0x000fe20003800000 */
[----:B------:R-:W-:Y:S01]  /*3040*/  BAR.SYNC.DEFER_BLOCKING 0x0 ;  /* 0x0000000000007b1d */ /* 0x000fe20000010000 */
[----:B--2---:R-:W-:Y:S01]  /*3050*/  FMUL.FTZ R51, R52, R143 ;  /* 0x0000008f34337220 */ /* 0x004fe20000410000 */
[----:B------:R-:W-:Y:S01]  /*3060*/  MOV R55, UR34 ;  /* 0x0000002200377c02 */ /* 0x000fe20008000f00 */
[----:B------:R-:W-:Y:S01]  /*3070*/  FMUL.FTZ R99, R99, R92 ;  /* 0x0000005c63637220 */ /* 0x000fe20000410000 */
[----:B------:R-:W-:Y:S01]  /*3080*/  ISETP.NE.AND P0, PT, R90, RZ, PT ;  /* 0x000000ff5a00720c */ /* 0x000fe20003f05270 */
[----:B------:R-:W-:Y:S01]  /*3090*/  FFMA.FTZ R50, R84, R51, RZ ;  /* 0x0000003354327223 */ /* 0x000fe200000100ff */
[----:B------:R-:W-:Y:S01]  /*30a0*/  HFMA2.MMA R51, -RZ, RZ, 0, 0 ;  /* 0x00000000ff337435 */ /* 0x000fe200000001ff */
[----:B------:R-:W-:Y:S01]  /*30b0*/  FMUL.FTZ R97, R97, R150 ;  /* 0x0000009661617220 */ /* 0x000fe20000410000 */
[----:B------:R-:W-:Y:S01]  /*30c0*/  ULDC.64 UR20, c[0x0][0x2b8] ;  /* 0x0000ae0000147ab9 */ /* 0x000fe20000000a00 */
[----:B------:R-:W-:Y:S01]  /*30d0*/  FFMA.FTZ R99, R83, R99, R50 ;  /* 0x0000006353637223 */ /* 0x000fe20000010032 */
[----:B------:R-:W-:Y:S01]  /*30e0*/  UIMAD UR20, UR35, UR20, URZ ;  /* 0x00000014231472a4 */ /* 0x000fe2000f8e023f */
[----:B------:R-:W-:Y:S01]  /*30f0*/  FMUL.FTZ R101, R101, R152 ;  /* 0x0000009865657220 */ /* 0x000fe20000410000 */
[----:B------:R-:W-:Y:S01]  /*3100*/  MOV R59, UR7 ;  /* 0x00000007003b7c02 */ /* 0x000fe20008000f00 */
[----:B------:R-:W-:Y:S01]  /*3110*/  FFMA.FTZ R50, R82, R97, R99 ;  /* 0x0000006152327223 */ /* 0x000fe20000010063 */
[----:B------:R-:W-:Y:S01]  /*3120*/  UIMAD UR20, UR34, UR21, UR20 ;  /* 0x00000015221472a4 */ /* 0x000fe2000f8e0214 */
[----:B------:R-:W-:Y:S01]  /*3130*/  FMUL.FTZ R100, R100, R93 ;  /* 0x0000005d64647220 */ /* 0x000fe20000410000 */
[----:B------:R-:W-:Y:S01]  /*3140*/  SHF.L.U32 R99, R90, 0x4, RZ ;  /* 0x000000045a637819 */ /* 0x000fe200000006ff */
[----:B------:R-:W-:Y:S01]  /*3150*/  FFMA.FTZ R101, R81, R101, R50 ;  /* 0x0000006551657223 */ /* 0x000fe20000010032 */
[----:B------:R-:W-:Y:S01]  /*3160*/  P2R R52, PR, RZ, 0x1 ;  /* 0x00000001ff347803 */ /* 0x000fe20000000000 */
[----:B------:R-:W-:Y:S01]  /*3170*/  FMUL.FTZ R103, R103, R148 ;  /* 0x0000009467677220 */ /* 0x000fe20000410000 */
[----:B------:R-:W-:Y:S01]  /*3180*/  IADD3 R58, R99, 0x1, RZ ;  /* 0x00000001633a7810 */ /* 0x000fe20007ffe0ff */
[----:B------:R-:W-:Y:S01]  /*3190*/  FFMA.FTZ R100, R80, R100, R101 ;  /* 0x0000006450647223 */ /* 0x000fe20000010065 */
[----:B------:R-:W-:Y:S01]  /*31a0*/  ULEA UR24, UR19, 0xfffff800, 0xb ;  /* 0xfffff80013187891 */ /* 0x000fe2000f8e583f */
[----:B------:R-:W-:Y:S01]  /*31b0*/  FMUL.FTZ R102, R102, R155 ;  /* 0x0000009b66667220 */ /* 0x000fe20000410000 */
[----:B------:R-:W0:Y:S01]  /*31c0*/  LDS R122, [R122.X8+0x36e4] ;  /* 0x0036e4007a7a7984 */ /* 0x000e220000008800 */
[----:B------:R-:W-:Y:S01]  /*31d0*/  FFMA.FTZ R103, R79, R103, R100 ;  /* 0x000000674f677223 */ /* 0x000fe20000010064 */
[----:B------:R-:W-:Y:S01]  /*31e0*/  IADD3 R100, R99, 0x2, RZ ;  /* 0x0000000263647810 */ /* 0x000fe20007ffe0ff */
[----:B------:R-:W-:Y:S01]  /*31f0*/  FMUL.FTZ R115, R115, R146 ;  /* 0x0000009273737220 */ /* 0x000fe20000410000 */
[-C--:B------:R-:W-:Y:S01]  /*3200*/  LEA.HI.SX32 R97, R58, R99.reuse, 0x1b ;  /* 0x000000633a617211 */ /* 0x080fe200078fdaff */
[----:B------:R-:W-:Y:S01]  /*3210*/  FFMA.FTZ R102, R78, R102, R103 ;  /* 0x000000664e667223 */ /* 0x000fe20000010067 */
[----:B------:R-:W-:Y:S01]  /*3220*/  LEA.HI.SX32 R100, R100, R99, 0x1b ;  /* 0x0000006364647211 */ /* 0x000fe200078fdaff */
[----:B------:R-:W-:Y:S01]  /*3230*/  FMUL.FTZ R105, R105, R153 ;  /* 0x0000009969697220 */ /* 0x000fe20000410000 */
[----:B------:R1:W-:Y:S01]  /*3240*/  @!P0 STS.64 [R59.X8+0x45e0], R48 ;  /* 0x0045e0303b008388 */ /* 0x0003e20000008a00 */
[----:B------:R-:W-:Y:S01]  /*3250*/  FFMA.FTZ R115, R77, R115, R102 ;  /* 0x000000734d737223 */ /* 0x000fe20000010066 */
[----:B------:R-:W-:Y:S01]  /*3260*/  IADD3 R102, R99, 0x3, RZ ;  /* 0x0000000363667810 */ /* 0x000fe20007ffe0ff */
[----:B------:R-:W-:Y:S01]  /*3270*/  FMUL.FTZ R117, R117, R144 ;  /* 0x0000009075757220 */ /* 0x000fe20000410000 */
[--C-:B------:R-:W-:Y:S01]  /*3280*/  HADD2.F32 R103, -RZ, R47.reuse.H1_H1 ;  /* 0x3000002fff677230 */ /* 0x100fe20000004100 */
[----:B------:R-:W-:Y:S01]  /*3290*/  FFMA.FTZ R50, R76, R105, R115 ;  /* 0x000000694c327223 */ /* 0x000fe20000010073 */
[-C--:B------:R-:W-:Y:S01]  /*32a0*/  LEA.HI.SX32 R101, R102, R99.reuse, 0x1b ;  /* 0x0000006366657211 */ /* 0x080fe200078fdaff */
[----:B------:R-:W-:Y:S01]  /*32b0*/  FMUL.FTZ R56, R92, UR38 ;  /* 0x000000265c387c20 */ /* 0x000fe20008410000 */
[----:B------:R-:W-:Y:S01]  /*32c0*/  LEA.HI.SX32 R99, R99, R99, 0x1b ;  /* 0x0000006363637211 */ /* 0x000fe200078fdaff */
[----:B------:R-:W-:Y:S01]  /*32d0*/  FFMA.FTZ R117, R75, R117, R50 ;  /* 0x000000754b757223 */ /* 0x000fe20000010032 */
[----:B------:R-:W-:Y:S01]  /*32e0*/  MOV R50, R90 ;  /* 0x0000005a00327202 */ /* 0x000fe20000000f00 */
[----:B------:R-:W-:Y:S01]  /*32f0*/  FMUL.FTZ R57, R150, UR38 ;  /* 0x0000002696397c20 */ /* 0x000fe20008410000 */
[----:B------:R-:W-:Y:S01]  /*3300*/  HADD2.F32 R102, -RZ, R47.H0_H0 ;  /* 0x2000002fff667230 */ /* 0x000fe20000004100 */
[----:B------:R-:W-:Y:S01]  /*3310*/  FMUL.FTZ R56, R83, R56 ;  /* 0x0000003853387220 */ /* 0x000fe20000410000 */
[----:B------:R-:W-:Y:S01]  /*3320*/  HADD2.F32 R115, -RZ, R43.H1_H1 ;  /* 0x3000002bff737230 */ /* 0x000fe20000004100 */
[----:B------:R-:W-:Y:S01]  /*3330*/  IMAD.WIDE.U32 R50, R55, c[0x0][0x2b8], R50 ;  /* 0x0000ae0037327a25 */ /* 0x000fe200078e0032 */
[----:B------:R-:W-:Y:S01]  /*3340*/  MOV R55, UR18 ;  /* 0x0000001200377c02 */ /* 0x000fe20008000f00 */
[----:B------:R-:W-:Y:S02]  /*3350*/  BSSY B0, `(.L_x_1453) ;  /* 0x00000bb000007945 */ /* 0x000fe40003800000 */
[----:B------:R-:W-:Y:S01]  /*3360*/  FMUL.FTZ R58, R152, UR38 ;  /* 0x00000026983a7c20 */ /* 0x000fe20008410000 */
[----:B------:R-:W-:Y:S01]  /*3370*/  IADD3 R51, R51, UR20, RZ ;  /* 0x0000001433337c10 */ /* 0x000fe2000fffe0ff */
[----:B-1----:R-:W-:Y:S01]  /*3380*/  FMUL.FTZ R49, R93, UR38 ;  /* 0x000000265d317c20 */ /* 0x002fe20008410000 */
[----:B------:R-:W-:Y:S01]  /*3390*/  ULDC.64 UR20, c[0x0][0x2c0] ;  /* 0x0000b00000147ab9 */ /* 0x000fe20000000a00 */
[----:B------:R-:W-:Y:S01]  /*33a0*/  FMUL.FTZ R58, R81, R58 ;  /* 0x0000003a513a7220 */ /* 0x000fe20000410000 */
[----:B------:R-:W-:Y:S01]  /*33b0*/  UIMAD UR20, UR37, UR20, URZ ;  /* 0x00000014251472a4 */ /* 0x000fe2000f8e023f */
[----:B------:R-:W-:-:S03]  /*33c0*/  IMAD.WIDE.U32 R50, R55, c[0x0][0x2c0], R50 ;  /* 0x0000b00037327a25 */ /* 0x000fc600078e0032 */
[----:B------:R-:W-:Y:S01]  /*33d0*/  UIMAD UR20, UR18, UR21, UR20 ;  /* 0x00000015121472a4 */ /* 0x000fe2000f8e0214 */
[----:B------:R-:W-:Y:S02]  /*33e0*/  FMUL.FTZ R55, R143, UR38 ;  /* 0x000000268f377c20 */ /* 0x000fe40008410000 */
[----:B------:R-:W-:Y:S02]  /*33f0*/  FMUL.FTZ R116, R116, R151 ;  /* 0x0000009774747220 */ /* 0x000fe40000410000 */
[----:B0-----:R-:W-:Y:S02]  /*3400*/  FFMA.FTZ R123, R122, R123, R126 ;  /* 0x0000007b7a7b7223 */ /* 0x001fe4000001007e */
[----:B------:R-:W-:Y:S02]  /*3410*/  FMUL.FTZ R52, R84, R55 ;  /* 0x0000003754347220 */ /* 0x000fe40000410000 */
[----:B------:R-:W-:Y:S02]  /*3420*/  FFMA.FTZ R127, R104, R123, R127 ;  /* 0x0000007b687f7223 */ /* 0x000fe4000001007f */
[----:B------:R-:W-:Y:S01]  /*3430*/  FMUL.FTZ R55, R82, R57 ;  /* 0x0000003952377220 */ /* 0x000fe20000410000 */
[----:B------:R0:W-:Y:S01]  /*3440*/  STS [R99.X4+0x1090], R52 ;  /* 0x0010903463007388 */ /* 0x0001e20000004800 */
[----:B------:R-:W-:-:S02]  /*3450*/  FFMA.FTZ R106, R106, R127, R125 ;  /* 0x0000007f6a6a7223 */ /* 0x000fc4000001007d */
[----:B------:R-:W-:Y:S01]  /*3460*/  FMUL.FTZ R59, R127, UR25 ;  /* 0x000000197f3b7c20 */ /* 0x000fe20008410000 */
[----:B------:R1:W-:Y:S01]  /*3470*/  STS [R97.X4+0x1094], R56 ;  /* 0x0010943861007388 */ /* 0x0003e20000004800 */
[----:B------:R-:W-:Y:S01]  /*3480*/  FFMA.FTZ R107, R107, R106, R128 ;  /* 0x0000006a6b6b7223 */ /* 0x000fe20000010080 */
[--C-:B------:R-:W-:Y:S01]  /*3490*/  HADD2.F32 R128, -RZ, R45.reuse.H0_H0 ;  /* 0x2000002dff807230 */ /* 0x100fe20000004100 */
[----:B------:R-:W-:Y:S01]  /*34a0*/  FFMA.FTZ R57, -R32, R103, R147 ;  /* 0x0000006720397223 */ /* 0x000fe20000010193 */
[----:B------:R2:W-:Y:S01]  /*34b0*/  STS [R100.X4+0x1098], R55 ;  /* 0x0010983764007388 */ /* 0x0005e20000004800 */
[----:B------:R-:W-:Y:S01]  /*34c0*/  FFMA.FTZ R108, R108, R107, R129 ;  /* 0x0000006b6c6c7223 */ /* 0x000fe20000010081 */
[----:B------:R-:W-:Y:S01]  /*34d0*/  HADD2.F32 R129, -RZ, R46.H0_H0 ;  /* 0x2000002eff817230 */ /* 0x000fe20000004100 */
[----:B0-----:R-:W-:Y:S01]  /*34e0*/  FFMA.FTZ R52, -R34, R102, R145 ;  /* 0x0000006622347223 */ /* 0x001fe20000010191 */
[----:B------:R0:W-:Y:S01]  /*34f0*/  STS [R101.X4+0x109c], R58 ;  /* 0x00109c3a65007388 */ /* 0x0001e20000004800 */
[----:B------:R-:W-:Y:S01]  /*3500*/  FFMA.FTZ R109, R109, R108, R130 ;  /* 0x0000006c6d6d7223 */ /* 0x000fe20000010082 */
[----:B-1----:R-:W-:Y:S01]  /*3510*/  HADD2.F32 R97, -RZ, R40.H1_H1 ;  /* 0x30000028ff617230 */ /* 0x002fe20000004100 */
[----:B------:R-:W-:Y:S01]  /*3520*/  FMUL.FTZ R48, R123, UR25 ;  /* 0x000000197b307c20 */ /* 0x000fe20008410000 */
[----:B------:R-:W-:Y:S01]  /*3530*/  HADD2.F32 R130, -RZ, R45.H1_H1 ;  /* 0x3000002dff827230 */ /* 0x000fe20000004100 */
[----:B------:R-:W-:-:S02]  /*3540*/  FFMA.FTZ R110, R110, R109, R131 ;  /* 0x0000006d6e6e7223 */ /* 0x000fc40000010083 */
[----:B--2---:R-:W-:Y:S02]  /*3550*/  FMUL.FTZ R100, R52, R59 ;  /* 0x0000003b34647220 */ /* 0x004fe40000410000 */
[----:B------:R-:W-:Y:S02]  /*3560*/  FFMA.FTZ R111, R111, R110, R132 ;  /* 0x0000006e6f6f7223 */ /* 0x000fe40000010084 */
[----:B------:R-:W-:Y:S02]  /*3570*/  FFMA.FTZ R55, R102, R127, R100 ;  /* 0x0000007f66377223 */ /* 0x000fe40000010064 */
[----:B------:R-:W-:Y:S02]  /*3580*/  FFMA.FTZ R112, R112, R111, R133 ;  /* 0x0000006f70707223 */ /* 0x000fe40000010085 */
[----:B------:R-:W-:Y:S02]  /*3590*/  FMUL.FTZ R100, R148, UR38 ;  /* 0x0000002694647c20 */ /* 0x000fe40008410000 */
[----:B------:R-:W-:-:S02]  /*35a0*/  FFMA.FTZ R113, R113, R112, R134 ;  /* 0x0000007071717223 */ /* 0x000fc40000010086 */
[----:B------:R-:W-:Y:S02]  /*35b0*/  FMUL.FTZ R59, R153, UR38 ;  /* 0x00000026993b7c20 */ /* 0x000fe40008410000 */
[----:B------:R-:W-:Y:S02]  /*35c0*/  FFMA.FTZ R114, R114, R113, R135 ;  /* 0x0000007172727223 */ /* 0x000fe40000010087 */
[----:B------:R-:W-:Y:S02]  /*35d0*/  FMUL.FTZ R56, R57, R48 ;  /* 0x0000003039387220 */ /* 0x000fe40000410000 */
[----:B------:R-:W-:Y:S02]  /*35e0*/  FFMA.FTZ R137, R98, R114, R137 ;  /* 0x0000007262897223 */ /* 0x000fe40000010089 */
[----:B------:R-:W-:Y:S02]  /*35f0*/  FMUL.FTZ R48, R80, R49 ;  /* 0x0000003150307220 */ /* 0x000fe40000410000 */
[----:B------:R-:W-:-:S02]  /*3600*/  FMUL.FTZ R100, R79, R100 ;  /* 0x000000644f647220 */ /* 0x000fc40000410000 */
[----:B0-----:R-:W-:Y:S01]  /*3610*/  FMUL.FTZ R58, R76, R59 ;  /* 0x0000003b4c3a7220 */ /* 0x001fe20000410000 */
[----:B------:R0:W-:Y:S01]  /*3620*/  STS [R99.X4+0x10a0], R48 ;  /* 0x0010a03063007388 */ /* 0x0001e20000004800 */
[----:B------:R-:W-:Y:S02]  /*3630*/  FMUL.FTZ R59, R149, UR38 ;  /* 0x00000026953b7c20 */ /* 0x000fe40008410000 */
[----:B------:R-:W-:Y:S01]  /*3640*/  FFMA.FTZ R136, R53, R137, R136 ;  /* 0x0000008935887223 */ /* 0x000fe20000010088 */
[----:B------:R1:W-:Y:S01]  /*3650*/  STS [R99.X4+0x10a4], R100 ;  /* 0x0010a46463007388 */ /* 0x0003e20000004800 */
[----:B------:R-:W-:Y:S01]  /*3660*/  FFMA.FTZ R116, R74, R116, R117 ;  /* 0x000000744a747223 */ /* 0x000fe20000010075 */
[----:B------:R-:W-:Y:S01]  /*3670*/  HADD2.F32 R53, -RZ, R46.H1_H1 ;  /* 0x3000002eff357230 */ /* 0x000fe20000004100 */
[----:B------:R-:W-:Y:S01]  /*3680*/  FFMA.FTZ R139, R94, R136, R139 ;  /* 0x000000885e8b7223 */ /* 0x000fe2000001008b */
[----:B------:R2:W-:Y:S01]  /*3690*/  STS [R99.X4+0x10b0], R58 ;  /* 0x0010b03a63007388 */ /* 0x0005e20000004800 */
[----:B------:R-:W-:-:S02]  /*36a0*/  FMUL.FTZ R119, R119, R142 ;  /* 0x0000008e77777220 */ /* 0x000fc40000410000 */
[----:B0-----:R-:W-:Y:S02]  /*36b0*/  FMUL.FTZ R48, R144, UR38 ;  /* 0x0000002690307c20 */ /* 0x001fe40008410000 */
[----:B------:R-:W-:Y:S02]  /*36c0*/  FMUL.FTZ R49, R155, UR38 ;  /* 0x000000269b317c20 */ /* 0x000fe40008410000 */
[----:B-1----:R-:W-:Y:S01]  /*36d0*/  FMUL.FTZ R100, R72, R59 ;  /* 0x0000003b48647220 */ /* 0x002fe20000410000 */
[--C-:B------:R-:W-:Y:S01]  /*36e0*/  HADD2.F32 R59, -RZ, R41.reuse.H1_H1 ;  /* 0x30000029ff3b7230 */ /* 0x100fe20000004100 */
[----:B------:R-:W-:Y:S02]  /*36f0*/  FMUL.FTZ R94, R147, UR38 ;  /* 0x00000026935e7c20 */ /* 0x000fe40008410000 */
[----:B------:R-:W-:Y:S01]  /*3700*/  FMUL.FTZ R48, R75, R48 ;  /* 0x000000304b307220 */ /* 0x000fe20000410000 */
[----:B------:R0:W-:Y:S01]  /*3710*/  STS [R99.X4+0x10c0], R100 ;  /* 0x0010c06463007388 */ /* 0x0001e20000004800 */
[----:B------:R-:W-:Y:S01]  /*3720*/  FFMA.FTZ R138, R95, R139, R138 ;  /* 0x0000008b5f8a7223 */ /* 0x000fe2000001008a */
[----:B------:R-:W-:Y:S01]  /*3730*/  HADD2.F32 R95, -RZ, R41.H0_H0 ;  /* 0x20000029ff5f7230 */ /* 0x000fe20000004100 */
[----:B------:R-:W-:Y:S01]  /*3740*/  FFMA.FTZ R119, R73, R119, R116 ;  /* 0x0000007749777223 */ /* 0x000fe20000010074 */
[----:B------:R-:W-:Y:S01]  /*3750*/  STS [R99.X4+0x10b4], R48 ;  /* 0x0010b43063007388 */ /* 0x000fe20000004800 */
[----:B------:R-:W-:-:S02]  /*3760*/  FMUL.FTZ R54, R120, R145 ;  /* 0x0000009178367220 */ /* 0x000fc40000410000 */
[----:B------:R-:W-:Y:S02]  /*3770*/  FMUL.FTZ R102, R78, R49 ;  /* 0x000000314e667220 */ /* 0x000fe40000410000 */
[----:B------:R-:W-:Y:S02]  /*3780*/  FMUL.FTZ R104, R146, UR38 ;  /* 0x0000002692687c20 */ /* 0x000fe40008410000 */
[----:B------:R-:W-:Y:S01]  /*3790*/  FMUL.FTZ R49, R151, UR38 ;  /* 0x0000002697317c20 */ /* 0x000fe20008410000 */
[----:B------:R1:W-:Y:S01]  /*37a0*/  STS [R99.X4+0x10a8], R102 ;  /* 0x0010a86663007388 */ /* 0x0003e20000004800 */
[----:B------:R-:W-:Y:S02]  /*37b0*/  FMUL.FTZ R116, R142, UR38 ;  /* 0x000000268e747c20 */ /* 0x000fe40008410000 */
[----:B--2---:R-:W-:Y:S02]  /*37c0*/  FMUL.FTZ R58, R140, UR38 ;  /* 0x000000268c3a7c20 */ /* 0x004fe40008410000 */
[----:B------:R-:W-:-:S02]  /*37d0*/  FMUL.FTZ R145, R145, UR38 ;  /* 0x0000002691917c20 */ /* 0x000fc40008410000 */
[----:B0-----:R-:W-:Y:S01]  /*37e0*/  FMUL.FTZ R100, R69, R94 ;  /* 0x0000005e45647220 */ /* 0x001fe20000410000 */
[----:B------:R-:W-:Y:S01]  /*37f0*/  HADD2.F32 R94, -RZ, R40.H0_H0 ;  /* 0x20000028ff5e7230 */ /* 0x000fe20000004100 */
[----:B------:R-:W-:Y:S01]  /*3800*/  FFMA.FTZ R141, R96, R138, R141 ;  /* 0x0000008a608d7223 */ /* 0x000fe2000001008d */
[----:B-1----:R-:W-:Y:S01]  /*3810*/  HADD2.F32 R102, -RZ, R43.H0_H0 ;  /* 0x2000002bff667230 */ /* 0x002fe20000004100 */
[----:B------:R-:W-:Y:S01]  /*3820*/  FMUL.FTZ R104, R77, R104 ;  /* 0x000000684d687220 */ /* 0x000fe20000410000 */
[----:B------:R0:W-:Y:S01]  /*3830*/  STS [R99.X4+0x10cc], R100 ;  /* 0x0010cc6463007388 */ /* 0x0001e20000004800 */
[----:B------:R-:W-:Y:S02]  /*3840*/  FMUL.FTZ R98, R74, R49 ;  /* 0x000000314a627220 */ /* 0x000fe40000410000 */
[----:B------:R-:W-:Y:S01]  /*3850*/  FMUL.FTZ R116, R73, R116 ;  /* 0x0000007449747220 */ /* 0x000fe20000410000 */
[----:B------:R-:W-:Y:S01]  /*3860*/  STS [R99.X4+0x10ac], R104 ;  /* 0x0010ac6863007388 */ /* 0x000fe20000004800 */
[----:B------:R-:W-:-:S02]  /*3870*/  FMUL.FTZ R58, R71, R58 ;  /* 0x0000003a473a7220 */ /* 0x000fc40000410000 */
[----:B------:R-:W-:Y:S01]  /*3880*/  FMUL.FTZ R48, R70, R145 ;  /* 0x0000009146307220 */ /* 0x000fe20000410000 */
[----:B------:R-:W-:Y:S01]  /*3890*/  STS [R99.X4+0x10b8], R98 ;  /* 0x0010b86263007388 */ /* 0x000fe20000004800 */
[C---:B------:R-:W-:Y:S02]  /*38a0*/  FFMA.FTZ R143, -R68.reuse, R94, R143 ;  /* 0x0000005e448f7223 */ /* 0x040fe4000001018f */
[----:B------:R-:W-:Y:S01]  /*38b0*/  FMUL.FTZ R96, R68, R141 ;  /* 0x0000008d44607220 */ /* 0x000fe20000410000 */
[----:B------:R1:W-:Y:S01]  /*38c0*/  STS [R99.X4+0x10bc], R116 ;  /* 0x0010bc7463007388 */ /* 0x0003e20000004800 */
[----:B------:R-:W-:Y:S02]  /*38d0*/  FFMA.FTZ R92, -R67, R97, R92 ;  /* 0x00000061435c7223 */ /* 0x000fe4000001015c */
[C---:B------:R-:W-:Y:S01]  /*38e0*/  FFMA.FTZ R101, -R66.reuse, R95, R150 ;  /* 0x0000005f42657223 */ /* 0x040fe20000010196 */
[----:B------:R2:W-:Y:S01]  /*38f0*/  STS [R99.X4+0x10c4], R58 ;  /* 0x0010c43a63007388 */ /* 0x0005e20000004800 */
[----:B0-----:R-:W-:-:S02]  /*3900*/  FMUL.FTZ R100, R66, R139 ;  /* 0x0000008b42647220 */ /* 0x001fc40000410000 */
[C---:B------:R-:W-:Y:S01]  /*3910*/  FFMA.FTZ R152, -R65.reuse, R59, R152 ;  /* 0x0000003b41987223 */ /* 0x040fe20000010198 */
[----:B------:R0:W-:Y:S01]  /*3920*/  STS [R99.X4+0x10c8], R48 ;  /* 0x0010c83063007388 */ /* 0x0001e20000004800 */
[----:B------:R-:W-:Y:S01]  /*3930*/  FMUL.FTZ R105, R65, R136 ;  /* 0x0000008841697220 */ /* 0x000fe20000410000 */
[----:B-1----:R-:W-:Y:S01]  /*3940*/  HADD2.F32 R116, -RZ, R44.H0_H0 ;  /* 0x2000002cff747230 */ /* 0x002fe20000004100 */
[----:B------:R-:W-:Y:S01]  /*3950*/  FFMA.FTZ R56, R103, R123, R56 ;  /* 0x0000007b67387223 */ /* 0x000fe20000010038 */
[--C-:B------:R-:W-:Y:S01]  /*3960*/  HADD2.F32 R103, -RZ, R42.reuse.H1_H1 ;  /* 0x3000002aff677230 */ /* 0x100fe20000004100 */
[----:B------:R-:W-:Y:S01]  /*3970*/  FMUL.FTZ R118, R118, R149 ;  /* 0x0000009576767220 */ /* 0x000fe20000410000 */
[----:B--2---:R-:W-:Y:S01]  /*3980*/  HADD2.F32 R58, -RZ, R42.H0_H0 ;  /* 0x2000002aff3a7230 */ /* 0x004fe20000004100 */
[----:B------:R-:W-:Y:S02]  /*3990*/  FMUL.FTZ R104, R64, R137 ;  /* 0x0000008940687220 */ /* 0x000fe40000410000 */
[----:B------:R-:W-:-:S02]  /*39a0*/  FFMA.FTZ R118, R72, R118, R119 ;  /* 0x0000007648767223 */ /* 0x000fc40000010077 */
[----:B0-----:R-:W-:Y:S02]  /*39b0*/  FMUL.FTZ R99, R67, R138 ;  /* 0x0000008a43637220 */ /* 0x001fe40000410000 */
[----:B------:R-:W-:Y:S02]  /*39c0*/  FFMA.FTZ R48, R96, R143, RZ ;  /* 0x0000008f60307223 */ /* 0x000fe400000100ff */
[----:B------:R-:W-:Y:S01]  /*39d0*/  FFMA.FTZ R117, -R64, R58, R93 ;  /* 0x0000003a40757223 */ /* 0x000fe2000001015d */
[----:B------:R-:W-:Y:S01]  /*39e0*/  HADD2.F32 R93, -RZ, R44.H1_H1 ;  /* 0x3000002cff5d7230 */ /* 0x000fe20000004100 */
[----:B------:R-:W-:Y:S02]  /*39f0*/  FFMA.FTZ R48, R99, R92, R48 ;  /* 0x0000005c63307223 */ /* 0x000fe40000010030 */
[----:B------:R-:W-:Y:S02]  /*3a00*/  FMUL.FTZ R121, R121, R140 ;  /* 0x0000008c79797220 */ /* 0x000fe40000410000 */
[----:B------:R-:W-:-:S02]  /*3a10*/  FFMA.FTZ R48, R100, R101, R48 ;  /* 0x0000006564307223 */ /* 0x000fc40000010030 */
[----:B------:R-:W-:Y:S02]  /*3a20*/  FFMA.FTZ R148, -R63, R103, R148 ;  /* 0x000000673f947223 */ /* 0x000fe40000010194 */
[----:B------:R-:W-:Y:S02]  /*3a30*/  FFMA.FTZ R48, R105, R152, R48 ;  /* 0x0000009869307223 */ /* 0x000fe40000010030 */
[----:B------:R-:W-:Y:S02]  /*3a40*/  FMUL.FTZ R119, R63, R114 ;  /* 0x000000723f777220 */ /* 0x000fe40000410000 */
[----:B------:R-:W-:Y:S02]  /*3a50*/  FFMA.FTZ R48, R104, R117, R48 ;  /* 0x0000007568307223 */ /* 0x000fe40000010030 */
[----:B------:R-:W-:Y:S02]  /*3a60*/  FFMA.FTZ R121, R71, R121, R118 ;  /* 0x0000007947797223 */ /* 0x000fe40000010076 */
[----:B------:R-:W-:-:S02]  /*3a70*/  FFMA.FTZ R155, -R62, R102, R155 ;  /* 0x000000663e9b7223 */ /* 0x000fc4000001019b */
[----:B------:R-:W-:Y:S02]  /*3a80*/  FMUL.FTZ R118, R62, R113 ;  /* 0x000000713e767220 */ /* 0x000fe40000410000 */
[----:B------:R-:W-:Y:S02]  /*3a90*/  FFMA.FTZ R48, R119, R148, R48 ;  /* 0x0000009477307223 */ /* 0x000fe40000010030 */
[----:B------:R-:W-:Y:S02]  /*3aa0*/  FFMA.FTZ R54, R70, R54, R121 ;  /* 0x0000003646367223 */ /* 0x000fe40000010079 */
[C---:B------:R-:W-:Y:S02]  /*3ab0*/  FFMA.FTZ R146, -R61.reuse, R115, R146 ;  /* 0x000000733d927223 */ /* 0x040fe40000010192 */
[----:B------:R-:W-:Y:S02]  /*3ac0*/  FMUL.FTZ R121, R61, R112 ;  /* 0x000000703d797220 */ /* 0x000fe40000410000 */
[----:B------:R-:W-:-:S02]  /*3ad0*/  FFMA.FTZ R48, R118, R155, R48 ;  /* 0x0000009b76307223 */ /* 0x000fc40000010030 */
[----:B------:R-:W-:Y:S02]  /*3ae0*/  FFMA.FTZ R140, -R35, R53, R140 ;  /* 0x00000035238c7223 */ /* 0x000fe4000001018c */
[----:B------:R-:W-:Y:S02]  /*3af0*/  FMUL.FTZ R49, R106, UR25 ;  /* 0x000000196a317c20 */ /* 0x000fe40008410000 */
[C---:B------:R-:W-:Y:S02]  /*3b00*/  FFMA.FTZ R153, -R60.reuse, R116, R153 ;  /* 0x000000743c997223 */ /* 0x040fe40000010199 */
[----:B------:R-:W-:Y:S02]  /*3b10*/  FMUL.FTZ R120, R60, R111 ;  /* 0x0000006f3c787220 */ /* 0x000fe40000410000 */
[----:B------:R-:W-:Y:S02]  /*3b20*/  FFMA.FTZ R48, R121, R146, R48 ;  /* 0x0000009279307223 */ /* 0x000fe40000010030 */
[----:B------:R-:W-:-:S02]  /*3b30*/  FMUL.FTZ R49, R140, R49 ;  /* 0x000000318c317220 */ /* 0x000fc40000410000 */
[C---:B------:R-:W-:Y:S02]  /*3b40*/  FFMA.FTZ R144, -R39.reuse, R93, R144 ;  /* 0x0000005d27907223 */ /* 0x040fe40000010190 */
[----:B------:R-:W-:Y:S02]  /*3b50*/  FMUL.FTZ R125, R39, R110 ;  /* 0x0000006e277d7220 */ /* 0x000fe40000410000 */
[----:B------:R-:W-:Y:S02]  /*3b60*/  FFMA.FTZ R48, R120, R153, R48 ;  /* 0x0000009978307223 */ /* 0x000fe40000010030 */
[----:B------:R-:W-:Y:S02]  /*3b70*/  FFMA.FTZ R98, R53, R106, R49 ;  /* 0x0000006a35627223 */ /* 0x000fe40000010031 */
[C---:B------:R-:W-:Y:S02]  /*3b80*/  FFMA.FTZ R151, -R38.reuse, R128, R151 ;  /* 0x0000008026977223 */ /* 0x040fe40000010197 */
[----:B------:R-:W-:-:S02]  /*3b90*/  FMUL.FTZ R122, R38, R109 ;  /* 0x0000006d267a7220 */ /* 0x000fc40000410000 */
[----:B------:R-:W-:Y:S02]  /*3ba0*/  FFMA.FTZ R49, R125, R144, R48 ;  /* 0x000000907d317223 */ /* 0x000fe40000010030 */
[----:B------:R-:W-:Y:S02]  /*3bb0*/  FFMA.FTZ R149, -R36, R129, R149 ;  /* 0x0000008124957223 */ /* 0x000fe40000010195 */
[----:B------:R-:W-:Y:S02]  /*3bc0*/  FMUL.FTZ R126, R107, UR25 ;  /* 0x000000196b7e7c20 */ /* 0x000fe40008410000 */
[----:B------:R-:W-:Y:S02]  /*3bd0*/  FFMA.FTZ R48, R122, R151, R49 ;  /* 0x000000977a307223 */ /* 0x000fe40000010031 */
[----:B------:R-:W-:Y:S02]  /*3be0*/  FFMA.FTZ R142, -R37, R130, R142 ;  /* 0x00000082258e7223 */ /* 0x000fe4000001018e */
[----:B------:R-:W-:-:S02]  /*3bf0*/  FMUL.FTZ R49, R108, UR25 ;  /* 0x000000196c317c20 */ /* 0x000fc40008410000 */
[----:B------:R-:W-:Y:S02]  /*3c00*/  FMUL.FTZ R126, R149, R126 ;  /* 0x0000007e957e7220 */ /* 0x000fe40000410000 */
[----:B------:R-:W-:Y:S02]  /*3c10*/  FMUL.FTZ R131, R37, R108 ;  /* 0x0000006c25837220 */ /* 0x000fe40000410000 */
[----:B------:R-:W-:Y:S02]  /*3c20*/  FMUL.FTZ R49, R142, R49 ;  /* 0x000000318e317220 */ /* 0x000fe40000410000 */
[-C--:B------:R-:W-:Y:S02]  /*3c30*/  FFMA.FTZ R129, R129, R107.reuse, R126 ;  /* 0x0000006b81817223 */ /* 0x080fe4000001007e */
[----:B------:R-:W-:Y:S02]  /*3c40*/  FFMA.FTZ R53, R131, R142, R48 ;  /* 0x0000008e83357223 */ /* 0x000fe40000010030 */
[----:B------:R-:W-:-:S02]  /*3c50*/  FMUL.FTZ R126, R36, R107 ;  /* 0x0000006b247e7220 */ /* 0x000fc40000410000 */
[----:B------:R-:W-:Y:S02]  /*3c60*/  FMUL.FTZ R48, R109, UR25 ;  /* 0x000000196d307c20 */ /* 0x000fe40008410000 */
[----:B------:R-:W-:Y:S01]  /*3c70*/  FFMA.FTZ R108, R130, R108, R49 ;  /* 0x0000006c826c7223 */ /* 0x000fe20000010031 */
[----:B------:R-:W-:Y:S01]  /*3c80*/  MOV R49, UR24 ;  /* 0x0000001800317c02 */ /* 0x000fe20008000f00 */
[----:B------:R-:W-:Y:S01]  /*3c90*/  FFMA.FTZ R53, R126, R149, R53 ;  /* 0x000000957e357223 */ /* 0x000fe20000010035 */
[----:B------:R-:W-:Y:S01]  /*3ca0*/  MOV R130, UR24 ;  /* 0x0000001800827c02 */ /* 0x000fe20008000f00 */
[----:B------:R-:W-:Y:S01]  /*3cb0*/  FMUL.FTZ R151, R151, R48 ;  /* 0x0000003097977220 */ /* 0x000fe20000410000 */
[----:B------:R-:W-:Y:S01]  /*3cc0*/  IADD3 R149, R51, UR20, RZ ;  /* 0x0000001433957c10 */ /* 0x000fe2000fffe0ff */
[----:B------:R-:W-:Y:S01]  /*3cd0*/  FMUL.FTZ R107, R35, R106 ;  /* 0x0000006a236b7220 */ /* 0x000fe20000410000 */
[----:B------:R-:W-:Y:S01]  /*3ce0*/  IADD3 R48, P0, R50, UR24, RZ ;  /* 0x0000001832307c10 */ /* 0x000fe2000ff1e0ff */
[----:B------:R-:W-:Y:S01]  /*3cf0*/  FMUL.FTZ R127, R34, R127 ;  /* 0x0000007f227f7220 */ /* 0x000fe20000410000 */
[----:B------:R-:W-:Y:S01]  /*3d00*/  IADD3 R106, -R49, c[0x0][0x168], -R90 ;  /* 0x00005a00316a7a10 */ /* 0x000fe20007ffe95a */
[----:B------:R-:W-:Y:S01]  /*3d10*/  FFMA.FTZ R142, R107, R140, R53 ;  /* 0x0000008c6b8e7223 */ /* 0x000fe20000010035 */
[----:B------:R-:W-:Y:S01]  /*3d20*/  LEA.HI.X.SX32 R49, R130, R149, 0x1, P0 ;  /* 0x0000009582317211 */ /* 0x000fe200000f0eff */
[----:B------:R-:W-:Y:S01]  /*3d30*/  FMUL.FTZ R53, R110, UR25 ;  /* 0x000000196e357c20 */ /* 0x000fe20008410000 */
[----:B------:R-:W-:Y:S01]  /*3d40*/  ISETP.GE.AND P0, PT, R106, 0x1, PT ;  /* 0x000000016a00780c */ /* 0x000fe20003f06270 */
[----:B------:R-:W-:-:S02]  /*3d50*/  FMUL.FTZ R124, R124, R147 ;  /* 0x000000937c7c7220 */ /* 0x000fc40000410000 */
[----:B------:R-:W-:Y:S02]  /*3d60*/  FFMA.FTZ R109, R128, R109, R151 ;  /* 0x0000006d806d7223 */ /* 0x000fe40000010097 */
[----:B------:R-:W-:Y:S02]  /*3d70*/  FMUL.FTZ R144, R144, R53 ;  /* 0x0000003590907220 */ /* 0x000fe40000410000 */
[----:B------:R-:W-:Y:S02]  /*3d80*/  FFMA.FTZ R142, R127, R52, R142 ;  /* 0x000000347f8e7223 */ /* 0x000fe4000001008e */
        /* <DEDUP_REMOVED lines=8> */
[----:B------:R-:W-:Y:S01]  /*3e10*/  FMUL.FTZ R130, R141, UR25 ;  /* 0x000000198d827c20 */ /* 0x000fe20008410000 */
[----:B------:R-:W-:Y:S06]  /*3e20*/  BAR.SYNC.DEFER_BLOCKING 0x0 ;  /* 0x0000000000007b1d */ /* 0x000fec0000010000 */
[----:B------:R-:W-:Y:S05]  /*3e30*/  @!P0 BRA `(.L_x_1454) ;  /* 0x000000c000008947 */ /* 0x000fea0003800000 */
[----:B------:R-:W-:Y:S01]  /*3e40*/  LEA.HI.SX32 R150, R90, R90, 0x1b ;  /* 0x0000005a5a967211 */ /* 0x000fe200078fdaff */
[----:B------:R-:W-:Y:S01]  /*3e50*/  USHF.R.S32.HI UR24, URZ, 0x1f, UR7 ;  /* 0x0000001f3f187899 */ /* 0x000fe20008011407 */
[----:B------:R-:W-:Y:S01]  /*3e60*/  MOV R53, UR7 ;  /* 0x0000000700357c02 */ /* 0x000fe20008000f00 */
[----:B------:R-:W-:-:S02]  /*3e70*/  ULDC.64 UR20, c[0x0][0x2d0] ;  /* 0x0000b40000147ab9 */ /* 0x000fc40000000a00 */
[----:B------:R-:W0:Y:S01]  /*3e80*/  LDS R151, [R150.X4+0x1090] ;  /* 0x0010900096977984 */ /* 0x000e220000004800 */
[----:B------:R-:W-:Y:S01]  /*3e90*/  UIMAD UR20, UR24, UR20, URZ ;  /* 0x00000014181472a4 */ /* 0x000fe2000f8e023f */
[----:B------:R-:W-:-:S03]  /*3ea0*/  IMAD.WIDE.U32 R48, R53, c[0x0][0x2d0], R48 ;  /* 0x0000b40035307a25 */ /* 0x000fc600078e0030 */
[----:B------:R-:W-:Y:S02]  /*3eb0*/  UIMAD UR20, UR7, UR21, UR20 ;  /* 0x00000015071472a4 */ /* 0x000fe4000f8e0214 */
[----:B------:R-:W-:-:S04]  /*3ec0*/  LEA R52, P0, R48, c[0x0][0x320], 0x2 ;  /* 0x0000c80030347a11 */ /* 0x000fc800078010ff */
[----:B------:R-:W-:-:S04]  /*3ed0*/  IADD3 R49, R49, UR20, RZ ;  /* 0x0000001431317c10 */ /* 0x000fc8000fffe0ff */
[----:B------:R-:W-:-:S05]  /*3ee0*/  LEA.HI.X R53, R48, c[0x0][0x324], R49, 0x2, P0 ;  /* 0x0000c90030357a11 */ /* 0x000fca00000f1431 */
[----:B0-----:R0:W-:Y:S02]  /*3ef0*/  RED.E.ADD.F32.FTZ.RN.STRONG.GPU [R52.64], R151 ;  /* 0x000000973400798e */ /* 0x0011e4000c10e79e */
.L_x_1454:
[----:B------:R-:W-:Y:S05]  /*3f00*/  BSYNC B0 ;  /* 0x0000000000007941 */ /* 0x000fea0003800000 */
.L_x_1453:
[----:B------:R-:W-:Y:S01]  /*3f10*/  UIMAD UR20, UR6, -0x800, UR36 ;  /* 0xfffff800061478a4 */ /* 0x000fe2000f8e0224 */
[----:B------:R-:W-:Y:S01]  /*3f20*/  LEA R48, P0, R50, c[0x0][0x320], 0x2 ;  /* 0x0000c80032307a11 */ /* 0x000fe200078010ff */
[----:B------:R-:W-:Y:S01]  /*3f30*/  USHF.L.U32 UR24, UR8, 0x2, URZ ;  /* 0x0000000208187899 */ /* 0x000fe2000800063f */
[----:B------:R-:W-:Y:S01]  /*3f40*/  FMUL.FTZ R123, R32, R123 ;  /* 0x0000007b207b7220 */ /* 0x000fe20000410000 */
[----:B------:R-:W-:Y:S01]  /*3f50*/  USHF.L.U64.HI UR25, UR8, 0x2, UR9 ;  /* 0x0000000208197899 */ /* 0x000fe20008010209 */
[----:B------:R-:W-:Y:S01]  /*3f60*/  LEA.HI.X R49, R50, c[0x0][0x324], R149, 0x2, P0 ;  /* 0x0000c90032317a11 */ /* 0x000fe200000f1495 */
[----:B0-----:R-:W-:Y:S01]  /*3f70*/  FMUL.FTZ R53, R69, R124 ;  /* 0x0000007c45357220 */ /* 0x001fe20000410000 */
[----:B------:R-:W-:Y:S01]  /*3f80*/  MOV R51, UR20 ;  /* 0x0000001400337c02 */ /* 0x000fe20008000f00 */
[----:B------:R-:W-:Y:S01]  /*3f90*/  ULDC.64 UR20, c[0x0][0x2d0] ;  /* 0x0000b40000147ab9 */ /* 0x000fe20000000a00 */
[----:B------:R-:W-:Y:S01]  /*3fa0*/  ISETP.GE.AND P0, PT, R106, 0x81, PT ;  /* 0x000000816a00780c */ /* 0x000fe20003f06270 */
[----:B------:R-:W-:Y:S01]  /*3fb0*/  UIMAD UR20, UR25, UR20, URZ ;  /* 0x00000014191472a4 */ /* 0x000fe2000f8e023f */
[----:B------:R-:W-:Y:S01]  /*3fc0*/  FMUL.FTZ R57, R123, R57 ;  /* 0x000000397b397220 */ /* 0x000fe20000410000 */
[----:B------:R-:W-:Y:S01]  /*3fd0*/  BSSY B0, `(.L_x_1455) ;  /* 0x0000012000007945 */ /* 0x000fe20003800000 */
[----:B------:R-:W-:Y:S01]  /*3fe0*/  IMAD.WIDE R48, R51, 0x4, R48 ;  /* 0x0000000433307825 */ /* 0x000fe200078e0230 */
[----:B------:R-:W-:Y:S01]  /*3ff0*/  MOV R51, UR24 ;  /* 0x0000001800337c02 */ /* 0x000fe20008000f00 */
[----:B------:R-:W-:-:S02]  /*4000*/  UIMAD UR20, UR24, UR21, UR20 ;  /* 0x00000015181472a4 */ /* 0x000fc4000f8e0214 */
[----:B------:R-:W-:Y:S01]  /*4010*/  FADD.FTZ R18, R107, R18 ;  /* 0x000000126b127221 */ /* 0x000fe20000010000 */
[C---:B------:R-:W-:Y:S01]  /*4020*/  IADD3 R107, R90.reuse, 0x180, RZ ;  /* 0x000001805a6b7810 */ /* 0x040fe20007ffe0ff */
[----:B------:R-:W-:Y:S01]  /*4030*/  IMAD.WIDE.U32 R48, R51, c[0x0][0x2d0], R48 ;  /* 0x0000b40033307a25 */ /* 0x000fe200078e0030 */
[----:B------:R-:W-:-:S03]  /*4040*/  IADD3 R51, R90, 0x80, RZ ;  /* 0x000000805a337810 */ /* 0x000fc60007ffe0ff */
[----:B------:R-:W-:Y:S01]  /*4050*/  FADD.FTZ R52, R142, R57 ;  /* 0x000000398e347221 */ /* 0x000fe20000010000 */
[----:B------:R-:W-:Y:S01]  /*4060*/  LEA.HI.SX32 R51, R51, R90, 0x1b ;  /* 0x0000005a33337211 */ /* 0x000fe200078fdaff */
[----:B------:R-:W-:Y:S01]  /*4070*/  FADD.FTZ R53, R54, R53 ;  /* 0x0000003536357221 */ /* 0x000fe20000010000 */
[----:B------:R-:W-:Y:S01]  /*4080*/  IADD3 R49, R49, UR20, RZ ;  /* 0x0000001431317c10 */ /* 0x000fe2000fffe0ff */
[----:B------:R-:W-:Y:S01]  /*4090*/  FADD.FTZ R16, R123, R16 ;  /* 0x000000107b107221 */ /* 0x000fe20000010000 */
[----:B------:R-:W-:Y:S01]  /*40a0*/  IADD3 R57, R90, 0x100, RZ ;  /* 0x000001005a397810 */ /* 0x000fe20007ffe0ff */
[----:B------:R-:W-:Y:S01]  /*40b0*/  FADD.FTZ R19, R127, R19 ;  /* 0x000000137f137221 */ /* 0x000fe20000010000 */
[----:B------:R-:W0:Y:S01]  /*40c0*/  LDS R51, [R51.X4+0x1290] ;  /* 0x0012900033337984 */ /* 0x000e220000004800 */
[----:B------:R-:W-:Y:S05]  /*40d0*/  @!P0 BRA `(.L_x_1456) ;  /* 0x0000001000008947 */ /* 0x000fea0003800000 */
[----:B0-----:R0:W-:Y:S02]  /*40e0*/  RED.E.ADD.F32.FTZ.RN.STRONG.GPU [R48.64+-0x1e00], R51 ;  /* 0xffe200333000798e */ /* 0x0011e4000c10e79e */
.L_x_1456:
[----:B------:R-:W-:Y:S05]  /*40f0*/  BSYNC B0 ;  /* 0x0000000000007941 */ /* 0x000fea0003800000 */
.L_x_1455:
[----:B------:R-:W-:Y:S01]  /*4100*/  LEA.HI.SX32 R57, R57, R90, 0x1b ;  /* 0x0000005a39397211 */ /* 0x000fe200078fdaff */
[----:B------:R-:W-:Y:S01]  /*4110*/  BSSY B0, `(.L_x_1457) ;  /* 0x000000d000007945 */ /* 0x000fe20003800000 */
[----:B------:R-:W-:-:S02]  /*4120*/  ISETP.GE.AND P6, PT, R106, 0x101, PT ;  /* 0x000001016a00780c */ /* 0x000fc40003fc6270 */
[----:B------:R-:W-:Y:S02]  /*4130*/  IADD3 R123, R90, 0x200, RZ ;  /* 0x000002005a7b7810 */ /* 0x000fe40007ffe0ff */
[----:B------:R-:W1:Y:S01]  /*4140*/  LDS R57, [R57.X4+0x1490] ;  /* 0x0014900039397984 */ /* 0x000e620000004800 */
[----:B------:R-:W-:Y:S02]  /*4150*/  LEA.HI.SX32 R107, R107, R90, 0x1b ;  /* 0x0000005a6b6b7211 */ /* 0x000fe400078fdaff */
[C---:B------:R-:W-:Y:S02]  /*4160*/  ISETP.GE.AND P0, PT, R106.reuse, 0x181, PT ;  /* 0x000001816a00780c */ /* 0x040fe40003f06270 */
[C---:B------:R-:W-:Y:S02]  /*4170*/  ISETP.GE.AND P1, PT, R106.reuse, 0x201, PT ;  /* 0x000002016a00780c */ /* 0x040fe40003f26270 */
[C---:B------:R-:W-:Y:S02]  /*4180*/  ISETP.GE.AND P2, PT, R106.reuse, 0x281, PT ;  /* 0x000002816a00780c */ /* 0x040fe40003f46270 */
[----:B------:R-:W-:-:S02]  /*4190*/  ISETP.GE.AND P3, PT, R106, 0x301, PT ;  /* 0x000003016a00780c */ /* 0x000fc40003f66270 */
[C---:B------:R-:W-:Y:S02]  /*41a0*/  ISETP.GE.AND P4, PT, R106.reuse, 0x381, PT ;  /* 0x000003816a00780c */ /* 0x040fe40003f86270 */
[----:B------:R-:W-:Y:S01]  /*41b0*/  ISETP.GE.AND P5, PT, R106, 0x401, PT ;  /* 0x000004016a00780c */ /* 0x000fe20003fa6270 */
[----:B------:R-:W-:Y:S10]  /*41c0*/  @!P6 BRA `(.L_x_1458) ;  /* 0x000000100000e947 */ /* 0x000ff40003800000 */
[----:B-1----:R1:W-:Y:S02]  /*41d0*/  RED.E.ADD.F32.FTZ.RN.STRONG.GPU [R48.64+-0x1c00], R57 ;  /* 0xffe400393000798e */ /* 0x0023e4000c10e79e */
.L_x_1458:
[----:B------:R-:W-:Y:S05]  /*41e0*/  BSYNC B0 ;  /* 0x0000000000007941 */ /* 0x000fea0003800000 */
.L_x_1457:
[----:B------:R-:W2:Y:S01]  /*41f0*/  LDS R107, [R107.X4+0x1690] ;  /* 0x001690006b6b7984 */ /* 0x000ea20000004800 */
[----:B------:R-:W-:Y:S01]  /*4200*/  BSSY B0, `(.L_x_1459) ;  /* 0x0000005000007945 */ /* 0x000fe20003800000 */
[----:B0-----:R-:W-:Y:S02]  /*4210*/  IADD3 R51, R90, 0x280, RZ ;  /* 0x000002805a337810 */ /* 0x001fe40007ffe0ff */
[----:B------:R-:W-:Y:S01]  /*4220*/  LEA.HI.SX32 R50, R123, R90, 0x1b ;  /* 0x0000005a7b327211 */ /* 0x000fe200078fdaff */
[----:B------:R-:W-:Y:S05]  /*4230*/  @!P0 BRA `(.L_x_1460) ;  /* 0x0000001000008947 */ /* 0x000fea0003800000 */
[----:B--2---:R0:W-:Y:S02]  /*4240*/  RED.E.ADD.F32.FTZ.RN.STRONG.GPU [R48.64+-0x1a00], R107 ;  /* 0xffe6006b3000798e */ /* 0x0041e4000c10e79e */
.L_x_1460:
[----:B------:R-:W-:Y:S05]  /*4250*/  BSYNC B0 ;  /* 0x0000000000007941 */ /* 0x000fea0003800000 */
.L_x_1459:
[----:B------:R-:W-:Y:S01]  /*4260*/  LEA.HI.SX32 R54, R51, R90, 0x1b ;  /* 0x0000005a33367211 */ /* 0x000fe200078fdaff */
[----:B------:R-:W-:Y:S01]  /*4270*/  BSSY B0, `(.L_x_1461) ;  /* 0x0000005000007945 */ /* 0x000fe20003800000 */
[----:B------:R3:W4:Y:S01]  /*4280*/  LDS R51, [R50.X4+0x1890] ;  /* 0x0018900032337984 */ /* 0x0007220000004800 */
[----:B-1----:R-:W-:Y:S01]  /*4290*/  IADD3 R57, R90, 0x300, RZ ;  /* 0x000003005a397810 */ /* 0x002fe20007ffe0ff */
[----:B------:R-:W-:Y:S05]  /*42a0*/  @!P1 BRA `(.L_x_1462) ;  /* 0x0000001000009947 */ /* 0x000fea0003800000 */
[----:B----4-:R1:W-:Y:S02]  /*42b0*/  RED.E.ADD.F32.FTZ.RN.STRONG.GPU [R48.64+-0x1800], R51 ;  /* 0xffe800333000798e */ /* 0x0103e4000c10e79e */
.L_x_1462:
[----:B------:R-:W-:Y:S05]  /*42c0*/  BSYNC B0 ;  /* 0x0000000000007941 */ /* 0x000fea0003800000 */
.L_x_1461:
[----:B-1--4-:R1:W4:Y:S01]  /*42d0*/  LDS R51, [R54.X4+0x1a90] ;  /* 0x001a900036337984 */ /* 0x0123220000004800 */
[----:B------:R-:W-:Y:S01]  /*42e0*/  BSSY B0, `(.L_x_1463) ;  /* 0x0000005000007945 */ /* 0x000fe20003800000 */
[----:B0-2---:R-:W-:-:S02]  /*42f0*/  IADD3 R107, R90, 0x380, RZ ;  /* 0x000003805a6b7810 */ /* 0x005fc40007ffe0ff */
[----:B------:R-:W-:Y:S01]  /*4300*/  LEA.HI.SX32 R57, R57, R90, 0x1b ;  /* 0x0000005a39397211 */ /* 0x000fe200078fdaff */
[----:B------:R-:W-:Y:S05]  /*4310*/  @!P2 BRA `(.L_x_1464) ;  /* 0x000000100000a947 */ /* 0x000fea0003800000 */
[----:B----4-:R0:W-:Y:S02]  /*4320*/  RED.E.ADD.F32.FTZ.RN.STRONG.GPU [R48.64+-0x1600], R51 ;  /* 0xffea00333000798e */ /* 0x0101e4000c10e79e */
.L_x_1464:
[----:B------:R-:W-:Y:S05]  /*4330*/  BSYNC B0 ;  /* 0x0000000000007941 */ /* 0x000fea0003800000 */
.L_x_1463:
[----:B------:R-:W2:Y:S01]  /*4340*/  LDS R57, [R57.X4+0x1c90] ;  /* 0x001c900039397984 */ /* 0x000ea20000004800 */
[----:B------:R-:W-:Y:S01]  /*4350*/  BSSY B0, `(.L_x_1465) ;  /* 0x0000005000007945 */ /* 0x000fe20003800000 */
[----:B0---4-:R-:W-:Y:S02]  /*4360*/  IADD3 R51, R90, 0x400, RZ ;  /* 0x000004005a337810 */ /* 0x011fe40007ffe0ff */
[----:B------:R-:W-:Y:S01]  /*4370*/  LEA.HI.SX32 R107, R107, R90, 0x1b ;  /* 0x0000005a6b6b7211 */ /* 0x000fe200078fdaff */
[----:B------:R-:W-:Y:S05]  /*4380*/  @!P3 BRA `(.L_x_1466) ;  /* 0x000000100000b947 */ /* 0x000fea0003800000 */
[----:B--2---:R0:W-:Y:S02]  /*4390*/  RED.E.ADD.F32.FTZ.RN.STRONG.GPU [R48.64+-0x1400], R57 ;  /* 0xffec00393000798e */ /* 0x0041e4000c10e79e */
.L_x_1466:
[----:B------:R-:W-:Y:S05]  /*43a0*/  BSYNC B0 ;  /* 0x0000000000007941 */ /* 0x000fea0003800000 */
.L_x_1465:
[----:B------:R-:W4:Y:S01]  /*43b0*/  LDS R107, [R107.X4+0x1e90] ;  /* 0x001e90006b6b7984 */ /* 0x000f220000004800 */
[----:B------:R-:W-:Y:S01]  /*43c0*/  BSSY B0, `(.L_x_1467) ;  /* 0x0000004000007945 */ /* 0x000fe20003800000 */
[----:B------:R-:W-:Y:S01]  /*43d0*/  LEA.HI.SX32 R51, R51, R90, 0x1b ;  /* 0x0000005a33337211 */ /* 0x000fe200078fdaff */
[----:B------:R-:W-:Y:S05]  /*43e0*/  @!P4 BRA `(.L_x_1468) ;  /* 0x000000100000c947 */ /* 0x000fea0003800000 */
[----:B----4-:R4:W-:Y:S02]  /*43f0*/  RED.E.ADD.F32.FTZ.RN.STRONG.GPU [R48.64+-0x1200], R107 ;  /* 0xffee006b3000798e */ /* 0x0109e4000c10e79e */
.L_x_1468:
[----:B------:R-:W-:Y:S05]  /*4400*/  BSYNC B0 ;  /* 0x0000000000007941 */ /* 0x000fea0003800000 */
.L_x_1467:
[----:B------:R-:W0:Y:S01]  /*4410*/  LDS R51, [R51.X4+0x2090] ;  /* 0x0020900033337984 */ /* 0x000e220000004800 */
[----:B------:R-:W-:Y:S01]  /*4420*/  BSSY B0, `(.L_x_1469) ;  /* 0x0000005000007945 */ /* 0x000fe20003800000 */
[----:B0-2---:R-:W-:-:S02]  /*4430*/  IADD3 R57, R90, 0x480, RZ ;  /* 0x000004805a397810 */ /* 0x005fc40007ffe0ff */
[----:B----4-:R-:W-:Y:S01]  /*4440*/  IADD3 R107, R90, 0x500, RZ ;  /* 0x000005005a6b7810 */ /* 0x010fe20007ffe0ff */
[----:B------:R-:W-:Y:S05]  /*4450*/  @!P5 BRA `(.L_x_1470) ;  /* 0x000000100000d947 */ /* 0x000fea0003800000 */
[----:B------:R0:W-:Y:S02]  /*4460*/  RED.E.ADD.F32.FTZ.RN.STRONG.GPU [R48.64+-0x1000], R51 ;  /* 0xfff000333000798e */ /* 0x0001e4000c10e79e */
.L_x_1470:
[----:B------:R-:W-:Y:S05]  /*4470*/  BSYNC B0 ;  /* 0x0000000000007941 */ /* 0x000fea0003800000 */
.L_x_1469:
[-C--:B------:R-:W-:Y:S01]  /*4480*/  LEA.HI.SX32 R57, R57, R90.reuse, 0x1b ;  /* 0x0000005a39397211 */ /* 0x080fe200078fdaff */
[----:B------:R-:W-:Y:S01]  /*4490*/  BSSY B0, `(.L_x_1471) ;  /* 0x000000d000007945 */ /* 0x000fe20003800000 */
[----:B------:R-:W-:Y:S02]  /*44a0*/  ISETP.GE.AND P6, PT, R106, 0x481, PT ;  /* 0x000004816a00780c */ /* 0x000fe40003fc6270 */
[----:B0-----:R-:W-:Y:S02]  /*44b0*/  IADD3 R51, R90, 0x580, RZ ;  /* 0x000005805a337810 */ /* 0x001fe40007ffe0ff */
[----:B------:R-:W0:Y:S01]  /*44c0*/  LDS R57, [R57.X4+0x2290] ;  /* 0x0022900039397984 */ /* 0x000e220000004800 */
[----:B------:R-:W-:Y:S02]  /*44d0*/  LEA.HI.SX32 R107, R107, R90, 0x1b ;  /* 0x0000005a6b6b7211 */ /* 0x000fe400078fdaff */
[----:B------:R-:W-:-:S02]  /*44e0*/  ISETP.GE.AND P0, PT, R106, 0x501, PT ;  /* 0x000005016a00780c */ /* 0x000fc40003f06270 */
[C---:B------:R-:W-:Y:S02]  /*44f0*/  ISETP.GE.AND P1, PT, R106.reuse, 0x581, PT ;  /* 0x000005816a00780c */ /* 0x040fe40003f26270 */
[C---:B------:R-:W-:Y:S02]  /*4500*/  ISETP.GE.AND P2, PT, R106.reuse, 0x601, PT ;  /* 0x000006016a00780c */ /* 0x040fe40003f46270 */
[C---:B------:R-:W-:Y:S02]  /*4510*/  ISETP.GE.AND P3, PT, R106.reuse, 0x681, PT ;  /* 0x000006816a00780c */ /* 0x040fe40003f66270 */
[C---:B------:R-:W-:Y:S02]  /*4520*/  ISETP.GE.AND P4, PT, R106.reuse, 0x701, PT ;  /* 0x000007016a00780c */ /* 0x040fe40003f86270 */
[----:B------:R-:W-:Y:S01]  /*4530*/  ISETP.GE.AND P5, PT, R106, 0x781, PT ;  /* 0x000007816a00780c */ /* 0x000fe20003fa6270 */
[----:B------:R-:W-:Y:S10]  /*4540*/  @!P6 BRA `(.L_x_1472) ;  /* 0x000000100000e947 */ /* 0x000ff40003800000 */
[----:B0-----:R0:W-:Y:S02]  /*4550*/  RED.E.ADD.F32.FTZ.RN.STRONG.GPU [R48.64+-0xe00], R57 ;  /* 0xfff200393000798e */ /* 0x0011e4000c10e79e */
.L_x_1472:
[----:B------:R-:W-:Y:S05]  /*4560*/  BSYNC B0 ;  /* 0x0000000000007941 */ /* 0x000fea0003800000 */
.L_x_1471:
[----:B------:R-:W2:Y:S01]  /*4570*/  LDS R107, [R107.X4+0x2490] ;  /* 0x002490006b6b7984 */ /* 0x000ea20000004800 */
[----:B------:R-:W-:Y:S01]  /*4580*/  BSSY B0, `(.L_x_1473) ;  /* 0x0000005000007945 */ /* 0x000fe20003800000 */
[----:B0-----:R-:W-:-:S02]  /*4590*/  IADD3 R57, R90, 0x600, RZ ;  /* 0x000006005a397810 */ /* 0x001fc40007ffe0ff */
[----:B------:R-:W-:Y:S01]  /*45a0*/  LEA.HI.SX32 R51, R51, R90, 0x1b ;  /* 0x0000005a33337211 */ /* 0x000fe200078fdaff */
[----:B------:R-:W-:Y:S05]  /*45b0*/  @!P0 BRA `(.L_x_1474) ;  /* 0x0000001000008947 */ /* 0x000fea0003800000 */
[----:B--2---:R0:W-:Y:S02]  /*45c0*/  RED.E.ADD.F32.FTZ.RN.STRONG.GPU [R48.64+-0xc00], R107 ;  /* 0xfff4006b3000798e */ /* 0x0041e4000c10e79e */
.L_x_1474:
[----:B------:R-:W-:Y:S05]  /*45d0*/  BSYNC B0 ;  /* 0x0000000000007941 */ /* 0x000fea0003800000 */
.L_x_1473:
[----:B------:R-:W4:Y:S01]  /*45e0*/  LDS R51, [R51.X4+0x2690] ;  /* 0x0026900033337984 */ /* 0x000f220000004800 */
[----:B------:R-:W-:Y:S01]  /*45f0*/  BSSY B0, `(.L_x_1475) ;  /* 0x0000005000007945 */ /* 0x000fe20003800000 */
[----:B0-2---:R-:W-:Y:S02]  /*4600*/  IADD3 R107, R90, 0x680, RZ ;  /* 0x000006805a6b7810 */ /* 0x005fe40007ffe0ff */
[----:B------:R-:W-:Y:S01]  /*4610*/  LEA.HI.SX32 R57, R57, R90, 0x1b ;  /* 0x0000005a39397211 */ /* 0x000fe200078fdaff */
[----:B------:R-:W-:Y:S05]  /*4620*/  @!P1 BRA `(.L_x_1476) ;  /* 0x0000001000009947 */ /* 0x000fea0003800000 */
[----:B----4-:R0:W-:Y:S02]  /*4630*/  RED.E.ADD.F32.FTZ.RN.STRONG.GPU [R48.64+-0xa00], R51 ;  /* 0xfff600333000798e */ /* 0x0101e4000c10e79e */
.L_x_1476:
[----:B------:R-:W-:Y:S05]  /*4640*/  BSYNC B0 ;  /* 0x0000000000007941 */ /* 0x000fea0003800000 */
.L_x_1475:
[----:B------:R-:W2:Y:S01]  /*4650*/  LDS R57, [R57.X4+0x2890] ;  /* 0x0028900039397984 */ /* 0x000ea20000004800 */
[----:B------:R-:W-:Y:S01]  /*4660*/  BSSY B0, `(.L_x_1477) ;  /* 0x0000005000007945 */ /* 0x000fe20003800000 */
[----:B0---4-:R-:W-:Y:S02]  /*4670*/  IADD3 R51, R90, 0x700, RZ ;  /* 0x000007005a337810 */ /* 0x011fe40007ffe0ff */
[----:B------:R-:W-:Y:S01]  /*4680*/  LEA.HI.SX32 R107, R107, R90, 0x1b ;  /* 0x0000005a6b6b7211 */ /* 0x000fe200078fdaff */
[----:B------:R-:W-:Y:S05]  /*4690*/  @!P2 BRA `(.L_x_1478) ;  /* 0x000000100000a947 */ /* 0x000fea0003800000 */
[----:B--2---:R0:W-:Y:S02]  /*46a0*/  RED.E.ADD.F32.FTZ.RN.STRONG.GPU [R48.64+-0x800], R57 ;  /* 0xfff800393000798e */ /* 0x0041e4000c10e79e */
.L_x_1478:
[----:B------:R-:W-:Y:S05]  /*46b0*/  BSYNC B0 ;  /* 0x0000000000007941 */ /* 0x000fea0003800000 */
.L_x_1477:
[----:B------:R-:W4:Y:S01]  /*46c0*/  LDS R107, [R107.X4+0x2a90] ;  /* 0x002a90006b6b7984 */ /* 0x000f220000004800 */
[----:B------:R-:W-:Y:S01]  /*46d0*/  BSSY B0, `(.L_x_1479) ;  /* 0x0000005000007945 */ /* 0x000fe20003800000 */
[----:B0-2---:R-:W-:-:S02]  /*46e0*/  IADD3 R57, R90, 0x780, RZ ;  /* 0x000007805a397810 */ /* 0x005fc40007ffe0ff */
[----:B------:R-:W-:Y:S01]  /*46f0*/  LEA.HI.SX32 R51, R51, R90, 0x1b ;  /* 0x0000005a33337211 */ /* 0x000fe200078fdaff */
[----:B------:R-:W-:Y:S05]  /*4700*/  @!P3 BRA `(.L_x_1480) ;  /* 0x000000100000b947 */ /* 0x000fea0003800000 */
[----:B----4-:R0:W-:Y:S02]  /*4710*/  RED.E.ADD.F32.FTZ.RN.STRONG.GPU [R48.64+-0x600], R107 ;  /* 0xfffa006b3000798e */ /* 0x0101e4000c10e79e */
.L_x_1480:
[----:B------:R-:W-:Y:S05]  /*4720*/  BSYNC B0 ;  /* 0x0000000000007941 */ /* 0x000fea0003800000 */
.L_x_1479:
[----:B------:R-:W2:Y:S01]  /*4730*/  LDS R51, [R51.X4+0x2c90] ;  /* 0x002c900033337984 */ /* 0x000ea20000004800 */
[----:B------:R-:W-:Y:S01]  /*4740*/  BSSY B0, `(.L_x_1481) ;  /* 0x0000004000007945 */ /* 0x000fe20003800000 */
[----:B------:R-:W-:Y:S01]  /*4750*/  LEA.HI.SX32 R57, R57, R90, 0x1b ;  /* 0x0000005a39397211 */ /* 0x000fe200078fdaff */
[----:B------:R-:W-:Y:S05]  /*4760*/  @!P4 BRA `(.L_x_1482) ;  /* 0x000000100000c947 */ /* 0x000fea0003800000 */
[----:B--2---:R2:W-:Y:S02]  /*4770*/  RED.E.ADD.F32.FTZ.RN.STRONG.GPU [R48.64+-0x400], R51 ;  /* 0xfffc00333000798e */ /* 0x0045e4000c10e79e */
.L_x_1482:
[----:B------:R-:W-:Y:S05]  /*4780*/  BSYNC B0 ;  /* 0x0000000000007941 */ /* 0x000fea0003800000 */
.L_x_1481:
[----:B------:R-:W0:Y:S01]  /*4790*/  LDS R57, [R57.X4+0x2e90] ;  /* 0x002e900039397984 */ /* 0x000e220000004800 */
[----:B------:R-:W-:Y:S01]  /*47a0*/  BSSY B0, `(.L_x_1483) ;  /* 0x0000003000007945 */ /* 0x000fe20003800000 */
[----:B------:R-:W-:Y:S05]  /*47b0*/  @!P5 BRA `(.L_x_1484) ;  /* 0x000000100000d947 */ /* 0x000fea0003800000 */
[----:B0-----:R0:W-:Y:S02]  /*47c0*/  RED.E.ADD.F32.FTZ.RN.STRONG.GPU [R48.64+-0x200], R57 ;  /* 0xfffe00393000798e */ /* 0x0011e4000c10e79e */
.L_x_1484:
[----:B------:R-:W-:Y:S05]  /*47d0*/  BSYNC B0 ;  /* 0x0000000000007941 */ /* 0x000fea0003800000 */
.L_x_1483:
[----:B0-2---:R-:W0:Y:S01]  /*47e0*/  SHFL.DOWN PT, R49, R52, 0x1, 0x1f ;  /* 0x08201f0034317f89 */ /* 0x005e2200000e0000 */
[C---:B------:R-:W-:Y:S01]  /*47f0*/  ISETP.GT.AND P0, PT, R88.reuse, 0x1e, PT ;  /* 0x0000001e5800780c */ /* 0x040fe20003f04270 */
[----:B------:R-:W-:Y:S01]  /*4800*/  FMUL.FTZ R140, R153, R140 ;  /* 0x0000008c998c7220 */ /* 0x000fe20000410000 */
[----:B------:R-:W-:Y:S01]  /*4810*/  ISETP.NE.AND P1, PT, R88, RZ, PT ;  /* 0x000000ff5800720c */ /* 0x000fe20003f25270 */
[----:B------:R-:W2:Y:S01]  /*4820*/  SHFL.DOWN PT, R48, R53, 0x1, 0x1f ;  /* 0x08201f0035307f89 */ /* 0x000ea200000e0000 */
[----:B------:R-:W-:Y:S01]  /*4830*/  ISETP.NE.AND P2, PT, R90, RZ, PT ;  /* 0x000000ff5a00720c */ /* 0x000fe20003f45270 */
[----:B------:R-:W-:Y:S01]  /*4840*/  FMUL.FTZ R147, R146, R147 ;  /* 0x0000009392937220 */ /* 0x000fe20000410000 */
[----:B------:R-:W-:Y:S01]  /*4850*/  BSSY B0, `(.L_x_1485) ;  /* 0x000005a000007945 */ /* 0x000fe20003800000 */
[----:B------:R-:W-:-:S02]  /*4860*/  FMUL.FTZ R134, R155, R134 ;  /* 0x000000869b867220 */ /* 0x000fc40000410000 */
[----:B------:R-:W-:Y:S02]  /*4870*/  FMUL.FTZ R145, R148, R145 ;  /* 0x0000009194917220 */ /* 0x000fe40000410000 */
[----:B------:R-:W-:Y:S02]  /*4880*/  FMUL.FTZ R132, R117, R132 ;  /* 0x0000008475847220 */ /* 0x000fe40000410000 */
[----:B------:R-:W-:Y:S02]  /*4890*/  FMUL.FTZ R133, R152, R133 ;  /* 0x0000008598857220 */ /* 0x000fe40000410000 */
[----:B------:R-:W-:Y:S02]  /*48a0*/  FMUL.FTZ R128, R101, R128 ;  /* 0x0000008065807220 */ /* 0x000fe40000410000 */
[----:B------:R-:W-:Y:S02]  /*48b0*/  FMUL.FTZ R135, R92, R135 ;  /* 0x000000875c877220 */ /* 0x000fe40000410000 */
[----:B------:R-:W-:-:S02]  /*48c0*/  FMUL.FTZ R130, R143, R130 ;  /* 0x000000828f827220 */ /* 0x000fc40000410000 */
[----:B------:R-:W-:Y:S02]  /*48d0*/  FFMA.FTZ R144, R93, R110, R144 ;  /* 0x0000006e5d907223 */ /* 0x000fe40000010090 */
[----:B0-----:R-:W-:Y:S02]  /*48e0*/  @!P0 FADD.FTZ R52, R52, R49 ;  /* 0x0000003134348221 */ /* 0x001fe40000010000 */
[----:B------:R-:W-:Y:S02]  /*48f0*/  FFMA.FTZ R111, R116, R111, R140 ;  /* 0x0000006f746f7223 */ /* 0x000fe4000001008c */
[----:B--2---:R-:W-:Y:S01]  /*4900*/  @!P0 FADD.FTZ R53, R53, R48 ;  /* 0x0000003035358221 */ /* 0x004fe20000010000 */
[----:B------:R-:W0:Y:S01]  /*4910*/  SHFL.DOWN PT, R49, R52, 0x2, 0x1f ;  /* 0x08401f0034317f89 */ /* 0x000e2200000e0000 */
[----:B------:R-:W-:Y:S01]  /*4920*/  ISETP.GT.AND P0, PT, R88, 0x1d, PT ;  /* 0x0000001d5800780c */ /* 0x000fe20003f04270 */
[----:B------:R-:W-:Y:S02]  /*4930*/  FFMA.FTZ R112, R115, R112, R147 ;  /* 0x0000007073707223 */ /* 0x000fe40000010093 */
[----:B------:R-:W2:Y:S01]  /*4940*/  SHFL.DOWN PT, R48, R53, 0x2, 0x1f ;  /* 0x08401f0035307f89 */ /* 0x000ea200000e0000 */
[----:B------:R-:W-:-:S02]  /*4950*/  FFMA.FTZ R113, R102, R113, R134 ;  /* 0x0000007166717223 */ /* 0x000fc40000010086 */
[----:B------:R-:W-:Y:S02]  /*4960*/  FFMA.FTZ R114, R103, R114, R145 ;  /* 0x0000007267727223 */ /* 0x000fe40000010091 */
[----:B------:R-:W-:Y:S02]  /*4970*/  FFMA.FTZ R137, R58, R137, R132 ;  /* 0x000000893a897223 */ /* 0x000fe40000010084 */
[----:B------:R-:W-:Y:S02]  /*4980*/  FFMA.FTZ R136, R59, R136, R133 ;  /* 0x000000883b887223 */ /* 0x000fe40000010085 */
[----:B------:R-:W-:Y:S02]  /*4990*/  FFMA.FTZ R95, R95, R139, R128 ;  /* 0x0000008b5f5f7223 */ /* 0x000fe40000010080 */
[----:B------:R-:W-:Y:S02]  /*49a0*/  FFMA.FTZ R138, R97, R138, R135 ;  /* 0x0000008a618a7223 */ /* 0x000fe40000010087 */
[----:B------:R-:W-:-:S02]  /*49b0*/  FFMA.FTZ R141, R94, R141, R130 ;  /* 0x0000008d5e8d7223 */ /* 0x000fc40000010082 */
[----:B------:R-:W-:Y:S02]  /*49c0*/  FADD.FTZ R17, R56, R17 ;  /* 0x0000001138117221 */ /* 0x000fe40000010000 */
[----:B------:R-:W-:Y:S02]  /*49d0*/  FADD.FTZ R21, R126, R21 ;  /* 0x000000157e157221 */ /* 0x000fe40000010000 */
[----:B------:R-:W-:Y:S02]  /*49e0*/  FADD.FTZ R14, R55, R14 ;  /* 0x0000000e370e7221 */ /* 0x000fe40000010000 */
[----:B0-----:R-:W-:Y:S02]  /*49f0*/  @!P0 FADD.FTZ R52, R52, R49 ;  /* 0x0000003134348221 */ /* 0x001fe40000010000 */
[----:B------:R-:W-:Y:S02]  /*4a00*/  FADD.FTZ R20, R131, R20 ;  /* 0x0000001483147221 */ /* 0x000fe40000010000 */
[----:B--2---:R-:W-:Y:S01]  /*4a10*/  @!P0 FADD.FTZ R53, R53, R48 ;  /* 0x0000003035358221 */ /* 0x004fe20000010000 */
[----:B------:R-:W0:Y:S01]  /*4a20*/  SHFL.DOWN PT, R49, R52, 0x4, 0x1f ;  /* 0x08801f0034317f89 */ /* 0x000e2200000e0000 */
[----:B------:R-:W-:Y:S01]  /*4a30*/  ISETP.GT.AND P0, PT, R88, 0x1b, PT ;  /* 0x0000001b5800780c */ /* 0x000fe20003f04270 */
[----:B------:R-:W-:-:S02]  /*4a40*/  FADD.FTZ R15, R98, R15 ;  /* 0x0000000f620f7221 */ /* 0x000fc40000010000 */
[----:B------:R-:W2:Y:S01]  /*4a50*/  SHFL.DOWN PT, R48, R53, 0x4, 0x1f ;  /* 0x08801f0035307f89 */ /* 0x000ea200000e0000 */
        /* <DEDUP_REMOVED lines=12> */
[----:B--2---:R-:W-:Y:S01]  /*4b20*/  @!P0 FADD.FTZ R53, R53, R48 ;  /* 0x0000003035358221 */ /* 0x004fe20000010000 */
[----:B------:R-:W0:Y:S01]  /*4b30*/  SHFL.DOWN PT, R49, R52, 0x8, 0x1f ;  /* 0x09001f0034317f89 */ /* 0x000e2200000e0000 */
[----:B------:R-:W-:Y:S01]  /*4b40*/  ISETP.GT.AND P0, PT, R88, 0x17, PT ;  /* 0x000000175800780c */ /* 0x000fe20003f04270 */
[----:B------:R-:W-:Y:S02]  /*4b50*/  FADD.FTZ R9, R112, R9 ;  /* 0x0000000970097221 */ /* 0x000fe40000010000 */
[----:B------:R-:W2:Y:S01]  /*4b60*/  SHFL.DOWN PT, R48, R53, 0x8, 0x1f ;  /* 0x09001f0035307f89 */ /* 0x000ea200000e0000 */
        /* <DEDUP_REMOVED lines=12> */
[----:B--2---:R-:W-:Y:S01]  /*4c30*/  @!P0 FADD.FTZ R53, R53, R48 ;  /* 0x0000003035358221 */ /* 0x004fe20000010000 */
[----:B------:R-:W0:Y:S01]  /*4c40*/  SHFL.DOWN PT, R49, R52, 0x10, 0x1f ;  /* 0x0a001f0034317f89 */ /* 0x000e2200000e0000 */
[----:B------:R-:W-:Y:S01]  /*4c50*/  ISETP.GT.AND P0, PT, R88, 0xf, PT ;  /* 0x0000000f5800780c */ /* 0x000fe20003f04270 */
[----:B------:R-:W-:Y:S02]  /*4c60*/  FADD.FTZ R0, R141, R0 ;  /* 0x000000008d007221 */ /* 0x000fe40000010000 */
[----:B------:R-:W2:Y:S10]  /*4c70*/  SHFL.DOWN PT, R48, R53, 0x10, 0x1f ;  /* 0x0a001f0035307f89 */ /* 0x000eb400000e0000 */
[----:B0-----:R-:W-:-:S02]  /*4c80*/  @!P0 FADD.FTZ R52, R52, R49 ;  /* 0x0000003134348221 */ /* 0x001fc40000010000 */
[----:B--2---:R-:W-:-:S05]  /*4c90*/  @!P0 FADD.FTZ R53, R53, R48 ;  /* 0x0000003035358221 */ /* 0x004fca0000010000 */
[----:B------:R0:W-:Y:S04]  /*4ca0*/  @!P1 STS.64 [R87.X8+0x3198], R52 ;  /* 0x0031983457009388 */ /* 0x0001e80000008a00 */
[----:B------:R-:W-:Y:S06]  /*4cb0*/  BAR.SYNC.DEFER_BLOCKING 0x0 ;  /* 0x0000000000007b1d */ /* 0x000fec0000010000 */
[----:B------:R-:W-:Y:S05]  /*4cc0*/  @P2 BRA `(.L_x_1486) ;  /* 0x0000012000002947 */ /* 0x000fea0003800000 */
[----:B------:R-:W-:Y:S01]  /*4cd0*/  ULDC UR20, c[0x0][0x174] ;  /* 0x00005d0000147ab9 */ /* 0x000fe20000000800 */
[----:B---3--:R-:W2:Y:S01]  /*4ce0*/  LDS.128 R48, [0x31a0] ;  /* 0x0031a000ff307984 */ /* 0x008ea20000000c00 */
[----:B------:R-:W-:-:S02]  /*4cf0*/  UISETP.NE.AND UP0, UPT, UR19, UR20, UPT ;  /* 0x000000141300728c */ /* 0x000fc4000bf05270 */
[----:B------:R-:W-:Y:S01]  /*4d00*/  USHF.L.U32 UR20, UR7, 0x2, URZ ;  /* 0x0000000207147899 */ /* 0x000fe2000800063f */
[----:B-1----:R-:W1:Y:S03]  /*4d10*/  LDS.64 R54, [0x31b0] ;  /* 0x0031b000ff367984 */ /* 0x002e660000000a00 */
[----:B------:R-:W-:-:S13]  /*4d20*/  PLOP3.LUT P0, PT, PT, PT, UP0, 0x80, 0x0 ;  /* 0x000000000000781c */ /* 0x000fda0003f0f008 */
[----:B------:R-:W3:Y:S04]  /*4d30*/  @P0 LDS R58, [UR20+0x51e0] ;  /* 0x0051e014ff3a0984 */ /* 0x000ee80008000800 */
[----:B------:R-:W5:Y:S01]  /*4d40*/  @P0 LDS R57, [UR20+0x4de0] ;  /* 0x004de014ff390984 */ /* 0x000f620008000800 */
[----:B--2---:R-:W-:Y:S02]  /*4d50*/  FADD.FTZ R56, R53, R49 ;  /* 0x0000003135387221 */ /* 0x004fe40000010000 */
[----:B------:R-:W-:Y:S02]  /*4d60*/  FADD.FTZ R49, R52, R48 ;  /* 0x0000003034317221 */ /* 0x000fe40000010000 */
[----:B------:R-:W-:Y:S02]  /*4d70*/  FADD.FTZ R56, R51, R56 ;  /* 0x0000003833387221 */ /* 0x000fe40000010000 */
[----:B------:R-:W-:-:S02]  /*4d80*/  FADD.FTZ R49, R50, R49 ;  /* 0x0000003132317221 */ /* 0x000fc40000010000 */
[----:B01----:R-:W-:Y:S02]  /*4d90*/  FADD.FTZ R53, R56, R55 ;  /* 0x0000003738357221 */ /* 0x003fe40000010000 */
[----:B------:R-:W-:Y:S02]  /*4da0*/  FADD.FTZ R52, R49, R54 ;  /* 0x0000003631347221 */ /* 0x000fe40000010000 */
[----:B---3--:R-:W-:Y:S02]  /*4db0*/  @P0 FADD.FTZ R53, R53, R58 ;  /* 0x0000003a35350221 */ /* 0x008fe40000010000 */
[----:B-----5:R-:W-:-:S03]  /*4dc0*/  @P0 FADD.FTZ R52, R52, R57 ;  /* 0x0000003934340221 */ /* 0x020fc60000010000 */
[----:B------:R0:W-:Y:S04]  /*4dd0*/  STS [UR20+0x51e0], R53 ;  /* 0x0051e035ff007988 */ /* 0x0001e80008000814 */
[----:B------:R0:W-:Y:S02]  /*4de0*/  STS [UR20+0x4de0], R52 ;  /* 0x004de034ff007988 */ /* 0x0001e40008000814 */
.L_x_1486:
[----:B------:R-:W-:Y:S05]  /*4df0*/  BSYNC B0 ;  /* 0x0000000000007941 */ /* 0x000fea0003800000 */
.L_x_1485:
[----:B------:R-:W-:Y:S02]  /*4e00*/  UIADD3 UR7, UR7, 0x1, URZ ;  /* 0x0000000107077890 */ /* 0x000fe4000fffe03f */
[----:B------:R-:W-:Y:S02]  /*4e10*/  ULDC UR20, c[0x0][0x16c] ;  /* 0x00005b0000147ab9 */ /* 0x000fe40000000800 */
[----:B------:R-:W-:Y:S02]  /*4e20*/  UISETP.GE.AND UP0, UPT, UR7, UR20, UPT ;  /* 0x000000140700728c */ /* 0x000fe4000bf06270 */
[----:B------:R-:W-:-:S04]  /*4e30*/  UIADD3 UR8, UP1, UR8, 0x1, URZ ;  /* 0x0000000108087890 */ /* 0x000fc8000ff3e03f */
[----:B------:R-:W-:Y:S01]  /*4e40*/  PLOP3.LUT P0, PT, PT, PT, UP0, 0x80, 0x0 ;  /* 0x000000000000781c */ /* 0x000fe20003f0f008 */
[----:B------:R-:W-:-:S12]  /*4e50*/  UIADD3.X UR9, URZ, UR9, URZ, UP1, !UPT ;  /* 0x000000093f097290 */ /* 0x000fd80008ffe43f */
[----:B01-34-:R-:W-:Y:S01]  /*4e60*/  @P0 CALL.REL.NOINC `(.L_x_1439) ;  /* 0x0000001000000944 */ /* 0x01bfe20003c00000 */
[----:B------:R-:W-:Y:S05]  /*4e70*/  BRA `(.L_x_1487) ;  /* 0xffffc5c000007947 */ /* 0x000fea000383ffff */
.L_x_1439:
[----:B------:R-:W-:Y:S01]  /*4e80*/  BAR.SYNC.DEFER_BLOCKING 0x0 ;  /* 0x0000000000007b1d */ /* 0x000fe20000010000 */
[----:B------:R-:W-:Y:S01]  /*4e90*/  F2FP.PACK_AB R39, R24, R27 ;  /* 0x0000001b1827723e */ /* 0x000fe200000000ff */
[----:B------:R-:W-:Y:S01]  /*4ea0*/  UIADD3 UR7, UR19, -0x1, URZ ;  /* 0xffffffff13077890 */ /* 0x000fe2000fffe03f */
[----:B------:R-:W-:Y:S01]  /*4eb0*/  SHF.L.U32 R24, R90, 0x1, RZ ;  /* 0x000000015a187819 */ /* 0x000fe200000006ff */
[----:B------:R-:W-:Y:S01]  /*4ec0*/  UIADD3 UR32, UP1, UR32, -0x1000, URZ ;  /* 0xfffff00020207890 */ /* 0x000fe2000ff3e03f */
[----:B------:R-:W-:Y:S01]  /*4ed0*/  F2FP.PACK_AB R37, R28, R31 ;  /* 0x0000001f1c25723e */ /* 0x000fe200000000ff */
[----:B------:R-:W-:Y:S01]  /*4ee0*/  USHF.L.U32 UR8, UR7, 0xb, URZ ;  /* 0x0000000b07087899 */ /* 0x000fe2000800063f */
[----:B------:R-:W-:Y:S01]  /*4ef0*/  F2FP.PACK_AB R31, R16, R19 ;  /* 0x00000013101f723e */ /* 0x000fe200000000ff */
[----:B------:R-:W-:Y:S01]  /*4f00*/  ULDC.64 UR24, c[0x0][0x2d8] ;  /* 0x0000b60000187ab9 */ /* 0x000fe20000000a00 */
[----:B------:R-:W-:Y:S01]  /*4f10*/  LOP3.LUT R19, R24, 0xffffffc0, RZ, 0xc0, !PT ;  /* 0xffffffc018137812 */ /* 0x000fe200078ec0ff */
[----:B------:R-:W-:Y:S01]  /*4f20*/  UIMAD UR20, UR35, UR24, URZ ;  /* 0x00000018231472a4 */ /* 0x000fe2000f8e023f */
[----:B------:R-:W-:Y:S01]  /*4f30*/  F2FP.PACK_AB R38, R26, R29 ;  /* 0x0000001d1a26723e */ /* 0x000fe200000000ff */
[----:B------:R-:W-:Y:S01]  /*4f40*/  USHF.R.S32.HI UR9, URZ, 0x1f, UR8 ;  /* 0x0000001f3f097899 */ /* 0x000fe20008011408 */
[----:B------:R-:W-:Y:S01]  /*4f50*/  F2FP.PACK_AB R36, R30, R33 ;  /* 0x000000211e24723e */ /* 0x000fe200000000ff */
[----:B------:R-:W-:Y:S01]  /*4f60*/  UIMAD UR38, UR34, UR25, UR20 ;  /* 0x00000019222672a4 */ /* 0x000fe2000f8e0214 */
[----:B------:R-:W-:Y:S01]  /*4f70*/  F2FP.PACK_AB R29, R20, R23 ;  /* 0x00000017141d723e */ /* 0x000fe200000000ff */
[----:B------:R-:W-:Y:S01]  /*4f80*/  UIMAD.WIDE.U32 UR24, UR34, UR24, UR8 ;  /* 0x00000018221872a5 */ /* 0x000fe2000f8e0008 */
[----:B------:R-:W-:Y:S01]  /*4f90*/  F2FP.PACK_AB R30, R18, R21 ;  /* 0x00000015121e723e */ /* 0x000fe200000000ff */
[----:B------:R-:W-:Y:S01]  /*4fa0*/  ULDC.64 UR20, c[0x0][0x2e0] ;  /* 0x0000b80000147ab9 */ /* 0x000fe20000000a00 */
[----:B------:R-:W-:Y:S01]  /*4fb0*/  LEA R20, R88, R19, 0x1 ;  /* 0x0000001358147211 */ /* 0x000fe200078e08ff */
[----:B------:R-:W-:Y:S01]  /*4fc0*/  UIADD3 UR25, UR25, UR38, URZ ;  /* 0x0000002619197290 */ /* 0x000fe2000fffe03f */
[----:B------:R-:W-:Y:S01]  /*4fd0*/  F2FP.PACK_AB R28, R22, R25 ;  /* 0x00000019161c723e */ /* 0x000fe200000000ff */
[----:B------:R-:W-:Y:S01]  /*4fe0*/  UIMAD UR38, UR17, UR20, URZ ;  /* 0x00000014112672a4 */ /* 0x000fe2000f8e023f */
[----:B------:R-:W-:Y:S01]  /*4ff0*/  FADD.FTZ R16, R89, R0 ;  /* 0x0000000059107221 */ /* 0x000fe20000010000 */
[----:B------:R0:W-:Y:S01]  /*5000*/  STS.128 [R20.X16], R36 ;  /* 0x0000002414007388 */ /* 0x0001e2000000cc00 */
[----:B------:R-:W-:-:S02]  /*5010*/  UIADD3 UR28, UP2, UR28, -0x1000, URZ ;  /* 0xfffff0001c1c7890 */ /* 0x000fc4000ff5e03f */
[----:B------:R-:W-:Y:S01]  /*5020*/  UIMAD UR38, UR16, UR21, UR38 ;  /* 0x00000015102672a4 */ /* 0x000fe2000f8e0226 */
[----:B------:R1:W-:Y:S01]  /*5030*/  STS.128 [R20.X16+0x10], R28 ;  /* 0x0000101c14007388 */ /* 0x0003e2000000cc00 */
[----:B------:R-:W-:-:S06]  /*5040*/  NOP ;  /* 0x0000000000007918 */ /* 0x000fcc0000000000 */
[----:B------:R-:W2:Y:S01]  /*5050*/  LDS.128 R24, [R85.X16] ;  /* 0x0000000055187984 */ /* 0x000ea2000000cc00 */
[----:B------:R-:W-:Y:S01]  /*5060*/  UIMAD.WIDE.U32 UR20, UR16, UR20, UR24 ;  /* 0x00000014101472a5 */ /* 0x000fe2000f8e0018 */
[----:B------:R-:W-:Y:S01]  /*5070*/  FADD.FTZ R21, R16, R3 ;  /* 0x0000000310157221 */ /* 0x000fe20000010000 */
[----:B------:R-:W-:Y:S01]  /*5080*/  UIADD3 UR26, UP3, UR26, -0x1000, URZ ;  /* 0xfffff0001a1a7890 */ /* 0x000fe2000ff7e03f */
[----:B------:R-:W3:Y:S01]  /*5090*/  LDS.128 R32, [R85.X16+0x200] ;  /* 0x0002000055207984 */ /* 0x000ee2000000cc00 */
[----:B------:R-:W-:Y:S01]  /*50a0*/  ULDC.64 UR24, c[0x0][0x330] ;  /* 0x0000cc0000187ab9 */ /* 0x000fe20000000a00 */
[----:B0-----:R-:W-:Y:S01]  /*50b0*/  F2FP.PACK_AB R39, R17, R14 ;  /* 0x0000000e1127723e */ /* 0x001fe200000000ff */
[----:B------:R-:W-:Y:S01]  /*50c0*/  UIADD3 UR21, UR21, UR38, URZ ;  /* 0x0000002615157290 */ /* 0x000fe2000fffe03f */
[----:B------:R-:W-:Y:S01]  /*50d0*/  F2FP.PACK_AB R38, R15, R12 ;  /* 0x0000000c0f26723e */ /* 0x000fe200000000ff */
[----:B------:R-:W-:Y:S01]  /*50e0*/  ULEA UR24, UP0, UR20, UR24, 0x1 ;  /* 0x0000001814187291 */ /* 0x000fe2000f80083f */
[----:B-1----:R-:W-:Y:S01]  /*50f0*/  F2FP.PACK_AB R28, R3, R0 ;  /* 0x00000000031c723e */ /* 0x002fe200000000ff */
[----:B------:R-:W-:Y:S01]  /*5100*/  ULDC.64 UR38, c[0x0][0x2f8] ;  /* 0x0000be0000267ab9 */ /* 0x000fe20000000a00 */
[----:B------:R-:W-:Y:S01]  /*5110*/  F2FP.PACK_AB R29, R5, R2 ;  /* 0x00000002051d723e */ /* 0x000fe200000000ff */
[----:B------:R-:W-:Y:S01]  /*5120*/  ULEA.HI.X UR25, UR20, UR25, UR21, 0x1, UP0 ;  /* 0x0000001914197291 */ /* 0x000fe200080f0c15 */
[----:B------:R-:W-:Y:S01]  /*5130*/  F2FP.PACK_AB R31, R9, R6 ;  /* 0x00000006091f723e */ /* 0x000fe200000000ff */
[----:B------:R-:W-:Y:S01]  /*5140*/  UIMAD UR20, UR35, UR38, URZ ;  /* 0x00000026231472a4 */ /* 0x000fe2000f8e023f */
[----:B------:R-:W-:Y:S01]  /*5150*/  MOV R18, UR24 ;  /* 0x0000001800127c02 */ /* 0x000fe20008000f00 */
[----:B------:R-:W-:Y:S01]  /*5160*/  FADD.FTZ R0, R21, R2 ;  /* 0x0000000215007221 */ /* 0x000fe20000010000 */
[----:B------:R-:W-:Y:S01]  /*5170*/  F2FP.PACK_AB R30, R7, R4 ;  /* 0x00000004071e723e */ /* 0x000fe200000000ff */
[----:B------:R-:W-:Y:S01]  /*5180*/  UIMAD UR24, UR34, UR39, UR20 ;  /* 0x00000027221872a4 */ /* 0x000fe2000f8e0214 */
[----:B------:R-:W-:Y:S01]  /*5190*/  MOV R19, UR25 ;  /* 0x0000001900137c02 */ /* 0x000fe20008000f00 */
[----:B------:R-:W-:Y:S01]  /*51a0*/  UIMAD.WIDE.U32 UR20, UR34, UR38, UR8 ;  /* 0x00000026221472a5 */ /* 0x000fe2000f8e0008 */
[----:B------:R-:W-:Y:S01]  /*51b0*/  F2FP.PACK_AB R37, R13, R10 ;  /* 0x0000000a0d25723e */ /* 0x000fe200000000ff */
[----:B------:R-:W-:Y:S01]  /*51c0*/  FADD.FTZ R5, R0, R5 ;  /* 0x0000000500057221 */ /* 0x000fe20000010000 */
[----:B------:R-:W-:Y:S01]  /*51d0*/  F2FP.PACK_AB R36, R11, R8 ;  /* 0x000000080b24723e */ /* 0x000fe200000000ff */
[----:B------:R-:W-:Y:S01]  /*51e0*/  IMAD.WIDE R18, R86, 0x10, R18 ;  /* 0x0000001056127825 */ /* 0x000fe200078e0212 */
[----:B------:R-:W-:-:S02]  /*51f0*/  ULDC.64 UR8, c[0x0][0x300] ;  /* 0x0000c00000087ab9 */ /* 0x000fc40000000a00 */
[----:B------:R-:W-:Y:S01]  /*5200*/  UIADD3 UR21, UR21, UR24, URZ ;  /* 0x0000001815157290 */ /* 0x000fe2000fffe03f */
[----:B------:R-:W-:Y:S01]  /*5210*/  FADD.FTZ R4, R5, R4 ;  /* 0x0000000405047221 */ /* 0x000fe20000010000 */
[----:B------:R-:W-:Y:S02]  /*5220*/  UIMAD UR24, UR17, UR8, URZ ;  /* 0x00000008111872a4 */ /* 0x000fe4000f8e023f */
[----:B------:R-:W-:Y:S01]  /*5230*/  ULDC.64 UR38, c[0x0][0x340] ;  /* 0x0000d00000267ab9 */ /* 0x000fe20000000a00 */
[----:B------:R-:W-:Y:S01]  /*5240*/  FADD.FTZ R7, R4, R7 ;  /* 0x0000000704077221 */ /* 0x000fe20000010000 */
[----:B------:R-:W-:Y:S02]  /*5250*/  UIMAD UR24, UR16, UR9, UR24 ;  /* 0x00000009101872a4 */ /* 0x000fe4000f8e0218 */
[----:B------:R-:W-:Y:S01]  /*5260*/  UIMAD.WIDE.U32 UR8, UR16, UR8, UR20 ;  /* 0x00000008100872a5 */ /* 0x000fe2000f8e0014 */
[----:B------:R-:W-:Y:S01]  /*5270*/  FADD.FTZ R6, R7, R6 ;  /* 0x0000000607067221 */ /* 0x000fe20000010000 */
[----:B------:R-:W-:Y:S01]  /*5280*/  UIADD3 UR22, UP4, UR22, -0x1000, URZ ;  /* 0xfffff00016167890 */ /* 0x000fe2000ff9e03f */
[----:B--2---:R-:W-:Y:S01]  /*5290*/  STG.E.128 [R18.64], R24 ;  /* 0x0000001812007986 */ /* 0x004fe2000c101d1e */
[----:B------:R-:W-:Y:S01]  /*52a0*/  UIADD3 UR20, UR9, UR24, URZ ;  /* 0x0000001809147290 */ /* 0x000fe2000fffe03f */
[----:B------:R-:W-:Y:S01]  /*52b0*/  FADD.FTZ R9, R6, R9 ;  /* 0x0000000906097221 */ /* 0x000fe20000010000 */
[----:B------:R-:W-:Y:S01]  /*52c0*/  ULEA UR9, UP0, UR8, UR38, 0x1 ;  /* 0x0000002608097291 */ /* 0x000fe2000f80083f */
[----:B---3--:R-:W-:Y:S01]  /*52d0*/  STG.E.128 [R18.64+0x200], R32 ;  /* 0x0002002012007986 */ /* 0x008fe2000c101d1e */
[----:B------:R-:W-:Y:S01]  /*52e0*/  UIADD3 UR6, UR6, 0x1, URZ ;  /* 0x0000000106067890 */ /* 0x000fe2000fffe03f */
[----:B------:R-:W-:Y:S01]  /*52f0*/  FADD.FTZ R8, R9, R8 ;  /* 0x0000000809087221 */ /* 0x000fe20000010000 */
[----:B------:R-:W-:Y:S01]  /*5300*/  ULEA.HI.X UR8, UR8, UR39, UR20, 0x1, UP0 ;  /* 0x0000002708087291 */ /* 0x000fe200080f0c14 */
[----:B------:R-:W-:Y:S01]  /*5310*/  BAR.SYNC.DEFER_BLOCKING 0x0 ;  /* 0x0000000000007b1d */ /* 0x000fe20000010000 */
[----:B------:R-:W-:Y:S01]  /*5320*/  MOV R2, UR9 ;  /* 0x0000000900027c02 */ /* 0x000fe20008000f00 */
[----:B------:R-:W-:Y:S01]  /*5330*/  FADD.FTZ R11, R8, R11 ;  /* 0x0000000b080b7221 */ /* 0x000fe20000010000 */
[----:B------:R-:W-:-:S02]  /*5340*/  UISETP.GT.AND UP0, UPT, UR19, 0x1, UPT ;  /* 0x000000011300788c */ /* 0x000fc4000bf04270 */
[----:B------:R-:W-:Y:S01]  /*5350*/  MOV R3, UR8 ;  /* 0x0000000800037c02 */ /* 0x000fe20008000f00 */
[----:B------:R-:W-:Y:S01]  /*5360*/  FADD.FTZ R10, R11, R10 ;  /* 0x0000000a0b0a7221 */ /* 0x000fe20000010000 */
[----:B------:R-:W-:Y:S02]  /*5370*/  UIADD3.X UR33, UR33, -0x1, URZ, UP1, !UPT ;  /* 0xffffffff21217890 */ /* 0x000fe40008ffe43f */
[----:B------:R-:W-:Y:S01]  /*5380*/  PLOP3.LUT P0, PT, PT, PT, UP0, 0x80, 0x0 ;  /* 0x000000000000781c */ /* 0x000fe20003f0f008 */
[----:B------:R-:W-:Y:S01]  /*5390*/  IMAD.WIDE R2, R86, 0x10, R2 ;  /* 0x0000001056027825 */ /* 0x000fe200078e0202 */
[----:B------:R-:W-:Y:S02]  /*53a0*/  UIADD3.X UR29, UR29, -0x1, URZ, UP2, !UPT ;  /* 0xffffffff1d1d7890 */ /* 0x000fe400097fe43f */
[----:B------:R-:W-:Y:S01]  /*53b0*/  UIADD3.X UR27, UR27, -0x1, URZ, UP3, !UPT ;  /* 0xffffffff1b1b7890 */ /* 0x000fe20009ffe43f */
[----:B------:R-:W-:Y:S01]  /*53c0*/  FADD.FTZ R13, R10, R13 ;  /* 0x0000000d0a0d7221 */ /* 0x000fe20000010000 */
[----:B------:R-:W-:-:S02]  /*53d0*/  UIADD3.X UR23, UR23, -0x1, URZ, UP4, !UPT ;  /* 0xffffffff17177890 */ /* 0x000fc4000a7fe43f */
[----:B------:R-:W-:Y:S01]  /*53e0*/  UMOV UR19, UR7 ;  /* 0x0000000700137c82 */ /* 0x000fe20008000000 */
[----:B------:R-:W-:-:S04]  /*53f0*/  FADD.FTZ R12, R13, R12 ;  /* 0x0000000c0d0c7221 */ /* 0x000fc80000010000 */
[----:B------:R-:W-:Y:S01]  /*5400*/  FADD.FTZ R15, R12, R15 ;  /* 0x0000000f0c0f7221 */ /* 0x000fe20000010000 */
[----:B------:R-:W-:Y:S03]  /*5410*/  STS.128 [R20.X16], R28 ;  /* 0x0000001c14007388 */ /* 0x000fe6000000cc00 */
[----:B------:R-:W-:Y:S01]  /*5420*/  FADD.FTZ R14, R15, R14 ;  /* 0x0000000e0f0e7221 */ /* 0x000fe20000010000 */
[----:B------:R-:W-:Y:S01]  /*5430*/  STS.128 [R20.X16+0x10], R36 ;  /* 0x0000102414007388 */ /* 0x000fe2000000cc00 */
[----:B------:R-:W-:-:S06]  /*5440*/  NOP ;  /* 0x0000000000007918 */ /* 0x000fcc0000000000 */
[----:B------:R-:W0:Y:S01]  /*5450*/  LDS.128 R24, [R85.X16] ;  /* 0x0000000055187984 */ /* 0x000e22000000cc00 */
[----:B------:R-:W-:-:S03]  /*5460*/  FADD.FTZ R89, R14, R17 ;  /* 0x000000110e597221 */ /* 0x000fc60000010000 */
[----:B------:R-:W1:Y:S04]  /*5470*/  LDS.128 R40, [R85.X16+0x200] ;  /* 0x0002000055287984 */ /* 0x000e68000000cc00 */
[----:B0-----:R0:W-:Y:S04]  /*5480*/  STG.E.128 [R2.64], R24 ;  /* 0x0000001802007986 */ /* 0x0011e8000c101d1e */
[----:B-1----:R0:W-:Y:S02]  /*5490*/  STG.E.128 [R2.64+0x200], R40 ;  /* 0x0002002802007986 */ /* 0x0021e4000c101d1e */
[----:B0-----:R-:W-:Y:S01]  /*54a0*/  @!P0 CALL.REL.NOINC `(.L_x_1437) ;  /* 0x0000001000008944 */ /* 0x001fe20003c00000 */
[----:B------:R-:W-:Y:S05]  /*54b0*/  BRA `(.L_x_1488) ;  /* 0xffffb59000007947 */ /* 0x000fea000383ffff */
.L_x_1437:
[----:B------:R-:W-:Y:S02]  /*54c0*/  ISETP.NE.U32.AND P0, PT, RZ, c[0x0][0x328], PT ;  /* 0x0000ca00ff007a0c */ /* 0x000fe40003f05070 */
[----:B------:R-:W-:-:S02]  /*54d0*/  ISETP.NE.U32.AND P2, PT, RZ, c[0x0][0x348], PT ;  /* 0x0000d200ff007a0c */ /* 0x000fc40003f45070 */
        /* <DEDUP_REMOVED lines=32> */
.L_x_1490:
[----:B0-----:R-:W-:Y:S05]  /*56e0*/  BSYNC B0 ;  /* 0x0000000000007941 */ /* 0x001fea0003800000 */
.L_x_1489:
        /* <DEDUP_REMOVED lines=33> */
.L_x_1492:
[----:B------:R-:W3:Y:S02]  /*5900*/  S2R R11, SR_TID.X ;  /* 0x00000000000b7919 */ /* 0x000ee40000002100 */
.L_x_1493:
[----:B0-----:R-:W-:Y:S05]  /*5910*/  BSYNC B0 ;  /* 0x0000000000007941 */ /* 0x001fea0003800000 */
.L_x_1491:
        /* <DEDUP_REMOVED lines=8> */
[----:B-1----:R-:W-:Y:S02]  /*59a0*/  UIMAD.WIDE.U32 UR4, UR16, UR8, URZ ;  /* 0x00000008100472a5 */ /* 0x002fe4000f8e003f */
[----:B------:R-:W-:Y:S02]  /*59b0*/  UIMAD UR6, UR16, UR9, UR17 ;  /* 0x00000009100672a4 */ /* 0x000fe4000f8e0211 */
[----:B------:R-:W-:Y:S02]  /*59c0*/  UIADD3 UR7, UR11, UR7, URZ ;  /* 0x000000070b077290 */ /* 0x000fe4000fffe03f */
[----:B------:R-:W-:Y:S02]  /*59d0*/  UIADD3 UR6, UR5, UR6, URZ ;  /* 0x0000000605067290 */ /* 0x000fe4000fffe03f */
.L_x_1494:
[----:B0-----:R-:W0:Y:S01]  /*59e0*/  LDS R13, [R11.X4+0x4de0] ;  /* 0x004de0000b0d7984 */ /* 0x001e220000004800 */
[----:B------:R-:W-:Y:S02]  /*59f0*/  MOV R4, UR4 ;  /* 0x0000000400047c02 */ /* 0x000fe40008000f00 */
        /* <DEDUP_REMOVED lines=14> */
[----:B------:R-:W-:Y:S01]  /*5ae0*/  LEA R4, P0, R2, c[0x0][0x310], 0x2 ;  /* 0x0000c40002047a11 */ /* 0x000fe200078010ff */
[----:B------:R-:W-:Y:S01]  /*5af0*/  IMAD.WIDE.U32 R6, R11, c[0x0][0x2b0], R6 ;  /* 0x0000ac000b067a25 */ /* 0x000fe200078e0006 */
[----:B------:R-:W-:Y:S01]  /*5b00*/  IADD3 R5, R3, R5, RZ ;  /* 0x0000000503057210 */ /* 0x000fe20007ffe0ff */
[----:B------:R-:W-:Y:S01]  /*5b10*/  YIELD ;  /* 0x0000000000007946 */ /* 0x000fe20003800000 */
[----:B-1----:R-:W-:-:S02]  /*5b20*/  IADD3 R11, R11, c[0x0][0x0], RZ ;  /* 0x000000000b0b7a10 */ /* 0x002fc40007ffe0ff */
        /* <DEDUP_REMOVED lines=9> */
.L_x_1444:
[----:B------:R-:W-:Y:S01]  /*5bc0*/  HFMA2.MMA R54, -RZ, RZ, 0, 5.9604644775390625e-08 ;  /* 0x00000001ff367435 */ /* 0x000fe200000001ff */
[----:B------:R-:W-:Y:S02]  /*5bd0*/  MOV R55, R56 ;  /* 0x0000003800377202 */ /* 0x000fe40000000f00 */
[----:B------:R-:W-:Y:S02]  /*5be0*/  MOV R51, RZ ;  /* 0x000000ff00337202 */ /* 0x000fe40000000f00 */
[----:B------:R-:W-:-:S02]  /*5bf0*/  MOV R50, 0xffffffff ;  /* 0xffffffff00327802 */ /* 0x000fc40000000f00 */
[----:B------:R-:W-:Y:S02]  /*5c00*/  MOV R48, 0x5c20 ;  /* 0x00005c2000307802 */ /* 0x000fe40000000f00 */
[----:B-1---5:R-:W-:Y:S05]  /*5c10*/  CALL.REL.NOINC `($__internal_62_$__cuda_sm70_shflsync_up) ;  /* 0x00000ec000007944 */ /* 0x022fea0003c00000 */
[----:B-1----:R-:W-:Y:S01]  /*5c20*/  MOV R59, R50 ;  /* 0x00000032003b7202 */ /* 0x002fe20000000f00 */
[----:B0-----:R-:W-:Y:S05]  /*5c30*/  BRA `(.L_x_1495) ;  /* 0xffffc81000007947 */ /* 0x001fea000383ffff */
.L_x_1445:
[----:B------:R-:W-:Y:S01]  /*5c40*/  HFMA2.MMA R54, -RZ, RZ, 0, 5.9604644775390625e-08 ;  /* 0x00000001ff367435 */ /* 0x000fe200000001ff */
[----:B------:R-:W-:Y:S02]  /*5c50*/  MOV R55, R57 ;  /* 0x0000003900377202 */ /* 0x000fe40000000f00 */
[----:B------:R-:W-:Y:S02]  /*5c60*/  MOV R51, RZ ;  /* 0x000000ff00337202 */ /* 0x000fe40000000f00 */
[----:B------:R-:W-:Y:S02]  /*5c70*/  MOV R50, 0xffffffff ;  /* 0xffffffff00327802 */ /* 0x000fe40000000f00 */
[----:B------:R-:W-:Y:S02]  /*5c80*/  MOV R48, 0x5ca0 ;  /* 0x00005ca000307802 */ /* 0x000fe40000000f00 */
[----:B012--5:R-:W-:Y:S05]  /*5c90*/  CALL.REL.NOINC `($__internal_62_$__cuda_sm70_shflsync_up) ;  /* 0x00000e4000007944 */ /* 0x027fea0003c00000 */
        /* <DEDUP_REMOVED lines=10> */
[----:B------:R-:W-:Y:S05]  /*5d40*/  CALL.REL.NOINC `($__internal_62_$__cuda_sm70_shflsync_up) ;  /* 0x00000d9000007944 */ /* 0x000fea0003c00000 */
[----:B0-----:R-:W-:Y:S01]  /*5d50*/  HFMA2.MMA R54, -RZ, RZ, 0, 1.1920928955078125e-07 ;  /* 0x00000002ff367435 */ /* 0x001fe200000001ff */
[----:B-1----:R-:W-:Y:S02]  /*5d60*/  MOV R56, R50 ;  /* 0x0000003200387202 */ /* 0x002fe40000000f00 */
[----:B------:R-:W-:-:S02]  /*5d70*/  MOV R55, R57 ;  /* 0x0000003900377202 */ /* 0x000fc40000000f00 */
[----:B------:R-:W-:Y:S02]  /*5d80*/  MOV R51, RZ ;  /* 0x000000ff00337202 */ /* 0x000fe40000000f00 */
[----:B------:R-:W-:Y:S02]  /*5d90*/  MOV R50, 0xffffffff ;  /* 0xffffffff00327802 */ /* 0x000fe40000000f00 */
[----:B------:R-:W-:Y:S02]  /*5da0*/  MOV R48, 0x5dc0 ;  /* 0x00005dc000307802 */ /* 0x000fe40000000f00 */
[----:B------:R-:W-:Y:S05]  /*5db0*/  CALL.REL.NOINC `($__internal_62_$__cuda_sm70_shflsync_up) ;  /* 0x00000d2000007944 */ /* 0x000fea0003c00000 */
        /* <DEDUP_REMOVED lines=8> */
[----:B------:R-:W-:Y:S05]  /*5e40*/  CALL.REL.NOINC `($__internal_62_$__cuda_sm70_shflsync_up) ;  /* 0x00000c9000007944 */ /* 0x000fea0003c00000 */
[----:B0-----:R-:W-:Y:S01]  /*5e50*/  HFMA2.MMA R54, -RZ, RZ, 0, 2.384185791015625e-07 ;  /* 0x00000004ff367435 */ /* 0x001fe200000001ff */
[----:B-1----:R-:W-:Y:S02]  /*5e60*/  MOV R56, R50 ;  /* 0x0000003200387202 */ /* 0x002fe40000000f00 */
[----:B------:R-:W-:Y:S02]  /*5e70*/  MOV R55, R57 ;  /* 0x0000003900377202 */ /* 0x000fe40000000f00 */
[----:B------:R-:W-:Y:S02]  /*5e80*/  MOV R51, RZ ;  /* 0x000000ff00337202 */ /* 0x000fe40000000f00 */
[----:B------:R-:W-:Y:S02]  /*5e90*/  MOV R50, 0xffffffff ;  /* 0xffffffff00327802 */ /* 0x000fe40000000f00 */
[----:B------:R-:W-:Y:S02]  /*5ea0*/  MOV R48, 0x5ec0 ;  /* 0x00005ec000307802 */ /* 0x000fe40000000f00 */
[----:B------:R-:W-:Y:S05]  /*5eb0*/  CALL.REL.NOINC `($__internal_62_$__cuda_sm70_shflsync_up) ;  /* 0x00000c2000007944 */ /* 0x000fea0003c00000 */
        /* <DEDUP_REMOVED lines=8> */
[----:B------:R-:W-:Y:S05]  /*5f40*/  CALL.REL.NOINC `($__internal_62_$__cuda_sm70_shflsync_up) ;  /* 0x00000b9000007944 */ /* 0x000fea0003c00000 */
[----:B0-----:R-:W-:Y:S01]  /*5f50*/  HFMA2.MMA R54, -RZ, RZ, 0, 4.76837158203125e-07 ;  /* 0x00000008ff367435 */ /* 0x001fe200000001ff */
[----:B-1----:R-:W-:Y:S02]  /*5f60*/  MOV R56, R50 ;  /* 0x0000003200387202 */ /* 0x002fe40000000f00 */
[----:B------:R-:W-:Y:S02]  /*5f70*/  MOV R55, R57 ;  /* 0x0000003900377202 */ /* 0x000fe40000000f00 */
[----:B------:R-:W-:Y:S02]  /*5f80*/  MOV R51, RZ ;  /* 0x000000ff00337202 */ /* 0x000fe40000000f00 */
[----:B------:R-:W-:Y:S02]  /*5f90*/  MOV R50, 0xffffffff ;  /* 0xffffffff00327802 */ /* 0x000fe40000000f00 */
[----:B------:R-:W-:Y:S02]  /*5fa0*/  MOV R48, 0x5fc0 ;  /* 0x00005fc000307802 */ /* 0x000fe40000000f00 */
[----:B------:R-:W-:Y:S05]  /*5fb0*/  CALL.REL.NOINC `($__internal_62_$__cuda_sm70_shflsync_up) ;  /* 0x00000b2000007944 */ /* 0x000fea0003c00000 */
[----:B------:R-:W-:Y:S01]  /*5fc0*/  ISETP.GE.AND P0, PT, R88, 0x8, PT ;  /* 0x000000085800780c */ /* 0x000fe20003f06270 */
[----:B0-----:R-:W-:Y:S01]  /*5fd0*/  HFMA2.MMA R54, -RZ, RZ, 0, 9.5367431640625e-07 ;  /* 0x00000010ff367435 */ /* 0x001fe200000001ff */
[----:B------:R-:W-:-:S02]  /*5fe0*/  MOV R51, RZ ;  /* 0x000000ff00337202 */ /* 0x000fc40000000f00 */
[----:B------:R-:W-:-:S09]  /*5ff0*/  MOV R48, 0x6070 ;  /* 0x0000607000307802 */ /* 0x000fd20000000f00 */
[----:B-1----:R-:W-:Y:S01]  /*6000*/  @P0 FFMA.FTZ R57, R59, R50, R57 ;  /* 0x000000323b390223 */ /* 0x002fe20000010039 */
[----:B------:R-:W-:Y:S01]  /*6010*/  MOV R50, 0xffffffff ;  /* 0xffffffff00327802 */ /* 0x000fe20000000f00 */
[----:B------:R-:W-:-:S03]  /*6020*/  @P0 FMUL.FTZ R59, R56, R59 ;  /* 0x0000003b383b0220 */ /* 0x000fc60000410000 */
[----:B------:R-:W-:Y:S02]  /*6030*/  MOV R154, R57 ;  /* 0x00000039009a7202 */ /* 0x000fe40000000f00 */
[-C--:B------:R-:W-:Y:S02]  /*6040*/  MOV R156, R59.reuse ;  /* 0x0000003b009c7202 */ /* 0x080fe40000000f00 */
[----:B------:R-:W-:Y:S02]  /*6050*/  MOV R55, R59 ;  /* 0x0000003b00377202 */ /* 0x000fe40000000f00 */
[----:B------:R-:W-:Y:S05]  /*6060*/  CALL.REL.NOINC `($__internal_62_$__cuda_sm70_shflsync_up) ;  /* 0x00000a7000007944 */ /* 0x000fea0003c00000 */
[----:B0-----:R-:W-:Y:S01]  /*6070*/  HFMA2.MMA R54, -RZ, RZ, 0, 9.5367431640625e-07 ;  /* 0x00000010ff367435 */ /* 0x001fe200000001ff */
[----:B-1----:R-:W-:Y:S02]  /*6080*/  MOV R59, R50 ;  /* 0x00000032003b7202 */ /* 0x002fe40000000f00 */
[----:B------:R-:W-:Y:S02]  /*6090*/  MOV R55, R57 ;  /* 0x0000003900377202 */ /* 0x000fe40000000f00 */
[----:B------:R-:W-:Y:S02]  /*60a0*/  MOV R51, RZ ;  /* 0x000000ff00337202 */ /* 0x000fe40000000f00 */
[----:B------:R-:W-:-:S02]  /*60b0*/  MOV R50, 0xffffffff ;  /* 0xffffffff00327802 */ /* 0x000fc40000000f00 */
[----:B------:R-:W-:Y:S02]  /*60c0*/  MOV R48, 0x60e0 ;  /* 0x000060e000307802 */ /* 0x000fe40000000f00 */
[----:B------:R-:W-:Y:S05]  /*60d0*/  CALL.REL.NOINC `($__internal_62_$__cuda_sm70_shflsync_up) ;  /* 0x00000a0000007944 */ /* 0x000fea0003c00000 */
[----:B01----:R-:W-:Y:S05]  /*60e0*/  BRA `(.L_x_1496) ;  /* 0xffffc4e000007947 */ /* 0x003fea000383ffff */
.L_x_1448:
[----:B------:R-:W-:Y:S01]  /*60f0*/  HFMA2.MMA R54, -RZ, RZ, 0, 5.9604644775390625e-08 ;  /* 0x00000001ff367435 */ /* 0x000fe200000001ff */
[----:B0-----:R-:W-:Y:S02]  /*6100*/  MOV R55, R156 ;  /* 0x0000009c00377202 */ /* 0x001fe40000000f00 */
[----:B-1----:R-:W-:Y:S02]  /*6110*/  MOV R51, RZ ;  /* 0x000000ff00337202 */ /* 0x002fe40000000f00 */
[----:B------:R-:W-:Y:S02]  /*6120*/  MOV R50, 0xffffffff ;  /* 0xffffffff00327802 */ /* 0x000fe40000000f00 */
[----:B------:R-:W-:Y:S02]  /*6130*/  MOV R48, 0x6150 ;  /* 0x0000615000307802 */ /* 0x000fe40000000f00 */
[----:B-----5:R-:W-:Y:S05]  /*6140*/  CALL.REL.NOINC `($__internal_62_$__cuda_sm70_shflsync_up) ;  /* 0x0000099000007944 */ /* 0x020fea0003c00000 */
[----:B0-----:R-:W-:Y:S01]  /*6150*/  HFMA2.MMA R54, -RZ, RZ, 0, 5.9604644775390625e-08 ;  /* 0x00000001ff367435 */ /* 0x001fe200000001ff */
[----:B-1----:R-:W-:Y:S02]  /*6160*/  MOV R59, R50 ;  /* 0x00000032003b7202 */ /* 0x002fe40000000f00 */
[----:B------:R-:W-:-:S02]  /*6170*/  MOV R55, R154 ;  /* 0x0000009a00377202 */ /* 0x000fc40000000f00 */
[----:B------:R-:W-:Y:S02]  /*6180*/  MOV R51, RZ ;  /* 0x000000ff00337202 */ /* 0x000fe40000000f00 */
[----:B------:R-:W-:Y:S02]  /*6190*/  MOV R50, 0xffffffff ;  /* 0xffffffff00327802 */ /* 0x000fe40000000f00 */
[----:B------:R-:W-:Y:S02]  /*61a0*/  MOV R48, 0x61c0 ;  /* 0x000061c000307802 */ /* 0x000fe40000000f00 */
[----:B------:R-:W-:Y:S05]  /*61b0*/  CALL.REL.NOINC `($__internal_62_$__cuda_sm70_shflsync_up) ;  /* 0x0000092000007944 */ /* 0x000fea0003c00000 */
[----:B0-----:R-:W-:Y:S01]  /*61c0*/  HFMA2.MMA R55, -RZ, RZ, 0, 0 ;  /* 0x00000000ff377435 */ /* 0x001fe200000001ff */
[----:B-1----:R-:W-:Y:S02]  /*61d0*/  MOV R154, R50 ;  /* 0x00000032009a7202 */ /* 0x002fe40000000f00 */
[----:B------:R-:W-:Y:S02]  /*61e0*/  MOV R56, R92 ;  /* 0x0000005c00387202 */ /* 0x000fe40000000f00 */
[----:B------:R-:W-:Y:S02]  /*61f0*/  MOV R51, 0x1f ;  /* 0x0000001f00337802 */ /* 0x000fe40000000f00 */
[----:B------:R-:W-:-:S02]  /*6200*/  MOV R50, 0xffffffff ;  /* 0xffffffff00327802 */ /* 0x000fc40000000f00 */
[----:B------:R-:W-:Y:S02]  /*6210*/  MOV R54, 0x6230 ;  /* 0x0000623000367802 */ /* 0x000fe40000000f00 */
[----:B------:R-:W-:Y:S05]  /*6220*/  CALL.REL.NOINC `($__internal_61_$__cuda_sm70_shflsync_idx_p) ;  /* 0x0000086000007944 */ /* 0x000fea0003c00000 */
[----:B0-----:R-:W-:Y:S01]  /*6230*/  HFMA2.MMA R55, -RZ, RZ, 0, 0 ;  /* 0x00000000ff377435 */ /* 0x001fe200000001ff */
[----:B-1----:R-:W-:Y:S02]  /*6240*/  MOV R92, R51 ;  /* 0x00000033005c7202 */ /* 0x002fe40000000f00 */
[----:B------:R-:W-:Y:S02]  /*6250*/  MOV R56, R93 ;  /* 0x0000005d00387202 */ /* 0x000fe40000000f00 */
[----:B------:R-:W-:Y:S02]  /*6260*/  MOV R51, 0x1f ;  /* 0x0000001f00337802 */ /* 0x000fe40000000f00 */
[----:B------:R-:W-:Y:S02]  /*6270*/  MOV R50, 0xffffffff ;  /* 0xffffffff00327802 */ /* 0x000fe40000000f00 */
[----:B------:R-:W-:Y:S02]  /*6280*/  MOV R54, 0x62a0 ;  /* 0x000062a000367802 */ /* 0x000fe40000000f00 */
[----:B------:R-:W-:Y:S05]  /*6290*/  CALL.REL.NOINC `($__internal_61_$__cuda_sm70_shflsync_idx_p) ;  /* 0x000007f000007944 */ /* 0x000fea0003c00000 */
[----:B01----:R-:W-:Y:S01]  /*62a0*/  MOV R55, R51 ;  /* 0x0000003300377202 */ /* 0x003fe20000000f00 */
[----:B------:R-:W-:Y:S05]  /*62b0*/  BRA `(.L_x_1497) ;  /* 0xffffc47000007947 */ /* 0x000fea000383ffff */
.L_x_1451:
[----:B------:R-:W-:Y:S01]  /*62c0*/  HFMA2.MMA R158, -RZ, RZ, 0, 5.9604644775390625e-08 ;  /* 0x00000001ff9e7435 */ /* 0x000fe200000001ff */
[----:B------:R-:W-:-:S02]  /*62d0*/  MOV R159, R58 ;  /* 0x0000003a009f7202 */ /* 0x000fc40000000f00 */
[----:B------:R-:W-:Y:S02]  /*62e0*/  MOV R54, 0x1f ;  /* 0x0000001f00367802 */ /* 0x000fe40000000f00 */
[----:B------:R-:W-:Y:S02]  /*62f0*/  MOV R55, 0xffffffff ;  /* 0xffffffff00377802 */ /* 0x000fe40000000f00 */
[----:B------:R-:W-:Y:S02]  /*6300*/  MOV R50, 0x6320 ;  /* 0x0000632000327802 */ /* 0x000fe40000000f00 */
[----:B------:R-:W-:Y:S05]  /*6310*/  CALL.REL.NOINC `($__internal_60_$__cuda_sm70_shflsync_down) ;  /* 0x0000073000007944 */ /* 0x000fea0003c00000 */
[----:B-1----:R-:W-:Y:S01]  /*6320*/  MOV R57, R158 ;  /* 0x0000009e00397202 */ /* 0x002fe20000000f00 */
[----:B0-----:R-:W-:Y:S05]  /*6330*/  BRA `(.L_x_1498) ;  /* 0xffffca0000007947 */ /* 0x001fea000383ffff */
.L_x_1452:
[----:B------:R-:W-:Y:S01]  /*6340*/  HFMA2.MMA R158, -RZ, RZ, 0, 5.9604644775390625e-08 ;  /* 0x00000001ff9e7435 */ /* 0x000fe200000001ff */
[----:B------:R-:W-:Y:S02]  /*6350*/  MOV R159, R59 ;  /* 0x0000003b009f7202 */ /* 0x000fe40000000f00 */
[----:B------:R-:W-:Y:S02]  /*6360*/  MOV R54, 0x1f ;  /* 0x0000001f00367802 */ /* 0x000fe40000000f00 */
[----:B------:R-:W-:-:S02]  /*6370*/  MOV R55, 0xffffffff ;  /* 0xffffffff00377802 */ /* 0x000fc40000000f00 */
[----:B------:R-:W-:Y:S02]  /*6380*/  MOV R50, 0x63a0 ;  /* 0x000063a000327802 */ /* 0x000fe40000000f00 */
[----:B01----:R-:W-:Y:S05]  /*6390*/  CALL.REL.NOINC `($__internal_60_$__cuda_sm70_shflsync_down) ;  /* 0x000006b000007944 */ /* 0x003fea0003c00000 */
[C---:B------:R-:W-:Y:S01]  /*63a0*/  FMUL.FTZ R51, R58.reuse, R57 ;  /* 0x000000393a337220 */ /* 0x040fe20000410000 */
[----:B0-----:R-:W-:Y:S01]  /*63b0*/  MOV R54, 0x1f ;  /* 0x0000001f00367802 */ /* 0x001fe20000000f00 */
[C---:B-1----:R-:W-:Y:S01]  /*63c0*/  FFMA.FTZ R50, R58.reuse, R158, R59 ;  /* 0x0000009e3a327223 */ /* 0x042fe2000001003b */
[----:B------:R-:W-:Y:S01]  /*63d0*/  HFMA2.MMA R158, -RZ, RZ, 0, 1.1920928955078125e-07 ;  /* 0x00000002ff9e7435 */ /* 0x000fe200000001ff */
[----:B------:R-:W-:Y:S02]  /*63e0*/  MOV R55, 0xffffffff ;  /* 0xffffffff00377802 */ /* 0x000fe40000000f00 */
[----:B------:R-:W-:Y:S02]  /*63f0*/  FSEL R57, R58, R51, !P4 ;  /* 0x000000333a397208 */ /* 0x000fe40006000000 */
[----:B------:R-:W-:Y:S02]  /*6400*/  FSEL R59, R59, R50, !P4 ;  /* 0x000000323b3b7208 */ /* 0x000fe40006000000 */
[----:B------:R-:W-:-:S02]  /*6410*/  MOV R159, R57 ;  /* 0x00000039009f7202 */ /* 0x000fc40000000f00 */
[----:B------:R-:W-:Y:S02]  /*6420*/  MOV R50, 0x6440 ;  /* 0x0000644000327802 */ /* 0x000fe40000000f00 */
[----:B------:R-:W-:Y:S05]  /*6430*/  CALL.REL.NOINC `($__internal_60_$__cuda_sm70_shflsync_down) ;  /* 0x0000061000007944 */ /* 0x000fea0003c00000 */
[----:B-1----:R-:W-:Y:S01]  /*6440*/  MOV R56, R158 ;  /* 0x0000009e00387202 */ /* 0x002fe20000000f00 */
[----:B------:R-:W-:Y:S01]  /*6450*/  HFMA2.MMA R158, -RZ, RZ, 0, 1.1920928955078125e-07 ;  /* 0x00000002ff9e7435 */ /* 0x000fe200000001ff */
[----:B0-----:R-:W-:Y:S02]  /*6460*/  MOV R159, R59 ;  /* 0x0000003b009f7202 */ /* 0x001fe40000000f00 */
[----:B------:R-:W-:Y:S02]  /*6470*/  MOV R54, 0x1f ;  /* 0x0000001f00367802 */ /* 0x000fe40000000f00 */
[----:B------:R-:W-:Y:S02]  /*6480*/  MOV R55, 0xffffffff ;  /* 0xffffffff00377802 */ /* 0x000fe40000000f00 */
[----:B------:R-:W-:Y:S02]  /*6490*/  MOV R50, 0x64b0 ;  /* 0x000064b000327802 */ /* 0x000fe40000000f00 */
[----:B------:R-:W-:Y:S05]  /*64a0*/  CALL.REL.NOINC `($__internal_60_$__cuda_sm70_shflsync_down) ;  /* 0x000005a000007944 */ /* 0x000fea0003c00000 */
[----:B-1----:R-:W-:Y:S01]  /*64b0*/  @!P3 FFMA.FTZ R59, R57, R158, R59 ;  /* 0x0000009e393bb223 */ /* 0x002fe2000001003b */
[----:B------:R-:W-:Y:S01]  /*64c0*/  HFMA2.MMA R158, -RZ, RZ, 0, 2.384185791015625e-07 ;  /* 0x00000004ff9e7435 */ /* 0x000fe200000001ff */
[----:B------:R-:W-:Y:S01]  /*64d0*/  @!P3 FMUL.FTZ R57, R56, R57 ;  /* 0x000000393839b220 */ /* 0x000fe20000410000 */
[----:B0-----:R-:W-:-:S02]  /*64e0*/  MOV R54, 0x1f ;  /* 0x0000001f00367802 */ /* 0x001fc40000000f00 */
[----:B------:R-:W-:Y:S02]  /*64f0*/  MOV R55, 0xffffffff ;  /* 0xffffffff00377802 */ /* 0x000fe40000000f00 */
[----:B------:R-:W-:Y:S02]  /*6500*/  MOV R159, R57 ;  /* 0x00000039009f7202 */ /* 0x000fe40000000f00 */
[----:B------:R-:W-:Y:S02]  /*6510*/  MOV R50, 0x6530 ;  /* 0x0000653000327802 */ /* 0x000fe40000000f00 */
[----:B------:R-:W-:Y:S05]  /*6520*/  CALL.REL.NOINC `($__internal_60_$__cuda_sm70_shflsync_down) ;  /* 0x0000052000007944 */ /* 0x000fea0003c00000 */
[----:B-1----:R-:W-:Y:S01]  /*6530*/  MOV R56, R158 ;  /* 0x0000009e00387202 */ /* 0x002fe20000000f00 */
[----:B------:R-:W-:Y:S01]  /*6540*/  HFMA2.MMA R158, -RZ, RZ, 0, 2.384185791015625e-07 ;  /* 0x00000004ff9e7435 */ /* 0x000fe200000001ff */
[----:B0-----:R-:W-:Y:S02]  /*6550*/  MOV R159, R59 ;  /* 0x0000003b009f7202 */ /* 0x001fe40000000f00 */
[----:B------:R-:W-:Y:S02]  /*6560*/  MOV R54, 0x1f ;  /* 0x0000001f00367802 */ /* 0x000fe40000000f00 */
[----:B------:R-:W-:-:S02]  /*6570*/  MOV R55, 0xffffffff ;  /* 0xffffffff00377802 */ /* 0x000fc40000000f00 */
[----:B------:R-:W-:Y:S02]  /*6580*/  MOV R50, 0x65a0 ;  /* 0x000065a000327802 */ /* 0x000fe40000000f00 */
[----:B------:R-:W-:Y:S05]  /*6590*/  CALL.REL.NOINC `($__internal_60_$__cuda_sm70_shflsync_down) ;  /* 0x000004b000007944 */ /* 0x000fea0003c00000 */
[----:B-1----:R-:W-:Y:S01]  /*65a0*/  @!P2 FFMA.FTZ R59, R57, R158, R59 ;  /* 0x0000009e393ba223 */ /* 0x002fe2000001003b */
[----:B------:R-:W-:Y:S01]  /*65b0*/  HFMA2.MMA R158, -RZ, RZ, 0, 4.76837158203125e-07 ;  /* 0x00000008ff9e7435 */ /* 0x000fe200000001ff */
[----:B------:R-:W-:Y:S01]  /*65c0*/  @!P2 FMUL.FTZ R57, R56, R57 ;  /* 0x000000393839a220 */ /* 0x000fe20000410000 */
[----:B0-----:R-:W-:Y:S02]  /*65d0*/  MOV R54, 0x1f ;  /* 0x0000001f00367802 */ /* 0x001fe40000000f00 */
[----:B------:R-:W-:Y:S02]  /*65e0*/  MOV R55, 0xffffffff ;  /* 0xffffffff00377802 */ /* 0x000fe40000000f00 */
[----:B------:R-:W-:Y:S02]  /*65f0*/  MOV R159, R57 ;  /* 0x00000039009f7202 */ /* 0x000fe40000000f00 */
[----:B------:R-:W-:Y:S02]  /*6600*/  MOV R50, 0x6620 ;  /* 0x0000662000327802 */ /* 0x000fe40000000f00 */
[----:B------:R-:W-:Y:S05]  /*6610*/  CALL.REL.NOINC `($__internal_60_$__cuda_sm70_shflsync_down) ;  /* 0x0000043000007944 */ /* 0x000fea0003c00000 */
[----:B-1----:R-:W-:Y:S01]  /*6620*/  MOV R56, R158 ;  /* 0x0000009e00387202 */ /* 0x002fe20000000f00 */
[----:B------:R-:W-:Y:S01]  /*6630*/  HFMA2.MMA R158, -RZ, RZ, 0, 4.76837158203125e-07 ;  /* 0x00000008ff9e7435 */ /* 0x000fe200000001ff */
[----:B0-----:R-:W-:-:S02]  /*6640*/  MOV R159, R59 ;  /* 0x0000003b009f7202 */ /* 0x001fc40000000f00 */
[----:B------:R-:W-:Y:S02]  /*6650*/  MOV R54, 0x1f ;  /* 0x0000001f00367802 */ /* 0x000fe40000000f00 */
[----:B------:R-:W-:Y:S02]  /*6660*/  MOV R55, 0xffffffff ;  /* 0xffffffff00377802 */ /* 0x000fe40000000f00 */
[----:B------:R-:W-:Y:S02]  /*6670*/  MOV R50, 0x6690 ;  /* 0x0000669000327802 */ /* 0x000fe40000000f00 */
[----:B------:R-:W-:Y:S05]  /*6680*/  CALL.REL.NOINC `($__internal_60_$__cuda_sm70_shflsync_down) ;  /* 0x000003c000007944 */ /* 0x000fea0003c00000 */
[----:B-1----:R-:W-:Y:S01]  /*6690*/  @!P1 FFMA.FTZ R59, R57, R158, R59 ;  /* 0x0000009e393b9223 */ /* 0x002fe2000001003b */
[----:B------:R-:W-:Y:S01]  /*66a0*/  HFMA2.MMA R158, -RZ, RZ, 0, 9.5367431640625e-07 ;  /* 0x00000010ff9e7435 */ /* 0x000fe200000001ff */
[----:B------:R-:W-:Y:S01]  /*66b0*/  @!P1 FMUL.FTZ R57, R56, R57 ;  /* 0x0000003938399220 */ /* 0x000fe20000410000 */
[----:B0-----:R-:W-:Y:S02]  /*66c0*/  MOV R54, 0x1f ;  /* 0x0000001f00367802 */ /* 0x001fe40000000f00 */
[----:B------:R-:W-:Y:S02]  /*66d0*/  MOV R55, 0xffffffff ;  /* 0xffffffff00377802 */ /* 0x000fe40000000f00 */
[----:B------:R-:W-:-:S02]  /*66e0*/  MOV R58, R59 ;  /* 0x0000003b003a7202 */ /* 0x000fc40000000f00 */
[----:B------:R-:W-:Y:S02]  /*66f0*/  MOV R159, R57 ;  /* 0x00000039009f7202 */ /* 0x000fe40000000f00 */
[----:B------:R-:W-:Y:S02]  /*6700*/  MOV R50, 0x6720 ;  /* 0x0000672000327802 */ /* 0x000fe40000000f00 */
[----:B------:R-:W-:Y:S05]  /*6710*/  CALL.REL.NOINC `($__internal_60_$__cuda_sm70_shflsync_down) ;  /* 0x0000033000007944 */ /* 0x000fea0003c00000 */
[----:B-1----:R-:W-:Y:S01]  /*6720*/  MOV R56, R158 ;  /* 0x0000009e00387202 */ /* 0x002fe20000000f00 */
[----:B------:R-:W-:Y:S01]  /*6730*/  HFMA2.MMA R158, -RZ, RZ, 0, 9.5367431640625e-07 ;  /* 0x00000010ff9e7435 */ /* 0x000fe200000001ff */
[----:B0-----:R-:W-:Y:S02]  /*6740*/  MOV R159, R58 ;  /* 0x0000003a009f7202 */ /* 0x001fe40000000f00 */
[----:B------:R-:W-:Y:S02]  /*6750*/  MOV R54, 0x1f ;  /* 0x0000001f00367802 */ /* 0x000fe40000000f00 */
[----:B------:R-:W-:Y:S02]  /*6760*/  MOV R55, 0xffffffff ;  /* 0xffffffff00377802 */ /* 0x000fe40000000f00 */
[----:B------:R-:W-:-:S02]  /*6770*/  MOV R50, 0x6790 ;  /* 0x0000679000327802 */ /* 0x000fc40000000f00 */
[----:B------:R-:W-:Y:S05]  /*6780*/  CALL.REL.NOINC `($__internal_60_$__cuda_sm70_shflsync_down) ;  /* 0x000002c000007944 */ /* 0x000fea0003c00000 */
[----:B-1----:R-:W-:Y:S01]  /*6790*/  @!P0 FFMA.FTZ R58, R57, R158, R58 ;  /* 0x0000009e393a8223 */ /* 0x002fe2000001003a */
[----:B0-----:R-:W-:Y:S01]  /*67a0*/  HFMA2.MMA R55, -RZ, RZ, 0, 0 ;  /* 0x00000000ff377435 */ /* 0x001fe200000001ff */
[----:B------:R-:W-:Y:S01]  /*67b0*/  @!P0 FMUL.FTZ R57, R56, R57 ;  /* 0x0000003938398220 */ /* 0x000fe20000410000 */
[----:B------:R-:W-:-:S02]  /*67c0*/  MOV R51, 0x1f ;  /* 0x0000001f00337802 */ /* 0x000fc40000000f00 */
[----:B------:R-:W-:Y:S02]  /*67d0*/  MOV R50, 0xffffffff ;  /* 0xffffffff00327802 */ /* 0x000fe40000000f00 */
[----:B------:R-:W-:Y:S02]  /*67e0*/  MOV R56, R57 ;  /* 0x0000003900387202 */ /* 0x000fe40000000f00 */
[----:B------:R-:W-:Y:S02]  /*67f0*/  MOV R54, 0x6810 ;  /* 0x0000681000367802 */ /* 0x000fe40000000f00 */
[----:B------:R-:W-:Y:S05]  /*6800*/  CALL.REL.NOINC `($__internal_61_$__cuda_sm70_shflsync_idx_p) ;  /* 0x0000028000007944 */ /* 0x000fea0003c00000 */
[----:B0-----:R-:W-:Y:S01]  /*6810*/  HFMA2.MMA R55, -RZ, RZ, 0, 0 ;  /* 0x00000000ff377435 */ /* 0x001fe200000001ff */
[----:B-1----:R-:W-:Y:S02]  /*6820*/  MOV R157, R51 ;  /* 0x00000033009d7202 */ /* 0x002fe40000000f00 */
[----:B------:R-:W-:Y:S02]  /*6830*/  MOV R56, R58 ;  /* 0x0000003a00387202 */ /* 0x000fe40000000f00 */
[----:B------:R-:W-:Y:S02]  /*6840*/  MOV R51, 0x1f ;  /* 0x0000001f00337802 */ /* 0x000fe40000000f00 */
[----:B------:R-:W-:-:S02]  /*6850*/  MOV R50, 0xffffffff ;  /* 0xffffffff00327802 */ /* 0x000fc40000000f00 */
[----:B------:R-:W-:Y:S02]  /*6860*/  MOV R54, 0x6880 ;  /* 0x0000688000367802 */ /* 0x000fe40000000f00 */
[----:B------:R-:W-:Y:S05]  /*6870*/  CALL.REL.NOINC `($__internal_61_$__cuda_sm70_shflsync_idx_p) ;  /* 0x0000021000007944 */ /* 0x000fea0003c00000 */
[----:B------:R-:W-:Y:S01]  /*6880*/  HFMA2.MMA R158, -RZ, RZ, 0, 5.9604644775390625e-08 ;  /* 0x00000001ff9e7435 */ /* 0x000fe200000001ff */
[----:B-1----:R-:W-:Y:S02]  /*6890*/  MOV R154, R51 ;  /* 0x00000033009a7202 */ /* 0x002fe40000000f00 */
[----:B------:R-:W-:Y:S02]  /*68a0*/  MOV R159, R57 ;  /* 0x00000039009f7202 */ /* 0x000fe40000000f00 */
[----:B------:R-:W-:Y:S02]  /*68b0*/  MOV R54, 0x1f ;  /* 0x0000001f00367802 */ /* 0x000fe40000000f00 */
[----:B0-----:R-:W-:Y:S02]  /*68c0*/  MOV R55, 0xffffffff ;  /* 0xffffffff00377802 */ /* 0x001fe40000000f00 */
[----:B------:R-:W-:Y:S02]  /*68d0*/  MOV R50, 0x68f0 ;  /* 0x000068f000327802 */ /* 0x000fe40000000f00 */
[----:B------:R-:W-:Y:S05]  /*68e0*/  CALL.REL.NOINC `($__internal_60_$__cuda_sm70_shflsync_down) ;  /* 0x0000016000007944 */ /* 0x000fea0003c00000 */
[----:B-1----:R-:W-:Y:S01]  /*68f0*/  MOV R156, R158 ;  /* 0x0000009e009c7202 */ /* 0x002fe20000000f00 */
[----:B------:R-:W-:Y:S01]  /*6900*/  HFMA2.MMA R158, -RZ, RZ, 0, 5.9604644775390625e-08 ;  /* 0x00000001ff9e7435 */ /* 0x000fe200000001ff */
[----:B0-----:R-:W-:-:S02]  /*6910*/  MOV R159, R58 ;  /* 0x0000003a009f7202 */ /* 0x001fc40000000f00 */
[----:B------:R-:W-:Y:S02]  /*6920*/  MOV R54, 0x1f ;  /* 0x0000001f00367802 */ /* 0x000fe40000000f00 */
[----:B------:R-:W-:Y:S02]  /*6930*/  MOV R55, 0xffffffff ;  /* 0xffffffff00377802 */ /* 0x000fe40000000f00 */
[----:B------:R-:W-:Y:S02]  /*6940*/  MOV R50, 0x6960 ;  /* 0x0000696000327802 */ /* 0x000fe40000000f00 */
[----:B------:R-:W-:Y:S05]  /*6950*/  CALL.REL.NOINC `($__internal_60_$__cuda_sm70_shflsync_down) ;  /* 0x000000f000007944 */ /* 0x000fea0003c00000 */
[----:B0-----:R-:W-:Y:S01]  /*6960*/  HFMA2.MMA R55, -RZ, RZ, 0, 0 ;  /* 0x00000000ff377435 */ /* 0x001fe200000001ff */
[----:B------:R-:W-:Y:S02]  /*6970*/  MOV R56, R48 ;  /* 0x0000003000387202 */ /* 0x000fe40000000f00 */
[----:B------:R-:W-:Y:S02]  /*6980*/  MOV R51, 0x1f ;  /* 0x0000001f00337802 */ /* 0x000fe40000000f00 */
[----:B------:R-:W-:Y:S02]  /*6990*/  MOV R50, 0xffffffff ;  /* 0xffffffff00327802 */ /* 0x000fe40000000f00 */
[----:B------:R-:W-:-:S02]  /*69a0*/  MOV R54, 0x69c0 ;  /* 0x000069c000367802 */ /* 0x000fc40000000f00 */
[----:B-1----:R-:W-:Y:S05]  /*69b0*/  CALL.REL.NOINC `($__internal_61_$__cuda_sm70_shflsync_idx_p) ;  /* 0x000000d000007944 */ /* 0x002fea0003c00000 */
[----:B0-----:R-:W-:Y:S01]  /*69c0*/  HFMA2.MMA R55, -RZ, RZ, 0, 0 ;  /* 0x00000000ff377435 */ /* 0x001fe200000001ff */
[----:B-1----:R-:W-:-:S02]  /*69d0*/  MOV R159, R51 ;  /* 0x00000033009f7202 */ /* 0x002fc40000000f00 */
[----:B------:R-:W-:Y:S02]  /*69e0*/  MOV R56, R49 ;  /* 0x0000003100387202 */ /* 0x000fe40000000f00 */
[----:B------:R-:W-:Y:S02]  /*69f0*/  MOV R51, 0x1f ;  /* 0x0000001f00337802 */ /* 0x000fe40000000f00 */
[----:B------:R-:W-:Y:S02]  /*6a00*/  MOV R50, 0xffffffff ;  /* 0xffffffff00327802 */ /* 0x000fe40000000f00 */
[----:B------:R-:W-:Y:S02]  /*6a10*/  MOV R54, 0x6a30 ;  /* 0x00006a3000367802 */ /* 0x000fe40000000f00 */
[----:B------:R-:W-:Y:S05]  /*6a20*/  CALL.REL.NOINC `($__internal_61_$__cuda_sm70_shflsync_idx_p) ;  /* 0x0000006000007944 */ /* 0x000fea0003c00000 */
[----:B-1----:R-:W-:Y:S01]  /*6a30*/  MOV R57, R51 ;  /* 0x0000003300397202 */ /* 0x002fe20000000f00 */
[----:B0-----:R-:W-:Y:S05]  /*6a40*/  BRA `(.L_x_1499) ;  /* 0xffffc49000007947 */ /* 0x001fea000383ffff */
        .weak           $__internal_60_$__cuda_sm70_shflsync_down
        .type           $__internal_60_$__cuda_sm70_shflsync_down,@function
        .size           $__internal_60_$__cuda_sm70_shflsync_down,($__internal_61_$__cuda_sm70_shflsync_idx_p - $__internal_60_$__cuda_sm70_shflsync_down)
$__internal_60_$__cuda_sm70_shflsync_down:
[----:B------:R-:W-:Y:S01]  /*6a50*/  HFMA2.MMA R51, -RZ, RZ, 0, 0 ;  /* 0x00000000ff337435 */ /* 0x000fe200000001ff */
[----:B------:R-:W-:Y:S04]  /*6a60*/  WARPSYNC R55 ;  /* 0x0000003700007348 */ /* 0x000fe80003800000 */
[----:B------:R0:W1:Y:S01]  /*6a70*/  SHFL.DOWN PT, R158, R159, R158, R54 ;  /* 0x0800009e9f9e7389 */ /* 0x00006200000e0036 */
[----:B------:R-:W-:Y:S05]  /*6a80*/  RET.REL.NODEC R50 `(_Z25selective_scan_bwd_kernelI32Selective_Scan_bwd_kernel_traitsILi128ELi16ELb1ELb0ELb1ELb0ELb0EN3c104HalfEfEEv12SSMParamsBwd) ;  /* 0xffff957032007950 */ /* 0x000fea0003c3ffff */
        .weak           $__internal_61_$__cuda_sm70_shflsync_idx_p
        .type           $__internal_61_$__cuda_sm70_shflsync_idx_p,@function
        .size           $__internal_61_$__cuda_sm70_shflsync_idx_p,($__internal_62_$__cuda_sm70_shflsync_up - $__internal_61_$__cuda_sm70_shflsync_idx_p)
$__internal_61_$__cuda_sm70_shflsync_idx_p:
[----:B------:R-:W-:Y:S01]  /*6a90*/  HFMA2.MMA R163, -RZ, RZ, 0, 0 ;  /* 0x00000000ffa37435 */ /* 0x000fe200000001ff */
[----:B------:R-:W-:Y:S01]  /*6aa0*/  MOV R162, R54 ;  /* 0x0000003600a27202 */ /* 0x000fe20000000f00 */
[----:B------:R-:W-:Y:S04]  /*6ab0*/  WARPSYNC R50 ;  /* 0x0000003200007348 */ /* 0x000fe80003800000 */
[----:B------:R0:W1:Y:S01]  /*6ac0*/  SHFL.IDX PT, R51, R56, R55, R51 ;  /* 0x0000003738337389 */ /* 0x00006200000e0033 */
[----:B------:R-:W-:Y:S05]  /*6ad0*/  RET.REL.NODEC R162 `(_Z25selective_scan_bwd_kernelI32Selective_Scan_bwd_kernel_traitsILi128ELi16ELb1ELb0ELb1ELb0ELb0EN3c104HalfEfEEv12SSMParamsBwd) ;  /* 0xffff9520a2007950 */ /* 0x000fea0003c3ffff */
        .weak           $__internal_62_$__cuda_sm70_shflsync_up
        .type           $__internal_62_$__cuda_sm70_shflsync_up,@function
        .size           $__internal_62_$__cuda_sm70_shflsync_up,(.L_x_8874 - $__internal_62_$__cuda_sm70_shflsync_up)
$__internal_62_$__cuda_sm70_shflsync_up:
[----:B------:R-:W-:Y:S01]  /*6ae0*/  MOV R49, 0x0 ;  /* 0x0000000000317802 */ /* 0x000fe20000000f00 */
[----:B------:R-:W-:Y:S04]  /*6af0*/  WARPSYNC R50 ;  /* 0x0000003200007348 */ /* 0x000fe80003800000 */
[----:B------:R0:W1:Y:S01]  /*6b00*/  SHFL.UP PT, R50, R55, R54, R51 ;  /* 0x0400003637327389 */ /* 0x00006200000e0033 */
[----:B------:R-:W-:Y:S05]  /*6b10*/  RET.REL.NODEC R48 `(_Z25selective_scan_bwd_kernelI32Selective_Scan_bwd_kernel_traitsILi128ELi16ELb1ELb0ELb1ELb0ELb0EN3c104HalfEfEEv12SSMParamsBwd) ;  /* 0xffff94e030007950 */ /* 0x000fea0003c3ffff */
.L_x_1500:
        /* <DEDUP_REMOVED lines=14> */
.L_x_8874:


//--------------------- .text._Z25selective_scan_bwd_kernelI32Selective_Scan_bwd_kernel_traitsILi128ELi16ELb1ELb0ELb1ELb0ELb1EN3c104HalfEfEEv12SSMParamsBwd --------------------------
	.section	.text._Z25selective_scan_bwd_kernelI32Selective_Scan_bwd_kernel_traitsILi128ELi16ELb1ELb0ELb1ELb0ELb1EN3c104HalfEfEEv12SSMParamsBwd,"ax",@progbits
	.sectioninfo	@"SHI_REGISTERS=167"
	.align	128
        .global         _Z25selective_scan_bwd_kernelI32Selective_Scan_bwd_kernel_traitsILi128ELi16ELb1ELb0ELb1ELb0ELb1EN3c104HalfEfEEv12SSMParamsBwd
        .type           _Z25selective_scan_bwd_kernelI32Selective_Scan_bwd_kernel_traitsILi128ELi16ELb1ELb0ELb1ELb0ELb1EN3c104HalfEfEEv12SSMParamsBwd,@function
        .size           _Z25selective_scan_bwd_kernelI32Selective_Scan_bwd_kernel_traitsILi128ELi16ELb1ELb0ELb1ELb0ELb1EN3c104HalfEfEEv12SSMParamsBwd,(.L_x_8877 - _Z25selective_scan_bwd_kernelI32Selective_Scan_bwd_kernel_traitsILi128ELi16ELb1ELb0ELb1ELb0ELb1EN3c104HalfEfEEv12SSMParamsBwd)
        .other          _Z25selective_scan_bwd_kernelI32Selective_Scan_bwd_kernel_traitsILi128ELi16ELb1ELb0ELb1ELb0ELb1EN3c104HalfEfEEv12SSMParamsBwd,@"STO_CUDA_ENTRY STV_DEFAULT"
_Z25selective_scan_bwd_kernelI32Selective_Scan_bwd_kernel_traitsILi128ELi16ELb1ELb0ELb1ELb0ELb1EN3c104HalfEfEEv12SSMParamsBwd:
.text._Z25selective_scan_bwd_kernelI32Selective_Scan_bwd_kernel_traitsILi128ELi16ELb1ELb0ELb1ELb0ELb1EN3c104HalfEfEEv12SSMParamsBwd:
        /* <DEDUP_REMOVED lines=42> */
[----:B------:R-:W-:Y:S02]  /*02a0*/  UIMAD.WIDE.U32 UR14, UR37, UR6, URZ ;  /* 0x00000006250e72a5 */ /* 0x000fe4000f8e003f */
[----:B------:R-:W-:-:S02]  /*02b0*/  UIMAD UR24, UR37, UR7, UR5 ;  /* 0x00000007251872a4 */ /* 0x000fc4000f8e0205 */
[----:B------:R-:W-:Y:S02]  /*02c0*/  UISETP.NE.U32.AND UP2, UPT, URZ, UR26, UPT ;  /* 0x0000001a3f00728c */ /* 0x000fe4000bf45070 */
[----:B------:R-:W-:Y:S02]  /*02d0*/  ULDC.64 UR6, c[0x0][0x328] ;  /* 0x0000ca0000067ab9 */ /* 0x000fe40000000a00 */
[----:B------:R-:W-:Y:S02]  /*02e0*/  UISETP.NE.U32.AND UP1, UPT, URZ, UR6, UPT ;  /* 0x000000063f00728c */ /* 0x000fe4000bf25070 */
[----:B------:R-:W-:Y:S02]  /*02f0*/  UISETP.NE.AND.EX UP2, UPT, URZ, UR27, UPT, UP2 ;  /* 0x0000001b3f00728c */ /* 0x000fe4000bf45320 */
[----:B------:R-:W-:Y:S01]  /*0300*/  UISETP.NE.AND.EX UP1, UPT, URZ, UR7, UPT, UP1 ;  /* 0x000000073f00728c */ /* 0x000fe2000bf25310 */
[----:B0-----:R-:W2:Y:S01]  /*0310*/  MUFU.RCP R0, R0 ;  /* 0x0000000000007308 */ /* 0x001ea20000001000 */
[----:B------:R-:W-:-:S02]  /*0320*/  UIMAD UR22, UR38, UR8, URZ ;  /* 0x00000008261672a4 */ /* 0x000fc4000f8e023f */
[----:B------:R-:W-:Y:S02]  /*0330*/  UIMAD.WIDE.U32 UR16, UR37, UR8, URZ ;  /* 0x00000008251072a5 */ /* 0x000fe4000f8e003f */
[----:B------:R-:W-:Y:S02]  /*0340*/  UIMAD UR22, UR37, UR9, UR22 ;  /* 0x00000009251672a4 */ /* 0x000fe4000f8e0216 */
[----:B------:R-:W-:Y:S02]  /*0350*/  UMOV UR8, URZ ;  /* 0x0000003f00087c82 */ /* 0x000fe40008000000 */
[----:B------:R-:W-:Y:S02]  /*0360*/  UMOV UR9, URZ ;  /* 0x0000003f00097c82 */ /* 0x000fe40008000000 */
[----:B------:R-:W-:Y:S02]  /*0370*/  @UP1 ULEA UR8, UP3, UR18, UR6, 0x2 ;  /* 0x0000000612081291 */ /* 0x000fe4000f86103f */
[----:B------:R-:W-:-:S02]  /*0380*/  UIMAD.WIDE.U32 UR10, UR37, UR20, URZ ;  /* 0x00000014250a72a5 */ /* 0x000fc4000f8e003f */
[----:B------:R-:W-:Y:S01]  /*0390*/  @UP1 ULEA.HI.X UR9, UR18, UR7, UR19, 0x2, UP3 ;  /* 0x0000000712091291 */ /* 0x000fe200098f1413 */
[----:B--2---:R-:W-:Y:S01]  /*03a0*/  IADD3 R2, R0, 0xffffffe, RZ ;  /* 0x0ffffffe00027810 */ /* 0x004fe20007ffe0ff */
[----:B------:R-:W-:Y:S01]  /*03b0*/  UMOV UR6, URZ ;  /* 0x0000003f00067c82 */ /* 0x000fe20008000000 */
[----:B------:R-:W-:Y:S01]  /*03c0*/  IABS R0, UR18 ;  /* 0x0000001200007c13 */ /* 0x000fe20008000000 */
[----:B------:R-:W-:Y:S02]  /*03d0*/  @UP2 ULEA UR6, UP1, UR18, UR26, 0x2 ;  /* 0x0000001a12062291 */ /* 0x000fe4000f82103f */
[----:B------:R-:W-:Y:S01]  /*03e0*/  UIADD3 UR13, UR13, UR4, URZ ;  /* 0x000000040d0d7290 */ /* 0x000fe2000fffe03f */
[----:B------:R-:W0:Y:S01]  /*03f0*/  F2I.FTZ.U32.TRUNC.NTZ R2, R2 ;  /* 0x0000000200027305 */ /* 0x000e22000021f000 */
[----:B------:R-:W1:Y:S01]  /*0400*/  R2UR UR23, R0 ;  /* 0x00000000001773c2 */ /* 0x000e6200000e0000 */
[----:B------:R-:W-:Y:S02]  /*0410*/  UIMAD UR20, UR38, UR20, URZ ;  /* 0x00000014261472a4 */ /* 0x000fe4000f8e023f */
[----:B------:R-:W-:-:S02]  /*0420*/  UMOV UR4, URZ ;  /* 0x0000003f00047c82 */ /* 0x000fc40008000000 */
[----:B------:R-:W-:Y:S02]  /*0430*/  UMOV UR7, URZ ;  /* 0x0000003f00077c82 */ /* 0x000fe40008000000 */
[----:B------:R-:W-:Y:S02]  /*0440*/  @UP2 ULEA.HI.X UR7, UR18, UR27, UR19, 0x2, UP1 ;  /* 0x0000001b12072291 */ /* 0x000fe400088f1413 */
[----:B------:R-:W-:Y:S02]  /*0450*/  UIMAD UR20, UR37, UR21, UR20 ;  /* 0x00000015251472a4 */ /* 0x000fe4000f8e0214 */
[----:B------:R-:W-:Y:S02]  /*0460*/  ULDC.64 UR26, c[0x0][0x1d8] ;  /* 0x00007600001a7ab9 */ /* 0x000fe40000000a00 */
[----:B------:R-:W-:Y:S01]  /*0470*/  UIMAD UR21, UR19, UR26, URZ ;  /* 0x0000001a131572a4 */ /* 0x000fe2000f8e023f */
[----:B0-----:R-:W0:Y:S01]  /*0480*/  R2UR UR5, R2 ;  /* 0x00000000020573c2 */ /* 0x001e2200000e0000 */
[----:B------:R-:W-:-:S02]  /*0490*/  UIADD3 UR15, UR15, UR24, URZ ;  /* 0x000000180f0f7290 */ /* 0x000fc4000fffe03f */
[----:B------:R-:W-:Y:S02]  /*04a0*/  UIMAD UR21, UR18, UR27, UR21 ;  /* 0x0000001b121572a4 */ /* 0x000fe4000f8e0215 */
[----:B------:R-:W-:Y:S02]  /*04b0*/  UIMAD.WIDE.U32 UR12, UR18, UR26, UR12 ;  /* 0x0000001a120c72a5 */ /* 0x000fe4000f8e000c */
[----:B------:R-:W-:Y:S02]  /*04c0*/  ULDC UR35, c[0x0][0x178] ;  /* 0x00005e0000237ab9 */ /* 0x000fe40000000800 */
[----:B------:R-:W-:Y:S02]  /*04d0*/  ULDC.64 UR26, c[0x0][0x1e8] ;  /* 0x00007a00001a7ab9 */ /* 0x000fe40000000a00 */
[----:B------:R-:W-:Y:S02]  /*04e0*/  UIMAD UR24, UR19, UR26, URZ ;  /* 0x0000001a131872a4 */ /* 0x000fe4000f8e023f */
[----:B------:R-:W-:-:S02]  /*04f0*/  UIMAD.WIDE.U32 UR14, UR18, UR26, UR14 ;  /* 0x0000001a120e72a5 */ /* 0x000fc4000f8e000e */
[----:B------:R-:W-:Y:S02]  /*0500*/  UIMAD UR28, UR18, UR27, UR24 ;  /* 0x0000001b121c72a4 */ /* 0x000fe4000f8e0218 */
[----:B------:R-:W-:Y:S02]  /*0510*/  ULOP3.LUT UR34, UR18, UR35, URZ, 0x3c, !UPT ;  /* 0x0000002312227292 */ /* 0x000fe4000f8e3c3f */
[----:B------:R-:W-:Y:S02]  /*0520*/  ULDC UR27, c[0x0][0x174] ;  /* 0x00005d00001b7ab9 */ /* 0x000fe40000000800 */
[----:B------:R-:W-:Y:S02]  /*0530*/  UIADD3 UR11, UR11, UR20, URZ ;  /* 0x000000140b0b7290 */ /* 0x000fe4000fffe03f */
[----:B0-----:R-:W-:-:S04]  /*0540*/  UIADD3 UR25, URZ, -UR5, URZ ;  /* 0x800000053f197290 */ /* 0x001fc8000fffe03f */
[----:B------:R-:W-:-:S04]  /*0550*/  UIMAD UR25, UR25, UR29, URZ ;  /* 0x0000001d191972a4 */ /* 0x000fc8000f8e023f */
[----:B------:R-:W-:-:S03]  /*0560*/  UIMAD.WIDE.U32 UR4, UR5, UR25, UR4 ;  /* 0x00000019050472a5 */ /* 0x000fc6000f8e0004 */
[----:B------:R-:W-:Y:S02]  /*0570*/  ULDC.64 UR24, c[0x0][0x280] ;  /* 0x0000a00000187ab9 */ /* 0x000fe40000000a00 */
[----:B-1----:R-:W-:-:S07]  /*0580*/  UIMAD.WIDE.U32 UR4, UR5, UR23, URZ ;  /* 0x00000017050472a5 */ /* 0x002fce000f8e003f */
[----:B------:R-:W-:Y:S02]  /*0590*/  UMOV UR26, UR5 ;  /* 0x00000005001a7c82 */ /* 0x000fe40008000000 */
[----:B------:R-:W-:Y:S02]  /*05a0*/  UIADD3 UR4, -UR26, URZ, URZ ;  /* 0x0000003f1a047290 */ /* 0x000fe4000fffe13f */
[----:B------:R-:W-:Y:S02]  /*05b0*/  UIADD3 UR5, UR17, UR22, URZ ;  /* 0x0000001611057290 */ /* 0x000fe4000fffe03f */
[----:B------:R-:W-:Y:S02]  /*05c0*/  UIMAD UR23, UR29, UR4, UR23 ;  /* 0x000000041d1772a4 */ /* 0x000fe4000f8e0217 */
[----:B------:R-:W-:Y:S02]  /*05d0*/  UIMAD UR4, UR19, UR24, URZ ;  /* 0x00000018130472a4 */ /* 0x000fe4000f8e023f */
[----:B------:R-:W-:-:S02]  /*05e0*/  UISETP.GT.U32.AND UP1, UPT, UR29, UR23, UPT ;  /* 0x000000171d00728c */ /* 0x000fc4000bf24070 */
[----:B------:R-:W-:Y:S02]  /*05f0*/  ULEA UR17, UR27, 0xfffff800, 0xb ;  /* 0xfffff8001b117891 */ /* 0x000fe4000f8e583f */
[----:B------:R-:W-:Y:S02]  /*0600*/  UIMAD UR22, UR18, UR25, UR4 ;  /* 0x00000019121672a4 */ /* 0x000fe4000f8e0204 */
[----:B------:R-:W-:Y:S02]  /*0610*/  UIADD3 UR25, UP2, UR17, UR12, URZ ;  /* 0x0000000c11197290 */ /* 0x000fe4000ff5e03f */
[----:B------:R-:W-:Y:S02]  /*0620*/  UMOV UR4, UR16 ;  /* 0x0000001000047c82 */ /* 0x000fe40008000000 */
[----:B------:R-:W-:Y:S02]  /*0630*/  USHF.R.S32.HI UR16, URZ, 0x1f, UR17 ;  /* 0x0000001f3f107899 */ /* 0x000fe40008011411 */
[----:B------:R-:W-:-:S02]  /*0640*/  @!UP1 UIADD3 UR23, UR23, -UR29, URZ ;  /* 0x8000001d17179290 */ /* 0x000fc4000fffe03f */
[----:B------:R-:W-:Y:S02]  /*0650*/  UIADD3.X UR21, UR16, UR13, UR21, UP2, !UPT ;  /* 0x0000000d10157290 */ /* 0x000fe400097fe415 */
[----:B------:R-:W-:Y:S02]  /*0660*/  UISETP.GE.U32.AND UP2, UPT, UR23, UR29, UPT ;  /* 0x0000001d1700728c */ /* 0x000fe4000bf46070 */
[----:B------:R-:W-:Y:S02]  /*0670*/  UIMAD.WIDE.U32 UR4, UR18, UR24, UR4 ;  /* 0x00000018120472a5 */ /* 0x000fe4000f8e0004 */
[----:B------:R-:W-:Y:S02]  /*0680*/  ULEA UR24, UP3, UR25, UR30, 0x1 ;  /* 0x0000001e19187291 */ /* 0x000fe4000f86083f */
[----:B------:R-:W-:Y:S02]  /*0690*/  @!UP1 UIADD3 UR26, UR26, 0x1, URZ ;  /* 0x000000011a1a9890 */ /* 0x000fe4000fffe03f */
[----:B------:R-:W-:-:S02]  /*06a0*/  ULEA.HI.X UR25, UR25, UR31, UR21, 0x1, UP3 ;  /* 0x0000001f19197291 */ /* 0x000fc400098f0c15 */
[----:B------:R-:W-:Y:S02]  /*06b0*/  UISETP.GE.AND UP3, UPT, UR34, URZ, UPT ;  /* 0x0000003f2200728c */ /* 0x000fe4000bf66270 */
[----:B------:R-:W-:Y:S02]  /*06c0*/  UISETP.NE.AND UP1, UPT, URZ, UR35, UPT ;  /* 0x000000233f00728c */ /* 0x000fe4000bf25270 */
[----:B------:R-:W-:Y:S02]  /*06d0*/  @UP2 UIADD3 UR26, UR26, 0x1, URZ ;  /* 0x000000011a1a2890 */ /* 0x000fe4000fffe03f */
[----:B------:R-:W-:Y:S02]  /*06e0*/  UIADD3 UR29, UP4, UR17, UR14, URZ ;  /* 0x0000000e111d7290 */ /* 0x000fe4000ff9e03f */
[----:B------:R-:W-:Y:S02]  /*06f0*/  ULDC.64 UR12, c[0x0][0x248] ;  /* 0x00009200000c7ab9 */ /* 0x000fe40000000a00 */
[----:B------:R-:W-:-:S02]  /*0700*/  UIADD3 UR4, UP2, UR17, UR4, URZ ;  /* 0x0000000411047290 */ /* 0x000fc4000ff5e03f */
[----:B------:R-:W-:Y:S02]  /*0710*/  UMOV UR20, UR26 ;  /* 0x0000001a00147c82 */ /* 0x000fe40008000000 */
[----:B------:R-:W-:Y:S02]  /*0720*/  @!UP3 UIADD3 UR20, -UR20, URZ, URZ ;  /* 0x0000003f1414b290 */ /* 0x000fe4000fffe13f */
[----:B------:R-:W-:Y:S02]  /*0730*/  @!UP1 ULOP3.LUT UR20, URZ, UR35, URZ, 0x33, !UPT ;  /* 0x000000233f149292 */ /* 0x000fe4000f8e333f */
[----:B------:R-:W-:Y:S02]  /*0740*/  UIADD3.X UR14, UR16, UR15, UR28, UP4, !UPT ;  /* 0x0000000f100e7290 */ /* 0x000fe4000a7fe41c */
[----:B------:R-:W-:Y:S02]  /*0750*/  ULEA UR28, UP4, UR29, UR12, 0x1 ;  /* 0x0000000c1d1c7291 */ /* 0x000fe4000f88083f */
[----:B------:R-:W-:-:S02]  /*0760*/  USHF.R.S32.HI UR39, URZ, 0x1f, UR20 ;  /* 0x0000001f3f277899 */ /* 0x000fc40008011414 */
[----:B------:R-:W-:Y:S02]  /*0770*/  UIADD3.X UR5, UR16, UR5, UR22, UP2, !UPT ;  /* 0x0000000510057290 */ /* 0x000fe400097fe416 */
[----:B------:R-:W-:Y:S02]  /*0780*/  ULEA.HI.X UR29, UR29, UR13, UR14, 0x1, UP4 ;  /* 0x0000000d1d1d7291 */ /* 0x000fe4000a0f0c0e */
        /* <DEDUP_REMOVED lines=39> */
[----:B------:R-:W-:Y:S01]  /*0a00*/  UMOV UR6, URZ ;  /* 0x0000003f00067c82 */ /* 0x000fe20008000000 */
[----:B0--3--:R-:W-:-:S04]  /*0a10*/  SHF.R.S32.HI R3, RZ, 0x1f, R90 ;  /* 0x0000001fff037819 */ /* 0x009fc8000001145a */
[----:B------:R-:W-:-:S04]  /*0a20*/  LEA.HI R3, R3, R90, RZ, 0x5 ;  /* 0x0000005a03037211 */ /* 0x000fc800078f28ff */
[----:B----4-:R-:W-:Y:S02]  /*0a30*/  SHF.R.S32.HI R88, RZ, 0x5, R3 ;  /* 0x00000005ff587819 */ /* 0x010fe40000011403 */
.L_x_1552:
[----:B------:R-:W-:Y:S01]  /*0a40*/  BAR.SYNC.DEFER_BLOCKING 0x0 ;  /* 0x0000000000007b1d */ /* 0x000fe20000010000 */
[----:B------:R-:W-:Y:S02]  /*0a50*/  SHF.L.U32 R32, R90, 0x1, RZ ;  /* 0x000000015a207819 */ /* 0x000fe400000006ff */
[----:B------:R-:W-:Y:S02]  /*0a60*/  MOV R2, UR24 ;  /* 0x0000001800027c02 */ /* 0x000fe40008000f00 */
[----:B------:R-:W-:Y:S02]  /*0a70*/  LOP3.LUT R32, R32, 0xffffffc0, RZ, 0xc0, !PT ;  /* 0xffffffc020207812 */ /* 0x000fe400078ec0ff */
[----:B------:R-:W-:Y:S02]  /*0a80*/  MOV R3, UR25 ;  /* 0x0000001900037c02 */ /* 0x000fe40008000f00 */
[----:B------:R-:W-:Y:S02]  /*0a90*/  MOV R12, UR28 ;  /* 0x0000001c000c7c02 */ /* 0x000fe40008000f00 */
[----:B------:R-:W-:Y:S01]  /*0aa0*/  MOV R13, UR29 ;  /* 0x0000001d000d7c02 */ /* 0x000fe20008000f00 */
[----:B------:R-:W-:Y:S01]  /*0ab0*/  ULDC UR16, c[0x0][0x174] ;  /* 0x00005d0000107ab9 */ /* 0x000fe20000000800 */
[----:B------:R-:W-:Y:S01]  /*0ac0*/  LOP3.LUT R87, R32, 0x1f, R90, 0xf8, !PT ;  /* 0x0000001f20577812 */ /* 0x000fe200078ef85a */
[----:B------:R-:W-:-:S02]  /*0ad0*/  ULDC.64 UR8, c[0x0][0x1f8] ;  /* 0x00007e0000087ab9 */ /* 0x000fc40000000a00 */
[----:B------:R-:W-:Y:S02]  /*0ae0*/  ULDC.64 UR22, c[0x0][0x1f0] ;  /* 0x00007c0000167ab9 */ /* 0x000fe40000000a00 */
[----:B------:R-:W-:-:S05]  /*0af0*/  IMAD.WIDE R2, R87, 0x10, R2 ;  /* 0x0000001057027825 */ /* 0x000fca00078e0202 */
[----:B------:R-:W3:Y:S04]  /*0b00*/  LDG.E.128 R4, [R2.64] ;  /* 0x0000002002047981 */ /* 0x000ee8000c1e1d00 */
[----:B------:R-:W4:Y:S01]  /*0b10*/  LDG.E.128 R8, [R2.64+0x200] ;  /* 0x0002002002087981 */ /* 0x000f22000c1e1d00 */
[----:B------:R-:W-:Y:S01]  /*0b20*/  IADD3 R86, R32, R89, RZ ;  /* 0x0000005920567210 */ /* 0x000fe20007ffe0ff */
[----:B------:R-:W-:-:S03]  /*0b30*/  IMAD.WIDE R12, R87, 0x10, R12 ;  /* 0x00000010570c7825 */ /* 0x000fc600078e020c */
[----:B------:R-:W-:Y:S01]  /*0b40*/  IADD3 R36, R86, R89, RZ ;  /* 0x0000005956247210 */ /* 0x000fe20007ffe0ff */
[----:B---3--:R-:W-:Y:S04]  /*0b50*/  STS.128 [R86.X16], R4 ;  /* 0x0000000456007388 */ /* 0x008fe8000000cc00 */
[----:B----4-:R-:W-:Y:S01]  /*0b60*/  STS.128 [R86.X16+0x200], R8 ;  /* 0x0002000856007388 */ /* 0x010fe2000000cc00 */
[----:B------:R-:W-:-:S06]  /*0b70*/  NOP ;  /* 0x0000000000007918 */ /* 0x000fcc0000000000 */
[----:B------:R-:W-:Y:S04]  /*0b80*/  LDS.128 R40, [R36.X16] ;  /* 0x0000000024287984 */ /* 0x000fe8000000cc00 */
        /* <DEDUP_REMOVED lines=8> */
[----:B----4-:R-:W-:Y:S01]  /*0c10*/  STS.128 [R86.X16+0x200], R20 ;  /* 0x0002001456007388 */ /* 0x010fe2000000cc00 */
[----:B------:R-:W-:-:S06]  /*0c20*/  NOP ;  /* 0x0000000000007918 */ /* 0x000fcc0000000000 */
[----:B------:R-:W-:Y:S04]  /*0c30*/  LDS.128 R8, [R36.X16] ;  /* 0x0000000024087984 */ /* 0x000fe8000000cc00 */
[----:B------:R-:W-:Y:S04]  /*0c40*/  LDS.128 R4, [R36.X16+0x10] ;  /* 0x0000100024047984 */ /* 0x000fe8000000cc00 */
[----:B------:R-:W-:Y:S06]  /*0c50*/  BAR.SYNC.DEFER_BLOCKING 0x0 ;  /* 0x0000000000007b1d */ /* 0x000fec0000010000 */
[----:B------:R0:W3:Y:S04]  /*0c60*/  LDG.E.128 R24, [R2.64] ;  /* 0x0000002002187981 */ /* 0x0000e8000c1e1d00 */
[----:B------:R0:W4:Y:S01]  /*0c70*/  LDG.E.128 R12, [R2.64+0x200] ;  /* 0x00020020020c7981 */ /* 0x000122000c1e1d00 */
[----:B------:R-:W-:-:S02]  /*0c80*/  ULEA UR16, UR16, UR6, 0xb ;  /* 0x0000000610107291 */ /* 0x000fc4000f8e583f */
[----:B------:R-:W-:Y:S02]  /*0c90*/  UIMAD UR7, UR19, UR8, URZ ;  /* 0x00000008130772a4 */ /* 0x000fe4000f8e023f */
[----:B------:R-:W-:Y:S02]  /*0ca0*/  USHF.R.S32.HI UR17, URZ, 0x1f, UR16 ;  /* 0x0000001f3f117899 */ /* 0x000fe40008011410 */
[----:B------:R-:W-:Y:S02]  /*0cb0*/  UIMAD UR7, UR18, UR9, UR7 ;  /* 0x00000009120772a4 */ /* 0x000fe4000f8e0207 */
[----:B------:R-:W-:-:S04]  /*0cc0*/  UIMAD.WIDE.U32 UR8, UR18, UR8, UR16 ;  /* 0x00000008120872a5 */ /* 0x000fc8000f8e0010 */
        /* <DEDUP_REMOVED lines=8> */
[----:B0-----:R-:W-:Y:S01]  /*0d50*/  MOV R2, UR7 ;  /* 0x0000000700027c02 */ /* 0x001fe20008000f00 */
[----:B------:R-:W-:-:S03]  /*0d60*/  ULDC.64 UR22, c[0x0][0x200] ;  /* 0x0000800000167ab9 */ /* 0x000fc60000000a00 */
[----:B------:R-:W-:Y:S01]  /*0d70*/  MOV R3, UR8 ;  /* 0x0000000800037c02 */ /* 0x000fe20008000f00 */
[----:B------:R-:W-:-:S04]  /*0d80*/  ULDC.64 UR8, c[0x0][0x208] ;  /* 0x0000820000087ab9 */ /* 0x000fc80000000a00 */
[----:B------:R-:W-:Y:S01]  /*0d90*/  IMAD.WIDE R2, R87, 0x10, R2 ;  /* 0x0000001057027825 */ /* 0x000fe200078e0202 */
[----:B---3--:R-:W-:Y:S04]  /*0da0*/  STS.128 [R86.X16], R24 ;  /* 0x0000001856007388 */ /* 0x008fe8000000cc00 */
[----:B----4-:R-:W-:Y:S01]  /*0db0*/  STS.128 [R86.X16+0x200], R12 ;  /* 0x0002000c56007388 */ /* 0x010fe2000000cc00 */
[----:B------:R-:W-:-:S06]  /*0dc0*/  NOP ;  /* 0x0000000000007918 */ /* 0x000fcc0000000000 */
[----:B------:R-:W0:Y:S04]  /*0dd0*/  LDS.128 R28, [R36.X16] ;  /* 0x00000000241c7984 */ /* 0x000e28000000cc00 */
[----:B------:R-:W-:Y:S04]  /*0de0*/  LDS.128 R16, [R36.X16+0x10] ;  /* 0x0000100024107984 */ /* 0x000fe8000000cc00 */
[----:B------:R-:W-:Y:S06]  /*0df0*/  BAR.SYNC.DEFER_BLOCKING 0x0 ;  /* 0x0000000000007b1d */ /* 0x000fec0000010000 */
[----:B------:R3:W4:Y:S04]  /*0e00*/  LDG.E.128 R52, [R2.64+-0x1000] ;  /* 0xfff0002002347981 */ /* 0x000728000c1e1d00 */
[----:B------:R3:W5:Y:S01]  /*0e10*/  LDG.E.128 R56, [R2.64+-0xe00] ;  /* 0xfff2002002387981 */ /* 0x000762000c1e1d00 */
[----:B------:R-:W-:-:S04]  /*0e20*/  UIMAD UR7, UR19, UR8, URZ ;  /* 0x00000008130772a4 */ /* 0x000fc8000f8e023f */
        /* <DEDUP_REMOVED lines=10> */
[----:B---3--:R-:W-:Y:S01]  /*0ed0*/  MOV R2, UR7 ;  /* 0x0000000700027c02 */ /* 0x008fe20008000f00 */
[--C-:B0-----:R-:W-:Y:S01]  /*0ee0*/  HADD2.F32 R94, -RZ, R29.reuse.H0_H0 ;  /* 0x2000001dff5e7230 */ /* 0x101fe20000004100 */
[----:B------:R-:W-:Y:S02]  /*0ef0*/  ULDC.64 UR22, c[0x0][0x2e8] ;  /* 0x0000ba0000167ab9 */ /* 0x000fe40000000a00 */
[----:B------:R-:W-:Y:S01]  /*0f00*/  MOV R3, UR8 ;  /* 0x0000000800037c02 */ /* 0x000fe20008000f00 */
[----:B------:R-:W-:Y:S01]  /*0f10*/  HADD2.F32 R97, -RZ, R29.H1_H1 ;  /* 0x3000001dff617230 */ /* 0x000fe20000004100 */
[----:B------:R-:W-:-:S03]  /*0f20*/  ULDC.64 UR8, c[0x0][0x2f0] ;  /* 0x0000bc0000087ab9 */ /* 0x000fc60000000a00 */
[----:B------:R-:W-:Y:S01]  /*0f30*/  IMAD.WIDE R2, R87, 0x10, R2 ;  /* 0x0000001057027825 */ /* 0x000fe200078e0202 */
[----:B----4-:R-:W-:Y:S04]  /*0f40*/  STS.128 [R86.X16], R52 ;  /* 0x0000003456007388 */ /* 0x010fe8000000cc00 */
[----:B-----5:R-:W-:Y:S01]  /*0f50*/  STS.128 [R86.X16+0x200], R56 ;  /* 0x0002003856007388 */ /* 0x020fe2000000cc00 */
[----:B------:R-:W-:-:S06]  /*0f60*/  NOP ;  /* 0x0000000000007918 */ /* 0x000fcc0000000000 */
[----:B------:R-:W0:Y:S04]  /*0f70*/  LDS.128 R48, [R36.X16] ;  /* 0x0000000024307984 */ /* 0x000e28000000cc00 */
[----:B------:R-:W3:Y:S04]  /*0f80*/  LDS.128 R12, [R36.X16+0x10] ;  /* 0x00001000240c7984 */ /* 0x000ee8000000cc00 */
[----:B------:R-:W-:Y:S06]  /*0f90*/  BAR.SYNC.DEFER_BLOCKING 0x0 ;  /* 0x0000000000007b1d */ /* 0x000fec0000010000 */
[----:B------:R4:W5:Y:S04]  /*0fa0*/  LDG.E.128 R20, [R2.64+-0xe00] ;  /* 0xfff2002002147981 */ /* 0x000968000c1e1d00 */
[----:B--2---:R4:W2:Y:S01]  /*0fb0*/  LDG.E.128 R24, [R2.64+-0x1000] ;  /* 0xfff0002002187981 */ /* 0x0048a2000c1e1d00 */
[----:B0-----:R-:W-:-:S02]  /*0fc0*/  HADD2.F32 R33, -RZ, R48.H0_H0 ;  /* 0x20000030ff217230 */ /* 0x001fc40000004100 */
[----:B------:R-:W-:-:S03]  /*0fd0*/  HADD2.F32 R48, -RZ, R48.H1_H1 ;  /* 0x30000030ff307230 */ /* 0x000fc60000004100 */
[----:B------:R-:W-:Y:S02]  /*0fe0*/  FMUL.FTZ R0, R33, -1.4426950216293334961 ;  /* 0xbfb8aa3b21007820 */ /* 0x000fe40000410000 */
[----:B------:R-:W-:-:S04]  /*0ff0*/  FMUL.FTZ R34, R48, -1.4426950216293334961 ;  /* 0xbfb8aa3b30227820 */ /* 0x000fc80000410000 */
[----:B------:R-:W0:Y:S01]  /*1000*/  MUFU.EX2 R0, R0 ;  /* 0x0000000000007308 */ /* 0x000e220000000800 */
[--C-:B------:R-:W-:Y:S02]  /*1010*/  HADD2.F32 R102, -RZ, R49.reuse.H0_H0 ;  /* 0x20000031ff667230 */ /* 0x100fe40000004100 */
[----:B------:R-:W-:-:S05]  /*1020*/  HADD2.F32 R49, -RZ, R49.H1_H1 ;  /* 0x30000031ff317230 */ /* 0x000fca0000004100 */
[----:B------:R-:W1:Y:S01]  /*1030*/  MUFU.EX2 R34, R34 ;  /* 0x0000002200227308 */ /* 0x000e620000000800 */
[----:B------:R-:W-:Y:S02]  /*1040*/  FMUL.FTZ R35, R102, -1.4426950216293334961 ;  /* 0xbfb8aa3b66237820 */ /* 0x000fe40000410000 */
[----:B----4-:R-:W-:Y:S01]  /*1050*/  FMUL.FTZ R2, R49, -1.4426950216293334961 ;  /* 0xbfb8aa3b31027820 */ /* 0x010fe20000410000 */
[----:B------:R-:W-:-:S04]  /*1060*/  HADD2.F32 R105, -RZ, R50.H0_H0 ;  /* 0x20000032ff697230 */ /* 0x000fc80000004100 */
[----:B------:R-:W4:Y:S01]  /*1070*/  MUFU.EX2 R37, R35 ;  /* 0x0000002300257308 */ /* 0x000f220000000800 */
[----:B0-----:R-:W-:Y:S02]  /*1080*/  FADD.FTZ R62, R0, 1 ;  /* 0x3f800000003e7421 */ /* 0x001fe40000010000 */
[----:B------:R-:W-:-:S05]  /*1090*/  FMUL.FTZ R3, R105, -1.4426950216293334961 ;  /* 0xbfb8aa3b69037820 */ /* 0x000fca0000410000 */
[----:B------:R-:W0:Y:S01]  /*10a0*/  MUFU.EX2 R2, R2 ;  /* 0x0000000200027308 */ /* 0x000e220000000800 */
[----:B-1----:R-:W-:Y:S01]  /*10b0*/  FADD.FTZ R34, R34, 1 ;  /* 0x3f80000022227421 */ /* 0x002fe20000010000 */
[----:B------:R-:W-:-:S06]  /*10c0*/  HADD2.F32 R50, -RZ, R50.H1_H1 ;  /* 0x30000032ff327230 */ /* 0x000fcc0000004100 */
[----:B------:R-:W1:Y:S01]  /*10d0*/  MUFU.RCP R62, R62 ;  /* 0x0000003e003e7308 */ /* 0x000e620000001000 */
[----:B------:R-:W-:-:S07]  /*10e0*/  FMUL.FTZ R39, R50, -1.4426950216293334961 ;  /* 0xbfb8aa3b32277820 */ /* 0x000fce0000410000 */
[----:B------:R-:W1:Y:S01]  /*10f0*/  MUFU.EX2 R38, R3 ;  /* 0x0000000300267308 */ /* 0x000e620000000800 */
[----:B----4-:R-:W-:Y:S01]  /*1100*/  FADD.FTZ R37, R37, 1 ;  /* 0x3f80000025257421 */ /* 0x010fe20000010000 */
[----:B------:R-:W-:-:S06]  /*1110*/  HADD2.F32 R35, -RZ, R51.H0_H0 ;  /* 0x20000033ff237230 */ /* 0x000fcc0000004100 */
[----:B------:R-:W4:Y:S01]  /*1120*/  MUFU.RCP R63, R34 ;  /* 0x00000022003f7308 */ /* 0x000f220000001000 */
[----:B0-----:R-:W-:Y:S01]  /*1130*/  FADD.FTZ R64, R2, 1 ;  /* 0x3f80000002407421 */ /* 0x001fe20000010000 */
[----:B------:R-:W-:Y:S01]  /*1140*/  HADD2.F32 R53, -RZ, R28.H0_H0 ;  /* 0x2000001cff357230 */ /* 0x000fe20000004100 */
[----:B------:R-:W-:-:S05]  /*1150*/  FMUL.FTZ R55, R35, -1.4426950216293334961 ;  /* 0xbfb8aa3b23377820 */ /* 0x000fca0000410000 */
[----:B------:R0:W3:Y:S01]  /*1160*/  MUFU.EX2 R52, R39 ;  /* 0x0000002700347308 */ /* 0x0000e20000000800 */
[----:B-1----:R-:W-:Y:S01]  /*1170*/  FMUL.FTZ R0, R33, R62 ;  /* 0x0000003e21007220 */ /* 0x002fe20000410000 */
[----:B------:R-:W-:-:S06]  /*1180*/  HADD2.F32 R54, -RZ, R28.H1_H1 ;  /* 0x3000001cff367230 */ /* 0x000fcc0000004100 */
[----:B------:R-:W1:Y:S01]  /*1190*/  MUFU.RCP R61, R37 ;  /* 0x00000025003d7308 */ /* 0x000e620000001000 */
[----:B0-----:R-:W-:Y:S01]  /*11a0*/  HADD2.F32 R39, -RZ, R40.H0_H0 ;  /* 0x20000028ff277230 */ /* 0x001fe20000004100 */
[----:B------:R-:W-:Y:S02]  /*11b0*/  FADD.FTZ R38, R38, 1 ;  /* 0x3f80000026267421 */ /* 0x000fe40000010000 */
[----:B------:R-:W-:-:S04]  /*11c0*/  FMUL.FTZ R85, R53, R0 ;  /* 0x0000000035557220 */ /* 0x000fc80000410000 */
[----:B------:R-:W0:Y:S01]  /*11d0*/  MUFU.RCP R64, R64 ;  /* 0x0000004000407308 */ /* 0x000e220000001000 */
[----:B----4-:R-:W-:Y:S01]  /*11e0*/  FMUL.FTZ R3, R48, R63 ;  /* 0x0000003f30037220 */ /* 0x010fe20000410000 */
[----:B------:R-:W-:Y:S01]  /*11f0*/  HADD2.F32 R56, -RZ, R51.H1_H1 ;  /* 0x30000033ff387230 */ /* 0x000fe20000004100 */
[----:B------:R-:W-:Y:S01]  /*1200*/  FFMA.FTZ R39, R85, R39, R92 ;  /* 0x0000002755277223 */ /* 0x000fe2000001005c */
[----:B------:R-:W-:Y:S01]  /*1210*/  HADD2.F32 R2, -RZ, R40.H1_H1 ;  /* 0x30000028ff027230 */ /* 0x000fe20000004100 */
[----:B------:R-:W-:-:S03]  /*1220*/  FMUL.FTZ R84, R54, R3 ;  /* 0x0000000336547220 */ /* 0x000fc60000410000 */
[----:B------:R-:W4:Y:S01]  /*1230*/  MUFU.EX2 R55, R55 ;  /* 0x0000003700377308 */ /* 0x000f220000000800 */
[----:B------:R-:W-:Y:S02]  /*1240*/  FMUL.FTZ R28, R56, -1.4426950216293334961 ;  /* 0xbfb8aa3b381c7820 */ /* 0x000fe40000410000 */
[----:B------:R-:W-:-:S05]  /*1250*/  FFMA.FTZ R58, R84, R2, R39 ;  /* 0x00000002543a7223 */ /* 0x000fca0000010027 */
[----:B------:R-:W0:Y:S01]  /*1260*/  MUFU.RCP R66, R38 ;  /* 0x0000002600427308 */ /* 0x000e220000001000 */
[----:B---3--:R-:W-:Y:S02]  /*1270*/  FADD.FTZ R52, R52, 1 ;  /* 0x3f80000034347421 */ /* 0x008fe40000010000 */
[----:B-1----:R-:W-:Y:S01]  /*1280*/  FMUL.FTZ R2, R102, R61 ;  /* 0x0000003d66027220 */ /* 0x002fe20000410000 */
[----:B------:R-:W-:Y:S01]  /*1290*/  MOV R51, c[0x0][0x16c] ;  /* 0x00005b0000337a02 */ /* 0x000fe20000000f00 */
[--C-:B------:R-:W-:Y:S02]  /*12a0*/  HADD2.F32 R37, -RZ, R41.reuse.H0_H0 ;  /* 0x20000029ff257230 */ /* 0x100fe40000004100 */
[----:B------:R-:W-:Y:S01]  /*12b0*/  FMUL.FTZ R83, R94, R2 ;  /* 0x000000025e537220 */ /* 0x000fe20000410000 */
[----:B------:R0:W-:Y:S01]  /*12c0*/  MUFU.EX2 R34, R28 ;  /* 0x0000001c00227308 */ /* 0x0001e20000000800 */
[----:B------:R-:W-:Y:S01]  /*12d0*/  ISETP.GE.AND P1, PT, R51, 0x1, PT ;  /* 0x000000013300780c */ /* 0x000fe20003f26270 */
[----:B------:R-:W-:Y:S01]  /*12e0*/  HADD2.F32 R57, -RZ, R41.H1_H1 ;  /* 0x30000029ff397230 */ /* 0x000fe20000004100 */
[----:B------:R-:W-:-:S05]  /*12f0*/  FFMA.FTZ R51, R83, R37, R58 ;  /* 0x0000002553337223 */ /* 0x000fca000001003a */
[----:B------:R-:W1:Y:S01]  /*1300*/  MUFU.RCP R93, R52 ;  /* 0x00000034005d7308 */ /* 0x000e620000001000 */
[----:B0-----:R-:W-:Y:S01]  /*1310*/  FMUL.FTZ R28, R49, R64 ;  /* 0x00000040311c7220 */ /* 0x001fe20000410000 */
[--C-:B------:R-:W-:Y:S01]  /*1320*/  HADD2.F32 R96, -RZ, R30.reuse.H0_H0 ;  /* 0x2000001eff607230 */ /* 0x100fe20000004100 */
[----:B----4-:R-:W-:Y:S02]  /*1330*/  FADD.FTZ R55, R55, 1 ;  /* 0x3f80000037377421 */ /* 0x010fe40000010000 */
[----:B------:R-:W-:Y:S01]  /*1340*/  FMUL.FTZ R82, R97, R28 ;  /* 0x0000001c61527220 */ /* 0x000fe20000410000 */
[----:B------:R-:W-:Y:S01]  /*1350*/  HADD2.F32 R73, -RZ, R30.H1_H1 ;  /* 0x3000001eff497230 */ /* 0x000fe20000004100 */
[----:B------:R-:W-:Y:S01]  /*1360*/  FMUL.FTZ R29, R105, R66 ;  /* 0x00000042691d7220 */ /* 0x000fe20000410000 */
[--C-:B------:R-:W-:Y:S01]  /*1370*/  HADD2.F32 R67, -RZ, R31.reuse.H0_H0 ;  /* 0x2000001fff437230 */ /* 0x100fe20000004100 */
[----:B------:R-:W-:Y:S01]  /*1380*/  FFMA.FTZ R30, R82, R57, R51 ;  /* 0x00000039521e7223 */ /* 0x000fe20000010033 */
[----:B------:R-:W-:Y:S01]  /*1390*/  HADD2.F32 R92, -RZ, R31.H1_H1 ;  /* 0x3000001fff5c7230 */ /* 0x000fe20000004100 */
[----:B------:R-:W0:Y:S01]  /*13a0*/  MUFU.RCP R98, R55 ;  /* 0x0000003700627308 */ /* 0x000e220000001000 */
[----:B------:R-:W-:Y:S01]  /*13b0*/  HADD2.F32 R39, -RZ, R12.H0_H0 ;  /* 0x2000000cff277230 */ /* 0x000fe20000004100 */
[----:B------:R-:W-:Y:S01]  /*13c0*/  FMUL.FTZ R81, R96, R29 ;  /* 0x0000001d60517220 */ /* 0x000fe20000410000 */
[----:B------:R-:W-:-:S02]  /*13d0*/  HADD2.F32 R31, -RZ, R42.H0_H0 ;  /* 0x2000002aff1f7230 */ /* 0x000fc40000004100 */
[----:B------:R-:W-:Y:S01]  /*13e0*/  HADD2.F32 R51, -RZ, R12.H1_H1 ;  /* 0x3000000cff337230 */ /* 0x000fe20000004100 */
[----:B------:R-:W-:Y:S01]  /*13f0*/  FMUL.FTZ R37, R39, -1.4426950216293334961 ;  /* 0xbfb8aa3b27257820 */ /* 0x000fe20000410000 */
[--C-:B------:R-:W-:Y:S02]  /*1400*/  HADD2.F32 R58, -RZ, R17.reuse.H0_H0 ;  /* 0x20000011ff3a7230 */ /* 0x100fe40000004100 */
[----:B------:R-:W-:Y:S01]  /*1410*/  HADD2.F32 R59, -RZ, R17.H1_H1 ;  /* 0x30000011ff3b7230 */ /* 0x000fe20000004100 */
[----:B------:R-:W-:Y:S02]  /*1420*/  FMUL.FTZ R12, R51, -1.4426950216293334961 ;  /* 0xbfb8aa3b330c7820 */ /* 0x000fe40000410000 */
[----:B------:R-:W-:Y:S02]  /*1430*/  FFMA.FTZ R17, R81, R31, R30 ;  /* 0x0000001f51117223 */ /* 0x000fe4000001001e */
[----:B-1----:R-:W-:Y:S01]  /*1440*/  FMUL.FTZ R31, R50, R93 ;  /* 0x0000005d321f7220 */ /* 0x002fe20000410000 */
[----:B------:R-:W-:-:S02]  /*1450*/  HADD2.F32 R57, -RZ, R16.H0_H0 ;  /* 0x20000010ff397230 */ /* 0x000fc40000004100 */
[----:B------:R-:W-:Y:S02]  /*1460*/  HADD2.F32 R60, -RZ, R16.H1_H1 ;  /* 0x30000010ff3c7230 */ /* 0x000fe40000004100 */
[--C-:B------:R-:W-:Y:S01]  /*1470*/  HADD2.F32 R72, -RZ, R18.reuse.H0_H0 ;  /* 0x20000012ff487230 */ /* 0x100fe20000004100 */
[----:B------:R1:W-:Y:S01]  /*1480*/  MUFU.EX2 R16, R12 ;  /* 0x0000000c00107308 */ /* 0x0003e20000000800 */
[----:B------:R-:W-:Y:S01]  /*1490*/  HADD2.F32 R71, -RZ, R18.H1_H1 ;  /* 0x30000012ff477230 */ /* 0x000fe20000004100 */
[----:B------:R-:W-:Y:S01]  /*14a0*/  FMUL.FTZ R80, R73, R31 ;  /* 0x0000001f49507220 */ /* 0x000fe20000410000 */
[----:B------:R-:W-:Y:S02]  /*14b0*/  HADD2.F32 R18, -RZ, R42.H1_H1 ;  /* 0x3000002aff127230 */ /* 0x000fe40000004100 */
[----:B------:R-:W-:-:S03]  /*14c0*/  HADD2.F32 R95, -RZ, R13.H0_H0 ;  /* 0x2000000dff5f7230 */ /* 0x000fc60000004100 */
[----:B------:R-:W3:Y:S01]  /*14d0*/  MUFU.EX2 R37, R37 ;  /* 0x0000002500257308 */ /* 0x000ee20000000800 */
[----:B-1----:R-:W-:Y:S02]  /*14e0*/  FADD.FTZ R12, -R64, 1 ;  /* 0x3f800000400c7421 */ /* 0x002fe40000010100 */
[----:B------:R-:W-:Y:S02]  /*14f0*/  FFMA.FTZ R38, R80, R18, R17 ;  /* 0x0000001250267223 */ /* 0x000fe40000010011 */
[----:B------:R-:W-:Y:S01]  /*1500*/  FFMA.FTZ R103, R49, R12, 1 ;  /* 0x3f80000031677423 */ /* 0x000fe2000001000c */
[----:B------:R-:W-:Y:S01]  /*1510*/  HADD2.F32 R49, -RZ, R13.H1_H1 ;  /* 0x3000000dff317230 */ /* 0x000fe20000004100 */
[----:B------:R-:W-:Y:S02]  /*1520*/  FMUL.FTZ R18, R95, -1.4426950216293334961 ;  /* 0xbfb8aa3b5f127820 */ /* 0x000fe40000410000 */
[----:B0-----:R-:W-:Y:S02]  /*1530*/  FMUL.FTZ R30, R35, R98 ;  /* 0x00000062231e7220 */ /* 0x001fe40000410000 */
[----:B------:R-:W-:Y:S01]  /*1540*/  FADD.FTZ R17, -R61, 1 ;  /* 0x3f8000003d117421 */ /* 0x000fe20000010100 */
[--C-:B------:R-:W-:Y:S01]  /*1550*/  HADD2.F32 R70, -RZ, R19.reuse.H0_H0 ;  /* 0x20000013ff467230 */ /* 0x100fe20000004100 */
[----:B------:R-:W-:Y:S01]  /*1560*/  FADD.FTZ R34, R34, 1 ;  /* 0x3f80000022227421 */ /* 0x000fe20000010000 */
[----:B------:R-:W-:Y:S01]  /*1570*/  HADD2.F32 R69, -RZ, R19.H1_H1 ;  /* 0x30000013ff457230 */ /* 0x000fe20000004100 */
[----:B------:R-:W-:Y:S01]  /*1580*/  FMUL.FTZ R79, R67, R30 ;  /* 0x0000001e434f7220 */ /* 0x000fe20000410000 */
[----:B------:R-:W-:Y:S01]  /*1590*/  HADD2.F32 R19, -RZ, R43.H0_H0 ;  /* 0x2000002bff137230 */ /* 0x000fe20000004100 */
[----:B------:R-:W-:Y:S01]  /*15a0*/  FFMA.FTZ R102, R102, R17, 1 ;  /* 0x3f80000066667423 */ /* 0x000fe20000010011 */
[----:B------:R-:W-:Y:S01]  /*15b0*/  MUFU.EX2 R18, R18 ;  /* 0x0000001200127308 */ /* 0x000fe20000000800 */
[----:B------:R-:W-:-:S02]  /*15c0*/  FMUL.FTZ R17, R49, -1.4426950216293334961 ;  /* 0xbfb8aa3b31117820 */ /* 0x000fc40000410000 */
[----:B------:R-:W-:-:S05]  /*15d0*/  FFMA.FTZ R19, R79, R19, R38 ;  /* 0x000000134f137223 */ /* 0x000fca0000010026 */
[----:B------:R-:W0:Y:S01]  /*15e0*/  MUFU.RCP R99, R34 ;  /* 0x0000002200637308 */ /* 0x000e220000001000 */
[----:B---3--:R-:W-:Y:S02]  /*15f0*/  FADD.FTZ R37, R37, 1 ;  /* 0x3f80000025257421 */ /* 0x008fe40000010000 */
[----:B------:R-:W-:-:S05]  /*1600*/  FADD.FTZ R104, R16, 1 ;  /* 0x3f80000010687421 */ /* 0x000fca0000010000 */
[----:B------:R-:W-:Y:S01]  /*1610*/  MUFU.EX2 R38, R17 ;  /* 0x0000001100267308 */ /* 0x000fe20000000800 */
[----:B------:R-:W-:-:S07]  /*1620*/  FADD.FTZ R100, -R62, 1 ;  /* 0x3f8000003e647421 */ /* 0x000fce0000010100 */
[----:B------:R1:W3:Y:S01]  /*1630*/  MUFU.RCP R68, R37 ;  /* 0x0000002500447308 */ /* 0x0002e20000001000 */
[----:B------:R-:W-:Y:S02]  /*1640*/  FFMA.FTZ R100, R33, R100, 1 ;  /* 0x3f80000021647423 */ /* 0x000fe40000010064 */
[----:B0-----:R-:W-:-:S05]  /*1650*/  FMUL.FTZ R33, R56, R99 ;  /* 0x0000006338217220 */ /* 0x001fca0000410000 */
[----:B------:R-:W0:Y:S01]  /*1660*/  MUFU.RCP R104, R104 ;  /* 0x0000006800687308 */ /* 0x000e220000001000 */
[----:B-1----:R-:W-:Y:S01]  /*1670*/  FADD.FTZ R37, R18, 1 ;  /* 0x3f80000012257421 */ /* 0x002fe20000010000 */
[----:B------:R-:W-:Y:S01]  /*1680*/  HADD2.F32 R34, -RZ, R43.H1_H1 ;  /* 0x3000002bff227230 */ /* 0x000fe20000004100 */
[----:B------:R-:W-:Y:S02]  /*1690*/  FADD.FTZ R101, -R63, 1 ;  /* 0x3f8000003f657421 */ /* 0x000fe40000010100 */
[----:B------:R-:W-:Y:S02]  /*16a0*/  FADD.FTZ R12, -R66, 1 ;  /* 0x3f800000420c7421 */ /* 0x000fe40000010100 */
[----:B------:R-:W-:Y:S02]  /*16b0*/  FMUL.FTZ R78, R92, R33 ;  /* 0x000000215c4e7220 */ /* 0x000fe40000410000 */
[----:B------:R-:W-:Y:S02]  /*16c0*/  FFMA.FTZ R101, R48, R101, 1 ;  /* 0x3f80000030657423 */ /* 0x000fe40000010065 */
[----:B------:R-:W-:-:S02]  /*16d0*/  FADD.FTZ R13, -R93, 1 ;  /* 0x3f8000005d0d7421 */ /* 0x000fc40000010100 */
[----:B------:R-:W-:Y:S02]  /*16e0*/  FFMA.FTZ R105, R105, R12, 1 ;  /* 0x3f80000069697423 */ /* 0x000fe4000001000c */
[----:B------:R-:W-:Y:S02]  /*16f0*/  FFMA.FTZ R48, R78, R34, R19 ;  /* 0x000000224e307223 */ /* 0x000fe40000010013 */
[----:B------:R-:W-:Y:S02]  /*1700*/  FADD.FTZ R12, -R98, 1 ;  /* 0x3f800000620c7421 */ /* 0x000fe40000010100 */
[----:B---3--:R-:W-:Y:S02]  /*1710*/  FMUL.FTZ R34, R39, R68 ;  /* 0x0000004427227220 */ /* 0x008fe40000410000 */
[----:B------:R-:W-:Y:S01]  /*1720*/  FFMA.FTZ R106, R50, R13, 1 ;  /* 0x3f800000326a7423 */ /* 0x000fe2000001000d */
[----:B------:R-:W-:Y:S01]  /*1730*/  HADD2.F32 R50, -RZ, R44.H0_H0 ;  /* 0x2000002cff327230 */ /* 0x000fe20000004100 */
[----:B------:R-:W-:-:S02]  /*1740*/  FADD.FTZ R13, -R99, 1 ;  /* 0x3f800000630d7421 */ /* 0x000fc40000010100 */
[----:B------:R-:W-:Y:S02]  /*1750*/  FMUL.FTZ R77, R57, R34 ;  /* 0x00000022394d7220 */ /* 0x000fe40000410000 */
[----:B------:R-:W-:Y:S02]  /*1760*/  FFMA.FTZ R107, R56, R13, 1 ;  /* 0x3f800000386b7423 */ /* 0x000fe4000001000d */
[----:B------:R-:W-:Y:S01]  /*1770*/  FFMA.FTZ R13, R77, R50, R48 ;  /* 0x000000324d0d7223 */ /* 0x000fe20000010030 */
[----:B------:R-:W-:Y:S02]  /*1780*/  HADD2.F32 R65, -RZ, R14.H1_H1 ;  /* 0x3000000eff417230 */ /* 0x000fe40000004100 */
[--C-:B------:R-:W-:Y:S02]  /*1790*/  HADD2.F32 R56, -RZ, R15.reuse.H0_H0 ;  /* 0x2000000fff387230 */ /* 0x100fe40000004100 */
[----:B------:R-:W-:Y:S02]  /*17a0*/  HADD2.F32 R55, -RZ, R15.H1_H1 ;  /* 0x3000000fff377230 */ /* 0x000fe40000004100 */
[----:B------:R-:W-:Y:S01]  /*17b0*/  HADD2.F32 R15, -RZ, R45.H0_H0 ;  /* 0x2000002dff0f7230 */ /* 0x000fe20000004100 */
[----:B-----5:R1:W-:Y:S04]  /*17c0*/  STS.128 [R86.X16+0x200], R20 ;  /* 0x0002001456007388 */ /* 0x0203e8000000cc00 */
[----:B--2---:R2:W-:Y:S01]  /*17d0*/  STS.128 [R86.X16], R24 ;  /* 0x0000001856007388 */ /* 0x0045e2000000cc00 */
[----:B------:R-:W-:-:S06]  /*17e0*/  NOP ;  /* 0x0000000000007918 */ /* 0x000fcc0000000000 */
[----:B------:R-:W3:Y:S01]  /*17f0*/  LDS.128 R16, [R36.X16] ;  /* 0x0000000024107984 */ /* 0x000ee2000000cc00 */
[----:B-1----:R-:W-:Y:S01]  /*1800*/  FADD.FTZ R22, R38, 1 ;  /* 0x3f80000026167421 */ /* 0x002fe20000010000 */
[----:B--2---:R-:W1:Y:S01]  /*1810*/  MUFU.RCP R24, R37 ;  /* 0x0000002500187308 */ /* 0x004e620000001000 */
[----:B------:R-:W-:Y:S02]  /*1820*/  FFMA.FTZ R27, R35, R12, 1 ;  /* 0x3f800000231b7423 */ /* 0x000fe4000001000c */
[----:B0-----:R-:W-:-:S05]  /*1830*/  FMUL.FTZ R35, R51, R104 ;  /* 0x0000006833237220 */ /* 0x001fca0000410000 */
[----:B------:R-:W0:Y:S01]  /*1840*/  MUFU.RCP R22, R22 ;  /* 0x0000001600167308 */ /* 0x000e220000001000 */
[----:B------:R-:W-:Y:S01]  /*1850*/  HADD2.F32 R12, -RZ, R44.H1_H1 ;  /* 0x3000002cff0c7230 */ /* 0x000fe20000004100 */
[----:B------:R-:W-:Y:S01]  /*1860*/  FMUL.FTZ R76, R60, R35 ;  /* 0x000000233c4c7220 */ /* 0x000fe20000410000 */
[----:B------:R-:W-:Y:S01]  /*1870*/  HADD2.F32 R20, -RZ, R14.H0_H0 ;  /* 0x2000000eff147230 */ /* 0x000fe20000004100 */
[----:B------:R-:W-:Y:S02]  /*1880*/  FADD.FTZ R14, -R104, 1 ;  /* 0x3f800000680e7421 */ /* 0x000fe40000010100 */
[----:B------:R-:W-:Y:S02]  /*1890*/  FFMA.FTZ R26, R76, R12, R13 ;  /* 0x0000000c4c1a7223 */ /* 0x000fe4000001000d */
[----:B-1----:R-:W-:Y:S02]  /*18a0*/  FMUL.FTZ R37, R95, R24 ;  /* 0x000000185f257220 */ /* 0x002fe40000410000 */
[----:B------:R-:W-:-:S02]  /*18b0*/  FADD.FTZ R12, -R68, 1 ;  /* 0x3f800000440c7421 */ /* 0x000fc40000010100 */
[----:B------:R-:W-:Y:S02]  /*18c0*/  FMUL.FTZ R75, R58, R37 ;  /* 0x000000253a4b7220 */ /* 0x000fe40000410000 */
[----:B------:R-:W-:Y:S02]  /*18d0*/  FFMA.FTZ R21, R39, R12, 1 ;  /* 0x3f80000027157423 */ /* 0x000fe4000001000c */
[----:B0-----:R-:W-:Y:S02]  /*18e0*/  FMUL.FTZ R38, R49, R22 ;  /* 0x0000001631267220 */ /* 0x001fe40000410000 */
[----:B------:R-:W-:Y:S01]  /*18f0*/  FFMA.FTZ R23, R51, R14, 1 ;  /* 0x3f80000033177423 */ /* 0x000fe2000001000e */
[----:B------:R-:W-:Y:S01]  /*1900*/  HADD2.F32 R14, -RZ, R45.H1_H1 ;  /* 0x3000002dff0e7230 */ /* 0x000fe20000004100 */
[----:B------:R-:W-:Y:S02]  /*1910*/  FMUL.FTZ R13, R20, -1.4426950216293334961 ;  /* 0xbfb8aa3b140d7820 */ /* 0x000fe40000410000 */
[----:B------:R-:W-:-:S02]  /*1920*/  FFMA.FTZ R15, R75, R15, R26 ;  /* 0x0000000f4b0f7223 */ /* 0x000fc4000001001a */
[----:B------:R-:W-:Y:S02]  /*1930*/  FADD.FTZ R12, -R24, 1 ;  /* 0x3f800000180c7421 */ /* 0x000fe40000010100 */
[----:B------:R-:W-:Y:S01]  /*1940*/  FMUL.FTZ R74, R59, R38 ;  /* 0x000000263b4a7220 */ /* 0x000fe20000410000 */
[----:B------:R0:W1:Y:S01]  /*1950*/  MUFU.EX2 R108, R13 ;  /* 0x0000000d006c7308 */ /* 0x0000620000000800 */
[----:B------:R-:W-:Y:S02]  /*1960*/  FFMA.FTZ R25, R95, R12, 1 ;  /* 0x3f8000005f197423 */ /* 0x000fe4000001000c */
[----:B------:R-:W-:Y:S02]  /*1970*/  FFMA.FTZ R95, R74, R14, R15 ;  /* 0x0000000e4a5f7223 */ /* 0x000fe4000001000f */
[----:B0-----:R-:W0:Y:S01]  /*1980*/  LDS.128 R12, [R36.X16+0x10] ;  /* 0x00001000240c7984 */ /* 0x001e22000000cc00 */
[----:B------:R-:W-:Y:S01]  /*1990*/  FADD.FTZ R26, -R22, 1 ;  /* 0x3f800000161a7421 */ /* 0x000fe20000010100 */
[----:B---3--:R-:W-:-:S02]  /*19a0*/  HADD2.F32 R39, -RZ, R16.H0_H0 ;  /* 0x20000010ff277230 */ /* 0x008fc40000004100 */
[--C-:B------:R-:W-:Y:S01]  /*19b0*/  HADD2.F32 R51, -RZ, R17.reuse.H1_H1 ;  /* 0x30000011ff337230 */ /* 0x100fe20000004100 */
[----:B------:R-:W-:Y:S01]  /*19c0*/  FFMA.FTZ R26, R49, R26, 1 ;  /* 0x3f800000311a7423 */ /* 0x000fe2000001001a */
[----:B------:R-:W-:Y:S01]  /*19d0*/  HADD2.F32 R49, -RZ, R17.H0_H0 ;  /* 0x20000011ff317230 */ /* 0x000fe20000004100 */
[----:B------:R-:W-:Y:S02]  /*19e0*/  FMUL.FTZ R17, R53, R39 ;  /* 0x0000002735117220 */ /* 0x000fe40000410000 */
[----:B------:R-:W-:Y:S02]  /*19f0*/  FMUL.FTZ R110, R56, -1.4426950216293334961 ;  /* 0xbfb8aa3b386e7820 */ /* 0x000fe40000410000 */
[----:B------:R-:W-:Y:S02]  /*1a00*/  FMUL.FTZ R48, R65, -1.4426950216293334961 ;  /* 0xbfb8aa3b41307820 */ /* 0x000fe40000410000 */
[----:B------:R-:W-:Y:S02]  /*1a10*/  FMUL.FTZ R17, R62, R17 ;  /* 0x000000113e117220 */ /* 0x000fe40000410000 */
[----:B------:R-:W-:Y:S01]  /*1a20*/  FMUL.FTZ R62, R55, -1.4426950216293334961 ;  /* 0xbfb8aa3b373e7820 */ /* 0x000fe20000410000 */
[----:B------:R2:W3:Y:S01]  /*1a30*/  MUFU.EX2 R109, R48 ;  /* 0x00000030006d7308 */ /* 0x0004e20000000800 */
[----:B------:R-:W-:Y:S01]  /*1a40*/  FMUL.FTZ R94, R94, R49 ;  /* 0x000000315e5e7220 */ /* 0x000fe20000410000 */
[----:B------:R-:W-:-:S06]  /*1a50*/  HADD2.F32 R50, -RZ, R18.H0_H0 ;  /* 0x20000012ff327230 */ /* 0x000fcc0000004100 */
[----:B------:R-:W4:Y:S01]  /*1a60*/  MUFU.EX2 R110, R110 ;  /* 0x0000006e006e7308 */ /* 0x000f220000000800 */
[----:B--2---:R-:W-:Y:S01]  /*1a70*/  HADD2.F32 R48, -RZ, R16.H1_H1 ;  /* 0x30000010ff307230 */ /* 0x004fe20000004100 */
[----:B------:R-:W-:Y:S01]  /*1a80*/  FMUL.FTZ R61, R61, R94 ;  /* 0x0000005e3d3d7220 */ /* 0x000fe20000410000 */
[----:B------:R-:W-:-:S05]  /*1a90*/  HADD2.F32 R52, -RZ, R18.H1_H1 ;  /* 0x30000012ff347230 */ /* 0x000fca0000004100 */
[----:B------:R2:W5:Y:S01]  /*1aa0*/  MUFU.EX2 R111, R62 ;  /* 0x0000003e006f7308 */ /* 0x0005620000000800 */
[----:B------:R-:W-:Y:S01]  /*1ab0*/  FMUL.FTZ R16, R54, R48 ;  /* 0x0000003036107220 */ /* 0x000fe20000410000 */
[--C-:B------:R-:W-:Y:S01]  /*1ac0*/  HADD2.F32 R53, -RZ, R19.reuse.H0_H0 ;  /* 0x20000013ff357230 */ /* 0x100fe20000004100 */
[----:B-1----:R-:W-:Y:S01]  /*1ad0*/  FADD.FTZ R108, R108, 1 ;  /* 0x3f8000006c6c7421 */ /* 0x002fe20000010000 */
[----:B------:R-:W-:Y:S01]  /*1ae0*/  HADD2.F32 R54, -RZ, R19.H1_H1 ;  /* 0x30000013ff367230 */ /* 0x000fe20000004100 */
[----:B------:R-:W-:Y:S02]  /*1af0*/  FMUL.FTZ R19, R96, R50 ;  /* 0x0000003260137220 */ /* 0x000fe40000410000 */
[----:B------:R-:W-:Y:S01]  /*1b00*/  FMUL.FTZ R102, R61, R102 ;  /* 0x000000663d667220 */ /* 0x000fe20000410000 */
[----:B0-----:R-:W-:Y:S01]  /*1b10*/  HADD2.F32 R61, -RZ, R12.H1_H1 ;  /* 0x3000000cff3d7230 */ /* 0x001fe20000004100 */
[----:B------:R-:W-:Y:S02]  /*1b20*/  FMUL.FTZ R97, R97, R51 ;  /* 0x0000003361617220 */ /* 0x000fe40000410000 */
[----:B------:R-:W-:-:S02]  /*1b30*/  FMUL.FTZ R36, R73, R52 ;  /* 0x0000003449247220 */ /* 0x000fc40000410000 */
[----:B------:R-:W0:Y:S01]  /*1b40*/  MUFU.RCP R73, R108 ;  /* 0x0000006c00497308 */ /* 0x000e220000001000 */
[----:B------:R-:W-:Y:S01]  /*1b50*/  FMUL.FTZ R16, R63, R16 ;  /* 0x000000103f107220 */ /* 0x000fe20000410000 */
[--C-:B--2---:R-:W-:Y:S01]  /*1b60*/  HADD2.F32 R62, -RZ, R13.reuse.H0_H0 ;  /* 0x2000000dff3e7230 */ /* 0x104fe20000004100 */
[----:B------:R-:W-:Y:S01]  /*1b70*/  FMUL.FTZ R18, R66, R19 ;  /* 0x0000001342127220 */ /* 0x000fe20000410000 */
[----:B------:R-:W-:Y:S01]  /*1b80*/  HADD2.F32 R63, -RZ, R13.H1_H1 ;  /* 0x3000000dff3f7230 */ /* 0x000fe20000004100 */
[----:B------:R-:W-:Y:S02]  /*1b90*/  FMUL.FTZ R64, R64, R97 ;  /* 0x0000006140407220 */ /* 0x000fe40000410000 */
[----:B---3--:R-:W-:Y:S02]  /*1ba0*/  FADD.FTZ R66, R109, 1 ;  /* 0x3f8000006d427421 */ /* 0x008fe40000010000 */
[----:B----4-:R-:W-:Y:S02]  /*1bb0*/  FADD.FTZ R97, R110, 1 ;  /* 0x3f8000006e617421 */ /* 0x010fe40000010000 */
[----:B------:R-:W-:-:S02]  /*1bc0*/  FMUL.FTZ R13, R60, R61 ;  /* 0x0000003d3c0d7220 */ /* 0x000fc40000410000 */
[----:B------:R-:W-:Y:S02]  /*1bd0*/  FMUL.FTZ R67, R67, R53 ;  /* 0x0000003543437220 */ /* 0x000fe40000410000 */
[----:B-----5:R-:W-:Y:S01]  /*1be0*/  FADD.FTZ R111, R111, 1 ;  /* 0x3f8000006f6f7421 */ /* 0x020fe20000010000 */
[----:B------:R-:W1:Y:S01]  /*1bf0*/  MUFU.RCP R66, R66 ;  /* 0x0000004200427308 */ /* 0x000e620000001000 */
[----:B------:R-:W-:Y:S02]  /*1c00*/  FMUL.FTZ R104, R104, R13 ;  /* 0x0000000d68687220 */ /* 0x000fe40000410000 */
[----:B------:R-:W-:Y:S02]  /*1c10*/  FMUL.FTZ R13, R58, R62 ;  /* 0x0000003e3a0d7220 */ /* 0x000fe40000410000 */
[----:B------:R-:W-:Y:S02]  /*1c20*/  FMUL.FTZ R93, R93, R36 ;  /* 0x000000245d5d7220 */ /* 0x000fe40000410000 */
[----:B------:R-:W-:Y:S01]  /*1c30*/  FMUL.FTZ R98, R98, R67 ;  /* 0x0000004362627220 */ /* 0x000fe20000410000 */
[----:B------:R-:W2:Y:S01]  /*1c40*/  MUFU.RCP R97, R97 ;  /* 0x0000006100617308 */ /* 0x000ea20000001000 */
[----:B------:R-:W-:-:S02]  /*1c50*/  HADD2.F32 R67, -RZ, R14.H0_H0 ;  /* 0x2000000eff437230 */ /* 0x000fc40000004100 */
[----:B------:R-:W-:Y:S01]  /*1c60*/  HADD2.F32 R36, -RZ, R12.H0_H0 ;  /* 0x2000000cff247230 */ /* 0x000fe20000004100 */
[----:B------:R-:W-:-:S04]  /*1c70*/  FMUL.FTZ R103, R64, R103 ;  /* 0x0000006740677220 */ /* 0x000fc80000410000 */
[----:B------:R-:W3:Y:S01]  /*1c80*/  MUFU.RCP R58, R111 ;  /* 0x0000006f003a7308 */ /* 0x000ee20000001000 */
[----:B------:R-:W-:Y:S01]  /*1c90*/  FMUL.FTZ R19, R93, R106 ;  /* 0x0000006a5d137220 */ /* 0x000fe20000410000 */
[----:B------:R-:W-:Y:S01]  /*1ca0*/  HADD2.F32 R64, -RZ, R14.H1_H1 ;  /* 0x3000000eff407230 */ /* 0x000fe20000004100 */
[----:B------:R-:W-:Y:S01]  /*1cb0*/  FMUL.FTZ R14, R72, R67 ;  /* 0x00000043480e7220 */ /* 0x000fe20000410000 */
[--C-:B------:R-:W-:Y:S02]  /*1cc0*/  HADD2.F32 R93, -RZ, R15.reuse.H0_H0 ;  /* 0x2000000fff5d7230 */ /* 0x100fe40000004100 */
[----:B------:R-:W-:Y:S01]  /*1cd0*/  HADD2.F32 R60, -RZ, R15.H1_H1 ;  /* 0x3000000fff3c7230 */ /* 0x000fe20000004100 */
[----:B0-----:R-:W-:Y:S02]  /*1ce0*/  FADD.FTZ R15, -R73, 1 ;  /* 0x3f800000490f7421 */ /* 0x001fe40000010100 */
[----:B------:R-:W-:Y:S02]  /*1cf0*/  FMUL.FTZ R57, R57, R36 ;  /* 0x0000002439397220 */ /* 0x000fe40000410000 */
[----:B------:R-:W-:-:S02]  /*1d00*/  FMUL.FTZ R12, R24, R13 ;  /* 0x0000000d180c7220 */ /* 0x000fc40000410000 */
[----:B------:R-:W-:Y:S02]  /*1d10*/  FFMA.FTZ R15, R20, R15, 1 ;  /* 0x3f800000140f7423 */ /* 0x000fe4000001000f */
        /* <DEDUP_REMOVED lines=10> */
[----:B-1----:R-:W-:-:S02]  /*1dc0*/  FADD.FTZ R12, -R66, 1 ;  /* 0x3f800000420c7421 */ /* 0x002fc40000010100 */
[----:B------:R-:W-:Y:S02]  /*1dd0*/  FMUL.FTZ R15, R71, R64 ;  /* 0x00000040470f7220 */ /* 0x000fe40000410000 */
[----:B--2---:R-:W-:Y:S02]  /*1de0*/  FADD.FTZ R21, -R97, 1 ;  /* 0x3f80000061157421 */ /* 0x004fe40000010100 */
[----:B---3--:R-:W-:Y:S02]  /*1df0*/  FADD.FTZ R22, -R58, 1 ;  /* 0x3f8000003a167421 */ /* 0x008fe40000010100 */
[----:B------:R-:W-:Y:S02]  /*1e00*/  FMUL.FTZ R20, R70, R93 ;  /* 0x0000005d46147220 */ /* 0x000fe40000410000 */
[----:B------:R-:W-:Y:S02]  /*1e10*/  FMUL.FTZ R23, R69, R60 ;  /* 0x0000003c45177220 */ /* 0x000fe40000410000 */
[----:B------:R-:W-:-:S02]  /*1e20*/  FMUL.FTZ R92, R99, R92 ;  /* 0x0000005c635c7220 */ /* 0x000fc40000410000 */
[----:B------:R-:W-:Y:S02]  /*1e30*/  FFMA.FTZ R12, R65, R12, 1 ;  /* 0x3f800000410c7423 */ /* 0x000fe4000001000c */
[----:B------:R-:W-:Y:S02]  /*1e40*/  FMUL.FTZ R15, R66, R15 ;  /* 0x0000000f420f7220 */ /* 0x000fe40000410000 */
[----:B------:R-:W-:Y:S02]  /*1e50*/  FFMA.FTZ R21, R56, R21, 1 ;  /* 0x3f80000038157423 */ /* 0x000fe40000010015 */
[----:B------:R-:W-:Y:S02]  /*1e60*/  FMUL.FTZ R20, R97, R20 ;  /* 0x0000001461147220 */ /* 0x000fe40000410000 */
[----:B------:R-:W-:Y:S02]  /*1e70*/  FFMA.FTZ R22, R55, R22, 1 ;  /* 0x3f80000037167423 */ /* 0x000fe40000010016 */
        /* <DEDUP_REMOVED lines=10> */
[----:B------:R-:W-:Y:S02]  /*1f20*/  F2FP.PACK_AB R23, R92, R27 ;  /* 0x0000001b5c17723e */ /* 0x000fe400000000ff */
[----:B------:R-:W-:Y:S02]  /*1f30*/  F2FP.PACK_AB R25, R26, R25 ;  /* 0x000000191a19723e */ /* 0x000fe400000000ff */
[----:B------:R-:W-:Y:S02]  /*1f40*/  F2FP.PACK_AB R20, R16, R17 ;  /* 0x000000111014723e */ /* 0x000fe400000000ff */
[----:B------:R-:W-:-:S02]  /*1f50*/  F2FP.PACK_AB R21, R103, R102 ;  /* 0x000000666715723e */ /* 0x000fc400000000ff */
[----:B------:R-:W-:Y:S01]  /*1f60*/  F2FP.PACK_AB R22, R19, R18 ;  /* 0x000000121316723e */ /* 0x000fe200000000ff */
[----:B------:R-:W-:Y:S01]  /*1f70*/  BAR.SYNC.DEFER_BLOCKING 0x0 ;  /* 0x0000000000007b1d */ /* 0x000fe20000010000 */
[----:B------:R-:W-:Y:S02]  /*1f80*/  F2FP.PACK_AB R24, R13, R24 ;  /* 0x000000180d18723e */ /* 0x000fe400000000ff */
[----:B------:R-:W-:Y:S02]  /*1f90*/  LEA R73, R89, R32, 0x1 ;  /* 0x0000002059497211 */ /* 0x000fe400078e08ff */
[----:B------:R-:W-:Y:S02]  /*1fa0*/  F2FP.PACK_AB R26, R15, R14 ;  /* 0x0000000e0f1a723e */ /* 0x000fe400000000ff */
[----:B------:R-:W-:Y:S01]  /*1fb0*/  F2FP.PACK_AB R27, R59, R12 ;  /* 0x0000000c3b1b723e */ /* 0x000fe200000000ff */
[----:B------:R-:W-:-:S04]  /*1fc0*/  UIMAD UR7, UR19, UR8, URZ ;  /* 0x00000008130772a4 */ /* 0x000fc8000f8e023f */
[----:B------:R-:W-:Y:S02]  /*1fd0*/  UIMAD UR7, UR18, UR9, UR7 ;  /* 0x00000009120772a4 */ /* 0x000fe4000f8e0207 */
[----:B------:R-:W-:Y:S01]  /*1fe0*/  UIMAD.WIDE.U32 UR8, UR18, UR8, UR16 ;  /* 0x00000008120872a5 */ /* 0x000fe2000f8e0010 */
[----:B------:R0:W-:Y:S04]  /*1ff0*/  STS.128 [R73.X16], R20 ;  /* 0x0000001449007388 */ /* 0x0001e8000000cc00 */
[----:B------:R1:W-:Y:S01]  /*2000*/  STS.128 [R73.X16+0x10], R24 ;  /* 0x0000101849007388 */ /* 0x0003e2000000cc00 */
[----:B------:R-:W-:-:S06]  /*2010*/  NOP ;  /* 0x0000000000007918 */ /* 0x000fcc0000000000 */
[----:B------:R-:W2:Y:S04]  /*2020*/  LDS.128 R12, [R86.X16] ;  /* 0x00000000560c7984 */ /* 0x000ea8000000cc00 */
[----:B------:R-:W3:Y:S01]  /*2030*/  LDS.128 R16, [R86.X16+0x200] ;  /* 0x0002000056107984 */ /* 0x000ee2000000cc00 */
[----:B------:R-:W-:Y:S02]  /*2040*/  UIADD3 UR9, UR9, UR7, URZ ;  /* 0x0000000709097290 */ /* 0x000fe4000fffe03f */
[----:B------:R-:W-:Y:S02]  /*2050*/  UIMAD UR7, UR38, UR22, URZ ;  /* 0x00000016260772a4 */ /* 0x000fe4000f8e023f */
[----:B------:R-:W-:Y:S02]  /*2060*/  UIMAD.WIDE.U32 UR8, UR37, UR22, UR8 ;  /* 0x00000016250872a5 */ /* 0x000fe4000f8e0008 */
[----:B------:R-:W-:-:S03]  /*2070*/  UIMAD UR7, UR37, UR23, UR7 ;  /* 0x00000017250772a4 */ /* 0x000fc6000f8e0207 */
[----:B------:R-:W-:Y:S02]  /*2080*/  ULDC.64 UR22, c[0x0][0x338] ;  /* 0x0000ce0000167ab9 */ /* 0x000fe40000000a00 */
[----:B------:R-:W-:Y:S02]  /*2090*/  UIADD3 UR9, UR9, UR7, URZ ;  /* 0x0000000709097290 */ /* 0x000fe4000fffe03f */
[----:B------:R-:W-:Y:S01]  /*20a0*/  ULEA UR7, UP0, UR8, UR22, 0x1 ;  /* 0x0000001608077291 */ /* 0x000fe2000f80083f */
[----:B------:R-:W-:Y:S01]  /*20b0*/  HADD2.F32 R32, -RZ, R46.H0_H0 ;  /* 0x2000002eff207230 */ /* 0x000fe20000004100 */
[----:B------:R-:W-:Y:S02]  /*20c0*/  FMUL.FTZ R72, R72, R57 ;  /* 0x0000003948487220 */ /* 0x000fe40000410000 */
[----:B------:R-:W-:Y:S01]  /*20d0*/  ULEA.HI.X UR8, UR8, UR23, UR9, 0x1, UP0 ;  /* 0x0000001708087291 */ /* 0x000fe200080f0c09 */
[----:B------:R-:W-:Y:S01]  /*20e0*/  FMUL.FTZ R65, R65, R66 ;  /* 0x0000004241417220 */ /* 0x000fe20000410000 */
[--C-:B0-----:R-:W-:Y:S01]  /*20f0*/  HADD2.F32 R23, -RZ, R8.reuse.H1_H1 ;  /* 0x30000008ff177230 */ /* 0x101fe20000004100 */
[----:B------:R-:W-:Y:S01]  /*2100*/  FFMA.FTZ R66, R72, R32, R95 ;  /* 0x0000002048427223 */ /* 0x000fe2000001005f */
[----:B------:R-:W-:Y:S01]  /*2110*/  HADD2.F32 R32, -RZ, R8.H0_H0 ;  /* 0x20000008ff207230 */ /* 0x000fe20000004100 */
[----:B------:R-:W-:Y:S01]  /*2120*/  MOV R8, UR7 ;  /* 0x0000000700087c02 */ /* 0x000fe20008000f00 */
[----:B------:R-:W-:-:S02]  /*2130*/  HADD2.F32 R21, -RZ, R9.H0_H0 ;  /* 0x20000009ff157230 */ /* 0x000fc40000004100 */
[----:B------:R-:W-:Y:S01]  /*2140*/  HADD2.F32 R22, -RZ, R9.H1_H1 ;  /* 0x30000009ff167230 */ /* 0x000fe20000004100 */
[----:B------:R-:W-:-:S05]  /*2150*/  MOV R9, UR8 ;  /* 0x0000000800097c02 */ /* 0x000fca0008000f00 */
[----:B------:R-:W-:Y:S01]  /*2160*/  IMAD.WIDE R8, R87, 0x10, R8 ;  /* 0x0000001057087825 */ /* 0x000fe200078e0208 */
[----:B------:R-:W-:Y:S01]  /*2170*/  ISETP.NE.U32.AND P0, PT, RZ, c[0x0][0x270], PT ;  /* 0x00009c00ff007a0c */ /* 0x000fe20003f05070 */
[----:B-1----:R-:W-:-:S03]  /*2180*/  HADD2.F32 R24, -RZ, R46.H1_H1 ;  /* 0x3000002eff187230 */ /* 0x002fc60000004100 */
[----:B--2---:R0:W-:Y:S04]  /*2190*/  STG.E.128 [R8.64+-0x1000], R12 ;  /* 0xfff0000c08007986 */ /* 0x0041e8000c101d20 */
[----:B---3--:R0:W-:Y:S01]  /*21a0*/  STG.E.128 [R8.64+-0xe00], R16 ;  /* 0xfff2001008007986 */ /* 0x0081e2000c101d20 */
[----:B------:R-:W-:Y:S01]  /*21b0*/  FMUL.FTZ R71, R71, R65 ;  /* 0x0000004147477220 */ /* 0x000fe20000410000 */
[----:B------:R-:W-:Y:S01]  /*21c0*/  ISETP.NE.AND.EX P0, PT, RZ, c[0x0][0x274], PT, P0 ;  /* 0x00009d00ff007a0c */ /* 0x000fe20003f05300 */
[----:B------:R-:W-:Y:S01]  /*21d0*/  FMUL.FTZ R97, R56, R97 ;  /* 0x0000006138617220 */ /* 0x000fe20000410000 */
[--C-:B------:R-:W-:Y:S02]  /*21e0*/  HADD2.F32 R26, -RZ, R11.reuse.H0_H0 ;  /* 0x2000000bff1a7230 */ /* 0x100fe40000004100 */
[----:B------:R-:W-:Y:S01]  /*21f0*/  HADD2.F32 R25, -RZ, R11.H1_H1 ;  /* 0x3000000bff197230 */ /* 0x000fe20000004100 */
[----:B------:R-:W-:Y:S01]  /*2200*/  FFMA.FTZ R11, R71, R24, R66 ;  /* 0x00000018470b7223 */ /* 0x000fe20000010042 */
[----:B------:R-:W-:Y:S01]  /*2210*/  HADD2.F32 R24, -RZ, R47.H0_H0 ;  /* 0x2000002fff187230 */ /* 0x000fe20000004100 */
[----:B------:R-:W-:Y:S01]  /*2220*/  FMUL.FTZ R70, R70, R97 ;  /* 0x0000006146467220 */ /* 0x000fe20000410000 */
[----:B------:R-:W-:-:S02]  /*2230*/  HADD2.F32 R20, -RZ, R10.H0_H0 ;  /* 0x2000000aff147230 */ /* 0x000fc40000004100 */
[----:B------:R-:W-:Y:S01]  /*2240*/  HADD2.F32 R27, -RZ, R10.H1_H1 ;  /* 0x3000000aff1b7230 */ /* 0x000fe20000004100 */
[----:B------:R-:W-:Y:S02]  /*2250*/  FMUL.FTZ R10, R55, R58 ;  /* 0x0000003a370a7220 */ /* 0x000fe40000410000 */
[----:B------:R-:W-:Y:S01]  /*2260*/  FFMA.FTZ R92, R70, R24, R11 ;  /* 0x00000018465c7223 */ /* 0x000fe2000001000b */
[----:B------:R-:W-:Y:S01]  /*2270*/  HADD2.F32 R11, -RZ, R47.H1_H1 ;  /* 0x3000002fff0b7230 */ /* 0x000fe20000004100 */
[----:B------:R-:W-:Y:S01]  /*2280*/  FMUL.FTZ R69, R69, R10 ;  /* 0x0000000a45457220 */ /* 0x000fe20000410000 */
[--C-:B------:R-:W-:Y:S02]  /*2290*/  HADD2.F32 R24, -RZ, R4.reuse.H0_H0 ;  /* 0x20000004ff187230 */ /* 0x100fe40000004100 */
[----:B------:R-:W-:Y:S01]  /*22a0*/  HADD2.F32 R55, -RZ, R4.H1_H1 ;  /* 0x30000004ff377230 */ /* 0x000fe20000004100 */
[----:B------:R-:W-:Y:S01]  /*22b0*/  FFMA.FTZ R92, R69, R11, R92 ;  /* 0x0000000b455c7223 */ /* 0x000fe2000001005c */
[----:B------:R-:W-:-:S02]  /*22c0*/  HADD2.F32 R56, -RZ, R5.H0_H0 ;  /* 0x20000005ff387230 */ /* 0x000fc40000004100 */
[----:B------:R-:W-:Y:S02]  /*22d0*/  HADD2.F32 R58, -RZ, R5.H1_H1 ;  /* 0x30000005ff3a7230 */ /* 0x000fe40000004100 */
[--C-:B------:R-:W-:Y:S02]  /*22e0*/  HADD2.F32 R59, -RZ, R6.reuse.H0_H0 ;  /* 0x20000006ff3b7230 */ /* 0x100fe40000004100 */
[----:B------:R-:W-:Y:S02]  /*22f0*/  HADD2.F32 R94, -RZ, R6.H1_H1 ;  /* 0x30000006ff5e7230 */ /* 0x000fe40000004100 */
[--C-:B------:R-:W-:Y:S02]  /*2300*/  HADD2.F32 R95, -RZ, R7.reuse.H0_H0 ;  /* 0x20000007ff5f7230 */ /* 0x100fe40000004100 */
[----:B------:R-:W-:Y:S01]  /*2310*/  HADD2.F32 R96, -RZ, R7.H1_H1 ;  /* 0x30000007ff607230 */ /* 0x000fe20000004100 */
[----:B------:R-:W-:Y:S05]  /*2320*/  @!P0 BRA `(.L_x_1502) ;  /* 0x0000030000008947 */ /* 0x000fea0003800000 */
[----:B0-----:R-:W-:Y:S01]  /*2330*/  BAR.SYNC.DEFER_BLOCKING 0x0 ;  /* 0x0000000000007b1d */ /* 0x001fe20000010000 */
[----:B------:R-:W-:-:S02]  /*2340*/  FMUL.FTZ R12, R0, R39 ;  /* 0x00000027000c7220 */ /* 0x000fc40000410000 */
        /* <DEDUP_REMOVED lines=10> */
[----:B------:R-:W-:Y:S01]  /*23f0*/  UIMAD.WIDE.U32 UR8, UR18, UR22, UR16 ;  /* 0x00000016120872a5 */ /* 0x000fe2000f8e0010 */
[----:B------:R-:W-:Y:S01]  /*2400*/  FMUL.FTZ R54, R33, R54 ;  /* 0x0000003621367220 */ /* 0x000fe20000410000 */
[----:B------:R-:W-:Y:S01]  /*2410*/  F2FP.PACK_AB R14, R31, R14 ;  /* 0x0000000e1f0e723e */ /* 0x000fe200000000ff */
[----:B------:R-:W-:Y:S01]  /*2420*/  FMUL.FTZ R16, R34, R36 ;  /* 0x0000002422107220 */ /* 0x000fe20000410000 */
[----:B------:R-:W-:Y:S01]  /*2430*/  UIMAD UR7, UR18, UR23, UR7 ;  /* 0x00000017120772a4 */ /* 0x000fe2000f8e0207 */
[----:B------:R-:W-:Y:S01]  /*2440*/  FMUL.FTZ R35, R35, R61 ;  /* 0x0000003d23237220 */ /* 0x000fe20000410000 */
[----:B------:R-:W-:Y:S01]  /*2450*/  F2FP.PACK_AB R15, R54, R15 ;  /* 0x0000000f360f723e */ /* 0x000fe200000000ff */
[----:B------:R-:W-:Y:S01]  /*2460*/  FMUL.FTZ R17, R37, R62 ;  /* 0x0000003e25117220 */ /* 0x000fe20000410000 */
[----:B------:R-:W-:Y:S01]  /*2470*/  ULDC.64 UR22, c[0x0][0x210] ;  /* 0x0000840000167ab9 */ /* 0x000fe20000000a00 */
[----:B------:R-:W-:Y:S01]  /*2480*/  FMUL.FTZ R38, R38, R63 ;  /* 0x0000003f26267220 */ /* 0x000fe20000410000 */
[----:B------:R-:W-:Y:S01]  /*2490*/  F2FP.PACK_AB R16, R35, R16 ;  /* 0x000000102310723e */ /* 0x000fe200000000ff */
[----:B------:R-:W-:Y:S01]  /*24a0*/  FMUL.FTZ R18, R57, R67 ;  /* 0x0000004339127220 */ /* 0x000fe20000410000 */
[----:B------:R-:W-:Y:S01]  /*24b0*/  STS.128 [R73.X16], R12 ;  /* 0x0000000c49007388 */ /* 0x000fe2000000cc00 */
[----:B------:R-:W-:Y:S01]  /*24c0*/  FMUL.FTZ R65, R65, R64 ;  /* 0x0000004041417220 */ /* 0x000fe20000410000 */
[----:B------:R-:W-:Y:S01]  /*24d0*/  F2FP.PACK_AB R17, R38, R17 ;  /* 0x000000112611723e */ /* 0x000fe200000000ff */
[----:B------:R-:W-:Y:S01]  /*24e0*/  FMUL.FTZ R19, R97, R93 ;  /* 0x0000005d61137220 */ /* 0x000fe20000410000 */
[----:B------:R-:W-:Y:S01]  /*24f0*/  UIADD3 UR9, UR9, UR7, URZ ;  /* 0x0000000709097290 */ /* 0x000fe2000fffe03f */
[----:B------:R-:W-:Y:S01]  /*2500*/  FMUL.FTZ R10, R10, R60 ;  /* 0x0000003c0a0a7220 */ /* 0x000fe20000410000 */
[----:B------:R-:W-:Y:S01]  /*2510*/  F2FP.PACK_AB R18, R65, R18 ;  /* 0x000000124112723e */ /* 0x000fe200000000ff */
[----:B------:R-:W-:-:S02]  /*2520*/  UIMAD UR7, UR38, UR22, URZ ;  /* 0x00000016260772a4 */ /* 0x000fc4000f8e023f */
[----:B------:R-:W-:Y:S01]  /*2530*/  UIMAD.WIDE.U32 UR8, UR37, UR22, UR8 ;  /* 0x00000016250872a5 */ /* 0x000fe2000f8e0008 */
[----:B------:R-:W-:Y:S01]  /*2540*/  F2FP.PACK_AB R19, R10, R19 ;  /* 0x000000130a13723e */ /* 0x000fe200000000ff */
[----:B------:R-:W-:-:S03]  /*2550*/  UIMAD UR7, UR37, UR23, UR7 ;  /* 0x00000017250772a4 */ /* 0x000fc6000f8e0207 */
[----:B------:R-:W-:Y:S01]  /*2560*/  ULDC.64 UR22, c[0x0][0x270] ;  /* 0x00009c0000167ab9 */ /* 0x000fe20000000a00 */
[----:B------:R-:W-:Y:S01]  /*2570*/  STS.128 [R73.X16+0x10], R16 ;  /* 0x0000101049007388 */ /* 0x000fe2000000cc00 */
[----:B------:R-:W-:-:S06]  /*2580*/  NOP ;  /* 0x0000000000007918 */ /* 0x000fcc0000000000 */
[----:B------:R-:W0:Y:S01]  /*2590*/  LDS.128 R4, [R86.X16] ;  /* 0x0000000056047984 */ /* 0x000e22000000cc00 */
[----:B------:R-:W-:Y:S02]  /*25a0*/  UIADD3 UR9, UR9, UR7, URZ ;  /* 0x0000000709097290 */ /* 0x000fe4000fffe03f */
[----:B------:R-:W-:Y:S01]  /*25b0*/  ULEA UR7, UP0, UR8, UR22, 0x1 ;  /* 0x0000001608077291 */ /* 0x000fe2000f80083f */
[----:B------:R-:W1:Y:S03]  /*25c0*/  LDS.128 R8, [R86.X16+0x200] ;  /* 0x0002000056087984 */ /* 0x000e66000000cc00 */
[----:B------:R-:W-:Y:S02]  /*25d0*/  ULEA.HI.X UR8, UR8, UR23, UR9, 0x1, UP0 ;  /* 0x0000001708087291 */ /* 0x000fe400080f0c09 */
[----:B------:R-:W-:-:S04]  /*25e0*/  MOV R2, UR7 ;  /* 0x0000000700027c02 */ /* 0x000fc80008000f00 */
[----:B------:R-:W-:-:S05]  /*25f0*/  MOV R3, UR8 ;  /* 0x0000000800037c02 */ /* 0x000fca0008000f00 */
[----:B------:R-:W-:-:S05]  /*2600*/  IMAD.WIDE R2, R87, 0x10, R2 ;  /* 0x0000001057027825 */ /* 0x000fca00078e0202 */
[----:B0-----:R0:W-:Y:S04]  /*2610*/  STG.E.128 [R2.64+-0x1000], R4 ;  /* 0xfff0000402007986 */ /* 0x0011e8000c101d20 */
[----:B-1----:R0:W-:Y:S02]  /*2620*/  STG.E.128 [R2.64+-0xe00], R8 ;  /* 0xfff2000802007986 */ /* 0x0021e4000c101d20 */
.L_x_1502:
[----:B0-----:R-:W-:Y:S01]  /*2630*/  BAR.SYNC.DEFER_BLOCKING 0x0 ;  /* 0x0000000000007b1d */ /* 0x001fe20000010000 */
[----:B------:R-:W-:Y:S01]  /*2640*/  HFMA2.MMA R68, -RZ, RZ, 0, 0 ;  /* 0x00000000ff447435 */ /* 0x000fe200000001ff */
[----:B------:R-:W-:Y:S01]  /*2650*/  FADD.FTZ R31, R23, UR5 ;  /* 0x00000005171f7e21 */ /* 0x000fe20008010000 */
[----:B------:R-:W-:Y:S01]  /*2660*/  CS2R R66, SRZ ;  /* 0x0000000000427805 */ /* 0x000fe2000001ff00 */
[----:B------:R-:W-:Y:S01]  /*2670*/  FADD.FTZ R30, R21, UR5 ;  /* 0x00000005151e7e21 */ /* 0x000fe20008010000 */
[----:B------:R-:W-:Y:S01]  /*2680*/  CS2R R64, SRZ ;  /* 0x0000000000407805 */ /* 0x000fe2000001ff00 */
[----:B------:R-:W-:Y:S01]  /*2690*/  FADD.FTZ R29, R22, UR5 ;  /* 0x00000005161d7e21 */ /* 0x000fe20008010000 */
[----:B------:R-:W-:Y:S01]  /*26a0*/  CS2R R62, SRZ ;  /* 0x00000000003e7805 */ /* 0x000fe2000001ff00 */
[----:B------:R-:W-:Y:S01]  /*26b0*/  FADD.FTZ R28, R20, UR5 ;  /* 0x00000005141c7e21 */ /* 0x000fe20008010000 */
        /* <DEDUP_REMOVED lines=33> */
[----:B------:R-:W-:Y:S05]  /*28d0*/  @!P1 BRA `(.L_x_1503) ;  /* 0x00003ad000009947 */ /* 0x000fea0003800000 */
[----:B------:R-:W-:Y:S01]  /*28e0*/  MOV R68, RZ ;  /* 0x000000ff00447202 */ /* 0x000fe20000000f00 */
[----:B------:R-:W-:Y:S02]  /*28f0*/  UMOV UR7, URZ ;  /* 0x0000003f00077c82 */ /* 0x000fe40008000000 */
[----:B------:R-:W-:Y:S02]  /*2900*/  UMOV UR8, URZ ;  /* 0x0000003f00087c82 */ /* 0x000fe40008000000 */
[----:B------:R-:W-:-:S02]  /*2910*/  UMOV UR9, URZ ;  /* 0x0000003f00097c82 */ /* 0x000fc40008000000 */
.L_x_1551:
[----:B------:R-:W-:Y:S02]  /*2920*/  ULDC.64 UR40, c[0x0][0x180] ;  /* 0x0000600000287ab9 */ /* 0x000fe40000000a00 */
[----:B------:R-:W-:-:S02]  /*2930*/  UIMAD UR22, UR19, UR40, URZ ;  /* 0x00000028131672a4 */ /* 0x000fc4000f8e023f */
[----:B------:R-:W-:Y:S02]  /*2940*/  UIMAD.WIDE.U32 UR26, UR18, UR40, URZ ;  /* 0x00000028121a72a5 */ /* 0x000fe4000f8e003f */
[----:B------:R-:W-:Y:S02]  /*2950*/  UIMAD UR40, UR18, UR41, UR22 ;  /* 0x00000029122872a4 */ /* 0x000fe4000f8e0216 */
[----:B------:R-:W-:Y:S02]  /*2960*/  USHF.R.S32.HI UR36, URZ, 0x1f, UR7 ;  /* 0x0000001f3f247899 */ /* 0x000fe40008011407 */
        /* <DEDUP_REMOVED lines=41> */
[C---:B------:R-:W-:Y:S01]  /*2c00*/  ISETP.NE.AND P1, PT, R90.reuse, RZ, PT ;  /* 0x000000ff5a00720c */ /* 0x040fe20003f25270 */
[----:B------:R-:W-:Y:S01]  /*2c10*/  HFMA2.MMA R94, -RZ, RZ, 0, 1.52587890625e-05 ;  /* 0x00000100ff5e7435 */ /* 0x000fe200000001ff */
[----:B------:R-:W-:Y:S01]  /*2c20*/  LOP3.LUT P0, RZ, R90, 0x1f, RZ, 0xc0, !PT ;  /* 0x0000001f5aff7812 */ /* 0x000fe2000780c0ff */
[----:B------:R-:W-:Y:S01]  /*2c30*/  ULEA.HI UR23, UR22, UR22, URZ, 0x1 ;  /* 0x0000001616177291 */ /* 0x000fe2000f8f083f */
[----:B------:R-:W-:Y:S01]  /*2c40*/  MOV R58, UR21 ;  /* 0x00000015003a7c02 */ /* 0x000fe20008000f00 */
[----:B------:R-:W-:Y:S01]  /*2c50*/  HFMA2.MMA R99, -RZ, RZ, 0, 4.76837158203125e-07 ;  /* 0x00000008ff637435 */ /* 0x000fe200000001ff */
[----:B------:R-:W-:Y:S01]  /*2c60*/  MOV R95, RZ ;  /* 0x000000ff005f7202 */ /* 0x000fe20000000f00 */
[----:B------:R-:W-:Y:S01]  /*2c70*/  ULOP3.LUT UR23, UR23, 0xfffffe, URZ, 0xc0, !UPT ;  /* 0x00fffffe17177892 */ /* 0x000fe2000f8ec03f */
[----:B------:R-:W-:-:S02]  /*2c80*/  ISETP.LT.OR P0, PT, R58, 0x2, P0 ;  /* 0x000000023a00780c */ /* 0x000fc40000701670 */
[----:B------:R-:W-:Y:S01]  /*2c90*/  IADD3 R58, R90, 0x200, RZ ;  /* 0x000002005a3a7810 */ /* 0x000fe20007ffe0ff */
[----:B------:R-:W-:Y:S01]  /*2ca0*/  UIADD3 UR23, UR22, -UR23, URZ ;  /* 0x8000001716177290 */ /* 0x000fe2000fffe03f */
[----:B0-----:R-:W-:-:S05]  /*2cb0*/  MOV R56, UR21 ;  /* 0x0000001500387c02 */ /* 0x001fca0008000f00 */
[----:B------:R-:W-:-:S04]  /*2cc0*/  MOV R57, UR23 ;  /* 0x0000001700397c02 */ /* 0x000fc80008000f00 */
[----:B------:R-:W-:Y:S01]  /*2cd0*/  @!P0 IADD3 R56, R56, -0x2, RZ ;  /* 0xfffffffe38388810 */ /* 0x000fe20007ffe0ff */
[----:B------:R-:W-:Y:S01]  /*2ce0*/  @!P1 IMAD R58, R57, R94, UR7 ;  /* 0x00000007393a9e24 */ /* 0x000fe2000f8e025e */
[----:B------:R-:W-:Y:S01]  /*2cf0*/  SHF.L.U32 R57, R90, 0x1, RZ ;  /* 0x000000015a397819 */ /* 0x000fe200000006ff */
[----:B------:R-:W-:-:S03]  /*2d00*/  HFMA2.MMA R94, -RZ, RZ, 1.875, 0 ;  /* 0x3f800000ff5e7435 */ /* 0x000fc600000001ff */
[----:B------:R-:W-:Y:S02]  /*2d10*/  LOP3.LUT R100, R57, 0xffffffc0, RZ, 0xc0, !PT ;  /* 0xffffffc039647812 */ /* 0x000fe400078ec0ff */
[----:B------:R-:W-:Y:S02]  /*2d20*/  SHF.L.U32 R101, R58, 0x2, RZ ;  /* 0x000000023a657819 */ /* 0x000fe400000006ff */
[----:B------:R-:W-:Y:S01]  /*2d30*/  IADD3 R100, R89, R89, R100 ;  /* 0x0000005959647210 */ /* 0x000fe20007ffe064 */
[----:B------:R-:W-:Y:S02]  /*2d40*/  HADD2.F32 R151, -RZ, R40.H0_H0 ;  /* 0x20000028ff977230 */ /* 0x000fe40000004100 */
[----:B------:R-:W-:-:S03]  /*2d50*/  HADD2.F32 R147, -RZ, R41.H0_H0 ;  /* 0x20000029ff937230 */ /* 0x000fc60000004100 */
[----:B------:R-:W-:Y:S01]  /*2d60*/  FMUL.FTZ R151, R32, R151 ;  /* 0x0000009720977220 */ /* 0x000fe20000410000 */
[----:B------:R-:W-:Y:S01]  /*2d70*/  HADD2.F32 R164, -RZ, R41.H1_H1 ;  /* 0x30000029ffa47230 */ /* 0x000fe20000004100 */
[----:B------:R-:W-:Y:S01]  /*2d80*/  FMUL.FTZ R147, R30, R147 ;  /* 0x000000931e937220 */ /* 0x000fe20000410000 */
[----:B------:R-:W-:-:S03]  /*2d90*/  HADD2.F32 R160, -RZ, R42.H1_H1 ;  /* 0x3000002affa07230 */ /* 0x000fc60000004100 */
[----:B------:R-:W-:Y:S02]  /*2da0*/  FMUL.FTZ R164, R29, R164 ;  /* 0x000000a41da47220 */ /* 0x000fe40000410000 */
[----:B------:R-:W-:Y:S01]  /*2db0*/  FMUL.FTZ R160, R27, R160 ;  /* 0x000000a01ba07220 */ /* 0x000fe20000410000 */
[----:B------:R-:W-:-:S05]  /*2dc0*/  HADD2.F32 R107, -RZ, R45.H0_H0 ;  /* 0x2000002dff6b7230 */ /* 0x000fca0000004100 */
[----:B------:R-:W-:Y:S01]  /*2dd0*/  FMUL.FTZ R154, R22, R107 ;  /* 0x0000006b169a7220 */ /* 0x000fe20000410000 */
[--C-:B------:R-:W-:Y:S02]  /*2de0*/  HADD2.F32 R117, -RZ, R46.reuse.H0_H0 ;  /* 0x2000002eff757230 */ /* 0x100fe40000004100 */
        /* <DEDUP_REMOVED lines=19> */
[----:B------:R-:W1:Y:S01]  /*2f20*/  LDS.128 R48, [R100.X16] ;  /* 0x0000000064307984 */ /* 0x000e62000000cc00 */
[----:B------:R-:W2:Y:S03]  /*2f30*/  MUFU.EX2 R146, R146 ;  /* 0x0000009200927308 */ /* 0x000ea60000000800 */
[----:B------:R3:W4:Y:S01]  /*2f40*/  LDS.128 R56, [R100.X16+0x10] ;  /* 0x0000100064387984 */ /* 0x000722000000cc00 */
[----:B------:R-:W-:-:S03]  /*2f50*/  FMUL.FTZ R97, R31, R105 ;  /* 0x000000691f617220 */ /* 0x000fc60000410000 */
[----:B--2---:R2:W-:Y:S04]  /*2f60*/  STS [R101+0x3be0], R146 ;  /* 0x003be09265007388 */ /* 0x0045e80000000800 */
[----:B------:R-:W-:Y:S01]  /*2f70*/  BAR.SYNC.DEFER_BLOCKING 0x0 ;  /* 0x0000000000007b1d */ /* 0x000fe20000010000 */
[-C--:B------:R-:W-:Y:S02]  /*2f80*/  FMUL.FTZ R96, R30, R105.reuse ;  /* 0x000000691e607220 */ /* 0x080fe40000410000 */
[----:B------:R-:W-:-:S03]  /*2f90*/  FMUL.FTZ R93, R29, R105 ;  /* 0x000000691d5d7220 */ /* 0x000fc60000410000 */
[----:B------:R-:W2:Y:S01]  /*2fa0*/  MUFU.EX2 R97, R97 ;  /* 0x0000006100617308 */ /* 0x000ea20000000800 */
[----:B0-----:R-:W-:-:S07]  /*2fb0*/  FMUL.FTZ R53, R28, R105 ;  /* 0x000000691c357220 */ /* 0x001fce0000410000 */
[----:B------:R-:W0:Y:S01]  /*2fc0*/  MUFU.EX2 R96, R96 ;  /* 0x0000006000607308 */ /* 0x000e220000000800 */
[--C-:B-1----:R-:W-:Y:S02]  /*2fd0*/  HADD2.F32 R52, -RZ, R48.reuse.H0_H0 ;  /* 0x20000030ff347230 */ /* 0x102fe40000004100 */
[----:B---3--:R-:W-:-:S05]  /*2fe0*/  HADD2.F32 R100, -RZ, R48.H1_H1 ;  /* 0x30000030ff647230 */ /* 0x008fca0000004100 */
[----:B------:R-:W1:Y:S01]  /*2ff0*/  MUFU.EX2 R93, R93 ;  /* 0x0000005d005d7308 */ /* 0x000e620000000800 */
[----:B------:R-:W-:Y:S01]  /*3000*/  HADD2.F32 R48, -RZ, R40.H1_H1 ;  /* 0x30000028ff307230 */ /* 0x000fe20000004100 */
[----:B------:R3:W5:Y:S01]  /*3010*/  @!P0 LDG.E.64 R94, [R98.64] ;  /* 0x00000020625e8981 */ /* 0x000762000c1e1b00 */
[----:B------:R-:W-:Y:S01]  /*3020*/  HADD2.F32 R102, -RZ, R49.H1_H1 ;  /* 0x30000031ff667230 */ /* 0x000fe20000004100 */
[-C--:B------:R-:W-:Y:S01]  /*3030*/  FMUL.FTZ R54, R27, R105.reuse ;  /* 0x000000691b367220 */ /* 0x080fe20000410000 */
[--C-:B--2---:R-:W-:Y:S01]  /*3040*/  HADD2.F32 R101, -RZ, R50.reuse.H0_H0 ;  /* 0x20000032ff657230 */ /* 0x104fe20000004100 */
[----:B------:R-:W-:Y:S01]  /*3050*/  FMUL.FTZ R149, R31, R48 ;  /* 0x000000301f957220 */ /* 0x000fe20000410000 */
[----:B------:R-:W-:Y:S01]  /*3060*/  HADD2.F32 R104, -RZ, R50.H1_H1 ;  /* 0x30000032ff687230 */ /* 0x000fe20000004100 */
[----:B------:R-:W2:Y:S01]  /*3070*/  MUFU.EX2 R53, R53 ;  /* 0x0000003500357308 */ /* 0x000ea20000000800 */
[----:B------:R-:W-:Y:S01]  /*3080*/  FMUL.FTZ R115, R26, R105 ;  /* 0x000000691a737220 */ /* 0x000fe20000410000 */
[----:B------:R-:W-:Y:S01]  /*3090*/  HADD2.F32 R50, -RZ, R43.H1_H1 ;  /* 0x3000002bff327230 */ /* 0x000fe20000004100 */
[----:B------:R-:W-:Y:S01]  /*30a0*/  FFMA.FTZ R48, R151, R97, R149 ;  /* 0x0000006197307223 */ /* 0x000fe20000010095 */
[----:B---3--:R-:W-:Y:S01]  /*30b0*/  HADD2.F32 R98, -RZ, R49.H0_H0 ;  /* 0x20000031ff627230 */ /* 0x008fe20000004100 */
[C---:B------:R-:W-:Y:S01]  /*30c0*/  FMUL.FTZ R114, R25.reuse, R105 ;  /* 0x0000006919727220 */ /* 0x040fe20000410000 */
[----:B------:R-:W-:Y:S01]  /*30d0*/  HADD2.F32 R49, -RZ, R42.H0_H0 ;  /* 0x2000002aff317230 */ /* 0x000fe20000004100 */
[----:B------:R-:W-:Y:S01]  /*30e0*/  FMUL.FTZ R145, R25, R50 ;  /* 0x0000003219917220 */ /* 0x000fe20000410000 */
[----:B------:R3:W2:Y:S01]  /*30f0*/  MUFU.EX2 R99, R54 ;  /* 0x0000003600637308 */ /* 0x0006a20000000800 */
[----:B0-----:R-:W-:Y:S01]  /*3100*/  FFMA.FTZ R48, R96, R48, R147 ;  /* 0x0000003060307223 */ /* 0x001fe20000010093 */
[----:B------:R-:W-:Y:S01]  /*3110*/  ISETP.NE.AND P0, PT, R90, 0x7f, PT ;  /* 0x0000007f5a00780c */ /* 0x000fe20003f05270 */
[----:B------:R-:W-:Y:S01]  /*3120*/  FMUL.FTZ R162, R28, R49 ;  /* 0x000000311ca27220 */ /* 0x000fe20000410000 */
[--C-:B------:R-:W-:Y:S01]  /*3130*/  HADD2.F32 R103, -RZ, R51.reuse.H0_H0 ;  /* 0x20000033ff677230 */ /* 0x100fe20000004100 */
[----:B------:R-:W-:Y:S01]  /*3140*/  FMUL.FTZ R49, R146, R97 ;  /* 0x0000006192317220 */ /* 0x000fe20000410000 */
[----:B------:R-:W-:Y:S01]  /*3150*/  HADD2.F32 R116, -RZ, R51.H1_H1 ;  /* 0x30000033ff747230 */ /* 0x000fe20000004100 */
[----:B------:R-:W-:Y:S01]  /*3160*/  FMUL.FTZ R113, R24, R105 ;  /* 0x0000006918717220 */ /* 0x000fe20000410000 */
[----:B------:R-:W0:Y:S01]  /*3170*/  MUFU.EX2 R115, R115 ;  /* 0x0000007300737308 */ /* 0x000e220000000800 */
[----:B------:R-:W-:Y:S01]  /*3180*/  FMUL.FTZ R50, R96, R49 ;  /* 0x0000003160327220 */ /* 0x000fe20000410000 */
[----:B------:R-:W-:Y:S01]  /*3190*/  HADD2.F32 R51, -RZ, R43.H0_H0 ;  /* 0x2000002bff337230 */ /* 0x000fe20000004100 */
[C---:B-1----:R-:W-:Y:S01]  /*31a0*/  FFMA.FTZ R48, R93.reuse, R48, R164 ;  /* 0x000000305d307223 */ /* 0x042fe200000100a4 */
[--C-:B------:R-:W-:Y:S01]  /*31b0*/  HADD2.F32 R55, -RZ, R44.reuse.H0_H0 ;  /* 0x2000002cff377230 */ /* 0x100fe20000004100 */
[----:B------:R-:W-:Y:S01]  /*31c0*/  FMUL.FTZ R50, R93, R50 ;  /* 0x000000325d327220 */ /* 0x000fe20000410000 */
[----:B---3--:R-:W-:Y:S01]  /*31d0*/  HADD2.F32 R54, -RZ, R44.H1_H1 ;  /* 0x3000002cff367230 */ /* 0x008fe20000004100 */
[-C--:B------:R-:W-:Y:S01]  /*31e0*/  FMUL.FTZ R112, R23, R105.reuse ;  /* 0x0000006917707220 */ /* 0x080fe20000410000 */
[----:B------:R-:W1:Y:S01]  /*31f0*/  MUFU.EX2 R114, R114 ;  /* 0x0000007200727308 */ /* 0x000e620000000800 */
[C---:B--2---:R-:W-:Y:S01]  /*3200*/  FMUL.FTZ R50, R53.reuse, R50 ;  /* 0x0000003235327220 */ /* 0x044fe20000410000 */
[----:B------:R2:W3:Y:S01]  /*3210*/  @P0 LDS R124, [R90.X4+0x43e4] ;  /* 0x0043e4005a7c0984 */ /* 0x0004e20000004800 */
[----:B------:R-:W-:Y:S01]  /*3220*/  FFMA.FTZ R48, R53, R48, R162 ;  /* 0x0000003035307223 */ /* 0x000fe200000100a2 */
[----:B------:R0:W2:Y:S01]  /*3230*/  R2UR UR36, R106 ;  /* 0x000000006a2473c2 */ /* 0x0000a200000e0000 */
[----:B------:R-:W-:Y:S01]  /*3240*/  FMUL.FTZ R111, R22, R105 ;  /* 0x00000069166f7220 */ /* 0x000fe20000410000 */
[----:B----4-:R-:W-:Y:S01]  /*3250*/  HADD2.F32 R118, -RZ, R56.H1_H1 ;  /* 0x30000038ff767230 */ /* 0x010fe20000004100 */
[----:B------:R-:W-:Y:S01]  /*3260*/  FMUL.FTZ R158, R26, R51 ;  /* 0x000000331a9e7220 */ /* 0x000fe20000410000 */
[----:B------:R-:W4:Y:S01]  /*3270*/  MUFU.EX2 R113, R113 ;  /* 0x0000007100717308 */ /* 0x000f220000000800 */
[C---:B------:R-:W-:Y:S01]  /*3280*/  FMUL.FTZ R50, R99.reuse, R50 ;  /* 0x0000003263327220 */ /* 0x040fe20000410000 */
[----:B------:R-:W-:Y:S01]  /*3290*/  HADD2.F32 R117, -RZ, R57.H0_H0 ;  /* 0x20000039ff757230 */ /* 0x000fe20000004100 */
[----:B------:R-:W-:Y:S01]  /*32a0*/  FFMA.FTZ R48, R99, R48, R160 ;  /* 0x0000003063307223 */ /* 0x000fe200000100a0 */
[----:B0-----:R-:W-:Y:S01]  /*32b0*/  HADD2.F32 R106, -RZ, R45.H1_H1 ;  /* 0x3000002dff6a7230 */ /* 0x001fe20000004100 */
[-C--:B------:R-:W-:Y:S01]  /*32c0*/  FMUL.FTZ R110, R21, R105.reuse ;  /* 0x00000069156e7220 */ /* 0x080fe20000410000 */
[----:B------:R-:W-:Y:S01]  /*32d0*/  HADD2.F32 R120, -RZ, R57.H1_H1 ;  /* 0x30000039ff787230 */ /* 0x000fe20000004100 */
[C---:B------:R-:W-:Y:S01]  /*32e0*/  FMUL.FTZ R49, R115.reuse, R50 ;  /* 0x0000003273317220 */ /* 0x040fe20000410000 */
[----:B------:R-:W0:Y:S01]  /*32f0*/  MUFU.EX2 R112, R112 ;  /* 0x0000007000707308 */ /* 0x000e220000000800 */
[----:B------:R-:W-:Y:S01]  /*3300*/  FFMA.FTZ R48, R115, R48, R158 ;  /* 0x0000003073307223 */ /* 0x000fe2000001009e */
[--C-:B------:R-:W-:Y:S01]  /*3310*/  HADD2.F32 R119, -RZ, R58.reuse.H0_H0 ;  /* 0x2000003aff777230 */ /* 0x100fe20000004100 */
[----:B------:R-:W-:Y:S01]  /*3320*/  FMUL.FTZ R109, R20, R105 ;  /* 0x00000069146d7220 */ /* 0x000fe20000410000 */
[----:B------:R-:W-:Y:S01]  /*3330*/  HADD2.F32 R122, -RZ, R58.H1_H1 ;  /* 0x3000003aff7a7230 */ /* 0x000fe20000004100 */
[----:B------:R-:W-:Y:S01]  /*3340*/  FMUL.FTZ R156, R24, R55 ;  /* 0x00000037189c7220 */ /* 0x000fe20000410000 */
[--C-:B------:R-:W-:Y:S01]  /*3350*/  HADD2.F32 R121, -RZ, R59.reuse.H0_H0 ;  /* 0x2000003bff797230 */ /* 0x100fe20000004100 */
[C---:B-1----:R-:W-:Y:S01]  /*3360*/  FMUL.FTZ R50, R114.reuse, R49 ;  /* 0x0000003172327220 */ /* 0x042fe20000410000 */
[----:B------:R-:W1:Y:S01]  /*3370*/  MUFU.EX2 R111, R111 ;  /* 0x0000006f006f7308 */ /* 0x000e620000000800 */
[----:B------:R-:W-:Y:S01]  /*3380*/  FFMA.FTZ R48, R114, R48, R145 ;  /* 0x0000003072307223 */ /* 0x000fe20000010091 */
[----:B------:R-:W-:Y:S01]  /*3390*/  HADD2.F32 R125, -RZ, R59.H1_H1 ;  /* 0x3000003bff7d7230 */ /* 0x000fe20000004100 */
[----:B------:R-:W-:-:S02]  /*33a0*/  FMUL.FTZ R108, R19, R105 ;  /* 0x00000069136c7220 */ /* 0x000fc40000410000 */
[----:B------:R-:W-:Y:S02]  /*33b0*/  FMUL.FTZ R143, R23, R54 ;  /* 0x00000036178f7220 */ /* 0x000fe40000410000 */
[C---:B----4-:R-:W-:Y:S01]  /*33c0*/  FMUL.FTZ R49, R113.reuse, R50 ;  /* 0x0000003271317220 */ /* 0x050fe20000410000 */
[----:B------:R-:W4:Y:S01]  /*33d0*/  MUFU.EX2 R110, R110 ;  /* 0x0000006e006e7308 */ /* 0x000f220000000800 */
[----:B------:R-:W-:Y:S02]  /*33e0*/  FFMA.FTZ R48, R113, R48, R156 ;  /* 0x0000003071307223 */ /* 0x000fe4000001009c */
[----:B------:R-:W-:Y:S02]  /*33f0*/  FMUL.FTZ R107, R18, R105 ;  /* 0x00000069126b7220 */ /* 0x000fe40000410000 */
[C---:B0-----:R-:W-:Y:S02]  /*3400*/  FMUL.FTZ R50, R112.reuse, R49 ;  /* 0x0000003170327220 */ /* 0x041fe40000410000 */
[----:B------:R-:W-:Y:S01]  /*3410*/  FFMA.FTZ R48, R112, R48, R143 ;  /* 0x0000003070307223 */ /* 0x000fe2000001008f */
[----:B------:R-:W0:Y:S01]  /*3420*/  MUFU.EX2 R109, R109 ;  /* 0x0000006d006d7308 */ /* 0x000e220000000800 */
[----:B------:R-:W-:-:S02]  /*3430*/  FMUL.FTZ R105, R16, R105 ;  /* 0x0000006910697220 */ /* 0x000fc40000410000 */
[----:B------:R-:W-:Y:S01]  /*3440*/  FMUL.FTZ R141, R21, R106 ;  /* 0x0000006a158d7220 */ /* 0x000fe20000410000 */
[----:B------:R-:W-:Y:S01]  /*3450*/  HADD2.F32 R106, -RZ, R56.H0_H0 ;  /* 0x20000038ff6a7230 */ /* 0x000fe20000004100 */
[C---:B-1----:R-:W-:Y:S02]  /*3460*/  FMUL.FTZ R49, R111.reuse, R50 ;  /* 0x000000326f317220 */ /* 0x042fe40000410000 */
[----:B------:R-:W-:Y:S01]  /*3470*/  FFMA.FTZ R48, R111, R48, R154 ;  /* 0x000000306f307223 */ /* 0x000fe2000001009a */
[----:B------:R-:W1:Y:S01]  /*3480*/  MUFU.EX2 R108, R108 ;  /* 0x0000006c006c7308 */ /* 0x000e620000000800 */
[C---:B----4-:R-:W-:Y:S02]  /*3490*/  FMUL.FTZ R50, R110.reuse, R49 ;  /* 0x000000316e327220 */ /* 0x050fe40000410000 */
[----:B------:R-:W-:-:S05]  /*34a0*/  FFMA.FTZ R48, R110, R48, R141 ;  /* 0x000000306e307223 */ /* 0x000fca000001008d */
[----:B------:R-:W4:Y:S01]  /*34b0*/  MUFU.EX2 R107, R107 ;  /* 0x0000006b006b7308 */ /* 0x000f220000000800 */
[C---:B0-----:R-:W-:Y:S02]  /*34c0*/  FMUL.FTZ R49, R109.reuse, R50 ;  /* 0x000000326d317220 */ /* 0x041fe40000410000 */
[----:B------:R-:W-:-:S05]  /*34d0*/  FFMA.FTZ R48, R109, R48, R152 ;  /* 0x000000306d307223 */ /* 0x000fca0000010098 */
[----:B------:R-:W0:Y:S01]  /*34e0*/  MUFU.EX2 R105, R105 ;  /* 0x0000006900697308 */ /* 0x000e220000000800 */
[C---:B-1----:R-:W-:Y:S02]  /*34f0*/  FMUL.FTZ R50, R108.reuse, R49 ;  /* 0x000000316c327220 */ /* 0x042fe40000410000 */
[----:B------:R-:W-:Y:S02]  /*3500*/  FFMA.FTZ R48, R108, R48, R139 ;  /* 0x000000306c307223 */ /* 0x000fe4000001008b */
[C---:B----4-:R-:W-:Y:S02]  /*3510*/  FMUL.FTZ R50, R107.reuse, R50 ;  /* 0x000000326b327220 */ /* 0x050fe40000410000 */
[----:B------:R-:W-:Y:S02]  /*3520*/  FFMA.FTZ R49, R107, R48, R150 ;  /* 0x000000306b317223 */ /* 0x000fe40000010096 */
[C---:B0-----:R-:W-:Y:S02]  /*3530*/  FMUL.FTZ R48, R105.reuse, R50 ;  /* 0x0000003269307220 */ /* 0x041fe40000410000 */
[----:B------:R-:W-:Y:S01]  /*3540*/  FFMA.FTZ R49, R105, R49, R148 ;  /* 0x0000003169317223 */ /* 0x000fe20000010094 */
[----:B------:R-:W-:Y:S05]  /*3550*/  @P0 BRA `(.L_x_1505) ;  /* 0x000000a000000947 */ /* 0x000fea0003800000 */
[----:B--23--:R-:W-:Y:S01]  /*3560*/  ULDC UR22, c[0x0][0x174] ;  /* 0x00005d0000167ab9 */ /* 0x00cfe20000000800 */
[----:B------:R-:W-:Y:S01]  /*3570*/  MOV R124, 0x3f800000 ;  /* 0x3f800000007c7802 */ /* 0x000fe20000000f00 */
        /* <DEDUP_REMOVED lines=8> */
.L_x_1505:
[----:B--23--:R-:W-:Y:S05]  /*3600*/  BSYNC B0 ;  /* 0x0000000000007941 */ /* 0x00cfea0003800000 */
.L_x_1504:
        /* <DEDUP_REMOVED lines=8> */
[----:B------:R-:W-:Y:S02]  /*3690*/  FMUL.FTZ R138, R101, UR36 ;  /* 0x00000024658a7c20 */ /* 0x000fe40008410000 */
[----:B------:R-:W-:Y:S02]  /*36a0*/  FMUL.FTZ R55, R104, UR36 ;  /* 0x0000002468377c20 */ /* 0x000fe40008410000 */
[----:B0-----:R-:W-:Y:S02]  /*36b0*/  FMUL.FTZ R50, R103, UR36 ;  /* 0x0000002467327c20 */ /* 0x001fe40008410000 */
[----:B------:R-:W-:Y:S02]  /*36c0*/  FMUL.FTZ R57, R116, UR36 ;  /* 0x0000002474397c20 */ /* 0x000fe40008410000 */
[----:B------:R-:W-:Y:S02]  /*36d0*/  FMUL.FTZ R54, R106, UR36 ;  /* 0x000000246a367c20 */ /* 0x000fe40008410000 */
[----:B--2---:R-:W-:-:S02]  /*36e0*/  FMUL.FTZ R49, R118, UR36 ;  /* 0x0000002476317c20 */ /* 0x004fc40008410000 */
        /* <DEDUP_REMOVED lines=36> */
.L_x_1559:
        /* <DEDUP_REMOVED lines=24> */
.L_x_1560:
[----:B------:R-:W-:Y:S02]  /*3ab0*/  ISETP.GE.AND P0, PT, R89, 0x10, PT ;  /* 0x000000105900780c */ /* 0x000fe40003f06270 */
[----:B------:R-:W-:-:S11]  /*3ac0*/  MOV R153, R155 ;  /* 0x0000009b00997202 */ /* 0x000fd60000000f00 */
        /* <DEDUP_REMOVED lines=8> */
[----:B-1---5:R-:W-:Y:S05]  /*3b50*/  CALL.REL.NOINC `($__internal_64_$__cuda_sm70_shflsync_idx_p) ;  /* 0x0000443000007944 */ /* 0x022fea0003c00000 */
.L_x_1510:
[----:B------:R-:W-:Y:S05]  /*3b60*/  BRA.CONV ~URZ, `(.L_x_1511) ;  /* 0x000000637f007947 */ /* 0x000fea000b800000 */
[----:B-1----:R-:W-:Y:S01]  /*3b70*/  HFMA2.MMA R51, -RZ, RZ, 0, 1.847743988037109375e-06 ;  /* 0x0000001fff337435 */ /* 0x002fe200000001ff */
[----:B0-----:R-:W-:-:S02]  /*3b80*/  MOV R56, R59 ;  /* 0x0000003b00387202 */ /* 0x001fc40000000f00 */
[----:B------:R-:W-:Y:S02]  /*3b90*/  MOV R55, 0x1f ;  /* 0x0000001f00377802 */ /* 0x000fe40000000f00 */
[----:B------:R-:W-:Y:S02]  /*3ba0*/  MOV R50, 0xffffffff ;  /* 0xffffffff00327802 */ /* 0x000fe40000000f00 */
[----:B------:R-:W-:Y:S02]  /*3bb0*/  MOV R54, 0x3bd0 ;  /* 0x00003bd000367802 */ /* 0x000fe40000000f00 */
[----:B-----5:R-:W-:Y:S05]  /*3bc0*/  CALL.REL.NOINC `($__internal_64_$__cuda_sm70_shflsync_idx_p) ;  /* 0x000043c000007944 */ /* 0x020fea0003c00000 */
.L_x_1511:
[----:B------:R-:W-:Y:S05]  /*3bd0*/  BRA.DIV ~URZ, `(.L_x_1512) ;  /* 0x00003a027f007947 */ /* 0x000fea000b800000 */
[----:B-----5:R-:W2:Y:S04]  /*3be0*/  SHFL.IDX PT, R94, R94, RZ, 0x1f ;  /* 0x00001fff5e5e7589 */ /* 0x020ea800000e0000 */
[----:B------:R3:W4:Y:S04]  /*3bf0*/  SHFL.IDX PT, R55, R95, RZ, 0x1f ;  /* 0x00001fff5f377589 */ /* 0x00072800000e0000 */
[----:B------:R-:W0:Y:S04]  /*3c00*/  SHFL.UP PT, R153, R153, 0x1, RZ ;  /* 0x0420000099997989 */ /* 0x000e2800000e00ff */
[----:B------:R-:W1:Y:S02]  /*3c10*/  SHFL.UP PT, R59, R59, 0x1, RZ ;  /* 0x042000003b3b7989 */ /* 0x000e6400000e00ff */
.L_x_1561:
[----:B0--3--:R-:W0:Y:S01]  /*3c20*/  LDS.64 R56, [R58+0x31d0] ;  /* 0x0031d0003a387984 */ /* 0x009e220000000a00 */
[----:B--2---:R-:W-:Y:S01]  /*3c30*/  MOV R54, R94 ;  /* 0x0000005e00367202 */ /* 0x004fe20000000f00 */
[----:B-1--4-:R-:W-:-:S02]  /*3c40*/  @P1 FFMA.FTZ R55, R55, R153, R59 ;  /* 0x0000009937371223 */ /* 0x012fc4000001003b */
[----:B------:R-:W1:Y:S02]  /*3c50*/  LDS.64 R48, [R58+0x31d8] ;  /* 0x0031d8003a307984 */ /* 0x000e640000000a00 */
[----:B------:R-:W-:Y:S02]  /*3c60*/  @P1 FMUL.FTZ R54, R54, R153 ;  /* 0x0000009936361220 */ /* 0x000fe40000410000 */
[----:B------:R-:W2:Y:S04]  /*3c70*/  LDS.64 R50, [R58+0x31e0] ;  /* 0x0031e0003a327984 */ /* 0x000ea80000000a00 */
[----:B------:R3:W-:Y:S01]  /*3c80*/  STS.64 [R58+0x31d0], R54 ;  /* 0x0031d0363a007388 */ /* 0x0007e20000000a00 */
[C---:B0-----:R-:W-:Y:S02]  /*3c90*/  FFMA.FTZ R57, R56.reuse, R55, R57 ;  /* 0x0000003738397223 */ /* 0x041fe40000010039 */
        /* <DEDUP_REMOVED lines=8> */
.L_x_1507:
[----:B------:R-:W-:Y:S05]  /*3d20*/  BSYNC B0 ;  /* 0x0000000000007941 */ /* 0x000fea0003800000 */
.L_x_1506:
[----:B------:R-:W-:Y:S01]  /*3d30*/  WARPSYNC 0xffffffff ;  /* 0xffffffff00007948 */ /* 0x000fe20003800000 */
[----:B------:R-:W-:Y:S01]  /*3d40*/  BAR.SYNC.DEFER_BLOCKING 0x0 ;  /* 0x0000000000007b1d */ /* 0x000fe20000010000 */
[C---:B-1-3--:R-:W-:Y:S01]  /*3d50*/  FMUL.FTZ R50, R105.reuse, R124 ;  /* 0x0000007c69327220 */ /* 0x04afe20000410000 */
        /* <DEDUP_REMOVED lines=10> */
[C---:B------:R-:W-:Y:S02]  /*3e00*/  FMUL.FTZ R50, R110.reuse, R51 ;  /* 0x000000336e327220 */ /* 0x040fe40000410000 */
[----:B------:R-:W-:-:S02]  /*3e10*/  FFMA.FTZ R49, R110, R49, R131 ;  /* 0x000000316e317223 */ /* 0x000fc40000010083 */
[C---:B------:R-:W-:Y:S01]  /*3e20*/  FMUL.FTZ R51, R111.reuse, R50 ;  /* 0x000000326f337220 */ /* 0x040fe20000410000 */
[----:B------:R-:W-:Y:S01]  /*3e30*/  MOV R50, UR21 ;  /* 0x0000001500327c02 */ /* 0x000fe20008000f00 */
[----:B------:R-:W-:Y:S01]  /*3e40*/  FFMA.FTZ R49, R111, R49, R132 ;  /* 0x000000316f317223 */ /* 0x000fe20000010084 */
[----:B------:R-:W0:Y:S02]  /*3e50*/  LDS R48, [R123.X8+0x31d4] ;  /* 0x0031d4007b307984 */ /* 0x000e240000008800 */
[----:B------:R-:W-:Y:S01]  /*3e60*/  ISETP.GE.OR P0, PT, R50, c[0x0][0x174], P0 ;  /* 0x00005d0032007a0c */ /* 0x000fe20000706670 */
        /* <DEDUP_REMOVED lines=8> */
[----:B0-----:R-:W-:Y:S02]  /*3ef0*/  FFMA.FTZ R146, R146, R48, R151 ;  /* 0x0000003092927223 */ /* 0x001fe40000010097 */
        /* <DEDUP_REMOVED lines=8> */
[----:B------:R-:W-:Y:S02]  /*3f80*/  FFMA.FTZ R162, R53, R164, R162 ;  /* 0x000000a435a27223 */ /* 0x000fe400000100a2 */
[C---:B------:R-:W-:Y:S02]  /*3f90*/  FMUL.FTZ R54, R99.reuse, R54 ;  /* 0x0000003663367220 */ /* 0x040fe40000410000 */
[----:B------:R-:W-:Y:S01]  /*3fa0*/  FFMA.FTZ R160, R99, R162, R160 ;  /* 0x000000a263a07223 */ /* 0x000fe200000100a0 */
[----:B------:R0:W1:Y:S01]  /*3fb0*/  @!P0 LDS.64 R48, [R55.X8+0x45e0] ;  /* 0x0045e00037308984 */ /* 0x0000620000008a00 */
[----:B------:R-:W-:Y:S01]  /*3fc0*/  FMUL.FTZ R54, R53, R54 ;  /* 0x0000003635367220 */ /* 0x000fe20000410000 */
[----:B------:R-:W-:Y:S01]  /*3fd0*/  ISETP.GT.U32.AND P0, PT, R90, 0x1f, PT ;  /* 0x0000001f5a00780c */ /* 0x000fe20003f04070 */
[----:B------:R-:W-:-:S02]  /*3fe0*/  FFMA.FTZ R158, R115, R160, R158 ;  /* 0x000000a0739e7223 */ /* 0x000fc4000001009e */
[----:B------:R-:W-:Y:S02]  /*3ff0*/  FMUL.FTZ R51, R93, R54 ;  /* 0x000000365d337220 */ /* 0x000fe40000410000 */
[----:B------:R-:W-:Y:S02]  /*4000*/  FFMA.FTZ R145, R114, R158, R145 ;  /* 0x0000009e72917223 */ /* 0x000fe40000010091 */
[C---:B------:R-:W-:Y:S02]  /*4010*/  FMUL.FTZ R54, R96.reuse, R51 ;  /* 0x0000003360367220 */ /* 0x040fe40000410000 */
[----:B-----5:R-:W-:Y:S02]  /*4020*/  FFMA.FTZ R95, R113, R145, R156 ;  /* 0x00000091715f7223 */ /* 0x020fe4000001009c */
[----:B------:R-:W-:Y:S02]  /*4030*/  FFMA.FTZ R51, R96, R50, R137 ;  /* 0x0000003260337223 */ /* 0x000fe40000010089 */
[----:B------:R-:W-:-:S02]  /*4040*/  FFMA.FTZ R143, R112, R95, R143 ;  /* 0x0000005f708f7223 */ /* 0x000fc4000001008f */
[----:B------:R-:W-:Y:S02]  /*4050*/  FMUL.FTZ R50, R97, R54 ;  /* 0x0000003661327220 */ /* 0x000fe40000410000 */
        /* <DEDUP_REMOVED lines=29> */
.L_x_1562:
        /* <DEDUP_REMOVED lines=26> */
.L_x_1563:
        /* <DEDUP_REMOVED lines=20> */
.L_x_1514:
[----:B01----:R-:W-:Y:S05]  /*4510*/  BSYNC B0 ;  /* 0x0000000000007941 */ /* 0x003fea0003800000 */
.L_x_1513:
[----:B------:R-:W-:Y:S01]  /*4520*/  WARPSYNC 0xffffffff ;  /* 0xffffffff00007948 */ /* 0x000fe20003800000 */
[----:B------:R-:W-:Y:S01]  /*4530*/  BAR.SYNC.DEFER_BLOCKING 0x0 ;  /* 0x0000000000007b1d */ /* 0x000fe20000010000 */
[----:B------:R-:W-:Y:S01]  /*4540*/  FMUL.FTZ R52, R52, R146 ;  /* 0x0000009234347220 */ /* 0x000fe20000410000 */
[----:B--2---:R-:W-:Y:S01]  /*4550*/  MOV R57, UR37 ;  /* 0x0000002500397c02 */ /* 0x004fe20008000f00 */
[----:B------:R-:W-:Y:S01]  /*4560*/  FMUL.FTZ R100, R100, R149 ;  /* 0x0000009564647220 */ /* 0x000fe20000410000 */
[----:B------:R-:W-:Y:S01]  /*4570*/  MOV R50, R90 ;  /* 0x0000005a00327202 */ /* 0x000fe20000000f00 */
[----:B------:R-:W-:Y:S01]  /*4580*/  FFMA.FTZ R51, R85, R52, RZ ;  /* 0x0000003455337223 */ /* 0x000fe200000100ff */
[----:B------:R-:W-:Y:S01]  /*4590*/  ULDC.64 UR22, c[0x0][0x2b8] ;  /* 0x0000ae0000167ab9 */ /* 0x000fe20000000a00 */
[----:B------:R-:W-:Y:S01]  /*45a0*/  FMUL.FTZ R98, R98, R147 ;  /* 0x0000009362627220 */ /* 0x000fe20000410000 */
[----:B------:R-:W-:Y:S01]  /*45b0*/  UIMAD UR22, UR38, UR22, URZ ;  /* 0x00000016261672a4 */ /* 0x000fe2000f8e023f */
[----:B------:R-:W-:Y:S01]  /*45c0*/  FFMA.FTZ R100, R84, R100, R51 ;  /* 0x0000006454647223 */ /* 0x000fe20000010033 */
[----:B------:R-:W-:Y:S01]  /*45d0*/  MOV R59, UR16 ;  /* 0x00000010003b7c02 */ /* 0x000fe20008000f00 */
[----:B------:R-:W-:Y:S01]  /*45e0*/  FMUL.FTZ R102, R102, R164 ;  /* 0x000000a466667220 */ /* 0x000fe20000410000 */
[----:B------:R-:W-:Y:S01]  /*45f0*/  UIMAD UR22, UR37, UR23, UR22 ;  /* 0x00000017251672a4 */ /* 0x000fe2000f8e0216 */
[----:B------:R-:W-:Y:S01]  /*4600*/  FFMA.FTZ R51, R83, R98, R100 ;  /* 0x0000006253337223 */ /* 0x000fe20000010064 */
[C---:B------:R-:W-:Y:S01]  /*4610*/  ISETP.NE.AND P2, PT, R90.reuse, RZ, PT ;  /* 0x000000ff5a00720c */ /* 0x040fe20003f45270 */
[----:B------:R-:W-:Y:S01]  /*4620*/  FMUL.FTZ R101, R101, R162 ;  /* 0x000000a265657220 */ /* 0x000fe20000410000 */
[----:B------:R-:W-:Y:S01]  /*4630*/  SHF.L.U32 R58, R90, 0x4, RZ ;  /* 0x000000045a3a7819 */ /* 0x000fe200000006ff */
[----:B------:R-:W-:Y:S01]  /*4640*/  FFMA.FTZ R102, R82, R102, R51 ;  /* 0x0000006652667223 */ /* 0x000fe20000010033 */
[----:B------:R-:W-:Y:S01]  /*4650*/  HFMA2.MMA R51, -RZ, RZ, 0, 0 ;  /* 0x00000000ff337435 */ /* 0x000fe200000001ff */
[----:B------:R-:W-:Y:S01]  /*4660*/  FMUL.FTZ R104, R104, R160 ;  /* 0x000000a068687220 */ /* 0x000fe20000410000 */
[----:B------:R-:W-:Y:S01]  /*4670*/  MOV R98, UR7 ;  /* 0x0000000700627c02 */ /* 0x000fe20008000f00 */
[----:B------:R-:W-:Y:S01]  /*4680*/  FFMA.FTZ R101, R81, R101, R102 ;  /* 0x0000006551657223 */ /* 0x000fe20000010066 */
[----:B------:R-:W-:Y:S01]  /*4690*/  BSSY B0, `(.L_x_1517) ;  /* 0x00000dc000007945 */ /* 0x000fe20003800000 */
[----:B------:R-:W-:Y:S01]  /*46a0*/  FMUL.FTZ R103, R103, R158 ;  /* 0x0000009e67677220 */ /* 0x000fe20000410000 */
[----:B------:R-:W0:Y:S01]  /*46b0*/  LDS R123, [R123.X8+0x36e4] ;  /* 0x0036e4007b7b7984 */ /* 0x000e220000008800 */
[----:B------:R-:W-:Y:S01]  /*46c0*/  FFMA.FTZ R104, R80, R104, R101 ;  /* 0x0000006850687223 */ /* 0x000fe20000010065 */
[----:B------:R-:W-:Y:S01]  /*46d0*/  IADD3 R101, R58, 0x1, RZ ;  /* 0x000000013a657810 */ /* 0x000fe20007ffe0ff */
[----:B------:R-:W-:Y:S01]  /*46e0*/  FMUL.FTZ R116, R116, R145 ;  /* 0x0000009174747220 */ /* 0x000fe20000410000 */
[----:B------:R1:W-:Y:S01]  /*46f0*/  @!P2 STS.64 [R98.X8+0x45e0], R48 ;  /* 0x0045e0306200a388 */ /* 0x0003e20000008a00 */
[----:B------:R-:W-:Y:S01]  /*4700*/  FFMA.FTZ R103, R79, R103, R104 ;  /* 0x000000674f677223 */ /* 0x000fe20000010068 */
[----:B------:R-:W-:Y:S01]  /*4710*/  HADD2.F32 R104, -RZ, R46.H1_H1 ;  /* 0x3000002eff687230 */ /* 0x000fe20000004100 */
[----:B------:R-:W-:-:S02]  /*4720*/  FMUL.FTZ R106, R106, R95 ;  /* 0x0000005f6a6a7220 */ /* 0x000fc40000410000 */
[----:B------:R-:W-:Y:S01]  /*4730*/  FFMA.FTZ R116, R78, R116, R103 ;  /* 0x000000744e747223 */ /* 0x000fe20000010067 */
[----:B------:R-:W-:Y:S01]  /*4740*/  LEA.HI.SX32 R103, R101, R58, 0x1b ;  /* 0x0000003a65677211 */ /* 0x000fe200078fdaff */
[----:B------:R-:W-:-:S04]  /*4750*/  IMAD.WIDE.U32 R50, R57, c[0x0][0x2b8], R50 ;  /* 0x0000ae0039327a25 */ /* 0x000fc800078e0032 */
[----:B------:R-:W-:Y:S01]  /*4760*/  FFMA.FTZ R55, R77, R106, R116 ;  /* 0x0000006a4d377223 */ /* 0x000fe20000010074 */
[----:B------:R-:W-:Y:S01]  /*4770*/  IADD3 R51, R51, UR22, RZ ;  /* 0x0000001633337c10 */ /* 0x000fe2000fffe0ff */
[----:B------:R-:W-:Y:S01]  /*4780*/  FMUL.FTZ R118, R118, R143 ;  /* 0x0000008f76767220 */ /* 0x000fe20000410000 */
        /* <DEDUP_REMOVED lines=8> */
[----:B------:R-:W-:Y:S01]  /*4810*/  UIADD3 UR23, UP0, UR16, -0x800, URZ ;  /* 0xfffff80010177890 */ /* 0x000fe2000ff1e03f */
[----:B------:R-:W-:-:S04]  /*4820*/  IMAD.WIDE.U32 R50, R55, c[0x0][0x2c0], R50 ;  /* 0x0000b00037327a25 */ /* 0x000fc800078e0032 */
[----:B------:R-:W-:Y:S01]  /*4830*/  FFMA.FTZ R117, R74, R120, R117 ;  /* 0x000000784a757223 */ /* 0x000fe20000010075 */
[----:B------:R-:W-:Y:S01]  /*4840*/  IADD3 R55, R51, UR22, RZ ;  /* 0x0000001633377c10 */ /* 0x000fe2000fffe0ff */
[----:B------:R-:W-:Y:S01]  /*4850*/  FMUL.FTZ R119, R119, R152 ;  /* 0x0000009877777220 */ /* 0x000fe20000410000 */
[----:B------:R-:W-:Y:S01]  /*4860*/  LEA R56, P1, R50, c[0x0][0x320], 0x2 ;  /* 0x0000c80032387a11 */ /* 0x000fe200078210ff */
[----:B------:R-:W-:Y:S01]  /*4870*/  FMUL.FTZ R122, R122, R139 ;  /* 0x0000008b7a7a7220 */ /* 0x000fe20000410000 */
[----:B------:R-:W-:Y:S01]  /*4880*/  IADD3 R54, P0, R50, UR23, RZ ;  /* 0x0000001732367c10 */ /* 0x000fe2000ff1e0ff */
[----:B------:R-:W-:Y:S01]  /*4890*/  FFMA.FTZ R52, R72, R119, R117 ;  /* 0x0000007748347223 */ /* 0x000fe20000010075 */
[----:B------:R-:W-:Y:S01]  /*48a0*/  LEA.HI.X R51, R50, c[0x0][0x324], R55, 0x2, P1 ;  /* 0x0000c90032337a11 */ /* 0x000fe200008f1437 */
[----:B------:R-:W-:Y:S01]  /*48b0*/  FMUL.FTZ R94, R147, UR36 ;  /* 0x00000024935e7c20 */ /* 0x000fe20008410000 */
[----:B------:R-:W-:Y:S01]  /*48c0*/  MOV R50, UR17 ;  /* 0x0000001100327c02 */ /* 0x000fe20008000f00 */
[----:B0-----:R-:W-:Y:S01]  /*48d0*/  FFMA.FTZ R127, R123, R124, R127 ;  /* 0x0000007c7b7f7223 */ /* 0x001fe2000001007f */
[----:B------:R-:W-:Y:S01]  /*48e0*/  PLOP3.LUT P1, PT, PT, PT, UP0, 0x80, 0x0 ;  /* 0x000000000000781c */ /* 0x000fe20003f2f008 */
[----:B------:R-:W-:Y:S01]  /*48f0*/  FFMA.FTZ R57, R71, R122, R52 ;  /* 0x0000007a47397223 */ /* 0x000fe20000010034 */
[C---:B------:R-:W-:Y:S01]  /*4900*/  IADD3 R117, R58.reuse, 0x3, RZ ;  /* 0x000000033a757810 */ /* 0x040fe20007ffe0ff */
[----:B------:R-:W-:Y:S01]  /*4910*/  FFMA.FTZ R105, R105, R127, R126 ;  /* 0x0000007f69697223 */ /* 0x000fe2000001007e */
[----:B------:R-:W-:Y:S01]  /*4920*/  IADD3.X R55, R55, -0x1, R50, P0, P1 ;  /* 0xffffffff37377810 */ /* 0x000fe200007e2432 */
[----:B------:R-:W-:Y:S01]  /*4930*/  FMUL.FTZ R52, R121, R150 ;  /* 0x0000009679347220 */ /* 0x000fe20000410000 */
[----:B------:R-:W-:Y:S01]  /*4940*/  LEA R50, P1, R59, R56, 0x2 ;  /* 0x000000383b327211 */ /* 0x000fe200078210ff */
[----:B------:R-:W-:Y:S01]  /*4950*/  FFMA.FTZ R128, R107, R105, R128 ;  /* 0x000000696b807223 */ /* 0x000fe20000010080 */
[----:B------:R-:W-:Y:S01]  /*4960*/  IADD3 R107, R58, 0x2, RZ ;  /* 0x000000023a6b7810 */ /* 0x000fe20007ffe0ff */
[----:B------:R-:W-:Y:S01]  /*4970*/  FMUL.FTZ R56, R146, UR36 ;  /* 0x0000002492387c20 */ /* 0x000fe20008410000 */
[----:B------:R-:W-:Y:S01]  /*4980*/  LEA.HI.SX32 R102, R117, R58, 0x1b ;  /* 0x0000003a75667211 */ /* 0x000fe200078fdaff */
[----:B------:R-:W-:Y:S01]  /*4990*/  FFMA.FTZ R129, R108, R128, R129 ;  /* 0x000000806c817223 */ /* 0x000fe20000010081 */
[----:B------:R-:W-:Y:S01]  /*49a0*/  LEA.HI.SX32 R107, R107, R58, 0x1b ;  /* 0x0000003a6b6b7211 */ /* 0x000fe200078fdaff */
[----:B------:R-:W-:Y:S01]  /*49b0*/  FFMA.FTZ R52, R70, R52, R57 ;  /* 0x0000003446347223 */ /* 0x000fe20000010039 */
[----:B------:R-:W-:Y:S01]  /*49c0*/  P2R R57, PR, RZ, 0x4 ;  /* 0x00000004ff397803 */ /* 0x000fe20000000000 */
[----:B------:R-:W-:Y:S01]  /*49d0*/  FFMA.FTZ R130, R109, R129, R130 ;  /* 0x000000816d827223 */ /* 0x000fe20000010082 */
[--C-:B------:R-:W-:Y:S01]  /*49e0*/  HADD2.F32 R109, -RZ, R47.reuse.H0_H0 ;  /* 0x2000002fff6d7230 */ /* 0x100fe20000004100 */
[----:B------:R-:W-:Y:S01]  /*49f0*/  FMUL.FTZ R59, R149, UR36 ;  /* 0x00000024953b7c20 */ /* 0x000fe20008410000 */
[----:B------:R-:W-:Y:S01]  /*4a00*/  HADD2.F32 R117, -RZ, R47.H1_H1 ;  /* 0x3000002fff757230 */ /* 0x000fe20000004100 */
[----:B------:R-:W-:-:S02]  /*4a10*/  FFMA.FTZ R131, R110, R130, R131 ;  /* 0x000000826e837223 */ /* 0x000fc40000010083 */
[----:B------:R-:W-:Y:S01]  /*4a20*/  FMUL.FTZ R57, R85, R56 ;  /* 0x0000003855397220 */ /* 0x000fe20000410000 */
[----:B------:R-:W-:Y:S01]  /*4a30*/  LEA.HI.SX32 R56, R58, R58, 0x1b ;  /* 0x0000003a3a387211 */ /* 0x000fe200078fdaff */
[----:B------:R-:W-:Y:S02]  /*4a40*/  FFMA.FTZ R132, R111, R131, R132 ;  /* 0x000000836f847223 */ /* 0x000fe40000010084 */
[----:B------:R-:W-:Y:S02]  /*4a50*/  FMUL.FTZ R58, R84, R59 ;  /* 0x0000003b543a7220 */ /* 0x000fe40000410000 */
[----:B------:R-:W-:Y:S01]  /*4a60*/  FFMA.FTZ R133, R112, R132, R133 ;  /* 0x0000008470857223 */ /* 0x000fe20000010085 */
[----:B------:R-:W-:Y:S01]  /*4a70*/  STS [R56.X4+0x1090], R57 ;  /* 0x0010903938007388 */ /* 0x000fe20000004800 */
[----:B------:R-:W-:Y:S02]  /*4a80*/  FMUL.FTZ R94, R83, R94 ;  /* 0x0000005e535e7220 */ /* 0x000fe40000410000 */
[----:B------:R-:W-:Y:S01]  /*4a90*/  FFMA.FTZ R134, R113, R133, R134 ;  /* 0x0000008571867223 */ /* 0x000fe20000010086 */
[----:B------:R-:W-:Y:S01]  /*4aa0*/  STS [R103.X4+0x1094], R58 ;  /* 0x0010943a67007388 */ /* 0x000fe20000004800 */
[----:B-1----:R-:W-:-:S02]  /*4ab0*/  FFMA.FTZ R48, -R18, R109, R150 ;  /* 0x0000006d12307223 */ /* 0x002fc40000010196 */
[----:B------:R-:W-:Y:S01]  /*4ac0*/  FFMA.FTZ R135, R114, R134, R135 ;  /* 0x0000008672877223 */ /* 0x000fe20000010087 */
[----:B------:R0:W-:Y:S01]  /*4ad0*/  STS [R107.X4+0x1098], R94 ;  /* 0x0010985e6b007388 */ /* 0x0001e20000004800 */
[----:B------:R-:W-:Y:S02]  /*4ae0*/  FMUL.FTZ R49, R105, UR27 ;  /* 0x0000001b69317c20 */ /* 0x000fe40008410000 */
[----:B------:R-:W-:Y:S01]  /*4af0*/  FFMA.FTZ R136, R115, R135, R136 ;  /* 0x0000008773887223 */ /* 0x000fe20000010088 */
[----:B------:R-:W-:Y:S01]  /*4b00*/  HADD2.F32 R115, -RZ, R46.H0_H0 ;  /* 0x2000002eff737230 */ /* 0x000fe20000004100 */
[----:B------:R-:W-:Y:S02]  /*4b10*/  FMUL.FTZ R101, R164, UR36 ;  /* 0x00000024a4657c20 */ /* 0x000fe40008410000 */
[----:B------:R-:W-:Y:S02]  /*4b20*/  FFMA.FTZ R59, -R16, R117, R148 ;  /* 0x00000075103b7223 */ /* 0x000fe40000010194 */
[----:B------:R-:W-:-:S02]  /*4b30*/  FMUL.FTZ R98, R127, UR27 ;  /* 0x0000001b7f627c20 */ /* 0x000fc40008410000 */
[----:B0-----:R-:W-:Y:S02]  /*4b40*/  FMUL.FTZ R94, R48, R49 ;  /* 0x00000031305e7220 */ /* 0x001fe40000410000 */
[----:B------:R-:W-:Y:S02]  /*4b50*/  FFMA.FTZ R49, -R19, R104, R139 ;  /* 0x0000006813317223 */ /* 0x000fe4000001018b */
[----:B------:R-:W-:Y:S02]  /*4b60*/  FMUL.FTZ R100, R128, UR27 ;  /* 0x0000001b80647c20 */ /* 0x000fe40008410000 */
[----:B------:R-:W-:Y:S01]  /*4b70*/  FFMA.FTZ R99, R99, R136, R138 ;  /* 0x0000008863637223 */ /* 0x000fe2000001008a */
[----:B------:R-:W-:Y:S01]  /*4b80*/  HADD2.F32 R138, -RZ, R45.H1_H1 ;  /* 0x3000002dff8a7230 */ /* 0x000fe20000004100 */
[----:B------:R-:W-:Y:S02]  /*4b90*/  FFMA.FTZ R57, R109, R105, R94 ;  /* 0x000000696d397223 */ /* 0x000fe4000001005e */
[----:B------:R-:W-:-:S02]  /*4ba0*/  FMUL.FTZ R101, R82, R101 ;  /* 0x0000006552657220 */ /* 0x000fc40000410000 */
[----:B------:R-:W-:Y:S02]  /*4bb0*/  FMUL.FTZ R94, R162, UR36 ;  /* 0x00000024a25e7c20 */ /* 0x000fe40008410000 */
[----:B------:R-:W-:Y:S01]  /*4bc0*/  FMUL.FTZ R58, R59, R98 ;  /* 0x000000623b3a7220 */ /* 0x000fe20000410000 */
[----:B------:R0:W-:Y:S01]  /*4bd0*/  STS [R102.X4+0x109c], R101 ;  /* 0x00109c6566007388 */ /* 0x0001e20000004800 */
[----:B------:R-:W-:Y:S02]  /*4be0*/  FMUL.FTZ R109, R49, R100 ;  /* 0x00000064316d7220 */ /* 0x000fe40000410000 */
[----:B------:R-:W-:Y:S02]  /*4bf0*/  FFMA.FTZ R140, R53, R99, R140 ;  /* 0x00000063358c7223 */ /* 0x000fe4000001008c */
[----:B------:R-:W-:Y:S02]  /*4c00*/  FMUL.FTZ R107, R160, UR36 ;  /* 0x00000024a06b7c20 */ /* 0x000fe40008410000 */
[----:B------:R-:W-:-:S02]  /*4c10*/  FMUL.FTZ R98, R158, UR36 ;  /* 0x000000249e627c20 */ /* 0x000fc40008410000 */
[----:B------:R-:W-:Y:S02]  /*4c20*/  FMUL.FTZ R103, R81, R94 ;  /* 0x0000005e51677220 */ /* 0x000fe40000410000 */
[----:B------:R-:W-:Y:S02]  /*4c30*/  FFMA.FTZ R94, R104, R128, R109 ;  /* 0x00000080685e7223 */ /* 0x000fe4000001006d */
[----:B------:R-:W-:Y:S01]  /*4c40*/  FFMA.FTZ R93, R93, R140, R142 ;  /* 0x0000008c5d5d7223 */ /* 0x000fe2000001008e */
[----:B------:R-:W-:Y:S01]  /*4c50*/  STS [R56.X4+0x10a0], R103 ;  /* 0x0010a06738007388 */ /* 0x000fe20000004800 */
[----:B------:R-:W-:Y:S02]  /*4c60*/  FMUL.FTZ R107, R80, R107 ;  /* 0x0000006b506b7220 */ /* 0x000fe40000410000 */
[----:B0-----:R-:W-:Y:S02]  /*4c70*/  FMUL.FTZ R101, R79, R98 ;  /* 0x000000624f657220 */ /* 0x001fe40000410000 */
[----:B------:R-:W-:Y:S01]  /*4c80*/  FMUL.FTZ R109, R145, UR36 ;  /* 0x00000024916d7c20 */ /* 0x000fe20008410000 */
[----:B------:R0:W-:Y:S01]  /*4c90*/  STS [R56.X4+0x10a4], R107 ;  /* 0x0010a46b38007388 */ /* 0x0001e20000004800 */
[----:B------:R-:W-:-:S02]  /*4ca0*/  FMUL.FTZ R98, R95, UR36 ;  /* 0x000000245f627c20 */ /* 0x000fc40008410000 */
[----:B------:R-:W-:Y:S01]  /*4cb0*/  FMUL.FTZ R53, R141, UR36 ;  /* 0x000000248d357c20 */ /* 0x000fe20008410000 */
[----:B------:R1:W-:Y:S01]  /*4cc0*/  STS [R56.X4+0x10a8], R101 ;  /* 0x0010a86538007388 */ /* 0x0003e20000004800 */
[----:B------:R-:W-:Y:S02]  /*4cd0*/  FMUL.FTZ R100, R154, UR36 ;  /* 0x000000249a647c20 */ /* 0x000fe40008410000 */
[----:B------:R-:W-:Y:S02]  /*4ce0*/  FFMA.FTZ R96, R96, R93, R137 ;  /* 0x0000005d60607223 */ /* 0x000fe40000010089 */
[----:B------:R-:W-:Y:S02]  /*4cf0*/  FMUL.FTZ R109, R78, R109 ;  /* 0x0000006d4e6d7220 */ /* 0x000fe40000410000 */
[----:B------:R-:W-:Y:S02]  /*4d00*/  FMUL.FTZ R111, R77, R98 ;  /* 0x000000624d6f7220 */ /* 0x000fe40000410000 */
[----:B------:R-:W-:Y:S01]  /*4d10*/  FMUL.FTZ R98, R139, UR36 ;  /* 0x000000248b627c20 */ /* 0x000fe20008410000 */
[----:B------:R2:W-:Y:S01]  /*4d20*/  STS [R56.X4+0x10ac], R109 ;  /* 0x0010ac6d38007388 */ /* 0x0005e20000004800 */
[----:B0-----:R-:W-:-:S02]  /*4d30*/  FMUL.FTZ R107, R152, UR36 ;  /* 0x00000024986b7c20 */ /* 0x001fc40008410000 */
[----:B-1----:R-:W-:Y:S01]  /*4d40*/  FMUL.FTZ R101, R74, R53 ;  /* 0x000000354a657220 */ /* 0x002fe20000410000 */
[----:B------:R-:W-:Y:S01]  /*4d50*/  STS [R56.X4+0x10b0], R111 ;  /* 0x0010b06f38007388 */ /* 0x000fe20000004800 */
[----:B------:R-:W-:Y:S01]  /*4d60*/  FMUL.FTZ R103, R75, R100 ;  /* 0x000000644b677220 */ /* 0x000fe20000410000 */
[--C-:B------:R-:W-:Y:S01]  /*4d70*/  HADD2.F32 R100, -RZ, R40.reuse.H1_H1 ;  /* 0x30000028ff647230 */ /* 0x100fe20000004100 */
[----:B------:R-:W-:Y:S01]  /*4d80*/  FFMA.FTZ R152, -R20, R115, R152 ;  /* 0x0000007314987223 */ /* 0x000fe20000010198 */
[----:B------:R0:W-:Y:S01]  /*4d90*/  STS [R56.X4+0x10bc], R101 ;  /* 0x0010bc6538007388 */ /* 0x0001e20000004800 */
[----:B------:R-:W-:Y:S02]  /*4da0*/  FMUL.FTZ R53, R129, UR27 ;  /* 0x0000001b81357c20 */ /* 0x000fe40008410000 */
[----:B------:R-:W-:Y:S01]  /*4db0*/  FFMA.FTZ R144, R97, R96, R144 ;  /* 0x0000006061907223 */ /* 0x000fe20000010090 */
[----:B------:R-:W-:Y:S01]  /*4dc0*/  HADD2.F32 R97, -RZ, R40.H0_H0 ;  /* 0x20000028ff617230 */ /* 0x000fe20000004100 */
[----:B--2---:R-:W-:Y:S01]  /*4dd0*/  FMUL.FTZ R109, R71, R98 ;  /* 0x00000062476d7220 */ /* 0x004fe20000410000 */
[----:B------:R1:W-:Y:S01]  /*4de0*/  STS [R56.X4+0x10b8], R103 ;  /* 0x0010b86738007388 */ /* 0x0003e20000004800 */
[----:B------:R-:W-:-:S02]  /*4df0*/  FMUL.FTZ R98, R152, R53 ;  /* 0x0000003598627220 */ /* 0x000fc40000410000 */
[C---:B------:R-:W-:Y:S01]  /*4e00*/  FMUL.FTZ R102, R32.reuse, R144 ;  /* 0x0000009020667220 */ /* 0x040fe20000410000 */
[----:B------:R2:W-:Y:S01]  /*4e10*/  STS [R56.X4+0x10c4], R109 ;  /* 0x0010c46d38007388 */ /* 0x0005e20000004800 */
[----:B------:R-:W-:Y:S01]  /*4e20*/  FFMA.FTZ R53, R115, R129, R98 ;  /* 0x0000008173357223 */ /* 0x000fe20000010062 */
[--C-:B------:R-:W-:Y:S01]  /*4e30*/  HADD2.F32 R98, -RZ, R41.reuse.H0_H0 ;  /* 0x20000029ff627230 */ /* 0x100fe20000004100 */
[----:B------:R-:W-:Y:S01]  /*4e40*/  FFMA.FTZ R104, -R31, R100, R149 ;  /* 0x000000641f687223 */ /* 0x000fe20000010195 */
[----:B0-----:R-:W-:Y:S01]  /*4e50*/  HADD2.F32 R101, -RZ, R41.H1_H1 ;  /* 0x30000029ff657230 */ /* 0x001fe20000004100 */
[----:B------:R-:W-:Y:S01]  /*4e60*/  FMUL.FTZ R113, R143, UR36 ;  /* 0x000000248f717c20 */ /* 0x000fe20008410000 */
[----:B------:R-:W-:Y:S01]  /*4e70*/  HADD2.F32 R115, -RZ, R43.H0_H0 ;  /* 0x2000002bff737230 */ /* 0x000fe20000004100 */
[----:B-1----:R-:W-:Y:S02]  /*4e80*/  FFMA.FTZ R103, -R32, R97, R146 ;  /* 0x0000006120677223 */ /* 0x002fe40000010192 */
[----:B------:R-:W-:-:S02]  /*4e90*/  FMUL.FTZ R107, R72, R107 ;  /* 0x0000006b486b7220 */ /* 0x000fc40000410000 */
[----:B--2---:R-:W-:Y:S02]  /*4ea0*/  FMUL.FTZ R109, R31, R96 ;  /* 0x000000601f6d7220 */ /* 0x004fe40000410000 */
[----:B------:R-:W-:Y:S01]  /*4eb0*/  FFMA.FTZ R108, R102, R103, RZ ;  /* 0x00000067666c7223 */ /* 0x000fe200000100ff */
[----:B------:R0:W-:Y:S01]  /*4ec0*/  STS [R56.X4+0x10c0], R107 ;  /* 0x0010c06b38007388 */ /* 0x0001e20000004800 */
[C---:B------:R-:W-:Y:S02]  /*4ed0*/  FFMA.FTZ R147, -R30.reuse, R98, R147 ;  /* 0x000000621e937223 */ /* 0x040fe40000010193 */
[----:B------:R-:W-:Y:S02]  /*4ee0*/  FMUL.FTZ R106, R30, R93 ;  /* 0x0000005d1e6a7220 */ /* 0x000fe40000410000 */
[----:B------:R-:W-:Y:S02]  /*4ef0*/  FFMA.FTZ R108, R109, R104, R108 ;  /* 0x000000686d6c7223 */ /* 0x000fe4000001006c */
[----:B------:R-:W-:-:S02]  /*4f00*/  FMUL.FTZ R113, R76, R113 ;  /* 0x000000714c717220 */ /* 0x000fc40000410000 */
[C---:B------:R-:W-:Y:S01]  /*4f10*/  FFMA.FTZ R164, -R29.reuse, R101, R164 ;  /* 0x000000651da47223 */ /* 0x040fe200000101a4 */
[----:B0-----:R-:W-:Y:S01]  /*4f20*/  HADD2.F32 R107, -RZ, R42.H0_H0 ;  /* 0x2000002aff6b7230 */ /* 0x001fe20000004100 */
[----:B------:R-:W-:Y:S01]  /*4f30*/  FMUL.FTZ R111, R29, R140 ;  /* 0x0000008c1d6f7220 */ /* 0x000fe20000410000 */
[----:B------:R0:W-:Y:S01]  /*4f40*/  STS [R56.X4+0x10b4], R113 ;  /* 0x0010b47138007388 */ /* 0x0001e20000004800 */
[----:B------:R-:W-:Y:S02]  /*4f50*/  FFMA.FTZ R112, R106, R147, R108 ;  /* 0x000000936a707223 */ /* 0x000fe4000001006c */
[----:B------:R-:W-:Y:S02]  /*4f60*/  FFMA.FTZ R58, R117, R127, R58 ;  /* 0x0000007f753a7223 */ /* 0x000fe4000001003a */
[C---:B------:R-:W-:Y:S02]  /*4f70*/  FFMA.FTZ R117, -R28.reuse, R107, R162 ;  /* 0x0000006b1c757223 */ /* 0x040fe400000101a2 */
[----:B------:R-:W-:-:S02]  /*4f80*/  FMUL.FTZ R108, R28, R99 ;  /* 0x000000631c6c7220 */ /* 0x000fc40000410000 */
[----:B------:R-:W-:Y:S01]  /*4f90*/  FFMA.FTZ R114, R111, R164, R112 ;  /* 0x000000a46f727223 */ /* 0x000fe20000010070 */
[----:B0-----:R-:W-:Y:S01]  /*4fa0*/  HADD2.F32 R113, -RZ, R42.H1_H1 ;  /* 0x3000002aff717230 */ /* 0x001fe20000004100 */
[C---:B------:R-:W-:Y:S01]  /*4fb0*/  FMUL.FTZ R119, R27.reuse, R136 ;  /* 0x000000881b777220 */ /* 0x040fe20000410000 */
[----:B------:R-:W-:Y:S01]  /*4fc0*/  HADD2.F32 R112, -RZ, R43.H1_H1 ;  /* 0x3000002bff707230 */ /* 0x000fe20000004100 */
[----:B------:R-:W-:Y:S01]  /*4fd0*/  FFMA.FTZ R116, R108, R117, R114 ;  /* 0x000000756c747223 */ /* 0x000fe20000010072 */
[----:B------:R-:W-:Y:S01]  /*4fe0*/  HADD2.F32 R114, -RZ, R44.H0_H0 ;  /* 0x2000002cff727230 */ /* 0x000fe20000004100 */
[----:B------:R-:W-:Y:S02]  /*4ff0*/  FFMA.FTZ R160, -R27, R113, R160 ;  /* 0x000000711ba07223 */ /* 0x000fe400000101a0 */
[C---:B------:R-:W-:Y:S02]  /*5000*/  FFMA.FTZ R121, -R26.reuse, R115, R158 ;  /* 0x000000731a797223 */ /* 0x040fe4000001019e */
[----:B------:R-:W-:-:S02]  /*5010*/  FMUL.FTZ R118, R26, R135 ;  /* 0x000000871a767220 */ /* 0x000fc40000410000 */
[----:B------:R-:W-:Y:S01]  /*5020*/  FFMA.FTZ R122, R119, R160, R116 ;  /* 0x000000a0777a7223 */ /* 0x000fe20000010074 */
[----:B------:R-:W-:Y:S01]  /*5030*/  HADD2.F32 R116, -RZ, R44.H1_H1 ;  /* 0x3000002cff747230 */ /* 0x000fe20000004100 */
[C---:B------:R-:W-:Y:S01]  /*5040*/  FFMA.FTZ R120, -R25.reuse, R112, R145 ;  /* 0x0000007019787223 */ /* 0x040fe20000010191 */
[----:B------:R-:W-:Y:S01]  /*5050*/  HADD2.F32 R145, -RZ, R45.H0_H0 ;  /* 0x2000002dff917230 */ /* 0x000fe20000004100 */
[----:B------:R-:W-:Y:S02]  /*5060*/  FMUL.FTZ R123, R25, R134 ;  /* 0x00000086197b7220 */ /* 0x000fe40000410000 */
[----:B------:R-:W-:Y:S02]  /*5070*/  FFMA.FTZ R124, R118, R121, R122 ;  /* 0x00000079767c7223 */ /* 0x000fe4000001007a */
[C---:B------:R-:W-:Y:S02]  /*5080*/  FFMA.FTZ R95, -R24.reuse, R114, R95 ;  /* 0x00000072185f7223 */ /* 0x040fe4000001015f */
[----:B------:R-:W-:-:S02]  /*5090*/  FMUL.FTZ R122, R24, R133 ;  /* 0x00000085187a7220 */ /* 0x000fc40000410000 */
[----:B------:R-:W-:Y:S02]  /*50a0*/  FFMA.FTZ R124, R123, R120, R124 ;  /* 0x000000787b7c7223 */ /* 0x000fe4000001007c */
[----:B------:R-:W-:Y:S02]  /*50b0*/  FMUL.FTZ R110, R125, R148 ;  /* 0x000000947d6e7220 */ /* 0x000fe40000410000 */
[C---:B------:R-:W-:Y:S02]  /*50c0*/  FFMA.FTZ R126, -R23.reuse, R116, R143 ;  /* 0x00000074177e7223 */ /* 0x040fe4000001018f */
[----:B------:R-:W-:Y:S02]  /*50d0*/  FMUL.FTZ R139, R23, R132 ;  /* 0x00000084178b7220 */ /* 0x000fe40000410000 */
[----:B------:R-:W-:Y:S02]  /*50e0*/  FFMA.FTZ R125, R122, R95, R124 ;  /* 0x0000005f7a7d7223 */ /* 0x000fe4000001007c */
[----:B------:R-:W-:-:S02]  /*50f0*/  FFMA.FTZ R154, -R22, R145, R154 ;  /* 0x00000091169a7223 */ /* 0x000fc4000001019a */
[----:B------:R-:W-:Y:S02]  /*5100*/  FMUL.FTZ R124, R22, R131 ;  /* 0x00000083167c7220 */ /* 0x000fe40000410000 */
[----:B------:R-:W-:Y:S02]  /*5110*/  FFMA.FTZ R143, R139, R126, R125 ;  /* 0x0000007e8b8f7223 */ /* 0x000fe4000001007d */
[C---:B------:R-:W-:Y:S02]  /*5120*/  FFMA.FTZ R141, -R21.reuse, R138, R141 ;  /* 0x0000008a158d7223 */ /* 0x040fe4000001018d */
[----:B------:R-:W-:Y:S02]  /*5130*/  FMUL.FTZ R125, R21, R130 ;  /* 0x00000082157d7220 */ /* 0x000fe40000410000 */
[----:B------:R-:W-:Y:S02]  /*5140*/  FMUL.FTZ R146, R130, UR27 ;  /* 0x0000001b82927c20 */ /* 0x000fe40008410000 */
[----:B------:R-:W-:-:S02]  /*5150*/  FFMA.FTZ R142, R124, R154, R143 ;  /* 0x0000009a7c8e7223 */ /* 0x000fc4000001008f */
[----:B------:R-:W-:Y:S02]  /*5160*/  FMUL.FTZ R143, R141, R146 ;  /* 0x000000928d8f7220 */ /* 0x000fe40000410000 */
[----:B------:R-:W-:Y:S01]  /*5170*/  FFMA.FTZ R142, R125, R141, R142 ;  /* 0x0000008d7d8e7223 */ /* 0x000fe2000001008e */
[----:B------:R-:W-:Y:S01]  /*5180*/  MOV R141, UR23 ;  /* 0x00000017008d7c02 */ /* 0x000fe20008000f00 */
[----:B------:R-:W-:Y:S02]  /*5190*/  FMUL.FTZ R137, R150, UR36 ;  /* 0x0000002496897c20 */ /* 0x000fe40008410000 */
[----:B------:R-:W-:Y:S01]  /*51a0*/  FMUL.FTZ R148, R148, UR36 ;  /* 0x0000002494947c20 */ /* 0x000fe20008410000 */
[----:B------:R-:W-:Y:S01]  /*51b0*/  IADD3 R141, -R141, c[0x0][0x168], -R90 ;  /* 0x00005a008d8d7a10 */ /* 0x000fe20007ffe95a */
[----:B------:R-:W-:Y:S02]  /*51c0*/  FMUL.FTZ R129, R20, R129 ;  /* 0x0000008114817220 */ /* 0x000fe40000410000 */
[----:B------:R-:W-:Y:S01]  /*51d0*/  FMUL.FTZ R151, R70, R137 ;  /* 0x0000008946977220 */ /* 0x000fe20000410000 */
[----:B------:R-:W-:Y:S01]  /*51e0*/  ISETP.GE.AND P0, PT, R141, 0x1, PT ;  /* 0x000000018d00780c */ /* 0x000fe20003f06270 */
[----:B------:R-:W-:-:S02]  /*51f0*/  FMUL.FTZ R153, R69, R148 ;  /* 0x0000009445997220 */ /* 0x000fc40000410000 */
[----:B------:R-:W-:Y:S01]  /*5200*/  FMUL.FTZ R137, R131, UR27 ;  /* 0x0000001b83897c20 */ /* 0x000fe20008410000 */
[----:B------:R-:W-:Y:S01]  /*5210*/  STS [R56.X4+0x10c8], R151 ;  /* 0x0010c89738007388 */ /* 0x000fe20000004800 */
[----:B------:R-:W-:Y:S02]  /*5220*/  FFMA.FTZ R142, R129, R152, R142 ;  /* 0x00000098818e7223 */ /* 0x000fe4000001008e */
[----:B------:R-:W-:Y:S01]  /*5230*/  FMUL.FTZ R128, R19, R128 ;  /* 0x0000008013807220 */ /* 0x000fe20000410000 */
[----:B------:R0:W-:Y:S01]  /*5240*/  STS [R56.X4+0x10cc], R153 ;  /* 0x0010cc9938007388 */ /* 0x0001e20000004800 */
[----:B------:R-:W-:Y:S02]  /*5250*/  FFMA.FTZ R130, R138, R130, R143 ;  /* 0x000000828a827223 */ /* 0x000fe4000001008f */
[----:B------:R-:W-:Y:S02]  /*5260*/  FMUL.FTZ R154, R154, R137 ;  /* 0x000000899a9a7220 */ /* 0x000fe40000410000 */
[----:B------:R-:W-:-:S02]  /*5270*/  FFMA.FTZ R142, R128, R49, R142 ;  /* 0x00000031808e7223 */ /* 0x000fc4000001008e */
[----:B------:R-:W-:Y:S02]  /*5280*/  FMUL.FTZ R149, R132, UR27 ;  /* 0x0000001b84957c20 */ /* 0x000fe40008410000 */
[----:B------:R-:W-:Y:S02]  /*5290*/  FMUL.FTZ R143, R18, R105 ;  /* 0x00000069128f7220 */ /* 0x000fe40000410000 */
[----:B------:R-:W-:Y:S02]  /*52a0*/  FFMA.FTZ R137, R145, R131, R154 ;  /* 0x0000008391897223 */ /* 0x000fe4000001009a */
[----:B------:R-:W-:Y:S02]  /*52b0*/  FADD.FTZ R6, R139, R6 ;  /* 0x000000068b067221 */ /* 0x000fe40000010000 */
[----:B------:R-:W-:Y:S02]  /*52c0*/  FMUL.FTZ R149, R126, R149 ;  /* 0x000000957e957220 */ /* 0x000fe40000410000 */
[----:B------:R-:W-:-:S02]  /*52d0*/  FFMA.FTZ R148, R143, R48, R142 ;  /* 0x000000308f947223 */ /* 0x000fc4000001008e */
        /* <DEDUP_REMOVED lines=8> */
[----:B0-----:R-:W-:Y:S01]  /*5360*/  FMUL.FTZ R56, R144, UR27 ;  /* 0x0000001b90387c20 */ /* 0x001fe20008410000 */
        /* <DEDUP_REMOVED lines=14> */
.L_x_1518:
[----:B------:R-:W-:Y:S05]  /*5450*/  BSYNC B0 ;  /* 0x0000000000007941 */ /* 0x000fea0003800000 */
.L_x_1517:
[----:B0-----:R-:W-:Y:S01]  /*5460*/  MOV R48, UR16 ;  /* 0x0000001000307c02 */ /* 0x001fe20008000f00 */
[----:B------:R-:W-:Y:S01]  /*5470*/  USHF.L.U32 UR26, UR8, 0x2, URZ ;  /* 0x00000002081a7899 */ /* 0x000fe2000800063f */
[----:B------:R-:W-:Y:S01]  /*5480*/  MOV R49, UR17 ;  /* 0x0000001100317c02 */ /* 0x000fe20008000f00 */
[----:B------:R-:W-:Y:S01]  /*5490*/  USHF.L.U64.HI UR27, UR8, 0x2, UR9 ;  /* 0x00000002081b7899 */ /* 0x000fe20008010209 */
[----:B------:R-:W-:Y:S01]  /*54a0*/  ISETP.GE.AND P0, PT, R141, 0x81, PT ;  /* 0x000000818d00780c */ /* 0x000fe20003f06270 */
[----:B------:R-:W-:Y:S01]  /*54b0*/  ULDC.64 UR22, c[0x0][0x2d0] ;  /* 0x0000b40000167ab9 */ /* 0x000fe20000000a00 */
[----:B------:R-:W-:Y:S01]  /*54c0*/  LEA.HI.X R51, R48, R51, R49, 0x2, P1 ;  /* 0x0000003330337211 */ /* 0x000fe200008f1431 */
[----:B------:R-:W-:Y:S01]  /*54d0*/  FMUL.FTZ R49, R69, R110 ;  /* 0x0000006e45317220 */ /* 0x000fe20000410000 */
[----:B------:R-:W-:Y:S01]  /*54e0*/  UIMAD UR22, UR27, UR22, URZ ;  /* 0x000000161b1672a4 */ /* 0x000fe2000f8e023f */
[----:B------:R-:W-:Y:S01]  /*54f0*/  MOV R55, UR26 ;  /* 0x0000001a00377c02 */ /* 0x000fe20008000f00 */
[----:B------:R-:W-:Y:S01]  /*5500*/  FMUL.FTZ R127, R16, R127 ;  /* 0x0000007f107f7220 */ /* 0x000fe20000410000 */
[----:B------:R-:W-:Y:S01]  /*5510*/  BSSY B0, `(.L_x_1519) ;  /* 0x0000011000007945 */ /* 0x000fe20003800000 */
[----:B------:R-:W-:Y:S01]  /*5520*/  FADD.FTZ R48, R52, R49 ;  /* 0x0000003134307221 */ /* 0x000fe20000010000 */
[C---:B------:R-:W-:Y:S01]  /*5530*/  IADD3 R49, R90.reuse, 0x80, RZ ;  /* 0x000000805a317810 */ /* 0x040fe20007ffe0ff */
[----:B------:R-:W-:Y:S01]  /*5540*/  UIMAD UR22, UR26, UR23, UR22 ;  /* 0x000000171a1672a4 */ /* 0x000fe2000f8e0216 */
[----:B------:R-:W-:Y:S01]  /*5550*/  IMAD.WIDE.U32 R50, R55, c[0x0][0x2d0], R50 ;  /* 0x0000b40037327a25 */ /* 0x000fe200078e0032 */
[----:B------:R-:W-:-:S02]  /*5560*/  IADD3 R55, R90, 0x100, RZ ;  /* 0x000001005a377810 */ /* 0x000fc40007ffe0ff */
[----:B------:R-:W-:Y:S01]  /*5570*/  LEA.HI.SX32 R49, R49, R90, 0x1b ;  /* 0x0000005a31317211 */ /* 0x000fe200078fdaff */
[----:B------:R-:W-:Y:S01]  /*5580*/  FMUL.FTZ R59, R127, R59 ;  /* 0x0000003b7f3b7220 */ /* 0x000fe20000410000 */
[----:B------:R-:W-:Y:S01]  /*5590*/  IADD3 R51, R51, UR22, RZ ;  /* 0x0000001633337c10 */ /* 0x000fe2000fffe0ff */
[----:B------:R-:W-:Y:S02]  /*55a0*/  FADD.FTZ R0, R127, R0 ;  /* 0x000000007f007221 */ /* 0x000fe40000010000 */
[----:B------:R-:W-:Y:S01]  /*55b0*/  FADD.FTZ R52, R148, R59 ;  /* 0x0000003b94347221 */ /* 0x000fe20000010000 */
[----:B------:R-:W0:Y:S01]  /*55c0*/  LDS R49, [R49.X4+0x1290] ;  /* 0x0012900031317984 */ /* 0x000e220000004800 */
[----:B------:R-:W-:Y:S01]  /*55d0*/  FADD.FTZ R3, R143, R3 ;  /* 0x000000038f037221 */ /* 0x000fe20000010000 */
[----:B------:R-:W-:Y:S01]  /*55e0*/  IADD3 R59, R90, 0x180, RZ ;  /* 0x000001805a3b7810 */ /* 0x000fe20007ffe0ff */
[----:B------:R-:W-:Y:S01]  /*55f0*/  FADD.FTZ R2, R128, R2 ;  /* 0x0000000280027221 */ /* 0x000fe20000010000 */
[----:B------:R-:W-:Y:S05]  /*5600*/  @!P0 BRA `(.L_x_1520) ;  /* 0x0000001000008947 */ /* 0x000fea0003800000 */
[----:B0-----:R0:W-:Y:S02]  /*5610*/  RED.E.ADD.F32.FTZ.RN.STRONG.GPU [R50.64+-0x1e00], R49 ;  /* 0xffe200313200798e */ /* 0x0011e4000c10e7a0 */
.L_x_1520:
[----:B------:R-:W-:Y:S05]  /*5620*/  BSYNC B0 ;  /* 0x0000000000007941 */ /* 0x000fea0003800000 */
.L_x_1519:
[----:B------:R-:W-:Y:S01]  /*5630*/  LEA.HI.SX32 R55, R55, R90, 0x1b ;  /* 0x0000005a37377211 */ /* 0x000fe200078fdaff */
[----:B------:R-:W-:Y:S01]  /*5640*/  BSSY B0, `(.L_x_1521) ;  /* 0x000000d000007945 */ /* 0x000fe20003800000 */
[----:B------:R-:W-:-:S02]  /*5650*/  ISETP.GE.AND P6, PT, R141, 0x101, PT ;  /* 0x000001018d00780c */ /* 0x000fc40003fc6270 */
[----:B0-----:R-:W-:Y:S02]  /*5660*/  IADD3 R49, R90, 0x200, RZ ;  /* 0x000002005a317810 */ /* 0x001fe40007ffe0ff */
[----:B------:R-:W0:Y:S01]  /*5670*/  LDS R55, [R55.X4+0x1490] ;  /* 0x0014900037377984 */ /* 0x000e220000004800 */
        /* <DEDUP_REMOVED lines=8> */
[----:B0-----:R0:W-:Y:S02]  /*5700*/  RED.E.ADD.F32.FTZ.RN.STRONG.GPU [R50.64+-0x1c00], R55 ;  /* 0xffe400373200798e */ /* 0x0011e4000c10e7a0 */
.L_x_1522:
[----:B------:R-:W-:Y:S05]  /*5710*/  BSYNC B0 ;  /* 0x0000000000007941 */ /* 0x000fea0003800000 */
.L_x_1521:
[----:B------:R-:W1:Y:S01]  /*5720*/  LDS R59, [R59.X4+0x1690] ;  /* 0x001690003b3b7984 */ /* 0x000e620000004800 */
[----:B------:R-:W-:Y:S01]  /*5730*/  BSSY B0, `(.L_x_1523) ;  /* 0x0000005000007945 */ /* 0x000fe20003800000 */
[----:B0-----:R-:W-:Y:S02]  /*5740*/  IADD3 R55, R90, 0x280, RZ ;  /* 0x000002805a377810 */ /* 0x001fe40007ffe0ff */
[----:B------:R-:W-:Y:S01]  /*5750*/  LEA.HI.SX32 R49, R49, R90, 0x1b ;  /* 0x0000005a31317211 */ /* 0x000fe200078fdaff */
[----:B------:R-:W-:Y:S05]  /*5760*/  @!P0 BRA `(.L_x_1524) ;  /* 0x0000001000008947 */ /* 0x000fea0003800000 */
[----:B-1----:R0:W-:Y:S02]  /*5770*/  RED.E.ADD.F32.FTZ.RN.STRONG.GPU [R50.64+-0x1a00], R59 ;  /* 0xffe6003b3200798e */ /* 0x0021e4000c10e7a0 */
.L_x_1524:
[----:B------:R-:W-:Y:S05]  /*5780*/  BSYNC B0 ;  /* 0x0000000000007941 */ /* 0x000fea0003800000 */
.L_x_1523:
[----:B------:R-:W2:Y:S01]  /*5790*/  LDS R49, [R49.X4+0x1890] ;  /* 0x0018900031317984 */ /* 0x000ea20000004800 */
[----:B------:R-:W-:Y:S01]  /*57a0*/  BSSY B0, `(.L_x_1525) ;  /* 0x0000005000007945 */ /* 0x000fe20003800000 */
[----:B01----:R-:W-:-:S02]  /*57b0*/  IADD3 R59, R90, 0x300, RZ ;  /* 0x000003005a3b7810 */ /* 0x003fc40007ffe0ff */
[----:B------:R-:W-:Y:S01]  /*57c0*/  LEA.HI.SX32 R55, R55, R90, 0x1b ;  /* 0x0000005a37377211 */ /* 0x000fe200078fdaff */
[----:B------:R-:W-:Y:S05]  /*57d0*/  @!P1 BRA `(.L_x_1526) ;  /* 0x0000001000009947 */ /* 0x000fea0003800000 */
[----:B--2---:R0:W-:Y:S02]  /*57e0*/  RED.E.ADD.F32.FTZ.RN.STRONG.GPU [R50.64+-0x1800], R49 ;  /* 0xffe800313200798e */ /* 0x0041e4000c10e7a0 */
.L_x_1526:
[----:B------:R-:W-:Y:S05]  /*57f0*/  BSYNC B0 ;  /* 0x0000000000007941 */ /* 0x000fea0003800000 */
.L_x_1525:
[----:B------:R-:W1:Y:S01]  /*5800*/  LDS R55, [R55.X4+0x1a90] ;  /* 0x001a900037377984 */ /* 0x000e620000004800 */
[----:B------:R-:W-:Y:S01]  /*5810*/  BSSY B0, `(.L_x_1527) ;  /* 0x0000005000007945 */ /* 0x000fe20003800000 */
[----:B0-2---:R-:W-:Y:S02]  /*5820*/  IADD3 R49, R90, 0x380, RZ ;  /* 0x000003805a317810 */ /* 0x005fe40007ffe0ff */
[----:B------:R-:W-:Y:S01]  /*5830*/  LEA.HI.SX32 R59, R59, R90, 0x1b ;  /* 0x0000005a3b3b7211 */ /* 0x000fe200078fdaff */
[----:B------:R-:W-:Y:S05]  /*5840*/  @!P2 BRA `(.L_x_1528) ;  /* 0x000000100000a947 */ /* 0x000fea0003800000 */
[----:B-1----:R0:W-:Y:S02]  /*5850*/  RED.E.ADD.F32.FTZ.RN.STRONG.GPU [R50.64+-0x1600], R55 ;  /* 0xffea00373200798e */ /* 0x0021e4000c10e7a0 */
.L_x_1528:
[----:B------:R-:W-:Y:S05]  /*5860*/  BSYNC B0 ;  /* 0x0000000000007941 */ /* 0x000fea0003800000 */
.L_x_1527:
[----:B------:R-:W2:Y:S01]  /*5870*/  LDS R59, [R59.X4+0x1c90] ;  /* 0x001c90003b3b7984 */ /* 0x000ea20000004800 */
[----:B------:R-:W-:Y:S01]  /*5880*/  BSSY B0, `(.L_x_1529) ;  /* 0x0000005000007945 */ /* 0x000fe20003800000 */
[----:B01----:R-:W-:Y:S02]  /*5890*/  IADD3 R55, R90, 0x400, RZ ;  /* 0x000004005a377810 */ /* 0x003fe40007ffe0ff */
[----:B------:R-:W-:Y:S01]  /*58a0*/  LEA.HI.SX32 R49, R49, R90, 0x1b ;  /* 0x0000005a31317211 */ /* 0x000fe200078fdaff */
[----:B------:R-:W-:Y:S05]  /*58b0*/  @!P3 BRA `(.L_x_1530) ;  /* 0x000000100000b947 */ /* 0x000fea0003800000 */
[----:B--2---:R0:W-:Y:S02]  /*58c0*/  RED.E.ADD.F32.FTZ.RN.STRONG.GPU [R50.64+-0x1400], R59 ;  /* 0xffec003b3200798e */ /* 0x0041e4000c10e7a0 */
.L_x_1530:
[----:B------:R-:W-:Y:S05]  /*58d0*/  BSYNC B0 ;  /* 0x0000000000007941 */ /* 0x000fea0003800000 */
.L_x_1529:
[----:B------:R-:W1:Y:S01]  /*58e0*/  LDS R49, [R49.X4+0x1e90] ;  /* 0x001e900031317984 */ /* 0x000e620000004800 */
[----:B------:R-:W-:Y:S01]  /*58f0*/  BSSY B0, `(.L_x_1531) ;  /* 0x0000004000007945 */ /* 0x000fe20003800000 */
[----:B------:R-:W-:Y:S01]  /*5900*/  LEA.HI.SX32 R55, R55, R90, 0x1b ;  /* 0x0000005a37377211 */ /* 0x000fe200078fdaff */
[----:B------:R-:W-:Y:S05]  /*5910*/  @!P4 BRA `(.L_x_1532) ;  /* 0x000000100000c947 */ /* 0x000fea0003800000 */
[----:B-1----:R1:W-:Y:S02]  /*5920*/  RED.E.ADD.F32.FTZ.RN.STRONG.GPU [R50.64+-0x1200], R49 ;  /* 0xffee00313200798e */ /* 0x0023e4000c10e7a0 */
.L_x_1532:
[----:B------:R-:W-:Y:S05]  /*5930*/  BSYNC B0 ;  /* 0x0000000000007941 */ /* 0x000fea0003800000 */
.L_x_1531:
[----:B------:R-:W3:Y:S01]  /*5940*/  LDS R55, [R55.X4+0x2090] ;  /* 0x0020900037377984 */ /* 0x000ee20000004800 */
[----:B------:R-:W-:Y:S01]  /*5950*/  BSSY B0, `(.L_x_1533) ;  /* 0x0000005000007945 */ /* 0x000fe20003800000 */
[----:B-1----:R-:W-:-:S02]  /*5960*/  IADD3 R49, R90, 0x480, RZ ;  /* 0x000004805a317810 */ /* 0x002fc40007ffe0ff */
[----:B0-2---:R-:W-:Y:S01]  /*5970*/  IADD3 R59, R90, 0x500, RZ ;  /* 0x000005005a3b7810 */ /* 0x005fe20007ffe0ff */
[----:B------:R-:W-:Y:S05]  /*5980*/  @!P5 BRA `(.L_x_1534) ;  /* 0x000000100000d947 */ /* 0x000fea0003800000 */
[----:B---3--:R0:W-:Y:S02]  /*5990*/  RED.E.ADD.F32.FTZ.RN.STRONG.GPU [R50.64+-0x1000], R55 ;  /* 0xfff000373200798e */ /* 0x0081e4000c10e7a0 */
.L_x_1534:
[----:B------:R-:W-:Y:S05]  /*59a0*/  BSYNC B0 ;  /* 0x0000000000007941 */ /* 0x000fea0003800000 */
.L_x_1533:
[-C--:B------:R-:W-:Y:S01]  /*59b0*/  LEA.HI.SX32 R49, R49, R90.reuse, 0x1b ;  /* 0x0000005a31317211 */ /* 0x080fe200078fdaff */
[----:B------:R-:W-:Y:S01]  /*59c0*/  BSSY B0, `(.L_x_1535) ;  /* 0x000000d000007945 */ /* 0x000fe20003800000 */
[----:B------:R-:W-:Y:S02]  /*59d0*/  ISETP.GE.AND P6, PT, R141, 0x481, PT ;  /* 0x000004818d00780c */ /* 0x000fe40003fc6270 */
[----:B0--3--:R-:W-:Y:S02]  /*59e0*/  IADD3 R55, R90, 0x580, RZ ;  /* 0x000005805a377810 */ /* 0x009fe40007ffe0ff */
        /* <DEDUP_REMOVED lines=10> */
.L_x_1536:
[----:B------:R-:W-:Y:S05]  /*5a90*/  BSYNC B0 ;  /* 0x0000000000007941 */ /* 0x000fea0003800000 */
.L_x_1535:
[----:B------:R-:W1:Y:S01]  /*5aa0*/  LDS R59, [R59.X4+0x2490] ;  /* 0x002490003b3b7984 */ /* 0x000e620000004800 */
[----:B------:R-:W-:Y:S01]  /*5ab0*/  BSSY B0, `(.L_x_1537) ;  /* 0x0000005000007945 */ /* 0x000fe20003800000 */
[----:B0-----:R-:W-:-:S02]  /*5ac0*/  IADD3 R49, R90, 0x600, RZ ;  /* 0x000006005a317810 */ /* 0x001fc40007ffe0ff */
[----:B------:R-:W-:Y:S01]  /*5ad0*/  LEA.HI.SX32 R55, R55, R90, 0x1b ;  /* 0x0000005a37377211 */ /* 0x000fe200078fdaff */
[----:B------:R-:W-:Y:S05]  /*5ae0*/  @!P0 BRA `(.L_x_1538) ;  /* 0x0000001000008947 */ /* 0x000fea0003800000 */
[----:B-1----:R0:W-:Y:S02]  /*5af0*/  RED.E.ADD.F32.FTZ.RN.STRONG.GPU [R50.64+-0xc00], R59 ;  /* 0xfff4003b3200798e */ /* 0x0021e4000c10e7a0 */
.L_x_1538:
[----:B------:R-:W-:Y:S05]  /*5b00*/  BSYNC B0 ;  /* 0x0000000000007941 */ /* 0x000fea0003800000 */
.L_x_1537:
[----:B------:R-:W2:Y:S01]  /*5b10*/  LDS R55, [R55.X4+0x2690] ;  /* 0x0026900037377984 */ /* 0x000ea20000004800 */
[----:B------:R-:W-:Y:S01]  /*5b20*/  BSSY B0, `(.L_x_1539) ;  /* 0x0000005000007945 */ /* 0x000fe20003800000 */
[----:B01----:R-:W-:Y:S02]  /*5b30*/  IADD3 R59, R90, 0x680, RZ ;  /* 0x000006805a3b7810 */ /* 0x003fe40007ffe0ff */
[----:B------:R-:W-:Y:S01]  /*5b40*/  LEA.HI.SX32 R49, R49, R90, 0x1b ;  /* 0x0000005a31317211 */ /* 0x000fe200078fdaff */
[----:B------:R-:W-:Y:S05]  /*5b50*/  @!P1 BRA `(.L_x_1540) ;  /* 0x0000001000009947 */ /* 0x000fea0003800000 */
[----:B--2---:R0:W-:Y:S02]  /*5b60*/  RED.E.ADD.F32.FTZ.RN.STRONG.GPU [R50.64+-0xa00], R55 ;  /* 0xfff600373200798e */ /* 0x0041e4000c10e7a0 */
.L_x_1540:
[----:B------:R-:W-:Y:S05]  /*5b70*/  BSYNC B0 ;  /* 0x0000000000007941 */ /* 0x000fea0003800000 */
.L_x_1539:
[----:B------:R-:W1:Y:S01]  /*5b80*/  LDS R49, [R49.X4+0x2890] ;  /* 0x0028900031317984 */ /* 0x000e620000004800 */
[----:B------:R-:W-:Y:S01]  /*5b90*/  BSSY B0, `(.L_x_1541) ;  /* 0x0000005000007945 */ /* 0x000fe20003800000 */
[----:B0-2---:R-:W-:Y:S02]  /*5ba0*/  IADD3 R55, R90, 0x700, RZ ;  /* 0x000007005a377810 */ /* 0x005fe40007ffe0ff */
[----:B------:R-:W-:Y:S01]  /*5bb0*/  LEA.HI.SX32 R59, R59, R90, 0x1b ;  /* 0x0000005a3b3b7211 */ /* 0x000fe200078fdaff */
[----:B------:R-:W-:Y:S05]  /*5bc0*/  @!P2 BRA `(.L_x_1542) ;  /* 0x000000100000a947 */ /* 0x000fea0003800000 */
[----:B-1----:R0:W-:Y:S02]  /*5bd0*/  RED.E.ADD.F32.FTZ.RN.STRONG.GPU [R50.64+-0x800], R49 ;  /* 0xfff800313200798e */ /* 0x0021e4000c10e7a0 */
.L_x_1542:
[----:B------:R-:W-:Y:S05]  /*5be0*/  BSYNC B0 ;  /* 0x0000000000007941 */ /* 0x000fea0003800000 */
.L_x_1541:
[----:B------:R-:W2:Y:S01]  /*5bf0*/  LDS R59, [R59.X4+0x2a90] ;  /* 0x002a90003b3b7984 */ /* 0x000ea20000004800 */
[----:B------:R-:W-:Y:S01]  /*5c00*/  BSSY B0, `(.L_x_1543) ;  /* 0x0000005000007945 */ /* 0x000fe20003800000 */
[----:B01----:R-:W-:-:S02]  /*5c10*/  IADD3 R49, R90, 0x780, RZ ;  /* 0x000007805a317810 */ /* 0x003fc40007ffe0ff */
[----:B------:R-:W-:Y:S01]  /*5c20*/  LEA.HI.SX32 R55, R55, R90, 0x1b ;  /* 0x0000005a37377211 */ /* 0x000fe200078fdaff */
[----:B------:R-:W-:Y:S05]  /*5c30*/  @!P3 BRA `(.L_x_1544) ;  /* 0x000000100000b947 */ /* 0x000fea0003800000 */
[----:B--2---:R0:W-:Y:S02]  /*5c40*/  RED.E.ADD.F32.FTZ.RN.STRONG.GPU [R50.64+-0x600], R59 ;  /* 0xfffa003b3200798e */ /* 0x0041e4000c10e7a0 */
.L_x_1544:
[----:B------:R-:W-:Y:S05]  /*5c50*/  BSYNC B0 ;  /* 0x0000000000007941 */ /* 0x000fea0003800000 */
.L_x_1543:
[----:B------:R-:W1:Y:S01]  /*5c60*/  LDS R55, [R55.X4+0x2c90] ;  /* 0x002c900037377984 */ /* 0x000e620000004800 */
[----:B------:R-:W-:Y:S01]  /*5c70*/  BSSY B0, `(.L_x_1545) ;  /* 0x0000004000007945 */ /* 0x000fe20003800000 */
[----:B------:R-:W-:Y:S01]  /*5c80*/  LEA.HI.SX32 R49, R49, R90, 0x1b ;  /* 0x0000005a31317211 */ /* 0x000fe200078fdaff */
[----:B------:R-:W-:Y:S05]  /*5c90*/  @!P4 BRA `(.L_x_1546) ;  /* 0x000000100000c947 */ /* 0x000fea0003800000 */
[----:B-1----:R1:W-:Y:S02]  /*5ca0*/  RED.E.ADD.F32.FTZ.RN.STRONG.GPU [R50.64+-0x400], R55 ;  /* 0xfffc00373200798e */ /* 0x0023e4000c10e7a0 */
.L_x_1546:
[----:B------:R-:W-:Y:S05]  /*5cb0*/  BSYNC B0 ;  /* 0x0000000000007941 */ /* 0x000fea0003800000 */
.L_x_1545:
[----:B------:R-:W3:Y:S01]  /*5cc0*/  LDS R49, [R49.X4+0x2e90] ;  /* 0x002e900031317984 */ /* 0x000ee20000004800 */
[----:B------:R-:W-:Y:S01]  /*5cd0*/  BSSY B0, `(.L_x_1547) ;  /* 0x0000003000007945 */ /* 0x000fe20003800000 */
[----:B------:R-:W-:Y:S05]  /*5ce0*/  @!P5 BRA `(.L_x_1548) ;  /* 0x000000100000d947 */ /* 0x000fea0003800000 */
[----:B---3--:R3:W-:Y:S02]  /*5cf0*/  RED.E.ADD.F32.FTZ.RN.STRONG.GPU [R50.64+-0x200], R49 ;  /* 0xfffe00313200798e */ /* 0x0087e4000c10e7a0 */
.L_x_1548:
[----:B------:R-:W-:Y:S05]  /*5d00*/  BSYNC B0 ;  /* 0x0000000000007941 */ /* 0x000fea0003800000 */
.L_x_1547:
[----:B01-3--:R-:W0:Y:S01]  /*5d10*/  SHFL.DOWN PT, R51, R48, 0x1, 0x1f ;  /* 0x08201f0030337f89 */ /* 0x00be2200000e0000 */
[----:B------:R-:W-:Y:S01]  /*5d20*/  ISETP.GT.AND P0, PT, R89, 0x1e, PT ;  /* 0x0000001e5900780c */ /* 0x000fe20003f04270 */
[----:B------:R-:W-:Y:S01]  /*5d30*/  FADD.FTZ R36, R53, R36 ;  /* 0x0000002435247221 */ /* 0x000fe20000010000 */
[----:B------:R-:W-:Y:S01]  /*5d40*/  ISETP.NE.AND P1, PT, R89, RZ, PT ;  /* 0x000000ff5900720c */ /* 0x000fe20003f25270 */
[----:B------:R-:W1:Y:S01]  /*5d50*/  SHFL.DOWN PT, R49, R52, 0x1, 0x1f ;  /* 0x08201f0034317f89 */ /* 0x000e6200000e0000 */
        /* <DEDUP_REMOVED lines=11> */
[----:B0-----:R-:W-:Y:S02]  /*5e10*/  @!P0 FADD.FTZ R48, R48, R51 ;  /* 0x0000003330308221 */ /* 0x001fe40000010000 */
[----:B------:R-:W-:Y:S02]  /*5e20*/  FFMA.FTZ R116, R116, R132, R149 ;  /* 0x0000008474747223 */ /* 0x000fe40000010095 */
[----:B-1----:R-:W-:Y:S01]  /*5e30*/  @!P0 FADD.FTZ R52, R52, R49 ;  /* 0x0000003134348221 */ /* 0x002fe20000010000 */
[----:B------:R-:W0:Y:S01]  /*5e40*/  SHFL.DOWN PT, R51, R48, 0x2, 0x1f ;  /* 0x08401f0030337f89 */ /* 0x000e2200000e0000 */
[----:B------:R-:W-:Y:S01]  /*5e50*/  ISETP.GT.AND P0, PT, R89, 0x1d, PT ;  /* 0x0000001d5900780c */ /* 0x000fe20003f04270 */
[----:B------:R-:W-:Y:S02]  /*5e60*/  FFMA.FTZ R133, R114, R133, R146 ;  /* 0x0000008572857223 */ /* 0x000fe40000010092 */
[----:B------:R-:W1:Y:S01]  /*5e70*/  SHFL.DOWN PT, R49, R52, 0x2, 0x1f ;  /* 0x08401f0034317f89 */ /* 0x000e6200000e0000 */
        /* <DEDUP_REMOVED lines=8> */
[----:B------:R-:W-:Y:S02]  /*5f00*/  FADD.FTZ R33, R58, R33 ;  /* 0x000000213a217221 */ /* 0x000fe40000010000 */
[----:B------:R-:W-:Y:S02]  /*5f10*/  FADD.FTZ R5, R129, R5 ;  /* 0x0000000581057221 */ /* 0x000fe40000010000 */
[----:B0-----:R-:W-:Y:S02]  /*5f20*/  @!P0 FADD.FTZ R48, R48, R51 ;  /* 0x0000003330308221 */ /* 0x001fe40000010000 */
[----:B------:R-:W-:Y:S02]  /*5f30*/  FADD.FTZ R34, R57, R34 ;  /* 0x0000002239227221 */ /* 0x000fe40000010000 */
[----:B-1----:R-:W-:Y:S01]  /*5f40*/  @!P0 FADD.FTZ R52, R52, R49 ;  /* 0x0000003134348221 */ /* 0x002fe20000010000 */
[----:B------:R-:W0:Y:S01]  /*5f50*/  SHFL.DOWN PT, R51, R48, 0x4, 0x1f ;  /* 0x08801f0030337f89 */ /* 0x000e2200000e0000 */
[----:B------:R-:W-:Y:S01]  /*5f60*/  ISETP.GT.AND P0, PT, R89, 0x1b, PT ;  /* 0x0000001b5900780c */ /* 0x000fe20003f04270 */
[----:B------:R-:W-:-:S02]  /*5f70*/  FADD.FTZ R4, R125, R4 ;  /* 0x000000047d047221 */ /* 0x000fc40000010000 */
[----:B------:R-:W1:Y:S01]  /*5f80*/  SHFL.DOWN PT, R49, R52, 0x4, 0x1f ;  /* 0x08801f0034317f89 */ /* 0x000e6200000e0000 */
        /* <DEDUP_REMOVED lines=12> */
[----:B-1----:R-:W-:Y:S01]  /*6050*/  @!P0 FADD.FTZ R52, R52, R49 ;  /* 0x0000003134348221 */ /* 0x002fe20000010000 */
[----:B------:R-:W0:Y:S01]  /*6060*/  SHFL.DOWN PT, R51, R48, 0x8, 0x1f ;  /* 0x09001f0030337f89 */ /* 0x000e2200000e0000 */
[----:B------:R-:W-:Y:S01]  /*6070*/  ISETP.GT.AND P0, PT, R89, 0x17, PT ;  /* 0x000000175900780c */ /* 0x000fe20003f04270 */
[----:B------:R-:W-:Y:S02]  /*6080*/  FADD.FTZ R13, R108, R13 ;  /* 0x0000000d6c0d7221 */ /* 0x000fe40000010000 */
        /* <DEDUP_REMOVED lines=13> */
[----:B-1----:R-:W-:Y:S01]  /*6160*/  @!P0 FADD.FTZ R52, R52, R49 ;  /* 0x0000003134348221 */ /* 0x002fe20000010000 */
[----:B------:R-:W0:Y:S01]  /*6170*/  SHFL.DOWN PT, R51, R48, 0x10, 0x1f ;  /* 0x0a001f0030337f89 */ /* 0x000e2200000e0000 */
[----:B------:R-:W-:-:S03]  /*6180*/  ISETP.GT.AND P0, PT, R89, 0xf, PT ;  /* 0x0000000f5900780c */ /* 0x000fc60003f04270 */
[----:B------:R-:W1:Y:S10]  /*6190*/  SHFL.DOWN PT, R49, R52, 0x10, 0x1f ;  /* 0x0a001f0034317f89 */ /* 0x000e7400000e0000 */
[----:B0-----:R-:W-:-:S02]  /*61a0*/  @!P0 FADD.FTZ R48, R48, R51 ;  /* 0x0000003330308221 */ /* 0x001fc40000010000 */
[----:B-1----:R-:W-:-:S03]  /*61b0*/  @!P0 FADD.FTZ R52, R52, R49 ;  /* 0x0000003134348221 */ /* 0x002fc60000010000 */
[----:B------:R-:W-:-:S05]  /*61c0*/  MOV R53, R48 ;  /* 0x0000003000357202 */ /* 0x000fca0000000f00 */
[----:B------:R0:W-:Y:S04]  /*61d0*/  @!P1 STS.64 [R88.X8+0x3198], R52 ;  /* 0x0031983458009388 */ /* 0x0001e80000008a00 */
[----:B------:R-:W-:Y:S06]  /*61e0*/  BAR.SYNC.DEFER_BLOCKING 0x0 ;  /* 0x0000000000007b1d */ /* 0x000fec0000010000 */
[----:B------:R-:W-:Y:S05]  /*61f0*/  @P2 BRA `(.L_x_1550) ;  /* 0x0000012000002947 */ /* 0x000fea0003800000 */
[----:B------:R-:W-:Y:S01]  /*6200*/  ULDC UR22, c[0x0][0x174] ;  /* 0x00005d0000167ab9 */ /* 0x000fe20000000800 */
[----:B------:R-:W1:Y:S01]  /*6210*/  LDS.128 R48, [0x31a0] ;  /* 0x0031a000ff307984 */ /* 0x000e620000000c00 */
[----:B------:R-:W-:-:S02]  /*6220*/  UISETP.NE.AND UP0, UPT, UR21, UR22, UPT ;  /* 0x000000161500728c */ /* 0x000fc4000bf05270 */
[----:B------:R-:W-:Y:S01]  /*6230*/  USHF.L.U32 UR22, UR7, 0x2, URZ ;  /* 0x0000000207167899 */ /* 0x000fe2000800063f */
[----:B------:R-:W3:Y:S03]  /*6240*/  LDS.64 R54, [0x31b0] ;  /* 0x0031b000ff367984 */ /* 0x000ee60000000a00 */
[----:B------:R-:W-:-:S13]  /*6250*/  PLOP3.LUT P0, PT, PT, PT, UP0, 0x80, 0x0 ;  /* 0x000000000000781c */ /* 0x000fda0003f0f008 */
[----:B------:R-:W4:Y:S04]  /*6260*/  @P0 LDS R58, [UR22+0x51e0] ;  /* 0x0051e016ff3a0984 */ /* 0x000f280008000800 */
[----:B------:R-:W5:Y:S01]  /*6270*/  @P0 LDS R57, [UR22+0x4de0] ;  /* 0x004de016ff390984 */ /* 0x000f620008000800 */
[----:B-1----:R-:W-:Y:S02]  /*6280*/  FADD.FTZ R56, R53, R49 ;  /* 0x0000003135387221 */ /* 0x002fe40000010000 */
[----:B------:R-:W-:Y:S02]  /*6290*/  FADD.FTZ R49, R52, R48 ;  /* 0x0000003034317221 */ /* 0x000fe40000010000 */
[----:B------:R-:W-:Y:S02]  /*62a0*/  FADD.FTZ R56, R51, R56 ;  /* 0x0000003833387221 */ /* 0x000fe40000010000 */
[----:B------:R-:W-:-:S02]  /*62b0*/  FADD.FTZ R49, R50, R49 ;  /* 0x0000003132317221 */ /* 0x000fc40000010000 */
[----:B0--3--:R-:W-:Y:S02]  /*62c0*/  FADD.FTZ R53, R56, R55 ;  /* 0x0000003738357221 */ /* 0x009fe40000010000 */
[----:B------:R-:W-:Y:S02]  /*62d0*/  FADD.FTZ R52, R49, R54 ;  /* 0x0000003631347221 */ /* 0x000fe40000010000 */
[----:B----4-:R-:W-:Y:S02]  /*62e0*/  @P0 FADD.FTZ R53, R53, R58 ;  /* 0x0000003a35350221 */ /* 0x010fe40000010000 */
[----:B-----5:R-:W-:-:S03]  /*62f0*/  @P0 FADD.FTZ R52, R52, R57 ;  /* 0x0000003934340221 */ /* 0x020fc60000010000 */
[----:B------:R0:W-:Y:S04]  /*6300*/  STS [UR22+0x51e0], R53 ;  /* 0x0051e035ff007988 */ /* 0x0001e80008000816 */
[----:B------:R0:W-:Y:S02]  /*6310*/  STS [UR22+0x4de0], R52 ;  /* 0x004de034ff007988 */ /* 0x0001e40008000816 */
.L_x_1550:
[----:B------:R-:W-:Y:S05]  /*6320*/  BSYNC B0 ;  /* 0x0000000000007941 */ /* 0x000fea0003800000 */
.L_x_1549:
[----:B------:R-:W-:Y:S02]  /*6330*/  UIADD3 UR7, UR7, 0x1, URZ ;  /* 0x0000000107077890 */ /* 0x000fe4000fffe03f */
[----:B------:R-:W-:Y:S02]  /*6340*/  ULDC UR22, c[0x0][0x16c] ;  /* 0x00005b0000167ab9 */ /* 0x000fe40000000800 */
[----:B------:R-:W-:Y:S02]  /*6350*/  UISETP.GE.AND UP0, UPT, UR7, UR22, UPT ;  /* 0x000000160700728c */ /* 0x000fe4000bf06270 */
[----:B------:R-:W-:-:S04]  /*6360*/  UIADD3 UR8, UP1, UR8, 0x1, URZ ;  /* 0x0000000108087890 */ /* 0x000fc8000ff3e03f */
[----:B------:R-:W-:Y:S01]  /*6370*/  PLOP3.LUT P0, PT, PT, PT, UP0, 0x80, 0x0 ;  /* 0x000000000000781c */ /* 0x000fe20003f0f008 */
[----:B------:R-:W-:-:S12]  /*6380*/  UIADD3.X UR9, URZ, UR9, URZ, UP1, !UPT ;  /* 0x000000093f097290 */ /* 0x000fd80008ffe43f */
[----:B0-2---:R-:W-:Y:S01]  /*6390*/  @P0 CALL.REL.NOINC `(.L_x_1503) ;  /* 0x0000001000000944 */ /* 0x005fe20003c00000 */
[----:B------:R-:W-:Y:S05]  /*63a0*/  BRA `(.L_x_1551) ;  /* 0xffffc57000007947 */ /* 0x000fea000383ffff */
.L_x_1503:
[----:B------:R-:W-:Y:S01]  /*63b0*/  BAR.SYNC.DEFER_BLOCKING 0x0 ;  /* 0x0000000000007b1d */ /* 0x000fe20000010000 */
[----:B------:R-:W-:Y:S01]  /*63c0*/  F2FP.PACK_AB R22, R10, R13 ;  /* 0x0000000d0a16723e */ /* 0x000fe200000000ff */
[----:B------:R-:W-:Y:S01]  /*63d0*/  UIADD3 UR34, UP1, UR34, -0x1000, URZ ;  /* 0xfffff00022227890 */ /* 0x000fe2000ff3e03f */
[----:B------:R-:W-:Y:S01]  /*63e0*/  F2FP.PACK_AB R21, R12, R15 ;  /* 0x0000000f0c15723e */ /* 0x000fe200000000ff */
[----:B------:R-:W-:Y:S01]  /*63f0*/  UIADD3 UR24, UP2, UR24, -0x1000, URZ ;  /* 0xfffff00018187890 */ /* 0x000fe2000ff5e03f */
[----:B------:R-:W-:Y:S01]  /*6400*/  F2FP.PACK_AB R20, R14, R17 ;  /* 0x000000110e14723e */ /* 0x000fe200000000ff */
[----:B------:R-:W-:Y:S01]  /*6410*/  ULDC.64 UR22, c[0x0][0x2e0] ;  /* 0x0000b80000167ab9 */ /* 0x000fe20000000a00 */
[----:B------:R-:W-:Y:S01]  /*6420*/  F2FP.PACK_AB R23, R8, R11 ;  /* 0x0000000b0817723e */ /* 0x000fe200000000ff */
[----:B------:R-:W-:Y:S01]  /*6430*/  UIMAD UR7, UR19, UR22, URZ ;  /* 0x00000016130772a4 */ /* 0x000fe2000f8e023f */
[----:B------:R-:W-:Y:S01]  /*6440*/  F2FP.PACK_AB R15, R0, R3 ;  /* 0x00000003000f723e */ /* 0x000fe200000000ff */
[----:B------:R-:W-:Y:S01]  /*6450*/  UIMAD.WIDE.U32 UR8, UR18, UR22, UR16 ;  /* 0x00000016120872a5 */ /* 0x000fe2000f8e0010 */
[----:B------:R-:W-:Y:S01]  /*6460*/  F2FP.PACK_AB R14, R2, R5 ;  /* 0x00000005020e723e */ /* 0x000fe200000000ff */
[----:B------:R-:W-:Y:S01]  /*6470*/  UIMAD UR7, UR18, UR23, UR7 ;  /* 0x00000017120772a4 */ /* 0x000fe2000f8e0207 */
[----:B------:R-:W-:Y:S01]  /*6480*/  F2FP.PACK_AB R13, R4, R7 ;  /* 0x00000007040d723e */ /* 0x000fe200000000ff */
[----:B------:R-:W-:Y:S01]  /*6490*/  FADD.FTZ R0, R91, R68 ;  /* 0x000000445b007221 */ /* 0x000fe20000010000 */
[----:B------:R-:W-:Y:S01]  /*64a0*/  F2FP.PACK_AB R12, R6, R9 ;  /* 0x00000009060c723e */ /* 0x000fe200000000ff */
[----:B------:R-:W-:Y:S01]  /*64b0*/  ULDC.64 UR22, c[0x0][0x2d8] ;  /* 0x0000b60000167ab9 */ /* 0x000fe20000000a00 */
[----:B------:R-:W-:Y:S01]  /*64c0*/  F2FP.PACK_AB R68, R67, R68 ;  /* 0x000000444344723e */ /* 0x000fe200000000ff */
[----:B------:R-:W-:Y:S01]  /*64d0*/  UIADD3 UR9, UR9, UR7, URZ ;  /* 0x0000000709097290 */ /* 0x000fe2000fffe03f */
[----:B------:R-:W-:Y:S01]  /*64e0*/  FADD.FTZ R5, R0, R67 ;  /* 0x0000004300057221 */ /* 0x000fe20000010000 */
[----:B------:R-:W-:Y:S01]  /*64f0*/  UIMAD UR7, UR38, UR22, URZ ;  /* 0x00000016260772a4 */ /* 0x000fe2000f8e023f */
[----:B------:R-:W-:Y:S01]  /*6500*/  F2FP.PACK_AB R69, R65, R66 ;  /* 0x000000424145723e */ /* 0x000fe200000000ff */
[----:B------:R-:W-:Y:S01]  /*6510*/  UIMAD.WIDE.U32 UR8, UR37, UR22, UR8 ;  /* 0x00000016250872a5 */ /* 0x000fe2000f8e0008 */
[----:B------:R-:W-:Y:S01]  /*6520*/  FADD.FTZ R0, R5, R66 ;  /* 0x0000004205007221 */ /* 0x000fe20000010000 */
[----:B------:R-:W-:Y:S01]  /*6530*/  STS.128 [R73.X16], R20 ;  /* 0x0000001449007388 */ /* 0x000fe2000000cc00 */
[----:B------:R-:W-:Y:S01]  /*6540*/  UIMAD UR7, UR37, UR23, UR7 ;  /* 0x00000017250772a4 */ /* 0x000fe2000f8e0207 */
[----:B------:R-:W-:Y:S01]  /*6550*/  F2FP.PACK_AB R71, R61, R62 ;  /* 0x0000003e3d47723e */ /* 0x000fe200000000ff */
[----:B------:R-:W-:Y:S01]  /*6560*/  FADD.FTZ R65, R0, R65 ;  /* 0x0000004100417221 */ /* 0x000fe20000010000 */
[----:B------:R-:W-:Y:S01]  /*6570*/  STS.128 [R73.X16+0x10], R12 ;  /* 0x0000100c49007388 */ /* 0x000fe2000000cc00 */
[----:B------:R-:W-:-:S06]  /*6580*/  NOP ;  /* 0x0000000000007918 */ /* 0x000fcc0000000000 */
[----:B------:R-:W0:Y:S01]  /*6590*/  LDS.128 R8, [R86.X16] ;  /* 0x0000000056087984 */ /* 0x000e22000000cc00 */
[----:B------:R-:W-:Y:S01]  /*65a0*/  ULDC.64 UR22, c[0x0][0x330] ;  /* 0x0000cc0000167ab9 */ /* 0x000fe20000000a00 */
[----:B------:R-:W-:Y:S01]  /*65b0*/  F2FP.PACK_AB R70, R63, R64 ;  /* 0x000000403f46723e */ /* 0x000fe200000000ff */
[----:B------:R-:W-:Y:S01]  /*65c0*/  UIADD3 UR9, UR9, UR7, URZ ;  /* 0x0000000709097290 */ /* 0x000fe2000fffe03f */
[----:B------:R-:W1:Y:S01]  /*65d0*/  LDS.128 R16, [R86.X16+0x200] ;  /* 0x0002000056107984 */ /* 0x000e62000000cc00 */
[----:B------:R-:W-:Y:S01]  /*65e0*/  ULEA UR7, UP0, UR8, UR22, 0x1 ;  /* 0x0000001608077291 */ /* 0x000fe2000f80083f */
[----:B------:R-:W-:Y:S01]  /*65f0*/  F2FP.PACK_AB R7, R33, R34 ;  /* 0x000000222107723e */ /* 0x000fe200000000ff */
[----:B------:R-:W-:Y:S01]  /*6600*/  FADD.FTZ R64, R65, R64 ;  /* 0x0000004041407221 */ /* 0x000fe20000010000 */
[----:B------:R-:W-:Y:S01]  /*6610*/  F2FP.PACK_AB R6, R35, R36 ;  /* 0x000000242306723e */ /* 0x000fe200000000ff */
[----:B------:R-:W-:Y:S01]  /*6620*/  ULEA.HI.X UR8, UR8, UR23, UR9, 0x1, UP0 ;  /* 0x0000001708087291 */ /* 0x000fe200080f0c09 */
[----:B------:R-:W-:Y:S01]  /*6630*/  F2FP.PACK_AB R5, R37, R38 ;  /* 0x000000262505723e */ /* 0x000fe200000000ff */
[----:B------:R-:W-:Y:S01]  /*6640*/  FADD.FTZ R63, R64, R63 ;  /* 0x0000003f403f7221 */ /* 0x000fe20000010000 */
[----:B------:R-:W-:Y:S01]  /*6650*/  MOV R2, UR7 ;  /* 0x0000000700027c02 */ /* 0x000fe20008000f00 */
[----:B------:R-:W-:Y:S01]  /*6660*/  ULDC.64 UR22, c[0x0][0x2f8] ;  /* 0x0000be0000167ab9 */ /* 0x000fe20000000a00 */
[----:B------:R-:W-:Y:S01]  /*6670*/  F2FP.PACK_AB R4, R39, R60 ;  /* 0x0000003c2704723e */ /* 0x000fe200000000ff */
[----:B------:R-:W-:Y:S01]  /*6680*/  FADD.FTZ R62, R63, R62 ;  /* 0x0000003e3f3e7221 */ /* 0x000fe20000010000 */
[----:B------:R-:W-:Y:S01]  /*6690*/  MOV R3, UR8 ;  /* 0x0000000800037c02 */ /* 0x000fe20008000f00 */
[----:B------:R-:W-:-:S02]  /*66a0*/  ULDC.64 UR8, c[0x0][0x300] ;  /* 0x0000c00000087ab9 */ /* 0x000fc40000000a00 */
[----:B------:R-:W-:Y:S01]  /*66b0*/  UIMAD UR7, UR19, UR8, URZ ;  /* 0x00000008130772a4 */ /* 0x000fe2000f8e023f */
[----:B------:R-:W-:Y:S01]  /*66c0*/  FADD.FTZ R61, R62, R61 ;  /* 0x0000003d3e3d7221 */ /* 0x000fe20000010000 */
[----:B------:R-:W-:Y:S01]  /*66d0*/  UIMAD.WIDE.U32 UR16, UR18, UR8, UR16 ;  /* 0x00000008121072a5 */ /* 0x000fe2000f8e0010 */
[----:B------:R-:W-:Y:S01]  /*66e0*/  IMAD.WIDE R2, R87, 0x10, R2 ;  /* 0x0000001057027825 */ /* 0x000fe200078e0202 */
[----:B------:R-:W-:Y:S02]  /*66f0*/  UIMAD UR7, UR18, UR9, UR7 ;  /* 0x00000009120772a4 */ /* 0x000fe4000f8e0207 */
[----:B------:R-:W-:Y:S01]  /*6700*/  UIADD3 UR28, UP3, UR28, -0x1000, URZ ;  /* 0xfffff0001c1c7890 */ /* 0x000fe2000ff7e03f */
[----:B------:R-:W-:Y:S01]  /*6710*/  FADD.FTZ R60, R61, R60 ;  /* 0x0000003c3d3c7221 */ /* 0x000fe20000010000 */
[----:B------:R-:W-:Y:S02]  /*6720*/  UIADD3 UR9, UR17, UR7, URZ ;  /* 0x0000000711097290 */ /* 0x000fe4000fffe03f */
[----:B------:R-:W-:Y:S01]  /*6730*/  UIMAD UR7, UR38, UR22, URZ ;  /* 0x00000016260772a4 */ /* 0x000fe2000f8e023f */
[----:B------:R-:W-:Y:S01]  /*6740*/  FADD.FTZ R39, R60, R39 ;  /* 0x000000273c277221 */ /* 0x000fe20000010000 */
[----:B------:R-:W-:-:S02]  /*6750*/  UMOV UR8, UR16 ;  /* 0x0000001000087c82 */ /* 0x000fc40008000000 */
[----:B------:R-:W-:Y:S01]  /*6760*/  UIMAD UR7, UR37, UR23, UR7 ;  /* 0x00000017250772a4 */ /* 0x000fe2000f8e0207 */
[----:B------:R-:W-:Y:S01]  /*6770*/  FADD.FTZ R38, R39, R38 ;  /* 0x0000002627267221 */ /* 0x000fe20000010000 */
[----:B------:R-:W-:Y:S02]  /*6780*/  UIMAD.WIDE.U32 UR8, UR37, UR22, UR8 ;  /* 0x00000016250872a5 */ /* 0x000fe4000f8e0008 */
[----:B------:R-:W-:Y:S01]  /*6790*/  ULDC.64 UR16, c[0x0][0x340] ;  /* 0x0000d00000107ab9 */ /* 0x000fe20000000a00 */
[----:B------:R-:W-:Y:S01]  /*67a0*/  FADD.FTZ R37, R38, R37 ;  /* 0x0000002526257221 */ /* 0x000fe20000010000 */
[----:B------:R-:W-:Y:S01]  /*67b0*/  UIADD3 UR9, UR9, UR7, URZ ;  /* 0x0000000709097290 */ /* 0x000fe2000fffe03f */
[----:B0-----:R-:W-:Y:S01]  /*67c0*/  STG.E.128 [R2.64+-0x1000], R8 ;  /* 0xfff0000802007986 */ /* 0x001fe2000c101d20 */
[----:B------:R-:W-:Y:S01]  /*67d0*/  ULEA UR7, UP0, UR8, UR16, 0x1 ;  /* 0x0000001008077291 */ /* 0x000fe2000f80083f */
[----:B------:R-:W-:Y:S01]  /*67e0*/  FADD.FTZ R36, R37, R36 ;  /* 0x0000002425247221 */ /* 0x000fe20000010000 */
[----:B------:R-:W-:Y:S01]  /*67f0*/  UIADD3 UR30, UP4, UR30, -0x1000, URZ ;  /* 0xfffff0001e1e7890 */ /* 0x000fe2000ff9e03f */
[----:B-1----:R0:W-:Y:S01]  /*6800*/  STG.E.128 [R2.64+-0xe00], R16 ;  /* 0xfff2001002007986 */ /* 0x0021e2000c101d20 */
[----:B------:R-:W-:Y:S01]  /*6810*/  ULEA.HI.X UR8, UR8, UR17, UR9, 0x1, UP0 ;  /* 0x0000001108087291 */ /* 0x000fe200080f0c09 */
[----:B------:R-:W-:Y:S01]  /*6820*/  FADD.FTZ R35, R36, R35 ;  /* 0x0000002324237221 */ /* 0x000fe20000010000 */
[----:B------:R-:W-:Y:S01]  /*6830*/  UISETP.GT.AND UP0, UPT, UR21, 0x1, UPT ;  /* 0x000000011500788c */ /* 0x000fe2000bf04270 */
[----:B------:R-:W-:Y:S01]  /*6840*/  BAR.SYNC.DEFER_BLOCKING 0x0 ;  /* 0x0000000000007b1d */ /* 0x000fe20000010000 */
[----:B------:R-:W-:Y:S01]  /*6850*/  UIADD3 UR6, UR6, -0x800, URZ ;  /* 0xfffff80006067890 */ /* 0x000fe2000fffe03f */
[----:B------:R-:W-:Y:S01]  /*6860*/  FADD.FTZ R34, R35, R34 ;  /* 0x0000002223227221 */ /* 0x000fe20000010000 */
[----:B------:R-:W-:-:S02]  /*6870*/  UIADD3.X UR35, UR35, -0x1, URZ, UP1, !UPT ;  /* 0xffffffff23237890 */ /* 0x000fc40008ffe43f */
[----:B------:R-:W-:Y:S01]  /*6880*/  PLOP3.LUT P0, PT, PT, PT, UP0, 0x80, 0x0 ;  /* 0x000000000000781c */ /* 0x000fe20003f0f008 */
[----:B------:R-:W-:Y:S01]  /*6890*/  UIADD3.X UR25, UR25, -0x1, URZ, UP2, !UPT ;  /* 0xffffffff19197890 */ /* 0x000fe200097fe43f */
[----:B------:R-:W-:Y:S01]  /*68a0*/  FADD.FTZ R91, R34, R33 ;  /* 0x00000021225b7221 */ /* 0x000fe20000010000 */
[----:B------:R-:W-:Y:S02]  /*68b0*/  UIADD3.X UR29, UR29, -0x1, URZ, UP3, !UPT ;  /* 0xffffffff1d1d7890 */ /* 0x000fe40009ffe43f */
[----:B------:R-:W-:Y:S01]  /*68c0*/  UIADD3.X UR31, UR31, -0x1, URZ, UP4, !UPT ;  /* 0xffffffff1f1f7890 */ /* 0x000fe2000a7fe43f */
[----:B0-----:R-:W-:Y:S01]  /*68d0*/  MOV R2, UR7 ;  /* 0x0000000700027c02 */ /* 0x001fe20008000f00 */
[----:B------:R-:W-:Y:S01]  /*68e0*/  UIADD3 UR7, UR21, -0x1, URZ ;  /* 0xffffffff15077890 */ /* 0x000fe2000fffe03f */
[----:B------:R-:W-:-:S05]  /*68f0*/  MOV R3, UR8 ;  /* 0x0000000800037c02 */ /* 0x000fca0008000f00 */
[----:B------:R-:W-:Y:S01]  /*6900*/  IMAD.WIDE R2, R87, 0x10, R2 ;  /* 0x0000001057027825 */ /* 0x000fe200078e0202 */
[----:B------:R-:W-:Y:S01]  /*6910*/  UMOV UR21, UR7 ;  /* 0x0000000700157c82 */ /* 0x000fe20008000000 */
[----:B------:R-:W-:Y:S04]  /*6920*/  STS.128 [R73.X16], R68 ;  /* 0x0000004449007388 */ /* 0x000fe8000000cc00 */
[----:B------:R-:W-:Y:S01]  /*6930*/  STS.128 [R73.X16+0x10], R4 ;  /* 0x0000100449007388 */ /* 0x000fe2000000cc00 */
[----:B------:R-:W-:-:S06]  /*6940*/  NOP ;  /* 0x0000000000007918 */ /* 0x000fcc0000000000 */
[----:B------:R-:W0:Y:S04]  /*6950*/  LDS.128 R8, [R86.X16] ;  /* 0x0000000056087984 */ /* 0x000e28000000cc00 */
[----:B------:R-:W1:Y:S04]  /*6960*/  LDS.128 R12, [R86.X16+0x200] ;  /* 0x00020000560c7984 */ /* 0x000e68000000cc00 */
[----:B0-----:R0:W-:Y:S04]  /*6970*/  STG.E.128 [R2.64+-0x1000], R8 ;  /* 0xfff0000802007986 */ /* 0x0011e8000c101d20 */
[----:B-1----:R0:W-:Y:S02]  /*6980*/  STG.E.128 [R2.64+-0xe00], R12 ;  /* 0xfff2000c02007986 */ /* 0x0021e4000c101d20 */
[----:B0-----:R-:W-:Y:S01]  /*6990*/  @!P0 CALL.REL.NOINC `(.L_x_1501) ;  /* 0x0000001000008944 */ /* 0x001fe20003c00000 */
[----:B------:R-:W-:Y:S05]  /*69a0*/  BRA `(.L_x_1552) ;  /* 0xffffa09000007947 */ /* 0x000fea000383ffff */
.L_x_1501:
[----:B------:R-:W-:Y:S02]  /*69b0*/  ISETP.NE.U32.AND P0, PT, RZ, c[0x0][0x328], PT ;  /* 0x0000ca00ff007a0c */ /* 0x000fe40003f05070 */
[----:B------:R-:W-:-:S02]  /*69c0*/  ISETP.NE.U32.AND P2, PT, RZ, c[0x0][0x348], PT ;  /* 0x0000d200ff007a0c */ /* 0x000fc40003f45070 */
        /* <DEDUP_REMOVED lines=32> */
.L_x_1554:
[----:B0-----:R-:W-:Y:S05]  /*6bd0*/  BSYNC B0 ;  /* 0x0000000000007941 */ /* 0x001fea0003800000 */
.L_x_1553:
        /* <DEDUP_REMOVED lines=33> */
.L_x_1556:
[----:B------:R-:W3:Y:S02]  /*6df0*/  S2R R11, SR_TID.X ;  /* 0x00000000000b7919 */ /* 0x000ee40000002100 */
.L_x_1557:
[----:B0-----:R-:W-:Y:S05]  /*6e00*/  BSYNC B0 ;  /* 0x0000000000007941 */ /* 0x001fea0003800000 */
.L_x_1555:
        /* <DEDUP_REMOVED lines=12> */
.L_x_1558:
        /* <DEDUP_REMOVED lines=30> */
.L_x_1508:
[----:B------:R-:W-:Y:S01]  /*70b0*/  HFMA2.MMA R54, -RZ, RZ, 0, 5.9604644775390625e-08 ;  /* 0x00000001ff367435 */ /* 0x000fe200000001ff */
[----:B------:R-:W-:Y:S02]  /*70c0*/  MOV R153, R56 ;  /* 0x0000003800997202 */ /* 0x000fe40000000f00 */
[----:B------:R-:W-:Y:S02]  /*70d0*/  MOV R55, RZ ;  /* 0x000000ff00377202 */ /* 0x000fe40000000f00 */
[----:B------:R-:W-:-:S02]  /*70e0*/  MOV R50, 0xffffffff ;  /* 0xffffffff00327802 */ /* 0x000fc40000000f00 */
[----:B------:R-:W-:Y:S02]  /*70f0*/  MOV R48, 0x7110 ;  /* 0x0000711000307802 */ /* 0x000fe40000000f00 */
[----:B-1---5:R-:W-:Y:S05]  /*7100*/  CALL.REL.NOINC `($__internal_65_$__cuda_sm70_shflsync_up) ;  /* 0x00000ec000007944 */ /* 0x022fea0003c00000 */
[----:B-1----:R-:W-:Y:S01]  /*7110*/  MOV R51, R50 ;  /* 0x0000003200337202 */ /* 0x002fe20000000f00 */
[----:B0-----:R-:W-:Y:S05]  /*7120*/  BRA `(.L_x_1559) ;  /* 0xffffc80000007947 */ /* 0x001fea000383ffff */
.L_x_1509:
[----:B------:R-:W-:Y:S01]  /*7130*/  HFMA2.MMA R54, -RZ, RZ, 0, 5.9604644775390625e-08 ;  /* 0x00000001ff367435 */ /* 0x000fe200000001ff */
[----:B------:R-:W-:Y:S02]  /*7140*/  MOV R153, R57 ;  /* 0x0000003900997202 */ /* 0x000fe40000000f00 */
[----:B------:R-:W-:Y:S02]  /*7150*/  MOV R55, RZ ;  /* 0x000000ff00377202 */ /* 0x000fe40000000f00 */
[----:B------:R-:W-:Y:S02]  /*7160*/  MOV R50, 0xffffffff ;  /* 0xffffffff00327802 */ /* 0x000fe40000000f00 */
[----:B------:R-:W-:Y:S02]  /*7170*/  MOV R48, 0x7190 ;  /* 0x0000719000307802 */ /* 0x000fe40000000f00 */
[----:B012--5:R-:W-:Y:S05]  /*7180*/  CALL.REL.NOINC `($__internal_65_$__cuda_sm70_shflsync_up) ;  /* 0x00000e4000007944 */ /* 0x027fea0003c00000 */
[C---:B------:R-:W-:Y:S01]  /*7190*/  FMUL.FTZ R51, R56.reuse, R51 ;  /* 0x0000003338337220 */ /* 0x040fe20000410000 */
        /* <DEDUP_REMOVED lines=9> */
[----:B------:R-:W-:Y:S05]  /*7230*/  CALL.REL.NOINC `($__internal_65_$__cuda_sm70_shflsync_up) ;  /* 0x00000d9000007944 */ /* 0x000fea0003c00000 */
[----:B0-----:R-:W-:Y:S01]  /*7240*/  HFMA2.MMA R54, -RZ, RZ, 0, 1.1920928955078125e-07 ;  /* 0x00000002ff367435 */ /* 0x001fe200000001ff */
[----:B-1----:R-:W-:Y:S02]  /*7250*/  MOV R51, R50 ;  /* 0x0000003200337202 */ /* 0x002fe40000000f00 */
[----:B------:R-:W-:-:S02]  /*7260*/  MOV R153, R57 ;  /* 0x0000003900997202 */ /* 0x000fc40000000f00 */
[----:B------:R-:W-:Y:S02]  /*7270*/  MOV R55, RZ ;  /* 0x000000ff00377202 */ /* 0x000fe40000000f00 */
[----:B------:R-:W-:Y:S02]  /*7280*/  MOV R50, 0xffffffff ;  /* 0xffffffff00327802 */ /* 0x000fe40000000f00 */
[----:B------:R-:W-:Y:S02]  /*7290*/  MOV R48, 0x72b0 ;  /* 0x000072b000307802 */ /* 0x000fe40000000f00 */
[----:B------:R-:W-:Y:S05]  /*72a0*/  CALL.REL.NOINC `($__internal_65_$__cuda_sm70_shflsync_up) ;  /* 0x00000d2000007944 */ /* 0x000fea0003c00000 */
        /* <DEDUP_REMOVED lines=8> */
[----:B------:R-:W-:Y:S05]  /*7330*/  CALL.REL.NOINC `($__internal_65_$__cuda_sm70_shflsync_up) ;  /* 0x00000c9000007944 */ /* 0x000fea0003c00000 */
[----:B0-----:R-:W-:Y:S01]  /*7340*/  HFMA2.MMA R54, -RZ, RZ, 0, 2.384185791015625e-07 ;  /* 0x00000004ff367435 */ /* 0x001fe200000001ff */
[----:B-1----:R-:W-:Y:S02]  /*7350*/  MOV R51, R50 ;  /* 0x0000003200337202 */ /* 0x002fe40000000f00 */
[----:B------:R-:W-:Y:S02]  /*7360*/  MOV R153, R57 ;  /* 0x0000003900997202 */ /* 0x000fe40000000f00 */
[----:B------:R-:W-:Y:S02]  /*7370*/  MOV R55, RZ ;  /* 0x000000ff00377202 */ /* 0x000fe40000000f00 */
[----:B------:R-:W-:Y:S02]  /*7380*/  MOV R50, 0xffffffff ;  /* 0xffffffff00327802 */ /* 0x000fe40000000f00 */
[----:B------:R-:W-:Y:S02]  /*7390*/  MOV R48, 0x73b0 ;  /* 0x000073b000307802 */ /* 0x000fe40000000f00 */
[----:B------:R-:W-:Y:S05]  /*73a0*/  CALL.REL.NOINC `($__internal_65_$__cuda_sm70_shflsync_up) ;  /* 0x00000c2000007944 */ /* 0x000fea0003c00000 */
        /* <DEDUP_REMOVED lines=8> */
[----:B------:R-:W-:Y:S05]  /*7430*/  CALL.REL.NOINC `($__internal_65_$__cuda_sm70_shflsync_up) ;  /* 0x00000b9000007944 */ /* 0x000fea0003c00000 */
[----:B0-----:R-:W-:Y:S01]  /*7440*/  HFMA2.MMA R54, -RZ, RZ, 0, 4.76837158203125e-07 ;  /* 0x00000008ff367435 */ /* 0x001fe200000001ff */
[----:B-1----:R-:W-:Y:S02]  /*7450*/  MOV R51, R50 ;  /* 0x0000003200337202 */ /* 0x002fe40000000f00 */
[----:B------:R-:W-:Y:S02]  /*7460*/  MOV R153, R57 ;  /* 0x0000003900997202 */ /* 0x000fe40000000f00 */
[----:B------:R-:W-:Y:S02]  /*7470*/  MOV R55, RZ ;  /* 0x000000ff00377202 */ /* 0x000fe40000000f00 */
[----:B------:R-:W-:Y:S02]  /*7480*/  MOV R50, 0xffffffff ;  /* 0xffffffff00327802 */ /* 0x000fe40000000f00 */
[----:B------:R-:W-:Y:S02]  /*7490*/  MOV R48, 0x74b0 ;  /* 0x000074b000307802 */ /* 0x000fe40000000f00 */
[----:B------:R-:W-:Y:S05]  /*74a0*/  CALL.REL.NOINC `($__internal_65_$__cuda_sm70_shflsync_up) ;  /* 0x00000b2000007944 */ /* 0x000fea0003c00000 */
        /* <DEDUP_REMOVED lines=10> */
[----:B------:R-:W-:Y:S05]  /*7550*/  CALL.REL.NOINC `($__internal_65_$__cuda_sm70_shflsync_up) ;  /* 0x00000a7000007944 */ /* 0x000fea0003c00000 */
[----:B0-----:R-:W-:Y:S01]  /*7560*/  HFMA2.MMA R54, -RZ, RZ, 0, 9.5367431640625e-07 ;  /* 0x00000010ff367435 */ /* 0x001fe200000001ff */
[----:B-1----:R-:W-:Y:S02]  /*7570*/  MOV R51, R50 ;  /* 0x0000003200337202 */ /* 0x002fe40000000f00 */
[----:B------:R-:W-:Y:S02]  /*7580*/  MOV R153, R57 ;  /* 0x0000003900997202 */ /* 0x000fe40000000f00 */
[----:B------:R-:W-:Y:S02]  /*7590*/  MOV R55, RZ ;  /* 0x000000ff00377202 */ /* 0x000fe40000000f00 */
[----:B------:R-:W-:-:S02]  /*75a0*/  MOV R50, 0xffffffff ;  /* 0xffffffff00327802 */ /* 0x000fc40000000f00 */
[----:B------:R-:W-:Y:S02]  /*75b0*/  MOV R48, 0x75d0 ;  /* 0x000075d000307802 */ /* 0x000fe40000000f00 */
[----:B------:R-:W-:Y:S05]  /*75c0*/  CALL.REL.NOINC `($__internal_65_$__cuda_sm70_shflsync_up) ;  /* 0x00000a0000007944 */ /* 0x000fea0003c00000 */
[----:B01----:R-:W-:Y:S05]  /*75d0*/  BRA `(.L_x_1560) ;  /* 0xffffc4d000007947 */ /* 0x003fea000383ffff */
.L_x_1512:
[----:B------:R-:W-:Y:S01]  /*75e0*/  HFMA2.MMA R54, -RZ, RZ, 0, 5.9604644775390625e-08 ;  /* 0x00000001ff367435 */ /* 0x000fe200000001ff */
[----:B------:R-:W-:Y:S02]  /*75f0*/  MOV R55, RZ ;  /* 0x000000ff00377202 */ /* 0x000fe40000000f00 */
[----:B------:R-:W-:Y:S02]  /*7600*/  MOV R50, 0xffffffff ;  /* 0xffffffff00327802 */ /* 0x000fe40000000f00 */
[----:B------:R-:W-:Y:S02]  /*7610*/  MOV R48, 0x7630 ;  /* 0x0000763000307802 */ /* 0x000fe40000000f00 */
[----:B01---5:R-:W-:Y:S05]  /*7620*/  CALL.REL.NOINC `($__internal_65_$__cuda_sm70_shflsync_up) ;  /* 0x000009a000007944 */ /* 0x023fea0003c00000 */
[----:B0-----:R-:W-:Y:S01]  /*7630*/  HFMA2.MMA R54, -RZ, RZ, 0, 5.9604644775390625e-08 ;  /* 0x00000001ff367435 */ /* 0x001fe200000001ff */
[----:B-1----:R-:W-:Y:S02]  /*7640*/  MOV R51, R50 ;  /* 0x0000003200337202 */ /* 0x002fe40000000f00 */
[----:B------:R-:W-:Y:S02]  /*7650*/  MOV R153, R59 ;  /* 0x0000003b00997202 */ /* 0x000fe40000000f00 */
[----:B------:R-:W-:-:S02]  /*7660*/  MOV R55, RZ ;  /* 0x000000ff00377202 */ /* 0x000fc40000000f00 */
[----:B------:R-:W-:Y:S02]  /*7670*/  MOV R50, 0xffffffff ;  /* 0xffffffff00327802 */ /* 0x000fe40000000f00 */
[----:B------:R-:W-:Y:S02]  /*7680*/  MOV R48, 0x76a0 ;  /* 0x000076a000307802 */ /* 0x000fe40000000f00 */
[----:B------:R-:W-:Y:S05]  /*7690*/  CALL.REL.NOINC `($__internal_65_$__cuda_sm70_shflsync_up) ;  /* 0x0000093000007944 */ /* 0x000fea0003c00000 */
[----:B0-----:R-:W-:Y:S01]  /*76a0*/  HFMA2.MMA R55, -RZ, RZ, 0, 0 ;  /* 0x00000000ff377435 */ /* 0x001fe200000001ff */
[----:B------:R-:W-:Y:S02]  /*76b0*/  MOV R153, R51 ;  /* 0x0000003300997202 */ /* 0x000fe40000000f00 */
[----:B-1----:R-:W-:Y:S02]  /*76c0*/  MOV R59, R50 ;  /* 0x00000032003b7202 */ /* 0x002fe40000000f00 */
[----:B------:R-:W-:Y:S02]  /*76d0*/  MOV R56, R94 ;  /* 0x0000005e00387202 */ /* 0x000fe40000000f00 */
[----:B------:R-:W-:Y:S02]  /*76e0*/  MOV R51, 0x1f ;  /* 0x0000001f00337802 */ /* 0x000fe40000000f00 */
[----:B------:R-:W-:-:S02]  /*76f0*/  MOV R50, 0xffffffff ;  /* 0xffffffff00327802 */ /* 0x000fc40000000f00 */
[----:B------:R-:W-:Y:S02]  /*7700*/  MOV R54, 0x7720 ;  /* 0x0000772000367802 */ /* 0x000fe40000000f00 */
[----:B------:R-:W-:Y:S05]  /*7710*/  CALL.REL.NOINC `($__internal_64_$__cuda_sm70_shflsync_idx_p) ;  /* 0x0000087000007944 */ /* 0x000fea0003c00000 */
[----:B------:R-:W-:Y:S01]  /*7720*/  HFMA2.MMA R55, -RZ, RZ, 0, 0 ;  /* 0x00000000ff377435 */ /* 0x000fe200000001ff */
[----:B-1----:R-:W-:Y:S02]  /*7730*/  MOV R94, R51 ;  /* 0x00000033005e7202 */ /* 0x002fe40000000f00 */
[----:B------:R-:W-:Y:S02]  /*7740*/  MOV R56, R95 ;  /* 0x0000005f00387202 */ /* 0x000fe40000000f00 */
[----:B------:R-:W-:Y:S02]  /*7750*/  MOV R51, 0x1f ;  /* 0x0000001f00337802 */ /* 0x000fe40000000f00 */
[----:B------:R-:W-:Y:S02]  /*7760*/  MOV R50, 0xffffffff ;  /* 0xffffffff00327802 */ /* 0x000fe40000000f00 */
[----:B------:R-:W-:Y:S02]  /*7770*/  MOV R54, 0x7790 ;  /* 0x0000779000367802 */ /* 0x000fe40000000f00 */
[----:B------:R-:W-:Y:S05]  /*7780*/  CALL.REL.NOINC `($__internal_64_$__cuda_sm70_shflsync_idx_p) ;  /* 0x0000080000007944 */ /* 0x000fea0003c00000 */
[----:B-1----:R-:W-:Y:S01]  /*7790*/  MOV R55, R51 ;  /* 0x0000003300377202 */ /* 0x002fe20000000f00 */
[----:B------:R-:W-:Y:S05]  /*77a0*/  BRA `(.L_x_1561) ;  /* 0xffffc47000007947 */ /* 0x000fea000383ffff */
.L_x_1515:
[----:B------:R-:W-:Y:S01]  /*77b0*/  HFMA2.MMA R156, -RZ, RZ, 0, 5.9604644775390625e-08 ;  /* 0x00000001ff9c7435 */ /* 0x000fe200000001ff */
[----:B------:R-:W-:-:S02]  /*77c0*/  MOV R153, R58 ;  /* 0x0000003a00997202 */ /* 0x000fc40000000f00 */
[----:B------:R-:W-:Y:S02]  /*77d0*/  MOV R54, 0x1f ;  /* 0x0000001f00367802 */ /* 0x000fe40000000f00 */
[----:B------:R-:W-:Y:S02]  /*77e0*/  MOV R55, 0xffffffff ;  /* 0xffffffff00377802 */ /* 0x000fe40000000f00 */
[----:B------:R-:W-:Y:S02]  /*77f0*/  MOV R50, 0x7810 ;  /* 0x0000781000327802 */ /* 0x000fe40000000f00 */
[----:B------:R-:W-:Y:S05]  /*7800*/  CALL.REL.NOINC `($__internal_63_$__cuda_sm70_shflsync_down) ;  /* 0x0000074000007944 */ /* 0x000fea0003c00000 */
[----:B-1----:R-:W-:Y:S01]  /*7810*/  MOV R57, R156 ;  /* 0x0000009c00397202 */ /* 0x002fe20000000f00 */
[----:B0-----:R-:W-:Y:S05]  /*7820*/  BRA `(.L_x_1562) ;  /* 0xffffca0000007947 */ /* 0x001fea000383ffff */
.L_x_1516:
[----:B------:R-:W-:Y:S01]  /*7830*/  HFMA2.MMA R156, -RZ, RZ, 0, 5.9604644775390625e-08 ;  /* 0x00000001ff9c7435 */ /* 0x000fe200000001ff */
[----:B------:R-:W-:Y:S02]  /*7840*/  MOV R153, R59 ;  /* 0x0000003b00997202 */ /* 0x000fe40000000f00 */
[----:B------:R-:W-:Y:S02]  /*7850*/  MOV R54, 0x1f ;  /* 0x0000001f00367802 */ /* 0x000fe40000000f00 */
[----:B------:R-:W-:-:S02]  /*7860*/  MOV R55, 0xffffffff ;  /* 0xffffffff00377802 */ /* 0x000fc40000000f00 */
[----:B------:R-:W-:Y:S02]  /*7870*/  MOV R50, 0x7890 ;  /* 0x0000789000327802 */ /* 0x000fe40000000f00 */
[----:B01----:R-:W-:Y:S05]  /*7880*/  CALL.REL.NOINC `($__internal_63_$__cuda_sm70_shflsync_down) ;  /* 0x000006c000007944 */ /* 0x003fea0003c00000 */
        /* <DEDUP_REMOVED lines=9> */
[----:B------:R-:W-:Y:S05]  /*7920*/  CALL.REL.NOINC `($__internal_63_$__cuda_sm70_shflsync_down) ;  /* 0x0000062000007944 */ /* 0x000fea0003c00000 */
[----:B-1----:R-:W-:Y:S01]  /*7930*/  MOV R56, R156 ;  /* 0x0000009c00387202 */ /* 0x002fe20000000f00 */
[----:B------:R-:W-:Y:S01]  /*7940*/  HFMA2.MMA R156, -RZ, RZ, 0, 1.1920928955078125e-07 ;  /* 0x00000002ff9c7435 */ /* 0x000fe200000001ff */
[----:B0-----:R-:W-:Y:S02]  /*7950*/  MOV R153, R59 ;  /* 0x0000003b00997202 */ /* 0x001fe40000000f00 */
[----:B------:R-:W-:Y:S02]  /*7960*/  MOV R54, 0x1f ;  /* 0x0000001f00367802 */ /* 0x000fe40000000f00 */
[----:B------:R-:W-:Y:S02]  /*7970*/  MOV R55, 0xffffffff ;  /* 0xffffffff00377802 */ /* 0x000fe40000000f00 */
[----:B------:R-:W-:Y:S02]  /*7980*/  MOV R50, 0x79a0 ;  /* 0x000079a000327802 */ /* 0x000fe40000000f00 */
[----:B------:R-:W-:Y:S05]  /*7990*/  CALL.REL.NOINC `($__internal_63_$__cuda_sm70_shflsync_down) ;  /* 0x000005b000007944 */ /* 0x000fea0003c00000 */
[----:B-1----:R-:W-:Y:S01]  /*79a0*/  @!P3 FFMA.FTZ R59, R57, R156, R59 ;  /* 0x0000009c393bb223 */ /* 0x002fe2000001003b */
[----:B------:R-:W-:Y:S01]  /*79b0*/  HFMA2.MMA R156, -RZ, RZ, 0, 2.384185791015625e-07 ;  /* 0x00000004ff9c7435 */ /* 0x000fe200000001ff */
[----:B------:R-:W-:Y:S01]  /*79c0*/  @!P3 FMUL.FTZ R57, R56, R57 ;  /* 0x000000393839b220 */ /* 0x000fe20000410000 */
[----:B0-----:R-:W-:-:S02]  /*79d0*/  MOV R54, 0x1f ;  /* 0x0000001f00367802 */ /* 0x001fc40000000f00 */
[----:B------:R-:W-:Y:S02]  /*79e0*/  MOV R55, 0xffffffff ;  /* 0xffffffff00377802 */ /* 0x000fe40000000f00 */
[----:B------:R-:W-:Y:S02]  /*79f0*/  MOV R153, R57 ;  /* 0x0000003900997202 */ /* 0x000fe40000000f00 */
[----:B------:R-:W-:Y:S02]  /*7a00*/  MOV R50, 0x7a20 ;  /* 0x00007a2000327802 */ /* 0x000fe40000000f00 */
[----:B------:R-:W-:Y:S05]  /*7a10*/  CALL.REL.NOINC `($__internal_63_$__cuda_sm70_shflsync_down) ;  /* 0x0000053000007944 */ /* 0x000fea0003c00000 */
[----:B-1----:R-:W-:Y:S01]  /*7a20*/  MOV R56, R156 ;  /* 0x0000009c00387202 */ /* 0x002fe20000000f00 */
[----:B------:R-:W-:Y:S01]  /*7a30*/  HFMA2.MMA R156, -RZ, RZ, 0, 2.384185791015625e-07 ;  /* 0x00000004ff9c7435 */ /* 0x000fe200000001ff */
[----:B0-----:R-:W-:Y:S02]  /*7a40*/  MOV R153, R59 ;  /* 0x0000003b00997202 */ /* 0x001fe40000000f00 */
[----:B------:R-:W-:Y:S02]  /*7a50*/  MOV R54, 0x1f ;  /* 0x0000001f00367802 */ /* 0x000fe40000000f00 */
[----:B------:R-:W-:-:S02]  /*7a60*/  MOV R55, 0xffffffff ;  /* 0xffffffff00377802 */ /* 0x000fc40000000f00 */
[----:B------:R-:W-:Y:S02]  /*7a70*/  MOV R50, 0x7a90 ;  /* 0x00007a9000327802 */ /* 0x000fe40000000f00 */
[----:B------:R-:W-:Y:S05]  /*7a80*/  CALL.REL.NOINC `($__internal_63_$__cuda_sm70_shflsync_down) ;  /* 0x000004c000007944 */ /* 0x000fea0003c00000 */
[----:B-1----:R-:W-:Y:S01]  /*7a90*/  @!P2 FFMA.FTZ R59, R57, R156, R59 ;  /* 0x0000009c393ba223 */ /* 0x002fe2000001003b */
[----:B------:R-:W-:Y:S01]  /*7aa0*/  HFMA2.MMA R156, -RZ, RZ, 0, 4.76837158203125e-07 ;  /* 0x00000008ff9c7435 */ /* 0x000fe200000001ff */
[----:B------:R-:W-:Y:S01]  /*7ab0*/  @!P2 FMUL.FTZ R57, R56, R57 ;  /* 0x000000393839a220 */ /* 0x000fe20000410000 */
[----:B0-----:R-:W-:Y:S02]  /*7ac0*/  MOV R54, 0x1f ;  /* 0x0000001f00367802 */ /* 0x001fe40000000f00 */
[----:B------:R-:W-:Y:S02]  /*7ad0*/  MOV R55, 0xffffffff ;  /* 0xffffffff00377802 */ /* 0x000fe40000000f00 */
[----:B------:R-:W-:Y:S02]  /*7ae0*/  MOV R153, R57 ;  /* 0x0000003900997202 */ /* 0x000fe40000000f00 */
[----:B------:R-:W-:Y:S02]  /*7af0*/  MOV R50, 0x7b10 ;  /* 0x00007b1000327802 */ /* 0x000fe40000000f00 */
[----:B------:R-:W-:Y:S05]  /*7b00*/  CALL.REL.NOINC `($__internal_63_$__cuda_sm70_shflsync_down) ;  /* 0x0000044000007944 */ /* 0x000fea0003c00000 */
[----:B-1----:R-:W-:Y:S01]  /*7b10*/  MOV R56, R156 ;  /* 0x0000009c00387202 */ /* 0x002fe20000000f00 */
[----:B------:R-:W-:Y:S01]  /*7b20*/  HFMA2.MMA R156, -RZ, RZ, 0, 4.76837158203125e-07 ;  /* 0x00000008ff9c7435 */ /* 0x000fe200000001ff */
[----:B0-----:R-:W-:-:S02]  /*7b30*/  MOV R153, R59 ;  /* 0x0000003b00997202 */ /* 0x001fc40000000f00 */
[----:B------:R-:W-:Y:S02]  /*7b40*/  MOV R54, 0x1f ;  /* 0x0000001f00367802 */ /* 0x000fe40000000f00 */
[----:B------:R-:W-:Y:S02]  /*7b50*/  MOV R55, 0xffffffff ;  /* 0xffffffff00377802 */ /* 0x000fe40000000f00 */
[----:B------:R-:W-:Y:S02]  /*7b60*/  MOV R50, 0x7b80 ;  /* 0x00007b8000327802 */ /* 0x000fe40000000f00 */
[----:B------:R-:W-:Y:S05]  /*7b70*/  CALL.REL.NOINC `($__internal_63_$__cuda_sm70_shflsync_down) ;  /* 0x000003d000007944 */ /* 0x000fea0003c00000 */
[----:B-1----:R-:W-:Y:S01]  /*7b80*/  @!P1 FFMA.FTZ R59, R57, R156, R59 ;  /* 0x0000009c393b9223 */ /* 0x002fe2000001003b */
[----:B------:R-:W-:Y:S01]  /*7b90*/  HFMA2.MMA R156, -RZ, RZ, 0, 9.5367431640625e-07 ;  /* 0x00000010ff9c7435 */ /* 0x000fe200000001ff */
[----:B------:R-:W-:Y:S01]  /*7ba0*/  @!P1 FMUL.FTZ R57, R56, R57 ;  /* 0x0000003938399220 */ /* 0x000fe20000410000 */
[----:B0-----:R-:W-:Y:S02]  /*7bb0*/  MOV R54, 0x1f ;  /* 0x0000001f00367802 */ /* 0x001fe40000000f00 */
[----:B------:R-:W-:Y:S02]  /*7bc0*/  MOV R58, R59 ;  /* 0x0000003b003a7202 */ /* 0x000fe40000000f00 */
[----:B------:R-:W-:-:S02]  /*7bd0*/  MOV R55, 0xffffffff ;  /* 0xffffffff00377802 */ /* 0x000fc40000000f00 */
[----:B------:R-:W-:Y:S02]  /*7be0*/  MOV R153, R57 ;  /* 0x0000003900997202 */ /* 0x000fe40000000f00 */
[----:B------:R-:W-:Y:S02]  /*7bf0*/  MOV R50, 0x7c10 ;  /* 0x00007c1000327802 */ /* 0x000fe40000000f00 */
[----:B------:R-:W-:Y:S05]  /*7c00*/  CALL.REL.NOINC `($__internal_63_$__cuda_sm70_shflsync_down) ;  /* 0x0000034000007944 */ /* 0x000fea0003c00000 */
[----:B-1----:R-:W-:Y:S01]  /*7c10*/  MOV R56, R156 ;  /* 0x0000009c00387202 */ /* 0x002fe20000000f00 */
[----:B------:R-:W-:Y:S01]  /*7c20*/  HFMA2.MMA R156, -RZ, RZ, 0, 9.5367431640625e-07 ;  /* 0x00000010ff9c7435 */ /* 0x000fe200000001ff */
[----:B0-----:R-:W-:Y:S02]  /*7c30*/  MOV R153, R58 ;  /* 0x0000003a00997202 */ /* 0x001fe40000000f00 */
[----:B------:R-:W-:Y:S02]  /*7c40*/  MOV R54, 0x1f ;  /* 0x0000001f00367802 */ /* 0x000fe40000000f00 */
[----:B------:R-:W-:Y:S02]  /*7c50*/  MOV R55, 0xffffffff ;  /* 0xffffffff00377802 */ /* 0x000fe40000000f00 */
[----:B------:R-:W-:-:S02]  /*7c60*/  MOV R50, 0x7c80 ;  /* 0x00007c8000327802 */ /* 0x000fc40000000f00 */
[----:B------:R-:W-:Y:S05]  /*7c70*/  CALL.REL.NOINC `($__internal_63_$__cuda_sm70_shflsync_down) ;  /* 0x000002d000007944 */ /* 0x000fea0003c00000 */
[----:B-1----:R-:W-:Y:S01]  /*7c80*/  @!P0 FFMA.FTZ R58, R57, R156, R58 ;  /* 0x0000009c393a8223 */ /* 0x002fe2000001003a */
[----:B0-----:R-:W-:Y:S01]  /*7c90*/  HFMA2.MMA R55, -RZ, RZ, 0, 0 ;  /* 0x00000000ff377435 */ /* 0x001fe200000001ff */
[----:B------:R-:W-:Y:S01]  /*7ca0*/  @!P0 FMUL.FTZ R57, R56, R57 ;  /* 0x0000003938398220 */ /* 0x000fe20000410000 */
[----:B------:R-:W-:-:S02]  /*7cb0*/  MOV R51, 0x1f ;  /* 0x0000001f00337802 */ /* 0x000fc40000000f00 */
[----:B------:R-:W-:Y:S02]  /*7cc0*/  MOV R50, 0xffffffff ;  /* 0xffffffff00327802 */ /* 0x000fe40000000f00 */
[----:B------:R-:W-:Y:S02]  /*7cd0*/  MOV R56, R57 ;  /* 0x0000003900387202 */ /* 0x000fe40000000f00 */
[----:B------:R-:W-:Y:S02]  /*7ce0*/  MOV R54, 0x7d00 ;  /* 0x00007d0000367802 */ /* 0x000fe40000000f00 */
[----:B------:R-:W-:Y:S05]  /*7cf0*/  CALL.REL.NOINC `($__internal_64_$__cuda_sm70_shflsync_idx_p) ;  /* 0x0000029000007944 */ /* 0x000fea0003c00000 */
[----:B------:R-:W-:Y:S01]  /*7d00*/  HFMA2.MMA R55, -RZ, RZ, 0, 0 ;  /* 0x00000000ff377435 */ /* 0x000fe200000001ff */
[----:B-1----:R-:W-:Y:S02]  /*7d10*/  MOV R151, R51 ;  /* 0x0000003300977202 */ /* 0x002fe40000000f00 */
[----:B------:R-:W-:Y:S02]  /*7d20*/  MOV R56, R58 ;  /* 0x0000003a00387202 */ /* 0x000fe40000000f00 */
[----:B------:R-:W-:Y:S02]  /*7d30*/  MOV R51, 0x1f ;  /* 0x0000001f00337802 */ /* 0x000fe40000000f00 */
[----:B------:R-:W-:-:S02]  /*7d40*/  MOV R50, 0xffffffff ;  /* 0xffffffff00327802 */ /* 0x000fc40000000f00 */
[----:B------:R-:W-:Y:S02]  /*7d50*/  MOV R54, 0x7d70 ;  /* 0x00007d7000367802 */ /* 0x000fe40000000f00 */
[----:B------:R-:W-:Y:S05]  /*7d60*/  CALL.REL.NOINC `($__internal_64_$__cuda_sm70_shflsync_idx_p) ;  /* 0x0000022000007944 */ /* 0x000fea0003c00000 */
[----:B------:R-:W-:Y:S01]  /*7d70*/  HFMA2.MMA R156, -RZ, RZ, 0, 5.9604644775390625e-08 ;  /* 0x00000001ff9c7435 */ /* 0x000fe200000001ff */
[----:B-1----:R-:W-:Y:S02]  /*7d80*/  MOV R94, R51 ;  /* 0x00000033005e7202 */ /* 0x002fe40000000f00 */
[----:B------:R-:W-:Y:S02]  /*7d90*/  MOV R153, R57 ;  /* 0x0000003900997202 */ /* 0x000fe40000000f00 */
[----:B------:R-:W-:Y:S02]  /*7da0*/  MOV R54, 0x1f ;  /* 0x0000001f00367802 */ /* 0x000fe40000000f00 */
[----:B------:R-:W-:Y:S02]  /*7db0*/  MOV R55, 0xffffffff ;  /* 0xffffffff00377802 */ /* 0x000fe40000000f00 */
[----:B------:R-:W-:Y:S02]  /*7dc0*/  MOV R50, 0x7de0 ;  /* 0x00007de000327802 */ /* 0x000fe40000000f00 */
[----:B------:R-:W-:Y:S05]  /*7dd0*/  CALL.REL.NOINC `($__internal_63_$__cuda_sm70_shflsync_down) ;  /* 0x0000017000007944 */ /* 0x000fea0003c00000 */
[----:B-1----:R-:W-:Y:S01]  /*7de0*/  MOV R56, R156 ;  /* 0x0000009c00387202 */ /* 0x002fe20000000f00 */
[----:B------:R-:W-:Y:S01]  /*7df0*/  HFMA2.MMA R156, -RZ, RZ, 0, 5.9604644775390625e-08 ;  /* 0x00000001ff9c7435 */ /* 0x000fe200000001ff */
[----:B0-----:R-:W-:-:S02]  /*7e00*/  MOV R153, R58 ;  /* 0x0000003a00997202 */ /* 0x001fc40000000f00 */
[----:B------:R-:W-:Y:S02]  /*7e10*/  MOV R54, 0x1f ;  /* 0x0000001f00367802 */ /* 0x000fe40000000f00 */
[----:B------:R-:W-:Y:S02]  /*7e20*/  MOV R55, 0xffffffff ;  /* 0xffffffff00377802 */ /* 0x000fe40000000f00 */
[----:B------:R-:W-:Y:S02]  /*7e30*/  MOV R50, 0x7e50 ;  /* 0x00007e5000327802 */ /* 0x000fe40000000f00 */
[----:B------:R-:W-:Y:S05]  /*7e40*/  CALL.REL.NOINC `($__internal_63_$__cuda_sm70_shflsync_down) ;  /* 0x0000010000007944 */ /* 0x000fea0003c00000 */
[----:B0-----:R-:W-:Y:S01]  /*7e50*/  HFMA2.MMA R55, -RZ, RZ, 0, 0 ;  /* 0x00000000ff377435 */ /* 0x001fe200000001ff */
[----:B------:R-:W-:Y:S02]  /*7e60*/  MOV R153, R56 ;  /* 0x0000003800997202 */ /* 0x000fe40000000f00 */
[----:B------:R-:W-:Y:S02]  /*7e70*/  MOV R56, R48 ;  /* 0x0000003000387202 */ /* 0x000fe40000000f00 */
[----:B------:R-:W-:Y:S02]  /*7e80*/  MOV R51, 0x1f ;  /* 0x0000001f00337802 */ /* 0x000fe40000000f00 */
[----:B------:R-:W-:-:S02]  /*7e90*/  MOV R50, 0xffffffff ;  /* 0xffffffff00327802 */ /* 0x000fc40000000f00 */
[----:B------:R-:W-:Y:S02]  /*7ea0*/  MOV R54, 0x7ec0 ;  /* 0x00007ec000367802 */ /* 0x000fe40000000f00 */
[----:B-1----:R-:W-:Y:S05]  /*7eb0*/  CALL.REL.NOINC `($__internal_64_$__cuda_sm70_shflsync_idx_p) ;  /* 0x000000d000007944 */ /* 0x002fea0003c00000 */
        /* <DEDUP_REMOVED lines=9> */
        .weak           $__internal_63_$__cuda_sm70_shflsync_down
        .type           $__internal_63_$__cuda_sm70_shflsync_down,@function
        .size           $__internal_63_$__cuda_sm70_shflsync_down,($__internal_64_$__cuda_sm70_shflsync_idx_p - $__internal_63_$__cuda_sm70_shflsync_down)
$__internal_63_$__cuda_sm70_shflsync_down:
[----:B------:R-:W-:Y:S01]  /*7f50*/  HFMA2.MMA R51, -RZ, RZ, 0, 0 ;  /* 0x00000000ff337435 */ /* 0x000fe200000001ff */
[----:B------:R-:W-:Y:S04]  /*7f60*/  WARPSYNC R55 ;  /* 0x0000003700007348 */ /* 0x000fe80003800000 */
[----:B------:R0:W1:Y:S01]  /*7f70*/  SHFL.DOWN PT, R156, R153, R156, R54 ;  /* 0x0800009c999c7389 */ /* 0x00006200000e0036 */
[----:B------:R-:W-:Y:S05]  /*7f80*/  RET.REL.NODEC R50 `(_Z25selective_scan_bwd_kernelI32Selective_Scan_bwd_kernel_traitsILi128ELi16ELb1ELb0ELb1ELb0ELb1EN3c104HalfEfEEv12SSMParamsBwd) ;  /* 0xffff807032007950 */ /* 0x000fea0003c3ffff */
        .weak           $__internal_64_$__cuda_sm70_shflsync_idx_p
        .type           $__internal_64_$__cuda_sm70_shflsync_idx_p,@function
        .size           $__internal_64_$__cuda_sm70_shflsync_idx_p,($__internal_65_$__cuda_sm70_shflsync_up - $__internal_64_$__cuda_sm70_shflsync_idx_p)
$__internal_64_$__cuda_sm70_shflsync_idx_p:
[----:B------:R-:W-:Y:S04]  /*7f90*/  WARPSYNC R50 ;  /* 0x0000003200007348 */ /* 0x000fe80003800000 */
[----:B------:R0:W1:Y:S02]  /*7fa0*/  SHFL.IDX PT, R51, R56, R55, R51 ;  /* 0x0000003738337389 */ /* 0x00006400000e0033 */
[----:B0-----:R-:W-:-:S04]  /*7fb0*/  MOV R55, 0x0 ;  /* 0x0000000000377802 */ /* 0x001fc80000000f00 */
[----:B------:R-:W-:Y:S05]  /*7fc0*/  RET.REL.NODEC R54 `(_Z25selective_scan_bwd_kernelI32Selective_Scan_bwd_kernel_traitsILi128ELi16ELb1ELb0ELb1ELb0ELb1EN3c104HalfEfEEv12SSMParamsBwd) ;  /* 0xffff803036007950 */ /* 0x000fea0003c3ffff */
        .weak           $__internal_65_$__cuda_sm70_shflsync_up
        .type           $__internal_65_$__cuda_sm70_shflsync_up,@function
        .size           $__internal_65_$__cuda_sm70_shflsync_up,(.L_x_8877 - $__internal_65_$__cuda_sm70_shflsync_up)
$__internal_65_$__cuda_sm70_shflsync_up:
[----:B------:R-:W-:Y:S01]  /*7fd0*/  HFMA2.MMA R49, -RZ, RZ, 0, 0 ;  /* 0x00000000ff317435 */ /* 0x000fe200000001ff */
[----:B------:R-:W-:Y:S04]  /*7fe0*/  WARPSYNC R50 ;  /* 0x0000003200007348 */ /* 0x000fe80003800000 */
[----:B------:R0:W1:Y:S01]  /*7ff0*/  SHFL.UP PT, R50, R153, R54, R55 ;  /* 0x0400003699327389 */ /* 0x00006200000e0037 */
[----:B------:R-:W-:Y:S05]  /*8000*/  RET.REL.NODEC R48 `(_Z25selective_scan_bwd_kernelI32Selective_Scan_bwd_kernel_traitsILi128ELi16ELb1ELb0ELb1ELb0ELb1EN3c104HalfEfEEv12SSMParamsBwd) ;  /* 0xffff7ff030007950 */ /* 0x000fea0003c3ffff */
.L_x_1564:
        /* <DEDUP_REMOVED lines=15> */
.L_x_8877:


//--------------------- .text._Z25selective_scan_bwd_kernelI32Selective_Scan_bwd_kernel_traitsILi128ELi16ELb1ELb0ELb1ELb1ELb0EN3c104HalfEfEEv12SSMParamsBwd --------------------------
	.section	.text._Z25selective_scan_bwd_kernelI32Selective_Scan_bwd_kernel_traitsILi128ELi16ELb1ELb0ELb1ELb1ELb0EN3c104HalfEfEEv12SSMParamsBwd,"ax",@progbits
	.sectioninfo	@"SHI_REGISTERS=168"
	.align	128
        .global         _Z25selective_scan_bwd_kernelI32Selective_Scan_bwd_kernel_traitsILi128ELi16ELb1ELb0ELb1ELb1ELb0EN3c104HalfEfEEv12SSMParamsBwd
        .type           _Z25selective_scan_bwd_kernelI32Selective_Scan_bwd_kernel_traitsILi128ELi16ELb1ELb0ELb1ELb1ELb0EN3c104HalfEfEEv12SSMParamsBwd,@function
        .size           _Z25selective_scan_bwd_kernelI32Selective_Scan_bwd_kernel_traitsILi128ELi16ELb1ELb0ELb1ELb1ELb0EN3c104HalfEfEEv12SSMParamsBwd,(.L_x_8880 - _Z25selective_scan_bwd_kernelI32Selective_Scan_bwd_kernel_traitsILi128ELi16ELb1ELb0ELb1ELb1ELb0EN3c104HalfEfEEv12SSMParamsBwd)
        .other          _Z25selective_scan_bwd_kernelI32Selective_Scan_bwd_kernel_traitsILi128ELi16ELb1ELb0ELb1ELb1ELb0EN3c104HalfEfEEv12SSMParamsBwd,@"STO_CUDA_ENTRY STV_DEFAULT"
_Z25selective_scan_bwd_kernelI32Selective_Scan_bwd_kernel_traitsILi128ELi16ELb1ELb0ELb1ELb1ELb0EN3c104HalfEfEEv12SSMParamsBwd:
.text._Z25selective_scan_bwd_kernelI32Selective_Scan_bwd_kernel_traitsILi128ELi16ELb1ELb0ELb1ELb1ELb0EN3c104HalfEfEEv12SSMParamsBwd:
        /* <DEDUP_REMOVED lines=32> */
[----:B------:R-:W-:Y:S01]  /*0200*/  CS2R R38, SRZ ;  /* 0x0000000000267805 */ /* 0x000fe2000001ff00 */
[----:B------:R-:W-:Y:S02]  /*0210*/  UISETP.NE.U32.AND UP0, UPT, URZ, UR4, UPT ;  /* 0x000000043f00728c */ /* 0x000fe4000bf05070 */
        /* <DEDUP_REMOVED lines=9> */
[----:B------:R-:W-:Y:S02]  /*02b0*/  UIADD3 UR13, UR13, UR4, URZ ;  /* 0x000000040d0d7290 */ /* 0x000fe4000fffe03f */
[----:B------:R-:W-:Y:S02]  /*02c0*/  UISETP.NE.AND.EX UP1, UPT, URZ, UR27, UPT, UP1 ;  /* 0x0000001b3f00728c */ /* 0x000fe4000bf25310 */
[----:B------:R-:W-:Y:S02]  /*02d0*/  UMOV UR4, URZ ;  /* 0x0000003f00047c82 */ /* 0x000fe40008000000 */
[----:B------:R-:W-:Y:S02]  /*02e0*/  UISETP.NE.U32.AND UP2, UPT, URZ, UR32, UPT ;  /* 0x000000203f00728c */ /* 0x000fe4000bf45070 */
[----:B------:R-:W-:Y:S01]  /*02f0*/  UIMAD UR21, UR35, UR8, URZ ;  /* 0x00000008231572a4 */ /* 0x000fe2000f8e023f */
[----:B0-----:R-:W2:Y:S01]  /*0300*/  MUFU.RCP R0, R0 ;  /* 0x0000000000007308 */ /* 0x001ea20000001000 */
[----:B------:R-:W-:-:S02]  /*0310*/  UISETP.NE.AND.EX UP2, UPT, URZ, UR33, UPT, UP2 ;  /* 0x000000213f00728c */ /* 0x000fc4000bf45320 */
[----:B------:R-:W-:Y:S02]  /*0320*/  UIMAD.WIDE.U32 UR18, UR34, UR8, URZ ;  /* 0x00000008221272a5 */ /* 0x000fe4000f8e003f */
[----:B------:R-:W-:Y:S02]  /*0330*/  UIMAD.WIDE.U32 UR14, UR34, UR6, URZ ;  /* 0x00000006220e72a5 */ /* 0x000fe4000f8e003f */
[----:B------:R-:W-:Y:S02]  /*0340*/  UMOV UR8, URZ ;  /* 0x0000003f00087c82 */ /* 0x000fe40008000000 */
[----:B------:R-:W-:Y:S02]  /*0350*/  @UP1 ULEA UR8, UP3, UR16, UR26, 0x2 ;  /* 0x0000001a10081291 */ /* 0x000fe4000f86103f */
[----:B------:R-:W-:Y:S02]  /*0360*/  ULDC.64 UR6, c[0x0][0x1b0] ;  /* 0x00006c0000067ab9 */ /* 0x000fe40000000a00 */
[----:B------:R-:W-:-:S02]  /*0370*/  UIMAD UR21, UR34, UR9, UR21 ;  /* 0x00000009221572a4 */ /* 0x000fc4000f8e0215 */
[----:B------:R-:W-:Y:S01]  /*0380*/  UIMAD.WIDE.U32 UR10, UR34, UR6, URZ ;  /* 0x00000006220a72a5 */ /* 0x000fe2000f8e003f */
[----:B--2---:R-:W-:Y:S01]  /*0390*/  IADD3 R2, R0, 0xffffffe, RZ ;  /* 0x0ffffffe00027810 */ /* 0x004fe20007ffe0ff */
[----:B------:R-:W-:Y:S01]  /*03a0*/  UIMAD UR23, UR35, UR6, URZ ;  /* 0x00000006231772a4 */ /* 0x000fe2000f8e023f */
[----:B------:R-:W-:Y:S01]  /*03b0*/  IABS R0, UR16 ;  /* 0x0000001000007c13 */ /* 0x000fe20008000000 */
[----:B------:R-:W-:Y:S02]  /*03c0*/  UMOV UR9, URZ ;  /* 0x0000003f00097c82 */ /* 0x000fe40008000000 */
[----:B------:R-:W-:Y:S01]  /*03d0*/  @UP1 ULEA.HI.X UR9, UR16, UR27, UR17, 0x2, UP3 ;  /* 0x0000001b10091291 */ /* 0x000fe200098f1411 */
[----:B------:R-:W0:Y:S01]  /*03e0*/  F2I.FTZ.U32.TRUNC.NTZ R2, R2 ;  /* 0x0000000200027305 */ /* 0x000e22000021f000 */
[----:B------:R-:W1:Y:S01]  /*03f0*/  R2UR UR22, R0 ;  /* 0x00000000001673c2 */ /* 0x000e6200000e0000 */
[----:B------:R-:W-:Y:S02]  /*0400*/  UMOV UR6, URZ ;  /* 0x0000003f00067c82 */ /* 0x000fe40008000000 */
[----:B------:R-:W-:-:S02]  /*0410*/  @UP2 ULEA UR6, UP1, UR16, UR32, 0x2 ;  /* 0x0000002010062291 */ /* 0x000fc4000f82103f */
[----:B------:R-:W-:Y:S02]  /*0420*/  UIMAD UR23, UR34, UR7, UR23 ;  /* 0x00000007221772a4 */ /* 0x000fe4000f8e0217 */
[----:B------:R-:W-:Y:S02]  /*0430*/  ULDC.64 UR26, c[0x0][0x1d8] ;  /* 0x00007600001a7ab9 */ /* 0x000fe40000000a00 */
[----:B------:R-:W-:Y:S02]  /*0440*/  UMOV UR7, URZ ;  /* 0x0000003f00077c82 */ /* 0x000fe40008000000 */
[----:B------:R-:W-:Y:S02]  /*0450*/  @UP2 ULEA.HI.X UR7, UR16, UR33, UR17, 0x2, UP1 ;  /* 0x0000002110072291 */ /* 0x000fe400088f1411 */
[----:B------:R-:W-:Y:S01]  /*0460*/  UIMAD UR20, UR17, UR26, URZ ;  /* 0x0000001a111472a4 */ /* 0x000fe2000f8e023f */
[----:B0-----:R-:W0:Y:S01]  /*0470*/  R2UR UR5, R2 ;  /* 0x00000000020573c2 */ /* 0x001e2200000e0000 */
[----:B------:R-:W-:-:S02]  /*0480*/  ULDC UR32, c[0x0][0x174] ;  /* 0x00005d0000207ab9 */ /* 0x000fc40000000800 */
[----:B------:R-:W-:Y:S02]  /*0490*/  UIADD3 UR15, UR15, UR24, URZ ;  /* 0x000000180f0f7290 */ /* 0x000fe4000fffe03f */
[----:B------:R-:W-:Y:S02]  /*04a0*/  UIMAD UR20, UR16, UR27, UR20 ;  /* 0x0000001b101472a4 */ /* 0x000fe4000f8e0214 */
[----:B------:R-:W-:Y:S02]  /*04b0*/  UIMAD.WIDE.U32 UR12, UR16, UR26, UR12 ;  /* 0x0000001a100c72a5 */ /* 0x000fe4000f8e000c */
[----:B------:R-:W-:Y:S02]  /*04c0*/  ULDC UR33, c[0x0][0x178] ;  /* 0x00005e0000217ab9 */ /* 0x000fe40000000800 */
[----:B------:R-:W-:Y:S02]  /*04d0*/  ULDC.64 UR26, c[0x0][0x1e8] ;  /* 0x00007a00001a7ab9 */ /* 0x000fe40000000a00 */
[----:B------:R-:W-:-:S02]  /*04e0*/  UIMAD UR24, UR17, UR26, URZ ;  /* 0x0000001a111872a4 */ /* 0x000fc4000f8e023f */
[----:B------:R-:W-:Y:S02]  /*04f0*/  UIMAD.WIDE.U32 UR14, UR16, UR26, UR14 ;  /* 0x0000001a100e72a5 */ /* 0x000fe4000f8e000e */
[----:B------:R-:W-:Y:S02]  /*0500*/  UIMAD UR27, UR16, UR27, UR24 ;  /* 0x0000001b101b72a4 */ /* 0x000fe4000f8e0218 */
[----:B------:R-:W-:Y:S02]  /*0510*/  UIADD3 UR11, UR11, UR23, URZ ;  /* 0x000000170b0b7290 */ /* 0x000fe4000fffe03f */
[----:B0-----:R-:W-:-:S04]  /*0520*/  UIADD3 UR25, URZ, -UR5, URZ ;  /* 0x800000053f197290 */ /* 0x001fc8000fffe03f */
[----:B------:R-:W-:-:S04]  /*0530*/  UIMAD UR25, UR25, UR30, URZ ;  /* 0x0000001e191972a4 */ /* 0x000fc8000f8e023f */
[----:B------:R-:W-:-:S04]  /*0540*/  UIMAD.WIDE.U32 UR4, UR5, UR25, UR4 ;  /* 0x00000019050472a5 */ /* 0x000fc8000f8e0004 */
[----:B-1----:R-:W-:-:S07]  /*0550*/  UIMAD.WIDE.U32 UR4, UR5, UR22, URZ ;  /* 0x00000016050472a5 */ /* 0x002fce000f8e003f */
[----:B------:R-:W-:Y:S02]  /*0560*/  UMOV UR25, UR5 ;  /* 0x0000000500197c82 */ /* 0x000fe40008000000 */
[----:B------:R-:W-:Y:S02]  /*0570*/  UIADD3 UR4, -UR25, URZ, URZ ;  /* 0x0000003f19047290 */ /* 0x000fe4000fffe13f */
[----:B------:R-:W-:Y:S02]  /*0580*/  UIADD3 UR5, UR19, UR21, URZ ;  /* 0x0000001513057290 */ /* 0x000fe4000fffe03f */
[----:B------:R-:W-:Y:S02]  /*0590*/  UIMAD UR22, UR30, UR4, UR22 ;  /* 0x000000041e1672a4 */ /* 0x000fe4000f8e0216 */
[----:B------:R-:W-:Y:S02]  /*05a0*/  ULEA UR19, UR32, 0xfffff800, 0xb ;  /* 0xfffff80020137891 */ /* 0x000fe4000f8e583f */
[----:B------:R-:W-:-:S02]  /*05b0*/  UISETP.GT.U32.AND UP1, UPT, UR30, UR22, UPT ;  /* 0x000000161e00728c */ /* 0x000fc4000bf24070 */
[----:B------:R-:W-:Y:S02]  /*05c0*/  UIMAD UR4, UR17, UR36, URZ ;  /* 0x00000024110472a4 */ /* 0x000fe4000f8e023f */
[----:B------:R-:W-:Y:S02]  /*05d0*/  USHF.R.S32.HI UR26, URZ, 0x1f, UR19 ;  /* 0x0000001f3f1a7899 */ /* 0x000fe40008011413 */
[----:B------:R-:W-:Y:S02]  /*05e0*/  UIADD3 UR21, UP2, UR19, UR12, URZ ;  /* 0x0000000c13157290 */ /* 0x000fe4000ff5e03f */
[----:B------:R-:W-:Y:S02]  /*05f0*/  UIMAD UR31, UR16, UR37, UR4 ;  /* 0x00000025101f72a4 */ /* 0x000fe4000f8e0204 */
[----:B------:R-:W-:Y:S02]  /*0600*/  UIADD3.X UR12, UR26, UR13, UR20, UP2, !UPT ;  /* 0x0000000d1a0c7290 */ /* 0x000fe400097fe414 */
[----:B------:R-:W-:-:S02]  /*0610*/  @!UP1 UIADD3 UR22, UR22, -UR30, URZ ;  /* 0x8000001e16169290 */ /* 0x000fc4000fffe03f */
[----:B------:R-:W-:Y:S02]  /*0620*/  UMOV UR4, UR18 ;  /* 0x0000001200047c82 */ /* 0x000fe40008000000 */
[----:B------:R-:W-:Y:S02]  /*0630*/  UISETP.GE.U32.AND UP2, UPT, UR22, UR30, UPT ;  /* 0x0000001e1600728c */ /* 0x000fe4000bf46070 */
[----:B------:R-:W-:Y:S02]  /*0640*/  UIMAD.WIDE.U32 UR4, UR16, UR36, UR4 ;  /* 0x00000024100472a5 */ /* 0x000fe4000f8e0004 */
[----:B------:R-:W-:Y:S02]  /*0650*/  ULOP3.LUT UR18, UR16, UR33, URZ, 0x3c, !UPT ;  /* 0x0000002110127292 */ /* 0x000fe4000f8e3c3f */
[----:B------:R-:W-:Y:S02]  /*0660*/  ULDC.64 UR36, c[0x0][0x240] ;  /* 0x0000900000247ab9 */ /* 0x000fe40000000a00 */
[----:B------:R-:W-:-:S02]  /*0670*/  ULEA UR20, UP3, UR21, UR36, 0x1 ;  /* 0x0000002415147291 */ /* 0x000fc4000f86083f */
[----:B------:R-:W-:Y:S02]  /*0680*/  @!UP1 UIADD3 UR25, UR25, 0x1, URZ ;  /* 0x0000000119199890 */ /* 0x000fe4000fffe03f */
[----:B------:R-:W-:Y:S02]  /*0690*/  ULEA.HI.X UR21, UR21, UR37, UR12, 0x1, UP3 ;  /* 0x0000002515157291 */ /* 0x000fe400098f0c0c */
[----:B------:R-:W-:Y:S02]  /*06a0*/  UISETP.GE.AND UP3, UPT, UR18, URZ, UPT ;  /* 0x0000003f1200728c */ /* 0x000fe4000bf66270 */
[----:B------:R-:W-:Y:S02]  /*06b0*/  UISETP.NE.AND UP1, UPT, URZ, UR33, UPT ;  /* 0x000000213f00728c */ /* 0x000fe4000bf25270 */
[----:B------:R-:W-:Y:S02]  /*06c0*/  @UP2 UIADD3 UR25, UR25, 0x1, URZ ;  /* 0x0000000119192890 */ /* 0x000fe4000fffe03f */
[----:B------:R-:W-:-:S02]  /*06d0*/  UIADD3 UR24, UP4, UR19, UR14, URZ ;  /* 0x0000000e13187290 */ /* 0x000fc4000ff9e03f */
[----:B------:R-:W-:Y:S02]  /*06e0*/  ULDC.64 UR12, c[0x0][0x248] ;  /* 0x00009200000c7ab9 */ /* 0x000fe40000000a00 */
[----:B------:R-:W-:Y:S02]  /*06f0*/  UIADD3.X UR14, UR26, UR15, UR27, UP4, !UPT ;  /* 0x0000000f1a0e7290 */ /* 0x000fe4000a7fe41b */
[----:B------:R-:W-:Y:S02]  /*0700*/  UMOV UR18, UR25 ;  /* 0x0000001900127c82 */ /* 0x000fe40008000000 */
[----:B------:R-:W-:Y:S02]  /*0710*/  ULEA UR22, UP4, UR24, UR12, 0x1 ;  /* 0x0000000c18167291 */ /* 0x000fe4000f88083f */
[----:B------:R-:W-:Y:S02]  /*0720*/  @!UP3 UIADD3 UR18, -UR18, URZ, URZ ;  /* 0x0000003f1212b290 */ /* 0x000fe4000fffe13f */
[----:B------:R-:W-:-:S02]  /*0730*/  @!UP1 ULOP3.LUT UR18, URZ, UR33, URZ, 0x33, !UPT ;  /* 0x000000213f129292 */ /* 0x000fc4000f8e333f */
[----:B------:R-:W-:Y:S02]  /*0740*/  UIADD3 UR27, UP2, UR19, UR4, URZ ;  /* 0x00000004131b7290 */ /* 0x000fe4000ff5e03f */
[----:B------:R-:W-:Y:S02]  /*0750*/  ULEA.HI.X UR24, UR24, UR13, UR14, 0x1, UP4 ;  /* 0x0000000d18187291 */ /* 0x000fe4000a0f0c0e */
[----:B------:R-:W-:Y:S02]  /*0760*/  USHF.R.S32.HI UR36, URZ, 0x1f, UR18 ;  /* 0x0000001f3f247899 */ /* 0x000fe40008011412 */
[----:B------:R-:W-:Y:S02]  /*0770*/  ULDC.64 UR12, c[0x0][0x308] ;  /* 0x0000c200000c7ab9 */ /* 0x000fe40000000a00 */
[----:B------:R-:W-:Y:S02]  /*0780*/  UIADD3.X UR4, UR26, UR5, UR31, UP2, !UPT ;  /* 0x000000051a047290 */ /* 0x000fe400097fe41f */
[----:B------:R-:W-:-:S02]  /*0790*/  ULEA UR25, UP1, UR27, UR12, 0x1 ;  /* 0x0000000c1b197291 */ /* 0x000fc4000f82083f */
[----:B------:R-:W-:Y:S02]  /*07a0*/  ULDC.64 UR14, c[0x0][0x1c8] ;  /* 0x00007200000e7ab9 */ /* 0x000fe40000000a00 */
[----:B------:R-:W-:Y:S02]  /*07b0*/  UIMAD UR5, UR36, UR14, URZ ;  /* 0x0000000e240572a4 */ /* 0x000fe4000f8e023f */
[----:B------:R-:W-:Y:S02]  /*07c0*/  ULEA.HI.X UR27, UR27, UR13, UR4, 0x1, UP1 ;  /* 0x0000000d1b1b7291 */ /* 0x000fe400088f0c04 */
[----:B------:R-:W-:Y:S02]  /*07d0*/  UIMAD.WIDE.U32 UR12, UR18, UR14, UR10 ;  /* 0x0000000e120c72a5 */ /* 0x000fe4000f8e000a */
[----:B------:R-:W-:Y:S02]  /*07e0*/  UIMAD UR14, UR18, UR15, UR5 ;  /* 0x0000000f120e72a4 */ /* 0x000fe4000f8e0205 */
[----:B------:R-:W-:-:S02]  /*07f0*/  UIADD3 UR19, UP1, UR19, UR12, URZ ;  /* 0x0000000c13137290 */ /* 0x000fc4000ff3e03f */
[----:B------:R-:W-:Y:S02]  /*0800*/  UIADD3 UR14, UR13, UR14, URZ ;  /* 0x0000000e0d0e7290 */ /* 0x000fe4000fffe03f */
        /* <DEDUP_REMOVED lines=17> */
[----:B------:R-:W-:Y:S02]  /*0920*/  UMOV UR14, UR6 ;  /* 0x00000006000e7c82 */ /* 0x000fe40008000000 */
[----:B------:R-:W-:Y:S02]  /*0930*/  UMOV UR15, UR7 ;  /* 0x00000007000f7c82 */ /* 0x000fe40008000000 */
        /* <DEDUP_REMOVED lines=8> */
[----:B------:R-:W-:Y:S01]  /*09c0*/  CS2R R38, SRZ ;  /* 0x0000000000267805 */ /* 0x000fe2000001ff00 */
[----:B------:R-:W-:Y:S01]  /*09d0*/  UMOV UR24, UR25 ;  /* 0x0000001900187c82 */ /* 0x000fe20008000000 */
[----:B------:R-:W4:Y:S01]  /*09e0*/  S2R R37, SR_LANEID ;  /* 0x0000000000257919 */ /* 0x000f220000000000 */
[----:B------:R-:W-:-:S02]  /*09f0*/  UMOV UR25, UR27 ;  /* 0x0000001b00197c82 */ /* 0x000fc40008000000 */
[----:B------:R-:W-:Y:S02]  /*0a00*/  ULDC UR19, c[0x0][0x174] ;  /* 0x00005d0000137ab9 */ /* 0x000fe40000000800 */
[----:B------:R-:W-:Y:S02]  /*0a10*/  UMOV UR26, UR30 ;  /* 0x0000001e001a7c82 */ /* 0x000fe40008000000 */
[----:B------:R-:W-:Y:S02]  /*0a20*/  UMOV UR27, UR31 ;  /* 0x0000001f001b7c82 */ /* 0x000fe40008000000 */
[----:B------:R-:W-:Y:S01]  /*0a30*/  UMOV UR6, URZ ;  /* 0x0000003f00067c82 */ /* 0x000fe20008000000 */
[----:B0--3--:R-:W-:-:S04]  /*0a40*/  SHF.R.S32.HI R3, RZ, 0x1f, R36 ;  /* 0x0000001fff037819 */ /* 0x009fc80000011424 */
[----:B------:R-:W-:-:S04]  /*0a50*/  LEA.HI R3, R3, R36, RZ, 0x5 ;  /* 0x0000002403037211 */ /* 0x000fc800078f28ff */
[----:B----4-:R-:W-:Y:S02]  /*0a60*/  SHF.R.S32.HI R35, RZ, 0x5, R3 ;  /* 0x00000005ff237819 */ /* 0x010fe40000011403 */
.L_x_1647:
        /* <DEDUP_REMOVED lines=15> */
[----:B----4-:R0:W-:Y:S01]  /*0b60*/  STS.128 [R32.X16+0x200], R8 ;  /* 0x0002000820007388 */ /* 0x0101e2000000cc00 */
[----:B------:R-:W-:-:S06]  /*0b70*/  NOP ;  /* 0x0000000000007918 */ /* 0x000fcc0000000000 */
[----:B------:R-:W3:Y:S04]  /*0b80*/  LDS.128 R40, [R64.X16] ;  /* 0x0000000040287984 */ /* 0x000ee8000000cc00 */
[----:B------:R-:W-:Y:S04]  /*0b90*/  LDS.128 R44, [R64.X16+0x10] ;  /* 0x00001000402c7984 */ /* 0x000fe8000000cc00 */
[----:B------:R-:W-:Y:S06]  /*0ba0*/  BAR.SYNC.DEFER_BLOCKING 0x0 ;  /* 0x0000000000007b1d */ /* 0x000fec0000010000 */
[----:B------:R-:W4:Y:S04]  /*0bb0*/  LDG.E.128 R16, [R152.64] ;  /* 0x0000001c98107981 */ /* 0x000f28000c1e1d00 */
[----:B------:R-:W5:Y:S01]  /*0bc0*/  LDG.E.128 R20, [R152.64+0x200] ;  /* 0x0002001c98147981 */ /* 0x000f62000c1e1d00 */
[----:B------:R-:W-:-:S02]  /*0bd0*/  MOV R2, UR24 ;  /* 0x0000001800027c02 */ /* 0x000fc40008000f00 */
[----:B------:R-:W-:-:S05]  /*0be0*/  MOV R3, UR25 ;  /* 0x0000001900037c02 */ /* 0x000fca0008000f00 */
[----:B------:R-:W-:Y:S01]  /*0bf0*/  IMAD.WIDE R2, R34, 0x10, R2 ;  /* 0x0000001022027825 */ /* 0x000fe200078e0202 */
[----:B----4-:R-:W-:Y:S04]  /*0c00*/  STS.128 [R32.X16], R16 ;  /* 0x0000001020007388 */ /* 0x010fe8000000cc00 */
[----:B-----5:R4:W-:Y:S01]  /*0c10*/  STS.128 [R32.X16+0x200], R20 ;  /* 0x0002001420007388 */ /* 0x0209e2000000cc00 */
[----:B------:R-:W-:-:S06]  /*0c20*/  NOP ;  /* 0x0000000000007918 */ /* 0x000fcc0000000000 */
[----:B------:R-:W5:Y:S04]  /*0c30*/  LDS.128 R12, [R64.X16] ;  /* 0x00000000400c7984 */ /* 0x000f68000000cc00 */
[----:B------:R-:W-:Y:S04]  /*0c40*/  LDS.128 R4, [R64.X16+0x10] ;  /* 0x0000100040047984 */ /* 0x000fe8000000cc00 */
[----:B------:R-:W-:Y:S06]  /*0c50*/  BAR.SYNC.DEFER_BLOCKING 0x0 ;  /* 0x0000000000007b1d */ /* 0x000fec0000010000 */
[----:B0-2---:R0:W2:Y:S04]  /*0c60*/  LDG.E.128 R8, [R2.64] ;  /* 0x0000001c02087981 */ /* 0x0050a8000c1e1d00 */
[----:B------:R0:W2:Y:S01]  /*0c70*/  LDG.E.128 R24, [R2.64+0x200] ;  /* 0x0002001c02187981 */ /* 0x0000a2000c1e1d00 */
[--C-:B---3--:R-:W-:Y:S01]  /*0c80*/  HADD2.F32 R0, -RZ, R40.reuse.H0_H0 ;  /* 0x20000028ff007230 */ /* 0x108fe20000004100 */
[----:B------:R-:W-:Y:S01]  /*0c90*/  BSSY B0, `(.L_x_1566) ;  /* 0x0000056000007945 */ /* 0x000fe20003800000 */
[----:B----4-:R-:W-:-:S02]  /*0ca0*/  HADD2.F32 R20, -RZ, R40.H1_H1 ;  /* 0x30000028ff147230 */ /* 0x010fc40000004100 */
[----:B-----5:R-:W-:Y:S02]  /*0cb0*/  HADD2.F32 R88, -RZ, R12.H0_H0 ;  /* 0x2000000cff587230 */ /* 0x020fe40000004100 */
[--C-:B------:R-:W-:Y:S02]  /*0cc0*/  HADD2.F32 R86, -RZ, R13.reuse.H0_H0 ;  /* 0x2000000dff567230 */ /* 0x100fe40000004100 */
[----:B------:R-:W-:Y:S01]  /*0cd0*/  HADD2.F32 R84, -RZ, R14.H0_H0 ;  /* 0x2000000eff547230 */ /* 0x000fe20000004100 */
[----:B------:R-:W-:Y:S01]  /*0ce0*/  FADD.FTZ R88, R88, UR5 ;  /* 0x0000000558587e21 */ /* 0x000fe20008010000 */
[----:B0-----:R-:W-:Y:S01]  /*0cf0*/  HADD2.F32 R2, -RZ, R42.H0_H0 ;  /* 0x2000002aff027230 */ /* 0x001fe20000004100 */
[----:B------:R-:W-:Y:S01]  /*0d00*/  FADD.FTZ R86, R86, UR5 ;  /* 0x0000000556567e21 */ /* 0x000fe20008010000 */
[----:B------:R-:W-:Y:S01]  /*0d10*/  HADD2.F32 R12, -RZ, R12.H1_H1 ;  /* 0x3000000cff0c7230 */ /* 0x000fe20000004100 */
[----:B------:R-:W-:Y:S01]  /*0d20*/  FADD.FTZ R84, R84, UR5 ;  /* 0x0000000554547e21 */ /* 0x000fe20008010000 */
[----:B------:R-:W-:Y:S01]  /*0d30*/  FSETP.GTU.FTZ.AND P4, PT, R88, 20, PT ;  /* 0x41a000005800780b */ /* 0x000fe20003f9c000 */
[----:B------:R-:W-:Y:S01]  /*0d40*/  HADD2.F32 R13, -RZ, R13.H1_H1 ;  /* 0x3000000dff0d7230 */ /* 0x000fe20000004100 */
[----:B------:R-:W-:Y:S01]  /*0d50*/  FSETP.GTU.FTZ.AND P2, PT, R86, 20, PT ;  /* 0x41a000005600780b */ /* 0x000fe20003f5c000 */
[----:B------:R-:W-:Y:S01]  /*0d60*/  HADD2.F32 R14, -RZ, R14.H1_H1 ;  /* 0x3000000eff0e7230 */ /* 0x000fe20000004100 */
[----:B------:R-:W-:Y:S01]  /*0d70*/  FADD.FTZ R87, R12, UR5 ;  /* 0x000000050c577e21 */ /* 0x000fe20008010000 */
[--C-:B------:R-:W-:Y:S01]  /*0d80*/  HADD2.F32 R82, -RZ, R15.reuse.H0_H0 ;  /* 0x2000000fff527230 */ /* 0x100fe20000004100 */
[----:B------:R-:W-:Y:S01]  /*0d90*/  FADD.FTZ R85, R13, UR5 ;  /* 0x000000050d557e21 */ /* 0x000fe20008010000 */
[----:B------:R-:W-:Y:S01]  /*0da0*/  FSETP.GTU.FTZ.AND P0, PT, R84, 20, PT ;  /* 0x41a000005400780b */ /* 0x000fe20003f1c000 */
[----:B------:R-:W-:Y:S01]  /*0db0*/  FADD.FTZ R83, R14, UR5 ;  /* 0x000000050e537e21 */ /* 0x000fe20008010000 */
[----:B------:R-:W-:Y:S01]  /*0dc0*/  FSETP.GTU.FTZ.AND P3, PT, R87, 20, PT ;  /* 0x41a000005700780b */ /* 0x000fe20003f7c000 */
[----:B------:R-:W-:Y:S01]  /*0dd0*/  HADD2.F32 R15, -RZ, R15.H1_H1 ;  /* 0x3000000fff0f7230 */ /* 0x000fe20000004100 */
[----:B------:R-:W-:Y:S01]  /*0de0*/  FSETP.GTU.FTZ.AND P1, PT, R85, 20, PT ;  /* 0x41a000005500780b */ /* 0x000fe20003f3c000 */
[----:B------:R-:W-:Y:S01]  /*0df0*/  HADD2.F32 R12, -RZ, R44.H0_H0 ;  /* 0x2000002cff0c7230 */ /* 0x000fe20000004100 */
[----:B------:R-:W-:Y:S01]  /*0e00*/  FSETP.GTU.FTZ.AND P6, PT, R83, 20, PT ;  /* 0x41a000005300780b */ /* 0x000fe20003fdc000 */
[----:B------:R-:W-:Y:S01]  /*0e10*/  FADD.FTZ R82, R82, UR5 ;  /* 0x0000000552527e21 */ /* 0x000fe20008010000 */
[----:B--2---:R-:W-:Y:S04]  /*0e20*/  STS.128 [R32.X16], R8 ;  /* 0x0000000820007388 */ /* 0x004fe8000000cc00 */
[----:B------:R-:W-:Y:S01]  /*0e30*/  STS.128 [R32.X16+0x200], R24 ;  /* 0x0002001820007388 */ /* 0x000fe2000000cc00 */
[----:B------:R-:W-:-:S06]  /*0e40*/  NOP ;  /* 0x0000000000007918 */ /* 0x000fcc0000000000 */
[----:B------:R-:W0:Y:S04]  /*0e50*/  LDS.128 R16, [R64.X16] ;  /* 0x0000000040107984 */ /* 0x000e28000000cc00 */
[----:B------:R-:W2:Y:S01]  /*0e60*/  LDS.128 R8, [R64.X16+0x10] ;  /* 0x0000100040087984 */ /* 0x000ea2000000cc00 */
[--C-:B0-----:R-:W-:Y:S02]  /*0e70*/  HADD2.F32 R97, -RZ, R16.reuse.H0_H0 ;  /* 0x20000010ff617230 */ /* 0x101fe40000004100 */
[----:B------:R-:W-:Y:S02]  /*0e80*/  HADD2.F32 R95, -RZ, R16.H1_H1 ;  /* 0x30000010ff5f7230 */ /* 0x000fe40000004100 */
[----:B------:R-:W-:Y:S01]  /*0e90*/  HADD2.F32 R16, -RZ, R41.H0_H0 ;  /* 0x20000029ff107230 */ /* 0x000fe20000004100 */
[----:B------:R-:W-:Y:S01]  /*0ea0*/  FFMA.FTZ R0, R97, R0, R38 ;  /* 0x0000000061007223 */ /* 0x000fe20000010026 */
[----:B------:R-:W-:-:S02]  /*0eb0*/  HADD2.F32 R94, -RZ, R17.H0_H0 ;  /* 0x20000011ff5e7230 */ /* 0x000fc40000004100 */
[----:B------:R-:W-:Y:S01]  /*0ec0*/  HADD2.F32 R93, -RZ, R17.H1_H1 ;  /* 0x30000011ff5d7230 */ /* 0x000fe20000004100 */
[----:B------:R-:W-:Y:S01]  /*0ed0*/  FFMA.FTZ R3, R95, R20, R0 ;  /* 0x000000145f037223 */ /* 0x000fe20000010000 */
[----:B------:R-:W-:Y:S01]  /*0ee0*/  HADD2.F32 R0, -RZ, R41.H1_H1 ;  /* 0x30000029ff007230 */ /* 0x000fe20000004100 */
[----:B------:R-:W-:Y:S01]  /*0ef0*/  MOV R17, c[0x0][0x16c] ;  /* 0x00005b0000117a02 */ /* 0x000fe20000000f00 */
[--C-:B------:R-:W-:Y:S01]  /*0f00*/  HADD2.F32 R92, -RZ, R18.reuse.H0_H0 ;  /* 0x20000012ff5c7230 */ /* 0x100fe20000004100 */
[----:B------:R-:W-:Y:S01]  /*0f10*/  FFMA.FTZ R16, R94, R16, R3 ;  /* 0x000000105e107223 */ /* 0x000fe20000010003 */
[----:B------:R-:W-:Y:S01]  /*0f20*/  HADD2.F32 R91, -RZ, R18.H1_H1 ;  /* 0x30000012ff5b7230 */ /* 0x000fe20000004100 */
[----:B------:R-:W-:Y:S01]  /*0f30*/  ISETP.GE.AND P5, PT, R17, 0x1, PT ;  /* 0x000000011100780c */ /* 0x000fe20003fa6270 */
[----:B------:R-:W-:Y:S01]  /*0f40*/  HADD2.F32 R90, -RZ, R19.H0_H0 ;  /* 0x20000013ff5a7230 */ /* 0x000fe20000004100 */
[----:B------:R-:W-:Y:S01]  /*0f50*/  FFMA.FTZ R3, R93, R0, R16 ;  /* 0x000000005d037223 */ /* 0x000fe20000010010 */
[----:B------:R-:W-:-:S02]  /*0f60*/  HADD2.F32 R0, -RZ, R42.H1_H1 ;  /* 0x3000002aff007230 */ /* 0x000fc40000004100 */
[----:B------:R-:W-:Y:S01]  /*0f70*/  HADD2.F32 R16, -RZ, R43.H0_H0 ;  /* 0x2000002bff107230 */ /* 0x000fe20000004100 */
[----:B------:R-:W-:Y:S01]  /*0f80*/  FFMA.FTZ R2, R92, R2, R3 ;  /* 0x000000025c027223 */ /* 0x000fe20000010003 */
[----:B------:R-:W-:Y:S02]  /*0f90*/  HADD2.F32 R89, -RZ, R19.H1_H1 ;  /* 0x30000013ff597230 */ /* 0x000fe40000004100 */
[----:B--2---:R-:W-:Y:S01]  /*0fa0*/  HADD2.F32 R81, -RZ, R8.H0_H0 ;  /* 0x20000008ff517230 */ /* 0x004fe20000004100 */
[----:B------:R-:W-:Y:S01]  /*0fb0*/  FFMA.FTZ R3, R91, R0, R2 ;  /* 0x000000005b037223 */ /* 0x000fe20000010002 */
[----:B------:R-:W-:-:S03]  /*0fc0*/  HADD2.F32 R0, -RZ, R43.H1_H1 ;  /* 0x3000002bff007230 */ /* 0x000fc60000004100 */
[----:B------:R-:W-:-:S04]  /*0fd0*/  FFMA.FTZ R16, R90, R16, R3 ;  /* 0x000000105a107223 */ /* 0x000fc80000010003 */
[----:B------:R-:W-:Y:S01]  /*0fe0*/  FFMA.FTZ R16, R89, R0, R16 ;  /* 0x0000000059107223 */ /* 0x000fe20000010010 */
        /* <DEDUP_REMOVED lines=32> */
.L_x_1567:
[----:B------:R-:W-:Y:S05]  /*11f0*/  BSYNC B0 ;  /* 0x0000000000007941 */ /* 0x000fea0003800000 */
.L_x_1566:
[----:B------:R-:W-:Y:S01]  /*1200*/  BSSY B0, `(.L_x_1568) ;  /* 0x0000027000007945 */ /* 0x000fe20003800000 */
[----:B------:R-:W-:Y:S01]  /*1210*/  FSETP.GTU.FTZ.AND P4, PT, R82, 20, PT ;  /* 0x41a000005200780b */ /* 0x000fe20003f9c000 */
[----:B------:R-:W-:Y:S01]  /*1220*/  FFMA.FTZ R12, R81, R12, R16 ;  /* 0x0000000c510c7223 */ /* 0x000fe20000010010 */
        /* <DEDUP_REMOVED lines=36> */
.L_x_1569:
[----:B------:R-:W-:Y:S05]  /*1470*/  BSYNC B0 ;  /* 0x0000000000007941 */ /* 0x000fea0003800000 */
.L_x_1568:
        /* <DEDUP_REMOVED lines=39> */
.L_x_1571:
[----:B------:R-:W-:Y:S05]  /*16f0*/  BSYNC B0 ;  /* 0x0000000000007941 */ /* 0x000fea0003800000 */
.L_x_1570:
        /* <DEDUP_REMOVED lines=39> */
.L_x_1573:
[----:B------:R-:W-:Y:S05]  /*1970*/  BSYNC B0 ;  /* 0x0000000000007941 */ /* 0x000fea0003800000 */
.L_x_1572:
        /* <DEDUP_REMOVED lines=39> */
.L_x_1575:
[----:B------:R-:W-:Y:S05]  /*1bf0*/  BSYNC B0 ;  /* 0x0000000000007941 */ /* 0x000fea0003800000 */
.L_x_1574:
        /* <DEDUP_REMOVED lines=39> */
.L_x_1577:
[----:B------:R-:W-:Y:S05]  /*1e70*/  BSYNC B0 ;  /* 0x0000000000007941 */ /* 0x000fea0003800000 */
.L_x_1576:
        /* <DEDUP_REMOVED lines=39> */
.L_x_1579:
[----:B------:R-:W-:Y:S05]  /*20f0*/  BSYNC B0 ;  /* 0x0000000000007941 */ /* 0x000fea0003800000 */
.L_x_1578:
[----:B------:R-:W-:Y:S01]  /*2100*/  BSSY B0, `(.L_x_1580) ;  /* 0x0000028000007945 */ /* 0x000fe20003800000 */
[--C-:B------:R-:W-:Y:S01]  /*2110*/  HADD2.F32 R66, -RZ, R7.reuse.H0_H0 ;  /* 0x20000007ff427230 */ /* 0x100fe20000004100 */
[----:B------:R-:W-:Y:S01]  /*2120*/  FSETP.GTU.FTZ.AND P4, PT, R70, 20, PT ;  /* 0x41a000004600780b */ /* 0x000fe20003f9c000 */
[----:B------:R-:W-:Y:S01]  /*2130*/  HADD2.F32 R7, -RZ, R7.H1_H1 ;  /* 0x30000007ff077230 */ /* 0x000fe20000004100 */
[----:B------:R-:W-:Y:S01]  /*2140*/  FFMA.FTZ R5, R69, R5, R4 ;  /* 0x0000000545057223 */ /* 0x000fe20000010004 */
[----:B------:R-:W-:Y:S01]  /*2150*/  HADD2.F32 R68, -RZ, R11.H1_H1 ;  /* 0x3000000bff447230 */ /* 0x000fe20000004100 */
[----:B------:R-:W-:Y:S01]  /*2160*/  FADD.FTZ R67, R6, UR5 ;  /* 0x0000000506437e21 */ /* 0x000fe20008010000 */
        /* <DEDUP_REMOVED lines=33> */
.L_x_1581:
[----:B------:R-:W-:Y:S05]  /*2380*/  BSYNC B0 ;  /* 0x0000000000007941 */ /* 0x000fea0003800000 */
.L_x_1580:
[----:B------:R-:W-:Y:S01]  /*2390*/  BSSY B0, `(.L_x_1582) ;  /* 0x0000027000007945 */ /* 0x000fe20003800000 */
[----:B------:R-:W-:Y:S01]  /*23a0*/  HFMA2.MMA R33, -RZ, RZ, 0, 0 ;  /* 0x00000000ff217435 */ /* 0x000fe200000001ff */
[----:B------:R-:W-:Y:S01]  /*23b0*/  FSETP.GTU.FTZ.AND P3, PT, R67, 20, PT ;  /* 0x41a000004300780b */ /* 0x000fe20003f7c000 */
[----:B------:R-:W-:Y:S01]  /*23c0*/  FFMA.FTZ R38, R68, R38, R5 ;  /* 0x0000002644267223 */ /* 0x000fe20000010005 */
        /* <DEDUP_REMOVED lines=35> */
.L_x_1583:
[----:B------:R-:W-:Y:S05]  /*2600*/  BSYNC B0 ;  /* 0x0000000000007941 */ /* 0x000fea0003800000 */
.L_x_1582:
        /* <DEDUP_REMOVED lines=38> */
.L_x_1585:
[----:B------:R-:W-:Y:S05]  /*2870*/  BSYNC B0 ;  /* 0x0000000000007941 */ /* 0x000fea0003800000 */
.L_x_1584:
        /* <DEDUP_REMOVED lines=37> */
.L_x_1587:
[----:B------:R-:W-:Y:S05]  /*2ad0*/  BSYNC B0 ;  /* 0x0000000000007941 */ /* 0x000fea0003800000 */
.L_x_1586:
        /* <DEDUP_REMOVED lines=33> */
.L_x_1589:
[----:B------:R-:W-:Y:S05]  /*2cf0*/  BSYNC B0 ;  /* 0x0000000000007941 */ /* 0x000fea0003800000 */
.L_x_1588:
        /* <DEDUP_REMOVED lines=33> */
.L_x_1591:
[----:B------:R-:W-:Y:S05]  /*2f10*/  BSYNC B0 ;  /* 0x0000000000007941 */ /* 0x000fea0003800000 */
.L_x_1590:
        /* <DEDUP_REMOVED lines=33> */
.L_x_1593:
[----:B------:R-:W-:Y:S05]  /*3130*/  BSYNC B0 ;  /* 0x0000000000007941 */ /* 0x000fea0003800000 */
.L_x_1592:
        /* <DEDUP_REMOVED lines=33> */
.L_x_1595:
[----:B------:R-:W-:Y:S05]  /*3350*/  BSYNC B0 ;  /* 0x0000000000007941 */ /* 0x000fea0003800000 */
.L_x_1594:
        /* <DEDUP_REMOVED lines=33> */
.L_x_1597:
[----:B------:R-:W-:Y:S05]  /*3570*/  BSYNC B0 ;  /* 0x0000000000007941 */ /* 0x000fea0003800000 */
.L_x_1596:
[----:B------:R-:W-:Y:S01]  /*3580*/  BAR.SYNC.DEFER_BLOCKING 0x0 ;  /* 0x0000000000007b1d */ /* 0x000fe20000010000 */
[----:B------:R-:W-:Y:S01]  /*3590*/  HFMA2.MMA R16, -RZ, RZ, 0, 0 ;  /* 0x00000000ff107435 */ /* 0x000fe200000001ff */
[----:B-1----:R-:W-:Y:S02]  /*35a0*/  FMUL.FTZ R17, R97, UR4 ;  /* 0x0000000461117c20 */ /* 0x002fe40008410000 */
        /* <DEDUP_REMOVED lines=16> */
[----:B------:R-:W-:Y:S01]  /*36b0*/  MOV R33, RZ ;  /* 0x000000ff00217202 */ /* 0x000fe20000000f00 */
[----:B------:R-:W-:-:S02]  /*36c0*/  UMOV UR7, URZ ;  /* 0x0000003f00077c82 */ /* 0x000fc40008000000 */
[----:B------:R-:W-:Y:S02]  /*36d0*/  UMOV UR8, URZ ;  /* 0x0000003f00087c82 */ /* 0x000fe40008000000 */
[----:B------:R-:W-:Y:S02]  /*36e0*/  UMOV UR9, URZ ;  /* 0x0000003f00097c82 */ /* 0x000fe40008000000 */
.L_x_1646:
        /* <DEDUP_REMOVED lines=8> */
[----:B------:R-:W-:Y:S02]  /*3770*/  UIMAD.WIDE.U32 UR30, UR7, UR32, UR30 ;  /* 0x00000020071e72a5 */ /* 0x000fe4000f8e001e */
[----:B------:R-:W-:-:S03]  /*3780*/  UIMAD UR38, UR7, UR33, UR38 ;  /* 0x00000021072672a4 */ /* 0x000fc6000f8e0226 */
[----:B------:R-:W-:Y:S02]  /*3790*/  ULDC.64 UR32, c[0x0][0x220] ;  /* 0x0000880000207ab9 */ /* 0x000fe40000000a00 */
[----:B------:R-:W-:Y:S02]  /*37a0*/  UIADD3 UR31, UR31, UR38, URZ ;  /* 0x000000261f1f7290 */ /* 0x000fe4000fffe03f */
[----:B------:R-:W-:Y:S02]  /*37b0*/  ULEA UR32, UP0, UR30, UR32, 0x2 ;  /* 0x000000201e207291 */ /* 0x000fe4000f80103f */
[----:B------:R-:W-:Y:S02]  /*37c0*/  ULDC.64 UR38, c[0x0][0x1c0] ;  /* 0x0000700000267ab9 */ /* 0x000fe40000000a00 */
[----:B------:R-:W-:Y:S02]  /*37d0*/  ULEA.HI.X UR33, UR30, UR33, UR31, 0x2, UP0 ;  /* 0x000000211e217291 */ /* 0x000fe400080f141f */
[----:B------:R-:W-:-:S04]  /*37e0*/  MOV R48, UR32 ;  /* 0x0000002000307c02 */ /* 0x000fc80008000f00 */
[----:B------:R-:W-:-:S05]  /*37f0*/  MOV R49, UR33 ;  /* 0x0000002100317c02 */ /* 0x000fca0008000f00 */
[----:B------:R0:W2:Y:S01]  /*3800*/  LDG.E R59, [R48.64] ;  /* 0x0000001c303b7981 */ /* 0x0000a2000c1e1900 */
[----:B------:R-:W-:Y:S02]  /*3810*/  UIMAD UR32, UR37, UR38, URZ ;  /* 0x00000026252072a4 */ /* 0x000fe4000f8e023f */
[----:B------:R-:W-:Y:S02]  /*3820*/  UIMAD.WIDE.U32 UR30, UR7, UR38, URZ ;  /* 0x00000026071e72a5 */ /* 0x000fe4000f8e003f */
[----:B------:R-:W-:Y:S02]  /*3830*/  UIMAD UR32, UR7, UR39, UR32 ;  /* 0x00000027072072a4 */ /* 0x000fe4000f8e0220 */
[----:B------:R-:W-:Y:S02]  /*3840*/  ULEA UR33, UP0, UR30, UR26, 0x1 ;  /* 0x0000001a1e217291 */ /* 0x000fe4000f80083f */
[----:B------:R-:W-:Y:S02]  /*3850*/  UIADD3 UR31, UR31, UR32, URZ ;  /* 0x000000201f1f7290 */ /* 0x000fe4000fffe03f */
[----:B------:R-:W-:-:S02]  /*3860*/  ULDC.64 UR38, c[0x0][0x198] ;  /* 0x0000660000267ab9 */ /* 0x000fc40000000a00 */
[----:B------:R-:W-:Y:S01]  /*3870*/  ULEA.HI.X UR30, UR30, UR27, UR31, 0x1, UP0 ;  /* 0x0000001b1e1e7291 */ /* 0x000fe200080f0c1f */
[----:B------:R-:W-:-:S05]  /*3880*/  MOV R56, UR33 ;  /* 0x0000002100387c02 */ /* 0x000fca0008000f00 */
        /* <DEDUP_REMOVED lines=20> */
[C---:B------:R-:W-:Y:S01]  /*39d0*/  LOP3.LUT P0, RZ, R36.reuse, 0x1f, RZ, 0xc0, !PT ;  /* 0x0000001f24ff7812 */ /* 0x040fe2000780c0ff */
[----:B------:R-:W-:Y:S01]  /*39e0*/  HFMA2.MMA R103, -RZ, RZ, 0, 4.76837158203125e-07 ;  /* 0x00000008ff677435 */ /* 0x000fe200000001ff */
[----:B------:R-:W-:Y:S01]  /*39f0*/  MOV R58, UR19 ;  /* 0x00000013003a7c02 */ /* 0x000fe20008000f00 */
[----:B------:R-:W-:Y:S01]  /*3a00*/  ULEA.HI UR31, UR30, UR30, URZ, 0x1 ;  /* 0x0000001e1e1f7291 */ /* 0x000fe2000f8f083f */
[----:B------:R-:W-:Y:S01]  /*3a10*/  ISETP.NE.AND P1, PT, R36, RZ, PT ;  /* 0x000000ff2400720c */ /* 0x000fe20003f25270 */
[----:B------:R-:W-:Y:S01]  /*3a20*/  HFMA2.MMA R98, -RZ, RZ, 1.875, 0 ;  /* 0x3f800000ff627435 */ /* 0x000fe200000001ff */
[----:B------:R-:W-:Y:S01]  /*3a30*/  ISETP.LT.OR P0, PT, R58, 0x2, P0 ;  /* 0x000000023a00780c */ /* 0x000fe20000701670 */
[----:B------:R-:W-:Y:S01]  /*3a40*/  ULOP3.LUT UR31, UR31, 0xfffffe, URZ, 0xc0, !UPT ;  /* 0x00fffffe1f1f7892 */ /* 0x000fe2000f8ec03f */
[----:B0-----:R-:W-:-:S02]  /*3a50*/  MOV R56, UR19 ;  /* 0x0000001300387c02 */ /* 0x001fc40008000f00 */
[----:B------:R-:W-:Y:S01]  /*3a60*/  MOV R60, 0x100 ;  /* 0x00000100003c7802 */ /* 0x000fe20000000f00 */
[----:B------:R-:W-:Y:S01]  /*3a70*/  UIADD3 UR31, UR30, -UR31, URZ ;  /* 0x8000001f1e1f7290 */ /* 0x000fe2000fffe03f */
[----:B------:R-:W-:Y:S02]  /*3a80*/  IADD3 R58, R36, 0x200, RZ ;  /* 0x00000200243a7810 */ /* 0x000fe40007ffe0ff */
[----:B------:R-:W-:-:S03]  /*3a90*/  MOV R99, RZ ;  /* 0x000000ff00637202 */ /* 0x000fc60000000f00 */
[----:B------:R-:W-:Y:S02]  /*3aa0*/  MOV R57, UR31 ;  /* 0x0000001f00397c02 */ /* 0x000fe40008000f00 */
[----:B------:R-:W-:-:S03]  /*3ab0*/  @!P0 IADD3 R56, R56, -0x2, RZ ;  /* 0xfffffffe38388810 */ /* 0x000fc60007ffe0ff */
[----:B------:R-:W-:-:S05]  /*3ac0*/  @!P1 IMAD R58, R57, R60, UR7 ;  /* 0x00000007393a9e24 */ /* 0x000fca000f8e023c */
[----:B------:R-:W-:Y:S01]  /*3ad0*/  SHF.L.U32 R105, R58, 0x2, RZ ;  /* 0x000000023a697819 */ /* 0x000fe200000006ff */
[--C-:B------:R-:W-:Y:S02]  /*3ae0*/  HADD2.F32 R151, -RZ, R40.reuse.H0_H0 ;  /* 0x20000028ff977230 */ /* 0x100fe40000004100 */
[----:B------:R-:W-:Y:S02]  /*3af0*/  HADD2.F32 R162, -RZ, R40.H1_H1 ;  /* 0x30000028ffa27230 */ /* 0x000fe40000004100 */
[----:B------:R-:W-:Y:S01]  /*3b00*/  HADD2.F32 R149, -RZ, R41.H0_H0 ;  /* 0x20000029ff957230 */ /* 0x000fe20000004100 */
[----:B------:R-:W-:Y:S02]  /*3b10*/  FMUL.FTZ R151, R151, R88 ;  /* 0x0000005897977220 */ /* 0x000fe40000410000 */
[----:B------:R-:W-:Y:S02]  /*3b20*/  FMUL.FTZ R162, R162, R87 ;  /* 0x00000057a2a27220 */ /* 0x000fe40000410000 */
[----:B------:R-:W-:Y:S01]  /*3b30*/  FMUL.FTZ R149, R149, R86 ;  /* 0x0000005695957220 */ /* 0x000fe20000410000 */
[----:B------:R-:W-:-:S02]  /*3b40*/  HADD2.F32 R158, -RZ, R42.H1_H1 ;  /* 0x3000002aff9e7230 */ /* 0x000fc40000004100 */
[----:B------:R-:W-:-:S03]  /*3b50*/  HADD2.F32 R145, -RZ, R43.H1_H1 ;  /* 0x3000002bff917230 */ /* 0x000fc60000004100 */
[----:B------:R-:W-:Y:S02]  /*3b60*/  FMUL.FTZ R158, R158, R83 ;  /* 0x000000539e9e7220 */ /* 0x000fe40000410000 */
[----:B------:R-:W-:Y:S01]  /*3b70*/  FMUL.FTZ R145, R145, R80 ;  /* 0x0000005091917220 */ /* 0x000fe20000410000 */
[----:B------:R-:W-:Y:S02]  /*3b80*/  HADD2.F32 R143, -RZ, R44.H1_H1 ;  /* 0x3000002cff8f7230 */ /* 0x000fe40000004100 */
[----:B------:R-:W-:-:S03]  /*3b90*/  HADD2.F32 R141, -RZ, R45.H1_H1 ;  /* 0x3000002dff8d7230 */ /* 0x000fc60000004100 */
[----:B------:R-:W-:Y:S02]  /*3ba0*/  FMUL.FTZ R143, R143, R76 ;  /* 0x0000004c8f8f7220 */ /* 0x000fe40000410000 */
[----:B------:R-:W-:Y:S01]  /*3bb0*/  FMUL.FTZ R141, R141, R72 ;  /* 0x000000488d8d7220 */ /* 0x000fe20000410000 */
[----:B------:R-:W-:-:S05]  /*3bc0*/  HADD2.F32 R121, -RZ, R47.H0_H0 ;  /* 0x2000002fff797230 */ /* 0x000fca0000004100 */
[----:B------:R-:W-:Y:S01]  /*3bd0*/  FMUL.FTZ R146, R121, R66 ;  /* 0x0000004279927220 */ /* 0x000fe20000410000 */
[----:B------:R-:W-:Y:S01]  /*3be0*/  BSSY B0, `(.L_x_1599) ;  /* 0x000007c000007945 */ /* 0x000fe20003800000 */
[----:B--2---:R0:W1:Y:S02]  /*3bf0*/  R2UR UR33, R59 ;  /* 0x000000003b2173c2 */ /* 0x00406400000e0000 */
[----:B0-----:R-:W-:-:S05]  /*3c00*/  MOV R59, c[0x0][0x16c] ;  /* 0x00005b00003b7a02 */ /* 0x001fca0000000f00 */
[----:B------:R-:W-:-:S04]  /*3c10*/  @!P0 IMAD R56, R56, R59, UR7 ;  /* 0x0000000738388e24 */ /* 0x000fc8000f8e023b */
[----:B------:R-:W-:Y:S01]  /*3c20*/  @!P0 IMAD.WIDE R102, R56, R103, UR10 ;  /* 0x0000000a38668e25 */ /* 0x000fe2000f8e0267 */
[----:B-1----:R-:W-:-:S05]  /*3c30*/  MOV R109, UR33 ;  /* 0x00000021006d7c02 */ /* 0x002fca0008000f00 */
[----:B------:R-:W-:Y:S01]  /*3c40*/  FMUL.FTZ R109, R109, 1.4426950216293334961 ;  /* 0x3fb8aa3b6d6d7820 */ /* 0x000fe20000410000 */
[----:B---3--:R0:W-:Y:S03]  /*3c50*/  STS.128 [R32.X16], R48 ;  /* 0x0000003020007388 */ /* 0x0081e6000000cc00 */
[----:B------:R-:W-:Y:S01]  /*3c60*/  FMUL.FTZ R144, R109, R88 ;  /* 0x000000586d907220 */ /* 0x000fe20000410000 */
[----:B----4-:R1:W-:Y:S01]  /*3c70*/  STS.128 [R32.X16+0x200], R52 ;  /* 0x0002003420007388 */ /* 0x0103e2000000cc00 */
[----:B------:R-:W-:-:S06]  /*3c80*/  NOP ;  /* 0x0000000000007918 */ /* 0x000fcc0000000000 */
[----:B------:R-:W2:Y:S01]  /*3c90*/  MUFU.EX2 R144, R144 ;  /* 0x0000009000907308 */ /* 0x000ea20000000800 */
[----:B------:R-:W3:Y:S04]  /*3ca0*/  LDS.128 R56, [R64.X16] ;  /* 0x0000000040387984 */ /* 0x000ee8000000cc00 */
[----:B------:R-:W4:Y:S04]  /*3cb0*/  LDS.128 R60, [R64.X16+0x10] ;  /* 0x00001000403c7984 */ /* 0x000f28000000cc00 */
[----:B--2---:R2:W-:Y:S04]  /*3cc0*/  STS [R105+0x3be0], R144 ;  /* 0x003be09069007388 */ /* 0x0045e80000000800 */
[----:B------:R-:W-:Y:S01]  /*3cd0*/  BAR.SYNC.DEFER_BLOCKING 0x0 ;  /* 0x0000000000007b1d */ /* 0x000fe20000010000 */
[----:B------:R-:W-:-:S02]  /*3ce0*/  FMUL.FTZ R101, R109, R87 ;  /* 0x000000576d657220 */ /* 0x000fc40000410000 */
[C---:B------:R-:W-:Y:S02]  /*3cf0*/  FMUL.FTZ R100, R109.reuse, R86 ;  /* 0x000000566d647220 */ /* 0x040fe40000410000 */
[C---:B------:R-:W-:Y:S02]  /*3d00*/  FMUL.FTZ R96, R109.reuse, R85 ;  /* 0x000000556d607220 */ /* 0x040fe40000410000 */
[----:B------:R-:W1:Y:S01]  /*3d10*/  MUFU.EX2 R101, R101 ;  /* 0x0000006500657308 */ /* 0x000e620000000800 */
[C---:B0-----:R-:W-:Y:S02]  /*3d20*/  FMUL.FTZ R50, R109.reuse, R83 ;  /* 0x000000536d327220 */ /* 0x041fe40000410000 */
[----:B------:R-:W-:-:S05]  /*3d30*/  FMUL.FTZ R49, R109, R84 ;  /* 0x000000546d317220 */ /* 0x000fca0000410000 */
[----:B------:R-:W0:Y:S01]  /*3d40*/  MUFU.EX2 R100, R100 ;  /* 0x0000006400647308 */ /* 0x000e220000000800 */
[----:B------:R-:W-:Y:S01]  /*3d50*/  HADD2.F32 R51, -RZ, R42.H0_H0 ;  /* 0x2000002aff337230 */ /* 0x000fe20000004100 */
[----:B------:R-:W-:-:S06]  /*3d60*/  FMUL.FTZ R119, R109, R82 ;  /* 0x000000526d777220 */ /* 0x000fcc0000410000 */
[----:B------:R-:W2:Y:S01]  /*3d70*/  MUFU.EX2 R96, R96 ;  /* 0x0000006000607308 */ /* 0x000ea20000000800 */
[----:B------:R4:W5:Y:S01]  /*3d80*/  @!P0 LDG.E.64 R98, [R102.64] ;  /* 0x0000001c66628981 */ /* 0x000962000c1e1b00 */
[----:B------:R-:W-:Y:S01]  /*3d90*/  FMUL.FTZ R160, R51, R84 ;  /* 0x0000005433a07220 */ /* 0x000fe20000410000 */
[----:B------:R-:W-:Y:S01]  /*3da0*/  ISETP.NE.AND P0, PT, R36, 0x7f, PT ;  /* 0x0000007f2400780c */ /* 0x000fe20003f05270 */
[----:B-1----:R-:W-:Y:S01]  /*3db0*/  FMUL.FTZ R51, R144, R101 ;  /* 0x0000006590337220 */ /* 0x002fe20000410000 */
[----:B------:R-:W-:Y:S01]  /*3dc0*/  HADD2.F32 R53, -RZ, R43.H0_H0 ;  /* 0x2000002bff357230 */ /* 0x000fe20000004100 */
[C---:B------:R-:W-:Y:S01]  /*3dd0*/  FMUL.FTZ R118, R109.reuse, R80 ;  /* 0x000000506d767220 */ /* 0x040fe20000410000 */
[----:B------:R-:W-:Y:S01]  /*3de0*/  HADD2.F32 R55, -RZ, R44.H0_H0 ;  /* 0x2000002cff377230 */ /* 0x000fe20000004100 */
[----:B------:R-:W1:Y:S01]  /*3df0*/  MUFU.EX2 R49, R49 ;  /* 0x0000003100317308 */ /* 0x000e620000000800 */
[----:B0-----:R-:W-:Y:S01]  /*3e00*/  FMUL.FTZ R51, R100, R51 ;  /* 0x0000003364337220 */ /* 0x001fe20000410000 */
[--C-:B---3--:R-:W-:Y:S01]  /*3e10*/  HADD2.F32 R106, -RZ, R57.reuse.H1_H1 ;  /* 0x30000039ff6a7230 */ /* 0x108fe20000004100 */
[C---:B------:R-:W-:Y:S01]  /*3e20*/  FMUL.FTZ R117, R109.reuse, R78 ;  /* 0x0000004e6d757220 */ /* 0x040fe20000410000 */
[----:B----4-:R-:W-:Y:S01]  /*3e30*/  HADD2.F32 R102, -RZ, R57.H0_H0 ;  /* 0x20000039ff667230 */ /* 0x010fe20000004100 */
[C---:B------:R-:W-:Y:S01]  /*3e40*/  FMUL.FTZ R116, R109.reuse, R76 ;  /* 0x0000004c6d747220 */ /* 0x040fe20000410000 */
[----:B------:R-:W-:Y:S01]  /*3e50*/  HADD2.F32 R57, -RZ, R45.H0_H0 ;  /* 0x2000002dff397230 */ /* 0x000fe20000004100 */
[----:B------:R-:W-:Y:S01]  /*3e60*/  FMUL.FTZ R115, R109, R74 ;  /* 0x0000004a6d737220 */ /* 0x000fe20000410000 */
[----:B------:R0:W3:Y:S01]  /*3e70*/  MUFU.EX2 R103, R50 ;  /* 0x0000003200677308 */ /* 0x0000e20000000800 */
[----:B--2---:R-:W-:Y:S01]  /*3e80*/  FMUL.FTZ R52, R96, R51 ;  /* 0x0000003360347220 */ /* 0x004fe20000410000 */
[----:B------:R2:W4:Y:S01]  /*3e90*/  @P0 LDS R124, [R36.X4+0x43e4] ;  /* 0x0043e400247c0984 */ /* 0x0005220000004800 */
[----:B------:R-:W-:Y:S01]  /*3ea0*/  FMUL.FTZ R156, R53, R82 ;  /* 0x00000052359c7220 */ /* 0x000fe20000410000 */
[--C-:B------:R-:W-:Y:S01]  /*3eb0*/  HADD2.F32 R107, -RZ, R59.reuse.H0_H0 ;  /* 0x2000003bff6b7230 */ /* 0x100fe20000004100 */
[C---:B------:R-:W-:Y:S01]  /*3ec0*/  FMUL.FTZ R114, R109.reuse, R72 ;  /* 0x000000486d727220 */ /* 0x040fe20000410000 */
[----:B------:R-:W-:Y:S01]  /*3ed0*/  HADD2.F32 R120, -RZ, R59.H1_H1 ;  /* 0x3000003bff787230 */ /* 0x000fe20000004100 */
[----:B------:R-:W-:Y:S01]  /*3ee0*/  FMUL.FTZ R113, R109, R70 ;  /* 0x000000466d717220 */ /* 0x000fe20000410000 */
[----:B------:R-:W2:Y:S01]  /*3ef0*/  MUFU.EX2 R119, R119 ;  /* 0x0000007700777308 */ /* 0x000ea20000000800 */
[----:B0-----:R-:W-:Y:S01]  /*3f00*/  HADD2.F32 R50, -RZ, R41.H1_H1 ;  /* 0x30000029ff327230 */ /* 0x001fe20000004100 */
[----:B-1----:R-:W-:Y:S01]  /*3f10*/  FMUL.FTZ R52, R49, R52 ;  /* 0x0000003431347220 */ /* 0x002fe20000410000 */
[--C-:B------:R-:W-:Y:S01]  /*3f20*/  HADD2.F32 R59, -RZ, R46.reuse.H0_H0 ;  /* 0x2000002eff3b7230 */ /* 0x100fe20000004100 */
[----:B------:R-:W-:Y:S01]  /*3f30*/  FMUL.FTZ R154, R55, R78 ;  /* 0x0000004e379a7220 */ /* 0x000fe20000410000 */
[----:B------:R-:W-:Y:S01]  /*3f40*/  HADD2.F32 R54, -RZ, R46.H1_H1 ;  /* 0x3000002eff367230 */ /* 0x000fe20000004100 */
[----:B------:R-:W-:Y:S01]  /*3f50*/  FMUL.FTZ R147, R50, R85 ;  /* 0x0000005532937220 */ /* 0x000fe20000410000 */
[--C-:B------:R-:W-:Y:S01]  /*3f60*/  HADD2.F32 R105, -RZ, R58.reuse.H0_H0 ;  /* 0x2000003aff697230 */ /* 0x100fe20000004100 */
[----:B------:R-:W-:Y:S01]  /*3f70*/  FFMA.FTZ R50, R151, R101, R162 ;  /* 0x0000006597327223 */ /* 0x000fe200000100a2 */
[----:B------:R-:W0:Y:S01]  /*3f80*/  MUFU.EX2 R118, R118 ;  /* 0x0000007600767308 */ /* 0x000e220000000800 */
[----:B---3--:R-:W-:Y:S01]  /*3f90*/  FMUL.FTZ R52, R103, R52 ;  /* 0x0000003467347220 */ /* 0x008fe20000410000 */
[----:B------:R-:W-:Y:S01]  /*3fa0*/  HADD2.F32 R108, -RZ, R58.H1_H1 ;  /* 0x3000003aff6c7230 */ /* 0x000fe20000004100 */
[----:B------:R-:W-:Y:S01]  /*3fb0*/  FFMA.FTZ R50, R100, R50, R149 ;  /* 0x0000003264327223 */ /* 0x000fe20000010095 */
[----:B------:R-:W-:Y:S01]  /*3fc0*/  HADD2.F32 R58, -RZ, R47.H1_H1 ;  /* 0x3000002fff3a7230 */ /* 0x000fe20000004100 */
[----:B------:R-:W-:Y:S01]  /*3fd0*/  FMUL.FTZ R112, R109, R67 ;  /* 0x000000436d707220 */ /* 0x000fe20000410000 */
[----:B------:R1:W3:Y:S01]  /*3fe0*/  R2UR UR37, R110 ;  /* 0x000000006e2573c2 */ /* 0x0002e200000e0000 */
[----:B------:R-:W-:Y:S01]  /*3ff0*/  FFMA.FTZ R50, R96, R50, R147 ;  /* 0x0000003260327223 */ /* 0x000fe20000010093 */
[----:B------:R-:W4:Y:S01]  /*4000*/  MUFU.EX2 R117, R117 ;  /* 0x0000007500757308 */ /* 0x000f220000000800 */
[----:B--2---:R-:W-:Y:S01]  /*4010*/  FMUL.FTZ R51, R119, R52 ;  /* 0x0000003477337220 */ /* 0x004fe20000410000 */
[--C-:B------:R-:W-:Y:S01]  /*4020*/  HADD2.F32 R121, -RZ, R60.reuse.H1_H1 ;  /* 0x3000003cff797230 */ /* 0x100fe20000004100 */
[----:B------:R-:W-:Y:S01]  /*4030*/  FFMA.FTZ R50, R49, R50, R160 ;  /* 0x0000003231327223 */ /* 0x000fe200000100a0 */
[--C-:B------:R-:W-:Y:S01]  /*4040*/  HADD2.F32 R122, -RZ, R61.reuse.H1_H1 ;  /* 0x3000003dff7a7230 */ /* 0x100fe20000004100 */
[----:B------:R-:W-:Y:S01]  /*4050*/  FMUL.FTZ R111, R109, R66 ;  /* 0x000000426d6f7220 */ /* 0x000fe20000410000 */
[----:B-1----:R-:W-:Y:S01]  /*4060*/  HADD2.F32 R110, -RZ, R60.H0_H0 ;  /* 0x2000003cff6e7230 */ /* 0x002fe20000004100 */
[----:B------:R-:W-:Y:S01]  /*4070*/  FFMA.FTZ R50, R103, R50, R158 ;  /* 0x0000003267327223 */ /* 0x000fe2000001009e */
[----:B------:R-:W1:Y:S01]  /*4080*/  MUFU.EX2 R116, R116 ;  /* 0x0000007400747308 */ /* 0x000e620000000800 */
[C---:B0-----:R-:W-:Y:S01]  /*4090*/  FMUL.FTZ R52, R118.reuse, R51 ;  /* 0x0000003376347220 */ /* 0x041fe20000410000 */
[----:B------:R-:W-:Y:S01]  /*40a0*/  HADD2.F32 R60, -RZ, R61.H0_H0 ;  /* 0x2000003dff3c7230 */ /* 0x000fe20000004100 */
[----:B------:R-:W-:Y:S01]  /*40b0*/  FFMA.FTZ R50, R119, R50, R156 ;  /* 0x0000003277327223 */ /* 0x000fe2000001009c */
[--C-:B------:R-:W-:Y:S01]  /*40c0*/  HADD2.F32 R61, -RZ, R62.reuse.H0_H0 ;  /* 0x2000003eff3d7230 */ /* 0x100fe20000004100 */
[----:B------:R-:W-:Y:S01]  /*40d0*/  FMUL.FTZ R150, R57, R74 ;  /* 0x0000004a39967220 */ /* 0x000fe20000410000 */
[----:B------:R-:W-:Y:S01]  /*40e0*/  HADD2.F32 R123, -RZ, R62.H1_H1 ;  /* 0x3000003eff7b7230 */ /* 0x000fe20000004100 */
[----:B------:R-:W-:Y:S01]  /*40f0*/  FFMA.FTZ R50, R118, R50, R145 ;  /* 0x0000003276327223 */ /* 0x000fe20000010091 */
[----:B------:R-:W0:Y:S01]  /*4100*/  MUFU.EX2 R115, R115 ;  /* 0x0000007300737308 */ /* 0x000e220000000800 */
[C---:B----4-:R-:W-:Y:S01]  /*4110*/  FMUL.FTZ R51, R117.reuse, R52 ;  /* 0x0000003475337220 */ /* 0x050fe20000410000 */
[--C-:B------:R-:W-:Y:S01]  /*4120*/  HADD2.F32 R62, -RZ, R63.reuse.H0_H0 ;  /* 0x2000003fff3e7230 */ /* 0x100fe20000004100 */
[----:B------:R-:W-:Y:S01]  /*4130*/  FFMA.FTZ R50, R117, R50, R154 ;  /* 0x0000003275327223 */ /* 0x000fe2000001009a */
[----:B------:R-:W-:Y:S01]  /*4140*/  HADD2.F32 R125, -RZ, R63.H1_H1 ;  /* 0x3000003fff7d7230 */ /* 0x000fe20000004100 */
[----:B------:R-:W-:Y:S01]  /*4150*/  FMUL.FTZ R109, R109, R65 ;  /* 0x000000416d6d7220 */ /* 0x000fe20000410000 */
[--C-:B------:R-:W-:Y:S01]  /*4160*/  HADD2.F32 R48, -RZ, R56.reuse.H0_H0 ;  /* 0x20000038ff307230 */ /* 0x100fe20000004100 */
[----:B------:R-:W-:Y:S01]  /*4170*/  FMUL.FTZ R148, R59, R70 ;  /* 0x000000463b947220 */ /* 0x000fe20000410000 */
[----:B------:R-:W2:Y:S01]  /*4180*/  MUFU.EX2 R114, R114 ;  /* 0x0000007200727308 */ /* 0x000ea20000000800 */
[C---:B-1----:R-:W-:Y:S01]  /*4190*/  FMUL.FTZ R52, R116.reuse, R51 ;  /* 0x0000003374347220 */ /* 0x042fe20000410000 */
[----:B------:R-:W-:Y:S01]  /*41a0*/  HADD2.F32 R104, -RZ, R56.H1_H1 ;  /* 0x30000038ff687230 */ /* 0x000fe20000004100 */
[----:B------:R-:W-:Y:S01]  /*41b0*/  FFMA.FTZ R50, R116, R50, R143 ;  /* 0x0000003274327223 */ /* 0x000fe2000001008f */
[----:B------:R-:W-:Y:S01]  /*41c0*/  LEA.HI R63, R36, R36, RZ, 0x1e ;  /* 0x00000024243f7211 */ /* 0x000fe200078ff0ff */
[----:B------:R-:W-:-:S02]  /*41d0*/  FMUL.FTZ R59, R54, R67 ;  /* 0x00000043363b7220 */ /* 0x000fc40000410000 */
[----:B------:R-:W-:Y:S01]  /*41e0*/  FMUL.FTZ R58, R58, R65 ;  /* 0x000000413a3a7220 */ /* 0x000fe20000410000 */
[----:B------:R-:W1:Y:S01]  /*41f0*/  MUFU.EX2 R113, R113 ;  /* 0x0000007100717308 */ /* 0x000e620000000800 */
[C---:B0-----:R-:W-:Y:S02]  /*4200*/  FMUL.FTZ R51, R115.reuse, R52 ;  /* 0x0000003473337220 */ /* 0x041fe40000410000 */
[----:B------:R-:W-:-:S05]  /*4210*/  FFMA.FTZ R50, R115, R50, R150 ;  /* 0x0000003273327223 */ /* 0x000fca0000010096 */
[----:B------:R-:W0:Y:S01]  /*4220*/  MUFU.EX2 R112, R112 ;  /* 0x0000007000707308 */ /* 0x000e220000000800 */
[C---:B--2---:R-:W-:Y:S02]  /*4230*/  FMUL.FTZ R52, R114.reuse, R51 ;  /* 0x0000003372347220 */ /* 0x044fe40000410000 */
[----:B------:R-:W-:-:S05]  /*4240*/  FFMA.FTZ R50, R114, R50, R141 ;  /* 0x0000003272327223 */ /* 0x000fca000001008d */
[----:B------:R-:W2:Y:S01]  /*4250*/  MUFU.EX2 R111, R111 ;  /* 0x0000006f006f7308 */ /* 0x000ea20000000800 */
[C---:B-1----:R-:W-:Y:S02]  /*4260*/  FMUL.FTZ R51, R113.reuse, R52 ;  /* 0x0000003471337220 */ /* 0x042fe40000410000 */
[----:B------:R-:W-:-:S05]  /*4270*/  FFMA.FTZ R50, R113, R50, R148 ;  /* 0x0000003271327223 */ /* 0x000fca0000010094 */
[----:B------:R-:W1:Y:S01]  /*4280*/  MUFU.EX2 R109, R109 ;  /* 0x0000006d006d7308 */ /* 0x000e620000000800 */
[C---:B0-----:R-:W-:Y:S02]  /*4290*/  FMUL.FTZ R52, R112.reuse, R51 ;  /* 0x0000003370347220 */ /* 0x041fe40000410000 */
[----:B------:R-:W-:Y:S02]  /*42a0*/  FFMA.FTZ R50, R112, R50, R59 ;  /* 0x0000003270327223 */ /* 0x000fe4000001003b */
[C---:B--2---:R-:W-:Y:S02]  /*42b0*/  FMUL.FTZ R52, R111.reuse, R52 ;  /* 0x000000346f347220 */ /* 0x044fe40000410000 */
[----:B------:R-:W-:Y:S02]  /*42c0*/  FFMA.FTZ R51, R111, R50, R146 ;  /* 0x000000326f337223 */ /* 0x000fe40000010092 */
[C---:B-1----:R-:W-:Y:S02]  /*42d0*/  FMUL.FTZ R50, R109.reuse, R52 ;  /* 0x000000346d327220 */ /* 0x042fe40000410000 */
[----:B------:R-:W-:Y:S01]  /*42e0*/  FFMA.FTZ R51, R109, R51, R58 ;  /* 0x000000336d337223 */ /* 0x000fe2000001003a */
[----:B------:R-:W-:Y:S05]  /*42f0*/  @P0 BRA `(.L_x_1600) ;  /* 0x000000a000000947 */ /* 0x000fea0003800000 */
[----:B---3--:R-:W-:Y:S01]  /*4300*/  ULDC UR30, c[0x0][0x174] ;  /* 0x00005d00001e7ab9 */ /* 0x008fe20000000800 */
        /* <DEDUP_REMOVED lines=9> */
.L_x_1600:
[----:B---3--:R-:W-:Y:S05]  /*43a0*/  BSYNC B0 ;  /* 0x0000000000007941 */ /* 0x008fea0003800000 */
.L_x_1599:
[----:B------:R-:W-:Y:S01]  /*43b0*/  ISETP.GT.U32.AND P0, PT, R36, 0x1f, PT ;  /* 0x0000001f2400780c */ /* 0x000fe20003f04070 */
[----:B------:R2:W-:Y:S01]  /*43c0*/  STS.64 [R63.X8+0x31d0], R50 ;  /* 0x0031d0323f007388 */ /* 0x0005e20000008a00 */
[----:B------:R-:W-:Y:S01]  /*43d0*/  FMUL.FTZ R142, R48, UR37 ;  /* 0x00000025308e7c20 */ /* 0x000fe20008410000 */
[----:B------:R-:W-:Y:S01]  /*43e0*/  BSSY B0, `(.L_x_1601) ;  /* 0x000006e000007945 */ /* 0x000fe20003800000 */
[----:B0-----:R-:W-:Y:S02]  /*43f0*/  FMUL.FTZ R52, R104, UR37 ;  /* 0x0000002568347c20 */ /* 0x001fe40008410000 */
        /* <DEDUP_REMOVED lines=45> */
.L_x_1654:
        /* <DEDUP_REMOVED lines=24> */
.L_x_1655:
        /* <DEDUP_REMOVED lines=10> */
[----:B-1---5:R-:W-:Y:S05]  /*48f0*/  CALL.REL.NOINC `($__internal_67_$__cuda_sm70_shflsync_idx_p) ;  /* 0x00004cf000007944 */ /* 0x022fea0003c00000 */
.L_x_1605:
[----:B------:R-:W-:Y:S05]  /*4900*/  BRA.CONV ~URZ, `(.L_x_1606) ;  /* 0x000000637f007947 */ /* 0x000fea000b800000 */
[----:B-1----:R-:W-:Y:S01]  /*4910*/  HFMA2.MMA R53, -RZ, RZ, 0, 1.847743988037109375e-06 ;  /* 0x0000001fff357435 */ /* 0x002fe200000001ff */
[----:B0-----:R-:W-:-:S02]  /*4920*/  MOV R56, R157 ;  /* 0x0000009d00387202 */ /* 0x001fc40000000f00 */
[----:B------:R-:W-:Y:S02]  /*4930*/  MOV R55, 0x1f ;  /* 0x0000001f00377802 */ /* 0x000fe40000000f00 */
[----:B------:R-:W-:Y:S02]  /*4940*/  MOV R52, 0xffffffff ;  /* 0xffffffff00347802 */ /* 0x000fe40000000f00 */
[----:B------:R-:W-:Y:S02]  /*4950*/  MOV R54, 0x4970 ;  /* 0x0000497000367802 */ /* 0x000fe40000000f00 */
[----:B-----5:R-:W-:Y:S05]  /*4960*/  CALL.REL.NOINC `($__internal_67_$__cuda_sm70_shflsync_idx_p) ;  /* 0x00004c8000007944 */ /* 0x020fea0003c00000 */
.L_x_1606:
[----:B------:R-:W-:Y:S05]  /*4970*/  BRA.DIV ~URZ, `(.L_x_1607) ;  /* 0x000042c27f007947 */ /* 0x000fea000b800000 */
[----:B-----5:R-:W2:Y:S04]  /*4980*/  SHFL.IDX PT, R98, R98, RZ, 0x1f ;  /* 0x00001fff62627589 */ /* 0x020ea800000e0000 */
[----:B0-----:R0:W3:Y:S04]  /*4990*/  SHFL.IDX PT, R55, R99, RZ, 0x1f ;  /* 0x00001fff63377589 */ /* 0x0010e800000e0000 */
[----:B------:R-:W4:Y:S04]  /*49a0*/  SHFL.UP PT, R159, R159, 0x1, RZ ;  /* 0x042000009f9f7989 */ /* 0x000f2800000e00ff */
[----:B------:R-:W1:Y:S02]  /*49b0*/  SHFL.UP PT, R157, R157, 0x1, RZ ;  /* 0x042000009d9d7989 */ /* 0x000e6400000e00ff */
.L_x_1656:
[----:B0-----:R-:W0:Y:S01]  /*49c0*/  LDS.64 R56, [R155+0x31d0] ;  /* 0x0031d0009b387984 */ /* 0x001e220000000a00 */
[----:B--2---:R-:W-:Y:S01]  /*49d0*/  MOV R54, R98 ;  /* 0x0000006200367202 */ /* 0x004fe20000000f00 */
[----:B-1-34-:R-:W-:-:S02]  /*49e0*/  @P1 FFMA.FTZ R55, R55, R159, R157 ;  /* 0x0000009f37371223 */ /* 0x01afc4000001009d */
        /* <DEDUP_REMOVED lines=13> */
.L_x_1602:
[----:B------:R-:W-:Y:S05]  /*4ac0*/  BSYNC B0 ;  /* 0x0000000000007941 */ /* 0x000fea0003800000 */
.L_x_1601:
        /* <DEDUP_REMOVED lines=22> */
[----:B------:R-:W-:-:S04]  /*4c30*/  FFMA.FTZ R51, R118, R51, R135 ;  /* 0x0000003376337223 */ /* 0x000fc80000010087 */
[----:B------:R-:W-:Y:S01]  /*4c40*/  FFMA.FTZ R52, R119, R51, R136 ;  /* 0x0000003377347223 */ /* 0x000fe20000010088 */
[----:B------:R-:W-:-:S03]  /*4c50*/  HFMA2.MMA R51, -RZ, RZ, 0, 0 ;  /* 0x00000000ff337435 */ /* 0x000fc600000001ff */
        /* <DEDUP_REMOVED lines=10> */
[----:B------:R-:W-:Y:S02]  /*4d00*/  FMUL.FTZ R50, R119, R50 ;  /* 0x0000003277327220 */ /* 0x000fe40000410000 */
[----:B------:R-:W-:Y:S02]  /*4d10*/  FFMA.FTZ R160, R49, R147, R160 ;  /* 0x0000009331a07223 */ /* 0x000fe400000100a0 */
[C---:B------:R-:W-:Y:S01]  /*4d20*/  FMUL.FTZ R54, R103.reuse, R50 ;  /* 0x0000003267367220 */ /* 0x040fe20000410000 */
[----:B------:R-:W-:Y:S01]  /*4d30*/  MOV R50, 0x3f800000 ;  /* 0x3f80000000327802 */ /* 0x000fe20000000f00 */
[----:B------:R-:W-:-:S02]  /*4d40*/  FFMA.FTZ R158, R103, R160, R158 ;  /* 0x000000a0679e7223 */ /* 0x000fc4000001009e */
[----:B------:R-:W-:Y:S02]  /*4d50*/  FMUL.FTZ R53, R49, R54 ;  /* 0x0000003631357220 */ /* 0x000fe40000410000 */
[----:B------:R-:W-:Y:S01]  /*4d60*/  FFMA.FTZ R156, R119, R158, R156 ;  /* 0x0000009e779c7223 */ /* 0x000fe2000001009c */
[----:B------:R0:W1:Y:S01]  /*4d70*/  @!P0 LDS.64 R50, [R55.X8+0x45e0] ;  /* 0x0045e00037328984 */ /* 0x0000620000008a00 */
[----:B------:R-:W-:Y:S01]  /*4d80*/  FMUL.FTZ R53, R96, R53 ;  /* 0x0000003560357220 */ /* 0x000fe20000410000 */
[----:B------:R-:W-:Y:S01]  /*4d90*/  ISETP.GT.U32.AND P0, PT, R36, 0x1f, PT ;  /* 0x0000001f2400780c */ /* 0x000fe20003f04070 */
[----:B------:R-:W-:Y:S02]  /*4da0*/  FFMA.FTZ R145, R118, R156, R145 ;  /* 0x0000009c76917223 */ /* 0x000fe40000010091 */
[----:B------:R-:W-:Y:S02]  /*4db0*/  FMUL.FTZ R54, R100, R53 ;  /* 0x0000003564367220 */ /* 0x000fe40000410000 */
[----:B-----5:R-:W-:-:S02]  /*4dc0*/  FFMA.FTZ R99, R117, R145, R154 ;  /* 0x0000009175637223 */ /* 0x020fc4000001009a */
[----:B------:R-:W-:Y:S02]  /*4dd0*/  FFMA.FTZ R53, R100, R52, R139 ;  /* 0x0000003464357223 */ /* 0x000fe4000001008b */
[----:B------:R-:W-:Y:S02]  /*4de0*/  FFMA.FTZ R143, R116, R99, R143 ;  /* 0x00000063748f7223 */ /* 0x000fe4000001008f */
        /* <DEDUP_REMOVED lines=30> */
.L_x_1657:
        /* <DEDUP_REMOVED lines=26> */
.L_x_1658:
        /* <DEDUP_REMOVED lines=20> */
.L_x_1609:
[----:B01----:R-:W-:Y:S05]  /*52b0*/  BSYNC B0 ;  /* 0x0000000000007941 */ /* 0x003fea0003800000 */
.L_x_1608:
        /* <DEDUP_REMOVED lines=11> */
[----:B------:R-:W-:Y:S01]  /*5370*/  ISETP.NE.AND P0, PT, R36, RZ, PT ;  /* 0x000000ff2400720c */ /* 0x000fe20003f05270 */
[----:B------:R-:W-:Y:S01]  /*5380*/  FMUL.FTZ R106, R106, R147 ;  /* 0x000000936a6a7220 */ /* 0x000fe20000410000 */
[----:B------:R-:W-:Y:S01]  /*5390*/  UIMAD UR30, UR34, UR31, UR30 ;  /* 0x0000001f221e72a4 */ /* 0x000fe2000f8e021e */
[----:B------:R-:W-:Y:S01]  /*53a0*/  FFMA.FTZ R102, R94, R102, R53 ;  /* 0x000000665e667223 */ /* 0x000fe20000010035 */
[----:B------:R-:W-:Y:S01]  /*53b0*/  SHF.L.U32 R58, R36, 0x4, RZ ;  /* 0x00000004243a7819 */ /* 0x000fe200000006ff */
[----:B------:R-:W-:Y:S01]  /*53c0*/  FMUL.FTZ R105, R105, R160 ;  /* 0x000000a069697220 */ /* 0x000fe20000410000 */
[----:B------:R-:W-:Y:S01]  /*53d0*/  HADD2.F32 R104, -RZ, R47.H1_H1 ;  /* 0x3000002fff687230 */ /* 0x000fe20000004100 */
[----:B------:R-:W-:Y:S01]  /*53e0*/  FFMA.FTZ R53, R93, R106, R102 ;  /* 0x0000006a5d357223 */ /* 0x000fe20000010066 */
[----:B------:R-:W-:Y:S01]  /*53f0*/  IADD3 R59, R58, 0x1, RZ ;  /* 0x000000013a3b7810 */ /* 0x000fe20007ffe0ff */
[----:B------:R-:W-:Y:S01]  /*5400*/  FMUL.FTZ R108, R108, R158 ;  /* 0x0000009e6c6c7220 */ /* 0x000fe20000410000 */
[----:B------:R-:W-:Y:S01]  /*5410*/  HADD2.F32 R102, -RZ, R46.H1_H1 ;  /* 0x3000002eff667230 */ /* 0x000fe20000004100 */
[----:B------:R-:W-:Y:S01]  /*5420*/  FFMA.FTZ R48, R92, R105, R53 ;  /* 0x000000695c307223 */ /* 0x000fe20000010035 */
[----:B------:R-:W-:Y:S01]  /*5430*/  LEA.HI.SX32 R59, R59, R58, 0x1b ;  /* 0x0000003a3b3b7211 */ /* 0x000fe200078fdaff */
[----:B------:R-:W-:Y:S01]  /*5440*/  FMUL.FTZ R107, R107, R156 ;  /* 0x0000009c6b6b7220 */ /* 0x000fe20000410000 */
[----:B------:R-:W0:Y:S01]  /*5450*/  LDS R63, [R63.X8+0x36e4] ;  /* 0x0036e4003f3f7984 */ /* 0x000e220000008800 */
[----:B------:R-:W-:Y:S01]  /*5460*/  FFMA.FTZ R53, R91, R108, R48 ;  /* 0x0000006c5b357223 */ /* 0x000fe20000010030 */
[----:B------:R-:W-:Y:S01]  /*5470*/  ULEA UR32, UR19, 0xfffff800, 0xb ;  /* 0xfffff80013207891 */ /* 0x000fe2000f8e583f */
[----:B------:R-:W-:Y:S01]  /*5480*/  FMUL.FTZ R120, R120, R145 ;  /* 0x0000009178787220 */ /* 0x000fe20000410000 */
[----:B------:R-:W-:Y:S01]  /*5490*/  BSSY B0, `(.L_x_1612) ;  /* 0x00000d2000007945 */ /* 0x000fe20003800000 */
[----:B------:R-:W-:Y:S01]  /*54a0*/  FFMA.FTZ R48, R90, R107, R53 ;  /* 0x0000006b5a307223 */ /* 0x000fe20000010035 */
[----:B------:R-:W-:Y:S01]  /*54b0*/  HFMA2.MMA R53, -RZ, RZ, 0, 0 ;  /* 0x00000000ff357435 */ /* 0x000fe200000001ff */
[----:B------:R-:W-:-:S02]  /*54c0*/  FMUL.FTZ R110, R110, R99 ;  /* 0x000000636e6e7220 */ /* 0x000fc40000410000 */
[----:B------:R-:W-:Y:S02]  /*54d0*/  FFMA.FTZ R48, R89, R120, R48 ;  /* 0x0000007859307223 */ /* 0x000fe40000010030 */
[----:B------:R-:W-:Y:S02]  /*54e0*/  FMUL.FTZ R121, R121, R143 ;  /* 0x0000008f79797220 */ /* 0x000fe40000410000 */
[----:B------:R-:W-:Y:S02]  /*54f0*/  FFMA.FTZ R48, R81, R110, R48 ;  /* 0x0000006e51307223 */ /* 0x000fe40000010030 */
[----:B------:R-:W-:Y:S02]  /*5500*/  FMUL.FTZ R60, R60, R155 ;  /* 0x0000009b3c3c7220 */ /* 0x000fe40000410000 */
[----:B------:R-:W-:Y:S01]  /*5510*/  FFMA.FTZ R48, R79, R121, R48 ;  /* 0x000000794f307223 */ /* 0x000fe20000010030 */
[----:B------:R-:W-:Y:S01]  /*5520*/  HADD2.F32 R121, -RZ, R43.H0_H0 ;  /* 0x2000002bff797230 */ /* 0x000fe20000004100 */
[----:B------:R-:W-:-:S02]  /*5530*/  FMUL.FTZ R122, R122, R141 ;  /* 0x0000008d7a7a7220 */ /* 0x000fc40000410000 */
[----:B------:R-:W-:Y:S02]  /*5540*/  FFMA.FTZ R48, R77, R60, R48 ;  /* 0x0000003c4d307223 */ /* 0x000fe40000010030 */
[----:B------:R-:W-:Y:S02]  /*5550*/  FMUL.FTZ R61, R61, R148 ;  /* 0x000000943d3d7220 */ /* 0x000fe40000410000 */
[----:B------:R-:W-:Y:S02]  /*5560*/  FFMA.FTZ R48, R75, R122, R48 ;  /* 0x0000007a4b307223 */ /* 0x000fe40000010030 */
[----:B------:R-:W-:Y:S02]  /*5570*/  FMUL.FTZ R123, R123, R98 ;  /* 0x000000627b7b7220 */ /* 0x000fe40000410000 */
[----:B------:R-:W-:Y:S01]  /*5580*/  FFMA.FTZ R48, R73, R61, R48 ;  /* 0x0000003d49307223 */ /* 0x000fe20000010030 */
[----:B------:R-:W-:Y:S01]  /*5590*/  IADD3 R61, R58, 0x2, RZ ;  /* 0x000000023a3d7810 */ /* 0x000fe20007ffe0ff */
[----:B------:R-:W-:Y:S01]  /*55a0*/  IMAD.WIDE.U32 R52, R55, c[0x0][0x2b8], R52 ;  /* 0x0000ae0037347a25 */ /* 0x000fe200078e0034 */
[----:B------:R-:W-:-:S02]  /*55b0*/  MOV R55, UR18 ;  /* 0x0000001200377c02 */ /* 0x000fc40008000f00 */
[----:B------:R-:W-:Y:S01]  /*55c0*/  LEA.HI.SX32 R61, R61, R58, 0x1b ;  /* 0x0000003a3d3d7211 */ /* 0x000fe200078fdaff */
[----:B------:R-:W-:Y:S01]  /*55d0*/  FFMA.FTZ R48, R71, R123, R48 ;  /* 0x0000007b47307223 */ /* 0x000fe20000010030 */
[----:B------:R-:W-:Y:S01]  /*55e0*/  IADD3 R53, R53, UR30, RZ ;  /* 0x0000001e35357c10 */ /* 0x000fe2000fffe0ff */
[----:B------:R-:W-:Y:S01]  /*55f0*/  FMUL.FTZ R54, R62, R157 ;  /* 0x0000009d3e367220 */ /* 0x000fe20000410000 */
[----:B------:R-:W-:Y:S01]  /*5600*/  MOV R62, UR7 ;  /* 0x00000007003e7c02 */ /* 0x000fe20008000f00 */
[----:B------:R-:W-:Y:S01]  /*5610*/  FMUL.FTZ R56, R162, UR37 ;  /* 0x00000025a2387c20 */ /* 0x000fe20008410000 */
[----:B------:R-:W-:Y:S01]  /*5620*/  ULDC.64 UR30, c[0x0][0x2c0] ;  /* 0x0000b000001e7ab9 */ /* 0x000fe20000000a00 */
[----:B0-----:R-:W-:Y:S01]  /*5630*/  FFMA.FTZ R124, R63, R124, R127 ;  /* 0x0000007c3f7c7223 */ /* 0x001fe2000001007f */
[----:B------:R-:W-:Y:S01]  /*5640*/  IADD3 R63, R58, 0x3, RZ ;  /* 0x000000033a3f7810 */ /* 0x000fe20007ffe0ff */
[----:B------:R-:W-:Y:S01]  /*5650*/  FFMA.FTZ R54, R69, R54, R48 ;  /* 0x0000003645367223 */ /* 0x000fe20000010030 */
[----:B------:R0:W-:Y:S01]  /*5660*/  @!P0 STS.64 [R62.X8+0x45e0], R50 ;  /* 0x0045e0323e008388 */ /* 0x0001e20000008a00 */
[----:B------:R-:W-:Y:S01]  /*5670*/  FFMA.FTZ R109, R109, R124, R126 ;  /* 0x0000007c6d6d7223 */ /* 0x000fe2000001007e */
[----:B------:R-:W-:Y:S01]  /*5680*/  LEA.HI.SX32 R107, R63, R58, 0x1b ;  /* 0x0000003a3f6b7211 */ /* 0x000fe200078fdaff */
[----:B------:R-:W-:Y:S01]  /*5690*/  FMUL.FTZ R48, R151, UR37 ;  /* 0x0000002597307c20 */ /* 0x000fe20008410000 */
[----:B------:R-:W-:Y:S01]  /*56a0*/  HADD2.F32 R63, -RZ, R47.H0_H0 ;  /* 0x2000002fff3f7230 */ /* 0x000fe20000004100 */
[----:B------:R-:W-:Y:S01]  /*56b0*/  FFMA.FTZ R128, R111, R109, R128 ;  /* 0x0000006d6f807223 */ /* 0x000fe20000010080 */
[----:B------:R-:W-:Y:S01]  /*56c0*/  HADD2.F32 R111, -RZ, R46.H0_H0 ;  /* 0x2000002eff6f7230 */ /* 0x000fe20000004100 */
[----:B------:R-:W-:Y:S01]  /*56d0*/  IMAD.WIDE.U32 R52, R55, c[0x0][0x2c0], R52 ;  /* 0x0000b00037347a25 */ /* 0x000fe200078e0034 */
[----:B------:R-:W-:Y:S01]  /*56e0*/  P2R R55, PR, RZ, 0x1 ;  /* 0x00000001ff377803 */ /* 0x000fe20000000000 */
[----:B------:R-:W-:-:S02]  /*56f0*/  UIMAD UR30, UR36, UR30, URZ ;  /* 0x0000001e241e72a4 */ /* 0x000fc4000f8e023f */
[----:B------:R-:W-:Y:S02]  /*5700*/  FFMA.FTZ R129, R112, R128, R129 ;  /* 0x0000008070817223 */ /* 0x000fe40000010081 */
[----:B------:R-:W-:Y:S01]  /*5710*/  FMUL.FTZ R57, R149, UR37 ;  /* 0x0000002595397c20 */ /* 0x000fe20008410000 */
[----:B------:R-:W-:Y:S01]  /*5720*/  UIMAD UR30, UR18, UR31, UR30 ;  /* 0x0000001f121e72a4 */ /* 0x000fe2000f8e021e */
[----:B------:R-:W-:Y:S01]  /*5730*/  FFMA.FTZ R113, R113, R129, R130 ;  /* 0x0000008171717223 */ /* 0x000fe20000010082 */
[----:B------:R-:W-:Y:S01]  /*5740*/  HADD2.F32 R130, -RZ, R44.H1_H1 ;  /* 0x3000002cff827230 */ /* 0x000fe20000004100 */
[----:B------:R-:W-:Y:S01]  /*5750*/  FMUL.FTZ R55, R97, R48 ;  /* 0x0000003061377220 */ /* 0x000fe20000410000 */
[----:B------:R-:W-:Y:S01]  /*5760*/  LEA.HI.SX32 R48, R58, R58, 0x1b ;  /* 0x0000003a3a307211 */ /* 0x000fe200078fdaff */
[----:B------:R-:W-:Y:S02]  /*5770*/  FFMA.FTZ R131, R114, R113, R131 ;  /* 0x0000007172837223 */ /* 0x000fe40000010083 */
[----:B------:R-:W-:-:S02]  /*5780*/  FMUL.FTZ R56, R95, R56 ;  /* 0x000000385f387220 */ /* 0x000fc40000410000 */
[----:B------:R-:W-:Y:S01]  /*5790*/  FFMA.FTZ R115, R115, R131, R132 ;  /* 0x0000008373737223 */ /* 0x000fe20000010084 */
[----:B------:R1:W-:Y:S01]  /*57a0*/  STS [R48.X4+0x1090], R55 ;  /* 0x0010903730007388 */ /* 0x0003e20000004800 */
[----:B------:R-:W-:Y:S02]  /*57b0*/  FMUL.FTZ R58, R94, R57 ;  /* 0x000000395e3a7220 */ /* 0x000fe40000410000 */
[----:B------:R-:W-:Y:S01]  /*57c0*/  FFMA.FTZ R57, R104, -R65, R144 ;  /* 0x8000004168397223 */ /* 0x000fe20000010090 */
[----:B------:R-:W-:Y:S01]  /*57d0*/  STS [R59.X4+0x1094], R56 ;  /* 0x001094383b007388 */ /* 0x000fe20000004800 */
[----:B0-----:R-:W-:Y:S02]  /*57e0*/  FMUL.FTZ R62, R124, UR33 ;  /* 0x000000217c3e7c20 */ /* 0x001fe40008410000 */
[----:B------:R-:W-:Y:S01]  /*57f0*/  FFMA.FTZ R133, R116, R115, R133 ;  /* 0x0000007374857223 */ /* 0x000fe20000010085 */
[----:B------:R0:W-:Y:S01]  /*5800*/  STS [R61.X4+0x1098], R58 ;  /* 0x0010983a3d007388 */ /* 0x0001e20000004800 */
[----:B------:R-:W-:-:S02]  /*5810*/  FFMA.FTZ R50, R63, -R66, R157 ;  /* 0x800000423f327223 */ /* 0x000fc4000001009d */
[----:B------:R-:W-:Y:S02]  /*5820*/  FMUL.FTZ R51, R109, UR33 ;  /* 0x000000216d337c20 */ /* 0x000fe40008410000 */
[----:B-1----:R-:W-:Y:S02]  /*5830*/  FMUL.FTZ R55, R57, R62 ;  /* 0x0000003e39377220 */ /* 0x002fe40000410000 */
[----:B------:R-:W-:Y:S01]  /*5840*/  FFMA.FTZ R117, R117, R133, R134 ;  /* 0x0000008575757223 */ /* 0x000fe20000010086 */
[----:B------:R-:W-:Y:S01]  /*5850*/  HADD2.F32 R134, -RZ, R45.H0_H0 ;  /* 0x2000002dff867230 */ /* 0x000fe20000004100 */
[----:B------:R-:W-:Y:S02]  /*5860*/  FMUL.FTZ R60, R147, UR37 ;  /* 0x00000025933c7c20 */ /* 0x000fe40008410000 */
[----:B0-----:R-:W-:Y:S02]  /*5870*/  FMUL.FTZ R58, R50, R51 ;  /* 0x00000033323a7220 */ /* 0x001fe40000410000 */
[----:B------:R-:W-:-:S02]  /*5880*/  FFMA.FTZ R51, R102, -R67, R98 ;  /* 0x8000004366337223 */ /* 0x000fc40000010062 */
[----:B------:R-:W-:Y:S02]  /*5890*/  FMUL.FTZ R62, R128, UR33 ;  /* 0x00000021803e7c20 */ /* 0x000fe40008410000 */
[----:B------:R-:W-:Y:S02]  /*58a0*/  FFMA.FTZ R56, R104, R124, R55 ;  /* 0x0000007c68387223 */ /* 0x000fe40000010037 */
[----:B------:R-:W-:Y:S02]  /*58b0*/  FFMA.FTZ R135, R118, R117, R135 ;  /* 0x0000007576877223 */ /* 0x000fe40000010087 */
[----:B------:R-:W-:Y:S02]  /*58c0*/  FMUL.FTZ R60, R93, R60 ;  /* 0x0000003c5d3c7220 */ /* 0x000fe40000410000 */
[----:B------:R-:W-:Y:S02]  /*58d0*/  FFMA.FTZ R55, R63, R109, R58 ;  /* 0x0000006d3f377223 */ /* 0x000fe4000001003a */
[----:B------:R-:W-:Y:S01]  /*58e0*/  FMUL.FTZ R59, R160, UR37 ;  /* 0x00000025a03b7c20 */ /* 0x000fe20008410000 */
[----:B------:R0:W-:Y:S01]  /*58f0*/  STS [R107.X4+0x109c], R60 ;  /* 0x00109c3c6b007388 */ /* 0x0001e20000004800 */
[----:B------:R-:W-:-:S02]  /*5900*/  FMUL.FTZ R58, R158, UR37 ;  /* 0x000000259e3a7c20 */ /* 0x000fc40008410000 */
[----:B------:R-:W-:Y:S02]  /*5910*/  FMUL.FTZ R105, R51, R62 ;  /* 0x0000003e33697220 */ /* 0x000fe40000410000 */
[----:B------:R-:W-:Y:S01]  /*5920*/  FFMA.FTZ R136, R119, R135, R136 ;  /* 0x0000008777887223 */ /* 0x000fe20000010088 */
[----:B------:R-:W-:Y:S01]  /*5930*/  HADD2.F32 R119, -RZ, R42.H1_H1 ;  /* 0x3000002aff777230 */ /* 0x000fe20000004100 */
[----:B------:R-:W-:Y:S02]  /*5940*/  FMUL.FTZ R63, R156, UR37 ;  /* 0x000000259c3f7c20 */ /* 0x000fe40008410000 */
[----:B------:R-:W-:Y:S02]  /*5950*/  FMUL.FTZ R59, R92, R59 ;  /* 0x0000003b5c3b7220 */ /* 0x000fe40000410000 */
[----:B------:R-:W-:Y:S02]  /*5960*/  FMUL.FTZ R61, R91, R58 ;  /* 0x0000003a5b3d7220 */ /* 0x000fe40000410000 */
[----:B------:R-:W-:Y:S01]  /*5970*/  FFMA.FTZ R58, R102, R128, R105 ;  /* 0x00000080663a7223 */ /* 0x000fe20000010069 */
[----:B------:R1:W-:Y:S01]  /*5980*/  STS [R48.X4+0x10a0], R59 ;  /* 0x0010a03b30007388 */ /* 0x0003e20000004800 */
[----:B0-----:R-:W-:-:S02]  /*5990*/  FMUL.FTZ R60, R145, UR37 ;  /* 0x00000025913c7c20 */ /* 0x001fc40008410000 */
[----:B------:R-:W-:Y:S01]  /*59a0*/  FMUL.FTZ R102, R143, UR37 ;  /* 0x000000258f667c20 */ /* 0x000fe20008410000 */
[----:B------:R-:W-:Y:S01]  /*59b0*/  STS [R48.X4+0x10a4], R61 ;  /* 0x0010a43d30007388 */ /* 0x000fe20000004800 */
[----:B------:R-:W-:Y:S02]  /*59c0*/  FFMA.FTZ R103, R103, R136, R138 ;  /* 0x0000008867677223 */ /* 0x000fe4000001008a */
[----:B------:R-:W-:Y:S02]  /*59d0*/  FMUL.FTZ R63, R90, R63 ;  /* 0x0000003f5a3f7220 */ /* 0x000fe40000410000 */
[----:B------:R-:W-:Y:S02]  /*59e0*/  FMUL.FTZ R62, R99, UR37 ;  /* 0x00000025633e7c20 */ /* 0x000fe40008410000 */
[----:B------:R-:W-:Y:S01]  /*59f0*/  FMUL.FTZ R105, R89, R60 ;  /* 0x0000003c59697220 */ /* 0x000fe20000410000 */
[----:B------:R0:W-:Y:S01]  /*5a00*/  STS [R48.X4+0x10a8], R63 ;  /* 0x0010a83f30007388 */ /* 0x0001e20000004800 */
[----:B-1----:R-:W-:Y:S01]  /*5a10*/  FMUL.FTZ R59, R79, R102 ;  /* 0x000000664f3b7220 */ /* 0x002fe20000410000 */
[----:B------:R-:W-:Y:S01]  /*5a20*/  HADD2.F32 R102, -RZ, R45.H1_H1 ;  /* 0x3000002dff667230 */ /* 0x000fe20000004100 */
[----:B------:R-:W-:Y:S01]  /*5a30*/  FFMA.FTZ R140, R49, R103, R140 ;  /* 0x00000067318c7223 */ /* 0x000fe2000001008c */
[----:B------:R-:W-:Y:S01]  /*5a40*/  STS [R48.X4+0x10ac], R105 ;  /* 0x0010ac6930007388 */ /* 0x000fe20000004800 */
[----:B------:R-:W-:-:S02]  /*5a50*/  FMUL.FTZ R60, R141, UR37 ;  /* 0x000000258d3c7c20 */ /* 0x000fc40008410000 */
[----:B------:R-:W-:Y:S01]  /*5a60*/  FMUL.FTZ R107, R81, R62 ;  /* 0x0000003e516b7220 */ /* 0x000fe20000410000 */
[----:B------:R1:W-:Y:S01]  /*5a70*/  STS [R48.X4+0x10b4], R59 ;  /* 0x0010b43b30007388 */ /* 0x0003e20000004800 */
[----:B------:R-:W-:Y:S02]  /*5a80*/  FFMA.FTZ R137, R96, R140, R137 ;  /* 0x0000008c60897223 */ /* 0x000fe40000010089 */
[----:B------:R-:W-:Y:S01]  /*5a90*/  FMUL.FTZ R62, R148, UR37 ;  /* 0x00000025943e7c20 */ /* 0x000fe20008410000 */
[----:B------:R2:W-:Y:S01]  /*5aa0*/  STS [R48.X4+0x10b0], R107 ;  /* 0x0010b06b30007388 */ /* 0x0005e20000004800 */
[----:B0-----:R-:W-:Y:S02]  /*5ab0*/  FMUL.FTZ R63, R75, R60 ;  /* 0x0000003c4b3f7220 */ /* 0x001fe40000410000 */
[----:B------:R-:W-:Y:S02]  /*5ac0*/  FFMA.FTZ R49, R111, -R70, R148 ;  /* 0x800000466f317223 */ /* 0x000fe40000010094 */
[----:B------:R-:W-:Y:S01]  /*5ad0*/  FMUL.FTZ R60, R129, UR33 ;  /* 0x00000021813c7c20 */ /* 0x000fe20008410000 */
[----:B------:R0:W-:Y:S01]  /*5ae0*/  STS [R48.X4+0x10bc], R63 ;  /* 0x0010bc3f30007388 */ /* 0x0001e20000004800 */
[----:B------:R-:W-:-:S02]  /*5af0*/  FFMA.FTZ R120, R102, -R72, R141 ;  /* 0x8000004866787223 */ /* 0x000fc4000001008d */
[----:B-1----:R-:W-:Y:S01]  /*5b00*/  FMUL.FTZ R59, R113, UR33 ;  /* 0x00000021713b7c20 */ /* 0x002fe20008410000 */
[----:B--2---:R-:W-:Y:S01]  /*5b10*/  HADD2.F32 R107, -RZ, R42.H0_H0 ;  /* 0x2000002aff6b7230 */ /* 0x004fe20000004100 */
[----:B------:R-:W-:Y:S02]  /*5b20*/  FMUL.FTZ R104, R155, UR37 ;  /* 0x000000259b687c20 */ /* 0x000fe40008410000 */
[----:B------:R-:W-:Y:S02]  /*5b30*/  FMUL.FTZ R105, R73, R62 ;  /* 0x0000003e49697220 */ /* 0x000fe40000410000 */
[----:B------:R-:W-:Y:S01]  /*5b40*/  FFMA.FTZ R100, R100, R137, R139 ;  /* 0x0000008964647223 */ /* 0x000fe2000001008b */
[--C-:B0-----:R-:W-:Y:S01]  /*5b50*/  HADD2.F32 R63, -RZ, R40.reuse.H1_H1 ;  /* 0x30000028ff3f7230 */ /* 0x101fe20000004100 */
[----:B------:R-:W-:Y:S01]  /*5b60*/  FMUL.FTZ R62, R49, R60 ;  /* 0x0000003c313e7220 */ /* 0x000fe20000410000 */
[----:B------:R0:W-:Y:S01]  /*5b70*/  STS [R48.X4+0x10c0], R105 ;  /* 0x0010c06930007388 */ /* 0x0001e20000004800 */
[----:B------:R-:W-:Y:S01]  /*5b80*/  FMUL.FTZ R60, R120, R59 ;  /* 0x0000003b783c7220 */ /* 0x000fe20000410000 */
[----:B------:R-:W-:Y:S01]  /*5b90*/  HADD2.F32 R59, -RZ, R40.H0_H0 ;  /* 0x20000028ff3b7230 */ /* 0x000fe20000004100 */
[----:B------:R-:W-:-:S02]  /*5ba0*/  FMUL.FTZ R61, R77, R104 ;  /* 0x000000684d3d7220 */ /* 0x000fc40000410000 */
[----:B------:R-:W-:Y:S02]  /*5bb0*/  FFMA.FTZ R101, R101, R100, R142 ;  /* 0x0000006465657223 */ /* 0x000fe4000001008e */
[-C--:B------:R-:W-:Y:S01]  /*5bc0*/  FFMA.FTZ R151, R59, -R88.reuse, R151 ;  /* 0x800000583b977223 */ /* 0x080fe20000010097 */
[----:B------:R1:W-:Y:S01]  /*5bd0*/  STS [R48.X4+0x10b8], R61 ;  /* 0x0010b83d30007388 */ /* 0x0003e20000004800 */
[----:B------:R-:W-:Y:S02]  /*5be0*/  FMUL.FTZ R96, R101, R88 ;  /* 0x0000005865607220 */ /* 0x000fe40000410000 */
[-C--:B------:R-:W-:Y:S02]  /*5bf0*/  FFMA.FTZ R162, R63, -R87.reuse, R162 ;  /* 0x800000573fa27223 */ /* 0x080fe400000100a2 */
[----:B0-----:R-:W-:Y:S02]  /*5c00*/  FMUL.FTZ R105, R100, R87 ;  /* 0x0000005764697220 */ /* 0x001fe40000410000 */
[----:B------:R-:W-:-:S02]  /*5c10*/  FFMA.FTZ R104, R96, R151, RZ ;  /* 0x0000009760687223 */ /* 0x000fc400000100ff */
[----:B------:R-:W-:Y:S01]  /*5c20*/  FMUL.FTZ R122, R98, UR37 ;  /* 0x00000025627a7c20 */ /* 0x000fe20008410000 */
[--C-:B------:R-:W-:Y:S01]  /*5c30*/  HADD2.F32 R98, -RZ, R41.reuse.H1_H1 ;  /* 0x30000029ff627230 */ /* 0x100fe20000004100 */
[----:B-1----:R-:W-:Y:S01]  /*5c40*/  FFMA.FTZ R61, R111, R129, R62 ;  /* 0x000000816f3d7223 */ /* 0x002fe2000001003e */
[----:B------:R-:W-:Y:S01]  /*5c50*/  HADD2.F32 R62, -RZ, R41.H0_H0 ;  /* 0x20000029ff3e7230 */ /* 0x000fe20000004100 */
[----:B------:R-:W-:Y:S02]  /*5c60*/  FFMA.FTZ R60, R102, R113, R60 ;  /* 0x00000071663c7223 */ /* 0x000fe4000001003c */
[-C--:B------:R-:W-:Y:S02]  /*5c70*/  FMUL.FTZ R102, R137, R86.reuse ;  /* 0x0000005689667220 */ /* 0x080fe40000410000 */
[----:B------:R-:W-:Y:S02]  /*5c80*/  FFMA.FTZ R149, R62, -R86, R149 ;  /* 0x800000563e957223 */ /* 0x000fe40000010095 */
[----:B------:R-:W-:-:S02]  /*5c90*/  FFMA.FTZ R106, R105, R162, R104 ;  /* 0x000000a2696a7223 */ /* 0x000fc40000010068 */
[-C--:B------:R-:W-:Y:S02]  /*5ca0*/  FFMA.FTZ R104, R98, -R85.reuse, R147 ;  /* 0x8000005562687223 */ /* 0x080fe40000010093 */
[----:B------:R-:W-:Y:S02]  /*5cb0*/  FMUL.FTZ R111, R140, R85 ;  /* 0x000000558c6f7220 */ /* 0x000fe40000410000 */
[----:B------:R-:W-:Y:S02]  /*5cc0*/  FFMA.FTZ R108, R102, R149, R106 ;  /* 0x00000095666c7223 */ /* 0x000fe4000001006a */
[-C--:B------:R-:W-:Y:S02]  /*5cd0*/  FFMA.FTZ R123, R107, -R84.reuse, R160 ;  /* 0x800000546b7b7223 */ /* 0x080fe400000100a0 */
[----:B------:R-:W-:Y:S02]  /*5ce0*/  FMUL.FTZ R106, R103, R84 ;  /* 0x00000054676a7220 */ /* 0x000fe40000410000 */
[----:B------:R-:W-:-:S02]  /*5cf0*/  FFMA.FTZ R108, R111, R104, R108 ;  /* 0x000000686f6c7223 */ /* 0x000fc4000001006c */
[-C--:B------:R-:W-:Y:S02]  /*5d00*/  FFMA.FTZ R158, R119, -R83.reuse, R158 ;  /* 0x80000053779e7223 */ /* 0x080fe4000001009e */
[----:B------:R-:W-:Y:S02]  /*5d10*/  FMUL.FTZ R127, R136, R83 ;  /* 0x00000053887f7220 */ /* 0x000fe40000410000 */
[----:B------:R-:W-:Y:S01]  /*5d20*/  FFMA.FTZ R110, R106, R123, R108 ;  /* 0x0000007b6a6e7223 */ /* 0x000fe2000001006c */
[----:B------:R-:W-:Y:S01]  /*5d30*/  HADD2.F32 R108, -RZ, R43.H1_H1 ;  /* 0x3000002bff6c7230 */ /* 0x000fe20000004100 */
[-C--:B------:R-:W-:Y:S02]  /*5d40*/  FFMA.FTZ R139, R121, -R82.reuse, R156 ;  /* 0x80000052798b7223 */ /* 0x080fe4000001009c */
[----:B------:R-:W-:Y:S02]  /*5d50*/  FMUL.FTZ R112, R135, R82 ;  /* 0x0000005287707220 */ /* 0x000fe40000410000 */
[----:B------:R-:W-:Y:S01]  /*5d60*/  FFMA.FTZ R116, R127, R158, R110 ;  /* 0x0000009e7f747223 */ /* 0x000fe2000001006e */
[----:B------:R-:W-:Y:S01]  /*5d70*/  HADD2.F32 R110, -RZ, R44.H0_H0 ;  /* 0x2000002cff6e7230 */ /* 0x000fe20000004100 */
[----:B------:R-:W-:-:S02]  /*5d80*/  FFMA.FTZ R114, R108, -R80, R145 ;  /* 0x800000506c727223 */ /* 0x000fc40000010091 */
[----:B------:R-:W-:Y:S02]  /*5d90*/  FMUL.FTZ R141, R117, R80 ;  /* 0x00000050758d7220 */ /* 0x000fe40000410000 */
[----:B------:R-:W-:Y:S02]  /*5da0*/  FFMA.FTZ R118, R112, R139, R116 ;  /* 0x0000008b70767223 */ /* 0x000fe40000010074 */
[-C--:B------:R-:W-:Y:S02]  /*5db0*/  FFMA.FTZ R145, R110, -R78.reuse, R99 ;  /* 0x8000004e6e917223 */ /* 0x080fe40000010063 */
[----:B------:R-:W-:Y:S02]  /*5dc0*/  FMUL.FTZ R116, R133, R78 ;  /* 0x0000004e85747220 */ /* 0x000fe40000410000 */
[----:B------:R-:W-:Y:S02]  /*5dd0*/  FFMA.FTZ R118, R141, R114, R118 ;  /* 0x000000728d767223 */ /* 0x000fe40000010076 */
[----:B------:R-:W-:-:S02]  /*5de0*/  FFMA.FTZ R132, R130, -R76, R143 ;  /* 0x8000004c82847223 */ /* 0x000fc4000001008f */
[----:B------:R-:W-:Y:S02]  /*5df0*/  FMUL.FTZ R99, R115, R76 ;  /* 0x0000004c73637220 */ /* 0x000fe40000410000 */
[----:B------:R-:W-:Y:S02]  /*5e00*/  FFMA.FTZ R138, R116, R145, R118 ;  /* 0x00000091748a7223 */ /* 0x000fe40000010076 */
[-C--:B------:R-:W-:Y:S02]  /*5e10*/  FFMA.FTZ R155, R134, -R74.reuse, R155 ;  /* 0x8000004a869b7223 */ /* 0x080fe4000001009b */
[----:B------:R-:W-:Y:S02]  /*5e20*/  FMUL.FTZ R118, R131, R74 ;  /* 0x0000004a83767220 */ /* 0x000fe40000410000 */
[----:B------:R-:W-:Y:S02]  /*5e30*/  FFMA.FTZ R143, R99, R132, R138 ;  /* 0x00000084638f7223 */ /* 0x000fe4000001008a */
[----:B------:R-:W-:-:S02]  /*5e40*/  FMUL.FTZ R113, R113, R72 ;  /* 0x0000004871717220 */ /* 0x000fc40000410000 */
[----:B------:R-:W-:Y:S02]  /*5e50*/  FFMA.FTZ R143, R118, R155, R143 ;  /* 0x0000009b768f7223 */ /* 0x000fe4000001008f */
[----:B------:R-:W-:Y:S02]  /*5e60*/  FMUL.FTZ R126, R157, UR37 ;  /* 0x000000259d7e7c20 */ /* 0x000fe40008410000 */
[----:B------:R-:W-:Y:S02]  /*5e70*/  FFMA.FTZ R143, R113, R120, R143 ;  /* 0x00000078718f7223 */ /* 0x000fe4000001008f */
[----:B------:R-:W-:Y:S02]  /*5e80*/  FMUL.FTZ R120, R129, R70 ;  /* 0x0000004681787220 */ /* 0x000fe40000410000 */
[----:B------:R-:W-:Y:S02]  /*5e90*/  FMUL.FTZ R159, R144, UR37 ;  /* 0x00000025909f7c20 */ /* 0x000fe40008410000 */
[----:B------:R-:W-:-:S02]  /*5ea0*/  FMUL.FTZ R147, R71, R122 ;  /* 0x0000007a47937220 */ /* 0x000fc40000410000 */
[----:B------:R-:W-:Y:S02]  /*5eb0*/  FMUL.FTZ R122, R131, UR33 ;  /* 0x00000021837a7c20 */ /* 0x000fe40008410000 */
[----:B------:R-:W-:Y:S01]  /*5ec0*/  FFMA.FTZ R143, R120, R49, R143 ;  /* 0x00000031788f7223 */ /* 0x000fe2000001008f */
[----:B------:R-:W-:Y:S01]  /*5ed0*/  STS [R48.X4+0x10c4], R147 ;  /* 0x0010c49330007388 */ /* 0x000fe20000004800 */
[----:B------:R-:W-:Y:S02]  /*5ee0*/  FMUL.FTZ R49, R115, UR33 ;  /* 0x0000002173317c20 */ /* 0x000fe40008410000 */
[----:B------:R-:W-:Y:S02]  /*5ef0*/  FMUL.FTZ R157, R69, R126 ;  /* 0x0000007e459d7220 */ /* 0x000fe40000410000 */
[----:B------:R-:W-:Y:S02]  /*5f00*/  FMUL.FTZ R159, R68, R159 ;  /* 0x0000009f449f7220 */ /* 0x000fe40000410000 */
[----:B------:R-:W-:Y:S01]  /*5f10*/  FMUL.FTZ R122, R155, R122 ;  /* 0x0000007a9b7a7220 */ /* 0x000fe20000410000 */
[----:B------:R-:W-:Y:S01]  /*5f20*/  STS [R48.X4+0x10c8], R157 ;  /* 0x0010c89d30007388 */ /* 0x000fe20000004800 */
[----:B------:R-:W-:Y:S01]  /*5f30*/  FMUL.FTZ R126, R132, R49 ;  /* 0x00000031847e7220 */ /* 0x000fe20000410000 */
[----:B------:R-:W-:Y:S01]  /*5f40*/  MOV R49, UR32 ;  /* 0x0000002000317c02 */ /* 0x000fe20008000f00 */
[----:B------:R-:W-:Y:S01]  /*5f50*/  FFMA.FTZ R131, R134, R131, R122 ;  /* 0x0000008386837223 */ /* 0x000fe2000001007a */
[----:B------:R0:W-:Y:S01]  /*5f60*/  STS [R48.X4+0x10cc], R159 ;  /* 0x0010cc9f30007388 */ /* 0x0001e20000004800 */
[----:B------:R-:W-:Y:S01]  /*5f70*/  MOV R134, UR32 ;  /* 0x0000002000867c02 */ /* 0x000fe20008000f00 */
[----:B------:R-:W-:Y:S01]  /*5f80*/  FMUL.FTZ R128, R128, R67 ;  /* 0x0000004380807220 */ /* 0x000fe20000410000 */
[----:B------:R-:W-:Y:S01]  /*5f90*/  IADD3 R155, R53, UR30, RZ ;  /* 0x0000001e359b7c10 */ /* 0x000fe2000fffe0ff */
[----:B------:R-:W-:Y:S01]  /*5fa0*/  FMUL.FTZ R132, R133, UR33 ;  /* 0x0000002185847c20 */ /* 0x000fe20008410000 */
[----:B------:R-:W-:Y:S01]  /*5fb0*/  IADD3 R122, -R49, c[0x0][0x168], -R36 ;  /* 0x00005a00317a7a10 */ /* 0x000fe20007ffe924 */
[----:B------:R-:W-:-:S02]  /*5fc0*/  FFMA.FTZ R142, R128, R51, R143 ;  /* 0x00000033808e7223 */ /* 0x000fc4000001008f */
[----:B------:R-:W-:Y:S01]  /*5fd0*/  FMUL.FTZ R109, R109, R66 ;  /* 0x000000426d6d7220 */ /* 0x000fe20000410000 */
[----:B0-----:R-:W-:Y:S01]  /*5fe0*/  IADD3 R48, P0, R52, UR32, RZ ;  /* 0x0000002034307c10 */ /* 0x001fe2000ff1e0ff */
[----:B------:R-:W-:Y:S02]  /*5ff0*/  FFMA.FTZ R126, R130, R115, R126 ;  /* 0x00000073827e7223 */ /* 0x000fe4000001007e */
[----:B------:R-:W-:Y:S01]  /*6000*/  FMUL.FTZ R145, R145, R132 ;  /* 0x0000008491917220 */ /* 0x000fe20000410000 */
[----:B------:R-:W-:Y:S01]  /*6010*/  LEA.HI.X.SX32 R49, R134, R155, 0x1, P0 ;  /* 0x0000009b86317211 */ /* 0x000fe200000f0eff */
[----:B------:R-:W-:Y:S01]  /*6020*/  FMUL.FTZ R125, R125, R144 ;  /* 0x000000907d7d7220 */ /* 0x000fe20000410000 */
[----:B------:R-:W-:Y:S01]  /*6030*/  ISETP.GE.AND P0, PT, R122, 0x1, PT ;  /* 0x000000017a00780c */ /* 0x000fe20003f06270 */
[----:B------:R-:W-:Y:S02]  /*6040*/  FFMA.FTZ R142, R109, R50, R142 ;  /* 0x000000326d8e7223 */ /* 0x000fe4000001008e */
[----:B------:R-:W-:-:S02]  /*6050*/  FMUL.FTZ R147, R117, UR33 ;  /* 0x0000002175937c20 */ /* 0x000fc40008410000 */
[----:B------:R-:W-:Y:S02]  /*6060*/  FMUL.FTZ R138, R135, UR33 ;  /* 0x00000021878a7c20 */ /* 0x000fe40008410000 */
[----:B------:R-:W-:Y:S02]  /*6070*/  FMUL.FTZ R143, R136, UR33 ;  /* 0x00000021888f7c20 */ /* 0x000fe40008410000 */
[----:B------:R-:W-:Y:S02]  /*6080*/  FMUL.FTZ R134, R103, UR33 ;  /* 0x0000002167867c20 */ /* 0x000fe40008410000 */
[----:B------:R-:W-:Y:S02]  /*6090*/  FMUL.FTZ R115, R140, UR33 ;  /* 0x000000218c737c20 */ /* 0x000fe40008410000 */
[----:B------:R-:W-:Y:S02]  /*60a0*/  FMUL.FTZ R130, R137, UR33 ;  /* 0x0000002189827c20 */ /* 0x000fe40008410000 */
[----:B------:R-:W-:-:S02]  /*60b0*/  FMUL.FTZ R129, R100, UR33 ;  /* 0x0000002164817c20 */ /* 0x000fc40008410000 */
        /* <DEDUP_REMOVED lines=15> */
.L_x_1613:
[----:B------:R-:W-:Y:S05]  /*61b0*/  BSYNC B0 ;  /* 0x0000000000007941 */ /* 0x000fea0003800000 */
.L_x_1612:
[----:B------:R-:W-:Y:S01]  /*61c0*/  ULDC UR30, c[0x0][0x174] ;  /* 0x00005d00001e7ab9 */ /* 0x000fe20000000800 */
[----:B------:R-:W-:Y:S01]  /*61d0*/  LEA R48, P0, R52, c[0x0][0x320], 0x2 ;  /* 0x0000c80034307a11 */ /* 0x000fe200078010ff */
[----:B------:R-:W-:Y:S01]  /*61e0*/  UIADD3 UR30, UR6, -UR30, URZ ;  /* 0x8000001e061e7290 */ /* 0x000fe2000fffe03f */
[----:B------:R-:W-:Y:S01]  /*61f0*/  FMUL.FTZ R124, R124, R65 ;  /* 0x000000417c7c7220 */ /* 0x000fe20000410000 */
[----:B------:R-:W-:Y:S01]  /*6200*/  USHF.L.U32 UR31, UR8, 0x2, URZ ;  /* 0x00000002081f7899 */ /* 0x000fe2000800063f */
[----:B------:R-:W-:Y:S01]  /*6210*/  LEA.HI.X R49, R52, c[0x0][0x324], R155, 0x2, P0 ;  /* 0x0000c90034317a11 */ /* 0x000fe200000f149b */
[----:B------:R-:W-:Y:S01]  /*6220*/  UIMAD UR30, UR30, -0x800, URZ ;  /* 0xfffff8001e1e78a4 */ /* 0x000fe2000f8e023f */
[----:B------:R-:W-:Y:S01]  /*6230*/  ISETP.GE.AND P0, PT, R122, 0x81, PT ;  /* 0x000000817a00780c */ /* 0x000fe20003f06270 */
[----:B------:R-:W-:Y:S01]  /*6240*/  ULDC.64 UR32, c[0x0][0x2d0] ;  /* 0x0000b40000207ab9 */ /* 0x000fe20000000a00 */
[----:B------:R-:W-:Y:S01]  /*6250*/  FMUL.FTZ R57, R124, R57 ;  /* 0x000000397c397220 */ /* 0x000fe20000410000 */
[----:B------:R-:W-:Y:S01]  /*6260*/  BSSY B0, `(.L_x_1614) ;  /* 0x0000016000007945 */ /* 0x000fe20003800000 */
[----:B------:R-:W-:Y:S01]  /*6270*/  FMUL.FTZ R125, R68, R125 ;  /* 0x0000007d447d7220 */ /* 0x000fe20000410000 */
[----:B0-----:R-:W-:Y:S01]  /*6280*/  MOV R51, UR30 ;  /* 0x0000001e00337c02 */ /* 0x001fe20008000f00 */
[----:B------:R-:W-:Y:S01]  /*6290*/  USHF.L.U64.HI UR30, UR8, 0x2, UR9 ;  /* 0x00000002081e7899 */ /* 0x000fe20008010209 */
[----:B------:R-:W-:Y:S01]  /*62a0*/  FADD.FTZ R3, R109, R3 ;  /* 0x000000036d037221 */ /* 0x000fe20000010000 */
[----:B------:R-:W-:Y:S01]  /*62b0*/  IADD3 R109, R36, 0x180, RZ ;  /* 0x00000180246d7810 */ /* 0x000fe20007ffe0ff */
[----:B------:R-:W-:Y:S01]  /*62c0*/  FADD.FTZ R52, R142, R57 ;  /* 0x000000398e347221 */ /* 0x000fe20000010000 */
[----:B------:R-:W-:Y:S01]  /*62d0*/  UIMAD UR30, UR30, UR32, URZ ;  /* 0x000000201e1e72a4 */ /* 0x000fe2000f8e023f */
[----:B------:R-:W-:Y:S01]  /*62e0*/  IMAD.WIDE R48, R51, 0x4, R48 ;  /* 0x0000000433307825 */ /* 0x000fe200078e0230 */
[----:B------:R-:W-:-:S02]  /*62f0*/  MOV R51, UR31 ;  /* 0x0000001f00337c02 */ /* 0x000fc40008000f00 */
[----:B------:R-:W-:Y:S01]  /*6300*/  UIMAD UR30, UR31, UR33, UR30 ;  /* 0x000000211f1e72a4 */ /* 0x000fe2000f8e021e */
[----:B------:R-:W-:Y:S01]  /*6310*/  FADD.FTZ R53, R54, R125 ;  /* 0x0000007d36357221 */ /* 0x000fe20000010000 */
[C---:B------:R-:W-:Y:S01]  /*6320*/  IADD3 R57, R36.reuse, 0x100, RZ ;  /* 0x0000010024397810 */ /* 0x040fe20007ffe0ff */
[----:B------:R-:W-:Y:S01]  /*6330*/  IMAD.WIDE.U32 R48, R51, c[0x0][0x2d0], R48 ;  /* 0x0000b40033307a25 */ /* 0x000fe200078e0030 */
[----:B------:R-:W-:-:S03]  /*6340*/  IADD3 R51, R36, 0x80, RZ ;  /* 0x0000008024337810 */ /* 0x000fc60007ffe0ff */
[----:B------:R-:W-:Y:S01]  /*6350*/  FADD.FTZ R0, R124, R0 ;  /* 0x000000007c007221 */ /* 0x000fe20000010000 */
[----:B------:R-:W-:Y:S01]  /*6360*/  LEA.HI.SX32 R51, R51, R36, 0x1b ;  /* 0x0000002433337211 */ /* 0x000fe200078fdaff */
[----:B------:R-:W-:Y:S01]  /*6370*/  FADD.FTZ R2, R128, R2 ;  /* 0x0000000280027221 */ /* 0x000fe20000010000 */
[----:B------:R-:W-:-:S04]  /*6380*/  IADD3 R49, R49, UR30, RZ ;  /* 0x0000001e31317c10 */ /* 0x000fc8000fffe0ff */
[----:B------:R-:W0:Y:S01]  /*6390*/  LDS R51, [R51.X4+0x1290] ;  /* 0x0012900033337984 */ /* 0x000e220000004800 */
[----:B------:R-:W-:Y:S05]  /*63a0*/  @!P0 BRA `(.L_x_1615) ;  /* 0x0000001000008947 */ /* 0x000fea0003800000 */
[----:B0-----:R0:W-:Y:S02]  /*63b0*/  RED.E.ADD.F32.FTZ.RN.STRONG.GPU [R48.64+-0x1e00], R51 ;  /* 0xffe200333000798e */ /* 0x0011e4000c10e79c */
.L_x_1615:
[----:B------:R-:W-:Y:S05]  /*63c0*/  BSYNC B0 ;  /* 0x0000000000007941 */ /* 0x000fea0003800000 */
.L_x_1614:
[-C--:B------:R-:W-:Y:S01]  /*63d0*/  LEA.HI.SX32 R57, R57, R36.reuse, 0x1b ;  /* 0x0000002439397211 */ /* 0x080fe200078fdaff */
[----:B------:R-:W-:Y:S01]  /*63e0*/  BSSY B0, `(.L_x_1616) ;  /* 0x000000d000007945 */ /* 0x000fe20003800000 */
[----:B------:R-:W-:Y:S02]  /*63f0*/  ISETP.GE.AND P6, PT, R122, 0x101, PT ;  /* 0x000001017a00780c */ /* 0x000fe40003fc6270 */
[----:B------:R-:W-:Y:S02]  /*6400*/  IADD3 R125, R36, 0x200, RZ ;  /* 0x00000200247d7810 */ /* 0x000fe40007ffe0ff */
[----:B------:R-:W1:Y:S01]  /*6410*/  LDS R57, [R57.X4+0x1490] ;  /* 0x0014900039397984 */ /* 0x000e620000004800 */
        /* <DEDUP_REMOVED lines=9> */
.L_x_1617:
[----:B------:R-:W-:Y:S05]  /*64b0*/  BSYNC B0 ;  /* 0x0000000000007941 */ /* 0x000fea0003800000 */
.L_x_1616:
[----:B------:R-:W2:Y:S01]  /*64c0*/  LDS R109, [R109.X4+0x1690] ;  /* 0x001690006d6d7984 */ /* 0x000ea20000004800 */
[----:B------:R-:W-:Y:S01]  /*64d0*/  BSSY B0, `(.L_x_1618) ;  /* 0x0000005000007945 */ /* 0x000fe20003800000 */
[----:B0-----:R-:W-:-:S02]  /*64e0*/  IADD3 R51, R36, 0x280, RZ ;  /* 0x0000028024337810 */ /* 0x001fc40007ffe0ff */
[----:B------:R-:W-:Y:S01]  /*64f0*/  LEA.HI.SX32 R50, R125, R36, 0x1b ;  /* 0x000000247d327211 */ /* 0x000fe200078fdaff */
[----:B------:R-:W-:Y:S05]  /*6500*/  @!P0 BRA `(.L_x_1619) ;  /* 0x0000001000008947 */ /* 0x000fea0003800000 */
[----:B--2---:R0:W-:Y:S02]  /*6510*/  RED.E.ADD.F32.FTZ.RN.STRONG.GPU [R48.64+-0x1a00], R109 ;  /* 0xffe6006d3000798e */ /* 0x0041e4000c10e79c */
.L_x_1619:
[----:B------:R-:W-:Y:S05]  /*6520*/  BSYNC B0 ;  /* 0x0000000000007941 */ /* 0x000fea0003800000 */
.L_x_1618:
[----:B------:R-:W-:Y:S01]  /*6530*/  LEA.HI.SX32 R54, R51, R36, 0x1b ;  /* 0x0000002433367211 */ /* 0x000fe200078fdaff */
[----:B------:R-:W-:Y:S01]  /*6540*/  BSSY B0, `(.L_x_1620) ;  /* 0x0000005000007945 */ /* 0x000fe20003800000 */
[----:B------:R3:W4:Y:S01]  /*6550*/  LDS R51, [R50.X4+0x1890] ;  /* 0x0018900032337984 */ /* 0x0007220000004800 */
[----:B-1----:R-:W-:Y:S01]  /*6560*/  IADD3 R57, R36, 0x300, RZ ;  /* 0x0000030024397810 */ /* 0x002fe20007ffe0ff */
[----:B------:R-:W-:Y:S05]  /*6570*/  @!P1 BRA `(.L_x_1621) ;  /* 0x0000001000009947 */ /* 0x000fea0003800000 */
[----:B----4-:R1:W-:Y:S02]  /*6580*/  RED.E.ADD.F32.FTZ.RN.STRONG.GPU [R48.64+-0x1800], R51 ;  /* 0xffe800333000798e */ /* 0x0103e4000c10e79c */
.L_x_1621:
[----:B------:R-:W-:Y:S05]  /*6590*/  BSYNC B0 ;  /* 0x0000000000007941 */ /* 0x000fea0003800000 */
.L_x_1620:
[----:B-1--4-:R1:W4:Y:S01]  /*65a0*/  LDS R51, [R54.X4+0x1a90] ;  /* 0x001a900036337984 */ /* 0x0123220000004800 */
[----:B------:R-:W-:Y:S01]  /*65b0*/  BSSY B0, `(.L_x_1622) ;  /* 0x0000005000007945 */ /* 0x000fe20003800000 */
[----:B0-2---:R-:W-:Y:S02]  /*65c0*/  IADD3 R109, R36, 0x380, RZ ;  /* 0x00000380246d7810 */ /* 0x005fe40007ffe0ff */
[----:B------:R-:W-:Y:S01]  /*65d0*/  LEA.HI.SX32 R57, R57, R36, 0x1b ;  /* 0x0000002439397211 */ /* 0x000fe200078fdaff */
[----:B------:R-:W-:Y:S05]  /*65e0*/  @!P2 BRA `(.L_x_1623) ;  /* 0x000000100000a947 */ /* 0x000fea0003800000 */
[----:B----4-:R0:W-:Y:S02]  /*65f0*/  RED.E.ADD.F32.FTZ.RN.STRONG.GPU [R48.64+-0x1600], R51 ;  /* 0xffea00333000798e */ /* 0x0101e4000c10e79c */
.L_x_1623:
[----:B------:R-:W-:Y:S05]  /*6600*/  BSYNC B0 ;  /* 0x0000000000007941 */ /* 0x000fea0003800000 */
.L_x_1622:
[----:B------:R-:W2:Y:S01]  /*6610*/  LDS R57, [R57.X4+0x1c90] ;  /* 0x001c900039397984 */ /* 0x000ea20000004800 */
[----:B------:R-:W-:Y:S01]  /*6620*/  BSSY B0, `(.L_x_1624) ;  /* 0x0000005000007945 */ /* 0x000fe20003800000 */
[----:B0---4-:R-:W-:-:S02]  /*6630*/  IADD3 R51, R36, 0x400, RZ ;  /* 0x0000040024337810 */ /* 0x011fc40007ffe0ff */
[----:B------:R-:W-:Y:S01]  /*6640*/  LEA.HI.SX32 R109, R109, R36, 0x1b ;  /* 0x000000246d6d7211 */ /* 0x000fe200078fdaff */
[----:B------:R-:W-:Y:S05]  /*6650*/  @!P3 BRA `(.L_x_1625) ;  /* 0x000000100000b947 */ /* 0x000fea0003800000 */
[----:B--2---:R0:W-:Y:S02]  /*6660*/  RED.E.ADD.F32.FTZ.RN.STRONG.GPU [R48.64+-0x1400], R57 ;  /* 0xffec00393000798e */ /* 0x0041e4000c10e79c */
.L_x_1625:
[----:B------:R-:W-:Y:S05]  /*6670*/  BSYNC B0 ;  /* 0x0000000000007941 */ /* 0x000fea0003800000 */
.L_x_1624:
[----:B------:R-:W4:Y:S01]  /*6680*/  LDS R109, [R109.X4+0x1e90] ;  /* 0x001e90006d6d7984 */ /* 0x000f220000004800 */
[----:B------:R-:W-:Y:S01]  /*6690*/  BSSY B0, `(.L_x_1626) ;  /* 0x0000004000007945 */ /* 0x000fe20003800000 */
[----:B------:R-:W-:Y:S01]  /*66a0*/  LEA.HI.SX32 R51, R51, R36, 0x1b ;  /* 0x0000002433337211 */ /* 0x000fe200078fdaff */
[----:B------:R-:W-:Y:S05]  /*66b0*/  @!P4 BRA `(.L_x_1627) ;  /* 0x000000100000c947 */ /* 0x000fea0003800000 */
[----:B----4-:R4:W-:Y:S02]  /*66c0*/  RED.E.ADD.F32.FTZ.RN.STRONG.GPU [R48.64+-0x1200], R109 ;  /* 0xffee006d3000798e */ /* 0x0109e4000c10e79c */
.L_x_1627:
[----:B------:R-:W-:Y:S05]  /*66d0*/  BSYNC B0 ;  /* 0x0000000000007941 */ /* 0x000fea0003800000 */
.L_x_1626:
[----:B------:R-:W0:Y:S01]  /*66e0*/  LDS R51, [R51.X4+0x2090] ;  /* 0x0020900033337984 */ /* 0x000e220000004800 */
[----:B------:R-:W-:Y:S01]  /*66f0*/  BSSY B0, `(.L_x_1628) ;  /* 0x0000005000007945 */ /* 0x000fe20003800000 */
[C---:B0-2---:R-:W-:Y:S02]  /*6700*/  IADD3 R57, R36.reuse, 0x480, RZ ;  /* 0x0000048024397810 */ /* 0x045fe40007ffe0ff */
[----:B----4-:R-:W-:Y:S01]  /*6710*/  IADD3 R109, R36, 0x500, RZ ;  /* 0x00000500246d7810 */ /* 0x010fe20007ffe0ff */
[----:B------:R-:W-:Y:S05]  /*6720*/  @!P5 BRA `(.L_x_1629) ;  /* 0x000000100000d947 */ /* 0x000fea0003800000 */
[----:B------:R0:W-:Y:S02]  /*6730*/  RED.E.ADD.F32.FTZ.RN.STRONG.GPU [R48.64+-0x1000], R51 ;  /* 0xfff000333000798e */ /* 0x0001e4000c10e79c */
.L_x_1629:
[----:B------:R-:W-:Y:S05]  /*6740*/  BSYNC B0 ;  /* 0x0000000000007941 */ /* 0x000fea0003800000 */
.L_x_1628:
        /* <DEDUP_REMOVED lines=14> */
.L_x_1631:
[----:B------:R-:W-:Y:S05]  /*6830*/  BSYNC B0 ;  /* 0x0000000000007941 */ /* 0x000fea0003800000 */
.L_x_1630:
[----:B------:R-:W2:Y:S01]  /*6840*/  LDS R109, [R109.X4+0x2490] ;  /* 0x002490006d6d7984 */ /* 0x000ea20000004800 */
[----:B------:R-:W-:Y:S01]  /*6850*/  BSSY B0, `(.L_x_1632) ;  /* 0x0000005000007945 */ /* 0x000fe20003800000 */
[----:B0-----:R-:W-:Y:S02]  /*6860*/  IADD3 R57, R36, 0x600, RZ ;  /* 0x0000060024397810 */ /* 0x001fe40007ffe0ff */
[----:B------:R-:W-:Y:S01]  /*6870*/  LEA.HI.SX32 R51, R51, R36, 0x1b ;  /* 0x0000002433337211 */ /* 0x000fe200078fdaff */
[----:B------:R-:W-:Y:S05]  /*6880*/  @!P0 BRA `(.L_x_1633) ;  /* 0x0000001000008947 */ /* 0x000fea0003800000 */
[----:B--2---:R0:W-:Y:S02]  /*6890*/  RED.E.ADD.F32.FTZ.RN.STRONG.GPU [R48.64+-0xc00], R109 ;  /* 0xfff4006d3000798e */ /* 0x0041e4000c10e79c */
.L_x_1633:
[----:B------:R-:W-:Y:S05]  /*68a0*/  BSYNC B0 ;  /* 0x0000000000007941 */ /* 0x000fea0003800000 */
.L_x_1632:
[----:B------:R-:W4:Y:S01]  /*68b0*/  LDS R51, [R51.X4+0x2690] ;  /* 0x0026900033337984 */ /* 0x000f220000004800 */
[----:B------:R-:W-:Y:S01]  /*68c0*/  BSSY B0, `(.L_x_1634) ;  /* 0x0000005000007945 */ /* 0x000fe20003800000 */
[----:B0-2---:R-:W-:-:S02]  /*68d0*/  IADD3 R109, R36, 0x680, RZ ;  /* 0x00000680246d7810 */ /* 0x005fc40007ffe0ff */
[----:B------:R-:W-:Y:S01]  /*68e0*/  LEA.HI.SX32 R57, R57, R36, 0x1b ;  /* 0x0000002439397211 */ /* 0x000fe200078fdaff */
[----:B------:R-:W-:Y:S05]  /*68f0*/  @!P1 BRA `(.L_x_1635) ;  /* 0x0000001000009947 */ /* 0x000fea0003800000 */
[----:B----4-:R0:W-:Y:S02]  /*6900*/  RED.E.ADD.F32.FTZ.RN.STRONG.GPU [R48.64+-0xa00], R51 ;  /* 0xfff600333000798e */ /* 0x0101e4000c10e79c */
.L_x_1635:
[----:B------:R-:W-:Y:S05]  /*6910*/  BSYNC B0 ;  /* 0x0000000000007941 */ /* 0x000fea0003800000 */
.L_x_1634:
[----:B------:R-:W2:Y:S01]  /*6920*/  LDS R57, [R57.X4+0x2890] ;  /* 0x0028900039397984 */ /* 0x000ea20000004800 */
[----:B------:R-:W-:Y:S01]  /*6930*/  BSSY B0, `(.L_x_1636) ;  /* 0x0000005000007945 */ /* 0x000fe20003800000 */
[----:B0---4-:R-:W-:Y:S02]  /*6940*/  IADD3 R51, R36, 0x700, RZ ;  /* 0x0000070024337810 */ /* 0x011fe40007ffe0ff */
[----:B------:R-:W-:Y:S01]  /*6950*/  LEA.HI.SX32 R109, R109, R36, 0x1b ;  /* 0x000000246d6d7211 */ /* 0x000fe200078fdaff */
[----:B------:R-:W-:Y:S05]  /*6960*/  @!P2 BRA `(.L_x_1637) ;  /* 0x000000100000a947 */ /* 0x000fea0003800000 */
[----:B--2---:R0:W-:Y:S02]  /*6970*/  RED.E.ADD.F32.FTZ.RN.STRONG.GPU [R48.64+-0x800], R57 ;  /* 0xfff800393000798e */ /* 0x0041e4000c10e79c */
.L_x_1637:
[----:B------:R-:W-:Y:S05]  /*6980*/  BSYNC B0 ;  /* 0x0000000000007941 */ /* 0x000fea0003800000 */
.L_x_1636:
[----:B------:R-:W4:Y:S01]  /*6990*/  LDS R109, [R109.X4+0x2a90] ;  /* 0x002a90006d6d7984 */ /* 0x000f220000004800 */
[----:B------:R-:W-:Y:S01]  /*69a0*/  BSSY B0, `(.L_x_1638) ;  /* 0x0000005000007945 */ /* 0x000fe20003800000 */
[----:B0-2---:R-:W-:Y:S02]  /*69b0*/  IADD3 R57, R36, 0x780, RZ ;  /* 0x0000078024397810 */ /* 0x005fe40007ffe0ff */
[----:B------:R-:W-:Y:S01]  /*69c0*/  LEA.HI.SX32 R51, R51, R36, 0x1b ;  /* 0x0000002433337211 */ /* 0x000fe200078fdaff */
[----:B------:R-:W-:Y:S05]  /*69d0*/  @!P3 BRA `(.L_x_1639) ;  /* 0x000000100000b947 */ /* 0x000fea0003800000 */
[----:B----4-:R0:W-:Y:S02]  /*69e0*/  RED.E.ADD.F32.FTZ.RN.STRONG.GPU [R48.64+-0x600], R109 ;  /* 0xfffa006d3000798e */ /* 0x0101e4000c10e79c */
.L_x_1639:
[----:B------:R-:W-:Y:S05]  /*69f0*/  BSYNC B0 ;  /* 0x0000000000007941 */ /* 0x000fea0003800000 */
.L_x_1638:
[----:B------:R-:W2:Y:S01]  /*6a00*/  LDS R51, [R51.X4+0x2c90] ;  /* 0x002c900033337984 */ /* 0x000ea20000004800 */
[----:B------:R-:W-:Y:S01]  /*6a10*/  BSSY B0, `(.L_x_1640) ;  /* 0x0000004000007945 */ /* 0x000fe20003800000 */
[----:B------:R-:W-:Y:S01]  /*6a20*/  LEA.HI.SX32 R57, R57, R36, 0x1b ;  /* 0x0000002439397211 */ /* 0x000fe200078fdaff */
[----:B------:R-:W-:Y:S05]  /*6a30*/  @!P4 BRA `(.L_x_1641) ;  /* 0x000000100000c947 */ /* 0x000fea0003800000 */
[----:B--2---:R2:W-:Y:S02]  /*6a40*/  RED.E.ADD.F32.FTZ.RN.STRONG.GPU [R48.64+-0x400], R51 ;  /* 0xfffc00333000798e */ /* 0x0045e4000c10e79c */
.L_x_1641:
[----:B------:R-:W-:Y:S05]  /*6a50*/  BSYNC B0 ;  /* 0x0000000000007941 */ /* 0x000fea0003800000 */
.L_x_1640:
[----:B------:R-:W0:Y:S01]  /*6a60*/  LDS R57, [R57.X4+0x2e90] ;  /* 0x002e900039397984 */ /* 0x000e220000004800 */
[----:B------:R-:W-:Y:S01]  /*6a70*/  BSSY B0, `(.L_x_1642) ;  /* 0x0000003000007945 */ /* 0x000fe20003800000 */
[----:B------:R-:W-:Y:S05]  /*6a80*/  @!P5 BRA `(.L_x_1643) ;  /* 0x000000100000d947 */ /* 0x000fea0003800000 */
[----:B0-----:R0:W-:Y:S02]  /*6a90*/  RED.E.ADD.F32.FTZ.RN.STRONG.GPU [R48.64+-0x200], R57 ;  /* 0xfffe00393000798e */ /* 0x0011e4000c10e79c */
.L_x_1643:
[----:B------:R-:W-:Y:S05]  /*6aa0*/  BSYNC B0 ;  /* 0x0000000000007941 */ /* 0x000fea0003800000 */
.L_x_1642:
        /* <DEDUP_REMOVED lines=14> */
[----:B------:R-:W-:-:S02]  /*6b90*/  FFMA.FTZ R145, R110, R133, R145 ;  /* 0x000000856e917223 */ /* 0x000fc40000010091 */
        /* <DEDUP_REMOVED lines=53> */
[----:B--2---:R-:W-:Y:S01]  /*6ef0*/  @!P0 FADD.FTZ R53, R53, R48 ;  /* 0x0000003035358221 */ /* 0x004fe20000010000 */
[----:B------:R-:W-:Y:S02]  /*6f00*/  ISETP.GT.AND P0, PT, R37, 0xf, PT ;  /* 0x0000000f2500780c */ /* 0x000fe40003f04270 */
[----:B------:R-:W0:Y:S04]  /*6f10*/  SHFL.DOWN PT, R49, R52, 0x10, 0x1f ;  /* 0x0a001f0034317f89 */ /* 0x000e2800000e0000 */
[----:B------:R-:W2:Y:S07]  /*6f20*/  SHFL.DOWN PT, R48, R53, 0x10, 0x1f ;  /* 0x0a001f0035307f89 */ /* 0x000eae00000e0000 */
        /* <DEDUP_REMOVED lines=23> */
.L_x_1645:
[----:B------:R-:W-:Y:S05]  /*70a0*/  BSYNC B0 ;  /* 0x0000000000007941 */ /* 0x000fea0003800000 */
.L_x_1644:
        /* <DEDUP_REMOVED lines=8> */
.L_x_1598:
[----:B------:R-:W-:Y:S01]  /*7130*/  BAR.SYNC.DEFER_BLOCKING 0x0 ;  /* 0x0000000000007b1d */ /* 0x000fe20000010000 */
[----:B------:R-:W-:-:S05]  /*7140*/  UIADD3 UR7, UR19, -0x1, URZ ;  /* 0xffffffff13077890 */ /* 0x000fca000fffe03f */
[----:B------:R-:W-:Y:S02]  /*7150*/  ULDC.64 UR32, c[0x0][0x2d8] ;  /* 0x0000b60000207ab9 */ /* 0x000fe40000000a00 */
[----:B------:R-:W-:Y:S01]  /*7160*/  ULDC.64 UR40, c[0x0][0x330] ;  /* 0x0000cc0000287ab9 */ /* 0x000fe20000000a00 */
[----:B------:R-:W2:Y:S04]  /*7170*/  LDG.E.128 R40, [R152.64] ;  /* 0x0000001c98287981 */ /* 0x000ea8000c1e1d00 */
[----:B------:R-:W3:Y:S01]  /*7180*/  LDG.E.128 R44, [R152.64+0x200] ;  /* 0x0002001c982c7981 */ /* 0x000ee2000c1e1d00 */
[----:B------:R-:W-:Y:S02]  /*7190*/  USHF.L.U32 UR8, UR7, 0xb, URZ ;  /* 0x0000000b07087899 */ /* 0x000fe4000800063f */
[----:B------:R-:W-:-:S02]  /*71a0*/  UIMAD UR30, UR35, UR32, URZ ;  /* 0x00000020231e72a4 */ /* 0x000fc4000f8e023f */
[----:B------:R-:W-:Y:S02]  /*71b0*/  USHF.R.S32.HI UR9, URZ, 0x1f, UR8 ;  /* 0x0000001f3f097899 */ /* 0x000fe40008011408 */
[----:B------:R-:W-:Y:S02]  /*71c0*/  UIMAD UR37, UR34, UR33, UR30 ;  /* 0x00000021222572a4 */ /* 0x000fe4000f8e021e */
[----:B------:R-:W-:Y:S02]  /*71d0*/  UIMAD.WIDE.U32 UR32, UR34, UR32, UR8 ;  /* 0x00000020222072a5 */ /* 0x000fe4000f8e0008 */
[----:B------:R-:W-:Y:S02]  /*71e0*/  ULDC.64 UR30, c[0x0][0x2e0] ;  /* 0x0000b800001e7ab9 */ /* 0x000fe40000000a00 */
[----:B------:R-:W-:Y:S02]  /*71f0*/  UIMAD UR38, UR17, UR30, URZ ;  /* 0x0000001e112672a4 */ /* 0x000fe4000f8e023f */
[----:B------:R-:W-:-:S02]  /*7200*/  UIADD3 UR33, UR33, UR37, URZ ;  /* 0x0000002521217290 */ /* 0x000fc4000fffe03f */
[----:B------:R-:W-:Y:S02]  /*7210*/  UIMAD UR38, UR16, UR31, UR38 ;  /* 0x0000001f102672a4 */ /* 0x000fe4000f8e0226 */
[----:B------:R-:W-:Y:S02]  /*7220*/  UIMAD.WIDE.U32 UR30, UR16, UR30, UR32 ;  /* 0x0000001e101e72a5 */ /* 0x000fe4000f8e0020 */
[----:B------:R-:W-:Y:S02]  /*7230*/  UIADD3 UR22, UP1, UR22, -0x1000, URZ ;  /* 0xfffff00016167890 */ /* 0x000fe4000ff3e03f */
[----:B------:R-:W-:Y:S02]  /*7240*/  UIADD3 UR32, UR31, UR38, URZ ;  /* 0x000000261f207290 */ /* 0x000fe4000fffe03f */
[----:B------:R-:W-:Y:S02]  /*7250*/  ULEA UR31, UP0, UR30, UR40, 0x1 ;  /* 0x000000281e1f7291 */ /* 0x000fe4000f80083f */
[----:B------:R-:W-:-:S02]  /*7260*/  UIADD3 UR26, UP2, UR26, -0x1000, URZ ;  /* 0xfffff0001a1a7890 */ /* 0x000fc4000ff5e03f */
[----:B------:R-:W-:Y:S02]  /*7270*/  ULEA.HI.X UR30, UR30, UR41, UR32, 0x1, UP0 ;  /* 0x000000291e1e7291 */ /* 0x000fe400080f0c20 */
[----:B------:R-:W-:Y:S02]  /*7280*/  UIADD3 UR20, UP3, UR20, -0x1000, URZ ;  /* 0xfffff00014147890 */ /* 0x000fe4000ff7e03f */
[----:B------:R-:W-:Y:S02]  /*7290*/  ULDC.64 UR32, c[0x0][0x2f8] ;  /* 0x0000be0000207ab9 */ /* 0x000fe40000000a00 */
[----:B------:R-:W-:Y:S02]  /*72a0*/  UIMAD.WIDE.U32 UR8, UR34, UR32, UR8 ;  /* 0x00000020220872a5 */ /* 0x000fe4000f8e0008 */
[----:B------:R-:W-:Y:S02]  /*72b0*/  UIADD3 UR24, UP4, UR24, -0x1000, URZ ;  /* 0xfffff00018187890 */ /* 0x000fe4000ff9e03f */
[----:B------:R-:W-:-:S02]  /*72c0*/  UIADD3 UR6, UR6, 0x1, URZ ;  /* 0x0000000106067890 */ /* 0x000fc4000fffe03f */
[----:B------:R-:W-:Y:S02]  /*72d0*/  UIADD3.X UR23, UR23, -0x1, URZ, UP1, !UPT ;  /* 0xffffffff17177890 */ /* 0x000fe40008ffe43f */
[----:B------:R-:W-:Y:S02]  /*72e0*/  UIADD3.X UR27, UR27, -0x1, URZ, UP2, !UPT ;  /* 0xffffffff1b1b7890 */ /* 0x000fe400097fe43f */
[----:B------:R-:W-:Y:S02]  /*72f0*/  UIADD3.X UR21, UR21, -0x1, URZ, UP3, !UPT ;  /* 0xffffffff15157890 */ /* 0x000fe40009ffe43f */
[----:B------:R-:W-:Y:S01]  /*7300*/  UIADD3.X UR25, UR25, -0x1, URZ, UP4, !UPT ;  /* 0xffffffff19197890 */ /* 0x000fe2000a7fe43f */
[----:B--2---:R-:W-:Y:S04]  /*7310*/  STS.128 [R32.X16], R40 ;  /* 0x0000002820007388 */ /* 0x004fe8000000cc00 */
[----:B---3--:R-:W-:Y:S01]  /*7320*/  STS.128 [R32.X16+0x200], R44 ;  /* 0x0002002c20007388 */ /* 0x008fe2000000cc00 */
[----:B------:R-:W-:-:S06]  /*7330*/  NOP ;  /* 0x0000000000007918 */ /* 0x000fcc0000000000 */
[----:B------:R-:W0:Y:S02]  /*7340*/  LDS.128 R48, [R64.X16] ;  /* 0x0000000040307984 */ /* 0x000e24000000cc00 */
[--C-:B0-----:R-:W-:Y:S02]  /*7350*/  HADD2.F32 R52, -RZ, R48.reuse.H0_H0 ;  /* 0x20000030ff347230 */ /* 0x101fe40000004100 */
[----:B------:R-:W-:Y:S02]  /*7360*/  HADD2.F32 R48, -RZ, R48.H1_H1 ;  /* 0x30000030ff307230 */ /* 0x000fe40000004100 */
[--C-:B------:R-:W-:Y:S01]  /*7370*/  HADD2.F32 R40, -RZ, R50.reuse.H0_H0 ;  /* 0x20000032ff287230 */ /* 0x100fe20000004100 */
[----:B------:R-:W-:Y:S01]  /*7380*/  FADD.FTZ R52, R52, UR5 ;  /* 0x0000000534347e21 */ /* 0x000fe20008010000 */
[----:B------:R-:W-:Y:S01]  /*7390*/  HADD2.F32 R50, -RZ, R50.H1_H1 ;  /* 0x30000032ff327230 */ /* 0x000fe20000004100 */
[----:B------:R-:W-:Y:S01]  /*73a0*/  FADD.FTZ R53, R48, UR5 ;  /* 0x0000000530357e21 */ /* 0x000fe20008010000 */
[----:B------:R-:W-:-:S02]  /*73b0*/  HADD2.F32 R48, -RZ, R49.H0_H0 ;  /* 0x20000031ff307230 */ /* 0x000fc40000004100 */
[----:B------:R-:W-:Y:S01]  /*73c0*/  FSETP.GTU.FTZ.AND P2, PT, R52, 20, PT ;  /* 0x41a000003400780b */ /* 0x000fe20003f5c000 */
[----:B------:R-:W-:Y:S01]  /*73d0*/  HADD2.F32 R49, -RZ, R49.H1_H1 ;  /* 0x30000031ff317230 */ /* 0x000fe20000004100 */
[----:B------:R-:W-:Y:S01]  /*73e0*/  FSETP.GTU.FTZ.AND P1, PT, R53, 20, PT ;  /* 0x41a000003500780b */ /* 0x000fe20003f3c000 */
[----:B------:R-:W-:Y:S02]  /*73f0*/  FADD.FTZ R48, R48, UR5 ;  /* 0x0000000530307e21 */ /* 0x000fe40008010000 */
[----:B------:R-:W-:Y:S02]  /*7400*/  FADD.FTZ R54, R50, UR5 ;  /* 0x0000000532367e21 */ /* 0x000fe40008010000 */
[----:B------:R-:W-:Y:S01]  /*7410*/  FADD.FTZ R49, R49, UR5 ;  /* 0x0000000531317e21 */ /* 0x000fe20008010000 */
[----:B------:R-:W-:Y:S02]  /*7420*/  FSETP.GTU.FTZ.AND P0, PT, R48, 20, PT ;  /* 0x41a000003000780b */ /* 0x000fe40003f1c000 */
[----:B------:R-:W-:-:S02]  /*7430*/  FSETP.GTU.FTZ.AND P5, PT, R54, 20, PT ;  /* 0x41a000003600780b */ /* 0x000fc40003fbc000 */
[----:B------:R-:W-:Y:S01]  /*7440*/  FSETP.GTU.FTZ.AND P4, PT, R49, 20, PT ;  /* 0x41a000003100780b */ /* 0x000fe20003f9c000 */
[----:B------:R-:W-:Y:S02]  /*7450*/  @!P2 FMUL.FTZ R44, R52, -1.4426950216293334961 ;  /* 0xbfb8aa3b342ca820 */ /* 0x000fe40000410000 */
[----:B------:R-:W-:Y:S02]  /*7460*/  FADD.FTZ R52, R40, UR5 ;  /* 0x0000000528347e21 */ /* 0x000fe40008010000 */
[----:B------:R-:W0:Y:S01]  /*7470*/  LDS.128 R40, [R64.X16+0x10] ;  /* 0x0000100040287984 */ /* 0x000e22000000cc00 */
[----:B------:R-:W-:Y:S01]  /*7480*/  @!P1 FMUL.FTZ R45, R53, -1.4426950216293334961 ;  /* 0xbfb8aa3b352d9820 */ /* 0x000fe20000410000 */
[----:B------:R-:W1:Y:S02]  /*7490*/  @!P2 MUFU.EX2 R44, R44 ;  /* 0x0000002c002ca308 */ /* 0x000e640000000800 */
[----:B------:R-:W-:Y:S01]  /*74a0*/  BAR.SYNC.DEFER_BLOCKING 0x0 ;  /* 0x0000000000007b1d */ /* 0x000fe20000010000 */
[----:B------:R-:W-:Y:S01]  /*74b0*/  FSETP.GTU.FTZ.AND P6, PT, R52, 20, PT ;  /* 0x41a000003400780b */ /* 0x000fe20003fdc000 */
[----:B------:R-:W-:-:S02]  /*74c0*/  @!P0 FMUL.FTZ R46, R48, -1.4426950216293334961 ;  /* 0xbfb8aa3b302e8820 */ /* 0x000fc40000410000 */
[----:B------:R-:W-:Y:S01]  /*74d0*/  @!P4 FMUL.FTZ R47, R49, -1.4426950216293334961 ;  /* 0xbfb8aa3b312fc820 */ /* 0x000fe20000410000 */
[--C-:B------:R-:W-:Y:S01]  /*74e0*/  HADD2.F32 R49, -RZ, R51.reuse.H0_H0 ;  /* 0x20000033ff317230 */ /* 0x100fe20000004100 */
[----:B------:R-:W2:Y:S01]  /*74f0*/  @!P1 MUFU.EX2 R45, R45 ;  /* 0x0000002d002d9308 */ /* 0x000ea20000000800 */
[----:B------:R-:W-:-:S03]  /*7500*/  HADD2.F32 R51, -RZ, R51.H1_H1 ;  /* 0x30000033ff337230 */ /* 0x000fc60000004100 */
[----:B------:R-:W-:Y:S02]  /*7510*/  FADD.FTZ R49, R49, UR5 ;  /* 0x0000000531317e21 */ /* 0x000fe40008010000 */
[----:B------:R-:W-:Y:S02]  /*7520*/  FADD.FTZ R51, R51, UR5 ;  /* 0x0000000533337e21 */ /* 0x000fe40008010000 */
[----:B-1----:R-:W-:Y:S01]  /*7530*/  @!P2 FADD.FTZ R44, R44, 1 ;  /* 0x3f8000002c2ca421 */ /* 0x002fe20000010000 */
[----:B------:R-:W1:Y:S01]  /*7540*/  @!P0 MUFU.EX2 R46, R46 ;  /* 0x0000002e002e8308 */ /* 0x000e620000000800 */
[----:B------:R-:W-:Y:S01]  /*7550*/  @!P6 FMUL.FTZ R48, R52, -1.4426950216293334961 ;  /* 0xbfb8aa3b3430e820 */ /* 0x000fe20000410000 */
[----:B------:R-:W-:Y:S01]  /*7560*/  FSETP.GTU.FTZ.AND P3, PT, R49, 20, PT ;  /* 0x41a000003100780b */ /* 0x000fe20003f7c000 */
[----:B--2---:R-:W-:-:S05]  /*7570*/  @!P1 FADD.FTZ R45, R45, 1 ;  /* 0x3f8000002d2d9421 */ /* 0x004fca0000010000 */
[----:B------:R2:W3:Y:S08]  /*7580*/  @!P2 MUFU.RCP R53, R44 ;  /* 0x0000002c0035a308 */ /* 0x0004f00000001000 */
[----:B------:R0:W4:Y:S01]  /*7590*/  @!P1 MUFU.RCP R52, R45 ;  /* 0x0000002d00349308 */ /* 0x0001220000001000 */
[----:B-1----:R-:W-:Y:S02]  /*75a0*/  @!P0 FADD.FTZ R46, R46, 1 ;  /* 0x3f8000002e2e8421 */ /* 0x002fe40000010000 */
[----:B--2---:R-:W-:-:S05]  /*75b0*/  @!P5 FMUL.FTZ R44, R54, -1.4426950216293334961 ;  /* 0xbfb8aa3b362cd820 */ /* 0x004fca0000410000 */
[----:B------:R-:W1:Y:S01]  /*75c0*/  @!P4 MUFU.EX2 R47, R47 ;  /* 0x0000002f002fc308 */ /* 0x000e620000000800 */
[----:B0-----:R-:W-:Y:S01]  /*75d0*/  HADD2.F32 R45, -RZ, R40.H0_H0 ;  /* 0x20000028ff2d7230 */ /* 0x001fe20000004100 */
[----:B---3--:R-:W-:Y:S01]  /*75e0*/  @!P2 FMUL.FTZ R16, R16, R53 ;  /* 0x000000351010a220 */ /* 0x008fe20000410000 */
[----:B------:R-:W-:-:S03]  /*75f0*/  FSETP.GTU.FTZ.AND P2, PT, R51, 20, PT ;  /* 0x41a000003300780b */ /* 0x000fc60003f5c000 */
[----:B------:R-:W-:Y:S01]  /*7600*/  FADD.FTZ R53, R45, UR5 ;  /* 0x000000052d357e21 */ /* 0x000fe20008010000 */
[--C-:B------:R-:W-:Y:S01]  /*7610*/  HADD2.F32 R45, -RZ, R41.reuse.H0_H0 ;  /* 0x20000029ff2d7230 */ /* 0x100fe20000004100 */
[----:B----4-:R-:W-:Y:S01]  /*7620*/  @!P1 FMUL.FTZ R19, R19, R52 ;  /* 0x0000003413139220 */ /* 0x010fe20000410000 */
[----:B------:R-:W0:Y:S01]  /*7630*/  @!P6 MUFU.EX2 R48, R48 ;  /* 0x000000300030e308 */ /* 0x000e220000000800 */
[----:B------:R-:W-:Y:S01]  /*7640*/  HADD2.F32 R41, -RZ, R41.H1_H1 ;  /* 0x30000029ff297230 */ /* 0x000fe20000004100 */
[----:B------:R-:W-:Y:S01]  /*7650*/  FSETP.GTU.FTZ.AND P1, PT, R53, 20, PT ;  /* 0x41a000003500780b */ /* 0x000fe20003f3c000 */
[----:B-1----:R-:W-:-:S05]  /*7660*/  @!P4 FADD.FTZ R47, R47, 1 ;  /* 0x3f8000002f2fc421 */ /* 0x002fca0000010000 */
[----:B------:R1:W2:Y:S08]  /*7670*/  @!P0 MUFU.RCP R55, R46 ;  /* 0x0000002e00378308 */ /* 0x0002b00000001000 */
[----:B------:R3:W4:Y:S01]  /*7680*/  @!P4 MUFU.RCP R50, R47 ;  /* 0x0000002f0032c308 */ /* 0x0007220000001000 */
[----:B-1----:R-:W-:Y:S01]  /*7690*/  HADD2.F32 R46, -RZ, R40.H1_H1 ;  /* 0x30000028ff2e7230 */ /* 0x002fe20000004100 */
[----:B------:R-:W-:-:S02]  /*76a0*/  @!P3 FMUL.FTZ R40, R49, -1.4426950216293334961 ;  /* 0xbfb8aa3b3128b820 */ /* 0x000fc40000410000 */
[----:B0-----:R-:W-:Y:S02]  /*76b0*/  @!P6 FADD.FTZ R48, R48, 1 ;  /* 0x3f8000003030e421 */ /* 0x001fe40000010000 */
[----:B------:R-:W-:Y:S02]  /*76c0*/  FADD.FTZ R49, R45, UR5 ;  /* 0x000000052d317e21 */ /* 0x000fe40008010000 */
[----:B------:R-:W0:Y:S01]  /*76d0*/  @!P3 MUFU.EX2 R40, R40 ;  /* 0x000000280028b308 */ /* 0x000e220000000800 */
[----:B---3--:R-:W-:Y:S02]  /*76e0*/  FADD.FTZ R47, R46, UR5 ;  /* 0x000000052e2f7e21 */ /* 0x008fe40008010000 */
[----:B------:R-:W-:Y:S02]  /*76f0*/  @!P1 FMUL.FTZ R46, R53, -1.4426950216293334961 ;  /* 0xbfb8aa3b352e9820 */ /* 0x000fe40000410000 */
[----:B------:R-:W-:Y:S02]  /*7700*/  @!P2 FMUL.FTZ R45, R51, -1.4426950216293334961 ;  /* 0xbfb8aa3b332da820 */ /* 0x000fe40000410000 */
[----:B--2---:R-:W-:Y:S01]  /*7710*/  @!P0 FMUL.FTZ R18, R18, R55 ;  /* 0x0000003712128220 */ /* 0x004fe20000410000 */
[----:B------:R-:W1:Y:S01]  /*7720*/  @!P6 MUFU.RCP R51, R48 ;  /* 0x000000300033e308 */ /* 0x000e620000001000 */
[----:B----4-:R-:W-:Y:S01]  /*7730*/  @!P4 FMUL.FTZ R21, R21, R50 ;  /* 0x000000321515c220 */ /* 0x010fe20000410000 */
[----:B------:R-:W-:Y:S01]  /*7740*/  FSETP.GTU.FTZ.AND P4, PT, R49, 20, PT ;  /* 0x41a000003100780b */ /* 0x000fe20003f9c000 */
[----:B------:R-:W-:Y:S01]  /*7750*/  FADD.FTZ R50, R41, UR5 ;  /* 0x0000000529327e21 */ /* 0x000fe20008010000 */
[--C-:B------:R-:W-:Y:S01]  /*7760*/  HADD2.F32 R41, -RZ, R42.reuse.H0_H0 ;  /* 0x2000002aff297230 */ /* 0x100fe20000004100 */
[----:B------:R-:W-:Y:S01]  /*7770*/  FSETP.GTU.FTZ.AND P0, PT, R47, 20, PT ;  /* 0x41a000002f00780b */ /* 0x000fe20003f1c000 */
[----:B------:R-:W-:-:S02]  /*7780*/  HADD2.F32 R42, -RZ, R42.H1_H1 ;  /* 0x3000002aff2a7230 */ /* 0x000fc40000004100 */
[----:B------:R-:W2:Y:S01]  /*7790*/  @!P1 MUFU.EX2 R46, R46 ;  /* 0x0000002e002e9308 */ /* 0x000ea20000000800 */
[----:B0-----:R-:W-:Y:S02]  /*77a0*/  @!P3 FADD.FTZ R40, R40, 1 ;  /* 0x3f8000002828b421 */ /* 0x001fe40000010000 */
[----:B------:R-:W-:-:S04]  /*77b0*/  FADD.FTZ R42, R42, UR5 ;  /* 0x000000052a2a7e21 */ /* 0x000fc80008010000 */
[----:B------:R-:W-:Y:S01]  /*77c0*/  @!P4 FMUL.FTZ R49, R49, -1.4426950216293334961 ;  /* 0xbfb8aa3b3131c820 */ /* 0x000fe20000410000 */
[----:B------:R-:W0:Y:S01]  /*77d0*/  @!P5 MUFU.EX2 R44, R44 ;  /* 0x0000002c002cd308 */ /* 0x000e220000000800 */
[----:B-1----:R-:W-:Y:S01]  /*77e0*/  @!P6 FMUL.FTZ R20, R20, R51 ;  /* 0x000000331414e220 */ /* 0x002fe20000410000 */
[----:B------:R-:W-:Y:S01]  /*77f0*/  FSETP.GTU.FTZ.AND P6, PT, R50, 20, PT ;  /* 0x41a000003200780b */ /* 0x000fe20003fdc000 */
[----:B------:R-:W-:Y:S02]  /*7800*/  FADD.FTZ R51, R41, UR5 ;  /* 0x0000000529337e21 */ /* 0x000fe40008010000 */
[----:B------:R-:W-:Y:S02]  /*7810*/  @!P0 FMUL.FTZ R47, R47, -1.4426950216293334961 ;  /* 0xbfb8aa3b2f2f8820 */ /* 0x000fe40000410000 */
[----:B--2---:R-:W-:Y:S01]  /*7820*/  @!P1 FADD.FTZ R46, R46, 1 ;  /* 0x3f8000002e2e9421 */ /* 0x004fe20000010000 */
[----:B------:R1:W2:Y:S01]  /*7830*/  @!P3 MUFU.RCP R53, R40 ;  /* 0x000000280035b308 */ /* 0x0002a20000001000 */
[----:B0-----:R-:W-:-:S07]  /*7840*/  @!P5 FADD.FTZ R44, R44, 1 ;  /* 0x3f8000002c2cd421 */ /* 0x001fce0000010000 */
[----:B------:R-:W0:Y:S01]  /*7850*/  @!P2 MUFU.EX2 R45, R45 ;  /* 0x0000002d002da308 */ /* 0x000e220000000800 */
[--C-:B-1----:R-:W-:Y:S02]  /*7860*/  HADD2.F32 R40, -RZ, R43.reuse.H0_H0 ;  /* 0x2000002bff287230 */ /* 0x102fe40000004100 */
[----:B------:R-:W-:-:S03]  /*7870*/  HADD2.F32 R43, -RZ, R43.H1_H1 ;  /* 0x3000002bff2b7230 */ /* 0x000fc60000004100 */
[----:B------:R-:W-:Y:S02]  /*7880*/  FADD.FTZ R52, R40, UR5 ;  /* 0x0000000528347e21 */ /* 0x000fe40008010000 */
[----:B------:R-:W1:Y:S01]  /*7890*/  @!P1 MUFU.RCP R41, R46 ;  /* 0x0000002e00299308 */ /* 0x000e620000001000 */
[----:B------:R-:W-:Y:S02]  /*78a0*/  @!P6 FMUL.FTZ R40, R50, -1.4426950216293334961 ;  /* 0xbfb8aa3b3228e820 */ /* 0x000fe40000410000 */
[----:B------:R-:W-:Y:S01]  /*78b0*/  FADD.FTZ R50, R43, UR5 ;  /* 0x000000052b327e21 */ /* 0x000fe20008010000 */
[----:B------:R-:W-:Y:S01]  /*78c0*/  F2FP.PACK_AB R43, R8, R11 ;  /* 0x0000000b082b723e */ /* 0x000fe200000000ff */
[----:B--2---:R-:W-:Y:S01]  /*78d0*/  @!P3 FMUL.FTZ R22, R22, R53 ;  /* 0x000000351616b220 */ /* 0x004fe20000410000 */
[----:B------:R-:W-:Y:S02]  /*78e0*/  FSETP.GTU.FTZ.AND P3, PT, R42, 20, PT ;  /* 0x41a000002a00780b */ /* 0x000fe40003f7c000 */
[----:B------:R-:W2:Y:S01]  /*78f0*/  @!P5 MUFU.RCP R44, R44 ;  /* 0x0000002c002cd308 */ /* 0x000ea20000001000 */
[----:B0-----:R-:W-:-:S02]  /*7900*/  @!P2 FADD.FTZ R45, R45, 1 ;  /* 0x3f8000002d2da421 */ /* 0x001fc40000010000 */
[----:B-1----:R-:W-:Y:S01]  /*7910*/  @!P1 FMUL.FTZ R24, R24, R41 ;  /* 0x0000002918189220 */ /* 0x002fe20000410000 */
[----:B------:R-:W-:-:S04]  /*7920*/  FSETP.GTU.FTZ.AND P1, PT, R50, 20, PT ;  /* 0x41a000003200780b */ /* 0x000fc80003f3c000 */
[----:B------:R-:W0:Y:S01]  /*7930*/  @!P2 MUFU.RCP R48, R45 ;  /* 0x0000002d0030a308 */ /* 0x000e220000001000 */
[----:B------:R-:W-:Y:S02]  /*7940*/  F2FP.PACK_AB R41, R12, R15 ;  /* 0x0000000f0c29723e */ /* 0x000fe400000000ff */
[----:B------:R-:W-:Y:S01]  /*7950*/  @!P3 FMUL.FTZ R46, R42, -1.4426950216293334961 ;  /* 0xbfb8aa3b2a2eb820 */ /* 0x000fe20000410000 */
[----:B------:R-:W-:Y:S02]  /*7960*/  F2FP.PACK_AB R15, R0, R3 ;  /* 0x00000003000f723e */ /* 0x000fe400000000ff */
[----:B------:R-:W-:Y:S01]  /*7970*/  SHF.L.U32 R3, R36, 0x1, RZ ;  /* 0x0000000124037819 */ /* 0x000fe200000006ff */
[----:B--2---:R-:W-:Y:S01]  /*7980*/  @!P5 FMUL.FTZ R23, R23, R44 ;  /* 0x0000002c1717d220 */ /* 0x004fe20000410000 */
[----:B------:R-:W-:Y:S01]  /*7990*/  F2FP.PACK_AB R42, R10, R13 ;  /* 0x0000000d0a2a723e */ /* 0x000fe200000000ff */
[----:B------:R1:W2:Y:S01]  /*79a0*/  @!P6 MUFU.EX2 R44, R40 ;  /* 0x00000028002ce308 */ /* 0x0002a20000000800 */
[----:B------:R-:W-:-:S02]  /*79b0*/  F2FP.PACK_AB R13, R4, R7 ;  /* 0x00000007040d723e */ /* 0x000fc400000000ff */
[----:B------:R-:W-:Y:S01]  /*79c0*/  F2FP.PACK_AB R12, R6, R9 ;  /* 0x00000009060c723e */ /* 0x000fe200000000ff */
[----:B------:R-:W-:Y:S01]  /*79d0*/  @!P1 FMUL.FTZ R8, R50, -1.4426950216293334961 ;  /* 0xbfb8aa3b32089820 */ /* 0x000fe20000410000 */
[----:B------:R-:W-:Y:S01]  /*79e0*/  FSETP.GTU.FTZ.AND P5, PT, R51, 20, PT ;  /* 0x41a000003300780b */ /* 0x000fe20003fbc000 */
[----:B0-----:R-:W-:Y:S01]  /*79f0*/  @!P2 FMUL.FTZ R25, R25, R48 ;  /* 0x000000301919a220 */ /* 0x001fe20000410000 */
[----:B-1----:R-:W-:Y:S01]  /*7a00*/  F2FP.PACK_AB R40, R14, R17 ;  /* 0x000000110e28723e */ /* 0x002fe200000000ff */
[----:B------:R0:W-:Y:S01]  /*7a10*/  @!P1 MUFU.EX2 R0, R8 ;  /* 0x0000000800009308 */ /* 0x0001e20000000800 */
[----:B------:R-:W-:Y:S02]  /*7a20*/  F2FP.PACK_AB R14, R2, R5 ;  /* 0x00000005020e723e */ /* 0x000fe400000000ff */
[----:B------:R-:W-:Y:S02]  /*7a30*/  LOP3.LUT R2, R3, 0xffffffc0, RZ, 0xc0, !PT ;  /* 0xffffffc003027812 */ /* 0x000fe400078ec0ff */
[----:B------:R-:W-:Y:S01]  /*7a40*/  FSETP.GTU.FTZ.AND P2, PT, R52, 20, PT ;  /* 0x41a000003400780b */ /* 0x000fe20003f5c000 */
[----:B--2---:R-:W-:Y:S01]  /*7a50*/  @!P6 FADD.FTZ R44, R44, 1 ;  /* 0x3f8000002c2ce421 */ /* 0x004fe20000010000 */
[----:B------:R-:W-:-:S03]  /*7a60*/  LEA R17, R37, R2, 0x1 ;  /* 0x0000000225117211 */ /* 0x000fc600078e08ff */
[----:B------:R-:W-:Y:S01]  /*7a70*/  @!P5 FMUL.FTZ R45, R51, -1.4426950216293334961 ;  /* 0xbfb8aa3b332dd820 */ /* 0x000fe20000410000 */
[----:B------:R-:W1:Y:S01]  /*7a80*/  @!P4 MUFU.EX2 R49, R49 ;  /* 0x000000310031c308 */ /* 0x000e620000000800 */
[----:B------:R-:W-:Y:S01]  /*7a90*/  MOV R2, UR31 ;  /* 0x0000001f00027c02 */ /* 0x000fe20008000f00 */
[----:B------:R-:W-:Y:S01]  /*7aa0*/  STS.128 [R17.X16], R40 ;  /* 0x0000002811007388 */ /* 0x000fe2000000cc00 */
[----:B------:R-:W-:Y:S01]  /*7ab0*/  MOV R3, UR30 ;  /* 0x0000001e00037c02 */ /* 0x000fe20008000f00 */
[----:B------:R-:W-:Y:S02]  /*7ac0*/  UIMAD UR30, UR35, UR32, URZ ;  /* 0x00000020231e72a4 */ /* 0x000fe4000f8e023f */
[----:B------:R2:W-:Y:S01]  /*7ad0*/  STS.128 [R17.X16+0x10], R12 ;  /* 0x0000100c11007388 */ /* 0x0005e2000000cc00 */
[----:B------:R-:W-:-:S06]  /*7ae0*/  NOP ;  /* 0x0000000000007918 */ /* 0x000fcc0000000000 */
[----:B0-----:R-:W0:Y:S01]  /*7af0*/  LDS.128 R8, [R32.X16] ;  /* 0x0000000020087984 */ /* 0x001e22000000cc00 */
[----:B------:R-:W-:Y:S01]  /*7b00*/  @!P2 FMUL.FTZ R48, R52, -1.4426950216293334961 ;  /* 0xbfb8aa3b3430a820 */ /* 0x000fe20000410000 */
[----:B------:R-:W3:Y:S01]  /*7b10*/  @!P5 MUFU.EX2 R45, R45 ;  /* 0x0000002d002dd308 */ /* 0x000ee20000000800 */
[----:B-1----:R-:W-:Y:S01]  /*7b20*/  @!P4 FADD.FTZ R49, R49, 1 ;  /* 0x3f8000003131c421 */ /* 0x002fe20000010000 */
[----:B------:R-:W1:Y:S01]  /*7b30*/  LDS.128 R4, [R32.X16+0x200] ;  /* 0x0002000020047984 */ /* 0x000e62000000cc00 */
[----:B------:R-:W-:Y:S01]  /*7b40*/  @!P1 FADD.FTZ R0, R0, 1 ;  /* 0x3f80000000009421 */ /* 0x000fe20000010000 */
[----:B------:R-:W-:Y:S01]  /*7b50*/  UIMAD UR30, UR34, UR33, UR30 ;  /* 0x00000021221e72a4 */ /* 0x000fe2000f8e021e */
[----:B------:R-:W-:Y:S01]  /*7b60*/  IMAD.WIDE R2, R34, 0x10, R2 ;  /* 0x0000001022027825 */ /* 0x000fe200078e0202 */
[----:B--2---:R-:W-:Y:S02]  /*7b70*/  F2FP.PACK_AB R12, R19, R16 ;  /* 0x00000010130c723e */ /* 0x004fe400000000ff */
[----:B------:R-:W2:Y:S01]  /*7b80*/  @!P3 MUFU.EX2 R46, R46 ;  /* 0x0000002e002eb308 */ /* 0x000ea20000000800 */
[----:B------:R-:W-:Y:S01]  /*7b90*/  F2FP.PACK_AB R15, R25, R22 ;  /* 0x00000016190f723e */ /* 0x000fe200000000ff */
[----:B------:R-:W-:Y:S01]  /*7ba0*/  ULDC.64 UR32, c[0x0][0x300] ;  /* 0x0000c00000207ab9 */ /* 0x000fe20000000a00 */
[----:B------:R-:W-:Y:S01]  /*7bb0*/  F2FP.PACK_AB R14, R23, R20 ;  /* 0x00000014170e723e */ /* 0x000fe200000000ff */
[----:B------:R-:W-:-:S02]  /*7bc0*/  UIADD3 UR9, UR9, UR30, URZ ;  /* 0x0000001e09097290 */ /* 0x000fc4000fffe03f */
[----:B------:R-:W-:Y:S02]  /*7bd0*/  UIMAD UR30, UR17, UR32, URZ ;  /* 0x00000020111e72a4 */ /* 0x000fe4000f8e023f */
[----:B------:R-:W4:Y:S01]  /*7be0*/  @!P0 MUFU.EX2 R47, R47 ;  /* 0x0000002f002f8308 */ /* 0x000f220000000800 */
[----:B---3--:R-:W-:Y:S01]  /*7bf0*/  @!P5 FADD.FTZ R45, R45, 1 ;  /* 0x3f8000002d2dd421 */ /* 0x008fe20000010000 */
[----:B------:R-:W-:Y:S02]  /*7c00*/  UIMAD UR30, UR16, UR33, UR30 ;  /* 0x00000021101e72a4 */ /* 0x000fe4000f8e021e */
[----:B------:R-:W-:-:S03]  /*7c10*/  UIMAD.WIDE.U32 UR8, UR16, UR32, UR8 ;  /* 0x00000020100872a5 */ /* 0x000fc6000f8e0008 */
[----:B------:R-:W-:Y:S01]  /*7c20*/  ULDC.64 UR32, c[0x0][0x340] ;  /* 0x0000d00000207ab9 */ /* 0x000fe20000000a00 */
[----:B------:R-:W3:Y:S01]  /*7c30*/  @!P2 MUFU.EX2 R48, R48 ;  /* 0x000000300030a308 */ /* 0x000ee20000000800 */
[----:B--2---:R-:W-:Y:S01]  /*7c40*/  @!P3 FADD.FTZ R46, R46, 1 ;  /* 0x3f8000002e2eb421 */ /* 0x004fe20000010000 */
[----:B------:R-:W-:Y:S02]  /*7c50*/  UIADD3 UR30, UR9, UR30, URZ ;  /* 0x0000001e091e7290 */ /* 0x000fe4000fffe03f */
[----:B------:R-:W-:Y:S01]  /*7c60*/  ULEA UR9, UP0, UR8, UR32, 0x1 ;  /* 0x0000002008097291 */ /* 0x000fe2000f80083f */
[----:B----4-:R-:W-:-:S03]  /*7c70*/  @!P0 FADD.FTZ R47, R47, 1 ;  /* 0x3f8000002f2f8421 */ /* 0x010fc60000010000 */
[----:B------:R-:W2:Y:S01]  /*7c80*/  @!P4 MUFU.RCP R49, R49 ;  /* 0x000000310031c308 */ /* 0x000ea20000001000 */
[----:B------:R-:W-:Y:S02]  /*7c90*/  ULEA.HI.X UR8, UR8, UR33, UR30, 0x1, UP0 ;  /* 0x0000002108087291 */ /* 0x000fe400080f0c1e */
[----:B------:R-:W-:Y:S01]  /*7ca0*/  UISETP.GT.AND UP0, UPT, UR19, 0x1, UPT ;  /* 0x000000011300788c */ /* 0x000fe2000bf04270 */
[----:B0-----:R-:W-:Y:S02]  /*7cb0*/  STG.E.128 [R2.64], R8 ;  /* 0x0000000802007986 */ /* 0x001fe4000c101d1c */
[----:B------:R-:W-:Y:S01]  /*7cc0*/  UMOV UR19, UR7 ;  /* 0x0000000700137c82 */ /* 0x000fe20008000000 */
[----:B---3--:R-:W-:Y:S01]  /*7cd0*/  @!P2 FADD.FTZ R48, R48, 1 ;  /* 0x3f8000003030a421 */ /* 0x008fe20000010000 */
[----:B------:R-:W0:Y:S01]  /*7ce0*/  @!P0 MUFU.RCP R50, R47 ;  /* 0x0000002f00328308 */ /* 0x000e220000001000 */
[----:B-1----:R1:W-:Y:S07]  /*7cf0*/  STG.E.128 [R2.64+0x200], R4 ;  /* 0x0002000402007986 */ /* 0x0023ee000c101d1c */
[----:B------:R-:W3:Y:S01]  /*7d00*/  @!P6 MUFU.RCP R44, R44 ;  /* 0x0000002c002ce308 */ /* 0x000ee20000001000 */
[----:B--2---:R-:W-:-:S07]  /*7d10*/  @!P4 FMUL.FTZ R26, R26, R49 ;  /* 0x000000311a1ac220 */ /* 0x004fce0000410000 */
[----:B------:R-:W2:Y:S01]  /*7d20*/  @!P5 MUFU.RCP R45, R45 ;  /* 0x0000002d002dd308 */ /* 0x000ea20000001000 */
[----:B0-----:R-:W-:Y:S01]  /*7d30*/  @!P0 FMUL.FTZ R27, R27, R50 ;  /* 0x000000321b1b8220 */ /* 0x001fe20000410000 */
[----:B------:R-:W-:Y:S02]  /*7d40*/  PLOP3.LUT P0, PT, PT, PT, UP0, 0x80, 0x0 ;  /* 0x000000000000781c */ /* 0x000fe40003f0f008 */
[----:B-1----:R-:W-:Y:S02]  /*7d50*/  MOV R2, UR9 ;  /* 0x0000000900027c02 */ /* 0x002fe40008000f00 */
[----:B------:R-:W-:Y:S02]  /*7d60*/  F2FP.PACK_AB R40, R27, R24 ;  /* 0x000000181b28723e */ /* 0x000fe400000000ff */
[----:B------:R-:W0:Y:S01]  /*7d70*/  @!P3 MUFU.RCP R46, R46 ;  /* 0x0000002e002eb308 */ /* 0x000e220000001000 */
[----:B---3--:R-:W-:Y:S01]  /*7d80*/  @!P6 FMUL.FTZ R29, R29, R44 ;  /* 0x0000002c1d1de220 */ /* 0x008fe20000410000 */
[----:B------:R-:W-:-:S04]  /*7d90*/  MOV R3, UR8 ;  /* 0x0000000800037c02 */ /* 0x000fc80008000f00 */
[----:B------:R-:W-:Y:S01]  /*7da0*/  F2FP.PACK_AB R41, R29, R26 ;  /* 0x0000001a1d29723e */ /* 0x000fe200000000ff */
[----:B------:R-:W-:Y:S01]  /*7db0*/  IMAD.WIDE R2, R34, 0x10, R2 ;  /* 0x0000001022027825 */ /* 0x000fe200078e0202 */
[----:B------:R-:W1:Y:S03]  /*7dc0*/  @!P2 MUFU.RCP R13, R48 ;  /* 0x00000030000da308 */ /* 0x000e660000001000 */
[----:B--2---:R-:W-:-:S05]  /*7dd0*/  @!P5 FMUL.FTZ R28, R28, R45 ;  /* 0x0000002d1c1cd220 */ /* 0x004fca0000410000 */
[----:B------:R-:W2:Y:S01]  /*7de0*/  @!P1 MUFU.RCP R0, R0 ;  /* 0x0000000000009308 */ /* 0x000ea20000001000 */
[----:B0-----:R-:W-:Y:S01]  /*7df0*/  @!P3 FMUL.FTZ R31, R31, R46 ;  /* 0x0000002e1f1fb220 */ /* 0x001fe20000410000 */
[----:B------:R-:W-:Y:S04]  /*7e00*/  BAR.SYNC.DEFER_BLOCKING 0x0 ;  /* 0x0000000000007b1d */ /* 0x000fe80000010000 */
[----:B------:R-:W-:Y:S01]  /*7e10*/  F2FP.PACK_AB R42, R31, R28 ;  /* 0x0000001c1f2a723e */ /* 0x000fe200000000ff */
[----:B-1----:R-:W-:Y:S01]  /*7e20*/  @!P2 FMUL.FTZ R30, R30, R13 ;  /* 0x0000000d1e1ea220 */ /* 0x002fe20000410000 */
[----:B------:R-:W-:Y:S01]  /*7e30*/  F2FP.PACK_AB R13, R21, R18 ;  /* 0x00000012150d723e */ /* 0x000fe200000000ff */
[----:B--2---:R-:W-:Y:S02]  /*7e40*/  @!P1 FMUL.FTZ R33, R33, R0 ;  /* 0x0000000021219220 */ /* 0x004fe40000410000 */
[----:B------:R-:W-:-:S03]  /*7e50*/  FADD.FTZ R0, R16, R39 ;  /* 0x0000002710007221 */ /* 0x000fc60000010000 */
[----:B------:R-:W-:Y:S01]  /*7e60*/  F2FP.PACK_AB R43, R33, R30 ;  /* 0x0000001e212b723e */ /* 0x000fe200000000ff */
[----:B------:R-:W-:Y:S01]  /*7e70*/  FADD.FTZ R19, R0, R19 ;  /* 0x0000001300137221 */ /* 0x000fe20000010000 */
[----:B------:R-:W-:Y:S03]  /*7e80*/  STS.128 [R17.X16], R12 ;  /* 0x0000000c11007388 */ /* 0x000fe6000000cc00 */
[----:B------:R-:W-:Y:S01]  /*7e90*/  FADD.FTZ R18, R19, R18 ;  /* 0x0000001213127221 */ /* 0x000fe20000010000 */
[----:B------:R-:W-:Y:S01]  /*7ea0*/  STS.128 [R17.X16+0x10], R40 ;  /* 0x0000102811007388 */ /* 0x000fe2000000cc00 */
[----:B------:R-:W-:-:S06]  /*7eb0*/  NOP ;  /* 0x0000000000007918 */ /* 0x000fcc0000000000 */
[----:B------:R-:W0:Y:S01]  /*7ec0*/  LDS.128 R8, [R32.X16] ;  /* 0x0000000020087984 */ /* 0x000e22000000cc00 */
[----:B------:R-:W-:-:S03]  /*7ed0*/  FADD.FTZ R21, R18, R21 ;  /* 0x0000001512157221 */ /* 0x000fc60000010000 */
[----:B------:R-:W1:Y:S01]  /*7ee0*/  LDS.128 R44, [R32.X16+0x200] ;  /* 0x00020000202c7984 */ /* 0x000e62000000cc00 */
[----:B------:R-:W-:-:S04]  /*7ef0*/  FADD.FTZ R20, R21, R20 ;  /* 0x0000001415147221 */ /* 0x000fc80000010000 */
[----:B------:R-:W-:-:S04]  /*7f00*/  FADD.FTZ R23, R20, R23 ;  /* 0x0000001714177221 */ /* 0x000fc80000010000 */
[----:B------:R-:W-:-:S04]  /*7f10*/  FADD.FTZ R22, R23, R22 ;  /* 0x0000001617167221 */ /* 0x000fc80000010000 */
        /* <DEDUP_REMOVED lines=8> */
[----:B-1----:R0:W-:Y:S03]  /*7fa0*/  STG.E.128 [R2.64+0x200], R44 ;  /* 0x0002002c02007986 */ /* 0x0021e6000c101d1c */
[----:B------:R-:W-:-:S04]  /*7fb0*/  FADD.FTZ R30, R31, R30 ;  /* 0x0000001e1f1e7221 */ /* 0x000fc80000010000 */
[----:B------:R-:W-:Y:S01]  /*7fc0*/  FADD.FTZ R39, R30, R33 ;  /* 0x000000211e277221 */ /* 0x000fe20000010000 */
[----:B0-----:R-:W-:Y:S01]  /*7fd0*/  @!P0 CALL.REL.NOINC `(.L_x_1565) ;  /* 0x0000001000008944 */ /* 0x001fe20003c00000 */
[----:B------:R-:W-:Y:S05]  /*7fe0*/  BRA `(.L_x_1647) ;  /* 0xffff8a8000007947 */ /* 0x000fea000383ffff */
.L_x_1565:
        /* <DEDUP_REMOVED lines=34> */
.L_x_1649:
[----:B0-----:R-:W-:Y:S05]  /*8210*/  BSYNC B0 ;  /* 0x0000000000007941 */ /* 0x001fea0003800000 */
.L_x_1648:
        /* <DEDUP_REMOVED lines=33> */
.L_x_1651:
[----:B------:R-:W3:Y:S02]  /*8430*/  S2R R11, SR_TID.X ;  /* 0x00000000000b7919 */ /* 0x000ee40000002100 */
.L_x_1652:
[----:B0-----:R-:W-:Y:S05]  /*8440*/  BSYNC B0 ;  /* 0x0000000000007941 */ /* 0x001fea0003800000 */
.L_x_1650:
        /* <DEDUP_REMOVED lines=12> */
.L_x_1653:
        /* <DEDUP_REMOVED lines=30> */
.L_x_1603:
[----:B------:R-:W-:Y:S01]  /*86f0*/  HFMA2.MMA R55, -RZ, RZ, 0, 5.9604644775390625e-08 ;  /* 0x00000001ff377435 */ /* 0x000fe200000001ff */
[----:B------:R-:W-:Y:S02]  /*8700*/  MOV R159, R56 ;  /* 0x00000038009f7202 */ /* 0x000fe40000000f00 */
[----:B------:R-:W-:Y:S02]  /*8710*/  MOV R164, RZ ;  /* 0x000000ff00a47202 */ /* 0x000fe40000000f00 */
[----:B------:R-:W-:-:S02]  /*8720*/  MOV R53, 0xffffffff ;  /* 0xffffffff00357802 */ /* 0x000fc40000000f00 */
[----:B------:R-:W-:Y:S02]  /*8730*/  MOV R50, 0x8750 ;  /* 0x0000875000327802 */ /* 0x000fe40000000f00 */
[----:B-1---5:R-:W-:Y:S05]  /*8740*/  CALL.REL.NOINC `($__internal_68_$__cuda_sm70_shflsync_up) ;  /* 0x00000ef000007944 */ /* 0x022fea0003c00000 */
[----:B-1----:R-:W-:Y:S01]  /*8750*/  MOV R157, R53 ;  /* 0x00000035009d7202 */ /* 0x002fe20000000f00 */
[----:B0-----:R-:W-:Y:S05]  /*8760*/  BRA `(.L_x_1654) ;  /* 0xffffbf6000007947 */ /* 0x001fea000383ffff */
.L_x_1604:
[----:B------:R-:W-:Y:S01]  /*8770*/  HFMA2.MMA R55, -RZ, RZ, 0, 5.9604644775390625e-08 ;  /* 0x00000001ff377435 */ /* 0x000fe200000001ff */
[----:B------:R-:W-:Y:S02]  /*8780*/  MOV R159, R57 ;  /* 0x00000039009f7202 */ /* 0x000fe40000000f00 */
[----:B------:R-:W-:Y:S02]  /*8790*/  MOV R164, RZ ;  /* 0x000000ff00a47202 */ /* 0x000fe40000000f00 */
[----:B------:R-:W-:Y:S02]  /*87a0*/  MOV R53, 0xffffffff ;  /* 0xffffffff00357802 */ /* 0x000fe40000000f00 */
[----:B------:R-:W-:Y:S02]  /*87b0*/  MOV R50, 0x87d0 ;  /* 0x000087d000327802 */ /* 0x000fe40000000f00 */
[----:B012--5:R-:W-:Y:S05]  /*87c0*/  CALL.REL.NOINC `($__internal_68_$__cuda_sm70_shflsync_up) ;  /* 0x00000e7000007944 */ /* 0x027fea0003c00000 */
        /* <DEDUP_REMOVED lines=10> */
[----:B------:R-:W-:Y:S05]  /*8870*/  CALL.REL.NOINC `($__internal_68_$__cuda_sm70_shflsync_up) ;  /* 0x00000dc000007944 */ /* 0x000fea0003c00000 */
[----:B0-----:R-:W-:Y:S01]  /*8880*/  HFMA2.MMA R55, -RZ, RZ, 0, 1.1920928955078125e-07 ;  /* 0x00000002ff377435 */ /* 0x001fe200000001ff */
[----:B-1----:R-:W-:Y:S02]  /*8890*/  MOV R54, R53 ;  /* 0x0000003500367202 */ /* 0x002fe40000000f00 */
[----:B------:R-:W-:-:S02]  /*88a0*/  MOV R159, R52 ;  /* 0x00000034009f7202 */ /* 0x000fc40000000f00 */
[----:B------:R-:W-:Y:S02]  /*88b0*/  MOV R164, RZ ;  /* 0x000000ff00a47202 */ /* 0x000fe40000000f00 */
[----:B------:R-:W-:Y:S02]  /*88c0*/  MOV R53, 0xffffffff ;  /* 0xffffffff00357802 */ /* 0x000fe40000000f00 */
[----:B------:R-:W-:Y:S02]  /*88d0*/  MOV R50, 0x88f0 ;  /* 0x000088f000327802 */ /* 0x000fe40000000f00 */
[----:B------:R-:W-:Y:S05]  /*88e0*/  CALL.REL.NOINC `($__internal_68_$__cuda_sm70_shflsync_up) ;  /* 0x00000d5000007944 */ /* 0x000fea0003c00000 */
[----:B------:R-:W-:Y:S01]  /*88f0*/  ISETP.GE.AND P0, PT, R37, 0x2, PT ;  /* 0x000000022500780c */ /* 0x000fe20003f06270 */
[----:B0-----:R-:W-:Y:S01]  /*8900*/  HFMA2.MMA R55, -RZ, RZ, 0, 2.384185791015625e-07 ;  /* 0x00000004ff377435 */ /* 0x001fe200000001ff */
[----:B------:R-:W-:Y:S02]  /*8910*/  MOV R164, RZ ;  /* 0x000000ff00a47202 */ /* 0x000fe40000000f00 */
[----:B------:R-:W-:-:S09]  /*8920*/  MOV R50, 0x89a0 ;  /* 0x000089a000327802 */ /* 0x000fd20000000f00 */
[----:B-1----:R-:W-:Y:S01]  /*8930*/  @P0 FFMA.FTZ R52, R157, R53, R52 ;  /* 0x000000359d340223 */ /* 0x002fe20000010034 */
[----:B------:R-:W-:Y:S01]  /*8940*/  MOV R53, 0xffffffff ;  /* 0xffffffff00357802 */ /* 0x000fe20000000f00 */
[----:B------:R-:W-:-:S03]  /*8950*/  @P0 FMUL.FTZ R157, R54, R157 ;  /* 0x0000009d369d0220 */ /* 0x000fc60000410000 */
[----:B------:R-:W-:Y:S02]  /*8960*/  MOV R54, R52 ;  /* 0x0000003400367202 */ /* 0x000fe40000000f00 */
[----:B------:R-:W-:-:S04]  /*8970*/  MOV R57, R157 ;  /* 0x0000009d00397202 */ /* 0x000fc80000000f00 */
[----:B------:R-:W-:Y:S02]  /*8980*/  MOV R159, R57 ;  /* 0x00000039009f7202 */ /* 0x000fe40000000f00 */
[----:B------:R-:W-:Y:S05]  /*8990*/  CALL.REL.NOINC `($__internal_68_$__cuda_sm70_shflsync_up) ;  /* 0x00000ca000007944 */ /* 0x000fea0003c00000 */
[----:B0-----:R-:W-:Y:S01]  /*89a0*/  HFMA2.MMA R55, -RZ, RZ, 0, 2.384185791015625e-07 ;  /* 0x00000004ff377435 */ /* 0x001fe200000001ff */
[----:B-1----:R-:W-:Y:S02]  /*89b0*/  MOV R52, R53 ;  /* 0x0000003500347202 */ /* 0x002fe40000000f00 */
[----:B------:R-:W-:Y:S02]  /*89c0*/  MOV R159, R54 ;  /* 0x00000036009f7202 */ /* 0x000fe40000000f00 */
[----:B------:R-:W-:Y:S02]  /*89d0*/  MOV R164, RZ ;  /* 0x000000ff00a47202 */ /* 0x000fe40000000f00 */
[----:B------:R-:W-:Y:S02]  /*89e0*/  MOV R53, 0xffffffff ;  /* 0xffffffff00357802 */ /* 0x000fe40000000f00 */
[----:B------:R-:W-:Y:S02]  /*89f0*/  MOV R50, 0x8a10 ;  /* 0x00008a1000327802 */ /* 0x000fe40000000f00 */
[----:B------:R-:W-:Y:S05]  /*8a00*/  CALL.REL.NOINC `($__internal_68_$__cuda_sm70_shflsync_up) ;  /* 0x00000c3000007944 */ /* 0x000fea0003c00000 */
[----:B------:R-:W-:Y:S01]  /*8a10*/  ISETP.GE.AND P0, PT, R37, 0x4, PT ;  /* 0x000000042500780c */ /* 0x000fe20003f06270 */
[----:B0-----:R-:W-:Y:S01]  /*8a20*/  HFMA2.MMA R55, -RZ, RZ, 0, 4.76837158203125e-07 ;  /* 0x00000008ff377435 */ /* 0x001fe200000001ff */
[----:B------:R-:W-:-:S02]  /*8a30*/  MOV R164, RZ ;  /* 0x000000ff00a47202 */ /* 0x000fc40000000f00 */
        /* <DEDUP_REMOVED lines=8> */
[----:B0-----:R-:W-:Y:S01]  /*8ac0*/  HFMA2.MMA R55, -RZ, RZ, 0, 4.76837158203125e-07 ;  /* 0x00000008ff377435 */ /* 0x001fe200000001ff */
[----:B-1----:R-:W-:Y:S02]  /*8ad0*/  MOV R52, R53 ;  /* 0x0000003500347202 */ /* 0x002fe40000000f00 */
[----:B------:R-:W-:Y:S02]  /*8ae0*/  MOV R159, R157 ;  /* 0x0000009d009f7202 */ /* 0x000fe40000000f00 */
[----:B------:R-:W-:Y:S02]  /*8af0*/  MOV R164, RZ ;  /* 0x000000ff00a47202 */ /* 0x000fe40000000f00 */
[----:B------:R-:W-:Y:S02]  /*8b00*/  MOV R53, 0xffffffff ;  /* 0xffffffff00357802 */ /* 0x000fe40000000f00 */
[----:B------:R-:W-:Y:S02]  /*8b10*/  MOV R50, 0x8b30 ;  /* 0x00008b3000327802 */ /* 0x000fe40000000f00 */
[----:B------:R-:W-:Y:S05]  /*8b20*/  CALL.REL.NOINC `($__internal_68_$__cuda_sm70_shflsync_up) ;  /* 0x00000b1000007944 */ /* 0x000fea0003c00000 */
[----:B------:R-:W-:Y:S01]  /*8b30*/  ISETP.GE.AND P0, PT, R37, 0x8, PT ;  /* 0x000000082500780c */ /* 0x000fe20003f06270 */
[----:B0-----:R-:W-:Y:S01]  /*8b40*/  HFMA2.MMA R55, -RZ, RZ, 0, 9.5367431640625e-07 ;  /* 0x00000010ff377435 */ /* 0x001fe200000001ff */
[----:B------:R-:W-:-:S02]  /*8b50*/  MOV R164, RZ ;  /* 0x000000ff00a47202 */ /* 0x000fc40000000f00 */
[----:B------:R-:W-:-:S09]  /*8b60*/  MOV R50, 0x8bc0 ;  /* 0x00008bc000327802 */ /* 0x000fd20000000f00 */
[----:B-1----:R-:W-:Y:S01]  /*8b70*/  @P0 FFMA.FTZ R157, R54, R53, R157 ;  /* 0x00000035369d0223 */ /* 0x002fe2000001009d */
[----:B------:R-:W-:Y:S01]  /*8b80*/  MOV R53, 0xffffffff ;  /* 0xffffffff00357802 */ /* 0x000fe20000000f00 */
[----:B------:R-:W-:-:S05]  /*8b90*/  @P0 FMUL.FTZ R54, R52, R54 ;  /* 0x0000003634360220 */ /* 0x000fca0000410000 */
[----:B------:R-:W-:Y:S02]  /*8ba0*/  MOV R159, R54 ;  /* 0x00000036009f7202 */ /* 0x000fe40000000f00 */
[----:B------:R-:W-:Y:S05]  /*8bb0*/  CALL.REL.NOINC `($__internal_68_$__cuda_sm70_shflsync_up) ;  /* 0x00000a8000007944 */ /* 0x000fea0003c00000 */
[----:B0-----:R-:W-:Y:S01]  /*8bc0*/  HFMA2.MMA R55, -RZ, RZ, 0, 9.5367431640625e-07 ;  /* 0x00000010ff377435 */ /* 0x001fe200000001ff */
[----:B-1----:R-:W-:Y:S02]  /*8bd0*/  MOV R52, R53 ;  /* 0x0000003500347202 */ /* 0x002fe40000000f00 */
[----:B------:R-:W-:Y:S02]  /*8be0*/  MOV R159, R157 ;  /* 0x0000009d009f7202 */ /* 0x000fe40000000f00 */
[----:B------:R-:W-:Y:S02]  /*8bf0*/  MOV R164, RZ ;  /* 0x000000ff00a47202 */ /* 0x000fe40000000f00 */
[----:B------:R-:W-:Y:S02]  /*8c00*/  MOV R53, 0xffffffff ;  /* 0xffffffff00357802 */ /* 0x000fe40000000f00 */
[----:B------:R-:W-:Y:S02]  /*8c10*/  MOV R50, 0x8c30 ;  /* 0x00008c3000327802 */ /* 0x000fe40000000f00 */
[----:B------:R-:W-:Y:S05]  /*8c20*/  CALL.REL.NOINC `($__internal_68_$__cuda_sm70_shflsync_up) ;  /* 0x00000a1000007944 */ /* 0x000fea0003c00000 */
[----:B01----:R-:W-:Y:S05]  /*8c30*/  BRA `(.L_x_1655) ;  /* 0xffffbc1000007947 */ /* 0x003fea000383ffff */
.L_x_1607:
[----:B0-----:R-:W-:Y:S01]  /*8c40*/  HFMA2.MMA R55, -RZ, RZ, 0, 5.9604644775390625e-08 ;  /* 0x00000001ff377435 */ /* 0x001fe200000001ff */
[----:B------:R-:W-:-:S02]  /*8c50*/  MOV R164, RZ ;  /* 0x000000ff00a47202 */ /* 0x000fc40000000f00 */
[----:B-1----:R-:W-:Y:S02]  /*8c60*/  MOV R53, 0xffffffff ;  /* 0xffffffff00357802 */ /* 0x002fe40000000f00 */
[----:B------:R-:W-:Y:S02]  /*8c70*/  MOV R50, 0x8c90 ;  /* 0x00008c9000327802 */ /* 0x000fe40000000f00 */
[----:B-----5:R-:W-:Y:S05]  /*8c80*/  CALL.REL.NOINC `($__internal_68_$__cuda_sm70_shflsync_up) ;  /* 0x000009b000007944 */ /* 0x020fea0003c00000 */
[----:B0-----:R-:W-:Y:S01]  /*8c90*/  HFMA2.MMA R55, -RZ, RZ, 0, 5.9604644775390625e-08 ;  /* 0x00000001ff377435 */ /* 0x001fe200000001ff */
[----:B-1----:R-:W-:Y:S02]  /*8ca0*/  MOV R52, R53 ;  /* 0x0000003500347202 */ /* 0x002fe40000000f00 */
[----:B------:R-:W-:Y:S02]  /*8cb0*/  MOV R159, R157 ;  /* 0x0000009d009f7202 */ /* 0x000fe40000000f00 */
[----:B------:R-:W-:Y:S02]  /*8cc0*/  MOV R164, RZ ;  /* 0x000000ff00a47202 */ /* 0x000fe40000000f00 */
[----:B------:R-:W-:Y:S02]  /*8cd0*/  MOV R53, 0xffffffff ;  /* 0xffffffff00357802 */ /* 0x000fe40000000f00 */
[----:B------:R-:W-:-:S02]  /*8ce0*/  MOV R50, 0x8d00 ;  /* 0x00008d0000327802 */ /* 0x000fc40000000f00 */
[----:B------:R-:W-:Y:S05]  /*8cf0*/  CALL.REL.NOINC `($__internal_68_$__cuda_sm70_shflsync_up) ;  /* 0x0000094000007944 */ /* 0x000fea0003c00000 */
[----:B0-----:R-:W-:Y:S01]  /*8d00*/  HFMA2.MMA R55, -RZ, RZ, 0, 0 ;  /* 0x00000000ff377435 */ /* 0x001fe200000001ff */
[----:B------:R-:W-:-:S02]  /*8d10*/  MOV R159, R52 ;  /* 0x00000034009f7202 */ /* 0x000fc40000000f00 */
[----:B-1----:R-:W-:Y:S02]  /*8d20*/  MOV R157, R53 ;  /* 0x00000035009d7202 */ /* 0x002fe40000000f00 */
[----:B------:R-:W-:Y:S02]  /*8d30*/  MOV R56, R98 ;  /* 0x0000006200387202 */ /* 0x000fe40000000f00 */
[----:B------:R-:W-:Y:S02]  /*8d40*/  MOV R53, 0x1f ;  /* 0x0000001f00357802 */ /* 0x000fe40000000f00 */
[----:B------:R-:W-:Y:S02]  /*8d50*/  MOV R52, 0xffffffff ;  /* 0xffffffff00347802 */ /* 0x000fe40000000f00 */
[----:B------:R-:W-:Y:S02]  /*8d60*/  MOV R54, 0x8d80 ;  /* 0x00008d8000367802 */ /* 0x000fe40000000f00 */
[----:B------:R-:W-:Y:S05]  /*8d70*/  CALL.REL.NOINC `($__internal_67_$__cuda_sm70_shflsync_idx_p) ;  /* 0x0000087000007944 */ /* 0x000fea0003c00000 */
[----:B0-----:R-:W-:Y:S01]  /*8d80*/  HFMA2.MMA R55, -RZ, RZ, 0, 0 ;  /* 0x00000000ff377435 */ /* 0x001fe200000001ff */
[----:B-1----:R-:W-:Y:S02]  /*8d90*/  MOV R98, R53 ;  /* 0x0000003500627202 */ /* 0x002fe40000000f00 */
[----:B------:R-:W-:-:S02]  /*8da0*/  MOV R56, R99 ;  /* 0x0000006300387202 */ /* 0x000fc40000000f00 */
[----:B------:R-:W-:Y:S02]  /*8db0*/  MOV R53, 0x1f ;  /* 0x0000001f00357802 */ /* 0x000fe40000000f00 */
[----:B------:R-:W-:Y:S02]  /*8dc0*/  MOV R52, 0xffffffff ;  /* 0xffffffff00347802 */ /* 0x000fe40000000f00 */
[----:B------:R-:W-:Y:S02]  /*8dd0*/  MOV R54, 0x8df0 ;  /* 0x00008df000367802 */ /* 0x000fe40000000f00 */
[----:B------:R-:W-:Y:S05]  /*8de0*/  CALL.REL.NOINC `($__internal_67_$__cuda_sm70_shflsync_idx_p) ;  /* 0x0000080000007944 */ /* 0x000fea0003c00000 */
[----:B01----:R-:W-:Y:S01]  /*8df0*/  MOV R55, R53 ;  /* 0x0000003500377202 */ /* 0x003fe20000000f00 */
[----:B------:R-:W-:Y:S05]  /*8e00*/  BRA `(.L_x_1656) ;  /* 0xffffbbb000007947 */ /* 0x000fea000383ffff */
.L_x_1610:
[----:B------:R-:W-:Y:S01]  /*8e10*/  HFMA2.MMA R54, -RZ, RZ, 0, 5.9604644775390625e-08 ;  /* 0x00000001ff367435 */ /* 0x000fe200000001ff */
[----:B------:R-:W-:Y:S02]  /*8e20*/  MOV R161, R58 ;  /* 0x0000003a00a17202 */ /* 0x000fe40000000f00 */
[----:B------:R-:W-:Y:S02]  /*8e30*/  MOV R55, 0x1f ;  /* 0x0000001f00377802 */ /* 0x000fe40000000f00 */
[----:B------:R-:W-:-:S02]  /*8e40*/  MOV R154, 0xffffffff ;  /* 0xffffffff009a7802 */ /* 0x000fc40000000f00 */
[----:B------:R-:W-:Y:S02]  /*8e50*/  MOV R52, 0x8e70 ;  /* 0x00008e7000347802 */ /* 0x000fe40000000f00 */
[----:B------:R-:W-:Y:S05]  /*8e60*/  CALL.REL.NOINC `($__internal_66_$__cuda_sm70_shflsync_down) ;  /* 0x0000074000007944 */ /* 0x000fea0003c00000 */
[----:B-1----:R-:W-:Y:S01]  /*8e70*/  MOV R57, R154 ;  /* 0x0000009a00397202 */ /* 0x002fe20000000f00 */
[----:B0-----:R-:W-:Y:S05]  /*8e80*/  BRA `(.L_x_1657) ;  /* 0xffffc14000007947 */ /* 0x001fea000383ffff */
.L_x_1611:
[----:B------:R-:W-:Y:S01]  /*8e90*/  HFMA2.MMA R54, -RZ, RZ, 0, 5.9604644775390625e-08 ;  /* 0x00000001ff367435 */ /* 0x000fe200000001ff */
[----:B------:R-:W-:Y:S02]  /*8ea0*/  MOV R161, R59 ;  /* 0x0000003b00a17202 */ /* 0x000fe40000000f00 */
[----:B------:R-:W-:Y:S02]  /*8eb0*/  MOV R55, 0x1f ;  /* 0x0000001f00377802 */ /* 0x000fe40000000f00 */
[----:B------:R-:W-:Y:S02]  /*8ec0*/  MOV R154, 0xffffffff ;  /* 0xffffffff009a7802 */ /* 0x000fe40000000f00 */
[----:B------:R-:W-:Y:S02]  /*8ed0*/  MOV R52, 0x8ef0 ;  /* 0x00008ef000347802 */ /* 0x000fe40000000f00 */
[----:B01----:R-:W-:Y:S05]  /*8ee0*/  CALL.REL.NOINC `($__internal_66_$__cuda_sm70_shflsync_down) ;  /* 0x000006c000007944 */ /* 0x003fea0003c00000 */
[C---:B------:R-:W-:Y:S01]  /*8ef0*/  FMUL.FTZ R57, R58.reuse, R57 ;  /* 0x000000393a397220 */ /* 0x040fe20000410000 */
[----:B0-----:R-:W-:Y:S01]  /*8f00*/  HFMA2.MMA R54, -RZ, RZ, 0, 1.1920928955078125e-07 ;  /* 0x00000002ff367435 */ /* 0x001fe200000001ff */
[----:B-1----:R-:W-:Y:S01]  /*8f10*/  FFMA.FTZ R52, R58, R154, R59 ;  /* 0x0000009a3a347223 */ /* 0x002fe2000001003b */
[----:B------:R-:W-:-:S02]  /*8f20*/  MOV R55, 0x1f ;  /* 0x0000001f00377802 */ /* 0x000fc40000000f00 */
[----:B------:R-:W-:Y:S02]  /*8f30*/  FSEL R57, R58, R57, !P4 ;  /* 0x000000393a397208 */ /* 0x000fe40006000000 */
[----:B------:R-:W-:Y:S02]  /*8f40*/  FSEL R59, R59, R52, !P4 ;  /* 0x000000343b3b7208 */ /* 0x000fe40006000000 */
[----:B------:R-:W-:Y:S02]  /*8f50*/  MOV R154, 0xffffffff ;  /* 0xffffffff009a7802 */ /* 0x000fe40000000f00 */
[----:B------:R-:W-:Y:S02]  /*8f60*/  MOV R161, R57 ;  /* 0x0000003900a17202 */ /* 0x000fe40000000f00 */
[----:B------:R-:W-:Y:S02]  /*8f70*/  MOV R52, 0x8f90 ;  /* 0x00008f9000347802 */ /* 0x000fe40000000f00 */
[----:B------:R-:W-:Y:S05]  /*8f80*/  CALL.REL.NOINC `($__internal_66_$__cuda_sm70_shflsync_down) ;  /* 0x0000062000007944 */ /* 0x000fea0003c00000 */
[----:B0-----:R-:W-:Y:S01]  /*8f90*/  HFMA2.MMA R54, -RZ, RZ, 0, 1.1920928955078125e-07 ;  /* 0x00000002ff367435 */ /* 0x001fe200000001ff */
[----:B-1----:R-:W-:Y:S02]  /*8fa0*/  MOV R56, R154 ;  /* 0x0000009a00387202 */ /* 0x002fe40000000f00 */
[----:B------:R-:W-:-:S02]  /*8fb0*/  MOV R161, R59 ;  /* 0x0000003b00a17202 */ /* 0x000fc40000000f00 */
[----:B------:R-:W-:Y:S02]  /*8fc0*/  MOV R55, 0x1f ;  /* 0x0000001f00377802 */ /* 0x000fe40000000f00 */
[----:B------:R-:W-:Y:S02]  /*8fd0*/  MOV R154, 0xffffffff ;  /* 0xffffffff009a7802 */ /* 0x000fe40000000f00 */
[----:B------:R-:W-:Y:S02]  /*8fe0*/  MOV R52, 0x9000 ;  /* 0x0000900000347802 */ /* 0x000fe40000000f00 */
[----:B------:R-:W-:Y:S05]  /*8ff0*/  CALL.REL.NOINC `($__internal_66_$__cuda_sm70_shflsync_down) ;  /* 0x000005b000007944 */ /* 0x000fea0003c00000 */
[----:B-1----:R-:W-:Y:S01]  /*9000*/  @!P3 FFMA.FTZ R59, R57, R154, R59 ;  /* 0x0000009a393bb223 */ /* 0x002fe2000001003b */
[----:B0-----:R-:W-:Y:S01]  /*9010*/  HFMA2.MMA R54, -RZ, RZ, 0, 2.384185791015625e-07 ;  /* 0x00000004ff367435 */ /* 0x001fe200000001ff */
[----:B------:R-:W-:Y:S01]  /*9020*/  @!P3 FMUL.FTZ R57, R56, R57 ;  /* 0x000000393839b220 */ /* 0x000fe20000410000 */
[----:B------:R-:W-:Y:S02]  /*9030*/  MOV R55, 0x1f ;  /* 0x0000001f00377802 */ /* 0x000fe40000000f00 */
[----:B------:R-:W-:Y:S02]  /*9040*/  MOV R154, 0xffffffff ;  /* 0xffffffff009a7802 */ /* 0x000fe40000000f00 */
[----:B------:R-:W-:-:S02]  /*9050*/  MOV R161, R57 ;  /* 0x0000003900a17202 */ /* 0x000fc40000000f00 */
[----:B------:R-:W-:Y:S02]  /*9060*/  MOV R52, 0x9080 ;  /* 0x0000908000347802 */ /* 0x000fe40000000f00 */
[----:B------:R-:W-:Y:S05]  /*9070*/  CALL.REL.NOINC `($__internal_66_$__cuda_sm70_shflsync_down) ;  /* 0x0000053000007944 */ /* 0x000fea0003c00000 */
[----:B0-----:R-:W-:Y:S01]  /*9080*/  HFMA2.MMA R54, -RZ, RZ, 0, 2.384185791015625e-07 ;  /* 0x00000004ff367435 */ /* 0x001fe200000001ff */
[----:B-1----:R-:W-:Y:S02]  /*9090*/  MOV R56, R154 ;  /* 0x0000009a00387202 */ /* 0x002fe40000000f00 */
[----:B------:R-:W-:Y:S02]  /*90a0*/  MOV R161, R59 ;  /* 0x0000003b00a17202 */ /* 0x000fe40000000f00 */
[----:B------:R-:W-:Y:S02]  /*90b0*/  MOV R55, 0x1f ;  /* 0x0000001f00377802 */ /* 0x000fe40000000f00 */
[----:B------:R-:W-:Y:S02]  /*90c0*/  MOV R154, 0xffffffff ;  /* 0xffffffff009a7802 */ /* 0x000fe40000000f00 */
[----:B------:R-:W-:Y:S02]  /*90d0*/  MOV R52, 0x90f0 ;  /* 0x000090f000347802 */ /* 0x000fe40000000f00 */
[----:B------:R-:W-:Y:S05]  /*90e0*/  CALL.REL.NOINC `($__internal_66_$__cuda_sm70_shflsync_down) ;  /* 0x000004c000007944 */ /* 0x000fea0003c00000 */
[----:B-1----:R-:W-:Y:S01]  /*90f0*/  @!P2 FFMA.FTZ R59, R57, R154, R59 ;  /* 0x0000009a393ba223 */ /* 0x002fe2000001003b */
[----:B0-----:R-:W-:Y:S01]  /*9100*/  HFMA2.MMA R54, -RZ, RZ, 0, 4.76837158203125e-07 ;  /* 0x00000008ff367435 */ /* 0x001fe200000001ff */
[----:B------:R-:W-:Y:S01]  /*9110*/  @!P2 FMUL.FTZ R57, R56, R57 ;  /* 0x000000393839a220 */ /* 0x000fe20000410000 */
[----:B------:R-:W-:-:S02]  /*9120*/  MOV R55, 0x1f ;  /* 0x0000001f00377802 */ /* 0x000fc40000000f00 */
[----:B------:R-:W-:Y:S02]  /*9130*/  MOV R154, 0xffffffff ;  /* 0xffffffff009a7802 */ /* 0x000fe40000000f00 */
[----:B------:R-:W-:Y:S02]  /*9140*/  MOV R58, R57 ;  /* 0x00000039003a7202 */ /* 0x000fe40000000f00 */
[----:B------:R-:W-:Y:S02]  /*9150*/  MOV R52, 0x9180 ;  /* 0x0000918000347802 */ /* 0x000fe40000000f00 */
[----:B------:R-:W-:Y:S02]  /*9160*/  MOV R161, R58 ;  /* 0x0000003a00a17202 */ /* 0x000fe40000000f00 */
[----:B------:R-:W-:Y:S05]  /*9170*/  CALL.REL.NOINC `($__internal_66_$__cuda_sm70_shflsync_down) ;  /* 0x0000043000007944 */ /* 0x000fea0003c00000 */
[----:B0-----:R-:W-:Y:S01]  /*9180*/  HFMA2.MMA R54, -RZ, RZ, 0, 4.76837158203125e-07 ;  /* 0x00000008ff367435 */ /* 0x001fe200000001ff */
[----:B-1----:R-:W-:Y:S02]  /*9190*/  MOV R56, R154 ;  /* 0x0000009a00387202 */ /* 0x002fe40000000f00 */
[----:B------:R-:W-:Y:S02]  /*91a0*/  MOV R161, R59 ;  /* 0x0000003b00a17202 */ /* 0x000fe40000000f00 */
[----:B------:R-:W-:-:S02]  /*91b0*/  MOV R55, 0x1f ;  /* 0x0000001f00377802 */ /* 0x000fc40000000f00 */
[----:B------:R-:W-:Y:S02]  /*91c0*/  MOV R154, 0xffffffff ;  /* 0xffffffff009a7802 */ /* 0x000fe40000000f00 */
[----:B------:R-:W-:Y:S02]  /*91d0*/  MOV R52, 0x91f0 ;  /* 0x000091f000347802 */ /* 0x000fe40000000f00 */
[----:B------:R-:W-:Y:S05]  /*91e0*/  CALL.REL.NOINC `($__internal_66_$__cuda_sm70_shflsync_down) ;  /* 0x000003c000007944 */ /* 0x000fea0003c00000 */
[----:B-1----:R-:W-:Y:S01]  /*91f0*/  @!P1 FFMA.FTZ R59, R58, R154, R59 ;  /* 0x0000009a3a3b9223 */ /* 0x002fe2000001003b */
[----:B0-----:R-:W-:Y:S01]  /*9200*/  HFMA2.MMA R54, -RZ, RZ, 0, 9.5367431640625e-07 ;  /* 0x00000010ff367435 */ /* 0x001fe200000001ff */
[----:B------:R-:W-:Y:S01]  /*9210*/  @!P1 FMUL.FTZ R58, R56, R58 ;  /* 0x0000003a383a9220 */ /* 0x000fe20000410000 */
[----:B------:R-:W-:Y:S02]  /*9220*/  MOV R55, 0x1f ;  /* 0x0000001f00377802 */ /* 0x000fe40000000f00 */
[----:B------:R-:W-:Y:S02]  /*9230*/  MOV R57, R59 ;  /* 0x0000003b00397202 */ /* 0x000fe40000000f00 */
[----:B------:R-:W-:Y:S02]  /*9240*/  MOV R154, 0xffffffff ;  /* 0xffffffff009a7802 */ /* 0x000fe40000000f00 */
[----:B------:R-:W-:-:S02]  /*9250*/  MOV R161, R58 ;  /* 0x0000003a00a17202 */ /* 0x000fc40000000f00 */
[----:B------:R-:W-:Y:S02]  /*9260*/  MOV R52, 0x9280 ;  /* 0x0000928000347802 */ /* 0x000fe40000000f00 */
[----:B------:R-:W-:Y:S05]  /*9270*/  CALL.REL.NOINC `($__internal_66_$__cuda_sm70_shflsync_down) ;  /* 0x0000033000007944 */ /* 0x000fea0003c00000 */
[----:B0-----:R-:W-:Y:S01]  /*9280*/  HFMA2.MMA R54, -RZ, RZ, 0, 9.5367431640625e-07 ;  /* 0x00000010ff367435 */ /* 0x001fe200000001ff */
[----:B-1----:R-:W-:Y:S02]  /*9290*/  MOV R59, R154 ;  /* 0x0000009a003b7202 */ /* 0x002fe40000000f00 */
[----:B------:R-:W-:Y:S02]  /*92a0*/  MOV R161, R57 ;  /* 0x0000003900a17202 */ /* 0x000fe40000000f00 */
[----:B------:R-:W-:Y:S02]  /*92b0*/  MOV R55, 0x1f ;  /* 0x0000001f00377802 */ /* 0x000fe40000000f00 */
[----:B------:R-:W-:Y:S02]  /*92c0*/  MOV R154, 0xffffffff ;  /* 0xffffffff009a7802 */ /* 0x000fe40000000f00 */
[----:B------:R-:W-:Y:S02]  /*92d0*/  MOV R52, 0x92f0 ;  /* 0x000092f000347802 */ /* 0x000fe40000000f00 */
[----:B------:R-:W-:Y:S05]  /*92e0*/  CALL.REL.NOINC `($__internal_66_$__cuda_sm70_shflsync_down) ;  /* 0x000002c000007944 */ /* 0x000fea0003c00000 */
[----:B-1----:R-:W-:Y:S01]  /*92f0*/  @!P0 FFMA.FTZ R57, R58, R154, R57 ;  /* 0x0000009a3a398223 */ /* 0x002fe20000010039 */
[----:B0-----:R-:W-:Y:S01]  /*9300*/  HFMA2.MMA R55, -RZ, RZ, 0, 0 ;  /* 0x00000000ff377435 */ /* 0x001fe200000001ff */
[----:B------:R-:W-:Y:S01]  /*9310*/  @!P0 FMUL.FTZ R58, R59, R58 ;  /* 0x0000003a3b3a8220 */ /* 0x000fe20000410000 */
[----:B------:R-:W-:-:S02]  /*9320*/  MOV R53, 0x1f ;  /* 0x0000001f00357802 */ /* 0x000fc40000000f00 */
[----:B------:R-:W-:Y:S02]  /*9330*/  MOV R52, 0xffffffff ;  /* 0xffffffff00347802 */ /* 0x000fe40000000f00 */
[----:B------:R-:W-:Y:S02]  /*9340*/  MOV R56, R58 ;  /* 0x0000003a00387202 */ /* 0x000fe40000000f00 */
[----:B------:R-:W-:Y:S02]  /*9350*/  MOV R54, 0x9370 ;  /* 0x0000937000367802 */ /* 0x000fe40000000f00 */
[----:B------:R-:W-:Y:S05]  /*9360*/  CALL.REL.NOINC `($__internal_67_$__cuda_sm70_shflsync_idx_p) ;  /* 0x0000028000007944 */ /* 0x000fea0003c00000 */
[----:B0-----:R-:W-:Y:S01]  /*9370*/  HFMA2.MMA R55, -RZ, RZ, 0, 0 ;  /* 0x00000000ff377435 */ /* 0x001fe200000001ff */
[----:B-1----:R-:W-:Y:S02]  /*9380*/  MOV R159, R53 ;  /* 0x00000035009f7202 */ /* 0x002fe40000000f00 */
[----:B------:R-:W-:Y:S02]  /*9390*/  MOV R56, R57 ;  /* 0x0000003900387202 */ /* 0x000fe40000000f00 */
[----:B------:R-:W-:Y:S02]  /*93a0*/  MOV R53, 0x1f ;  /* 0x0000001f00357802 */ /* 0x000fe40000000f00 */
[----:B------:R-:W-:-:S02]  /*93b0*/  MOV R52, 0xffffffff ;  /* 0xffffffff00347802 */ /* 0x000fc40000000f00 */
[----:B------:R-:W-:Y:S02]  /*93c0*/  MOV R54, 0x93e0 ;  /* 0x000093e000367802 */ /* 0x000fe40000000f00 */
[----:B------:R-:W-:Y:S05]  /*93d0*/  CALL.REL.NOINC `($__internal_67_$__cuda_sm70_shflsync_idx_p) ;  /* 0x0000021000007944 */ /* 0x000fea0003c00000 */
[----:B------:R-:W-:Y:S01]  /*93e0*/  HFMA2.MMA R54, -RZ, RZ, 0, 5.9604644775390625e-08 ;  /* 0x00000001ff367435 */ /* 0x000fe200000001ff */
[----:B-1----:R-:W-:Y:S02]  /*93f0*/  MOV R146, R53 ;  /* 0x0000003500927202 */ /* 0x002fe40000000f00 */
[----:B------:R-:W-:Y:S02]  /*9400*/  MOV R161, R58 ;  /* 0x0000003a00a17202 */ /* 0x000fe40000000f00 */
[----:B0-----:R-:W-:Y:S02]  /*9410*/  MOV R55, 0x1f ;  /* 0x0000001f00377802 */ /* 0x001fe40000000f00 */
[----:B------:R-:W-:Y:S02]  /*9420*/  MOV R154, 0xffffffff ;  /* 0xffffffff009a7802 */ /* 0x000fe40000000f00 */
[----:B------:R-:W-:Y:S02]  /*9430*/  MOV R52, 0x9450 ;  /* 0x0000945000347802 */ /* 0x000fe40000000f00 */
[----:B------:R-:W-:Y:S05]  /*9440*/  CALL.REL.NOINC `($__internal_66_$__cuda_sm70_shflsync_down) ;  /* 0x0000016000007944 */ /* 0x000fea0003c00000 */
[----:B0-----:R-:W-:Y:S01]  /*9450*/  HFMA2.MMA R54, -RZ, RZ, 0, 5.9604644775390625e-08 ;  /* 0x00000001ff367435 */ /* 0x001fe200000001ff */
[----:B-1----:R-:W-:-:S02]  /*9460*/  MOV R150, R154 ;  /* 0x0000009a00967202 */ /* 0x002fc40000000f00 */
[----:B------:R-:W-:Y:S02]  /*9470*/  MOV R161, R57 ;  /* 0x0000003900a17202 */ /* 0x000fe40000000f00 */
[----:B------:R-:W-:Y:S02]  /*9480*/  MOV R55, 0x1f ;  /* 0x0000001f00377802 */ /* 0x000fe40000000f00 */
[----:B------:R-:W-:Y:S02]  /*9490*/  MOV R154, 0xffffffff ;  /* 0xffffffff009a7802 */ /* 0x000fe40000000f00 */
[----:B------:R-:W-:Y:S02]  /*94a0*/  MOV R52, 0x94c0 ;  /* 0x000094c000347802 */ /* 0x000fe40000000f00 */
[----:B------:R-:W-:Y:S05]  /*94b0*/  CALL.REL.NOINC `($__internal_66_$__cuda_sm70_shflsync_down) ;  /* 0x000000f000007944 */ /* 0x000fea0003c00000 */
[----:B0-----:R-:W-:Y:S01]  /*94c0*/  HFMA2.MMA R55, -RZ, RZ, 0, 0 ;  /* 0x00000000ff377435 */ /* 0x001fe200000001ff */
[----:B------:R-:W-:Y:S02]  /*94d0*/  MOV R56, R50 ;  /* 0x0000003200387202 */ /* 0x000fe40000000f00 */
[----:B------:R-:W-:Y:S02]  /*94e0*/  MOV R53, 0x1f ;  /* 0x0000001f00357802 */ /* 0x000fe40000000f00 */
[----:B------:R-:W-:-:S02]  /*94f0*/  MOV R52, 0xffffffff ;  /* 0xffffffff00347802 */ /* 0x000fc40000000f00 */
[----:B------:R-:W-:Y:S02]  /*9500*/  MOV R54, 0x9520 ;  /* 0x0000952000367802 */ /* 0x000fe40000000f00 */
[----:B-1----:R-:W-:Y:S05]  /*9510*/  CALL.REL.NOINC `($__internal_67_$__cuda_sm70_shflsync_idx_p) ;  /* 0x000000d000007944 */ /* 0x002fea0003c00000 */
[----:B0-----:R-:W-:Y:S01]  /*9520*/  HFMA2.MMA R55, -RZ, RZ, 0, 0 ;  /* 0x00000000ff377435 */ /* 0x001fe200000001ff */
[----:B-1----:R-:W-:Y:S02]  /*9530*/  MOV R161, R53 ;  /* 0x0000003500a17202 */ /* 0x002fe40000000f00 */
[----:B------:R-:W-:Y:S02]  /*9540*/  MOV R56, R51 ;  /* 0x0000003300387202 */ /* 0x000fe40000000f00 */
[----:B------:R-:W-:Y:S02]  /*9550*/  MOV R53, 0x1f ;  /* 0x0000001f00357802 */ /* 0x000fe40000000f00 */
[----:B------:R-:W-:Y:S02]  /*9560*/  MOV R52, 0xffffffff ;  /* 0xffffffff00347802 */ /* 0x000fe40000000f00 */
[----:B------:R-:W-:Y:S02]  /*9570*/  MOV R54, 0x9590 ;  /* 0x0000959000367802 */ /* 0x000fe40000000f00 */
[----:B------:R-:W-:Y:S05]  /*9580*/  CALL.REL.NOINC `($__internal_67_$__cuda_sm70_shflsync_idx_p) ;  /* 0x0000006000007944 */ /* 0x000fea0003c00000 */
[----:B-1----:R-:W-:Y:S01]  /*9590*/  MOV R57, R53 ;  /* 0x0000003500397202 */ /* 0x002fe20000000f00 */
[----:B0-----:R-:W-:Y:S05]  /*95a0*/  BRA `(.L_x_1658) ;  /* 0xffffbbc000007947 */ /* 0x001fea000383ffff */
        .weak           $__internal_66_$__cuda_sm70_shflsync_down
        .type           $__internal_66_$__cuda_sm70_shflsync_down,@function
        .size           $__internal_66_$__cuda_sm70_shflsync_down,($__internal_67_$__cuda_sm70_shflsync_idx_p - $__internal_66_$__cuda_sm70_shflsync_down)
$__internal_66_$__cuda_sm70_shflsync_down:
[----:B------:R-:W-:Y:S01]  /*95b0*/  HFMA2.MMA R53, -RZ, RZ, 0, 0 ;  /* 0x00000000ff357435 */ /* 0x000fe200000001ff */
[----:B------:R-:W-:Y:S04]  /*95c0*/  WARPSYNC R154 ;  /* 0x0000009a00007348 */ /* 0x000fe80003800000 */
[----:B------:R0:W1:Y:S01]  /*95d0*/  SHFL.DOWN PT, R154, R161, R54, R55 ;  /* 0x08000036a19a7389 */ /* 0x00006200000e0037 */
[----:B------:R-:W-:Y:S05]  /*95e0*/  RET.REL.NODEC R52 `(_Z25selective_scan_bwd_kernelI32Selective_Scan_bwd_kernel_traitsILi128ELi16ELb1ELb0ELb1ELb1ELb0EN3c104HalfEfEEv12SSMParamsBwd) ;  /* 0xffff6a1034007950 */ /* 0x000fea0003c3ffff */
        .weak           $__internal_67_$__cuda_sm70_shflsync_idx_p
        .type           $__internal_67_$__cuda_sm70_shflsync_idx_p,@function
        .size           $__internal_67_$__cuda_sm70_shflsync_idx_p,($__internal_68_$__cuda_sm70_shflsync_up - $__internal_67_$__cuda_sm70_shflsync_idx_p)
$__internal_67_$__cuda_sm70_shflsync_idx_p:
[----:B------:R-:W-:Y:S01]  /*95f0*/  HFMA2.MMA R165, -RZ, RZ, 0, 0 ;  /* 0x00000000ffa57435 */ /* 0x000fe200000001ff */
[----:B------:R-:W-:Y:S01]  /*9600*/  MOV R164, R54 ;  /* 0x0000003600a47202 */ /* 0x000fe20000000f00 */
[----:B------:R-:W-:Y:S04]  /*9610*/  WARPSYNC R52 ;  /* 0x0000003400007348 */ /* 0x000fe80003800000 */
[----:B------:R0:W1:Y:S01]  /*9620*/  SHFL.IDX PT, R53, R56, R55, R53 ;  /* 0x0000003738357389 */ /* 0x00006200000e0035 */
[----:B------:R-:W-:Y:S05]  /*9630*/  RET.REL.NODEC R164 `(_Z25selective_scan_bwd_kernelI32Selective_Scan_bwd_kernel_traitsILi128ELi16ELb1ELb0ELb1ELb1ELb0EN3c104HalfEfEEv12SSMParamsBwd) ;  /* 0xffff69c0a4007950 */ /* 0x000fea0003c3ffff */
        .weak           $__internal_68_$__cuda_sm70_shflsync_up
        .type           $__internal_68_$__cuda_sm70_shflsync_up,@function
        .size           $__internal_68_$__cuda_sm70_shflsync_up,(.L_x_8880 - $__internal_68_$__cuda_sm70_shflsync_up)
$__internal_68_$__cuda_sm70_shflsync_up:
[----:B------:R-:W-:Y:S01]  /*9640*/  MOV R51, 0x0 ;  /* 0x0000000000337802 */ /* 0x000fe20000000f00 */
[----:B------:R-:W-:Y:S04]  /*9650*/  WARPSYNC R53 ;  /* 0x0000003500007348 */ /* 0x000fe80003800000 */
[----:B------:R0:W1:Y:S01]  /*9660*/  SHFL.UP PT, R53, R159, R55, R164 ;  /* 0x040000379f357389 */ /* 0x00006200000e00a4 */
[----:B------:R-:W-:Y:S05]  /*9670*/  RET.REL.NODEC R50 `(_Z25selective_scan_bwd_kernelI32Selective_Scan_bwd_kernel_traitsILi128ELi16ELb1ELb0ELb1ELb1ELb0EN3c104HalfEfEEv12SSMParamsBwd) ;  /* 0xffff698032007950 */ /* 0x000fea0003c3ffff */
.L_x_1659:
        /* <DEDUP_REMOVED lines=16> */
.L_x_8880:


//--------------------- .text._Z25selective_scan_bwd_kernelI32Selective_Scan_bwd_kernel_traitsILi128ELi16ELb1ELb0ELb1ELb1ELb1EN3c104HalfEfEEv12SSMParamsBwd --------------------------
	.section	.text._Z25selective_scan_bwd_kernelI32Selective_Scan_bwd_kernel_traitsILi128ELi16ELb1ELb0ELb1ELb1ELb1EN3c104HalfEfEEv12SSMParamsBwd,"ax",@progbits
	.sectioninfo	@"SHI_REGISTERS=168"
	.align	128
        .global         _Z25selective_scan_bwd_kernelI32Selective_Scan_bwd_kernel_traitsILi128ELi16ELb1ELb0ELb1ELb1ELb1EN3c104HalfEfEEv12SSMParamsBwd
        .type           _Z25selective_scan_bwd_kernelI32Selective_Scan_bwd_kernel_traitsILi128ELi16ELb1ELb0ELb1ELb1ELb1EN3c104HalfEfEEv12SSMParamsBwd,@function
        .size           _Z25selective_scan_bwd_kernelI32Selective_Scan_bwd_kernel_traitsILi128ELi16ELb1ELb0ELb1ELb1ELb1EN3c104HalfEfEEv12SSMParamsBwd,(.L_x_8883 - _Z25selective_scan_bwd_kernelI32Selective_Scan_bwd_kernel_traitsILi128ELi16ELb1ELb0ELb1ELb1ELb1EN3c104HalfEfEEv12SSMParamsBwd)
        .other          _Z25selective_scan_bwd_kernelI32Selective_Scan_bwd_kernel_traitsILi128ELi16ELb1ELb0ELb1ELb1ELb1EN3c104HalfEfEEv12SSMParamsBwd,@"STO_CUDA_ENTRY STV_DEFAULT"
_Z25selective_scan_bwd_kernelI32Selective_Scan_bwd_kernel_traitsILi128ELi16ELb1ELb0ELb1ELb1ELb1EN3c104HalfEfEEv12SSMParamsBwd:
.text._Z25selective_scan_bwd_kernelI32Selective_Scan_bwd_kernel_traitsILi128ELi16ELb1ELb0ELb1ELb1ELb1EN3c104HalfEfEEv12SSMParamsBwd:
        /* <DEDUP_REMOVED lines=63> */
[----:B------:R1:W2:Y:S01]  /*03f0*/  R2UR UR21, R0 ;  /* 0x00000000001573c2 */ /* 0x0002a200000e0000 */
[----:B------:R-:W-:Y:S02]  /*0400*/  UIMAD UR18, UR40, UR18, URZ ;  /* 0x00000012281272a4 */ /* 0x000fe4000f8e023f */
[----:B------:R-:W-:-:S02]  /*0410*/  UMOV UR4, URZ ;  /* 0x0000003f00047c82 */ /* 0x000fc40008000000 */
[----:B------:R-:W-:Y:S02]  /*0420*/  UMOV UR7, URZ ;  /* 0x0000003f00077c82 */ /* 0x000fe40008000000 */
[----:B------:R-:W-:Y:S01]  /*0430*/  @UP2 ULEA.HI.X UR7, UR24, UR27, UR25, 0x2, UP1 ;  /* 0x0000001b18072291 */ /* 0x000fe200088f1419 */
[----:B-1----:R-:W-:Y:S01]  /*0440*/  MOV R0, RZ ;  /* 0x000000ff00007202 */ /* 0x002fe20000000f00 */
        /* <DEDUP_REMOVED lines=11> */
[----:B------:R-:W-:Y:S02]  /*0500*/  ULOP3.LUT UR34, UR24, UR35, URZ, 0x3c, !UPT ;  /* 0x0000002318227292 */ /* 0x000fe4000f8e3c3f */
[----:B------:R-:W-:Y:S02]  /*0510*/  UIADD3 UR11, UR11, UR18, URZ ;  /* 0x000000120b0b7290 */ /* 0x000fe4000fffe03f */
[----:B0-----:R-:W-:-:S04]  /*0520*/  UIADD3 UR23, URZ, -UR5, URZ ;  /* 0x800000053f177290 */ /* 0x001fc8000fffe03f */
[----:B------:R-:W-:-:S04]  /*0530*/  UIMAD UR23, UR23, UR31, URZ ;  /* 0x0000001f171772a4 */ /* 0x000fc8000f8e023f */
[----:B------:R-:W-:Y:S02]  /*0540*/  UIMAD.WIDE.U32 UR4, UR5, UR23, UR4 ;  /* 0x00000017050472a5 */ /* 0x000fe4000f8e0004 */
[----:B------:R-:W-:Y:S02]  /*0550*/  UIMAD UR23, UR24, UR27, UR22 ;  /* 0x0000001b181772a4 */ /* 0x000fe4000f8e0216 */
[----:B--2---:R-:W-:Y:S02]  /*0560*/  UIMAD.WIDE.U32 UR4, UR5, UR21, URZ ;  /* 0x00000015050472a5 */ /* 0x004fe4000f8e003f */
[----:B------:R-:W-:-:S05]  /*0570*/  ULDC UR22, c[0x0][0x174] ;  /* 0x00005d0000167ab9 */ /* 0x000fca0000000800 */
        /* <DEDUP_REMOVED lines=25> */
[----:B------:R-:W-:Y:S02]  /*0710*/  ULEA UR31, UP4, UR32, UR12, 0x1 ;  /* 0x0000000c201f7291 */ /* 0x000fe4000f88083f */
[----:B------:R-:W-:Y:S02]  /*0720*/  @!UP3 UIADD3 UR26, -UR26, URZ, URZ ;  /* 0x0000003f1a1ab290 */ /* 0x000fe4000fffe13f */
[----:B------:R-:W-:Y:S02]  /*0730*/  @!UP1 ULOP3.LUT UR26, URZ, UR35, URZ, 0x33, !UPT ;  /* 0x000000233f1a9292 */ /* 0x000fe4000f8e333f */
[----:B------:R-:W-:Y:S02]  /*0740*/  UIADD3 UR34, UP2, UR17, UR4, URZ ;  /* 0x0000000411227290 */ /* 0x000fe4000ff5e03f */
[----:B------:R-:W-:-:S02]  /*0750*/  ULEA.HI.X UR32, UR32, UR13, UR14, 0x1, UP4 ;  /* 0x0000000d20207291 */ /* 0x000fc4000a0f0c0e */
[----:B------:R-:W-:Y:S02]  /*0760*/  USHF.R.S32.HI UR41, URZ, 0x1f, UR26 ;  /* 0x0000001f3f297899 */ /* 0x000fe4000801141a */
[----:B------:R-:W-:Y:S02]  /*0770*/  ULDC.64 UR12, c[0x0][0x308] ;  /* 0x0000c200000c7ab9 */ /* 0x000fe40000000a00 */
[----:B------:R-:W-:Y:S02]  /*0780*/  UIADD3.X UR4, UR16, UR5, UR20, UP2, !UPT ;  /* 0x0000000510047290 */ /* 0x000fe400097fe414 */
[----:B------:R-:W-:Y:S02]  /*0790*/  ULEA UR33, UP1, UR34, UR12, 0x1 ;  /* 0x0000000c22217291 */ /* 0x000fe4000f82083f */
[----:B------:R-:W-:Y:S02]  /*07a0*/  ULDC.64 UR14, c[0x0][0x1c8] ;  /* 0x00007200000e7ab9 */ /* 0x000fe40000000a00 */
[----:B------:R-:W-:-:S02]  /*07b0*/  UIMAD UR5, UR41, UR14, URZ ;  /* 0x0000000e290572a4 */ /* 0x000fc4000f8e023f */
[----:B------:R-:W-:Y:S02]  /*07c0*/  ULEA.HI.X UR34, UR34, UR13, UR4, 0x1, UP1 ;  /* 0x0000000d22227291 */ /* 0x000fe400088f0c04 */
[----:B------:R-:W-:Y:S02]  /*07d0*/  UIMAD.WIDE.U32 UR12, UR26, UR14, UR10 ;  /* 0x0000000e1a0c72a5 */ /* 0x000fe4000f8e000a */
[----:B------:R-:W-:Y:S02]  /*07e0*/  UIMAD UR14, UR26, UR15, UR5 ;  /* 0x0000000f1a0e72a4 */ /* 0x000fe4000f8e0205 */
        /* <DEDUP_REMOVED lines=29> */
[----:B------:R-:W-:Y:S01]  /*09c0*/  UMOV UR6, URZ ;  /* 0x0000003f00067c82 */ /* 0x000fe20008000000 */
[----:B------:R-:W-:Y:S01]  /*09d0*/  MOV R98, RZ ;  /* 0x000000ff00627202 */ /* 0x000fe20000000f00 */
[----:B0-----:R-:W0:Y:S01]  /*09e0*/  S2R R3, SR_LANEID ;  /* 0x0000000000037919 */ /* 0x001e220000000000 */
[----:B---3--:R-:W-:-:S04]  /*09f0*/  SHF.R.S32.HI R5, RZ, 0x1f, R2 ;  /* 0x0000001fff057819 */ /* 0x008fc80000011402 */
[----:B------:R-:W-:-:S04]  /*0a00*/  LEA.HI R4, R5, R2, RZ, 0x5 ;  /* 0x0000000205047211 */ /* 0x000fc800078f28ff */
[----:B0-----:R-:W-:Y:S02]  /*0a10*/  SHF.R.S32.HI R4, RZ, 0x5, R4 ;  /* 0x00000005ff047819 */ /* 0x001fe40000011404 */
.L_x_1743:
        /* <DEDUP_REMOVED lines=28> */
[----:B------:R-:W3:Y:S04]  /*0be0*/  LDS.128 R12, [R8.X16] ;  /* 0x00000000080c7984 */ /* 0x000ee8000000cc00 */
[----:B------:R-:W4:Y:S04]  /*0bf0*/  LDS.128 R24, [R8.X16+0x10] ;  /* 0x0000100008187984 */ /* 0x000f28000000cc00 */
[----:B------:R-:W-:Y:S06]  /*0c00*/  BAR.SYNC.DEFER_BLOCKING 0x0 ;  /* 0x0000000000007b1d */ /* 0x000fec0000010000 */
[----:B0-----:R0:W5:Y:S04]  /*0c10*/  LDG.E.128 R16, [R10.64] ;  /* 0x0000001c0a107981 */ /* 0x001168000c1e1d00 */
[----:B--2---:R0:W2:Y:S01]  /*0c20*/  LDG.E.128 R32, [R10.64+0x200] ;  /* 0x0002001c0a207981 */ /* 0x0040a2000c1e1d00 */
[----:B------:R-:W-:Y:S01]  /*0c30*/  ULDC UR37, c[0x0][0x174] ;  /* 0x00005d0000257ab9 */ /* 0x000fe20000000800 */
[----:B------:R-:W-:Y:S01]  /*0c40*/  BSSY B0, `(.L_x_1661) ;  /* 0x000003c000007945 */ /* 0x000fe20003800000 */
[----:B------:R-:W-:Y:S01]  /*0c50*/  UIADD3 UR37, -UR6, UR37, URZ ;  /* 0x0000002506257290 */ /* 0x000fe2000fffe13f */
[----:B---3--:R-:W-:-:S02]  /*0c60*/  HADD2.F32 R9, -RZ, R12.H0_H0 ;  /* 0x2000000cff097230 */ /* 0x008fc40000004100 */
[----:B------:R-:W-:Y:S02]  /*0c70*/  HADD2.F32 R12, -RZ, R12.H1_H1 ;  /* 0x3000000cff0c7230 */ /* 0x000fe40000004100 */
[--C-:B------:R-:W-:Y:S01]  /*0c80*/  HADD2.F32 R7, -RZ, R13.reuse.H0_H0 ;  /* 0x2000000dff077230 */ /* 0x100fe20000004100 */
[----:B------:R-:W-:Y:S01]  /*0c90*/  FADD.FTZ R9, R9, UR5 ;  /* 0x0000000509097e21 */ /* 0x000fe20008010000 */
[----:B------:R-:W-:Y:S01]  /*0ca0*/  HADD2.F32 R13, -RZ, R13.H1_H1 ;  /* 0x3000000dff0d7230 */ /* 0x000fe20000004100 */
[----:B0-----:R-:W-:Y:S01]  /*0cb0*/  FADD.FTZ R10, R12, UR5 ;  /* 0x000000050c0a7e21 */ /* 0x001fe20008010000 */
[--C-:B------:R-:W-:Y:S01]  /*0cc0*/  HADD2.F32 R20, -RZ, R14.reuse.H0_H0 ;  /* 0x2000000eff147230 */ /* 0x100fe20000004100 */
[----:B------:R-:W-:Y:S01]  /*0cd0*/  FADD.FTZ R11, R7, UR5 ;  /* 0x00000005070b7e21 */ /* 0x000fe20008010000 */
[----:B------:R-:W-:Y:S01]  /*0ce0*/  FSETP.GTU.FTZ.AND P2, PT, R9, 20, PT ;  /* 0x41a000000900780b */ /* 0x000fe20003f5c000 */
[----:B------:R-:W-:Y:S01]  /*0cf0*/  HADD2.F32 R14, -RZ, R14.H1_H1 ;  /* 0x3000000eff0e7230 */ /* 0x000fe20000004100 */
[----:B------:R-:W-:Y:S01]  /*0d00*/  FADD.FTZ R12, R13, UR5 ;  /* 0x000000050d0c7e21 */ /* 0x000fe20008010000 */
[--C-:B------:R-:W-:Y:S01]  /*0d10*/  HADD2.F32 R21, -RZ, R15.reuse.H0_H0 ;  /* 0x2000000fff157230 */ /* 0x100fe20000004100 */
[----:B------:R-:W-:Y:S01]  /*0d20*/  FADD.FTZ R13, R20, UR5 ;  /* 0x00000005140d7e21 */ /* 0x000fe20008010000 */
[----:B------:R-:W-:Y:S01]  /*0d30*/  HADD2.F32 R22, -RZ, R15.H1_H1 ;  /* 0x3000000fff167230 */ /* 0x000fe20000004100 */
[----:B------:R-:W-:Y:S01]  /*0d40*/  FADD.FTZ R14, R14, UR5 ;  /* 0x000000050e0e7e21 */ /* 0x000fe20008010000 */
[----:B------:R-:W-:Y:S01]  /*0d50*/  FSETP.GTU.FTZ.AND P3, PT, R10, 20, PT ;  /* 0x41a000000a00780b */ /* 0x000fe20003f7c000 */
[----:B------:R-:W-:Y:S01]  /*0d60*/  FADD.FTZ R15, R21, UR5 ;  /* 0x00000005150f7e21 */ /* 0x000fe20008010000 */
[----:B------:R-:W-:-:S02]  /*0d70*/  FSETP.GTU.FTZ.AND P4, PT, R11, 20, PT ;  /* 0x41a000000b00780b */ /* 0x000fc40003f9c000 */
[----:B------:R-:W-:Y:S02]  /*0d80*/  FSETP.GTU.FTZ.AND P5, PT, R12, 20, PT ;  /* 0x41a000000c00780b */ /* 0x000fe40003fbc000 */
[----:B------:R-:W-:Y:S02]  /*0d90*/  FSETP.GTU.FTZ.AND P6, PT, R13, 20, PT ;  /* 0x41a000000d00780b */ /* 0x000fe40003fdc000 */
[----:B------:R-:W-:Y:S02]  /*0da0*/  FSETP.GTU.FTZ.AND P0, PT, R14, 20, PT ;  /* 0x41a000000e00780b */ /* 0x000fe40003f1c000 */
[----:B------:R-:W-:Y:S01]  /*0db0*/  FSETP.GTU.FTZ.AND P1, PT, R15, 20, PT ;  /* 0x41a000000f00780b */ /* 0x000fe20003f3c000 */
[----:B-----5:R0:W-:Y:S04]  /*0dc0*/  STS.128 [R6.X16], R16 ;  /* 0x0000001006007388 */ /* 0x0201e8000000cc00 */
[----:B--2---:R2:W-:Y:S01]  /*0dd0*/  STS.128 [R6.X16+0x200], R32 ;  /* 0x0002002006007388 */ /* 0x0045e2000000cc00 */
[----:B0-----:R-:W-:Y:S01]  /*0de0*/  FADD.FTZ R16, R22, UR5 ;  /* 0x0000000516107e21 */ /* 0x001fe20008010000 */
[----:B------:R-:W-:-:S06]  /*0df0*/  NOP ;  /* 0x0000000000007918 */ /* 0x000fcc0000000000 */
[----:B------:R-:W-:Y:S05]  /*0e00*/  @P2 BRA `(.L_x_1662) ;  /* 0x000001f000002947 */ /* 0x000fea0003800000 */
[----:B--2-4-:R-:W-:Y:S01]  /*0e10*/  FMUL.FTZ R9, R9, 1.4426950216293334961 ;  /* 0x3fb8aa3b09097820 */ /* 0x014fe20000410000 */
        /* <DEDUP_REMOVED lines=30> */
.L_x_1662:
[----:B--2-4-:R-:W-:Y:S05]  /*1000*/  BSYNC B0 ;  /* 0x0000000000007941 */ /* 0x014fea0003800000 */
.L_x_1661:
        /* <DEDUP_REMOVED lines=36> */
.L_x_1664:
[----:B------:R-:W-:Y:S05]  /*1250*/  BSYNC B0 ;  /* 0x0000000000007941 */ /* 0x000fea0003800000 */
.L_x_1663:
[----:B------:R-:W-:Y:S01]  /*1260*/  HADD2.F32 R18, -RZ, R24.H1_H1 ;  /* 0x30000018ff127230 */ /* 0x000fe20000004100 */
        /* <DEDUP_REMOVED lines=35> */
.L_x_1666:
[----:B------:R-:W-:Y:S05]  /*14a0*/  BSYNC B0 ;  /* 0x0000000000007941 */ /* 0x000fea0003800000 */
.L_x_1665:
        /* <DEDUP_REMOVED lines=36> */
.L_x_1668:
[----:B------:R-:W-:Y:S05]  /*16f0*/  BSYNC B0 ;  /* 0x0000000000007941 */ /* 0x000fea0003800000 */
.L_x_1667:
        /* <DEDUP_REMOVED lines=36> */
.L_x_1670:
[----:B------:R-:W-:Y:S05]  /*1940*/  BSYNC B0 ;  /* 0x0000000000007941 */ /* 0x000fea0003800000 */
.L_x_1669:
        /* <DEDUP_REMOVED lines=36> */
.L_x_1672:
[----:B------:R-:W-:Y:S05]  /*1b90*/  BSYNC B0 ;  /* 0x0000000000007941 */ /* 0x000fea0003800000 */
.L_x_1671:
        /* <DEDUP_REMOVED lines=36> */
.L_x_1674:
[----:B------:R-:W-:Y:S05]  /*1de0*/  BSYNC B0 ;  /* 0x0000000000007941 */ /* 0x000fea0003800000 */
.L_x_1673:
        /* <DEDUP_REMOVED lines=36> */
.L_x_1676:
[----:B------:R-:W-:Y:S05]  /*2030*/  BSYNC B0 ;  /* 0x0000000000007941 */ /* 0x000fea0003800000 */
.L_x_1675:
        /* <DEDUP_REMOVED lines=36> */
.L_x_1678:
[----:B------:R-:W-:Y:S05]  /*2280*/  BSYNC B0 ;  /* 0x0000000000007941 */ /* 0x000fea0003800000 */
.L_x_1677:
[----:B------:R-:W-:Y:S01]  /*2290*/  BSSY B0, `(.L_x_1679) ;  /* 0x0000022000007945 */ /* 0x000fe20003800000 */
[----:B------:R-:W-:Y:S01]  /*22a0*/  FSETP.GTU.FTZ.AND P3, PT, R24, 20, PT ;  /* 0x41a000001800780b */ /* 0x000fe20003f7c000 */
[----:B------:R-:W-:Y:S07]  /*22b0*/  @P4 BRA `(.L_x_1680) ;  /* 0x000001f000004947 */ /* 0x000fee0003800000 */
        /* <DEDUP_REMOVED lines=31> */
.L_x_1680:
[----:B------:R-:W-:Y:S05]  /*24b0*/  BSYNC B0 ;  /* 0x0000000000007941 */ /* 0x000fea0003800000 */
.L_x_1679:
        /* <DEDUP_REMOVED lines=33> */
.L_x_1682:
[----:B------:R-:W-:Y:S05]  /*26d0*/  BSYNC B0 ;  /* 0x0000000000007941 */ /* 0x000fea0003800000 */
.L_x_1681:
        /* <DEDUP_REMOVED lines=33> */
.L_x_1684:
[----:B------:R-:W-:Y:S05]  /*28f0*/  BSYNC B0 ;  /* 0x0000000000007941 */ /* 0x000fea0003800000 */
.L_x_1683:
        /* <DEDUP_REMOVED lines=33> */
.L_x_1686:
[----:B------:R-:W-:Y:S05]  /*2b10*/  BSYNC B0 ;  /* 0x0000000000007941 */ /* 0x000fea0003800000 */
.L_x_1685:
        /* <DEDUP_REMOVED lines=33> */
.L_x_1688:
[----:B------:R-:W-:Y:S05]  /*2d30*/  BSYNC B0 ;  /* 0x0000000000007941 */ /* 0x000fea0003800000 */
.L_x_1687:
        /* <DEDUP_REMOVED lines=33> */
.L_x_1690:
[----:B------:R-:W-:Y:S05]  /*2f50*/  BSYNC B0 ;  /* 0x0000000000007941 */ /* 0x000fea0003800000 */
.L_x_1689:
        /* <DEDUP_REMOVED lines=33> */
.L_x_1692:
[----:B------:R-:W-:Y:S05]  /*3170*/  BSYNC B0 ;  /* 0x0000000000007941 */ /* 0x000fea0003800000 */
.L_x_1691:
[----:B------:R-:W-:Y:S01]  /*3180*/  ULEA UR16, UR37, 0xfffff800, 0xb ;  /* 0xfffff80025107891 */ /* 0x000fe2000f8e583f */
[----:B------:R-:W0:Y:S01]  /*3190*/  LDS.128 R36, [R8.X16] ;  /* 0x0000000008247984 */ /* 0x000e22000000cc00 */
[----:B------:R-:W-:Y:S02]  /*31a0*/  ULDC.64 UR8, c[0x0][0x1f0] ;  /* 0x00007c0000087ab9 */ /* 0x000fe40000000a00 */
[----:B------:R-:W-:Y:S01]  /*31b0*/  UIMAD UR7, UR40, UR8, URZ ;  /* 0x00000008280772a4 */ /* 0x000fe2000f8e023f */
[----:B------:R-:W-:Y:S01]  /*31c0*/  LDS.128 R28, [R8.X16+0x10] ;  /* 0x00001000081c7984 */ /* 0x000fe2000000cc00 */
[----:B------:R-:W-:Y:S02]  /*31d0*/  USHF.R.S32.HI UR17, URZ, 0x1f, UR16 ;  /* 0x0000001f3f117899 */ /* 0x000fe40008011410 */
[----:B------:R-:W-:Y:S02]  /*31e0*/  UIMAD UR7, UR39, UR9, UR7 ;  /* 0x00000009270772a4 */ /* 0x000fe4000f8e0207 */
[----:B------:R-:W-:-:S02]  /*31f0*/  UIMAD.WIDE.U32 UR8, UR39, UR8, UR16 ;  /* 0x00000008270872a5 */ /* 0x000fc4000f8e0010 */
        /* <DEDUP_REMOVED lines=9> */
[----:B------:R-:W-:Y:S01]  /*3290*/  MOV R26, UR7 ;  /* 0x00000007001a7c02 */ /* 0x000fe20008000f00 */
[----:B------:R-:W-:-:S03]  /*32a0*/  ULDC.64 UR18, c[0x0][0x208] ;  /* 0x0000820000127ab9 */ /* 0x000fc60000000a00 */
[----:B------:R-:W-:Y:S01]  /*32b0*/  MOV R27, UR8 ;  /* 0x00000008001b7c02 */ /* 0x000fe20008000f00 */
[----:B------:R-:W-:-:S04]  /*32c0*/  ULDC.64 UR8, c[0x0][0x200] ;  /* 0x0000800000087ab9 */ /* 0x000fc80000000a00 */
[----:B------:R-:W-:Y:S01]  /*32d0*/  IMAD.WIDE R26, R5, 0x10, R26 ;  /* 0x00000010051a7825 */ /* 0x000fe200078e021a */
[----:B------:R-:W-:Y:S06]  /*32e0*/  BAR.SYNC.DEFER_BLOCKING 0x0 ;  /* 0x0000000000007b1d */ /* 0x000fec0000010000 */
[----:B------:R2:W3:Y:S04]  /*32f0*/  LDG.E.128 R60, [R26.64] ;  /* 0x0000001c1a3c7981 */ /* 0x0004e8000c1e1d00 */
[----:B------:R2:W4:Y:S01]  /*3300*/  LDG.E.128 R64, [R26.64+0x200] ;  /* 0x0002001c1a407981 */ /* 0x000522000c1e1d00 */
        /* <DEDUP_REMOVED lines=11> */
[----:B--2---:R-:W-:Y:S01]  /*33c0*/  MOV R26, UR7 ;  /* 0x00000007001a7c02 */ /* 0x004fe20008000f00 */
[--C-:B0-----:R-:W-:Y:S01]  /*33d0*/  HADD2.F32 R85, -RZ, R36.reuse.H0_H0 ;  /* 0x20000024ff557230 */ /* 0x101fe20000004100 */
[----:B------:R-:W-:Y:S02]  /*33e0*/  ULDC.64 UR18, c[0x0][0x2f0] ;  /* 0x0000bc0000127ab9 */ /* 0x000fe40000000a00 */
[----:B------:R-:W-:Y:S01]  /*33f0*/  MOV R27, UR8 ;  /* 0x00000008001b7c02 */ /* 0x000fe20008000f00 */
[----:B------:R-:W-:Y:S01]  /*3400*/  HADD2.F32 R90, -RZ, R36.H1_H1 ;  /* 0x30000024ff5a7230 */ /* 0x000fe20000004100 */
[----:B------:R-:W-:-:S03]  /*3410*/  ULDC.64 UR8, c[0x0][0x2e8] ;  /* 0x0000ba0000087ab9 */ /* 0x000fc60000000a00 */
[----:B------:R-:W-:Y:S01]  /*3420*/  IMAD.WIDE R26, R5, 0x10, R26 ;  /* 0x00000010051a7825 */ /* 0x000fe200078e021a */
[----:B---3--:R-:W-:Y:S04]  /*3430*/  STS.128 [R6.X16], R60 ;  /* 0x0000003c06007388 */ /* 0x008fe8000000cc00 */
[----:B----4-:R-:W-:Y:S01]  /*3440*/  STS.128 [R6.X16+0x200], R64 ;  /* 0x0002004006007388 */ /* 0x010fe2000000cc00 */
[----:B------:R-:W-:-:S06]  /*3450*/  NOP ;  /* 0x0000000000007918 */ /* 0x000fcc0000000000 */
[----:B------:R-:W0:Y:S04]  /*3460*/  LDS.128 R56, [R8.X16] ;  /* 0x0000000008387984 */ /* 0x000e28000000cc00 */
[----:B------:R-:W2:Y:S04]  /*3470*/  LDS.128 R32, [R8.X16+0x10] ;  /* 0x0000100008207984 */ /* 0x000ea8000000cc00 */
[----:B------:R-:W-:Y:S06]  /*3480*/  BAR.SYNC.DEFER_BLOCKING 0x0 ;  /* 0x0000000000007b1d */ /* 0x000fec0000010000 */
[----:B------:R3:W4:Y:S04]  /*3490*/  LDG.E.128 R48, [R26.64] ;  /* 0x0000001c1a307981 */ /* 0x000728000c1e1d00 */
[----:B------:R3:W5:Y:S01]  /*34a0*/  LDG.E.128 R52, [R26.64+0x200] ;  /* 0x0002001c1a347981 */ /* 0x000762000c1e1d00 */
[----:B------:R-:W-:Y:S01]  /*34b0*/  HADD2.F32 R97, -RZ, R37.H0_H0 ;  /* 0x20000025ff617230 */ /* 0x000fe20000004100 */
[----:B------:R-:W-:Y:S01]  /*34c0*/  UIMAD UR7, UR40, UR8, URZ ;  /* 0x00000008280772a4 */ /* 0x000fe2000f8e023f */
[----:B------:R-:W-:Y:S01]  /*34d0*/  HADD2.F32 R36, -RZ, R41.H0_H0 ;  /* 0x20000029ff247230 */ /* 0x000fe20000004100 */
[----:B------:R-:W-:Y:S01]  /*34e0*/  ISETP.NE.U32.AND P0, PT, RZ, c[0x0][0x270], PT ;  /* 0x00009c00ff007a0c */ /* 0x000fe20003f05070 */
[--C-:B0-----:R-:W-:Y:S01]  /*34f0*/  HADD2.F32 R76, -RZ, R56.reuse.H0_H0 ;  /* 0x20000038ff4c7230 */ /* 0x101fe20000004100 */
[----:B------:R-:W-:Y:S01]  /*3500*/  UIMAD UR7, UR39, UR9, UR7 ;  /* 0x00000009270772a4 */ /* 0x000fe2000f8e0207 */
[----:B------:R-:W-:Y:S01]  /*3510*/  HADD2.F32 R102, -RZ, R56.H1_H1 ;  /* 0x30000038ff667230 */ /* 0x000fe20000004100 */
[----:B------:R-:W-:Y:S01]  /*3520*/  UIMAD.WIDE.U32 UR8, UR39, UR8, UR16 ;  /* 0x00000008270872a5 */ /* 0x000fe2000f8e0010 */
[--C-:B------:R-:W-:Y:S01]  /*3530*/  HADD2.F32 R75, -RZ, R57.reuse.H0_H0 ;  /* 0x20000039ff4b7230 */ /* 0x100fe20000004100 */
[----:B------:R-:W-:Y:S01]  /*3540*/  FMUL.FTZ R7, R76, -1.4426950216293334961 ;  /* 0xbfb8aa3b4c077820 */ /* 0x000fe20000410000 */
[----:B------:R-:W-:Y:S01]  /*3550*/  HADD2.F32 R83, -RZ, R57.H1_H1 ;  /* 0x30000039ff537230 */ /* 0x000fe20000004100 */
[----:B------:R-:W-:Y:S01]  /*3560*/  FMUL.FTZ R25, R102, -1.4426950216293334961 ;  /* 0xbfb8aa3b66197820 */ /* 0x000fe20000410000 */
[--C-:B------:R-:W-:Y:S01]  /*3570*/  HADD2.F32 R77, -RZ, R58.reuse.H0_H0 ;  /* 0x2000003aff4d7230 */ /* 0x100fe20000004100 */
[----:B------:R-:W-:Y:S01]  /*3580*/  FMUL.FTZ R56, R75, -1.4426950216293334961 ;  /* 0xbfb8aa3b4b387820 */ /* 0x000fe20000410000 */
[----:B------:R-:W-:Y:S01]  /*3590*/  HADD2.F32 R105, -RZ, R58.H1_H1 ;  /* 0x3000003aff697230 */ /* 0x000fe20000004100 */
[----:B------:R-:W0:Y:S01]  /*35a0*/  MUFU.EX2 R7, R7 ;  /* 0x0000000700077308 */ /* 0x000e220000000800 */
[----:B---3--:R-:W-:Y:S01]  /*35b0*/  FMUL.FTZ R26, R83, -1.4426950216293334961 ;  /* 0xbfb8aa3b531a7820 */ /* 0x008fe20000410000 */
[--C-:B------:R-:W-:Y:S01]  /*35c0*/  HADD2.F32 R78, -RZ, R59.reuse.H0_H0 ;  /* 0x2000003bff4e7230 */ /* 0x100fe20000004100 */
[----:B------:R-:W-:Y:S01]  /*35d0*/  FMUL.FTZ R57, R77, -1.4426950216293334961 ;  /* 0xbfb8aa3b4d397820 */ /* 0x000fe20000410000 */
[----:B------:R-:W-:Y:S01]  /*35e0*/  HADD2.F32 R79, -RZ, R59.H1_H1 ;  /* 0x3000003bff4f7230 */ /* 0x000fe20000004100 */
[----:B------:R-:W-:Y:S01]  /*35f0*/  FMUL.FTZ R58, R105, -1.4426950216293334961 ;  /* 0xbfb8aa3b693a7820 */ /* 0x000fe20000410000 */
[----:B--2---:R-:W-:Y:S01]  /*3600*/  HADD2.F32 R81, -RZ, R32.H0_H0 ;  /* 0x20000020ff517230 */ /* 0x004fe20000004100 */
[----:B------:R-:W-:Y:S01]  /*3610*/  FMUL.FTZ R60, R78, -1.4426950216293334961 ;  /* 0xbfb8aa3b4e3c7820 */ /* 0x000fe20000410000 */
[----:B------:R-:W2:Y:S01]  /*3620*/  MUFU.EX2 R25, R25 ;  /* 0x0000001900197308 */ /* 0x000ea20000000800 */
[----:B------:R-:W-:Y:S01]  /*3630*/  HADD2.F32 R99, -RZ, R37.H1_H1 ;  /* 0x30000025ff637230 */ /* 0x000fe20000004100 */
[----:B------:R-:W-:Y:S01]  /*3640*/  UIADD3 UR9, UR9, UR7, URZ ;  /* 0x0000000709097290 */ /* 0x000fe2000fffe03f */
[----:B------:R-:W-:Y:S01]  /*3650*/  FMUL.FTZ R59, R81, -1.4426950216293334961 ;  /* 0xbfb8aa3b513b7820 */ /* 0x000fe20000410000 */
[--C-:B------:R-:W-:Y:S01]  /*3660*/  HADD2.F32 R70, -RZ, R30.reuse.H0_H0 ;  /* 0x2000001eff467230 */ /* 0x100fe20000004100 */
[----:B------:R-:W-:Y:S01]  /*3670*/  UIMAD UR7, UR25, UR18, URZ ;  /* 0x00000012190772a4 */ /* 0x000fe2000f8e023f */
[----:B------:R-:W-:Y:S01]  /*3680*/  HADD2.F32 R71, -RZ, R30.H1_H1 ;  /* 0x3000001eff477230 */ /* 0x000fe20000004100 */
[----:B------:R-:W-:Y:S01]  /*3690*/  UIMAD.WIDE.U32 UR8, UR24, UR18, UR8 ;  /* 0x00000012180872a5 */ /* 0x000fe2000f8e0008 */
[----:B------:R-:W-:Y:S01]  /*36a0*/  MUFU.EX2 R56, R56 ;  /* 0x0000003800387308 */ /* 0x000fe20000000800 */
[----:B0-----:R-:W-:Y:S01]  /*36b0*/  FADD.FTZ R87, R7, 1 ;  /* 0x3f80000007577421 */ /* 0x001fe20000010000 */
[----:B------:R-:W-:Y:S01]  /*36c0*/  HADD2.F32 R7, -RZ, R32.H1_H1 ;  /* 0x30000020ff077230 */ /* 0x000fe20000004100 */
[----:B------:R-:W-:Y:S01]  /*36d0*/  UIMAD UR7, UR24, UR19, UR7 ;  /* 0x00000013180772a4 */ /* 0x000fe2000f8e0207 */
[----:B------:R-:W-:Y:S01]  /*36e0*/  HADD2.F32 R32, -RZ, R40.H1_H1 ;  /* 0x30000028ff207230 */ /* 0x000fe20000004100 */
[----:B------:R-:W-:Y:S01]  /*36f0*/  ISETP.NE.AND.EX P0, PT, RZ, c[0x0][0x274], PT, P0 ;  /* 0x00009d00ff007a0c */ /* 0x000fe20003f05300 */
[--C-:B------:R-:W-:Y:S01]  /*3700*/  HADD2.F32 R66, -RZ, R31.reuse.H0_H0 ;  /* 0x2000001fff427230 */ /* 0x100fe20000004100 */
[----:B------:R-:W-:Y:S01]  /*3710*/  FMUL.FTZ R82, R7, -1.4426950216293334961 ;  /* 0xbfb8aa3b07527820 */ /* 0x000fe20000410000 */
[----:B------:R0:W3:Y:S01]  /*3720*/  MUFU.EX2 R27, R26 ;  /* 0x0000001a001b7308 */ /* 0x0000e20000000800 */
[----:B--2---:R-:W-:Y:S01]  /*3730*/  FADD.FTZ R89, R25, 1 ;  /* 0x3f80000019597421 */ /* 0x004fe20000010000 */
[----:B------:R-:W-:Y:S01]  /*3740*/  HADD2.F32 R64, -RZ, R31.H1_H1 ;  /* 0x3000001fff407230 */ /* 0x000fe20000004100 */
[----:B------:R-:W-:Y:S01]  /*3750*/  ULDC.64 UR18, c[0x0][0x338] ;  /* 0x0000ce0000127ab9 */ /* 0x000fe20000000a00 */
[--C-:B------:R-:W-:Y:S01]  /*3760*/  HADD2.F32 R74, -RZ, R29.reuse.H0_H0 ;  /* 0x2000001dff4a7230 */ /* 0x100fe20000004100 */
[----:B------:R-:W-:Y:S01]  /*3770*/  UIADD3 UR9, UR9, UR7, URZ ;  /* 0x0000000709097290 */ /* 0x000fe2000fffe03f */
[----:B------:R-:W-:Y:S01]  /*3780*/  HADD2.F32 R72, -RZ, R29.H1_H1 ;  /* 0x3000001dff487230 */ /* 0x000fe20000004100 */
[----:B------:R-:W-:Y:S01]  /*3790*/  ULEA UR7, UP0, UR8, UR18, 0x1 ;  /* 0x0000001208077291 */ /* 0x000fe2000f80083f */
[----:B------:R-:W2:Y:S01]  /*37a0*/  MUFU.EX2 R57, R57 ;  /* 0x0000003900397308 */ /* 0x000ea20000000800 */
[----:B0-----:R-:W-:Y:S01]  /*37b0*/  FMUL.FTZ R26, R79, -1.4426950216293334961 ;  /* 0xbfb8aa3b4f1a7820 */ /* 0x001fe20000410000 */
[----:B------:R-:W-:Y:S01]  /*37c0*/  HADD2.F32 R30, -RZ, R42.H0_H0 ;  /* 0x2000002aff1e7230 */ /* 0x000fe20000004100 */
[----:B------:R-:W-:Y:S01]  /*37d0*/  ULEA.HI.X UR8, UR8, UR19, UR9, 0x1, UP0 ;  /* 0x0000001308087291 */ /* 0x000fe200080f0c09 */
[----:B------:R-:W-:-:S02]  /*37e0*/  HADD2.F32 R92, -RZ, R38.H1_H1 ;  /* 0x30000026ff5c7230 */ /* 0x000fc40000004100 */
[----:B------:R-:W-:Y:S02]  /*37f0*/  HADD2.F32 R67, -RZ, R33.H1_H1 ;  /* 0x30000021ff437230 */ /* 0x000fe40000004100 */
[----:B------:R-:W0:Y:S01]  /*3800*/  MUFU.RCP R87, R87 ;  /* 0x0000005700577308 */ /* 0x000e220000001000 */
[----:B---3--:R-:W-:Y:S01]  /*3810*/  FADD.FTZ R94, R27, 1 ;  /* 0x3f8000001b5e7421 */ /* 0x008fe20000010000 */
[----:B------:R-:W-:Y:S01]  /*3820*/  HADD2.F32 R69, -RZ, R34.H0_H0 ;  /* 0x20000022ff457230 */ /* 0x000fe20000004100 */
[----:B------:R-:W-:Y:S01]  /*3830*/  FMUL.FTZ R103, R67, -1.4426950216293334961 ;  /* 0xbfb8aa3b43677820 */ /* 0x000fe20000410000 */
[--C-:B------:R-:W-:Y:S02]  /*3840*/  HADD2.F32 R91, -RZ, R39.reuse.H0_H0 ;  /* 0x20000027ff5b7230 */ /* 0x100fe40000004100 */
[----:B------:R-:W-:Y:S01]  /*3850*/  HADD2.F32 R93, -RZ, R39.H1_H1 ;  /* 0x30000027ff5d7230 */ /* 0x000fe20000004100 */
[----:B------:R-:W-:Y:S01]  /*3860*/  FMUL.FTZ R95, R69, -1.4426950216293334961 ;  /* 0xbfb8aa3b455f7820 */ /* 0x000fe20000410000 */
[----:B------:R3:W1:Y:S01]  /*3870*/  MUFU.EX2 R73, R58 ;  /* 0x0000003a00497308 */ /* 0x0006620000000800 */
[----:B--2---:R-:W-:Y:S01]  /*3880*/  FADD.FTZ R100, R57, 1 ;  /* 0x3f80000039647421 */ /* 0x004fe20000010000 */
[----:B------:R-:W-:-:S06]  /*3890*/  HADD2.F32 R57, -RZ, R28.H0_H0 ;  /* 0x2000001cff397230 */ /* 0x000fcc0000004100 */
[----:B------:R-:W2:Y:S01]  /*38a0*/  MUFU.RCP R89, R89 ;  /* 0x0000005900597308 */ /* 0x000ea20000001000 */
[----:B---3--:R-:W-:Y:S01]  /*38b0*/  FADD.FTZ R58, R56, 1 ;  /* 0x3f800000383a7421 */ /* 0x008fe20000010000 */
[----:B------:R-:W-:Y:S01]  /*38c0*/  HADD2.F32 R56, -RZ, R33.H0_H0 ;  /* 0x20000021ff387230 */ /* 0x000fe20000004100 */
[----:B0-----:R-:W-:Y:S01]  /*38d0*/  FADD.FTZ R101, -R87, 1 ;  /* 0x3f80000057657421 */ /* 0x001fe20000010100 */
[----:B------:R-:W-:-:S03]  /*38e0*/  HADD2.F32 R33, -RZ, R42.H1_H1 ;  /* 0x3000002aff217230 */ /* 0x000fc60000004100 */
[----:B------:R-:W-:Y:S01]  /*38f0*/  FFMA.FTZ R101, R76, R101, 1 ;  /* 0x3f8000004c657423 */ /* 0x000fe20000010065 */
[----:B------:R-:W0:Y:S01]  /*3900*/  MUFU.RCP R58, R58 ;  /* 0x0000003a003a7308 */ /* 0x000e220000001000 */
[----:B-1----:R-:W-:Y:S02]  /*3910*/  FADD.FTZ R73, R73, 1 ;  /* 0x3f80000049497421 */ /* 0x002fe40000010000 */
[----:B------:R-:W-:-:S05]  /*3920*/  FMUL.FTZ R96, R56, -1.4426950216293334961 ;  /* 0xbfb8aa3b38607820 */ /* 0x000fca0000410000 */
[----:B------:R1:W3:Y:S01]  /*3930*/  MUFU.EX2 R80, R60 ;  /* 0x0000003c00507308 */ /* 0x0002e20000000800 */
[----:B--2---:R-:W-:Y:S02]  /*3940*/  FMUL.FTZ R61, R102, R89 ;  /* 0x00000059663d7220 */ /* 0x004fe40000410000 */
[----:B------:R-:W-:-:S04]  /*3950*/  FADD.FTZ R31, -R89, 1 ;  /* 0x3f800000591f7421 */ /* 0x000fc80000010100 */
[----:B------:R-:W-:Y:S01]  /*3960*/  FFMA.FTZ R102, R102, R31, 1 ;  /* 0x3f80000066667423 */ /* 0x000fe2000001001f */
[----:B------:R-:W2:Y:S01]  /*3970*/  MUFU.RCP R94, R94 ;  /* 0x0000005e005e7308 */ /* 0x000ea20000001000 */
[----:B-1----:R-:W-:Y:S02]  /*3980*/  FMUL.FTZ R60, R76, R87 ;  /* 0x000000574c3c7220 */ /* 0x002fe40000410000 */
[----:B0-----:R-:W-:Y:S02]  /*3990*/  FMUL.FTZ R62, R75, R58 ;  /* 0x0000003a4b3e7220 */ /* 0x001fe40000410000 */
[----:B------:R-:W-:Y:S02]  /*39a0*/  FMUL.FTZ R25, R85, R60 ;  /* 0x0000003c55197220 */ /* 0x000fe40000410000 */
[----:B------:R-:W-:Y:S01]  /*39b0*/  FMUL.FTZ R27, R97, R62 ;  /* 0x0000003e611b7220 */ /* 0x000fe20000410000 */
[----:B------:R0:W1:Y:S01]  /*39c0*/  MUFU.EX2 R84, R26 ;  /* 0x0000001a00547308 */ /* 0x0000620000000800 */
[----:B---3--:R-:W-:-:S07]  /*39d0*/  FADD.FTZ R80, R80, 1 ;  /* 0x3f80000050507421 */ /* 0x008fce0000010000 */
[----:B------:R-:W3:Y:S01]  /*39e0*/  MUFU.RCP R100, R100 ;  /* 0x0000006400647308 */ /* 0x000ee20000001000 */
[----:B0-----:R-:W-:Y:S01]  /*39f0*/  HADD2.F32 R26, -RZ, R40.H0_H0 ;  /* 0x20000028ff1a7230 */ /* 0x001fe20000004100 */
[----:B--2---:R-:W-:Y:S02]  /*3a00*/  FMUL.FTZ R63, R83, R94 ;  /* 0x0000005e533f7220 */ /* 0x004fe40000410000 */
[----:B------:R-:W-:-:S04]  /*3a10*/  FADD.FTZ R106, -R94, 1 ;  /* 0x3f8000005e6a7421 */ /* 0x000fc80000010100 */
[----:B------:R0:W-:Y:S01]  /*3a20*/  MUFU.EX2 R86, R59 ;  /* 0x0000003b00567308 */ /* 0x0001e20000000800 */
[----:B-1----:R-:W-:Y:S02]  /*3a30*/  FADD.FTZ R84, R84, 1 ;  /* 0x3f80000054547421 */ /* 0x002fe40000010000 */
[----:B------:R-:W-:Y:S01]  /*3a40*/  FFMA.FTZ R106, R83, R106, 1 ;  /* 0x3f800000536a7423 */ /* 0x000fe2000001006a */
[----:B------:R-:W-:-:S04]  /*3a50*/  HADD2.F32 R83, -RZ, R35.H0_H0 ;  /* 0x20000023ff537230 */ /* 0x000fc80000004100 */
[----:B------:R-:W1:Y:S01]  /*3a60*/  MUFU.RCP R104, R73 ;  /* 0x0000004900687308 */ /* 0x000e620000001000 */
[----:B0-----:R-:W-:Y:S01]  /*3a70*/  FFMA.FTZ R59, R25, R26, R98 ;  /* 0x0000001a193b7223 */ /* 0x001fe20000010062 */
[----:B------:R-:W-:Y:S01]  /*3a80*/  HADD2.F32 R98, -RZ, R38.H0_H0 ;  /* 0x20000026ff627230 */ /* 0x000fe20000004100 */
[----:B------:R-:W-:Y:S02]  /*3a90*/  FMUL.FTZ R26, R90, R61 ;  /* 0x0000003d5a1a7220 */ /* 0x000fe40000410000 */
[----:B---3--:R-:W-:Y:S02]  /*3aa0*/  FMUL.FTZ R65, R77, R100 ;  /* 0x000000644d417220 */ /* 0x008fe40000410000 */
[----:B------:R-:W-:Y:S01]  /*3ab0*/  FFMA.FTZ R32, R26, R32, R59 ;  /* 0x000000201a207223 */ /* 0x000fe2000001003b */
[----:B------:R0:W-:Y:S01]  /*3ac0*/  MUFU.RCP R107, R80 ;  /* 0x00000050006b7308 */ /* 0x0001e20000001000 */
[----:B------:R-:W-:Y:S01]  /*3ad0*/  HADD2.F32 R59, -RZ, R28.H1_H1 ;  /* 0x3000001cff3b7230 */ /* 0x000fe20000004100 */
[----:B------:R-:W-:-:S02]  /*3ae0*/  FMUL.FTZ R28, R99, R63 ;  /* 0x0000003f631c7220 */ /* 0x000fc40000410000 */
[----:B------:R-:W-:Y:S01]  /*3af0*/  FFMA.FTZ R37, R27, R36, R32 ;  /* 0x000000241b257223 */ /* 0x000fe20000010020 */
[----:B------:R-:W-:Y:S01]  /*3b00*/  HADD2.F32 R32, -RZ, R41.H1_H1 ;  /* 0x30000029ff207230 */ /* 0x000fe20000004100 */
[----:B------:R-:W-:Y:S02]  /*3b10*/  FMUL.FTZ R29, R98, R65 ;  /* 0x00000041621d7220 */ /* 0x000fe40000410000 */
[----:B------:R-:W2:Y:S01]  /*3b20*/  MUFU.RCP R108, R84 ;  /* 0x00000054006c7308 */ /* 0x000ea20000001000 */
[----:B-1----:R-:W-:Y:S01]  /*3b30*/  FMUL.FTZ R73, R105, R104 ;  /* 0x0000006869497220 */ /* 0x002fe20000410000 */
[----:B0-----:R-:W-:Y:S01]  /*3b40*/  HADD2.F32 R80, -RZ, R34.H1_H1 ;  /* 0x30000022ff507230 */ /* 0x001fe20000004100 */
[----:B------:R-:W-:Y:S02]  /*3b50*/  FFMA.FTZ R32, R28, R32, R37 ;  /* 0x000000201c207223 */ /* 0x000fe40000010025 */
[----:B------:R-:W-:Y:S02]  /*3b60*/  FADD.FTZ R86, R86, 1 ;  /* 0x3f80000056567421 */ /* 0x000fe40000010000 */
[----:B------:R-:W-:Y:S01]  /*3b70*/  FFMA.FTZ R31, R29, R30, R32 ;  /* 0x0000001e1d1f7223 */ /* 0x000fe20000010020 */
[----:B------:R-:W-:Y:S01]  /*3b80*/  MUFU.EX2 R82, R82 ;  /* 0x0000005200527308 */ /* 0x000fe20000000800 */
[----:B------:R-:W-:-:S02]  /*3b90*/  FADD.FTZ R32, -R58, 1 ;  /* 0x3f8000003a207421 */ /* 0x000fc40000010100 */
[----:B------:R-:W-:-:S05]  /*3ba0*/  FMUL.FTZ R30, R92, R73 ;  /* 0x000000495c1e7220 */ /* 0x000fca0000410000 */
[----:B------:R-:W-:Y:S01]  /*3bb0*/  MUFU.RCP R34, R86 ;  /* 0x0000005600227308 */ /* 0x000fe20000001000 */
[----:B--2---:R-:W-:-:S07]  /*3bc0*/  FMUL.FTZ R76, R79, R108 ;  /* 0x0000006c4f4c7220 */ /* 0x004fce0000410000 */
[----:B------:R-:W0:Y:S08]  /*3bd0*/  MUFU.EX2 R103, R103 ;  /* 0x0000006700677308 */ /* 0x000e300000000800 */
[----:B------:R-:W1:Y:S08]  /*3be0*/  MUFU.EX2 R96, R96 ;  /* 0x0000006000607308 */ /* 0x000e700000000800 */
[----:B------:R-:W-:Y:S01]  /*3bf0*/  MUFU.EX2 R95, R95 ;  /* 0x0000005f005f7308 */ /* 0x000fe20000000800 */
[----:B0-----:R-:W-:-:S02]  /*3c00*/  FADD.FTZ R103, R103, 1 ;  /* 0x3f80000067677421 */ /* 0x001fc40000010000 */
[----:B-1----:R-:W-:-:S05]  /*3c10*/  FADD.FTZ R96, R96, 1 ;  /* 0x3f80000060607421 */ /* 0x002fca0000010000 */
[----:B------:R-:W-:Y:S01]  /*3c20*/  MUFU.RCP R111, R96 ;  /* 0x00000060006f7308 */ /* 0x000fe20000001000 */
[----:B----4-:R0:W-:Y:S04]  /*3c30*/  STS.128 [R6.X16], R48 ;  /* 0x0000003006007388 */ /* 0x0101e8000000cc00 */
[----:B-----5:R1:W-:Y:S01]  /*3c40*/  STS.128 [R6.X16+0x200], R52 ;  /* 0x0002003406007388 */ /* 0x0203e2000000cc00 */
[----:B------:R-:W-:-:S06]  /*3c50*/  NOP ;  /* 0x0000000000007918 */ /* 0x000fcc0000000000 */
[----:B------:R-:W2:Y:S01]  /*3c60*/  LDS.128 R36, [R8.X16] ;  /* 0x0000000008247984 */ /* 0x000ea2000000cc00 */
[----:B0-----:R-:W-:Y:S01]  /*3c70*/  FFMA.FTZ R48, R30, R33, R31 ;  /* 0x000000211e307223 */ /* 0x001fe2000001001f */
[--C-:B------:R-:W-:Y:S01]  /*3c80*/  HADD2.F32 R33, -RZ, R43.reuse.H0_H0 ;  /* 0x2000002bff217230 */ /* 0x100fe20000004100 */
[----:B------:R-:W-:Y:S01]  /*3c90*/  FMUL.FTZ R49, R80, -1.4426950216293334961 ;  /* 0xbfb8aa3b50317820 */ /* 0x000fe20000410000 */
[----:B------:R-:W-:Y:S01]  /*3ca0*/  HADD2.F32 R50, -RZ, R43.H1_H1 ;  /* 0x3000002bff327230 */ /* 0x000fe20000004100 */
[----:B-1----:R-:W-:Y:S02]  /*3cb0*/  FFMA.FTZ R55, R75, R32, 1 ;  /* 0x3f8000004b377423 */ /* 0x002fe40000010020 */
[----:B------:R-:W-:Y:S01]  /*3cc0*/  FMUL.FTZ R75, R78, R107 ;  /* 0x0000006b4e4b7220 */ /* 0x000fe20000410000 */
[----:B------:R0:W1:Y:S01]  /*3cd0*/  MUFU.EX2 R113, R49 ;  /* 0x0000003100717308 */ /* 0x0000620000000800 */
[----:B------:R-:W-:Y:S02]  /*3ce0*/  FADD.FTZ R32, -R100, 1 ;  /* 0x3f80000064207421 */ /* 0x000fe40000010100 */
[----:B------:R-:W-:-:S02]  /*3cf0*/  FMUL.FTZ R31, R91, R75 ;  /* 0x0000004b5b1f7220 */ /* 0x000fc40000410000 */
[----:B------:R-:W-:Y:S01]  /*3d00*/  FFMA.FTZ R109, R77, R32, 1 ;  /* 0x3f8000004d6d7423 */ /* 0x000fe20000010020 */
[----:B------:R-:W-:Y:S01]  /*3d10*/  HADD2.F32 R77, -RZ, R35.H1_H1 ;  /* 0x30000023ff4d7230 */ /* 0x000fe20000004100 */
[----:B------:R-:W-:Y:S02]  /*3d20*/  FFMA.FTZ R51, R31, R33, R48 ;  /* 0x000000211f337223 */ /* 0x000fe40000010030 */
[----:B------:R-:W-:Y:S01]  /*3d30*/  FADD.FTZ R33, -R107, 1 ;  /* 0x3f8000006b217421 */ /* 0x000fe20000010100 */
[----:B0-----:R-:W-:Y:S01]  /*3d40*/  HADD2.F32 R49, -RZ, R44.H0_H0 ;  /* 0x2000002cff317230 */ /* 0x001fe20000004100 */
[----:B------:R-:W-:Y:S02]  /*3d50*/  FADD.FTZ R48, -R104, 1 ;  /* 0x3f80000068307421 */ /* 0x000fe40000010100 */
[----:B------:R-:W-:Y:S02]  /*3d60*/  FMUL.FTZ R32, R93, R76 ;  /* 0x0000004c5d207220 */ /* 0x000fe40000410000 */
[----:B------:R-:W-:-:S02]  /*3d70*/  FFMA.FTZ R110, R78, R33, 1 ;  /* 0x3f8000004e6e7423 */ /* 0x000fc40000010021 */
[----:B------:R-:W-:Y:S02]  /*3d80*/  FMUL.FTZ R78, R81, R34 ;  /* 0x00000022514e7220 */ /* 0x000fe40000410000 */
[----:B------:R-:W-:Y:S02]  /*3d90*/  FFMA.FTZ R105, R105, R48, 1 ;  /* 0x3f80000069697423 */ /* 0x000fe40000010030 */
[----:B------:R-:W-:Y:S02]  /*3da0*/  FMUL.FTZ R35, R83, -1.4426950216293334961 ;  /* 0xbfb8aa3b53237820 */ /* 0x000fe40000410000 */
[----:B------:R-:W-:Y:S02]  /*3db0*/  FFMA.FTZ R50, R32, R50, R51 ;  /* 0x0000003220327223 */ /* 0x000fe40000010033 */
[----:B------:R-:W-:Y:S01]  /*3dc0*/  FADD.FTZ R48, -R108, 1 ;  /* 0x3f8000006c307421 */ /* 0x000fe20000010100 */
[----:B------:R0:W3:Y:S01]  /*3dd0*/  MUFU.EX2 R114, R35 ;  /* 0x0000002300727308 */ /* 0x0000e20000000800 */
[----:B------:R-:W-:Y:S01]  /*3de0*/  FMUL.FTZ R33, R57, R78 ;  /* 0x0000004e39217220 */ /* 0x000fe20000410000 */
[----:B--2---:R-:W-:Y:S01]  /*3df0*/  HADD2.F32 R86, -RZ, R38.H0_H0 ;  /* 0x20000026ff567230 */ /* 0x004fe20000004100 */
[----:B------:R-:W-:Y:S01]  /*3e00*/  FFMA.FTZ R112, R79, R48, 1 ;  /* 0x3f8000004f707423 */ /* 0x000fe20000010030 */
[--C-:B------:R-:W-:Y:S01]  /*3e10*/  HADD2.F32 R84, -RZ, R37.reuse.H1_H1 ;  /* 0x30000025ff547230 */ /* 0x100fe20000004100 */
[----:B------:R-:W-:Y:S01]  /*3e20*/  FADD.FTZ R52, -R34, 1 ;  /* 0x3f80000022347421 */ /* 0x000fe20000010100 */
[--C-:B------:R-:W-:Y:S01]  /*3e30*/  HADD2.F32 R79, -RZ, R36.reuse.H0_H0 ;  /* 0x20000024ff4f7230 */ /* 0x100fe20000004100 */
[----:B------:R-:W-:Y:S01]  /*3e40*/  FADD.FTZ R54, R82, 1 ;  /* 0x3f80000052367421 */ /* 0x000fe20000010000 */
[----:B------:R-:W-:Y:S01]  /*3e50*/  HADD2.F32 R82, -RZ, R36.H1_H1 ;  /* 0x30000024ff527230 */ /* 0x000fe20000004100 */
[----:B0-----:R-:W-:Y:S01]  /*3e60*/  FFMA.FTZ R35, R33, R49, R50 ;  /* 0x0000003121237223 */ /* 0x001fe20000010032 */
[----:B------:R-:W-:Y:S01]  /*3e70*/  HADD2.F32 R88, -RZ, R38.H1_H1 ;  /* 0x30000026ff587230 */ /* 0x000fe20000004100 */
[----:B------:R-:W0:Y:S01]  /*3e80*/  LDS.128 R48, [R8.X16+0x10] ;  /* 0x0000100008307984 */ /* 0x000e22000000cc00 */
[----:B------:R-:W-:Y:S01]  /*3e90*/  FMUL.FTZ R53, R77, -1.4426950216293334961 ;  /* 0xbfb8aa3b4d357820 */ /* 0x000fe20000410000 */
[----:B------:R-:W-:Y:S01]  /*3ea0*/  MUFU.RCP R54, R54 ;  /* 0x0000003600367308 */ /* 0x000fe20000001000 */
[----:B------:R-:W-:Y:S01]  /*3eb0*/  FFMA.FTZ R52, R81, R52, 1 ;  /* 0x3f80000051347423 */ /* 0x000fe20000010034 */
[----:B------:R-:W-:Y:S01]  /*3ec0*/  HADD2.F32 R81, -RZ, R37.H0_H0 ;  /* 0x20000025ff517230 */ /* 0x000fe20000004100 */
[----:B------:R-:W-:-:S02]  /*3ed0*/  FMUL.FTZ R37, R98, R86 ;  /* 0x0000005662257220 */ /* 0x000fc40000410000 */
[----:B------:R-:W-:Y:S01]  /*3ee0*/  FMUL.FTZ R38, R90, R82 ;  /* 0x000000525a267220 */ /* 0x000fe20000410000 */
[--C-:B------:R-:W-:Y:S01]  /*3ef0*/  HADD2.F32 R90, -RZ, R39.reuse.H0_H0 ;  /* 0x20000027ff5a7230 */ /* 0x100fe20000004100 */
[----:B------:R-:W-:Y:S01]  /*3f00*/  FMUL.FTZ R99, R99, R84 ;  /* 0x0000005463637220 */ /* 0x000fe20000410000 */
[----:B------:R-:W2:Y:S01]  /*3f10*/  MUFU.EX2 R53, R53 ;  /* 0x0000003500357308 */ /* 0x000ea20000000800 */
[----:B------:R-:W-:Y:S01]  /*3f20*/  FMUL.FTZ R36, R85, R79 ;  /* 0x0000004f55247220 */ /* 0x000fe20000410000 */
[----:B------:R-:W-:Y:S01]  /*3f30*/  HADD2.F32 R85, -RZ, R39.H1_H1 ;  /* 0x30000027ff557230 */ /* 0x000fe20000004100 */
[----:B------:R-:W-:Y:S02]  /*3f40*/  FMUL.FTZ R100, R100, R37 ;  /* 0x0000002564647220 */ /* 0x000fe40000410000 */
[----:B------:R-:W-:Y:S02]  /*3f50*/  FMUL.FTZ R37, R92, R88 ;  /* 0x000000585c257220 */ /* 0x000fe40000410000 */
[----:B------:R-:W-:Y:S01]  /*3f60*/  FMUL.FTZ R89, R89, R38 ;  /* 0x0000002659597220 */ /* 0x000fe20000410000 */
[----:B------:R-:W4:Y:S01]  /*3f70*/  MUFU.RCP R92, R103 ;  /* 0x00000067005c7308 */ /* 0x000f220000001000 */
[----:B------:R-:W-:-:S02]  /*3f80*/  FMUL.FTZ R99, R94, R99 ;  /* 0x000000635e637220 */ /* 0x000fc40000410000 */
[----:B------:R-:W-:Y:S02]  /*3f90*/  FMUL.FTZ R104, R104, R37 ;  /* 0x0000002568687220 */ /* 0x000fe40000410000 */
[----:B------:R-:W-:Y:S02]  /*3fa0*/  FMUL.FTZ R93, R93, R85 ;  /* 0x000000555d5d7220 */ /* 0x000fe40000410000 */
[----:B------:R-:W-:Y:S02]  /*3fb0*/  FMUL.FTZ R37, R89, R102 ;  /* 0x0000006659257220 */ /* 0x000fe40000410000 */
[----:B------:R-:W-:Y:S02]  /*3fc0*/  FMUL.FTZ R106, R99, R106 ;  /* 0x0000006a636a7220 */ /* 0x000fe40000410000 */
[----:B-1----:R-:W-:Y:S02]  /*3fd0*/  FADD.FTZ R99, R113, 1 ;  /* 0x3f80000071637421 */ /* 0x002fe40000010000 */
[----:B---3--:R-:W-:-:S02]  /*3fe0*/  FADD.FTZ R102, R114, 1 ;  /* 0x3f80000072667421 */ /* 0x008fc40000010000 */
[----:B------:R-:W-:Y:S02]  /*3ff0*/  FMUL.FTZ R93, R108, R93 ;  /* 0x0000005d6c5d7220 */ /* 0x000fe40000410000 */
[----:B------:R-:W-:Y:S01]  /*4000*/  FADD.FTZ R94, R95, 1 ;  /* 0x3f8000005f5e7421 */ /* 0x000fe20000010000 */
[----:B------:R-:W1:Y:S01]  /*4010*/  MUFU.RCP R99, R99 ;  /* 0x0000006300637308 */ /* 0x000e620000001000 */
[----:B------:R-:W-:Y:S02]  /*4020*/  FMUL.FTZ R36, R87, R36 ;  /* 0x0000002457247220 */ /* 0x000fe40000410000 */
[----:B------:R-:W-:Y:S01]  /*4030*/  FMUL.FTZ R97, R97, R81 ;  /* 0x0000005161617220 */ /* 0x000fe20000410000 */
[--C-:B0-----:R-:W-:Y:S01]  /*4040*/  HADD2.F32 R87, -RZ, R48.reuse.H0_H0 ;  /* 0x20000030ff577230 */ /* 0x101fe20000004100 */
[----:B------:R-:W-:Y:S01]  /*4050*/  FMUL.FTZ R112, R93, R112 ;  /* 0x000000705d707220 */ /* 0x000fe20000410000 */
[----:B------:R-:W-:Y:S01]  /*4060*/  HADD2.F32 R96, -RZ, R48.H1_H1 ;  /* 0x30000030ff607230 */ /* 0x000fe20000004100 */
[----:B--2---:R-:W-:Y:S01]  /*4070*/  FADD.FTZ R53, R53, 1 ;  /* 0x3f80000035357421 */ /* 0x004fe20000010000 */
[----:B------:R-:W0:Y:S01]  /*4080*/  MUFU.RCP R102, R102 ;  /* 0x0000006600667308 */ /* 0x000e220000001000 */
[--C-:B------:R-:W-:Y:S01]  /*4090*/  HADD2.F32 R93, -RZ, R49.reuse.H1_H1 ;  /* 0x30000031ff5d7230 */ /* 0x100fe20000004100 */
[----:B------:R-:W-:Y:S01]  /*40a0*/  FMUL.FTZ R58, R58, R97 ;  /* 0x000000613a3a7220 */ /* 0x000fe20000410000 */
[----:B------:R-:W-:Y:S01]  /*40b0*/  HADD2.F32 R89, -RZ, R49.H0_H0 ;  /* 0x20000031ff597230 */ /* 0x000fe20000004100 */
[----:B------:R-:W-:Y:S01]  /*40c0*/  FMUL.FTZ R38, R91, R90 ;  /* 0x0000005a5b267220 */ /* 0x000fe20000410000 */
[--C-:B------:R-:W-:Y:S01]  /*40d0*/  HADD2.F32 R91, -RZ, R50.reuse.H0_H0 ;  /* 0x20000032ff5b7230 */ /* 0x100fe20000004100 */
[----:B------:R-:W-:Y:S01]  /*40e0*/  FMUL.FTZ R105, R104, R105 ;  /* 0x0000006968697220 */ /* 0x000fe20000410000 */
[----:B------:R-:W-:Y:S01]  /*40f0*/  HADD2.F32 R98, -RZ, R50.H1_H1 ;  /* 0x30000032ff627230 */ /* 0x000fe20000004100 */
[----:B------:R-:W2:Y:S01]  /*4100*/  MUFU.RCP R94, R94 ;  /* 0x0000005e005e7308 */ /* 0x000ea20000001000 */
[--C-:B------:R-:W-:Y:S01]  /*4110*/  HADD2.F32 R95, -RZ, R51.reuse.H0_H0 ;  /* 0x20000033ff5f7230 */ /* 0x100fe20000004100 */
[----:B------:R-:W-:Y:S01]  /*4120*/  FMUL.FTZ R57, R57, R87 ;  /* 0x0000005739397220 */ /* 0x000fe20000410000 */
[----:B------:R-:W-:Y:S01]  /*4130*/  HADD2.F32 R97, -RZ, R51.H1_H1 ;  /* 0x30000033ff617230 */ /* 0x000fe20000004100 */
[----:B------:R-:W-:-:S02]  /*4140*/  FADD.FTZ R48, -R54, 1 ;  /* 0x3f80000036307421 */ /* 0x000fc40000010100 */
[----:B------:R-:W-:Y:S02]  /*4150*/  FMUL.FTZ R49, R59, R96 ;  /* 0x000000603b317220 */ /* 0x000fe40000410000 */
[----:B------:R3:W5:Y:S01]  /*4160*/  MUFU.RCP R104, R53 ;  /* 0x0000003500687308 */ /* 0x0007620000001000 */
[----:B----4-:R-:W-:Y:S02]  /*4170*/  FADD.FTZ R50, -R92, 1 ;  /* 0x3f8000005c327421 */ /* 0x010fe40000010100 */
[----:B------:R-:W-:Y:S02]  /*4180*/  FMUL.FTZ R51, R72, R93 ;  /* 0x0000005d48337220 */ /* 0x000fe40000410000 */
[----:B------:R-:W-:Y:S02]  /*4190*/  FMUL.FTZ R107, R107, R38 ;  /* 0x000000266b6b7220 */ /* 0x000fe40000410000 */
[----:B------:R-:W-:Y:S02]  /*41a0*/  FMUL.FTZ R38, R100, R109 ;  /* 0x0000006d64267220 */ /* 0x000fe40000410000 */
[----:B------:R-:W-:-:S02]  /*41b0*/  FMUL.FTZ R57, R34, R57 ;  /* 0x0000003922397220 */ /* 0x000fc40000410000 */
[----:B------:R-:W-:Y:S01]  /*41c0*/  FFMA.FTZ R48, R7, R48, 1 ;  /* 0x3f80000007307423 */ /* 0x000fe20000010030 */
[----:B------:R-:W-:Y:S01]  /*41d0*/  F2FP.PACK_AB R38, R105, R38 ;  /* 0x000000266926723e */ /* 0x000fe200000000ff */
[----:B------:R-:W-:Y:S02]  /*41e0*/  FMUL.FTZ R100, R7, R54 ;  /* 0x0000003607647220 */ /* 0x000fe40000410000 */
[----:B------:R-:W-:Y:S02]  /*41f0*/  FMUL.FTZ R49, R54, R49 ;  /* 0x0000003136317220 */ /* 0x000fe40000410000 */
[----:B------:R-:W-:Y:S02]  /*4200*/  FFMA.FTZ R50, R67, R50, 1 ;  /* 0x3f80000043327423 */ /* 0x000fe40000010032 */
[----:B------:R-:W-:Y:S02]  /*4210*/  FMUL.FTZ R51, R92, R51 ;  /* 0x000000335c337220 */ /* 0x000fe40000410000 */
[----:B------:R-:W-:-:S02]  /*4220*/  FADD.FTZ R7, -R111, 1 ;  /* 0x3f8000006f077421 */ /* 0x000fc40000010100 */
[----:B------:R-:W-:Y:S02]  /*4230*/  FMUL.FTZ R34, R74, R89 ;  /* 0x000000594a227220 */ /* 0x000fe40000410000 */
[----:B------:R-:W-:Y:S02]  /*4240*/  FMUL.FTZ R49, R49, R48 ;  /* 0x0000003031317220 */ /* 0x000fe40000410000 */
[----:B------:R-:W-:Y:S02]  /*4250*/  FMUL.FTZ R50, R51, R50 ;  /* 0x0000003233327220 */ /* 0x000fe40000410000 */
[----:B------:R-:W-:Y:S02]  /*4260*/  FFMA.FTZ R7, R56, R7, 1 ;  /* 0x3f80000038077423 */ /* 0x000fe40000010007 */
[----:B------:R-:W-:Y:S02]  /*4270*/  FMUL.FTZ R34, R111, R34 ;  /* 0x000000226f227220 */ /* 0x000fe40000410000 */
[----:B-1----:R-:W-:-:S02]  /*4280*/  FADD.FTZ R51, -R99, 1 ;  /* 0x3f80000063337421 */ /* 0x002fc40000010100 */
[----:B0-----:R-:W-:Y:S02]  /*4290*/  FADD.FTZ R48, -R102, 1 ;  /* 0x3f80000066307421 */ /* 0x001fe40000010100 */
[----:B------:R-:W-:Y:S02]  /*42a0*/  FMUL.FTZ R7, R34, R7 ;  /* 0x0000000722077220 */ /* 0x000fe40000410000 */
[----:B---3--:R-:W-:Y:S02]  /*42b0*/  FFMA.FTZ R53, R80, R51, 1 ;  /* 0x3f80000050357423 */ /* 0x008fe40000010033 */
[----:B------:R-:W-:Y:S02]  /*42c0*/  FFMA.FTZ R54, R83, R48, 1 ;  /* 0x3f80000053367423 */ /* 0x000fe40000010030 */
[----:B------:R-:W-:Y:S02]  /*42d0*/  FMUL.FTZ R36, R36, R101 ;  /* 0x0000006524247220 */ /* 0x000fe40000410000 */
[----:B--2---:R-:W-:-:S02]  /*42e0*/  FADD.FTZ R34, -R94, 1 ;  /* 0x3f8000005e227421 */ /* 0x004fc40000010100 */
[----:B------:R-:W-:Y:S01]  /*42f0*/  FMUL.FTZ R51, R70, R91 ;  /* 0x0000005b46337220 */ /* 0x000fe20000410000 */
[----:B------:R-:W-:Y:S01]  /*4300*/  F2FP.PACK_AB R36, R37, R36 ;  /* 0x000000242524723e */ /* 0x000fe200000000ff */
[----:B------:R-:W-:Y:S02]  /*4310*/  FMUL.FTZ R48, R71, R98 ;  /* 0x0000006247307220 */ /* 0x000fe40000410000 */
[----:B------:R-:W-:Y:S02]  /*4320*/  FMUL.FTZ R101, R56, R111 ;  /* 0x0000006f38657220 */ /* 0x000fe40000410000 */
[----:B------:R-:W-:Y:S02]  /*4330*/  FMUL.FTZ R52, R57, R52 ;  /* 0x0000003439347220 */ /* 0x000fe40000410000 */
[----:B-----5:R-:W-:Y:S02]  /*4340*/  FADD.FTZ R56, -R104, 1 ;  /* 0x3f80000068387421 */ /* 0x020fe40000010100 */
[----:B------:R-:W-:-:S02]  /*4350*/  FMUL.FTZ R57, R66, R95 ;  /* 0x0000005f42397220 */ /* 0x000fc40000410000 */
[----:B------:R-:W-:Y:S02]  /*4360*/  FMUL.FTZ R103, R64, R97 ;  /* 0x0000006140677220 */ /* 0x000fe40000410000 */
[----:B------:R-:W-:Y:S02]  /*4370*/  FFMA.FTZ R34, R69, R34, 1 ;  /* 0x3f80000045227423 */ /* 0x000fe40000010022 */
[----:B------:R-:W-:Y:S02]  /*4380*/  FMUL.FTZ R51, R94, R51 ;  /* 0x000000335e337220 */ /* 0x000fe40000410000 */
[----:B------:R-:W-:Y:S02]  /*4390*/  FMUL.FTZ R48, R99, R48 ;  /* 0x0000003063307220 */ /* 0x000fe40000410000 */
[----:B------:R-:W-:Y:S02]  /*43a0*/  FFMA.FTZ R56, R77, R56, 1 ;  /* 0x3f8000004d387423 */ /* 0x000fe40000010038 */
[----:B------:R-:W-:-:S02]  /*43b0*/  FMUL.FTZ R57, R102, R57 ;  /* 0x0000003966397220 */ /* 0x000fc40000410000 */
[----:B------:R-:W-:Y:S02]  /*43c0*/  FMUL.FTZ R103, R104, R103 ;  /* 0x0000006768677220 */ /* 0x000fe40000410000 */
[----:B------:R-:W-:Y:S02]  /*43d0*/  FMUL.FTZ R34, R51, R34 ;  /* 0x0000002233227220 */ /* 0x000fe40000410000 */
[----:B------:R-:W-:Y:S01]  /*43e0*/  FMUL.FTZ R53, R48, R53 ;  /* 0x0000003530357220 */ /* 0x000fe20000410000 */
[----:B------:R-:W-:Y:S01]  /*43f0*/  HADD2.F32 R48, -RZ, R44.H1_H1 ;  /* 0x3000002cff307230 */ /* 0x000fe20000004100 */
        /* <DEDUP_REMOVED lines=12> */
[----:B------:R-:W-:Y:S01]  /*44c0*/  LEA R7, R3, R68, 0x1 ;  /* 0x0000004403077211 */ /* 0x000fe200078e08ff */
[----:B------:R-:W-:Y:S01]  /*44d0*/  BAR.SYNC.DEFER_BLOCKING 0x0 ;  /* 0x0000000000007b1d */ /* 0x000fe20000010000 */
[----:B------:R-:W-:Y:S01]  /*44e0*/  F2FP.PACK_AB R59, R103, R54 ;  /* 0x00000036673b723e */ /* 0x000fe200000000ff */
[----:B------:R-:W-:Y:S01]  /*44f0*/  FFMA.FTZ R68, R34, R48, R35 ;  /* 0x0000003022447223 */ /* 0x000fe20000010023 */
[----:B------:R-:W-:Y:S01]  /*4500*/  HADD2.F32 R103, -RZ, R45.H0_H0 ;  /* 0x2000002dff677230 */ /* 0x000fe20000004100 */
[----:B------:R-:W-:-:S02]  /*4510*/  FMUL.FTZ R35, R74, R101 ;  /* 0x000000654a237220 */ /* 0x000fc40000410000 */
[----:B------:R-:W-:Y:S02]  /*4520*/  FMUL.FTZ R80, R80, R99 ;  /* 0x0000006350507220 */ /* 0x000fe40000410000 */
[----:B------:R-:W-:Y:S01]  /*4530*/  FFMA.FTZ R103, R35, R103, R68 ;  /* 0x0000006723677223 */ /* 0x000fe20000010044 */
[----:B------:R-:W-:Y:S01]  /*4540*/  MOV R68, c[0x0][0x16c] ;  /* 0x00005b0000447a02 */ /* 0x000fe20000000f00 */
[----:B------:R-:W-:Y:S02]  /*4550*/  FMUL.FTZ R83, R83, R102 ;  /* 0x0000006653537220 */ /* 0x000fe40000410000 */
[----:B------:R-:W-:Y:S01]  /*4560*/  FMUL.FTZ R77, R77, R104 ;  /* 0x000000684d4d7220 */ /* 0x000fe20000410000 */
[----:B------:R-:W-:-:S03]  /*4570*/  ISETP.GE.AND P1, PT, R68, 0x1, PT ;  /* 0x000000014400780c */ /* 0x000fc60003f26270 */
[----:B------:R-:W-:Y:S01]  /*4580*/  FMUL.FTZ R64, R64, R77 ;  /* 0x0000004d40407220 */ /* 0x000fe20000410000 */
[----:B------:R0:W-:Y:S04]  /*4590*/  STS.128 [R7.X16], R36 ;  /* 0x0000002407007388 */ /* 0x0001e8000000cc00 */
[----:B------:R1:W-:Y:S01]  /*45a0*/  STS.128 [R7.X16+0x10], R56 ;  /* 0x0000103807007388 */ /* 0x0003e2000000cc00 */
[----:B------:R-:W-:-:S06]  /*45b0*/  NOP ;  /* 0x0000000000007918 */ /* 0x000fcc0000000000 */
[----:B------:R-:W2:Y:S04]  /*45c0*/  LDS.128 R48, [R6.X16] ;  /* 0x0000000006307984 */ /* 0x000ea8000000cc00 */
[----:B------:R-:W3:Y:S01]  /*45d0*/  LDS.128 R52, [R6.X16+0x200] ;  /* 0x0002000006347984 */ /* 0x000ee2000000cc00 */
[----:B0-----:R-:W-:Y:S01]  /*45e0*/  HADD2.F32 R37, -RZ, R45.H1_H1 ;  /* 0x3000002dff257230 */ /* 0x001fe20000004100 */
[----:B------:R-:W-:Y:S01]  /*45f0*/  FMUL.FTZ R36, R72, R67 ;  /* 0x0000004348247220 */ /* 0x000fe20000410000 */
[--C-:B------:R-:W-:Y:S01]  /*4600*/  HADD2.F32 R39, -RZ, R46.reuse.H0_H0 ;  /* 0x2000002eff277230 */ /* 0x100fe20000004100 */
[----:B-1----:R-:W-:Y:S02]  /*4610*/  MOV R56, UR7 ;  /* 0x0000000700387c02 */ /* 0x002fe40008000f00 */
[----:B------:R-:W-:Y:S01]  /*4620*/  FFMA.FTZ R38, R36, R37, R103 ;  /* 0x0000002524267223 */ /* 0x000fe20000010067 */
[----:B------:R-:W-:Y:S01]  /*4630*/  MOV R57, UR8 ;  /* 0x0000000800397c02 */ /* 0x000fe20008000f00 */
[----:B------:R-:W-:Y:S01]  /*4640*/  FMUL.FTZ R37, R70, R69 ;  /* 0x0000004546257220 */ /* 0x000fe20000410000 */
[----:B------:R-:W-:-:S02]  /*4650*/  HADD2.F32 R58, -RZ, R46.H1_H1 ;  /* 0x3000002eff3a7230 */ /* 0x000fc40000004100 */
[----:B------:R-:W-:Y:S01]  /*4660*/  HADD2.F32 R59, -RZ, R47.H0_H0 ;  /* 0x2000002fff3b7230 */ /* 0x000fe20000004100 */
[----:B------:R-:W-:-:S04]  /*4670*/  IMAD.WIDE R56, R5, 0x10, R56 ;  /* 0x0000001005387825 */ /* 0x000fc800078e0238 */
[----:B------:R-:W-:Y:S02]  /*4680*/  FFMA.FTZ R39, R37, R39, R38 ;  /* 0x0000002725277223 */ /* 0x000fe40000010026 */
[----:B------:R-:W-:-:S04]  /*4690*/  FMUL.FTZ R38, R71, R80 ;  /* 0x0000005047267220 */ /* 0x000fc80000410000 */
[----:B------:R-:W-:Y:S02]  /*46a0*/  FFMA.FTZ R58, R38, R58, R39 ;  /* 0x0000003a263a7223 */ /* 0x000fe40000010027 */
[----:B------:R-:W-:Y:S01]  /*46b0*/  FMUL.FTZ R39, R66, R83 ;  /* 0x0000005342277220 */ /* 0x000fe20000410000 */
[----:B------:R-:W-:-:S03]  /*46c0*/  HADD2.F32 R66, -RZ, R47.H1_H1 ;  /* 0x3000002fff427230 */ /* 0x000fc60000004100 */
[----:B------:R-:W-:Y:S01]  /*46d0*/  FFMA.FTZ R71, R39, R59, R58 ;  /* 0x0000003b27477223 */ /* 0x000fe2000001003a */
[----:B--2---:R0:W-:Y:S04]  /*46e0*/  STG.E.128 [R56.64], R48 ;  /* 0x0000003038007986 */ /* 0x0041e8000c101d1c */
[----:B---3--:R0:W-:Y:S01]  /*46f0*/  STG.E.128 [R56.64+0x200], R52 ;  /* 0x0002003438007986 */ /* 0x0081e2000c101d1c */
[----:B------:R-:W-:Y:S05]  /*4700*/  @!P0 BRA `(.L_x_1693) ;  /* 0x0000030000008947 */ /* 0x000fea0003800000 */
[----:B------:R-:W-:Y:S01]  /*4710*/  BAR.SYNC.DEFER_BLOCKING 0x0 ;  /* 0x0000000000007b1d */ /* 0x000fe20000010000 */
[----:B0-----:R-:W-:Y:S02]  /*4720*/  FMUL.FTZ R48, R60, R79 ;  /* 0x0000004f3c307220 */ /* 0x001fe40000410000 */
        /* <DEDUP_REMOVED lines=22> */
[----:B------:R0:W-:Y:S01]  /*4890*/  STS.128 [R7.X16], R48 ;  /* 0x0000003007007388 */ /* 0x0001e2000000cc00 */
        /* <DEDUP_REMOVED lines=13> */
[----:B------:R-:W1:Y:S01]  /*4970*/  LDS.128 R56, [R6.X16] ;  /* 0x0000000006387984 */ /* 0x000e62000000cc00 */
[----:B------:R-:W-:Y:S02]  /*4980*/  UIADD3 UR9, UR9, UR7, URZ ;  /* 0x0000000709097290 */ /* 0x000fe4000fffe03f */
[----:B------:R-:W-:Y:S01]  /*4990*/  ULEA UR7, UP0, UR8, UR18, 0x1 ;  /* 0x0000001208077291 */ /* 0x000fe2000f80083f */
[----:B------:R-:W2:Y:S03]  /*49a0*/  LDS.128 R60, [R6.X16+0x200] ;  /* 0x00020000063c7984 */ /* 0x000ea6000000cc00 */
[----:B------:R-:W-:Y:S02]  /*49b0*/  ULEA.HI.X UR8, UR8, UR19, UR9, 0x1, UP0 ;  /* 0x0000001308087291 */ /* 0x000fe400080f0c09 */
[----:B0-----:R-:W-:-:S04]  /*49c0*/  MOV R48, UR7 ;  /* 0x0000000700307c02 */ /* 0x001fc80008000f00 */
[----:B------:R-:W-:-:S05]  /*49d0*/  MOV R49, UR8 ;  /* 0x0000000800317c02 */ /* 0x000fca0008000f00 */
[----:B------:R-:W-:-:S05]  /*49e0*/  IMAD.WIDE R48, R5, 0x10, R48 ;  /* 0x0000001005307825 */ /* 0x000fca00078e0230 */
[----:B-1----:R0:W-:Y:S04]  /*49f0*/  STG.E.128 [R48.64], R56 ;  /* 0x0000003830007986 */ /* 0x0021e8000c101d1c */
[----:B--2---:R0:W-:Y:S02]  /*4a00*/  STG.E.128 [R48.64+0x200], R60 ;  /* 0x0002003c30007986 */ /* 0x0041e4000c101d1c */
.L_x_1693:
[----:B------:R-:W-:Y:S01]  /*4a10*/  BAR.SYNC.DEFER_BLOCKING 0x0 ;  /* 0x0000000000007b1d */ /* 0x000fe20000010000 */
[----:B------:R-:W-:Y:S01]  /*4a20*/  HFMA2.MMA R96, -RZ, RZ, 0, 0 ;  /* 0x00000000ff607435 */ /* 0x000fe200000001ff */
        /* <DEDUP_REMOVED lines=26> */
[----:B------:R-:W-:Y:S01]  /*4bd0*/  UIADD3 UR38, UR37, -0x1, URZ ;  /* 0xffffffff25267890 */ /* 0x000fe2000fffe03f */
[----:B------:R-:W-:Y:S01]  /*4be0*/  MOV R96, RZ ;  /* 0x000000ff00607202 */ /* 0x000fe20000000f00 */
[----:B------:R-:W-:Y:S02]  /*4bf0*/  UMOV UR8, URZ ;  /* 0x0000003f00087c82 */ /* 0x000fe40008000000 */
[----:B------:R-:W-:Y:S02]  /*4c00*/  ULEA.HI UR7, UR38, UR38, URZ, 0x1 ;  /* 0x0000002626077291 */ /* 0x000fe4000f8f083f */
[----:B------:R-:W-:-:S02]  /*4c10*/  UMOV UR9, URZ ;  /* 0x0000003f00097c82 */ /* 0x000fc40008000000 */
[----:B------:R-:W-:-:S04]  /*4c20*/  ULOP3.LUT UR7, UR7, 0xfffffe, URZ, 0xc0, !UPT ;  /* 0x00fffffe07077892 */ /* 0x000fc8000f8ec03f */
[----:B------:R-:W-:-:S03]  /*4c30*/  UIADD3 UR38, UR38, -UR7, URZ ;  /* 0x8000000726267290 */ /* 0x000fc6000fffe03f */
[----:B------:R-:W-:Y:S02]  /*4c40*/  UMOV UR7, URZ ;  /* 0x0000003f00077c82 */ /* 0x000fe40008000000 */
.L_x_1742:
[----:B------:R-:W-:Y:S02]  /*4c50*/  ULDC.64 UR18, c[0x0][0x180] ;  /* 0x0000600000127ab9 */ /* 0x000fe40000000a00 */
[----:B------:R-:W-:Y:S02]  /*4c60*/  UIMAD UR22, UR25, UR18, URZ ;  /* 0x00000012191672a4 */ /* 0x000fe4000f8e023f */
[----:B------:R-:W-:Y:S02]  /*4c70*/  USHF.R.S32.HI UR42, URZ, 0x1f, UR7 ;  /* 0x0000001f3f2a7899 */ /* 0x000fe40008011407 */
[----:B------:R-:W-:Y:S02]  /*4c80*/  UIMAD UR19, UR24, UR19, UR22 ;  /* 0x00000013181372a4 */ /* 0x000fe4000f8e0216 */
[----:B------:R-:W-:Y:S02]  /*4c90*/  UIMAD.WIDE.U32 UR20, UR24, UR18, URZ ;  /* 0x00000012181472a5 */ /* 0x000fe4000f8e003f */
[----:B------:R-:W-:-:S02]  /*4ca0*/  ULDC.64 UR22, c[0x0][0x188] ;  /* 0x0000620000167ab9 */ /* 0x000fc40000000a00 */
[----:B------:R-:W-:Y:S02]  /*4cb0*/  UIMAD UR43, UR42, UR22, URZ ;  /* 0x000000162a2b72a4 */ /* 0x000fe4000f8e023f */
[----:B------:R-:W-:Y:S02]  /*4cc0*/  UIADD3 UR21, UR21, UR19, URZ ;  /* 0x0000001315157290 */ /* 0x000fe4000fffe03f */
[----:B------:R-:W-:Y:S02]  /*4cd0*/  UIMAD UR43, UR7, UR23, UR43 ;  /* 0x00000017072b72a4 */ /* 0x000fe4000f8e022b */
[----:B------:R-:W-:Y:S02]  /*4ce0*/  ULDC.64 UR18, c[0x0][0x1c0] ;  /* 0x0000700000127ab9 */ /* 0x000fe40000000a00 */
[----:B------:R-:W-:Y:S02]  /*4cf0*/  UIMAD UR44, UR42, UR18, URZ ;  /* 0x000000122a2c72a4 */ /* 0x000fe4000f8e023f */
[----:B------:R-:W-:-:S02]  /*4d00*/  UIMAD.WIDE.U32 UR22, UR7, UR22, UR20 ;  /* 0x00000016071672a5 */ /* 0x000fc4000f8e0014 */
[----:B------:R-:W-:Y:S02]  /*4d10*/  UIMAD.WIDE.U32 UR20, UR7, UR18, URZ ;  /* 0x00000012071472a5 */ /* 0x000fe4000f8e003f */
[----:B------:R-:W-:Y:S02]  /*4d20*/  UIMAD UR44, UR7, UR19, UR44 ;  /* 0x00000013072c72a4 */ /* 0x000fe4000f8e022c */
[----:B------:R-:W-:Y:S02]  /*4d30*/  UIADD3 UR43, UR23, UR43, URZ ;  /* 0x0000002b172b7290 */ /* 0x000fe4000fffe03f */
[----:B------:R-:W-:Y:S02]  /*4d40*/  ULDC.64 UR18, c[0x0][0x220] ;  /* 0x0000880000127ab9 */ /* 0x000fe40000000a00 */
[----:B------:R-:W-:Y:S02]  /*4d50*/  ULEA UR23, UP0, UR22, UR18, 0x2 ;  /* 0x0000001216177291 */ /* 0x000fe4000f80103f */
[----:B------:R-:W-:-:S02]  /*4d60*/  ULEA UR45, UP1, UR20, UR35, 0x1 ;  /* 0x00000023142d7291 */ /* 0x000fc4000f82083f */
[----:B------:R-:W-:Y:S02]  /*4d70*/  ULEA.HI.X UR19, UR22, UR19, UR43, 0x2, UP0 ;  /* 0x0000001316137291 */ /* 0x000fe400080f142b */
[----:B0-----:R-:W-:Y:S01]  /*4d80*/  MOV R58, UR23 ;  /* 0x00000017003a7c02 */ /* 0x001fe20008000f00 */
[----:B------:R-:W-:Y:S01]  /*4d90*/  UIADD3 UR18, UR21, UR44, URZ ;  /* 0x0000002c15127290 */ /* 0x000fe2000fffe03f */
[----:B------:R-:W-:Y:S02]  /*4da0*/  MOV R56, UR45 ;  /* 0x0000002d00387c02 */ /* 0x000fe40008000f00 */
[----:B------:R-:W-:Y:S01]  /*4db0*/  MOV R59, UR19 ;  /* 0x00000013003b7c02 */ /* 0x000fe20008000f00 */
[----:B------:R-:W-:-:S04]  /*4dc0*/  ULEA.HI.X UR20, UR20, UR36, UR18, 0x1, UP1 ;  /* 0x0000002414147291 */ /* 0x000fc800088f0c12 */
[----:B------:R0:W2:Y:S02]  /*4dd0*/  LDG.E R97, [R58.64] ;  /* 0x0000001c3a617981 */ /* 0x0000a4000c1e1900 */
[----:B------:R-:W-:Y:S01]  /*4de0*/  MOV R57, UR20 ;  /* 0x0000001400397c02 */ /* 0x000fe20008000f00 */
[----:B------:R-:W-:-:S04]  /*4df0*/  ULDC.64 UR20, c[0x0][0x198] ;  /* 0x0000660000147ab9 */ /* 0x000fc80000000a00 */
[----:B------:R-:W-:-:S05]  /*4e00*/  IMAD.WIDE R56, R5, 0x10, R56 ;  /* 0x0000001005387825 */ /* 0x000fca00078e0238 */
[----:B------:R1:W3:Y:S04]  /*4e10*/  LDG.E.128 R48, [R56.64] ;  /* 0x0000001c38307981 */ /* 0x0002e8000c1e1d00 */
        /* <DEDUP_REMOVED lines=13> */
[----:B-1----:R-:W-:-:S04]  /*4ef0*/  MOV R56, UR20 ;  /* 0x0000001400387c02 */ /* 0x002fc80008000f00 */
[----:B------:R-:W-:-:S05]  /*4f00*/  MOV R57, UR21 ;  /* 0x0000001500397c02 */ /* 0x000fca0008000f00 */
[----:B------:R1:W4:Y:S01]  /*4f10*/  LDG.E R114, [R56.64] ;  /* 0x0000001c38727981 */ /* 0x000322000c1e1900 */
[C---:B------:R-:W-:Y:S02]  /*4f20*/  LOP3.LUT P0, RZ, R2.reuse, 0x1f, RZ, 0xc0, !PT ;  /* 0x0000001f02ff7812 */ /* 0x040fe4000780c0ff */
[----:B0-----:R-:W-:Y:S02]  /*4f30*/  MOV R58, UR37 ;  /* 0x00000025003a7c02 */ /* 0x001fe40008000f00 */
[----:B------:R-:W-:Y:S02]  /*4f40*/  ISETP.NE.AND P1, PT, R2, RZ, PT ;  /* 0x000000ff0200720c */ /* 0x000fe40003f25270 */
[----:B------:R-:W-:Y:S01]  /*4f50*/  ISETP.LT.OR P0, PT, R58, 0x2, P0 ;  /* 0x000000023a00780c */ /* 0x000fe20000701670 */
[----:B------:R-:W-:Y:S01]  /*4f60*/  HFMA2.MMA R60, -RZ, RZ, 0, 1.52587890625e-05 ;  /* 0x00000100ff3c7435 */ /* 0x000fe200000001ff */
[----:B------:R-:W-:Y:S02]  /*4f70*/  MOV R61, UR37 ;  /* 0x00000025003d7c02 */ /* 0x000fe40008000f00 */
[----:B------:R-:W-:Y:S01]  /*4f80*/  MOV R59, UR38 ;  /* 0x00000026003b7c02 */ /* 0x000fe20008000f00 */
[----:B------:R-:W-:Y:S01]  /*4f90*/  HFMA2.MMA R109, -RZ, RZ, 0, 4.76837158203125e-07 ;  /* 0x00000008ff6d7435 */ /* 0x000fe200000001ff */
[----:B------:R-:W-:-:S02]  /*4fa0*/  MOV R63, c[0x0][0x16c] ;  /* 0x00005b00003f7a02 */ /* 0x000fc40000000f00 */
[----:B------:R-:W-:-:S03]  /*4fb0*/  IADD3 R58, R2, 0x200, RZ ;  /* 0x00000200023a7810 */ /* 0x000fc60007ffe0ff */
[----:B------:R-:W-:Y:S02]  /*4fc0*/  @!P1 IMAD R58, R59, R60, UR7 ;  /* 0x000000073b3a9e24 */ /* 0x000fe4000f8e023c */
[----:B-1----:R-:W-:-:S03]  /*4fd0*/  @!P0 IADD3 R56, R61, -0x2, RZ ;  /* 0xfffffffe3d388810 */ /* 0x002fc60007ffe0ff */
[----:B------:R-:W-:Y:S02]  /*4fe0*/  SHF.L.U32 R102, R58, 0x2, RZ ;  /* 0x000000023a667819 */ /* 0x000fe400000006ff */
[----:B------:R-:W-:-:S04]  /*4ff0*/  @!P0 IMAD R56, R56, R63, UR7 ;  /* 0x0000000738388e24 */ /* 0x000fc8000f8e023f */
[----:B------:R-:W-:Y:S01]  /*5000*/  @!P0 IMAD.WIDE R108, R56, R109, UR10 ;  /* 0x0000000a386c8e25 */ /* 0x000fe2000f8e026d */
[--C-:B------:R-:W-:Y:S02]  /*5010*/  HADD2.F32 R162, -RZ, R40.reuse.H0_H0 ;  /* 0x20000028ffa27230 */ /* 0x100fe40000004100 */
[----:B------:R-:W-:Y:S01]  /*5020*/  HADD2.F32 R157, -RZ, R40.H1_H1 ;  /* 0x30000028ff9d7230 */ /* 0x000fe20000004100 */
[----:B------:R-:W-:Y:S01]  /*5030*/  HFMA2.MMA R100, -RZ, RZ, 1.875, 0 ;  /* 0x3f800000ff647435 */ /* 0x000fe200000001ff */
[--C-:B------:R-:W-:Y:S01]  /*5040*/  HADD2.F32 R160, -RZ, R41.reuse.H0_H0 ;  /* 0x20000029ffa07230 */ /* 0x100fe20000004100 */
[----:B------:R-:W-:Y:S02]  /*5050*/  FMUL.FTZ R162, R162, R9 ;  /* 0x00000009a2a27220 */ /* 0x000fe40000410000 */
[----:B------:R-:W-:Y:S01]  /*5060*/  FMUL.FTZ R157, R157, R10 ;  /* 0x0000000a9d9d7220 */ /* 0x000fe20000410000 */
[----:B------:R-:W-:Y:S01]  /*5070*/  HADD2.F32 R155, -RZ, R41.H1_H1 ;  /* 0x30000029ff9b7230 */ /* 0x000fe20000004100 */
[----:B------:R-:W-:Y:S01]  /*5080*/  MOV R101, RZ ;  /* 0x000000ff00657202 */ /* 0x000fe20000000f00 */
[----:B------:R-:W-:Y:S01]  /*5090*/  FMUL.FTZ R160, R160, R11 ;  /* 0x0000000ba0a07220 */ /* 0x000fe20000410000 */
[----:B------:R-:W-:-:S02]  /*50a0*/  HADD2.F32 R158, -RZ, R42.H0_H0 ;  /* 0x2000002aff9e7230 */ /* 0x000fc40000004100 */
[----:B------:R-:W-:Y:S01]  /*50b0*/  FMUL.FTZ R155, R155, R12 ;  /* 0x0000000c9b9b7220 */ /* 0x000fe20000410000 */
[----:B------:R-:W-:Y:S02]  /*50c0*/  HADD2.F32 R153, -RZ, R42.H1_H1 ;  /* 0x3000002aff997230 */ /* 0x000fe40000004100 */
[----:B------:R-:W-:Y:S01]  /*50d0*/  FMUL.FTZ R158, R158, R13 ;  /* 0x0000000d9e9e7220 */ /* 0x000fe20000410000 */
[----:B------:R-:W-:Y:S02]  /*50e0*/  HADD2.F32 R156, -RZ, R43.H0_H0 ;  /* 0x2000002bff9c7230 */ /* 0x000fe40000004100 */
[----:B------:R-:W-:-:S03]  /*50f0*/  FMUL.FTZ R153, R153, R14 ;  /* 0x0000000e99997220 */ /* 0x000fc60000410000 */
[----:B------:R-:W-:Y:S01]  /*5100*/  FMUL.FTZ R156, R156, R15 ;  /* 0x0000000f9c9c7220 */ /* 0x000fe20000410000 */
[----:B------:R-:W-:Y:S01]  /*5110*/  BSSY B0, `(.L_x_1695) ;  /* 0x000007a000007945 */ /* 0x000fe20003800000 */
[----:B--2---:R-:W-:-:S04]  /*5120*/  FMUL.FTZ R113, R97, 1.4426950216293334961 ;  /* 0x3fb8aa3b61717820 */ /* 0x004fc80000410000 */
[----:B------:R-:W-:-:S06]  /*5130*/  FMUL.FTZ R143, R113, R9 ;  /* 0x00000009718f7220 */ /* 0x000fcc0000410000 */
[----:B------:R-:W0:Y:S01]  /*5140*/  MUFU.EX2 R143, R143 ;  /* 0x0000008f008f7308 */ /* 0x000e220000000800 */
[C---:B------:R-:W-:Y:S01]  /*5150*/  FMUL.FTZ R106, R113.reuse, R10 ;  /* 0x0000000a716a7220 */ /* 0x040fe20000410000 */
[----:B---3--:R-:W-:Y:S01]  /*5160*/  STS.128 [R6.X16], R48 ;  /* 0x0000003006007388 */ /* 0x008fe2000000cc00 */
[----:B------:R-:W-:-:S03]  /*5170*/  FMUL.FTZ R105, R113, R11 ;  /* 0x0000000b71697220 */ /* 0x000fc60000410000 */
[----:B----4-:R-:W-:Y:S01]  /*5180*/  STS.128 [R6.X16+0x200], R52 ;  /* 0x0002003406007388 */ /* 0x010fe2000000cc00 */
[----:B------:R-:W-:-:S06]  /*5190*/  NOP ;  /* 0x0000000000007918 */ /* 0x000fcc0000000000 */
[----:B------:R-:W1:Y:S01]  /*51a0*/  LDS.128 R56, [R8.X16] ;  /* 0x0000000008387984 */ /* 0x000e62000000cc00 */
[----:B------:R-:W2:Y:S03]  /*51b0*/  MUFU.EX2 R106, R106 ;  /* 0x0000006a006a7308 */ /* 0x000ea60000000800 */
[----:B------:R-:W3:Y:S04]  /*51c0*/  LDS.128 R60, [R8.X16+0x10] ;  /* 0x00001000083c7984 */ /* 0x000ee8000000cc00 */
[----:B0-----:R0:W-:Y:S01]  /*51d0*/  STS [R102+0x3be0], R143 ;  /* 0x003be08f66007388 */ /* 0x0011e20000000800 */
[----:B------:R-:W-:-:S03]  /*51e0*/  FMUL.FTZ R104, R113, R12 ;  /* 0x0000000c71687220 */ /* 0x000fc60000410000 */
[----:B------:R-:W-:Y:S01]  /*51f0*/  BAR.SYNC.DEFER_BLOCKING 0x0 ;  /* 0x0000000000007b1d */ /* 0x000fe20000010000 */
[----:B------:R-:W-:-:S05]  /*5200*/  FMUL.FTZ R103, R113, R13 ;  /* 0x0000000d71677220 */ /* 0x000fca0000410000 */
[----:B------:R-:W4:Y:S01]  /*5210*/  MUFU.EX2 R105, R105 ;  /* 0x0000006900697308 */ /* 0x000f220000000800 */
[----:B0-----:R-:W-:Y:S01]  /*5220*/  FMUL.FTZ R102, R113, R14 ;  /* 0x0000000e71667220 */ /* 0x001fe20000410000 */
[----:B------:R-:W-:-:S06]  /*5230*/  HADD2.F32 R51, -RZ, R43.H1_H1 ;  /* 0x3000002bff337230 */ /* 0x000fcc0000004100 */
[----:B------:R-:W0:Y:S01]  /*5240*/  MUFU.EX2 R104, R104 ;  /* 0x0000006800687308 */ /* 0x000e220000000800 */
[----:B------:R-:W-:Y:S02]  /*5250*/  FMUL.FTZ R111, R113, R15 ;  /* 0x0000000f716f7220 */ /* 0x000fe40000410000 */
[----:B--2---:R-:W-:-:S05]  /*5260*/  FMUL.FTZ R52, R143, R106 ;  /* 0x0000006a8f347220 */ /* 0x004fca0000410000 */
[----:B------:R-:W2:Y:S01]  /*5270*/  MUFU.EX2 R103, R103 ;  /* 0x0000006700677308 */ /* 0x000ea20000000800 */
[----:B------:R-:W-:Y:S01]  /*5280*/  FFMA.FTZ R50, R162, R106, R157 ;  /* 0x0000006aa2327223 */ /* 0x000fe2000001009d */
[----:B------:R0:W5:Y:S01]  /*5290*/  @!P0 LDG.E.64 R100, [R108.64] ;  /* 0x0000001c6c648981 */ /* 0x000162000c1e1b00 */
[-C--:B------:R-:W-:Y:S02]  /*52a0*/  FMUL.FTZ R121, R113, R16.reuse ;  /* 0x0000001071797220 */ /* 0x080fe40000410000 */
[----:B------:R-:W-:-:S03]  /*52b0*/  FMUL.FTZ R154, R51, R16 ;  /* 0x00000010339a7220 */ /* 0x000fc60000410000 */
[----:B------:R-:W1:Y:S01]  /*52c0*/  MUFU.EX2 R102, R102 ;  /* 0x0000006600667308 */ /* 0x000e620000000800 */
[C---:B----4-:R-:W-:Y:S02]  /*52d0*/  FMUL.FTZ R51, R105.reuse, R52 ;  /* 0x0000003469337220 */ /* 0x050fe40000410000 */
[----:B------:R-:W-:Y:S02]  /*52e0*/  FFMA.FTZ R50, R105, R50, R160 ;  /* 0x0000003269327223 */ /* 0x000fe400000100a0 */
[----:B------:R-:W-:-:S03]  /*52f0*/  FMUL.FTZ R120, R113, R17 ;  /* 0x0000001171787220 */ /* 0x000fc60000410000 */
[----:B------:R-:W4:Y:S01]  /*5300*/  MUFU.EX2 R111, R111 ;  /* 0x0000006f006f7308 */ /* 0x000f220000000800 */
[----:B------:R-:W-:Y:S01]  /*5310*/  ISETP.NE.AND P0, PT, R2, 0x7f, PT ;  /* 0x0000007f0200780c */ /* 0x000fe20003f05270 */
[C---:B0-----:R-:W-:Y:S02]  /*5320*/  FMUL.FTZ R52, R104.reuse, R51 ;  /* 0x0000003368347220 */ /* 0x041fe40000410000 */
[----:B------:R-:W-:Y:S02]  /*5330*/  FFMA.FTZ R50, R104, R50, R155 ;  /* 0x0000003268327223 */ /* 0x000fe4000001009b */
[----:B------:R-:W-:Y:S02]  /*5340*/  FMUL.FTZ R119, R113, R18 ;  /* 0x0000001271777220 */ /* 0x000fe40000410000 */
[----:B------:R-:W0:Y:S01]  /*5350*/  MUFU.EX2 R121, R121 ;  /* 0x0000007900797308 */ /* 0x000e220000000800 */
[C---:B--2---:R-:W-:Y:S02]  /*5360*/  FMUL.FTZ R51, R103.reuse, R52 ;  /* 0x0000003467337220 */ /* 0x044fe40000410000 */
[----:B------:R-:W-:-:S02]  /*5370*/  FFMA.FTZ R50, R103, R50, R158 ;  /* 0x0000003267327223 */ /* 0x000fc4000001009e */
[C---:B------:R-:W-:Y:S02]  /*5380*/  FMUL.FTZ R118, R113.reuse, R19 ;  /* 0x0000001371767220 */ /* 0x040fe40000410000 */
[----:B------:R-:W-:Y:S01]  /*5390*/  FMUL.FTZ R117, R113, R20 ;  /* 0x0000001471757220 */ /* 0x000fe20000410000 */
[----:B------:R-:W2:Y:S01]  /*53a0*/  MUFU.EX2 R120, R120 ;  /* 0x0000007800787308 */ /* 0x000ea20000000800 */
[C---:B-1----:R-:W-:Y:S01]  /*53b0*/  FMUL.FTZ R52, R102.reuse, R51 ;  /* 0x0000003366347220 */ /* 0x042fe20000410000 */
[----:B------:R-:W-:Y:S01]  /*53c0*/  HADD2.F32 R54, -RZ, R44.H0_H0 ;  /* 0x2000002cff367230 */ /* 0x000fe20000004100 */
[----:B------:R-:W-:Y:S01]  /*53d0*/  FFMA.FTZ R50, R102, R50, R153 ;  /* 0x0000003266327223 */ /* 0x000fe20000010099 */
[----:B------:R1:W1:Y:S04]  /*53e0*/  @P0 LDS R126, [R2.X4+0x43e4] ;  /* 0x0043e400027e0984 */ /* 0x0002680000004800 */
[----:B------:R-:W2:Y:S01]  /*53f0*/  MUFU.EX2 R119, R119 ;  /* 0x0000007700777308 */ /* 0x000ea20000000800 */
[----:B----4-:R-:W-:-:S02]  /*5400*/  FMUL.FTZ R52, R111, R52 ;  /* 0x000000346f347220 */ /* 0x010fc40000410000 */
[----:B------:R-:W-:Y:S01]  /*5410*/  FFMA.FTZ R50, R111, R50, R156 ;  /* 0x000000326f327223 */ /* 0x000fe2000001009c */
[----:B------:R4:W1:Y:S01]  /*5420*/  R2UR UR21, R114 ;  /* 0x00000000721573c2 */ /* 0x00086200000e0000 */
[----:B------:R-:W-:-:S03]  /*5430*/  FMUL.FTZ R116, R113, R21 ;  /* 0x0000001571747220 */ /* 0x000fc60000410000 */
[----:B------:R-:W1:Y:S01]  /*5440*/  MUFU.EX2 R118, R118 ;  /* 0x0000007600767308 */ /* 0x000e620000000800 */
[----:B------:R-:W-:Y:S01]  /*5450*/  HADD2.F32 R53, -RZ, R44.H1_H1 ;  /* 0x3000002cff357230 */ /* 0x000fe20000004100 */
[C---:B0-----:R-:W-:Y:S01]  /*5460*/  FMUL.FTZ R51, R121.reuse, R52 ;  /* 0x0000003479337220 */ /* 0x041fe20000410000 */
[----:B----4-:R-:W-:Y:S01]  /*5470*/  HADD2.F32 R114, -RZ, R46.H0_H0 ;  /* 0x2000002eff727230 */ /* 0x010fe20000004100 */
[----:B------:R-:W-:Y:S02]  /*5480*/  FMUL.FTZ R151, R54, R17 ;  /* 0x0000001136977220 */ /* 0x000fe40000410000 */
[----:B------:R-:W-:Y:S02]  /*5490*/  FFMA.FTZ R50, R121, R50, R154 ;  /* 0x0000003279327223 */ /* 0x000fe4000001009a */
[----:B------:R-:W0:Y:S01]  /*54a0*/  MUFU.EX2 R117, R117 ;  /* 0x0000007500757308 */ /* 0x000e220000000800 */
[----:B------:R-:W-:Y:S01]  /*54b0*/  FMUL.FTZ R115, R113, R22 ;  /* 0x0000001671737220 */ /* 0x000fe20000410000 */
[--C-:B------:R-:W-:Y:S01]  /*54c0*/  HADD2.F32 R99, -RZ, R56.reuse.H0_H0 ;  /* 0x20000038ff637230 */ /* 0x100fe20000004100 */
[----:B--2---:R-:W-:Y:S01]  /*54d0*/  FMUL.FTZ R52, R120, R51 ;  /* 0x0000003378347220 */ /* 0x004fe20000410000 */
[----:B------:R-:W-:Y:S01]  /*54e0*/  HADD2.F32 R108, -RZ, R56.H1_H1 ;  /* 0x30000038ff6c7230 */ /* 0x000fe20000004100 */
[----:B------:R-:W-:Y:S01]  /*54f0*/  FMUL.FTZ R152, R53, R18 ;  /* 0x0000001235987220 */ /* 0x000fe20000410000 */
[--C-:B------:R-:W-:Y:S01]  /*5500*/  HADD2.F32 R107, -RZ, R57.reuse.H0_H0 ;  /* 0x20000039ff6b7230 */ /* 0x100fe20000004100 */
[----:B------:R-:W-:Y:S01]  /*5510*/  FMUL.FTZ R145, R114, R21 ;  /* 0x0000001572917220 */ /* 0x000fe20000410000 */
[----:B------:R-:W-:Y:S01]  /*5520*/  HADD2.F32 R110, -RZ, R57.H1_H1 ;  /* 0x30000039ff6e7230 */ /* 0x000fe20000004100 */
[----:B------:R-:W2:Y:S01]  /*5530*/  MUFU.EX2 R116, R116 ;  /* 0x0000007400747308 */ /* 0x000ea20000000800 */
[----:B------:R-:W-:Y:S01]  /*5540*/  HADD2.F32 R56, -RZ, R45.H0_H0 ;  /* 0x2000002dff387230 */ /* 0x000fe20000004100 */
[----:B------:R-:W-:Y:S01]  /*5550*/  FFMA.FTZ R50, R120, R50, R151 ;  /* 0x0000003278327223 */ /* 0x000fe20000010097 */
[----:B------:R-:W-:Y:S01]  /*5560*/  HADD2.F32 R57, -RZ, R46.H1_H1 ;  /* 0x3000002eff397230 */ /* 0x000fe20000004100 */
[----:B------:R-:W-:Y:S01]  /*5570*/  FMUL.FTZ R114, R113, R23 ;  /* 0x0000001771727220 */ /* 0x000fe20000410000 */
[----:B------:R-:W-:Y:S01]  /*5580*/  HADD2.F32 R48, -RZ, R47.H0_H0 ;  /* 0x2000002fff307230 */ /* 0x000fe20000004100 */
[C---:B------:R-:W-:Y:S01]  /*5590*/  FMUL.FTZ R51, R119.reuse, R52 ;  /* 0x0000003477337220 */ /* 0x040fe20000410000 */
[----:B------:R-:W-:Y:S01]  /*55a0*/  HADD2.F32 R55, -RZ, R45.H1_H1 ;  /* 0x3000002dff377230 */ /* 0x000fe20000004100 */
[----:B------:R-:W4:Y:S01]  /*55b0*/  MUFU.EX2 R115, R115 ;  /* 0x0000007300737308 */ /* 0x000f220000000800 */
[----:B------:R-:W-:Y:S01]  /*55c0*/  FMUL.FTZ R149, R56, R19 ;  /* 0x0000001338957220 */ /* 0x000fe20000410000 */
[----:B------:R-:W-:Y:S01]  /*55d0*/  HADD2.F32 R49, -RZ, R47.H1_H1 ;  /* 0x3000002fff317230 */ /* 0x000fe20000004100 */
[----:B------:R-:W-:-:S02]  /*55e0*/  FFMA.FTZ R50, R119, R50, R152 ;  /* 0x0000003277327223 */ /* 0x000fc40000010098 */
[----:B------:R-:W-:Y:S02]  /*55f0*/  FMUL.FTZ R148, R57, R22 ;  /* 0x0000001639947220 */ /* 0x000fe40000410000 */
[----:B------:R-:W-:Y:S01]  /*5600*/  FMUL.FTZ R57, R48, R23 ;  /* 0x0000001730397220 */ /* 0x000fe20000410000 */
[----:B------:R-:W3:Y:S01]  /*5610*/  MUFU.EX2 R114, R114 ;  /* 0x0000007200727308 */ /* 0x000ee20000000800 */
[----:B------:R-:W-:Y:S02]  /*5620*/  FMUL.FTZ R113, R113, R24 ;  /* 0x0000001871717220 */ /* 0x000fe40000410000 */
[C---:B-1----:R-:W-:Y:S02]  /*5630*/  FMUL.FTZ R48, R118.reuse, R51 ;  /* 0x0000003376307220 */ /* 0x042fe40000410000 */
[----:B------:R-:W-:Y:S02]  /*5640*/  FMUL.FTZ R150, R55, R20 ;  /* 0x0000001437967220 */ /* 0x000fe40000410000 */
[----:B------:R-:W-:-:S02]  /*5650*/  FFMA.FTZ R50, R118, R50, R149 ;  /* 0x0000003276327223 */ /* 0x000fc40000010095 */
[----:B------:R-:W-:Y:S01]  /*5660*/  FMUL.FTZ R56, R49, R24 ;  /* 0x0000001831387220 */ /* 0x000fe20000410000 */
[----:B------:R-:W1:Y:S01]  /*5670*/  MUFU.EX2 R113, R113 ;  /* 0x0000007100717308 */ /* 0x000e620000000800 */
[C---:B0-----:R-:W-:Y:S02]  /*5680*/  FMUL.FTZ R49, R117.reuse, R48 ;  /* 0x0000003075317220 */ /* 0x041fe40000410000 */
[----:B------:R-:W-:Y:S02]  /*5690*/  FFMA.FTZ R50, R117, R50, R150 ;  /* 0x0000003275327223 */ /* 0x000fe40000010096 */
[C---:B--2---:R-:W-:Y:S02]  /*56a0*/  FMUL.FTZ R48, R116.reuse, R49 ;  /* 0x0000003174307220 */ /* 0x044fe40000410000 */
[----:B------:R-:W-:Y:S02]  /*56b0*/  FFMA.FTZ R50, R116, R50, R145 ;  /* 0x0000003274327223 */ /* 0x000fe40000010091 */
[----:B----4-:R-:W-:-:S02]  /*56c0*/  FMUL.FTZ R49, R115, R48 ;  /* 0x0000003073317220 */ /* 0x010fc40000410000 */
[----:B------:R-:W-:Y:S01]  /*56d0*/  FFMA.FTZ R50, R115, R50, R148 ;  /* 0x0000003273327223 */ /* 0x000fe20000010094 */
[--C-:B------:R-:W-:Y:S01]  /*56e0*/  HADD2.F32 R109, -RZ, R58.reuse.H0_H0 ;  /* 0x2000003aff6d7230 */ /* 0x100fe20000004100 */
[C---:B---3--:R-:W-:Y:S01]  /*56f0*/  FMUL.FTZ R48, R114.reuse, R49 ;  /* 0x0000003172307220 */ /* 0x048fe20000410000 */
[----:B------:R-:W-:Y:S01]  /*5700*/  HADD2.F32 R112, -RZ, R58.H1_H1 ;  /* 0x3000003aff707230 */ /* 0x000fe20000004100 */
[----:B------:R-:W-:Y:S01]  /*5710*/  FFMA.FTZ R49, R114, R50, R57 ;  /* 0x0000003272317223 */ /* 0x000fe20000010039 */
[--C-:B------:R-:W-:Y:S02]  /*5720*/  HADD2.F32 R58, -RZ, R59.reuse.H0_H0 ;  /* 0x2000003bff3a7230 */ /* 0x100fe40000004100 */
[----:B------:R-:W-:Y:S02]  /*5730*/  HADD2.F32 R122, -RZ, R59.H1_H1 ;  /* 0x3000003bff7a7230 */ /* 0x000fe40000004100 */
[--C-:B------:R-:W-:Y:S02]  /*5740*/  HADD2.F32 R59, -RZ, R60.reuse.H0_H0 ;  /* 0x2000003cff3b7230 */ /* 0x100fe40000004100 */
[----:B------:R-:W-:-:S02]  /*5750*/  HADD2.F32 R123, -RZ, R60.H1_H1 ;  /* 0x3000003cff7b7230 */ /* 0x000fc40000004100 */
[--C-:B------:R-:W-:Y:S02]  /*5760*/  HADD2.F32 R60, -RZ, R61.reuse.H0_H0 ;  /* 0x2000003dff3c7230 */ /* 0x100fe40000004100 */
[----:B------:R-:W-:Y:S02]  /*5770*/  HADD2.F32 R124, -RZ, R61.H1_H1 ;  /* 0x3000003dff7c7230 */ /* 0x000fe40000004100 */
[--C-:B------:R-:W-:Y:S02]  /*5780*/  HADD2.F32 R61, -RZ, R62.reuse.H0_H0 ;  /* 0x2000003eff3d7230 */ /* 0x100fe40000004100 */
[----:B------:R-:W-:Y:S01]  /*5790*/  HADD2.F32 R125, -RZ, R62.H1_H1 ;  /* 0x3000003eff7d7230 */ /* 0x000fe20000004100 */
[C---:B-1----:R-:W-:Y:S01]  /*57a0*/  FMUL.FTZ R48, R113.reuse, R48 ;  /* 0x0000003071307220 */ /* 0x042fe20000410000 */
[--C-:B------:R-:W-:Y:S01]  /*57b0*/  HADD2.F32 R62, -RZ, R63.reuse.H0_H0 ;  /* 0x2000003fff3e7230 */ /* 0x100fe20000004100 */
[----:B------:R-:W-:Y:S01]  /*57c0*/  FFMA.FTZ R49, R113, R49, R56 ;  /* 0x0000003171317223 */ /* 0x000fe20000010038 */
[----:B------:R-:W-:Y:S01]  /*57d0*/  HADD2.F32 R127, -RZ, R63.H1_H1 ;  /* 0x3000003fff7f7230 */ /* 0x000fe20000004100 */
[----:B------:R-:W-:Y:S01]  /*57e0*/  LEA.HI R63, R2, R2, RZ, 0x1e ;  /* 0x00000002023f7211 */ /* 0x000fe200078ff0ff */
[----:B------:R-:W-:Y:S05]  /*57f0*/  @P0 BRA `(.L_x_1696) ;  /* 0x000000b000000947 */ /* 0x000fea0003800000 */
[----:B------:R-:W-:Y:S01]  /*5800*/  ULDC UR19, c[0x0][0x174] ;  /* 0x00005d0000137ab9 */ /* 0x000fe20000000800 */
[----:B------:R-:W-:Y:S01]  /*5810*/  MOV R126, 0x3f800000 ;  /* 0x3f800000007e7802 */ /* 0x000fe20000000f00 */
        /* <DEDUP_REMOVED lines=9> */
.L_x_1696:
[----:B------:R-:W-:Y:S05]  /*58b0*/  BSYNC B0 ;  /* 0x0000000000007941 */ /* 0x000fea0003800000 */
.L_x_1695:
[----:B------:R-:W-:Y:S01]  /*58c0*/  ISETP.GT.U32.AND P0, PT, R2, 0x1f, PT ;  /* 0x0000001f0200780c */ /* 0x000fe20003f04070 */
[----:B------:R2:W-:Y:S01]  /*58d0*/  STS.64 [R63.X8+0x31d0], R48 ;  /* 0x0031d0303f007388 */ /* 0x0005e20000008a00 */
[----:B0-----:R-:W-:Y:S01]  /*58e0*/  FMUL.FTZ R50, R99, UR21 ;  /* 0x0000001563327c20 */ /* 0x001fe20008410000 */
[----:B------:R-:W-:Y:S01]  /*58f0*/  BSSY B0, `(.L_x_1697) ;  /* 0x000006e000007945 */ /* 0x000fe20003800000 */
        /* <DEDUP_REMOVED lines=14> */
[----:B--2---:R-:W-:Y:S02]  /*59e0*/  FMUL.FTZ R49, R127, UR21 ;  /* 0x000000157f317c20 */ /* 0x004fe40008410000 */
        /* <DEDUP_REMOVED lines=31> */
.L_x_1750:
        /* <DEDUP_REMOVED lines=24> */
.L_x_1751:
[----:B------:R-:W-:Y:S02]  /*5d60*/  ISETP.GE.AND P0, PT, R3, 0x10, PT ;  /* 0x000000100300780c */ /* 0x000fe40003f06270 */
[----:B0-----:R-:W-:-:S11]  /*5d70*/  MOV R164, R163 ;  /* 0x000000a300a47202 */ /* 0x001fd60000000f00 */
        /* <DEDUP_REMOVED lines=8> */
[----:B-1---5:R-:W-:Y:S05]  /*5e00*/  CALL.REL.NOINC `($__internal_70_$__cuda_sm70_shflsync_idx_p) ;  /* 0x00004ca000007944 */ /* 0x022fea0003c00000 */
.L_x_1701:
[----:B------:R-:W-:Y:S05]  /*5e10*/  BRA.CONV ~URZ, `(.L_x_1702) ;  /* 0x000000637f007947 */ /* 0x000fea000b800000 */
[----:B-1----:R-:W-:Y:S01]  /*5e20*/  HFMA2.MMA R51, -RZ, RZ, 0, 1.847743988037109375e-06 ;  /* 0x0000001fff337435 */ /* 0x002fe200000001ff */
[----:B------:R-:W-:-:S02]  /*5e30*/  MOV R54, R164 ;  /* 0x000000a400367202 */ /* 0x000fc40000000f00 */
[----:B------:R-:W-:Y:S02]  /*5e40*/  MOV R53, 0x1f ;  /* 0x0000001f00357802 */ /* 0x000fe40000000f00 */
[----:B------:R-:W-:Y:S02]  /*5e50*/  MOV R50, 0xffffffff ;  /* 0xffffffff00327802 */ /* 0x000fe40000000f00 */
[----:B------:R-:W-:Y:S02]  /*5e60*/  MOV R52, 0x5e80 ;  /* 0x00005e8000347802 */ /* 0x000fe40000000f00 */
[----:B-----5:R-:W-:Y:S05]  /*5e70*/  CALL.REL.NOINC `($__internal_70_$__cuda_sm70_shflsync_idx_p) ;  /* 0x00004c3000007944 */ /* 0x020fea0003c00000 */
.L_x_1702:
[----:B------:R-:W-:Y:S05]  /*5e80*/  BRA.DIV ~URZ, `(.L_x_1703) ;  /* 0x000042627f007947 */ /* 0x000fea000b800000 */
[----:B-----5:R-:W0:Y:S04]  /*5e90*/  SHFL.IDX PT, R100, R100, RZ, 0x1f ;  /* 0x00001fff64647589 */ /* 0x020e2800000e0000 */
[----:B------:R2:W3:Y:S04]  /*5ea0*/  SHFL.IDX PT, R53, R101, RZ, 0x1f ;  /* 0x00001fff65357589 */ /* 0x0004e800000e0000 */
[----:B------:R-:W4:Y:S04]  /*5eb0*/  SHFL.UP PT, R161, R161, 0x1, RZ ;  /* 0x04200000a1a17989 */ /* 0x000f2800000e00ff */
[----:B------:R-:W1:Y:S02]  /*5ec0*/  SHFL.UP PT, R164, R164, 0x1, RZ ;  /* 0x04200000a4a47989 */ /* 0x000e6400000e00ff */
.L_x_1752:
[----:B--2---:R-:W2:Y:S01]  /*5ed0*/  LDS.64 R54, [R159+0x31d0] ;  /* 0x0031d0009f367984 */ /* 0x004ea20000000a00 */
[----:B0-----:R-:W-:Y:S01]  /*5ee0*/  MOV R52, R100 ;  /* 0x0000006400347202 */ /* 0x001fe20000000f00 */
[----:B-1-34-:R-:W-:-:S02]  /*5ef0*/  @P1 FFMA.FTZ R53, R53, R161, R164 ;  /* 0x000000a135351223 */ /* 0x01afc400000100a4 */
[----:B------:R-:W0:Y:S02]  /*5f00*/  LDS.64 R48, [R159+0x31d8] ;  /* 0x0031d8009f307984 */ /* 0x000e240000000a00 */
[----:B------:R-:W-:Y:S02]  /*5f10*/  @P1 FMUL.FTZ R52, R52, R161 ;  /* 0x000000a134341220 */ /* 0x000fe40000410000 */
[----:B------:R-:W1:Y:S04]  /*5f20*/  LDS.64 R50, [R159+0x31e0] ;  /* 0x0031e0009f327984 */ /* 0x000e680000000a00 */
[----:B------:R3:W-:Y:S01]  /*5f30*/  STS.64 [R159+0x31d0], R52 ;  /* 0x0031d0349f007388 */ /* 0x0007e20000000a00 */
[C---:B--2---:R-:W-:Y:S02]  /*5f40*/  FFMA.FTZ R55, R54.reuse, R53, R55 ;  /* 0x0000003536377223 */ /* 0x044fe40000010037 */
        /* <DEDUP_REMOVED lines=8> */
.L_x_1698:
[----:B------:R-:W-:Y:S05]  /*5fd0*/  BSYNC B0 ;  /* 0x0000000000007941 */ /* 0x000fea0003800000 */
.L_x_1697:
[----:B------:R-:W-:Y:S01]  /*5fe0*/  WARPSYNC 0xffffffff ;  /* 0xffffffff00007948 */ /* 0x000fe20003800000 */
[----:B------:R-:W-:Y:S01]  /*5ff0*/  BAR.SYNC.DEFER_BLOCKING 0x0 ;  /* 0x0000000000007b1d */ /* 0x000fe20000010000 */
[----:B-1-3--:R-:W-:Y:S01]  /*6000*/  FMUL.FTZ R49, R113, R126 ;  /* 0x0000007e71317220 */ /* 0x00afe20000410000 */
[----:B------:R-:W-:-:S02]  /*6010*/  LOP3.LUT P0, RZ, R2, 0x1f, RZ, 0xc0, !PT ;  /* 0x0000001f02ff7812 */ /* 0x000fc4000780c0ff */
[----:B------:R-:W-:Y:S01]  /*6020*/  MOV R51, UR37 ;  /* 0x0000002500337c02 */ /* 0x000fe20008000f00 */
[----:B------:R-:W-:Y:S01]  /*6030*/  FMUL.FTZ R50, R114, R49 ;  /* 0x0000003172327220 */ /* 0x000fe20000410000 */
[----:B------:R-:W-:Y:S01]  /*6040*/  MOV R52, UR7 ;  /* 0x0000000700347c02 */ /* 0x000fe20008000f00 */
[----:B------:R-:W-:Y:S01]  /*6050*/  BSSY B0, `(.L_x_1704) ;  /* 0x0000077000007945 */ /* 0x000fe20003800000 */
[----:B------:R-:W-:Y:S01]  /*6060*/  ISETP.GE.OR P0, PT, R51, c[0x0][0x174], P0 ;  /* 0x00005d0033007a0c */ /* 0x000fe20000706670 */
        /* <DEDUP_REMOVED lines=11> */
[----:B------:R-:W-:-:S04]  /*6120*/  FMUL.FTZ R50, R104, R49 ;  /* 0x0000003168327220 */ /* 0x000fc80000410000 */
[----:B------:R-:W-:-:S04]  /*6130*/  FMUL.FTZ R49, R105, R50 ;  /* 0x0000003269317220 */ /* 0x000fc80000410000 */
[C---:B------:R-:W-:Y:S01]  /*6140*/  FMUL.FTZ R50, R106.reuse, R49 ;  /* 0x000000316a327220 */ /* 0x040fe20000410000 */
[----:B------:R-:W-:Y:S01]  /*6150*/  HFMA2.MMA R49, -RZ, RZ, 0, 0 ;  /* 0x00000000ff317435 */ /* 0x000fe200000001ff */
        /* <DEDUP_REMOVED lines=14> */
[----:B-----5:R-:W-:Y:S02]  /*6240*/  FFMA.FTZ R101, R121, R156, R154 ;  /* 0x0000009c79657223 */ /* 0x020fe4000001009a */
        /* <DEDUP_REMOVED lines=14> */
[----:B------:R-:W-:Y:S01]  /*6330*/  FFMA.FTZ R51, R106, R48, R141 ;  /* 0x000000306a337223 */ /* 0x000fe2000001008d */
[----:B------:R-:W-:Y:S01]  /*6340*/  MOV R48, 0x3f800000 ;  /* 0x3f80000000307802 */ /* 0x000fe20000000f00 */
[----:B------:R-:W-:-:S05]  /*6350*/  FFMA.FTZ R151, R113, R145, R56 ;  /* 0x0000009171977223 */ /* 0x000fca0000010038 */
        /* <DEDUP_REMOVED lines=24> */
.L_x_1753:
        /* <DEDUP_REMOVED lines=26> */
.L_x_1754:
[C---:B------:R-:W-:Y:S01]  /*6680*/  ISETP.NE.AND P0, PT, R2.reuse, 0x1f, PT ;  /* 0x0000001f0200780c */ /* 0x040fe20003f05270 */
[----:B-1-3--:R-:W-:Y:S01]  /*6690*/  FFMA.FTZ R49, R49, R159, R154 ;  /* 0x0000009f31317223 */ /* 0x00afe2000001009a */
[----:B------:R-:W-:Y:S01]  /*66a0*/  MOV R54, R161 ;  /* 0x000000a100367202 */ /* 0x000fe20000000f00 */
[----:B------:R-:W-:-:S02]  /*66b0*/  IMAD R161, R2, 0x28, RZ ;  /* 0x0000002802a17824 */ /* 0x000fc400078e02ff */
[----:B------:R-:W-:-:S03]  /*66c0*/  FMUL.FTZ R48, R48, R159 ;  /* 0x0000009f30307220 */ /* 0x000fc60000410000 */
[----:B------:R-:W-:Y:S04]  /*66d0*/  LDS.64 R50, [R161+0x36f0] ;  /* 0x0036f000a1327984 */ /* 0x000fe80000000a00 */
[----:B0-----:R-:W-:Y:S01]  /*66e0*/  LDS.64 R52, [R161+0x36e8] ;  /* 0x0036e800a1347984 */ /* 0x001fe20000000a00 */
[-C--:B--2-4-:R-:W-:Y:S02]  /*66f0*/  @P0 FFMA.FTZ R55, R55, R56.reuse, R57 ;  /* 0x0000003837370223 */ /* 0x094fe40000010039 */
[----:B------:R-:W-:Y:S02]  /*6700*/  @P0 FMUL.FTZ R54, R54, R56 ;  /* 0x0000003836360220 */ /* 0x000fe40000410000 */
[----:B------:R-:W0:Y:S04]  /*6710*/  LDS.64 R56, [R161+0x36f8] ;  /* 0x0036f800a1387984 */ /* 0x000e280000000a00 */
[----:B------:R1:W-:Y:S01]  /*6720*/  STS.64 [R161+0x36f8], R54 ;  /* 0x0036f836a1007388 */ /* 0x0003e20000000a00 */
[----:B0-----:R-:W-:-:S02]  /*6730*/  FFMA.FTZ R57, R56, R55, R57 ;  /* 0x0000003738397223 */ /* 0x001fc40000010039 */
[----:B------:R-:W-:Y:S02]  /*6740*/  FMUL.FTZ R56, R56, R54 ;  /* 0x0000003638387220 */ /* 0x000fe40000410000 */
[C---:B------:R-:W-:Y:S02]  /*6750*/  FFMA.FTZ R51, R50.reuse, R57, R51 ;  /* 0x0000003932337223 */ /* 0x040fe40000010033 */
[----:B------:R-:W-:Y:S01]  /*6760*/  FMUL.FTZ R50, R50, R56 ;  /* 0x0000003832327220 */ /* 0x000fe20000410000 */
[----:B------:R1:W-:Y:S01]  /*6770*/  STS.64 [R161+0x36f0], R56 ;  /* 0x0036f038a1007388 */ /* 0x0003e20000000a00 */
[C---:B------:R-:W-:Y:S02]  /*6780*/  FFMA.FTZ R53, R52.reuse, R51, R53 ;  /* 0x0000003334357223 */ /* 0x040fe40000010035 */
[----:B------:R-:W-:Y:S01]  /*6790*/  FMUL.FTZ R52, R52, R50 ;  /* 0x0000003234347220 */ /* 0x000fe20000410000 */
[----:B------:R1:W-:Y:S04]  /*67a0*/  STS.64 [R161+0x36e8], R50 ;  /* 0x0036e832a1007388 */ /* 0x0003e80000000a00 */
[----:B------:R1:W-:Y:S02]  /*67b0*/  STS.64 [R161+0x36e0], R52 ;  /* 0x0036e034a1007388 */ /* 0x0003e40000000a00 */
.L_x_1705:
[----:B------:R-:W-:Y:S05]  /*67c0*/  BSYNC B0 ;  /* 0x0000000000007941 */ /* 0x000fea0003800000 */
.L_x_1704:
[----:B------:R-:W-:Y:S01]  /*67d0*/  WARPSYNC 0xffffffff ;  /* 0xffffffff00007948 */ /* 0x000fe20003800000 */
[----:B------:R-:W-:Y:S01]  /*67e0*/  BAR.SYNC.DEFER_BLOCKING 0x0 ;  /* 0x0000000000007b1d */ /* 0x000fe20000010000 */
[----:B01----:R-:W-:Y:S01]  /*67f0*/  FMUL.FTZ R50, R99, R162 ;  /* 0x000000a263327220 */ /* 0x003fe20000410000 */
[----:B------:R-:W-:Y:S01]  /*6800*/  ISETP.NE.AND P0, PT, R2, RZ, PT ;  /* 0x000000ff0200720c */ /* 0x000fe20003f05270 */
[----:B------:R-:W-:Y:S01]  /*6810*/  FMUL.FTZ R108, R108, R157 ;  /* 0x0000009d6c6c7220 */ /* 0x000fe20000410000 */
[----:B------:R-:W-:Y:S01]  /*6820*/  HADD2.F32 R164, -RZ, R42.H1_H1 ;  /* 0x3000002affa47230 */ /* 0x000fe20000004100 */
[----:B------:R-:W-:Y:S01]  /*6830*/  FFMA.FTZ R51, R25, R50, RZ ;  /* 0x0000003219337223 */ /* 0x000fe200000100ff */
[----:B------:R-:W-:Y:S01]  /*6840*/  HADD2.F32 R161, -RZ, R47.H1_H1 ;  /* 0x3000002fffa17230 */ /* 0x000fe20000004100 */
[----:B------:R-:W-:Y:S01]  /*6850*/  FMUL.FTZ R107, R107, R160 ;  /* 0x000000a06b6b7220 */ /* 0x000fe20000410000 */
[----:B------:R-:W-:Y:S01]  /*6860*/  ULDC.64 UR18, c[0x0][0x2b8] ;  /* 0x0000ae0000127ab9 */ /* 0x000fe20000000a00 */
[----:B------:R-:W-:Y:S01]  /*6870*/  FFMA.FTZ R108, R26, R108, R51 ;  /* 0x0000006c1a6c7223 */ /* 0x000fe20000010033 */
[----:B------:R-:W-:Y:S01]  /*6880*/  UIMAD UR18, UR40, UR18, URZ ;  /* 0x00000012281272a4 */ /* 0x000fe2000f8e023f */
[----:B------:R-:W-:Y:S01]  /*6890*/  FMUL.FTZ R110, R110, R155 ;  /* 0x0000009b6e6e7220 */ /* 0x000fe20000410000 */
[----:B------:R-:W-:Y:S01]  /*68a0*/  ULDC UR20, c[0x0][0x174] ;  /* 0x00005d0000147ab9 */ /* 0x000fe20000000800 */
[----:B------:R-:W-:Y:S01]  /*68b0*/  FFMA.FTZ R107, R27, R107, R108 ;  /* 0x0000006b1b6b7223 */ /* 0x000fe2000001006c */
[----:B------:R-:W-:Y:S01]  /*68c0*/  UIADD3 UR20, -UR6, UR20, URZ ;  /* 0x0000001406147290 */ /* 0x000fe2000fffe13f */
[----:B------:R-:W-:Y:S01]  /*68d0*/  FMUL.FTZ R109, R109, R158 ;  /* 0x0000009e6d6d7220 */ /* 0x000fe20000410000 */
[----:B------:R-:W-:Y:S01]  /*68e0*/  UIMAD UR18, UR39, UR19, UR18 ;  /* 0x00000013271272a4 */ /* 0x000fe2000f8e0212 */
[----:B------:R-:W-:Y:S01]  /*68f0*/  FFMA.FTZ R110, R28, R110, R107 ;  /* 0x0000006e1c6e7223 */ /* 0x000fe2000001006b */
[----:B------:R-:W-:Y:S01]  /*6900*/  HADD2.F32 R107, -RZ, R45.H1_H1 ;  /* 0x3000002dff6b7230 */ /* 0x000fe20000004100 */
[----:B------:R-:W-:Y:S01]  /*6910*/  FMUL.FTZ R112, R112, R153 ;  /* 0x0000009970707220 */ /* 0x000fe20000410000 */
[----:B------:R-:W-:Y:S01]  /*6920*/  ULEA UR20, UR20, 0xfffff800, 0xb ;  /* 0xfffff80014147891 */ /* 0x000fe2000f8e583f */
[----:B------:R-:W-:Y:S01]  /*6930*/  FFMA.FTZ R109, R29, R109, R110 ;  /* 0x0000006d1d6d7223 */ /* 0x000fe2000001006e */
[----:B------:R-:W-:Y:S01]  /*6940*/  BSSY B0, `(.L_x_1708) ;  /* 0x00000c6000007945 */ /* 0x000fe20003800000 */
[----:B------:R-:W-:Y:S01]  /*6950*/  FMUL.FTZ R58, R58, R156 ;  /* 0x0000009c3a3a7220 */ /* 0x000fe20000410000 */
[----:B------:R-:W0:Y:S01]  /*6960*/  LDS R63, [R63.X8+0x36e4] ;  /* 0x0036e4003f3f7984 */ /* 0x000e220000008800 */
        /* <DEDUP_REMOVED lines=10> */
[----:B------:R-:W-:Y:S01]  /*6a10*/  HADD2.F32 R123, -RZ, R44.H1_H1 ;  /* 0x3000002cff7b7230 */ /* 0x000fe20000004100 */
[----:B------:R-:W-:Y:S02]  /*6a20*/  FMUL.FTZ R124, R124, R143 ;  /* 0x0000008f7c7c7220 */ /* 0x000fe40000410000 */
[----:B------:R-:W-:Y:S01]  /*6a30*/  FFMA.FTZ R51, R35, R60, R50 ;  /* 0x0000003c23337223 */ /* 0x000fe20000010032 */
[----:B------:R-:W-:Y:S01]  /*6a40*/  P2R R50, PR, RZ, 0x1 ;  /* 0x00000001ff327803 */ /* 0x000fe20000000000 */
[----:B------:R-:W-:Y:S01]  /*6a50*/  FMUL.FTZ R61, R61, R150 ;  /* 0x000000963d3d7220 */ /* 0x000fe20000410000 */
[----:B------:R-:W-:Y:S01]  /*6a60*/  MOV R50, UR7 ;  /* 0x0000000700327c02 */ /* 0x000fe20008000f00 */
[----:B------:R-:W-:Y:S01]  /*6a70*/  FFMA.FTZ R124, R36, R124, R51 ;  /* 0x0000007c247c7223 */ /* 0x000fe20000010033 */
[----:B------:R-:W-:Y:S01]  /*6a80*/  HADD2.F32 R60, -RZ, R41.H1_H1 ;  /* 0x30000029ff3c7230 */ /* 0x000fe20000004100 */
[----:B------:R-:W-:-:S02]  /*6a90*/  FMUL.FTZ R125, R125, R148 ;  /* 0x000000947d7d7220 */ /* 0x000fc40000410000 */
[----:B------:R-:W-:Y:S01]  /*6aa0*/  FFMA.FTZ R61, R37, R61, R124 ;  /* 0x0000003d253d7223 */ /* 0x000fe2000001007c */
[----:B------:R1:W-:Y:S01]  /*6ab0*/  @!P0 STS.64 [R50.X8+0x45e0], R48 ;  /* 0x0045e03032008388 */ /* 0x0003e20000008a00 */
[----:B------:R-:W-:Y:S01]  /*6ac0*/  FMUL.FTZ R62, R62, R145 ;  /* 0x000000913e3e7220 */ /* 0x000fe20000410000 */
[----:B------:R-:W-:Y:S01]  /*6ad0*/  HADD2.F32 R124, -RZ, R46.H0_H0 ;  /* 0x2000002eff7c7230 */ /* 0x000fe20000004100 */
[----:B------:R-:W-:Y:S01]  /*6ae0*/  FFMA.FTZ R52, R38, R125, R61 ;  /* 0x0000007d26347223 */ /* 0x000fe2000001003d */
[----:B------:R-:W-:Y:S01]  /*6af0*/  HADD2.F32 R61, -RZ, R41.H0_H0 ;  /* 0x20000029ff3d7230 */ /* 0x000fe20000004100 */
[----:B------:R-:W-:Y:S01]  /*6b00*/  FFMA.FTZ R51, R60, -R12, R155 ;  /* 0x8000000c3c337223 */ /* 0x000fe2000001009b */
[----:B------:R-:W-:Y:S01]  /*6b10*/  HADD2.F32 R125, -RZ, R44.H0_H0 ;  /* 0x2000002cff7d7230 */ /* 0x000fe20000004100 */
[----:B------:R-:W-:Y:S01]  /*6b20*/  FFMA.FTZ R52, R39, R62, R52 ;  /* 0x0000003e27347223 */ /* 0x000fe20000010034 */
[----:B------:R-:W-:Y:S01]  /*6b30*/  HADD2.F32 R62, -RZ, R40.H1_H1 ;  /* 0x30000028ff3e7230 */ /* 0x000fe20000004100 */
[----:B------:R-:W-:-:S02]  /*6b40*/  FFMA.FTZ R54, R61, -R11, R160 ;  /* 0x8000000b3d367223 */ /* 0x000fc400000100a0 */
[----:B0-----:R-:W-:Y:S01]  /*6b50*/  FFMA.FTZ R126, R63, R126, R128 ;  /* 0x0000007e3f7e7223 */ /* 0x001fe20000010080 */
[----:B------:R-:W-:Y:S01]  /*6b60*/  HADD2.F32 R63, -RZ, R40.H0_H0 ;  /* 0x20000028ff3f7230 */ /* 0x000fe20000004100 */
[----:B------:R-:W-:Y:S02]  /*6b70*/  FFMA.FTZ R57, R62, -R10, R157 ;  /* 0x8000000a3e397223 */ /* 0x000fe4000001009d */
[----:B------:R-:W-:Y:S02]  /*6b80*/  FFMA.FTZ R130, R113, R126, R130 ;  /* 0x0000007e71827223 */ /* 0x000fe40000010082 */
[----:B------:R-:W-:Y:S02]  /*6b90*/  FFMA.FTZ R58, R63, -R9, R162 ;  /* 0x800000093f3a7223 */ /* 0x000fe400000100a2 */
[----:B------:R-:W-:Y:S01]  /*6ba0*/  FFMA.FTZ R114, R114, R130, R129 ;  /* 0x0000008272727223 */ /* 0x000fe20000010081 */
[----:B------:R-:W-:Y:S01]  /*6bb0*/  HADD2.F32 R129, -RZ, R43.H1_H1 ;  /* 0x3000002bff817230 */ /* 0x000fe20000004100 */
[----:B------:R-:W-:-:S02]  /*6bc0*/  FFMA.FTZ R128, R125, -R17, R100 ;  /* 0x800000117d807223 */ /* 0x000fc40000010064 */
[----:B------:R-:W-:Y:S02]  /*6bd0*/  FFMA.FTZ R132, R115, R114, R132 ;  /* 0x0000007273847223 */ /* 0x000fe40000010084 */
[----:B------:R-:W-:Y:S02]  /*6be0*/  FFMA.FTZ R115, R129, -R16, R101 ;  /* 0x8000001081737223 */ /* 0x000fe40000010065 */
[----:B------:R-:W-:Y:S01]  /*6bf0*/  FFMA.FTZ R116, R116, R132, R131 ;  /* 0x0000008474747223 */ /* 0x000fe20000010083 */
[----:B------:R-:W-:Y:S01]  /*6c00*/  HADD2.F32 R131, -RZ, R43.H0_H0 ;  /* 0x2000002bff837230 */ /* 0x000fe20000004100 */
[----:B------:R-:W-:Y:S02]  /*6c10*/  FFMA.FTZ R109, R123, -R18, R152 ;  /* 0x800000127b6d7223 */ /* 0x000fe40000010098 */
[----:B------:R-:W-:Y:S02]  /*6c20*/  FFMA.FTZ R134, R117, R116, R134 ;  /* 0x0000007475867223 */ /* 0x000fe40000010086 */
[----:B------:R-:W-:-:S02]  /*6c30*/  FMUL.FTZ R53, R97, R132 ;  /* 0x0000008461357220 */ /* 0x000fc40000410000 */
[----:B------:R-:W-:Y:S01]  /*6c40*/  FFMA.FTZ R118, R118, R134, R133 ;  /* 0x0000008676767223 */ /* 0x000fe20000010085 */
[----:B------:R-:W-:Y:S01]  /*6c50*/  HADD2.F32 R133, -RZ, R42.H0_H0 ;  /* 0x2000002aff857230 */ /* 0x000fe20000004100 */
[----:B------:R-:W-:Y:S02]  /*6c60*/  FFMA.FTZ R110, R112, -R19, R149 ;  /* 0x80000013706e7223 */ /* 0x000fe40000010095 */
[----:B------:R-:W-:Y:S02]  /*6c70*/  FFMA.FTZ R136, R119, R118, R136 ;  /* 0x0000007677887223 */ /* 0x000fe40000010088 */
[----:B------:R-:W-:Y:S02]  /*6c80*/  FFMA.FTZ R154, R133, -R13, R158 ;  /* 0x8000000d859a7223 */ /* 0x000fe4000001009e */
[----:B------:R-:W-:Y:S02]  /*6c90*/  FFMA.FTZ R120, R120, R136, R135 ;  /* 0x0000008878787223 */ /* 0x000fe40000010087 */
[----:B------:R-:W-:-:S02]  /*6ca0*/  FFMA.FTZ R119, R164, -R14, R153 ;  /* 0x8000000ea4777223 */ /* 0x000fc40000010099 */
[----:B------:R-:W-:Y:S02]  /*6cb0*/  FFMA.FTZ R138, R121, R120, R138 ;  /* 0x00000078798a7223 */ /* 0x000fe4000001008a */
[----:B------:R-:W-:Y:S02]  /*6cc0*/  FMUL.FTZ R113, R136, R17 ;  /* 0x0000001188717220 */ /* 0x000fe40000410000 */
[----:B------:R-:W-:Y:S02]  /*6cd0*/  FFMA.FTZ R111, R111, R138, R140 ;  /* 0x0000008a6f6f7223 */ /* 0x000fe4000001008c */
[----:B------:R-:W-:Y:S02]  /*6ce0*/  FMUL.FTZ R117, R138, R15 ;  /* 0x0000000f8a757220 */ /* 0x000fe40000410000 */
[----:B------:R-:W-:Y:S02]  /*6cf0*/  FFMA.FTZ R102, R102, R111, R137 ;  /* 0x0000006f66667223 */ /* 0x000fe40000010089 */
[----:B------:R-:W-:-:S02]  /*6d00*/  FMUL.FTZ R140, R120, R16 ;  /* 0x00000010788c7220 */ /* 0x000fc40000410000 */
[----:B------:R-:W-:Y:S02]  /*6d10*/  FFMA.FTZ R103, R103, R102, R142 ;  /* 0x0000006667677223 */ /* 0x000fe4000001008e */
[----:B------:R-:W-:Y:S02]  /*6d20*/  FMUL.FTZ R121, R102, R13 ;  /* 0x0000000d66797220 */ /* 0x000fe40000410000 */
[----:B------:R-:W-:Y:S02]  /*6d30*/  FFMA.FTZ R104, R104, R103, R139 ;  /* 0x0000006768687223 */ /* 0x000fe4000001008b */
[----:B-1----:R-:W-:Y:S02]  /*6d40*/  FMUL.FTZ R50, R103, R12 ;  /* 0x0000000c67327220 */ /* 0x002fe40000410000 */
[----:B------:R-:W-:Y:S02]  /*6d50*/  FFMA.FTZ R105, R105, R104, R144 ;  /* 0x0000006869697223 */ /* 0x000fe40000010090 */
[----:B------:R-:W-:-:S02]  /*6d60*/  FMUL.FTZ R55, R104, R11 ;  /* 0x0000000b68377220 */ /* 0x000fc40000410000 */
[----:B------:R-:W-:Y:S01]  /*6d70*/  FFMA.FTZ R106, R106, R105, R141 ;  /* 0x000000696a6a7223 */ /* 0x000fe2000001008d */
[----:B------:R-:W-:Y:S01]  /*6d80*/  HADD2.F32 R141, -RZ, R46.H1_H1 ;  /* 0x3000002eff8d7230 */ /* 0x000fe20000004100 */
[----:B------:R-:W-:Y:S02]  /*6d90*/  FMUL.FTZ R56, R105, R10 ;  /* 0x0000000a69387220 */ /* 0x000fe40000410000 */
[----:B------:R-:W-:Y:S02]  /*6da0*/  FMUL.FTZ R59, R106, R9 ;  /* 0x000000096a3b7220 */ /* 0x000fe40000410000 */
[----:B------:R-:W-:Y:S02]  /*6db0*/  FMUL.FTZ R144, R111, R14 ;  /* 0x0000000e6f907220 */ /* 0x000fe40000410000 */
[----:B------:R-:W-:Y:S02]  /*6dc0*/  FFMA.FTZ R48, R59, R58, RZ ;  /* 0x0000003a3b307223 */ /* 0x000fe400000100ff */
        /* <DEDUP_REMOVED lines=8> */
[----:B------:R-:W-:Y:S02]  /*6e50*/  FFMA.FTZ R48, R124, -R21, R150 ;  /* 0x800000157c307223 */ /* 0x000fe40000010096 */
[----:B------:R-:W-:Y:S02]  /*6e60*/  FFMA.FTZ R49, R144, R119, R49 ;  /* 0x0000007790317223 */ /* 0x000fe40000010031 */
[----:B------:R-:W-:Y:S02]  /*6e70*/  FMUL.FTZ R53, R48, R53 ;  /* 0x0000003530357220 */ /* 0x000fe40000410000 */
[----:B------:R-:W-:Y:S02]  /*6e80*/  FFMA.FTZ R49, R117, R142, R49 ;  /* 0x0000008e75317223 */ /* 0x000fe40000010031 */
[----:B------:R-:W-:-:S02]  /*6e90*/  FFMA.FTZ R124, R124, R132, R53 ;  /* 0x000000847c7c7223 */ /* 0x000fc40000010035 */
[----:B------:R-:W-:Y:S02]  /*6ea0*/  FFMA.FTZ R49, R140, R115, R49 ;  /* 0x000000738c317223 */ /* 0x000fe40000010031 */
[----:B------:R-:W-:Y:S02]  /*6eb0*/  FFMA.FTZ R53, R107, -R20, R143 ;  /* 0x800000146b357223 */ /* 0x000fe4000001008f */
        /* <DEDUP_REMOVED lines=8> */
[----:B------:R-:W-:Y:S02]  /*6f40*/  FMUL.FTZ R162, R162, UR21 ;  /* 0x00000015a2a27c20 */ /* 0x000fe40008410000 */
[----:B------:R-:W-:-:S02]  /*6f50*/  FFMA.FTZ R135, R141, R114, R139 ;  /* 0x000000728d877223 */ /* 0x000fc4000001008b */
[----:B------:R-:W-:Y:S01]  /*6f60*/  FFMA.FTZ R139, R137, R48, R132 ;  /* 0x00000030898b7223 */ /* 0x000fe20000010084 */
[----:B------:R-:W-:Y:S01]  /*6f70*/  HADD2.F32 R132, -RZ, R47.H0_H0 ;  /* 0x2000002fff847230 */ /* 0x000fe20000004100 */
[----:B------:R-:W-:Y:S02]  /*6f80*/  FMUL.FTZ R141, R97, R130 ;  /* 0x00000082618d7220 */ /* 0x000fe40000410000 */
[----:B------:R-:W-:Y:S02]  /*6f90*/  FMUL.FTZ R114, R114, R22 ;  /* 0x0000001672727220 */ /* 0x000fe40000410000 */
[----:B------:R-:W-:Y:S02]  /*6fa0*/  FFMA.FTZ R48, R132, -R23, R145 ;  /* 0x8000001784307223 */ /* 0x000fe40000010091 */
[----:B------:R-:W-:Y:S02]  /*6fb0*/  FFMA.FTZ R49, R114, R49, R139 ;  /* 0x0000003172317223 */ /* 0x000fe4000001008b */
[----:B------:R-:W-:-:S02]  /*6fc0*/  FMUL.FTZ R141, R48, R141 ;  /* 0x0000008d308d7220 */ /* 0x000fc40000410000 */
[----:B------:R-:W-:Y:S02]  /*6fd0*/  FFMA.FTZ R139, R161, -R24, R151 ;  /* 0x80000018a18b7223 */ /* 0x000fe40000010097 */
[----:B------:R-:W-:Y:S02]  /*6fe0*/  FFMA.FTZ R132, R132, R130, R141 ;  /* 0x0000008284847223 */ /* 0x000fe4000001008d */
[----:B------:R-:W-:Y:S02]  /*6ff0*/  FMUL.FTZ R141, R97, R126 ;  /* 0x0000007e618d7220 */ /* 0x000fe40000410000 */
[----:B------:R-:W-:Y:S02]  /*7000*/  FMUL.FTZ R157, R157, UR21 ;  /* 0x000000159d9d7c20 */ /* 0x000fe40008410000 */
[----:B------:R-:W-:Y:S02]  /*7010*/  FMUL.FTZ R159, R139, R141 ;  /* 0x0000008d8b9f7220 */ /* 0x000fe40000410000 */
[----:B------:R-:W-:-:S02]  /*7020*/  FMUL.FTZ R141, R130, R23 ;  /* 0x00000017828d7220 */ /* 0x000fc40000410000 */
[----:B------:R-:W-:Y:S02]  /*7030*/  FFMA.FTZ R159, R161, R126, R159 ;  /* 0x0000007ea19f7223 */ /* 0x000fe4000001009f */
[----:B------:R-:W-:Y:S01]  /*7040*/  FFMA.FTZ R130, R141, R48, R49 ;  /* 0x000000308d827223 */ /* 0x000fe20000010031 */
[----:B------:R-:W-:Y:S01]  /*7050*/  SHF.L.U32 R48, R2, 0x4, RZ ;  /* 0x0000000402307819 */ /* 0x000fe200000006ff */
[----:B------:R-:W-:Y:S02]  /*7060*/  FMUL.FTZ R162, R25, R162 ;  /* 0x000000a219a27220 */ /* 0x000fe40000410000 */
[----:B------:R-:W-:Y:S01]  /*7070*/  FMUL.FTZ R157, R26, R157 ;  /* 0x0000009d1a9d7220 */ /* 0x000fe20000410000 */
[----:B------:R-:W-:Y:S01]  /*7080*/  IADD3 R49, R48, 0x1, RZ ;  /* 0x0000000130317810 */ /* 0x000fe20007ffe0ff */
[----:B------:R-:W-:Y:S01]  /*7090*/  FMUL.FTZ R160, R160, UR21 ;  /* 0x00000015a0a07c20 */ /* 0x000fe20008410000 */
[CC--:B------:R-:W-:Y:S01]  /*70a0*/  LEA.HI.SX32 R161, R48.reuse, R48.reuse, 0x1b ;  /* 0x0000003030a17211 */ /* 0x0c0fe200078fdaff */
[----:B------:R-:W-:Y:S01]  /*70b0*/  FMUL.FTZ R155, R155, UR21 ;  /* 0x000000159b9b7c20 */ /* 0x000fe20008410000 */
[----:B------:R-:W-:Y:S01]  /*70c0*/  LEA.HI.SX32 R49, R49, R48, 0x1b ;  /* 0x0000003031317211 */ /* 0x000fe200078fdaff */
[----:B------:R-:W-:Y:S01]  /*70d0*/  FMUL.FTZ R153, R153, UR21 ;  /* 0x0000001599997c20 */ /* 0x000fe20008410000 */
[C---:B------:R-:W-:Y:S01]  /*70e0*/  IADD3 R163, R48.reuse, 0x2, RZ ;  /* 0x0000000230a37810 */ /* 0x040fe20007ffe0ff */
[----:B------:R0:W-:Y:S01]  /*70f0*/  STS [R161.X4+0x1090], R162 ;  /* 0x001090a2a1007388 */ /* 0x0001e20000004800 */
[----:B------:R-:W-:Y:S01]  /*7100*/  IADD3 R165, R48, 0x3, RZ ;  /* 0x0000000330a57810 */ /* 0x000fe20007ffe0ff */
[----:B------:R-:W-:Y:S01]  /*7110*/  FMUL.FTZ R160, R27, R160 ;  /* 0x000000a01ba07220 */ /* 0x000fe20000410000 */
[----:B------:R-:W-:Y:S01]  /*7120*/  LEA.HI.SX32 R163, R163, R48, 0x1b ;  /* 0x00000030a3a37211 */ /* 0x000fe200078fdaff */
[----:B------:R1:W-:Y:S01]  /*7130*/  STS [R49.X4+0x1094], R157 ;  /* 0x0010949d31007388 */ /* 0x0003e20000004800 */
[----:B------:R-:W-:-:S02]  /*7140*/  FMUL.FTZ R155, R28, R155 ;  /* 0x0000009b1c9b7220 */ /* 0x000fc40000410000 */
[----:B------:R-:W-:Y:S01]  /*7150*/  FMUL.FTZ R101, R101, UR21 ;  /* 0x0000001565657c20 */ /* 0x000fe20008410000 */
[----:B------:R2:W-:Y:S01]  /*7160*/  STS [R163.X4+0x1098], R160 ;  /* 0x001098a0a3007388 */ /* 0x0005e20000004800 */
[----:B------:R-:W-:Y:S01]  /*7170*/  FMUL.FTZ R143, R143, UR21 ;  /* 0x000000158f8f7c20 */ /* 0x000fe20008410000 */
[----:B0-----:R-:W-:Y:S01]  /*7180*/  LEA.HI.SX32 R162, R165, R48, 0x1b ;  /* 0x00000030a5a27211 */ /* 0x001fe200078fdaff */
[----:B------:R-:W-:Y:S02]  /*7190*/  FMUL.FTZ R48, R30, R153 ;  /* 0x000000991e307220 */ /* 0x000fe40000410000 */
[----:B------:R-:W-:Y:S02]  /*71a0*/  FMUL.FTZ R156, R156, UR21 ;  /* 0x000000159c9c7c20 */ /* 0x000fe40008410000 */
[----:B-1----:R-:W-:Y:S01]  /*71b0*/  FMUL.FTZ R49, R152, UR21 ;  /* 0x0000001598317c20 */ /* 0x002fe20008410000 */
[----:B------:R-:W-:Y:S01]  /*71c0*/  STS [R162.X4+0x109c], R155 ;  /* 0x00109c9ba2007388 */ /* 0x000fe20000004800 */
[----:B------:R-:W-:-:S02]  /*71d0*/  FMUL.FTZ R156, R31, R156 ;  /* 0x0000009c1f9c7220 */ /* 0x000fc40000410000 */
[----:B------:R-:W-:Y:S01]  /*71e0*/  FMUL.FTZ R152, R34, R49 ;  /* 0x0000003122987220 */ /* 0x000fe20000410000 */
[----:B------:R-:W-:Y:S01]  /*71f0*/  HFMA2.MMA R49, -RZ, RZ, 0, 0 ;  /* 0x00000000ff317435 */ /* 0x000fe200000001ff */
[----:B--2---:R-:W-:Y:S01]  /*7200*/  FMUL.FTZ R160, R100, UR21 ;  /* 0x0000001564a07c20 */ /* 0x004fe20008410000 */
[----:B------:R0:W-:Y:S01]  /*7210*/  STS [R161.X4+0x10a4], R48 ;  /* 0x0010a430a1007388 */ /* 0x0001e20000004800 */
[----:B------:R-:W-:Y:S01]  /*7220*/  FMUL.FTZ R100, R32, R101 ;  /* 0x0000006520647220 */ /* 0x000fe20000410000 */
[----:B------:R-:W-:Y:S01]  /*7230*/  MOV R101, UR39 ;  /* 0x0000002700657c02 */ /* 0x000fe20008000f00 */
[----:B------:R-:W-:Y:S01]  /*7240*/  FMUL.FTZ R158, R158, UR21 ;  /* 0x000000159e9e7c20 */ /* 0x000fe20008410000 */
[----:B------:R1:W-:Y:S01]  /*7250*/  STS [R161.X4+0x10a8], R156 ;  /* 0x0010a89ca1007388 */ /* 0x0003e20000004800 */
[----:B------:R-:W-:Y:S02]  /*7260*/  FMUL.FTZ R150, R150, UR21 ;  /* 0x0000001596967c20 */ /* 0x000fe40008410000 */
[----:B------:R-:W-:Y:S01]  /*7270*/  FMUL.FTZ R158, R29, R158 ;  /* 0x0000009e1d9e7220 */ /* 0x000fe20000410000 */
[----:B------:R2:W-:Y:S01]  /*7280*/  STS [R161.X4+0x10ac], R100 ;  /* 0x0010ac64a1007388 */ /* 0x0005e20000004800 */
[----:B------:R-:W-:Y:S01]  /*7290*/  FMUL.FTZ R160, R33, R160 ;  /* 0x000000a021a07220 */ /* 0x000fe20000410000 */
[----:B0-----:R-:W-:Y:S01]  /*72a0*/  MOV R48, R2 ;  /* 0x0000000200307202 */ /* 0x001fe20000000f00 */
[----:B------:R-:W-:Y:S01]  /*72b0*/  FMUL.FTZ R150, R37, R150 ;  /* 0x0000009625967220 */ /* 0x000fe20000410000 */
[----:B------:R0:W-:Y:S01]  /*72c0*/  STS [R161.X4+0x10b4], R152 ;  /* 0x0010b498a1007388 */ /* 0x0001e20000004800 */
[----:B-1----:R-:W-:-:S02]  /*72d0*/  FMUL.FTZ R156, R149, UR21 ;  /* 0x00000015959c7c20 */ /* 0x002fc40008410000 */
[----:B------:R-:W-:Y:S01]  /*72e0*/  IMAD.WIDE.U32 R48, R101, c[0x0][0x2b8], R48 ;  /* 0x0000ae0065307a25 */ /* 0x000fe200078e0030 */
[----:B------:R-:W-:Y:S03]  /*72f0*/  STS [R161.X4+0x10a0], R158 ;  /* 0x0010a09ea1007388 */ /* 0x000fe60000004800 */
[----:B------:R-:W-:Y:S01]  /*7300*/  FMUL.FTZ R101, R148, UR21 ;  /* 0x0000001594657c20 */ /* 0x000fe20008410000 */
[----:B------:R-:W-:Y:S01]  /*7310*/  IADD3 R49, R49, UR18, RZ ;  /* 0x0000001231317c10 */ /* 0x000fe2000fffe0ff */
[----:B--2---:R-:W-:Y:S01]  /*7320*/  FMUL.FTZ R100, R36, R143 ;  /* 0x0000008f24647220 */ /* 0x004fe20000410000 */
[----:B------:R-:W-:Y:S01]  /*7330*/  MOV R143, UR26 ;  /* 0x0000001a008f7c02 */ /* 0x000fe20008000f00 */
[----:B------:R-:W-:Y:S01]  /*7340*/  FMUL.FTZ R148, R38, R101 ;  /* 0x0000006526947220 */ /* 0x000fe20000410000 */
[----:B------:R-:W-:Y:S01]  /*7350*/  MOV R101, UR20 ;  /* 0x0000001400657c02 */ /* 0x000fe20008000f00 */
[----:B------:R-:W-:Y:S01]  /*7360*/  ULDC.64 UR18, c[0x0][0x2c0] ;  /* 0x0000b00000127ab9 */ /* 0x000fe20000000a00 */
[----:B------:R-:W-:Y:S01]  /*7370*/  FMUL.FTZ R156, R35, R156 ;  /* 0x0000009c239c7220 */ /* 0x000fe20000410000 */
[----:B------:R-:W-:Y:S01]  /*7380*/  UIMAD UR18, UR41, UR18, URZ ;  /* 0x00000012291272a4 */ /* 0x000fe2000f8e023f */
[----:B------:R-:W-:Y:S01]  /*7390*/  IMAD.WIDE.U32 R48, R143, c[0x0][0x2c0], R48 ;  /* 0x0000b0008f307a25 */ /* 0x000fe200078e0030 */
[----:B------:R1:W-:Y:S02]  /*73a0*/  STS [R161.X4+0x10bc], R100 ;  /* 0x0010bc64a1007388 */ /* 0x0003e40000004800 */
[----:B------:R-:W-:Y:S01]  /*73b0*/  UIMAD UR18, UR26, UR19, UR18 ;  /* 0x000000131a1272a4 */ /* 0x000fe2000f8e0212 */
[----:B------:R-:W-:Y:S01]  /*73c0*/  FMUL.FTZ R143, R127, R151 ;  /* 0x000000977f8f7220 */ /* 0x000fe20000410000 */
[----:B------:R-:W-:Y:S01]  /*73d0*/  IADD3 R127, -R101, c[0x0][0x168], -R2 ;  /* 0x00005a00657f7a10 */ /* 0x000fe20007ffe902 */
[----:B0-----:R-:W-:Y:S01]  /*73e0*/  FMUL.FTZ R152, R145, UR21 ;  /* 0x0000001591987c20 */ /* 0x001fe20008410000 */
[----:B------:R0:W-:Y:S01]  /*73f0*/  STS [R161.X4+0x10b8], R156 ;  /* 0x0010b89ca1007388 */ /* 0x0001e20000004800 */
[----:B------:R-:W-:Y:S01]  /*7400*/  FMUL.FTZ R151, R151, UR21 ;  /* 0x0000001597977c20 */ /* 0x000fe20008410000 */
[----:B------:R-:W-:Y:S01]  /*7410*/  ISETP.GE.AND P0, PT, R127, 0x1, PT ;  /* 0x000000017f00780c */ /* 0x000fe20003f06270 */
[----:B------:R-:W-:Y:S01]  /*7420*/  FMUL.FTZ R152, R39, R152 ;  /* 0x0000009827987220 */ /* 0x000fe20000410000 */
[----:B------:R2:W-:Y:S01]  /*7430*/  STS [R161.X4+0x10b0], R160 ;  /* 0x0010b0a0a1007388 */ /* 0x0005e20000004800 */
[----:B------:R-:W-:-:S02]  /*7440*/  IADD3 R153, R49, UR18, RZ ;  /* 0x0000001231997c10 */ /* 0x000fc4000fffe0ff */
[----:B-1----:R-:W-:Y:S01]  /*7450*/  IADD3 R100, P1, R48, UR16, RZ ;  /* 0x0000001030647c10 */ /* 0x002fe2000ff3e0ff */
[----:B------:R2:W-:Y:S01]  /*7460*/  STS [R161.X4+0x10c0], R150 ;  /* 0x0010c096a1007388 */ /* 0x0005e20000004800 */
[----:B0-----:R-:W-:Y:S02]  /*7470*/  FMUL.FTZ R156, R64, R151 ;  /* 0x00000097409c7220 */ /* 0x001fe40000410000 */
[----:B------:R-:W-:Y:S01]  /*7480*/  IADD3.X R101, R153, UR17, RZ, P1, !PT ;  /* 0x0000001199657c10 */ /* 0x000fe20008ffe4ff */
[----:B------:R2:W-:Y:S04]  /*7490*/  STS [R161.X4+0x10c4], R148 ;  /* 0x0010c494a1007388 */ /* 0x0005e80000004800 */
[----:B------:R2:W-:Y:S04]  /*74a0*/  STS [R161.X4+0x10c8], R152 ;  /* 0x0010c898a1007388 */ /* 0x0005e80000004800 */
[----:B------:R2:W-:Y:S04]  /*74b0*/  STS [R161.X4+0x10cc], R156 ;  /* 0x0010cc9ca1007388 */ /* 0x0005e80000004800 */
[----:B------:R-:W-:Y:S06]  /*74c0*/  BAR.SYNC.DEFER_BLOCKING 0x0 ;  /* 0x0000000000007b1d */ /* 0x000fec0000010000 */
[----:B------:R-:W-:Y:S05]  /*74d0*/  @!P0 BRA `(.L_x_1709) ;  /* 0x000000c000008947 */ /* 0x000fea0003800000 */
[----:B--2---:R-:W-:Y:S01]  /*74e0*/  LEA.HI.SX32 R145, R2, R2, 0x1b ;  /* 0x0000000202917211 */ /* 0x004fe200078fdaff */
[----:B------:R-:W-:Y:S01]  /*74f0*/  USHF.R.S32.HI UR20, URZ, 0x1f, UR7 ;  /* 0x0000001f3f147899 */ /* 0x000fe20008011407 */
[----:B------:R-:W-:Y:S01]  /*7500*/  MOV R149, UR7 ;  /* 0x0000000700957c02 */ /* 0x000fe20008000f00 */
        /* <DEDUP_REMOVED lines=9> */
.L_x_1709:
[----:B--2---:R-:W-:Y:S05]  /*75a0*/  BSYNC B0 ;  /* 0x0000000000007941 */ /* 0x004fea0003800000 */
.L_x_1708:
        /* <DEDUP_REMOVED lines=8> */
[----:B------:R-:W-:Y:S01]  /*7630*/  USHF.L.U64.HI UR21, UR8, 0x2, UR9 ;  /* 0x0000000208157899 */ /* 0x000fe20008010209 */
[----:B------:R-:W-:Y:S01]  /*7640*/  FMUL.FTZ R143, R64, R143 ;  /* 0x0000008f408f7220 */ /* 0x000fe20000410000 */
[----:B------:R-:W-:Y:S01]  /*7650*/  BSSY B0, `(.L_x_1710) ;  /* 0x0000016000007945 */ /* 0x000fe20003800000 */
[----:B------:R-:W-:Y:S01]  /*7660*/  FMUL.FTZ R139, R126, R139 ;  /* 0x0000008b7e8b7220 */ /* 0x000fe20000410000 */
[----:B------:R-:W-:Y:S01]  /*7670*/  MOV R49, UR18 ;  /* 0x0000001200317c02 */ /* 0x000fe20008000f00 */
[----:B------:R-:W-:Y:S01]  /*7680*/  ULDC.64 UR18, c[0x0][0x2d0] ;  /* 0x0000b40000127ab9 */ /* 0x000fe20000000a00 */
[----:B------:R-:W-:Y:S01]  /*7690*/  FADD.FTZ R48, R52, R143 ;  /* 0x0000008f34307221 */ /* 0x000fe20000010000 */
[----:B------:R-:W-:Y:S01]  /*76a0*/  UIMAD UR18, UR21, UR18, URZ ;  /* 0x00000012151272a4 */ /* 0x000fe2000f8e023f */
[----:B------:R-:W-:Y:S01]  /*76b0*/  FADD.FTZ R66, R141, R66 ;  /* 0x000000428d427221 */ /* 0x000fe20000010000 */
[----:B------:R-:W-:Y:S01]  /*76c0*/  IADD3 R141, R2, 0x180, RZ ;  /* 0x00000180028d7810 */ /* 0x000fe20007ffe0ff */
        /* <DEDUP_REMOVED lines=11> */
[----:B------:R-:W1:Y:S01]  /*7780*/  LDS R49, [R49.X4+0x1290] ;  /* 0x0012900031317984 */ /* 0x000e620000004800 */
[----:B------:R-:W-:Y:S05]  /*7790*/  @!P0 BRA `(.L_x_1711) ;  /* 0x0000001000008947 */ /* 0x000fea0003800000 */
[----:B-1----:R1:W-:Y:S02]  /*77a0*/  RED.E.ADD.F32.FTZ.RN.STRONG.GPU [R100.64+-0x1e00], R49 ;  /* 0xffe200316400798e */ /* 0x0023e4000c10e79c */
.L_x_1711:
[----:B------:R-:W-:Y:S05]  /*77b0*/  BSYNC B0 ;  /* 0x0000000000007941 */ /* 0x000fea0003800000 */
.L_x_1710:
[-C--:B------:R-:W-:Y:S01]  /*77c0*/  LEA.HI.SX32 R139, R139, R2.reuse, 0x1b ;  /* 0x000000028b8b7211 */ /* 0x080fe200078fdaff */
[----:B------:R-:W-:Y:S01]  /*77d0*/  BSSY B0, `(.L_x_1712) ;  /* 0x000000d000007945 */ /* 0x000fe20003800000 */
[----:B------:R-:W-:Y:S02]  /*77e0*/  ISETP.GE.AND P6, PT, R127, 0x101, PT ;  /* 0x000001017f00780c */ /* 0x000fe40003fc6270 */
[----:B-1----:R-:W-:Y:S02]  /*77f0*/  IADD3 R49, R2, 0x200, RZ ;  /* 0x0000020002317810 */ /* 0x002fe40007ffe0ff */
        /* <DEDUP_REMOVED lines=10> */
.L_x_1713:
[----:B------:R-:W-:Y:S05]  /*78a0*/  BSYNC B0 ;  /* 0x0000000000007941 */ /* 0x000fea0003800000 */
.L_x_1712:
[----:B------:R-:W2:Y:S01]  /*78b0*/  LDS R141, [R141.X4+0x1690] ;  /* 0x001690008d8d7984 */ /* 0x000ea20000004800 */
[----:B------:R-:W-:Y:S01]  /*78c0*/  BSSY B0, `(.L_x_1714) ;  /* 0x0000005000007945 */ /* 0x000fe20003800000 */
[----:B-1----:R-:W-:-:S02]  /*78d0*/  IADD3 R139, R2, 0x280, RZ ;  /* 0x00000280028b7810 */ /* 0x002fc40007ffe0ff */
[----:B------:R-:W-:Y:S01]  /*78e0*/  LEA.HI.SX32 R49, R49, R2, 0x1b ;  /* 0x0000000231317211 */ /* 0x000fe200078fdaff */
[----:B------:R-:W-:Y:S05]  /*78f0*/  @!P0 BRA `(.L_x_1715) ;  /* 0x0000001000008947 */ /* 0x000fea0003800000 */
[----:B--2---:R1:W-:Y:S02]  /*7900*/  RED.E.ADD.F32.FTZ.RN.STRONG.GPU [R100.64+-0x1a00], R141 ;  /* 0xffe6008d6400798e */ /* 0x0043e4000c10e79c */
.L_x_1715:
[----:B------:R-:W-:Y:S05]  /*7910*/  BSYNC B0 ;  /* 0x0000000000007941 */ /* 0x000fea0003800000 */
.L_x_1714:
[----:B------:R-:W3:Y:S01]  /*7920*/  LDS R49, [R49.X4+0x1890] ;  /* 0x0018900031317984 */ /* 0x000ee20000004800 */
[----:B------:R-:W-:Y:S01]  /*7930*/  BSSY B0, `(.L_x_1716) ;  /* 0x0000005000007945 */ /* 0x000fe20003800000 */
[----:B-12---:R-:W-:Y:S02]  /*7940*/  IADD3 R141, R2, 0x300, RZ ;  /* 0x00000300028d7810 */ /* 0x006fe40007ffe0ff */
[----:B------:R-:W-:Y:S01]  /*7950*/  LEA.HI.SX32 R139, R139, R2, 0x1b ;  /* 0x000000028b8b7211 */ /* 0x000fe200078fdaff */
[----:B------:R-:W-:Y:S05]  /*7960*/  @!P1 BRA `(.L_x_1717) ;  /* 0x0000001000009947 */ /* 0x000fea0003800000 */
[----:B---3--:R1:W-:Y:S02]  /*7970*/  RED.E.ADD.F32.FTZ.RN.STRONG.GPU [R100.64+-0x1800], R49 ;  /* 0xffe800316400798e */ /* 0x0083e4000c10e79c */
.L_x_1717:
[----:B------:R-:W-:Y:S05]  /*7980*/  BSYNC B0 ;  /* 0x0000000000007941 */ /* 0x000fea0003800000 */
.L_x_1716:
[----:B------:R-:W2:Y:S01]  /*7990*/  LDS R139, [R139.X4+0x1a90] ;  /* 0x001a90008b8b7984 */ /* 0x000ea20000004800 */
[----:B------:R-:W-:Y:S01]  /*79a0*/  BSSY B0, `(.L_x_1718) ;  /* 0x0000005000007945 */ /* 0x000fe20003800000 */
[----:B-1-3--:R-:W-:Y:S02]  /*79b0*/  IADD3 R49, R2, 0x380, RZ ;  /* 0x0000038002317810 */ /* 0x00afe40007ffe0ff */
[----:B------:R-:W-:Y:S01]  /*79c0*/  LEA.HI.SX32 R141, R141, R2, 0x1b ;  /* 0x000000028d8d7211 */ /* 0x000fe200078fdaff */
[----:B------:R-:W-:Y:S05]  /*79d0*/  @!P2 BRA `(.L_x_1719) ;  /* 0x000000100000a947 */ /* 0x000fea0003800000 */
[----:B--2---:R1:W-:Y:S02]  /*79e0*/  RED.E.ADD.F32.FTZ.RN.STRONG.GPU [R100.64+-0x1600], R139 ;  /* 0xffea008b6400798e */ /* 0x0043e4000c10e79c */
.L_x_1719:
[----:B------:R-:W-:Y:S05]  /*79f0*/  BSYNC B0 ;  /* 0x0000000000007941 */ /* 0x000fea0003800000 */
.L_x_1718:
[----:B------:R-:W3:Y:S01]  /*7a00*/  LDS R141, [R141.X4+0x1c90] ;  /* 0x001c90008d8d7984 */ /* 0x000ee20000004800 */
[----:B------:R-:W-:Y:S01]  /*7a10*/  BSSY B0, `(.L_x_1720) ;  /* 0x0000005000007945 */ /* 0x000fe20003800000 */
[----:B-12---:R-:W-:-:S02]  /*7a20*/  IADD3 R139, R2, 0x400, RZ ;  /* 0x00000400028b7810 */ /* 0x006fc40007ffe0ff */
[----:B------:R-:W-:Y:S01]  /*7a30*/  LEA.HI.SX32 R49, R49, R2, 0x1b ;  /* 0x0000000231317211 */ /* 0x000fe200078fdaff */
[----:B------:R-:W-:Y:S05]  /*7a40*/  @!P3 BRA `(.L_x_1721) ;  /* 0x000000100000b947 */ /* 0x000fea0003800000 */
[----:B---3--:R1:W-:Y:S02]  /*7a50*/  RED.E.ADD.F32.FTZ.RN.STRONG.GPU [R100.64+-0x1400], R141 ;  /* 0xffec008d6400798e */ /* 0x0083e4000c10e79c */
.L_x_1721:
[----:B------:R-:W-:Y:S05]  /*7a60*/  BSYNC B0 ;  /* 0x0000000000007941 */ /* 0x000fea0003800000 */
.L_x_1720:
[----:B------:R-:W2:Y:S01]  /*7a70*/  LDS R49, [R49.X4+0x1e90] ;  /* 0x001e900031317984 */ /* 0x000ea20000004800 */
[----:B------:R-:W-:Y:S01]  /*7a80*/  BSSY B0, `(.L_x_1722) ;  /* 0x0000004000007945 */ /* 0x000fe20003800000 */
[----:B------:R-:W-:Y:S01]  /*7a90*/  LEA.HI.SX32 R139, R139, R2, 0x1b ;  /* 0x000000028b8b7211 */ /* 0x000fe200078fdaff */
[----:B------:R-:W-:Y:S05]  /*7aa0*/  @!P4 BRA `(.L_x_1723) ;  /* 0x000000100000c947 */ /* 0x000fea0003800000 */
[----:B--2---:R2:W-:Y:S02]  /*7ab0*/  RED.E.ADD.F32.FTZ.RN.STRONG.GPU [R100.64+-0x1200], R49 ;  /* 0xffee00316400798e */ /* 0x0045e4000c10e79c */
.L_x_1723:
[----:B------:R-:W-:Y:S05]  /*7ac0*/  BSYNC B0 ;  /* 0x0000000000007941 */ /* 0x000fea0003800000 */
.L_x_1722:
[----:B------:R-:W4:Y:S01]  /*7ad0*/  LDS R139, [R139.X4+0x2090] ;  /* 0x002090008b8b7984 */ /* 0x000f220000004800 */
[----:B------:R-:W-:Y:S01]  /*7ae0*/  BSSY B0, `(.L_x_1724) ;  /* 0x0000005000007945 */ /* 0x000fe20003800000 */
[C---:B--2---:R-:W-:Y:S02]  /*7af0*/  IADD3 R49, R2.reuse, 0x480, RZ ;  /* 0x0000048002317810 */ /* 0x044fe40007ffe0ff */
[----:B-1-3--:R-:W-:Y:S01]  /*7b00*/  IADD3 R141, R2, 0x500, RZ ;  /* 0x00000500028d7810 */ /* 0x00afe20007ffe0ff */
[----:B------:R-:W-:Y:S05]  /*7b10*/  @!P5 BRA `(.L_x_1725) ;  /* 0x000000100000d947 */ /* 0x000fea0003800000 */
[----:B----4-:R1:W-:Y:S02]  /*7b20*/  RED.E.ADD.F32.FTZ.RN.STRONG.GPU [R100.64+-0x1000], R139 ;  /* 0xfff0008b6400798e */ /* 0x0103e4000c10e79c */
.L_x_1725:
[----:B------:R-:W-:Y:S05]  /*7b30*/  BSYNC B0 ;  /* 0x0000000000007941 */ /* 0x000fea0003800000 */
.L_x_1724:
[----:B------:R-:W-:Y:S01]  /*7b40*/  LEA.HI.SX32 R49, R49, R2, 0x1b ;  /* 0x0000000231317211 */ /* 0x000fe200078fdaff */
[----:B------:R-:W-:Y:S01]  /*7b50*/  BSSY B0, `(.L_x_1726) ;  /* 0x000000d000007945 */ /* 0x000fe20003800000 */
[----:B------:R-:W-:-:S02]  /*7b60*/  ISETP.GE.AND P6, PT, R127, 0x481, PT ;  /* 0x000004817f00780c */ /* 0x000fc40003fc6270 */
[----:B-1--4-:R-:W-:Y:S02]  /*7b70*/  IADD3 R139, R2, 0x580, RZ ;  /* 0x00000580028b7810 */ /* 0x012fe40007ffe0ff */
        /* <DEDUP_REMOVED lines=10> */
.L_x_1727:
[----:B------:R-:W-:Y:S05]  /*7c20*/  BSYNC B0 ;  /* 0x0000000000007941 */ /* 0x000fea0003800000 */
.L_x_1726:
[----:B------:R-:W2:Y:S01]  /*7c30*/  LDS R141, [R141.X4+0x2490] ;  /* 0x002490008d8d7984 */ /* 0x000ea20000004800 */
[----:B------:R-:W-:Y:S01]  /*7c40*/  BSSY B0, `(.L_x_1728) ;  /* 0x0000005000007945 */ /* 0x000fe20003800000 */
[----:B-1----:R-:W-:Y:S02]  /*7c50*/  IADD3 R49, R2, 0x600, RZ ;  /* 0x0000060002317810 */ /* 0x002fe40007ffe0ff */
[----:B------:R-:W-:Y:S01]  /*7c60*/  LEA.HI.SX32 R139, R139, R2, 0x1b ;  /* 0x000000028b8b7211 */ /* 0x000fe200078fdaff */
[----:B------:R-:W-:Y:S05]  /*7c70*/  @!P0 BRA `(.L_x_1729) ;  /* 0x0000001000008947 */ /* 0x000fea0003800000 */
[----:B--2---:R1:W-:Y:S02]  /*7c80*/  RED.E.ADD.F32.FTZ.RN.STRONG.GPU [R100.64+-0xc00], R141 ;  /* 0xfff4008d6400798e */ /* 0x0043e4000c10e79c */
.L_x_1729:
[----:B------:R-:W-:Y:S05]  /*7c90*/  BSYNC B0 ;  /* 0x0000000000007941 */ /* 0x000fea0003800000 */
.L_x_1728:
[----:B------:R-:W3:Y:S01]  /*7ca0*/  LDS R139, [R139.X4+0x2690] ;  /* 0x002690008b8b7984 */ /* 0x000ee20000004800 */
[----:B------:R-:W-:Y:S01]  /*7cb0*/  BSSY B0, `(.L_x_1730) ;  /* 0x0000005000007945 */ /* 0x000fe20003800000 */
[----:B------:R-:W-:-:S02]  /*7cc0*/  IADD3 R127, R2, 0x680, RZ ;  /* 0x00000680027f7810 */ /* 0x000fc40007ffe0ff */
[----:B------:R-:W-:Y:S01]  /*7cd0*/  LEA.HI.SX32 R49, R49, R2, 0x1b ;  /* 0x0000000231317211 */ /* 0x000fe200078fdaff */
[----:B------:R-:W-:Y:S05]  /*7ce0*/  @!P1 BRA `(.L_x_1731) ;  /* 0x0000001000009947 */ /* 0x000fea0003800000 */
[----:B---3--:R3:W-:Y:S02]  /*7cf0*/  RED.E.ADD.F32.FTZ.RN.STRONG.GPU [R100.64+-0xa00], R139 ;  /* 0xfff6008b6400798e */ /* 0x0087e4000c10e79c */
.L_x_1731:
[----:B------:R-:W-:Y:S05]  /*7d00*/  BSYNC B0 ;  /* 0x0000000000007941 */ /* 0x000fea0003800000 */
.L_x_1730:
[----:B------:R-:W4:Y:S01]  /*7d10*/  LDS R49, [R49.X4+0x2890] ;  /* 0x0028900031317984 */ /* 0x000f220000004800 */
[----:B------:R-:W-:Y:S01]  /*7d20*/  BSSY B0, `(.L_x_1732) ;  /* 0x0000005000007945 */ /* 0x000fe20003800000 */
[----:B---3--:R-:W-:Y:S02]  /*7d30*/  IADD3 R139, R2, 0x700, RZ ;  /* 0x00000700028b7810 */ /* 0x008fe40007ffe0ff */
[----:B------:R-:W-:Y:S01]  /*7d40*/  LEA.HI.SX32 R127, R127, R2, 0x1b ;  /* 0x000000027f7f7211 */ /* 0x000fe200078fdaff */
[----:B------:R-:W-:Y:S05]  /*7d50*/  @!P2 BRA `(.L_x_1733) ;  /* 0x000000100000a947 */ /* 0x000fea0003800000 */
[----:B----4-:R3:W-:Y:S02]  /*7d60*/  RED.E.ADD.F32.FTZ.RN.STRONG.GPU [R100.64+-0x800], R49 ;  /* 0xfff800316400798e */ /* 0x0107e4000c10e79c */
.L_x_1733:
[----:B------:R-:W-:Y:S05]  /*7d70*/  BSYNC B0 ;  /* 0x0000000000007941 */ /* 0x000fea0003800000 */
.L_x_1732:
[----:B------:R-:W0:Y:S01]  /*7d80*/  LDS R127, [R127.X4+0x2a90] ;  /* 0x002a90007f7f7984 */ /* 0x000e220000004800 */
[----:B------:R-:W-:Y:S01]  /*7d90*/  BSSY B0, `(.L_x_1734) ;  /* 0x0000005000007945 */ /* 0x000fe20003800000 */
[----:B---34-:R-:W-:Y:S02]  /*7da0*/  IADD3 R49, R2, 0x780, RZ ;  /* 0x0000078002317810 */ /* 0x018fe40007ffe0ff */
[----:B------:R-:W-:Y:S01]  /*7db0*/  LEA.HI.SX32 R139, R139, R2, 0x1b ;  /* 0x000000028b8b7211 */ /* 0x000fe200078fdaff */
[----:B------:R-:W-:Y:S05]  /*7dc0*/  @!P3 BRA `(.L_x_1735) ;  /* 0x000000100000b947 */ /* 0x000fea0003800000 */
[----:B0-----:R0:W-:Y:S02]  /*7dd0*/  RED.E.ADD.F32.FTZ.RN.STRONG.GPU [R100.64+-0x600], R127 ;  /* 0xfffa007f6400798e */ /* 0x0011e4000c10e79c */
.L_x_1735:
[----:B------:R-:W-:Y:S05]  /*7de0*/  BSYNC B0 ;  /* 0x0000000000007941 */ /* 0x000fea0003800000 */
.L_x_1734:
[----:B------:R-:W3:Y:S01]  /*7df0*/  LDS R139, [R139.X4+0x2c90] ;  /* 0x002c90008b8b7984 */ /* 0x000ee20000004800 */
[----:B------:R-:W-:Y:S01]  /*7e00*/  BSSY B0, `(.L_x_1736) ;  /* 0x0000004000007945 */ /* 0x000fe20003800000 */
[----:B------:R-:W-:Y:S01]  /*7e10*/  LEA.HI.SX32 R49, R49, R2, 0x1b ;  /* 0x0000000231317211 */ /* 0x000fe200078fdaff */
[----:B------:R-:W-:Y:S05]  /*7e20*/  @!P4 BRA `(.L_x_1737) ;  /* 0x000000100000c947 */ /* 0x000fea0003800000 */
[----:B---3--:R3:W-:Y:S02]  /*7e30*/  RED.E.ADD.F32.FTZ.RN.STRONG.GPU [R100.64+-0x400], R139 ;  /* 0xfffc008b6400798e */ /* 0x0087e4000c10e79c */
.L_x_1737:
[----:B------:R-:W-:Y:S05]  /*7e40*/  BSYNC B0 ;  /* 0x0000000000007941 */ /* 0x000fea0003800000 */
.L_x_1736:
[----:B------:R-:W4:Y:S01]  /*7e50*/  LDS R49, [R49.X4+0x2e90] ;  /* 0x002e900031317984 */ /* 0x000f220000004800 */
[----:B------:R-:W-:Y:S01]  /*7e60*/  BSSY B0, `(.L_x_1738) ;  /* 0x0000003000007945 */ /* 0x000fe20003800000 */
[----:B------:R-:W-:Y:S05]  /*7e70*/  @!P5 BRA `(.L_x_1739) ;  /* 0x000000100000d947 */ /* 0x000fea0003800000 */
[----:B----4-:R4:W-:Y:S02]  /*7e80*/  RED.E.ADD.F32.FTZ.RN.STRONG.GPU [R100.64+-0x200], R49 ;  /* 0xfffe00316400798e */ /* 0x0109e4000c10e79c */
.L_x_1739:
[----:B------:R-:W-:Y:S05]  /*7e90*/  BSYNC B0 ;  /* 0x0000000000007941 */ /* 0x000fea0003800000 */
.L_x_1738:
[----:B01-34-:R-:W0:Y:S01]  /*7ea0*/  SHFL.DOWN PT, R101, R48, 0x1, 0x1f ;  /* 0x08201f0030657f89 */ /* 0x01be2200000e0000 */
[----:B------:R-:W-:Y:S01]  /*7eb0*/  ISETP.GT.AND P0, PT, R3, 0x1e, PT ;  /* 0x0000001e0300780c */ /* 0x000fe20003f04270 */
[----:B------:R-:W-:Y:S01]  /*7ec0*/  FMUL.FTZ R100, R97, R116 ;  /* 0x0000007461647220 */ /* 0x000fe20000410000 */
[----:B------:R-:W-:Y:S01]  /*7ed0*/  ISETP.NE.AND P1, PT, R3, RZ, PT ;  /* 0x000000ff0300720c */ /* 0x000fe20003f25270 */
[----:B------:R-:W1:Y:S01]  /*7ee0*/  SHFL.DOWN PT, R49, R52, 0x1, 0x1f ;  /* 0x08201f0034317f89 */ /* 0x000e6200000e0000 */
[----:B------:R-:W-:Y:S01]  /*7ef0*/  FADD.FTZ R70, R99, R70 ;  /* 0x0000004663467221 */ /* 0x000fe20000010000 */
[----:B------:R-:W-:Y:S01]  /*7f00*/  ISETP.NE.AND P2, PT, R2, RZ, PT ;  /* 0x000000ff0200720c */ /* 0x000fe20003f45270 */
[----:B------:R-:W-:Y:S01]  /*7f10*/  FMUL.FTZ R100, R53, R100 ;  /* 0x0000006435647220 */ /* 0x000fe20000410000 */
[----:B------:R-:W-:Y:S01]  /*7f20*/  BSSY B0, `(.L_x_1740) ;  /* 0x000006b000007945 */ /* 0x000fe20003800000 */
[----:B------:R-:W-:-:S02]  /*7f30*/  FADD.FTZ R69, R108, R69 ;  /* 0x000000456c457221 */ /* 0x000fc40000010000 */
[----:B------:R-:W-:Y:S02]  /*7f40*/  FFMA.FTZ R107, R107, R116, R100 ;  /* 0x000000746b6b7223 */ /* 0x000fe40000010064 */
[----:B------:R-:W-:Y:S02]  /*7f50*/  FMUL.FTZ R100, R97, R118 ;  /* 0x0000007661647220 */ /* 0x000fe40000410000 */
[----:B------:R-:W-:Y:S02]  /*7f60*/  FADD.FTZ R96, R159, R96 ;  /* 0x000000609f607221 */ /* 0x000fe40000010000 */
[----:B------:R-:W-:Y:S02]  /*7f70*/  FMUL.FTZ R100, R109, R100 ;  /* 0x000000646d647220 */ /* 0x000fe40000410000 */
[----:B------:R-:W-:Y:S02]  /*7f80*/  FADD.FTZ R68, R137, R68 ;  /* 0x0000004489447221 */ /* 0x000fe40000010000 */
[----:B------:R-:W-:-:S02]  /*7f90*/  FFMA.FTZ R123, R123, R118, R100 ;  /* 0x000000767b7b7223 */ /* 0x000fc40000010064 */
[----:B------:R-:W-:Y:S02]  /*7fa0*/  FMUL.FTZ R100, R97, R120 ;  /* 0x0000007861647220 */ /* 0x000fe40000410000 */
[----:B0-----:R-:W-:Y:S02]  /*7fb0*/  @!P0 FADD.FTZ R48, R48, R101 ;  /* 0x0000006530308221 */ /* 0x001fe40000010000 */
[----:B------:R-:W-:Y:S02]  /*7fc0*/  FMUL.FTZ R100, R115, R100 ;  /* 0x0000006473647220 */ /* 0x000fe40000410000 */
[----:B-1----:R-:W-:Y:S01]  /*7fd0*/  @!P0 FADD.FTZ R52, R52, R49 ;  /* 0x0000003134348221 */ /* 0x002fe20000010000 */
[----:B------:R-:W0:Y:S01]  /*7fe0*/  SHFL.DOWN PT, R101, R48, 0x2, 0x1f ;  /* 0x08401f0030657f89 */ /* 0x000e2200000e0000 */
[----:B------:R-:W-:Y:S01]  /*7ff0*/  ISETP.GT.AND P0, PT, R3, 0x1d, PT ;  /* 0x0000001d0300780c */ /* 0x000fe20003f04270 */
[----:B------:R-:W-:Y:S02]  /*8000*/  FFMA.FTZ R129, R129, R120, R100 ;  /* 0x0000007881817223 */ /* 0x000fe40000010064 */
[----:B------:R-:W1:Y:S01]  /*8010*/  SHFL.DOWN PT, R49, R52, 0x2, 0x1f ;  /* 0x08401f0034317f89 */ /* 0x000e6200000e0000 */
[----:B------:R-:W-:-:S02]  /*8020*/  FMUL.FTZ R100, R97, R111 ;  /* 0x0000006f61647220 */ /* 0x000fc40000410000 */
[----:B------:R-:W-:Y:S02]  /*8030*/  FADD.FTZ R95, R132, R95 ;  /* 0x0000005f845f7221 */ /* 0x000fe40000010000 */
[----:B------:R-:W-:Y:S02]  /*8040*/  FMUL.FTZ R100, R119, R100 ;  /* 0x0000006477647220 */ /* 0x000fe40000410000 */
[----:B------:R-:W-:Y:S02]  /*8050*/  FADD.FTZ R94, R135, R94 ;  /* 0x0000005e875e7221 */ /* 0x000fe40000010000 */
[----:B------:R-:W-:Y:S02]  /*8060*/  FFMA.FTZ R111, R164, R111, R100 ;  /* 0x0000006fa46f7223 */ /* 0x000fe40000010064 */
[----:B------:R-:W-:Y:S02]  /*8070*/  FMUL.FTZ R100, R97, R103 ;  /* 0x0000006761647220 */ /* 0x000fe40000410000 */
[----:B------:R-:W-:-:S02]  /*8080*/  FADD.FTZ R93, R124, R93 ;  /* 0x0000005d7c5d7221 */ /* 0x000fc40000010000 */
[----:B------:R-:W-:Y:S02]  /*8090*/  FMUL.FTZ R100, R51, R100 ;  /* 0x0000006433647220 */ /* 0x000fe40000410000 */
[----:B------:R-:W-:Y:S02]  /*80a0*/  FADD.FTZ R71, R122, R71 ;  /* 0x000000477a477221 */ /* 0x000fe40000010000 */
[----:B------:R-:W-:Y:S02]  /*80b0*/  FFMA.FTZ R103, R60, R103, R100 ;  /* 0x000000673c677223 */ /* 0x000fe40000010064 */
        /* <DEDUP_REMOVED lines=22> */
[----:B------:R-:W-:Y:S02]  /*8220*/  FMUL.FTZ R49, R97, R134 ;  /* 0x0000008661317220 */ /* 0x000fe40000410000 */
[----:B------:R-:W1:Y:S01]  /*8230*/  SHFL.DOWN PT, R101, R52, 0x8, 0x1f ;  /* 0x09001f0034657f89 */ /* 0x000e6200000e0000 */
[----:B------:R-:W-:Y:S02]  /*8240*/  FADD.FTZ R80, R59, R80 ;  /* 0x000000503b507221 */ /* 0x000fe40000010000 */
[----:B------:R-:W-:-:S04]  /*8250*/  FMUL.FTZ R49, R110, R49 ;  /* 0x000000316e317220 */ /* 0x000fc80000410000 */
[----:B------:R-:W-:Y:S02]  /*8260*/  FFMA.FTZ R112, R112, R134, R49 ;  /* 0x0000008670707223 */ /* 0x000fe40000010031 */
[----:B------:R-:W-:Y:S02]  /*8270*/  FMUL.FTZ R49, R97, R136 ;  /* 0x0000008861317220 */ /* 0x000fe40000410000 */
[----:B------:R-:W-:Y:S02]  /*8280*/  FADD.FTZ R91, R112, R91 ;  /* 0x0000005b705b7221 */ /* 0x000fe40000010000 */
[----:B------:R-:W-:-:S04]  /*8290*/  FMUL.FTZ R49, R128, R49 ;  /* 0x0000003180317220 */ /* 0x000fc80000410000 */
[----:B------:R-:W-:Y:S02]  /*82a0*/  FFMA.FTZ R136, R125, R136, R49 ;  /* 0x000000887d887223 */ /* 0x000fe40000010031 */
[-C--:B------:R-:W-:Y:S02]  /*82b0*/  FMUL.FTZ R49, R97, R138.reuse ;  /* 0x0000008a61317220 */ /* 0x080fe40000410000 */
[----:B0-----:R-:W-:Y:S02]  /*82c0*/  @!P0 FADD.FTZ R48, R48, R127 ;  /* 0x0000007f30308221 */ /* 0x001fe40000010000 */
[----:B------:R-:W-:Y:S02]  /*82d0*/  FMUL.FTZ R49, R142, R49 ;  /* 0x000000318e317220 */ /* 0x000fe40000410000 */
[----:B-1----:R-:W-:Y:S01]  /*82e0*/  @!P0 FADD.FTZ R52, R52, R101 ;  /* 0x0000006534348221 */ /* 0x002fe20000010000 */
[----:B------:R-:W0:Y:S01]  /*82f0*/  SHFL.DOWN PT, R99, R48, 0x10, 0x1f ;  /* 0x0a001f0030637f89 */ /* 0x000e2200000e0000 */
[----:B------:R-:W-:Y:S01]  /*8300*/  ISETP.GT.AND P0, PT, R3, 0xf, PT ;  /* 0x0000000f0300780c */ /* 0x000fe20003f04270 */
[----:B------:R-:W-:-:S02]  /*8310*/  FFMA.FTZ R138, R131, R138, R49 ;  /* 0x0000008a838a7223 */ /* 0x000fc40000010031 */
[----:B------:R-:W1:Y:S01]  /*8320*/  SHFL.DOWN PT, R53, R52, 0x10, 0x1f ;  /* 0x0a001f0034357f89 */ /* 0x000e6200000e0000 */
[-C--:B------:R-:W-:Y:S02]  /*8330*/  FMUL.FTZ R49, R97, R102.reuse ;  /* 0x0000006661317220 */ /* 0x080fe40000410000 */
[----:B------:R-:W-:Y:S02]  /*8340*/  FADD.FTZ R89, R136, R89 ;  /* 0x0000005988597221 */ /* 0x000fe40000010000 */
[----:B------:R-:W-:Y:S02]  /*8350*/  FMUL.FTZ R49, R154, R49 ;  /* 0x000000319a317220 */ /* 0x000fe40000410000 */
[----:B------:R-:W-:Y:S02]  /*8360*/  FADD.FTZ R87, R138, R87 ;  /* 0x000000578a577221 */ /* 0x000fe40000010000 */
[----:B------:R-:W-:Y:S02]  /*8370*/  FFMA.FTZ R102, R133, R102, R49 ;  /* 0x0000006685667223 */ /* 0x000fe40000010031 */
[----:B------:R-:W-:-:S02]  /*8380*/  FMUL.FTZ R49, R97, R104 ;  /* 0x0000006861317220 */ /* 0x000fc40000410000 */
[----:B------:R-:W-:Y:S02]  /*8390*/  FADD.FTZ R85, R102, R85 ;  /* 0x0000005566557221 */ /* 0x000fe40000010000 */
[----:B------:R-:W-:-:S04]  /*83a0*/  FMUL.FTZ R49, R54, R49 ;  /* 0x0000003136317220 */ /* 0x000fc80000410000 */
[----:B------:R-:W-:Y:S02]  /*83b0*/  FFMA.FTZ R104, R61, R104, R49 ;  /* 0x000000683d687223 */ /* 0x000fe40000010031 */
[----:B0-----:R-:W-:Y:S02]  /*83c0*/  @!P0 FADD.FTZ R48, R48, R99 ;  /* 0x0000006330308221 */ /* 0x001fe40000010000 */
[----:B------:R-:W-:Y:S02]  /*83d0*/  FADD.FTZ R83, R104, R83 ;  /* 0x0000005368537221 */ /* 0x000fe40000010000 */
[----:B-1----:R-:W-:Y:S01]  /*83e0*/  @!P0 FADD.FTZ R52, R52, R53 ;  /* 0x0000003534348221 */ /* 0x002fe20000010000 */
[----:B------:R-:W-:Y:S01]  /*83f0*/  MOV R53, R48 ;  /* 0x0000003000357202 */ /* 0x000fe20000000f00 */
[C---:B------:R-:W-:Y:S02]  /*8400*/  FMUL.FTZ R48, R97.reuse, R105 ;  /* 0x0000006961307220 */ /* 0x040fe40000410000 */
[----:B------:R-:W-:-:S02]  /*8410*/  FMUL.FTZ R97, R97, R106 ;  /* 0x0000006a61617220 */ /* 0x000fc40000410000 */
[----:B------:R-:W-:Y:S01]  /*8420*/  FMUL.FTZ R48, R57, R48 ;  /* 0x0000003039307220 */ /* 0x000fe20000410000 */
[----:B------:R0:W-:Y:S01]  /*8430*/  @!P1 STS.64 [R4.X8+0x3198], R52 ;  /* 0x0031983404009388 */ /* 0x0001e20000008a00 */
[----:B------:R-:W-:Y:S02]  /*8440*/  FMUL.FTZ R97, R58, R97 ;  /* 0x000000613a617220 */ /* 0x000fe40000410000 */
[----:B------:R-:W-:Y:S02]  /*8450*/  FFMA.FTZ R105, R62, R105, R48 ;  /* 0x000000693e697223 */ /* 0x000fe40000010030 */
[----:B------:R-:W-:Y:S02]  /*8460*/  FFMA.FTZ R106, R63, R106, R97 ;  /* 0x0000006a3f6a7223 */ /* 0x000fe40000010061 */
[----:B------:R-:W-:Y:S02]  /*8470*/  FADD.FTZ R82, R105, R82 ;  /* 0x0000005269527221 */ /* 0x000fe40000010000 */
[----:B------:R-:W-:Y:S01]  /*8480*/  FADD.FTZ R81, R106, R81 ;  /* 0x000000516a517221 */ /* 0x000fe20000010000 */
        /* <DEDUP_REMOVED lines=8> */
[----:B------:R-:W3:Y:S04]  /*8510*/  @P0 LDS R58, [UR18+0x51e0] ;  /* 0x0051e012ff3a0984 */ /* 0x000ee80008000800 */
[----:B------:R-:W4:Y:S01]  /*8520*/  @P0 LDS R57, [UR18+0x4de0] ;  /* 0x004de012ff390984 */ /* 0x000f220008000800 */
[----:B0-----:R-:W-:Y:S02]  /*8530*/  FADD.FTZ R56, R53, R49 ;  /* 0x0000003135387221 */ /* 0x001fe40000010000 */
[----:B------:R-:W-:Y:S02]  /*8540*/  FADD.FTZ R49, R52, R48 ;  /* 0x0000003034317221 */ /* 0x000fe40000010000 */
[----:B------:R-:W-:Y:S02]  /*8550*/  FADD.FTZ R56, R51, R56 ;  /* 0x0000003833387221 */ /* 0x000fe40000010000 */
[----:B------:R-:W-:-:S02]  /*8560*/  FADD.FTZ R49, R50, R49 ;  /* 0x0000003132317221 */ /* 0x000fc40000010000 */
[----:B-1----:R-:W-:Y:S02]  /*8570*/  FADD.FTZ R53, R56, R55 ;  /* 0x0000003738357221 */ /* 0x002fe40000010000 */
[----:B------:R-:W-:Y:S02]  /*8580*/  FADD.FTZ R52, R49, R54 ;  /* 0x0000003631347221 */ /* 0x000fe40000010000 */
[----:B---3--:R-:W-:Y:S02]  /*8590*/  @P0 FADD.FTZ R53, R53, R58 ;  /* 0x0000003a35350221 */ /* 0x008fe40000010000 */
[----:B----4-:R-:W-:-:S03]  /*85a0*/  @P0 FADD.FTZ R52, R52, R57 ;  /* 0x0000003934340221 */ /* 0x010fc60000010000 */
[----:B------:R0:W-:Y:S04]  /*85b0*/  STS [UR18+0x51e0], R53 ;  /* 0x0051e035ff007988 */ /* 0x0001e80008000812 */
[----:B------:R0:W-:Y:S02]  /*85c0*/  STS [UR18+0x4de0], R52 ;  /* 0x004de034ff007988 */ /* 0x0001e40008000812 */
.L_x_1741:
[----:B0-----:R-:W-:Y:S05]  /*85d0*/  BSYNC B0 ;  /* 0x0000000000007941 */ /* 0x001fea0003800000 */
.L_x_1740:
[----:B------:R-:W-:Y:S02]  /*85e0*/  UIADD3 UR7, UR7, 0x1, URZ ;  /* 0x0000000107077890 */ /* 0x000fe4000fffe03f */
[----:B------:R-:W-:Y:S02]  /*85f0*/  ULDC UR18, c[0x0][0x16c] ;  /* 0x00005b0000127ab9 */ /* 0x000fe40000000800 */
[----:B------:R-:W-:Y:S02]  /*8600*/  UISETP.GE.AND UP0, UPT, UR7, UR18, UPT ;  /* 0x000000120700728c */ /* 0x000fe4000bf06270 */
[----:B------:R-:W-:-:S04]  /*8610*/  UIADD3 UR8, UP1, UR8, 0x1, URZ ;  /* 0x0000000108087890 */ /* 0x000fc8000ff3e03f */
[----:B------:R-:W-:Y:S01]  /*8620*/  PLOP3.LUT P0, PT, PT, PT, UP0, 0x80, 0x0 ;  /* 0x000000000000781c */ /* 0x000fe20003f0f008 */
[----:B------:R-:W-:-:S12]  /*8630*/  UIADD3.X UR9, URZ, UR9, URZ, UP1, !UPT ;  /* 0x000000093f097290 */ /* 0x000fd80008ffe43f */
[----:B--2---:R-:W-:Y:S01]  /*8640*/  @P0 CALL.REL.NOINC `(.L_x_1694) ;  /* 0x0000001000000944 */ /* 0x004fe20003c00000 */
[----:B------:R-:W-:Y:S05]  /*8650*/  BRA `(.L_x_1742) ;  /* 0xffffc5f000007947 */ /* 0x000fea000383ffff */
.L_x_1694:
[----:B------:R-:W-:Y:S01]  /*8660*/  BAR.SYNC.DEFER_BLOCKING 0x0 ;  /* 0x0000000000007b1d */ /* 0x000fe20000010000 */
[----:B------:R-:W-:-:S05]  /*8670*/  F2FP.PACK_AB R72, R71, R72 ;  /* 0x000000484748723e */ /* 0x000fca00000000ff */
[----:B------:R-:W-:Y:S01]  /*8680*/  ULDC.64 UR18, c[0x0][0x2d8] ;  /* 0x0000b60000127ab9 */ /* 0x000fe20000000a00 */
[----:B------:R-:W2:Y:S04]  /*8690*/  LDG.E.128 R12, [R146.64] ;  /* 0x0000001c920c7981 */ /* 0x000ea8000c1e1d00 */
[----:B------:R-:W3:Y:S01]  /*86a0*/  LDG.E.128 R16, [R146.64+0x200] ;  /* 0x0002001c92107981 */ /* 0x000ee2000c1e1d00 */
[----:B------:R-:W-:Y:S02]  /*86b0*/  UIMAD UR7, UR40, UR18, URZ ;  /* 0x00000012280772a4 */ /* 0x000fe4000f8e023f */
[----:B------:R-:W-:Y:S02]  /*86c0*/  UIMAD.WIDE.U32 UR8, UR39, UR18, UR16 ;  /* 0x00000012270872a5 */ /* 0x000fe4000f8e0010 */
[----:B------:R-:W-:-:S02]  /*86d0*/  UIMAD UR7, UR39, UR19, UR7 ;  /* 0x00000013270772a4 */ /* 0x000fc4000f8e0207 */
[----:B------:R-:W-:Y:S02]  /*86e0*/  UIADD3 UR31, UP1, UR31, -0x1000, URZ ;  /* 0xfffff0001f1f7890 */ /* 0x000fe4000ff3e03f */
[----:B------:R-:W-:Y:S02]  /*86f0*/  ULDC.64 UR18, c[0x0][0x2e0] ;  /* 0x0000b80000127ab9 */ /* 0x000fe40000000a00 */
[----:B------:R-:W-:Y:S02]  /*8700*/  UIADD3 UR9, UR9, UR7, URZ ;  /* 0x0000000709097290 */ /* 0x000fe4000fffe03f */
[----:B------:R-:W-:Y:S02]  /*8710*/  UIMAD UR7, UR25, UR18, URZ ;  /* 0x00000012190772a4 */ /* 0x000fe4000f8e023f */
[----:B------:R-:W-:Y:S02]  /*8720*/  UIMAD.WIDE.U32 UR8, UR24, UR18, UR8 ;  /* 0x00000012180872a5 */ /* 0x000fe4000f8e0008 */
[----:B------:R-:W-:-:S02]  /*8730*/  UIMAD UR7, UR24, UR19, UR7 ;  /* 0x00000013180772a4 */ /* 0x000fc4000f8e0207 */
[----:B------:R-:W-:Y:S02]  /*8740*/  UIADD3 UR35, UP2, UR35, -0x1000, URZ ;  /* 0xfffff00023237890 */ /* 0x000fe4000ff5e03f */
[----:B------:R-:W-:Y:S02]  /*8750*/  ULDC.64 UR18, c[0x0][0x330] ;  /* 0x0000cc0000127ab9 */ /* 0x000fe40000000a00 */
[----:B------:R-:W-:Y:S02]  /*8760*/  UIADD3 UR9, UR9, UR7, URZ ;  /* 0x0000000709097290 */ /* 0x000fe4000fffe03f */
[----:B------:R-:W-:Y:S02]  /*8770*/  ULEA UR7, UP0, UR8, UR18, 0x1 ;  /* 0x0000001208077291 */ /* 0x000fe4000f80083f */
[----:B------:R-:W-:Y:S02]  /*8780*/  UIADD3 UR33, UP3, UR33, -0x1000, URZ ;  /* 0xfffff00021217890 */ /* 0x000fe4000ff7e03f */
[----:B------:R-:W-:-:S02]  /*8790*/  ULEA.HI.X UR8, UR8, UR19, UR9, 0x1, UP0 ;  /* 0x0000001308087291 */ /* 0x000fc400080f0c09 */
[----:B------:R-:W-:Y:S02]  /*87a0*/  UIADD3 UR27, UP4, UR27, -0x1000, URZ ;  /* 0xfffff0001b1b7890 */ /* 0x000fe4000ff9e03f */
[----:B------:R-:W-:Y:S02]  /*87b0*/  ULDC.64 UR18, c[0x0][0x300] ;  /* 0x0000c00000127ab9 */ /* 0x000fe40000000a00 */
[----:B------:R-:W-:Y:S02]  /*87c0*/  UIADD3 UR6, UR6, 0x1, URZ ;  /* 0x0000000106067890 */ /* 0x000fe4000fffe03f */
[----:B------:R-:W-:Y:S02]  /*87d0*/  UIADD3.X UR32, UR32, -0x1, URZ, UP1, !UPT ;  /* 0xffffffff20207890 */ /* 0x000fe40008ffe43f */
[----:B------:R-:W-:Y:S02]  /*87e0*/  UIADD3.X UR36, UR36, -0x1, URZ, UP2, !UPT ;  /* 0xffffffff24247890 */ /* 0x000fe400097fe43f */
[----:B------:R-:W-:-:S02]  /*87f0*/  UIADD3.X UR34, UR34, -0x1, URZ, UP3, !UPT ;  /* 0xffffffff22227890 */ /* 0x000fc40009ffe43f */
[----:B------:R-:W-:Y:S01]  /*8800*/  UIADD3.X UR30, UR30, -0x1, URZ, UP4, !UPT ;  /* 0xffffffff1e1e7890 */ /* 0x000fe2000a7fe43f */
[----:B--2---:R-:W-:Y:S04]  /*8810*/  STS.128 [R6.X16], R12 ;  /* 0x0000000c06007388 */ /* 0x004fe8000000cc00 */
[----:B---3--:R-:W-:Y:S01]  /*8820*/  STS.128 [R6.X16+0x200], R16 ;  /* 0x0002001006007388 */ /* 0x008fe2000000cc00 */
[----:B------:R-:W-:-:S06]  /*8830*/  NOP ;  /* 0x0000000000007918 */ /* 0x000fcc0000000000 */
[----:B------:R-:W1:Y:S02]  /*8840*/  LDS.128 R20, [R8.X16] ;  /* 0x0000000008147984 */ /* 0x000e64000000cc00 */
[--C-:B-1----:R-:W-:Y:S02]  /*8850*/  HADD2.F32 R9, -RZ, R20.reuse.H0_H0 ;  /* 0x20000014ff097230 */ /* 0x102fe40000004100 */
[----:B------:R-:W-:Y:S02]  /*8860*/  HADD2.F32 R20, -RZ, R20.H1_H1 ;  /* 0x30000014ff147230 */ /* 0x000fe40000004100 */
[--C-:B------:R-:W-:Y:S01]  /*8870*/  HADD2.F32 R17, -RZ, R22.reuse.H0_H0 ;  /* 0x20000016ff117230 */ /* 0x100fe20000004100 */
[----:B------:R-:W-:Y:S01]  /*8880*/  FADD.FTZ R10, R9, UR5 ;  /* 0x00000005090a7e21 */ /* 0x000fe20008010000 */
[--C-:B------:R-:W-:Y:S01]  /*8890*/  HADD2.F32 R9, -RZ, R21.reuse.H0_H0 ;  /* 0x20000015ff097230 */ /* 0x100fe20000004100 */
[----:B------:R-:W-:Y:S01]  /*88a0*/  FADD.FTZ R20, R20, UR5 ;  /* 0x0000000514147e21 */ /* 0x000fe20008010000 */
[----:B------:R-:W-:Y:S01]  /*88b0*/  HADD2.F32 R21, -RZ, R21.H1_H1 ;  /* 0x30000015ff157230 */ /* 0x000fe20000004100 */
[----:B------:R-:W-:Y:S01]  /*88c0*/  FADD.FTZ R19, R17, UR5 ;  /* 0x0000000511137e21 */ /* 0x000fe20008010000 */
[----:B------:R-:W-:Y:S01]  /*88d0*/  FSETP.GTU.FTZ.AND P2, PT, R10, 20, PT ;  /* 0x41a000000a00780b */ /* 0x000fe20003f5c000 */
[----:B------:R-:W-:Y:S01]  /*88e0*/  FADD.FTZ R15, R9, UR5 ;  /* 0x00000005090f7e21 */ /* 0x000fe20008010000 */
[----:B------:R-:W-:Y:S01]  /*88f0*/  FSETP.GTU.FTZ.AND P1, PT, R20, 20, PT ;  /* 0x41a000001400780b */ /* 0x000fe20003f3c000 */
[----:B------:R-:W-:Y:S01]  /*8900*/  FADD.FTZ R21, R21, UR5 ;  /* 0x0000000515157e21 */ /* 0x000fe20008010000 */
[----:B------:R-:W-:Y:S01]  /*8910*/  HADD2.F32 R22, -RZ, R22.H1_H1 ;  /* 0x30000016ff167230 */ /* 0x000fe20000004100 */
[----:B------:R-:W-:-:S02]  /*8920*/  FSETP.GTU.FTZ.AND P6, PT, R19, 20, PT ;  /* 0x41a000001300780b */ /* 0x000fc40003fdc000 */
[----:B------:R-:W-:Y:S02]  /*8930*/  FSETP.GTU.FTZ.AND P0, PT, R15, 20, PT ;  /* 0x41a000000f00780b */ /* 0x000fe40003f1c000 */
[----:B------:R-:W-:Y:S01]  /*8940*/  FSETP.GTU.FTZ.AND P4, PT, R21, 20, PT ;  /* 0x41a000001500780b */ /* 0x000fe20003f9c000 */
[----:B------:R-:W-:-:S03]  /*8950*/  FADD.FTZ R22, R22, UR5 ;  /* 0x0000000516167e21 */ /* 0x000fc60008010000 */
[----:B------:R-:W-:Y:S02]  /*8960*/  @!P2 FMUL.FTZ R12, R10, -1.4426950216293334961 ;  /* 0xbfb8aa3b0a0ca820 */ /* 0x000fe40000410000 */
[----:B------:R-:W1:Y:S01]  /*8970*/  LDS.128 R8, [R8.X16+0x10] ;  /* 0x0000100008087984 */ /* 0x000e62000000cc00 */
[----:B------:R-:W-:-:S03]  /*8980*/  @!P1 FMUL.FTZ R14, R20, -1.4426950216293334961 ;  /* 0xbfb8aa3b140e9820 */ /* 0x000fc60000410000 */
[----:B------:R-:W-:Y:S01]  /*8990*/  BAR.SYNC.DEFER_BLOCKING 0x0 ;  /* 0x0000000000007b1d */ /* 0x000fe20000010000 */
[----:B------:R-:W-:Y:S01]  /*89a0*/  @!P0 FMUL.FTZ R15, R15, -1.4426950216293334961 ;  /* 0xbfb8aa3b0f0f8820 */ /* 0x000fe20000410000 */
[----:B------:R-:W-:Y:S01]  /*89b0*/  FSETP.GTU.FTZ.AND P5, PT, R22, 20, PT ;  /* 0x41a000001600780b */ /* 0x000fe20003fbc000 */
[----:B------:R-:W-:-:S03]  /*89c0*/  @!P4 FMUL.FTZ R16, R21, -1.4426950216293334961 ;  /* 0xbfb8aa3b1510c820 */ /* 0x000fc60000410000 */
[----:B------:R-:W2:Y:S08]  /*89d0*/  @!P2 MUFU.EX2 R12, R12 ;  /* 0x0000000c000ca308 */ /* 0x000eb00000000800 */
[----:B------:R-:W3:Y:S08]  /*89e0*/  @!P1 MUFU.EX2 R14, R14 ;  /* 0x0000000e000e9308 */ /* 0x000ef00000000800 */
[----:B------:R-:W4:Y:S01]  /*89f0*/  @!P0 MUFU.EX2 R15, R15 ;  /* 0x0000000f000f8308 */ /* 0x000f220000000800 */
[----:B--2---:R-:W-:Y:S01]  /*8a00*/  @!P2 FADD.FTZ R13, R12, 1 ;  /* 0x3f8000000c0da421 */ /* 0x004fe20000010000 */
[----:B------:R-:W-:-:S02]  /*8a10*/  HADD2.F32 R12, -RZ, R23.H0_H0 ;  /* 0x20000017ff0c7230 */ /* 0x000fc40000004100 */
[----:B------:R-:W-:-:S03]  /*8a20*/  HADD2.F32 R23, -RZ, R23.H1_H1 ;  /* 0x30000017ff177230 */ /* 0x000fc60000004100 */
[----:B------:R-:W-:Y:S01]  /*8a30*/  FADD.FTZ R21, R12, UR5 ;  /* 0x000000050c157e21 */ /* 0x000fe20008010000 */
[----:B------:R2:W5:Y:S01]  /*8a40*/  @!P2 MUFU.RCP R18, R13 ;  /* 0x0000000d0012a308 */ /* 0x0005620000001000 */
[----:B---3--:R-:W-:Y:S02]  /*8a50*/  @!P1 FADD.FTZ R14, R14, 1 ;  /* 0x3f8000000e0e9421 */ /* 0x008fe40000010000 */
[----:B------:R-:W-:Y:S01]  /*8a60*/  FADD.FTZ R23, R23, UR5 ;  /* 0x0000000517177e21 */ /* 0x000fe20008010000 */
[----:B------:R-:W-:Y:S01]  /*8a70*/  FSETP.GTU.FTZ.AND P3, PT, R21, 20, PT ;  /* 0x41a000001500780b */ /* 0x000fe20003f7c000 */
[----:B------:R-:W-:-:S03]  /*8a80*/  @!P6 FMUL.FTZ R12, R19, -1.4426950216293334961 ;  /* 0xbfb8aa3b130ce820 */ /* 0x000fc60000410000 */
[----:B------:R1:W3:Y:S01]  /*8a90*/  @!P1 MUFU.RCP R17, R14 ;  /* 0x0000000e00119308 */ /* 0x0002e20000001000 */
[----:B----4-:R-:W-:Y:S02]  /*8aa0*/  @!P0 FADD.FTZ R15, R15, 1 ;  /* 0x3f8000000f0f8421 */ /* 0x010fe40000010000 */
[----:B--2---:R-:W-:-:S05]  /*8ab0*/  @!P5 FMUL.FTZ R13, R22, -1.4426950216293334961 ;  /* 0xbfb8aa3b160dd820 */ /* 0x004fca0000410000 */
[----:B------:R2:W4:Y:S01]  /*8ac0*/  @!P0 MUFU.RCP R20, R15 ;  /* 0x0000000f00148308 */ /* 0x0005220000001000 */
[--C-:B-1----:R-:W-:Y:S01]  /*8ad0*/  HADD2.F32 R14, -RZ, R8.reuse.H0_H0 ;  /* 0x20000008ff0e7230 */ /* 0x102fe20000004100 */
[----:B-----5:R-:W-:Y:S01]  /*8ae0*/  @!P2 FMUL.FTZ R81, R81, R18 ;  /* 0x000000125151a220 */ /* 0x020fe20000410000 */
[----:B------:R-:W-:Y:S01]  /*8af0*/  FSETP.GTU.FTZ.AND P2, PT, R23, 20, PT ;  /* 0x41a000001700780b */ /* 0x000fe20003f5c000 */
[----:B------:R-:W-:Y:S02]  /*8b00*/  HADD2.F32 R8, -RZ, R8.H1_H1 ;  /* 0x30000008ff087230 */ /* 0x000fe40000004100 */
[--C-:B------:R-:W-:Y:S02]  /*8b10*/  HADD2.F32 R18, -RZ, R9.reuse.H0_H0 ;  /* 0x20000009ff127230 */ /* 0x100fe40000004100 */
[----:B------:R-:W1:Y:S01]  /*8b20*/  @!P4 MUFU.EX2 R16, R16 ;  /* 0x000000100010c308 */ /* 0x000e620000000800 */
[----:B--2---:R-:W-:Y:S01]  /*8b30*/  FADD.FTZ R15, R14, UR5 ;  /* 0x000000050e0f7e21 */ /* 0x004fe20008010000 */
[----:B------:R-:W-:Y:S01]  /*8b40*/  HADD2.F32 R9, -RZ, R9.H1_H1 ;  /* 0x30000009ff097230 */ /* 0x000fe20000004100 */
[----:B---3--:R-:W-:-:S02]  /*8b50*/  @!P1 FMUL.FTZ R82, R82, R17 ;  /* 0x0000001152529220 */ /* 0x008fc40000410000 */
[----:B------:R-:W-:Y:S01]  /*8b60*/  FADD.FTZ R17, R8, UR5 ;  /* 0x0000000508117e21 */ /* 0x000fe20008010000 */
[----:B------:R-:W-:Y:S01]  /*8b70*/  FSETP.GTU.FTZ.AND P1, PT, R15, 20, PT ;  /* 0x41a000000f00780b */ /* 0x000fe20003f3c000 */
[----:B------:R-:W-:Y:S01]  /*8b80*/  @!P3 FMUL.FTZ R8, R21, -1.4426950216293334961 ;  /* 0xbfb8aa3b1508b820 */ /* 0x000fe20000410000 */
[----:B------:R-:W2:Y:S01]  /*8b90*/  @!P6 MUFU.EX2 R12, R12 ;  /* 0x0000000c000ce308 */ /* 0x000ea20000000800 */
[----:B------:R-:W-:Y:S02]  /*8ba0*/  @!P2 FMUL.FTZ R14, R23, -1.4426950216293334961 ;  /* 0xbfb8aa3b170ea820 */ /* 0x000fe40000410000 */
[----:B------:R-:W-:Y:S02]  /*8bb0*/  FADD.FTZ R18, R18, UR5 ;  /* 0x0000000512127e21 */ /* 0x000fe40008010000 */
[----:B------:R-:W-:Y:S01]  /*8bc0*/  FADD.FTZ R21, R9, UR5 ;  /* 0x0000000509157e21 */ /* 0x000fe20008010000 */
[--C-:B------:R-:W-:Y:S01]  /*8bd0*/  HADD2.F32 R9, -RZ, R10.reuse.H0_H0 ;  /* 0x2000000aff097230 */ /* 0x100fe20000004100 */
[----:B----4-:R-:W-:Y:S01]  /*8be0*/  @!P0 FMUL.FTZ R83, R83, R20 ;  /* 0x0000001453538220 */ /* 0x010fe20000410000 */
[----:B------:R-:W3:Y:S01]  /*8bf0*/  @!P5 MUFU.EX2 R13, R13 ;  /* 0x0000000d000dd308 */ /* 0x000ee20000000800 */
[----:B-1----:R-:W-:Y:S01]  /*8c00*/  @!P4 FADD.FTZ R16, R16, 1 ;  /* 0x3f8000001010c421 */ /* 0x002fe20000010000 */
[----:B------:R-:W-:Y:S01]  /*8c10*/  FSETP.GTU.FTZ.AND P0, PT, R17, 20, PT ;  /* 0x41a000001100780b */ /* 0x000fe20003f1c000 */
[----:B------:R-:W-:Y:S01]  /*8c20*/  @!P1 FMUL.FTZ R15, R15, -1.4426950216293334961 ;  /* 0xbfb8aa3b0f0f9820 */ /* 0x000fe20000410000 */
[----:B------:R-:W-:Y:S01]  /*8c30*/  HADD2.F32 R10, -RZ, R10.H1_H1 ;  /* 0x3000000aff0a7230 */ /* 0x000fe20000004100 */
[----:B------:R-:W-:-:S03]  /*8c40*/  FADD.FTZ R22, R9, UR5 ;  /* 0x0000000509167e21 */ /* 0x000fc60008010000 */
[----:B------:R-:W1:Y:S01]  /*8c50*/  @!P2 MUFU.EX2 R14, R14 ;  /* 0x0000000e000ea308 */ /* 0x000e620000000800 */
[----:B--2---:R-:W-:Y:S02]  /*8c60*/  @!P6 FADD.FTZ R12, R12, 1 ;  /* 0x3f8000000c0ce421 */ /* 0x004fe40000010000 */
[----:B------:R-:W-:-:S04]  /*8c70*/  FADD.FTZ R10, R10, UR5 ;  /* 0x000000050a0a7e21 */ /* 0x000fc80008010000 */
[----:B------:R-:W-:Y:S01]  /*8c80*/  @!P0 FMUL.FTZ R17, R17, -1.4426950216293334961 ;  /* 0xbfb8aa3b11118820 */ /* 0x000fe20000410000 */
[----:B------:R-:W2:Y:S01]  /*8c90*/  @!P3 MUFU.EX2 R8, R8 ;  /* 0x000000080008b308 */ /* 0x000ea20000000800 */
[----:B---3--:R-:W-:-:S07]  /*8ca0*/  @!P5 FADD.FTZ R13, R13, 1 ;  /* 0x3f8000000d0dd421 */ /* 0x008fce0000010000 */
[----:B------:R-:W3:Y:S01]  /*8cb0*/  @!P1 MUFU.EX2 R15, R15 ;  /* 0x0000000f000f9308 */ /* 0x000ee20000000800 */
[----:B-1----:R-:W-:-:S07]  /*8cc0*/  @!P2 FADD.FTZ R14, R14, 1 ;  /* 0x3f8000000e0ea421 */ /* 0x002fce0000010000 */
[----:B------:R-:W1:Y:S01]  /*8cd0*/  @!P4 MUFU.RCP R19, R16 ;  /* 0x000000100013c308 */ /* 0x000e620000001000 */
[----:B--2---:R-:W-:-:S07]  /*8ce0*/  @!P3 FADD.FTZ R8, R8, 1 ;  /* 0x3f8000000808b421 */ /* 0x004fce0000010000 */
[----:B------:R-:W2:Y:S01]  /*8cf0*/  @!P6 MUFU.RCP R12, R12 ;  /* 0x0000000c000ce308 */ /* 0x000ea20000001000 */
[----:B---3--:R-:W-:-:S07]  /*8d00*/  @!P1 FADD.FTZ R15, R15, 1 ;  /* 0x3f8000000f0f9421 */ /* 0x008fce0000010000 */
[----:B------:R-:W3:Y:S01]  /*8d10*/  @!P5 MUFU.RCP R13, R13 ;  /* 0x0000000d000dd308 */ /* 0x000ee20000001000 */
[----:B-1----:R-:W-:Y:S01]  /*8d20*/  @!P4 FMUL.FTZ R84, R84, R19 ;  /* 0x000000135454c220 */ /* 0x002fe20000410000 */
[----:B------:R-:W-:-:S06]  /*8d30*/  FSETP.GTU.FTZ.AND P4, PT, R18, 20, PT ;  /* 0x41a000001200780b */ /* 0x000fcc0003f9c000 */
[----:B------:R-:W1:Y:S01]  /*8d40*/  @!P2 MUFU.RCP R19, R14 ;  /* 0x0000000e0013a308 */ /* 0x000e620000001000 */
[----:B--2---:R-:W-:Y:S01]  /*8d50*/  @!P6 FMUL.FTZ R85, R85, R12 ;  /* 0x0000000c5555e220 */ /* 0x004fe20000410000 */
[----:B------:R-:W-:-:S06]  /*8d60*/  FSETP.GTU.FTZ.AND P6, PT, R21, 20, PT ;  /* 0x41a000001500780b */ /* 0x000fcc0003fdc000 */
[----:B------:R2:W4:Y:S01]  /*8d70*/  @!P3 MUFU.RCP R20, R8 ;  /* 0x000000080014b308 */ /* 0x0005220000001000 */
[----:B---3--:R-:W-:Y:S01]  /*8d80*/  @!P5 FMUL.FTZ R86, R86, R13 ;  /* 0x0000000d5656d220 */ /* 0x008fe20000410000 */
[----:B------:R-:W-:Y:S01]  /*8d90*/  FSETP.GTU.FTZ.AND P5, PT, R22, 20, PT ;  /* 0x41a000001600780b */ /* 0x000fe20003fbc000 */
[--C-:B------:R-:W-:Y:S02]  /*8da0*/  HADD2.F32 R13, -RZ, R11.reuse.H0_H0 ;  /* 0x2000000bff0d7230 */ /* 0x100fe40000004100 */
[----:B------:R-:W-:Y:S02]  /*8db0*/  HADD2.F32 R11, -RZ, R11.H1_H1 ;  /* 0x3000000bff0b7230 */ /* 0x000fe40000004100 */
[----:B------:R-:W-:Y:S01]  /*8dc0*/  @!P6 FMUL.FTZ R9, R21, -1.4426950216293334961 ;  /* 0xbfb8aa3b1509e820 */ /* 0x000fe20000410000 */
[----:B------:R-:W3:Y:S01]  /*8dd0*/  @!P1 MUFU.RCP R16, R15 ;  /* 0x0000000f00109308 */ /* 0x000ee20000001000 */
[----:B--2---:R-:W-:Y:S02]  /*8de0*/  @!P4 FMUL.FTZ R8, R18, -1.4426950216293334961 ;  /* 0xbfb8aa3b1208c820 */ /* 0x004fe40000410000 */
[----:B------:R-:W-:-:S02]  /*8df0*/  FADD.FTZ R18, R13, UR5 ;  /* 0x000000050d127e21 */ /* 0x000fc40008010000 */
[----:B------:R-:W-:Y:S02]  /*8e00*/  FADD.FTZ R11, R11, UR5 ;  /* 0x000000050b0b7e21 */ /* 0x000fe40008010000 */
[----:B-1----:R-:W-:Y:S01]  /*8e10*/  @!P2 FMUL.FTZ R88, R88, R19 ;  /* 0x000000135858a220 */ /* 0x002fe20000410000 */
[----:B------:R-:W-:Y:S01]  /*8e20*/  FSETP.GTU.FTZ.AND P2, PT, R18, 20, PT ;  /* 0x41a000001200780b */ /* 0x000fe20003f5c000 */
[----:B----4-:R-:W-:Y:S01]  /*8e30*/  @!P3 FMUL.FTZ R87, R87, R20 ;  /* 0x000000145757b220 */ /* 0x010fe20000410000 */
[----:B------:R-:W1:Y:S01]  /*8e40*/  @!P0 MUFU.EX2 R17, R17 ;  /* 0x0000001100118308 */ /* 0x000e620000000800 */
[----:B------:R-:W-:Y:S01]  /*8e50*/  FSETP.GTU.FTZ.AND P3, PT, R10, 20, PT ;  /* 0x41a000000a00780b */ /* 0x000fe20003f7c000 */
[----:B---3--:R-:W-:Y:S01]  /*8e60*/  @!P1 FMUL.FTZ R89, R89, R16 ;  /* 0x0000001059599220 */ /* 0x008fe20000410000 */
[----:B------:R-:W-:-:S05]  /*8e70*/  FSETP.GTU.FTZ.AND P1, PT, R11, 20, PT ;  /* 0x41a000000b00780b */ /* 0x000fca0003f3c000 */
[----:B------:R2:W3:Y:S03]  /*8e80*/  @!P4 MUFU.EX2 R12, R8 ;  /* 0x00000008000cc308 */ /* 0x0004e60000000800 */
[----:B------:R-:W-:-:S03]  /*8e90*/  @!P2 FMUL.FTZ R16, R18, -1.4426950216293334961 ;  /* 0xbfb8aa3b1210a820 */ /* 0x000fc60000410000 */
[----:B------:R-:W-:Y:S01]  /*8ea0*/  @!P3 FMUL.FTZ R15, R10, -1.4426950216293334961 ;  /* 0xbfb8aa3b0a0fb820 */ /* 0x000fe20000410000 */
[----:B------:R-:W-:Y:S01]  /*8eb0*/  F2FP.PACK_AB R10, R75, R76 ;  /* 0x0000004c4b0a723e */ /* 0x000fe200000000ff */
[----:B------:R4:W-:Y:S01]  /*8ec0*/  @!P6 MUFU.EX2 R13, R9 ;  /* 0x00000009000de308 */ /* 0x0009e20000000800 */
[----:B--2---:R-:W-:Y:S01]  /*8ed0*/  @!P5 FMUL.FTZ R8, R22, -1.4426950216293334961 ;  /* 0xbfb8aa3b1608d820 */ /* 0x004fe20000410000 */
[----:B------:R-:W-:Y:S01]  /*8ee0*/  F2FP.PACK_AB R75, R65, R66 ;  /* 0x00000042414b723e */ /* 0x000fe200000000ff */
[----:B-1----:R-:W-:Y:S02]  /*8ef0*/  @!P0 FADD.FTZ R17, R17, 1 ;  /* 0x3f80000011118421 */ /* 0x002fe40000010000 */
[----:B------:R-:W-:Y:S01]  /*8f00*/  @!P1 FMUL.FTZ R18, R11, -1.4426950216293334961 ;  /* 0xbfb8aa3b0b129820 */ /* 0x000fe20000410000 */
[----:B------:R-:W-:Y:S02]  /*8f10*/  F2FP.PACK_AB R11, R73, R74 ;  /* 0x0000004a490b723e */ /* 0x000fe400000000ff */
[----:B------:R1:W-:Y:S01]  /*8f20*/  @!P5 MUFU.EX2 R14, R8 ;  /* 0x00000008000ed308 */ /* 0x0003e20000000800 */
[----:B----4-:R-:W-:-:S02]  /*8f30*/  F2FP.PACK_AB R9, R77, R78 ;  /* 0x0000004e4d09723e */ /* 0x010fc400000000ff */
[----:B------:R-:W-:Y:S02]  /*8f40*/  F2FP.PACK_AB R74, R67, R68 ;  /* 0x00000044434a723e */ /* 0x000fe400000000ff */
[----:B------:R-:W-:-:S03]  /*8f50*/  F2FP.PACK_AB R73, R69, R70 ;  /* 0x000000464549723e */ /* 0x000fc600000000ff */
[----:B------:R3:W2:Y:S01]  /*8f60*/  @!P2 MUFU.EX2 R20, R16 ;  /* 0x000000100014a308 */ /* 0x0006a20000000800 */
[----:B-1----:R-:W-:Y:S01]  /*8f70*/  F2FP.PACK_AB R8, R79, R80 ;  /* 0x000000504f08723e */ /* 0x002fe200000000ff */
[----:B------:R-:W-:Y:S04]  /*8f80*/  STS.128 [R7.X16+0x10], R72 ;  /* 0x0000104807007388 */ /* 0x000fe8000000cc00 */
[----:B------:R-:W-:Y:S01]  /*8f90*/  STS.128 [R7.X16], R8 ;  /* 0x0000000807007388 */ /* 0x000fe2000000cc00 */
[----:B------:R-:W-:-:S06]  /*8fa0*/  NOP ;  /* 0x0000000000007918 */ /* 0x000fcc0000000000 */
[----:B------:R1:W4:Y:S01]  /*8fb0*/  @!P1 MUFU.EX2 R21, R18 ;  /* 0x0000001200159308 */ /* 0x0003220000000800 */
[----:B---3--:R-:W-:Y:S01]  /*8fc0*/  @!P4 FADD.FTZ R16, R12, 1 ;  /* 0x3f8000000c10c421 */ /* 0x008fe20000010000 */
[----:B------:R-:W3:Y:S01]  /*8fd0*/  LDS.128 R8, [R6.X16+0x200] ;  /* 0x0002000006087984 */ /* 0x000ee2000000cc00 */
[----:B--2---:R-:W-:-:S05]  /*8fe0*/  @!P2 FADD.FTZ R20, R20, 1 ;  /* 0x3f8000001414a421 */ /* 0x004fca0000010000 */
[----:B------:R2:W5:Y:S01]  /*8ff0*/  @!P0 MUFU.RCP R23, R17 ;  /* 0x0000001100178308 */ /* 0x0005620000001000 */
[----:B-1----:R-:W-:-:S07]  /*9000*/  @!P5 FADD.FTZ R18, R14, 1 ;  /* 0x3f8000000e12d421 */ /* 0x002fce0000010000 */
[----:B------:R1:W0:Y:S01]  /*9010*/  @!P3 MUFU.EX2 R19, R15 ;  /* 0x0000000f0013b308 */ /* 0x0002220000000800 */
[----:B--2---:R-:W-:Y:S02]  /*9020*/  @!P6 FADD.FTZ R17, R13, 1 ;  /* 0x3f8000000d11e421 */ /* 0x004fe40000010000 */
[----:B----4-:R-:W-:-:S05]  /*9030*/  @!P1 FADD.FTZ R21, R21, 1 ;  /* 0x3f80000015159421 */ /* 0x010fca0000010000 */
[----:B------:R2:W4:Y:S01]  /*9040*/  @!P4 MUFU.RCP R22, R16 ;  /* 0x000000100016c308 */ /* 0x0005220000001000 */
[----:B-1----:R-:W1:Y:S01]  /*9050*/  LDS.128 R12, [R6.X16] ;  /* 0x00000000060c7984 */ /* 0x002e62000000cc00 */
[----:B-----5:R-:W-:Y:S01]  /*9060*/  @!P0 FMUL.FTZ R90, R90, R23 ;  /* 0x000000175a5a8220 */ /* 0x020fe20000410000 */
[----:B------:R-:W-:-:S04]  /*9070*/  F2FP.PACK_AB R23, R88, R87 ;  /* 0x000000575817723e */ /* 0x000fc800000000ff */
[----:B------:R-:W-:Y:S01]  /*9080*/  F2FP.PACK_AB R24, R90, R89 ;  /* 0x000000595a18723e */ /* 0x000fe200000000ff */
[----:B------:R5:W3:Y:S01]  /*9090*/  @!P6 MUFU.RCP R25, R17 ;  /* 0x000000110019e308 */ /* 0x000ae20000001000 */
[----:B--2---:R-:W-:Y:S01]  /*90a0*/  MOV R16, UR7 ;  /* 0x0000000700107c02 */ /* 0x004fe20008000f00 */
[----:B0-----:R-:W-:-:S06]  /*90b0*/  @!P3 FADD.FTZ R19, R19, 1 ;  /* 0x3f8000001313b421 */ /* 0x001fcc0000010000 */
[----:B------:R-:W0:Y:S01]  /*90c0*/  @!P5 MUFU.RCP R18, R18 ;  /* 0x000000120012d308 */ /* 0x000e220000001000 */
[----:B-----5:R-:W-:Y:S01]  /*90d0*/  MOV R17, UR8 ;  /* 0x0000000800117c02 */ /* 0x020fe20008000f00 */
[----:B----4-:R-:W-:Y:S01]  /*90e0*/  @!P4 FMUL.FTZ R91, R91, R22 ;  /* 0x000000165b5bc220 */ /* 0x010fe20000410000 */
[----:B------:R-:W-:Y:S01]  /*90f0*/  F2FP.PACK_AB R22, R86, R85 ;  /* 0x000000555616723e */ /* 0x000fe200000000ff */
[----:B------:R-:W-:Y:S02]  /*9100*/  ULDC.64 UR8, c[0x0][0x2f8] ;  /* 0x0000be0000087ab9 */ /* 0x000fe40000000a00 */
[----:B------:R-:W-:Y:S01]  /*9110*/  IMAD.WIDE R16, R5, 0x10, R16 ;  /* 0x0000001005107825 */ /* 0x000fe200078e0210 */
[----:B------:R-:W-:Y:S01]  /*9120*/  UIMAD UR7, UR40, UR8, URZ ;  /* 0x00000008280772a4 */ /* 0x000fe2000f8e023f */
[----:B------:R-:W2:Y:S01]  /*9130*/  @!P3 MUFU.RCP R19, R19 ;  /* 0x000000130013b308 */ /* 0x000ea20000001000 */
[----:B------:R-:W-:Y:S01]  /*9140*/  UIMAD.WIDE.U32 UR16, UR39, UR8, UR16 ;  /* 0x00000008271072a5 */ /* 0x000fe2000f8e0010 */
[----:B---3--:R-:W-:Y:S01]  /*9150*/  @!P6 FMUL.FTZ R92, R92, R25 ;  /* 0x000000195c5ce220 */ /* 0x008fe20000410000 */
[----:B------:R-:W-:Y:S01]  /*9160*/  STG.E.128 [R16.64+0x200], R8 ;  /* 0x0002000810007986 */ /* 0x000fe2000c101d1c */
[----:B------:R-:W-:-:S03]  /*9170*/  UIMAD UR7, UR39, UR9, UR7 ;  /* 0x00000009270772a4 */ /* 0x000fc6000f8e0207 */
[----:B------:R-:W-:Y:S01]  /*9180*/  F2FP.PACK_AB R25, R92, R91 ;  /* 0x0000005b5c19723e */ /* 0x000fe200000000ff */
[----:B------:R-:W3:Y:S01]  /*9190*/  @!P2 MUFU.RCP R20, R20 ;  /* 0x000000140014a308 */ /* 0x000ee20000001000 */
[----:B0-----:R-:W-:Y:S01]  /*91a0*/  @!P5 FMUL.FTZ R93, R93, R18 ;  /* 0x000000125d5dd220 */ /* 0x001fe20000410000 */
[----:B------:R-:W-:Y:S02]  /*91b0*/  UIADD3 UR9, UR17, UR7, URZ ;  /* 0x0000000711097290 */ /* 0x000fe4000fffe03f */
[----:B------:R-:W-:Y:S02]  /*91c0*/  UIMAD UR7, UR25, UR18, URZ ;  /* 0x00000012190772a4 */ /* 0x000fe4000f8e023f */
[----:B------:R-:W-:Y:S02]  /*91d0*/  UMOV UR8, UR16 ;  /* 0x0000001000087c82 */ /* 0x000fe40008000000 */
[----:B------:R-:W0:Y:S01]  /*91e0*/  @!P1 MUFU.RCP R21, R21 ;  /* 0x0000001500159308 */ /* 0x000e220000001000 */
[----:B-1----:R-:W-:Y:S01]  /*91f0*/  STG.E.128 [R16.64], R12 ;  /* 0x0000000c10007986 */ /* 0x002fe2000c101d1c */
[----:B--2---:R-:W-:Y:S01]  /*9200*/  @!P3 FMUL.FTZ R94, R94, R19 ;  /* 0x000000135e5eb220 */ /* 0x004fe20000410000 */
[----:B------:R-:W-:Y:S01]  /*9210*/  UIMAD UR7, UR24, UR19, UR7 ;  /* 0x00000013180772a4 */ /* 0x000fe2000f8e0207 */
[----:B------:R-:W-:Y:S01]  /*9220*/  FADD.FTZ R19, R81, R0 ;  /* 0x0000000051137221 */ /* 0x000fe20000010000 */
[----:B------:R-:W-:Y:S01]  /*9230*/  BAR.SYNC.DEFER_BLOCKING 0x0 ;  /* 0x0000000000007b1d */ /* 0x000fe20000010000 */
[----:B------:R-:W-:Y:S01]  /*9240*/  UIMAD.WIDE.U32 UR8, UR24, UR18, UR8 ;  /* 0x00000012180872a5 */ /* 0x000fe2000f8e0008 */
[----:B------:R-:W-:Y:S01]  /*9250*/  F2FP.PACK_AB R26, R94, R93 ;  /* 0x0000005d5e1a723e */ /* 0x000fe200000000ff */
[----:B---3--:R-:W-:Y:S01]  /*9260*/  @!P2 FMUL.FTZ R95, R95, R20 ;  /* 0x000000145f5fa220 */ /* 0x008fe20000410000 */
[----:B------:R-:W-:Y:S01]  /*9270*/  F2FP.PACK_AB R20, R82, R81 ;  /* 0x000000515214723e */ /* 0x000fe200000000ff */
[----:B------:R-:W-:Y:S01]  /*9280*/  FADD.FTZ R82, R19, R82 ;  /* 0x0000005213527221 */ /* 0x000fe20000010000 */
[----:B------:R-:W-:-:S02]  /*9290*/  ULDC.64 UR16, c[0x0][0x340] ;  /* 0x0000d00000107ab9 */ /* 0x000fc40000000a00 */
[----:B------:R-:W-:Y:S02]  /*92a0*/  UIADD3 UR9, UR9, UR7, URZ ;  /* 0x0000000709097290 */ /* 0x000fe4000fffe03f */
[----:B------:R-:W-:Y:S01]  /*92b0*/  ULEA UR7, UP0, UR8, UR16, 0x1 ;  /* 0x0000001008077291 */ /* 0x000fe2000f80083f */
[----:B0-----:R-:W-:Y:S01]  /*92c0*/  @!P1 FMUL.FTZ R96, R96, R21 ;  /* 0x0000001560609220 */ /* 0x001fe20000410000 */
[----:B------:R-:W-:Y:S01]  /*92d0*/  F2FP.PACK_AB R21, R84, R83 ;  /* 0x000000535415723e */ /* 0x000fe200000000ff */
[----:B------:R-:W-:Y:S01]  /*92e0*/  FADD.FTZ R83, R82, R83 ;  /* 0x0000005352537221 */ /* 0x000fe20000010000 */
[----:B------:R-:W-:Y:S02]  /*92f0*/  ULEA.HI.X UR8, UR8, UR17, UR9, 0x1, UP0 ;  /* 0x0000001108087291 */ /* 0x000fe400080f0c09 */
[----:B------:R-:W-:Y:S01]  /*9300*/  F2FP.PACK_AB R27, R96, R95 ;  /* 0x0000005f601b723e */ /* 0x000fe200000000ff */
[----:B------:R-:W-:Y:S01]  /*9310*/  FADD.FTZ R84, R83, R84 ;  /* 0x0000005453547221 */ /* 0x000fe20000010000 */
[----:B------:R-:W-:-:S03]  /*9320*/  UISETP.GT.AND UP0, UPT, UR37, 0x1, UPT ;  /* 0x000000012500788c */ /* 0x000fc6000bf04270 */
[----:B------:R-:W-:Y:S01]  /*9330*/  FADD.FTZ R85, R84, R85 ;  /* 0x0000005554557221 */ /* 0x000fe20000010000 */
[----:B------:R-:W-:Y:S03]  /*9340*/  STS.128 [R7.X16], R20 ;  /* 0x0000001407007388 */ /* 0x000fe6000000cc00 */
[----:B------:R-:W-:Y:S01]  /*9350*/  FADD.FTZ R86, R85, R86 ;  /* 0x0000005655567221 */ /* 0x000fe20000010000 */
[----:B------:R-:W-:Y:S01]  /*9360*/  PLOP3.LUT P0, PT, PT, PT, UP0, 0x80, 0x0 ;  /* 0x000000000000781c */ /* 0x000fe20003f0f008 */
[----:B------:R0:W-:Y:S01]  /*9370*/  STS.128 [R7.X16+0x10], R24 ;  /* 0x0000101807007388 */ /* 0x0001e2000000cc00 */
[----:B------:R-:W-:-:S06]  /*9380*/  NOP ;  /* 0x0000000000007918 */ /* 0x000fcc0000000000 */
[----:B------:R-:W1:Y:S01]  /*9390*/  LDS.128 R8, [R6.X16] ;  /* 0x0000000006087984 */ /* 0x000e62000000cc00 */
[----:B------:R-:W-:-:S03]  /*93a0*/  FADD.FTZ R87, R86, R87 ;  /* 0x0000005756577221 */ /* 0x000fc60000010000 */
[----:B------:R2:W3:Y:S01]  /*93b0*/  LDS.128 R12, [R6.X16+0x200] ;  /* 0x00020000060c7984 */ /* 0x0004e2000000cc00 */
[----:B------:R-:W-:Y:S01]  /*93c0*/  FADD.FTZ R88, R87, R88 ;  /* 0x0000005857587221 */ /* 0x000fe20000010000 */
[----:B0-----:R-:W-:-:S03]  /*93d0*/  MOV R7, UR8 ;  /* 0x0000000800077c02 */ /* 0x001fc60008000f00 */
[----:B------:R-:W-:Y:S01]  /*93e0*/  FADD.FTZ R89, R88, R89 ;  /* 0x0000005958597221 */ /* 0x000fe20000010000 */
[----:B--2---:R-:W-:-:S03]  /*93f0*/  MOV R6, UR7 ;  /* 0x0000000700067c02 */ /* 0x004fc60008000f00 */
[----:B------:R-:W-:Y:S02]  /*9400*/  FADD.FTZ R90, R89, R90 ;  /* 0x0000005a595a7221 */ /* 0x000fe40000010000 */
[----:B------:R-:W-:-:S04]  /*9410*/  IMAD.WIDE R6, R5, 0x10, R6 ;  /* 0x0000001005067825 */ /* 0x000fc800078e0206 */
[----:B------:R-:W-:-:S04]  /*9420*/  FADD.FTZ R91, R90, R91 ;  /* 0x0000005b5a5b7221 */ /* 0x000fc80000010000 */
[----:B------:R-:W-:-:S04]  /*9430*/  FADD.FTZ R92, R91, R92 ;  /* 0x0000005c5b5c7221 */ /* 0x000fc80000010000 */
[----:B------:R-:W-:-:S04]  /*9440*/  FADD.FTZ R93, R92, R93 ;  /* 0x0000005d5c5d7221 */ /* 0x000fc80000010000 */
[----:B------:R-:W-:-:S04]  /*9450*/  FADD.FTZ R94, R93, R94 ;  /* 0x0000005e5d5e7221 */ /* 0x000fc80000010000 */
[----:B------:R-:W-:Y:S01]  /*9460*/  FADD.FTZ R95, R94, R95 ;  /* 0x0000005f5e5f7221 */ /* 0x000fe20000010000 */
[----:B-1----:R0:W-:Y:S03]  /*9470*/  STG.E.128 [R6.64], R8 ;  /* 0x0000000806007986 */ /* 0x0021e6000c101d1c */
[----:B------:R-:W-:Y:S01]  /*9480*/  FADD.FTZ R0, R95, R96 ;  /* 0x000000605f007221 */ /* 0x000fe20000010000 */
[----:B---3--:R0:W-:Y:S02]  /*9490*/  STG.E.128 [R6.64+0x200], R12 ;  /* 0x0002000c06007986 */ /* 0x0081e4000c101d1c */
[----:B0-----:R-:W-:Y:S01]  /*94a0*/  @!P0 CALL.REL.NOINC `(.L_x_1660) ;  /* 0x0000001000008944 */ /* 0x001fe20003c00000 */
[----:B------:R-:W-:Y:S05]  /*94b0*/  BRA `(.L_x_1743) ;  /* 0xffff756000007947 */ /* 0x000fea000383ffff */
.L_x_1660:
[----:B------:R-:W-:Y:S02]  /*94c0*/  ISETP.NE.U32.AND P0, PT, RZ, c[0x0][0x328], PT ;  /* 0x0000ca00ff007a0c */ /* 0x000fe40003f05070 */
[----:B------:R-:W-:Y:S02]  /*94d0*/  ISETP.NE.U32.AND P2, PT, RZ, c[0x0][0x348], PT ;  /* 0x0000d200ff007a0c */ /* 0x000fe40003f45070 */
[----:B------:R-:W-:-:S02]  /*94e0*/  ISETP.NE.AND.EX P1, PT, RZ, c[0x0][0x32c], PT, P0 ;  /* 0x0000cb00ff007a0c */ /* 0x000fc40003f25300 */
        /* <DEDUP_REMOVED lines=31> */
.L_x_1745:
[----:B0-----:R-:W-:Y:S05]  /*96e0*/  BSYNC B0 ;  /* 0x0000000000007941 */ /* 0x001fea0003800000 */
.L_x_1744:
        /* <DEDUP_REMOVED lines=33> */
.L_x_1747:
[----:B------:R-:W3:Y:S02]  /*9900*/  S2R R11, SR_TID.X ;  /* 0x00000000000b7919 */ /* 0x000ee40000002100 */
.L_x_1748:
[----:B0-----:R-:W-:Y:S05]  /*9910*/  BSYNC B0 ;  /* 0x0000000000007941 */ /* 0x001fea0003800000 */
.L_x_1746:
        /* <DEDUP_REMOVED lines=12> */
.L_x_1749:
        /* <DEDUP_REMOVED lines=30> */
.L_x_1699:
[----:B------:R-:W-:Y:S01]  /*9bc0*/  HFMA2.MMA R53, -RZ, RZ, 0, 5.9604644775390625e-08 ;  /* 0x00000001ff357435 */ /* 0x000fe200000001ff */
[----:B------:R-:W-:Y:S02]  /*9bd0*/  MOV R54, R164 ;  /* 0x000000a400367202 */ /* 0x000fe40000000f00 */
[----:B------:R-:W-:Y:S02]  /*9be0*/  MOV R52, RZ ;  /* 0x000000ff00347202 */ /* 0x000fe40000000f00 */
[----:B------:R-:W-:-:S02]  /*9bf0*/  MOV R51, 0xffffffff ;  /* 0xffffffff00337802 */ /* 0x000fc40000000f00 */
[----:B------:R-:W-:Y:S02]  /*9c00*/  MOV R48, 0x9c20 ;  /* 0x00009c2000307802 */ /* 0x000fe40000000f00 */
[----:B-1---5:R-:W-:Y:S05]  /*9c10*/  CALL.REL.NOINC `($__internal_71_$__cuda_sm70_shflsync_up) ;  /* 0x00000ed000007944 */ /* 0x022fea0003c00000 */
[----:B-1----:R-:W-:Y:S01]  /*9c20*/  MOV R161, R52 ;  /* 0x0000003400a17202 */ /* 0x002fe20000000f00 */
[----:B0-----:R-:W-:Y:S05]  /*9c30*/  BRA `(.L_x_1750) ;  /* 0xffffbfa000007947 */ /* 0x001fea000383ffff */
.L_x_1700:
[----:B------:R-:W-:Y:S01]  /*9c40*/  HFMA2.MMA R53, -RZ, RZ, 0, 5.9604644775390625e-08 ;  /* 0x00000001ff357435 */ /* 0x000fe200000001ff */
[----:B------:R-:W-:Y:S02]  /*9c50*/  MOV R54, R55 ;  /* 0x0000003700367202 */ /* 0x000fe40000000f00 */
[----:B------:R-:W-:Y:S02]  /*9c60*/  MOV R52, RZ ;  /* 0x000000ff00347202 */ /* 0x000fe40000000f00 */
[----:B------:R-:W-:Y:S02]  /*9c70*/  MOV R51, 0xffffffff ;  /* 0xffffffff00337802 */ /* 0x000fe40000000f00 */
[----:B------:R-:W-:Y:S02]  /*9c80*/  MOV R48, 0x9ca0 ;  /* 0x00009ca000307802 */ /* 0x000fe40000000f00 */
[----:B012--5:R-:W-:Y:S05]  /*9c90*/  CALL.REL.NOINC `($__internal_71_$__cuda_sm70_shflsync_up) ;  /* 0x00000e5000007944 */ /* 0x027fea0003c00000 */
        /* <DEDUP_REMOVED lines=10> */
[----:B------:R-:W-:Y:S05]  /*9d40*/  CALL.REL.NOINC `($__internal_71_$__cuda_sm70_shflsync_up) ;  /* 0x00000da000007944 */ /* 0x000fea0003c00000 */
[----:B0-----:R-:W-:Y:S01]  /*9d50*/  HFMA2.MMA R53, -RZ, RZ, 0, 1.1920928955078125e-07 ;  /* 0x00000002ff357435 */ /* 0x001fe200000001ff */
[----:B-1----:R-:W-:Y:S02]  /*9d60*/  MOV R161, R52 ;  /* 0x0000003400a17202 */ /* 0x002fe40000000f00 */
[----:B------:R-:W-:-:S02]  /*9d70*/  MOV R54, R55 ;  /* 0x0000003700367202 */ /* 0x000fc40000000f00 */
[----:B------:R-:W-:Y:S02]  /*9d80*/  MOV R52, RZ ;  /* 0x000000ff00347202 */ /* 0x000fe40000000f00 */
[----:B------:R-:W-:Y:S02]  /*9d90*/  MOV R51, 0xffffffff ;  /* 0xffffffff00337802 */ /* 0x000fe40000000f00 */
[----:B------:R-:W-:Y:S02]  /*9da0*/  MOV R48, 0x9dc0 ;  /* 0x00009dc000307802 */ /* 0x000fe40000000f00 */
[----:B------:R-:W-:Y:S05]  /*9db0*/  CALL.REL.NOINC `($__internal_71_$__cuda_sm70_shflsync_up) ;  /* 0x00000d3000007944 */ /* 0x000fea0003c00000 */
[----:B------:R-:W-:Y:S01]  /*9dc0*/  ISETP.GE.AND P0, PT, R3, 0x2, PT ;  /* 0x000000020300780c */ /* 0x000fe20003f06270 */
[----:B0-----:R-:W-:Y:S01]  /*9dd0*/  HFMA2.MMA R53, -RZ, RZ, 0, 2.384185791015625e-07 ;  /* 0x00000004ff357435 */ /* 0x001fe200000001ff */
[----:B------:R-:W-:Y:S02]  /*9de0*/  MOV R51, 0xffffffff ;  /* 0xffffffff00337802 */ /* 0x000fe40000000f00 */
[----:B------:R-:W-:-:S09]  /*9df0*/  MOV R48, 0x9e50 ;  /* 0x00009e5000307802 */ /* 0x000fd20000000f00 */
[----:B-1----:R-:W-:Y:S01]  /*9e00*/  @P0 FFMA.FTZ R55, R164, R52, R55 ;  /* 0x00000034a4370223 */ /* 0x002fe20000010037 */
[----:B------:R-:W-:Y:S01]  /*9e10*/  MOV R52, RZ ;  /* 0x000000ff00347202 */ /* 0x000fe20000000f00 */
[----:B------:R-:W-:-:S05]  /*9e20*/  @P0 FMUL.FTZ R164, R161, R164 ;  /* 0x000000a4a1a40220 */ /* 0x000fca0000410000 */
[----:B------:R-:W-:Y:S02]  /*9e30*/  MOV R54, R164 ;  /* 0x000000a400367202 */ /* 0x000fe40000000f00 */
[----:B------:R-:W-:Y:S05]  /*9e40*/  CALL.REL.NOINC `($__internal_71_$__cuda_sm70_shflsync_up) ;  /* 0x00000ca000007944 */ /* 0x000fea0003c00000 */
[----:B0-----:R-:W-:Y:S01]  /*9e50*/  HFMA2.MMA R53, -RZ, RZ, 0, 2.384185791015625e-07 ;  /* 0x00000004ff357435 */ /* 0x001fe200000001ff */
[----:B-1----:R-:W-:Y:S02]  /*9e60*/  MOV R161, R52 ;  /* 0x0000003400a17202 */ /* 0x002fe40000000f00 */
[----:B------:R-:W-:Y:S02]  /*9e70*/  MOV R54, R55 ;  /* 0x0000003700367202 */ /* 0x000fe40000000f00 */
[----:B------:R-:W-:Y:S02]  /*9e80*/  MOV R52, RZ ;  /* 0x000000ff00347202 */ /* 0x000fe40000000f00 */
[----:B------:R-:W-:Y:S02]  /*9e90*/  MOV R51, 0xffffffff ;  /* 0xffffffff00337802 */ /* 0x000fe40000000f00 */
[----:B------:R-:W-:Y:S02]  /*9ea0*/  MOV R48, 0x9ec0 ;  /* 0x00009ec000307802 */ /* 0x000fe40000000f00 */
[----:B------:R-:W-:Y:S05]  /*9eb0*/  CALL.REL.NOINC `($__internal_71_$__cuda_sm70_shflsync_up) ;  /* 0x00000c3000007944 */ /* 0x000fea0003c00000 */
[----:B------:R-:W-:Y:S01]  /*9ec0*/  ISETP.GE.AND P0, PT, R3, 0x4, PT ;  /* 0x000000040300780c */ /* 0x000fe20003f06270 */
[----:B0-----:R-:W-:Y:S01]  /*9ed0*/  HFMA2.MMA R53, -RZ, RZ, 0, 4.76837158203125e-07 ;  /* 0x00000008ff357435 */ /* 0x001fe200000001ff */
[----:B------:R-:W-:-:S02]  /*9ee0*/  MOV R51, 0xffffffff ;  /* 0xffffffff00337802 */ /* 0x000fc40000000f00 */
[----:B------:R-:W-:-:S09]  /*9ef0*/  MOV R48, 0x9f60 ;  /* 0x00009f6000307802 */ /* 0x000fd20000000f00 */
[----:B-1----:R-:W-:Y:S01]  /*9f00*/  @P0 FFMA.FTZ R55, R164, R52, R55 ;  /* 0x00000034a4370223 */ /* 0x002fe20000010037 */
[----:B------:R-:W-:Y:S01]  /*9f10*/  MOV R52, RZ ;  /* 0x000000ff00347202 */ /* 0x000fe20000000f00 */
[----:B------:R-:W-:-:S03]  /*9f20*/  @P0 FMUL.FTZ R164, R161, R164 ;  /* 0x000000a4a1a40220 */ /* 0x000fc60000410000 */
[----:B------:R-:W-:Y:S02]  /*9f30*/  MOV R163, R55 ;  /* 0x0000003700a37202 */ /* 0x000fe40000000f00 */
[----:B------:R-:W-:Y:S02]  /*9f40*/  MOV R54, R164 ;  /* 0x000000a400367202 */ /* 0x000fe40000000f00 */
[----:B------:R-:W-:Y:S05]  /*9f50*/  CALL.REL.NOINC `($__internal_71_$__cuda_sm70_shflsync_up) ;  /* 0x00000b9000007944 */ /* 0x000fea0003c00000 */
[----:B0-----:R-:W-:Y:S01]  /*9f60*/  HFMA2.MMA R53, -RZ, RZ, 0, 4.76837158203125e-07 ;  /* 0x00000008ff357435 */ /* 0x001fe200000001ff */
[----:B-1----:R-:W-:Y:S02]  /*9f70*/  MOV R55, R52 ;  /* 0x0000003400377202 */ /* 0x002fe40000000f00 */
[----:B------:R-:W-:Y:S02]  /*9f80*/  MOV R54, R163 ;  /* 0x000000a300367202 */ /* 0x000fe40000000f00 */
[----:B------:R-:W-:Y:S02]  /*9f90*/  MOV R52, RZ ;  /* 0x000000ff00347202 */ /* 0x000fe40000000f00 */
[----:B------:R-:W-:Y:S02]  /*9fa0*/  MOV R51, 0xffffffff ;  /* 0xffffffff00337802 */ /* 0x000fe40000000f00 */
[----:B------:R-:W-:-:S02]  /*9fb0*/  MOV R48, 0x9fd0 ;  /* 0x00009fd000307802 */ /* 0x000fc40000000f00 */
[----:B------:R-:W-:Y:S05]  /*9fc0*/  CALL.REL.NOINC `($__internal_71_$__cuda_sm70_shflsync_up) ;  /* 0x00000b2000007944 */ /* 0x000fea0003c00000 */
[----:B------:R-:W-:Y:S01]  /*9fd0*/  ISETP.GE.AND P0, PT, R3, 0x8, PT ;  /* 0x000000080300780c */ /* 0x000fe20003f06270 */
[----:B0-----:R-:W-:Y:S01]  /*9fe0*/  HFMA2.MMA R53, -RZ, RZ, 0, 9.5367431640625e-07 ;  /* 0x00000010ff357435 */ /* 0x001fe200000001ff */
[----:B------:R-:W-:-:S02]  /*9ff0*/  MOV R51, 0xffffffff ;  /* 0xffffffff00337802 */ /* 0x000fc40000000f00 */
[----:B------:R-:W-:-:S09]  /*a000*/  MOV R48, 0xa070 ;  /* 0x0000a07000307802 */ /* 0x000fd20000000f00 */
[----:B-1----:R-:W-:Y:S01]  /*a010*/  @P0 FFMA.FTZ R163, R164, R52, R163 ;  /* 0x00000034a4a30223 */ /* 0x002fe200000100a3 */
[----:B------:R-:W-:Y:S01]  /*a020*/  MOV R52, RZ ;  /* 0x000000ff00347202 */ /* 0x000fe20000000f00 */
[----:B------:R-:W-:-:S05]  /*a030*/  @P0 FMUL.FTZ R164, R55, R164 ;  /* 0x000000a437a40220 */ /* 0x000fca0000410000 */
[-C--:B------:R-:W-:Y:S02]  /*a040*/  MOV R161, R164.reuse ;  /* 0x000000a400a17202 */ /* 0x080fe40000000f00 */
[----:B------:R-:W-:Y:S02]  /*a050*/  MOV R54, R164 ;  /* 0x000000a400367202 */ /* 0x000fe40000000f00 */
[----:B------:R-:W-:Y:S05]  /*a060*/  CALL.REL.NOINC `($__internal_71_$__cuda_sm70_shflsync_up) ;  /* 0x00000a8000007944 */ /* 0x000fea0003c00000 */
[----:B0-----:R-:W-:Y:S01]  /*a070*/  HFMA2.MMA R53, -RZ, RZ, 0, 9.5367431640625e-07 ;  /* 0x00000010ff357435 */ /* 0x001fe200000001ff */
[----:B-1----:R-:W-:Y:S02]  /*a080*/  MOV R50, R52 ;  /* 0x0000003400327202 */ /* 0x002fe40000000f00 */
[----:B------:R-:W-:Y:S02]  /*a090*/  MOV R54, R163 ;  /* 0x000000a300367202 */ /* 0x000fe40000000f00 */
[----:B------:R-:W-:Y:S02]  /*a0a0*/  MOV R52, RZ ;  /* 0x000000ff00347202 */ /* 0x000fe40000000f00 */
[----:B------:R-:W-:Y:S02]  /*a0b0*/  MOV R51, 0xffffffff ;  /* 0xffffffff00337802 */ /* 0x000fe40000000f00 */
[----:B------:R-:W-:-:S02]  /*a0c0*/  MOV R48, 0xa0e0 ;  /* 0x0000a0e000307802 */ /* 0x000fc40000000f00 */
[----:B------:R-:W-:Y:S05]  /*a0d0*/  CALL.REL.NOINC `($__internal_71_$__cuda_sm70_shflsync_up) ;  /* 0x00000a1000007944 */ /* 0x000fea0003c00000 */
[----:B01----:R-:W-:Y:S05]  /*a0e0*/  BRA `(.L_x_1751) ;  /* 0xffffbc7000007947 */ /* 0x003fea000383ffff */
.L_x_1703:
[----:B------:R-:W-:Y:S01]  /*a0f0*/  HFMA2.MMA R53, -RZ, RZ, 0, 5.9604644775390625e-08 ;  /* 0x00000001ff357435 */ /* 0x000fe200000001ff */
[----:B------:R-:W-:-:S02]  /*a100*/  MOV R54, R161 ;  /* 0x000000a100367202 */ /* 0x000fc40000000f00 */
[----:B------:R-:W-:Y:S02]  /*a110*/  MOV R52, RZ ;  /* 0x000000ff00347202 */ /* 0x000fe40000000f00 */
[----:B-1----:R-:W-:Y:S02]  /*a120*/  MOV R51, 0xffffffff ;  /* 0xffffffff00337802 */ /* 0x002fe40000000f00 */
[----:B------:R-:W-:Y:S02]  /*a130*/  MOV R48, 0xa150 ;  /* 0x0000a15000307802 */ /* 0x000fe40000000f00 */
[----:B-----5:R-:W-:Y:S05]  /*a140*/  CALL.REL.NOINC `($__internal_71_$__cuda_sm70_shflsync_up) ;  /* 0x000009a000007944 */ /* 0x020fea0003c00000 */
[----:B0-----:R-:W-:Y:S01]  /*a150*/  HFMA2.MMA R53, -RZ, RZ, 0, 5.9604644775390625e-08 ;  /* 0x00000001ff357435 */ /* 0x001fe200000001ff */
[----:B-1----:R-:W-:Y:S02]  /*a160*/  MOV R161, R52 ;  /* 0x0000003400a17202 */ /* 0x002fe40000000f00 */
[----:B------:R-:W-:Y:S02]  /*a170*/  MOV R54, R164 ;  /* 0x000000a400367202 */ /* 0x000fe40000000f00 */
[----:B------:R-:W-:Y:S02]  /*a180*/  MOV R52, RZ ;  /* 0x000000ff00347202 */ /* 0x000fe40000000f00 */
[----:B------:R-:W-:-:S02]  /*a190*/  MOV R51, 0xffffffff ;  /* 0xffffffff00337802 */ /* 0x000fc40000000f00 */
[----:B------:R-:W-:Y:S02]  /*a1a0*/  MOV R48, 0xa1c0 ;  /* 0x0000a1c000307802 */ /* 0x000fe40000000f00 */
[----:B------:R-:W-:Y:S05]  /*a1b0*/  CALL.REL.NOINC `($__internal_71_$__cuda_sm70_shflsync_up) ;  /* 0x0000093000007944 */ /* 0x000fea0003c00000 */
[----:B0-----:R-:W-:Y:S01]  /*a1c0*/  HFMA2.MMA R53, -RZ, RZ, 0, 0 ;  /* 0x00000000ff357435 */ /* 0x001fe200000001ff */
[----:B-1----:R-:W-:Y:S02]  /*a1d0*/  MOV R164, R52 ;  /* 0x0000003400a47202 */ /* 0x002fe40000000f00 */
[----:B------:R-:W-:Y:S02]  /*a1e0*/  MOV R54, R100 ;  /* 0x0000006400367202 */ /* 0x000fe40000000f00 */
[----:B------:R-:W-:Y:S02]  /*a1f0*/  MOV R51, 0x1f ;  /* 0x0000001f00337802 */ /* 0x000fe40000000f00 */
[----:B------:R-:W-:Y:S02]  /*a200*/  MOV R50, 0xffffffff ;  /* 0xffffffff00327802 */ /* 0x000fe40000000f00 */
[----:B------:R-:W-:Y:S02]  /*a210*/  MOV R52, 0xa230 ;  /* 0x0000a23000347802 */ /* 0x000fe40000000f00 */
[----:B------:R-:W-:Y:S05]  /*a220*/  CALL.REL.NOINC `($__internal_70_$__cuda_sm70_shflsync_idx_p) ;  /* 0x0000088000007944 */ /* 0x000fea0003c00000 */
[----:B------:R-:W-:Y:S01]  /*a230*/  HFMA2.MMA R53, -RZ, RZ, 0, 0 ;  /* 0x00000000ff357435 */ /* 0x000fe200000001ff */
[----:B-1----:R-:W-:-:S02]  /*a240*/  MOV R100, R51 ;  /* 0x0000003300647202 */ /* 0x002fc40000000f00 */
[----:B------:R-:W-:Y:S02]  /*a250*/  MOV R54, R101 ;  /* 0x0000006500367202 */ /* 0x000fe40000000f00 */
[----:B------:R-:W-:Y:S02]  /*a260*/  MOV R51, 0x1f ;  /* 0x0000001f00337802 */ /* 0x000fe40000000f00 */
[----:B------:R-:W-:Y:S02]  /*a270*/  MOV R50, 0xffffffff ;  /* 0xffffffff00327802 */ /* 0x000fe40000000f00 */
[----:B------:R-:W-:Y:S02]  /*a280*/  MOV R52, 0xa2a0 ;  /* 0x0000a2a000347802 */ /* 0x000fe40000000f00 */
[----:B------:R-:W-:Y:S05]  /*a290*/  CALL.REL.NOINC `($__internal_70_$__cuda_sm70_shflsync_idx_p) ;  /* 0x0000081000007944 */ /* 0x000fea0003c00000 */
[----:B-1----:R-:W-:Y:S01]  /*a2a0*/  MOV R53, R51 ;  /* 0x0000003300357202 */ /* 0x002fe20000000f00 */
[----:B------:R-:W-:Y:S05]  /*a2b0*/  BRA `(.L_x_1752) ;  /* 0xffffbc1000007947 */ /* 0x000fea000383ffff */
.L_x_1706:
[----:B------:R-:W-:Y:S01]  /*a2c0*/  HFMA2.MMA R161, -RZ, RZ, 0, 5.9604644775390625e-08 ;  /* 0x00000001ffa17435 */ /* 0x000fe200000001ff */
[----:B------:R-:W-:Y:S02]  /*a2d0*/  MOV R164, R52 ;  /* 0x0000003400a47202 */ /* 0x000fe40000000f00 */
[----:B------:R-:W-:-:S02]  /*a2e0*/  MOV R54, 0x1f ;  /* 0x0000001f00367802 */ /* 0x000fc40000000f00 */
[----:B------:R-:W-:Y:S02]  /*a2f0*/  MOV R57, 0xffffffff ;  /* 0xffffffff00397802 */ /* 0x000fe40000000f00 */
[----:B------:R-:W-:Y:S02]  /*a300*/  MOV R50, 0xa320 ;  /* 0x0000a32000327802 */ /* 0x000fe40000000f00 */
[----:B-1----:R-:W-:Y:S05]  /*a310*/  CALL.REL.NOINC `($__internal_69_$__cuda_sm70_shflsync_down) ;  /* 0x0000075000007944 */ /* 0x002fea0003c00000 */
[----:B-1----:R-:W-:Y:S01]  /*a320*/  MOV R55, R57 ;  /* 0x0000003900377202 */ /* 0x002fe20000000f00 */
[----:B0-----:R-:W-:Y:S05]  /*a330*/  BRA `(.L_x_1753) ;  /* 0xffffc1a000007947 */ /* 0x001fea000383ffff */
.L_x_1707:
[----:B------:R-:W-:Y:S01]  /*a340*/  HFMA2.MMA R161, -RZ, RZ, 0, 5.9604644775390625e-08 ;  /* 0x00000001ffa17435 */ /* 0x000fe200000001ff */
[----:B------:R-:W-:Y:S02]  /*a350*/  MOV R164, R53 ;  /* 0x0000003500a47202 */ /* 0x000fe40000000f00 */
[----:B------:R-:W-:Y:S02]  /*a360*/  MOV R54, 0x1f ;  /* 0x0000001f00367802 */ /* 0x000fe40000000f00 */
[----:B------:R-:W-:Y:S02]  /*a370*/  MOV R57, 0xffffffff ;  /* 0xffffffff00397802 */ /* 0x000fe40000000f00 */
[----:B------:R-:W-:-:S02]  /*a380*/  MOV R50, 0xa3a0 ;  /* 0x0000a3a000327802 */ /* 0x000fc40000000f00 */
[----:B012---:R-:W-:Y:S05]  /*a390*/  CALL.REL.NOINC `($__internal_69_$__cuda_sm70_shflsync_down) ;  /* 0x000006d000007944 */ /* 0x007fea0003c00000 */
        /* <DEDUP_REMOVED lines=9> */
[----:B------:R-:W-:Y:S05]  /*a430*/  CALL.REL.NOINC `($__internal_69_$__cuda_sm70_shflsync_down) ;  /* 0x0000063000007944 */ /* 0x000fea0003c00000 */
[----:B0-----:R-:W-:Y:S01]  /*a440*/  HFMA2.MMA R161, -RZ, RZ, 0, 1.1920928955078125e-07 ;  /* 0x00000002ffa17435 */ /* 0x001fe200000001ff */
[----:B-1----:R-:W-:Y:S02]  /*a450*/  MOV R52, R57 ;  /* 0x0000003900347202 */ /* 0x002fe40000000f00 */
[----:B------:R-:W-:-:S02]  /*a460*/  MOV R164, R56 ;  /* 0x0000003800a47202 */ /* 0x000fc40000000f00 */
[----:B------:R-:W-:Y:S02]  /*a470*/  MOV R54, 0x1f ;  /* 0x0000001f00367802 */ /* 0x000fe40000000f00 */
[----:B------:R-:W-:Y:S02]  /*a480*/  MOV R57, 0xffffffff ;  /* 0xffffffff00397802 */ /* 0x000fe40000000f00 */
[----:B------:R-:W-:Y:S02]  /*a490*/  MOV R50, 0xa4b0 ;  /* 0x0000a4b000327802 */ /* 0x000fe40000000f00 */
[----:B------:R-:W-:Y:S05]  /*a4a0*/  CALL.REL.NOINC `($__internal_69_$__cuda_sm70_shflsync_down) ;  /* 0x000005c000007944 */ /* 0x000fea0003c00000 */
[----:B-1----:R-:W-:Y:S01]  /*a4b0*/  @!P3 FFMA.FTZ R56, R55, R57, R56 ;  /* 0x000000393738b223 */ /* 0x002fe20000010038 */
[----:B0-----:R-:W-:Y:S01]  /*a4c0*/  HFMA2.MMA R161, -RZ, RZ, 0, 2.384185791015625e-07 ;  /* 0x00000004ffa17435 */ /* 0x001fe200000001ff */
[----:B------:R-:W-:Y:S01]  /*a4d0*/  @!P3 FMUL.FTZ R55, R52, R55 ;  /* 0x000000373437b220 */ /* 0x000fe20000410000 */
[----:B------:R-:W-:Y:S02]  /*a4e0*/  MOV R54, 0x1f ;  /* 0x0000001f00367802 */ /* 0x000fe40000000f00 */
[----:B------:R-:W-:Y:S02]  /*a4f0*/  MOV R57, 0xffffffff ;  /* 0xffffffff00397802 */ /* 0x000fe40000000f00 */
[----:B------:R-:W-:-:S02]  /*a500*/  MOV R164, R55 ;  /* 0x0000003700a47202 */ /* 0x000fc40000000f00 */
[----:B------:R-:W-:Y:S02]  /*a510*/  MOV R50, 0xa530 ;  /* 0x0000a53000327802 */ /* 0x000fe40000000f00 */
[----:B------:R-:W-:Y:S05]  /*a520*/  CALL.REL.NOINC `($__internal_69_$__cuda_sm70_shflsync_down) ;  /* 0x0000054000007944 */ /* 0x000fea0003c00000 */
[----:B0-----:R-:W-:Y:S01]  /*a530*/  HFMA2.MMA R161, -RZ, RZ, 0, 2.384185791015625e-07 ;  /* 0x00000004ffa17435 */ /* 0x001fe200000001ff */
[----:B-1----:R-:W-:Y:S02]  /*a540*/  MOV R52, R57 ;  /* 0x0000003900347202 */ /* 0x002fe40000000f00 */
[----:B------:R-:W-:Y:S02]  /*a550*/  MOV R164, R56 ;  /* 0x0000003800a47202 */ /* 0x000fe40000000f00 */
[----:B------:R-:W-:Y:S02]  /*a560*/  MOV R54, 0x1f ;  /* 0x0000001f00367802 */ /* 0x000fe40000000f00 */
[----:B------:R-:W-:Y:S02]  /*a570*/  MOV R57, 0xffffffff ;  /* 0xffffffff00397802 */ /* 0x000fe40000000f00 */
[----:B------:R-:W-:Y:S02]  /*a580*/  MOV R50, 0xa5a0 ;  /* 0x0000a5a000327802 */ /* 0x000fe40000000f00 */
[----:B------:R-:W-:Y:S05]  /*a590*/  CALL.REL.NOINC `($__internal_69_$__cuda_sm70_shflsync_down) ;  /* 0x000004d000007944 */ /* 0x000fea0003c00000 */
        /* <DEDUP_REMOVED lines=8> */
[----:B------:R-:W-:Y:S05]  /*a620*/  CALL.REL.NOINC `($__internal_69_$__cuda_sm70_shflsync_down) ;  /* 0x0000044000007944 */ /* 0x000fea0003c00000 */
[----:B0-----:R-:W-:Y:S01]  /*a630*/  HFMA2.MMA R161, -RZ, RZ, 0, 4.76837158203125e-07 ;  /* 0x00000008ffa17435 */ /* 0x001fe200000001ff */
[----:B-1----:R-:W-:Y:S02]  /*a640*/  MOV R52, R57 ;  /* 0x0000003900347202 */ /* 0x002fe40000000f00 */
[----:B------:R-:W-:Y:S02]  /*a650*/  MOV R164, R56 ;  /* 0x0000003800a47202 */ /* 0x000fe40000000f00 */
[----:B------:R-:W-:-:S02]  /*a660*/  MOV R54, 0x1f ;  /* 0x0000001f00367802 */ /* 0x000fc40000000f00 */
[----:B------:R-:W-:Y:S02]  /*a670*/  MOV R57, 0xffffffff ;  /* 0xffffffff00397802 */ /* 0x000fe40000000f00 */
[----:B------:R-:W-:Y:S02]  /*a680*/  MOV R50, 0xa6a0 ;  /* 0x0000a6a000327802 */ /* 0x000fe40000000f00 */
[----:B------:R-:W-:Y:S05]  /*a690*/  CALL.REL.NOINC `($__internal_69_$__cuda_sm70_shflsync_down) ;  /* 0x000003d000007944 */ /* 0x000fea0003c00000 */
[----:B-1----:R-:W-:Y:S01]  /*a6a0*/  @!P1 FFMA.FTZ R56, R53, R57, R56 ;  /* 0x0000003935389223 */ /* 0x002fe20000010038 */
[----:B0-----:R-:W-:Y:S01]  /*a6b0*/  HFMA2.MMA R161, -RZ, RZ, 0, 9.5367431640625e-07 ;  /* 0x00000010ffa17435 */ /* 0x001fe200000001ff */
[----:B------:R-:W-:Y:S01]  /*a6c0*/  @!P1 FMUL.FTZ R53, R52, R53 ;  /* 0x0000003534359220 */ /* 0x000fe20000410000 */
[----:B------:R-:W-:Y:S02]  /*a6d0*/  MOV R54, 0x1f ;  /* 0x0000001f00367802 */ /* 0x000fe40000000f00 */
[----:B------:R-:W-:Y:S02]  /*a6e0*/  MOV R55, R56 ;  /* 0x0000003800377202 */ /* 0x000fe40000000f00 */
[----:B------:R-:W-:Y:S02]  /*a6f0*/  MOV R56, R53 ;  /* 0x0000003500387202 */ /* 0x000fe40000000f00 */
[----:B------:R-:W-:-:S02]  /*a700*/  MOV R57, 0xffffffff ;  /* 0xffffffff00397802 */ /* 0x000fc40000000f00 */
[----:B------:R-:W-:Y:S02]  /*a710*/  MOV R164, R56 ;  /* 0x0000003800a47202 */ /* 0x000fe40000000f00 */
[----:B------:R-:W-:Y:S02]  /*a720*/  MOV R50, 0xa740 ;  /* 0x0000a74000327802 */ /* 0x000fe40000000f00 */
[----:B------:R-:W-:Y:S05]  /*a730*/  CALL.REL.NOINC `($__internal_69_$__cuda_sm70_shflsync_down) ;  /* 0x0000033000007944 */ /* 0x000fea0003c00000 */
[----:B0-----:R-:W-:Y:S01]  /*a740*/  HFMA2.MMA R161, -RZ, RZ, 0, 9.5367431640625e-07 ;  /* 0x00000010ffa17435 */ /* 0x001fe200000001ff */
[----:B-1----:R-:W-:Y:S02]  /*a750*/  MOV R53, R57 ;  /* 0x0000003900357202 */ /* 0x002fe40000000f00 */
[----:B------:R-:W-:Y:S02]  /*a760*/  MOV R164, R55 ;  /* 0x0000003700a47202 */ /* 0x000fe40000000f00 */
[----:B------:R-:W-:Y:S02]  /*a770*/  MOV R54, 0x1f ;  /* 0x0000001f00367802 */ /* 0x000fe40000000f00 */
[----:B------:R-:W-:Y:S02]  /*a780*/  MOV R57, 0xffffffff ;  /* 0xffffffff00397802 */ /* 0x000fe40000000f00 */
[----:B------:R-:W-:-:S02]  /*a790*/  MOV R50, 0xa7b0 ;  /* 0x0000a7b000327802 */ /* 0x000fc40000000f00 */
[----:B------:R-:W-:Y:S05]  /*a7a0*/  CALL.REL.NOINC `($__internal_69_$__cuda_sm70_shflsync_down) ;  /* 0x000002c000007944 */ /* 0x000fea0003c00000 */
[----:B-1----:R-:W-:Y:S01]  /*a7b0*/  @!P0 FFMA.FTZ R55, R56, R57, R55 ;  /* 0x0000003938378223 */ /* 0x002fe20000010037 */
[----:B------:R-:W-:Y:S01]  /*a7c0*/  MOV R51, 0x1f ;  /* 0x0000001f00337802 */ /* 0x000fe20000000f00 */
[----:B------:R-:W-:Y:S01]  /*a7d0*/  @!P0 FMUL.FTZ R56, R53, R56 ;  /* 0x0000003835388220 */ /* 0x000fe20000410000 */
[----:B------:R-:W-:Y:S01]  /*a7e0*/  HFMA2.MMA R53, -RZ, RZ, 0, 0 ;  /* 0x00000000ff357435 */ /* 0x000fe200000001ff */
[----:B------:R-:W-:-:S02]  /*a7f0*/  MOV R50, 0xffffffff ;  /* 0xffffffff00327802 */ /* 0x000fc40000000f00 */
[----:B------:R-:W-:Y:S02]  /*a800*/  MOV R52, 0xa830 ;  /* 0x0000a83000347802 */ /* 0x000fe40000000f00 */
[----:B0-----:R-:W-:Y:S02]  /*a810*/  MOV R54, R56 ;  /* 0x0000003800367202 */ /* 0x001fe40000000f00 */
[----:B------:R-:W-:Y:S05]  /*a820*/  CALL.REL.NOINC `($__internal_70_$__cuda_sm70_shflsync_idx_p) ;  /* 0x0000028000007944 */ /* 0x000fea0003c00000 */
[----:B------:R-:W-:Y:S01]  /*a830*/  HFMA2.MMA R53, -RZ, RZ, 0, 0 ;  /* 0x00000000ff357435 */ /* 0x000fe200000001ff */
[----:B-1----:R-:W-:Y:S02]  /*a840*/  MOV R159, R51 ;  /* 0x00000033009f7202 */ /* 0x002fe40000000f00 */
[----:B------:R-:W-:Y:S02]  /*a850*/  MOV R54, R55 ;  /* 0x0000003700367202 */ /* 0x000fe40000000f00 */
[----:B------:R-:W-:Y:S02]  /*a860*/  MOV R51, 0x1f ;  /* 0x0000001f00337802 */ /* 0x000fe40000000f00 */
[----:B------:R-:W-:Y:S02]  /*a870*/  MOV R50, 0xffffffff ;  /* 0xffffffff00327802 */ /* 0x000fe40000000f00 */
[----:B------:R-:W-:-:S02]  /*a880*/  MOV R52, 0xa8a0 ;  /* 0x0000a8a000347802 */ /* 0x000fc40000000f00 */
[----:B------:R-:W-:Y:S05]  /*a890*/  CALL.REL.NOINC `($__internal_70_$__cuda_sm70_shflsync_idx_p) ;  /* 0x0000021000007944 */ /* 0x000fea0003c00000 */
[----:B------:R-:W-:Y:S01]  /*a8a0*/  HFMA2.MMA R161, -RZ, RZ, 0, 5.9604644775390625e-08 ;  /* 0x00000001ffa17435 */ /* 0x000fe200000001ff */
[----:B-1----:R-:W-:-:S02]  /*a8b0*/  MOV R154, R51 ;  /* 0x00000033009a7202 */ /* 0x002fc40000000f00 */
[----:B------:R-:W-:Y:S02]  /*a8c0*/  MOV R164, R56 ;  /* 0x0000003800a47202 */ /* 0x000fe40000000f00 */
[----:B------:R-:W-:Y:S02]  /*a8d0*/  MOV R54, 0x1f ;  /* 0x0000001f00367802 */ /* 0x000fe40000000f00 */
[----:B------:R-:W-:Y:S02]  /*a8e0*/  MOV R57, 0xffffffff ;  /* 0xffffffff00397802 */ /* 0x000fe40000000f00 */
[----:B------:R-:W-:Y:S02]  /*a8f0*/  MOV R50, 0xa910 ;  /* 0x0000a91000327802 */ /* 0x000fe40000000f00 */
[----:B------:R-:W-:Y:S05]  /*a900*/  CALL.REL.NOINC `($__internal_69_$__cuda_sm70_shflsync_down) ;  /* 0x0000016000007944 */ /* 0x000fea0003c00000 */
[----:B0-----:R-:W-:Y:S01]  /*a910*/  HFMA2.MMA R161, -RZ, RZ, 0, 5.9604644775390625e-08 ;  /* 0x00000001ffa17435 */ /* 0x001fe200000001ff */
[----:B-1----:R-:W-:Y:S02]  /*a920*/  MOV R56, R57 ;  /* 0x0000003900387202 */ /* 0x002fe40000000f00 */
[----:B------:R-:W-:Y:S02]  /*a930*/  MOV R164, R55 ;  /* 0x0000003700a47202 */ /* 0x000fe40000000f00 */
[----:B------:R-:W-:-:S02]  /*a940*/  MOV R54, 0x1f ;  /* 0x0000001f00367802 */ /* 0x000fc40000000f00 */
[----:B------:R-:W-:Y:S02]  /*a950*/  MOV R57, 0xffffffff ;  /* 0xffffffff00397802 */ /* 0x000fe40000000f00 */
[----:B------:R-:W-:Y:S02]  /*a960*/  MOV R50, 0xa980 ;  /* 0x0000a98000327802 */ /* 0x000fe40000000f00 */
[----:B------:R-:W-:Y:S05]  /*a970*/  CALL.REL.NOINC `($__internal_69_$__cuda_sm70_shflsync_down) ;  /* 0x000000f000007944 */ /* 0x000fea0003c00000 */
[----:B------:R-:W-:Y:S01]  /*a980*/  HFMA2.MMA R53, -RZ, RZ, 0, 0 ;  /* 0x00000000ff357435 */ /* 0x000fe200000001ff */
[----:B0-----:R-:W-:Y:S02]  /*a990*/  MOV R54, R48 ;  /* 0x0000003000367202 */ /* 0x001fe40000000f00 */
[----:B------:R-:W-:Y:S02]  /*a9a0*/  MOV R51, 0x1f ;  /* 0x0000001f00337802 */ /* 0x000fe40000000f00 */
[----:B------:R-:W-:Y:S02]  /*a9b0*/  MOV R50, 0xffffffff ;  /* 0xffffffff00327802 */ /* 0x000fe40000000f00 */
[----:B------:R-:W-:Y:S02]  /*a9c0*/  MOV R52, 0xa9e0 ;  /* 0x0000a9e000347802 */ /* 0x000fe40000000f00 */
[----:B-1----:R-:W-:Y:S05]  /*a9d0*/  CALL.REL.NOINC `($__internal_70_$__cuda_sm70_shflsync_idx_p) ;  /* 0x000000d000007944 */ /* 0x002fea0003c00000 */
        /* <DEDUP_REMOVED lines=9> */
        .weak           $__internal_69_$__cuda_sm70_shflsync_down
        .type           $__internal_69_$__cuda_sm70_shflsync_down,@function
        .size           $__internal_69_$__cuda_sm70_shflsync_down,($__internal_70_$__cuda_sm70_shflsync_idx_p - $__internal_69_$__cuda_sm70_shflsync_down)
$__internal_69_$__cuda_sm70_shflsync_down:
[----:B------:R-:W-:Y:S01]  /*aa70*/  HFMA2.MMA R51, -RZ, RZ, 0, 0 ;  /* 0x00000000ff337435 */ /* 0x000fe200000001ff */
[----:B------:R-:W-:Y:S04]  /*aa80*/  WARPSYNC R57 ;  /* 0x0000003900007348 */ /* 0x000fe80003800000 */
[----:B------:R0:W1:Y:S01]  /*aa90*/  SHFL.DOWN PT, R57, R164, R161, R54 ;  /* 0x080000a1a4397389 */ /* 0x00006200000e0036 */
[----:B------:R-:W-:Y:S05]  /*aaa0*/  RET.REL.NODEC R50 `(_Z25selective_scan_bwd_kernelI32Selective_Scan_bwd_kernel_traitsILi128ELi16ELb1ELb0ELb1ELb1ELb1EN3c104HalfEfEEv12SSMParamsBwd) ;  /* 0xffff555032007950 */ /* 0x000fea0003c3ffff */
        .weak           $__internal_70_$__cuda_sm70_shflsync_idx_p
        .type           $__internal_70_$__cuda_sm70_shflsync_idx_p,@function
        .size           $__internal_70_$__cuda_sm70_shflsync_idx_p,($__internal_71_$__cuda_sm70_shflsync_up - $__internal_70_$__cuda_sm70_shflsync_idx_p)
$__internal_70_$__cuda_sm70_shflsync_idx_p:
[----:B------:R-:W-:Y:S04]  /*aab0*/  WARPSYNC R50 ;  /* 0x0000003200007348 */ /* 0x000fe80003800000 */
[----:B------:R0:W1:Y:S02]  /*aac0*/  SHFL.IDX PT, R51, R54, R53, R51 ;  /* 0x0000003536337389 */ /* 0x00006400000e0033 */
[----:B0-----:R-:W-:-:S04]  /*aad0*/  MOV R53, 0x0 ;  /* 0x0000000000357802 */ /* 0x001fc80000000f00 */
[----:B------:R-:W-:Y:S05]  /*aae0*/  RET.REL.NODEC R52 `(_Z25selective_scan_bwd_kernelI32Selective_Scan_bwd_kernel_traitsILi128ELi16ELb1ELb0ELb1ELb1ELb1EN3c104HalfEfEEv12SSMParamsBwd) ;  /* 0xffff551034007950 */ /* 0x000fea0003c3ffff */
        .weak           $__internal_71_$__cuda_sm70_shflsync_up
        .type           $__internal_71_$__cuda_sm70_shflsync_up,@function
        .size           $__internal_71_$__cuda_sm70_shflsync_up,(.L_x_8883 - $__internal_71_$__cuda_sm70_shflsync_up)
$__internal_71_$__cuda_sm70_shflsync_up:
[----:B------:R-:W-:Y:S01]  /*aaf0*/  HFMA2.MMA R49, -RZ, RZ, 0, 0 ;  /* 0x00000000ff317435 */ /* 0x000fe200000001ff */
[----:B------:R-:W-:Y:S04]  /*ab00*/  WARPSYNC R51 ;  /* 0x0000003300007348 */ /* 0x000fe80003800000 */
[----:B------:R0:W1:Y:S01]  /*ab10*/  SHFL.UP PT, R52, R54, R53, R52 ;  /* 0x0400003536347389 */ /* 0x00006200000e0034 */
[----:B------:R-:W-:Y:S05]  /*ab20*/  RET.REL.NODEC R48 `(_Z25selective_scan_bwd_kernelI32Selective_Scan_bwd_kernel_traitsILi128ELi16ELb1ELb0ELb1ELb1ELb1EN3c104HalfEfEEv12SSMParamsBwd) ;  /* 0xffff54d030007950 */ /* 0x000fea0003c3ffff */
.L_x_1755:
        /* <DEDUP_REMOVED lines=13> */
.L_x_8883:


//--------------------- .text._Z25selective_scan_bwd_kernelI32Selective_Scan_bwd_kernel_traitsILi128ELi16ELb1ELb1ELb0ELb0ELb0EN3c104HalfEfEEv12SSMParamsBwd --------------------------
	.section	.text._Z25selective_scan_bwd_kernelI32Selective_Scan_bwd_kernel_traitsILi128ELi16ELb1ELb1ELb0ELb0ELb0EN3c104HalfEfEEv12SSMParamsBwd,"ax",@progbits
	.sectioninfo	@"SHI_REGISTERS=164"
	.align	128
        .global         _Z25selective_scan_bwd_kernelI32Selective_Scan_bwd_kernel_traitsILi128ELi16ELb1ELb1ELb0ELb0ELb0EN3c104HalfEfEEv12SSMParamsBwd
        .type           _Z25selective_scan_bwd_kernelI32Selective_Scan_bwd_kernel_traitsILi128ELi16ELb1ELb1ELb0ELb0ELb0EN3c104HalfEfEEv12SSMParamsBwd,@function
        .size           _Z25selective_scan_bwd_kernelI32Selective_Scan_bwd_kernel_traitsILi128ELi16ELb1ELb1ELb0ELb0ELb0EN3c104HalfEfEEv12SSMParamsBwd,(.L_x_8886 - _Z25selective_scan_bwd_kernelI32Selective_Scan_bwd_kernel_traitsILi128ELi16ELb1ELb1ELb0ELb0ELb0EN3c104HalfEfEEv12SSMParamsBwd)
        .other          _Z25selective_scan_bwd_kernelI32Selective_Scan_bwd_kernel_traitsILi128ELi16ELb1ELb1ELb0ELb0ELb0EN3c104HalfEfEEv12SSMParamsBwd,@"STO_CUDA_ENTRY STV_DEFAULT"
_Z25selective_scan_bwd_kernelI32Selective_Scan_bwd_kernel_traitsILi128ELi16ELb1ELb1ELb0ELb0ELb0EN3c104HalfEfEEv12SSMParamsBwd:
.text._Z25selective_scan_bwd_kernelI32Selective_Scan_bwd_kernel_traitsILi128ELi16ELb1ELb1ELb0ELb0ELb0EN3c104HalfEfEEv12SSMParamsBwd:
[----:B------:R-:W-:Y:S02]  /*0000*/  MOV R1, c[0x0][0x28] ;  /* 0x00000a0000017a02 */ /* 0x000fe40000000f00 */
[----:B------:R-:W0:Y:S01]  /*0010*/  S2UR UR10, SR_CTAID.Y ;  /* 0x00000000000a79c3 */ /* 0x000e220000002600 */
[----:B------:R-:W-:Y:S01]  /*0020*/  ULDC.64 UR6, c[0x0][0x250] ;  /* 0x0000940000067ab9 */ /* 0x000fe20000000a00 */
[----:B------:R-:W-:Y:S01]  /*0030*/  CS2R R88, SRZ ;  /* 0x0000000000587805 */ /* 0x000fe2000001ff00 */
[----:B------:R-:W-:Y:S02]  /*0040*/  UISETP.NE.U32.AND UP1, UPT, URZ, UR6, UPT ;  /* 0x000000063f00728c */ /* 0x000fe4000bf25070 */
[----:B------:R-:W-:Y:S02]  /*0050*/  ULDC.64 UR26, c[0x0][0x118] ;  /* 0x00004600001a7ab9 */ /* 0x000fe40000000a00 */
[----:B------:R-:W-:Y:S01]  /*0060*/  UISETP.NE.AND.EX UP1, UPT, URZ, UR7, UPT, UP1 ;  /* 0x000000073f00728c */ /* 0x000fe2000bf25310 */
[----:B------:R-:W-:Y:S01]  /*0070*/  IABS R6, c[0x0][0x178] ;  /* 0x00005e0000067a13 */ /* 0x000fe20000000000 */
[----:B------:R-:W-:Y:S02]  /*0080*/  ULDC.64 UR4, c[0x0][0x238] ;  /* 0x00008e0000047ab9 */ /* 0x000fe40000000a00 */
[----:B------:R-:W-:-:S02]  /*0090*/  UISETP.NE.U32.AND UP0, UPT, URZ, UR4, UPT ;  /* 0x000000043f00728c */ /* 0x000fc4000bf05070 */
[----:B------:R-:W-:Y:S01]  /*00a0*/  PLOP3.LUT P1, PT, PT, PT, UP1, 0x80, 0x0 ;  /* 0x000000000000781c */ /* 0x000fe20003f2f018 */
[----:B------:R-:W1:Y:S01]  /*00b0*/  S2UR UR30, SR_CTAID.X ;  /* 0x00000000001e79c3 */ /* 0x000e620000002500 */
[----:B------:R-:W-:Y:S02]  /*00c0*/  UISETP.NE.AND.EX UP0, UPT, URZ, UR5, UPT, UP0 ;  /* 0x000000053f00728c */ /* 0x000fe4000bf05300 */
[----:B------:R-:W-:Y:S02]  /*00d0*/  ULDC.64 UR20, c[0x0][0x348] ;  /* 0x0000d20000147ab9 */ /* 0x000fe40000000a00 */
[----:B------:R-:W-:Y:S02]  /*00e0*/  ULDC.64 UR24, c[0x0][0x1d8] ;  /* 0x0000760000187ab9 */ /* 0x000fe40000000a00 */
[----:B------:R-:W-:Y:S01]  /*00f0*/  PLOP3.LUT P0, PT, PT, PT, UP0, 0x80, 0x0 ;  /* 0x000000000000781c */ /* 0x000fe20003f0f008 */
[----:B------:R-:W-:Y:S02]  /*0100*/  ULDC.64 UR16, c[0x0][0x190] ;  /* 0x0000640000107ab9 */ /* 0x000fe40000000a00 */
[----:B0-----:R-:W-:-:S02]  /*0110*/  USHF.R.S32.HI UR11, URZ, 0x1f, UR10 ;  /* 0x0000001f3f0b7899 */ /* 0x001fc4000801140a */
[----:B------:R-:W-:Y:S01]  /*0120*/  @UP1 ULEA UR6, UP3, UR10, UR6, 0x2 ;  /* 0x000000060a061291 */ /* 0x000fe2000f86103f */
[----:B------:R-:W0:Y:S01]  /*0130*/  R2UR UR36, R6 ;  /* 0x00000000062473c2 */ /* 0x000e2200000e0000 */
[----:B------:R-:W-:Y:S02]  /*0140*/  @UP0 ULEA UR4, UP2, UR10, UR4, 0x2 ;  /* 0x000000040a040291 */ /* 0x000fe4000f84103f */
[----:B------:R-:W-:Y:S02]  /*0150*/  @UP1 ULEA.HI.X UR7, UR10, UR7, UR11, 0x2, UP3 ;  /* 0x000000070a071291 */ /* 0x000fe400098f140b */
[----:B------:R-:W-:Y:S01]  /*0160*/  MOV R4, UR6 ;  /* 0x0000000600047c02 */ /* 0x000fe20008000f00 */
[----:B------:R-:W-:Y:S01]  /*0170*/  @UP0 ULEA.HI.X UR5, UR10, UR5, UR11, 0x2, UP2 ;  /* 0x000000050a050291 */ /* 0x000fe200090f140b */
[----:B------:R-:W-:Y:S02]  /*0180*/  MOV R2, UR4 ;  /* 0x0000000400027c02 */ /* 0x000fe40008000f00 */
[----:B------:R-:W-:Y:S01]  /*0190*/  MOV R5, UR7 ;  /* 0x0000000700057c02 */ /* 0x000fe20008000f00 */
[----:B------:R-:W-:-:S02]  /*01a0*/  ULDC.64 UR6, c[0x0][0x1d0] ;  /* 0x0000740000067ab9 */ /* 0x000fc40000000a00 */
[----:B------:R-:W-:Y:S01]  /*01b0*/  MOV R3, UR5 ;  /* 0x0000000500037c02 */ /* 0x000fe20008000f00 */
[----:B-1----:R-:W-:Y:S01]  /*01c0*/  USHF.R.S32.HI UR31, URZ, 0x1f, UR30 ;  /* 0x0000001f3f1f7899 */ /* 0x002fe2000801141e */
[----:B------:R1:W5:Y:S01]  /*01d0*/  @P1 LDG.E R88, [R4.64] ;  /* 0x0000001a04581981 */ /* 0x000362000c1e1900 */
[----:B------:R-:W-:-:S03]  /*01e0*/  ULDC.64 UR4, c[0x0][0x260] ;  /* 0x0000980000047ab9 */ /* 0x000fc60000000a00 */
[----:B------:R2:W5:Y:S01]  /*01f0*/  @P0 LDG.E R89, [R2.64] ;  /* 0x0000001a02590981 */ /* 0x000562000c1e1900 */
[----:B0-----:R-:W0:Y:S08]  /*0200*/  I2F.RP R0, UR36 ;  /* 0x0000002400007d06 */ /* 0x001e300008209400 */
[----:B0-----:R-:W2:Y:S02]  /*0210*/  MUFU.RCP R0, R0 ;  /* 0x0000000000007308 */ /* 0x001ea40000001000 */
[----:B--2---:R-:W-:-:S06]  /*0220*/  IADD3 R2, R0, 0xffffffe, RZ ;  /* 0x0ffffffe00027810 */ /* 0x004fcc0007ffe0ff */
[----:B------:R-:W0:Y:S01]  /*0230*/  F2I.FTZ.U32.TRUNC.NTZ R2, R2 ;  /* 0x0000000200027305 */ /* 0x000e22000021f000 */
[----:B------:R-:W-:Y:S02]  /*0240*/  UISETP.NE.U32.AND UP0, UPT, URZ, UR4, UPT ;  /* 0x000000043f00728c */ /* 0x000fe4000bf05070 */
[----:B------:R-:W-:Y:S01]  /*0250*/  UIMAD UR4, UR31, UR6, URZ ;  /* 0x000000061f0472a4 */ /* 0x000fe2000f8e023f */
[----:B------:R-:W-:Y:S01]  /*0260*/  IABS R0, UR10 ;  /* 0x0000000a00007c13 */ /* 0x000fe20008000000 */
[----:B------:R-:W-:Y:S01]  /*0270*/  UISETP.NE.AND.EX UP0, UPT, URZ, UR5, UPT, UP0 ;  /* 0x000000053f00728c */ /* 0x000fe2000bf05300 */
[----:B0-----:R-:W0:Y:S01]  /*0280*/  R2UR UR9, R2 ;  /* 0x00000000020973c2 */ /* 0x001e2200000e0000 */
[----:B------:R-:W-:-:S03]  /*0290*/  UIMAD UR8, UR30, UR7, UR4 ;  /* 0x000000071e0872a4 */ /* 0x000fc6000f8e0204 */
[----:B------:R-:W-:Y:S02]  /*02a0*/  ULDC.64 UR4, c[0x0][0x1e0] ;  /* 0x0000780000047ab9 */ /* 0x000fe40000000a00 */
[----:B------:R-:W-:Y:S02]  /*02b0*/  UIMAD.WIDE.U32 UR18, UR30, UR4, URZ ;  /* 0x000000041e1272a5 */ /* 0x000fe4000f8e003f */
[----:B------:R-:W2:Y:S01]  /*02c0*/  R2UR UR29, R0 ;  /* 0x00000000001d73c2 */ /* 0x000ea200000e0000 */
[----:B------:R-:W-:-:S04]  /*02d0*/  UIMAD UR4, UR31, UR4, URZ ;  /* 0x000000041f0472a4 */ /* 0x000fc8000f8e023f */
[----:B------:R-:W-:-:S03]  /*02e0*/  UIMAD UR34, UR30, UR5, UR4 ;  /* 0x000000051e2272a4 */ /* 0x000fc6000f8e0204 */
[----:B------:R-:W-:Y:S02]  /*02f0*/  ULDC.64 UR4, c[0x0][0x328] ;  /* 0x0000ca0000047ab9 */ /* 0x000fe40000000a00 */
[----:B------:R-:W-:Y:S02]  /*0300*/  UISETP.NE.U32.AND UP1, UPT, URZ, UR4, UPT ;  /* 0x000000043f00728c */ /* 0x000fe4000bf25070 */
[----:B------:R-:W-:Y:S02]  /*0310*/  UIMAD.WIDE.U32 UR22, UR30, UR6, URZ ;  /* 0x000000061e1672a5 */ /* 0x000fe4000f8e003f */
[----:B0-----:R-:W-:Y:S02]  /*0320*/  UIADD3 UR32, URZ, -UR9, URZ ;  /* 0x800000093f207290 */ /* 0x001fe4000fffe03f */
[----:B------:R-:W-:Y:S02]  /*0330*/  UISETP.NE.AND.EX UP1, UPT, URZ, UR5, UPT, UP1 ;  /* 0x000000053f00728c */ /* 0x000fe4000bf25310 */
[----:B------:R-:W-:-:S02]  /*0340*/  UISETP.NE.U32.AND UP2, UPT, URZ, UR20, UPT ;  /* 0x000000143f00728c */ /* 0x000fc4000bf45070 */
[----:B------:R-:W-:Y:S02]  /*0350*/  UIMAD UR32, UR32, UR36, URZ ;  /* 0x00000024202072a4 */ /* 0x000fe4000f8e023f */
[----:B------:R-:W-:Y:S02]  /*0360*/  UIADD3 UR23, UR23, UR8, URZ ;  /* 0x0000000817177290 */ /* 0x000fe4000fffe03f */
[----:B------:R-:W-:Y:S02]  /*0370*/  ULDC.64 UR6, c[0x0][0x278] ;  /* 0x00009e0000067ab9 */ /* 0x000fe40000000a00 */
[----:B------:R-:W-:Y:S02]  /*0380*/  UMOV UR8, URZ ;  /* 0x0000003f00087c82 */ /* 0x000fe40008000000 */
[----:B------:R-:W-:Y:S02]  /*0390*/  UISETP.NE.AND.EX UP2, UPT, URZ, UR21, UPT, UP2 ;  /* 0x000000153f00728c */ /* 0x000fe4000bf45320 */
[----:B------:R-:W-:-:S02]  /*03a0*/  UIMAD.WIDE.U32 UR32, UR9, UR32, UR8 ;  /* 0x00000020092072a5 */ /* 0x000fc4000f8e0008 */
[----:B------:R-:W-:Y:S02]  /*03b0*/  UIMAD.WIDE.U32 UR8, UR10, UR24, UR22 ;  /* 0x000000180a0872a5 */ /* 0x000fe4000f8e0016 */
[----:B------:R-:W-:Y:S02]  /*03c0*/  UIMAD UR28, UR31, UR6, URZ ;  /* 0x000000061f1c72a4 */ /* 0x000fe4000f8e023f */
[----:B------:R-:W-:Y:S02]  /*03d0*/  UIMAD.WIDE.U32 UR14, UR30, UR6, URZ ;  /* 0x000000061e0e72a5 */ /* 0x000fe4000f8e003f */
[----:B--2---:R-:W-:Y:S02]  /*03e0*/  UIMAD.WIDE.U32 UR22, UR33, UR29, URZ ;  /* 0x0000001d211672a5 */ /* 0x004fe4000f8e003f */
[----:B------:R-:W-:Y:S02]  /*03f0*/  UMOV UR6, URZ ;  /* 0x0000003f00067c82 */ /* 0x000fe40008000000 */
[----:B------:R-:W-:-:S02]  /*0400*/  @UP1 ULEA UR6, UP3, UR10, UR4, 0x2 ;  /* 0x000000040a061291 */ /* 0x000fc4000f86103f */
[----:B------:R-:W-:Y:S02]  /*0410*/  UIMAD UR28, UR30, UR7, UR28 ;  /* 0x000000071e1c72a4 */ /* 0x000fe4000f8e021c */
[----:B------:R-:W-:Y:S02]  /*0420*/  UMOV UR4, URZ ;  /* 0x0000003f00047c82 */ /* 0x000fe40008000000 */
[----:B------:R-:W-:Y:S02]  /*0430*/  UMOV UR7, URZ ;  /* 0x0000003f00077c82 */ /* 0x000fe40008000000 */
[----:B------:R-:W-:Y:S02]  /*0440*/  @UP1 ULEA.HI.X UR7, UR10, UR5, UR11, 0x2, UP3 ;  /* 0x000000050a071291 */ /* 0x000fe400098f140b */
[----:B------:R-:W-:Y:S02]  /*0450*/  @UP2 ULEA UR4, UP1, UR10, UR20, 0x2 ;  /* 0x000000140a042291 */ /* 0x000fe4000f82103f */
[----:B------:R-:W-:-:S02]  /*0460*/  UMOV UR32, UR23 ;  /* 0x0000001700207c82 */ /* 0x000fc40008000000 */
[----:B------:R-:W-:Y:S02]  /*0470*/  UIADD3 UR22, -UR32, URZ, URZ ;  /* 0x0000003f20167290 */ /* 0x000fe4000fffe13f */
[----:B------:R-:W-:Y:S02]  /*0480*/  UMOV UR5, URZ ;  /* 0x0000003f00057c82 */ /* 0x000fe40008000000 */
[----:B------:R-:W-:Y:S02]  /*0490*/  @UP2 ULEA.HI.X UR5, UR10, UR21, UR11, 0x2, UP1 ;  /* 0x000000150a052291 */ /* 0x000fe400088f140b */
[----:B------:R-:W-:Y:S02]  /*04a0*/  UIMAD UR29, UR36, UR22, UR29 ;  /* 0x00000016241d72a4 */ /* 0x000fe4000f8e021d */
[----:B------:R-:W-:Y:S02]  /*04b0*/  ULDC.64 UR20, c[0x0][0x1e8] ;  /* 0x00007a0000147ab9 */ /* 0x000fe40000000a00 */
[----:B------:R-:W-:-:S02]  /*04c0*/  UIMAD UR35, UR11, UR20, URZ ;  /* 0x000000140b2372a4 */ /* 0x000fc4000f8e023f */
[----:B------:R-:W-:Y:S02]  /*04d0*/  UIMAD.WIDE.U32 UR12, UR30, UR16, URZ ;  /* 0x000000101e0c72a5 */ /* 0x000fe4000f8e003f */
[----:B------:R-:W-:Y:S02]  /*04e0*/  UIADD3 UR19, UR19, UR34, URZ ;  /* 0x0000002213137290 */ /* 0x000fe4000fffe03f */
[----:B------:R-:W-:Y:S02]  /*04f0*/  UIMAD UR16, UR31, UR16, URZ ;  /* 0x000000101f1072a4 */ /* 0x000fe4000f8e023f */
[----:B------:R-:W-:Y:S02]  /*0500*/  ULDC UR34, c[0x0][0x174] ;  /* 0x00005d0000227ab9 */ /* 0x000fe40000000800 */
[----:B------:R-:W-:Y:S02]  /*0510*/  UISETP.GT.U32.AND UP1, UPT, UR36, UR29, UPT ;  /* 0x0000001d2400728c */ /* 0x000fe4000bf24070 */
[----:B------:R-:W-:-:S02]  /*0520*/  UIMAD UR33, UR10, UR21, UR35 ;  /* 0x000000150a2172a4 */ /* 0x000fc4000f8e0223 */
[----:B------:R-:W-:Y:S02]  /*0530*/  USHF.L.U32 UR35, UR34, 0xb, URZ ;  /* 0x0000000b22237899 */ /* 0x000fe4000800063f */
[----:B------:R-:W-:Y:S02]  /*0540*/  UIMAD UR16, UR30, UR17, UR16 ;  /* 0x000000111e1072a4 */ /* 0x000fe4000f8e0210 */
[----:B------:R-:W-:Y:S02]  /*0550*/  UIMAD UR17, UR11, UR24, URZ ;  /* 0x000000180b1172a4 */ /* 0x000fe4000f8e023f */
[----:B------:R-:W-:Y:S02]  /*0560*/  UIADD3 UR22, UR35, -0x800, URZ ;  /* 0xfffff80023167890 */ /* 0x000fe4000fffe03f */
[----:B------:R-:W-:Y:S02]  /*0570*/  UIMAD UR17, UR10, UR25, UR17 ;  /* 0x000000190a1172a4 */ /* 0x000fe4000f8e0211 */
[----:B------:R-:W-:-:S02]  /*0580*/  UIMAD.WIDE.U32 UR18, UR10, UR20, UR18 ;  /* 0x000000140a1272a5 */ /* 0x000fc4000f8e0012 */
[----:B------:R-:W-:Y:S02]  /*0590*/  USHF.R.S32.HI UR25, URZ, 0x1f, UR22 ;  /* 0x0000001f3f197899 */ /* 0x000fe40008011416 */
[----:B------:R-:W-:Y:S02]  /*05a0*/  ULDC.64 UR20, c[0x0][0x280] ;  /* 0x0000a00000147ab9 */ /* 0x000fe40000000a00 */
[----:B------:R-:W-:Y:S02]  /*05b0*/  UIADD3 UR8, UP2, UR22, UR8, URZ ;  /* 0x0000000816087290 */ /* 0x000fe4000ff5e03f */
[----:B------:R-:W-:Y:S02]  /*05c0*/  @!UP1 UIADD3 UR29, UR29, -UR36, URZ ;  /* 0x800000241d1d9290 */ /* 0x000fe4000fffe03f */
[----:B------:R-:W-:Y:S02]  /*05d0*/  UIADD3 UR15, UR15, UR28, URZ ;  /* 0x0000001c0f0f7290 */ /* 0x000fe4000fffe03f */
[----:B------:R-:W-:-:S02]  /*05e0*/  UIMAD UR23, UR11, UR20, URZ ;  /* 0x000000140b1772a4 */ /* 0x000fc4000f8e023f */
[----:B------:R-:W-:Y:S02]  /*05f0*/  UIADD3.X UR17, UR25, UR9, UR17, UP2, !UPT ;  /* 0x0000000919117290 */ /* 0x000fe400097fe411 */
[----:B------:R-:W-:Y:S02]  /*0600*/  UISETP.GE.U32.AND UP2, UPT, UR29, UR36, UPT ;  /* 0x000000241d00728c */ /* 0x000fe4000bf46070 */
[----:B------:R-:W-:Y:S02]  /*0610*/  UIMAD UR28, UR10, UR21, UR23 ;  /* 0x000000150a1c72a4 */ /* 0x000fe4000f8e0217 */
[----:B------:R-:W-:Y:S02]  /*0620*/  UIMAD.WIDE.U32 UR14, UR10, UR20, UR14 ;  /* 0x000000140a0e72a5 */ /* 0x000fe4000f8e000e */
[----:B------:R-:W-:Y:S02]  /*0630*/  ULDC UR37, c[0x0][0x178] ;  /* 0x00005e0000257ab9 */ /* 0x000fe40000000800 */
[----:B------:R-:W-:-:S02]  /*0640*/  ULDC.64 UR20, c[0x0][0x240] ;  /* 0x0000900000147ab9 */ /* 0x000fc40000000a00 */
[----:B------:R-:W-:Y:S02]  /*0650*/  ULEA UR20, UP3, UR8, UR20, 0x1 ;  /* 0x0000001408147291 */ /* 0x000fe4000f86083f */
[----:B------:R-:W-:Y:S02]  /*0660*/  ULOP3.LUT UR23, UR10, UR37, URZ, 0x3c, !UPT ;  /* 0x000000250a177292 */ /* 0x000fe4000f8e3c3f */
[----:B------:R-:W-:Y:S02]  /*0670*/  @!UP1 UIADD3 UR32, UR32, 0x1, URZ ;  /* 0x0000000120209890 */ /* 0x000fe4000fffe03f */
[----:B------:R-:W-:Y:S02]  /*0680*/  ULEA.HI.X UR21, UR8, UR21, UR17, 0x1, UP3 ;  /* 0x0000001508157291 */ /* 0x000fe400098f0c11 */
[----:B------:R-:W-:Y:S02]  /*0690*/  UISETP.GE.AND UP3, UPT, UR23, URZ, UPT ;  /* 0x0000003f1700728c */ /* 0x000fe4000bf66270 */
[----:B------:R-:W-:-:S02]  /*06a0*/  UISETP.NE.AND UP1, UPT, URZ, UR37, UPT ;  /* 0x000000253f00728c */ /* 0x000fc4000bf25270 */
[----:B------:R-:W-:Y:S02]  /*06b0*/  @UP2 UIADD3 UR32, UR32, 0x1, URZ ;  /* 0x0000000120202890 */ /* 0x000fe4000fffe03f */
[----:B------:R-:W-:Y:S02]  /*06c0*/  UIADD3 UR24, UP4, UR22, UR18, URZ ;  /* 0x0000001216187290 */ /* 0x000fe4000ff9e03f */
[----:B------:R-:W-:Y:S02]  /*06d0*/  UIADD3 UR13, UR13, UR16, URZ ;  /* 0x000000100d0d7290 */ /* 0x000fe4000fffe03f */
[----:B------:R-:W-:Y:S02]  /*06e0*/  ULDC.64 UR8, c[0x0][0x248] ;  /* 0x0000920000087ab9 */ /* 0x000fe40000000a00 */
[----:B------:R-:W-:Y:S02]  /*06f0*/  UMOV UR16, UR32 ;  /* 0x0000002000107c82 */ /* 0x000fe40008000000 */
[----:B------:R-:W-:-:S02]  /*0700*/  UIADD3.X UR18, UR25, UR19, UR33, UP4, !UPT ;  /* 0x0000001319127290 */ /* 0x000fc4000a7fe421 */
[----:B------:R-:W-:Y:S02]  /*0710*/  @!UP3 UIADD3 UR16, -UR16, URZ, URZ ;  /* 0x0000003f1010b290 */ /* 0x000fe4000fffe13f */
[----:B------:R-:W-:Y:S02]  /*0720*/  ULEA UR23, UP4, UR24, UR8, 0x1 ;  /* 0x0000000818177291 */ /* 0x000fe4000f88083f */
[----:B------:R-:W-:Y:S02]  /*0730*/  @!UP1 ULOP3.LUT UR16, URZ, UR37, URZ, 0x33, !UPT ;  /* 0x000000253f109292 */ /* 0x000fe4000f8e333f */
[----:B------:R-:W-:Y:S02]  /*0740*/  UIADD3 UR29, UP2, UR22, UR14, URZ ;  /* 0x0000000e161d7290 */ /* 0x000fe4000ff5e03f */
[----:B------:R-:W-:Y:S02]  /*0750*/  ULEA.HI.X UR24, UR24, UR9, UR18, 0x1, UP4 ;  /* 0x0000000918187291 */ /* 0x000fe4000a0f0c12 */
[----:B------:R-:W-:-:S02]  /*0760*/  USHF.R.S32.HI UR36, URZ, 0x1f, UR16 ;  /* 0x0000001f3f247899 */ /* 0x000fc40008011410 */
[----:B------:R-:W-:Y:S02]  /*0770*/  ULDC.64 UR8, c[0x0][0x308] ;  /* 0x0000c20000087ab9 */ /* 0x000fe40000000a00 */
[----:B------:R-:W-:Y:S02]  /*0780*/  UIADD3.X UR14, UR25, UR15, UR28, UP2, !UPT ;  /* 0x0000000f190e7290 */ /* 0x000fe400097fe41c */
[----:B------:R-:W-:Y:S02]  /*0790*/  ULDC.64 UR18, c[0x0][0x1a8] ;  /* 0x00006a0000127ab9 */ /* 0x000fe40000000a00 */
[----:B------:R-:W-:Y:S02]  /*07a0*/  ULEA UR28, UP1, UR29, UR8, 0x1 ;  /* 0x000000081d1c7291 */ /* 0x000fe4000f82083f */
[----:B------:R-:W-:Y:S02]  /*07b0*/  UIMAD UR8, UR36, UR18, URZ ;  /* 0x00000012240872a4 */ /* 0x000fe4000f8e023f */
[----:B------:R-:W-:-:S02]  /*07c0*/  UIMAD.WIDE.U32 UR12, UR16, UR18, UR12 ;  /* 0x00000012100c72a5 */ /* 0x000fc4000f8e000c */
[----:B------:R-:W-:Y:S02]  /*07d0*/  UIMAD UR8, UR16, UR19, UR8 ;  /* 0x00000013100872a4 */ /* 0x000fe4000f8e0208 */
[----:B------:R-:W-:Y:S02]  /*07e0*/  ULEA.HI.X UR29, UR29, UR9, UR14, 0x1, UP1 ;  /* 0x000000091d1d7291 */ /* 0x000fe400088f0c0e */
[----:B------:R-:W-:Y:S02]  /*07f0*/  UIADD3 UR22, UP1, UR22, UR12, URZ ;  /* 0x0000000c16167290 */ /* 0x000fe4000ff3e03f */
[----:B------:R-:W-:Y:S02]  /*0800*/  UIADD3 UR8, UR13, UR8, URZ ;  /* 0x000000080d087290 */ /* 0x000fe4000fffe03f */
[----:B------:R-:W-:Y:S02]  /*0810*/  ULDC UR9, c[0x0][0x164] ;  /* 0x0000590000097ab9 */ /* 0x000fe40000000800 */
[----:B------:R-:W-:-:S02]  /*0820*/  ULDC.64 UR12, c[0x0][0x228] ;  /* 0x00008a00000c7ab9 */ /* 0x000fc40000000a00 */
[----:B------:R-:W-:Y:S02]  /*0830*/  UIADD3.X UR33, UR25, UR8, URZ, UP1, !UPT ;  /* 0x0000000819217290 */ /* 0x000fe40008ffe43f */
[----:B------:R-:W-:Y:S02]  /*0840*/  @UP0 UIMAD UR8, UR30, UR9, UR10 ;  /* 0x000000091e0802a4 */ /* 0x000fe4000f8e020a */
[----:B------:R-:W-:Y:S02]  /*0850*/  ULEA UR32, UP2, UR22, UR12, 0x1 ;  /* 0x0000000c16207291 */ /* 0x000fe4000f84083f */
[----:B------:R-:W-:Y:S02]  /*0860*/  UISETP.GE.AND UP1, UPT, UR34, 0x1, UPT ;  /* 0x000000012200788c */ /* 0x000fe4000bf26270 */
[----:B------:R-:W-:Y:S02]  /*0870*/  @UP0 UIMAD UR12, UR8, UR34, URZ ;  /* 0x00000022080c02a4 */ /* 0x000fe4000f8e023f */
[----:B------:R-:W-:-:S02]  /*0880*/  ULEA.HI.X UR33, UR22, UR13, UR33, 0x1, UP2 ;  /* 0x0000000d16217291 */ /* 0x000fc400090f0c21 */
[----:B------:R-:W-:Y:S01]  /*0890*/  PLOP3.LUT P0, PT, PT, PT, UP1, 0x80, 0x0 ;  /* 0x000000000000781c */ /* 0x000fe20003f0f018 */
[----:B------:R-:W-:Y:S02]  /*08a0*/  ULDC UR13, c[0x0][0x16c] ;  /* 0x00005b00000d7ab9 */ /* 0x000fe40000000800 */
[----:B------:R-:W-:Y:S02]  /*08b0*/  @UP0 UIMAD UR12, UR12, UR13, URZ ;  /* 0x0000000d0c0c02a4 */ /* 0x000fe4000f8e023f */
[----:B------:R-:W-:Y:S02]  /*08c0*/  ULDC.64 UR8, c[0x0][0x260] ;  /* 0x0000980000087ab9 */ /* 0x000fe40000000a00 */
[----:B------:R-:W-:Y:S02]  /*08d0*/  @UP0 UMOV UR13, 0x8 ;  /* 0x00000008000d0882 */ /* 0x000fe40000000000 */
[----:B------:R-:W-:Y:S01]  /*08e0*/  @UP0 UIMAD.WIDE UR8, UR12, UR13, UR8 ;  /* 0x0000000d0c0802a5 */ /* 0x000fe2000f8e0208 */
[----:B------:R-:W-:Y:S01]  /*08f0*/  HFMA2.MMA R87, -RZ, RZ, 0, 0 ;  /* 0x00000000ff577435 */ /* 0x000fe200000001ff */
[----:B------:R-:W-:-:S02]  /*0900*/  UMOV UR14, UR4 ;  /* 0x00000004000e7c82 */ /* 0x000fc40008000000 */
[----:B------:R-:W-:Y:S02]  /*0910*/  UMOV UR12, UR6 ;  /* 0x00000006000c7c82 */ /* 0x000fe40008000000 */
[----:B------:R-:W-:Y:S02]  /*0920*/  UMOV UR13, UR7 ;  /* 0x00000007000d7c82 */ /* 0x000fe40008000000 */
[----:B------:R-:W-:Y:S02]  /*0930*/  UMOV UR15, UR5 ;  /* 0x00000005000f7c82 */ /* 0x000fe40008000000 */
[----:B------:R-:W-:Y:S02]  /*0940*/  @!UP0 UMOV UR8, URZ ;  /* 0x0000003f00088c82 */ /* 0x000fe40008000000 */
[----:B------:R-:W-:Y:S01]  /*0950*/  @!UP0 UMOV UR9, URZ ;  /* 0x0000003f00098c82 */ /* 0x000fe20008000000 */
[----:B------:R-:W-:Y:S01]  /*0960*/  MOV R85, RZ ;  /* 0x000000ff00557202 */ /* 0x000fe20000000f00 */
[----:B------:R-:W-:Y:S05]  /*0970*/  @!P0 BRA `(.L_x_1756) ;  /* 0x00004ca000008947 */ /* 0x000fea0003800000 */
[----:B-1----:R-:W0:Y:S01]  /*0980*/  S2R R86, SR_TID.X ;  /* 0x0000000000567919 */ /* 0x002e220000002100 */
[----:B------:R-:W-:Y:S01]  /*0990*/  MOV R85, RZ ;  /* 0x000000ff00557202 */ /* 0x000fe20000000f00 */
[----:B------:R-:W-:Y:S01]  /*09a0*/  UMOV UR18, UR20 ;  /* 0x0000001400127c82 */ /* 0x000fe20008000000 */
[----:B------:R-:W-:Y:S01]  /*09b0*/  MOV R87, RZ ;  /* 0x000000ff00577202 */ /* 0x000fe20000000f00 */
[----:B------:R-:W1:Y:S01]  /*09c0*/  S2R R84, SR_LANEID ;  /* 0x0000000000547919 */ /* 0x000e620000000000 */
[----:B------:R-:W-:-:S02]  /*09d0*/  UMOV UR19, UR21 ;  /* 0x0000001500137c82 */ /* 0x000fc40008000000 */
[----:B------:R-:W-:Y:S02]  /*09e0*/  UMOV UR20, UR23 ;  /* 0x0000001700147c82 */ /* 0x000fe40008000000 */
[----:B------:R-:W-:Y:S02]  /*09f0*/  UMOV UR21, UR24 ;  /* 0x0000001800157c82 */ /* 0x000fe40008000000 */
[----:B------:R-:W-:Y:S02]  /*0a00*/  ULDC UR17, c[0x0][0x174] ;  /* 0x00005d0000117ab9 */ /* 0x000fe40000000800 */
[----:B------:R-:W-:Y:S02]  /*0a10*/  UMOV UR22, UR28 ;  /* 0x0000001c00167c82 */ /* 0x000fe40008000000 */
[----:B------:R-:W-:Y:S02]  /*0a20*/  UMOV UR24, UR29 ;  /* 0x0000001d00187c82 */ /* 0x000fe40008000000 */
[----:B------:R-:W-:-:S02]  /*0a30*/  UMOV UR25, UR32 ;  /* 0x0000002000197c82 */ /* 0x000fc40008000000 */
[----:B------:R-:W-:Y:S02]  /*0a40*/  UMOV UR23, UR33 ;  /* 0x0000002100177c82 */ /* 0x000fe40008000000 */
[----:B------:R-:W-:Y:S01]  /*0a50*/  UMOV UR4, URZ ;  /* 0x0000003f00047c82 */ /* 0x000fe20008000000 */
[----:B0-----:R-:W-:-:S04]  /*0a60*/  SHF.R.S32.HI R3, RZ, 0x1f, R86 ;  /* 0x0000001fff037819 */ /* 0x001fc80000011456 */
[----:B------:R-:W-:-:S04]  /*0a70*/  LEA.HI R3, R3, R86, RZ, 0x5 ;  /* 0x0000005603037211 */ /* 0x000fc800078f28ff */
[----:B-1----:R-:W-:Y:S02]  /*0a80*/  SHF.R.S32.HI R83, RZ, 0x5, R3 ;  /* 0x00000005ff537819 */ /* 0x002fe40000011403 */
.L_x_1807:
[----:B------:R-:W-:Y:S01]  /*0a90*/  BAR.SYNC.DEFER_BLOCKING 0x0 ;  /* 0x0000000000007b1d */ /* 0x000fe20000010000 */
[----:B------:R-:W-:Y:S02]  /*0aa0*/  SHF.L.U32 R0, R86, 0x1, RZ ;  /* 0x0000000156007819 */ /* 0x000fe400000006ff */
[----:B------:R-:W-:Y:S02]  /*0ab0*/  MOV R2, UR18 ;  /* 0x0000001200027c02 */ /* 0x000fe40008000f00 */
[----:B------:R-:W-:Y:S02]  /*0ac0*/  LOP3.LUT R81, R0, 0xffffffc0, RZ, 0xc0, !PT ;  /* 0xffffffc000517812 */ /* 0x000fe400078ec0ff */
[----:B------:R-:W-:Y:S02]  /*0ad0*/  MOV R3, UR19 ;  /* 0x0000001300037c02 */ /* 0x000fe40008000f00 */
[----:B------:R-:W-:-:S05]  /*0ae0*/  LOP3.LUT R82, R81, 0x1f, R86, 0xf8, !PT ;  /* 0x0000001f51527812 */ /* 0x000fca00078ef856 */
[----:B------:R-:W-:-:S05]  /*0af0*/  IMAD.WIDE R2, R82, 0x10, R2 ;  /* 0x0000001052027825 */ /* 0x000fca00078e0202 */
[----:B------:R-:W2:Y:S04]  /*0b00*/  LDG.E.128 R4, [R2.64] ;  /* 0x0000001a02047981 */ /* 0x000ea8000c1e1d00 */
[----:B------:R-:W3:Y:S01]  /*0b10*/  LDG.E.128 R8, [R2.64+0x200] ;  /* 0x0002001a02087981 */ /* 0x000ee2000c1e1d00 */
[-C--:B------:R-:W-:Y:S02]  /*0b20*/  IADD3 R81, R81, R84.reuse, RZ ;  /* 0x0000005451517210 */ /* 0x080fe40007ffe0ff */
[----:B------:R-:W-:Y:S02]  /*0b30*/  MOV R12, UR20 ;  /* 0x00000014000c7c02 */ /* 0x000fe40008000f00 */
[----:B------:R-:W-:Y:S02]  /*0b40*/  IADD3 R0, R81, R84, RZ ;  /* 0x0000005451007210 */ /* 0x000fe40007ffe0ff */
[----:B------:R-:W-:-:S05]  /*0b50*/  MOV R13, UR21 ;  /* 0x00000015000d7c02 */ /* 0x000fca0008000f00 */
[----:B------:R-:W-:Y:S01]  /*0b60*/  IMAD.WIDE R12, R82, 0x10, R12 ;  /* 0x00000010520c7825 */ /* 0x000fe200078e020c */
[----:B--2---:R-:W-:Y:S04]  /*0b70*/  STS.128 [R81.X16], R4 ;  /* 0x0000000451007388 */ /* 0x004fe8000000cc00 */
[----:B---3--:R-:W-:Y:S01]  /*0b80*/  STS.128 [R81.X16+0x200], R8 ;  /* 0x0002000851007388 */ /* 0x008fe2000000cc00 */
[----:B------:R-:W-:-:S06]  /*0b90*/  NOP ;  /* 0x0000000000007918 */ /* 0x000fcc0000000000 */
[----:B------:R-:W0:Y:S04]  /*0ba0*/  LDS.128 R40, [R0.X16] ;  /* 0x0000000000287984 */ /* 0x000e28000000cc00 */
        /* <DEDUP_REMOVED lines=10> */
[----:B------:R-:W1:Y:S04]  /*0c50*/  LDS.128 R8, [R0.X16] ;  /* 0x0000000000087984 */ /* 0x000e68000000cc00 */
[----:B------:R-:W2:Y:S04]  /*0c60*/  LDS.128 R4, [R0.X16+0x10] ;  /* 0x0000100000047984 */ /* 0x000ea8000000cc00 */
[----:B------:R-:W-:Y:S06]  /*0c70*/  BAR.SYNC.DEFER_BLOCKING 0x0 ;  /* 0x0000000000007b1d */ /* 0x000fec0000010000 */
[----:B------:R3:W4:Y:S04]  /*0c80*/  LDG.E.128 R24, [R2.64] ;  /* 0x0000001a02187981 */ /* 0x000728000c1e1d00 */
[----:B------:R3:W4:Y:S01]  /*0c90*/  LDG.E.128 R28, [R2.64+0x200] ;  /* 0x0002001a021c7981 */ /* 0x000722000c1e1d00 */
[--C-:B0-----:R-:W-:Y:S01]  /*0ca0*/  HADD2.F32 R20, -RZ, R40.reuse.H0_H0 ;  /* 0x20000028ff147230 */ /* 0x101fe20000004100 */
[----:B------:R-:W-:Y:S01]  /*0cb0*/  ISETP.LT.AND P0, PT, RZ, c[0x0][0x16c], PT ;  /* 0x00005b00ff007a0c */ /* 0x000fe20003f01270 */
[----:B------:R-:W-:-:S02]  /*0cc0*/  HADD2.F32 R21, -RZ, R40.H1_H1 ;  /* 0x30000028ff157230 */ /* 0x000fc40000004100 */
[----:B-1----:R-:W-:Y:S02]  /*0cd0*/  HADD2.F32 R63, -RZ, R9.H1_H1 ;  /* 0x30000009ff3f7230 */ /* 0x002fe40000004100 */
[----:B------:R-:W-:Y:S02]  /*0ce0*/  HADD2.F32 R59, -RZ, R11.H1_H1 ;  /* 0x3000000bff3b7230 */ /* 0x000fe40000004100 */
[----:B--2---:R-:W-:Y:S01]  /*0cf0*/  HADD2.F32 R39, -RZ, R5.H1_H1 ;  /* 0x30000005ff277230 */ /* 0x004fe20000004100 */
[--C-:B-----5:R-:W-:Y:S01]  /*0d00*/  FADD.FTZ R63, R63, R88.reuse ;  /* 0x000000583f3f7221 */ /* 0x120fe20000010000 */
[--C-:B---3--:R-:W-:Y:S01]  /*0d10*/  HADD2.F32 R2, -RZ, R41.reuse.H0_H0 ;  /* 0x20000029ff027230 */ /* 0x108fe20000004100 */
[--C-:B------:R-:W-:Y:S01]  /*0d20*/  FADD.FTZ R59, R59, R88.reuse ;  /* 0x000000583b3b7221 */ /* 0x100fe20000010000 */
[----:B------:R-:W-:Y:S01]  /*0d30*/  HADD2.F32 R3, -RZ, R41.H1_H1 ;  /* 0x30000029ff037230 */ /* 0x000fe20000004100 */
[----:B------:R-:W-:Y:S01]  /*0d40*/  FADD.FTZ R39, R39, R88 ;  /* 0x0000005827277221 */ /* 0x000fe20000010000 */
[----:B------:R-:W-:-:S02]  /*0d50*/  HADD2.F32 R65, -RZ, R8.H1_H1 ;  /* 0x30000008ff417230 */ /* 0x000fc40000004100 */
[----:B------:R-:W-:Y:S02]  /*0d60*/  HADD2.F32 R61, -RZ, R10.H1_H1 ;  /* 0x3000000aff3d7230 */ /* 0x000fe40000004100 */
[----:B------:R-:W-:Y:S01]  /*0d70*/  HADD2.F32 R57, -RZ, R4.H1_H1 ;  /* 0x30000004ff397230 */ /* 0x000fe20000004100 */
[--C-:B------:R-:W-:Y:S01]  /*0d80*/  FADD.FTZ R65, R65, R88.reuse ;  /* 0x0000005841417221 */ /* 0x100fe20000010000 */
[----:B------:R-:W-:Y:S01]  /*0d90*/  HADD2.F32 R37, -RZ, R6.H1_H1 ;  /* 0x30000006ff257230 */ /* 0x000fe20000004100 */
[--C-:B------:R-:W-:Y:S01]  /*0da0*/  FADD.FTZ R61, R61, R88.reuse ;  /* 0x000000583d3d7221 */ /* 0x100fe20000010000 */
[----:B------:R-:W-:Y:S01]  /*0db0*/  HADD2.F32 R35, -RZ, R7.H1_H1 ;  /* 0x30000007ff237230 */ /* 0x000fe20000004100 */
[--C-:B------:R-:W-:Y:S02]  /*0dc0*/  FADD.FTZ R57, R57, R88.reuse ;  /* 0x0000005839397221 */ /* 0x100fe40000010000 */
[--C-:B------:R-:W-:Y:S02]  /*0dd0*/  FADD.FTZ R37, R37, R88.reuse ;  /* 0x0000005825257221 */ /* 0x100fe40000010000 */
[----:B------:R-:W-:Y:S01]  /*0de0*/  FADD.FTZ R35, R35, R88 ;  /* 0x0000005823237221 */ /* 0x000fe20000010000 */
[----:B----4-:R-:W-:Y:S04]  /*0df0*/  STS.128 [R81.X16], R24 ;  /* 0x0000001851007388 */ /* 0x010fe8000000cc00 */
[----:B------:R-:W-:Y:S01]  /*0e00*/  STS.128 [R81.X16+0x200], R28 ;  /* 0x0002001c51007388 */ /* 0x000fe2000000cc00 */
[----:B------:R-:W-:-:S06]  /*0e10*/  NOP ;  /* 0x0000000000007918 */ /* 0x000fcc0000000000 */
[----:B------:R-:W0:Y:S04]  /*0e20*/  LDS.128 R16, [R0.X16] ;  /* 0x0000000000107984 */ /* 0x000e28000000cc00 */
[----:B------:R1:W2:Y:S02]  /*0e30*/  LDS.128 R12, [R0.X16+0x10] ;  /* 0x00001000000c7984 */ /* 0x0002a4000000cc00 */
[----:B-1----:R-:W-:Y:S02]  /*0e40*/  HADD2.F32 R0, -RZ, R42.H0_H0 ;  /* 0x2000002aff007230 */ /* 0x002fe40000004100 */
[--C-:B0-----:R-:W-:Y:S02]  /*0e50*/  HADD2.F32 R80, -RZ, R16.reuse.H0_H0 ;  /* 0x20000010ff507230 */ /* 0x101fe40000004100 */
[----:B------:R-:W-:-:S02]  /*0e60*/  HADD2.F32 R79, -RZ, R16.H1_H1 ;  /* 0x30000010ff4f7230 */ /* 0x000fc40000004100 */
[--C-:B------:R-:W-:Y:S01]  /*0e70*/  HADD2.F32 R78, -RZ, R17.reuse.H0_H0 ;  /* 0x20000011ff4e7230 */ /* 0x100fe20000004100 */
[C---:B------:R-:W-:Y:S01]  /*0e80*/  FFMA.FTZ R20, R80.reuse, R20, R87 ;  /* 0x0000001450147223 */ /* 0x040fe20000010057 */
[----:B------:R-:W-:Y:S01]  /*0e90*/  HADD2.F32 R77, -RZ, R17.H1_H1 ;  /* 0x30000011ff4d7230 */ /* 0x000fe20000004100 */
[----:B------:R-:W-:Y:S01]  /*0ea0*/  FMUL.FTZ R33, R80, R89 ;  /* 0x0000005950217220 */ /* 0x000fe20000410000 */
[--C-:B------:R-:W-:Y:S01]  /*0eb0*/  HADD2.F32 R76, -RZ, R18.reuse.H0_H0 ;  /* 0x20000012ff4c7230 */ /* 0x100fe20000004100 */
[C---:B------:R-:W-:Y:S01]  /*0ec0*/  FFMA.FTZ R21, R79.reuse, R21, R20 ;  /* 0x000000154f157223 */ /* 0x040fe20000010014 */
[----:B------:R-:W-:Y:S01]  /*0ed0*/  HADD2.F32 R75, -RZ, R18.H1_H1 ;  /* 0x30000012ff4b7230 */ /* 0x000fe20000004100 */
[-C--:B------:R-:W-:Y:S01]  /*0ee0*/  FMUL.FTZ R30, R79, R89.reuse ;  /* 0x000000594f1e7220 */ /* 0x080fe20000410000 */
[----:B------:R-:W-:Y:S01]  /*0ef0*/  HADD2.F32 R16, -RZ, R43.H0_H0 ;  /* 0x2000002bff107230 */ /* 0x000fe20000004100 */
[C---:B------:R-:W-:Y:S01]  /*0f00*/  FFMA.FTZ R2, R78.reuse, R2, R21 ;  /* 0x000000024e027223 */ /* 0x040fe20000010015 */
[--C-:B------:R-:W-:Y:S01]  /*0f10*/  HADD2.F32 R74, -RZ, R19.reuse.H0_H0 ;  /* 0x20000013ff4a7230 */ /* 0x100fe20000004100 */
[----:B------:R-:W-:Y:S01]  /*0f20*/  FMUL.FTZ R31, R78, R89 ;  /* 0x000000594e1f7220 */ /* 0x000fe20000410000 */
[----:B------:R-:W-:Y:S01]  /*0f30*/  HADD2.F32 R73, -RZ, R19.H1_H1 ;  /* 0x30000013ff497230 */ /* 0x000fe20000004100 */
[C---:B------:R-:W-:Y:S01]  /*0f40*/  FFMA.FTZ R3, R77.reuse, R3, R2 ;  /* 0x000000034d037223 */ /* 0x040fe20000010002 */
[----:B------:R-:W-:Y:S01]  /*0f50*/  HADD2.F32 R2, -RZ, R42.H1_H1 ;  /* 0x3000002aff027230 */ /* 0x000fe20000004100 */
[-C--:B------:R-:W-:Y:S01]  /*0f60*/  FMUL.FTZ R28, R77, R89.reuse ;  /* 0x000000594d1c7220 */ /* 0x080fe20000410000 */
[--C-:B--2---:R-:W-:Y:S01]  /*0f70*/  HADD2.F32 R72, -RZ, R12.reuse.H0_H0 ;  /* 0x2000000cff487230 */ /* 0x104fe20000004100 */
[C---:B------:R-:W-:Y:S01]  /*0f80*/  FFMA.FTZ R0, R76.reuse, R0, R3 ;  /* 0x000000004c007223 */ /* 0x040fe20000010003 */
[----:B------:R-:W-:Y:S01]  /*0f90*/  HADD2.F32 R71, -RZ, R12.H1_H1 ;  /* 0x3000000cff477230 */ /* 0x000fe20000004100 */
[-C--:B------:R-:W-:Y:S01]  /*0fa0*/  FMUL.FTZ R29, R76, R89.reuse ;  /* 0x000000594c1d7220 */ /* 0x080fe20000410000 */
[----:B------:R-:W-:Y:S01]  /*0fb0*/  HADD2.F32 R12, -RZ, R45.H0_H0 ;  /* 0x2000002dff0c7230 */ /* 0x000fe20000004100 */
[C---:B------:R-:W-:Y:S01]  /*0fc0*/  FFMA.FTZ R3, R75.reuse, R2, R0 ;  /* 0x000000024b037223 */ /* 0x040fe20000010000 */
[----:B------:R-:W-:Y:S01]  /*0fd0*/  HADD2.F32 R0, -RZ, R43.H1_H1 ;  /* 0x3000002bff007230 */ /* 0x000fe20000004100 */
[-C--:B------:R-:W-:Y:S01]  /*0fe0*/  FMUL.FTZ R26, R75, R89.reuse ;  /* 0x000000594b1a7220 */ /* 0x080fe20000410000 */
[--C-:B------:R-:W-:Y:S01]  /*0ff0*/  HADD2.F32 R2, -RZ, R44.reuse.H0_H0 ;  /* 0x2000002cff027230 */ /* 0x100fe20000004100 */
[C---:B------:R-:W-:Y:S01]  /*1000*/  FFMA.FTZ R16, R74.reuse, R16, R3 ;  /* 0x000000104a107223 */ /* 0x040fe20000010003 */
[--C-:B------:R-:W-:Y:S01]  /*1010*/  HADD2.F32 R70, -RZ, R13.reuse.H0_H0 ;  /* 0x2000000dff467230 */ /* 0x100fe20000004100 */
[-C--:B------:R-:W-:Y:S01]  /*1020*/  FMUL.FTZ R27, R74, R89.reuse ;  /* 0x000000594a1b7220 */ /* 0x080fe20000410000 */
[----:B------:R-:W-:Y:S01]  /*1030*/  HADD2.F32 R69, -RZ, R13.H1_H1 ;  /* 0x3000000dff457230 */ /* 0x000fe20000004100 */
[C---:B------:R-:W-:Y:S01]  /*1040*/  FFMA.FTZ R3, R73.reuse, R0, R16 ;  /* 0x0000000049037223 */ /* 0x040fe20000010010 */
[----:B------:R-:W-:Y:S01]  /*1050*/  HADD2.F32 R0, -RZ, R44.H1_H1 ;  /* 0x3000002cff007230 */ /* 0x000fe20000004100 */
[-C--:B------:R-:W-:Y:S01]  /*1060*/  FMUL.FTZ R24, R73, R89.reuse ;  /* 0x0000005949187220 */ /* 0x080fe20000410000 */
[--C-:B------:R-:W-:Y:S01]  /*1070*/  HADD2.F32 R68, -RZ, R14.reuse.H0_H0 ;  /* 0x2000000eff447230 */ /* 0x100fe20000004100 */
        /* <DEDUP_REMOVED lines=14> */
[----:B------:R-:W-:Y:S01]  /*1160*/  FMUL.FTZ R20, R69, R89 ;  /* 0x0000005945147220 */ /* 0x000fe20000410000 */
[----:B------:R-:W-:Y:S01]  /*1170*/  HADD2.F32 R12, -RZ, R47.H0_H0 ;  /* 0x2000002fff0c7230 */ /* 0x000fe20000004100 */
[----:B------:R-:W-:Y:S01]  /*1180*/  FFMA.FTZ R2, R68, R2, R3 ;  /* 0x0000000244027223 */ /* 0x000fe20000010003 */
[----:B------:R-:W-:Y:S01]  /*1190*/  HADD2.F32 R17, -RZ, R11.H0_H0 ;  /* 0x2000000bff117230 */ /* 0x000fe20000004100 */
[----:B------:R-:W-:Y:S01]  /*11a0*/  FADD.FTZ R60, R13, R88 ;  /* 0x000000580d3c7221 */ /* 0x000fe20000010000 */
[----:B------:R-:W-:Y:S01]  /*11b0*/  HADD2.F32 R15, -RZ, R5.H0_H0 ;  /* 0x20000005ff0f7230 */ /* 0x000fe20000004100 */
[----:B------:R-:W-:Y:S01]  /*11c0*/  FFMA.FTZ R19, R67, R0, R2 ;  /* 0x0000000043137223 */ /* 0x000fe20000010002 */
[----:B------:R-:W-:Y:S01]  /*11d0*/  HADD2.F32 R3, -RZ, R8.H0_H0 ;  /* 0x20000008ff037230 */ /* 0x000fe20000004100 */
[--C-:B------:R-:W-:Y:S01]  /*11e0*/  FADD.FTZ R56, R17, R88.reuse ;  /* 0x0000005811387221 */ /* 0x100fe20000010000 */
[----:B------:R-:W-:Y:S01]  /*11f0*/  HADD2.F32 R9, -RZ, R10.H0_H0 ;  /* 0x2000000aff097230 */ /* 0x000fe20000004100 */
[----:B------:R-:W-:Y:S01]  /*1200*/  FFMA.FTZ R87, R66, R12, R19 ;  /* 0x0000000c42577223 */ /* 0x000fe20000010013 */
[----:B------:R-:W-:Y:S01]  /*1210*/  HADD2.F32 R19, -RZ, R7.H0_H0 ;  /* 0x20000007ff137230 */ /* 0x000fe20000004100 */
[--C-:B------:R-:W-:Y:S01]  /*1220*/  FADD.FTZ R62, R3, R88.reuse ;  /* 0x00000058033e7221 */ /* 0x100fe20000010000 */
[----:B------:R-:W-:Y:S01]  /*1230*/  HADD2.F32 R0, -RZ, R47.H1_H1 ;  /* 0x3000002fff007230 */ /* 0x000fe20000004100 */
[--C-:B------:R-:W-:Y:S01]  /*1240*/  FADD.FTZ R58, R9, R88.reuse ;  /* 0x00000058093a7221 */ /* 0x100fe20000010000 */
[----:B------:R-:W-:Y:S01]  /*1250*/  HADD2.F32 R11, -RZ, R4.H0_H0 ;  /* 0x20000004ff0b7230 */ /* 0x000fe20000004100 */
[----:B------:R-:W-:Y:S01]  /*1260*/  FADD.FTZ R32, R19, R88 ;  /* 0x0000005813207221 */ /* 0x000fe20000010000 */
[----:B------:R-:W-:Y:S01]  /*1270*/  HADD2.F32 R5, -RZ, R6.H0_H0 ;  /* 0x20000006ff057230 */ /* 0x000fe20000004100 */
[----:B------:R-:W-:-:S02]  /*1280*/  FFMA.FTZ R87, R64, R0, R87 ;  /* 0x0000000040577223 */ /* 0x000fc40000010057 */
[--C-:B------:R-:W-:Y:S02]  /*1290*/  FADD.FTZ R38, R11, R88.reuse ;  /* 0x000000580b267221 */ /* 0x100fe40000010000 */
[--C-:B------:R-:W-:Y:S02]  /*12a0*/  FADD.FTZ R36, R15, R88.reuse ;  /* 0x000000580f247221 */ /* 0x100fe40000010000 */
[----:B------:R-:W-:Y:S02]  /*12b0*/  FADD.FTZ R34, R5, R88 ;  /* 0x0000005805227221 */ /* 0x000fe40000010000 */
[-C--:B------:R-:W-:Y:S02]  /*12c0*/  FMUL.FTZ R21, R68, R89.reuse ;  /* 0x0000005944157220 */ /* 0x080fe40000410000 */
[-C--:B------:R-:W-:Y:S02]  /*12d0*/  FMUL.FTZ R18, R67, R89.reuse ;  /* 0x0000005943127220 */ /* 0x080fe40000410000 */
[----:B------:R-:W-:-:S02]  /*12e0*/  FMUL.FTZ R19, R66, R89 ;  /* 0x0000005942137220 */ /* 0x000fc40000410000 */
[----:B------:R-:W-:Y:S01]  /*12f0*/  FMUL.FTZ R16, R64, R89 ;  /* 0x0000005940107220 */ /* 0x000fe20000410000 */
        /* <DEDUP_REMOVED lines=12> */
.L_x_1757:
        /* <DEDUP_REMOVED lines=12> */
.L_x_1806:
[----:B------:R-:W-:Y:S02]  /*1480*/  USHF.R.S32.HI UR34, URZ, 0x1f, UR5 ;  /* 0x0000001f3f227899 */ /* 0x000fe40008011405 */
[----:B------:R-:W-:Y:S02]  /*1490*/  ULDC.64 UR38, c[0x0][0x1a0] ;  /* 0x0000680000267ab9 */ /* 0x000fe40000000a00 */
[----:B------:R-:W-:Y:S02]  /*14a0*/  UIMAD UR32, UR34, UR38, URZ ;  /* 0x00000026222072a4 */ /* 0x000fe4000f8e023f */
[----:B------:R-:W-:Y:S02]  /*14b0*/  UIMAD.WIDE.U32 UR28, UR5, UR38, URZ ;  /* 0x00000026051c72a5 */ /* 0x000fe4000f8e003f */
[----:B------:R-:W-:-:S02]  /*14c0*/  UIMAD UR32, UR5, UR39, UR32 ;  /* 0x00000027052072a4 */ /* 0x000fc4000f8e0220 */
[----:B------:R-:W-:Y:S02]  /*14d0*/  ULEA UR33, UP0, UR28, UR25, 0x1 ;  /* 0x000000191c217291 */ /* 0x000fe4000f80083f */
[----:B------:R-:W-:Y:S02]  /*14e0*/  UIADD3 UR29, UR29, UR32, URZ ;  /* 0x000000201d1d7290 */ /* 0x000fe4000fffe03f */
[----:B------:R-:W-:Y:S02]  /*14f0*/  ULDC.64 UR38, c[0x0][0x180] ;  /* 0x0000600000267ab9 */ /* 0x000fe40000000a00 */
[----:B------:R-:W-:Y:S01]  /*1500*/  ULEA.HI.X UR28, UR28, UR23, UR29, 0x1, UP0 ;  /* 0x000000171c1c7291 */ /* 0x000fe200080f0c1d */
[----:B------:R-:W-:-:S05]  /*1510*/  MOV R90, UR33 ;  /* 0x00000021005a7c02 */ /* 0x000fca0008000f00 */
[----:B------:R-:W-:-:S05]  /*1520*/  MOV R91, UR28 ;  /* 0x0000001c005b7c02 */ /* 0x000fca0008000f00 */
[----:B------:R-:W-:-:S05]  /*1530*/  IMAD.WIDE R90, R82, 0x10, R90 ;  /* 0x00000010525a7825 */ /* 0x000fca00078e025a */
[----:B------:R0:W2:Y:S04]  /*1540*/  LDG.E.128 R48, [R90.64] ;  /* 0x0000001a5a307981 */ /* 0x0000a8000c1e1d00 */
[----:B------:R0:W3:Y:S01]  /*1550*/  LDG.E.128 R52, [R90.64+0x200] ;  /* 0x0002001a5a347981 */ /* 0x0000e2000c1e1d00 */
[----:B------:R-:W-:Y:S02]  /*1560*/  UIMAD UR32, UR11, UR38, URZ ;  /* 0x000000260b2072a4 */ /* 0x000fe4000f8e023f */
[----:B------:R-:W-:Y:S02]  /*1570*/  UIMAD.WIDE.U32 UR28, UR10, UR38, URZ ;  /* 0x000000260a1c72a5 */ /* 0x000fe4000f8e003f */
[----:B------:R-:W-:-:S03]  /*1580*/  UIMAD UR37, UR10, UR39, UR32 ;  /* 0x000000270a2572a4 */ /* 0x000fc6000f8e0220 */
[----:B------:R-:W-:Y:S02]  /*1590*/  ULDC.64 UR32, c[0x0][0x188] ;  /* 0x0000620000207ab9 */ /* 0x000fe40000000a00 */
[----:B------:R-:W-:Y:S02]  /*15a0*/  UIADD3 UR29, UR29, UR37, URZ ;  /* 0x000000251d1d7290 */ /* 0x000fe4000fffe03f */
[----:B------:R-:W-:Y:S02]  /*15b0*/  UIMAD UR37, UR34, UR32, URZ ;  /* 0x00000020222572a4 */ /* 0x000fe4000f8e023f */
[----:B------:R-:W-:Y:S02]  /*15c0*/  ULDC.64 UR38, c[0x0][0x1b8] ;  /* 0x00006e0000267ab9 */ /* 0x000fe40000000a00 */
        /* <DEDUP_REMOVED lines=9> */
[----:B------:R-:W-:Y:S02]  /*1660*/  UIMAD UR32, UR11, UR38, URZ ;  /* 0x000000260b2072a4 */ /* 0x000fe4000f8e023f */
[----:B------:R-:W-:Y:S02]  /*1670*/  UIMAD.WIDE.U32 UR28, UR10, UR38, URZ ;  /* 0x000000260a1c72a5 */ /* 0x000fe4000f8e003f */
[----:B------:R-:W-:-:S03]  /*1680*/  UIMAD UR37, UR10, UR39, UR32 ;  /* 0x000000270a2572a4 */ /* 0x000fc6000f8e0220 */
[----:B------:R-:W-:Y:S02]  /*1690*/  ULDC.64 UR32, c[0x0][0x1c0] ;  /* 0x0000700000207ab9 */ /* 0x000fe40000000a00 */
[----:B------:R-:W-:Y:S02]  /*16a0*/  UIMAD UR34, UR34, UR32, URZ ;  /* 0x00000020222272a4 */ /* 0x000fe4000f8e023f */
[----:B------:R-:W-:Y:S02]  /*16b0*/  UIADD3 UR29, UR29, UR37, URZ ;  /* 0x000000251d1d7290 */ /* 0x000fe4000fffe03f */
[----:B------:R-:W-:Y:S02]  /*16c0*/  UIMAD UR34, UR5, UR33, UR34 ;  /* 0x00000021052272a4 */ /* 0x000fe4000f8e0222 */
[----:B------:R-:W-:Y:S02]  /*16d0*/  UIMAD.WIDE.U32 UR32, UR5, UR32, UR28 ;  /* 0x00000020052072a5 */ /* 0x000fe4000f8e001c */
[----:B------:R-:W-:-:S02]  /*16e0*/  ULDC.64 UR38, c[0x0][0x230] ;  /* 0x00008c0000267ab9 */ /* 0x000fc40000000a00 */
[----:B------:R-:W-:Y:S02]  /*16f0*/  UIADD3 UR29, UR33, UR34, URZ ;  /* 0x00000022211d7290 */ /* 0x000fe4000fffe03f */
[----:B------:R-:W-:-:S04]  /*1700*/  ULEA UR28, UP0, UR32, UR38, 0x2 ;  /* 0x00000026201c7291 */ /* 0x000fc8000f80103f */
[----:B------:R-:W-:Y:S02]  /*1710*/  ULEA.HI.X UR32, UR32, UR39, UR29, 0x2, UP0 ;  /* 0x0000002720207291 */ /* 0x000fe400080f141d */
[----:B0-----:R-:W-:-:S04]  /*1720*/  MOV R90, UR28 ;  /* 0x0000001c005a7c02 */ /* 0x001fc80008000f00 */
[----:B------:R-:W-:Y:S01]  /*1730*/  MOV R91, UR32 ;  /* 0x00000020005b7c02 */ /* 0x000fe20008000f00 */
[----:B--2---:R0:W-:Y:S04]  /*1740*/  STS.128 [R81.X16], R48 ;  /* 0x0000003051007388 */ /* 0x0041e8000000cc00 */
[----:B---3--:R1:W-:Y:S01]  /*1750*/  STS.128 [R81.X16+0x200], R52 ;  /* 0x0002003451007388 */ /* 0x0083e2000000cc00 */
[----:B------:R-:W-:-:S06]  /*1760*/  NOP ;  /* 0x0000000000007918 */ /* 0x000fcc0000000000 */
[----:B------:R2:W3:Y:S01]  /*1770*/  LDG.E R104, [R90.64] ;  /* 0x0000001a5a687981 */ /* 0x0004e2000c1e1900 */
[----:B------:R-:W-:Y:S01]  /*1780*/  UIADD3 UR28, UR17, -0x1, URZ ;  /* 0xffffffff111c7890 */ /* 0x000fe2000fffe03f */
[C---:B------:R-:W-:Y:S02]  /*1790*/  LOP3.LUT P0, RZ, R86.reuse, 0x1f, RZ, 0xc0, !PT ;  /* 0x0000001f56ff7812 */ /* 0x040fe4000780c0ff */
[----:B------:R-:W-:Y:S01]  /*17a0*/  MOV R93, UR17 ;  /* 0x00000011005d7c02 */ /* 0x000fe20008000f00 */
[----:B------:R-:W-:Y:S01]  /*17b0*/  ULEA.HI UR29, UR28, UR28, URZ, 0x1 ;  /* 0x0000001c1c1d7291 */ /* 0x000fe2000f8f083f */
[----:B------:R-:W-:Y:S02]  /*17c0*/  ISETP.NE.AND P1, PT, R86, RZ, PT ;  /* 0x000000ff5600720c */ /* 0x000fe40003f25270 */
[----:B------:R-:W-:Y:S01]  /*17d0*/  ISETP.LT.OR P0, PT, R93, 0x2, P0 ;  /* 0x000000025d00780c */ /* 0x000fe20000701670 */
[----:B------:R-:W-:Y:S01]  /*17e0*/  ULOP3.LUT UR29, UR29, 0xfffffe, URZ, 0xc0, !UPT ;  /* 0x00fffffe1d1d7892 */ /* 0x000fe2000f8ec03f */
[----:B0-----:R-:W-:-:S02]  /*17f0*/  MOV R49, UR17 ;  /* 0x0000001100317c02 */ /* 0x001fc40008000f00 */
[----:B------:R-:W-:Y:S01]  /*1800*/  SHF.L.U32 R50, R86, 0x1, RZ ;  /* 0x0000000156327819 */ /* 0x000fe200000006ff */
[----:B------:R-:W-:Y:S01]  /*1810*/  UIADD3 UR29, UR28, -UR29, URZ ;  /* 0x8000001d1c1d7290 */ /* 0x000fe2000fffe03f */
[----:B-1----:R-:W-:Y:S02]  /*1820*/  MOV R52, 0x100 ;  /* 0x0000010000347802 */ /* 0x002fe40000000f00 */
[----:B------:R-:W-:Y:S02]  /*1830*/  MOV R54, c[0x0][0x16c] ;  /* 0x00005b0000367a02 */ /* 0x000fe40000000f00 */
[----:B------:R-:W-:Y:S02]  /*1840*/  LOP3.LUT R93, R50, 0xffffffc0, RZ, 0xc0, !PT ;  /* 0xffffffc0325d7812 */ /* 0x000fe400078ec0ff */
[----:B------:R-:W-:Y:S02]  /*1850*/  MOV R51, UR29 ;  /* 0x0000001d00337c02 */ /* 0x000fe40008000f00 */
[----:B------:R-:W-:-:S02]  /*1860*/  @!P0 IADD3 R49, R49, -0x2, RZ ;  /* 0xfffffffe31318810 */ /* 0x000fc40007ffe0ff */
[----:B------:R-:W-:Y:S01]  /*1870*/  IADD3 R48, R86, 0x200, RZ ;  /* 0x0000020056307810 */ /* 0x000fe20007ffe0ff */
[----:B------:R-:W-:Y:S01]  /*1880*/  @!P1 IMAD R48, R51, R52, UR5 ;  /* 0x0000000533309e24 */ /* 0x000fe2000f8e0234 */
[----:B------:R-:W-:Y:S01]  /*1890*/  MOV R100, 0x8 ;  /* 0x0000000800647802 */ /* 0x000fe20000000f00 */
[----:B------:R-:W-:Y:S01]  /*18a0*/  @!P0 IMAD R49, R49, R54, UR5 ;  /* 0x0000000531318e24 */ /* 0x000fe2000f8e0236 */
[----:B------:R-:W-:Y:S02]  /*18b0*/  IADD3 R93, R84, R84, R93 ;  /* 0x00000054545d7210 */ /* 0x000fe40007ffe05d */
[----:B------:R-:W-:Y:S01]  /*18c0*/  SHF.L.U32 R97, R48, 0x2, RZ ;  /* 0x0000000230617819 */ /* 0x000fe200000006ff */
[----:B------:R-:W-:Y:S01]  /*18d0*/  @!P0 IMAD.WIDE R100, R49, R100, UR8 ;  /* 0x0000000831648e25 */ /* 0x000fe2000f8e0264 */
[----:B--2---:R-:W-:Y:S01]  /*18e0*/  MOV R91, RZ ;  /* 0x000000ff005b7202 */ /* 0x004fe20000000f00 */
[----:B----4-:R-:W0:Y:S01]  /*18f0*/  R2UR UR34, R92 ;  /* 0x000000005c2273c2 */ /* 0x010e2200000e0000 */
[----:B------:R-:W1:Y:S01]  /*1900*/  LDS.128 R48, [R93.X16] ;  /* 0x000000005d307984 */ /* 0x000e62000000cc00 */
[----:B------:R-:W-:-:S03]  /*1910*/  MOV R90, 0x3f800000 ;  /* 0x3f800000005a7802 */ /* 0x000fc60000000f00 */
[----:B------:R-:W2:Y:S01]  /*1920*/  LDS.128 R52, [R93.X16+0x10] ;  /* 0x000010005d347984 */ /* 0x000ea2000000cc00 */
[----:B0-----:R-:W-:-:S05]  /*1930*/  MOV R121, UR34 ;  /* 0x0000002200797c02 */ /* 0x001fca0008000f00 */
[----:B------:R-:W-:-:S04]  /*1940*/  FMUL.FTZ R121, R121, 1.4426950216293334961 ;  /* 0x3fb8aa3b79797820 */ /* 0x000fc80000410000 */
[----:B------:R-:W-:-:S06]  /*1950*/  FMUL.FTZ R126, R62, R121 ;  /* 0x000000793e7e7220 */ /* 0x000fcc0000410000 */
[----:B------:R-:W0:Y:S02]  /*1960*/  MUFU.EX2 R126, R126 ;  /* 0x0000007e007e7308 */ /* 0x000e240000000800 */
[----:B0-----:R1:W-:Y:S04]  /*1970*/  STS [R97+0x3be0], R126 ;  /* 0x003be07e61007388 */ /* 0x0013e80000000800 */
[----:B------:R-:W-:Y:S01]  /*1980*/  BAR.SYNC.DEFER_BLOCKING 0x0 ;  /* 0x0000000000007b1d */ /* 0x000fe20000010000 */
[-C--:B------:R-:W-:Y:S02]  /*1990*/  FMUL.FTZ R95, R65, R121.reuse ;  /* 0x00000079415f7220 */ /* 0x080fe40000410000 */
[-C--:B------:R-:W-:Y:S02]  /*19a0*/  FMUL.FTZ R96, R60, R121.reuse ;  /* 0x000000793c607220 */ /* 0x080fe40000410000 */
[----:B------:R-:W-:-:S02]  /*19b0*/  FMUL.FTZ R102, R63, R121 ;  /* 0x000000793f667220 */ /* 0x000fc40000410000 */
[----:B------:R-:W0:Y:S01]  /*19c0*/  MUFU.EX2 R95, R95 ;  /* 0x0000005f005f7308 */ /* 0x000e220000000800 */
[----:B-1----:R-:W-:Y:S02]  /*19d0*/  HADD2.F32 R97, -RZ, R50.H0_H0 ;  /* 0x20000032ff617230 */ /* 0x002fe40000004100 */
[----:B------:R-:W-:Y:S01]  /*19e0*/  HADD2.F32 R139, -RZ, R40.H0_H0 ;  /* 0x20000028ff8b7230 */ /* 0x000fe20000004100 */
[----:B------:R-:W-:Y:S01]  /*19f0*/  FMUL.FTZ R109, R58, R121 ;  /* 0x000000793a6d7220 */ /* 0x000fe20000410000 */
[----:B------:R-:W-:-:S03]  /*1a00*/  HADD2.F32 R99, -RZ, R51.H0_H0 ;  /* 0x20000033ff637230 */ /* 0x000fc60000004100 */
[----:B------:R-:W1:Y:S01]  /*1a10*/  MUFU.EX2 R96, R96 ;  /* 0x0000006000607308 */ /* 0x000e620000000800 */
[----:B------:R-:W-:Y:S02]  /*1a20*/  HADD2.F32 R103, -RZ, R51.H1_H1 ;  /* 0x30000033ff677230 */ /* 0x000fe40000004100 */
[----:B------:R-:W-:Y:S01]  /*1a30*/  HADD2.F32 R51, -RZ, R41.H0_H0 ;  /* 0x20000029ff337230 */ /* 0x000fe20000004100 */
[----:B------:R4:W5:Y:S01]  /*1a40*/  @!P0 LDG.E.64 R90, [R100.64] ;  /* 0x0000001a645a8981 */ /* 0x000962000c1e1b00 */
[----:B------:R-:W-:-:S03]  /*1a50*/  HADD2.F32 R92, -RZ, R48.H0_H0 ;  /* 0x20000030ff5c7230 */ /* 0x000fc60000004100 */
[----:B------:R-:W0:Y:S01]  /*1a60*/  MUFU.EX2 R102, R102 ;  /* 0x0000006600667308 */ /* 0x000e220000000800 */
[----:B------:R-:W-:Y:S01]  /*1a70*/  HADD2.F32 R94, -RZ, R48.H1_H1 ;  /* 0x30000030ff5e7230 */ /* 0x000fe20000004100 */
[----:B------:R-:W-:Y:S01]  /*1a80*/  FMUL.FTZ R139, R62, R139 ;  /* 0x0000008b3e8b7220 */ /* 0x000fe20000410000 */
[----:B--2---:R-:W-:Y:S01]  /*1a90*/  HADD2.F32 R107, -RZ, R53.H1_H1 ;  /* 0x30000035ff6b7230 */ /* 0x004fe20000004100 */
[----:B------:R-:W-:Y:S01]  /*1aa0*/  FMUL.FTZ R111, R61, R121 ;  /* 0x000000793d6f7220 */ /* 0x000fe20000410000 */
[----:B------:R-:W-:Y:S01]  /*1ab0*/  HADD2.F32 R93, -RZ, R49.H0_H0 ;  /* 0x20000031ff5d7230 */ /* 0x000fe20000004100 */
[----:B------:R-:W-:Y:S01]  /*1ac0*/  FMUL.FTZ R139, R92, R139 ;  /* 0x0000008b5c8b7220 */ /* 0x000fe20000410000 */
[----:B------:R-:W-:Y:S01]  /*1ad0*/  HADD2.F32 R105, -RZ, R52.H1_H1 ;  /* 0x30000034ff697230 */ /* 0x000fe20000004100 */
[----:B------:R-:W2:Y:S01]  /*1ae0*/  MUFU.EX2 R109, R109 ;  /* 0x0000006d006d7308 */ /* 0x000ea20000000800 */
[----:B----4-:R-:W-:Y:S01]  /*1af0*/  HADD2.F32 R100, -RZ, R50.H1_H1 ;  /* 0x30000032ff647230 */ /* 0x010fe20000004100 */
[-C--:B------:R-:W-:Y:S01]  /*1b00*/  FMUL.FTZ R112, R56, R121.reuse ;  /* 0x0000007938707220 */ /* 0x080fe20000410000 */
[----:B------:R-:W-:Y:S01]  /*1b10*/  HADD2.F32 R50, -RZ, R40.H1_H1 ;  /* 0x30000028ff327230 */ /* 0x000fe20000004100 */
[-C--:B------:R-:W-:Y:S01]  /*1b20*/  FMUL.FTZ R113, R59, R121.reuse ;  /* 0x000000793b717220 */ /* 0x080fe20000410000 */
[----:B------:R-:W-:Y:S01]  /*1b30*/  HADD2.F32 R101, -RZ, R52.H0_H0 ;  /* 0x20000034ff657230 */ /* 0x000fe20000004100 */
[-C--:B------:R-:W-:Y:S01]  /*1b40*/  FMUL.FTZ R114, R38, R121.reuse ;  /* 0x0000007926727220 */ /* 0x080fe20000410000 */
[----:B------:R-:W-:Y:S01]  /*1b50*/  HADD2.F32 R52, -RZ, R41.H1_H1 ;  /* 0x30000029ff347230 */ /* 0x000fe20000004100 */
[----:B------:R-:W4:Y:S01]  /*1b60*/  MUFU.EX2 R111, R111 ;  /* 0x0000006f006f7308 */ /* 0x000f220000000800 */
[--C-:B------:R-:W-:Y:S01]  /*1b70*/  HADD2.F32 R108, -RZ, R55.reuse.H0_H0 ;  /* 0x20000037ff6c7230 */ /* 0x100fe20000004100 */
[----:B------:R-:W-:Y:S01]  /*1b80*/  ISETP.NE.AND P0, PT, R86, 0x7f, PT ;  /* 0x0000007f5600780c */ /* 0x000fe20003f05270 */
[----:B------:R-:W-:Y:S01]  /*1b90*/  HADD2.F32 R124, -RZ, R55.H1_H1 ;  /* 0x30000037ff7c7230 */ /* 0x000fe20000004100 */
[----:B------:R-:W-:Y:S01]  /*1ba0*/  FMUL.FTZ R141, R63, R52 ;  /* 0x000000343f8d7220 */ /* 0x000fe20000410000 */
[----:B------:R-:W-:Y:S01]  /*1bb0*/  HADD2.F32 R98, -RZ, R49.H1_H1 ;  /* 0x30000031ff627230 */ /* 0x000fe20000004100 */
[----:B------:R-:W-:Y:S01]  /*1bc0*/  FMUL.FTZ R118, R34, R121 ;  /* 0x0000007922767220 */ /* 0x000fe20000410000 */
[----:B------:R-:W-:Y:S01]  /*1bd0*/  HADD2.F32 R55, -RZ, R42.H0_H0 ;  /* 0x2000002aff377230 */ /* 0x000fe20000004100 */
[----:B------:R-:W0:Y:S01]  /*1be0*/  MUFU.EX2 R112, R112 ;  /* 0x0000007000707308 */ /* 0x000e220000000800 */
[--C-:B------:R-:W-:Y:S01]  /*1bf0*/  HADD2.F32 R106, -RZ, R54.reuse.H0_H0 ;  /* 0x20000036ff6a7230 */ /* 0x100fe20000004100 */
[----:B------:R-:W-:Y:S01]  /*1c00*/  FMUL.FTZ R141, R98, R141 ;  /* 0x0000008d628d7220 */ /* 0x000fe20000410000 */
[----:B------:R-:W-:Y:S01]  /*1c10*/  HADD2.F32 R110, -RZ, R54.H1_H1 ;  /* 0x30000036ff6e7230 */ /* 0x000fe20000004100 */
[----:B------:R-:W-:Y:S01]  /*1c20*/  FMUL.FTZ R142, R58, R55 ;  /* 0x000000373a8e7220 */ /* 0x000fe20000410000 */
[----:B------:R-:W-:Y:S01]  /*1c30*/  HADD2.F32 R54, -RZ, R42.H1_H1 ;  /* 0x3000002aff367230 */ /* 0x000fe20000004100 */
[----:B------:R-:W-:Y:S01]  /*1c40*/  FMUL.FTZ R119, R37, R121 ;  /* 0x0000007925777220 */ /* 0x000fe20000410000 */
[--C-:B------:R-:W-:Y:S01]  /*1c50*/  HADD2.F32 R115, -RZ, R43.reuse.H0_H0 ;  /* 0x2000002bff737230 */ /* 0x100fe20000004100 */
[----:B------:R-:W0:Y:S01]  /*1c60*/  MUFU.EX2 R113, R113 ;  /* 0x0000007100717308 */ /* 0x000e220000000800 */
[----:B------:R-:W-:Y:S01]  /*1c70*/  HADD2.F32 R116, -RZ, R46.H1_H1 ;  /* 0x3000002eff747230 */ /* 0x000fe20000004100 */
[----:B------:R-:W-:Y:S01]  /*1c80*/  FMUL.FTZ R55, R61, R54 ;  /* 0x000000363d377220 */ /* 0x000fe20000410000 */
[----:B------:R-:W-:Y:S01]  /*1c90*/  HADD2.F32 R136, -RZ, R43.H1_H1 ;  /* 0x3000002bff887230 */ /* 0x000fe20000004100 */
[----:B------:R-:W-:Y:S01]  /*1ca0*/  FMUL.FTZ R52, R56, R115 ;  /* 0x0000007338347220 */ /* 0x000fe20000410000 */
[--C-:B------:R-:W-:Y:S01]  /*1cb0*/  HADD2.F32 R117, -RZ, R44.reuse.H0_H0 ;  /* 0x2000002cff757230 */ /* 0x100fe20000004100 */
[----:B------:R-:W-:Y:S01]  /*1cc0*/  FMUL.FTZ R142, R97, R142 ;  /* 0x0000008e618e7220 */ /* 0x000fe20000410000 */
[----:B------:R-:W-:Y:S01]  /*1cd0*/  HADD2.F32 R134, -RZ, R44.H1_H1 ;  /* 0x3000002cff867230 */ /* 0x000fe20000004100 */
[----:B------:R-:W-:Y:S01]  /*1ce0*/  FMUL.FTZ R115, R57, R121 ;  /* 0x0000007939737220 */ /* 0x000fe20000410000 */
[----:B------:R-:W0:Y:S01]  /*1cf0*/  MUFU.EX2 R114, R114 ;  /* 0x0000007200727308 */ /* 0x000e220000000800 */
[----:B------:R-:W-:Y:S01]  /*1d00*/  FMUL.FTZ R138, R100, R55 ;  /* 0x00000037648a7220 */ /* 0x000fe20000410000 */
[----:B------:R0:W0:Y:S01]  /*1d10*/  @P0 LDS R122, [R86.X4+0x43e4] ;  /* 0x0043e400567a0984 */ /* 0x0000220000004800 */
        /* <DEDUP_REMOVED lines=8> */
[----:B------:R-:W-:Y:S01]  /*1da0*/  FMUL.FTZ R136, R103, R136 ;  /* 0x0000008867887220 */ /* 0x000fe20000410000 */
[--C-:B------:R-:W-:Y:S01]  /*1db0*/  HADD2.F32 R49, -RZ, R47.reuse.H0_H0 ;  /* 0x2000002fff317230 */ /* 0x100fe20000004100 */
[----:B------:R-:W-:Y:S01]  /*1dc0*/  FMUL.FTZ R134, R57, R134 ;  /* 0x0000008639867220 */ /* 0x000fe20000410000 */
[----:B------:R-:W-:Y:S01]  /*1dd0*/  HADD2.F32 R48, -RZ, R47.H1_H1 ;  /* 0x3000002fff307230 */ /* 0x000fe20000004100 */
[----:B------:R-:W-:Y:S01]  /*1de0*/  FMUL.FTZ R131, R101, R54 ;  /* 0x0000003665837220 */ /* 0x000fe20000410000 */
[----:B------:R-:W-:Y:S01]  /*1df0*/  MUFU.EX2 R117, R117 ;  /* 0x0000007500757308 */ /* 0x000fe20000000800 */
[----:B------:R-:W-:Y:S01]  /*1e00*/  FMUL.FTZ R129, R36, R129 ;  /* 0x0000008124817220 */ /* 0x000fe20000410000 */
[----:B------:R-:W-:Y:S01]  /*1e10*/  BSSY B0, `(.L_x_1759) ;  /* 0x0000045000007945 */ /* 0x000fe20003800000 */
[----:B------:R-:W-:Y:S01]  /*1e20*/  FMUL.FTZ R134, R105, R134 ;  /* 0x0000008669867220 */ /* 0x000fe20000410000 */
[----:B------:R-:W-:Y:S01]  /*1e30*/  LEA.HI R123, R86, R86, RZ, 0x1e ;  /* 0x00000056567b7211 */ /* 0x000fe200078ff0ff */
[----:B------:R-:W-:-:S02]  /*1e40*/  FMUL.FTZ R132, R39, R132 ;  /* 0x0000008427847220 */ /* 0x000fc40000410000 */
[----:B------:R-:W-:Y:S01]  /*1e50*/  FMUL.FTZ R127, R34, R127 ;  /* 0x0000007f227f7220 */ /* 0x000fe20000410000 */
[----:B------:R-:W-:Y:S01]  /*1e60*/  MUFU.EX2 R118, R118 ;  /* 0x0000007600767308 */ /* 0x000fe20000000800 */
[----:B------:R-:W-:Y:S02]  /*1e70*/  FMUL.FTZ R132, R107, R132 ;  /* 0x000000846b847220 */ /* 0x000fe40000410000 */
[----:B------:R-:W-:Y:S02]  /*1e80*/  FMUL.FTZ R127, R106, R127 ;  /* 0x0000007f6a7f7220 */ /* 0x000fe40000410000 */
[----:B------:R-:W-:-:S03]  /*1e90*/  FMUL.FTZ R49, R32, R49 ;  /* 0x0000003120317220 */ /* 0x000fc60000410000 */
[----:B------:R-:W-:Y:S01]  /*1ea0*/  MUFU.EX2 R119, R119 ;  /* 0x0000007700777308 */ /* 0x000fe20000000800 */
[----:B------:R-:W-:Y:S01]  /*1eb0*/  FMUL.FTZ R125, R108, R49 ;  /* 0x000000316c7d7220 */ /* 0x000fe20000410000 */
[----:B---3--:R3:W2:Y:S02]  /*1ec0*/  R2UR UR37, R104 ;  /* 0x00000000682573c2 */ /* 0x0086a400000e0000 */
[----:B---3--:R-:W-:Y:S01]  /*1ed0*/  HADD2.F32 R104, -RZ, R53.H0_H0 ;  /* 0x20000035ff687230 */ /* 0x008fe20000004100 */
[----:B------:R-:W-:Y:S02]  /*1ee0*/  FMUL.FTZ R53, R65, R50 ;  /* 0x0000003241357220 */ /* 0x000fe40000410000 */
[----:B------:R-:W-:Y:S02]  /*1ef0*/  FMUL.FTZ R50, R60, R51 ;  /* 0x000000333c327220 */ /* 0x000fe40000410000 */
[----:B------:R-:W-:Y:S02]  /*1f00*/  FMUL.FTZ R140, R94, R53 ;  /* 0x000000355e8c7220 */ /* 0x000fe40000410000 */
[----:B------:R-:W-:-:S02]  /*1f10*/  FMUL.FTZ R135, R93, R50 ;  /* 0x000000325d877220 */ /* 0x000fc40000410000 */
[-C--:B0-----:R-:W-:Y:S02]  /*1f20*/  FMUL.FTZ R53, R126, R95.reuse ;  /* 0x0000005f7e357220 */ /* 0x081fe40000410000 */
[----:B------:R-:W-:Y:S02]  /*1f30*/  FFMA.FTZ R50, R139, R95, R140 ;  /* 0x0000005f8b327223 */ /* 0x000fe4000001008c */
[C---:B-1----:R-:W-:Y:S02]  /*1f40*/  FMUL.FTZ R53, R96.reuse, R53 ;  /* 0x0000003560357220 */ /* 0x042fe40000410000 */
[----:B------:R-:W-:Y:S02]  /*1f50*/  FFMA.FTZ R50, R96, R50, R135 ;  /* 0x0000003260327223 */ /* 0x000fe40000010087 */
[C---:B------:R-:W-:Y:S02]  /*1f60*/  FMUL.FTZ R120, R102.reuse, R53 ;  /* 0x0000003566787220 */ /* 0x040fe40000410000 */
[----:B------:R-:W-:-:S02]  /*1f70*/  FFMA.FTZ R50, R102, R50, R141 ;  /* 0x0000003266327223 */ /* 0x000fc4000001008d */
[----:B--2---:R-:W-:Y:S02]  /*1f80*/  FMUL.FTZ R120, R109, R120 ;  /* 0x000000786d787220 */ /* 0x004fe40000410000 */
[----:B------:R-:W-:Y:S02]  /*1f90*/  FMUL.FTZ R51, R37, R116 ;  /* 0x0000007425337220 */ /* 0x000fe40000410000 */
[----:B------:R-:W-:Y:S02]  /*1fa0*/  FFMA.FTZ R50, R109, R50, R142 ;  /* 0x000000326d327223 */ /* 0x000fe4000001008e */
[----:B------:R-:W-:Y:S02]  /*1fb0*/  FMUL.FTZ R116, R36, R121 ;  /* 0x0000007924747220 */ /* 0x000fe40000410000 */
[C---:B----4-:R-:W-:Y:S02]  /*1fc0*/  FMUL.FTZ R53, R111.reuse, R120 ;  /* 0x000000786f357220 */ /* 0x050fe40000410000 */
[----:B------:R-:W-:-:S02]  /*1fd0*/  FFMA.FTZ R50, R111, R50, R138 ;  /* 0x000000326f327223 */ /* 0x000fc4000001008a */
[----:B------:R-:W0:Y:S01]  /*1fe0*/  MUFU.EX2 R116, R116 ;  /* 0x0000007400747308 */ /* 0x000e220000000800 */
[C---:B------:R-:W-:Y:S02]  /*1ff0*/  FMUL.FTZ R52, R112.reuse, R53 ;  /* 0x0000003570347220 */ /* 0x040fe40000410000 */
[----:B------:R-:W-:Y:S02]  /*2000*/  FFMA.FTZ R50, R112, R50, R133 ;  /* 0x0000003270327223 */ /* 0x000fe40000010085 */
[C---:B------:R-:W-:Y:S02]  /*2010*/  FMUL.FTZ R53, R113.reuse, R52 ;  /* 0x0000003471357220 */ /* 0x040fe40000410000 */
[----:B------:R-:W-:Y:S02]  /*2020*/  FFMA.FTZ R50, R113, R50, R136 ;  /* 0x0000003271327223 */ /* 0x000fe40000010088 */
[C---:B------:R-:W-:Y:S02]  /*2030*/  FMUL.FTZ R52, R114.reuse, R53 ;  /* 0x0000003572347220 */ /* 0x040fe40000410000 */
[----:B------:R-:W-:-:S02]  /*2040*/  FFMA.FTZ R50, R114, R50, R131 ;  /* 0x0000003272327223 */ /* 0x000fc40000010083 */
[----:B------:R-:W-:Y:S02]  /*2050*/  FMUL.FTZ R120, R32, R121 ;  /* 0x0000007920787220 */ /* 0x000fe40000410000 */
[C---:B------:R-:W-:Y:S02]  /*2060*/  FMUL.FTZ R53, R115.reuse, R52 ;  /* 0x0000003473357220 */ /* 0x040fe40000410000 */
[----:B------:R-:W-:Y:S02]  /*2070*/  FMUL.FTZ R129, R104, R129 ;  /* 0x0000008168817220 */ /* 0x000fe40000410000 */
[----:B------:R-:W-:Y:S01]  /*2080*/  FFMA.FTZ R50, R115, R50, R134 ;  /* 0x0000003273327223 */ /* 0x000fe20000010086 */
[----:B------:R-:W1:Y:S01]  /*2090*/  MUFU.EX2 R120, R120 ;  /* 0x0000007800787308 */ /* 0x000e620000000800 */
[----:B------:R-:W-:Y:S02]  /*20a0*/  FMUL.FTZ R121, R35, R121 ;  /* 0x0000007923797220 */ /* 0x000fe40000410000 */
[----:B0-----:R-:W-:-:S02]  /*20b0*/  FMUL.FTZ R52, R116, R53 ;  /* 0x0000003574347220 */ /* 0x001fc40000410000 */
[----:B------:R-:W-:Y:S02]  /*20c0*/  FFMA.FTZ R50, R116, R50, R129 ;  /* 0x0000003274327223 */ /* 0x000fe40000010081 */
[C---:B------:R-:W-:Y:S01]  /*20d0*/  FMUL.FTZ R53, R117.reuse, R52 ;  /* 0x0000003475357220 */ /* 0x040fe20000410000 */
[----:B------:R-:W0:Y:S01]  /*20e0*/  MUFU.EX2 R121, R121 ;  /* 0x0000007900797308 */ /* 0x000e220000000800 */
[----:B------:R-:W-:Y:S02]  /*20f0*/  FFMA.FTZ R50, R117, R50, R132 ;  /* 0x0000003275327223 */ /* 0x000fe40000010084 */
[----:B------:R-:W-:Y:S02]  /*2100*/  FMUL.FTZ R52, R118, R53 ;  /* 0x0000003576347220 */ /* 0x000fe40000410000 */
[----:B------:R-:W-:Y:S02]  /*2110*/  FMUL.FTZ R130, R110, R51 ;  /* 0x000000336e827220 */ /* 0x000fe40000410000 */
[----:B------:R-:W-:-:S02]  /*2120*/  FFMA.FTZ R50, R118, R50, R127 ;  /* 0x0000003276327223 */ /* 0x000fc4000001007f */
[----:B------:R-:W-:Y:S02]  /*2130*/  FMUL.FTZ R49, R119, R52 ;  /* 0x0000003477317220 */ /* 0x000fe40000410000 */
[----:B------:R-:W-:Y:S02]  /*2140*/  FMUL.FTZ R51, R35, R48 ;  /* 0x0000003023337220 */ /* 0x000fe40000410000 */
[----:B------:R-:W-:Y:S02]  /*2150*/  FFMA.FTZ R50, R119, R50, R130 ;  /* 0x0000003277327223 */ /* 0x000fe40000010082 */
[----:B-1----:R-:W-:Y:S02]  /*2160*/  FMUL.FTZ R48, R120, R49 ;  /* 0x0000003178307220 */ /* 0x002fe40000410000 */
[----:B------:R-:W-:Y:S02]  /*2170*/  FMUL.FTZ R128, R124, R51 ;  /* 0x000000337c807220 */ /* 0x000fe40000410000 */
[----:B------:R-:W-:-:S02]  /*2180*/  FFMA.FTZ R49, R120, R50, R125 ;  /* 0x0000003278317223 */ /* 0x000fc4000001007d */
[C---:B0-----:R-:W-:Y:S02]  /*2190*/  FMUL.FTZ R48, R121.reuse, R48 ;  /* 0x0000003079307220 */ /* 0x041fe40000410000 */
[----:B------:R-:W-:Y:S01]  /*21a0*/  FFMA.FTZ R49, R121, R49, R128 ;  /* 0x0000003179317223 */ /* 0x000fe20000010080 */
[----:B------:R-:W-:Y:S05]  /*21b0*/  @P0 BRA `(.L_x_1760) ;  /* 0x000000a000000947 */ /* 0x000fea0003800000 */
[----:B------:R-:W-:Y:S01]  /*21c0*/  ULDC UR28, c[0x0][0x174] ;  /* 0x00005d00001c7ab9 */ /* 0x000fe20000000800 */
        /* <DEDUP_REMOVED lines=9> */
.L_x_1760:
[----:B------:R-:W-:Y:S05]  /*2260*/  BSYNC B0 ;  /* 0x0000000000007941 */ /* 0x000fea0003800000 */
.L_x_1759:
[----:B------:R-:W-:Y:S01]  /*2270*/  ISETP.GT.U32.AND P0, PT, R86, 0x1f, PT ;  /* 0x0000001f5600780c */ /* 0x000fe20003f04070 */
[----:B------:R2:W-:Y:S01]  /*2280*/  STS.64 [R123.X8+0x31d0], R48 ;  /* 0x0031d0307b007388 */ /* 0x0005e20000008a00 */
[----:B------:R-:W-:Y:S03]  /*2290*/  BSSY B0, `(.L_x_1761) ;  /* 0x0000050000007945 */ /* 0x000fe60003800000 */
[----:B------:R-:W-:Y:S08]  /*22a0*/  BAR.SYNC.DEFER_BLOCKING 0x0 ;  /* 0x0000000000007b1d */ /* 0x000ff00000010000 */
        /* <DEDUP_REMOVED lines=14> */
.L_x_1814:
        /* <DEDUP_REMOVED lines=24> */
.L_x_1815:
[----:B------:R-:W-:Y:S02]  /*2510*/  ISETP.GE.AND P0, PT, R84, 0x10, PT ;  /* 0x000000105400780c */ /* 0x000fe40003f06270 */
[----:B------:R-:W-:Y:S02]  /*2520*/  MOV R145, R50 ;  /* 0x0000003200917202 */ /* 0x000fe40000000f00 */
[----:B------:R-:W-:-:S09]  /*2530*/  MOV R143, R52 ;  /* 0x00000034008f7202 */ /* 0x000fd20000000f00 */
[-C--:B--2---:R-:W-:Y:S02]  /*2540*/  @P0 FFMA.FTZ R145, R48, R143.reuse, R145 ;  /* 0x0000008f30910223 */ /* 0x084fe40000010091 */
[----:B---3--:R-:W-:Y:S01]  /*2550*/  @P0 FMUL.FTZ R143, R53, R143 ;  /* 0x0000008f358f0220 */ /* 0x008fe20000410000 */
[----:B------:R-:W-:Y:S05]  /*2560*/  BRA.CONV ~URZ, `(.L_x_1765) ;  /* 0x000000637f007947 */ /* 0x000fea000b800000 */
[----:B------:R-:W-:Y:S01]  /*2570*/  HFMA2.MMA R55, -RZ, RZ, 0, 1.847743988037109375e-06 ;  /* 0x0000001fff377435 */ /* 0x000fe200000001ff */
[----:B------:R-:W-:Y:S02]  /*2580*/  MOV R53, R143 ;  /* 0x0000008f00357202 */ /* 0x000fe40000000f00 */
[----:B0-----:R-:W-:Y:S02]  /*2590*/  MOV R54, 0x1f ;  /* 0x0000001f00367802 */ /* 0x001fe40000000f00 */
[----:B------:R-:W-:Y:S02]  /*25a0*/  MOV R52, 0xffffffff ;  /* 0xffffffff00347802 */ /* 0x000fe40000000f00 */
[----:B------:R-:W-:-:S02]  /*25b0*/  MOV R50, 0x25d0 ;  /* 0x000025d000327802 */ /* 0x000fc40000000f00 */
[----:B-1---5:R-:W-:Y:S05]  /*25c0*/  CALL.REL.NOINC `($__internal_73_$__cuda_sm70_shflsync_idx_p) ;  /* 0x0000464000007944 */ /* 0x022fea0003c00000 */
.L_x_1765:
[----:B------:R-:W-:Y:S05]  /*25d0*/  BRA.CONV ~URZ, `(.L_x_1766) ;  /* 0x000000637f007947 */ /* 0x000fea000b800000 */
[----:B0-----:R-:W-:Y:S01]  /*25e0*/  HFMA2.MMA R55, -RZ, RZ, 0, 1.847743988037109375e-06 ;  /* 0x0000001fff377435 */ /* 0x001fe200000001ff */
[----:B------:R-:W-:-:S02]  /*25f0*/  MOV R53, R145 ;  /* 0x0000009100357202 */ /* 0x000fc40000000f00 */
[----:B------:R-:W-:Y:S02]  /*2600*/  MOV R54, 0x1f ;  /* 0x0000001f00367802 */ /* 0x000fe40000000f00 */
[----:B-1----:R-:W-:Y:S02]  /*2610*/  MOV R52, 0xffffffff ;  /* 0xffffffff00347802 */ /* 0x002fe40000000f00 */
[----:B------:R-:W-:Y:S02]  /*2620*/  MOV R50, 0x2640 ;  /* 0x0000264000327802 */ /* 0x000fe40000000f00 */
[----:B-----5:R-:W-:Y:S05]  /*2630*/  CALL.REL.NOINC `($__internal_73_$__cuda_sm70_shflsync_idx_p) ;  /* 0x000045d000007944 */ /* 0x020fea0003c00000 */
.L_x_1766:
[----:B------:R-:W-:Y:S05]  /*2640*/  BRA.DIV ~URZ, `(.L_x_1767) ;  /* 0x00003c127f007947 */ /* 0x000fea000b800000 */
[----:B-----5:R-:W2:Y:S04]  /*2650*/  SHFL.IDX PT, R90, R90, RZ, 0x1f ;  /* 0x00001fff5a5a7589 */ /* 0x020ea800000e0000 */
[----:B0-----:R0:W3:Y:S04]  /*2660*/  SHFL.IDX PT, R53, R91, RZ, 0x1f ;  /* 0x00001fff5b357589 */ /* 0x0010e800000e0000 */
[----:B------:R-:W4:Y:S04]  /*2670*/  SHFL.UP PT, R143, R143, 0x1, RZ ;  /* 0x042000008f8f7989 */ /* 0x000f2800000e00ff */
[----:B------:R0:W1:Y:S02]  /*2680*/  SHFL.UP PT, R144, R145, 0x1, RZ ;  /* 0x0420000091907989 */ /* 0x00006400000e00ff */
.L_x_1816:
[----:B------:R-:W5:Y:S01]  /*2690*/  LDS.64 R50, [R137+0x31d0] ;  /* 0x0031d00089327984 */ /* 0x000f620000000a00 */
[----:B-12---:R-:W-:Y:S01]  /*26a0*/  MOV R52, R90 ;  /* 0x0000005a00347202 */ /* 0x006fe20000000f00 */
[----:B---34-:R-:W-:-:S02]  /*26b0*/  @P1 FFMA.FTZ R53, R53, R143, R144 ;  /* 0x0000008f35351223 */ /* 0x018fc40000010090 */
        /* <DEDUP_REMOVED lines=13> */
.L_x_1762:
[----:B--2---:R-:W-:Y:S05]  /*2790*/  BSYNC B0 ;  /* 0x0000000000007941 */ /* 0x004fea0003800000 */
.L_x_1761:
[----:B------:R-:W-:Y:S01]  /*27a0*/  WARPSYNC 0xffffffff ;  /* 0xffffffff00007948 */ /* 0x000fe20003800000 */
[----:B------:R-:W-:Y:S01]  /*27b0*/  BAR.SYNC.DEFER_BLOCKING 0x0 ;  /* 0x0000000000007b1d */ /* 0x000fe20000010000 */
[----:B0--3--:R-:W-:Y:S01]  /*27c0*/  FMUL.FTZ R50, R66, UR37 ;  /* 0x0000002542327c20 */ /* 0x009fe20008410000 */
[----:B------:R-:W-:Y:S01]  /*27d0*/  LOP3.LUT P0, RZ, R86, 0x1f, RZ, 0xc0, !PT ;  /* 0x0000001f56ff7812 */ /* 0x000fe2000780c0ff */
[----:B------:R-:W-:Y:S01]  /*27e0*/  FMUL.FTZ R51, R64, UR37 ;  /* 0x0000002540337c20 */ /* 0x000fe20008410000 */
[----:B------:R-:W-:Y:S01]  /*27f0*/  MOV R54, UR5 ;  /* 0x0000000500367c02 */ /* 0x000fe20008000f00 */
[----:B------:R-:W-:Y:S01]  /*2800*/  FMUL.FTZ R49, R67, UR37 ;  /* 0x0000002543317c20 */ /* 0x000fe20008410000 */
[----:B------:R-:W-:Y:S01]  /*2810*/  BSSY B0, `(.L_x_1768) ;  /* 0x0000087000007945 */ /* 0x000fe20003800000 */
[----:B------:R-:W-:-:S02]  /*2820*/  FFMA.FTZ R51, R121, R51, R50 ;  /* 0x0000003379337223 */ /* 0x000fc40000010032 */
[----:B------:R-:W-:Y:S02]  /*2830*/  FMUL.FTZ R50, R68, UR37 ;  /* 0x0000002544327c20 */ /* 0x000fe40008410000 */
[----:B------:R-:W-:Y:S02]  /*2840*/  FFMA.FTZ R51, R120, R51, R49 ;  /* 0x0000003378337223 */ /* 0x000fe40000010031 */
[----:B------:R-:W-:Y:S02]  /*2850*/  FMUL.FTZ R49, R69, UR37 ;  /* 0x0000002545317c20 */ /* 0x000fe40008410000 */
[----:B------:R-:W-:Y:S02]  /*2860*/  FFMA.FTZ R51, R119, R51, R50 ;  /* 0x0000003377337223 */ /* 0x000fe40000010032 */
[----:B------:R-:W-:Y:S02]  /*2870*/  FMUL.FTZ R50, R70, UR37 ;  /* 0x0000002546327c20 */ /* 0x000fe40008410000 */
[----:B------:R-:W-:-:S02]  /*2880*/  FFMA.FTZ R49, R118, R51, R49 ;  /* 0x0000003376317223 */ /* 0x000fc40000010031 */
[----:B-1----:R-:W-:Y:S02]  /*2890*/  FMUL.FTZ R51, R121, R122 ;  /* 0x0000007a79337220 */ /* 0x002fe40000410000 */
[----:B------:R-:W-:Y:S01]  /*28a0*/  FFMA.FTZ R50, R117, R49, R50 ;  /* 0x0000003175327223 */ /* 0x000fe20000010032 */
[----:B------:R-:W0:Y:S01]  /*28b0*/  LDS R48, [R123.X8+0x31d4] ;  /* 0x0031d4007b307984 */ /* 0x000e220000008800 */
        /* <DEDUP_REMOVED lines=13> */
[----:B------:R-:W-:Y:S01]  /*2990*/  FMUL.FTZ R50, R116, R51 ;  /* 0x0000003374327220 */ /* 0x000fe20000410000 */
[----:B------:R-:W-:Y:S01]  /*29a0*/  MOV R51, UR17 ;  /* 0x0000001100337c02 */ /* 0x000fe20008000f00 */
[----:B------:R-:W-:Y:S02]  /*29b0*/  FFMA.FTZ R52, R112, R52, R49 ;  /* 0x0000003470347223 */ /* 0x000fe40000010031 */
[----:B------:R-:W-:Y:S01]  /*29c0*/  FMUL.FTZ R49, R115, R50 ;  /* 0x0000003273317220 */ /* 0x000fe20000410000 */
[----:B------:R-:W-:Y:S01]  /*29d0*/  ISETP.GE.OR P0, PT, R51, c[0x0][0x174], P0 ;  /* 0x00005d0033007a0c */ /* 0x000fe20000706670 */
[----:B------:R-:W-:-:S02]  /*29e0*/  FMUL.FTZ R51, R78, UR37 ;  /* 0x000000254e337c20 */ /* 0x000fc40008410000 */
[----:B------:R-:W-:-:S04]  /*29f0*/  FMUL.FTZ R50, R114, R49 ;  /* 0x0000003172327220 */ /* 0x000fc80000410000 */
[----:B------:R-:W-:Y:S02]  /*2a00*/  FMUL.FTZ R49, R113, R50 ;  /* 0x0000003271317220 */ /* 0x000fe40000410000 */
[----:B0-----:R-:W-:Y:S02]  /*2a10*/  FFMA.FTZ R139, R126, R48, R139 ;  /* 0x000000307e8b7223 */ /* 0x001fe4000001008b */
[----:B------:R-:W-:Y:S02]  /*2a20*/  FMUL.FTZ R48, R76, UR37 ;  /* 0x000000254c307c20 */ /* 0x000fe40008410000 */
[----:B------:R-:W-:Y:S02]  /*2a30*/  FFMA.FTZ R137, R95, R139, R140 ;  /* 0x0000008b5f897223 */ /* 0x000fe4000001008c */
[----:B------:R-:W-:Y:S02]  /*2a40*/  FFMA.FTZ R52, R111, R52, R48 ;  /* 0x000000346f347223 */ /* 0x000fe40000010030 */
[----:B------:R-:W-:-:S02]  /*2a50*/  FFMA.FTZ R135, R96, R137, R135 ;  /* 0x0000008960877223 */ /* 0x000fc40000010087 */
[----:B------:R-:W-:Y:S02]  /*2a60*/  FMUL.FTZ R48, R77, UR37 ;  /* 0x000000254d307c20 */ /* 0x000fe40008410000 */
[----:B------:R-:W-:Y:S02]  /*2a70*/  FFMA.FTZ R140, R102, R135, R141 ;  /* 0x00000087668c7223 */ /* 0x000fe4000001008d */
[C---:B------:R-:W-:Y:S02]  /*2a80*/  FFMA.FTZ R52, R109.reuse, R52, R48 ;  /* 0x000000346d347223 */ /* 0x040fe40000010030 */
[----:B------:R-:W-:Y:S02]  /*2a90*/  FFMA.FTZ R126, R109, R140, R142 ;  /* 0x0000008c6d7e7223 */ /* 0x000fe4000001008e */
[----:B------:R-:W-:Y:S01]  /*2aa0*/  FMUL.FTZ R48, R112, R49 ;  /* 0x0000003170307220 */ /* 0x000fe20000410000 */
[----:B------:R-:W-:Y:S01]  /*2ab0*/  HFMA2.MMA R49, -RZ, RZ, 0, 0 ;  /* 0x00000000ff317435 */ /* 0x000fe200000001ff */
[----:B------:R-:W-:-:S02]  /*2ac0*/  FFMA.FTZ R138, R111, R126, R138 ;  /* 0x0000007e6f8a7223 */ /* 0x000fc4000001008a */
[----:B------:R-:W-:Y:S01]  /*2ad0*/  FMUL.FTZ R50, R111, R48 ;  /* 0x000000306f327220 */ /* 0x000fe20000410000 */
        /* <DEDUP_REMOVED lines=8> */
[----:B------:R-:W-:Y:S02]  /*2b60*/  FMUL.FTZ R51, R79, UR37 ;  /* 0x000000254f337c20 */ /* 0x000fe40008410000 */
[----:B------:R-:W-:Y:S02]  /*2b70*/  FFMA.FTZ R134, R115, R131, R134 ;  /* 0x0000008373867223 */ /* 0x000fe40000010086 */
[----:B------:R-:W-:Y:S02]  /*2b80*/  FMUL.FTZ R53, R102, R53 ;  /* 0x0000003566357220 */ /* 0x000fe40000410000 */
[----:B------:R-:W-:Y:S02]  /*2b90*/  FFMA.FTZ R129, R116, R134, R129 ;  /* 0x0000008674817223 */ /* 0x000fe40000010081 */
[----:B------:R-:W-:Y:S02]  /*2ba0*/  FFMA.FTZ R51, R96, R52, R51 ;  /* 0x0000003460337223 */ /* 0x000fe40000010033 */
[----:B------:R-:W-:-:S02]  /*2bb0*/  FFMA.FTZ R132, R117, R129, R132 ;  /* 0x0000008175847223 */ /* 0x000fc40000010084 */
[----:B------:R-:W-:Y:S02]  /*2bc0*/  FMUL.FTZ R50, R80, UR37 ;  /* 0x0000002550327c20 */ /* 0x000fe40008410000 */
[----:B------:R-:W-:Y:S02]  /*2bd0*/  FMUL.FTZ R52, R96, R53 ;  /* 0x0000003560347220 */ /* 0x000fe40000410000 */
[----:B------:R-:W-:Y:S02]  /*2be0*/  FFMA.FTZ R127, R118, R132, R127 ;  /* 0x00000084767f7223 */ /* 0x000fe4000001007f */
[C---:B------:R-:W-:Y:S02]  /*2bf0*/  FFMA.FTZ R51, R95.reuse, R51, R50 ;  /* 0x000000335f337223 */ /* 0x040fe40000010032 */
[----:B------:R-:W-:Y:S02]  /*2c00*/  FMUL.FTZ R50, R95, R52 ;  /* 0x000000345f327220 */ /* 0x000fe40000410000 */
        /* <DEDUP_REMOVED lines=16> */
[----:B-----5:R-:W2:Y:S01]  /*2d10*/  LDS.64 R90, [R142+0x36e0] ;  /* 0x0036e0008e5a7984 */ /* 0x020ea20000000a00 */
        /* <DEDUP_REMOVED lines=8> */
.L_x_1817:
        /* <DEDUP_REMOVED lines=26> */
.L_x_1818:
        /* <DEDUP_REMOVED lines=20> */
.L_x_1769:
[----:B01----:R-:W-:Y:S05]  /*3080*/  BSYNC B0 ;  /* 0x0000000000007941 */ /* 0x003fea0003800000 */
.L_x_1768:
[----:B------:R-:W-:Y:S01]  /*3090*/  WARPSYNC 0xffffffff ;  /* 0xffffffff00007948 */ /* 0x000fe20003800000 */
[----:B------:R-:W-:Y:S01]  /*30a0*/  BAR.SYNC.DEFER_BLOCKING 0x0 ;  /* 0x0000000000007b1d */ /* 0x000fe20000010000 */
[----:B------:R-:W-:Y:S01]  /*30b0*/  FMUL.FTZ R128, R64, UR37 ;  /* 0x0000002540807c20 */ /* 0x000fe20008410000 */
[----:B--2---:R-:W-:Y:S01]  /*30c0*/  HFMA2.MMA R51, -RZ, RZ, 0, 0 ;  /* 0x00000000ff337435 */ /* 0x004fe200000001ff */
[----:B------:R-:W-:Y:S01]  /*30d0*/  FMUL.FTZ R50, R66, UR37 ;  /* 0x0000002542327c20 */ /* 0x000fe20008410000 */
[--C-:B------:R-:W-:Y:S01]  /*30e0*/  HADD2.F32 R55, -RZ, R40.reuse.H0_H0 ;  /* 0x20000028ff377230 */ /* 0x100fe20000004100 */
[----:B------:R-:W-:Y:S01]  /*30f0*/  FMUL.FTZ R52, R67, UR37 ;  /* 0x0000002543347c20 */ /* 0x000fe20008410000 */
[----:B-----5:R-:W-:Y:S01]  /*3100*/  MOV R91, UR30 ;  /* 0x0000001e005b7c02 */ /* 0x020fe20008000f00 */
[----:B------:R-:W-:Y:S01]  /*3110*/  FMUL.FTZ R53, R68, UR37 ;  /* 0x0000002544357c20 */ /* 0x000fe20008410000 */
[----:B------:R-:W-:Y:S01]  /*3120*/  HADD2.F32 R54, -RZ, R40.H1_H1 ;  /* 0x30000028ff367230 */ /* 0x000fe20000004100 */
[----:B------:R-:W-:Y:S01]  /*3130*/  FMUL.FTZ R142, R69, UR37 ;  /* 0x00000025458e7c20 */ /* 0x000fe20008410000 */
[----:B------:R-:W-:Y:S01]  /*3140*/  ISETP.NE.AND P0, PT, R86, RZ, PT ;  /* 0x000000ff5600720c */ /* 0x000fe20003f05270 */
[----:B------:R-:W-:Y:S01]  /*3150*/  FMUL.FTZ R143, R70, UR37 ;  /* 0x00000025468f7c20 */ /* 0x000fe20008410000 */
[----:B------:R-:W-:Y:S01]  /*3160*/  HADD2.F32 R152, -RZ, R47.H1_H1 ;  /* 0x3000002fff987230 */ /* 0x000fe20000004100 */
[----:B------:R-:W-:Y:S01]  /*3170*/  FMUL.FTZ R90, R62, R55 ;  /* 0x000000373e5a7220 */ /* 0x000fe20000410000 */
[----:B------:R-:W-:Y:S01]  /*3180*/  MOV R153, UR5 ;  /* 0x0000000500997c02 */ /* 0x000fe20008000f00 */
[----:B------:R-:W-:Y:S01]  /*3190*/  FMUL.FTZ R146, R71, UR37 ;  /* 0x0000002547927c20 */ /* 0x000fe20008410000 */
[----:B------:R-:W-:Y:S01]  /*31a0*/  ULDC.64 UR28, c[0x0][0x298] ;  /* 0x0000a600001c7ab9 */ /* 0x000fe20000000a00 */
[----:B------:R-:W-:Y:S01]  /*31b0*/  FFMA.FTZ R90, R92, -R90, R139 ;  /* 0x8000005a5c5a7223 */ /* 0x000fe2000001008b */
[----:B------:R-:W-:Y:S01]  /*31c0*/  UIMAD UR28, UR31, UR28, URZ ;  /* 0x0000001c1f1c72a4 */ /* 0x000fe2000f8e023f */
[----:B------:R-:W-:Y:S01]  /*31d0*/  FMUL.FTZ R144, R76, UR37 ;  /* 0x000000254c907c20 */ /* 0x000fe20008410000 */
[----:B------:R-:W-:Y:S01]  /*31e0*/  ULEA UR32, UR17, 0xfffff800, 0xb ;  /* 0xfffff80011207891 */ /* 0x000fe2000f8e583f */
[----:B------:R-:W-:Y:S01]  /*31f0*/  FMUL.FTZ R147, R79, UR37 ;  /* 0x000000254f937c20 */ /* 0x000fe20008410000 */
[----:B------:R-:W-:Y:S01]  /*3200*/  UIMAD UR28, UR30, UR29, UR28 ;  /* 0x0000001d1e1c72a4 */ /* 0x000fe2000f8e021c */
[----:B------:R-:W-:Y:S01]  /*3210*/  FMUL.FTZ R151, R80, UR37 ;  /* 0x0000002550977c20 */ /* 0x000fe20008410000 */
[----:B------:R-:W0:Y:S01]  /*3220*/  LDS R123, [R123.X8+0x36e4] ;  /* 0x0036e4007b7b7984 */ /* 0x000e220000008800 */
[----:B------:R-:W-:Y:S03]  /*3230*/  BSSY B0, `(.L_x_1772) ;  /* 0x00000de000007945 */ /* 0x000fe60003800000 */
[----:B------:R1:W-:Y:S02]  /*3240*/  @!P0 STS.64 [R153.X8+0x45e0], R48 ;  /* 0x0045e03099008388 */ /* 0x0003e40000008a00 */
[----:B-1----:R-:W-:-:S04]  /*3250*/  SHF.L.U32 R153, R86, 0x4, RZ ;  /* 0x0000000456997819 */ /* 0x002fc800000006ff */
[C---:B------:R-:W-:Y:S02]  /*3260*/  IADD3 R154, R153.reuse, 0x2, RZ ;  /* 0x00000002999a7810 */ /* 0x040fe40007ffe0ff */
[----:B------:R-:W-:Y:S02]  /*3270*/  IADD3 R156, R153, 0x3, RZ ;  /* 0x00000003999c7810 */ /* 0x000fe40007ffe0ff */
[-C--:B------:R-:W-:Y:S02]  /*3280*/  LEA.HI.SX32 R154, R154, R153.reuse, 0x1b ;  /* 0x000000999a9a7211 */ /* 0x080fe400078fdaff */
[----:B------:R-:W-:Y:S01]  /*3290*/  LEA.HI.SX32 R161, R156, R153, 0x1b ;  /* 0x000000999ca17211 */ /* 0x000fe200078fdaff */
[----:B0-----:R-:W-:-:S04]  /*32a0*/  FFMA.FTZ R128, R123, R122, R128 ;  /* 0x0000007a7b807223 */ /* 0x001fc80000010080 */
[----:B------:R-:W-:Y:S01]  /*32b0*/  FFMA.FTZ R121, R121, R128, R50 ;  /* 0x0000008079797223 */ /* 0x000fe20000010032 */
[----:B------:R-:W-:Y:S01]  /*32c0*/  MOV R50, R86 ;  /* 0x0000005600327202 */ /* 0x000fe20000000f00 */
[----:B------:R-:W-:Y:S02]  /*32d0*/  FMUL.FTZ R150, R35, R128 ;  /* 0x0000008023967220 */ /* 0x000fe40000410000 */
[----:B------:R-:W-:Y:S02]  /*32e0*/  FFMA.FTZ R52, R120, R121, R52 ;  /* 0x0000007978347223 */ /* 0x000fe40000010034 */
[----:B------:R-:W-:Y:S01]  /*32f0*/  IMAD.WIDE.U32 R50, R91, c[0x0][0x298], R50 ;  /* 0x0000a6005b327a25 */ /* 0x000fe200078e0032 */
[----:B------:R-:W-:-:S03]  /*3300*/  HADD2.F32 R91, -RZ, R41.H0_H0 ;  /* 0x20000029ff5b7230 */ /* 0x000fc60000004100 */
[----:B------:R-:W-:Y:S01]  /*3310*/  FFMA.FTZ R53, R119, R52, R53 ;  /* 0x0000003477357223 */ /* 0x000fe20000010035 */
[----:B------:R-:W-:Y:S01]  /*3320*/  HADD2.F32 R119, -RZ, R43.H0_H0 ;  /* 0x2000002bff777230 */ /* 0x000fe20000004100 */
[----:B------:R-:W-:Y:S01]  /*3330*/  FMUL.FTZ R122, R60, R91 ;  /* 0x0000005b3c7a7220 */ /* 0x000fe20000410000 */
[----:B------:R-:W-:Y:S01]  /*3340*/  IADD3 R51, R51, UR28, RZ ;  /* 0x0000001c33337c10 */ /* 0x000fe2000fffe0ff */
[----:B------:R-:W-:Y:S01]  /*3350*/  FFMA.FTZ R142, R118, R53, R142 ;  /* 0x00000035768e7223 */ /* 0x000fe2000001008e */
[----:B------:R-:W-:Y:S01]  /*3360*/  ULDC.64 UR28, c[0x0][0x2a0] ;  /* 0x0000a800001c7ab9 */ /* 0x000fe20000000a00 */
[----:B------:R-:W-:Y:S01]  /*3370*/  FFMA.FTZ R118, R80, R139, RZ ;  /* 0x0000008b50767223 */ /* 0x000fe200000100ff */
[----:B------:R-:W-:Y:S01]  /*3380*/  UIMAD UR28, UR36, UR28, URZ ;  /* 0x0000001c241c72a4 */ /* 0x000fe2000f8e023f */
[----:B------:R-:W-:Y:S02]  /*3390*/  FFMA.FTZ R143, R117, R142, R143 ;  /* 0x0000008e758f7223 */ /* 0x000fe4000001008f */
[----:B------:R-:W-:Y:S01]  /*33a0*/  FFMA.FTZ R118, R79, R137, R118 ;  /* 0x000000894f767223 */ /* 0x000fe20000010076 */
[----:B------:R-:W-:Y:S01]  /*33b0*/  UIMAD UR28, UR16, UR29, UR28 ;  /* 0x0000001d101c72a4 */ /* 0x000fe2000f8e021c */
[----:B------:R-:W-:Y:S01]  /*33c0*/  FFMA.FTZ R146, R116, R143, R146 ;  /* 0x0000008f74927223 */ /* 0x000fe20000010092 */
[----:B------:R-:W-:Y:S01]  /*33d0*/  HADD2.F32 R116, -RZ, R41.H1_H1 ;  /* 0x30000029ff747230 */ /* 0x000fe20000004100 */
[----:B------:R-:W-:-:S02]  /*33e0*/  FFMA.FTZ R118, R78, R135, R118 ;  /* 0x000000874e767223 */ /* 0x000fc40000010076 */
[----:B------:R-:W-:Y:S02]  /*33f0*/  FMUL.FTZ R139, R72, UR37 ;  /* 0x00000025488b7c20 */ /* 0x000fe40008410000 */
[----:B------:R-:W-:Y:S02]  /*3400*/  FMUL.FTZ R117, R65, R54 ;  /* 0x0000003641757220 */ /* 0x000fe40000410000 */
[----:B------:R-:W-:Y:S01]  /*3410*/  FFMA.FTZ R123, R77, R140, R118 ;  /* 0x0000008c4d7b7223 */ /* 0x000fe20000010076 */
[--C-:B------:R-:W-:Y:S01]  /*3420*/  HADD2.F32 R118, -RZ, R42.reuse.H1_H1 ;  /* 0x3000002aff767230 */ /* 0x100fe20000004100 */
[----:B------:R-:W-:Y:S01]  /*3430*/  FFMA.FTZ R137, R94, -R117, R137 ;  /* 0x800000755e897223 */ /* 0x000fe20000010089 */
[----:B------:R-:W-:Y:S01]  /*3440*/  HADD2.F32 R117, -RZ, R42.H0_H0 ;  /* 0x2000002aff757230 */ /* 0x000fe20000004100 */
[----:B------:R-:W-:Y:S02]  /*3450*/  FFMA.FTZ R139, R115, R146, R139 ;  /* 0x00000092738b7223 */ /* 0x000fe4000001008b */
[----:B------:R-:W-:-:S02]  /*3460*/  FMUL.FTZ R120, R73, UR37 ;  /* 0x0000002549787c20 */ /* 0x000fc40008410000 */
[----:B------:R-:W-:Y:S02]  /*3470*/  FFMA.FTZ R123, R76, R126, R123 ;  /* 0x0000007e4c7b7223 */ /* 0x000fe4000001007b */
[----:B------:R-:W-:Y:S02]  /*3480*/  FFMA.FTZ R135, R93, -R122, R135 ;  /* 0x8000007a5d877223 */ /* 0x000fe40000010087 */
[----:B------:R-:W-:Y:S02]  /*3490*/  FFMA.FTZ R120, R114, R139, R120 ;  /* 0x0000008b72787223 */ /* 0x000fe40000010078 */
[----:B------:R-:W-:Y:S02]  /*34a0*/  FMUL.FTZ R122, R74, UR37 ;  /* 0x000000254a7a7c20 */ /* 0x000fe40008410000 */
[----:B------:R-:W-:Y:S02]  /*34b0*/  FMUL.FTZ R114, R58, R117 ;  /* 0x000000753a727220 */ /* 0x000fe40000410000 */
[----:B------:R-:W-:-:S02]  /*34c0*/  FFMA.FTZ R123, R75, R138, R123 ;  /* 0x0000008a4b7b7223 */ /* 0x000fc4000001007b */
[----:B------:R-:W-:Y:S02]  /*34d0*/  FFMA.FTZ R113, R113, R120, R122 ;  /* 0x0000007871717223 */ /* 0x000fe4000001007a */
[----:B------:R-:W-:Y:S02]  /*34e0*/  FMUL.FTZ R122, R56, R119 ;  /* 0x00000077387a7220 */ /* 0x000fe40000410000 */
[----:B------:R-:W-:Y:S02]  /*34f0*/  FFMA.FTZ R114, R97, -R114, R126 ;  /* 0x8000007261727223 */ /* 0x000fe4000001007e */
[----:B------:R-:W-:Y:S02]  /*3500*/  FFMA.FTZ R123, R74, R133, R123 ;  /* 0x000000854a7b7223 */ /* 0x000fe4000001007b */
[----:B------:R-:W-:Y:S02]  /*3510*/  FMUL.FTZ R126, R75, UR37 ;  /* 0x000000254b7e7c20 */ /* 0x000fe40008410000 */
[----:B------:R-:W-:-:S02]  /*3520*/  FFMA.FTZ R122, R99, -R122, R133 ;  /* 0x8000007a637a7223 */ /* 0x000fc40000010085 */
[----:B------:R-:W-:Y:S01]  /*3530*/  FFMA.FTZ R133, R73, R136, R123 ;  /* 0x0000008849857223 */ /* 0x000fe2000001007b */
[--C-:B------:R-:W-:Y:S01]  /*3540*/  HADD2.F32 R123, -RZ, R44.reuse.H0_H0 ;  /* 0x2000002cff7b7230 */ /* 0x100fe20000004100 */
[----:B------:R-:W-:Y:S01]  /*3550*/  FFMA.FTZ R126, R112, R113, R126 ;  /* 0x00000071707e7223 */ /* 0x000fe2000001007e */
[----:B------:R-:W-:Y:S01]  /*3560*/  HADD2.F32 R112, -RZ, R43.H1_H1 ;  /* 0x3000002bff707230 */ /* 0x000fe20000004100 */
[----:B------:R-:W-:Y:S02]  /*3570*/  FMUL.FTZ R115, R63, R116 ;  /* 0x000000743f737220 */ /* 0x000fe40000410000 */
[----:B------:R-:W-:Y:S02]  /*3580*/  FMUL.FTZ R145, R61, R118 ;  /* 0x000000763d917220 */ /* 0x000fe40000410000 */
[----:B------:R-:W-:Y:S02]  /*3590*/  FFMA.FTZ R133, R72, R131, R133 ;  /* 0x0000008348857223 */ /* 0x000fe40000010085 */
[----:B------:R-:W-:Y:S01]  /*35a0*/  FFMA.FTZ R115, R98, -R115, R140 ;  /* 0x8000007362737223 */ /* 0x000fe2000001008c */
[----:B------:R-:W-:Y:S01]  /*35b0*/  HADD2.F32 R140, -RZ, R44.H1_H1 ;  /* 0x3000002cff8c7230 */ /* 0x000fe20000004100 */
[----:B------:R-:W-:-:S02]  /*35c0*/  FFMA.FTZ R138, R100, -R145, R138 ;  /* 0x80000091648a7223 */ /* 0x000fc4000001008a */
[----:B------:R-:W-:Y:S02]  /*35d0*/  FMUL.FTZ R145, R59, R112 ;  /* 0x000000703b917220 */ /* 0x000fe40000410000 */
[----:B------:R-:W-:Y:S02]  /*35e0*/  FFMA.FTZ R133, R71, R134, R133 ;  /* 0x0000008647857223 */ /* 0x000fe40000010085 */
[----:B------:R-:W-:Y:S02]  /*35f0*/  FFMA.FTZ R136, R103, -R145, R136 ;  /* 0x8000009167887223 */ /* 0x000fe40000010088 */
[----:B------:R-:W-:Y:S02]  /*3600*/  FFMA.FTZ R144, R111, R126, R144 ;  /* 0x0000007e6f907223 */ /* 0x000fe40000010090 */
[----:B------:R-:W-:Y:S02]  /*3610*/  FFMA.FTZ R133, R70, R129, R133 ;  /* 0x0000008146857223 */ /* 0x000fe40000010085 */
[----:B------:R-:W-:-:S02]  /*3620*/  FMUL.FTZ R145, R57, R140 ;  /* 0x0000008c39917220 */ /* 0x000fc40000410000 */
[----:B------:R-:W-:Y:S02]  /*3630*/  FMUL.FTZ R111, R77, UR37 ;  /* 0x000000254d6f7c20 */ /* 0x000fe40008410000 */
[----:B------:R-:W-:Y:S02]  /*3640*/  FFMA.FTZ R133, R69, R132, R133 ;  /* 0x0000008445857223 */ /* 0x000fe40000010085 */
[----:B------:R-:W-:Y:S01]  /*3650*/  FFMA.FTZ R134, R105, -R145, R134 ;  /* 0x8000009169867223 */ /* 0x000fe20000010086 */
[----:B------:R-:W-:Y:S01]  /*3660*/  P2R R145, PR, RZ, 0x1 ;  /* 0x00000001ff917803 */ /* 0x000fe20000000000 */
[----:B------:R-:W-:Y:S01]  /*3670*/  FFMA.FTZ R111, R109, R144, R111 ;  /* 0x000000906d6f7223 */ /* 0x000fe2000001006f */
[----:B------:R-:W-:Y:S01]  /*3680*/  HADD2.F32 R145, -RZ, R47.H0_H0 ;  /* 0x2000002fff917230 */ /* 0x000fe20000004100 */
[----:B------:R-:W-:Y:S02]  /*3690*/  FMUL.FTZ R109, R78, UR37 ;  /* 0x000000254e6d7c20 */ /* 0x000fe40008410000 */
[----:B------:R-:W-:-:S02]  /*36a0*/  FMUL.FTZ R148, R38, R123 ;  /* 0x0000007b26947220 */ /* 0x000fc40000410000 */
[----:B------:R-:W-:Y:S02]  /*36b0*/  FFMA.FTZ R133, R68, R127, R133 ;  /* 0x0000007f44857223 */ /* 0x000fe40000010085 */
[----:B------:R-:W-:Y:S02]  /*36c0*/  FFMA.FTZ R109, R102, R111, R109 ;  /* 0x0000006f666d7223 */ /* 0x000fe4000001006d */
[----:B------:R-:W-:Y:S02]  /*36d0*/  FMUL.FTZ R102, R32, R145 ;  /* 0x0000009120667220 */ /* 0x000fe40000410000 */
[----:B------:R-:W-:Y:S02]  /*36e0*/  FFMA.FTZ R131, R101, -R148, R131 ;  /* 0x8000009465837223 */ /* 0x000fe40000010083 */
[----:B------:R-:W-:Y:S02]  /*36f0*/  FFMA.FTZ R133, R67, R130, R133 ;  /* 0x0000008243857223 */ /* 0x000fe40000010085 */
[----:B------:R-:W-:-:S02]  /*3700*/  FMUL.FTZ R148, R35, R152 ;  /* 0x0000009823947220 */ /* 0x000fc40000410000 */
[----:B------:R-:W-:Y:S02]  /*3710*/  FFMA.FTZ R102, R108, -R102, R125 ;  /* 0x800000666c667223 */ /* 0x000fe4000001007d */
[----:B------:R-:W-:Y:S02]  /*3720*/  FFMA.FTZ R125, R66, R125, R133 ;  /* 0x0000007d427d7223 */ /* 0x000fe40000010085 */
[----:B------:R-:W-:Y:S02]  /*3730*/  FFMA.FTZ R133, R124, -R148, R141 ;  /* 0x800000947c857223 */ /* 0x000fe4000001008d */
[----:B------:R-:W-:Y:S02]  /*3740*/  FMUL.FTZ R148, R128, UR34 ;  /* 0x0000002280947c20 */ /* 0x000fe40008410000 */
[----:B------:R-:W-:Y:S02]  /*3750*/  FFMA.FTZ R96, R96, R109, R147 ;  /* 0x0000006d60607223 */ /* 0x000fe40000010093 */
[----:B------:R-:W-:-:S02]  /*3760*/  FMUL.FTZ R124, R124, R128 ;  /* 0x000000807c7c7220 */ /* 0x000fc40000410000 */
[----:B------:R-:W-:Y:S01]  /*3770*/  FMUL.FTZ R149, R133, R148 ;  /* 0x0000009485957220 */ /* 0x000fe20000410000 */
[----:B------:R-:W-:Y:S01]  /*3780*/  LEA.HI.SX32 R148, R153, R153, 0x1b ;  /* 0x0000009999947211 */ /* 0x000fe200078fdaff */
[----:B------:R-:W-:Y:S02]  /*3790*/  FMUL.FTZ R128, R133, R150 ;  /* 0x0000009685807220 */ /* 0x000fe40000410000 */
[----:B------:R-:W-:Y:S02]  /*37a0*/  FMUL.FTZ R133, R121, UR34 ;  /* 0x0000002279857c20 */ /* 0x000fe40008410000 */
[----:B------:R-:W-:Y:S02]  /*37b0*/  FFMA.FTZ R95, R95, R96, R151 ;  /* 0x000000605f5f7223 */ /* 0x000fe40000010097 */
[----:B------:R-:W-:Y:S02]  /*37c0*/  FMUL.FTZ R108, R108, R121 ;  /* 0x000000796c6c7220 */ /* 0x000fe40000410000 */
[----:B------:R-:W-:-:S02]  /*37d0*/  FMUL.FTZ R133, R102, R133 ;  /* 0x0000008566857220 */ /* 0x000fc40000410000 */
[----:B------:R-:W-:Y:S02]  /*37e0*/  FMUL.FTZ R48, R62, R95 ;  /* 0x0000005f3e307220 */ /* 0x000fe40000410000 */
[----:B------:R-:W-:Y:S02]  /*37f0*/  FFMA.FTZ R16, R35, R124, R16 ;  /* 0x0000007c23107223 */ /* 0x000fe40000010010 */
[----:B------:R-:W-:Y:S01]  /*3800*/  FMUL.FTZ R147, R152, R150 ;  /* 0x0000009698937220 */ /* 0x000fe20000410000 */
[----:B------:R-:W-:Y:S01]  /*3810*/  IADD3 R150, R153, 0x1, RZ ;  /* 0x0000000199967810 */ /* 0x000fe20007ffe0ff */
[-C--:B------:R-:W-:Y:S02]  /*3820*/  FFMA.FTZ R19, R32, R108.reuse, R19 ;  /* 0x0000006c20137223 */ /* 0x080fe40000010013 */
[----:B------:R-:W-:Y:S01]  /*3830*/  FFMA.FTZ R133, R145, R108, R133 ;  /* 0x0000006c91857223 */ /* 0x000fe20000010085 */
[----:B------:R-:W-:Y:S01]  /*3840*/  LEA.HI.SX32 R155, R150, R153, 0x1b ;  /* 0x00000099969b7211 */ /* 0x000fe200078fdaff */
[----:B------:R-:W-:-:S02]  /*3850*/  FFMA.FTZ R124, R152, R124, R149 ;  /* 0x0000007c987c7223 */ /* 0x000fc40000010095 */
[-C--:B------:R-:W-:Y:S02]  /*3860*/  FFMA.FTZ R108, R90, R48.reuse, RZ ;  /* 0x000000305a6c7223 */ /* 0x080fe400000100ff */
[----:B------:R-:W-:Y:S01]  /*3870*/  FMUL.FTZ R49, R55, R48 ;  /* 0x0000003037317220 */ /* 0x000fe20000410000 */
[----:B------:R-:W-:Y:S01]  /*3880*/  HADD2.F32 R48, -RZ, R46.H1_H1 ;  /* 0x3000002eff307230 */ /* 0x000fe20000004100 */
[----:B------:R-:W-:Y:S02]  /*3890*/  FMUL.FTZ R149, R65, R96 ;  /* 0x0000006041957220 */ /* 0x000fe40000410000 */
[----:B------:R-:W-:Y:S01]  /*38a0*/  FMUL.FTZ R152, R60, R109 ;  /* 0x0000006d3c987220 */ /* 0x000fe20000410000 */
[----:B------:R0:W-:Y:S01]  /*38b0*/  STS [R148.X4+0x1090], R49 ;  /* 0x0010903194007388 */ /* 0x0001e20000004800 */
[-C--:B------:R-:W-:Y:S02]  /*38c0*/  FMUL.FTZ R150, R54, R149.reuse ;  /* 0x0000009536967220 */ /* 0x080fe40000410000 */
[----:B------:R-:W-:-:S02]  /*38d0*/  FFMA.FTZ R108, R137, R149, R108 ;  /* 0x00000095896c7223 */ /* 0x000fc4000001006c */
[----:B------:R-:W-:Y:S01]  /*38e0*/  FMUL.FTZ R149, R37, R48 ;  /* 0x0000003025957220 */ /* 0x000fe20000410000 */
[----:B------:R1:W-:Y:S01]  /*38f0*/  STS [R155.X4+0x1094], R150 ;  /* 0x001094969b007388 */ /* 0x0003e20000004800 */
[----:B------:R-:W-:Y:S02]  /*3900*/  FFMA.FTZ R108, R135, R152, R108 ;  /* 0x00000098876c7223 */ /* 0x000fe4000001006c */
[----:B------:R-:W-:Y:S02]  /*3910*/  FFMA.FTZ R149, R110, -R149, R130 ;  /* 0x800000956e957223 */ /* 0x000fe40000010082 */
[----:B------:R-:W-:Y:S02]  /*3920*/  FMUL.FTZ R130, R52, UR34 ;  /* 0x0000002234827c20 */ /* 0x000fe40008410000 */
[----:B0-----:R-:W-:Y:S02]  /*3930*/  FMUL.FTZ R49, R63, R111 ;  /* 0x0000006f3f317220 */ /* 0x001fe40000410000 */
[----:B------:R-:W-:-:S02]  /*3940*/  FMUL.FTZ R153, R110, R52 ;  /* 0x000000346e997220 */ /* 0x000fc40000410000 */
[----:B-1----:R-:W-:Y:S02]  /*3950*/  FMUL.FTZ R150, R149, R130 ;  /* 0x0000008295967220 */ /* 0x002fe40000410000 */
[-C--:B------:R-:W-:Y:S02]  /*3960*/  FMUL.FTZ R110, R116, R49.reuse ;  /* 0x00000031746e7220 */ /* 0x080fe40000410000 */
[----:B------:R-:W-:Y:S02]  /*3970*/  FFMA.FTZ R49, R115, R49, R108 ;  /* 0x0000003173317223 */ /* 0x000fe4000001006c */
[----:B------:R-:W-:Y:S02]  /*3980*/  FMUL.FTZ R130, R58, R144 ;  /* 0x000000903a827220 */ /* 0x000fe40000410000 */
[----:B------:R-:W-:Y:S02]  /*3990*/  FMUL.FTZ R151, R91, R152 ;  /* 0x000000985b977220 */ /* 0x000fe40000410000 */
[----:B------:R-:W-:-:S02]  /*39a0*/  FFMA.FTZ R18, R37, R153, R18 ;  /* 0x0000009925127223 */ /* 0x000fc40000010012 */
[----:B------:R-:W-:Y:S01]  /*39b0*/  FFMA.FTZ R108, R48, R153, R150 ;  /* 0x00000099306c7223 */ /* 0x000fe20000010096 */
[----:B------:R0:W-:Y:S01]  /*39c0*/  STS [R154.X4+0x1098], R151 ;  /* 0x001098979a007388 */ /* 0x0001e20000004800 */
[----:B------:R-:W-:Y:S02]  /*39d0*/  FMUL.FTZ R153, R61, R126 ;  /* 0x0000007e3d997220 */ /* 0x000fe40000410000 */
[----:B------:R-:W-:Y:S01]  /*39e0*/  FFMA.FTZ R49, R114, R130, R49 ;  /* 0x0000008272317223 */ /* 0x000fe20000010031 */
[----:B------:R1:W-:Y:S01]  /*39f0*/  STS [R161.X4+0x109c], R110 ;  /* 0x00109c6ea1007388 */ /* 0x0003e20000004800 */
[-C--:B------:R-:W-:Y:S02]  /*3a00*/  FMUL.FTZ R155, R118, R153.reuse ;  /* 0x00000099769b7220 */ /* 0x080fe40000410000 */
[----:B------:R-:W-:Y:S01]  /*3a10*/  FFMA.FTZ R49, R138, R153, R49 ;  /* 0x000000998a317223 */ /* 0x000fe20000010031 */
[----:B------:R-:W-:Y:S01]  /*3a20*/  STS [R148.X4+0x10cc], R147 ;  /* 0x0010cc9394007388 */ /* 0x000fe20000004800 */
[----:B------:R-:W-:-:S02]  /*3a30*/  FMUL.FTZ R159, R59, R120 ;  /* 0x000000783b9f7220 */ /* 0x000fc40000410000 */
[----:B0-----:R-:W-:Y:S01]  /*3a40*/  FMUL.FTZ R151, R117, R130 ;  /* 0x0000008275977220 */ /* 0x001fe20000410000 */
[----:B------:R0:W-:Y:S01]  /*3a50*/  STS [R148.X4+0x10a4], R155 ;  /* 0x0010a49b94007388 */ /* 0x0001e20000004800 */
[----:B------:R-:W-:Y:S02]  /*3a60*/  FMUL.FTZ R130, R56, R113 ;  /* 0x0000007138827220 */ /* 0x000fe40000410000 */
[----:B------:R-:W-:Y:S01]  /*3a70*/  FMUL.FTZ R150, R38, R139 ;  /* 0x0000008b26967220 */ /* 0x000fe20000410000 */
[----:B------:R2:W-:Y:S01]  /*3a80*/  STS [R148.X4+0x10a0], R151 ;  /* 0x0010a09794007388 */ /* 0x0005e20000004800 */
[-C--:B------:R-:W-:Y:S02]  /*3a90*/  FMUL.FTZ R157, R119, R130.reuse ;  /* 0x00000082779d7220 */ /* 0x080fe40000410000 */
[----:B------:R-:W-:Y:S01]  /*3aa0*/  FFMA.FTZ R153, R122, R130, R49 ;  /* 0x000000827a997223 */ /* 0x000fe20000010031 */
[--C-:B------:R-:W-:Y:S01]  /*3ab0*/  HADD2.F32 R130, -RZ, R45.reuse.H1_H1 ;  /* 0x3000002dff827230 */ /* 0x100fe20000004100 */
[-C--:B-1----:R-:W-:Y:S01]  /*3ac0*/  FMUL.FTZ R161, R112, R159.reuse ;  /* 0x0000009f70a17220 */ /* 0x082fe20000410000 */
[----:B------:R-:W-:Y:S01]  /*3ad0*/  HADD2.F32 R49, -RZ, R45.H0_H0 ;  /* 0x2000002dff317230 */ /* 0x000fe20000004100 */
[----:B------:R-:W-:Y:S01]  /*3ae0*/  FFMA.FTZ R110, R136, R159, R153 ;  /* 0x0000009f886e7223 */ /* 0x000fe20000010099 */
[----:B------:R-:W-:Y:S01]  /*3af0*/  STS [R148.X4+0x10a8], R157 ;  /* 0x0010a89d94007388 */ /* 0x000fe20000004800 */
[----:B0-----:R-:W-:-:S02]  /*3b00*/  FMUL.FTZ R155, R123, R150 ;  /* 0x000000967b9b7220 */ /* 0x001fc40000410000 */
[----:B--2---:R-:W-:Y:S01]  /*3b10*/  FMUL.FTZ R151, R39, R130 ;  /* 0x0000008227977220 */ /* 0x004fe20000410000 */
[----:B------:R0:W-:Y:S01]  /*3b20*/  STS [R148.X4+0x10ac], R161 ;  /* 0x0010aca194007388 */ /* 0x0001e20000004800 */
[----:B------:R-:W-:Y:S02]  /*3b30*/  FMUL.FTZ R152, R36, R49 ;  /* 0x0000003124987220 */ /* 0x000fe40000410000 */
[----:B------:R-:W-:Y:S01]  /*3b40*/  FFMA.FTZ R132, R107, -R151, R132 ;  /* 0x800000976b847223 */ /* 0x000fe20000010084 */
[----:B------:R-:W-:Y:S01]  /*3b50*/  HADD2.F32 R151, -RZ, R46.H0_H0 ;  /* 0x2000002eff977230 */ /* 0x000fe20000004100 */
[----:B------:R-:W-:Y:S01]  /*3b60*/  FFMA.FTZ R153, R131, R150, R110 ;  /* 0x0000009683997223 */ /* 0x000fe2000001006e */
[----:B------:R1:W-:Y:S01]  /*3b70*/  STS [R148.X4+0x10b0], R155 ;  /* 0x0010b09b94007388 */ /* 0x0003e20000004800 */
[----:B------:R-:W-:Y:S02]  /*3b80*/  FFMA.FTZ R129, R104, -R152, R129 ;  /* 0x8000009868817223 */ /* 0x000fe40000010081 */
[----:B------:R-:W-:Y:S01]  /*3b90*/  FMUL.FTZ R150, R34, R151 ;  /* 0x0000009722967220 */ /* 0x000fe20000410000 */
[----:B0-----:R-:W-:Y:S01]  /*3ba0*/  MOV R161, UR32 ;  /* 0x0000002000a17c02 */ /* 0x001fe20008000f00 */
[----:B------:R-:W-:-:S02]  /*3bb0*/  FMUL.FTZ R152, R143, UR34 ;  /* 0x000000228f987c20 */ /* 0x000fc40008410000 */
[----:B------:R-:W-:Y:S02]  /*3bc0*/  FMUL.FTZ R157, R57, R146 ;  /* 0x00000092399d7220 */ /* 0x000fe40000410000 */
[----:B------:R-:W-:Y:S02]  /*3bd0*/  FFMA.FTZ R150, R106, -R150, R127 ;  /* 0x800000966a967223 */ /* 0x000fe4000001007f */
[----:B------:R-:W-:Y:S02]  /*3be0*/  FMUL.FTZ R127, R129, R152 ;  /* 0x00000098817f7220 */ /* 0x000fe40000410000 */
[-C--:B------:R-:W-:Y:S02]  /*3bf0*/  FMUL.FTZ R104, R104, R143.reuse ;  /* 0x0000008f68687220 */ /* 0x080fe40000410000 */
[----:B------:R-:W-:Y:S02]  /*3c00*/  FMUL.FTZ R152, R36, R143 ;  /* 0x0000008f24987220 */ /* 0x000fe40000410000 */
[----:B------:R-:W-:Y:S01]  /*3c10*/  FFMA.FTZ R110, R134, R157, R153 ;  /* 0x0000009d866e7223 */ /* 0x000fe20000010099 */
[----:B------:R-:W-:Y:S01]  /*3c20*/  MOV R153, UR16 ;  /* 0x0000001000997c02 */ /* 0x000fe20008000f00 */
[----:B------:R-:W-:-:S02]  /*3c30*/  FFMA.FTZ R127, R49, R104, R127 ;  /* 0x00000068317f7223 */ /* 0x000fc4000001007f */
[-C--:B------:R-:W-:Y:S02]  /*3c40*/  FMUL.FTZ R143, R49, R152.reuse ;  /* 0x00000098318f7220 */ /* 0x080fe40000410000 */
[----:B------:R-:W-:Y:S02]  /*3c50*/  FFMA.FTZ R49, R129, R152, R110 ;  /* 0x0000009881317223 */ /* 0x000fe4000001006e */
[----:B------:R-:W-:Y:S01]  /*3c60*/  FMUL.FTZ R129, R142, UR34 ;  /* 0x000000228e817c20 */ /* 0x000fe20008410000 */
[----:B------:R-:W-:Y:S01]  /*3c70*/  STS [R148.X4+0x10b8], R143 ;  /* 0x0010b88f94007388 */ /* 0x000fe20000004800 */
[----:B-1----:R-:W-:Y:S02]  /*3c80*/  FMUL.FTZ R155, R53, UR34 ;  /* 0x00000022359b7c20 */ /* 0x002fe40008410000 */
[----:B------:R-:W-:Y:S02]  /*3c90*/  FMUL.FTZ R110, R132, R129 ;  /* 0x00000081846e7220 */ /* 0x000fe40000410000 */
[----:B------:R-:W-:-:S04]  /*3ca0*/  IMAD.WIDE.U32 R50, R153, c[0x0][0x2a0], R50 ;  /* 0x0000a80099327a25 */ /* 0x000fc800078e0032 */
[----:B------:R-:W-:Y:S02]  /*3cb0*/  FMUL.FTZ R129, R150, R155 ;  /* 0x0000009b96817220 */ /* 0x000fe40000410000 */
[----:B------:R-:W-:Y:S02]  /*3cc0*/  FMUL.FTZ R153, R39, R142 ;  /* 0x0000008e27997220 */ /* 0x000fe40000410000 */
[----:B------:R-:W-:Y:S01]  /*3cd0*/  FMUL.FTZ R155, R37, R52 ;  /* 0x00000034259b7220 */ /* 0x000fe20000410000 */
[----:B------:R-:W-:Y:S01]  /*3ce0*/  MOV R52, UR32 ;  /* 0x0000002000347c02 */ /* 0x000fe20008000f00 */
[----:B------:R-:W-:Y:S02]  /*3cf0*/  FMUL.FTZ R107, R107, R142 ;  /* 0x0000008e6b6b7220 */ /* 0x000fe40000410000 */
[----:B------:R-:W-:Y:S02]  /*3d00*/  FMUL.FTZ R159, R140, R157 ;  /* 0x0000009d8c9f7220 */ /* 0x000fe40000410000 */
[----:B------:R-:W-:-:S02]  /*3d10*/  FMUL.FTZ R106, R106, R53 ;  /* 0x000000356a6a7220 */ /* 0x000fc40000410000 */
[----:B------:R-:W-:Y:S01]  /*3d20*/  FMUL.FTZ R142, R34, R53 ;  /* 0x00000035228e7220 */ /* 0x000fe20000410000 */
[----:B------:R0:W-:Y:S01]  /*3d30*/  STS [R148.X4+0x10b4], R159 ;  /* 0x0010b49f94007388 */ /* 0x0001e20000004800 */
[-C--:B------:R-:W-:Y:S02]  /*3d40*/  FMUL.FTZ R53, R130, R153.reuse ;  /* 0x0000009982357220 */ /* 0x080fe40000410000 */
[----:B------:R-:W-:Y:S01]  /*3d50*/  FFMA.FTZ R49, R132, R153, R49 ;  /* 0x0000009984317223 */ /* 0x000fe20000010031 */
[----:B------:R-:W-:Y:S01]  /*3d60*/  IADD3 R153, R51, UR28, RZ ;  /* 0x0000001c33997c10 */ /* 0x000fe2000fffe0ff */
[----:B------:R-:W-:Y:S01]  /*3d70*/  FMUL.FTZ R157, R48, R155 ;  /* 0x0000009b309d7220 */ /* 0x000fe20000410000 */
[----:B------:R-:W-:Y:S01]  /*3d80*/  IADD3 R48, P0, R50, UR32, RZ ;  /* 0x0000002032307c10 */ /* 0x000fe2000ff1e0ff */
[----:B------:R-:W-:Y:S01]  /*3d90*/  FFMA.FTZ R110, R130, R107, R110 ;  /* 0x0000006b826e7223 */ /* 0x000fe2000001006e */
[----:B------:R-:W-:Y:S01]  /*3da0*/  IADD3 R130, -R161, c[0x0][0x168], -R86 ;  /* 0x00005a00a1827a10 */ /* 0x000fe20007ffe956 */
[----:B------:R-:W-:Y:S01]  /*3db0*/  FFMA.FTZ R132, R150, R142, R49 ;  /* 0x0000008e96847223 */ /* 0x000fe20000010031 */
[----:B------:R-:W-:Y:S01]  /*3dc0*/  LEA.HI.X.SX32 R49, R52, R153, 0x1, P0 ;  /* 0x0000009934317211 */ /* 0x000fe200000f0eff */
[----:B------:R-:W-:Y:S01]  /*3dd0*/  FMUL.FTZ R121, R32, R121 ;  /* 0x0000007920797220 */ /* 0x000fe20000410000 */
[----:B------:R-:W-:Y:S01]  /*3de0*/  ISETP.GE.AND P0, PT, R130, 0x1, PT ;  /* 0x000000018200780c */ /* 0x000fe20003f06270 */
[C---:B------:R-:W-:Y:S01]  /*3df0*/  FFMA.FTZ R129, R151.reuse, R106, R129 ;  /* 0x0000006a97817223 */ /* 0x040fe20000010081 */
[----:B------:R-:W-:Y:S01]  /*3e00*/  STS [R148.X4+0x10bc], R53 ;  /* 0x0010bc3594007388 */ /* 0x000fe20000004800 */
[----:B------:R-:W-:-:S02]  /*3e10*/  FMUL.FTZ R151, R151, R142 ;  /* 0x0000008e97977220 */ /* 0x000fc40000410000 */
[----:B0-----:R-:W-:Y:S01]  /*3e20*/  FMUL.FTZ R159, R145, R121 ;  /* 0x00000079919f7220 */ /* 0x001fe20000410000 */
[----:B------:R-:W-:Y:S01]  /*3e30*/  STS [R148.X4+0x10c4], R157 ;  /* 0x0010c49d94007388 */ /* 0x000fe20000004800 */
[----:B------:R-:W-:Y:S02]  /*3e40*/  FFMA.FTZ R132, R149, R155, R132 ;  /* 0x0000009b95847223 */ /* 0x000fe40000010084 */
[----:B------:R-:W-:Y:S01]  /*3e50*/  FMUL.FTZ R105, R105, R146 ;  /* 0x0000009269697220 */ /* 0x000fe20000410000 */
[----:B------:R0:W-:Y:S01]  /*3e60*/  STS [R148.X4+0x10c0], R151 ;  /* 0x0010c09794007388 */ /* 0x0001e20000004800 */
[----:B------:R-:W-:Y:S02]  /*3e70*/  FMUL.FTZ R143, R146, UR34 ;  /* 0x00000022928f7c20 */ /* 0x000fe40008410000 */
[----:B------:R-:W-:Y:S01]  /*3e80*/  FMUL.FTZ R150, R101, R139 ;  /* 0x0000008b65967220 */ /* 0x000fe20000410000 */
[----:B------:R1:W-:Y:S01]  /*3e90*/  STS [R148.X4+0x10c8], R159 ;  /* 0x0010c89f94007388 */ /* 0x0003e20000004800 */
[----:B------:R-:W-:-:S02]  /*3ea0*/  FMUL.FTZ R152, R139, UR34 ;  /* 0x000000228b987c20 */ /* 0x000fc40008410000 */
[----:B------:R-:W-:Y:S02]  /*3eb0*/  FMUL.FTZ R149, R113, UR34 ;  /* 0x0000002271957c20 */ /* 0x000fe40008410000 */
[----:B------:R-:W-:Y:S02]  /*3ec0*/  FMUL.FTZ R145, R126, UR34 ;  /* 0x000000227e917c20 */ /* 0x000fe40008410000 */
[----:B0-----:R-:W-:Y:S02]  /*3ed0*/  FMUL.FTZ R151, R120, UR34 ;  /* 0x0000002278977c20 */ /* 0x001fe40008410000 */
[----:B------:R-:W-:Y:S02]  /*3ee0*/  FMUL.FTZ R139, R144, UR34 ;  /* 0x00000022908b7c20 */ /* 0x000fe40008410000 */
[----:B-1----:R-:W-:Y:S02]  /*3ef0*/  FMUL.FTZ R148, R111, UR34 ;  /* 0x000000226f947c20 */ /* 0x002fe40008410000 */
[----:B------:R-:W-:-:S02]  /*3f00*/  FMUL.FTZ R146, R109, UR34 ;  /* 0x000000226d927c20 */ /* 0x000fc40008410000 */
        /* <DEDUP_REMOVED lines=16> */
.L_x_1773:
[----:B------:R-:W-:Y:S05]  /*4010*/  BSYNC B0 ;  /* 0x0000000000007941 */ /* 0x000fea0003800000 */
.L_x_1772:
[----:B------:R-:W-:Y:S01]  /*4020*/  UIMAD UR29, UR4, -0x800, UR35 ;  /* 0xfffff800041d78a4 */ /* 0x000fe2000f8e0223 */
[----:B------:R-:W-:Y:S01]  /*4030*/  LEA R48, P0, R50, c[0x0][0x318], 0x2 ;  /* 0x0000c60032307a11 */ /* 0x000fe200078010ff */
[----:B------:R-:W-:Y:S01]  /*4040*/  USHF.L.U32 UR28, UR6, 0x2, URZ ;  /* 0x00000002061c7899 */ /* 0x000fe2000800063f */
[----:B------:R-:W-:Y:S01]  /*4050*/  FFMA.FTZ R121, R102, R121, R132 ;  /* 0x0000007966797223 */ /* 0x000fe20000010084 */
[----:B------:R-:W-:Y:S01]  /*4060*/  ULDC.64 UR32, c[0x0][0x2b0] ;  /* 0x0000ac0000207ab9 */ /* 0x000fe20000000a00 */
[----:B------:R-:W-:Y:S01]  /*4070*/  LEA.HI.X R49, R50, c[0x0][0x31c], R153, 0x2, P0 ;  /* 0x0000c70032317a11 */ /* 0x000fe200000f1499 */
[----:B------:R-:W-:Y:S01]  /*4080*/  FMUL.FTZ R50, R64, R141 ;  /* 0x0000008d40327220 */ /* 0x000fe20000410000 */
[----:B------:R-:W-:Y:S01]  /*4090*/  MOV R51, UR29 ;  /* 0x0000001d00337c02 */ /* 0x000fe20008000f00 */
[----:B------:R-:W-:Y:S01]  /*40a0*/  USHF.L.U64.HI UR29, UR6, 0x2, UR7 ;  /* 0x00000002061d7899 */ /* 0x000fe20008010207 */
[----:B------:R-:W-:Y:S01]  /*40b0*/  ISETP.GE.AND P0, PT, R130, 0x81, PT ;  /* 0x000000818200780c */ /* 0x000fe20003f06270 */
[----:B------:R-:W-:Y:S01]  /*40c0*/  BSSY B0, `(.L_x_1774) ;  /* 0x0000011000007945 */ /* 0x000fe20003800000 */
[----:B0-----:R-:W-:Y:S01]  /*40d0*/  FADD.FTZ R53, R125, R50 ;  /* 0x000000327d357221 */ /* 0x001fe20000010000 */
[----:B------:R-:W-:Y:S01]  /*40e0*/  UIMAD UR29, UR29, UR32, URZ ;  /* 0x000000201d1d72a4 */ /* 0x000fe2000f8e023f */
[----:B------:R-:W-:Y:S01]  /*40f0*/  IMAD.WIDE R48, R51, 0x4, R48 ;  /* 0x0000000433307825 */ /* 0x000fe200078e0230 */
[----:B------:R-:W-:-:S02]  /*4100*/  MOV R51, UR28 ;  /* 0x0000001c00337c02 */ /* 0x000fc40008000f00 */
[----:B------:R-:W-:Y:S01]  /*4110*/  UIMAD UR29, UR28, UR33, UR29 ;  /* 0x000000211c1d72a4 */ /* 0x000fe2000f8e021d */
[----:B------:R-:W-:Y:S01]  /*4120*/  FADD.FTZ R52, R121, R128 ;  /* 0x0000008079347221 */ /* 0x000fe20000010000 */
[C---:B------:R-:W-:Y:S01]  /*4130*/  IADD3 R121, R86.reuse, 0x100, RZ ;  /* 0x0000010056797810 */ /* 0x040fe20007ffe0ff */
[----:B------:R-:W-:Y:S01]  /*4140*/  IMAD.WIDE.U32 R48, R51, c[0x0][0x2b0], R48 ;  /* 0x0000ac0033307a25 */ /* 0x000fe200078e0030 */
[C---:B------:R-:W-:Y:S02]  /*4150*/  IADD3 R51, R86.reuse, 0x80, RZ ;  /* 0x0000008056337810 */ /* 0x040fe40007ffe0ff */
[----:B------:R-:W-:Y:S01]  /*4160*/  IADD3 R125, R86, 0x180, RZ ;  /* 0x00000180567d7810 */ /* 0x000fe20007ffe0ff */
[----:B------:R-:W-:Y:S01]  /*4170*/  FADD.FTZ R17, R124, R17 ;  /* 0x000000117c117221 */ /* 0x000fe20000010000 */
[----:B------:R-:W-:Y:S02]  /*4180*/  LEA.HI.SX32 R51, R51, R86, 0x1b ;  /* 0x0000005633337211 */ /* 0x000fe400078fdaff */
[----:B------:R-:W-:-:S04]  /*4190*/  IADD3 R49, R49, UR29, RZ ;  /* 0x0000001d31317c10 */ /* 0x000fc8000fffe0ff */
[----:B------:R-:W0:Y:S01]  /*41a0*/  LDS R51, [R51.X4+0x1290] ;  /* 0x0012900033337984 */ /* 0x000e220000004800 */
[----:B------:R-:W-:Y:S05]  /*41b0*/  @!P0 BRA `(.L_x_1775) ;  /* 0x0000001000008947 */ /* 0x000fea0003800000 */
[----:B0-----:R0:W-:Y:S02]  /*41c0*/  RED.E.ADD.F32.FTZ.RN.STRONG.GPU [R48.64+-0x1e00], R51 ;  /* 0xffe200333000798e */ /* 0x0011e4000c10e79a */
.L_x_1775:
[----:B------:R-:W-:Y:S05]  /*41d0*/  BSYNC B0 ;  /* 0x0000000000007941 */ /* 0x000fea0003800000 */
.L_x_1774:
        /* <DEDUP_REMOVED lines=14> */
.L_x_1777:
[----:B------:R-:W-:Y:S05]  /*42c0*/  BSYNC B0 ;  /* 0x0000000000007941 */ /* 0x000fea0003800000 */
.L_x_1776:
[----:B------:R-:W2:Y:S01]  /*42d0*/  LDS R125, [R125.X4+0x1690] ;  /* 0x001690007d7d7984 */ /* 0x000ea20000004800 */
[----:B------:R-:W-:Y:S01]  /*42e0*/  BSSY B0, `(.L_x_1778) ;  /* 0x0000005000007945 */ /* 0x000fe20003800000 */
[----:B0-----:R-:W-:-:S02]  /*42f0*/  IADD3 R51, R86, 0x280, RZ ;  /* 0x0000028056337810 */ /* 0x001fc40007ffe0ff */
[----:B------:R-:W-:Y:S01]  /*4300*/  LEA.HI.SX32 R50, R141, R86, 0x1b ;  /* 0x000000568d327211 */ /* 0x000fe200078fdaff */
[----:B------:R-:W-:Y:S05]  /*4310*/  @!P0 BRA `(.L_x_1779) ;  /* 0x0000001000008947 */ /* 0x000fea0003800000 */
[----:B--2---:R0:W-:Y:S02]  /*4320*/  RED.E.ADD.F32.FTZ.RN.STRONG.GPU [R48.64+-0x1a00], R125 ;  /* 0xffe6007d3000798e */ /* 0x0041e4000c10e79a */
.L_x_1779:
[----:B------:R-:W-:Y:S05]  /*4330*/  BSYNC B0 ;  /* 0x0000000000007941 */ /* 0x000fea0003800000 */
.L_x_1778:
[----:B------:R-:W-:Y:S01]  /*4340*/  LEA.HI.SX32 R102, R51, R86, 0x1b ;  /* 0x0000005633667211 */ /* 0x000fe200078fdaff */
[----:B------:R-:W-:Y:S01]  /*4350*/  BSSY B0, `(.L_x_1780) ;  /* 0x0000005000007945 */ /* 0x000fe20003800000 */
[----:B------:R3:W4:Y:S01]  /*4360*/  LDS R51, [R50.X4+0x1890] ;  /* 0x0018900032337984 */ /* 0x0007220000004800 */
[----:B-1----:R-:W-:Y:S01]  /*4370*/  IADD3 R121, R86, 0x300, RZ ;  /* 0x0000030056797810 */ /* 0x002fe20007ffe0ff */
[----:B------:R-:W-:Y:S05]  /*4380*/  @!P1 BRA `(.L_x_1781) ;  /* 0x0000001000009947 */ /* 0x000fea0003800000 */
[----:B----4-:R1:W-:Y:S02]  /*4390*/  RED.E.ADD.F32.FTZ.RN.STRONG.GPU [R48.64+-0x1800], R51 ;  /* 0xffe800333000798e */ /* 0x0103e4000c10e79a */
.L_x_1781:
[----:B------:R-:W-:Y:S05]  /*43a0*/  BSYNC B0 ;  /* 0x0000000000007941 */ /* 0x000fea0003800000 */
.L_x_1780:
[----:B-1--4-:R1:W4:Y:S01]  /*43b0*/  LDS R51, [R102.X4+0x1a90] ;  /* 0x001a900066337984 */ /* 0x0123220000004800 */
[----:B------:R-:W-:Y:S01]  /*43c0*/  BSSY B0, `(.L_x_1782) ;  /* 0x0000005000007945 */ /* 0x000fe20003800000 */
[----:B0-2---:R-:W-:Y:S02]  /*43d0*/  IADD3 R125, R86, 0x380, RZ ;  /* 0x00000380567d7810 */ /* 0x005fe40007ffe0ff */
[----:B------:R-:W-:Y:S01]  /*43e0*/  LEA.HI.SX32 R121, R121, R86, 0x1b ;  /* 0x0000005679797211 */ /* 0x000fe200078fdaff */
[----:B------:R-:W-:Y:S05]  /*43f0*/  @!P2 BRA `(.L_x_1783) ;  /* 0x000000100000a947 */ /* 0x000fea0003800000 */
[----:B----4-:R0:W-:Y:S02]  /*4400*/  RED.E.ADD.F32.FTZ.RN.STRONG.GPU [R48.64+-0x1600], R51 ;  /* 0xffea00333000798e */ /* 0x0101e4000c10e79a */
.L_x_1783:
[----:B------:R-:W-:Y:S05]  /*4410*/  BSYNC B0 ;  /* 0x0000000000007941 */ /* 0x000fea0003800000 */
.L_x_1782:
[----:B------:R-:W2:Y:S01]  /*4420*/  LDS R121, [R121.X4+0x1c90] ;  /* 0x001c900079797984 */ /* 0x000ea20000004800 */
[----:B------:R-:W-:Y:S01]  /*4430*/  BSSY B0, `(.L_x_1784) ;  /* 0x0000005000007945 */ /* 0x000fe20003800000 */
[----:B0---4-:R-:W-:-:S02]  /*4440*/  IADD3 R51, R86, 0x400, RZ ;  /* 0x0000040056337810 */ /* 0x011fc40007ffe0ff */
[----:B------:R-:W-:Y:S01]  /*4450*/  LEA.HI.SX32 R125, R125, R86, 0x1b ;  /* 0x000000567d7d7211 */ /* 0x000fe200078fdaff */
[----:B------:R-:W-:Y:S05]  /*4460*/  @!P3 BRA `(.L_x_1785) ;  /* 0x000000100000b947 */ /* 0x000fea0003800000 */
[----:B--2---:R0:W-:Y:S02]  /*4470*/  RED.E.ADD.F32.FTZ.RN.STRONG.GPU [R48.64+-0x1400], R121 ;  /* 0xffec00793000798e */ /* 0x0041e4000c10e79a */
.L_x_1785:
[----:B------:R-:W-:Y:S05]  /*4480*/  BSYNC B0 ;  /* 0x0000000000007941 */ /* 0x000fea0003800000 */
.L_x_1784:
[----:B------:R-:W4:Y:S01]  /*4490*/  LDS R125, [R125.X4+0x1e90] ;  /* 0x001e90007d7d7984 */ /* 0x000f220000004800 */
[----:B------:R-:W-:Y:S01]  /*44a0*/  BSSY B0, `(.L_x_1786) ;  /* 0x0000004000007945 */ /* 0x000fe20003800000 */
[----:B------:R-:W-:Y:S01]  /*44b0*/  LEA.HI.SX32 R51, R51, R86, 0x1b ;  /* 0x0000005633337211 */ /* 0x000fe200078fdaff */
[----:B------:R-:W-:Y:S05]  /*44c0*/  @!P4 BRA `(.L_x_1787) ;  /* 0x000000100000c947 */ /* 0x000fea0003800000 */
[----:B----4-:R4:W-:Y:S02]  /*44d0*/  RED.E.ADD.F32.FTZ.RN.STRONG.GPU [R48.64+-0x1200], R125 ;  /* 0xffee007d3000798e */ /* 0x0109e4000c10e79a */
.L_x_1787:
[----:B------:R-:W-:Y:S05]  /*44e0*/  BSYNC B0 ;  /* 0x0000000000007941 */ /* 0x000fea0003800000 */
.L_x_1786:
[----:B------:R-:W0:Y:S01]  /*44f0*/  LDS R51, [R51.X4+0x2090] ;  /* 0x0020900033337984 */ /* 0x000e220000004800 */
[----:B------:R-:W-:Y:S01]  /*4500*/  BSSY B0, `(.L_x_1788) ;  /* 0x0000005000007945 */ /* 0x000fe20003800000 */
[C---:B0-2---:R-:W-:Y:S02]  /*4510*/  IADD3 R121, R86.reuse, 0x480, RZ ;  /* 0x0000048056797810 */ /* 0x045fe40007ffe0ff */
[----:B----4-:R-:W-:Y:S01]  /*4520*/  IADD3 R125, R86, 0x500, RZ ;  /* 0x00000500567d7810 */ /* 0x010fe20007ffe0ff */
[----:B------:R-:W-:Y:S05]  /*4530*/  @!P5 BRA `(.L_x_1789) ;  /* 0x000000100000d947 */ /* 0x000fea0003800000 */
[----:B------:R0:W-:Y:S02]  /*4540*/  RED.E.ADD.F32.FTZ.RN.STRONG.GPU [R48.64+-0x1000], R51 ;  /* 0xfff000333000798e */ /* 0x0001e4000c10e79a */
.L_x_1789:
[----:B------:R-:W-:Y:S05]  /*4550*/  BSYNC B0 ;  /* 0x0000000000007941 */ /* 0x000fea0003800000 */
.L_x_1788:
        /* <DEDUP_REMOVED lines=14> */
.L_x_1791:
[----:B------:R-:W-:Y:S05]  /*4640*/  BSYNC B0 ;  /* 0x0000000000007941 */ /* 0x000fea0003800000 */
.L_x_1790:
[----:B------:R-:W2:Y:S01]  /*4650*/  LDS R125, [R125.X4+0x2490] ;  /* 0x002490007d7d7984 */ /* 0x000ea20000004800 */
[----:B------:R-:W-:Y:S01]  /*4660*/  BSSY B0, `(.L_x_1792) ;  /* 0x0000005000007945 */ /* 0x000fe20003800000 */
[----:B0-----:R-:W-:Y:S02]  /*4670*/  IADD3 R121, R86, 0x600, RZ ;  /* 0x0000060056797810 */ /* 0x001fe40007ffe0ff */
[----:B------:R-:W-:Y:S01]  /*4680*/  LEA.HI.SX32 R51, R51, R86, 0x1b ;  /* 0x0000005633337211 */ /* 0x000fe200078fdaff */
[----:B------:R-:W-:Y:S05]  /*4690*/  @!P0 BRA `(.L_x_1793) ;  /* 0x0000001000008947 */ /* 0x000fea0003800000 */
[----:B--2---:R0:W-:Y:S02]  /*46a0*/  RED.E.ADD.F32.FTZ.RN.STRONG.GPU [R48.64+-0xc00], R125 ;  /* 0xfff4007d3000798e */ /* 0x0041e4000c10e79a */
.L_x_1793:
[----:B------:R-:W-:Y:S05]  /*46b0*/  BSYNC B0 ;  /* 0x0000000000007941 */ /* 0x000fea0003800000 */
.L_x_1792:
[----:B------:R-:W4:Y:S01]  /*46c0*/  LDS R51, [R51.X4+0x2690] ;  /* 0x0026900033337984 */ /* 0x000f220000004800 */
[----:B------:R-:W-:Y:S01]  /*46d0*/  BSSY B0, `(.L_x_1794) ;  /* 0x0000005000007945 */ /* 0x000fe20003800000 */
[----:B0-2---:R-:W-:-:S02]  /*46e0*/  IADD3 R125, R86, 0x680, RZ ;  /* 0x00000680567d7810 */ /* 0x005fc40007ffe0ff */
[----:B------:R-:W-:Y:S01]  /*46f0*/  LEA.HI.SX32 R121, R121, R86, 0x1b ;  /* 0x0000005679797211 */ /* 0x000fe200078fdaff */
[----:B------:R-:W-:Y:S05]  /*4700*/  @!P1 BRA `(.L_x_1795) ;  /* 0x0000001000009947 */ /* 0x000fea0003800000 */
[----:B----4-:R0:W-:Y:S02]  /*4710*/  RED.E.ADD.F32.FTZ.RN.STRONG.GPU [R48.64+-0xa00], R51 ;  /* 0xfff600333000798e */ /* 0x0101e4000c10e79a */
.L_x_1795:
[----:B------:R-:W-:Y:S05]  /*4720*/  BSYNC B0 ;  /* 0x0000000000007941 */ /* 0x000fea0003800000 */
.L_x_1794:
[----:B------:R-:W2:Y:S01]  /*4730*/  LDS R121, [R121.X4+0x2890] ;  /* 0x0028900079797984 */ /* 0x000ea20000004800 */
[----:B------:R-:W-:Y:S01]  /*4740*/  BSSY B0, `(.L_x_1796) ;  /* 0x0000005000007945 */ /* 0x000fe20003800000 */
[----:B0---4-:R-:W-:Y:S02]  /*4750*/  IADD3 R51, R86, 0x700, RZ ;  /* 0x0000070056337810 */ /* 0x011fe40007ffe0ff */
[----:B------:R-:W-:Y:S01]  /*4760*/  LEA.HI.SX32 R125, R125, R86, 0x1b ;  /* 0x000000567d7d7211 */ /* 0x000fe200078fdaff */
[----:B------:R-:W-:Y:S05]  /*4770*/  @!P2 BRA `(.L_x_1797) ;  /* 0x000000100000a947 */ /* 0x000fea0003800000 */
[----:B--2---:R0:W-:Y:S02]  /*4780*/  RED.E.ADD.F32.FTZ.RN.STRONG.GPU [R48.64+-0x800], R121 ;  /* 0xfff800793000798e */ /* 0x0041e4000c10e79a */
.L_x_1797:
[----:B------:R-:W-:Y:S05]  /*4790*/  BSYNC B0 ;  /* 0x0000000000007941 */ /* 0x000fea0003800000 */
.L_x_1796:
[----:B------:R-:W4:Y:S01]  /*47a0*/  LDS R125, [R125.X4+0x2a90] ;  /* 0x002a90007d7d7984 */ /* 0x000f220000004800 */
[----:B------:R-:W-:Y:S01]  /*47b0*/  BSSY B0, `(.L_x_1798) ;  /* 0x0000005000007945 */ /* 0x000fe20003800000 */
[----:B0-2---:R-:W-:Y:S02]  /*47c0*/  IADD3 R121, R86, 0x780, RZ ;  /* 0x0000078056797810 */ /* 0x005fe40007ffe0ff */
[----:B------:R-:W-:Y:S01]  /*47d0*/  LEA.HI.SX32 R51, R51, R86, 0x1b ;  /* 0x0000005633337211 */ /* 0x000fe200078fdaff */
[----:B------:R-:W-:Y:S05]  /*47e0*/  @!P3 BRA `(.L_x_1799) ;  /* 0x000000100000b947 */ /* 0x000fea0003800000 */
[----:B----4-:R0:W-:Y:S02]  /*47f0*/  RED.E.ADD.F32.FTZ.RN.STRONG.GPU [R48.64+-0x600], R125 ;  /* 0xfffa007d3000798e */ /* 0x0101e4000c10e79a */
.L_x_1799:
[----:B------:R-:W-:Y:S05]  /*4800*/  BSYNC B0 ;  /* 0x0000000000007941 */ /* 0x000fea0003800000 */
.L_x_1798:
[----:B------:R-:W2:Y:S01]  /*4810*/  LDS R51, [R51.X4+0x2c90] ;  /* 0x002c900033337984 */ /* 0x000ea20000004800 */
[----:B------:R-:W-:Y:S01]  /*4820*/  BSSY B0, `(.L_x_1800) ;  /* 0x0000004000007945 */ /* 0x000fe20003800000 */
[----:B------:R-:W-:Y:S01]  /*4830*/  LEA.HI.SX32 R121, R121, R86, 0x1b ;  /* 0x0000005679797211 */ /* 0x000fe200078fdaff */
[----:B------:R-:W-:Y:S05]  /*4840*/  @!P4 BRA `(.L_x_1801) ;  /* 0x000000100000c947 */ /* 0x000fea0003800000 */
[----:B--2---:R2:W-:Y:S02]  /*4850*/  RED.E.ADD.F32.FTZ.RN.STRONG.GPU [R48.64+-0x400], R51 ;  /* 0xfffc00333000798e */ /* 0x0045e4000c10e79a */
.L_x_1801:
[----:B------:R-:W-:Y:S05]  /*4860*/  BSYNC B0 ;  /* 0x0000000000007941 */ /* 0x000fea0003800000 */
.L_x_1800:
[----:B------:R-:W0:Y:S01]  /*4870*/  LDS R121, [R121.X4+0x2e90] ;  /* 0x002e900079797984 */ /* 0x000e220000004800 */
[----:B------:R-:W-:Y:S01]  /*4880*/  BSSY B0, `(.L_x_1802) ;  /* 0x0000003000007945 */ /* 0x000fe20003800000 */
[----:B------:R-:W-:Y:S05]  /*4890*/  @!P5 BRA `(.L_x_1803) ;  /* 0x000000100000d947 */ /* 0x000fea0003800000 */
[----:B0-----:R0:W-:Y:S02]  /*48a0*/  RED.E.ADD.F32.FTZ.RN.STRONG.GPU [R48.64+-0x200], R121 ;  /* 0xfffe00793000798e */ /* 0x0011e4000c10e79a */
.L_x_1803:
[----:B------:R-:W-:Y:S05]  /*48b0*/  BSYNC B0 ;  /* 0x0000000000007941 */ /* 0x000fea0003800000 */
.L_x_1802:
[----:B0-2---:R-:W0:Y:S01]  /*48c0*/  SHFL.DOWN PT, R48, R53, 0x1, 0x1f ;  /* 0x08201f0035307f89 */ /* 0x005e2200000e0000 */
[----:B------:R-:W-:Y:S01]  /*48d0*/  ISETP.GT.AND P0, PT, R84, 0x1e, PT ;  /* 0x0000001e5400780c */ /* 0x000fe20003f04270 */
        /* <DEDUP_REMOVED lines=15> */
[----:B------:R-:W-:Y:S02]  /*49d0*/  FMUL.FTZ R146, R135, R146 ;  /* 0x0000009287927220 */ /* 0x000fe40000410000 */
[----:B--2---:R-:W-:Y:S01]  /*49e0*/  @!P0 FADD.FTZ R52, R52, R49 ;  /* 0x0000003134348221 */ /* 0x004fe20000010000 */
[----:B------:R-:W0:Y:S01]  /*49f0*/  SHFL.DOWN PT, R48, R53, 0x2, 0x1f ;  /* 0x08401f0035307f89 */ /* 0x000e2200000e0000 */
[----:B------:R-:W-:Y:S01]  /*4a00*/  ISETP.GT.AND P0, PT, R84, 0x1d, PT ;  /* 0x0000001d5400780c */ /* 0x000fe20003f04270 */
[----:B------:R-:W-:Y:S02]  /*4a10*/  FMUL.FTZ R92, R92, R95 ;  /* 0x0000005f5c5c7220 */ /* 0x000fe40000410000 */
[----:B------:R-:W2:Y:S01]  /*4a20*/  SHFL.DOWN PT, R49, R52, 0x2, 0x1f ;  /* 0x08401f0034317f89 */ /* 0x000ea200000e0000 */
[----:B------:R-:W-:-:S02]  /*4a30*/  FMUL.FTZ R142, R137, R142 ;  /* 0x0000008e898e7220 */ /* 0x000fc40000410000 */
[----:B------:R-:W-:Y:S02]  /*4a40*/  FMUL.FTZ R101, R90, R101 ;  /* 0x000000655a657220 */ /* 0x000fe40000410000 */
[----:B------:R-:W-:Y:S02]  /*4a50*/  FFMA.FTZ R140, R140, R105, R143 ;  /* 0x000000698c8c7223 */ /* 0x000fe4000001008f */
[----:B------:R-:W-:Y:S02]  /*4a60*/  FFMA.FTZ R123, R123, R150, R152 ;  /* 0x000000967b7b7223 */ /* 0x000fe40000010098 */
[----:B------:R-:W-:Y:S02]  /*4a70*/  FFMA.FTZ R112, R112, R103, R151 ;  /* 0x0000006770707223 */ /* 0x000fe40000010097 */
[----:B------:R-:W-:Y:S02]  /*4a80*/  FFMA.FTZ R139, R117, R144, R139 ;  /* 0x00000090758b7223 */ /* 0x000fe4000001008b */
[----:B------:R-:W-:-:S02]  /*4a90*/  FFMA.FTZ R148, R116, R111, R148 ;  /* 0x0000006f74947223 */ /* 0x000fc40000010094 */
[----:B------:R-:W-:Y:S02]  /*4aa0*/  FFMA.FTZ R101, R55, R92, R101 ;  /* 0x0000005c37657223 */ /* 0x000fe40000010065 */
[----:B------:R-:W-:Y:S02]  /*4ab0*/  FFMA.FTZ R21, R34, R106, R21 ;  /* 0x0000006a22157223 */ /* 0x000fe40000010015 */
[----:B------:R-:W-:Y:S02]  /*4ac0*/  FADD.FTZ R14, R133, R14 ;  /* 0x0000000e850e7221 */ /* 0x000fe40000010000 */
[----:B0-----:R-:W-:Y:S02]  /*4ad0*/  @!P0 FADD.FTZ R53, R53, R48 ;  /* 0x0000003035358221 */ /* 0x001fe40000010000 */
[----:B------:R-:W-:Y:S02]  /*4ae0*/  FFMA.FTZ R20, R39, R107, R20 ;  /* 0x0000006b27147223 */ /* 0x000fe40000010014 */
[----:B--2---:R-:W-:Y:S01]  /*4af0*/  @!P0 FADD.FTZ R52, R52, R49 ;  /* 0x0000003134348221 */ /* 0x004fe20000010000 */
[----:B------:R-:W0:Y:S01]  /*4b00*/  SHFL.DOWN PT, R48, R53, 0x4, 0x1f ;  /* 0x08801f0035307f89 */ /* 0x000e2200000e0000 */
[----:B------:R-:W-:Y:S01]  /*4b10*/  ISETP.GT.AND P0, PT, R84, 0x1b, PT ;  /* 0x0000001b5400780c */ /* 0x000fe20003f04270 */
[----:B------:R-:W-:-:S02]  /*4b20*/  FADD.FTZ R15, R108, R15 ;  /* 0x0000000f6c0f7221 */ /* 0x000fc40000010000 */
[----:B------:R-:W2:Y:S01]  /*4b30*/  SHFL.DOWN PT, R49, R52, 0x4, 0x1f ;  /* 0x08801f0034317f89 */ /* 0x000ea200000e0000 */
[----:B------:R-:W-:Y:S02]  /*4b40*/  FFMA.FTZ R23, R36, R104, R23 ;  /* 0x0000006824177223 */ /* 0x000fe40000010017 */
[----:B------:R-:W-:Y:S02]  /*4b50*/  FADD.FTZ R12, R129, R12 ;  /* 0x0000000c810c7221 */ /* 0x000fe40000010000 */
        /* <DEDUP_REMOVED lines=8> */
[----:B0-----:R-:W-:Y:S02]  /*4be0*/  @!P0 FADD.FTZ R53, R53, R48 ;  /* 0x0000003035358221 */ /* 0x001fe40000010000 */
[----:B------:R-:W-:-:S02]  /*4bf0*/  FFMA.FTZ R29, R58, R144, R29 ;  /* 0x000000903a1d7223 */ /* 0x000fc4000001001d */
[----:B--2---:R-:W-:Y:S01]  /*4c00*/  @!P0 FADD.FTZ R52, R52, R49 ;  /* 0x0000003134348221 */ /* 0x004fe20000010000 */
[----:B------:R-:W0:Y:S01]  /*4c10*/  SHFL.DOWN PT, R48, R53, 0x8, 0x1f ;  /* 0x09001f0035307f89 */ /* 0x000e2200000e0000 */
[----:B------:R-:W-:Y:S01]  /*4c20*/  ISETP.GT.AND P0, PT, R84, 0x17, PT ;  /* 0x000000175400780c */ /* 0x000fe20003f04270 */
[----:B------:R-:W-:Y:S02]  /*4c30*/  FFMA.FTZ R28, R63, R111, R28 ;  /* 0x0000006f3f1c7223 */ /* 0x000fe4000001001c */
[----:B------:R-:W2:Y:S01]  /*4c40*/  SHFL.DOWN PT, R49, R52, 0x8, 0x1f ;  /* 0x09001f0034317f89 */ /* 0x000ea200000e0000 */
[----:B------:R-:W-:Y:S02]  /*4c50*/  FADD.FTZ R4, R139, R4 ;  /* 0x000000048b047221 */ /* 0x000fe40000010000 */
[----:B------:R-:W-:Y:S02]  /*4c60*/  FADD.FTZ R5, R148, R5 ;  /* 0x0000000594057221 */ /* 0x000fe40000010000 */
[----:B------:R-:W-:-:S02]  /*4c70*/  FFMA.FTZ R33, R62, R92, R33 ;  /* 0x0000005c3e217223 */ /* 0x000fc40000010021 */
[----:B------:R-:W-:-:S03]  /*4c80*/  FADD.FTZ R0, R101, R0 ;  /* 0x0000000065007221 */ /* 0x000fc60000010000 */
[----:B0-----:R-:W-:Y:S02]  /*4c90*/  @!P0 FADD.FTZ R53, R53, R48 ;  /* 0x0000003035358221 */ /* 0x001fe40000010000 */
[----:B------:R-:W-:Y:S02]  /*4ca0*/  FMUL.FTZ R48, R99, R113 ;  /* 0x0000007163307220 */ /* 0x000fe40000410000 */
[----:B--2---:R-:W-:Y:S01]  /*4cb0*/  @!P0 FADD.FTZ R52, R52, R49 ;  /* 0x0000003134348221 */ /* 0x004fe20000010000 */
[----:B---3--:R-:W0:Y:S01]  /*4cc0*/  SHFL.DOWN PT, R50, R53, 0x10, 0x1f ;  /* 0x0a001f0035327f89 */ /* 0x008e2200000e0000 */
[----:B------:R-:W-:Y:S01]  /*4cd0*/  ISETP.GT.AND P0, PT, R84, 0xf, PT ;  /* 0x0000000f5400780c */ /* 0x000fe20003f04270 */
[----:B------:R-:W-:Y:S02]  /*4ce0*/  FMUL.FTZ R49, R100, R126 ;  /* 0x0000007e64317220 */ /* 0x000fe40000410000 */
[----:B------:R-:W2:Y:S01]  /*4cf0*/  SHFL.DOWN PT, R51, R52, 0x10, 0x1f ;  /* 0x0a001f0034337f89 */ /* 0x000ea200000e0000 */
[----:B------:R-:W-:-:S02]  /*4d00*/  FFMA.FTZ R27, R56, R48, R27 ;  /* 0x00000030381b7223 */ /* 0x000fc4000001001b */
[----:B------:R-:W-:Y:S02]  /*4d10*/  FFMA.FTZ R149, R119, R48, R149 ;  /* 0x0000003077957223 */ /* 0x000fe40000010095 */
[-C--:B------:R-:W-:Y:S02]  /*4d20*/  FFMA.FTZ R26, R61, R49.reuse, R26 ;  /* 0x000000313d1a7223 */ /* 0x080fe4000001001a */
[----:B------:R-:W-:Y:S02]  /*4d30*/  FFMA.FTZ R118, R118, R49, R145 ;  /* 0x0000003176767223 */ /* 0x000fe40000010091 */
[----:B------:R-:W-:Y:S02]  /*4d40*/  FMUL.FTZ R48, R93, R109 ;  /* 0x0000006d5d307220 */ /* 0x000fe40000410000 */
[----:B------:R-:W-:Y:S02]  /*4d50*/  FMUL.FTZ R49, R94, R96 ;  /* 0x000000605e317220 */ /* 0x000fe40000410000 */
[----:B------:R-:W-:-:S02]  /*4d60*/  FFMA.FTZ R91, R91, R48, R146 ;  /* 0x000000305b5b7223 */ /* 0x000fc40000010092 */
[----:B------:R-:W-:Y:S02]  /*4d70*/  FFMA.FTZ R142, R54, R49, R142 ;  /* 0x00000031368e7223 */ /* 0x000fe4000001008e */
[----:B------:R-:W-:Y:S02]  /*4d80*/  FADD.FTZ R6, R149, R6 ;  /* 0x0000000695067221 */ /* 0x000fe40000010000 */
[----:B------:R-:W-:Y:S02]  /*4d90*/  FADD.FTZ R7, R118, R7 ;  /* 0x0000000776077221 */ /* 0x000fe40000010000 */
[----:B0-----:R-:W-:Y:S02]  /*4da0*/  @!P0 FADD.FTZ R53, R53, R50 ;  /* 0x0000003235358221 */ /* 0x001fe40000010000 */
[----:B------:R-:W-:Y:S02]  /*4db0*/  FFMA.FTZ R31, R60, R48, R31 ;  /* 0x000000303c1f7223 */ /* 0x000fe4000001001f */
[----:B--2---:R-:W-:-:S02]  /*4dc0*/  @!P0 FADD.FTZ R52, R52, R51 ;  /* 0x0000003334348221 */ /* 0x004fc40000010000 */
[----:B------:R-:W-:Y:S02]  /*4dd0*/  FFMA.FTZ R30, R65, R49, R30 ;  /* 0x00000031411e7223 */ /* 0x000fe4000001001e */
[----:B------:R-:W-:Y:S01]  /*4de0*/  FADD.FTZ R2, R91, R2 ;  /* 0x000000025b027221 */ /* 0x000fe20000010000 */
[----:B------:R0:W-:Y:S01]  /*4df0*/  @!P1 STS.64 [R83.X8+0x3198], R52 ;  /* 0x0031983453009388 */ /* 0x0001e20000008a00 */
[----:B------:R-:W-:-:S03]  /*4e00*/  FADD.FTZ R3, R142, R3 ;  /* 0x000000038e037221 */ /* 0x000fc60000010000 */
[----:B------:R-:W-:Y:S06]  /*4e10*/  BAR.SYNC.DEFER_BLOCKING 0x0 ;  /* 0x0000000000007b1d */ /* 0x000fec0000010000 */
[----:B------:R-:W-:Y:S05]  /*4e20*/  @P2 BRA `(.L_x_1805) ;  /* 0x0000012000002947 */ /* 0x000fea0003800000 */
[----:B------:R-:W-:Y:S01]  /*4e30*/  ULDC UR28, c[0x0][0x174] ;  /* 0x00005d00001c7ab9 */ /* 0x000fe20000000800 */
[----:B------:R-:W2:Y:S01]  /*4e40*/  LDS.128 R48, [0x31a0] ;  /* 0x0031a000ff307984 */ /* 0x000ea20000000c00 */
[----:B------:R-:W-:Y:S02]  /*4e50*/  UISETP.NE.AND UP0, UPT, UR17, UR28, UPT ;  /* 0x0000001c1100728c */ /* 0x000fe4000bf05270 */
[----:B------:R-:W-:Y:S01]  /*4e60*/  USHF.L.U32 UR28, UR5, 0x2, URZ ;  /* 0x00000002051c7899 */ /* 0x000fe2000800063f */
[----:B------:R-:W3:Y:S03]  /*4e70*/  LDS.64 R54, [0x31b0] ;  /* 0x0031b000ff367984 */ /* 0x000ee60000000a00 */
[----:B------:R-:W-:-:S13]  /*4e80*/  PLOP3.LUT P0, PT, PT, PT, UP0, 0x80, 0x0 ;  /* 0x000000000000781c */ /* 0x000fda0003f0f008 */
[----:B------:R-:W5:Y:S04]  /*4e90*/  @P0 LDS R92, [UR28+0x51e0] ;  /* 0x0051e01cff5c0984 */ /* 0x000f680008000800 */
[----:B------:R-:W0:Y:S01]  /*4ea0*/  @P0 LDS R91, [UR28+0x4de0] ;  /* 0x004de01cff5b0984 */ /* 0x000e220008000800 */
[----:B--2---:R-:W-:Y:S02]  /*4eb0*/  FADD.FTZ R90, R53, R49 ;  /* 0x00000031355a7221 */ /* 0x004fe40000010000 */
[----:B------:R-:W-:Y:S02]  /*4ec0*/  FADD.FTZ R49, R52, R48 ;  /* 0x0000003034317221 */ /* 0x000fe40000010000 */
[----:B------:R-:W-:Y:S02]  /*4ed0*/  FADD.FTZ R90, R51, R90 ;  /* 0x0000005a335a7221 */ /* 0x000fe40000010000 */
[----:B------:R-:W-:-:S02]  /*4ee0*/  FADD.FTZ R49, R50, R49 ;  /* 0x0000003132317221 */ /* 0x000fc40000010000 */
[----:B0--3--:R-:W-:Y:S02]  /*4ef0*/  FADD.FTZ R53, R90, R55 ;  /* 0x000000375a357221 */ /* 0x009fe40000010000 */
[----:B------:R-:W-:Y:S02]  /*4f00*/  FADD.FTZ R52, R49, R54 ;  /* 0x0000003631347221 */ /* 0x000fe40000010000 */
[----:B-----5:R-:W-:Y:S02]  /*4f10*/  @P0 FADD.FTZ R53, R53, R92 ;  /* 0x0000005c35350221 */ /* 0x020fe40000010000 */
[----:B------:R-:W-:-:S03]  /*4f20*/  @P0 FADD.FTZ R52, R52, R91 ;  /* 0x0000005b34340221 */ /* 0x000fc60000010000 */
[----:B------:R0:W-:Y:S04]  /*4f30*/  STS [UR28+0x51e0], R53 ;  /* 0x0051e035ff007988 */ /* 0x0001e8000800081c */
[----:B------:R0:W-:Y:S02]  /*4f40*/  STS [UR28+0x4de0], R52 ;  /* 0x004de034ff007988 */ /* 0x0001e4000800081c */
.L_x_1805:
[----:B------:R-:W-:Y:S05]  /*4f50*/  BSYNC B0 ;  /* 0x0000000000007941 */ /* 0x000fea0003800000 */
.L_x_1804:
[----:B------:R-:W-:Y:S02]  /*4f60*/  UIADD3 UR5, UR5, 0x1, URZ ;  /* 0x0000000105057890 */ /* 0x000fe4000fffe03f */
[----:B------:R-:W-:Y:S02]  /*4f70*/  ULDC UR28, c[0x0][0x16c] ;  /* 0x00005b00001c7ab9 */ /* 0x000fe40000000800 */
[----:B------:R-:W-:Y:S02]  /*4f80*/  UISETP.GE.AND UP0, UPT, UR5, UR28, UPT ;  /* 0x0000001c0500728c */ /* 0x000fe4000bf06270 */
[----:B------:R-:W-:-:S04]  /*4f90*/  UIADD3 UR6, UP1, UR6, 0x1, URZ ;  /* 0x0000000106067890 */ /* 0x000fc8000ff3e03f */
[----:B------:R-:W-:Y:S01]  /*4fa0*/  PLOP3.LUT P0, PT, PT, PT, UP0, 0x80, 0x0 ;  /* 0x000000000000781c */ /* 0x000fe20003f0f008 */
[----:B------:R-:W-:-:S12]  /*4fb0*/  UIADD3.X UR7, URZ, UR7, URZ, UP1, !UPT ;  /* 0x000000073f077290 */ /* 0x000fd80008ffe43f */
[----:B01--4-:R-:W-:Y:S01]  /*4fc0*/  @P0 CALL.REL.NOINC `(.L_x_1758) ;  /* 0x0000001000000944 */ /* 0x013fe20003c00000 */
[----:B------:R-:W-:Y:S05]  /*4fd0*/  BRA `(.L_x_1806) ;  /* 0xffffc4a000007947 */ /* 0x000fea000383ffff */
.L_x_1758:
        /* <DEDUP_REMOVED lines=18> */
[----:B------:R-:W-:Y:S01]  /*5100*/  FADD.FTZ R16, R85, R0 ;  /* 0x0000000055107221 */ /* 0x000fe20000010000 */
[----:B------:R-:W-:Y:S01]  /*5110*/  LEA R20, R84, R19, 0x1 ;  /* 0x0000001354147211 */ /* 0x000fe200078e08ff */
[----:B------:R-:W-:Y:S01]  /*5120*/  ULDC.64 UR38, c[0x0][0x2e0] ;  /* 0x0000b80000267ab9 */ /* 0x000fe20000000a00 */
[----:B------:R-:W-:Y:S01]  /*5130*/  F2FP.PACK_AB R28, R22, R25 ;  /* 0x00000019161c723e */ /* 0x000fe200000000ff */
[----:B------:R-:W-:Y:S01]  /*5140*/  UIADD3 UR29, UR29, UR32, URZ ;  /* 0x000000201d1d7290 */ /* 0x000fe2000fffe03f */
[----:B------:R-:W-:Y:S01]  /*5150*/  FADD.FTZ R21, R16, R3 ;  /* 0x0000000310157221 */ /* 0x000fe20000010000 */
[----:B------:R0:W-:Y:S01]  /*5160*/  STS.128 [R20.X16], R36 ;  /* 0x0000002414007388 */ /* 0x0001e2000000cc00 */
[----:B------:R-:W-:-:S02]  /*5170*/  UIMAD UR32, UR11, UR38, URZ ;  /* 0x000000260b2072a4 */ /* 0x000fc4000f8e023f */
[----:B------:R-:W-:Y:S01]  /*5180*/  UIMAD.WIDE.U32 UR28, UR10, UR38, UR28 ;  /* 0x000000260a1c72a5 */ /* 0x000fe2000f8e001c */
[----:B------:R1:W-:Y:S01]  /*5190*/  STS.128 [R20.X16+0x10], R28 ;  /* 0x0000101c14007388 */ /* 0x0003e2000000cc00 */
[----:B------:R-:W-:-:S06]  /*51a0*/  NOP ;  /* 0x0000000000007918 */ /* 0x000fcc0000000000 */
[----:B------:R-:W2:Y:S01]  /*51b0*/  LDS.128 R24, [R81.X16] ;  /* 0x0000000051187984 */ /* 0x000ea2000000cc00 */
[----:B------:R-:W-:Y:S02]  /*51c0*/  UIMAD UR32, UR10, UR39, UR32 ;  /* 0x000000270a2072a4 */ /* 0x000fe4000f8e0220 */
        /* <DEDUP_REMOVED lines=16> */
[----:B------:R-:W-:Y:S01]  /*52d0*/  UIMAD.WIDE.U32 UR6, UR30, UR32, UR6 ;  /* 0x000000201e0672a5 */ /* 0x000fe2000f8e0006 */
[----:B------:R-:W-:Y:S01]  /*52e0*/  MOV R19, UR28 ;  /* 0x0000001c00137c02 */ /* 0x000fe20008000f00 */
[----:B------:R-:W-:Y:S01]  /*52f0*/  UIMAD UR28, UR31, UR32, URZ ;  /* 0x000000201f1c72a4 */ /* 0x000fe2000f8e023f */
[----:B------:R-:W-:Y:S01]  /*5300*/  F2FP.PACK_AB R37, R13, R10 ;  /* 0x0000000a0d25723e */ /* 0x000fe200000000ff */
[----:B------:R-:W-:Y:S01]  /*5310*/  FADD.FTZ R4, R5, R4 ;  /* 0x0000000405047221 */ /* 0x000fe20000010000 */
[----:B------:R-:W-:Y:S01]  /*5320*/  F2FP.PACK_AB R36, R11, R8 ;  /* 0x000000080b24723e */ /* 0x000fe200000000ff */
[----:B------:R-:W-:Y:S01]  /*5330*/  IMAD.WIDE R18, R82, 0x10, R18 ;  /* 0x0000001052127825 */ /* 0x000fe200078e0212 */
[----:B------:R-:W-:-:S02]  /*5340*/  UIMAD UR28, UR30, UR33, UR28 ;  /* 0x000000211e1c72a4 */ /* 0x000fc4000f8e021c */
[----:B------:R-:W-:Y:S01]  /*5350*/  UIADD3 UR20, UP3, UR20, -0x1000, URZ ;  /* 0xfffff00014147890 */ /* 0x000fe2000ff7e03f */
[----:B------:R-:W-:Y:S01]  /*5360*/  FADD.FTZ R7, R4, R7 ;  /* 0x0000000704077221 */ /* 0x000fe20000010000 */
[----:B------:R-:W-:Y:S02]  /*5370*/  ULDC.64 UR32, c[0x0][0x300] ;  /* 0x0000c00000207ab9 */ /* 0x000fe40000000a00 */
[----:B------:R-:W-:Y:S01]  /*5380*/  UIADD3 UR7, UR7, UR28, URZ ;  /* 0x0000001c07077290 */ /* 0x000fe2000fffe03f */
[----:B------:R-:W-:Y:S01]  /*5390*/  FADD.FTZ R6, R7, R6 ;  /* 0x0000000607067221 */ /* 0x000fe20000010000 */
[----:B------:R-:W-:Y:S02]  /*53a0*/  UIMAD UR28, UR11, UR32, URZ ;  /* 0x000000200b1c72a4 */ /* 0x000fe4000f8e023f */
[----:B------:R-:W-:Y:S01]  /*53b0*/  UIMAD.WIDE.U32 UR6, UR10, UR32, UR6 ;  /* 0x000000200a0672a5 */ /* 0x000fe2000f8e0006 */
[----:B------:R-:W-:Y:S01]  /*53c0*/  FADD.FTZ R9, R6, R9 ;  /* 0x0000000906097221 */ /* 0x000fe20000010000 */
[----:B------:R-:W-:Y:S01]  /*53d0*/  UIMAD UR28, UR10, UR33, UR28 ;  /* 0x000000210a1c72a4 */ /* 0x000fe2000f8e021c */
[----:B--2---:R-:W-:Y:S02]  /*53e0*/  STG.E.128 [R18.64], R24 ;  /* 0x0000001812007986 */ /* 0x004fe4000c101d1a */
[----:B------:R-:W-:Y:S01]  /*53f0*/  ULDC.64 UR32, c[0x0][0x340] ;  /* 0x0000d00000207ab9 */ /* 0x000fe20000000a00 */
[----:B------:R-:W-:Y:S01]  /*5400*/  FADD.FTZ R8, R9, R8 ;  /* 0x0000000809087221 */ /* 0x000fe20000010000 */
[----:B------:R-:W-:Y:S01]  /*5410*/  UIADD3 UR28, UR7, UR28, URZ ;  /* 0x0000001c071c7290 */ /* 0x000fe2000fffe03f */
[----:B---3--:R-:W-:Y:S01]  /*5420*/  STG.E.128 [R18.64+0x200], R32 ;  /* 0x0002002012007986 */ /* 0x008fe2000c101d1a */
[----:B------:R-:W-:Y:S01]  /*5430*/  ULEA UR7, UP0, UR6, UR32, 0x1 ;  /* 0x0000002006077291 */ /* 0x000fe2000f80083f */
[----:B------:R-:W-:Y:S01]  /*5440*/  FADD.FTZ R11, R8, R11 ;  /* 0x0000000b080b7221 */ /* 0x000fe20000010000 */
[----:B------:R-:W-:Y:S01]  /*5450*/  UIADD3 UR18, UP4, UR18, -0x1000, URZ ;  /* 0xfffff00012127890 */ /* 0x000fe2000ff9e03f */
[----:B------:R-:W-:Y:S01]  /*5460*/  BAR.SYNC.DEFER_BLOCKING 0x0 ;  /* 0x0000000000007b1d */ /* 0x000fe20000010000 */
[----:B------:R-:W-:Y:S01]  /*5470*/  ULEA.HI.X UR6, UR6, UR33, UR28, 0x1, UP0 ;  /* 0x0000002106067291 */ /* 0x000fe200080f0c1c */
[----:B------:R-:W-:Y:S01]  /*5480*/  FADD.FTZ R10, R11, R10 ;  /* 0x0000000a0b0a7221 */ /* 0x000fe20000010000 */
[----:B------:R-:W-:Y:S01]  /*5490*/  MOV R2, UR7 ;  /* 0x0000000700027c02 */ /* 0x000fe20008000f00 */
[----:B------:R-:W-:-:S02]  /*54a0*/  UISETP.GT.AND UP0, UPT, UR17, 0x1, UPT ;  /* 0x000000011100788c */ /* 0x000fc4000bf04270 */
[----:B------:R-:W-:Y:S01]  /*54b0*/  FADD.FTZ R13, R10, R13 ;  /* 0x0000000d0a0d7221 */ /* 0x000fe20000010000 */
[----:B------:R-:W-:Y:S01]  /*54c0*/  MOV R3, UR6 ;  /* 0x0000000600037c02 */ /* 0x000fe20008000f00 */
[----:B------:R-:W-:Y:S02]  /*54d0*/  UIADD3 UR4, UR4, 0x1, URZ ;  /* 0x0000000104047890 */ /* 0x000fe4000fffe03f */
[----:B------:R-:W-:Y:S01]  /*54e0*/  PLOP3.LUT P0, PT, PT, PT, UP0, 0x80, 0x0 ;  /* 0x000000000000781c */ /* 0x000fe20003f0f008 */
[----:B------:R-:W-:Y:S01]  /*54f0*/  FADD.FTZ R12, R13, R12 ;  /* 0x0000000c0d0c7221 */ /* 0x000fe20000010000 */
[----:B------:R-:W-:Y:S01]  /*5500*/  UIADD3.X UR23, UR23, -0x1, URZ, UP1, !UPT ;  /* 0xffffffff17177890 */ /* 0x000fe20008ffe43f */
[----:B------:R-:W-:Y:S01]  /*5510*/  IMAD.WIDE R2, R82, 0x10, R2 ;  /* 0x0000001052027825 */ /* 0x000fe200078e0202 */
[----:B------:R-:W-:Y:S02]  /*5520*/  UIADD3.X UR24, UR24, -0x1, URZ, UP2, !UPT ;  /* 0xffffffff18187890 */ /* 0x000fe400097fe43f */
[----:B------:R-:W-:Y:S01]  /*5530*/  UIADD3.X UR21, UR21, -0x1, URZ, UP3, !UPT ;  /* 0xffffffff15157890 */ /* 0x000fe20009ffe43f */
[----:B------:R-:W-:Y:S01]  /*5540*/  FADD.FTZ R15, R12, R15 ;  /* 0x0000000f0c0f7221 */ /* 0x000fe20000010000 */
[----:B------:R-:W-:-:S02]  /*5550*/  UIADD3.X UR19, UR19, -0x1, URZ, UP4, !UPT ;  /* 0xffffffff13137890 */ /* 0x000fc4000a7fe43f */
[----:B------:R-:W-:Y:S01]  /*5560*/  UMOV UR17, UR5 ;  /* 0x0000000500117c82 */ /* 0x000fe20008000000 */
[----:B------:R-:W-:Y:S01]  /*5570*/  FADD.FTZ R14, R15, R14 ;  /* 0x0000000e0f0e7221 */ /* 0x000fe20000010000 */
[----:B------:R-:W-:Y:S03]  /*5580*/  STS.128 [R20.X16], R28 ;  /* 0x0000001c14007388 */ /* 0x000fe6000000cc00 */
[----:B------:R-:W-:Y:S01]  /*5590*/  FADD.FTZ R85, R14, R17 ;  /* 0x000000110e557221 */ /* 0x000fe20000010000 */
[----:B------:R-:W-:Y:S01]  /*55a0*/  STS.128 [R20.X16+0x10], R36 ;  /* 0x0000102414007388 */ /* 0x000fe2000000cc00 */
[----:B------:R-:W-:-:S06]  /*55b0*/  NOP ;  /* 0x0000000000007918 */ /* 0x000fcc0000000000 */
[----:B------:R-:W0:Y:S04]  /*55c0*/  LDS.128 R24, [R81.X16] ;  /* 0x0000000051187984 */ /* 0x000e28000000cc00 */
[----:B------:R-:W1:Y:S04]  /*55d0*/  LDS.128 R40, [R81.X16+0x200] ;  /* 0x0002000051287984 */ /* 0x000e68000000cc00 */
[----:B0-----:R0:W-:Y:S04]  /*55e0*/  STG.E.128 [R2.64], R24 ;  /* 0x0000001802007986 */ /* 0x0011e8000c101d1a */
[----:B-1----:R0:W-:Y:S02]  /*55f0*/  STG.E.128 [R2.64+0x200], R40 ;  /* 0x0002002802007986 */ /* 0x0021e4000c101d1a */
[----:B0-----:R-:W-:Y:S01]  /*5600*/  @!P0 CALL.REL.NOINC `(.L_x_1756) ;  /* 0x0000001000008944 */ /* 0x001fe20003c00000 */
[----:B------:R-:W-:Y:S05]  /*5610*/  BRA `(.L_x_1807) ;  /* 0xffffb47000007947 */ /* 0x000fea000383ffff */
.L_x_1756:
[----:B-1----:R-:W-:Y:S02]  /*5620*/  ISETP.NE.U32.AND P0, PT, RZ, c[0x0][0x328], PT ;  /* 0x0000ca00ff007a0c */ /* 0x002fe40003f05070 */
[----:B------:R-:W-:-:S02]  /*5630*/  ISETP.NE.U32.AND P2, PT, RZ, c[0x0][0x348], PT ;  /* 0x0000d200ff007a0c */ /* 0x000fc40003f45070 */
[----:B------:R-:W-:Y:S02]  /*5640*/  ISETP.NE.AND.EX P1, PT, RZ, c[0x0][0x32c], PT, P0 ;  /* 0x0000cb00ff007a0c */ /* 0x000fe40003f25300 */
        /* <DEDUP_REMOVED lines=26> */
[----:B------:R-:W-:Y:S01]  /*57f0*/  @!P1 FADD.FTZ R0, R3, R2 ;  /* 0x0000000203009221 */ /* 0x000fe20000010000 */
[----:B------:R-:W-:Y:S02]  /*5800*/  MOV R2, UR12 ;  /* 0x0000000c00027c02 */ /* 0x000fe40008000f00 */
[----:B------:R-:W-:Y:S01]  /*5810*/  MOV R3, UR13 ;  /* 0x0000000d00037c02 */ /* 0x000fe20008000f00 */
[----:B-1----:R-:W-:-:S05]  /*5820*/  @!P1 FADD.FTZ R4, R0, R5 ;  /* 0x0000000500049221 */ /* 0x002fca0000010000 */
[----:B------:R0:W-:Y:S02]  /*5830*/  RED.E.ADD.F32.FTZ.RN.STRONG.GPU [R2.64], R4 ;  /* 0x000000040200798e */ /* 0x0001e4000c10e79a */
.L_x_1809:
[----:B0-----:R-:W-:Y:S05]  /*5840*/  BSYNC B0 ;  /* 0x0000000000007941 */ /* 0x001fea0003800000 */
.L_x_1808:
        /* <DEDUP_REMOVED lines=30> */
[----:B------:R0:W-:Y:S01]  /*5a30*/  RED.E.ADD.F32.FTZ.RN.STRONG.GPU [R2.64], R4 ;  /* 0x000000040200798e */ /* 0x0001e2000c10e79a */
[----:B------:R-:W-:Y:S01]  /*5a40*/  HFMA2.MMA R11, -RZ, RZ, 0, 0 ;  /* 0x00000000ff0b7435 */ /* 0x000fe200000001ff */
[----:B------:R-:W-:Y:S05]  /*5a50*/  BRA `(.L_x_1812) ;  /* 0x0000001000007947 */ /* 0x000fea0003800000 */
.L_x_1811:
[----:B------:R-:W0:Y:S02]  /*5a60*/  S2R R11, SR_TID.X ;  /* 0x00000000000b7919 */ /* 0x000e240000002100 */
.L_x_1812:
[----:B0-----:R-:W-:Y:S05]  /*5a70*/  BSYNC B0 ;  /* 0x0000000000007941 */ /* 0x001fea0003800000 */
.L_x_1810:
[----:B------:R-:W-:-:S13]  /*5a80*/  ISETP.GE.AND P0, PT, R11, c[0x0][0x16c], PT ;  /* 0x00005b000b007a0c */ /* 0x000fda0003f06270 */
[----:B------:R-:W-:Y:S05]  /*5a90*/  @P0 EXIT ;  /* 0x000000000000094d */ /* 0x000fea0003800000 */
[----:B------:R-:W-:Y:S02]  /*5aa0*/  ULDC.64 UR6, c[0x0][0x2c8] ;  /* 0x0000b20000067ab9 */ /* 0x000fe40000000a00 */
[----:B------:R-:W-:Y:S02]  /*5ab0*/  ULDC.64 UR8, c[0x0][0x288] ;  /* 0x0000a20000087ab9 */ /* 0x000fe40000000a00 */
        /* <DEDUP_REMOVED lines=8> */
.L_x_1813:
        /* <DEDUP_REMOVED lines=30> */
.L_x_1763:
[----:B------:R-:W-:Y:S01]  /*5d20*/  HFMA2.MMA R144, -RZ, RZ, 0, 5.9604644775390625e-08 ;  /* 0x00000001ff907435 */ /* 0x000fe200000001ff */
[----:B------:R-:W-:Y:S02]  /*5d30*/  MOV R143, R54 ;  /* 0x00000036008f7202 */ /* 0x000fe40000000f00 */
[----:B------:R-:W-:Y:S02]  /*5d40*/  MOV R55, RZ ;  /* 0x000000ff00377202 */ /* 0x000fe40000000f00 */
[----:B------:R-:W-:-:S02]  /*5d50*/  MOV R146, 0xffffffff ;  /* 0xffffffff00927802 */ /* 0x000fc40000000f00 */
[----:B------:R-:W-:Y:S02]  /*5d60*/  MOV R48, 0x5d80 ;  /* 0x00005d8000307802 */ /* 0x000fe40000000f00 */
[----:B-1---5:R-:W-:Y:S05]  /*5d70*/  CALL.REL.NOINC `($__internal_74_$__cuda_sm70_shflsync_up) ;  /* 0x00000ed000007944 */ /* 0x022fea0003c00000 */
[----:B-1----:R-:W-:Y:S01]  /*5d80*/  MOV R53, R144 ;  /* 0x0000009000357202 */ /* 0x002fe20000000f00 */
[----:B0-----:R-:W-:Y:S05]  /*5d90*/  BRA `(.L_x_1814) ;  /* 0xffffc5f000007947 */ /* 0x001fea000383ffff */
.L_x_1764:
[----:B------:R-:W-:Y:S01]  /*5da0*/  HFMA2.MMA R144, -RZ, RZ, 0, 5.9604644775390625e-08 ;  /* 0x00000001ff907435 */ /* 0x000fe200000001ff */
[----:B------:R-:W-:Y:S02]  /*5db0*/  MOV R143, R51 ;  /* 0x00000033008f7202 */ /* 0x000fe40000000f00 */
[----:B------:R-:W-:Y:S02]  /*5dc0*/  MOV R55, RZ ;  /* 0x000000ff00377202 */ /* 0x000fe40000000f00 */
[----:B------:R-:W-:Y:S02]  /*5dd0*/  MOV R146, 0xffffffff ;  /* 0xffffffff00927802 */ /* 0x000fe40000000f00 */
[----:B------:R-:W-:Y:S02]  /*5de0*/  MOV R48, 0x5e00 ;  /* 0x00005e0000307802 */ /* 0x000fe40000000f00 */
[----:B012--5:R-:W-:Y:S05]  /*5df0*/  CALL.REL.NOINC `($__internal_74_$__cuda_sm70_shflsync_up) ;  /* 0x00000e5000007944 */ /* 0x027fea0003c00000 */
[----:B------:R-:W-:Y:S01]  /*5e00*/  FMUL.FTZ R53, R54, R53 ;  /* 0x0000003536357220 */ /* 0x000fe20000410000 */
        /* <DEDUP_REMOVED lines=9> */
[----:B------:R-:W-:Y:S05]  /*5ea0*/  CALL.REL.NOINC `($__internal_74_$__cuda_sm70_shflsync_up) ;  /* 0x00000da000007944 */ /* 0x000fea0003c00000 */
[----:B-1----:R-:W-:Y:S01]  /*5eb0*/  MOV R50, R144 ;  /* 0x0000009000327202 */ /* 0x002fe20000000f00 */
[----:B------:R-:W-:Y:S01]  /*5ec0*/  HFMA2.MMA R144, -RZ, RZ, 0, 1.1920928955078125e-07 ;  /* 0x00000002ff907435 */ /* 0x000fe200000001ff */
[----:B0-----:R-:W-:-:S02]  /*5ed0*/  MOV R143, R51 ;  /* 0x00000033008f7202 */ /* 0x001fc40000000f00 */
[----:B------:R-:W-:Y:S02]  /*5ee0*/  MOV R55, RZ ;  /* 0x000000ff00377202 */ /* 0x000fe40000000f00 */
[----:B------:R-:W-:Y:S02]  /*5ef0*/  MOV R146, 0xffffffff ;  /* 0xffffffff00927802 */ /* 0x000fe40000000f00 */
[----:B------:R-:W-:Y:S02]  /*5f00*/  MOV R48, 0x5f20 ;  /* 0x00005f2000307802 */ /* 0x000fe40000000f00 */
[----:B------:R-:W-:Y:S05]  /*5f10*/  CALL.REL.NOINC `($__internal_74_$__cuda_sm70_shflsync_up) ;  /* 0x00000d3000007944 */ /* 0x000fea0003c00000 */
        /* <DEDUP_REMOVED lines=8> */
[----:B------:R-:W-:Y:S05]  /*5fa0*/  CALL.REL.NOINC `($__internal_74_$__cuda_sm70_shflsync_up) ;  /* 0x00000ca000007944 */ /* 0x000fea0003c00000 */
[----:B-1----:R-:W-:Y:S01]  /*5fb0*/  MOV R50, R144 ;  /* 0x0000009000327202 */ /* 0x002fe20000000f00 */
[----:B------:R-:W-:Y:S01]  /*5fc0*/  HFMA2.MMA R144, -RZ, RZ, 0, 2.384185791015625e-07 ;  /* 0x00000004ff907435 */ /* 0x000fe200000001ff */
[----:B0-----:R-:W-:Y:S02]  /*5fd0*/  MOV R143, R51 ;  /* 0x00000033008f7202 */ /* 0x001fe40000000f00 */
[----:B------:R-:W-:Y:S02]  /*5fe0*/  MOV R55, RZ ;  /* 0x000000ff00377202 */ /* 0x000fe40000000f00 */
[----:B------:R-:W-:Y:S02]  /*5ff0*/  MOV R146, 0xffffffff ;  /* 0xffffffff00927802 */ /* 0x000fe40000000f00 */
[----:B------:R-:W-:Y:S02]  /*6000*/  MOV R48, 0x6020 ;  /* 0x0000602000307802 */ /* 0x000fe40000000f00 */
[----:B------:R-:W-:Y:S05]  /*6010*/  CALL.REL.NOINC `($__internal_74_$__cuda_sm70_shflsync_up) ;  /* 0x00000c3000007944 */ /* 0x000fea0003c00000 */
        /* <DEDUP_REMOVED lines=8> */
[----:B------:R-:W-:Y:S05]  /*60a0*/  CALL.REL.NOINC `($__internal_74_$__cuda_sm70_shflsync_up) ;  /* 0x00000ba000007944 */ /* 0x000fea0003c00000 */
[----:B-1----:R-:W-:Y:S01]  /*60b0*/  MOV R50, R144 ;  /* 0x0000009000327202 */ /* 0x002fe20000000f00 */
[----:B------:R-:W-:Y:S01]  /*60c0*/  HFMA2.MMA R144, -RZ, RZ, 0, 4.76837158203125e-07 ;  /* 0x00000008ff907435 */ /* 0x000fe200000001ff */
        /* <DEDUP_REMOVED lines=10> */
[----:B------:R-:W-:Y:S01]  /*6170*/  HFMA2.MMA R144, -RZ, RZ, 0, 9.5367431640625e-07 ;  /* 0x00000010ff907435 */ /* 0x000fe200000001ff */
[----:B------:R-:W-:-:S03]  /*6180*/  @P0 FMUL.FTZ R53, R50, R53 ;  /* 0x0000003532350220 */ /* 0x000fc60000410000 */
[----:B------:R-:W-:Y:S02]  /*6190*/  MOV R50, R51 ;  /* 0x0000003300327202 */ /* 0x000fe40000000f00 */
[-C--:B------:R-:W-:Y:S02]  /*61a0*/  MOV R52, R53.reuse ;  /* 0x0000003500347202 */ /* 0x080fe40000000f00 */
[----:B------:R-:W-:Y:S02]  /*61b0*/  MOV R143, R53 ;  /* 0x00000035008f7202 */ /* 0x000fe40000000f00 */
[----:B------:R-:W-:Y:S05]  /*61c0*/  CALL.REL.NOINC `($__internal_74_$__cuda_sm70_shflsync_up) ;  /* 0x00000a8000007944 */ /* 0x000fea0003c00000 */
[----:B-1----:R-:W-:Y:S01]  /*61d0*/  MOV R53, R144 ;  /* 0x0000009000357202 */ /* 0x002fe20000000f00 */
[----:B------:R-:W-:Y:S01]  /*61e0*/  HFMA2.MMA R144, -RZ, RZ, 0, 9.5367431640625e-07 ;  /* 0x00000010ff907435 */ /* 0x000fe200000001ff */
[----:B0-----:R-:W-:Y:S02]  /*61f0*/  MOV R143, R51 ;  /* 0x00000033008f7202 */ /* 0x001fe40000000f00 */
[----:B------:R-:W-:Y:S02]  /*6200*/  MOV R55, RZ ;  /* 0x000000ff00377202 */ /* 0x000fe40000000f00 */
[----:B------:R-:W-:-:S02]  /*6210*/  MOV R146, 0xffffffff ;  /* 0xffffffff00927802 */ /* 0x000fc40000000f00 */
[----:B------:R-:W-:Y:S02]  /*6220*/  MOV R48, 0x6240 ;  /* 0x0000624000307802 */ /* 0x000fe40000000f00 */
[----:B------:R-:W-:Y:S05]  /*6230*/  CALL.REL.NOINC `($__internal_74_$__cuda_sm70_shflsync_up) ;  /* 0x00000a1000007944 */ /* 0x000fea0003c00000 */
[----:B-1----:R-:W-:Y:S01]  /*6240*/  MOV R48, R144 ;  /* 0x0000009000307202 */ /* 0x002fe20000000f00 */
[----:B0-----:R-:W-:Y:S05]  /*6250*/  BRA `(.L_x_1815) ;  /* 0xffffc2b000007947 */ /* 0x001fea000383ffff */
.L_x_1767:
[----:B------:R-:W-:Y:S01]  /*6260*/  HFMA2.MMA R144, -RZ, RZ, 0, 5.9604644775390625e-08 ;  /* 0x00000001ff907435 */ /* 0x000fe200000001ff */
[----:B0-----:R-:W-:Y:S02]  /*6270*/  MOV R55, RZ ;  /* 0x000000ff00377202 */ /* 0x001fe40000000f00 */
[----:B------:R-:W-:Y:S02]  /*6280*/  MOV R146, 0xffffffff ;  /* 0xffffffff00927802 */ /* 0x000fe40000000f00 */
[----:B------:R-:W-:Y:S02]  /*6290*/  MOV R48, 0x62b0 ;  /* 0x000062b000307802 */ /* 0x000fe40000000f00 */
[----:B-1---5:R-:W-:Y:S05]  /*62a0*/  CALL.REL.NOINC `($__internal_74_$__cuda_sm70_shflsync_up) ;  /* 0x000009a000007944 */ /* 0x022fea0003c00000 */
[----:B-1----:R-:W-:Y:S01]  /*62b0*/  MOV R50, R144 ;  /* 0x0000009000327202 */ /* 0x002fe20000000f00 */
[----:B------:R-:W-:Y:S01]  /*62c0*/  HFMA2.MMA R144, -RZ, RZ, 0, 5.9604644775390625e-08 ;  /* 0x00000001ff907435 */ /* 0x000fe200000001ff */
[----:B0-----:R-:W-:Y:S02]  /*62d0*/  MOV R143, R145 ;  /* 0x00000091008f7202 */ /* 0x001fe40000000f00 */
[----:B------:R-:W-:-:S02]  /*62e0*/  MOV R55, RZ ;  /* 0x000000ff00377202 */ /* 0x000fc40000000f00 */
[----:B------:R-:W-:Y:S02]  /*62f0*/  MOV R146, 0xffffffff ;  /* 0xffffffff00927802 */ /* 0x000fe40000000f00 */
[----:B------:R-:W-:Y:S02]  /*6300*/  MOV R48, 0x6320 ;  /* 0x0000632000307802 */ /* 0x000fe40000000f00 */
[----:B------:R-:W-:Y:S05]  /*6310*/  CALL.REL.NOINC `($__internal_74_$__cuda_sm70_shflsync_up) ;  /* 0x0000093000007944 */ /* 0x000fea0003c00000 */
[----:B------:R-:W-:Y:S01]  /*6320*/  HFMA2.MMA R54, -RZ, RZ, 0, 0 ;  /* 0x00000000ff367435 */ /* 0x000fe200000001ff */
[----:B0-----:R-:W-:Y:S02]  /*6330*/  MOV R143, R50 ;  /* 0x00000032008f7202 */ /* 0x001fe40000000f00 */
[----:B------:R-:W-:Y:S02]  /*6340*/  MOV R53, R90 ;  /* 0x0000005a00357202 */ /* 0x000fe40000000f00 */
[----:B------:R-:W-:Y:S02]  /*6350*/  MOV R55, 0x1f ;  /* 0x0000001f00377802 */ /* 0x000fe40000000f00 */
[----:B------:R-:W-:Y:S02]  /*6360*/  MOV R52, 0xffffffff ;  /* 0xffffffff00347802 */ /* 0x000fe40000000f00 */
[----:B------:R-:W-:-:S02]  /*6370*/  MOV R50, 0x6390 ;  /* 0x0000639000327802 */ /* 0x000fc40000000f00 */
[----:B-1----:R-:W-:Y:S05]  /*6380*/  CALL.REL.NOINC `($__internal_73_$__cuda_sm70_shflsync_idx_p) ;  /* 0x0000088000007944 */ /* 0x002fea0003c00000 */
[----:B0-----:R-:W-:Y:S01]  /*6390*/  HFMA2.MMA R54, -RZ, RZ, 0, 0 ;  /* 0x00000000ff367435 */ /* 0x001fe200000001ff */
[----:B-1----:R-:W-:-:S02]  /*63a0*/  MOV R90, R52 ;  /* 0x00000034005a7202 */ /* 0x002fc40000000f00 */
[----:B------:R-:W-:Y:S02]  /*63b0*/  MOV R53, R91 ;  /* 0x0000005b00357202 */ /* 0x000fe40000000f00 */
[----:B------:R-:W-:Y:S02]  /*63c0*/  MOV R55, 0x1f ;  /* 0x0000001f00377802 */ /* 0x000fe40000000f00 */
[----:B------:R-:W-:Y:S02]  /*63d0*/  MOV R52, 0xffffffff ;  /* 0xffffffff00347802 */ /* 0x000fe40000000f00 */
[----:B------:R-:W-:Y:S02]  /*63e0*/  MOV R50, 0x6400 ;  /* 0x0000640000327802 */ /* 0x000fe40000000f00 */
[----:B------:R-:W-:Y:S05]  /*63f0*/  CALL.REL.NOINC `($__internal_73_$__cuda_sm70_shflsync_idx_p) ;  /* 0x0000081000007944 */ /* 0x000fea0003c00000 */
[----:B01----:R-:W-:Y:S01]  /*6400*/  MOV R53, R52 ;  /* 0x0000003400357202 */ /* 0x003fe20000000f00 */
[----:B------:R-:W-:Y:S05]  /*6410*/  BRA `(.L_x_1816) ;  /* 0xffffc27000007947 */ /* 0x000fea000383ffff */
.L_x_1770:
[----:B------:R-:W-:Y:S01]  /*6420*/  HFMA2.MMA R147, -RZ, RZ, 0, 5.9604644775390625e-08 ;  /* 0x00000001ff937435 */ /* 0x000fe200000001ff */
[----:B------:R-:W-:Y:S02]  /*6430*/  MOV R54, R90 ;  /* 0x0000005a00367202 */ /* 0x000fe40000000f00 */
[----:B------:R-:W-:-:S02]  /*6440*/  MOV R142, 0x1f ;  /* 0x0000001f008e7802 */ /* 0x000fc40000000f00 */
[----:B------:R-:W-:Y:S02]  /*6450*/  MOV R149, 0xffffffff ;  /* 0xffffffff00957802 */ /* 0x000fe40000000f00 */
[----:B------:R-:W-:Y:S02]  /*6460*/  MOV R50, 0x6480 ;  /* 0x0000648000327802 */ /* 0x000fe40000000f00 */
[----:B------:R-:W-:Y:S05]  /*6470*/  CALL.REL.NOINC `($__internal_72_$__cuda_sm70_shflsync_down) ;  /* 0x0000075000007944 */ /* 0x000fea0003c00000 */
[----:B-1----:R-:W-:Y:S01]  /*6480*/  MOV R55, R142 ;  /* 0x0000008e00377202 */ /* 0x002fe20000000f00 */
[----:B0-----:R-:W-:Y:S05]  /*6490*/  BRA `(.L_x_1817) ;  /* 0xffffc90000007947 */ /* 0x001fea000383ffff */
.L_x_1771:
[----:B------:R-:W-:Y:S01]  /*64a0*/  HFMA2.MMA R147, -RZ, RZ, 0, 5.9604644775390625e-08 ;  /* 0x00000001ff937435 */ /* 0x000fe200000001ff */
[----:B------:R-:W-:Y:S02]  /*64b0*/  MOV R54, R53 ;  /* 0x0000003500367202 */ /* 0x000fe40000000f00 */
[----:B------:R-:W-:Y:S02]  /*64c0*/  MOV R142, 0x1f ;  /* 0x0000001f008e7802 */ /* 0x000fe40000000f00 */
[----:B------:R-:W-:Y:S02]  /*64d0*/  MOV R149, 0xffffffff ;  /* 0xffffffff00957802 */ /* 0x000fe40000000f00 */
[----:B------:R-:W-:-:S02]  /*64e0*/  MOV R50, 0x6500 ;  /* 0x0000650000327802 */ /* 0x000fc40000000f00 */
[----:B01----:R-:W-:Y:S05]  /*64f0*/  CALL.REL.NOINC `($__internal_72_$__cuda_sm70_shflsync_down) ;  /* 0x000006d000007944 */ /* 0x003fea0003c00000 */
        /* <DEDUP_REMOVED lines=9> */
[----:B------:R-:W-:Y:S05]  /*6590*/  CALL.REL.NOINC `($__internal_72_$__cuda_sm70_shflsync_down) ;  /* 0x0000063000007944 */ /* 0x000fea0003c00000 */
[----:B0-----:R-:W-:Y:S01]  /*65a0*/  HFMA2.MMA R147, -RZ, RZ, 0, 1.1920928955078125e-07 ;  /* 0x00000002ff937435 */ /* 0x001fe200000001ff */
[----:B-1----:R-:W-:Y:S02]  /*65b0*/  MOV R52, R142 ;  /* 0x0000008e00347202 */ /* 0x002fe40000000f00 */
[----:B------:R-:W-:-:S02]  /*65c0*/  MOV R54, R53 ;  /* 0x0000003500367202 */ /* 0x000fc40000000f00 */
[----:B------:R-:W-:Y:S02]  /*65d0*/  MOV R142, 0x1f ;  /* 0x0000001f008e7802 */ /* 0x000fe40000000f00 */
[----:B------:R-:W-:Y:S02]  /*65e0*/  MOV R149, 0xffffffff ;  /* 0xffffffff00957802 */ /* 0x000fe40000000f00 */
[----:B------:R-:W-:Y:S02]  /*65f0*/  MOV R50, 0x6610 ;  /* 0x0000661000327802 */ /* 0x000fe40000000f00 */
[----:B------:R-:W-:Y:S05]  /*6600*/  CALL.REL.NOINC `($__internal_72_$__cuda_sm70_shflsync_down) ;  /* 0x000005c000007944 */ /* 0x000fea0003c00000 */
[----:B-1----:R-:W-:Y:S01]  /*6610*/  @!P3 FFMA.FTZ R53, R55, R142, R53 ;  /* 0x0000008e3735b223 */ /* 0x002fe20000010035 */
[----:B0-----:R-:W-:Y:S01]  /*6620*/  HFMA2.MMA R147, -RZ, RZ, 0, 2.384185791015625e-07 ;  /* 0x00000004ff937435 */ /* 0x001fe200000001ff */
[----:B------:R-:W-:Y:S01]  /*6630*/  @!P3 FMUL.FTZ R55, R52, R55 ;  /* 0x000000373437b220 */ /* 0x000fe20000410000 */
[----:B------:R-:W-:Y:S02]  /*6640*/  MOV R142, 0x1f ;  /* 0x0000001f008e7802 */ /* 0x000fe40000000f00 */
[----:B------:R-:W-:Y:S02]  /*6650*/  MOV R149, 0xffffffff ;  /* 0xffffffff00957802 */ /* 0x000fe40000000f00 */
[----:B------:R-:W-:-:S02]  /*6660*/  MOV R54, R55 ;  /* 0x0000003700367202 */ /* 0x000fc40000000f00 */
[----:B------:R-:W-:Y:S02]  /*6670*/  MOV R50, 0x6690 ;  /* 0x0000669000327802 */ /* 0x000fe40000000f00 */
[----:B------:R-:W-:Y:S05]  /*6680*/  CALL.REL.NOINC `($__internal_72_$__cuda_sm70_shflsync_down) ;  /* 0x0000054000007944 */ /* 0x000fea0003c00000 */
[----:B0-----:R-:W-:Y:S01]  /*6690*/  HFMA2.MMA R147, -RZ, RZ, 0, 2.384185791015625e-07 ;  /* 0x00000004ff937435 */ /* 0x001fe200000001ff */
[----:B-1----:R-:W-:Y:S02]  /*66a0*/  MOV R52, R142 ;  /* 0x0000008e00347202 */ /* 0x002fe40000000f00 */
[----:B------:R-:W-:Y:S02]  /*66b0*/  MOV R54, R53 ;  /* 0x0000003500367202 */ /* 0x000fe40000000f00 */
[----:B------:R-:W-:Y:S02]  /*66c0*/  MOV R142, 0x1f ;  /* 0x0000001f008e7802 */ /* 0x000fe40000000f00 */
[----:B------:R-:W-:Y:S02]  /*66d0*/  MOV R149, 0xffffffff ;  /* 0xffffffff00957802 */ /* 0x000fe40000000f00 */
[----:B------:R-:W-:Y:S02]  /*66e0*/  MOV R50, 0x6700 ;  /* 0x0000670000327802 */ /* 0x000fe40000000f00 */
[----:B------:R-:W-:Y:S05]  /*66f0*/  CALL.REL.NOINC `($__internal_72_$__cuda_sm70_shflsync_down) ;  /* 0x000004d000007944 */ /* 0x000fea0003c00000 */
[----:B-1----:R-:W-:Y:S01]  /*6700*/  @!P2 FFMA.FTZ R53, R55, R142, R53 ;  /* 0x0000008e3735a223 */ /* 0x002fe20000010035 */
[----:B0-----:R-:W-:Y:S01]  /*6710*/  HFMA2.MMA R147, -RZ, RZ, 0, 4.76837158203125e-07 ;  /* 0x00000008ff937435 */ /* 0x001fe200000001ff */
[----:B------:R-:W-:Y:S01]  /*6720*/  @!P2 FMUL.FTZ R55, R52, R55 ;  /* 0x000000373437a220 */ /* 0x000fe20000410000 */
[----:B------:R-:W-:-:S02]  /*6730*/  MOV R142, 0x1f ;  /* 0x0000001f008e7802 */ /* 0x000fc40000000f00 */
[----:B------:R-:W-:Y:S02]  /*6740*/  MOV R149, 0xffffffff ;  /* 0xffffffff00957802 */ /* 0x000fe40000000f00 */
[----:B------:R-:W-:Y:S02]  /*6750*/  MOV R54, R55 ;  /* 0x0000003700367202 */ /* 0x000fe40000000f00 */
[----:B------:R-:W-:Y:S02]  /*6760*/  MOV R50, 0x6780 ;  /* 0x0000678000327802 */ /* 0x000fe40000000f00 */
[----:B------:R-:W-:Y:S05]  /*6770*/  CALL.REL.NOINC `($__internal_72_$__cuda_sm70_shflsync_down) ;  /* 0x0000045000007944 */ /* 0x000fea0003c00000 */
[----:B0-----:R-:W-:Y:S01]  /*6780*/  HFMA2.MMA R147, -RZ, RZ, 0, 4.76837158203125e-07 ;  /* 0x00000008ff937435 */ /* 0x001fe200000001ff */
[----:B-1----:R-:W-:Y:S02]  /*6790*/  MOV R52, R142 ;  /* 0x0000008e00347202 */ /* 0x002fe40000000f00 */
[----:B------:R-:W-:Y:S02]  /*67a0*/  MOV R54, R53 ;  /* 0x0000003500367202 */ /* 0x000fe40000000f00 */
[----:B------:R-:W-:Y:S02]  /*67b0*/  MOV R142, 0x1f ;  /* 0x0000001f008e7802 */ /* 0x000fe40000000f00 */
[----:B------:R-:W-:-:S02]  /*67c0*/  MOV R149, 0xffffffff ;  /* 0xffffffff00957802 */ /* 0x000fc40000000f00 */
[----:B------:R-:W-:Y:S02]  /*67d0*/  MOV R50, 0x67f0 ;  /* 0x000067f000327802 */ /* 0x000fe40000000f00 */
[----:B------:R-:W-:Y:S05]  /*67e0*/  CALL.REL.NOINC `($__internal_72_$__cuda_sm70_shflsync_down) ;  /* 0x000003e000007944 */ /* 0x000fea0003c00000 */
[----:B-1----:R-:W-:Y:S01]  /*67f0*/  @!P1 FFMA.FTZ R53, R55, R142, R53 ;  /* 0x0000008e37359223 */ /* 0x002fe20000010035 */
[----:B0-----:R-:W-:Y:S01]  /*6800*/  HFMA2.MMA R147, -RZ, RZ, 0, 9.5367431640625e-07 ;  /* 0x00000010ff937435 */ /* 0x001fe200000001ff */
[----:B------:R-:W-:Y:S01]  /*6810*/  @!P1 FMUL.FTZ R55, R52, R55 ;  /* 0x0000003734379220 */ /* 0x000fe20000410000 */
[----:B------:R-:W-:Y:S01]  /*6820*/  HFMA2.MMA R142, -RZ, RZ, 0, 1.847743988037109375e-06 ;  /* 0x0000001fff8e7435 */ /* 0x000fe200000001ff */
[----:B------:R-:W-:Y:S02]  /*6830*/  MOV R149, 0xffffffff ;  /* 0xffffffff00957802 */ /* 0x000fe40000000f00 */
[----:B------:R-:W-:Y:S02]  /*6840*/  MOV R91, R53 ;  /* 0x00000035005b7202 */ /* 0x000fe40000000f00 */
[----:B------:R-:W-:Y:S02]  /*6850*/  MOV R145, R55 ;  /* 0x0000003700917202 */ /* 0x000fe40000000f00 */
[----:B------:R-:W-:-:S02]  /*6860*/  MOV R50, 0x6890 ;  /* 0x0000689000327802 */ /* 0x000fc40000000f00 */
[----:B------:R-:W-:Y:S02]  /*6870*/  MOV R54, R145 ;  /* 0x0000009100367202 */ /* 0x000fe40000000f00 */
[----:B------:R-:W-:Y:S05]  /*6880*/  CALL.REL.NOINC `($__internal_72_$__cuda_sm70_shflsync_down) ;  /* 0x0000034000007944 */ /* 0x000fea0003c00000 */
[----:B0-----:R-:W-:Y:S01]  /*6890*/  HFMA2.MMA R147, -RZ, RZ, 0, 9.5367431640625e-07 ;  /* 0x00000010ff937435 */ /* 0x001fe200000001ff */
[----:B-1----:R-:W-:Y:S02]  /*68a0*/  MOV R52, R142 ;  /* 0x0000008e00347202 */ /* 0x002fe40000000f00 */
[----:B------:R-:W-:Y:S02]  /*68b0*/  MOV R54, R91 ;  /* 0x0000005b00367202 */ /* 0x000fe40000000f00 */
[----:B------:R-:W-:Y:S02]  /*68c0*/  MOV R142, 0x1f ;  /* 0x0000001f008e7802 */ /* 0x000fe40000000f00 */
[----:B------:R-:W-:Y:S02]  /*68d0*/  MOV R149, 0xffffffff ;  /* 0xffffffff00957802 */ /* 0x000fe40000000f00 */
[----:B------:R-:W-:Y:S02]  /*68e0*/  MOV R50, 0x6900 ;  /* 0x0000690000327802 */ /* 0x000fe40000000f00 */
[----:B------:R-:W-:Y:S05]  /*68f0*/  CALL.REL.NOINC `($__internal_72_$__cuda_sm70_shflsync_down) ;  /* 0x000002d000007944 */ /* 0x000fea0003c00000 */
[----:B-1----:R-:W-:Y:S01]  /*6900*/  @!P0 FFMA.FTZ R91, R145, R142, R91 ;  /* 0x0000008e915b8223 */ /* 0x002fe2000001005b */
[----:B0-----:R-:W-:Y:S01]  /*6910*/  HFMA2.MMA R54, -RZ, RZ, 0, 0 ;  /* 0x00000000ff367435 */ /* 0x001fe200000001ff */
[----:B------:R-:W-:Y:S01]  /*6920*/  @!P0 FMUL.FTZ R145, R52, R145 ;  /* 0x0000009134918220 */ /* 0x000fe20000410000 */
[----:B------:R-:W-:-:S02]  /*6930*/  MOV R55, 0x1f ;  /* 0x0000001f00377802 */ /* 0x000fc40000000f00 */
[----:B------:R-:W-:Y:S02]  /*6940*/  MOV R52, 0xffffffff ;  /* 0xffffffff00347802 */ /* 0x000fe40000000f00 */
[----:B------:R-:W-:Y:S02]  /*6950*/  MOV R53, R145 ;  /* 0x0000009100357202 */ /* 0x000fe40000000f00 */
[----:B------:R-:W-:Y:S02]  /*6960*/  MOV R50, 0x6980 ;  /* 0x0000698000327802 */ /* 0x000fe40000000f00 */
[----:B------:R-:W-:Y:S05]  /*6970*/  CALL.REL.NOINC `($__internal_73_$__cuda_sm70_shflsync_idx_p) ;  /* 0x0000029000007944 */ /* 0x000fea0003c00000 */
[----:B0-----:R-:W-:Y:S01]  /*6980*/  HFMA2.MMA R54, -RZ, RZ, 0, 0 ;  /* 0x00000000ff367435 */ /* 0x001fe200000001ff */
[----:B-1----:R-:W-:Y:S02]  /*6990*/  MOV R143, R52 ;  /* 0x00000034008f7202 */ /* 0x002fe40000000f00 */
[----:B------:R-:W-:Y:S02]  /*69a0*/  MOV R53, R91 ;  /* 0x0000005b00357202 */ /* 0x000fe40000000f00 */
[----:B------:R-:W-:Y:S02]  /*69b0*/  MOV R55, 0x1f ;  /* 0x0000001f00377802 */ /* 0x000fe40000000f00 */
[----:B------:R-:W-:-:S02]  /*69c0*/  MOV R52, 0xffffffff ;  /* 0xffffffff00347802 */ /* 0x000fc40000000f00 */
[----:B------:R-:W-:Y:S02]  /*69d0*/  MOV R50, 0x69f0 ;  /* 0x000069f000327802 */ /* 0x000fe40000000f00 */
[----:B------:R-:W-:Y:S05]  /*69e0*/  CALL.REL.NOINC `($__internal_73_$__cuda_sm70_shflsync_idx_p) ;  /* 0x0000022000007944 */ /* 0x000fea0003c00000 */
[----:B------:R-:W-:Y:S01]  /*69f0*/  HFMA2.MMA R147, -RZ, RZ, 0, 5.9604644775390625e-08 ;  /* 0x00000001ff937435 */ /* 0x000fe200000001ff */
[----:B-1----:R-:W-:Y:S02]  /*6a00*/  MOV R128, R52 ;  /* 0x0000003400807202 */ /* 0x002fe40000000f00 */
[----:B0-----:R-:W-:Y:S02]  /*6a10*/  MOV R54, R145 ;  /* 0x0000009100367202 */ /* 0x001fe40000000f00 */
[----:B------:R-:W-:Y:S02]  /*6a20*/  MOV R142, 0x1f ;  /* 0x0000001f008e7802 */ /* 0x000fe40000000f00 */
[----:B------:R-:W-:Y:S02]  /*6a30*/  MOV R149, 0xffffffff ;  /* 0xffffffff00957802 */ /* 0x000fe40000000f00 */
[----:B------:R-:W-:Y:S02]  /*6a40*/  MOV R50, 0x6a60 ;  /* 0x00006a6000327802 */ /* 0x000fe40000000f00 */
[----:B------:R-:W-:Y:S05]  /*6a50*/  CALL.REL.NOINC `($__internal_72_$__cuda_sm70_shflsync_down) ;  /* 0x0000017000007944 */ /* 0x000fea0003c00000 */
[----:B0-----:R-:W-:Y:S01]  /*6a60*/  HFMA2.MMA R147, -RZ, RZ, 0, 5.9604644775390625e-08 ;  /* 0x00000001ff937435 */ /* 0x001fe200000001ff */
[----:B-1----:R-:W-:-:S02]  /*6a70*/  MOV R52, R142 ;  /* 0x0000008e00347202 */ /* 0x002fc40000000f00 */
[----:B------:R-:W-:Y:S02]  /*6a80*/  MOV R54, R91 ;  /* 0x0000005b00367202 */ /* 0x000fe40000000f00 */
[----:B------:R-:W-:Y:S02]  /*6a90*/  MOV R142, 0x1f ;  /* 0x0000001f008e7802 */ /* 0x000fe40000000f00 */
[----:B------:R-:W-:Y:S02]  /*6aa0*/  MOV R149, 0xffffffff ;  /* 0xffffffff00957802 */ /* 0x000fe40000000f00 */
[----:B------:R-:W-:Y:S02]  /*6ab0*/  MOV R50, 0x6ad0 ;  /* 0x00006ad000327802 */ /* 0x000fe40000000f00 */
[----:B------:R-:W-:Y:S05]  /*6ac0*/  CALL.REL.NOINC `($__internal_72_$__cuda_sm70_shflsync_down) ;  /* 0x0000010000007944 */ /* 0x000fea0003c00000 */
[----:B0-----:R-:W-:Y:S01]  /*6ad0*/  HFMA2.MMA R54, -RZ, RZ, 0, 0 ;  /* 0x00000000ff367435 */ /* 0x001fe200000001ff */
[----:B------:R-:W-:Y:S02]  /*6ae0*/  MOV R145, R52 ;  /* 0x0000003400917202 */ /* 0x000fe40000000f00 */
[----:B------:R-:W-:Y:S02]  /*6af0*/  MOV R53, R48 ;  /* 0x0000003000357202 */ /* 0x000fe40000000f00 */
[----:B------:R-:W-:-:S02]  /*6b00*/  MOV R55, 0x1f ;  /* 0x0000001f00377802 */ /* 0x000fc40000000f00 */
[----:B------:R-:W-:Y:S02]  /*6b10*/  MOV R52, 0xffffffff ;  /* 0xffffffff00347802 */ /* 0x000fe40000000f00 */
[----:B------:R-:W-:Y:S02]  /*6b20*/  MOV R50, 0x6b40 ;  /* 0x00006b4000327802 */ /* 0x000fe40000000f00 */
[----:B-1----:R-:W-:Y:S05]  /*6b30*/  CALL.REL.NOINC `($__internal_73_$__cuda_sm70_shflsync_idx_p) ;  /* 0x000000d000007944 */ /* 0x002fea0003c00000 */
[----:B0-----:R-:W-:Y:S01]  /*6b40*/  HFMA2.MMA R54, -RZ, RZ, 0, 0 ;  /* 0x00000000ff367435 */ /* 0x001fe200000001ff */
[----:B-1----:R-:W-:Y:S02]  /*6b50*/  MOV R144, R52 ;  /* 0x0000003400907202 */ /* 0x002fe40000000f00 */
[----:B------:R-:W-:Y:S02]  /*6b60*/  MOV R53, R49 ;  /* 0x0000003100357202 */ /* 0x000fe40000000f00 */
[----:B------:R-:W-:Y:S02]  /*6b70*/  MOV R55, 0x1f ;  /* 0x0000001f00377802 */ /* 0x000fe40000000f00 */
[----:B------:R-:W-:Y:S02]  /*6b80*/  MOV R52, 0xffffffff ;  /* 0xffffffff00347802 */ /* 0x000fe40000000f00 */
[----:B------:R-:W-:-:S02]  /*6b90*/  MOV R50, 0x6bb0 ;  /* 0x00006bb000327802 */ /* 0x000fc40000000f00 */
[----:B------:R-:W-:Y:S05]  /*6ba0*/  CALL.REL.NOINC `($__internal_73_$__cuda_sm70_shflsync_idx_p) ;  /* 0x0000006000007944 */ /* 0x000fea0003c00000 */
[----:B01----:R-:W-:Y:S01]  /*6bb0*/  MOV R55, R52 ;  /* 0x0000003400377202 */ /* 0x003fe20000000f00 */
[----:B------:R-:W-:Y:S05]  /*6bc0*/  BRA `(.L_x_1818) ;  /* 0xffffc37000007947 */ /* 0x000fea000383ffff */
        .weak           $__internal_72_$__cuda_sm70_shflsync_down
        .type           $__internal_72_$__cuda_sm70_shflsync_down,@function
        .size           $__internal_72_$__cuda_sm70_shflsync_down,($__internal_73_$__cuda_sm70_shflsync_idx_p - $__internal_72_$__cuda_sm70_shflsync_down)
$__internal_72_$__cuda_sm70_shflsync_down:
[----:B------:R-:W-:Y:S01]  /*6bd0*/  HFMA2.MMA R51, -RZ, RZ, 0, 0 ;  /* 0x00000000ff337435 */ /* 0x000fe200000001ff */
[----:B------:R-:W-:Y:S04]  /*6be0*/  WARPSYNC R149 ;  /* 0x0000009500007348 */ /* 0x000fe80003800000 */
[----:B------:R0:W1:Y:S01]  /*6bf0*/  SHFL.DOWN PT, R142, R54, R147, R142 ;  /* 0x08000093368e7389 */ /* 0x00006200000e008e */
[----:B------:R-:W-:Y:S05]  /*6c00*/  RET.REL.NODEC R50 `(_Z25selective_scan_bwd_kernelI32Selective_Scan_bwd_kernel_traitsILi128ELi16ELb1ELb1ELb0ELb0ELb0EN3c104HalfEfEEv12SSMParamsBwd) ;  /* 0xffff93f032007950 */ /* 0x000fea0003c3ffff */
        .weak           $__internal_73_$__cuda_sm70_shflsync_idx_p
        .type           $__internal_73_$__cuda_sm70_shflsync_idx_p,@function
        .size           $__internal_73_$__cuda_sm70_shflsync_idx_p,($__internal_74_$__cuda_sm70_shflsync_up - $__internal_73_$__cuda_sm70_shflsync_idx_p)
$__internal_73_$__cuda_sm70_shflsync_idx_p:
[----:B------:R-:W-:Y:S01]  /*6c10*/  MOV R51, 0x0 ;  /* 0x0000000000337802 */ /* 0x000fe20000000f00 */
[----:B------:R-:W-:Y:S04]  /*6c20*/  WARPSYNC R52 ;  /* 0x0000003400007348 */ /* 0x000fe80003800000 */
[----:B------:R0:W1:Y:S01]  /*6c30*/  SHFL.IDX PT, R52, R53, R54, R55 ;  /* 0x0000003635347389 */ /* 0x00006200000e0037 */
[----:B------:R-:W-:Y:S05]  /*6c40*/  RET.REL.NODEC R50 `(_Z25selective_scan_bwd_kernelI32Selective_Scan_bwd_kernel_traitsILi128ELi16ELb1ELb1ELb0ELb0ELb0EN3c104HalfEfEEv12SSMParamsBwd) ;  /* 0xffff93b032007950 */ /* 0x000fea0003c3ffff */
        .weak           $__internal_74_$__cuda_sm70_shflsync_up
        .type           $__internal_74_$__cuda_sm70_shflsync_up,@function
        .size           $__internal_74_$__cuda_sm70_shflsync_up,(.L_x_8886 - $__internal_74_$__cuda_sm70_shflsync_up)
$__internal_74_$__cuda_sm70_shflsync_up:
[----:B------:R-:W-:Y:S01]  /*6c50*/  HFMA2.MMA R49, -RZ, RZ, 0, 0 ;  /* 0x00000000ff317435 */ /* 0x000fe200000001ff */
[----:B------:R-:W-:Y:S04]  /*6c60*/  WARPSYNC R146 ;  /* 0x0000009200007348 */ /* 0x000fe80003800000 */
[----:B------:R0:W1:Y:S01]  /*6c70*/  SHFL.UP PT, R144, R143, R144, R55 ;  /* 0x040000908f907389 */ /* 0x00006200000e0037 */
[----:B------:R-:W-:Y:S05]  /*6c80*/  RET.REL.NODEC R48 `(_Z25selective_scan_bwd_kernelI32Selective_Scan_bwd_kernel_traitsILi128ELi16ELb1ELb1ELb0ELb0ELb0EN3c104HalfEfEEv12SSMParamsBwd) ;  /* 0xffff937030007950 */ /* 0x000fea0003c3ffff */
.L_x_1819:
        /* <DEDUP_REMOVED lines=15> */
.L_x_8886:


//--------------------- .text._Z25selective_scan_bwd_kernelI32Selective_Scan_bwd_kernel_traitsILi128ELi16ELb1ELb1ELb0ELb0ELb1EN3c104HalfEfEEv12SSMParamsBwd --------------------------
	.section	.text._Z25selective_scan_bwd_kernelI32Selective_Scan_bwd_kernel_traitsILi128ELi16ELb1ELb1ELb0ELb0ELb1EN3c104HalfEfEEv12SSMParamsBwd,"ax",@progbits
	.sectioninfo	@"SHI_REGISTERS=167"
	.align	128
        .global         _Z25selective_scan_bwd_kernelI32Selective_Scan_bwd_kernel_traitsILi128ELi16ELb1ELb1ELb0ELb0ELb1EN3c104HalfEfEEv12SSMParamsBwd
        .type           _Z25selective_scan_bwd_kernelI32Selective_Scan_bwd_kernel_traitsILi128ELi16ELb1ELb1ELb0ELb0ELb1EN3c104HalfEfEEv12SSMParamsBwd,@function
        .size           _Z25selective_scan_bwd_kernelI32Selective_Scan_bwd_kernel_traitsILi128ELi16ELb1ELb1ELb0ELb0ELb1EN3c104HalfEfEEv12SSMParamsBwd,(.L_x_8889 - _Z25selective_scan_bwd_kernelI32Selective_Scan_bwd_kernel_traitsILi128ELi16ELb1ELb1ELb0ELb0ELb1EN3c104HalfEfEEv12SSMParamsBwd)
        .other          _Z25selective_scan_bwd_kernelI32Selective_Scan_bwd_kernel_traitsILi128ELi16ELb1ELb1ELb0ELb0ELb1EN3c104HalfEfEEv12SSMParamsBwd,@"STO_CUDA_ENTRY STV_DEFAULT"
_Z25selective_scan_bwd_kernelI32Selective_Scan_bwd_kernel_traitsILi128ELi16ELb1ELb1ELb0ELb0ELb1EN3c104HalfEfEEv12SSMParamsBwd:
.text._Z25selective_scan_bwd_kernelI32Selective_Scan_bwd_kernel_traitsILi128ELi16ELb1ELb1ELb0ELb0ELb1EN3c104HalfEfEEv12SSMParamsBwd:
        /* <DEDUP_REMOVED lines=81> */
[----:B------:R-:W-:Y:S02]  /*0510*/  UIADD3 UR11, UR11, UR20, URZ ;  /* 0x000000140b0b7290 */ /* 0x000fe4000fffe03f */
[----:B------:R-:W-:Y:S02]  /*0520*/  ULDC UR27, c[0x0][0x174] ;  /* 0x00005d00001b7ab9 */ /* 0x000fe40000000800 */
        /* <DEDUP_REMOVED lines=21> */
[----:B------:R-:W-:Y:S02]  /*0680*/  ULOP3.LUT UR22, UR19, UR35, URZ, 0x3c, !UPT ;  /* 0x0000002313167292 */ /* 0x000fe4000f8e3c3f */
[----:B------:R-:W-:-:S02]  /*0690*/  @!UP1 UIADD3 UR26, UR26, 0x1, URZ ;  /* 0x000000011a1a9890 */ /* 0x000fc4000fffe03f */
[----:B------:R-:W-:Y:S02]  /*06a0*/  ULEA.HI.X UR25, UR25, UR31, UR21, 0x1, UP3 ;  /* 0x0000001f19197291 */ /* 0x000fe400098f0c15 */
[----:B------:R-:W-:Y:S02]  /*06b0*/  UISETP.GE.AND UP3, UPT, UR22, URZ, UPT ;  /* 0x0000003f1600728c */ /* 0x000fe4000bf66270 */
[----:B------:R-:W-:Y:S02]  /*06c0*/  UISETP.NE.AND UP1, UPT, URZ, UR35, UPT ;  /* 0x000000233f00728c */ /* 0x000fe4000bf25270 */
[----:B------:R-:W-:Y:S02]  /*06d0*/  @UP2 UIADD3 UR26, UR26, 0x1, URZ ;  /* 0x000000011a1a2890 */ /* 0x000fe4000fffe03f */
[----:B------:R-:W-:Y:S02]  /*06e0*/  UIADD3 UR29, UP4, UR17, UR14, URZ ;  /* 0x0000000e111d7290 */ /* 0x000fe4000ff9e03f */
[----:B------:R-:W-:-:S02]  /*06f0*/  ULDC.64 UR12, c[0x0][0x248] ;  /* 0x00009200000c7ab9 */ /* 0x000fc40000000a00 */
[----:B------:R-:W-:Y:S02]  /*0700*/  UIADD3.X UR14, UR16, UR15, UR28, UP4, !UPT ;  /* 0x0000000f100e7290 */ /* 0x000fe4000a7fe41c */
[----:B------:R-:W-:Y:S02]  /*0710*/  UMOV UR22, UR26 ;  /* 0x0000001a00167c82 */ /* 0x000fe40008000000 */
[----:B------:R-:W-:Y:S02]  /*0720*/  @!UP3 UIADD3 UR22, -UR22, URZ, URZ ;  /* 0x0000003f1616b290 */ /* 0x000fe4000fffe13f */
[----:B------:R-:W-:Y:S02]  /*0730*/  @!UP1 ULOP3.LUT UR22, URZ, UR35, URZ, 0x33, !UPT ;  /* 0x000000233f169292 */ /* 0x000fe4000f8e333f */
[----:B------:R-:W-:Y:S02]  /*0740*/  ULEA UR28, UP4, UR29, UR12, 0x1 ;  /* 0x0000000c1d1c7291 */ /* 0x000fe4000f88083f */
[----:B------:R-:W-:-:S02]  /*0750*/  USHF.R.S32.HI UR39, URZ, 0x1f, UR22 ;  /* 0x0000001f3f277899 */ /* 0x000fc40008011416 */
[----:B------:R-:W-:Y:S02]  /*0760*/  UIADD3 UR4, UP2, UR17, UR4, URZ ;  /* 0x0000000411047290 */ /* 0x000fe4000ff5e03f */
[----:B------:R-:W-:Y:S02]  /*0770*/  ULDC.64 UR20, c[0x0][0x1a8] ;  /* 0x00006a0000147ab9 */ /* 0x000fe40000000a00 */
[----:B------:R-:W-:Y:S02]  /*0780*/  ULEA.HI.X UR29, UR29, UR13, UR14, 0x1, UP4 ;  /* 0x0000000d1d1d7291 */ /* 0x000fe4000a0f0c0e */
[----:B------:R-:W-:Y:S02]  /*0790*/  ULDC.64 UR30, c[0x0][0x308] ;  /* 0x0000c200001e7ab9 */ /* 0x000fe40000000a00 */
[----:B------:R-:W-:Y:S02]  /*07a0*/  UIMAD UR14, UR39, UR20, URZ ;  /* 0x00000014270e72a4 */ /* 0x000fe4000f8e023f */
[----:B------:R-:W-:-:S02]  /*07b0*/  UIADD3.X UR5, UR16, UR5, UR34, UP2, !UPT ;  /* 0x0000000510057290 */ /* 0x000fc400097fe422 */
[----:B------:R-:W-:Y:S02]  /*07c0*/  ULEA UR30, UP1, UR4, UR30, 0x1 ;  /* 0x0000001e041e7291 */ /* 0x000fe4000f82083f */
[----:B------:R-:W-:Y:S02]  /*07d0*/  UIMAD.WIDE.U32 UR12, UR22, UR20, UR10 ;  /* 0x00000014160c72a5 */ /* 0x000fe4000f8e000a */
[----:B------:R-:W-:Y:S02]  /*07e0*/  UIMAD UR14, UR22, UR21, UR14 ;  /* 0x00000015160e72a4 */ /* 0x000fe4000f8e020e */
[----:B------:R-:W-:Y:S02]  /*07f0*/  ULEA.HI.X UR31, UR4, UR31, UR5, 0x1, UP1 ;  /* 0x0000001f041f7291 */ /* 0x000fe400088f0c05 */
[----:B------:R-:W-:Y:S02]  /*0800*/  UIADD3 UR17, UP1, UR17, UR12, URZ ;  /* 0x0000000c11117290 */ /* 0x000fe4000ff3e03f */
[----:B------:R-:W-:-:S02]  /*0810*/  UIADD3 UR14, UR13, UR14, URZ ;  /* 0x0000000e0d0e7290 */ /* 0x000fc4000fffe03f */
[----:B------:R-:W-:Y:S02]  /*0820*/  ULDC.64 UR10, c[0x0][0x228] ;  /* 0x00008a00000a7ab9 */ /* 0x000fe40000000a00 */
[----:B------:R-:W-:Y:S02]  /*0830*/  ULDC UR15, c[0x0][0x164] ;  /* 0x00005900000f7ab9 */ /* 0x000fe40000000800 */
[----:B------:R-:W-:Y:S02]  /*0840*/  ULEA UR34, UP2, UR17, UR10, 0x1 ;  /* 0x0000000a11227291 */ /* 0x000fe4000f84083f */
[----:B------:R-:W-:Y:S02]  /*0850*/  UIADD3.X UR35, UR16, UR14, URZ, UP1, !UPT ;  /* 0x0000000e10237290 */ /* 0x000fe40008ffe43f */
[----:B------:R-:W-:Y:S02]  /*0860*/  @UP0 UIMAD UR10, UR38, UR15, UR19 ;  /* 0x0000000f260a02a4 */ /* 0x000fe4000f8e0213 */
[----:B------:R-:W-:-:S02]  /*0870*/  UISETP.GE.AND UP1, UPT, UR27, 0x1, UPT ;  /* 0x000000011b00788c */ /* 0x000fc4000bf26270 */
[----:B------:R-:W-:Y:S02]  /*0880*/  UMOV UR5, URZ ;  /* 0x0000003f00057c82 */ /* 0x000fe40008000000 */
[----:B------:R-:W-:Y:S02]  /*0890*/  @UP0 UIMAD UR12, UR10, UR27, URZ ;  /* 0x0000001b0a0c02a4 */ /* 0x000fe4000f8e023f */
[----:B------:R-:W-:Y:S02]  /*08a0*/  ULDC UR13, c[0x0][0x16c] ;  /* 0x00005b00000d7ab9 */ /* 0x000fe40000000800 */
[----:B------:R-:W-:Y:S02]  /*08b0*/  @UP0 UIMAD UR12, UR12, UR13, URZ ;  /* 0x0000000d0c0c02a4 */ /* 0x000fe4000f8e023f */
[----:B------:R-:W-:Y:S02]  /*08c0*/  ULEA.HI.X UR35, UR17, UR11, UR35, 0x1, UP2 ;  /* 0x0000000b11237291 */ /* 0x000fe400090f0c23 */
[----:B------:R-:W-:-:S02]  /*08d0*/  @UP0 UMOV UR13, 0x8 ;  /* 0x00000008000d0882 */ /* 0x000fc40000000000 */
[----:B------:R-:W-:Y:S02]  /*08e0*/  ULDC.64 UR10, c[0x0][0x260] ;  /* 0x00009800000a7ab9 */ /* 0x000fe40000000a00 */
[----:B------:R-:W-:Y:S02]  /*08f0*/  @UP0 UIMAD.WIDE UR10, UR12, UR13, UR10 ;  /* 0x0000000d0c0a02a5 */ /* 0x000fe4000f8e020a */
[----:B------:R-:W-:Y:S02]  /*0900*/  UMOV UR4, URZ ;  /* 0x0000003f00047c82 */ /* 0x000fe40008000000 */
[----:B------:R-:W-:Y:S02]  /*0910*/  UMOV UR12, UR8 ;  /* 0x00000008000c7c82 */ /* 0x000fe40008000000 */
[----:B------:R-:W-:Y:S02]  /*0920*/  UMOV UR13, UR9 ;  /* 0x00000009000d7c82 */ /* 0x000fe40008000000 */
[----:B------:R-:W-:-:S02]  /*0930*/  UMOV UR14, UR6 ;  /* 0x00000006000e7c82 */ /* 0x000fc40008000000 */
        /* <DEDUP_REMOVED lines=16> */
.L_x_1871:
        /* <DEDUP_REMOVED lines=80> */
[----:B----4-:R0:W-:Y:S04]  /*0f40*/  STS.128 [R82.X16], R52 ;  /* 0x0000003452007388 */ /* 0x0101e8000000cc00 */
[----:B-----5:R-:W-:Y:S01]  /*0f50*/  STS.128 [R82.X16+0x200], R56 ;  /* 0x0002003852007388 */ /* 0x020fe2000000cc00 */
[----:B------:R-:W-:-:S06]  /*0f60*/  NOP ;  /* 0x0000000000007918 */ /* 0x000fcc0000000000 */
[----:B------:R-:W3:Y:S04]  /*0f70*/  LDS.128 R48, [R36.X16] ;  /* 0x0000000024307984 */ /* 0x000ee8000000cc00 */
[----:B------:R-:W4:Y:S04]  /*0f80*/  LDS.128 R12, [R36.X16+0x10] ;  /* 0x00001000240c7984 */ /* 0x000f28000000cc00 */
[----:B------:R-:W-:Y:S06]  /*0f90*/  BAR.SYNC.DEFER_BLOCKING 0x0 ;  /* 0x0000000000007b1d */ /* 0x000fec0000010000 */
[----:B--2---:R5:W2:Y:S04]  /*0fa0*/  LDG.E.128 R24, [R2.64+-0x1000] ;  /* 0xfff0002002187981 */ /* 0x004aa8000c1e1d00 */
[----:B------:R5:W2:Y:S01]  /*0fb0*/  LDG.E.128 R20, [R2.64+-0xe00] ;  /* 0xfff2002002147981 */ /* 0x000aa2000c1e1d00 */
[--C-:B0-----:R-:W-:Y:S01]  /*0fc0*/  HADD2.F32 R53, -RZ, R28.reuse.H0_H0 ;  /* 0x2000001cff357230 */ /* 0x101fe20000004100 */
[----:B------:R-:W-:Y:S01]  /*0fd0*/  UIMAD UR7, UR18, UR8, URZ ;  /* 0x00000008120772a4 */ /* 0x000fe2000f8e023f */
[----:B------:R-:W-:Y:S01]  /*0fe0*/  HADD2.F32 R54, -RZ, R28.H1_H1 ;  /* 0x3000001cff367230 */ /* 0x000fe20000004100 */
[----:B------:R-:W-:Y:S01]  /*0ff0*/  ISETP.NE.U32.AND P0, PT, RZ, c[0x0][0x270], PT ;  /* 0x00009c00ff007a0c */ /* 0x000fe20003f05070 */
[--C-:B---3--:R-:W-:Y:S01]  /*1000*/  HADD2.F32 R33, -RZ, R48.reuse.H0_H0 ;  /* 0x20000030ff217230 */ /* 0x108fe20000004100 */
        /* <DEDUP_REMOVED lines=11> */
[----:B-----5:R-:W-:Y:S01]  /*10c0*/  FMUL.FTZ R2, R38, -1.4426950216293334961 ;  /* 0xbfb8aa3b26027820 */ /* 0x020fe20000410000 */
[----:B------:R-:W-:Y:S01]  /*10d0*/  HADD2.F32 R56, -RZ, R51.H1_H1 ;  /* 0x30000033ff387230 */ /* 0x000fe20000004100 */
[----:B------:R-:W-:Y:S01]  /*10e0*/  FMUL.FTZ R3, R52, -1.4426950216293334961 ;  /* 0xbfb8aa3b34037820 */ /* 0x000fe20000410000 */
[----:B------:R-:W-:Y:S01]  /*10f0*/  HADD2.F32 R57, -RZ, R41.H1_H1 ;  /* 0x30000029ff397230 */ /* 0x000fe20000004100 */
[----:B------:R-:W-:Y:S01]  /*1100*/  FMUL.FTZ R49, R50, -1.4426950216293334961 ;  /* 0xbfb8aa3b32317820 */ /* 0x000fe20000410000 */
[--C-:B------:R-:W-:Y:S01]  /*1110*/  HADD2.F32 R96, -RZ, R30.reuse.H0_H0 ;  /* 0x2000001eff607230 */ /* 0x100fe20000004100 */
[----:B------:R-:W-:Y:S01]  /*1120*/  FMUL.FTZ R28, R56, -1.4426950216293334961 ;  /* 0xbfb8aa3b381c7820 */ /* 0x000fe20000410000 */
[----:B------:R-:W3:Y:S01]  /*1130*/  MUFU.EX2 R34, R34 ;  /* 0x0000002200227308 */ /* 0x000ee20000000800 */
[--C-:B------:R-:W-:Y:S01]  /*1140*/  HADD2.F32 R89, -RZ, R31.reuse.H0_H0 ;  /* 0x2000001fff597230 */ /* 0x100fe20000004100 */
[----:B------:R-:W-:Y:S01]  /*1150*/  UIADD3 UR9, UR9, UR7, URZ ;  /* 0x0000000709097290 */ /* 0x000fe2000fffe03f */
[----:B------:R-:W-:Y:S01]  /*1160*/  HADD2.F32 R92, -RZ, R31.H1_H1 ;  /* 0x3000001fff5c7230 */ /* 0x000fe20000004100 */
[----:B------:R-:W-:Y:S01]  /*1170*/  UIMAD UR7, UR37, UR20, URZ ;  /* 0x00000014250772a4 */ /* 0x000fe2000f8e023f */
[----:B------:R-:W-:Y:S01]  /*1180*/  HADD2.F32 R91, -RZ, R30.H1_H1 ;  /* 0x3000001eff5b7230 */ /* 0x000fe20000004100 */
[----:B------:R-:W-:Y:S01]  /*1190*/  UIMAD.WIDE.U32 UR8, UR38, UR20, UR8 ;  /* 0x00000014260872a5 */ /* 0x000fe2000f8e0008 */
[----:B------:R-:W-:Y:S01]  /*11a0*/  HADD2.F32 R31, -RZ, R42.H0_H0 ;  /* 0x2000002aff1f7230 */ /* 0x000fe20000004100 */
[----:B------:R5:W1:Y:S01]  /*11b0*/  MUFU.EX2 R37, R35 ;  /* 0x0000002300257308 */ /* 0x000a620000000800 */
[----:B0-----:R-:W-:Y:S01]  /*11c0*/  FADD.FTZ R62, R0, 1 ;  /* 0x3f800000003e7421 */ /* 0x001fe20000010000 */
[----:B------:R-:W-:Y:S01]  /*11d0*/  HADD2.F32 R59, -RZ, R17.H1_H1 ;  /* 0x30000011ff3b7230 */ /* 0x000fe20000004100 */
[----:B------:R-:W-:Y:S01]  /*11e0*/  UIMAD UR7, UR38, UR21, UR7 ;  /* 0x00000015260772a4 */ /* 0x000fe2000f8e0207 */
[----:B------:R-:W-:Y:S01]  /*11f0*/  HADD2.F32 R60, -RZ, R16.H1_H1 ;  /* 0x30000010ff3c7230 */ /* 0x000fe20000004100 */
[----:B------:R-:W-:Y:S01]  /*1200*/  ISETP.NE.AND.EX P0, PT, RZ, c[0x0][0x274], PT, P0 ;  /* 0x00009d00ff007a0c */ /* 0x000fe20003f05300 */
[----:B------:R-:W-:Y:S01]  /*1210*/  HADD2.F32 R68, -RZ, R18.H0_H0 ;  /* 0x20000012ff447230 */ /* 0x000fe20000004100 */
[----:B------:R-:W-:Y:S01]  /*1220*/  ULDC.64 UR20, c[0x0][0x338] ;  /* 0x0000ce0000147ab9 */ /* 0x000fe20000000a00 */
[----:B------:R-:W0:Y:S01]  /*1230*/  MUFU.EX2 R2, R2 ;  /* 0x0000000200027308 */ /* 0x000e220000000800 */
[----:B---3--:R-:W-:Y:S01]  /*1240*/  FADD.FTZ R34, R34, 1 ;  /* 0x3f80000022227421 */ /* 0x008fe20000010000 */
[----:B-----5:R-:W-:Y:S01]  /*1250*/  HADD2.F32 R35, -RZ, R51.H0_H0 ;  /* 0x20000033ff237230 */ /* 0x020fe20000004100 */
[----:B------:R-:W-:Y:S01]  /*1260*/  UIADD3 UR9, UR9, UR7, URZ ;  /* 0x0000000709097290 */ /* 0x000fe2000fffe03f */
[----:B------:R-:W-:Y:S01]  /*1270*/  HADD2.F32 R51, -RZ, R40.H0_H0 ;  /* 0x20000028ff337230 */ /* 0x000fe20000004100 */
[----:B------:R-:W-:Y:S01]  /*1280*/  ULEA UR7, UP0, UR8, UR20, 0x1 ;  /* 0x0000001408077291 */ /* 0x000fe2000f80083f */
[----:B------:R-:W-:Y:S01]  /*1290*/  HADD2.F32 R67, -RZ, R18.H1_H1 ;  /* 0x30000012ff437230 */ /* 0x000fe20000004100 */
[----:B------:R-:W-:Y:S01]  /*12a0*/  FMUL.FTZ R55, R35, -1.4426950216293334961 ;  /* 0xbfb8aa3b23377820 */ /* 0x000fe20000410000 */
[----:B------:R-:W3:Y:S01]  /*12b0*/  MUFU.EX2 R39, R3 ;  /* 0x0000000300277308 */ /* 0x000ee20000000800 */
[----:B-1----:R-:W-:Y:S01]  /*12c0*/  FADD.FTZ R37, R37, 1 ;  /* 0x3f80000025257421 */ /* 0x002fe20000010000 */
[----:B----4-:R-:W-:Y:S01]  /*12d0*/  HADD2.F32 R95, -RZ, R13.H1_H1 ;  /* 0x3000000dff5f7230 */ /* 0x010fe20000004100 */
[----:B------:R-:W-:Y:S01]  /*12e0*/  ULEA.HI.X UR8, UR8, UR21, UR9, 0x1, UP0 ;  /* 0x0000001508087291 */ /* 0x000fe200080f0c09 */
[----:B------:R-:W-:-:S02]  /*12f0*/  HADD2.F32 R66, -RZ, R19.H0_H0 ;  /* 0x20000013ff427230 */ /* 0x000fc40000004100 */
[----:B------:R-:W-:Y:S02]  /*1300*/  HADD2.F32 R64, -RZ, R19.H1_H1 ;  /* 0x30000013ff407230 */ /* 0x000fe40000004100 */
[----:B------:R-:W1:Y:S01]  /*1310*/  MUFU.RCP R62, R62 ;  /* 0x0000003e003e7308 */ /* 0x000e620000001000 */
[----:B0-----:R-:W-:Y:S01]  /*1320*/  FADD.FTZ R65, R2, 1 ;  /* 0x3f80000002417421 */ /* 0x001fe20000010000 */
[----:B------:R-:W-:Y:S02]  /*1330*/  HADD2.F32 R2, -RZ, R40.H1_H1 ;  /* 0x30000028ff027230 */ /* 0x000fe40000004100 */
[----:B------:R-:W-:Y:S02]  /*1340*/  HADD2.F32 R19, -RZ, R43.H0_H0 ;  /* 0x2000002bff137230 */ /* 0x000fe40000004100 */
[----:B------:R-:W-:Y:S02]  /*1350*/  HADD2.F32 R87, -RZ, R14.H1_H1 ;  /* 0x3000000eff577230 */ /* 0x000fe40000004100 */
[----:B------:R-:W0:Y:S01]  /*1360*/  MUFU.RCP R63, R34 ;  /* 0x00000022003f7308 */ /* 0x000e220000001000 */
[----:B---3--:R-:W-:Y:S01]  /*1370*/  FADD.FTZ R69, R39, 1 ;  /* 0x3f80000027457421 */ /* 0x008fe20000010000 */
[----:B------:R-:W-:-:S06]  /*1380*/  HADD2.F32 R39, -RZ, R12.H0_H0 ;  /* 0x2000000cff277230 */ /* 0x000fcc0000004100 */
[----:B------:R-:W3:Y:S01]  /*1390*/  MUFU.EX2 R49, R49 ;  /* 0x0000003100317308 */ /* 0x000ee20000000800 */
[----:B-1----:R-:W-:Y:S02]  /*13a0*/  FMUL.FTZ R0, R33, R62 ;  /* 0x0000003e21007220 */ /* 0x002fe40000410000 */
[----:B------:R-:W-:Y:S02]  /*13b0*/  FADD.FTZ R100, -R62, 1 ;  /* 0x3f8000003e647421 */ /* 0x000fe40000010100 */
[----:B------:R-:W-:Y:S02]  /*13c0*/  FMUL.FTZ R81, R53, R0 ;  /* 0x0000000035517220 */ /* 0x000fe40000410000 */
[----:B------:R-:W-:Y:S01]  /*13d0*/  FFMA.FTZ R100, R33, R100, 1 ;  /* 0x3f80000021647423 */ /* 0x000fe20000010064 */
[----:B------:R1:W4:Y:S01]  /*13e0*/  MUFU.RCP R61, R37 ;  /* 0x00000025003d7308 */ /* 0x0003220000001000 */
[----:B0-----:R-:W-:Y:S02]  /*13f0*/  FMUL.FTZ R3, R48, R63 ;  /* 0x0000003f30037220 */ /* 0x001fe40000410000 */
[----:B------:R-:W-:-:S02]  /*1400*/  FFMA.FTZ R51, R81, R51, R90 ;  /* 0x0000003351337223 */ /* 0x000fc4000001005a */
[----:B------:R-:W-:Y:S02]  /*1410*/  FMUL.FTZ R80, R54, R3 ;  /* 0x0000000336507220 */ /* 0x000fe40000410000 */
[----:B------:R-:W-:Y:S01]  /*1420*/  FADD.FTZ R101, -R63, 1 ;  /* 0x3f8000003f657421 */ /* 0x000fe20000010100 */
[----:B------:R-:W0:Y:S01]  /*1430*/  MUFU.RCP R65, R65 ;  /* 0x0000004100417308 */ /* 0x000e220000001000 */
[----:B---3--:R-:W-:Y:S01]  /*1440*/  FADD.FTZ R49, R49, 1 ;  /* 0x3f80000031317421 */ /* 0x008fe20000010000 */
[----:B-1----:R-:W-:Y:S01]  /*1450*/  HADD2.F32 R37, -RZ, R41.H0_H0 ;  /* 0x20000029ff257230 */ /* 0x002fe20000004100 */
[----:B------:R-:W-:Y:S01]  /*1460*/  FFMA.FTZ R58, R80, R2, R51 ;  /* 0x00000002503a7223 */ /* 0x000fe20000010033 */
[----:B------:R-:W-:Y:S01]  /*1470*/  MOV R51, c[0x0][0x16c] ;  /* 0x00005b0000337a02 */ /* 0x000fe20000000f00 */
[----:B------:R-:W-:-:S03]  /*1480*/  FFMA.FTZ R101, R48, R101, 1 ;  /* 0x3f80000030657423 */ /* 0x000fc60000010065 */
[----:B------:R-:W1:Y:S01]  /*1490*/  MUFU.RCP R69, R69 ;  /* 0x0000004500457308 */ /* 0x000e620000001000 */
[----:B----4-:R-:W-:Y:S01]  /*14a0*/  FMUL.FTZ R2, R102, R61 ;  /* 0x0000003d66027220 */ /* 0x010fe20000410000 */
[----:B------:R-:W-:-:S03]  /*14b0*/  ISETP.GE.AND P1, PT, R51, 0x1, PT ;  /* 0x000000013300780c */ /* 0x000fc60003f26270 */
[----:B------:R-:W-:-:S03]  /*14c0*/  FMUL.FTZ R79, R94, R2 ;  /* 0x000000025e4f7220 */ /* 0x000fc60000410000 */
[----:B------:R3:W4:Y:S01]  /*14d0*/  MUFU.RCP R93, R49 ;  /* 0x00000031005d7308 */ /* 0x0007220000001000 */
[----:B------:R-:W-:Y:S01]  /*14e0*/  FFMA.FTZ R51, R79, R37, R58 ;  /* 0x000000254f337223 */ /* 0x000fe2000001003a */
[----:B------:R-:W-:Y:S01]  /*14f0*/  HADD2.F32 R58, -RZ, R17.H0_H0 ;  /* 0x20000011ff3a7230 */ /* 0x000fe20000004100 */
[----:B------:R-:W-:Y:S02]  /*1500*/  FMUL.FTZ R37, R39, -1.4426950216293334961 ;  /* 0xbfb8aa3b27257820 */ /* 0x000fe40000410000 */
[----:B0-----:R-:W-:-:S03]  /*1510*/  FADD.FTZ R103, -R65, 1 ;  /* 0x3f80000041677421 */ /* 0x001fc60000010100 */
[----:B------:R0:W5:Y:S01]  /*1520*/  MUFU.EX2 R34, R28 ;  /* 0x0000001c00227308 */ /* 0x0001620000000800 */
[----:B-1----:R-:W-:Y:S01]  /*1530*/  FMUL.FTZ R29, R52, R69 ;  /* 0x00000045341d7220 */ /* 0x002fe20000410000 */
[----:B---3--:R-:W-:Y:S01]  /*1540*/  HADD2.F32 R49, -RZ, R13.H0_H0 ;  /* 0x2000000dff317230 */ /* 0x008fe20000004100 */
[----:B------:R-:W-:Y:S02]  /*1550*/  FFMA.FTZ R103, R38, R103, 1 ;  /* 0x3f80000026677423 */ /* 0x000fe40000010067 */
[----:B------:R-:W-:Y:S02]  /*1560*/  FMUL.FTZ R77, R96, R29 ;  /* 0x0000001d604d7220 */ /* 0x000fe40000410000 */
[----:B------:R-:W-:Y:S01]  /*1570*/  FADD.FTZ R105, -R69, 1 ;  /* 0x3f80000045697421 */ /* 0x000fe20000010100 */
[----:B------:R-:W1:Y:S01]  /*1580*/  MUFU.EX2 R55, R55 ;  /* 0x0000003700377308 */ /* 0x000e620000000800 */
[----:B0-----:R-:W-:Y:S02]  /*1590*/  FMUL.FTZ R28, R38, R65 ;  /* 0x00000041261c7220 */ /* 0x001fe40000410000 */
[----:B----4-:R-:W-:-:S02]  /*15a0*/  FADD.FTZ R13, -R93, 1 ;  /* 0x3f8000005d0d7421 */ /* 0x010fc40000010100 */
[----:B------:R-:W-:Y:S02]  /*15b0*/  FMUL.FTZ R78, R97, R28 ;  /* 0x0000001c614e7220 */ /* 0x000fe40000410000 */
[----:B------:R-:W-:Y:S01]  /*15c0*/  FFMA.FTZ R106, R50, R13, 1 ;  /* 0x3f800000326a7423 */ /* 0x000fe2000001000d */
[----:B------:R-:W0:Y:S01]  /*15d0*/  MUFU.EX2 R37, R37 ;  /* 0x0000002500257308 */ /* 0x000e220000000800 */
[----:B------:R-:W-:Y:S01]  /*15e0*/  FFMA.FTZ R30, R78, R57, R51 ;  /* 0x000000394e1e7223 */ /* 0x000fe20000010033 */
[----:B------:R-:W-:Y:S01]  /*15f0*/  HADD2.F32 R51, -RZ, R12.H1_H1 ;  /* 0x3000000cff337230 */ /* 0x000fe20000004100 */
[----:B-----5:R-:W-:Y:S01]  /*1600*/  FADD.FTZ R34, R34, 1 ;  /* 0x3f80000022227421 */ /* 0x020fe20000010000 */
[----:B------:R-:W-:Y:S01]  /*1610*/  HADD2.F32 R57, -RZ, R16.H0_H0 ;  /* 0x20000010ff397230 */ /* 0x000fe20000004100 */
[----:B------:R-:W-:Y:S01]  /*1620*/  FFMA.FTZ R17, R77, R31, R30 ;  /* 0x0000001f4d117223 */ /* 0x000fe2000001001e */
[----:B------:R-:W-:Y:S01]  /*1630*/  HADD2.F32 R16, -RZ, R42.H1_H1 ;  /* 0x3000002aff107230 */ /* 0x000fe20000004100 */
[----:B------:R-:W-:Y:S01]  /*1640*/  FMUL.FTZ R31, R50, R93 ;  /* 0x0000005d321f7220 */ /* 0x000fe20000410000 */
[----:B------:R-:W3:Y:S01]  /*1650*/  MUFU.RCP R99, R34 ;  /* 0x0000002200637308 */ /* 0x000ee20000001000 */
[----:B------:R-:W-:Y:S01]  /*1660*/  FMUL.FTZ R12, R51, -1.4426950216293334961 ;  /* 0xbfb8aa3b330c7820 */ /* 0x000fe20000410000 */
[----:B------:R-:W-:Y:S01]  /*1670*/  HADD2.F32 R50, -RZ, R44.H0_H0 ;  /* 0x2000002cff327230 */ /* 0x000fe20000004100 */
[----:B------:R-:W-:-:S02]  /*1680*/  FMUL.FTZ R76, R91, R31 ;  /* 0x0000001f5b4c7220 */ /* 0x000fc40000410000 */
[----:B-1----:R-:W-:Y:S02]  /*1690*/  FADD.FTZ R55, R55, 1 ;  /* 0x3f80000037377421 */ /* 0x002fe40000010000 */
[----:B------:R-:W-:Y:S01]  /*16a0*/  FFMA.FTZ R18, R76, R16, R17 ;  /* 0x000000104c127223 */ /* 0x000fe20000010011 */
[----:B------:R-:W1:Y:S01]  /*16b0*/  MUFU.EX2 R12, R12 ;  /* 0x0000000c000c7308 */ /* 0x000e620000000800 */
[----:B------:R-:W-:Y:S02]  /*16c0*/  FMUL.FTZ R16, R49, -1.4426950216293334961 ;  /* 0xbfb8aa3b31107820 */ /* 0x000fe40000410000 */
[----:B------:R-:W-:Y:S02]  /*16d0*/  FADD.FTZ R17, -R61, 1 ;  /* 0x3f8000003d117421 */ /* 0x000fe40000010100 */
[----:B0-----:R-:W-:Y:S02]  /*16e0*/  FADD.FTZ R37, R37, 1 ;  /* 0x3f80000025257421 */ /* 0x001fe40000010000 */
[----:B------:R-:W-:Y:S01]  /*16f0*/  FFMA.FTZ R102, R102, R17, 1 ;  /* 0x3f80000066667423 */ /* 0x000fe20000010011 */
[----:B------:R0:W4:Y:S01]  /*1700*/  MUFU.RCP R98, R55 ;  /* 0x0000003700627308 */ /* 0x0001220000001000 */
[----:B------:R-:W-:-:S02]  /*1710*/  FMUL.FTZ R17, R95, -1.4426950216293334961 ;  /* 0xbfb8aa3b5f117820 */ /* 0x000fc40000410000 */
[----:B---3--:R-:W-:Y:S02]  /*1720*/  FMUL.FTZ R33, R56, R99 ;  /* 0x0000006338217220 */ /* 0x008fe40000410000 */
[----:B------:R-:W-:Y:S02]  /*1730*/  FADD.FTZ R13, -R99, 1 ;  /* 0x3f800000630d7421 */ /* 0x000fe40000010100 */
[----:B------:R-:W-:Y:S01]  /*1740*/  FMUL.FTZ R74, R92, R33 ;  /* 0x000000215c4a7220 */ /* 0x000fe20000410000 */
[----:B------:R-:W3:Y:S01]  /*1750*/  MUFU.EX2 R16, R16 ;  /* 0x0000001000107308 */ /* 0x000ee20000000800 */
[----:B-1----:R-:W-:Y:S01]  /*1760*/  FADD.FTZ R104, R12, 1 ;  /* 0x3f8000000c687421 */ /* 0x002fe20000010000 */
[--C-:B0-----:R-:W-:Y:S01]  /*1770*/  HADD2.F32 R55, -RZ, R15.reuse.H1_H1 ;  /* 0x3000000fff377230 */ /* 0x101fe20000004100 */
[----:B------:R-:W-:Y:S01]  /*1780*/  FFMA.FTZ R107, R56, R13, 1 ;  /* 0x3f800000386b7423 */ /* 0x000fe2000001000d */
[----:B------:R-:W-:Y:S01]  /*1790*/  HADD2.F32 R56, -RZ, R15.H0_H0 ;  /* 0x2000000fff387230 */ /* 0x000fe20000004100 */
[----:B------:R-:W-:Y:S01]  /*17a0*/  FFMA.FTZ R105, R52, R105, 1 ;  /* 0x3f80000034697423 */ /* 0x000fe20000010069 */
[----:B------:R-:W-:-:S02]  /*17b0*/  HADD2.F32 R15, -RZ, R45.H0_H0 ;  /* 0x2000002dff0f7230 */ /* 0x000fc40000004100 */
[----:B------:R-:W-:Y:S01]  /*17c0*/  MUFU.EX2 R38, R17 ;  /* 0x0000001100267308 */ /* 0x000fe20000000800 */
[----:B----4-:R-:W-:Y:S02]  /*17d0*/  FMUL.FTZ R30, R35, R98 ;  /* 0x00000062231e7220 */ /* 0x010fe40000410000 */
[----:B------:R-:W-:Y:S02]  /*17e0*/  FADD.FTZ R12, -R98, 1 ;  /* 0x3f800000620c7421 */ /* 0x000fe40000010100 */
[----:B------:R-:W-:Y:S02]  /*17f0*/  FMUL.FTZ R75, R89, R30 ;  /* 0x0000001e594b7220 */ /* 0x000fe40000410000 */
[----:B------:R-:W-:Y:S01]  /*1800*/  FMUL.FTZ R110, R56, -1.4426950216293334961 ;  /* 0xbfb8aa3b386e7820 */ /* 0x000fe20000410000 */
[----:B------:R3:W0:Y:S01]  /*1810*/  MUFU.RCP R90, R37 ;  /* 0x00000025005a7308 */ /* 0x0006220000001000 */
[----:B------:R-:W-:Y:S01]  /*1820*/  FFMA.FTZ R19, R75, R19, R18 ;  /* 0x000000134b137223 */ /* 0x000fe20000010012 */
[----:B------:R-:W-:-:S05]  /*1830*/  HADD2.F32 R18, -RZ, R43.H1_H1 ;  /* 0x3000002bff127230 */ /* 0x000fca0000004100 */
[----:B------:R-:W-:Y:S01]  /*1840*/  FFMA.FTZ R48, R74, R18, R19 ;  /* 0x000000124a307223 */ /* 0x000fe20000010013 */
[----:B------:R-:W1:Y:S01]  /*1850*/  MUFU.RCP R104, R104 ;  /* 0x0000006800687308 */ /* 0x000e620000001000 */
[----:B---3--:R-:W-:Y:S02]  /*1860*/  FADD.FTZ R37, R16, 1 ;  /* 0x3f80000010257421 */ /* 0x008fe40000010000 */
[----:B0-----:R-:W-:-:S05]  /*1870*/  FMUL.FTZ R34, R39, R90 ;  /* 0x0000005a27227220 */ /* 0x001fca0000410000 */
[----:B------:R-:W-:Y:S01]  /*1880*/  MUFU.EX2 R110, R110 ;  /* 0x0000006e006e7308 */ /* 0x000fe20000000800 */
[----:B------:R-:W-:-:S04]  /*1890*/  FMUL.FTZ R73, R57, R34 ;  /* 0x0000002239497220 */ /* 0x000fc80000410000 */
[----:B------:R-:W-:Y:S02]  /*18a0*/  FFMA.FTZ R13, R73, R50, R48 ;  /* 0x00000032490d7223 */ /* 0x000fe40000010030 */
[----:B------:R-:W-:-:S04]  /*18b0*/  FMUL.FTZ R48, R87, -1.4426950216293334961 ;  /* 0xbfb8aa3b57307820 */ /* 0x000fc80000410000 */
[----:B------:R-:W-:Y:S01]  /*18c0*/  MUFU.EX2 R109, R48 ;  /* 0x00000030006d7308 */ /* 0x000fe20000000800 */
[----:B--2---:R0:W-:Y:S04]  /*18d0*/  STS.128 [R82.X16], R24 ;  /* 0x0000001852007388 */ /* 0x0041e8000000cc00 */
[----:B------:R2:W-:Y:S01]  /*18e0*/  STS.128 [R82.X16+0x200], R20 ;  /* 0x0002001452007388 */ /* 0x0005e2000000cc00 */
[----:B------:R-:W-:-:S06]  /*18f0*/  NOP ;  /* 0x0000000000007918 */ /* 0x000fcc0000000000 */
[----:B------:R-:W3:Y:S01]  /*1900*/  LDS.128 R16, [R36.X16] ;  /* 0x0000000024107984 */ /* 0x000ee2000000cc00 */
[----:B0-----:R-:W0:Y:S01]  /*1910*/  MUFU.RCP R24, R37 ;  /* 0x0000002500187308 */ /* 0x001e220000001000 */
[----:B------:R-:W-:Y:S01]  /*1920*/  FFMA.FTZ R27, R35, R12, 1 ;  /* 0x3f800000231b7423 */ /* 0x000fe2000001000c */
[----:B------:R-:W-:Y:S01]  /*1930*/  HADD2.F32 R12, -RZ, R44.H1_H1 ;  /* 0x3000002cff0c7230 */ /* 0x000fe20000004100 */
[----:B-1----:R-:W-:Y:S01]  /*1940*/  FMUL.FTZ R35, R51, R104 ;  /* 0x0000006833237220 */ /* 0x002fe20000410000 */
[----:B--2---:R-:W-:Y:S01]  /*1950*/  HADD2.F32 R20, -RZ, R14.H0_H0 ;  /* 0x2000000eff147230 */ /* 0x004fe20000004100 */
[----:B------:R-:W-:Y:S02]  /*1960*/  FADD.FTZ R22, R38, 1 ;  /* 0x3f80000026167421 */ /* 0x000fe40000010000 */
[----:B------:R-:W-:Y:S02]  /*1970*/  FMUL.FTZ R72, R60, R35 ;  /* 0x000000233c487220 */ /* 0x000fe40000410000 */
[----:B------:R-:W-:-:S02]  /*1980*/  FADD.FTZ R14, -R104, 1 ;  /* 0x3f800000680e7421 */ /* 0x000fc40000010100 */
[----:B------:R-:W1:Y:S01]  /*1990*/  MUFU.RCP R22, R22 ;  /* 0x0000001600167308 */ /* 0x000e620000001000 */
[----:B------:R-:W-:Y:S02]  /*19a0*/  FFMA.FTZ R26, R72, R12, R13 ;  /* 0x0000000c481a7223 */ /* 0x000fe4000001000d */
[----:B------:R-:W-:Y:S02]  /*19b0*/  FADD.FTZ R12, -R90, 1 ;  /* 0x3f8000005a0c7421 */ /* 0x000fe40000010100 */
[----:B0-----:R-:W-:Y:S02]  /*19c0*/  FMUL.FTZ R37, R49, R24 ;  /* 0x0000001831257220 */ /* 0x001fe40000410000 */
[----:B------:R-:W-:Y:S02]  /*19d0*/  FFMA.FTZ R21, R39, R12, 1 ;  /* 0x3f80000027157423 */ /* 0x000fe4000001000c */
[----:B------:R-:W-:Y:S02]  /*19e0*/  FMUL.FTZ R71, R58, R37 ;  /* 0x000000253a477220 */ /* 0x000fe40000410000 */
[----:B------:R-:W-:Y:S01]  /*19f0*/  FFMA.FTZ R23, R51, R14, 1 ;  /* 0x3f80000033177423 */ /* 0x000fe2000001000e */
[----:B------:R-:W-:Y:S01]  /*1a00*/  HADD2.F32 R14, -RZ, R45.H1_H1 ;  /* 0x3000002dff0e7230 */ /* 0x000fe20000004100 */
[----:B------:R-:W-:-:S02]  /*1a10*/  FFMA.FTZ R15, R71, R15, R26 ;  /* 0x0000000f470f7223 */ /* 0x000fc4000001001a */
[----:B------:R-:W-:Y:S02]  /*1a20*/  FMUL.FTZ R13, R20, -1.4426950216293334961 ;  /* 0xbfb8aa3b140d7820 */ /* 0x000fe40000410000 */
[----:B-1----:R-:W-:Y:S02]  /*1a30*/  FMUL.FTZ R38, R95, R22 ;  /* 0x000000165f267220 */ /* 0x002fe40000410000 */
[----:B------:R-:W-:Y:S01]  /*1a40*/  FADD.FTZ R12, -R24, 1 ;  /* 0x3f800000180c7421 */ /* 0x000fe20000010100 */
[----:B------:R0:W1:Y:S01]  /*1a50*/  MUFU.EX2 R108, R13 ;  /* 0x0000000d006c7308 */ /* 0x0000620000000800 */
[----:B------:R-:W-:Y:S02]  /*1a60*/  FADD.FTZ R26, -R22, 1 ;  /* 0x3f800000161a7421 */ /* 0x000fe40000010100 */
[----:B------:R-:W-:Y:S01]  /*1a70*/  FMUL.FTZ R70, R59, R38 ;  /* 0x000000263b467220 */ /* 0x000fe20000410000 */
[--C-:B---3--:R-:W-:Y:S01]  /*1a80*/  HADD2.F32 R39, -RZ, R16.reuse.H0_H0 ;  /* 0x20000010ff277230 */ /* 0x108fe20000004100 */
[----:B------:R-:W-:Y:S01]  /*1a90*/  FFMA.FTZ R26, R95, R26, 1 ;  /* 0x3f8000005f1a7423 */ /* 0x000fe2000001001a */
[----:B------:R-:W-:Y:S01]  /*1aa0*/  HADD2.F32 R48, -RZ, R16.H1_H1 ;  /* 0x30000010ff307230 */ /* 0x000fe20000004100 */
[----:B------:R-:W-:Y:S01]  /*1ab0*/  FFMA.FTZ R25, R49, R12, 1 ;  /* 0x3f80000031197423 */ /* 0x000fe2000001000c */
[--C-:B------:R-:W-:Y:S01]  /*1ac0*/  HADD2.F32 R49, -RZ, R17.reuse.H0_H0 ;  /* 0x20000011ff317230 */ /* 0x100fe20000004100 */
[----:B------:R-:W-:Y:S01]  /*1ad0*/  FFMA.FTZ R95, R70, R14, R15 ;  /* 0x0000000e465f7223 */ /* 0x000fe2000001000f */
[----:B------:R-:W-:Y:S01]  /*1ae0*/  HADD2.F32 R51, -RZ, R17.H1_H1 ;  /* 0x30000011ff337230 */ /* 0x000fe20000004100 */
[----:B0-----:R0:W2:Y:S01]  /*1af0*/  LDS.128 R12, [R36.X16+0x10] ;  /* 0x00001000240c7984 */ /* 0x0010a2000000cc00 */
[----:B------:R-:W-:Y:S01]  /*1b00*/  FMUL.FTZ R17, R53, R39 ;  /* 0x0000002735117220 */ /* 0x000fe20000410000 */
[--C-:B------:R-:W-:Y:S01]  /*1b10*/  HADD2.F32 R53, -RZ, R19.reuse.H0_H0 ;  /* 0x20000013ff357230 */ /* 0x100fe20000004100 */
[----:B------:R-:W-:Y:S01]  /*1b20*/  FMUL.FTZ R16, R54, R48 ;  /* 0x0000003036107220 */ /* 0x000fe20000410000 */
[----:B------:R-:W-:Y:S01]  /*1b30*/  HADD2.F32 R54, -RZ, R19.H1_H1 ;  /* 0x30000013ff367230 */ /* 0x000fe20000004100 */
[----:B------:R-:W-:Y:S01]  /*1b40*/  FMUL.FTZ R19, R55, -1.4426950216293334961 ;  /* 0xbfb8aa3b37137820 */ /* 0x000fe20000410000 */
[--C-:B------:R-:W-:Y:S01]  /*1b50*/  HADD2.F32 R50, -RZ, R18.reuse.H0_H0 ;  /* 0x20000012ff327230 */ /* 0x100fe20000004100 */
[----:B------:R-:W-:Y:S01]  /*1b60*/  FMUL.FTZ R94, R94, R49 ;  /* 0x000000315e5e7220 */ /* 0x000fe20000410000 */
[----:B------:R-:W-:Y:S01]  /*1b70*/  HADD2.F32 R52, -RZ, R18.H1_H1 ;  /* 0x30000012ff347230 */ /* 0x000fe20000004100 */
[----:B------:R-:W-:-:S02]  /*1b80*/  FMUL.FTZ R18, R97, R51 ;  /* 0x0000003361127220 */ /* 0x000fc40000410000 */
[----:B------:R-:W3:Y:S01]  /*1b90*/  MUFU.EX2 R97, R19 ;  /* 0x0000001300617308 */ /* 0x000ee20000000800 */
[----:B------:R-:W-:Y:S02]  /*1ba0*/  FMUL.FTZ R96, R96, R50 ;  /* 0x0000003260607220 */ /* 0x000fe40000410000 */
[----:B-1----:R-:W-:Y:S02]  /*1bb0*/  FADD.FTZ R108, R108, 1 ;  /* 0x3f8000006c6c7421 */ /* 0x002fe40000010000 */
[----:B------:R-:W-:Y:S02]  /*1bc0*/  FMUL.FTZ R61, R61, R94 ;  /* 0x0000005e3d3d7220 */ /* 0x000fe40000410000 */
[----:B------:R-:W-:Y:S02]  /*1bd0*/  FMUL.FTZ R96, R69, R96 ;  /* 0x0000006045607220 */ /* 0x000fe40000410000 */
[----:B------:R-:W1:Y:S01]  /*1be0*/  MUFU.RCP R69, R108 ;  /* 0x0000006c00457308 */ /* 0x000e620000001000 */
[----:B0-----:R-:W-:-:S02]  /*1bf0*/  FMUL.FTZ R36, R91, R52 ;  /* 0x000000345b247220 */ /* 0x001fc40000410000 */
[----:B------:R-:W-:Y:S02]  /*1c00*/  FADD.FTZ R94, R109, 1 ;  /* 0x3f8000006d5e7421 */ /* 0x000fe40000010000 */
[----:B------:R-:W-:Y:S02]  /*1c10*/  FMUL.FTZ R102, R61, R102 ;  /* 0x000000663d667220 */ /* 0x000fe40000410000 */
[----:B------:R-:W-:Y:S02]  /*1c20*/  FADD.FTZ R91, R110, 1 ;  /* 0x3f8000006e5b7421 */ /* 0x000fe40000010000 */
[----:B------:R-:W-:Y:S01]  /*1c30*/  FMUL.FTZ R93, R93, R36 ;  /* 0x000000245d5d7220 */ /* 0x000fe20000410000 */
[----:B------:R-:W0:Y:S01]  /*1c40*/  MUFU.RCP R94, R94 ;  /* 0x0000005e005e7308 */ /* 0x000e220000001000 */
[----:B------:R-:W-:Y:S02]  /*1c50*/  FMUL.FTZ R92, R92, R54 ;  /* 0x000000365c5c7220 */ /* 0x000fe40000410000 */
[----:B---3--:R-:W-:-:S02]  /*1c60*/  FADD.FTZ R97, R97, 1 ;  /* 0x3f80000061617421 */ /* 0x008fc40000010000 */
[----:B------:R-:W-:Y:S02]  /*1c70*/  FMUL.FTZ R17, R62, R17 ;  /* 0x000000113e117220 */ /* 0x000fe40000410000 */
[----:B------:R-:W-:Y:S01]  /*1c80*/  FMUL.FTZ R16, R63, R16 ;  /* 0x000000103f107220 */ /* 0x000fe20000410000 */
[----:B------:R-:W3:Y:S01]  /*1c90*/  MUFU.RCP R91, R91 ;  /* 0x0000005b005b7308 */ /* 0x000ee20000001000 */
[----:B------:R-:W-:Y:S01]  /*1ca0*/  FMUL.FTZ R18, R65, R18 ;  /* 0x0000001241127220 */ /* 0x000fe20000410000 */
[--C-:B--2---:R-:W-:Y:S01]  /*1cb0*/  HADD2.F32 R61, -RZ, R12.reuse.H1_H1 ;  /* 0x3000000cff3d7230 */ /* 0x104fe20000004100 */
[----:B------:R-:W-:Y:S01]  /*1cc0*/  FMUL.FTZ R89, R89, R53 ;  /* 0x0000003559597220 */ /* 0x000fe20000410000 */
[----:B------:R-:W-:Y:S01]  /*1cd0*/  HADD2.F32 R36, -RZ, R12.H0_H0 ;  /* 0x2000000cff247230 */ /* 0x000fe20000004100 */
[----:B------:R-:W-:Y:S01]  /*1ce0*/  FMUL.FTZ R92, R99, R92 ;  /* 0x0000005c635c7220 */ /* 0x000fe20000410000 */
[--C-:B------:R-:W-:Y:S01]  /*1cf0*/  HADD2.F32 R62, -RZ, R13.reuse.H0_H0 ;  /* 0x2000000dff3e7230 */ /* 0x100fe20000004100 */
[----:B------:R-:W-:Y:S01]  /*1d00*/  FMUL.FTZ R19, R60, R61 ;  /* 0x0000003d3c137220 */ /* 0x000fe20000410000 */
[----:B------:R-:W-:Y:S01]  /*1d10*/  HADD2.F32 R63, -RZ, R13.H1_H1 ;  /* 0x3000000dff3f7230 */ /* 0x000fe20000004100 */
[----:B------:R2:W4:Y:S01]  /*1d20*/  MUFU.RCP R60, R97 ;  /* 0x00000061003c7308 */ /* 0x0005220000001000 */
[----:B------:R-:W-:Y:S01]  /*1d30*/  HADD2.F32 R65, -RZ, R14.H0_H0 ;  /* 0x2000000eff417230 */ /* 0x000fe20000004100 */
[----:B------:R-:W-:Y:S01]  /*1d40*/  FMUL.FTZ R13, R57, R36 ;  /* 0x00000024390d7220 */ /* 0x000fe20000410000 */
[----:B------:R-:W-:Y:S01]  /*1d50*/  HADD2.F32 R57, -RZ, R15.H1_H1 ;  /* 0x3000000fff397230 */ /* 0x000fe20000004100 */
[----:B------:R-:W-:-:S02]  /*1d60*/  FMUL.FTZ R103, R18, R103 ;  /* 0x0000006712677220 */ /* 0x000fc40000410000 */
[----:B------:R-:W-:Y:S01]  /*1d70*/  FMUL.FTZ R98, R98, R89 ;  /* 0x0000005962627220 */ /* 0x000fe20000410000 */
[----:B------:R-:W-:Y:S01]  /*1d80*/  HADD2.F32 R89, -RZ, R15.H0_H0 ;  /* 0x2000000fff597230 */ /* 0x000fe20000004100 */
[----:B------:R-:W-:Y:S01]  /*1d90*/  FMUL.FTZ R18, R92, R107 ;  /* 0x0000006b5c127220 */ /* 0x000fe20000410000 */
[----:B------:R-:W-:Y:S01]  /*1da0*/  HADD2.F32 R92, -RZ, R14.H1_H1 ;  /* 0x3000000eff5c7230 */ /* 0x000fe20000004100 */
[----:B------:R-:W-:Y:S01]  /*1db0*/  FMUL.FTZ R90, R90, R13 ;  /* 0x0000000d5a5a7220 */ /* 0x000fe20000410000 */
[----:B--2---:R-:W-:Y:S01]  /*1dc0*/  HADD2.F32 R97, -RZ, R7.H1_H1 ;  /* 0x30000007ff617230 */ /* 0x004fe20000004100 */
[----:B------:R-:W-:Y:S02]  /*1dd0*/  FMUL.FTZ R13, R58, R62 ;  /* 0x0000003e3a0d7220 */ /* 0x000fe40000410000 */
[----:B-1----:R-:W-:Y:S02]  /*1de0*/  FADD.FTZ R15, -R69, 1 ;  /* 0x3f800000450f7421 */ /* 0x002fe40000010100 */
[----:B------:R-:W-:-:S02]  /*1df0*/  FMUL.FTZ R14, R68, R65 ;  /* 0x00000041440e7220 */ /* 0x000fc40000410000 */
[----:B------:R-:W-:Y:S02]  /*1e00*/  FMUL.FTZ R12, R24, R13 ;  /* 0x0000000d180c7220 */ /* 0x000fe40000410000 */
[----:B------:R-:W-:Y:S02]  /*1e10*/  FFMA.FTZ R15, R20, R15, 1 ;  /* 0x3f800000140f7423 */ /* 0x000fe4000001000f */
[----:B------:R-:W-:Y:S02]  /*1e20*/  FMUL.FTZ R14, R69, R14 ;  /* 0x0000000e450e7220 */ /* 0x000fe40000410000 */
[----:B------:R-:W-:Y:S02]  /*1e30*/  FMUL.FTZ R59, R59, R63 ;  /* 0x0000003f3b3b7220 */ /* 0x000fe40000410000 */
[----:B------:R-:W-:Y:S02]  /*1e40*/  FMUL.FTZ R25, R12, R25 ;  /* 0x000000190c197220 */ /* 0x000fe40000410000 */
[----:B------:R-:W-:-:S02]  /*1e50*/  FMUL.FTZ R14, R14, R15 ;  /* 0x0000000f0e0e7220 */ /* 0x000fc40000410000 */
[----:B------:R-:W-:Y:S02]  /*1e60*/  FMUL.FTZ R104, R104, R19 ;  /* 0x0000001368687220 */ /* 0x000fe40000410000 */
[----:B------:R-:W-:Y:S02]  /*1e70*/  FMUL.FTZ R59, R22, R59 ;  /* 0x0000003b163b7220 */ /* 0x000fe40000410000 */
[----:B------:R-:W-:Y:S01]  /*1e80*/  FMUL.FTZ R58, R20, R69 ;  /* 0x00000045143a7220 */ /* 0x000fe20000410000 */
[----:B------:R-:W-:Y:S01]  /*1e90*/  LEA R69, R85, R32, 0x1 ;  /* 0x0000002055457211 */ /* 0x000fe200078e08ff */
[----:B------:R-:W-:Y:S02]  /*1ea0*/  FMUL.FTZ R24, R90, R21 ;  /* 0x000000155a187220 */ /* 0x000fe40000410000 */
[----:B0-----:R-:W-:Y:S02]  /*1eb0*/  FADD.FTZ R12, -R94, 1 ;  /* 0x3f8000005e0c7421 */ /* 0x001fe40000010100 */
[----:B------:R-:W-:-:S02]  /*1ec0*/  FMUL.FTZ R15, R67, R92 ;  /* 0x0000005c430f7220 */ /* 0x000fc40000410000 */
[----:B---3--:R-:W-:Y:S02]  /*1ed0*/  FADD.FTZ R19, -R91, 1 ;  /* 0x3f8000005b137421 */ /* 0x008fe40000010100 */
[----:B----4-:R-:W-:Y:S02]  /*1ee0*/  FADD.FTZ R22, -R60, 1 ;  /* 0x3f8000003c167421 */ /* 0x010fe40000010100 */
[----:B------:R-:W-:Y:S02]  /*1ef0*/  FMUL.FTZ R20, R66, R89 ;  /* 0x0000005942147220 */ /* 0x000fe40000410000 */
[----:B------:R-:W-:Y:S02]  /*1f00*/  FMUL.FTZ R21, R64, R57 ;  /* 0x0000003940157220 */ /* 0x000fe40000410000 */
[----:B------:R-:W-:Y:S02]  /*1f10*/  FFMA.FTZ R12, R87, R12, 1 ;  /* 0x3f800000570c7423 */ /* 0x000fe4000001000c */
[----:B------:R-:W-:-:S02]  /*1f20*/  FMUL.FTZ R15, R94, R15 ;  /* 0x0000000f5e0f7220 */ /* 0x000fc40000410000 */
[----:B------:R-:W-:Y:S02]  /*1f30*/  FFMA.FTZ R19, R56, R19, 1 ;  /* 0x3f80000038137423 */ /* 0x000fe40000010013 */
[----:B------:R-:W-:Y:S02]  /*1f40*/  FMUL.FTZ R20, R91, R20 ;  /* 0x000000145b147220 */ /* 0x000fe40000410000 */
[----:B------:R-:W-:Y:S02]  /*1f50*/  FFMA.FTZ R22, R55, R22, 1 ;  /* 0x3f80000037167423 */ /* 0x000fe40000010016 */
[----:B------:R-:W-:Y:S02]  /*1f60*/  FMUL.FTZ R21, R60, R21 ;  /* 0x000000153c157220 */ /* 0x000fe40000410000 */
[----:B------:R-:W-:Y:S02]  /*1f70*/  FMUL.FTZ R27, R98, R27 ;  /* 0x0000001b621b7220 */ /* 0x000fe40000410000 */
[----:B------:R-:W-:Y:S01]  /*1f80*/  FMUL.FTZ R26, R59, R26 ;  /* 0x0000001a3b1a7220 */ /* 0x000fe20000410000 */
[----:B------:R-:W-:Y:S01]  /*1f90*/  HADD2.F32 R59, -RZ, R46.H0_H0 ;  /* 0x2000002eff3b7230 */ /* 0x000fe20000004100 */
[----:B------:R-:W-:-:S02]  /*1fa0*/  FMUL.FTZ R15, R15, R12 ;  /* 0x0000000c0f0f7220 */ /* 0x000fc40000410000 */
[----:B------:R-:W-:Y:S01]  /*1fb0*/  FMUL.FTZ R17, R17, R100 ;  /* 0x0000006411117220 */ /* 0x000fe20000410000 */
[----:B------:R-:W-:Y:S01]  /*1fc0*/  F2FP.PACK_AB R25, R26, R25 ;  /* 0x000000191a19723e */ /* 0x000fe200000000ff */
[----:B------:R-:W-:Y:S01]  /*1fd0*/  FMUL.FTZ R16, R16, R101 ;  /* 0x0000006510107220 */ /* 0x000fe20000410000 */
[----:B------:R-:W-:Y:S01]  /*1fe0*/  F2FP.PACK_AB R26, R15, R14 ;  /* 0x0000000e0f1a723e */ /* 0x000fe200000000ff */
        /* <DEDUP_REMOVED lines=10> */
[----:B------:R-:W-:Y:S01]  /*2090*/  BAR.SYNC.DEFER_BLOCKING 0x0 ;  /* 0x0000000000007b1d */ /* 0x000fe20000010000 */
[----:B------:R-:W-:Y:S01]  /*20a0*/  F2FP.PACK_AB R24, R13, R24 ;  /* 0x000000180d18723e */ /* 0x000fe200000000ff */
[----:B------:R-:W-:Y:S01]  /*20b0*/  FMUL.FTZ R32, R87, R94 ;  /* 0x0000005e57207220 */ /* 0x000fe20000410000 */
[----:B------:R-:W-:Y:S01]  /*20c0*/  F2FP.PACK_AB R27, R12, R19 ;  /* 0x000000130c1b723e */ /* 0x000fe200000000ff */
[----:B------:R-:W-:Y:S01]  /*20d0*/  FFMA.FTZ R90, R68, R59, R95 ;  /* 0x0000003b445a7223 */ /* 0x000fe2000001005f */
[----:B------:R-:W-:Y:S01]  /*20e0*/  HADD2.F32 R59, -RZ, R46.H1_H1 ;  /* 0x3000002eff3b7230 */ /* 0x000fe20000004100 */
[----:B------:R-:W-:Y:S01]  /*20f0*/  FMUL.FTZ R67, R67, R32 ;  /* 0x0000002043437220 */ /* 0x000fe20000410000 */
[--C-:B------:R-:W-:Y:S01]  /*2100*/  HADD2.F32 R87, -RZ, R4.reuse.H1_H1 ;  /* 0x30000004ff577230 */ /* 0x100fe20000004100 */
[----:B------:R-:W-:Y:S01]  /*2110*/  FMUL.FTZ R56, R56, R91 ;  /* 0x0000005b38387220 */ /* 0x000fe20000410000 */
[----:B------:R-:W-:Y:S01]  /*2120*/  HADD2.F32 R91, -RZ, R5.H0_H0 ;  /* 0x20000005ff5b7230 */ /* 0x000fe20000004100 */
[----:B------:R-:W-:Y:S01]  /*2130*/  FFMA.FTZ R59, R67, R59, R90 ;  /* 0x0000003b433b7223 */ /* 0x000fe2000001005a */
[----:B------:R-:W-:Y:S01]  /*2140*/  HADD2.F32 R90, -RZ, R47.H1_H1 ;  /* 0x3000002fff5a7230 */ /* 0x000fe20000004100 */
[----:B------:R-:W-:Y:S01]  /*2150*/  FMUL.FTZ R66, R66, R56 ;  /* 0x0000003842427220 */ /* 0x000fe20000410000 */
[----:B------:R-:W-:Y:S01]  /*2160*/  HADD2.F32 R93, -RZ, R5.H1_H1 ;  /* 0x30000005ff5d7230 */ /* 0x000fe20000004100 */
[----:B------:R-:W-:Y:S01]  /*2170*/  FMUL.FTZ R60, R55, R60 ;  /* 0x0000003c373c7220 */ /* 0x000fe20000410000 */
[----:B------:R-:W-:-:S02]  /*2180*/  HADD2.F32 R55, -RZ, R4.H0_H0 ;  /* 0x20000004ff377230 */ /* 0x000fc40000004100 */
[--C-:B------:R-:W-:Y:S01]  /*2190*/  HADD2.F32 R94, -RZ, R6.reuse.H0_H0 ;  /* 0x20000006ff5e7230 */ /* 0x100fe20000004100 */
[----:B------:R-:W-:Y:S01]  /*21a0*/  FMUL.FTZ R64, R64, R60 ;  /* 0x0000003c40407220 */ /* 0x000fe20000410000 */
[----:B------:R-:W-:Y:S02]  /*21b0*/  HADD2.F32 R95, -RZ, R6.H1_H1 ;  /* 0x30000006ff5f7230 */ /* 0x000fe40000004100 */
[----:B------:R-:W-:Y:S01]  /*21c0*/  HADD2.F32 R96, -RZ, R7.H0_H0 ;  /* 0x20000007ff607230 */ /* 0x000fe20000004100 */
[----:B------:R0:W-:Y:S04]  /*21d0*/  STS.128 [R69.X16], R20 ;  /* 0x0000001445007388 */ /* 0x0001e8000000cc00 */
[----:B------:R1:W-:Y:S01]  /*21e0*/  STS.128 [R69.X16+0x10], R24 ;  /* 0x0000101845007388 */ /* 0x0003e2000000cc00 */
[----:B------:R-:W-:-:S06]  /*21f0*/  NOP ;  /* 0x0000000000007918 */ /* 0x000fcc0000000000 */
[----:B------:R-:W2:Y:S04]  /*2200*/  LDS.128 R12, [R82.X16] ;  /* 0x00000000520c7984 */ /* 0x000ea8000000cc00 */
[----:B------:R-:W3:Y:S01]  /*2210*/  LDS.128 R16, [R82.X16+0x200] ;  /* 0x0002000052107984 */ /* 0x000ee2000000cc00 */
[--C-:B0-----:R-:W-:Y:S02]  /*2220*/  HADD2.F32 R23, -RZ, R8.reuse.H0_H0 ;  /* 0x20000008ff177230 */ /* 0x101fe40000004100 */
[--C-:B------:R-:W-:Y:S02]  /*2230*/  HADD2.F32 R21, -RZ, R9.reuse.H0_H0 ;  /* 0x20000009ff157230 */ /* 0x100fe40000004100 */
[----:B-1----:R-:W-:Y:S01]  /*2240*/  HADD2.F32 R25, -RZ, R8.H1_H1 ;  /* 0x30000008ff197230 */ /* 0x002fe20000004100 */
[----:B------:R-:W-:Y:S01]  /*2250*/  MOV R8, UR7 ;  /* 0x0000000700087c02 */ /* 0x000fe20008000f00 */
[----:B------:R-:W-:Y:S01]  /*2260*/  HADD2.F32 R22, -RZ, R9.H1_H1 ;  /* 0x30000009ff167230 */ /* 0x000fe20000004100 */
[----:B------:R-:W-:Y:S01]  /*2270*/  MOV R9, UR8 ;  /* 0x0000000800097c02 */ /* 0x000fe20008000f00 */
[----:B------:R-:W-:-:S02]  /*2280*/  HADD2.F32 R26, -RZ, R10.H0_H0 ;  /* 0x2000000aff1a7230 */ /* 0x000fc40000004100 */
[----:B------:R-:W-:Y:S02]  /*2290*/  HADD2.F32 R20, -RZ, R10.H1_H1 ;  /* 0x3000000aff147230 */ /* 0x000fe40000004100 */
[----:B------:R-:W-:Y:S01]  /*22a0*/  IMAD.WIDE R8, R83, 0x10, R8 ;  /* 0x0000001053087825 */ /* 0x000fe200078e0208 */
[----:B------:R-:W-:Y:S02]  /*22b0*/  HADD2.F32 R10, -RZ, R47.H0_H0 ;  /* 0x2000002fff0a7230 */ /* 0x000fe40000004100 */
[--C-:B------:R-:W-:Y:S02]  /*22c0*/  HADD2.F32 R24, -RZ, R11.reuse.H0_H0 ;  /* 0x2000000bff187230 */ /* 0x100fe40000004100 */
[----:B------:R-:W-:Y:S01]  /*22d0*/  HADD2.F32 R27, -RZ, R11.H1_H1 ;  /* 0x3000000bff1b7230 */ /* 0x000fe20000004100 */
[----:B------:R-:W-:-:S04]  /*22e0*/  FFMA.FTZ R59, R66, R10, R59 ;  /* 0x0000000a423b7223 */ /* 0x000fc8000001003b */
[----:B------:R-:W-:Y:S01]  /*22f0*/  FFMA.FTZ R90, R64, R90, R59 ;  /* 0x0000005a405a7223 */ /* 0x000fe2000001003b */
[----:B--2---:R0:W-:Y:S04]  /*2300*/  STG.E.128 [R8.64+-0x1000], R12 ;  /* 0xfff0000c08007986 */ /* 0x0041e8000c101d20 */
[----:B---3--:R0:W-:Y:S01]  /*2310*/  STG.E.128 [R8.64+-0xe00], R16 ;  /* 0xfff2001008007986 */ /* 0x0081e2000c101d20 */
        /* <DEDUP_REMOVED lines=49> */
.L_x_1821:
[----:B------:R-:W-:Y:S01]  /*2630*/  BAR.SYNC.DEFER_BLOCKING 0x0 ;  /* 0x0000000000007b1d */ /* 0x000fe20000010000 */
        /* <DEDUP_REMOVED lines=21> */
[----:B0-----:R-:W-:Y:S02]  /*2790*/  FADD.FTZ R18, R94, UR4 ;  /* 0x000000045e127e21 */ /* 0x001fe40008010000 */
        /* <DEDUP_REMOVED lines=19> */
[----:B------:R-:W-:Y:S05]  /*28d0*/  @!P1 BRA `(.L_x_1822) ;  /* 0x00003aa000009947 */ /* 0x000fea0003800000 */
[----:B------:R-:W-:Y:S01]  /*28e0*/  MOV R65, RZ ;  /* 0x000000ff00417202 */ /* 0x000fe20000000f00 */
[----:B------:R-:W-:Y:S02]  /*28f0*/  UMOV UR7, URZ ;  /* 0x0000003f00077c82 */ /* 0x000fe40008000000 */
[----:B------:R-:W-:Y:S02]  /*2900*/  UMOV UR8, URZ ;  /* 0x0000003f00087c82 */ /* 0x000fe40008000000 */
[----:B------:R-:W-:Y:S02]  /*2910*/  UMOV UR9, URZ ;  /* 0x0000003f00097c82 */ /* 0x000fe40008000000 */
.L_x_1870:
        /* <DEDUP_REMOVED lines=24> */
[----:B------:R-:W-:-:S05]  /*2aa0*/  MOV R92, UR26 ;  /* 0x0000001a005c7c02 */ /* 0x000fca0008000f00 */
[----:B------:R-:W-:Y:S01]  /*2ab0*/  MOV R93, UR20 ;  /* 0x00000014005d7c02 */ /* 0x000fe20008000f00 */
[----:B------:R-:W-:-:S04]  /*2ac0*/  ULDC.64 UR20, c[0x0][0x1b8] ;  /* 0x00006e0000147ab9 */ /* 0x000fc80000000a00 */
[----:B------:R-:W-:-:S05]  /*2ad0*/  IMAD.WIDE R92, R83, 0x10, R92 ;  /* 0x00000010535c7825 */ /* 0x000fca00078e025c */
[----:B0-----:R0:W3:Y:S04]  /*2ae0*/  LDG.E.128 R48, [R92.64] ;  /* 0x000000205c307981 */ /* 0x0010e8000c1e1d00 */
[----:B------:R0:W4:Y:S01]  /*2af0*/  LDG.E.128 R52, [R92.64+0x200] ;  /* 0x000200205c347981 */ /* 0x000122000c1e1d00 */
[----:B------:R-:W-:Y:S01]  /*2b00*/  UIMAD UR40, UR18, UR20, URZ ;  /* 0x00000014122872a4 */ /* 0x000fe2000f8e023f */
[C---:B------:R-:W-:Y:S01]  /*2b10*/  ISETP.NE.AND P1, PT, R86.reuse, RZ, PT ;  /* 0x000000ff5600720c */ /* 0x040fe20003f25270 */
[----:B------:R-:W-:Y:S01]  /*2b20*/  UIMAD.WIDE.U32 UR26, UR19, UR20, URZ ;  /* 0x00000014131a72a5 */ /* 0x000fe2000f8e003f */
[----:B------:R-:W-:Y:S01]  /*2b30*/  LOP3.LUT P0, RZ, R86, 0x1f, RZ, 0xc0, !PT ;  /* 0x0000001f56ff7812 */ /* 0x000fe2000780c0ff */
[----:B------:R-:W-:Y:S01]  /*2b40*/  UIMAD UR41, UR19, UR21, UR40 ;  /* 0x00000015132972a4 */ /* 0x000fe2000f8e0228 */
[----:B------:R-:W-:Y:S01]  /*2b50*/  MOV R89, UR23 ;  /* 0x0000001700597c02 */ /* 0x000fe20008000f00 */
[----:B------:R-:W-:Y:S01]  /*2b60*/  UIADD3 UR40, UR23, -0x1, URZ ;  /* 0xffffffff17287890 */ /* 0x000fe2000fffe03f */
[----:B------:R-:W-:Y:S01]  /*2b70*/  MOV R94, c[0x0][0x16c] ;  /* 0x00005b00005e7a02 */ /* 0x000fe20000000f00 */
[----:B------:R-:W-:Y:S01]  /*2b80*/  ULDC.64 UR20, c[0x0][0x1c0] ;  /* 0x0000700000147ab9 */ /* 0x000fe20000000a00 */
[----:B0-----:R-:W-:Y:S01]  /*2b90*/  HFMA2.MMA R92, -RZ, RZ, 0, 1.52587890625e-05 ;  /* 0x00000100ff5c7435 */ /* 0x001fe200000001ff */
[----:B------:R-:W-:Y:S01]  /*2ba0*/  UIADD3 UR27, UR27, UR41, URZ ;  /* 0x000000291b1b7290 */ /* 0x000fe2000fffe03f */
[----:B------:R-:W-:Y:S01]  /*2bb0*/  ISETP.LT.OR P0, PT, R89, 0x2, P0 ;  /* 0x000000025900780c */ /* 0x000fe20000701670 */
[----:B------:R-:W-:-:S02]  /*2bc0*/  UIMAD UR41, UR36, UR20, URZ ;  /* 0x00000014242972a4 */ /* 0x000fc4000f8e023f */
[----:B------:R-:W-:Y:S02]  /*2bd0*/  ULEA.HI UR36, UR40, UR40, URZ, 0x1 ;  /* 0x0000002828247291 */ /* 0x000fe4000f8f083f */
[----:B------:R-:W-:Y:S02]  /*2be0*/  UIMAD UR41, UR7, UR21, UR41 ;  /* 0x00000015072972a4 */ /* 0x000fe4000f8e0229 */
[----:B------:R-:W-:Y:S02]  /*2bf0*/  ULOP3.LUT UR36, UR36, 0xfffffe, URZ, 0xc0, !UPT ;  /* 0x00fffffe24247892 */ /* 0x000fe4000f8ec03f */
[----:B------:R-:W-:Y:S02]  /*2c00*/  UIMAD.WIDE.U32 UR20, UR7, UR20, UR26 ;  /* 0x00000014071472a5 */ /* 0x000fe4000f8e001a */
[----:B------:R-:W-:Y:S02]  /*2c10*/  UIADD3 UR36, UR40, -UR36, URZ ;  /* 0x8000002428247290 */ /* 0x000fe4000fffe03f */
[----:B------:R-:W-:Y:S01]  /*2c20*/  ULDC.64 UR26, c[0x0][0x230] ;  /* 0x00008c00001a7ab9 */ /* 0x000fe20000000a00 */
[----:B------:R-:W-:Y:S01]  /*2c30*/  @!P0 IADD3 R89, R89, -0x2, RZ ;  /* 0xfffffffe59598810 */ /* 0x000fe20007ffe0ff */
[----:B------:R-:W-:-:S02]  /*2c40*/  UIADD3 UR21, UR21, UR41, URZ ;  /* 0x0000002915157290 */ /* 0x000fc4000fffe03f */
[----:B------:R-:W-:Y:S01]  /*2c50*/  MOV R91, UR36 ;  /* 0x00000024005b7c02 */ /* 0x000fe20008000f00 */
[----:B------:R-:W-:Y:S01]  /*2c60*/  ULEA UR26, UP0, UR20, UR26, 0x2 ;  /* 0x0000001a141a7291 */ /* 0x000fe2000f80103f */
[----:B------:R-:W-:-:S03]  /*2c70*/  @!P0 IMAD R89, R89, R94, UR7 ;  /* 0x0000000759598e24 */ /* 0x000fc6000f8e025e */
[----:B------:R-:W-:Y:S02]  /*2c80*/  ULEA.HI.X UR27, UR20, UR27, UR21, 0x2, UP0 ;  /* 0x0000001b141b7291 */ /* 0x000fe400080f1415 */
[----:B------:R-:W-:-:S04]  /*2c90*/  MOV R94, UR26 ;  /* 0x0000001a005e7c02 */ /* 0x000fc80008000f00 */
[----:B------:R-:W-:Y:S01]  /*2ca0*/  MOV R95, UR27 ;  /* 0x0000001b005f7c02 */ /* 0x000fe20008000f00 */
[----:B------:R-:W-:Y:S01]  /*2cb0*/  HFMA2.MMA R98, -RZ, RZ, 0, 4.76837158203125e-07 ;  /* 0x00000008ff627435 */ /* 0x000fe200000001ff */
[----:B------:R-:W-:-:S09]  /*2cc0*/  MOV R93, RZ ;  /* 0x000000ff005d7202 */ /* 0x000fd20000000f00 */
[----:B------:R-:W-:Y:S01]  /*2cd0*/  @!P0 IMAD.WIDE R98, R89, R98, UR10 ;  /* 0x0000000a59628e25 */ /* 0x000fe2000f8e0262 */
[----:B------:R-:W-:Y:S02]  /*2ce0*/  HADD2.F32 R154, -RZ, R40.H1_H1 ;  /* 0x30000028ff9a7230 */ /* 0x000fe40000004100 */
[----:B------:R-:W-:-:S03]  /*2cf0*/  HADD2.F32 R152, -RZ, R41.H1_H1 ;  /* 0x30000029ff987230 */ /* 0x000fc60000004100 */
[----:B------:R-:W-:Y:S01]  /*2d00*/  FMUL.FTZ R154, R33, R154 ;  /* 0x0000009a219a7220 */ /* 0x000fe20000410000 */
[--C-:B------:R-:W-:Y:S01]  /*2d10*/  HADD2.F32 R153, -RZ, R42.reuse.H0_H0 ;  /* 0x2000002aff997230 */ /* 0x100fe20000004100 */
[----:B------:R-:W-:Y:S01]  /*2d20*/  FMUL.FTZ R152, R31, R152 ;  /* 0x000000981f987220 */ /* 0x000fe20000410000 */
[----:B------:R-:W-:-:S03]  /*2d30*/  HADD2.F32 R112, -RZ, R42.H1_H1 ;  /* 0x3000002aff707230 */ /* 0x000fc60000004100 */
[----:B------:R-:W-:Y:S02]  /*2d40*/  FMUL.FTZ R153, R26, R153 ;  /* 0x000000991a997220 */ /* 0x000fe40000410000 */
[----:B------:R-:W-:Y:S01]  /*2d50*/  FMUL.FTZ R112, R29, R112 ;  /* 0x000000701d707220 */ /* 0x000fe20000410000 */
[----:B------:R-:W-:Y:S02]  /*2d60*/  HADD2.F32 R116, -RZ, R45.H1_H1 ;  /* 0x3000002dff747230 */ /* 0x000fe40000004100 */
[----:B------:R-:W-:Y:S02]  /*2d70*/  HADD2.F32 R111, -RZ, R44.H0_H0 ;  /* 0x2000002cff6f7230 */ /* 0x000fe40000004100 */
[----:B------:R-:W-:Y:S01]  /*2d80*/  HADD2.F32 R115, -RZ, R46.H0_H0 ;  /* 0x2000002eff737230 */ /* 0x000fe20000004100 */
[----:B------:R-:W-:Y:S01]  /*2d90*/  FMUL.FTZ R141, R23, R116 ;  /* 0x00000074178d7220 */ /* 0x000fe20000410000 */
[----:B------:R-:W-:-:S03]  /*2da0*/  HADD2.F32 R114, -RZ, R44.H1_H1 ;  /* 0x3000002cff727230 */ /* 0x000fc60000004100 */
[----:B------:R-:W-:Y:S01]  /*2db0*/  FMUL.FTZ R142, R18, R115 ;  /* 0x00000073128e7220 */ /* 0x000fe20000410000 */
[----:B------:R-:W-:Y:S01]  /*2dc0*/  HADD2.F32 R113, -RZ, R45.H0_H0 ;  /* 0x2000002dff717230 */ /* 0x000fe20000004100 */
[----:B------:R-:W-:-:S04]  /*2dd0*/  FMUL.FTZ R147, R25, R114 ;  /* 0x0000007219937220 */ /* 0x000fc80000410000 */
[----:B------:R-:W-:Y:S01]  /*2de0*/  FMUL.FTZ R146, R20, R113 ;  /* 0x0000007114927220 */ /* 0x000fe20000410000 */
[----:B------:R-:W-:Y:S01]  /*2df0*/  HADD2.F32 R124, -RZ, R46.H1_H1 ;  /* 0x3000002eff7c7230 */ /* 0x000fe20000004100 */
[----:B------:R-:W-:Y:S01]  /*2e00*/  BSSY B0, `(.L_x_1823) ;  /* 0x000008e000007945 */ /* 0x000fe20003800000 */
[----:B--2---:R0:W1:Y:S02]  /*2e10*/  R2UR UR42, R87 ;  /* 0x00000000572a73c2 */ /* 0x00406400000e0000 */
[C---:B0-----:R-:W-:Y:S01]  /*2e20*/  IADD3 R87, R86.reuse, 0x200, RZ ;  /* 0x0000020056577810 */ /* 0x041fe20007ffe0ff */
[----:B------:R-:W-:Y:S01]  /*2e30*/  @!P1 IMAD R87, R91, R92, UR7 ;  /* 0x000000075b579e24 */ /* 0x000fe2000f8e025c */
[----:B------:R-:W-:-:S04]  /*2e40*/  SHF.L.U32 R91, R86, 0x1, RZ ;  /* 0x00000001565b7819 */ /* 0x000fc800000006ff */
[----:B------:R-:W-:Y:S02]  /*2e50*/  LOP3.LUT R96, R91, 0xffffffc0, RZ, 0xc0, !PT ;  /* 0xffffffc05b607812 */ /* 0x000fe400078ec0ff */
[----:B-1----:R-:W-:-:S05]  /*2e60*/  MOV R110, UR42 ;  /* 0x0000002a006e7c02 */ /* 0x002fca0008000f00 */
[----:B------:R-:W-:Y:S01]  /*2e70*/  FMUL.FTZ R110, R110, 1.4426950216293334961 ;  /* 0x3fb8aa3b6e6e7820 */ /* 0x000fe20000410000 */
[----:B------:R-:W-:Y:S01]  /*2e80*/  IADD3 R96, R85, R85, R96 ;  /* 0x0000005555607210 */ /* 0x000fe20007ffe060 */
[----:B---3--:R-:W-:Y:S02]  /*2e90*/  STS.128 [R82.X16], R48 ;  /* 0x0000003052007388 */ /* 0x008fe4000000cc00 */
[----:B------:R-:W-:Y:S02]  /*2ea0*/  FMUL.FTZ R140, R30, R110 ;  /* 0x0000006e1e8c7220 */ /* 0x000fe40000410000 */
[----:B----4-:R-:W-:Y:S01]  /*2eb0*/  STS.128 [R82.X16+0x200], R52 ;  /* 0x0002003452007388 */ /* 0x010fe2000000cc00 */
[----:B------:R-:W-:-:S06]  /*2ec0*/  NOP ;  /* 0x0000000000007918 */ /* 0x000fcc0000000000 */
[----:B------:R-:W0:Y:S01]  /*2ed0*/  MUFU.EX2 R140, R140 ;  /* 0x0000008c008c7308 */ /* 0x000e220000000800 */
[----:B------:R-:W1:Y:S04]  /*2ee0*/  LDS.128 R48, [R96.X16] ;  /* 0x0000000060307984 */ /* 0x000e68000000cc00 */
[----:B------:R-:W2:Y:S01]  /*2ef0*/  LDS.128 R52, [R96.X16+0x10] ;  /* 0x0000100060347984 */ /* 0x000ea2000000cc00 */
[----:B------:R-:W-:-:S03]  /*2f00*/  SHF.L.U32 R101, R87, 0x2, RZ ;  /* 0x0000000257657819 */ /* 0x000fc600000006ff */
[----:B------:R3:W5:Y:S01]  /*2f10*/  LDG.E R159, [R94.64] ;  /* 0x000000205e9f7981 */ /* 0x000762000c1e1900 */
[----:B------:R-:W-:-:S03]  /*2f20*/  HFMA2.MMA R92, -RZ, RZ, 1.875, 0 ;  /* 0x3f800000ff5c7435 */ /* 0x000fc600000001ff */
[----:B0-----:R0:W-:Y:S04]  /*2f30*/  STS [R101+0x3be0], R140 ;  /* 0x003be08c65007388 */ /* 0x0011e80000000800 */
[----:B------:R-:W-:Y:S01]  /*2f40*/  BAR.SYNC.DEFER_BLOCKING 0x0 ;  /* 0x0000000000007b1d */ /* 0x000fe20000010000 */
[-C--:B------:R-:W-:Y:S02]  /*2f50*/  FMUL.FTZ R89, R33, R110.reuse ;  /* 0x0000006e21597220 */ /* 0x080fe40000410000 */
[----:B---3--:R-:W-:-:S04]  /*2f60*/  FMUL.FTZ R94, R28, R110 ;  /* 0x0000006e1c5e7220 */ /* 0x008fc80000410000 */
[----:B------:R-:W3:Y:S01]  /*2f70*/  MUFU.EX2 R89, R89 ;  /* 0x0000005900597308 */ /* 0x000ee20000000800 */
[-C--:B0-----:R-:W-:Y:S02]  /*2f80*/  FMUL.FTZ R101, R31, R110.reuse ;  /* 0x0000006e1f657220 */ /* 0x081fe40000410000 */
[----:B------:R-:W-:-:S05]  /*2f90*/  FMUL.FTZ R108, R26, R110 ;  /* 0x0000006e1a6c7220 */ /* 0x000fca0000410000 */
[----:B------:R-:W0:Y:S01]  /*2fa0*/  MUFU.EX2 R94, R94 ;  /* 0x0000005e005e7308 */ /* 0x000e220000000800 */
[----:B-1----:R-:W-:Y:S01]  /*2fb0*/  HADD2.F32 R102, -RZ, R51.H1_H1 ;  /* 0x30000033ff667230 */ /* 0x002fe20000004100 */
[----:B------:R1:W5:Y:S01]  /*2fc0*/  @!P0 LDG.E.64 R92, [R98.64] ;  /* 0x00000020625c8981 */ /* 0x000362000c1e1b00 */
[----:B--2---:R-:W-:-:S05]  /*2fd0*/  HADD2.F32 R103, -RZ, R53.H0_H0 ;  /* 0x20000035ff677230 */ /* 0x004fca0000004100 */
[----:B------:R-:W2:Y:S01]  /*2fe0*/  MUFU.EX2 R101, R101 ;  /* 0x0000006500657308 */ /* 0x000ea20000000800 */
[----:B------:R-:W-:Y:S01]  /*2ff0*/  HADD2.F32 R106, -RZ, R53.H1_H1 ;  /* 0x30000035ff6a7230 */ /* 0x000fe20000004100 */
[-C--:B------:R-:W-:Y:S01]  /*3000*/  FMUL.FTZ R122, R29, R110.reuse ;  /* 0x0000006e1d7a7220 */ /* 0x080fe20000410000 */
[--C-:B------:R-:W-:Y:S01]  /*3010*/  HADD2.F32 R87, -RZ, R48.reuse.H0_H0 ;  /* 0x20000030ff577230 */ /* 0x100fe20000004100 */
[-C--:B------:R-:W-:Y:S01]  /*3020*/  FMUL.FTZ R121, R24, R110.reuse ;  /* 0x0000006e18797220 */ /* 0x080fe20000410000 */
[----:B------:R-:W-:Y:S01]  /*3030*/  HADD2.F32 R95, -RZ, R48.H1_H1 ;  /* 0x30000030ff5f7230 */ /* 0x000fe20000004100 */
[----:B------:R-:W-:Y:S01]  /*3040*/  FMUL.FTZ R120, R27, R110 ;  /* 0x0000006e1b787220 */ /* 0x000fe20000410000 */
[----:B------:R-:W-:Y:S01]  /*3050*/  HADD2.F32 R100, -RZ, R52.H0_H0 ;  /* 0x20000034ff647230 */ /* 0x000fe20000004100 */
[----:B------:R-:W4:Y:S01]  /*3060*/  MUFU.EX2 R108, R108 ;  /* 0x0000006c006c7308 */ /* 0x000f220000000800 */
[----:B-1----:R-:W-:Y:S01]  /*3070*/  HADD2.F32 R98, -RZ, R51.H0_H0 ;  /* 0x20000033ff627230 */ /* 0x002fe20000004100 */
[----:B------:R-:W-:Y:S01]  /*3080*/  FMUL.FTZ R154, R95, R154 ;  /* 0x0000009a5f9a7220 */ /* 0x000fe20000410000 */
[----:B------:R-:W-:Y:S01]  /*3090*/  HADD2.F32 R51, -RZ, R40.H0_H0 ;  /* 0x20000028ff337230 */ /* 0x000fe20000004100 */
[----:B------:R-:W-:Y:S01]  /*30a0*/  FMUL.FTZ R119, R22, R110 ;  /* 0x0000006e16777220 */ /* 0x000fe20000410000 */
[----:B------:R-:W-:Y:S01]  /*30b0*/  HADD2.F32 R104, -RZ, R52.H1_H1 ;  /* 0x30000034ff687230 */ /* 0x000fe20000004100 */
[----:B------:R-:W-:Y:S01]  /*30c0*/  ISETP.NE.AND P0, PT, R86, 0x7f, PT ;  /* 0x0000007f5600780c */ /* 0x000fe20003f05270 */
[----:B------:R-:W-:Y:S01]  /*30d0*/  HADD2.F32 R53, -RZ, R41.H0_H0 ;  /* 0x20000029ff357230 */ /* 0x000fe20000004100 */
[----:B------:R-:W-:Y:S01]  /*30e0*/  FMUL.FTZ R52, R30, R51 ;  /* 0x000000331e347220 */ /* 0x000fe20000410000 */
[--C-:B------:R-:W-:Y:S01]  /*30f0*/  HADD2.F32 R107, -RZ, R55.reuse.H0_H0 ;  /* 0x20000037ff6b7230 */ /* 0x100fe20000004100 */
[----:B------:R-:W1:Y:S01]  /*3100*/  MUFU.EX2 R122, R122 ;  /* 0x0000007a007a7308 */ /* 0x000e620000000800 */
[----:B------:R-:W-:Y:S01]  /*3110*/  HADD2.F32 R123, -RZ, R55.H1_H1 ;  /* 0x30000037ff7b7230 */ /* 0x000fe20000004100 */
[----:B------:R-:W-:Y:S01]  /*3120*/  FMUL.FTZ R157, R87, R52 ;  /* 0x00000034579d7220 */ /* 0x000fe20000410000 */
[----:B------:R-:W-:Y:S01]  /*3130*/  HADD2.F32 R55, -RZ, R43.H0_H0 ;  /* 0x2000002bff377230 */ /* 0x000fe20000004100 */
[----:B------:R-:W-:Y:S01]  /*3140*/  FMUL.FTZ R118, R25, R110 ;  /* 0x0000006e19767220 */ /* 0x000fe20000410000 */
[--C-:B------:R-:W-:Y:S01]  /*3150*/  HADD2.F32 R91, -RZ, R49.reuse.H0_H0 ;  /* 0x20000031ff5b7230 */ /* 0x100fe20000004100 */
[----:B---3--:R-:W-:Y:S01]  /*3160*/  FFMA.FTZ R52, R157, R89, R154 ;  /* 0x000000599d347223 */ /* 0x008fe2000001009a */
[--C-:B------:R-:W-:Y:S01]  /*3170*/  HADD2.F32 R105, -RZ, R54.reuse.H0_H0 ;  /* 0x20000036ff697230 */ /* 0x100fe20000004100 */
[----:B------:R-:W-:Y:S01]  /*3180*/  FMUL.FTZ R51, R24, R55 ;  /* 0x0000003718337220 */ /* 0x000fe20000410000 */
[----:B------:R-:W-:Y:S01]  /*3190*/  HADD2.F32 R109, -RZ, R54.H1_H1 ;  /* 0x30000036ff6d7230 */ /* 0x000fe20000004100 */
[----:B------:R-:W-:Y:S01]  /*31a0*/  FMUL.FTZ R54, R28, R53 ;  /* 0x000000351c367220 */ /* 0x000fe20000410000 */
[----:B------:R-:W-:Y:S01]  /*31b0*/  HADD2.F32 R97, -RZ, R49.H1_H1 ;  /* 0x30000031ff617230 */ /* 0x000fe20000004100 */
[----:B------:R-:W-:Y:S01]  /*31c0*/  FMUL.FTZ R55, R140, R89 ;  /* 0x000000598c377220 */ /* 0x000fe20000410000 */
[--C-:B------:R-:W-:Y:S01]  /*31d0*/  HADD2.F32 R96, -RZ, R50.reuse.H0_H0 ;  /* 0x20000032ff607230 */ /* 0x100fe20000004100 */
[----:B------:R-:W-:Y:S01]  /*31e0*/  FMUL.FTZ R155, R91, R54 ;  /* 0x000000365b9b7220 */ /* 0x000fe20000410000 */
[----:B------:R-:W3:Y:S01]  /*31f0*/  MUFU.EX2 R121, R121 ;  /* 0x0000007900797308 */ /* 0x000ee20000000800 */
[C---:B0-----:R-:W-:Y:S01]  /*3200*/  FMUL.FTZ R54, R94.reuse, R55 ;  /* 0x000000375e367220 */ /* 0x041fe20000410000 */
[----:B------:R-:W-:Y:S01]  /*3210*/  HADD2.F32 R99, -RZ, R50.H1_H1 ;  /* 0x30000032ff637230 */ /* 0x000fe20000004100 */
[----:B------:R-:W-:Y:S01]  /*3220*/  FMUL.FTZ R152, R97, R152 ;  /* 0x0000009861987220 */ /* 0x000fe20000410000 */
[----:B------:R-:W-:Y:S01]  /*3230*/  HADD2.F32 R50, -RZ, R43.H1_H1 ;  /* 0x3000002bff327230 */ /* 0x000fe20000004100 */
[----:B------:R-:W-:Y:S01]  /*3240*/  FFMA.FTZ R52, R94, R52, R155 ;  /* 0x000000345e347223 */ /* 0x000fe2000001009b */
[--C-:B------:R-:W-:Y:S01]  /*3250*/  HADD2.F32 R49, -RZ, R47.reuse.H0_H0 ;  /* 0x2000002fff317230 */ /* 0x100fe20000004100 */
[C---:B--2---:R-:W-:Y:S01]  /*3260*/  FMUL.FTZ R55, R101.reuse, R54 ;  /* 0x0000003665377220 */ /* 0x044fe20000410000 */
[----:B------:R-:W0:Y:S01]  /*3270*/  MUFU.EX2 R120, R120 ;  /* 0x0000007800787308 */ /* 0x000e220000000800 */
[----:B------:R-:W-:Y:S01]  /*3280*/  FMUL.FTZ R153, R96, R153 ;  /* 0x0000009960997220 */ /* 0x000fe20000410000 */
[----:B------:R-:W-:Y:S01]  /*3290*/  HADD2.F32 R48, -RZ, R47.H1_H1 ;  /* 0x3000002fff307230 */ /* 0x000fe20000004100 */
[----:B------:R-:W-:-:S02]  /*32a0*/  FFMA.FTZ R52, R101, R52, R152 ;  /* 0x0000003465347223 */ /* 0x000fc40000010098 */
[C---:B----4-:R-:W-:Y:S02]  /*32b0*/  FMUL.FTZ R55, R108.reuse, R55 ;  /* 0x000000376c377220 */ /* 0x050fe40000410000 */
[----:B------:R-:W-:Y:S01]  /*32c0*/  FMUL.FTZ R151, R99, R112 ;  /* 0x0000007063977220 */ /* 0x000fe20000410000 */
[----:B------:R-:W2:Y:S01]  /*32d0*/  MUFU.EX2 R119, R119 ;  /* 0x0000007700777308 */ /* 0x000ea20000000800 */
[----:B------:R-:W-:Y:S02]  /*32e0*/  FFMA.FTZ R52, R108, R52, R153 ;  /* 0x000000346c347223 */ /* 0x000fe40000010099 */
[----:B------:R-:W-:Y:S02]  /*32f0*/  FMUL.FTZ R117, R20, R110 ;  /* 0x0000006e14757220 */ /* 0x000fe40000410000 */
[----:B-1----:R-:W-:Y:S02]  /*3300*/  FMUL.FTZ R54, R122, R55 ;  /* 0x000000377a367220 */ /* 0x002fe40000410000 */
[----:B------:R-:W-:Y:S01]  /*3310*/  FMUL.FTZ R149, R27, R50 ;  /* 0x000000321b957220 */ /* 0x000fe20000410000 */
[----:B------:R-:W1:Y:S01]  /*3320*/  MUFU.EX2 R118, R118 ;  /* 0x0000007600767308 */ /* 0x000e620000000800 */
[----:B------:R-:W-:-:S02]  /*3330*/  FMUL.FTZ R150, R98, R51 ;  /* 0x0000003362967220 */ /* 0x000fc40000410000 */
[----:B------:R-:W-:Y:S02]  /*3340*/  FFMA.FTZ R52, R122, R52, R151 ;  /* 0x000000347a347223 */ /* 0x000fe40000010097 */
[----:B------:R-:W-:Y:S02]  /*3350*/  FMUL.FTZ R116, R23, R110 ;  /* 0x0000006e17747220 */ /* 0x000fe40000410000 */
[----:B------:R-:W-:Y:S01]  /*3360*/  FMUL.FTZ R53, R22, R111 ;  /* 0x0000006f16357220 */ /* 0x000fe20000410000 */
[----:B------:R-:W4:Y:S01]  /*3370*/  MUFU.EX2 R117, R117 ;  /* 0x0000007500757308 */ /* 0x000f220000000800 */
[C---:B---3--:R-:W-:Y:S01]  /*3380*/  FMUL.FTZ R51, R121.reuse, R54 ;  /* 0x0000003679337220 */ /* 0x048fe20000410000 */
[----:B------:R3:W3:Y:S01]  /*3390*/  @P0 LDS R111, [R86.X4+0x43e4] ;  /* 0x0043e400566f0984 */ /* 0x0006e20000004800 */
[----:B------:R-:W-:Y:S02]  /*33a0*/  FMUL.FTZ R149, R102, R149 ;  /* 0x0000009566957220 */ /* 0x000fe40000410000 */
[----:B------:R-:W-:-:S02]  /*33b0*/  FFMA.FTZ R52, R121, R52, R150 ;  /* 0x0000003479347223 */ /* 0x000fc40000010096 */
[----:B------:R-:W-:Y:S01]  /*33c0*/  FMUL.FTZ R115, R18, R110 ;  /* 0x0000006e12737220 */ /* 0x000fe20000410000 */
[----:B------:R-:W1:Y:S01]  /*33d0*/  MUFU.EX2 R116, R116 ;  /* 0x0000007400747308 */ /* 0x000e620000000800 */
[----:B0-----:R-:W-:Y:S02]  /*33e0*/  FMUL.FTZ R54, R120, R51 ;  /* 0x0000003378367220 */ /* 0x001fe40000410000 */
[----:B------:R-:W-:Y:S02]  /*33f0*/  FMUL.FTZ R148, R100, R53 ;  /* 0x0000003564947220 */ /* 0x000fe40000410000 */
[----:B------:R-:W-:Y:S02]  /*3400*/  FFMA.FTZ R52, R120, R52, R149 ;  /* 0x0000003478347223 */ /* 0x000fe40000010095 */
[----:B------:R-:W-:Y:S01]  /*3410*/  FMUL.FTZ R114, R21, R110 ;  /* 0x0000006e15727220 */ /* 0x000fe20000410000 */
[----:B------:R-:W0:Y:S01]  /*3420*/  MUFU.EX2 R115, R115 ;  /* 0x0000007300737308 */ /* 0x000e220000000800 */
[----:B--2---:R-:W-:-:S02]  /*3430*/  FMUL.FTZ R51, R119, R54 ;  /* 0x0000003677337220 */ /* 0x004fc40000410000 */
[----:B------:R-:W-:Y:S02]  /*3440*/  FMUL.FTZ R147, R104, R147 ;  /* 0x0000009368937220 */ /* 0x000fe40000410000 */
[----:B------:R-:W-:Y:S02]  /*3450*/  FFMA.FTZ R52, R119, R52, R148 ;  /* 0x0000003477347223 */ /* 0x000fe40000010094 */
[----:B------:R-:W-:Y:S01]  /*3460*/  FMUL.FTZ R113, R16, R110 ;  /* 0x0000006e10717220 */ /* 0x000fe20000410000 */
[----:B------:R-:W2:Y:S01]  /*3470*/  MUFU.EX2 R114, R114 ;  /* 0x0000007200727308 */ /* 0x000ea20000000800 */
[C---:B-1----:R-:W-:Y:S02]  /*3480*/  FMUL.FTZ R54, R118.reuse, R51 ;  /* 0x0000003376367220 */ /* 0x042fe40000410000 */
[----:B------:R-:W-:Y:S02]  /*3490*/  FMUL.FTZ R146, R103, R146 ;  /* 0x0000009267927220 */ /* 0x000fe40000410000 */
[----:B------:R-:W-:-:S02]  /*34a0*/  FFMA.FTZ R52, R118, R52, R147 ;  /* 0x0000003476347223 */ /* 0x000fc40000010093 */
[----:B------:R-:W-:Y:S01]  /*34b0*/  FMUL.FTZ R112, R19, R110 ;  /* 0x0000006e13707220 */ /* 0x000fe20000410000 */
[----:B------:R-:W1:Y:S01]  /*34c0*/  MUFU.EX2 R113, R113 ;  /* 0x0000007100717308 */ /* 0x000e620000000800 */
[C---:B----4-:R-:W-:Y:S01]  /*34d0*/  FMUL.FTZ R51, R117.reuse, R54 ;  /* 0x0000003675337220 */ /* 0x050fe20000410000 */
[----:B------:R-:W-:Y:S01]  /*34e0*/  LEA.HI R110, R86, R86, RZ, 0x1e ;  /* 0x00000056566e7211 */ /* 0x000fe200078ff0ff */
[----:B------:R-:W-:Y:S02]  /*34f0*/  FMUL.FTZ R141, R106, R141 ;  /* 0x0000008d6a8d7220 */ /* 0x000fe40000410000 */
[----:B------:R-:W-:Y:S02]  /*3500*/  FFMA.FTZ R52, R117, R52, R146 ;  /* 0x0000003475347223 */ /* 0x000fe40000010092 */
[----:B------:R-:W-:Y:S01]  /*3510*/  FMUL.FTZ R54, R116, R51 ;  /* 0x0000003374367220 */ /* 0x000fe20000410000 */
[----:B------:R-:W4:Y:S01]  /*3520*/  MUFU.EX2 R112, R112 ;  /* 0x0000007000707308 */ /* 0x000f220000000800 */
[----:B------:R-:W-:-:S02]  /*3530*/  FMUL.FTZ R50, R21, R124 ;  /* 0x0000007c15327220 */ /* 0x000fc40000410000 */
[----:B------:R-:W-:Y:S02]  /*3540*/  FMUL.FTZ R142, R105, R142 ;  /* 0x0000008e698e7220 */ /* 0x000fe40000410000 */
[----:B------:R-:W-:Y:S02]  /*3550*/  FFMA.FTZ R52, R116, R52, R141 ;  /* 0x0000003474347223 */ /* 0x000fe4000001008d */
[----:B------:R-:W-:Y:S02]  /*3560*/  FMUL.FTZ R144, R16, R49 ;  /* 0x0000003110907220 */ /* 0x000fe40000410000 */
[----:B0-----:R-:W-:Y:S02]  /*3570*/  FMUL.FTZ R49, R115, R54 ;  /* 0x0000003673317220 */ /* 0x001fe40000410000 */
[----:B------:R-:W-:Y:S02]  /*3580*/  FMUL.FTZ R143, R109, R50 ;  /* 0x000000326d8f7220 */ /* 0x000fe40000410000 */
[----:B------:R-:W-:-:S02]  /*3590*/  FFMA.FTZ R52, R115, R52, R142 ;  /* 0x0000003473347223 */ /* 0x000fc4000001008e */
[C---:B--2---:R-:W-:Y:S02]  /*35a0*/  FMUL.FTZ R50, R114.reuse, R49 ;  /* 0x0000003172327220 */ /* 0x044fe40000410000 */
[----:B------:R-:W-:Y:S02]  /*35b0*/  FMUL.FTZ R48, R19, R48 ;  /* 0x0000003013307220 */ /* 0x000fe40000410000 */
[----:B------:R-:W-:Y:S02]  /*35c0*/  FMUL.FTZ R144, R107, R144 ;  /* 0x000000906b907220 */ /* 0x000fe40000410000 */
[----:B------:R-:W-:Y:S02]  /*35d0*/  FFMA.FTZ R52, R114, R52, R143 ;  /* 0x0000003472347223 */ /* 0x000fe4000001008f */
[----:B-1----:R-:W-:Y:S02]  /*35e0*/  FMUL.FTZ R49, R113, R50 ;  /* 0x0000003271317220 */ /* 0x002fe40000410000 */
[----:B------:R-:W-:-:S02]  /*35f0*/  FMUL.FTZ R145, R123, R48 ;  /* 0x000000307b917220 */ /* 0x000fc40000410000 */
[----:B------:R-:W-:Y:S02]  /*3600*/  FFMA.FTZ R52, R113, R52, R144 ;  /* 0x0000003471347223 */ /* 0x000fe40000010090 */
[C---:B----4-:R-:W-:Y:S02]  /*3610*/  FMUL.FTZ R48, R112.reuse, R49 ;  /* 0x0000003170307220 */ /* 0x050fe40000410000 */
        /* <DEDUP_REMOVED lines=12> */
.L_x_1824:
[----:B---3--:R-:W-:Y:S05]  /*36e0*/  BSYNC B0 ;  /* 0x0000000000007941 */ /* 0x008fea0003800000 */
.L_x_1823:
[----:B------:R-:W-:Y:S01]  /*36f0*/  ISETP.GT.U32.AND P0, PT, R86, 0x1f, PT ;  /* 0x0000001f5600780c */ /* 0x000fe20003f04070 */
[----:B------:R2:W-:Y:S01]  /*3700*/  STS.64 [R110.X8+0x31d0], R48 ;  /* 0x0031d0306e007388 */ /* 0x0005e20000008a00 */
[----:B------:R-:W-:Y:S01]  /*3710*/  BSSY B0, `(.L_x_1825) ;  /* 0x000005f000007945 */ /* 0x000fe20003800000 */
[-C--:B-----5:R-:W-:Y:S02]  /*3720*/  FMUL.FTZ R138, R81, R159.reuse ;  /* 0x0000009f518a7220 */ /* 0x0a0fe40000410000 */
        /* <DEDUP_REMOVED lines=30> */
.L_x_1878:
        /* <DEDUP_REMOVED lines=24> */
.L_x_1879:
        /* <DEDUP_REMOVED lines=10> */
[----:B-1----:R-:W-:Y:S05]  /*3b30*/  CALL.REL.NOINC `($__internal_76_$__cuda_sm70_shflsync_idx_p) ;  /* 0x0000442000007944 */ /* 0x002fea0003c00000 */
.L_x_1829:
[----:B------:R-:W-:Y:S05]  /*3b40*/  BRA.CONV ~URZ, `(.L_x_1830) ;  /* 0x000000637f007947 */ /* 0x000fea000b800000 */
[----:B-1----:R-:W-:Y:S01]  /*3b50*/  HFMA2.MMA R51, -RZ, RZ, 0, 1.847743988037109375e-06 ;  /* 0x0000001fff337435 */ /* 0x002fe200000001ff */
[----:B0-----:R-:W-:-:S02]  /*3b60*/  MOV R54, R158 ;  /* 0x0000009e00367202 */ /* 0x001fc40000000f00 */
[----:B------:R-:W-:Y:S02]  /*3b70*/  MOV R53, 0x1f ;  /* 0x0000001f00357802 */ /* 0x000fe40000000f00 */
[----:B------:R-:W-:Y:S02]  /*3b80*/  MOV R50, 0xffffffff ;  /* 0xffffffff00327802 */ /* 0x000fe40000000f00 */
[----:B------:R-:W-:Y:S02]  /*3b90*/  MOV R52, 0x3bb0 ;  /* 0x00003bb000347802 */ /* 0x000fe40000000f00 */
[----:B------:R-:W-:Y:S05]  /*3ba0*/  CALL.REL.NOINC `($__internal_76_$__cuda_sm70_shflsync_idx_p) ;  /* 0x000043b000007944 */ /* 0x000fea0003c00000 */
.L_x_1830:
[----:B------:R-:W-:Y:S05]  /*3bb0*/  BRA.DIV ~URZ, `(.L_x_1831) ;  /* 0x000039f27f007947 */ /* 0x000fea000b800000 */
[----:B------:R-:W2:Y:S04]  /*3bc0*/  SHFL.IDX PT, R92, R92, RZ, 0x1f ;  /* 0x00001fff5c5c7589 */ /* 0x000ea800000e0000 */
[----:B0-----:R0:W3:Y:S04]  /*3bd0*/  SHFL.IDX PT, R53, R93, RZ, 0x1f ;  /* 0x00001fff5d357589 */ /* 0x0010e800000e0000 */
[----:B------:R-:W4:Y:S04]  /*3be0*/  SHFL.UP PT, R159, R159, 0x1, RZ ;  /* 0x042000009f9f7989 */ /* 0x000f2800000e00ff */
[----:B------:R-:W1:Y:S02]  /*3bf0*/  SHFL.UP PT, R158, R158, 0x1, RZ ;  /* 0x042000009e9e7989 */ /* 0x000e6400000e00ff */
.L_x_1880:
        /* <DEDUP_REMOVED lines=16> */
.L_x_1826:
[----:B--2---:R-:W-:Y:S05]  /*3d00*/  BSYNC B0 ;  /* 0x0000000000007941 */ /* 0x004fea0003800000 */
.L_x_1825:
[----:B------:R-:W-:Y:S01]  /*3d10*/  WARPSYNC 0xffffffff ;  /* 0xffffffff00007948 */ /* 0x000fe20003800000 */
[----:B------:R-:W-:Y:S01]  /*3d20*/  BAR.SYNC.DEFER_BLOCKING 0x0 ;  /* 0x0000000000007b1d */ /* 0x000fe20000010000 */
[----:B01-3--:R-:W-:Y:S01]  /*3d30*/  FMUL.FTZ R50, R112, R111 ;  /* 0x0000006f70327220 */ /* 0x00bfe20000410000 */
        /* <DEDUP_REMOVED lines=32> */
[C---:B------:R-:W-:Y:S01]  /*3f40*/  FMUL.FTZ R51, R121.reuse, R48 ;  /* 0x0000003079337220 */ /* 0x040fe20000410000 */
        /* <DEDUP_REMOVED lines=11> */
[----:B------:R-:W-:Y:S02]  /*4000*/  FFMA.FTZ R148, R119, R149, R148 ;  /* 0x0000009577947223 */ /* 0x000fe40000010094 */
        /* <DEDUP_REMOVED lines=32> */
.L_x_1881:
        /* <DEDUP_REMOVED lines=26> */
.L_x_1882:
        /* <DEDUP_REMOVED lines=20> */
.L_x_1833:
[----:B01----:R-:W-:Y:S05]  /*44f0*/  BSYNC B0 ;  /* 0x0000000000007941 */ /* 0x003fea0003800000 */
.L_x_1832:
[----:B------:R-:W-:Y:S01]  /*4500*/  WARPSYNC 0xffffffff ;  /* 0xffffffff00007948 */ /* 0x000fe20003800000 */
[----:B------:R-:W-:Y:S01]  /*4510*/  BAR.SYNC.DEFER_BLOCKING 0x0 ;  /* 0x0000000000007b1d */ /* 0x000fe20000010000 */
[----:B--2---:R-:W-:Y:S01]  /*4520*/  HFMA2.MMA R51, -RZ, RZ, 0, 0 ;  /* 0x00000000ff337435 */ /* 0x004fe200000001ff */
[----:B------:R-:W-:Y:S01]  /*4530*/  MOV R53, UR38 ;  /* 0x0000002600357c02 */ /* 0x000fe20008000f00 */
[--C-:B------:R-:W-:Y:S01]  /*4540*/  HADD2.F32 R54, -RZ, R40.reuse.H1_H1 ;  /* 0x30000028ff367230 */ /* 0x100fe20000004100 */
[----:B------:R-:W-:Y:S01]  /*4550*/  MOV R50, R86 ;  /* 0x0000005600327202 */ /* 0x000fe20000000f00 */
[----:B------:R-:W-:Y:S01]  /*4560*/  HADD2.F32 R55, -RZ, R40.H0_H0 ;  /* 0x20000028ff377230 */ /* 0x000fe20000004100 */
[----:B------:R-:W-:Y:S01]  /*4570*/  ISETP.NE.AND P0, PT, R86, RZ, PT ;  /* 0x000000ff5600720c */ /* 0x000fe20003f05270 */
[----:B------:R-:W-:Y:S01]  /*4580*/  HADD2.F32 R93, -RZ, R41.H0_H0 ;  /* 0x20000029ff5d7230 */ /* 0x000fe20000004100 */
[----:B------:R-:W-:Y:S01]  /*4590*/  FMUL.FTZ R52, R33, R54 ;  /* 0x0000003621347220 */ /* 0x000fe20000410000 */
[----:B------:R-:W-:Y:S01]  /*45a0*/  MOV R143, UR7 ;  /* 0x00000007008f7c02 */ /* 0x000fe20008000f00 */
[----:B------:R-:W-:Y:S01]  /*45b0*/  FMUL.FTZ R92, R30, R55 ;  /* 0x000000371e5c7220 */ /* 0x000fe20000410000 */
[----:B------:R-:W-:Y:S01]  /*45c0*/  ULDC.64 UR20, c[0x0][0x298] ;  /* 0x0000a60000147ab9 */ /* 0x000fe20000000a00 */
[----:B------:R-:W-:Y:S01]  /*45d0*/  IMAD.WIDE.U32 R50, R53, c[0x0][0x298], R50 ;  /* 0x0000a60035327a25 */ /* 0x000fe200078e0032 */
[----:B------:R-:W-:Y:S01]  /*45e0*/  UIMAD UR20, UR37, UR20, URZ ;  /* 0x00000014251472a4 */ /* 0x000fe2000f8e023f */
[----:B------:R-:W-:Y:S02]  /*45f0*/  BSSY B0, `(.L_x_1836) ;  /* 0x00000dd000007945 */ /* 0x000fe40003800000 */
[----:B------:R-:W-:Y:S01]  /*4600*/  FFMA.FTZ R53, R81, R140, RZ ;  /* 0x0000008c51357223 */ /* 0x000fe200000100ff */
[----:B------:R-:W-:Y:S01]  /*4610*/  UIMAD UR20, UR38, UR21, UR20 ;  /* 0x00000015261472a4 */ /* 0x000fe2000f8e0214 */
[----:B------:R-:W-:Y:S01]  /*4620*/  FFMA.FTZ R92, R87, -R92, R140 ;  /* 0x8000005c575c7223 */ /* 0x000fe2000001008c */
[----:B------:R-:W-:Y:S01]  /*4630*/  HADD2.F32 R140, -RZ, R46.H1_H1 ;  /* 0x3000002eff8c7230 */ /* 0x000fe20000004100 */
[----:B------:R-:W-:-:S02]  /*4640*/  FFMA.FTZ R53, R80, R154, R53 ;  /* 0x0000009a50357223 */ /* 0x000fc40000010035 */
[----:B------:R-:W-:Y:S01]  /*4650*/  FFMA.FTZ R154, R95, -R52, R154 ;  /* 0x800000345f9a7223 */ /* 0x000fe2000001009a */
[----:B------:R-:W-:Y:S01]  /*4660*/  IADD3 R51, R51, UR20, RZ ;  /* 0x0000001433337c10 */ /* 0x000fe2000fffe0ff */
[----:B------:R-:W0:Y:S01]  /*4670*/  LDS R110, [R110.X8+0x36e4] ;  /* 0x0036e4006e6e7984 */ /* 0x000e220000008800 */
[----:B------:R-:W-:Y:S01]  /*4680*/  FFMA.FTZ R53, R79, R156, R53 ;  /* 0x0000009c4f357223 */ /* 0x000fe20000010035 */
[----:B------:R-:W-:Y:S02]  /*4690*/  ULDC.64 UR20, c[0x0][0x2a0] ;  /* 0x0000a80000147ab9 */ /* 0x000fe40000000a00 */
[----:B------:R1:W-:Y:S01]  /*46a0*/  @!P0 STS.64 [R143.X8+0x45e0], R48 ;  /* 0x0045e0308f008388 */ /* 0x0003e20000008a00 */
[----:B------:R-:W-:-:S04]  /*46b0*/  UIMAD UR20, UR39, UR20, URZ ;  /* 0x00000014271472a4 */ /* 0x000fc8000f8e023f */
[----:B------:R-:W-:Y:S02]  /*46c0*/  UIMAD UR20, UR22, UR21, UR20 ;  /* 0x00000015161472a4 */ /* 0x000fe4000f8e0214 */
[----:B------:R-:W-:Y:S01]  /*46d0*/  UIADD3 UR21, UP0, UR16, -0x800, URZ ;  /* 0xfffff80010157890 */ /* 0x000fe2000ff1e03f */
[----:B0-----:R-:W-:Y:S01]  /*46e0*/  FFMA.FTZ R124, R110, R111, R124 ;  /* 0x0000006f6e7c7223 */ /* 0x001fe2000001007c */
[----:B------:R-:W-:Y:S01]  /*46f0*/  HADD2.F32 R110, -RZ, R41.H1_H1 ;  /* 0x30000029ff6e7230 */ /* 0x000fe20000004100 */
[----:B------:R-:W-:Y:S02]  /*4700*/  FMUL.FTZ R111, R28, R93 ;  /* 0x0000005d1c6f7220 */ /* 0x000fe40000410000 */
[----:B------:R-:W-:Y:S02]  /*4710*/  FFMA.FTZ R112, R112, R124, R125 ;  /* 0x0000007c70707223 */ /* 0x000fe4000001007d */
[----:B-1----:R-:W-:Y:S02]  /*4720*/  FMUL.FTZ R49, R124, UR42 ;  /* 0x0000002a7c317c20 */ /* 0x002fe40008410000 */
[----:B------:R-:W-:-:S02]  /*4730*/  FFMA.FTZ R126, R113, R112, R126 ;  /* 0x00000070717e7223 */ /* 0x000fc4000001007e */
[----:B------:R-:W-:Y:S02]  /*4740*/  FMUL.FTZ R113, R31, R110 ;  /* 0x0000006e1f717220 */ /* 0x000fe40000410000 */
[----:B------:R-:W-:Y:S01]  /*4750*/  FFMA.FTZ R127, R114, R126, R127 ;  /* 0x0000007e727f7223 */ /* 0x000fe2000001007f */
[--C-:B------:R-:W-:Y:S01]  /*4760*/  HADD2.F32 R114, -RZ, R42.reuse.H1_H1 ;  /* 0x3000002aff727230 */ /* 0x100fe20000004100 */
[----:B------:R-:W-:Y:S02]  /*4770*/  FFMA.FTZ R113, R97, -R113, R152 ;  /* 0x8000007161717223 */ /* 0x000fe40000010098 */
[----:B------:R-:W-:Y:S02]  /*4780*/  FFMA.FTZ R152, R78, R152, R53 ;  /* 0x000000984e987223 */ /* 0x000fe40000010035 */
[----:B------:R-:W-:Y:S01]  /*4790*/  FFMA.FTZ R128, R115, R127, R128 ;  /* 0x0000007f73807223 */ /* 0x000fe20000010080 */
[----:B------:R-:W-:Y:S01]  /*47a0*/  HADD2.F32 R115, -RZ, R42.H0_H0 ;  /* 0x2000002aff737230 */ /* 0x000fe20000004100 */
[----:B------:R-:W-:-:S02]  /*47b0*/  FFMA.FTZ R152, R77, R153, R152 ;  /* 0x000000994d987223 */ /* 0x000fc40000010098 */
[----:B------:R-:W-:Y:S02]  /*47c0*/  FFMA.FTZ R129, R116, R128, R129 ;  /* 0x0000008074817223 */ /* 0x000fe40000010081 */
[----:B------:R-:W-:Y:S02]  /*47d0*/  FFMA.FTZ R152, R76, R151, R152 ;  /* 0x000000974c987223 */ /* 0x000fe40000010098 */
[----:B------:R-:W-:Y:S01]  /*47e0*/  FFMA.FTZ R52, R117, R129, R130 ;  /* 0x0000008175347223 */ /* 0x000fe20000010082 */
[----:B------:R-:W-:Y:S01]  /*47f0*/  HADD2.F32 R130, -RZ, R43.H1_H1 ;  /* 0x3000002bff827230 */ /* 0x000fe20000004100 */
[----:B------:R-:W-:Y:S01]  /*4800*/  FFMA.FTZ R152, R75, R150, R152 ;  /* 0x000000964b987223 */ /* 0x000fe20000010098 */
[--C-:B------:R-:W-:Y:S01]  /*4810*/  HADD2.F32 R117, -RZ, R44.reuse.H0_H0 ;  /* 0x2000002cff757230 */ /* 0x100fe20000004100 */
[----:B------:R-:W-:Y:S01]  /*4820*/  FFMA.FTZ R131, R118, R52, R131 ;  /* 0x0000003476837223 */ /* 0x000fe20000010083 */
[----:B------:R-:W-:Y:S01]  /*4830*/  HADD2.F32 R118, -RZ, R44.H1_H1 ;  /* 0x3000002cff767230 */ /* 0x000fe20000004100 */
[----:B------:R-:W-:-:S02]  /*4840*/  FFMA.FTZ R152, R74, R149, R152 ;  /* 0x000000954a987223 */ /* 0x000fc40000010098 */
[----:B------:R-:W-:Y:S02]  /*4850*/  FMUL.FTZ R53, R26, R115 ;  /* 0x000000731a357220 */ /* 0x000fe40000410000 */
[----:B------:R-:W-:Y:S02]  /*4860*/  FFMA.FTZ R152, R73, R148, R152 ;  /* 0x0000009449987223 */ /* 0x000fe40000010098 */
[----:B------:R-:W-:Y:S01]  /*4870*/  FFMA.FTZ R132, R119, R131, R132 ;  /* 0x0000008377847223 */ /* 0x000fe20000010084 */
[----:B------:R-:W-:Y:S01]  /*4880*/  HADD2.F32 R119, -RZ, R43.H0_H0 ;  /* 0x2000002bff777230 */ /* 0x000fe20000004100 */
[----:B------:R-:W-:Y:S02]  /*4890*/  FMUL.FTZ R125, R27, R130 ;  /* 0x000000821b7d7220 */ /* 0x000fe40000410000 */
[----:B------:R-:W-:Y:S02]  /*48a0*/  FFMA.FTZ R152, R72, R147, R152 ;  /* 0x0000009348987223 */ /* 0x000fe40000010098 */
[----:B------:R-:W-:Y:S01]  /*48b0*/  FFMA.FTZ R153, R96, -R53, R153 ;  /* 0x8000003560997223 */ /* 0x000fe20000010099 */
[----:B------:R-:W-:Y:S01]  /*48c0*/  P2R R53, PR, RZ, 0x1 ;  /* 0x00000001ff357803 */ /* 0x000fe20000000000 */
[----:B------:R-:W-:-:S02]  /*48d0*/  FFMA.FTZ R149, R102, -R125, R149 ;  /* 0x8000007d66957223 */ /* 0x000fc40000010095 */
[----:B------:R-:W-:Y:S02]  /*48e0*/  FMUL.FTZ R125, R25, R118 ;  /* 0x00000076197d7220 */ /* 0x000fe40000410000 */
[----:B------:R-:W-:Y:S02]  /*48f0*/  FMUL.FTZ R53, R24, R119 ;  /* 0x0000007718357220 */ /* 0x000fe40000410000 */
[----:B------:R-:W-:Y:S02]  /*4900*/  FFMA.FTZ R152, R71, R146, R152 ;  /* 0x0000009247987223 */ /* 0x000fe40000010098 */
[----:B------:R-:W-:Y:S02]  /*4910*/  FFMA.FTZ R133, R120, R132, R133 ;  /* 0x0000008478857223 */ /* 0x000fe40000010085 */
[----:B------:R-:W-:Y:S02]  /*4920*/  FFMA.FTZ R147, R104, -R125, R147 ;  /* 0x8000007d68937223 */ /* 0x000fe40000010093 */
[----:B------:R-:W-:-:S02]  /*4930*/  FFMA.FTZ R150, R98, -R53, R150 ;  /* 0x8000003562967223 */ /* 0x000fc40000010096 */
[----:B------:R-:W-:Y:S01]  /*4940*/  FFMA.FTZ R125, R70, R141, R152 ;  /* 0x0000008d467d7223 */ /* 0x000fe20000010098 */
[--C-:B------:R-:W-:Y:S01]  /*4950*/  HADD2.F32 R152, -RZ, R47.reuse.H1_H1 ;  /* 0x3000002fff987230 */ /* 0x100fe20000004100 */
[----:B------:R-:W-:Y:S02]  /*4960*/  FMUL.FTZ R53, R22, R117 ;  /* 0x0000007516357220 */ /* 0x000fe40000410000 */
[----:B------:R-:W-:Y:S02]  /*4970*/  FFMA.FTZ R134, R121, R133, R134 ;  /* 0x0000008579867223 */ /* 0x000fe40000010086 */
[----:B------:R-:W-:Y:S01]  /*4980*/  FFMA.FTZ R148, R100, -R53, R148 ;  /* 0x8000003564947223 */ /* 0x000fe20000010094 */
[----:B------:R-:W-:Y:S01]  /*4990*/  HADD2.F32 R53, -RZ, R47.H0_H0 ;  /* 0x2000002fff357230 */ /* 0x000fe20000004100 */
[----:B------:R-:W-:Y:S02]  /*49a0*/  FFMA.FTZ R135, R122, R134, R135 ;  /* 0x000000867a877223 */ /* 0x000fe40000010087 */
[----:B------:R-:W-:-:S02]  /*49b0*/  FMUL.FTZ R122, R19, R152 ;  /* 0x00000098137a7220 */ /* 0x000fc40000410000 */
[----:B------:R-:W-:Y:S02]  /*49c0*/  FFMA.FTZ R125, R68, R142, R125 ;  /* 0x0000008e447d7223 */ /* 0x000fe4000001007d */
[----:B------:R-:W-:Y:S02]  /*49d0*/  FFMA.FTZ R108, R108, R135, R137 ;  /* 0x000000876c6c7223 */ /* 0x000fe40000010089 */
[----:B------:R-:W-:Y:S02]  /*49e0*/  FFMA.FTZ R122, R123, -R122, R145 ;  /* 0x8000007a7b7a7223 */ /* 0x000fe40000010091 */
[----:B------:R-:W-:Y:S02]  /*49f0*/  FMUL.FTZ R120, R16, R53 ;  /* 0x0000003510787220 */ /* 0x000fe40000410000 */
[----:B------:R-:W-:Y:S02]  /*4a00*/  FFMA.FTZ R125, R67, R158, R125 ;  /* 0x0000009e437d7223 */ /* 0x000fe4000001007d */
[----:B------:R-:W-:Y:S01]  /*4a10*/  FFMA.FTZ R101, R101, R108, R136 ;  /* 0x0000006c65657223 */ /* 0x000fe20000010088 */
[----:B------:R-:W-:Y:S01]  /*4a20*/  SHF.L.U32 R136, R86, 0x4, RZ ;  /* 0x0000000456887819 */ /* 0x000fe200000006ff */
[----:B------:R-:W-:-:S02]  /*4a30*/  FMUL.FTZ R48, R122, R49 ;  /* 0x000000317a307220 */ /* 0x000fc40000410000 */
[----:B------:R-:W-:Y:S01]  /*4a40*/  FFMA.FTZ R120, R107, -R120, R144 ;  /* 0x800000786b787223 */ /* 0x000fe20000010090 */
[----:B------:R-:W-:Y:S01]  /*4a50*/  IADD3 R143, R136, 0x2, RZ ;  /* 0x00000002888f7810 */ /* 0x000fe20007ffe0ff */
[----:B------:R-:W-:Y:S02]  /*4a60*/  FMUL.FTZ R49, R112, UR42 ;  /* 0x0000002a70317c20 */ /* 0x000fe40008410000 */
[----:B------:R-:W-:Y:S01]  /*4a70*/  FFMA.FTZ R144, R66, R144, R125 ;  /* 0x0000009042907223 */ /* 0x000fe2000001007d */
[----:B------:R-:W-:Y:S01]  /*4a80*/  LEA.HI.SX32 R160, R143, R136, 0x1b ;  /* 0x000000888fa07211 */ /* 0x000fe200078fdaff */
[-C--:B------:R-:W-:Y:S02]  /*4a90*/  FMUL.FTZ R123, R123, R124.reuse ;  /* 0x0000007c7b7b7220 */ /* 0x080fe40000410000 */
[----:B------:R-:W-:Y:S02]  /*4aa0*/  FMUL.FTZ R125, R19, R124 ;  /* 0x0000007c137d7220 */ /* 0x000fe40000410000 */
[----:B------:R-:W-:-:S02]  /*4ab0*/  FFMA.FTZ R94, R94, R101, R139 ;  /* 0x000000655e5e7223 */ /* 0x000fc4000001008b */
[----:B------:R-:W-:Y:S02]  /*4ac0*/  FMUL.FTZ R124, R107, R112 ;  /* 0x000000706b7c7220 */ /* 0x000fe40000410000 */
[----:B------:R-:W-:Y:S02]  /*4ad0*/  FMUL.FTZ R49, R120, R49 ;  /* 0x0000003178317220 */ /* 0x000fe40000410000 */
[----:B------:R-:W-:Y:S01]  /*4ae0*/  FFMA.FTZ R89, R89, R94, R138 ;  /* 0x0000005e59597223 */ /* 0x000fe2000001008a */
[----:B------:R-:W-:Y:S01]  /*4af0*/  LEA.HI.SX32 R138, R136, R136, 0x1b ;  /* 0x00000088888a7211 */ /* 0x000fe200078fdaff */
[----:B------:R-:W-:Y:S02]  /*4b00*/  FMUL.FTZ R121, R21, R140 ;  /* 0x0000008c15797220 */ /* 0x000fe40000410000 */
[----:B------:R-:W-:Y:S02]  /*4b10*/  FFMA.FTZ R3, R16, R124, R3 ;  /* 0x0000007c10037223 */ /* 0x000fe40000010003 */
[----:B------:R-:W-:-:S02]  /*4b20*/  FFMA.FTZ R0, R19, R123, R0 ;  /* 0x0000007b13007223 */ /* 0x000fc40000010000 */
[----:B------:R-:W-:Y:S01]  /*4b30*/  FFMA.FTZ R124, R53, R124, R49 ;  /* 0x0000007c357c7223 */ /* 0x000fe20000010031 */
[----:B------:R-:W-:Y:S01]  /*4b40*/  IADD3 R49, R136, 0x1, RZ ;  /* 0x0000000188317810 */ /* 0x000fe20007ffe0ff */
[----:B------:R-:W-:Y:S02]  /*4b50*/  FMUL.FTZ R122, R122, R125 ;  /* 0x0000007d7a7a7220 */ /* 0x000fe40000410000 */
[C---:B------:R-:W-:Y:S02]  /*4b60*/  FFMA.FTZ R123, R152.reuse, R123, R48 ;  /* 0x0000007b987b7223 */ /* 0x040fe40000010030 */
[----:B------:R-:W-:Y:S02]  /*4b70*/  FMUL.FTZ R125, R152, R125 ;  /* 0x0000007d987d7220 */ /* 0x000fe40000410000 */
[----:B------:R-:W-:Y:S02]  /*4b80*/  FMUL.FTZ R48, R30, R89 ;  /* 0x000000591e307220 */ /* 0x000fe40000410000 */
[----:B------:R-:W-:Y:S01]  /*4b90*/  FFMA.FTZ R121, R109, -R121, R158 ;  /* 0x800000796d797223 */ /* 0x000fe2000001009e */
[----:B------:R-:W-:Y:S01]  /*4ba0*/  LEA.HI.SX32 R158, R49, R136, 0x1b ;  /* 0x00000088319e7211 */ /* 0x000fe200078fdaff */
[----:B------:R-:W-:-:S02]  /*4bb0*/  FMUL.FTZ R152, R126, UR42 ;  /* 0x0000002a7e987c20 */ /* 0x000fc40008410000 */
[----:B------:R-:W-:Y:S02]  /*4bc0*/  FMUL.FTZ R107, R33, R94 ;  /* 0x0000005e216b7220 */ /* 0x000fe40000410000 */
[-C--:B------:R-:W-:Y:S02]  /*4bd0*/  FMUL.FTZ R137, R55, R48.reuse ;  /* 0x0000003037897220 */ /* 0x080fe40000410000 */
[----:B------:R-:W-:Y:S02]  /*4be0*/  FFMA.FTZ R49, R92, R48, RZ ;  /* 0x000000305c317223 */ /* 0x000fe400000100ff */
[----:B------:R-:W-:Y:S01]  /*4bf0*/  FMUL.FTZ R109, R109, R126 ;  /* 0x0000007e6d6d7220 */ /* 0x000fe20000410000 */
[----:B------:R0:W-:Y:S01]  /*4c00*/  STS [R138.X4+0x1090], R137 ;  /* 0x001090898a007388 */ /* 0x0001e20000004800 */
[----:B------:R-:W-:Y:S02]  /*4c10*/  FMUL.FTZ R48, R121, R152 ;  /* 0x0000009879307220 */ /* 0x000fe40000410000 */
[----:B------:R-:W-:-:S02]  /*4c20*/  FFMA.FTZ R111, R91, -R111, R156 ;  /* 0x8000006f5b6f7223 */ /* 0x000fc4000001009c */
[----:B------:R-:W-:Y:S02]  /*4c30*/  FMUL.FTZ R139, R54, R107 ;  /* 0x0000006b368b7220 */ /* 0x000fe40000410000 */
[----:B------:R-:W-:Y:S02]  /*4c40*/  FMUL.FTZ R156, R28, R101 ;  /* 0x000000651c9c7220 */ /* 0x000fe40000410000 */
[----:B------:R-:W-:Y:S01]  /*4c50*/  FFMA.FTZ R152, R154, R107, R49 ;  /* 0x0000006b9a987223 */ /* 0x000fe20000010031 */
[----:B------:R-:W-:Y:S01]  /*4c60*/  STS [R158.X4+0x1094], R139 ;  /* 0x0010948b9e007388 */ /* 0x000fe20000004800 */
[-C--:B------:R-:W-:Y:S01]  /*4c70*/  FFMA.FTZ R107, R140, R109.reuse, R48 ;  /* 0x0000006d8c6b7223 */ /* 0x080fe20000010030 */
[----:B------:R-:W-:Y:S01]  /*4c80*/  HADD2.F32 R48, -RZ, R45.H0_H0 ;  /* 0x2000002dff307230 */ /* 0x000fe20000004100 */
[----:B------:R-:W-:Y:S02]  /*4c90*/  FFMA.FTZ R2, R21, R109, R2 ;  /* 0x0000006d15027223 */ /* 0x000fe40000010002 */
[----:B------:R-:W-:-:S02]  /*4ca0*/  FFMA.FTZ R152, R111, R156, R152 ;  /* 0x0000009c6f987223 */ /* 0x000fc40000010098 */
[----:B------:R-:W-:Y:S02]  /*4cb0*/  FMUL.FTZ R109, R31, R108 ;  /* 0x0000006c1f6d7220 */ /* 0x000fe40000410000 */
[----:B------:R-:W-:Y:S02]  /*4cc0*/  FMUL.FTZ R116, R29, R114 ;  /* 0x000000721d747220 */ /* 0x000fe40000410000 */
[----:B------:R-:W-:Y:S02]  /*4cd0*/  FMUL.FTZ R49, R93, R156 ;  /* 0x0000009c5d317220 */ /* 0x000fe40000410000 */
[----:B------:R-:W-:Y:S02]  /*4ce0*/  FMUL.FTZ R143, R20, R48 ;  /* 0x00000030148f7220 */ /* 0x000fe40000410000 */
[----:B------:R-:W-:Y:S01]  /*4cf0*/  FMUL.FTZ R156, R26, R135 ;  /* 0x000000871a9c7220 */ /* 0x000fe20000410000 */
[----:B------:R1:W-:Y:S01]  /*4d00*/  STS [R160.X4+0x1098], R49 ;  /* 0x00109831a0007388 */ /* 0x0003e20000004800 */
[----:B------:R-:W-:-:S02]  /*4d10*/  FFMA.FTZ R152, R113, R109, R152 ;  /* 0x0000006d71987223 */ /* 0x000fc40000010098 */
[----:B------:R-:W-:Y:S01]  /*4d20*/  FFMA.FTZ R116, R99, -R116, R151 ;  /* 0x8000007463747223 */ /* 0x000fe20000010097 */
[----:B------:R-:W-:Y:S01]  /*4d30*/  IADD3 R151, R136, 0x3, RZ ;  /* 0x0000000388977810 */ /* 0x000fe20007ffe0ff */
[----:B0-----:R-:W-:Y:S02]  /*4d40*/  FMUL.FTZ R137, R110, R109 ;  /* 0x0000006d6e897220 */ /* 0x001fe40000410000 */
[----:B------:R-:W-:Y:S01]  /*4d50*/  FFMA.FTZ R146, R103, -R143, R146 ;  /* 0x8000008f67927223 */ /* 0x000fe20000010092 */
[----:B------:R-:W-:Y:S01]  /*4d60*/  LEA.HI.SX32 R136, R151, R136, 0x1b ;  /* 0x0000008897887211 */ /* 0x000fe200078fdaff */
[----:B------:R-:W-:Y:S01]  /*4d70*/  FFMA.FTZ R109, R153, R156, R152 ;  /* 0x0000009c996d7223 */ /* 0x000fe20000010098 */
[----:B-1----:R-:W-:Y:S01]  /*4d80*/  HADD2.F32 R49, -RZ, R45.H1_H1 ;  /* 0x3000002dff317230 */ /* 0x002fe20000004100 */
[----:B------:R-:W-:Y:S02]  /*4d90*/  FMUL.FTZ R143, R29, R134 ;  /* 0x000000861d8f7220 */ /* 0x000fe40000410000 */
[----:B------:R-:W-:Y:S01]  /*4da0*/  FMUL.FTZ R139, R115, R156 ;  /* 0x0000009c738b7220 */ /* 0x000fe20000410000 */
[----:B------:R0:W-:Y:S01]  /*4db0*/  STS [R136.X4+0x109c], R137 ;  /* 0x00109c8988007388 */ /* 0x0001e20000004800 */
[----:B------:R-:W-:Y:S01]  /*4dc0*/  FFMA.FTZ R151, R116, R143, R109 ;  /* 0x0000008f74977223 */ /* 0x000fe2000001006d */
[----:B------:R-:W-:Y:S01]  /*4dd0*/  HADD2.F32 R109, -RZ, R46.H0_H0 ;  /* 0x2000002eff6d7230 */ /* 0x000fe20000004100 */
[----:B------:R-:W-:Y:S01]  /*4de0*/  FMUL.FTZ R152, R24, R133 ;  /* 0x0000008518987220 */ /* 0x000fe20000410000 */
[----:B------:R1:W-:Y:S01]  /*4df0*/  STS [R138.X4+0x10a0], R139 ;  /* 0x0010a08b8a007388 */ /* 0x0003e20000004800 */
[----:B------:R-:W-:-:S02]  /*4e00*/  FMUL.FTZ R143, R114, R143 ;  /* 0x0000008f728f7220 */ /* 0x000fc40000410000 */
[-C--:B------:R-:W-:Y:S01]  /*4e10*/  FMUL.FTZ R155, R119, R152.reuse ;  /* 0x00000098779b7220 */ /* 0x080fe20000410000 */
[----:B------:R-:W-:Y:S01]  /*4e20*/  STS [R138.X4+0x10cc], R125 ;  /* 0x0010cc7d8a007388 */ /* 0x000fe20000004800 */
[----:B------:R-:W-:Y:S01]  /*4e30*/  FFMA.FTZ R152, R150, R152, R151 ;  /* 0x0000009896987223 */ /* 0x000fe20000010097 */
[----:B------:R-:W-:Y:S01]  /*4e40*/  MOV R151, UR22 ;  /* 0x0000001600977c02 */ /* 0x000fe20008000f00 */
[----:B0-----:R-:W-:Y:S01]  /*4e50*/  FMUL.FTZ R136, R23, R49 ;  /* 0x0000003117887220 */ /* 0x001fe20000410000 */
[----:B------:R0:W-:Y:S01]  /*4e60*/  STS [R138.X4+0x10a4], R143 ;  /* 0x0010a48f8a007388 */ /* 0x0001e20000004800 */
[----:B------:R-:W-:Y:S02]  /*4e70*/  FMUL.FTZ R137, R27, R132 ;  /* 0x000000841b897220 */ /* 0x000fe40000410000 */
[----:B-1----:R-:W-:Y:S01]  /*4e80*/  FMUL.FTZ R139, R18, R109 ;  /* 0x0000006d128b7220 */ /* 0x002fe20000410000 */
[----:B------:R-:W-:Y:S01]  /*4e90*/  STS [R138.X4+0x10a8], R155 ;  /* 0x0010a89b8a007388 */ /* 0x000fe20000004800 */
[----:B------:R-:W-:-:S02]  /*4ea0*/  FFMA.FTZ R141, R106, -R136, R141 ;  /* 0x800000886a8d7223 */ /* 0x000fc4000001008d */
[----:B------:R-:W-:Y:S02]  /*4eb0*/  FFMA.FTZ R142, R105, -R139, R142 ;  /* 0x8000008b698e7223 */ /* 0x000fe4000001008e */
[----:B------:R-:W-:Y:S02]  /*4ec0*/  FMUL.FTZ R139, R130, R137 ;  /* 0x00000089828b7220 */ /* 0x000fe40000410000 */
[----:B------:R-:W-:Y:S02]  /*4ed0*/  FMUL.FTZ R136, R22, R131 ;  /* 0x0000008316887220 */ /* 0x000fe40000410000 */
[----:B------:R-:W-:Y:S01]  /*4ee0*/  FFMA.FTZ R137, R149, R137, R152 ;  /* 0x0000008995897223 */ /* 0x000fe20000010098 */
[----:B------:R1:W-:Y:S01]  /*4ef0*/  STS [R138.X4+0x10ac], R139 ;  /* 0x0010ac8b8a007388 */ /* 0x0003e20000004800 */
[----:B0-----:R-:W-:Y:S02]  /*4f00*/  FMUL.FTZ R143, R117, R136 ;  /* 0x00000088758f7220 */ /* 0x001fe40000410000 */
[----:B------:R-:W-:-:S03]  /*4f10*/  IMAD.WIDE.U32 R50, R151, c[0x0][0x2a0], R50 ;  /* 0x0000a80097327a25 */ /* 0x000fc600078e0032 */
[----:B------:R0:W-:Y:S01]  /*4f20*/  STS [R138.X4+0x10b0], R143 ;  /* 0x0010b08f8a007388 */ /* 0x0001e20000004800 */
[----:B------:R-:W-:Y:S02]  /*4f30*/  FFMA.FTZ R136, R148, R136, R137 ;  /* 0x0000008894887223 */ /* 0x000fe40000010089 */
[----:B------:R-:W-:Y:S02]  /*4f40*/  FMUL.FTZ R151, R129, UR42 ;  /* 0x0000002a81977c20 */ /* 0x000fe40008410000 */
[----:B------:R-:W-:Y:S02]  /*4f50*/  FMUL.FTZ R137, R25, R52 ;  /* 0x0000003419897220 */ /* 0x000fe40000410000 */
[-C--:B------:R-:W-:Y:S02]  /*4f60*/  FMUL.FTZ R103, R103, R129.reuse ;  /* 0x0000008167677220 */ /* 0x080fe40000410000 */
[----:B-1----:R-:W-:Y:S02]  /*4f70*/  FMUL.FTZ R139, R20, R129 ;  /* 0x00000081148b7220 */ /* 0x002fe40000410000 */
[----:B------:R-:W-:-:S02]  /*4f80*/  FMUL.FTZ R151, R146, R151 ;  /* 0x0000009792977220 */ /* 0x000fc40000410000 */
[----:B------:R-:W-:Y:S02]  /*4f90*/  FFMA.FTZ R129, R147, R137, R136 ;  /* 0x0000008993817223 */ /* 0x000fe40000010088 */
[----:B------:R-:W-:Y:S01]  /*4fa0*/  FFMA.FTZ R136, R48, R103, R151 ;  /* 0x0000006730887223 */ /* 0x000fe20000010097 */
[----:B------:R-:W-:Y:S01]  /*4fb0*/  LEA R151, P1, R50, c[0x0][0x318], 0x2 ;  /* 0x0000c60032977a11 */ /* 0x000fe200078210ff */
[-C--:B0-----:R-:W-:Y:S01]  /*4fc0*/  FMUL.FTZ R143, R48, R139.reuse ;  /* 0x0000008b308f7220 */ /* 0x081fe20000410000 */
[----:B------:R-:W-:Y:S01]  /*4fd0*/  IADD3 R48, P0, R50, UR21, RZ ;  /* 0x0000001532307c10 */ /* 0x000fe2000ff1e0ff */
[----:B------:R-:W-:Y:S01]  /*4fe0*/  FFMA.FTZ R146, R146, R139, R129 ;  /* 0x0000008b92927223 */ /* 0x000fe20000010081 */
[----:B------:R-:W-:Y:S01]  /*4ff0*/  IADD3 R139, R51, UR20, RZ ;  /* 0x00000014338b7c10 */ /* 0x000fe2000fffe0ff */
[----:B------:R-:W-:Y:S01]  /*5000*/  FMUL.FTZ R152, R128, UR42 ;  /* 0x0000002a80987c20 */ /* 0x000fe20008410000 */
[----:B------:R0:W-:Y:S01]  /*5010*/  STS [R138.X4+0x10b8], R143 ;  /* 0x0010b88f8a007388 */ /* 0x0001e20000004800 */
[----:B------:R-:W-:Y:S01]  /*5020*/  FMUL.FTZ R137, R118, R137 ;  /* 0x0000008976897220 */ /* 0x000fe20000410000 */
[----:B------:R-:W-:Y:S01]  /*5030*/  LEA.HI.X R51, R50, c[0x0][0x31c], R139, 0x2, P1 ;  /* 0x0000c70032337a11 */ /* 0x000fe200008f148b */
[----:B------:R-:W-:Y:S01]  /*5040*/  FMUL.FTZ R129, R141, R152 ;  /* 0x000000988d817220 */ /* 0x000fe20000410000 */
[----:B------:R-:W-:Y:S01]  /*5050*/  MOV R50, UR17 ;  /* 0x0000001100327c02 */ /* 0x000fe20008000f00 */
[-C--:B------:R-:W-:Y:S01]  /*5060*/  FMUL.FTZ R106, R106, R128.reuse ;  /* 0x000000806a6a7220 */ /* 0x080fe20000410000 */
[----:B------:R-:W-:Y:S01]  /*5070*/  PLOP3.LUT P1, PT, PT, PT, UP0, 0x80, 0x0 ;  /* 0x000000000000781c */ /* 0x000fe20003f2f008 */
[----:B------:R-:W-:Y:S01]  /*5080*/  FMUL.FTZ R152, R23, R128 ;  /* 0x0000008017987220 */ /* 0x000fe20000410000 */
[----:B------:R1:W-:Y:S01]  /*5090*/  STS [R138.X4+0x10b4], R137 ;  /* 0x0010b4898a007388 */ /* 0x0003e20000004800 */
[----:B------:R-:W-:Y:S01]  /*50a0*/  FFMA.FTZ R129, R49, R106, R129 ;  /* 0x0000006a31817223 */ /* 0x000fe20000010081 */
[----:B------:R-:W-:Y:S01]  /*50b0*/  MOV R128, UR16 ;  /* 0x0000001000807c02 */ /* 0x000fe20008000f00 */
[----:B------:R-:W-:-:S02]  /*50c0*/  FMUL.FTZ R156, R18, R127 ;  /* 0x0000007f129c7220 */ /* 0x000fc40000410000 */
[----:B------:R-:W-:Y:S02]  /*50d0*/  FFMA.FTZ R141, R141, R152, R146 ;  /* 0x000000988d8d7223 */ /* 0x000fe40000010092 */
[----:B0-----:R-:W-:Y:S02]  /*50e0*/  FMUL.FTZ R143, R104, R52 ;  /* 0x00000034688f7220 */ /* 0x001fe40000410000 */
[----:B------:R-:W-:Y:S02]  /*50f0*/  FMUL.FTZ R146, R52, UR42 ;  /* 0x0000002a34927c20 */ /* 0x000fe40008410000 */
[----:B-1----:R-:W-:Y:S01]  /*5100*/  FMUL.FTZ R137, R49, R152 ;  /* 0x0000009831897220 */ /* 0x002fe20000410000 */
[----:B------:R-:W-:Y:S01]  /*5110*/  IADD3.X R49, R139, -0x1, R50, P0, P1 ;  /* 0xffffffff8b317810 */ /* 0x000fe200007e2432 */
[----:B------:R-:W-:Y:S01]  /*5120*/  FMUL.FTZ R139, R127, UR42 ;  /* 0x0000002a7f8b7c20 */ /* 0x000fe20008410000 */
[----:B------:R-:W-:Y:S01]  /*5130*/  LEA R50, P1, R128, R151, 0x2 ;  /* 0x0000009780327211 */ /* 0x000fe200078210ff */
[----:B------:R-:W-:Y:S01]  /*5140*/  FMUL.FTZ R128, R105, R127 ;  /* 0x0000007f69807220 */ /* 0x000fe20000410000 */
[----:B------:R0:W-:Y:S01]  /*5150*/  STS [R138.X4+0x10bc], R137 ;  /* 0x0010bc898a007388 */ /* 0x0001e20000004800 */
[----:B------:R-:W-:-:S02]  /*5160*/  FMUL.FTZ R139, R142, R139 ;  /* 0x0000008b8e8b7220 */ /* 0x000fc40000410000 */
[----:B------:R-:W-:Y:S02]  /*5170*/  FMUL.FTZ R105, R16, R112 ;  /* 0x0000007010697220 */ /* 0x000fe40000410000 */
[----:B------:R-:W-:Y:S01]  /*5180*/  FFMA.FTZ R112, R109, R128, R139 ;  /* 0x000000806d707223 */ /* 0x000fe2000001008b */
[----:B------:R-:W-:Y:S01]  /*5190*/  MOV R139, UR21 ;  /* 0x00000015008b7c02 */ /* 0x000fe20008000f00 */
[----:B------:R-:W-:Y:S02]  /*51a0*/  FMUL.FTZ R151, R21, R126 ;  /* 0x0000007e15977220 */ /* 0x000fe40000410000 */
[-C--:B------:R-:W-:Y:S01]  /*51b0*/  FMUL.FTZ R109, R109, R156.reuse ;  /* 0x0000009c6d6d7220 */ /* 0x080fe20000410000 */
[----:B------:R-:W-:Y:S01]  /*51c0*/  IADD3 R139, -R139, c[0x0][0x168], -R86 ;  /* 0x00005a008b8b7a10 */ /* 0x000fe20007ffe956 */
[----:B------:R-:W-:Y:S02]  /*51d0*/  FMUL.FTZ R127, R140, R151 ;  /* 0x000000978c7f7220 */ /* 0x000fe40000410000 */
[----:B------:R-:W-:Y:S01]  /*51e0*/  FMUL.FTZ R53, R53, R105 ;  /* 0x0000006935357220 */ /* 0x000fe20000410000 */
[----:B------:R-:W-:Y:S01]  /*51f0*/  ISETP.GE.AND P0, PT, R139, 0x1, PT ;  /* 0x000000018b00780c */ /* 0x000fe20003f06270 */
[----:B------:R-:W-:Y:S01]  /*5200*/  FFMA.FTZ R142, R142, R156, R141 ;  /* 0x0000009c8e8e7223 */ /* 0x000fe2000001008d */
[----:B------:R-:W-:Y:S01]  /*5210*/  STS [R138.X4+0x10c0], R109 ;  /* 0x0010c06d8a007388 */ /* 0x000fe20000004800 */
[----:B------:R-:W-:-:S02]  /*5220*/  FMUL.FTZ R141, R131, UR42 ;  /* 0x0000002a838d7c20 */ /* 0x000fc40008410000 */
[----:B------:R-:W-:Y:S01]  /*5230*/  FFMA.FTZ R151, R121, R151, R142 ;  /* 0x0000009779977223 */ /* 0x000fe2000001008e */
[----:B------:R1:W-:Y:S01]  /*5240*/  STS [R138.X4+0x10c4], R127 ;  /* 0x0010c47f8a007388 */ /* 0x0003e20000004800 */
[----:B------:R-:W-:Y:S02]  /*5250*/  FMUL.FTZ R142, R132, UR42 ;  /* 0x0000002a848e7c20 */ /* 0x000fe40008410000 */
[----:B0-----:R-:W-:Y:S01]  /*5260*/  FMUL.FTZ R137, R133, UR42 ;  /* 0x0000002a85897c20 */ /* 0x001fe20008410000 */
[----:B------:R0:W-:Y:S01]  /*5270*/  STS [R138.X4+0x10c8], R53 ;  /* 0x0010c8358a007388 */ /* 0x0001e20000004800 */
[----:B------:R-:W-:Y:S02]  /*5280*/  FMUL.FTZ R140, R135, UR42 ;  /* 0x0000002a878c7c20 */ /* 0x000fe40008410000 */
[----:B------:R-:W-:Y:S02]  /*5290*/  FMUL.FTZ R126, R108, UR42 ;  /* 0x0000002a6c7e7c20 */ /* 0x000fe40008410000 */
[----:B------:R-:W-:-:S02]  /*52a0*/  FMUL.FTZ R104, R101, UR42 ;  /* 0x0000002a65687c20 */ /* 0x000fc40008410000 */
[----:B-1----:R-:W-:Y:S02]  /*52b0*/  FMUL.FTZ R127, R134, UR42 ;  /* 0x0000002a867f7c20 */ /* 0x002fe40008410000 */
[----:B------:R-:W-:Y:S02]  /*52c0*/  FMUL.FTZ R121, R94, UR42 ;  /* 0x0000002a5e797c20 */ /* 0x000fe40008410000 */
[----:B------:R-:W-:Y:S01]  /*52d0*/  FMUL.FTZ R109, R89, UR42 ;  /* 0x0000002a596d7c20 */ /* 0x000fe20008410000 */
[----:B------:R-:W-:Y:S06]  /*52e0*/  BAR.SYNC.DEFER_BLOCKING 0x0 ;  /* 0x0000000000007b1d */ /* 0x000fec0000010000 */
[----:B------:R-:W-:Y:S05]  /*52f0*/  @!P0 BRA `(.L_x_1837) ;  /* 0x000000c000008947 */ /* 0x000fea0003800000 */
[----:B0-----:R-:W-:Y:S01]  /*5300*/  LEA.HI.SX32 R125, R86, R86, 0x1b ;  /* 0x00000056567d7211 */ /* 0x001fe200078fdaff */
        /* <DEDUP_REMOVED lines=11> */
.L_x_1837:
[----:B0-----:R-:W-:Y:S05]  /*53c0*/  BSYNC B0 ;  /* 0x0000000000007941 */ /* 0x001fea0003800000 */
.L_x_1836:
[----:B------:R-:W-:Y:S01]  /*53d0*/  USHF.L.U32 UR26, UR8, 0x2, URZ ;  /* 0x00000002081a7899 */ /* 0x000fe2000800063f */
[----:B------:R-:W-:Y:S01]  /*53e0*/  MOV R48, UR16 ;  /* 0x0000001000307c02 */ /* 0x000fe20008000f00 */
[----:B------:R-:W-:Y:S01]  /*53f0*/  USHF.L.U64.HI UR27, UR8, 0x2, UR9 ;  /* 0x00000002081b7899 */ /* 0x000fe20008010209 */
[----:B------:R-:W-:Y:S01]  /*5400*/  MOV R49, UR17 ;  /* 0x0000001100317c02 */ /* 0x000fe20008000f00 */
[----:B------:R-:W-:Y:S01]  /*5410*/  ULDC.64 UR20, c[0x0][0x2b0] ;  /* 0x0000ac0000147ab9 */ /* 0x000fe20000000a00 */
[----:B------:R-:W-:Y:S01]  /*5420*/  ISETP.GE.AND P0, PT, R139, 0x81, PT ;  /* 0x000000818b00780c */ /* 0x000fe20003f06270 */
[----:B------:R-:W-:Y:S01]  /*5430*/  UIMAD UR20, UR27, UR20, URZ ;  /* 0x000000141b1472a4 */ /* 0x000fe2000f8e023f */
[----:B------:R-:W-:Y:S01]  /*5440*/  LEA.HI.X R51, R48, R51, R49, 0x2, P1 ;  /* 0x0000003330337211 */ /* 0x000fe200008f1431 */
[----:B------:R-:W-:Y:S01]  /*5450*/  FMUL.FTZ R53, R64, R145 ;  /* 0x0000009140357220 */ /* 0x000fe20000410000 */
[----:B------:R-:W-:Y:S01]  /*5460*/  MOV R49, UR26 ;  /* 0x0000001a00317c02 */ /* 0x000fe20008000f00 */
[----:B------:R-:W-:Y:S01]  /*5470*/  UIMAD UR20, UR26, UR21, UR20 ;  /* 0x000000151a1472a4 */ /* 0x000fe2000f8e0214 */
[----:B------:R-:W-:Y:S01]  /*5480*/  FFMA.FTZ R151, R120, R105, R151 ;  /* 0x0000006978977223 */ /* 0x000fe20000010097 */
[----:B------:R-:W-:Y:S01]  /*5490*/  BSSY B0, `(.L_x_1838) ;  /* 0x000000d000007945 */ /* 0x000fe20003800000 */
[----:B------:R-:W-:Y:S01]  /*54a0*/  FADD.FTZ R32, R123, R32 ;  /* 0x000000207b207221 */ /* 0x000fe20000010000 */
[C---:B------:R-:W-:Y:S01]  /*54b0*/  IADD3 R105, R86.reuse, 0x100, RZ ;  /* 0x0000010056697810 */ /* 0x040fe20007ffe0ff */
[----:B------:R-:W-:Y:S01]  /*54c0*/  IMAD.WIDE.U32 R48, R49, c[0x0][0x2b0], R50 ;  /* 0x0000ac0031307a25 */ /* 0x000fe200078e0032 */
[----:B------:R-:W-:-:S02]  /*54d0*/  IADD3 R51, R86, 0x80, RZ ;  /* 0x0000008056337810 */ /* 0x000fc40007ffe0ff */
[----:B------:R-:W-:Y:S01]  /*54e0*/  IADD3 R123, R86, 0x180, RZ ;  /* 0x00000180567b7810 */ /* 0x000fe20007ffe0ff */
[----:B------:R-:W-:Y:S01]  /*54f0*/  FADD.FTZ R53, R144, R53 ;  /* 0x0000003590357221 */ /* 0x000fe20000010000 */
[----:B------:R-:W-:Y:S01]  /*5500*/  LEA.HI.SX32 R51, R51, R86, 0x1b ;  /* 0x0000005633337211 */ /* 0x000fe200078fdaff */
[----:B------:R-:W-:Y:S01]  /*5510*/  FADD.FTZ R52, R151, R122 ;  /* 0x0000007a97347221 */ /* 0x000fe20000010000 */
[----:B------:R-:W-:-:S04]  /*5520*/  IADD3 R49, R49, UR20, RZ ;  /* 0x0000001431317c10 */ /* 0x000fc8000fffe0ff */
[----:B------:R-:W0:Y:S01]  /*5530*/  LDS R51, [R51.X4+0x1290] ;  /* 0x0012900033337984 */ /* 0x000e220000004800 */
[----:B------:R-:W-:Y:S05]  /*5540*/  @!P0 BRA `(.L_x_1839) ;  /* 0x0000001000008947 */ /* 0x000fea0003800000 */
[----:B0-----:R0:W-:Y:S02]  /*5550*/  RED.E.ADD.F32.FTZ.RN.STRONG.GPU [R48.64+-0x1e00], R51 ;  /* 0xffe200333000798e */ /* 0x0011e4000c10e7a0 */
.L_x_1839:
[----:B------:R-:W-:Y:S05]  /*5560*/  BSYNC B0 ;  /* 0x0000000000007941 */ /* 0x000fea0003800000 */
.L_x_1838:
        /* <DEDUP_REMOVED lines=14> */
.L_x_1841:
[----:B------:R-:W-:Y:S05]  /*5650*/  BSYNC B0 ;  /* 0x0000000000007941 */ /* 0x000fea0003800000 */
.L_x_1840:
[----:B------:R-:W2:Y:S01]  /*5660*/  LDS R123, [R123.X4+0x1690] ;  /* 0x001690007b7b7984 */ /* 0x000ea20000004800 */
[----:B------:R-:W-:Y:S01]  /*5670*/  BSSY B0, `(.L_x_1842) ;  /* 0x0000005000007945 */ /* 0x000fe20003800000 */
[----:B0-----:R-:W-:-:S02]  /*5680*/  IADD3 R51, R86, 0x280, RZ ;  /* 0x0000028056337810 */ /* 0x001fc40007ffe0ff */
[----:B------:R-:W-:Y:S01]  /*5690*/  LEA.HI.SX32 R50, R125, R86, 0x1b ;  /* 0x000000567d327211 */ /* 0x000fe200078fdaff */
[----:B------:R-:W-:Y:S05]  /*56a0*/  @!P0 BRA `(.L_x_1843) ;  /* 0x0000001000008947 */ /* 0x000fea0003800000 */
[----:B--2---:R0:W-:Y:S02]  /*56b0*/  RED.E.ADD.F32.FTZ.RN.STRONG.GPU [R48.64+-0x1a00], R123 ;  /* 0xffe6007b3000798e */ /* 0x0041e4000c10e7a0 */
.L_x_1843:
[----:B------:R-:W-:Y:S05]  /*56c0*/  BSYNC B0 ;  /* 0x0000000000007941 */ /* 0x000fea0003800000 */
.L_x_1842:
[----:B-1----:R-:W-:Y:S01]  /*56d0*/  LEA.HI.SX32 R105, R51, R86, 0x1b ;  /* 0x0000005633697211 */ /* 0x002fe200078fdaff */
[----:B------:R-:W-:Y:S01]  /*56e0*/  BSSY B0, `(.L_x_1844) ;  /* 0x0000005000007945 */ /* 0x000fe20003800000 */
[----:B------:R1:W3:Y:S01]  /*56f0*/  LDS R51, [R50.X4+0x1890] ;  /* 0x0018900032337984 */ /* 0x0002e20000004800 */
[----:B0-2---:R-:W-:Y:S01]  /*5700*/  IADD3 R123, R86, 0x300, RZ ;  /* 0x00000300567b7810 */ /* 0x005fe20007ffe0ff */
[----:B------:R-:W-:Y:S05]  /*5710*/  @!P1 BRA `(.L_x_1845) ;  /* 0x0000001000009947 */ /* 0x000fea0003800000 */
[----:B---3--:R0:W-:Y:S02]  /*5720*/  RED.E.ADD.F32.FTZ.RN.STRONG.GPU [R48.64+-0x1800], R51 ;  /* 0xffe800333000798e */ /* 0x0081e4000c10e7a0 */
.L_x_1845:
[----:B------:R-:W-:Y:S05]  /*5730*/  BSYNC B0 ;  /* 0x0000000000007941 */ /* 0x000fea0003800000 */
.L_x_1844:
[----:B------:R-:W2:Y:S01]  /*5740*/  LDS R105, [R105.X4+0x1a90] ;  /* 0x001a900069697984 */ /* 0x000ea20000004800 */
[----:B------:R-:W-:Y:S01]  /*5750*/  BSSY B0, `(.L_x_1846) ;  /* 0x0000005000007945 */ /* 0x000fe20003800000 */
[----:B0--3--:R-:W-:Y:S02]  /*5760*/  IADD3 R51, R86, 0x380, RZ ;  /* 0x0000038056337810 */ /* 0x009fe40007ffe0ff */
[----:B------:R-:W-:Y:S01]  /*5770*/  LEA.HI.SX32 R123, R123, R86, 0x1b ;  /* 0x000000567b7b7211 */ /* 0x000fe200078fdaff */
[----:B------:R-:W-:Y:S05]  /*5780*/  @!P2 BRA `(.L_x_1847) ;  /* 0x000000100000a947 */ /* 0x000fea0003800000 */
[----:B--2---:R0:W-:Y:S02]  /*5790*/  RED.E.ADD.F32.FTZ.RN.STRONG.GPU [R48.64+-0x1600], R105 ;  /* 0xffea00693000798e */ /* 0x0041e4000c10e7a0 */
.L_x_1847:
[----:B------:R-:W-:Y:S05]  /*57a0*/  BSYNC B0 ;  /* 0x0000000000007941 */ /* 0x000fea0003800000 */
.L_x_1846:
[----:B------:R-:W3:Y:S01]  /*57b0*/  LDS R123, [R123.X4+0x1c90] ;  /* 0x001c90007b7b7984 */ /* 0x000ee20000004800 */
[----:B------:R-:W-:Y:S01]  /*57c0*/  BSSY B0, `(.L_x_1848) ;  /* 0x0000005000007945 */ /* 0x000fe20003800000 */
[----:B0-2---:R-:W-:-:S02]  /*57d0*/  IADD3 R105, R86, 0x400, RZ ;  /* 0x0000040056697810 */ /* 0x005fc40007ffe0ff */
[----:B------:R-:W-:Y:S01]  /*57e0*/  LEA.HI.SX32 R51, R51, R86, 0x1b ;  /* 0x0000005633337211 */ /* 0x000fe200078fdaff */
[----:B------:R-:W-:Y:S05]  /*57f0*/  @!P3 BRA `(.L_x_1849) ;  /* 0x000000100000b947 */ /* 0x000fea0003800000 */
[----:B---3--:R0:W-:Y:S02]  /*5800*/  RED.E.ADD.F32.FTZ.RN.STRONG.GPU [R48.64+-0x1400], R123 ;  /* 0xffec007b3000798e */ /* 0x0081e4000c10e7a0 */
.L_x_1849:
[----:B------:R-:W-:Y:S05]  /*5810*/  BSYNC B0 ;  /* 0x0000000000007941 */ /* 0x000fea0003800000 */
.L_x_1848:
[----:B------:R-:W2:Y:S01]  /*5820*/  LDS R51, [R51.X4+0x1e90] ;  /* 0x001e900033337984 */ /* 0x000ea20000004800 */
[----:B------:R-:W-:Y:S01]  /*5830*/  BSSY B0, `(.L_x_1850) ;  /* 0x0000004000007945 */ /* 0x000fe20003800000 */
[----:B------:R-:W-:Y:S01]  /*5840*/  LEA.HI.SX32 R105, R105, R86, 0x1b ;  /* 0x0000005669697211 */ /* 0x000fe200078fdaff */
[----:B------:R-:W-:Y:S05]  /*5850*/  @!P4 BRA `(.L_x_1851) ;  /* 0x000000100000c947 */ /* 0x000fea0003800000 */
[----:B--2---:R2:W-:Y:S02]  /*5860*/  RED.E.ADD.F32.FTZ.RN.STRONG.GPU [R48.64+-0x1200], R51 ;  /* 0xffee00333000798e */ /* 0x0045e4000c10e7a0 */
.L_x_1851:
[----:B------:R-:W-:Y:S05]  /*5870*/  BSYNC B0 ;  /* 0x0000000000007941 */ /* 0x000fea0003800000 */
.L_x_1850:
[----:B------:R-:W4:Y:S01]  /*5880*/  LDS R105, [R105.X4+0x2090] ;  /* 0x0020900069697984 */ /* 0x000f220000004800 */
[----:B------:R-:W-:Y:S01]  /*5890*/  BSSY B0, `(.L_x_1852) ;  /* 0x0000005000007945 */ /* 0x000fe20003800000 */
[C---:B--2---:R-:W-:Y:S02]  /*58a0*/  IADD3 R51, R86.reuse, 0x480, RZ ;  /* 0x0000048056337810 */ /* 0x044fe40007ffe0ff */
[----:B0--3--:R-:W-:Y:S01]  /*58b0*/  IADD3 R123, R86, 0x500, RZ ;  /* 0x00000500567b7810 */ /* 0x009fe20007ffe0ff */
[----:B------:R-:W-:Y:S05]  /*58c0*/  @!P5 BRA `(.L_x_1853) ;  /* 0x000000100000d947 */ /* 0x000fea0003800000 */
[----:B----4-:R0:W-:Y:S02]  /*58d0*/  RED.E.ADD.F32.FTZ.RN.STRONG.GPU [R48.64+-0x1000], R105 ;  /* 0xfff000693000798e */ /* 0x0101e4000c10e7a0 */
.L_x_1853:
[----:B------:R-:W-:Y:S05]  /*58e0*/  BSYNC B0 ;  /* 0x0000000000007941 */ /* 0x000fea0003800000 */
.L_x_1852:
[----:B------:R-:W-:Y:S01]  /*58f0*/  LEA.HI.SX32 R51, R51, R86, 0x1b ;  /* 0x0000005633337211 */ /* 0x000fe200078fdaff */
[----:B------:R-:W-:Y:S01]  /*5900*/  BSSY B0, `(.L_x_1854) ;  /* 0x000000d000007945 */ /* 0x000fe20003800000 */
[----:B------:R-:W-:-:S02]  /*5910*/  ISETP.GE.AND P6, PT, R139, 0x481, PT ;  /* 0x000004818b00780c */ /* 0x000fc40003fc6270 */
[----:B0---4-:R-:W-:Y:S02]  /*5920*/  IADD3 R105, R86, 0x580, RZ ;  /* 0x0000058056697810 */ /* 0x011fe40007ffe0ff */
        /* <DEDUP_REMOVED lines=10> */
.L_x_1855:
[----:B------:R-:W-:Y:S05]  /*59d0*/  BSYNC B0 ;  /* 0x0000000000007941 */ /* 0x000fea0003800000 */
.L_x_1854:
[----:B------:R-:W2:Y:S01]  /*59e0*/  LDS R123, [R123.X4+0x2490] ;  /* 0x002490007b7b7984 */ /* 0x000ea20000004800 */
[----:B------:R-:W-:Y:S01]  /*59f0*/  BSSY B0, `(.L_x_1856) ;  /* 0x0000005000007945 */ /* 0x000fe20003800000 */
[----:B0-----:R-:W-:Y:S02]  /*5a00*/  IADD3 R51, R86, 0x600, RZ ;  /* 0x0000060056337810 */ /* 0x001fe40007ffe0ff */
[----:B------:R-:W-:Y:S01]  /*5a10*/  LEA.HI.SX32 R105, R105, R86, 0x1b ;  /* 0x0000005669697211 */ /* 0x000fe200078fdaff */
[----:B------:R-:W-:Y:S05]  /*5a20*/  @!P0 BRA `(.L_x_1857) ;  /* 0x0000001000008947 */ /* 0x000fea0003800000 */
[----:B--2---:R0:W-:Y:S02]  /*5a30*/  RED.E.ADD.F32.FTZ.RN.STRONG.GPU [R48.64+-0xc00], R123 ;  /* 0xfff4007b3000798e */ /* 0x0041e4000c10e7a0 */
.L_x_1857:
[----:B------:R-:W-:Y:S05]  /*5a40*/  BSYNC B0 ;  /* 0x0000000000007941 */ /* 0x000fea0003800000 */
.L_x_1856:
[----:B------:R-:W3:Y:S01]  /*5a50*/  LDS R105, [R105.X4+0x2690] ;  /* 0x0026900069697984 */ /* 0x000ee20000004800 */
[----:B------:R-:W-:Y:S01]  /*5a60*/  BSSY B0, `(.L_x_1858) ;  /* 0x0000005000007945 */ /* 0x000fe20003800000 */
[----:B0-2---:R-:W-:-:S02]  /*5a70*/  IADD3 R123, R86, 0x680, RZ ;  /* 0x00000680567b7810 */ /* 0x005fc40007ffe0ff */
[----:B------:R-:W-:Y:S01]  /*5a80*/  LEA.HI.SX32 R51, R51, R86, 0x1b ;  /* 0x0000005633337211 */ /* 0x000fe200078fdaff */
[----:B------:R-:W-:Y:S05]  /*5a90*/  @!P1 BRA `(.L_x_1859) ;  /* 0x0000001000009947 */ /* 0x000fea0003800000 */
[----:B---3--:R0:W-:Y:S02]  /*5aa0*/  RED.E.ADD.F32.FTZ.RN.STRONG.GPU [R48.64+-0xa00], R105 ;  /* 0xfff600693000798e */ /* 0x0081e4000c10e7a0 */
.L_x_1859:
[----:B------:R-:W-:Y:S05]  /*5ab0*/  BSYNC B0 ;  /* 0x0000000000007941 */ /* 0x000fea0003800000 */
.L_x_1858:
[----:B------:R-:W2:Y:S01]  /*5ac0*/  LDS R51, [R51.X4+0x2890] ;  /* 0x0028900033337984 */ /* 0x000ea20000004800 */
[----:B------:R-:W-:Y:S01]  /*5ad0*/  BSSY B0, `(.L_x_1860) ;  /* 0x0000005000007945 */ /* 0x000fe20003800000 */
[----:B0--3--:R-:W-:Y:S02]  /*5ae0*/  IADD3 R105, R86, 0x700, RZ ;  /* 0x0000070056697810 */ /* 0x009fe40007ffe0ff */
[----:B------:R-:W-:Y:S01]  /*5af0*/  LEA.HI.SX32 R123, R123, R86, 0x1b ;  /* 0x000000567b7b7211 */ /* 0x000fe200078fdaff */
[----:B------:R-:W-:Y:S05]  /*5b00*/  @!P2 BRA `(.L_x_1861) ;  /* 0x000000100000a947 */ /* 0x000fea0003800000 */
[----:B--2---:R0:W-:Y:S02]  /*5b10*/  RED.E.ADD.F32.FTZ.RN.STRONG.GPU [R48.64+-0x800], R51 ;  /* 0xfff800333000798e */ /* 0x0041e4000c10e7a0 */
.L_x_1861:
[----:B------:R-:W-:Y:S05]  /*5b20*/  BSYNC B0 ;  /* 0x0000000000007941 */ /* 0x000fea0003800000 */
.L_x_1860:
[----:B------:R-:W3:Y:S01]  /*5b30*/  LDS R123, [R123.X4+0x2a90] ;  /* 0x002a90007b7b7984 */ /* 0x000ee20000004800 */
[----:B------:R-:W-:Y:S01]  /*5b40*/  BSSY B0, `(.L_x_1862) ;  /* 0x0000005000007945 */ /* 0x000fe20003800000 */
[----:B0-2---:R-:W-:Y:S02]  /*5b50*/  IADD3 R51, R86, 0x780, RZ ;  /* 0x0000078056337810 */ /* 0x005fe40007ffe0ff */
[----:B------:R-:W-:Y:S01]  /*5b60*/  LEA.HI.SX32 R105, R105, R86, 0x1b ;  /* 0x0000005669697211 */ /* 0x000fe200078fdaff */
[----:B------:R-:W-:Y:S05]  /*5b70*/  @!P3 BRA `(.L_x_1863) ;  /* 0x000000100000b947 */ /* 0x000fea0003800000 */
[----:B---3--:R0:W-:Y:S02]  /*5b80*/  RED.E.ADD.F32.FTZ.RN.STRONG.GPU [R48.64+-0x600], R123 ;  /* 0xfffa007b3000798e */ /* 0x0081e4000c10e7a0 */
.L_x_1863:
[----:B------:R-:W-:Y:S05]  /*5b90*/  BSYNC B0 ;  /* 0x0000000000007941 */ /* 0x000fea0003800000 */
.L_x_1862:
[----:B------:R-:W2:Y:S01]  /*5ba0*/  LDS R105, [R105.X4+0x2c90] ;  /* 0x002c900069697984 */ /* 0x000ea20000004800 */
[----:B------:R-:W-:Y:S01]  /*5bb0*/  BSSY B0, `(.L_x_1864) ;  /* 0x0000004000007945 */ /* 0x000fe20003800000 */
[----:B------:R-:W-:Y:S01]  /*5bc0*/  LEA.HI.SX32 R51, R51, R86, 0x1b ;  /* 0x0000005633337211 */ /* 0x000fe200078fdaff */
[----:B------:R-:W-:Y:S05]  /*5bd0*/  @!P4 BRA `(.L_x_1865) ;  /* 0x000000100000c947 */ /* 0x000fea0003800000 */
[----:B--2---:R2:W-:Y:S02]  /*5be0*/  RED.E.ADD.F32.FTZ.RN.STRONG.GPU [R48.64+-0x400], R105 ;  /* 0xfffc00693000798e */ /* 0x0045e4000c10e7a0 */
.L_x_1865:
[----:B------:R-:W-:Y:S05]  /*5bf0*/  BSYNC B0 ;  /* 0x0000000000007941 */ /* 0x000fea0003800000 */
.L_x_1864:
[----:B------:R-:W4:Y:S01]  /*5c00*/  LDS R51, [R51.X4+0x2e90] ;  /* 0x002e900033337984 */ /* 0x000f220000004800 */
[----:B------:R-:W-:Y:S01]  /*5c10*/  BSSY B0, `(.L_x_1866) ;  /* 0x0000003000007945 */ /* 0x000fe20003800000 */
[----:B------:R-:W-:Y:S05]  /*5c20*/  @!P5 BRA `(.L_x_1867) ;  /* 0x000000100000d947 */ /* 0x000fea0003800000 */
[----:B----4-:R4:W-:Y:S02]  /*5c30*/  RED.E.ADD.F32.FTZ.RN.STRONG.GPU [R48.64+-0x200], R51 ;  /* 0xfffe00333000798e */ /* 0x0109e4000c10e7a0 */
.L_x_1867:
[----:B------:R-:W-:Y:S05]  /*5c40*/  BSYNC B0 ;  /* 0x0000000000007941 */ /* 0x000fea0003800000 */
.L_x_1866:
[----:B0-2-4-:R-:W0:Y:S01]  /*5c50*/  SHFL.DOWN PT, R48, R53, 0x1, 0x1f ;  /* 0x08201f0035307f89 */ /* 0x015e2200000e0000 */
        /* <DEDUP_REMOVED lines=24> */
[----:B------:R-:W-:Y:S02]  /*5de0*/  FMUL.FTZ R121, R154, R121 ;  /* 0x000000799a797220 */ /* 0x000fe40000410000 */
[----:B------:R-:W-:Y:S02]  /*5df0*/  FMUL.FTZ R109, R92, R109 ;  /* 0x0000006d5c6d7220 */ /* 0x000fe40000410000 */
[----:B------:R-:W-:Y:S02]  /*5e00*/  FFMA.FTZ R6, R25, R143, R6 ;  /* 0x0000008f19067223 */ /* 0x000fe40000010006 */
[----:B------:R-:W-:Y:S02]  /*5e10*/  FFMA.FTZ R9, R22, R100, R9 ;  /* 0x0000006416097223 */ /* 0x000fe40000010009 */
[----:B------:R-:W-:-:S02]  /*5e20*/  FFMA.FTZ R11, R24, R98, R11 ;  /* 0x00000062180b7223 */ /* 0x000fc4000001000b */
[----:B------:R-:W-:Y:S02]  /*5e30*/  FFMA.FTZ R12, R31, R97, R12 ;  /* 0x000000611f0c7223 */ /* 0x000fe4000001000c */
[----:B------:R-:W-:Y:S02]  /*5e40*/  FFMA.FTZ R143, R118, R143, R146 ;  /* 0x0000008f768f7223 */ /* 0x000fe40000010092 */
[----:B------:R-:W-:Y:S02]  /*5e50*/  FFMA.FTZ R100, R117, R100, R141 ;  /* 0x0000006475647223 */ /* 0x000fe4000001008d */
[----:B0-----:R-:W-:Y:S02]  /*5e60*/  @!P0 FADD.FTZ R53, R53, R48 ;  /* 0x0000003035358221 */ /* 0x001fe40000010000 */
[----:B------:R-:W-:Y:S02]  /*5e70*/  FFMA.FTZ R98, R119, R98, R137 ;  /* 0x0000006277627223 */ /* 0x000fe40000010089 */
[----:B--2---:R-:W-:Y:S01]  /*5e80*/  @!P0 FADD.FTZ R52, R52, R49 ;  /* 0x0000003134348221 */ /* 0x004fe20000010000 */
[----:B------:R-:W0:Y:S01]  /*5e90*/  SHFL.DOWN PT, R48, R53, 0x4, 0x1f ;  /* 0x08801f0035307f89 */ /* 0x000e2200000e0000 */
[----:B------:R-:W-:Y:S01]  /*5ea0*/  ISETP.GT.AND P0, PT, R85, 0x1b, PT ;  /* 0x0000001b5500780c */ /* 0x000fe20003f04270 */
[----:B------:R-:W-:-:S02]  /*5eb0*/  FFMA.FTZ R127, R114, R99, R127 ;  /* 0x00000063727f7223 */ /* 0x000fc4000001007f */
[----:B------:R-:W2:Y:S01]  /*5ec0*/  SHFL.DOWN PT, R49, R52, 0x4, 0x1f ;  /* 0x08801f0034317f89 */ /* 0x000ea200000e0000 */
[----:B------:R-:W-:Y:S02]  /*5ed0*/  FFMA.FTZ R140, R115, R96, R140 ;  /* 0x00000060738c7223 */ /* 0x000fe4000001008c */
[----:B------:R-:W-:Y:S02]  /*5ee0*/  FFMA.FTZ R97, R110, R97, R126 ;  /* 0x000000616e617223 */ /* 0x000fe4000001007e */
[----:B------:R-:W-:Y:S02]  /*5ef0*/  FFMA.FTZ R121, R54, R95, R121 ;  /* 0x0000005f36797223 */ /* 0x000fe40000010079 */
        /* <DEDUP_REMOVED lines=15> */
[----:B------:R-:W-:Y:S02]  /*5ff0*/  FFMA.FTZ R10, R29, R99, R10 ;  /* 0x000000631d0a7223 */ /* 0x000fe4000001000a */
[----:B------:R-:W-:-:S02]  /*6000*/  FADD.FTZ R59, R98, R59 ;  /* 0x0000003b623b7221 */ /* 0x000fc40000010000 */
[----:B------:R-:W-:Y:S02]  /*6010*/  FFMA.FTZ R13, R26, R96, R13 ;  /* 0x000000601a0d7223 */ /* 0x000fe4000001000d */
[----:B------:R-:W-:Y:S02]  /*6020*/  FADD.FTZ R58, R127, R58 ;  /* 0x0000003a7f3a7221 */ /* 0x000fe40000010000 */
[----:B------:R-:W-:Y:S02]  /*6030*/  FADD.FTZ R61, R140, R61 ;  /* 0x0000003d8c3d7221 */ /* 0x000fe40000010000 */
[----:B------:R-:W-:Y:S02]  /*6040*/  FADD.FTZ R60, R97, R60 ;  /* 0x0000003c613c7221 */ /* 0x000fe40000010000 */
[----:B------:R-:W-:Y:S02]  /*6050*/  FFMA.FTZ R14, R33, R95, R14 ;  /* 0x0000005f210e7223 */ /* 0x000fe4000001000e */
[----:B------:R-:W-:-:S02]  /*6060*/  FADD.FTZ R62, R121, R62 ;  /* 0x0000003e793e7221 */ /* 0x000fc40000010000 */
[----:B0-----:R-:W-:Y:S02]  /*6070*/  @!P0 FADD.FTZ R53, R53, R48 ;  /* 0x0000003035358221 */ /* 0x001fe40000010000 */
[----:B--2---:R-:W-:-:S03]  /*6080*/  @!P0 FADD.FTZ R52, R52, R49 ;  /* 0x0000003134348221 */ /* 0x004fc60000010000 */
[----:B------:R-:W0:Y:S01]  /*6090*/  SHFL.DOWN PT, R48, R53, 0x10, 0x1f ;  /* 0x0a001f0035307f89 */ /* 0x000e2200000e0000 */
[----:B------:R-:W-:Y:S01]  /*60a0*/  ISETP.GT.AND P0, PT, R85, 0xf, PT ;  /* 0x0000000f5500780c */ /* 0x000fe20003f04270 */
[----:B------:R-:W-:Y:S02]  /*60b0*/  FMUL.FTZ R49, R102, R132 ;  /* 0x0000008466317220 */ /* 0x000fe40000410000 */
[----:B------:R-:W2:Y:S02]  /*60c0*/  SHFL.DOWN PT, R51, R52, 0x10, 0x1f ;  /* 0x0a001f0034337f89 */ /* 0x000ea400000e0000 */
[-C--:B------:R-:W-:Y:S02]  /*60d0*/  FFMA.FTZ R8, R27, R49.reuse, R8 ;  /* 0x000000311b087223 */ /* 0x080fe40000010008 */
[----:B------:R-:W-:-:S04]  /*60e0*/  FFMA.FTZ R49, R130, R49, R142 ;  /* 0x0000003182317223 */ /* 0x000fc8000001008e */
[----:B------:R-:W-:Y:S02]  /*60f0*/  FADD.FTZ R56, R49, R56 ;  /* 0x0000003831387221 */ /* 0x000fe40000010000 */
[----:B0-----:R-:W-:Y:S02]  /*6100*/  @!P0 FADD.FTZ R53, R53, R48 ;  /* 0x0000003035358221 */ /* 0x001fe40000010000 */
[----:B------:R-:W-:Y:S02]  /*6110*/  FMUL.FTZ R48, R91, R101 ;  /* 0x000000655b307220 */ /* 0x000fe40000410000 */
[----:B--2---:R-:W-:Y:S02]  /*6120*/  @!P0 FADD.FTZ R52, R52, R51 ;  /* 0x0000003334348221 */ /* 0x004fe40000010000 */
[-C--:B------:R-:W-:Y:S02]  /*6130*/  FFMA.FTZ R15, R28, R48.reuse, R15 ;  /* 0x000000301c0f7223 */ /* 0x080fe4000001000f */
[----:B------:R-:W-:Y:S01]  /*6140*/  FFMA.FTZ R104, R93, R48, R104 ;  /* 0x000000305d687223 */ /* 0x000fe20000010068 */
[----:B------:R0:W-:Y:S01]  /*6150*/  @!P1 STS.64 [R84.X8+0x3198], R52 ;  /* 0x0031983454009388 */ /* 0x0001e20000008a00 */
[----:B------:R-:W-:-:S02]  /*6160*/  FMUL.FTZ R48, R87, R89 ;  /* 0x0000005957307220 */ /* 0x000fc40000410000 */
[----:B------:R-:W-:Y:S02]  /*6170*/  FADD.FTZ R63, R104, R63 ;  /* 0x0000003f683f7221 */ /* 0x000fe40000010000 */
[-C--:B-1----:R-:W-:Y:S02]  /*6180*/  FFMA.FTZ R50, R55, R48.reuse, R109 ;  /* 0x0000003037327223 */ /* 0x082fe4000001006d */
[----:B------:R-:W-:Y:S02]  /*6190*/  FFMA.FTZ R17, R30, R48, R17 ;  /* 0x000000301e117223 */ /* 0x000fe40000010011 */
        /* <DEDUP_REMOVED lines=10> */
[----:B------:R-:W4:Y:S01]  /*6240*/  @P0 LDS R87, [UR20+0x4de0] ;  /* 0x004de014ff570984 */ /* 0x000f220008000800 */
[----:B0-----:R-:W-:Y:S02]  /*6250*/  FADD.FTZ R92, R53, R49 ;  /* 0x00000031355c7221 */ /* 0x001fe40000010000 */
[----:B------:R-:W-:Y:S02]  /*6260*/  FADD.FTZ R49, R52, R48 ;  /* 0x0000003034317221 */ /* 0x000fe40000010000 */
[----:B------:R-:W-:Y:S02]  /*6270*/  FADD.FTZ R92, R51, R92 ;  /* 0x0000005c335c7221 */ /* 0x000fe40000010000 */
[----:B------:R-:W-:-:S02]  /*6280*/  FADD.FTZ R49, R50, R49 ;  /* 0x0000003132317221 */ /* 0x000fc40000010000 */
[----:B-1----:R-:W-:Y:S02]  /*6290*/  FADD.FTZ R53, R92, R55 ;  /* 0x000000375c357221 */ /* 0x002fe40000010000 */
[----:B------:R-:W-:Y:S02]  /*62a0*/  FADD.FTZ R52, R49, R54 ;  /* 0x0000003631347221 */ /* 0x000fe40000010000 */
[----:B--2---:R-:W-:Y:S02]  /*62b0*/  @P0 FADD.FTZ R53, R53, R94 ;  /* 0x0000005e35350221 */ /* 0x004fe40000010000 */
[----:B----4-:R-:W-:-:S03]  /*62c0*/  @P0 FADD.FTZ R52, R52, R87 ;  /* 0x0000005734340221 */ /* 0x010fc60000010000 */
[----:B------:R0:W-:Y:S04]  /*62d0*/  STS [UR20+0x51e0], R53 ;  /* 0x0051e035ff007988 */ /* 0x0001e80008000814 */
[----:B------:R0:W-:Y:S02]  /*62e0*/  STS [UR20+0x4de0], R52 ;  /* 0x004de034ff007988 */ /* 0x0001e40008000814 */
.L_x_1869:
[----:B0-----:R-:W-:Y:S05]  /*62f0*/  BSYNC B0 ;  /* 0x0000000000007941 */ /* 0x001fea0003800000 */
.L_x_1868:
[----:B------:R-:W-:Y:S02]  /*6300*/  UIADD3 UR7, UR7, 0x1, URZ ;  /* 0x0000000107077890 */ /* 0x000fe4000fffe03f */
[----:B------:R-:W-:Y:S02]  /*6310*/  ULDC UR20, c[0x0][0x16c] ;  /* 0x00005b0000147ab9 */ /* 0x000fe40000000800 */
[----:B------:R-:W-:Y:S02]  /*6320*/  UISETP.GE.AND UP0, UPT, UR7, UR20, UPT ;  /* 0x000000140700728c */ /* 0x000fe4000bf06270 */
[----:B------:R-:W-:-:S04]  /*6330*/  UIADD3 UR8, UP1, UR8, 0x1, URZ ;  /* 0x0000000108087890 */ /* 0x000fc8000ff3e03f */
[----:B------:R-:W-:Y:S01]  /*6340*/  PLOP3.LUT P0, PT, PT, PT, UP0, 0x80, 0x0 ;  /* 0x000000000000781c */ /* 0x000fe20003f0f008 */
[----:B------:R-:W-:-:S12]  /*6350*/  UIADD3.X UR9, URZ, UR9, URZ, UP1, !UPT ;  /* 0x000000093f097290 */ /* 0x000fd80008ffe43f */
[----:B---3--:R-:W-:Y:S01]  /*6360*/  @P0 CALL.REL.NOINC `(.L_x_1822) ;  /* 0x0000001000000944 */ /* 0x008fe20003c00000 */
[----:B------:R-:W-:Y:S05]  /*6370*/  BRA `(.L_x_1870) ;  /* 0xffffc5a000007947 */ /* 0x000fea000383ffff */
.L_x_1822:
        /* <DEDUP_REMOVED lines=16> */
[----:B------:R-:W-:-:S02]  /*6480*/  ULDC.64 UR20, c[0x0][0x2d8] ;  /* 0x0000b60000147ab9 */ /* 0x000fc40000000a00 */
[----:B------:R-:W-:Y:S01]  /*6490*/  UIADD3 UR9, UR9, UR7, URZ ;  /* 0x0000000709097290 */ /* 0x000fe2000fffe03f */
[----:B------:R-:W-:Y:S01]  /*64a0*/  FADD.FTZ R0, R5, R62 ;  /* 0x0000003e05007221 */ /* 0x000fe20000010000 */
[----:B------:R-:W-:Y:S02]  /*64b0*/  UIMAD UR7, UR37, UR20, URZ ;  /* 0x00000014250772a4 */ /* 0x000fe4000f8e023f */
[----:B------:R-:W-:Y:S01]  /*64c0*/  UIMAD.WIDE.U32 UR8, UR38, UR20, UR8 ;  /* 0x00000014260872a5 */ /* 0x000fe2000f8e0008 */
[----:B------:R-:W-:Y:S01]  /*64d0*/  FADD.FTZ R5, R0, R63 ;  /* 0x0000003f00057221 */ /* 0x000fe20000010000 */
[----:B------:R0:W-:Y:S01]  /*64e0*/  STS.128 [R69.X16], R20 ;  /* 0x0000001445007388 */ /* 0x0001e2000000cc00 */
[----:B------:R-:W-:Y:S02]  /*64f0*/  UIMAD UR7, UR38, UR21, UR7 ;  /* 0x00000015260772a4 */ /* 0x000fe4000f8e0207 */
[----:B------:R-:W-:Y:S01]  /*6500*/  UIADD3 UR28, UP3, UR28, -0x1000, URZ ;  /* 0xfffff0001c1c7890 */ /* 0x000fe2000ff7e03f */
[----:B------:R1:W-:Y:S01]  /*6510*/  STS.128 [R69.X16+0x10], R12 ;  /* 0x0000100c45007388 */ /* 0x0003e2000000cc00 */
[----:B------:R-:W-:-:S06]  /*6520*/  NOP ;  /* 0x0000000000007918 */ /* 0x000fcc0000000000 */
[----:B------:R-:W2:Y:S01]  /*6530*/  LDS.128 R8, [R82.X16] ;  /* 0x0000000052087984 */ /* 0x000ea2000000cc00 */
[----:B------:R-:W-:Y:S02]  /*6540*/  ULDC.64 UR20, c[0x0][0x330] ;  /* 0x0000cc0000147ab9 */ /* 0x000fe40000000a00 */
[----:B------:R-:W-:Y:S01]  /*6550*/  UIADD3 UR9, UR9, UR7, URZ ;  /* 0x0000000709097290 */ /* 0x000fe2000fffe03f */
[----:B------:R-:W3:Y:S01]  /*6560*/  LDS.128 R16, [R82.X16+0x200] ;  /* 0x0002000052107984 */ /* 0x000ee2000000cc00 */
[----:B------:R-:W-:Y:S01]  /*6570*/  ULEA UR7, UP0, UR8, UR20, 0x1 ;  /* 0x0000001408077291 */ /* 0x000fe2000f80083f */
[----:B0-----:R-:W-:Y:S01]  /*6580*/  F2FP.PACK_AB R23, R32, R35 ;  /* 0x000000232017723e */ /* 0x001fe200000000ff */
[----:B------:R-:W-:Y:S01]  /*6590*/  UIADD3 UR30, UP4, UR30, -0x1000, URZ ;  /* 0xfffff0001e1e7890 */ /* 0x000fe2000ff9e03f */
[----:B------:R-:W-:Y:S01]  /*65a0*/  F2FP.PACK_AB R22, R34, R37 ;  /* 0x000000252216723e */ /* 0x000fe200000000ff */
[----:B------:R-:W-:Y:S01]  /*65b0*/  ULEA.HI.X UR8, UR8, UR21, UR9, 0x1, UP0 ;  /* 0x0000001508087291 */ /* 0x000fe200080f0c09 */
[----:B-1----:R-:W-:Y:S01]  /*65c0*/  F2FP.PACK_AB R12, R62, R65 ;  /* 0x000000413e0c723e */ /* 0x002fe200000000ff */
[----:B------:R-:W-:Y:S01]  /*65d0*/  UIADD3 UR6, UR6, -0x800, URZ ;  /* 0xfffff80006067890 */ /* 0x000fe2000fffe03f */
[----:B------:R-:W-:Y:S01]  /*65e0*/  MOV R2, UR7 ;  /* 0x0000000700027c02 */ /* 0x000fe20008000f00 */
[----:B------:R-:W-:Y:S01]  /*65f0*/  ULDC.64 UR20, c[0x0][0x2f8] ;  /* 0x0000be0000147ab9 */ /* 0x000fe20000000a00 */
[----:B------:R-:W-:Y:S01]  /*6600*/  F2FP.PACK_AB R13, R60, R63 ;  /* 0x0000003f3c0d723e */ /* 0x000fe200000000ff */
[----:B------:R-:W-:Y:S01]  /*6610*/  FADD.FTZ R60, R5, R60 ;  /* 0x0000003c053c7221 */ /* 0x000fe20000010000 */
[----:B------:R-:W-:Y:S01]  /*6620*/  MOV R3, UR8 ;  /* 0x0000000800037c02 */ /* 0x000fe20008000f00 */
[----:B------:R-:W-:Y:S01]  /*6630*/  ULDC.64 UR8, c[0x0][0x300] ;  /* 0x0000c00000087ab9 */ /* 0x000fe20000000a00 */
[----:B------:R-:W-:Y:S01]  /*6640*/  F2FP.PACK_AB R15, R56, R59 ;  /* 0x0000003b380f723e */ /* 0x000fe200000000ff */
[----:B------:R-:W-:Y:S01]  /*6650*/  UIMAD UR7, UR18, UR8, URZ ;  /* 0x00000008120772a4 */ /* 0x000fe2000f8e023f */
[----:B------:R-:W-:Y:S01]  /*6660*/  F2FP.PACK_AB R14, R58, R61 ;  /* 0x0000003d3a0e723e */ /* 0x000fe200000000ff */
[----:B------:R-:W-:Y:S01]  /*6670*/  IMAD.WIDE R2, R83, 0x10, R2 ;  /* 0x0000001053027825 */ /* 0x000fe200078e0202 */
[----:B------:R-:W-:Y:S01]  /*6680*/  F2FP.PACK_AB R21, R36, R39 ;  /* 0x000000272415723e */ /* 0x000fe200000000ff */
[----:B------:R-:W-:Y:S01]  /*6690*/  UIMAD.WIDE.U32 UR16, UR19, UR8, UR16 ;  /* 0x00000008131072a5 */ /* 0x000fe2000f8e0010 */
[----:B------:R-:W-:Y:S01]  /*66a0*/  F2FP.PACK_AB R20, R38, R57 ;  /* 0x000000392614723e */ /* 0x000fe200000000ff */
[----:B------:R-:W-:Y:S01]  /*66b0*/  UIMAD UR7, UR19, UR9, UR7 ;  /* 0x00000009130772a4 */ /* 0x000fe2000f8e0207 */
[----:B------:R-:W-:Y:S01]  /*66c0*/  FADD.FTZ R61, R60, R61 ;  /* 0x0000003d3c3d7221 */ /* 0x000fe20000010000 */
[----:B------:R-:W-:-:S02]  /*66d0*/  UIADD3.X UR35, UR35, -0x1, URZ, UP1, !UPT ;  /* 0xffffffff23237890 */ /* 0x000fc40008ffe43f */
[----:B------:R-:W-:Y:S01]  /*66e0*/  UIADD3 UR9, UR17, UR7, URZ ;  /* 0x0000000711097290 */ /* 0x000fe2000fffe03f */
[----:B------:R-:W-:Y:S01]  /*66f0*/  FADD.FTZ R58, R61, R58 ;  /* 0x0000003a3d3a7221 */ /* 0x000fe20000010000 */
[----:B------:R-:W-:Y:S02]  /*6700*/  UIMAD UR7, UR37, UR20, URZ ;  /* 0x00000014250772a4 */ /* 0x000fe4000f8e023f */
[----:B------:R-:W-:Y:S01]  /*6710*/  UMOV UR8, UR16 ;  /* 0x0000001000087c82 */ /* 0x000fe20008000000 */
[----:B------:R-:W-:Y:S01]  /*6720*/  FADD.FTZ R59, R58, R59 ;  /* 0x0000003b3a3b7221 */ /* 0x000fe20000010000 */
[----:B------:R-:W-:Y:S02]  /*6730*/  UIMAD UR7, UR38, UR21, UR7 ;  /* 0x00000015260772a4 */ /* 0x000fe4000f8e0207 */
[----:B------:R-:W-:Y:S01]  /*6740*/  UIMAD.WIDE.U32 UR8, UR38, UR20, UR8 ;  /* 0x00000014260872a5 */ /* 0x000fe2000f8e0008 */
[----:B------:R-:W-:Y:S01]  /*6750*/  FADD.FTZ R56, R59, R56 ;  /* 0x000000383b387221 */ /* 0x000fe20000010000 */
[----:B------:R-:W-:Y:S01]  /*6760*/  ULDC.64 UR16, c[0x0][0x340] ;  /* 0x0000d00000107ab9 */ /* 0x000fe20000000a00 */
[----:B--2---:R-:W-:Y:S01]  /*6770*/  STG.E.128 [R2.64+-0x1000], R8 ;  /* 0xfff0000802007986 */ /* 0x004fe2000c101d20 */
[----:B------:R-:W-:Y:S01]  /*6780*/  UIADD3 UR9, UR9, UR7, URZ ;  /* 0x0000000709097290 */ /* 0x000fe2000fffe03f */
[----:B------:R-:W-:Y:S01]  /*6790*/  FADD.FTZ R57, R56, R57 ;  /* 0x0000003938397221 */ /* 0x000fe20000010000 */
[----:B------:R-:W-:Y:S01]  /*67a0*/  ULEA UR7, UP0, UR8, UR16, 0x1 ;  /* 0x0000001008077291 */ /* 0x000fe2000f80083f */
[----:B---3--:R0:W-:Y:S01]  /*67b0*/  STG.E.128 [R2.64+-0xe00], R16 ;  /* 0xfff2001002007986 */ /* 0x0081e2000c101d20 */
[----:B------:R-:W-:Y:S01]  /*67c0*/  UIADD3.X UR25, UR25, -0x1, URZ, UP2, !UPT ;  /* 0xffffffff19197890 */ /* 0x000fe200097fe43f */
[----:B------:R-:W-:Y:S01]  /*67d0*/  FADD.FTZ R38, R57, R38 ;  /* 0x0000002639267221 */ /* 0x000fe20000010000 */
[----:B------:R-:W-:Y:S01]  /*67e0*/  ULEA.HI.X UR8, UR8, UR17, UR9, 0x1, UP0 ;  /* 0x0000001108087291 */ /* 0x000fe200080f0c09 */
[----:B------:R-:W-:Y:S01]  /*67f0*/  BAR.SYNC.DEFER_BLOCKING 0x0 ;  /* 0x0000000000007b1d */ /* 0x000fe20000010000 */
[----:B------:R-:W-:Y:S01]  /*6800*/  UISETP.GT.AND UP0, UPT, UR23, 0x1, UPT ;  /* 0x000000011700788c */ /* 0x000fe2000bf04270 */
[----:B------:R-:W-:Y:S01]  /*6810*/  FADD.FTZ R39, R38, R39 ;  /* 0x0000002726277221 */ /* 0x000fe20000010000 */
[----:B------:R-:W-:-:S02]  /*6820*/  UIADD3.X UR29, UR29, -0x1, URZ, UP3, !UPT ;  /* 0xffffffff1d1d7890 */ /* 0x000fc40009ffe43f */
[----:B------:R-:W-:Y:S01]  /*6830*/  UIADD3.X UR31, UR31, -0x1, URZ, UP4, !UPT ;  /* 0xffffffff1f1f7890 */ /* 0x000fe2000a7fe43f */
[----:B------:R-:W-:Y:S01]  /*6840*/  FADD.FTZ R36, R39, R36 ;  /* 0x0000002427247221 */ /* 0x000fe20000010000 */
[----:B------:R-:W-:-:S03]  /*6850*/  PLOP3.LUT P0, PT, PT, PT, UP0, 0x80, 0x0 ;  /* 0x000000000000781c */ /* 0x000fc60003f0f008 */
[----:B------:R-:W-:Y:S01]  /*6860*/  FADD.FTZ R37, R36, R37 ;  /* 0x0000002524257221 */ /* 0x000fe20000010000 */
[----:B0-----:R-:W-:Y:S01]  /*6870*/  MOV R2, UR7 ;  /* 0x0000000700027c02 */ /* 0x001fe20008000f00 */
[----:B------:R-:W-:Y:S01]  /*6880*/  UIADD3 UR7, UR23, -0x1, URZ ;  /* 0xffffffff17077890 */ /* 0x000fe2000fffe03f */
[----:B------:R-:W-:Y:S01]  /*6890*/  MOV R3, UR8 ;  /* 0x0000000800037c02 */ /* 0x000fe20008000f00 */
[----:B------:R-:W-:-:S04]  /*68a0*/  FADD.FTZ R34, R37, R34 ;  /* 0x0000002225227221 */ /* 0x000fc80000010000 */
[----:B------:R-:W-:Y:S01]  /*68b0*/  IMAD.WIDE R2, R83, 0x10, R2 ;  /* 0x0000001053027825 */ /* 0x000fe200078e0202 */
[----:B------:R-:W-:Y:S01]  /*68c0*/  UMOV UR23, UR7 ;  /* 0x0000000700177c82 */ /* 0x000fe20008000000 */
[----:B------:R-:W-:Y:S02]  /*68d0*/  STS.128 [R69.X16], R12 ;  /* 0x0000000c45007388 */ /* 0x000fe4000000cc00 */
[----:B------:R-:W-:Y:S02]  /*68e0*/  FADD.FTZ R35, R34, R35 ;  /* 0x0000002322237221 */ /* 0x000fe40000010000 */
[----:B------:R-:W-:Y:S01]  /*68f0*/  STS.128 [R69.X16+0x10], R20 ;  /* 0x0000101445007388 */ /* 0x000fe2000000cc00 */
[----:B------:R-:W-:-:S06]  /*6900*/  NOP ;  /* 0x0000000000007918 */ /* 0x000fcc0000000000 */
[----:B------:R-:W0:Y:S01]  /*6910*/  LDS.128 R8, [R82.X16] ;  /* 0x0000000052087984 */ /* 0x000e22000000cc00 */
[----:B------:R-:W-:-:S03]  /*6920*/  FADD.FTZ R88, R35, R32 ;  /* 0x0000002023587221 */ /* 0x000fc60000010000 */
[----:B------:R-:W1:Y:S04]  /*6930*/  LDS.128 R16, [R82.X16+0x200] ;  /* 0x0002000052107984 */ /* 0x000e68000000cc00 */
[----:B0-----:R0:W-:Y:S04]  /*6940*/  STG.E.128 [R2.64+-0x1000], R8 ;  /* 0xfff0000802007986 */ /* 0x0011e8000c101d20 */
[----:B-1----:R0:W-:Y:S02]  /*6950*/  STG.E.128 [R2.64+-0xe00], R16 ;  /* 0xfff2001002007986 */ /* 0x0021e4000c101d20 */
[----:B0-----:R-:W-:Y:S01]  /*6960*/  @!P0 CALL.REL.NOINC `(.L_x_1820) ;  /* 0x0000001000008944 */ /* 0x001fe20003c00000 */
[----:B------:R-:W-:Y:S05]  /*6970*/  BRA `(.L_x_1871) ;  /* 0xffffa0c000007947 */ /* 0x000fea000383ffff */
.L_x_1820:
        /* <DEDUP_REMOVED lines=34> */
.L_x_1873:
[----:B0-----:R-:W-:Y:S05]  /*6ba0*/  BSYNC B0 ;  /* 0x0000000000007941 */ /* 0x001fea0003800000 */
.L_x_1872:
        /* <DEDUP_REMOVED lines=33> */
.L_x_1875:
[----:B------:R-:W3:Y:S02]  /*6dc0*/  S2R R11, SR_TID.X ;  /* 0x00000000000b7919 */ /* 0x000ee40000002100 */
.L_x_1876:
[----:B0-----:R-:W-:Y:S05]  /*6dd0*/  BSYNC B0 ;  /* 0x0000000000007941 */ /* 0x001fea0003800000 */
.L_x_1874:
        /* <DEDUP_REMOVED lines=12> */
.L_x_1877:
        /* <DEDUP_REMOVED lines=30> */
.L_x_1827:
[----:B------:R-:W-:Y:S01]  /*7080*/  HFMA2.MMA R52, -RZ, RZ, 0, 5.9604644775390625e-08 ;  /* 0x00000001ff347435 */ /* 0x000fe200000001ff */
[----:B------:R-:W-:Y:S02]  /*7090*/  MOV R159, R54 ;  /* 0x00000036009f7202 */ /* 0x000fe40000000f00 */
[----:B------:R-:W-:Y:S02]  /*70a0*/  MOV R53, RZ ;  /* 0x000000ff00357202 */ /* 0x000fe40000000f00 */
[----:B------:R-:W-:-:S02]  /*70b0*/  MOV R50, 0xffffffff ;  /* 0xffffffff00327802 */ /* 0x000fc40000000f00 */
[----:B------:R-:W-:Y:S02]  /*70c0*/  MOV R48, 0x70e0 ;  /* 0x000070e000307802 */ /* 0x000fe40000000f00 */
[----:B-1----:R-:W-:Y:S05]  /*70d0*/  CALL.REL.NOINC `($__internal_77_$__cuda_sm70_shflsync_up) ;  /* 0x00000ed000007944 */ /* 0x002fea0003c00000 */
[----:B-1----:R-:W-:Y:S01]  /*70e0*/  MOV R51, R50 ;  /* 0x0000003200337202 */ /* 0x002fe20000000f00 */
[----:B0-----:R-:W-:Y:S05]  /*70f0*/  BRA `(.L_x_1878) ;  /* 0xffffc81000007947 */ /* 0x001fea000383ffff */
.L_x_1828:
[----:B------:R-:W-:Y:S01]  /*7100*/  HFMA2.MMA R52, -RZ, RZ, 0, 5.9604644775390625e-08 ;  /* 0x00000001ff347435 */ /* 0x000fe200000001ff */
[----:B------:R-:W-:Y:S02]  /*7110*/  MOV R159, R55 ;  /* 0x00000037009f7202 */ /* 0x000fe40000000f00 */
[----:B------:R-:W-:Y:S02]  /*7120*/  MOV R53, RZ ;  /* 0x000000ff00357202 */ /* 0x000fe40000000f00 */
[----:B------:R-:W-:Y:S02]  /*7130*/  MOV R50, 0xffffffff ;  /* 0xffffffff00327802 */ /* 0x000fe40000000f00 */
[----:B------:R-:W-:Y:S02]  /*7140*/  MOV R48, 0x7160 ;  /* 0x0000716000307802 */ /* 0x000fe40000000f00 */
[----:B012---:R-:W-:Y:S05]  /*7150*/  CALL.REL.NOINC `($__internal_77_$__cuda_sm70_shflsync_up) ;  /* 0x00000e5000007944 */ /* 0x007fea0003c00000 */
        /* <DEDUP_REMOVED lines=10> */
[----:B------:R-:W-:Y:S05]  /*7200*/  CALL.REL.NOINC `($__internal_77_$__cuda_sm70_shflsync_up) ;  /* 0x00000da000007944 */ /* 0x000fea0003c00000 */
[----:B0-----:R-:W-:Y:S01]  /*7210*/  HFMA2.MMA R52, -RZ, RZ, 0, 1.1920928955078125e-07 ;  /* 0x00000002ff347435 */ /* 0x001fe200000001ff */
[----:B-1----:R-:W-:Y:S02]  /*7220*/  MOV R51, R50 ;  /* 0x0000003200337202 */ /* 0x002fe40000000f00 */
[----:B------:R-:W-:-:S02]  /*7230*/  MOV R159, R55 ;  /* 0x00000037009f7202 */ /* 0x000fc40000000f00 */
[----:B------:R-:W-:Y:S02]  /*7240*/  MOV R53, RZ ;  /* 0x000000ff00357202 */ /* 0x000fe40000000f00 */
[----:B------:R-:W-:Y:S02]  /*7250*/  MOV R50, 0xffffffff ;  /* 0xffffffff00327802 */ /* 0x000fe40000000f00 */
[----:B------:R-:W-:Y:S02]  /*7260*/  MOV R48, 0x7280 ;  /* 0x0000728000307802 */ /* 0x000fe40000000f00 */
[----:B------:R-:W-:Y:S05]  /*7270*/  CALL.REL.NOINC `($__internal_77_$__cuda_sm70_shflsync_up) ;  /* 0x00000d3000007944 */ /* 0x000fea0003c00000 */
        /* <DEDUP_REMOVED lines=8> */
[----:B------:R-:W-:Y:S05]  /*7300*/  CALL.REL.NOINC `($__internal_77_$__cuda_sm70_shflsync_up) ;  /* 0x00000ca000007944 */ /* 0x000fea0003c00000 */
[----:B0-----:R-:W-:Y:S01]  /*7310*/  HFMA2.MMA R52, -RZ, RZ, 0, 2.384185791015625e-07 ;  /* 0x00000004ff347435 */ /* 0x001fe200000001ff */
[----:B-1----:R-:W-:Y:S02]  /*7320*/  MOV R51, R50 ;  /* 0x0000003200337202 */ /* 0x002fe40000000f00 */
[----:B------:R-:W-:Y:S02]  /*7330*/  MOV R159, R55 ;  /* 0x00000037009f7202 */ /* 0x000fe40000000f00 */
[----:B------:R-:W-:Y:S02]  /*7340*/  MOV R53, RZ ;  /* 0x000000ff00357202 */ /* 0x000fe40000000f00 */
[----:B------:R-:W-:Y:S02]  /*7350*/  MOV R50, 0xffffffff ;  /* 0xffffffff00327802 */ /* 0x000fe40000000f00 */
[----:B------:R-:W-:Y:S02]  /*7360*/  MOV R48, 0x7380 ;  /* 0x0000738000307802 */ /* 0x000fe40000000f00 */
[----:B------:R-:W-:Y:S05]  /*7370*/  CALL.REL.NOINC `($__internal_77_$__cuda_sm70_shflsync_up) ;  /* 0x00000c3000007944 */ /* 0x000fea0003c00000 */
        /* <DEDUP_REMOVED lines=8> */
[----:B------:R-:W-:Y:S05]  /*7400*/  CALL.REL.NOINC `($__internal_77_$__cuda_sm70_shflsync_up) ;  /* 0x00000ba000007944 */ /* 0x000fea0003c00000 */
[----:B0-----:R-:W-:Y:S01]  /*7410*/  HFMA2.MMA R52, -RZ, RZ, 0, 4.76837158203125e-07 ;  /* 0x00000008ff347435 */ /* 0x001fe200000001ff */
[----:B-1----:R-:W-:Y:S02]  /*7420*/  MOV R51, R50 ;  /* 0x0000003200337202 */ /* 0x002fe40000000f00 */
[----:B------:R-:W-:Y:S02]  /*7430*/  MOV R159, R55 ;  /* 0x00000037009f7202 */ /* 0x000fe40000000f00 */
[----:B------:R-:W-:Y:S02]  /*7440*/  MOV R53, RZ ;  /* 0x000000ff00357202 */ /* 0x000fe40000000f00 */
[----:B------:R-:W-:Y:S02]  /*7450*/  MOV R50, 0xffffffff ;  /* 0xffffffff00327802 */ /* 0x000fe40000000f00 */
[----:B------:R-:W-:Y:S02]  /*7460*/  MOV R48, 0x7480 ;  /* 0x0000748000307802 */ /* 0x000fe40000000f00 */
[----:B------:R-:W-:Y:S05]  /*7470*/  CALL.REL.NOINC `($__internal_77_$__cuda_sm70_shflsync_up) ;  /* 0x00000b3000007944 */ /* 0x000fea0003c00000 */
        /* <DEDUP_REMOVED lines=10> */
[----:B------:R-:W-:Y:S05]  /*7520*/  CALL.REL.NOINC `($__internal_77_$__cuda_sm70_shflsync_up) ;  /* 0x00000a8000007944 */ /* 0x000fea0003c00000 */
[----:B0-----:R-:W-:Y:S01]  /*7530*/  HFMA2.MMA R52, -RZ, RZ, 0, 9.5367431640625e-07 ;  /* 0x00000010ff347435 */ /* 0x001fe200000001ff */
[----:B-1----:R-:W-:Y:S02]  /*7540*/  MOV R51, R50 ;  /* 0x0000003200337202 */ /* 0x002fe40000000f00 */
[----:B------:R-:W-:Y:S02]  /*7550*/  MOV R159, R55 ;  /* 0x00000037009f7202 */ /* 0x000fe40000000f00 */
[----:B------:R-:W-:Y:S02]  /*7560*/  MOV R53, RZ ;  /* 0x000000ff00357202 */ /* 0x000fe40000000f00 */
[----:B------:R-:W-:-:S02]  /*7570*/  MOV R50, 0xffffffff ;  /* 0xffffffff00327802 */ /* 0x000fc40000000f00 */
[----:B------:R-:W-:Y:S02]  /*7580*/  MOV R48, 0x75a0 ;  /* 0x000075a000307802 */ /* 0x000fe40000000f00 */
[----:B------:R-:W-:Y:S05]  /*7590*/  CALL.REL.NOINC `($__internal_77_$__cuda_sm70_shflsync_up) ;  /* 0x00000a1000007944 */ /* 0x000fea0003c00000 */
[----:B01----:R-:W-:Y:S05]  /*75a0*/  BRA `(.L_x_1879) ;  /* 0xffffc4e000007947 */ /* 0x003fea000383ffff */
.L_x_1831:
[----:B------:R-:W-:Y:S01]  /*75b0*/  HFMA2.MMA R52, -RZ, RZ, 0, 5.9604644775390625e-08 ;  /* 0x00000001ff347435 */ /* 0x000fe200000001ff */
[----:B0-----:R-:W-:Y:S02]  /*75c0*/  MOV R53, RZ ;  /* 0x000000ff00357202 */ /* 0x001fe40000000f00 */
[----:B------:R-:W-:Y:S02]  /*75d0*/  MOV R50, 0xffffffff ;  /* 0xffffffff00327802 */ /* 0x000fe40000000f00 */
[----:B------:R-:W-:Y:S02]  /*75e0*/  MOV R48, 0x7600 ;  /* 0x0000760000307802 */ /* 0x000fe40000000f00 */
[----:B-1----:R-:W-:Y:S05]  /*75f0*/  CALL.REL.NOINC `($__internal_77_$__cuda_sm70_shflsync_up) ;  /* 0x000009b000007944 */ /* 0x002fea0003c00000 */
[----:B0-----:R-:W-:Y:S01]  /*7600*/  HFMA2.MMA R52, -RZ, RZ, 0, 5.9604644775390625e-08 ;  /* 0x00000001ff347435 */ /* 0x001fe200000001ff */
[----:B-1----:R-:W-:Y:S02]  /*7610*/  MOV R51, R50 ;  /* 0x0000003200337202 */ /* 0x002fe40000000f00 */
[----:B------:R-:W-:Y:S02]  /*7620*/  MOV R159, R158 ;  /* 0x0000009e009f7202 */ /* 0x000fe40000000f00 */
[----:B------:R-:W-:-:S02]  /*7630*/  MOV R53, RZ ;  /* 0x000000ff00357202 */ /* 0x000fc40000000f00 */
[----:B------:R-:W-:Y:S02]  /*7640*/  MOV R50, 0xffffffff ;  /* 0xffffffff00327802 */ /* 0x000fe40000000f00 */
[----:B------:R-:W-:Y:S02]  /*7650*/  MOV R48, 0x7670 ;  /* 0x0000767000307802 */ /* 0x000fe40000000f00 */
[----:B------:R-:W-:Y:S05]  /*7660*/  CALL.REL.NOINC `($__internal_77_$__cuda_sm70_shflsync_up) ;  /* 0x0000094000007944 */ /* 0x000fea0003c00000 */
[----:B0-----:R-:W-:Y:S01]  /*7670*/  HFMA2.MMA R53, -RZ, RZ, 0, 0 ;  /* 0x00000000ff357435 */ /* 0x001fe200000001ff */
[----:B------:R-:W-:Y:S02]  /*7680*/  MOV R159, R51 ;  /* 0x00000033009f7202 */ /* 0x000fe40000000f00 */
[----:B-1----:R-:W-:Y:S02]  /*7690*/  MOV R158, R50 ;  /* 0x00000032009e7202 */ /* 0x002fe40000000f00 */
[----:B------:R-:W-:Y:S02]  /*76a0*/  MOV R54, R92 ;  /* 0x0000005c00367202 */ /* 0x000fe40000000f00 */
[----:B------:R-:W-:Y:S02]  /*76b0*/  MOV R51, 0x1f ;  /* 0x0000001f00337802 */ /* 0x000fe40000000f00 */
[----:B------:R-:W-:-:S02]  /*76c0*/  MOV R50, 0xffffffff ;  /* 0xffffffff00327802 */ /* 0x000fc40000000f00 */
[----:B------:R-:W-:Y:S02]  /*76d0*/  MOV R52, 0x76f0 ;  /* 0x000076f000347802 */ /* 0x000fe40000000f00 */
[----:B------:R-:W-:Y:S05]  /*76e0*/  CALL.REL.NOINC `($__internal_76_$__cuda_sm70_shflsync_idx_p) ;  /* 0x0000087000007944 */ /* 0x000fea0003c00000 */
[----:B0-----:R-:W-:Y:S01]  /*76f0*/  HFMA2.MMA R53, -RZ, RZ, 0, 0 ;  /* 0x00000000ff357435 */ /* 0x001fe200000001ff */
[----:B-1----:R-:W-:Y:S02]  /*7700*/  MOV R92, R51 ;  /* 0x00000033005c7202 */ /* 0x002fe40000000f00 */
[----:B------:R-:W-:Y:S02]  /*7710*/  MOV R54, R93 ;  /* 0x0000005d00367202 */ /* 0x000fe40000000f00 */
[----:B------:R-:W-:Y:S02]  /*7720*/  MOV R51, 0x1f ;  /* 0x0000001f00337802 */ /* 0x000fe40000000f00 */
[----:B------:R-:W-:Y:S02]  /*7730*/  MOV R50, 0xffffffff ;  /* 0xffffffff00327802 */ /* 0x000fe40000000f00 */
[----:B------:R-:W-:Y:S02]  /*7740*/  MOV R52, 0x7760 ;  /* 0x0000776000347802 */ /* 0x000fe40000000f00 */
[----:B------:R-:W-:Y:S05]  /*7750*/  CALL.REL.NOINC `($__internal_76_$__cuda_sm70_shflsync_idx_p) ;  /* 0x0000080000007944 */ /* 0x000fea0003c00000 */
[----:B01----:R-:W-:Y:S01]  /*7760*/  MOV R53, R51 ;  /* 0x0000003300357202 */ /* 0x003fe20000000f00 */
[----:B------:R-:W-:Y:S05]  /*7770*/  BRA `(.L_x_1880) ;  /* 0xffffc48000007947 */ /* 0x000fea000383ffff */
.L_x_1834:
[----:B------:R-:W-:Y:S01]  /*7780*/  HFMA2.MMA R164, -RZ, RZ, 0, 5.9604644775390625e-08 ;  /* 0x00000001ffa47435 */ /* 0x000fe200000001ff */
[----:B------:R-:W-:-:S02]  /*7790*/  MOV R155, R92 ;  /* 0x0000005c009b7202 */ /* 0x000fc40000000f00 */
[----:B------:R-:W-:Y:S02]  /*77a0*/  MOV R52, 0x1f ;  /* 0x0000001f00347802 */ /* 0x000fe40000000f00 */
[----:B------:R-:W-:Y:S02]  /*77b0*/  MOV R53, 0xffffffff ;  /* 0xffffffff00357802 */ /* 0x000fe40000000f00 */
[----:B------:R-:W-:Y:S02]  /*77c0*/  MOV R50, 0x77e0 ;  /* 0x000077e000327802 */ /* 0x000fe40000000f00 */
[----:B------:R-:W-:Y:S05]  /*77d0*/  CALL.REL.NOINC `($__internal_75_$__cuda_sm70_shflsync_down) ;  /* 0x0000074000007944 */ /* 0x000fea0003c00000 */
[----:B-1----:R-:W-:Y:S01]  /*77e0*/  MOV R55, R164 ;  /* 0x000000a400377202 */ /* 0x002fe20000000f00 */
[----:B0-----:R-:W-:Y:S05]  /*77f0*/  BRA `(.L_x_1881) ;  /* 0xffffca1000007947 */ /* 0x001fea000383ffff */
.L_x_1835:
[----:B------:R-:W-:Y:S01]  /*7800*/  HFMA2.MMA R164, -RZ, RZ, 0, 5.9604644775390625e-08 ;  /* 0x00000001ffa47435 */ /* 0x000fe200000001ff */
[----:B------:R-:W-:Y:S02]  /*7810*/  MOV R155, R93 ;  /* 0x0000005d009b7202 */ /* 0x000fe40000000f00 */
[----:B------:R-:W-:Y:S02]  /*7820*/  MOV R52, 0x1f ;  /* 0x0000001f00347802 */ /* 0x000fe40000000f00 */
[----:B------:R-:W-:-:S02]  /*7830*/  MOV R53, 0xffffffff ;  /* 0xffffffff00357802 */ /* 0x000fc40000000f00 */
[----:B------:R-:W-:Y:S02]  /*7840*/  MOV R50, 0x7860 ;  /* 0x0000786000327802 */ /* 0x000fe40000000f00 */
[----:B01----:R-:W-:Y:S05]  /*7850*/  CALL.REL.NOINC `($__internal_75_$__cuda_sm70_shflsync_down) ;  /* 0x000006c000007944 */ /* 0x003fea0003c00000 */
        /* <DEDUP_REMOVED lines=9> */
[----:B------:R-:W-:Y:S05]  /*78f0*/  CALL.REL.NOINC `($__internal_75_$__cuda_sm70_shflsync_down) ;  /* 0x0000062000007944 */ /* 0x000fea0003c00000 */
[----:B-1----:R-:W-:Y:S01]  /*7900*/  MOV R54, R164 ;  /* 0x000000a400367202 */ /* 0x002fe20000000f00 */
[----:B------:R-:W-:Y:S01]  /*7910*/  HFMA2.MMA R164, -RZ, RZ, 0, 1.1920928955078125e-07 ;  /* 0x00000002ffa47435 */ /* 0x000fe200000001ff */
[----:B0-----:R-:W-:Y:S02]  /*7920*/  MOV R155, R93 ;  /* 0x0000005d009b7202 */ /* 0x001fe40000000f00 */
[----:B------:R-:W-:Y:S02]  /*7930*/  MOV R52, 0x1f ;  /* 0x0000001f00347802 */ /* 0x000fe40000000f00 */
[----:B------:R-:W-:Y:S02]  /*7940*/  MOV R53, 0xffffffff ;  /* 0xffffffff00357802 */ /* 0x000fe40000000f00 */
[----:B------:R-:W-:Y:S02]  /*7950*/  MOV R50, 0x7970 ;  /* 0x0000797000327802 */ /* 0x000fe40000000f00 */
[----:B------:R-:W-:Y:S05]  /*7960*/  CALL.REL.NOINC `($__internal_75_$__cuda_sm70_shflsync_down) ;  /* 0x000005b000007944 */ /* 0x000fea0003c00000 */
[----:B-1----:R-:W-:Y:S01]  /*7970*/  @!P3 FFMA.FTZ R93, R55, R164, R93 ;  /* 0x000000a4375db223 */ /* 0x002fe2000001005d */
[----:B------:R-:W-:Y:S01]  /*7980*/  HFMA2.MMA R164, -RZ, RZ, 0, 2.384185791015625e-07 ;  /* 0x00000004ffa47435 */ /* 0x000fe200000001ff */
[----:B------:R-:W-:Y:S01]  /*7990*/  @!P3 FMUL.FTZ R55, R54, R55 ;  /* 0x000000373637b220 */ /* 0x000fe20000410000 */
[----:B0-----:R-:W-:-:S02]  /*79a0*/  MOV R52, 0x1f ;  /* 0x0000001f00347802 */ /* 0x001fc40000000f00 */
[----:B------:R-:W-:Y:S02]  /*79b0*/  MOV R53, 0xffffffff ;  /* 0xffffffff00357802 */ /* 0x000fe40000000f00 */
[----:B------:R-:W-:Y:S02]  /*79c0*/  MOV R155, R55 ;  /* 0x00000037009b7202 */ /* 0x000fe40000000f00 */
[----:B------:R-:W-:Y:S02]  /*79d0*/  MOV R50, 0x79f0 ;  /* 0x000079f000327802 */ /* 0x000fe40000000f00 */
[----:B------:R-:W-:Y:S05]  /*79e0*/  CALL.REL.NOINC `($__internal_75_$__cuda_sm70_shflsync_down) ;  /* 0x0000053000007944 */ /* 0x000fea0003c00000 */
[----:B-1----:R-:W-:Y:S01]  /*79f0*/  MOV R54, R164 ;  /* 0x000000a400367202 */ /* 0x002fe20000000f00 */
[----:B------:R-:W-:Y:S01]  /*7a00*/  HFMA2.MMA R164, -RZ, RZ, 0, 2.384185791015625e-07 ;  /* 0x00000004ffa47435 */ /* 0x000fe200000001ff */
[----:B0-----:R-:W-:Y:S02]  /*7a10*/  MOV R155, R93 ;  /* 0x0000005d009b7202 */ /* 0x001fe40000000f00 */
[----:B------:R-:W-:Y:S02]  /*7a20*/  MOV R52, 0x1f ;  /* 0x0000001f00347802 */ /* 0x000fe40000000f00 */
[----:B------:R-:W-:-:S02]  /*7a30*/  MOV R53, 0xffffffff ;  /* 0xffffffff00357802 */ /* 0x000fc40000000f00 */
[----:B------:R-:W-:Y:S02]  /*7a40*/  MOV R50, 0x7a60 ;  /* 0x00007a6000327802 */ /* 0x000fe40000000f00 */
[----:B------:R-:W-:Y:S05]  /*7a50*/  CALL.REL.NOINC `($__internal_75_$__cuda_sm70_shflsync_down) ;  /* 0x000004c000007944 */ /* 0x000fea0003c00000 */
[----:B-1----:R-:W-:Y:S01]  /*7a60*/  @!P2 FFMA.FTZ R93, R55, R164, R93 ;  /* 0x000000a4375da223 */ /* 0x002fe2000001005d */
[----:B------:R-:W-:Y:S01]  /*7a70*/  HFMA2.MMA R164, -RZ, RZ, 0, 4.76837158203125e-07 ;  /* 0x00000008ffa47435 */ /* 0x000fe200000001ff */
[----:B------:R-:W-:Y:S01]  /*7a80*/  @!P2 FMUL.FTZ R55, R54, R55 ;  /* 0x000000373637a220 */ /* 0x000fe20000410000 */
[----:B0-----:R-:W-:Y:S02]  /*7a90*/  MOV R52, 0x1f ;  /* 0x0000001f00347802 */ /* 0x001fe40000000f00 */
[----:B------:R-:W-:Y:S02]  /*7aa0*/  MOV R53, 0xffffffff ;  /* 0xffffffff00357802 */ /* 0x000fe40000000f00 */
[----:B------:R-:W-:Y:S02]  /*7ab0*/  MOV R155, R55 ;  /* 0x00000037009b7202 */ /* 0x000fe40000000f00 */
[----:B------:R-:W-:Y:S02]  /*7ac0*/  MOV R50, 0x7ae0 ;  /* 0x00007ae000327802 */ /* 0x000fe40000000f00 */
[----:B------:R-:W-:Y:S05]  /*7ad0*/  CALL.REL.NOINC `($__internal_75_$__cuda_sm70_shflsync_down) ;  /* 0x0000044000007944 */ /* 0x000fea0003c00000 */
[----:B-1----:R-:W-:Y:S01]  /*7ae0*/  MOV R54, R164 ;  /* 0x000000a400367202 */ /* 0x002fe20000000f00 */
[----:B------:R-:W-:Y:S01]  /*7af0*/  HFMA2.MMA R164, -RZ, RZ, 0, 4.76837158203125e-07 ;  /* 0x00000008ffa47435 */ /* 0x000fe200000001ff */
[----:B0-----:R-:W-:-:S02]  /*7b00*/  MOV R155, R93 ;  /* 0x0000005d009b7202 */ /* 0x001fc40000000f00 */
[----:B------:R-:W-:Y:S02]  /*7b10*/  MOV R52, 0x1f ;  /* 0x0000001f00347802 */ /* 0x000fe40000000f00 */
[----:B------:R-:W-:Y:S02]  /*7b20*/  MOV R53, 0xffffffff ;  /* 0xffffffff00357802 */ /* 0x000fe40000000f00 */
[----:B------:R-:W-:Y:S02]  /*7b30*/  MOV R50, 0x7b50 ;  /* 0x00007b5000327802 */ /* 0x000fe40000000f00 */
[----:B------:R-:W-:Y:S05]  /*7b40*/  CALL.REL.NOINC `($__internal_75_$__cuda_sm70_shflsync_down) ;  /* 0x000003d000007944 */ /* 0x000fea0003c00000 */
        /* <DEDUP_REMOVED lines=8> */
[----:B------:R-:W-:Y:S05]  /*7bd0*/  CALL.REL.NOINC `($__internal_75_$__cuda_sm70_shflsync_down) ;  /* 0x0000034000007944 */ /* 0x000fea0003c00000 */
[----:B-1----:R-:W-:Y:S01]  /*7be0*/  MOV R54, R164 ;  /* 0x000000a400367202 */ /* 0x002fe20000000f00 */
[----:B------:R-:W-:Y:S01]  /*7bf0*/  HFMA2.MMA R164, -RZ, RZ, 0, 9.5367431640625e-07 ;  /* 0x00000010ffa47435 */ /* 0x000fe200000001ff */
[----:B0-----:R-:W-:Y:S02]  /*7c00*/  MOV R155, R92 ;  /* 0x0000005c009b7202 */ /* 0x001fe40000000f00 */
[----:B------:R-:W-:Y:S02]  /*7c10*/  MOV R52, 0x1f ;  /* 0x0000001f00347802 */ /* 0x000fe40000000f00 */
[----:B------:R-:W-:Y:S02]  /*7c20*/  MOV R53, 0xffffffff ;  /* 0xffffffff00357802 */ /* 0x000fe40000000f00 */
[----:B------:R-:W-:-:S02]  /*7c30*/  MOV R50, 0x7c50 ;  /* 0x00007c5000327802 */ /* 0x000fc40000000f00 */
[----:B------:R-:W-:Y:S05]  /*7c40*/  CALL.REL.NOINC `($__internal_75_$__cuda_sm70_shflsync_down) ;  /* 0x000002d000007944 */ /* 0x000fea0003c00000 */
[----:B-1----:R-:W-:Y:S01]  /*7c50*/  @!P0 FFMA.FTZ R92, R55, R164, R92 ;  /* 0x000000a4375c8223 */ /* 0x002fe2000001005c */
[----:B0-----:R-:W-:Y:S01]  /*7c60*/  HFMA2.MMA R53, -RZ, RZ, 0, 0 ;  /* 0x00000000ff357435 */ /* 0x001fe200000001ff */
[----:B------:R-:W-:Y:S01]  /*7c70*/  @!P0 FMUL.FTZ R55, R54, R55 ;  /* 0x0000003736378220 */ /* 0x000fe20000410000 */
[----:B------:R-:W-:-:S02]  /*7c80*/  MOV R51, 0x1f ;  /* 0x0000001f00337802 */ /* 0x000fc40000000f00 */
[----:B------:R-:W-:Y:S02]  /*7c90*/  MOV R50, 0xffffffff ;  /* 0xffffffff00327802 */ /* 0x000fe40000000f00 */
[----:B------:R-:W-:Y:S02]  /*7ca0*/  MOV R54, R55 ;  /* 0x0000003700367202 */ /* 0x000fe40000000f00 */
[----:B------:R-:W-:Y:S02]  /*7cb0*/  MOV R52, 0x7cd0 ;  /* 0x00007cd000347802 */ /* 0x000fe40000000f00 */
[----:B------:R-:W-:Y:S05]  /*7cc0*/  CALL.REL.NOINC `($__internal_76_$__cuda_sm70_shflsync_idx_p) ;  /* 0x0000029000007944 */ /* 0x000fea0003c00000 */
[----:B0-----:R-:W-:Y:S01]  /*7cd0*/  HFMA2.MMA R53, -RZ, RZ, 0, 0 ;  /* 0x00000000ff357435 */ /* 0x001fe200000001ff */
[----:B-1----:R-:W-:Y:S02]  /*7ce0*/  MOV R143, R51 ;  /* 0x00000033008f7202 */ /* 0x002fe40000000f00 */
[----:B------:R-:W-:Y:S02]  /*7cf0*/  MOV R54, R92 ;  /* 0x0000005c00367202 */ /* 0x000fe40000000f00 */
[----:B------:R-:W-:Y:S02]  /*7d00*/  MOV R51, 0x1f ;  /* 0x0000001f00337802 */ /* 0x000fe40000000f00 */
[----:B------:R-:W-:-:S02]  /*7d10*/  MOV R50, 0xffffffff ;  /* 0xffffffff00327802 */ /* 0x000fc40000000f00 */
[----:B------:R-:W-:Y:S02]  /*7d20*/  MOV R52, 0x7d40 ;  /* 0x00007d4000347802 */ /* 0x000fe40000000f00 */
[----:B------:R-:W-:Y:S05]  /*7d30*/  CALL.REL.NOINC `($__internal_76_$__cuda_sm70_shflsync_idx_p) ;  /* 0x0000022000007944 */ /* 0x000fea0003c00000 */
[----:B------:R-:W-:Y:S01]  /*7d40*/  HFMA2.MMA R164, -RZ, RZ, 0, 5.9604644775390625e-08 ;  /* 0x00000001ffa47435 */ /* 0x000fe200000001ff */
[----:B-1----:R-:W-:Y:S02]  /*7d50*/  MOV R160, R51 ;  /* 0x0000003300a07202 */ /* 0x002fe40000000f00 */
[----:B------:R-:W-:Y:S02]  /*7d60*/  MOV R155, R55 ;  /* 0x00000037009b7202 */ /* 0x000fe40000000f00 */
[----:B------:R-:W-:Y:S02]  /*7d70*/  MOV R52, 0x1f ;  /* 0x0000001f00347802 */ /* 0x000fe40000000f00 */
[----:B0-----:R-:W-:Y:S02]  /*7d80*/  MOV R53, 0xffffffff ;  /* 0xffffffff00357802 */ /* 0x001fe40000000f00 */
[----:B------:R-:W-:Y:S02]  /*7d90*/  MOV R50, 0x7db0 ;  /* 0x00007db000327802 */ /* 0x000fe40000000f00 */
[----:B------:R-:W-:Y:S05]  /*7da0*/  CALL.REL.NOINC `($__internal_75_$__cuda_sm70_shflsync_down) ;  /* 0x0000017000007944 */ /* 0x000fea0003c00000 */
[----:B-1----:R-:W-:Y:S01]  /*7db0*/  MOV R54, R164 ;  /* 0x000000a400367202 */ /* 0x002fe20000000f00 */
[----:B------:R-:W-:Y:S01]  /*7dc0*/  HFMA2.MMA R164, -RZ, RZ, 0, 5.9604644775390625e-08 ;  /* 0x00000001ffa47435 */ /* 0x000fe200000001ff */
[----:B0-----:R-:W-:-:S02]  /*7dd0*/  MOV R155, R92 ;  /* 0x0000005c009b7202 */ /* 0x001fc40000000f00 */
[----:B------:R-:W-:Y:S02]  /*7de0*/  MOV R52, 0x1f ;  /* 0x0000001f00347802 */ /* 0x000fe40000000f00 */
[----:B------:R-:W-:Y:S02]  /*7df0*/  MOV R53, 0xffffffff ;  /* 0xffffffff00357802 */ /* 0x000fe40000000f00 */
[----:B------:R-:W-:Y:S02]  /*7e00*/  MOV R50, 0x7e20 ;  /* 0x00007e2000327802 */ /* 0x000fe40000000f00 */
[----:B------:R-:W-:Y:S05]  /*7e10*/  CALL.REL.NOINC `($__internal_75_$__cuda_sm70_shflsync_down) ;  /* 0x0000010000007944 */ /* 0x000fea0003c00000 */
[----:B0-----:R-:W-:Y:S01]  /*7e20*/  HFMA2.MMA R53, -RZ, RZ, 0, 0 ;  /* 0x00000000ff357435 */ /* 0x001fe200000001ff */
[----:B------:R-:W-:Y:S02]  /*7e30*/  MOV R155, R54 ;  /* 0x00000036009b7202 */ /* 0x000fe40000000f00 */
[----:B------:R-:W-:Y:S02]  /*7e40*/  MOV R54, R48 ;  /* 0x0000003000367202 */ /* 0x000fe40000000f00 */
[----:B------:R-:W-:Y:S02]  /*7e50*/  MOV R51, 0x1f ;  /* 0x0000001f00337802 */ /* 0x000fe40000000f00 */
[----:B------:R-:W-:-:S02]  /*7e60*/  MOV R50, 0xffffffff ;  /* 0xffffffff00327802 */ /* 0x000fc40000000f00 */
[----:B------:R-:W-:Y:S02]  /*7e70*/  MOV R52, 0x7e90 ;  /* 0x00007e9000347802 */ /* 0x000fe40000000f00 */
[----:B-1----:R-:W-:Y:S05]  /*7e80*/  CALL.REL.NOINC `($__internal_76_$__cuda_sm70_shflsync_idx_p) ;  /* 0x000000d000007944 */ /* 0x002fea0003c00000 */
[----:B0-----:R-:W-:Y:S01]  /*7e90*/  HFMA2.MMA R53, -RZ, RZ, 0, 0 ;  /* 0x00000000ff357435 */ /* 0x001fe200000001ff */
[----:B-1----:R-:W-:Y:S02]  /*7ea0*/  MOV R157, R51 ;  /* 0x00000033009d7202 */ /* 0x002fe40000000f00 */
[----:B------:R-:W-:Y:S02]  /*7eb0*/  MOV R54, R49 ;  /* 0x0000003100367202 */ /* 0x000fe40000000f00 */
[----:B------:R-:W-:Y:S02]  /*7ec0*/  MOV R51, 0x1f ;  /* 0x0000001f00337802 */ /* 0x000fe40000000f00 */
[----:B------:R-:W-:Y:S02]  /*7ed0*/  MOV R50, 0xffffffff ;  /* 0xffffffff00327802 */ /* 0x000fe40000000f00 */
[----:B------:R-:W-:Y:S02]  /*7ee0*/  MOV R52, 0x7f00 ;  /* 0x00007f0000347802 */ /* 0x000fe40000000f00 */
[----:B------:R-:W-:Y:S05]  /*7ef0*/  CALL.REL.NOINC `($__internal_76_$__cuda_sm70_shflsync_idx_p) ;  /* 0x0000006000007944 */ /* 0x000fea0003c00000 */
[----:B-1----:R-:W-:Y:S01]  /*7f00*/  MOV R55, R51 ;  /* 0x0000003300377202 */ /* 0x002fe20000000f00 */
[----:B0-----:R-:W-:Y:S05]  /*7f10*/  BRA `(.L_x_1882) ;  /* 0xffffc49000007947 */ /* 0x001fea000383ffff */
        .weak           $__internal_75_$__cuda_sm70_shflsync_down
        .type           $__internal_75_$__cuda_sm70_shflsync_down,@function
        .size           $__internal_75_$__cuda_sm70_shflsync_down,($__internal_76_$__cuda_sm70_shflsync_idx_p - $__internal_75_$__cuda_sm70_shflsync_down)
$__internal_75_$__cuda_sm70_shflsync_down:
[----:B------:R-:W-:Y:S01]  /*7f20*/  HFMA2.MMA R51, -RZ, RZ, 0, 0 ;  /* 0x00000000ff337435 */ /* 0x000fe200000001ff */
[----:B------:R-:W-:Y:S04]  /*7f30*/  WARPSYNC R53 ;  /* 0x0000003500007348 */ /* 0x000fe80003800000 */
[----:B------:R0:W1:Y:S01]  /*7f40*/  SHFL.DOWN PT, R164, R155, R164, R52 ;  /* 0x080000a49ba47389 */ /* 0x00006200000e0034 */
[----:B------:R-:W-:Y:S05]  /*7f50*/  RET.REL.NODEC R50 `(_Z25selective_scan_bwd_kernelI32Selective_Scan_bwd_kernel_traitsILi128ELi16ELb1ELb1ELb0ELb0ELb1EN3c104HalfEfEEv12SSMParamsBwd) ;  /* 0xffff80a032007950 */ /* 0x000fea0003c3ffff */
        .weak           $__internal_76_$__cuda_sm70_shflsync_idx_p
        .type           $__internal_76_$__cuda_sm70_shflsync_idx_p,@function
        .size           $__internal_76_$__cuda_sm70_shflsync_idx_p,($__internal_77_$__cuda_sm70_shflsync_up - $__internal_76_$__cuda_sm70_shflsync_idx_p)
$__internal_76_$__cuda_sm70_shflsync_idx_p:
[----:B------:R-:W-:Y:S01]  /*7f60*/  HFMA2.MMA R163, -RZ, RZ, 0, 0 ;  /* 0x00000000ffa37435 */ /* 0x000fe200000001ff */
[----:B------:R-:W-:Y:S01]  /*7f70*/  MOV R162, R52 ;  /* 0x0000003400a27202 */ /* 0x000fe20000000f00 */
[----:B------:R-:W-:Y:S04]  /*7f80*/  WARPSYNC R50 ;  /* 0x0000003200007348 */ /* 0x000fe80003800000 */
[----:B------:R0:W1:Y:S01]  /*7f90*/  SHFL.IDX PT, R51, R54, R53, R51 ;  /* 0x0000003536337389 */ /* 0x00006200000e0033 */
[----:B------:R-:W-:Y:S05]  /*7fa0*/  RET.REL.NODEC R162 `(_Z25selective_scan_bwd_kernelI32Selective_Scan_bwd_kernel_traitsILi128ELi16ELb1ELb1ELb0ELb0ELb1EN3c104HalfEfEEv12SSMParamsBwd) ;  /* 0xffff8050a2007950 */ /* 0x000fea0003c3ffff */
        .weak           $__internal_77_$__cuda_sm70_shflsync_up
        .type           $__internal_77_$__cuda_sm70_shflsync_up,@function
        .size           $__internal_77_$__cuda_sm70_shflsync_up,(.L_x_8889 - $__internal_77_$__cuda_sm70_shflsync_up)
$__internal_77_$__cuda_sm70_shflsync_up:
[----:B------:R-:W-:Y:S01]  /*7fb0*/  MOV R49, 0x0 ;  /* 0x0000000000317802 */ /* 0x000fe20000000f00 */
[----:B------:R-:W-:Y:S04]  /*7fc0*/  WARPSYNC R50 ;  /* 0x0000003200007348 */ /* 0x000fe80003800000 */
[----:B------:R0:W1:Y:S01]  /*7fd0*/  SHFL.UP PT, R50, R159, R52, R53 ;  /* 0x040000349f327389 */ /* 0x00006200000e0035 */
[----:B------:R-:W-:Y:S05]  /*7fe0*/  RET.REL.NODEC R48 `(_Z25selective_scan_bwd_kernelI32Selective_Scan_bwd_kernel_traitsILi128ELi16ELb1ELb1ELb0ELb0ELb1EN3c104HalfEfEEv12SSMParamsBwd) ;  /* 0xffff801030007950 */ /* 0x000fea0003c3ffff */
.L_x_1883:
        /* <DEDUP_REMOVED lines=9> */
.L_x_8889:


//--------------------- .text._Z25selective_scan_bwd_kernelI32Selective_Scan_bwd_kernel_traitsILi128ELi16ELb1ELb1ELb0ELb1ELb0EN3c104HalfEfEEv12SSMParamsBwd --------------------------
	.section	.text._Z25selective_scan_bwd_kernelI32Selective_Scan_bwd_kernel_traitsILi128ELi16ELb1ELb1ELb0ELb1ELb0EN3c104HalfEfEEv12SSMParamsBwd,"ax",@progbits
	.sectioninfo	@"SHI_REGISTERS=163"
	.align	128
        .global         _Z25selective_scan_bwd_kernelI32Selective_Scan_bwd_kernel_traitsILi128ELi16ELb1ELb1ELb0ELb1ELb0EN3c104HalfEfEEv12SSMParamsBwd
        .type           _Z25selective_scan_bwd_kernelI32Selective_Scan_bwd_kernel_traitsILi128ELi16ELb1ELb1ELb0ELb1ELb0EN3c104HalfEfEEv12SSMParamsBwd,@function
        .size           _Z25selective_scan_bwd_kernelI32Selective_Scan_bwd_kernel_traitsILi128ELi16ELb1ELb1ELb0ELb1ELb0EN3c104HalfEfEEv12SSMParamsBwd,(.L_x_8892 - _Z25selective_scan_bwd_kernelI32Selective_Scan_bwd_kernel_traitsILi128ELi16ELb1ELb1ELb0ELb1ELb0EN3c104HalfEfEEv12SSMParamsBwd)
        .other          _Z25selective_scan_bwd_kernelI32Selective_Scan_bwd_kernel_traitsILi128ELi16ELb1ELb1ELb0ELb1ELb0EN3c104HalfEfEEv12SSMParamsBwd,@"STO_CUDA_ENTRY STV_DEFAULT"
_Z25selective_scan_bwd_kernelI32Selective_Scan_bwd_kernel_traitsILi128ELi16ELb1ELb1ELb0ELb1ELb0EN3c104HalfEfEEv12SSMParamsBwd:
.text._Z25selective_scan_bwd_kernelI32Selective_Scan_bwd_kernel_traitsILi128ELi16ELb1ELb1ELb0ELb1ELb0EN3c104HalfEfEEv12SSMParamsBwd:
        /* <DEDUP_REMOVED lines=62> */
[----:B------:R1:W2:Y:S01]  /*03e0*/  R2UR UR22, R0 ;  /* 0x00000000001673c2 */ /* 0x0002a200000e0000 */
[----:B------:R-:W-:Y:S02]  /*03f0*/  UMOV UR6, URZ ;  /* 0x0000003f00067c82 */ /* 0x000fe40008000000 */
[----:B------:R-:W-:-:S02]  /*0400*/  @UP2 ULEA UR6, UP1, UR16, UR32, 0x2 ;  /* 0x0000002010062291 */ /* 0x000fc4000f82103f */
[----:B------:R-:W-:Y:S02]  /*0410*/  UIMAD UR23, UR34, UR7, UR23 ;  /* 0x00000007221772a4 */ /* 0x000fe4000f8e0217 */
[----:B------:R-:W-:Y:S01]  /*0420*/  ULDC.64 UR26, c[0x0][0x1d8] ;  /* 0x00007600001a7ab9 */ /* 0x000fe20000000a00 */
[----:B-1----:R-:W-:Y:S01]  /*0430*/  HFMA2.MMA R0, -RZ, RZ, 0, 0 ;  /* 0x00000000ff007435 */ /* 0x002fe200000001ff */
[----:B------:R-:W-:Y:S02]  /*0440*/  UMOV UR7, URZ ;  /* 0x0000003f00077c82 */ /* 0x000fe40008000000 */
[----:B------:R-:W-:Y:S02]  /*0450*/  @UP2 ULEA.HI.X UR7, UR16, UR33, UR17, 0x2, UP1 ;  /* 0x0000002110072291 */ /* 0x000fe400088f1411 */
[----:B------:R-:W-:Y:S01]  /*0460*/  UIMAD UR20, UR17, UR26, URZ ;  /* 0x0000001a111472a4 */ /* 0x000fe2000f8e023f */
[----:B0-----:R0:W1:Y:S01]  /*0470*/  R2UR UR5, R2 ;  /* 0x00000000020573c2 */ /* 0x00106200000e0000 */
[----:B------:R-:W-:-:S02]  /*0480*/  ULDC UR32, c[0x0][0x174] ;  /* 0x00005d0000207ab9 */ /* 0x000fc40000000800 */
[----:B------:R-:W-:Y:S02]  /*0490*/  UIADD3 UR15, UR15, UR24, URZ ;  /* 0x000000180f0f7290 */ /* 0x000fe4000fffe03f */
[----:B------:R-:W-:Y:S02]  /*04a0*/  UIMAD UR20, UR16, UR27, UR20 ;  /* 0x0000001b101472a4 */ /* 0x000fe4000f8e0214 */
[----:B------:R-:W-:Y:S01]  /*04b0*/  UIMAD.WIDE.U32 UR12, UR16, UR26, UR12 ;  /* 0x0000001a100c72a5 */ /* 0x000fe2000f8e000c */
[----:B0-----:R-:W-:Y:S01]  /*04c0*/  MOV R2, RZ ;  /* 0x000000ff00027202 */ /* 0x001fe20000000f00 */
[----:B------:R-:W-:Y:S02]  /*04d0*/  ULDC UR33, c[0x0][0x178] ;  /* 0x00005e0000217ab9 */ /* 0x000fe40000000800 */
[----:B------:R-:W-:Y:S02]  /*04e0*/  ULDC.64 UR26, c[0x0][0x1e8] ;  /* 0x00007a00001a7ab9 */ /* 0x000fe40000000a00 */
[----:B------:R-:W-:-:S02]  /*04f0*/  UIMAD UR24, UR17, UR26, URZ ;  /* 0x0000001a111872a4 */ /* 0x000fc4000f8e023f */
[----:B------:R-:W-:Y:S02]  /*0500*/  UIMAD.WIDE.U32 UR14, UR16, UR26, UR14 ;  /* 0x0000001a100e72a5 */ /* 0x000fe4000f8e000e */
[----:B------:R-:W-:Y:S02]  /*0510*/  UIMAD UR27, UR16, UR27, UR24 ;  /* 0x0000001b101b72a4 */ /* 0x000fe4000f8e0218 */
[----:B------:R-:W-:Y:S02]  /*0520*/  UIADD3 UR11, UR11, UR23, URZ ;  /* 0x000000170b0b7290 */ /* 0x000fe4000fffe03f */
[----:B-1----:R-:W-:-:S04]  /*0530*/  UIADD3 UR25, URZ, -UR5, URZ ;  /* 0x800000053f197290 */ /* 0x002fc8000fffe03f */
[----:B------:R-:W-:-:S04]  /*0540*/  UIMAD UR25, UR25, UR30, URZ ;  /* 0x0000001e191972a4 */ /* 0x000fc8000f8e023f */
[----:B------:R-:W-:-:S04]  /*0550*/  UIMAD.WIDE.U32 UR4, UR5, UR25, UR4 ;  /* 0x00000019050472a5 */ /* 0x000fc8000f8e0004 */
[----:B--2---:R-:W-:-:S07]  /*0560*/  UIMAD.WIDE.U32 UR4, UR5, UR22, URZ ;  /* 0x00000016050472a5 */ /* 0x004fce000f8e003f */
        /* <DEDUP_REMOVED lines=68> */
[----:B0-----:R-:W0:Y:S01]  /*09b0*/  S2R R4, SR_TID.X ;  /* 0x0000000000047919 */ /* 0x001e220000002100 */
[----:B------:R-:W-:Y:S01]  /*09c0*/  UMOV UR23, UR24 ;  /* 0x0000001800177c82 */ /* 0x000fe20008000000 */
[----:B------:R-:W-:Y:S01]  /*09d0*/  MOV R2, RZ ;  /* 0x000000ff00027202 */ /* 0x000fe20000000f00 */
[----:B------:R-:W-:Y:S01]  /*09e0*/  UMOV UR24, UR25 ;  /* 0x0000001900187c82 */ /* 0x000fe20008000000 */
[----:B------:R-:W3:Y:S01]  /*09f0*/  S2R R3, SR_LANEID ;  /* 0x0000000000037919 */ /* 0x000ee20000000000 */
[----:B------:R-:W-:Y:S01]  /*0a00*/  MOV R0, RZ ;  /* 0x000000ff00007202 */ /* 0x000fe20000000f00 */
[----:B------:R-:W-:-:S02]  /*0a10*/  UMOV UR25, UR27 ;  /* 0x0000001b00197c82 */ /* 0x000fc40008000000 */
[----:B------:R-:W-:Y:S02]  /*0a20*/  ULDC UR19, c[0x0][0x174] ;  /* 0x00005d0000137ab9 */ /* 0x000fe40000000800 */
[----:B------:R-:W-:Y:S02]  /*0a30*/  UMOV UR26, UR30 ;  /* 0x0000001e001a7c82 */ /* 0x000fe40008000000 */
[----:B------:R-:W-:Y:S02]  /*0a40*/  UMOV UR27, UR31 ;  /* 0x0000001f001b7c82 */ /* 0x000fe40008000000 */
[----:B------:R-:W-:Y:S01]  /*0a50*/  UMOV UR6, URZ ;  /* 0x0000003f00067c82 */ /* 0x000fe20008000000 */
[----:B0-----:R-:W-:-:S04]  /*0a60*/  SHF.R.S32.HI R5, RZ, 0x1f, R4 ;  /* 0x0000001fff057819 */ /* 0x001fc80000011404 */
[----:B------:R-:W-:-:S04]  /*0a70*/  LEA.HI R5, R5, R4, RZ, 0x5 ;  /* 0x0000000405057211 */ /* 0x000fc800078f28ff */
[----:B---3--:R-:W-:Y:S02]  /*0a80*/  SHF.R.S32.HI R5, RZ, 0x5, R5 ;  /* 0x00000005ff057819 */ /* 0x008fe40000011405 */
.L_x_1966:
        /* <DEDUP_REMOVED lines=26> */
[----:B-----5:R-:W-:Y:S01]  /*0c30*/  STS.128 [R8.X16+0x200], R28 ;  /* 0x0002001c08007388 */ /* 0x020fe2000000cc00 */
[----:B------:R-:W-:-:S06]  /*0c40*/  NOP ;  /* 0x0000000000007918 */ /* 0x000fcc0000000000 */
[----:B------:R-:W4:Y:S04]  /*0c50*/  LDS.128 R20, [R56.X16] ;  /* 0x0000000038147984 */ /* 0x000f28000000cc00 */
[----:B------:R-:W-:Y:S04]  /*0c60*/  LDS.128 R12, [R56.X16+0x10] ;  /* 0x00001000380c7984 */ /* 0x000fe8000000cc00 */
[----:B------:R-:W-:Y:S06]  /*0c70*/  BAR.SYNC.DEFER_BLOCKING 0x0 ;  /* 0x0000000000007b1d */ /* 0x000fec0000010000 */
[----:B0-----:R0:W5:Y:S04]  /*0c80*/  LDG.E.128 R16, [R10.64] ;  /* 0x0000001c0a107981 */ /* 0x001168000c1e1d00 */
[----:B--2---:R0:W2:Y:S01]  /*0c90*/  LDG.E.128 R32, [R10.64+0x200] ;  /* 0x0002001c0a207981 */ /* 0x0040a2000c1e1d00 */
[--C-:B---3--:R-:W-:Y:S01]  /*0ca0*/  HADD2.F32 R7, -RZ, R40.reuse.H0_H0 ;  /* 0x20000028ff077230 */ /* 0x108fe20000004100 */
[----:B------:R-:W-:Y:S01]  /*0cb0*/  BSSY B0, `(.L_x_1885) ;  /* 0x0000056000007945 */ /* 0x000fe20003800000 */
[----:B------:R-:W-:-:S02]  /*0cc0*/  HADD2.F32 R9, -RZ, R40.H1_H1 ;  /* 0x30000028ff097230 */ /* 0x000fc40000004100 */
[----:B----4-:R-:W-:Y:S02]  /*0cd0*/  HADD2.F32 R81, -RZ, R20.H0_H0 ;  /* 0x20000014ff517230 */ /* 0x010fe40000004100 */
[----:B------:R-:W-:Y:S02]  /*0ce0*/  HADD2.F32 R79, -RZ, R21.H0_H0 ;  /* 0x20000015ff4f7230 */ /* 0x000fe40000004100 */
[----:B------:R-:W-:Y:S01]  /*0cf0*/  HADD2.F32 R77, -RZ, R22.H0_H0 ;  /* 0x20000016ff4d7230 */ /* 0x000fe20000004100 */
[----:B------:R-:W-:Y:S01]  /*0d00*/  FADD.FTZ R81, R81, UR5 ;  /* 0x0000000551517e21 */ /* 0x000fe20008010000 */
[----:B0-----:R-:W-:Y:S01]  /*0d10*/  HADD2.F32 R10, -RZ, R41.H1_H1 ;  /* 0x30000029ff0a7230 */ /* 0x001fe20000004100 */
[----:B------:R-:W-:Y:S01]  /*0d20*/  MOV R11, c[0x0][0x16c] ;  /* 0x00005b00000b7a02 */ /* 0x000fe20000000f00 */
[----:B------:R-:W-:Y:S01]  /*0d30*/  HADD2.F32 R20, -RZ, R20.H1_H1 ;  /* 0x30000014ff147230 */ /* 0x000fe20000004100 */
[----:B------:R-:W-:Y:S01]  /*0d40*/  FADD.FTZ R79, R79, UR5 ;  /* 0x000000054f4f7e21 */ /* 0x000fe20008010000 */
[----:B------:R-:W-:Y:S01]  /*0d50*/  FSETP.GTU.FTZ.AND P4, PT, R81, 20, PT ;  /* 0x41a000005100780b */ /* 0x000fe20003f9c000 */
[----:B------:R-:W-:Y:S01]  /*0d60*/  HADD2.F32 R21, -RZ, R21.H1_H1 ;  /* 0x30000015ff157230 */ /* 0x000fe20000004100 */
[----:B------:R-:W-:Y:S01]  /*0d70*/  FADD.FTZ R77, R77, UR5 ;  /* 0x000000054d4d7e21 */ /* 0x000fe20008010000 */
[----:B------:R-:W-:Y:S01]  /*0d80*/  HADD2.F32 R22, -RZ, R22.H1_H1 ;  /* 0x30000016ff167230 */ /* 0x000fe20000004100 */
[----:B------:R-:W-:Y:S01]  /*0d90*/  FADD.FTZ R78, R20, UR5 ;  /* 0x00000005144e7e21 */ /* 0x000fe20008010000 */
[--C-:B------:R-:W-:Y:S01]  /*0da0*/  HADD2.F32 R75, -RZ, R23.reuse.H0_H0 ;  /* 0x20000017ff4b7230 */ /* 0x100fe20000004100 */
[----:B------:R-:W-:Y:S01]  /*0db0*/  FADD.FTZ R76, R21, UR5 ;  /* 0x00000005154c7e21 */ /* 0x000fe20008010000 */
[----:B------:R-:W-:Y:S01]  /*0dc0*/  ISETP.GE.AND P5, PT, R11, 0x1, PT ;  /* 0x000000010b00780c */ /* 0x000fe20003fa6270 */
[----:B------:R-:W-:Y:S01]  /*0dd0*/  FADD.FTZ R74, R22, UR5 ;  /* 0x00000005164a7e21 */ /* 0x000fe20008010000 */
[----:B------:R-:W-:Y:S01]  /*0de0*/  FSETP.GTU.FTZ.AND P3, PT, R78, 20, PT ;  /* 0x41a000004e00780b */ /* 0x000fe20003f7c000 */
[----:B------:R-:W-:Y:S01]  /*0df0*/  HADD2.F32 R23, -RZ, R23.H1_H1 ;  /* 0x30000017ff177230 */ /* 0x000fe20000004100 */
[----:B------:R-:W-:Y:S01]  /*0e00*/  FSETP.GTU.FTZ.AND P2, PT, R79, 20, PT ;  /* 0x41a000004f00780b */ /* 0x000fe20003f5c000 */
[----:B------:R-:W-:Y:S01]  /*0e10*/  HADD2.F32 R11, -RZ, R44.H0_H0 ;  /* 0x2000002cff0b7230 */ /* 0x000fe20000004100 */
[----:B------:R-:W-:Y:S01]  /*0e20*/  FSETP.GTU.FTZ.AND P1, PT, R76, 20, PT ;  /* 0x41a000004c00780b */ /* 0x000fe20003f3c000 */
[----:B------:R-:W-:Y:S01]  /*0e30*/  FADD.FTZ R75, R75, UR5 ;  /* 0x000000054b4b7e21 */ /* 0x000fe20008010000 */
[----:B------:R-:W-:-:S02]  /*0e40*/  FSETP.GTU.FTZ.AND P0, PT, R77, 20, PT ;  /* 0x41a000004d00780b */ /* 0x000fc40003f1c000 */
[----:B------:R-:W-:Y:S01]  /*0e50*/  FSETP.GTU.FTZ.AND P6, PT, R74, 20, PT ;  /* 0x41a000004a00780b */ /* 0x000fe20003fdc000 */
[----:B-----5:R-:W-:Y:S04]  /*0e60*/  STS.128 [R8.X16], R16 ;  /* 0x0000001008007388 */ /* 0x020fe8000000cc00 */
[----:B--2---:R-:W-:Y:S01]  /*0e70*/  STS.128 [R8.X16+0x200], R32 ;  /* 0x0002002008007388 */ /* 0x004fe2000000cc00 */
        /* <DEDUP_REMOVED lines=10> */
[--C-:B------:R-:W-:Y:S02]  /*0f20*/  HADD2.F32 R84, -RZ, R26.reuse.H0_H0 ;  /* 0x2000001aff547230 */ /* 0x100fe40000004100 */
[----:B------:R-:W-:Y:S01]  /*0f30*/  HADD2.F32 R83, -RZ, R26.H1_H1 ;  /* 0x3000001aff537230 */ /* 0x000fe20000004100 */
[----:B------:R-:W-:Y:S01]  /*0f40*/  FFMA.FTZ R0, R86, R7, R9 ;  /* 0x0000000756007223 */ /* 0x000fe20000010009 */
[--C-:B------:R-:W-:Y:S02]  /*0f50*/  HADD2.F32 R9, -RZ, R42.reuse.H0_H0 ;  /* 0x2000002aff097230 */ /* 0x100fe40000004100 */
[----:B------:R-:W-:Y:S01]  /*0f60*/  HADD2.F32 R82, -RZ, R27.H0_H0 ;  /* 0x2000001bff527230 */ /* 0x000fe20000004100 */
[----:B------:R-:W-:Y:S01]  /*0f70*/  FFMA.FTZ R7, R85, R10, R0 ;  /* 0x0000000a55077223 */ /* 0x000fe20000010000 */
[----:B------:R-:W-:-:S02]  /*0f80*/  HADD2.F32 R10, -RZ, R42.H1_H1 ;  /* 0x3000002aff0a7230 */ /* 0x000fc40000004100 */
[----:B------:R-:W-:Y:S01]  /*0f90*/  HADD2.F32 R80, -RZ, R27.H1_H1 ;  /* 0x3000001bff507230 */ /* 0x000fe20000004100 */
[----:B------:R-:W-:Y:S01]  /*0fa0*/  FFMA.FTZ R0, R84, R9, R7 ;  /* 0x0000000954007223 */ /* 0x000fe20000010007 */
[--C-:B------:R-:W-:Y:S02]  /*0fb0*/  HADD2.F32 R9, -RZ, R43.reuse.H0_H0 ;  /* 0x2000002bff097230 */ /* 0x100fe40000004100 */
        /* <DEDUP_REMOVED lines=37> */
.L_x_1886:
[----:B------:R-:W-:Y:S05]  /*1210*/  BSYNC B0 ;  /* 0x0000000000007941 */ /* 0x000fea0003800000 */
.L_x_1885:
        /* <DEDUP_REMOVED lines=39> */
.L_x_1888:
[----:B------:R-:W-:Y:S05]  /*1490*/  BSYNC B0 ;  /* 0x0000000000007941 */ /* 0x000fea0003800000 */
.L_x_1887:
        /* <DEDUP_REMOVED lines=39> */
.L_x_1890:
[----:B------:R-:W-:Y:S05]  /*1710*/  BSYNC B0 ;  /* 0x0000000000007941 */ /* 0x000fea0003800000 */
.L_x_1889:
        /* <DEDUP_REMOVED lines=39> */
.L_x_1892:
[----:B------:R-:W-:Y:S05]  /*1990*/  BSYNC B0 ;  /* 0x0000000000007941 */ /* 0x000fea0003800000 */
.L_x_1891:
        /* <DEDUP_REMOVED lines=39> */
.L_x_1894:
[----:B------:R-:W-:Y:S05]  /*1c10*/  BSYNC B0 ;  /* 0x0000000000007941 */ /* 0x000fea0003800000 */
.L_x_1893:
        /* <DEDUP_REMOVED lines=39> */
.L_x_1896:
[----:B------:R-:W-:Y:S05]  /*1e90*/  BSYNC B0 ;  /* 0x0000000000007941 */ /* 0x000fea0003800000 */
.L_x_1895:
        /* <DEDUP_REMOVED lines=39> */
.L_x_1898:
[----:B------:R-:W-:Y:S05]  /*2110*/  BSYNC B0 ;  /* 0x0000000000007941 */ /* 0x000fea0003800000 */
.L_x_1897:
        /* <DEDUP_REMOVED lines=40> */
.L_x_1900:
[----:B------:R-:W-:Y:S05]  /*23a0*/  BSYNC B0 ;  /* 0x0000000000007941 */ /* 0x000fea0003800000 */
.L_x_1899:
[----:B------:R-:W-:Y:S01]  /*23b0*/  BSSY B0, `(.L_x_1901) ;  /* 0x0000028000007945 */ /* 0x000fe20003800000 */
[----:B------:R-:W-:Y:S01]  /*23c0*/  HFMA2.MMA R7, -RZ, RZ, 0, 0 ;  /* 0x00000000ff077435 */ /* 0x000fe200000001ff */
[----:B------:R-:W-:Y:S01]  /*23d0*/  FFMA.FTZ R0, R59, R11, R12 ;  /* 0x0000000b3b007223 */ /* 0x000fe2000001000c */
[----:B------:R-:W-:Y:S01]  /*23e0*/  HFMA2.MMA R9, -RZ, RZ, 0, 0 ;  /* 0x00000000ff097435 */ /* 0x000fe200000001ff */
[----:B------:R-:W-:Y:S01]  /*23f0*/  FSETP.GTU.FTZ.AND P3, PT, R60, 20, PT ;  /* 0x41a000003c00780b */ /* 0x000fe20003f7c000 */
[----:B------:R-:W-:Y:S01]  /*2400*/  FADD.FTZ R57, R57, UR5 ;  /* 0x0000000539397e21 */ /* 0x000fe20008010000 */
[----:B------:R-:W-:Y:S02]  /*2410*/  MOV R10, RZ ;  /* 0x000000ff000a7202 */ /* 0x000fe40000000f00 */
[----:B------:R-:W-:Y:S01]  /*2420*/  MOV R12, RZ ;  /* 0x000000ff000c7202 */ /* 0x000fe20000000f00 */
[----:B------:R-:W-:Y:S05]  /*2430*/  @P2 BRA `(.L_x_1902) ;  /* 0x000001f000002947 */ /* 0x000fea0003800000 */
        /* <DEDUP_REMOVED lines=31> */
.L_x_1902:
[----:B------:R-:W-:Y:S05]  /*2630*/  BSYNC B0 ;  /* 0x0000000000007941 */ /* 0x000fea0003800000 */
.L_x_1901:
[----:B------:R-:W-:Y:S01]  /*2640*/  BSSY B0, `(.L_x_1903) ;  /* 0x0000027000007945 */ /* 0x000fe20003800000 */
[----:B------:R-:W-:Y:S01]  /*2650*/  HFMA2.MMA R11, -RZ, RZ, 0, 0 ;  /* 0x00000000ff0b7435 */ /* 0x000fe200000001ff */
[----:B------:R-:W-:Y:S01]  /*2660*/  FSETP.GTU.FTZ.AND P2, PT, R57, 20, PT ;  /* 0x41a000003900780b */ /* 0x000fe20003f5c000 */
[----:B------:R-:W-:Y:S01]  /*2670*/  HFMA2.MMA R16, -RZ, RZ, 0, 0 ;  /* 0x00000000ff107435 */ /* 0x000fe200000001ff */
        /* <DEDUP_REMOVED lines=35> */
.L_x_1904:
[----:B------:R-:W-:Y:S05]  /*28b0*/  BSYNC B0 ;  /* 0x0000000000007941 */ /* 0x000fea0003800000 */
.L_x_1903:
[----:B------:R-:W-:Y:S01]  /*28c0*/  BSSY B0, `(.L_x_1905) ;  /* 0x0000026000007945 */ /* 0x000fe20003800000 */
[----:B------:R-:W-:Y:S01]  /*28d0*/  HFMA2.MMA R17, -RZ, RZ, 0, 0 ;  /* 0x00000000ff117435 */ /* 0x000fe200000001ff */
[----:B------:R-:W-:Y:S01]  /*28e0*/  FSETP.GTU.FTZ.AND P1, PT, R58, 20, PT ;  /* 0x41a000003a00780b */ /* 0x000fe20003f3c000 */
[----:B------:R-:W-:Y:S01]  /*28f0*/  CS2R R18, SRZ ;  /* 0x0000000000127805 */ /* 0x000fe2000001ff00 */
[----:B------:R-:W-:Y:S01]  /*2900*/  CS2R R20, SRZ ;  /* 0x0000000000147805 */ /* 0x000fe2000001ff00 */
[----:B------:R-:W-:Y:S01]  /*2910*/  MOV R22, RZ ;  /* 0x000000ff00167202 */ /* 0x000fe20000000f00 */
        /* <DEDUP_REMOVED lines=32> */
.L_x_1906:
[----:B------:R-:W-:Y:S05]  /*2b20*/  BSYNC B0 ;  /* 0x0000000000007941 */ /* 0x000fea0003800000 */
.L_x_1905:
        /* <DEDUP_REMOVED lines=33> */
.L_x_1908:
[----:B------:R-:W-:Y:S05]  /*2d40*/  BSYNC B0 ;  /* 0x0000000000007941 */ /* 0x000fea0003800000 */
.L_x_1907:
        /* <DEDUP_REMOVED lines=33> */
.L_x_1910:
[----:B------:R-:W-:Y:S05]  /*2f60*/  BSYNC B0 ;  /* 0x0000000000007941 */ /* 0x000fea0003800000 */
.L_x_1909:
        /* <DEDUP_REMOVED lines=33> */
.L_x_1912:
[----:B------:R-:W-:Y:S05]  /*3180*/  BSYNC B0 ;  /* 0x0000000000007941 */ /* 0x000fea0003800000 */
.L_x_1911:
        /* <DEDUP_REMOVED lines=33> */
.L_x_1914:
[----:B------:R-:W-:Y:S05]  /*33a0*/  BSYNC B0 ;  /* 0x0000000000007941 */ /* 0x000fea0003800000 */
.L_x_1913:
        /* <DEDUP_REMOVED lines=33> */
.L_x_1916:
[----:B------:R-:W-:Y:S05]  /*35c0*/  BSYNC B0 ;  /* 0x0000000000007941 */ /* 0x000fea0003800000 */
.L_x_1915:
        /* <DEDUP_REMOVED lines=23> */
.L_x_1965:
        /* <DEDUP_REMOVED lines=43> */
[----:B------:R-:W-:Y:S01]  /*39f0*/  MOV R91, UR33 ;  /* 0x00000021005b7c02 */ /* 0x000fe20008000f00 */
[----:B------:R-:W-:Y:S01]  /*3a00*/  UIADD3 UR30, UR19, -0x1, URZ ;  /* 0xffffffff131e7890 */ /* 0x000fe2000fffe03f */
[----:B------:R-:W-:Y:S01]  /*3a10*/  LOP3.LUT P0, RZ, R4, 0x1f, RZ, 0xc0, !PT ;  /* 0x0000001f04ff7812 */ /* 0x000fe2000780c0ff */
[----:B--2---:R0:W-:Y:S04]  /*3a20*/  STS.128 [R8.X16], R48 ;  /* 0x0000003008007388 */ /* 0x0041e8000000cc00 */
[----:B---3--:R1:W-:Y:S01]  /*3a30*/  STS.128 [R8.X16+0x200], R52 ;  /* 0x0002003408007388 */ /* 0x0083e2000000cc00 */
[----:B------:R-:W-:-:S06]  /*3a40*/  NOP ;  /* 0x0000000000007918 */ /* 0x000fcc0000000000 */
[----:B------:R2:W3:Y:S01]  /*3a50*/  LDG.E R100, [R90.64] ;  /* 0x0000001c5a647981 */ /* 0x0004e2000c1e1900 */
[----:B------:R-:W-:Y:S01]  /*3a60*/  MOV R92, UR19 ;  /* 0x00000013005c7c02 */ /* 0x000fe20008000f00 */
[----:B------:R-:W-:Y:S01]  /*3a70*/  ULEA.HI UR31, UR30, UR30, URZ, 0x1 ;  /* 0x0000001e1e1f7291 */ /* 0x000fe2000f8f083f */
[----:B------:R-:W-:Y:S01]  /*3a80*/  ISETP.NE.AND P1, PT, R4, RZ, PT ;  /* 0x000000ff0400720c */ /* 0x000fe20003f25270 */
[----:B------:R-:W-:Y:S01]  /*3a90*/  HFMA2.MMA R98, -RZ, RZ, 0, 4.76837158203125e-07 ;  /* 0x00000008ff627435 */ /* 0x000fe200000001ff */
[----:B------:R-:W-:Y:S01]  /*3aa0*/  ISETP.LT.OR P0, PT, R92, 0x2, P0 ;  /* 0x000000025c00780c */ /* 0x000fe20000701670 */
[----:B------:R-:W-:Y:S01]  /*3ab0*/  ULOP3.LUT UR31, UR31, 0xfffffe, URZ, 0xc0, !UPT ;  /* 0x00fffffe1f1f7892 */ /* 0x000fe2000f8ec03f */
[----:B0-----:R-:W-:Y:S02]  /*3ac0*/  MOV R49, UR19 ;  /* 0x0000001300317c02 */ /* 0x001fe40008000f00 */
[----:B------:R-:W-:Y:S01]  /*3ad0*/  MOV R51, 0x100 ;  /* 0x0000010000337802 */ /* 0x000fe20000000f00 */
[----:B------:R-:W-:Y:S01]  /*3ae0*/  UIADD3 UR31, UR30, -UR31, URZ ;  /* 0x8000001f1e1f7290 */ /* 0x000fe2000fffe03f */
[----:B-1----:R-:W-:Y:S01]  /*3af0*/  MOV R52, c[0x0][0x16c] ;  /* 0x00005b0000347a02 */ /* 0x002fe20000000f00 */
[----:B--2---:R-:W-:Y:S01]  /*3b00*/  HFMA2.MMA R90, -RZ, RZ, 1.875, 0 ;  /* 0x3f800000ff5a7435 */ /* 0x004fe200000001ff */
[----:B------:R-:W-:-:S02]  /*3b10*/  IADD3 R48, R4, 0x200, RZ ;  /* 0x0000020004307810 */ /* 0x000fc40007ffe0ff */
[----:B------:R-:W-:Y:S02]  /*3b20*/  MOV R91, RZ ;  /* 0x000000ff005b7202 */ /* 0x000fe40000000f00 */
[----:B------:R-:W-:Y:S02]  /*3b30*/  MOV R50, UR31 ;  /* 0x0000001f00327c02 */ /* 0x000fe40008000f00 */
[----:B------:R-:W-:-:S03]  /*3b40*/  @!P0 IADD3 R49, R49, -0x2, RZ ;  /* 0xfffffffe31318810 */ /* 0x000fc60007ffe0ff */
[----:B------:R-:W-:Y:S02]  /*3b50*/  @!P1 IMAD R48, R50, R51, UR7 ;  /* 0x0000000732309e24 */ /* 0x000fe4000f8e0233 */
[----:B------:R-:W-:Y:S02]  /*3b60*/  @!P0 IMAD R49, R49, R52, UR7 ;  /* 0x0000000731318e24 */ /* 0x000fe4000f8e0234 */
[----:B------:R-:W-:Y:S01]  /*3b70*/  LDS.128 R52, [R56.X16+0x10] ;  /* 0x0000100038347984 */ /* 0x000fe2000000cc00 */
[----:B------:R-:W-:Y:S01]  /*3b80*/  SHF.L.U32 R96, R48, 0x2, RZ ;  /* 0x0000000230607819 */ /* 0x000fe200000006ff */
[----:B------:R-:W-:Y:S02]  /*3b90*/  @!P0 IMAD.WIDE R98, R49, R98, UR10 ;  /* 0x0000000a31628e25 */ /* 0x000fe4000f8e0262 */
[----:B------:R-:W0:Y:S01]  /*3ba0*/  LDS.128 R48, [R56.X16] ;  /* 0x0000000038307984 */ /* 0x000e22000000cc00 */
[----:B----4-:R-:W1:Y:S02]  /*3bb0*/  R2UR UR33, R88 ;  /* 0x00000000582173c2 */ /* 0x010e6400000e0000 */
[----:B-1----:R-:W-:-:S05]  /*3bc0*/  MOV R121, UR33 ;  /* 0x0000002100797c02 */ /* 0x002fca0008000f00 */
[----:B------:R-:W-:-:S04]  /*3bd0*/  FMUL.FTZ R121, R121, 1.4426950216293334961 ;  /* 0x3fb8aa3b79797820 */ /* 0x000fc80000410000 */
[----:B------:R-:W-:-:S06]  /*3be0*/  FMUL.FTZ R127, R121, R81 ;  /* 0x00000051797f7220 */ /* 0x000fcc0000410000 */
[----:B------:R-:W1:Y:S02]  /*3bf0*/  MUFU.EX2 R127, R127 ;  /* 0x0000007f007f7308 */ /* 0x000e640000000800 */
[----:B-1----:R1:W-:Y:S04]  /*3c00*/  STS [R96+0x3be0], R127 ;  /* 0x003be07f60007388 */ /* 0x0023e80000000800 */
[----:B------:R-:W-:Y:S01]  /*3c10*/  BAR.SYNC.DEFER_BLOCKING 0x0 ;  /* 0x0000000000007b1d */ /* 0x000fe20000010000 */
[C---:B------:R-:W-:Y:S02]  /*3c20*/  FMUL.FTZ R92, R121.reuse, R78 ;  /* 0x0000004e795c7220 */ /* 0x040fe40000410000 */
[C---:B------:R-:W-:Y:S01]  /*3c30*/  FMUL.FTZ R94, R121.reuse, R79 ;  /* 0x0000004f795e7220 */ /* 0x040fe20000410000 */
[----:B0-----:R-:W-:Y:S01]  /*3c40*/  HADD2.F32 R102, -RZ, R51.H1_H1 ;  /* 0x30000033ff667230 */ /* 0x001fe20000004100 */
[----:B------:R-:W-:-:S02]  /*3c50*/  FMUL.FTZ R101, R121, R76 ;  /* 0x0000004c79657220 */ /* 0x000fc40000410000 */
[----:B------:R-:W0:Y:S01]  /*3c60*/  MUFU.EX2 R92, R92 ;  /* 0x0000005c005c7308 */ /* 0x000e220000000800 */
[----:B-1----:R-:W-:Y:S01]  /*3c70*/  HADD2.F32 R96, -RZ, R50.H0_H0 ;  /* 0x20000032ff607230 */ /* 0x002fe20000004100 */
[----:B------:R-:W-:Y:S01]  /*3c80*/  FMUL.FTZ R108, R121, R77 ;  /* 0x0000004d796c7220 */ /* 0x000fe20000410000 */
[--C-:B------:R-:W-:Y:S02]  /*3c90*/  HADD2.F32 R88, -RZ, R48.reuse.H0_H0 ;  /* 0x20000030ff587230 */ /* 0x100fe40000004100 */
[----:B------:R-:W-:-:S03]  /*3ca0*/  HADD2.F32 R95, -RZ, R48.H1_H1 ;  /* 0x30000030ff5f7230 */ /* 0x000fc60000004100 */
[----:B------:R-:W1:Y:S01]  /*3cb0*/  MUFU.EX2 R94, R94 ;  /* 0x0000005e005e7308 */ /* 0x000e620000000800 */
[--C-:B------:R-:W-:Y:S02]  /*3cc0*/  HADD2.F32 R103, -RZ, R53.reuse.H0_H0 ;  /* 0x20000035ff677230 */ /* 0x100fe40000004100 */
[----:B------:R-:W-:Y:S01]  /*3cd0*/  HADD2.F32 R106, -RZ, R53.H1_H1 ;  /* 0x30000035ff6a7230 */ /* 0x000fe20000004100 */
[----:B------:R2:W5:Y:S01]  /*3ce0*/  @!P0 LDG.E.64 R90, [R98.64] ;  /* 0x0000001c625a8981 */ /* 0x000562000c1e1b00 */
[----:B------:R-:W-:-:S03]  /*3cf0*/  HADD2.F32 R105, -RZ, R54.H0_H0 ;  /* 0x20000036ff697230 */ /* 0x000fc60000004100 */
[----:B------:R-:W4:Y:S01]  /*3d00*/  MUFU.EX2 R101, R101 ;  /* 0x0000006500657308 */ /* 0x000f220000000800 */
[----:B------:R-:W-:Y:S01]  /*3d10*/  HADD2.F32 R109, -RZ, R54.H1_H1 ;  /* 0x30000036ff6d7230 */ /* 0x000fe20000004100 */
[C---:B------:R-:W-:Y:S01]  /*3d20*/  FMUL.FTZ R111, R121.reuse, R74 ;  /* 0x0000004a796f7220 */ /* 0x040fe20000410000 */
[----:B------:R-:W-:Y:S01]  /*3d30*/  HADD2.F32 R116, -RZ, R41.H0_H0 ;  /* 0x20000029ff747230 */ /* 0x000fe20000004100 */
[C---:B------:R-:W-:Y:S01]  /*3d40*/  FMUL.FTZ R112, R121.reuse, R75 ;  /* 0x0000004b79707220 */ /* 0x040fe20000410000 */
[--C-:B------:R-:W-:Y:S01]  /*3d50*/  HADD2.F32 R107, -RZ, R55.reuse.H0_H0 ;  /* 0x20000037ff6b7230 */ /* 0x100fe20000004100 */
[C---:B------:R-:W-:Y:S01]  /*3d60*/  FMUL.FTZ R113, R121.reuse, R72 ;  /* 0x0000004879717220 */ /* 0x040fe20000410000 */
[----:B------:R-:W-:Y:S01]  /*3d70*/  HADD2.F32 R110, -RZ, R55.H1_H1 ;  /* 0x30000037ff6e7230 */ /* 0x000fe20000004100 */
[----:B------:R-:W0:Y:S01]  /*3d80*/  MUFU.EX2 R108, R108 ;  /* 0x0000006c006c7308 */ /* 0x000e220000000800 */
[----:B--2---:R-:W-:Y:S01]  /*3d90*/  HADD2.F32 R99, -RZ, R50.H1_H1 ;  /* 0x30000032ff637230 */ /* 0x004fe20000004100 */
[----:B------:R-:W-:Y:S01]  /*3da0*/  FMUL.FTZ R116, R116, R79 ;  /* 0x0000004f74747220 */ /* 0x000fe20000410000 */
[----:B------:R-:W-:Y:S01]  /*3db0*/  HADD2.F32 R98, -RZ, R51.H0_H0 ;  /* 0x20000033ff627230 */ /* 0x000fe20000004100 */
[----:B------:R-:W-:Y:S01]  /*3dc0*/  FMUL.FTZ R114, R121, R71 ;  /* 0x0000004779727220 */ /* 0x000fe20000410000 */
[--C-:B------:R-:W-:Y:S01]  /*3dd0*/  HADD2.F32 R50, -RZ, R40.reuse.H0_H0 ;  /* 0x20000028ff327230 */ /* 0x100fe20000004100 */
[----:B------:R-:W-:Y:S01]  /*3de0*/  ISETP.NE.AND P0, PT, R4, 0x7f, PT ;  /* 0x0000007f0400780c */ /* 0x000fe20003f05270 */
[----:B------:R-:W-:Y:S01]  /*3df0*/  HADD2.F32 R51, -RZ, R40.H1_H1 ;  /* 0x30000028ff337230 */ /* 0x000fe20000004100 */
[----:B------:R-:W2:Y:S01]  /*3e00*/  MUFU.EX2 R111, R111 ;  /* 0x0000006f006f7308 */ /* 0x000ea20000000800 */
[----:B------:R-:W-:Y:S01]  /*3e10*/  HADD2.F32 R119, -RZ, R45.H1_H1 ;  /* 0x3000002dff777230 */ /* 0x000fe20000004100 */
[----:B------:R-:W-:Y:S01]  /*3e20*/  FMUL.FTZ R53, R50, R81 ;  /* 0x0000005132357220 */ /* 0x000fe20000410000 */
[----:B------:R-:W-:Y:S01]  /*3e30*/  HADD2.F32 R93, -RZ, R49.H0_H0 ;  /* 0x20000031ff5d7230 */ /* 0x000fe20000004100 */
[----:B------:R-:W-:Y:S01]  /*3e40*/  FMUL.FTZ R54, R51, R78 ;  /* 0x0000004e33367220 */ /* 0x000fe20000410000 */
[----:B------:R-:W-:Y:S01]  /*3e50*/  HADD2.F32 R55, -RZ, R41.H1_H1 ;  /* 0x30000029ff377230 */ /* 0x000fe20000004100 */
[----:B------:R-:W-:Y:S01]  /*3e60*/  FMUL.FTZ R138, R88, R53 ;  /* 0x00000035588a7220 */ /* 0x000fe20000410000 */
[----:B------:R-:W-:Y:S01]  /*3e70*/  HADD2.F32 R104, -RZ, R52.H1_H1 ;  /* 0x30000034ff687230 */ /* 0x000fe20000004100 */
[----:B------:R-:W-:Y:S01]  /*3e80*/  FMUL.FTZ R139, R95, R54 ;  /* 0x000000365f8b7220 */ /* 0x000fe20000410000 */
[----:B------:R-:W-:Y:S01]  /*3e90*/  HADD2.F32 R97, -RZ, R49.H1_H1 ;  /* 0x30000031ff617230 */ /* 0x000fe20000004100 */
[----:B------:R-:W-:Y:S01]  /*3ea0*/  FMUL.FTZ R51, R119, R64 ;  /* 0x0000004077337220 */ /* 0x000fe20000410000 */
[----:B------:R-:W-:Y:S01]  /*3eb0*/  HADD2.F32 R115, -RZ, R42.H1_H1 ;  /* 0x3000002aff737230 */ /* 0x000fe20000004100 */
[----:B------:R-:W-:Y:S01]  /*3ec0*/  FMUL.FTZ R140, R55, R76 ;  /* 0x0000004c378c7220 */ /* 0x000fe20000410000 */
[----:B------:R-:W2:Y:S01]  /*3ed0*/  MUFU.EX2 R112, R112 ;  /* 0x0000007000707308 */ /* 0x000ea20000000800 */
[----:B------:R-:W-:Y:S01]  /*3ee0*/  FMUL.FTZ R141, R93, R116 ;  /* 0x000000745d8d7220 */ /* 0x000fe20000410000 */
[--C-:B------:R-:W-:Y:S01]  /*3ef0*/  HADD2.F32 R118, -RZ, R43.reuse.H0_H0 ;  /* 0x2000002bff767230 */ /* 0x100fe20000004100 */
[-C--:B0-----:R-:W-:Y:S01]  /*3f00*/  FMUL.FTZ R119, R127, R92.reuse ;  /* 0x0000005c7f777220 */ /* 0x081fe20000410000 */
[----:B------:R-:W-:Y:S01]  /*3f10*/  HADD2.F32 R129, -RZ, R46.H1_H1 ;  /* 0x3000002eff817230 */ /* 0x000fe20000004100 */
[----:B------:R-:W-:Y:S01]  /*3f20*/  FFMA.FTZ R53, R138, R92, R139 ;  /* 0x0000005c8a357223 */ /* 0x000fe2000001008b */
[----:B------:R-:W-:Y:S01]  /*3f30*/  HADD2.F32 R117, -RZ, R43.H1_H1 ;  /* 0x3000002bff757230 */ /* 0x000fe20000004100 */
[----:B------:R-:W-:Y:S01]  /*3f40*/  FMUL.FTZ R140, R97, R140 ;  /* 0x0000008c618c7220 */ /* 0x000fe20000410000 */
[----:B------:R-:W0:Y:S01]  /*3f50*/  MUFU.EX2 R113, R113 ;  /* 0x0000007100717308 */ /* 0x000e220000000800 */
[C---:B-1----:R-:W-:Y:S01]  /*3f60*/  FMUL.FTZ R54, R94.reuse, R119 ;  /* 0x000000775e367220 */ /* 0x042fe20000410000 */
[----:B------:R-:W-:Y:S01]  /*3f70*/  HADD2.F32 R122, -RZ, R45.H0_H0 ;  /* 0x2000002dff7a7230 */ /* 0x000fe20000004100 */
[----:B------:R-:W-:Y:S01]  /*3f80*/  FFMA.FTZ R53, R94, R53, R141 ;  /* 0x000000355e357223 */ /* 0x000fe2000001008d */
[--C-:B------:R-:W-:Y:S01]  /*3f90*/  HADD2.F32 R120, -RZ, R44.reuse.H0_H0 ;  /* 0x2000002cff787230 */ /* 0x100fe20000004100 */
[----:B------:R-:W-:Y:S01]  /*3fa0*/  FMUL.FTZ R136, R115, R74 ;  /* 0x0000004a73887220 */ /* 0x000fe20000410000 */
[----:B------:R-:W-:Y:S01]  /*3fb0*/  HADD2.F32 R123, -RZ, R44.H1_H1 ;  /* 0x3000002cff7b7230 */ /* 0x000fe20000004100 */
[C---:B----4-:R-:W-:Y:S01]  /*3fc0*/  FMUL.FTZ R119, R101.reuse, R54 ;  /* 0x0000003665777220 */ /* 0x050fe20000410000 */
[----:B------:R-:W1:Y:S01]  /*3fd0*/  MUFU.EX2 R114, R114 ;  /* 0x0000007200727308 */ /* 0x000e620000000800 */
[----:B------:R-:W-:Y:S01]  /*3fe0*/  FFMA.FTZ R53, R101, R53, R140 ;  /* 0x0000003565357223 */ /* 0x000fe2000001008c */
[----:B------:R-:W-:Y:S01]  /*3ff0*/  HADD2.F32 R126, -RZ, R46.H0_H0 ;  /* 0x2000002eff7e7230 */ /* 0x000fe20000004100 */
[----:B------:R-:W-:Y:S01]  /*4000*/  FMUL.FTZ R115, R121, R68 ;  /* 0x0000004479737220 */ /* 0x000fe20000410000 */
[--C-:B------:R-:W-:Y:S01]  /*4010*/  HADD2.F32 R48, -RZ, R47.reuse.H0_H0 ;  /* 0x2000002fff307230 */ /* 0x100fe20000004100 */
[----:B------:R-:W-:Y:S01]  /*4020*/  FMUL.FTZ R135, R118, R75 ;  /* 0x0000004b76877220 */ /* 0x000fe20000410000 */
[----:B------:R-:W-:Y:S01]  /*4030*/  HADD2.F32 R49, -RZ, R47.H1_H1 ;  /* 0x3000002fff317230 */ /* 0x000fe20000004100 */
[----:B------:R-:W-:Y:S01]  /*4040*/  FMUL.FTZ R136, R99, R136 ;  /* 0x0000008863887220 */ /* 0x000fe20000410000 */
[----:B------:R-:W-:Y:S01]  /*4050*/  BSSY B0, `(.L_x_1918) ;  /* 0x000004a000007945 */ /* 0x000fe20003800000 */
[----:B------:R-:W-:Y:S01]  /*4060*/  FMUL.FTZ R54, R108, R119 ;  /* 0x000000776c367220 */ /* 0x000fe20000410000 */
[----:B------:R-:W4:Y:S01]  /*4070*/  MUFU.EX2 R115, R115 ;  /* 0x0000007300737308 */ /* 0x000f220000000800 */
[----:B------:R-:W-:-:S02]  /*4080*/  FMUL.FTZ R128, R129, R60 ;  /* 0x0000003c81807220 */ /* 0x000fc40000410000 */
[----:B------:R-:W-:Y:S02]  /*4090*/  FMUL.FTZ R55, R117, R72 ;  /* 0x0000004875377220 */ /* 0x000fe40000410000 */
[----:B------:R-:W-:Y:S02]  /*40a0*/  FMUL.FTZ R118, R121, R67 ;  /* 0x0000004379767220 */ /* 0x000fe40000410000 */
[----:B------:R-:W-:Y:S02]  /*40b0*/  FMUL.FTZ R135, R98, R135 ;  /* 0x0000008762877220 */ /* 0x000fe40000410000 */
[----:B--2---:R-:W-:Y:S01]  /*40c0*/  FMUL.FTZ R129, R111, R54 ;  /* 0x000000366f817220 */ /* 0x004fe20000410000 */
[----:B------:R2:W1:Y:S01]  /*40d0*/  MUFU.EX2 R116, R118 ;  /* 0x0000007600747308 */ /* 0x0004620000000800 */
[----:B------:R-:W-:Y:S02]  /*40e0*/  FMUL.FTZ R117, R121, R64 ;  /* 0x0000004079757220 */ /* 0x000fe40000410000 */
[----:B------:R-:W-:-:S02]  /*40f0*/  FMUL.FTZ R137, R120, R71 ;  /* 0x0000004778897220 */ /* 0x000fc40000410000 */
[----:B------:R-:W-:Y:S02]  /*4100*/  FMUL.FTZ R134, R102, R55 ;  /* 0x0000003766867220 */ /* 0x000fe40000410000 */
[----:B------:R-:W-:Y:S01]  /*4110*/  FMUL.FTZ R54, R112, R129 ;  /* 0x0000008170367220 */ /* 0x000fe20000410000 */
[----:B------:R-:W3:Y:S01]  /*4120*/  MUFU.EX2 R117, R117 ;  /* 0x0000007500757308 */ /* 0x000ee20000000800 */
[----:B--2---:R-:W-:Y:S02]  /*4130*/  FMUL.FTZ R118, R121, R63 ;  /* 0x0000003f79767220 */ /* 0x004fe40000410000 */
[----:B------:R-:W-:Y:S02]  /*4140*/  FMUL.FTZ R123, R123, R68 ;  /* 0x000000447b7b7220 */ /* 0x000fe40000410000 */
[----:B0-----:R-:W-:Y:S02]  /*4150*/  FMUL.FTZ R55, R113, R54 ;  /* 0x0000003671377220 */ /* 0x001fe40000410000 */
[----:B------:R-:W-:Y:S01]  /*4160*/  FMUL.FTZ R119, R121, R60 ;  /* 0x0000003c79777220 */ /* 0x000fe20000410000 */
[----:B------:R-:W0:Y:S01]  /*4170*/  MUFU.EX2 R118, R118 ;  /* 0x0000007600767308 */ /* 0x000e220000000800 */
[----:B------:R-:W-:Y:S01]  /*4180*/  FMUL.FTZ R132, R104, R123 ;  /* 0x0000007b68847220 */ /* 0x000fe20000410000 */
[----:B------:R-:W-:Y:S01]  /*4190*/  LEA.HI R123, R4, R4, RZ, 0x1e ;  /* 0x00000004047b7211 */ /* 0x000fe200078ff0ff */
[----:B-1----:R-:W-:-:S02]  /*41a0*/  FMUL.FTZ R54, R114, R55 ;  /* 0x0000003772367220 */ /* 0x002fc40000410000 */
[----:B------:R-:W-:Y:S02]  /*41b0*/  FMUL.FTZ R120, R121, R57 ;  /* 0x0000003979787220 */ /* 0x000fe40000410000 */
[----:B----4-:R-:W-:Y:S01]  /*41c0*/  FMUL.FTZ R55, R115, R54 ;  /* 0x0000003673377220 */ /* 0x010fe20000410000 */
[----:B------:R-:W1:Y:S01]  /*41d0*/  MUFU.EX2 R119, R119 ;  /* 0x0000007700777308 */ /* 0x000e620000000800 */
[----:B------:R-:W-:Y:S02]  /*41e0*/  FMUL.FTZ R121, R121, R58 ;  /* 0x0000003a79797220 */ /* 0x000fe40000410000 */
[----:B------:R-:W-:Y:S02]  /*41f0*/  FMUL.FTZ R50, R126, R63 ;  /* 0x0000003f7e327220 */ /* 0x000fe40000410000 */
[----:B------:R-:W-:Y:S02]  /*4200*/  FMUL.FTZ R126, R106, R51 ;  /* 0x000000336a7e7220 */ /* 0x000fe40000410000 */
[----:B------:R-:W-:Y:S01]  /*4210*/  FMUL.FTZ R131, R105, R50 ;  /* 0x0000003269837220 */ /* 0x000fe20000410000 */
[----:B------:R-:W2:Y:S01]  /*4220*/  MUFU.EX2 R120, R120 ;  /* 0x0000007800787308 */ /* 0x000ea20000000800 */
[----:B------:R-:W-:-:S02]  /*4230*/  FMUL.FTZ R48, R48, R57 ;  /* 0x0000003930307220 */ /* 0x000fc40000410000 */
[----:B------:R-:W-:Y:S02]  /*4240*/  FMUL.FTZ R128, R109, R128 ;  /* 0x000000806d807220 */ /* 0x000fe40000410000 */
[----:B------:R-:W-:Y:S02]  /*4250*/  FMUL.FTZ R49, R49, R58 ;  /* 0x0000003a31317220 */ /* 0x000fe40000410000 */
[----:B------:R-:W-:Y:S01]  /*4260*/  FMUL.FTZ R133, R107, R48 ;  /* 0x000000306b857220 */ /* 0x000fe20000410000 */
[----:B------:R-:W4:Y:S01]  /*4270*/  MUFU.EX2 R121, R121 ;  /* 0x0000007900797308 */ /* 0x000f220000000800 */
[----:B------:R-:W-:Y:S01]  /*4280*/  FMUL.FTZ R130, R110, R49 ;  /* 0x000000316e827220 */ /* 0x000fe20000410000 */
[----:B---3--:R3:W0:Y:S02]  /*4290*/  R2UR UR36, R100 ;  /* 0x00000000642473c2 */ /* 0x00862400000e0000 */
[----:B---3--:R-:W-:Y:S02]  /*42a0*/  HADD2.F32 R100, -RZ, R52.H0_H0 ;  /* 0x20000034ff647230 */ /* 0x008fe40000004100 */
[----:B------:R-:W-:-:S03]  /*42b0*/  HADD2.F32 R52, -RZ, R42.H0_H0 ;  /* 0x2000002aff347230 */ /* 0x000fc60000004100 */
[----:B------:R-:W-:Y:S02]  /*42c0*/  FMUL.FTZ R137, R100, R137 ;  /* 0x0000008964897220 */ /* 0x000fe40000410000 */
[----:B------:R-:W-:Y:S02]  /*42d0*/  FMUL.FTZ R143, R52, R77 ;  /* 0x0000004d348f7220 */ /* 0x000fe40000410000 */
[----:B------:R-:W-:Y:S02]  /*42e0*/  FMUL.FTZ R52, R122, R67 ;  /* 0x000000437a347220 */ /* 0x000fe40000410000 */
[----:B------:R-:W-:Y:S01]  /*42f0*/  FMUL.FTZ R143, R96, R143 ;  /* 0x0000008f608f7220 */ /* 0x000fe20000410000 */
[----:B------:R3:W3:Y:S01]  /*4300*/  @P0 LDS R122, [R4.X4+0x43e4] ;  /* 0x0043e400047a0984 */ /* 0x0006e20000004800 */
[----:B------:R-:W-:Y:S02]  /*4310*/  FMUL.FTZ R129, R103, R52 ;  /* 0x0000003467817220 */ /* 0x000fe40000410000 */
[----:B------:R-:W-:-:S02]  /*4320*/  FFMA.FTZ R53, R108, R53, R143 ;  /* 0x000000356c357223 */ /* 0x000fc4000001008f */
[----:B------:R-:W-:Y:S02]  /*4330*/  FMUL.FTZ R52, R116, R55 ;  /* 0x0000003774347220 */ /* 0x000fe40000410000 */
[----:B------:R-:W-:Y:S02]  /*4340*/  FFMA.FTZ R53, R111, R53, R136 ;  /* 0x000000356f357223 */ /* 0x000fe40000010088 */
[----:B------:R-:W-:Y:S02]  /*4350*/  FMUL.FTZ R51, R117, R52 ;  /* 0x0000003475337220 */ /* 0x000fe40000410000 */
[----:B------:R-:W-:Y:S02]  /*4360*/  FFMA.FTZ R53, R112, R53, R135 ;  /* 0x0000003570357223 */ /* 0x000fe40000010087 */
[----:B0-----:R-:W-:Y:S02]  /*4370*/  FMUL.FTZ R50, R118, R51 ;  /* 0x0000003376327220 */ /* 0x001fe40000410000 */
[----:B------:R-:W-:-:S02]  /*4380*/  FFMA.FTZ R53, R113, R53, R134 ;  /* 0x0000003571357223 */ /* 0x000fc40000010086 */
[----:B-1----:R-:W-:Y:S02]  /*4390*/  FMUL.FTZ R51, R119, R50 ;  /* 0x0000003277337220 */ /* 0x002fe40000410000 */
[----:B------:R-:W-:Y:S02]  /*43a0*/  FFMA.FTZ R53, R114, R53, R137 ;  /* 0x0000003572357223 */ /* 0x000fe40000010089 */
[----:B--2---:R-:W-:Y:S02]  /*43b0*/  FMUL.FTZ R48, R120, R51 ;  /* 0x0000003378307220 */ /* 0x004fe40000410000 */
[----:B------:R-:W-:Y:S02]  /*43c0*/  FFMA.FTZ R53, R115, R53, R132 ;  /* 0x0000003573357223 */ /* 0x000fe40000010084 */
[----:B----4-:R-:W-:Y:S02]  /*43d0*/  FMUL.FTZ R48, R121, R48 ;  /* 0x0000003079307220 */ /* 0x010fe40000410000 */
[----:B------:R-:W-:-:S04]  /*43e0*/  FFMA.FTZ R53, R116, R53, R129 ;  /* 0x0000003574357223 */ /* 0x000fc80000010081 */
[----:B------:R-:W-:-:S04]  /*43f0*/  FFMA.FTZ R53, R117, R53, R126 ;  /* 0x0000003575357223 */ /* 0x000fc8000001007e */
[----:B------:R-:W-:-:S04]  /*4400*/  FFMA.FTZ R53, R118, R53, R131 ;  /* 0x0000003576357223 */ /* 0x000fc80000010083 */
[----:B------:R-:W-:-:S04]  /*4410*/  FFMA.FTZ R53, R119, R53, R128 ;  /* 0x0000003577357223 */ /* 0x000fc80000010080 */
[----:B------:R-:W-:-:S04]  /*4420*/  FFMA.FTZ R49, R120, R53, R133 ;  /* 0x0000003578317223 */ /* 0x000fc80000010085 */
        /* <DEDUP_REMOVED lines=12> */
.L_x_1919:
[----:B---3--:R-:W-:Y:S05]  /*44f0*/  BSYNC B0 ;  /* 0x0000000000007941 */ /* 0x008fea0003800000 */
.L_x_1918:
        /* <DEDUP_REMOVED lines=18> */
.L_x_1973:
        /* <DEDUP_REMOVED lines=24> */
.L_x_1974:
        /* <DEDUP_REMOVED lines=11> */
[----:B-1---5:R-:W-:Y:S05]  /*4850*/  CALL.REL.NOINC `($__internal_79_$__cuda_sm70_shflsync_idx_p) ;  /* 0x00004ef000007944 */ /* 0x022fea0003c00000 */
.L_x_1924:
[----:B------:R-:W-:Y:S05]  /*4860*/  BRA.CONV ~URZ, `(.L_x_1925) ;  /* 0x000000637f007947 */ /* 0x000fea000b800000 */
[----:B0-----:R-:W-:Y:S01]  /*4870*/  HFMA2.MMA R55, -RZ, RZ, 0, 1.847743988037109375e-06 ;  /* 0x0000001fff377435 */ /* 0x001fe200000001ff */
[----:B------:R-:W-:-:S02]  /*4880*/  MOV R53, R147 ;  /* 0x0000009300357202 */ /* 0x000fc40000000f00 */
[----:B------:R-:W-:Y:S02]  /*4890*/  MOV R54, 0x1f ;  /* 0x0000001f00367802 */ /* 0x000fe40000000f00 */
[----:B-1----:R-:W-:Y:S02]  /*48a0*/  MOV R52, 0xffffffff ;  /* 0xffffffff00347802 */ /* 0x002fe40000000f00 */
[----:B------:R-:W-:Y:S02]  /*48b0*/  MOV R50, 0x48d0 ;  /* 0x000048d000327802 */ /* 0x000fe40000000f00 */
[----:B-----5:R-:W-:Y:S05]  /*48c0*/  CALL.REL.NOINC `($__internal_79_$__cuda_sm70_shflsync_idx_p) ;  /* 0x00004e8000007944 */ /* 0x020fea0003c00000 */
.L_x_1925:
[----:B------:R-:W-:Y:S05]  /*48d0*/  BRA.DIV ~URZ, `(.L_x_1926) ;  /* 0x000044c27f007947 */ /* 0x000fea000b800000 */
[----:B-----5:R-:W2:Y:S04]  /*48e0*/  SHFL.IDX PT, R90, R90, RZ, 0x1f ;  /* 0x00001fff5a5a7589 */ /* 0x020ea800000e0000 */
[----:B0-----:R0:W3:Y:S04]  /*48f0*/  SHFL.IDX PT, R53, R91, RZ, 0x1f ;  /* 0x00001fff5b357589 */ /* 0x0010e800000e0000 */
[----:B------:R-:W4:Y:S04]  /*4900*/  SHFL.UP PT, R144, R144, 0x1, RZ ;  /* 0x0420000090907989 */ /* 0x000f2800000e00ff */
[----:B------:R0:W1:Y:S02]  /*4910*/  SHFL.UP PT, R145, R147, 0x1, RZ ;  /* 0x0420000093917989 */ /* 0x00006400000e00ff */
.L_x_1975:
        /* <DEDUP_REMOVED lines=16> */
.L_x_1921:
[----:B--2---:R-:W-:Y:S05]  /*4a20*/  BSYNC B0 ;  /* 0x0000000000007941 */ /* 0x004fea0003800000 */
.L_x_1920:
        /* <DEDUP_REMOVED lines=33> */
[----:B------:R-:W-:Y:S01]  /*4c40*/  FMUL.FTZ R49, R115, R50 ;  /* 0x0000003273317220 */ /* 0x000fe20000410000 */
[----:B------:R-:W-:-:S04]  /*4c50*/  MOV R50, UR19 ;  /* 0x0000001300327c02 */ /* 0x000fc80008000f00 */
[----:B------:R-:W-:Y:S01]  /*4c60*/  ISETP.GE.OR P0, PT, R50, c[0x0][0x174], P0 ;  /* 0x00005d0032007a0c */ /* 0x000fe20000706670 */
[----:B------:R-:W-:Y:S02]  /*4c70*/  FMUL.FTZ R50, R86, UR36 ;  /* 0x0000002456327c20 */ /* 0x000fe40008410000 */
[----:B0-----:R-:W-:Y:S02]  /*4c80*/  FFMA.FTZ R127, R127, R48, R138 ;  /* 0x000000307f7f7223 */ /* 0x001fe4000001008a */
[----:B------:R-:W-:Y:S02]  /*4c90*/  FMUL.FTZ R48, R84, UR36 ;  /* 0x0000002454307c20 */ /* 0x000fe40008410000 */
[----:B------:R-:W-:Y:S02]  /*4ca0*/  FFMA.FTZ R138, R92, R127, R139 ;  /* 0x0000007f5c8a7223 */ /* 0x000fe4000001008b */
[----:B------:R-:W-:Y:S02]  /*4cb0*/  FFMA.FTZ R52, R111, R52, R48 ;  /* 0x000000346f347223 */ /* 0x000fe40000010030 */
[----:B------:R-:W-:-:S02]  /*4cc0*/  FFMA.FTZ R141, R94, R138, R141 ;  /* 0x0000008a5e8d7223 */ /* 0x000fc4000001008d */
[----:B------:R-:W-:Y:S02]  /*4cd0*/  FMUL.FTZ R48, R114, R49 ;  /* 0x0000003172307220 */ /* 0x000fe40000410000 */
[----:B------:R-:W-:Y:S02]  /*4ce0*/  FFMA.FTZ R140, R101, R141, R140 ;  /* 0x0000008d658c7223 */ /* 0x000fe4000001008c */
[----:B------:R-:W-:Y:S02]  /*4cf0*/  FMUL.FTZ R51, R113, R48 ;  /* 0x0000003071337220 */ /* 0x000fe40000410000 */
[----:B------:R-:W-:Y:S02]  /*4d00*/  FFMA.FTZ R143, R108, R140, R143 ;  /* 0x0000008c6c8f7223 */ /* 0x000fe4000001008f */
[----:B------:R-:W-:Y:S02]  /*4d10*/  FMUL.FTZ R49, R85, UR36 ;  /* 0x0000002455317c20 */ /* 0x000fe40008410000 */
[----:B------:R-:W-:-:S02]  /*4d20*/  FFMA.FTZ R136, R111, R143, R136 ;  /* 0x0000008f6f887223 */ /* 0x000fc40000010088 */
[C---:B------:R-:W-:Y:S02]  /*4d30*/  FMUL.FTZ R48, R112.reuse, R51 ;  /* 0x0000003370307220 */ /* 0x040fe40000410000 */
[----:B------:R-:W-:Y:S02]  /*4d40*/  FFMA.FTZ R135, R112, R136, R135 ;  /* 0x0000008870877223 */ /* 0x000fe40000010087 */
[----:B------:R-:W-:Y:S01]  /*4d50*/  FFMA.FTZ R52, R108, R52, R49 ;  /* 0x000000346c347223 */ /* 0x000fe20000010031 */
[----:B------:R-:W-:Y:S01]  /*4d60*/  HFMA2.MMA R49, -RZ, RZ, 0, 0 ;  /* 0x00000000ff317435 */ /* 0x000fe200000001ff */
[----:B------:R-:W-:Y:S02]  /*4d70*/  FFMA.FTZ R139, R113, R135, R134 ;  /* 0x00000087718b7223 */ /* 0x000fe40000010086 */
[----:B------:R-:W-:Y:S01]  /*4d80*/  FMUL.FTZ R51, R111, R48 ;  /* 0x000000306f337220 */ /* 0x000fe20000410000 */
[----:B------:R-:W-:Y:S01]  /*4d90*/  MOV R48, 0x3f800000 ;  /* 0x3f80000000307802 */ /* 0x000fe20000000f00 */
[----:B------:R-:W-:-:S02]  /*4da0*/  FFMA.FTZ R137, R114, R139, R137 ;  /* 0x0000008b72897223 */ /* 0x000fc40000010089 */
[----:B------:R-:W-:Y:S02]  /*4db0*/  FFMA.FTZ R52, R101, R52, R50 ;  /* 0x0000003465347223 */ /* 0x000fe40000010032 */
[----:B------:R-:W-:Y:S01]  /*4dc0*/  FFMA.FTZ R145, R115, R137, R132 ;  /* 0x0000008973917223 */ /* 0x000fe20000010084 */
[----:B------:R0:W1:Y:S01]  /*4dd0*/  @!P0 LDS.64 R48, [R54.X8+0x45e0] ;  /* 0x0045e00036308984 */ /* 0x0000620000008a00 */
[----:B------:R-:W-:Y:S01]  /*4de0*/  FMUL.FTZ R50, R108, R51 ;  /* 0x000000336c327220 */ /* 0x000fe20000410000 */
[----:B------:R-:W-:Y:S01]  /*4df0*/  ISETP.GT.U32.AND P0, PT, R4, 0x1f, PT ;  /* 0x0000001f0400780c */ /* 0x000fe20003f04070 */
[----:B------:R-:W-:Y:S02]  /*4e00*/  FFMA.FTZ R132, R116, R145, R129 ;  /* 0x0000009174847223 */ /* 0x000fe40000010081 */
[----:B------:R-:W-:Y:S02]  /*4e10*/  FMUL.FTZ R51, R87, UR36 ;  /* 0x0000002457337c20 */ /* 0x000fe40008410000 */
[----:B------:R-:W-:-:S02]  /*4e20*/  FMUL.FTZ R53, R101, R50 ;  /* 0x0000003265357220 */ /* 0x000fc40000410000 */
[----:B------:R-:W-:Y:S02]  /*4e30*/  FFMA.FTZ R129, R117, R132, R126 ;  /* 0x0000008475817223 */ /* 0x000fe4000001007e */
[C---:B------:R-:W-:Y:S02]  /*4e40*/  FFMA.FTZ R52, R94.reuse, R52, R51 ;  /* 0x000000345e347223 */ /* 0x040fe40000010033 */
[----:B------:R-:W-:Y:S02]  /*4e50*/  FMUL.FTZ R51, R89, UR36 ;  /* 0x0000002459337c20 */ /* 0x000fe40008410000 */
[----:B------:R-:W-:Y:S02]  /*4e60*/  FMUL.FTZ R53, R94, R53 ;  /* 0x000000355e357220 */ /* 0x000fe40000410000 */
[----:B------:R-:W-:Y:S02]  /*4e70*/  FFMA.FTZ R126, R118, R129, R131 ;  /* 0x00000081767e7223 */ /* 0x000fe40000010083 */
[----:B------:R-:W-:-:S02]  /*4e80*/  FFMA.FTZ R51, R92, R52, R51 ;  /* 0x000000345c337223 */ /* 0x000fc40000010033 */
[----:B------:R-:W-:Y:S02]  /*4e90*/  FMUL.FTZ R50, R92, R53 ;  /* 0x000000355c327220 */ /* 0x000fe40000410000 */
[----:B------:R-:W-:-:S03]  /*4ea0*/  FFMA.FTZ R128, R119, R126, R128 ;  /* 0x0000007e77807223 */ /* 0x000fc60000010080 */
[----:B------:R0:W-:Y:S01]  /*4eb0*/  STS.64 [R123.X8+0x36e0], R50 ;  /* 0x0036e0327b007388 */ /* 0x0001e20000008a00 */
[----:B------:R-:W-:-:S04]  /*4ec0*/  FFMA.FTZ R134, R120, R128, R133 ;  /* 0x0000008078867223 */ /* 0x000fc80000010085 */
[----:B------:R-:W-:Y:S01]  /*4ed0*/  FFMA.FTZ R130, R121, R134, R130 ;  /* 0x0000008679827223 */ /* 0x000fe20000010082 */
[----:B------:R-:W-:Y:S06]  /*4ee0*/  BAR.SYNC.DEFER_BLOCKING 0x0 ;  /* 0x0000000000007b1d */ /* 0x000fec0000010000 */
[----:B------:R-:W-:Y:S05]  /*4ef0*/  @P0 BRA `(.L_x_1928) ;  /* 0x0000041000000947 */ /* 0x000fea0003800000 */
[C---:B0-----:R-:W-:Y:S01]  /*4f00*/  IMAD R133, R4.reuse, 0x28, RZ ;  /* 0x0000002804857824 */ /* 0x041fe200078e02ff */
[----:B------:R-:W-:-:S04]  /*4f10*/  LOP3.LUT R131, R4, 0x1f, RZ, 0xc0, !PT ;  /* 0x0000001f04837812 */ /* 0x000fc800078ec0ff */
[----:B------:R-:W-:Y:S01]  /*4f20*/  LDS.64 R50, [R133+0x36f0] ;  /* 0x0036f00085327984 */ /* 0x000fe20000000a00 */
[C---:B------:R-:W-:Y:S02]  /*4f30*/  ISETP.GE.U32.AND P0, PT, R131.reuse, 0x10, PT ;  /* 0x000000108300780c */ /* 0x040fe40003f06070 */
[C---:B------:R-:W-:Y:S01]  /*4f40*/  ISETP.GE.U32.AND P1, PT, R131.reuse, 0x18, PT ;  /* 0x000000188300780c */ /* 0x040fe20003f26070 */
[----:B------:R-:W0:Y:S01]  /*4f50*/  LDS.64 R52, [R133+0x36f8] ;  /* 0x0036f80085347984 */ /* 0x000e220000000a00 */
[C---:B------:R-:W-:Y:S02]  /*4f60*/  ISETP.GE.U32.AND P2, PT, R131.reuse, 0x1c, PT ;  /* 0x0000001c8300780c */ /* 0x040fe40003f46070 */
[C---:B------:R-:W-:Y:S01]  /*4f70*/  ISETP.GE.U32.AND P3, PT, R131.reuse, 0x1e, PT ;  /* 0x0000001e8300780c */ /* 0x040fe20003f66070 */
[----:B------:R-:W2:Y:S01]  /*4f80*/  LDS.64 R54, [R133+0x36e8] ;  /* 0x0036e80085367984 */ /* 0x000ea20000000a00 */
[----:B------:R-:W-:-:S03]  /*4f90*/  ISETP.NE.AND P4, PT, R131, 0x1f, PT ;  /* 0x0000001f8300780c */ /* 0x000fc60003f85270 */
[----:B-----5:R-:W3:Y:S01]  /*4fa0*/  LDS.64 R90, [R133+0x36e0] ;  /* 0x0036e000855a7984 */ /* 0x020ee20000000a00 */
[C---:B0-----:R-:W-:Y:S02]  /*4fb0*/  FFMA.FTZ R53, R50.reuse, R53, R51 ;  /* 0x0000003532357223 */ /* 0x041fe40000010033 */
[----:B------:R-:W-:Y:S02]  /*4fc0*/  FMUL.FTZ R51, R50, R52 ;  /* 0x0000003432337220 */ /* 0x000fe40000410000 */
[C---:B--2---:R-:W-:Y:S02]  /*4fd0*/  FFMA.FTZ R53, R54.reuse, R53, R55 ;  /* 0x0000003536357223 */ /* 0x044fe40000010037 */
[----:B------:R-:W-:Y:S02]  /*4fe0*/  FMUL.FTZ R51, R54, R51 ;  /* 0x0000003336337220 */ /* 0x000fe40000410000 */
[C---:B---3--:R-:W-:Y:S02]  /*4ff0*/  FFMA.FTZ R53, R90.reuse, R53, R91 ;  /* 0x000000355a357223 */ /* 0x048fe4000001005b */
[----:B------:R-:W-:Y:S01]  /*5000*/  FMUL.FTZ R90, R90, R51 ;  /* 0x000000335a5a7220 */ /* 0x000fe20000410000 */
[----:B------:R-:W-:Y:S05]  /*5010*/  BRA.DIV ~URZ, `(.L_x_1929) ;  /* 0x00003f427f007947 */ /* 0x000fea000b800000 */
[----:B------:R0:W2:Y:S02]  /*5020*/  SHFL.DOWN PT, R55, R90, 0x1, 0x1f ;  /* 0x08201f005a377f89 */ /* 0x0000a400000e0000 */
.L_x_1976:
[----:B------:R-:W-:Y:S05]  /*5030*/  BRA.DIV ~URZ, `(.L_x_1930) ;  /* 0x00003fa27f007947 */ /* 0x000fea000b800000 */
[----:B------:R-:W3:Y:S04]  /*5040*/  SHFL.DOWN PT, R50, R53, 0x1, 0x1f ;  /* 0x08201f0035327f89 */ /* 0x000ee800000e0000 */
[----:B-1----:R-:W-:Y:S01]  /*5050*/  SHFL.IDX PT, R146, R48, RZ, 0x1f ;  /* 0x00001fff30927589 */ /* 0x002fe200000e0000 */
[----:B---3--:R-:W-:-:S02]  /*5060*/  @P4 FFMA.FTZ R53, R90, R50, R53 ;  /* 0x000000325a354223 */ /* 0x008fc40000010035 */
        /* <DEDUP_REMOVED lines=22> */
.L_x_1977:
        /* <DEDUP_REMOVED lines=20> */
.L_x_1928:
[----:B0-----:R-:W-:Y:S05]  /*5310*/  BSYNC B0 ;  /* 0x0000000000007941 */ /* 0x001fea0003800000 */
.L_x_1927:
[----:B------:R-:W-:Y:S01]  /*5320*/  WARPSYNC 0xffffffff ;  /* 0xffffffff00007948 */ /* 0x000fe20003800000 */
[----:B------:R-:W-:Y:S01]  /*5330*/  BAR.SYNC.DEFER_BLOCKING 0x0 ;  /* 0x0000000000007b1d */ /* 0x000fe20000010000 */
[----:B--2---:R-:W-:Y:S01]  /*5340*/  FMUL.FTZ R50, R59, UR36 ;  /* 0x000000243b327c20 */ /* 0x004fe20008410000 */
[----:B------:R-:W-:Y:S01]  /*5350*/  HADD2.F32 R54, -RZ, R40.H0_H0 ;  /* 0x20000028ff367230 */ /* 0x000fe20000004100 */
[----:B------:R-:W-:Y:S01]  /*5360*/  FMUL.FTZ R52, R61, UR36 ;  /* 0x000000243d347c20 */ /* 0x000fe20008410000 */
[----:B-----5:R-:W-:Y:S01]  /*5370*/  MOV R91, UR34 ;  /* 0x00000022005b7c02 */ /* 0x020fe20008000f00 */
[----:B------:R-:W-:Y:S01]  /*5380*/  FMUL.FTZ R51, R62, UR36 ;  /* 0x000000243e337c20 */ /* 0x000fe20008410000 */
[C---:B------:R-:W-:Y:S01]  /*5390*/  ISETP.NE.AND P0, PT, R4.reuse, RZ, PT ;  /* 0x000000ff0400720c */ /* 0x040fe20003f05270 */
[----:B------:R-:W-:Y:S01]  /*53a0*/  FMUL.FTZ R142, R65, UR36 ;  /* 0x00000024418e7c20 */ /* 0x000fe20008410000 */
[----:B------:R-:W-:Y:S01]  /*53b0*/  MOV R150, UR7 ;  /* 0x0000000700967c02 */ /* 0x000fe20008000f00 */
[----:B------:R-:W-:Y:S01]  /*53c0*/  FMUL.FTZ R144, R69, UR36 ;  /* 0x0000002445907c20 */ /* 0x000fe20008410000 */
[----:B------:R-:W-:Y:S01]  /*53d0*/  SHF.L.U32 R149, R4, 0x4, RZ ;  /* 0x0000000404957819 */ /* 0x000fe200000006ff */
[----:B------:R-:W-:Y:S01]  /*53e0*/  FMUL.FTZ R147, R70, UR36 ;  /* 0x0000002446937c20 */ /* 0x000fe20008410000 */
[----:B------:R-:W-:Y:S01]  /*53f0*/  ULDC.64 UR30, c[0x0][0x298] ;  /* 0x0000a600001e7ab9 */ /* 0x000fe20000000a00 */
[----:B------:R-:W-:Y:S01]  /*5400*/  FMUL.FTZ R55, R80, UR36 ;  /* 0x0000002450377c20 */ /* 0x000fe20008410000 */
[C---:B------:R-:W-:Y:S01]  /*5410*/  IADD3 R146, R149.reuse, 0x1, RZ ;  /* 0x0000000195927810 */ /* 0x040fe20007ffe0ff */
[----:B------:R-:W-:Y:S01]  /*5420*/  FMUL.FTZ R90, R82, UR36 ;  /* 0x00000024525a7c20 */ /* 0x000fe20008410000 */
[----:B------:R-:W-:Y:S01]  /*5430*/  IADD3 R154, R149, 0x2, RZ ;  /* 0x00000002959a7810 */ /* 0x000fe20007ffe0ff */
[----:B------:R-:W-:Y:S01]  /*5440*/  FMUL.FTZ R133, R85, UR36 ;  /* 0x0000002455857c20 */ /* 0x000fe20008410000 */
[----:B------:R-:W-:Y:S01]  /*5450*/  LEA.HI.SX32 R155, R146, R149, 0x1b ;  /* 0x00000095929b7211 */ /* 0x000fe200078fdaff */
[----:B------:R-:W-:Y:S01]  /*5460*/  UIMAD UR30, UR35, UR30, URZ ;  /* 0x0000001e231e72a4 */ /* 0x000fe2000f8e023f */
[----:B------:R-:W-:Y:S01]  /*5470*/  IADD3 R156, R149, 0x3, RZ ;  /* 0x00000003959c7810 */ /* 0x000fe20007ffe0ff */
[----:B------:R-:W-:Y:S01]  /*5480*/  ULEA UR32, UR19, 0xfffff800, 0xb ;  /* 0xfffff80013207891 */ /* 0x000fe2000f8e583f */
[----:B------:R-:W-:Y:S01]  /*5490*/  BSSY B0, `(.L_x_1931) ;  /* 0x00000e1000007945 */ /* 0x000fe20003800000 */
[----:B------:R-:W-:Y:S01]  /*54a0*/  UIMAD UR30, UR34, UR31, UR30 ;  /* 0x0000001f221e72a4 */ /* 0x000fe2000f8e021e */
[----:B------:R-:W0:Y:S04]  /*54b0*/  LDS R53, [R123.X8+0x36e4] ;  /* 0x0036e4007b357984 */ /* 0x000e280000008800 */
[----:B-1----:R1:W-:Y:S02]  /*54c0*/  @!P0 STS.64 [R150.X8+0x45e0], R48 ;  /* 0x0045e03096008388 */ /* 0x0023e40000008a00 */
[----:B-1----:R-:W-:-:S05]  /*54d0*/  HADD2.F32 R49, -RZ, R47.H1_H1 ;  /* 0x3000002fff317230 */ /* 0x002fca0000004100 */
[----:B------:R-:W-:Y:S02]  /*54e0*/  FMUL.FTZ R153, R49, R58 ;  /* 0x0000003a31997220 */ /* 0x000fe40000410000 */
[----:B0-----:R-:W-:Y:S01]  /*54f0*/  FFMA.FTZ R53, R53, R122, R50 ;  /* 0x0000007a35357223 */ /* 0x001fe20000010032 */
[----:B------:R-:W-:Y:S01]  /*5500*/  HADD2.F32 R122, -RZ, R43.H0_H0 ;  /* 0x2000002bff7a7230 */ /* 0x000fe20000004100 */
[----:B------:R-:W-:Y:S02]  /*5510*/  FMUL.FTZ R50, R73, UR36 ;  /* 0x0000002449327c20 */ /* 0x000fe40008410000 */
[----:B------:R-:W-:Y:S02]  /*5520*/  FFMA.FTZ R52, R121, R53, R52 ;  /* 0x0000003579347223 */ /* 0x000fe40000010034 */
[----:B------:R-:W-:Y:S02]  /*5530*/  FMUL.FTZ R121, R84, UR36 ;  /* 0x0000002454797c20 */ /* 0x000fe40008410000 */
[----:B------:R-:W-:-:S02]  /*5540*/  FFMA.FTZ R120, R120, R52, R51 ;  /* 0x0000003478787223 */ /* 0x000fc40000010033 */
[----:B------:R-:W-:Y:S02]  /*5550*/  FMUL.FTZ R51, R66, UR36 ;  /* 0x0000002442337c20 */ /* 0x000fe40008410000 */
[----:B------:R-:W-:Y:S01]  /*5560*/  FFMA.FTZ R142, R119, R120, R142 ;  /* 0x00000078778e7223 */ /* 0x000fe2000001008e */
[----:B------:R-:W-:-:S03]  /*5570*/  HADD2.F32 R119, -RZ, R42.H1_H1 ;  /* 0x3000002aff777230 */ /* 0x000fc60000004100 */
[----:B------:R-:W-:Y:S01]  /*5580*/  FFMA.FTZ R123, R118, R142, R51 ;  /* 0x0000008e767b7223 */ /* 0x000fe20000010033 */
[----:B------:R-:W-:Y:S01]  /*5590*/  HFMA2.MMA R51, -RZ, RZ, 0, 0 ;  /* 0x00000000ff337435 */ /* 0x000fe200000001ff */
[----:B------:R-:W-:Y:S02]  /*55a0*/  FMUL.FTZ R118, R83, UR36 ;  /* 0x0000002453767c20 */ /* 0x000fe40008410000 */
[----:B------:R-:W-:-:S04]  /*55b0*/  FFMA.FTZ R144, R117, R123, R144 ;  /* 0x0000007b75907223 */ /* 0x000fc80000010090 */
[----:B------:R-:W-:-:S04]  /*55c0*/  FFMA.FTZ R147, R116, R144, R147 ;  /* 0x0000009074937223 */ /* 0x000fc80000010093 */
[----:B------:R-:W-:Y:S01]  /*55d0*/  FFMA.FTZ R131, R115, R147, R50 ;  /* 0x0000009373837223 */ /* 0x000fe20000010032 */
[----:B------:R-:W-:Y:S01]  /*55e0*/  MOV R50, R4 ;  /* 0x0000000400327202 */ /* 0x000fe20000000f00 */
[----:B------:R-:W-:Y:S02]  /*55f0*/  FMUL.FTZ R115, R54, R81 ;  /* 0x0000005136737220 */ /* 0x000fe40000410000 */
[----:B------:R-:W-:Y:S01]  /*5600*/  FFMA.FTZ R55, R114, R131, R55 ;  /* 0x0000008372377223 */ /* 0x000fe20000010037 */
[----:B------:R-:W-:Y:S01]  /*5610*/  HADD2.F32 R114, -RZ, R41.H0_H0 ;  /* 0x20000029ff727230 */ /* 0x000fe20000004100 */
[----:B------:R-:W-:Y:S01]  /*5620*/  IMAD.WIDE.U32 R50, R91, c[0x0][0x298], R50 ;  /* 0x0000a6005b327a25 */ /* 0x000fe200078e0032 */
[----:B------:R-:W-:-:S03]  /*5630*/  HADD2.F32 R91, -RZ, R40.H1_H1 ;  /* 0x30000028ff5b7230 */ /* 0x000fc60000004100 */
[----:B------:R-:W-:Y:S01]  /*5640*/  FFMA.FTZ R117, R113, R55, R90 ;  /* 0x0000003771757223 */ /* 0x000fe2000001005a */
[----:B------:R-:W-:Y:S01]  /*5650*/  HADD2.F32 R113, -RZ, R41.H1_H1 ;  /* 0x30000029ff717230 */ /* 0x000fe20000004100 */
[----:B------:R-:W-:Y:S01]  /*5660*/  FFMA.FTZ R90, R88, -R115, R127 ;  /* 0x80000073585a7223 */ /* 0x000fe2000001007f */
[----:B------:R-:W-:Y:S01]  /*5670*/  IADD3 R51, R51, UR30, RZ ;  /* 0x0000001e33337c10 */ /* 0x000fe2000fffe0ff */
[----:B------:R-:W-:Y:S01]  /*5680*/  FFMA.FTZ R127, R89, R127, RZ ;  /* 0x0000007f597f7223 */ /* 0x000fe200000100ff */
[----:B------:R-:W-:Y:S01]  /*5690*/  ULDC.64 UR30, c[0x0][0x2a0] ;  /* 0x0000a800001e7ab9 */ /* 0x000fe20000000a00 */
[----:B------:R-:W-:Y:S01]  /*56a0*/  FMUL.FTZ R115, R91, R78 ;  /* 0x0000004e5b737220 */ /* 0x000fe20000410000 */
[----:B------:R-:W-:Y:S01]  /*56b0*/  UIMAD UR30, UR37, UR30, URZ ;  /* 0x0000001e251e72a4 */ /* 0x000fe2000f8e023f */
[----:B------:R-:W-:Y:S02]  /*56c0*/  FMUL.FTZ R116, R114, R79 ;  /* 0x0000004f72747220 */ /* 0x000fe40000410000 */
[----:B------:R-:W-:Y:S01]  /*56d0*/  FFMA.FTZ R127, R87, R138, R127 ;  /* 0x0000008a577f7223 */ /* 0x000fe2000001007f */
[----:B------:R-:W-:Y:S01]  /*56e0*/  UIMAD UR30, UR18, UR31, UR30 ;  /* 0x0000001f121e72a4 */ /* 0x000fe2000f8e021e */
[----:B------:R-:W-:-:S02]  /*56f0*/  FFMA.FTZ R138, R95, -R115, R138 ;  /* 0x800000735f8a7223 */ /* 0x000fc4000001008a */
[----:B------:R-:W-:Y:S01]  /*5700*/  FFMA.FTZ R115, R93, -R116, R141 ;  /* 0x800000745d737223 */ /* 0x000fe2000001008d */
[----:B------:R-:W-:Y:S01]  /*5710*/  HADD2.F32 R116, -RZ, R42.H0_H0 ;  /* 0x2000002aff747230 */ /* 0x000fe20000004100 */
[----:B------:R-:W-:Y:S01]  /*5720*/  FFMA.FTZ R127, R86, R141, R127 ;  /* 0x0000008d567f7223 */ /* 0x000fe2000001007f */
[----:B------:R-:W-:Y:S01]  /*5730*/  LEA.HI.SX32 R141, R149, R149, 0x1b ;  /* 0x00000095958d7211 */ /* 0x000fe200078fdaff */
[----:B------:R-:W-:Y:S02]  /*5740*/  FFMA.FTZ R118, R112, R117, R118 ;  /* 0x0000007570767223 */ /* 0x000fe40000010076 */
        /* <DEDUP_REMOVED lines=8> */
[----:B------:R-:W-:-:S02]  /*57d0*/  FFMA.FTZ R121, R99, -R140, R136 ;  /* 0x8000008c63797223 */ /* 0x000fc40000010088 */
[----:B------:R-:W-:Y:S02]  /*57e0*/  FFMA.FTZ R140, R83, R136, R127 ;  /* 0x00000088538c7223 */ /* 0x000fe4000001007f */
[----:B------:R-:W-:Y:S01]  /*57f0*/  FFMA.FTZ R136, R108, R111, R133 ;  /* 0x0000006f6c887223 */ /* 0x000fe20000010085 */
[----:B------:R-:W-:Y:S01]  /*5800*/  HADD2.F32 R133, -RZ, R43.H1_H1 ;  /* 0x3000002bff857230 */ /* 0x000fe20000004100 */
[----:B------:R-:W-:Y:S02]  /*5810*/  FMUL.FTZ R127, R122, R75 ;  /* 0x0000004b7a7f7220 */ /* 0x000fe40000410000 */
[----:B------:R-:W-:Y:S02]  /*5820*/  FMUL.FTZ R108, R86, UR36 ;  /* 0x00000024566c7c20 */ /* 0x000fe40008410000 */
[----:B------:R-:W-:Y:S02]  /*5830*/  FFMA.FTZ R127, R98, -R127, R135 ;  /* 0x8000007f627f7223 */ /* 0x000fe40000010087 */
[----:B------:R-:W-:Y:S01]  /*5840*/  FFMA.FTZ R140, R82, R135, R140 ;  /* 0x00000087528c7223 */ /* 0x000fe2000001008c */
[----:B------:R-:W-:Y:S01]  /*5850*/  P2R R135, PR, RZ, 0x1 ;  /* 0x00000001ff877803 */ /* 0x000fe20000000000 */
[----:B------:R-:W-:-:S02]  /*5860*/  FMUL.FTZ R135, R133, R72 ;  /* 0x0000004885877220 */ /* 0x000fc40000410000 */
[----:B------:R-:W-:Y:S02]  /*5870*/  FFMA.FTZ R108, R101, R136, R108 ;  /* 0x00000088656c7223 */ /* 0x000fe4000001006c */
[----:B------:R-:W-:Y:S02]  /*5880*/  FMUL.FTZ R101, R87, UR36 ;  /* 0x0000002457657c20 */ /* 0x000fe40008410000 */
[----:B------:R-:W-:Y:S02]  /*5890*/  FFMA.FTZ R135, R102, -R135, R139 ;  /* 0x8000008766877223 */ /* 0x000fe4000001008b */
[----:B------:R-:W-:Y:S02]  /*58a0*/  FFMA.FTZ R148, R80, R139, R140 ;  /* 0x0000008b50947223 */ /* 0x000fe4000001008c */
[----:B------:R-:W-:Y:S01]  /*58b0*/  FFMA.FTZ R101, R94, R108, R101 ;  /* 0x0000006c5e657223 */ /* 0x000fe20000010065 */
[----:B------:R-:W-:Y:S01]  /*58c0*/  HADD2.F32 R94, -RZ, R44.H0_H0 ;  /* 0x2000002cff5e7230 */ /* 0x000fe20000004100 */
[----:B------:R-:W-:-:S02]  /*58d0*/  FMUL.FTZ R139, R89, UR36 ;  /* 0x00000024598b7c20 */ /* 0x000fc40008410000 */
[----:B------:R-:W-:Y:S02]  /*58e0*/  FFMA.FTZ R150, R73, R137, R148 ;  /* 0x0000008949967223 */ /* 0x000fe40000010094 */
[----:B------:R-:W-:Y:S01]  /*58f0*/  FFMA.FTZ R92, R92, R101, R139 ;  /* 0x000000655c5c7223 */ /* 0x000fe2000001008b */
[----:B------:R-:W-:Y:S01]  /*5900*/  HADD2.F32 R139, -RZ, R44.H1_H1 ;  /* 0x3000002cff8b7230 */ /* 0x000fe20000004100 */
[----:B------:R-:W-:Y:S02]  /*5910*/  FMUL.FTZ R152, R94, R71 ;  /* 0x000000475e987220 */ /* 0x000fe40000410000 */
[----:B------:R-:W-:Y:S02]  /*5920*/  FMUL.FTZ R151, R92, R81 ;  /* 0x000000515c977220 */ /* 0x000fe40000410000 */
[----:B------:R-:W-:Y:S02]  /*5930*/  FMUL.FTZ R48, R139, R68 ;  /* 0x000000448b307220 */ /* 0x000fe40000410000 */
[----:B------:R-:W-:-:S02]  /*5940*/  FMUL.FTZ R140, R101, R78 ;  /* 0x0000004e658c7220 */ /* 0x000fc40000410000 */
[-C--:B------:R-:W-:Y:S02]  /*5950*/  FMUL.FTZ R146, R54, R151.reuse ;  /* 0x0000009736927220 */ /* 0x080fe40000410000 */
[----:B------:R-:W-:Y:S02]  /*5960*/  FFMA.FTZ R48, R104, -R48, R145 ;  /* 0x8000003068307223 */ /* 0x000fe40000010091 */
[----:B------:R-:W-:Y:S01]  /*5970*/  FFMA.FTZ R151, R90, R151, RZ ;  /* 0x000000975a977223 */ /* 0x000fe200000100ff */
[----:B------:R0:W-:Y:S01]  /*5980*/  STS [R141.X4+0x1090], R146 ;  /* 0x001090928d007388 */ /* 0x0001e20000004800 */
[----:B------:R-:W-:Y:S02]  /*5990*/  FFMA.FTZ R137, R100, -R152, R137 ;  /* 0x8000009864897223 */ /* 0x000fe40000010089 */
[----:B------:R-:W-:Y:S01]  /*59a0*/  FFMA.FTZ R145, R70, R145, R150 ;  /* 0x0000009146917223 */ /* 0x000fe20000010096 */
[-C--:B------:R-:W-:Y:S01]  /*59b0*/  LEA.HI.SX32 R150, R154, R149.reuse, 0x1b ;  /* 0x000000959a967211 */ /* 0x080fe200078fdaff */
[----:B------:R-:W-:Y:S01]  /*59c0*/  FMUL.FTZ R148, R91, R140 ;  /* 0x0000008c5b947220 */ /* 0x000fe20000410000 */
[----:B------:R-:W-:Y:S01]  /*59d0*/  LEA.HI.SX32 R149, R156, R149, 0x1b ;  /* 0x000000959c957211 */ /* 0x000fe200078fdaff */
[----:B------:R-:W-:-:S02]  /*59e0*/  FFMA.FTZ R152, R110, -R153, R130 ;  /* 0x800000996e987223 */ /* 0x000fc40000010082 */
[C---:B------:R-:W-:Y:S01]  /*59f0*/  FMUL.FTZ R153, R53.reuse, UR33 ;  /* 0x0000002135997c20 */ /* 0x040fe20008410000 */
[----:B------:R1:W-:Y:S01]  /*5a00*/  STS [R155.X4+0x1094], R148 ;  /* 0x001094949b007388 */ /* 0x0003e20000004800 */
[----:B------:R-:W-:Y:S02]  /*5a10*/  FMUL.FTZ R110, R110, R53 ;  /* 0x000000356e6e7220 */ /* 0x000fe40000410000 */
[----:B------:R-:W-:Y:S02]  /*5a20*/  FMUL.FTZ R154, R53, R58 ;  /* 0x0000003a359a7220 */ /* 0x000fe40000410000 */
[----:B0-----:R-:W-:Y:S02]  /*5a30*/  FFMA.FTZ R146, R138, R140, R151 ;  /* 0x0000008c8a927223 */ /* 0x001fe40000010097 */
[----:B------:R-:W-:Y:S02]  /*5a40*/  FMUL.FTZ R53, R108, R79 ;  /* 0x0000004f6c357220 */ /* 0x000fe40000410000 */
[----:B------:R-:W-:Y:S01]  /*5a50*/  FMUL.FTZ R153, R152, R153 ;  /* 0x0000009998997220 */ /* 0x000fe20000410000 */
[----:B-1----:R-:W-:Y:S01]  /*5a60*/  MOV R155, UR18 ;  /* 0x00000012009b7c02 */ /* 0x002fe20008000f00 */
[----:B------:R-:W-:-:S02]  /*5a70*/  FMUL.FTZ R148, R136, R76 ;  /* 0x0000004c88947220 */ /* 0x000fc40000410000 */
[----:B------:R-:W-:Y:S02]  /*5a80*/  FFMA.FTZ R151, R115, R53, R146 ;  /* 0x0000003573977223 */ /* 0x000fe40000010092 */
[----:B------:R-:W-:Y:S02]  /*5a90*/  FFMA.FTZ R39, R110, R58, R39 ;  /* 0x0000003a6e277223 */ /* 0x000fe40000010027 */
[C---:B------:R-:W-:Y:S02]  /*5aa0*/  FFMA.FTZ R110, R49.reuse, R110, R153 ;  /* 0x0000006e316e7223 */ /* 0x040fe40000010099 */
[-C--:B------:R-:W-:Y:S02]  /*5ab0*/  FMUL.FTZ R140, R152, R154.reuse ;  /* 0x0000009a988c7220 */ /* 0x080fe40000410000 */
[----:B------:R-:W-:Y:S02]  /*5ac0*/  FMUL.FTZ R146, R49, R154 ;  /* 0x0000009a31927220 */ /* 0x000fe40000410000 */
[----:B------:R-:W-:-:S02]  /*5ad0*/  FMUL.FTZ R49, R111, R77 ;  /* 0x0000004d6f317220 */ /* 0x000fc40000410000 */
[-C--:B------:R-:W-:Y:S02]  /*5ae0*/  FFMA.FTZ R152, R112, R148.reuse, R151 ;  /* 0x0000009470987223 */ /* 0x080fe40000010097 */
[----:B------:R-:W-:Y:S02]  /*5af0*/  FMUL.FTZ R154, R113, R148 ;  /* 0x00000094719a7220 */ /* 0x000fe40000410000 */
[----:B------:R-:W-:Y:S02]  /*5b00*/  FMUL.FTZ R148, R118, R74 ;  /* 0x0000004a76947220 */ /* 0x000fe40000410000 */
[----:B------:R-:W-:Y:S02]  /*5b10*/  FFMA.FTZ R152, R143, R49, R152 ;  /* 0x000000318f987223 */ /* 0x000fe40000010098 */
[----:B------:R-:W-:Y:S02]  /*5b20*/  FMUL.FTZ R53, R114, R53 ;  /* 0x0000003572357220 */ /* 0x000fe40000410000 */
[----:B------:R-:W-:-:S02]  /*5b30*/  FMUL.FTZ R158, R119, R148 ;  /* 0x00000094779e7220 */ /* 0x000fc40000410000 */
[----:B------:R-:W-:Y:S01]  /*5b40*/  FFMA.FTZ R152, R121, R148, R152 ;  /* 0x0000009479987223 */ /* 0x000fe20000010098 */
[--C-:B------:R-:W-:Y:S01]  /*5b50*/  HADD2.F32 R148, -RZ, R45.reuse.H0_H0 ;  /* 0x2000002dff947230 */ /* 0x100fe20000004100 */
[----:B------:R-:W-:Y:S01]  /*5b60*/  FMUL.FTZ R156, R116, R49 ;  /* 0x00000031749c7220 */ /* 0x000fe20000410000 */
[----:B------:R0:W-:Y:S01]  /*5b70*/  STS [R150.X4+0x1098], R53 ;  /* 0x0010983596007388 */ /* 0x0001e20000004800 */
[----:B------:R-:W-:Y:S02]  /*5b80*/  FMUL.FTZ R49, R117, R75 ;  /* 0x0000004b75317220 */ /* 0x000fe40000410000 */
[----:B------:R-:W-:Y:S01]  /*5b90*/  FMUL.FTZ R104, R104, R147 ;  /* 0x0000009368687220 */ /* 0x000fe20000410000 */
[----:B------:R1:W-:Y:S01]  /*5ba0*/  STS [R149.X4+0x109c], R154 ;  /* 0x00109c9a95007388 */ /* 0x0003e20000004800 */
[-C--:B------:R-:W-:Y:S02]  /*5bb0*/  FFMA.FTZ R152, R127, R49.reuse, R152 ;  /* 0x000000317f987223 */ /* 0x080fe40000010098 */
[----:B------:R-:W-:Y:S01]  /*5bc0*/  FMUL.FTZ R160, R122, R49 ;  /* 0x000000317aa07220 */ /* 0x000fe20000410000 */
[----:B------:R-:W-:Y:S01]  /*5bd0*/  HADD2.F32 R49, -RZ, R45.H1_H1 ;  /* 0x3000002dff317230 */ /* 0x000fe20000004100 */
[----:B------:R2:W-:Y:S01]  /*5be0*/  STS [R141.X4+0x10a0], R156 ;  /* 0x0010a09c8d007388 */ /* 0x0005e20000004800 */
[----:B0-----:R-:W-:-:S02]  /*5bf0*/  FMUL.FTZ R53, R148, R67 ;  /* 0x0000004394357220 */ /* 0x001fc40000410000 */
[----:B------:R-:W-:Y:S01]  /*5c00*/  FMUL.FTZ R150, R55, R72 ;  /* 0x0000004837967220 */ /* 0x000fe20000410000 */
[----:B------:R-:W-:Y:S01]  /*5c10*/  STS [R141.X4+0x10a4], R158 ;  /* 0x0010a49e8d007388 */ /* 0x000fe20000004800 */
[----:B-1----:R-:W-:Y:S02]  /*5c20*/  FFMA.FTZ R149, R69, R132, R145 ;  /* 0x0000008445957223 */ /* 0x002fe40000010091 */
[----:B------:R-:W-:Y:S01]  /*5c30*/  FFMA.FTZ R132, R103, -R53, R132 ;  /* 0x8000003567847223 */ /* 0x000fe20000010084 */
[----:B------:R-:W-:Y:S01]  /*5c40*/  STS [R141.X4+0x10a8], R160 ;  /* 0x0010a8a08d007388 */ /* 0x000fe20000004800 */
[-C--:B------:R-:W-:Y:S02]  /*5c50*/  FFMA.FTZ R152, R135, R150.reuse, R152 ;  /* 0x0000009687987223 */ /* 0x080fe40000010098 */
[----:B------:R-:W-:Y:S01]  /*5c60*/  FMUL.FTZ R53, R131, R71 ;  /* 0x0000004783357220 */ /* 0x000fe20000410000 */
[----:B------:R-:W-:Y:S01]  /*5c70*/  STS [R141.X4+0x10cc], R146 ;  /* 0x0010cc928d007388 */ /* 0x000fe20000004800 */
[----:B------:R-:W-:Y:S01]  /*5c80*/  FMUL.FTZ R154, R133, R150 ;  /* 0x00000096859a7220 */ /* 0x000fe20000410000 */
[----:B------:R-:W-:Y:S01]  /*5c90*/  HADD2.F32 R150, -RZ, R46.H0_H0 ;  /* 0x2000002eff967230 */ /* 0x000fe20000004100 */
[----:B------:R-:W-:-:S02]  /*5ca0*/  FMUL.FTZ R153, R49, R64 ;  /* 0x0000004031997220 */ /* 0x000fc40000410000 */
[C---:B------:R-:W-:Y:S01]  /*5cb0*/  FMUL.FTZ R145, R147.reuse, UR33 ;  /* 0x0000002193917c20 */ /* 0x040fe20008410000 */
[----:B------:R0:W-:Y:S01]  /*5cc0*/  STS [R141.X4+0x10ac], R154 ;  /* 0x0010ac9a8d007388 */ /* 0x0001e20000004800 */
[----:B--2---:R-:W-:Y:S02]  /*5cd0*/  FMUL.FTZ R156, R147, R68 ;  /* 0x00000044939c7220 */ /* 0x004fe40000410000 */
[----:B------:R-:W-:Y:S02]  /*5ce0*/  FFMA.FTZ R151, R137, R53, R152 ;  /* 0x0000003589977223 */ /* 0x000fe40000010098 */
[----:B------:R-:W-:Y:S02]  /*5cf0*/  FFMA.FTZ R149, R66, R129, R149 ;  /* 0x0000008142957223 */ /* 0x000fe40000010095 */
[----:B------:R-:W-:Y:S02]  /*5d00*/  FFMA.FTZ R147, R106, -R153, R129 ;  /* 0x800000996a937223 */ /* 0x000fe40000010081 */
[----:B------:R-:W-:-:S02]  /*5d10*/  FMUL.FTZ R129, R48, R145 ;  /* 0x0000009130817220 */ /* 0x000fc40000410000 */
[----:B------:R-:W-:Y:S01]  /*5d20*/  FFMA.FTZ R151, R48, R156, R151 ;  /* 0x0000009c30977223 */ /* 0x000fe20000010097 */
[----:B------:R-:W-:Y:S01]  /*5d30*/  HADD2.F32 R48, -RZ, R46.H1_H1 ;  /* 0x3000002eff307230 */ /* 0x000fe20000004100 */
[----:B------:R-:W-:Y:S02]  /*5d40*/  FMUL.FTZ R152, R150, R63 ;  /* 0x0000003f96987220 */ /* 0x000fe40000410000 */
[----:B------:R-:W-:Y:S02]  /*5d50*/  FFMA.FTZ R145, R65, R126, R149 ;  /* 0x0000007e41917223 */ /* 0x000fe40000010095 */
[----:B------:R-:W-:Y:S02]  /*5d60*/  FFMA.FTZ R149, R105, -R152, R126 ;  /* 0x8000009869957223 */ /* 0x000fe4000001007e */
[----:B------:R-:W-:Y:S02]  /*5d70*/  FMUL.FTZ R152, R48, R60 ;  /* 0x0000003c30987220 */ /* 0x000fe40000410000 */
[----:B0-----:R-:W-:-:S02]  /*5d80*/  FMUL.FTZ R154, R94, R53 ;  /* 0x000000355e9a7220 */ /* 0x001fc40000410000 */
[----:B------:R-:W-:Y:S01]  /*5d90*/  FFMA.FTZ R53, R109, -R152, R128 ;  /* 0x800000986d357223 */ /* 0x000fe20000010080 */
[----:B------:R-:W-:Y:S01]  /*5da0*/  HADD2.F32 R152, -RZ, R47.H0_H0 ;  /* 0x2000002fff987230 */ /* 0x000fe20000004100 */
[----:B------:R-:W-:Y:S01]  /*5db0*/  FFMA.FTZ R126, R62, R128, R145 ;  /* 0x000000803e7e7223 */ /* 0x000fe20000010091 */
[----:B------:R0:W-:Y:S01]  /*5dc0*/  STS [R141.X4+0x10b0], R154 ;  /* 0x0010b09a8d007388 */ /* 0x0001e20000004800 */
[----:B------:R-:W-:Y:S02]  /*5dd0*/  FMUL.FTZ R145, R144, UR33 ;  /* 0x0000002190917c20 */ /* 0x000fe40008410000 */
[----:B------:R-:W-:Y:S02]  /*5de0*/  FMUL.FTZ R128, R152, R57 ;  /* 0x0000003998807220 */ /* 0x000fe40000410000 */
[----:B------:R-:W-:Y:S02]  /*5df0*/  FMUL.FTZ R153, R144, R67 ;  /* 0x0000004390997220 */ /* 0x000fe40000410000 */
[----:B------:R-:W-:-:S02]  /*5e00*/  FFMA.FTZ R126, R61, R134, R126 ;  /* 0x000000863d7e7223 */ /* 0x000fc4000001007e */
[----:B------:R-:W-:Y:S02]  /*5e10*/  FMUL.FTZ R103, R103, R144 ;  /* 0x0000009067677220 */ /* 0x000fe40000410000 */
[C---:B------:R-:W-:Y:S02]  /*5e20*/  FMUL.FTZ R145, R132.reuse, R145 ;  /* 0x0000009184917220 */ /* 0x040fe40000410000 */
[----:B------:R-:W-:Y:S02]  /*5e30*/  FFMA.FTZ R134, R107, -R128, R134 ;  /* 0x800000806b867223 */ /* 0x000fe40000010086 */
[----:B------:R-:W-:Y:S02]  /*5e40*/  FFMA.FTZ R132, R132, R153, R151 ;  /* 0x0000009984847223 */ /* 0x000fe40000010097 */
[C---:B------:R-:W-:Y:S02]  /*5e50*/  FMUL.FTZ R128, R123.reuse, UR33 ;  /* 0x000000217b807c20 */ /* 0x040fe40008410000 */
[----:B------:R-:W-:-:S02]  /*5e60*/  FMUL.FTZ R144, R123, R64 ;  /* 0x000000407b907220 */ /* 0x000fc40000410000 */
[C---:B0-----:R-:W-:Y:S02]  /*5e70*/  FMUL.FTZ R154, R142.reuse, UR33 ;  /* 0x000000218e9a7c20 */ /* 0x041fe40008410000 */
[----:B------:R-:W-:Y:S02]  /*5e80*/  FMUL.FTZ R105, R105, R142 ;  /* 0x0000008e69697220 */ /* 0x000fe40000410000 */
[----:B------:R-:W-:Y:S02]  /*5e90*/  FMUL.FTZ R151, R142, R63 ;  /* 0x0000003f8e977220 */ /* 0x000fe40000410000 */
[----:B------:R-:W-:Y:S02]  /*5ea0*/  FMUL.FTZ R106, R106, R123 ;  /* 0x0000007b6a6a7220 */ /* 0x000fe40000410000 */
[----:B------:R-:W-:Y:S02]  /*5eb0*/  FMUL.FTZ R128, R147, R128 ;  /* 0x0000008093807220 */ /* 0x000fe40000410000 */
[----:B------:R-:W-:-:S02]  /*5ec0*/  FMUL.FTZ R142, R49, R144 ;  /* 0x00000090318e7220 */ /* 0x000fc40000410000 */
[----:B------:R-:W-:Y:S02]  /*5ed0*/  FFMA.FTZ R132, R147, R144, R132 ;  /* 0x0000009093847223 */ /* 0x000fe40000010084 */
[----:B------:R-:W-:Y:S01]  /*5ee0*/  FMUL.FTZ R123, R149, R154 ;  /* 0x0000009a957b7220 */ /* 0x000fe20000410000 */
[----:B------:R-:W-:Y:S01]  /*5ef0*/  STS [R141.X4+0x10bc], R142 ;  /* 0x0010bc8e8d007388 */ /* 0x000fe20000004800 */
[----:B------:R-:W-:Y:S02]  /*5f00*/  FMUL.FTZ R144, R120, UR33 ;  /* 0x0000002178907c20 */ /* 0x000fe40008410000 */
[C---:B------:R-:W-:Y:S02]  /*5f10*/  FFMA.FTZ R145, R148.reuse, R103, R145 ;  /* 0x0000006794917223 */ /* 0x040fe40000010091 */
[----:B------:R-:W-:Y:S02]  /*5f20*/  FMUL.FTZ R148, R148, R153 ;  /* 0x0000009994947220 */ /* 0x000fe40000410000 */
[----:B------:R-:W-:-:S02]  /*5f30*/  FFMA.FTZ R128, R49, R106, R128 ;  /* 0x0000006a31807223 */ /* 0x000fc40000010080 */
[----:B------:R-:W-:Y:S01]  /*5f40*/  IMAD.WIDE.U32 R50, R155, c[0x0][0x2a0], R50 ;  /* 0x0000a8009b327a25 */ /* 0x000fe200078e0032 */
[----:B------:R0:W-:Y:S03]  /*5f50*/  STS [R141.X4+0x10b8], R148 ;  /* 0x0010b8948d007388 */ /* 0x0001e60000004800 */
[----:B------:R-:W-:Y:S01]  /*5f60*/  FFMA.FTZ R123, R150, R105, R123 ;  /* 0x00000069967b7223 */ /* 0x000fe2000001007b */
[----:B------:R-:W-:Y:S01]  /*5f70*/  IADD3 R153, R51, UR30, RZ ;  /* 0x0000001e33997c10 */ /* 0x000fe2000fffe0ff */
[----:B------:R-:W-:Y:S02]  /*5f80*/  FMUL.FTZ R109, R109, R120 ;  /* 0x000000786d6d7220 */ /* 0x000fe40000410000 */
[----:B------:R-:W-:Y:S02]  /*5f90*/  FMUL.FTZ R144, R53, R144 ;  /* 0x0000009035907220 */ /* 0x000fe40000410000 */
[----:B------:R-:W-:Y:S01]  /*5fa0*/  FMUL.FTZ R49, R120, R60 ;  /* 0x0000003c78317220 */ /* 0x000fe20000410000 */
[----:B0-----:R-:W-:Y:S01]  /*5fb0*/  MOV R148, UR32 ;  /* 0x0000002000947c02 */ /* 0x001fe20008000f00 */
[----:B------:R-:W-:-:S02]  /*5fc0*/  FMUL.FTZ R150, R150, R151 ;  /* 0x0000009796967220 */ /* 0x000fc40000410000 */
[----:B------:R-:W-:Y:S01]  /*5fd0*/  FFMA.FTZ R132, R149, R151, R132 ;  /* 0x0000009795847223 */ /* 0x000fe20000010084 */
[----:B------:R-:W-:Y:S01]  /*5fe0*/  MOV R151, UR32 ;  /* 0x0000002000977c02 */ /* 0x000fe20008000f00 */
[----:B------:R-:W-:Y:S01]  /*5ff0*/  FMUL.FTZ R107, R107, R52 ;  /* 0x000000346b6b7220 */ /* 0x000fe20000410000 */
[----:B------:R0:W-:Y:S01]  /*6000*/  STS [R141.X4+0x10c0], R150 ;  /* 0x0010c0968d007388 */ /* 0x0001e20000004800 */
[C---:B------:R-:W-:Y:S02]  /*6010*/  FMUL.FTZ R147, R52.reuse, UR33 ;  /* 0x0000002134937c20 */ /* 0x040fe40008410000 */
[----:B------:R-:W-:Y:S02]  /*6020*/  FMUL.FTZ R149, R52, R57 ;  /* 0x0000003934957220 */ /* 0x000fe40000410000 */
[C---:B------:R-:W-:Y:S02]  /*6030*/  FFMA.FTZ R120, R48.reuse, R109, R144 ;  /* 0x0000006d30787223 */ /* 0x040fe40000010090 */
[-C--:B------:R-:W-:Y:S01]  /*6040*/  FMUL.FTZ R52, R48, R49.reuse ;  /* 0x0000003130347220 */ /* 0x080fe20000410000 */
[----:B------:R-:W-:Y:S01]  /*6050*/  IADD3 R48, P0, R50, UR32, RZ ;  /* 0x0000002032307c10 */ /* 0x000fe2000ff1e0ff */
[----:B------:R-:W-:Y:S01]  /*6060*/  FFMA.FTZ R155, R53, R49, R132 ;  /* 0x00000031359b7223 */ /* 0x000fe20000010084 */
[----:B------:R-:W-:Y:S01]  /*6070*/  IADD3 R132, -R151, c[0x0][0x168], -R4 ;  /* 0x00005a0097847a10 */ /* 0x000fe20007ffe904 */
[----:B------:R-:W-:Y:S01]  /*6080*/  FMUL.FTZ R147, R134, R147 ;  /* 0x0000009386937220 */ /* 0x000fe20000410000 */
[----:B------:R-:W-:Y:S01]  /*6090*/  LEA.HI.X.SX32 R49, R148, R153, 0x1, P0 ;  /* 0x0000009994317211 */ /* 0x000fe200000f0eff */
[----:B------:R-:W-:Y:S01]  /*60a0*/  FMUL.FTZ R156, R139, R156 ;  /* 0x0000009c8b9c7220 */ /* 0x000fe20000410000 */
[----:B------:R-:W-:Y:S01]  /*60b0*/  ISETP.GE.AND P0, PT, R132, 0x1, PT ;  /* 0x000000018400780c */ /* 0x000fe20003f06270 */
[C---:B------:R-:W-:Y:S01]  /*60c0*/  FFMA.FTZ R147, R152.reuse, R107, R147 ;  /* 0x0000006b98937223 */ /* 0x040fe20000010093 */
[----:B------:R-:W-:Y:S01]  /*60d0*/  STS [R141.X4+0x10c4], R52 ;  /* 0x0010c4348d007388 */ /* 0x000fe20000004800 */
[----:B------:R-:W-:-:S02]  /*60e0*/  FMUL.FTZ R152, R152, R149 ;  /* 0x0000009598987220 */ /* 0x000fc40000410000 */
[----:B------:R-:W-:Y:S01]  /*60f0*/  FFMA.FTZ R155, R134, R149, R155 ;  /* 0x00000095869b7223 */ /* 0x000fe2000001009b */
[----:B------:R-:W-:Y:S01]  /*6100*/  STS [R141.X4+0x10b4], R156 ;  /* 0x0010b49c8d007388 */ /* 0x000fe20000004800 */
[----:B------:R-:W-:Y:S02]  /*6110*/  FMUL.FTZ R151, R100, R131 ;  /* 0x0000008364977220 */ /* 0x000fe40000410000 */
[----:B0-----:R-:W-:Y:S01]  /*6120*/  FMUL.FTZ R150, R131, UR33 ;  /* 0x0000002183967c20 */ /* 0x001fe20008410000 */
[----:B------:R0:W-:Y:S01]  /*6130*/  STS [R141.X4+0x10c8], R152 ;  /* 0x0010c8988d007388 */ /* 0x0001e20000004800 */
[----:B------:R-:W-:Y:S02]  /*6140*/  FMUL.FTZ R148, R55, UR33 ;  /* 0x0000002137947c20 */ /* 0x000fe40008410000 */
[----:B------:R-:W-:Y:S02]  /*6150*/  FMUL.FTZ R144, R117, UR33 ;  /* 0x0000002175907c20 */ /* 0x000fe40008410000 */
[----:B------:R-:W-:-:S02]  /*6160*/  FMUL.FTZ R142, R118, UR33 ;  /* 0x00000021768e7c20 */ /* 0x000fc40008410000 */
[----:B------:R-:W-:Y:S02]  /*6170*/  FMUL.FTZ R134, R111, UR33 ;  /* 0x000000216f867c20 */ /* 0x000fe40008410000 */
[----:B------:R-:W-:Y:S02]  /*6180*/  FMUL.FTZ R149, R136, UR33 ;  /* 0x0000002188957c20 */ /* 0x000fe40008410000 */
[----:B------:R-:W-:Y:S02]  /*6190*/  FMUL.FTZ R100, R108, UR33 ;  /* 0x000000216c647c20 */ /* 0x000fe40008410000 */
[----:B0-----:R-:W-:Y:S02]  /*61a0*/  FMUL.FTZ R141, R101, UR33 ;  /* 0x00000021658d7c20 */ /* 0x001fe40008410000 */
        /* <DEDUP_REMOVED lines=15> */
.L_x_1932:
[----:B------:R-:W-:Y:S05]  /*62a0*/  BSYNC B0 ;  /* 0x0000000000007941 */ /* 0x000fea0003800000 */
.L_x_1931:
[----:B------:R-:W-:Y:S01]  /*62b0*/  ULDC UR30, c[0x0][0x174] ;  /* 0x00005d00001e7ab9 */ /* 0x000fe20000000800 */
[C---:B------:R-:W-:Y:S01]  /*62c0*/  LEA R48, P0, R50.reuse, c[0x0][0x318], 0x2 ;  /* 0x0000c60032307a11 */ /* 0x040fe200078010ff */
[----:B------:R-:W-:Y:S01]  /*62d0*/  UIADD3 UR30, UR6, -UR30, URZ ;  /* 0x8000001e061e7290 */ /* 0x000fe2000fffe03f */
[----:B0-----:R-:W-:Y:S01]  /*62e0*/  FMUL.FTZ R53, R59, R130 ;  /* 0x000000823b357220 */ /* 0x001fe20000410000 */
[----:B------:R-:W-:Y:S01]  /*62f0*/  USHF.L.U32 UR31, UR8, 0x2, URZ ;  /* 0x00000002081f7899 */ /* 0x000fe2000800063f */
[----:B------:R-:W-:Y:S01]  /*6300*/  LEA.HI.X R49, R50, c[0x0][0x31c], R153, 0x2, P0 ;  /* 0x0000c70032317a11 */ /* 0x000fe200000f1499 */
[----:B------:R-:W-:Y:S01]  /*6310*/  UIMAD UR30, UR30, -0x800, URZ ;  /* 0xfffff8001e1e78a4 */ /* 0x000fe2000f8e023f */
[----:B------:R-:W-:Y:S01]  /*6320*/  ISETP.GE.AND P0, PT, R132, 0x81, PT ;  /* 0x000000818400780c */ /* 0x000fe20003f06270 */
[----:B------:R-:W-:Y:S01]  /*6330*/  ULDC.64 UR32, c[0x0][0x2b0] ;  /* 0x0000ac0000207ab9 */ /* 0x000fe20000000a00 */
[----:B------:R-:W-:Y:S01]  /*6340*/  BSSY B0, `(.L_x_1933) ;  /* 0x0000015000007945 */ /* 0x000fe20003800000 */
[----:B------:R-:W-:Y:S01]  /*6350*/  FFMA.FTZ R38, R107, R57, R38 ;  /* 0x000000396b267223 */ /* 0x000fe20000010026 */
[----:B------:R-:W-:Y:S01]  /*6360*/  IADD3 R107, R4, 0x100, RZ ;  /* 0x00000100046b7810 */ /* 0x000fe20007ffe0ff */
[----:B------:R-:W-:Y:S01]  /*6370*/  FFMA.FTZ R37, R109, R60, R37 ;  /* 0x0000003c6d257223 */ /* 0x000fe20000010025 */
[----:B------:R-:W-:Y:S01]  /*6380*/  MOV R51, UR30 ;  /* 0x0000001e00337c02 */ /* 0x000fe20008000f00 */
        /* <DEDUP_REMOVED lines=8> */
[----:B------:R-:W-:Y:S02]  /*6410*/  FADD.FTZ R52, R155, R140 ;  /* 0x0000008c9b347221 */ /* 0x000fe40000010000 */
[----:B------:R-:W-:Y:S01]  /*6420*/  IMAD.WIDE.U32 R48, R51, c[0x0][0x2b0], R48 ;  /* 0x0000ac0033307a25 */ /* 0x000fe200078e0030 */
[----:B------:R-:W-:-:S04]  /*6430*/  IADD3 R51, R4, 0x80, RZ ;  /* 0x0000008004337810 */ /* 0x000fc80007ffe0ff */
[----:B------:R-:W-:Y:S02]  /*6440*/  LEA.HI.SX32 R51, R51, R4, 0x1b ;  /* 0x0000000433337211 */ /* 0x000fe400078fdaff */
[----:B------:R-:W-:-:S04]  /*6450*/  IADD3 R49, R49, UR30, RZ ;  /* 0x0000001e31317c10 */ /* 0x000fc8000fffe0ff */
[----:B------:R-:W0:Y:S01]  /*6460*/  LDS R51, [R51.X4+0x1290] ;  /* 0x0012900033337984 */ /* 0x000e220000004800 */
[----:B------:R-:W-:Y:S05]  /*6470*/  @!P0 BRA `(.L_x_1934) ;  /* 0x0000001000008947 */ /* 0x000fea0003800000 */
[----:B0-----:R0:W-:Y:S02]  /*6480*/  RED.E.ADD.F32.FTZ.RN.STRONG.GPU [R48.64+-0x1e00], R51 ;  /* 0xffe200333000798e */ /* 0x0011e4000c10e79c */
.L_x_1934:
[----:B------:R-:W-:Y:S05]  /*6490*/  BSYNC B0 ;  /* 0x0000000000007941 */ /* 0x000fea0003800000 */
.L_x_1933:
        /* <DEDUP_REMOVED lines=14> */
.L_x_1936:
[----:B------:R-:W-:Y:S05]  /*6580*/  BSYNC B0 ;  /* 0x0000000000007941 */ /* 0x000fea0003800000 */
.L_x_1935:
[----:B------:R-:W2:Y:S01]  /*6590*/  LDS R109, [R109.X4+0x1690] ;  /* 0x001690006d6d7984 */ /* 0x000ea20000004800 */
[----:B------:R-:W-:Y:S01]  /*65a0*/  BSSY B0, `(.L_x_1937) ;  /* 0x0000005000007945 */ /* 0x000fe20003800000 */
[----:B0-----:R-:W-:-:S02]  /*65b0*/  IADD3 R51, R4, 0x280, RZ ;  /* 0x0000028004337810 */ /* 0x001fc40007ffe0ff */
[----:B------:R-:W-:Y:S01]  /*65c0*/  LEA.HI.SX32 R50, R153, R4, 0x1b ;  /* 0x0000000499327211 */ /* 0x000fe200078fdaff */
[----:B------:R-:W-:Y:S05]  /*65d0*/  @!P0 BRA `(.L_x_1938) ;  /* 0x0000001000008947 */ /* 0x000fea0003800000 */
[----:B--2---:R0:W-:Y:S02]  /*65e0*/  RED.E.ADD.F32.FTZ.RN.STRONG.GPU [R48.64+-0x1a00], R109 ;  /* 0xffe6006d3000798e */ /* 0x0041e4000c10e79c */
.L_x_1938:
[----:B------:R-:W-:Y:S05]  /*65f0*/  BSYNC B0 ;  /* 0x0000000000007941 */ /* 0x000fea0003800000 */
.L_x_1937:
[----:B-1----:R-:W-:Y:S01]  /*6600*/  LEA.HI.SX32 R107, R51, R4, 0x1b ;  /* 0x00000004336b7211 */ /* 0x002fe200078fdaff */
[----:B------:R-:W-:Y:S01]  /*6610*/  BSSY B0, `(.L_x_1939) ;  /* 0x0000005000007945 */ /* 0x000fe20003800000 */
[----:B------:R1:W3:Y:S01]  /*6620*/  LDS R51, [R50.X4+0x1890] ;  /* 0x0018900032337984 */ /* 0x0002e20000004800 */
[----:B0-2---:R-:W-:Y:S01]  /*6630*/  IADD3 R109, R4, 0x300, RZ ;  /* 0x00000300046d7810 */ /* 0x005fe20007ffe0ff */
[----:B------:R-:W-:Y:S05]  /*6640*/  @!P1 BRA `(.L_x_1940) ;  /* 0x0000001000009947 */ /* 0x000fea0003800000 */
[----:B---3--:R0:W-:Y:S02]  /*6650*/  RED.E.ADD.F32.FTZ.RN.STRONG.GPU [R48.64+-0x1800], R51 ;  /* 0xffe800333000798e */ /* 0x0081e4000c10e79c */
.L_x_1940:
[----:B------:R-:W-:Y:S05]  /*6660*/  BSYNC B0 ;  /* 0x0000000000007941 */ /* 0x000fea0003800000 */
.L_x_1939:
[----:B------:R-:W2:Y:S01]  /*6670*/  LDS R107, [R107.X4+0x1a90] ;  /* 0x001a90006b6b7984 */ /* 0x000ea20000004800 */
[----:B------:R-:W-:Y:S01]  /*6680*/  BSSY B0, `(.L_x_1941) ;  /* 0x0000005000007945 */ /* 0x000fe20003800000 */
[----:B0--3--:R-:W-:Y:S02]  /*6690*/  IADD3 R51, R4, 0x380, RZ ;  /* 0x0000038004337810 */ /* 0x009fe40007ffe0ff */
[----:B------:R-:W-:Y:S01]  /*66a0*/  LEA.HI.SX32 R109, R109, R4, 0x1b ;  /* 0x000000046d6d7211 */ /* 0x000fe200078fdaff */
[----:B------:R-:W-:Y:S05]  /*66b0*/  @!P2 BRA `(.L_x_1942) ;  /* 0x000000100000a947 */ /* 0x000fea0003800000 */
[----:B--2---:R0:W-:Y:S02]  /*66c0*/  RED.E.ADD.F32.FTZ.RN.STRONG.GPU [R48.64+-0x1600], R107 ;  /* 0xffea006b3000798e */ /* 0x0041e4000c10e79c */
.L_x_1942:
[----:B------:R-:W-:Y:S05]  /*66d0*/  BSYNC B0 ;  /* 0x0000000000007941 */ /* 0x000fea0003800000 */
.L_x_1941:
[----:B------:R-:W3:Y:S01]  /*66e0*/  LDS R109, [R109.X4+0x1c90] ;  /* 0x001c90006d6d7984 */ /* 0x000ee20000004800 */
[----:B------:R-:W-:Y:S01]  /*66f0*/  BSSY B0, `(.L_x_1943) ;  /* 0x0000005000007945 */ /* 0x000fe20003800000 */
[----:B0-2---:R-:W-:-:S02]  /*6700*/  IADD3 R107, R4, 0x400, RZ ;  /* 0x00000400046b7810 */ /* 0x005fc40007ffe0ff */
[----:B------:R-:W-:Y:S01]  /*6710*/  LEA.HI.SX32 R51, R51, R4, 0x1b ;  /* 0x0000000433337211 */ /* 0x000fe200078fdaff */
[----:B------:R-:W-:Y:S05]  /*6720*/  @!P3 BRA `(.L_x_1944) ;  /* 0x000000100000b947 */ /* 0x000fea0003800000 */
[----:B---3--:R0:W-:Y:S02]  /*6730*/  RED.E.ADD.F32.FTZ.RN.STRONG.GPU [R48.64+-0x1400], R109 ;  /* 0xffec006d3000798e */ /* 0x0081e4000c10e79c */
.L_x_1944:
[----:B------:R-:W-:Y:S05]  /*6740*/  BSYNC B0 ;  /* 0x0000000000007941 */ /* 0x000fea0003800000 */
.L_x_1943:
[----:B------:R-:W2:Y:S01]  /*6750*/  LDS R51, [R51.X4+0x1e90] ;  /* 0x001e900033337984 */ /* 0x000ea20000004800 */
[----:B------:R-:W-:Y:S01]  /*6760*/  BSSY B0, `(.L_x_1945) ;  /* 0x0000004000007945 */ /* 0x000fe20003800000 */
[----:B------:R-:W-:Y:S01]  /*6770*/  LEA.HI.SX32 R107, R107, R4, 0x1b ;  /* 0x000000046b6b7211 */ /* 0x000fe200078fdaff */
[----:B------:R-:W-:Y:S05]  /*6780*/  @!P4 BRA `(.L_x_1946) ;  /* 0x000000100000c947 */ /* 0x000fea0003800000 */
[----:B--2---:R2:W-:Y:S02]  /*6790*/  RED.E.ADD.F32.FTZ.RN.STRONG.GPU [R48.64+-0x1200], R51 ;  /* 0xffee00333000798e */ /* 0x0045e4000c10e79c */
.L_x_1946:
[----:B------:R-:W-:Y:S05]  /*67a0*/  BSYNC B0 ;  /* 0x0000000000007941 */ /* 0x000fea0003800000 */
.L_x_1945:
[----:B------:R-:W4:Y:S01]  /*67b0*/  LDS R107, [R107.X4+0x2090] ;  /* 0x002090006b6b7984 */ /* 0x000f220000004800 */
[----:B------:R-:W-:Y:S01]  /*67c0*/  BSSY B0, `(.L_x_1947) ;  /* 0x0000005000007945 */ /* 0x000fe20003800000 */
[C---:B--2---:R-:W-:Y:S02]  /*67d0*/  IADD3 R51, R4.reuse, 0x480, RZ ;  /* 0x0000048004337810 */ /* 0x044fe40007ffe0ff */
[----:B0--3--:R-:W-:Y:S01]  /*67e0*/  IADD3 R109, R4, 0x500, RZ ;  /* 0x00000500046d7810 */ /* 0x009fe20007ffe0ff */
[----:B------:R-:W-:Y:S05]  /*67f0*/  @!P5 BRA `(.L_x_1948) ;  /* 0x000000100000d947 */ /* 0x000fea0003800000 */
[----:B----4-:R0:W-:Y:S02]  /*6800*/  RED.E.ADD.F32.FTZ.RN.STRONG.GPU [R48.64+-0x1000], R107 ;  /* 0xfff0006b3000798e */ /* 0x0101e4000c10e79c */
.L_x_1948:
[----:B------:R-:W-:Y:S05]  /*6810*/  BSYNC B0 ;  /* 0x0000000000007941 */ /* 0x000fea0003800000 */
.L_x_1947:
        /* <DEDUP_REMOVED lines=14> */
.L_x_1950:
[----:B------:R-:W-:Y:S05]  /*6900*/  BSYNC B0 ;  /* 0x0000000000007941 */ /* 0x000fea0003800000 */
.L_x_1949:
[----:B------:R-:W2:Y:S01]  /*6910*/  LDS R109, [R109.X4+0x2490] ;  /* 0x002490006d6d7984 */ /* 0x000ea20000004800 */
[----:B------:R-:W-:Y:S01]  /*6920*/  BSSY B0, `(.L_x_1951) ;  /* 0x0000005000007945 */ /* 0x000fe20003800000 */
[----:B0-----:R-:W-:Y:S02]  /*6930*/  IADD3 R51, R4, 0x600, RZ ;  /* 0x0000060004337810 */ /* 0x001fe40007ffe0ff */
[----:B------:R-:W-:Y:S01]  /*6940*/  LEA.HI.SX32 R107, R107, R4, 0x1b ;  /* 0x000000046b6b7211 */ /* 0x000fe200078fdaff */
[----:B------:R-:W-:Y:S05]  /*6950*/  @!P0 BRA `(.L_x_1952) ;  /* 0x0000001000008947 */ /* 0x000fea0003800000 */
[----:B--2---:R0:W-:Y:S02]  /*6960*/  RED.E.ADD.F32.FTZ.RN.STRONG.GPU [R48.64+-0xc00], R109 ;  /* 0xfff4006d3000798e */ /* 0x0041e4000c10e79c */
.L_x_1952:
[----:B------:R-:W-:Y:S05]  /*6970*/  BSYNC B0 ;  /* 0x0000000000007941 */ /* 0x000fea0003800000 */
.L_x_1951:
[----:B------:R-:W3:Y:S01]  /*6980*/  LDS R107, [R107.X4+0x2690] ;  /* 0x002690006b6b7984 */ /* 0x000ee20000004800 */
[----:B------:R-:W-:Y:S01]  /*6990*/  BSSY B0, `(.L_x_1953) ;  /* 0x0000005000007945 */ /* 0x000fe20003800000 */
[----:B0-2---:R-:W-:-:S02]  /*69a0*/  IADD3 R109, R4, 0x680, RZ ;  /* 0x00000680046d7810 */ /* 0x005fc40007ffe0ff */
[----:B------:R-:W-:Y:S01]  /*69b0*/  LEA.HI.SX32 R51, R51, R4, 0x1b ;  /* 0x0000000433337211 */ /* 0x000fe200078fdaff */
[----:B------:R-:W-:Y:S05]  /*69c0*/  @!P1 BRA `(.L_x_1954) ;  /* 0x0000001000009947 */ /* 0x000fea0003800000 */
[----:B---3--:R0:W-:Y:S02]  /*69d0*/  RED.E.ADD.F32.FTZ.RN.STRONG.GPU [R48.64+-0xa00], R107 ;  /* 0xfff6006b3000798e */ /* 0x0081e4000c10e79c */
.L_x_1954:
[----:B------:R-:W-:Y:S05]  /*69e0*/  BSYNC B0 ;  /* 0x0000000000007941 */ /* 0x000fea0003800000 */
.L_x_1953:
[----:B------:R-:W2:Y:S01]  /*69f0*/  LDS R51, [R51.X4+0x2890] ;  /* 0x0028900033337984 */ /* 0x000ea20000004800 */
[----:B------:R-:W-:Y:S01]  /*6a00*/  BSSY B0, `(.L_x_1955) ;  /* 0x0000005000007945 */ /* 0x000fe20003800000 */
[----:B0--3--:R-:W-:Y:S02]  /*6a10*/  IADD3 R107, R4, 0x700, RZ ;  /* 0x00000700046b7810 */ /* 0x009fe40007ffe0ff */
[----:B------:R-:W-:Y:S01]  /*6a20*/  LEA.HI.SX32 R109, R109, R4, 0x1b ;  /* 0x000000046d6d7211 */ /* 0x000fe200078fdaff */
[----:B------:R-:W-:Y:S05]  /*6a30*/  @!P2 BRA `(.L_x_1956) ;  /* 0x000000100000a947 */ /* 0x000fea0003800000 */
[----:B--2---:R0:W-:Y:S02]  /*6a40*/  RED.E.ADD.F32.FTZ.RN.STRONG.GPU [R48.64+-0x800], R51 ;  /* 0xfff800333000798e */ /* 0x0041e4000c10e79c */
.L_x_1956:
[----:B------:R-:W-:Y:S05]  /*6a50*/  BSYNC B0 ;  /* 0x0000000000007941 */ /* 0x000fea0003800000 */
.L_x_1955:
[----:B------:R-:W3:Y:S01]  /*6a60*/  LDS R109, [R109.X4+0x2a90] ;  /* 0x002a90006d6d7984 */ /* 0x000ee20000004800 */
[----:B------:R-:W-:Y:S01]  /*6a70*/  BSSY B0, `(.L_x_1957) ;  /* 0x0000005000007945 */ /* 0x000fe20003800000 */
[----:B0-2---:R-:W-:Y:S02]  /*6a80*/  IADD3 R51, R4, 0x780, RZ ;  /* 0x0000078004337810 */ /* 0x005fe40007ffe0ff */
[----:B------:R-:W-:Y:S01]  /*6a90*/  LEA.HI.SX32 R107, R107, R4, 0x1b ;  /* 0x000000046b6b7211 */ /* 0x000fe200078fdaff */
[----:B------:R-:W-:Y:S05]  /*6aa0*/  @!P3 BRA `(.L_x_1958) ;  /* 0x000000100000b947 */ /* 0x000fea0003800000 */
[----:B---3--:R0:W-:Y:S02]  /*6ab0*/  RED.E.ADD.F32.FTZ.RN.STRONG.GPU [R48.64+-0x600], R109 ;  /* 0xfffa006d3000798e */ /* 0x0081e4000c10e79c */
.L_x_1958:
[----:B------:R-:W-:Y:S05]  /*6ac0*/  BSYNC B0 ;  /* 0x0000000000007941 */ /* 0x000fea0003800000 */
.L_x_1957:
[----:B------:R-:W2:Y:S01]  /*6ad0*/  LDS R107, [R107.X4+0x2c90] ;  /* 0x002c90006b6b7984 */ /* 0x000ea20000004800 */
[----:B------:R-:W-:Y:S01]  /*6ae0*/  BSSY B0, `(.L_x_1959) ;  /* 0x0000004000007945 */ /* 0x000fe20003800000 */
[----:B------:R-:W-:Y:S01]  /*6af0*/  LEA.HI.SX32 R51, R51, R4, 0x1b ;  /* 0x0000000433337211 */ /* 0x000fe200078fdaff */
[----:B------:R-:W-:Y:S05]  /*6b00*/  @!P4 BRA `(.L_x_1960) ;  /* 0x000000100000c947 */ /* 0x000fea0003800000 */
[----:B--2---:R2:W-:Y:S02]  /*6b10*/  RED.E.ADD.F32.FTZ.RN.STRONG.GPU [R48.64+-0x400], R107 ;  /* 0xfffc006b3000798e */ /* 0x0045e4000c10e79c */
.L_x_1960:
[----:B------:R-:W-:Y:S05]  /*6b20*/  BSYNC B0 ;  /* 0x0000000000007941 */ /* 0x000fea0003800000 */
.L_x_1959:
[----:B------:R-:W4:Y:S01]  /*6b30*/  LDS R51, [R51.X4+0x2e90] ;  /* 0x002e900033337984 */ /* 0x000f220000004800 */
[----:B------:R-:W-:Y:S01]  /*6b40*/  BSSY B0, `(.L_x_1961) ;  /* 0x0000003000007945 */ /* 0x000fe20003800000 */
[----:B------:R-:W-:Y:S05]  /*6b50*/  @!P5 BRA `(.L_x_1962) ;  /* 0x000000100000d947 */ /* 0x000fea0003800000 */
[----:B----4-:R4:W-:Y:S02]  /*6b60*/  RED.E.ADD.F32.FTZ.RN.STRONG.GPU [R48.64+-0x200], R51 ;  /* 0xfffe00333000798e */ /* 0x0109e4000c10e79c */
.L_x_1962:
[----:B------:R-:W-:Y:S05]  /*6b70*/  BSYNC B0 ;  /* 0x0000000000007941 */ /* 0x000fea0003800000 */
.L_x_1961:
[----:B0-2-4-:R-:W0:Y:S01]  /*6b80*/  SHFL.DOWN PT, R48, R53, 0x1, 0x1f ;  /* 0x08201f0035307f89 */ /* 0x015e2200000e0000 */
        /* <DEDUP_REMOVED lines=25> */
[----:B------:R-:W-:Y:S02]  /*6d20*/  FFMA.FTZ R33, R104, R68, R33 ;  /* 0x0000004468217223 */ /* 0x000fe40000010021 */
        /* <DEDUP_REMOVED lines=17> */
[----:B------:R-:W-:Y:S02]  /*6e40*/  FFMA.FTZ R93, R114, R93, R100 ;  /* 0x0000005d725d7223 */ /* 0x000fe40000010064 */
[----:B------:R-:W-:-:S02]  /*6e50*/  FFMA.FTZ R36, R105, R63, R36 ;  /* 0x0000003f69247223 */ /* 0x000fc40000010024 */
[----:B------:R-:W-:Y:S02]  /*6e60*/  FADD.FTZ R10, R147, R10 ;  /* 0x0000000a930a7221 */ /* 0x000fe40000010000 */
[----:B------:R-:W-:Y:S02]  /*6e70*/  FFMA.FTZ R35, R106, R64, R35 ;  /* 0x000000406a237223 */ /* 0x000fe40000010023 */
[----:B------:R-:W-:Y:S02]  /*6e80*/  FADD.FTZ R9, R120, R9 ;  /* 0x0000000978097221 */ /* 0x000fe40000010000 */
[----:B------:R-:W-:Y:S02]  /*6e90*/  FFMA.FTZ R34, R103, R67, R34 ;  /* 0x0000004367227223 */ /* 0x000fe40000010022 */
        /* <DEDUP_REMOVED lines=9> */
[----:B------:R-:W-:-:S02]  /*6f30*/  FFMA.FTZ R31, R102, R72, R31 ;  /* 0x00000048661f7223 */ /* 0x000fc4000001001f */
[----:B------:R-:W-:Y:S02]  /*6f40*/  FADD.FTZ R16, R151, R16 ;  /* 0x0000001097107221 */ /* 0x000fe40000010000 */
[----:B------:R-:W-:Y:S02]  /*6f50*/  FADD.FTZ R15, R148, R15 ;  /* 0x0000000f940f7221 */ /* 0x000fe40000010000 */
[----:B------:R-:W-:Y:S02]  /*6f60*/  FFMA.FTZ R29, R118, R74, R29 ;  /* 0x0000004a761d7223 */ /* 0x000fe4000001001d */
        /* <DEDUP_REMOVED lines=8> */
[----:B------:R-:W-:-:S03]  /*6ff0*/  ISETP.GT.AND P0, PT, R3, 0xf, PT ;  /* 0x0000000f0300780c */ /* 0x000fc60003f04270 */
[----:B------:R-:W2:Y:S10]  /*7000*/  SHFL.DOWN PT, R49, R52, 0x10, 0x1f ;  /* 0x0a001f0034317f89 */ /* 0x000eb400000e0000 */
[----:B0-----:R-:W-:-:S02]  /*7010*/  @!P0 FADD.FTZ R53, R53, R48 ;  /* 0x0000003035358221 */ /* 0x001fc40000010000 */
[----:B------:R-:W-:Y:S02]  /*7020*/  FMUL.FTZ R48, R95, R101 ;  /* 0x000000655f307220 */ /* 0x000fe40000410000 */
[----:B--2---:R-:W-:Y:S02]  /*7030*/  @!P0 FADD.FTZ R52, R52, R49 ;  /* 0x0000003134348221 */ /* 0x004fe40000010000 */
[----:B------:R-:W-:Y:S02]  /*7040*/  FMUL.FTZ R49, R88, R92 ;  /* 0x0000005c58317220 */ /* 0x000fe40000410000 */
[----:B------:R-:W-:Y:S01]  /*7050*/  FFMA.FTZ R25, R48, R78, R25 ;  /* 0x0000004e30197223 */ /* 0x000fe20000010019 */
[----:B------:R0:W-:Y:S01]  /*7060*/  @!P1 STS.64 [R5.X8+0x3198], R52 ;  /* 0x0031983405009388 */ /* 0x0001e20000008a00 */
[----:B------:R-:W-:Y:S02]  /*7070*/  FFMA.FTZ R48, R91, R48, R141 ;  /* 0x000000305b307223 */ /* 0x000fe4000001008d */
[----:B------:R-:W-:-:S02]  /*7080*/  FFMA.FTZ R54, R54, R49, R131 ;  /* 0x0000003136367223 */ /* 0x000fc40000010083 */
[----:B------:R-:W-:Y:S02]  /*7090*/  FFMA.FTZ R24, R49, R81, R24 ;  /* 0x0000005131187223 */ /* 0x000fe40000010018 */
[----:B------:R-:W-:Y:S02]  /*70a0*/  FADD.FTZ R21, R48, R21 ;  /* 0x0000001530157221 */ /* 0x000fe40000010000 */
[----:B------:R-:W-:Y:S01]  /*70b0*/  FADD.FTZ R23, R54, R23 ;  /* 0x0000001736177221 */ /* 0x000fe20000010000 */
[----:B------:R-:W-:Y:S06]  /*70c0*/  BAR.SYNC.DEFER_BLOCKING 0x0 ;  /* 0x0000000000007b1d */ /* 0x000fec0000010000 */
[----:B------:R-:W-:Y:S05]  /*70d0*/  @P2 BRA `(.L_x_1964) ;  /* 0x0000012000002947 */ /* 0x000fea0003800000 */
[----:B0-----:R-:W-:Y:S01]  /*70e0*/  ULDC UR30, c[0x0][0x174] ;  /* 0x00005d00001e7ab9 */ /* 0x001fe20000000800 */
[----:B-1----:R-:W0:Y:S01]  /*70f0*/  LDS.128 R48, [0x31a0] ;  /* 0x0031a000ff307984 */ /* 0x002e220000000c00 */
        /* <DEDUP_REMOVED lines=16> */
.L_x_1964:
[----:B0-----:R-:W-:Y:S05]  /*7200*/  BSYNC B0 ;  /* 0x0000000000007941 */ /* 0x001fea0003800000 */
.L_x_1963:
[----:B------:R-:W-:Y:S02]  /*7210*/  UIADD3 UR7, UR7, 0x1, URZ ;  /* 0x0000000107077890 */ /* 0x000fe4000fffe03f */
[----:B------:R-:W-:Y:S02]  /*7220*/  ULDC UR30, c[0x0][0x16c] ;  /* 0x00005b00001e7ab9 */ /* 0x000fe40000000800 */
[----:B------:R-:W-:Y:S02]  /*7230*/  UISETP.GE.AND UP0, UPT, UR7, UR30, UPT ;  /* 0x0000001e0700728c */ /* 0x000fe4000bf06270 */
[----:B------:R-:W-:-:S04]  /*7240*/  UIADD3 UR8, UP1, UR8, 0x1, URZ ;  /* 0x0000000108087890 */ /* 0x000fc8000ff3e03f */
[----:B------:R-:W-:Y:S01]  /*7250*/  PLOP3.LUT P0, PT, PT, PT, UP0, 0x80, 0x0 ;  /* 0x000000000000781c */ /* 0x000fe20003f0f008 */
[----:B------:R-:W-:-:S12]  /*7260*/  UIADD3.X UR9, URZ, UR9, URZ, UP1, !UPT ;  /* 0x000000093f097290 */ /* 0x000fd80008ffe43f */
[----:B-1-3--:R-:W-:Y:S01]  /*7270*/  @P0 CALL.REL.NOINC `(.L_x_1917) ;  /* 0x0000001000000944 */ /* 0x00afe20003c00000 */
[----:B------:R-:W-:Y:S05]  /*7280*/  BRA `(.L_x_1965) ;  /* 0xffffc4b000007947 */ /* 0x000fea000383ffff */
.L_x_1917:
[----:B------:R-:W-:Y:S01]  /*7290*/  BAR.SYNC.DEFER_BLOCKING 0x0 ;  /* 0x0000000000007b1d */ /* 0x000fe20000010000 */
[----:B------:R-:W-:Y:S02]  /*72a0*/  F2FP.PACK_AB R31, R31, R30 ;  /* 0x0000001e1f1f723e */ /* 0x000fe400000000ff */
[----:B------:R-:W-:Y:S01]  /*72b0*/  F2FP.PACK_AB R39, R39, R38 ;  /* 0x000000262727723e */ /* 0x000fe200000000ff */
[----:B------:R-:W-:Y:S02]  /*72c0*/  UIADD3 UR7, UR19, -0x1, URZ ;  /* 0xffffffff13077890 */ /* 0x000fe4000fffe03f */
[----:B------:R-:W-:Y:S02]  /*72d0*/  ULDC.64 UR32, c[0x0][0x2d8] ;  /* 0x0000b60000207ab9 */ /* 0x000fe40000000a00 */
[----:B------:R-:W-:Y:S01]  /*72e0*/  ULDC.64 UR40, c[0x0][0x330] ;  /* 0x0000cc0000287ab9 */ /* 0x000fe20000000a00 */
[----:B------:R-:W2:Y:S04]  /*72f0*/  LDG.E.128 R40, [R124.64] ;  /* 0x0000001c7c287981 */ /* 0x000ea8000c1e1d00 */
[----:B------:R-:W3:Y:S01]  /*7300*/  LDG.E.128 R44, [R124.64+0x200] ;  /* 0x0002001c7c2c7981 */ /* 0x000ee2000c1e1d00 */
[----:B------:R-:W-:Y:S01]  /*7310*/  F2FP.PACK_AB R30, R29, R28 ;  /* 0x0000001c1d1e723e */ /* 0x000fe200000000ff */
[----:B------:R-:W-:Y:S01]  /*7320*/  USHF.L.U32 UR8, UR7, 0xb, URZ ;  /* 0x0000000b07087899 */ /* 0x000fe2000800063f */
[----:B------:R-:W-:Y:S01]  /*7330*/  F2FP.PACK_AB R28, R25, R24 ;  /* 0x00000018191c723e */ /* 0x000fe200000000ff */
[----:B------:R-:W-:Y:S01]  /*7340*/  UIMAD UR30, UR35, UR32, URZ ;  /* 0x00000020231e72a4 */ /* 0x000fe2000f8e023f */
[----:B------:R-:W-:Y:S01]  /*7350*/  SHF.L.U32 R24, R4, 0x1, RZ ;  /* 0x0000000104187819 */ /* 0x000fe200000006ff */
[----:B------:R-:W-:Y:S01]  /*7360*/  USHF.R.S32.HI UR9, URZ, 0x1f, UR8 ;  /* 0x0000001f3f097899 */ /* 0x000fe20008011408 */
[----:B------:R-:W-:Y:S01]  /*7370*/  F2FP.PACK_AB R38, R37, R36 ;  /* 0x000000242526723e */ /* 0x000fe200000000ff */
[----:B------:R-:W-:Y:S01]  /*7380*/  UIMAD UR36, UR34, UR33, UR30 ;  /* 0x00000021222472a4 */ /* 0x000fe2000f8e021e */
[----:B------:R-:W-:Y:S01]  /*7390*/  LOP3.LUT R24, R24, 0xffffffc0, RZ, 0xc0, !PT ;  /* 0xffffffc018187812 */ /* 0x000fe200078ec0ff */
[----:B------:R-:W-:Y:S01]  /*73a0*/  UIMAD.WIDE.U32 UR32, UR34, UR32, UR8 ;  /* 0x00000020222072a5 */ /* 0x000fe2000f8e0008 */
[----:B------:R-:W-:Y:S01]  /*73b0*/  F2FP.PACK_AB R29, R27, R26 ;  /* 0x0000001a1b1d723e */ /* 0x000fe200000000ff */
[----:B------:R-:W-:Y:S01]  /*73c0*/  ULDC.64 UR30, c[0x0][0x2e0] ;  /* 0x0000b800001e7ab9 */ /* 0x000fe20000000a00 */
[----:B------:R-:W-:Y:S01]  /*73d0*/  F2FP.PACK_AB R37, R35, R34 ;  /* 0x000000222325723e */ /* 0x000fe200000000ff */
[----:B------:R-:W-:Y:S01]  /*73e0*/  UIMAD UR38, UR17, UR30, URZ ;  /* 0x0000001e112672a4 */ /* 0x000fe2000f8e023f */
[----:B------:R-:W-:Y:S01]  /*73f0*/  F2FP.PACK_AB R36, R33, R32 ;  /* 0x000000202124723e */ /* 0x000fe200000000ff */
        /* <DEDUP_REMOVED lines=70> */
[----:B------:R-:W-:Y:S02]  /*7860*/  FADD.FTZ R2, R23, R2 ;  /* 0x0000000217027221 */ /* 0x000fe40000010000 */
[----:B-1----:R-:W-:-:S03]  /*7870*/  @!P4 FADD.FTZ R47, R47, 1 ;  /* 0x3f8000002f2fc421 */ /* 0x002fc60000010000 */
[----:B------:R1:W2:Y:S08]  /*7880*/  @!P0 MUFU.RCP R53, R46 ;  /* 0x0000002e00358308 */ /* 0x0002b00000001000 */
[----:B------:R3:W4:Y:S01]  /*7890*/  @!P4 MUFU.RCP R50, R47 ;  /* 0x0000002f0032c308 */ /* 0x0007220000001000 */
[----:B-1----:R-:W-:Y:S01]  /*78a0*/  HADD2.F32 R46, -RZ, R40.H1_H1 ;  /* 0x30000028ff2e7230 */ /* 0x002fe20000004100 */
[----:B------:R-:W-:-:S02]  /*78b0*/  @!P3 FMUL.FTZ R40, R49, -1.4426950216293334961 ;  /* 0xbfb8aa3b3128b820 */ /* 0x000fc40000410000 */
[----:B------:R-:W-:Y:S02]  /*78c0*/  FADD.FTZ R49, R45, UR5 ;  /* 0x000000052d317e21 */ /* 0x000fe40008010000 */
[----:B------:R-:W-:Y:S02]  /*78d0*/  @!P2 FMUL.FTZ R45, R51, -1.4426950216293334961 ;  /* 0xbfb8aa3b332da820 */ /* 0x000fe40000410000 */
[----:B------:R-:W1:Y:S01]  /*78e0*/  @!P5 MUFU.EX2 R44, R44 ;  /* 0x0000002c002cd308 */ /* 0x000e620000000800 */
[----:B---3--:R-:W-:Y:S02]  /*78f0*/  FADD.FTZ R47, R46, UR5 ;  /* 0x000000052e2f7e21 */ /* 0x008fe40008010000 */
[----:B------:R-:W-:Y:S02]  /*7900*/  @!P1 FMUL.FTZ R46, R52, -1.4426950216293334961 ;  /* 0xbfb8aa3b342e9820 */ /* 0x000fe40000410000 */
[----:B0-----:R-:W-:Y:S02]  /*7910*/  @!P6 FADD.FTZ R48, R48, 1 ;  /* 0x3f8000003030e421 */ /* 0x001fe40000010000 */
[----:B--2---:R-:W-:Y:S01]  /*7920*/  @!P0 FMUL.FTZ R22, R22, R53 ;  /* 0x0000003516168220 */ /* 0x004fe20000410000 */
[----:B------:R-:W0:Y:S01]  /*7930*/  @!P2 MUFU.EX2 R45, R45 ;  /* 0x0000002d002da308 */ /* 0x000e220000000800 */
[----:B----4-:R-:W-:Y:S01]  /*7940*/  @!P4 FMUL.FTZ R19, R19, R50 ;  /* 0x000000321313c220 */ /* 0x010fe20000410000 */
[----:B------:R-:W-:Y:S01]  /*7950*/  FSETP.GTU.FTZ.AND P4, PT, R49, 20, PT ;  /* 0x41a000003100780b */ /* 0x000fe20003f9c000 */
[----:B------:R-:W-:Y:S01]  /*7960*/  FADD.FTZ R50, R41, UR5 ;  /* 0x0000000529327e21 */ /* 0x000fe20008010000 */
[--C-:B------:R-:W-:Y:S01]  /*7970*/  HADD2.F32 R41, -RZ, R42.reuse.H0_H0 ;  /* 0x2000002aff297230 */ /* 0x100fe20000004100 */
[----:B------:R-:W-:Y:S01]  /*7980*/  FSETP.GTU.FTZ.AND P0, PT, R47, 20, PT ;  /* 0x41a000002f00780b */ /* 0x000fe20003f1c000 */
[----:B------:R-:W-:-:S02]  /*7990*/  HADD2.F32 R42, -RZ, R42.H1_H1 ;  /* 0x3000002aff2a7230 */ /* 0x000fc40000004100 */
[----:B------:R-:W2:Y:S01]  /*79a0*/  @!P1 MUFU.EX2 R46, R46 ;  /* 0x0000002e002e9308 */ /* 0x000ea20000000800 */
[----:B-1----:R-:W-:Y:S02]  /*79b0*/  @!P5 FADD.FTZ R44, R44, 1 ;  /* 0x3f8000002c2cd421 */ /* 0x002fe40000010000 */
[----:B------:R-:W-:Y:S02]  /*79c0*/  FADD.FTZ R41, R41, UR5 ;  /* 0x0000000529297e21 */ /* 0x000fe40008010000 */
[----:B------:R-:W-:Y:S02]  /*79d0*/  FADD.FTZ R42, R42, UR5 ;  /* 0x000000052a2a7e21 */ /* 0x000fe40008010000 */
[----:B------:R-:W-:Y:S01]  /*79e0*/  @!P4 FMUL.FTZ R49, R49, -1.4426950216293334961 ;  /* 0xbfb8aa3b3131c820 */ /* 0x000fe20000410000 */
[----:B------:R-:W1:Y:S01]  /*79f0*/  @!P6 MUFU.RCP R51, R48 ;  /* 0x000000300033e308 */ /* 0x000e620000001000 */
[----:B0-----:R-:W-:Y:S02]  /*7a00*/  @!P2 FADD.FTZ R45, R45, 1 ;  /* 0x3f8000002d2da421 */ /* 0x001fe40000010000 */
[----:B------:R-:W-:-:S05]  /*7a10*/  @!P0 FMUL.FTZ R47, R47, -1.4426950216293334961 ;  /* 0xbfb8aa3b2f2f8820 */ /* 0x000fca0000410000 */
[----:B------:R-:W0:Y:S01]  /*7a20*/  @!P3 MUFU.EX2 R40, R40 ;  /* 0x000000280028b308 */ /* 0x000e220000000800 */
[----:B--2---:R-:W-:-:S07]  /*7a30*/  @!P1 FADD.FTZ R46, R46, 1 ;  /* 0x3f8000002e2e9421 */ /* 0x004fce0000010000 */
[----:B------:R-:W2:Y:S01]  /*7a40*/  @!P5 MUFU.RCP R44, R44 ;  /* 0x0000002c002cd308 */ /* 0x000ea20000001000 */
[----:B-1----:R-:W-:Y:S01]  /*7a50*/  @!P6 FMUL.FTZ R20, R20, R51 ;  /* 0x000000331414e220 */ /* 0x002fe20000410000 */
[----:B------:R-:W-:-:S06]  /*7a60*/  FSETP.GTU.FTZ.AND P6, PT, R50, 20, PT ;  /* 0x41a000003200780b */ /* 0x000fcc0003fdc000 */
[----:B------:R-:W1:Y:S01]  /*7a70*/  @!P2 MUFU.RCP R48, R45 ;  /* 0x0000002d0030a308 */ /* 0x000e620000001000 */
[----:B0-----:R-:W-:-:S07]  /*7a80*/  @!P3 FADD.FTZ R40, R40, 1 ;  /* 0x3f8000002828b421 */ /* 0x001fce0000010000 */
[----:B------:R-:W0:Y:S01]  /*7a90*/  @!P1 MUFU.RCP R51, R46 ;  /* 0x0000002e00339308 */ /* 0x000e220000001000 */
[----:B--2---:R-:W-:Y:S01]  /*7aa0*/  @!P5 FMUL.FTZ R17, R17, R44 ;  /* 0x0000002c1111d220 */ /* 0x004fe20000410000 */
[----:B------:R-:W-:-:S06]  /*7ab0*/  FSETP.GTU.FTZ.AND P5, PT, R41, 20, PT ;  /* 0x41a000002900780b */ /* 0x000fcc0003fbc000 */
[----:B------:R2:W3:Y:S01]  /*7ac0*/  @!P3 MUFU.RCP R53, R40 ;  /* 0x000000280035b308 */ /* 0x0004e20000001000 */
[----:B-1----:R-:W-:-:S06]  /*7ad0*/  @!P2 FMUL.FTZ R15, R15, R48 ;  /* 0x000000300f0fa220 */ /* 0x002fcc0000410000 */
[----:B------:R-:W-:Y:S01]  /*7ae0*/  @!P5 FMUL.FTZ R41, R41, -1.4426950216293334961 ;  /* 0xbfb8aa3b2929d820 */ /* 0x000fe20000410000 */
[----:B------:R-:W1:Y:S01]  /*7af0*/  @!P4 MUFU.EX2 R49, R49 ;  /* 0x000000310031c308 */ /* 0x000e620000000800 */
[--C-:B--2---:R-:W-:Y:S01]  /*7b00*/  HADD2.F32 R40, -RZ, R43.reuse.H0_H0 ;  /* 0x2000002bff287230 */ /* 0x104fe20000004100 */
[----:B0-----:R-:W-:Y:S01]  /*7b10*/  @!P1 FMUL.FTZ R16, R16, R51 ;  /* 0x0000003310109220 */ /* 0x001fe20000410000 */
[----:B------:R-:W-:-:S03]  /*7b20*/  HADD2.F32 R43, -RZ, R43.H1_H1 ;  /* 0x3000002bff2b7230 */ /* 0x000fc60000004100 */
[----:B------:R-:W-:Y:S02]  /*7b30*/  FADD.FTZ R44, R40, UR5 ;  /* 0x00000005282c7e21 */ /* 0x000fe40008010000 */
[----:B------:R-:W-:Y:S01]  /*7b40*/  FADD.FTZ R45, R43, UR5 ;  /* 0x000000052b2d7e21 */ /* 0x000fe20008010000 */
[----:B------:R-:W0:Y:S01]  /*7b50*/  @!P5 MUFU.EX2 R41, R41 ;  /* 0x000000290029d308 */ /* 0x000e220000000800 */
[----:B---3--:R-:W-:Y:S01]  /*7b60*/  @!P3 FMUL.FTZ R18, R18, R53 ;  /* 0x000000351212b220 */ /* 0x008fe20000410000 */
[----:B------:R-:W-:Y:S01]  /*7b70*/  FSETP.GTU.FTZ.AND P2, PT, R44, 20, PT ;  /* 0x41a000002c00780b */ /* 0x000fe20003f5c000 */
[----:B------:R-:W-:Y:S01]  /*7b80*/  @!P6 FMUL.FTZ R40, R50, -1.4426950216293334961 ;  /* 0xbfb8aa3b3228e820 */ /* 0x000fe20000410000 */
[----:B------:R-:W-:Y:S02]  /*7b90*/  FSETP.GTU.FTZ.AND P1, PT, R45, 20, PT ;  /* 0x41a000002d00780b */ /* 0x000fe40003f3c000 */
[----:B------:R-:W-:Y:S01]  /*7ba0*/  FSETP.GTU.FTZ.AND P3, PT, R42, 20, PT ;  /* 0x41a000002a00780b */ /* 0x000fe20003f7c000 */
[----:B-1----:R-:W-:Y:S01]  /*7bb0*/  @!P4 FADD.FTZ R49, R49, 1 ;  /* 0x3f8000003131c421 */ /* 0x002fe20000010000 */
[----:B------:R-:W1:Y:S07]  /*7bc0*/  @!P0 MUFU.EX2 R47, R47 ;  /* 0x0000002f002f8308 */ /* 0x000e6e0000000800 */
[----:B------:R-:W-:Y:S01]  /*7bd0*/  @!P2 FMUL.FTZ R43, R44, -1.4426950216293334961 ;  /* 0xbfb8aa3b2c2ba820 */ /* 0x000fe20000410000 */
[----:B------:R-:W2:Y:S01]  /*7be0*/  @!P6 MUFU.EX2 R40, R40 ;  /* 0x000000280028e308 */ /* 0x000ea20000000800 */
[----:B------:R-:W-:Y:S01]  /*7bf0*/  @!P1 FMUL.FTZ R44, R45, -1.4426950216293334961 ;  /* 0xbfb8aa3b2d2c9820 */ /* 0x000fe20000410000 */
[----:B------:R-:W-:Y:S01]  /*7c00*/  LEA R45, R3, R24, 0x1 ;  /* 0x00000018032d7211 */ /* 0x000fe200078e08ff */
[----:B------:R-:W-:-:S02]  /*7c10*/  @!P3 FMUL.FTZ R42, R42, -1.4426950216293334961 ;  /* 0xbfb8aa3b2a2ab820 */ /* 0x000fc40000410000 */
[----:B0-----:R-:W-:Y:S02]  /*7c20*/  @!P5 FADD.FTZ R41, R41, 1 ;  /* 0x3f8000002929d421 */ /* 0x001fe40000010000 */
[----:B------:R0:W-:Y:S01]  /*7c30*/  STS.128 [R45.X16], R28 ;  /* 0x0000001c2d007388 */ /* 0x0001e2000000cc00 */
[----:B------:R-:W3:Y:S01]  /*7c40*/  @!P2 MUFU.EX2 R43, R43 ;  /* 0x0000002b002ba308 */ /* 0x000ee20000000800 */
[----:B-1----:R-:W-:Y:S02]  /*7c50*/  @!P0 FADD.FTZ R47, R47, 1 ;  /* 0x3f8000002f2f8421 */ /* 0x002fe40000010000 */
[----:B------:R1:W-:Y:S01]  /*7c60*/  STS.128 [R45.X16+0x10], R36 ;  /* 0x000010242d007388 */ /* 0x0003e2000000cc00 */
[----:B------:R-:W-:-:S06]  /*7c70*/  NOP ;  /* 0x0000000000007918 */ /* 0x000fcc0000000000 */
[----:B------:R-:W4:Y:S01]  /*7c80*/  LDS.128 R32, [R8.X16] ;  /* 0x0000000008207984 */ /* 0x000f22000000cc00 */
[----:B------:R-:W5:Y:S01]  /*7c90*/  @!P3 MUFU.EX2 R42, R42 ;  /* 0x0000002a002ab308 */ /* 0x000f620000000800 */
[----:B--2---:R-:W-:Y:S02]  /*7ca0*/  @!P6 FADD.FTZ R40, R40, 1 ;  /* 0x3f8000002828e421 */ /* 0x004fe40000010000 */
[----:B------:R-:W2:Y:S01]  /*7cb0*/  LDS.128 R24, [R8.X16+0x200] ;  /* 0x0002000008187984 */ /* 0x000ea2000000cc00 */
[----:B0-----:R-:W-:Y:S01]  /*7cc0*/  MOV R28, UR31 ;  /* 0x0000001f001c7c02 */ /* 0x001fe20008000f00 */
[----:B---3--:R-:W-:Y:S01]  /*7cd0*/  @!P2 FADD.FTZ R43, R43, 1 ;  /* 0x3f8000002b2ba421 */ /* 0x008fe20000010000 */
[----:B------:R-:W-:Y:S01]  /*7ce0*/  MOV R29, UR30 ;  /* 0x0000001e001d7c02 */ /* 0x000fe20008000f00 */
[----:B------:R-:W-:Y:S01]  /*7cf0*/  UIMAD UR30, UR35, UR32, URZ ;  /* 0x00000020231e72a4 */ /* 0x000fe2000f8e023f */
[----:B------:R-:W0:Y:S01]  /*7d00*/  @!P1 MUFU.EX2 R44, R44 ;  /* 0x0000002c002c9308 */ /* 0x000e220000000800 */
[----:B-1----:R-:W-:Y:S01]  /*7d10*/  F2FP.PACK_AB R36, R21, R23 ;  /* 0x000000171524723e */ /* 0x002fe200000000ff */
[----:B------:R-:W-:Y:S01]  /*7d20*/  FADD.FTZ R21, R2, R21 ;  /* 0x0000001502157221 */ /* 0x000fe20000010000 */
[----:B------:R-:W-:Y:S01]  /*7d30*/  F2FP.PACK_AB R39, R15, R18 ;  /* 0x000000120f27723e */ /* 0x000fe200000000ff */
[----:B------:R-:W-:Y:S01]  /*7d40*/  IMAD.WIDE R28, R6, 0x10, R28 ;  /* 0x00000010061c7825 */ /* 0x000fe200078e021c */
[----:B------:R-:W-:Y:S01]  /*7d50*/  F2FP.PACK_AB R38, R17, R20 ;  /* 0x000000141126723e */ /* 0x000fe200000000ff */
[----:B------:R-:W-:Y:S01]  /*7d60*/  UIMAD UR30, UR34, UR33, UR30 ;  /* 0x00000021221e72a4 */ /* 0x000fe2000f8e021e */
[----:B------:R-:W-:Y:S01]  /*7d70*/  F2FP.PACK_AB R37, R19, R22 ;  /* 0x000000161325723e */ /* 0x000fe200000000ff */
[----:B-----5:R-:W-:Y:S01]  /*7d80*/  @!P3 FADD.FTZ R42, R42, 1 ;  /* 0x3f8000002a2ab421 */ /* 0x020fe20000010000 */
[----:B------:R-:W1:Y:S01]  /*7d90*/  @!P0 MUFU.RCP R46, R47 ;  /* 0x0000002f002e8308 */ /* 0x000e620000001000 */
[----:B------:R-:W-:Y:S01]  /*7da0*/  FADD.FTZ R22, R21, R22 ;  /* 0x0000001615167221 */ /* 0x000fe20000010000 */
[----:B------:R-:W-:-:S02]  /*7db0*/  ULDC.64 UR32, c[0x0][0x300] ;  /* 0x0000c00000207ab9 */ /* 0x000fc40000000a00 */
[----:B------:R-:W-:Y:S01]  /*7dc0*/  UIADD3 UR9, UR9, UR30, URZ ;  /* 0x0000001e09097290 */ /* 0x000fe2000fffe03f */
[----:B------:R-:W-:Y:S01]  /*7dd0*/  FADD.FTZ R19, R22, R19 ;  /* 0x0000001316137221 */ /* 0x000fe20000010000 */
[----:B------:R-:W-:Y:S01]  /*7de0*/  UIMAD UR30, UR17, UR32, URZ ;  /* 0x00000020111e72a4 */ /* 0x000fe2000f8e023f */
[----:B0-----:R-:W-:Y:S01]  /*7df0*/  @!P1 FADD.FTZ R44, R44, 1 ;  /* 0x3f8000002c2c9421 */ /* 0x001fe20000010000 */
[----:B------:R-:W0:Y:S01]  /*7e00*/  @!P4 MUFU.RCP R49, R49 ;  /* 0x000000310031c308 */ /* 0x000e220000001000 */
[----:B------:R-:W-:Y:S01]  /*7e10*/  UIMAD.WIDE.U32 UR8, UR16, UR32, UR8 ;  /* 0x00000020100872a5 */ /* 0x000fe2000f8e0008 */
[----:B------:R-:W-:Y:S01]  /*7e20*/  FADD.FTZ R20, R19, R20 ;  /* 0x0000001413147221 */ /* 0x000fe20000010000 */
[----:B------:R-:W-:-:S03]  /*7e30*/  UIMAD UR30, UR16, UR33, UR30 ;  /* 0x00000021101e72a4 */ /* 0x000fc6000f8e021e */
[----:B------:R-:W-:Y:S01]  /*7e40*/  ULDC.64 UR32, c[0x0][0x340] ;  /* 0x0000d00000207ab9 */ /* 0x000fe20000000a00 */
[----:B------:R-:W-:Y:S01]  /*7e50*/  FADD.FTZ R17, R20, R17 ;  /* 0x0000001114117221 */ /* 0x000fe20000010000 */
[----:B------:R-:W3:Y:S01]  /*7e60*/  @!P6 MUFU.RCP R40, R40 ;  /* 0x000000280028e308 */ /* 0x000ee20000001000 */
[----:B-1----:R-:W-:Y:S01]  /*7e70*/  @!P0 FMUL.FTZ R13, R13, R46 ;  /* 0x0000002e0d0d8220 */ /* 0x002fe20000410000 */
[----:B------:R-:W-:Y:S01]  /*7e80*/  UIADD3 UR30, UR9, UR30, URZ ;  /* 0x0000001e091e7290 */ /* 0x000fe2000fffe03f */
[----:B------:R-:W-:Y:S01]  /*7e90*/  FADD.FTZ R18, R17, R18 ;  /* 0x0000001211127221 */ /* 0x000fe20000010000 */
[----:B------:R-:W-:Y:S01]  /*7ea0*/  ULEA UR9, UP0, UR8, UR32, 0x1 ;  /* 0x0000002008097291 */ /* 0x000fe2000f80083f */
[----:B----4-:R-:W-:Y:S02]  /*7eb0*/  STG.E.128 [R28.64], R32 ;  /* 0x000000201c007986 */ /* 0x010fe4000c101d1c */
[----:B------:R-:W-:Y:S01]  /*7ec0*/  FADD.FTZ R15, R18, R15 ;  /* 0x0000000f120f7221 */ /* 0x000fe20000010000 */
[----:B------:R-:W1:Y:S01]  /*7ed0*/  @!P5 MUFU.RCP R41, R41 ;  /* 0x000000290029d308 */ /* 0x000e620000001000 */
[----:B0-----:R-:W-:Y:S01]  /*7ee0*/  @!P4 FMUL.FTZ R14, R14, R49 ;  /* 0x000000310e0ec220 */ /* 0x001fe20000410000 */
[----:B--2---:R-:W-:Y:S01]  /*7ef0*/  STG.E.128 [R28.64+0x200], R24 ;  /* 0x000200181c007986 */ /* 0x004fe2000c101d1c */
[----:B------:R-:W-:Y:S01]  /*7f00*/  ULEA.HI.X UR8, UR8, UR33, UR30, 0x1, UP0 ;  /* 0x0000002108087291 */ /* 0x000fe200080f0c1e */
[----:B------:R-:W-:Y:S01]  /*7f10*/  MOV R18, UR9 ;  /* 0x0000000900127c02 */ /* 0x000fe20008000f00 */
[----:B------:R-:W-:Y:S01]  /*7f20*/  FADD.FTZ R2, R15, R16 ;  /* 0x000000100f027221 */ /* 0x000fe20000010000 */
[----:B------:R-:W-:Y:S01]  /*7f30*/  BAR.SYNC.DEFER_BLOCKING 0x0 ;  /* 0x0000000000007b1d */ /* 0x000fe20000010000 */
[----:B------:R-:W-:Y:S01]  /*7f40*/  UISETP.GT.AND UP0, UPT, UR19, 0x1, UPT ;  /* 0x000000011300788c */ /* 0x000fe2000bf04270 */
[----:B---3--:R-:W-:Y:S01]  /*7f50*/  @!P6 FMUL.FTZ R11, R11, R40 ;  /* 0x000000280b0be220 */ /* 0x008fe20000410000 */
[----:B------:R-:W-:Y:S01]  /*7f60*/  F2FP.PACK_AB R40, R13, R16 ;  /* 0x000000100d28723e */ /* 0x000fe200000000ff */
[----:B------:R-:W-:Y:S01]  /*7f70*/  FADD.FTZ R13, R2, R13 ;  /* 0x0000000d020d7221 */ /* 0x000fe20000010000 */
[----:B------:R-:W-:Y:S01]  /*7f80*/  MOV R19, UR8 ;  /* 0x0000000800137c02 */ /* 0x000fe20008000f00 */
[----:B------:R-:W0:Y:S01]  /*7f90*/  @!P3 MUFU.RCP R42, R42 ;  /* 0x0000002a002ab308 */ /* 0x000e220000001000 */
[----:B------:R-:W-:Y:S01]  /*7fa0*/  PLOP3.LUT P0, PT, PT, PT, UP0, 0x80, 0x0 ;  /* 0x000000000000781c */ /* 0x000fe20003f0f008 */
[----:B------:R-:W-:Y:S01]  /*7fb0*/  UMOV UR19, UR7 ;  /* 0x0000000700137c82 */ /* 0x000fe20008000000 */
[----:B-1----:R-:W-:Y:S01]  /*7fc0*/  @!P5 FMUL.FTZ R12, R12, R41 ;  /* 0x000000290c0cd220 */ /* 0x002fe20000410000 */
[----:B------:R-:W-:Y:S01]  /*7fd0*/  F2FP.PACK_AB R41, R11, R14 ;  /* 0x0000000e0b29723e */ /* 0x000fe200000000ff */
[----:B------:R-:W-:-:S03]  /*7fe0*/  IMAD.WIDE R16, R6, 0x10, R18 ;  /* 0x0000001006107825 */ /* 0x000fc600078e0212 */
[----:B------:R-:W1:Y:S01]  /*7ff0*/  @!P2 MUFU.RCP R43, R43 ;  /* 0x0000002b002ba308 */ /* 0x000e620000001000 */
[----:B------:R-:W-:-:S04]  /*8000*/  FADD.FTZ R14, R13, R14 ;  /* 0x0000000e0d0e7221 */ /* 0x000fc80000010000 */
[----:B------:R-:W-:-:S03]  /*8010*/  FADD.FTZ R11, R14, R11 ;  /* 0x0000000b0e0b7221 */ /* 0x000fc60000010000 */
[----:B------:R-:W2:Y:S01]  /*8020*/  @!P1 MUFU.RCP R44, R44 ;  /* 0x0000002c002c9308 */ /* 0x000ea20000001000 */
[----:B0-----:R-:W-:Y:S01]  /*8030*/  @!P3 FMUL.FTZ R9, R9, R42 ;  /* 0x0000002a0909b220 */ /* 0x001fe20000410000 */
[----:B------:R-:W-:Y:S04]  /*8040*/  STS.128 [R45.X16], R36 ;  /* 0x000000242d007388 */ /* 0x000fe8000000cc00 */
[----:B------:R-:W-:Y:S01]  /*8050*/  F2FP.PACK_AB R42, R9, R12 ;  /* 0x0000000c092a723e */ /* 0x000fe200000000ff */
[----:B------:R-:W-:Y:S02]  /*8060*/  FADD.FTZ R12, R11, R12 ;  /* 0x0000000c0b0c7221 */ /* 0x000fe40000010000 */
[----:B-1----:R-:W-:Y:S02]  /*8070*/  @!P2 FMUL.FTZ R10, R10, R43 ;  /* 0x0000002b0a0aa220 */ /* 0x002fe40000410000 */
[----:B------:R-:W-:-:S04]  /*8080*/  FADD.FTZ R9, R12, R9 ;  /* 0x000000090c097221 */ /* 0x000fc80000010000 */
[----:B------:R-:W-:Y:S02]  /*8090*/  FADD.FTZ R2, R9, R10 ;  /* 0x0000000a09027221 */ /* 0x000fe40000010000 */
[----:B--2---:R-:W-:-:S04]  /*80a0*/  @!P1 FMUL.FTZ R7, R7, R44 ;  /* 0x0000002c07079220 */ /* 0x004fc80000410000 */
[----:B------:R-:W-:Y:S01]  /*80b0*/  FADD.FTZ R2, R2, R7 ;  /* 0x0000000702027221 */ /* 0x000fe20000010000 */
[----:B------:R-:W-:-:S05]  /*80c0*/  F2FP.PACK_AB R43, R7, R10 ;  /* 0x0000000a072b723e */ /* 0x000fca00000000ff */
        /* <DEDUP_REMOVED lines=8> */
.L_x_1884:
        /* <DEDUP_REMOVED lines=34> */
.L_x_1968:
[----:B0-----:R-:W-:Y:S05]  /*8370*/  BSYNC B0 ;  /* 0x0000000000007941 */ /* 0x001fea0003800000 */
.L_x_1967:
        /* <DEDUP_REMOVED lines=33> */
.L_x_1970:
[----:B------:R-:W3:Y:S02]  /*8590*/  S2R R11, SR_TID.X ;  /* 0x00000000000b7919 */ /* 0x000ee40000002100 */
.L_x_1971:
[----:B0-----:R-:W-:Y:S05]  /*85a0*/  BSYNC B0 ;  /* 0x0000000000007941 */ /* 0x001fea0003800000 */
.L_x_1969:
        /* <DEDUP_REMOVED lines=12> */
.L_x_1972:
        /* <DEDUP_REMOVED lines=30> */
.L_x_1922:
[----:B------:R-:W-:Y:S01]  /*8850*/  HFMA2.MMA R145, -RZ, RZ, 0, 5.9604644775390625e-08 ;  /* 0x00000001ff917435 */ /* 0x000fe200000001ff */
[----:B------:R-:W-:Y:S02]  /*8860*/  MOV R144, R54 ;  /* 0x0000003600907202 */ /* 0x000fe40000000f00 */
[----:B------:R-:W-:Y:S02]  /*8870*/  MOV R55, RZ ;  /* 0x000000ff00377202 */ /* 0x000fe40000000f00 */
[----:B------:R-:W-:-:S02]  /*8880*/  MOV R146, 0xffffffff ;  /* 0xffffffff00927802 */ /* 0x000fc40000000f00 */
[----:B------:R-:W-:Y:S02]  /*8890*/  MOV R48, 0x88b0 ;  /* 0x000088b000307802 */ /* 0x000fe40000000f00 */
[----:B-1---5:R-:W-:Y:S05]  /*88a0*/  CALL.REL.NOINC `($__internal_80_$__cuda_sm70_shflsync_up) ;  /* 0x00000ee000007944 */ /* 0x022fea0003c00000 */
[----:B-1----:R-:W-:Y:S01]  /*88b0*/  MOV R53, R145 ;  /* 0x0000009100357202 */ /* 0x002fe20000000f00 */
[----:B0-----:R-:W-:Y:S05]  /*88c0*/  BRA `(.L_x_1973) ;  /* 0xffffbd5000007947 */ /* 0x001fea000383ffff */
.L_x_1923:
[----:B------:R-:W-:Y:S01]  /*88d0*/  HFMA2.MMA R145, -RZ, RZ, 0, 5.9604644775390625e-08 ;  /* 0x00000001ff917435 */ /* 0x000fe200000001ff */
[----:B------:R-:W-:Y:S02]  /*88e0*/  MOV R144, R51 ;  /* 0x0000003300907202 */ /* 0x000fe40000000f00 */
[----:B------:R-:W-:Y:S02]  /*88f0*/  MOV R55, RZ ;  /* 0x000000ff00377202 */ /* 0x000fe40000000f00 */
[----:B------:R-:W-:Y:S02]  /*8900*/  MOV R146, 0xffffffff ;  /* 0xffffffff00927802 */ /* 0x000fe40000000f00 */
[----:B------:R-:W-:Y:S02]  /*8910*/  MOV R48, 0x8930 ;  /* 0x0000893000307802 */ /* 0x000fe40000000f00 */
[----:B012--5:R-:W-:Y:S05]  /*8920*/  CALL.REL.NOINC `($__internal_80_$__cuda_sm70_shflsync_up) ;  /* 0x00000e6000007944 */ /* 0x027fea0003c00000 */
        /* <DEDUP_REMOVED lines=10> */
[----:B------:R-:W-:Y:S05]  /*89d0*/  CALL.REL.NOINC `($__internal_80_$__cuda_sm70_shflsync_up) ;  /* 0x00000db000007944 */ /* 0x000fea0003c00000 */
[----:B-1----:R-:W-:Y:S01]  /*89e0*/  MOV R50, R145 ;  /* 0x0000009100327202 */ /* 0x002fe20000000f00 */
[----:B------:R-:W-:Y:S01]  /*89f0*/  HFMA2.MMA R145, -RZ, RZ, 0, 1.1920928955078125e-07 ;  /* 0x00000002ff917435 */ /* 0x000fe200000001ff */
[----:B0-----:R-:W-:-:S02]  /*8a00*/  MOV R144, R52 ;  /* 0x0000003400907202 */ /* 0x001fc40000000f00 */
[----:B------:R-:W-:Y:S02]  /*8a10*/  MOV R55, RZ ;  /* 0x000000ff00377202 */ /* 0x000fe40000000f00 */
[----:B------:R-:W-:Y:S02]  /*8a20*/  MOV R146, 0xffffffff ;  /* 0xffffffff00927802 */ /* 0x000fe40000000f00 */
[----:B------:R-:W-:Y:S02]  /*8a30*/  MOV R48, 0x8a50 ;  /* 0x00008a5000307802 */ /* 0x000fe40000000f00 */
[----:B------:R-:W-:Y:S05]  /*8a40*/  CALL.REL.NOINC `($__internal_80_$__cuda_sm70_shflsync_up) ;  /* 0x00000d4000007944 */ /* 0x000fea0003c00000 */
        /* <DEDUP_REMOVED lines=8> */
[----:B------:R-:W-:Y:S05]  /*8ad0*/  CALL.REL.NOINC `($__internal_80_$__cuda_sm70_shflsync_up) ;  /* 0x00000cb000007944 */ /* 0x000fea0003c00000 */
[----:B-1----:R-:W-:Y:S01]  /*8ae0*/  MOV R50, R145 ;  /* 0x0000009100327202 */ /* 0x002fe20000000f00 */
[----:B------:R-:W-:Y:S01]  /*8af0*/  HFMA2.MMA R145, -RZ, RZ, 0, 2.384185791015625e-07 ;  /* 0x00000004ff917435 */ /* 0x000fe200000001ff */
[----:B0-----:R-:W-:Y:S02]  /*8b00*/  MOV R144, R52 ;  /* 0x0000003400907202 */ /* 0x001fe40000000f00 */
[----:B------:R-:W-:Y:S02]  /*8b10*/  MOV R55, RZ ;  /* 0x000000ff00377202 */ /* 0x000fe40000000f00 */
[----:B------:R-:W-:Y:S02]  /*8b20*/  MOV R146, 0xffffffff ;  /* 0xffffffff00927802 */ /* 0x000fe40000000f00 */
[----:B------:R-:W-:Y:S02]  /*8b30*/  MOV R48, 0x8b50 ;  /* 0x00008b5000307802 */ /* 0x000fe40000000f00 */
[----:B------:R-:W-:Y:S05]  /*8b40*/  CALL.REL.NOINC `($__internal_80_$__cuda_sm70_shflsync_up) ;  /* 0x00000c4000007944 */ /* 0x000fea0003c00000 */
[----:B------:R-:W-:Y:S02]  /*8b50*/  ISETP.GE.AND P0, PT, R3, 0x4, PT ;  /* 0x000000040300780c */ /* 0x000fe40003f06270 */
[----:B0-----:R-:W-:-:S02]  /*8b60*/  MOV R55, RZ ;  /* 0x000000ff00377202 */ /* 0x001fc40000000f00 */
[----:B------:R-:W-:Y:S02]  /*8b70*/  MOV R146, 0xffffffff ;  /* 0xffffffff00927802 */ /* 0x000fe40000000f00 */
[----:B------:R-:W-:-:S07]  /*8b80*/  MOV R48, 0x8bf0 ;  /* 0x00008bf000307802 */ /* 0x000fce0000000f00 */
[----:B-1----:R-:W-:Y:S01]  /*8b90*/  @P0 FFMA.FTZ R52, R53, R145, R52 ;  /* 0x0000009135340223 */ /* 0x002fe20000010034 */
[----:B------:R-:W-:Y:S01]  /*8ba0*/  HFMA2.MMA R145, -RZ, RZ, 0, 4.76837158203125e-07 ;  /* 0x00000008ff917435 */ /* 0x000fe200000001ff */
[----:B------:R-:W-:-:S03]  /*8bb0*/  @P0 FMUL.FTZ R53, R50, R53 ;  /* 0x0000003532350220 */ /* 0x000fc60000410000 */
[----:B------:R-:W-:Y:S02]  /*8bc0*/  MOV R54, R52 ;  /* 0x0000003400367202 */ /* 0x000fe40000000f00 */
[----:B------:R-:W-:Y:S02]  /*8bd0*/  MOV R144, R53 ;  /* 0x0000003500907202 */ /* 0x000fe40000000f00 */
[----:B------:R-:W-:Y:S05]  /*8be0*/  CALL.REL.NOINC `($__internal_80_$__cuda_sm70_shflsync_up) ;  /* 0x00000ba000007944 */ /* 0x000fea0003c00000 */
[----:B-1----:R-:W-:Y:S01]  /*8bf0*/  MOV R50, R145 ;  /* 0x0000009100327202 */ /* 0x002fe20000000f00 */
[----:B------:R-:W-:Y:S01]  /*8c00*/  HFMA2.MMA R145, -RZ, RZ, 0, 4.76837158203125e-07 ;  /* 0x00000008ff917435 */ /* 0x000fe200000001ff */
[----:B0-----:R-:W-:Y:S02]  /*8c10*/  MOV R144, R54 ;  /* 0x0000003600907202 */ /* 0x001fe40000000f00 */
[----:B------:R-:W-:Y:S02]  /*8c20*/  MOV R55, RZ ;  /* 0x000000ff00377202 */ /* 0x000fe40000000f00 */
[----:B------:R-:W-:Y:S02]  /*8c30*/  MOV R146, 0xffffffff ;  /* 0xffffffff00927802 */ /* 0x000fe40000000f00 */
[----:B------:R-:W-:-:S02]  /*8c40*/  MOV R48, 0x8c60 ;  /* 0x00008c6000307802 */ /* 0x000fc40000000f00 */
[----:B------:R-:W-:Y:S05]  /*8c50*/  CALL.REL.NOINC `($__internal_80_$__cuda_sm70_shflsync_up) ;  /* 0x00000b3000007944 */ /* 0x000fea0003c00000 */
        /* <DEDUP_REMOVED lines=10> */
[----:B------:R-:W-:Y:S05]  /*8d00*/  CALL.REL.NOINC `($__internal_80_$__cuda_sm70_shflsync_up) ;  /* 0x00000a8000007944 */ /* 0x000fea0003c00000 */
[----:B-1----:R-:W-:Y:S01]  /*8d10*/  MOV R53, R145 ;  /* 0x0000009100357202 */ /* 0x002fe20000000f00 */
[----:B------:R-:W-:Y:S01]  /*8d20*/  HFMA2.MMA R145, -RZ, RZ, 0, 9.5367431640625e-07 ;  /* 0x00000010ff917435 */ /* 0x000fe200000001ff */
[----:B0-----:R-:W-:Y:S02]  /*8d30*/  MOV R144, R54 ;  /* 0x0000003600907202 */ /* 0x001fe40000000f00 */
[----:B------:R-:W-:Y:S02]  /*8d40*/  MOV R55, RZ ;  /* 0x000000ff00377202 */ /* 0x000fe40000000f00 */
[----:B------:R-:W-:-:S02]  /*8d50*/  MOV R146, 0xffffffff ;  /* 0xffffffff00927802 */ /* 0x000fc40000000f00 */
[----:B------:R-:W-:Y:S02]  /*8d60*/  MOV R48, 0x8d80 ;  /* 0x00008d8000307802 */ /* 0x000fe40000000f00 */
[----:B------:R-:W-:Y:S05]  /*8d70*/  CALL.REL.NOINC `($__internal_80_$__cuda_sm70_shflsync_up) ;  /* 0x00000a1000007944 */ /* 0x000fea0003c00000 */
[----:B-1----:R-:W-:Y:S01]  /*8d80*/  MOV R48, R145 ;  /* 0x0000009100307202 */ /* 0x002fe20000000f00 */
[----:B0-----:R-:W-:Y:S05]  /*8d90*/  BRA `(.L_x_1974) ;  /* 0xffffba0000007947 */ /* 0x001fea000383ffff */
.L_x_1926:
[----:B------:R-:W-:Y:S01]  /*8da0*/  HFMA2.MMA R145, -RZ, RZ, 0, 5.9604644775390625e-08 ;  /* 0x00000001ff917435 */ /* 0x000fe200000001ff */
[----:B0-----:R-:W-:Y:S02]  /*8db0*/  MOV R55, RZ ;  /* 0x000000ff00377202 */ /* 0x001fe40000000f00 */
[----:B------:R-:W-:Y:S02]  /*8dc0*/  MOV R146, 0xffffffff ;  /* 0xffffffff00927802 */ /* 0x000fe40000000f00 */
[----:B------:R-:W-:Y:S02]  /*8dd0*/  MOV R48, 0x8df0 ;  /* 0x00008df000307802 */ /* 0x000fe40000000f00 */
[----:B-1---5:R-:W-:Y:S05]  /*8de0*/  CALL.REL.NOINC `($__internal_80_$__cuda_sm70_shflsync_up) ;  /* 0x000009a000007944 */ /* 0x022fea0003c00000 */
[----:B-1----:R-:W-:Y:S01]  /*8df0*/  MOV R50, R145 ;  /* 0x0000009100327202 */ /* 0x002fe20000000f00 */
[----:B------:R-:W-:Y:S01]  /*8e00*/  HFMA2.MMA R145, -RZ, RZ, 0, 5.9604644775390625e-08 ;  /* 0x00000001ff917435 */ /* 0x000fe200000001ff */
[----:B0-----:R-:W-:Y:S02]  /*8e10*/  MOV R144, R147 ;  /* 0x0000009300907202 */ /* 0x001fe40000000f00 */
[----:B------:R-:W-:-:S02]  /*8e20*/  MOV R55, RZ ;  /* 0x000000ff00377202 */ /* 0x000fc40000000f00 */
[----:B------:R-:W-:Y:S02]  /*8e30*/  MOV R146, 0xffffffff ;  /* 0xffffffff00927802 */ /* 0x000fe40000000f00 */
[----:B------:R-:W-:Y:S02]  /*8e40*/  MOV R48, 0x8e60 ;  /* 0x00008e6000307802 */ /* 0x000fe40000000f00 */
[----:B------:R-:W-:Y:S05]  /*8e50*/  CALL.REL.NOINC `($__internal_80_$__cuda_sm70_shflsync_up) ;  /* 0x0000093000007944 */ /* 0x000fea0003c00000 */
[----:B------:R-:W-:Y:S01]  /*8e60*/  HFMA2.MMA R54, -RZ, RZ, 0, 0 ;  /* 0x00000000ff367435 */ /* 0x000fe200000001ff */
[----:B0-----:R-:W-:Y:S02]  /*8e70*/  MOV R144, R50 ;  /* 0x0000003200907202 */ /* 0x001fe40000000f00 */
[----:B------:R-:W-:Y:S02]  /*8e80*/  MOV R53, R90 ;  /* 0x0000005a00357202 */ /* 0x000fe40000000f00 */
[----:B------:R-:W-:Y:S02]  /*8e90*/  MOV R55, 0x1f ;  /* 0x0000001f00377802 */ /* 0x000fe40000000f00 */
[----:B------:R-:W-:Y:S02]  /*8ea0*/  MOV R52, 0xffffffff ;  /* 0xffffffff00347802 */ /* 0x000fe40000000f00 */
[----:B------:R-:W-:-:S02]  /*8eb0*/  MOV R50, 0x8ed0 ;  /* 0x00008ed000327802 */ /* 0x000fc40000000f00 */
[----:B-1----:R-:W-:Y:S05]  /*8ec0*/  CALL.REL.NOINC `($__internal_79_$__cuda_sm70_shflsync_idx_p) ;  /* 0x0000088000007944 */ /* 0x002fea0003c00000 */
[----:B0-----:R-:W-:Y:S01]  /*8ed0*/  HFMA2.MMA R54, -RZ, RZ, 0, 0 ;  /* 0x00000000ff367435 */ /* 0x001fe200000001ff */
[----:B-1----:R-:W-:-:S02]  /*8ee0*/  MOV R90, R52 ;  /* 0x00000034005a7202 */ /* 0x002fc40000000f00 */
[----:B------:R-:W-:Y:S02]  /*8ef0*/  MOV R53, R91 ;  /* 0x0000005b00357202 */ /* 0x000fe40000000f00 */
[----:B------:R-:W-:Y:S02]  /*8f00*/  MOV R55, 0x1f ;  /* 0x0000001f00377802 */ /* 0x000fe40000000f00 */
[----:B------:R-:W-:Y:S02]  /*8f10*/  MOV R52, 0xffffffff ;  /* 0xffffffff00347802 */ /* 0x000fe40000000f00 */
[----:B------:R-:W-:Y:S02]  /*8f20*/  MOV R50, 0x8f40 ;  /* 0x00008f4000327802 */ /* 0x000fe40000000f00 */
[----:B------:R-:W-:Y:S05]  /*8f30*/  CALL.REL.NOINC `($__internal_79_$__cuda_sm70_shflsync_idx_p) ;  /* 0x0000081000007944 */ /* 0x000fea0003c00000 */
[----:B01----:R-:W-:Y:S01]  /*8f40*/  MOV R53, R52 ;  /* 0x0000003400357202 */ /* 0x003fe20000000f00 */
[----:B------:R-:W-:Y:S05]  /*8f50*/  BRA `(.L_x_1975) ;  /* 0xffffb9c000007947 */ /* 0x000fea000383ffff */
.L_x_1929:
[----:B------:R-:W-:Y:S01]  /*8f60*/  HFMA2.MMA R147, -RZ, RZ, 0, 5.9604644775390625e-08 ;  /* 0x00000001ff937435 */ /* 0x000fe200000001ff */
[----:B------:R-:W-:Y:S02]  /*8f70*/  MOV R54, R90 ;  /* 0x0000005a00367202 */ /* 0x000fe40000000f00 */
[----:B------:R-:W-:-:S02]  /*8f80*/  MOV R144, 0x1f ;  /* 0x0000001f00907802 */ /* 0x000fc40000000f00 */
[----:B------:R-:W-:Y:S02]  /*8f90*/  MOV R149, 0xffffffff ;  /* 0xffffffff00957802 */ /* 0x000fe40000000f00 */
[----:B------:R-:W-:Y:S02]  /*8fa0*/  MOV R50, 0x8fc0 ;  /* 0x00008fc000327802 */ /* 0x000fe40000000f00 */
[----:B-1----:R-:W-:Y:S05]  /*8fb0*/  CALL.REL.NOINC `($__internal_78_$__cuda_sm70_shflsync_down) ;  /* 0x0000075000007944 */ /* 0x002fea0003c00000 */
[----:B-1----:R-:W-:Y:S01]  /*8fc0*/  MOV R55, R144 ;  /* 0x0000009000377202 */ /* 0x002fe20000000f00 */
[----:B0-----:R-:W-:Y:S05]  /*8fd0*/  BRA `(.L_x_1976) ;  /* 0xffffc05000007947 */ /* 0x001fea000383ffff */
.L_x_1930:
[----:B------:R-:W-:Y:S01]  /*8fe0*/  HFMA2.MMA R147, -RZ, RZ, 0, 5.9604644775390625e-08 ;  /* 0x00000001ff937435 */ /* 0x000fe200000001ff */
[----:B------:R-:W-:Y:S02]  /*8ff0*/  MOV R54, R53 ;  /* 0x0000003500367202 */ /* 0x000fe40000000f00 */
[----:B------:R-:W-:Y:S02]  /*9000*/  MOV R144, 0x1f ;  /* 0x0000001f00907802 */ /* 0x000fe40000000f00 */
[----:B------:R-:W-:Y:S02]  /*9010*/  MOV R149, 0xffffffff ;  /* 0xffffffff00957802 */ /* 0x000fe40000000f00 */
[----:B------:R-:W-:-:S02]  /*9020*/  MOV R50, 0x9040 ;  /* 0x0000904000327802 */ /* 0x000fc40000000f00 */
[----:B012---:R-:W-:Y:S05]  /*9030*/  CALL.REL.NOINC `($__internal_78_$__cuda_sm70_shflsync_down) ;  /* 0x000006d000007944 */ /* 0x007fea0003c00000 */
        /* <DEDUP_REMOVED lines=9> */
[----:B------:R-:W-:Y:S05]  /*90d0*/  CALL.REL.NOINC `($__internal_78_$__cuda_sm70_shflsync_down) ;  /* 0x0000063000007944 */ /* 0x000fea0003c00000 */
[----:B0-----:R-:W-:Y:S01]  /*90e0*/  HFMA2.MMA R147, -RZ, RZ, 0, 1.1920928955078125e-07 ;  /* 0x00000002ff937435 */ /* 0x001fe200000001ff */
[----:B-1----:R-:W-:Y:S02]  /*90f0*/  MOV R52, R144 ;  /* 0x0000009000347202 */ /* 0x002fe40000000f00 */
[----:B------:R-:W-:-:S02]  /*9100*/  MOV R54, R53 ;  /* 0x0000003500367202 */ /* 0x000fc40000000f00 */
[----:B------:R-:W-:Y:S02]  /*9110*/  MOV R144, 0x1f ;  /* 0x0000001f00907802 */ /* 0x000fe40000000f00 */
[----:B------:R-:W-:Y:S02]  /*9120*/  MOV R149, 0xffffffff ;  /* 0xffffffff00957802 */ /* 0x000fe40000000f00 */
[----:B------:R-:W-:Y:S02]  /*9130*/  MOV R50, 0x9150 ;  /* 0x0000915000327802 */ /* 0x000fe40000000f00 */
[----:B------:R-:W-:Y:S05]  /*9140*/  CALL.REL.NOINC `($__internal_78_$__cuda_sm70_shflsync_down) ;  /* 0x000005c000007944 */ /* 0x000fea0003c00000 */
[----:B-1----:R-:W-:Y:S01]  /*9150*/  @!P3 FFMA.FTZ R53, R55, R144, R53 ;  /* 0x000000903735b223 */ /* 0x002fe20000010035 */
[----:B0-----:R-:W-:Y:S01]  /*9160*/  HFMA2.MMA R147, -RZ, RZ, 0, 2.384185791015625e-07 ;  /* 0x00000004ff937435 */ /* 0x001fe200000001ff */
[----:B------:R-:W-:Y:S01]  /*9170*/  @!P3 FMUL.FTZ R55, R52, R55 ;  /* 0x000000373437b220 */ /* 0x000fe20000410000 */
[----:B------:R-:W-:Y:S02]  /*9180*/  MOV R144, 0x1f ;  /* 0x0000001f00907802 */ /* 0x000fe40000000f00 */
[----:B------:R-:W-:Y:S02]  /*9190*/  MOV R149, 0xffffffff ;  /* 0xffffffff00957802 */ /* 0x000fe40000000f00 */
[----:B------:R-:W-:-:S02]  /*91a0*/  MOV R54, R55 ;  /* 0x0000003700367202 */ /* 0x000fc40000000f00 */
[----:B------:R-:W-:Y:S02]  /*91b0*/  MOV R50, 0x91d0 ;  /* 0x000091d000327802 */ /* 0x000fe40000000f00 */
[----:B------:R-:W-:Y:S05]  /*91c0*/  CALL.REL.NOINC `($__internal_78_$__cuda_sm70_shflsync_down) ;  /* 0x0000054000007944 */ /* 0x000fea0003c00000 */
[----:B0-----:R-:W-:Y:S01]  /*91d0*/  HFMA2.MMA R147, -RZ, RZ, 0, 2.384185791015625e-07 ;  /* 0x00000004ff937435 */ /* 0x001fe200000001ff */
[----:B-1----:R-:W-:Y:S02]  /*91e0*/  MOV R52, R144 ;  /* 0x0000009000347202 */ /* 0x002fe40000000f00 */
[----:B------:R-:W-:Y:S02]  /*91f0*/  MOV R54, R53 ;  /* 0x0000003500367202 */ /* 0x000fe40000000f00 */
[----:B------:R-:W-:Y:S02]  /*9200*/  MOV R144, 0x1f ;  /* 0x0000001f00907802 */ /* 0x000fe40000000f00 */
[----:B------:R-:W-:Y:S02]  /*9210*/  MOV R149, 0xffffffff ;  /* 0xffffffff00957802 */ /* 0x000fe40000000f00 */
[----:B------:R-:W-:Y:S02]  /*9220*/  MOV R50, 0x9240 ;  /* 0x0000924000327802 */ /* 0x000fe40000000f00 */
[----:B------:R-:W-:Y:S05]  /*9230*/  CALL.REL.NOINC `($__internal_78_$__cuda_sm70_shflsync_down) ;  /* 0x000004d000007944 */ /* 0x000fea0003c00000 */
[----:B-1----:R-:W-:Y:S01]  /*9240*/  @!P2 FFMA.FTZ R53, R55, R144, R53 ;  /* 0x000000903735a223 */ /* 0x002fe20000010035 */
[----:B0-----:R-:W-:Y:S01]  /*9250*/  HFMA2.MMA R147, -RZ, RZ, 0, 4.76837158203125e-07 ;  /* 0x00000008ff937435 */ /* 0x001fe200000001ff */
[----:B------:R-:W-:Y:S01]  /*9260*/  @!P2 FMUL.FTZ R55, R52, R55 ;  /* 0x000000373437a220 */ /* 0x000fe20000410000 */
[----:B------:R-:W-:-:S02]  /*9270*/  MOV R144, 0x1f ;  /* 0x0000001f00907802 */ /* 0x000fc40000000f00 */
[----:B------:R-:W-:Y:S02]  /*9280*/  MOV R149, 0xffffffff ;  /* 0xffffffff00957802 */ /* 0x000fe40000000f00 */
[----:B------:R-:W-:Y:S02]  /*9290*/  MOV R54, R55 ;  /* 0x0000003700367202 */ /* 0x000fe40000000f00 */
[----:B------:R-:W-:Y:S02]  /*92a0*/  MOV R50, 0x92c0 ;  /* 0x000092c000327802 */ /* 0x000fe40000000f00 */
[----:B------:R-:W-:Y:S05]  /*92b0*/  CALL.REL.NOINC `($__internal_78_$__cuda_sm70_shflsync_down) ;  /* 0x0000045000007944 */ /* 0x000fea0003c00000 */
[----:B0-----:R-:W-:Y:S01]  /*92c0*/  HFMA2.MMA R147, -RZ, RZ, 0, 4.76837158203125e-07 ;  /* 0x00000008ff937435 */ /* 0x001fe200000001ff */
[----:B-1----:R-:W-:Y:S02]  /*92d0*/  MOV R52, R144 ;  /* 0x0000009000347202 */ /* 0x002fe40000000f00 */
[----:B------:R-:W-:Y:S02]  /*92e0*/  MOV R54, R53 ;  /* 0x0000003500367202 */ /* 0x000fe40000000f00 */
[----:B------:R-:W-:Y:S02]  /*92f0*/  MOV R144, 0x1f ;  /* 0x0000001f00907802 */ /* 0x000fe40000000f00 */
[----:B------:R-:W-:-:S02]  /*9300*/  MOV R149, 0xffffffff ;  /* 0xffffffff00957802 */ /* 0x000fc40000000f00 */
[----:B------:R-:W-:Y:S02]  /*9310*/  MOV R50, 0x9330 ;  /* 0x0000933000327802 */ /* 0x000fe40000000f00 */
[----:B------:R-:W-:Y:S05]  /*9320*/  CALL.REL.NOINC `($__internal_78_$__cuda_sm70_shflsync_down) ;  /* 0x000003e000007944 */ /* 0x000fea0003c00000 */
        /* <DEDUP_REMOVED lines=9> */
[----:B------:R-:W-:Y:S05]  /*93c0*/  CALL.REL.NOINC `($__internal_78_$__cuda_sm70_shflsync_down) ;  /* 0x0000034000007944 */ /* 0x000fea0003c00000 */
[----:B0-----:R-:W-:Y:S01]  /*93d0*/  HFMA2.MMA R147, -RZ, RZ, 0, 9.5367431640625e-07 ;  /* 0x00000010ff937435 */ /* 0x001fe200000001ff */
[----:B-1----:R-:W-:Y:S02]  /*93e0*/  MOV R52, R144 ;  /* 0x0000009000347202 */ /* 0x002fe40000000f00 */
[----:B------:R-:W-:Y:S02]  /*93f0*/  MOV R54, R91 ;  /* 0x0000005b00367202 */ /* 0x000fe40000000f00 */
[----:B------:R-:W-:Y:S02]  /*9400*/  MOV R144, 0x1f ;  /* 0x0000001f00907802 */ /* 0x000fe40000000f00 */
[----:B------:R-:W-:Y:S02]  /*9410*/  MOV R149, 0xffffffff ;  /* 0xffffffff00957802 */ /* 0x000fe40000000f00 */
[----:B------:R-:W-:Y:S02]  /*9420*/  MOV R50, 0x9440 ;  /* 0x0000944000327802 */ /* 0x000fe40000000f00 */
[----:B------:R-:W-:Y:S05]  /*9430*/  CALL.REL.NOINC `($__internal_78_$__cuda_sm70_shflsync_down) ;  /* 0x000002d000007944 */ /* 0x000fea0003c00000 */
[----:B-1----:R-:W-:Y:S01]  /*9440*/  @!P0 FFMA.FTZ R91, R133, R144, R91 ;  /* 0x00000090855b8223 */ /* 0x002fe2000001005b */
[----:B0-----:R-:W-:Y:S01]  /*9450*/  HFMA2.MMA R54, -RZ, RZ, 0, 0 ;  /* 0x00000000ff367435 */ /* 0x001fe200000001ff */
[----:B------:R-:W-:Y:S01]  /*9460*/  @!P0 FMUL.FTZ R133, R52, R133 ;  /* 0x0000008534858220 */ /* 0x000fe20000410000 */
[----:B------:R-:W-:-:S02]  /*9470*/  MOV R55, 0x1f ;  /* 0x0000001f00377802 */ /* 0x000fc40000000f00 */
[----:B------:R-:W-:Y:S02]  /*9480*/  MOV R52, 0xffffffff ;  /* 0xffffffff00347802 */ /* 0x000fe40000000f00 */
[----:B------:R-:W-:Y:S02]  /*9490*/  MOV R53, R133 ;  /* 0x0000008500357202 */ /* 0x000fe40000000f00 */
[----:B------:R-:W-:Y:S02]  /*94a0*/  MOV R50, 0x94c0 ;  /* 0x000094c000327802 */ /* 0x000fe40000000f00 */
[----:B------:R-:W-:Y:S05]  /*94b0*/  CALL.REL.NOINC `($__internal_79_$__cuda_sm70_shflsync_idx_p) ;  /* 0x0000029000007944 */ /* 0x000fea0003c00000 */
[----:B0-----:R-:W-:Y:S01]  /*94c0*/  HFMA2.MMA R54, -RZ, RZ, 0, 0 ;  /* 0x00000000ff367435 */ /* 0x001fe200000001ff */
[----:B-1----:R-:W-:Y:S02]  /*94d0*/  MOV R131, R52 ;  /* 0x0000003400837202 */ /* 0x002fe40000000f00 */
[----:B------:R-:W-:Y:S02]  /*94e0*/  MOV R53, R91 ;  /* 0x0000005b00357202 */ /* 0x000fe40000000f00 */
[----:B------:R-:W-:Y:S02]  /*94f0*/  MOV R55, 0x1f ;  /* 0x0000001f00377802 */ /* 0x000fe40000000f00 */
[----:B------:R-:W-:-:S02]  /*9500*/  MOV R52, 0xffffffff ;  /* 0xffffffff00347802 */ /* 0x000fc40000000f00 */
[----:B------:R-:W-:Y:S02]  /*9510*/  MOV R50, 0x9530 ;  /* 0x0000953000327802 */ /* 0x000fe40000000f00 */
[----:B------:R-:W-:Y:S05]  /*9520*/  CALL.REL.NOINC `($__internal_79_$__cuda_sm70_shflsync_idx_p) ;  /* 0x0000022000007944 */ /* 0x000fea0003c00000 */
[----:B------:R-:W-:Y:S01]  /*9530*/  HFMA2.MMA R147, -RZ, RZ, 0, 5.9604644775390625e-08 ;  /* 0x00000001ff937435 */ /* 0x000fe200000001ff */
[----:B-1----:R-:W-:Y:S02]  /*9540*/  MOV R142, R52 ;  /* 0x00000034008e7202 */ /* 0x002fe40000000f00 */
[----:B0-----:R-:W-:Y:S02]  /*9550*/  MOV R54, R133 ;  /* 0x0000008500367202 */ /* 0x001fe40000000f00 */
[----:B------:R-:W-:Y:S02]  /*9560*/  MOV R144, 0x1f ;  /* 0x0000001f00907802 */ /* 0x000fe40000000f00 */
[----:B------:R-:W-:Y:S02]  /*9570*/  MOV R149, 0xffffffff ;  /* 0xffffffff00957802 */ /* 0x000fe40000000f00 */
[----:B------:R-:W-:Y:S02]  /*9580*/  MOV R50, 0x95a0 ;  /* 0x000095a000327802 */ /* 0x000fe40000000f00 */
[----:B------:R-:W-:Y:S05]  /*9590*/  CALL.REL.NOINC `($__internal_78_$__cuda_sm70_shflsync_down) ;  /* 0x0000017000007944 */ /* 0x000fea0003c00000 */
[----:B0-----:R-:W-:Y:S01]  /*95a0*/  HFMA2.MMA R147, -RZ, RZ, 0, 5.9604644775390625e-08 ;  /* 0x00000001ff937435 */ /* 0x001fe200000001ff */
[----:B-1----:R-:W-:-:S02]  /*95b0*/  MOV R52, R144 ;  /* 0x0000009000347202 */ /* 0x002fc40000000f00 */
[----:B------:R-:W-:Y:S02]  /*95c0*/  MOV R54, R91 ;  /* 0x0000005b00367202 */ /* 0x000fe40000000f00 */
[----:B------:R-:W-:Y:S02]  /*95d0*/  MOV R144, 0x1f ;  /* 0x0000001f00907802 */ /* 0x000fe40000000f00 */
[----:B------:R-:W-:Y:S02]  /*95e0*/  MOV R149, 0xffffffff ;  /* 0xffffffff00957802 */ /* 0x000fe40000000f00 */
[----:B------:R-:W-:Y:S02]  /*95f0*/  MOV R50, 0x9610 ;  /* 0x0000961000327802 */ /* 0x000fe40000000f00 */
[----:B------:R-:W-:Y:S05]  /*9600*/  CALL.REL.NOINC `($__internal_78_$__cuda_sm70_shflsync_down) ;  /* 0x0000010000007944 */ /* 0x000fea0003c00000 */
[----:B0-----:R-:W-:Y:S01]  /*9610*/  HFMA2.MMA R54, -RZ, RZ, 0, 0 ;  /* 0x00000000ff367435 */ /* 0x001fe200000001ff */
[----:B------:R-:W-:Y:S02]  /*9620*/  MOV R133, R52 ;  /* 0x0000003400857202 */ /* 0x000fe40000000f00 */
[----:B------:R-:W-:Y:S02]  /*9630*/  MOV R53, R48 ;  /* 0x0000003000357202 */ /* 0x000fe40000000f00 */
[----:B------:R-:W-:-:S02]  /*9640*/  MOV R55, 0x1f ;  /* 0x0000001f00377802 */ /* 0x000fc40000000f00 */
[----:B------:R-:W-:Y:S02]  /*9650*/  MOV R52, 0xffffffff ;  /* 0xffffffff00347802 */ /* 0x000fe40000000f00 */
[----:B------:R-:W-:Y:S02]  /*9660*/  MOV R50, 0x9680 ;  /* 0x0000968000327802 */ /* 0x000fe40000000f00 */
[----:B-1----:R-:W-:Y:S05]  /*9670*/  CALL.REL.NOINC `($__internal_79_$__cuda_sm70_shflsync_idx_p) ;  /* 0x000000d000007944 */ /* 0x002fea0003c00000 */
[----:B0-----:R-:W-:Y:S01]  /*9680*/  HFMA2.MMA R54, -RZ, RZ, 0, 0 ;  /* 0x00000000ff367435 */ /* 0x001fe200000001ff */
[----:B-1----:R-:W-:Y:S02]  /*9690*/  MOV R146, R52 ;  /* 0x0000003400927202 */ /* 0x002fe40000000f00 */
[----:B------:R-:W-:Y:S02]  /*96a0*/  MOV R53, R49 ;  /* 0x0000003100357202 */ /* 0x000fe40000000f00 */
[----:B------:R-:W-:Y:S02]  /*96b0*/  MOV R55, 0x1f ;  /* 0x0000001f00377802 */ /* 0x000fe40000000f00 */
[----:B------:R-:W-:Y:S02]  /*96c0*/  MOV R52, 0xffffffff ;  /* 0xffffffff00347802 */ /* 0x000fe40000000f00 */
[----:B------:R-:W-:-:S02]  /*96d0*/  MOV R50, 0x96f0 ;  /* 0x000096f000327802 */ /* 0x000fc40000000f00 */
[----:B------:R-:W-:Y:S05]  /*96e0*/  CALL.REL.NOINC `($__internal_79_$__cuda_sm70_shflsync_idx_p) ;  /* 0x0000006000007944 */ /* 0x000fea0003c00000 */
[----:B01----:R-:W-:Y:S01]  /*96f0*/  MOV R55, R52 ;  /* 0x0000003400377202 */ /* 0x003fe20000000f00 */
[----:B------:R-:W-:Y:S05]  /*9700*/  BRA `(.L_x_1977) ;  /* 0xffffbac000007947 */ /* 0x000fea000383ffff */
        .weak           $__internal_78_$__cuda_sm70_shflsync_down
        .type           $__internal_78_$__cuda_sm70_shflsync_down,@function
        .size           $__internal_78_$__cuda_sm70_shflsync_down,($__internal_79_$__cuda_sm70_shflsync_idx_p - $__internal_78_$__cuda_sm70_shflsync_down)
$__internal_78_$__cuda_sm70_shflsync_down:
[----:B------:R-:W-:Y:S01]  /*9710*/  HFMA2.MMA R51, -RZ, RZ, 0, 0 ;  /* 0x00000000ff337435 */ /* 0x000fe200000001ff */
[----:B------:R-:W-:Y:S04]  /*9720*/  WARPSYNC R149 ;  /* 0x0000009500007348 */ /* 0x000fe80003800000 */
[----:B------:R0:W1:Y:S01]  /*9730*/  SHFL.DOWN PT, R144, R54, R147, R144 ;  /* 0x0800009336907389 */ /* 0x00006200000e0090 */
[----:B------:R-:W-:Y:S05]  /*9740*/  RET.REL.NODEC R50 `(_Z25selective_scan_bwd_kernelI32Selective_Scan_bwd_kernel_traitsILi128ELi16ELb1ELb1ELb0ELb1ELb0EN3c104HalfEfEEv12SSMParamsBwd) ;  /* 0xffff68b032007950 */ /* 0x000fea0003c3ffff */
        .weak           $__internal_79_$__cuda_sm70_shflsync_idx_p
        .type           $__internal_79_$__cuda_sm70_shflsync_idx_p,@function
        .size           $__internal_79_$__cuda_sm70_shflsync_idx_p,($__internal_80_$__cuda_sm70_shflsync_up - $__internal_79_$__cuda_sm70_shflsync_idx_p)
$__internal_79_$__cuda_sm70_shflsync_idx_p:
[----:B------:R-:W-:Y:S01]  /*9750*/  MOV R51, 0x0 ;  /* 0x0000000000337802 */ /* 0x000fe20000000f00 */
[----:B------:R-:W-:Y:S04]  /*9760*/  WARPSYNC R52 ;  /* 0x0000003400007348 */ /* 0x000fe80003800000 */
[----:B------:R0:W1:Y:S01]  /*9770*/  SHFL.IDX PT, R52, R53, R54, R55 ;  /* 0x0000003635347389 */ /* 0x00006200000e0037 */
[----:B------:R-:W-:Y:S05]  /*9780*/  RET.REL.NODEC R50 `(_Z25selective_scan_bwd_kernelI32Selective_Scan_bwd_kernel_traitsILi128ELi16ELb1ELb1ELb0ELb1ELb0EN3c104HalfEfEEv12SSMParamsBwd) ;  /* 0xffff687032007950 */ /* 0x000fea0003c3ffff */
        .weak           $__internal_80_$__cuda_sm70_shflsync_up
        .type           $__internal_80_$__cuda_sm70_shflsync_up,@function
        .size           $__internal_80_$__cuda_sm70_shflsync_up,(.L_x_8892 - $__internal_80_$__cuda_sm70_shflsync_up)
$__internal_80_$__cuda_sm70_shflsync_up:
[----:B------:R-:W-:Y:S01]  /*9790*/  HFMA2.MMA R49, -RZ, RZ, 0, 0 ;  /* 0x00000000ff317435 */ /* 0x000fe200000001ff */
[----:B------:R-:W-:Y:S04]  /*97a0*/  WARPSYNC R146 ;  /* 0x0000009200007348 */ /* 0x000fe80003800000 */
[----:B------:R0:W1:Y:S01]  /*97b0*/  SHFL.UP PT, R145, R144, R145, R55 ;  /* 0x0400009190917389 */ /* 0x00006200000e0037 */
[----:B------:R-:W-:Y:S05]  /*97c0*/  RET.REL.NODEC R48 `(_Z25selective_scan_bwd_kernelI32Selective_Scan_bwd_kernel_traitsILi128ELi16ELb1ELb1ELb0ELb1ELb0EN3c104HalfEfEEv12SSMParamsBwd) ;  /* 0xffff683030007950 */ /* 0x000fea0003c3ffff */
.L_x_1978:
        /* <DEDUP_REMOVED lines=11> */
.L_x_8892:


//--------------------- .text._Z25selective_scan_bwd_kernelI32Selective_Scan_bwd_kernel_traitsILi128ELi16ELb1ELb1ELb0ELb1ELb1EN3c104HalfEfEEv12SSMParamsBwd --------------------------
	.section	.text._Z25selective_scan_bwd_kernelI32Selective_Scan_bwd_kernel_traitsILi128ELi16ELb1ELb1ELb0ELb1ELb1EN3c104HalfEfEEv12SSMParamsBwd,"ax",@progbits
	.sectioninfo	@"SHI_REGISTERS=168"
	.align	128
        .global         _Z25selective_scan_bwd_kernelI32Selective_Scan_bwd_kernel_traitsILi128ELi16ELb1ELb1ELb0ELb1ELb1EN3c104HalfEfEEv12SSMParamsBwd
        .type           _Z25selective_scan_bwd_kernelI32Selective_Scan_bwd_kernel_traitsILi128ELi16ELb1ELb1ELb0ELb1ELb1EN3c104HalfEfEEv12SSMParamsBwd,@function
        .size           _Z25selective_scan_bwd_kernelI32Selective_Scan_bwd_kernel_traitsILi128ELi16ELb1ELb1ELb0ELb1ELb1EN3c104HalfEfEEv12SSMParamsBwd,(.L_x_8895 - _Z25selective_scan_bwd_kernelI32Selective_Scan_bwd_kernel_traitsILi128ELi16ELb1ELb1ELb0ELb1ELb1EN3c104HalfEfEEv12SSMParamsBwd)
        .other          _Z25selective_scan_bwd_kernelI32Selective_Scan_bwd_kernel_traitsILi128ELi16ELb1ELb1ELb0ELb1ELb1EN3c104HalfEfEEv12SSMParamsBwd,@"STO_CUDA_ENTRY STV_DEFAULT"
_Z25selective_scan_bwd_kernelI32Selective_Scan_bwd_kernel_traitsILi128ELi16ELb1ELb1ELb0ELb1ELb1EN3c104HalfEfEEv12SSMParamsBwd:
.text._Z25selective_scan_bwd_kernelI32Selective_Scan_bwd_kernel_traitsILi128ELi16ELb1ELb1ELb0ELb1ELb1EN3c104HalfEfEEv12SSMParamsBwd:
        /* <DEDUP_REMOVED lines=30> */
[----:B------:R-:W-:-:S03]  /*01e0*/  ULDC.64 UR34, c[0x0][0x240] ;  /* 0x0000900000227ab9 */ /* 0x000fc60000000a00 */
[----:B------:R-:W4:Y:S01]  /*01f0*/  @P1 LDG.E R4, [R4.64] ;  /* 0x0000001e04041981 */ /* 0x000f22000c1e1900 */
[----:B-1----:R-:W-:Y:S01]  /*0200*/  USHF.R.S32.HI UR42, URZ, 0x1f, UR41 ;  /* 0x0000001f3f2a7899 */ /* 0x002fe20008011429 */
[----:B------:R-:W-:Y:S01]  /*0210*/  HFMA2.MMA R60, -RZ, RZ, 0, 0 ;  /* 0x00000000ff3c7435 */ /* 0x000fe200000001ff */
[----:B------:R-:W-:Y:S02]  /*0220*/  UISETP.NE.U32.AND UP0, UPT, URZ, UR4, UPT ;  /* 0x000000043f00728c */ /* 0x000fe4000bf05070 */
[----:B------:R-:W-:Y:S02]  /*0230*/  UIMAD UR4, UR42, UR6, URZ ;  /* 0x000000062a0472a4 */ /* 0x000fe4000f8e023f */
[----:B------:R-:W-:Y:S02]  /*0240*/  UIMAD.WIDE.U32 UR12, UR41, UR6, URZ ;  /* 0x00000006290c72a5 */ /* 0x000fe4000f8e003f */
[----:B------:R-:W-:Y:S02]  /*0250*/  UIMAD UR4, UR41, UR7, UR4 ;  /* 0x00000007290472a4 */ /* 0x000fe4000f8e0204 */
[----:B------:R-:W-:-:S02]  /*0260*/  UISETP.NE.AND.EX UP0, UPT, URZ, UR5, UPT, UP0 ;  /* 0x000000053f00728c */ /* 0x000fc4000bf05300 */
[----:B------:R-:W-:Y:S01]  /*0270*/  ULDC.64 UR6, c[0x0][0x1e0] ;  /* 0x0000780000067ab9 */ /* 0x000fe20000000a00 */
[----:B0-----:R-:W0:Y:S01]  /*0280*/  I2F.RP R0, UR24 ;  /* 0x0000001800007d06 */ /* 0x001e220008209400 */
[----:B------:R-:W-:Y:S02]  /*0290*/  UIMAD UR5, UR42, UR6, URZ ;  /* 0x000000062a0572a4 */ /* 0x000fe4000f8e023f */
[----:B------:R-:W-:Y:S02]  /*02a0*/  UIMAD.WIDE.U32 UR14, UR41, UR6, URZ ;  /* 0x00000006290e72a5 */ /* 0x000fe4000f8e003f */
[----:B------:R-:W-:Y:S02]  /*02b0*/  UIMAD UR22, UR41, UR7, UR5 ;  /* 0x00000007291672a4 */ /* 0x000fe4000f8e0205 */
[----:B------:R-:W-:Y:S02]  /*02c0*/  UISETP.NE.U32.AND UP2, UPT, URZ, UR28, UPT ;  /* 0x0000001c3f00728c */ /* 0x000fe4000bf45070 */
[----:B------:R-:W-:-:S02]  /*02d0*/  ULDC.64 UR6, c[0x0][0x328] ;  /* 0x0000ca0000067ab9 */ /* 0x000fc40000000a00 */
[----:B------:R-:W-:Y:S02]  /*02e0*/  UISETP.NE.U32.AND UP1, UPT, URZ, UR6, UPT ;  /* 0x000000063f00728c */ /* 0x000fe4000bf25070 */
[----:B------:R-:W-:Y:S02]  /*02f0*/  UISETP.NE.AND.EX UP2, UPT, URZ, UR29, UPT, UP2 ;  /* 0x0000001d3f00728c */ /* 0x000fe4000bf45320 */
[----:B------:R-:W-:Y:S01]  /*0300*/  UISETP.NE.AND.EX UP1, UPT, URZ, UR7, UPT, UP1 ;  /* 0x000000073f00728c */ /* 0x000fe2000bf25310 */
[----:B0-----:R-:W2:Y:S01]  /*0310*/  MUFU.RCP R0, R0 ;  /* 0x0000000000007308 */ /* 0x001ea20000001000 */
[----:B------:R-:W-:Y:S02]  /*0320*/  UIMAD UR20, UR42, UR8, URZ ;  /* 0x000000082a1472a4 */ /* 0x000fe4000f8e023f */
[----:B------:R-:W-:Y:S02]  /*0330*/  UIMAD.WIDE.U32 UR16, UR41, UR8, URZ ;  /* 0x00000008291072a5 */ /* 0x000fe4000f8e003f */
[----:B------:R-:W-:-:S02]  /*0340*/  UIMAD UR20, UR41, UR9, UR20 ;  /* 0x00000009291472a4 */ /* 0x000fc4000f8e0214 */
[----:B------:R-:W-:Y:S02]  /*0350*/  UMOV UR8, URZ ;  /* 0x0000003f00087c82 */ /* 0x000fe40008000000 */
[----:B------:R-:W-:Y:S02]  /*0360*/  UMOV UR9, URZ ;  /* 0x0000003f00097c82 */ /* 0x000fe40008000000 */
[----:B------:R-:W-:Y:S02]  /*0370*/  @UP1 ULEA UR8, UP3, UR26, UR6, 0x2 ;  /* 0x000000061a081291 */ /* 0x000fe4000f86103f */
[----:B------:R-:W-:Y:S02]  /*0380*/  UIMAD.WIDE.U32 UR10, UR41, UR18, URZ ;  /* 0x00000012290a72a5 */ /* 0x000fe4000f8e003f */
[----:B------:R-:W-:Y:S01]  /*0390*/  @UP1 ULEA.HI.X UR9, UR26, UR7, UR27, 0x2, UP3 ;  /* 0x000000071a091291 */ /* 0x000fe200098f141b */
[----:B--2---:R-:W-:Y:S01]  /*03a0*/  IADD3 R2, R0, 0xffffffe, RZ ;  /* 0x0ffffffe00027810 */ /* 0x004fe20007ffe0ff */
[----:B------:R-:W-:Y:S01]  /*03b0*/  UMOV UR6, URZ ;  /* 0x0000003f00067c82 */ /* 0x000fe20008000000 */
[----:B------:R-:W-:Y:S01]  /*03c0*/  IABS R0, UR26 ;  /* 0x0000001a00007c13 */ /* 0x000fe20008000000 */
[----:B------:R-:W-:-:S02]  /*03d0*/  @UP2 ULEA UR6, UP1, UR26, UR28, 0x2 ;  /* 0x0000001c1a062291 */ /* 0x000fc4000f82103f */
[----:B------:R-:W-:Y:S01]  /*03e0*/  UIADD3 UR13, UR13, UR4, URZ ;  /* 0x000000040d0d7290 */ /* 0x000fe2000fffe03f */
[----:B------:R-:W0:Y:S01]  /*03f0*/  F2I.FTZ.U32.TRUNC.NTZ R2, R2 ;  /* 0x0000000200027305 */ /* 0x000e22000021f000 */
[----:B------:R1:W2:Y:S01]  /*0400*/  R2UR UR21, R0 ;  /* 0x00000000001573c2 */ /* 0x0002a200000e0000 */
[----:B------:R-:W-:Y:S02]  /*0410*/  UIMAD UR18, UR42, UR18, URZ ;  /* 0x000000122a1272a4 */ /* 0x000fe4000f8e023f */
[----:B------:R-:W-:Y:S02]  /*0420*/  UMOV UR4, URZ ;  /* 0x0000003f00047c82 */ /* 0x000fe40008000000 */
[----:B------:R-:W-:Y:S02]  /*0430*/  UMOV UR7, URZ ;  /* 0x0000003f00077c82 */ /* 0x000fe40008000000 */
[----:B------:R-:W-:Y:S01]  /*0440*/  @UP2 ULEA.HI.X UR7, UR26, UR29, UR27, 0x2, UP1 ;  /* 0x0000001d1a072291 */ /* 0x000fe200088f141b */
[----:B-1----:R-:W-:Y:S01]  /*0450*/  MOV R0, RZ ;  /* 0x000000ff00007202 */ /* 0x002fe20000000f00 */
[----:B------:R-:W-:-:S02]  /*0460*/  UIMAD UR18, UR41, UR19, UR18 ;  /* 0x00000013291272a4 */ /* 0x000fc4000f8e0212 */
[----:B------:R-:W-:Y:S02]  /*0470*/  ULDC.64 UR28, c[0x0][0x1d8] ;  /* 0x00007600001c7ab9 */ /* 0x000fe40000000a00 */
[----:B------:R-:W-:Y:S01]  /*0480*/  UIMAD UR19, UR27, UR28, URZ ;  /* 0x0000001c1b1372a4 */ /* 0x000fe2000f8e023f */
[----:B0-----:R-:W0:Y:S01]  /*0490*/  R2UR UR5, R2 ;  /* 0x00000000020573c2 */ /* 0x001e2200000e0000 */
[----:B------:R-:W-:Y:S02]  /*04a0*/  UIADD3 UR15, UR15, UR22, URZ ;  /* 0x000000160f0f7290 */ /* 0x000fe4000fffe03f */
[----:B------:R-:W-:Y:S02]  /*04b0*/  UIMAD UR19, UR26, UR29, UR19 ;  /* 0x0000001d1a1372a4 */ /* 0x000fe4000f8e0213 */
[----:B------:R-:W-:Y:S02]  /*04c0*/  UIMAD.WIDE.U32 UR12, UR26, UR28, UR12 ;  /* 0x0000001c1a0c72a5 */ /* 0x000fe4000f8e000c */
[----:B------:R-:W-:-:S02]  /*04d0*/  ULDC UR37, c[0x0][0x178] ;  /* 0x00005e0000257ab9 */ /* 0x000fc40000000800 */
[----:B------:R-:W-:Y:S02]  /*04e0*/  ULDC.64 UR28, c[0x0][0x1e8] ;  /* 0x00007a00001c7ab9 */ /* 0x000fe40000000a00 */
[----:B------:R-:W-:Y:S02]  /*04f0*/  UIMAD UR22, UR27, UR28, URZ ;  /* 0x0000001c1b1672a4 */ /* 0x000fe4000f8e023f */
[----:B------:R-:W-:Y:S02]  /*0500*/  UIMAD.WIDE.U32 UR14, UR26, UR28, UR14 ;  /* 0x0000001c1a0e72a5 */ /* 0x000fe4000f8e000e */
        /* <DEDUP_REMOVED lines=15> */
[----:B------:R-:W-:-:S03]  /*0600*/  UIMAD UR20, UR26, UR33, UR4 ;  /* 0x000000211a1472a4 */ /* 0x000fc6000f8e0204 */
[----:B------:R-:W-:Y:S02]  /*0610*/  UMOV UR4, UR16 ;  /* 0x0000001000047c82 */ /* 0x000fe40008000000 */
[----:B------:R-:W-:Y:S02]  /*0620*/  UIMAD.WIDE.U32 UR4, UR26, UR32, UR4 ;  /* 0x000000201a0472a5 */ /* 0x000fe4000f8e0004 */
[----:B------:R-:W-:Y:S02]  /*0630*/  USHF.R.S32.HI UR16, URZ, 0x1f, UR17 ;  /* 0x0000001f3f107899 */ /* 0x000fe40008011411 */
[----:B------:R-:W-:Y:S02]  /*0640*/  UIADD3 UR32, UP2, UR17, UR12, URZ ;  /* 0x0000000c11207290 */ /* 0x000fe4000ff5e03f */
[----:B------:R-:W-:Y:S02]  /*0650*/  @!UP1 UIADD3 UR21, UR21, -UR24, URZ ;  /* 0x8000001815159290 */ /* 0x000fe4000fffe03f */
[----:B------:R-:W-:-:S02]  /*0660*/  UIADD3.X UR19, UR16, UR13, UR19, UP2, !UPT ;  /* 0x0000000d10137290 */ /* 0x000fc400097fe413 */
[----:B------:R-:W-:Y:S02]  /*0670*/  ULEA UR29, UP3, UR32, UR34, 0x1 ;  /* 0x00000022201d7291 */ /* 0x000fe4000f86083f */
[----:B------:R-:W-:Y:S02]  /*0680*/  UISETP.GE.U32.AND UP2, UPT, UR21, UR24, UPT ;  /* 0x000000181500728c */ /* 0x000fe4000bf46070 */
[----:B------:R-:W-:Y:S02]  /*0690*/  ULEA.HI.X UR32, UR32, UR35, UR19, 0x1, UP3 ;  /* 0x0000002320207291 */ /* 0x000fe400098f0c13 */
[----:B------:R-:W-:Y:S02]  /*06a0*/  UISETP.GE.AND UP3, UPT, UR25, URZ, UPT ;  /* 0x0000003f1900728c */ /* 0x000fe4000bf66270 */
[----:B------:R-:W-:Y:S02]  /*06b0*/  @!UP1 UIADD3 UR28, UR28, 0x1, URZ ;  /* 0x000000011c1c9890 */ /* 0x000fe4000fffe03f */
[----:B------:R-:W-:-:S02]  /*06c0*/  UISETP.NE.AND UP1, UPT, URZ, UR37, UPT ;  /* 0x000000253f00728c */ /* 0x000fc4000bf25270 */
[----:B------:R-:W-:Y:S02]  /*06d0*/  UIADD3 UR34, UP4, UR17, UR14, URZ ;  /* 0x0000000e11227290 */ /* 0x000fe4000ff9e03f */
[----:B------:R-:W-:Y:S02]  /*06e0*/  @UP2 UIADD3 UR28, UR28, 0x1, URZ ;  /* 0x000000011c1c2890 */ /* 0x000fe4000fffe03f */
[----:B------:R-:W-:Y:S02]  /*06f0*/  ULDC.64 UR12, c[0x0][0x248] ;  /* 0x00009200000c7ab9 */ /* 0x000fe40000000a00 */
[----:B------:R-:W-:Y:S02]  /*0700*/  UIADD3.X UR14, UR16, UR15, UR23, UP4, !UPT ;  /* 0x0000000f100e7290 */ /* 0x000fe4000a7fe417 */
[----:B------:R-:W-:Y:S02]  /*0710*/  ULEA UR33, UP4, UR34, UR12, 0x1 ;  /* 0x0000000c22217291 */ /* 0x000fe4000f88083f */
[----:B------:R-:W-:-:S02]  /*0720*/  @!UP3 UIADD3 UR28, -UR28, URZ, URZ ;  /* 0x0000003f1c1cb290 */ /* 0x000fc4000fffe13f */
[----:B------:R-:W-:Y:S02]  /*0730*/  @!UP1 ULOP3.LUT UR28, URZ, UR37, URZ, 0x33, !UPT ;  /* 0x000000253f1c9292 */ /* 0x000fe4000f8e333f */
[----:B------:R-:W-:Y:S02]  /*0740*/  UIADD3 UR36, UP2, UR17, UR4, URZ ;  /* 0x0000000411247290 */ /* 0x000fe4000ff5e03f */
        /* <DEDUP_REMOVED lines=22> */
[----:B------:R-:W-:Y:S02]  /*08b0*/  ULEA.HI.X UR38, UR17, UR11, UR38, 0x1, UP2 ;  /* 0x0000000b11267291 */ /* 0x000fe400090f0c26 */
[----:B------:R-:W-:Y:S02]  /*08c0*/  @UP0 UMOV UR13, 0x8 ;  /* 0x00000008000d0882 */ /* 0x000fe40000000000 */
[----:B------:R-:W-:Y:S02]  /*08d0*/  ULDC.64 UR10, c[0x0][0x260] ;  /* 0x00009800000a7ab9 */ /* 0x000fe40000000a00 */
[----:B------:R-:W-:Y:S02]  /*08e0*/  @UP0 UIMAD.WIDE UR10, UR12, UR13, UR10 ;  /* 0x0000000d0c0a02a5 */ /* 0x000fe4000f8e020a */
[----:B------:R-:W-:Y:S02]  /*08f0*/  UMOV UR5, URZ ;  /* 0x0000003f00057c82 */ /* 0x000fe40008000000 */
[----:B------:R-:W-:-:S02]  /*0900*/  UMOV UR12, UR8 ;  /* 0x00000008000c7c82 */ /* 0x000fc40008000000 */
[----:B------:R-:W-:Y:S02]  /*0910*/  UMOV UR13, UR9 ;  /* 0x00000009000d7c82 */ /* 0x000fe40008000000 */
        /* <DEDUP_REMOVED lines=16> */
.L_x_2062:
        /* <DEDUP_REMOVED lines=94> */
.L_x_1981:
[----:B--2-4-:R-:W-:Y:S05]  /*1000*/  BSYNC B0 ;  /* 0x0000000000007941 */ /* 0x014fea0003800000 */
.L_x_1980:
        /* <DEDUP_REMOVED lines=36> */
.L_x_1983:
[----:B------:R-:W-:Y:S05]  /*1250*/  BSYNC B0 ;  /* 0x0000000000007941 */ /* 0x000fea0003800000 */
.L_x_1982:
        /* <DEDUP_REMOVED lines=36> */
.L_x_1985:
[----:B------:R-:W-:Y:S05]  /*14a0*/  BSYNC B0 ;  /* 0x0000000000007941 */ /* 0x000fea0003800000 */
.L_x_1984:
        /* <DEDUP_REMOVED lines=36> */
.L_x_1987:
[----:B------:R-:W-:Y:S05]  /*16f0*/  BSYNC B0 ;  /* 0x0000000000007941 */ /* 0x000fea0003800000 */
.L_x_1986:
        /* <DEDUP_REMOVED lines=36> */
.L_x_1989:
[----:B------:R-:W-:Y:S05]  /*1940*/  BSYNC B0 ;  /* 0x0000000000007941 */ /* 0x000fea0003800000 */
.L_x_1988:
        /* <DEDUP_REMOVED lines=36> */
.L_x_1991:
[----:B------:R-:W-:Y:S05]  /*1b90*/  BSYNC B0 ;  /* 0x0000000000007941 */ /* 0x000fea0003800000 */
.L_x_1990:
        /* <DEDUP_REMOVED lines=36> */
.L_x_1993:
[----:B------:R-:W-:Y:S05]  /*1de0*/  BSYNC B0 ;  /* 0x0000000000007941 */ /* 0x000fea0003800000 */
.L_x_1992:
        /* <DEDUP_REMOVED lines=36> */
.L_x_1995:
[----:B------:R-:W-:Y:S05]  /*2030*/  BSYNC B0 ;  /* 0x0000000000007941 */ /* 0x000fea0003800000 */
.L_x_1994:
        /* <DEDUP_REMOVED lines=36> */
.L_x_1997:
[----:B------:R-:W-:Y:S05]  /*2280*/  BSYNC B0 ;  /* 0x0000000000007941 */ /* 0x000fea0003800000 */
.L_x_1996:
        /* <DEDUP_REMOVED lines=34> */
.L_x_1999:
[----:B------:R-:W-:Y:S05]  /*24b0*/  BSYNC B0 ;  /* 0x0000000000007941 */ /* 0x000fea0003800000 */
.L_x_1998:
        /* <DEDUP_REMOVED lines=33> */
.L_x_2001:
[----:B------:R-:W-:Y:S05]  /*26d0*/  BSYNC B0 ;  /* 0x0000000000007941 */ /* 0x000fea0003800000 */
.L_x_2000:
        /* <DEDUP_REMOVED lines=33> */
.L_x_2003:
[----:B------:R-:W-:Y:S05]  /*28f0*/  BSYNC B0 ;  /* 0x0000000000007941 */ /* 0x000fea0003800000 */
.L_x_2002:
        /* <DEDUP_REMOVED lines=33> */
.L_x_2005:
[----:B------:R-:W-:Y:S05]  /*2b10*/  BSYNC B0 ;  /* 0x0000000000007941 */ /* 0x000fea0003800000 */
.L_x_2004:
        /* <DEDUP_REMOVED lines=33> */
.L_x_2007:
[----:B------:R-:W-:Y:S05]  /*2d30*/  BSYNC B0 ;  /* 0x0000000000007941 */ /* 0x000fea0003800000 */
.L_x_2006:
        /* <DEDUP_REMOVED lines=33> */
.L_x_2009:
[----:B------:R-:W-:Y:S05]  /*2f50*/  BSYNC B0 ;  /* 0x0000000000007941 */ /* 0x000fea0003800000 */
.L_x_2008:
        /* <DEDUP_REMOVED lines=33> */
.L_x_2011:
[----:B------:R-:W-:Y:S05]  /*3170*/  BSYNC B0 ;  /* 0x0000000000007941 */ /* 0x000fea0003800000 */
.L_x_2010:
        /* <DEDUP_REMOVED lines=49> */
[----:B------:R3:W4:Y:S04]  /*3490*/  LDG.E.128 R52, [R26.64+0x200] ;  /* 0x0002001e1a347981 */ /* 0x000728000c1e1d00 */
[----:B------:R3:W5:Y:S01]  /*34a0*/  LDG.E.128 R48, [R26.64] ;  /* 0x0000001e1a307981 */ /* 0x000762000c1e1d00 */
[----:B0-----:R-:W-:-:S02]  /*34b0*/  HADD2.F32 R76, -RZ, R56.H0_H0 ;  /* 0x20000038ff4c7230 */ /* 0x001fc40000004100 */
[----:B------:R-:W-:-:S03]  /*34c0*/  HADD2.F32 R102, -RZ, R56.H1_H1 ;  /* 0x30000038ff667230 */ /* 0x000fc60000004100 */
[----:B------:R-:W-:Y:S01]  /*34d0*/  FMUL.FTZ R7, R76, -1.4426950216293334961 ;  /* 0xbfb8aa3b4c077820 */ /* 0x000fe20000410000 */
[----:B------:R-:W-:Y:S01]  /*34e0*/  HADD2.F32 R75, -RZ, R57.H0_H0 ;  /* 0x20000039ff4b7230 */ /* 0x000fe20000004100 */
[----:B------:R-:W-:-:S04]  /*34f0*/  FMUL.FTZ R25, R102, -1.4426950216293334961 ;  /* 0xbfb8aa3b66197820 */ /* 0x000fc80000410000 */
[----:B------:R-:W0:Y:S01]  /*3500*/  MUFU.EX2 R7, R7 ;  /* 0x0000000700077308 */ /* 0x000e220000000800 */
[----:B------:R-:W-:Y:S01]  /*3510*/  FMUL.FTZ R56, R75, -1.4426950216293334961 ;  /* 0xbfb8aa3b4b387820 */ /* 0x000fe20000410000 */
[----:B------:R-:W-:Y:S02]  /*3520*/  HADD2.F32 R79, -RZ, R57.H1_H1 ;  /* 0x30000039ff4f7230 */ /* 0x000fe40000004100 */
[----:B------:R-:W-:-:S04]  /*3530*/  HADD2.F32 R77, -RZ, R58.H0_H0 ;  /* 0x2000003aff4d7230 */ /* 0x000fc80000004100 */
[----:B------:R-:W1:Y:S01]  /*3540*/  MUFU.EX2 R25, R25 ;  /* 0x0000001900197308 */ /* 0x000e620000000800 */
[----:B---3--:R-:W-:Y:S02]  /*3550*/  FMUL.FTZ R26, R79, -1.4426950216293334961 ;  /* 0xbfb8aa3b4f1a7820 */ /* 0x008fe40000410000 */
[----:B------:R-:W-:-:S05]  /*3560*/  FMUL.FTZ R57, R77, -1.4426950216293334961 ;  /* 0xbfb8aa3b4d397820 */ /* 0x000fca0000410000 */
[----:B------:R-:W-:Y:S01]  /*3570*/  MUFU.EX2 R56, R56 ;  /* 0x0000003800387308 */ /* 0x000fe20000000800 */
[----:B------:R-:W-:Y:S01]  /*3580*/  HADD2.F32 R83, -RZ, R58.H1_H1 ;  /* 0x3000003aff537230 */ /* 0x000fe20000004100 */
[----:B0-----:R-:W-:-:S06]  /*3590*/  FADD.FTZ R87, R7, 1 ;  /* 0x3f80000007577421 */ /* 0x001fcc0000010000 */
[----:B------:R-:W0:Y:S01]  /*35a0*/  MUFU.EX2 R27, R26 ;  /* 0x0000001a001b7308 */ /* 0x000e220000000800 */
[----:B------:R-:W-:Y:S02]  /*35b0*/  FMUL.FTZ R58, R83, -1.4426950216293334961 ;  /* 0xbfb8aa3b533a7820 */ /* 0x000fe40000410000 */
[----:B-1----:R-:W-:-:S05]  /*35c0*/  FADD.FTZ R89, R25, 1 ;  /* 0x3f80000019597421 */ /* 0x002fca0000010000 */
[----:B------:R-:W1:Y:S01]  /*35d0*/  MUFU.EX2 R57, R57 ;  /* 0x0000003900397308 */ /* 0x000e620000000800 */
[----:B------:R-:W-:-:S07]  /*35e0*/  HADD2.F32 R78, -RZ, R59.H0_H0 ;  /* 0x2000003bff4e7230 */ /* 0x000fce0000004100 */
[----:B------:R-:W-:Y:S01]  /*35f0*/  MUFU.RCP R87, R87 ;  /* 0x0000005700577308 */ /* 0x000fe20000001000 */
[----:B------:R-:W-:-:S07]  /*3600*/  FMUL.FTZ R61, R78, -1.4426950216293334961 ;  /* 0xbfb8aa3b4e3d7820 */ /* 0x000fce0000410000 */
[----:B------:R3:W-:Y:S01]  /*3610*/  MUFU.EX2 R73, R58 ;  /* 0x0000003a00497308 */ /* 0x0007e20000000800 */
[----:B------:R-:W-:Y:S01]  /*3620*/  HADD2.F32 R80, -RZ, R59.H1_H1 ;  /* 0x3000003bff507230 */ /* 0x000fe20000004100 */
[----:B0-----:R-:W-:Y:S02]  /*3630*/  FADD.FTZ R94, R27, 1 ;  /* 0x3f8000001b5e7421 */ /* 0x001fe40000010000 */
[----:B---3--:R-:W-:-:S04]  /*3640*/  FADD.FTZ R58, R56, 1 ;  /* 0x3f800000383a7421 */ /* 0x008fc80000010000 */
[----:B------:R-:W0:Y:S01]  /*3650*/  MUFU.RCP R89, R89 ;  /* 0x0000005900597308 */ /* 0x000e220000001000 */
[----:B-1----:R-:W-:Y:S01]  /*3660*/  FADD.FTZ R100, R57, 1 ;  /* 0x3f80000039647421 */ /* 0x002fe20000010000 */
[----:B--2---:R-:W-:Y:S01]  /*3670*/  HADD2.F32 R81, -RZ, R32.H0_H0 ;  /* 0x20000020ff517230 */ /* 0x004fe20000004100 */
[----:B------:R-:W-:-:S05]  /*3680*/  FMUL.FTZ R26, R80, -1.4426950216293334961 ;  /* 0xbfb8aa3b501a7820 */ /* 0x000fca0000410000 */
[----:B------:R-:W-:Y:S01]  /*3690*/  MUFU.RCP R58, R58 ;  /* 0x0000003a003a7308 */ /* 0x000fe20000001000 */
[----:B------:R-:W-:-:S07]  /*36a0*/  FMUL.FTZ R59, R81, -1.4426950216293334961 ;  /* 0xbfb8aa3b513b7820 */ /* 0x000fce0000410000 */
[----:B------:R1:W2:Y:S01]  /*36b0*/  MUFU.EX2 R82, R61 ;  /* 0x0000003d00527308 */ /* 0x0002a20000000800 */
[----:B0-----:R-:W-:-:S07]  /*36c0*/  FMUL.FTZ R62, R102, R89 ;  /* 0x00000059663e7220 */ /* 0x001fce0000410000 */
[----:B------:R-:W0:Y:S01]  /*36d0*/  MUFU.RCP R94, R94 ;  /* 0x0000005e005e7308 */ /* 0x000e220000001000 */
[----:B-1----:R-:W-:Y:S01]  /*36e0*/  FMUL.FTZ R61, R76, R87 ;  /* 0x000000574c3d7220 */ /* 0x002fe20000410000 */
[----:B------:R-:W-:-:S03]  /*36f0*/  HADD2.F32 R7, -RZ, R32.H1_H1 ;  /* 0x30000020ff077230 */ /* 0x000fc60000004100 */
[----:B------:R-:W-:-:S03]  /*3700*/  FMUL.FTZ R25, R85, R61 ;  /* 0x0000003d55197220 */ /* 0x000fc60000410000 */
[----:B------:R1:W-:Y:S01]  /*3710*/  MUFU.EX2 R86, R26 ;  /* 0x0000001a00567308 */ /* 0x0003e20000000800 */
[----:B------:R-:W-:Y:S01]  /*3720*/  FADD.FTZ R73, R73, 1 ;  /* 0x3f80000049497421 */ /* 0x000fe20000010000 */
[----:B------:R-:W-:-:S06]  /*3730*/  HADD2.F32 R32, -RZ, R40.H1_H1 ;  /* 0x30000028ff207230 */ /* 0x000fcc0000004100 */
[----:B------:R-:W3:Y:S01]  /*3740*/  MUFU.RCP R100, R100 ;  /* 0x0000006400647308 */ /* 0x000ee20000001000 */
[----:B-1----:R-:W-:Y:S02]  /*3750*/  HADD2.F32 R26, -RZ, R40.H0_H0 ;  /* 0x20000028ff1a7230 */ /* 0x002fe40000004100 */
[----:B------:R-:W-:-:S05]  /*3760*/  HADD2.F32 R97, -RZ, R37.H0_H0 ;  /* 0x20000025ff617230 */ /* 0x000fca0000004100 */
[----:B------:R1:W-:Y:S01]  /*3770*/  MUFU.EX2 R88, R59 ;  /* 0x0000003b00587308 */ /* 0x0003e20000000800 */
[----:B------:R-:W-:Y:S01]  /*3780*/  HADD2.F32 R36, -RZ, R41.H0_H0 ;  /* 0x20000029ff247230 */ /* 0x000fe20000004100 */
[----:B--2---:R-:W-:Y:S01]  /*3790*/  FADD.FTZ R82, R82, 1 ;  /* 0x3f80000052527421 */ /* 0x004fe20000010000 */
[----:B------:R-:W-:Y:S01]  /*37a0*/  HADD2.F32 R99, -RZ, R37.H1_H1 ;  /* 0x30000025ff637230 */ /* 0x000fe20000004100 */
[----:B-1----:R-:W-:Y:S02]  /*37b0*/  FFMA.FTZ R59, R25, R26, R60 ;  /* 0x0000001a193b7223 */ /* 0x002fe4000001003c */
[----:B------:R-:W-:Y:S02]  /*37c0*/  FMUL.FTZ R26, R90, R62 ;  /* 0x0000003e5a1a7220 */ /* 0x000fe40000410000 */
[----:B------:R-:W-:Y:S01]  /*37d0*/  FMUL.FTZ R60, R75, R58 ;  /* 0x0000003a4b3c7220 */ /* 0x000fe20000410000 */
[----:B------:R-:W1:Y:S01]  /*37e0*/  MUFU.RCP R104, R73 ;  /* 0x0000004900687308 */ /* 0x000e620000001000 */
[----:B------:R-:W-:-:S02]  /*37f0*/  FFMA.FTZ R32, R26, R32, R59 ;  /* 0x000000201a207223 */ /* 0x000fc4000001003b */
[----:B------:R-:W-:Y:S02]  /*3800*/  FMUL.FTZ R27, R97, R60 ;  /* 0x0000003c611b7220 */ /* 0x000fe40000410000 */
[----:B0-----:R-:W-:Y:S01]  /*3810*/  FMUL.FTZ R63, R79, R94 ;  /* 0x0000005e4f3f7220 */ /* 0x001fe20000410000 */
[----:B------:R-:W-:Y:S01]  /*3820*/  HADD2.F32 R98, -RZ, R38.H0_H0 ;  /* 0x20000026ff627230 */ /* 0x000fe20000004100 */
[----:B------:R-:W-:Y:S01]  /*3830*/  FFMA.FTZ R37, R27, R36, R32 ;  /* 0x000000241b257223 */ /* 0x000fe20000010020 */
[----:B------:R0:W-:Y:S01]  /*3840*/  MUFU.RCP R105, R82 ;  /* 0x0000005200697308 */ /* 0x0001e20000001000 */
[----:B------:R-:W-:Y:S01]  /*3850*/  HADD2.F32 R32, -RZ, R41.H1_H1 ;  /* 0x30000029ff207230 */ /* 0x000fe20000004100 */
[----:B---3--:R-:W-:Y:S01]  /*3860*/  FMUL.FTZ R65, R77, R100 ;  /* 0x000000644d417220 */ /* 0x008fe20000410000 */
[--C-:B------:R-:W-:Y:S02]  /*3870*/  HADD2.F32 R57, -RZ, R28.reuse.H0_H0 ;  /* 0x2000001cff397230 */ /* 0x100fe40000004100 */
[----:B------:R-:W-:Y:S01]  /*3880*/  HADD2.F32 R59, -RZ, R28.H1_H1 ;  /* 0x3000001cff3b7230 */ /* 0x000fe20000004100 */
[----:B------:R-:W-:Y:S01]  /*3890*/  FMUL.FTZ R28, R99, R63 ;  /* 0x0000003f631c7220 */ /* 0x000fe20000410000 */
[--C-:B------:R-:W-:Y:S01]  /*38a0*/  HADD2.F32 R70, -RZ, R30.reuse.H0_H0 ;  /* 0x2000001eff467230 */ /* 0x100fe20000004100 */
[----:B------:R-:W-:Y:S01]  /*38b0*/  FADD.FTZ R86, R86, 1 ;  /* 0x3f80000056567421 */ /* 0x000fe20000010000 */
[----:B------:R-:W-:-:S02]  /*38c0*/  HADD2.F32 R71, -RZ, R30.H1_H1 ;  /* 0x3000001eff477230 */ /* 0x000fc40000004100 */
[--C-:B------:R-:W-:Y:S02]  /*38d0*/  HADD2.F32 R66, -RZ, R31.reuse.H0_H0 ;  /* 0x2000001fff427230 */ /* 0x100fe40000004100 */
[----:B------:R-:W-:Y:S01]  /*38e0*/  HADD2.F32 R64, -RZ, R31.H1_H1 ;  /* 0x3000001fff407230 */ /* 0x000fe20000004100 */
[----:B------:R-:W-:Y:S01]  /*38f0*/  FADD.FTZ R31, -R89, 1 ;  /* 0x3f800000591f7421 */ /* 0x000fe20000010100 */
[--C-:B------:R-:W-:Y:S01]  /*3900*/  HADD2.F32 R74, -RZ, R29.reuse.H0_H0 ;  /* 0x2000001dff4a7230 */ /* 0x100fe20000004100 */
[----:B------:R-:W-:Y:S01]  /*3910*/  FFMA.FTZ R32, R28, R32, R37 ;  /* 0x000000201c207223 */ /* 0x000fe20000010025 */
[----:B------:R-:W-:Y:S01]  /*3920*/  HADD2.F32 R72, -RZ, R29.H1_H1 ;  /* 0x3000001dff487230 */ /* 0x000fe20000004100 */
[----:B------:R-:W-:Y:S01]  /*3930*/  FMUL.FTZ R29, R98, R65 ;  /* 0x00000041621d7220 */ /* 0x000fe20000410000 */
[----:B------:R-:W-:Y:S01]  /*3940*/  HADD2.F32 R30, -RZ, R42.H0_H0 ;  /* 0x2000002aff1e7230 */ /* 0x000fe20000004100 */
[----:B------:R-:W2:Y:S01]  /*3950*/  MUFU.RCP R107, R86 ;  /* 0x00000056006b7308 */ /* 0x000ea20000001000 */
[----:B------:R-:W-:Y:S01]  /*3960*/  FADD.FTZ R106, -R94, 1 ;  /* 0x3f8000005e6a7421 */ /* 0x000fe20000010100 */
[----:B------:R-:W-:Y:S01]  /*3970*/  HADD2.F32 R92, -RZ, R38.H1_H1 ;  /* 0x30000026ff5c7230 */ /* 0x000fe20000004100 */
[----:B------:R-:W-:-:S02]  /*3980*/  FFMA.FTZ R102, R102, R31, 1 ;  /* 0x3f80000066667423 */ /* 0x000fc4000001001f */
[----:B------:R-:W-:Y:S02]  /*3990*/  FFMA.FTZ R31, R29, R30, R32 ;  /* 0x0000001e1d1f7223 */ /* 0x000fe40000010020 */
[----:B-1----:R-:W-:Y:S02]  /*39a0*/  FMUL.FTZ R73, R83, R104 ;  /* 0x0000006853497220 */ /* 0x002fe40000410000 */
[----:B------:R-:W-:Y:S01]  /*39b0*/  FADD.FTZ R88, R88, 1 ;  /* 0x3f80000058587421 */ /* 0x000fe20000010000 */
[--C-:B------:R-:W-:Y:S01]  /*39c0*/  HADD2.F32 R56, -RZ, R33.reuse.H0_H0 ;  /* 0x20000021ff387230 */ /* 0x100fe20000004100 */
[----:B------:R-:W-:Y:S01]  /*39d0*/  FADD.FTZ R32, -R58, 1 ;  /* 0x3f8000003a207421 */ /* 0x000fe20000010100 */
[----:B------:R-:W-:Y:S01]  /*39e0*/  HADD2.F32 R67, -RZ, R33.H1_H1 ;  /* 0x30000021ff437230 */ /* 0x000fe20000004100 */
[----:B------:R-:W-:Y:S01]  /*39f0*/  FFMA.FTZ R106, R79, R106, 1 ;  /* 0x3f8000004f6a7423 */ /* 0x000fe2000001006a */
[----:B------:R-:W-:Y:S01]  /*3a00*/  HADD2.F32 R69, -RZ, R34.H0_H0 ;  /* 0x20000022ff457230 */ /* 0x000fe20000004100 */
[----:B------:R-:W-:Y:S01]  /*3a10*/  FMUL.FTZ R30, R92, R73 ;  /* 0x000000495c1e7220 */ /* 0x000fe20000410000 */
[----:B------:R-:W-:-:S02]  /*3a20*/  HADD2.F32 R33, -RZ, R42.H1_H1 ;  /* 0x3000002aff217230 */ /* 0x000fc40000004100 */
[----:B------:R-:W-:Y:S02]  /*3a30*/  HADD2.F32 R79, -RZ, R34.H1_H1 ;  /* 0x30000022ff4f7230 */ /* 0x000fe40000004100 */
[----:B------:R-:W-:Y:S01]  /*3a40*/  MUFU.RCP R34, R88 ;  /* 0x0000005800227308 */ /* 0x000fe20000001000 */
[--C-:B------:R-:W-:Y:S02]  /*3a50*/  HADD2.F32 R91, -RZ, R39.reuse.H0_H0 ;  /* 0x20000027ff5b7230 */ /* 0x100fe40000004100 */
[----:B------:R-:W-:Y:S01]  /*3a60*/  HADD2.F32 R93, -RZ, R39.H1_H1 ;  /* 0x30000027ff5d7230 */ /* 0x000fe20000004100 */
[----:B------:R-:W-:Y:S01]  /*3a70*/  FADD.FTZ R101, -R87, 1 ;  /* 0x3f80000057657421 */ /* 0x000fe20000010100 */
[----:B0-----:R-:W-:-:S03]  /*3a80*/  HADD2.F32 R82, -RZ, R35.H0_H0 ;  /* 0x20000023ff527230 */ /* 0x001fc60000004100 */
[----:B------:R-:W-:Y:S02]  /*3a90*/  FFMA.FTZ R101, R76, R101, 1 ;  /* 0x3f8000004c657423 */ /* 0x000fe40000010065 */
[----:B--2---:R-:W-:Y:S02]  /*3aa0*/  FMUL.FTZ R76, R80, R107 ;  /* 0x0000006b504c7220 */ /* 0x004fe40000410000 */
[----:B------:R-:W-:Y:S02]  /*3ab0*/  FMUL.FTZ R84, R7, -1.4426950216293334961 ;  /* 0xbfb8aa3b07547820 */ /* 0x000fe40000410000 */
[----:B------:R-:W-:-:S04]  /*3ac0*/  FMUL.FTZ R103, R67, -1.4426950216293334961 ;  /* 0xbfb8aa3b43677820 */ /* 0x000fc80000410000 */
[----:B------:R-:W-:Y:S01]  /*3ad0*/  MUFU.EX2 R84, R84 ;  /* 0x0000005400547308 */ /* 0x000fe20000000800 */
[----:B------:R-:W-:-:S07]  /*3ae0*/  FMUL.FTZ R96, R56, -1.4426950216293334961 ;  /* 0xbfb8aa3b38607820 */ /* 0x000fce0000410000 */
[----:B------:R-:W0:Y:S01]  /*3af0*/  MUFU.EX2 R103, R103 ;  /* 0x0000006700677308 */ /* 0x000e220000000800 */
[----:B------:R-:W-:-:S07]  /*3b00*/  FMUL.FTZ R95, R69, -1.4426950216293334961 ;  /* 0xbfb8aa3b455f7820 */ /* 0x000fce0000410000 */
[----:B------:R-:W1:Y:S08]  /*3b10*/  MUFU.EX2 R96, R96 ;  /* 0x0000006000607308 */ /* 0x000e700000000800 */
[----:B------:R-:W-:Y:S01]  /*3b20*/  MUFU.EX2 R95, R95 ;  /* 0x0000005f005f7308 */ /* 0x000fe20000000800 */
[----:B0-----:R-:W-:Y:S02]  /*3b30*/  FADD.FTZ R103, R103, 1 ;  /* 0x3f80000067677421 */ /* 0x001fe40000010000 */
[----:B-1----:R-:W-:-:S05]  /*3b40*/  FADD.FTZ R96, R96, 1 ;  /* 0x3f80000060607421 */ /* 0x002fca0000010000 */
[----:B------:R-:W-:Y:S01]  /*3b50*/  MUFU.RCP R113, R96 ;  /* 0x0000006000717308 */ /* 0x000fe20000001000 */
[----:B----4-:R0:W-:Y:S04]  /*3b60*/  STS.128 [R6.X16+0x200], R52 ;  /* 0x0002003406007388 */ /* 0x0101e8000000cc00 */
[----:B-----5:R1:W-:Y:S01]  /*3b70*/  STS.128 [R6.X16], R48 ;  /* 0x0000003006007388 */ /* 0x0203e2000000cc00 */
[----:B------:R-:W-:-:S06]  /*3b80*/  NOP ;  /* 0x0000000000007918 */ /* 0x000fcc0000000000 */
[----:B------:R-:W2:Y:S01]  /*3b90*/  LDS.128 R36, [R8.X16] ;  /* 0x0000000008247984 */ /* 0x000ea2000000cc00 */
[----:B0-----:R-:W-:Y:S02]  /*3ba0*/  FFMA.FTZ R55, R75, R32, 1 ;  /* 0x3f8000004b377423 */ /* 0x001fe40000010020 */
[----:B------:R-:W-:Y:S02]  /*3bb0*/  FMUL.FTZ R75, R78, R105 ;  /* 0x000000694e4b7220 */ /* 0x000fe40000410000 */
[----:B-1----:R-:W-:Y:S01]  /*3bc0*/  FFMA.FTZ R48, R30, R33, R31 ;  /* 0x000000211e307223 */ /* 0x002fe2000001001f */
[----:B------:R-:W-:Y:S01]  /*3bd0*/  HADD2.F32 R33, -RZ, R43.H0_H0 ;  /* 0x2000002bff217230 */ /* 0x000fe20000004100 */
[----:B------:R-:W-:Y:S02]  /*3be0*/  FMUL.FTZ R31, R91, R75 ;  /* 0x0000004b5b1f7220 */ /* 0x000fe40000410000 */
[----:B------:R-:W-:Y:S02]  /*3bf0*/  FADD.FTZ R32, -R100, 1 ;  /* 0x3f80000064207421 */ /* 0x000fe40000010100 */
[----:B------:R-:W-:-:S02]  /*3c00*/  FFMA.FTZ R51, R31, R33, R48 ;  /* 0x000000211f337223 */ /* 0x000fc40000010030 */
[----:B------:R-:W-:Y:S01]  /*3c10*/  FFMA.FTZ R109, R77, R32, 1 ;  /* 0x3f8000004d6d7423 */ /* 0x000fe20000010020 */
[----:B------:R-:W-:Y:S01]  /*3c20*/  HADD2.F32 R77, -RZ, R35.H1_H1 ;  /* 0x30000023ff4d7230 */ /* 0x000fe20000004100 */
[----:B------:R-:W-:Y:S01]  /*3c30*/  FADD.FTZ R33, -R105, 1 ;  /* 0x3f80000069217421 */ /* 0x000fe20000010100 */
[----:B------:R-:W-:Y:S01]  /*3c40*/  HADD2.F32 R35, -RZ, R43.H1_H1 ;  /* 0x3000002bff237230 */ /* 0x000fe20000004100 */
[----:B------:R-:W-:Y:S02]  /*3c50*/  FADD.FTZ R48, -R104, 1 ;  /* 0x3f80000068307421 */ /* 0x000fe40000010100 */
[----:B------:R-:W-:Y:S02]  /*3c60*/  FMUL.FTZ R49, R79, -1.4426950216293334961 ;  /* 0xbfb8aa3b4f317820 */ /* 0x000fe40000410000 */
[----:B------:R-:W-:Y:S02]  /*3c70*/  FMUL.FTZ R32, R93, R76 ;  /* 0x0000004c5d207220 */ /* 0x000fe40000410000 */
[----:B------:R-:W-:-:S02]  /*3c80*/  FFMA.FTZ R108, R78, R33, 1 ;  /* 0x3f8000004e6c7423 */ /* 0x000fc40000010021 */
[----:B------:R-:W-:Y:S01]  /*3c90*/  FMUL.FTZ R78, R81, R34 ;  /* 0x00000022514e7220 */ /* 0x000fe20000410000 */
[----:B------:R0:W-:Y:S01]  /*3ca0*/  MUFU.EX2 R112, R49 ;  /* 0x0000003100707308 */ /* 0x0001e20000000800 */
[----:B------:R-:W-:Y:S02]  /*3cb0*/  FFMA.FTZ R111, R83, R48, 1 ;  /* 0x3f800000536f7423 */ /* 0x000fe40000010030 */
[----:B------:R-:W-:Y:S02]  /*3cc0*/  FFMA.FTZ R48, R32, R35, R51 ;  /* 0x0000002320307223 */ /* 0x000fe40000010033 */
[----:B------:R-:W-:Y:S02]  /*3cd0*/  FMUL.FTZ R50, R82, -1.4426950216293334961 ;  /* 0xbfb8aa3b52327820 */ /* 0x000fe40000410000 */
[----:B------:R-:W-:Y:S01]  /*3ce0*/  FADD.FTZ R35, -R107, 1 ;  /* 0x3f8000006b237421 */ /* 0x000fe20000010100 */
[----:B0-----:R-:W-:Y:S01]  /*3cf0*/  HADD2.F32 R49, -RZ, R44.H0_H0 ;  /* 0x2000002cff317230 */ /* 0x001fe20000004100 */
[----:B------:R-:W-:Y:S01]  /*3d00*/  FMUL.FTZ R33, R57, R78 ;  /* 0x0000004e39217220 */ /* 0x000fe20000410000 */
[----:B------:R0:W1:Y:S01]  /*3d10*/  MUFU.EX2 R114, R50 ;  /* 0x0000003200727308 */ /* 0x0000620000000800 */
[----:B------:R-:W-:-:S02]  /*3d20*/  FFMA.FTZ R110, R80, R35, 1 ;  /* 0x3f800000506e7423 */ /* 0x000fc40000010023 */
[----:B------:R-:W-:Y:S02]  /*3d30*/  FFMA.FTZ R35, R33, R49, R48 ;  /* 0x0000003121237223 */ /* 0x000fe40000010030 */
[----:B0-----:R-:W0:Y:S01]  /*3d40*/  LDS.128 R48, [R8.X16+0x10] ;  /* 0x0000100008307984 */ /* 0x001e22000000cc00 */
[----:B------:R-:W-:Y:S02]  /*3d50*/  FMUL.FTZ R53, R77, -1.4426950216293334961 ;  /* 0xbfb8aa3b4d357820 */ /* 0x000fe40000410000 */
[----:B------:R-:W-:Y:S01]  /*3d60*/  FADD.FTZ R52, -R34, 1 ;  /* 0x3f80000022347421 */ /* 0x000fe20000010100 */
[----:B--2---:R-:W-:Y:S02]  /*3d70*/  HADD2.F32 R80, -RZ, R36.H0_H0 ;  /* 0x20000024ff507230 */ /* 0x004fe40000004100 */
[----:B------:R-:W-:Y:S01]  /*3d80*/  HADD2.F32 R86, -RZ, R38.H0_H0 ;  /* 0x20000026ff567230 */ /* 0x000fe20000004100 */
[----:B------:R-:W-:Y:S01]  /*3d90*/  FFMA.FTZ R52, R81, R52, 1 ;  /* 0x3f80000051347423 */ /* 0x000fe20000010034 */
[----:B------:R-:W2:Y:S01]  /*3da0*/  MUFU.EX2 R53, R53 ;  /* 0x0000003500357308 */ /* 0x000ea20000000800 */
[----:B------:R-:W-:Y:S01]  /*3db0*/  HADD2.F32 R81, -RZ, R36.H1_H1 ;  /* 0x30000024ff517230 */ /* 0x000fe20000004100 */
[----:B------:R-:W-:Y:S01]  /*3dc0*/  FADD.FTZ R54, R84, 1 ;  /* 0x3f80000054367421 */ /* 0x000fe20000010000 */
        /* <DEDUP_REMOVED lines=8> */
[----:B------:R-:W-:Y:S01]  /*3e50*/  HADD2.F32 R85, -RZ, R39.H1_H1 ;  /* 0x30000027ff557230 */ /* 0x000fe20000004100 */
[----:B------:R-:W-:-:S02]  /*3e60*/  FMUL.FTZ R99, R99, R84 ;  /* 0x0000005463637220 */ /* 0x000fc40000410000 */
[----:B------:R-:W-:Y:S01]  /*3e70*/  FMUL.FTZ R100, R100, R37 ;  /* 0x0000002564647220 */ /* 0x000fe20000410000 */
[----:B------:R-:W3:Y:S01]  /*3e80*/  MUFU.RCP R54, R54 ;  /* 0x0000003600367308 */ /* 0x000ee20000001000 */
[----:B------:R-:W-:Y:S02]  /*3e90*/  FMUL.FTZ R37, R92, R88 ;  /* 0x000000585c257220 */ /* 0x000fe40000410000 */
[----:B------:R-:W-:Y:S02]  /*3ea0*/  FMUL.FTZ R89, R89, R38 ;  /* 0x0000002659597220 */ /* 0x000fe40000410000 */
[----:B------:R-:W-:-:S03]  /*3eb0*/  FMUL.FTZ R99, R94, R99 ;  /* 0x000000635e637220 */ /* 0x000fc60000410000 */
[----:B------:R-:W4:Y:S01]  /*3ec0*/  MUFU.RCP R92, R103 ;  /* 0x00000067005c7308 */ /* 0x000f220000001000 */
[----:B------:R-:W-:Y:S02]  /*3ed0*/  FMUL.FTZ R38, R91, R90 ;  /* 0x0000005a5b267220 */ /* 0x000fe40000410000 */
[----:B------:R-:W-:Y:S02]  /*3ee0*/  FMUL.FTZ R36, R36, R101 ;  /* 0x0000006524247220 */ /* 0x000fe40000410000 */
[----:B------:R-:W-:Y:S02]  /*3ef0*/  FMUL.FTZ R94, R93, R85 ;  /* 0x000000555d5e7220 */ /* 0x000fe40000410000 */
[----:B-1----:R-:W-:Y:S02]  /*3f00*/  FADD.FTZ R101, R114, 1 ;  /* 0x3f80000072657421 */ /* 0x002fe40000010000 */
[----:B------:R-:W-:Y:S02]  /*3f10*/  FMUL.FTZ R104, R104, R37 ;  /* 0x0000002568687220 */ /* 0x000fe40000410000 */
[----:B------:R-:W-:-:S02]  /*3f20*/  FMUL.FTZ R105, R105, R38 ;  /* 0x0000002669697220 */ /* 0x000fc40000410000 */
[----:B------:R-:W-:Y:S02]  /*3f30*/  FMUL.FTZ R107, R107, R94 ;  /* 0x0000005e6b6b7220 */ /* 0x000fe40000410000 */
[----:B------:R-:W-:Y:S02]  /*3f40*/  FMUL.FTZ R38, R100, R109 ;  /* 0x0000006d64267220 */ /* 0x000fe40000410000 */
[----:B--2---:R-:W-:Y:S01]  /*3f50*/  FADD.FTZ R53, R53, 1 ;  /* 0x3f80000035357421 */ /* 0x004fe20000010000 */
[----:B------:R-:W1:Y:S01]  /*3f60*/  MUFU.RCP R101, R101 ;  /* 0x0000006500657308 */ /* 0x000e620000001000 */
[----:B------:R-:W-:Y:S02]  /*3f70*/  FADD.FTZ R94, R95, 1 ;  /* 0x3f8000005f5e7421 */ /* 0x000fe40000010000 */
[----:B------:R-:W-:Y:S01]  /*3f80*/  FADD.FTZ R100, R112, 1 ;  /* 0x3f80000070647421 */ /* 0x000fe20000010000 */
[----:B0-----:R-:W-:Y:S01]  /*3f90*/  HADD2.F32 R87, -RZ, R48.H0_H0 ;  /* 0x20000030ff577230 */ /* 0x001fe20000004100 */
[----:B------:R-:W-:Y:S01]  /*3fa0*/  FMUL.FTZ R97, R97, R83 ;  /* 0x0000005361617220 */ /* 0x000fe20000410000 */
[----:B------:R-:W-:Y:S01]  /*3fb0*/  HADD2.F32 R93, -RZ, R49.H1_H1 ;  /* 0x30000031ff5d7230 */ /* 0x000fe20000004100 */
[----:B------:R-:W-:-:S02]  /*3fc0*/  FMUL.FTZ R111, R104, R111 ;  /* 0x0000006f686f7220 */ /* 0x000fc40000410000 */
[----:B------:R-:W0:Y:S01]  /*3fd0*/  MUFU.RCP R104, R53 ;  /* 0x0000003500687308 */ /* 0x000e220000001000 */
[----:B------:R-:W-:Y:S01]  /*3fe0*/  FMUL.FTZ R58, R58, R97 ;  /* 0x000000613a3a7220 */ /* 0x000fe20000410000 */
[----:B------:R-:W-:Y:S01]  /*3ff0*/  HADD2.F32 R96, -RZ, R48.H1_H1 ;  /* 0x30000030ff607230 */ /* 0x000fe20000004100 */
[----:B------:R-:W-:Y:S01]  /*4000*/  FMUL.FTZ R37, R89, R102 ;  /* 0x0000006659257220 */ /* 0x000fe20000410000 */
[--C-:B------:R-:W-:Y:S01]  /*4010*/  HADD2.F32 R91, -RZ, R50.reuse.H0_H0 ;  /* 0x20000032ff5b7230 */ /* 0x100fe20000004100 */
[----:B------:R-:W-:Y:S01]  /*4020*/  FMUL.FTZ R57, R57, R87 ;  /* 0x0000005739397220 */ /* 0x000fe20000410000 */
[----:B------:R-:W-:Y:S02]  /*4030*/  HADD2.F32 R98, -RZ, R50.H1_H1 ;  /* 0x30000032ff627230 */ /* 0x000fe40000004100 */
[----:B------:R-:W2:Y:S01]  /*4040*/  MUFU.RCP R94, R94 ;  /* 0x0000005e005e7308 */ /* 0x000ea20000001000 */
[--C-:B------:R-:W-:Y:S01]  /*4050*/  HADD2.F32 R95, -RZ, R51.reuse.H0_H0 ;  /* 0x20000033ff5f7230 */ /* 0x100fe20000004100 */
[----:B---3--:R-:W-:Y:S01]  /*4060*/  FADD.FTZ R48, -R54, 1 ;  /* 0x3f80000036307421 */ /* 0x008fe20000010100 */
[----:B------:R-:W-:Y:S01]  /*4070*/  HADD2.F32 R97, -RZ, R51.H1_H1 ;  /* 0x30000033ff617230 */ /* 0x000fe20000004100 */
[----:B----4-:R-:W-:Y:S01]  /*4080*/  FADD.FTZ R50, -R92, 1 ;  /* 0x3f8000005c327421 */ /* 0x010fe20000010100 */
[----:B------:R-:W-:Y:S01]  /*4090*/  HADD2.F32 R89, -RZ, R49.H0_H0 ;  /* 0x20000031ff597230 */ /* 0x000fe20000004100 */
[----:B------:R-:W-:-:S02]  /*40a0*/  FMUL.FTZ R51, R72, R93 ;  /* 0x0000005d48337220 */ /* 0x000fc40000410000 */
[----:B------:R-:W3:Y:S01]  /*40b0*/  MUFU.RCP R100, R100 ;  /* 0x0000006400647308 */ /* 0x000ee20000001000 */
[----:B------:R-:W-:Y:S02]  /*40c0*/  FMUL.FTZ R106, R99, R106 ;  /* 0x0000006a636a7220 */ /* 0x000fe40000410000 */
[----:B------:R-:W-:Y:S02]  /*40d0*/  FMUL.FTZ R57, R34, R57 ;  /* 0x0000003922397220 */ /* 0x000fe40000410000 */
[C---:B------:R-:W-:Y:S02]  /*40e0*/  FFMA.FTZ R48, R7.reuse, R48, 1 ;  /* 0x3f80000007307423 */ /* 0x040fe40000010030 */
[----:B------:R-:W-:Y:S02]  /*40f0*/  FMUL.FTZ R99, R7, R54 ;  /* 0x0000003607637220 */ /* 0x000fe40000410000 */
[----:B------:R-:W-:Y:S02]  /*4100*/  FFMA.FTZ R50, R67, R50, 1 ;  /* 0x3f80000043327423 */ /* 0x000fe40000010032 */
[----:B------:R-:W-:-:S02]  /*4110*/  FMUL.FTZ R51, R92, R51 ;  /* 0x000000335c337220 */ /* 0x000fc40000410000 */
[----:B------:R-:W-:Y:S02]  /*4120*/  FMUL.FTZ R49, R59, R96 ;  /* 0x000000603b317220 */ /* 0x000fe40000410000 */
[----:B------:R-:W-:Y:S02]  /*4130*/  FADD.FTZ R7, -R113, 1 ;  /* 0x3f80000071077421 */ /* 0x000fe40000010100 */
[----:B------:R-:W-:Y:S02]  /*4140*/  FMUL.FTZ R34, R74, R89 ;  /* 0x000000594a227220 */ /* 0x000fe40000410000 */
[----:B------:R-:W-:Y:S02]  /*4150*/  FMUL.FTZ R50, R51, R50 ;  /* 0x0000003233327220 */ /* 0x000fe40000410000 */
[----:B------:R-:W-:Y:S02]  /*4160*/  FMUL.FTZ R49, R54, R49 ;  /* 0x0000003136317220 */ /* 0x000fe40000410000 */
[----:B------:R-:W-:-:S02]  /*4170*/  FFMA.FTZ R7, R56, R7, 1 ;  /* 0x3f80000038077423 */ /* 0x000fc40000010007 */
[----:B------:R-:W-:Y:S02]  /*4180*/  FMUL.FTZ R34, R113, R34 ;  /* 0x0000002271227220 */ /* 0x000fe40000410000 */
[----:B-1----:R-:W-:Y:S02]  /*4190*/  FADD.FTZ R51, -R101, 1 ;  /* 0x3f80000065337421 */ /* 0x002fe40000010100 */
[----:B0-----:R-:W-:Y:S02]  /*41a0*/  FADD.FTZ R54, -R104, 1 ;  /* 0x3f80000068367421 */ /* 0x001fe40000010100 */
[----:B------:R-:W-:Y:S02]  /*41b0*/  FMUL.FTZ R52, R57, R52 ;  /* 0x0000003439347220 */ /* 0x000fe40000410000 */
[----:B------:R-:W-:Y:S02]  /*41c0*/  FMUL.FTZ R49, R49, R48 ;  /* 0x0000003031317220 */ /* 0x000fe40000410000 */
[----:B------:R-:W-:-:S02]  /*41d0*/  FMUL.FTZ R7, R34, R7 ;  /* 0x0000000722077220 */ /* 0x000fc40000410000 */
[----:B------:R-:W-:Y:S02]  /*41e0*/  FFMA.FTZ R57, R82, R51, 1 ;  /* 0x3f80000052397423 */ /* 0x000fe40000010033 */
[----:B------:R-:W-:Y:S02]  /*41f0*/  FMUL.FTZ R102, R56, R113 ;  /* 0x0000007138667220 */ /* 0x000fe40000410000 */
[----:B--2---:R-:W-:Y:S02]  /*4200*/  FADD.FTZ R34, -R94, 1 ;  /* 0x3f8000005e227421 */ /* 0x004fe40000010100 */
[----:B---3--:R-:W-:Y:S02]  /*4210*/  FADD.FTZ R48, -R100, 1 ;  /* 0x3f80000064307421 */ /* 0x008fe40000010100 */
[----:B------:R-:W-:Y:S02]  /*4220*/  FMUL.FTZ R51, R70, R91 ;  /* 0x0000005b46337220 */ /* 0x000fe40000410000 */
[----:B------:R-:W-:-:S02]  /*4230*/  FMUL.FTZ R53, R71, R98 ;  /* 0x0000006247357220 */ /* 0x000fc40000410000 */
[----:B------:R-:W-:Y:S02]  /*4240*/  FFMA.FTZ R56, R77, R54, 1 ;  /* 0x3f8000004d387423 */ /* 0x000fe40000010036 */
[----:B------:R-:W-:Y:S02]  /*4250*/  FMUL.FTZ R54, R66, R95 ;  /* 0x0000005f42367220 */ /* 0x000fe40000410000 */
[----:B------:R-:W-:Y:S02]  /*4260*/  FMUL.FTZ R103, R64, R97 ;  /* 0x0000006140677220 */ /* 0x000fe40000410000 */
[----:B------:R-:W-:Y:S02]  /*4270*/  FFMA.FTZ R34, R69, R34, 1 ;  /* 0x3f80000045227423 */ /* 0x000fe40000010022 */
        /* <DEDUP_REMOVED lines=14> */
[----:B------:R-:W-:Y:S02]  /*4360*/  F2FP.PACK_AB R36, R37, R36 ;  /* 0x000000242524723e */ /* 0x000fe400000000ff */
[----:B------:R-:W-:Y:S01]  /*4370*/  F2FP.PACK_AB R57, R50, R7 ;  /* 0x000000073239723e */ /* 0x000fe200000000ff */
[----:B------:R-:W-:Y:S01]  /*4380*/  HADD2.F32 R48, -RZ, R44.H1_H1 ;  /* 0x3000002cff307230 */ /* 0x000fe20000004100 */
[----:B------:R-:W-:-:S02]  /*4390*/  F2FP.PACK_AB R37, R106, R55 ;  /* 0x000000376a25723e */ /* 0x000fc400000000ff */
[----:B------:R-:W-:Y:S02]  /*43a0*/  F2FP.PACK_AB R38, R111, R38 ;  /* 0x000000266f26723e */ /* 0x000fe400000000ff */
[----:B------:R-:W-:Y:S02]  /*43b0*/  F2FP.PACK_AB R39, R110, R39 ;  /* 0x000000276e27723e */ /* 0x000fe400000000ff */
[----:B------:R-:W-:Y:S02]  /*43c0*/  F2FP.PACK_AB R56, R49, R52 ;  /* 0x000000343138723e */ /* 0x000fe400000000ff */
[----:B------:R-:W-:Y:S01]  /*43d0*/  LEA R7, R3, R68, 0x1 ;  /* 0x0000004403077211 */ /* 0x000fe200078e08ff */
[----:B------:R-:W-:Y:S01]  /*43e0*/  BAR.SYNC.DEFER_BLOCKING 0x0 ;  /* 0x0000000000007b1d */ /* 0x000fe20000010000 */
[----:B------:R-:W-:Y:S01]  /*43f0*/  F2FP.PACK_AB R59, R103, R54 ;  /* 0x00000036673b723e */ /* 0x000fe200000000ff */
[----:B------:R-:W-:Y:S01]  /*4400*/  FFMA.FTZ R68, R34, R48, R35 ;  /* 0x0000003022447223 */ /* 0x000fe20000010023 */
[----:B------:R-:W-:-:S04]  /*4410*/  UIMAD UR7, UR42, UR8, URZ ;  /* 0x000000082a0772a4 */ /* 0x000fc8000f8e023f */
[----:B------:R-:W-:Y:S02]  /*4420*/  UIMAD UR7, UR41, UR9, UR7 ;  /* 0x00000009290772a4 */ /* 0x000fe4000f8e0207 */
[----:B------:R-:W-:Y:S01]  /*4430*/  UIMAD.WIDE.U32 UR8, UR41, UR8, UR16 ;  /* 0x00000008290872a5 */ /* 0x000fe2000f8e0010 */
[----:B------:R-:W-:Y:S04]  /*4440*/  STS.128 [R7.X16], R36 ;  /* 0x0000002407007388 */ /* 0x000fe8000000cc00 */
[----:B------:R0:W-:Y:S01]  /*4450*/  STS.128 [R7.X16+0x10], R56 ;  /* 0x0000103807007388 */ /* 0x0001e2000000cc00 */
[----:B------:R-:W-:-:S06]  /*4460*/  NOP ;  /* 0x0000000000007918 */ /* 0x000fcc0000000000 */
[----:B------:R-:W1:Y:S04]  /*4470*/  LDS.128 R48, [R6.X16] ;  /* 0x0000000006307984 */ /* 0x000e68000000cc00 */
[----:B------:R-:W2:Y:S01]  /*4480*/  LDS.128 R52, [R6.X16+0x200] ;  /* 0x0002000006347984 */ /* 0x000ea2000000cc00 */
        /* <DEDUP_REMOVED lines=10> */
[----:B------:R-:W-:Y:S01]  /*4530*/  HADD2.F32 R103, -RZ, R45.H0_H0 ;  /* 0x2000002dff677230 */ /* 0x000fe20000004100 */
[----:B------:R-:W-:-:S03]  /*4540*/  FMUL.FTZ R35, R74, R102 ;  /* 0x000000664a237220 */ /* 0x000fc60000410000 */
[----:B------:R-:W-:Y:S01]  /*4550*/  IMAD.WIDE R56, R5, 0x10, R56 ;  /* 0x0000001005387825 */ /* 0x000fe200078e0238 */
[----:B------:R-:W-:-:S03]  /*4560*/  HADD2.F32 R37, -RZ, R45.H1_H1 ;  /* 0x3000002dff257230 */ /* 0x000fc60000004100 */
[----:B------:R-:W-:Y:S01]  /*4570*/  FMUL.FTZ R67, R67, R92 ;  /* 0x0000005c43437220 */ /* 0x000fe20000410000 */
[----:B------:R-:W-:Y:S01]  /*4580*/  ISETP.NE.U32.AND P0, PT, RZ, c[0x0][0x270], PT ;  /* 0x00009c00ff007a0c */ /* 0x000fe20003f05070 */
[----:B------:R-:W-:Y:S01]  /*4590*/  FFMA.FTZ R103, R35, R103, R68 ;  /* 0x0000006723677223 */ /* 0x000fe20000010044 */
[----:B-1----:R0:W-:Y:S01]  /*45a0*/  STG.E.128 [R56.64], R48 ;  /* 0x0000003038007986 */ /* 0x0021e2000c101d1e */
[----:B------:R-:W-:-:S03]  /*45b0*/  FMUL.FTZ R36, R72, R67 ;  /* 0x0000004348247220 */ /* 0x000fc60000410000 */
[----:B--2---:R0:W-:Y:S01]  /*45c0*/  STG.E.128 [R56.64+0x200], R52 ;  /* 0x0002003438007986 */ /* 0x0041e2000c101d1e */
[----:B------:R-:W-:Y:S01]  /*45d0*/  FMUL.FTZ R69, R69, R94 ;  /* 0x0000005e45457220 */ /* 0x000fe20000410000 */
[--C-:B------:R-:W-:Y:S01]  /*45e0*/  HADD2.F32 R39, -RZ, R46.reuse.H0_H0 ;  /* 0x2000002eff277230 */ /* 0x100fe20000004100 */
[----:B------:R-:W-:Y:S01]  /*45f0*/  FFMA.FTZ R38, R36, R37, R103 ;  /* 0x0000002524267223 */ /* 0x000fe20000010067 */
[----:B------:R-:W-:Y:S01]  /*4600*/  ISETP.NE.AND.EX P0, PT, RZ, c[0x0][0x274], PT, P0 ;  /* 0x00009d00ff007a0c */ /* 0x000fe20003f05300 */
[----:B------:R-:W-:Y:S02]  /*4610*/  FMUL.FTZ R37, R70, R69 ;  /* 0x0000004546257220 */ /* 0x000fe40000410000 */
[----:B------:R-:W-:Y:S01]  /*4620*/  FMUL.FTZ R79, R79, R100 ;  /* 0x000000644f4f7220 */ /* 0x000fe20000410000 */
[----:B------:R-:W-:Y:S01]  /*4630*/  HADD2.F32 R58, -RZ, R46.H1_H1 ;  /* 0x3000002eff3a7230 */ /* 0x000fe20000004100 */
[----:B------:R-:W-:Y:S02]  /*4640*/  FFMA.FTZ R39, R37, R39, R38 ;  /* 0x0000002725277223 */ /* 0x000fe40000010026 */
[----:B------:R-:W-:-:S02]  /*4650*/  FMUL.FTZ R38, R71, R79 ;  /* 0x0000004f47267220 */ /* 0x000fc40000410000 */
[----:B------:R-:W-:Y:S01]  /*4660*/  FMUL.FTZ R82, R82, R101 ;  /* 0x0000006552527220 */ /* 0x000fe20000410000 */
[--C-:B------:R-:W-:Y:S01]  /*4670*/  HADD2.F32 R59, -RZ, R47.reuse.H0_H0 ;  /* 0x2000002fff3b7230 */ /* 0x100fe20000004100 */
[----:B------:R-:W-:Y:S01]  /*4680*/  FFMA.FTZ R58, R38, R58, R39 ;  /* 0x0000003a263a7223 */ /* 0x000fe20000010027 */
[----:B------:R-:W-:Y:S01]  /*4690*/  MOV R68, c[0x0][0x16c] ;  /* 0x00005b0000447a02 */ /* 0x000fe20000000f00 */
[----:B------:R-:W-:Y:S02]  /*46a0*/  FMUL.FTZ R39, R66, R82 ;  /* 0x0000005242277220 */ /* 0x000fe40000410000 */
[----:B------:R-:W-:Y:S01]  /*46b0*/  FMUL.FTZ R77, R77, R104 ;  /* 0x000000684d4d7220 */ /* 0x000fe20000410000 */
[----:B------:R-:W-:Y:S01]  /*46c0*/  ISETP.GE.AND P1, PT, R68, 0x1, PT ;  /* 0x000000014400780c */ /* 0x000fe20003f26270 */
[----:B------:R-:W-:Y:S01]  /*46d0*/  FFMA.FTZ R71, R39, R59, R58 ;  /* 0x0000003b27477223 */ /* 0x000fe2000001003a */
[----:B------:R-:W-:Y:S01]  /*46e0*/  HADD2.F32 R66, -RZ, R47.H1_H1 ;  /* 0x3000002fff427230 */ /* 0x000fe20000004100 */
[----:B------:R-:W-:Y:S01]  /*46f0*/  FMUL.FTZ R64, R64, R77 ;  /* 0x0000004d40407220 */ /* 0x000fe20000410000 */
        /* <DEDUP_REMOVED lines=49> */
.L_x_2012:
[----:B0-----:R-:W-:Y:S01]  /*4a10*/  BAR.SYNC.DEFER_BLOCKING 0x0 ;  /* 0x0000000000007b1d */ /* 0x001fe20000010000 */
[----:B------:R-:W-:Y:S01]  /*4a20*/  HFMA2.MMA R61, -RZ, RZ, 0, 0 ;  /* 0x00000000ff3d7435 */ /* 0x000fe200000001ff */
[----:B------:R-:W-:Y:S01]  /*4a30*/  FFMA.FTZ R60, R64, R66, R71 ;  /* 0x00000042403c7223 */ /* 0x000fe20000010047 */
[----:B------:R-:W-:Y:S01]  /*4a40*/  CS2R R62, SRZ ;  /* 0x00000000003e7805 */ /* 0x000fe2000001ff00 */
[----:B------:R-:W-:Y:S01]  /*4a50*/  CS2R R66, SRZ ;  /* 0x0000000000427805 */ /* 0x000fe2000001ff00 */
[----:B------:R-:W-:Y:S01]  /*4a60*/  MOV R65, RZ ;  /* 0x000000ff00417202 */ /* 0x000fe20000000f00 */
[----:B------:R-:W-:Y:S01]  /*4a70*/  CS2R R68, SRZ ;  /* 0x0000000000447805 */ /* 0x000fe2000001ff00 */
        /* <DEDUP_REMOVED lines=29> */
.L_x_2061:
[----:B------:R-:W-:Y:S02]  /*4c50*/  ULDC.64 UR18, c[0x0][0x180] ;  /* 0x0000600000127ab9 */ /* 0x000fe40000000a00 */
[----:B------:R-:W-:Y:S02]  /*4c60*/  UIMAD UR22, UR27, UR18, URZ ;  /* 0x000000121b1672a4 */ /* 0x000fe4000f8e023f */
[----:B------:R-:W-:Y:S02]  /*4c70*/  USHF.R.S32.HI UR44, URZ, 0x1f, UR7 ;  /* 0x0000001f3f2c7899 */ /* 0x000fe40008011407 */
[----:B------:R-:W-:Y:S02]  /*4c80*/  UIMAD.WIDE.U32 UR20, UR26, UR18, URZ ;  /* 0x000000121a1472a5 */ /* 0x000fe4000f8e003f */
[----:B------:R-:W-:Y:S02]  /*4c90*/  UIMAD UR19, UR26, UR19, UR22 ;  /* 0x000000131a1372a4 */ /* 0x000fe4000f8e0216 */
[----:B------:R-:W-:-:S02]  /*4ca0*/  ULDC.64 UR24, c[0x0][0x1a0] ;  /* 0x0000680000187ab9 */ /* 0x000fc40000000a00 */
[----:B------:R-:W-:Y:S02]  /*4cb0*/  ULDC.64 UR22, c[0x0][0x188] ;  /* 0x0000620000167ab9 */ /* 0x000fe40000000a00 */
[----:B------:R-:W-:Y:S02]  /*4cc0*/  UIADD3 UR21, UR21, UR19, URZ ;  /* 0x0000001315157290 */ /* 0x000fe4000fffe03f */
[----:B------:R-:W-:Y:S02]  /*4cd0*/  UIMAD UR45, UR44, UR22, URZ ;  /* 0x000000162c2d72a4 */ /* 0x000fe4000f8e023f */
[----:B------:R-:W-:Y:S02]  /*4ce0*/  UIMAD.WIDE.U32 UR20, UR7, UR22, UR20 ;  /* 0x00000016071472a5 */ /* 0x000fe4000f8e0014 */
[----:B------:R-:W-:Y:S02]  /*4cf0*/  UIMAD UR45, UR7, UR23, UR45 ;  /* 0x00000017072d72a4 */ /* 0x000fe4000f8e022d */
[----:B------:R-:W-:-:S02]  /*4d00*/  UIMAD UR46, UR44, UR24, URZ ;  /* 0x000000182c2e72a4 */ /* 0x000fc4000f8e023f */
[----:B------:R-:W-:Y:S02]  /*4d10*/  ULDC.64 UR22, c[0x0][0x220] ;  /* 0x0000880000167ab9 */ /* 0x000fe40000000a00 */
[----:B------:R-:W-:Y:S02]  /*4d20*/  UIADD3 UR21, UR21, UR45, URZ ;  /* 0x0000002d15157290 */ /* 0x000fe4000fffe03f */
[----:B------:R-:W-:Y:S02]  /*4d30*/  ULEA UR22, UP0, UR20, UR22, 0x2 ;  /* 0x0000001614167291 */ /* 0x000fe4000f80103f */
[----:B------:R-:W-:Y:S02]  /*4d40*/  UIMAD.WIDE.U32 UR18, UR7, UR24, URZ ;  /* 0x00000018071272a5 */ /* 0x000fe4000f8e003f */
[----:B------:R-:W-:Y:S02]  /*4d50*/  UIMAD UR25, UR7, UR25, UR46 ;  /* 0x00000019071972a4 */ /* 0x000fe4000f8e022e */
[----:B------:R-:W-:Y:S01]  /*4d60*/  ULEA.HI.X UR23, UR20, UR23, UR21, 0x2, UP0 ;  /* 0x0000001714177291 */ /* 0x000fe200080f1415 */
[----:B------:R-:W-:Y:S01]  /*4d70*/  MOV R96, UR22 ;  /* 0x0000001600607c02 */ /* 0x000fe20008000f00 */
[----:B------:R-:W-:-:S02]  /*4d80*/  ULEA UR24, UP1, UR18, UR37, 0x1 ;  /* 0x0000002512187291 */ /* 0x000fc4000f82083f */
[----:B------:R-:W-:Y:S02]  /*4d90*/  UIADD3 UR19, UR19, UR25, URZ ;  /* 0x0000001913137290 */ /* 0x000fe4000fffe03f */
[----:B------:R-:W-:Y:S01]  /*4da0*/  MOV R97, UR23 ;  /* 0x0000001700617c02 */ /* 0x000fe20008000f00 */
[----:B------:R-:W-:Y:S01]  /*4db0*/  ULDC.64 UR20, c[0x0][0x1b8] ;  /* 0x00006e0000147ab9 */ /* 0x000fe20000000a00 */
[----:B------:R-:W-:Y:S01]  /*4dc0*/  MOV R56, UR24 ;  /* 0x0000001800387c02 */ /* 0x000fe20008000f00 */
[----:B------:R-:W-:Y:S02]  /*4dd0*/  ULEA.HI.X UR18, UR18, UR38, UR19, 0x1, UP1 ;  /* 0x0000002612127291 */ /* 0x000fe400088f0c13 */
[----:B------:R-:W2:Y:S04]  /*4de0*/  LDG.E R96, [R96.64] ;  /* 0x0000001e60607981 */ /* 0x000ea8000c1e1900 */
[----:B------:R-:W-:-:S05]  /*4df0*/  MOV R57, UR18 ;  /* 0x0000001200397c02 */ /* 0x000fca0008000f00 */
[----:B------:R-:W-:-:S05]  /*4e00*/  IMAD.WIDE R56, R5, 0x10, R56 ;  /* 0x0000001005387825 */ /* 0x000fca00078e0238 */
[----:B------:R0:W3:Y:S04]  /*4e10*/  LDG.E.128 R48, [R56.64] ;  /* 0x0000001e38307981 */ /* 0x0000e8000c1e1d00 */
[----:B------:R0:W4:Y:S01]  /*4e20*/  LDG.E.128 R52, [R56.64+0x200] ;  /* 0x0002001e38347981 */ /* 0x000122000c1e1d00 */
[----:B------:R-:W-:Y:S02]  /*4e30*/  LOP3.LUT P0, RZ, R2, 0x1f, RZ, 0xc0, !PT ;  /* 0x0000001f02ff7812 */ /* 0x000fe4000780c0ff */
[----:B------:R-:W-:-:S04]  /*4e40*/  MOV R58, UR39 ;  /* 0x00000027003a7c02 */ /* 0x000fc80008000f00 */
[----:B------:R-:W-:Y:S02]  /*4e50*/  ISETP.LT.OR P0, PT, R58, 0x2, P0 ;  /* 0x000000023a00780c */ /* 0x000fe40000701670 */
[----:B------:R-:W-:Y:S01]  /*4e60*/  ISETP.NE.AND P1, PT, R2, RZ, PT ;  /* 0x000000ff0200720c */ /* 0x000fe20003f25270 */
[----:B------:R-:W-:Y:S01]  /*4e70*/  UIMAD UR22, UR27, UR20, URZ ;  /* 0x000000141b1672a4 */ /* 0x000fe2000f8e023f */
[----:B------:R-:W-:Y:S01]  /*4e80*/  HFMA2.MMA R59, -RZ, RZ, 0, 1.52587890625e-05 ;  /* 0x00000100ff3b7435 */ /* 0x000fe200000001ff */
[----:B0-----:R-:W-:Y:S01]  /*4e90*/  MOV R57, UR39 ;  /* 0x0000002700397c02 */ /* 0x001fe20008000f00 */
[----:B------:R-:W-:Y:S02]  /*4ea0*/  UIMAD.WIDE.U32 UR18, UR26, UR20, URZ ;  /* 0x000000141a1272a5 */ /* 0x000fe4000f8e003f */
[----:B------:R-:W-:Y:S01]  /*4eb0*/  UIMAD UR22, UR26, UR21, UR22 ;  /* 0x000000151a1672a4 */ /* 0x000fe2000f8e0216 */
[----:B------:R-:W-:Y:S01]  /*4ec0*/  MOV R58, UR40 ;  /* 0x00000028003a7c02 */ /* 0x000fe20008000f00 */
[----:B------:R-:W-:Y:S01]  /*4ed0*/  HFMA2.MMA R104, -RZ, RZ, 0, 4.76837158203125e-07 ;  /* 0x00000008ff687435 */ /* 0x000fe200000001ff */
[----:B------:R-:W-:Y:S01]  /*4ee0*/  ULDC.64 UR20, c[0x0][0x1c0] ;  /* 0x0000700000147ab9 */ /* 0x000fe20000000a00 */
[----:B------:R-:W-:-:S02]  /*4ef0*/  MOV R94, c[0x0][0x16c] ;  /* 0x00005b00005e7a02 */ /* 0x000fc40000000f00 */
[----:B------:R-:W-:Y:S01]  /*4f00*/  @!P0 IADD3 R57, R57, -0x2, RZ ;  /* 0xfffffffe39398810 */ /* 0x000fe20007ffe0ff */
[----:B------:R-:W-:Y:S02]  /*4f10*/  UIADD3 UR19, UR19, UR22, URZ ;  /* 0x0000001613137290 */ /* 0x000fe4000fffe03f */
[----:B------:R-:W-:Y:S01]  /*4f20*/  UIMAD UR44, UR44, UR20, URZ ;  /* 0x000000142c2c72a4 */ /* 0x000fe2000f8e023f */
[----:B------:R-:W-:Y:S01]  /*4f30*/  IADD3 R56, R2, 0x200, RZ ;  /* 0x0000020002387810 */ /* 0x000fe20007ffe0ff */
[----:B------:R-:W-:Y:S01]  /*4f40*/  @!P1 IMAD R56, R58, R59, UR7 ;  /* 0x000000073a389e24 */ /* 0x000fe2000f8e023b */
[----:B------:R-:W-:Y:S01]  /*4f50*/  UIMAD.WIDE.U32 UR18, UR7, UR20, UR18 ;  /* 0x00000014071272a5 */ /* 0x000fe2000f8e0012 */
[----:B------:R-:W-:Y:S01]  /*4f60*/  @!P0 IMAD R57, R57, R94, UR7 ;  /* 0x0000000739398e24 */ /* 0x000fe2000f8e025e */
[----:B------:R-:W-:-:S03]  /*4f70*/  UIMAD UR44, UR7, UR21, UR44 ;  /* 0x00000015072c72a4 */ /* 0x000fc6000f8e022c */
[----:B------:R-:W-:Y:S01]  /*4f80*/  ULDC.64 UR20, c[0x0][0x230] ;  /* 0x00008c0000147ab9 */ /* 0x000fe20000000a00 */
[----:B------:R-:W-:Y:S01]  /*4f90*/  SHF.L.U32 R102, R56, 0x2, RZ ;  /* 0x0000000238667819 */ /* 0x000fe200000006ff */
[----:B------:R-:W-:Y:S01]  /*4fa0*/  UIADD3 UR19, UR19, UR44, URZ ;  /* 0x0000002c13137290 */ /* 0x000fe2000fffe03f */
[----:B------:R-:W-:Y:S01]  /*4fb0*/  @!P0 IMAD.WIDE R104, R57, R104, UR10 ;  /* 0x0000000a39688e25 */ /* 0x000fe2000f8e0268 */
[----:B------:R-:W-:-:S04]  /*4fc0*/  ULEA UR20, UP0, UR18, UR20, 0x2 ;  /* 0x0000001412147291 */ /* 0x000fc8000f80103f */
[----:B------:R-:W-:Y:S02]  /*4fd0*/  ULEA.HI.X UR21, UR18, UR21, UR19, 0x2, UP0 ;  /* 0x0000001512157291 */ /* 0x000fe400080f1413 */
[----:B------:R-:W-:-:S04]  /*4fe0*/  MOV R98, UR20 ;  /* 0x0000001400627c02 */ /* 0x000fc80008000f00 */
[----:B------:R-:W-:Y:S01]  /*4ff0*/  MOV R99, UR21 ;  /* 0x0000001500637c02 */ /* 0x000fe20008000f00 */
[----:B------:R-:W-:Y:S01]  /*5000*/  HFMA2.MMA R94, -RZ, RZ, 1.875, 0 ;  /* 0x3f800000ff5e7435 */ /* 0x000fe200000001ff */
[----:B------:R-:W-:Y:S01]  /*5010*/  MOV R95, RZ ;  /* 0x000000ff005f7202 */ /* 0x000fe20000000f00 */
[--C-:B------:R-:W-:Y:S02]  /*5020*/  HADD2.F32 R154, -RZ, R40.reuse.H0_H0 ;  /* 0x20000028ff9a7230 */ /* 0x100fe40000004100 */
[----:B------:R-:W-:Y:S02]  /*5030*/  HADD2.F32 R165, -RZ, R40.H1_H1 ;  /* 0x30000028ffa57230 */ /* 0x000fe40000004100 */
[----:B------:R-:W-:Y:S01]  /*5040*/  HADD2.F32 R152, -RZ, R41.H0_H0 ;  /* 0x20000029ff987230 */ /* 0x000fe20000004100 */
[----:B------:R-:W-:Y:S02]  /*5050*/  FMUL.FTZ R154, R154, R9 ;  /* 0x000000099a9a7220 */ /* 0x000fe40000410000 */
[----:B------:R-:W-:-:S02]  /*5060*/  FMUL.FTZ R165, R165, R10 ;  /* 0x0000000aa5a57220 */ /* 0x000fc40000410000 */
[----:B------:R-:W-:Y:S01]  /*5070*/  FMUL.FTZ R152, R152, R11 ;  /* 0x0000000b98987220 */ /* 0x000fe20000410000 */
[----:B------:R-:W-:Y:S02]  /*5080*/  HADD2.F32 R157, -RZ, R43.H1_H1 ;  /* 0x3000002bff9d7230 */ /* 0x000fe40000004100 */
[----:B------:R-:W-:-:S03]  /*5090*/  HADD2.F32 R148, -RZ, R44.H0_H0 ;  /* 0x2000002cff947230 */ /* 0x000fc60000004100 */
[----:B------:R-:W-:Y:S01]  /*50a0*/  FMUL.FTZ R157, R157, R16 ;  /* 0x000000109d9d7220 */ /* 0x000fe20000410000 */
[----:B------:R-:W-:Y:S01]  /*50b0*/  HADD2.F32 R155, -RZ, R44.H1_H1 ;  /* 0x3000002cff9b7230 */ /* 0x000fe20000004100 */
[----:B------:R-:W-:Y:S01]  /*50c0*/  FMUL.FTZ R148, R148, R17 ;  /* 0x0000001194947220 */ /* 0x000fe20000410000 */
[----:B------:R-:W-:-:S03]  /*50d0*/  HADD2.F32 R144, -RZ, R45.H0_H0 ;  /* 0x2000002dff907230 */ /* 0x000fc60000004100 */
[----:B------:R-:W-:Y:S02]  /*50e0*/  FMUL.FTZ R155, R155, R18 ;  /* 0x000000129b9b7220 */ /* 0x000fe40000410000 */
[----:B------:R-:W-:Y:S01]  /*50f0*/  FMUL.FTZ R144, R144, R19 ;  /* 0x0000001390907220 */ /* 0x000fe20000410000 */
[----:B------:R-:W-:-:S05]  /*5100*/  HADD2.F32 R142, -RZ, R46.H0_H0 ;  /* 0x2000002eff8e7230 */ /* 0x000fca0000004100 */
[----:B------:R-:W-:Y:S01]  /*5110*/  FMUL.FTZ R142, R142, R21 ;  /* 0x000000158e8e7220 */ /* 0x000fe20000410000 */
[----:B------:R-:W-:Y:S01]  /*5120*/  BSSY B0, `(.L_x_2014) ;  /* 0x0000088000007945 */ /* 0x000fe20003800000 */
[----:B------:R-:W-:Y:S01]  /*5130*/  LEA.HI R125, R2, R2, RZ, 0x1e ;  /* 0x00000002027d7211 */ /* 0x000fe200078ff0ff */
[----:B--2---:R-:W-:-:S04]  /*5140*/  FMUL.FTZ R114, R96, 1.4426950216293334961 ;  /* 0x3fb8aa3b60727820 */ /* 0x004fc80000410000 */
[----:B------:R-:W-:-:S06]  /*5150*/  FMUL.FTZ R149, R114, R9 ;  /* 0x0000000972957220 */ /* 0x000fcc0000410000 */
[----:B------:R-:W0:Y:S01]  /*5160*/  MUFU.EX2 R149, R149 ;  /* 0x0000009500957308 */ /* 0x000e220000000800 */
[----:B---3--:R-:W-:Y:S04]  /*5170*/  STS.128 [R6.X16], R48 ;  /* 0x0000003006007388 */ /* 0x008fe8000000cc00 */
[----:B----4-:R1:W-:Y:S01]  /*5180*/  STS.128 [R6.X16+0x200], R52 ;  /* 0x0002003406007388 */ /* 0x0103e2000000cc00 */
[----:B------:R-:W-:-:S06]  /*5190*/  NOP ;  /* 0x0000000000007918 */ /* 0x000fcc0000000000 */
[----:B------:R-:W2:Y:S04]  /*51a0*/  LDS.128 R56, [R8.X16] ;  /* 0x0000000008387984 */ /* 0x000ea8000000cc00 */
[----:B------:R-:W3:Y:S04]  /*51b0*/  LDS.128 R48, [R8.X16+0x10] ;  /* 0x0000100008307984 */ /* 0x000ee8000000cc00 */
[----:B------:R4:W5:Y:S04]  /*51c0*/  LDG.E R128, [R98.64] ;  /* 0x0000001e62807981 */ /* 0x000968000c1e1900 */
[----:B0-----:R0:W-:Y:S04]  /*51d0*/  STS [R102+0x3be0], R149 ;  /* 0x003be09566007388 */ /* 0x0011e80000000800 */
[----:B------:R-:W-:Y:S01]  /*51e0*/  BAR.SYNC.DEFER_BLOCKING 0x0 ;  /* 0x0000000000007b1d */ /* 0x000fe20000010000 */
[----:B------:R-:W-:-:S02]  /*51f0*/  FMUL.FTZ R100, R114, R10 ;  /* 0x0000000a72647220 */ /* 0x000fc40000410000 */
[----:B----4-:R-:W-:-:S04]  /*5200*/  FMUL.FTZ R99, R114, R11 ;  /* 0x0000000b72637220 */ /* 0x010fc80000410000 */
[----:B------:R-:W4:Y:S01]  /*5210*/  MUFU.EX2 R100, R100 ;  /* 0x0000006400647308 */ /* 0x000f220000000800 */
[C---:B-1----:R-:W-:Y:S02]  /*5220*/  FMUL.FTZ R52, R114.reuse, R12 ;  /* 0x0000000c72347220 */ /* 0x042fe40000410000 */
[----:B------:R-:W-:-:S05]  /*5230*/  FMUL.FTZ R110, R114, R13 ;  /* 0x0000000d726e7220 */ /* 0x000fca0000410000 */
[----:B------:R-:W1:Y:S01]  /*5240*/  MUFU.EX2 R99, R99 ;  /* 0x0000006300637308 */ /* 0x000e620000000800 */
[----:B------:R-:W-:Y:S01]  /*5250*/  FMUL.FTZ R124, R114, R14 ;  /* 0x0000000e727c7220 */ /* 0x000fe20000410000 */
[----:B------:R-:W-:Y:S01]  /*5260*/  HADD2.F32 R53, -RZ, R42.H1_H1 ;  /* 0x3000002aff357230 */ /* 0x000fe20000004100 */
[----:B------:R0:W5:Y:S01]  /*5270*/  @!P0 LDG.E.64 R94, [R104.64] ;  /* 0x0000001e685e8981 */ /* 0x000162000c1e1b00 */
[--C-:B--2---:R-:W-:Y:S02]  /*5280*/  HADD2.F32 R97, -RZ, R56.reuse.H0_H0 ;  /* 0x20000038ff617230 */ /* 0x104fe40000004100 */
[----:B------:R-:W-:Y:S02]  /*5290*/  HADD2.F32 R98, -RZ, R56.H1_H1 ;  /* 0x30000038ff627230 */ /* 0x000fe40000004100 */
[----:B------:R-:W-:Y:S01]  /*52a0*/  MUFU.EX2 R110, R110 ;  /* 0x0000006e006e7308 */ /* 0x000fe20000000800 */
[--C-:B---3--:R-:W-:Y:S02]  /*52b0*/  HADD2.F32 R112, -RZ, R51.reuse.H0_H0 ;  /* 0x20000033ff707230 */ /* 0x108fe40000004100 */
[----:B------:R-:W-:-:S05]  /*52c0*/  HADD2.F32 R126, -RZ, R51.H1_H1 ;  /* 0x30000033ff7e7230 */ /* 0x000fca0000004100 */
[----:B0-----:R0:W2:Y:S01]  /*52d0*/  MUFU.EX2 R104, R52 ;  /* 0x0000003400687308 */ /* 0x0010a20000000800 */
[----:B------:R-:W-:Y:S01]  /*52e0*/  HADD2.F32 R101, -RZ, R57.H0_H0 ;  /* 0x20000039ff657230 */ /* 0x000fe20000004100 */
[----:B------:R-:W-:Y:S01]  /*52f0*/  FMUL.FTZ R154, R97, R154 ;  /* 0x0000009a619a7220 */ /* 0x000fe20000410000 */
[----:B------:R-:W-:Y:S01]  /*5300*/  HADD2.F32 R51, -RZ, R41.H1_H1 ;  /* 0x30000029ff337230 */ /* 0x000fe20000004100 */
[----:B------:R-:W-:Y:S01]  /*5310*/  FMUL.FTZ R165, R98, R165 ;  /* 0x000000a562a57220 */ /* 0x000fe20000410000 */
[----:B------:R-:W-:Y:S01]  /*5320*/  HADD2.F32 R55, -RZ, R45.H1_H1 ;  /* 0x3000002dff377230 */ /* 0x000fe20000004100 */
[----:B------:R-:W-:Y:S01]  /*5330*/  FMUL.FTZ R123, R114, R15 ;  /* 0x0000000f727b7220 */ /* 0x000fe20000410000 */
[--C-:B------:R-:W-:Y:S02]  /*5340*/  HADD2.F32 R109, -RZ, R50.reuse.H0_H0 ;  /* 0x20000032ff6d7230 */ /* 0x100fe40000004100 */
[----:B0-----:R-:W-:Y:S01]  /*5350*/  HADD2.F32 R52, -RZ, R43.H0_H0 ;  /* 0x2000002bff347230 */ /* 0x001fe20000004100 */
[----:B------:R-:W0:Y:S01]  /*5360*/  MUFU.EX2 R124, R124 ;  /* 0x0000007c007c7308 */ /* 0x000e220000000800 */
[----:B------:R-:W-:Y:S01]  /*5370*/  HADD2.F32 R113, -RZ, R50.H1_H1 ;  /* 0x30000032ff717230 */ /* 0x000fe20000004100 */
[----:B------:R-:W-:Y:S01]  /*5380*/  FMUL.FTZ R56, R53, R14 ;  /* 0x0000000e35387220 */ /* 0x000fe20000410000 */
[----:B------:R-:W-:Y:S01]  /*5390*/  HADD2.F32 R103, -RZ, R57.H1_H1 ;  /* 0x30000039ff677230 */ /* 0x000fe20000004100 */
[----:B----4-:R-:W-:Y:S01]  /*53a0*/  FMUL.FTZ R116, R149, R100 ;  /* 0x0000006495747220 */ /* 0x010fe20000410000 */
[----:B------:R-:W-:Y:S01]  /*53b0*/  HADD2.F32 R50, -RZ, R42.H0_H0 ;  /* 0x2000002aff327230 */ /* 0x000fe20000004100 */
[----:B------:R-:W-:-:S02]  /*53c0*/  FMUL.FTZ R54, R51, R12 ;  /* 0x0000000c33367220 */ /* 0x000fc40000410000 */
[----:B------:R-:W-:Y:S02]  /*53d0*/  FMUL.FTZ R152, R101, R152 ;  /* 0x0000009865987220 */ /* 0x000fe40000410000 */
[----:B------:R-:W-:Y:S02]  /*53e0*/  FFMA.FTZ R53, R154, R100, R165 ;  /* 0x000000649a357223 */ /* 0x000fe400000100a5 */
[----:B------:R-:W-:Y:S02]  /*53f0*/  FMUL.FTZ R122, R114, R16 ;  /* 0x00000010727a7220 */ /* 0x000fe40000410000 */
[----:B------:R-:W-:Y:S01]  /*5400*/  FMUL.FTZ R51, R52, R15 ;  /* 0x0000000f34337220 */ /* 0x000fe20000410000 */
[----:B------:R-:W-:Y:S01]  /*5410*/  HADD2.F32 R102, -RZ, R58.H0_H0 ;  /* 0x2000003aff667230 */ /* 0x000fe20000004100 */
[----:B------:R-:W-:Y:S01]  /*5420*/  FMUL.FTZ R52, R55, R20 ;  /* 0x0000001437347220 */ /* 0x000fe20000410000 */
[----:B------:R-:W3:Y:S01]  /*5430*/  MUFU.EX2 R123, R123 ;  /* 0x0000007b007b7308 */ /* 0x000ee20000000800 */
[----:B-1----:R-:W-:-:S02]  /*5440*/  FMUL.FTZ R55, R99, R116 ;  /* 0x0000007463377220 */ /* 0x002fc40000410000 */
[----:B------:R-:W-:Y:S02]  /*5450*/  FMUL.FTZ R161, R50, R13 ;  /* 0x0000000d32a17220 */ /* 0x000fe40000410000 */
[----:B------:R-:W-:Y:S02]  /*5460*/  FMUL.FTZ R163, R103, R54 ;  /* 0x0000003667a37220 */ /* 0x000fe40000410000 */
[----:B------:R-:W-:Y:S02]  /*5470*/  FFMA.FTZ R53, R99, R53, R152 ;  /* 0x0000003563357223 */ /* 0x000fe40000010098 */
[----:B------:R-:W-:Y:S01]  /*5480*/  FMUL.FTZ R121, R114, R17 ;  /* 0x0000001172797220 */ /* 0x000fe20000410000 */
[----:B------:R-:W-:Y:S01]  /*5490*/  HADD2.F32 R105, -RZ, R58.H1_H1 ;  /* 0x3000003aff697230 */ /* 0x000fe20000004100 */
[----:B------:R-:W-:Y:S01]  /*54a0*/  ISETP.NE.AND P0, PT, R2, 0x7f, PT ;  /* 0x0000007f0200780c */ /* 0x000fe20003f05270 */
[----:B------:R-:W1:Y:S01]  /*54b0*/  MUFU.EX2 R122, R122 ;  /* 0x0000007a007a7308 */ /* 0x000e620000000800 */
[----:B--2---:R-:W-:-:S02]  /*54c0*/  FMUL.FTZ R55, R104, R55 ;  /* 0x0000003768377220 */ /* 0x004fc40000410000 */
[----:B------:R-:W-:Y:S02]  /*54d0*/  FMUL.FTZ R161, R102, R161 ;  /* 0x000000a166a17220 */ /* 0x000fe40000410000 */
[----:B------:R-:W-:Y:S02]  /*54e0*/  FFMA.FTZ R53, R104, R53, R163 ;  /* 0x0000003568357223 */ /* 0x000fe400000100a3 */
[----:B------:R-:W-:Y:S01]  /*54f0*/  FMUL.FTZ R120, R114, R18 ;  /* 0x0000001272787220 */ /* 0x000fe20000410000 */
[--C-:B------:R-:W-:Y:S01]  /*5500*/  HADD2.F32 R58, -RZ, R59.reuse.H0_H0 ;  /* 0x2000003bff3a7230 */ /* 0x100fe20000004100 */
[----:B------:R-:W2:Y:S01]  /*5510*/  MUFU.EX2 R121, R121 ;  /* 0x0000007900797308 */ /* 0x000ea20000000800 */
[----:B------:R-:W-:Y:S02]  /*5520*/  FMUL.FTZ R55, R110, R55 ;  /* 0x000000376e377220 */ /* 0x000fe40000410000 */
[----:B------:R-:W-:Y:S02]  /*5530*/  FMUL.FTZ R159, R105, R56 ;  /* 0x00000038699f7220 */ /* 0x000fe40000410000 */
[----:B------:R-:W-:Y:S01]  /*5540*/  FMUL.FTZ R119, R114, R19 ;  /* 0x0000001372777220 */ /* 0x000fe20000410000 */
[----:B------:R-:W-:Y:S01]  /*5550*/  HADD2.F32 R106, -RZ, R59.H1_H1 ;  /* 0x3000003bff6a7230 */ /* 0x000fe20000004100 */
[----:B------:R-:W-:Y:S01]  /*5560*/  FFMA.FTZ R53, R110, R53, R161 ;  /* 0x000000356e357223 */ /* 0x000fe200000100a1 */
[----:B------:R-:W4:Y:S01]  /*5570*/  MUFU.EX2 R120, R120 ;  /* 0x0000007800787308 */ /* 0x000f220000000800 */
[----:B0-----:R-:W-:Y:S01]  /*5580*/  FMUL.FTZ R54, R124, R55 ;  /* 0x000000377c367220 */ /* 0x001fe20000410000 */
[----:B------:R0:W0:Y:S01]  /*5590*/  @P0 LDS R127, [R2.X4+0x43e4] ;  /* 0x0043e400027f0984 */ /* 0x0000220000004800 */
[----:B------:R-:W-:-:S02]  /*55a0*/  FMUL.FTZ R150, R58, R51 ;  /* 0x000000333a967220 */ /* 0x000fc40000410000 */
[----:B------:R-:W-:Y:S02]  /*55b0*/  FFMA.FTZ R53, R124, R53, R159 ;  /* 0x000000357c357223 */ /* 0x000fe4000001009f */
[----:B------:R-:W-:Y:S01]  /*55c0*/  FMUL.FTZ R118, R114, R20 ;  /* 0x0000001472767220 */ /* 0x000fe20000410000 */
[--C-:B------:R-:W-:Y:S01]  /*55d0*/  HADD2.F32 R59, -RZ, R48.reuse.H0_H0 ;  /* 0x20000030ff3b7230 */ /* 0x100fe20000004100 */
[----:B------:R-:W0:Y:S01]  /*55e0*/  MUFU.EX2 R119, R119 ;  /* 0x0000007700777308 */ /* 0x000e220000000800 */
[C---:B---3--:R-:W-:Y:S02]  /*55f0*/  FMUL.FTZ R51, R123.reuse, R54 ;  /* 0x000000367b337220 */ /* 0x048fe40000410000 */
[----:B------:R-:W-:Y:S02]  /*5600*/  FMUL.FTZ R157, R106, R157 ;  /* 0x0000009d6a9d7220 */ /* 0x000fe40000410000 */
[----:B------:R-:W-:Y:S02]  /*5610*/  FFMA.FTZ R53, R123, R53, R150 ;  /* 0x000000357b357223 */ /* 0x000fe40000010096 */
[----:B------:R-:W-:Y:S01]  /*5620*/  FMUL.FTZ R117, R114, R21 ;  /* 0x0000001572757220 */ /* 0x000fe20000410000 */
[----:B------:R-:W-:Y:S01]  /*5630*/  HADD2.F32 R108, -RZ, R48.H1_H1 ;  /* 0x30000030ff6c7230 */ /* 0x000fe20000004100 */
[----:B------:R-:W3:Y:S01]  /*5640*/  MUFU.EX2 R118, R118 ;  /* 0x0000007600767308 */ /* 0x000ee20000000800 */
[----:B-1----:R-:W-:-:S02]  /*5650*/  FMUL.FTZ R54, R122, R51 ;  /* 0x000000337a367220 */ /* 0x002fc40000410000 */
[----:B------:R-:W-:Y:S02]  /*5660*/  FMUL.FTZ R148, R59, R148 ;  /* 0x000000943b947220 */ /* 0x000fe40000410000 */
[----:B------:R-:W-:Y:S02]  /*5670*/  FFMA.FTZ R53, R122, R53, R157 ;  /* 0x000000357a357223 */ /* 0x000fe4000001009d */
[----:B------:R-:W-:Y:S01]  /*5680*/  FMUL.FTZ R116, R114, R22 ;  /* 0x0000001672747220 */ /* 0x000fe20000410000 */
[----:B------:R-:W-:Y:S01]  /*5690*/  HADD2.F32 R107, -RZ, R49.H0_H0 ;  /* 0x20000031ff6b7230 */ /* 0x000fe20000004100 */
[----:B------:R-:W1:Y:S01]  /*56a0*/  MUFU.EX2 R117, R117 ;  /* 0x0000007500757308 */ /* 0x000e620000000800 */
[C---:B--2---:R-:W-:Y:S02]  /*56b0*/  FMUL.FTZ R51, R121.reuse, R54 ;  /* 0x0000003679337220 */ /* 0x044fe40000410000 */
[----:B------:R-:W-:Y:S02]  /*56c0*/  FMUL.FTZ R155, R108, R155 ;  /* 0x0000009b6c9b7220 */ /* 0x000fe40000410000 */
[----:B------:R-:W-:-:S02]  /*56d0*/  FFMA.FTZ R53, R121, R53, R148 ;  /* 0x0000003579357223 */ /* 0x000fc40000010094 */
[----:B------:R-:W-:Y:S01]  /*56e0*/  FMUL.FTZ R115, R114, R23 ;  /* 0x0000001772737220 */ /* 0x000fe20000410000 */
[----:B------:R-:W-:Y:S01]  /*56f0*/  HADD2.F32 R111, -RZ, R49.H1_H1 ;  /* 0x30000031ff6f7230 */ /* 0x000fe20000004100 */
[----:B------:R-:W2:Y:S01]  /*5700*/  MUFU.EX2 R116, R116 ;  /* 0x0000007400747308 */ /* 0x000ea20000000800 */
        /* <DEDUP_REMOVED lines=8> */
[----:B------:R-:W-:Y:S01]  /*5790*/  FFMA.FTZ R53, R119, R53, R144 ;  /* 0x0000003577357223 */ /* 0x000fe20000010090 */
[--C-:B------:R-:W-:Y:S01]  /*57a0*/  HADD2.F32 R48, -RZ, R47.reuse.H0_H0 ;  /* 0x2000002fff307230 */ /* 0x100fe20000004100 */
[C---:B---3--:R-:W-:Y:S01]  /*57b0*/  FMUL.FTZ R52, R118.reuse, R51 ;  /* 0x0000003376347220 */ /* 0x048fe20000410000 */
[----:B------:R-:W0:Y:S01]  /*57c0*/  MUFU.EX2 R114, R114 ;  /* 0x0000007200727308 */ /* 0x000e220000000800 */
[----:B------:R-:W-:Y:S01]  /*57d0*/  FMUL.FTZ R50, R57, R22 ;  /* 0x0000001639327220 */ /* 0x000fe20000410000 */
[----:B------:R-:W-:Y:S01]  /*57e0*/  HADD2.F32 R49, -RZ, R47.H1_H1 ;  /* 0x3000002fff317230 */ /* 0x000fe20000004100 */
[----:B------:R-:W-:Y:S02]  /*57f0*/  FMUL.FTZ R142, R109, R142 ;  /* 0x0000008e6d8e7220 */ /* 0x000fe40000410000 */
[----:B------:R-:W-:-:S02]  /*5800*/  FFMA.FTZ R53, R118, R53, R153 ;  /* 0x0000003576357223 */ /* 0x000fc40000010099 */
[----:B-1----:R-:W-:Y:S02]  /*5810*/  FMUL.FTZ R55, R117, R52 ;  /* 0x0000003475377220 */ /* 0x002fe40000410000 */
[----:B------:R-:W-:Y:S02]  /*5820*/  FMUL.FTZ R51, R48, R23 ;  /* 0x0000001730337220 */ /* 0x000fe40000410000 */
[----:B------:R-:W-:Y:S02]  /*5830*/  FMUL.FTZ R151, R113, R50 ;  /* 0x0000003271977220 */ /* 0x000fe40000410000 */
[----:B------:R-:W-:Y:S02]  /*5840*/  FFMA.FTZ R53, R117, R53, R142 ;  /* 0x0000003575357223 */ /* 0x000fe4000001008e */
[----:B------:R-:W-:Y:S02]  /*5850*/  FMUL.FTZ R49, R49, R24 ;  /* 0x0000001831317220 */ /* 0x000fe40000410000 */
[----:B--2---:R-:W-:-:S02]  /*5860*/  FMUL.FTZ R48, R116, R55 ;  /* 0x0000003774307220 */ /* 0x004fc40000410000 */
[----:B------:R-:W-:Y:S02]  /*5870*/  FMUL.FTZ R56, R112, R51 ;  /* 0x0000003370387220 */ /* 0x000fe40000410000 */
[----:B------:R-:W-:Y:S02]  /*5880*/  FFMA.FTZ R53, R116, R53, R151 ;  /* 0x0000003574357223 */ /* 0x000fe40000010097 */
[----:B------:R-:W-:Y:S02]  /*5890*/  FMUL.FTZ R57, R126, R49 ;  /* 0x000000317e397220 */ /* 0x000fe40000410000 */
[C---:B----4-:R-:W-:Y:S02]  /*58a0*/  FMUL.FTZ R49, R115.reuse, R48 ;  /* 0x0000003073317220 */ /* 0x050fe40000410000 */
[----:B------:R-:W-:Y:S02]  /*58b0*/  FFMA.FTZ R53, R115, R53, R56 ;  /* 0x0000003573357223 */ /* 0x000fe40000010038 */
[----:B0-----:R-:W-:-:S02]  /*58c0*/  FMUL.FTZ R48, R114, R49 ;  /* 0x0000003172307220 */ /* 0x001fc40000410000 */
[----:B------:R-:W-:Y:S01]  /*58d0*/  FFMA.FTZ R49, R114, R53, R57 ;  /* 0x0000003572317223 */ /* 0x000fe20000010039 */
        /* <DEDUP_REMOVED lines=12> */
.L_x_2015:
[----:B------:R-:W-:Y:S05]  /*59a0*/  BSYNC B0 ;  /* 0x0000000000007941 */ /* 0x000fea0003800000 */
.L_x_2014:
        /* <DEDUP_REMOVED lines=34> */
.L_x_2069:
        /* <DEDUP_REMOVED lines=24> */
.L_x_2070:
[----:B------:R-:W-:Y:S02]  /*5d50*/  ISETP.GE.AND P0, PT, R3, 0x10, PT ;  /* 0x000000100300780c */ /* 0x000fe40003f06270 */
[----:B0-----:R-:W-:Y:S02]  /*5d60*/  MOV R158, R162 ;  /* 0x000000a2009e7202 */ /* 0x001fe40000000f00 */
[----:B------:R-:W-:-:S09]  /*5d70*/  MOV R49, R51 ;  /* 0x0000003300317202 */ /* 0x000fd20000000f00 */
        /* <DEDUP_REMOVED lines=8> */
[----:B-1----:R-:W-:Y:S05]  /*5e00*/  CALL.REL.NOINC `($__internal_82_$__cuda_sm70_shflsync_idx_p) ;  /* 0x00004cc000007944 */ /* 0x002fea0003c00000 */
.L_x_2020:
[----:B------:R-:W-:Y:S05]  /*5e10*/  BRA.CONV ~URZ, `(.L_x_2021) ;  /* 0x000000637f007947 */ /* 0x000fea000b800000 */
[----:B-1----:R-:W-:Y:S01]  /*5e20*/  HFMA2.MMA R51, -RZ, RZ, 0, 1.847743988037109375e-06 ;  /* 0x0000001fff337435 */ /* 0x002fe200000001ff */
[----:B------:R-:W-:-:S02]  /*5e30*/  MOV R54, R158 ;  /* 0x0000009e00367202 */ /* 0x000fc40000000f00 */
[----:B------:R-:W-:Y:S02]  /*5e40*/  MOV R53, 0x1f ;  /* 0x0000001f00357802 */ /* 0x000fe40000000f00 */
[----:B------:R-:W-:Y:S02]  /*5e50*/  MOV R50, 0xffffffff ;  /* 0xffffffff00327802 */ /* 0x000fe40000000f00 */
[----:B------:R-:W-:Y:S02]  /*5e60*/  MOV R52, 0x5e80 ;  /* 0x00005e8000347802 */ /* 0x000fe40000000f00 */
[----:B------:R-:W-:Y:S05]  /*5e70*/  CALL.REL.NOINC `($__internal_82_$__cuda_sm70_shflsync_idx_p) ;  /* 0x00004c5000007944 */ /* 0x000fea0003c00000 */
.L_x_2021:
[----:B------:R-:W-:Y:S05]  /*5e80*/  BRA.DIV ~URZ, `(.L_x_2022) ;  /* 0x000042727f007947 */ /* 0x000fea000b800000 */
[----:B------:R-:W0:Y:S04]  /*5e90*/  SHFL.IDX PT, R94, R94, RZ, 0x1f ;  /* 0x00001fff5e5e7589 */ /* 0x000e2800000e0000 */
[----:B------:R2:W3:Y:S04]  /*5ea0*/  SHFL.IDX PT, R53, R95, RZ, 0x1f ;  /* 0x00001fff5f357589 */ /* 0x0004e800000e0000 */
[----:B------:R2:W4:Y:S04]  /*5eb0*/  SHFL.UP PT, R160, R49, 0x1, RZ ;  /* 0x0420000031a07989 */ /* 0x00052800000e00ff */
[----:B------:R-:W1:Y:S02]  /*5ec0*/  SHFL.UP PT, R158, R158, 0x1, RZ ;  /* 0x042000009e9e7989 */ /* 0x000e6400000e00ff */
.L_x_2071:
[----:B------:R-:W5:Y:S01]  /*5ed0*/  LDS.64 R54, [R156+0x31d0] ;  /* 0x0031d0009c367984 */ /* 0x000f620000000a00 */
[----:B0-----:R-:W-:Y:S01]  /*5ee0*/  MOV R52, R94 ;  /* 0x0000005e00347202 */ /* 0x001fe20000000f00 */
[----:B-1-34-:R-:W-:-:S02]  /*5ef0*/  @P1 FFMA.FTZ R53, R53, R160, R158 ;  /* 0x000000a035351223 */ /* 0x01afc4000001009e */
[----:B--2---:R-:W0:Y:S02]  /*5f00*/  LDS.64 R48, [R156+0x31d8] ;  /* 0x0031d8009c307984 */ /* 0x004e240000000a00 */
[----:B------:R-:W-:Y:S02]  /*5f10*/  @P1 FMUL.FTZ R52, R52, R160 ;  /* 0x000000a034341220 */ /* 0x000fe40000410000 */
[----:B------:R-:W1:Y:S04]  /*5f20*/  LDS.64 R50, [R156+0x31e0] ;  /* 0x0031e0009c327984 */ /* 0x000e680000000a00 */
        /* <DEDUP_REMOVED lines=10> */
.L_x_2017:
[----:B--2---:R-:W-:Y:S05]  /*5fd0*/  BSYNC B0 ;  /* 0x0000000000007941 */ /* 0x004fea0003800000 */
.L_x_2016:
[----:B------:R-:W-:Y:S01]  /*5fe0*/  WARPSYNC 0xffffffff ;  /* 0xffffffff00007948 */ /* 0x000fe20003800000 */
[----:B------:R-:W-:Y:S01]  /*5ff0*/  BAR.SYNC.DEFER_BLOCKING 0x0 ;  /* 0x0000000000007b1d */ /* 0x000fe20000010000 */
[----:B01----:R-:W-:Y:S01]  /*6000*/  FMUL.FTZ R50, R114, R127 ;  /* 0x0000007f72327220 */ /* 0x003fe20000410000 */
        /* <DEDUP_REMOVED lines=19> */
[----:B------:R-:W-:Y:S01]  /*6140*/  FMUL.FTZ R50, R100, R49 ;  /* 0x0000003164327220 */ /* 0x000fe20000410000 */
        /* <DEDUP_REMOVED lines=57> */
.L_x_2072:
        /* <DEDUP_REMOVED lines=26> */
.L_x_2073:
        /* <DEDUP_REMOVED lines=20> */
.L_x_2024:
[----:B------:R-:W-:Y:S05]  /*67c0*/  BSYNC B0 ;  /* 0x0000000000007941 */ /* 0x000fea0003800000 */
.L_x_2023:
[----:B------:R-:W-:Y:S01]  /*67d0*/  WARPSYNC 0xffffffff ;  /* 0xffffffff00007948 */ /* 0x000fe20003800000 */
[----:B------:R-:W-:Y:S01]  /*67e0*/  BAR.SYNC.DEFER_BLOCKING 0x0 ;  /* 0x0000000000007b1d */ /* 0x000fe20000010000 */
[--C-:B01----:R-:W-:Y:S01]  /*67f0*/  HADD2.F32 R50, -RZ, R40.reuse.H0_H0 ;  /* 0x20000028ff327230 */ /* 0x103fe20000004100 */
[----:B------:R-:W-:Y:S01]  /*6800*/  ISETP.NE.AND P0, PT, R2, RZ, PT ;  /* 0x000000ff0200720c */ /* 0x000fe20003f05270 */
[----:B------:R-:W-:Y:S01]  /*6810*/  HADD2.F32 R51, -RZ, R40.H1_H1 ;  /* 0x30000028ff337230 */ /* 0x000fe20000004100 */
[----:B------:R-:W-:Y:S01]  /*6820*/  MOV R149, UR7 ;  /* 0x0000000700957c02 */ /* 0x000fe20008000f00 */
[--C-:B------:R-:W-:Y:S01]  /*6830*/  HADD2.F32 R56, -RZ, R41.reuse.H0_H0 ;  /* 0x20000029ff387230 */ /* 0x100fe20000004100 */
[----:B------:R-:W-:Y:S01]  /*6840*/  FMUL.FTZ R54, R50, R9 ;  /* 0x0000000932367220 */ /* 0x000fe20000410000 */
[----:B------:R-:W-:Y:S01]  /*6850*/  HADD2.F32 R55, -RZ, R41.H1_H1 ;  /* 0x30000029ff377230 */ /* 0x000fe20000004100 */
[----:B------:R-:W-:Y:S01]  /*6860*/  FMUL.FTZ R52, R51, R10 ;  /* 0x0000000a33347220 */ /* 0x000fe20000410000 */
[----:B------:R-:W-:Y:S01]  /*6870*/  ULDC.64 UR18, c[0x0][0x298] ;  /* 0x0000a60000127ab9 */ /* 0x000fe20000000a00 */
[----:B------:R-:W-:Y:S01]  /*6880*/  FFMA.FTZ R54, R97, -R54, R154 ;  /* 0x8000003661367223 */ /* 0x000fe2000001009a */
[----:B------:R-:W-:Y:S01]  /*6890*/  UIMAD UR18, UR42, UR18, URZ ;  /* 0x000000122a1272a4 */ /* 0x000fe2000f8e023f */
[----:B------:R-:W-:Y:S01]  /*68a0*/  FFMA.FTZ R154, R25, R154, RZ ;  /* 0x0000009a199a7223 */ /* 0x000fe200000100ff */
[----:B------:R-:W-:Y:S01]  /*68b0*/  ULDC UR20, c[0x0][0x174] ;  /* 0x00005d0000147ab9 */ /* 0x000fe20000000800 */
[----:B------:R-:W-:Y:S01]  /*68c0*/  FMUL.FTZ R57, R56, R11 ;  /* 0x0000000b38397220 */ /* 0x000fe20000410000 */
[----:B------:R-:W-:Y:S01]  /*68d0*/  UIMAD UR18, UR41, UR19, UR18 ;  /* 0x00000013291272a4 */ /* 0x000fe2000f8e0212 */
[----:B------:R-:W-:Y:S01]  /*68e0*/  FFMA.FTZ R154, R26, R165, R154 ;  /* 0x000000a51a9a7223 */ /* 0x000fe2000001009a */
[----:B------:R-:W-:Y:S01]  /*68f0*/  UIADD3 UR20, -UR6, UR20, URZ ;  /* 0x0000001406147290 */ /* 0x000fe2000fffe13f */
[----:B------:R-:W-:Y:S01]  /*6900*/  FFMA.FTZ R165, R98, -R52, R165 ;  /* 0x8000003462a57223 */ /* 0x000fe200000100a5 */
[----:B------:R-:W-:Y:S01]  /*6910*/  HADD2.F32 R52, -RZ, R42.H0_H0 ;  /* 0x2000002aff347230 */ /* 0x000fe20000004100 */
[----:B------:R-:W-:Y:S01]  /*6920*/  FFMA.FTZ R154, R27, R152, R154 ;  /* 0x000000981b9a7223 */ /* 0x000fe2000001009a */
[----:B------:R-:W-:Y:S01]  /*6930*/  ULEA UR20, UR20, 0xfffff800, 0xb ;  /* 0xfffff80014147891 */ /* 0x000fe2000f8e583f */
[----:B------:R-:W-:Y:S01]  /*6940*/  FFMA.FTZ R57, R101, -R57, R152 ;  /* 0x8000003965397223 */ /* 0x000fe20000010098 */
[----:B------:R-:W-:Y:S01]  /*6950*/  BSSY B0, `(.L_x_2027) ;  /* 0x00000bb000007945 */ /* 0x000fe20003800000 */
[----:B------:R-:W0:Y:S01]  /*6960*/  LDS R125, [R125.X8+0x36e4] ;  /* 0x0036e4007d7d7984 */ /* 0x000e220000008800 */
[----:B------:R-:W-:-:S03]  /*6970*/  FFMA.FTZ R154, R28, R163, R154 ;  /* 0x000000a31c9a7223 */ /* 0x000fc6000001009a */
[----:B------:R1:W-:Y:S01]  /*6980*/  @!P0 STS.64 [R149.X8+0x45e0], R48 ;  /* 0x0045e03095008388 */ /* 0x0003e20000008a00 */
        /* <DEDUP_REMOVED lines=8> */
[----:B------:R-:W-:Y:S02]  /*6a10*/  FFMA.FTZ R154, R37, R142, R154 ;  /* 0x0000008e259a7223 */ /* 0x000fe4000001009a */
[----:B0-----:R-:W-:Y:S01]  /*6a20*/  FFMA.FTZ R127, R125, R127, R128 ;  /* 0x0000007f7d7f7223 */ /* 0x001fe20000010080 */
[----:B------:R-:W-:-:S03]  /*6a30*/  HADD2.F32 R125, -RZ, R42.H1_H1 ;  /* 0x3000002aff7d7230 */ /* 0x000fc60000004100 */
[----:B------:R-:W-:Y:S02]  /*6a40*/  FFMA.FTZ R129, R114, R127, R129 ;  /* 0x0000007f72817223 */ /* 0x000fe40000010081 */
[----:B------:R-:W-:Y:S02]  /*6a50*/  FMUL.FTZ R128, R125, R14 ;  /* 0x0000000e7d807220 */ /* 0x000fe40000410000 */
[----:B------:R-:W-:Y:S02]  /*6a60*/  FFMA.FTZ R115, R115, R129, R130 ;  /* 0x0000008173737223 */ /* 0x000fe40000010082 */
[----:B------:R-:W-:Y:S02]  /*6a70*/  FMUL.FTZ R114, R55, R12 ;  /* 0x0000000c37727220 */ /* 0x000fe40000410000 */
[----:B------:R-:W-:Y:S01]  /*6a80*/  FFMA.FTZ R116, R116, R115, R131 ;  /* 0x0000007374747223 */ /* 0x000fe20000010083 */
[----:B------:R-:W-:Y:S01]  /*6a90*/  HADD2.F32 R131, -RZ, R43.H1_H1 ;  /* 0x3000002bff837230 */ /* 0x000fe20000004100 */
[----:B------:R-:W-:-:S02]  /*6aa0*/  FFMA.FTZ R53, R103, -R114, R163 ;  /* 0x8000007267357223 */ /* 0x000fc400000100a3 */
[----:B------:R-:W-:Y:S02]  /*6ab0*/  FFMA.FTZ R117, R117, R116, R132 ;  /* 0x0000007475757223 */ /* 0x000fe40000010084 */
[----:B------:R-:W-:Y:S02]  /*6ac0*/  FMUL.FTZ R130, R131, R16 ;  /* 0x0000001083827220 */ /* 0x000fe40000410000 */
[----:B------:R-:W-:Y:S02]  /*6ad0*/  FFMA.FTZ R118, R118, R117, R133 ;  /* 0x0000007576767223 */ /* 0x000fe40000010085 */
[----:B------:R-:W-:Y:S02]  /*6ae0*/  FFMA.FTZ R157, R106, -R130, R157 ;  /* 0x800000826a9d7223 */ /* 0x000fe4000001009d */
[----:B------:R-:W-:Y:S01]  /*6af0*/  FFMA.FTZ R119, R119, R118, R134 ;  /* 0x0000007677777223 */ /* 0x000fe20000010086 */
[----:B------:R-:W-:Y:S01]  /*6b00*/  P2R R134, PR, RZ, 0x1 ;  /* 0x00000001ff867803 */ /* 0x000fe20000000000 */
[----:B------:R-:W-:-:S02]  /*6b10*/  FMUL.FTZ R114, R52, R13 ;  /* 0x0000000d34727220 */ /* 0x000fc40000410000 */
[----:B------:R-:W-:Y:S01]  /*6b20*/  FFMA.FTZ R120, R120, R119, R135 ;  /* 0x0000007778787223 */ /* 0x000fe20000010087 */
[----:B------:R-:W-:Y:S01]  /*6b30*/  HADD2.F32 R135, -RZ, R45.H1_H1 ;  /* 0x3000002dff877230 */ /* 0x000fe20000004100 */
[----:B------:R-:W-:Y:S02]  /*6b40*/  FFMA.FTZ R114, R102, -R114, R161 ;  /* 0x8000007266727223 */ /* 0x000fe400000100a1 */
[----:B------:R-:W-:Y:S02]  /*6b50*/  FFMA.FTZ R121, R121, R120, R136 ;  /* 0x0000007879797223 */ /* 0x000fe40000010088 */
[----:B------:R-:W-:Y:S02]  /*6b60*/  FMUL.FTZ R152, R119, R18 ;  /* 0x0000001277987220 */ /* 0x000fe40000410000 */
[----:B------:R-:W-:Y:S01]  /*6b70*/  FFMA.FTZ R137, R122, R121, R137 ;  /* 0x000000797a897223 */ /* 0x000fe20000010089 */
[----:B------:R-:W-:Y:S01]  /*6b80*/  HADD2.F32 R122, -RZ, R43.H0_H0 ;  /* 0x2000002bff7a7230 */ /* 0x000fe20000004100 */
[----:B-1----:R-:W-:-:S02]  /*6b90*/  FMUL.FTZ R149, R116, R21 ;  /* 0x0000001574957220 */ /* 0x002fc40000410000 */
[----:B------:R-:W-:Y:S02]  /*6ba0*/  FFMA.FTZ R123, R123, R137, R138 ;  /* 0x000000897b7b7223 */ /* 0x000fe4000001008a */
[----:B------:R-:W-:Y:S02]  /*6bb0*/  FMUL.FTZ R133, R122, R15 ;  /* 0x0000000f7a857220 */ /* 0x000fe40000410000 */
[----:B------:R-:W-:Y:S02]  /*6bc0*/  FFMA.FTZ R139, R124, R123, R139 ;  /* 0x0000007b7c8b7223 */ /* 0x000fe4000001008b */
[----:B------:R-:W-:Y:S01]  /*6bd0*/  FFMA.FTZ R124, R105, -R128, R159 ;  /* 0x80000080697c7223 */ /* 0x000fe2000001009f */
[--C-:B------:R-:W-:Y:S01]  /*6be0*/  HADD2.F32 R128, -RZ, R44.reuse.H0_H0 ;  /* 0x2000002cff807230 */ /* 0x100fe20000004100 */
[----:B------:R-:W-:Y:S02]  /*6bf0*/  FFMA.FTZ R141, R110, R139, R141 ;  /* 0x0000008b6e8d7223 */ /* 0x000fe4000001008d */
[----:B------:R-:W-:Y:S01]  /*6c00*/  FFMA.FTZ R110, R58, -R133, R150 ;  /* 0x800000853a6e7223 */ /* 0x000fe20000010096 */
[----:B------:R-:W-:Y:S01]  /*6c10*/  HADD2.F32 R133, -RZ, R44.H1_H1 ;  /* 0x3000002cff857230 */ /* 0x000fe20000004100 */
[----:B------:R-:W-:-:S02]  /*6c20*/  FFMA.FTZ R104, R104, R141, R143 ;  /* 0x0000008d68687223 */ /* 0x000fc4000001008f */
[----:B------:R-:W-:Y:S02]  /*6c30*/  FMUL.FTZ R132, R128, R17 ;  /* 0x0000001180847220 */ /* 0x000fe40000410000 */
[----:B------:R-:W-:Y:S02]  /*6c40*/  FFMA.FTZ R99, R99, R104, R140 ;  /* 0x0000006863637223 */ /* 0x000fe4000001008c */
[----:B------:R-:W-:Y:S01]  /*6c50*/  FFMA.FTZ R130, R59, -R132, R148 ;  /* 0x800000843b827223 */ /* 0x000fe20000010094 */
[----:B------:R-:W-:Y:S01]  /*6c60*/  HADD2.F32 R132, -RZ, R45.H0_H0 ;  /* 0x2000002dff847230 */ /* 0x000fe20000004100 */
[----:B------:R-:W-:Y:S02]  /*6c70*/  FFMA.FTZ R100, R100, R99, R145 ;  /* 0x0000006364647223 */ /* 0x000fe40000010091 */
[----:B------:R-:W-:Y:S02]  /*6c80*/  FMUL.FTZ R148, R99, R10 ;  /* 0x0000000a63947220 */ /* 0x000fe40000410000 */
[----:B------:R-:W-:-:S02]  /*6c90*/  FMUL.FTZ R143, R100, R9 ;  /* 0x00000009648f7220 */ /* 0x000fc40000410000 */
[----:B------:R-:W-:Y:S02]  /*6ca0*/  FMUL.FTZ R140, R104, R11 ;  /* 0x0000000b688c7220 */ /* 0x000fe40000410000 */
[----:B------:R-:W-:Y:S02]  /*6cb0*/  FFMA.FTZ R138, R54, R143, RZ ;  /* 0x0000008f368a7223 */ /* 0x000fe400000100ff */
[----:B------:R-:W-:Y:S02]  /*6cc0*/  FMUL.FTZ R136, R132, R19 ;  /* 0x0000001384887220 */ /* 0x000fe40000410000 */
[----:B------:R-:W-:Y:S01]  /*6cd0*/  FFMA.FTZ R145, R165, R148, R138 ;  /* 0x00000094a5917223 */ /* 0x000fe2000001008a */
[----:B------:R-:W-:Y:S01]  /*6ce0*/  HADD2.F32 R138, -RZ, R46.H0_H0 ;  /* 0x2000002eff8a7230 */ /* 0x000fe20000004100 */
        /* <DEDUP_REMOVED lines=8> */
[----:B------:R-:W-:Y:S02]  /*6d70*/  FFMA.FTZ R145, R114, R49, R145 ;  /* 0x0000003172917223 */ /* 0x000fe40000010091 */
[----:B------:R-:W-:Y:S02]  /*6d80*/  FMUL.FTZ R144, R123, R14 ;  /* 0x0000000e7b907220 */ /* 0x000fe40000410000 */
[----:B------:R-:W-:Y:S02]  /*6d90*/  FFMA.FTZ R134, R108, -R134, R155 ;  /* 0x800000866c867223 */ /* 0x000fe4000001009b */
[----:B------:R-:W-:Y:S02]  /*6da0*/  FFMA.FTZ R145, R124, R144, R145 ;  /* 0x000000907c917223 */ /* 0x000fe40000010091 */
[----:B------:R-:W-:Y:S02]  /*6db0*/  FMUL.FTZ R155, R137, R15 ;  /* 0x0000000f899b7220 */ /* 0x000fe40000410000 */
[----:B------:R-:W-:-:S02]  /*6dc0*/  FMUL.FTZ R150, R121, R16 ;  /* 0x0000001079967220 */ /* 0x000fc40000410000 */
[----:B------:R-:W-:Y:S02]  /*6dd0*/  FFMA.FTZ R145, R110, R155, R145 ;  /* 0x0000009b6e917223 */ /* 0x000fe40000010091 */
[----:B------:R-:W-:Y:S02]  /*6de0*/  FMUL.FTZ R159, R120, R17 ;  /* 0x00000011789f7220 */ /* 0x000fe40000410000 */
[----:B------:R-:W-:Y:S02]  /*6df0*/  FFMA.FTZ R145, R157, R150, R145 ;  /* 0x000000969d917223 */ /* 0x000fe40000010091 */
[----:B------:R-:W-:Y:S02]  /*6e00*/  FMUL.FTZ R156, R138, R21 ;  /* 0x000000158a9c7220 */ /* 0x000fe40000410000 */
[----:B------:R-:W-:Y:S02]  /*6e10*/  FFMA.FTZ R145, R130, R159, R145 ;  /* 0x0000009f82917223 */ /* 0x000fe40000010091 */
[----:B------:R-:W-:-:S02]  /*6e20*/  FFMA.FTZ R156, R109, -R156, R142 ;  /* 0x8000009c6d9c7223 */ /* 0x000fc4000001008e */
[----:B------:R-:W-:Y:S02]  /*6e30*/  FFMA.FTZ R142, R134, R152, R145 ;  /* 0x00000098868e7223 */ /* 0x000fe40000010091 */
[----:B------:R-:W-:Y:S02]  /*6e40*/  FMUL.FTZ R145, R118, R19 ;  /* 0x0000001376917220 */ /* 0x000fe40000410000 */
[----:B------:R-:W-:Y:S02]  /*6e50*/  FMUL.FTZ R161, R96, R116 ;  /* 0x0000007460a17220 */ /* 0x000fe40000410000 */
[----:B------:R-:W-:Y:S02]  /*6e60*/  FFMA.FTZ R158, R136, R145, R142 ;  /* 0x00000091889e7223 */ /* 0x000fe4000001008e */
[----:B------:R-:W-:Y:S02]  /*6e70*/  FMUL.FTZ R142, R117, R20 ;  /* 0x00000014758e7220 */ /* 0x000fe40000410000 */
[----:B------:R-:W-:-:S02]  /*6e80*/  FMUL.FTZ R109, R109, R116 ;  /* 0x000000746d6d7220 */ /* 0x000fc40000410000 */
[----:B------:R-:W-:Y:S02]  /*6e90*/  FFMA.FTZ R158, R153, R142, R158 ;  /* 0x0000008e999e7223 */ /* 0x000fe4000001009e */
[C---:B------:R-:W-:Y:S02]  /*6ea0*/  FMUL.FTZ R116, R156.reuse, R161 ;  /* 0x000000a19c747220 */ /* 0x040fe40000410000 */
[----:B------:R-:W-:Y:S01]  /*6eb0*/  FFMA.FTZ R160, R156, R149, R158 ;  /* 0x000000959ca07223 */ /* 0x000fe2000001009e */
[----:B------:R-:W-:Y:S01]  /*6ec0*/  HADD2.F32 R158, -RZ, R46.H1_H1 ;  /* 0x3000002eff9e7230 */ /* 0x000fe20000004100 */
[----:B------:R-:W-:Y:S02]  /*6ed0*/  FFMA.FTZ R156, R38, R151, R154 ;  /* 0x00000097269c7223 */ /* 0x000fe4000001009a */
[----:B------:R-:W-:Y:S02]  /*6ee0*/  FMUL.FTZ R154, R96, R115 ;  /* 0x00000073609a7220 */ /* 0x000fe40000410000 */
[----:B------:R-:W-:-:S02]  /*6ef0*/  FMUL.FTZ R162, R158, R22 ;  /* 0x000000169ea27220 */ /* 0x000fc40000410000 */
[----:B------:R-:W-:Y:S02]  /*6f00*/  FMUL.FTZ R161, R112, R129 ;  /* 0x0000008170a17220 */ /* 0x000fe40000410000 */
[C---:B------:R-:W-:Y:S02]  /*6f10*/  FFMA.FTZ R151, R113.reuse, -R162, R151 ;  /* 0x800000a271977223 */ /* 0x040fe40000010097 */
        /* <DEDUP_REMOVED lines=9> */
[-C--:B------:R-:W-:Y:S02]  /*6fb0*/  FMUL.FTZ R163, R158, R23.reuse ;  /* 0x000000179ea37220 */ /* 0x080fe40000410000 */
[----:B------:R-:W-:-:S02]  /*6fc0*/  FFMA.FTZ R92, R161, R23, R92 ;  /* 0x00000017a15c7223 */ /* 0x000fc4000001005c */
[----:B------:R-:W-:Y:S02]  /*6fd0*/  FFMA.FTZ R163, R112, -R163, R94 ;  /* 0x800000a370a37223 */ /* 0x000fe4000001005e */
[----:B------:R-:W-:Y:S02]  /*6fe0*/  FMUL.FTZ R94, R96, R129 ;  /* 0x00000081605e7220 */ /* 0x000fe40000410000 */
[----:B------:R-:W-:Y:S02]  /*6ff0*/  FMUL.FTZ R148, R51, R148 ;  /* 0x0000009433947220 */ /* 0x000fe40000410000 */
[C---:B------:R-:W-:Y:S02]  /*7000*/  FMUL.FTZ R94, R163.reuse, R94 ;  /* 0x0000005ea35e7220 */ /* 0x040fe40000410000 */
[----:B------:R-:W-:Y:S02]  /*7010*/  FMUL.FTZ R140, R56, R140 ;  /* 0x0000008c388c7220 */ /* 0x000fe40000410000 */
[----:B------:R-:W-:Y:S01]  /*7020*/  FFMA.FTZ R129, R158, R161, R94 ;  /* 0x000000a19e817223 */ /* 0x000fe2000001005e */
[----:B------:R-:W-:Y:S01]  /*7030*/  HADD2.F32 R161, -RZ, R47.H1_H1 ;  /* 0x3000002fffa17230 */ /* 0x000fe20000004100 */
[----:B------:R-:W-:-:S02]  /*7040*/  FFMA.FTZ R94, R163, R156, R160 ;  /* 0x0000009ca35e7223 */ /* 0x000fc400000100a0 */
[-C--:B------:R-:W-:Y:S02]  /*7050*/  FMUL.FTZ R163, R96, R127.reuse ;  /* 0x0000007f60a37220 */ /* 0x080fe40000410000 */
[C---:B------:R-:W-:Y:S02]  /*7060*/  FMUL.FTZ R112, R161.reuse, R24 ;  /* 0x00000018a1707220 */ /* 0x040fe40000410000 */
[----:B------:R-:W-:Y:S01]  /*7070*/  FMUL.FTZ R156, R158, R156 ;  /* 0x0000009c9e9c7220 */ /* 0x000fe20000410000 */
[----:B------:R-:W-:Y:S01]  /*7080*/  SHF.L.U32 R158, R2, 0x4, RZ ;  /* 0x00000004029e7819 */ /* 0x000fe200000006ff */
[C---:B------:R-:W-:Y:S02]  /*7090*/  FFMA.FTZ R112, R126.reuse, -R112, R95 ;  /* 0x800000707e707223 */ /* 0x040fe4000001005f */
[----:B------:R-:W-:Y:S01]  /*70a0*/  FMUL.FTZ R126, R126, R127 ;  /* 0x0000007f7e7e7220 */ /* 0x000fe20000410000 */
[----:B------:R-:W-:Y:S01]  /*70b0*/  IADD3 R162, R158, 0x2, RZ ;  /* 0x000000029ea27810 */ /* 0x000fe20007ffe0ff */
[----:B------:R-:W-:Y:S01]  /*70c0*/  FMUL.FTZ R163, R112, R163 ;  /* 0x000000a370a37220 */ /* 0x000fe20000410000 */
[----:B------:R-:W-:Y:S01]  /*70d0*/  IADD3 R164, R158, 0x3, RZ ;  /* 0x000000039ea47810 */ /* 0x000fe20007ffe0ff */
[----:B------:R-:W-:Y:S01]  /*70e0*/  FFMA.FTZ R93, R126, R24, R93 ;  /* 0x000000187e5d7223 */ /* 0x000fe2000001005d */
[----:B------:R-:W-:Y:S01]  /*70f0*/  LEA.HI.SX32 R162, R162, R158, 0x1b ;  /* 0x0000009ea2a27211 */ /* 0x000fe200078fdaff */
[----:B------:R-:W-:Y:S01]  /*7100*/  FFMA.FTZ R126, R161, R126, R163 ;  /* 0x0000007ea17e7223 */ /* 0x000fe200000100a3 */
[----:B------:R-:W-:Y:S01]  /*7110*/  IADD3 R163, R158, 0x1, RZ ;  /* 0x000000019ea37810 */ /* 0x000fe20007ffe0ff */
[----:B------:R-:W-:Y:S01]  /*7120*/  FMUL.FTZ R160, R50, R143 ;  /* 0x0000008f32a07220 */ /* 0x000fe20000410000 */
[----:B------:R-:W-:Y:S01]  /*7130*/  LEA.HI.SX32 R143, R158, R158, 0x1b ;  /* 0x0000009e9e8f7211 */ /* 0x000fe200078fdaff */
[----:B------:R-:W-:Y:S01]  /*7140*/  FMUL.FTZ R48, R55, R48 ;  /* 0x0000003037307220 */ /* 0x000fe20000410000 */
[----:B------:R-:W-:Y:S01]  /*7150*/  LEA.HI.SX32 R163, R163, R158, 0x1b ;  /* 0x0000009ea3a37211 */ /* 0x000fe200078fdaff */
[----:B------:R-:W-:Y:S01]  /*7160*/  FMUL.FTZ R144, R125, R144 ;  /* 0x000000907d907220 */ /* 0x000fe20000410000 */
[----:B------:R-:W-:Y:S01]  /*7170*/  LEA.HI.SX32 R164, R164, R158, 0x1b ;  /* 0x0000009ea4a47211 */ /* 0x000fe200078fdaff */
[----:B------:R-:W-:Y:S01]  /*7180*/  FMUL.FTZ R158, R52, R49 ;  /* 0x00000031349e7220 */ /* 0x000fe20000410000 */
[----:B------:R-:W-:Y:S01]  /*7190*/  HFMA2.MMA R49, -RZ, RZ, 0, 0 ;  /* 0x00000000ff317435 */ /* 0x000fe200000001ff */
[----:B------:R-:W-:Y:S01]  /*71a0*/  STS [R143.X4+0x1090], R160 ;  /* 0x001090a08f007388 */ /* 0x000fe20000004800 */
[----:B------:R-:W-:-:S02]  /*71b0*/  FMUL.FTZ R142, R135, R142 ;  /* 0x0000008e878e7220 */ /* 0x000fc40000410000 */
[----:B------:R-:W-:Y:S01]  /*71c0*/  FMUL.FTZ R150, R131, R150 ;  /* 0x0000009683967220 */ /* 0x000fe20000410000 */
[----:B------:R0:W-:Y:S01]  /*71d0*/  STS [R163.X4+0x1094], R148 ;  /* 0x00109494a3007388 */ /* 0x0001e20000004800 */
[----:B------:R-:W-:-:S03]  /*71e0*/  FMUL.FTZ R152, R133, R152 ;  /* 0x0000009885987220 */ /* 0x000fc60000410000 */
[----:B------:R1:W-:Y:S04]  /*71f0*/  STS [R162.X4+0x1098], R140 ;  /* 0x0010988ca2007388 */ /* 0x0003e80000004800 */
[----:B------:R2:W-:Y:S01]  /*7200*/  STS [R164.X4+0x109c], R48 ;  /* 0x00109c30a4007388 */ /* 0x0005e20000004800 */
[----:B0-----:R-:W-:Y:S01]  /*7210*/  FMUL.FTZ R148, R122, R155 ;  /* 0x0000009b7a947220 */ /* 0x001fe20000410000 */
[----:B------:R-:W-:Y:S02]  /*7220*/  MOV R155, UR41 ;  /* 0x00000029009b7c02 */ /* 0x000fe40008000f00 */
[----:B------:R0:W-:Y:S01]  /*7230*/  STS [R143.X4+0x10a4], R144 ;  /* 0x0010a4908f007388 */ /* 0x0001e20000004800 */
[----:B-1----:R-:W-:-:S03]  /*7240*/  FMUL.FTZ R140, R128, R159 ;  /* 0x0000009f808c7220 */ /* 0x002fc60000410000 */
[----:B------:R1:W-:Y:S01]  /*7250*/  STS [R143.X4+0x10a8], R148 ;  /* 0x0010a8948f007388 */ /* 0x0003e20000004800 */
[----:B--2---:R-:W-:-:S03]  /*7260*/  MOV R48, R2 ;  /* 0x0000000200307202 */ /* 0x004fc60000000f00 */
[----:B------:R2:W-:Y:S01]  /*7270*/  STS [R143.X4+0x10b0], R140 ;  /* 0x0010b08c8f007388 */ /* 0x0005e20000004800 */
[----:B0-----:R-:W-:Y:S01]  /*7280*/  FMUL.FTZ R144, R132, R145 ;  /* 0x0000009184907220 */ /* 0x001fe20000410000 */
[----:B------:R-:W-:Y:S01]  /*7290*/  MOV R145, UR28 ;  /* 0x0000001c00917c02 */ /* 0x000fe20008000f00 */
[----:B------:R-:W-:Y:S01]  /*72a0*/  IMAD.WIDE.U32 R48, R155, c[0x0][0x298], R48 ;  /* 0x0000a6009b307a25 */ /* 0x000fe200078e0030 */
[----:B------:R0:W-:Y:S03]  /*72b0*/  STS [R143.X4+0x10bc], R142 ;  /* 0x0010bc8e8f007388 */ /* 0x0001e60000004800 */
[----:B-1----:R-:W-:Y:S01]  /*72c0*/  FMUL.FTZ R148, R138, R149 ;  /* 0x000000958a947220 */ /* 0x002fe20000410000 */
[----:B------:R-:W-:Y:S01]  /*72d0*/  IADD3 R49, R49, UR18, RZ ;  /* 0x0000001231317c10 */ /* 0x000fe2000fffe0ff */
[----:B--2---:R-:W-:Y:S01]  /*72e0*/  FMUL.FTZ R140, R127, R24 ;  /* 0x000000187f8c7220 */ /* 0x004fe20000410000 */
[----:B------:R-:W-:Y:S01]  /*72f0*/  ULDC.64 UR18, c[0x0][0x2a0] ;  /* 0x0000a80000127ab9 */ /* 0x000fe20000000a00 */
[----:B------:R1:W-:Y:S01]  /*7300*/  STS [R143.X4+0x10b8], R144 ;  /* 0x0010b8908f007388 */ /* 0x0003e20000004800 */
[----:B------:R-:W-:Y:S01]  /*7310*/  UIMAD UR18, UR43, UR18, URZ ;  /* 0x000000122b1272a4 */ /* 0x000fe2000f8e023f */
[----:B------:R-:W-:Y:S01]  /*7320*/  IMAD.WIDE.U32 R48, R145, c[0x0][0x2a0], R48 ;  /* 0x0000a80091307a25 */ /* 0x000fe200078e0030 */
[----:B------:R-:W-:Y:S01]  /*7330*/  MOV R145, UR20 ;  /* 0x0000001400917c02 */ /* 0x000fe20008000f00 */
[----:B------:R2:W-:Y:S01]  /*7340*/  STS [R143.X4+0x10a0], R158 ;  /* 0x0010a09e8f007388 */ /* 0x0005e20000004800 */
[----:B------:R-:W-:Y:S01]  /*7350*/  UIMAD UR18, UR28, UR19, UR18 ;  /* 0x000000131c1272a4 */ /* 0x000fe2000f8e0212 */
[----:B0-----:R-:W-:Y:S01]  /*7360*/  FMUL.FTZ R142, R161, R140 ;  /* 0x0000008ca18e7220 */ /* 0x001fe20000410000 */
[----:B------:R-:W-:Y:S01]  /*7370*/  IADD3 R127, -R145, c[0x0][0x168], -R2 ;  /* 0x00005a00917f7a10 */ /* 0x000fe20007ffe902 */
[----:B------:R2:W-:Y:S01]  /*7380*/  STS [R143.X4+0x10ac], R150 ;  /* 0x0010ac968f007388 */ /* 0x0005e20000004800 */
[----:B-1----:R-:W-:-:S02]  /*7390*/  IADD3 R144, P1, R48, UR16, RZ ;  /* 0x0000001030907c10 */ /* 0x002fc4000ff3e0ff */
[----:B------:R-:W-:Y:S01]  /*73a0*/  ISETP.GE.AND P0, PT, R127, 0x1, PT ;  /* 0x000000017f00780c */ /* 0x000fe20003f06270 */
[----:B------:R2:W-:Y:S01]  /*73b0*/  STS [R143.X4+0x10b4], R152 ;  /* 0x0010b4988f007388 */ /* 0x0005e20000004800 */
[----:B------:R-:W-:-:S03]  /*73c0*/  IADD3 R155, R49, UR18, RZ ;  /* 0x00000012319b7c10 */ /* 0x000fc6000fffe0ff */
[----:B------:R2:W-:Y:S01]  /*73d0*/  STS [R143.X4+0x10c0], R148 ;  /* 0x0010c0948f007388 */ /* 0x0005e20000004800 */
[----:B------:R-:W-:-:S03]  /*73e0*/  IADD3.X R145, R155, UR17, RZ, P1, !PT ;  /* 0x000000119b917c10 */ /* 0x000fc60008ffe4ff */
        /* <DEDUP_REMOVED lines=17> */
.L_x_2028:
[----:B--2---:R-:W-:Y:S05]  /*7500*/  BSYNC B0 ;  /* 0x0000000000007941 */ /* 0x004fea0003800000 */
.L_x_2027:
[----:B------:R-:W-:Y:S01]  /*7510*/  ULDC UR18, c[0x0][0x174] ;  /* 0x00005d0000127ab9 */ /* 0x000fe20000000800 */
[C---:B0-----:R-:W-:Y:S01]  /*7520*/  LEA R142, P0, R48.reuse, c[0x0][0x318], 0x2 ;  /* 0x0000c600308e7a11 */ /* 0x041fe200078010ff */
[----:B------:R-:W-:Y:S01]  /*7530*/  UIADD3 UR18, UR6, -UR18, URZ ;  /* 0x8000001206127290 */ /* 0x000fe2000fffe03f */
[----:B------:R-:W-:Y:S01]  /*7540*/  BSSY B0, `(.L_x_2029) ;  /* 0x000001b000007945 */ /* 0x000fe20003800000 */
[----:B------:R-:W-:Y:S01]  /*7550*/  USHF.L.U32 UR20, UR8, 0x2, URZ ;  /* 0x0000000208147899 */ /* 0x000fe2000800063f */
[----:B------:R-:W-:Y:S01]  /*7560*/  LEA.HI.X R143, R48, c[0x0][0x31c], R155, 0x2, P0 ;  /* 0x0000c700308f7a11 */ /* 0x000fe200000f149b */
[----:B------:R-:W-:Y:S01]  /*7570*/  UIMAD UR18, UR18, -0x800, URZ ;  /* 0xfffff800121278a4 */ /* 0x000fe2000f8e023f */
[----:B------:R-:W-:Y:S01]  /*7580*/  ISETP.GE.AND P0, PT, R127, 0x81, PT ;  /* 0x000000817f00780c */ /* 0x000fe20003f06270 */
[----:B------:R-:W-:Y:S01]  /*7590*/  USHF.L.U64.HI UR21, UR8, 0x2, UR9 ;  /* 0x0000000208157899 */ /* 0x000fe20008010209 */
[----:B------:R-:W-:Y:S02]  /*75a0*/  FMUL.FTZ R48, R64, R95 ;  /* 0x0000005f40307220 */ /* 0x000fe40000410000 */
[----:B------:R-:W-:Y:S01]  /*75b0*/  FMUL.FTZ R95, R112, R140 ;  /* 0x0000008c705f7220 */ /* 0x000fe20000410000 */
[----:B------:R-:W-:Y:S01]  /*75c0*/  MOV R49, UR18 ;  /* 0x0000001200317c02 */ /* 0x000fe20008000f00 */
[----:B------:R-:W-:Y:S01]  /*75d0*/  ULDC.64 UR18, c[0x0][0x2b0] ;  /* 0x0000ac0000127ab9 */ /* 0x000fe20000000a00 */
[----:B------:R-:W-:Y:S01]  /*75e0*/  FFMA.FTZ R91, R113, R22, R91 ;  /* 0x00000016715b7223 */ /* 0x000fe2000001005b */
[----:B------:R-:W-:Y:S01]  /*75f0*/  UIMAD UR18, UR21, UR18, URZ ;  /* 0x00000012151272a4 */ /* 0x000fe2000f8e023f */
[----:B------:R-:W-:Y:S01]  /*7600*/  FADD.FTZ R94, R94, R95 ;  /* 0x0000005f5e5e7221 */ /* 0x000fe20000010000 */
[C---:B------:R-:W-:Y:S01]  /*7610*/  IADD3 R95, R2.reuse, 0x100, RZ ;  /* 0x00000100025f7810 */ /* 0x040fe20007ffe0ff */
[----:B------:R-:W-:Y:S01]  /*7620*/  IMAD.WIDE R142, R49, 0x4, R142 ;  /* 0x00000004318e7825 */ /* 0x000fe200078e028e */
[----:B------:R-:W-:Y:S01]  /*7630*/  MOV R49, UR20 ;  /* 0x0000001400317c02 */ /* 0x000fe20008000f00 */
[----:B------:R-:W-:Y:S01]  /*7640*/  UIMAD UR18, UR20, UR19, UR18 ;  /* 0x00000013141272a4 */ /* 0x000fe2000f8e0212 */
[----:B------:R-:W-:Y:S01]  /*7650*/  IADD3 R113, R2, 0x180, RZ ;  /* 0x0000018002717810 */ /* 0x000fe20007ffe0ff */
[----:B------:R-:W-:-:S02]  /*7660*/  FADD.FTZ R115, R115, R48 ;  /* 0x0000003073737221 */ /* 0x000fc40000010000 */
[----:B------:R-:W-:Y:S01]  /*7670*/  IMAD.WIDE.U32 R142, R49, c[0x0][0x2b0], R142 ;  /* 0x0000ac00318e7a25 */ /* 0x000fe200078e008e */
[----:B------:R-:W-:-:S03]  /*7680*/  IADD3 R49, R2, 0x80, RZ ;  /* 0x0000008002317810 */ /* 0x000fc60007ffe0ff */
[----:B------:R-:W-:Y:S01]  /*7690*/  FADD.FTZ R61, R126, R61 ;  /* 0x0000003d7e3d7221 */ /* 0x000fe20000010000 */
[----:B------:R-:W-:Y:S02]  /*76a0*/  LEA.HI.SX32 R49, R49, R2, 0x1b ;  /* 0x0000000231317211 */ /* 0x000fe400078fdaff */
[----:B------:R-:W-:-:S04]  /*76b0*/  IADD3 R143, R143, UR18, RZ ;  /* 0x000000128f8f7c10 */ /* 0x000fc8000fffe0ff */
[----:B------:R-:W0:Y:S01]  /*76c0*/  LDS R49, [R49.X4+0x1290] ;  /* 0x0012900031317984 */ /* 0x000e220000004800 */
[----:B------:R-:W-:Y:S05]  /*76d0*/  @!P0 BRA `(.L_x_2030) ;  /* 0x0000001000008947 */ /* 0x000fea0003800000 */
[----:B0-----:R0:W-:Y:S02]  /*76e0*/  RED.E.ADD.F32.FTZ.RN.STRONG.GPU [R142.64+-0x1e00], R49 ;  /* 0xffe200318e00798e */ /* 0x0011e4000c10e79e */
.L_x_2030:
[----:B------:R-:W-:Y:S05]  /*76f0*/  BSYNC B0 ;  /* 0x0000000000007941 */ /* 0x000fea0003800000 */
.L_x_2029:
        /* <DEDUP_REMOVED lines=14> */
.L_x_2032:
[----:B------:R-:W-:Y:S05]  /*77e0*/  BSYNC B0 ;  /* 0x0000000000007941 */ /* 0x000fea0003800000 */
.L_x_2031:
[----:B------:R-:W2:Y:S01]  /*77f0*/  LDS R113, [R113.X4+0x1690] ;  /* 0x0016900071717984 */ /* 0x000ea20000004800 */
[----:B------:R-:W-:Y:S01]  /*7800*/  BSSY B0, `(.L_x_2033) ;  /* 0x0000005000007945 */ /* 0x000fe20003800000 */
[----:B0-----:R-:W-:-:S02]  /*7810*/  IADD3 R49, R2, 0x280, RZ ;  /* 0x0000028002317810 */ /* 0x001fc40007ffe0ff */
[----:B------:R-:W-:Y:S01]  /*7820*/  LEA.HI.SX32 R48, R145, R2, 0x1b ;  /* 0x0000000291307211 */ /* 0x000fe200078fdaff */
[----:B------:R-:W-:Y:S05]  /*7830*/  @!P0 BRA `(.L_x_2034) ;  /* 0x0000001000008947 */ /* 0x000fea0003800000 */
[----:B--2---:R0:W-:Y:S02]  /*7840*/  RED.E.ADD.F32.FTZ.RN.STRONG.GPU [R142.64+-0x1a00], R113 ;  /* 0xffe600718e00798e */ /* 0x0041e4000c10e79e */
.L_x_2034:
[----:B------:R-:W-:Y:S05]  /*7850*/  BSYNC B0 ;  /* 0x0000000000007941 */ /* 0x000fea0003800000 */
.L_x_2033:
[----:B-1----:R-:W-:Y:S01]  /*7860*/  LEA.HI.SX32 R95, R49, R2, 0x1b ;  /* 0x00000002315f7211 */ /* 0x002fe200078fdaff */
[----:B------:R-:W-:Y:S01]  /*7870*/  BSSY B0, `(.L_x_2035) ;  /* 0x0000005000007945 */ /* 0x000fe20003800000 */
[----:B------:R1:W3:Y:S01]  /*7880*/  LDS R49, [R48.X4+0x1890] ;  /* 0x0018900030317984 */ /* 0x0002e20000004800 */
[----:B0-2---:R-:W-:Y:S01]  /*7890*/  IADD3 R113, R2, 0x300, RZ ;  /* 0x0000030002717810 */ /* 0x005fe20007ffe0ff */
[----:B------:R-:W-:Y:S05]  /*78a0*/  @!P1 BRA `(.L_x_2036) ;  /* 0x0000001000009947 */ /* 0x000fea0003800000 */
[----:B---3--:R0:W-:Y:S02]  /*78b0*/  RED.E.ADD.F32.FTZ.RN.STRONG.GPU [R142.64+-0x1800], R49 ;  /* 0xffe800318e00798e */ /* 0x0081e4000c10e79e */
.L_x_2036:
[----:B------:R-:W-:Y:S05]  /*78c0*/  BSYNC B0 ;  /* 0x0000000000007941 */ /* 0x000fea0003800000 */
.L_x_2035:
[----:B------:R-:W2:Y:S01]  /*78d0*/  LDS R95, [R95.X4+0x1a90] ;  /* 0x001a90005f5f7984 */ /* 0x000ea20000004800 */
[----:B------:R-:W-:Y:S01]  /*78e0*/  BSSY B0, `(.L_x_2037) ;  /* 0x0000005000007945 */ /* 0x000fe20003800000 */
[----:B0--3--:R-:W-:Y:S02]  /*78f0*/  IADD3 R49, R2, 0x380, RZ ;  /* 0x0000038002317810 */ /* 0x009fe40007ffe0ff */
[----:B------:R-:W-:Y:S01]  /*7900*/  LEA.HI.SX32 R113, R113, R2, 0x1b ;  /* 0x0000000271717211 */ /* 0x000fe200078fdaff */
[----:B------:R-:W-:Y:S05]  /*7910*/  @!P2 BRA `(.L_x_2038) ;  /* 0x000000100000a947 */ /* 0x000fea0003800000 */
[----:B--2---:R0:W-:Y:S02]  /*7920*/  RED.E.ADD.F32.FTZ.RN.STRONG.GPU [R142.64+-0x1600], R95 ;  /* 0xffea005f8e00798e */ /* 0x0041e4000c10e79e */
.L_x_2038:
[----:B------:R-:W-:Y:S05]  /*7930*/  BSYNC B0 ;  /* 0x0000000000007941 */ /* 0x000fea0003800000 */
.L_x_2037:
[----:B------:R-:W3:Y:S01]  /*7940*/  LDS R113, [R113.X4+0x1c90] ;  /* 0x001c900071717984 */ /* 0x000ee20000004800 */
[----:B------:R-:W-:Y:S01]  /*7950*/  BSSY B0, `(.L_x_2039) ;  /* 0x0000005000007945 */ /* 0x000fe20003800000 */
[----:B0-2---:R-:W-:-:S02]  /*7960*/  IADD3 R95, R2, 0x400, RZ ;  /* 0x00000400025f7810 */ /* 0x005fc40007ffe0ff */
[----:B------:R-:W-:Y:S01]  /*7970*/  LEA.HI.SX32 R49, R49, R2, 0x1b ;  /* 0x0000000231317211 */ /* 0x000fe200078fdaff */
[----:B------:R-:W-:Y:S05]  /*7980*/  @!P3 BRA `(.L_x_2040) ;  /* 0x000000100000b947 */ /* 0x000fea0003800000 */
[----:B---3--:R0:W-:Y:S02]  /*7990*/  RED.E.ADD.F32.FTZ.RN.STRONG.GPU [R142.64+-0x1400], R113 ;  /* 0xffec00718e00798e */ /* 0x0081e4000c10e79e */
.L_x_2040:
[----:B------:R-:W-:Y:S05]  /*79a0*/  BSYNC B0 ;  /* 0x0000000000007941 */ /* 0x000fea0003800000 */
.L_x_2039:
[----:B------:R-:W2:Y:S01]  /*79b0*/  LDS R49, [R49.X4+0x1e90] ;  /* 0x001e900031317984 */ /* 0x000ea20000004800 */
[----:B------:R-:W-:Y:S01]  /*79c0*/  BSSY B0, `(.L_x_2041) ;  /* 0x0000004000007945 */ /* 0x000fe20003800000 */
[----:B------:R-:W-:Y:S01]  /*79d0*/  LEA.HI.SX32 R95, R95, R2, 0x1b ;  /* 0x000000025f5f7211 */ /* 0x000fe200078fdaff */
[----:B------:R-:W-:Y:S05]  /*79e0*/  @!P4 BRA `(.L_x_2042) ;  /* 0x000000100000c947 */ /* 0x000fea0003800000 */
[----:B--2---:R2:W-:Y:S02]  /*79f0*/  RED.E.ADD.F32.FTZ.RN.STRONG.GPU [R142.64+-0x1200], R49 ;  /* 0xffee00318e00798e */ /* 0x0045e4000c10e79e */
.L_x_2042:
[----:B------:R-:W-:Y:S05]  /*7a00*/  BSYNC B0 ;  /* 0x0000000000007941 */ /* 0x000fea0003800000 */
.L_x_2041:
[----:B------:R-:W4:Y:S01]  /*7a10*/  LDS R95, [R95.X4+0x2090] ;  /* 0x002090005f5f7984 */ /* 0x000f220000004800 */
[----:B------:R-:W-:Y:S01]  /*7a20*/  BSSY B0, `(.L_x_2043) ;  /* 0x0000005000007945 */ /* 0x000fe20003800000 */
[C---:B--2---:R-:W-:Y:S02]  /*7a30*/  IADD3 R49, R2.reuse, 0x480, RZ ;  /* 0x0000048002317810 */ /* 0x044fe40007ffe0ff */
[----:B0--3--:R-:W-:Y:S01]  /*7a40*/  IADD3 R113, R2, 0x500, RZ ;  /* 0x0000050002717810 */ /* 0x009fe20007ffe0ff */
[----:B------:R-:W-:Y:S05]  /*7a50*/  @!P5 BRA `(.L_x_2044) ;  /* 0x000000100000d947 */ /* 0x000fea0003800000 */
[----:B----4-:R0:W-:Y:S02]  /*7a60*/  RED.E.ADD.F32.FTZ.RN.STRONG.GPU [R142.64+-0x1000], R95 ;  /* 0xfff0005f8e00798e */ /* 0x0101e4000c10e79e */
.L_x_2044:
[----:B------:R-:W-:Y:S05]  /*7a70*/  BSYNC B0 ;  /* 0x0000000000007941 */ /* 0x000fea0003800000 */
.L_x_2043:
        /* <DEDUP_REMOVED lines=14> */
.L_x_2046:
[----:B------:R-:W-:Y:S05]  /*7b60*/  BSYNC B0 ;  /* 0x0000000000007941 */ /* 0x000fea0003800000 */
.L_x_2045:
[----:B------:R-:W2:Y:S01]  /*7b70*/  LDS R113, [R113.X4+0x2490] ;  /* 0x0024900071717984 */ /* 0x000ea20000004800 */
[----:B------:R-:W-:Y:S01]  /*7b80*/  BSSY B0, `(.L_x_2047) ;  /* 0x0000005000007945 */ /* 0x000fe20003800000 */
[----:B0-----:R-:W-:Y:S02]  /*7b90*/  IADD3 R49, R2, 0x600, RZ ;  /* 0x0000060002317810 */ /* 0x001fe40007ffe0ff */
[----:B------:R-:W-:Y:S01]  /*7ba0*/  LEA.HI.SX32 R95, R95, R2, 0x1b ;  /* 0x000000025f5f7211 */ /* 0x000fe200078fdaff */
[----:B------:R-:W-:Y:S05]  /*7bb0*/  @!P0 BRA `(.L_x_2048) ;  /* 0x0000001000008947 */ /* 0x000fea0003800000 */
[----:B--2---:R0:W-:Y:S02]  /*7bc0*/  RED.E.ADD.F32.FTZ.RN.STRONG.GPU [R142.64+-0xc00], R113 ;  /* 0xfff400718e00798e */ /* 0x0041e4000c10e79e */
.L_x_2048:
[----:B------:R-:W-:Y:S05]  /*7bd0*/  BSYNC B0 ;  /* 0x0000000000007941 */ /* 0x000fea0003800000 */
.L_x_2047:
[----:B------:R-:W3:Y:S01]  /*7be0*/  LDS R95, [R95.X4+0x2690] ;  /* 0x002690005f5f7984 */ /* 0x000ee20000004800 */
[----:B------:R-:W-:Y:S01]  /*7bf0*/  BSSY B0, `(.L_x_2049) ;  /* 0x0000005000007945 */ /* 0x000fe20003800000 */
[----:B0-2---:R-:W-:-:S02]  /*7c00*/  IADD3 R113, R2, 0x680, RZ ;  /* 0x0000068002717810 */ /* 0x005fc40007ffe0ff */
[----:B------:R-:W-:Y:S01]  /*7c10*/  LEA.HI.SX32 R49, R49, R2, 0x1b ;  /* 0x0000000231317211 */ /* 0x000fe200078fdaff */
[----:B------:R-:W-:Y:S05]  /*7c20*/  @!P1 BRA `(.L_x_2050) ;  /* 0x0000001000009947 */ /* 0x000fea0003800000 */
[----:B---3--:R0:W-:Y:S02]  /*7c30*/  RED.E.ADD.F32.FTZ.RN.STRONG.GPU [R142.64+-0xa00], R95 ;  /* 0xfff6005f8e00798e */ /* 0x0081e4000c10e79e */
.L_x_2050:
[----:B------:R-:W-:Y:S05]  /*7c40*/  BSYNC B0 ;  /* 0x0000000000007941 */ /* 0x000fea0003800000 */
.L_x_2049:
[----:B------:R-:W2:Y:S01]  /*7c50*/  LDS R49, [R49.X4+0x2890] ;  /* 0x0028900031317984 */ /* 0x000ea20000004800 */
[----:B------:R-:W-:Y:S01]  /*7c60*/  BSSY B0, `(.L_x_2051) ;  /* 0x0000005000007945 */ /* 0x000fe20003800000 */
[----:B0--3--:R-:W-:Y:S02]  /*7c70*/  IADD3 R95, R2, 0x700, RZ ;  /* 0x00000700025f7810 */ /* 0x009fe40007ffe0ff */
[----:B------:R-:W-:Y:S01]  /*7c80*/  LEA.HI.SX32 R113, R113, R2, 0x1b ;  /* 0x0000000271717211 */ /* 0x000fe200078fdaff */
[----:B------:R-:W-:Y:S05]  /*7c90*/  @!P2 BRA `(.L_x_2052) ;  /* 0x000000100000a947 */ /* 0x000fea0003800000 */
[----:B--2---:R0:W-:Y:S02]  /*7ca0*/  RED.E.ADD.F32.FTZ.RN.STRONG.GPU [R142.64+-0x800], R49 ;  /* 0xfff800318e00798e */ /* 0x0041e4000c10e79e */
.L_x_2052:
[----:B------:R-:W-:Y:S05]  /*7cb0*/  BSYNC B0 ;  /* 0x0000000000007941 */ /* 0x000fea0003800000 */
.L_x_2051:
[----:B------:R-:W3:Y:S01]  /*7cc0*/  LDS R113, [R113.X4+0x2a90] ;  /* 0x002a900071717984 */ /* 0x000ee20000004800 */
[----:B------:R-:W-:Y:S01]  /*7cd0*/  BSSY B0, `(.L_x_2053) ;  /* 0x0000005000007945 */ /* 0x000fe20003800000 */
[----:B0-2---:R-:W-:Y:S02]  /*7ce0*/  IADD3 R49, R2, 0x780, RZ ;  /* 0x0000078002317810 */ /* 0x005fe40007ffe0ff */
[----:B------:R-:W-:Y:S01]  /*7cf0*/  LEA.HI.SX32 R95, R95, R2, 0x1b ;  /* 0x000000025f5f7211 */ /* 0x000fe200078fdaff */
[----:B------:R-:W-:Y:S05]  /*7d00*/  @!P3 BRA `(.L_x_2054) ;  /* 0x000000100000b947 */ /* 0x000fea0003800000 */
[----:B---3--:R0:W-:Y:S02]  /*7d10*/  RED.E.ADD.F32.FTZ.RN.STRONG.GPU [R142.64+-0x600], R113 ;  /* 0xfffa00718e00798e */ /* 0x0081e4000c10e79e */
.L_x_2054:
[----:B------:R-:W-:Y:S05]  /*7d20*/  BSYNC B0 ;  /* 0x0000000000007941 */ /* 0x000fea0003800000 */
.L_x_2053:
[----:B------:R-:W2:Y:S01]  /*7d30*/  LDS R95, [R95.X4+0x2c90] ;  /* 0x002c90005f5f7984 */ /* 0x000ea20000004800 */
[----:B------:R-:W-:Y:S01]  /*7d40*/  BSSY B0, `(.L_x_2055) ;  /* 0x0000004000007945 */ /* 0x000fe20003800000 */
[----:B------:R-:W-:Y:S01]  /*7d50*/  LEA.HI.SX32 R49, R49, R2, 0x1b ;  /* 0x0000000231317211 */ /* 0x000fe200078fdaff */
[----:B------:R-:W-:Y:S05]  /*7d60*/  @!P4 BRA `(.L_x_2056) ;  /* 0x000000100000c947 */ /* 0x000fea0003800000 */
[----:B--2---:R2:W-:Y:S02]  /*7d70*/  RED.E.ADD.F32.FTZ.RN.STRONG.GPU [R142.64+-0x400], R95 ;  /* 0xfffc005f8e00798e */ /* 0x0045e4000c10e79e */
.L_x_2056:
[----:B------:R-:W-:Y:S05]  /*7d80*/  BSYNC B0 ;  /* 0x0000000000007941 */ /* 0x000fea0003800000 */
.L_x_2055:
[----:B------:R-:W4:Y:S01]  /*7d90*/  LDS R49, [R49.X4+0x2e90] ;  /* 0x002e900031317984 */ /* 0x000f220000004800 */
[----:B------:R-:W-:Y:S01]  /*7da0*/  BSSY B0, `(.L_x_2057) ;  /* 0x0000003000007945 */ /* 0x000fe20003800000 */
[----:B------:R-:W-:Y:S05]  /*7db0*/  @!P5 BRA `(.L_x_2058) ;  /* 0x000000100000d947 */ /* 0x000fea0003800000 */
[----:B----4-:R4:W-:Y:S02]  /*7dc0*/  RED.E.ADD.F32.FTZ.RN.STRONG.GPU [R142.64+-0x200], R49 ;  /* 0xfffe00318e00798e */ /* 0x0109e4000c10e79e */
.L_x_2058:
[----:B------:R-:W-:Y:S05]  /*7dd0*/  BSYNC B0 ;  /* 0x0000000000007941 */ /* 0x000fea0003800000 */
.L_x_2057:
[----:B----4-:R-:W4:Y:S01]  /*7de0*/  SHFL.DOWN PT, R49, R94, 0x1, 0x1f ;  /* 0x08201f005e317f89 */ /* 0x010f2200000e0000 */
[----:B------:R-:W-:Y:S01]  /*7df0*/  ISETP.GT.AND P0, PT, R3, 0x1e, PT ;  /* 0x0000001e0300780c */ /* 0x000fe20003f04270 */
[----:B------:R-:W-:Y:S01]  /*7e00*/  FFMA.FTZ R90, R109, R21, R90 ;  /* 0x000000156d5a7223 */ /* 0x000fe2000001005a */
[----:B------:R-:W-:Y:S01]  /*7e10*/  ISETP.NE.AND P1, PT, R3, RZ, PT ;  /* 0x000000ff0300720c */ /* 0x000fe20003f25270 */
[----:B-1----:R-:W1:Y:S01]  /*7e20*/  SHFL.DOWN PT, R48, R115, 0x1, 0x1f ;  /* 0x08201f0073307f89 */ /* 0x002e6200000e0000 */
[----:B------:R-:W-:Y:S01]  /*7e30*/  FFMA.FTZ R109, R138, R109, R116 ;  /* 0x0000006d8a6d7223 */ /* 0x000fe20000010074 */
[----:B------:R-:W-:Y:S01]  /*7e40*/  ISETP.NE.AND P2, PT, R2, RZ, PT ;  /* 0x000000ff0200720c */ /* 0x000fe20003f45270 */
[-C--:B------:R-:W-:Y:S01]  /*7e50*/  FMUL.FTZ R108, R108, R119.reuse ;  /* 0x000000776c6c7220 */ /* 0x080fe20000410000 */
[----:B------:R-:W-:Y:S01]  /*7e60*/  BSSY B0, `(.L_x_2059) ;  /* 0x0000078000007945 */ /* 0x000fe20003800000 */
[----:B------:R-:W-:-:S02]  /*7e70*/  FMUL.FTZ R119, R96, R119 ;  /* 0x0000007760777220 */ /* 0x000fc40000410000 */
[----:B------:R-:W-:Y:S02]  /*7e80*/  FMUL.FTZ R107, R107, R118 ;  /* 0x000000766b6b7220 */ /* 0x000fe40000410000 */
[----:B------:R-:W-:Y:S02]  /*7e90*/  FMUL.FTZ R119, R134, R119 ;  /* 0x0000007786777220 */ /* 0x000fe40000410000 */
[----:B------:R-:W-:Y:S02]  /*7ea0*/  FMUL.FTZ R112, R96, R117 ;  /* 0x0000007560707220 */ /* 0x000fe40000410000 */
[----:B------:R-:W-:Y:S02]  /*7eb0*/  FFMA.FTZ R87, R108, R18, R87 ;  /* 0x000000126c577223 */ /* 0x000fe40000010057 */
[----:B------:R-:W-:Y:S02]  /*7ec0*/  FFMA.FTZ R108, R133, R108, R119 ;  /* 0x0000006c856c7223 */ /* 0x000fe40000010077 */
[----:B------:R-:W-:-:S02]  /*7ed0*/  FFMA.FTZ R88, R107, R19, R88 ;  /* 0x000000136b587223 */ /* 0x000fc40000010058 */
[----:B------:R-:W-:Y:S02]  /*7ee0*/  FMUL.FTZ R112, R153, R112 ;  /* 0x0000007099707220 */ /* 0x000fe40000410000 */
[----:B----4-:R-:W-:Y:S02]  /*7ef0*/  @!P0 FADD.FTZ R94, R94, R49 ;  /* 0x000000315e5e8221 */ /* 0x010fe40000010000 */
[----:B------:R-:W-:Y:S02]  /*7f00*/  FADD.FTZ R67, R108, R67 ;  /* 0x000000436c437221 */ /* 0x000fe40000010000 */
[----:B-1----:R-:W-:Y:S01]  /*7f10*/  @!P0 FADD.FTZ R115, R115, R48 ;  /* 0x0000003073738221 */ /* 0x002fe20000010000 */
[----:B------:R-:W1:Y:S01]  /*7f20*/  SHFL.DOWN PT, R49, R94, 0x2, 0x1f ;  /* 0x08401f005e317f89 */ /* 0x000e6200000e0000 */
[----:B------:R-:W-:Y:S01]  /*7f30*/  ISETP.GT.AND P0, PT, R3, 0x1d, PT ;  /* 0x0000001d0300780c */ /* 0x000fe20003f04270 */
[----:B------:R-:W-:Y:S02]  /*7f40*/  FMUL.FTZ R59, R59, R120 ;  /* 0x000000783b3b7220 */ /* 0x000fe40000410000 */
[----:B------:R-:W4:Y:S01]  /*7f50*/  SHFL.DOWN PT, R48, R115, 0x2, 0x1f ;  /* 0x08401f0073307f89 */ /* 0x000f2200000e0000 */
[----:B------:R-:W-:-:S02]  /*7f60*/  FMUL.FTZ R106, R106, R121 ;  /* 0x000000796a6a7220 */ /* 0x000fc40000410000 */
[----:B------:R-:W-:Y:S02]  /*7f70*/  FFMA.FTZ R86, R59, R17, R86 ;  /* 0x000000113b567223 */ /* 0x000fe40000010056 */
[----:B------:R-:W-:Y:S02]  /*7f80*/  FFMA.FTZ R85, R106, R16, R85 ;  /* 0x000000106a557223 */ /* 0x000fe40000010055 */
[-C--:B------:R-:W-:Y:S02]  /*7f90*/  FMUL.FTZ R101, R101, R104.reuse ;  /* 0x0000006865657220 */ /* 0x080fe40000410000 */
[----:B------:R-:W-:Y:S02]  /*7fa0*/  FMUL.FTZ R104, R96, R104 ;  /* 0x0000006860687220 */ /* 0x000fe40000410000 */
[----:B------:R-:W-:Y:S02]  /*7fb0*/  FMUL.FTZ R98, R98, R99 ;  /* 0x0000006362627220 */ /* 0x000fe40000410000 */
[----:B------:R-:W-:-:S02]  /*7fc0*/  FMUL.FTZ R104, R57, R104 ;  /* 0x0000006839687220 */ /* 0x000fc40000410000 */
[----:B------:R-:W-:Y:S02]  /*7fd0*/  FMUL.FTZ R97, R97, R100 ;  /* 0x0000006461617220 */ /* 0x000fe40000410000 */
[----:B------:R-:W-:Y:S02]  /*7fe0*/  FFMA.FTZ R80, R101, R11, R80 ;  /* 0x0000000b65507223 */ /* 0x000fe40000010050 */
[----:B------:R-:W-:Y:S02]  /*7ff0*/  FFMA.FTZ R101, R56, R101, R104 ;  /* 0x0000006538657223 */ /* 0x000fe40000010068 */
[----:B-1----:R-:W-:Y:S02]  /*8000*/  @!P0 FADD.FTZ R94, R94, R49 ;  /* 0x000000315e5e8221 */ /* 0x002fe40000010000 */
[----:B------:R-:W-:Y:S02]  /*8010*/  FADD.FTZ R62, R129, R62 ;  /* 0x0000003e813e7221 */ /* 0x000fe40000010000 */
[----:B----4-:R-:W-:Y:S01]  /*8020*/  @!P0 FADD.FTZ R115, R115, R48 ;  /* 0x0000003073738221 */ /* 0x010fe20000010000 */
[----:B------:R-:W1:Y:S01]  /*8030*/  SHFL.DOWN PT, R49, R94, 0x4, 0x1f ;  /* 0x08801f005e317f89 */ /* 0x000e6200000e0000 */
[----:B------:R-:W-:Y:S01]  /*8040*/  ISETP.GT.AND P0, PT, R3, 0x1b, PT ;  /* 0x0000001b0300780c */ /* 0x000fe20003f04270 */
[----:B------:R-:W-:-:S02]  /*8050*/  FMUL.FTZ R48, R111, R117 ;  /* 0x000000756f307220 */ /* 0x000fc40000410000 */
[----:B------:R-:W4:Y:S01]  /*8060*/  SHFL.DOWN PT, R126, R115, 0x4, 0x1f ;  /* 0x08801f00737e7f89 */ /* 0x000f2200000e0000 */
[----:B------:R-:W-:Y:S02]  /*8070*/  FADD.FTZ R63, R154, R63 ;  /* 0x0000003f9a3f7221 */ /* 0x000fe40000010000 */
[----:B------:R-:W-:Y:S02]  /*8080*/  FFMA.FTZ R89, R48, R20, R89 ;  /* 0x0000001430597223 */ /* 0x000fe40000010059 */
[----:B------:R-:W-:Y:S02]  /*8090*/  FFMA.FTZ R112, R135, R48, R112 ;  /* 0x0000003087707223 */ /* 0x000fe40000010070 */
[----:B------:R-:W-:Y:S02]  /*80a0*/  FMUL.FTZ R48, R96, R121 ;  /* 0x0000007960307220 */ /* 0x000fe40000410000 */
[----:B------:R-:W-:Y:S02]  /*80b0*/  FADD.FTZ R66, R109, R66 ;  /* 0x000000426d427221 */ /* 0x000fe40000010000 */
[----:B------:R-:W-:-:S02]  /*80c0*/  FMUL.FTZ R48, R157, R48 ;  /* 0x000000309d307220 */ /* 0x000fc40000410000 */
[----:B------:R-:W-:Y:S02]  /*80d0*/  FADD.FTZ R65, R112, R65 ;  /* 0x0000004170417221 */ /* 0x000fe40000010000 */
[----:B------:R-:W-:Y:S02]  /*80e0*/  FFMA.FTZ R106, R131, R106, R48 ;  /* 0x0000006a836a7223 */ /* 0x000fe40000010030 */
[-C--:B------:R-:W-:Y:S02]  /*80f0*/  FMUL.FTZ R48, R105, R123.reuse ;  /* 0x0000007b69307220 */ /* 0x080fe40000410000 */
[----:B------:R-:W-:Y:S02]  /*8100*/  FMUL.FTZ R123, R96, R123 ;  /* 0x0000007b607b7220 */ /* 0x000fe40000410000 */
[----:B-1----:R-:W-:Y:S02]  /*8110*/  @!P0 FADD.FTZ R94, R94, R49 ;  /* 0x000000315e5e8221 */ /* 0x002fe40000010000 */
[----:B------:R-:W-:-:S02]  /*8120*/  FMUL.FTZ R49, R96, R118 ;  /* 0x0000007660317220 */ /* 0x000fc40000410000 */
[----:B----4-:R-:W-:Y:S01]  /*8130*/  @!P0 FADD.FTZ R115, R115, R126 ;  /* 0x0000007e73738221 */ /* 0x010fe20000010000 */
[----:B--2---:R-:W1:Y:S01]  /*8140*/  SHFL.DOWN PT, R95, R94, 0x8, 0x1f ;  /* 0x09001f005e5f7f89 */ /* 0x004e6200000e0000 */
[----:B------:R-:W-:Y:S01]  /*8150*/  ISETP.GT.AND P0, PT, R3, 0x17, PT ;  /* 0x000000170300780c */ /* 0x000fe20003f04270 */
[----:B------:R-:W-:Y:S02]  /*8160*/  FMUL.FTZ R49, R136, R49 ;  /* 0x0000003188317220 */ /* 0x000fe40000410000 */
[----:B------:R-:W2:Y:S01]  /*8170*/  SHFL.DOWN PT, R116, R115, 0x8, 0x1f ;  /* 0x09001f0073747f89 */ /* 0x000ea200000e0000 */
[----:B------:R-:W-:Y:S02]  /*8180*/  FMUL.FTZ R123, R124, R123 ;  /* 0x0000007b7c7b7220 */ /* 0x000fe40000410000 */
[----:B------:R-:W-:Y:S02]  /*8190*/  FFMA.FTZ R107, R132, R107, R49 ;  /* 0x0000006b846b7223 */ /* 0x000fe40000010031 */
[----:B------:R-:W-:-:S02]  /*81a0*/  FMUL.FTZ R49, R96, R120 ;  /* 0x0000007860317220 */ /* 0x000fc40000410000 */
[----:B------:R-:W-:Y:S02]  /*81b0*/  FFMA.FTZ R83, R48, R14, R83 ;  /* 0x0000000e30537223 */ /* 0x000fe40000010053 */
[----:B------:R-:W-:Y:S02]  /*81c0*/  FMUL.FTZ R49, R130, R49 ;  /* 0x0000003182317220 */ /* 0x000fe40000410000 */
[----:B------:R-:W-:Y:S02]  /*81d0*/  FADD.FTZ R68, R107, R68 ;  /* 0x000000446b447221 */ /* 0x000fe40000010000 */
[----:B------:R-:W-:Y:S02]  /*81e0*/  FFMA.FTZ R59, R128, R59, R49 ;  /* 0x0000003b803b7223 */ /* 0x000fe40000010031 */
[-C--:B------:R-:W-:Y:S02]  /*81f0*/  FMUL.FTZ R49, R58, R137.reuse ;  /* 0x000000893a317220 */ /* 0x080fe40000410000 */
[----:B------:R-:W-:-:S02]  /*8200*/  FMUL.FTZ R137, R96, R137 ;  /* 0x0000008960897220 */ /* 0x000fc40000410000 */
[----:B------:R-:W-:Y:S02]  /*8210*/  FFMA.FTZ R84, R49, R15, R84 ;  /* 0x0000000f31547223 */ /* 0x000fe40000010054 */
[----:B-1----:R-:W-:Y:S02]  /*8220*/  @!P0 FADD.FTZ R94, R94, R95 ;  /* 0x0000005f5e5e8221 */ /* 0x002fe40000010000 */
[----:B------:R-:W-:Y:S02]  /*8230*/  FMUL.FTZ R137, R110, R137 ;  /* 0x000000896e897220 */ /* 0x000fe40000410000 */
[----:B--2---:R-:W-:Y:S01]  /*8240*/  @!P0 FADD.FTZ R115, R115, R116 ;  /* 0x0000007473738221 */ /* 0x004fe20000010000 */
[----:B------:R-:W1:Y:S01]  /*8250*/  SHFL.DOWN PT, R95, R94, 0x10, 0x1f ;  /* 0x0a001f005e5f7f89 */ /* 0x000e6200000e0000 */
[----:B------:R-:W-:Y:S01]  /*8260*/  ISETP.GT.AND P0, PT, R3, 0xf, PT ;  /* 0x0000000f0300780c */ /* 0x000fe20003f04270 */
[----:B------:R-:W-:Y:S02]  /*8270*/  FFMA.FTZ R137, R122, R49, R137 ;  /* 0x000000317a897223 */ /* 0x000fe40000010089 */
[----:B------:R-:W2:Y:S01]  /*8280*/  SHFL.DOWN PT, R108, R115, 0x10, 0x1f ;  /* 0x0a001f00736c7f89 */ /* 0x000ea200000e0000 */
[----:B------:R-:W-:-:S02]  /*8290*/  FMUL.FTZ R49, R102, R139 ;  /* 0x0000008b66317220 */ /* 0x000fc40000410000 */
[C---:B------:R-:W-:Y:S02]  /*82a0*/  FMUL.FTZ R139, R96.reuse, R139 ;  /* 0x0000008b608b7220 */ /* 0x040fe40000410000 */
[----:B------:R-:W-:Y:S02]  /*82b0*/  FMUL.FTZ R58, R96, R141 ;  /* 0x0000008d603a7220 */ /* 0x000fe40000410000 */
[----:B------:R-:W-:Y:S02]  /*82c0*/  FFMA.FTZ R102, R125, R48, R123 ;  /* 0x000000307d667223 */ /* 0x000fe4000001007b */
[----:B------:R-:W-:Y:S02]  /*82d0*/  FMUL.FTZ R139, R114, R139 ;  /* 0x0000008b728b7220 */ /* 0x000fe40000410000 */
[----:B------:R-:W-:Y:S02]  /*82e0*/  FMUL.FTZ R48, R103, R141 ;  /* 0x0000008d67307220 */ /* 0x000fe40000410000 */
[----:B------:R-:W-:-:S02]  /*82f0*/  FMUL.FTZ R58, R53, R58 ;  /* 0x0000003a353a7220 */ /* 0x000fc40000410000 */
[----:B------:R-:W-:Y:S02]  /*8300*/  FFMA.FTZ R82, R49, R13, R82 ;  /* 0x0000000d31527223 */ /* 0x000fe40000010052 */
[----:B------:R-:W-:Y:S02]  /*8310*/  FFMA.FTZ R139, R52, R49, R139 ;  /* 0x00000031348b7223 */ /* 0x000fe4000001008b */
[----:B------:R-:W-:Y:S02]  /*8320*/  FFMA.FTZ R81, R48, R12, R81 ;  /* 0x0000000c30517223 */ /* 0x000fe40000010051 */
[----:B-1----:R-:W-:Y:S02]  /*8330*/  @!P0 FADD.FTZ R94, R94, R95 ;  /* 0x0000005f5e5e8221 */ /* 0x002fe40000010000 */
[----:B------:R-:W-:Y:S02]  /*8340*/  FFMA.FTZ R58, R55, R48, R58 ;  /* 0x00000030373a7223 */ /* 0x000fe4000001003a */
[----:B--2---:R-:W-:Y:S01]  /*8350*/  @!P0 FADD.FTZ R115, R115, R108 ;  /* 0x0000006c73738221 */ /* 0x004fe20000010000 */
[----:B------:R-:W-:Y:S01]  /*8360*/  MOV R52, R94 ;  /* 0x0000005e00347202 */ /* 0x000fe20000000f00 */
[----:B------:R-:W-:-:S02]  /*8370*/  FMUL.FTZ R48, R96, R99 ;  /* 0x0000006360307220 */ /* 0x000fc40000410000 */
[----:B------:R-:W-:Y:S01]  /*8380*/  FMUL.FTZ R49, R96, R100 ;  /* 0x0000006460317220 */ /* 0x000fe20000410000 */
[----:B------:R-:W-:Y:S01]  /*8390*/  MOV R53, R115 ;  /* 0x0000007300357202 */ /* 0x000fe20000000f00 */
[----:B------:R-:W-:Y:S02]  /*83a0*/  FMUL.FTZ R48, R165, R48 ;  /* 0x00000030a5307220 */ /* 0x000fe40000410000 */
[----:B------:R-:W-:Y:S02]  /*83b0*/  FMUL.FTZ R49, R54, R49 ;  /* 0x0000003136317220 */ /* 0x000fe40000410000 */
[----:B------:R1:W-:Y:S01]  /*83c0*/  @!P1 STS.64 [R4.X8+0x3198], R52 ;  /* 0x0031983404009388 */ /* 0x0003e20000008a00 */
[----:B------:R-:W-:Y:S02]  /*83d0*/  FFMA.FTZ R48, R51, R98, R48 ;  /* 0x0000006233307223 */ /* 0x000fe40000010030 */
[----:B------:R-:W-:Y:S02]  /*83e0*/  FFMA.FTZ R50, R50, R97, R49 ;  /* 0x0000006132327223 */ /* 0x000fe40000010031 */
[----:B------:R-:W-:-:S02]  /*83f0*/  FADD.FTZ R70, R59, R70 ;  /* 0x000000463b467221 */ /* 0x000fc40000010000 */
[----:B------:R-:W-:Y:S02]  /*8400*/  FADD.FTZ R69, R106, R69 ;  /* 0x000000456a457221 */ /* 0x000fe40000010000 */
[----:B------:R-:W-:Y:S02]  /*8410*/  FADD.FTZ R72, R137, R72 ;  /* 0x0000004889487221 */ /* 0x000fe40000010000 */
[----:B------:R-:W-:Y:S02]  /*8420*/  FADD.FTZ R71, R102, R71 ;  /* 0x0000004766477221 */ /* 0x000fe40000010000 */
[----:B------:R-:W-:Y:S02]  /*8430*/  FADD.FTZ R74, R139, R74 ;  /* 0x0000004a8b4a7221 */ /* 0x000fe40000010000 */
[----:B------:R-:W-:Y:S02]  /*8440*/  FADD.FTZ R73, R58, R73 ;  /* 0x000000493a497221 */ /* 0x000fe40000010000 */
[----:B------:R-:W-:-:S02]  /*8450*/  FFMA.FTZ R79, R98, R10, R79 ;  /* 0x0000000a624f7223 */ /* 0x000fc4000001004f */
[----:B------:R-:W-:Y:S02]  /*8460*/  FFMA.FTZ R78, R97, R9, R78 ;  /* 0x00000009614e7223 */ /* 0x000fe4000001004e */
[----:B------:R-:W-:Y:S02]  /*8470*/  FADD.FTZ R76, R101, R76 ;  /* 0x0000004c654c7221 */ /* 0x000fe40000010000 */
[----:B------:R-:W-:Y:S02]  /*8480*/  FADD.FTZ R75, R48, R75 ;  /* 0x0000004b304b7221 */ /* 0x000fe40000010000 */
[----:B------:R-:W-:Y:S01]  /*8490*/  FADD.FTZ R77, R50, R77 ;  /* 0x0000004d324d7221 */ /* 0x000fe20000010000 */
[----:B------:R-:W-:Y:S06]  /*84a0*/  BAR.SYNC.DEFER_BLOCKING 0x0 ;  /* 0x0000000000007b1d */ /* 0x000fec0000010000 */
[----:B------:R-:W-:Y:S05]  /*84b0*/  @P2 BRA `(.L_x_2060) ;  /* 0x0000012000002947 */ /* 0x000fea0003800000 */
[----:B-1----:R-:W-:Y:S01]  /*84c0*/  ULDC UR18, c[0x0][0x174] ;  /* 0x00005d0000127ab9 */ /* 0x002fe20000000800 */
[----:B------:R-:W1:Y:S01]  /*84d0*/  LDS.128 R48, [0x31a0] ;  /* 0x0031a000ff307984 */ /* 0x000e620000000c00 */
[----:B------:R-:W-:-:S02]  /*84e0*/  UISETP.NE.AND UP0, UPT, UR39, UR18, UPT ;  /* 0x000000122700728c */ /* 0x000fc4000bf05270 */
[----:B------:R-:W-:Y:S01]  /*84f0*/  USHF.L.U32 UR18, UR7, 0x2, URZ ;  /* 0x0000000207127899 */ /* 0x000fe2000800063f */
[----:B------:R-:W2:Y:S03]  /*8500*/  LDS.64 R54, [0x31b0] ;  /* 0x0031b000ff367984 */ /* 0x000ea60000000a00 */
[----:B------:R-:W-:-:S13]  /*8510*/  PLOP3.LUT P0, PT, PT, PT, UP0, 0x80, 0x0 ;  /* 0x000000000000781c */ /* 0x000fda0003f0f008 */
[----:B------:R-:W4:Y:S04]  /*8520*/  @P0 LDS R58, [UR18+0x51e0] ;  /* 0x0051e012ff3a0984 */ /* 0x000f280008000800 */
[----:B------:R-:W5:Y:S01]  /*8530*/  @P0 LDS R57, [UR18+0x4de0] ;  /* 0x004de012ff390984 */ /* 0x000f620008000800 */
[----:B-1----:R-:W-:Y:S02]  /*8540*/  FADD.FTZ R56, R53, R49 ;  /* 0x0000003135387221 */ /* 0x002fe40000010000 */
[----:B------:R-:W-:Y:S02]  /*8550*/  FADD.FTZ R49, R52, R48 ;  /* 0x0000003034317221 */ /* 0x000fe40000010000 */
[----:B------:R-:W-:Y:S02]  /*8560*/  FADD.FTZ R56, R51, R56 ;  /* 0x0000003833387221 */ /* 0x000fe40000010000 */
[----:B------:R-:W-:-:S02]  /*8570*/  FADD.FTZ R49, R50, R49 ;  /* 0x0000003132317221 */ /* 0x000fc40000010000 */
[----:B--2---:R-:W-:Y:S02]  /*8580*/  FADD.FTZ R53, R56, R55 ;  /* 0x0000003738357221 */ /* 0x004fe40000010000 */
[----:B------:R-:W-:Y:S02]  /*8590*/  FADD.FTZ R52, R49, R54 ;  /* 0x0000003631347221 */ /* 0x000fe40000010000 */
[----:B----4-:R-:W-:Y:S02]  /*85a0*/  @P0 FADD.FTZ R53, R53, R58 ;  /* 0x0000003a35350221 */ /* 0x010fe40000010000 */
[----:B-----5:R-:W-:-:S03]  /*85b0*/  @P0 FADD.FTZ R52, R52, R57 ;  /* 0x0000003934340221 */ /* 0x020fc60000010000 */
[----:B------:R1:W-:Y:S04]  /*85c0*/  STS [UR18+0x51e0], R53 ;  /* 0x0051e035ff007988 */ /* 0x0003e80008000812 */
[----:B------:R1:W-:Y:S02]  /*85d0*/  STS [UR18+0x4de0], R52 ;  /* 0x004de034ff007988 */ /* 0x0003e40008000812 */
.L_x_2060:
[----:B-1----:R-:W-:Y:S05]  /*85e0*/  BSYNC B0 ;  /* 0x0000000000007941 */ /* 0x002fea0003800000 */
.L_x_2059:
[----:B------:R-:W-:Y:S02]  /*85f0*/  UIADD3 UR7, UR7, 0x1, URZ ;  /* 0x0000000107077890 */ /* 0x000fe4000fffe03f */
[----:B------:R-:W-:Y:S02]  /*8600*/  ULDC UR18, c[0x0][0x16c] ;  /* 0x00005b0000127ab9 */ /* 0x000fe40000000800 */
[----:B------:R-:W-:Y:S02]  /*8610*/  UISETP.GE.AND UP0, UPT, UR7, UR18, UPT ;  /* 0x000000120700728c */ /* 0x000fe4000bf06270 */
[----:B------:R-:W-:-:S04]  /*8620*/  UIADD3 UR8, UP1, UR8, 0x1, URZ ;  /* 0x0000000108087890 */ /* 0x000fc8000ff3e03f */
[----:B------:R-:W-:Y:S01]  /*8630*/  PLOP3.LUT P0, PT, PT, PT, UP0, 0x80, 0x0 ;  /* 0x000000000000781c */ /* 0x000fe20003f0f008 */
[----:B------:R-:W-:-:S12]  /*8640*/  UIADD3.X UR9, URZ, UR9, URZ, UP1, !UPT ;  /* 0x000000093f097290 */ /* 0x000fd80008ffe43f */
[----:B0--3--:R-:W-:Y:S01]  /*8650*/  @P0 CALL.REL.NOINC `(.L_x_2013) ;  /* 0x0000001000000944 */ /* 0x009fe20003c00000 */
[----:B------:R-:W-:Y:S05]  /*8660*/  BRA `(.L_x_2061) ;  /* 0xffffc5e000007947 */ /* 0x000fea000383ffff */
.L_x_2013:
[----:B------:R-:W-:Y:S06]  /*8670*/  BAR.SYNC.DEFER_BLOCKING 0x0 ;  /* 0x0000000000007b1d */ /* 0x000fec0000010000 */
[----:B------:R-:W-:Y:S01]  /*8680*/  ULDC.64 UR18, c[0x0][0x2d8] ;  /* 0x0000b60000127ab9 */ /* 0x000fe20000000a00 */
[----:B------:R-:W2:Y:S04]  /*8690*/  LDG.E.128 R12, [R146.64] ;  /* 0x0000001e920c7981 */ /* 0x000ea8000c1e1d00 */
[----:B------:R-:W3:Y:S01]  /*86a0*/  LDG.E.128 R16, [R146.64+0x200] ;  /* 0x0002001e92107981 */ /* 0x000ee2000c1e1d00 */
[----:B------:R-:W-:-:S02]  /*86b0*/  UIMAD UR7, UR42, UR18, URZ ;  /* 0x000000122a0772a4 */ /* 0x000fc4000f8e023f */
[----:B------:R-:W-:Y:S02]  /*86c0*/  UIMAD.WIDE.U32 UR8, UR41, UR18, UR16 ;  /* 0x00000012290872a5 */ /* 0x000fe4000f8e0010 */
[----:B------:R-:W-:Y:S02]  /*86d0*/  UIMAD UR7, UR41, UR19, UR7 ;  /* 0x00000013290772a4 */ /* 0x000fe4000f8e0207 */
[----:B------:R-:W-:Y:S02]  /*86e0*/  UIADD3 UR33, UP1, UR33, -0x1000, URZ ;  /* 0xfffff00021217890 */ /* 0x000fe4000ff3e03f */
[----:B------:R-:W-:Y:S02]  /*86f0*/  ULDC.64 UR18, c[0x0][0x2e0] ;  /* 0x0000b80000127ab9 */ /* 0x000fe40000000a00 */
[----:B------:R-:W-:Y:S02]  /*8700*/  UIADD3 UR9, UR9, UR7, URZ ;  /* 0x0000000709097290 */ /* 0x000fe4000fffe03f */
[----:B------:R-:W-:-:S02]  /*8710*/  UIMAD UR7, UR27, UR18, URZ ;  /* 0x000000121b0772a4 */ /* 0x000fc4000f8e023f */
[----:B------:R-:W-:Y:S02]  /*8720*/  UIMAD.WIDE.U32 UR8, UR26, UR18, UR8 ;  /* 0x000000121a0872a5 */ /* 0x000fe4000f8e0008 */
[----:B------:R-:W-:Y:S02]  /*8730*/  UIMAD UR7, UR26, UR19, UR7 ;  /* 0x000000131a0772a4 */ /* 0x000fe4000f8e0207 */
[----:B------:R-:W-:Y:S02]  /*8740*/  UIADD3 UR37, UP2, UR37, -0x1000, URZ ;  /* 0xfffff00025257890 */ /* 0x000fe4000ff5e03f */
[----:B------:R-:W-:Y:S02]  /*8750*/  ULDC.64 UR18, c[0x0][0x330] ;  /* 0x0000cc0000127ab9 */ /* 0x000fe40000000a00 */
[----:B------:R-:W-:Y:S02]  /*8760*/  UIADD3 UR9, UR9, UR7, URZ ;  /* 0x0000000709097290 */ /* 0x000fe4000fffe03f */
[----:B------:R-:W-:-:S02]  /*8770*/  ULEA UR7, UP0, UR8, UR18, 0x1 ;  /* 0x0000001208077291 */ /* 0x000fc4000f80083f */
[----:B------:R-:W-:Y:S02]  /*8780*/  UIADD3 UR35, UP3, UR35, -0x1000, URZ ;  /* 0xfffff00023237890 */ /* 0x000fe4000ff7e03f */
[----:B------:R-:W-:Y:S02]  /*8790*/  ULEA.HI.X UR8, UR8, UR19, UR9, 0x1, UP0 ;  /* 0x0000001308087291 */ /* 0x000fe400080f0c09 */
[----:B------:R-:W-:Y:S02]  /*87a0*/  UIADD3 UR29, UP4, UR29, -0x1000, URZ ;  /* 0xfffff0001d1d7890 */ /* 0x000fe4000ff9e03f */
[----:B------:R-:W-:Y:S02]  /*87b0*/  ULDC.64 UR18, c[0x0][0x300] ;  /* 0x0000c00000127ab9 */ /* 0x000fe40000000a00 */
[----:B------:R-:W-:Y:S02]  /*87c0*/  UIADD3 UR6, UR6, 0x1, URZ ;  /* 0x0000000106067890 */ /* 0x000fe4000fffe03f */
[----:B------:R-:W-:-:S02]  /*87d0*/  UIADD3.X UR34, UR34, -0x1, URZ, UP1, !UPT ;  /* 0xffffffff22227890 */ /* 0x000fc40008ffe43f */
        /* <DEDUP_REMOVED lines=25> */
[----:B------:R-:W0:Y:S01]  /*8970*/  LDS.128 R8, [R8.X16+0x10] ;  /* 0x0000100008087984 */ /* 0x000e22000000cc00 */
[----:B------:R-:W-:-:S03]  /*8980*/  @!P1 FMUL.FTZ R14, R20, -1.4426950216293334961 ;  /* 0xbfb8aa3b140e9820 */ /* 0x000fc60000410000 */
[----:B------:R-:W-:Y:S01]  /*8990*/  BAR.SYNC.DEFER_BLOCKING 0x0 ;  /* 0x0000000000007b1d */ /* 0x000fe20000010000 */
[----:B------:R-:W-:Y:S01]  /*89a0*/  @!P0 FMUL.FTZ R15, R15, -1.4426950216293334961 ;  /* 0xbfb8aa3b0f0f8820 */ /* 0x000fe20000410000 */
[----:B------:R-:W-:Y:S01]  /*89b0*/  FSETP.GTU.FTZ.AND P5, PT, R22, 20, PT ;  /* 0x41a000001600780b */ /* 0x000fe20003fbc000 */
[----:B------:R-:W-:-:S03]  /*89c0*/  @!P4 FMUL.FTZ R16, R21, -1.4426950216293334961 ;  /* 0xbfb8aa3b1510c820 */ /* 0x000fc60000410000 */
[----:B------:R-:W1:Y:S08]  /*89d0*/  @!P2 MUFU.EX2 R12, R12 ;  /* 0x0000000c000ca308 */ /* 0x000e700000000800 */
[----:B------:R-:W2:Y:S08]  /*89e0*/  @!P1 MUFU.EX2 R14, R14 ;  /* 0x0000000e000e9308 */ /* 0x000eb00000000800 */
[----:B------:R-:W3:Y:S01]  /*89f0*/  @!P0 MUFU.EX2 R15, R15 ;  /* 0x0000000f000f8308 */ /* 0x000ee20000000800 */
[----:B-1----:R-:W-:Y:S01]  /*8a00*/  @!P2 FADD.FTZ R13, R12, 1 ;  /* 0x3f8000000c0da421 */ /* 0x002fe20000010000 */
[----:B------:R-:W-:-:S02]  /*8a10*/  HADD2.F32 R12, -RZ, R23.H0_H0 ;  /* 0x20000017ff0c7230 */ /* 0x000fc40000004100 */
[----:B------:R-:W-:-:S03]  /*8a20*/  HADD2.F32 R23, -RZ, R23.H1_H1 ;  /* 0x30000017ff177230 */ /* 0x000fc60000004100 */
[----:B------:R-:W-:Y:S01]  /*8a30*/  FADD.FTZ R19, R12, UR5 ;  /* 0x000000050c137e21 */ /* 0x000fe20008010000 */
[----:B------:R1:W4:Y:S01]  /*8a40*/  @!P2 MUFU.RCP R18, R13 ;  /* 0x0000000d0012a308 */ /* 0x0003220000001000 */
[----:B--2---:R-:W-:Y:S02]  /*8a50*/  @!P1 FADD.FTZ R14, R14, 1 ;  /* 0x3f8000000e0e9421 */ /* 0x004fe40000010000 */
[----:B------:R-:W-:Y:S01]  /*8a60*/  FADD.FTZ R23, R23, UR5 ;  /* 0x0000000517177e21 */ /* 0x000fe20008010000 */
[----:B------:R-:W-:Y:S01]  /*8a70*/  FSETP.GTU.FTZ.AND P3, PT, R19, 20, PT ;  /* 0x41a000001300780b */ /* 0x000fe20003f7c000 */
[----:B------:R-:W-:-:S03]  /*8a80*/  @!P6 FMUL.FTZ R12, R17, -1.4426950216293334961 ;  /* 0xbfb8aa3b110ce820 */ /* 0x000fc60000410000 */
[----:B------:R0:W2:Y:S01]  /*8a90*/  @!P1 MUFU.RCP R20, R14 ;  /* 0x0000000e00149308 */ /* 0x0000a20000001000 */
[----:B---3--:R-:W-:Y:S02]  /*8aa0*/  @!P0 FADD.FTZ R15, R15, 1 ;  /* 0x3f8000000f0f8421 */ /* 0x008fe40000010000 */
[----:B-1----:R-:W-:-:S05]  /*8ab0*/  @!P5 FMUL.FTZ R13, R22, -1.4426950216293334961 ;  /* 0xbfb8aa3b160dd820 */ /* 0x002fca0000410000 */
[----:B------:R-:W1:Y:S01]  /*8ac0*/  @!P4 MUFU.EX2 R16, R16 ;  /* 0x000000100010c308 */ /* 0x000e620000000800 */
[--C-:B0-----:R-:W-:Y:S01]  /*8ad0*/  HADD2.F32 R14, -RZ, R8.reuse.H0_H0 ;  /* 0x20000008ff0e7230 */ /* 0x101fe20000004100 */
[----:B----4-:R-:W-:Y:S01]  /*8ae0*/  @!P2 FMUL.FTZ R77, R77, R18 ;  /* 0x000000124d4da220 */ /* 0x010fe20000410000 */
[----:B------:R-:W-:Y:S01]  /*8af0*/  FSETP.GTU.FTZ.AND P2, PT, R23, 20, PT ;  /* 0x41a000001700780b */ /* 0x000fe20003f5c000 */
[----:B------:R-:W-:Y:S02]  /*8b00*/  HADD2.F32 R8, -RZ, R8.H1_H1 ;  /* 0x30000008ff087230 */ /* 0x000fe40000004100 */
[----:B------:R-:W-:Y:S02]  /*8b10*/  FADD.FTZ R17, R14, UR5 ;  /* 0x000000050e117e21 */ /* 0x000fe40008010000 */
[----:B------:R-:W0:Y:S01]  /*8b20*/  @!P0 MUFU.RCP R15, R15 ;  /* 0x0000000f000f8308 */ /* 0x000e220000001000 */
[----:B--2---:R-:W-:Y:S02]  /*8b30*/  @!P1 FMUL.FTZ R75, R75, R20 ;  /* 0x000000144b4b9220 */ /* 0x004fe40000410000 */
[----:B------:R-:W-:Y:S01]  /*8b40*/  FSETP.GTU.FTZ.AND P1, PT, R17, 20, PT ;  /* 0x41a000001100780b */ /* 0x000fe20003f3c000 */
[----:B------:R-:W-:-:S02]  /*8b50*/  FADD.FTZ R18, R8, UR5 ;  /* 0x0000000508127e21 */ /* 0x000fc40008010000 */
[----:B------:R-:W-:Y:S02]  /*8b60*/  @!P3 FMUL.FTZ R8, R19, -1.4426950216293334961 ;  /* 0xbfb8aa3b1308b820 */ /* 0x000fe40000410000 */
[----:B------:R-:W2:Y:S01]  /*8b70*/  @!P6 MUFU.EX2 R12, R12 ;  /* 0x0000000c000ce308 */ /* 0x000ea20000000800 */
[----:B------:R-:W-:Y:S02]  /*8b80*/  @!P2 FMUL.FTZ R14, R23, -1.4426950216293334961 ;  /* 0xbfb8aa3b170ea820 */ /* 0x000fe40000410000 */
[----:B-1----:R-:W-:Y:S02]  /*8b90*/  @!P4 FADD.FTZ R16, R16, 1 ;  /* 0x3f8000001010c421 */ /* 0x002fe40000010000 */
[----:B------:R-:W-:-:S03]  /*8ba0*/  FADD.FTZ R0, R77, R0 ;  /* 0x000000004d007221 */ /* 0x000fc60000010000 */
[----:B------:R-:W1:Y:S01]  /*8bb0*/  @!P5 MUFU.EX2 R13, R13 ;  /* 0x0000000d000dd308 */ /* 0x000e620000000800 */
[----:B0-----:R-:W-:Y:S01]  /*8bc0*/  @!P0 FMUL.FTZ R76, R76, R15 ;  /* 0x0000000f4c4c8220 */ /* 0x001fe20000410000 */
[----:B------:R-:W-:Y:S01]  /*8bd0*/  FSETP.GTU.FTZ.AND P0, PT, R18, 20, PT ;  /* 0x41a000001200780b */ /* 0x000fe20003f1c000 */
[----:B------:R-:W-:-:S05]  /*8be0*/  @!P1 FMUL.FTZ R15, R17, -1.4426950216293334961 ;  /* 0xbfb8aa3b110f9820 */ /* 0x000fca0000410000 */
[----:B------:R-:W0:Y:S01]  /*8bf0*/  @!P2 MUFU.EX2 R14, R14 ;  /* 0x0000000e000ea308 */ /* 0x000e220000000800 */
[----:B--2---:R-:W-:-:S06]  /*8c00*/  @!P6 FADD.FTZ R12, R12, 1 ;  /* 0x3f8000000c0ce421 */ /* 0x004fcc0000010000 */
[----:B------:R-:W-:Y:S01]  /*8c10*/  @!P0 FMUL.FTZ R17, R18, -1.4426950216293334961 ;  /* 0xbfb8aa3b12118820 */ /* 0x000fe20000410000 */
[----:B------:R-:W2:Y:S01]  /*8c20*/  @!P3 MUFU.EX2 R8, R8 ;  /* 0x000000080008b308 */ /* 0x000ea20000000800 */
[----:B-1----:R-:W-:Y:S01]  /*8c30*/  @!P5 FADD.FTZ R13, R13, 1 ;  /* 0x3f8000000d0dd421 */ /* 0x002fe20000010000 */
[--C-:B------:R-:W-:Y:S02]  /*8c40*/  HADD2.F32 R18, -RZ, R9.reuse.H0_H0 ;  /* 0x20000009ff127230 */ /* 0x100fe40000004100 */
[----:B------:R-:W-:-:S03]  /*8c50*/  HADD2.F32 R9, -RZ, R9.H1_H1 ;  /* 0x30000009ff097230 */ /* 0x000fc60000004100 */
[----:B------:R-:W-:Y:S01]  /*8c60*/  FADD.FTZ R18, R18, UR5 ;  /* 0x0000000512127e21 */ /* 0x000fe20008010000 */
[----:B------:R-:W1:Y:S01]  /*8c70*/  @!P4 MUFU.RCP R16, R16 ;  /* 0x000000100010c308 */ /* 0x000e620000001000 */
[----:B0-----:R-:W-:-:S07]  /*8c80*/  @!P2 FADD.FTZ R14, R14, 1 ;  /* 0x3f8000000e0ea421 */ /* 0x001fce0000010000 */
[----:B------:R-:W0:Y:S01]  /*8c90*/  @!P1 MUFU.EX2 R15, R15 ;  /* 0x0000000f000f9308 */ /* 0x000e220000000800 */
[----:B--2---:R-:W-:-:S07]  /*8ca0*/  @!P3 FADD.FTZ R8, R8, 1 ;  /* 0x3f8000000808b421 */ /* 0x004fce0000010000 */
[----:B------:R-:W2:Y:S01]  /*8cb0*/  @!P6 MUFU.RCP R19, R12 ;  /* 0x0000000c0013e308 */ /* 0x000ea20000001000 */
[----:B-1----:R-:W-:Y:S01]  /*8cc0*/  @!P4 FMUL.FTZ R73, R73, R16 ;  /* 0x000000104949c220 */ /* 0x002fe20000410000 */
[----:B------:R-:W-:Y:S01]  /*8cd0*/  FSETP.GTU.FTZ.AND P4, PT, R18, 20, PT ;  /* 0x41a000001200780b */ /* 0x000fe20003f9c000 */
[----:B------:R-:W-:Y:S01]  /*8ce0*/  FADD.FTZ R16, R9, UR5 ;  /* 0x0000000509107e21 */ /* 0x000fe20008010000 */
[--C-:B------:R-:W-:Y:S02]  /*8cf0*/  HADD2.F32 R9, -RZ, R10.reuse.H0_H0 ;  /* 0x2000000aff097230 */ /* 0x100fe40000004100 */
[----:B------:R-:W-:Y:S02]  /*8d00*/  HADD2.F32 R10, -RZ, R10.H1_H1 ;  /* 0x3000000aff0a7230 */ /* 0x000fe40000004100 */
[----:B------:R1:W3:Y:S01]  /*8d10*/  @!P5 MUFU.RCP R20, R13 ;  /* 0x0000000d0014d308 */ /* 0x0002e20000001000 */
[----:B0-----:R-:W-:Y:S02]  /*8d20*/  @!P1 FADD.FTZ R15, R15, 1 ;  /* 0x3f8000000f0f9421 */ /* 0x001fe40000010000 */
[----:B------:R-:W-:-:S05]  /*8d30*/  FADD.FTZ R10, R10, UR5 ;  /* 0x000000050a0a7e21 */ /* 0x000fca0008010000 */
[----:B------:R0:W4:Y:S01]  /*8d40*/  @!P3 MUFU.RCP R21, R8 ;  /* 0x000000080015b308 */ /* 0x0001220000001000 */
[----:B--2---:R-:W-:Y:S01]  /*8d50*/  @!P6 FMUL.FTZ R74, R74, R19 ;  /* 0x000000134a4ae220 */ /* 0x004fe20000410000 */
[--C-:B-1----:R-:W-:Y:S01]  /*8d60*/  HADD2.F32 R13, -RZ, R11.reuse.H0_H0 ;  /* 0x2000000bff0d7230 */ /* 0x102fe20000004100 */
[----:B------:R-:W-:Y:S01]  /*8d70*/  FADD.FTZ R19, R9, UR5 ;  /* 0x0000000509137e21 */ /* 0x000fe20008010000 */
[----:B------:R-:W-:Y:S01]  /*8d80*/  FSETP.GTU.FTZ.AND P6, PT, R16, 20, PT ;  /* 0x41a000001000780b */ /* 0x000fe20003fdc000 */
[----:B------:R-:W-:-:S03]  /*8d90*/  HADD2.F32 R11, -RZ, R11.H1_H1 ;  /* 0x3000000bff0b7230 */ /* 0x000fc60000004100 */
[----:B------:R-:W1:Y:S01]  /*8da0*/  @!P2 MUFU.RCP R14, R14 ;  /* 0x0000000e000ea308 */ /* 0x000e620000001000 */
[----:B---3--:R-:W-:Y:S01]  /*8db0*/  @!P5 FMUL.FTZ R71, R71, R20 ;  /* 0x000000144747d220 */ /* 0x008fe20000410000 */
[----:B------:R-:W-:Y:S01]  /*8dc0*/  FSETP.GTU.FTZ.AND P5, PT, R19, 20, PT ;  /* 0x41a000001300780b */ /* 0x000fe20003fbc000 */
[----:B------:R-:W-:Y:S02]  /*8dd0*/  FADD.FTZ R20, R13, UR5 ;  /* 0x000000050d147e21 */ /* 0x000fe40008010000 */
[----:B0-----:R-:W-:Y:S02]  /*8de0*/  @!P4 FMUL.FTZ R8, R18, -1.4426950216293334961 ;  /* 0xbfb8aa3b1208c820 */ /* 0x001fe40000410000 */
[----:B------:R-:W-:Y:S01]  /*8df0*/  FADD.FTZ R11, R11, UR5 ;  /* 0x000000050b0b7e21 */ /* 0x000fe20008010000 */
[----:B------:R-:W0:Y:S01]  /*8e00*/  @!P1 MUFU.RCP R15, R15 ;  /* 0x0000000f000f9308 */ /* 0x000e220000001000 */
[----:B----4-:R-:W-:Y:S01]  /*8e10*/  @!P3 FMUL.FTZ R72, R72, R21 ;  /* 0x000000154848b220 */ /* 0x010fe20000410000 */
[----:B------:R-:W-:Y:S01]  /*8e20*/  FSETP.GTU.FTZ.AND P3, PT, R10, 20, PT ;  /* 0x41a000000a00780b */ /* 0x000fe20003f7c000 */
[----:B------:R-:W-:-:S02]  /*8e30*/  @!P6 FMUL.FTZ R9, R16, -1.4426950216293334961 ;  /* 0xbfb8aa3b1009e820 */ /* 0x000fc40000410000 */
[----:B-1----:R-:W-:Y:S01]  /*8e40*/  @!P2 FMUL.FTZ R69, R69, R14 ;  /* 0x0000000e4545a220 */ /* 0x002fe20000410000 */
[----:B------:R-:W-:Y:S02]  /*8e50*/  FSETP.GTU.FTZ.AND P2, PT, R20, 20, PT ;  /* 0x41a000001400780b */ /* 0x000fe40003f5c000 */
[----:B------:R1:W2:Y:S07]  /*8e60*/  @!P4 MUFU.EX2 R12, R8 ;  /* 0x00000008000cc308 */ /* 0x0002ae0000000800 */
[----:B------:R-:W-:Y:S01]  /*8e70*/  @!P3 FMUL.FTZ R13, R10, -1.4426950216293334961 ;  /* 0xbfb8aa3b0a0db820 */ /* 0x000fe20000410000 */
[----:B------:R-:W-:Y:S01]  /*8e80*/  F2FP.PACK_AB R10, R83, R82 ;  /* 0x00000052530a723e */ /* 0x000fe200000000ff */
[----:B0-----:R-:W-:Y:S01]  /*8e90*/  @!P1 FMUL.FTZ R70, R70, R15 ;  /* 0x0000000f46469220 */ /* 0x001fe20000410000 */
[----:B------:R-:W0:Y:S01]  /*8ea0*/  @!P0 MUFU.EX2 R17, R17 ;  /* 0x0000001100118308 */ /* 0x000e220000000800 */
[----:B-1----:R-:W-:Y:S01]  /*8eb0*/  @!P5 FMUL.FTZ R8, R19, -1.4426950216293334961 ;  /* 0xbfb8aa3b1308d820 */ /* 0x002fe20000410000 */
[----:B------:R-:W-:Y:S01]  /*8ec0*/  FSETP.GTU.FTZ.AND P1, PT, R11, 20, PT ;  /* 0x41a000000b00780b */ /* 0x000fe20003f3c000 */
[----:B------:R-:W-:Y:S01]  /*8ed0*/  @!P2 FMUL.FTZ R14, R20, -1.4426950216293334961 ;  /* 0xbfb8aa3b140ea820 */ /* 0x000fe20000410000 */
[----:B------:R-:W-:-:S04]  /*8ee0*/  F2FP.PACK_AB R15, R93, R92 ;  /* 0x0000005c5d0f723e */ /* 0x000fc800000000ff */
[----:B------:R1:W3:Y:S01]  /*8ef0*/  @!P6 MUFU.EX2 R16, R9 ;  /* 0x000000090010e308 */ /* 0x0002e20000000800 */
[----:B--2---:R-:W-:Y:S01]  /*8f00*/  @!P4 FADD.FTZ R20, R12, 1 ;  /* 0x3f8000000c14c421 */ /* 0x004fe20000010000 */
[----:B------:R-:W-:-:S05]  /*8f10*/  F2FP.PACK_AB R12, R87, R86 ;  /* 0x00000056570c723e */ /* 0x000fca00000000ff */
[----:B------:R-:W-:Y:S01]  /*8f20*/  @!P1 FMUL.FTZ R19, R11, -1.4426950216293334961 ;  /* 0xbfb8aa3b0b139820 */ /* 0x000fe20000410000 */
[----:B------:R2:W4:Y:S01]  /*8f30*/  @!P5 MUFU.EX2 R18, R8 ;  /* 0x000000080012d308 */ /* 0x0005220000000800 */
[----:B------:R-:W-:Y:S01]  /*8f40*/  F2FP.PACK_AB R11, R85, R84 ;  /* 0x00000054550b723e */ /* 0x000fe200000000ff */
[----:B0-----:R-:W-:Y:S01]  /*8f50*/  @!P0 FADD.FTZ R17, R17, 1 ;  /* 0x3f80000011118421 */ /* 0x001fe20000010000 */
[----:B-1----:R-:W-:-:S05]  /*8f60*/  F2FP.PACK_AB R9, R81, R80 ;  /* 0x000000505109723e */ /* 0x002fca00000000ff */
[----:B------:R0:W1:Y:S01]  /*8f70*/  @!P3 MUFU.EX2 R23, R13 ;  /* 0x0000000d0017b308 */ /* 0x0000620000000800 */
[----:B--2---:R-:W-:Y:S01]  /*8f80*/  F2FP.PACK_AB R8, R79, R78 ;  /* 0x0000004e4f08723e */ /* 0x004fe200000000ff */
[----:B---3--:R-:W-:-:S04]  /*8f90*/  @!P6 FADD.FTZ R21, R16, 1 ;  /* 0x3f8000001015e421 */ /* 0x008fc80000010000 */
[----:B------:R-:W-:Y:S02]  /*8fa0*/  STS.128 [R7.X16], R8 ;  /* 0x0000000807007388 */ /* 0x000fe4000000cc00 */
[----:B------:R2:W3:Y:S01]  /*8fb0*/  @!P2 MUFU.EX2 R24, R14 ;  /* 0x0000000e0018a308 */ /* 0x0004e20000000800 */
[----:B0-----:R-:W-:Y:S01]  /*8fc0*/  F2FP.PACK_AB R13, R89, R88 ;  /* 0x00000058590d723e */ /* 0x001fe200000000ff */
[----:B----4-:R-:W-:-:S06]  /*8fd0*/  @!P5 FADD.FTZ R22, R18, 1 ;  /* 0x3f8000001216d421 */ /* 0x010fcc0000010000 */
[----:B------:R-:W0:Y:S01]  /*8fe0*/  @!P1 MUFU.EX2 R25, R19 ;  /* 0x0000001300199308 */ /* 0x000e220000000800 */
[----:B--2---:R-:W-:Y:S01]  /*8ff0*/  F2FP.PACK_AB R14, R91, R90 ;  /* 0x0000005a5b0e723e */ /* 0x004fe200000000ff */
[----:B-1----:R-:W-:-:S04]  /*9000*/  @!P3 FADD.FTZ R23, R23, 1 ;  /* 0x3f8000001717b421 */ /* 0x002fc80000010000 */
[----:B------:R1:W-:Y:S01]  /*9010*/  STS.128 [R7.X16+0x10], R12 ;  /* 0x0000100c07007388 */ /* 0x0003e2000000cc00 */
[----:B------:R-:W-:-:S06]  /*9020*/  NOP ;  /* 0x0000000000007918 */ /* 0x000fcc0000000000 */
[----:B------:R2:W4:Y:S01]  /*9030*/  @!P0 MUFU.RCP R26, R17 ;  /* 0x00000011001a8308 */ /* 0x0005220000001000 */
[----:B------:R-:W5:Y:S01]  /*9040*/  LDS.128 R8, [R6.X16+0x200] ;  /* 0x0002000006087984 */ /* 0x000f62000000cc00 */
[----:B---3--:R-:W-:Y:S02]  /*9050*/  @!P2 FADD.FTZ R24, R24, 1 ;  /* 0x3f8000001818a421 */ /* 0x008fe40000010000 */
[----:B0-----:R-:W-:-:S04]  /*9060*/  @!P1 FADD.FTZ R25, R25, 1 ;  /* 0x3f80000019199421 */ /* 0x001fc80000010000 */
[----:B------:R-:W0:Y:S01]  /*9070*/  @!P4 MUFU.RCP R27, R20 ;  /* 0x00000014001bc308 */ /* 0x000e220000001000 */
[----:B--2---:R-:W2:Y:S01]  /*9080*/  LDS.128 R16, [R6.X16] ;  /* 0x0000000006107984 */ /* 0x004ea2000000cc00 */
[----:B-1----:R-:W-:Y:S02]  /*9090*/  MOV R12, UR7 ;  /* 0x00000007000c7c02 */ /* 0x002fe40008000f00 */
[----:B------:R-:W-:Y:S01]  /*90a0*/  MOV R13, UR8 ;  /* 0x00000008000d7c02 */ /* 0x000fe20008000f00 */
[----:B------:R-:W-:Y:S02]  /*90b0*/  ULDC.64 UR8, c[0x0][0x2f8] ;  /* 0x0000be0000087ab9 */ /* 0x000fe40000000a00 */
[----:B------:R-:W-:Y:S01]  /*90c0*/  UIMAD UR7, UR42, UR8, URZ ;  /* 0x000000082a0772a4 */ /* 0x000fe2000f8e023f */
[----:B------:R1:W3:Y:S01]  /*90d0*/  @!P6 MUFU.RCP R28, R21 ;  /* 0x00000015001ce308 */ /* 0x0002e20000001000 */
[----:B------:R-:W-:Y:S01]  /*90e0*/  IMAD.WIDE R12, R5, 0x10, R12 ;  /* 0x00000010050c7825 */ /* 0x000fe200078e020c */
[----:B------:R-:W-:-:S02]  /*90f0*/  UIMAD.WIDE.U32 UR16, UR41, UR8, UR16 ;  /* 0x00000008291072a5 */ /* 0x000fc4000f8e0010 */
[----:B------:R-:W-:Y:S01]  /*9100*/  UIMAD UR7, UR41, UR9, UR7 ;  /* 0x00000009290772a4 */ /* 0x000fe2000f8e0207 */
[----:B----4-:R-:W-:-:S03]  /*9110*/  @!P0 FMUL.FTZ R67, R67, R26 ;  /* 0x0000001a43438220 */ /* 0x010fc60000410000 */
[----:B------:R4:W5:Y:S01]  /*9120*/  @!P5 MUFU.RCP R29, R22 ;  /* 0x00000016001dd308 */ /* 0x0009620000001000 */
[----:B0-----:R-:W-:Y:S01]  /*9130*/  @!P4 FMUL.FTZ R68, R68, R27 ;  /* 0x0000001b4444c220 */ /* 0x001fe20000410000 */
[----:B-1----:R-:W-:Y:S01]  /*9140*/  F2FP.PACK_AB R21, R73, R76 ;  /* 0x0000004c4915723e */ /* 0x002fe200000000ff */
[----:B------:R-:W-:Y:S02]  /*9150*/  UIADD3 UR9, UR17, UR7, URZ ;  /* 0x0000000711097290 */ /* 0x000fe4000fffe03f */
[----:B------:R-:W-:Y:S02]  /*9160*/  UIMAD UR7, UR27, UR18, URZ ;  /* 0x000000121b0772a4 */ /* 0x000fe4000f8e023f */
[----:B------:R-:W-:Y:S01]  /*9170*/  UMOV UR8, UR16 ;  /* 0x0000001000087c82 */ /* 0x000fe20008000000 */
[----:B------:R0:W1:Y:S01]  /*9180*/  @!P3 MUFU.RCP R14, R23 ;  /* 0x00000017000eb308 */ /* 0x0000620000001000 */
[----:B---3--:R-:W-:Y:S01]  /*9190*/  @!P6 FMUL.FTZ R65, R65, R28 ;  /* 0x0000001c4141e220 */ /* 0x008fe20000410000 */
[----:B----4-:R-:W-:Y:S01]  /*91a0*/  F2FP.PACK_AB R22, R71, R74 ;  /* 0x0000004a4716723e */ /* 0x010fe200000000ff */
[----:B------:R-:W-:-:S02]  /*91b0*/  UIMAD UR7, UR26, UR19, UR7 ;  /* 0x000000131a0772a4 */ /* 0x000fc4000f8e0207 */
[----:B------:R-:W-:Y:S02]  /*91c0*/  UIMAD.WIDE.U32 UR8, UR26, UR18, UR8 ;  /* 0x000000121a0872a5 */ /* 0x000fe4000f8e0008 */
[----:B------:R-:W-:Y:S01]  /*91d0*/  ULDC.64 UR16, c[0x0][0x340] ;  /* 0x0000d00000107ab9 */ /* 0x000fe20000000a00 */
[----:B------:R3:W4:Y:S01]  /*91e0*/  @!P2 MUFU.RCP R15, R24 ;  /* 0x00000018000fa308 */ /* 0x0007220000001000 */
[----:B-----5:R-:W-:Y:S01]  /*91f0*/  STG.E.128 [R12.64+0x200], R8 ;  /* 0x000200080c007986 */ /* 0x020fe2000c101d1e */
[----:B------:R-:W-:Y:S01]  /*9200*/  @!P5 FMUL.FTZ R66, R66, R29 ;  /* 0x0000001d4242d220 */ /* 0x000fe20000410000 */
[----:B0-----:R-:W-:Y:S01]  /*9210*/  F2FP.PACK_AB R23, R69, R72 ;  /* 0x000000484517723e */ /* 0x001fe200000000ff */
[----:B------:R-:W-:Y:S02]  /*9220*/  UIADD3 UR9, UR9, UR7, URZ ;  /* 0x0000000709097290 */ /* 0x000fe4000fffe03f */
[----:B------:R-:W-:Y:S02]  /*9230*/  ULEA UR7, UP0, UR8, UR16, 0x1 ;  /* 0x0000001008077291 */ /* 0x000fe4000f80083f */
[----:B------:R0:W5:Y:S01]  /*9240*/  @!P1 MUFU.RCP R20, R25 ;  /* 0x0000001900149308 */ /* 0x0001620000001000 */
[----:B--2---:R-:W-:Y:S01]  /*9250*/  STG.E.128 [R12.64], R16 ;  /* 0x000000100c007986 */ /* 0x004fe2000c101d1e */
[----:B-1----:R-:W-:Y:S01]  /*9260*/  @!P3 FMUL.FTZ R63, R63, R14 ;  /* 0x0000000e3f3fb220 */ /* 0x002fe20000410000 */
[----:B---3--:R-:W-:Y:S01]  /*9270*/  F2FP.PACK_AB R24, R67, R70 ;  /* 0x000000464318723e */ /* 0x008fe200000000ff */
[----:B------:R-:W-:-:S02]  /*9280*/  ULEA.HI.X UR8, UR8, UR17, UR9, 0x1, UP0 ;  /* 0x0000001108087291 */ /* 0x000fc400080f0c09 */
[----:B------:R-:W-:Y:S01]  /*9290*/  UISETP.GT.AND UP0, UPT, UR39, 0x1, UPT ;  /* 0x000000012700788c */ /* 0x000fe2000bf04270 */
[----:B------:R-:W-:Y:S01]  /*92a0*/  F2FP.PACK_AB R26, R63, R66 ;  /* 0x000000423f1a723e */ /* 0x000fe200000000ff */
[----:B----4-:R-:W-:Y:S01]  /*92b0*/  @!P2 FMUL.FTZ R62, R62, R15 ;  /* 0x0000000f3e3ea220 */ /* 0x010fe20000410000 */
[----:B------:R-:W-:Y:S01]  /*92c0*/  BAR.SYNC.DEFER_BLOCKING 0x0 ;  /* 0x0000000000007b1d */ /* 0x000fe20000010000 */
[----:B0-----:R-:W-:Y:S02]  /*92d0*/  F2FP.PACK_AB R25, R65, R68 ;  /* 0x000000444119723e */ /* 0x001fe400000000ff */
[----:B------:R-:W-:Y:S01]  /*92e0*/  PLOP3.LUT P0, PT, PT, PT, UP0, 0x80, 0x0 ;  /* 0x000000000000781c */ /* 0x000fe20003f0f008 */
[----:B-----5:R-:W-:Y:S01]  /*92f0*/  @!P1 FMUL.FTZ R61, R61, R20 ;  /* 0x000000143d3d9220 */ /* 0x020fe20000410000 */
[----:B------:R-:W-:Y:S01]  /*9300*/  F2FP.PACK_AB R20, R75, R77 ;  /* 0x0000004d4b14723e */ /* 0x000fe200000000ff */
[----:B------:R-:W-:-:S03]  /*9310*/  FADD.FTZ R75, R0, R75 ;  /* 0x0000004b004b7221 */ /* 0x000fc60000010000 */
[----:B------:R-:W-:Y:S01]  /*9320*/  F2FP.PACK_AB R27, R61, R62 ;  /* 0x0000003e3d1b723e */ /* 0x000fe200000000ff */
[----:B------:R-:W-:-:S04]  /*9330*/  FADD.FTZ R76, R75, R76 ;  /* 0x0000004c4b4c7221 */ /* 0x000fc80000010000 */
[----:B------:R-:W-:-:S04]  /*9340*/  FADD.FTZ R73, R76, R73 ;  /* 0x000000494c497221 */ /* 0x000fc80000010000 */
[----:B------:R-:W-:Y:S01]  /*9350*/  FADD.FTZ R74, R73, R74 ;  /* 0x0000004a494a7221 */ /* 0x000fe20000010000 */
[----:B------:R-:W-:Y:S03]  /*9360*/  STS.128 [R7.X16], R20 ;  /* 0x0000001407007388 */ /* 0x000fe6000000cc00 */
[----:B------:R-:W-:Y:S01]  /*9370*/  FADD.FTZ R71, R74, R71 ;  /* 0x000000474a477221 */ /* 0x000fe20000010000 */
        /* <DEDUP_REMOVED lines=21> */
.L_x_1979:
        /* <DEDUP_REMOVED lines=34> */
.L_x_2064:
[----:B0-----:R-:W-:Y:S05]  /*96f0*/  BSYNC B0 ;  /* 0x0000000000007941 */ /* 0x001fea0003800000 */
.L_x_2063:
        /* <DEDUP_REMOVED lines=33> */
.L_x_2066:
[----:B------:R-:W3:Y:S02]  /*9910*/  S2R R11, SR_TID.X ;  /* 0x00000000000b7919 */ /* 0x000ee40000002100 */
.L_x_2067:
[----:B0-----:R-:W-:Y:S05]  /*9920*/  BSYNC B0 ;  /* 0x0000000000007941 */ /* 0x001fea0003800000 */
.L_x_2065:
        /* <DEDUP_REMOVED lines=12> */
.L_x_2068:
        /* <DEDUP_REMOVED lines=30> */
.L_x_2018:
[----:B------:R-:W-:Y:S01]  /*9bd0*/  HFMA2.MMA R54, -RZ, RZ, 0, 5.9604644775390625e-08 ;  /* 0x00000001ff367435 */ /* 0x000fe200000001ff */
[----:B------:R-:W-:Y:S02]  /*9be0*/  MOV R160, R158 ;  /* 0x0000009e00a07202 */ /* 0x000fe40000000f00 */
[----:B------:R-:W-:Y:S02]  /*9bf0*/  MOV R53, RZ ;  /* 0x000000ff00357202 */ /* 0x000fe40000000f00 */
[----:B------:R-:W-:-:S02]  /*9c00*/  MOV R52, 0xffffffff ;  /* 0xffffffff00347802 */ /* 0x000fc40000000f00 */
[----:B------:R-:W-:Y:S02]  /*9c10*/  MOV R48, 0x9c30 ;  /* 0x00009c3000307802 */ /* 0x000fe40000000f00 */
[----:B-1----:R-:W-:Y:S05]  /*9c20*/  CALL.REL.NOINC `($__internal_83_$__cuda_sm70_shflsync_up) ;  /* 0x00000ee000007944 */ /* 0x002fea0003c00000 */
[----:B-1----:R-:W-:Y:S01]  /*9c30*/  MOV R51, R53 ;  /* 0x0000003500337202 */ /* 0x002fe20000000f00 */
[----:B0-----:R-:W-:Y:S05]  /*9c40*/  BRA `(.L_x_2069) ;  /* 0xffffbf8000007947 */ /* 0x001fea000383ffff */
.L_x_2019:
[----:B------:R-:W-:Y:S01]  /*9c50*/  HFMA2.MMA R54, -RZ, RZ, 0, 5.9604644775390625e-08 ;  /* 0x00000001ff367435 */ /* 0x000fe200000001ff */
[----:B------:R-:W-:Y:S02]  /*9c60*/  MOV R160, R55 ;  /* 0x0000003700a07202 */ /* 0x000fe40000000f00 */
[----:B------:R-:W-:Y:S02]  /*9c70*/  MOV R53, RZ ;  /* 0x000000ff00357202 */ /* 0x000fe40000000f00 */
[----:B------:R-:W-:Y:S02]  /*9c80*/  MOV R52, 0xffffffff ;  /* 0xffffffff00347802 */ /* 0x000fe40000000f00 */
[----:B------:R-:W-:Y:S02]  /*9c90*/  MOV R48, 0x9cb0 ;  /* 0x00009cb000307802 */ /* 0x000fe40000000f00 */
[----:B012---:R-:W-:Y:S05]  /*9ca0*/  CALL.REL.NOINC `($__internal_83_$__cuda_sm70_shflsync_up) ;  /* 0x00000e6000007944 */ /* 0x007fea0003c00000 */
        /* <DEDUP_REMOVED lines=10> */
[----:B------:R-:W-:Y:S05]  /*9d50*/  CALL.REL.NOINC `($__internal_83_$__cuda_sm70_shflsync_up) ;  /* 0x00000db000007944 */ /* 0x000fea0003c00000 */
[----:B0-----:R-:W-:Y:S01]  /*9d60*/  HFMA2.MMA R54, -RZ, RZ, 0, 1.1920928955078125e-07 ;  /* 0x00000002ff367435 */ /* 0x001fe200000001ff */
[----:B-1----:R-:W-:Y:S02]  /*9d70*/  MOV R51, R53 ;  /* 0x0000003500337202 */ /* 0x002fe40000000f00 */
[----:B------:R-:W-:-:S02]  /*9d80*/  MOV R160, R50 ;  /* 0x0000003200a07202 */ /* 0x000fc40000000f00 */
[----:B------:R-:W-:Y:S02]  /*9d90*/  MOV R53, RZ ;  /* 0x000000ff00357202 */ /* 0x000fe40000000f00 */
[----:B------:R-:W-:Y:S02]  /*9da0*/  MOV R52, 0xffffffff ;  /* 0xffffffff00347802 */ /* 0x000fe40000000f00 */
[----:B------:R-:W-:Y:S02]  /*9db0*/  MOV R48, 0x9dd0 ;  /* 0x00009dd000307802 */ /* 0x000fe40000000f00 */
[----:B------:R-:W-:Y:S05]  /*9dc0*/  CALL.REL.NOINC `($__internal_83_$__cuda_sm70_shflsync_up) ;  /* 0x00000d4000007944 */ /* 0x000fea0003c00000 */
        /* <DEDUP_REMOVED lines=8> */
[----:B------:R-:W-:Y:S05]  /*9e50*/  CALL.REL.NOINC `($__internal_83_$__cuda_sm70_shflsync_up) ;  /* 0x00000cb000007944 */ /* 0x000fea0003c00000 */
[----:B0-----:R-:W-:Y:S01]  /*9e60*/  HFMA2.MMA R54, -RZ, RZ, 0, 2.384185791015625e-07 ;  /* 0x00000004ff367435 */ /* 0x001fe200000001ff */
[----:B-1----:R-:W-:Y:S02]  /*9e70*/  MOV R51, R53 ;  /* 0x0000003500337202 */ /* 0x002fe40000000f00 */
[----:B------:R-:W-:Y:S02]  /*9e80*/  MOV R160, R50 ;  /* 0x0000003200a07202 */ /* 0x000fe40000000f00 */
[----:B------:R-:W-:Y:S02]  /*9e90*/  MOV R53, RZ ;  /* 0x000000ff00357202 */ /* 0x000fe40000000f00 */
[----:B------:R-:W-:Y:S02]  /*9ea0*/  MOV R52, 0xffffffff ;  /* 0xffffffff00347802 */ /* 0x000fe40000000f00 */
[----:B------:R-:W-:Y:S02]  /*9eb0*/  MOV R48, 0x9ed0 ;  /* 0x00009ed000307802 */ /* 0x000fe40000000f00 */
[----:B------:R-:W-:Y:S05]  /*9ec0*/  CALL.REL.NOINC `($__internal_83_$__cuda_sm70_shflsync_up) ;  /* 0x00000c4000007944 */ /* 0x000fea0003c00000 */
        /* <DEDUP_REMOVED lines=9> */
[----:B------:R-:W-:Y:S05]  /*9f60*/  CALL.REL.NOINC `($__internal_83_$__cuda_sm70_shflsync_up) ;  /* 0x00000ba000007944 */ /* 0x000fea0003c00000 */
[----:B0-----:R-:W-:Y:S01]  /*9f70*/  HFMA2.MMA R54, -RZ, RZ, 0, 4.76837158203125e-07 ;  /* 0x00000008ff367435 */ /* 0x001fe200000001ff */
[----:B-1----:R-:W-:Y:S02]  /*9f80*/  MOV R51, R53 ;  /* 0x0000003500337202 */ /* 0x002fe40000000f00 */
[----:B------:R-:W-:Y:S02]  /*9f90*/  MOV R160, R162 ;  /* 0x000000a200a07202 */ /* 0x000fe40000000f00 */
[----:B------:R-:W-:Y:S02]  /*9fa0*/  MOV R53, RZ ;  /* 0x000000ff00357202 */ /* 0x000fe40000000f00 */
[----:B------:R-:W-:Y:S02]  /*9fb0*/  MOV R52, 0xffffffff ;  /* 0xffffffff00347802 */ /* 0x000fe40000000f00 */
[----:B------:R-:W-:-:S02]  /*9fc0*/  MOV R48, 0x9fe0 ;  /* 0x00009fe000307802 */ /* 0x000fc40000000f00 */
[----:B------:R-:W-:Y:S05]  /*9fd0*/  CALL.REL.NOINC `($__internal_83_$__cuda_sm70_shflsync_up) ;  /* 0x00000b3000007944 */ /* 0x000fea0003c00000 */
        /* <DEDUP_REMOVED lines=9> */
[----:B------:R-:W-:Y:S05]  /*a070*/  CALL.REL.NOINC `($__internal_83_$__cuda_sm70_shflsync_up) ;  /* 0x00000a9000007944 */ /* 0x000fea0003c00000 */
[----:B0-----:R-:W-:Y:S01]  /*a080*/  HFMA2.MMA R54, -RZ, RZ, 0, 9.5367431640625e-07 ;  /* 0x00000010ff367435 */ /* 0x001fe200000001ff */
[----:B-1----:R-:W-:Y:S02]  /*a090*/  MOV R50, R53 ;  /* 0x0000003500327202 */ /* 0x002fe40000000f00 */
[----:B------:R-:W-:Y:S02]  /*a0a0*/  MOV R160, R162 ;  /* 0x000000a200a07202 */ /* 0x000fe40000000f00 */
[----:B------:R-:W-:Y:S02]  /*a0b0*/  MOV R53, RZ ;  /* 0x000000ff00357202 */ /* 0x000fe40000000f00 */
[----:B------:R-:W-:Y:S02]  /*a0c0*/  MOV R52, 0xffffffff ;  /* 0xffffffff00347802 */ /* 0x000fe40000000f00 */
[----:B------:R-:W-:-:S02]  /*a0d0*/  MOV R48, 0xa0f0 ;  /* 0x0000a0f000307802 */ /* 0x000fc40000000f00 */
[----:B------:R-:W-:Y:S05]  /*a0e0*/  CALL.REL.NOINC `($__internal_83_$__cuda_sm70_shflsync_up) ;  /* 0x00000a2000007944 */ /* 0x000fea0003c00000 */
[----:B01----:R-:W-:Y:S05]  /*a0f0*/  BRA `(.L_x_2070) ;  /* 0xffffbc5000007947 */ /* 0x003fea000383ffff */
.L_x_2022:
[----:B------:R-:W-:Y:S01]  /*a100*/  HFMA2.MMA R54, -RZ, RZ, 0, 5.9604644775390625e-08 ;  /* 0x00000001ff367435 */ /* 0x000fe200000001ff */
[----:B------:R-:W-:-:S02]  /*a110*/  MOV R160, R49 ;  /* 0x0000003100a07202 */ /* 0x000fc40000000f00 */
[----:B------:R-:W-:Y:S02]  /*a120*/  MOV R53, RZ ;  /* 0x000000ff00357202 */ /* 0x000fe40000000f00 */
[----:B------:R-:W-:Y:S02]  /*a130*/  MOV R52, 0xffffffff ;  /* 0xffffffff00347802 */ /* 0x000fe40000000f00 */
[----:B------:R-:W-:Y:S02]  /*a140*/  MOV R48, 0xa160 ;  /* 0x0000a16000307802 */ /* 0x000fe40000000f00 */
[----:B-1----:R-:W-:Y:S05]  /*a150*/  CALL.REL.NOINC `($__internal_83_$__cuda_sm70_shflsync_up) ;  /* 0x000009b000007944 */ /* 0x002fea0003c00000 */
[----:B0-----:R-:W-:Y:S01]  /*a160*/  HFMA2.MMA R54, -RZ, RZ, 0, 5.9604644775390625e-08 ;  /* 0x00000001ff367435 */ /* 0x001fe200000001ff */
[----:B-1----:R-:W-:Y:S02]  /*a170*/  MOV R50, R53 ;  /* 0x0000003500327202 */ /* 0x002fe40000000f00 */
[----:B------:R-:W-:Y:S02]  /*a180*/  MOV R160, R158 ;  /* 0x0000009e00a07202 */ /* 0x000fe40000000f00 */
[----:B------:R-:W-:Y:S02]  /*a190*/  MOV R53, RZ ;  /* 0x000000ff00357202 */ /* 0x000fe40000000f00 */
[----:B------:R-:W-:-:S02]  /*a1a0*/  MOV R52, 0xffffffff ;  /* 0xffffffff00347802 */ /* 0x000fc40000000f00 */
[----:B------:R-:W-:Y:S02]  /*a1b0*/  MOV R48, 0xa1d0 ;  /* 0x0000a1d000307802 */ /* 0x000fe40000000f00 */
[----:B------:R-:W-:Y:S05]  /*a1c0*/  CALL.REL.NOINC `($__internal_83_$__cuda_sm70_shflsync_up) ;  /* 0x0000094000007944 */ /* 0x000fea0003c00000 */
[----:B-1----:R-:W-:Y:S01]  /*a1d0*/  MOV R158, R53 ;  /* 0x00000035009e7202 */ /* 0x002fe20000000f00 */
[----:B------:R-:W-:Y:S01]  /*a1e0*/  HFMA2.MMA R53, -RZ, RZ, 0, 0 ;  /* 0x00000000ff357435 */ /* 0x000fe200000001ff */
[----:B0-----:R-:W-:Y:S02]  /*a1f0*/  MOV R160, R50 ;  /* 0x0000003200a07202 */ /* 0x001fe40000000f00 */
[----:B------:R-:W-:Y:S02]  /*a200*/  MOV R54, R94 ;  /* 0x0000005e00367202 */ /* 0x000fe40000000f00 */
[----:B------:R-:W-:Y:S02]  /*a210*/  MOV R51, 0x1f ;  /* 0x0000001f00337802 */ /* 0x000fe40000000f00 */
[----:B------:R-:W-:Y:S02]  /*a220*/  MOV R50, 0xffffffff ;  /* 0xffffffff00327802 */ /* 0x000fe40000000f00 */
[----:B------:R-:W-:-:S02]  /*a230*/  MOV R52, 0xa250 ;  /* 0x0000a25000347802 */ /* 0x000fc40000000f00 */
[----:B------:R-:W-:Y:S05]  /*a240*/  CALL.REL.NOINC `($__internal_82_$__cuda_sm70_shflsync_idx_p) ;  /* 0x0000088000007944 */ /* 0x000fea0003c00000 */
[----:B------:R-:W-:Y:S01]  /*a250*/  HFMA2.MMA R53, -RZ, RZ, 0, 0 ;  /* 0x00000000ff357435 */ /* 0x000fe200000001ff */
[----:B-1----:R-:W-:-:S02]  /*a260*/  MOV R94, R51 ;  /* 0x00000033005e7202 */ /* 0x002fc40000000f00 */
[----:B------:R-:W-:Y:S02]  /*a270*/  MOV R54, R95 ;  /* 0x0000005f00367202 */ /* 0x000fe40000000f00 */
[----:B------:R-:W-:Y:S02]  /*a280*/  MOV R51, 0x1f ;  /* 0x0000001f00337802 */ /* 0x000fe40000000f00 */
[----:B------:R-:W-:Y:S02]  /*a290*/  MOV R50, 0xffffffff ;  /* 0xffffffff00327802 */ /* 0x000fe40000000f00 */
[----:B------:R-:W-:Y:S02]  /*a2a0*/  MOV R52, 0xa2c0 ;  /* 0x0000a2c000347802 */ /* 0x000fe40000000f00 */
[----:B------:R-:W-:Y:S05]  /*a2b0*/  CALL.REL.NOINC `($__internal_82_$__cuda_sm70_shflsync_idx_p) ;  /* 0x0000081000007944 */ /* 0x000fea0003c00000 */
[----:B-1----:R-:W-:Y:S01]  /*a2c0*/  MOV R53, R51 ;  /* 0x0000003300357202 */ /* 0x002fe20000000f00 */
[----:B------:R-:W-:Y:S05]  /*a2d0*/  BRA `(.L_x_2071) ;  /* 0xffffbbf000007947 */ /* 0x000fea000383ffff */
.L_x_2025:
[----:B------:R-:W-:Y:S01]  /*a2e0*/  HFMA2.MMA R158, -RZ, RZ, 0, 5.9604644775390625e-08 ;  /* 0x00000001ff9e7435 */ /* 0x000fe200000001ff */
[----:B------:R-:W-:Y:S02]  /*a2f0*/  MOV R160, R52 ;  /* 0x0000003400a07202 */ /* 0x000fe40000000f00 */
[----:B------:R-:W-:-:S02]  /*a300*/  MOV R54, 0x1f ;  /* 0x0000001f00367802 */ /* 0x000fc40000000f00 */
[----:B------:R-:W-:Y:S02]  /*a310*/  MOV R57, 0xffffffff ;  /* 0xffffffff00397802 */ /* 0x000fe40000000f00 */
[----:B------:R-:W-:Y:S02]  /*a320*/  MOV R50, 0xa340 ;  /* 0x0000a34000327802 */ /* 0x000fe40000000f00 */
[----:B-1----:R-:W-:Y:S05]  /*a330*/  CALL.REL.NOINC `($__internal_81_$__cuda_sm70_shflsync_down) ;  /* 0x0000075000007944 */ /* 0x002fea0003c00000 */
[----:B-1----:R-:W-:Y:S01]  /*a340*/  MOV R55, R57 ;  /* 0x0000003900377202 */ /* 0x002fe20000000f00 */
[----:B0-----:R-:W-:Y:S05]  /*a350*/  BRA `(.L_x_2072) ;  /* 0xffffc18000007947 */ /* 0x001fea000383ffff */
.L_x_2026:
[----:B------:R-:W-:Y:S01]  /*a360*/  HFMA2.MMA R158, -RZ, RZ, 0, 5.9604644775390625e-08 ;  /* 0x00000001ff9e7435 */ /* 0x000fe200000001ff */
[----:B------:R-:W-:Y:S02]  /*a370*/  MOV R160, R53 ;  /* 0x0000003500a07202 */ /* 0x000fe40000000f00 */
[----:B------:R-:W-:Y:S02]  /*a380*/  MOV R54, 0x1f ;  /* 0x0000001f00367802 */ /* 0x000fe40000000f00 */
[----:B------:R-:W-:Y:S02]  /*a390*/  MOV R57, 0xffffffff ;  /* 0xffffffff00397802 */ /* 0x000fe40000000f00 */
[----:B------:R-:W-:-:S02]  /*a3a0*/  MOV R50, 0xa3c0 ;  /* 0x0000a3c000327802 */ /* 0x000fc40000000f00 */
[----:B012---:R-:W-:Y:S05]  /*a3b0*/  CALL.REL.NOINC `($__internal_81_$__cuda_sm70_shflsync_down) ;  /* 0x000006d000007944 */ /* 0x007fea0003c00000 */
        /* <DEDUP_REMOVED lines=9> */
[----:B------:R-:W-:Y:S05]  /*a450*/  CALL.REL.NOINC `($__internal_81_$__cuda_sm70_shflsync_down) ;  /* 0x0000063000007944 */ /* 0x000fea0003c00000 */
[----:B0-----:R-:W-:Y:S01]  /*a460*/  HFMA2.MMA R158, -RZ, RZ, 0, 1.1920928955078125e-07 ;  /* 0x00000002ff9e7435 */ /* 0x001fe200000001ff */
[----:B-1----:R-:W-:Y:S02]  /*a470*/  MOV R52, R57 ;  /* 0x0000003900347202 */ /* 0x002fe40000000f00 */
[----:B------:R-:W-:-:S02]  /*a480*/  MOV R160, R56 ;  /* 0x0000003800a07202 */ /* 0x000fc40000000f00 */
[----:B------:R-:W-:Y:S02]  /*a490*/  MOV R54, 0x1f ;  /* 0x0000001f00367802 */ /* 0x000fe40000000f00 */
[----:B------:R-:W-:Y:S02]  /*a4a0*/  MOV R57, 0xffffffff ;  /* 0xffffffff00397802 */ /* 0x000fe40000000f00 */
[----:B------:R-:W-:Y:S02]  /*a4b0*/  MOV R50, 0xa4d0 ;  /* 0x0000a4d000327802 */ /* 0x000fe40000000f00 */
[----:B------:R-:W-:Y:S05]  /*a4c0*/  CALL.REL.NOINC `($__internal_81_$__cuda_sm70_shflsync_down) ;  /* 0x000005c000007944 */ /* 0x000fea0003c00000 */
[----:B-1----:R-:W-:Y:S01]  /*a4d0*/  @!P3 FFMA.FTZ R56, R55, R57, R56 ;  /* 0x000000393738b223 */ /* 0x002fe20000010038 */
[----:B0-----:R-:W-:Y:S01]  /*a4e0*/  HFMA2.MMA R158, -RZ, RZ, 0, 2.384185791015625e-07 ;  /* 0x00000004ff9e7435 */ /* 0x001fe200000001ff */
[----:B------:R-:W-:Y:S01]  /*a4f0*/  @!P3 FMUL.FTZ R55, R52, R55 ;  /* 0x000000373437b220 */ /* 0x000fe20000410000 */
[----:B------:R-:W-:Y:S02]  /*a500*/  MOV R54, 0x1f ;  /* 0x0000001f00367802 */ /* 0x000fe40000000f00 */
[----:B------:R-:W-:Y:S02]  /*a510*/  MOV R57, 0xffffffff ;  /* 0xffffffff00397802 */ /* 0x000fe40000000f00 */
[----:B------:R-:W-:-:S02]  /*a520*/  MOV R160, R55 ;  /* 0x0000003700a07202 */ /* 0x000fc40000000f00 */
[----:B------:R-:W-:Y:S02]  /*a530*/  MOV R50, 0xa550 ;  /* 0x0000a55000327802 */ /* 0x000fe40000000f00 */
[----:B------:R-:W-:Y:S05]  /*a540*/  CALL.REL.NOINC `($__internal_81_$__cuda_sm70_shflsync_down) ;  /* 0x0000054000007944 */ /* 0x000fea0003c00000 */
[----:B0-----:R-:W-:Y:S01]  /*a550*/  HFMA2.MMA R158, -RZ, RZ, 0, 2.384185791015625e-07 ;  /* 0x00000004ff9e7435 */ /* 0x001fe200000001ff */
[----:B-1----:R-:W-:Y:S02]  /*a560*/  MOV R52, R57 ;  /* 0x0000003900347202 */ /* 0x002fe40000000f00 */
[----:B------:R-:W-:Y:S02]  /*a570*/  MOV R160, R56 ;  /* 0x0000003800a07202 */ /* 0x000fe40000000f00 */
[----:B------:R-:W-:Y:S02]  /*a580*/  MOV R54, 0x1f ;  /* 0x0000001f00367802 */ /* 0x000fe40000000f00 */
[----:B------:R-:W-:Y:S02]  /*a590*/  MOV R57, 0xffffffff ;  /* 0xffffffff00397802 */ /* 0x000fe40000000f00 */
[----:B------:R-:W-:Y:S02]  /*a5a0*/  MOV R50, 0xa5c0 ;  /* 0x0000a5c000327802 */ /* 0x000fe40000000f00 */
[----:B------:R-:W-:Y:S05]  /*a5b0*/  CALL.REL.NOINC `($__internal_81_$__cuda_sm70_shflsync_down) ;  /* 0x000004d000007944 */ /* 0x000fea0003c00000 */
        /* <DEDUP_REMOVED lines=8> */
[----:B------:R-:W-:Y:S05]  /*a640*/  CALL.REL.NOINC `($__internal_81_$__cuda_sm70_shflsync_down) ;  /* 0x0000044000007944 */ /* 0x000fea0003c00000 */
[----:B0-----:R-:W-:Y:S01]  /*a650*/  HFMA2.MMA R158, -RZ, RZ, 0, 4.76837158203125e-07 ;  /* 0x00000008ff9e7435 */ /* 0x001fe200000001ff */
[----:B-1----:R-:W-:Y:S02]  /*a660*/  MOV R52, R57 ;  /* 0x0000003900347202 */ /* 0x002fe40000000f00 */
[----:B------:R-:W-:Y:S02]  /*a670*/  MOV R160, R56 ;  /* 0x0000003800a07202 */ /* 0x000fe40000000f00 */
[----:B------:R-:W-:-:S02]  /*a680*/  MOV R54, 0x1f ;  /* 0x0000001f00367802 */ /* 0x000fc40000000f00 */
[----:B------:R-:W-:Y:S02]  /*a690*/  MOV R57, 0xffffffff ;  /* 0xffffffff00397802 */ /* 0x000fe40000000f00 */
[----:B------:R-:W-:Y:S02]  /*a6a0*/  MOV R50, 0xa6c0 ;  /* 0x0000a6c000327802 */ /* 0x000fe40000000f00 */
[----:B------:R-:W-:Y:S05]  /*a6b0*/  CALL.REL.NOINC `($__internal_81_$__cuda_sm70_shflsync_down) ;  /* 0x000003d000007944 */ /* 0x000fea0003c00000 */
        /* <DEDUP_REMOVED lines=9> */
[----:B------:R-:W-:Y:S05]  /*a750*/  CALL.REL.NOINC `($__internal_81_$__cuda_sm70_shflsync_down) ;  /* 0x0000033000007944 */ /* 0x000fea0003c00000 */
[----:B0-----:R-:W-:Y:S01]  /*a760*/  HFMA2.MMA R158, -RZ, RZ, 0, 9.5367431640625e-07 ;  /* 0x00000010ff9e7435 */ /* 0x001fe200000001ff */
[----:B-1----:R-:W-:Y:S02]  /*a770*/  MOV R53, R57 ;  /* 0x0000003900357202 */ /* 0x002fe40000000f00 */
[----:B------:R-:W-:Y:S02]  /*a780*/  MOV R160, R55 ;  /* 0x0000003700a07202 */ /* 0x000fe40000000f00 */
[----:B------:R-:W-:Y:S02]  /*a790*/  MOV R54, 0x1f ;  /* 0x0000001f00367802 */ /* 0x000fe40000000f00 */
[----:B------:R-:W-:Y:S02]  /*a7a0*/  MOV R57, 0xffffffff ;  /* 0xffffffff00397802 */ /* 0x000fe40000000f00 */
[----:B------:R-:W-:-:S02]  /*a7b0*/  MOV R50, 0xa7d0 ;  /* 0x0000a7d000327802 */ /* 0x000fc40000000f00 */
[----:B------:R-:W-:Y:S05]  /*a7c0*/  CALL.REL.NOINC `($__internal_81_$__cuda_sm70_shflsync_down) ;  /* 0x000002c000007944 */ /* 0x000fea0003c00000 */
[----:B-1----:R-:W-:Y:S01]  /*a7d0*/  @!P0 FFMA.FTZ R55, R56, R57, R55 ;  /* 0x0000003938378223 */ /* 0x002fe20000010037 */
[----:B------:R-:W-:Y:S01]  /*a7e0*/  MOV R51, 0x1f ;  /* 0x0000001f00337802 */ /* 0x000fe20000000f00 */
[----:B------:R-:W-:Y:S01]  /*a7f0*/  @!P0 FMUL.FTZ R56, R53, R56 ;  /* 0x0000003835388220 */ /* 0x000fe20000410000 */
[----:B------:R-:W-:Y:S01]  /*a800*/  HFMA2.MMA R53, -RZ, RZ, 0, 0 ;  /* 0x00000000ff357435 */ /* 0x000fe200000001ff */
[----:B------:R-:W-:-:S02]  /*a810*/  MOV R50, 0xffffffff ;  /* 0xffffffff00327802 */ /* 0x000fc40000000f00 */
[----:B------:R-:W-:Y:S02]  /*a820*/  MOV R52, 0xa850 ;  /* 0x0000a85000347802 */ /* 0x000fe40000000f00 */
[----:B0-----:R-:W-:Y:S02]  /*a830*/  MOV R54, R56 ;  /* 0x0000003800367202 */ /* 0x001fe40000000f00 */
[----:B------:R-:W-:Y:S05]  /*a840*/  CALL.REL.NOINC `($__internal_82_$__cuda_sm70_shflsync_idx_p) ;  /* 0x0000028000007944 */ /* 0x000fea0003c00000 */
[----:B------:R-:W-:Y:S01]  /*a850*/  HFMA2.MMA R53, -RZ, RZ, 0, 0 ;  /* 0x00000000ff357435 */ /* 0x000fe200000001ff */
[----:B-1----:R-:W-:Y:S02]  /*a860*/  MOV R149, R51 ;  /* 0x0000003300957202 */ /* 0x002fe40000000f00 */
[----:B------:R-:W-:Y:S02]  /*a870*/  MOV R54, R55 ;  /* 0x0000003700367202 */ /* 0x000fe40000000f00 */
[----:B------:R-:W-:Y:S02]  /*a880*/  MOV R51, 0x1f ;  /* 0x0000001f00337802 */ /* 0x000fe40000000f00 */
[----:B------:R-:W-:Y:S02]  /*a890*/  MOV R50, 0xffffffff ;  /* 0xffffffff00327802 */ /* 0x000fe40000000f00 */
[----:B------:R-:W-:-:S02]  /*a8a0*/  MOV R52, 0xa8c0 ;  /* 0x0000a8c000347802 */ /* 0x000fc40000000f00 */
[----:B------:R-:W-:Y:S05]  /*a8b0*/  CALL.REL.NOINC `($__internal_82_$__cuda_sm70_shflsync_idx_p) ;  /* 0x0000021000007944 */ /* 0x000fea0003c00000 */
[----:B------:R-:W-:Y:S01]  /*a8c0*/  HFMA2.MMA R158, -RZ, RZ, 0, 5.9604644775390625e-08 ;  /* 0x00000001ff9e7435 */ /* 0x000fe200000001ff */
[----:B-1----:R-:W-:-:S02]  /*a8d0*/  MOV R156, R51 ;  /* 0x00000033009c7202 */ /* 0x002fc40000000f00 */
[----:B------:R-:W-:Y:S02]  /*a8e0*/  MOV R160, R56 ;  /* 0x0000003800a07202 */ /* 0x000fe40000000f00 */
[----:B------:R-:W-:Y:S02]  /*a8f0*/  MOV R54, 0x1f ;  /* 0x0000001f00367802 */ /* 0x000fe40000000f00 */
[----:B------:R-:W-:Y:S02]  /*a900*/  MOV R57, 0xffffffff ;  /* 0xffffffff00397802 */ /* 0x000fe40000000f00 */
[----:B------:R-:W-:Y:S02]  /*a910*/  MOV R50, 0xa930 ;  /* 0x0000a93000327802 */ /* 0x000fe40000000f00 */
[----:B------:R-:W-:Y:S05]  /*a920*/  CALL.REL.NOINC `($__internal_81_$__cuda_sm70_shflsync_down) ;  /* 0x0000016000007944 */ /* 0x000fea0003c00000 */
[----:B0-----:R-:W-:Y:S01]  /*a930*/  HFMA2.MMA R158, -RZ, RZ, 0, 5.9604644775390625e-08 ;  /* 0x00000001ff9e7435 */ /* 0x001fe200000001ff */
[----:B-1----:R-:W-:Y:S02]  /*a940*/  MOV R56, R57 ;  /* 0x0000003900387202 */ /* 0x002fe40000000f00 */
[----:B------:R-:W-:Y:S02]  /*a950*/  MOV R160, R55 ;  /* 0x0000003700a07202 */ /* 0x000fe40000000f00 */
[----:B------:R-:W-:-:S02]  /*a960*/  MOV R54, 0x1f ;  /* 0x0000001f00367802 */ /* 0x000fc40000000f00 */
[----:B------:R-:W-:Y:S02]  /*a970*/  MOV R57, 0xffffffff ;  /* 0xffffffff00397802 */ /* 0x000fe40000000f00 */
[----:B------:R-:W-:Y:S02]  /*a980*/  MOV R50, 0xa9a0 ;  /* 0x0000a9a000327802 */ /* 0x000fe40000000f00 */
[----:B------:R-:W-:Y:S05]  /*a990*/  CALL.REL.NOINC `($__internal_81_$__cuda_sm70_shflsync_down) ;  /* 0x000000f000007944 */ /* 0x000fea0003c00000 */
[----:B------:R-:W-:Y:S01]  /*a9a0*/  HFMA2.MMA R53, -RZ, RZ, 0, 0 ;  /* 0x00000000ff357435 */ /* 0x000fe200000001ff */
[----:B0-----:R-:W-:Y:S02]  /*a9b0*/  MOV R54, R48 ;  /* 0x0000003000367202 */ /* 0x001fe40000000f00 */
[----:B------:R-:W-:Y:S02]  /*a9c0*/  MOV R51, 0x1f ;  /* 0x0000001f00337802 */ /* 0x000fe40000000f00 */
[----:B------:R-:W-:Y:S02]  /*a9d0*/  MOV R50, 0xffffffff ;  /* 0xffffffff00327802 */ /* 0x000fe40000000f00 */
[----:B------:R-:W-:Y:S02]  /*a9e0*/  MOV R52, 0xaa00 ;  /* 0x0000aa0000347802 */ /* 0x000fe40000000f00 */
[----:B-1----:R-:W-:Y:S05]  /*a9f0*/  CALL.REL.NOINC `($__internal_82_$__cuda_sm70_shflsync_idx_p) ;  /* 0x000000d000007944 */ /* 0x002fea0003c00000 */
        /* <DEDUP_REMOVED lines=9> */
        .weak           $__internal_81_$__cuda_sm70_shflsync_down
        .type           $__internal_81_$__cuda_sm70_shflsync_down,@function
        .size           $__internal_81_$__cuda_sm70_shflsync_down,($__internal_82_$__cuda_sm70_shflsync_idx_p - $__internal_81_$__cuda_sm70_shflsync_down)
$__internal_81_$__cuda_sm70_shflsync_down:
[----:B------:R-:W-:Y:S01]  /*aa90*/  HFMA2.MMA R51, -RZ, RZ, 0, 0 ;  /* 0x00000000ff337435 */ /* 0x000fe200000001ff */
[----:B------:R-:W-:Y:S04]  /*aaa0*/  WARPSYNC R57 ;  /* 0x0000003900007348 */ /* 0x000fe80003800000 */
[----:B------:R0:W1:Y:S01]  /*aab0*/  SHFL.DOWN PT, R57, R160, R158, R54 ;  /* 0x0800009ea0397389 */ /* 0x00006200000e0036 */
[----:B------:R-:W-:Y:S05]  /*aac0*/  RET.REL.NODEC R50 `(_Z25selective_scan_bwd_kernelI32Selective_Scan_bwd_kernel_traitsILi128ELi16ELb1ELb1ELb0ELb1ELb1EN3c104HalfEfEEv12SSMParamsBwd) ;  /* 0xffff553032007950 */ /* 0x000fea0003c3ffff */
        .weak           $__internal_82_$__cuda_sm70_shflsync_idx_p
        .type           $__internal_82_$__cuda_sm70_shflsync_idx_p,@function
        .size           $__internal_82_$__cuda_sm70_shflsync_idx_p,($__internal_83_$__cuda_sm70_shflsync_up - $__internal_82_$__cuda_sm70_shflsync_idx_p)
$__internal_82_$__cuda_sm70_shflsync_idx_p:
[----:B------:R-:W-:Y:S04]  /*aad0*/  WARPSYNC R50 ;  /* 0x0000003200007348 */ /* 0x000fe80003800000 */
[----:B------:R0:W1:Y:S02]  /*aae0*/  SHFL.IDX PT, R51, R54, R53, R51 ;  /* 0x0000003536337389 */ /* 0x00006400000e0033 */
[----:B0-----:R-:W-:-:S04]  /*aaf0*/  MOV R53, 0x0 ;  /* 0x0000000000357802 */ /* 0x001fc80000000f00 */
[----:B------:R-:W-:Y:S05]  /*ab00*/  RET.REL.NODEC R52 `(_Z25selective_scan_bwd_kernelI32Selective_Scan_bwd_kernel_traitsILi128ELi16ELb1ELb1ELb0ELb1ELb1EN3c104HalfEfEEv12SSMParamsBwd) ;  /* 0xffff54f034007950 */ /* 0x000fea0003c3ffff */
        .weak           $__internal_83_$__cuda_sm70_shflsync_up
        .type           $__internal_83_$__cuda_sm70_shflsync_up,@function
        .size           $__internal_83_$__cuda_sm70_shflsync_up,(.L_x_8895 - $__internal_83_$__cuda_sm70_shflsync_up)
$__internal_83_$__cuda_sm70_shflsync_up:
[----:B------:R-:W-:Y:S01]  /*ab10*/  HFMA2.MMA R49, -RZ, RZ, 0, 0 ;  /* 0x00000000ff317435 */ /* 0x000fe200000001ff */
[----:B------:R-:W-:Y:S04]  /*ab20*/  WARPSYNC R52 ;  /* 0x0000003400007348 */ /* 0x000fe80003800000 */
[----:B------:R0:W1:Y:S01]  /*ab30*/  SHFL.UP PT, R53, R160, R54, R53 ;  /* 0x04000036a0357389 */ /* 0x00006200000e0035 */
[----:B------:R-:W-:Y:S05]  /*ab40*/  RET.REL.NODEC R48 `(_Z25selective_scan_bwd_kernelI32Selective_Scan_bwd_kernel_traitsILi128ELi16ELb1ELb1ELb0ELb1ELb1EN3c104HalfEfEEv12SSMParamsBwd) ;  /* 0xffff54b030007950 */ /* 0x000fea0003c3ffff */
.L_x_2074:
        /* <DEDUP_REMOVED lines=11> */
.L_x_8895:


//--------------------- .text._Z25selective_scan_bwd_kernelI32Selective_Scan_bwd_kernel_traitsILi128ELi16ELb1ELb1ELb1ELb0ELb0EN3c104HalfEfEEv12SSMParamsBwd --------------------------
	.section	.text._Z25selective_scan_bwd_kernelI32Selective_Scan_bwd_kernel_traitsILi128ELi16ELb1ELb1ELb1ELb0ELb0EN3c104HalfEfEEv12SSMParamsBwd,"ax",@progbits
	.sectioninfo	@"SHI_REGISTERS=168"
	.align	128
        .global         _Z25selective_scan_bwd_kernelI32Selective_Scan_bwd_kernel_traitsILi128ELi16ELb1ELb1ELb1ELb0ELb0EN3c104HalfEfEEv12SSMParamsBwd
        .type           _Z25selective_scan_bwd_kernelI32Selective_Scan_bwd_kernel_traitsILi128ELi16ELb1ELb1ELb1ELb0ELb0EN3c104HalfEfEEv12SSMParamsBwd,@function
        .size           _Z25selective_scan_bwd_kernelI32Selective_Scan_bwd_kernel_traitsILi128ELi16ELb1ELb1ELb1ELb0ELb0EN3c104HalfEfEEv12SSMParamsBwd,(.L_x_8898 - _Z25selective_scan_bwd_kernelI32Selective_Scan_bwd_kernel_traitsILi128ELi16ELb1ELb1ELb1ELb0ELb0EN3c104HalfEfEEv12SSMParamsBwd)
        .other          _Z25selective_scan_bwd_kernelI32Selective_Scan_bwd_kernel_traitsILi128ELi16ELb1ELb1ELb1ELb0ELb0EN3c104HalfEfEEv12SSMParamsBwd,@"STO_CUDA_ENTRY STV_DEFAULT"
_Z25selective_scan_bwd_kernelI32Selective_Scan_bwd_kernel_traitsILi128ELi16ELb1ELb1ELb1ELb0ELb0EN3c104HalfEfEEv12SSMParamsBwd:
.text._Z25selective_scan_bwd_kernelI32Selective_Scan_bwd_kernel_traitsILi128ELi16ELb1ELb1ELb1ELb0ELb0EN3c104HalfEfEEv12SSMParamsBwd:
        /* <DEDUP_REMOVED lines=31> */
[----:B-1----:R-:W-:Y:S01]  /*01f0*/  USHF.R.S32.HI UR27, URZ, 0x1f, UR26 ;  /* 0x0000001f3f1b7899 */ /* 0x002fe2000801141a */
[----:B------:R-:W-:Y:S01]  /*0200*/  HFMA2.MMA R99, -RZ, RZ, 0, 0 ;  /* 0x00000000ff637435 */ /* 0x000fe200000001ff */
[----:B------:R-:W-:Y:S01]  /*0210*/  UISETP.NE.U32.AND UP0, UPT, URZ, UR4, UPT ;  /* 0x000000043f00728c */ /* 0x000fe2000bf05070 */
[----:B------:R-:W-:Y:S01]  /*0220*/  MOV R97, RZ ;  /* 0x000000ff00617202 */ /* 0x000fe20000000f00 */
[----:B------:R-:W-:-:S02]  /*0230*/  UIMAD UR4, UR27, UR6, URZ ;  /* 0x000000061b0472a4 */ /* 0x000fc4000f8e023f */
[----:B------:R-:W-:Y:S02]  /*0240*/  UIMAD.WIDE.U32 UR14, UR26, UR6, URZ ;  /* 0x000000061a0e72a5 */ /* 0x000fe4000f8e003f */
[----:B------:R-:W-:Y:S02]  /*0250*/  UIMAD UR4, UR26, UR7, UR4 ;  /* 0x000000071a0472a4 */ /* 0x000fe4000f8e0204 */
[----:B------:R-:W-:Y:S02]  /*0260*/  UISETP.NE.AND.EX UP0, UPT, URZ, UR5, UPT, UP0 ;  /* 0x000000053f00728c */ /* 0x000fe4000bf05300 */
[----:B------:R-:W-:Y:S02]  /*0270*/  ULDC.64 UR6, c[0x0][0x1e0] ;  /* 0x0000780000067ab9 */ /* 0x000fe40000000a00 */
[----:B------:R-:W-:Y:S01]  /*0280*/  UIMAD UR5, UR27, UR6, URZ ;  /* 0x000000061b0572a4 */ /* 0x000fe2000f8e023f */
[----:B0-----:R-:W0:Y:S01]  /*0290*/  I2F.RP R0, UR38 ;  /* 0x0000002600007d06 */ /* 0x001e220008209400 */
[----:B------:R-:W-:-:S02]  /*02a0*/  UISETP.NE.U32.AND UP1, UPT, URZ, UR24, UPT ;  /* 0x000000183f00728c */ /* 0x000fc4000bf25070 */
[----:B------:R-:W-:Y:S02]  /*02b0*/  UIMAD UR28, UR26, UR7, UR5 ;  /* 0x000000071a1c72a4 */ /* 0x000fe4000f8e0205 */
[----:B------:R-:W-:Y:S02]  /*02c0*/  UISETP.NE.AND.EX UP1, UPT, URZ, UR25, UPT, UP1 ;  /* 0x000000193f00728c */ /* 0x000fe4000bf25310 */
[----:B------:R-:W-:Y:S02]  /*02d0*/  UISETP.NE.U32.AND UP2, UPT, URZ, UR32, UPT ;  /* 0x000000203f00728c */ /* 0x000fe4000bf45070 */
[----:B------:R-:W-:Y:S02]  /*02e0*/  UMOV UR34, URZ ;  /* 0x0000003f00227c82 */ /* 0x000fe40008000000 */
[----:B------:R-:W-:Y:S02]  /*02f0*/  UISETP.NE.AND.EX UP2, UPT, URZ, UR33, UPT, UP2 ;  /* 0x000000213f00728c */ /* 0x000fe4000bf45320 */
[----:B------:R-:W-:-:S02]  /*0300*/  UMOV UR35, URZ ;  /* 0x0000003f00237c82 */ /* 0x000fc40008000000 */
[----:B------:R-:W-:Y:S01]  /*0310*/  UMOV UR36, URZ ;  /* 0x0000003f00247c82 */ /* 0x000fe20008000000 */
[----:B0-----:R-:W0:Y:S01]  /*0320*/  MUFU.RCP R0, R0 ;  /* 0x0000000000007308 */ /* 0x001e220000001000 */
[----:B------:R-:W-:Y:S02]  /*0330*/  @UP1 ULEA UR34, UP3, UR10, UR24, 0x2 ;  /* 0x000000180a221291 */ /* 0x000fe4000f86103f */
[----:B------:R-:W-:Y:S02]  /*0340*/  UIADD3 UR15, UR15, UR4, URZ ;  /* 0x000000040f0f7290 */ /* 0x000fe4000fffe03f */
[----:B------:R-:W-:Y:S02]  /*0350*/  @UP1 ULEA.HI.X UR35, UR10, UR25, UR11, 0x2, UP3 ;  /* 0x000000190a231291 */ /* 0x000fe400098f140b */
[----:B------:R-:W-:Y:S02]  /*0360*/  @UP2 ULEA UR36, UP1, UR10, UR32, 0x2 ;  /* 0x000000200a242291 */ /* 0x000fe4000f82103f */
[----:B------:R-:W-:-:S02]  /*0370*/  ULDC.64 UR24, c[0x0][0x1d8] ;  /* 0x0000760000187ab9 */ /* 0x000fc40000000a00 */
[----:B------:R-:W-:Y:S02]  /*0380*/  UMOV UR37, URZ ;  /* 0x0000003f00257c82 */ /* 0x000fe40008000000 */
[----:B------:R-:W-:Y:S02]  /*0390*/  UMOV UR4, URZ ;  /* 0x0000003f00047c82 */ /* 0x000fe40008000000 */
[----:B------:R-:W-:Y:S01]  /*03a0*/  @UP2 ULEA.HI.X UR37, UR10, UR33, UR11, 0x2, UP1 ;  /* 0x000000210a252291 */ /* 0x000fe200088f140b */
[----:B0-----:R-:W-:Y:S01]  /*03b0*/  IADD3 R0, R0, 0xffffffe, RZ ;  /* 0x0ffffffe00007810 */ /* 0x001fe20007ffe0ff */
[----:B------:R-:W-:Y:S02]  /*03c0*/  UIMAD UR22, UR11, UR24, URZ ;  /* 0x000000180b1672a4 */ /* 0x000fe4000f8e023f */
[----:B------:R-:W-:Y:S02]  /*03d0*/  UIMAD.WIDE.U32 UR14, UR10, UR24, UR14 ;  /* 0x000000180a0e72a5 */ /* 0x000fe4000f8e000e */
[----:B------:R-:W-:Y:S01]  /*03e0*/  UIMAD UR22, UR10, UR25, UR22 ;  /* 0x000000190a1672a4 */ /* 0x000fe2000f8e0216 */
[----:B------:R-:W0:Y:S01]  /*03f0*/  F2I.FTZ.U32.TRUNC.NTZ R0, R0 ;  /* 0x0000000000007305 */ /* 0x000e22000021f000 */
[----:B------:R-:W-:-:S02]  /*0400*/  UIMAD.WIDE.U32 UR16, UR26, UR6, URZ ;  /* 0x000000061a1072a5 */ /* 0x000fc4000f8e003f */
[----:B------:R-:W-:Y:S02]  /*0410*/  UIMAD UR12, UR27, UR8, URZ ;  /* 0x000000081b0c72a4 */ /* 0x000fe4000f8e023f */
[----:B------:R-:W-:Y:S02]  /*0420*/  ULDC.64 UR6, c[0x0][0x278] ;  /* 0x00009e0000067ab9 */ /* 0x000fe40000000a00 */
[----:B------:R-:W-:Y:S02]  /*0430*/  UIMAD UR23, UR27, UR6, URZ ;  /* 0x000000061b1772a4 */ /* 0x000fe4000f8e023f */
[----:B------:R-:W-:Y:S02]  /*0440*/  UIMAD UR13, UR27, UR20, URZ ;  /* 0x000000141b0d72a4 */ /* 0x000fe4000f8e023f */
[----:B------:R-:W-:Y:S02]  /*0450*/  UIMAD.WIDE.U32 UR18, UR26, UR6, URZ ;  /* 0x000000061a1272a5 */ /* 0x000fe4000f8e003f */
[----:B------:R-:W-:-:S02]  /*0460*/  UIMAD UR23, UR26, UR7, UR23 ;  /* 0x000000071a1772a4 */ /* 0x000fc4000f8e0217 */
[----:B------:R-:W-:Y:S01]  /*0470*/  UIMAD.WIDE.U32 UR6, UR26, UR8, URZ ;  /* 0x000000081a0672a5 */ /* 0x000fe2000f8e003f */
[----:B0-----:R0:W1:Y:S01]  /*0480*/  R2UR UR5, R0 ;  /* 0x00000000000573c2 */ /* 0x00106200000e0000 */
[----:B------:R-:W-:Y:S02]  /*0490*/  UIMAD UR12, UR26, UR9, UR12 ;  /* 0x000000091a0c72a4 */ /* 0x000fe4000f8e020c */
[----:B------:R-:W-:Y:S02]  /*04a0*/  UIMAD.WIDE.U32 UR8, UR26, UR20, URZ ;  /* 0x000000141a0872a5 */ /* 0x000fe4000f8e003f */
[----:B------:R-:W-:Y:S02]  /*04b0*/  UIMAD UR13, UR26, UR21, UR13 ;  /* 0x000000151a0d72a4 */ /* 0x000fe4000f8e020d */
[----:B------:R-:W-:Y:S01]  /*04c0*/  UIADD3 UR19, UR19, UR23, URZ ;  /* 0x0000001713137290 */ /* 0x000fe2000fffe03f */
[----:B0-----:R-:W-:Y:S01]  /*04d0*/  IABS R0, UR10 ;  /* 0x0000000a00007c13 */ /* 0x001fe20008000000 */
[----:B------:R-:W-:-:S02]  /*04e0*/  ULDC.64 UR20, c[0x0][0x1e8] ;  /* 0x00007a0000147ab9 */ /* 0x000fc40000000a00 */
[----:B------:R-:W-:Y:S01]  /*04f0*/  UIMAD UR39, UR11, UR20, URZ ;  /* 0x000000140b2772a4 */ /* 0x000fe2000f8e023f */
[----:B------:R-:W0:Y:S01]  /*0500*/  R2UR UR29, R0 ;  /* 0x00000000001d73c2 */ /* 0x000e2200000e0000 */
[----:B------:R-:W-:Y:S02]  /*0510*/  ULDC UR41, c[0x0][0x178] ;  /* 0x00005e0000297ab9 */ /* 0x000fe40000000800 */
[----:B------:R-:W-:Y:S02]  /*0520*/  ULOP3.LUT UR40, UR10, UR41, URZ, 0x3c, !UPT ;  /* 0x000000290a287292 */ /* 0x000fe4000f8e3c3f */
[----:B------:R-:W-:Y:S02]  /*0530*/  UIADD3 UR9, UR9, UR13, URZ ;  /* 0x0000000d09097290 */ /* 0x000fe4000fffe03f */
[----:B-1----:R-:W-:-:S04]  /*0540*/  UIADD3 UR32, URZ, -UR5, URZ ;  /* 0x800000053f207290 */ /* 0x002fc8000fffe03f */
[----:B------:R-:W-:-:S04]  /*0550*/  UIMAD UR32, UR32, UR38, URZ ;  /* 0x00000026202072a4 */ /* 0x000fc8000f8e023f */
[----:B------:R-:W-:Y:S02]  /*0560*/  UIMAD.WIDE.U32 UR32, UR5, UR32, UR4 ;  /* 0x00000020052072a5 */ /* 0x000fe4000f8e0004 */
[----:B------:R-:W-:Y:S02]  /*0570*/  UIADD3 UR5, UR17, UR28, URZ ;  /* 0x0000001c11057290 */ /* 0x000fe4000fffe03f */
[----:B0-----:R-:W-:Y:S02]  /*0580*/  UIMAD.WIDE.U32 UR24, UR33, UR29, URZ ;  /* 0x0000001d211872a5 */ /* 0x001fe4000f8e003f */
[----:B------:R-:W-:Y:S02]  /*0590*/  UMOV UR4, UR16 ;  /* 0x0000001000047c82 */ /* 0x000fe40008000000 */
[----:B------:R-:W-:Y:S02]  /*05a0*/  UIMAD UR17, UR10, UR21, UR39 ;  /* 0x000000150a1172a4 */ /* 0x000fe4000f8e0227 */
[----:B------:R-:W-:-:S02]  /*05b0*/  ULDC UR32, c[0x0][0x174] ;  /* 0x00005d0000207ab9 */ /* 0x000fc40000000800 */
[----:B------:R-:W-:Y:S02]  /*05c0*/  UMOV UR33, UR25 ;  /* 0x0000001900217c82 */ /* 0x000fe40008000000 */
[----:B------:R-:W-:Y:S02]  /*05d0*/  UIADD3 UR16, -UR33, URZ, URZ ;  /* 0x0000003f21107290 */ /* 0x000fe4000fffe13f */
[----:B------:R-:W-:Y:S02]  /*05e0*/  UIMAD.WIDE.U32 UR20, UR10, UR20, UR4 ;  /* 0x000000140a1472a5 */ /* 0x000fe4000f8e0004 */
[----:B------:R-:W-:Y:S02]  /*05f0*/  UIMAD UR29, UR38, UR16, UR29 ;  /* 0x00000010261d72a4 */ /* 0x000fe4000f8e021d */
[----:B------:R-:W-:Y:S02]  /*0600*/  ULDC.64 UR4, c[0x0][0x280] ;  /* 0x0000a00000047ab9 */ /* 0x000fe40000000a00 */
[----:B------:R-:W-:-:S02]  /*0610*/  UISETP.GT.U32.AND UP1, UPT, UR38, UR29, UPT ;  /* 0x0000001d2600728c */ /* 0x000fc4000bf24070 */
[----:B------:R-:W-:Y:S02]  /*0620*/  USHF.L.U32 UR28, UR32, 0xb, URZ ;  /* 0x0000000b201c7899 */ /* 0x000fe4000800063f */
[----:B------:R-:W-:Y:S02]  /*0630*/  UIMAD UR23, UR11, UR4, URZ ;  /* 0x000000040b1772a4 */ /* 0x000fe4000f8e023f */
[----:B------:R-:W-:Y:S02]  /*0640*/  UIADD3 UR16, UR28, -0x800, URZ ;  /* 0xfffff8001c107890 */ /* 0x000fe4000fffe03f */
[----:B------:R-:W-:Y:S02]  /*0650*/  UIMAD UR39, UR10, UR5, UR23 ;  /* 0x000000050a2772a4 */ /* 0x000fe4000f8e0217 */
[----:B------:R-:W-:Y:S02]  /*0660*/  UIMAD.WIDE.U32 UR4, UR10, UR4, UR18 ;  /* 0x000000040a0472a5 */ /* 0x000fe4000f8e0012 */
[----:B------:R-:W-:-:S02]  /*0670*/  @!UP1 UIADD3 UR29, UR29, -UR38, URZ ;  /* 0x800000261d1d9290 */ /* 0x000fc4000fffe03f */
[----:B------:R-:W-:Y:S02]  /*0680*/  USHF.R.S32.HI UR19, URZ, 0x1f, UR16 ;  /* 0x0000001f3f137899 */ /* 0x000fe40008011410 */
[----:B------:R-:W-:Y:S02]  /*0690*/  UIADD3 UR18, UP2, UR16, UR14, URZ ;  /* 0x0000000e10127290 */ /* 0x000fe4000ff5e03f */
[----:B------:R-:W-:Y:S02]  /*06a0*/  UISETP.GE.U32.AND UP3, UPT, UR29, UR38, UPT ;  /* 0x000000261d00728c */ /* 0x000fe4000bf66070 */
[----:B------:R-:W-:Y:S02]  /*06b0*/  ULDC.64 UR24, c[0x0][0x240] ;  /* 0x0000900000187ab9 */ /* 0x000fe40000000a00 */
[----:B------:R-:W-:Y:S02]  /*06c0*/  UIADD3.X UR15, UR19, UR15, UR22, UP2, !UPT ;  /* 0x0000000f130f7290 */ /* 0x000fe400097fe416 */
[----:B------:R-:W-:-:S02]  /*06d0*/  ULEA UR14, UP2, UR18, UR24, 0x1 ;  /* 0x00000018120e7291 */ /* 0x000fc4000f84083f */
[----:B------:R-:W-:Y:S02]  /*06e0*/  UIADD3 UR20, UP4, UR16, UR20, URZ ;  /* 0x0000001410147290 */ /* 0x000fe4000ff9e03f */
[----:B------:R-:W-:Y:S02]  /*06f0*/  @!UP1 UIADD3 UR33, UR33, 0x1, URZ ;  /* 0x0000000121219890 */ /* 0x000fe4000fffe03f */
[----:B------:R-:W-:Y:S02]  /*0700*/  ULEA.HI.X UR15, UR18, UR25, UR15, 0x1, UP2 ;  /* 0x00000019120f7291 */ /* 0x000fe400090f0c0f */
[----:B------:R-:W-:Y:S02]  /*0710*/  UISETP.GE.AND UP2, UPT, UR40, URZ, UPT ;  /* 0x0000003f2800728c */ /* 0x000fe4000bf46270 */
[----:B------:R-:W-:Y:S02]  /*0720*/  ULDC.64 UR22, c[0x0][0x248] ;  /* 0x0000920000167ab9 */ /* 0x000fe40000000a00 */
[----:B------:R-:W-:-:S02]  /*0730*/  UISETP.NE.AND UP1, UPT, URZ, UR41, UPT ;  /* 0x000000293f00728c */ /* 0x000fc4000bf25270 */
[----:B------:R-:W-:Y:S02]  /*0740*/  UIADD3.X UR17, UR19, UR21, UR17, UP4, !UPT ;  /* 0x0000001513117290 */ /* 0x000fe4000a7fe411 */
[----:B------:R-:W-:Y:S02]  /*0750*/  @UP3 UIADD3 UR33, UR33, 0x1, URZ ;  /* 0x0000000121213890 */ /* 0x000fe4000fffe03f */
[----:B------:R-:W-:-:S04]  /*0760*/  ULEA UR18, UP4, UR20, UR22, 0x1 ;  /* 0x0000001614127291 */ /* 0x000fc8000f88083f */
[----:B------:R-:W-:Y:S02]  /*0770*/  ULEA.HI.X UR17, UR20, UR23, UR17, 0x1, UP4 ;  /* 0x0000001714117291 */ /* 0x000fe4000a0f0c11 */
[----:B------:R-:W-:Y:S02]  /*0780*/  UIADD3 UR23, UR7, UR12, URZ ;  /* 0x0000000c07177290 */ /* 0x000fe4000fffe03f */
[----:B------:R-:W-:Y:S02]  /*0790*/  ULDC.64 UR20, c[0x0][0x308] ;  /* 0x0000c20000147ab9 */ /* 0x000fe40000000a00 */
[----:B------:R-:W-:Y:S02]  /*07a0*/  UMOV UR12, UR33 ;  /* 0x00000021000c7c82 */ /* 0x000fe40008000000 */
        /* <DEDUP_REMOVED lines=8> */
[----:B------:R-:W-:-:S03]  /*0830*/  ULEA.HI.X UR20, UR22, UR21, UR24, 0x1, UP1 ;  /* 0x0000001516147291 */ /* 0x000fc600088f0c18 */
[----:B------:R-:W-:Y:S02]  /*0840*/  UMOV UR22, UR6 ;  /* 0x0000000600167c82 */ /* 0x000fe40008000000 */
[----:B------:R-:W-:Y:S02]  /*0850*/  UIMAD.WIDE.U32 UR22, UR12, UR4, UR22 ;  /* 0x000000040c1672a5 */ /* 0x000fe4000f8e0016 */
[----:B------:R-:W-:Y:S02]  /*0860*/  UIMAD UR6, UR12, UR5, UR25 ;  /* 0x000000050c0672a4 */ /* 0x000fe4000f8e0219 */
[----:B------:R-:W-:Y:S02]  /*0870*/  UIADD3 UR21, UP1, UR16, UR22, URZ ;  /* 0x0000001610157290 */ /* 0x000fe4000ff3e03f */
[----:B------:R-:W-:Y:S02]  /*0880*/  ULDC.64 UR24, c[0x0][0x1c8] ;  /* 0x0000720000187ab9 */ /* 0x000fe40000000a00 */
[----:B------:R-:W-:-:S02]  /*0890*/  UIADD3 UR22, UR23, UR6, URZ ;  /* 0x0000000617167290 */ /* 0x000fc4000fffe03f */
[----:B------:R-:W-:Y:S02]  /*08a0*/  ULDC.64 UR4, c[0x0][0x228] ;  /* 0x00008a0000047ab9 */ /* 0x000fe40000000a00 */
[----:B------:R-:W-:Y:S02]  /*08b0*/  UIMAD UR13, UR29, UR24, URZ ;  /* 0x000000181d0d72a4 */ /* 0x000fe4000f8e023f */
[----:B------:R-:W-:Y:S02]  /*08c0*/  ULEA UR6, UP2, UR21, UR4, 0x1 ;  /* 0x0000000415067291 */ /* 0x000fe4000f84083f */
[----:B------:R-:W-:Y:S02]  /*08d0*/  UIADD3.X UR4, UR19, UR22, URZ, UP1, !UPT ;  /* 0x0000001613047290 */ /* 0x000fe40008ffe43f */
[----:B------:R-:W-:Y:S02]  /*08e0*/  UIMAD.WIDE.U32 UR22, UR12, UR24, UR8 ;  /* 0x000000180c1672a5 */ /* 0x000fe4000f8e0008 */
[----:B------:R-:W-:-:S02]  /*08f0*/  UIMAD UR13, UR12, UR25, UR13 ;  /* 0x000000190c0d72a4 */ /* 0x000fc4000f8e020d */
[----:B------:R-:W-:Y:S02]  /*0900*/  UIADD3 UR16, UP1, UR16, UR22, URZ ;  /* 0x0000001610107290 */ /* 0x000fe4000ff3e03f */
[----:B------:R-:W-:Y:S02]  /*0910*/  UIADD3 UR23, UR23, UR13, URZ ;  /* 0x0000000d17177290 */ /* 0x000fe4000fffe03f */
[----:B------:R-:W-:Y:S02]  /*0920*/  ULDC.64 UR8, c[0x0][0x230] ;  /* 0x00008c0000087ab9 */ /* 0x000fe40000000a00 */
[----:B------:R-:W-:Y:S02]  /*0930*/  ULEA.HI.X UR21, UR21, UR5, UR4, 0x1, UP2 ;  /* 0x0000000515157291 */ /* 0x000fe400090f0c04 */
[----:B------:R-:W-:Y:S02]  /*0940*/  ULDC UR24, c[0x0][0x164] ;  /* 0x0000590000187ab9 */ /* 0x000fe40000000800 */
[----:B------:R-:W-:-:S02]  /*0950*/  ULEA UR22, UP2, UR16, UR8, 0x1 ;  /* 0x0000000810167291 */ /* 0x000fc4000f84083f */
[----:B------:R-:W-:Y:S02]  /*0960*/  UIADD3.X UR23, UR19, UR23, URZ, UP1, !UPT ;  /* 0x0000001713177290 */ /* 0x000fe40008ffe43f */
[----:B------:R-:W-:Y:S02]  /*0970*/  @UP0 UIMAD UR8, UR26, UR24, UR10 ;  /* 0x000000181a0802a4 */ /* 0x000fe4000f8e020a */
[----:B------:R-:W-:Y:S02]  /*0980*/  UISETP.GE.AND UP1, UPT, UR32, 0x1, UPT ;  /* 0x000000012000788c */ /* 0x000fe4000bf26270 */
[----:B------:R-:W-:Y:S02]  /*0990*/  UMOV UR4, URZ ;  /* 0x0000003f00047c82 */ /* 0x000fe40008000000 */
[----:B------:R-:W-:Y:S02]  /*09a0*/  @UP0 UIMAD UR8, UR8, UR32, URZ ;  /* 0x00000020080802a4 */ /* 0x000fe4000f8e023f */
[----:B------:R-:W-:-:S02]  /*09b0*/  ULEA.HI.X UR23, UR16, UR9, UR23, 0x1, UP2 ;  /* 0x0000000910177291 */ /* 0x000fc400090f0c17 */
[----:B------:R-:W-:Y:S02]  /*09c0*/  ULDC.64 UR32, c[0x0][0x260] ;  /* 0x0000980000207ab9 */ /* 0x000fe40000000a00 */
[----:B------:R-:W-:Y:S02]  /*09d0*/  ULDC UR9, c[0x0][0x16c] ;  /* 0x00005b0000097ab9 */ /* 0x000fe40000000800 */
[----:B------:R-:W-:Y:S02]  /*09e0*/  @UP0 UIMAD UR8, UR8, UR9, URZ ;  /* 0x00000009080802a4 */ /* 0x000fe4000f8e023f */
[----:B------:R-:W-:Y:S02]  /*09f0*/  UMOV UR5, URZ ;  /* 0x0000003f00057c82 */ /* 0x000fe40008000000 */
[----:B------:R-:W-:Y:S02]  /*0a00*/  @UP0 UMOV UR9, 0x8 ;  /* 0x0000000800090882 */ /* 0x000fe40000000000 */
[----:B------:R-:W-:-:S07]  /*0a10*/  @UP0 UIMAD.WIDE UR32, UR8, UR9, UR32 ;  /* 0x00000009082002a5 */ /* 0x000fce000f8e0220 */
        /* <DEDUP_REMOVED lines=8> */
[----:B------:R-:W-:Y:S01]  /*0aa0*/  UMOV UR19, UR20 ;  /* 0x0000001400137c82 */ /* 0x000fe20008000000 */
[----:B------:R-:W-:Y:S01]  /*0ab0*/  MOV R99, RZ ;  /* 0x000000ff00637202 */ /* 0x000fe20000000f00 */
[----:B------:R-:W4:Y:S01]  /*0ac0*/  S2R R96, SR_LANEID ;  /* 0x0000000000607919 */ /* 0x000f220000000000 */
[----:B------:R-:W-:-:S02]  /*0ad0*/  UMOV UR16, UR18 ;  /* 0x0000001200107c82 */ /* 0x000fc40008000000 */
[----:B------:R-:W-:Y:S02]  /*0ae0*/  UMOV UR20, UR6 ;  /* 0x0000000600147c82 */ /* 0x000fe40008000000 */
[----:B------:R-:W-:Y:S02]  /*0af0*/  ULDC UR13, c[0x0][0x174] ;  /* 0x00005d00000d7ab9 */ /* 0x000fe40000000800 */
[----:B------:R-:W-:Y:S02]  /*0b00*/  UMOV UR18, UR7 ;  /* 0x0000000700127c82 */ /* 0x000fe40008000000 */
[----:B------:R-:W-:Y:S01]  /*0b10*/  UMOV UR6, URZ ;  /* 0x0000003f00067c82 */ /* 0x000fe20008000000 */
[----:B---3--:R-:W-:-:S04]  /*0b20*/  SHF.R.S32.HI R3, RZ, 0x1f, R98 ;  /* 0x0000001fff037819 */ /* 0x008fc80000011462 */
[----:B------:R-:W-:-:S04]  /*0b30*/  LEA.HI R3, R3, R98, RZ, 0x5 ;  /* 0x0000006203037211 */ /* 0x000fc800078f28ff */
[----:B----4-:R-:W-:Y:S02]  /*0b40*/  SHF.R.S32.HI R95, RZ, 0x5, R3 ;  /* 0x00000005ff5f7819 */ /* 0x010fe40000011403 */
.L_x_2126:
[----:B------:R-:W-:Y:S01]  /*0b50*/  BAR.SYNC.DEFER_BLOCKING 0x0 ;  /* 0x0000000000007b1d */ /* 0x000fe20000010000 */
[----:B------:R-:W-:Y:S02]  /*0b60*/  SHF.L.U32 R0, R98, 0x1, RZ ;  /* 0x0000000162007819 */ /* 0x000fe400000006ff */
[----:B0-----:R-:W-:Y:S02]  /*0b70*/  MOV R2, UR14 ;  /* 0x0000000e00027c02 */ /* 0x001fe40008000f00 */
        /* <DEDUP_REMOVED lines=8> */
[C---:B------:R-:W-:Y:S02]  /*0c00*/  SHF.L.U32 R93, R5.reuse, 0x4, RZ ;  /* 0x00000004055d7819 */ /* 0x040fe400000006ff */
[----:B------:R-:W-:-:S02]  /*0c10*/  IADD3 R0, R5, R96, RZ ;  /* 0x0000006005007210 */ /* 0x000fc40007ffe0ff */
[----:B------:R-:W-:-:S05]  /*0c20*/  MOV R13, UR17 ;  /* 0x00000011000d7c02 */ /* 0x000fca0008000f00 */
[----:B------:R-:W-:Y:S01]  /*0c30*/  IMAD.WIDE R12, R94, 0x10, R12 ;  /* 0x000000105e0c7825 */ /* 0x000fe200078e020c */
[----:B---3--:R-:W-:Y:S04]  /*0c40*/  STS.128 [R93], R8 ;  /* 0x000000085d007388 */ /* 0x008fe80000000c00 */
[----:B----4-:R0:W-:Y:S01]  /*0c50*/  STS.128 [R93+0x200], R16 ;  /* 0x000200105d007388 */ /* 0x0101e20000000c00 */
        /* <DEDUP_REMOVED lines=9> */
[----:B----4-:R-:W-:Y:S04]  /*0cf0*/  STS.128 [R93], R20 ;  /* 0x000000145d007388 */ /* 0x010fe80000000c00 */
[----:B-----5:R3:W-:Y:S01]  /*0d00*/  STS.128 [R93+0x200], R24 ;  /* 0x000200185d007388 */ /* 0x0207e20000000c00 */
[----:B------:R-:W-:-:S06]  /*0d10*/  NOP ;  /* 0x0000000000007918 */ /* 0x000fcc0000000000 */
[----:B------:R-:W4:Y:S04]  /*0d20*/  LDS.128 R8, [R0.X16] ;  /* 0x0000000000087984 */ /* 0x000f28000000cc00 */
[----:B------:R-:W5:Y:S04]  /*0d30*/  LDS.128 R4, [R0.X16+0x10] ;  /* 0x0000100000047984 */ /* 0x000f68000000cc00 */
[----:B------:R-:W-:Y:S06]  /*0d40*/  BAR.SYNC.DEFER_BLOCKING 0x0 ;  /* 0x0000000000007b1d */ /* 0x000fec0000010000 */
[----:B0-2---:R0:W2:Y:S04]  /*0d50*/  LDG.E.128 R16, [R2.64] ;  /* 0x0000001e02107981 */ /* 0x0050a8000c1e1d00 */
[----:B------:R0:W2:Y:S01]  /*0d60*/  LDG.E.128 R28, [R2.64+0x200] ;  /* 0x0002001e021c7981 */ /* 0x0000a2000c1e1d00 */
[--C-:B---3--:R-:W-:Y:S01]  /*0d70*/  HADD2.F32 R24, -RZ, R36.reuse.H0_H0 ;  /* 0x20000024ff187230 */ /* 0x108fe20000004100 */
[----:B------:R-:W-:Y:S01]  /*0d80*/  ISETP.LT.AND P0, PT, RZ, c[0x0][0x16c], PT ;  /* 0x00005b00ff007a0c */ /* 0x000fe20003f01270 */
[----:B------:R-:W-:-:S02]  /*0d90*/  HADD2.F32 R25, -RZ, R36.H1_H1 ;  /* 0x30000024ff197230 */ /* 0x000fc40000004100 */
[--C-:B----4-:R-:W-:Y:S02]  /*0da0*/  HADD2.F32 R74, -RZ, R8.reuse.H0_H0 ;  /* 0x20000008ff4a7230 */ /* 0x110fe40000004100 */
[----:B------:R-:W-:Y:S02]  /*0db0*/  HADD2.F32 R77, -RZ, R8.H1_H1 ;  /* 0x30000008ff4d7230 */ /* 0x000fe40000004100 */
[----:B------:R-:W-:Y:S01]  /*0dc0*/  HADD2.F32 R72, -RZ, R9.H0_H0 ;  /* 0x20000009ff487230 */ /* 0x000fe20000004100 */
[----:B------:R-:W-:Y:S01]  /*0dd0*/  FADD.FTZ R74, R74, UR5 ;  /* 0x000000054a4a7e21 */ /* 0x000fe20008010000 */
[--C-:B0-----:R-:W-:Y:S01]  /*0de0*/  HADD2.F32 R2, -RZ, R37.reuse.H0_H0 ;  /* 0x20000025ff027230 */ /* 0x101fe20000004100 */
        /* <DEDUP_REMOVED lines=11> */
[--C-:B-----5:R-:W-:Y:S01]  /*0ea0*/  HADD2.F32 R66, -RZ, R4.reuse.H0_H0 ;  /* 0x20000004ff427230 */ /* 0x120fe20000004100 */
        /* <DEDUP_REMOVED lines=17> */
[----:B--2---:R0:W-:Y:S04]  /*0fc0*/  STS.128 [R93], R16 ;  /* 0x000000105d007388 */ /* 0x0041e80000000c00 */
[----:B------:R-:W-:Y:S01]  /*0fd0*/  STS.128 [R93+0x200], R28 ;  /* 0x0002001c5d007388 */ /* 0x000fe20000000c00 */
[----:B------:R-:W-:-:S06]  /*0fe0*/  NOP ;  /* 0x0000000000007918 */ /* 0x000fcc0000000000 */
[----:B------:R-:W2:Y:S04]  /*0ff0*/  LDS.128 R20, [R0.X16] ;  /* 0x0000000000147984 */ /* 0x000ea8000000cc00 */
[----:B------:R3:W4:Y:S01]  /*1000*/  LDS.128 R12, [R0.X16+0x10] ;  /* 0x00001000000c7984 */ /* 0x000722000000cc00 */
[----:B0-----:R-:W-:Y:S02]  /*1010*/  HADD2.F32 R16, -RZ, R39.H0_H0 ;  /* 0x20000027ff107230 */ /* 0x001fe40000004100 */
[----:B---3--:R-:W-:Y:S02]  /*1020*/  HADD2.F32 R0, -RZ, R38.H0_H0 ;  /* 0x20000026ff007230 */ /* 0x008fe40000004100 */
[--C-:B--2---:R-:W-:Y:S02]  /*1030*/  HADD2.F32 R92, -RZ, R20.reuse.H0_H0 ;  /* 0x20000014ff5c7230 */ /* 0x104fe40000004100 */
        /* <DEDUP_REMOVED lines=9> */
[--C-:B------:R-:W-:Y:S01]  /*10d0*/  HADD2.F32 R86, -RZ, R23.reuse.H0_H0 ;  /* 0x20000017ff567230 */ /* 0x100fe20000004100 */
[C---:B------:R-:W-:Y:S01]  /*10e0*/  FFMA.FTZ R2, R90.reuse, R2, R25 ;  /* 0x000000025a027223 */ /* 0x040fe20000010019 */
[----:B------:R-:W-:Y:S01]  /*10f0*/  HADD2.F32 R85, -RZ, R23.H1_H1 ;  /* 0x30000017ff557230 */ /* 0x000fe20000004100 */
[----:B------:R-:W-:Y:S01]  /*1100*/  FMUL.FTZ R31, R90, UR4 ;  /* 0x000000045a1f7c20 */ /* 0x000fe20008410000 */
[----:B----4-:R-:W-:Y:S01]  /*1110*/  HADD2.F32 R84, -RZ, R12.H0_H0 ;  /* 0x2000000cff547230 */ /* 0x010fe20000004100 */
[C---:B------:R-:W-:Y:S01]  /*1120*/  FFMA.FTZ R3, R89.reuse, R3, R2 ;  /* 0x0000000359037223 */ /* 0x040fe20000010002 */
[----:B------:R-:W-:Y:S01]  /*1130*/  HADD2.F32 R2, -RZ, R38.H1_H1 ;  /* 0x30000026ff027230 */ /* 0x000fe20000004100 */
[----:B------:R-:W-:Y:S01]  /*1140*/  FMUL.FTZ R28, R89, UR4 ;  /* 0x00000004591c7c20 */ /* 0x000fe20008410000 */
[----:B------:R-:W-:Y:S01]  /*1150*/  HADD2.F32 R83, -RZ, R12.H1_H1 ;  /* 0x3000000cff537230 */ /* 0x000fe20000004100 */
[C---:B------:R-:W-:Y:S01]  /*1160*/  FFMA.FTZ R0, R88.reuse, R0, R3 ;  /* 0x0000000058007223 */ /* 0x040fe20000010003 */
[----:B------:R-:W-:Y:S01]  /*1170*/  HADD2.F32 R12, -RZ, R41.H0_H0 ;  /* 0x20000029ff0c7230 */ /* 0x000fe20000004100 */
[----:B------:R-:W-:Y:S01]  /*1180*/  FMUL.FTZ R29, R88, UR4 ;  /* 0x00000004581d7c20 */ /* 0x000fe20008410000 */
[----:B------:R-:W-:Y:S01]  /*1190*/  HADD2.F32 R82, -RZ, R13.H0_H0 ;  /* 0x2000000dff527230 */ /* 0x000fe20000004100 */
[C---:B------:R-:W-:Y:S01]  /*11a0*/  FFMA.FTZ R3, R87.reuse, R2, R0 ;  /* 0x0000000257037223 */ /* 0x040fe20000010000 */
[----:B------:R-:W-:Y:S01]  /*11b0*/  HADD2.F32 R0, -RZ, R39.H1_H1 ;  /* 0x30000027ff007230 */ /* 0x000fe20000004100 */
        /* <DEDUP_REMOVED lines=9> */
[----:B------:R-:W-:Y:S01]  /*1250*/  HADD2.F32 R79, -RZ, R14.H1_H1 ;  /* 0x3000000eff4f7230 */ /* 0x000fe20000004100 */
[C---:B------:R-:W-:Y:S01]  /*1260*/  FFMA.FTZ R2, R84.reuse, R2, R3 ;  /* 0x0000000254027223 */ /* 0x040fe20000010003 */
[--C-:B------:R-:W-:Y:S01]  /*1270*/  HADD2.F32 R78, -RZ, R15.reuse.H0_H0 ;  /* 0x2000000fff4e7230 */ /* 0x100fe20000004100 */
[----:B------:R-:W-:Y:S01]  /*1280*/  FMUL.FTZ R25, R84, UR4 ;  /* 0x0000000454197c20 */ /* 0x000fe20008410000 */
[----:B------:R-:W-:Y:S01]  /*1290*/  HADD2.F32 R76, -RZ, R15.H1_H1 ;  /* 0x3000000fff4c7230 */ /* 0x000fe20000004100 */
[C---:B------:R-:W-:Y:S01]  /*12a0*/  FFMA.FTZ R3, R83.reuse, R0, R2 ;  /* 0x0000000053037223 */ /* 0x040fe20000010002 */
[----:B------:R-:W-:Y:S01]  /*12b0*/  HADD2.F32 R0, -RZ, R41.H1_H1 ;  /* 0x30000029ff007230 */ /* 0x000fe20000004100 */
[----:B------:R-:W-:Y:S01]  /*12c0*/  FMUL.FTZ R22, R83, UR4 ;  /* 0x0000000453167c20 */ /* 0x000fe20008410000 */
[----:B------:R-:W-:Y:S01]  /*12d0*/  HADD2.F32 R2, -RZ, R42.H0_H0 ;  /* 0x2000002aff027230 */ /* 0x000fe20000004100 */
[C---:B------:R-:W-:Y:S01]  /*12e0*/  FFMA.FTZ R12, R82.reuse, R12, R3 ;  /* 0x0000000c520c7223 */ /* 0x040fe20000010003 */
[----:B------:R-:W-:Y:S01]  /*12f0*/  HADD2.F32 R99, -RZ, R43.H1_H1 ;  /* 0x3000002bff637230 */ /* 0x000fe20000004100 */
[----:B------:R-:W-:-:S02]  /*1300*/  FMUL.FTZ R23, R82, UR4 ;  /* 0x0000000452177c20 */ /* 0x000fc40008410000 */
[C---:B------:R-:W-:Y:S01]  /*1310*/  FFMA.FTZ R3, R81.reuse, R0, R12 ;  /* 0x0000000051037223 */ /* 0x040fe2000001000c */
[----:B------:R-:W-:Y:S01]  /*1320*/  HADD2.F32 R0, -RZ, R42.H1_H1 ;  /* 0x3000002aff007230 */ /* 0x000fe20000004100 */
[----:B------:R-:W-:Y:S01]  /*1330*/  FMUL.FTZ R20, R81, UR4 ;  /* 0x0000000451147c20 */ /* 0x000fe20008410000 */
[----:B------:R-:W-:Y:S01]  /*1340*/  HADD2.F32 R12, -RZ, R43.H0_H0 ;  /* 0x2000002bff0c7230 */ /* 0x000fe20000004100 */
[C---:B------:R-:W-:Y:S02]  /*1350*/  FFMA.FTZ R2, R80.reuse, R2, R3 ;  /* 0x0000000250027223 */ /* 0x040fe40000010003 */
[----:B------:R-:W-:Y:S02]  /*1360*/  FMUL.FTZ R21, R80, UR4 ;  /* 0x0000000450157c20 */ /* 0x000fe40008410000 */
[C---:B------:R-:W-:Y:S02]  /*1370*/  FFMA.FTZ R3, R79.reuse, R0, R2 ;  /* 0x000000004f037223 */ /* 0x040fe40000010002 */
[----:B------:R-:W-:-:S02]  /*1380*/  FMUL.FTZ R18, R79, UR4 ;  /* 0x000000044f127c20 */ /* 0x000fc40008410000 */
[C---:B------:R-:W-:Y:S02]  /*1390*/  FFMA.FTZ R3, R78.reuse, R12, R3 ;  /* 0x0000000c4e037223 */ /* 0x040fe40000010003 */
[----:B------:R-:W-:Y:S02]  /*13a0*/  FMUL.FTZ R19, R78, UR4 ;  /* 0x000000044e137c20 */ /* 0x000fe40008410000 */
[C---:B------:R-:W-:Y:S02]  /*13b0*/  FFMA.FTZ R99, R76.reuse, R99, R3 ;  /* 0x000000634c637223 */ /* 0x040fe40000010003 */
        /* <DEDUP_REMOVED lines=13> */
.L_x_2076:
        /* <DEDUP_REMOVED lines=12> */
.L_x_2125:
[----:B------:R-:W-:Y:S02]  /*1550*/  USHF.R.S32.HI UR40, URZ, 0x1f, UR7 ;  /* 0x0000001f3f287899 */ /* 0x000fe40008011407 */
[----:B------:R-:W-:Y:S02]  /*1560*/  ULDC.64 UR24, c[0x0][0x1a0] ;  /* 0x0000680000187ab9 */ /* 0x000fe40000000a00 */
[----:B------:R-:W-:Y:S02]  /*1570*/  UIMAD UR41, UR40, UR24, URZ ;  /* 0x00000018282972a4 */ /* 0x000fe4000f8e023f */
[----:B------:R-:W-:Y:S02]  /*1580*/  UIMAD.WIDE.U32 UR38, UR7, UR24, URZ ;  /* 0x00000018072672a5 */ /* 0x000fe4000f8e003f */
[----:B------:R-:W-:-:S02]  /*1590*/  UIMAD UR24, UR7, UR25, UR41 ;  /* 0x00000019071872a4 */ /* 0x000fc4000f8e0229 */
[----:B------:R-:W-:Y:S02]  /*15a0*/  ULEA UR25, UP0, UR38, UR20, 0x1 ;  /* 0x0000001426197291 */ /* 0x000fe4000f80083f */
[----:B------:R-:W-:-:S04]  /*15b0*/  UIADD3 UR24, UR39, UR24, URZ ;  /* 0x0000001827187290 */ /* 0x000fc8000fffe03f */
[----:B------:R-:W-:Y:S01]  /*15c0*/  ULEA.HI.X UR38, UR38, UR21, UR24, 0x1, UP0 ;  /* 0x0000001526267291 */ /* 0x000fe200080f0c18 */
[----:B------:R-:W-:-:S05]  /*15d0*/  MOV R52, UR25 ;  /* 0x0000001900347c02 */ /* 0x000fca0008000f00 */
[----:B------:R-:W-:Y:S01]  /*15e0*/  MOV R53, UR38 ;  /* 0x0000002600357c02 */ /* 0x000fe20008000f00 */
[----:B------:R-:W-:-:S04]  /*15f0*/  ULDC.64 UR38, c[0x0][0x180] ;  /* 0x0000600000267ab9 */ /* 0x000fc80000000a00 */
        /* <DEDUP_REMOVED lines=16> */
[----:B------:R-:W-:Y:S01]  /*1700*/  MOV R53, UR25 ;  /* 0x0000001900357c02 */ /* 0x000fe20008000f00 */
[----:B------:R-:W-:-:S04]  /*1710*/  ULDC.64 UR24, c[0x0][0x1c0] ;  /* 0x0000700000187ab9 */ /* 0x000fc80000000a00 */
[----:B------:R0:W4:Y:S01]  /*1720*/  LDG.E R63, [R52.64] ;  /* 0x0000001e343f7981 */ /* 0x000122000c1e1900 */
[----:B------:R-:W-:Y:S02]  /*1730*/  UIMAD UR40, UR40, UR24, URZ ;  /* 0x00000018282872a4 */ /* 0x000fe4000f8e023f */
[----:B------:R-:W-:Y:S02]  /*1740*/  UIMAD.WIDE.U32 UR38, UR7, UR24, URZ ;  /* 0x00000018072672a5 */ /* 0x000fe4000f8e003f */
[----:B------:R-:W-:Y:S02]  /*1750*/  UIMAD UR24, UR7, UR25, UR40 ;  /* 0x00000019071872a4 */ /* 0x000fe4000f8e0228 */
[----:B------:R-:W-:Y:S02]  /*1760*/  ULEA UR25, UP0, UR38, UR22, 0x1 ;  /* 0x0000001626197291 */ /* 0x000fe4000f80083f */
[----:B------:R-:W-:-:S04]  /*1770*/  UIADD3 UR24, UR39, UR24, URZ ;  /* 0x0000001827187290 */ /* 0x000fc8000fffe03f */
[----:B------:R-:W-:Y:S01]  /*1780*/  ULEA.HI.X UR38, UR38, UR23, UR24, 0x1, UP0 ;  /* 0x0000001726267291 */ /* 0x000fe200080f0c18 */
[----:B------:R-:W-:-:S05]  /*1790*/  MOV R60, UR25 ;  /* 0x00000019003c7c02 */ /* 0x000fca0008000f00 */
[----:B------:R-:W-:-:S05]  /*17a0*/  MOV R61, UR38 ;  /* 0x00000026003d7c02 */ /* 0x000fca0008000f00 */
[----:B------:R-:W-:Y:S01]  /*17b0*/  IMAD.WIDE R60, R94, 0x10, R60 ;  /* 0x000000105e3c7825 */ /* 0x000fe200078e023c */
[----:B--2---:R1:W-:Y:S04]  /*17c0*/  STS.128 [R93], R44 ;  /* 0x0000002c5d007388 */ /* 0x0043e80000000c00 */
[----:B---3--:R2:W-:Y:S01]  /*17d0*/  STS.128 [R93+0x200], R48 ;  /* 0x000200305d007388 */ /* 0x0085e20000000c00 */
[----:B------:R-:W-:-:S06]  /*17e0*/  NOP ;  /* 0x0000000000007918 */ /* 0x000fcc0000000000 */
[----:B0-----:R0:W3:Y:S04]  /*17f0*/  LDG.E.128 R52, [R60.64] ;  /* 0x0000001e3c347981 */ /* 0x0010e8000c1e1d00 */
[----:B------:R0:W3:Y:S01]  /*1800*/  LDG.E.128 R56, [R60.64+0x200] ;  /* 0x0002001e3c387981 */ /* 0x0000e2000c1e1d00 */
[C---:B------:R-:W-:Y:S01]  /*1810*/  LOP3.LUT P0, RZ, R98.reuse, 0x1f, RZ, 0xc0, !PT ;  /* 0x0000001f62ff7812 */ /* 0x040fe2000780c0ff */
[----:B------:R-:W-:Y:S01]  /*1820*/  UIADD3 UR24, UR13, -0x1, URZ ;  /* 0xffffffff0d187890 */ /* 0x000fe2000fffe03f */
[----:B------:R-:W-:Y:S02]  /*1830*/  MOV R62, UR13 ;  /* 0x0000000d003e7c02 */ /* 0x000fe40008000f00 */
[----:B------:R-:W-:Y:S01]  /*1840*/  ISETP.NE.AND P1, PT, R98, RZ, PT ;  /* 0x000000ff6200720c */ /* 0x000fe20003f25270 */
[----:B------:R-:W-:Y:S01]  /*1850*/  ULEA.HI UR25, UR24, UR24, URZ, 0x1 ;  /* 0x0000001818197291 */ /* 0x000fe2000f8f083f */
[----:B------:R-:W-:-:S02]  /*1860*/  ISETP.LT.OR P0, PT, R62, 0x2, P0 ;  /* 0x000000023e00780c */ /* 0x000fc40000701670 */
[----:B-1----:R-:W-:Y:S01]  /*1870*/  SHF.L.U32 R44, R98, 0x1, RZ ;  /* 0x00000001622c7819 */ /* 0x002fe200000006ff */
[----:B------:R-:W-:Y:S01]  /*1880*/  ULOP3.LUT UR25, UR25, 0xfffffe, URZ, 0xc0, !UPT ;  /* 0x00fffffe19197892 */ /* 0x000fe2000f8ec03f */
[----:B------:R-:W-:Y:S02]  /*1890*/  MOV R46, UR13 ;  /* 0x0000000d002e7c02 */ /* 0x000fe40008000f00 */
[----:B------:R-:W-:Y:S01]  /*18a0*/  LOP3.LUT R45, R44, 0xffffffc0, RZ, 0xc0, !PT ;  /* 0xffffffc02c2d7812 */ /* 0x000fe200078ec0ff */
[----:B------:R-:W-:Y:S01]  /*18b0*/  UIADD3 UR25, UR24, -UR25, URZ ;  /* 0x8000001918197290 */ /* 0x000fe2000fffe03f */
[----:B------:R-:W-:Y:S02]  /*18c0*/  MOV R47, 0x100 ;  /* 0x00000100002f7802 */ /* 0x000fe40000000f00 */
[----:B--2---:R-:W-:Y:S02]  /*18d0*/  MOV R49, c[0x0][0x16c] ;  /* 0x00005b0000317a02 */ /* 0x004fe40000000f00 */
[----:B0-----:R-:W-:-:S02]  /*18e0*/  IADD3 R60, R96, R96, R45 ;  /* 0x00000060603c7210 */ /* 0x001fc40007ffe02d */
[----:B------:R-:W-:Y:S02]  /*18f0*/  @!P0 IADD3 R44, R46, -0x2, RZ ;  /* 0xfffffffe2e2c8810 */ /* 0x000fe40007ffe0ff */
[----:B------:R-:W-:Y:S02]  /*1900*/  MOV R46, UR25 ;  /* 0x00000019002e7c02 */ /* 0x000fe40008000f00 */
[----:B------:R-:W-:Y:S01]  /*1910*/  IADD3 R62, R98, 0x200, RZ ;  /* 0x00000200623e7810 */ /* 0x000fe20007ffe0ff */
[----:B------:R-:W-:Y:S01]  /*1920*/  @!P0 IMAD R106, R44, R49, UR7 ;  /* 0x000000072c6a8e24 */ /* 0x000fe2000f8e0231 */
[----:B------:R-:W-:Y:S01]  /*1930*/  IADD3 R61, R45, R96, RZ ;  /* 0x000000602d3d7210 */ /* 0x000fe20007ffe0ff */
[----:B------:R-:W-:Y:S01]  /*1940*/  @!P1 IMAD R62, R46, R47, UR7 ;  /* 0x000000072e3e9e24 */ /* 0x000fe2000f8e022f */
[----:B----4-:R-:W0:Y:S01]  /*1950*/  R2UR UR40, R63 ;  /* 0x000000003f2873c2 */ /* 0x010e2200000e0000 */
[----:B------:R-:W-:Y:S01]  /*1960*/  LDS.128 R44, [R60.X16] ;  /* 0x000000003c2c7984 */ /* 0x000fe2000000cc00 */
[----:B------:R-:W-:-:S02]  /*1970*/  SHF.L.U32 R93, R61, 0x4, RZ ;  /* 0x000000043d5d7819 */ /* 0x000fc400000006ff */
[----:B------:R-:W-:Y:S01]  /*1980*/  IADD3 R102, R61, R96, RZ ;  /* 0x000000603d667210 */ /* 0x000fe20007ffe0ff */
[----:B------:R-:W1:Y:S01]  /*1990*/  LDS.128 R48, [R60.X16+0x10] ;  /* 0x000010003c307984 */ /* 0x000e62000000cc00 */
[----:B------:R-:W-:Y:S02]  /*19a0*/  SHF.L.U32 R105, R62, 0x2, RZ ;  /* 0x000000023e697819 */ /* 0x000fe400000006ff */
[----:B------:R-:W-:Y:S02]  /*19b0*/  MOV R107, 0x8 ;  /* 0x00000008006b7802 */ /* 0x000fe40000000f00 */
[----:B------:R-:W-:Y:S02]  /*19c0*/  MOV R101, RZ ;  /* 0x000000ff00657202 */ /* 0x000fe40000000f00 */
[----:B------:R-:W-:Y:S01]  /*19d0*/  MOV R100, 0x3f800000 ;  /* 0x3f80000000647802 */ /* 0x000fe20000000f00 */
[----:B------:R-:W-:Y:S01]  /*19e0*/  @!P0 IMAD.WIDE R106, R106, R107, UR32 ;  /* 0x000000206a6a8e25 */ /* 0x000fe2000f8e026b */
[----:B0-----:R-:W-:-:S05]  /*19f0*/  MOV R117, UR40 ;  /* 0x0000002800757c02 */ /* 0x001fca0008000f00 */
[----:B------:R-:W-:-:S04]  /*1a00*/  FMUL.FTZ R117, R117, 1.4426950216293334961 ;  /* 0x3fb8aa3b75757820 */ /* 0x000fc80000410000 */
[----:B------:R-:W-:-:S06]  /*1a10*/  FMUL.FTZ R142, R74, R117 ;  /* 0x000000754a8e7220 */ /* 0x000fcc0000410000 */
[----:B------:R-:W0:Y:S01]  /*1a20*/  MUFU.EX2 R142, R142 ;  /* 0x0000008e008e7308 */ /* 0x000e220000000800 */
[-C--:B------:R-:W-:Y:S02]  /*1a30*/  FMUL.FTZ R111, R77, R117.reuse ;  /* 0x000000754d6f7220 */ /* 0x080fe40000410000 */
[-C--:B------:R-:W-:Y:S01]  /*1a40*/  FMUL.FTZ R113, R75, R117.reuse ;  /* 0x000000754b717220 */ /* 0x080fe20000410000 */
[--C-:B------:R-:W-:Y:S02]  /*1a50*/  HADD2.F32 R155, -RZ, R36.reuse.H0_H0 ;  /* 0x20000024ff9b7230 */ /* 0x100fe40000004100 */
[----:B------:R-:W-:Y:S01]  /*1a60*/  HADD2.F32 R158, -RZ, R36.H1_H1 ;  /* 0x30000024ff9e7230 */ /* 0x000fe20000004100 */
[----:B------:R-:W-:Y:S01]  /*1a70*/  FMUL.FTZ R122, R70, R117 ;  /* 0x00000075467a7220 */ /* 0x000fe20000410000 */
[--C-:B-1----:R-:W-:Y:S01]  /*1a80*/  HADD2.F32 R109, -RZ, R50.reuse.H0_H0 ;  /* 0x20000032ff6d7230 */ /* 0x102fe20000004100 */
[----:B------:R-:W-:Y:S01]  /*1a90*/  MUFU.EX2 R113, R113 ;  /* 0x0000007100717308 */ /* 0x000fe20000000800 */
[----:B------:R-:W-:Y:S01]  /*1aa0*/  HADD2.F32 R112, -RZ, R50.H1_H1 ;  /* 0x30000032ff707230 */ /* 0x000fe20000004100 */
[----:B------:R-:W-:Y:S01]  /*1ab0*/  FMUL.FTZ R155, R74, R155 ;  /* 0x0000009b4a9b7220 */ /* 0x000fe20000410000 */
[----:B------:R-:W-:Y:S01]  /*1ac0*/  HADD2.F32 R114, -RZ, R51.H1_H1 ;  /* 0x30000033ff727230 */ /* 0x000fe20000004100 */
[----:B------:R-:W-:Y:S01]  /*1ad0*/  FMUL.FTZ R158, R77, R158 ;  /* 0x0000009e4d9e7220 */ /* 0x000fe20000410000 */
[----:B------:R-:W-:-:S02]  /*1ae0*/  HADD2.F32 R153, -RZ, R37.H0_H0 ;  /* 0x20000025ff997230 */ /* 0x000fc40000004100 */
[--C-:B------:R-:W-:Y:S01]  /*1af0*/  HADD2.F32 R104, -RZ, R48.reuse.H0_H0 ;  /* 0x20000030ff687230 */ /* 0x100fe20000004100 */
[----:B------:R-:W-:Y:S01]  /*1b00*/  MUFU.EX2 R122, R122 ;  /* 0x0000007a007a7308 */ /* 0x000fe20000000800 */
[----:B------:R-:W-:Y:S01]  /*1b10*/  HADD2.F32 R108, -RZ, R48.H1_H1 ;  /* 0x30000030ff6c7230 */ /* 0x000fe20000004100 */
[----:B------:R-:W-:Y:S01]  /*1b20*/  FMUL.FTZ R153, R72, R153 ;  /* 0x0000009948997220 */ /* 0x000fe20000410000 */
[----:B------:R-:W-:Y:S02]  /*1b30*/  HADD2.F32 R110, -RZ, R49.H1_H1 ;  /* 0x30000031ff6e7230 */ /* 0x000fe40000004100 */
[----:B------:R-:W-:Y:S02]  /*1b40*/  HADD2.F32 R156, -RZ, R37.H1_H1 ;  /* 0x30000025ff9c7230 */ /* 0x000fe40000004100 */
[----:B------:R-:W-:-:S03]  /*1b50*/  HADD2.F32 R151, -RZ, R38.H0_H0 ;  /* 0x20000026ff977230 */ /* 0x000fc60000004100 */
[----:B------:R-:W-:Y:S01]  /*1b60*/  FMUL.FTZ R156, R75, R156 ;  /* 0x0000009c4b9c7220 */ /* 0x000fe20000410000 */
[----:B------:R-:W-:Y:S01]  /*1b70*/  HADD2.F32 R118, -RZ, R38.H1_H1 ;  /* 0x30000026ff767230 */ /* 0x000fe20000004100 */
[----:B------:R-:W-:Y:S01]  /*1b80*/  FMUL.FTZ R151, R70, R151 ;  /* 0x0000009746977220 */ /* 0x000fe20000410000 */
[--C-:B------:R-:W-:Y:S02]  /*1b90*/  HADD2.F32 R128, -RZ, R39.reuse.H1_H1 ;  /* 0x30000027ff807230 */ /* 0x100fe40000004100 */
[----:B------:R-:W-:Y:S01]  /*1ba0*/  HADD2.F32 R103, -RZ, R46.H1_H1 ;  /* 0x3000002eff677230 */ /* 0x000fe20000004100 */
[----:B------:R-:W-:Y:S01]  /*1bb0*/  FMUL.FTZ R118, R73, R118 ;  /* 0x0000007649767220 */ /* 0x000fe20000410000 */
[----:B------:R-:W-:Y:S02]  /*1bc0*/  HADD2.F32 R129, -RZ, R39.H0_H0 ;  /* 0x20000027ff817230 */ /* 0x000fe40000004100 */
[----:B------:R-:W-:Y:S01]  /*1bd0*/  HADD2.F32 R116, -RZ, R41.H1_H1 ;  /* 0x30000029ff747230 */ /* 0x000fe20000004100 */
[----:B------:R-:W-:Y:S01]  /*1be0*/  FMUL.FTZ R115, R69, R117 ;  /* 0x0000007545737220 */ /* 0x000fe20000410000 */
[----:B------:R-:W-:Y:S01]  /*1bf0*/  HADD2.F32 R127, -RZ, R40.H0_H0 ;  /* 0x20000028ff7f7230 */ /* 0x000fe20000004100 */
[----:B------:R-:W-:Y:S01]  /*1c00*/  FMUL.FTZ R128, R71, R128 ;  /* 0x0000008047807220 */ /* 0x000fe20000410000 */
[----:B------:R-:W-:Y:S01]  /*1c10*/  HADD2.F32 R121, -RZ, R42.H0_H0 ;  /* 0x2000002aff797230 */ /* 0x000fe20000004100 */
[----:B------:R-:W-:Y:S01]  /*1c20*/  FMUL.FTZ R129, R68, R129 ;  /* 0x0000008144817220 */ /* 0x000fe20000410000 */
[----:B------:R-:W-:Y:S01]  /*1c30*/  HADD2.F32 R130, -RZ, R43.H1_H1 ;  /* 0x3000002bff827230 */ /* 0x000fe20000004100 */
[----:B------:R-:W-:-:S02]  /*1c40*/  FMUL.FTZ R125, R67, R116 ;  /* 0x00000074437d7220 */ /* 0x000fc40000410000 */
[----:B------:R-:W-:Y:S02]  /*1c50*/  FMUL.FTZ R149, R103, R118 ;  /* 0x0000007667957220 */ /* 0x000fe40000410000 */
[----:B------:R-:W-:Y:S01]  /*1c60*/  FMUL.FTZ R116, R64, R117 ;  /* 0x0000007540747220 */ /* 0x000fe20000410000 */
[----:B------:R-:W-:Y:S01]  /*1c70*/  MUFU.EX2 R115, R115 ;  /* 0x0000007300737308 */ /* 0x000fe20000000800 */
[----:B------:R-:W-:Y:S02]  /*1c80*/  FMUL.FTZ R127, R66, R127 ;  /* 0x0000007f427f7220 */ /* 0x000fe40000410000 */
[----:B------:R-:W-:Y:S01]  /*1c90*/  FMUL.FTZ R124, R34, R121 ;  /* 0x00000079227c7220 */ /* 0x000fe20000410000 */
[----:B------:R-:W-:Y:S02]  /*1ca0*/  HADD2.F32 R120, -RZ, R42.H1_H1 ;  /* 0x3000002aff787230 */ /* 0x000fe40000004100 */
[----:B------:R-:W-:Y:S01]  /*1cb0*/  HADD2.F32 R123, -RZ, R43.H0_H0 ;  /* 0x2000002bff7b7230 */ /* 0x000fe20000004100 */
[----:B------:R-:W-:Y:S01]  /*1cc0*/  FMUL.FTZ R152, R104, R127 ;  /* 0x0000007f68987220 */ /* 0x000fe20000410000 */
[----:B------:R-:W-:Y:S01]  /*1cd0*/  MUFU.EX2 R116, R116 ;  /* 0x0000007400747308 */ /* 0x000fe20000000800 */
[----:B------:R-:W-:-:S02]  /*1ce0*/  FMUL.FTZ R143, R109, R124 ;  /* 0x0000007c6d8f7220 */ /* 0x000fc40000410000 */
[C---:B------:R-:W-:Y:S02]  /*1cf0*/  FMUL.FTZ R121, R65.reuse, R120 ;  /* 0x0000007841797220 */ /* 0x040fe40000410000 */
[-C--:B------:R-:W-:Y:S02]  /*1d00*/  FMUL.FTZ R131, R34, R117.reuse ;  /* 0x0000007522837220 */ /* 0x080fe40000410000 */
[-C--:B------:R-:W-:Y:S02]  /*1d10*/  FMUL.FTZ R132, R65, R117.reuse ;  /* 0x0000007541847220 */ /* 0x080fe40000410000 */
[----:B------:R-:W-:Y:S01]  /*1d20*/  FMUL.FTZ R120, R32, R117 ;  /* 0x0000007520787220 */ /* 0x000fe20000410000 */
[----:B------:R-:W-:Y:S01]  /*1d30*/  MUFU.EX2 R118, R131 ;  /* 0x0000008300767308 */ /* 0x000fe20000000800 */
[----:B------:R-:W-:Y:S02]  /*1d40*/  FMUL.FTZ R148, R110, R125 ;  /* 0x0000007d6e947220 */ /* 0x000fe40000410000 */
[----:B------:R-:W-:-:S05]  /*1d50*/  FMUL.FTZ R146, R112, R121 ;  /* 0x0000007970927220 */ /* 0x000fca0000410000 */
[----:B------:R-:W-:Y:S01]  /*1d60*/  MUFU.EX2 R120, R120 ;  /* 0x0000007800787308 */ /* 0x000fe20000000800 */
[----:B------:R-:W-:Y:S01]  /*1d70*/  BSSY B0, `(.L_x_2078) ;  /* 0x000006f000007945 */ /* 0x000fe20003800000 */
[----:B---3--:R-:W-:Y:S04]  /*1d80*/  STS.128 [R93+0x1080], R52 ;  /* 0x001080345d007388 */ /* 0x008fe80000000c00 */
[----:B------:R1:W-:Y:S01]  /*1d90*/  STS.128 [R93+0x1280], R56 ;  /* 0x001280385d007388 */ /* 0x0003e20000000c00 */
[----:B------:R-:W-:-:S06]  /*1da0*/  NOP ;  /* 0x0000000000007918 */ /* 0x000fcc0000000000 */
[----:B------:R-:W2:Y:S04]  /*1db0*/  LDS.128 R60, [R102.X16+0x1080] ;  /* 0x00108000663c7984 */ /* 0x000ea8000000cc00 */
[----:B------:R-:W3:Y:S04]  /*1dc0*/  LDS.128 R52, [R102.X16+0x1090] ;  /* 0x0010900066347984 */ /* 0x000ee8000000cc00 */
[----:B0-----:R0:W-:Y:S04]  /*1dd0*/  STS [R105+0x6d50], R142 ;  /* 0x006d508e69007388 */ /* 0x0011e80000000800 */
[----:B------:R-:W-:Y:S01]  /*1de0*/  BAR.SYNC.DEFER_BLOCKING 0x0 ;  /* 0x0000000000007b1d */ /* 0x000fe20000010000 */
[----:B-1----:R-:W-:-:S02]  /*1df0*/  HADD2.F32 R56, -RZ, R44.H0_H0 ;  /* 0x2000002cff387230 */ /* 0x002fc40000004100 */
[----:B------:R-:W-:Y:S02]  /*1e00*/  HADD2.F32 R57, -RZ, R44.H1_H1 ;  /* 0x3000002cff397230 */ /* 0x000fe40000004100 */
[--C-:B------:R-:W-:Y:S02]  /*1e10*/  HADD2.F32 R44, -RZ, R45.reuse.H0_H0 ;  /* 0x2000002dff2c7230 */ /* 0x100fe40000004100 */
[----:B------:R-:W-:Y:S02]  /*1e20*/  HADD2.F32 R59, -RZ, R45.H1_H1 ;  /* 0x3000002dff3b7230 */ /* 0x000fe40000004100 */
[----:B------:R1:W4:Y:S01]  /*1e30*/  MUFU.EX2 R45, R111 ;  /* 0x0000006f002d7308 */ /* 0x0003220000000800 */
[----:B------:R0:W5:Y:S01]  /*1e40*/  @!P0 LDG.E.64 R100, [R106.64] ;  /* 0x0000001e6a648981 */ /* 0x000162000c1e1b00 */
[----:B-1----:R-:W-:Y:S01]  /*1e50*/  HADD2.F32 R111, -RZ, R51.H0_H0 ;  /* 0x20000033ff6f7230 */ /* 0x002fe20000004100 */
[----:B------:R-:W-:Y:S01]  /*1e60*/  FMUL.FTZ R155, R56, R155 ;  /* 0x0000009b389b7220 */ /* 0x000fe20000410000 */
[----:B------:R-:W-:Y:S01]  /*1e70*/  HADD2.F32 R58, -RZ, R46.H0_H0 ;  /* 0x2000002eff3a7230 */ /* 0x000fe20000004100 */
[----:B------:R-:W-:Y:S01]  /*1e80*/  FMUL.FTZ R158, R57, R158 ;  /* 0x0000009e399e7220 */ /* 0x000fe20000410000 */
[--C-:B--2---:R-:W-:Y:S01]  /*1e90*/  HADD2.F32 R51, -RZ, R60.reuse.H0_H0 ;  /* 0x2000003cff337230 */ /* 0x104fe20000004100 */
[----:B----4-:R-:W-:Y:S01]  /*1ea0*/  FMUL.FTZ R139, R142, R45 ;  /* 0x0000002d8e8b7220 */ /* 0x010fe20000410000 */
[----:B------:R-:W-:Y:S01]  /*1eb0*/  HADD2.F32 R50, -RZ, R60.H1_H1 ;  /* 0x3000003cff327230 */ /* 0x000fe20000004100 */
[-C--:B------:R-:W-:Y:S01]  /*1ec0*/  FMUL.FTZ R60, R73, R117.reuse ;  /* 0x00000075493c7220 */ /* 0x080fe20000410000 */
[----:B------:R-:W-:Y:S01]  /*1ed0*/  HADD2.F32 R48, -RZ, R61.H1_H1 ;  /* 0x3000003dff307230 */ /* 0x000fe20000004100 */
[----:B0-----:R-:W-:Y:S01]  /*1ee0*/  FMUL.FTZ R106, R72, R117 ;  /* 0x00000075486a7220 */ /* 0x001fe20000410000 */
[----:B------:R-:W-:Y:S01]  /*1ef0*/  HADD2.F32 R107, -RZ, R49.H0_H0 ;  /* 0x20000031ff6b7230 */ /* 0x000fe20000004100 */
[----:B------:R-:W-:Y:S01]  /*1f00*/  FMUL.FTZ R153, R44, R153 ;  /* 0x000000992c997220 */ /* 0x000fe20000410000 */
[----:B------:R-:W-:Y:S01]  /*1f10*/  HADD2.F32 R49, -RZ, R61.H0_H0 ;  /* 0x2000003dff317230 */ /* 0x000fe20000004100 */
[----:B------:R-:W-:Y:S01]  /*1f20*/  FMUL.FTZ R61, R68, R117 ;  /* 0x00000075443d7220 */ /* 0x000fe20000410000 */
[----:B------:R-:W-:Y:S01]  /*1f30*/  MUFU.EX2 R60, R60 ;  /* 0x0000003c003c7308 */ /* 0x000fe20000000800 */
[--C-:B------:R-:W-:Y:S01]  /*1f40*/  HADD2.F32 R135, -RZ, R62.reuse.H0_H0 ;  /* 0x2000003eff877230 */ /* 0x100fe20000004100 */
[----:B------:R-:W-:Y:S01]  /*1f50*/  FFMA.FTZ R137, R155, R45, R158 ;  /* 0x0000002d9b897223 */ /* 0x000fe2000001009e */
[----:B------:R-:W-:Y:S01]  /*1f60*/  HADD2.F32 R136, -RZ, R62.H1_H1 ;  /* 0x3000003eff887230 */ /* 0x000fe20000004100 */
[-C--:B------:R-:W-:Y:S01]  /*1f70*/  FMUL.FTZ R62, R71, R117.reuse ;  /* 0x00000075473e7220 */ /* 0x080fe20000410000 */
[--C-:B------:R-:W-:Y:S01]  /*1f80*/  HADD2.F32 R133, -RZ, R63.reuse.H0_H0 ;  /* 0x2000003fff857230 */ /* 0x100fe20000004100 */
[----:B------:R-:W-:Y:S01]  /*1f90*/  FMUL.FTZ R156, R59, R156 ;  /* 0x0000009c3b9c7220 */ /* 0x000fe20000410000 */
[----:B------:R-:W-:Y:S01]  /*1fa0*/  HADD2.F32 R134, -RZ, R63.H1_H1 ;  /* 0x3000003fff867230 */ /* 0x000fe20000004100 */
[----:B------:R-:W0:Y:S01]  /*1fb0*/  MUFU.EX2 R106, R106 ;  /* 0x0000006a006a7308 */ /* 0x000e220000000800 */
[----:B------:R-:W-:Y:S01]  /*1fc0*/  FMUL.FTZ R63, R66, R117 ;  /* 0x00000075423f7220 */ /* 0x000fe20000410000 */
[----:B------:R-:W-:Y:S01]  /*1fd0*/  ISETP.NE.AND P0, PT, R98, 0x7f, PT ;  /* 0x0000007f6200780c */ /* 0x000fe20003f05270 */
[----:B------:R-:W-:Y:S01]  /*1fe0*/  FMUL.FTZ R151, R58, R151 ;  /* 0x000000973a977220 */ /* 0x000fe20000410000 */
[----:B------:R-:W-:-:S02]  /*1ff0*/  HADD2.F32 R105, -RZ, R47.H1_H1 ;  /* 0x3000002fff697230 */ /* 0x000fc40000004100 */
[----:B------:R-:W-:Y:S02]  /*2000*/  HADD2.F32 R102, -RZ, R47.H0_H0 ;  /* 0x2000002fff667230 */ /* 0x000fe40000004100 */
[----:B------:R-:W1:Y:S01]  /*2010*/  MUFU.EX2 R61, R61 ;  /* 0x0000003d003d7308 */ /* 0x000e620000000800 */
[----:B------:R-:W-:Y:S01]  /*2020*/  HADD2.F32 R47, -RZ, R41.H0_H0 ;  /* 0x20000029ff2f7230 */ /* 0x000fe20000004100 */
[----:B------:R-:W-:Y:S01]  /*2030*/  FMUL.FTZ R147, R105, R128 ;  /* 0x0000008069937220 */ /* 0x000fe20000410000 */
[----:B------:R-:W-:Y:S01]  /*2040*/  HADD2.F32 R46, -RZ, R40.H1_H1 ;  /* 0x30000028ff2e7230 */ /* 0x000fe20000004100 */
[----:B------:R-:W-:Y:S01]  /*2050*/  FMUL.FTZ R154, R102, R129 ;  /* 0x00000081669a7220 */ /* 0x000fe20000410000 */
[--C-:B---3--:R-:W-:Y:S01]  /*2060*/  HADD2.F32 R157, -RZ, R55.reuse.H0_H0 ;  /* 0x20000037ff9d7230 */ /* 0x108fe20000004100 */
[----:B------:R-:W-:Y:S01]  /*2070*/  FMUL.FTZ R126, R64, R47 ;  /* 0x0000002f407e7220 */ /* 0x000fe20000410000 */
[----:B------:R2:W3:Y:S01]  /*2080*/  @P0 LDS R124, [R98.X4+0x7554] ;  /* 0x00755400627c0984 */ /* 0x0004e20000004800 */
[C---:B0-----:R-:W-:Y:S01]  /*2090*/  FMUL.FTZ R138, R106.reuse, R139 ;  /* 0x0000008b6a8a7220 */ /* 0x041fe20000410000 */
[----:B------:R-:W0:Y:S01]  /*20a0*/  MUFU.EX2 R62, R62 ;  /* 0x0000003e003e7308 */ /* 0x000e220000000800 */
[----:B------:R-:W-:Y:S01]  /*20b0*/  FFMA.FTZ R137, R106, R137, R153 ;  /* 0x000000896a897223 */ /* 0x000fe20000010099 */
[----:B------:R-:W-:Y:S01]  /*20c0*/  HADD2.F32 R55, -RZ, R55.H1_H1 ;  /* 0x30000037ff377230 */ /* 0x000fe20000004100 */
[----:B------:R-:W-:-:S02]  /*20d0*/  FMUL.FTZ R139, R113, R138 ;  /* 0x0000008a718b7220 */ /* 0x000fc40000410000 */
[----:B------:R-:W-:Y:S02]  /*20e0*/  FFMA.FTZ R137, R113, R137, R156 ;  /* 0x0000008971897223 */ /* 0x000fe4000001009c */
[C---:B------:R-:W-:Y:S01]  /*20f0*/  FMUL.FTZ R139, R122.reuse, R139 ;  /* 0x0000008b7a8b7220 */ /* 0x040fe20000410000 */
[----:B------:R-:W4:Y:S01]  /*2100*/  MUFU.EX2 R63, R63 ;  /* 0x0000003f003f7308 */ /* 0x000f220000000800 */
[----:B------:R-:W-:Y:S02]  /*2110*/  FFMA.FTZ R137, R122, R137, R151 ;  /* 0x000000897a897223 */ /* 0x000fe40000010097 */
[C---:B------:R-:W-:Y:S02]  /*2120*/  FMUL.FTZ R128, R60.reuse, R139 ;  /* 0x0000008b3c807220 */ /* 0x040fe40000410000 */
[----:B------:R-:W-:Y:S02]  /*2130*/  FFMA.FTZ R137, R60, R137, R149 ;  /* 0x000000893c897223 */ /* 0x000fe40000010095 */
[----:B------:R-:W-:-:S02]  /*2140*/  FMUL.FTZ R47, R35, R130 ;  /* 0x00000082232f7220 */ /* 0x000fc40000410000 */
[----:B------:R-:W-:Y:S02]  /*2150*/  FMUL.FTZ R130, R67, R117 ;  /* 0x0000007543827220 */ /* 0x000fe40000410000 */
[----:B-1----:R-:W-:Y:S02]  /*2160*/  FMUL.FTZ R127, R61, R128 ;  /* 0x000000803d7f7220 */ /* 0x002fe40000410000 */
[----:B------:R-:W-:Y:S02]  /*2170*/  FMUL.FTZ R119, R69, R46 ;  /* 0x0000002e45777220 */ /* 0x000fe40000410000 */
[----:B------:R-:W-:Y:S02]  /*2180*/  FFMA.FTZ R137, R61, R137, R154 ;  /* 0x000000893d897223 */ /* 0x000fe4000001009a */
[----:B------:R-:W-:Y:S02]  /*2190*/  FMUL.FTZ R46, R32, R123 ;  /* 0x0000007b202e7220 */ /* 0x000fe40000410000 */
[----:B------:R-:W-:-:S02]  /*21a0*/  FMUL.FTZ R123, R35, R117 ;  /* 0x00000075237b7220 */ /* 0x000fc40000410000 */
[----:B------:R-:W-:Y:S01]  /*21b0*/  FMUL.FTZ R145, R107, R126 ;  /* 0x0000007e6b917220 */ /* 0x000fe20000410000 */
[----:B------:R-:W1:Y:S01]  /*21c0*/  MUFU.EX2 R117, R130 ;  /* 0x0000008200757308 */ /* 0x000e620000000800 */
[C---:B0-----:R-:W-:Y:S01]  /*21d0*/  FMUL.FTZ R126, R62.reuse, R127 ;  /* 0x0000007f3e7e7220 */ /* 0x041fe20000410000 */
[----:B------:R-:W-:Y:S01]  /*21e0*/  HADD2.F32 R127, -RZ, R53.H0_H0 ;  /* 0x20000035ff7f7230 */ /* 0x000fe20000004100 */
[----:B------:R-:W-:Y:S02]  /*21f0*/  FFMA.FTZ R137, R62, R137, R147 ;  /* 0x000000893e897223 */ /* 0x000fe40000010093 */
[C---:B----4-:R-:W-:Y:S02]  /*2200*/  FMUL.FTZ R126, R63.reuse, R126 ;  /* 0x0000007e3f7e7220 */ /* 0x050fe40000410000 */
[----:B------:R-:W-:Y:S01]  /*2210*/  FMUL.FTZ R150, R108, R119 ;  /* 0x000000776c967220 */ /* 0x000fe20000410000 */
[----:B------:R0:W-:Y:S01]  /*2220*/  MUFU.EX2 R121, R123 ;  /* 0x0000007b00797308 */ /* 0x0001e20000000800 */
[----:B------:R-:W-:-:S02]  /*2230*/  FFMA.FTZ R137, R63, R137, R152 ;  /* 0x000000893f897223 */ /* 0x000fc40000010098 */
[C---:B------:R-:W-:Y:S01]  /*2240*/  FMUL.FTZ R125, R115.reuse, R126 ;  /* 0x0000007e737d7220 */ /* 0x040fe20000410000 */
[----:B------:R-:W-:Y:S01]  /*2250*/  HADD2.F32 R126, -RZ, R53.H1_H1 ;  /* 0x30000035ff7e7230 */ /* 0x000fe20000004100 */
[----:B------:R-:W-:Y:S01]  /*2260*/  FFMA.FTZ R137, R115, R137, R150 ;  /* 0x0000008973897223 */ /* 0x000fe20000010096 */
[----:B------:R-:W-:Y:S01]  /*2270*/  HADD2.F32 R53, -RZ, R54.H0_H0 ;  /* 0x20000036ff357230 */ /* 0x000fe20000004100 */
[----:B------:R-:W-:Y:S01]  /*2280*/  FMUL.FTZ R141, R111, R46 ;  /* 0x0000002e6f8d7220 */ /* 0x000fe20000410000 */
[----:B------:R-:W4:Y:S01]  /*2290*/  MUFU.EX2 R119, R132 ;  /* 0x0000008400777308 */ /* 0x000f220000000800 */
[C---:B------:R-:W-:Y:S01]  /*22a0*/  FMUL.FTZ R46, R116.reuse, R125 ;  /* 0x0000007d742e7220 */ /* 0x040fe20000410000 */
[--C-:B------:R-:W-:Y:S01]  /*22b0*/  HADD2.F32 R125, -RZ, R52.reuse.H0_H0 ;  /* 0x20000034ff7d7230 */ /* 0x100fe20000004100 */
[----:B------:R-:W-:Y:S01]  /*22c0*/  FFMA.FTZ R137, R116, R137, R145 ;  /* 0x0000008974897223 */ /* 0x000fe20000010091 */
[----:B------:R-:W-:Y:S01]  /*22d0*/  HADD2.F32 R52, -RZ, R52.H1_H1 ;  /* 0x30000034ff347230 */ /* 0x000fe20000004100 */
[----:B------:R-:W-:Y:S01]  /*22e0*/  FMUL.FTZ R144, R114, R47 ;  /* 0x0000002f72907220 */ /* 0x000fe20000410000 */
[----:B------:R-:W-:Y:S01]  /*22f0*/  HADD2.F32 R54, -RZ, R54.H1_H1 ;  /* 0x30000036ff367230 */ /* 0x000fe20000004100 */
[C---:B-1----:R-:W-:Y:S01]  /*2300*/  FMUL.FTZ R47, R117.reuse, R46 ;  /* 0x0000002e752f7220 */ /* 0x042fe20000410000 */
[----:B0-----:R-:W-:Y:S01]  /*2310*/  LEA.HI R123, R98, R98, RZ, 0x1e ;  /* 0x00000062627b7211 */ /* 0x001fe200078ff0ff */
[----:B------:R-:W-:-:S02]  /*2320*/  FFMA.FTZ R137, R117, R137, R148 ;  /* 0x0000008975897223 */ /* 0x000fc40000010094 */
[C---:B------:R-:W-:Y:S02]  /*2330*/  FMUL.FTZ R46, R118.reuse, R47 ;  /* 0x0000002f762e7220 */ /* 0x040fe40000410000 */
[----:B------:R-:W-:Y:S02]  /*2340*/  FFMA.FTZ R137, R118, R137, R143 ;  /* 0x0000008976897223 */ /* 0x000fe4000001008f */
[C---:B----4-:R-:W-:Y:S02]  /*2350*/  FMUL.FTZ R47, R119.reuse, R46 ;  /* 0x0000002e772f7220 */ /* 0x050fe40000410000 */
[----:B------:R-:W-:Y:S02]  /*2360*/  FFMA.FTZ R137, R119, R137, R146 ;  /* 0x0000008977897223 */ /* 0x000fe40000010092 */
[C---:B------:R-:W-:Y:S02]  /*2370*/  FMUL.FTZ R46, R120.reuse, R47 ;  /* 0x0000002f782e7220 */ /* 0x040fe40000410000 */
[----:B------:R-:W-:-:S02]  /*2380*/  FFMA.FTZ R47, R120, R137, R141 ;  /* 0x00000089782f7223 */ /* 0x000fc4000001008d */
[C---:B------:R-:W-:Y:S02]  /*2390*/  FMUL.FTZ R46, R121.reuse, R46 ;  /* 0x0000002e792e7220 */ /* 0x040fe40000410000 */
[----:B------:R-:W-:Y:S01]  /*23a0*/  FFMA.FTZ R47, R121, R47, R144 ;  /* 0x0000002f792f7223 */ /* 0x000fe20000010090 */
[----:B------:R-:W-:Y:S05]  /*23b0*/  @P0 BRA `(.L_x_2079) ;  /* 0x000000a000000947 */ /* 0x000fea0003800000 */
[----:B--23--:R-:W-:Y:S01]  /*23c0*/  ULDC UR24, c[0x0][0x174] ;  /* 0x00005d0000187ab9 */ /* 0x00cfe20000000800 */
        /* <DEDUP_REMOVED lines=9> */
.L_x_2079:
[----:B--23--:R-:W-:Y:S05]  /*2460*/  BSYNC B0 ;  /* 0x0000000000007941 */ /* 0x00cfea0003800000 */
.L_x_2078:
[----:B------:R-:W-:Y:S01]  /*2470*/  ISETP.GT.U32.AND P0, PT, R98, 0x1f, PT ;  /* 0x0000001f6200780c */ /* 0x000fe20003f04070 */
[----:B------:R2:W-:Y:S01]  /*2480*/  STS.64 [R123.X8+0x6340], R46 ;  /* 0x0063402e7b007388 */ /* 0x0005e20000008a00 */
[----:B------:R-:W-:Y:S01]  /*2490*/  BSSY B0, `(.L_x_2080) ;  /* 0x000005e000007945 */ /* 0x000fe20003800000 */
        /* <DEDUP_REMOVED lines=12> */
[----:B0-----:R-:W-:Y:S02]  /*2560*/  FMUL.FTZ R128, R80, R53 ;  /* 0x0000003550807220 */ /* 0x001fe40000410000 */
[----:B------:R-:W-:Y:S02]  /*2570*/  FMUL.FTZ R125, R79, R54 ;  /* 0x000000364f7d7220 */ /* 0x000fe40000410000 */
[----:B------:R-:W-:Y:S02]  /*2580*/  FMUL.FTZ R126, R78, R157 ;  /* 0x0000009d4e7e7220 */ /* 0x000fe40000410000 */
[----:B------:R-:W-:Y:S01]  /*2590*/  FMUL.FTZ R127, R76, R55 ;  /* 0x000000374c7f7220 */ /* 0x000fe20000410000 */
[----:B------:R-:W-:Y:S06]  /*25a0*/  BAR.SYNC.DEFER_BLOCKING 0x0 ;  /* 0x0000000000007b1d */ /* 0x000fec0000010000 */
[----:B------:R-:W-:Y:S05]  /*25b0*/  @P0 BRA `(.L_x_2081) ;  /* 0x000004b000000947 */ /* 0x000fea0003800000 */
[----:B--2---:R-:W-:-:S05]  /*25c0*/  IMAD R54, R98, 0x28, RZ ;  /* 0x0000002862367824 */ /* 0x004fca00078e02ff */
        /* <DEDUP_REMOVED lines=12> */
.L_x_2133:
        /* <DEDUP_REMOVED lines=24> */
.L_x_2134:
        /* <DEDUP_REMOVED lines=9> */
[----:B-1---5:R-:W-:Y:S05]  /*28a0*/  CALL.REL.NOINC `($__internal_85_$__cuda_sm70_shflsync_idx_p) ;  /* 0x000046d000007944 */ /* 0x022fea0003c00000 */
.L_x_2084:
[----:B------:R-:W-:Y:S05]  /*28b0*/  BRA.CONV ~URZ, `(.L_x_2085) ;  /* 0x000000637f007947 */ /* 0x000fea000b800000 */
[----:B-1----:R-:W-:Y:S01]  /*28c0*/  HFMA2.MMA R49, -RZ, RZ, 0, 1.847743988037109375e-06 ;  /* 0x0000001fff317435 */ /* 0x002fe200000001ff */
[----:B0-----:R-:W-:-:S02]  /*28d0*/  MOV R52, R162 ;  /* 0x000000a200347202 */ /* 0x001fc40000000f00 */
[----:B------:R-:W-:Y:S02]  /*28e0*/  MOV R51, 0x1f ;  /* 0x0000001f00337802 */ /* 0x000fe40000000f00 */
[----:B------:R-:W-:Y:S02]  /*28f0*/  MOV R48, 0xffffffff ;  /* 0xffffffff00307802 */ /* 0x000fe40000000f00 */
[----:B------:R-:W-:Y:S02]  /*2900*/  MOV R50, 0x2920 ;  /* 0x0000292000327802 */ /* 0x000fe40000000f00 */
[----:B-----5:R-:W-:Y:S05]  /*2910*/  CALL.REL.NOINC `($__internal_85_$__cuda_sm70_shflsync_idx_p) ;  /* 0x0000466000007944 */ /* 0x020fea0003c00000 */
.L_x_2085:
[----:B------:R-:W-:Y:S05]  /*2920*/  BRA.DIV ~URZ, `(.L_x_2086) ;  /* 0x00003cb27f007947 */ /* 0x000fea000b800000 */
[----:B-----5:R-:W2:Y:S04]  /*2930*/  SHFL.IDX PT, R100, R100, RZ, 0x1f ;  /* 0x00001fff64647589 */ /* 0x020ea800000e0000 */
[----:B0-----:R0:W3:Y:S04]  /*2940*/  SHFL.IDX PT, R51, R101, RZ, 0x1f ;  /* 0x00001fff65337589 */ /* 0x0010e800000e0000 */
[----:B------:R0:W4:Y:S04]  /*2950*/  SHFL.UP PT, R55, R157, 0x1, RZ ;  /* 0x042000009d377989 */ /* 0x00012800000e00ff */
[----:B------:R-:W1:Y:S02]  /*2960*/  SHFL.UP PT, R162, R162, 0x1, RZ ;  /* 0x04200000a2a27989 */ /* 0x000e6400000e00ff */
.L_x_2135:
        /* <DEDUP_REMOVED lines=16> */
.L_x_2081:
[----:B--2---:R-:W-:Y:S05]  /*2a70*/  BSYNC B0 ;  /* 0x0000000000007941 */ /* 0x004fea0003800000 */
.L_x_2080:
        /* <DEDUP_REMOVED lines=36> */
[----:B------:R-:W-:Y:S01]  /*2cc0*/  FMUL.FTZ R49, R61, R46 ;  /* 0x0000002e3d317220 */ /* 0x000fe20000410000 */
[----:B------:R-:W-:Y:S01]  /*2cd0*/  MOV R46, 0x3f800000 ;  /* 0x3f800000002e7802 */ /* 0x000fe20000000f00 */
[----:B-----5:R-:W-:-:S02]  /*2ce0*/  FFMA.FTZ R100, R60, R151, R149 ;  /* 0x000000973c647223 */ /* 0x020fc40000010095 */
[----:B------:R-:W-:Y:S02]  /*2cf0*/  FMUL.FTZ R49, R60, R49 ;  /* 0x000000313c317220 */ /* 0x000fe40000410000 */
[----:B0-----:R-:W-:Y:S01]  /*2d00*/  FFMA.FTZ R101, R61, R100, R154 ;  /* 0x000000643d657223 */ /* 0x001fe2000001009a */
[----:B------:R0:W1:Y:S01]  /*2d10*/  @!P0 LDS.64 R46, [R51.X8+0x7750] ;  /* 0x00775000332e8984 */ /* 0x0000620000008a00 */
[----:B------:R-:W-:Y:S01]  /*2d20*/  FMUL.FTZ R50, R122, R49 ;  /* 0x000000317a327220 */ /* 0x000fe20000410000 */
[----:B------:R-:W-:Y:S01]  /*2d30*/  ISETP.GT.U32.AND P0, PT, R98, 0x1f, PT ;  /* 0x0000001f6200780c */ /* 0x000fe20003f04070 */
[----:B------:R-:W-:Y:S02]  /*2d40*/  FFMA.FTZ R142, R62, R101, R147 ;  /* 0x000000653e8e7223 */ /* 0x000fe40000010093 */
[----:B------:R-:W-:Y:S02]  /*2d50*/  FMUL.FTZ R49, R113, R50 ;  /* 0x0000003271317220 */ /* 0x000fe40000410000 */
[----:B------:R-:W-:-:S02]  /*2d60*/  FFMA.FTZ R147, R63, R142, R152 ;  /* 0x0000008e3f937223 */ /* 0x000fc40000010098 */
[C---:B------:R-:W-:Y:S02]  /*2d70*/  FMUL.FTZ R50, R106.reuse, R49 ;  /* 0x000000316a327220 */ /* 0x040fe40000410000 */
[----:B------:R-:W-:Y:S02]  /*2d80*/  FFMA.FTZ R150, R115, R147, R150 ;  /* 0x0000009373967223 */ /* 0x000fe40000010096 */
[----:B------:R-:W-:Y:S02]  /*2d90*/  FFMA.FTZ R49, R106, R48, R139 ;  /* 0x000000306a317223 */ /* 0x000fe4000001008b */
[----:B------:R-:W-:Y:S02]  /*2da0*/  FFMA.FTZ R145, R116, R150, R145 ;  /* 0x0000009674917223 */ /* 0x000fe40000010091 */
[----:B------:R-:W-:Y:S02]  /*2db0*/  FMUL.FTZ R48, R45, R50 ;  /* 0x000000322d307220 */ /* 0x000fe40000410000 */
[----:B------:R-:W-:-:S02]  /*2dc0*/  FFMA.FTZ R148, R117, R145, R148 ;  /* 0x0000009175947223 */ /* 0x000fc40000010094 */
[----:B------:R-:W-:Y:S02]  /*2dd0*/  FFMA.FTZ R49, R45, R49, R140 ;  /* 0x000000312d317223 */ /* 0x000fe4000001008c */
[----:B------:R-:W-:-:S03]  /*2de0*/  FFMA.FTZ R143, R118, R148, R143 ;  /* 0x00000094768f7223 */ /* 0x000fc6000001008f */
[----:B------:R0:W-:Y:S01]  /*2df0*/  STS.64 [R123.X8+0x6850], R48 ;  /* 0x006850307b007388 */ /* 0x0001e20000008a00 */
        /* <DEDUP_REMOVED lines=24> */
.L_x_2136:
        /* <DEDUP_REMOVED lines=26> */
.L_x_2137:
        /* <DEDUP_REMOVED lines=20> */
.L_x_2088:
[----:B01----:R-:W-:Y:S05]  /*3260*/  BSYNC B0 ;  /* 0x0000000000007941 */ /* 0x003fea0003800000 */
.L_x_2087:
[----:B------:R-:W-:Y:S01]  /*3270*/  WARPSYNC 0xffffffff ;  /* 0xffffffff00007948 */ /* 0x000fe20003800000 */
[----:B------:R-:W-:Y:S01]  /*3280*/  BAR.SYNC.DEFER_BLOCKING 0x0 ;  /* 0x0000000000007b1d */ /* 0x000fe20000010000 */
[----:B------:R-:W-:Y:S01]  /*3290*/  ISETP.NE.AND P0, PT, R98, RZ, PT ;  /* 0x000000ff6200720c */ /* 0x000fe20003f05270 */
[----:B--2---:R-:W-:Y:S01]  /*32a0*/  HADD2.F32 R55, -RZ, R38.H0_H0 ;  /* 0x20000026ff377230 */ /* 0x004fe20000004100 */
[----:B------:R-:W-:Y:S01]  /*32b0*/  MOV R52, UR7 ;  /* 0x0000000700347c02 */ /* 0x000fe20008000f00 */
[----:B------:R-:W-:Y:S01]  /*32c0*/  HADD2.F32 R157, -RZ, R40.H0_H0 ;  /* 0x20000028ff9d7230 */ /* 0x000fe20000004100 */
[----:B------:R-:W-:Y:S01]  /*32d0*/  P2R R48, PR, RZ, 0x1 ;  /* 0x00000001ff307803 */ /* 0x000fe20000000000 */
[----:B------:R-:W-:Y:S01]  /*32e0*/  ULDC.64 UR24, c[0x0][0x298] ;  /* 0x0000a60000187ab9 */ /* 0x000fe20000000a00 */
[----:B------:R-:W-:Y:S01]  /*32f0*/  FMUL.FTZ R162, R90, R153 ;  /* 0x000000995aa27220 */ /* 0x000fe20000410000 */
[----:B------:R-:W-:Y:S01]  /*3300*/  UIMAD UR24, UR27, UR24, URZ ;  /* 0x000000181b1872a4 */ /* 0x000fe2000f8e023f */
[----:B------:R-:W-:Y:S01]  /*3310*/  FMUL.FTZ R144, R66, R157 ;  /* 0x0000009d42907220 */ /* 0x000fe20000410000 */
[----:B------:R-:W-:Y:S01]  /*3320*/  ULEA UR41, UR13, 0xfffff800, 0xb ;  /* 0xfffff8000d297891 */ /* 0x000fe2000f8e583f */
[----:B------:R-:W-:Y:S01]  /*3330*/  BSSY B0, `(.L_x_2091) ;  /* 0x000014f000007945 */ /* 0x000fe20003800000 */
[----:B------:R-:W-:Y:S01]  /*3340*/  UIMAD UR38, UR26, UR25, UR24 ;  /* 0x000000191a2672a4 */ /* 0x000fe2000f8e0218 */
[----:B------:R-:W-:-:S02]  /*3350*/  FFMA.FTZ R144, R104, -R144, R147 ;  /* 0x8000009068907223 */ /* 0x000fc40000010093 */
[----:B------:R-:W-:Y:S01]  /*3360*/  ULDC.64 UR24, c[0x0][0x2b8] ;  /* 0x0000ae0000187ab9 */ /* 0x000fe20000000a00 */
[----:B------:R-:W-:Y:S01]  /*3370*/  FMUL.FTZ R147, R84, R147 ;  /* 0x0000009354937220 */ /* 0x000fe20000410000 */
[----:B------:R-:W-:-:S04]  /*3380*/  UIMAD UR24, UR27, UR24, URZ ;  /* 0x000000181b1872a4 */ /* 0x000fc8000f8e023f */
[----:B------:R-:W-:Y:S01]  /*3390*/  UIMAD UR24, UR26, UR25, UR24 ;  /* 0x000000191a1872a4 */ /* 0x000fe2000f8e0218 */
[----:B------:R-:W0:Y:S04]  /*33a0*/  LDS R123, [R123.X8+0x6854] ;  /* 0x006854007b7b7984 */ /* 0x000e280000008800 */
[----:B------:R1:W-:Y:S01]  /*33b0*/  @!P0 STS.64 [R52.X8+0x7750], R46 ;  /* 0x0077502e34008388 */ /* 0x0003e20000008a00 */
[----:B0-----:R-:W-:Y:S01]  /*33c0*/  FFMA.FTZ R124, R123, R124, R127 ;  /* 0x0000007c7b7c7223 */ /* 0x001fe2000001007f */
[----:B------:R-:W-:-:S03]  /*33d0*/  HADD2.F32 R127, -RZ, R41.H0_H0 ;  /* 0x20000029ff7f7230 */ /* 0x000fc60000004100 */
[----:B------:R-:W-:Y:S01]  /*33e0*/  FFMA.FTZ R121, R121, R124, R126 ;  /* 0x0000007c79797223 */ /* 0x000fe2000001007e */
[----:B------:R-:W-:-:S03]  /*33f0*/  HADD2.F32 R126, -RZ, R42.H1_H1 ;  /* 0x3000002aff7e7230 */ /* 0x000fc60000004100 */
[----:B------:R-:W-:Y:S02]  /*3400*/  FFMA.FTZ R120, R120, R121, R125 ;  /* 0x0000007978787223 */ /* 0x000fe4000001007d */
[----:B------:R-:W-:Y:S02]  /*3410*/  FMUL.FTZ R123, R65, R126 ;  /* 0x0000007e417b7220 */ /* 0x000fe40000410000 */
[----:B------:R-:W-:Y:S01]  /*3420*/  FFMA.FTZ R119, R119, R120, R128 ;  /* 0x0000007877777223 */ /* 0x000fe20000010080 */
[----:B------:R-:W-:Y:S01]  /*3430*/  HADD2.F32 R128, -RZ, R41.H1_H1 ;  /* 0x30000029ff807230 */ /* 0x000fe20000004100 */
[----:B------:R-:W-:Y:S02]  /*3440*/  FFMA.FTZ R123, R112, -R123, R146 ;  /* 0x8000007b707b7223 */ /* 0x000fe40000010092 */
[----:B------:R-:W-:Y:S02]  /*3450*/  FFMA.FTZ R118, R118, R119, R129 ;  /* 0x0000007776767223 */ /* 0x000fe40000010081 */
[----:B------:R-:W-:-:S02]  /*3460*/  FMUL.FTZ R50, R120, UR40 ;  /* 0x0000002878327c20 */ /* 0x000fc40008410000 */
[----:B------:R-:W-:Y:S02]  /*3470*/  FFMA.FTZ R117, R117, R118, R130 ;  /* 0x0000007675757223 */ /* 0x000fe40000010082 */
[----:B------:R-:W-:Y:S02]  /*3480*/  FMUL.FTZ R51, R112, R120 ;  /* 0x0000007870337220 */ /* 0x000fe40000410000 */
[----:B------:R-:W-:Y:S02]  /*3490*/  FFMA.FTZ R116, R116, R117, R131 ;  /* 0x0000007574747223 */ /* 0x000fe40000010083 */
[----:B------:R-:W-:Y:S02]  /*34a0*/  FMUL.FTZ R50, R123, R50 ;  /* 0x000000327b327220 */ /* 0x000fe40000410000 */
[----:B------:R-:W-:Y:S01]  /*34b0*/  FFMA.FTZ R49, R115, R116, R132 ;  /* 0x0000007473317223 */ /* 0x000fe20000010084 */
[----:B------:R-:W-:Y:S01]  /*34c0*/  HADD2.F32 R115, -RZ, R42.H0_H0 ;  /* 0x2000002aff737230 */ /* 0x000fe20000004100 */
[----:B-1----:R-:W-:-:S02]  /*34d0*/  FMUL.FTZ R47, R67, R128 ;  /* 0x00000080432f7220 */ /* 0x002fc40000410000 */
[----:B------:R-:W-:Y:S02]  /*34e0*/  FFMA.FTZ R134, R63, R49, R134 ;  /* 0x000000313f867223 */ /* 0x000fe40000010086 */
[-C--:B------:R-:W-:Y:S02]  /*34f0*/  FFMA.FTZ R18, R65, R51.reuse, R18 ;  /* 0x0000003341127223 */ /* 0x080fe40000010012 */
[----:B------:R-:W-:Y:S01]  /*3500*/  FFMA.FTZ R133, R62, R134, R133 ;  /* 0x000000863e857223 */ /* 0x000fe20000010085 */
[--C-:B------:R-:W-:Y:S01]  /*3510*/  HADD2.F32 R62, -RZ, R37.reuse.H1_H1 ;  /* 0x30000025ff3e7230 */ /* 0x100fe20000004100 */
[----:B------:R-:W-:Y:S02]  /*3520*/  FFMA.FTZ R50, R126, R51, R50 ;  /* 0x000000337e327223 */ /* 0x000fe40000010032 */
[----:B------:R-:W-:Y:S01]  /*3530*/  FFMA.FTZ R136, R61, R133, R136 ;  /* 0x000000853d887223 */ /* 0x000fe20000010088 */
[----:B------:R-:W-:Y:S01]  /*3540*/  HADD2.F32 R61, -RZ, R37.H0_H0 ;  /* 0x20000025ff3d7230 */ /* 0x000fe20000004100 */
[----:B------:R-:W-:-:S02]  /*3550*/  FMUL.FTZ R48, R34, R115 ;  /* 0x0000007322307220 */ /* 0x000fc40000410000 */
[----:B------:R-:W-:Y:S01]  /*3560*/  FFMA.FTZ R135, R60, R136, R135 ;  /* 0x000000883c877223 */ /* 0x000fe20000010087 */
[----:B------:R-:W-:Y:S01]  /*3570*/  HADD2.F32 R60, -RZ, R38.H1_H1 ;  /* 0x30000026ff3c7230 */ /* 0x000fe20000004100 */
[----:B------:R-:W-:Y:S02]  /*3580*/  FFMA.FTZ R112, R110, -R47, R148 ;  /* 0x8000002f6e707223 */ /* 0x000fe40000010094 */
[----:B------:R-:W-:Y:S02]  /*3590*/  FMUL.FTZ R51, R118, UR40 ;  /* 0x0000002876337c20 */ /* 0x000fe40008410000 */
[----:B------:R-:W-:Y:S02]  /*35a0*/  FFMA.FTZ R122, R122, R135, R137 ;  /* 0x000000877a7a7223 */ /* 0x000fe40000010089 */
[----:B------:R-:W-:Y:S02]  /*35b0*/  FFMA.FTZ R125, R109, -R48, R143 ;  /* 0x800000306d7d7223 */ /* 0x000fe4000001008f */
[----:B------:R-:W-:Y:S01]  /*35c0*/  FMUL.FTZ R47, R110, R118 ;  /* 0x000000766e2f7220 */ /* 0x000fe20000410000 */
[----:B------:R-:W-:Y:S01]  /*35d0*/  HADD2.F32 R110, -RZ, R36.H1_H1 ;  /* 0x30000024ff6e7230 */ /* 0x000fe20000004100 */
[----:B------:R-:W-:-:S02]  /*35e0*/  FMUL.FTZ R51, R112, R51 ;  /* 0x0000003370337220 */ /* 0x000fc40000410000 */
[----:B------:R-:W-:Y:S02]  /*35f0*/  FMUL.FTZ R48, R119, UR40 ;  /* 0x0000002877307c20 */ /* 0x000fe40008410000 */
[----:B------:R-:W-:Y:S02]  /*3600*/  FFMA.FTZ R113, R113, R122, R138 ;  /* 0x0000007a71717223 */ /* 0x000fe4000001008a */
[----:B------:R-:W-:Y:S02]  /*3610*/  FADD.FTZ R17, R50, R17 ;  /* 0x0000001132117221 */ /* 0x000fe40000010000 */
[----:B------:R-:W-:Y:S01]  /*3620*/  FFMA.FTZ R50, R128, R47, R51 ;  /* 0x0000002f80327223 */ /* 0x000fe20000010033 */
[----:B------:R-:W-:Y:S01]  /*3630*/  HADD2.F32 R51, -RZ, R36.H0_H0 ;  /* 0x20000024ff337230 */ /* 0x000fe20000004100 */
[----:B------:R-:W-:Y:S02]  /*3640*/  FMUL.FTZ R46, R109, R119 ;  /* 0x000000776d2e7220 */ /* 0x000fe40000410000 */
[----:B------:R-:W-:-:S02]  /*3650*/  FMUL.FTZ R48, R125, R48 ;  /* 0x000000307d307220 */ /* 0x000fc40000410000 */
[----:B------:R-:W-:Y:S02]  /*3660*/  FFMA.FTZ R106, R106, R113, R139 ;  /* 0x000000716a6a7223 */ /* 0x000fe4000001008b */
[----:B------:R-:W-:Y:S02]  /*3670*/  FFMA.FTZ R53, R115, R46, R48 ;  /* 0x0000002e73357223 */ /* 0x000fe40000010030 */
[----:B------:R-:W-:Y:S02]  /*3680*/  FFMA.FTZ R63, R45, R106, R140 ;  /* 0x0000006a2d3f7223 */ /* 0x000fe4000001008c */
[----:B------:R-:W-:Y:S02]  /*3690*/  FMUL.FTZ R54, R74, R51 ;  /* 0x000000334a367220 */ /* 0x000fe40000410000 */
[----:B------:R-:W-:Y:S02]  /*36a0*/  FFMA.FTZ R21, R34, R46, R21 ;  /* 0x0000002e22157223 */ /* 0x000fe40000010015 */
[----:B------:R-:W-:-:S02]  /*36b0*/  FMUL.FTZ R46, R64, R127 ;  /* 0x0000007f402e7220 */ /* 0x000fc40000410000 */
[----:B------:R-:W-:Y:S02]  /*36c0*/  FADD.FTZ R14, R53, R14 ;  /* 0x0000000e350e7221 */ /* 0x000fe40000010000 */
[----:B------:R-:W-:Y:S02]  /*36d0*/  FMUL.FTZ R53, R77, R110 ;  /* 0x0000006e4d357220 */ /* 0x000fe40000410000 */
[----:B------:R-:W-:Y:S02]  /*36e0*/  FFMA.FTZ R54, R56, -R54, R155 ;  /* 0x8000003638367223 */ /* 0x000fe4000001009b */
[----:B------:R-:W-:Y:S02]  /*36f0*/  FMUL.FTZ R139, R74, R63 ;  /* 0x0000003f4a8b7220 */ /* 0x000fe40000410000 */
[----:B------:R-:W-:Y:S02]  /*3700*/  FFMA.FTZ R129, R107, -R46, R145 ;  /* 0x8000002e6b817223 */ /* 0x000fe40000010091 */
[----:B------:R-:W-:-:S02]  /*3710*/  FMUL.FTZ R48, R117, UR40 ;  /* 0x0000002875307c20 */ /* 0x000fc40008410000 */
[----:B------:R-:W-:Y:S02]  /*3720*/  FMUL.FTZ R52, R72, R61 ;  /* 0x0000003d48347220 */ /* 0x000fe40000410000 */
[----:B------:R-:W-:Y:S02]  /*3730*/  FFMA.FTZ R53, R57, -R53, R158 ;  /* 0x8000003539357223 */ /* 0x000fe4000001009e */
[----:B------:R-:W-:Y:S02]  /*3740*/  FMUL.FTZ R140, R77, R106 ;  /* 0x0000006a4d8c7220 */ /* 0x000fe40000410000 */
[----:B------:R-:W-:Y:S02]  /*3750*/  FFMA.FTZ R45, R54, R139, RZ ;  /* 0x0000008b362d7223 */ /* 0x000fe400000100ff */
[----:B------:R-:W-:Y:S02]  /*3760*/  FMUL.FTZ R46, R107, R117 ;  /* 0x000000756b2e7220 */ /* 0x000fe40000410000 */
[----:B------:R-:W-:-:S02]  /*3770*/  FMUL.FTZ R48, R129, R48 ;  /* 0x0000003081307220 */ /* 0x000fc40000410000 */
[----:B------:R-:W-:Y:S02]  /*3780*/  FADD.FTZ R15, R50, R15 ;  /* 0x0000000f320f7221 */ /* 0x000fe40000010000 */
[----:B------:R-:W-:Y:S02]  /*3790*/  FMUL.FTZ R50, R75, R62 ;  /* 0x0000003e4b327220 */ /* 0x000fe40000410000 */
[----:B------:R-:W-:Y:S02]  /*37a0*/  FFMA.FTZ R52, R44, -R52, R153 ;  /* 0x800000342c347223 */ /* 0x000fe40000010099 */
[----:B------:R-:W-:Y:S02]  /*37b0*/  FMUL.FTZ R138, R72, R113 ;  /* 0x00000071488a7220 */ /* 0x000fe40000410000 */
[----:B------:R-:W-:Y:S02]  /*37c0*/  FFMA.FTZ R45, R53, R140, R45 ;  /* 0x0000008c352d7223 */ /* 0x000fe4000001002d */
[----:B------:R-:W-:-:S02]  /*37d0*/  FFMA.FTZ R20, R67, R47, R20 ;  /* 0x0000002f43147223 */ /* 0x000fc40000010014 */
[-C--:B------:R-:W-:Y:S02]  /*37e0*/  FFMA.FTZ R23, R64, R46.reuse, R23 ;  /* 0x0000002e40177223 */ /* 0x080fe40000010017 */
[----:B------:R-:W-:Y:S01]  /*37f0*/  FFMA.FTZ R109, R127, R46, R48 ;  /* 0x0000002e7f6d7223 */ /* 0x000fe20000010030 */
[----:B------:R-:W-:Y:S01]  /*3800*/  HADD2.F32 R48, -RZ, R39.H1_H1 ;  /* 0x30000027ff307230 */ /* 0x000fe20000004100 */
[----:B------:R-:W-:Y:S02]  /*3810*/  FMUL.FTZ R47, R70, R55 ;  /* 0x00000037462f7220 */ /* 0x000fe40000410000 */
[----:B------:R-:W-:Y:S02]  /*3820*/  FFMA.FTZ R50, R59, -R50, R156 ;  /* 0x800000323b327223 */ /* 0x000fe4000001009c */
[----:B------:R-:W-:Y:S02]  /*3830*/  FMUL.FTZ R137, R75, R122 ;  /* 0x0000007a4b897220 */ /* 0x000fe40000410000 */
[----:B------:R-:W-:-:S02]  /*3840*/  FFMA.FTZ R46, R52, R138, R45 ;  /* 0x0000008a342e7223 */ /* 0x000fc4000001002d */
[----:B------:R-:W-:Y:S02]  /*3850*/  FMUL.FTZ R130, R73, R60 ;  /* 0x0000003c49827220 */ /* 0x000fe40000410000 */
[----:B------:R-:W-:Y:S01]  /*3860*/  FFMA.FTZ R45, R58, -R47, R151 ;  /* 0x8000002f3a2d7223 */ /* 0x000fe20000010097 */
[----:B------:R-:W-:Y:S01]  /*3870*/  HADD2.F32 R47, -RZ, R39.H0_H0 ;  /* 0x20000027ff2f7230 */ /* 0x000fe20000004100 */
[----:B------:R-:W-:Y:S02]  /*3880*/  FMUL.FTZ R132, R70, R135 ;  /* 0x0000008746847220 */ /* 0x000fe40000410000 */
[----:B------:R-:W-:Y:S02]  /*3890*/  FFMA.FTZ R107, R50, R137, R46 ;  /* 0x00000089326b7223 */ /* 0x000fe4000001002e */
[----:B------:R-:W-:Y:S02]  /*38a0*/  FFMA.FTZ R46, R103, -R130, R100 ;  /* 0x80000082672e7223 */ /* 0x000fe40000010064 */
[----:B------:R-:W-:-:S02]  /*38b0*/  FFMA.FTZ R130, R45, R132, R107 ;  /* 0x000000842d827223 */ /* 0x000fc4000001006b */
[----:B------:R-:W-:Y:S02]  /*38c0*/  FMUL.FTZ R131, R73, R136 ;  /* 0x0000008849837220 */ /* 0x000fe40000410000 */
[----:B------:R-:W-:Y:S02]  /*38d0*/  FMUL.FTZ R107, R68, R47 ;  /* 0x0000002f446b7220 */ /* 0x000fe40000410000 */
[----:B------:R-:W-:Y:S02]  /*38e0*/  FFMA.FTZ R152, R46, R131, R130 ;  /* 0x000000832e987223 */ /* 0x000fe40000010082 */
[----:B------:R-:W-:Y:S02]  /*38f0*/  FMUL.FTZ R160, R71, R48 ;  /* 0x0000003047a07220 */ /* 0x000fe40000410000 */
[----:B------:R-:W-:Y:S02]  /*3900*/  FFMA.FTZ R107, R102, -R107, R101 ;  /* 0x8000006b666b7223 */ /* 0x000fe40000010065 */
[----:B------:R-:W-:-:S02]  /*3910*/  FMUL.FTZ R130, R68, R133 ;  /* 0x0000008544827220 */ /* 0x000fc40000410000 */
[----:B------:R-:W-:Y:S02]  /*3920*/  FMUL.FTZ R159, R49, UR40 ;  /* 0x00000028319f7c20 */ /* 0x000fe40008410000 */
[----:B------:R-:W-:Y:S02]  /*3930*/  FFMA.FTZ R160, R105, -R160, R142 ;  /* 0x800000a069a07223 */ /* 0x000fe4000001008e */
[----:B------:R-:W-:Y:S02]  /*3940*/  FFMA.FTZ R152, R107, R130, R152 ;  /* 0x000000826b987223 */ /* 0x000fe40000010098 */
[----:B------:R-:W-:Y:S02]  /*3950*/  FMUL.FTZ R163, R71, R134 ;  /* 0x0000008647a37220 */ /* 0x000fe40000410000 */
[-C--:B------:R-:W-:Y:S02]  /*3960*/  FMUL.FTZ R104, R104, R49.reuse ;  /* 0x0000003168687220 */ /* 0x080fe40000410000 */
[----:B------:R-:W-:-:S02]  /*3970*/  FMUL.FTZ R154, R66, R49 ;  /* 0x00000031429a7220 */ /* 0x000fc40000410000 */
[----:B------:R-:W-:Y:S02]  /*3980*/  FMUL.FTZ R49, R144, R159 ;  /* 0x0000009f90317220 */ /* 0x000fe40000410000 */
[----:B------:R-:W-:Y:S01]  /*3990*/  FFMA.FTZ R159, R160, R163, R152 ;  /* 0x000000a3a09f7223 */ /* 0x000fe20000010098 */
[----:B------:R-:W-:Y:S01]  /*39a0*/  HADD2.F32 R152, -RZ, R40.H1_H1 ;  /* 0x30000028ff987230 */ /* 0x000fe20000004100 */
[----:B------:R-:W-:Y:S02]  /*39b0*/  FFMA.FTZ R25, R66, R104, R25 ;  /* 0x0000006842197223 */ /* 0x000fe40000010019 */
[----:B------:R-:W-:Y:S02]  /*39c0*/  FFMA.FTZ R144, R144, R154, R159 ;  /* 0x0000009a90907223 */ /* 0x000fe4000001009f */
[----:B------:R-:W-:Y:S02]  /*39d0*/  FMUL.FTZ R159, R69, R152 ;  /* 0x00000098459f7220 */ /* 0x000fe40000410000 */
[----:B------:R-:W-:-:S02]  /*39e0*/  FFMA.FTZ R49, R157, R104, R49 ;  /* 0x000000689d317223 */ /* 0x000fc40000010031 */
[----:B------:R-:W-:Y:S02]  /*39f0*/  FFMA.FTZ R159, R108, -R159, R150 ;  /* 0x8000009f6c9f7223 */ /* 0x000fe40000010096 */
[----:B------:R-:W-:Y:S02]  /*3a00*/  FMUL.FTZ R104, R116, UR40 ;  /* 0x0000002874687c20 */ /* 0x000fe40008410000 */
[----:B------:R-:W-:Y:S02]  /*3a10*/  FMUL.FTZ R161, R108, R116 ;  /* 0x000000746ca17220 */ /* 0x000fe40000410000 */
[----:B------:R-:W-:Y:S02]  /*3a20*/  FMUL.FTZ R104, R159, R104 ;  /* 0x000000689f687220 */ /* 0x000fe40000410000 */
[-C--:B------:R-:W-:Y:S02]  /*3a30*/  FFMA.FTZ R22, R69, R161.reuse, R22 ;  /* 0x000000a145167223 */ /* 0x080fe40000010016 */
[----:B------:R-:W-:Y:S01]  /*3a40*/  FFMA.FTZ R108, R152, R161, R104 ;  /* 0x000000a1986c7223 */ /* 0x000fe20000010068 */
[----:B------:R-:W-:Y:S01]  /*3a50*/  HADD2.F32 R161, -RZ, R43.H0_H0 ;  /* 0x2000002bffa17230 */ /* 0x000fe20000004100 */
[----:B------:R-:W-:-:S02]  /*3a60*/  FMUL.FTZ R157, R157, R154 ;  /* 0x0000009a9d9d7220 */ /* 0x000fc40000410000 */
[----:B------:R-:W-:Y:S02]  /*3a70*/  FMUL.FTZ R165, R121, UR40 ;  /* 0x0000002879a57c20 */ /* 0x000fe40008410000 */
[C---:B------:R-:W-:Y:S02]  /*3a80*/  FMUL.FTZ R154, R32.reuse, R161 ;  /* 0x000000a1209a7220 */ /* 0x040fe40000410000 */
[C---:B------:R-:W-:Y:S02]  /*3a90*/  FMUL.FTZ R104, R111.reuse, R121 ;  /* 0x000000796f687220 */ /* 0x040fe40000410000 */
[----:B------:R-:W-:Y:S02]  /*3aa0*/  FFMA.FTZ R154, R111, -R154, R141 ;  /* 0x8000009a6f9a7223 */ /* 0x000fe4000001008d */
[----:B------:R-:W-:Y:S02]  /*3ab0*/  FFMA.FTZ R19, R32, R104, R19 ;  /* 0x0000006820137223 */ /* 0x000fe40000010013 */
[----:B------:R-:W-:-:S02]  /*3ac0*/  FMUL.FTZ R165, R154, R165 ;  /* 0x000000a59aa57220 */ /* 0x000fc40000410000 */
[----:B------:R-:W-:Y:S02]  /*3ad0*/  FMUL.FTZ R111, R105, R134 ;  /* 0x00000086696f7220 */ /* 0x000fe40000410000 */
[----:B------:R-:W-:Y:S02]  /*3ae0*/  FFMA.FTZ R104, R161, R104, R165 ;  /* 0x00000068a1687223 */ /* 0x000fe400000100a5 */
[----:B------:R-:W-:Y:S01]  /*3af0*/  FMUL.FTZ R105, R134, UR40 ;  /* 0x0000002886697c20 */ /* 0x000fe20008410000 */
[----:B------:R-:W-:Y:S01]  /*3b00*/  HADD2.F32 R134, -RZ, R43.H1_H1 ;  /* 0x3000002bff867230 */ /* 0x000fe20000004100 */
[----:B------:R-:W-:Y:S02]  /*3b10*/  FADD.FTZ R3, R104, R3 ;  /* 0x0000000368037221 */ /* 0x000fe40000010000 */
[----:B------:R-:W-:Y:S02]  /*3b20*/  FMUL.FTZ R104, R160, R105 ;  /* 0x00000069a0687220 */ /* 0x000fe40000410000 */
[----:B------:R-:W-:-:S02]  /*3b30*/  FMUL.FTZ R163, R48, R163 ;  /* 0x000000a330a37220 */ /* 0x000fc40000410000 */
[----:B------:R-:W-:Y:S02]  /*3b40*/  FFMA.FTZ R104, R48, R111, R104 ;  /* 0x0000006f30687223 */ /* 0x000fe40000010068 */
[----:B------:R-:W-:Y:S02]  /*3b50*/  FMUL.FTZ R48, R102, R133 ;  /* 0x0000008566307220 */ /* 0x000fe40000410000 */
[----:B------:R-:W-:Y:S01]  /*3b60*/  FFMA.FTZ R24, R71, R111, R24 ;  /* 0x0000006f47187223 */ /* 0x000fe20000010018 */
[----:B------:R-:W-:Y:S01]  /*3b70*/  SHF.L.U32 R111, R98, 0x4, RZ ;  /* 0x00000004626f7819 */ /* 0x000fe200000006ff */
[----:B------:R-:W-:Y:S02]  /*3b80*/  FMUL.FTZ R102, R133, UR40 ;  /* 0x0000002885667c20 */ /* 0x000fe40008410000 */
[----:B------:R-:W-:Y:S01]  /*3b90*/  FADD.FTZ R13, R108, R13 ;  /* 0x0000000d6c0d7221 */ /* 0x000fe20000010000 */
[----:B------:R-:W-:Y:S01]  /*3ba0*/  IADD3 R108, R111, 0x1, RZ ;  /* 0x000000016f6c7810 */ /* 0x000fe20007ffe0ff */
[----:B------:R-:W-:Y:S01]  /*3bb0*/  FMUL.FTZ R107, R107, R102 ;  /* 0x000000666b6b7220 */ /* 0x000fe20000410000 */
[----:B------:R-:W-:Y:S01]  /*3bc0*/  IADD3 R102, R111, 0x2, RZ ;  /* 0x000000026f667810 */ /* 0x000fe20007ffe0ff */
[----:B------:R-:W-:Y:S01]  /*3bd0*/  FMUL.FTZ R105, R35, R134 ;  /* 0x0000008623697220 */ /* 0x000fe20000410000 */
[-C--:B------:R-:W-:Y:S01]  /*3be0*/  LEA.HI.SX32 R108, R108, R111.reuse, 0x1b ;  /* 0x0000006f6c6c7211 */ /* 0x080fe200078fdaff */
[----:B------:R-:W-:Y:S01]  /*3bf0*/  FADD.FTZ R12, R109, R12 ;  /* 0x0000000c6d0c7221 */ /* 0x000fe20000010000 */
[----:B------:R-:W-:Y:S01]  /*3c00*/  LEA.HI.SX32 R109, R102, R111, 0x1b ;  /* 0x0000006f666d7211 */ /* 0x000fe200078fdaff */
[----:B------:R-:W-:Y:S01]  /*3c10*/  FMUL.FTZ R139, R51, R139 ;  /* 0x0000008b338b7220 */ /* 0x000fe20000410000 */
[----:B------:R-:W-:Y:S01]  /*3c20*/  LEA.HI.SX32 R102, R111, R111, 0x1b ;  /* 0x0000006f6f667211 */ /* 0x000fe200078fdaff */
[----:B------:R-:W-:-:S02]  /*3c30*/  FMUL.FTZ R133, R110, R140 ;  /* 0x0000008c6e857220 */ /* 0x000fc40000410000 */
[C---:B------:R-:W-:Y:S02]  /*3c40*/  FFMA.FTZ R105, R114.reuse, -R105, R149 ;  /* 0x8000006972697223 */ /* 0x040fe40000010095 */
[----:B------:R-:W-:Y:S01]  /*3c50*/  FMUL.FTZ R165, R114, R124 ;  /* 0x0000007c72a57220 */ /* 0x000fe20000410000 */
[----:B------:R-:W-:Y:S01]  /*3c60*/  IADD3 R114, R111, 0x3, RZ ;  /* 0x000000036f727810 */ /* 0x000fe20007ffe0ff */
[----:B------:R-:W-:Y:S01]  /*3c70*/  STS [R102.X4+0x2100], R139 ;  /* 0x0021008b66007388 */ /* 0x000fe20000004800 */
[----:B------:R-:W-:Y:S02]  /*3c80*/  FMUL.FTZ R138, R61, R138 ;  /* 0x0000008a3d8a7220 */ /* 0x000fe40000410000 */
[----:B------:R-:W-:Y:S01]  /*3c90*/  LEA.HI.SX32 R111, R114, R111, 0x1b ;  /* 0x0000006f726f7211 */ /* 0x000fe200078fdaff */
[----:B------:R0:W-:Y:S01]  /*3ca0*/  STS [R108.X4+0x2104], R133 ;  /* 0x002104856c007388 */ /* 0x0001e20000004800 */
[----:B------:R-:W-:Y:S02]  /*3cb0*/  FMUL.FTZ R114, R62, R137 ;  /* 0x000000893e727220 */ /* 0x000fe40000410000 */
[----:B------:R-:W-:Y:S01]  /*3cc0*/  FMUL.FTZ R131, R60, R131 ;  /* 0x000000833c837220 */ /* 0x000fe20000410000 */
[----:B------:R-:W-:Y:S01]  /*3cd0*/  STS [R109.X4+0x2108], R138 ;  /* 0x0021088a6d007388 */ /* 0x000fe20000004800 */
[----:B------:R-:W-:-:S02]  /*3ce0*/  FMUL.FTZ R160, R124, UR40 ;  /* 0x000000287ca07c20 */ /* 0x000fc40008410000 */
[----:B------:R-:W-:Y:S01]  /*3cf0*/  FMUL.FTZ R124, R35, R124 ;  /* 0x0000007c237c7220 */ /* 0x000fe20000410000 */
[----:B------:R-:W-:Y:S01]  /*3d00*/  STS [R111.X4+0x210c], R114 ;  /* 0x00210c726f007388 */ /* 0x000fe20000004800 */
[----:B------:R-:W-:Y:S02]  /*3d10*/  FMUL.FTZ R160, R105, R160 ;  /* 0x000000a069a07220 */ /* 0x000fe40000410000 */
[----:B0-----:R-:W-:Y:S01]  /*3d20*/  FMUL.FTZ R133, R69, R116 ;  /* 0x0000007445857220 */ /* 0x001fe20000410000 */
[----:B------:R0:W-:Y:S01]  /*3d30*/  STS [R102.X4+0x2114], R131 ;  /* 0x0021148366007388 */ /* 0x0001e20000004800 */
[----:B------:R-:W-:Y:S02]  /*3d40*/  FMUL.FTZ R116, R64, R117 ;  /* 0x0000007540747220 */ /* 0x000fe40000410000 */
[-C--:B------:R-:W-:Y:S01]  /*3d50*/  FFMA.FTZ R144, R159, R133.reuse, R144 ;  /* 0x000000859f907223 */ /* 0x080fe20000010090 */
[----:B------:R-:W-:Y:S01]  /*3d60*/  STS [R102.X4+0x211c], R163 ;  /* 0x00211ca366007388 */ /* 0x000fe20000004800 */
[----:B------:R-:W-:Y:S01]  /*3d70*/  FMUL.FTZ R117, R152, R133 ;  /* 0x0000008598757220 */ /* 0x000fe20000410000 */
[C---:B------:R-:W-:Y:S01]  /*3d80*/  IADD3 R133, R98.reuse, 0x480, RZ ;  /* 0x0000048062857810 */ /* 0x040fe20007ffe0ff */
[-C--:B------:R-:W-:Y:S01]  /*3d90*/  FFMA.FTZ R129, R129, R116.reuse, R144 ;  /* 0x0000007481817223 */ /* 0x080fe20000010090 */
[----:B------:R1:W-:Y:S01]  /*3da0*/  STS [R102.X4+0x2120], R157 ;  /* 0x0021209d66007388 */ /* 0x0003e20000004800 */
[----:B------:R-:W-:Y:S01]  /*3db0*/  FMUL.FTZ R127, R127, R116 ;  /* 0x000000747f7f7220 */ /* 0x000fe20000410000 */
[----:B------:R-:W-:Y:S01]  /*3dc0*/  IADD3 R159, R98, 0x700, RZ ;  /* 0x00000700629f7810 */ /* 0x000fe20007ffe0ff */
[----:B0-----:R-:W-:Y:S01]  /*3dd0*/  FMUL.FTZ R131, R67, R118 ;  /* 0x0000007643837220 */ /* 0x001fe20000410000 */
[----:B------:R-:W-:Y:S01]  /*3de0*/  STS [R102.X4+0x2124], R117 ;  /* 0x0021247566007388 */ /* 0x000fe20000004800 */
[----:B------:R-:W-:Y:S01]  /*3df0*/  FMUL.FTZ R114, R34, R119 ;  /* 0x0000007722727220 */ /* 0x000fe20000410000 */
[----:B------:R-:W-:Y:S01]  /*3e00*/  IADD3 R118, R98, 0x200, RZ ;  /* 0x0000020062767810 */ /* 0x000fe20007ffe0ff */
[----:B------:R-:W-:Y:S01]  /*3e10*/  FFMA.FTZ R112, R112, R131, R129 ;  /* 0x0000008370707223 */ /* 0x000fe20000010081 */
[----:B------:R0:W-:Y:S01]  /*3e20*/  STS [R102.X4+0x2128], R127 ;  /* 0x0021287f66007388 */ /* 0x0001e20000004800 */
[----:B------:R-:W-:Y:S01]  /*3e30*/  FMUL.FTZ R129, R65, R120 ;  /* 0x0000007841817220 */ /* 0x000fe20000410000 */
[----:B-1----:R-:W-:Y:S01]  /*3e40*/  IADD3 R157, R98, 0x680, RZ ;  /* 0x00000680629d7810 */ /* 0x002fe20007ffe0ff */
[----:B------:R-:W-:Y:S01]  /*3e50*/  FMUL.FTZ R116, R32, R121 ;  /* 0x0000007920747220 */ /* 0x000fe20000410000 */
[----:B------:R-:W-:Y:S01]  /*3e60*/  LEA.HI.SX32 R118, R118, R98, 0x1b ;  /* 0x0000006276767211 */ /* 0x000fe200078fdaff */
[----:B------:R-:W-:-:S02]  /*3e70*/  FFMA.FTZ R160, R134, R165, R160 ;  /* 0x000000a586a07223 */ /* 0x000fc400000100a0 */
[----:B------:R-:W-:Y:S02]  /*3e80*/  FFMA.FTZ R16, R35, R165, R16 ;  /* 0x000000a523107223 */ /* 0x000fe40000010010 */
[----:B------:R-:W-:Y:S01]  /*3e90*/  FMUL.FTZ R165, R134, R124 ;  /* 0x0000007c86a57220 */ /* 0x000fe20000410000 */
[----:B0-----:R-:W-:Y:S01]  /*3ea0*/  IADD3 R127, R98, 0x280, RZ ;  /* 0x00000280627f7810 */ /* 0x001fe20007ffe0ff */
[----:B------:R-:W-:Y:S02]  /*3eb0*/  FMUL.FTZ R137, R55, R132 ;  /* 0x0000008437897220 */ /* 0x000fe40000410000 */
[----:B------:R-:W-:Y:S01]  /*3ec0*/  FMUL.FTZ R139, R47, R130 ;  /* 0x000000822f8b7220 */ /* 0x000fe20000410000 */
[----:B------:R-:W-:Y:S01]  /*3ed0*/  STS [R102.X4+0x213c], R165 ;  /* 0x00213ca566007388 */ /* 0x000fe20000004800 */
[----:B------:R-:W-:Y:S01]  /*3ee0*/  FMUL.FTZ R119, R128, R131 ;  /* 0x0000008380777220 */ /* 0x000fe20000410000 */
[----:B------:R-:W-:Y:S01]  /*3ef0*/  IADD3 R131, R98, 0x400, RZ ;  /* 0x0000040062837810 */ /* 0x000fe20007ffe0ff */
[----:B------:R-:W-:Y:S01]  /*3f00*/  FMUL.FTZ R115, R115, R114 ;  /* 0x0000007273737220 */ /* 0x000fe20000410000 */
[----:B------:R0:W-:Y:S01]  /*3f10*/  STS [R102.X4+0x2110], R137 ;  /* 0x0021108966007388 */ /* 0x0001e20000004800 */
[----:B------:R-:W-:Y:S01]  /*3f20*/  FMUL.FTZ R117, R126, R129 ;  /* 0x000000817e757220 */ /* 0x000fe20000410000 */
[----:B------:R-:W-:Y:S01]  /*3f30*/  LEA.HI.SX32 R128, R157, R98, 0x1b ;  /* 0x000000629d807211 */ /* 0x000fe200078fdaff */
[----:B------:R-:W-:Y:S01]  /*3f40*/  FMUL.FTZ R121, R161, R116 ;  /* 0x00000074a1797220 */ /* 0x000fe20000410000 */
[----:B------:R-:W-:Y:S01]  /*3f50*/  STS [R102.X4+0x2118], R139 ;  /* 0x0021188b66007388 */ /* 0x000fe20000004800 */
[----:B------:R-:W-:Y:S01]  /*3f60*/  FFMA.FTZ R112, R125, R114, R112 ;  /* 0x000000727d707223 */ /* 0x000fe20000010070 */
[----:B------:R-:W-:Y:S01]  /*3f70*/  IADD3 R125, R98, 0x100, RZ ;  /* 0x00000100627d7810 */ /* 0x000fe20007ffe0ff */
[----:B------:R-:W-:Y:S01]  /*3f80*/  FMUL.FTZ R161, R92, R155 ;  /* 0x0000009b5ca17220 */ /* 0x000fe20000410000 */
[----:B------:R1:W-:Y:S01]  /*3f90*/  STS [R102.X4+0x212c], R119 ;  /* 0x00212c7766007388 */ /* 0x0003e20000004800 */
[----:B------:R-:W-:Y:S01]  /*3fa0*/  FFMA.FTZ R123, R123, R129, R112 ;  /* 0x000000817b7b7223 */ /* 0x000fe20000010070 */
[----:B------:R-:W-:Y:S01]  /*3fb0*/  IADD3 R129, R98, 0x300, RZ ;  /* 0x0000030062817810 */ /* 0x000fe20007ffe0ff */
[----:B------:R-:W-:Y:S01]  /*3fc0*/  FFMA.FTZ R107, R47, R48, R107 ;  /* 0x000000302f6b7223 */ /* 0x000fe2000001006b */
[----:B------:R-:W-:Y:S01]  /*3fd0*/  STS [R102.X4+0x2130], R115 ;  /* 0x0021307366007388 */ /* 0x000fe20000004800 */
[----:B------:R-:W-:Y:S01]  /*3fe0*/  FFMA.FTZ R112, R154, R116, R123 ;  /* 0x000000749a707223 */ /* 0x000fe2000001007b */
[----:B------:R-:W-:Y:S01]  /*3ff0*/  IADD3 R123, R98, 0x80, RZ ;  /* 0x00000080627b7810 */ /* 0x000fe20007ffe0ff */
[----:B------:R-:W-:Y:S01]  /*4000*/  FMUL.FTZ R47, R136, UR40 ;  /* 0x00000028882f7c20 */ /* 0x000fe20008410000 */
[----:B------:R2:W-:Y:S01]  /*4010*/  STS [R102.X4+0x2134], R117 ;  /* 0x0021347566007388 */ /* 0x0005e20000004800 */
[C---:B0-----:R-:W-:Y:S01]  /*4020*/  IADD3 R137, R98.reuse, 0x500, RZ ;  /* 0x0000050062897810 */ /* 0x041fe20007ffe0ff */
[----:B------:R-:W-:Y:S01]  /*4030*/  FMUL.FTZ R105, R105, R124 ;  /* 0x0000007c69697220 */ /* 0x000fe20000410000 */
[C---:B-1----:R-:W-:Y:S01]  /*4040*/  IADD3 R119, R98.reuse, 0x180, RZ ;  /* 0x0000018062777810 */ /* 0x042fe20007ffe0ff */
[----:B------:R0:W-:Y:S01]  /*4050*/  STS [R102.X4+0x2138], R121 ;  /* 0x0021387966007388 */ /* 0x0001e20000004800 */
[C---:B------:R-:W-:Y:S01]  /*4060*/  IADD3 R139, R98.reuse, 0x580, RZ ;  /* 0x00000580628b7810 */ /* 0x040fe20007ffe0ff */
[----:B------:R-:W-:Y:S01]  /*4070*/  FMUL.FTZ R103, R103, R136 ;  /* 0x0000008867677220 */ /* 0x000fe20000410000 */
[C---:B------:R-:W-:Y:S01]  /*4080*/  IADD3 R155, R98.reuse, 0x600, RZ ;  /* 0x00000600629b7810 */ /* 0x040fe20007ffe0ff */
[----:B------:R-:W-:Y:S01]  /*4090*/  FMUL.FTZ R163, R91, R158 ;  /* 0x0000009e5ba37220 */ /* 0x000fe20000410000 */
[----:B------:R-:W-:Y:S01]  /*40a0*/  BAR.SYNC.DEFER_BLOCKING 0x0 ;  /* 0x0000000000007b1d */ /* 0x000fe20000010000 */
[----:B------:R-:W-:Y:S01]  /*40b0*/  IADD3 R165, R98, 0x780, RZ ;  /* 0x0000078062a57810 */ /* 0x000fe20007ffe0ff */
[----:B------:R-:W-:Y:S01]  /*40c0*/  FMUL.FTZ R136, R46, R47 ;  /* 0x0000002f2e887220 */ /* 0x000fe20000410000 */
[-C--:B--2---:R-:W-:Y:S01]  /*40d0*/  LEA.HI.SX32 R117, R119, R98.reuse, 0x1b ;  /* 0x0000006277757211 */ /* 0x084fe200078fdaff */
[----:B------:R-:W-:Y:S01]  /*40e0*/  HFMA2.MMA R47, -RZ, RZ, 0, 0 ;  /* 0x00000000ff2f7435 */ /* 0x000fe200000001ff */
[----:B0-----:R-:W-:Y:S01]  /*40f0*/  IADD3 R121, R98, 0x380, RZ ;  /* 0x0000038062797810 */ /* 0x001fe20007ffe0ff */
[----:B------:R-:W-:Y:S01]  /*4100*/  FADD.FTZ R0, R160, R0 ;  /* 0x00000000a0007221 */ /* 0x000fe20000010000 */
[-C--:B------:R-:W-:Y:S01]  /*4110*/  LEA.HI.SX32 R115, R123, R98.reuse, 0x1b ;  /* 0x000000627b737211 */ /* 0x080fe200078fdaff */
[----:B------:R-:W-:Y:S01]  /*4120*/  FADD.FTZ R10, R49, R10 ;  /* 0x0000000a310a7221 */ /* 0x000fe20000010000 */
[----:B------:R-:W-:Y:S01]  /*4130*/  LEA.HI.SX32 R116, R125, R98, 0x1b ;  /* 0x000000627d747211 */ /* 0x000fe200078fdaff */
[----:B------:R-:W-:Y:S01]  /*4140*/  FFMA.FTZ R27, R68, R48, R27 ;  /* 0x00000030441b7223 */ /* 0x000fe2000001001b */
[----:B------:R-:W-:Y:S01]  /*4150*/  LEA.HI.SX32 R119, R127, R98, 0x1b ;  /* 0x000000627f777211 */ /* 0x000fe200078fdaff */
[----:B------:R-:W-:Y:S01]  /*4160*/  FMUL.FTZ R156, R89, R156 ;  /* 0x0000009c599c7220 */ /* 0x000fe20000410000 */
[-C--:B------:R-:W-:Y:S01]  /*4170*/  LEA.HI.SX32 R120, R129, R98.reuse, 0x1b ;  /* 0x0000006281787211 */ /* 0x080fe200078fdaff */
[----:B------:R-:W-:Y:S01]  /*4180*/  FMUL.FTZ R101, R86, R101 ;  /* 0x0000006556657220 */ /* 0x000fe20000410000 */
[-C--:B------:R-:W-:Y:S01]  /*4190*/  LEA.HI.SX32 R114, R98, R98.reuse, 0x1b ;  /* 0x0000006262727211 */ /* 0x080fe200078fdaff */
[----:B------:R-:W-:Y:S01]  /*41a0*/  FMUL.FTZ R145, R82, R145 ;  /* 0x0000009152917220 */ /* 0x000fe20000410000 */
[----:B------:R-:W-:Y:S01]  /*41b0*/  LEA.HI.SX32 R121, R121, R98, 0x1b ;  /* 0x0000006279797211 */ /* 0x000fe200078fdaff */
[----:B------:R-:W-:Y:S01]  /*41c0*/  FMUL.FTZ R153, R87, R100 ;  /* 0x0000006457997220 */ /* 0x000fe20000410000 */
[-C--:B------:R-:W-:Y:S01]  /*41d0*/  LEA.HI.SX32 R123, R131, R98.reuse, 0x1b ;  /* 0x00000062837b7211 */ /* 0x080fe200078fdaff */
[----:B------:R-:W-:Y:S01]  /*41e0*/  FMUL.FTZ R151, R88, R151 ;  /* 0x0000009758977220 */ /* 0x000fe20000410000 */
[-C--:B------:R-:W-:Y:S01]  /*41f0*/  LEA.HI.SX32 R124, R133, R98.reuse, 0x1b ;  /* 0x00000062857c7211 */ /* 0x080fe200078fdaff */
[----:B------:R-:W-:Y:S01]  /*4200*/  FMUL.FTZ R143, R80, R143 ;  /* 0x0000008f508f7220 */ /* 0x000fe20000410000 */
[-C--:B------:R-:W-:Y:S01]  /*4210*/  LEA.HI.SX32 R125, R137, R98.reuse, 0x1b ;  /* 0x00000062897d7211 */ /* 0x080fe200078fdaff */
[----:B------:R-:W0:Y:S01]  /*4220*/  LDS R131, [R114.X4+0x2100] ;  /* 0x0021000072837984 */ /* 0x000e220000004800 */
[-C--:B------:R-:W-:Y:S01]  /*4230*/  LEA.HI.SX32 R126, R139, R98.reuse, 0x1b ;  /* 0x000000628b7e7211 */ /* 0x080fe200078fdaff */
[----:B------:R-:W-:Y:S01]  /*4240*/  FMUL.FTZ R58, R58, R135 ;  /* 0x000000873a3a7220 */ /* 0x000fe20000410000 */
[-C--:B------:R-:W-:Y:S01]  /*4250*/  LEA.HI.SX32 R127, R155, R98.reuse, 0x1b ;  /* 0x000000629b7f7211 */ /* 0x080fe200078fdaff */
[----:B------:R-:W1:Y:S01]  /*4260*/  LDS R132, [R115.X4+0x2300] ;  /* 0x0023000073847984 */ /* 0x000e620000004800 */
[----:B------:R-:W-:-:S02]  /*4270*/  LEA.HI.SX32 R129, R159, R98, 0x1b ;  /* 0x000000629f817211 */ /* 0x000fc400078fdaff */
[-C--:B------:R-:W-:Y:S01]  /*4280*/  LEA.HI.SX32 R130, R165, R98.reuse, 0x1b ;  /* 0x00000062a5827211 */ /* 0x080fe200078fdaff */
[----:B------:R-:W2:Y:S01]  /*4290*/  LDS R133, [R116.X4+0x2500] ;  /* 0x0025000074857984 */ /* 0x000ea20000004800 */
[----:B------:R-:W-:Y:S02]  /*42a0*/  MOV R49, UR26 ;  /* 0x0000001a00317c02 */ /* 0x000fe40008000f00 */
[----:B------:R-:W-:Y:S01]  /*42b0*/  MOV R46, R98 ;  /* 0x00000062002e7202 */ /* 0x000fe20000000f00 */
[----:B------:R-:W3:Y:S04]  /*42c0*/  LDS R134, [R117.X4+0x2700] ;  /* 0x0027000075867984 */ /* 0x000ee80000004800 */
[----:B------:R-:W4:Y:S01]  /*42d0*/  LDS R137, [R118.X4+0x2900] ;  /* 0x0029000076897984 */ /* 0x000f220000004800 */
[----:B------:R-:W-:-:S03]  /*42e0*/  IMAD.WIDE.U32 R48, R49, c[0x0][0x298], R46 ;  /* 0x0000a60031307a25 */ /* 0x000fc600078e002e */
[----:B------:R-:W0:Y:S02]  /*42f0*/  LDS R138, [R119.X4+0x2b00] ;  /* 0x002b0000778a7984 */ /* 0x000e240000004800 */
[----:B------:R-:W-:Y:S01]  /*4300*/  IADD3 R49, R49, UR38, RZ ;  /* 0x0000002631317c10 */ /* 0x000fe2000fffe0ff */
[----:B------:R-:W-:Y:S01]  /*4310*/  ULDC.64 UR38, c[0x0][0x2c0] ;  /* 0x0000b00000267ab9 */ /* 0x000fe20000000a00 */
[----:B------:R-:W0:Y:S01]  /*4320*/  LDS R139, [R120.X4+0x2d00] ;  /* 0x002d0000788b7984 */ /* 0x000e220000004800 */
[----:B------:R-:W-:-:S03]  /*4330*/  UIMAD UR38, UR29, UR38, URZ ;  /* 0x000000261d2672a4 */ /* 0x000fc6000f8e023f */
[----:B------:R-:W0:Y:S01]  /*4340*/  LDS R140, [R121.X4+0x2f00] ;  /* 0x002f0000798c7984 */ /* 0x000e220000004800 */
[----:B------:R-:W-:-:S03]  /*4350*/  UIMAD UR38, UR12, UR39, UR38 ;  /* 0x000000270c2672a4 */ /* 0x000fc6000f8e0226 */
        /* <DEDUP_REMOVED lines=13> */
[----:B-----5:R-:W-:-:S03]  /*4430*/  MOV R109, UR26 ;  /* 0x0000001a006d7c02 */ /* 0x020fc60008000f00 */
[----:B------:R5:W-:Y:S01]  /*4440*/  STS [R102.X4+0x4228], R145 ;  /* 0x0042289166007388 */ /* 0x000be20000004800 */
[----:B-1----:R-:W-:Y:S01]  /*4450*/  MOV R111, UR12 ;  /* 0x0000000c006f7c02 */ /* 0x002fe20008000f00 */
[----:B------:R-:W-:Y:S02]  /*4460*/  IMAD.WIDE.U32 R46, R109, c[0x0][0x2b8], R46 ;  /* 0x0000ae006d2e7a25 */ /* 0x000fe400078e002e */
[----:B------:R1:W-:Y:S01]  /*4470*/  STS [R102.X4+0x4214], R153 ;  /* 0x0042149966007388 */ /* 0x0003e20000004800 */
[----:B--2---:R-:W-:Y:S01]  /*4480*/  MOV R101, UR12 ;  /* 0x0000000c00657c02 */ /* 0x004fe20008000f00 */
[----:B------:R-:W-:Y:S01]  /*4490*/  FMUL.FTZ R109, R85, R142 ;  /* 0x0000008e556d7220 */ /* 0x000fe20000410000 */
[----:B------:R-:W-:Y:S01]  /*44a0*/  IADD3 R47, R47, UR24, RZ ;  /* 0x000000182f2f7c10 */ /* 0x000fe2000fffe0ff */
[----:B------:R-:W-:Y:S01]  /*44b0*/  ULDC.64 UR24, c[0x0][0x2a0] ;  /* 0x0000a80000187ab9 */ /* 0x000fe20000000a00 */
[----:B-----5:R-:W-:Y:S01]  /*44c0*/  MOV R145, UR41 ;  /* 0x0000002900917c02 */ /* 0x020fe20008000f00 */
[----:B------:R-:W-:Y:S01]  /*44d0*/  UIMAD UR24, UR29, UR24, URZ ;  /* 0x000000181d1872a4 */ /* 0x000fe2000f8e023f */
[----:B------:R-:W-:Y:S01]  /*44e0*/  IMAD.WIDE.U32 R48, R101, c[0x0][0x2a0], R48 ;  /* 0x0000a80065307a25 */ /* 0x000fe200078e0030 */
[----:B------:R2:W-:Y:S01]  /*44f0*/  STS [R102.X4+0x421c], R109 ;  /* 0x00421c6d66007388 */ /* 0x0005e20000004800 */
[----:B------:R-:W-:Y:S01]  /*4500*/  IADD3 R145, -R145, c[0x0][0x168], -R98 ;  /* 0x00005a0091917a10 */ /* 0x000fe20007ffe962 */
[----:B------:R-:W-:Y:S01]  /*4510*/  UIMAD UR24, UR12, UR25, UR24 ;  /* 0x000000190c1872a4 */ /* 0x000fe2000f8e0218 */
[----:B-1----:R-:W-:Y:S01]  /*4520*/  FMUL.FTZ R153, R78, R141 ;  /* 0x0000008d4e997220 */ /* 0x002fe20000410000 */
[----:B------:R-:W-:Y:S01]  /*4530*/  USHF.R.S32.HI UR25, URZ, 0x1f, UR41 ;  /* 0x0000001f3f197899 */ /* 0x000fe20008011429 */
[----:B------:R-:W-:Y:S01]  /*4540*/  IADD3 R108, P0, R48, UR41, RZ ;  /* 0x00000029306c7c10 */ /* 0x000fe2000ff1e0ff */
[----:B------:R-:W-:Y:S01]  /*4550*/  IMAD.WIDE.U32 R46, R111, c[0x0][0x2c0], R46 ;  /* 0x0000b0006f2e7a25 */ /* 0x000fe200078e002e */
[----:B------:R1:W-:Y:S01]  /*4560*/  STS [R102.X4+0x4210], R151 ;  /* 0x0042109766007388 */ /* 0x0003e20000004800 */
[----:B------:R-:W-:-:S02]  /*4570*/  IADD3 R141, R49, UR24, RZ ;  /* 0x00000018318d7c10 */ /* 0x000fc4000fffe0ff */
[----:B--2---:R-:W-:Y:S01]  /*4580*/  FMUL.FTZ R109, R81, R148 ;  /* 0x00000094516d7220 */ /* 0x004fe20000410000 */
[----:B------:R2:W-:Y:S01]  /*4590*/  STS [R102.X4+0x4230], R143 ;  /* 0x0042308f66007388 */ /* 0x0005e20000004800 */
[----:B------:R-:W-:Y:S01]  /*45a0*/  FMUL.FTZ R101, R83, R150 ;  /* 0x0000009653657220 */ /* 0x000fe20000410000 */
[----:B------:R-:W-:Y:S01]  /*45b0*/  IADD3 R111, R47, UR38, RZ ;  /* 0x000000262f6f7c10 */ /* 0x000fe2000fffe0ff */
[----:B------:R-:W-:Y:S01]  /*45c0*/  FMUL.FTZ R148, R106, UR40 ;  /* 0x000000286a947c20 */ /* 0x000fe20008410000 */
[----:B------:R5:W-:Y:S01]  /*45d0*/  STS [R102.X4+0x422c], R109 ;  /* 0x00422c6d66007388 */ /* 0x000be20000004800 */
[----:B------:R-:W-:Y:S01]  /*45e0*/  IADD3 R100, P1, R46, UR41, RZ ;  /* 0x000000292e647c10 */ /* 0x000fe2000ff3e0ff */
[----:B-1----:R-:W-:Y:S02]  /*45f0*/  FMUL.FTZ R151, R79, R146 ;  /* 0x000000924f977220 */ /* 0x002fe40000410000 */
[----:B------:R1:W-:Y:S01]  /*4600*/  STS [R102.X4+0x4220], R147 ;  /* 0x0042209366007388 */ /* 0x0003e20000004800 */
[----:B------:R-:W-:-:S02]  /*4610*/  FMUL.FTZ R146, R135, UR40 ;  /* 0x0000002887927c20 */ /* 0x000fc40008410000 */
[----:B--2---:R-:W-:Y:S01]  /*4620*/  FMUL.FTZ R143, R76, R149 ;  /* 0x000000954c8f7220 */ /* 0x004fe20000410000 */
[----:B------:R2:W-:Y:S01]  /*4630*/  STS [R102.X4+0x4224], R101 ;  /* 0x0042246566007388 */ /* 0x0005e20000004800 */
[----:B------:R-:W-:Y:S01]  /*4640*/  FMUL.FTZ R135, R122, UR40 ;  /* 0x000000287a877c20 */ /* 0x000fe20008410000 */
[----:B-----5:R-:W-:Y:S01]  /*4650*/  IADD3.X R109, R141, UR25, RZ, P0, !PT ;  /* 0x000000198d6d7c10 */ /* 0x020fe200087fe4ff */
[----:B------:R-:W-:Y:S01]  /*4660*/  FMUL.FTZ R149, R63, UR40 ;  /* 0x000000283f957c20 */ /* 0x000fe20008410000 */
[----:B------:R-:W-:Y:S01]  /*4670*/  ISETP.GE.AND P0, PT, R145, 0x1, PT ;  /* 0x000000019100780c */ /* 0x000fe20003f06270 */
[----:B------:R0:W-:Y:S01]  /*4680*/  STS [R102.X4+0x4234], R151 ;  /* 0x0042349766007388 */ /* 0x0001e20000004800 */
[----:B-1----:R-:W-:-:S03]  /*4690*/  FMUL.FTZ R147, R113, UR40 ;  /* 0x0000002871937c20 */ /* 0x002fc60008410000 */
[----:B------:R1:W-:Y:S01]  /*46a0*/  STS [R102.X4+0x4238], R153 ;  /* 0x0042389966007388 */ /* 0x0003e20000004800 */
[----:B--2---:R-:W-:-:S03]  /*46b0*/  IADD3.X R101, R111, UR25, RZ, P1, !PT ;  /* 0x000000196f657c10 */ /* 0x004fc60008ffe4ff */
[----:B------:R1:W-:Y:S04]  /*46c0*/  STS [R102.X4+0x423c], R143 ;  /* 0x00423c8f66007388 */ /* 0x0003e80000004800 */
[----:B------:R-:W-:Y:S06]  /*46d0*/  BAR.SYNC.DEFER_BLOCKING 0x0 ;  /* 0x0000000000007b1d */ /* 0x000fec0000010000 */
[----:B------:R-:W-:Y:S05]  /*46e0*/  @!P0 BRA `(.L_x_2092) ;  /* 0x0000013000008947 */ /* 0x000fea0003800000 */
[----:B01-34-:R-:W0:Y:S01]  /*46f0*/  LDS R151, [R114.X4+0x4200] ;  /* 0x0042000072977984 */ /* 0x01be220000004800 */
[----:B------:R-:W-:Y:S01]  /*4700*/  USHF.R.S32.HI UR39, URZ, 0x1f, UR7 ;  /* 0x0000001f3f277899 */ /* 0x000fe20008011407 */
[----:B------:R-:W-:Y:S01]  /*4710*/  MOV R143, UR7 ;  /* 0x00000007008f7c02 */ /* 0x000fe20008000f00 */
[----:B------:R-:W-:-:S02]  /*4720*/  ULDC.64 UR24, c[0x0][0x2b0] ;  /* 0x0000ac0000187ab9 */ /* 0x000fc40000000a00 */
[----:B------:R-:W-:Y:S02]  /*4730*/  UIMAD UR24, UR39, UR24, URZ ;  /* 0x00000018271872a4 */ /* 0x000fe4000f8e023f */
[C---:B------:R-:W-:Y:S02]  /*4740*/  IMAD.WIDE.U32 R108, R143.reuse, c[0x0][0x2b0], R108 ;  /* 0x0000ac008f6c7a25 */ /* 0x040fe400078e006c */
[----:B------:R-:W-:Y:S02]  /*4750*/  UIMAD UR38, UR7, UR25, UR24 ;  /* 0x00000019072672a4 */ /* 0x000fe4000f8e0218 */
[----:B------:R-:W-:Y:S01]  /*4760*/  IMAD.WIDE.U32 R100, R143, c[0x0][0x2d0], R100 ;  /* 0x0000b4008f647a25 */ /* 0x000fe200078e0064 */
[----:B------:R-:W-:Y:S01]  /*4770*/  ULDC.64 UR24, c[0x0][0x2d0] ;  /* 0x0000b40000187ab9 */ /* 0x000fe20000000a00 */
[----:B------:R-:W-:Y:S01]  /*4780*/  LEA R142, P0, R108, c[0x0][0x318], 0x2 ;  /* 0x0000c6006c8e7a11 */ /* 0x000fe200078010ff */
[----:B------:R-:W-:Y:S01]  /*4790*/  UIMAD UR24, UR39, UR24, URZ ;  /* 0x00000018271872a4 */ /* 0x000fe2000f8e023f */
[----:B------:R-:W-:-:S03]  /*47a0*/  IADD3 R109, R109, UR38, RZ ;  /* 0x000000266d6d7c10 */ /* 0x000fc6000fffe0ff */
[----:B------:R-:W-:Y:S01]  /*47b0*/  UIMAD UR24, UR7, UR25, UR24 ;  /* 0x00000019071872a4 */ /* 0x000fe2000f8e0218 */
[----:B------:R-:W-:Y:S02]  /*47c0*/  LEA.HI.X R143, R108, c[0x0][0x31c], R109, 0x2, P0 ;  /* 0x0000c7006c8f7a11 */ /* 0x000fe400000f146d */
[----:B------:R-:W-:-:S03]  /*47d0*/  LEA R108, P0, R100, c[0x0][0x320], 0x2 ;  /* 0x0000c800646c7a11 */ /* 0x000fc600078010ff */
[----:B------:R-:W-:Y:S01]  /*47e0*/  IADD3 R101, R101, UR24, RZ ;  /* 0x0000001865657c10 */ /* 0x000fe2000fffe0ff */
[----:B------:R1:W-:Y:S03]  /*47f0*/  RED.E.ADD.F32.FTZ.RN.STRONG.GPU [R142.64], R131 ;  /* 0x000000838e00798e */ /* 0x0003e6000c10e79e */
[----:B------:R-:W-:-:S05]  /*4800*/  LEA.HI.X R109, R100, c[0x0][0x324], R101, 0x2, P0 ;  /* 0x0000c900646d7a11 */ /* 0x000fca00000f1465 */
[----:B0-----:R1:W-:Y:S02]  /*4810*/  RED.E.ADD.F32.FTZ.RN.STRONG.GPU [R108.64], R151 ;  /* 0x000000976c00798e */ /* 0x0013e4000c10e79e */
.L_x_2092:
[----:B01-34-:R-:W-:Y:S05]  /*4820*/  BSYNC B0 ;  /* 0x0000000000007941 */ /* 0x01bfea0003800000 */
.L_x_2091:
[----:B------:R-:W0:Y:S01]  /*4830*/  LDS R115, [R115.X4+0x4400] ;  /* 0x0044000073737984 */ /* 0x000e220000004800 */
[----:B------:R-:W-:Y:S01]  /*4840*/  UIMAD UR24, UR6, -0x800, UR28 ;  /* 0xfffff800061878a4 */ /* 0x000fe2000f8e021c */
[----:B------:R-:W-:Y:S01]  /*4850*/  LEA R108, P0, R48, c[0x0][0x318], 0x2 ;  /* 0x0000c600306c7a11 */ /* 0x000fe200078010ff */
[----:B------:R-:W-:Y:S01]  /*4860*/  USHF.L.U32 UR40, UR8, 0x2, URZ ;  /* 0x0000000208287899 */ /* 0x000fe2000800063f */
[----:B------:R-:W-:Y:S01]  /*4870*/  LEA R100, P1, R46, c[0x0][0x320], 0x2 ;  /* 0x0000c8002e647a11 */ /* 0x000fe200078210ff */
[----:B------:R-:W-:Y:S01]  /*4880*/  USHF.L.U64.HI UR41, UR8, 0x2, UR9 ;  /* 0x0000000208297899 */ /* 0x000fe20008010209 */
[----:B------:R-:W-:Y:S01]  /*4890*/  LEA.HI.X R109, R48, c[0x0][0x31c], R141, 0x2, P0 ;  /* 0x0000c700306d7a11 */ /* 0x000fe200000f148d */
[----:B------:R-:W-:Y:S01]  /*48a0*/  ULDC.64 UR38, c[0x0][0x2d0] ;  /* 0x0000b40000267ab9 */ /* 0x000fe20000000a00 */
[----:B------:R-:W-:Y:S01]  /*48b0*/  LEA.HI.X R101, R46, c[0x0][0x324], R111, 0x2, P1 ;  /* 0x0000c9002e657a11 */ /* 0x000fe200008f146f */
[----:B------:R-:W-:Y:S01]  /*48c0*/  UIMAD UR38, UR41, UR38, URZ ;  /* 0x00000026292672a4 */ /* 0x000fe2000f8e023f */
[----:B------:R-:W-:Y:S01]  /*48d0*/  MOV R47, UR24 ;  /* 0x00000018002f7c02 */ /* 0x000fe20008000f00 */
[----:B------:R-:W-:Y:S01]  /*48e0*/  BSSY B0, `(.L_x_2093) ;  /* 0x0000013000007945 */ /* 0x000fe20003800000 */
[----:B------:R-:W-:Y:S01]  /*48f0*/  MOV R49, UR24 ;  /* 0x0000001800317c02 */ /* 0x000fe20008000f00 */
[----:B------:R-:W-:Y:S01]  /*4900*/  ULDC.64 UR24, c[0x0][0x2b0] ;  /* 0x0000ac0000187ab9 */ /* 0x000fe20000000a00 */
[----:B------:R-:W-:Y:S01]  /*4910*/  ISETP.GE.AND P0, PT, R145, 0x81, PT ;  /* 0x000000819100780c */ /* 0x000fe20003f06270 */
[----:B------:R-:W-:Y:S01]  /*4920*/  IMAD.WIDE R108, R47, 0x4, R108 ;  /* 0x000000042f6c7825 */ /* 0x000fe200078e026c */
[----:B------:R-:W-:Y:S01]  /*4930*/  UIMAD UR24, UR41, UR24, URZ ;  /* 0x00000018291872a4 */ /* 0x000fe2000f8e023f */
[----:B------:R-:W-:Y:S01]  /*4940*/  MOV R47, UR40 ;  /* 0x00000028002f7c02 */ /* 0x000fe20008000f00 */
[----:B------:R-:W-:Y:S01]  /*4950*/  UIMAD UR38, UR40, UR39, UR38 ;  /* 0x00000027282672a4 */ /* 0x000fe2000f8e0226 */
[----:B------:R-:W-:Y:S01]  /*4960*/  IMAD.WIDE R100, R49, 0x4, R100 ;  /* 0x0000000431647825 */ /* 0x000fe200078e0264 */
[----:B------:R-:W-:Y:S01]  /*4970*/  MOV R49, UR40 ;  /* 0x0000002800317c02 */ /* 0x000fe20008000f00 */
[----:B------:R-:W-:-:S02]  /*4980*/  UIMAD UR24, UR40, UR25, UR24 ;  /* 0x00000019281872a4 */ /* 0x000fc4000f8e0218 */
[----:B------:R-:W-:-:S04]  /*4990*/  IMAD.WIDE.U32 R108, R47, c[0x0][0x2b0], R108 ;  /* 0x0000ac002f6c7a25 */ /* 0x000fc800078e006c */
[----:B------:R-:W-:Y:S01]  /*49a0*/  IMAD.WIDE.U32 R100, R49, c[0x0][0x2d0], R100 ;  /* 0x0000b40031647a25 */ /* 0x000fe200078e0064 */
[----:B------:R-:W-:-:S03]  /*49b0*/  IADD3 R109, R109, UR24, RZ ;  /* 0x000000186d6d7c10 */ /* 0x000fc6000fffe0ff */
[----:B------:R-:W-:Y:S01]  /*49c0*/  FADD.FTZ R105, R112, R105 ;  /* 0x0000006970697221 */ /* 0x000fe20000010000 */
[----:B------:R-:W-:Y:S01]  /*49d0*/  IADD3 R101, R101, UR38, RZ ;  /* 0x0000002665657c10 */ /* 0x000fe2000fffe0ff */
[----:B------:R-:W-:Y:S05]  /*49e0*/  @!P0 BRA `(.L_x_2094) ;  /* 0x0000002000008947 */ /* 0x000fea0003800000 */
[----:B------:R1:W-:Y:S04]  /*49f0*/  RED.E.ADD.F32.FTZ.RN.STRONG.GPU [R108.64+-0x1e00], R132 ;  /* 0xffe200846c00798e */ /* 0x0003e8000c10e79e */
[----:B0-----:R1:W-:Y:S02]  /*4a00*/  RED.E.ADD.F32.FTZ.RN.STRONG.GPU [R100.64+-0x1e00], R115 ;  /* 0xffe200736400798e */ /* 0x0013e4000c10e79e */
.L_x_2094:
[----:B------:R-:W-:Y:S05]  /*4a10*/  BSYNC B0 ;  /* 0x0000000000007941 */ /* 0x000fea0003800000 */
.L_x_2093:
[----:B------:R2:W3:Y:S01]  /*4a20*/  LDS R47, [R116.X4+0x4600] ;  /* 0x00460000742f7984 */ /* 0x0004e20000004800 */
[C---:B------:R-:W-:Y:S01]  /*4a30*/  ISETP.GE.AND P6, PT, R145.reuse, 0x101, PT ;  /* 0x000001019100780c */ /* 0x040fe20003fc6270 */
[----:B------:R-:W-:Y:S01]  /*4a40*/  BSSY B0, `(.L_x_2095) ;  /* 0x000000a000007945 */ /* 0x000fe20003800000 */
[C---:B------:R-:W-:Y:S02]  /*4a50*/  ISETP.GE.AND P0, PT, R145.reuse, 0x181, PT ;  /* 0x000001819100780c */ /* 0x040fe40003f06270 */
[----:B------:R-:W-:-:S02]  /*4a60*/  ISETP.GE.AND P1, PT, R145, 0x201, PT ;  /* 0x000002019100780c */ /* 0x000fc40003f26270 */
[C---:B------:R-:W-:Y:S02]  /*4a70*/  ISETP.GE.AND P2, PT, R145.reuse, 0x281, PT ;  /* 0x000002819100780c */ /* 0x040fe40003f46270 */
[C---:B------:R-:W-:Y:S02]  /*4a80*/  ISETP.GE.AND P3, PT, R145.reuse, 0x301, PT ;  /* 0x000003019100780c */ /* 0x040fe40003f66270 */
[C---:B------:R-:W-:Y:S02]  /*4a90*/  ISETP.GE.AND P4, PT, R145.reuse, 0x381, PT ;  /* 0x000003819100780c */ /* 0x040fe40003f86270 */
[----:B------:R-:W-:Y:S01]  /*4aa0*/  ISETP.GE.AND P5, PT, R145, 0x401, PT ;  /* 0x000004019100780c */ /* 0x000fe20003fa6270 */
[----:B------:R-:W-:Y:S07]  /*4ab0*/  @!P6 BRA `(.L_x_2096) ;  /* 0x000000200000e947 */ /* 0x000fee0003800000 */
[----:B--2---:R2:W-:Y:S04]  /*4ac0*/  RED.E.ADD.F32.FTZ.RN.STRONG.GPU [R108.64+-0x1c00], R133 ;  /* 0xffe400856c00798e */ /* 0x0045e8000c10e79e */
[----:B---3--:R2:W-:Y:S02]  /*4ad0*/  RED.E.ADD.F32.FTZ.RN.STRONG.GPU [R100.64+-0x1c00], R47 ;  /* 0xffe4002f6400798e */ /* 0x0085e4000c10e79e */
.L_x_2096:
[----:B--2---:R-:W-:Y:S05]  /*4ae0*/  BSYNC B0 ;  /* 0x0000000000007941 */ /* 0x004fea0003800000 */
.L_x_2095:
[----:B------:R-:W2:Y:S01]  /*4af0*/  LDS R117, [R117.X4+0x4800] ;  /* 0x0048000075757984 */ /* 0x000ea20000004800 */
[----:B------:R-:W-:Y:S01]  /*4b00*/  BSSY B0, `(.L_x_2097) ;  /* 0x0000004000007945 */ /* 0x000fe20003800000 */
[----:B------:R-:W-:Y:S05]  /*4b10*/  @!P0 BRA `(.L_x_2098) ;  /* 0x0000002000008947 */ /* 0x000fea0003800000 */
[----:B------:R4:W-:Y:S04]  /*4b20*/  RED.E.ADD.F32.FTZ.RN.STRONG.GPU [R108.64+-0x1a00], R134 ;  /* 0xffe600866c00798e */ /* 0x0009e8000c10e79e */
[----:B--2---:R4:W-:Y:S02]  /*4b30*/  RED.E.ADD.F32.FTZ.RN.STRONG.GPU [R100.64+-0x1a00], R117 ;  /* 0xffe600756400798e */ /* 0x0049e4000c10e79e */
.L_x_2098:
[----:B------:R-:W-:Y:S05]  /*4b40*/  BSYNC B0 ;  /* 0x0000000000007941 */ /* 0x000fea0003800000 */
.L_x_2097:
[----:B---3--:R3:W1:Y:S01]  /*4b50*/  LDS R47, [R118.X4+0x4a00] ;  /* 0x004a0000762f7984 */ /* 0x0086620000004800 */
[----:B------:R-:W-:Y:S01]  /*4b60*/  BSSY B0, `(.L_x_2099) ;  /* 0x0000004000007945 */ /* 0x000fe20003800000 */
[----:B------:R-:W-:Y:S05]  /*4b70*/  @!P1 BRA `(.L_x_2100) ;  /* 0x0000002000009947 */ /* 0x000fea0003800000 */
[----:B------:R3:W-:Y:S04]  /*4b80*/  RED.E.ADD.F32.FTZ.RN.STRONG.GPU [R108.64+-0x1800], R137 ;  /* 0xffe800896c00798e */ /* 0x0007e8000c10e79e */
[----:B-1----:R3:W-:Y:S02]  /*4b90*/  RED.E.ADD.F32.FTZ.RN.STRONG.GPU [R100.64+-0x1800], R47 ;  /* 0xffe8002f6400798e */ /* 0x0027e4000c10e79e */
.L_x_2100:
[----:B------:R-:W-:Y:S05]  /*4ba0*/  BSYNC B0 ;  /* 0x0000000000007941 */ /* 0x000fea0003800000 */
.L_x_2099:
[----:B------:R-:W3:Y:S01]  /*4bb0*/  LDS R119, [R119.X4+0x4c00] ;  /* 0x004c000077777984 */ /* 0x000ee20000004800 */
[----:B------:R-:W-:Y:S01]  /*4bc0*/  BSSY B0, `(.L_x_2101) ;  /* 0x0000004000007945 */ /* 0x000fe20003800000 */
[----:B------:R-:W-:Y:S05]  /*4bd0*/  @!P2 BRA `(.L_x_2102) ;  /* 0x000000200000a947 */ /* 0x000fea0003800000 */
[----:B------:R4:W-:Y:S04]  /*4be0*/  RED.E.ADD.F32.FTZ.RN.STRONG.GPU [R108.64+-0x1600], R138 ;  /* 0xffea008a6c00798e */ /* 0x0009e8000c10e79e */
[----:B---3--:R4:W-:Y:S02]  /*4bf0*/  RED.E.ADD.F32.FTZ.RN.STRONG.GPU [R100.64+-0x1600], R119 ;  /* 0xffea00776400798e */ /* 0x0089e4000c10e79e */
.L_x_2102:
[----:B------:R-:W-:Y:S05]  /*4c00*/  BSYNC B0 ;  /* 0x0000000000007941 */ /* 0x000fea0003800000 */
.L_x_2101:
[----:B-1-3--:R1:W3:Y:S01]  /*4c10*/  LDS R47, [R120.X4+0x4e00] ;  /* 0x004e0000782f7984 */ /* 0x00a2e20000004800 */
[----:B------:R-:W-:Y:S01]  /*4c20*/  BSSY B0, `(.L_x_2103) ;  /* 0x0000004000007945 */ /* 0x000fe20003800000 */
[----:B------:R-:W-:Y:S05]  /*4c30*/  @!P3 BRA `(.L_x_2104) ;  /* 0x000000200000b947 */ /* 0x000fea0003800000 */
[----:B------:R1:W-:Y:S04]  /*4c40*/  RED.E.ADD.F32.FTZ.RN.STRONG.GPU [R108.64+-0x1400], R139 ;  /* 0xffec008b6c00798e */ /* 0x0003e8000c10e79e */
[----:B---3--:R1:W-:Y:S02]  /*4c50*/  RED.E.ADD.F32.FTZ.RN.STRONG.GPU [R100.64+-0x1400], R47 ;  /* 0xffec002f6400798e */ /* 0x0083e4000c10e79e */
.L_x_2104:
[----:B------:R-:W-:Y:S05]  /*4c60*/  BSYNC B0 ;  /* 0x0000000000007941 */ /* 0x000fea0003800000 */
.L_x_2103:
[----:B------:R-:W1:Y:S01]  /*4c70*/  LDS R121, [R121.X4+0x5000] ;  /* 0x0050000079797984 */ /* 0x000e620000004800 */
[----:B------:R-:W-:Y:S01]  /*4c80*/  BSSY B0, `(.L_x_2105) ;  /* 0x0000004000007945 */ /* 0x000fe20003800000 */
[----:B------:R-:W-:Y:S05]  /*4c90*/  @!P4 BRA `(.L_x_2106) ;  /* 0x000000200000c947 */ /* 0x000fea0003800000 */
[----:B------:R4:W-:Y:S04]  /*4ca0*/  RED.E.ADD.F32.FTZ.RN.STRONG.GPU [R108.64+-0x1200], R140 ;  /* 0xffee008c6c00798e */ /* 0x0009e8000c10e79e */
[----:B-1----:R4:W-:Y:S02]  /*4cb0*/  RED.E.ADD.F32.FTZ.RN.STRONG.GPU [R100.64+-0x1200], R121 ;  /* 0xffee00796400798e */ /* 0x0029e4000c10e79e */
.L_x_2106:
[----:B------:R-:W-:Y:S05]  /*4cc0*/  BSYNC B0 ;  /* 0x0000000000007941 */ /* 0x000fea0003800000 */
.L_x_2105:
[----:B------:R-:W4:Y:S01]  /*4cd0*/  LDS R123, [R123.X4+0x5200] ;  /* 0x005200007b7b7984 */ /* 0x000f220000004800 */
[----:B------:R-:W-:Y:S01]  /*4ce0*/  BSSY B0, `(.L_x_2107) ;  /* 0x0000004000007945 */ /* 0x000fe20003800000 */
[----:B------:R-:W-:Y:S05]  /*4cf0*/  @!P5 BRA `(.L_x_2108) ;  /* 0x000000200000d947 */ /* 0x000fea0003800000 */
[----:B------:R4:W-:Y:S04]  /*4d00*/  RED.E.ADD.F32.FTZ.RN.STRONG.GPU [R108.64+-0x1000], R144 ;  /* 0xfff000906c00798e */ /* 0x0009e8000c10e79e */
[----:B----4-:R4:W-:Y:S02]  /*4d10*/  RED.E.ADD.F32.FTZ.RN.STRONG.GPU [R100.64+-0x1000], R123 ;  /* 0xfff0007b6400798e */ /* 0x0109e4000c10e79e */
.L_x_2108:
[----:B------:R-:W-:Y:S05]  /*4d20*/  BSYNC B0 ;  /* 0x0000000000007941 */ /* 0x000fea0003800000 */
.L_x_2107:
[----:B-1-3--:R1:W3:Y:S01]  /*4d30*/  LDS R47, [R124.X4+0x5400] ;  /* 0x005400007c2f7984 */ /* 0x00a2e20000004800 */
        /* <DEDUP_REMOVED lines=9> */
[----:B-1----:R1:W-:Y:S04]  /*4dd0*/  RED.E.ADD.F32.FTZ.RN.STRONG.GPU [R108.64+-0xe00], R152 ;  /* 0xfff200986c00798e */ /* 0x0023e8000c10e79e */
[----:B---3--:R1:W-:Y:S02]  /*4de0*/  RED.E.ADD.F32.FTZ.RN.STRONG.GPU [R100.64+-0xe00], R47 ;  /* 0xfff2002f6400798e */ /* 0x0083e4000c10e79e */
.L_x_2110:
[----:B-1----:R-:W-:Y:S05]  /*4df0*/  BSYNC B0 ;  /* 0x0000000000007941 */ /* 0x002fea0003800000 */
.L_x_2109:
[----:B------:R-:W1:Y:S01]  /*4e00*/  LDS R125, [R125.X4+0x5600] ;  /* 0x005600007d7d7984 */ /* 0x000e620000004800 */
[----:B------:R-:W-:Y:S01]  /*4e10*/  BSSY B0, `(.L_x_2111) ;  /* 0x0000004000007945 */ /* 0x000fe20003800000 */
[----:B------:R-:W-:Y:S05]  /*4e20*/  @!P0 BRA `(.L_x_2112) ;  /* 0x0000002000008947 */ /* 0x000fea0003800000 */
[----:B------:R4:W-:Y:S04]  /*4e30*/  RED.E.ADD.F32.FTZ.RN.STRONG.GPU [R108.64+-0xc00], R154 ;  /* 0xfff4009a6c00798e */ /* 0x0009e8000c10e79e */
[----:B-1----:R4:W-:Y:S02]  /*4e40*/  RED.E.ADD.F32.FTZ.RN.STRONG.GPU [R100.64+-0xc00], R125 ;  /* 0xfff4007d6400798e */ /* 0x0029e4000c10e79e */
.L_x_2112:
[----:B------:R-:W-:Y:S05]  /*4e50*/  BSYNC B0 ;  /* 0x0000000000007941 */ /* 0x000fea0003800000 */
.L_x_2111:
[----:B---3--:R3:W4:Y:S01]  /*4e60*/  LDS R47, [R126.X4+0x5800] ;  /* 0x005800007e2f7984 */ /* 0x0087220000004800 */
[----:B------:R-:W-:Y:S01]  /*4e70*/  BSSY B0, `(.L_x_2113) ;  /* 0x0000004000007945 */ /* 0x000fe20003800000 */
[----:B------:R-:W-:Y:S05]  /*4e80*/  @!P1 BRA `(.L_x_2114) ;  /* 0x0000002000009947 */ /* 0x000fea0003800000 */
[----:B------:R3:W-:Y:S04]  /*4e90*/  RED.E.ADD.F32.FTZ.RN.STRONG.GPU [R108.64+-0xa00], R155 ;  /* 0xfff6009b6c00798e */ /* 0x0007e8000c10e79e */
[----:B----4-:R3:W-:Y:S02]  /*4ea0*/  RED.E.ADD.F32.FTZ.RN.STRONG.GPU [R100.64+-0xa00], R47 ;  /* 0xfff6002f6400798e */ /* 0x0107e4000c10e79e */
.L_x_2114:
[----:B------:R-:W-:Y:S05]  /*4eb0*/  BSYNC B0 ;  /* 0x0000000000007941 */ /* 0x000fea0003800000 */
.L_x_2113:
[----:B------:R-:W3:Y:S01]  /*4ec0*/  LDS R127, [R127.X4+0x5a00] ;  /* 0x005a00007f7f7984 */ /* 0x000ee20000004800 */
[----:B------:R-:W-:Y:S01]  /*4ed0*/  BSSY B0, `(.L_x_2115) ;  /* 0x0000004000007945 */ /* 0x000fe20003800000 */
[----:B------:R-:W-:Y:S05]  /*4ee0*/  @!P2 BRA `(.L_x_2116) ;  /* 0x000000200000a947 */ /* 0x000fea0003800000 */
[----:B------:R4:W-:Y:S04]  /*4ef0*/  RED.E.ADD.F32.FTZ.RN.STRONG.GPU [R108.64+-0x800], R157 ;  /* 0xfff8009d6c00798e */ /* 0x0009e8000c10e79e */
[----:B---3--:R4:W-:Y:S02]  /*4f00*/  RED.E.ADD.F32.FTZ.RN.STRONG.GPU [R100.64+-0x800], R127 ;  /* 0xfff8007f6400798e */ /* 0x0089e4000c10e79e */
.L_x_2116:
[----:B------:R-:W-:Y:S05]  /*4f10*/  BSYNC B0 ;  /* 0x0000000000007941 */ /* 0x000fea0003800000 */
.L_x_2115:
[----:B---34-:R3:W4:Y:S01]  /*4f20*/  LDS R47, [R128.X4+0x5c00] ;  /* 0x005c0000802f7984 */ /* 0x0187220000004800 */
[----:B------:R-:W-:Y:S01]  /*4f30*/  BSSY B0, `(.L_x_2117) ;  /* 0x0000004000007945 */ /* 0x000fe20003800000 */
[----:B------:R-:W-:Y:S05]  /*4f40*/  @!P3 BRA `(.L_x_2118) ;  /* 0x000000200000b947 */ /* 0x000fea0003800000 */
[----:B------:R3:W-:Y:S04]  /*4f50*/  RED.E.ADD.F32.FTZ.RN.STRONG.GPU [R108.64+-0x600], R158 ;  /* 0xfffa009e6c00798e */ /* 0x0007e8000c10e79e */
[----:B----4-:R3:W-:Y:S02]  /*4f60*/  RED.E.ADD.F32.FTZ.RN.STRONG.GPU [R100.64+-0x600], R47 ;  /* 0xfffa002f6400798e */ /* 0x0107e4000c10e79e */
.L_x_2118:
[----:B------:R-:W-:Y:S05]  /*4f70*/  BSYNC B0 ;  /* 0x0000000000007941 */ /* 0x000fea0003800000 */
.L_x_2117:
[----:B------:R-:W3:Y:S01]  /*4f80*/  LDS R129, [R129.X4+0x5e00] ;  /* 0x005e000081817984 */ /* 0x000ee20000004800 */
[----:B------:R-:W-:Y:S01]  /*4f90*/  BSSY B0, `(.L_x_2119) ;  /* 0x0000004000007945 */ /* 0x000fe20003800000 */
[----:B------:R-:W-:Y:S05]  /*4fa0*/  @!P4 BRA `(.L_x_2120) ;  /* 0x000000200000c947 */ /* 0x000fea0003800000 */
[----:B------:R4:W-:Y:S04]  /*4fb0*/  RED.E.ADD.F32.FTZ.RN.STRONG.GPU [R108.64+-0x400], R159 ;  /* 0xfffc009f6c00798e */ /* 0x0009e8000c10e79e */
[----:B---3--:R4:W-:Y:S02]  /*4fc0*/  RED.E.ADD.F32.FTZ.RN.STRONG.GPU [R100.64+-0x400], R129 ;  /* 0xfffc00816400798e */ /* 0x0089e4000c10e79e */
.L_x_2120:
[----:B------:R-:W-:Y:S05]  /*4fd0*/  BSYNC B0 ;  /* 0x0000000000007941 */ /* 0x000fea0003800000 */
.L_x_2119:
[----:B---34-:R3:W4:Y:S01]  /*4fe0*/  LDS R47, [R130.X4+0x6000] ;  /* 0x00600000822f7984 */ /* 0x0187220000004800 */
[----:B------:R-:W-:Y:S01]  /*4ff0*/  BSSY B0, `(.L_x_2121) ;  /* 0x0000004000007945 */ /* 0x000fe20003800000 */
[----:B------:R-:W-:Y:S05]  /*5000*/  @!P5 BRA `(.L_x_2122) ;  /* 0x000000200000d947 */ /* 0x000fea0003800000 */
[----:B------:R3:W-:Y:S04]  /*5010*/  RED.E.ADD.F32.FTZ.RN.STRONG.GPU [R108.64+-0x200], R160 ;  /* 0xfffe00a06c00798e */ /* 0x0007e8000c10e79e */
[----:B----4-:R3:W-:Y:S02]  /*5020*/  RED.E.ADD.F32.FTZ.RN.STRONG.GPU [R100.64+-0x200], R47 ;  /* 0xfffe002f6400798e */ /* 0x0107e4000c10e79e */
.L_x_2122:
[----:B------:R-:W-:Y:S05]  /*5030*/  BSYNC B0 ;  /* 0x0000000000007941 */ /* 0x000fea0003800000 */
.L_x_2121:
[----:B------:R-:W5:Y:S01]  /*5040*/  SHFL.DOWN P0, R46, R105, 0x1, 0x1f ;  /* 0x08201f00692e7f89 */ /* 0x000f620000000000 */
        /* <DEDUP_REMOVED lines=11> */
[----:B------:R-:W-:Y:S02]  /*5100*/  FFMA.FTZ R136, R60, R103, R136 ;  /* 0x000000673c887223 */ /* 0x000fe40000010088 */
[----:B------:R-:W-:Y:S02]  /*5110*/  FFMA.FTZ R55, R55, R58, R146 ;  /* 0x0000003a37377223 */ /* 0x000fe40000010092 */
[----:B-----5:R-:W-:Y:S02]  /*5120*/  @P0 FADD R46, R105, R46 ;  /* 0x0000002e692e0221 */ /* 0x020fe40000000000 */
[----:B------:R-:W-:Y:S02]  /*5130*/  FFMA.FTZ R62, R62, R59, R135 ;  /* 0x0000003b3e3e7223 */ /* 0x000fe40000010087 */
[----:B------:R-:W-:Y:S01]  /*5140*/  FFMA.FTZ R147, R61, R44, R147 ;  /* 0x0000002c3d937223 */ /* 0x000fe20000010093 */
[----:B---34-:R-:W3:Y:S01]  /*5150*/  SHFL.DOWN P0, R47, R46, 0x2, 0x1f ;  /* 0x08401f002e2f7f89 */ /* 0x018ee20000000000 */
        /* <DEDUP_REMOVED lines=10> */
[----:B------:R-:W-:Y:S02]  /*5200*/  FADD.FTZ R7, R62, R7 ;  /* 0x000000073e077221 */ /* 0x000fe40000010000 */
[----:B------:R-:W-:Y:S02]  /*5210*/  FFMA.FTZ R30, R77, R57, R30 ;  /* 0x000000394d1e7223 */ /* 0x000fe4000001001e */
[----:B---3--:R-:W-:-:S02]  /*5220*/  @P0 FADD R47, R46, R47 ;  /* 0x0000002f2e2f0221 */ /* 0x008fc40000000000 */
[----:B------:R-:W-:Y:S02]  /*5230*/  FFMA.FTZ R33, R74, R56, R33 ;  /* 0x000000384a217223 */ /* 0x000fe40000010021 */
[----:B------:R-:W-:Y:S01]  /*5240*/  FADD.FTZ R4, R147, R4 ;  /* 0x0000000493047221 */ /* 0x000fe20000010000 */
[----:B------:R-:W3:Y:S01]  /*5250*/  SHFL.DOWN P0, R48, R47, 0x4, 0x1f ;  /* 0x08801f002f307f89 */ /* 0x000ee20000000000 */
[----:B------:R-:W-:Y:S02]  /*5260*/  FADD.FTZ R5, R148, R5 ;  /* 0x0000000594057221 */ /* 0x000fe40000010000 */
[----:B------:R-:W-:Y:S02]  /*5270*/  FADD.FTZ R2, R149, R2 ;  /* 0x0000000295027221 */ /* 0x000fe40000010000 */
[----:B---3--:R-:W-:-:S05]  /*5280*/  @P0 FADD R48, R47, R48 ;  /* 0x000000302f300221 */ /* 0x008fca0000000000 */
[----:B------:R-:W3:Y:S02]  /*5290*/  SHFL.DOWN P0, R49, R48, 0x8, 0x1f ;  /* 0x09001f0030317f89 */ /* 0x000ee40000000000 */
[----:B---3--:R-:W-:Y:S01]  /*52a0*/  @P0 FADD R49, R48, R49 ;  /* 0x0000003130310221 */ /* 0x008fe20000000000 */
[----:B------:R-:W-:-:S04]  /*52b0*/  ISETP.NE.AND P0, PT, R96, RZ, PT ;  /* 0x000000ff6000720c */ /* 0x000fc80003f05270 */
[----:B------:R-:W3:Y:S02]  /*52c0*/  SHFL.DOWN P1, R100, R49, 0x10, 0x1f ;  /* 0x0a001f0031647f89 */ /* 0x000ee40000020000 */
[----:B---3--:R-:W-:-:S07]  /*52d0*/  @P1 FADD R100, R49, R100 ;  /* 0x0000006431641221 */ /* 0x008fce0000000000 */
[----:B------:R3:W-:Y:S04]  /*52e0*/  @!P0 STS [R95.X4+0x6304], R100 ;  /* 0x006304645f008388 */ /* 0x0007e80000004800 */
[----:B------:R-:W-:Y:S06]  /*52f0*/  BAR.SYNC.DEFER_BLOCKING 0x0 ;  /* 0x0000000000007b1d */ /* 0x000fec0000010000 */
[----:B------:R-:W-:Y:S05]  /*5300*/  @P2 BRA `(.L_x_2124) ;  /* 0x000000c000002947 */ /* 0x000fea0003800000 */
[----:B---3--:R-:W-:Y:S01]  /*5310*/  ULDC UR24, c[0x0][0x174] ;  /* 0x00005d0000187ab9 */ /* 0x008fe20000000800 */
[----:B------:R-:W3:Y:S01]  /*5320*/  LDS.64 R44, [0x6308] ;  /* 0x00630800ff2c7984 */ /* 0x000ee20000000a00 */
[----:B------:R-:W-:-:S02]  /*5330*/  UISETP.NE.AND UP0, UPT, UR13, UR24, UPT ;  /* 0x000000180d00728c */ /* 0x000fc4000bf05270 */
[----:B------:R-:W-:Y:S01]  /*5340*/  USHF.L.U32 UR24, UR7, 0x2, URZ ;  /* 0x0000000207187899 */ /* 0x000fe2000800063f */
[----:B------:R-:W4:Y:S03]  /*5350*/  LDS R47, [0x6310] ;  /* 0x00631000ff2f7984 */ /* 0x000f260000000800 */
[----:B------:R-:W-:-:S13]  /*5360*/  PLOP3.LUT P0, PT, PT, PT, UP0, 0x80, 0x0 ;  /* 0x000000000000781c */ /* 0x000fda0003f0f008 */
[----:B------:R-:W5:Y:S01]  /*5370*/  @P0 LDS R49, [UR24+0x7f50] ;  /* 0x007f5018ff310984 */ /* 0x000f620008000800 */
[----:B---3--:R-:W-:-:S04]  /*5380*/  FADD.FTZ R44, R100, R44 ;  /* 0x0000002c642c7221 */ /* 0x008fc80000010000 */
[----:B------:R-:W-:-:S04]  /*5390*/  FADD.FTZ R44, R45, R44 ;  /* 0x0000002c2d2c7221 */ /* 0x000fc80000010000 */
[----:B----4-:R-:W-:-:S04]  /*53a0*/  FADD.FTZ R100, R44, R47 ;  /* 0x0000002f2c647221 */ /* 0x010fc80000010000 */
[----:B-----5:R-:W-:-:S05]  /*53b0*/  @P0 FADD.FTZ R100, R100, R49 ;  /* 0x0000003164640221 */ /* 0x020fca0000010000 */
[----:B------:R3:W-:Y:S02]  /*53c0*/  STS [UR24+0x7f50], R100 ;  /* 0x007f5064ff007988 */ /* 0x0007e40008000818 */
.L_x_2124:
[----:B---3--:R-:W-:Y:S05]  /*53d0*/  BSYNC B0 ;  /* 0x0000000000007941 */ /* 0x008fea0003800000 */
.L_x_2123:
        /* <DEDUP_REMOVED lines=8> */
.L_x_2077:
        /* <DEDUP_REMOVED lines=26> */
[----:B------:R-:W-:Y:S01]  /*5600*/  UIADD3 UR22, UP2, UR22, -0x1000, URZ ;  /* 0xfffff00016167890 */ /* 0x000fe2000ff5e03f */
[----:B------:R1:W-:Y:S01]  /*5610*/  STS.128 [R20.X16+0x10], R28 ;  /* 0x0000101c14007388 */ /* 0x0003e2000000cc00 */
[----:B------:R-:W-:-:S06]  /*5620*/  NOP ;  /* 0x0000000000007918 */ /* 0x000fcc0000000000 */
[----:B------:R-:W2:Y:S01]  /*5630*/  LDS.128 R24, [R93] ;  /* 0x000000005d187984 */ /* 0x000ea20000000c00 */
[----:B------:R-:W-:Y:S02]  /*5640*/  UIMAD UR40, UR10, UR25, UR40 ;  /* 0x000000190a2872a4 */ /* 0x000fe4000f8e0228 */
[----:B------:R-:W-:Y:S01]  /*5650*/  UIMAD.WIDE.U32 UR24, UR10, UR24, UR38 ;  /* 0x000000180a1872a5 */ /* 0x000fe2000f8e0026 */
[----:B------:R-:W3:Y:S01]  /*5660*/  LDS.128 R32, [R93+0x200] ;  /* 0x000200005d207984 */ /* 0x000ee20000000c00 */
[----:B0-----:R-:W-:Y:S01]  /*5670*/  F2FP.PACK_AB R39, R0, R3 ;  /* 0x000000030027723e */ /* 0x001fe200000000ff */
[----:B------:R-:W-:Y:S01]  /*5680*/  ULDC.64 UR38, c[0x0][0x330] ;  /* 0x0000cc0000267ab9 */ /* 0x000fe20000000a00 */
[----:B------:R-:W-:Y:S01]  /*5690*/  F2FP.PACK_AB R38, R17, R14 ;  /* 0x0000000e1126723e */ /* 0x000fe200000000ff */
[----:B------:R-:W-:Y:S01]  /*56a0*/  UIADD3 UR25, UR25, UR40, URZ ;  /* 0x0000002819197290 */ /* 0x000fe2000fffe03f */
[----:B-1----:R-:W-:Y:S01]  /*56b0*/  F2FP.PACK_AB R28, R5, R2 ;  /* 0x00000002051c723e */ /* 0x002fe200000000ff */
        /* <DEDUP_REMOVED lines=10> */
[----:B------:R-:W-:Y:S01]  /*5760*/  UIMAD UR38, UR27, UR24, URZ ;  /* 0x000000181b2672a4 */ /* 0x000fe2000f8e023f */
[----:B------:R-:W-:Y:S01]  /*5770*/  MOV R19, UR39 ;  /* 0x0000002700137c02 */ /* 0x000fe20008000f00 */
[----:B------:R-:W-:Y:S01]  /*5780*/  FADD.FTZ R6, R7, R6 ;  /* 0x0000000607067221 */ /* 0x000fe20000010000 */
[----:B------:R-:W-:Y:S01]  /*5790*/  F2FP.PACK_AB R36, R13, R10 ;  /* 0x0000000a0d24723e */ /* 0x000fe200000000ff */
[----:B------:R-:W-:-:S02]  /*57a0*/  UIMAD UR38, UR26, UR25, UR38 ;  /* 0x000000191a2672a4 */ /* 0x000fc4000f8e0226 */
[----:B------:R-:W-:Y:S01]  /*57b0*/  IMAD.WIDE R18, R94, 0x10, R18 ;  /* 0x000000105e127825 */ /* 0x000fe200078e0212 */
[----:B------:R-:W-:Y:S02]  /*57c0*/  UIMAD.WIDE.U32 UR24, UR26, UR24, UR8 ;  /* 0x000000181a1872a5 */ /* 0x000fe4000f8e0008 */
[----:B------:R-:W-:Y:S01]  /*57d0*/  UIADD3 UR18, UP3, UR18, -0x1000, URZ ;  /* 0xfffff00012127890 */ /* 0x000fe2000ff7e03f */
[----:B------:R-:W-:Y:S01]  /*57e0*/  FADD.FTZ R9, R6, R9 ;  /* 0x0000000906097221 */ /* 0x000fe20000010000 */
[----:B------:R-:W-:Y:S02]  /*57f0*/  ULDC.64 UR8, c[0x0][0x300] ;  /* 0x0000c00000087ab9 */ /* 0x000fe40000000a00 */
[----:B------:R-:W-:Y:S01]  /*5800*/  UIADD3 UR25, UR25, UR38, URZ ;  /* 0x0000002619197290 */ /* 0x000fe2000fffe03f */
[----:B------:R-:W-:Y:S01]  /*5810*/  FADD.FTZ R8, R9, R8 ;  /* 0x0000000809087221 */ /* 0x000fe20000010000 */
[----:B------:R-:W-:Y:S02]  /*5820*/  UIMAD UR38, UR11, UR8, URZ ;  /* 0x000000080b2672a4 */ /* 0x000fe4000f8e023f */
[----:B------:R-:W-:Y:S01]  /*5830*/  UIADD3 UR16, UP4, UR16, -0x1000, URZ ;  /* 0xfffff00010107890 */ /* 0x000fe2000ff9e03f */
[----:B------:R-:W-:Y:S01]  /*5840*/  FADD.FTZ R11, R8, R11 ;  /* 0x0000000b080b7221 */ /* 0x000fe20000010000 */
[----:B------:R-:W-:Y:S01]  /*5850*/  UIMAD UR38, UR10, UR9, UR38 ;  /* 0x000000090a2672a4 */ /* 0x000fe2000f8e0226 */
[----:B--2---:R-:W-:Y:S01]  /*5860*/  STG.E.128 [R18.64], R24 ;  /* 0x0000001812007986 */ /* 0x004fe2000c101d1e */
[----:B------:R-:W-:Y:S01]  /*5870*/  UIMAD.WIDE.U32 UR8, UR10, UR8, UR24 ;  /* 0x000000080a0872a5 */ /* 0x000fe2000f8e0018 */
[----:B------:R-:W-:Y:S01]  /*5880*/  FADD.FTZ R10, R11, R10 ;  /* 0x0000000a0b0a7221 */ /* 0x000fe20000010000 */
[----:B------:R-:W-:Y:S01]  /*5890*/  UIADD3 UR14, UP5, UR14, -0x1000, URZ ;  /* 0xfffff0000e0e7890 */ /* 0x000fe2000ffbe03f */
[----:B---3--:R-:W-:Y:S01]  /*58a0*/  STG.E.128 [R18.64+0x200], R32 ;  /* 0x0002002012007986 */ /* 0x008fe2000c101d1e */
[----:B------:R-:W-:Y:S01]  /*58b0*/  ULDC.64 UR24, c[0x0][0x340] ;  /* 0x0000d00000187ab9 */ /* 0x000fe20000000a00 */
[----:B------:R-:W-:Y:S01]  /*58c0*/  FADD.FTZ R13, R10, R13 ;  /* 0x0000000d0a0d7221 */ /* 0x000fe20000010000 */
[----:B------:R-:W-:Y:S01]  /*58d0*/  UIADD3 UR9, UR9, UR38, URZ ;  /* 0x0000002609097290 */ /* 0x000fe2000fffe03f */
[----:B------:R-:W-:Y:S01]  /*58e0*/  BAR.SYNC.DEFER_BLOCKING 0x0 ;  /* 0x0000000000007b1d */ /* 0x000fe20000010000 */
[----:B------:R-:W-:Y:S01]  /*58f0*/  ULEA UR24, UP0, UR8, UR24, 0x1 ;  /* 0x0000001808187291 */ /* 0x000fe2000f80083f */
[----:B------:R-:W-:Y:S01]  /*5900*/  FADD.FTZ R12, R13, R12 ;  /* 0x0000000c0d0c7221 */ /* 0x000fe20000010000 */
[----:B------:R-:W-:-:S02]  /*5910*/  UIADD3 UR6, UR6, 0x1, URZ ;  /* 0x0000000106067890 */ /* 0x000fc4000fffe03f */
[----:B------:R-:W-:Y:S01]  /*5920*/  ULEA.HI.X UR25, UR8, UR25, UR9, 0x1, UP0 ;  /* 0x0000001908197291 */ /* 0x000fe200080f0c09 */
[----:B------:R-:W-:Y:S01]  /*5930*/  FADD.FTZ R15, R12, R15 ;  /* 0x0000000f0c0f7221 */ /* 0x000fe20000010000 */
[----:B------:R-:W-:Y:S01]  /*5940*/  MOV R4, UR24 ;  /* 0x0000001800047c02 */ /* 0x000fe20008000f00 */
[----:B------:R-:W-:Y:S02]  /*5950*/  UISETP.GT.AND UP0, UPT, UR13, 0x1, UPT ;  /* 0x000000010d00788c */ /* 0x000fe4000bf04270 */
[----:B------:R-:W-:Y:S01]  /*5960*/  FADD.FTZ R14, R15, R14 ;  /* 0x0000000e0f0e7221 */ /* 0x000fe20000010000 */
[----:B------:R-:W-:Y:S01]  /*5970*/  MOV R5, UR25 ;  /* 0x0000001900057c02 */ /* 0x000fe20008000f00 */
[----:B------:R-:W-:Y:S02]  /*5980*/  UIADD3.X UR21, UR21, -0x1, URZ, UP1, !UPT ;  /* 0xffffffff15157890 */ /* 0x000fe40008ffe43f */
[----:B------:R-:W-:Y:S01]  /*5990*/  PLOP3.LUT P0, PT, PT, PT, UP0, 0x80, 0x0 ;  /* 0x000000000000781c */ /* 0x000fe20003f0f008 */
[----:B------:R-:W-:Y:S01]  /*59a0*/  FADD.FTZ R14, R14, R17 ;  /* 0x000000110e0e7221 */ /* 0x000fe20000010000 */
[----:B------:R-:W-:Y:S01]  /*59b0*/  UIADD3.X UR23, UR23, -0x1, URZ, UP2, !UPT ;  /* 0xffffffff17177890 */ /* 0x000fe200097fe43f */
[----:B------:R-:W-:Y:S01]  /*59c0*/  IMAD.WIDE R4, R94, 0x10, R4 ;  /* 0x000000105e047825 */ /* 0x000fe200078e0204 */
[----:B------:R-:W-:-:S02]  /*59d0*/  UIADD3.X UR19, UR19, -0x1, URZ, UP3, !UPT ;  /* 0xffffffff13137890 */ /* 0x000fc40009ffe43f */
[----:B------:R-:W-:Y:S01]  /*59e0*/  UIADD3.X UR17, UR17, -0x1, URZ, UP4, !UPT ;  /* 0xffffffff11117890 */ /* 0x000fe2000a7fe43f */
[----:B------:R-:W-:Y:S01]  /*59f0*/  FADD.FTZ R3, R14, R3 ;  /* 0x000000030e037221 */ /* 0x000fe20000010000 */
[----:B------:R-:W-:Y:S01]  /*5a00*/  UIADD3.X UR15, UR15, -0x1, URZ, UP5, !UPT ;  /* 0xffffffff0f0f7890 */ /* 0x000fe2000affe43f */
[----:B------:R-:W-:Y:S01]  /*5a10*/  STS.128 [R20.X16], R28 ;  /* 0x0000001c14007388 */ /* 0x000fe2000000cc00 */
[----:B------:R-:W-:Y:S01]  /*5a20*/  UMOV UR13, UR7 ;  /* 0x00000007000d7c82 */ /* 0x000fe20008000000 */
[----:B------:R-:W-:Y:S02]  /*5a30*/  FADD.FTZ R97, R3, R0 ;  /* 0x0000000003617221 */ /* 0x000fe40000010000 */
[----:B------:R-:W-:Y:S01]  /*5a40*/  STS.128 [R20.X16+0x10], R36 ;  /* 0x0000102414007388 */ /* 0x000fe2000000cc00 */
[----:B------:R-:W-:-:S06]  /*5a50*/  NOP ;  /* 0x0000000000007918 */ /* 0x000fcc0000000000 */
[----:B------:R-:W0:Y:S04]  /*5a60*/  LDS.128 R24, [R93] ;  /* 0x000000005d187984 */ /* 0x000e280000000c00 */
[----:B------:R-:W1:Y:S04]  /*5a70*/  LDS.128 R40, [R93+0x200] ;  /* 0x000200005d287984 */ /* 0x000e680000000c00 */
[----:B0-----:R0:W-:Y:S04]  /*5a80*/  STG.E.128 [R4.64], R24 ;  /* 0x0000001804007986 */ /* 0x0011e8000c101d1e */
[----:B-1----:R0:W-:Y:S02]  /*5a90*/  STG.E.128 [R4.64+0x200], R40 ;  /* 0x0002002804007986 */ /* 0x0021e4000c101d1e */
[----:B0-----:R-:W-:Y:S01]  /*5aa0*/  @!P0 CALL.REL.NOINC `(.L_x_2075) ;  /* 0x0000001000008944 */ /* 0x001fe20003c00000 */
[----:B------:R-:W-:Y:S05]  /*5ab0*/  BRA `(.L_x_2126) ;  /* 0xffffb09000007947 */ /* 0x000fea000383ffff */
.L_x_2075:
        /* <DEDUP_REMOVED lines=34> */
.L_x_2128:
[----:B0-----:R-:W-:Y:S05]  /*5ce0*/  BSYNC B0 ;  /* 0x0000000000007941 */ /* 0x001fea0003800000 */
.L_x_2127:
        /* <DEDUP_REMOVED lines=33> */
.L_x_2130:
[----:B------:R-:W3:Y:S02]  /*5f00*/  S2R R7, SR_TID.X ;  /* 0x0000000000077919 */ /* 0x000ee40000002100 */
.L_x_2131:
[----:B0-----:R-:W-:Y:S05]  /*5f10*/  BSYNC B0 ;  /* 0x0000000000007941 */ /* 0x001fea0003800000 */
.L_x_2129:
[----:B---3--:R-:W-:-:S13]  /*5f20*/  ISETP.GE.AND P0, PT, R7, c[0x0][0x16c], PT ;  /* 0x00005b0007007a0c */ /* 0x008fda0003f06270 */
[----:B------:R-:W-:Y:S05]  /*5f30*/  @P0 EXIT ;  /* 0x000000000000094d */ /* 0x000fea0003800000 */
[----:B------:R-:W-:Y:S02]  /*5f40*/  ULDC.64 UR6, c[0x0][0x288] ;  /* 0x0000a20000067ab9 */ /* 0x000fe40000000a00 */
[----:B------:R-:W-:Y:S02]  /*5f50*/  UIMAD UR11, UR11, UR6, URZ ;  /* 0x000000060b0b72a4 */ /* 0x000fe4000f8e023f */
[----:B-12---:R-:W-:Y:S02]  /*5f60*/  UIMAD.WIDE.U32 UR4, UR10, UR6, URZ ;  /* 0x000000060a0472a5 */ /* 0x006fe4000f8e003f */
[----:B------:R-:W-:-:S04]  /*5f70*/  UIMAD UR6, UR10, UR7, UR11 ;  /* 0x000000070a0672a4 */ /* 0x000fc8000f8e020b */
[----:B------:R-:W-:Y:S02]  /*5f80*/  UIADD3 UR6, UR5, UR6, URZ ;  /* 0x0000000605067290 */ /* 0x000fe4000fffe03f */
.L_x_2132:
[----:B0-----:R0:W1:Y:S01]  /*5f90*/  LDS R9, [R7.X4+0x7f50] ;  /* 0x007f500007097984 */ /* 0x0010620000004800 */
[----:B------:R-:W-:Y:S02]  /*5fa0*/  SHF.R.S32.HI R0, RZ, 0x1f, R7 ;  /* 0x0000001fff007819 */ /* 0x000fe40000011407 */
[----:B------:R-:W-:Y:S02]  /*5fb0*/  MOV R4, UR4 ;  /* 0x0000000400047c02 */ /* 0x000fe40008000f00 */
[----:B------:R-:W-:Y:S01]  /*5fc0*/  MOV R3, UR6 ;  /* 0x0000000600037c02 */ /* 0x000fe20008000f00 */
[----:B------:R-:W-:Y:S01]  /*5fd0*/  IMAD R0, R0, c[0x0][0x290], RZ ;  /* 0x0000a40000007a24 */ /* 0x000fe200078e02ff */
[----:B------:R-:W-:Y:S02]  /*5fe0*/  MOV R2, R4 ;  /* 0x0000000400027202 */ /* 0x000fe40000000f00 */
[----:B------:R-:W-:Y:S01]  /*5ff0*/  MOV R5, UR5 ;  /* 0x0000000500057c02 */ /* 0x000fe20008000f00 */
[C---:B------:R-:W-:Y:S01]  /*6000*/  IMAD R5, R7.reuse, c[0x0][0x294], R0 ;  /* 0x0000a50007057a24 */ /* 0x040fe200078e0200 */
[----:B------:R-:W-:Y:S01]  /*6010*/  YIELD ;  /* 0x0000000000007946 */ /* 0x000fe20003800000 */
        /* <DEDUP_REMOVED lines=9> */
.L_x_2082:
[----:B------:R-:W-:Y:S01]  /*60b0*/  HFMA2.MMA R50, -RZ, RZ, 0, 5.9604644775390625e-08 ;  /* 0x00000001ff327435 */ /* 0x000fe200000001ff */
[----:B------:R-:W-:-:S02]  /*60c0*/  MOV R51, R52 ;  /* 0x0000003400337202 */ /* 0x000fc40000000f00 */
[----:B------:R-:W-:Y:S02]  /*60d0*/  MOV R49, RZ ;  /* 0x000000ff00317202 */ /* 0x000fe40000000f00 */
[----:B------:R-:W-:Y:S02]  /*60e0*/  MOV R48, 0xffffffff ;  /* 0xffffffff00307802 */ /* 0x000fe40000000f00 */
[----:B------:R-:W-:Y:S02]  /*60f0*/  MOV R46, 0x6110 ;  /* 0x00006110002e7802 */ /* 0x000fe40000000f00 */
[----:B-1---5:R-:W-:Y:S05]  /*6100*/  CALL.REL.NOINC `($__internal_86_$__cuda_sm70_shflsync_up) ;  /* 0x00000ec000007944 */ /* 0x022fea0003c00000 */
[----:B-1----:R-:W-:Y:S01]  /*6110*/  MOV R55, R48 ;  /* 0x0000003000377202 */ /* 0x002fe20000000f00 */
[----:B0-----:R-:W-:Y:S05]  /*6120*/  BRA `(.L_x_2133) ;  /* 0xffffc56000007947 */ /* 0x001fea000383ffff */
.L_x_2083:
[----:B------:R-:W-:Y:S01]  /*6130*/  HFMA2.MMA R50, -RZ, RZ, 0, 5.9604644775390625e-08 ;  /* 0x00000001ff327435 */ /* 0x000fe200000001ff */
[----:B------:R-:W-:Y:S02]  /*6140*/  MOV R51, R53 ;  /* 0x0000003500337202 */ /* 0x000fe40000000f00 */
[----:B------:R-:W-:Y:S02]  /*6150*/  MOV R49, RZ ;  /* 0x000000ff00317202 */ /* 0x000fe40000000f00 */
[----:B------:R-:W-:-:S02]  /*6160*/  MOV R48, 0xffffffff ;  /* 0xffffffff00307802 */ /* 0x000fc40000000f00 */
[----:B------:R-:W-:Y:S02]  /*6170*/  MOV R46, 0x6190 ;  /* 0x00006190002e7802 */ /* 0x000fe40000000f00 */
[----:B012--5:R-:W-:Y:S05]  /*6180*/  CALL.REL.NOINC `($__internal_86_$__cuda_sm70_shflsync_up) ;  /* 0x00000e4000007944 */ /* 0x027fea0003c00000 */
[----:B------:R-:W-:Y:S01]  /*6190*/  FMUL.FTZ R55, R52, R55 ;  /* 0x0000003734377220 */ /* 0x000fe20000410000 */
[----:B------:R-:W-:Y:S01]  /*61a0*/  ISETP.GE.AND P0, PT, R96, 0x1, PT ;  /* 0x000000016000780c */ /* 0x000fe20003f06270 */
[C---:B-1----:R-:W-:Y:S01]  /*61b0*/  FFMA.FTZ R46, R52.reuse, R48, R53 ;  /* 0x00000030342e7223 */ /* 0x042fe20000010035 */
[----:B0-----:R-:W-:Y:S01]  /*61c0*/  HFMA2.MMA R50, -RZ, RZ, 0, 1.1920928955078125e-07 ;  /* 0x00000002ff327435 */ /* 0x001fe200000001ff */
[----:B------:R-:W-:Y:S02]  /*61d0*/  MOV R49, RZ ;  /* 0x000000ff00317202 */ /* 0x000fe40000000f00 */
[----:B------:R-:W-:Y:S02]  /*61e0*/  FSEL R55, R52, R55, !P0 ;  /* 0x0000003734377208 */ /* 0x000fe40004000000 */
[----:B------:R-:W-:Y:S02]  /*61f0*/  FSEL R53, R53, R46, !P0 ;  /* 0x0000002e35357208 */ /* 0x000fe40004000000 */
[----:B------:R-:W-:-:S02]  /*6200*/  MOV R48, 0xffffffff ;  /* 0xffffffff00307802 */ /* 0x000fc40000000f00 */
[----:B------:R-:W-:Y:S02]  /*6210*/  MOV R51, R55 ;  /* 0x0000003700337202 */ /* 0x000fe40000000f00 */
[----:B------:R-:W-:Y:S02]  /*6220*/  MOV R46, 0x6240 ;  /* 0x00006240002e7802 */ /* 0x000fe40000000f00 */
[----:B------:R-:W-:Y:S05]  /*6230*/  CALL.REL.NOINC `($__internal_86_$__cuda_sm70_shflsync_up) ;  /* 0x00000d9000007944 */ /* 0x000fea0003c00000 */
[----:B0-----:R-:W-:Y:S01]  /*6240*/  HFMA2.MMA R50, -RZ, RZ, 0, 1.1920928955078125e-07 ;  /* 0x00000002ff327435 */ /* 0x001fe200000001ff */
[----:B-1----:R-:W-:Y:S02]  /*6250*/  MOV R52, R48 ;  /* 0x0000003000347202 */ /* 0x002fe40000000f00 */
[----:B------:R-:W-:Y:S02]  /*6260*/  MOV R51, R53 ;  /* 0x0000003500337202 */ /* 0x000fe40000000f00 */
[----:B------:R-:W-:Y:S02]  /*6270*/  MOV R49, RZ ;  /* 0x000000ff00317202 */ /* 0x000fe40000000f00 */
[----:B------:R-:W-:Y:S02]  /*6280*/  MOV R48, 0xffffffff ;  /* 0xffffffff00307802 */ /* 0x000fe40000000f00 */
[----:B------:R-:W-:-:S02]  /*6290*/  MOV R46, 0x62b0 ;  /* 0x000062b0002e7802 */ /* 0x000fc40000000f00 */
[----:B------:R-:W-:Y:S05]  /*62a0*/  CALL.REL.NOINC `($__internal_86_$__cuda_sm70_shflsync_up) ;  /* 0x00000d2000007944 */ /* 0x000fea0003c00000 */
[----:B------:R-:W-:Y:S01]  /*62b0*/  ISETP.GE.AND P0, PT, R96, 0x2, PT ;  /* 0x000000026000780c */ /* 0x000fe20003f06270 */
[----:B0-----:R-:W-:Y:S01]  /*62c0*/  HFMA2.MMA R50, -RZ, RZ, 0, 2.384185791015625e-07 ;  /* 0x00000004ff327435 */ /* 0x001fe200000001ff */
[----:B------:R-:W-:-:S02]  /*62d0*/  MOV R49, RZ ;  /* 0x000000ff00317202 */ /* 0x000fc40000000f00 */
[----:B------:R-:W-:-:S09]  /*62e0*/  MOV R46, 0x6340 ;  /* 0x00006340002e7802 */ /* 0x000fd20000000f00 */
[----:B-1----:R-:W-:Y:S01]  /*62f0*/  @P0 FFMA.FTZ R53, R55, R48, R53 ;  /* 0x0000003037350223 */ /* 0x002fe20000010035 */
[----:B------:R-:W-:Y:S01]  /*6300*/  MOV R48, 0xffffffff ;  /* 0xffffffff00307802 */ /* 0x000fe20000000f00 */
[----:B------:R-:W-:-:S05]  /*6310*/  @P0 FMUL.FTZ R55, R52, R55 ;  /* 0x0000003734370220 */ /* 0x000fca0000410000 */
[----:B------:R-:W-:Y:S02]  /*6320*/  MOV R51, R55 ;  /* 0x0000003700337202 */ /* 0x000fe40000000f00 */
[----:B------:R-:W-:Y:S05]  /*6330*/  CALL.REL.NOINC `($__internal_86_$__cuda_sm70_shflsync_up) ;  /* 0x00000c9000007944 */ /* 0x000fea0003c00000 */
[----:B0-----:R-:W-:Y:S01]  /*6340*/  HFMA2.MMA R50, -RZ, RZ, 0, 2.384185791015625e-07 ;  /* 0x00000004ff327435 */ /* 0x001fe200000001ff */
[----:B-1----:R-:W-:Y:S02]  /*6350*/  MOV R52, R48 ;  /* 0x0000003000347202 */ /* 0x002fe40000000f00 */
[----:B------:R-:W-:Y:S02]  /*6360*/  MOV R51, R53 ;  /* 0x0000003500337202 */ /* 0x000fe40000000f00 */
[----:B------:R-:W-:Y:S02]  /*6370*/  MOV R49, RZ ;  /* 0x000000ff00317202 */ /* 0x000fe40000000f00 */
[----:B------:R-:W-:Y:S02]  /*6380*/  MOV R48, 0xffffffff ;  /* 0xffffffff00307802 */ /* 0x000fe40000000f00 */
[----:B------:R-:W-:Y:S02]  /*6390*/  MOV R46, 0x63b0 ;  /* 0x000063b0002e7802 */ /* 0x000fe40000000f00 */
[----:B------:R-:W-:Y:S05]  /*63a0*/  CALL.REL.NOINC `($__internal_86_$__cuda_sm70_shflsync_up) ;  /* 0x00000c2000007944 */ /* 0x000fea0003c00000 */
        /* <DEDUP_REMOVED lines=8> */
[----:B------:R-:W-:Y:S05]  /*6430*/  CALL.REL.NOINC `($__internal_86_$__cuda_sm70_shflsync_up) ;  /* 0x00000b9000007944 */ /* 0x000fea0003c00000 */
[----:B0-----:R-:W-:Y:S01]  /*6440*/  HFMA2.MMA R50, -RZ, RZ, 0, 4.76837158203125e-07 ;  /* 0x00000008ff327435 */ /* 0x001fe200000001ff */
[----:B-1----:R-:W-:Y:S02]  /*6450*/  MOV R52, R48 ;  /* 0x0000003000347202 */ /* 0x002fe40000000f00 */
[----:B------:R-:W-:Y:S02]  /*6460*/  MOV R51, R53 ;  /* 0x0000003500337202 */ /* 0x000fe40000000f00 */
[----:B------:R-:W-:Y:S02]  /*6470*/  MOV R49, RZ ;  /* 0x000000ff00317202 */ /* 0x000fe40000000f00 */
[----:B------:R-:W-:Y:S02]  /*6480*/  MOV R48, 0xffffffff ;  /* 0xffffffff00307802 */ /* 0x000fe40000000f00 */
[----:B------:R-:W-:Y:S02]  /*6490*/  MOV R46, 0x64b0 ;  /* 0x000064b0002e7802 */ /* 0x000fe40000000f00 */
[----:B------:R-:W-:Y:S05]  /*64a0*/  CALL.REL.NOINC `($__internal_86_$__cuda_sm70_shflsync_up) ;  /* 0x00000b2000007944 */ /* 0x000fea0003c00000 */
        /* <DEDUP_REMOVED lines=10> */
[----:B------:R-:W-:Y:S05]  /*6550*/  CALL.REL.NOINC `($__internal_86_$__cuda_sm70_shflsync_up) ;  /* 0x00000a7000007944 */ /* 0x000fea0003c00000 */
[----:B0-----:R-:W-:Y:S01]  /*6560*/  HFMA2.MMA R50, -RZ, RZ, 0, 9.5367431640625e-07 ;  /* 0x00000010ff327435 */ /* 0x001fe200000001ff */
[----:B-1----:R-:W-:Y:S02]  /*6570*/  MOV R55, R48 ;  /* 0x0000003000377202 */ /* 0x002fe40000000f00 */
[----:B------:R-:W-:Y:S02]  /*6580*/  MOV R51, R53 ;  /* 0x0000003500337202 */ /* 0x000fe40000000f00 */
[----:B------:R-:W-:Y:S02]  /*6590*/  MOV R49, RZ ;  /* 0x000000ff00317202 */ /* 0x000fe40000000f00 */
[----:B------:R-:W-:-:S02]  /*65a0*/  MOV R48, 0xffffffff ;  /* 0xffffffff00307802 */ /* 0x000fc40000000f00 */
[----:B------:R-:W-:Y:S02]  /*65b0*/  MOV R46, 0x65d0 ;  /* 0x000065d0002e7802 */ /* 0x000fe40000000f00 */
[----:B------:R-:W-:Y:S05]  /*65c0*/  CALL.REL.NOINC `($__internal_86_$__cuda_sm70_shflsync_up) ;  /* 0x00000a0000007944 */ /* 0x000fea0003c00000 */
[----:B01----:R-:W-:Y:S05]  /*65d0*/  BRA `(.L_x_2134) ;  /* 0xffffc23000007947 */ /* 0x003fea000383ffff */
.L_x_2086:
[----:B------:R-:W-:Y:S01]  /*65e0*/  HFMA2.MMA R50, -RZ, RZ, 0, 5.9604644775390625e-08 ;  /* 0x00000001ff327435 */ /* 0x000fe200000001ff */
[----:B0-----:R-:W-:Y:S02]  /*65f0*/  MOV R51, R157 ;  /* 0x0000009d00337202 */ /* 0x001fe40000000f00 */
[----:B-1----:R-:W-:Y:S02]  /*6600*/  MOV R49, RZ ;  /* 0x000000ff00317202 */ /* 0x002fe40000000f00 */
[----:B------:R-:W-:Y:S02]  /*6610*/  MOV R48, 0xffffffff ;  /* 0xffffffff00307802 */ /* 0x000fe40000000f00 */
[----:B------:R-:W-:Y:S02]  /*6620*/  MOV R46, 0x6640 ;  /* 0x00006640002e7802 */ /* 0x000fe40000000f00 */
[----:B-----5:R-:W-:Y:S05]  /*6630*/  CALL.REL.NOINC `($__internal_86_$__cuda_sm70_shflsync_up) ;  /* 0x0000099000007944 */ /* 0x020fea0003c00000 */
[----:B0-----:R-:W-:Y:S01]  /*6640*/  HFMA2.MMA R50, -RZ, RZ, 0, 5.9604644775390625e-08 ;  /* 0x00000001ff327435 */ /* 0x001fe200000001ff */
[----:B-1----:R-:W-:Y:S02]  /*6650*/  MOV R55, R48 ;  /* 0x0000003000377202 */ /* 0x002fe40000000f00 */
[----:B------:R-:W-:-:S02]  /*6660*/  MOV R51, R162 ;  /* 0x000000a200337202 */ /* 0x000fc40000000f00 */
[----:B------:R-:W-:Y:S02]  /*6670*/  MOV R49, RZ ;  /* 0x000000ff00317202 */ /* 0x000fe40000000f00 */
[----:B------:R-:W-:Y:S02]  /*6680*/  MOV R48, 0xffffffff ;  /* 0xffffffff00307802 */ /* 0x000fe40000000f00 */
[----:B------:R-:W-:Y:S02]  /*6690*/  MOV R46, 0x66b0 ;  /* 0x000066b0002e7802 */ /* 0x000fe40000000f00 */
[----:B------:R-:W-:Y:S05]  /*66a0*/  CALL.REL.NOINC `($__internal_86_$__cuda_sm70_shflsync_up) ;  /* 0x0000092000007944 */ /* 0x000fea0003c00000 */
[----:B0-----:R-:W-:Y:S01]  /*66b0*/  HFMA2.MMA R51, -RZ, RZ, 0, 0 ;  /* 0x00000000ff337435 */ /* 0x001fe200000001ff */
[----:B-1----:R-:W-:Y:S02]  /*66c0*/  MOV R162, R48 ;  /* 0x0000003000a27202 */ /* 0x002fe40000000f00 */
[----:B------:R-:W-:Y:S02]  /*66d0*/  MOV R52, R100 ;  /* 0x0000006400347202 */ /* 0x000fe40000000f00 */
[----:B------:R-:W-:Y:S02]  /*66e0*/  MOV R49, 0x1f ;  /* 0x0000001f00317802 */ /* 0x000fe40000000f00 */
[----:B------:R-:W-:-:S02]  /*66f0*/  MOV R48, 0xffffffff ;  /* 0xffffffff00307802 */ /* 0x000fc40000000f00 */
[----:B------:R-:W-:Y:S02]  /*6700*/  MOV R50, 0x6720 ;  /* 0x0000672000327802 */ /* 0x000fe40000000f00 */
[----:B------:R-:W-:Y:S05]  /*6710*/  CALL.REL.NOINC `($__internal_85_$__cuda_sm70_shflsync_idx_p) ;  /* 0x0000086000007944 */ /* 0x000fea0003c00000 */
[----:B0-----:R-:W-:Y:S01]  /*6720*/  HFMA2.MMA R51, -RZ, RZ, 0, 0 ;  /* 0x00000000ff337435 */ /* 0x001fe200000001ff */
[----:B-1----:R-:W-:Y:S02]  /*6730*/  MOV R100, R49 ;  /* 0x0000003100647202 */ /* 0x002fe40000000f00 */
[----:B------:R-:W-:Y:S02]  /*6740*/  MOV R52, R101 ;  /* 0x0000006500347202 */ /* 0x000fe40000000f00 */
[----:B------:R-:W-:Y:S02]  /*6750*/  MOV R49, 0x1f ;  /* 0x0000001f00317802 */ /* 0x000fe40000000f00 */
[----:B------:R-:W-:Y:S02]  /*6760*/  MOV R48, 0xffffffff ;  /* 0xffffffff00307802 */ /* 0x000fe40000000f00 */
[----:B------:R-:W-:Y:S02]  /*6770*/  MOV R50, 0x6790 ;  /* 0x0000679000327802 */ /* 0x000fe40000000f00 */
[----:B------:R-:W-:Y:S05]  /*6780*/  CALL.REL.NOINC `($__internal_85_$__cuda_sm70_shflsync_idx_p) ;  /* 0x000007f000007944 */ /* 0x000fea0003c00000 */
[----:B01----:R-:W-:Y:S01]  /*6790*/  MOV R51, R49 ;  /* 0x0000003100337202 */ /* 0x003fe20000000f00 */
[----:B------:R-:W-:Y:S05]  /*67a0*/  BRA `(.L_x_2135) ;  /* 0xffffc1c000007947 */ /* 0x000fea000383ffff */
.L_x_2089:
[----:B------:R-:W-:Y:S01]  /*67b0*/  HFMA2.MMA R154, -RZ, RZ, 0, 5.9604644775390625e-08 ;  /* 0x00000001ff9a7435 */ /* 0x000fe200000001ff */
[----:B------:R-:W-:-:S02]  /*67c0*/  MOV R159, R54 ;  /* 0x00000036009f7202 */ /* 0x000fc40000000f00 */
[----:B------:R-:W-:Y:S02]  /*67d0*/  MOV R50, 0x1f ;  /* 0x0000001f00327802 */ /* 0x000fe40000000f00 */
[----:B------:R-:W-:Y:S02]  /*67e0*/  MOV R51, 0xffffffff ;  /* 0xffffffff00337802 */ /* 0x000fe40000000f00 */
[----:B------:R-:W-:Y:S02]  /*67f0*/  MOV R48, 0x6810 ;  /* 0x0000681000307802 */ /* 0x000fe40000000f00 */
[----:B------:R-:W-:Y:S05]  /*6800*/  CALL.REL.NOINC `($__internal_84_$__cuda_sm70_shflsync_down) ;  /* 0x0000073000007944 */ /* 0x000fea0003c00000 */
[----:B-1----:R-:W-:Y:S01]  /*6810*/  MOV R53, R154 ;  /* 0x0000009a00357202 */ /* 0x002fe20000000f00 */
[----:B0-----:R-:W-:Y:S05]  /*6820*/  BRA `(.L_x_2136) ;  /* 0xffffc75000007947 */ /* 0x001fea000383ffff */
.L_x_2090:
[----:B------:R-:W-:Y:S01]  /*6830*/  HFMA2.MMA R154, -RZ, RZ, 0, 5.9604644775390625e-08 ;  /* 0x00000001ff9a7435 */ /* 0x000fe200000001ff */
[----:B------:R-:W-:Y:S02]  /*6840*/  MOV R159, R55 ;  /* 0x00000037009f7202 */ /* 0x000fe40000000f00 */
[----:B------:R-:W-:Y:S02]  /*6850*/  MOV R50, 0x1f ;  /* 0x0000001f00327802 */ /* 0x000fe40000000f00 */
[----:B------:R-:W-:-:S02]  /*6860*/  MOV R51, 0xffffffff ;  /* 0xffffffff00337802 */ /* 0x000fc40000000f00 */
[----:B------:R-:W-:Y:S02]  /*6870*/  MOV R48, 0x6890 ;  /* 0x0000689000307802 */ /* 0x000fe40000000f00 */
[----:B01----:R-:W-:Y:S05]  /*6880*/  CALL.REL.NOINC `($__internal_84_$__cuda_sm70_shflsync_down) ;  /* 0x000006b000007944 */ /* 0x003fea0003c00000 */
        /* <DEDUP_REMOVED lines=9> */
[----:B------:R-:W-:Y:S05]  /*6920*/  CALL.REL.NOINC `($__internal_84_$__cuda_sm70_shflsync_down) ;  /* 0x0000061000007944 */ /* 0x000fea0003c00000 */
[----:B-1----:R-:W-:Y:S01]  /*6930*/  MOV R52, R154 ;  /* 0x0000009a00347202 */ /* 0x002fe20000000f00 */
[----:B------:R-:W-:Y:S01]  /*6940*/  HFMA2.MMA R154, -RZ, RZ, 0, 1.1920928955078125e-07 ;  /* 0x00000002ff9a7435 */ /* 0x000fe200000001ff */
[----:B0-----:R-:W-:Y:S02]  /*6950*/  MOV R159, R55 ;  /* 0x00000037009f7202 */ /* 0x001fe40000000f00 */
[----:B------:R-:W-:Y:S02]  /*6960*/  MOV R50, 0x1f ;  /* 0x0000001f00327802 */ /* 0x000fe40000000f00 */
[----:B------:R-:W-:Y:S02]  /*6970*/  MOV R51, 0xffffffff ;  /* 0xffffffff00337802 */ /* 0x000fe40000000f00 */
[----:B------:R-:W-:Y:S02]  /*6980*/  MOV R48, 0x69a0 ;  /* 0x000069a000307802 */ /* 0x000fe40000000f00 */
[----:B------:R-:W-:Y:S05]  /*6990*/  CALL.REL.NOINC `($__internal_84_$__cuda_sm70_shflsync_down) ;  /* 0x000005a000007944 */ /* 0x000fea0003c00000 */
[----:B-1----:R-:W-:Y:S01]  /*69a0*/  @!P3 FFMA.FTZ R55, R53, R154, R55 ;  /* 0x0000009a3537b223 */ /* 0x002fe20000010037 */
[----:B------:R-:W-:Y:S01]  /*69b0*/  HFMA2.MMA R154, -RZ, RZ, 0, 2.384185791015625e-07 ;  /* 0x00000004ff9a7435 */ /* 0x000fe200000001ff */
[----:B------:R-:W-:Y:S01]  /*69c0*/  @!P3 FMUL.FTZ R53, R52, R53 ;  /* 0x000000353435b220 */ /* 0x000fe20000410000 */
[----:B0-----:R-:W-:-:S02]  /*69d0*/  MOV R50, 0x1f ;  /* 0x0000001f00327802 */ /* 0x001fc40000000f00 */
[----:B------:R-:W-:Y:S02]  /*69e0*/  MOV R51, 0xffffffff ;  /* 0xffffffff00337802 */ /* 0x000fe40000000f00 */
[----:B------:R-:W-:Y:S02]  /*69f0*/  MOV R159, R53 ;  /* 0x00000035009f7202 */ /* 0x000fe40000000f00 */
[----:B------:R-:W-:Y:S02]  /*6a00*/  MOV R48, 0x6a20 ;  /* 0x00006a2000307802 */ /* 0x000fe40000000f00 */
[----:B------:R-:W-:Y:S05]  /*6a10*/  CALL.REL.NOINC `($__internal_84_$__cuda_sm70_shflsync_down) ;  /* 0x0000052000007944 */ /* 0x000fea0003c00000 */
[----:B-1----:R-:W-:Y:S01]  /*6a20*/  MOV R52, R154 ;  /* 0x0000009a00347202 */ /* 0x002fe20000000f00 */
[----:B------:R-:W-:Y:S01]  /*6a30*/  HFMA2.MMA R154, -RZ, RZ, 0, 2.384185791015625e-07 ;  /* 0x00000004ff9a7435 */ /* 0x000fe200000001ff */
[----:B0-----:R-:W-:Y:S02]  /*6a40*/  MOV R159, R55 ;  /* 0x00000037009f7202 */ /* 0x001fe40000000f00 */
[----:B------:R-:W-:Y:S02]  /*6a50*/  MOV R50, 0x1f ;  /* 0x0000001f00327802 */ /* 0x000fe40000000f00 */
[----:B------:R-:W-:-:S02]  /*6a60*/  MOV R51, 0xffffffff ;  /* 0xffffffff00337802 */ /* 0x000fc40000000f00 */
[----:B------:R-:W-:Y:S02]  /*6a70*/  MOV R48, 0x6a90 ;  /* 0x00006a9000307802 */ /* 0x000fe40000000f00 */
[----:B------:R-:W-:Y:S05]  /*6a80*/  CALL.REL.NOINC `($__internal_84_$__cuda_sm70_shflsync_down) ;  /* 0x000004b000007944 */ /* 0x000fea0003c00000 */
[----:B-1----:R-:W-:Y:S01]  /*6a90*/  @!P2 FFMA.FTZ R55, R53, R154, R55 ;  /* 0x0000009a3537a223 */ /* 0x002fe20000010037 */
[----:B------:R-:W-:Y:S01]  /*6aa0*/  HFMA2.MMA R154, -RZ, RZ, 0, 4.76837158203125e-07 ;  /* 0x00000008ff9a7435 */ /* 0x000fe200000001ff */
[----:B------:R-:W-:Y:S01]  /*6ab0*/  @!P2 FMUL.FTZ R53, R52, R53 ;  /* 0x000000353435a220 */ /* 0x000fe20000410000 */
[----:B0-----:R-:W-:Y:S02]  /*6ac0*/  MOV R50, 0x1f ;  /* 0x0000001f00327802 */ /* 0x001fe40000000f00 */
[----:B------:R-:W-:Y:S02]  /*6ad0*/  MOV R51, 0xffffffff ;  /* 0xffffffff00337802 */ /* 0x000fe40000000f00 */
[----:B------:R-:W-:Y:S02]  /*6ae0*/  MOV R159, R53 ;  /* 0x00000035009f7202 */ /* 0x000fe40000000f00 */
[----:B------:R-:W-:Y:S02]  /*6af0*/  MOV R48, 0x6b10 ;  /* 0x00006b1000307802 */ /* 0x000fe40000000f00 */
[----:B------:R-:W-:Y:S05]  /*6b00*/  CALL.REL.NOINC `($__internal_84_$__cuda_sm70_shflsync_down) ;  /* 0x0000043000007944 */ /* 0x000fea0003c00000 */
[----:B-1----:R-:W-:Y:S01]  /*6b10*/  MOV R52, R154 ;  /* 0x0000009a00347202 */ /* 0x002fe20000000f00 */
[----:B------:R-:W-:Y:S01]  /*6b20*/  HFMA2.MMA R154, -RZ, RZ, 0, 4.76837158203125e-07 ;  /* 0x00000008ff9a7435 */ /* 0x000fe200000001ff */
[----:B0-----:R-:W-:-:S02]  /*6b30*/  MOV R159, R55 ;  /* 0x00000037009f7202 */ /* 0x001fc40000000f00 */
[----:B------:R-:W-:Y:S02]  /*6b40*/  MOV R50, 0x1f ;  /* 0x0000001f00327802 */ /* 0x000fe40000000f00 */
[----:B------:R-:W-:Y:S02]  /*6b50*/  MOV R51, 0xffffffff ;  /* 0xffffffff00337802 */ /* 0x000fe40000000f00 */
[----:B------:R-:W-:Y:S02]  /*6b60*/  MOV R48, 0x6b80 ;  /* 0x00006b8000307802 */ /* 0x000fe40000000f00 */
[----:B------:R-:W-:Y:S05]  /*6b70*/  CALL.REL.NOINC `($__internal_84_$__cuda_sm70_shflsync_down) ;  /* 0x000003c000007944 */ /* 0x000fea0003c00000 */
        /* <DEDUP_REMOVED lines=8> */
[----:B------:R-:W-:Y:S05]  /*6c00*/  CALL.REL.NOINC `($__internal_84_$__cuda_sm70_shflsync_down) ;  /* 0x0000033000007944 */ /* 0x000fea0003c00000 */
[----:B-1----:R-:W-:Y:S01]  /*6c10*/  MOV R52, R154 ;  /* 0x0000009a00347202 */ /* 0x002fe20000000f00 */
[----:B------:R-:W-:Y:S01]  /*6c20*/  HFMA2.MMA R154, -RZ, RZ, 0, 9.5367431640625e-07 ;  /* 0x00000010ff9a7435 */ /* 0x000fe200000001ff */
[----:B0-----:R-:W-:Y:S02]  /*6c30*/  MOV R159, R54 ;  /* 0x00000036009f7202 */ /* 0x001fe40000000f00 */
[----:B------:R-:W-:Y:S02]  /*6c40*/  MOV R50, 0x1f ;  /* 0x0000001f00327802 */ /* 0x000fe40000000f00 */
[----:B------:R-:W-:Y:S02]  /*6c50*/  MOV R51, 0xffffffff ;  /* 0xffffffff00337802 */ /* 0x000fe40000000f00 */
[----:B------:R-:W-:-:S02]  /*6c60*/  MOV R48, 0x6c80 ;  /* 0x00006c8000307802 */ /* 0x000fc40000000f00 */
[----:B------:R-:W-:Y:S05]  /*6c70*/  CALL.REL.NOINC `($__internal_84_$__cuda_sm70_shflsync_down) ;  /* 0x000002c000007944 */ /* 0x000fea0003c00000 */
[----:B-1----:R-:W-:Y:S01]  /*6c80*/  @!P0 FFMA.FTZ R54, R53, R154, R54 ;  /* 0x0000009a35368223 */ /* 0x002fe20000010036 */
[----:B0-----:R-:W-:Y:S01]  /*6c90*/  HFMA2.MMA R51, -RZ, RZ, 0, 0 ;  /* 0x00000000ff337435 */ /* 0x001fe200000001ff */
[----:B------:R-:W-:Y:S01]  /*6ca0*/  @!P0 FMUL.FTZ R53, R52, R53 ;  /* 0x0000003534358220 */ /* 0x000fe20000410000 */
[----:B------:R-:W-:-:S02]  /*6cb0*/  MOV R49, 0x1f ;  /* 0x0000001f00317802 */ /* 0x000fc40000000f00 */
[----:B------:R-:W-:Y:S02]  /*6cc0*/  MOV R48, 0xffffffff ;  /* 0xffffffff00307802 */ /* 0x000fe40000000f00 */
[----:B------:R-:W-:Y:S02]  /*6cd0*/  MOV R52, R53 ;  /* 0x0000003500347202 */ /* 0x000fe40000000f00 */
[----:B------:R-:W-:Y:S02]  /*6ce0*/  MOV R50, 0x6d00 ;  /* 0x00006d0000327802 */ /* 0x000fe40000000f00 */
[----:B------:R-:W-:Y:S05]  /*6cf0*/  CALL.REL.NOINC `($__internal_85_$__cuda_sm70_shflsync_idx_p) ;  /* 0x0000028000007944 */ /* 0x000fea0003c00000 */
[----:B0-----:R-:W-:Y:S01]  /*6d00*/  HFMA2.MMA R51, -RZ, RZ, 0, 0 ;  /* 0x00000000ff337435 */ /* 0x001fe200000001ff */
[----:B-1----:R-:W-:Y:S02]  /*6d10*/  MOV R157, R49 ;  /* 0x00000031009d7202 */ /* 0x002fe40000000f00 */
[----:B------:R-:W-:Y:S02]  /*6d20*/  MOV R52, R54 ;  /* 0x0000003600347202 */ /* 0x000fe40000000f00 */
[----:B------:R-:W-:Y:S02]  /*6d30*/  MOV R49, 0x1f ;  /* 0x0000001f00317802 */ /* 0x000fe40000000f00 */
[----:B------:R-:W-:-:S02]  /*6d40*/  MOV R48, 0xffffffff ;  /* 0xffffffff00307802 */ /* 0x000fc40000000f00 */
[----:B------:R-:W-:Y:S02]  /*6d50*/  MOV R50, 0x6d70 ;  /* 0x00006d7000327802 */ /* 0x000fe40000000f00 */
[----:B------:R-:W-:Y:S05]  /*6d60*/  CALL.REL.NOINC `($__internal_85_$__cuda_sm70_shflsync_idx_p) ;  /* 0x0000021000007944 */ /* 0x000fea0003c00000 */
[----:B------:R-:W-:Y:S01]  /*6d70*/  HFMA2.MMA R154, -RZ, RZ, 0, 5.9604644775390625e-08 ;  /* 0x00000001ff9a7435 */ /* 0x000fe200000001ff */
[----:B-1----:R-:W-:Y:S02]  /*6d80*/  MOV R144, R49 ;  /* 0x0000003100907202 */ /* 0x002fe40000000f00 */
[----:B------:R-:W-:Y:S02]  /*6d90*/  MOV R159, R53 ;  /* 0x00000035009f7202 */ /* 0x000fe40000000f00 */
[----:B------:R-:W-:Y:S02]  /*6da0*/  MOV R50, 0x1f ;  /* 0x0000001f00327802 */ /* 0x000fe40000000f00 */
[----:B0-----:R-:W-:Y:S02]  /*6db0*/  MOV R51, 0xffffffff ;  /* 0xffffffff00337802 */ /* 0x001fe40000000f00 */
[----:B------:R-:W-:Y:S02]  /*6dc0*/  MOV R48, 0x6de0 ;  /* 0x00006de000307802 */ /* 0x000fe40000000f00 */
[----:B------:R-:W-:Y:S05]  /*6dd0*/  CALL.REL.NOINC `($__internal_84_$__cuda_sm70_shflsync_down) ;  /* 0x0000016000007944 */ /* 0x000fea0003c00000 */
[----:B-1----:R-:W-:Y:S01]  /*6de0*/  MOV R152, R154 ;  /* 0x0000009a00987202 */ /* 0x002fe20000000f00 */
[----:B------:R-:W-:Y:S01]  /*6df0*/  HFMA2.MMA R154, -RZ, RZ, 0, 5.9604644775390625e-08 ;  /* 0x00000001ff9a7435 */ /* 0x000fe200000001ff */
[----:B0-----:R-:W-:-:S02]  /*6e00*/  MOV R159, R54 ;  /* 0x00000036009f7202 */ /* 0x001fc40000000f00 */
[----:B------:R-:W-:Y:S02]  /*6e10*/  MOV R50, 0x1f ;  /* 0x0000001f00327802 */ /* 0x000fe40000000f00 */
[----:B------:R-:W-:Y:S02]  /*6e20*/  MOV R51, 0xffffffff ;  /* 0xffffffff00337802 */ /* 0x000fe40000000f00 */
[----:B------:R-:W-:Y:S02]  /*6e30*/  MOV R48, 0x6e50 ;  /* 0x00006e5000307802 */ /* 0x000fe40000000f00 */
[----:B------:R-:W-:Y:S05]  /*6e40*/  CALL.REL.NOINC `($__internal_84_$__cuda_sm70_shflsync_down) ;  /* 0x000000f000007944 */ /* 0x000fea0003c00000 */
[----:B0-----:R-:W-:Y:S01]  /*6e50*/  HFMA2.MMA R51, -RZ, RZ, 0, 0 ;  /* 0x00000000ff337435 */ /* 0x001fe200000001ff */
[----:B------:R-:W-:Y:S02]  /*6e60*/  MOV R52, R46 ;  /* 0x0000002e00347202 */ /* 0x000fe40000000f00 */
[----:B------:R-:W-:Y:S02]  /*6e70*/  MOV R49, 0x1f ;  /* 0x0000001f00317802 */ /* 0x000fe40000000f00 */
[----:B------:R-:W-:Y:S02]  /*6e80*/  MOV R48, 0xffffffff ;  /* 0xffffffff00307802 */ /* 0x000fe40000000f00 */
[----:B------:R-:W-:-:S02]  /*6e90*/  MOV R50, 0x6eb0 ;  /* 0x00006eb000327802 */ /* 0x000fc40000000f00 */
[----:B-1----:R-:W-:Y:S05]  /*6ea0*/  CALL.REL.NOINC `($__internal_85_$__cuda_sm70_shflsync_idx_p) ;  /* 0x000000d000007944 */ /* 0x002fea0003c00000 */
[----:B0-----:R-:W-:Y:S01]  /*6eb0*/  HFMA2.MMA R51, -RZ, RZ, 0, 0 ;  /* 0x00000000ff337435 */ /* 0x001fe200000001ff */
[----:B-1----:R-:W-:-:S02]  /*6ec0*/  MOV R159, R49 ;  /* 0x00000031009f7202 */ /* 0x002fc40000000f00 */
[----:B------:R-:W-:Y:S02]  /*6ed0*/  MOV R52, R47 ;  /* 0x0000002f00347202 */ /* 0x000fe40000000f00 */
[----:B------:R-:W-:Y:S02]  /*6ee0*/  MOV R49, 0x1f ;  /* 0x0000001f00317802 */ /* 0x000fe40000000f00 */
[----:B------:R-:W-:Y:S02]  /*6ef0*/  MOV R48, 0xffffffff ;  /* 0xffffffff00307802 */ /* 0x000fe40000000f00 */
[----:B------:R-:W-:Y:S02]  /*6f00*/  MOV R50, 0x6f20 ;  /* 0x00006f2000327802 */ /* 0x000fe40000000f00 */
[----:B------:R-:W-:Y:S05]  /*6f10*/  CALL.REL.NOINC `($__internal_85_$__cuda_sm70_shflsync_idx_p) ;  /* 0x0000006000007944 */ /* 0x000fea0003c00000 */
[----:B-1----:R-:W-:Y:S01]  /*6f20*/  MOV R53, R49 ;  /* 0x0000003100357202 */ /* 0x002fe20000000f00 */
[----:B0-----:R-:W-:Y:S05]  /*6f30*/  BRA `(.L_x_2137) ;  /* 0xffffc1e000007947 */ /* 0x001fea000383ffff */
        .weak           $__internal_84_$__cuda_sm70_shflsync_down
        .type           $__internal_84_$__cuda_sm70_shflsync_down,@function
        .size           $__internal_84_$__cuda_sm70_shflsync_down,($__internal_85_$__cuda_sm70_shflsync_idx_p - $__internal_84_$__cuda_sm70_shflsync_down)
$__internal_84_$__cuda_sm70_shflsync_down:
[----:B------:R-:W-:Y:S01]  /*6f40*/  HFMA2.MMA R49, -RZ, RZ, 0, 0 ;  /* 0x00000000ff317435 */ /* 0x000fe200000001ff */
[----:B------:R-:W-:Y:S04]  /*6f50*/  WARPSYNC R51 ;  /* 0x0000003300007348 */ /* 0x000fe80003800000 */
[----:B------:R0:W1:Y:S01]  /*6f60*/  SHFL.DOWN PT, R154, R159, R154, R50 ;  /* 0x0800009a9f9a7389 */ /* 0x00006200000e0032 */
[----:B------:R-:W-:Y:S05]  /*6f70*/  RET.REL.NODEC R48 `(_Z25selective_scan_bwd_kernelI32Selective_Scan_bwd_kernel_traitsILi128ELi16ELb1ELb1ELb1ELb0ELb0EN3c104HalfEfEEv12SSMParamsBwd) ;  /* 0xffff908030007950 */ /* 0x000fea0003c3ffff */
        .weak           $__internal_85_$__cuda_sm70_shflsync_idx_p
        .type           $__internal_85_$__cuda_sm70_shflsync_idx_p,@function
        .size           $__internal_85_$__cuda_sm70_shflsync_idx_p,($__internal_86_$__cuda_sm70_shflsync_up - $__internal_85_$__cuda_sm70_shflsync_idx_p)
$__internal_85_$__cuda_sm70_shflsync_idx_p:
[----:B------:R-:W-:Y:S01]  /*6f80*/  HFMA2.MMA R161, -RZ, RZ, 0, 0 ;  /* 0x00000000ffa17435 */ /* 0x000fe200000001ff */
[----:B------:R-:W-:Y:S01]  /*6f90*/  MOV R160, R50 ;  /* 0x0000003200a07202 */ /* 0x000fe20000000f00 */
[----:B------:R-:W-:Y:S04]  /*6fa0*/  WARPSYNC R48 ;  /* 0x0000003000007348 */ /* 0x000fe80003800000 */
[----:B------:R0:W1:Y:S01]  /*6fb0*/  SHFL.IDX PT, R49, R52, R51, R49 ;  /* 0x0000003334317389 */ /* 0x00006200000e0031 */
[----:B------:R-:W-:Y:S05]  /*6fc0*/  RET.REL.NODEC R160 `(_Z25selective_scan_bwd_kernelI32Selective_Scan_bwd_kernel_traitsILi128ELi16ELb1ELb1ELb1ELb0ELb0EN3c104HalfEfEEv12SSMParamsBwd) ;  /* 0xffff9030a0007950 */ /* 0x000fea0003c3ffff */
        .weak           $__internal_86_$__cuda_sm70_shflsync_up
        .type           $__internal_86_$__cuda_sm70_shflsync_up,@function
        .size           $__internal_86_$__cuda_sm70_shflsync_up,(.L_x_8898 - $__internal_86_$__cuda_sm70_shflsync_up)
$__internal_86_$__cuda_sm70_shflsync_up:
[----:B------:R-:W-:Y:S01]  /*6fd0*/  MOV R47, 0x0 ;  /* 0x00000000002f7802 */ /* 0x000fe20000000f00 */
[----:B------:R-:W-:Y:S04]  /*6fe0*/  WARPSYNC R48 ;  /* 0x0000003000007348 */ /* 0x000fe80003800000 */
[----:B------:R0:W1:Y:S01]  /*6ff0*/  SHFL.UP PT, R48, R51, R50, R49 ;  /* 0x0400003233307389 */ /* 0x00006200000e0031 */
[----:B------:R-:W-:Y:S05]  /*7000*/  RET.REL.NODEC R46 `(_Z25selective_scan_bwd_kernelI32Selective_Scan_bwd_kernel_traitsILi128ELi16ELb1ELb1ELb1ELb0ELb0EN3c104HalfEfEEv12SSMParamsBwd) ;  /* 0xffff8ff02e007950 */ /* 0x000fea0003c3ffff */
.L_x_2138:
        /* <DEDUP_REMOVED lines=15> */
.L_x_8898:


//--------------------- .text._Z25selective_scan_bwd_kernelI32Selective_Scan_bwd_kernel_traitsILi128ELi16ELb1ELb1ELb1ELb0ELb1EN3c104HalfEfEEv12SSMParamsBwd --------------------------
	.section	.text._Z25selective_scan_bwd_kernelI32Selective_Scan_bwd_kernel_traitsILi128ELi16ELb1ELb1ELb1ELb0ELb1EN3c104HalfEfEEv12SSMParamsBwd,"ax",@progbits
	.sectioninfo	@"SHI_REGISTERS=168"
	.align	128
        .global         _Z25selective_scan_bwd_kernelI32Selective_Scan_bwd_kernel_traitsILi128ELi16ELb1ELb1ELb1ELb0ELb1EN3c104HalfEfEEv12SSMParamsBwd
        .type           _Z25selective_scan_bwd_kernelI32Selective_Scan_bwd_kernel_traitsILi128ELi16ELb1ELb1ELb1ELb0ELb1EN3c104HalfEfEEv12SSMParamsBwd,@function
        .size           _Z25selective_scan_bwd_kernelI32Selective_Scan_bwd_kernel_traitsILi128ELi16ELb1ELb1ELb1ELb0ELb1EN3c104HalfEfEEv12SSMParamsBwd,(.L_x_8901 - _Z25selective_scan_bwd_kernelI32Selective_Scan_bwd_kernel_traitsILi128ELi16ELb1ELb1ELb1ELb0ELb1EN3c104HalfEfEEv12SSMParamsBwd)
        .other          _Z25selective_scan_bwd_kernelI32Selective_Scan_bwd_kernel_traitsILi128ELi16ELb1ELb1ELb1ELb0ELb1EN3c104HalfEfEEv12SSMParamsBwd,@"STO_CUDA_ENTRY STV_DEFAULT"
_Z25selective_scan_bwd_kernelI32Selective_Scan_bwd_kernel_traitsILi128ELi16ELb1ELb1ELb1ELb0ELb1EN3c104HalfEfEEv12SSMParamsBwd:
.text._Z25selective_scan_bwd_kernelI32Selective_Scan_bwd_kernel_traitsILi128ELi16ELb1ELb1ELb1ELb0ELb1EN3c104HalfEfEEv12SSMParamsBwd:
        /* <DEDUP_REMOVED lines=27> */
[----:B------:R-:W-:-:S02]  /*01b0*/  MOV R5, UR7 ;  /* 0x0000000700057c02 */ /* 0x000fc40008000f00 */
[----:B------:R-:W2:Y:S01]  /*01c0*/  @P0 LDG.E R2, [R2.64] ;  /* 0x0000001a02020981 */ /* 0x000ea2000c1e1900 */
[----:B0-----:R-:W0:Y:S03]  /*01d0*/  I2F.RP R0, UR32 ;  /* 0x0000002000007d06 */ /* 0x001e260008209400 */
[----:B------:R-:W3:Y:S01]  /*01e0*/  @P1 LDG.E R4, [R4.64] ;  /* 0x0000001a04041981 */ /* 0x000ee2000c1e1900 */
[----:B------:R-:W-:Y:S02]  /*01f0*/  UISETP.NE.U32.AND UP0, UPT, URZ, UR4, UPT ;  /* 0x000000043f00728c */ /* 0x000fe4000bf05070 */
[----:B-1----:R-:W-:Y:S02]  /*0200*/  USHF.R.S32.HI UR34, URZ, 0x1f, UR35 ;  /* 0x0000001f3f227899 */ /* 0x002fe40008011423 */
[----:B------:R-:W-:Y:S02]  /*0210*/  UISETP.NE.AND.EX UP0, UPT, URZ, UR5, UPT, UP0 ;  /* 0x000000053f00728c */ /* 0x000fe4000bf05300 */
[----:B------:R-:W-:-:S02]  /*0220*/  UIMAD UR5, UR34, UR28, URZ ;  /* 0x0000001c220572a4 */ /* 0x000fc4000f8e023f */
[----:B------:R-:W-:Y:S02]  /*0230*/  UIMAD.WIDE.U32 UR20, UR35, UR28, URZ ;  /* 0x0000001c231472a5 */ /* 0x000fe4000f8e003f */
[----:B------:R-:W-:Y:S02]  /*0240*/  UIMAD UR29, UR35, UR29, UR5 ;  /* 0x0000001d231d72a4 */ /* 0x000fe4000f8e0205 */
[----:B------:R-:W-:Y:S01]  /*0250*/  UISETP.NE.U32.AND UP1, UPT, URZ, UR30, UPT ;  /* 0x0000001e3f00728c */ /* 0x000fe2000bf25070 */
[----:B0-----:R-:W0:Y:S01]  /*0260*/  MUFU.RCP R0, R0 ;  /* 0x0000000000007308 */ /* 0x001e220000001000 */
[----:B------:R-:W-:Y:S02]  /*0270*/  ULDC.64 UR6, c[0x0][0x1d0] ;  /* 0x0000740000067ab9 */ /* 0x000fe40000000a00 */
[----:B------:R-:W-:Y:S02]  /*0280*/  UIMAD UR4, UR34, UR6, URZ ;  /* 0x00000006220472a4 */ /* 0x000fe4000f8e023f */
[----:B------:R-:W-:-:S02]  /*0290*/  UISETP.NE.AND.EX UP1, UPT, URZ, UR31, UPT, UP1 ;  /* 0x0000001f3f00728c */ /* 0x000fc4000bf25310 */
[----:B------:R-:W-:Y:S02]  /*02a0*/  UISETP.NE.U32.AND UP2, UPT, URZ, UR36, UPT ;  /* 0x000000243f00728c */ /* 0x000fe4000bf45070 */
[----:B------:R-:W-:Y:S02]  /*02b0*/  UIMAD.WIDE.U32 UR22, UR35, UR6, URZ ;  /* 0x00000006231672a5 */ /* 0x000fe4000f8e003f */
[----:B------:R-:W-:Y:S02]  /*02c0*/  UIMAD UR4, UR35, UR7, UR4 ;  /* 0x00000007230472a4 */ /* 0x000fe4000f8e0204 */
[----:B------:R-:W-:Y:S02]  /*02d0*/  UISETP.NE.AND.EX UP2, UPT, URZ, UR37, UPT, UP2 ;  /* 0x000000253f00728c */ /* 0x000fe4000bf45320 */
[----:B------:R-:W-:Y:S01]  /*02e0*/  ULDC.64 UR6, c[0x0][0x190] ;  /* 0x0000640000067ab9 */ /* 0x000fe20000000a00 */
[----:B0-----:R-:W-:Y:S01]  /*02f0*/  IADD3 R0, R0, 0xffffffe, RZ ;  /* 0x0ffffffe00007810 */ /* 0x001fe20007ffe0ff */
[----:B------:R-:W-:-:S02]  /*0300*/  UIMAD UR24, UR34, UR6, URZ ;  /* 0x00000006221872a4 */ /* 0x000fc4000f8e023f */
[----:B------:R-:W-:Y:S02]  /*0310*/  UIMAD.WIDE.U32 UR16, UR35, UR14, URZ ;  /* 0x0000000e231072a5 */ /* 0x000fe4000f8e003f */
[----:B------:R-:W-:Y:S01]  /*0320*/  UIMAD UR14, UR34, UR14, URZ ;  /* 0x0000000e220e72a4 */ /* 0x000fe2000f8e023f */
[----:B------:R-:W0:Y:S01]  /*0330*/  F2I.FTZ.U32.TRUNC.NTZ R0, R0 ;  /* 0x0000000000007305 */ /* 0x000e22000021f000 */
[----:B------:R-:W-:Y:S02]  /*0340*/  UMOV UR8, URZ ;  /* 0x0000003f00087c82 */ /* 0x000fe40008000000 */
[----:B------:R-:W-:Y:S02]  /*0350*/  UIMAD.WIDE.U32 UR12, UR35, UR6, URZ ;  /* 0x00000006230c72a5 */ /* 0x000fe4000f8e003f */
[----:B------:R-:W-:Y:S02]  /*0360*/  UIMAD UR24, UR35, UR7, UR24 ;  /* 0x00000007231872a4 */ /* 0x000fe4000f8e0218 */
[----:B------:R-:W-:-:S02]  /*0370*/  @UP1 ULEA UR8, UP3, UR19, UR30, 0x2 ;  /* 0x0000001e13081291 */ /* 0x000fc4000f86103f */
[----:B------:R-:W-:Y:S02]  /*0380*/  ULDC.64 UR6, c[0x0][0x1b0] ;  /* 0x00006c0000067ab9 */ /* 0x000fe40000000a00 */
[----:B------:R-:W-:Y:S02]  /*0390*/  UIMAD UR14, UR35, UR15, UR14 ;  /* 0x0000000f230e72a4 */ /* 0x000fe4000f8e020e */
[----:B------:R-:W-:Y:S02]  /*03a0*/  UIMAD.WIDE.U32 UR10, UR35, UR6, URZ ;  /* 0x00000006230a72a5 */ /* 0x000fe4000f8e003f */
[----:B------:R-:W-:Y:S01]  /*03b0*/  UIMAD UR15, UR34, UR6, URZ ;  /* 0x00000006220f72a4 */ /* 0x000fe2000f8e023f */
[----:B0-----:R0:W1:Y:S01]  /*03c0*/  R2UR UR5, R0 ;  /* 0x00000000000573c2 */ /* 0x00106200000e0000 */
[----:B------:R-:W-:Y:S02]  /*03d0*/  UMOV UR9, URZ ;  /* 0x0000003f00097c82 */ /* 0x000fe40008000000 */
[----:B------:R-:W-:-:S02]  /*03e0*/  UIADD3 UR23, UR23, UR4, URZ ;  /* 0x0000000417177290 */ /* 0x000fc4000fffe03f */
[----:B------:R-:W-:Y:S02]  /*03f0*/  @UP1 ULEA.HI.X UR9, UR19, UR31, UR18, 0x2, UP3 ;  /* 0x0000001f13091291 */ /* 0x000fe400098f1412 */
[----:B------:R-:W-:Y:S01]  /*0400*/  UMOV UR6, URZ ;  /* 0x0000003f00067c82 */ /* 0x000fe20008000000 */
[----:B0-----:R-:W-:Y:S01]  /*0410*/  IABS R0, UR19 ;  /* 0x0000001300007c13 */ /* 0x001fe20008000000 */
[----:B------:R-:W-:Y:S02]  /*0420*/  UMOV UR4, URZ ;  /* 0x0000003f00047c82 */ /* 0x000fe40008000000 */
[----:B------:R-:W-:Y:S01]  /*0430*/  @UP2 ULEA UR6, UP1, UR19, UR36, 0x2 ;  /* 0x0000002413062291 */ /* 0x000fe2000f82103f */
[----:B------:R0:W4:Y:S01]  /*0440*/  R2UR UR28, R0 ;  /* 0x00000000001c73c2 */ /* 0x00012200000e0000 */
[----:B------:R-:W-:Y:S02]  /*0450*/  UIMAD UR15, UR35, UR7, UR15 ;  /* 0x00000007230f72a4 */ /* 0x000fe4000f8e020f */
[----:B------:R-:W-:-:S02]  /*0460*/  ULDC.64 UR30, c[0x0][0x1d8] ;  /* 0x00007600001e7ab9 */ /* 0x000fc40000000a00 */
[----:B------:R-:W-:Y:S02]  /*0470*/  UMOV UR7, URZ ;  /* 0x0000003f00077c82 */ /* 0x000fe40008000000 */
[----:B------:R-:W-:Y:S01]  /*0480*/  @UP2 ULEA.HI.X UR7, UR19, UR37, UR18, 0x2, UP1 ;  /* 0x0000002513072291 */ /* 0x000fe200088f1412 */
[----:B0-----:R-:W-:Y:S01]  /*0490*/  HFMA2.MMA R0, -RZ, RZ, 0, 0 ;  /* 0x00000000ff007435 */ /* 0x001fe200000001ff */
[----:B------:R-:W-:Y:S02]  /*04a0*/  UIMAD UR25, UR18, UR30, URZ ;  /* 0x0000001e121972a4 */ /* 0x000fe4000f8e023f */
[----:B------:R-:W-:Y:S02]  /*04b0*/  ULDC.64 UR36, c[0x0][0x1e8] ;  /* 0x00007a0000247ab9 */ /* 0x000fe40000000a00 */
[----:B-1----:R-:W-:Y:S02]  /*04c0*/  UIADD3 UR33, URZ, -UR5, URZ ;  /* 0x800000053f217290 */ /* 0x002fe4000fffe03f */
[----:B------:R-:W-:-:S02]  /*04d0*/  UIMAD.WIDE.U32 UR22, UR19, UR30, UR22 ;  /* 0x0000001e131672a5 */ /* 0x000fc4000f8e0016 */
[----:B------:R-:W-:Y:S02]  /*04e0*/  UIMAD UR33, UR33, UR32, URZ ;  /* 0x00000020212172a4 */ /* 0x000fe4000f8e023f */
[----:B------:R-:W-:Y:S02]  /*04f0*/  UIMAD UR30, UR18, UR36, URZ ;  /* 0x00000024121e72a4 */ /* 0x000fe4000f8e023f */
[----:B------:R-:W-:Y:S02]  /*0500*/  UIMAD.WIDE.U32 UR4, UR5, UR33, UR4 ;  /* 0x00000021050472a5 */ /* 0x000fe4000f8e0004 */
[----:B------:R-:W-:Y:S02]  /*0510*/  UIMAD UR30, UR19, UR37, UR30 ;  /* 0x00000025131e72a4 */ /* 0x000fe4000f8e021e */
[----:B----4-:R-:W-:Y:S02]  /*0520*/  UIMAD.WIDE.U32 UR4, UR5, UR28, URZ ;  /* 0x0000001c050472a5 */ /* 0x010fe4000f8e003f */
[----:B------:R-:W-:-:S02]  /*0530*/  UIMAD UR25, UR19, UR31, UR25 ;  /* 0x0000001f131972a4 */ /* 0x000fc4000f8e0219 */
[----:B------:R-:W-:Y:S02]  /*0540*/  UIADD3 UR21, UR21, UR29, URZ ;  /* 0x0000001d15157290 */ /* 0x000fe4000fffe03f */
[----:B------:R-:W-:Y:S02]  /*0550*/  UIADD3 UR17, UR17, UR14, URZ ;  /* 0x0000000e11117290 */ /* 0x000fe4000fffe03f */
[----:B------:R-:W-:Y:S02]  /*0560*/  UMOV UR37, UR5 ;  /* 0x0000000500257c82 */ /* 0x000fe40008000000 */
[----:B------:R-:W-:Y:S02]  /*0570*/  UIADD3 UR31, -UR37, URZ, URZ ;  /* 0x0000003f251f7290 */ /* 0x000fe4000fffe13f */
[----:B------:R-:W-:Y:S02]  /*0580*/  ULDC.64 UR4, c[0x0][0x280] ;  /* 0x0000a00000047ab9 */ /* 0x000fe40000000a00 */
[----:B------:R-:W-:-:S02]  /*0590*/  UIMAD UR31, UR32, UR31, UR28 ;  /* 0x0000001f201f72a4 */ /* 0x000fc4000f8e021c */
[----:B------:R-:W-:Y:S02]  /*05a0*/  UIMAD.WIDE.U32 UR20, UR19, UR36, UR20 ;  /* 0x00000024131472a5 */ /* 0x000fe4000f8e0014 */
[----:B------:R-:W-:Y:S02]  /*05b0*/  UISETP.GT.U32.AND UP1, UPT, UR32, UR31, UPT ;  /* 0x0000001f2000728c */ /* 0x000fe4000bf24070 */
[----:B------:R-:W-:Y:S02]  /*05c0*/  ULDC UR36, c[0x0][0x174] ;  /* 0x00005d0000247ab9 */ /* 0x000fe40000000800 */
[----:B------:R-:W-:Y:S02]  /*05d0*/  UIMAD UR28, UR18, UR4, URZ ;  /* 0x00000004121c72a4 */ /* 0x000fe4000f8e023f */
[----:B------:R-:W-:Y:S02]  /*05e0*/  ULEA UR14, UR36, 0xfffff800, 0xb ;  /* 0xfffff800240e7891 */ /* 0x000fe4000f8e583f */
[----:B------:R-:W-:-:S02]  /*05f0*/  UIMAD UR38, UR19, UR5, UR28 ;  /* 0x00000005132672a4 */ /* 0x000fc4000f8e021c */
[----:B------:R-:W-:Y:S02]  /*0600*/  UIMAD.WIDE.U32 UR4, UR19, UR4, UR16 ;  /* 0x00000004130472a5 */ /* 0x000fe4000f8e0010 */
[----:B------:R-:W-:Y:S02]  /*0610*/  @!UP1 UIADD3 UR31, UR31, -UR32, URZ ;  /* 0x800000201f1f9290 */ /* 0x000fe4000fffe03f */
[----:B------:R-:W-:Y:S02]  /*0620*/  USHF.R.S32.HI UR16, URZ, 0x1f, UR14 ;  /* 0x0000001f3f107899 */ /* 0x000fe4000801140e */
[----:B------:R-:W-:Y:S02]  /*0630*/  UIADD3 UR17, UP2, UR14, UR22, URZ ;  /* 0x000000160e117290 */ /* 0x000fe4000ff5e03f */
[----:B------:R-:W-:Y:S02]  /*0640*/  UISETP.GE.U32.AND UP3, UPT, UR31, UR32, UPT ;  /* 0x000000201f00728c */ /* 0x000fe4000bf66070 */
[----:B------:R-:W-:-:S02]  /*0650*/  ULDC.64 UR28, c[0x0][0x240] ;  /* 0x00009000001c7ab9 */ /* 0x000fc40000000a00 */
[----:B------:R-:W-:Y:S02]  /*0660*/  ULDC UR39, c[0x0][0x178] ;  /* 0x00005e0000277ab9 */ /* 0x000fe40000000800 */
[----:B------:R-:W-:Y:S02]  /*0670*/  UIADD3.X UR25, UR16, UR23, UR25, UP2, !UPT ;  /* 0x0000001710197290 */ /* 0x000fe400097fe419 */
[----:B------:R-:W-:Y:S02]  /*0680*/  ULEA UR28, UP2, UR17, UR28, 0x1 ;  /* 0x0000001c111c7291 */ /* 0x000fe4000f84083f */
[----:B------:R-:W-:Y:S02]  /*0690*/  ULOP3.LUT UR33, UR19, UR39, URZ, 0x3c, !UPT ;  /* 0x0000002713217292 */ /* 0x000fe4000f8e3c3f */
[----:B------:R-:W-:Y:S02]  /*06a0*/  UIADD3 UR31, UP4, UR14, UR20, URZ ;  /* 0x000000140e1f7290 */ /* 0x000fe4000ff9e03f */
[----:B------:R-:W-:-:S02]  /*06b0*/  @!UP1 UIADD3 UR37, UR37, 0x1, URZ ;  /* 0x0000000125259890 */ /* 0x000fc4000fffe03f */
[----:B------:R-:W-:Y:S02]  /*06c0*/  ULEA.HI.X UR29, UR17, UR29, UR25, 0x1, UP2 ;  /* 0x0000001d111d7291 */ /* 0x000fe400090f0c19 */
[----:B------:R-:W-:Y:S02]  /*06d0*/  UISETP.GE.AND UP2, UPT, UR33, URZ, UPT ;  /* 0x0000003f2100728c */ /* 0x000fe4000bf46270 */
[----:B------:R-:W-:Y:S02]  /*06e0*/  UISETP.NE.AND UP1, UPT, URZ, UR39, UPT ;  /* 0x000000273f00728c */ /* 0x000fe4000bf25270 */
[----:B------:R-:W-:Y:S02]  /*06f0*/  ULDC.64 UR22, c[0x0][0x248] ;  /* 0x0000920000167ab9 */ /* 0x000fe40000000a00 */
[----:B------:R-:W-:Y:S02]  /*0700*/  UIADD3.X UR20, UR16, UR21, UR30, UP4, !UPT ;  /* 0x0000001510147290 */ /* 0x000fe4000a7fe41e */
[----:B------:R-:W-:-:S02]  /*0710*/  @UP3 UIADD3 UR37, UR37, 0x1, URZ ;  /* 0x0000000125253890 */ /* 0x000fc4000fffe03f */
[----:B------:R-:W-:Y:S02]  /*0720*/  ULEA UR30, UP4, UR31, UR22, 0x1 ;  /* 0x000000161f1e7291 */ /* 0x000fe4000f88083f */
[----:B------:R-:W-:Y:S02]  /*0730*/  UIADD3 UR13, UR13, UR24, URZ ;  /* 0x000000180d0d7290 */ /* 0x000fe4000fffe03f */
[----:B------:R-:W-:Y:S02]  /*0740*/  ULEA.HI.X UR31, UR31, UR23, UR20, 0x1, UP4 ;  /* 0x000000171f1f7291 */ /* 0x000fe4000a0f0c14 */
[----:B------:R-:W-:Y:S02]  /*0750*/  ULDC.64 UR32, c[0x0][0x308] ;  /* 0x0000c20000207ab9 */ /* 0x000fe40000000a00 */
[----:B------:R-:W-:Y:S02]  /*0760*/  UMOV UR20, UR37 ;  /* 0x0000002500147c82 */ /* 0x000fe40008000000 */
[----:B------:R-:W-:-:S02]  /*0770*/  @!UP2 UIADD3 UR20, -UR20, URZ, URZ ;  /* 0x0000003f1414a290 */ /* 0x000fc4000fffe13f */
[----:B------:R-:W-:Y:S02]  /*0780*/  @!UP1 ULOP3.LUT UR20, URZ, UR39, URZ, 0x33, !UPT ;  /* 0x000000273f149292 */ /* 0x000fe4000f8e333f */
[----:B------:R-:W-:Y:S02]  /*0790*/  UIADD3 UR17, UP2, UR14, UR4, URZ ;  /* 0x000000040e117290 */ /* 0x000fe4000ff5e03f */
[----:B------:R-:W-:Y:S02]  /*07a0*/  USHF.R.S32.HI UR37, URZ, 0x1f, UR20 ;  /* 0x0000001f3f257899 */ /* 0x000fe40008011414 */
[----:B------:R-:W-:Y:S02]  /*07b0*/  UIADD3.X UR21, UR16, UR5, UR38, UP2, !UPT ;  /* 0x0000000510157290 */ /* 0x000fe400097fe426 */
[----:B------:R-:W-:Y:S02]  /*07c0*/  ULEA UR32, UP1, UR17, UR32, 0x1 ;  /* 0x0000002011207291 */ /* 0x000fe4000f82083f */
[----:B------:R-:W-:-:S02]  /*07d0*/  ULDC.64 UR4, c[0x0][0x1a8] ;  /* 0x00006a0000047ab9 */ /* 0x000fc40000000a00 */
[----:B------:R-:W-:Y:S02]  /*07e0*/  UIMAD UR22, UR37, UR4, URZ ;  /* 0x00000004251672a4 */ /* 0x000fe4000f8e023f */
[----:B------:R-:W-:Y:S02]  /*07f0*/  UIMAD.WIDE.U32 UR12, UR20, UR4, UR12 ;  /* 0x00000004140c72a5 */ /* 0x000fe4000f8e000c */
[----:B------:R-:W-:Y:S02]  /*0800*/  UIMAD UR22, UR20, UR5, UR22 ;  /* 0x00000005141672a4 */ /* 0x000fe4000f8e0216 */
[----:B------:R-:W-:Y:S02]  /*0810*/  ULEA.HI.X UR33, UR17, UR33, UR21, 0x1, UP1 ;  /* 0x0000002111217291 */ /* 0x000fe400088f0c15 */
[----:B------:R-:W-:Y:S02]  /*0820*/  ULDC.64 UR4, c[0x0][0x1c8] ;  /* 0x0000720000047ab9 */ /* 0x000fe40000000a00 */
[----:B------:R-:W-:-:S02]  /*0830*/  UIADD3 UR11, UR11, UR15, URZ ;  /* 0x0000000f0b0b7290 */ /* 0x000fc4000fffe03f */
[----:B------:R-:W-:Y:S02]  /*0840*/  UIADD3 UR17, UP1, UR14, UR12, URZ ;  /* 0x0000000c0e117290 */ /* 0x000fe4000ff3e03f */
[----:B------:R-:W-:Y:S02]  /*0850*/  UIADD3 UR15, UR13, UR22, URZ ;  /* 0x000000160d0f7290 */ /* 0x000fe4000fffe03f */
[----:B------:R-:W-:Y:S02]  /*0860*/  UIMAD UR21, UR37, UR4, URZ ;  /* 0x00000004251572a4 */ /* 0x000fe4000f8e023f */
[----:B------:R-:W-:Y:S02]  /*0870*/  ULDC.64 UR38, c[0x0][0x228] ;  /* 0x00008a0000267ab9 */ /* 0x000fe40000000a00 */
[----:B------:R-:W-:Y:S02]  /*0880*/  UIADD3.X UR15, UR16, UR15, URZ, UP1, !UPT ;  /* 0x0000000f100f7290 */ /* 0x000fe40008ffe43f */
[----:B------:R-:W-:-:S02]  /*0890*/  UIMAD.WIDE.U32 UR12, UR20, UR4, UR10 ;  /* 0x00000004140c72a5 */ /* 0x000fc4000f8e000a */
[----:B------:R-:W-:Y:S02]  /*08a0*/  UIMAD UR21, UR20, UR5, UR21 ;  /* 0x00000005141572a4 */ /* 0x000fe4000f8e0215 */
[----:B------:R-:W-:Y:S02]  /*08b0*/  ULEA UR38, UP2, UR17, UR38, 0x1 ;  /* 0x0000002611267291 */ /* 0x000fe4000f84083f */
        /* <DEDUP_REMOVED lines=24> */
[----:B--2---:R0:W1:Y:S01]  /*0a40*/  @P0 R2UR UR5, R2 ;  /* 0x00000000020503c2 */ /* 0x00406200000e0000 */
[----:B------:R-:W-:Y:S02]  /*0a50*/  PLOP3.LUT P0, PT, PT, PT, UP1, 0x80, 0x0 ;  /* 0x000000000000781c */ /* 0x000fe40003f0f018 */
[----:B0-----:R-:W-:-:S05]  /*0a60*/  MOV R2, RZ ;  /* 0x000000ff00027202 */ /* 0x001fca0000000f00 */
[----:B---3--:R0:W2:Y:S06]  /*0a70*/  @P1 R2UR UR4, R4 ;  /* 0x00000000040413c2 */ /* 0x0080ac00000e0000 */
[----:B------:R-:W-:Y:S05]  /*0a80*/  @!P0 BRA `(.L_x_2139) ;  /* 0x000064d000008947 */ /* 0x000fea0003800000 */
[----:B0-----:R-:W0:Y:S01]  /*0a90*/  S2R R4, SR_TID.X ;  /* 0x0000000000047919 */ /* 0x001e220000002100 */
[----:B------:R-:W-:Y:S01]  /*0aa0*/  MOV R2, RZ ;  /* 0x000000ff00027202 */ /* 0x000fe20000000f00 */
[----:B------:R-:W-:Y:S01]  /*0ab0*/  ULDC UR21, c[0x0][0x174] ;  /* 0x00005d0000157ab9 */ /* 0x000fe20000000800 */
[----:B------:R-:W-:Y:S01]  /*0ac0*/  MOV R0, RZ ;  /* 0x000000ff00007202 */ /* 0x000fe20000000f00 */
[----:B------:R-:W3:Y:S01]  /*0ad0*/  S2R R3, SR_LANEID ;  /* 0x0000000000037919 */ /* 0x000ee20000000000 */
[----:B------:R-:W-:-:S02]  /*0ae0*/  UMOV UR36, UR17 ;  /* 0x0000001100247c82 */ /* 0x000fc40008000000 */
[----:B------:R-:W-:Y:S01]  /*0af0*/  UMOV UR6, URZ ;  /* 0x0000003f00067c82 */ /* 0x000fe20008000000 */
[----:B0-----:R-:W-:-:S04]  /*0b00*/  SHF.R.S32.HI R5, RZ, 0x1f, R4 ;  /* 0x0000001fff057819 */ /* 0x001fc80000011404 */
[----:B------:R-:W-:-:S04]  /*0b10*/  LEA.HI R5, R5, R4, RZ, 0x5 ;  /* 0x0000000405057211 */ /* 0x000fc800078f28ff */
[----:B---3--:R-:W-:Y:S02]  /*0b20*/  SHF.R.S32.HI R5, RZ, 0x5, R5 ;  /* 0x00000005ff057819 */ /* 0x008fe40000011405 */
.L_x_2190:
        /* <DEDUP_REMOVED lines=16> */
[C---:B------:R-:W-:Y:S02]  /*0c30*/  SHF.L.U32 R7, R48.reuse, 0x4, RZ ;  /* 0x0000000430077819 */ /* 0x040fe400000006ff */
[----:B------:R-:W-:-:S03]  /*0c40*/  IADD3 R48, R48, R3, RZ ;  /* 0x0000000330307210 */ /* 0x000fc60007ffe0ff */
[----:B---3--:R-:W-:Y:S04]  /*0c50*/  STS.128 [R7], R12 ;  /* 0x0000000c07007388 */ /* 0x008fe80000000c00 */
[----:B----4-:R0:W-:Y:S01]  /*0c60*/  STS.128 [R7+0x200], R16 ;  /* 0x0002001007007388 */ /* 0x0101e20000000c00 */
        /* <DEDUP_REMOVED lines=9> */
[----:B---3--:R-:W-:Y:S04]  /*0d00*/  STS.128 [R7], R20 ;  /* 0x0000001407007388 */ /* 0x008fe80000000c00 */
[----:B----4-:R-:W-:Y:S01]  /*0d10*/  STS.128 [R7+0x200], R32 ;  /* 0x0002002007007388 */ /* 0x010fe20000000c00 */
[----:B------:R-:W-:-:S06]  /*0d20*/  NOP ;  /* 0x0000000000007918 */ /* 0x000fcc0000000000 */
[----:B------:R-:W-:Y:S04]  /*0d30*/  LDS.128 R28, [R48.X16] ;  /* 0x00000000301c7984 */ /* 0x000fe8000000cc00 */
[----:B------:R-:W-:Y:S04]  /*0d40*/  LDS.128 R24, [R48.X16+0x10] ;  /* 0x0000100030187984 */ /* 0x000fe8000000cc00 */
[----:B------:R-:W-:Y:S06]  /*0d50*/  BAR.SYNC.DEFER_BLOCKING 0x0 ;  /* 0x0000000000007b1d */ /* 0x000fec0000010000 */
[----:B0-----:R0:W3:Y:S04]  /*0d60*/  LDG.E.128 R16, [R8.64] ;  /* 0x0000001a08107981 */ /* 0x0010e8000c1e1d00 */
[----:B------:R0:W4:Y:S01]  /*0d70*/  LDG.E.128 R44, [R8.64+0x200] ;  /* 0x0002001a082c7981 */ /* 0x000122000c1e1d00 */
[----:B------:R-:W-:-:S02]  /*0d80*/  ULEA UR16, UR16, UR6, 0xb ;  /* 0x0000000610107291 */ /* 0x000fc4000f8e583f */
[----:B------:R-:W-:Y:S02]  /*0d90*/  UIMAD UR7, UR18, UR22, URZ ;  /* 0x00000016120772a4 */ /* 0x000fe4000f8e023f */
[----:B------:R-:W-:Y:S02]  /*0da0*/  USHF.R.S32.HI UR17, URZ, 0x1f, UR16 ;  /* 0x0000001f3f117899 */ /* 0x000fe40008011410 */
[----:B------:R-:W-:Y:S02]  /*0db0*/  UIMAD UR7, UR19, UR23, UR7 ;  /* 0x00000017130772a4 */ /* 0x000fe4000f8e0207 */
[----:B------:R-:W-:-:S04]  /*0dc0*/  UIMAD.WIDE.U32 UR22, UR19, UR22, UR16 ;  /* 0x00000016131672a5 */ /* 0x000fc8000f8e0010 */
        /* <DEDUP_REMOVED lines=13> */
[----:B---3--:R-:W-:Y:S04]  /*0ea0*/  STS.128 [R7], R16 ;  /* 0x0000001007007388 */ /* 0x008fe80000000c00 */
[----:B----4-:R-:W-:Y:S01]  /*0eb0*/  STS.128 [R7+0x200], R44 ;  /* 0x0002002c07007388 */ /* 0x010fe20000000c00 */
[----:B------:R-:W-:-:S06]  /*0ec0*/  NOP ;  /* 0x0000000000007918 */ /* 0x000fcc0000000000 */
[----:B------:R-:W0:Y:S04]  /*0ed0*/  LDS.128 R20, [R48.X16] ;  /* 0x0000000030147984 */ /* 0x000e28000000cc00 */
[----:B------:R-:W-:Y:S04]  /*0ee0*/  LDS.128 R12, [R48.X16+0x10] ;  /* 0x00001000300c7984 */ /* 0x000fe8000000cc00 */
[----:B------:R-:W-:Y:S06]  /*0ef0*/  BAR.SYNC.DEFER_BLOCKING 0x0 ;  /* 0x0000000000007b1d */ /* 0x000fec0000010000 */
[----:B------:R-:W3:Y:S04]  /*0f00*/  LDG.E.128 R56, [R8.64+-0x1000] ;  /* 0xfff0001a08387981 */ /* 0x000ee8000c1e1d00 */
[----:B------:R-:W4:Y:S01]  /*0f10*/  LDG.E.128 R60, [R8.64+-0xe00] ;  /* 0xfff2001a083c7981 */ /* 0x000f22000c1e1d00 */
[----:B------:R-:W-:-:S04]  /*0f20*/  UIMAD UR7, UR18, UR22, URZ ;  /* 0x00000016120772a4 */ /* 0x000fc8000f8e023f */
        /* <DEDUP_REMOVED lines=10> */
[----:B------:R-:W-:Y:S01]  /*0fd0*/  MOV R50, UR22 ;  /* 0x0000001600327c02 */ /* 0x000fe20008000f00 */
[--C-:B0-----:R-:W-:Y:S01]  /*0fe0*/  HADD2.F32 R74, -RZ, R20.reuse.H0_H0 ;  /* 0x20000014ff4a7230 */ /* 0x101fe20000004100 */
[----:B------:R-:W-:Y:S02]  /*0ff0*/  ULDC.64 UR8, c[0x0][0x2e8] ;  /* 0x0000ba0000087ab9 */ /* 0x000fe40000000a00 */
[----:B------:R-:W-:Y:S01]  /*1000*/  MOV R51, UR23 ;  /* 0x0000001700337c02 */ /* 0x000fe20008000f00 */
[----:B------:R-:W-:Y:S01]  /*1010*/  HADD2.F32 R76, -RZ, R20.H1_H1 ;  /* 0x30000014ff4c7230 */ /* 0x000fe20000004100 */
[----:B------:R-:W-:-:S03]  /*1020*/  ULDC.64 UR22, c[0x0][0x2f0] ;  /* 0x0000bc0000167ab9 */ /* 0x000fc60000000a00 */
[----:B------:R-:W-:Y:S01]  /*1030*/  IMAD.WIDE R50, R6, 0x10, R50 ;  /* 0x0000001006327825 */ /* 0x000fe200078e0232 */
[----:B---3--:R-:W-:Y:S04]  /*1040*/  STS.128 [R7], R56 ;  /* 0x0000003807007388 */ /* 0x008fe80000000c00 */
[----:B----4-:R-:W-:Y:S01]  /*1050*/  STS.128 [R7+0x200], R60 ;  /* 0x0002003c07007388 */ /* 0x010fe20000000c00 */
[----:B------:R-:W-:-:S06]  /*1060*/  NOP ;  /* 0x0000000000007918 */ /* 0x000fcc0000000000 */
[----:B------:R-:W0:Y:S04]  /*1070*/  LDS.128 R8, [R48.X16] ;  /* 0x0000000030087984 */ /* 0x000e28000000cc00 */
[----:B------:R-:W3:Y:S04]  /*1080*/  LDS.128 R16, [R48.X16+0x10] ;  /* 0x0000100030107984 */ /* 0x000ee8000000cc00 */
[----:B------:R-:W-:Y:S06]  /*1090*/  BAR.SYNC.DEFER_BLOCKING 0x0 ;  /* 0x0000000000007b1d */ /* 0x000fec0000010000 */
[----:B------:R4:W5:Y:S04]  /*10a0*/  LDG.E.128 R44, [R50.64+-0x1000] ;  /* 0xfff0001a322c7981 */ /* 0x000968000c1e1d00 */
[----:B--2---:R4:W2:Y:S01]  /*10b0*/  LDG.E.128 R32, [R50.64+-0xe00] ;  /* 0xfff2001a32207981 */ /* 0x0048a2000c1e1d00 */
[----:B------:R-:W-:Y:S01]  /*10c0*/  HADD2.F32 R20, -RZ, R36.H1_H1 ;  /* 0x30000024ff147230 */ /* 0x000fe20000004100 */
        /* <DEDUP_REMOVED lines=15> */
[----:B----4-:R-:W-:Y:S01]  /*11c0*/  FMUL.FTZ R50, R99, -1.4426950216293334961 ;  /* 0xbfb8aa3b63327820 */ /* 0x010fe20000410000 */
[--C-:B------:R-:W-:Y:S01]  /*11d0*/  HADD2.F32 R65, -RZ, R11.reuse.H0_H0 ;  /* 0x2000000bff417230 */ /* 0x100fe20000004100 */
[----:B------:R-:W-:Y:S01]  /*11e0*/  FMUL.FTZ R10, R101, -1.4426950216293334961 ;  /* 0xbfb8aa3b650a7820 */ /* 0x000fe20000410000 */
[----:B------:R-:W-:Y:S01]  /*11f0*/  HADD2.F32 R70, -RZ, R11.H1_H1 ;  /* 0x3000000bff467230 */ /* 0x000fe20000004100 */
[----:B------:R-:W-:Y:S01]  /*1200*/  FMUL.FTZ R51, R68, -1.4426950216293334961 ;  /* 0xbfb8aa3b44337820 */ /* 0x000fe20000410000 */
[----:B------:R-:W-:Y:S01]  /*1210*/  HADD2.F32 R93, -RZ, R21.H1_H1 ;  /* 0x30000015ff5d7230 */ /* 0x000fe20000004100 */
[----:B------:R-:W-:Y:S01]  /*1220*/  FMUL.FTZ R52, R65, -1.4426950216293334961 ;  /* 0xbfb8aa3b41347820 */ /* 0x000fe20000410000 */
[----:B------:R-:W4:Y:S01]  /*1230*/  MUFU.EX2 R49, R49 ;  /* 0x0000003100317308 */ /* 0x000f220000000800 */
[--C-:B------:R-:W-:Y:S01]  /*1240*/  HADD2.F32 R92, -RZ, R22.reuse.H0_H0 ;  /* 0x20000016ff5c7230 */ /* 0x100fe20000004100 */
[----:B------:R-:W-:Y:S01]  /*1250*/  UIADD3 UR23, UR23, UR7, URZ ;  /* 0x0000000717177290 */ /* 0x000fe2000fffe03f */
[--C-:B------:R-:W-:Y:S01]  /*1260*/  HADD2.F32 R85, -RZ, R23.reuse.H0_H0 ;  /* 0x20000017ff557230 */ /* 0x100fe20000004100 */
[----:B------:R-:W-:Y:S01]  /*1270*/  UIMAD UR7, UR34, UR8, URZ ;  /* 0x00000008220772a4 */ /* 0x000fe2000f8e023f */
[----:B------:R-:W-:Y:S01]  /*1280*/  HADD2.F32 R88, -RZ, R23.H1_H1 ;  /* 0x30000017ff587230 */ /* 0x000fe20000004100 */
[----:B------:R-:W-:Y:S01]  /*1290*/  ISETP.NE.AND.EX P0, PT, RZ, c[0x0][0x274], PT, P0 ;  /* 0x00009d00ff007a0c */ /* 0x000fe20003f05300 */
[----:B------:R-:W-:Y:S01]  /*12a0*/  HADD2.F32 R87, -RZ, R22.H1_H1 ;  /* 0x30000016ff577230 */ /* 0x000fe20000004100 */
[----:B------:R-:W1:Y:S01]  /*12b0*/  MUFU.EX2 R9, R9 ;  /* 0x0000000900097308 */ /* 0x000e620000000800 */
[----:B0-----:R-:W-:Y:S01]  /*12c0*/  FADD.FTZ R8, R8, 1 ;  /* 0x3f80000008087421 */ /* 0x001fe20000010000 */
[----:B---3--:R-:W-:Y:S01]  /*12d0*/  HADD2.F32 R71, -RZ, R16.H0_H0 ;  /* 0x20000010ff477230 */ /* 0x008fe20000004100 */
[----:B------:R-:W-:Y:S01]  /*12e0*/  UIMAD UR7, UR35, UR9, UR7 ;  /* 0x00000009230772a4 */ /* 0x000fe2000f8e0207 */
[----:B------:R-:W-:Y:S01]  /*12f0*/  HADD2.F32 R22, -RZ, R38.H0_H0 ;  /* 0x20000026ff167230 */ /* 0x000fe20000004100 */
[----:B------:R-:W-:Y:S01]  /*1300*/  UIMAD.WIDE.U32 UR8, UR35, UR8, UR22 ;  /* 0x00000008230872a5 */ /* 0x000fe2000f8e0016 */
[----:B------:R-:W-:-:S02]  /*1310*/  HADD2.F32 R73, -RZ, R16.H1_H1 ;  /* 0x30000010ff497230 */ /* 0x000fc40000004100 */
[----:B------:R-:W0:Y:S01]  /*1320*/  MUFU.EX2 R50, R50 ;  /* 0x0000003200327308 */ /* 0x000e220000000800 */
[----:B----4-:R-:W-:Y:S01]  /*1330*/  FADD.FTZ R49, R49, 1 ;  /* 0x3f80000031317421 */ /* 0x010fe20000010000 */
[--C-:B------:R-:W-:Y:S01]  /*1340*/  HADD2.F32 R78, -RZ, R14.reuse.H0_H0 ;  /* 0x2000000eff4e7230 */ /* 0x100fe20000004100 */
[----:B------:R-:W-:Y:S01]  /*1350*/  ULDC.64 UR22, c[0x0][0x338] ;  /* 0x0000ce0000167ab9 */ /* 0x000fe20000000a00 */
[----:B------:R-:W-:Y:S01]  /*1360*/  HADD2.F32 R69, -RZ, R14.H1_H1 ;  /* 0x3000000eff457230 */ /* 0x000fe20000004100 */
[----:B------:R-:W-:Y:S01]  /*1370*/  FMUL.FTZ R14, R73, -1.4426950216293334961 ;  /* 0xbfb8aa3b490e7820 */ /* 0x000fe20000410000 */
[--C-:B------:R-:W-:Y:S01]  /*1380*/  HADD2.F32 R75, -RZ, R17.reuse.H0_H0 ;  /* 0x20000011ff4b7230 */ /* 0x100fe20000004100 */
[----:B------:R-:W-:Y:S01]  /*1390*/  UIADD3 UR7, UR9, UR7, URZ ;  /* 0x0000000709077290 */ /* 0x000fe2000fffe03f */
[----:B------:R-:W3:Y:S01]  /*13a0*/  MUFU.EX2 R10, R10 ;  /* 0x0000000a000a7308 */ /* 0x000ee20000000800 */
[----:B-1----:R-:W-:Y:S01]  /*13b0*/  FADD.FTZ R53, R9, 1 ;  /* 0x3f80000009357421 */ /* 0x002fe20000010000 */
[----:B------:R-:W-:Y:S01]  /*13c0*/  HADD2.F32 R72, -RZ, R17.H1_H1 ;  /* 0x30000011ff487230 */ /* 0x000fe20000004100 */
[----:B------:R-:W-:Y:S01]  /*13d0*/  ULEA UR22, UP0, UR8, UR22, 0x1 ;  /* 0x0000001608167291 */ /* 0x000fe2000f80083f */
[----:B------:R-:W-:-:S02]  /*13e0*/  HADD2.F32 R66, -RZ, R15.H0_H0 ;  /* 0x2000000fff427230 */ /* 0x000fc40000004100 */
[----:B------:R-:W-:Y:S01]  /*13f0*/  HADD2.F32 R83, -RZ, R18.H1_H1 ;  /* 0x30000012ff537230 */ /* 0x000fe20000004100 */
[----:B------:R-:W-:Y:S01]  /*1400*/  FMUL.FTZ R17, R72, -1.4426950216293334961 ;  /* 0xbfb8aa3b48117820 */ /* 0x000fe20000410000 */
[----:B------:R1:W4:Y:S01]  /*1410*/  MUFU.RCP R55, R8 ;  /* 0x0000000800377308 */ /* 0x0003220000001000 */
[----:B0-----:R-:W-:Y:S01]  /*1420*/  FADD.FTZ R50, R50, 1 ;  /* 0x3f80000032327421 */ /* 0x001fe20000010000 */
[----:B------:R-:W-:Y:S01]  /*1430*/  HADD2.F32 R80, -RZ, R19.H0_H0 ;  /* 0x20000013ff507230 */ /* 0x000fe20000004100 */
[----:B------:R-:W-:Y:S01]  /*1440*/  ULEA.HI.X UR23, UR8, UR23, UR7, 0x1, UP0 ;  /* 0x0000001708177291 */ /* 0x000fe200080f0c07 */
[----:B------:R-:W-:-:S03]  /*1450*/  HADD2.F32 R90, -RZ, R41.H1_H1 ;  /* 0x30000029ff5a7230 */ /* 0x000fc60000004100 */
[----:B------:R-:W-:Y:S01]  /*1460*/  FMUL.FTZ R110, R80, -1.4426950216293334961 ;  /* 0xbfb8aa3b506e7820 */ /* 0x000fe20000410000 */
[----:B------:R-:W0:Y:S01]  /*1470*/  MUFU.EX2 R51, R51 ;  /* 0x0000003300337308 */ /* 0x000e220000000800 */
[----:B---3--:R-:W-:Y:S01]  /*1480*/  FADD.FTZ R84, R10, 1 ;  /* 0x3f8000000a547421 */ /* 0x008fe20000010000 */
[----:B-1----:R-:W-:-:S06]  /*1490*/  HADD2.F32 R8, -RZ, R36.H0_H0 ;  /* 0x20000024ff087230 */ /* 0x002fcc0000004100 */
[----:B------:R1:W3:Y:S01]  /*14a0*/  MUFU.RCP R81, R49 ;  /* 0x0000003100517308 */ /* 0x0002e20000001000 */
[----:B----4-:R-:W-:-:S04]  /*14b0*/  FMUL.FTZ R56, R96, R55 ;  /* 0x0000003760387220 */ /* 0x010fc80000410000 */
[----:B------:R-:W-:-:S03]  /*14c0*/  FMUL.FTZ R9, R74, R56 ;  /* 0x000000384a097220 */ /* 0x000fc60000410000 */
[----:B------:R-:W4:Y:S01]  /*14d0*/  MUFU.RCP R53, R53 ;  /* 0x0000003500357308 */ /* 0x000f220000001000 */
[----:B0-----:R-:W-:Y:S01]  /*14e0*/  FADD.FTZ R89, R51, 1 ;  /* 0x3f80000033597421 */ /* 0x001fe20000010000 */
[----:B-1----:R-:W-:Y:S01]  /*14f0*/  HADD2.F32 R49, -RZ, R37.H0_H0 ;  /* 0x20000025ff317230 */ /* 0x002fe20000004100 */
[----:B------:R-:W-:Y:S01]  /*1500*/  FFMA.FTZ R11, R9, R8, R0 ;  /* 0x00000008090b7223 */ /* 0x000fe20000010000 */
[----:B------:R-:W-:Y:S01]  /*1510*/  HADD2.F32 R51, -RZ, R13.H1_H1 ;  /* 0x3000000dff337230 */ /* 0x000fe20000004100 */
[----:B------:R-:W-:-:S03]  /*1520*/  FMUL.FTZ R0, R70, -1.4426950216293334961 ;  /* 0xbfb8aa3b46007820 */ /* 0x000fc60000410000 */
[----:B------:R-:W0:Y:S01]  /*1530*/  MUFU.RCP R82, R50 ;  /* 0x0000003200527308 */ /* 0x000e220000001000 */
[----:B---3--:R-:W-:Y:S02]  /*1540*/  FMUL.FTZ R58, R64, R81 ;  /* 0x00000051403a7220 */ /* 0x008fe40000410000 */
[----:B------:R-:W-:Y:S02]  /*1550*/  FADD.FTZ R97, -R81, 1 ;  /* 0x3f80000051617421 */ /* 0x000fe40000010100 */
[----:B------:R-:W-:Y:S02]  /*1560*/  FMUL.FTZ R8, R76, R58 ;  /* 0x0000003a4c087220 */ /* 0x000fe40000410000 */
[----:B------:R-:W-:Y:S01]  /*1570*/  FFMA.FTZ R97, R64, R97, 1 ;  /* 0x3f80000040617423 */ /* 0x000fe20000010061 */
[----:B------:R1:W3:Y:S01]  /*1580*/  MUFU.EX2 R60, R52 ;  /* 0x00000034003c7308 */ /* 0x0002e20000000800 */
[----:B----4-:R-:W-:Y:S01]  /*1590*/  FMUL.FTZ R57, R98, R53 ;  /* 0x0000003562397220 */ /* 0x010fe20000410000 */
[----:B------:R-:W-:Y:S01]  /*15a0*/  HADD2.F32 R64, -RZ, R39.H0_H0 ;  /* 0x20000027ff407230 */ /* 0x000fe20000004100 */
[----:B------:R-:W-:-:S02]  /*15b0*/  FFMA.FTZ R11, R8, R20, R11 ;  /* 0x00000014080b7223 */ /* 0x000fc4000001000b */
[----:B------:R-:W-:-:S03]  /*15c0*/  FMUL.FTZ R10, R91, R57 ;  /* 0x000000395b0a7220 */ /* 0x000fc60000410000 */
[----:B------:R-:W4:Y:S01]  /*15d0*/  MUFU.RCP R84, R84 ;  /* 0x0000005400547308 */ /* 0x000f220000001000 */
[----:B0-----:R-:W-:Y:S01]  /*15e0*/  FMUL.FTZ R59, R99, R82 ;  /* 0x00000052633b7220 */ /* 0x001fe20000410000 */
[----:B-1----:R-:W-:Y:S01]  /*15f0*/  MOV R52, c[0x0][0x16c] ;  /* 0x00005b0000347a02 */ /* 0x002fe20000000f00 */
[----:B------:R-:W-:Y:S01]  /*1600*/  FFMA.FTZ R50, R10, R49, R11 ;  /* 0x000000310a327223 */ /* 0x000fe2000001000b */
[----:B------:R-:W-:Y:S01]  /*1610*/  HADD2.F32 R49, -RZ, R37.H1_H1 ;  /* 0x30000025ff317230 */ /* 0x000fe20000004100 */
[----:B------:R-:W-:Y:S01]  /*1620*/  FMUL.FTZ R11, R93, R59 ;  /* 0x0000003b5d0b7220 */ /* 0x000fe20000410000 */
[----:B------:R-:W-:Y:S01]  /*1630*/  ISETP.GE.AND P1, PT, R52, 0x1, PT ;  /* 0x000000013400780c */ /* 0x000fe20003f26270 */
[--C-:B------:R-:W-:Y:S01]  /*1640*/  HADD2.F32 R52, -RZ, R12.reuse.H1_H1 ;  /* 0x3000000cff347230 */ /* 0x100fe20000004100 */
[----:B------:R-:W0:Y:S01]  /*1650*/  MUFU.RCP R89, R89 ;  /* 0x0000005900597308 */ /* 0x000e220000001000 */
[----:B---3--:R-:W-:Y:S02]  /*1660*/  FADD.FTZ R94, R60, 1 ;  /* 0x3f8000003c5e7421 */ /* 0x008fe40000010000 */
[----:B------:R-:W-:Y:S01]  /*1670*/  FFMA.FTZ R23, R11, R49, R50 ;  /* 0x000000310b177223 */ /* 0x000fe20000010032 */
[----:B------:R-:W-:-:S02]  /*1680*/  HADD2.F32 R49, -RZ, R12.H0_H0 ;  /* 0x2000000cff317230 */ /* 0x000fc40000004100 */
[----:B------:R-:W-:Y:S02]  /*1690*/  HADD2.F32 R50, -RZ, R13.H0_H0 ;  /* 0x2000000dff327230 */ /* 0x000fe40000004100 */
[----:B------:R1:W3:Y:S01]  /*16a0*/  MUFU.EX2 R20, R0 ;  /* 0x0000000000147308 */ /* 0x0002e20000000800 */
[----:B----4-:R-:W-:-:S04]  /*16b0*/  FMUL.FTZ R60, R101, R84 ;  /* 0x00000054653c7220 */ /* 0x010fc80000410000 */
[----:B------:R-:W-:-:S03]  /*16c0*/  FMUL.FTZ R12, R92, R60 ;  /* 0x0000003c5c0c7220 */ /* 0x000fc60000410000 */
[----:B------:R-:W4:Y:S01]  /*16d0*/  MUFU.RCP R94, R94 ;  /* 0x0000005e005e7308 */ /* 0x000f220000001000 */
[----:B0-----:R-:W-:Y:S02]  /*16e0*/  FMUL.FTZ R62, R68, R89 ;  /* 0x00000059443e7220 */ /* 0x001fe40000410000 */
[----:B-1----:R-:W-:Y:S02]  /*16f0*/  FMUL.FTZ R0, R71, -1.4426950216293334961 ;  /* 0xbfb8aa3b47007820 */ /* 0x002fe40000410000 */
[----:B------:R-:W-:Y:S01]  /*1700*/  FFMA.FTZ R16, R12, R22, R23 ;  /* 0x000000160c107223 */ /* 0x000fe20000010017 */
[----:B------:R-:W-:Y:S01]  /*1710*/  HADD2.F32 R23, -RZ, R38.H1_H1 ;  /* 0x30000026ff177230 */ /* 0x000fe20000004100 */
[----:B------:R-:W-:Y:S01]  /*1720*/  FMUL.FTZ R13, R87, R62 ;  /* 0x0000003e570d7220 */ /* 0x000fe20000410000 */
[----:B------:R0:W1:Y:S01]  /*1730*/  MUFU.EX2 R21, R0 ;  /* 0x0000000000157308 */ /* 0x0000620000000800 */
[----:B---3--:R-:W-:Y:S02]  /*1740*/  FADD.FTZ R20, R20, 1 ;  /* 0x3f80000014147421 */ /* 0x008fe40000010000 */
[----:B------:R-:W-:-:S02]  /*1750*/  FFMA.FTZ R63, R13, R23, R16 ;  /* 0x000000170d3f7223 */ /* 0x000fc40000010010 */
[----:B------:R-:W-:Y:S02]  /*1760*/  FMUL.FTZ R23, R75, -1.4426950216293334961 ;  /* 0xbfb8aa3b4b177820 */ /* 0x000fe40000410000 */
[----:B------:R-:W-:Y:S01]  /*1770*/  FADD.FTZ R16, -R82, 1 ;  /* 0x3f80000052107421 */ /* 0x000fe20000010100 */
[----:B------:R3:W1:Y:S01]  /*1780*/  MUFU.RCP R95, R20 ;  /* 0x00000014005f7308 */ /* 0x0006620000001000 */
[----:B----4-:R-:W-:Y:S01]  /*1790*/  FMUL.FTZ R61, R65, R94 ;  /* 0x0000005e413d7220 */ /* 0x010fe20000410000 */
[----:B0-----:R-:W-:Y:S01]  /*17a0*/  HADD2.F32 R0, -RZ, R15.H1_H1 ;  /* 0x3000000fff007230 */ /* 0x001fe20000004100 */
[----:B------:R-:W-:Y:S02]  /*17b0*/  FADD.FTZ R15, -R55, 1 ;  /* 0x3f800000370f7421 */ /* 0x000fe40000010100 */
[----:B------:R-:W-:Y:S02]  /*17c0*/  FFMA.FTZ R99, R99, R16, 1 ;  /* 0x3f80000063637423 */ /* 0x000fe40000010010 */
[----:B------:R-:W-:Y:S01]  /*17d0*/  FFMA.FTZ R96, R96, R15, 1 ;  /* 0x3f80000060607423 */ /* 0x000fe2000001000f */
[----:B------:R0:W4:Y:S01]  /*17e0*/  MUFU.EX2 R22, R14 ;  /* 0x0000000e00167308 */ /* 0x0001220000000800 */
[----:B------:R-:W-:Y:S01]  /*17f0*/  FADD.FTZ R15, -R53, 1 ;  /* 0x3f800000350f7421 */ /* 0x000fe20000010100 */
[----:B---3--:R-:W-:Y:S01]  /*1800*/  HADD2.F32 R20, -RZ, R39.H1_H1 ;  /* 0x30000027ff147230 */ /* 0x008fe20000004100 */
[----:B-1----:R-:W-:-:S02]  /*1810*/  FADD.FTZ R21, R21, 1 ;  /* 0x3f80000015157421 */ /* 0x002fc40000010000 */
[----:B------:R-:W-:Y:S02]  /*1820*/  FFMA.FTZ R98, R98, R15, 1 ;  /* 0x3f80000062627423 */ /* 0x000fe4000001000f */
[----:B------:R-:W-:Y:S01]  /*1830*/  FADD.FTZ R103, -R89, 1 ;  /* 0x3f80000059677421 */ /* 0x000fe20000010100 */
[----:B------:R-:W1:Y:S01]  /*1840*/  MUFU.EX2 R23, R23 ;  /* 0x0000001700177308 */ /* 0x000e620000000800 */
[----:B0-----:R-:W-:Y:S02]  /*1850*/  FMUL.FTZ R14, R85, R61 ;  /* 0x0000003d550e7220 */ /* 0x001fe40000410000 */
[----:B------:R-:W-:Y:S02]  /*1860*/  FADD.FTZ R16, -R84, 1 ;  /* 0x3f80000054107421 */ /* 0x000fe40000010100 */
[----:B------:R-:W-:Y:S02]  /*1870*/  FFMA.FTZ R64, R14, R64, R63 ;  /* 0x000000400e407223 */ /* 0x000fe4000001003f */
[----:B------:R-:W-:Y:S01]  /*1880*/  FMUL.FTZ R63, R70, R95 ;  /* 0x0000005f463f7220 */ /* 0x000fe20000410000 */
[----:B------:R0:W-:Y:S01]  /*1890*/  MUFU.EX2 R77, R17 ;  /* 0x00000011004d7308 */ /* 0x0001e20000000800 */
[----:B----4-:R-:W-:-:S02]  /*18a0*/  FADD.FTZ R100, R22, 1 ;  /* 0x3f80000016647421 */ /* 0x010fc40000010000 */
[----:B------:R-:W-:Y:S02]  /*18b0*/  FMUL.FTZ R15, R88, R63 ;  /* 0x0000003f580f7220 */ /* 0x000fe40000410000 */
[----:B------:R-:W-:Y:S02]  /*18c0*/  FADD.FTZ R106, -R94, 1 ;  /* 0x3f8000005e6a7421 */ /* 0x000fe40000010100 */
[----:B------:R-:W-:Y:S01]  /*18d0*/  FFMA.FTZ R79, R15, R20, R64 ;  /* 0x000000140f4f7223 */ /* 0x000fe20000010040 */
[----:B------:R-:W3:Y:S01]  /*18e0*/  MUFU.RCP R86, R21 ;  /* 0x0000001500567308 */ /* 0x000ee20000001000 */
[----:B-1----:R-:W-:Y:S02]  /*18f0*/  FADD.FTZ R67, R23, 1 ;  /* 0x3f80000017437421 */ /* 0x002fe40000010000 */
[----:B------:R-:W-:Y:S01]  /*1900*/  FFMA.FTZ R103, R68, R103, 1 ;  /* 0x3f80000044677423 */ /* 0x000fe20000010067 */
[----:B------:R-:W-:Y:S01]  /*1910*/  HADD2.F32 R68, -RZ, R40.H0_H0 ;  /* 0x20000028ff447230 */ /* 0x000fe20000004100 */
[----:B------:R-:W-:-:S02]  /*1920*/  FFMA.FTZ R101, R101, R16, 1 ;  /* 0x3f80000065657423 */ /* 0x000fc40000010010 */
[----:B0-----:R-:W-:Y:S01]  /*1930*/  FADD.FTZ R17, -R95, 1 ;  /* 0x3f8000005f117421 */ /* 0x001fe20000010100 */
[----:B------:R-:W0:Y:S01]  /*1940*/  MUFU.RCP R100, R100 ;  /* 0x0000006400647308 */ /* 0x000e220000001000 */
[----:B------:R-:W-:Y:S02]  /*1950*/  FFMA.FTZ R106, R65, R106, 1 ;  /* 0x3f800000416a7423 */ /* 0x000fe4000001006a */
[----:B------:R-:W-:Y:S02]  /*1960*/  FFMA.FTZ R108, R70, R17, 1 ;  /* 0x3f800000466c7423 */ /* 0x000fe40000010011 */
[----:B------:R-:W-:Y:S02]  /*1970*/  FMUL.FTZ R70, R83, -1.4426950216293334961 ;  /* 0xbfb8aa3b53467820 */ /* 0x000fe40000410000 */
[----:B---3--:R-:W-:Y:S01]  /*1980*/  FMUL.FTZ R64, R71, R86 ;  /* 0x0000005647407220 */ /* 0x008fe20000410000 */
[----:B------:R-:W-:Y:S03]  /*1990*/  MUFU.EX2 R111, R110 ;  /* 0x0000006e006f7308 */ /* 0x000fe60000000800 */
[----:B------:R-:W-:-:S02]  /*19a0*/  FMUL.FTZ R16, R49, R64 ;  /* 0x0000004031107220 */ /* 0x000fc40000410000 */
[----:B0-----:R-:W-:-:S03]  /*19b0*/  FMUL.FTZ R65, R73, R100 ;  /* 0x0000006449417220 */ /* 0x001fc60000410000 */
[----:B------:R-:W0:Y:S01]  /*19c0*/  MUFU.EX2 R109, R70 ;  /* 0x00000046006d7308 */ /* 0x000e220000000800 */
[----:B------:R-:W-:Y:S01]  /*19d0*/  FFMA.FTZ R68, R16, R68, R79 ;  /* 0x0000004410447223 */ /* 0x000fe2000001004f */
[----:B------:R-:W-:Y:S01]  /*19e0*/  HADD2.F32 R79, -RZ, R19.H1_H1 ;  /* 0x30000013ff4f7230 */ /* 0x000fe20000004100 */
[----:B------:R-:W-:Y:S02]  /*19f0*/  FMUL.FTZ R17, R52, R65 ;  /* 0x0000004134117220 */ /* 0x000fe40000410000 */
[----:B------:R-:W-:-:S04]  /*1a00*/  FADD.FTZ R102, -R100, 1 ;  /* 0x3f80000064667421 */ /* 0x000fc80000010100 */
[----:B------:R-:W-:Y:S02]  /*1a10*/  FFMA.FTZ R102, R73, R102, 1 ;  /* 0x3f80000049667423 */ /* 0x000fe40000010066 */
[----:B0-----:R-:W-:Y:S01]  /*1a20*/  FADD.FTZ R109, R109, 1 ;  /* 0x3f8000006d6d7421 */ /* 0x001fe20000010000 */
[----:B-----5:R0:W-:Y:S04]  /*1a30*/  STS.128 [R7], R44 ;  /* 0x0000002c07007388 */ /* 0x0201e80000000c00 */
[----:B--2---:R1:W-:Y:S01]  /*1a40*/  STS.128 [R7+0x200], R32 ;  /* 0x0002002007007388 */ /* 0x0043e20000000c00 */
[----:B------:R-:W-:-:S06]  /*1a50*/  NOP ;  /* 0x0000000000007918 */ /* 0x000fcc0000000000 */
[----:B------:R-:W2:Y:S01]  /*1a60*/  LDS.128 R20, [R48.X16] ;  /* 0x0000000030147984 */ /* 0x000ea2000000cc00 */
[----:B0-----:R-:W-:Y:S01]  /*1a70*/  FADD.FTZ R47, R77, 1 ;  /* 0x3f8000004d2f7421 */ /* 0x001fe20000010000 */
[----:B------:R-:W0:Y:S01]  /*1a80*/  MUFU.RCP R44, R67 ;  /* 0x00000043002c7308 */ /* 0x000e220000001000 */
[----:B------:R-:W-:Y:S01]  /*1a90*/  HADD2.F32 R45, -RZ, R18.H0_H0 ;  /* 0x20000012ff2d7230 */ /* 0x000fe20000004100 */
[----:B------:R-:W-:Y:S01]  /*1aa0*/  FADD.FTZ R46, -R86, 1 ;  /* 0x3f800000562e7421 */ /* 0x000fe20000010100 */
[----:B-1----:R-:W-:-:S03]  /*1ab0*/  HADD2.F32 R32, -RZ, R40.H1_H1 ;  /* 0x30000028ff207230 */ /* 0x002fc60000004100 */
[----:B------:R-:W-:Y:S02]  /*1ac0*/  FMUL.FTZ R19, R45, -1.4426950216293334961 ;  /* 0xbfb8aa3b2d137820 */ /* 0x000fe40000410000 */
[----:B------:R-:W1:Y:S01]  /*1ad0*/  MUFU.RCP R47, R47 ;  /* 0x0000002f002f7308 */ /* 0x000e620000001000 */
[----:B------:R-:W-:Y:S01]  /*1ae0*/  FFMA.FTZ R33, R17, R32, R68 ;  /* 0x0000002011217223 */ /* 0x000fe20000010044 */
[----:B------:R-:W-:Y:S01]  /*1af0*/  HADD2.F32 R32, -RZ, R41.H0_H0 ;  /* 0x20000029ff207230 */ /* 0x000fe20000004100 */
[----:B------:R-:W-:Y:S02]  /*1b00*/  FFMA.FTZ R46, R71, R46, 1 ;  /* 0x3f800000472e7423 */ /* 0x000fe4000001002e */
[----:B0-----:R-:W-:-:S03]  /*1b10*/  FMUL.FTZ R67, R75, R44 ;  /* 0x0000002c4b437220 */ /* 0x001fc60000410000 */
[----:B------:R0:W3:Y:S01]  /*1b20*/  MUFU.EX2 R107, R19 ;  /* 0x00000013006b7308 */ /* 0x0000e20000000800 */
[----:B------:R-:W-:Y:S02]  /*1b30*/  FADD.FTZ R104, -R44, 1 ;  /* 0x3f8000002c687421 */ /* 0x000fe40000010100 */
[----:B------:R-:W-:Y:S02]  /*1b40*/  FMUL.FTZ R18, R50, R67 ;  /* 0x0000004332127220 */ /* 0x000fe40000410000 */
[----:B------:R-:W-:Y:S02]  /*1b50*/  FFMA.FTZ R104, R75, R104, 1 ;  /* 0x3f8000004b687423 */ /* 0x000fe40000010068 */
[----:B-1----:R-:W-:Y:S02]  /*1b60*/  FMUL.FTZ R68, R72, R47 ;  /* 0x0000002f48447220 */ /* 0x002fe40000410000 */
[----:B------:R-:W-:Y:S02]  /*1b70*/  FFMA.FTZ R32, R18, R32, R33 ;  /* 0x0000002012207223 */ /* 0x000fe40000010021 */
[----:B0-----:R-:W-:-:S02]  /*1b80*/  FMUL.FTZ R19, R51, R68 ;  /* 0x0000004433137220 */ /* 0x001fc40000410000 */
[----:B------:R-:W-:Y:S02]  /*1b90*/  FADD.FTZ R105, -R47, 1 ;  /* 0x3f8000002f697421 */ /* 0x000fe40000010100 */
[----:B------:R-:W-:Y:S02]  /*1ba0*/  FFMA.FTZ R90, R19, R90, R32 ;  /* 0x0000005a135a7223 */ /* 0x000fe40000010020 */
[----:B------:R0:W1:Y:S01]  /*1bb0*/  LDS.128 R32, [R48.X16+0x10] ;  /* 0x0000100030207984 */ /* 0x000062000000cc00 */
[--C-:B--2---:R-:W-:Y:S01]  /*1bc0*/  HADD2.F32 R71, -RZ, R20.reuse.H0_H0 ;  /* 0x20000014ff477230 */ /* 0x104fe20000004100 */
[----:B---3--:R-:W-:Y:S01]  /*1bd0*/  FADD.FTZ R107, R107, 1 ;  /* 0x3f8000006b6b7421 */ /* 0x008fe20000010000 */
[----:B------:R-:W-:Y:S01]  /*1be0*/  HADD2.F32 R73, -RZ, R20.H1_H1 ;  /* 0x30000014ff497230 */ /* 0x000fe20000004100 */
[----:B------:R-:W-:Y:S01]  /*1bf0*/  FFMA.FTZ R105, R72, R105, 1 ;  /* 0x3f80000048697423 */ /* 0x000fe20000010069 */
[--C-:B------:R-:W-:Y:S01]  /*1c00*/  HADD2.F32 R75, -RZ, R22.reuse.H0_H0 ;  /* 0x20000016ff4b7230 */ /* 0x100fe20000004100 */
[----:B------:R-:W-:Y:S01]  /*1c10*/  FMUL.FTZ R20, R74, R71 ;  /* 0x000000474a147220 */ /* 0x000fe20000410000 */
[----:B------:R-:W-:Y:S01]  /*1c20*/  HADD2.F32 R77, -RZ, R22.H1_H1 ;  /* 0x30000016ff4d7230 */ /* 0x000fe20000004100 */
[----:B------:R-:W-:Y:S01]  /*1c30*/  FMUL.FTZ R22, R76, R73 ;  /* 0x000000494c167220 */ /* 0x000fe20000410000 */
[--C-:B------:R-:W-:Y:S01]  /*1c40*/  HADD2.F32 R74, -RZ, R23.reuse.H0_H0 ;  /* 0x20000017ff4a7230 */ /* 0x100fe20000004100 */
[----:B------:R-:W-:Y:S01]  /*1c50*/  FMUL.FTZ R55, R55, R20 ;  /* 0x0000001437377220 */ /* 0x000fe20000410000 */
[----:B------:R-:W-:Y:S01]  /*1c60*/  HADD2.F32 R76, -RZ, R23.H1_H1 ;  /* 0x30000017ff4c7230 */ /* 0x000fe20000004100 */
[----:B------:R-:W-:Y:S01]  /*1c70*/  FMUL.FTZ R23, R79, -1.4426950216293334961 ;  /* 0xbfb8aa3b4f177820 */ /* 0x000fe20000410000 */
[--C-:B------:R-:W-:Y:S01]  /*1c80*/  HADD2.F32 R70, -RZ, R21.reuse.H0_H0 ;  /* 0x20000015ff467230 */ /* 0x100fe20000004100 */
[----:B------:R-:W-:Y:S01]  /*1c90*/  MUFU.RCP R110, R107 ;  /* 0x0000006b006e7308 */ /* 0x000fe20000001000 */
[----:B------:R-:W-:Y:S01]  /*1ca0*/  FMUL.FTZ R22, R81, R22 ;  /* 0x0000001651167220 */ /* 0x000fe20000410000 */
[----:B------:R-:W-:Y:S01]  /*1cb0*/  HADD2.F32 R72, -RZ, R21.H1_H1 ;  /* 0x30000015ff487230 */ /* 0x000fe20000004100 */
[----:B------:R-:W-:-:S02]  /*1cc0*/  FMUL.FTZ R21, R92, R75 ;  /* 0x0000004b5c157220 */ /* 0x000fc40000410000 */
[----:B------:R-:W-:Y:S02]  /*1cd0*/  FMUL.FTZ R20, R91, R70 ;  /* 0x000000465b147220 */ /* 0x000fe40000410000 */
[----:B------:R-:W-:Y:S01]  /*1ce0*/  FMUL.FTZ R85, R85, R74 ;  /* 0x0000004a55557220 */ /* 0x000fe20000410000 */
[----:B------:R2:W3:Y:S01]  /*1cf0*/  MUFU.EX2 R112, R23 ;  /* 0x0000001700707308 */ /* 0x0004e20000000800 */
[----:B------:R-:W-:Y:S02]  /*1d00*/  FMUL.FTZ R53, R53, R20 ;  /* 0x0000001435357220 */ /* 0x000fe40000410000 */
[----:B------:R-:W-:Y:S02]  /*1d10*/  FMUL.FTZ R20, R87, R77 ;  /* 0x0000004d57147220 */ /* 0x000fe40000410000 */
[----:B------:R-:W-:Y:S02]  /*1d20*/  FMUL.FTZ R97, R22, R97 ;  /* 0x0000006116617220 */ /* 0x000fe40000410000 */
[----:B0-----:R-:W-:Y:S01]  /*1d30*/  FMUL.FTZ R48, R88, R76 ;  /* 0x0000004c58307220 */ /* 0x001fe20000410000 */
[----:B------:R-:W0:Y:S01]  /*1d40*/  MUFU.RCP R22, R109 ;  /* 0x0000006d00167308 */ /* 0x000e220000001000 */
[----:B--2---:R-:W-:-:S02]  /*1d50*/  FADD.FTZ R23, R111, 1 ;  /* 0x3f8000006f177421 */ /* 0x004fc40000010000 */
[----:B------:R-:W-:Y:S02]  /*1d60*/  FMUL.FTZ R84, R84, R21 ;  /* 0x0000001554547220 */ /* 0x000fe40000410000 */
[----:B------:R-:W-:Y:S02]  /*1d70*/  FMUL.FTZ R88, R89, R20 ;  /* 0x0000001459587220 */ /* 0x000fe40000410000 */
[----:B------:R-:W-:Y:S01]  /*1d80*/  FMUL.FTZ R93, R93, R72 ;  /* 0x000000485d5d7220 */ /* 0x000fe20000410000 */
[----:B------:R-:W2:Y:S01]  /*1d90*/  MUFU.RCP R23, R23 ;  /* 0x0000001700177308 */ /* 0x000ea20000001000 */
[----:B---3--:R-:W-:Y:S01]  /*1da0*/  FADD.FTZ R112, R112, 1 ;  /* 0x3f80000070707421 */ /* 0x008fe20000010000 */
[----:B-1----:R-:W-:Y:S01]  /*1db0*/  HADD2.F32 R87, -RZ, R34.H0_H0 ;  /* 0x20000022ff577230 */ /* 0x002fe20000004100 */
[----:B------:R-:W-:Y:S01]  /*1dc0*/  FMUL.FTZ R85, R94, R85 ;  /* 0x000000555e557220 */ /* 0x000fe20000410000 */
[----:B------:R-:W-:Y:S01]  /*1dd0*/  HADD2.F32 R81, -RZ, R32.H0_H0 ;  /* 0x20000020ff517230 */ /* 0x000fe20000004100 */
[----:B------:R-:W-:Y:S01]  /*1de0*/  FMUL.FTZ R101, R84, R101 ;  /* 0x0000006554657220 */ /* 0x000fe20000410000 */
[----:B------:R-:W-:Y:S01]  /*1df0*/  HADD2.F32 R84, -RZ, R33.H0_H0 ;  /* 0x20000021ff547230 */ /* 0x000fe20000004100 */
[----:B------:R-:W-:Y:S01]  /*1e00*/  FMUL.FTZ R92, R88, R103 ;  /* 0x00000067585c7220 */ /* 0x000fe20000410000 */
[----:B------:R-:W1:Y:S01]  /*1e10*/  MUFU.RCP R112, R112 ;  /* 0x0000007000707308 */ /* 0x000e620000001000 */
[----:B------:R-:W-:Y:S01]  /*1e20*/  FMUL.FTZ R82, R82, R93 ;  /* 0x0000005d52527220 */ /* 0x000fe20000410000 */
[----:B------:R-:W-:Y:S01]  /*1e30*/  HADD2.F32 R88, -RZ, R34.H1_H1 ;  /* 0x30000022ff587230 */ /* 0x000fe20000004100 */
[----:B------:R-:W-:Y:S01]  /*1e40*/  FMUL.FTZ R106, R85, R106 ;  /* 0x0000006a556a7220 */ /* 0x000fe20000410000 */
[--C-:B------:R-:W-:Y:S01]  /*1e50*/  HADD2.F32 R89, -RZ, R35.reuse.H0_H0 ;  /* 0x20000023ff597230 */ /* 0x100fe20000004100 */
[----:B------:R-:W-:Y:S01]  /*1e60*/  FADD.FTZ R34, -R110, 1 ;  /* 0x3f8000006e227421 */ /* 0x000fe20000010100 */
[----:B------:R-:W-:Y:S01]  /*1e70*/  HADD2.F32 R91, -RZ, R35.H1_H1 ;  /* 0x30000023ff5b7230 */ /* 0x000fe20000004100 */
        /* <DEDUP_REMOVED lines=8> */
[----:B------:R-:W-:-:S02]  /*1f00*/  FFMA.FTZ R34, R45, R34, 1 ;  /* 0x3f8000002d227423 */ /* 0x000fc40000010022 */
        /* <DEDUP_REMOVED lines=8> */
[----:B0-----:R-:W-:Y:S02]  /*1f90*/  FADD.FTZ R44, -R22, 1 ;  /* 0x3f800000162c7421 */ /* 0x001fe40000010100 */
[----:B------:R-:W-:Y:S02]  /*1fa0*/  FMUL.FTZ R35, R69, R88 ;  /* 0x0000005845237220 */ /* 0x000fe40000410000 */
[----:B--2---:R-:W-:Y:S02]  /*1fb0*/  FADD.FTZ R45, -R23, 1 ;  /* 0x3f800000172d7421 */ /* 0x004fe40000010100 */
[----:B-1----:R-:W-:-:S02]  /*1fc0*/  FADD.FTZ R52, -R112, 1 ;  /* 0x3f80000070347421 */ /* 0x002fc40000010100 */
[----:B------:R-:W-:Y:S02]  /*1fd0*/  FMUL.FTZ R50, R66, R89 ;  /* 0x0000005942327220 */ /* 0x000fe40000410000 */
[----:B------:R-:W-:Y:S02]  /*1fe0*/  FMUL.FTZ R47, R0, R91 ;  /* 0x0000005b002f7220 */ /* 0x000fe40000410000 */
[----:B------:R-:W-:Y:S02]  /*1ff0*/  FFMA.FTZ R44, R83, R44, 1 ;  /* 0x3f800000532c7423 */ /* 0x000fe4000001002c */
[----:B------:R-:W-:Y:S02]  /*2000*/  FMUL.FTZ R35, R22, R35 ;  /* 0x0000002316237220 */ /* 0x000fe40000410000 */
[----:B------:R-:W-:Y:S02]  /*2010*/  FMUL.FTZ R95, R95, R48 ;  /* 0x000000305f5f7220 */ /* 0x000fe40000410000 */
[----:B------:R-:W-:-:S02]  /*2020*/  FMUL.FTZ R21, R100, R21 ;  /* 0x0000001564157220 */ /* 0x000fc40000410000 */
[----:B------:R-:W-:Y:S02]  /*2030*/  FFMA.FTZ R45, R80, R45, 1 ;  /* 0x3f800000502d7423 */ /* 0x000fe4000001002d */
[----:B------:R-:W-:Y:S02]  /*2040*/  FMUL.FTZ R50, R23, R50 ;  /* 0x0000003217327220 */ /* 0x000fe40000410000 */
[----:B------:R-:W-:Y:S02]  /*2050*/  FFMA.FTZ R52, R79, R52, 1 ;  /* 0x3f8000004f347423 */ /* 0x000fe40000010034 */
[----:B------:R-:W-:Y:S02]  /*2060*/  FMUL.FTZ R47, R112, R47 ;  /* 0x0000002f702f7220 */ /* 0x000fe40000410000 */
[----:B------:R-:W-:Y:S01]  /*2070*/  FMUL.FTZ R53, R53, R98 ;  /* 0x0000006235357220 */ /* 0x000fe20000410000 */
[----:B------:R-:W-:Y:S01]  /*2080*/  HADD2.F32 R98, -RZ, R27.H1_H1 ;  /* 0x3000001bff627230 */ /* 0x000fe20000004100 */
[----:B------:R-:W-:-:S02]  /*2090*/  FMUL.FTZ R35, R35, R44 ;  /* 0x0000002c23237220 */ /* 0x000fc40000410000 */
[----:B------:R-:W-:Y:S01]  /*20a0*/  FMUL.FTZ R48, R55, R96 ;  /* 0x0000006037307220 */ /* 0x000fe20000410000 */
[----:B------:R-:W-:Y:S01]  /*20b0*/  HADD2.F32 R96, -RZ, R26.H1_H1 ;  /* 0x3000001aff607230 */ /* 0x000fe20000004100 */
[----:B------:R-:W-:Y:S02]  /*20c0*/  FMUL.FTZ R95, R95, R108 ;  /* 0x0000006c5f5f7220 */ /* 0x000fe40000410000 */
[----:B------:R-:W-:Y:S01]  /*20d0*/  FMUL.FTZ R46, R49, R46 ;  /* 0x0000002e312e7220 */ /* 0x000fe20000410000 */
[----:B------:R-:W-:Y:S01]  /*20e0*/  F2FP.PACK_AB R49, R20, R53 ;  /* 0x000000351431723e */ /* 0x000fe200000000ff */
[----:B------:R-:W-:Y:S01]  /*20f0*/  FMUL.FTZ R21, R21, R102 ;  /* 0x0000006615157220 */ /* 0x000fe20000410000 */
[----:B------:R-:W-:Y:S01]  /*2100*/  LEA R20, R3, R54, 0x1 ;  /* 0x0000003603147211 */ /* 0x000fe200078e08ff */
        /* <DEDUP_REMOVED lines=10> */
[----:B------:R-:W-:Y:S01]  /*21b0*/  F2FP.PACK_AB R53, R32, R33 ;  /* 0x000000212035723e */ /* 0x000fe200000000ff */
[----:B------:R-:W-:Y:S01]  /*21c0*/  FMUL.FTZ R21, R78, R86 ;  /* 0x000000564e157220 */ /* 0x000fe20000410000 */
[----:B------:R-:W-:Y:S01]  /*21d0*/  F2FP.PACK_AB R54, R35, R34 ;  /* 0x000000222336723e */ /* 0x000fe200000000ff */
[----:B------:R-:W-:Y:S01]  /*21e0*/  HADD2.F32 R78, -RZ, R29.H0_H0 ;  /* 0x2000001dff4e7230 */ /* 0x000fe20000004100 */
[----:B------:R-:W-:Y:S01]  /*21f0*/  F2FP.PACK_AB R55, R44, R45 ;  /* 0x0000002d2c37723e */ /* 0x000fe200000000ff */
[----:B------:R-:W-:Y:S01]  /*2200*/  FMUL.FTZ R112, R79, R112 ;  /* 0x000000704f707220 */ /* 0x000fe20000410000 */
[----:B------:R-:W-:-:S02]  /*2210*/  HADD2.F32 R79, -RZ, R24.H0_H0 ;  /* 0x20000018ff4f7230 */ /* 0x000fc40000004100 */
[----:B------:R-:W-:Y:S02]  /*2220*/  HADD2.F32 R95, -RZ, R26.H0_H0 ;  /* 0x2000001aff5f7230 */ /* 0x000fe40000004100 */
[----:B------:R-:W-:Y:S01]  /*2230*/  HADD2.F32 R97, -RZ, R27.H0_H0 ;  /* 0x2000001bff617230 */ /* 0x000fe20000004100 */
[----:B------:R0:W-:Y:S04]  /*2240*/  STS.128 [R20.X16], R48 ;  /* 0x0000003014007388 */ /* 0x0001e8000000cc00 */
[----:B------:R1:W-:Y:S01]  /*2250*/  STS.128 [R20.X16+0x10], R52 ;  /* 0x0000103414007388 */ /* 0x0003e2000000cc00 */
[----:B------:R-:W-:-:S06]  /*2260*/  NOP ;  /* 0x0000000000007918 */ /* 0x000fcc0000000000 */
[----:B------:R-:W2:Y:S04]  /*2270*/  LDS.128 R32, [R7] ;  /* 0x0000000007207984 */ /* 0x000ea80000000c00 */
[----:B------:R-:W3:Y:S01]  /*2280*/  LDS.128 R44, [R7+0x200] ;  /* 0x00020000072c7984 */ /* 0x000ee20000000c00 */
[----:B0-----:R-:W-:Y:S01]  /*2290*/  FMUL.FTZ R48, R83, R22 ;  /* 0x0000001653307220 */ /* 0x001fe20000410000 */
[----:B------:R-:W-:Y:S01]  /*22a0*/  HADD2.F32 R83, -RZ, R29.H1_H1 ;  /* 0x3000001dff537230 */ /* 0x000fe20000004100 */
[----:B------:R-:W-:Y:S01]  /*22b0*/  FFMA.FTZ R49, R21, R92, R90 ;  /* 0x0000005c15317223 */ /* 0x000fe2000001005a */
[--C-:B------:R-:W-:Y:S01]  /*22c0*/  HADD2.F32 R90, -RZ, R28.reuse.H0_H0 ;  /* 0x2000001cff5a7230 */ /* 0x100fe20000004100 */
[----:B------:R-:W-:Y:S01]  /*22d0*/  MOV R29, UR23 ;  /* 0x00000017001d7c02 */ /* 0x000fe20008000f00 */
[----:B------:R-:W-:Y:S01]  /*22e0*/  HADD2.F32 R92, -RZ, R28.H1_H1 ;  /* 0x3000001cff5c7230 */ /* 0x000fe20000004100 */
[----:B------:R-:W-:Y:S01]  /*22f0*/  MOV R28, UR22 ;  /* 0x00000016001c7c02 */ /* 0x000fe20008000f00 */
[----:B------:R-:W-:Y:S01]  /*2300*/  HADD2.F32 R50, -RZ, R42.H1_H1 ;  /* 0x3000002aff327230 */ /* 0x000fe20000004100 */
[----:B------:R-:W-:Y:S01]  /*2310*/  FMUL.FTZ R22, R69, R48 ;  /* 0x0000003045167220 */ /* 0x000fe20000410000 */
[----:B-1----:R-:W-:-:S02]  /*2320*/  HADD2.F32 R53, -RZ, R30.H0_H0 ;  /* 0x2000001eff357230 */ /* 0x002fc40000004100 */
[----:B------:R-:W-:Y:S01]  /*2330*/  IMAD.WIDE R28, R6, 0x10, R28 ;  /* 0x00000010061c7825 */ /* 0x000fe200078e021c */
[----:B------:R-:W-:Y:S02]  /*2340*/  HADD2.F32 R54, -RZ, R30.H1_H1 ;  /* 0x3000001eff367230 */ /* 0x000fe40000004100 */
[--C-:B------:R-:W-:Y:S01]  /*2350*/  HADD2.F32 R52, -RZ, R31.reuse.H0_H0 ;  /* 0x2000001fff347230 */ /* 0x100fe20000004100 */
[----:B------:R-:W-:Y:S01]  /*2360*/  FMUL.FTZ R30, R80, R23 ;  /* 0x00000017501e7220 */ /* 0x000fe20000410000 */
[----:B------:R-:W-:Y:S01]  /*2370*/  HADD2.F32 R55, -RZ, R31.H1_H1 ;  /* 0x3000001fff377230 */ /* 0x000fe20000004100 */
[----:B------:R-:W-:Y:S01]  /*2380*/  FFMA.FTZ R50, R22, R50, R49 ;  /* 0x0000003216327223 */ /* 0x000fe20000010031 */
[--C-:B------:R-:W-:Y:S01]  /*2390*/  HADD2.F32 R31, -RZ, R43.reuse.H0_H0 ;  /* 0x2000002bff1f7230 */ /* 0x100fe20000004100 */
[----:B------:R-:W-:Y:S01]  /*23a0*/  FMUL.FTZ R23, R66, R30 ;  /* 0x0000001e42177220 */ /* 0x000fe20000410000 */
[----:B------:R-:W-:Y:S02]  /*23b0*/  HADD2.F32 R49, -RZ, R43.H1_H1 ;  /* 0x3000002bff317230 */ /* 0x000fe40000004100 */
[----:B------:R-:W-:Y:S01]  /*23c0*/  HADD2.F32 R80, -RZ, R24.H1_H1 ;  /* 0x30000018ff507230 */ /* 0x000fe20000004100 */
[----:B------:R-:W-:-:S02]  /*23d0*/  FFMA.FTZ R31, R23, R31, R50 ;  /* 0x0000001f171f7223 */ /* 0x000fc40000010032 */
[----:B------:R-:W-:-:S04]  /*23e0*/  FMUL.FTZ R24, R0, R112 ;  /* 0x0000007000187220 */ /* 0x000fc80000410000 */
        /* <DEDUP_REMOVED lines=26> */
[----:B------:R-:W-:Y:S01]  /*2590*/  UIADD3 UR9, UR9, UR7, URZ ;  /* 0x0000000709097290 */ /* 0x000fe2000fffe03f */
[----:B------:R-:W-:Y:S01]  /*25a0*/  FMUL.FTZ R50, R86, R87 ;  /* 0x0000005756327220 */ /* 0x000fe20000410000 */
[----:B------:R-:W-:Y:S01]  /*25b0*/  STS.128 [R20.X16], R44 ;  /* 0x0000002c14007388 */ /* 0x000fe2000000cc00 */
[----:B------:R-:W-:Y:S01]  /*25c0*/  FMUL.FTZ R25, R48, R88 ;  /* 0x0000005830197220 */ /* 0x000fe20000410000 */
[----:B------:R-:W-:Y:S01]  /*25d0*/  F2FP.PACK_AB R49, R68, R49 ;  /* 0x000000314431723e */ /* 0x000fe200000000ff */
[----:B------:R-:W-:Y:S01]  /*25e0*/  FMUL.FTZ R51, R30, R89 ;  /* 0x000000591e337220 */ /* 0x000fe20000410000 */
[----:B------:R-:W-:Y:S01]  /*25f0*/  F2FP.PACK_AB R48, R65, R64 ;  /* 0x000000404130723e */ /* 0x000fe200000000ff */
[----:B------:R-:W-:Y:S01]  /*2600*/  FMUL.FTZ R112, R112, R91 ;  /* 0x0000005b70707220 */ /* 0x000fe20000410000 */
[----:B------:R-:W-:Y:S01]  /*2610*/  F2FP.PACK_AB R50, R25, R50 ;  /* 0x000000321932723e */ /* 0x000fe200000000ff */
[----:B------:R-:W-:-:S03]  /*2620*/  UIMAD UR7, UR34, UR22, URZ ;  /* 0x00000016220772a4 */ /* 0x000fc6000f8e023f */
[----:B------:R-:W-:Y:S01]  /*2630*/  F2FP.PACK_AB R51, R112, R51 ;  /* 0x000000337033723e */ /* 0x000fe200000000ff */
[----:B------:R-:W-:Y:S02]  /*2640*/  UIMAD UR7, UR35, UR23, UR7 ;  /* 0x00000017230772a4 */ /* 0x000fe4000f8e0207 */
[----:B------:R-:W-:Y:S02]  /*2650*/  UIMAD.WIDE.U32 UR22, UR35, UR22, UR8 ;  /* 0x00000016231672a5 */ /* 0x000fe4000f8e0008 */
[----:B------:R-:W-:Y:S01]  /*2660*/  STS.128 [R20.X16+0x10], R48 ;  /* 0x0000103014007388 */ /* 0x000fe2000000cc00 */
[----:B------:R-:W-:-:S06]  /*2670*/  NOP ;  /* 0x0000000000007918 */ /* 0x000fcc0000000000 */
[----:B------:R-:W0:Y:S01]  /*2680*/  LDS.128 R28, [R7] ;  /* 0x00000000071c7984 */ /* 0x000e220000000c00 */
[----:B------:R-:W-:Y:S02]  /*2690*/  ULDC.64 UR8, c[0x0][0x270] ;  /* 0x00009c0000087ab9 */ /* 0x000fe40000000a00 */
[----:B------:R-:W-:Y:S01]  /*26a0*/  UIADD3 UR7, UR23, UR7, URZ ;  /* 0x0000000717077290 */ /* 0x000fe2000fffe03f */
[----:B------:R-:W1:Y:S01]  /*26b0*/  LDS.128 R32, [R7+0x200] ;  /* 0x0002000007207984 */ /* 0x000e620000000c00 */
[----:B------:R-:W-:-:S04]  /*26c0*/  ULEA UR8, UP0, UR22, UR8, 0x1 ;  /* 0x0000000816087291 */ /* 0x000fc8000f80083f */
[----:B------:R-:W-:Y:S02]  /*26d0*/  ULEA.HI.X UR9, UR22, UR9, UR7, 0x1, UP0 ;  /* 0x0000000916097291 */ /* 0x000fe400080f0c07 */
[----:B------:R-:W-:-:S04]  /*26e0*/  MOV R26, UR8 ;  /* 0x00000008001a7c02 */ /* 0x000fc80008000f00 */
[----:B------:R-:W-:-:S05]  /*26f0*/  MOV R27, UR9 ;  /* 0x00000009001b7c02 */ /* 0x000fca0008000f00 */
[----:B------:R-:W-:-:S05]  /*2700*/  IMAD.WIDE R26, R6, 0x10, R26 ;  /* 0x00000010061a7825 */ /* 0x000fca00078e021a */
[----:B0-----:R0:W-:Y:S04]  /*2710*/  STG.E.128 [R26.64+-0x1000], R28 ;  /* 0xfff0001c1a007986 */ /* 0x0011e8000c101d1a */
[----:B-1----:R0:W-:Y:S02]  /*2720*/  STG.E.128 [R26.64+-0xe00], R32 ;  /* 0xfff200201a007986 */ /* 0x0021e4000c101d1a */
.L_x_2140:
[----:B------:R-:W-:Y:S01]  /*2730*/  FADD.FTZ R71, R78, UR4 ;  /* 0x000000044e477e21 */ /* 0x000fe20008010000 */
[----:B------:R-:W-:Y:S01]  /*2740*/  BAR.SYNC.DEFER_BLOCKING 0x0 ;  /* 0x0000000000007b1d */ /* 0x000fe20000010000 */
[----:B------:R-:W-:Y:S01]  /*2750*/  HFMA2.MMA R25, -RZ, RZ, 0, 0 ;  /* 0x00000000ff197435 */ /* 0x000fe200000001ff */
[----:B------:R-:W-:Y:S01]  /*2760*/  FADD.FTZ R72, R83, UR4 ;  /* 0x0000000453487e21 */ /* 0x000fe20008010000 */
[----:B0-----:R-:W-:Y:S01]  /*2770*/  CS2R R26, SRZ ;  /* 0x00000000001a7805 */ /* 0x001fe2000001ff00 */
        /* <DEDUP_REMOVED lines=37> */
[----:B------:R-:W-:Y:S05]  /*29d0*/  @!P1 BRA `(.L_x_2141) ;  /* 0x00003f7000009947 */ /* 0x000fea0003800000 */
[----:B------:R-:W-:Y:S01]  /*29e0*/  MOV R25, RZ ;  /* 0x000000ff00197202 */ /* 0x000fe20000000f00 */
[----:B------:R-:W-:Y:S02]  /*29f0*/  UMOV UR7, URZ ;  /* 0x0000003f00077c82 */ /* 0x000fe40008000000 */
[----:B------:R-:W-:-:S02]  /*2a00*/  UMOV UR8, URZ ;  /* 0x0000003f00087c82 */ /* 0x000fc40008000000 */
[----:B------:R-:W-:Y:S02]  /*2a10*/  UMOV UR9, URZ ;  /* 0x0000003f00097c82 */ /* 0x000fe40008000000 */
.L_x_2189:
[----:B------:R-:W-:Y:S02]  /*2a20*/  USHF.R.S32.HI UR41, URZ, 0x1f, UR7 ;  /* 0x0000001f3f297899 */ /* 0x000fe40008011407 */
[----:B------:R-:W-:Y:S02]  /*2a30*/  ULDC.64 UR22, c[0x0][0x1a0] ;  /* 0x0000680000167ab9 */ /* 0x000fe40000000a00 */
[----:B------:R-:W-:Y:S02]  /*2a40*/  UIMAD UR42, UR41, UR22, URZ ;  /* 0x00000016292a72a4 */ /* 0x000fe4000f8e023f */
[----:B------:R-:W-:Y:S02]  /*2a50*/  UIMAD.WIDE.U32 UR24, UR7, UR22, URZ ;  /* 0x00000016071872a5 */ /* 0x000fe4000f8e003f */
[----:B------:R-:W-:Y:S02]  /*2a60*/  UIMAD UR22, UR7, UR23, UR42 ;  /* 0x00000017071672a4 */ /* 0x000fe4000f8e022a */
[----:B------:R-:W-:-:S02]  /*2a70*/  ULEA UR23, UP0, UR24, UR38, 0x1 ;  /* 0x0000002618177291 */ /* 0x000fc4000f80083f */
        /* <DEDUP_REMOVED lines=22> */
[----:B------:R-:W-:-:S05]  /*2be0*/  MOV R53, UR25 ;  /* 0x0000001900357c02 */ /* 0x000fca0008000f00 */
        /* <DEDUP_REMOVED lines=17> */
[----:B------:R-:W-:Y:S01]  /*2d00*/  MOV R62, UR21 ;  /* 0x00000015003e7c02 */ /* 0x000fe20008000f00 */
[----:B-1----:R-:W-:Y:S01]  /*2d10*/  HFMA2.MMA R45, -RZ, RZ, 0, 1.52587890625e-05 ;  /* 0x00000100ff2d7435 */ /* 0x002fe200000001ff */
[----:B------:R-:W-:Y:S01]  /*2d20*/  ISETP.NE.AND P1, PT, R4, RZ, PT ;  /* 0x000000ff0400720c */ /* 0x000fe20003f25270 */
[----:B------:R-:W-:Y:S01]  /*2d30*/  ULEA.HI UR23, UR22, UR22, URZ, 0x1 ;  /* 0x0000001616177291 */ /* 0x000fe2000f8f083f */
[----:B------:R-:W-:Y:S01]  /*2d40*/  ISETP.LT.OR P0, PT, R62, 0x2, P0 ;  /* 0x000000023e00780c */ /* 0x000fe20000701670 */
[----:B------:R-:W-:Y:S01]  /*2d50*/  HFMA2.MMA R111, -RZ, RZ, 0, 4.76837158203125e-07 ;  /* 0x00000008ff6f7435 */ /* 0x000fe200000001ff */
[----:B--2---:R-:W-:Y:S01]  /*2d60*/  SHF.L.U32 R7, R4, 0x1, RZ ;  /* 0x0000000104077819 */ /* 0x004fe200000006ff */
[----:B------:R-:W-:Y:S01]  /*2d70*/  ULOP3.LUT UR23, UR23, 0xfffffe, URZ, 0xc0, !UPT ;  /* 0x00fffffe17177892 */ /* 0x000fe2000f8ec03f */
[----:B------:R-:W-:Y:S01]  /*2d80*/  MOV R44, UR21 ;  /* 0x00000015002c7c02 */ /* 0x000fe20008000f00 */
[----:B------:R-:W-:Y:S01]  /*2d90*/  HFMA2.MMA R100, -RZ, RZ, 1.875, 0 ;  /* 0x3f800000ff647435 */ /* 0x000fe200000001ff */
[----:B0-----:R-:W-:Y:S01]  /*2da0*/  LOP3.LUT R60, R7, 0xffffffc0, RZ, 0xc0, !PT ;  /* 0xffffffc0073c7812 */ /* 0x001fe200078ec0ff */
[----:B------:R-:W-:Y:S01]  /*2db0*/  UIADD3 UR23, UR22, -UR23, URZ ;  /* 0x8000001716177290 */ /* 0x000fe2000fffe03f */
[----:B------:R-:W-:-:S02]  /*2dc0*/  MOV R110, c[0x0][0x16c] ;  /* 0x00005b00006e7a02 */ /* 0x000fc40000000f00 */
[-C--:B------:R-:W-:Y:S02]  /*2dd0*/  IADD3 R104, R60, R3.reuse, RZ ;  /* 0x000000033c687210 */ /* 0x080fe40007ffe0ff */
[----:B------:R-:W-:Y:S02]  /*2de0*/  IADD3 R60, R3, R3, R60 ;  /* 0x00000003033c7210 */ /* 0x000fe40007ffe03c */
[----:B------:R-:W-:Y:S02]  /*2df0*/  @!P0 IADD3 R7, R44, -0x2, RZ ;  /* 0xfffffffe2c078810 */ /* 0x000fe40007ffe0ff */
[----:B------:R-:W-:Y:S01]  /*2e00*/  MOV R44, UR23 ;  /* 0x00000017002c7c02 */ /* 0x000fe20008000f00 */
[----:B------:R-:W0:Y:S01]  /*2e10*/  LDS.128 R48, [R60.X16+0x10] ;  /* 0x000010003c307984 */ /* 0x000e22000000cc00 */
[----:B------:R-:W-:Y:S01]  /*2e20*/  IADD3 R62, R4, 0x200, RZ ;  /* 0x00000200043e7810 */ /* 0x000fe20007ffe0ff */
[----:B------:R-:W-:Y:S01]  /*2e30*/  @!P0 IMAD R110, R7, R110, UR7 ;  /* 0x00000007076e8e24 */ /* 0x000fe2000f8e026e */
[----:B----4-:R-:W1:Y:S01]  /*2e40*/  R2UR UR41, R63 ;  /* 0x000000003f2973c2 */ /* 0x010e6200000e0000 */
[----:B------:R-:W-:Y:S01]  /*2e50*/  SHF.L.U32 R7, R104, 0x4, RZ ;  /* 0x0000000468077819 */ /* 0x000fe200000006ff */
[----:B------:R-:W-:Y:S01]  /*2e60*/  @!P1 IMAD R62, R44, R45, UR7 ;  /* 0x000000072c3e9e24 */ /* 0x000fe2000f8e022d */
[----:B------:R-:W-:Y:S01]  /*2e70*/  IADD3 R106, R104, R3, RZ ;  /* 0x00000003686a7210 */ /* 0x000fe20007ffe0ff */
[----:B------:R-:W2:Y:S01]  /*2e80*/  LDS.128 R44, [R60.X16] ;  /* 0x000000003c2c7984 */ /* 0x000ea2000000cc00 */
[----:B------:R-:W-:Y:S01]  /*2e90*/  MOV R101, RZ ;  /* 0x000000ff00657202 */ /* 0x000fe20000000f00 */
[----:B------:R-:W-:Y:S01]  /*2ea0*/  @!P0 IMAD.WIDE R110, R110, R111, UR10 ;  /* 0x0000000a6e6e8e25 */ /* 0x000fe2000f8e026f */
[----:B------:R-:W-:-:S02]  /*2eb0*/  SHF.L.U32 R105, R62, 0x2, RZ ;  /* 0x000000023e697819 */ /* 0x000fc400000006ff */
[----:B-1----:R-:W-:-:S05]  /*2ec0*/  MOV R119, UR41 ;  /* 0x0000002900777c02 */ /* 0x002fca0008000f00 */
[----:B------:R-:W-:-:S04]  /*2ed0*/  FMUL.FTZ R119, R119, 1.4426950216293334961 ;  /* 0x3fb8aa3b77777820 */ /* 0x000fc80000410000 */
[----:B------:R-:W-:-:S06]  /*2ee0*/  FMUL.FTZ R142, R69, R119 ;  /* 0x00000077458e7220 */ /* 0x000fcc0000410000 */
[----:B------:R-:W1:Y:S01]  /*2ef0*/  MUFU.EX2 R142, R142 ;  /* 0x0000008e008e7308 */ /* 0x000e620000000800 */
[-C--:B------:R-:W-:Y:S02]  /*2f00*/  FMUL.FTZ R109, R71, R119.reuse ;  /* 0x00000077476d7220 */ /* 0x080fe40000410000 */
[-C--:B------:R-:W-:Y:S02]  /*2f10*/  FMUL.FTZ R116, R72, R119.reuse ;  /* 0x0000007748747220 */ /* 0x080fe40000410000 */
[----:B------:R-:W-:-:S03]  /*2f20*/  FMUL.FTZ R125, R73, R119 ;  /* 0x00000077497d7220 */ /* 0x000fc60000410000 */
[----:B------:R-:W-:Y:S01]  /*2f30*/  MUFU.EX2 R109, R109 ;  /* 0x0000006d006d7308 */ /* 0x000fe20000000800 */
[----:B------:R-:W-:Y:S01]  /*2f40*/  FMUL.FTZ R124, R74, R119 ;  /* 0x000000774a7c7220 */ /* 0x000fe20000410000 */
[----:B0-----:R-:W-:-:S06]  /*2f50*/  HADD2.F32 R113, -RZ, R49.H1_H1 ;  /* 0x30000031ff717230 */ /* 0x001fcc0000004100 */
[----:B------:R-:W-:Y:S01]  /*2f60*/  MUFU.EX2 R116, R116 ;  /* 0x0000007400747308 */ /* 0x000fe20000000800 */
[----:B------:R-:W-:-:S07]  /*2f70*/  HADD2.F32 R127, -RZ, R43.H1_H1 ;  /* 0x3000002bff7f7230 */ /* 0x000fce0000004100 */
[----:B------:R-:W-:Y:S01]  /*2f80*/  MUFU.EX2 R125, R125 ;  /* 0x0000007d007d7308 */ /* 0x000fe20000000800 */
[----:B--2---:R-:W-:Y:S01]  /*2f90*/  HADD2.F32 R103, -RZ, R46.H0_H0 ;  /* 0x2000002eff677230 */ /* 0x004fe20000004100 */
[----:B------:R-:W-:Y:S01]  /*2fa0*/  FMUL.FTZ R144, R84, R127 ;  /* 0x0000007f54907220 */ /* 0x000fe20000410000 */
[----:B------:R-:W-:-:S05]  /*2fb0*/  HADD2.F32 R108, -RZ, R47.H1_H1 ;  /* 0x3000002fff6c7230 */ /* 0x000fca0000004100 */
[----:B------:R-:W-:Y:S01]  /*2fc0*/  MUFU.EX2 R124, R124 ;  /* 0x0000007c007c7308 */ /* 0x000fe20000000800 */
[----:B------:R-:W-:Y:S02]  /*2fd0*/  HADD2.F32 R107, -RZ, R48.H0_H0 ;  /* 0x20000030ff6b7230 */ /* 0x000fe40000004100 */
[----:B------:R-:W-:Y:S02]  /*2fe0*/  HADD2.F32 R118, -RZ, R40.H0_H0 ;  /* 0x20000028ff767230 */ /* 0x000fe40000004100 */
[--C-:B------:R-:W-:Y:S02]  /*2ff0*/  HADD2.F32 R114, -RZ, R51.reuse.H0_H0 ;  /* 0x20000033ff727230 */ /* 0x100fe40000004100 */
[----:B------:R-:W-:Y:S02]  /*3000*/  HADD2.F32 R117, -RZ, R51.H1_H1 ;  /* 0x30000033ff757230 */ /* 0x000fe40000004100 */
[----:B------:R-:W-:Y:S02]  /*3010*/  HADD2.F32 R104, -RZ, R45.H1_H1 ;  /* 0x3000002dff687230 */ /* 0x000fe40000004100 */
[----:B------:R-:W-:-:S02]  /*3020*/  HADD2.F32 R51, -RZ, R36.H1_H1 ;  /* 0x30000024ff337230 */ /* 0x000fc40000004100 */
[----:B------:R-:W-:Y:S02]  /*3030*/  HADD2.F32 R126, -RZ, R43.H0_H0 ;  /* 0x2000002bff7e7230 */ /* 0x000fe40000004100 */
[----:B------:R-:W-:Y:S01]  /*3040*/  HADD2.F32 R120, -RZ, R41.H0_H0 ;  /* 0x20000029ff787230 */ /* 0x000fe20000004100 */
[----:B------:R-:W-:Y:S01]  /*3050*/  FMUL.FTZ R51, R70, R51 ;  /* 0x0000003346337220 */ /* 0x000fe20000410000 */
[----:B------:R-:W-:Y:S02]  /*3060*/  HADD2.F32 R156, -RZ, R37.H0_H0 ;  /* 0x20000025ff9c7230 */ /* 0x000fe40000004100 */
[----:B------:R-:W-:Y:S02]  /*3070*/  HADD2.F32 R121, -RZ, R41.H1_H1 ;  /* 0x30000029ff797230 */ /* 0x000fe40000004100 */
[--C-:B------:R-:W-:Y:S02]  /*3080*/  HADD2.F32 R122, -RZ, R42.reuse.H0_H0 ;  /* 0x2000002aff7a7230 */ /* 0x100fe40000004100 */
[----:B------:R-:W-:Y:S01]  /*3090*/  HADD2.F32 R123, -RZ, R42.H1_H1 ;  /* 0x3000002aff7b7230 */ /* 0x000fe20000004100 */
[----:B------:R-:W-:Y:S01]  /*30a0*/  FMUL.FTZ R143, R83, R126 ;  /* 0x0000007e538f7220 */ /* 0x000fe20000410000 */
[----:B------:R-:W-:Y:S01]  /*30b0*/  HADD2.F32 R155, -RZ, R37.H1_H1 ;  /* 0x30000025ff9b7230 */ /* 0x000fe20000004100 */
[----:B------:R-:W-:-:S02]  /*30c0*/  FMUL.FTZ R126, R80, R119 ;  /* 0x00000077507e7220 */ /* 0x000fc40000410000 */
[----:B------:R-:W-:Y:S02]  /*30d0*/  FMUL.FTZ R147, R79, R120 ;  /* 0x000000784f937220 */ /* 0x000fe40000410000 */
[----:B------:R-:W-:Y:S02]  /*30e0*/  FMUL.FTZ R156, R71, R156 ;  /* 0x0000009c479c7220 */ /* 0x000fe40000410000 */
[----:B------:R-:W-:Y:S02]  /*30f0*/  FMUL.FTZ R148, R80, R121 ;  /* 0x0000007950947220 */ /* 0x000fe40000410000 */
[C---:B------:R-:W-:Y:S02]  /*3100*/  FMUL.FTZ R145, R81.reuse, R122 ;  /* 0x0000007a51917220 */ /* 0x040fe40000410000 */
[----:B------:R-:W-:Y:S02]  /*3110*/  FMUL.FTZ R146, R82, R123 ;  /* 0x0000007b52927220 */ /* 0x000fe40000410000 */
[----:B------:R-:W-:-:S02]  /*3120*/  FMUL.FTZ R120, R81, R119 ;  /* 0x0000007751787220 */ /* 0x000fc40000410000 */
[-C--:B------:R-:W-:Y:S02]  /*3130*/  FMUL.FTZ R121, R82, R119.reuse ;  /* 0x0000007752797220 */ /* 0x080fe40000410000 */
[-C--:B------:R-:W-:Y:S02]  /*3140*/  FMUL.FTZ R122, R83, R119.reuse ;  /* 0x00000077537a7220 */ /* 0x080fe40000410000 */
[----:B------:R-:W-:Y:S01]  /*3150*/  FMUL.FTZ R123, R84, R119 ;  /* 0x00000077547b7220 */ /* 0x000fe20000410000 */
[--C-:B------:R-:W-:Y:S01]  /*3160*/  HADD2.F32 R154, -RZ, R38.reuse.H0_H0 ;  /* 0x20000026ff9a7230 */ /* 0x100fe20000004100 */
[----:B------:R-:W-:Y:S01]  /*3170*/  FMUL.FTZ R155, R72, R155 ;  /* 0x0000009b489b7220 */ /* 0x000fe20000410000 */
[----:B------:R-:W-:Y:S01]  /*3180*/  MUFU.EX2 R120, R120 ;  /* 0x0000007800787308 */ /* 0x000fe20000000800 */
[----:B------:R-:W-:Y:S02]  /*3190*/  HADD2.F32 R153, -RZ, R38.H1_H1 ;  /* 0x30000026ff997230 */ /* 0x000fe40000004100 */
[----:B------:R-:W-:-:S02]  /*31a0*/  FMUL.FTZ R154, R73, R154 ;  /* 0x0000009a499a7220 */ /* 0x000fc40000410000 */
[----:B------:R-:W-:Y:S01]  /*31b0*/  FMUL.FTZ R155, R104, R155 ;  /* 0x0000009b689b7220 */ /* 0x000fe20000410000 */
[--C-:B------:R-:W-:Y:S02]  /*31c0*/  HADD2.F32 R112, -RZ, R50.reuse.H0_H0 ;  /* 0x20000032ff707230 */ /* 0x100fe40000004100 */
[----:B------:R-:W-:Y:S01]  /*31d0*/  HADD2.F32 R115, -RZ, R50.H1_H1 ;  /* 0x30000032ff737230 */ /* 0x000fe20000004100 */
[----:B------:R-:W-:Y:S01]  /*31e0*/  FMUL.FTZ R153, R74, R153 ;  /* 0x000000994a997220 */ /* 0x000fe20000410000 */
[----:B------:R-:W-:Y:S01]  /*31f0*/  HADD2.F32 R50, -RZ, R39.H0_H0 ;  /* 0x20000027ff327230 */ /* 0x000fe20000004100 */
[----:B------:R-:W-:-:S04]  /*3200*/  FMUL.FTZ R154, R103, R154 ;  /* 0x0000009a679a7220 */ /* 0x000fc80000410000 */
[----:B------:R-:W-:Y:S01]  /*3210*/  FMUL.FTZ R50, R75, R50 ;  /* 0x000000324b327220 */ /* 0x000fe20000410000 */
[----:B------:R-:W-:Y:S01]  /*3220*/  MUFU.EX2 R121, R121 ;  /* 0x0000007900797308 */ /* 0x000fe20000000800 */
[----:B------:R-:W-:Y:S02]  /*3230*/  FMUL.FTZ R148, R113, R148 ;  /* 0x0000009471947220 */ /* 0x000fe40000410000 */
[----:B------:R-:W-:-:S05]  /*3240*/  FMUL.FTZ R145, R112, R145 ;  /* 0x0000009170917220 */ /* 0x000fca0000410000 */
[----:B------:R-:W-:Y:S01]  /*3250*/  MUFU.EX2 R122, R122 ;  /* 0x0000007a007a7308 */ /* 0x000fe20000000800 */
[----:B------:R-:W-:-:S07]  /*3260*/  FMUL.FTZ R146, R115, R146 ;  /* 0x0000009273927220 */ /* 0x000fce0000410000 */
[----:B------:R-:W-:Y:S01]  /*3270*/  MUFU.EX2 R123, R123 ;  /* 0x0000007b007b7308 */ /* 0x000fe20000000800 */
[----:B---3--:R-:W-:Y:S04]  /*3280*/  STS.128 [R7+0x1080], R52 ;  /* 0x0010803407007388 */ /* 0x008fe80000000c00 */
[----:B------:R0:W-:Y:S01]  /*3290*/  STS.128 [R7+0x1280], R56 ;  /* 0x0012803807007388 */ /* 0x0001e20000000c00 */
[----:B------:R-:W-:-:S06]  /*32a0*/  NOP ;  /* 0x0000000000007918 */ /* 0x000fcc0000000000 */
[----:B------:R-:W2:Y:S04]  /*32b0*/  LDS.128 R60, [R106.X16+0x1080] ;  /* 0x001080006a3c7984 */ /* 0x000ea8000000cc00 */
[----:B------:R3:W4:Y:S04]  /*32c0*/  LDS.128 R52, [R106.X16+0x1090] ;  /* 0x001090006a347984 */ /* 0x000728000000cc00 */
[----:B-1----:R1:W-:Y:S04]  /*32d0*/  STS [R105+0x6d50], R142 ;  /* 0x006d508e69007388 */ /* 0x0023e80000000800 */
[----:B------:R-:W-:Y:S01]  /*32e0*/  BAR.SYNC.DEFER_BLOCKING 0x0 ;  /* 0x0000000000007b1d */ /* 0x000fe20000010000 */
[----:B0-----:R-:W-:-:S06]  /*32f0*/  FMUL.FTZ R59, R70, R119 ;  /* 0x00000077463b7220 */ /* 0x001fcc0000410000 */
[----:B------:R-:W0:Y:S01]  /*3300*/  MUFU.EX2 R59, R59 ;  /* 0x0000003b003b7308 */ /* 0x000e220000000800 */
[----:B---3--:R-:W-:Y:S02]  /*3310*/  HADD2.F32 R106, -RZ, R46.H1_H1 ;  /* 0x3000002eff6a7230 */ /* 0x008fe40000004100 */
[----:B-1----:R-:W-:Y:S02]  /*3320*/  HADD2.F32 R105, -RZ, R47.H0_H0 ;  /* 0x2000002fff697230 */ /* 0x002fe40000004100 */
[--C-:B------:R-:W-:Y:S01]  /*3330*/  HADD2.F32 R56, -RZ, R44.reuse.H0_H0 ;  /* 0x2000002cff387230 */ /* 0x100fe20000004100 */
[----:B------:R1:W5:Y:S01]  /*3340*/  @!P0 LDG.E.64 R100, [R110.64] ;  /* 0x0000001a6e648981 */ /* 0x000362000c1e1b00 */
[----:B0-----:R-:W-:Y:S01]  /*3350*/  FMUL.FTZ R128, R142, R59 ;  /* 0x0000003b8e807220 */ /* 0x001fe20000410000 */
[----:B------:R-:W-:Y:S01]  /*3360*/  HADD2.F32 R58, -RZ, R44.H1_H1 ;  /* 0x3000002cff3a7230 */ /* 0x000fe20000004100 */
[----:B------:R-:W-:Y:S01]  /*3370*/  ISETP.NE.AND P0, PT, R4, 0x7f, PT ;  /* 0x0000007f0400780c */ /* 0x000fe20003f05270 */
[--C-:B--2---:R-:W-:Y:S01]  /*3380*/  HADD2.F32 R140, -RZ, R60.reuse.H0_H0 ;  /* 0x2000003cff8c7230 */ /* 0x104fe20000004100 */
[----:B------:R-:W-:Y:S01]  /*3390*/  FMUL.FTZ R127, R109, R128 ;  /* 0x000000806d7f7220 */ /* 0x000fe20000410000 */
[--C-:B------:R-:W-:Y:S01]  /*33a0*/  HADD2.F32 R141, -RZ, R61.reuse.H0_H0 ;  /* 0x2000003dff8d7230 */ /* 0x100fe20000004100 */
[----:B------:R-:W-:Y:S01]  /*33b0*/  FMUL.FTZ R158, R58, R51 ;  /* 0x000000333a9e7220 */ /* 0x000fe20000410000 */
[----:B------:R-:W-:Y:S01]  /*33c0*/  HADD2.F32 R136, -RZ, R61.H1_H1 ;  /* 0x3000003dff887230 */ /* 0x000fe20000004100 */
[----:B------:R-:W-:Y:S01]  /*33d0*/  FMUL.FTZ R61, R76, R119 ;  /* 0x000000774c3d7220 */ /* 0x000fe20000410000 */
[----:B-1----:R-:W-:Y:S01]  /*33e0*/  HADD2.F32 R110, -RZ, R49.H0_H0 ;  /* 0x20000031ff6e7230 */ /* 0x002fe20000004100 */
[----:B------:R-:W-:Y:S01]  /*33f0*/  FMUL.FTZ R128, R116, R127 ;  /* 0x0000007f74807220 */ /* 0x000fe20000410000 */
[----:B------:R-:W-:Y:S01]  /*3400*/  HADD2.F32 R49, -RZ, R60.H1_H1 ;  /* 0x3000003cff317230 */ /* 0x000fe20000004100 */
[----:B------:R-:W-:Y:S01]  /*3410*/  FMUL.FTZ R60, R75, R119 ;  /* 0x000000774b3c7220 */ /* 0x000fe20000410000 */
[--C-:B------:R-:W-:Y:S01]  /*3420*/  HADD2.F32 R47, -RZ, R63.reuse.H0_H0 ;  /* 0x2000003fff2f7230 */ /* 0x100fe20000004100 */
[----:B------:R-:W-:Y:S01]  /*3430*/  MUFU.EX2 R61, R61 ;  /* 0x0000003d003d7308 */ /* 0x000fe20000000800 */
[----:B------:R-:W-:Y:S01]  /*3440*/  HADD2.F32 R46, -RZ, R63.H1_H1 ;  /* 0x3000003fff2e7230 */ /* 0x000fe20000004100 */
        /* <DEDUP_REMOVED lines=9> */
[----:B------:R-:W-:Y:S01]  /*34e0*/  HADD2.F32 R44, -RZ, R36.H0_H0 ;  /* 0x20000024ff2c7230 */ /* 0x000fe20000004100 */
[C---:B------:R-:W-:Y:S01]  /*34f0*/  FMUL.FTZ R150, R78.reuse, R63 ;  /* 0x0000003f4e967220 */ /* 0x040fe20000410000 */
[----:B------:R-:W-:Y:S01]  /*3500*/  HADD2.F32 R57, -RZ, R45.H0_H0 ;  /* 0x2000002dff397230 */ /* 0x000fe20000004100 */
[-C--:B------:R-:W-:Y:S01]  /*3510*/  FMUL.FTZ R63, R78, R119.reuse ;  /* 0x000000774e3f7220 */ /* 0x080fe20000410000 */
[----:B------:R-:W-:Y:S01]  /*3520*/  HADD2.F32 R45, -RZ, R39.H1_H1 ;  /* 0x30000027ff2d7230 */ /* 0x000fe20000004100 */
[----:B------:R-:W-:Y:S01]  /*3530*/  FMUL.FTZ R157, R69, R44 ;  /* 0x0000002c459d7220 */ /* 0x000fe20000410000 */
[----:B------:R-:W1:Y:S01]  /*3540*/  MUFU.EX2 R62, R62 ;  /* 0x0000003e003e7308 */ /* 0x000e620000000800 */
[----:B------:R-:W-:Y:S01]  /*3550*/  FMUL.FTZ R44, R77, R118 ;  /* 0x000000764d2c7220 */ /* 0x000fe20000410000 */
[----:B----4-:R-:W-:Y:S01]  /*3560*/  HADD2.F32 R128, -RZ, R54.H0_H0 ;  /* 0x20000036ff807230 */ /* 0x010fe20000004100 */
[----:B------:R-:W-:Y:S01]  /*3570*/  FMUL.FTZ R118, R79, R119 ;  /* 0x000000774f767220 */ /* 0x000fe20000410000 */
[----:B------:R-:W-:Y:S01]  /*3580*/  BSSY B0, `(.L_x_2142) ;  /* 0x000003b000007945 */ /* 0x000fe20003800000 */
[----:B------:R-:W-:-:S02]  /*3590*/  FMUL.FTZ R45, R76, R45 ;  /* 0x0000002d4c2d7220 */ /* 0x000fc40000410000 */
[----:B------:R-:W-:Y:S01]  /*35a0*/  FMUL.FTZ R149, R107, R44 ;  /* 0x0000002c6b957220 */ /* 0x000fe20000410000 */
[----:B------:R-:W2:Y:S01]  /*35b0*/  MUFU.EX2 R63, R63 ;  /* 0x0000003f003f7308 */ /* 0x000ea20000000800 */
[----:B0-----:R-:W-:Y:S01]  /*35c0*/  FMUL.FTZ R44, R60, R127 ;  /* 0x0000007f3c2c7220 */ /* 0x001fe20000410000 */
[----:B------:R-:W-:Y:S01]  /*35d0*/  HADD2.F32 R127, -RZ, R53.H0_H0 ;  /* 0x20000035ff7f7230 */ /* 0x000fe20000004100 */
[----:B------:R-:W-:Y:S02]  /*35e0*/  FMUL.FTZ R157, R56, R157 ;  /* 0x0000009d389d7220 */ /* 0x000fe40000410000 */
[----:B------:R-:W-:Y:S02]  /*35f0*/  FMUL.FTZ R152, R108, R45 ;  /* 0x0000002d6c987220 */ /* 0x000fe40000410000 */
[----:B------:R-:W-:Y:S01]  /*3600*/  FMUL.FTZ R45, R61, R44 ;  /* 0x0000002c3d2d7220 */ /* 0x000fe20000410000 */
[----:B------:R-:W0:Y:S01]  /*3610*/  MUFU.EX2 R118, R118 ;  /* 0x0000007600767308 */ /* 0x000e220000000800 */
[----:B------:R-:W-:-:S02]  /*3620*/  FMUL.FTZ R156, R57, R156 ;  /* 0x0000009c399c7220 */ /* 0x000fc40000410000 */
[----:B------:R-:W-:Y:S02]  /*3630*/  FFMA.FTZ R51, R157, R59, R158 ;  /* 0x0000003b9d337223 */ /* 0x000fe4000001009e */
[----:B-1----:R-:W-:Y:S02]  /*3640*/  FMUL.FTZ R44, R62, R45 ;  /* 0x0000002d3e2c7220 */ /* 0x002fe40000410000 */
[----:B------:R-:W-:Y:S01]  /*3650*/  FFMA.FTZ R51, R109, R51, R156 ;  /* 0x000000336d337223 */ /* 0x000fe2000001009c */
[----:B------:R1:W3:Y:S01]  /*3660*/  MUFU.EX2 R119, R126 ;  /* 0x0000007e00777308 */ /* 0x0002e20000000800 */
[----:B--2---:R-:W-:Y:S02]  /*3670*/  FMUL.FTZ R45, R63, R44 ;  /* 0x0000002c3f2d7220 */ /* 0x004fe40000410000 */
[----:B------:R-:W-:Y:S02]  /*3680*/  FFMA.FTZ R51, R116, R51, R155 ;  /* 0x0000003374337223 */ /* 0x000fe4000001009b */
[----:B------:R-:W-:Y:S01]  /*3690*/  FMUL.FTZ R151, R105, R50 ;  /* 0x0000003269977220 */ /* 0x000fe20000410000 */
[----:B------:R-:W-:Y:S01]  /*36a0*/  HADD2.F32 R50, -RZ, R53.H1_H1 ;  /* 0x30000035ff327230 */ /* 0x000fe20000004100 */
[----:B------:R-:W-:-:S02]  /*36b0*/  FFMA.FTZ R51, R125, R51, R154 ;  /* 0x000000337d337223 */ /* 0x000fc4000001009a */
[----:B0-----:R-:W-:Y:S01]  /*36c0*/  FMUL.FTZ R44, R118, R45 ;  /* 0x0000002d762c7220 */ /* 0x001fe20000410000 */
[----:B-1----:R-:W-:Y:S01]  /*36d0*/  HADD2.F32 R126, -RZ, R55.H0_H0 ;  /* 0x20000037ff7e7230 */ /* 0x002fe20000004100 */
[----:B------:R-:W-:Y:S02]  /*36e0*/  FFMA.FTZ R51, R124, R51, R153 ;  /* 0x000000337c337223 */ /* 0x000fe40000010099 */
[----:B------:R-:W-:Y:S02]  /*36f0*/  FMUL.FTZ R150, R111, R150 ;  /* 0x000000966f967220 */ /* 0x000fe40000410000 */
[----:B------:R-:W-:Y:S02]  /*3700*/  FFMA.FTZ R51, R60, R51, R151 ;  /* 0x000000333c337223 */ /* 0x000fe40000010097 */
[----:B---3--:R-:W-:Y:S02]  /*3710*/  FMUL.FTZ R129, R119, R44 ;  /* 0x0000002c77817220 */ /* 0x008fe40000410000 */
[----:B------:R-:W-:-:S02]  /*3720*/  FFMA.FTZ R51, R61, R51, R152 ;  /* 0x000000333d337223 */ /* 0x000fc40000010098 */
[----:B------:R-:W-:Y:S01]  /*3730*/  FMUL.FTZ R44, R120, R129 ;  /* 0x00000081782c7220 */ /* 0x000fe20000410000 */
[----:B------:R-:W-:Y:S01]  /*3740*/  HADD2.F32 R129, -RZ, R54.H1_H1 ;  /* 0x30000036ff817230 */ /* 0x000fe20000004100 */
[----:B------:R-:W-:Y:S01]  /*3750*/  FFMA.FTZ R51, R62, R51, R149 ;  /* 0x000000333e337223 */ /* 0x000fe20000010095 */
[----:B------:R0:W1:Y:S01]  /*3760*/  @P0 LDS R54, [R4.X4+0x7554] ;  /* 0x0075540004360984 */ /* 0x0000620000004800 */
[----:B------:R-:W-:Y:S02]  /*3770*/  FMUL.FTZ R147, R110, R147 ;  /* 0x000000936e937220 */ /* 0x000fe40000410000 */
[----:B------:R-:W-:Y:S02]  /*3780*/  FFMA.FTZ R51, R63, R51, R150 ;  /* 0x000000333f337223 */ /* 0x000fe40000010096 */
[----:B------:R-:W-:Y:S02]  /*3790*/  FMUL.FTZ R143, R114, R143 ;  /* 0x0000008f728f7220 */ /* 0x000fe40000410000 */
[----:B------:R-:W-:Y:S01]  /*37a0*/  FFMA.FTZ R45, R118, R51, R147 ;  /* 0x00000033762d7223 */ /* 0x000fe20000010093 */
[--C-:B------:R-:W-:Y:S01]  /*37b0*/  HADD2.F32 R51, -RZ, R52.reuse.H0_H0 ;  /* 0x20000034ff337230 */ /* 0x100fe20000004100 */
[----:B------:R-:W-:Y:S01]  /*37c0*/  FMUL.FTZ R53, R121, R44 ;  /* 0x0000002c79357220 */ /* 0x000fe20000410000 */
[----:B------:R-:W-:Y:S01]  /*37d0*/  HADD2.F32 R52, -RZ, R52.H1_H1 ;  /* 0x30000034ff347230 */ /* 0x000fe20000004100 */
[----:B------:R-:W-:-:S02]  /*37e0*/  FFMA.FTZ R45, R119, R45, R148 ;  /* 0x0000002d772d7223 */ /* 0x000fc40000010094 */
[----:B------:R-:W-:Y:S02]  /*37f0*/  FMUL.FTZ R144, R117, R144 ;  /* 0x0000009075907220 */ /* 0x000fe40000410000 */
[----:B------:R-:W-:Y:S02]  /*3800*/  FFMA.FTZ R45, R120, R45, R145 ;  /* 0x0000002d782d7223 */ /* 0x000fe40000010091 */
[----:B------:R-:W-:Y:S01]  /*3810*/  FMUL.FTZ R44, R122, R53 ;  /* 0x000000357a2c7220 */ /* 0x000fe20000410000 */
[----:B------:R-:W-:Y:S01]  /*3820*/  HADD2.F32 R53, -RZ, R55.H1_H1 ;  /* 0x30000037ff357230 */ /* 0x000fe20000004100 */
[----:B------:R-:W-:Y:S01]  /*3830*/  FFMA.FTZ R45, R121, R45, R146 ;  /* 0x0000002d792d7223 */ /* 0x000fe20000010092 */
[----:B------:R-:W-:Y:S01]  /*3840*/  LEA.HI R55, R4, R4, RZ, 0x1e ;  /* 0x0000000404377211 */ /* 0x000fe200078ff0ff */
[----:B------:R-:W-:Y:S02]  /*3850*/  FMUL.FTZ R44, R123, R44 ;  /* 0x0000002c7b2c7220 */ /* 0x000fe40000410000 */
[----:B------:R-:W-:-:S04]  /*3860*/  FFMA.FTZ R45, R122, R45, R143 ;  /* 0x0000002d7a2d7223 */ /* 0x000fc8000001008f */
[----:B------:R-:W-:Y:S01]  /*3870*/  FFMA.FTZ R45, R123, R45, R144 ;  /* 0x0000002d7b2d7223 */ /* 0x000fe20000010090 */
[----:B------:R-:W-:Y:S05]  /*3880*/  @P0 BRA `(.L_x_2143) ;  /* 0x000000a000000947 */ /* 0x000fea0003800000 */
[----:B0-----:R-:W-:Y:S01]  /*3890*/  ULDC UR22, c[0x0][0x174] ;  /* 0x00005d0000167ab9 */ /* 0x001fe20000000800 */
[----:B-1----:R-:W-:Y:S01]  /*38a0*/  MOV R54, 0x3f800000 ;  /* 0x3f80000000367802 */ /* 0x002fe20000000f00 */
        /* <DEDUP_REMOVED lines=8> */
.L_x_2143:
[----:B0-----:R-:W-:Y:S05]  /*3930*/  BSYNC B0 ;  /* 0x0000000000007941 */ /* 0x001fea0003800000 */
.L_x_2142:
        /* <DEDUP_REMOVED lines=34> */
.L_x_2197:
        /* <DEDUP_REMOVED lines=24> */
.L_x_2198:
        /* <DEDUP_REMOVED lines=10> */
[----:B-1---5:R-:W-:Y:S05]  /*3d80*/  CALL.REL.NOINC `($__internal_88_$__cuda_sm70_shflsync_idx_p) ;  /* 0x0000469000007944 */ /* 0x022fea0003c00000 */
.L_x_2148:
[----:B------:R-:W-:Y:S05]  /*3d90*/  BRA.CONV ~URZ, `(.L_x_2149) ;  /* 0x000000637f007947 */ /* 0x000fea000b800000 */
[----:B-1----:R-:W-:Y:S01]  /*3da0*/  HFMA2.MMA R47, -RZ, RZ, 0, 1.847743988037109375e-06 ;  /* 0x0000001fff2f7435 */ /* 0x002fe200000001ff */
[----:B0-----:R-:W-:-:S02]  /*3db0*/  MOV R50, R162 ;  /* 0x000000a200327202 */ /* 0x001fc40000000f00 */
[----:B------:R-:W-:Y:S02]  /*3dc0*/  MOV R49, 0x1f ;  /* 0x0000001f00317802 */ /* 0x000fe40000000f00 */
[----:B------:R-:W-:Y:S02]  /*3dd0*/  MOV R46, 0xffffffff ;  /* 0xffffffff002e7802 */ /* 0x000fe40000000f00 */
[----:B------:R-:W-:Y:S02]  /*3de0*/  MOV R48, 0x3e00 ;  /* 0x00003e0000307802 */ /* 0x000fe40000000f00 */
[----:B-----5:R-:W-:Y:S05]  /*3df0*/  CALL.REL.NOINC `($__internal_88_$__cuda_sm70_shflsync_idx_p) ;  /* 0x0000462000007944 */ /* 0x020fea0003c00000 */
.L_x_2149:
[----:B------:R-:W-:Y:S05]  /*3e00*/  BRA.DIV ~URZ, `(.L_x_2150) ;  /* 0x00003c727f007947 */ /* 0x000fea000b800000 */
[----:B-----5:R-:W2:Y:S04]  /*3e10*/  SHFL.IDX PT, R100, R100, RZ, 0x1f ;  /* 0x00001fff64647589 */ /* 0x020ea800000e0000 */
[----:B0-----:R0:W3:Y:S04]  /*3e20*/  SHFL.IDX PT, R49, R101, RZ, 0x1f ;  /* 0x00001fff65317589 */ /* 0x0010e800000e0000 */
[----:B------:R-:W4:Y:S04]  /*3e30*/  SHFL.UP PT, R53, R53, 0x1, RZ ;  /* 0x0420000035357989 */ /* 0x000f2800000e00ff */
[----:B------:R-:W1:Y:S02]  /*3e40*/  SHFL.UP PT, R162, R162, 0x1, RZ ;  /* 0x04200000a2a27989 */ /* 0x000e6400000e00ff */
.L_x_2199:
        /* <DEDUP_REMOVED lines=16> */
.L_x_2145:
[----:B0-----:R-:W-:Y:S05]  /*3f50*/  BSYNC B0 ;  /* 0x0000000000007941 */ /* 0x001fea0003800000 */
.L_x_2144:
        /* <DEDUP_REMOVED lines=18> */
[----:B------:R-:W0:Y:S03]  /*4080*/  LDS R44, [R55.X8+0x6344] ;  /* 0x00634400372c7984 */ /* 0x000e260000008800 */
[----:B------:R-:W-:-:S04]  /*4090*/  FFMA.FTZ R45, R63, R45, R132 ;  /* 0x0000002d3f2d7223 */ /* 0x000fc80000010084 */
[----:B------:R-:W-:Y:S02]  /*40a0*/  FFMA.FTZ R45, R62, R45, R135 ;  /* 0x0000002d3e2d7223 */ /* 0x000fe40000010087 */
[----:B0-----:R-:W-:Y:S02]  /*40b0*/  FFMA.FTZ R142, R142, R44, R157 ;  /* 0x0000002c8e8e7223 */ /* 0x001fe4000001009d */
[----:B------:R-:W-:Y:S02]  /*40c0*/  FMUL.FTZ R44, R118, R47 ;  /* 0x0000002f762c7220 */ /* 0x000fe40000410000 */
[----:B-----5:R-:W-:Y:S02]  /*40d0*/  FFMA.FTZ R101, R59, R142, R158 ;  /* 0x0000008e3b657223 */ /* 0x020fe4000001009e */
[----:B------:R-:W-:Y:S02]  /*40e0*/  FMUL.FTZ R47, R63, R44 ;  /* 0x0000002c3f2f7220 */ /* 0x000fe40000410000 */
[----:B------:R-:W-:-:S02]  /*40f0*/  FFMA.FTZ R156, R109, R101, R156 ;  /* 0x000000656d9c7223 */ /* 0x000fc4000001009c */
[----:B------:R-:W-:Y:S02]  /*4100*/  FMUL.FTZ R44, R62, R47 ;  /* 0x0000002f3e2c7220 */ /* 0x000fe40000410000 */
[----:B------:R-:W-:Y:S02]  /*4110*/  FFMA.FTZ R155, R116, R156, R155 ;  /* 0x0000009c749b7223 */ /* 0x000fe4000001009b */
[----:B------:R-:W-:Y:S02]  /*4120*/  FMUL.FTZ R47, R61, R44 ;  /* 0x0000002c3d2f7220 */ /* 0x000fe40000410000 */
        /* <DEDUP_REMOVED lines=51> */
.L_x_2200:
        /* <DEDUP_REMOVED lines=26> */
.L_x_2201:
        /* <DEDUP_REMOVED lines=20> */
.L_x_2152:
[----:B01----:R-:W-:Y:S05]  /*4740*/  BSYNC B0 ;  /* 0x0000000000007941 */ /* 0x003fea0003800000 */
.L_x_2151:
[----:B------:R-:W-:Y:S01]  /*4750*/  WARPSYNC 0xffffffff ;  /* 0xffffffff00007948 */ /* 0x000fe20003800000 */
[----:B------:R-:W-:Y:S01]  /*4760*/  BAR.SYNC.DEFER_BLOCKING 0x0 ;  /* 0x0000000000007b1d */ /* 0x000fe20000010000 */
[----:B------:R-:W-:Y:S01]  /*4770*/  ISETP.NE.AND P0, PT, R4, RZ, PT ;  /* 0x000000ff0400720c */ /* 0x000fe20003f05270 */
[----:B--2---:R-:W-:Y:S01]  /*4780*/  HADD2.F32 R46, -RZ, R42.H0_H0 ;  /* 0x2000002aff2e7230 */ /* 0x004fe20000004100 */
[----:B------:R-:W-:Y:S01]  /*4790*/  MOV R53, UR7 ;  /* 0x0000000700357c02 */ /* 0x000fe20008000f00 */
[----:B------:R-:W-:Y:S01]  /*47a0*/  HADD2.F32 R49, -RZ, R41.H1_H1 ;  /* 0x30000029ff317230 */ /* 0x000fe20000004100 */
[----:B------:R-:W-:Y:S01]  /*47b0*/  P2R R47, PR, RZ, 0x1 ;  /* 0x00000001ff2f7803 */ /* 0x000fe20000000000 */
[----:B------:R-:W-:Y:S01]  /*47c0*/  HADD2.F32 R158, -RZ, R40.H0_H0 ;  /* 0x20000028ff9e7230 */ /* 0x000fe20000004100 */
[----:B------:R-:W-:Y:S01]  /*47d0*/  FMUL.FTZ R47, R81, R46 ;  /* 0x0000002e512f7220 */ /* 0x000fe20000410000 */
[----:B------:R-:W-:Y:S01]  /*47e0*/  ULDC.64 UR22, c[0x0][0x298] ;  /* 0x0000a60000167ab9 */ /* 0x000fe20000000a00 */
[----:B------:R-:W-:Y:S01]  /*47f0*/  FMUL.FTZ R52, R80, R49 ;  /* 0x0000003150347220 */ /* 0x000fe20000410000 */
[----:B------:R-:W-:Y:S01]  /*4800*/  UIMAD UR22, UR34, UR22, URZ ;  /* 0x00000016221672a4 */ /* 0x000fe2000f8e023f */
[----:B------:R-:W-:Y:S01]  /*4810*/  FFMA.FTZ R47, R112, -R47, R145 ;  /* 0x8000002f702f7223 */ /* 0x000fe20000010091 */
[----:B------:R-:W-:Y:S01]  /*4820*/  UIADD3 UR42, UP0, UR16, -0x800, URZ ;  /* 0xfffff800102a7890 */ /* 0x000fe2000ff1e03f */
[----:B------:R-:W-:Y:S01]  /*4830*/  FMUL.FTZ R160, R77, R158 ;  /* 0x0000009e4da07220 */ /* 0x000fe20000410000 */
[----:B------:R-:W-:Y:S01]  /*4840*/  UIMAD UR24, UR35, UR23, UR22 ;  /* 0x00000017231872a4 */ /* 0x000fe2000f8e0216 */
[----:B------:R-:W-:Y:S01]  /*4850*/  FMUL.FTZ R145, R21, R145 ;  /* 0x0000009115917220 */ /* 0x000fe20000410000 */
[----:B------:R-:W-:Y:S01]  /*4860*/  BSSY B0, `(.L_x_2155) ;  /* 0x000014b000007945 */ /* 0x000fe20003800000 */
[----:B------:R-:W-:Y:S01]  /*4870*/  FFMA.FTZ R159, R107, -R160, R149 ;  /* 0x800000a06b9f7223 */ /* 0x000fe20000010095 */
[----:B------:R-:W-:Y:S01]  /*4880*/  ULDC.64 UR22, c[0x0][0x2b8] ;  /* 0x0000ae0000167ab9 */ /* 0x000fe20000000a00 */
[----:B------:R-:W-:Y:S01]  /*4890*/  FMUL.FTZ R149, R16, R149 ;  /* 0x0000009510957220 */ /* 0x000fe20000410000 */
[----:B------:R-:W-:Y:S01]  /*48a0*/  UIMAD UR22, UR34, UR22, URZ ;  /* 0x00000016221672a4 */ /* 0x000fe2000f8e023f */
[----:B------:R-:W0:Y:S03]  /*48b0*/  LDS R55, [R55.X8+0x6854] ;  /* 0x0068540037377984 */ /* 0x000e260000008800 */
[----:B------:R-:W-:Y:S01]  /*48c0*/  UIMAD UR22, UR35, UR23, UR22 ;  /* 0x00000017231672a4 */ /* 0x000fe2000f8e0216 */
[----:B------:R1:W-:Y:S02]  /*48d0*/  @!P0 STS.64 [R53.X8+0x7750], R44 ;  /* 0x0077502c35008388 */ /* 0x0003e40000008a00 */
[----:B-1----:R-:W-:-:S02]  /*48e0*/  FFMA.FTZ R44, R113, -R52, R148 ;  /* 0x80000034712c7223 */ /* 0x002fc40000010094 */
[----:B0-----:R-:W-:Y:S01]  /*48f0*/  FFMA.FTZ R54, R55, R54, R127 ;  /* 0x0000003637367223 */ /* 0x001fe2000001007f */
[----:B------:R-:W-:-:S03]  /*4900*/  HADD2.F32 R55, -RZ, R38.H1_H1 ;  /* 0x30000026ff377230 */ /* 0x000fc60000004100 */
[----:B------:R-:W-:-:S04]  /*4910*/  FFMA.FTZ R123, R123, R54, R126 ;  /* 0x000000367b7b7223 */ /* 0x000fc8000001007e */
[----:B------:R-:W-:Y:S02]  /*4920*/  FFMA.FTZ R122, R122, R123, R129 ;  /* 0x0000007b7a7a7223 */ /* 0x000fe40000010081 */
[----:B------:R-:W-:Y:S02]  /*4930*/  FMUL.FTZ R165, R123, UR41 ;  /* 0x000000297ba57c20 */ /* 0x000fe40008410000 */
[----:B------:R-:W-:Y:S02]  /*4940*/  FFMA.FTZ R121, R121, R122, R128 ;  /* 0x0000007a79797223 */ /* 0x000fe40000010080 */
[----:B------:R-:W-:Y:S02]  /*4950*/  FMUL.FTZ R162, R122, UR41 ;  /* 0x000000297aa27c20 */ /* 0x000fe40008410000 */
[----:B------:R-:W-:Y:S02]  /*4960*/  FFMA.FTZ R120, R120, R121, R131 ;  /* 0x0000007978787223 */ /* 0x000fe40000010083 */
[----:B------:R-:W-:-:S02]  /*4970*/  FMUL.FTZ R48, R121, UR41 ;  /* 0x0000002979307c20 */ /* 0x000fc40008410000 */
[----:B------:R-:W-:Y:S02]  /*4980*/  FFMA.FTZ R119, R119, R120, R130 ;  /* 0x0000007877777223 */ /* 0x000fe40000010082 */
[----:B------:R-:W-:Y:S01]  /*4990*/  FMUL.FTZ R50, R47, R48 ;  /* 0x000000302f327220 */ /* 0x000fe20000410000 */
[----:B------:R-:W-:Y:S01]  /*49a0*/  HADD2.F32 R48, -RZ, R41.H0_H0 ;  /* 0x20000029ff307230 */ /* 0x000fe20000004100 */
[----:B------:R-:W-:Y:S02]  /*49b0*/  FFMA.FTZ R118, R118, R119, R133 ;  /* 0x0000007776767223 */ /* 0x000fe40000010085 */
[----:B------:R-:W-:Y:S02]  /*49c0*/  FMUL.FTZ R51, R112, R121 ;  /* 0x0000007970337220 */ /* 0x000fe40000410000 */
[----:B------:R-:W-:Y:S02]  /*49d0*/  FFMA.FTZ R132, R63, R118, R132 ;  /* 0x000000763f847223 */ /* 0x000fe40000010084 */
[----:B------:R-:W-:-:S02]  /*49e0*/  FMUL.FTZ R45, R120, UR41 ;  /* 0x00000029782d7c20 */ /* 0x000fc40008410000 */
[----:B------:R-:W-:Y:S02]  /*49f0*/  FFMA.FTZ R135, R62, R132, R135 ;  /* 0x000000843e877223 */ /* 0x000fe40000010087 */
[----:B------:R-:W-:Y:S02]  /*4a00*/  FFMA.FTZ R98, R81, R51, R98 ;  /* 0x0000003351627223 */ /* 0x000fe40000010062 */
[----:B------:R-:W-:Y:S02]  /*4a10*/  FFMA.FTZ R134, R61, R135, R134 ;  /* 0x000000873d867223 */ /* 0x000fe40000010086 */
[----:B------:R-:W-:Y:S02]  /*4a20*/  FMUL.FTZ R52, R113, R120 ;  /* 0x0000007871347220 */ /* 0x000fe40000410000 */
[----:B------:R-:W-:Y:S02]  /*4a30*/  FFMA.FTZ R137, R60, R134, R137 ;  /* 0x000000863c897223 */ /* 0x000fe40000010089 */
[----:B------:R-:W-:-:S02]  /*4a40*/  FFMA.FTZ R60, R46, R51, R50 ;  /* 0x000000332e3c7223 */ /* 0x000fc40000010032 */
[----:B------:R-:W-:Y:S02]  /*4a50*/  FMUL.FTZ R50, R79, R48 ;  /* 0x000000304f327220 */ /* 0x000fe40000410000 */
[----:B------:R-:W-:Y:S01]  /*4a60*/  FFMA.FTZ R124, R124, R137, R139 ;  /* 0x000000897c7c7223 */ /* 0x000fe2000001008b */
[--C-:B------:R-:W-:Y:S01]  /*4a70*/  HADD2.F32 R139, -RZ, R39.reuse.H1_H1 ;  /* 0x30000027ff8b7230 */ /* 0x100fe20000004100 */
[----:B------:R-:W-:Y:S02]  /*4a80*/  FMUL.FTZ R51, R44, R45 ;  /* 0x0000002d2c337220 */ /* 0x000fe40000410000 */
[----:B------:R-:W-:Y:S02]  /*4a90*/  FFMA.FTZ R45, R110, -R50, R147 ;  /* 0x800000326e2d7223 */ /* 0x000fe40000010093 */
[----:B------:R-:W-:Y:S02]  /*4aa0*/  FMUL.FTZ R50, R119, UR41 ;  /* 0x0000002977327c20 */ /* 0x000fe40008410000 */
[----:B------:R-:W-:Y:S01]  /*4ab0*/  FFMA.FTZ R125, R125, R124, R136 ;  /* 0x0000007c7d7d7223 */ /* 0x000fe20000010088 */
[----:B------:R-:W-:Y:S01]  /*4ac0*/  HADD2.F32 R136, -RZ, R39.H0_H0 ;  /* 0x20000027ff887230 */ /* 0x000fe20000004100 */
[----:B------:R-:W-:-:S02]  /*4ad0*/  FFMA.FTZ R53, R49, R52, R51 ;  /* 0x0000003431357223 */ /* 0x000fc40000010033 */
[----:B------:R-:W-:Y:S02]  /*4ae0*/  FMUL.FTZ R51, R110, R119 ;  /* 0x000000776e337220 */ /* 0x000fe40000410000 */
[----:B------:R-:W-:Y:S02]  /*4af0*/  FMUL.FTZ R50, R45, R50 ;  /* 0x000000322d327220 */ /* 0x000fe40000410000 */
[----:B------:R-:W-:Y:S02]  /*4b00*/  FFMA.FTZ R116, R116, R125, R141 ;  /* 0x0000007d74747223 */ /* 0x000fe4000001008d */
[-C--:B------:R-:W-:Y:S01]  /*4b10*/  FFMA.FTZ R112, R48, R51.reuse, R50 ;  /* 0x0000003330707223 */ /* 0x080fe20000010032 */
[--C-:B------:R-:W-:Y:S01]  /*4b20*/  HADD2.F32 R50, -RZ, R36.reuse.H0_H0 ;  /* 0x20000024ff327230 */ /* 0x100fe20000004100 */
[----:B------:R-:W-:Y:S02]  /*4b30*/  FFMA.FTZ R109, R109, R116, R138 ;  /* 0x000000746d6d7223 */ /* 0x000fe4000001008a */
[----:B------:R-:W-:Y:S01]  /*4b40*/  FFMA.FTZ R96, R79, R51, R96 ;  /* 0x000000334f607223 */ /* 0x000fe20000010060 */
[----:B------:R-:W-:Y:S01]  /*4b50*/  HADD2.F32 R51, -RZ, R36.H1_H1 ;  /* 0x30000024ff337230 */ /* 0x000fe20000004100 */
[----:B------:R-:W-:-:S02]  /*4b60*/  FFMA.FTZ R59, R59, R109, R140 ;  /* 0x0000006d3b3b7223 */ /* 0x000fc4000001008c */
[C---:B------:R-:W-:Y:S02]  /*4b70*/  FMUL.FTZ R61, R69.reuse, R50 ;  /* 0x00000032453d7220 */ /* 0x040fe40000410000 */
[----:B------:R-:W-:Y:S01]  /*4b80*/  FFMA.FTZ R95, R80, R52, R95 ;  /* 0x00000034505f7223 */ /* 0x000fe2000001005f */
[--C-:B------:R-:W-:Y:S01]  /*4b90*/  HADD2.F32 R52, -RZ, R37.reuse.H0_H0 ;  /* 0x20000025ff347230 */ /* 0x100fe20000004100 */
[----:B------:R-:W-:Y:S02]  /*4ba0*/  FMUL.FTZ R62, R70, R51 ;  /* 0x00000033463e7220 */ /* 0x000fe40000410000 */
[----:B------:R-:W-:Y:S02]  /*4bb0*/  FFMA.FTZ R61, R56, -R61, R142 ;  /* 0x8000003d383d7223 */ /* 0x000fe4000001008e */
[----:B------:R-:W-:Y:S02]  /*4bc0*/  FMUL.FTZ R128, R69, R59 ;  /* 0x0000003b45807220 */ /* 0x000fe40000410000 */
[----:B------:R-:W-:Y:S01]  /*4bd0*/  FADD.FTZ R64, R53, R64 ;  /* 0x0000004035407221 */ /* 0x000fe20000010000 */
[----:B------:R-:W-:Y:S01]  /*4be0*/  HADD2.F32 R53, -RZ, R37.H1_H1 ;  /* 0x30000025ff357230 */ /* 0x000fe20000004100 */
[----:B------:R-:W-:-:S02]  /*4bf0*/  FMUL.FTZ R63, R71, R52 ;  /* 0x00000034473f7220 */ /* 0x000fc40000410000 */
[----:B------:R-:W-:Y:S02]  /*4c00*/  FFMA.FTZ R62, R58, -R62, R101 ;  /* 0x8000003e3a3e7223 */ /* 0x000fe40000010065 */
[----:B------:R-:W-:Y:S02]  /*4c10*/  FMUL.FTZ R127, R70, R109 ;  /* 0x0000006d467f7220 */ /* 0x000fe40000410000 */
[----:B------:R-:W-:Y:S02]  /*4c20*/  FFMA.FTZ R100, R61, R128, RZ ;  /* 0x000000803d647223 */ /* 0x000fe400000100ff */
[----:B------:R-:W-:Y:S01]  /*4c30*/  FADD.FTZ R65, R60, R65 ;  /* 0x000000413c417221 */ /* 0x000fe20000010000 */
[----:B------:R-:W-:Y:S01]  /*4c40*/  HADD2.F32 R60, -RZ, R38.H0_H0 ;  /* 0x20000026ff3c7230 */ /* 0x000fe20000004100 */
[----:B------:R-:W-:Y:S02]  /*4c50*/  FMUL.FTZ R113, R72, R53 ;  /* 0x0000003548717220 */ /* 0x000fe40000410000 */
[----:B------:R-:W-:-:S02]  /*4c60*/  FFMA.FTZ R63, R57, -R63, R156 ;  /* 0x8000003f393f7223 */ /* 0x000fc4000001009c */
[----:B------:R-:W-:Y:S02]  /*4c70*/  FMUL.FTZ R129, R71, R116 ;  /* 0x0000007447817220 */ /* 0x000fe40000410000 */
[----:B------:R-:W-:Y:S02]  /*4c80*/  FFMA.FTZ R110, R62, R127, R100 ;  /* 0x0000007f3e6e7223 */ /* 0x000fe40000010064 */
[----:B------:R-:W-:Y:S02]  /*4c90*/  FFMA.FTZ R100, R104, -R113, R155 ;  /* 0x8000007168647223 */ /* 0x000fe4000001009b */
[----:B------:R-:W-:Y:S02]  /*4ca0*/  FMUL.FTZ R126, R73, R60 ;  /* 0x0000003c497e7220 */ /* 0x000fe40000410000 */
[----:B------:R-:W-:Y:S02]  /*4cb0*/  FMUL.FTZ R130, R72, R125 ;  /* 0x0000007d48827220 */ /* 0x000fe40000410000 */
[----:B------:R-:W-:-:S02]  /*4cc0*/  FFMA.FTZ R113, R63, R129, R110 ;  /* 0x000000813f717223 */ /* 0x000fc4000001006e */
[----:B------:R-:W-:Y:S02]  /*4cd0*/  FMUL.FTZ R131, R74, R55 ;  /* 0x000000374a837220 */ /* 0x000fe40000410000 */
[----:B------:R-:W-:Y:S02]  /*4ce0*/  FFMA.FTZ R110, R103, -R126, R154 ;  /* 0x8000007e676e7223 */ /* 0x000fe4000001009a */
[----:B------:R-:W-:Y:S02]  /*4cf0*/  FMUL.FTZ R133, R73, R124 ;  /* 0x0000007c49857220 */ /* 0x000fe40000410000 */
[----:B------:R-:W-:Y:S02]  /*4d00*/  FFMA.FTZ R113, R100, R130, R113 ;  /* 0x0000008264717223 */ /* 0x000fe40000010071 */
[----:B------:R-:W-:Y:S02]  /*4d10*/  FMUL.FTZ R141, R76, R139 ;  /* 0x0000008b4c8d7220 */ /* 0x000fe40000410000 */
[----:B------:R-:W-:-:S02]  /*4d20*/  FFMA.FTZ R131, R106, -R131, R153 ;  /* 0x800000836a837223 */ /* 0x000fc40000010099 */
[----:B------:R-:W-:Y:S02]  /*4d30*/  FFMA.FTZ R113, R110, R133, R113 ;  /* 0x000000856e717223 */ /* 0x000fe40000010071 */
[----:B------:R-:W-:Y:S02]  /*4d40*/  FMUL.FTZ R126, R74, R137 ;  /* 0x000000894a7e7220 */ /* 0x000fe40000410000 */
[----:B------:R-:W-:Y:S02]  /*4d50*/  FMUL.FTZ R138, R75, R136 ;  /* 0x000000884b8a7220 */ /* 0x000fe40000410000 */
[----:B------:R-:W-:Y:S02]  /*4d60*/  FMUL.FTZ R160, R132, UR41 ;  /* 0x0000002984a07c20 */ /* 0x000fe40008410000 */
[----:B------:R-:W-:Y:S02]  /*4d70*/  FFMA.FTZ R140, R108, -R141, R152 ;  /* 0x8000008d6c8c7223 */ /* 0x000fe40000010098 */
[----:B------:R-:W-:-:S02]  /*4d80*/  FFMA.FTZ R141, R131, R126, R113 ;  /* 0x0000007e838d7223 */ /* 0x000fc40000010071 */
[-C--:B------:R-:W-:Y:S02]  /*4d90*/  FMUL.FTZ R157, R107, R132.reuse ;  /* 0x000000846b9d7220 */ /* 0x080fe40000410000 */
[----:B------:R-:W-:Y:S02]  /*4da0*/  FMUL.FTZ R161, R77, R132 ;  /* 0x000000844da17220 */ /* 0x000fe40000410000 */
[----:B------:R-:W-:Y:S02]  /*4db0*/  FFMA.FTZ R138, R105, -R138, R151 ;  /* 0x8000008a698a7223 */ /* 0x000fe40000010097 */
[----:B------:R-:W-:Y:S02]  /*4dc0*/  FMUL.FTZ R113, R75, R134 ;  /* 0x000000864b717220 */ /* 0x000fe40000410000 */
[----:B------:R-:W-:Y:S02]  /*4dd0*/  FMUL.FTZ R132, R159, R160 ;  /* 0x000000a09f847220 */ /* 0x000fe40000410000 */
[----:B------:R-:W-:-:S02]  /*4de0*/  FFMA.FTZ R141, R138, R113, R141 ;  /* 0x000000718a8d7223 */ /* 0x000fc4000001008d */
[----:B------:R-:W-:Y:S02]  /*4df0*/  FMUL.FTZ R107, R76, R135 ;  /* 0x000000874c6b7220 */ /* 0x000fe40000410000 */
[-C--:B------:R-:W-:Y:S02]  /*4e00*/  FFMA.FTZ R94, R77, R157.reuse, R94 ;  /* 0x0000009d4d5e7223 */ /* 0x080fe4000001005e */
[----:B------:R-:W-:Y:S01]  /*4e10*/  FFMA.FTZ R132, R158, R157, R132 ;  /* 0x0000009d9e847223 */ /* 0x000fe20000010084 */
[----:B------:R-:W-:Y:S01]  /*4e20*/  HADD2.F32 R157, -RZ, R40.H1_H1 ;  /* 0x30000028ff9d7230 */ /* 0x000fe20000004100 */
[----:B------:R-:W-:Y:S02]  /*4e30*/  FFMA.FTZ R160, R140, R107, R141 ;  /* 0x0000006b8ca07223 */ /* 0x000fe4000001008d */
[----:B------:R-:W-:Y:S02]  /*4e40*/  FMUL.FTZ R141, R158, R161 ;  /* 0x000000a19e8d7220 */ /* 0x000fe40000410000 */
[----:B------:R-:W-:-:S02]  /*4e50*/  FMUL.FTZ R158, R78, R157 ;  /* 0x0000009d4e9e7220 */ /* 0x000fc40000410000 */
[----:B------:R-:W-:Y:S02]  /*4e60*/  FFMA.FTZ R159, R159, R161, R160 ;  /* 0x000000a19f9f7223 */ /* 0x000fe400000100a0 */
[C---:B------:R-:W-:Y:S02]  /*4e70*/  FFMA.FTZ R158, R111.reuse, -R158, R150 ;  /* 0x8000009e6f9e7223 */ /* 0x040fe40000010096 */
[----:B------:R-:W-:Y:S02]  /*4e80*/  FMUL.FTZ R161, R118, UR41 ;  /* 0x0000002976a17c20 */ /* 0x000fe40008410000 */
[----:B------:R-:W-:Y:S02]  /*4e90*/  FMUL.FTZ R160, R111, R118 ;  /* 0x000000766fa07220 */ /* 0x000fe40000410000 */
[----:B------:R-:W-:Y:S02]  /*4ea0*/  FMUL.FTZ R161, R158, R161 ;  /* 0x000000a19ea17220 */ /* 0x000fe40000410000 */
[----:B------:R-:W-:-:S02]  /*4eb0*/  FFMA.FTZ R93, R78, R160, R93 ;  /* 0x000000a04e5d7223 */ /* 0x000fc4000001005d */
[----:B------:R-:W-:Y:S01]  /*4ec0*/  FFMA.FTZ R163, R157, R160, R161 ;  /* 0x000000a09da37223 */ /* 0x000fe200000100a1 */
[----:B------:R-:W-:Y:S01]  /*4ed0*/  HADD2.F32 R161, -RZ, R42.H1_H1 ;  /* 0x3000002affa17230 */ /* 0x000fe20000004100 */
[C---:B------:R-:W-:Y:S02]  /*4ee0*/  FMUL.FTZ R160, R115.reuse, R122 ;  /* 0x0000007a73a07220 */ /* 0x040fe40000410000 */
[----:B------:R-:W-:Y:S02]  /*4ef0*/  FADD.FTZ R35, R112, R35 ;  /* 0x0000002370237221 */ /* 0x000fe40000010000 */
[C---:B------:R-:W-:Y:S02]  /*4f00*/  FMUL.FTZ R111, R82.reuse, R161 ;  /* 0x000000a1526f7220 */ /* 0x040fe40000410000 */
[----:B------:R-:W-:Y:S02]  /*4f10*/  FFMA.FTZ R97, R82, R160, R97 ;  /* 0x000000a052617223 */ /* 0x000fe40000010061 */
[----:B------:R-:W-:-:S02]  /*4f20*/  FFMA.FTZ R111, R115, -R111, R146 ;  /* 0x8000006f736f7223 */ /* 0x000fc40000010092 */
[----:B------:R-:W-:Y:S02]  /*4f30*/  FMUL.FTZ R108, R108, R135 ;  /* 0x000000876c6c7220 */ /* 0x000fe40000410000 */
[----:B------:R-:W-:Y:S02]  /*4f40*/  FMUL.FTZ R162, R111, R162 ;  /* 0x000000a26fa27220 */ /* 0x000fe40000410000 */
[----:B------:R-:W-:Y:S02]  /*4f50*/  FMUL.FTZ R118, R78, R118 ;  /* 0x000000764e767220 */ /* 0x000fe40000410000 */
[----:B------:R-:W-:Y:S01]  /*4f60*/  FFMA.FTZ R115, R161, R160, R162 ;  /* 0x000000a0a1737223 */ /* 0x000fe200000100a2 */
[----:B------:R-:W-:Y:S01]  /*4f70*/  HADD2.F32 R160, -RZ, R43.H0_H0 ;  /* 0x2000002bffa07230 */ /* 0x000fe20000004100 */
[----:B------:R-:W-:Y:S02]  /*4f80*/  FMUL.FTZ R157, R157, R118 ;  /* 0x000000769d9d7220 */ /* 0x000fe40000410000 */
[----:B------:R-:W-:-:S02]  /*4f90*/  FADD.FTZ R66, R115, R66 ;  /* 0x0000004273427221 */ /* 0x000fc40000010000 */
[C---:B------:R-:W-:Y:S02]  /*4fa0*/  FMUL.FTZ R112, R83.reuse, R160 ;  /* 0x000000a053707220 */ /* 0x040fe40000410000 */
[C---:B------:R-:W-:Y:S02]  /*4fb0*/  FMUL.FTZ R115, R114.reuse, R123 ;  /* 0x0000007b72737220 */ /* 0x040fe40000410000 */
[----:B------:R-:W-:Y:S02]  /*4fc0*/  FFMA.FTZ R112, R114, -R112, R143 ;  /* 0x8000007072707223 */ /* 0x000fe4000001008f */
[----:B------:R-:W-:Y:S02]  /*4fd0*/  FFMA.FTZ R102, R83, R115, R102 ;  /* 0x0000007353667223 */ /* 0x000fe40000010066 */
[----:B------:R-:W-:Y:S02]  /*4fe0*/  FMUL.FTZ R165, R112, R165 ;  /* 0x000000a570a57220 */ /* 0x000fe40000410000 */
[----:B------:R-:W-:-:S02]  /*4ff0*/  FMUL.FTZ R119, R79, R119 ;  /* 0x000000774f777220 */ /* 0x000fc40000410000 */
[----:B------:R-:W-:Y:S02]  /*5000*/  FFMA.FTZ R114, R160, R115, R165 ;  /* 0x00000073a0727223 */ /* 0x000fe400000100a5 */
[----:B------:R-:W-:Y:S01]  /*5010*/  FMUL.FTZ R115, R135, UR41 ;  /* 0x0000002987737c20 */ /* 0x000fe20008410000 */
[----:B------:R-:W-:Y:S01]  /*5020*/  HADD2.F32 R135, -RZ, R43.H1_H1 ;  /* 0x3000002bff877230 */ /* 0x000fe20000004100 */
[----:B------:R-:W-:Y:S02]  /*5030*/  FADD.FTZ R67, R114, R67 ;  /* 0x0000004372437221 */ /* 0x000fe40000010000 */
[----:B------:R-:W-:Y:S02]  /*5040*/  FMUL.FTZ R165, R54, UR41 ;  /* 0x0000002936a57c20 */ /* 0x000fe40008410000 */
[----:B------:R-:W-:Y:S02]  /*5050*/  FMUL.FTZ R114, R84, R135 ;  /* 0x0000008754727220 */ /* 0x000fe40000410000 */
[----:B------:R-:W-:-:S02]  /*5060*/  FMUL.FTZ R115, R140, R115 ;  /* 0x000000738c737220 */ /* 0x000fc40000410000 */
[C---:B------:R-:W-:Y:S02]  /*5070*/  FFMA.FTZ R114, R117.reuse, -R114, R144 ;  /* 0x8000007275727223 */ /* 0x040fe40000010090 */
[-C--:B------:R-:W-:Y:S02]  /*5080*/  FMUL.FTZ R140, R117, R54.reuse ;  /* 0x00000036758c7220 */ /* 0x080fe40000410000 */
[----:B------:R-:W-:Y:S02]  /*5090*/  FMUL.FTZ R117, R84, R54 ;  /* 0x0000003654757220 */ /* 0x000fe40000410000 */
[C---:B------:R-:W-:Y:S02]  /*50a0*/  FMUL.FTZ R165, R114.reuse, R165 ;  /* 0x000000a572a57220 */ /* 0x040fe40000410000 */
[----:B------:R-:W-:Y:S01]  /*50b0*/  FMUL.FTZ R54, R114, R117 ;  /* 0x0000007572367220 */ /* 0x000fe20000410000 */
[----:B------:R-:W-:Y:S01]  /*50c0*/  SHF.L.U32 R114, R4, 0x4, RZ ;  /* 0x0000000404727819 */ /* 0x000fe200000006ff */
[----:B------:R-:W-:-:S02]  /*50d0*/  FFMA.FTZ R165, R135, R140, R165 ;  /* 0x0000008c87a57223 */ /* 0x000fc400000100a5 */
[----:B------:R-:W-:Y:S02]  /*50e0*/  FMUL.FTZ R117, R135, R117 ;  /* 0x0000007587757220 */ /* 0x000fe40000410000 */
[----:B------:R-:W-:Y:S02]  /*50f0*/  FMUL.FTZ R135, R134, UR41 ;  /* 0x0000002986877c20 */ /* 0x000fe40008410000 */
[----:B------:R-:W-:Y:S01]  /*5100*/  FFMA.FTZ R118, R158, R118, R159 ;  /* 0x000000769e767223 */ /* 0x000fe2000001009f */
[----:B------:R-:W-:Y:S01]  /*5110*/  IADD3 R159, R4, 0x780, RZ ;  /* 0x00000780049f7810 */ /* 0x000fe20007ffe0ff */
[----:B------:R-:W-:Y:S02]  /*5120*/  FMUL.FTZ R105, R105, R134 ;  /* 0x0000008669697220 */ /* 0x000fe40000410000 */
[----:B------:R-:W-:Y:S02]  /*5130*/  FMUL.FTZ R138, R138, R135 ;  /* 0x000000878a8a7220 */ /* 0x000fe40000410000 */
[----:B------:R-:W-:-:S02]  /*5140*/  FFMA.FTZ R115, R139, R108, R115 ;  /* 0x0000006c8b737223 */ /* 0x000fc40000010073 */
[----:B------:R-:W-:Y:S02]  /*5150*/  FMUL.FTZ R134, R51, R127 ;  /* 0x0000007f33867220 */ /* 0x000fe40000410000 */
[----:B------:R-:W-:Y:S02]  /*5160*/  FMUL.FTZ R120, R80, R120 ;  /* 0x0000007850787220 */ /* 0x000fe40000410000 */
[----:B------:R-:W-:Y:S02]  /*5170*/  FFMA.FTZ R45, R45, R119, R118 ;  /* 0x000000772d2d7223 */ /* 0x000fe40000010076 */
[----:B------:R-:W-:Y:S01]  /*5180*/  FFMA.FTZ R91, R76, R108, R91 ;  /* 0x0000006c4c5b7223 */ /* 0x000fe2000001005b */
[C---:B------:R-:W-:Y:S01]  /*5190*/  LEA.HI.SX32 R108, R114.reuse, R114, 0x1b ;  /* 0x00000072726c7211 */ /* 0x040fe200078fdaff */
[----:B------:R-:W-:Y:S01]  /*51a0*/  FMUL.FTZ R139, R139, R107 ;  /* 0x0000006b8b8b7220 */ /* 0x000fe20000410000 */
[----:B------:R-:W-:Y:S01]  /*51b0*/  IADD3 R107, R114, 0x1, RZ ;  /* 0x00000001726b7810 */ /* 0x000fe20007ffe0ff */
[----:B------:R-:W-:Y:S01]  /*51c0*/  FMUL.FTZ R135, R136, R113 ;  /* 0x0000007188877220 */ /* 0x000fe20000410000 */
[----:B------:R-:W-:Y:S01]  /*51d0*/  IADD3 R113, R114, 0x2, RZ ;  /* 0x0000000272717810 */ /* 0x000fe20007ffe0ff */
[----:B------:R-:W-:Y:S01]  /*51e0*/  FMUL.FTZ R127, R50, R128 ;  /* 0x00000080327f7220 */ /* 0x000fe20000410000 */
[-C--:B------:R-:W-:Y:S01]  /*51f0*/  LEA.HI.SX32 R107, R107, R114.reuse, 0x1b ;  /* 0x000000726b6b7211 */ /* 0x080fe200078fdaff */
[----:B------:R-:W-:Y:S01]  /*5200*/  FMUL.FTZ R128, R52, R129 ;  /* 0x0000008134807220 */ /* 0x000fe20000410000 */
[----:B------:R-:W-:Y:S01]  /*5210*/  IADD3 R129, R114, 0x3, RZ ;  /* 0x0000000372817810 */ /* 0x000fe20007ffe0ff */
[----:B------:R-:W-:Y:S01]  /*5220*/  FMUL.FTZ R121, R81, R121 ;  /* 0x0000007951797220 */ /* 0x000fe20000410000 */
[----:B------:R-:W-:Y:S01]  /*5230*/  LEA.HI.SX32 R113, R113, R114, 0x1b ;  /* 0x0000007271717211 */ /* 0x000fe200078fdaff */
[----:B------:R-:W-:Y:S01]  /*5240*/  FFMA.FTZ R44, R44, R120, R45 ;  /* 0x000000782c2c7223 */ /* 0x000fe2000001002d */
[----:B------:R0:W-:Y:S01]  /*5250*/  STS [R108.X4+0x2100], R127 ;  /* 0x0021007f6c007388 */ /* 0x0001e20000004800 */
[----:B------:R-:W-:Y:S01]  /*5260*/  FMUL.FTZ R122, R82, R122 ;  /* 0x0000007a527a7220 */ /* 0x000fe20000410000 */
[----:B------:R-:W-:Y:S01]  /*5270*/  LEA.HI.SX32 R114, R129, R114, 0x1b ;  /* 0x0000007281727211 */ /* 0x000fe200078fdaff */
[----:B------:R-:W-:Y:S01]  /*5280*/  FMUL.FTZ R45, R83, R123 ;  /* 0x0000007b532d7220 */ /* 0x000fe20000410000 */
[----:B------:R-:W-:Y:S01]  /*5290*/  STS [R107.X4+0x2104], R134 ;  /* 0x002104866b007388 */ /* 0x000fe20000004800 */
[----:B------:R-:W-:-:S02]  /*52a0*/  FADD.FTZ R34, R163, R34 ;  /* 0x00000022a3227221 */ /* 0x000fc40000010000 */
[----:B------:R-:W-:Y:S01]  /*52b0*/  FMUL.FTZ R129, R53, R130 ;  /* 0x0000008235817220 */ /* 0x000fe20000410000 */
[----:B------:R-:W-:Y:S01]  /*52c0*/  STS [R113.X4+0x2108], R128 ;  /* 0x0021088071007388 */ /* 0x000fe20000004800 */
[----:B------:R-:W-:Y:S01]  /*52d0*/  FFMA.FTZ R44, R47, R121, R44 ;  /* 0x000000792f2c7223 */ /* 0x000fe2000001002c */
[-C--:B------:R-:W-:Y:S01]  /*52e0*/  LEA.HI.SX32 R130, R159, R4.reuse, 0x1b ;  /* 0x000000049f827211 */ /* 0x080fe200078fdaff */
[----:B0-----:R-:W-:Y:S01]  /*52f0*/  FMUL.FTZ R127, R48, R119 ;  /* 0x00000077307f7220 */ /* 0x001fe20000410000 */
[----:B------:R0:W-:Y:S01]  /*5300*/  STS [R114.X4+0x210c], R129 ;  /* 0x00210c8172007388 */ /* 0x0001e20000004800 */
[----:B------:R-:W-:Y:S01]  /*5310*/  FMUL.FTZ R133, R60, R133 ;  /* 0x000000853c857220 */ /* 0x000fe20000410000 */
[----:B------:R-:W-:Y:S01]  /*5320*/  LEA.HI.SX32 R48, R4, R4, 0x1b ;  /* 0x0000000404307211 */ /* 0x000fe200078fdaff */
[----:B------:R-:W-:Y:S01]  /*5330*/  FMUL.FTZ R163, R55, R126 ;  /* 0x0000007e37a37220 */ /* 0x000fe20000410000 */
[----:B------:R-:W-:Y:S01]  /*5340*/  STS [R108.X4+0x2118], R135 ;  /* 0x002118876c007388 */ /* 0x000fe20000004800 */
[----:B------:R-:W-:-:S02]  /*5350*/  FMUL.FTZ R119, R49, R120 ;  /* 0x0000007831777220 */ /* 0x000fc40000410000 */
[----:B------:R-:W-:Y:S01]  /*5360*/  FMUL.FTZ R123, R46, R121 ;  /* 0x000000792e7b7220 */ /* 0x000fe20000410000 */
[----:B------:R1:W-:Y:S01]  /*5370*/  STS [R108.X4+0x2110], R133 ;  /* 0x002110856c007388 */ /* 0x0003e20000004800 */
[-C--:B------:R-:W-:Y:S01]  /*5380*/  FMUL.FTZ R161, R161, R122.reuse ;  /* 0x0000007aa1a17220 */ /* 0x080fe20000410000 */
[----:B------:R-:W-:Y:S01]  /*5390*/  IADD3 R121, R4, 0x280, RZ ;  /* 0x0000028004797810 */ /* 0x000fe20007ffe0ff */
[----:B------:R-:W-:Y:S01]  /*53a0*/  FMUL.FTZ R47, R160, R45 ;  /* 0x0000002da02f7220 */ /* 0x000fe20000410000 */
[----:B------:R2:W-:Y:S01]  /*53b0*/  STS [R108.X4+0x2114], R163 ;  /* 0x002114a36c007388 */ /* 0x0005e20000004800 */
[----:B------:R-:W-:Y:S01]  /*53c0*/  FFMA.FTZ R49, R111, R122, R44 ;  /* 0x0000007a6f317223 */ /* 0x000fe2000001002c */
[----:B0-----:R-:W-:Y:S01]  /*53d0*/  IADD3 R129, R4, 0x480, RZ ;  /* 0x0000048004817810 */ /* 0x001fe20007ffe0ff */
[----:B------:R-:W-:Y:S01]  /*53e0*/  FMUL.FTZ R44, R8, R101 ;  /* 0x00000065082c7220 */ /* 0x000fe20000410000 */
[----:B------:R0:W-:Y:S01]  /*53f0*/  STS [R108.X4+0x211c], R139 ;  /* 0x00211c8b6c007388 */ /* 0x0001e20000004800 */
[----:B------:R-:W-:Y:S01]  /*5400*/  IADD3 R101, R4, 0x80, RZ ;  /* 0x0000008004657810 */ /* 0x000fe20007ffe0ff */
[----:B------:R-:W-:Y:S01]  /*5410*/  FFMA.FTZ R49, R112, R45, R49 ;  /* 0x0000002d70317223 */ /* 0x000fe20000010031 */
[C---:B------:R-:W-:Y:S01]  /*5420*/  IADD3 R111, R4.reuse, 0x100, RZ ;  /* 0x00000100046f7810 */ /* 0x040fe20007ffe0ff */
[----:B------:R3:W-:Y:S01]  /*5430*/  STS [R108.X4+0x2120], R141 ;  /* 0x0021208d6c007388 */ /* 0x0007e20000004800 */
[C---:B-1----:R-:W-:Y:S01]  /*5440*/  IADD3 R133, R4.reuse, 0x500, RZ ;  /* 0x0000050004857810 */ /* 0x042fe20007ffe0ff */
[----:B------:R-:W-:Y:S01]  /*5450*/  FMUL.FTZ R45, R9, R142 ;  /* 0x0000008e092d7220 */ /* 0x000fe20000410000 */
[C---:B--2---:R-:W-:Y:S01]  /*5460*/  IADD3 R163, R4.reuse, 0x200, RZ ;  /* 0x0000020004a37810 */ /* 0x044fe20007ffe0ff */
[----:B------:R1:W-:Y:S01]  /*5470*/  STS [R108.X4+0x2124], R157 ;  /* 0x0021249d6c007388 */ /* 0x0003e20000004800 */
[----:B------:R-:W-:Y:S01]  /*5480*/  IADD3 R135, R4, 0x580, RZ ;  /* 0x0000058004877810 */ /* 0x000fe20007ffe0ff */
[----:B------:R-:W-:Y:S01]  /*5490*/  FFMA.FTZ R99, R84, R140, R99 ;  /* 0x0000008c54637223 */ /* 0x000fe20000010063 */
[----:B0-----:R-:W-:Y:S01]  /*54a0*/  IADD3 R139, R4, 0x600, RZ ;  /* 0x00000600048b7810 */ /* 0x001fe20007ffe0ff */
[----:B------:R0:W-:Y:S01]  /*54b0*/  STS [R108.X4+0x2128], R127 ;  /* 0x0021287f6c007388 */ /* 0x0001e20000004800 */
[-C--:B------:R-:W-:Y:S01]  /*54c0*/  LEA.HI.SX32 R118, R121, R4.reuse, 0x1b ;  /* 0x0000000479767211 */ /* 0x080fe200078fdaff */
[----:B------:R-:W-:Y:S01]  /*54d0*/  FFMA.FTZ R136, R136, R105, R138 ;  /* 0x0000006988887223 */ /* 0x000fe2000001008a */
[C---:B---3--:R-:W-:Y:S01]  /*54e0*/  IADD3 R141, R4.reuse, 0x680, RZ ;  /* 0x00000680048d7810 */ /* 0x048fe20007ffe0ff */
[----:B------:R2:W-:Y:S01]  /*54f0*/  STS [R108.X4+0x212c], R119 ;  /* 0x00212c776c007388 */ /* 0x0005e20000004800 */
[-C--:B------:R-:W-:Y:S01]  /*5500*/  LEA.HI.SX32 R122, R129, R4.reuse, 0x1b ;  /* 0x00000004817a7211 */ /* 0x080fe200078fdaff */
[----:B------:R-:W-:Y:S01]  /*5510*/  FMUL.FTZ R46, R137, UR41 ;  /* 0x00000029892e7c20 */ /* 0x000fe20008410000 */
[----:B-1----:R-:W-:Y:S01]  /*5520*/  IADD3 R157, R4, 0x700, RZ ;  /* 0x00000700049d7810 */ /* 0x002fe20007ffe0ff */
[----:B------:R1:W-:Y:S01]  /*5530*/  STS [R108.X4+0x2130], R123 ;  /* 0x0021307b6c007388 */ /* 0x0003e20000004800 */
[----:B------:R-:W-:Y:S01]  /*5540*/  LEA.HI.SX32 R101, R101, R4, 0x1b ;  /* 0x0000000465657211 */ /* 0x000fe200078fdaff */
[----:B------:R-:W-:Y:S01]  /*5550*/  FMUL.FTZ R156, R10, R156 ;  /* 0x0000009c0a9c7220 */ /* 0x000fe20000410000 */
[C---:B0-----:R-:W-:Y:S01]  /*5560*/  IADD3 R127, R4.reuse, 0x400, RZ ;  /* 0x00000400047f7810 */ /* 0x041fe20007ffe0ff */
[----:B------:R-:W-:Y:S01]  /*5570*/  STS [R108.X4+0x2134], R161 ;  /* 0x002134a16c007388 */ /* 0x000fe20000004800 */
[-C--:B------:R-:W-:Y:S01]  /*5580*/  LEA.HI.SX32 R111, R111, R4.reuse, 0x1b ;  /* 0x000000046f6f7211 */ /* 0x080fe200078fdaff */
[----:B------:R-:W-:Y:S01]  /*5590*/  FMUL.FTZ R155, R11, R155 ;  /* 0x0000009b0b9b7220 */ /* 0x000fe20000410000 */
[C---:B--2---:R-:W-:Y:S01]  /*55a0*/  IADD3 R119, R4.reuse, 0x180, RZ ;  /* 0x0000018004777810 */ /* 0x044fe20007ffe0ff */
[----:B------:R0:W-:Y:S01]  /*55b0*/  STS [R108.X4+0x2138], R47 ;  /* 0x0021382f6c007388 */ /* 0x0001e20000004800 */
[-C--:B------:R-:W-:Y:S01]  /*55c0*/  LEA.HI.SX32 R121, R127, R4.reuse, 0x1b ;  /* 0x000000047f797211 */ /* 0x080fe200078fdaff */
[----:B------:R-:W-:Y:S01]  /*55d0*/  FFMA.FTZ R92, R75, R105, R92 ;  /* 0x000000694b5c7223 */ /* 0x000fe2000001005c */
[----:B-1----:R-:W-:Y:S01]  /*55e0*/  IADD3 R123, R4, 0x300, RZ ;  /* 0x00000300047b7810 */ /* 0x002fe20007ffe0ff */
[----:B------:R1:W-:Y:S01]  /*55f0*/  STS [R108.X4+0x213c], R117 ;  /* 0x00213c756c007388 */ /* 0x0003e20000004800 */
[----:B------:R-:W-:Y:S01]  /*5600*/  LEA.HI.SX32 R112, R119, R4, 0x1b ;  /* 0x0000000477707211 */ /* 0x000fe200078fdaff */
[----:B------:R-:W-:Y:S01]  /*5610*/  FMUL.FTZ R105, R12, R154 ;  /* 0x0000009a0c697220 */ /* 0x000fe20000410000 */
[-C--:B------:R-:W-:Y:S01]  /*5620*/  LEA.HI.SX32 R119, R123, R4.reuse, 0x1b ;  /* 0x000000047b777211 */ /* 0x080fe200078fdaff */
[----:B------:R-:W-:Y:S01]  /*5630*/  BAR.SYNC.DEFER_BLOCKING 0x0 ;  /* 0x0000000000007b1d */ /* 0x000fe20000010000 */
[----:B------:R-:W-:Y:S01]  /*5640*/  LEA.HI.SX32 R123, R133, R4, 0x1b ;  /* 0x00000004857b7211 */ /* 0x000fe200078fdaff */
[----:B------:R-:W-:Y:S01]  /*5650*/  FMUL.FTZ R131, R131, R46 ;  /* 0x0000002e83837220 */ /* 0x000fe20000410000 */
[----:B0-----:R-:W-:Y:S01]  /*5660*/  IADD3 R47, R4, 0x380, RZ ;  /* 0x00000380042f7810 */ /* 0x001fe20007ffe0ff */
[----:B------:R-:W-:Y:S01]  /*5670*/  FMUL.FTZ R147, R18, R147 ;  /* 0x0000009312937220 */ /* 0x000fe20000410000 */
[-C--:B------:R-:W-:Y:S01]  /*5680*/  LEA.HI.SX32 R126, R135, R4.reuse, 0x1b ;  /* 0x00000004877e7211 */ /* 0x080fe200078fdaff */
[----:B------:R-:W-:Y:S01]  /*5690*/  FMUL.FTZ R153, R13, R153 ;  /* 0x000000990d997220 */ /* 0x000fe20000410000 */
[-C--:B-1----:R-:W-:Y:S01]  /*56a0*/  LEA.HI.SX32 R117, R163, R4.reuse, 0x1b ;  /* 0x00000004a3757211 */ /* 0x082fe200078fdaff */
[----:B------:R-:W-:Y:S01]  /*56b0*/  FMUL.FTZ R151, R14, R151 ;  /* 0x000000970e977220 */ /* 0x000fe20000410000 */
[-C--:B------:R-:W-:Y:S01]  /*56c0*/  LEA.HI.SX32 R120, R47, R4.reuse, 0x1b ;  /* 0x000000042f787211 */ /* 0x080fe200078fdaff */
[----:B------:R-:W-:Y:S01]  /*56d0*/  FMUL.FTZ R143, R23, R143 ;  /* 0x0000008f178f7220 */ /* 0x000fe20000410000 */
[-C--:B------:R-:W-:Y:S01]  /*56e0*/  LEA.HI.SX32 R127, R139, R4.reuse, 0x1b ;  /* 0x000000048b7f7211 */ /* 0x080fe200078fdaff */
[----:B------:R-:W-:Y:S01]  /*56f0*/  FADD.FTZ R32, R115, R32 ;  /* 0x0000002073207221 */ /* 0x000fe20000010000 */
[-C--:B------:R-:W-:Y:S01]  /*5700*/  LEA.HI.SX32 R128, R141, R4.reuse, 0x1b ;  /* 0x000000048d807211 */ /* 0x080fe200078fdaff */
[----:B------:R-:W-:Y:S01]  /*5710*/  FMUL.FTZ R106, R106, R137 ;  /* 0x000000896a6a7220 */ /* 0x000fe20000410000 */
[----:B------:R-:W-:Y:S01]  /*5720*/  LEA.HI.SX32 R129, R157, R4, 0x1b ;  /* 0x000000049d817211 */ /* 0x000fe200078fdaff */
[----:B------:R-:W-:Y:S01]  /*5730*/  FADD.FTZ R33, R132, R33 ;  /* 0x0000002184217221 */ /* 0x000fe20000010000 */
[----:B------:R-:W-:Y:S01]  /*5740*/  MOV R47, UR35 ;  /* 0x00000023002f7c02 */ /* 0x000fe20008000f00 */
[----:B------:R-:W-:-:S02]  /*5750*/  FMUL.FTZ R103, R103, R124 ;  /* 0x0000007c67677220 */ /* 0x000fc40000410000 */
[----:B------:R-:W-:Y:S02]  /*5760*/  FADD.FTZ R68, R165, R68 ;  /* 0x00000044a5447221 */ /* 0x000fe40000010000 */
[----:B------:R-:W-:Y:S01]  /*5770*/  FMUL.FTZ R137, R125, UR41 ;  /* 0x000000297d897c20 */ /* 0x000fe20008410000 */
[----:B------:R-:W0:Y:S01]  /*5780*/  LDS R133, [R48.X4+0x2100] ;  /* 0x0021000030857984 */ /* 0x000e220000004800 */
[----:B------:R-:W-:-:S03]  /*5790*/  FMUL.FTZ R132, R59, UR41 ;  /* 0x000000293b847c20 */ /* 0x000fc60008410000 */
[----:B------:R-:W1:Y:S04]  /*57a0*/  LDS R134, [R101.X4+0x2300] ;  /* 0x0023000065867984 */ /* 0x000e680000004800 */
        /* <DEDUP_REMOVED lines=14> */
[----:B------:R5:W-:Y:S04]  /*5890*/  STS [R108.X4+0x4200], R45 ;  /* 0x0042002d6c007388 */ /* 0x000be80000004800 */
[----:B------:R1:W-:Y:S04]  /*58a0*/  STS [R107.X4+0x4204], R44 ;  /* 0x0042042c6b007388 */ /* 0x0003e80000004800 */
[----:B------:R2:W-:Y:S01]  /*58b0*/  STS [R113.X4+0x4208], R156 ;  /* 0x0042089c71007388 */ /* 0x0005e20000004800 */
[----:B-----5:R-:W-:-:S03]  /*58c0*/  HFMA2.MMA R45, -RZ, RZ, 0, 0 ;  /* 0x00000000ff2d7435 */ /* 0x020fc600000001ff */
[----:B------:R-:W-:Y:S01]  /*58d0*/  STS [R114.X4+0x420c], R155 ;  /* 0x00420c9b72007388 */ /* 0x000fe20000004800 */
[----:B-1----:R-:W-:Y:S02]  /*58e0*/  MOV R44, R4 ;  /* 0x00000004002c7202 */ /* 0x002fe40000000f00 */
[----:B------:R-:W-:Y:S01]  /*58f0*/  MOV R107, UR35 ;  /* 0x00000023006b7c02 */ /* 0x000fe20008000f00 */
[----:B------:R1:W-:Y:S01]  /*5900*/  STS [R108.X4+0x4210], R105 ;  /* 0x004210696c007388 */ /* 0x0003e20000004800 */
[----:B--2---:R-:W-:Y:S02]  /*5910*/  MOV R113, UR20 ;  /* 0x0000001400717c02 */ /* 0x004fe40008000f00 */
[--C-:B------:R-:W-:Y:S01]  /*5920*/  IMAD.WIDE.U32 R46, R47, c[0x0][0x298], R44.reuse ;  /* 0x0000a6002f2e7a25 */ /* 0x100fe200078e002c */
[----:B------:R2:W-:Y:S03]  /*5930*/  STS [R108.X4+0x4220], R149 ;  /* 0x004220956c007388 */ /* 0x0005e60000004800 */
[----:B------:R-:W-:Y:S01]  /*5940*/  IMAD.WIDE.U32 R44, R107, c[0x0][0x2b8], R44 ;  /* 0x0000ae006b2c7a25 */ /* 0x000fe200078e002c */
[----:B------:R-:W-:Y:S01]  /*5950*/  IADD3 R47, R47, UR24, RZ ;  /* 0x000000182f2f7c10 */ /* 0x000fe2000fffe0ff */
[----:B------:R-:W-:Y:S01]  /*5960*/  ULDC.64 UR24, c[0x0][0x2c0] ;  /* 0x0000b00000187ab9 */ /* 0x000fe20000000a00 */
[----:B------:R-:W-:Y:S01]  /*5970*/  MOV R107, UR20 ;  /* 0x00000014006b7c02 */ /* 0x000fe20008000f00 */
[----:B-1----:R-:W-:Y:S01]  /*5980*/  FMUL.FTZ R105, R15, R152 ;  /* 0x000000980f697220 */ /* 0x002fe20000410000 */
[----:B------:R-:W-:Y:S01]  /*5990*/  IADD3 R45, R45, UR22, RZ ;  /* 0x000000162d2d7c10 */ /* 0x000fe2000fffe0ff */
[----:B------:R-:W-:Y:S01]  /*59a0*/  ULDC.64 UR22, c[0x0][0x2a0] ;  /* 0x0000a80000167ab9 */ /* 0x000fe20000000a00 */
[----:B------:R-:W-:Y:S01]  /*59b0*/  STS [R108.X4+0x4228], R147 ;  /* 0x004228936c007388 */ /* 0x000fe20000004800 */
[----:B------:R-:W-:Y:S01]  /*59c0*/  UIMAD UR22, UR37, UR22, URZ ;  /* 0x00000016251672a4 */ /* 0x000fe2000f8e023f */
[----:B------:R-:W-:Y:S01]  /*59d0*/  IMAD.WIDE.U32 R46, R107, c[0x0][0x2a0], R46 ;  /* 0x0000a8006b2e7a25 */ /* 0x000fe200078e002e */
[----:B------:R-:W-:Y:S01]  /*59e0*/  UIMAD UR24, UR37, UR24, URZ ;  /* 0x00000018251872a4 */ /* 0x000fe2000f8e023f */
[----:B------:R1:W-:Y:S01]  /*59f0*/  STS [R108.X4+0x421c], R105 ;  /* 0x00421c696c007388 */ /* 0x0003e20000004800 */
[----:B------:R-:W-:Y:S01]  /*5a00*/  UIMAD UR22, UR20, UR23, UR22 ;  /* 0x00000017141672a4 */ /* 0x000fe2000f8e0216 */
[----:B------:R-:W-:Y:S01]  /*5a10*/  IMAD.WIDE.U32 R44, R113, c[0x0][0x2c0], R44 ;  /* 0x0000b000712c7a25 */ /* 0x000fe200078e002c */
[----:B------:R-:W-:Y:S01]  /*5a20*/  UIADD3.X UR23, UR17, -0x1, URZ, UP0, !UPT ;  /* 0xffffffff11177890 */ /* 0x000fe200087fe43f */
[----:B------:R5:W-:Y:S01]  /*5a30*/  STS [R108.X4+0x4230], R145 ;  /* 0x004230916c007388 */ /* 0x000be20000004800 */
[----:B------:R-:W-:Y:S01]  /*5a40*/  UIMAD UR24, UR20, UR25, UR24 ;  /* 0x00000019141872a4 */ /* 0x000fe2000f8e0218 */
[----:B------:R-:W-:Y:S01]  /*5a50*/  FMUL.FTZ R113, R22, R146 ;  /* 0x0000009216717220 */ /* 0x000fe20000410000 */
[----:B--2---:R-:W-:Y:S01]  /*5a60*/  IADD3 R149, R47, UR22, RZ ;  /* 0x000000162f957c10 */ /* 0x004fe2000fffe0ff */
[----:B------:R-:W-:Y:S01]  /*5a70*/  FMUL.FTZ R107, R17, R150 ;  /* 0x00000096116b7220 */ /* 0x000fe20000410000 */
[----:B------:R-:W-:Y:S01]  /*5a80*/  IADD3 R146, P0, R46, UR42, RZ ;  /* 0x0000002a2e927c10 */ /* 0x000fe2000ff1e0ff */
[----:B-1----:R-:W-:Y:S01]  /*5a90*/  FMUL.FTZ R105, R19, R148 ;  /* 0x0000009413697220 */ /* 0x002fe20000410000 */
[----:B------:R-:W-:Y:S01]  /*5aa0*/  IADD3 R114, P1, R44, UR42, RZ ;  /* 0x0000002a2c727c10 */ /* 0x000fe2000ff3e0ff */
[----:B------:R-:W-:Y:S01]  /*5ab0*/  STS [R108.X4+0x4214], R153 ;  /* 0x004214996c007388 */ /* 0x000fe20000004800 */
[----:B------:R-:W-:Y:S01]  /*5ac0*/  IADD3.X R147, R149, UR23, RZ, P0, !PT ;  /* 0x0000001795937c10 */ /* 0x000fe200087fe4ff */
[----:B-----5:R-:W-:-:S02]  /*5ad0*/  FMUL.FTZ R145, R24, R144 ;  /* 0x0000009018917220 */ /* 0x020fc40000410000 */
[----:B------:R1:W-:Y:S04]  /*5ae0*/  STS [R108.X4+0x422c], R105 ;  /* 0x00422c696c007388 */ /* 0x0003e80000004800 */
[----:B------:R2:W-:Y:S04]  /*5af0*/  STS [R108.X4+0x4224], R107 ;  /* 0x0042246b6c007388 */ /* 0x0005e80000004800 */
[----:B------:R-:W-:Y:S01]  /*5b00*/  STS [R108.X4+0x4218], R151 ;  /* 0x004218976c007388 */ /* 0x000fe20000004800 */
[----:B-1----:R-:W-:-:S03]  /*5b10*/  MOV R105, UR42 ;  /* 0x0000002a00697c02 */ /* 0x002fc60008000f00 */
[----:B------:R1:W-:Y:S01]  /*5b20*/  STS [R108.X4+0x4234], R113 ;  /* 0x004234716c007388 */ /* 0x0003e20000004800 */
[----:B------:R-:W-:Y:S02]  /*5b30*/  IADD3 R105, -R105, c[0x0][0x168], -R4 ;  /* 0x00005a0069697a10 */ /* 0x000fe40007ffe904 */
[----:B--2---:R-:W-:Y:S01]  /*5b40*/  IADD3 R107, R45, UR24, RZ ;  /* 0x000000182d6b7c10 */ /* 0x004fe2000fffe0ff */
[----:B------:R2:W-:Y:S01]  /*5b50*/  STS [R108.X4+0x4238], R143 ;  /* 0x0042388f6c007388 */ /* 0x0005e20000004800 */
[----:B------:R-:W-:Y:S02]  /*5b60*/  ISETP.GE.AND P0, PT, R105, 0x1, PT ;  /* 0x000000016900780c */ /* 0x000fe40003f06270 */
[----:B------:R-:W-:Y:S01]  /*5b70*/  IADD3.X R115, R107, UR23, RZ, P1, !PT ;  /* 0x000000176b737c10 */ /* 0x000fe20008ffe4ff */
[----:B------:R0:W-:Y:S01]  /*5b80*/  STS [R108.X4+0x423c], R145 ;  /* 0x00423c916c007388 */ /* 0x0001e20000004800 */
[----:B-1----:R-:W-:Y:S02]  /*5b90*/  FMUL.FTZ R113, R124, UR41 ;  /* 0x000000297c717c20 */ /* 0x002fe40008410000 */
[----:B------:R-:W-:-:S02]  /*5ba0*/  FMUL.FTZ R124, R116, UR41 ;  /* 0x00000029747c7c20 */ /* 0x000fc40008410000 */
[----:B--2---:R-:W-:Y:S01]  /*5bb0*/  FMUL.FTZ R143, R109, UR41 ;  /* 0x000000296d8f7c20 */ /* 0x004fe20008410000 */
[----:B------:R-:W-:Y:S06]  /*5bc0*/  BAR.SYNC.DEFER_BLOCKING 0x0 ;  /* 0x0000000000007b1d */ /* 0x000fec0000010000 */
[----:B------:R-:W-:Y:S05]  /*5bd0*/  @!P0 BRA `(.L_x_2156) ;  /* 0x0000013000008947 */ /* 0x000fea0003800000 */
[----:B0--34-:R-:W0:Y:S01]  /*5be0*/  LDS R151, [R48.X4+0x4200] ;  /* 0x0042000030977984 */ /* 0x019e220000004800 */
        /* <DEDUP_REMOVED lines=18> */
.L_x_2156:
[----:B0--34-:R-:W-:Y:S05]  /*5d10*/  BSYNC B0 ;  /* 0x0000000000007941 */ /* 0x019fea0003800000 */
.L_x_2155:
[----:B------:R-:W0:Y:S01]  /*5d20*/  LDS R101, [R101.X4+0x4400] ;  /* 0x0044000065657984 */ /* 0x000e220000004800 */
[----:B------:R-:W-:Y:S01]  /*5d30*/  USHF.L.U64.HI UR25, UR8, 0x2, UR9 ;  /* 0x0000000208197899 */ /* 0x000fe20008010209 */
[----:B------:R-:W-:Y:S01]  /*5d40*/  LEA R47, P0, R46, c[0x0][0x318], 0x2 ;  /* 0x0000c6002e2f7a11 */ /* 0x000fe200078010ff */
[----:B------:R-:W-:Y:S01]  /*5d50*/  USHF.L.U32 UR42, UR16, 0x2, URZ ;  /* 0x00000002102a7899 */ /* 0x000fe2000800063f */
[----:B------:R-:W-:Y:S01]  /*5d60*/  LEA R45, P1, R44, c[0x0][0x320], 0x2 ;  /* 0x0000c8002c2d7a11 */ /* 0x000fe200078210ff */
[----:B------:R-:W-:Y:S01]  /*5d70*/  ULDC.64 UR22, c[0x0][0x2b0] ;  /* 0x0000ac0000167ab9 */ /* 0x000fe20000000a00 */
[----:B------:R-:W-:Y:S01]  /*5d80*/  LEA.HI.X R149, R46, c[0x0][0x31c], R149, 0x2, P0 ;  /* 0x0000c7002e957a11 */ /* 0x000fe200000f1495 */
[----:B------:R-:W-:Y:S01]  /*5d90*/  UIMAD UR22, UR25, UR22, URZ ;  /* 0x00000016191672a4 */ /* 0x000fe2000f8e023f */
[----:B------:R-:W-:Y:S01]  /*5da0*/  LEA.HI.X R107, R44, c[0x0][0x324], R107, 0x2, P1 ;  /* 0x0000c9002c6b7a11 */ /* 0x000fe200008f146b */
[----:B------:R-:W-:Y:S01]  /*5db0*/  USHF.L.U64.HI UR43, UR16, 0x2, UR17 ;  /* 0x00000002102b7899 */ /* 0x000fe20008010211 */
[----:B------:R-:W-:Y:S01]  /*5dc0*/  IADD3 R46, P0, R47, UR42, RZ ;  /* 0x0000002a2f2e7c10 */ /* 0x000fe2000ff1e0ff */
[----:B------:R-:W-:Y:S01]  /*5dd0*/  USHF.L.U32 UR24, UR8, 0x2, URZ ;  /* 0x0000000208187899 */ /* 0x000fe2000800063f */
[----:B------:R-:W-:Y:S01]  /*5de0*/  IADD3 R44, P1, R45, UR42, RZ ;  /* 0x0000002a2d2c7c10 */ /* 0x000fe2000ff3e0ff */
[----:B------:R-:W-:Y:S01]  /*5df0*/  BSSY B0, `(.L_x_2157) ;  /* 0x0000012000007945 */ /* 0x000fe20003800000 */
[----:B------:R-:W-:Y:S01]  /*5e00*/  FADD.FTZ R54, R49, R54 ;  /* 0x0000003631367221 */ /* 0x000fe20000010000 */
[----:B------:R-:W-:Y:S01]  /*5e10*/  UIMAD UR41, UR24, UR23, UR22 ;  /* 0x00000017182972a4 */ /* 0x000fe2000f8e0216 */
[----:B------:R-:W-:-:S02]  /*5e20*/  IADD3.X R47, R149, UR43, RZ, P0, !PT ;  /* 0x0000002b952f7c10 */ /* 0x000fc400087fe4ff */
[----:B------:R-:W-:Y:S01]  /*5e30*/  ULDC.64 UR22, c[0x0][0x2d0] ;  /* 0x0000b40000167ab9 */ /* 0x000fe20000000a00 */
[----:B------:R-:W-:Y:S01]  /*5e40*/  ISETP.GE.AND P0, PT, R105, 0x81, PT ;  /* 0x000000816900780c */ /* 0x000fe20003f06270 */
[----:B------:R-:W-:Y:S01]  /*5e50*/  UIMAD UR22, UR25, UR22, URZ ;  /* 0x00000016191672a4 */ /* 0x000fe2000f8e023f */
[----:B------:R-:W-:Y:S02]  /*5e60*/  IADD3.X R45, R107, UR43, RZ, P1, !PT ;  /* 0x0000002b6b2d7c10 */ /* 0x000fe40008ffe4ff */
[----:B------:R-:W-:Y:S01]  /*5e70*/  MOV R115, UR24 ;  /* 0x0000001800737c02 */ /* 0x000fe20008000f00 */
[----:B------:R-:W-:Y:S01]  /*5e80*/  UIMAD UR22, UR24, UR23, UR22 ;  /* 0x00000017181672a4 */ /* 0x000fe2000f8e0216 */
[----:B------:R-:W-:-:S03]  /*5e90*/  MOV R107, UR24 ;  /* 0x00000018006b7c02 */ /* 0x000fc60008000f00 */
[----:B------:R-:W-:-:S04]  /*5ea0*/  IMAD.WIDE.U32 R46, R115, c[0x0][0x2b0], R46 ;  /* 0x0000ac00732e7a25 */ /* 0x000fc800078e002e */
[----:B------:R-:W-:Y:S01]  /*5eb0*/  IMAD.WIDE.U32 R44, R107, c[0x0][0x2d0], R44 ;  /* 0x0000b4006b2c7a25 */ /* 0x000fe200078e002c */
[----:B------:R-:W-:-:S04]  /*5ec0*/  IADD3 R47, R47, UR41, RZ ;  /* 0x000000292f2f7c10 */ /* 0x000fc8000fffe0ff */
[----:B------:R-:W-:Y:S01]  /*5ed0*/  IADD3 R45, R45, UR22, RZ ;  /* 0x000000162d2d7c10 */ /* 0x000fe2000fffe0ff */
[----:B------:R-:W-:Y:S05]  /*5ee0*/  @!P0 BRA `(.L_x_2158) ;  /* 0x0000002000008947 */ /* 0x000fea0003800000 */
[----:B------:R2:W-:Y:S04]  /*5ef0*/  RED.E.ADD.F32.FTZ.RN.STRONG.GPU [R46.64+-0x1e00], R134 ;  /* 0xffe200862e00798e */ /* 0x0005e8000c10e79a */
[----:B0-----:R2:W-:Y:S02]  /*5f00*/  RED.E.ADD.F32.FTZ.RN.STRONG.GPU [R44.64+-0x1e00], R101 ;  /* 0xffe200652c00798e */ /* 0x0015e4000c10e79a */
.L_x_2158:
[----:B------:R-:W-:Y:S05]  /*5f10*/  BSYNC B0 ;  /* 0x0000000000007941 */ /* 0x000fea0003800000 */
.L_x_2157:
[----:B------:R-:W3:Y:S01]  /*5f20*/  LDS R111, [R111.X4+0x4600] ;  /* 0x004600006f6f7984 */ /* 0x000ee20000004800 */
        /* <DEDUP_REMOVED lines=9> */
[----:B------:R4:W-:Y:S04]  /*5fc0*/  RED.E.ADD.F32.FTZ.RN.STRONG.GPU [R46.64+-0x1c00], R135 ;  /* 0xffe400872e00798e */ /* 0x0009e8000c10e79a */
[----:B---3--:R4:W-:Y:S02]  /*5fd0*/  RED.E.ADD.F32.FTZ.RN.STRONG.GPU [R44.64+-0x1c00], R111 ;  /* 0xffe4006f2c00798e */ /* 0x0089e4000c10e79a */
.L_x_2160:
[----:B------:R-:W-:Y:S05]  /*5fe0*/  BSYNC B0 ;  /* 0x0000000000007941 */ /* 0x000fea0003800000 */
.L_x_2159:
[----:B------:R1:W2:Y:S01]  /*5ff0*/  LDS R49, [R112.X4+0x4800] ;  /* 0x0048000070317984 */ /* 0x0002a20000004800 */
[----:B------:R-:W-:Y:S01]  /*6000*/  BSSY B0, `(.L_x_2161) ;  /* 0x0000004000007945 */ /* 0x000fe20003800000 */
[----:B------:R-:W-:Y:S05]  /*6010*/  @!P0 BRA `(.L_x_2162) ;  /* 0x0000002000008947 */ /* 0x000fea0003800000 */
[----:B------:R1:W-:Y:S04]  /*6020*/  RED.E.ADD.F32.FTZ.RN.STRONG.GPU [R46.64+-0x1a00], R138 ;  /* 0xffe6008a2e00798e */ /* 0x0003e8000c10e79a */
[----:B--2---:R1:W-:Y:S02]  /*6030*/  RED.E.ADD.F32.FTZ.RN.STRONG.GPU [R44.64+-0x1a00], R49 ;  /* 0xffe600312c00798e */ /* 0x0043e4000c10e79a */
.L_x_2162:
[----:B------:R-:W-:Y:S05]  /*6040*/  BSYNC B0 ;  /* 0x0000000000007941 */ /* 0x000fea0003800000 */
.L_x_2161:
[----:B------:R-:W1:Y:S01]  /*6050*/  LDS R117, [R117.X4+0x4a00] ;  /* 0x004a000075757984 */ /* 0x000e620000004800 */
[----:B------:R-:W-:Y:S01]  /*6060*/  BSSY B0, `(.L_x_2163) ;  /* 0x0000004000007945 */ /* 0x000fe20003800000 */
[----:B------:R-:W-:Y:S05]  /*6070*/  @!P1 BRA `(.L_x_2164) ;  /* 0x0000002000009947 */ /* 0x000fea0003800000 */
[----:B------:R4:W-:Y:S04]  /*6080*/  RED.E.ADD.F32.FTZ.RN.STRONG.GPU [R46.64+-0x1800], R139 ;  /* 0xffe8008b2e00798e */ /* 0x0009e8000c10e79a */
[----:B-1----:R4:W-:Y:S02]  /*6090*/  RED.E.ADD.F32.FTZ.RN.STRONG.GPU [R44.64+-0x1800], R117 ;  /* 0xffe800752c00798e */ /* 0x0029e4000c10e79a */
.L_x_2164:
[----:B------:R-:W-:Y:S05]  /*60a0*/  BSYNC B0 ;  /* 0x0000000000007941 */ /* 0x000fea0003800000 */
.L_x_2163:
[----:B-12---:R1:W2:Y:S01]  /*60b0*/  LDS R49, [R118.X4+0x4c00] ;  /* 0x004c000076317984 */ /* 0x0062a20000004800 */
[----:B------:R-:W-:Y:S01]  /*60c0*/  BSSY B0, `(.L_x_2165) ;  /* 0x0000004000007945 */ /* 0x000fe20003800000 */
[----:B------:R-:W-:Y:S05]  /*60d0*/  @!P2 BRA `(.L_x_2166) ;  /* 0x000000200000a947 */ /* 0x000fea0003800000 */
[----:B------:R1:W-:Y:S04]  /*60e0*/  RED.E.ADD.F32.FTZ.RN.STRONG.GPU [R46.64+-0x1600], R140 ;  /* 0xffea008c2e00798e */ /* 0x0003e8000c10e79a */
[----:B--2---:R1:W-:Y:S02]  /*60f0*/  RED.E.ADD.F32.FTZ.RN.STRONG.GPU [R44.64+-0x1600], R49 ;  /* 0xffea00312c00798e */ /* 0x0043e4000c10e79a */
.L_x_2166:
[----:B------:R-:W-:Y:S05]  /*6100*/  BSYNC B0 ;  /* 0x0000000000007941 */ /* 0x000fea0003800000 */
.L_x_2165:
[----:B------:R-:W1:Y:S01]  /*6110*/  LDS R119, [R119.X4+0x4e00] ;  /* 0x004e000077777984 */ /* 0x000e620000004800 */
[----:B------:R-:W-:Y:S01]  /*6120*/  BSSY B0, `(.L_x_2167) ;  /* 0x0000004000007945 */ /* 0x000fe20003800000 */
[----:B------:R-:W-:Y:S05]  /*6130*/  @!P3 BRA `(.L_x_2168) ;  /* 0x000000200000b947 */ /* 0x000fea0003800000 */
[----:B------:R4:W-:Y:S04]  /*6140*/  RED.E.ADD.F32.FTZ.RN.STRONG.GPU [R46.64+-0x1400], R141 ;  /* 0xffec008d2e00798e */ /* 0x0009e8000c10e79a */
[----:B-1----:R4:W-:Y:S02]  /*6150*/  RED.E.ADD.F32.FTZ.RN.STRONG.GPU [R44.64+-0x1400], R119 ;  /* 0xffec00772c00798e */ /* 0x0029e4000c10e79a */
.L_x_2168:
[----:B------:R-:W-:Y:S05]  /*6160*/  BSYNC B0 ;  /* 0x0000000000007941 */ /* 0x000fea0003800000 */
.L_x_2167:
[----:B-12---:R1:W2:Y:S01]  /*6170*/  LDS R49, [R120.X4+0x5000] ;  /* 0x0050000078317984 */ /* 0x0062a20000004800 */
[----:B------:R-:W-:Y:S01]  /*6180*/  BSSY B0, `(.L_x_2169) ;  /* 0x0000004000007945 */ /* 0x000fe20003800000 */
[----:B------:R-:W-:Y:S05]  /*6190*/  @!P4 BRA `(.L_x_2170) ;  /* 0x000000200000c947 */ /* 0x000fea0003800000 */
[----:B------:R1:W-:Y:S04]  /*61a0*/  RED.E.ADD.F32.FTZ.RN.STRONG.GPU [R46.64+-0x1200], R142 ;  /* 0xffee008e2e00798e */ /* 0x0003e8000c10e79a */
[----:B--2---:R1:W-:Y:S02]  /*61b0*/  RED.E.ADD.F32.FTZ.RN.STRONG.GPU [R44.64+-0x1200], R49 ;  /* 0xffee00312c00798e */ /* 0x0043e4000c10e79a */
.L_x_2170:
[----:B------:R-:W-:Y:S05]  /*61c0*/  BSYNC B0 ;  /* 0x0000000000007941 */ /* 0x000fea0003800000 */
.L_x_2169:
[----:B------:R-:W1:Y:S01]  /*61d0*/  LDS R121, [R121.X4+0x5200] ;  /* 0x0052000079797984 */ /* 0x000e620000004800 */
[----:B------:R-:W-:Y:S01]  /*61e0*/  BSSY B0, `(.L_x_2171) ;  /* 0x0000004000007945 */ /* 0x000fe20003800000 */
[----:B------:R-:W-:Y:S05]  /*61f0*/  @!P5 BRA `(.L_x_2172) ;  /* 0x000000200000d947 */ /* 0x000fea0003800000 */
[----:B------:R4:W-:Y:S04]  /*6200*/  RED.E.ADD.F32.FTZ.RN.STRONG.GPU [R46.64+-0x1000], R157 ;  /* 0xfff0009d2e00798e */ /* 0x0009e8000c10e79a */
[----:B-1----:R4:W-:Y:S02]  /*6210*/  RED.E.ADD.F32.FTZ.RN.STRONG.GPU [R44.64+-0x1000], R121 ;  /* 0xfff000792c00798e */ /* 0x0029e4000c10e79a */
.L_x_2172:
[----:B------:R-:W-:Y:S05]  /*6220*/  BSYNC B0 ;  /* 0x0000000000007941 */ /* 0x000fea0003800000 */
.L_x_2171:
[----:B-12---:R1:W2:Y:S01]  /*6230*/  LDS R49, [R122.X4+0x5400] ;  /* 0x005400007a317984 */ /* 0x0062a20000004800 */
        /* <DEDUP_REMOVED lines=10> */
[----:B--2---:R1:W-:Y:S02]  /*62e0*/  RED.E.ADD.F32.FTZ.RN.STRONG.GPU [R44.64+-0xe00], R49 ;  /* 0xfff200312c00798e */ /* 0x0043e4000c10e79a */
.L_x_2174:
[----:B-1----:R-:W-:Y:S05]  /*62f0*/  BSYNC B0 ;  /* 0x0000000000007941 */ /* 0x002fea0003800000 */
.L_x_2173:
[----:B------:R-:W1:Y:S01]  /*6300*/  LDS R123, [R123.X4+0x5600] ;  /* 0x005600007b7b7984 */ /* 0x000e620000004800 */
[----:B------:R-:W-:Y:S01]  /*6310*/  BSSY B0, `(.L_x_2175) ;  /* 0x0000004000007945 */ /* 0x000fe20003800000 */
[----:B------:R-:W-:Y:S05]  /*6320*/  @!P0 BRA `(.L_x_2176) ;  /* 0x0000002000008947 */ /* 0x000fea0003800000 */
[----:B------:R4:W-:Y:S04]  /*6330*/  RED.E.ADD.F32.FTZ.RN.STRONG.GPU [R46.64+-0xc00], R159 ;  /* 0xfff4009f2e00798e */ /* 0x0009e8000c10e79a */
[----:B-1----:R4:W-:Y:S02]  /*6340*/  RED.E.ADD.F32.FTZ.RN.STRONG.GPU [R44.64+-0xc00], R123 ;  /* 0xfff4007b2c00798e */ /* 0x0029e4000c10e79a */
.L_x_2176:
[----:B------:R-:W-:Y:S05]  /*6350*/  BSYNC B0 ;  /* 0x0000000000007941 */ /* 0x000fea0003800000 */
.L_x_2175:
[----:B--2---:R2:W4:Y:S01]  /*6360*/  LDS R49, [R126.X4+0x5800] ;  /* 0x005800007e317984 */ /* 0x0045220000004800 */
[----:B------:R-:W-:Y:S01]  /*6370*/  BSSY B0, `(.L_x_2177) ;  /* 0x0000004000007945 */ /* 0x000fe20003800000 */
[----:B------:R-:W-:Y:S05]  /*6380*/  @!P1 BRA `(.L_x_2178) ;  /* 0x0000002000009947 */ /* 0x000fea0003800000 */
[----:B------:R2:W-:Y:S04]  /*6390*/  RED.E.ADD.F32.FTZ.RN.STRONG.GPU [R46.64+-0xa00], R160 ;  /* 0xfff600a02e00798e */ /* 0x0005e8000c10e79a */
[----:B----4-:R2:W-:Y:S02]  /*63a0*/  RED.E.ADD.F32.FTZ.RN.STRONG.GPU [R44.64+-0xa00], R49 ;  /* 0xfff600312c00798e */ /* 0x0105e4000c10e79a */
.L_x_2178:
[----:B------:R-:W-:Y:S05]  /*63b0*/  BSYNC B0 ;  /* 0x0000000000007941 */ /* 0x000fea0003800000 */
.L_x_2177:
[----:B------:R-:W2:Y:S01]  /*63c0*/  LDS R127, [R127.X4+0x5a00] ;  /* 0x005a00007f7f7984 */ /* 0x000ea20000004800 */
[----:B------:R-:W-:Y:S01]  /*63d0*/  BSSY B0, `(.L_x_2179) ;  /* 0x0000004000007945 */ /* 0x000fe20003800000 */
[----:B------:R-:W-:Y:S05]  /*63e0*/  @!P2 BRA `(.L_x_2180) ;  /* 0x000000200000a947 */ /* 0x000fea0003800000 */
[----:B------:R4:W-:Y:S04]  /*63f0*/  RED.E.ADD.F32.FTZ.RN.STRONG.GPU [R46.64+-0x800], R161 ;  /* 0xfff800a12e00798e */ /* 0x0009e8000c10e79a */
[----:B--2---:R4:W-:Y:S02]  /*6400*/  RED.E.ADD.F32.FTZ.RN.STRONG.GPU [R44.64+-0x800], R127 ;  /* 0xfff8007f2c00798e */ /* 0x0049e4000c10e79a */
.L_x_2180:
[----:B------:R-:W-:Y:S05]  /*6410*/  BSYNC B0 ;  /* 0x0000000000007941 */ /* 0x000fea0003800000 */
.L_x_2179:
[----:B--2-4-:R2:W4:Y:S01]  /*6420*/  LDS R49, [R128.X4+0x5c00] ;  /* 0x005c000080317984 */ /* 0x0145220000004800 */
[----:B------:R-:W-:Y:S01]  /*6430*/  BSSY B0, `(.L_x_2181) ;  /* 0x0000004000007945 */ /* 0x000fe20003800000 */
[----:B------:R-:W-:Y:S05]  /*6440*/  @!P3 BRA `(.L_x_2182) ;  /* 0x000000200000b947 */ /* 0x000fea0003800000 */
[----:B------:R2:W-:Y:S04]  /*6450*/  RED.E.ADD.F32.FTZ.RN.STRONG.GPU [R46.64+-0x600], R162 ;  /* 0xfffa00a22e00798e */ /* 0x0005e8000c10e79a */
[----:B----4-:R2:W-:Y:S02]  /*6460*/  RED.E.ADD.F32.FTZ.RN.STRONG.GPU [R44.64+-0x600], R49 ;  /* 0xfffa00312c00798e */ /* 0x0105e4000c10e79a */
.L_x_2182:
[----:B------:R-:W-:Y:S05]  /*6470*/  BSYNC B0 ;  /* 0x0000000000007941 */ /* 0x000fea0003800000 */
.L_x_2181:
[----:B------:R-:W2:Y:S01]  /*6480*/  LDS R129, [R129.X4+0x5e00] ;  /* 0x005e000081817984 */ /* 0x000ea20000004800 */
[----:B------:R-:W-:Y:S01]  /*6490*/  BSSY B0, `(.L_x_2183) ;  /* 0x0000004000007945 */ /* 0x000fe20003800000 */
[----:B------:R-:W-:Y:S05]  /*64a0*/  @!P4 BRA `(.L_x_2184) ;  /* 0x000000200000c947 */ /* 0x000fea0003800000 */
[----:B------:R4:W-:Y:S04]  /*64b0*/  RED.E.ADD.F32.FTZ.RN.STRONG.GPU [R46.64+-0x400], R163 ;  /* 0xfffc00a32e00798e */ /* 0x0009e8000c10e79a */
[----:B--2---:R4:W-:Y:S02]  /*64c0*/  RED.E.ADD.F32.FTZ.RN.STRONG.GPU [R44.64+-0x400], R129 ;  /* 0xfffc00812c00798e */ /* 0x0049e4000c10e79a */
.L_x_2184:
[----:B------:R-:W-:Y:S05]  /*64d0*/  BSYNC B0 ;  /* 0x0000000000007941 */ /* 0x000fea0003800000 */
.L_x_2183:
[----:B--2-4-:R2:W4:Y:S01]  /*64e0*/  LDS R49, [R130.X4+0x6000] ;  /* 0x0060000082317984 */ /* 0x0145220000004800 */
[----:B------:R-:W-:Y:S01]  /*64f0*/  BSSY B0, `(.L_x_2185) ;  /* 0x0000004000007945 */ /* 0x000fe20003800000 */
[----:B------:R-:W-:Y:S05]  /*6500*/  @!P5 BRA `(.L_x_2186) ;  /* 0x000000200000d947 */ /* 0x000fea0003800000 */
[----:B------:R2:W-:Y:S04]  /*6510*/  RED.E.ADD.F32.FTZ.RN.STRONG.GPU [R46.64+-0x200], R164 ;  /* 0xfffe00a42e00798e */ /* 0x0005e8000c10e79a */
[----:B----4-:R2:W-:Y:S02]  /*6520*/  RED.E.ADD.F32.FTZ.RN.STRONG.GPU [R44.64+-0x200], R49 ;  /* 0xfffe00312c00798e */ /* 0x0105e4000c10e79a */
.L_x_2186:
[----:B------:R-:W-:Y:S05]  /*6530*/  BSYNC B0 ;  /* 0x0000000000007941 */ /* 0x000fea0003800000 */
.L_x_2185:
[----:B--2---:R-:W2:Y:S01]  /*6540*/  SHFL.DOWN P0, R45, R54, 0x1, 0x1f ;  /* 0x08201f00362d7f89 */ /* 0x004ea20000000000 */
        /* <DEDUP_REMOVED lines=13> */
[----:B--2---:R-:W-:Y:S02]  /*6620*/  @P0 FADD R45, R54, R45 ;  /* 0x0000002d362d0221 */ /* 0x004fe40000000000 */
[----:B------:R-:W-:Y:S02]  /*6630*/  FFMA.FTZ R137, R53, R104, R137 ;  /* 0x0000006835897223 */ /* 0x000fe40000010089 */
[----:B------:R-:W-:Y:S01]  /*6640*/  FFMA.FTZ R124, R52, R57, R124 ;  /* 0x00000039347c7223 */ /* 0x000fe2000001007c */
[----:B------:R-:W2:Y:S01]  /*6650*/  SHFL.DOWN P0, R44, R45, 0x2, 0x1f ;  /* 0x08401f002d2c7f89 */ /* 0x000ea20000000000 */
[----:B------:R-:W-:-:S02]  /*6660*/  FFMA.FTZ R143, R51, R58, R143 ;  /* 0x0000003a338f7223 */ /* 0x000fc4000001008f */
[----:B------:R-:W-:Y:S02]  /*6670*/  FFMA.FTZ R132, R50, R59, R132 ;  /* 0x0000003b32847223 */ /* 0x000fe40000010084 */
        /* <DEDUP_REMOVED lines=8> */
[----:B------:R-:W-:Y:S02]  /*6700*/  FFMA.FTZ R85, R70, R58, R85 ;  /* 0x0000003a46557223 */ /* 0x000fe40000010055 */
[----:B------:R-:W-:Y:S02]  /*6710*/  FFMA.FTZ R86, R69, R59, R86 ;  /* 0x0000003b45567223 */ /* 0x000fe40000010056 */
[----:B--2---:R-:W-:-:S02]  /*6720*/  @P0 FADD R44, R45, R44 ;  /* 0x0000002c2d2c0221 */ /* 0x004fc40000000000 */
[----:B------:R-:W-:Y:S02]  /*6730*/  FADD.FTZ R27, R124, R27 ;  /* 0x0000001b7c1b7221 */ /* 0x000fe40000010000 */
[----:B------:R-:W-:Y:S01]  /*6740*/  FADD.FTZ R26, R143, R26 ;  /* 0x0000001a8f1a7221 */ /* 0x000fe20000010000 */
[----:B------:R-:W2:Y:S01]  /*6750*/  SHFL.DOWN P0, R47, R44, 0x4, 0x1f ;  /* 0x08801f002c2f7f89 */ /* 0x000ea20000000000 */
[----:B------:R-:W-:Y:S02]  /*6760*/  FADD.FTZ R25, R132, R25 ;  /* 0x0000001984197221 */ /* 0x000fe40000010000 */
[----:B--2---:R-:W-:-:S05]  /*6770*/  @P0 FADD R47, R44, R47 ;  /* 0x0000002f2c2f0221 */ /* 0x004fca0000000000 */
[----:B------:R-:W2:Y:S02]  /*6780*/  SHFL.DOWN P0, R46, R47, 0x8, 0x1f ;  /* 0x09001f002f2e7f89 */ /* 0x000ea40000000000 */
[----:B--2---:R-:W-:Y:S01]  /*6790*/  @P0 FADD R46, R47, R46 ;  /* 0x0000002e2f2e0221 */ /* 0x004fe20000000000 */
[----:B------:R-:W-:-:S04]  /*67a0*/  ISETP.NE.AND P0, PT, R3, RZ, PT ;  /* 0x000000ff0300720c */ /* 0x000fc80003f05270 */
[----:B------:R-:W2:Y:S02]  /*67b0*/  SHFL.DOWN P1, R48, R46, 0x10, 0x1f ;  /* 0x0a001f002e307f89 */ /* 0x000ea40000020000 */
[----:B--2---:R-:W-:-:S07]  /*67c0*/  @P1 FADD R48, R46, R48 ;  /* 0x000000302e301221 */ /* 0x004fce0000000000 */
[----:B------:R2:W-:Y:S04]  /*67d0*/  @!P0 STS [R5.X4+0x6304], R48 ;  /* 0x0063043005008388 */ /* 0x0005e80000004800 */
[----:B------:R-:W-:Y:S06]  /*67e0*/  BAR.SYNC.DEFER_BLOCKING 0x0 ;  /* 0x0000000000007b1d */ /* 0x000fec0000010000 */
[----:B------:R-:W-:Y:S05]  /*67f0*/  @P2 BRA `(.L_x_2188) ;  /* 0x000000c000002947 */ /* 0x000fea0003800000 */
[----:B--2---:R-:W-:Y:S01]  /*6800*/  ULDC UR22, c[0x0][0x174] ;  /* 0x00005d0000167ab9 */ /* 0x004fe20000000800 */
[----:B------:R-:W2:Y:S01]  /*6810*/  LDS.64 R44, [0x6308] ;  /* 0x00630800ff2c7984 */ /* 0x000ea20000000a00 */
[----:B------:R-:W-:-:S02]  /*6820*/  UISETP.NE.AND UP0, UPT, UR21, UR22, UPT ;  /* 0x000000161500728c */ /* 0x000fc4000bf05270 */
[----:B------:R-:W-:Y:S01]  /*6830*/  USHF.L.U32 UR22, UR7, 0x2, URZ ;  /* 0x0000000207167899 */ /* 0x000fe2000800063f */
[----:B------:R-:W5:Y:S03]  /*6840*/  LDS R47, [0x6310] ;  /* 0x00631000ff2f7984 */ /* 0x000f660000000800 */
[----:B------:R-:W-:-:S13]  /*6850*/  PLOP3.LUT P0, PT, PT, PT, UP0, 0x80, 0x0 ;  /* 0x000000000000781c */ /* 0x000fda0003f0f008 */
[----:B----4-:R-:W4:Y:S01]  /*6860*/  @P0 LDS R49, [UR22+0x7f50] ;  /* 0x007f5016ff310984 */ /* 0x010f220008000800 */
[----:B--2---:R-:W-:-:S04]  /*6870*/  FADD.FTZ R44, R48, R44 ;  /* 0x0000002c302c7221 */ /* 0x004fc80000010000 */
[----:B------:R-:W-:-:S04]  /*6880*/  FADD.FTZ R44, R45, R44 ;  /* 0x0000002c2d2c7221 */ /* 0x000fc80000010000 */
[----:B-----5:R-:W-:-:S04]  /*6890*/  FADD.FTZ R48, R44, R47 ;  /* 0x0000002f2c307221 */ /* 0x020fc80000010000 */
[----:B----4-:R-:W-:-:S05]  /*68a0*/  @P0 FADD.FTZ R48, R48, R49 ;  /* 0x0000003130300221 */ /* 0x010fca0000010000 */
[----:B------:R2:W-:Y:S02]  /*68b0*/  STS [UR22+0x7f50], R48 ;  /* 0x007f5030ff007988 */ /* 0x0005e40008000816 */
.L_x_2188:
[----:B--2---:R-:W-:Y:S05]  /*68c0*/  BSYNC B0 ;  /* 0x0000000000007941 */ /* 0x004fea0003800000 */
.L_x_2187:
        /* <DEDUP_REMOVED lines=8> */
.L_x_2141:
[----:B------:R-:W-:Y:S01]  /*6950*/  BAR.SYNC.DEFER_BLOCKING 0x0 ;  /* 0x0000000000007b1d */ /* 0x000fe20000010000 */
[----:B------:R-:W-:Y:S01]  /*6960*/  F2FP.PACK_AB R90, R89, R90 ;  /* 0x0000005a595a723e */ /* 0x000fe200000000ff */
[----:B------:R-:W-:Y:S01]  /*6970*/  FADD.FTZ R11, R2, R25 ;  /* 0x00000019020b7221 */ /* 0x000fe20000010000 */
        /* <DEDUP_REMOVED lines=19> */
[----:B------:R-:W-:Y:S01]  /*6ab0*/  UIADD3 UR39, UP2, UR39, -0x1000, URZ ;  /* 0xfffff00027277890 */ /* 0x000fe2000ff5e03f */
[----:B------:R-:W-:Y:S01]  /*6ac0*/  F2FP.PACK_AB R27, R32, R31 ;  /* 0x0000001f201b723e */ /* 0x000fe200000000ff */
[----:B------:R-:W-:Y:S01]  /*6ad0*/  STS.128 [R20.X16], R88 ;  /* 0x0000005814007388 */ /* 0x000fe2000000cc00 */
[----:B------:R-:W-:Y:S01]  /*6ae0*/  UIMAD UR7, UR35, UR23, UR7 ;  /* 0x00000017230772a4 */ /* 0x000fe2000f8e0207 */
[----:B------:R-:W-:Y:S01]  /*6af0*/  F2FP.PACK_AB R26, R30, R29 ;  /* 0x0000001d1e1a723e */ /* 0x000fe200000000ff */
[----:B------:R-:W-:Y:S01]  /*6b00*/  UIMAD.WIDE.U32 UR22, UR35, UR22, UR8 ;  /* 0x00000016231672a5 */ /* 0x000fe2000f8e0008 */
[----:B------:R-:W-:Y:S01]  /*6b10*/  STS.128 [R20.X16+0x10], R96 ;  /* 0x0000106014007388 */ /* 0x000fe2000000cc00 */
[----:B------:R-:W-:-:S06]  /*6b20*/  NOP ;  /* 0x0000000000007918 */ /* 0x000fcc0000000000 */
[----:B------:R-:W0:Y:S01]  /*6b30*/  LDS.128 R12, [R7] ;  /* 0x00000000070c7984 */ /* 0x000e220000000c00 */
[----:B------:R-:W-:Y:S01]  /*6b40*/  ULDC.64 UR8, c[0x0][0x330] ;  /* 0x0000cc0000087ab9 */ /* 0x000fe20000000a00 */
[----:B------:R-:W-:Y:S01]  /*6b50*/  F2FP.PACK_AB R39, R68, R67 ;  /* 0x000000434427723e */ /* 0x000fe200000000ff */
[----:B------:R-:W-:Y:S01]  /*6b60*/  UIADD3 UR7, UR23, UR7, URZ ;  /* 0x0000000717077290 */ /* 0x000fe2000fffe03f */
[----:B------:R-:W1:Y:S01]  /*6b70*/  LDS.128 R16, [R7+0x200] ;  /* 0x0002000007107984 */ /* 0x000e620000000c00 */
        /* <DEDUP_REMOVED lines=8> */
[----:B------:R-:W-:-:S02]  /*6c00*/  UIADD3 UR28, UP3, UR28, -0x1000, URZ ;  /* 0xfffff0001c1c7890 */ /* 0x000fc4000ff7e03f */
[----:B------:R-:W-:Y:S01]  /*6c10*/  MOV R9, UR9 ;  /* 0x0000000900097c02 */ /* 0x000fe20008000f00 */
[----:B------:R-:W-:Y:S01]  /*6c20*/  ULDC.64 UR8, c[0x0][0x300] ;  /* 0x0000c00000087ab9 */ /* 0x000fe20000000a00 */
[----:B------:R-:W-:Y:S01]  /*6c30*/  FADD.FTZ R30, R29, R30 ;  /* 0x0000001e1d1e7221 */ /* 0x000fe20000010000 */
[----:B------:R-:W-:Y:S02]  /*6c40*/  UIMAD UR7, UR18, UR8, URZ ;  /* 0x00000008120772a4 */ /* 0x000fe4000f8e023f */
[----:B------:R-:W-:Y:S01]  /*6c50*/  IMAD.WIDE R8, R6, 0x10, R8 ;  /* 0x0000001006087825 */ /* 0x000fe200078e0208 */
[----:B------:R-:W-:Y:S02]  /*6c60*/  UIMAD.WIDE.U32 UR16, UR19, UR8, UR16 ;  /* 0x00000008131072a5 */ /* 0x000fe4000f8e0010 */
[----:B------:R-:W-:Y:S01]  /*6c70*/  UIMAD UR7, UR19, UR9, UR7 ;  /* 0x00000009130772a4 */ /* 0x000fe2000f8e0207 */
[----:B------:R-:W-:Y:S01]  /*6c80*/  FADD.FTZ R31, R30, R31 ;  /* 0x0000001f1e1f7221 */ /* 0x000fe20000010000 */
[----:B------:R-:W-:-:S02]  /*6c90*/  UIADD3 UR30, UP4, UR30, -0x1000, URZ ;  /* 0xfffff0001e1e7890 */ /* 0x000fc4000ff9e03f */
[----:B------:R-:W-:Y:S01]  /*6ca0*/  ULDC.64 UR8, c[0x0][0x2f8] ;  /* 0x0000be0000087ab9 */ /* 0x000fe20000000a00 */
[----:B------:R-:W-:Y:S01]  /*6cb0*/  FADD.FTZ R32, R31, R32 ;  /* 0x000000201f207221 */ /* 0x000fe20000010000 */
[----:B------:R-:W-:Y:S02]  /*6cc0*/  UIADD3 UR17, UR17, UR7, URZ ;  /* 0x0000000711117290 */ /* 0x000fe4000fffe03f */
[----:B------:R-:W-:Y:S01]  /*6cd0*/  UIMAD UR7, UR34, UR8, URZ ;  /* 0x00000008220772a4 */ /* 0x000fe2000f8e023f */
[----:B------:R-:W-:Y:S01]  /*6ce0*/  FADD.FTZ R33, R32, R33 ;  /* 0x0000002120217221 */ /* 0x000fe20000010000 */
[----:B------:R-:W-:Y:S02]  /*6cf0*/  UIADD3 UR32, UP5, UR32, -0x1000, URZ ;  /* 0xfffff00020207890 */ /* 0x000fe4000ffbe03f */
[----:B------:R-:W-:Y:S01]  /*6d00*/  UIMAD UR7, UR35, UR9, UR7 ;  /* 0x00000009230772a4 */ /* 0x000fe2000f8e0207 */
[----:B------:R-:W-:Y:S01]  /*6d10*/  FADD.FTZ R34, R33, R34 ;  /* 0x0000002221227221 */ /* 0x000fe20000010000 */
[----:B------:R-:W-:-:S02]  /*6d20*/  UIMAD.WIDE.U32 UR8, UR35, UR8, UR16 ;  /* 0x00000008230872a5 */ /* 0x000fc4000f8e0010 */
[----:B------:R-:W-:Y:S01]  /*6d30*/  UIADD3 UR6, UR6, -0x800, URZ ;  /* 0xfffff80006067890 */ /* 0x000fe2000fffe03f */
[----:B0-----:R-:W-:Y:S01]  /*6d40*/  STG.E.128 [R8.64+-0x1000], R12 ;  /* 0xfff0000c08007986 */ /* 0x001fe2000c101d1a */
[----:B------:R-:W-:Y:S01]  /*6d50*/  ULDC.64 UR16, c[0x0][0x340] ;  /* 0x0000d00000107ab9 */ /* 0x000fe20000000a00 */
[----:B------:R-:W-:Y:S01]  /*6d60*/  FADD.FTZ R35, R34, R35 ;  /* 0x0000002322237221 */ /* 0x000fe20000010000 */
[----:B------:R-:W-:Y:S01]  /*6d70*/  UIADD3 UR9, UR9, UR7, URZ ;  /* 0x0000000709097290 */ /* 0x000fe2000fffe03f */
[----:B-1----:R0:W-:Y:S01]  /*6d80*/  STG.E.128 [R8.64+-0xe00], R16 ;  /* 0xfff2001008007986 */ /* 0x0021e2000c101d1a */
[----:B------:R-:W-:Y:S01]  /*6d90*/  ULEA UR7, UP0, UR8, UR16, 0x1 ;  /* 0x0000001008077291 */ /* 0x000fe2000f80083f */
[----:B------:R-:W-:Y:S01]  /*6da0*/  FADD.FTZ R64, R35, R64 ;  /* 0x0000004023407221 */ /* 0x000fe20000010000 */
[----:B------:R-:W-:Y:S01]  /*6db0*/  UIADD3.X UR36, UR36, -0x1, URZ, UP1, !UPT ;  /* 0xffffffff24247890 */ /* 0x000fe20008ffe43f */
[----:B------:R-:W-:Y:S01]  /*6dc0*/  BAR.SYNC.DEFER_BLOCKING 0x0 ;  /* 0x0000000000007b1d */ /* 0x000fe20000010000 */
[----:B------:R-:W-:Y:S01]  /*6dd0*/  ULEA.HI.X UR8, UR8, UR17, UR9, 0x1, UP0 ;  /* 0x0000001108087291 */ /* 0x000fe200080f0c09 */
[----:B------:R-:W-:Y:S01]  /*6de0*/  FADD.FTZ R65, R64, R65 ;  /* 0x0000004140417221 */ /* 0x000fe20000010000 */
[----:B------:R-:W-:-:S02]  /*6df0*/  UISETP.GT.AND UP0, UPT, UR21, 0x1, UPT ;  /* 0x000000011500788c */ /* 0x000fc4000bf04270 */
[----:B------:R-:W-:Y:S01]  /*6e00*/  UIADD3.X UR40, UR40, -0x1, URZ, UP2, !UPT ;  /* 0xffffffff28287890 */ /* 0x000fe200097fe43f */
[----:B------:R-:W-:Y:S01]  /*6e10*/  FADD.FTZ R66, R65, R66 ;  /* 0x0000004241427221 */ /* 0x000fe20000010000 */
[----:B------:R-:W-:Y:S02]  /*6e20*/  UIADD3.X UR29, UR29, -0x1, URZ, UP3, !UPT ;  /* 0xffffffff1d1d7890 */ /* 0x000fe40009ffe43f */
[----:B------:R-:W-:Y:S01]  /*6e30*/  PLOP3.LUT P0, PT, PT, PT, UP0, 0x80, 0x0 ;  /* 0x000000000000781c */ /* 0x000fe20003f0f008 */
[----:B------:R-:W-:Y:S01]  /*6e40*/  FADD.FTZ R67, R66, R67 ;  /* 0x0000004342437221 */ /* 0x000fe20000010000 */
[----:B------:R-:W-:Y:S02]  /*6e50*/  UIADD3.X UR31, UR31, -0x1, URZ, UP4, !UPT ;  /* 0xffffffff1f1f7890 */ /* 0x000fe4000a7fe43f */
[----:B------:R-:W-:Y:S01]  /*6e60*/  UIADD3.X UR33, UR33, -0x1, URZ, UP5, !UPT ;  /* 0xffffffff21217890 */ /* 0x000fe2000affe43f */
[----:B0-----:R-:W-:Y:S01]  /*6e70*/  MOV R8, UR7 ;  /* 0x0000000700087c02 */ /* 0x001fe20008000f00 */
[----:B------:R-:W-:Y:S01]  /*6e80*/  UIADD3 UR7, UR21, -0x1, URZ ;  /* 0xffffffff15077890 */ /* 0x000fe2000fffe03f */
[----:B------:R-:W-:Y:S01]  /*6e90*/  MOV R9, UR8 ;  /* 0x0000000800097c02 */ /* 0x000fe20008000f00 */
[----:B------:R-:W-:-:S05]  /*6ea0*/  FADD.FTZ R2, R67, R68 ;  /* 0x0000004443027221 */ /* 0x000fca0000010000 */
[----:B------:R-:W-:Y:S01]  /*6eb0*/  UMOV UR21, UR7 ;  /* 0x0000000700157c82 */ /* 0x000fe20008000000 */
[----:B------:R-:W-:Y:S04]  /*6ec0*/  STS.128 [R20.X16], R24 ;  /* 0x0000001814007388 */ /* 0x000fe8000000cc00 */
[----:B------:R-:W-:Y:S01]  /*6ed0*/  STS.128 [R20.X16+0x10], R36 ;  /* 0x0000102414007388 */ /* 0x000fe2000000cc00 */
[----:B------:R-:W-:-:S06]  /*6ee0*/  NOP ;  /* 0x0000000000007918 */ /* 0x000fcc0000000000 */
[----:B------:R-:W0:Y:S04]  /*6ef0*/  LDS.128 R12, [R7] ;  /* 0x00000000070c7984 */ /* 0x000e280000000c00 */
[----:B------:R1:W2:Y:S02]  /*6f00*/  LDS.128 R16, [R7+0x200] ;  /* 0x0002000007107984 */ /* 0x0002a40000000c00 */
[----:B-1----:R-:W-:-:S05]  /*6f10*/  IMAD.WIDE R6, R6, 0x10, R8 ;  /* 0x0000001006067825 */ /* 0x002fca00078e0208 */
[----:B0-----:R0:W-:Y:S04]  /*6f20*/  STG.E.128 [R6.64+-0x1000], R12 ;  /* 0xfff0000c06007986 */ /* 0x0011e8000c101d1a */
[----:B--2---:R0:W-:Y:S02]  /*6f30*/  STG.E.128 [R6.64+-0xe00], R16 ;  /* 0xfff2001006007986 */ /* 0x0041e4000c101d1a */
[----:B0-----:R-:W-:Y:S01]  /*6f40*/  @!P0 CALL.REL.NOINC `(.L_x_2139) ;  /* 0x0000001000008944 */ /* 0x001fe20003c00000 */
[----:B------:R-:W-:Y:S05]  /*6f50*/  BRA `(.L_x_2190) ;  /* 0xffff9bd000007947 */ /* 0x000fea000383ffff */
.L_x_2139:
        /* <DEDUP_REMOVED lines=34> */
.L_x_2192:
[----:B0-----:R-:W-:Y:S05]  /*7180*/  BSYNC B0 ;  /* 0x0000000000007941 */ /* 0x001fea0003800000 */
.L_x_2191:
        /* <DEDUP_REMOVED lines=13> */
[----:B------:R-:W3:Y:S02]  /*7260*/  SHFL.DOWN P0, R5, R0, 0x4, 0x1f ;  /* 0x08801f0000057f89 */ /* 0x000ee40000000000 */
[----:B---3--:R-:W-:-:S05]  /*7270*/  @P0 FADD R5, R0, R5 ;  /* 0x0000000500050221 */ /* 0x008fca0000000000 */
[----:B0-----:R-:W0:Y:S02]  /*7280*/  SHFL.DOWN P0, R4, R5, 0x8, 0x1f ;  /* 0x09001f0005047f89 */ /* 0x001e240000000000 */
        /* <DEDUP_REMOVED lines=17> */
.L_x_2194:
[----:B------:R-:W3:Y:S02]  /*73a0*/  S2R R7, SR_TID.X ;  /* 0x0000000000077919 */ /* 0x000ee40000002100 */
.L_x_2195:
[----:B0-----:R-:W-:Y:S05]  /*73b0*/  BSYNC B0 ;  /* 0x0000000000007941 */ /* 0x001fea0003800000 */
.L_x_2193:
[----:B---3--:R-:W-:-:S13]  /*73c0*/  ISETP.GE.AND P0, PT, R7, c[0x0][0x16c], PT ;  /* 0x00005b0007007a0c */ /* 0x008fda0003f06270 */
[----:B------:R-:W-:Y:S05]  /*73d0*/  @P0 EXIT ;  /* 0x000000000000094d */ /* 0x000fea0003800000 */
[----:B------:R-:W-:Y:S02]  /*73e0*/  ULDC.64 UR6, c[0x0][0x288] ;  /* 0x0000a20000067ab9 */ /* 0x000fe40000000a00 */
[----:B------:R-:W-:Y:S02]  /*73f0*/  UIMAD UR18, UR18, UR6, URZ ;  /* 0x00000006121272a4 */ /* 0x000fe4000f8e023f */
[----:B-12---:R-:W-:Y:S02]  /*7400*/  UIMAD.WIDE.U32 UR4, UR19, UR6, URZ ;  /* 0x00000006130472a5 */ /* 0x006fe4000f8e003f */
[----:B------:R-:W-:-:S04]  /*7410*/  UIMAD UR6, UR19, UR7, UR18 ;  /* 0x00000007130672a4 */ /* 0x000fc8000f8e0212 */
[----:B------:R-:W-:Y:S02]  /*7420*/  UIADD3 UR6, UR5, UR6, URZ ;  /* 0x0000000605067290 */ /* 0x000fe4000fffe03f */
.L_x_2196:
        /* <DEDUP_REMOVED lines=18> */
.L_x_2146:
[----:B------:R-:W-:Y:S01]  /*7550*/  HFMA2.MMA R48, -RZ, RZ, 0, 5.9604644775390625e-08 ;  /* 0x00000001ff307435 */ /* 0x000fe200000001ff */
[----:B------:R-:W-:-:S02]  /*7560*/  MOV R53, R50 ;  /* 0x0000003200357202 */ /* 0x000fc40000000f00 */
[----:B------:R-:W-:Y:S02]  /*7570*/  MOV R49, RZ ;  /* 0x000000ff00317202 */ /* 0x000fe40000000f00 */
[----:B------:R-:W-:Y:S02]  /*7580*/  MOV R46, 0xffffffff ;  /* 0xffffffff002e7802 */ /* 0x000fe40000000f00 */
[----:B------:R-:W-:Y:S02]  /*7590*/  MOV R44, 0x75b0 ;  /* 0x000075b0002c7802 */ /* 0x000fe40000000f00 */
[----:B-1---5:R-:W-:Y:S05]  /*75a0*/  CALL.REL.NOINC `($__internal_89_$__cuda_sm70_shflsync_up) ;  /* 0x00000ec000007944 */ /* 0x022fea0003c00000 */
[----:B-1----:R-:W-:Y:S01]  /*75b0*/  MOV R47, R46 ;  /* 0x0000002e002f7202 */ /* 0x002fe20000000f00 */
[----:B0-----:R-:W-:Y:S05]  /*75c0*/  BRA `(.L_x_2197) ;  /* 0xffffc59000007947 */ /* 0x001fea000383ffff */
.L_x_2147:
[----:B------:R-:W-:Y:S01]  /*75d0*/  HFMA2.MMA R48, -RZ, RZ, 0, 5.9604644775390625e-08 ;  /* 0x00000001ff307435 */ /* 0x000fe200000001ff */
[----:B------:R-:W-:Y:S02]  /*75e0*/  MOV R53, R51 ;  /* 0x0000003300357202 */ /* 0x000fe40000000f00 */
[----:B------:R-:W-:Y:S02]  /*75f0*/  MOV R49, RZ ;  /* 0x000000ff00317202 */ /* 0x000fe40000000f00 */
[----:B------:R-:W-:-:S02]  /*7600*/  MOV R46, 0xffffffff ;  /* 0xffffffff002e7802 */ /* 0x000fc40000000f00 */
[----:B------:R-:W-:Y:S02]  /*7610*/  MOV R44, 0x7630 ;  /* 0x00007630002c7802 */ /* 0x000fe40000000f00 */
[----:B012--5:R-:W-:Y:S05]  /*7620*/  CALL.REL.NOINC `($__internal_89_$__cuda_sm70_shflsync_up) ;  /* 0x00000e4000007944 */ /* 0x027fea0003c00000 */
[C---:B------:R-:W-:Y:S01]  /*7630*/  FMUL.FTZ R47, R50.reuse, R47 ;  /* 0x0000002f322f7220 */ /* 0x040fe20000410000 */
        /* <DEDUP_REMOVED lines=9> */
[----:B------:R-:W-:Y:S05]  /*76d0*/  CALL.REL.NOINC `($__internal_89_$__cuda_sm70_shflsync_up) ;  /* 0x00000d9000007944 */ /* 0x000fea0003c00000 */
[----:B0-----:R-:W-:Y:S01]  /*76e0*/  HFMA2.MMA R48, -RZ, RZ, 0, 1.1920928955078125e-07 ;  /* 0x00000002ff307435 */ /* 0x001fe200000001ff */
[----:B-1----:R-:W-:Y:S02]  /*76f0*/  MOV R47, R46 ;  /* 0x0000002e002f7202 */ /* 0x002fe40000000f00 */
[----:B------:R-:W-:Y:S02]  /*7700*/  MOV R53, R51 ;  /* 0x0000003300357202 */ /* 0x000fe40000000f00 */
[----:B------:R-:W-:Y:S02]  /*7710*/  MOV R49, RZ ;  /* 0x000000ff00317202 */ /* 0x000fe40000000f00 */
[----:B------:R-:W-:Y:S02]  /*7720*/  MOV R46, 0xffffffff ;  /* 0xffffffff002e7802 */ /* 0x000fe40000000f00 */
[----:B------:R-:W-:-:S02]  /*7730*/  MOV R44, 0x7750 ;  /* 0x00007750002c7802 */ /* 0x000fc40000000f00 */
[----:B------:R-:W-:Y:S05]  /*7740*/  CALL.REL.NOINC `($__internal_89_$__cuda_sm70_shflsync_up) ;  /* 0x00000d2000007944 */ /* 0x000fea0003c00000 */
        /* <DEDUP_REMOVED lines=8> */
[----:B------:R-:W-:Y:S05]  /*77d0*/  CALL.REL.NOINC `($__internal_89_$__cuda_sm70_shflsync_up) ;  /* 0x00000c9000007944 */ /* 0x000fea0003c00000 */
[----:B0-----:R-:W-:Y:S01]  /*77e0*/  HFMA2.MMA R48, -RZ, RZ, 0, 2.384185791015625e-07 ;  /* 0x00000004ff307435 */ /* 0x001fe200000001ff */
[----:B-1----:R-:W-:Y:S02]  /*77f0*/  MOV R47, R46 ;  /* 0x0000002e002f7202 */ /* 0x002fe40000000f00 */
[----:B------:R-:W-:Y:S02]  /*7800*/  MOV R53, R51 ;  /* 0x0000003300357202 */ /* 0x000fe40000000f00 */
[----:B------:R-:W-:Y:S02]  /*7810*/  MOV R49, RZ ;  /* 0x000000ff00317202 */ /* 0x000fe40000000f00 */
[----:B------:R-:W-:Y:S02]  /*7820*/  MOV R46, 0xffffffff ;  /* 0xffffffff002e7802 */ /* 0x000fe40000000f00 */
[----:B------:R-:W-:Y:S02]  /*7830*/  MOV R44, 0x7850 ;  /* 0x00007850002c7802 */ /* 0x000fe40000000f00 */
[----:B------:R-:W-:Y:S05]  /*7840*/  CALL.REL.NOINC `($__internal_89_$__cuda_sm70_shflsync_up) ;  /* 0x00000c2000007944 */ /* 0x000fea0003c00000 */
        /* <DEDUP_REMOVED lines=8> */
[----:B------:R-:W-:Y:S05]  /*78d0*/  CALL.REL.NOINC `($__internal_89_$__cuda_sm70_shflsync_up) ;  /* 0x00000b9000007944 */ /* 0x000fea0003c00000 */
[----:B0-----:R-:W-:Y:S01]  /*78e0*/  HFMA2.MMA R48, -RZ, RZ, 0, 4.76837158203125e-07 ;  /* 0x00000008ff307435 */ /* 0x001fe200000001ff */
[----:B-1----:R-:W-:Y:S02]  /*78f0*/  MOV R47, R46 ;  /* 0x0000002e002f7202 */ /* 0x002fe40000000f00 */
[----:B------:R-:W-:Y:S02]  /*7900*/  MOV R53, R51 ;  /* 0x0000003300357202 */ /* 0x000fe40000000f00 */
[----:B------:R-:W-:Y:S02]  /*7910*/  MOV R49, RZ ;  /* 0x000000ff00317202 */ /* 0x000fe40000000f00 */
[----:B------:R-:W-:Y:S02]  /*7920*/  MOV R46, 0xffffffff ;  /* 0xffffffff002e7802 */ /* 0x000fe40000000f00 */
[----:B------:R-:W-:Y:S02]  /*7930*/  MOV R44, 0x7950 ;  /* 0x00007950002c7802 */ /* 0x000fe40000000f00 */
[----:B------:R-:W-:Y:S05]  /*7940*/  CALL.REL.NOINC `($__internal_89_$__cuda_sm70_shflsync_up) ;  /* 0x00000b2000007944 */ /* 0x000fea0003c00000 */
        /* <DEDUP_REMOVED lines=10> */
[----:B------:R-:W-:Y:S05]  /*79f0*/  CALL.REL.NOINC `($__internal_89_$__cuda_sm70_shflsync_up) ;  /* 0x00000a7000007944 */ /* 0x000fea0003c00000 */
[----:B0-----:R-:W-:Y:S01]  /*7a00*/  HFMA2.MMA R48, -RZ, RZ, 0, 9.5367431640625e-07 ;  /* 0x00000010ff307435 */ /* 0x001fe200000001ff */
[----:B-1----:R-:W-:Y:S02]  /*7a10*/  MOV R47, R46 ;  /* 0x0000002e002f7202 */ /* 0x002fe40000000f00 */
[----:B------:R-:W-:Y:S02]  /*7a20*/  MOV R53, R51 ;  /* 0x0000003300357202 */ /* 0x000fe40000000f00 */
[----:B------:R-:W-:Y:S02]  /*7a30*/  MOV R49, RZ ;  /* 0x000000ff00317202 */ /* 0x000fe40000000f00 */
[----:B------:R-:W-:-:S02]  /*7a40*/  MOV R46, 0xffffffff ;  /* 0xffffffff002e7802 */ /* 0x000fc40000000f00 */
[----:B------:R-:W-:Y:S02]  /*7a50*/  MOV R44, 0x7a70 ;  /* 0x00007a70002c7802 */ /* 0x000fe40000000f00 */
[----:B------:R-:W-:Y:S05]  /*7a60*/  CALL.REL.NOINC `($__internal_89_$__cuda_sm70_shflsync_up) ;  /* 0x00000a0000007944 */ /* 0x000fea0003c00000 */
[----:B01----:R-:W-:Y:S05]  /*7a70*/  BRA `(.L_x_2198) ;  /* 0xffffc26000007947 */ /* 0x003fea000383ffff */
.L_x_2150:
[----:B------:R-:W-:Y:S01]  /*7a80*/  HFMA2.MMA R48, -RZ, RZ, 0, 5.9604644775390625e-08 ;  /* 0x00000001ff307435 */ /* 0x000fe200000001ff */
[----:B0-----:R-:W-:Y:S02]  /*7a90*/  MOV R49, RZ ;  /* 0x000000ff00317202 */ /* 0x001fe40000000f00 */
[----:B------:R-:W-:Y:S02]  /*7aa0*/  MOV R46, 0xffffffff ;  /* 0xffffffff002e7802 */ /* 0x000fe40000000f00 */
[----:B------:R-:W-:Y:S02]  /*7ab0*/  MOV R44, 0x7ad0 ;  /* 0x00007ad0002c7802 */ /* 0x000fe40000000f00 */
[----:B-1---5:R-:W-:Y:S05]  /*7ac0*/  CALL.REL.NOINC `($__internal_89_$__cuda_sm70_shflsync_up) ;  /* 0x000009a000007944 */ /* 0x022fea0003c00000 */
[----:B0-----:R-:W-:Y:S01]  /*7ad0*/  HFMA2.MMA R48, -RZ, RZ, 0, 5.9604644775390625e-08 ;  /* 0x00000001ff307435 */ /* 0x001fe200000001ff */
[----:B-1----:R-:W-:Y:S02]  /*7ae0*/  MOV R47, R46 ;  /* 0x0000002e002f7202 */ /* 0x002fe40000000f00 */
[----:B------:R-:W-:Y:S02]  /*7af0*/  MOV R53, R162 ;  /* 0x000000a200357202 */ /* 0x000fe40000000f00 */
[----:B------:R-:W-:-:S02]  /*7b00*/  MOV R49, RZ ;  /* 0x000000ff00317202 */ /* 0x000fc40000000f00 */
[----:B------:R-:W-:Y:S02]  /*7b10*/  MOV R46, 0xffffffff ;  /* 0xffffffff002e7802 */ /* 0x000fe40000000f00 */
[----:B------:R-:W-:Y:S02]  /*7b20*/  MOV R44, 0x7b40 ;  /* 0x00007b40002c7802 */ /* 0x000fe40000000f00 */
[----:B------:R-:W-:Y:S05]  /*7b30*/  CALL.REL.NOINC `($__internal_89_$__cuda_sm70_shflsync_up) ;  /* 0x0000093000007944 */ /* 0x000fea0003c00000 */
[----:B0-----:R-:W-:Y:S01]  /*7b40*/  HFMA2.MMA R49, -RZ, RZ, 0, 0 ;  /* 0x00000000ff317435 */ /* 0x001fe200000001ff */
[----:B------:R-:W-:Y:S02]  /*7b50*/  MOV R53, R47 ;  /* 0x0000002f00357202 */ /* 0x000fe40000000f00 */
[----:B-1----:R-:W-:Y:S02]  /*7b60*/  MOV R162, R46 ;  /* 0x0000002e00a27202 */ /* 0x002fe40000000f00 */
[----:B------:R-:W-:Y:S02]  /*7b70*/  MOV R50, R100 ;  /* 0x0000006400327202 */ /* 0x000fe40000000f00 */
[----:B------:R-:W-:Y:S02]  /*7b80*/  MOV R47, 0x1f ;  /* 0x0000001f002f7802 */ /* 0x000fe40000000f00 */
[----:B------:R-:W-:-:S02]  /*7b90*/  MOV R46, 0xffffffff ;  /* 0xffffffff002e7802 */ /* 0x000fc40000000f00 */
[----:B------:R-:W-:Y:S02]  /*7ba0*/  MOV R48, 0x7bc0 ;  /* 0x00007bc000307802 */ /* 0x000fe40000000f00 */
[----:B------:R-:W-:Y:S05]  /*7bb0*/  CALL.REL.NOINC `($__internal_88_$__cuda_sm70_shflsync_idx_p) ;  /* 0x0000086000007944 */ /* 0x000fea0003c00000 */
[----:B0-----:R-:W-:Y:S01]  /*7bc0*/  HFMA2.MMA R49, -RZ, RZ, 0, 0 ;  /* 0x00000000ff317435 */ /* 0x001fe200000001ff */
[----:B-1----:R-:W-:Y:S02]  /*7bd0*/  MOV R100, R47 ;  /* 0x0000002f00647202 */ /* 0x002fe40000000f00 */
[----:B------:R-:W-:Y:S02]  /*7be0*/  MOV R50, R101 ;  /* 0x0000006500327202 */ /* 0x000fe40000000f00 */
[----:B------:R-:W-:Y:S02]  /*7bf0*/  MOV R47, 0x1f ;  /* 0x0000001f002f7802 */ /* 0x000fe40000000f00 */
[----:B------:R-:W-:Y:S02]  /*7c00*/  MOV R46, 0xffffffff ;  /* 0xffffffff002e7802 */ /* 0x000fe40000000f00 */
[----:B------:R-:W-:Y:S02]  /*7c10*/  MOV R48, 0x7c30 ;  /* 0x00007c3000307802 */ /* 0x000fe40000000f00 */
[----:B------:R-:W-:Y:S05]  /*7c20*/  CALL.REL.NOINC `($__internal_88_$__cuda_sm70_shflsync_idx_p) ;  /* 0x000007f000007944 */ /* 0x000fea0003c00000 */
[----:B01----:R-:W-:Y:S01]  /*7c30*/  MOV R49, R47 ;  /* 0x0000002f00317202 */ /* 0x003fe20000000f00 */
[----:B------:R-:W-:Y:S05]  /*7c40*/  BRA `(.L_x_2199) ;  /* 0xffffc20000007947 */ /* 0x000fea000383ffff */
.L_x_2153:
[----:B------:R-:W-:Y:S01]  /*7c50*/  HFMA2.MMA R159, -RZ, RZ, 0, 5.9604644775390625e-08 ;  /* 0x00000001ff9f7435 */ /* 0x000fe200000001ff */
[----:B------:R-:W-:-:S02]  /*7c60*/  MOV R50, R52 ;  /* 0x0000003400327202 */ /* 0x000fc40000000f00 */
[----:B------:R-:W-:Y:S02]  /*7c70*/  MOV R49, 0x1f ;  /* 0x0000001f00317802 */ /* 0x000fe40000000f00 */
[----:B------:R-:W-:Y:S02]  /*7c80*/  MOV R48, 0xffffffff ;  /* 0xffffffff00307802 */ /* 0x000fe40000000f00 */
[----:B------:R-:W-:Y:S02]  /*7c90*/  MOV R46, 0x7cb0 ;  /* 0x00007cb0002e7802 */ /* 0x000fe40000000f00 */
[----:B------:R-:W-:Y:S05]  /*7ca0*/  CALL.REL.NOINC `($__internal_87_$__cuda_sm70_shflsync_down) ;  /* 0x0000073000007944 */ /* 0x000fea0003c00000 */
[----:B-1----:R-:W-:Y:S01]  /*7cb0*/  MOV R51, R159 ;  /* 0x0000009f00337202 */ /* 0x002fe20000000f00 */
[----:B0-----:R-:W-:Y:S05]  /*7cc0*/  BRA `(.L_x_2200) ;  /* 0xffffc79000007947 */ /* 0x001fea000383ffff */
.L_x_2154:
[----:B------:R-:W-:Y:S01]  /*7cd0*/  HFMA2.MMA R159, -RZ, RZ, 0, 5.9604644775390625e-08 ;  /* 0x00000001ff9f7435 */ /* 0x000fe200000001ff */
[----:B------:R-:W-:Y:S02]  /*7ce0*/  MOV R50, R53 ;  /* 0x0000003500327202 */ /* 0x000fe40000000f00 */
[----:B------:R-:W-:Y:S02]  /*7cf0*/  MOV R49, 0x1f ;  /* 0x0000001f00317802 */ /* 0x000fe40000000f00 */
[----:B------:R-:W-:-:S02]  /*7d00*/  MOV R48, 0xffffffff ;  /* 0xffffffff00307802 */ /* 0x000fc40000000f00 */
[----:B------:R-:W-:Y:S02]  /*7d10*/  MOV R46, 0x7d30 ;  /* 0x00007d30002e7802 */ /* 0x000fe40000000f00 */
[----:B01----:R-:W-:Y:S05]  /*7d20*/  CALL.REL.NOINC `($__internal_87_$__cuda_sm70_shflsync_down) ;  /* 0x000006b000007944 */ /* 0x003fea0003c00000 */
        /* <DEDUP_REMOVED lines=9> */
[----:B------:R-:W-:Y:S05]  /*7dc0*/  CALL.REL.NOINC `($__internal_87_$__cuda_sm70_shflsync_down) ;  /* 0x0000061000007944 */ /* 0x000fea0003c00000 */
[----:B-1----:R-:W-:Y:S01]  /*7dd0*/  MOV R51, R159 ;  /* 0x0000009f00337202 */ /* 0x002fe20000000f00 */
[----:B------:R-:W-:Y:S01]  /*7de0*/  HFMA2.MMA R159, -RZ, RZ, 0, 1.1920928955078125e-07 ;  /* 0x00000002ff9f7435 */ /* 0x000fe200000001ff */
[----:B0-----:R-:W-:Y:S02]  /*7df0*/  MOV R50, R52 ;  /* 0x0000003400327202 */ /* 0x001fe40000000f00 */
[----:B------:R-:W-:Y:S02]  /*7e00*/  MOV R49, 0x1f ;  /* 0x0000001f00317802 */ /* 0x000fe40000000f00 */
[----:B------:R-:W-:Y:S02]  /*7e10*/  MOV R48, 0xffffffff ;  /* 0xffffffff00307802 */ /* 0x000fe40000000f00 */
[----:B------:R-:W-:Y:S02]  /*7e20*/  MOV R46, 0x7e40 ;  /* 0x00007e40002e7802 */ /* 0x000fe40000000f00 */
[----:B------:R-:W-:Y:S05]  /*7e30*/  CALL.REL.NOINC `($__internal_87_$__cuda_sm70_shflsync_down) ;  /* 0x000005a000007944 */ /* 0x000fea0003c00000 */
[----:B-1----:R-:W-:Y:S01]  /*7e40*/  @!P3 FFMA.FTZ R52, R100, R159, R52 ;  /* 0x0000009f6434b223 */ /* 0x002fe20000010034 */
[----:B------:R-:W-:Y:S01]  /*7e50*/  HFMA2.MMA R159, -RZ, RZ, 0, 2.384185791015625e-07 ;  /* 0x00000004ff9f7435 */ /* 0x000fe200000001ff */
[----:B------:R-:W-:Y:S01]  /*7e60*/  @!P3 FMUL.FTZ R100, R51, R100 ;  /* 0x000000643364b220 */ /* 0x000fe20000410000 */
[----:B0-----:R-:W-:-:S02]  /*7e70*/  MOV R49, 0x1f ;  /* 0x0000001f00317802 */ /* 0x001fc40000000f00 */
[----:B------:R-:W-:Y:S02]  /*7e80*/  MOV R48, 0xffffffff ;  /* 0xffffffff00307802 */ /* 0x000fe40000000f00 */
[----:B------:R-:W-:Y:S02]  /*7e90*/  MOV R50, R100 ;  /* 0x0000006400327202 */ /* 0x000fe40000000f00 */
[----:B------:R-:W-:Y:S02]  /*7ea0*/  MOV R46, 0x7ec0 ;  /* 0x00007ec0002e7802 */ /* 0x000fe40000000f00 */
[----:B------:R-:W-:Y:S05]  /*7eb0*/  CALL.REL.NOINC `($__internal_87_$__cuda_sm70_shflsync_down) ;  /* 0x0000052000007944 */ /* 0x000fea0003c00000 */
[----:B-1----:R-:W-:Y:S01]  /*7ec0*/  MOV R51, R159 ;  /* 0x0000009f00337202 */ /* 0x002fe20000000f00 */
[----:B------:R-:W-:Y:S01]  /*7ed0*/  HFMA2.MMA R159, -RZ, RZ, 0, 2.384185791015625e-07 ;  /* 0x00000004ff9f7435 */ /* 0x000fe200000001ff */
[----:B0-----:R-:W-:Y:S02]  /*7ee0*/  MOV R50, R52 ;  /* 0x0000003400327202 */ /* 0x001fe40000000f00 */
[----:B------:R-:W-:Y:S02]  /*7ef0*/  MOV R49, 0x1f ;  /* 0x0000001f00317802 */ /* 0x000fe40000000f00 */
[----:B------:R-:W-:-:S02]  /*7f00*/  MOV R48, 0xffffffff ;  /* 0xffffffff00307802 */ /* 0x000fc40000000f00 */
[----:B------:R-:W-:Y:S02]  /*7f10*/  MOV R46, 0x7f30 ;  /* 0x00007f30002e7802 */ /* 0x000fe40000000f00 */
[----:B------:R-:W-:Y:S05]  /*7f20*/  CALL.REL.NOINC `($__internal_87_$__cuda_sm70_shflsync_down) ;  /* 0x000004b000007944 */ /* 0x000fea0003c00000 */
[----:B-1----:R-:W-:Y:S01]  /*7f30*/  @!P2 FFMA.FTZ R52, R100, R159, R52 ;  /* 0x0000009f6434a223 */ /* 0x002fe20000010034 */
[----:B------:R-:W-:Y:S01]  /*7f40*/  HFMA2.MMA R159, -RZ, RZ, 0, 4.76837158203125e-07 ;  /* 0x00000008ff9f7435 */ /* 0x000fe200000001ff */
[----:B------:R-:W-:Y:S01]  /*7f50*/  @!P2 FMUL.FTZ R100, R51, R100 ;  /* 0x000000643364a220 */ /* 0x000fe20000410000 */
[----:B0-----:R-:W-:Y:S02]  /*7f60*/  MOV R49, 0x1f ;  /* 0x0000001f00317802 */ /* 0x001fe40000000f00 */
[----:B------:R-:W-:Y:S02]  /*7f70*/  MOV R48, 0xffffffff ;  /* 0xffffffff00307802 */ /* 0x000fe40000000f00 */
[----:B------:R-:W-:Y:S02]  /*7f80*/  MOV R50, R100 ;  /* 0x0000006400327202 */ /* 0x000fe40000000f00 */
[----:B------:R-:W-:Y:S02]  /*7f90*/  MOV R46, 0x7fb0 ;  /* 0x00007fb0002e7802 */ /* 0x000fe40000000f00 */
[----:B------:R-:W-:Y:S05]  /*7fa0*/  CALL.REL.NOINC `($__internal_87_$__cuda_sm70_shflsync_down) ;  /* 0x0000043000007944 */ /* 0x000fea0003c00000 */
[----:B-1----:R-:W-:Y:S01]  /*7fb0*/  MOV R51, R159 ;  /* 0x0000009f00337202 */ /* 0x002fe20000000f00 */
[----:B------:R-:W-:Y:S01]  /*7fc0*/  HFMA2.MMA R159, -RZ, RZ, 0, 4.76837158203125e-07 ;  /* 0x00000008ff9f7435 */ /* 0x000fe200000001ff */
[----:B0-----:R-:W-:-:S02]  /*7fd0*/  MOV R50, R52 ;  /* 0x0000003400327202 */ /* 0x001fc40000000f00 */
[----:B------:R-:W-:Y:S02]  /*7fe0*/  MOV R49, 0x1f ;  /* 0x0000001f00317802 */ /* 0x000fe40000000f00 */
[----:B------:R-:W-:Y:S02]  /*7ff0*/  MOV R48, 0xffffffff ;  /* 0xffffffff00307802 */ /* 0x000fe40000000f00 */
[----:B------:R-:W-:Y:S02]  /*8000*/  MOV R46, 0x8020 ;  /* 0x00008020002e7802 */ /* 0x000fe40000000f00 */
[----:B------:R-:W-:Y:S05]  /*8010*/  CALL.REL.NOINC `($__internal_87_$__cuda_sm70_shflsync_down) ;  /* 0x000003c000007944 */ /* 0x000fea0003c00000 */
[----:B-1----:R-:W-:Y:S01]  /*8020*/  @!P1 FFMA.FTZ R52, R100, R159, R52 ;  /* 0x0000009f64349223 */ /* 0x002fe20000010034 */
[----:B------:R-:W-:Y:S01]  /*8030*/  HFMA2.MMA R159, -RZ, RZ, 0, 9.5367431640625e-07 ;  /* 0x00000010ff9f7435 */ /* 0x000fe200000001ff */
[----:B------:R-:W-:Y:S01]  /*8040*/  @!P1 FMUL.FTZ R100, R51, R100 ;  /* 0x0000006433649220 */ /* 0x000fe20000410000 */
[----:B0-----:R-:W-:Y:S01]  /*8050*/  HFMA2.MMA R49, -RZ, RZ, 0, 1.847743988037109375e-06 ;  /* 0x0000001fff317435 */ /* 0x001fe200000001ff */
[----:B------:R-:W-:Y:S02]  /*8060*/  MOV R48, 0xffffffff ;  /* 0xffffffff00307802 */ /* 0x000fe40000000f00 */
[----:B------:R-:W-:-:S02]  /*8070*/  MOV R46, 0x80b0 ;  /* 0x000080b0002e7802 */ /* 0x000fc40000000f00 */
[----:B------:R-:W-:-:S04]  /*8080*/  MOV R51, R100 ;  /* 0x0000006400337202 */ /* 0x000fc80000000f00 */
[----:B------:R-:W-:Y:S02]  /*8090*/  MOV R50, R51 ;  /* 0x0000003300327202 */ /* 0x000fe40000000f00 */
[----:B------:R-:W-:Y:S05]  /*80a0*/  CALL.REL.NOINC `($__internal_87_$__cuda_sm70_shflsync_down) ;  /* 0x0000033000007944 */ /* 0x000fea0003c00000 */
[----:B-1----:R-:W-:Y:S01]  /*80b0*/  MOV R100, R159 ;  /* 0x0000009f00647202 */ /* 0x002fe20000000f00 */
[----:B------:R-:W-:Y:S01]  /*80c0*/  HFMA2.MMA R159, -RZ, RZ, 0, 9.5367431640625e-07 ;  /* 0x00000010ff9f7435 */ /* 0x000fe200000001ff */
[----:B0-----:R-:W-:Y:S02]  /*80d0*/  MOV R50, R52 ;  /* 0x0000003400327202 */ /* 0x001fe40000000f00 */
[----:B------:R-:W-:Y:S02]  /*80e0*/  MOV R49, 0x1f ;  /* 0x0000001f00317802 */ /* 0x000fe40000000f00 */
[----:B------:R-:W-:Y:S02]  /*80f0*/  MOV R48, 0xffffffff ;  /* 0xffffffff00307802 */ /* 0x000fe40000000f00 */
[----:B------:R-:W-:Y:S02]  /*8100*/  MOV R46, 0x8120 ;  /* 0x00008120002e7802 */ /* 0x000fe40000000f00 */
[----:B------:R-:W-:Y:S05]  /*8110*/  CALL.REL.NOINC `($__internal_87_$__cuda_sm70_shflsync_down) ;  /* 0x000002c000007944 */ /* 0x000fea0003c00000 */
[----:B-1----:R-:W-:Y:S01]  /*8120*/  @!P0 FFMA.FTZ R52, R51, R159, R52 ;  /* 0x0000009f33348223 */ /* 0x002fe20000010034 */
[----:B0-----:R-:W-:Y:S01]  /*8130*/  HFMA2.MMA R49, -RZ, RZ, 0, 0 ;  /* 0x00000000ff317435 */ /* 0x001fe200000001ff */
[----:B------:R-:W-:Y:S01]  /*8140*/  @!P0 FMUL.FTZ R51, R100, R51 ;  /* 0x0000003364338220 */ /* 0x000fe20000410000 */
[----:B------:R-:W-:-:S02]  /*8150*/  MOV R47, 0x1f ;  /* 0x0000001f002f7802 */ /* 0x000fc40000000f00 */
[----:B------:R-:W-:Y:S02]  /*8160*/  MOV R46, 0xffffffff ;  /* 0xffffffff002e7802 */ /* 0x000fe40000000f00 */
[----:B------:R-:W-:Y:S02]  /*8170*/  MOV R50, R51 ;  /* 0x0000003300327202 */ /* 0x000fe40000000f00 */
[----:B------:R-:W-:Y:S02]  /*8180*/  MOV R48, 0x81a0 ;  /* 0x000081a000307802 */ /* 0x000fe40000000f00 */
[----:B------:R-:W-:Y:S05]  /*8190*/  CALL.REL.NOINC `($__internal_88_$__cuda_sm70_shflsync_idx_p) ;  /* 0x0000028000007944 */ /* 0x000fea0003c00000 */
[----:B0-----:R-:W-:Y:S01]  /*81a0*/  HFMA2.MMA R49, -RZ, RZ, 0, 0 ;  /* 0x00000000ff317435 */ /* 0x001fe200000001ff */
[----:B-1----:R-:W-:Y:S02]  /*81b0*/  MOV R157, R47 ;  /* 0x0000002f009d7202 */ /* 0x002fe40000000f00 */
[----:B------:R-:W-:Y:S02]  /*81c0*/  MOV R50, R52 ;  /* 0x0000003400327202 */ /* 0x000fe40000000f00 */
[----:B------:R-:W-:Y:S02]  /*81d0*/  MOV R47, 0x1f ;  /* 0x0000001f002f7802 */ /* 0x000fe40000000f00 */
[----:B------:R-:W-:-:S02]  /*81e0*/  MOV R46, 0xffffffff ;  /* 0xffffffff002e7802 */ /* 0x000fc40000000f00 */
[----:B------:R-:W-:Y:S02]  /*81f0*/  MOV R48, 0x8210 ;  /* 0x0000821000307802 */ /* 0x000fe40000000f00 */
[----:B------:R-:W-:Y:S05]  /*8200*/  CALL.REL.NOINC `($__internal_88_$__cuda_sm70_shflsync_idx_p) ;  /* 0x0000021000007944 */ /* 0x000fea0003c00000 */
[----:B------:R-:W-:Y:S01]  /*8210*/  HFMA2.MMA R159, -RZ, RZ, 0, 5.9604644775390625e-08 ;  /* 0x00000001ff9f7435 */ /* 0x000fe200000001ff */
[----:B-1----:R-:W-:Y:S02]  /*8220*/  MOV R100, R47 ;  /* 0x0000002f00647202 */ /* 0x002fe40000000f00 */
[----:B0-----:R-:W-:Y:S02]  /*8230*/  MOV R50, R51 ;  /* 0x0000003300327202 */ /* 0x001fe40000000f00 */
[----:B------:R-:W-:Y:S02]  /*8240*/  MOV R49, 0x1f ;  /* 0x0000001f00317802 */ /* 0x000fe40000000f00 */
[----:B------:R-:W-:Y:S02]  /*8250*/  MOV R48, 0xffffffff ;  /* 0xffffffff00307802 */ /* 0x000fe40000000f00 */
[----:B------:R-:W-:Y:S02]  /*8260*/  MOV R46, 0x8280 ;  /* 0x00008280002e7802 */ /* 0x000fe40000000f00 */
[----:B------:R-:W-:Y:S05]  /*8270*/  CALL.REL.NOINC `($__internal_87_$__cuda_sm70_shflsync_down) ;  /* 0x0000016000007944 */ /* 0x000fea0003c00000 */
[----:B-1----:R-:W-:Y:S01]  /*8280*/  MOV R158, R159 ;  /* 0x0000009f009e7202 */ /* 0x002fe20000000f00 */
[----:B------:R-:W-:Y:S01]  /*8290*/  HFMA2.MMA R159, -RZ, RZ, 0, 5.9604644775390625e-08 ;  /* 0x00000001ff9f7435 */ /* 0x000fe200000001ff */
[----:B0-----:R-:W-:-:S02]  /*82a0*/  MOV R50, R52 ;  /* 0x0000003400327202 */ /* 0x001fc40000000f00 */
[----:B------:R-:W-:Y:S02]  /*82b0*/  MOV R49, 0x1f ;  /* 0x0000001f00317802 */ /* 0x000fe40000000f00 */
[----:B------:R-:W-:Y:S02]  /*82c0*/  MOV R48, 0xffffffff ;  /* 0xffffffff00307802 */ /* 0x000fe40000000f00 */
[----:B------:R-:W-:Y:S02]  /*82d0*/  MOV R46, 0x82f0 ;  /* 0x000082f0002e7802 */ /* 0x000fe40000000f00 */
[----:B------:R-:W-:Y:S05]  /*82e0*/  CALL.REL.NOINC `($__internal_87_$__cuda_sm70_shflsync_down) ;  /* 0x000000f000007944 */ /* 0x000fea0003c00000 */
[----:B0-----:R-:W-:Y:S01]  /*82f0*/  HFMA2.MMA R49, -RZ, RZ, 0, 0 ;  /* 0x00000000ff317435 */ /* 0x001fe200000001ff */
[----:B------:R-:W-:Y:S02]  /*8300*/  MOV R50, R44 ;  /* 0x0000002c00327202 */ /* 0x000fe40000000f00 */
[----:B------:R-:W-:Y:S02]  /*8310*/  MOV R47, 0x1f ;  /* 0x0000001f002f7802 */ /* 0x000fe40000000f00 */
[----:B------:R-:W-:Y:S02]  /*8320*/  MOV R46, 0xffffffff ;  /* 0xffffffff002e7802 */ /* 0x000fe40000000f00 */
[----:B------:R-:W-:-:S02]  /*8330*/  MOV R48, 0x8350 ;  /* 0x0000835000307802 */ /* 0x000fc40000000f00 */
[----:B-1----:R-:W-:Y:S05]  /*8340*/  CALL.REL.NOINC `($__internal_88_$__cuda_sm70_shflsync_idx_p) ;  /* 0x000000d000007944 */ /* 0x002fea0003c00000 */
[----:B0-----:R-:W-:Y:S01]  /*8350*/  HFMA2.MMA R49, -RZ, RZ, 0, 0 ;  /* 0x00000000ff317435 */ /* 0x001fe200000001ff */
[----:B-1----:R-:W-:-:S02]  /*8360*/  MOV R162, R47 ;  /* 0x0000002f00a27202 */ /* 0x002fc40000000f00 */
[----:B------:R-:W-:Y:S02]  /*8370*/  MOV R50, R45 ;  /* 0x0000002d00327202 */ /* 0x000fe40000000f00 */
[----:B------:R-:W-:Y:S02]  /*8380*/  MOV R47, 0x1f ;  /* 0x0000001f002f7802 */ /* 0x000fe40000000f00 */
[----:B------:R-:W-:Y:S02]  /*8390*/  MOV R46, 0xffffffff ;  /* 0xffffffff002e7802 */ /* 0x000fe40000000f00 */
[----:B------:R-:W-:Y:S02]  /*83a0*/  MOV R48, 0x83c0 ;  /* 0x000083c000307802 */ /* 0x000fe40000000f00 */
[----:B------:R-:W-:Y:S05]  /*83b0*/  CALL.REL.NOINC `($__internal_88_$__cuda_sm70_shflsync_idx_p) ;  /* 0x0000006000007944 */ /* 0x000fea0003c00000 */
[----:B-1----:R-:W-:Y:S01]  /*83c0*/  MOV R51, R47 ;  /* 0x0000002f00337202 */ /* 0x002fe20000000f00 */
[----:B0-----:R-:W-:Y:S05]  /*83d0*/  BRA `(.L_x_2201) ;  /* 0xffffc22000007947 */ /* 0x001fea000383ffff */
        .weak           $__internal_87_$__cuda_sm70_shflsync_down
        .type           $__internal_87_$__cuda_sm70_shflsync_down,@function
        .size           $__internal_87_$__cuda_sm70_shflsync_down,($__internal_88_$__cuda_sm70_shflsync_idx_p - $__internal_87_$__cuda_sm70_shflsync_down)
$__internal_87_$__cuda_sm70_shflsync_down:
[----:B------:R-:W-:Y:S01]  /*83e0*/  HFMA2.MMA R47, -RZ, RZ, 0, 0 ;  /* 0x00000000ff2f7435 */ /* 0x000fe200000001ff */
[----:B------:R-:W-:Y:S04]  /*83f0*/  WARPSYNC R48 ;  /* 0x0000003000007348 */ /* 0x000fe80003800000 */
[----:B------:R0:W1:Y:S01]  /*8400*/  SHFL.DOWN PT, R159, R50, R159, R49 ;  /* 0x0800009f329f7389 */ /* 0x00006200000e0031 */
[----:B------:R-:W-:Y:S05]  /*8410*/  RET.REL.NODEC R46 `(_Z25selective_scan_bwd_kernelI32Selective_Scan_bwd_kernel_traitsILi128ELi16ELb1ELb1ELb1ELb0ELb1EN3c104HalfEfEEv12SSMParamsBwd) ;  /* 0xffff7be02e007950 */ /* 0x000fea0003c3ffff */
        .weak           $__internal_88_$__cuda_sm70_shflsync_idx_p
        .type           $__internal_88_$__cuda_sm70_shflsync_idx_p,@function
        .size           $__internal_88_$__cuda_sm70_shflsync_idx_p,($__internal_89_$__cuda_sm70_shflsync_up - $__internal_88_$__cuda_sm70_shflsync_idx_p)
$__internal_88_$__cuda_sm70_shflsync_idx_p:
[----:B------:R-:W-:Y:S01]  /*8420*/  HFMA2.MMA R161, -RZ, RZ, 0, 0 ;  /* 0x00000000ffa17435 */ /* 0x000fe200000001ff */
[----:B------:R-:W-:Y:S01]  /*8430*/  MOV R160, R48 ;  /* 0x0000003000a07202 */ /* 0x000fe20000000f00 */
[----:B------:R-:W-:Y:S04]  /*8440*/  WARPSYNC R46 ;  /* 0x0000002e00007348 */ /* 0x000fe80003800000 */
[----:B------:R0:W1:Y:S01]  /*8450*/  SHFL.IDX PT, R47, R50, R49, R47 ;  /* 0x00000031322f7389 */ /* 0x00006200000e002f */
[----:B------:R-:W-:Y:S05]  /*8460*/  RET.REL.NODEC R160 `(_Z25selective_scan_bwd_kernelI32Selective_Scan_bwd_kernel_traitsILi128ELi16ELb1ELb1ELb1ELb0ELb1EN3c104HalfEfEEv12SSMParamsBwd) ;  /* 0xffff7b90a0007950 */ /* 0x000fea0003c3ffff */
        .weak           $__internal_89_$__cuda_sm70_shflsync_up
        .type           $__internal_89_$__cuda_sm70_shflsync_up,@function
        .size           $__internal_89_$__cuda_sm70_shflsync_up,(.L_x_8901 - $__internal_89_$__cuda_sm70_shflsync_up)
$__internal_89_$__cuda_sm70_shflsync_up:
[----:B------:R-:W-:Y:S01]  /*8470*/  MOV R45, 0x0 ;  /* 0x00000000002d7802 */ /* 0x000fe20000000f00 */
[----:B------:R-:W-:Y:S04]  /*8480*/  WARPSYNC R46 ;  /* 0x0000002e00007348 */ /* 0x000fe80003800000 */
[----:B------:R0:W1:Y:S01]  /*8490*/  SHFL.UP PT, R46, R53, R48, R49 ;  /* 0x04000030352e7389 */ /* 0x00006200000e0031 */
[----:B------:R-:W-:Y:S05]  /*84a0*/  RET.REL.NODEC R44 `(_Z25selective_scan_bwd_kernelI32Selective_Scan_bwd_kernel_traitsILi128ELi16ELb1ELb1ELb1ELb0ELb1EN3c104HalfEfEEv12SSMParamsBwd) ;  /* 0xffff7b502c007950 */ /* 0x000fea0003c3ffff */
.L_x_2202:
        /* <DEDUP_REMOVED lines=13> */
.L_x_8901:


//--------------------- .text._Z25selective_scan_bwd_kernelI32Selective_Scan_bwd_kernel_traitsILi128ELi16ELb1ELb1ELb1ELb1ELb0EN3c104HalfEfEEv12SSMParamsBwd --------------------------
	.section	.text._Z25selective_scan_bwd_kernelI32Selective_Scan_bwd_kernel_traitsILi128ELi16ELb1ELb1ELb1ELb1ELb0EN3c104HalfEfEEv12SSMParamsBwd,"ax",@progbits
	.sectioninfo	@"SHI_REGISTERS=168"
	.align	128
        .global         _Z25selective_scan_bwd_kernelI32Selective_Scan_bwd_kernel_traitsILi128ELi16ELb1ELb1ELb1ELb1ELb0EN3c104HalfEfEEv12SSMParamsBwd
        .type           _Z25selective_scan_bwd_kernelI32Selective_Scan_bwd_kernel_traitsILi128ELi16ELb1ELb1ELb1ELb1ELb0EN3c104HalfEfEEv12SSMParamsBwd,@function
        .size           _Z25selective_scan_bwd_kernelI32Selective_Scan_bwd_kernel_traitsILi128ELi16ELb1ELb1ELb1ELb1ELb0EN3c104HalfEfEEv12SSMParamsBwd,(.L_x_8904 - _Z25selective_scan_bwd_kernelI32Selective_Scan_bwd_kernel_traitsILi128ELi16ELb1ELb1ELb1ELb1ELb0EN3c104HalfEfEEv12SSMParamsBwd)
        .other          _Z25selective_scan_bwd_kernelI32Selective_Scan_bwd_kernel_traitsILi128ELi16ELb1ELb1ELb1ELb1ELb0EN3c104HalfEfEEv12SSMParamsBwd,@"STO_CUDA_ENTRY STV_DEFAULT"
_Z25selective_scan_bwd_kernelI32Selective_Scan_bwd_kernel_traitsILi128ELi16ELb1ELb1ELb1ELb1ELb0EN3c104HalfEfEEv12SSMParamsBwd:
.text._Z25selective_scan_bwd_kernelI32Selective_Scan_bwd_kernel_traitsILi128ELi16ELb1ELb1ELb1ELb1ELb0EN3c104HalfEfEEv12SSMParamsBwd:
        /* <DEDUP_REMOVED lines=35> */
[----:B------:R-:W-:Y:S02]  /*0230*/  UISETP.NE.U32.AND UP1, UPT, URZ, UR24, UPT ;  /* 0x000000183f00728c */ /* 0x000fe4000bf25070 */
[----:B------:R-:W-:Y:S02]  /*0240*/  UIMAD UR29, UR37, UR29, UR5 ;  /* 0x0000001d251d72a4 */ /* 0x000fe4000f8e0205 */
[----:B------:R-:W-:Y:S01]  /*0250*/  UISETP.NE.AND.EX UP1, UPT, URZ, UR25, UPT, UP1 ;  /* 0x000000193f00728c */ /* 0x000fe2000bf25310 */
[----:B0-----:R-:W0:Y:S01]  /*0260*/  MUFU.RCP R0, R0 ;  /* 0x0000000000007308 */ /* 0x001e220000001000 */
[----:B------:R-:W-:Y:S02]  /*0270*/  UMOV UR8, URZ ;  /* 0x0000003f00087c82 */ /* 0x000fe40008000000 */
[----:B------:R-:W-:Y:S02]  /*0280*/  UMOV UR9, URZ ;  /* 0x0000003f00097c82 */ /* 0x000fe40008000000 */
[----:B------:R-:W-:-:S02]  /*0290*/  ULDC.64 UR6, c[0x0][0x1d0] ;  /* 0x0000740000067ab9 */ /* 0x000fc40000000a00 */
[----:B------:R-:W-:-:S03]  /*02a0*/  UIMAD UR4, UR36, UR6, URZ ;  /* 0x00000006240472a4 */ /* 0x000fc6000f8e023f */
[----:B------:R-:W-:Y:S02]  /*02b0*/  @UP1 ULEA UR8, UP3, UR17, UR24, 0x2 ;  /* 0x0000001811081291 */ /* 0x000fe4000f86103f */
[----:B------:R-:W-:Y:S02]  /*02c0*/  UISETP.NE.U32.AND UP2, UPT, URZ, UR26, UPT ;  /* 0x0000001a3f00728c */ /* 0x000fe4000bf45070 */
[----:B------:R-:W-:Y:S02]  /*02d0*/  @UP1 ULEA.HI.X UR9, UR17, UR25, UR16, 0x2, UP3 ;  /* 0x0000001911091291 */ /* 0x000fe400098f1410 */
[----:B------:R-:W-:Y:S01]  /*02e0*/  UIMAD.WIDE.U32 UR22, UR37, UR6, URZ ;  /* 0x00000006251672a5 */ /* 0x000fe2000f8e003f */
[----:B0-----:R-:W-:Y:S01]  /*02f0*/  IADD3 R0, R0, 0xffffffe, RZ ;  /* 0x0ffffffe00007810 */ /* 0x001fe20007ffe0ff */
[----:B------:R-:W-:Y:S02]  /*0300*/  UIMAD UR4, UR37, UR7, UR4 ;  /* 0x00000007250472a4 */ /* 0x000fe4000f8e0204 */
[----:B------:R-:W-:-:S02]  /*0310*/  UISETP.NE.AND.EX UP2, UPT, URZ, UR27, UPT, UP2 ;  /* 0x0000001b3f00728c */ /* 0x000fc4000bf45320 */
[----:B------:R-:W-:Y:S01]  /*0320*/  ULDC.64 UR6, c[0x0][0x190] ;  /* 0x0000640000067ab9 */ /* 0x000fe20000000a00 */
[----:B------:R-:W0:Y:S01]  /*0330*/  F2I.FTZ.U32.TRUNC.NTZ R0, R0 ;  /* 0x0000000000007305 */ /* 0x000e22000021f000 */
[----:B------:R-:W-:Y:S02]  /*0340*/  UIMAD.WIDE.U32 UR20, UR37, UR28, URZ ;  /* 0x0000001c251472a5 */ /* 0x000fe4000f8e003f */
[----:B------:R-:W-:Y:S02]  /*0350*/  UIMAD UR28, UR36, UR6, URZ ;  /* 0x00000006241c72a4 */ /* 0x000fe4000f8e023f */
[----:B------:R-:W-:Y:S02]  /*0360*/  UIMAD.WIDE.U32 UR18, UR37, UR14, URZ ;  /* 0x0000000e251272a5 */ /* 0x000fe4000f8e003f */
[----:B------:R-:W-:Y:S02]  /*0370*/  UIMAD UR14, UR36, UR14, URZ ;  /* 0x0000000e240e72a4 */ /* 0x000fe4000f8e023f */
[----:B------:R-:W-:-:S02]  /*0380*/  UIMAD.WIDE.U32 UR12, UR37, UR6, URZ ;  /* 0x00000006250c72a5 */ /* 0x000fc4000f8e003f */
[----:B------:R-:W-:Y:S02]  /*0390*/  UIMAD UR28, UR37, UR7, UR28 ;  /* 0x00000007251c72a4 */ /* 0x000fe4000f8e021c */
[----:B------:R-:W-:Y:S02]  /*03a0*/  UIMAD UR14, UR37, UR15, UR14 ;  /* 0x0000000f250e72a4 */ /* 0x000fe4000f8e020e */
[----:B------:R-:W-:Y:S01]  /*03b0*/  ULDC.64 UR6, c[0x0][0x1b0] ;  /* 0x00006c0000067ab9 */ /* 0x000fe20000000a00 */
[----:B0-----:R0:W1:Y:S01]  /*03c0*/  R2UR UR5, R0 ;  /* 0x00000000000573c2 */ /* 0x00106200000e0000 */
[----:B------:R-:W-:Y:S02]  /*03d0*/  UIMAD.WIDE.U32 UR10, UR37, UR6, URZ ;  /* 0x00000006250a72a5 */ /* 0x000fe4000f8e003f */
[----:B------:R-:W-:Y:S02]  /*03e0*/  UIMAD UR15, UR36, UR6, URZ ;  /* 0x00000006240f72a4 */ /* 0x000fe4000f8e023f */
[----:B------:R-:W-:-:S02]  /*03f0*/  UIADD3 UR23, UR23, UR4, URZ ;  /* 0x0000000417177290 */ /* 0x000fc4000fffe03f */
[----:B------:R-:W-:Y:S01]  /*0400*/  UMOV UR6, URZ ;  /* 0x0000003f00067c82 */ /* 0x000fe20008000000 */
[----:B0-----:R-:W-:Y:S01]  /*0410*/  IABS R0, UR17 ;  /* 0x0000001100007c13 */ /* 0x001fe20008000000 */
[----:B------:R-:W-:Y:S02]  /*0420*/  @UP2 ULEA UR6, UP1, UR17, UR26, 0x2 ;  /* 0x0000001a11062291 */ /* 0x000fe4000f82103f */
[----:B------:R-:W-:Y:S01]  /*0430*/  UMOV UR4, URZ ;  /* 0x0000003f00047c82 */ /* 0x000fe20008000000 */
[----:B------:R0:W4:Y:S01]  /*0440*/  R2UR UR25, R0 ;  /* 0x00000000001973c2 */ /* 0x00012200000e0000 */
[----:B------:R-:W-:Y:S02]  /*0450*/  UIMAD UR15, UR37, UR7, UR15 ;  /* 0x00000007250f72a4 */ /* 0x000fe4000f8e020f */
[----:B------:R-:W-:Y:S02]  /*0460*/  UIADD3 UR21, UR21, UR29, URZ ;  /* 0x0000001d15157290 */ /* 0x000fe4000fffe03f */
[----:B------:R-:W-:-:S02]  /*0470*/  UMOV UR7, URZ ;  /* 0x0000003f00077c82 */ /* 0x000fc40008000000 */
[----:B------:R-:W-:Y:S01]  /*0480*/  @UP2 ULEA.HI.X UR7, UR17, UR27, UR16, 0x2, UP1 ;  /* 0x0000001b11072291 */ /* 0x000fe200088f1410 */
[----:B0-----:R-:W-:Y:S01]  /*0490*/  HFMA2.MMA R0, -RZ, RZ, 0, 0 ;  /* 0x00000000ff007435 */ /* 0x001fe200000001ff */
[----:B------:R-:W-:Y:S02]  /*04a0*/  ULDC UR34, c[0x0][0x174] ;  /* 0x00005d0000227ab9 */ /* 0x000fe40000000800 */
[----:B------:R-:W-:Y:S02]  /*04b0*/  ULDC.64 UR26, c[0x0][0x1d8] ;  /* 0x00007600001a7ab9 */ /* 0x000fe40000000a00 */
[----:B-1----:R-:W-:Y:S02]  /*04c0*/  UIADD3 UR30, URZ, -UR5, URZ ;  /* 0x800000053f1e7290 */ /* 0x002fe4000fffe03f */
[----:B------:R-:W-:Y:S02]  /*04d0*/  UIMAD UR24, UR16, UR26, URZ ;  /* 0x0000001a101872a4 */ /* 0x000fe4000f8e023f */
[----:B------:R-:W-:-:S02]  /*04e0*/  UIMAD UR30, UR30, UR31, URZ ;  /* 0x0000001f1e1e72a4 */ /* 0x000fc4000f8e023f */
[----:B------:R-:W-:Y:S02]  /*04f0*/  UIMAD UR24, UR17, UR27, UR24 ;  /* 0x0000001b111872a4 */ /* 0x000fe4000f8e0218 */
[----:B------:R-:W-:Y:S02]  /*0500*/  UIMAD.WIDE.U32 UR4, UR5, UR30, UR4 ;  /* 0x0000001e050472a5 */ /* 0x000fe4000f8e0004 */
[----:B------:R-:W-:Y:S02]  /*0510*/  UIMAD.WIDE.U32 UR22, UR17, UR26, UR22 ;  /* 0x0000001a111672a5 */ /* 0x000fe4000f8e0016 */
[----:B----4-:R-:W-:Y:S02]  /*0520*/  UIMAD.WIDE.U32 UR4, UR5, UR25, URZ ;  /* 0x00000019050472a5 */ /* 0x010fe4000f8e003f */
[----:B------:R-:W-:Y:S02]  /*0530*/  ULDC.64 UR26, c[0x0][0x1e8] ;  /* 0x00007a00001a7ab9 */ /* 0x000fe40000000a00 */
[----:B------:R-:W-:-:S02]  /*0540*/  UIMAD UR30, UR16, UR26, URZ ;  /* 0x0000001a101e72a4 */ /* 0x000fc4000f8e023f */
[----:B------:R-:W-:Y:S02]  /*0550*/  UIMAD.WIDE.U32 UR20, UR17, UR26, UR20 ;  /* 0x0000001a111472a5 */ /* 0x000fe4000f8e0014 */
[----:B------:R-:W-:Y:S02]  /*0560*/  UMOV UR29, UR5 ;  /* 0x00000005001d7c82 */ /* 0x000fe40008000000 */
[----:B------:R-:W-:Y:S02]  /*0570*/  UIADD3 UR26, -UR29, URZ, URZ ;  /* 0x0000003f1d1a7290 */ /* 0x000fe4000fffe13f */
[----:B------:R-:W-:Y:S02]  /*0580*/  ULDC.64 UR4, c[0x0][0x280] ;  /* 0x0000a00000047ab9 */ /* 0x000fe40000000a00 */
[----:B------:R-:W-:Y:S02]  /*0590*/  UIMAD UR25, UR31, UR26, UR25 ;  /* 0x0000001a1f1972a4 */ /* 0x000fe4000f8e0219 */
[----:B------:R-:W-:-:S02]  /*05a0*/  UIMAD UR26, UR16, UR4, URZ ;  /* 0x00000004101a72a4 */ /* 0x000fc4000f8e023f */
[----:B------:R-:W-:Y:S02]  /*05b0*/  UISETP.GT.U32.AND UP1, UPT, UR31, UR25, UPT ;  /* 0x000000191f00728c */ /* 0x000fe4000bf24070 */
[----:B------:R-:W-:Y:S02]  /*05c0*/  UIADD3 UR19, UR19, UR14, URZ ;  /* 0x0000000e13137290 */ /* 0x000fe4000fffe03f */
[----:B------:R-:W-:Y:S02]  /*05d0*/  ULEA UR14, UR34, 0xfffff800, 0xb ;  /* 0xfffff800220e7891 */ /* 0x000fe4000f8e583f */
[----:B------:R-:W-:Y:S02]  /*05e0*/  UIMAD UR35, UR17, UR5, UR26 ;  /* 0x00000005112372a4 */ /* 0x000fe4000f8e021a */
[----:B------:R-:W-:Y:S02]  /*05f0*/  UIMAD.WIDE.U32 UR4, UR17, UR4, UR18 ;  /* 0x00000004110472a5 */ /* 0x000fe4000f8e0012 */
[----:B------:R-:W-:-:S02]  /*0600*/  USHF.R.S32.HI UR18, URZ, 0x1f, UR14 ;  /* 0x0000001f3f127899 */ /* 0x000fc4000801140e */
[----:B------:R-:W-:Y:S02]  /*0610*/  @!UP1 UIADD3 UR25, UR25, -UR31, URZ ;  /* 0x8000001f19199290 */ /* 0x000fe4000fffe03f */
[----:B------:R-:W-:Y:S02]  /*0620*/  UIADD3 UR19, UP2, UR14, UR22, URZ ;  /* 0x000000160e137290 */ /* 0x000fe4000ff5e03f */
[----:B------:R-:W-:Y:S02]  /*0630*/  UISETP.GE.U32.AND UP3, UPT, UR25, UR31, UPT ;  /* 0x0000001f1900728c */ /* 0x000fe4000bf66070 */
[----:B------:R-:W-:Y:S02]  /*0640*/  UIMAD UR30, UR17, UR27, UR30 ;  /* 0x0000001b111e72a4 */ /* 0x000fe4000f8e021e */
        /* <DEDUP_REMOVED lines=8> */
[----:B------:R-:W-:Y:S02]  /*06d0*/  UISETP.NE.AND UP1, UPT, URZ, UR39, UPT ;  /* 0x000000273f00728c */ /* 0x000fe4000bf25270 */
[----:B------:R-:W-:Y:S02]  /*06e0*/  @UP3 UIADD3 UR29, UR29, 0x1, URZ ;  /* 0x000000011d1d3890 */ /* 0x000fe4000fffe03f */
[----:B------:R-:W-:Y:S02]  /*06f0*/  UIADD3 UR27, UP4, UR14, UR20, URZ ;  /* 0x000000140e1b7290 */ /* 0x000fe4000ff9e03f */
[----:B------:R-:W-:Y:S02]  /*0700*/  ULDC.64 UR22, c[0x0][0x248] ;  /* 0x0000920000167ab9 */ /* 0x000fe40000000a00 */
[----:B------:R-:W-:Y:S02]  /*0710*/  UIADD3.X UR30, UR18, UR21, UR30, UP4, !UPT ;  /* 0x00000015121e7290 */ /* 0x000fe4000a7fe41e */
[----:B------:R-:W-:-:S02]  /*0720*/  ULEA UR26, UP4, UR27, UR22, 0x1 ;  /* 0x000000161b1a7291 */ /* 0x000fc4000f88083f */
[----:B------:R-:W-:Y:S02]  /*0730*/  ULDC.64 UR20, c[0x0][0x308] ;  /* 0x0000c20000147ab9 */ /* 0x000fe40000000a00 */
[----:B------:R-:W-:Y:S02]  /*0740*/  UMOV UR22, UR29 ;  /* 0x0000001d00167c82 */ /* 0x000fe40008000000 */
[----:B------:R-:W-:Y:S02]  /*0750*/  @!UP2 UIADD3 UR22, -UR22, URZ, URZ ;  /* 0x0000003f1616a290 */ /* 0x000fe4000fffe13f */
[----:B------:R-:W-:Y:S02]  /*0760*/  @!UP1 ULOP3.LUT UR22, URZ, UR39, URZ, 0x33, !UPT ;  /* 0x000000273f169292 */ /* 0x000fe4000f8e333f */
[----:B------:R-:W-:Y:S02]  /*0770*/  UIADD3 UR29, UP2, UR14, UR4, URZ ;  /* 0x000000040e1d7290 */ /* 0x000fe4000ff5e03f */
[----:B------:R-:W-:-:S02]  /*0780*/  USHF.R.S32.HI UR38, URZ, 0x1f, UR22 ;  /* 0x0000001f3f267899 */ /* 0x000fc40008011416 */
[----:B------:R-:W-:Y:S02]  /*0790*/  UIADD3.X UR19, UR18, UR5, UR35, UP2, !UPT ;  /* 0x0000000512137290 */ /* 0x000fe400097fe423 */
[----:B------:R-:W-:Y:S02]  /*07a0*/  UIADD3 UR13, UR13, UR28, URZ ;  /* 0x0000001c0d0d7290 */ /* 0x000fe4000fffe03f */
[----:B------:R-:W-:Y:S02]  /*07b0*/  ULDC.64 UR4, c[0x0][0x1a8] ;  /* 0x00006a0000047ab9 */ /* 0x000fe40000000a00 */
[----:B------:R-:W-:Y:S02]  /*07c0*/  ULEA UR28, UP1, UR29, UR20, 0x1 ;  /* 0x000000141d1c7291 */ /* 0x000fe4000f82083f */
[----:B------:R-:W-:Y:S02]  /*07d0*/  UIMAD UR20, UR38, UR4, URZ ;  /* 0x00000004261472a4 */ /* 0x000fe4000f8e023f */
[----:B------:R-:W-:-:S02]  /*07e0*/  UIMAD.WIDE.U32 UR12, UR22, UR4, UR12 ;  /* 0x00000004160c72a5 */ /* 0x000fc4000f8e000c */
[----:B------:R-:W-:Y:S02]  /*07f0*/  UIMAD UR20, UR22, UR5, UR20 ;  /* 0x00000005161472a4 */ /* 0x000fe4000f8e0214 */
[----:B------:R-:W-:Y:S02]  /*0800*/  ULEA.HI.X UR29, UR29, UR21, UR19, 0x1, UP1 ;  /* 0x000000151d1d7291 */ /* 0x000fe400088f0c13 */
[----:B------:R-:W-:Y:S02]  /*0810*/  ULDC.64 UR4, c[0x0][0x1c8] ;  /* 0x0000720000047ab9 */ /* 0x000fe40000000a00 */
[----:B------:R-:W-:Y:S02]  /*0820*/  UIADD3 UR11, UR11, UR15, URZ ;  /* 0x0000000f0b0b7290 */ /* 0x000fe4000fffe03f */
[----:B------:R-:W-:Y:S02]  /*0830*/  UIADD3 UR19, UR13, UR20, URZ ;  /* 0x000000140d137290 */ /* 0x000fe4000fffe03f */
[----:B------:R-:W-:-:S02]  /*0840*/  UIMAD UR20, UR38, UR4, URZ ;  /* 0x00000004261472a4 */ /* 0x000fc4000f8e023f */
[----:B------:R-:W-:Y:S02]  /*0850*/  UIADD3 UR15, UP1, UR14, UR12, URZ ;  /* 0x0000000c0e0f7290 */ /* 0x000fe4000ff3e03f */
[----:B------:R-:W-:Y:S02]  /*0860*/  ULEA.HI.X UR27, UR27, UR23, UR30, 0x1, UP4 ;  /* 0x000000171b1b7291 */ /* 0x000fe4000a0f0c1e */
[----:B------:R-:W-:Y:S02]  /*0870*/  UIMAD.WIDE.U32 UR12, UR22, UR4, UR10 ;  /* 0x00000004160c72a5 */ /* 0x000fe4000f8e000a */
[----:B------:R-:W-:Y:S02]  /*0880*/  ULDC.64 UR30, c[0x0][0x228] ;  /* 0x00008a00001e7ab9 */ /* 0x000fe40000000a00 */
[----:B------:R-:W-:Y:S02]  /*0890*/  UIMAD UR20, UR22, UR5, UR20 ;  /* 0x00000005161472a4 */ /* 0x000fe4000f8e0214 */
[----:B------:R-:W-:-:S02]  /*08a0*/  ULEA UR30, UP2, UR15, UR30, 0x1 ;  /* 0x0000001e0f1e7291 */ /* 0x000fc4000f84083f */
[----:B------:R-:W-:Y:S02]  /*08b0*/  UIADD3.X UR19, UR18, UR19, URZ, UP1, !UPT ;  /* 0x0000001312137290 */ /* 0x000fe40008ffe43f */
[----:B------:R-:W-:Y:S02]  /*08c0*/  UIADD3 UR14, UP1, UR14, UR12, URZ ;  /* 0x0000000c0e0e7290 */ /* 0x000fe4000ff3e03f */
[----:B------:R-:W-:Y:S02]  /*08d0*/  UIADD3 UR20, UR13, UR20, URZ ;  /* 0x000000140d147290 */ /* 0x000fe4000fffe03f */
[----:B------:R-:W-:Y:S02]  /*08e0*/  ULEA.HI.X UR31, UR15, UR31, UR19, 0x1, UP2 ;  /* 0x0000001f0f1f7291 */ /* 0x000fe400090f0c13 */
        /* <DEDUP_REMOVED lines=36> */
.L_x_2285:
        /* <DEDUP_REMOVED lines=13> */
[----:B------:R-:W-:Y:S02]  /*0c00*/  MOV R145, UR27 ;  /* 0x0000001b00917c02 */ /* 0x000fe40008000f00 */
[----:B------:R-:W-:-:S03]  /*0c10*/  SHF.L.U32 R68, R10, 0x4, RZ ;  /* 0x000000040a447819 */ /* 0x000fc600000006ff */
[----:B------:R-:W-:Y:S01]  /*0c20*/  IMAD.WIDE R144, R6, 0x10, R144 ;  /* 0x0000001006907825 */ /* 0x000fe200078e0290 */
[----:B---3--:R0:W-:Y:S04]  /*0c30*/  STS.128 [R7], R12 ;  /* 0x0000000c07007388 */ /* 0x0081e80000000c00 */
[----:B----4-:R-:W-:Y:S01]  /*0c40*/  STS.128 [R7+0x200], R16 ;  /* 0x0002001007007388 */ /* 0x010fe20000000c00 */
[----:B------:R-:W-:-:S06]  /*0c50*/  NOP ;  /* 0x0000000000007918 */ /* 0x000fcc0000000000 */
[----:B------:R-:W3:Y:S04]  /*0c60*/  LDS.128 R40, [R68] ;  /* 0x0000000044287984 */ /* 0x000ee80000000c00 */
[----:B------:R-:W-:Y:S04]  /*0c70*/  LDS.128 R36, [R68+0x10] ;  /* 0x0000100044247984 */ /* 0x000fe80000000c00 */
[----:B------:R-:W-:Y:S06]  /*0c80*/  BAR.SYNC.DEFER_BLOCKING 0x0 ;  /* 0x0000000000007b1d */ /* 0x000fec0000010000 */
[----:B------:R-:W4:Y:S04]  /*0c90*/  LDG.E.128 R20, [R144.64] ;  /* 0x0000002090147981 */ /* 0x000f28000c1e1d00 */
[----:B------:R-:W5:Y:S01]  /*0ca0*/  LDG.E.128 R24, [R144.64+0x200] ;  /* 0x0002002090187981 */ /* 0x000f62000c1e1d00 */
[----:B0-----:R-:W-:-:S02]  /*0cb0*/  MOV R12, UR28 ;  /* 0x0000001c000c7c02 */ /* 0x001fc40008000f00 */
[----:B------:R-:W-:-:S05]  /*0cc0*/  MOV R13, UR29 ;  /* 0x0000001d000d7c02 */ /* 0x000fca0008000f00 */
[----:B------:R-:W-:Y:S01]  /*0cd0*/  IMAD.WIDE R12, R6, 0x10, R12 ;  /* 0x00000010060c7825 */ /* 0x000fe200078e020c */
[----:B----4-:R-:W-:Y:S04]  /*0ce0*/  STS.128 [R7], R20 ;  /* 0x0000001407007388 */ /* 0x010fe80000000c00 */
[----:B-----5:R0:W-:Y:S01]  /*0cf0*/  STS.128 [R7+0x200], R24 ;  /* 0x0002001807007388 */ /* 0x0201e20000000c00 */
[----:B------:R-:W-:-:S06]  /*0d00*/  NOP ;  /* 0x0000000000007918 */ /* 0x000fcc0000000000 */
[----:B------:R-:W4:Y:S04]  /*0d10*/  LDS.128 R16, [R68] ;  /* 0x0000000044107984 */ /* 0x000f280000000c00 */
[----:B------:R-:W-:Y:S04]  /*0d20*/  LDS.128 R8, [R68+0x10] ;  /* 0x0000100044087984 */ /* 0x000fe80000000c00 */
[----:B------:R-:W-:Y:S06]  /*0d30*/  BAR.SYNC.DEFER_BLOCKING 0x0 ;  /* 0x0000000000007b1d */ /* 0x000fec0000010000 */
[----:B------:R-:W5:Y:S04]  /*0d40*/  LDG.E.128 R28, [R12.64] ;  /* 0x000000200c1c7981 */ /* 0x000f68000c1e1d00 */
[----:B--2---:R-:W2:Y:S01]  /*0d50*/  LDG.E.128 R32, [R12.64+0x200] ;  /* 0x000200200c207981 */ /* 0x004ea2000c1e1d00 */
[--C-:B---3--:R-:W-:Y:S01]  /*0d60*/  HADD2.F32 R14, -RZ, R40.reuse.H0_H0 ;  /* 0x20000028ff0e7230 */ /* 0x108fe20000004100 */
[----:B------:R-:W-:Y:S01]  /*0d70*/  BSSY B0, `(.L_x_2204) ;  /* 0x0000056000007945 */ /* 0x000fe20003800000 */
[----:B0-----:R-:W-:-:S02]  /*0d80*/  HADD2.F32 R24, -RZ, R40.H1_H1 ;  /* 0x30000028ff187230 */ /* 0x001fc40000004100 */
[----:B----4-:R-:W-:Y:S02]  /*0d90*/  HADD2.F32 R77, -RZ, R16.H0_H0 ;  /* 0x20000010ff4d7230 */ /* 0x010fe40000004100 */
[--C-:B------:R-:W-:Y:S02]  /*0da0*/  HADD2.F32 R79, -RZ, R17.reuse.H0_H0 ;  /* 0x20000011ff4f7230 */ /* 0x100fe40000004100 */
[----:B------:R-:W-:Y:S01]  /*0db0*/  HADD2.F32 R81, -RZ, R18.H0_H0 ;  /* 0x20000012ff517230 */ /* 0x000fe20000004100 */
[----:B------:R-:W-:Y:S01]  /*0dc0*/  FADD.FTZ R77, R77, UR5 ;  /* 0x000000054d4d7e21 */ /* 0x000fe20008010000 */
[----:B------:R-:W-:Y:S01]  /*0dd0*/  HADD2.F32 R16, -RZ, R16.H1_H1 ;  /* 0x30000010ff107230 */ /* 0x000fe20000004100 */
[----:B------:R-:W-:Y:S01]  /*0de0*/  FADD.FTZ R79, R79, UR5 ;  /* 0x000000054f4f7e21 */ /* 0x000fe20008010000 */
[----:B------:R-:W-:Y:S01]  /*0df0*/  HADD2.F32 R17, -RZ, R17.H1_H1 ;  /* 0x30000011ff117230 */ /* 0x000fe20000004100 */
[----:B------:R-:W-:Y:S01]  /*0e00*/  FADD.FTZ R81, R81, UR5 ;  /* 0x0000000551517e21 */ /* 0x000fe20008010000 */
        /* <DEDUP_REMOVED lines=13> */
[----:B------:R-:W-:Y:S01]  /*0ee0*/  FSETP.GTU.FTZ.AND P6, PT, R82, 20, PT ;  /* 0x41a000005200780b */ /* 0x000fe20003fdc000 */
[----:B-----5:R-:W-:Y:S04]  /*0ef0*/  STS.128 [R7], R28 ;  /* 0x0000001c07007388 */ /* 0x020fe80000000c00 */
[----:B--2---:R-:W-:Y:S01]  /*0f00*/  STS.128 [R7+0x200], R32 ;  /* 0x0002002007007388 */ /* 0x004fe20000000c00 */
[----:B------:R-:W-:-:S06]  /*0f10*/  NOP ;  /* 0x0000000000007918 */ /* 0x000fcc0000000000 */
[----:B------:R-:W0:Y:S02]  /*0f20*/  LDS.128 R20, [R68] ;  /* 0x0000000044147984 */ /* 0x000e240000000c00 */
[--C-:B0-----:R-:W-:Y:S02]  /*0f30*/  HADD2.F32 R69, -RZ, R20.reuse.H0_H0 ;  /* 0x20000014ff457230 */ /* 0x101fe40000004100 */
[----:B------:R-:W-:Y:S02]  /*0f40*/  HADD2.F32 R70, -RZ, R20.H1_H1 ;  /* 0x30000014ff467230 */ /* 0x000fe40000004100 */
[----:B------:R-:W-:Y:S01]  /*0f50*/  HADD2.F32 R71, -RZ, R21.H0_H0 ;  /* 0x20000015ff477230 */ /* 0x000fe20000004100 */
[----:B------:R-:W-:Y:S01]  /*0f60*/  FFMA.FTZ R15, R69, R14, R0 ;  /* 0x0000000e450f7223 */ /* 0x000fe20000010000 */
[--C-:B------:R-:W-:Y:S02]  /*0f70*/  HADD2.F32 R0, -RZ, R41.reuse.H0_H0 ;  /* 0x20000029ff007230 */ /* 0x100fe40000004100 */
[----:B------:R-:W-:Y:S01]  /*0f80*/  HADD2.F32 R20, -RZ, R41.H1_H1 ;  /* 0x30000029ff147230 */ /* 0x000fe20000004100 */
[----:B------:R-:W-:Y:S01]  /*0f90*/  FFMA.FTZ R24, R70, R24, R15 ;  /* 0x0000001846187223 */ /* 0x000fe2000001000f */
[----:B------:R-:W-:Y:S01]  /*0fa0*/  HADD2.F32 R72, -RZ, R21.H1_H1 ;  /* 0x30000015ff487230 */ /* 0x000fe20000004100 */
[----:B------:R-:W0:Y:S01]  /*0fb0*/  LDS.128 R12, [R68+0x10] ;  /* 0x00001000440c7984 */ /* 0x000e220000000c00 */
[----:B------:R-:W-:Y:S01]  /*0fc0*/  HADD2.F32 R73, -RZ, R22.H0_H0 ;  /* 0x20000016ff497230 */ /* 0x000fe20000004100 */
[----:B------:R-:W-:Y:S01]  /*0fd0*/  FFMA.FTZ R21, R71, R0, R24 ;  /* 0x0000000047157223 */ /* 0x000fe20000010018 */
[----:B------:R-:W-:-:S02]  /*0fe0*/  HADD2.F32 R0, -RZ, R42.H0_H0 ;  /* 0x2000002aff007230 */ /* 0x000fc40000004100 */
[----:B------:R-:W-:Y:S01]  /*0ff0*/  HADD2.F32 R24, -RZ, R42.H1_H1 ;  /* 0x3000002aff187230 */ /* 0x000fe20000004100 */
[----:B------:R-:W-:Y:S01]  /*1000*/  FFMA.FTZ R20, R72, R20, R21 ;  /* 0x0000001448147223 */ /* 0x000fe20000010015 */
[----:B------:R-:W-:Y:S02]  /*1010*/  HADD2.F32 R74, -RZ, R22.H1_H1 ;  /* 0x30000016ff4a7230 */ /* 0x000fe40000004100 */
[----:B------:R-:W-:Y:S01]  /*1020*/  HADD2.F32 R75, -RZ, R23.H0_H0 ;  /* 0x20000017ff4b7230 */ /* 0x000fe20000004100 */
[----:B------:R-:W-:Y:S01]  /*1030*/  FFMA.FTZ R21, R73, R0, R20 ;  /* 0x0000000049157223 */ /* 0x000fe20000010014 */
[----:B------:R-:W-:Y:S01]  /*1040*/  HADD2.F32 R0, -RZ, R43.H0_H0 ;  /* 0x2000002bff007230 */ /* 0x000fe20000004100 */
[----:B------:R-:W-:Y:S01]  /*1050*/  MOV R20, c[0x0][0x16c] ;  /* 0x00005b0000147a02 */ /* 0x000fe20000000f00 */
[----:B------:R-:W-:Y:S01]  /*1060*/  HADD2.F32 R76, -RZ, R23.H1_H1 ;  /* 0x30000017ff4c7230 */ /* 0x000fe20000004100 */
[----:B------:R-:W-:Y:S02]  /*1070*/  FFMA.FTZ R24, R74, R24, R21 ;  /* 0x000000184a187223 */ /* 0x000fe40000010015 */
[----:B------:R-:W-:-:S02]  /*1080*/  ISETP.GE.AND P5, PT, R20, 0x1, PT ;  /* 0x000000011400780c */ /* 0x000fc40003fa6270 */
[----:B------:R-:W-:Y:S01]  /*1090*/  FFMA.FTZ R21, R75, R0, R24 ;  /* 0x000000004b157223 */ /* 0x000fe20000010018 */
[----:B------:R-:W-:-:S05]  /*10a0*/  HADD2.F32 R0, -RZ, R43.H1_H1 ;  /* 0x3000002bff007230 */ /* 0x000fca0000004100 */
[----:B------:R-:W-:Y:S01]  /*10b0*/  FFMA.FTZ R21, R76, R0, R21 ;  /* 0x000000004c157223 */ /* 0x000fe20000010015 */
[----:B0-----:R-:W-:Y:S01]  /*10c0*/  HADD2.F32 R84, -RZ, R12.H0_H0 ;  /* 0x2000000cff547230 */ /* 0x001fe20000004100 */
        /* <DEDUP_REMOVED lines=32> */
.L_x_2205:
[----:B------:R-:W-:Y:S05]  /*12d0*/  BSYNC B0 ;  /* 0x0000000000007941 */ /* 0x000fea0003800000 */
.L_x_2204:
        /* <DEDUP_REMOVED lines=39> */
.L_x_2207:
[----:B------:R-:W-:Y:S05]  /*1550*/  BSYNC B0 ;  /* 0x0000000000007941 */ /* 0x000fea0003800000 */
.L_x_2206:
        /* <DEDUP_REMOVED lines=39> */
.L_x_2209:
[----:B------:R-:W-:Y:S05]  /*17d0*/  BSYNC B0 ;  /* 0x0000000000007941 */ /* 0x000fea0003800000 */
.L_x_2208:
        /* <DEDUP_REMOVED lines=39> */
.L_x_2211:
[----:B------:R-:W-:Y:S05]  /*1a50*/  BSYNC B0 ;  /* 0x0000000000007941 */ /* 0x000fea0003800000 */
.L_x_2210:
        /* <DEDUP_REMOVED lines=39> */
.L_x_2213:
[----:B------:R-:W-:Y:S05]  /*1cd0*/  BSYNC B0 ;  /* 0x0000000000007941 */ /* 0x000fea0003800000 */
.L_x_2212:
        /* <DEDUP_REMOVED lines=39> */
.L_x_2215:
[----:B------:R-:W-:Y:S05]  /*1f50*/  BSYNC B0 ;  /* 0x0000000000007941 */ /* 0x000fea0003800000 */
.L_x_2214:
        /* <DEDUP_REMOVED lines=39> */
.L_x_2217:
[----:B------:R-:W-:Y:S05]  /*21d0*/  BSYNC B0 ;  /* 0x0000000000007941 */ /* 0x000fea0003800000 */
.L_x_2216:
        /* <DEDUP_REMOVED lines=40> */
.L_x_2219:
[----:B------:R-:W-:Y:S05]  /*2460*/  BSYNC B0 ;  /* 0x0000000000007941 */ /* 0x000fea0003800000 */
.L_x_2218:
[----:B------:R-:W-:Y:S01]  /*2470*/  BSSY B0, `(.L_x_2220) ;  /* 0x0000026000007945 */ /* 0x000fe20003800000 */
[----:B------:R-:W-:Y:S01]  /*2480*/  FFMA.FTZ R0, R97, R11, R12 ;  /* 0x0000000b61007223 */ /* 0x000fe2000001000c */
        /* <DEDUP_REMOVED lines=36> */
.L_x_2221:
[----:B------:R-:W-:Y:S05]  /*26d0*/  BSYNC B0 ;  /* 0x0000000000007941 */ /* 0x000fea0003800000 */
.L_x_2220:
        /* <DEDUP_REMOVED lines=38> */
.L_x_2223:
[----:B------:R-:W-:Y:S05]  /*2940*/  BSYNC B0 ;  /* 0x0000000000007941 */ /* 0x000fea0003800000 */
.L_x_2222:
        /* <DEDUP_REMOVED lines=38> */
.L_x_2225:
[----:B------:R-:W-:Y:S05]  /*2bb0*/  BSYNC B0 ;  /* 0x0000000000007941 */ /* 0x000fea0003800000 */
.L_x_2224:
        /* <DEDUP_REMOVED lines=33> */
.L_x_2227:
[----:B------:R-:W-:Y:S05]  /*2dd0*/  BSYNC B0 ;  /* 0x0000000000007941 */ /* 0x000fea0003800000 */
.L_x_2226:
        /* <DEDUP_REMOVED lines=33> */
.L_x_2229:
[----:B------:R-:W-:Y:S05]  /*2ff0*/  BSYNC B0 ;  /* 0x0000000000007941 */ /* 0x000fea0003800000 */
.L_x_2228:
        /* <DEDUP_REMOVED lines=33> */
.L_x_2231:
[----:B------:R-:W-:Y:S05]  /*3210*/  BSYNC B0 ;  /* 0x0000000000007941 */ /* 0x000fea0003800000 */
.L_x_2230:
        /* <DEDUP_REMOVED lines=33> */
.L_x_2233:
[----:B------:R-:W-:Y:S05]  /*3430*/  BSYNC B0 ;  /* 0x0000000000007941 */ /* 0x000fea0003800000 */
.L_x_2232:
        /* <DEDUP_REMOVED lines=33> */
.L_x_2235:
[----:B------:R-:W-:Y:S05]  /*3650*/  BSYNC B0 ;  /* 0x0000000000007941 */ /* 0x000fea0003800000 */
.L_x_2234:
        /* <DEDUP_REMOVED lines=23> */
.L_x_2284:
        /* <DEDUP_REMOVED lines=36> */
[----:B0-----:R-:W-:-:S05]  /*3a10*/  MOV R52, UR19 ;  /* 0x0000001300347c02 */ /* 0x001fca0008000f00 */
[----:B------:R-:W-:-:S05]  /*3a20*/  MOV R53, UR20 ;  /* 0x0000001400357c02 */ /* 0x000fca0008000f00 */
[----:B------:R-:W-:Y:S01]  /*3a30*/  IMAD.WIDE R60, R6, 0x10, R52 ;  /* 0x00000010063c7825 */ /* 0x000fe200078e0234 */
[----:B--2---:R-:W-:Y:S04]  /*3a40*/  STS.128 [R7], R44 ;  /* 0x0000002c07007388 */ /* 0x004fe80000000c00 */
[----:B---3--:R0:W-:Y:S01]  /*3a50*/  STS.128 [R7+0x200], R48 ;  /* 0x0002003007007388 */ /* 0x0081e20000000c00 */
[----:B------:R-:W-:-:S06]  /*3a60*/  NOP ;  /* 0x0000000000007918 */ /* 0x000fcc0000000000 */
[----:B-1----:R1:W2:Y:S04]  /*3a70*/  LDG.E.128 R52, [R60.64] ;  /* 0x000000203c347981 */ /* 0x0022a8000c1e1d00 */
[----:B------:R1:W3:Y:S01]  /*3a80*/  LDG.E.128 R56, [R60.64+0x200] ;  /* 0x000200203c387981 */ /* 0x0002e2000c1e1d00 */
[----:B------:R-:W-:Y:S01]  /*3a90*/  UIADD3 UR18, UR23, -0x1, URZ ;  /* 0xffffffff17127890 */ /* 0x000fe2000fffe03f */
[C---:B------:R-:W-:Y:S01]  /*3aa0*/  LOP3.LUT P0, RZ, R4.reuse, 0x1f, RZ, 0xc0, !PT ;  /* 0x0000001f04ff7812 */ /* 0x040fe2000780c0ff */
[----:B------:R-:W-:Y:S01]  /*3ab0*/  HFMA2.MMA R109, -RZ, RZ, 0, 4.76837158203125e-07 ;  /* 0x00000008ff6d7435 */ /* 0x000fe200000001ff */
[----:B------:R-:W-:Y:S01]  /*3ac0*/  MOV R62, UR23 ;  /* 0x00000017003e7c02 */ /* 0x000fe20008000f00 */
[----:B------:R-:W-:Y:S01]  /*3ad0*/  ULEA.HI UR19, UR18, UR18, URZ, 0x1 ;  /* 0x0000001212137291 */ /* 0x000fe2000f8f083f */
[----:B0-----:R-:W-:Y:S01]  /*3ae0*/  SHF.L.U32 R7, R4, 0x1, RZ ;  /* 0x0000000104077819 */ /* 0x001fe200000006ff */
[----:B------:R-:W-:Y:S01]  /*3af0*/  LDS.128 R48, [R68+0x10] ;  /* 0x0000100044307984 */ /* 0x000fe20000000c00 */
[----:B------:R-:W-:Y:S01]  /*3b00*/  ISETP.LT.OR P0, PT, R62, 0x2, P0 ;  /* 0x000000023e00780c */ /* 0x000fe20000701670 */
[----:B------:R-:W-:Y:S01]  /*3b10*/  ULOP3.LUT UR19, UR19, 0xfffffe, URZ, 0xc0, !UPT ;  /* 0x00fffffe13137892 */ /* 0x000fe2000f8ec03f */
[----:B------:R-:W-:Y:S01]  /*3b20*/  ISETP.NE.AND P1, PT, R4, RZ, PT ;  /* 0x000000ff0400720c */ /* 0x000fe20003f25270 */
[----:B------:R-:W-:Y:S01]  /*3b30*/  HFMA2.MMA R98, -RZ, RZ, 1.875, 0 ;  /* 0x3f800000ff627435 */ /* 0x000fe200000001ff */
[----:B------:R-:W-:Y:S01]  /*3b40*/  LOP3.LUT R44, R7, 0xffffffc0, RZ, 0xc0, !PT ;  /* 0xffffffc0072c7812 */ /* 0x000fe200078ec0ff */
[----:B------:R-:W-:Y:S01]  /*3b50*/  UIADD3 UR19, UR18, -UR19, URZ ;  /* 0x8000001312137290 */ /* 0x000fe2000fffe03f */
[----:B------:R-:W-:-:S02]  /*3b60*/  MOV R45, 0x100 ;  /* 0x00000100002d7802 */ /* 0x000fc40000000f00 */
[----:B-1----:R-:W-:Y:S02]  /*3b70*/  IADD3 R60, R44, R3, RZ ;  /* 0x000000032c3c7210 */ /* 0x002fe40007ffe0ff */
[----:B------:R-:W-:Y:S02]  /*3b80*/  MOV R46, UR23 ;  /* 0x00000017002e7c02 */ /* 0x000fe40008000f00 */
[----:B------:R-:W-:Y:S02]  /*3b90*/  MOV R44, UR19 ;  /* 0x00000013002c7c02 */ /* 0x000fe40008000f00 */
[----:B------:R-:W-:Y:S02]  /*3ba0*/  IADD3 R62, R4, 0x200, RZ ;  /* 0x00000200043e7810 */ /* 0x000fe40007ffe0ff */
[----:B------:R-:W-:Y:S01]  /*3bb0*/  @!P0 IADD3 R7, R46, -0x2, RZ ;  /* 0xfffffffe2e078810 */ /* 0x000fe20007ffe0ff */
[----:B------:R-:W-:Y:S01]  /*3bc0*/  @!P1 IMAD R62, R44, R45, UR7 ;  /* 0x000000072c3e9e24 */ /* 0x000fe2000f8e022d */
[----:B------:R-:W-:Y:S01]  /*3bd0*/  MOV R108, c[0x0][0x16c] ;  /* 0x00005b00006c7a02 */ /* 0x000fe20000000f00 */
[----:B----4-:R-:W0:Y:S01]  /*3be0*/  R2UR UR39, R63 ;  /* 0x000000003f2773c2 */ /* 0x010e2200000e0000 */
[----:B------:R1:W4:Y:S01]  /*3bf0*/  LDS.128 R44, [R68] ;  /* 0x00000000442c7984 */ /* 0x0003220000000c00 */
[----:B------:R-:W-:-:S02]  /*3c00*/  MOV R99, RZ ;  /* 0x000000ff00637202 */ /* 0x000fc40000000f00 */
[----:B------:R-:W-:Y:S01]  /*3c10*/  @!P0 IMAD R108, R7, R108, UR7 ;  /* 0x00000007076c8e24 */ /* 0x000fe2000f8e026c */
[C---:B------:R-:W-:Y:S02]  /*3c20*/  SHF.L.U32 R7, R60.reuse, 0x4, RZ ;  /* 0x000000043c077819 */ /* 0x040fe400000006ff */
[----:B------:R-:W-:Y:S01]  /*3c30*/  IADD3 R60, R60, R3, RZ ;  /* 0x000000033c3c7210 */ /* 0x000fe20007ffe0ff */
[----:B------:R-:W-:Y:S01]  /*3c40*/  @!P0 IMAD.WIDE R108, R108, R109, UR10 ;  /* 0x0000000a6c6c8e25 */ /* 0x000fe2000f8e026d */
[----:B------:R-:W-:Y:S02]  /*3c50*/  SHF.L.U32 R106, R62, 0x2, RZ ;  /* 0x000000023e6a7819 */ /* 0x000fe400000006ff */
[----:B-1----:R-:W-:Y:S02]  /*3c60*/  SHF.L.U32 R68, R60, 0x4, RZ ;  /* 0x000000043c447819 */ /* 0x002fe400000006ff */
[----:B0-----:R-:W-:-:S05]  /*3c70*/  MOV R119, UR39 ;  /* 0x0000002700777c02 */ /* 0x001fca0008000f00 */
[----:B------:R-:W-:-:S04]  /*3c80*/  FMUL.FTZ R119, R119, 1.4426950216293334961 ;  /* 0x3fb8aa3b77777820 */ /* 0x000fc80000410000 */
[----:B------:R-:W-:-:S06]  /*3c90*/  FMUL.FTZ R143, R119, R77 ;  /* 0x0000004d778f7220 */ /* 0x000fcc0000410000 */
[----:B------:R-:W0:Y:S01]  /*3ca0*/  MUFU.EX2 R143, R143 ;  /* 0x0000008f008f7308 */ /* 0x000e220000000800 */
[C---:B------:R-:W-:Y:S01]  /*3cb0*/  FMUL.FTZ R105, R119.reuse, R79 ;  /* 0x0000004f77697220 */ /* 0x040fe20000410000 */
[----:B----4-:R-:W-:Y:S01]  /*3cc0*/  HADD2.F32 R104, -RZ, R45.H1_H1 ;  /* 0x3000002dff687230 */ /* 0x010fe20000004100 */
[C---:B------:R-:W-:Y:S01]  /*3cd0*/  FMUL.FTZ R112, R119.reuse, R80 ;  /* 0x0000005077707220 */ /* 0x040fe20000410000 */
[----:B------:R-:W-:Y:S01]  /*3ce0*/  HADD2.F32 R158, -RZ, R40.H0_H0 ;  /* 0x20000028ff9e7230 */ /* 0x000fe20000004100 */
[----:B------:R-:W-:-:S03]  /*3cf0*/  FMUL.FTZ R128, R119, R81 ;  /* 0x0000005177807220 */ /* 0x000fc60000410000 */
[----:B------:R-:W-:Y:S01]  /*3d00*/  MUFU.EX2 R105, R105 ;  /* 0x0000006900697308 */ /* 0x000fe20000000800 */
[----:B------:R-:W-:Y:S01]  /*3d10*/  HADD2.F32 R111, -RZ, R48.H1_H1 ;  /* 0x30000030ff6f7230 */ /* 0x000fe20000004100 */
[----:B------:R-:W-:Y:S01]  /*3d20*/  FMUL.FTZ R158, R158, R77 ;  /* 0x0000004d9e9e7220 */ /* 0x000fe20000410000 */
[----:B------:R-:W-:Y:S01]  /*3d30*/  HADD2.F32 R130, -RZ, R39.H0_H0 ;  /* 0x20000027ff827230 */ /* 0x000fe20000004100 */
[----:B------:R-:W-:-:S04]  /*3d40*/  FMUL.FTZ R127, R119, R82 ;  /* 0x00000052777f7220 */ /* 0x000fc80000410000 */
[----:B------:R-:W-:Y:S01]  /*3d50*/  MUFU.EX2 R112, R112 ;  /* 0x0000007000707308 */ /* 0x000fe20000000800 */
[--C-:B------:R-:W-:Y:S02]  /*3d60*/  HADD2.F32 R110, -RZ, R49.reuse.H0_H0 ;  /* 0x20000031ff6e7230 */ /* 0x100fe40000004100 */
[----:B------:R-:W-:Y:S02]  /*3d70*/  HADD2.F32 R114, -RZ, R49.H1_H1 ;  /* 0x30000031ff727230 */ /* 0x000fe40000004100 */
[----:B------:R-:W-:Y:S01]  /*3d80*/  HADD2.F32 R159, -RZ, R41.H1_H1 ;  /* 0x30000029ff9f7230 */ /* 0x000fe20000004100 */
[----:B------:R-:W-:Y:S02]  /*3d90*/  FMUL.FTZ R126, R119, R83 ;  /* 0x00000053777e7220 */ /* 0x000fe40000410000 */
[----:B------:R-:W-:Y:S01]  /*3da0*/  MUFU.EX2 R128, R128 ;  /* 0x0000008000807308 */ /* 0x000fe20000000800 */
[--C-:B------:R-:W-:Y:S02]  /*3db0*/  HADD2.F32 R113, -RZ, R50.reuse.H0_H0 ;  /* 0x20000032ff717230 */ /* 0x100fe40000004100 */
[----:B------:R-:W-:Y:S01]  /*3dc0*/  HADD2.F32 R116, -RZ, R50.H1_H1 ;  /* 0x30000032ff747230 */ /* 0x000fe20000004100 */
[----:B------:R-:W-:Y:S01]  /*3dd0*/  FMUL.FTZ R159, R159, R80 ;  /* 0x000000509f9f7220 */ /* 0x000fe20000410000 */
[----:B------:R-:W-:Y:S01]  /*3de0*/  HADD2.F32 R50, -RZ, R42.H0_H0 ;  /* 0x2000002aff327230 */ /* 0x000fe20000004100 */
[----:B------:R-:W-:-:S02]  /*3df0*/  FMUL.FTZ R125, R119, R86 ;  /* 0x00000056777d7220 */ /* 0x000fc40000410000 */
[----:B------:R-:W-:Y:S01]  /*3e00*/  MUFU.EX2 R127, R127 ;  /* 0x0000007f007f7308 */ /* 0x000fe20000000800 */
[----:B------:R-:W-:Y:S01]  /*3e10*/  HADD2.F32 R103, -RZ, R46.H0_H0 ;  /* 0x2000002eff677230 */ /* 0x000fe20000004100 */
[----:B------:R-:W-:Y:S01]  /*3e20*/  FMUL.FTZ R50, R50, R81 ;  /* 0x0000005132327220 */ /* 0x000fe20000410000 */
[----:B------:R-:W-:Y:S01]  /*3e30*/  HADD2.F32 R117, -RZ, R36.H1_H1 ;  /* 0x30000024ff757230 */ /* 0x000fe20000004100 */
[----:B------:R-:W-:Y:S01]  /*3e40*/  FMUL.FTZ R159, R104, R159 ;  /* 0x0000009f689f7220 */ /* 0x000fe20000410000 */
[----:B------:R-:W-:Y:S01]  /*3e50*/  HADD2.F32 R107, -RZ, R46.H1_H1 ;  /* 0x3000002eff6b7230 */ /* 0x000fe20000004100 */
[----:B------:R-:W-:Y:S02]  /*3e60*/  FMUL.FTZ R124, R119, R87 ;  /* 0x00000057777c7220 */ /* 0x000fe40000410000 */
[----:B------:R-:W-:Y:S01]  /*3e70*/  MUFU.EX2 R126, R126 ;  /* 0x0000007e007e7308 */ /* 0x000fe20000000800 */
[----:B------:R-:W-:Y:S01]  /*3e80*/  HADD2.F32 R46, -RZ, R43.H0_H0 ;  /* 0x2000002bff2e7230 */ /* 0x000fe20000004100 */
[----:B------:R-:W-:Y:S01]  /*3e90*/  FMUL.FTZ R150, R117, R90 ;  /* 0x0000005a75967220 */ /* 0x000fe20000410000 */
[----:B------:R-:W-:Y:S01]  /*3ea0*/  HADD2.F32 R118, -RZ, R36.H0_H0 ;  /* 0x20000024ff767230 */ /* 0x000fe20000004100 */
[----:B------:R-:W-:Y:S01]  /*3eb0*/  FMUL.FTZ R157, R103, R50 ;  /* 0x00000032679d7220 */ /* 0x000fe20000410000 */
[----:B------:R-:W-:Y:S01]  /*3ec0*/  HADD2.F32 R115, -RZ, R51.H0_H0 ;  /* 0x20000033ff737230 */ /* 0x000fe20000004100 */
[----:B------:R-:W-:-:S02]  /*3ed0*/  FMUL.FTZ R117, R119, R90 ;  /* 0x0000005a77757220 */ /* 0x000fc40000410000 */
[----:B------:R-:W-:Y:S01]  /*3ee0*/  MUFU.EX2 R125, R125 ;  /* 0x0000007d007d7308 */ /* 0x000fe20000000800 */
[----:B------:R-:W-:Y:S01]  /*3ef0*/  HADD2.F32 R129, -RZ, R51.H1_H1 ;  /* 0x30000033ff817230 */ /* 0x000fe20000004100 */
[----:B------:R-:W-:Y:S01]  /*3f00*/  FMUL.FTZ R155, R46, R83 ;  /* 0x000000532e9b7220 */ /* 0x000fe20000410000 */
[----:B------:R-:W-:Y:S01]  /*3f10*/  HADD2.F32 R51, -RZ, R43.H1_H1 ;  /* 0x3000002bff337230 */ /* 0x000fe20000004100 */
[----:B------:R-:W-:Y:S02]  /*3f20*/  FMUL.FTZ R153, R118, R87 ;  /* 0x0000005776997220 */ /* 0x000fe40000410000 */
[----:B------:R-:W-:Y:S02]  /*3f30*/  FMUL.FTZ R118, R119, R91 ;  /* 0x0000005b77767220 */ /* 0x000fe40000410000 */
[----:B------:R-:W-:Y:S01]  /*3f40*/  MUFU.EX2 R124, R124 ;  /* 0x0000007c007c7308 */ /* 0x000fe20000000800 */
[--C-:B------:R-:W-:Y:S01]  /*3f50*/  HADD2.F32 R120, -RZ, R37.reuse.H0_H0 ;  /* 0x20000025ff787230 */ /* 0x100fe20000004100 */
[----:B------:R-:W-:Y:S01]  /*3f60*/  FMUL.FTZ R152, R51, R86 ;  /* 0x0000005633987220 */ /* 0x000fe20000410000 */
[----:B------:R-:W-:-:S02]  /*3f70*/  HADD2.F32 R121, -RZ, R37.H1_H1 ;  /* 0x30000025ff797230 */ /* 0x000fc40000004100 */
[--C-:B------:R-:W-:Y:S02]  /*3f80*/  HADD2.F32 R122, -RZ, R38.reuse.H0_H0 ;  /* 0x20000026ff7a7230 */ /* 0x100fe40000004100 */
[----:B------:R-:W-:Y:S01]  /*3f90*/  HADD2.F32 R123, -RZ, R38.H1_H1 ;  /* 0x30000026ff7b7230 */ /* 0x000fe20000004100 */
[----:B------:R-:W-:Y:S01]  /*3fa0*/  MUFU.EX2 R117, R117 ;  /* 0x0000007500757308 */ /* 0x000fe20000000800 */
[----:B------:R-:W-:Y:S02]  /*3fb0*/  FMUL.FTZ R51, R119, R94 ;  /* 0x0000005e77337220 */ /* 0x000fe40000410000 */
[----:B------:R-:W-:Y:S02]  /*3fc0*/  FMUL.FTZ R151, R120, R91 ;  /* 0x0000005b78977220 */ /* 0x000fe40000410000 */
[----:B------:R-:W-:-:S03]  /*3fd0*/  FMUL.FTZ R46, R122, R95 ;  /* 0x0000005f7a2e7220 */ /* 0x000fc60000410000 */
[----:B------:R-:W-:Y:S01]  /*3fe0*/  MUFU.EX2 R118, R118 ;  /* 0x0000007600767308 */ /* 0x000fe20000000800 */
[C---:B------:R-:W-:Y:S02]  /*3ff0*/  FMUL.FTZ R120, R119.reuse, R95 ;  /* 0x0000005f77787220 */ /* 0x040fe40000410000 */
[----:B------:R-:W-:Y:S02]  /*4000*/  FMUL.FTZ R122, R119, R101 ;  /* 0x00000065777a7220 */ /* 0x000fe40000410000 */
[----:B------:R-:W-:Y:S02]  /*4010*/  FMUL.FTZ R149, R113, R46 ;  /* 0x0000002e71957220 */ /* 0x000fe40000410000 */
[----:B------:R-:W-:Y:S01]  /*4020*/  FMUL.FTZ R150, R111, R150 ;  /* 0x000000966f967220 */ /* 0x000fe20000410000 */
[----:B------:R-:W-:Y:S01]  /*4030*/  MUFU.EX2 R120, R120 ;  /* 0x0000007800787308 */ /* 0x000fe20000000800 */
[----:B------:R-:W-:-:S07]  /*4040*/  FMUL.FTZ R151, R110, R151 ;  /* 0x000000976e977220 */ /* 0x000fce0000410000 */
[----:B------:R-:W-:Y:S01]  /*4050*/  MUFU.EX2 R122, R122 ;  /* 0x0000007a007a7308 */ /* 0x000fe20000000800 */
[----:B------:R-:W-:-:S05]  /*4060*/  HADD2.F32 R131, -RZ, R39.H1_H1 ;  /* 0x30000027ff837230 */ /* 0x000fca0000004100 */
[----:B------:R-:W-:Y:S01]  /*4070*/  FMUL.FTZ R142, R131, R102 ;  /* 0x00000066838e7220 */ /* 0x000fe20000410000 */
[----:B------:R-:W-:Y:S03]  /*4080*/  BSSY B0, `(.L_x_2237) ;  /* 0x000005e000007945 */ /* 0x000fe60003800000 */
[----:B------:R-:W-:Y:S01]  /*4090*/  FMUL.FTZ R142, R129, R142 ;  /* 0x0000008e818e7220 */ /* 0x000fe20000410000 */
[----:B--2---:R-:W-:Y:S04]  /*40a0*/  STS.128 [R7+0x1080], R52 ;  /* 0x0010803407007388 */ /* 0x004fe80000000c00 */
[----:B---3--:R1:W-:Y:S01]  /*40b0*/  STS.128 [R7+0x1280], R56 ;  /* 0x0012803807007388 */ /* 0x0083e20000000c00 */
[----:B------:R-:W-:-:S06]  /*40c0*/  NOP ;  /* 0x0000000000007918 */ /* 0x000fcc0000000000 */
[----:B------:R-:W2:Y:S04]  /*40d0*/  LDS.128 R60, [R68+0x1080] ;  /* 0x00108000443c7984 */ /* 0x000ea80000000c00 */
[----:B------:R-:W3:Y:S04]  /*40e0*/  LDS.128 R52, [R68+0x1090] ;  /* 0x0010900044347984 */ /* 0x000ee80000000c00 */
[----:B0-----:R0:W-:Y:S04]  /*40f0*/  STS [R106+0x6d50], R143 ;  /* 0x006d508f6a007388 */ /* 0x0011e80000000800 */
[----:B------:R-:W-:Y:S01]  /*4100*/  BAR.SYNC.DEFER_BLOCKING 0x0 ;  /* 0x0000000000007b1d */ /* 0x000fe20000010000 */
[----:B-1----:R-:W-:Y:S01]  /*4110*/  FMUL.FTZ R56, R119, R78 ;  /* 0x0000004e77387220 */ /* 0x002fe20000410000 */
[----:B------:R-:W-:-:S05]  /*4120*/  HADD2.F32 R58, -RZ, R45.H0_H0 ;  /* 0x2000002dff3a7230 */ /* 0x000fca0000004100 */
[----:B------:R-:W1:Y:S01]  /*4130*/  MUFU.EX2 R56, R56 ;  /* 0x0000003800387308 */ /* 0x000e620000000800 */
[----:B------:R-:W-:Y:S02]  /*4140*/  HADD2.F32 R45, -RZ, R40.H1_H1 ;  /* 0x30000028ff2d7230 */ /* 0x000fe40000004100 */
[--C-:B------:R-:W-:Y:S02]  /*4150*/  HADD2.F32 R57, -RZ, R44.reuse.H0_H0 ;  /* 0x2000002cff397230 */ /* 0x100fe40000004100 */
[----:B------:R-:W-:Y:S02]  /*4160*/  HADD2.F32 R59, -RZ, R44.H1_H1 ;  /* 0x3000002cff3b7230 */ /* 0x000fe40000004100 */
[----:B------:R-:W-:Y:S01]  /*4170*/  HADD2.F32 R44, -RZ, R41.H0_H0 ;  /* 0x20000029ff2c7230 */ /* 0x000fe20000004100 */
[----:B------:R-:W-:Y:S01]  /*4180*/  FMUL.FTZ R158, R57, R158 ;  /* 0x0000009e399e7220 */ /* 0x000fe20000410000 */
[----:B------:R4:W5:Y:S03]  /*4190*/  @!P0 LDG.E.64 R98, [R108.64] ;  /* 0x000000206c628981 */ /* 0x000966000c1e1b00 */
[----:B------:R-:W-:Y:S01]  /*41a0*/  FMUL.FTZ R49, R44, R79 ;  /* 0x0000004f2c317220 */ /* 0x000fe20000410000 */
[--C-:B0-----:R-:W-:Y:S01]  /*41b0*/  HADD2.F32 R106, -RZ, R47.reuse.H0_H0 ;  /* 0x2000002fff6a7230 */ /* 0x101fe20000004100 */
[----:B------:R-:W-:Y:S01]  /*41c0*/  FMUL.FTZ R44, R130, R101 ;  /* 0x00000065822c7220 */ /* 0x000fe20000410000 */
[----:B------:R-:W-:Y:S01]  /*41d0*/  ISETP.NE.AND P0, PT, R4, 0x7f, PT ;  /* 0x0000007f0400780c */ /* 0x000fe20003f05270 */
[----:B-1----:R-:W-:Y:S01]  /*41e0*/  FMUL.FTZ R130, R143, R56 ;  /* 0x000000388f827220 */ /* 0x002fe20000410000 */
[--C-:B--2---:R-:W-:Y:S01]  /*41f0*/  HADD2.F32 R138, -RZ, R62.reuse.H0_H0 ;  /* 0x2000003eff8a7230 */ /* 0x104fe20000004100 */
[----:B------:R-:W-:Y:S01]  /*4200*/  FMUL.FTZ R156, R58, R49 ;  /* 0x000000313a9c7220 */ /* 0x000fe20000410000 */
[----:B------:R-:W-:Y:S01]  /*4210*/  HADD2.F32 R135, -RZ, R62.H1_H1 ;  /* 0x3000003eff877230 */ /* 0x000fe20000004100 */
[----:B------:R-:W-:Y:S01]  /*4220*/  FMUL.FTZ R49, R105, R130 ;  /* 0x0000008269317220 */ /* 0x000fe20000410000 */
[----:B----4-:R-:W-:Y:S01]  /*4230*/  HADD2.F32 R108, -RZ, R48.H0_H0 ;  /* 0x20000030ff6c7230 */ /* 0x010fe20000004100 */
[----:B------:R-:W-:Y:S01]  /*4240*/  FMUL.FTZ R48, R45, R78 ;  /* 0x0000004e2d307220 */ /* 0x000fe20000410000 */
[----:B------:R-:W-:Y:S01]  /*4250*/  HADD2.F32 R109, -RZ, R47.H1_H1 ;  /* 0x3000002fff6d7230 */ /* 0x000fe20000004100 */
[----:B------:R-:W-:Y:S01]  /*4260*/  FMUL.FTZ R49, R112, R49 ;  /* 0x0000003170317220 */ /* 0x000fe20000410000 */
[----:B------:R-:W-:Y:S01]  /*4270*/  HADD2.F32 R47, -RZ, R42.H1_H1 ;  /* 0x3000002aff2f7230 */ /* 0x000fe20000004100 */
[----:B------:R-:W-:Y:S01]  /*4280*/  FMUL.FTZ R161, R59, R48 ;  /* 0x000000303ba17220 */ /* 0x000fe20000410000 */
[----:B------:R-:W-:Y:S01]  /*4290*/  HADD2.F32 R137, -RZ, R61.H1_H1 ;  /* 0x3000003dff897230 */ /* 0x000fe20000004100 */
[----:B------:R-:W-:Y:S01]  /*42a0*/  FMUL.FTZ R50, R128, R49 ;  /* 0x0000003180327220 */ /* 0x000fe20000410000 */
[----:B------:R0:W1:Y:S01]  /*42b0*/  @P0 LDS R62, [R4.X4+0x7554] ;  /* 0x00755400043e0984 */ /* 0x0000620000004800 */
[----:B------:R-:W-:Y:S01]  /*42c0*/  FFMA.FTZ R48, R158, R56, R161 ;  /* 0x000000389e307223 */ /* 0x000fe200000100a1 */
[--C-:B------:R-:W-:Y:S01]  /*42d0*/  HADD2.F32 R136, -RZ, R63.reuse.H0_H0 ;  /* 0x2000003fff887230 */ /* 0x100fe20000004100 */
[----:B------:R-:W-:Y:S01]  /*42e0*/  FMUL.FTZ R154, R47, R82 ;  /* 0x000000522f9a7220 */ /* 0x000fe20000410000 */
[----:B------:R-:W-:Y:S01]  /*42f0*/  HADD2.F32 R133, -RZ, R63.H1_H1 ;  /* 0x3000003fff857230 */ /* 0x000fe20000004100 */
[----:B------:R-:W-:-:S02]  /*4300*/  FFMA.FTZ R48, R105, R48, R156 ;  /* 0x0000003069307223 */ /* 0x000fc4000001009c */
[----:B------:R-:W-:Y:S02]  /*4310*/  FMUL.FTZ R154, R107, R154 ;  /* 0x0000009a6b9a7220 */ /* 0x000fe40000410000 */
[----:B------:R-:W-:Y:S02]  /*4320*/  FFMA.FTZ R48, R112, R48, R159 ;  /* 0x0000003070307223 */ /* 0x000fe4000001009f */
[C---:B------:R-:W-:Y:S02]  /*4330*/  FMUL.FTZ R49, R127.reuse, R50 ;  /* 0x000000327f317220 */ /* 0x040fe40000410000 */
[----:B------:R-:W-:Y:S02]  /*4340*/  FFMA.FTZ R48, R128, R48, R157 ;  /* 0x0000003080307223 */ /* 0x000fe4000001009d */
[----:B------:R-:W-:Y:S02]  /*4350*/  FMUL.FTZ R155, R106, R155 ;  /* 0x0000009b6a9b7220 */ /* 0x000fe40000410000 */
[----:B------:R-:W-:-:S02]  /*4360*/  FFMA.FTZ R48, R127, R48, R154 ;  /* 0x000000307f307223 */ /* 0x000fc4000001009a */
[C---:B------:R-:W-:Y:S02]  /*4370*/  FMUL.FTZ R50, R126.reuse, R49 ;  /* 0x000000317e327220 */ /* 0x040fe40000410000 */
[----:B------:R-:W-:Y:S02]  /*4380*/  FMUL.FTZ R152, R109, R152 ;  /* 0x000000986d987220 */ /* 0x000fe40000410000 */
[----:B------:R-:W-:Y:S02]  /*4390*/  FFMA.FTZ R48, R126, R48, R155 ;  /* 0x000000307e307223 */ /* 0x000fe4000001009b */
[----:B------:R-:W-:Y:S02]  /*43a0*/  FMUL.FTZ R47, R121, R94 ;  /* 0x0000005e792f7220 */ /* 0x000fe40000410000 */
[-C--:B------:R-:W-:Y:S02]  /*43b0*/  FMUL.FTZ R45, R123, R100.reuse ;  /* 0x000000647b2d7220 */ /* 0x080fe40000410000 */
[----:B------:R-:W-:-:S02]  /*43c0*/  FMUL.FTZ R121, R119, R100 ;  /* 0x0000006477797220 */ /* 0x000fc40000410000 */
[----:B------:R-:W-:Y:S02]  /*43d0*/  FMUL.FTZ R123, R119, R102 ;  /* 0x00000066777b7220 */ /* 0x000fe40000410000 */
[----:B------:R-:W2:Y:S01]  /*43e0*/  MUFU.EX2 R119, R51 ;  /* 0x0000003300777308 */ /* 0x000ea20000000800 */
[C---:B------:R-:W-:Y:S02]  /*43f0*/  FMUL.FTZ R49, R125.reuse, R50 ;  /* 0x000000327d317220 */ /* 0x040fe40000410000 */
[----:B------:R-:W-:Y:S02]  /*4400*/  FMUL.FTZ R153, R108, R153 ;  /* 0x000000996c997220 */ /* 0x000fe40000410000 */
[----:B------:R-:W-:Y:S02]  /*4410*/  FFMA.FTZ R48, R125, R48, R152 ;  /* 0x000000307d307223 */ /* 0x000fe40000010098 */
[C---:B------:R-:W-:Y:S01]  /*4420*/  FMUL.FTZ R46, R124.reuse, R49 ;  /* 0x000000317c2e7220 */ /* 0x040fe20000410000 */
[----:B------:R-:W4:Y:S01]  /*4430*/  MUFU.EX2 R121, R121 ;  /* 0x0000007900797308 */ /* 0x000f220000000800 */
[----:B------:R-:W-:-:S02]  /*4440*/  FFMA.FTZ R48, R124, R48, R153 ;  /* 0x000000307c307223 */ /* 0x000fc40000010099 */
[----:B------:R-:W-:Y:S02]  /*4450*/  FMUL.FTZ R146, R116, R45 ;  /* 0x0000002d74927220 */ /* 0x000fe40000410000 */
[C---:B------:R-:W-:Y:S01]  /*4460*/  FMUL.FTZ R45, R117.reuse, R46 ;  /* 0x0000002e752d7220 */ /* 0x040fe20000410000 */
[--C-:B------:R-:W-:Y:S01]  /*4470*/  HADD2.F32 R46, -RZ, R60.reuse.H0_H0 ;  /* 0x2000003cff2e7230 */ /* 0x100fe20000004100 */
[----:B------:R-:W-:Y:S01]  /*4480*/  FFMA.FTZ R48, R117, R48, R150 ;  /* 0x0000003075307223 */ /* 0x000fe20000010096 */
[----:B------:R-:W0:Y:S01]  /*4490*/  MUFU.EX2 R123, R123 ;  /* 0x0000007b007b7308 */ /* 0x000e220000000800 */
[----:B------:R-:W-:Y:S02]  /*44a0*/  FMUL.FTZ R147, R115, R44 ;  /* 0x0000002c73937220 */ /* 0x000fe40000410000 */
[----:B------:R-:W-:Y:S02]  /*44b0*/  FMUL.FTZ R44, R118, R45 ;  /* 0x0000002d762c7220 */ /* 0x000fe40000410000 */
[----:B------:R-:W-:Y:S01]  /*44c0*/  FMUL.FTZ R148, R114, R47 ;  /* 0x0000002f72947220 */ /* 0x000fe20000410000 */
[----:B------:R-:W-:Y:S01]  /*44d0*/  HADD2.F32 R47, -RZ, R60.H1_H1 ;  /* 0x3000003cff2f7230 */ /* 0x000fe20000004100 */
[----:B------:R-:W-:Y:S01]  /*44e0*/  FFMA.FTZ R48, R118, R48, R151 ;  /* 0x0000003076307223 */ /* 0x000fe20000010097 */
[----:B------:R-:W-:Y:S01]  /*44f0*/  LEA.HI R60, R4, R4, RZ, 0x1e ;  /* 0x00000004043c7211 */ /* 0x000fe200078ff0ff */
[----:B--2---:R-:W-:-:S02]  /*4500*/  FMUL.FTZ R45, R119, R44 ;  /* 0x0000002c772d7220 */ /* 0x004fc40000410000 */
[----:B------:R-:W-:Y:S01]  /*4510*/  FFMA.FTZ R44, R119, R48, R148 ;  /* 0x00000030772c7223 */ /* 0x000fe20000010094 */
[----:B------:R-:W-:Y:S01]  /*4520*/  HADD2.F32 R48, -RZ, R61.H0_H0 ;  /* 0x2000003dff307230 */ /* 0x000fe20000004100 */
[C---:B------:R-:W-:Y:S02]  /*4530*/  FMUL.FTZ R50, R120.reuse, R45 ;  /* 0x0000002d78327220 */ /* 0x040fe40000410000 */
[----:B------:R-:W-:Y:S02]  /*4540*/  FFMA.FTZ R44, R120, R44, R149 ;  /* 0x0000002c782c7223 */ /* 0x000fe40000010095 */
[C---:B----4-:R-:W-:Y:S02]  /*4550*/  FMUL.FTZ R45, R121.reuse, R50 ;  /* 0x00000032792d7220 */ /* 0x050fe40000410000 */
[----:B------:R-:W-:Y:S02]  /*4560*/  FFMA.FTZ R44, R121, R44, R146 ;  /* 0x0000002c792c7223 */ /* 0x000fe40000010092 */
[----:B------:R-:W-:-:S02]  /*4570*/  FMUL.FTZ R50, R122, R45 ;  /* 0x0000002d7a327220 */ /* 0x000fc40000410000 */
[----:B------:R-:W-:Y:S02]  /*4580*/  FFMA.FTZ R45, R122, R44, R147 ;  /* 0x0000002c7a2d7223 */ /* 0x000fe40000010093 */
[C---:B0-----:R-:W-:Y:S02]  /*4590*/  FMUL.FTZ R44, R123.reuse, R50 ;  /* 0x000000327b2c7220 */ /* 0x041fe40000410000 */
[----:B------:R-:W-:Y:S01]  /*45a0*/  FFMA.FTZ R45, R123, R45, R142 ;  /* 0x0000002d7b2d7223 */ /* 0x000fe2000001008e */
[----:B------:R-:W-:Y:S05]  /*45b0*/  @P0 BRA `(.L_x_2238) ;  /* 0x000000a000000947 */ /* 0x000fea0003800000 */
[----:B-1-3--:R-:W-:Y:S01]  /*45c0*/  ULDC UR18, c[0x0][0x174] ;  /* 0x00005d0000127ab9 */ /* 0x00afe20000000800 */
        /* <DEDUP_REMOVED lines=9> */
.L_x_2238:
[----:B-1-3--:R-:W-:Y:S05]  /*4660*/  BSYNC B0 ;  /* 0x0000000000007941 */ /* 0x00afea0003800000 */
.L_x_2237:
[----:B------:R-:W-:Y:S01]  /*4670*/  ISETP.GT.U32.AND P0, PT, R4, 0x1f, PT ;  /* 0x0000001f0400780c */ /* 0x000fe20003f04070 */
[--C-:B------:R-:W-:Y:S01]  /*4680*/  HADD2.F32 R51, -RZ, R53.reuse.H0_H0 ;  /* 0x20000035ff337230 */ /* 0x100fe20000004100 */
[----:B------:R1:W-:Y:S01]  /*4690*/  STS.64 [R60.X8+0x6340], R44 ;  /* 0x0063402c3c007388 */ /* 0x0003e20000008a00 */
[----:B------:R-:W-:Y:S01]  /*46a0*/  HADD2.F32 R50, -RZ, R53.H1_H1 ;  /* 0x30000035ff327230 */ /* 0x000fe20000004100 */
[----:B------:R-:W-:Y:S01]  /*46b0*/  BSSY B0, `(.L_x_2239) ;  /* 0x0000065000007945 */ /* 0x000fe20003800000 */
[----:B------:R-:W-:Y:S01]  /*46c0*/  HADD2.F32 R53, -RZ, R54.H0_H0 ;  /* 0x20000036ff357230 */ /* 0x000fe20000004100 */
[----:B------:R-:W-:Y:S01]  /*46d0*/  FMUL.FTZ R141, R69, R46 ;  /* 0x0000002e458d7220 */ /* 0x000fe20000410000 */
[----:B0-----:R-:W-:Y:S01]  /*46e0*/  HADD2.F32 R49, -RZ, R52.H0_H0 ;  /* 0x20000034ff317230 */ /* 0x001fe20000004100 */
        /* <DEDUP_REMOVED lines=19> */
[----:B------:R-:W-:Y:S06]  /*4820*/  BAR.SYNC.DEFER_BLOCKING 0x0 ;  /* 0x0000000000007b1d */ /* 0x000fec0000010000 */
[----:B------:R-:W-:Y:S05]  /*4830*/  @P0 BRA `(.L_x_2240) ;  /* 0x000004c000000947 */ /* 0x000fea0003800000 */
[----:B-1----:R-:W-:-:S05]  /*4840*/  IMAD R52, R4, 0x28, RZ ;  /* 0x0000002804347824 */ /* 0x002fca00078e02ff */
[----:B------:R-:W-:Y:S04]  /*4850*/  LDS.64 R44, [R52+0x6340] ;  /* 0x00634000342c7984 */ /* 0x000fe80000000a00 */
[----:B------:R-:W0:Y:S04]  /*4860*/  LDS.64 R46, [R52+0x6348] ;  /* 0x00634800342e7984 */ /* 0x000e280000000a00 */
[----:B------:R-:W1:Y:S04]  /*4870*/  LDS.64 R48, [R52+0x6350] ;  /* 0x0063500034307984 */ /* 0x000e680000000a00 */
[----:B------:R-:W2:Y:S01]  /*4880*/  LDS.64 R50, [R52+0x6358] ;  /* 0x0063580034327984 */ /* 0x000ea20000000a00 */
[----:B0-----:R-:W-:-:S02]  /*4890*/  FFMA.FTZ R47, R45, R46, R47 ;  /* 0x0000002e2d2f7223 */ /* 0x001fc4000001002f */
[----:B------:R-:W-:Y:S02]  /*48a0*/  FMUL.FTZ R45, R44, R46 ;  /* 0x0000002e2c2d7220 */ /* 0x000fe40000410000 */
[C---:B-1----:R-:W-:Y:S02]  /*48b0*/  FFMA.FTZ R47, R48.reuse, R47, R49 ;  /* 0x0000002f302f7223 */ /* 0x042fe40000010031 */
[----:B------:R-:W-:Y:S02]  /*48c0*/  FMUL.FTZ R45, R48, R45 ;  /* 0x0000002d302d7220 */ /* 0x000fe40000410000 */
[C---:B--2---:R-:W-:Y:S02]  /*48d0*/  FFMA.FTZ R51, R50.reuse, R47, R51 ;  /* 0x0000002f32337223 */ /* 0x044fe40000010033 */
[----:B------:R-:W-:Y:S01]  /*48e0*/  FMUL.FTZ R50, R50, R45 ;  /* 0x0000002d32327220 */ /* 0x000fe20000410000 */
[----:B------:R-:W-:Y:S05]  /*48f0*/  BRA.DIV ~URZ, `(.L_x_2241) ;  /* 0x000042e27f007947 */ /* 0x000fea000b800000 */
[----:B------:R0:W1:Y:S02]  /*4900*/  SHFL.UP PT, R53, R50, 0x1, RZ ;  /* 0x0420000032357989 */ /* 0x00006400000e00ff */
.L_x_2292:
        /* <DEDUP_REMOVED lines=20> */
[----:B------:R0:W1:Y:S01]  /*4a50*/  SHFL.UP PT, R47, R51, 0x10, RZ ;  /* 0x06000000332f7989 */ /* 0x00006200000e00ff */
[----:B------:R-:W-:-:S03]  /*4a60*/  MOV R160, R51 ;  /* 0x0000003300a07202 */ /* 0x000fc60000000f00 */
[----:B------:R0:W2:Y:S01]  /*4a70*/  SHFL.UP PT, R46, R50, 0x10, RZ ;  /* 0x06000000322e7989 */ /* 0x0000a200000e00ff */
[----:B------:R-:W-:-:S03]  /*4a80*/  MOV R48, R50 ;  /* 0x0000003200307202 */ /* 0x000fc60000000f00 */
.L_x_2293:
[----:B------:R-:W-:Y:S02]  /*4a90*/  ISETP.GE.AND P0, PT, R3, 0x10, PT ;  /* 0x000000100300780c */ /* 0x000fe40003f06270 */
[----:B------:R-:W-:-:S11]  /*4aa0*/  MOV R53, R48 ;  /* 0x0000003000357202 */ /* 0x000fd60000000f00 */
[-C--:B-1----:R-:W-:Y:S02]  /*4ab0*/  @P0 FFMA.FTZ R160, R47, R53.reuse, R160 ;  /* 0x000000352fa00223 */ /* 0x082fe400000100a0 */
[----:B--2---:R-:W-:Y:S01]  /*4ac0*/  @P0 FMUL.FTZ R53, R46, R53 ;  /* 0x000000352e350220 */ /* 0x004fe20000410000 */
[----:B------:R-:W-:Y:S05]  /*4ad0*/  BRA.CONV ~URZ, `(.L_x_2243) ;  /* 0x000000637f007947 */ /* 0x000fea000b800000 */
[----:B------:R-:W-:Y:S01]  /*4ae0*/  HFMA2.MMA R47, -RZ, RZ, 0, 1.847743988037109375e-06 ;  /* 0x0000001fff2f7435 */ /* 0x000fe200000001ff */
[----:B0-----:R-:W-:Y:S02]  /*4af0*/  MOV R50, R53 ;  /* 0x0000003500327202 */ /* 0x001fe40000000f00 */
[----:B------:R-:W-:Y:S02]  /*4b00*/  MOV R49, 0x1f ;  /* 0x0000001f00317802 */ /* 0x000fe40000000f00 */
[----:B------:R-:W-:Y:S02]  /*4b10*/  MOV R46, 0xffffffff ;  /* 0xffffffff002e7802 */ /* 0x000fe40000000f00 */
[----:B------:R-:W-:-:S02]  /*4b20*/  MOV R48, 0x4b40 ;  /* 0x00004b4000307802 */ /* 0x000fc40000000f00 */
[----:B-----5:R-:W-:Y:S05]  /*4b30*/  CALL.REL.NOINC `($__internal_91_$__cuda_sm70_shflsync_idx_p) ;  /* 0x00004f9000007944 */ /* 0x020fea0003c00000 */
.L_x_2243:
[----:B------:R-:W-:Y:S05]  /*4b40*/  BRA.CONV ~URZ, `(.L_x_2244) ;  /* 0x000000637f007947 */ /* 0x000fea000b800000 */
[----:B-1----:R-:W-:Y:S01]  /*4b50*/  HFMA2.MMA R47, -RZ, RZ, 0, 1.847743988037109375e-06 ;  /* 0x0000001fff2f7435 */ /* 0x002fe200000001ff */
[----:B0-----:R-:W-:-:S02]  /*4b60*/  MOV R50, R160 ;  /* 0x000000a000327202 */ /* 0x001fc40000000f00 */
[----:B------:R-:W-:Y:S02]  /*4b70*/  MOV R49, 0x1f ;  /* 0x0000001f00317802 */ /* 0x000fe40000000f00 */
[----:B------:R-:W-:Y:S02]  /*4b80*/  MOV R46, 0xffffffff ;  /* 0xffffffff002e7802 */ /* 0x000fe40000000f00 */
[----:B------:R-:W-:Y:S02]  /*4b90*/  MOV R48, 0x4bb0 ;  /* 0x00004bb000307802 */ /* 0x000fe40000000f00 */
[----:B-----5:R-:W-:Y:S05]  /*4ba0*/  CALL.REL.NOINC `($__internal_91_$__cuda_sm70_shflsync_idx_p) ;  /* 0x00004f2000007944 */ /* 0x020fea0003c00000 */
.L_x_2244:
[----:B------:R-:W-:Y:S05]  /*4bb0*/  BRA.DIV ~URZ, `(.L_x_2245) ;  /* 0x000045527f007947 */ /* 0x000fea000b800000 */
[----:B-----5:R-:W2:Y:S04]  /*4bc0*/  SHFL.IDX PT, R98, R98, RZ, 0x1f ;  /* 0x00001fff62627589 */ /* 0x020ea800000e0000 */
[----:B0-----:R0:W3:Y:S04]  /*4bd0*/  SHFL.IDX PT, R49, R99, RZ, 0x1f ;  /* 0x00001fff63317589 */ /* 0x0010e800000e0000 */
[----:B------:R-:W4:Y:S04]  /*4be0*/  SHFL.UP PT, R53, R53, 0x1, RZ ;  /* 0x0420000035357989 */ /* 0x000f2800000e00ff */
[----:B------:R-:W1:Y:S02]  /*4bf0*/  SHFL.UP PT, R160, R160, 0x1, RZ ;  /* 0x04200000a0a07989 */ /* 0x000e6400000e00ff */
.L_x_2294:
        /* <DEDUP_REMOVED lines=16> */
.L_x_2240:
[----:B-1----:R-:W-:Y:S05]  /*4d00*/  BSYNC B0 ;  /* 0x0000000000007941 */ /* 0x002fea0003800000 */
.L_x_2239:
[----:B------:R-:W-:Y:S01]  /*4d10*/  WARPSYNC 0xffffffff ;  /* 0xffffffff00007948 */ /* 0x000fe20003800000 */
[----:B------:R-:W-:Y:S01]  /*4d20*/  BAR.SYNC.DEFER_BLOCKING 0x0 ;  /* 0x0000000000007b1d */ /* 0x000fe20000010000 */
[C---:B---3--:R-:W-:Y:S01]  /*4d30*/  FMUL.FTZ R47, R123.reuse, R62 ;  /* 0x0000003e7b2f7220 */ /* 0x048fe20000410000 */
        /* <DEDUP_REMOVED lines=32> */
[----:B-----5:R-:W-:Y:S02]  /*4f40*/  FFMA.FTZ R98, R128, R159, R157 ;  /* 0x0000009f80627223 */ /* 0x020fe4000001009d */
[----:B------:R-:W-:Y:S02]  /*4f50*/  FMUL.FTZ R44, R126, R47 ;  /* 0x0000002f7e2c7220 */ /* 0x000fe40000410000 */
[----:B------:R-:W-:-:S02]  /*4f60*/  FFMA.FTZ R154, R127, R98, R154 ;  /* 0x000000627f9a7223 */ /* 0x000fc4000001009a */
[----:B------:R-:W-:Y:S01]  /*4f70*/  FMUL.FTZ R47, R127, R44 ;  /* 0x0000002c7f2f7220 */ /* 0x000fe20000410000 */
[----:B------:R-:W-:Y:S01]  /*4f80*/  MOV R44, 0x3f800000 ;  /* 0x3f800000002c7802 */ /* 0x000fe20000000f00 */
[----:B------:R-:W-:Y:S02]  /*4f90*/  FFMA.FTZ R155, R126, R154, R155 ;  /* 0x0000009a7e9b7223 */ /* 0x000fe4000001009b */
[----:B------:R-:W-:Y:S02]  /*4fa0*/  FMUL.FTZ R47, R128, R47 ;  /* 0x0000002f802f7220 */ /* 0x000fe40000410000 */
[----:B------:R-:W-:Y:S01]  /*4fb0*/  FFMA.FTZ R152, R125, R155, R152 ;  /* 0x0000009b7d987223 */ /* 0x000fe20000010098 */
[----:B------:R0:W1:Y:S01]  /*4fc0*/  @!P0 LDS.64 R44, [R49.X8+0x7750] ;  /* 0x00775000312c8984 */ /* 0x0000620000008a00 */
[----:B------:R-:W-:Y:S01]  /*4fd0*/  FMUL.FTZ R48, R112, R47 ;  /* 0x0000002f70307220 */ /* 0x000fe20000410000 */
[----:B------:R-:W-:Y:S01]  /*4fe0*/  ISETP.GT.U32.AND P0, PT, R4, 0x1f, PT ;  /* 0x0000001f0400780c */ /* 0x000fe20003f04070 */
[----:B------:R-:W-:-:S02]  /*4ff0*/  FFMA.FTZ R153, R124, R152, R153 ;  /* 0x000000987c997223 */ /* 0x000fc40000010099 */
[----:B------:R-:W-:Y:S02]  /*5000*/  FMUL.FTZ R47, R105, R48 ;  /* 0x00000030692f7220 */ /* 0x000fe40000410000 */
        /* <DEDUP_REMOVED lines=32> */
.L_x_2295:
        /* <DEDUP_REMOVED lines=26> */
.L_x_2296:
        /* <DEDUP_REMOVED lines=20> */
.L_x_2247:
[----:B0-----:R-:W-:Y:S05]  /*54f0*/  BSYNC B0 ;  /* 0x0000000000007941 */ /* 0x001fea0003800000 */
.L_x_2246:
[----:B------:R-:W-:Y:S01]  /*5500*/  WARPSYNC 0xffffffff ;  /* 0xffffffff00007948 */ /* 0x000fe20003800000 */
[----:B------:R-:W-:Y:S01]  /*5510*/  BAR.SYNC.DEFER_BLOCKING 0x0 ;  /* 0x0000000000007b1d */ /* 0x000fe20000010000 */
[----:B--2---:R-:W-:Y:S01]  /*5520*/  HADD2.F32 R46, -RZ, R37.H0_H0 ;  /* 0x20000025ff2e7230 */ /* 0x004fe20000004100 */
[----:B------:R-:W-:Y:S01]  /*5530*/  ISETP.NE.AND P0, PT, R4, RZ, PT ;  /* 0x000000ff0400720c */ /* 0x000fe20003f05270 */
[--C-:B------:R-:W-:Y:S01]  /*5540*/  HADD2.F32 R50, -RZ, R41.reuse.H0_H0 ;  /* 0x20000029ff327230 */ /* 0x100fe20000004100 */
[----:B------:R-:W-:Y:S01]  /*5550*/  ULEA UR40, UR23, 0xfffff800, 0xb ;  /* 0xfffff80017287891 */ /* 0x000fe2000f8e583f */
[----:B------:R-:W-:Y:S01]  /*5560*/  HADD2.F32 R51, -RZ, R41.H1_H1 ;  /* 0x30000029ff337230 */ /* 0x000fe20000004100 */
[----:B------:R-:W-:Y:S01]  /*5570*/  FMUL.FTZ R47, R46, R91 ;  /* 0x0000005b2e2f7220 */ /* 0x000fe20000410000 */
[----:B------:R-:W-:Y:S01]  /*5580*/  P2R R48, PR, RZ, 0x1 ;  /* 0x00000001ff307803 */ /* 0x000fe20000000000 */
[----:B------:R-:W-:Y:S01]  /*5590*/  HADD2.F32 R52, -RZ, R42.H0_H0 ;  /* 0x2000002aff347230 */ /* 0x000fe20000004100 */
[----:B------:R-:W-:Y:S01]  /*55a0*/  ULDC.64 UR18, c[0x0][0x298] ;  /* 0x0000a60000127ab9 */ /* 0x000fe20000000a00 */
[----:B------:R-:W-:Y:S01]  /*55b0*/  FFMA.FTZ R47, R110, -R47, R151 ;  /* 0x8000002f6e2f7223 */ /* 0x000fe20000010097 */
[----:B------:R-:W-:Y:S01]  /*55c0*/  HADD2.F32 R162, -RZ, R36.H0_H0 ;  /* 0x20000024ffa27230 */ /* 0x000fe20000004100 */
[----:B------:R-:W-:Y:S01]  /*55d0*/  FMUL.FTZ R99, R51, R80 ;  /* 0x0000005033637220 */ /* 0x000fe20000410000 */
[----:B------:R-:W-:Y:S01]  /*55e0*/  UIMAD UR18, UR36, UR18, URZ ;  /* 0x00000012241272a4 */ /* 0x000fe2000f8e023f */
[----:B------:R-:W-:Y:S01]  /*55f0*/  FMUL.FTZ R151, R88, R151 ;  /* 0x0000009758977220 */ /* 0x000fe20000410000 */
[----:B------:R-:W-:Y:S01]  /*5600*/  BSSY B0, `(.L_x_2250) ;  /* 0x000014e000007945 */ /* 0x000fe20003800000 */
[----:B------:R-:W-:Y:S01]  /*5610*/  FFMA.FTZ R99, R104, -R99, R159 ;  /* 0x8000006368637223 */ /* 0x000fe2000001009f */
[----:B------:R-:W-:Y:S01]  /*5620*/  UIMAD UR20, UR37, UR19, UR18 ;  /* 0x00000013251472a4 */ /* 0x000fe2000f8e0212 */
[----:B------:R-:W-:-:S02]  /*5630*/  FMUL.FTZ R160, R162, R87 ;  /* 0x00000057a2a07220 */ /* 0x000fc40000410000 */
[----:B------:R-:W-:Y:S02]  /*5640*/  ULDC.64 UR18, c[0x0][0x2b8] ;  /* 0x0000ae0000127ab9 */ /* 0x000fe40000000a00 */
[----:B------:R-:W-:Y:S01]  /*5650*/  FFMA.FTZ R160, R108, -R160, R153 ;  /* 0x800000a06ca07223 */ /* 0x000fe20000010099 */
[----:B------:R-:W-:Y:S01]  /*5660*/  UIMAD UR18, UR36, UR18, URZ ;  /* 0x00000012241272a4 */ /* 0x000fe2000f8e023f */
[----:B------:R-:W0:Y:S01]  /*5670*/  LDS R60, [R60.X8+0x6854] ;  /* 0x006854003c3c7984 */ /* 0x000e220000008800 */
[----:B------:R-:W-:Y:S02]  /*5680*/  FMUL.FTZ R153, R84, R153 ;  /* 0x0000009954997220 */ /* 0x000fe40000410000 */
[----:B------:R-:W-:Y:S01]  /*5690*/  UIMAD UR18, UR37, UR19, UR18 ;  /* 0x00000013251272a4 */ /* 0x000fe2000f8e0212 */
[----:B0-----:R-:W-:Y:S01]  /*56a0*/  FFMA.FTZ R55, R60, R62, R55 ;  /* 0x0000003e3c377223 */ /* 0x001fe20000010037 */
[----:B------:R-:W-:-:S03]  /*56b0*/  MOV R60, UR7 ;  /* 0x00000007003c7c02 */ /* 0x000fc60008000f00 */
[----:B------:R-:W-:Y:S02]  /*56c0*/  FFMA.FTZ R54, R123, R55, R54 ;  /* 0x000000377b367223 */ /* 0x000fe40000010036 */
[----:B-1----:R0:W-:Y:S02]  /*56d0*/  @!P0 STS.64 [R60.X8+0x7750], R44 ;  /* 0x0077502c3c008388 */ /* 0x0021e40000008a00 */
[----:B------:R-:W-:-:S04]  /*56e0*/  FFMA.FTZ R61, R122, R54, R61 ;  /* 0x000000367a3d7223 */ /* 0x000fc8000001003d */
[----:B------:R-:W-:-:S04]  /*56f0*/  FFMA.FTZ R130, R121, R61, R130 ;  /* 0x0000003d79827223 */ /* 0x000fc80000010082 */
[----:B------:R-:W-:Y:S02]  /*5700*/  FFMA.FTZ R63, R120, R130, R63 ;  /* 0x00000082783f7223 */ /* 0x000fe4000001003f */
[----:B0-----:R-:W-:Y:S02]  /*5710*/  FMUL.FTZ R45, R50, R79 ;  /* 0x0000004f322d7220 */ /* 0x001fe40000410000 */
[----:B------:R-:W-:Y:S02]  /*5720*/  FFMA.FTZ R119, R119, R63, R132 ;  /* 0x0000003f77777223 */ /* 0x000fe40000010084 */
[----:B------:R-:W-:Y:S02]  /*5730*/  FFMA.FTZ R62, R58, -R45, R156 ;  /* 0x8000002d3a3e7223 */ /* 0x000fe4000001009c */
[----:B------:R-:W-:Y:S02]  /*5740*/  FFMA.FTZ R118, R118, R119, R131 ;  /* 0x0000007776767223 */ /* 0x000fe40000010083 */
[----:B------:R-:W-:-:S02]  /*5750*/  FMUL.FTZ R48, R119, UR39 ;  /* 0x0000002777307c20 */ /* 0x000fc40008410000 */
[----:B------:R-:W-:Y:S01]  /*5760*/  FFMA.FTZ R117, R117, R118, R134 ;  /* 0x0000007675757223 */ /* 0x000fe20000010086 */
[--C-:B------:R-:W-:Y:S01]  /*5770*/  HADD2.F32 R134, -RZ, R43.reuse.H0_H0 ;  /* 0x2000002bff867230 */ /* 0x100fe20000004100 */
[----:B------:R-:W-:Y:S02]  /*5780*/  FMUL.FTZ R49, R110, R119 ;  /* 0x000000776e317220 */ /* 0x000fe40000410000 */
[----:B------:R-:W-:Y:S02]  /*5790*/  FFMA.FTZ R124, R124, R117, R133 ;  /* 0x000000757c7c7223 */ /* 0x000fe40000010085 */
[----:B------:R-:W-:Y:S02]  /*57a0*/  FMUL.FTZ R48, R47, R48 ;  /* 0x000000302f307220 */ /* 0x000fe40000410000 */
[----:B------:R-:W-:Y:S02]  /*57b0*/  FFMA.FTZ R125, R125, R124, R136 ;  /* 0x0000007c7d7d7223 */ /* 0x000fe40000010088 */
[----:B------:R-:W-:Y:S01]  /*57c0*/  FFMA.FTZ R120, R46, R49, R48 ;  /* 0x000000312e787223 */ /* 0x000fe20000010030 */
[--C-:B------:R-:W-:Y:S01]  /*57d0*/  HADD2.F32 R48, -RZ, R40.reuse.H0_H0 ;  /* 0x20000028ff307230 */ /* 0x100fe20000004100 */
[----:B------:R-:W-:Y:S01]  /*57e0*/  FFMA.FTZ R126, R126, R125, R135 ;  /* 0x0000007d7e7e7223 */ /* 0x000fe20000010087 */
[----:B------:R-:W-:Y:S01]  /*57f0*/  HADD2.F32 R135, -RZ, R43.H1_H1 ;  /* 0x3000002bff877230 */ /* 0x000fe20000004100 */
[----:B------:R-:W-:Y:S01]  /*5800*/  FFMA.FTZ R34, R49, R91, R34 ;  /* 0x0000005b31227223 */ /* 0x000fe20000010022 */
[----:B------:R-:W-:Y:S01]  /*5810*/  HADD2.F32 R49, -RZ, R40.H1_H1 ;  /* 0x30000028ff317230 */ /* 0x000fe20000004100 */
[----:B------:R-:W-:Y:S01]  /*5820*/  FFMA.FTZ R138, R127, R126, R138 ;  /* 0x0000007e7f8a7223 */ /* 0x000fe2000001008a */
[----:B------:R-:W-:Y:S01]  /*5830*/  HADD2.F32 R127, -RZ, R42.H1_H1 ;  /* 0x3000002aff7f7230 */ /* 0x000fe20000004100 */
[----:B------:R-:W-:-:S02]  /*5840*/  FMUL.FTZ R53, R48, R77 ;  /* 0x0000004d30357220 */ /* 0x000fc40000410000 */
[----:B------:R-:W-:Y:S02]  /*5850*/  FFMA.FTZ R137, R128, R138, R137 ;  /* 0x0000008a80897223 */ /* 0x000fe40000010089 */
[----:B------:R-:W-:Y:S02]  /*5860*/  FMUL.FTZ R60, R49, R78 ;  /* 0x0000004e313c7220 */ /* 0x000fe40000410000 */
[----:B------:R-:W-:Y:S02]  /*5870*/  FFMA.FTZ R112, R112, R137, R139 ;  /* 0x0000008970707223 */ /* 0x000fe4000001008b */
[----:B------:R-:W-:Y:S02]  /*5880*/  FFMA.FTZ R53, R57, -R53, R158 ;  /* 0x8000003539357223 */ /* 0x000fe4000001009e */
[----:B------:R-:W-:Y:S02]  /*5890*/  FFMA.FTZ R105, R105, R112, R140 ;  /* 0x0000007069697223 */ /* 0x000fe4000001008c */
[----:B------:R-:W-:-:S02]  /*58a0*/  FFMA.FTZ R60, R59, -R60, R161 ;  /* 0x8000003c3b3c7223 */ /* 0x000fc400000100a1 */
[----:B------:R-:W-:Y:S02]  /*58b0*/  FFMA.FTZ R56, R56, R105, R141 ;  /* 0x0000006938387223 */ /* 0x000fe4000001008d */
[----:B------:R-:W-:Y:S02]  /*58c0*/  FMUL.FTZ R121, R105, R78 ;  /* 0x0000004e69797220 */ /* 0x000fe40000410000 */
[----:B------:R-:W-:Y:S02]  /*58d0*/  FMUL.FTZ R122, R56, R77 ;  /* 0x0000004d387a7220 */ /* 0x000fe40000410000 */
[----:B------:R-:W-:Y:S02]  /*58e0*/  FMUL.FTZ R123, R112, R79 ;  /* 0x0000004f707b7220 */ /* 0x000fe40000410000 */
[----:B------:R-:W-:Y:S02]  /*58f0*/  FFMA.FTZ R44, R53, R122, RZ ;  /* 0x0000007a352c7223 */ /* 0x000fe400000100ff */
[----:B------:R-:W-:-:S02]  /*5900*/  FMUL.FTZ R110, R52, R81 ;  /* 0x00000051346e7220 */ /* 0x000fc40000410000 */
[----:B------:R-:W-:Y:S02]  /*5910*/  FFMA.FTZ R44, R60, R121, R44 ;  /* 0x000000793c2c7223 */ /* 0x000fe4000001002c */
[----:B------:R-:W-:Y:S02]  /*5920*/  FMUL.FTZ R128, R137, R80 ;  /* 0x0000005089807220 */ /* 0x000fe40000410000 */
[----:B------:R-:W-:Y:S02]  /*5930*/  FFMA.FTZ R44, R62, R123, R44 ;  /* 0x0000007b3e2c7223 */ /* 0x000fe4000001002c */
[----:B------:R-:W-:Y:S02]  /*5940*/  FFMA.FTZ R110, R103, -R110, R98 ;  /* 0x8000006e676e7223 */ /* 0x000fe40000010062 */
[----:B------:R-:W-:Y:S02]  /*5950*/  FMUL.FTZ R131, R138, R81 ;  /* 0x000000518a837220 */ /* 0x000fe40000410000 */
[----:B------:R-:W-:-:S02]  /*5960*/  FFMA.FTZ R44, R99, R128, R44 ;  /* 0x00000080632c7223 */ /* 0x000fc4000001002c */
[-C--:B------:R-:W-:Y:S02]  /*5970*/  FMUL.FTZ R133, R127, R82.reuse ;  /* 0x000000527f857220 */ /* 0x080fe40000410000 */
        /* <DEDUP_REMOVED lines=8> */
[----:B------:R-:W-:Y:S02]  /*5a00*/  FMUL.FTZ R141, R108, R117 ;  /* 0x000000756c8d7220 */ /* 0x000fe40000410000 */
[----:B------:R-:W-:Y:S02]  /*5a10*/  FFMA.FTZ R136, R109, -R136, R152 ;  /* 0x800000886d887223 */ /* 0x000fe40000010098 */
[----:B------:R-:W-:-:S02]  /*5a20*/  FFMA.FTZ R139, R45, R132, R139 ;  /* 0x000000842d8b7223 */ /* 0x000fc4000001008b */
[----:B------:R-:W-:Y:S02]  /*5a30*/  FMUL.FTZ R108, R124, R86 ;  /* 0x000000567c6c7220 */ /* 0x000fe40000410000 */
[C---:B------:R-:W-:Y:S02]  /*5a40*/  FMUL.FTZ R143, R117.reuse, UR39 ;  /* 0x00000027758f7c20 */ /* 0x040fe40008410000 */
[----:B------:R-:W-:Y:S02]  /*5a50*/  FMUL.FTZ R117, R117, R87 ;  /* 0x0000005775757220 */ /* 0x000fe40000410000 */
[----:B------:R-:W-:Y:S02]  /*5a60*/  FFMA.FTZ R139, R136, R108, R139 ;  /* 0x0000006c888b7223 */ /* 0x000fe4000001008b */
[C---:B------:R-:W-:Y:S01]  /*5a70*/  FMUL.FTZ R140, R160.reuse, R143 ;  /* 0x0000008fa08c7220 */ /* 0x040fe20000410000 */
[----:B------:R-:W-:Y:S01]  /*5a80*/  HADD2.F32 R143, -RZ, R37.H1_H1 ;  /* 0x30000025ff8f7230 */ /* 0x000fe20000004100 */
[----:B------:R-:W-:Y:S01]  /*5a90*/  FFMA.FTZ R160, R160, R117, R139 ;  /* 0x00000075a0a07223 */ /* 0x000fe2000001008b */
[----:B------:R-:W-:Y:S01]  /*5aa0*/  HADD2.F32 R139, -RZ, R36.H1_H1 ;  /* 0x30000024ff8b7230 */ /* 0x000fe20000004100 */
[----:B------:R-:W-:-:S02]  /*5ab0*/  FFMA.FTZ R32, R141, R87, R32 ;  /* 0x000000578d207223 */ /* 0x000fc40000010020 */
[----:B------:R-:W-:Y:S02]  /*5ac0*/  FFMA.FTZ R140, R162, R141, R140 ;  /* 0x0000008da28c7223 */ /* 0x000fe4000001008c */
[----:B------:R-:W-:Y:S02]  /*5ad0*/  FMUL.FTZ R141, R139, R90 ;  /* 0x0000005a8b8d7220 */ /* 0x000fe40000410000 */
[----:B------:R-:W-:Y:S02]  /*5ae0*/  FMUL.FTZ R164, R118, UR39 ;  /* 0x0000002776a47c20 */ /* 0x000fe40008410000 */
[C---:B------:R-:W-:Y:S02]  /*5af0*/  FFMA.FTZ R141, R111.reuse, -R141, R150 ;  /* 0x8000008d6f8d7223 */ /* 0x040fe40000010096 */
[----:B------:R-:W-:Y:S02]  /*5b00*/  FMUL.FTZ R117, R162, R117 ;  /* 0x00000075a2757220 */ /* 0x000fe40000410000 */
[----:B------:R-:W-:-:S02]  /*5b10*/  FMUL.FTZ R162, R111, R118 ;  /* 0x000000766fa27220 */ /* 0x000fc40000410000 */
[----:B------:R-:W-:Y:S02]  /*5b20*/  FMUL.FTZ R111, R141, R164 ;  /* 0x000000a48d6f7220 */ /* 0x000fe40000410000 */
[----:B------:R-:W-:Y:S02]  /*5b30*/  FMUL.FTZ R157, R143, R94 ;  /* 0x0000005e8f9d7220 */ /* 0x000fe40000410000 */
[----:B------:R-:W-:Y:S02]  /*5b40*/  FFMA.FTZ R33, R162, R90, R33 ;  /* 0x0000005aa2217223 */ /* 0x000fe40000010021 */
[----:B------:R-:W-:Y:S02]  /*5b50*/  FFMA.FTZ R111, R139, R162, R111 ;  /* 0x000000a28b6f7223 */ /* 0x000fe4000001006f */
[----:B------:R-:W-:Y:S02]  /*5b60*/  FFMA.FTZ R157, R114, -R157, R148 ;  /* 0x8000009d729d7223 */ /* 0x000fe40000010094 */
[----:B------:R-:W-:-:S02]  /*5b70*/  FMUL.FTZ R162, R63, UR39 ;  /* 0x000000273fa27c20 */ /* 0x000fc40008410000 */
[----:B------:R-:W-:Y:S02]  /*5b80*/  FMUL.FTZ R114, R114, R63 ;  /* 0x0000003f72727220 */ /* 0x000fe40000410000 */
[----:B------:R-:W-:Y:S02]  /*5b90*/  FMUL.FTZ R162, R157, R162 ;  /* 0x000000a29da27220 */ /* 0x000fe40000410000 */
[----:B------:R-:W-:Y:S02]  /*5ba0*/  FFMA.FTZ R35, R114, R94, R35 ;  /* 0x0000005e72237223 */ /* 0x000fe40000010023 */
[----:B------:R-:W-:Y:S01]  /*5bb0*/  FFMA.FTZ R163, R143, R114, R162 ;  /* 0x000000728fa37223 */ /* 0x000fe200000100a2 */
[----:B------:R-:W-:Y:S01]  /*5bc0*/  HADD2.F32 R114, -RZ, R38.H0_H0 ;  /* 0x20000026ff727230 */ /* 0x000fe20000004100 */
[----:B------:R-:W-:Y:S02]  /*5bd0*/  FADD.FTZ R13, R120, R13 ;  /* 0x0000000d780d7221 */ /* 0x000fe40000010000 */
[----:B------:R-:W-:-:S02]  /*5be0*/  FADD.FTZ R12, R163, R12 ;  /* 0x0000000ca30c7221 */ /* 0x000fc40000010000 */
[----:B------:R-:W-:Y:S02]  /*5bf0*/  FMUL.FTZ R120, R114, R95 ;  /* 0x0000005f72787220 */ /* 0x000fe40000410000 */
[----:B------:R-:W-:Y:S02]  /*5c00*/  FMUL.FTZ R163, R130, UR39 ;  /* 0x0000002782a37c20 */ /* 0x000fe40008410000 */
[C---:B------:R-:W-:Y:S02]  /*5c10*/  FFMA.FTZ R120, R113.reuse, -R120, R149 ;  /* 0x8000007871787223 */ /* 0x040fe40000010095 */
[----:B------:R-:W-:Y:S02]  /*5c20*/  FMUL.FTZ R113, R113, R130 ;  /* 0x0000008271717220 */ /* 0x000fe40000410000 */
[----:B------:R-:W-:Y:S02]  /*5c30*/  FMUL.FTZ R163, R120, R163 ;  /* 0x000000a378a37220 */ /* 0x000fe40000410000 */
[----:B------:R-:W-:-:S02]  /*5c40*/  FFMA.FTZ R64, R113, R95, R64 ;  /* 0x0000005f71407223 */ /* 0x000fc40000010040 */
[----:B------:R-:W-:Y:S01]  /*5c50*/  FFMA.FTZ R164, R114, R113, R163 ;  /* 0x0000007172a47223 */ /* 0x000fe200000100a3 */
[----:B------:R-:W-:Y:S01]  /*5c60*/  HADD2.F32 R113, -RZ, R38.H1_H1 ;  /* 0x30000026ff717230 */ /* 0x000fe20000004100 */
[----:B------:R-:W-:Y:S02]  /*5c70*/  FMUL.FTZ R162, R109, R124 ;  /* 0x0000007c6da27220 */ /* 0x000fe40000410000 */
[----:B------:R-:W-:Y:S02]  /*5c80*/  FMUL.FTZ R109, R124, UR39 ;  /* 0x000000277c6d7c20 */ /* 0x000fe40008410000 */
[----:B------:R-:W-:Y:S02]  /*5c90*/  FMUL.FTZ R124, R61, UR39 ;  /* 0x000000273d7c7c20 */ /* 0x000fe40008410000 */
[----:B------:R-:W-:Y:S02]  /*5ca0*/  FMUL.FTZ R136, R136, R109 ;  /* 0x0000006d88887220 */ /* 0x000fe40000410000 */
[----:B------:R-:W-:-:S02]  /*5cb0*/  FMUL.FTZ R109, R113, R100 ;  /* 0x00000064716d7220 */ /* 0x000fc40000410000 */
[----:B------:R-:W-:Y:S01]  /*5cc0*/  FMUL.FTZ R163, R106, R125 ;  /* 0x0000007d6aa37220 */ /* 0x000fe20000410000 */
[----:B------:R-:W-:Y:S01]  /*5cd0*/  HADD2.F32 R106, -RZ, R39.H0_H0 ;  /* 0x20000027ff6a7230 */ /* 0x000fe20000004100 */
[C---:B------:R-:W-:Y:S02]  /*5ce0*/  FFMA.FTZ R109, R116.reuse, -R109, R146 ;  /* 0x8000006d746d7223 */ /* 0x040fe40000010092 */
[----:B------:R-:W-:Y:S02]  /*5cf0*/  FMUL.FTZ R116, R116, R61 ;  /* 0x0000003d74747220 */ /* 0x000fe40000410000 */
[----:B------:R-:W-:Y:S02]  /*5d00*/  FMUL.FTZ R124, R109, R124 ;  /* 0x0000007c6d7c7220 */ /* 0x000fe40000410000 */
[----:B------:R-:W-:Y:S02]  /*5d10*/  FFMA.FTZ R65, R116, R100, R65 ;  /* 0x0000006474417223 */ /* 0x000fe40000010041 */
[----:B------:R-:W-:-:S02]  /*5d20*/  FFMA.FTZ R165, R113, R116, R124 ;  /* 0x0000007471a57223 */ /* 0x000fc4000001007c */
[----:B------:R-:W-:Y:S01]  /*5d30*/  FMUL.FTZ R116, R125, UR39 ;  /* 0x000000277d747c20 */ /* 0x000fe20008410000 */
[----:B------:R-:W-:Y:S01]  /*5d40*/  HADD2.F32 R125, -RZ, R39.H1_H1 ;  /* 0x30000027ff7d7230 */ /* 0x000fe20000004100 */
[----:B------:R-:W-:Y:S02]  /*5d50*/  FMUL.FTZ R124, R106, R101 ;  /* 0x000000656a7c7220 */ /* 0x000fe40000410000 */
[----:B------:R-:W-:Y:S02]  /*5d60*/  FMUL.FTZ R116, R45, R116 ;  /* 0x000000742d747220 */ /* 0x000fe40000410000 */
[C---:B------:R-:W-:Y:S02]  /*5d70*/  FFMA.FTZ R45, R115.reuse, -R124, R147 ;  /* 0x8000007c732d7223 */ /* 0x040fe40000010093 */
[----:B------:R-:W-:Y:S02]  /*5d80*/  FMUL.FTZ R124, R54, UR39 ;  /* 0x00000027367c7c20 */ /* 0x000fe40008410000 */
[----:B------:R-:W-:-:S02]  /*5d90*/  FMUL.FTZ R115, R115, R54 ;  /* 0x0000003673737220 */ /* 0x000fc40000410000 */
[----:B------:R-:W-:Y:S02]  /*5da0*/  FMUL.FTZ R124, R45, R124 ;  /* 0x0000007c2d7c7220 */ /* 0x000fe40000410000 */
[----:B------:R-:W-:Y:S02]  /*5db0*/  FADD.FTZ R10, R165, R10 ;  /* 0x0000000aa50a7221 */ /* 0x000fe40000010000 */
[----:B------:R-:W-:Y:S02]  /*5dc0*/  FFMA.FTZ R124, R106, R115, R124 ;  /* 0x000000736a7c7223 */ /* 0x000fe4000001007c */
[----:B------:R-:W-:Y:S02]  /*5dd0*/  FMUL.FTZ R165, R55, UR39 ;  /* 0x0000002737a57c20 */ /* 0x000fe40008410000 */
[----:B------:R-:W-:Y:S02]  /*5de0*/  FADD.FTZ R9, R124, R9 ;  /* 0x000000097c097221 */ /* 0x000fe40000010000 */
[----:B------:R-:W-:-:S02]  /*5df0*/  FMUL.FTZ R124, R125, R102 ;  /* 0x000000667d7c7220 */ /* 0x000fc40000410000 */
[----:B------:R-:W-:Y:S02]  /*5e00*/  FFMA.FTZ R66, R115, R101, R66 ;  /* 0x0000006573427223 */ /* 0x000fe40000010042 */
[----:B------:R-:W-:Y:S02]  /*5e10*/  FFMA.FTZ R124, R129, -R124, R142 ;  /* 0x8000007c817c7223 */ /* 0x000fe4000001008e */
[C---:B------:R-:W-:Y:S02]  /*5e20*/  FFMA.FTZ R115, R135.reuse, R162, R136 ;  /* 0x000000a287737223 */ /* 0x040fe40000010088 */
[----:B------:R-:W-:Y:S02]  /*5e30*/  FMUL.FTZ R135, R135, R108 ;  /* 0x0000006c87877220 */ /* 0x000fe40000410000 */
[----:B------:R-:W-:Y:S02]  /*5e40*/  FMUL.FTZ R136, R129, R55 ;  /* 0x0000003781887220 */ /* 0x000fe40000410000 */
[----:B------:R-:W-:-:S02]  /*5e50*/  FMUL.FTZ R165, R124, R165 ;  /* 0x000000a57ca57220 */ /* 0x000fc40000410000 */
[----:B------:R-:W-:Y:S02]  /*5e60*/  FFMA.FTZ R108, R134, R163, R116 ;  /* 0x000000a3866c7223 */ /* 0x000fe40000010074 */
[----:B------:R-:W-:Y:S02]  /*5e70*/  FMUL.FTZ R129, R55, R102 ;  /* 0x0000006637817220 */ /* 0x000fe40000410000 */
[----:B------:R-:W-:Y:S02]  /*5e80*/  FMUL.FTZ R116, R107, R126 ;  /* 0x0000007e6b747220 */ /* 0x000fe40000410000 */
[----:B------:R-:W-:Y:S02]  /*5e90*/  FMUL.FTZ R118, R118, R90 ;  /* 0x0000005a76767220 */ /* 0x000fe40000410000 */
[----:B------:R-:W-:Y:S02]  /*5ea0*/  FMUL.FTZ R126, R126, UR39 ;  /* 0x000000277e7e7c20 */ /* 0x000fe40008410000 */
[----:B------:R-:W-:-:S02]  /*5eb0*/  FFMA.FTZ R165, R125, R136, R165 ;  /* 0x000000887da57223 */ /* 0x000fc400000100a5 */
[-C--:B------:R-:W-:Y:S02]  /*5ec0*/  FMUL.FTZ R55, R124, R129.reuse ;  /* 0x000000817c377220 */ /* 0x080fe40000410000 */
[----:B------:R-:W-:Y:S02]  /*5ed0*/  FMUL.FTZ R125, R125, R129 ;  /* 0x000000817d7d7220 */ /* 0x000fe40000410000 */
[----:B------:R-:W-:Y:S02]  /*5ee0*/  FMUL.FTZ R119, R119, R91 ;  /* 0x0000005b77777220 */ /* 0x000fe40000410000 */
[----:B------:R-:W-:Y:S02]  /*5ef0*/  FFMA.FTZ R160, R141, R118, R160 ;  /* 0x000000768da07223 */ /* 0x000fe400000100a0 */
[----:B------:R-:W-:Y:S01]  /*5f00*/  FMUL.FTZ R129, R134, R132 ;  /* 0x0000008486817220 */ /* 0x000fe20000410000 */
[----:B------:R-:W-:Y:S01]  /*5f10*/  SHF.L.U32 R132, R4, 0x4, RZ ;  /* 0x0000000404847819 */ /* 0x000fe200000006ff */
[----:B------:R-:W-:-:S02]  /*5f20*/  FMUL.FTZ R133, R133, R126 ;  /* 0x0000007e85857220 */ /* 0x000fc40000410000 */
[----:B------:R-:W-:Y:S01]  /*5f30*/  FMUL.FTZ R126, R50, R123 ;  /* 0x0000007b327e7220 */ /* 0x000fe20000410000 */
[C---:B------:R-:W-:Y:S01]  /*5f40*/  IADD3 R107, R132.reuse, 0x1, RZ ;  /* 0x00000001846b7810 */ /* 0x040fe20007ffe0ff */
[----:B------:R-:W-:Y:S02]  /*5f50*/  FMUL.FTZ R123, R127, R44 ;  /* 0x0000002c7f7b7220 */ /* 0x000fe40000410000 */
[----:B------:R-:W-:Y:S01]  /*5f60*/  FMUL.FTZ R44, R63, R94 ;  /* 0x0000005e3f2c7220 */ /* 0x000fe20000410000 */
[----:B------:R-:W-:Y:S01]  /*5f70*/  LEA.HI.SX32 R107, R107, R132, 0x1b ;  /* 0x000000846b6b7211 */ /* 0x000fe200078fdaff */
[----:B------:R-:W-:Y:S02]  /*5f80*/  FFMA.FTZ R160, R47, R119, R160 ;  /* 0x000000772fa07223 */ /* 0x000fe400000100a0 */
[----:B------:R-:W-:Y:S01]  /*5f90*/  FADD.FTZ R14, R111, R14 ;  /* 0x0000000e6f0e7221 */ /* 0x000fe20000010000 */
[----:B------:R-:W-:Y:S01]  /*5fa0*/  IADD3 R111, R132, 0x2, RZ ;  /* 0x00000002846f7810 */ /* 0x000fe20007ffe0ff */
[----:B------:R-:W-:-:S02]  /*5fb0*/  FFMA.FTZ R30, R163, R83, R30 ;  /* 0x00000053a31e7223 */ /* 0x000fc4000001001e */
[----:B------:R-:W-:Y:S01]  /*5fc0*/  FMUL.FTZ R124, R49, R121 ;  /* 0x00000079317c7220 */ /* 0x000fe20000410000 */
[----:B------:R-:W-:Y:S01]  /*5fd0*/  IADD3 R121, R132, 0x3, RZ ;  /* 0x0000000384797810 */ /* 0x000fe20007ffe0ff */
[----:B------:R-:W-:Y:S01]  /*5fe0*/  FMUL.FTZ R163, R48, R122 ;  /* 0x0000007a30a37220 */ /* 0x000fe20000410000 */
[-C--:B------:R-:W-:Y:S01]  /*5ff0*/  LEA.HI.SX32 R122, R132, R132.reuse, 0x1b ;  /* 0x00000084847a7211 */ /* 0x080fe200078fdaff */
[----:B------:R-:W-:Y:S01]  /*6000*/  FMUL.FTZ R47, R130, R95 ;  /* 0x0000005f822f7220 */ /* 0x000fe20000410000 */
[----:B------:R-:W-:Y:S01]  /*6010*/  LEA.HI.SX32 R111, R111, R132, 0x1b ;  /* 0x000000846f6f7211 */ /* 0x000fe200078fdaff */
[----:B------:R-:W-:Y:S01]  /*6020*/  FMUL.FTZ R143, R143, R44 ;  /* 0x0000002c8f8f7220 */ /* 0x000fe20000410000 */
[----:B------:R-:W-:Y:S01]  /*6030*/  LEA.HI.SX32 R121, R121, R132, 0x1b ;  /* 0x0000008479797211 */ /* 0x000fe200078fdaff */
[----:B------:R-:W-:Y:S01]  /*6040*/  FFMA.FTZ R157, R157, R44, R160 ;  /* 0x0000002c9d9d7223 */ /* 0x000fe200000100a0 */
[----:B------:R-:W-:Y:S01]  /*6050*/  STS [R122.X4+0x2100], R163 ;  /* 0x002100a37a007388 */ /* 0x000fe20000004800 */
[----:B------:R-:W-:-:S02]  /*6060*/  FMUL.FTZ R44, R61, R100 ;  /* 0x000000643d2c7220 */ /* 0x000fc40000410000 */
[----:B------:R-:W-:Y:S01]  /*6070*/  FMUL.FTZ R63, R54, R101 ;  /* 0x00000065363f7220 */ /* 0x000fe20000410000 */
[----:B------:R-:W-:Y:S01]  /*6080*/  STS [R107.X4+0x2104], R124 ;  /* 0x0021047c6b007388 */ /* 0x000fe20000004800 */
[----:B------:R-:W-:Y:S02]  /*6090*/  FMUL.FTZ R128, R51, R128 ;  /* 0x0000008033807220 */ /* 0x000fe40000410000 */
[-C--:B------:R-:W-:Y:S01]  /*60a0*/  FMUL.FTZ R61, R114, R47.reuse ;  /* 0x0000002f723d7220 */ /* 0x080fe20000410000 */
[----:B------:R-:W-:Y:S01]  /*60b0*/  STS [R111.X4+0x2108], R126 ;  /* 0x0021087e6f007388 */ /* 0x000fe20000004800 */
[----:B------:R-:W-:Y:S01]  /*60c0*/  FFMA.FTZ R120, R120, R47, R157 ;  /* 0x0000002f78787223 */ /* 0x000fe2000001009d */
[----:B------:R-:W-:Y:S01]  /*60d0*/  IADD3 R157, R4, 0x780, RZ ;  /* 0x00000780049d7810 */ /* 0x000fe20007ffe0ff */
[----:B------:R-:W-:Y:S01]  /*60e0*/  FMUL.FTZ R131, R52, R131 ;  /* 0x0000008334837220 */ /* 0x000fe20000410000 */
[----:B------:R-:W-:Y:S01]  /*60f0*/  STS [R121.X4+0x210c], R128 ;  /* 0x00210c8079007388 */ /* 0x000fe20000004800 */
[----:B------:R-:W-:-:S02]  /*6100*/  FMUL.FTZ R139, R139, R118 ;  /* 0x000000768b8b7220 */ /* 0x000fc40000410000 */
[----:B------:R-:W-:Y:S01]  /*6110*/  FMUL.FTZ R141, R46, R119 ;  /* 0x000000772e8d7220 */ /* 0x000fe20000410000 */
[----:B------:R-:W-:Y:S01]  /*6120*/  STS [R122.X4+0x2110], R131 ;  /* 0x002110837a007388 */ /* 0x000fe20000004800 */
[-C--:B------:R-:W-:Y:S01]  /*6130*/  FMUL.FTZ R113, R113, R44.reuse ;  /* 0x0000002c71717220 */ /* 0x080fe20000410000 */
[----:B------:R-:W-:Y:S01]  /*6140*/  IADD3 R119, R4, 0x280, RZ ;  /* 0x0000028004777810 */ /* 0x000fe20007ffe0ff */
[----:B------:R-:W-:Y:S01]  /*6150*/  FMUL.FTZ R47, R106, R63 ;  /* 0x0000003f6a2f7220 */ /* 0x000fe20000410000 */
[----:B------:R0:W-:Y:S01]  /*6160*/  STS [R122.X4+0x2114], R123 ;  /* 0x0021147b7a007388 */ /* 0x0001e20000004800 */
[----:B------:R-:W-:Y:S01]  /*6170*/  FFMA.FTZ R54, R109, R44, R120 ;  /* 0x0000002c6d367223 */ /* 0x000fe20000010078 */
[----:B------:R-:W-:Y:S01]  /*6180*/  IADD3 R109, R4, 0x100, RZ ;  /* 0x00000100046d7810 */ /* 0x000fe20007ffe0ff */
[----:B------:R-:W-:Y:S01]  /*6190*/  FMUL.FTZ R44, R70, R161 ;  /* 0x000000a1462c7220 */ /* 0x000fe20000410000 */
[----:B------:R1:W-:Y:S01]  /*61a0*/  STS [R122.X4+0x2118], R129 ;  /* 0x002118817a007388 */ /* 0x0003e20000004800 */
[----:B------:R-:W-:Y:S01]  /*61b0*/  FFMA.FTZ R54, R45, R63, R54 ;  /* 0x0000003f2d367223 */ /* 0x000fe20000010036 */
[C---:B------:R-:W-:Y:S01]  /*61c0*/  IADD3 R63, R4.reuse, 0x80, RZ ;  /* 0x00000080043f7810 */ /* 0x040fe20007ffe0ff */
[----:B------:R-:W-:Y:S01]  /*61d0*/  FMUL.FTZ R45, R69, R158 ;  /* 0x0000009e452d7220 */ /* 0x000fe20000410000 */
[----:B------:R2:W-:Y:S01]  /*61e0*/  STS [R122.X4+0x211c], R135 ;  /* 0x00211c877a007388 */ /* 0x0005e20000004800 */
[----:B------:R-:W-:Y:S01]  /*61f0*/  IADD3 R161, R4, 0x200, RZ ;  /* 0x0000020004a17810 */ /* 0x000fe20007ffe0ff */
[----:B------:R-:W-:Y:S01]  /*6200*/  FADD.FTZ R11, R164, R11 ;  /* 0x0000000ba40b7221 */ /* 0x000fe20000010000 */
[C---:B0-----:R-:W-:Y:S01]  /*6210*/  IADD3 R123, R4.reuse, 0x300, RZ ;  /* 0x00000300047b7810 */ /* 0x041fe20007ffe0ff */
[----:B------:R0:W-:Y:S01]  /*6220*/  STS [R122.X4+0x2120], R117 ;  /* 0x002120757a007388 */ /* 0x0001e20000004800 */
[----:B------:R-:W-:Y:S01]  /*6230*/  IADD3 R131, R4, 0x500, RZ ;  /* 0x0000050004837810 */ /* 0x000fe20007ffe0ff */
[----:B------:R-:W-:Y:S01]  /*6240*/  FFMA.FTZ R31, R162, R86, R31 ;  /* 0x00000056a21f7223 */ /* 0x000fe2000001001f */
[----:B-1----:R-:W-:Y:S01]  /*6250*/  IADD3 R129, R4, 0x480, RZ ;  /* 0x0000048004817810 */ /* 0x002fe20007ffe0ff */
[----:B------:R1:W-:Y:S01]  /*6260*/  STS [R122.X4+0x2124], R139 ;  /* 0x0021248b7a007388 */ /* 0x0003e20000004800 */
[----:B------:R-:W-:Y:S01]  /*6270*/  LEA.HI.SX32 R106, R109, R4, 0x1b ;  /* 0x000000046d6a7211 */ /* 0x000fe200078fdaff */
[----:B------:R-:W-:Y:S01]  /*6280*/  FFMA.FTZ R67, R136, R102, R67 ;  /* 0x0000006688437223 */ /* 0x000fe20000010043 */
[C---:B--2---:R-:W-:Y:S01]  /*6290*/  IADD3 R135, R4.reuse, 0x580, RZ ;  /* 0x0000058004877810 */ /* 0x044fe20007ffe0ff */
[----:B------:R2:W-:Y:S01]  /*62a0*/  STS [R122.X4+0x2128], R141 ;  /* 0x0021288d7a007388 */ /* 0x0005e20000004800 */
[----:B------:R-:W-:Y:S01]  /*62b0*/  LEA.HI.SX32 R114, R119, R4, 0x1b ;  /* 0x0000000477727211 */ /* 0x000fe200078fdaff */
[----:B------:R-:W-:Y:S01]  /*62c0*/  FMUL.FTZ R156, R71, R156 ;  /* 0x0000009c479c7220 */ /* 0x000fe20000410000 */
[----:B0-----:R-:W-:Y:S01]  /*62d0*/  IADD3 R117, R4, 0x180, RZ ;  /* 0x0000018004757810 */ /* 0x001fe20007ffe0ff */
[----:B------:R0:W-:Y:S01]  /*62e0*/  STS [R122.X4+0x212c], R143 ;  /* 0x00212c8f7a007388 */ /* 0x0001e20000004800 */
[-C--:B------:R-:W-:Y:S01]  /*62f0*/  LEA.HI.SX32 R120, R129, R4.reuse, 0x1b ;  /* 0x0000000481787211 */ /* 0x080fe200078fdaff */
[----:B------:R-:W-:Y:S01]  /*6300*/  FMUL.FTZ R46, R72, R159 ;  /* 0x0000009f482e7220 */ /* 0x000fe20000410000 */
[C---:B-1----:R-:W-:Y:S01]  /*6310*/  IADD3 R139, R4.reuse, 0x600, RZ ;  /* 0x00000600048b7810 */ /* 0x042fe20007ffe0ff */
[----:B------:R1:W-:Y:S01]  /*6320*/  STS [R122.X4+0x2130], R61 ;  /* 0x0021303d7a007388 */ /* 0x0003e20000004800 */
[----:B------:R-:W-:Y:S01]  /*6330*/  LEA.HI.SX32 R109, R117, R4, 0x1b ;  /* 0x00000004756d7211 */ /* 0x000fe200078fdaff */
[----:B------:R-:W-:Y:S01]  /*6340*/  FFMA.FTZ R133, R127, R116, R133 ;  /* 0x000000747f857223 */ /* 0x000fe20000010085 */
[C---:B--2---:R-:W-:Y:S01]  /*6350*/  IADD3 R141, R4.reuse, 0x680, RZ ;  /* 0x00000680048d7810 */ /* 0x044fe20007ffe0ff */
[----:B------:R2:W-:Y:S01]  /*6360*/  STS [R122.X4+0x2134], R113 ;  /* 0x002134717a007388 */ /* 0x0005e20000004800 */
[-C--:B------:R-:W-:Y:S01]  /*6370*/  LEA.HI.SX32 R117, R123, R4.reuse, 0x1b ;  /* 0x000000047b757211 */ /* 0x080fe200078fdaff */
[----:B------:R-:W-:Y:S01]  /*6380*/  FADD.FTZ R16, R115, R16 ;  /* 0x0000001073107221 */ /* 0x000fe20000010000 */
[----:B0-----:R-:W-:Y:S01]  /*6390*/  IADD3 R143, R4, 0x700, RZ ;  /* 0x00000700048f7810 */ /* 0x001fe20007ffe0ff */
[----:B------:R0:W-:Y:S01]  /*63a0*/  STS [R122.X4+0x2138], R47 ;  /* 0x0021382f7a007388 */ /* 0x0001e20000004800 */
[----:B------:R-:W-:Y:S01]  /*63b0*/  LEA.HI.SX32 R63, R63, R4, 0x1b ;  /* 0x000000043f3f7211 */ /* 0x000fe200078fdaff */
[----:B------:R-:W-:Y:S01]  /*63c0*/  FMUL.FTZ R127, R74, R154 ;  /* 0x0000009a4a7f7220 */ /* 0x000fe20000410000 */
[CC--:B-1----:R-:W-:Y:S01]  /*63d0*/  LEA.HI.SX32 R61, R4.reuse, R4.reuse, 0x1b ;  /* 0x00000004043d7211 */ /* 0x0c2fe200078fdaff */
[----:B------:R1:W-:Y:S01]  /*63e0*/  STS [R122.X4+0x213c], R125 ;  /* 0x00213c7d7a007388 */ /* 0x0003e20000004800 */
[----:B------:R-:W-:Y:S01]  /*63f0*/  LEA.HI.SX32 R123, R131, R4, 0x1b ;  /* 0x00000004837b7211 */ /* 0x000fe200078fdaff */
[----:B------:R-:W-:Y:S01]  /*6400*/  FMUL.FTZ R115, R73, R98 ;  /* 0x0000006249737220 */ /* 0x000fe20000410000 */
[-C--:B--2---:R-:W-:Y:S01]  /*6410*/  LEA.HI.SX32 R113, R161, R4.reuse, 0x1b ;  /* 0x00000004a1717211 */ /* 0x084fe200078fdaff */
[----:B------:R-:W-:Y:S01]  /*6420*/  BAR.SYNC.DEFER_BLOCKING 0x0 ;  /* 0x0000000000007b1d */ /* 0x000fe20000010000 */
[----:B------:R-:W-:Y:S01]  /*6430*/  LEA.HI.SX32 R124, R135, R4, 0x1b ;  /* 0x00000004877c7211 */ /* 0x000fe200078fdaff */
[----:B------:R-:W-:Y:S01]  /*6440*/  FMUL.FTZ R155, R75, R155 ;  /* 0x0000009b4b9b7220 */ /* 0x000fe20000410000 */
[----:B0-----:R-:W-:Y:S01]  /*6450*/  IADD3 R47, R4, 0x380, RZ ;  /* 0x00000380042f7810 */ /* 0x001fe20007ffe0ff */
[----:B------:R-:W-:Y:S01]  /*6460*/  FFMA.FTZ R29, R116, R82, R29 ;  /* 0x00000052741d7223 */ /* 0x000fe2000001001d */
[----:B------:R-:W-:Y:S01]  /*6470*/  LEA.HI.SX32 R126, R141, R4, 0x1b ;  /* 0x000000048d7e7211 */ /* 0x000fe200078fdaff */
[----:B------:R-:W-:Y:S01]  /*6480*/  FMUL.FTZ R103, R103, R138 ;  /* 0x0000008a67677220 */ /* 0x000fe20000410000 */
[----:B-1----:R-:W-:Y:S01]  /*6490*/  IADD3 R125, R4, 0x400, RZ ;  /* 0x00000400047d7810 */ /* 0x002fe20007ffe0ff */
[----:B------:R-:W-:Y:S01]  /*64a0*/  FADD.FTZ R8, R165, R8 ;  /* 0x00000008a5087221 */ /* 0x000fe20000010000 */
[-C--:B------:R-:W-:Y:S01]  /*64b0*/  LEA.HI.SX32 R118, R47, R4.reuse, 0x1b ;  /* 0x000000042f767211 */ /* 0x080fe200078fdaff */
[----:B------:R-:W-:Y:S01]  /*64c0*/  FADD.FTZ R15, R140, R15 ;  /* 0x0000000f8c0f7221 */ /* 0x000fe20000010000 */
[-C--:B------:R-:W-:Y:S01]  /*64d0*/  LEA.HI.SX32 R119, R125, R4.reuse, 0x1b ;  /* 0x000000047d777211 */ /* 0x080fe200078fdaff */
[----:B------:R-:W-:Y:S01]  /*64e0*/  FMUL.FTZ R116, R137, UR39 ;  /* 0x0000002789747c20 */ /* 0x000fe20008410000 */
[----:B------:R-:W-:-:S02]  /*64f0*/  LEA.HI.SX32 R125, R139, R4, 0x1b ;  /* 0x000000048b7d7211 */ /* 0x000fc400078fdaff */
[-C--:B------:R-:W-:Y:S02]  /*6500*/  LEA.HI.SX32 R128, R143, R4.reuse, 0x1b ;  /* 0x000000048f807211 */ /* 0x080fe400078fdaff */
[----:B------:R-:W-:Y:S02]  /*6510*/  LEA.HI.SX32 R129, R157, R4, 0x1b ;  /* 0x000000049d817211 */ /* 0x000fe400078fdaff */
[----:B------:R-:W-:Y:S01]  /*6520*/  MOV R47, UR37 ;  /* 0x00000025002f7c02 */ /* 0x000fe20008000f00 */
[----:B------:R-:W0:Y:S04]  /*6530*/  LDS R130, [R61.X4+0x2100] ;  /* 0x002100003d827984 */ /* 0x000e280000004800 */
        /* <DEDUP_REMOVED lines=19> */
[----:B------:R5:W-:Y:S01]  /*6670*/  STS [R121.X4+0x420c], R46 ;  /* 0x00420c2e79007388 */ /* 0x000be20000004800 */
[----:B-1----:R-:W-:Y:S02]  /*6680*/  MOV R44, R4 ;  /* 0x00000004002c7202 */ /* 0x002fe40000000f00 */
[----:B------:R-:W-:Y:S01]  /*6690*/  MOV R107, UR37 ;  /* 0x00000025006b7c02 */ /* 0x000fe20008000f00 */
[----:B------:R-:W-:Y:S01]  /*66a0*/  STS [R122.X4+0x4214], R127 ;  /* 0x0042147f7a007388 */ /* 0x000fe20000004800 */
[----:B--2---:R-:W-:-:S03]  /*66b0*/  MOV R111, UR22 ;  /* 0x00000016006f7c02 */ /* 0x004fc60008000f00 */
[----:B------:R1:W-:Y:S01]  /*66c0*/  STS [R122.X4+0x4210], R115 ;  /* 0x004210737a007388 */ /* 0x0003e20000004800 */
[----:B-----5:R-:W-:-:S03]  /*66d0*/  IMAD.WIDE.U32 R46, R47, c[0x0][0x298], R44 ;  /* 0x0000a6002f2e7a25 */ /* 0x020fc600078e002c */
[----:B------:R-:W-:Y:S01]  /*66e0*/  STS [R122.X4+0x4228], R151 ;  /* 0x004228977a007388 */ /* 0x000fe20000004800 */
[----:B------:R-:W-:Y:S01]  /*66f0*/  IMAD.WIDE.U32 R44, R107, c[0x0][0x2b8], R44 ;  /* 0x0000ae006b2c7a25 */ /* 0x000fe200078e002c */
[----:B------:R-:W-:Y:S01]  /*6700*/  IADD3 R47, R47, UR20, RZ ;  /* 0x000000142f2f7c10 */ /* 0x000fe2000fffe0ff */
[----:B------:R-:W-:Y:S01]  /*6710*/  ULDC.64 UR20, c[0x0][0x2c0] ;  /* 0x0000b00000147ab9 */ /* 0x000fe20000000a00 */
[----:B------:R-:W-:Y:S01]  /*6720*/  STS [R122.X4+0x4218], R155 ;  /* 0x0042189b7a007388 */ /* 0x000fe20000004800 */
[----:B------:R-:W-:Y:S01]  /*6730*/  FMUL.FTZ R107, R76, R152 ;  /* 0x000000984c6b7220 */ /* 0x000fe20000410000 */
[----:B------:R-:W-:Y:S01]  /*6740*/  IADD3 R45, R45, UR18, RZ ;  /* 0x000000122d2d7c10 */ /* 0x000fe2000fffe0ff */
[----:B------:R-:W-:Y:S01]  /*6750*/  ULDC.64 UR18, c[0x0][0x2a0] ;  /* 0x0000a80000127ab9 */ /* 0x000fe20000000a00 */
[----:B------:R-:W-:Y:S01]  /*6760*/  IMAD.WIDE.U32 R46, R111, c[0x0][0x2a0], R46 ;  /* 0x0000a8006f2e7a25 */ /* 0x000fe200078e002e */
[----:B------:R-:W-:Y:S01]  /*6770*/  UIMAD UR18, UR38, UR18, URZ ;  /* 0x00000012261272a4 */ /* 0x000fe2000f8e023f */
[----:B-1----:R-:W-:Y:S01]  /*6780*/  MOV R115, UR22 ;  /* 0x0000001600737c02 */ /* 0x002fe20008000f00 */
[----:B------:R1:W-:Y:S01]  /*6790*/  STS [R122.X4+0x421c], R107 ;  /* 0x00421c6b7a007388 */ /* 0x0003e20000004800 */
[----:B------:R-:W-:Y:S01]  /*67a0*/  FMUL.FTZ R111, R85, R150 ;  /* 0x00000096556f7220 */ /* 0x000fe20000410000 */
[----:B------:R-:W-:Y:S01]  /*67b0*/  UIMAD UR18, UR22, UR19, UR18 ;  /* 0x00000013161272a4 */ /* 0x000fe2000f8e0212 */
[----:B------:R-:W-:Y:S01]  /*67c0*/  FMUL.FTZ R127, R96, R147 ;  /* 0x00000093607f7220 */ /* 0x000fe20000410000 */
[----:B------:R-:W-:Y:S01]  /*67d0*/  MOV R147, UR40 ;  /* 0x0000002800937c02 */ /* 0x000fe20008000f00 */
[----:B------:R-:W-:Y:S01]  /*67e0*/  USHF.R.S32.HI UR19, URZ, 0x1f, UR40 ;  /* 0x0000001f3f137899 */ /* 0x000fe20008011428 */
[----:B------:R2:W-:Y:S01]  /*67f0*/  STS [R122.X4+0x4224], R111 ;  /* 0x0042246f7a007388 */ /* 0x0005e20000004800 */
[----:B------:R-:W-:Y:S01]  /*6800*/  IMAD.WIDE.U32 R44, R115, c[0x0][0x2c0], R44 ;  /* 0x0000b000732c7a25 */ /* 0x000fe200078e002c */
[----:B------:R-:W-:Y:S01]  /*6810*/  IADD3 R98, -R147, c[0x0][0x168], -R4 ;  /* 0x00005a0093627a10 */ /* 0x000fe20007ffe904 */
[----:B------:R-:W-:Y:S01]  /*6820*/  UIMAD UR20, UR38, UR20, URZ ;  /* 0x00000014261472a4 */ /* 0x000fe2000f8e023f */
[----:B------:R-:W-:Y:S01]  /*6830*/  STS [R122.X4+0x4220], R153 ;  /* 0x004220997a007388 */ /* 0x000fe20000004800 */
[----:B-1----:R-:W-:Y:S01]  /*6840*/  FMUL.FTZ R107, R89, R148 ;  /* 0x00000094596b7220 */ /* 0x002fe20000410000 */
[----:B------:R-:W-:Y:S01]  /*6850*/  IADD3 R148, P0, R46, UR40, RZ ;  /* 0x000000282e947c10 */ /* 0x000fe2000ff1e0ff */
[----:B------:R-:W-:Y:S01]  /*6860*/  FMUL.FTZ R115, R92, R149 ;  /* 0x000000955c737220 */ /* 0x000fe20000410000 */
[----:B------:R-:W-:Y:S01]  /*6870*/  UIMAD UR20, UR22, UR21, UR20 ;  /* 0x00000015161472a4 */ /* 0x000fe2000f8e0214 */
[----:B------:R-:W-:Y:S01]  /*6880*/  FMUL.FTZ R121, R93, R146 ;  /* 0x000000925d797220 */ /* 0x000fe20000410000 */
[----:B--2---:R-:W-:Y:S01]  /*6890*/  IADD3 R111, R47, UR18, RZ ;  /* 0x000000122f6f7c10 */ /* 0x004fe2000fffe0ff */
[----:B------:R-:W-:Y:S01]  /*68a0*/  FMUL.FTZ R151, R97, R142 ;  /* 0x0000008e61977220 */ /* 0x000fe20000410000 */
[----:B------:R1:W-:Y:S01]  /*68b0*/  STS [R122.X4+0x422c], R107 ;  /* 0x00422c6b7a007388 */ /* 0x0003e20000004800 */
[----:B------:R-:W-:-:S02]  /*68c0*/  IADD3 R146, P1, R44, UR40, RZ ;  /* 0x000000282c927c10 */ /* 0x000fc4000ff3e0ff */
[----:B------:R-:W-:Y:S01]  /*68d0*/  IADD3.X R149, R111, UR19, RZ, P0, !PT ;  /* 0x000000136f957c10 */ /* 0x000fe200087fe4ff */
[----:B------:R2:W-:Y:S01]  /*68e0*/  STS [R122.X4+0x4230], R115 ;  /* 0x004230737a007388 */ /* 0x0005e20000004800 */
[----:B------:R-:W-:-:S03]  /*68f0*/  ISETP.GE.AND P0, PT, R98, 0x1, PT ;  /* 0x000000016200780c */ /* 0x000fc60003f06270 */
[----:B------:R5:W-:Y:S01]  /*6900*/  STS [R122.X4+0x4234], R121 ;  /* 0x004234797a007388 */ /* 0x000be20000004800 */
[----:B-1----:R-:W-:-:S03]  /*6910*/  IADD3 R107, R45, UR20, RZ ;  /* 0x000000142d6b7c10 */ /* 0x002fc6000fffe0ff */
[----:B------:R1:W-:Y:S01]  /*6920*/  STS [R122.X4+0x4238], R127 ;  /* 0x0042387f7a007388 */ /* 0x0003e20000004800 */
[----:B------:R-:W-:Y:S01]  /*6930*/  IADD3.X R147, R107, UR19, RZ, P1, !PT ;  /* 0x000000136b937c10 */ /* 0x000fe20008ffe4ff */
[----:B--2---:R-:W-:Y:S02]  /*6940*/  FMUL.FTZ R115, R138, UR39 ;  /* 0x000000278a737c20 */ /* 0x004fe40008410000 */
[----:B------:R2:W-:Y:S01]  /*6950*/  STS [R122.X4+0x423c], R151 ;  /* 0x00423c977a007388 */ /* 0x0005e20000004800 */
[----:B------:R-:W-:Y:S02]  /*6960*/  FMUL.FTZ R138, R56, UR39 ;  /* 0x00000027388a7c20 */ /* 0x000fe40008410000 */
[----:B-----5:R-:W-:Y:S02]  /*6970*/  FMUL.FTZ R121, R112, UR39 ;  /* 0x0000002770797c20 */ /* 0x020fe40008410000 */
[----:B-1----:R-:W-:Y:S01]  /*6980*/  FMUL.FTZ R127, R105, UR39 ;  /* 0x00000027697f7c20 */ /* 0x002fe20008410000 */
        /* <DEDUP_REMOVED lines=21> */
.L_x_2251:
[----:B0-234-:R-:W-:Y:S05]  /*6ae0*/  BSYNC B0 ;  /* 0x0000000000007941 */ /* 0x01dfea0003800000 */
.L_x_2250:
[----:B------:R-:W0:Y:S01]  /*6af0*/  LDS R63, [R63.X4+0x4400] ;  /* 0x004400003f3f7984 */ /* 0x000e220000004800 */
[----:B------:R-:W-:Y:S01]  /*6b00*/  ULDC UR18, c[0x0][0x174] ;  /* 0x00005d0000127ab9 */ /* 0x000fe20000000800 */
[----:B-1----:R-:W-:Y:S01]  /*6b10*/  LEA R148, P0, R46, c[0x0][0x318], 0x2 ;  /* 0x0000c6002e947a11 */ /* 0x002fe200078010ff */
[----:B------:R-:W-:Y:S01]  /*6b20*/  UIADD3 UR18, UR6, -UR18, URZ ;  /* 0x8000001206127290 */ /* 0x000fe2000fffe03f */
[----:B------:R-:W-:Y:S01]  /*6b30*/  LEA R146, P1, R44, c[0x0][0x320], 0x2 ;  /* 0x0000c8002c927a11 */ /* 0x000fe200078210ff */
[----:B------:R-:W-:Y:S01]  /*6b40*/  USHF.L.U32 UR39, UR8, 0x2, URZ ;  /* 0x0000000208277899 */ /* 0x000fe2000800063f */
[----:B------:R-:W-:Y:S01]  /*6b50*/  LEA.HI.X R149, R46, c[0x0][0x31c], R111, 0x2, P0 ;  /* 0x0000c7002e957a11 */ /* 0x000fe200000f146f */
[----:B------:R-:W-:Y:S01]  /*6b60*/  UIMAD UR18, UR18, -0x800, URZ ;  /* 0xfffff800121278a4 */ /* 0x000fe2000f8e023f */
[----:B------:R-:W-:Y:S01]  /*6b70*/  LEA.HI.X R147, R44, c[0x0][0x324], R107, 0x2, P1 ;  /* 0x0000c9002c937a11 */ /* 0x000fe200008f146b */
[----:B------:R-:W-:Y:S01]  /*6b80*/  USHF.L.U64.HI UR40, UR8, 0x2, UR9 ;  /* 0x0000000208287899 */ /* 0x000fe20008010209 */
[----:B------:R-:W-:Y:S01]  /*6b90*/  ISETP.GE.AND P0, PT, R98, 0x81, PT ;  /* 0x000000816200780c */ /* 0x000fe20003f06270 */
[----:B------:R-:W-:Y:S01]  /*6ba0*/  ULDC.64 UR20, c[0x0][0x2d0] ;  /* 0x0000b40000147ab9 */ /* 0x000fe20000000a00 */
[----:B------:R-:W-:Y:S01]  /*6bb0*/  BSSY B0, `(.L_x_2252) ;  /* 0x0000014000007945 */ /* 0x000fe20003800000 */
[----:B------:R-:W-:Y:S01]  /*6bc0*/  MOV R45, UR18 ;  /* 0x00000012002d7c02 */ /* 0x000fe20008000f00 */
[----:B------:R-:W-:Y:S01]  /*6bd0*/  UIMAD UR20, UR40, UR20, URZ ;  /* 0x00000014281472a4 */ /* 0x000fe2000f8e023f */
[----:B------:R-:W-:Y:S01]  /*6be0*/  MOV R47, UR18 ;  /* 0x00000012002f7c02 */ /* 0x000fe20008000f00 */
[----:B------:R-:W-:Y:S01]  /*6bf0*/  ULDC.64 UR18, c[0x0][0x2b0] ;  /* 0x0000ac0000127ab9 */ /* 0x000fe20000000a00 */
[----:B------:R-:W-:Y:S01]  /*6c00*/  FADD.FTZ R54, R54, R55 ;  /* 0x0000003736367221 */ /* 0x000fe20000010000 */
[----:B------:R-:W-:Y:S01]  /*6c10*/  UIMAD UR18, UR40, UR18, URZ ;  /* 0x00000012281272a4 */ /* 0x000fe2000f8e023f */
[----:B------:R-:W-:Y:S01]  /*6c20*/  IMAD.WIDE R148, R45, 0x4, R148 ;  /* 0x000000042d947825 */ /* 0x000fe200078e0294 */
[----:B------:R-:W-:Y:S01]  /*6c30*/  MOV R45, UR39 ;  /* 0x00000027002d7c02 */ /* 0x000fe20008000f00 */
[----:B------:R-:W-:-:S02]  /*6c40*/  UIMAD UR20, UR39, UR21, UR20 ;  /* 0x00000015271472a4 */ /* 0x000fc4000f8e0214 */
[----:B------:R-:W-:Y:S01]  /*6c50*/  IMAD.WIDE R146, R47, 0x4, R146 ;  /* 0x000000042f927825 */ /* 0x000fe200078e0292 */
[----:B------:R-:W-:Y:S01]  /*6c60*/  MOV R47, UR39 ;  /* 0x00000027002f7c02 */ /* 0x000fe20008000f00 */
[----:B------:R-:W-:Y:S02]  /*6c70*/  UIMAD UR18, UR39, UR19, UR18 ;  /* 0x00000013271272a4 */ /* 0x000fe4000f8e0212 */
[----:B------:R-:W-:-:S04]  /*6c80*/  IMAD.WIDE.U32 R148, R45, c[0x0][0x2b0], R148 ;  /* 0x0000ac002d947a25 */ /* 0x000fc800078e0094 */
[----:B------:R-:W-:Y:S01]  /*6c90*/  IMAD.WIDE.U32 R146, R47, c[0x0][0x2d0], R146 ;  /* 0x0000b4002f927a25 */ /* 0x000fe200078e0092 */
[----:B------:R-:W-:-:S04]  /*6ca0*/  IADD3 R149, R149, UR18, RZ ;  /* 0x0000001295957c10 */ /* 0x000fc8000fffe0ff */
[----:B------:R-:W-:Y:S01]  /*6cb0*/  IADD3 R147, R147, UR20, RZ ;  /* 0x0000001493937c10 */ /* 0x000fe2000fffe0ff */
[----:B------:R-:W-:Y:S05]  /*6cc0*/  @!P0 BRA `(.L_x_2253) ;  /* 0x0000002000008947 */ /* 0x000fea0003800000 */
[----:B------:R1:W-:Y:S04]  /*6cd0*/  RED.E.ADD.F32.FTZ.RN.STRONG.GPU [R148.64+-0x1e00], R131 ;  /* 0xffe200839400798e */ /* 0x0003e8000c10e7a0 */
[----:B0-----:R1:W-:Y:S02]  /*6ce0*/  RED.E.ADD.F32.FTZ.RN.STRONG.GPU [R146.64+-0x1e00], R63 ;  /* 0xffe2003f9200798e */ /* 0x0013e4000c10e7a0 */
.L_x_2253:
[----:B------:R-:W-:Y:S05]  /*6cf0*/  BSYNC B0 ;  /* 0x0000000000007941 */ /* 0x000fea0003800000 */
.L_x_2252:
        /* <DEDUP_REMOVED lines=12> */
.L_x_2255:
[----:B--2---:R-:W-:Y:S05]  /*6dc0*/  BSYNC B0 ;  /* 0x0000000000007941 */ /* 0x004fea0003800000 */
.L_x_2254:
[----:B------:R-:W2:Y:S01]  /*6dd0*/  LDS R109, [R109.X4+0x4800] ;  /* 0x004800006d6d7984 */ /* 0x000ea20000004800 */
[----:B------:R-:W-:Y:S01]  /*6de0*/  BSSY B0, `(.L_x_2256) ;  /* 0x0000004000007945 */ /* 0x000fe20003800000 */
[----:B------:R-:W-:Y:S05]  /*6df0*/  @!P0 BRA `(.L_x_2257) ;  /* 0x0000002000008947 */ /* 0x000fea0003800000 */
[----:B------:R4:W-:Y:S04]  /*6e00*/  RED.E.ADD.F32.FTZ.RN.STRONG.GPU [R148.64+-0x1a00], R134 ;  /* 0xffe600869400798e */ /* 0x0009e8000c10e7a0 */
[----:B--2---:R4:W-:Y:S02]  /*6e10*/  RED.E.ADD.F32.FTZ.RN.STRONG.GPU [R146.64+-0x1a00], R109 ;  /* 0xffe6006d9200798e */ /* 0x0049e4000c10e7a0 */
.L_x_2257:
[----:B------:R-:W-:Y:S05]  /*6e20*/  BSYNC B0 ;  /* 0x0000000000007941 */ /* 0x000fea0003800000 */
.L_x_2256:
[----:B------:R-:W1:Y:S01]  /*6e30*/  LDS R113, [R113.X4+0x4a00] ;  /* 0x004a000071717984 */ /* 0x000e620000004800 */
[----:B------:R-:W-:Y:S01]  /*6e40*/  BSSY B0, `(.L_x_2258) ;  /* 0x0000004000007945 */ /* 0x000fe20003800000 */
[----:B------:R-:W-:Y:S05]  /*6e50*/  @!P1 BRA `(.L_x_2259) ;  /* 0x0000002000009947 */ /* 0x000fea0003800000 */
[----:B------:R4:W-:Y:S04]  /*6e60*/  RED.E.ADD.F32.FTZ.RN.STRONG.GPU [R148.64+-0x1800], R135 ;  /* 0xffe800879400798e */ /* 0x0009e8000c10e7a0 */
[----:B-1----:R4:W-:Y:S02]  /*6e70*/  RED.E.ADD.F32.FTZ.RN.STRONG.GPU [R146.64+-0x1800], R113 ;  /* 0xffe800719200798e */ /* 0x0029e4000c10e7a0 */
.L_x_2259:
[----:B------:R-:W-:Y:S05]  /*6e80*/  BSYNC B0 ;  /* 0x0000000000007941 */ /* 0x000fea0003800000 */
.L_x_2258:
[----:B---3--:R3:W4:Y:S01]  /*6e90*/  LDS R45, [R114.X4+0x4c00] ;  /* 0x004c0000722d7984 */ /* 0x0087220000004800 */
[----:B------:R-:W-:Y:S01]  /*6ea0*/  BSSY B0, `(.L_x_2260) ;  /* 0x0000004000007945 */ /* 0x000fe20003800000 */
[----:B------:R-:W-:Y:S05]  /*6eb0*/  @!P2 BRA `(.L_x_2261) ;  /* 0x000000200000a947 */ /* 0x000fea0003800000 */
[----:B------:R3:W-:Y:S04]  /*6ec0*/  RED.E.ADD.F32.FTZ.RN.STRONG.GPU [R148.64+-0x1600], R136 ;  /* 0xffea00889400798e */ /* 0x0007e8000c10e7a0 */
[----:B----4-:R3:W-:Y:S02]  /*6ed0*/  RED.E.ADD.F32.FTZ.RN.STRONG.GPU [R146.64+-0x1600], R45 ;  /* 0xffea002d9200798e */ /* 0x0107e4000c10e7a0 */
.L_x_2261:
[----:B------:R-:W-:Y:S05]  /*6ee0*/  BSYNC B0 ;  /* 0x0000000000007941 */ /* 0x000fea0003800000 */
.L_x_2260:
[----:B------:R-:W3:Y:S01]  /*6ef0*/  LDS R117, [R117.X4+0x4e00] ;  /* 0x004e000075757984 */ /* 0x000ee20000004800 */
[----:B------:R-:W-:Y:S01]  /*6f00*/  BSSY B0, `(.L_x_2262) ;  /* 0x0000004000007945 */ /* 0x000fe20003800000 */
[----:B------:R-:W-:Y:S05]  /*6f10*/  @!P3 BRA `(.L_x_2263) ;  /* 0x000000200000b947 */ /* 0x000fea0003800000 */
[----:B------:R4:W-:Y:S04]  /*6f20*/  RED.E.ADD.F32.FTZ.RN.STRONG.GPU [R148.64+-0x1400], R139 ;  /* 0xffec008b9400798e */ /* 0x0009e8000c10e7a0 */
[----:B---3--:R4:W-:Y:S02]  /*6f30*/  RED.E.ADD.F32.FTZ.RN.STRONG.GPU [R146.64+-0x1400], R117 ;  /* 0xffec00759200798e */ /* 0x0089e4000c10e7a0 */
.L_x_2263:
[----:B------:R-:W-:Y:S05]  /*6f40*/  BSYNC B0 ;  /* 0x0000000000007941 */ /* 0x000fea0003800000 */
.L_x_2262:
[----:B---34-:R3:W4:Y:S01]  /*6f50*/  LDS R45, [R118.X4+0x5000] ;  /* 0x00500000762d7984 */ /* 0x0187220000004800 */
[----:B------:R-:W-:Y:S01]  /*6f60*/  BSSY B0, `(.L_x_2264) ;  /* 0x0000004000007945 */ /* 0x000fe20003800000 */
[----:B------:R-:W-:Y:S05]  /*6f70*/  @!P4 BRA `(.L_x_2265) ;  /* 0x000000200000c947 */ /* 0x000fea0003800000 */
[----:B------:R3:W-:Y:S04]  /*6f80*/  RED.E.ADD.F32.FTZ.RN.STRONG.GPU [R148.64+-0x1200], R141 ;  /* 0xffee008d9400798e */ /* 0x0007e8000c10e7a0 */
[----:B----4-:R3:W-:Y:S02]  /*6f90*/  RED.E.ADD.F32.FTZ.RN.STRONG.GPU [R146.64+-0x1200], R45 ;  /* 0xffee002d9200798e */ /* 0x0107e4000c10e7a0 */
.L_x_2265:
[----:B------:R-:W-:Y:S05]  /*6fa0*/  BSYNC B0 ;  /* 0x0000000000007941 */ /* 0x000fea0003800000 */
.L_x_2264:
[----:B------:R-:W3:Y:S01]  /*6fb0*/  LDS R119, [R119.X4+0x5200] ;  /* 0x0052000077777984 */ /* 0x000ee20000004800 */
[----:B------:R-:W-:Y:S01]  /*6fc0*/  BSSY B0, `(.L_x_2266) ;  /* 0x0000004000007945 */ /* 0x000fe20003800000 */
[----:B------:R-:W-:Y:S05]  /*6fd0*/  @!P5 BRA `(.L_x_2267) ;  /* 0x000000200000d947 */ /* 0x000fea0003800000 */
[----:B------:R4:W-:Y:S04]  /*6fe0*/  RED.E.ADD.F32.FTZ.RN.STRONG.GPU [R148.64+-0x1000], R143 ;  /* 0xfff0008f9400798e */ /* 0x0009e8000c10e7a0 */
[----:B---3--:R4:W-:Y:S02]  /*6ff0*/  RED.E.ADD.F32.FTZ.RN.STRONG.GPU [R146.64+-0x1000], R119 ;  /* 0xfff000779200798e */ /* 0x0089e4000c10e7a0 */
.L_x_2267:
[----:B------:R-:W-:Y:S05]  /*7000*/  BSYNC B0 ;  /* 0x0000000000007941 */ /* 0x000fea0003800000 */
.L_x_2266:
[----:B---34-:R3:W4:Y:S01]  /*7010*/  LDS R45, [R120.X4+0x5400] ;  /* 0x00540000782d7984 */ /* 0x0187220000004800 */
        /* <DEDUP_REMOVED lines=9> */
[----:B---3--:R3:W-:Y:S04]  /*70b0*/  RED.E.ADD.F32.FTZ.RN.STRONG.GPU [R148.64+-0xe00], R157 ;  /* 0xfff2009d9400798e */ /* 0x0087e8000c10e7a0 */
[----:B----4-:R3:W-:Y:S02]  /*70c0*/  RED.E.ADD.F32.FTZ.RN.STRONG.GPU [R146.64+-0xe00], R45 ;  /* 0xfff2002d9200798e */ /* 0x0107e4000c10e7a0 */
.L_x_2269:
[----:B---3--:R-:W-:Y:S05]  /*70d0*/  BSYNC B0 ;  /* 0x0000000000007941 */ /* 0x008fea0003800000 */
.L_x_2268:
[----:B------:R-:W3:Y:S01]  /*70e0*/  LDS R123, [R123.X4+0x5600] ;  /* 0x005600007b7b7984 */ /* 0x000ee20000004800 */
[----:B------:R-:W-:Y:S01]  /*70f0*/  BSSY B0, `(.L_x_2270) ;  /* 0x0000004000007945 */ /* 0x000fe20003800000 */
[----:B------:R-:W-:Y:S05]  /*7100*/  @!P0 BRA `(.L_x_2271) ;  /* 0x0000002000008947 */ /* 0x000fea0003800000 */
[----:B------:R4:W-:Y:S04]  /*7110*/  RED.E.ADD.F32.FTZ.RN.STRONG.GPU [R148.64+-0xc00], R158 ;  /* 0xfff4009e9400798e */ /* 0x0009e8000c10e7a0 */
[----:B---3--:R4:W-:Y:S02]  /*7120*/  RED.E.ADD.F32.FTZ.RN.STRONG.GPU [R146.64+-0xc00], R123 ;  /* 0xfff4007b9200798e */ /* 0x0089e4000c10e7a0 */
.L_x_2271:
[----:B------:R-:W-:Y:S05]  /*7130*/  BSYNC B0 ;  /* 0x0000000000007941 */ /* 0x000fea0003800000 */
.L_x_2270:
[----:B----4-:R4:W3:Y:S01]  /*7140*/  LDS R45, [R124.X4+0x5800] ;  /* 0x005800007c2d7984 */ /* 0x0108e20000004800 */
[----:B------:R-:W-:Y:S01]  /*7150*/  BSSY B0, `(.L_x_2272) ;  /* 0x0000004000007945 */ /* 0x000fe20003800000 */
[----:B------:R-:W-:Y:S05]  /*7160*/  @!P1 BRA `(.L_x_2273) ;  /* 0x0000002000009947 */ /* 0x000fea0003800000 */
[----:B------:R4:W-:Y:S04]  /*7170*/  RED.E.ADD.F32.FTZ.RN.STRONG.GPU [R148.64+-0xa00], R160 ;  /* 0xfff600a09400798e */ /* 0x0009e8000c10e7a0 */
[----:B---3--:R4:W-:Y:S02]  /*7180*/  RED.E.ADD.F32.FTZ.RN.STRONG.GPU [R146.64+-0xa00], R45 ;  /* 0xfff6002d9200798e */ /* 0x0089e4000c10e7a0 */
.L_x_2273:
[----:B------:R-:W-:Y:S05]  /*7190*/  BSYNC B0 ;  /* 0x0000000000007941 */ /* 0x000fea0003800000 */
.L_x_2272:
[----:B------:R-:W4:Y:S01]  /*71a0*/  LDS R125, [R125.X4+0x5a00] ;  /* 0x005a00007d7d7984 */ /* 0x000f220000004800 */
[----:B------:R-:W-:Y:S01]  /*71b0*/  BSSY B0, `(.L_x_2274) ;  /* 0x0000004000007945 */ /* 0x000fe20003800000 */
[----:B------:R-:W-:Y:S05]  /*71c0*/  @!P2 BRA `(.L_x_2275) ;  /* 0x000000200000a947 */ /* 0x000fea0003800000 */
[----:B------:R4:W-:Y:S04]  /*71d0*/  RED.E.ADD.F32.FTZ.RN.STRONG.GPU [R148.64+-0x800], R161 ;  /* 0xfff800a19400798e */ /* 0x0009e8000c10e7a0 */
[----:B----4-:R4:W-:Y:S02]  /*71e0*/  RED.E.ADD.F32.FTZ.RN.STRONG.GPU [R146.64+-0x800], R125 ;  /* 0xfff8007d9200798e */ /* 0x0109e4000c10e7a0 */
.L_x_2275:
[----:B------:R-:W-:Y:S05]  /*71f0*/  BSYNC B0 ;  /* 0x0000000000007941 */ /* 0x000fea0003800000 */
.L_x_2274:
[----:B---34-:R3:W4:Y:S01]  /*7200*/  LDS R45, [R126.X4+0x5c00] ;  /* 0x005c00007e2d7984 */ /* 0x0187220000004800 */
[----:B------:R-:W-:Y:S01]  /*7210*/  BSSY B0, `(.L_x_2276) ;  /* 0x0000004000007945 */ /* 0x000fe20003800000 */
[----:B------:R-:W-:Y:S05]  /*7220*/  @!P3 BRA `(.L_x_2277) ;  /* 0x000000200000b947 */ /* 0x000fea0003800000 */
[----:B------:R3:W-:Y:S04]  /*7230*/  RED.E.ADD.F32.FTZ.RN.STRONG.GPU [R148.64+-0x600], R162 ;  /* 0xfffa00a29400798e */ /* 0x0007e8000c10e7a0 */
[----:B----4-:R3:W-:Y:S02]  /*7240*/  RED.E.ADD.F32.FTZ.RN.STRONG.GPU [R146.64+-0x600], R45 ;  /* 0xfffa002d9200798e */ /* 0x0107e4000c10e7a0 */
.L_x_2277:
[----:B------:R-:W-:Y:S05]  /*7250*/  BSYNC B0 ;  /* 0x0000000000007941 */ /* 0x000fea0003800000 */
.L_x_2276:
[----:B---34-:R3:W4:Y:S01]  /*7260*/  LDS R45, [R128.X4+0x5e00] ;  /* 0x005e0000802d7984 */ /* 0x0187220000004800 */
[----:B------:R-:W-:Y:S01]  /*7270*/  BSSY B0, `(.L_x_2278) ;  /* 0x0000004000007945 */ /* 0x000fe20003800000 */
[----:B------:R-:W-:Y:S05]  /*7280*/  @!P4 BRA `(.L_x_2279) ;  /* 0x000000200000c947 */ /* 0x000fea0003800000 */
[----:B------:R3:W-:Y:S04]  /*7290*/  RED.E.ADD.F32.FTZ.RN.STRONG.GPU [R148.64+-0x400], R163 ;  /* 0xfffc00a39400798e */ /* 0x0007e8000c10e7a0 */
[----:B----4-:R3:W-:Y:S02]  /*72a0*/  RED.E.ADD.F32.FTZ.RN.STRONG.GPU [R146.64+-0x400], R45 ;  /* 0xfffc002d9200798e */ /* 0x0107e4000c10e7a0 */
.L_x_2279:
[----:B------:R-:W-:Y:S05]  /*72b0*/  BSYNC B0 ;  /* 0x0000000000007941 */ /* 0x000fea0003800000 */
.L_x_2278:
[----:B------:R-:W3:Y:S01]  /*72c0*/  LDS R129, [R129.X4+0x6000] ;  /* 0x0060000081817984 */ /* 0x000ee20000004800 */
[----:B------:R-:W-:Y:S01]  /*72d0*/  BSSY B0, `(.L_x_2280) ;  /* 0x0000004000007945 */ /* 0x000fe20003800000 */
[----:B------:R-:W-:Y:S05]  /*72e0*/  @!P5 BRA `(.L_x_2281) ;  /* 0x000000200000d947 */ /* 0x000fea0003800000 */
[----:B------:R4:W-:Y:S04]  /*72f0*/  RED.E.ADD.F32.FTZ.RN.STRONG.GPU [R148.64+-0x200], R164 ;  /* 0xfffe00a49400798e */ /* 0x0009e8000c10e7a0 */
[----:B---3--:R4:W-:Y:S02]  /*7300*/  RED.E.ADD.F32.FTZ.RN.STRONG.GPU [R146.64+-0x200], R129 ;  /* 0xfffe00819200798e */ /* 0x0089e4000c10e7a0 */
.L_x_2281:
[----:B------:R-:W-:Y:S05]  /*7310*/  BSYNC B0 ;  /* 0x0000000000007941 */ /* 0x000fea0003800000 */
.L_x_2280:
[----:B---34-:R-:W3:Y:S01]  /*7320*/  SHFL.DOWN P0, R45, R54, 0x1, 0x1f ;  /* 0x08201f00362d7f89 */ /* 0x018ee20000000000 */
        /* <DEDUP_REMOVED lines=11> */
[----:B------:R-:W-:Y:S02]  /*73e0*/  FFMA.FTZ R138, R48, R57, R138 ;  /* 0x00000039308a7223 */ /* 0x000fe4000001008a */
[----:B------:R-:W-:Y:S02]  /*73f0*/  FADD.FTZ R17, R108, R17 ;  /* 0x000000116c117221 */ /* 0x000fe40000010000 */
[----:B---3--:R-:W-:Y:S02]  /*7400*/  @P0 FADD R45, R54, R45 ;  /* 0x0000002d362d0221 */ /* 0x008fe40000000000 */
[----:B------:R-:W-:Y:S02]  /*7410*/  FFMA.FTZ R28, R103, R81, R28 ;  /* 0x00000051671c7223 */ /* 0x000fe4000001001c */
[----:B------:R-:W-:Y:S01]  /*7420*/  FADD.FTZ R18, R133, R18 ;  /* 0x0000001285127221 */ /* 0x000fe20000010000 */
[----:B------:R-:W3:Y:S01]  /*7430*/  SHFL.DOWN P0, R44, R45, 0x2, 0x1f ;  /* 0x08401f002d2c7f89 */ /* 0x000ee20000000000 */
[----:B------:R-:W-:-:S02]  /*7440*/  FFMA.FTZ R27, R104, R80, R27 ;  /* 0x00000050681b7223 */ /* 0x000fc4000001001b */
[----:B------:R-:W-:Y:S02]  /*7450*/  FADD.FTZ R19, R52, R19 ;  /* 0x0000001334137221 */ /* 0x000fe40000010000 */
[----:B------:R-:W-:Y:S02]  /*7460*/  FADD.FTZ R20, R51, R20 ;  /* 0x0000001433147221 */ /* 0x000fe40000010000 */
[----:B------:R-:W-:Y:S02]  /*7470*/  FFMA.FTZ R24, R57, R77, R24 ;  /* 0x0000004d39187223 */ /* 0x000fe40000010018 */
[----:B------:R-:W-:Y:S02]  /*7480*/  FADD.FTZ R23, R138, R23 ;  /* 0x000000178a177221 */ /* 0x000fe40000010000 */
[----:B---3--:R-:W-:Y:S02]  /*7490*/  @P0 FADD R44, R45, R44 ;  /* 0x0000002c2d2c0221 */ /* 0x008fe40000000000 */
[----:B------:R-:W-:-:S03]  /*74a0*/  FMUL.FTZ R45, R58, R112 ;  /* 0x000000703a2d7220 */ /* 0x000fc60000410000 */
[----:B------:R-:W3:Y:S01]  /*74b0*/  SHFL.DOWN P0, R47, R44, 0x4, 0x1f ;  /* 0x08801f002c2f7f89 */ /* 0x000ee20000000000 */
[----:B------:R-:W-:Y:S02]  /*74c0*/  FFMA.FTZ R50, R50, R45, R121 ;  /* 0x0000002d32327223 */ /* 0x000fe40000010079 */
        /* <DEDUP_REMOVED lines=27> */
.L_x_2283:
[----:B---3--:R-:W-:Y:S05]  /*7680*/  BSYNC B0 ;  /* 0x0000000000007941 */ /* 0x008fea0003800000 */
.L_x_2282:
        /* <DEDUP_REMOVED lines=8> */
.L_x_2236:
        /* <DEDUP_REMOVED lines=19> */
[----:B------:R-:W-:-:S02]  /*7840*/  ULDC.64 UR18, c[0x0][0x2e0] ;  /* 0x0000b80000127ab9 */ /* 0x000fc40000000a00 */
[----:B------:R-:W-:Y:S02]  /*7850*/  UIADD3 UR21, UR21, UR39, URZ ;  /* 0x0000002715157290 */ /* 0x000fe4000fffe03f */
[----:B------:R-:W-:Y:S02]  /*7860*/  UIMAD UR39, UR16, UR18, URZ ;  /* 0x00000012102772a4 */ /* 0x000fe4000f8e023f */
[----:B------:R-:W-:Y:S02]  /*7870*/  UIADD3 UR26, UP1, UR26, -0x1000, URZ ;  /* 0xfffff0001a1a7890 */ /* 0x000fe4000ff3e03f */
[----:B------:R-:W-:Y:S02]  /*7880*/  UIMAD UR39, UR17, UR19, UR39 ;  /* 0x00000013112772a4 */ /* 0x000fe4000f8e0227 */
[----:B------:R-:W-:Y:S02]  /*7890*/  UIMAD.WIDE.U32 UR18, UR17, UR18, UR20 ;  /* 0x00000012111272a5 */ /* 0x000fe4000f8e0014 */
[----:B------:R-:W-:-:S02]  /*78a0*/  UIADD3 UR30, UP2, UR30, -0x1000, URZ ;  /* 0xfffff0001e1e7890 */ /* 0x000fc4000ff5e03f */
[----:B------:R-:W-:Y:S02]  /*78b0*/  ULDC.64 UR20, c[0x0][0x330] ;  /* 0x0000cc0000147ab9 */ /* 0x000fe40000000a00 */
[----:B------:R-:W-:Y:S02]  /*78c0*/  UIADD3 UR19, UR19, UR39, URZ ;  /* 0x0000002713137290 */ /* 0x000fe4000fffe03f */
[----:B------:R-:W-:Y:S02]  /*78d0*/  ULEA UR20, UP0, UR18, UR20, 0x1 ;  /* 0x0000001412147291 */ /* 0x000fe4000f80083f */
[----:B------:R-:W-:Y:S02]  /*78e0*/  UIADD3 UR34, UP3, UR34, -0x1000, URZ ;  /* 0xfffff00022227890 */ /* 0x000fe4000ff7e03f */
[----:B------:R-:W-:Y:S02]  /*78f0*/  ULEA.HI.X UR21, UR18, UR21, UR19, 0x1, UP0 ;  /* 0x0000001512157291 */ /* 0x000fe400080f0c13 */
[----:B------:R-:W-:Y:S01]  /*7900*/  MOV R32, UR20 ;  /* 0x0000001400207c02 */ /* 0x000fe20008000f00 */
[----:B------:R-:W-:-:S02]  /*7910*/  UIMAD UR18, UR36, UR40, URZ ;  /* 0x00000028241272a4 */ /* 0x000fc4000f8e023f */
[----:B------:R-:W-:Y:S01]  /*7920*/  UIADD3 UR24, UP4, UR24, -0x1000, URZ ;  /* 0xfffff00018187890 */ /* 0x000fe2000ff9e03f */
[----:B------:R-:W-:Y:S01]  /*7930*/  MOV R33, UR21 ;  /* 0x0000001500217c02 */ /* 0x000fe20008000f00 */
[----:B------:R-:W-:Y:S02]  /*7940*/  UIMAD UR20, UR37, UR41, UR18 ;  /* 0x00000029251472a4 */ /* 0x000fe4000f8e0212 */
[----:B------:R-:W-:Y:S02]  /*7950*/  UIMAD.WIDE.U32 UR18, UR37, UR40, UR8 ;  /* 0x00000028251272a5 */ /* 0x000fe4000f8e0008 */
[----:B------:R-:W-:Y:S01]  /*7960*/  IMAD.WIDE R32, R6, 0x10, R32 ;  /* 0x0000001006207825 */ /* 0x000fe200078e0220 */
[----:B------:R-:W-:Y:S02]  /*7970*/  ULDC.64 UR8, c[0x0][0x300] ;  /* 0x0000c00000087ab9 */ /* 0x000fe40000000a00 */
[----:B------:R-:W-:Y:S02]  /*7980*/  UIADD3 UR19, UR19, UR20, URZ ;  /* 0x0000001413137290 */ /* 0x000fe4000fffe03f */
[----:B------:R-:W-:-:S02]  /*7990*/  UIMAD UR20, UR16, UR8, URZ ;  /* 0x00000008101472a4 */ /* 0x000fc4000f8e023f */
[----:B------:R-:W-:Y:S02]  /*79a0*/  UIADD3 UR28, UP5, UR28, -0x1000, URZ ;  /* 0xfffff0001c1c7890 */ /* 0x000fe4000ffbe03f */
[----:B------:R-:W-:Y:S02]  /*79b0*/  UIMAD UR20, UR17, UR9, UR20 ;  /* 0x00000009111472a4 */ /* 0x000fe4000f8e0214 */
[----:B------:R-:W-:Y:S02]  /*79c0*/  UIMAD.WIDE.U32 UR8, UR17, UR8, UR18 ;  /* 0x00000008110872a5 */ /* 0x000fe4000f8e0012 */
[----:B------:R-:W-:Y:S02]  /*79d0*/  UIADD3 UR6, UR6, 0x1, URZ ;  /* 0x0000000106067890 */ /* 0x000fe4000fffe03f */
[----:B------:R-:W-:Y:S02]  /*79e0*/  ULDC.64 UR18, c[0x0][0x340] ;  /* 0x0000d00000127ab9 */ /* 0x000fe40000000a00 */
[----:B------:R-:W-:-:S02]  /*79f0*/  UIADD3 UR9, UR9, UR20, URZ ;  /* 0x0000001409097290 */ /* 0x000fc4000fffe03f */
[----:B------:R-:W-:Y:S02]  /*7a00*/  ULEA UR18, UP0, UR8, UR18, 0x1 ;  /* 0x0000001208127291 */ /* 0x000fe4000f80083f */
[----:B------:R-:W-:Y:S02]  /*7a10*/  UIADD3.X UR27, UR27, -0x1, URZ, UP1, !UPT ;  /* 0xffffffff1b1b7890 */ /* 0x000fe40008ffe43f */
[----:B------:R-:W-:Y:S02]  /*7a20*/  ULEA.HI.X UR19, UR8, UR19, UR9, 0x1, UP0 ;  /* 0x0000001308137291 */ /* 0x000fe400080f0c09 */
[----:B------:R-:W-:Y:S02]  /*7a30*/  UISETP.GT.AND UP0, UPT, UR23, 0x1, UPT ;  /* 0x000000011700788c */ /* 0x000fe4000bf04270 */
[----:B------:R-:W-:Y:S02]  /*7a40*/  UIADD3.X UR31, UR31, -0x1, URZ, UP2, !UPT ;  /* 0xffffffff1f1f7890 */ /* 0x000fe400097fe43f */
[----:B------:R-:W-:-:S02]  /*7a50*/  UIADD3.X UR35, UR35, -0x1, URZ, UP3, !UPT ;  /* 0xffffffff23237890 */ /* 0x000fc40009ffe43f */
[----:B------:R-:W-:Y:S02]  /*7a60*/  UIADD3.X UR25, UR25, -0x1, URZ, UP4, !UPT ;  /* 0xffffffff19197890 */ /* 0x000fe4000a7fe43f */
[----:B------:R-:W-:Y:S02]  /*7a70*/  UIADD3.X UR29, UR29, -0x1, URZ, UP5, !UPT ;  /* 0xffffffff1d1d7890 */ /* 0x000fe4000affe43f */
[----:B------:R-:W-:Y:S01]  /*7a80*/  UMOV UR23, UR7 ;  /* 0x0000000700177c82 */ /* 0x000fe20008000000 */
[----:B--2---:R-:W-:Y:S04]  /*7a90*/  STS.128 [R7], R36 ;  /* 0x0000002407007388 */ /* 0x004fe80000000c00 */
[----:B---3--:R-:W-:Y:S01]  /*7aa0*/  STS.128 [R7+0x200], R40 ;  /* 0x0002002807007388 */ /* 0x008fe20000000c00 */
[----:B------:R-:W-:-:S06]  /*7ab0*/  NOP ;  /* 0x0000000000007918 */ /* 0x000fcc0000000000 */
[----:B------:R-:W0:Y:S02]  /*7ac0*/  LDS.128 R44, [R68] ;  /* 0x00000000442c7984 */ /* 0x000e240000000c00 */
        /* <DEDUP_REMOVED lines=18> */
[----:B------:R-:W0:Y:S01]  /*7bf0*/  LDS.128 R36, [R68+0x10] ;  /* 0x0000100044247984 */ /* 0x000e220000000c00 */
        /* <DEDUP_REMOVED lines=11> */
[----:B------:R-:W3:Y:S01]  /*7cb0*/  @!P0 MUFU.EX2 R42, R42 ;  /* 0x0000002a002a8308 */ /* 0x000ee20000000800 */
[----:B-1----:R-:W-:Y:S01]  /*7cc0*/  @!P2 FADD.FTZ R40, R40, 1 ;  /* 0x3f8000002828a421 */ /* 0x002fe20000010000 */
[----:B------:R-:W-:Y:S01]  /*7cd0*/  FSETP.GTU.FTZ.AND P3, PT, R45, 20, PT ;  /* 0x41a000002d00780b */ /* 0x000fe20003f7c000 */
[----:B------:R-:W-:-:S05]  /*7ce0*/  @!P6 FMUL.FTZ R44, R48, -1.4426950216293334961 ;  /* 0xbfb8aa3b302ce820 */ /* 0x000fca0000410000 */
[----:B------:R1:W4:Y:S01]  /*7cf0*/  @!P2 MUFU.RCP R48, R40 ;  /* 0x000000280030a308 */ /* 0x0003220000001000 */
[----:B--2---:R-:W-:-:S07]  /*7d00*/  @!P1 FADD.FTZ R41, R41, 1 ;  /* 0x3f80000029299421 */ /* 0x004fce0000010000 */
[----:B------:R0:W2:Y:S01]  /*7d10*/  @!P1 MUFU.RCP R49, R41 ;  /* 0x0000002900319308 */ /* 0x0000a20000001000 */
[----:B---3--:R-:W-:Y:S02]  /*7d20*/  @!P0 FADD.FTZ R42, R42, 1 ;  /* 0x3f8000002a2a8421 */ /* 0x008fe40000010000 */
[----:B-1----:R-:W-:-:S05]  /*7d30*/  @!P5 FMUL.FTZ R40, R50, -1.4426950216293334961 ;  /* 0xbfb8aa3b3228d820 */ /* 0x002fca0000410000 */
[----:B------:R1:W3:Y:S01]  /*7d40*/  @!P0 MUFU.RCP R46, R42 ;  /* 0x0000002a002e8308 */ /* 0x0002e20000001000 */
[----:B0-----:R-:W-:Y:S01]  /*7d50*/  HADD2.F32 R41, -RZ, R36.H0_H0 ;  /* 0x20000024ff297230 */ /* 0x001fe20000004100 */
[----:B----4-:R-:W-:Y:S01]  /*7d60*/  @!P2 FMUL.FTZ R23, R23, R48 ;  /* 0x000000301717a220 */ /* 0x010fe20000410000 */
[----:B------:R-:W-:-:S03]  /*7d70*/  FSETP.GTU.FTZ.AND P2, PT, R47, 20, PT ;  /* 0x41a000002f00780b */ /* 0x000fc60003f5c000 */
[----:B------:R-:W-:Y:S01]  /*7d80*/  FADD.FTZ R48, R41, UR5 ;  /* 0x0000000529307e21 */ /* 0x000fe20008010000 */
[--C-:B------:R-:W-:Y:S01]  /*7d90*/  HADD2.F32 R41, -RZ, R37.reuse.H0_H0 ;  /* 0x20000025ff297230 */ /* 0x100fe20000004100 */
[----:B------:R-:W0:Y:S01]  /*7da0*/  @!P4 MUFU.EX2 R43, R43 ;  /* 0x0000002b002bc308 */ /* 0x000e220000000800 */
[----:B--2---:R-:W-:Y:S01]  /*7db0*/  @!P1 FMUL.FTZ R22, R22, R49 ;  /* 0x0000003116169220 */ /* 0x004fe20000410000 */
[----:B-1----:R-:W-:Y:S01]  /*7dc0*/  HADD2.F32 R42, -RZ, R36.H1_H1 ;  /* 0x30000024ff2a7230 */ /* 0x002fe20000004100 */
[----:B------:R-:W-:Y:S01]  /*7dd0*/  FSETP.GTU.FTZ.AND P1, PT, R48, 20, PT ;  /* 0x41a000003000780b */ /* 0x000fe20003f3c000 */
[----:B------:R-:W-:Y:S01]  /*7de0*/  @!P3 FMUL.FTZ R36, R45, -1.4426950216293334961 ;  /* 0xbfb8aa3b2d24b820 */ /* 0x000fe20000410000 */
[----:B------:R-:W-:Y:S02]  /*7df0*/  HADD2.F32 R37, -RZ, R37.H1_H1 ;  /* 0x30000025ff257230 */ /* 0x000fe40000004100 */
[----:B------:R-:W-:Y:S01]  /*7e00*/  FADD.FTZ R45, R42, UR5 ;  /* 0x000000052a2d7e21 */ /* 0x000fe20008010000 */
[----:B------:R-:W1:Y:S01]  /*7e10*/  @!P5 MUFU.EX2 R40, R40 ;  /* 0x000000280028d308 */ /* 0x000e620000000800 */
[----:B---3--:R-:W-:-:S02]  /*7e20*/  @!P0 FMUL.FTZ R21, R21, R46 ;  /* 0x0000002e15158220 */ /* 0x008fc40000410000 */
[----:B------:R-:W-:Y:S01]  /*7e30*/  FADD.FTZ R46, R41, UR5 ;  /* 0x00000005292e7e21 */ /* 0x000fe20008010000 */
[----:B------:R-:W-:Y:S01]  /*7e40*/  FSETP.GTU.FTZ.AND P0, PT, R45, 20, PT ;  /* 0x41a000002d00780b */ /* 0x000fe20003f1c000 */
[----:B------:R-:W-:Y:S02]  /*7e50*/  @!P2 FMUL.FTZ R41, R47, -1.4426950216293334961 ;  /* 0xbfb8aa3b2f29a820 */ /* 0x000fe40000410000 */
[----:B0-----:R-:W-:Y:S01]  /*7e60*/  @!P4 FADD.FTZ R43, R43, 1 ;  /* 0x3f8000002b2bc421 */ /* 0x001fe20000010000 */
[----:B------:R-:W0:Y:S01]  /*7e70*/  @!P3 MUFU.EX2 R36, R36 ;  /* 0x000000240024b308 */ /* 0x000e220000000800 */
[----:B------:R-:W-:Y:S02]  /*7e80*/  @!P1 FMUL.FTZ R42, R48, -1.4426950216293334961 ;  /* 0xbfb8aa3b302a9820 */ /* 0x000fe40000410000 */
[----:B------:R-:W-:Y:S01]  /*7e90*/  FADD.FTZ R48, R37, UR5 ;  /* 0x0000000525307e21 */ /* 0x000fe20008010000 */
[--C-:B------:R-:W-:Y:S02]  /*7ea0*/  HADD2.F32 R37, -RZ, R38.reuse.H0_H0 ;  /* 0x20000026ff257230 */ /* 0x100fe40000004100 */
[----:B------:R-:W-:Y:S01]  /*7eb0*/  HADD2.F32 R38, -RZ, R38.H1_H1 ;  /* 0x30000026ff267230 */ /* 0x000fe20000004100 */
[----:B-1----:R-:W-:Y:S01]  /*7ec0*/  @!P5 FADD.FTZ R40, R40, 1 ;  /* 0x3f8000002828d421 */ /* 0x002fe20000010000 */
[----:B------:R-:W1:Y:S01]  /*7ed0*/  @!P2 MUFU.EX2 R41, R41 ;  /* 0x000000290029a308 */ /* 0x000e620000000800 */
[----:B------:R-:W-:-:S02]  /*7ee0*/  FADD.FTZ R37, R37, UR5 ;  /* 0x0000000525257e21 */ /* 0x000fc40008010000 */
[----:B------:R-:W-:-:S05]  /*7ef0*/  FADD.FTZ R38, R38, UR5 ;  /* 0x0000000526267e21 */ /* 0x000fca0008010000 */
[----:B------:R-:W2:Y:S01]  /*7f00*/  @!P4 MUFU.RCP R43, R43 ;  /* 0x0000002b002bc308 */ /* 0x000ea20000001000 */
[----:B0-----:R-:W-:-:S07]  /*7f10*/  @!P3 FADD.FTZ R36, R36, 1 ;  /* 0x3f8000002424b421 */ /* 0x001fce0000010000 */
[----:B------:R-:W0:Y:S01]  /*7f20*/  @!P1 MUFU.EX2 R42, R42 ;  /* 0x0000002a002a9308 */ /* 0x000e220000000800 */
[----:B-1----:R-:W-:Y:S02]  /*7f30*/  @!P2 FADD.FTZ R41, R41, 1 ;  /* 0x3f8000002929a421 */ /* 0x002fe40000010000 */
[----:B--2---:R-:W-:Y:S01]  /*7f40*/  @!P4 FMUL.FTZ R20, R20, R43 ;  /* 0x0000002b1414c220 */ /* 0x004fe20000410000 */
[----:B------:R-:W-:-:S04]  /*7f50*/  FSETP.GTU.FTZ.AND P4, PT, R46, 20, PT ;  /* 0x41a000002e00780b */ /* 0x000fc80003f9c000 */
[----:B------:R-:W1:Y:S01]  /*7f60*/  @!P2 MUFU.RCP R41, R41 ;  /* 0x000000290029a308 */ /* 0x000e620000001000 */
[----:B------:R-:W-:Y:S02]  /*7f70*/  @!P0 FMUL.FTZ R43, R45, -1.4426950216293334961 ;  /* 0xbfb8aa3b2d2b8820 */ /* 0x000fe40000410000 */
[----:B0-----:R-:W-:-:S05]  /*7f80*/  @!P1 FADD.FTZ R42, R42, 1 ;  /* 0x3f8000002a2a9421 */ /* 0x001fca0000010000 */
[----:B------:R-:W0:Y:S01]  /*7f90*/  @!P6 MUFU.EX2 R44, R44 ;  /* 0x0000002c002ce308 */ /* 0x000e220000000800 */
[----:B------:R-:W-:-:S07]  /*7fa0*/  @!P4 FMUL.FTZ R45, R46, -1.4426950216293334961 ;  /* 0xbfb8aa3b2e2dc820 */ /* 0x000fce0000410000 */
[----:B------:R-:W2:Y:S01]  /*7fb0*/  @!P1 MUFU.RCP R42, R42 ;  /* 0x0000002a002a9308 */ /* 0x000ea20000001000 */
[----:B-1----:R-:W-:-:S07]  /*7fc0*/  @!P2 FMUL.FTZ R16, R16, R41 ;  /* 0x000000291010a220 */ /* 0x002fce0000410000 */
[----:B------:R1:W3:Y:S01]  /*7fd0*/  @!P3 MUFU.RCP R46, R36 ;  /* 0x00000024002eb308 */ /* 0x0002e20000001000 */
[----:B0-----:R-:W-:-:S07]  /*7fe0*/  @!P6 FADD.FTZ R44, R44, 1 ;  /* 0x3f8000002c2ce421 */ /* 0x001fce0000010000 */
[----:B------:R0:W4:Y:S01]  /*7ff0*/  @!P5 MUFU.RCP R47, R40 ;  /* 0x00000028002fd308 */ /* 0x0001220000001000 */
[--C-:B-1----:R-:W-:Y:S01]  /*8000*/  HADD2.F32 R36, -RZ, R39.reuse.H0_H0 ;  /* 0x20000027ff247230 */ /* 0x102fe20000004100 */
[----:B--2---:R-:W-:Y:S01]  /*8010*/  @!P1 FMUL.FTZ R15, R15, R42 ;  /* 0x0000002a0f0f9220 */ /* 0x004fe20000410000 */
[----:B------:R-:W-:Y:S01]  /*8020*/  HADD2.F32 R39, -RZ, R39.H1_H1 ;  /* 0x30000027ff277230 */ /* 0x000fe20000004100 */
[----:B------:R-:W-:-:S04]  /*8030*/  SHF.L.U32 R42, R4, 0x1, RZ ;  /* 0x00000001042a7819 */ /* 0x000fc800000006ff */
[----:B------:R-:W-:Y:S01]  /*8040*/  FADD.FTZ R41, R39, UR5 ;  /* 0x0000000527297e21 */ /* 0x000fe20008010000 */
[----:B------:R-:W1:Y:S01]  /*8050*/  @!P6 MUFU.RCP R44, R44 ;  /* 0x0000002c002ce308 */ /* 0x000e620000001000 */
[----:B0-----:R-:W-:Y:S01]  /*8060*/  FADD.FTZ R40, R36, UR5 ;  /* 0x0000000524287e21 */ /* 0x001fe20008010000 */
[----:B------:R-:W-:Y:S01]  /*8070*/  LOP3.LUT R42, R42, 0xffffffc0, RZ, 0xc0, !PT ;  /* 0xffffffc02a2a7812 */ /* 0x000fe200078ec0ff */
[----:B---3--:R-:W-:Y:S01]  /*8080*/  @!P3 FMUL.FTZ R17, R17, R46 ;  /* 0x0000002e1111b220 */ /* 0x008fe20000410000 */
[----:B------:R-:W-:Y:S02]  /*8090*/  FSETP.GTU.FTZ.AND P1, PT, R41, 20, PT ;  /* 0x41a000002900780b */ /* 0x000fe40003f3c000 */
[----:B------:R-:W-:Y:S01]  /*80a0*/  FSETP.GTU.FTZ.AND P2, PT, R40, 20, PT ;  /* 0x41a000002800780b */ /* 0x000fe20003f5c000 */
[----:B----4-:R-:W-:Y:S01]  /*80b0*/  @!P5 FMUL.FTZ R18, R18, R47 ;  /* 0x0000002f1212d220 */ /* 0x010fe20000410000 */
[----:B------:R-:W-:Y:S01]  /*80c0*/  FSETP.GTU.FTZ.AND P5, PT, R37, 20, PT ;  /* 0x41a000002500780b */ /* 0x000fe20003fbc000 */
[----:B------:R-:W0:Y:S01]  /*80d0*/  @!P0 MUFU.EX2 R43, R43 ;  /* 0x0000002b002b8308 */ /* 0x000e220000000800 */
[----:B------:R-:W-:Y:S01]  /*80e0*/  FSETP.GTU.FTZ.AND P3, PT, R38, 20, PT ;  /* 0x41a000002600780b */ /* 0x000fe20003f7c000 */
[----:B-1----:R-:W-:Y:S01]  /*80f0*/  @!P6 FMUL.FTZ R19, R19, R44 ;  /* 0x0000002c1313e220 */ /* 0x002fe20000410000 */
[----:B------:R-:W-:-:S05]  /*8100*/  FSETP.GTU.FTZ.AND P6, PT, R48, 20, PT ;  /* 0x41a000003000780b */ /* 0x000fca0003fdc000 */
[----:B------:R-:W1:Y:S02]  /*8110*/  @!P4 MUFU.EX2 R45, R45 ;  /* 0x0000002d002dc308 */ /* 0x000e640000000800 */
[----:B------:R-:W-:Y:S02]  /*8120*/  @!P2 FMUL.FTZ R39, R40, -1.4426950216293334961 ;  /* 0xbfb8aa3b2827a820 */ /* 0x000fe40000410000 */
[----:B------:R-:W-:Y:S01]  /*8130*/  @!P1 FMUL.FTZ R40, R41, -1.4426950216293334961 ;  /* 0xbfb8aa3b29289820 */ /* 0x000fe20000410000 */
[----:B------:R-:W-:Y:S01]  /*8140*/  LEA R41, R3, R42, 0x1 ;  /* 0x0000002a03297211 */ /* 0x000fe200078e08ff */
[----:B------:R-:W-:Y:S02]  /*8150*/  @!P5 FMUL.FTZ R37, R37, -1.4426950216293334961 ;  /* 0xbfb8aa3b2525d820 */ /* 0x000fe40000410000 */
[----:B------:R-:W-:Y:S01]  /*8160*/  @!P3 FMUL.FTZ R38, R38, -1.4426950216293334961 ;  /* 0xbfb8aa3b2626b820 */ /* 0x000fe20000410000 */
[----:B------:R-:W2:Y:S01]  /*8170*/  @!P2 MUFU.EX2 R39, R39 ;  /* 0x000000270027a308 */ /* 0x000ea20000000800 */
[----:B------:R-:W-:Y:S01]  /*8180*/  STS.128 [R41.X16], R28 ;  /* 0x0000001c29007388 */ /* 0x000fe2000000cc00 */
[----:B0-----:R-:W-:-:S02]  /*8190*/  @!P0 FADD.FTZ R43, R43, 1 ;  /* 0x3f8000002b2b8421 */ /* 0x001fc40000010000 */
[----:B------:R-:W-:Y:S01]  /*81a0*/  @!P6 FMUL.FTZ R36, R48, -1.4426950216293334961 ;  /* 0xbfb8aa3b3024e820 */ /* 0x000fe20000410000 */
[----:B------:R-:W-:Y:S01]  /*81b0*/  STS.128 [R41.X16+0x10], R64 ;  /* 0x0000104029007388 */ /* 0x000fe2000000cc00 */
[----:B------:R-:W-:-:S06]  /*81c0*/  NOP ;  /* 0x0000000000007918 */ /* 0x000fcc0000000000 */
[----:B------:R-:W0:Y:S01]  /*81d0*/  LDS.128 R28, [R7] ;  /* 0x00000000071c7984 */ /* 0x000e220000000c00 */
[----:B------:R-:W3:Y:S01]  /*81e0*/  @!P6 MUFU.EX2 R36, R36 ;  /* 0x000000240024e308 */ /* 0x000ee20000000800 */
[----:B-1----:R-:W-:Y:S02]  /*81f0*/  @!P4 FADD.FTZ R45, R45, 1 ;  /* 0x3f8000002d2dc421 */ /* 0x002fe40000010000 */
[----:B------:R-:W1:Y:S01]  /*8200*/  LDS.128 R24, [R7+0x200] ;  /* 0x0002000007187984 */ /* 0x000e620000000c00 */
[----:B--2---:R-:W-:-:S04]  /*8210*/  @!P2 FADD.FTZ R39, R39, 1 ;  /* 0x3f8000002727a421 */ /* 0x004fc80000010000 */
[----:B------:R-:W2:Y:S08]  /*8220*/  @!P5 MUFU.EX2 R37, R37 ;  /* 0x000000250025d308 */ /* 0x000eb00000000800 */
[----:B------:R-:W4:Y:S01]  /*8230*/  @!P3 MUFU.EX2 R38, R38 ;  /* 0x000000260026b308 */ /* 0x000f220000000800 */
[----:B---3--:R-:W-:-:S07]  /*8240*/  @!P6 FADD.FTZ R36, R36, 1 ;  /* 0x3f8000002424e421 */ /* 0x008fce0000010000 */
[----:B------:R-:W3:Y:S01]  /*8250*/  @!P1 MUFU.EX2 R40, R40 ;  /* 0x0000002800289308 */ /* 0x000ee20000000800 */
[----:B--2---:R-:W-:Y:S02]  /*8260*/  @!P5 FADD.FTZ R37, R37, 1 ;  /* 0x3f8000002525d421 */ /* 0x004fe40000010000 */
[----:B----4-:R-:W-:-:S05]  /*8270*/  @!P3 FADD.FTZ R38, R38, 1 ;  /* 0x3f8000002626b421 */ /* 0x010fca0000010000 */
[----:B------:R-:W2:Y:S01]  /*8280*/  @!P4 MUFU.RCP R34, R45 ;  /* 0x0000002d0022c308 */ /* 0x000ea20000001000 */
[----:B0-----:R-:W-:Y:S01]  /*8290*/  STG.E.128 [R32.64], R28 ;  /* 0x0000001c20007986 */ /* 0x001fe2000c101d20 */
[----:B---3--:R-:W-:-:S06]  /*82a0*/  @!P1 FADD.FTZ R40, R40, 1 ;  /* 0x3f80000028289421 */ /* 0x008fcc0000010000 */
[----:B------:R-:W0:Y:S01]  /*82b0*/  @!P6 MUFU.RCP R35, R36 ;  /* 0x000000240023e308 */ /* 0x000e220000001000 */
[----:B-1----:R-:W-:Y:S07]  /*82c0*/  STG.E.128 [R32.64+0x200], R24 ;  /* 0x0002001820007986 */ /* 0x002fee000c101d20 */
[----:B------:R-:W1:Y:S01]  /*82d0*/  @!P5 MUFU.RCP R42, R37 ;  /* 0x00000025002ad308 */ /* 0x000e620000001000 */
[----:B--2---:R-:W-:-:S07]  /*82e0*/  @!P4 FMUL.FTZ R13, R13, R34 ;  /* 0x000000220d0dc220 */ /* 0x004fce0000410000 */
[----:B------:R-:W2:Y:S01]  /*82f0*/  @!P0 MUFU.RCP R43, R43 ;  /* 0x0000002b002b8308 */ /* 0x000ea20000001000 */
[----:B0-----:R-:W-:Y:S02]  /*8300*/  @!P6 FMUL.FTZ R12, R12, R35 ;  /* 0x000000230c0ce220 */ /* 0x001fe40000410000 */
[----:B------:R-:W-:-:S04]  /*8310*/  FADD.FTZ R35, R23, R2 ;  /* 0x0000000217237221 */ /* 0x000fc80000010000 */
[----:B------:R-:W-:Y:S01]  /*8320*/  FADD.FTZ R2, R35, R22 ;  /* 0x0000001623027221 */ /* 0x000fe20000010000 */
[----:B------:R0:W3:Y:S01]  /*8330*/  @!P3 MUFU.RCP R45, R38 ;  /* 0x00000026002db308 */ /* 0x0000e20000001000 */
[----:B-1----:R-:W-:-:S07]  /*8340*/  @!P5 FMUL.FTZ R11, R11, R42 ;  /* 0x0000002a0b0bd220 */ /* 0x002fce0000410000 */
[----:B------:R1:W4:Y:S01]  /*8350*/  @!P2 MUFU.RCP R36, R39 ;  /* 0x000000270024a308 */ /* 0x0003220000001000 */
[----:B--2---:R-:W-:Y:S01]  /*8360*/  @!P0 FMUL.FTZ R14, R14, R43 ;  /* 0x0000002b0e0e8220 */ /* 0x004fe20000410000 */
[----:B0-----:R-:W-:Y:S01]  /*8370*/  F2FP.PACK_AB R38, R18, R19 ;  /* 0x000000131226723e */ /* 0x001fe200000000ff */
[----:B------:R-:W-:Y:S01]  /*8380*/  BAR.SYNC.DEFER_BLOCKING 0x0 ;  /* 0x0000000000007b1d */ /* 0x000fe20000010000 */
[----:B------:R-:W-:Y:S02]  /*8390*/  PLOP3.LUT P0, PT, PT, PT, UP0, 0x80, 0x0 ;  /* 0x000000000000781c */ /* 0x000fe40003f0f008 */
[----:B------:R-:W-:Y:S01]  /*83a0*/  F2FP.PACK_AB R44, R14, R15 ;  /* 0x0000000f0e2c723e */ /* 0x000fe200000000ff */
[----:B---3--:R-:W-:Y:S02]  /*83b0*/  @!P3 FMUL.FTZ R10, R10, R45 ;  /* 0x0000002d0a0ab220 */ /* 0x008fe40000410000 */
[----:B------:R-:W0:Y:S01]  /*83c0*/  @!P1 MUFU.RCP R37, R40 ;  /* 0x0000002800259308 */ /* 0x000e220000001000 */
[----:B-1----:R-:W-:-:S02]  /*83d0*/  F2FP.PACK_AB R39, R16, R17 ;  /* 0x000000111027723e */ /* 0x002fc400000000ff */
[----:B------:R-:W-:Y:S02]  /*83e0*/  F2FP.PACK_AB R45, R12, R13 ;  /* 0x0000000d0c2d723e */ /* 0x000fe400000000ff */
[----:B------:R-:W-:Y:S01]  /*83f0*/  F2FP.PACK_AB R46, R10, R11 ;  /* 0x0000000b0a2e723e */ /* 0x000fe200000000ff */
[----:B----4-:R-:W-:Y:S01]  /*8400*/  @!P2 FMUL.FTZ R9, R9, R36 ;  /* 0x000000240909a220 */ /* 0x010fe20000410000 */
[----:B------:R-:W-:Y:S01]  /*8410*/  F2FP.PACK_AB R36, R22, R23 ;  /* 0x000000171624723e */ /* 0x000fe200000000ff */
[----:B------:R-:W-:Y:S02]  /*8420*/  FADD.FTZ R23, R2, R21 ;  /* 0x0000001502177221 */ /* 0x000fe40000010000 */
[----:B0-----:R-:W-:Y:S01]  /*8430*/  @!P1 FMUL.FTZ R8, R8, R37 ;  /* 0x0000002508089220 */ /* 0x001fe20000410000 */
[----:B------:R-:W-:Y:S01]  /*8440*/  F2FP.PACK_AB R37, R20, R21 ;  /* 0x000000151425723e */ /* 0x000fe200000000ff */
[----:B------:R-:W-:-:S03]  /*8450*/  FADD.FTZ R20, R23, R20 ;  /* 0x0000001417147221 */ /* 0x000fc60000010000 */
[----:B------:R-:W-:Y:S01]  /*8460*/  F2FP.PACK_AB R47, R8, R9 ;  /* 0x00000009082f723e */ /* 0x000fe200000000ff */
[----:B------:R-:W-:Y:S01]  /*8470*/  STS.128 [R41.X16], R36 ;  /* 0x0000002429007388 */ /* 0x000fe2000000cc00 */
[----:B------:R-:W-:-:S03]  /*8480*/  FADD.FTZ R19, R20, R19 ;  /* 0x0000001314137221 */ /* 0x000fc60000010000 */
[----:B------:R-:W-:Y:S01]  /*8490*/  STS.128 [R41.X16+0x10], R44 ;  /* 0x0000102c29007388 */ /* 0x000fe2000000cc00 */
[----:B------:R-:W-:-:S06]  /*84a0*/  NOP ;  /* 0x0000000000007918 */ /* 0x000fcc0000000000 */
[----:B------:R-:W0:Y:S01]  /*84b0*/  LDS.128 R28, [R7] ;  /* 0x00000000071c7984 */ /* 0x000e220000000c00 */
[----:B------:R-:W-:-:S03]  /*84c0*/  FADD.FTZ R18, R19, R18 ;  /* 0x0000001213127221 */ /* 0x000fc60000010000 */
[----:B------:R1:W2:Y:S01]  /*84d0*/  LDS.128 R48, [R7+0x200] ;  /* 0x0002000007307984 */ /* 0x0002a20000000c00 */
[----:B------:R-:W-:-:S04]  /*84e0*/  FADD.FTZ R17, R18, R17 ;  /* 0x0000001112117221 */ /* 0x000fc80000010000 */
[----:B------:R-:W-:Y:S01]  /*84f0*/  FADD.FTZ R16, R17, R16 ;  /* 0x0000001011107221 */ /* 0x000fe20000010000 */
[----:B------:R-:W-:-:S03]  /*8500*/  MOV R17, UR19 ;  /* 0x0000001300117c02 */ /* 0x000fc60008000f00 */
[----:B------:R-:W-:Y:S01]  /*8510*/  FADD.FTZ R15, R16, R15 ;  /* 0x0000000f100f7221 */ /* 0x000fe20000010000 */
[----:B------:R-:W-:-:S03]  /*8520*/  MOV R16, UR18 ;  /* 0x0000001200107c02 */ /* 0x000fc60008000f00 */
[----:B------:R-:W-:Y:S02]  /*8530*/  FADD.FTZ R14, R15, R14 ;  /* 0x0000000e0f0e7221 */ /* 0x000fe40000010000 */
[----:B-1----:R-:W-:-:S04]  /*8540*/  IMAD.WIDE R6, R6, 0x10, R16 ;  /* 0x0000001006067825 */ /* 0x002fc800078e0210 */
[----:B------:R-:W-:-:S04]  /*8550*/  FADD.FTZ R13, R14, R13 ;  /* 0x0000000d0e0d7221 */ /* 0x000fc80000010000 */
[----:B------:R-:W-:-:S04]  /*8560*/  FADD.FTZ R12, R13, R12 ;  /* 0x0000000c0d0c7221 */ /* 0x000fc80000010000 */
[----:B------:R-:W-:-:S04]  /*8570*/  FADD.FTZ R11, R12, R11 ;  /* 0x0000000b0c0b7221 */ /* 0x000fc80000010000 */
[----:B------:R-:W-:-:S04]  /*8580*/  FADD.FTZ R10, R11, R10 ;  /* 0x0000000a0b0a7221 */ /* 0x000fc80000010000 */
[----:B------:R-:W-:Y:S01]  /*8590*/  FADD.FTZ R9, R10, R9 ;  /* 0x000000090a097221 */ /* 0x000fe20000010000 */
[----:B0-----:R0:W-:Y:S03]  /*85a0*/  STG.E.128 [R6.64], R28 ;  /* 0x0000001c06007986 */ /* 0x0011e6000c101d20 */
[----:B------:R-:W-:Y:S01]  /*85b0*/  FADD.FTZ R2, R9, R8 ;  /* 0x0000000809027221 */ /* 0x000fe20000010000 */
[----:B--2---:R0:W-:Y:S02]  /*85c0*/  STG.E.128 [R6.64+0x200], R48 ;  /* 0x0002003006007986 */ /* 0x0041e4000c101d20 */
[----:B0-----:R-:W-:Y:S01]  /*85d0*/  @!P0 CALL.REL.NOINC `(.L_x_2203) ;  /* 0x0000001000008944 */ /* 0x001fe20003c00000 */
[----:B------:R-:W-:Y:S05]  /*85e0*/  BRA `(.L_x_2285) ;  /* 0xffff854000007947 */ /* 0x000fea000383ffff */
.L_x_2203:
        /* <DEDUP_REMOVED lines=34> */
.L_x_2287:
[----:B0-----:R-:W-:Y:S05]  /*8810*/  BSYNC B0 ;  /* 0x0000000000007941 */ /* 0x001fea0003800000 */
.L_x_2286:
        /* <DEDUP_REMOVED lines=33> */
.L_x_2289:
[----:B------:R-:W3:Y:S02]  /*8a30*/  S2R R7, SR_TID.X ;  /* 0x0000000000077919 */ /* 0x000ee40000002100 */
.L_x_2290:
[----:B0-----:R-:W-:Y:S05]  /*8a40*/  BSYNC B0 ;  /* 0x0000000000007941 */ /* 0x001fea0003800000 */
.L_x_2288:
[----:B---3--:R-:W-:-:S13]  /*8a50*/  ISETP.GE.AND P0, PT, R7, c[0x0][0x16c], PT ;  /* 0x00005b0007007a0c */ /* 0x008fda0003f06270 */
[----:B------:R-:W-:Y:S05]  /*8a60*/  @P0 EXIT ;  /* 0x000000000000094d */ /* 0x000fea0003800000 */
[----:B------:R-:W-:Y:S02]  /*8a70*/  ULDC.64 UR6, c[0x0][0x288] ;  /* 0x0000a20000067ab9 */ /* 0x000fe40000000a00 */
[----:B------:R-:W-:Y:S02]  /*8a80*/  UIMAD UR16, UR16, UR6, URZ ;  /* 0x00000006101072a4 */ /* 0x000fe4000f8e023f */
[----:B-12---:R-:W-:Y:S02]  /*8a90*/  UIMAD.WIDE.U32 UR4, UR17, UR6, URZ ;  /* 0x00000006110472a5 */ /* 0x006fe4000f8e003f */
[----:B------:R-:W-:-:S04]  /*8aa0*/  UIMAD UR6, UR17, UR7, UR16 ;  /* 0x00000007110672a4 */ /* 0x000fc8000f8e0210 */
[----:B------:R-:W-:Y:S02]  /*8ab0*/  UIADD3 UR6, UR5, UR6, URZ ;  /* 0x0000000605067290 */ /* 0x000fe4000fffe03f */
.L_x_2291:
        /* <DEDUP_REMOVED lines=18> */
.L_x_2241:
[----:B------:R-:W-:Y:S01]  /*8be0*/  HFMA2.MMA R49, -RZ, RZ, 0, 5.9604644775390625e-08 ;  /* 0x00000001ff317435 */ /* 0x000fe200000001ff */
[----:B------:R-:W-:-:S02]  /*8bf0*/  MOV R164, R50 ;  /* 0x0000003200a47202 */ /* 0x000fc40000000f00 */
[----:B------:R-:W-:Y:S02]  /*8c00*/  MOV R162, RZ ;  /* 0x000000ff00a27202 */ /* 0x000fe40000000f00 */
[----:B------:R-:W-:Y:S02]  /*8c10*/  MOV R47, 0xffffffff ;  /* 0xffffffff002f7802 */ /* 0x000fe40000000f00 */
[----:B------:R-:W-:Y:S02]  /*8c20*/  MOV R44, 0x8c40 ;  /* 0x00008c40002c7802 */ /* 0x000fe40000000f00 */
[----:B-----5:R-:W-:Y:S05]  /*8c30*/  CALL.REL.NOINC `($__internal_92_$__cuda_sm70_shflsync_up) ;  /* 0x00000ee000007944 */ /* 0x020fea0003c00000 */
[----:B-1----:R-:W-:Y:S01]  /*8c40*/  MOV R53, R47 ;  /* 0x0000002f00357202 */ /* 0x002fe20000000f00 */
[----:B0-----:R-:W-:Y:S05]  /*8c50*/  BRA `(.L_x_2292) ;  /* 0xffffbcb000007947 */ /* 0x001fea000383ffff */
.L_x_2242:
[----:B------:R-:W-:Y:S01]  /*8c60*/  HFMA2.MMA R49, -RZ, RZ, 0, 5.9604644775390625e-08 ;  /* 0x00000001ff317435 */ /* 0x000fe200000001ff */
[----:B------:R-:W-:Y:S02]  /*8c70*/  MOV R164, R51 ;  /* 0x0000003300a47202 */ /* 0x000fe40000000f00 */
[----:B------:R-:W-:Y:S02]  /*8c80*/  MOV R162, RZ ;  /* 0x000000ff00a27202 */ /* 0x000fe40000000f00 */
[----:B------:R-:W-:-:S02]  /*8c90*/  MOV R47, 0xffffffff ;  /* 0xffffffff002f7802 */ /* 0x000fc40000000f00 */
[----:B------:R-:W-:Y:S02]  /*8ca0*/  MOV R44, 0x8cc0 ;  /* 0x00008cc0002c7802 */ /* 0x000fe40000000f00 */
[----:B01---5:R-:W-:Y:S05]  /*8cb0*/  CALL.REL.NOINC `($__internal_92_$__cuda_sm70_shflsync_up) ;  /* 0x00000e6000007944 */ /* 0x023fea0003c00000 */
        /* <DEDUP_REMOVED lines=10> */
[----:B------:R-:W-:Y:S05]  /*8d60*/  CALL.REL.NOINC `($__internal_92_$__cuda_sm70_shflsync_up) ;  /* 0x00000db000007944 */ /* 0x000fea0003c00000 */
[----:B0-----:R-:W-:Y:S01]  /*8d70*/  HFMA2.MMA R49, -RZ, RZ, 0, 1.1920928955078125e-07 ;  /* 0x00000002ff317435 */ /* 0x001fe200000001ff */
[----:B-1----:R-:W-:Y:S02]  /*8d80*/  MOV R48, R47 ;  /* 0x0000002f00307202 */ /* 0x002fe40000000f00 */
[----:B------:R-:W-:Y:S02]  /*8d90*/  MOV R164, R46 ;  /* 0x0000002e00a47202 */ /* 0x000fe40000000f00 */
[----:B------:R-:W-:Y:S02]  /*8da0*/  MOV R162, RZ ;  /* 0x000000ff00a27202 */ /* 0x000fe40000000f00 */
[----:B------:R-:W-:Y:S02]  /*8db0*/  MOV R47, 0xffffffff ;  /* 0xffffffff002f7802 */ /* 0x000fe40000000f00 */
[----:B------:R-:W-:-:S02]  /*8dc0*/  MOV R44, 0x8de0 ;  /* 0x00008de0002c7802 */ /* 0x000fc40000000f00 */
[----:B------:R-:W-:Y:S05]  /*8dd0*/  CALL.REL.NOINC `($__internal_92_$__cuda_sm70_shflsync_up) ;  /* 0x00000d4000007944 */ /* 0x000fea0003c00000 */
[----:B------:R-:W-:Y:S01]  /*8de0*/  ISETP.GE.AND P0, PT, R3, 0x2, PT ;  /* 0x000000020300780c */ /* 0x000fe20003f06270 */
[----:B0-----:R-:W-:Y:S01]  /*8df0*/  HFMA2.MMA R49, -RZ, RZ, 0, 2.384185791015625e-07 ;  /* 0x00000004ff317435 */ /* 0x001fe200000001ff */
[----:B------:R-:W-:-:S02]  /*8e00*/  MOV R162, RZ ;  /* 0x000000ff00a27202 */ /* 0x000fc40000000f00 */
[----:B------:R-:W-:-:S09]  /*8e10*/  MOV R44, 0x8e80 ;  /* 0x00008e80002c7802 */ /* 0x000fd20000000f00 */
[----:B-1----:R-:W-:Y:S01]  /*8e20*/  @P0 FFMA.FTZ R46, R53, R47, R46 ;  /* 0x0000002f352e0223 */ /* 0x002fe2000001002e */
[----:B------:R-:W-:Y:S01]  /*8e30*/  MOV R47, 0xffffffff ;  /* 0xffffffff002f7802 */ /* 0x000fe20000000f00 */
[----:B------:R-:W-:-:S03]  /*8e40*/  @P0 FMUL.FTZ R53, R48, R53 ;  /* 0x0000003530350220 */ /* 0x000fc60000410000 */
[----:B------:R-:W-:Y:S02]  /*8e50*/  MOV R160, R46 ;  /* 0x0000002e00a07202 */ /* 0x000fe40000000f00 */
[----:B------:R-:W-:Y:S02]  /*8e60*/  MOV R164, R53 ;  /* 0x0000003500a47202 */ /* 0x000fe40000000f00 */
[----:B------:R-:W-:Y:S05]  /*8e70*/  CALL.REL.NOINC `($__internal_92_$__cuda_sm70_shflsync_up) ;  /* 0x00000ca000007944 */ /* 0x000fea0003c00000 */
[----:B0-----:R-:W-:Y:S01]  /*8e80*/  HFMA2.MMA R49, -RZ, RZ, 0, 2.384185791015625e-07 ;  /* 0x00000004ff317435 */ /* 0x001fe200000001ff */
[----:B-1----:R-:W-:Y:S02]  /*8e90*/  MOV R46, R47 ;  /* 0x0000002f002e7202 */ /* 0x002fe40000000f00 */
[----:B------:R-:W-:Y:S02]  /*8ea0*/  MOV R164, R160 ;  /* 0x000000a000a47202 */ /* 0x000fe40000000f00 */
[----:B------:R-:W-:Y:S02]  /*8eb0*/  MOV R162, RZ ;  /* 0x000000ff00a27202 */ /* 0x000fe40000000f00 */
[----:B------:R-:W-:Y:S02]  /*8ec0*/  MOV R47, 0xffffffff ;  /* 0xffffffff002f7802 */ /* 0x000fe40000000f00 */
[----:B------:R-:W-:-:S02]  /*8ed0*/  MOV R44, 0x8ef0 ;  /* 0x00008ef0002c7802 */ /* 0x000fc40000000f00 */
[----:B------:R-:W-:Y:S05]  /*8ee0*/  CALL.REL.NOINC `($__internal_92_$__cuda_sm70_shflsync_up) ;  /* 0x00000c3000007944 */ /* 0x000fea0003c00000 */
        /* <DEDUP_REMOVED lines=8> */
[----:B------:R-:W-:Y:S05]  /*8f70*/  CALL.REL.NOINC `($__internal_92_$__cuda_sm70_shflsync_up) ;  /* 0x00000ba000007944 */ /* 0x000fea0003c00000 */
[----:B0-----:R-:W-:Y:S01]  /*8f80*/  HFMA2.MMA R49, -RZ, RZ, 0, 4.76837158203125e-07 ;  /* 0x00000008ff317435 */ /* 0x001fe200000001ff */
[----:B-1----:R-:W-:Y:S02]  /*8f90*/  MOV R46, R47 ;  /* 0x0000002f002e7202 */ /* 0x002fe40000000f00 */
[----:B------:R-:W-:Y:S02]  /*8fa0*/  MOV R164, R160 ;  /* 0x000000a000a47202 */ /* 0x000fe40000000f00 */
[----:B------:R-:W-:Y:S02]  /*8fb0*/  MOV R162, RZ ;  /* 0x000000ff00a27202 */ /* 0x000fe40000000f00 */
[----:B------:R-:W-:Y:S02]  /*8fc0*/  MOV R47, 0xffffffff ;  /* 0xffffffff002f7802 */ /* 0x000fe40000000f00 */
[----:B------:R-:W-:Y:S02]  /*8fd0*/  MOV R44, 0x8ff0 ;  /* 0x00008ff0002c7802 */ /* 0x000fe40000000f00 */
[----:B------:R-:W-:Y:S05]  /*8fe0*/  CALL.REL.NOINC `($__internal_92_$__cuda_sm70_shflsync_up) ;  /* 0x00000b3000007944 */ /* 0x000fea0003c00000 */
        /* <DEDUP_REMOVED lines=9> */
[----:B------:R-:W-:Y:S05]  /*9080*/  CALL.REL.NOINC `($__internal_92_$__cuda_sm70_shflsync_up) ;  /* 0x00000a9000007944 */ /* 0x000fea0003c00000 */
[----:B0-----:R-:W-:Y:S01]  /*9090*/  HFMA2.MMA R49, -RZ, RZ, 0, 9.5367431640625e-07 ;  /* 0x00000010ff317435 */ /* 0x001fe200000001ff */
[----:B-1----:R-:W-:Y:S02]  /*90a0*/  MOV R46, R47 ;  /* 0x0000002f002e7202 */ /* 0x002fe40000000f00 */
[----:B------:R-:W-:Y:S02]  /*90b0*/  MOV R164, R160 ;  /* 0x000000a000a47202 */ /* 0x000fe40000000f00 */
[----:B------:R-:W-:Y:S02]  /*90c0*/  MOV R162, RZ ;  /* 0x000000ff00a27202 */ /* 0x000fe40000000f00 */
[----:B------:R-:W-:Y:S02]  /*90d0*/  MOV R47, 0xffffffff ;  /* 0xffffffff002f7802 */ /* 0x000fe40000000f00 */
[----:B------:R-:W-:-:S02]  /*90e0*/  MOV R44, 0x9100 ;  /* 0x00009100002c7802 */ /* 0x000fc40000000f00 */
[----:B------:R-:W-:Y:S05]  /*90f0*/  CALL.REL.NOINC `($__internal_92_$__cuda_sm70_shflsync_up) ;  /* 0x00000a2000007944 */ /* 0x000fea0003c00000 */
[----:B01----:R-:W-:Y:S05]  /*9100*/  BRA `(.L_x_2293) ;  /* 0xffffb98000007947 */ /* 0x003fea000383ffff */
.L_x_2245:
[----:B0-----:R-:W-:Y:S01]  /*9110*/  HFMA2.MMA R49, -RZ, RZ, 0, 5.9604644775390625e-08 ;  /* 0x00000001ff317435 */ /* 0x001fe200000001ff */
[----:B------:R-:W-:-:S02]  /*9120*/  MOV R164, R53 ;  /* 0x0000003500a47202 */ /* 0x000fc40000000f00 */
[----:B------:R-:W-:Y:S02]  /*9130*/  MOV R162, RZ ;  /* 0x000000ff00a27202 */ /* 0x000fe40000000f00 */
[----:B-1----:R-:W-:Y:S02]  /*9140*/  MOV R47, 0xffffffff ;  /* 0xffffffff002f7802 */ /* 0x002fe40000000f00 */
[----:B------:R-:W-:Y:S02]  /*9150*/  MOV R44, 0x9170 ;  /* 0x00009170002c7802 */ /* 0x000fe40000000f00 */
[----:B-----5:R-:W-:Y:S05]  /*9160*/  CALL.REL.NOINC `($__internal_92_$__cuda_sm70_shflsync_up) ;  /* 0x000009b000007944 */ /* 0x020fea0003c00000 */
[----:B0-----:R-:W-:Y:S01]  /*9170*/  HFMA2.MMA R49, -RZ, RZ, 0, 5.9604644775390625e-08 ;  /* 0x00000001ff317435 */ /* 0x001fe200000001ff */
[----:B-1----:R-:W-:Y:S02]  /*9180*/  MOV R53, R47 ;  /* 0x0000002f00357202 */ /* 0x002fe40000000f00 */
[----:B------:R-:W-:Y:S02]  /*9190*/  MOV R164, R160 ;  /* 0x000000a000a47202 */ /* 0x000fe40000000f00 */
[----:B------:R-:W-:Y:S02]  /*91a0*/  MOV R162, RZ ;  /* 0x000000ff00a27202 */ /* 0x000fe40000000f00 */
[----:B------:R-:W-:-:S02]  /*91b0*/  MOV R47, 0xffffffff ;  /* 0xffffffff002f7802 */ /* 0x000fc40000000f00 */
[----:B------:R-:W-:Y:S02]  /*91c0*/  MOV R44, 0x91e0 ;  /* 0x000091e0002c7802 */ /* 0x000fe40000000f00 */
[----:B------:R-:W-:Y:S05]  /*91d0*/  CALL.REL.NOINC `($__internal_92_$__cuda_sm70_shflsync_up) ;  /* 0x0000094000007944 */ /* 0x000fea0003c00000 */
[----:B0-----:R-:W-:Y:S01]  /*91e0*/  HFMA2.MMA R49, -RZ, RZ, 0, 0 ;  /* 0x00000000ff317435 */ /* 0x001fe200000001ff */
[----:B-1----:R-:W-:Y:S02]  /*91f0*/  MOV R160, R47 ;  /* 0x0000002f00a07202 */ /* 0x002fe40000000f00 */
[----:B------:R-:W-:Y:S02]  /*9200*/  MOV R50, R98 ;  /* 0x0000006200327202 */ /* 0x000fe40000000f00 */
[----:B------:R-:W-:Y:S02]  /*9210*/  MOV R47, 0x1f ;  /* 0x0000001f002f7802 */ /* 0x000fe40000000f00 */
[----:B------:R-:W-:Y:S02]  /*9220*/  MOV R46, 0xffffffff ;  /* 0xffffffff002e7802 */ /* 0x000fe40000000f00 */
[----:B------:R-:W-:Y:S02]  /*9230*/  MOV R48, 0x9250 ;  /* 0x0000925000307802 */ /* 0x000fe40000000f00 */
[----:B------:R-:W-:Y:S05]  /*9240*/  CALL.REL.NOINC `($__internal_91_$__cuda_sm70_shflsync_idx_p) ;  /* 0x0000088000007944 */ /* 0x000fea0003c00000 */
[----:B0-----:R-:W-:Y:S01]  /*9250*/  HFMA2.MMA R49, -RZ, RZ, 0, 0 ;  /* 0x00000000ff317435 */ /* 0x001fe200000001ff */
[----:B-1----:R-:W-:-:S02]  /*9260*/  MOV R98, R47 ;  /* 0x0000002f00627202 */ /* 0x002fc40000000f00 */
[----:B------:R-:W-:Y:S02]  /*9270*/  MOV R50, R99 ;  /* 0x0000006300327202 */ /* 0x000fe40000000f00 */
[----:B------:R-:W-:Y:S02]  /*9280*/  MOV R47, 0x1f ;  /* 0x0000001f002f7802 */ /* 0x000fe40000000f00 */
[----:B------:R-:W-:Y:S02]  /*9290*/  MOV R46, 0xffffffff ;  /* 0xffffffff002e7802 */ /* 0x000fe40000000f00 */
[----:B------:R-:W-:Y:S02]  /*92a0*/  MOV R48, 0x92c0 ;  /* 0x000092c000307802 */ /* 0x000fe40000000f00 */
[----:B------:R-:W-:Y:S05]  /*92b0*/  CALL.REL.NOINC `($__internal_91_$__cuda_sm70_shflsync_idx_p) ;  /* 0x0000081000007944 */ /* 0x000fea0003c00000 */
[----:B01----:R-:W-:Y:S01]  /*92c0*/  MOV R49, R47 ;  /* 0x0000002f00317202 */ /* 0x003fe20000000f00 */
[----:B------:R-:W-:Y:S05]  /*92d0*/  BRA `(.L_x_2294) ;  /* 0xffffb92000007947 */ /* 0x000fea000383ffff */
.L_x_2248:
[----:B------:R-:W-:Y:S01]  /*92e0*/  HFMA2.MMA R48, -RZ, RZ, 0, 5.9604644775390625e-08 ;  /* 0x00000001ff307435 */ /* 0x000fe200000001ff */
[----:B------:R-:W-:Y:S02]  /*92f0*/  MOV R143, R52 ;  /* 0x00000034008f7202 */ /* 0x000fe40000000f00 */
[----:B------:R-:W-:-:S02]  /*9300*/  MOV R49, 0x1f ;  /* 0x0000001f00317802 */ /* 0x000fc40000000f00 */
[----:B------:R-:W-:Y:S02]  /*9310*/  MOV R162, 0xffffffff ;  /* 0xffffffff00a27802 */ /* 0x000fe40000000f00 */
[----:B------:R-:W-:Y:S02]  /*9320*/  MOV R46, 0x9340 ;  /* 0x00009340002e7802 */ /* 0x000fe40000000f00 */
[----:B-1----:R-:W-:Y:S05]  /*9330*/  CALL.REL.NOINC `($__internal_90_$__cuda_sm70_shflsync_down) ;  /* 0x0000075000007944 */ /* 0x002fea0003c00000 */
[----:B-1----:R-:W-:Y:S01]  /*9340*/  MOV R51, R162 ;  /* 0x000000a200337202 */ /* 0x002fe20000000f00 */
[----:B0-----:R-:W-:Y:S05]  /*9350*/  BRA `(.L_x_2295) ;  /* 0xffffbeb000007947 */ /* 0x001fea000383ffff */
.L_x_2249:
[----:B------:R-:W-:Y:S01]  /*9360*/  HFMA2.MMA R48, -RZ, RZ, 0, 5.9604644775390625e-08 ;  /* 0x00000001ff307435 */ /* 0x000fe200000001ff */
[----:B------:R-:W-:Y:S02]  /*9370*/  MOV R143, R53 ;  /* 0x00000035008f7202 */ /* 0x000fe40000000f00 */
[----:B------:R-:W-:Y:S02]  /*9380*/  MOV R49, 0x1f ;  /* 0x0000001f00317802 */ /* 0x000fe40000000f00 */
[----:B------:R-:W-:Y:S02]  /*9390*/  MOV R162, 0xffffffff ;  /* 0xffffffff00a27802 */ /* 0x000fe40000000f00 */
[----:B------:R-:W-:-:S02]  /*93a0*/  MOV R46, 0x93c0 ;  /* 0x000093c0002e7802 */ /* 0x000fc40000000f00 */
[----:B012---:R-:W-:Y:S05]  /*93b0*/  CALL.REL.NOINC `($__internal_90_$__cuda_sm70_shflsync_down) ;  /* 0x000006d000007944 */ /* 0x007fea0003c00000 */
        /* <DEDUP_REMOVED lines=9> */
[----:B------:R-:W-:Y:S05]  /*9450*/  CALL.REL.NOINC `($__internal_90_$__cuda_sm70_shflsync_down) ;  /* 0x0000063000007944 */ /* 0x000fea0003c00000 */
[----:B0-----:R-:W-:Y:S01]  /*9460*/  HFMA2.MMA R48, -RZ, RZ, 0, 1.1920928955078125e-07 ;  /* 0x00000002ff307435 */ /* 0x001fe200000001ff */
[----:B-1----:R-:W-:Y:S02]  /*9470*/  MOV R50, R162 ;  /* 0x000000a200327202 */ /* 0x002fe40000000f00 */
[----:B------:R-:W-:-:S02]  /*9480*/  MOV R143, R53 ;  /* 0x00000035008f7202 */ /* 0x000fc40000000f00 */
[----:B------:R-:W-:Y:S02]  /*9490*/  MOV R49, 0x1f ;  /* 0x0000001f00317802 */ /* 0x000fe40000000f00 */
[----:B------:R-:W-:Y:S02]  /*94a0*/  MOV R162, 0xffffffff ;  /* 0xffffffff00a27802 */ /* 0x000fe40000000f00 */
[----:B------:R-:W-:Y:S02]  /*94b0*/  MOV R46, 0x94d0 ;  /* 0x000094d0002e7802 */ /* 0x000fe40000000f00 */
[----:B------:R-:W-:Y:S05]  /*94c0*/  CALL.REL.NOINC `($__internal_90_$__cuda_sm70_shflsync_down) ;  /* 0x000005c000007944 */ /* 0x000fea0003c00000 */
[----:B-1----:R-:W-:Y:S01]  /*94d0*/  @!P3 FFMA.FTZ R53, R51, R162, R53 ;  /* 0x000000a23335b223 */ /* 0x002fe20000010035 */
[----:B0-----:R-:W-:Y:S01]  /*94e0*/  HFMA2.MMA R48, -RZ, RZ, 0, 2.384185791015625e-07 ;  /* 0x00000004ff307435 */ /* 0x001fe200000001ff */
[----:B------:R-:W-:Y:S01]  /*94f0*/  @!P3 FMUL.FTZ R51, R50, R51 ;  /* 0x000000333233b220 */ /* 0x000fe20000410000 */
[----:B------:R-:W-:Y:S02]  /*9500*/  MOV R49, 0x1f ;  /* 0x0000001f00317802 */ /* 0x000fe40000000f00 */
[----:B------:R-:W-:Y:S02]  /*9510*/  MOV R162, 0xffffffff ;  /* 0xffffffff00a27802 */ /* 0x000fe40000000f00 */
[----:B------:R-:W-:-:S02]  /*9520*/  MOV R143, R51 ;  /* 0x00000033008f7202 */ /* 0x000fc40000000f00 */
[----:B------:R-:W-:Y:S02]  /*9530*/  MOV R46, 0x9550 ;  /* 0x00009550002e7802 */ /* 0x000fe40000000f00 */
[----:B------:R-:W-:Y:S05]  /*9540*/  CALL.REL.NOINC `($__internal_90_$__cuda_sm70_shflsync_down) ;  /* 0x0000054000007944 */ /* 0x000fea0003c00000 */
[----:B0-----:R-:W-:Y:S01]  /*9550*/  HFMA2.MMA R48, -RZ, RZ, 0, 2.384185791015625e-07 ;  /* 0x00000004ff307435 */ /* 0x001fe200000001ff */
[----:B-1----:R-:W-:Y:S02]  /*9560*/  MOV R50, R162 ;  /* 0x000000a200327202 */ /* 0x002fe40000000f00 */
[----:B------:R-:W-:Y:S02]  /*9570*/  MOV R143, R53 ;  /* 0x00000035008f7202 */ /* 0x000fe40000000f00 */
[----:B------:R-:W-:Y:S02]  /*9580*/  MOV R49, 0x1f ;  /* 0x0000001f00317802 */ /* 0x000fe40000000f00 */
[----:B------:R-:W-:Y:S02]  /*9590*/  MOV R162, 0xffffffff ;  /* 0xffffffff00a27802 */ /* 0x000fe40000000f00 */
[----:B------:R-:W-:Y:S02]  /*95a0*/  MOV R46, 0x95c0 ;  /* 0x000095c0002e7802 */ /* 0x000fe40000000f00 */
[----:B------:R-:W-:Y:S05]  /*95b0*/  CALL.REL.NOINC `($__internal_90_$__cuda_sm70_shflsync_down) ;  /* 0x000004d000007944 */ /* 0x000fea0003c00000 */
        /* <DEDUP_REMOVED lines=8> */
[----:B------:R-:W-:Y:S05]  /*9640*/  CALL.REL.NOINC `($__internal_90_$__cuda_sm70_shflsync_down) ;  /* 0x0000044000007944 */ /* 0x000fea0003c00000 */
[----:B0-----:R-:W-:Y:S01]  /*9650*/  HFMA2.MMA R48, -RZ, RZ, 0, 4.76837158203125e-07 ;  /* 0x00000008ff307435 */ /* 0x001fe200000001ff */
[----:B-1----:R-:W-:Y:S02]  /*9660*/  MOV R50, R162 ;  /* 0x000000a200327202 */ /* 0x002fe40000000f00 */
[----:B------:R-:W-:Y:S02]  /*9670*/  MOV R143, R53 ;  /* 0x00000035008f7202 */ /* 0x000fe40000000f00 */
[----:B------:R-:W-:-:S02]  /*9680*/  MOV R49, 0x1f ;  /* 0x0000001f00317802 */ /* 0x000fc40000000f00 */
[----:B------:R-:W-:Y:S02]  /*9690*/  MOV R162, 0xffffffff ;  /* 0xffffffff00a27802 */ /* 0x000fe40000000f00 */
[----:B------:R-:W-:Y:S02]  /*96a0*/  MOV R46, 0x96c0 ;  /* 0x000096c0002e7802 */ /* 0x000fe40000000f00 */
[----:B------:R-:W-:Y:S05]  /*96b0*/  CALL.REL.NOINC `($__internal_90_$__cuda_sm70_shflsync_down) ;  /* 0x000003d000007944 */ /* 0x000fea0003c00000 */
        /* <DEDUP_REMOVED lines=8> */
[----:B------:R-:W-:Y:S05]  /*9740*/  CALL.REL.NOINC `($__internal_90_$__cuda_sm70_shflsync_down) ;  /* 0x0000034000007944 */ /* 0x000fea0003c00000 */
[----:B0-----:R-:W-:Y:S01]  /*9750*/  HFMA2.MMA R48, -RZ, RZ, 0, 9.5367431640625e-07 ;  /* 0x00000010ff307435 */ /* 0x001fe200000001ff */
[----:B-1----:R-:W-:Y:S02]  /*9760*/  MOV R53, R162 ;  /* 0x000000a200357202 */ /* 0x002fe40000000f00 */
[----:B------:R-:W-:Y:S02]  /*9770*/  MOV R143, R51 ;  /* 0x00000033008f7202 */ /* 0x000fe40000000f00 */
[----:B------:R-:W-:Y:S02]  /*9780*/  MOV R49, 0x1f ;  /* 0x0000001f00317802 */ /* 0x000fe40000000f00 */
[----:B------:R-:W-:Y:S02]  /*9790*/  MOV R162, 0xffffffff ;  /* 0xffffffff00a27802 */ /* 0x000fe40000000f00 */
[----:B------:R-:W-:Y:S02]  /*97a0*/  MOV R46, 0x97c0 ;  /* 0x000097c0002e7802 */ /* 0x000fe40000000f00 */
[----:B------:R-:W-:Y:S05]  /*97b0*/  CALL.REL.NOINC `($__internal_90_$__cuda_sm70_shflsync_down) ;  /* 0x000002d000007944 */ /* 0x000fea0003c00000 */
[----:B-1----:R-:W-:Y:S01]  /*97c0*/  @!P0 FFMA.FTZ R51, R52, R162, R51 ;  /* 0x000000a234338223 */ /* 0x002fe20000010033 */
[----:B0-----:R-:W-:Y:S01]  /*97d0*/  HFMA2.MMA R49, -RZ, RZ, 0, 0 ;  /* 0x00000000ff317435 */ /* 0x001fe200000001ff */
[----:B------:R-:W-:Y:S01]  /*97e0*/  @!P0 FMUL.FTZ R52, R53, R52 ;  /* 0x0000003435348220 */ /* 0x000fe20000410000 */
[----:B------:R-:W-:-:S02]  /*97f0*/  MOV R47, 0x1f ;  /* 0x0000001f002f7802 */ /* 0x000fc40000000f00 */
[----:B------:R-:W-:Y:S02]  /*9800*/  MOV R46, 0xffffffff ;  /* 0xffffffff002e7802 */ /* 0x000fe40000000f00 */
[----:B------:R-:W-:Y:S02]  /*9810*/  MOV R50, R52 ;  /* 0x0000003400327202 */ /* 0x000fe40000000f00 */
[----:B------:R-:W-:Y:S02]  /*9820*/  MOV R48, 0x9840 ;  /* 0x0000984000307802 */ /* 0x000fe40000000f00 */
[----:B------:R-:W-:Y:S05]  /*9830*/  CALL.REL.NOINC `($__internal_91_$__cuda_sm70_shflsync_idx_p) ;  /* 0x0000029000007944 */ /* 0x000fea0003c00000 */
[----:B0-----:R-:W-:Y:S01]  /*9840*/  HFMA2.MMA R49, -RZ, RZ, 0, 0 ;  /* 0x00000000ff317435 */ /* 0x001fe200000001ff */
[----:B-1----:R-:W-:Y:S02]  /*9850*/  MOV R99, R47 ;  /* 0x0000002f00637202 */ /* 0x002fe40000000f00 */
[----:B------:R-:W-:Y:S02]  /*9860*/  MOV R50, R51 ;  /* 0x0000003300327202 */ /* 0x000fe40000000f00 */
[----:B------:R-:W-:Y:S02]  /*9870*/  MOV R47, 0x1f ;  /* 0x0000001f002f7802 */ /* 0x000fe40000000f00 */
[----:B------:R-:W-:-:S02]  /*9880*/  MOV R46, 0xffffffff ;  /* 0xffffffff002e7802 */ /* 0x000fc40000000f00 */
[----:B------:R-:W-:Y:S02]  /*9890*/  MOV R48, 0x98b0 ;  /* 0x000098b000307802 */ /* 0x000fe40000000f00 */
[----:B------:R-:W-:Y:S05]  /*98a0*/  CALL.REL.NOINC `($__internal_91_$__cuda_sm70_shflsync_idx_p) ;  /* 0x0000022000007944 */ /* 0x000fea0003c00000 */
[----:B------:R-:W-:Y:S01]  /*98b0*/  HFMA2.MMA R48, -RZ, RZ, 0, 5.9604644775390625e-08 ;  /* 0x00000001ff307435 */ /* 0x000fe200000001ff */
[----:B-1----:R-:W-:Y:S02]  /*98c0*/  MOV R160, R47 ;  /* 0x0000002f00a07202 */ /* 0x002fe40000000f00 */
[----:B------:R-:W-:Y:S02]  /*98d0*/  MOV R143, R52 ;  /* 0x00000034008f7202 */ /* 0x000fe40000000f00 */
[----:B0-----:R-:W-:Y:S02]  /*98e0*/  MOV R49, 0x1f ;  /* 0x0000001f00317802 */ /* 0x001fe40000000f00 */
[----:B------:R-:W-:Y:S02]  /*98f0*/  MOV R162, 0xffffffff ;  /* 0xffffffff00a27802 */ /* 0x000fe40000000f00 */
[----:B------:R-:W-:Y:S02]  /*9900*/  MOV R46, 0x9920 ;  /* 0x00009920002e7802 */ /* 0x000fe40000000f00 */
[----:B------:R-:W-:Y:S05]  /*9910*/  CALL.REL.NOINC `($__internal_90_$__cuda_sm70_shflsync_down) ;  /* 0x0000017000007944 */ /* 0x000fea0003c00000 */
[----:B0-----:R-:W-:Y:S01]  /*9920*/  HFMA2.MMA R48, -RZ, RZ, 0, 5.9604644775390625e-08 ;  /* 0x00000001ff307435 */ /* 0x001fe200000001ff */
[----:B-1----:R-:W-:-:S02]  /*9930*/  MOV R50, R162 ;  /* 0x000000a200327202 */ /* 0x002fc40000000f00 */
[----:B------:R-:W-:Y:S02]  /*9940*/  MOV R143, R51 ;  /* 0x00000033008f7202 */ /* 0x000fe40000000f00 */
[----:B------:R-:W-:Y:S02]  /*9950*/  MOV R49, 0x1f ;  /* 0x0000001f00317802 */ /* 0x000fe40000000f00 */
[----:B------:R-:W-:Y:S02]  /*9960*/  MOV R162, 0xffffffff ;  /* 0xffffffff00a27802 */ /* 0x000fe40000000f00 */
[----:B------:R-:W-:Y:S02]  /*9970*/  MOV R46, 0x9990 ;  /* 0x00009990002e7802 */ /* 0x000fe40000000f00 */
[----:B------:R-:W-:Y:S05]  /*9980*/  CALL.REL.NOINC `($__internal_90_$__cuda_sm70_shflsync_down) ;  /* 0x0000010000007944 */ /* 0x000fea0003c00000 */
[----:B0-----:R-:W-:Y:S01]  /*9990*/  HFMA2.MMA R49, -RZ, RZ, 0, 0 ;  /* 0x00000000ff317435 */ /* 0x001fe200000001ff */
[----:B------:R-:W-:Y:S02]  /*99a0*/  MOV R143, R50 ;  /* 0x00000032008f7202 */ /* 0x000fe40000000f00 */
[----:B------:R-:W-:Y:S02]  /*99b0*/  MOV R50, R44 ;  /* 0x0000002c00327202 */ /* 0x000fe40000000f00 */
[----:B------:R-:W-:-:S02]  /*99c0*/  MOV R47, 0x1f ;  /* 0x0000001f002f7802 */ /* 0x000fc40000000f00 */
[----:B------:R-:W-:Y:S02]  /*99d0*/  MOV R46, 0xffffffff ;  /* 0xffffffff002e7802 */ /* 0x000fe40000000f00 */
[----:B------:R-:W-:Y:S02]  /*99e0*/  MOV R48, 0x9a00 ;  /* 0x00009a0000307802 */ /* 0x000fe40000000f00 */
[----:B-1----:R-:W-:Y:S05]  /*99f0*/  CALL.REL.NOINC `($__internal_91_$__cuda_sm70_shflsync_idx_p) ;  /* 0x000000d000007944 */ /* 0x002fea0003c00000 */
[----:B0-----:R-:W-:Y:S01]  /*9a00*/  HFMA2.MMA R49, -RZ, RZ, 0, 0 ;  /* 0x00000000ff317435 */ /* 0x001fe200000001ff */
[----:B-1----:R-:W-:Y:S02]  /*9a10*/  MOV R157, R47 ;  /* 0x0000002f009d7202 */ /* 0x002fe40000000f00 */
[----:B------:R-:W-:Y:S02]  /*9a20*/  MOV R50, R45 ;  /* 0x0000002d00327202 */ /* 0x000fe40000000f00 */
[----:B------:R-:W-:Y:S02]  /*9a30*/  MOV R47, 0x1f ;  /* 0x0000001f002f7802 */ /* 0x000fe40000000f00 */
[----:B------:R-:W-:Y:S02]  /*9a40*/  MOV R46, 0xffffffff ;  /* 0xffffffff002e7802 */ /* 0x000fe40000000f00 */
[----:B------:R-:W-:-:S02]  /*9a50*/  MOV R48, 0x9a70 ;  /* 0x00009a7000307802 */ /* 0x000fc40000000f00 */
[----:B------:R-:W-:Y:S05]  /*9a60*/  CALL.REL.NOINC `($__internal_91_$__cuda_sm70_shflsync_idx_p) ;  /* 0x0000006000007944 */ /* 0x000fea0003c00000 */
[----:B-1----:R-:W-:Y:S01]  /*9a70*/  MOV R51, R47 ;  /* 0x0000002f00337202 */ /* 0x002fe20000000f00 */
[----:B0-----:R-:W-:Y:S05]  /*9a80*/  BRA `(.L_x_2296) ;  /* 0xffffb92000007947 */ /* 0x001fea000383ffff */
        .weak           $__internal_90_$__cuda_sm70_shflsync_down
        .type           $__internal_90_$__cuda_sm70_shflsync_down,@function
        .size           $__internal_90_$__cuda_sm70_shflsync_down,($__internal_91_$__cuda_sm70_shflsync_idx_p - $__internal_90_$__cuda_sm70_shflsync_down)
$__internal_90_$__cuda_sm70_shflsync_down:
[----:B------:R-:W-:Y:S01]  /*9a90*/  HFMA2.MMA R47, -RZ, RZ, 0, 0 ;  /* 0x00000000ff2f7435 */ /* 0x000fe200000001ff */
[----:B------:R-:W-:Y:S04]  /*9aa0*/  WARPSYNC R162 ;  /* 0x000000a200007348 */ /* 0x000fe80003800000 */
[----:B------:R0:W1:Y:S01]  /*9ab0*/  SHFL.DOWN PT, R162, R143, R48, R49 ;  /* 0x080000308fa27389 */ /* 0x00006200000e0031 */
[----:B------:R-:W-:Y:S05]  /*9ac0*/  RET.REL.NODEC R46 `(_Z25selective_scan_bwd_kernelI32Selective_Scan_bwd_kernel_traitsILi128ELi16ELb1ELb1ELb1ELb1ELb0EN3c104HalfEfEEv12SSMParamsBwd) ;  /* 0xffff65302e007950 */ /* 0x000fea0003c3ffff */
        .weak           $__internal_91_$__cuda_sm70_shflsync_idx_p
        .type           $__internal_91_$__cuda_sm70_shflsync_idx_p,@function
        .size           $__internal_91_$__cuda_sm70_shflsync_idx_p,($__internal_92_$__cuda_sm70_shflsync_up - $__internal_91_$__cuda_sm70_shflsync_idx_p)
$__internal_91_$__cuda_sm70_shflsync_idx_p:
[----:B------:R-:W-:Y:S01]  /*9ad0*/  HFMA2.MMA R165, -RZ, RZ, 0, 0 ;  /* 0x00000000ffa57435 */ /* 0x000fe200000001ff */
[----:B------:R-:W-:Y:S01]  /*9ae0*/  MOV R164, R48 ;  /* 0x0000003000a47202 */ /* 0x000fe20000000f00 */
[----:B------:R-:W-:Y:S04]  /*9af0*/  WARPSYNC R46 ;  /* 0x0000002e00007348 */ /* 0x000fe80003800000 */
[----:B------:R0:W1:Y:S01]  /*9b00*/  SHFL.IDX PT, R47, R50, R49, R47 ;  /* 0x00000031322f7389 */ /* 0x00006200000e002f */
[----:B------:R-:W-:Y:S05]  /*9b10*/  RET.REL.NODEC R164 `(_Z25selective_scan_bwd_kernelI32Selective_Scan_bwd_kernel_traitsILi128ELi16ELb1ELb1ELb1ELb1ELb0EN3c104HalfEfEEv12SSMParamsBwd) ;  /* 0xffff64e0a4007950 */ /* 0x000fea0003c3ffff */
        .weak           $__internal_92_$__cuda_sm70_shflsync_up
        .type           $__internal_92_$__cuda_sm70_shflsync_up,@function
        .size           $__internal_92_$__cuda_sm70_shflsync_up,(.L_x_8904 - $__internal_92_$__cuda_sm70_shflsync_up)
$__internal_92_$__cuda_sm70_shflsync_up:
[----:B------:R-:W-:Y:S01]  /*9b20*/  MOV R45, 0x0 ;  /* 0x00000000002d7802 */ /* 0x000fe20000000f00 */
[----:B------:R-:W-:Y:S04]  /*9b30*/  WARPSYNC R47 ;  /* 0x0000002f00007348 */ /* 0x000fe80003800000 */
[----:B------:R0:W1:Y:S01]  /*9b40*/  SHFL.UP PT, R47, R164, R49, R162 ;  /* 0x04000031a42f7389 */ /* 0x00006200000e00a2 */
[----:B------:R-:W-:Y:S05]  /*9b50*/  RET.REL.NODEC R44 `(_Z25selective_scan_bwd_kernelI32Selective_Scan_bwd_kernel_traitsILi128ELi16ELb1ELb1ELb1ELb1ELb0EN3c104HalfEfEEv12SSMParamsBwd) ;  /* 0xffff64a02c007950 */ /* 0x000fea0003c3ffff */
.L_x_2297:
        /* <DEDUP_REMOVED lines=10> */
.L_x_8904:


//--------------------- .text._Z25selective_scan_bwd_kernelI32Selective_Scan_bwd_kernel_traitsILi128ELi16ELb1ELb1ELb1ELb1ELb1EN3c104HalfEfEEv12SSMParamsBwd --------------------------
	.section	.text._Z25selective_scan_bwd_kernelI32Selective_Scan_bwd_kernel_traitsILi128ELi16ELb1ELb1ELb1ELb1ELb1EN3c104HalfEfEEv12SSMParamsBwd,"ax",@progbits
	.sectioninfo	@"SHI_REGISTERS=168"
	.align	128
        .global         _Z25selective_scan_bwd_kernelI32Selective_Scan_bwd_kernel_traitsILi128ELi16ELb1ELb1ELb1ELb1ELb1EN3c104HalfEfEEv12SSMParamsBwd
        .type           _Z25selective_scan_bwd_kernelI32Selective_Scan_bwd_kernel_traitsILi128ELi16ELb1ELb1ELb1ELb1ELb1EN3c104HalfEfEEv12SSMParamsBwd,@function
        .size           _Z25selective_scan_bwd_kernelI32Selective_Scan_bwd_kernel_traitsILi128ELi16ELb1ELb1ELb1ELb1ELb1EN3c104HalfEfEEv12SSMParamsBwd,(.L_x_8907 - _Z25selective_scan_bwd_kernelI32Selective_Scan_bwd_kernel_traitsILi128ELi16ELb1ELb1ELb1ELb1ELb1EN3c104HalfEfEEv12SSMParamsBwd)
        .other          _Z25selective_scan_bwd_kernelI32Selective_Scan_bwd_kernel_traitsILi128ELi16ELb1ELb1ELb1ELb1ELb1EN3c104HalfEfEEv12SSMParamsBwd,@"STO_CUDA_ENTRY STV_DEFAULT"
_Z25selective_scan_bwd_kernelI32Selective_Scan_bwd_kernel_traitsILi128ELi16ELb1ELb1ELb1ELb1ELb1EN3c104HalfEfEEv12SSMParamsBwd:
.text._Z25selective_scan_bwd_kernelI32Selective_Scan_bwd_kernel_traitsILi128ELi16ELb1ELb1ELb1ELb1ELb1EN3c104HalfEfEEv12SSMParamsBwd:
        /* <DEDUP_REMOVED lines=31> */
[----:B------:R-:W-:Y:S01]  /*01f0*/  UISETP.NE.U32.AND UP0, UPT, URZ, UR4, UPT ;  /* 0x000000043f00728c */ /* 0x000fe2000bf05070 */
[----:B------:R-:W-:Y:S01]  /*0200*/  HFMA2.MMA R70, -RZ, RZ, 0, 0 ;  /* 0x00000000ff467435 */ /* 0x000fe200000001ff */
[----:B-1----:R-:W-:Y:S02]  /*0210*/  USHF.R.S32.HI UR12, URZ, 0x1f, UR13 ;  /* 0x0000001f3f0c7899 */ /* 0x002fe4000801140d */
[----:B------:R-:W-:Y:S02]  /*0220*/  UISETP.NE.AND.EX UP0, UPT, URZ, UR5, UPT, UP0 ;  /* 0x000000053f00728c */ /* 0x000fe4000bf05300 */
[----:B------:R-:W-:-:S02]  /*0230*/  UIMAD UR5, UR12, UR26, URZ ;  /* 0x0000001a0c0572a4 */ /* 0x000fc4000f8e023f */
[----:B------:R-:W-:Y:S02]  /*0240*/  UISETP.NE.U32.AND UP1, UPT, URZ, UR24, UPT ;  /* 0x000000183f00728c */ /* 0x000fe4000bf25070 */
[----:B------:R-:W-:Y:S02]  /*0250*/  UIMAD UR27, UR13, UR27, UR5 ;  /* 0x0000001b0d1b72a4 */ /* 0x000fe4000f8e0205 */
[----:B------:R-:W-:Y:S01]  /*0260*/  UISETP.NE.AND.EX UP1, UPT, URZ, UR25, UPT, UP1 ;  /* 0x000000193f00728c */ /* 0x000fe2000bf25310 */
[----:B0-----:R-:W0:Y:S01]  /*0270*/  MUFU.RCP R0, R0 ;  /* 0x0000000000007308 */ /* 0x001e220000001000 */
[----:B------:R-:W-:Y:S02]  /*0280*/  UISETP.NE.U32.AND UP2, UPT, URZ, UR34, UPT ;  /* 0x000000223f00728c */ /* 0x000fe4000bf45070 */
[----:B------:R-:W-:Y:S02]  /*0290*/  UIMAD.WIDE.U32 UR16, UR13, UR26, URZ ;  /* 0x0000001a0d1072a5 */ /* 0x000fe4000f8e003f */
[----:B------:R-:W-:-:S02]  /*02a0*/  ULDC.64 UR6, c[0x0][0x1d0] ;  /* 0x0000740000067ab9 */ /* 0x000fc40000000a00 */
[----:B------:R-:W-:Y:S02]  /*02b0*/  UISETP.NE.AND.EX UP2, UPT, URZ, UR35, UPT, UP2 ;  /* 0x000000233f00728c */ /* 0x000fe4000bf45320 */
[----:B------:R-:W-:Y:S02]  /*02c0*/  UIMAD UR4, UR12, UR6, URZ ;  /* 0x000000060c0472a4 */ /* 0x000fe4000f8e023f */
[----:B------:R-:W-:Y:S02]  /*02d0*/  UMOV UR30, URZ ;  /* 0x0000003f001e7c82 */ /* 0x000fe40008000000 */
[----:B------:R-:W-:Y:S02]  /*02e0*/  UIMAD.WIDE.U32 UR20, UR13, UR6, URZ ;  /* 0x000000060d1472a5 */ /* 0x000fe4000f8e003f */
[----:B------:R-:W-:Y:S01]  /*02f0*/  UIMAD UR4, UR13, UR7, UR4 ;  /* 0x000000070d0472a4 */ /* 0x000fe2000f8e0204 */
[----:B0-----:R-:W-:Y:S01]  /*0300*/  IADD3 R0, R0, 0xffffffe, RZ ;  /* 0x0ffffffe00007810 */ /* 0x001fe20007ffe0ff */
[----:B------:R-:W-:-:S02]  /*0310*/  @UP1 ULEA UR30, UP3, UR15, UR24, 0x2 ;  /* 0x000000180f1e1291 */ /* 0x000fc4000f86103f */
[----:B------:R-:W-:Y:S02]  /*0320*/  ULDC.64 UR6, c[0x0][0x278] ;  /* 0x00009e0000067ab9 */ /* 0x000fe40000000a00 */
[----:B------:R-:W-:Y:S01]  /*0330*/  UIMAD UR23, UR12, UR18, URZ ;  /* 0x000000120c1772a4 */ /* 0x000fe2000f8e023f */
[----:B------:R-:W0:Y:S01]  /*0340*/  F2I.FTZ.U32.TRUNC.NTZ R0, R0 ;  /* 0x0000000000007305 */ /* 0x000e22000021f000 */
[----:B------:R-:W-:Y:S02]  /*0350*/  UIMAD UR22, UR12, UR6, URZ ;  /* 0x000000060c1672a4 */ /* 0x000fe4000f8e023f */
[----:B------:R-:W-:Y:S02]  /*0360*/  UMOV UR31, URZ ;  /* 0x0000003f001f7c82 */ /* 0x000fe40008000000 */
[----:B------:R-:W-:Y:S02]  /*0370*/  @UP1 ULEA.HI.X UR31, UR15, UR25, UR14, 0x2, UP3 ;  /* 0x000000190f1f1291 */ /* 0x000fe400098f140e */
[----:B------:R-:W-:-:S02]  /*0380*/  UMOV UR32, URZ ;  /* 0x0000003f00207c82 */ /* 0x000fc40008000000 */
[----:B------:R-:W-:Y:S02]  /*0390*/  UIMAD.WIDE.U32 UR8, UR13, UR18, URZ ;  /* 0x000000120d0872a5 */ /* 0x000fe4000f8e003f */
[----:B------:R-:W-:Y:S02]  /*03a0*/  UIMAD UR23, UR13, UR19, UR23 ;  /* 0x000000130d1772a4 */ /* 0x000fe4000f8e0217 */
[----:B------:R-:W-:Y:S02]  /*03b0*/  @UP2 ULEA UR32, UP1, UR15, UR34, 0x2 ;  /* 0x000000220f202291 */ /* 0x000fe4000f82103f */
[----:B------:R-:W-:Y:S01]  /*03c0*/  ULDC.64 UR18, c[0x0][0x1b0] ;  /* 0x00006c0000127ab9 */ /* 0x000fe20000000a00 */
[----:B0-----:R0:W1:Y:S01]  /*03d0*/  R2UR UR5, R0 ;  /* 0x00000000000573c2 */ /* 0x00106200000e0000 */
[----:B------:R-:W-:Y:S02]  /*03e0*/  UIMAD.WIDE.U32 UR10, UR13, UR6, URZ ;  /* 0x000000060d0a72a5 */ /* 0x000fe4000f8e003f */
[----:B------:R-:W-:-:S02]  /*03f0*/  UIMAD UR22, UR13, UR7, UR22 ;  /* 0x000000070d1672a4 */ /* 0x000fc4000f8e0216 */
[----:B------:R-:W-:Y:S02]  /*0400*/  UIMAD.WIDE.U32 UR6, UR13, UR18, URZ ;  /* 0x000000120d0672a5 */ /* 0x000fe4000f8e003f */
[----:B------:R-:W-:Y:S01]  /*0410*/  UIMAD UR18, UR12, UR18, URZ ;  /* 0x000000120c1272a4 */ /* 0x000fe2000f8e023f */
[----:B0-----:R-:W-:Y:S01]  /*0420*/  IABS R0, UR15 ;  /* 0x0000000f00007c13 */ /* 0x001fe20008000000 */
[----:B------:R-:W-:Y:S02]  /*0430*/  UIADD3 UR21, UR21, UR4, URZ ;  /* 0x0000000415157290 */ /* 0x000fe4000fffe03f */
[----:B------:R-:W-:Y:S01]  /*0440*/  ULDC.64 UR24, c[0x0][0x1d8] ;  /* 0x0000760000187ab9 */ /* 0x000fe20000000a00 */
[----:B------:R0:W4:Y:S01]  /*0450*/  R2UR UR26, R0 ;  /* 0x00000000001a73c2 */ /* 0x00012200000e0000 */
[----:B------:R-:W-:Y:S02]  /*0460*/  UMOV UR4, URZ ;  /* 0x0000003f00047c82 */ /* 0x000fe40008000000 */
[----:B------:R-:W-:-:S02]  /*0470*/  UIMAD UR18, UR13, UR19, UR18 ;  /* 0x000000130d1272a4 */ /* 0x000fc4000f8e0212 */
[----:B------:R-:W-:Y:S02]  /*0480*/  UIMAD UR19, UR14, UR24, URZ ;  /* 0x000000180e1372a4 */ /* 0x000fe4000f8e023f */
[----:B------:R-:W-:Y:S01]  /*0490*/  UIMAD.WIDE.U32 UR20, UR15, UR24, UR20 ;  /* 0x000000180f1472a5 */ /* 0x000fe2000f8e0014 */
[----:B0-----:R-:W-:Y:S01]  /*04a0*/  MOV R0, RZ ;  /* 0x000000ff00007202 */ /* 0x001fe20000000f00 */
[----:B------:R-:W-:Y:S02]  /*04b0*/  UIMAD UR19, UR15, UR25, UR19 ;  /* 0x000000190f1372a4 */ /* 0x000fe4000f8e0213 */
[----:B------:R-:W-:Y:S02]  /*04c0*/  UIADD3 UR17, UR17, UR27, URZ ;  /* 0x0000001b11117290 */ /* 0x000fe4000fffe03f */
[----:B-1----:R-:W-:Y:S02]  /*04d0*/  UIADD3 UR34, URZ, -UR5, URZ ;  /* 0x800000053f227290 */ /* 0x002fe4000fffe03f */
[----:B------:R-:W-:-:S02]  /*04e0*/  ULDC.64 UR24, c[0x0][0x1e8] ;  /* 0x00007a0000187ab9 */ /* 0x000fc40000000a00 */
[----:B------:R-:W-:Y:S02]  /*04f0*/  UIMAD UR34, UR34, UR36, URZ ;  /* 0x00000024222272a4 */ /* 0x000fe4000f8e023f */
[----:B------:R-:W-:Y:S02]  /*0500*/  UIMAD UR27, UR14, UR24, URZ ;  /* 0x000000180e1b72a4 */ /* 0x000fe4000f8e023f */
[----:B------:R-:W-:Y:S02]  /*0510*/  UIMAD.WIDE.U32 UR4, UR5, UR34, UR4 ;  /* 0x00000022050472a5 */ /* 0x000fe4000f8e0004 */
[----:B------:R-:W-:Y:S02]  /*0520*/  UMOV UR33, URZ ;  /* 0x0000003f00217c82 */ /* 0x000fe40008000000 */
[----:B----4-:R-:W-:Y:S02]  /*0530*/  UIMAD.WIDE.U32 UR4, UR5, UR26, URZ ;  /* 0x0000001a050472a5 */ /* 0x010fe4000f8e003f */
[----:B------:R-:W-:-:S02]  /*0540*/  @UP2 ULEA.HI.X UR33, UR15, UR35, UR14, 0x2, UP1 ;  /* 0x000000230f212291 */ /* 0x000fc400088f140e */
[----:B------:R-:W-:Y:S02]  /*0550*/  UIMAD UR27, UR15, UR25, UR27 ;  /* 0x000000190f1b72a4 */ /* 0x000fe4000f8e021b */
[----:B------:R-:W-:Y:S02]  /*0560*/  UIMAD.WIDE.U32 UR24, UR15, UR24, UR16 ;  /* 0x000000180f1872a5 */ /* 0x000fe4000f8e0010 */
[----:B------:R-:W-:Y:S02]  /*0570*/  UMOV UR35, UR5 ;  /* 0x0000000500237c82 */ /* 0x000fe40008000000 */
[----:B------:R-:W-:Y:S02]  /*0580*/  UIADD3 UR16, -UR35, URZ, URZ ;  /* 0x0000003f23107290 */ /* 0x000fe4000fffe13f */
[----:B------:R-:W-:Y:S02]  /*0590*/  ULDC.64 UR4, c[0x0][0x280] ;  /* 0x0000a00000047ab9 */ /* 0x000fe40000000a00 */
[----:B------:R-:W-:-:S02]  /*05a0*/  UIMAD UR26, UR36, UR16, UR26 ;  /* 0x00000010241a72a4 */ /* 0x000fc4000f8e021a */
[----:B------:R-:W-:Y:S02]  /*05b0*/  ULDC UR34, c[0x0][0x174] ;  /* 0x00005d0000227ab9 */ /* 0x000fe40000000800 */
[----:B------:R-:W-:Y:S02]  /*05c0*/  UISETP.GT.U32.AND UP1, UPT, UR36, UR26, UPT ;  /* 0x0000001a2400728c */ /* 0x000fe4000bf24070 */
[----:B------:R-:W-:Y:S02]  /*05d0*/  UIMAD UR17, UR14, UR4, URZ ;  /* 0x000000040e1172a4 */ /* 0x000fe4000f8e023f */
[----:B------:R-:W-:Y:S02]  /*05e0*/  UIADD3 UR11, UR11, UR22, URZ ;  /* 0x000000160b0b7290 */ /* 0x000fe4000fffe03f */
[----:B------:R-:W-:Y:S02]  /*05f0*/  ULEA UR16, UR34, 0xfffff800, 0xb ;  /* 0xfffff80022107891 */ /* 0x000fe4000f8e583f */
[----:B------:R-:W-:-:S02]  /*0600*/  UIMAD UR37, UR15, UR5, UR17 ;  /* 0x000000050f2572a4 */ /* 0x000fc4000f8e0211 */
[----:B------:R-:W-:Y:S02]  /*0610*/  USHF.R.S32.HI UR22, URZ, 0x1f, UR16 ;  /* 0x0000001f3f167899 */ /* 0x000fe40008011410 */
[----:B------:R-:W-:Y:S02]  /*0620*/  @!UP1 UIADD3 UR26, UR26, -UR36, URZ ;  /* 0x800000241a1a9290 */ /* 0x000fe4000fffe03f */
[----:B------:R-:W-:Y:S02]  /*0630*/  UIADD3 UR17, UP2, UR16, UR20, URZ ;  /* 0x0000001410117290 */ /* 0x000fe4000ff5e03f */
[----:B------:R-:W-:Y:S02]  /*0640*/  UIMAD.WIDE.U32 UR4, UR15, UR4, UR10 ;  /* 0x000000040f0472a5 */ /* 0x000fe4000f8e000a */
[----:B------:R-:W-:Y:S02]  /*0650*/  UISETP.GE.U32.AND UP3, UPT, UR26, UR36, UPT ;  /* 0x000000241a00728c */ /* 0x000fe4000bf66070 */
[----:B------:R-:W-:-:S02]  /*0660*/  ULDC.64 UR10, c[0x0][0x240] ;  /* 0x00009000000a7ab9 */ /* 0x000fc40000000a00 */
[----:B------:R-:W-:Y:S02]  /*0670*/  UIADD3.X UR19, UR22, UR21, UR19, UP2, !UPT ;  /* 0x0000001516137290 */ /* 0x000fe400097fe413 */
[----:B------:R-:W-:Y:S02]  /*0680*/  ULDC UR39, c[0x0][0x178] ;  /* 0x00005e0000277ab9 */ /* 0x000fe40000000800 */
[----:B------:R-:W-:Y:S02]  /*0690*/  ULEA UR20, UP2, UR17, UR10, 0x1 ;  /* 0x0000000a11147291 */ /* 0x000fe4000f84083f */
[----:B------:R-:W-:Y:S02]  /*06a0*/  ULOP3.LUT UR38, UR15, UR39, URZ, 0x3c, !UPT ;  /* 0x000000270f267292 */ /* 0x000fe4000f8e3c3f */
[----:B------:R-:W-:Y:S02]  /*06b0*/  ULEA.HI.X UR17, UR17, UR11, UR19, 0x1, UP2 ;  /* 0x0000000b11117291 */ /* 0x000fe400090f0c13 */
[----:B------:R-:W-:-:S02]  /*06c0*/  @!UP1 UIADD3 UR35, UR35, 0x1, URZ ;  /* 0x0000000123239890 */ /* 0x000fc4000fffe03f */
[----:B------:R-:W-:Y:S02]  /*06d0*/  UIADD3 UR19, UP4, UR16, UR24, URZ ;  /* 0x0000001810137290 */ /* 0x000fe4000ff9e03f */
[----:B------:R-:W-:Y:S02]  /*06e0*/  UISETP.GE.AND UP2, UPT, UR38, URZ, UPT ;  /* 0x0000003f2600728c */ /* 0x000fe4000bf46270 */
[----:B------:R-:W-:Y:S02]  /*06f0*/  ULDC.64 UR10, c[0x0][0x248] ;  /* 0x00009200000a7ab9 */ /* 0x000fe40000000a00 */
[----:B------:R-:W-:Y:S02]  /*0700*/  @UP3 UIADD3 UR35, UR35, 0x1, URZ ;  /* 0x0000000123233890 */ /* 0x000fe4000fffe03f */
[----:B------:R-:W-:Y:S02]  /*0710*/  UIADD3.X UR27, UR22, UR25, UR27, UP4, !UPT ;  /* 0x00000019161b7290 */ /* 0x000fe4000a7fe41b */
[----:B------:R-:W-:-:S02]  /*0720*/  UISETP.NE.AND UP1, UPT, URZ, UR39, UPT ;  /* 0x000000273f00728c */ /* 0x000fc4000bf25270 */
[----:B------:R-:W-:Y:S02]  /*0730*/  ULEA UR21, UP4, UR19, UR10, 0x1 ;  /* 0x0000000a13157291 */ /* 0x000fe4000f88083f */
[----:B------:R-:W-:Y:S02]  /*0740*/  ULDC.64 UR24, c[0x0][0x308] ;  /* 0x0000c20000187ab9 */ /* 0x000fe40000000a00 */
[----:B------:R-:W-:Y:S02]  /*0750*/  ULEA.HI.X UR19, UR19, UR11, UR27, 0x1, UP4 ;  /* 0x0000000b13137291 */ /* 0x000fe4000a0f0c1b */
[----:B------:R-:W-:Y:S02]  /*0760*/  UIADD3 UR27, UR9, UR23, URZ ;  /* 0x00000017091b7290 */ /* 0x000fe4000fffe03f */
[----:B------:R-:W-:Y:S02]  /*0770*/  UMOV UR11, UR35 ;  /* 0x00000023000b7c82 */ /* 0x000fe40008000000 */
[----:B------:R-:W-:-:S02]  /*0780*/  @!UP2 UIADD3 UR11, -UR11, URZ, URZ ;  /* 0x0000003f0b0ba290 */ /* 0x000fc4000fffe13f */
[----:B------:R-:W-:Y:S02]  /*0790*/  UIADD3 UR23, UP2, UR16, UR4, URZ ;  /* 0x0000000410177290 */ /* 0x000fe4000ff5e03f */
[----:B------:R-:W-:Y:S02]  /*07a0*/  @!UP1 ULOP3.LUT UR11, URZ, UR39, URZ, 0x33, !UPT ;  /* 0x000000273f0b9292 */ /* 0x000fe4000f8e333f */
[----:B------:R-:W-:Y:S02]  /*07b0*/  UIADD3.X UR26, UR22, UR5, UR37, UP2, !UPT ;  /* 0x00000005161a7290 */ /* 0x000fe400097fe425 */
[----:B------:R-:W-:Y:S02]  /*07c0*/  ULEA UR9, UP1, UR23, UR24, 0x1 ;  /* 0x0000001817097291 */ /* 0x000fe4000f82083f */
[----:B------:R-:W-:Y:S02]  /*07d0*/  USHF.R.S32.HI UR10, URZ, 0x1f, UR11 ;  /* 0x0000001f3f0a7899 */ /* 0x000fe4000801140b */
[----:B------:R-:W-:-:S02]  /*07e0*/  ULDC.64 UR4, c[0x0][0x1a8] ;  /* 0x00006a0000047ab9 */ /* 0x000fc40000000a00 */
[----:B------:R-:W-:Y:S02]  /*07f0*/  UIMAD UR35, UR10, UR4, URZ ;  /* 0x000000040a2372a4 */ /* 0x000fe4000f8e023f */
[----:B------:R-:W-:Y:S02]  /*0800*/  ULEA.HI.X UR23, UR23, UR25, UR26, 0x1, UP1 ;  /* 0x0000001917177291 */ /* 0x000fe400088f0c1a */
[----:B------:R-:W-:Y:S02]  /*0810*/  UIMAD UR35, UR11, UR5, UR35 ;  /* 0x000000050b2372a4 */ /* 0x000fe4000f8e0223 */
[----:B------:R-:W-:Y:S02]  /*0820*/  UMOV UR26, UR8 ;  /* 0x00000008001a7c82 */ /* 0x000fe40008000000 */
[----:B------:R-:W-:Y:S02]  /*0830*/  UIMAD.WIDE.U32 UR24, UR11, UR4, UR26 ;  /* 0x000000040b1872a5 */ /* 0x000fe4000f8e001a */
[----:B------:R-:W-:-:S02]  /*0840*/  UIADD3 UR7, UR7, UR18, URZ ;  /* 0x0000001207077290 */ /* 0x000fc4000fffe03f */
[----:B------:R-:W-:Y:S02]  /*0850*/  UIADD3 UR18, UP1, UR16, UR24, URZ ;  /* 0x0000001810127290 */ /* 0x000fe4000ff3e03f */
[----:B------:R-:W-:Y:S02]  /*0860*/  ULDC.64 UR26, c[0x0][0x1c8] ;  /* 0x00007200001a7ab9 */ /* 0x000fe40000000a00 */
[----:B------:R-:W-:Y:S02]  /*0870*/  UIADD3 UR24, UR25, UR35, URZ ;  /* 0x0000002319187290 */ /* 0x000fe4000fffe03f */
[----:B------:R-:W-:Y:S02]  /*0880*/  ULDC.64 UR4, c[0x0][0x228] ;  /* 0x00008a0000047ab9 */ /* 0x000fe40000000a00 */
[----:B------:R-:W-:Y:S02]  /*0890*/  UIMAD UR35, UR10, UR26, URZ ;  /* 0x0000001a0a2372a4 */ /* 0x000fe4000f8e023f */
[----:B------:R-:W-:-:S02]  /*08a0*/  ULEA UR8, UP2, UR18, UR4, 0x1 ;  /* 0x0000000412087291 */ /* 0x000fc4000f84083f */
[----:B------:R-:W-:Y:S02]  /*08b0*/  UIADD3.X UR4, UR22, UR24, URZ, UP1, !UPT ;  /* 0x0000001816047290 */ /* 0x000fe40008ffe43f */
[----:B------:R-:W-:Y:S02]  /*08c0*/  UIMAD.WIDE.U32 UR24, UR11, UR26, UR6 ;  /* 0x0000001a0b1872a5 */ /* 0x000fe4000f8e0006 */
[----:B------:R-:W-:Y:S02]  /*08d0*/  UIMAD UR27, UR11, UR27, UR35 ;  /* 0x0000001b0b1b72a4 */ /* 0x000fe4000f8e0223 */
[----:B------:R-:W-:Y:S02]  /*08e0*/  UIADD3 UR16, UP1, UR16, UR24, URZ ;  /* 0x0000001810107290 */ /* 0x000fe4000ff3e03f */
[----:B------:R-:W-:Y:S02]  /*08f0*/  UIADD3 UR25, UR25, UR27, URZ ;  /* 0x0000001b19197290 */ /* 0x000fe4000fffe03f */
[----:B------:R-:W-:-:S02]  /*0900*/  ULEA.HI.X UR26, UR18, UR5, UR4, 0x1, UP2 ;  /* 0x00000005121a7291 */ /* 0x000fc400090f0c04 */
        /* <DEDUP_REMOVED lines=8> */
[----:B------:R-:W-:Y:S02]  /*0990*/  ULEA.HI.X UR25, UR16, UR7, UR25, 0x1, UP2 ;  /* 0x0000000710197291 */ /* 0x000fe400090f0c19 */
[----:B------:R-:W-:Y:S02]  /*09a0*/  ULDC.64 UR40, c[0x0][0x260] ;  /* 0x0000980000287ab9 */ /* 0x000fe40000000a00 */
[----:B------:R-:W-:Y:S02]  /*09b0*/  ULDC UR7, c[0x0][0x16c] ;  /* 0x00005b0000077ab9 */ /* 0x000fe40000000800 */
[----:B------:R-:W-:-:S02]  /*09c0*/  @UP0 UIMAD UR6, UR6, UR7, URZ ;  /* 0x00000007060602a4 */ /* 0x000fc4000f8e023f */
        /* <DEDUP_REMOVED lines=9> */
[----:B0-----:R-:W0:Y:S01]  /*0a60*/  S2R R2, SR_TID.X ;  /* 0x0000000000027919 */ /* 0x001e220000002100 */
[----:B------:R-:W-:Y:S01]  /*0a70*/  MOV R0, RZ ;  /* 0x000000ff00007202 */ /* 0x000fe20000000f00 */
[----:B------:R-:W-:Y:S01]  /*0a80*/  UMOV UR18, UR21 ;  /* 0x0000001500127c82 */ /* 0x000fe20008000000 */
[----:B------:R-:W-:Y:S01]  /*0a90*/  MOV R70, RZ ;  /* 0x000000ff00467202 */ /* 0x000fe20000000f00 */
[----:B------:R-:W3:Y:S01]  /*0aa0*/  S2R R3, SR_LANEID ;  /* 0x0000000000037919 */ /* 0x000ee20000000000 */
[----:B------:R-:W-:-:S02]  /*0ab0*/  UMOV UR16, UR20 ;  /* 0x0000001400107c82 */ /* 0x000fc40008000000 */
[----:B------:R-:W-:Y:S02]  /*0ac0*/  UMOV UR21, UR23 ;  /* 0x0000001700157c82 */ /* 0x000fe40008000000 */
[----:B------:R-:W-:Y:S02]  /*0ad0*/  UMOV UR20, UR9 ;  /* 0x0000000900147c82 */ /* 0x000fe40008000000 */
[----:B------:R-:W-:Y:S02]  /*0ae0*/  UMOV UR22, UR8 ;  /* 0x0000000800167c82 */ /* 0x000fe40008000000 */
[----:B------:R-:W-:Y:S02]  /*0af0*/  UMOV UR23, UR26 ;  /* 0x0000001a00177c82 */ /* 0x000fe40008000000 */
[----:B------:R-:W-:Y:S01]  /*0b00*/  UMOV UR6, URZ ;  /* 0x0000003f00067c82 */ /* 0x000fe20008000000 */
[----:B0-----:R-:W-:-:S04]  /*0b10*/  SHF.R.S32.HI R5, RZ, 0x1f, R2 ;  /* 0x0000001fff057819 */ /* 0x001fc80000011402 */
[----:B------:R-:W-:-:S04]  /*0b20*/  LEA.HI R4, R5, R2, RZ, 0x5 ;  /* 0x0000000205047211 */ /* 0x000fc800078f28ff */
[----:B---3--:R-:W-:Y:S02]  /*0b30*/  SHF.R.S32.HI R4, RZ, 0x5, R4 ;  /* 0x00000005ff047819 */ /* 0x008fe40000011404 */
.L_x_2381:
        /* <DEDUP_REMOVED lines=16> */
[----:B---3--:R-:W-:Y:S04]  /*0c40*/  STS.128 [R6], R12 ;  /* 0x0000000c06007388 */ /* 0x008fe80000000c00 */
[----:B----4-:R0:W-:Y:S01]  /*0c50*/  STS.128 [R6+0x200], R16 ;  /* 0x0002001006007388 */ /* 0x0101e20000000c00 */
[----:B------:R-:W-:-:S06]  /*0c60*/  NOP ;  /* 0x0000000000007918 */ /* 0x000fcc0000000000 */
[----:B------:R-:W-:Y:S04]  /*0c70*/  LDS.128 R40, [R8] ;  /* 0x0000000008287984 */ /* 0x000fe80000000c00 */
[----:B------:R-:W-:Y:S04]  /*0c80*/  LDS.128 R36, [R8+0x10] ;  /* 0x0000100008247984 */ /* 0x000fe80000000c00 */
        /* <DEDUP_REMOVED lines=9> */
[----:B------:R-:W3:Y:S04]  /*0d20*/  LDS.128 R12, [R8] ;  /* 0x00000000080c7984 */ /* 0x000ee80000000c00 */
[----:B------:R-:W4:Y:S04]  /*0d30*/  LDS.128 R24, [R8+0x10] ;  /* 0x0000100008187984 */ /* 0x000f280000000c00 */
        /* <DEDUP_REMOVED lines=28> */
[----:B-----5:R0:W-:Y:S04]  /*0f00*/  STS.128 [R6], R16 ;  /* 0x0000001006007388 */ /* 0x0201e80000000c00 */
[----:B--2---:R2:W-:Y:S01]  /*0f10*/  STS.128 [R6+0x200], R32 ;  /* 0x0002002006007388 */ /* 0x0045e20000000c00 */
        /* <DEDUP_REMOVED lines=34> */
.L_x_2300:
[----:B--2-4-:R-:W-:Y:S05]  /*1140*/  BSYNC B0 ;  /* 0x0000000000007941 */ /* 0x014fea0003800000 */
.L_x_2299:
        /* <DEDUP_REMOVED lines=36> */
.L_x_2302:
[----:B------:R-:W-:Y:S05]  /*1390*/  BSYNC B0 ;  /* 0x0000000000007941 */ /* 0x000fea0003800000 */
.L_x_2301:
        /* <DEDUP_REMOVED lines=36> */
.L_x_2304:
[----:B------:R-:W-:Y:S05]  /*15e0*/  BSYNC B0 ;  /* 0x0000000000007941 */ /* 0x000fea0003800000 */
.L_x_2303:
        /* <DEDUP_REMOVED lines=36> */
.L_x_2306:
[----:B------:R-:W-:Y:S05]  /*1830*/  BSYNC B0 ;  /* 0x0000000000007941 */ /* 0x000fea0003800000 */
.L_x_2305:
        /* <DEDUP_REMOVED lines=36> */
.L_x_2308:
[----:B------:R-:W-:Y:S05]  /*1a80*/  BSYNC B0 ;  /* 0x0000000000007941 */ /* 0x000fea0003800000 */
.L_x_2307:
        /* <DEDUP_REMOVED lines=36> */
.L_x_2310:
[----:B------:R-:W-:Y:S05]  /*1cd0*/  BSYNC B0 ;  /* 0x0000000000007941 */ /* 0x000fea0003800000 */
.L_x_2309:
        /* <DEDUP_REMOVED lines=36> */
.L_x_2312:
[----:B------:R-:W-:Y:S05]  /*1f20*/  BSYNC B0 ;  /* 0x0000000000007941 */ /* 0x000fea0003800000 */
.L_x_2311:
        /* <DEDUP_REMOVED lines=36> */
.L_x_2314:
[----:B------:R-:W-:Y:S05]  /*2170*/  BSYNC B0 ;  /* 0x0000000000007941 */ /* 0x000fea0003800000 */
.L_x_2313:
        /* <DEDUP_REMOVED lines=36> */
.L_x_2316:
[----:B------:R-:W-:Y:S05]  /*23c0*/  BSYNC B0 ;  /* 0x0000000000007941 */ /* 0x000fea0003800000 */
.L_x_2315:
        /* <DEDUP_REMOVED lines=34> */
.L_x_2318:
[----:B------:R-:W-:Y:S05]  /*25f0*/  BSYNC B0 ;  /* 0x0000000000007941 */ /* 0x000fea0003800000 */
.L_x_2317:
        /* <DEDUP_REMOVED lines=33> */
.L_x_2320:
[----:B------:R-:W-:Y:S05]  /*2810*/  BSYNC B0 ;  /* 0x0000000000007941 */ /* 0x000fea0003800000 */
.L_x_2319:
        /* <DEDUP_REMOVED lines=33> */
.L_x_2322:
[----:B------:R-:W-:Y:S05]  /*2a30*/  BSYNC B0 ;  /* 0x0000000000007941 */ /* 0x000fea0003800000 */
.L_x_2321:
        /* <DEDUP_REMOVED lines=33> */
.L_x_2324:
[----:B------:R-:W-:Y:S05]  /*2c50*/  BSYNC B0 ;  /* 0x0000000000007941 */ /* 0x000fea0003800000 */
.L_x_2323:
        /* <DEDUP_REMOVED lines=33> */
.L_x_2326:
[----:B------:R-:W-:Y:S05]  /*2e70*/  BSYNC B0 ;  /* 0x0000000000007941 */ /* 0x000fea0003800000 */
.L_x_2325:
        /* <DEDUP_REMOVED lines=33> */
.L_x_2328:
[----:B------:R-:W-:Y:S05]  /*3090*/  BSYNC B0 ;  /* 0x0000000000007941 */ /* 0x000fea0003800000 */
.L_x_2327:
        /* <DEDUP_REMOVED lines=33> */
.L_x_2330:
[----:B------:R-:W-:Y:S05]  /*32b0*/  BSYNC B0 ;  /* 0x0000000000007941 */ /* 0x000fea0003800000 */
.L_x_2329:
[----:B------:R-:W-:Y:S01]  /*32c0*/  ULEA UR34, UR26, 0xfffff800, 0xb ;  /* 0xfffff8001a227891 */ /* 0x000fe2000f8e583f */
[----:B------:R-:W0:Y:S01]  /*32d0*/  LDS.128 R44, [R8] ;  /* 0x00000000082c7984 */ /* 0x000e220000000c00 */
[----:B------:R-:W-:Y:S02]  /*32e0*/  ULDC.64 UR36, c[0x0][0x1f0] ;  /* 0x00007c0000247ab9 */ /* 0x000fe40000000a00 */
[----:B------:R-:W-:Y:S01]  /*32f0*/  UIMAD UR7, UR12, UR36, URZ ;  /* 0x000000240c0772a4 */ /* 0x000fe2000f8e023f */
[----:B------:R-:W-:Y:S01]  /*3300*/  LDS.128 R28, [R8+0x10] ;  /* 0x00001000081c7984 */ /* 0x000fe20000000c00 */
[----:B------:R-:W-:Y:S02]  /*3310*/  USHF.R.S32.HI UR35, URZ, 0x1f, UR34 ;  /* 0x0000001f3f237899 */ /* 0x000fe40008011422 */
[----:B------:R-:W-:Y:S02]  /*3320*/  UIMAD UR7, UR13, UR37, UR7 ;  /* 0x000000250d0772a4 */ /* 0x000fe4000f8e0207 */
[----:B------:R-:W-:-:S02]  /*3330*/  UIMAD.WIDE.U32 UR36, UR13, UR36, UR34 ;  /* 0x000000240d2472a5 */ /* 0x000fc4000f8e0022 */
        /* <DEDUP_REMOVED lines=38> */
[----:B------:R-:W0:Y:S04]  /*35a0*/  LDS.128 R56, [R8] ;  /* 0x0000000008387984 */ /* 0x000e280000000c00 */
[----:B------:R-:W2:Y:S04]  /*35b0*/  LDS.128 R32, [R8+0x10] ;  /* 0x0000100008207984 */ /* 0x000ea80000000c00 */
        /* <DEDUP_REMOVED lines=33> */
[----:B------:R-:W1:Y:S01]  /*37d0*/  MUFU.RCP R58, R58 ;  /* 0x0000003a003a7308 */ /* 0x000e620000001000 */
[----:B------:R-:W-:-:S07]  /*37e0*/  FMUL.FTZ R59, R81, -1.4426950216293334961 ;  /* 0xbfb8aa3b513b7820 */ /* 0x000fce0000410000 */
[----:B------:R2:W3:Y:S01]  /*37f0*/  MUFU.EX2 R80, R60 ;  /* 0x0000003c00507308 */ /* 0x0004e20000000800 */
[----:B0-----:R-:W-:-:S07]  /*3800*/  FMUL.FTZ R61, R102, R89 ;  /* 0x00000059663d7220 */ /* 0x001fce0000410000 */
[----:B------:R-:W0:Y:S01]  /*3810*/  MUFU.RCP R94, R94 ;  /* 0x0000005e005e7308 */ /* 0x000e220000001000 */
[----:B--2---:R-:W-:Y:S01]  /*3820*/  FMUL.FTZ R60, R76, R87 ;  /* 0x000000574c3c7220 */ /* 0x004fe20000410000 */
[----:B------:R-:W-:-:S03]  /*3830*/  HADD2.F32 R7, -RZ, R32.H1_H1 ;  /* 0x30000020ff077230 */ /* 0x000fc60000004100 */
[----:B------:R-:W-:-:S03]  /*3840*/  FMUL.FTZ R25, R85, R60 ;  /* 0x0000003c55197220 */ /* 0x000fc60000410000 */
[----:B------:R2:W-:Y:S01]  /*3850*/  MUFU.EX2 R84, R26 ;  /* 0x0000001a00547308 */ /* 0x0005e20000000800 */
[----:B------:R-:W-:Y:S01]  /*3860*/  FADD.FTZ R73, R73, 1 ;  /* 0x3f80000049497421 */ /* 0x000fe20000010000 */
[----:B------:R-:W-:-:S06]  /*3870*/  HADD2.F32 R32, -RZ, R40.H1_H1 ;  /* 0x30000028ff207230 */ /* 0x000fcc0000004100 */
[----:B------:R-:W0:Y:S01]  /*3880*/  MUFU.RCP R100, R100 ;  /* 0x0000006400647308 */ /* 0x000e220000001000 */
[----:B--2---:R-:W-:Y:S01]  /*3890*/  HADD2.F32 R26, -RZ, R40.H0_H0 ;  /* 0x20000028ff1a7230 */ /* 0x004fe20000004100 */
[----:B-1----:R-:W-:Y:S01]  /*38a0*/  FMUL.FTZ R62, R75, R58 ;  /* 0x0000003a4b3e7220 */ /* 0x002fe20000410000 */
[----:B------:R-:W-:-:S05]  /*38b0*/  HADD2.F32 R97, -RZ, R45.H0_H0 ;  /* 0x2000002dff617230 */ /* 0x000fca0000004100 */
[----:B------:R1:W-:Y:S01]  /*38c0*/  MUFU.EX2 R86, R59 ;  /* 0x0000003b00567308 */ /* 0x0003e20000000800 */
[----:B------:R-:W-:Y:S01]  /*38d0*/  HADD2.F32 R44, -RZ, R41.H0_H0 ;  /* 0x20000029ff2c7230 */ /* 0x000fe20000004100 */
[----:B------:R-:W-:Y:S01]  /*38e0*/  FMUL.FTZ R27, R97, R62 ;  /* 0x0000003e611b7220 */ /* 0x000fe20000410000 */
[----:B------:R-:W-:Y:S01]  /*38f0*/  HADD2.F32 R99, -RZ, R45.H1_H1 ;  /* 0x3000002dff637230 */ /* 0x000fe20000004100 */
[----:B---3--:R-:W-:Y:S02]  /*3900*/  FADD.FTZ R80, R80, 1 ;  /* 0x3f80000050507421 */ /* 0x008fe40000010000 */
[----:B-1----:R-:W-:Y:S02]  /*3910*/  FFMA.FTZ R59, R25, R26, R70 ;  /* 0x0000001a193b7223 */ /* 0x002fe40000010046 */
[----:B------:R-:W-:Y:S01]  /*3920*/  FMUL.FTZ R26, R90, R61 ;  /* 0x0000003d5a1a7220 */ /* 0x000fe20000410000 */
[----:B------:R-:W1:Y:S01]  /*3930*/  MUFU.RCP R104, R73 ;  /* 0x0000004900687308 */ /* 0x000e620000001000 */
[----:B0-----:R-:W-:-:S02]  /*3940*/  FMUL.FTZ R63, R83, R94 ;  /* 0x0000005e533f7220 */ /* 0x001fc40000410000 */
[----:B------:R-:W-:Y:S01]  /*3950*/  FFMA.FTZ R32, R26, R32, R59 ;  /* 0x000000201a207223 */ /* 0x000fe2000001003b */
[----:B------:R-:W-:Y:S01]  /*3960*/  HADD2.F32 R98, -RZ, R46.H0_H0 ;  /* 0x2000002eff627230 */ /* 0x000fe20000004100 */
[----:B------:R-:W-:Y:S01]  /*3970*/  FMUL.FTZ R69, R77, R100 ;  /* 0x000000644d457220 */ /* 0x000fe20000410000 */
[--C-:B------:R-:W-:Y:S01]  /*3980*/  HADD2.F32 R57, -RZ, R28.reuse.H0_H0 ;  /* 0x2000001cff397230 */ /* 0x100fe20000004100 */
[----:B------:R-:W-:Y:S01]  /*3990*/  FFMA.FTZ R45, R27, R44, R32 ;  /* 0x0000002c1b2d7223 */ /* 0x000fe20000010020 */
[----:B------:R0:W-:Y:S01]  /*39a0*/  MUFU.RCP R107, R80 ;  /* 0x00000050006b7308 */ /* 0x0001e20000001000 */
[----:B------:R-:W-:Y:S02]  /*39b0*/  HADD2.F32 R32, -RZ, R41.H1_H1 ;  /* 0x30000029ff207230 */ /* 0x000fe40000004100 */
[----:B------:R-:W-:Y:S01]  /*39c0*/  HADD2.F32 R59, -RZ, R28.H1_H1 ;  /* 0x3000001cff3b7230 */ /* 0x000fe20000004100 */
[----:B------:R-:W-:Y:S01]  /*39d0*/  FMUL.FTZ R28, R99, R63 ;  /* 0x0000003f631c7220 */ /* 0x000fe20000410000 */
[----:B------:R-:W-:-:S02]  /*39e0*/  HADD2.F32 R70, -RZ, R30.H0_H0 ;  /* 0x2000001eff467230 */ /* 0x000fc40000004100 */
[----:B------:R-:W-:Y:S02]  /*39f0*/  HADD2.F32 R71, -RZ, R30.H1_H1 ;  /* 0x3000001eff477230 */ /* 0x000fe40000004100 */
        /* <DEDUP_REMOVED lines=8> */
[----:B------:R-:W-:Y:S01]  /*3a80*/  FADD.FTZ R84, R84, 1 ;  /* 0x3f80000054547421 */ /* 0x000fe20000010000 */
[----:B------:R-:W-:Y:S01]  /*3a90*/  HADD2.F32 R92, -RZ, R46.H1_H1 ;  /* 0x3000002eff5c7230 */ /* 0x000fe20000004100 */
[----:B------:R-:W-:-:S02]  /*3aa0*/  FFMA.FTZ R102, R102, R31, 1 ;  /* 0x3f80000066667423 */ /* 0x000fc4000001001f */
[----:B------:R-:W-:Y:S01]  /*3ab0*/  FFMA.FTZ R31, R29, R30, R32 ;  /* 0x0000001e1d1f7223 */ /* 0x000fe20000010020 */
[----:B------:R-:W2:Y:S01]  /*3ac0*/  MUFU.RCP R108, R84 ;  /* 0x00000054006c7308 */ /* 0x000ea20000001000 */
[----:B-1----:R-:W-:Y:S01]  /*3ad0*/  FMUL.FTZ R73, R105, R104 ;  /* 0x0000006869497220 */ /* 0x002fe20000410000 */
[--C-:B------:R-:W-:Y:S01]  /*3ae0*/  HADD2.F32 R56, -RZ, R33.reuse.H0_H0 ;  /* 0x20000021ff387230 */ /* 0x100fe20000004100 */
[----:B------:R-:W-:Y:S01]  /*3af0*/  FADD.FTZ R32, -R58, 1 ;  /* 0x3f8000003a207421 */ /* 0x000fe20000010100 */
[----:B------:R-:W-:Y:S01]  /*3b00*/  HADD2.F32 R65, -RZ, R33.H1_H1 ;  /* 0x30000021ff417230 */ /* 0x000fe20000004100 */
[----:B------:R-:W-:Y:S01]  /*3b10*/  FADD.FTZ R86, R86, 1 ;  /* 0x3f80000056567421 */ /* 0x000fe20000010000 */
[----:B------:R-:W-:Y:S01]  /*3b20*/  HADD2.F32 R33, -RZ, R42.H1_H1 ;  /* 0x3000002aff217230 */ /* 0x000fe20000004100 */
[----:B------:R-:W-:Y:S01]  /*3b30*/  FMUL.FTZ R30, R92, R73 ;  /* 0x000000495c1e7220 */ /* 0x000fe20000410000 */
[--C-:B------:R-:W-:Y:S02]  /*3b40*/  HADD2.F32 R66, -RZ, R34.reuse.H0_H0 ;  /* 0x20000022ff427230 */ /* 0x100fe40000004100 */
[----:B0-----:R-:W-:-:S02]  /*3b50*/  HADD2.F32 R80, -RZ, R34.H1_H1 ;  /* 0x30000022ff507230 */ /* 0x001fc40000004100 */
[--C-:B------:R-:W-:Y:S01]  /*3b60*/  HADD2.F32 R91, -RZ, R47.reuse.H0_H0 ;  /* 0x2000002fff5b7230 */ /* 0x100fe20000004100 */
[----:B------:R-:W-:Y:S01]  /*3b70*/  MUFU.RCP R34, R86 ;  /* 0x0000005600227308 */ /* 0x000fe20000001000 */
[----:B------:R-:W-:Y:S01]  /*3b80*/  HADD2.F32 R93, -RZ, R47.H1_H1 ;  /* 0x3000002fff5d7230 */ /* 0x000fe20000004100 */
[----:B------:R-:W-:Y:S02]  /*3b90*/  FADD.FTZ R101, -R87, 1 ;  /* 0x3f80000057657421 */ /* 0x000fe40000010100 */
[----:B------:R-:W-:Y:S02]  /*3ba0*/  FADD.FTZ R106, -R94, 1 ;  /* 0x3f8000005e6a7421 */ /* 0x000fe40000010100 */
[----:B------:R-:W-:Y:S02]  /*3bb0*/  FFMA.FTZ R101, R76, R101, 1 ;  /* 0x3f8000004c657423 */ /* 0x000fe40000010065 */
[----:B--2---:R-:W-:Y:S02]  /*3bc0*/  FMUL.FTZ R76, R79, R108 ;  /* 0x0000006c4f4c7220 */ /* 0x004fe40000410000 */
[----:B------:R-:W-:Y:S01]  /*3bd0*/  FFMA.FTZ R106, R83, R106, 1 ;  /* 0x3f800000536a7423 */ /* 0x000fe2000001006a */
[----:B------:R-:W-:Y:S01]  /*3be0*/  HADD2.F32 R83, -RZ, R35.H0_H0 ;  /* 0x20000023ff537230 */ /* 0x000fe20000004100 */
[----:B------:R-:W-:-:S02]  /*3bf0*/  FMUL.FTZ R82, R7, -1.4426950216293334961 ;  /* 0xbfb8aa3b07527820 */ /* 0x000fc40000410000 */
[----:B------:R-:W-:-:S04]  /*3c00*/  FMUL.FTZ R96, R56, -1.4426950216293334961 ;  /* 0xbfb8aa3b38607820 */ /* 0x000fc80000410000 */
[----:B------:R-:W-:Y:S01]  /*3c10*/  MUFU.EX2 R82, R82 ;  /* 0x0000005200527308 */ /* 0x000fe20000000800 */
[----:B------:R-:W-:-:S07]  /*3c20*/  FMUL.FTZ R103, R65, -1.4426950216293334961 ;  /* 0xbfb8aa3b41677820 */ /* 0x000fce0000410000 */
[----:B------:R-:W0:Y:S01]  /*3c30*/  MUFU.EX2 R96, R96 ;  /* 0x0000006000607308 */ /* 0x000e220000000800 */
[----:B------:R-:W-:-:S07]  /*3c40*/  FMUL.FTZ R95, R66, -1.4426950216293334961 ;  /* 0xbfb8aa3b425f7820 */ /* 0x000fce0000410000 */
[----:B------:R-:W1:Y:S08]  /*3c50*/  MUFU.EX2 R103, R103 ;  /* 0x0000006700677308 */ /* 0x000e700000000800 */
[----:B------:R-:W-:Y:S01]  /*3c60*/  MUFU.EX2 R95, R95 ;  /* 0x0000005f005f7308 */ /* 0x000fe20000000800 */
[----:B0-----:R-:W-:-:S07]  /*3c70*/  FADD.FTZ R96, R96, 1 ;  /* 0x3f80000060607421 */ /* 0x001fce0000010000 */
[----:B------:R-:W-:Y:S01]  /*3c80*/  MUFU.RCP R109, R96 ;  /* 0x00000060006d7308 */ /* 0x000fe20000001000 */
[----:B-1----:R-:W-:Y:S01]  /*3c90*/  FADD.FTZ R103, R103, 1 ;  /* 0x3f80000067677421 */ /* 0x002fe20000010000 */
[----:B----4-:R0:W-:Y:S04]  /*3ca0*/  STS.128 [R6+0x200], R52 ;  /* 0x0002003406007388 */ /* 0x0101e80000000c00 */
[----:B-----5:R1:W-:Y:S01]  /*3cb0*/  STS.128 [R6], R48 ;  /* 0x0000003006007388 */ /* 0x0203e20000000c00 */
[----:B------:R-:W-:-:S06]  /*3cc0*/  NOP ;  /* 0x0000000000007918 */ /* 0x000fcc0000000000 */
[----:B------:R-:W2:Y:S01]  /*3cd0*/  LDS.128 R44, [R8] ;  /* 0x00000000082c7984 */ /* 0x000ea20000000c00 */
[----:B0-----:R-:W-:Y:S02]  /*3ce0*/  FFMA.FTZ R55, R75, R32, 1 ;  /* 0x3f8000004b377423 */ /* 0x001fe40000010020 */
[----:B------:R-:W-:Y:S02]  /*3cf0*/  FMUL.FTZ R75, R78, R107 ;  /* 0x0000006b4e4b7220 */ /* 0x000fe40000410000 */
[----:B-1----:R-:W-:Y:S01]  /*3d00*/  FFMA.FTZ R48, R30, R33, R31 ;  /* 0x000000211e307223 */ /* 0x002fe2000001001f */
[----:B------:R-:W-:Y:S01]  /*3d10*/  HADD2.F32 R33, -RZ, R43.H0_H0 ;  /* 0x2000002bff217230 */ /* 0x000fe20000004100 */
[----:B------:R-:W-:Y:S02]  /*3d20*/  FMUL.FTZ R31, R91, R75 ;  /* 0x0000004b5b1f7220 */ /* 0x000fe40000410000 */
[----:B------:R-:W-:Y:S02]  /*3d30*/  FADD.FTZ R32, -R100, 1 ;  /* 0x3f80000064207421 */ /* 0x000fe40000010100 */
[----:B------:R-:W-:-:S02]  /*3d40*/  FFMA.FTZ R51, R31, R33, R48 ;  /* 0x000000211f337223 */ /* 0x000fc40000010030 */
[----:B------:R-:W-:Y:S02]  /*3d50*/  FADD.FTZ R48, -R104, 1 ;  /* 0x3f80000068307421 */ /* 0x000fe40000010100 */
[----:B------:R-:W-:Y:S01]  /*3d60*/  FADD.FTZ R33, -R107, 1 ;  /* 0x3f8000006b217421 */ /* 0x000fe20000010100 */
[----:B------:R-:W-:Y:S01]  /*3d70*/  HADD2.F32 R50, -RZ, R43.H1_H1 ;  /* 0x3000002bff327230 */ /* 0x000fe20000004100 */
[----:B------:R-:W-:Y:S02]  /*3d80*/  FMUL.FTZ R49, R80, -1.4426950216293334961 ;  /* 0xbfb8aa3b50317820 */ /* 0x000fe40000410000 */
[----:B------:R-:W-:Y:S02]  /*3d90*/  FFMA.FTZ R110, R77, R32, 1 ;  /* 0x3f8000004d6e7423 */ /* 0x000fe40000010020 */
[----:B------:R-:W-:Y:S02]  /*3da0*/  FFMA.FTZ R112, R105, R48, 1 ;  /* 0x3f80000069707423 */ /* 0x000fe40000010030 */
[----:B------:R-:W-:-:S02]  /*3db0*/  FMUL.FTZ R32, R93, R76 ;  /* 0x0000004c5d207220 */ /* 0x000fc40000410000 */
[----:B------:R-:W-:Y:S02]  /*3dc0*/  FFMA.FTZ R105, R78, R33, 1 ;  /* 0x3f8000004e697423 */ /* 0x000fe40000010021 */
[----:B------:R-:W-:Y:S01]  /*3dd0*/  FMUL.FTZ R78, R81, R34 ;  /* 0x00000022514e7220 */ /* 0x000fe20000410000 */
[----:B------:R0:W-:Y:S01]  /*3de0*/  MUFU.EX2 R111, R49 ;  /* 0x00000031006f7308 */ /* 0x0001e20000000800 */
[----:B------:R-:W-:Y:S01]  /*3df0*/  HADD2.F32 R77, -RZ, R35.H1_H1 ;  /* 0x30000023ff4d7230 */ /* 0x000fe20000004100 */
[----:B------:R-:W-:Y:S02]  /*3e00*/  FMUL.FTZ R35, R83, -1.4426950216293334961 ;  /* 0xbfb8aa3b53237820 */ /* 0x000fe40000410000 */
[----:B------:R-:W-:Y:S02]  /*3e10*/  FFMA.FTZ R50, R32, R50, R51 ;  /* 0x0000003220327223 */ /* 0x000fe40000010033 */
[----:B------:R-:W-:Y:S02]  /*3e20*/  FADD.FTZ R48, -R108, 1 ;  /* 0x3f8000006c307421 */ /* 0x000fe40000010100 */
[----:B------:R-:W-:Y:S01]  /*3e30*/  FMUL.FTZ R33, R57, R78 ;  /* 0x0000004e39217220 */ /* 0x000fe20000410000 */
[----:B0-----:R-:W-:Y:S01]  /*3e40*/  HADD2.F32 R49, -RZ, R36.H0_H0 ;  /* 0x20000024ff317230 */ /* 0x001fe20000004100 */
[----:B------:R0:W1:Y:S01]  /*3e50*/  MUFU.EX2 R113, R35 ;  /* 0x0000002300717308 */ /* 0x0000620000000800 */
[----:B------:R-:W-:-:S03]  /*3e60*/  FFMA.FTZ R114, R79, R48, 1 ;  /* 0x3f8000004f727423 */ /* 0x000fc60000010030 */
[----:B0-----:R-:W-:Y:S02]  /*3e70*/  FFMA.FTZ R35, R33, R49, R50 ;  /* 0x0000003121237223 */ /* 0x001fe40000010032 */
[----:B------:R-:W0:Y:S01]  /*3e80*/  LDS.128 R48, [R8+0x10] ;  /* 0x0000100008307984 */ /* 0x000e220000000c00 */
[----:B------:R-:W-:Y:S01]  /*3e90*/  FMUL.FTZ R53, R77, -1.4426950216293334961 ;  /* 0xbfb8aa3b4d357820 */ /* 0x000fe20000410000 */
[--C-:B--2---:R-:W-:Y:S01]  /*3ea0*/  HADD2.F32 R79, -RZ, R44.reuse.H0_H0 ;  /* 0x2000002cff4f7230 */ /* 0x104fe20000004100 */
[----:B------:R-:W-:Y:S01]  /*3eb0*/  FADD.FTZ R54, R82, 1 ;  /* 0x3f80000052367421 */ /* 0x000fe20000010000 */
[----:B------:R-:W-:-:S03]  /*3ec0*/  HADD2.F32 R82, -RZ, R44.H1_H1 ;  /* 0x3000002cff527230 */ /* 0x000fc60000004100 */
[----:B------:R-:W2:Y:S01]  /*3ed0*/  MUFU.EX2 R53, R53 ;  /* 0x0000003500357308 */ /* 0x000ea20000000800 */
[--C-:B------:R-:W-:Y:S01]  /*3ee0*/  HADD2.F32 R86, -RZ, R46.reuse.H0_H0 ;  /* 0x2000002eff567230 */ /* 0x100fe20000004100 */
[----:B------:R-:W-:Y:S01]  /*3ef0*/  FMUL.FTZ R44, R85, R79 ;  /* 0x0000004f552c7220 */ /* 0x000fe20000410000 */
[----:B------:R-:W-:Y:S01]  /*3f00*/  HADD2.F32 R88, -RZ, R46.H1_H1 ;  /* 0x3000002eff587230 */ /* 0x000fe20000004100 */
[----:B------:R-:W-:Y:S01]  /*3f10*/  FMUL.FTZ R46, R90, R82 ;  /* 0x000000525a2e7220 */ /* 0x000fe20000410000 */
[----:B------:R-:W-:Y:S01]  /*3f20*/  HADD2.F32 R84, -RZ, R45.H1_H1 ;  /* 0x3000002dff547230 */ /* 0x000fe20000004100 */
[----:B------:R-:W-:Y:S02]  /*3f30*/  FMUL.FTZ R44, R87, R44 ;  /* 0x0000002c572c7220 */ /* 0x000fe40000410000 */
[----:B------:R-:W3:Y:S01]  /*3f40*/  MUFU.RCP R54, R54 ;  /* 0x0000003600367308 */ /* 0x000ee20000001000 */
[----:B------:R-:W-:Y:S02]  /*3f50*/  FMUL.FTZ R89, R89, R46 ;  /* 0x0000002e59597220 */ /* 0x000fe40000410000 */
[----:B------:R-:W-:-:S02]  /*3f60*/  FMUL.FTZ R99, R99, R84 ;  /* 0x0000005463637220 */ /* 0x000fc40000410000 */
[----:B------:R-:W-:Y:S01]  /*3f70*/  FMUL.FTZ R101, R44, R101 ;  /* 0x000000652c657220 */ /* 0x000fe20000410000 */
[--C-:B------:R-:W-:Y:S01]  /*3f80*/  HADD2.F32 R90, -RZ, R47.reuse.H0_H0 ;  /* 0x2000002fff5a7230 */ /* 0x100fe20000004100 */
[----:B------:R-:W-:Y:S01]  /*3f90*/  FMUL.FTZ R44, R89, R102 ;  /* 0x00000066592c7220 */ /* 0x000fe20000410000 */
[----:B------:R-:W-:Y:S01]  /*3fa0*/  HADD2.F32 R85, -RZ, R47.H1_H1 ;  /* 0x3000002fff557230 */ /* 0x000fe20000004100 */
[----:B-1----:R-:W-:Y:S02]  /*3fb0*/  FADD.FTZ R102, R113, 1 ;  /* 0x3f80000071667421 */ /* 0x002fe40000010000 */
[----:B------:R-:W-:Y:S02]  /*3fc0*/  FADD.FTZ R52, -R34, 1 ;  /* 0x3f80000022347421 */ /* 0x000fe40000010100 */
[----:B------:R-:W-:Y:S02]  /*3fd0*/  FMUL.FTZ R99, R94, R99 ;  /* 0x000000635e637220 */ /* 0x000fe40000410000 */
[----:B------:R-:W-:-:S02]  /*3fe0*/  FMUL.FTZ R47, R92, R88 ;  /* 0x000000585c2f7220 */ /* 0x000fc40000410000 */
[----:B------:R-:W1:Y:S01]  /*3ff0*/  MUFU.RCP R92, R103 ;  /* 0x00000067005c7308 */ /* 0x000e620000001000 */
[----:B--2---:R-:W-:Y:S02]  /*4000*/  FADD.FTZ R53, R53, 1 ;  /* 0x3f80000035357421 */ /* 0x004fe40000010000 */
[----:B------:R-:W-:Y:S01]  /*4010*/  FFMA.FTZ R52, R81, R52, 1 ;  /* 0x3f80000051347423 */ /* 0x000fe20000010034 */
[----:B------:R-:W-:Y:S01]  /*4020*/  HADD2.F32 R81, -RZ, R45.H0_H0 ;  /* 0x2000002dff517230 */ /* 0x000fe20000004100 */
[----:B------:R-:W-:Y:S01]  /*4030*/  FADD.FTZ R87, R95, 1 ;  /* 0x3f8000005f577421 */ /* 0x000fe20000010000 */
[--C-:B0-----:R-:W-:Y:S01]  /*4040*/  HADD2.F32 R89, -RZ, R48.reuse.H0_H0 ;  /* 0x20000030ff597230 */ /* 0x101fe20000004100 */
[----:B------:R-:W-:Y:S01]  /*4050*/  FMUL.FTZ R106, R99, R106 ;  /* 0x0000006a636a7220 */ /* 0x000fe20000410000 */
[----:B------:R-:W0:Y:S01]  /*4060*/  MUFU.RCP R102, R102 ;  /* 0x0000006600667308 */ /* 0x000e220000001000 */
[----:B------:R-:W-:Y:S01]  /*4070*/  FMUL.FTZ R47, R104, R47 ;  /* 0x0000002f682f7220 */ /* 0x000fe20000410000 */
[----:B------:R-:W-:Y:S01]  /*4080*/  HADD2.F32 R94, -RZ, R48.H1_H1 ;  /* 0x30000030ff5e7230 */ /* 0x000fe20000004100 */
[----:B------:R-:W-:-:S02]  /*4090*/  FADD.FTZ R99, R111, 1 ;  /* 0x3f8000006f637421 */ /* 0x000fc40000010000 */
[----:B------:R-:W-:Y:S02]  /*40a0*/  FMUL.FTZ R45, R98, R86 ;  /* 0x00000056622d7220 */ /* 0x000fe40000410000 */
[----:B------:R-:W-:Y:S01]  /*40b0*/  FMUL.FTZ R46, R91, R90 ;  /* 0x0000005a5b2e7220 */ /* 0x000fe20000410000 */
[----:B------:R-:W2:Y:S01]  /*40c0*/  MUFU.RCP R104, R53 ;  /* 0x0000003500687308 */ /* 0x000ea20000001000 */
[----:B------:R-:W-:Y:S01]  /*40d0*/  FMUL.FTZ R93, R93, R85 ;  /* 0x000000555d5d7220 */ /* 0x000fe20000410000 */
[--C-:B------:R-:W-:Y:S01]  /*40e0*/  HADD2.F32 R91, -RZ, R49.reuse.H0_H0 ;  /* 0x20000031ff5b7230 */ /* 0x100fe20000004100 */
[----:B------:R-:W-:Y:S02]  /*40f0*/  FMUL.FTZ R57, R57, R89 ;  /* 0x0000005939397220 */ /* 0x000fe40000410000 */
[----:B---3--:R-:W-:Y:S02]  /*4100*/  FADD.FTZ R48, -R54, 1 ;  /* 0x3f80000036307421 */ /* 0x008fe40000010100 */
[----:B------:R-:W-:Y:S01]  /*4110*/  FMUL.FTZ R45, R100, R45 ;  /* 0x0000002d642d7220 */ /* 0x000fe20000410000 */
[----:B------:R-:W3:Y:S01]  /*4120*/  MUFU.RCP R87, R87 ;  /* 0x0000005700577308 */ /* 0x000ee20000001000 */
[----:B------:R-:W-:Y:S01]  /*4130*/  FMUL.FTZ R97, R97, R81 ;  /* 0x0000005161617220 */ /* 0x000fe20000410000 */
[----:B------:R-:W-:Y:S01]  /*4140*/  HADD2.F32 R95, -RZ, R49.H1_H1 ;  /* 0x30000031ff5f7230 */ /* 0x000fe20000004100 */
[----:B------:R-:W-:-:S02]  /*4150*/  FMUL.FTZ R93, R108, R93 ;  /* 0x0000005d6c5d7220 */ /* 0x000fc40000410000 */
[----:B------:R-:W-:Y:S02]  /*4160*/  FMUL.FTZ R57, R34, R57 ;  /* 0x0000003922397220 */ /* 0x000fe40000410000 */
[C---:B------:R-:W-:Y:S01]  /*4170*/  FFMA.FTZ R48, R7.reuse, R48, 1 ;  /* 0x3f80000007307423 */ /* 0x040fe20000010030 */
[----:B------:R-:W4:Y:S01]  /*4180*/  MUFU.RCP R99, R99 ;  /* 0x0000006300637308 */ /* 0x000f220000001000 */
[----:B------:R-:W-:Y:S02]  /*4190*/  FMUL.FTZ R100, R7, R54 ;  /* 0x0000003607647220 */ /* 0x000fe40000410000 */
[----:B------:R-:W-:Y:S02]  /*41a0*/  FADD.FTZ R7, -R109, 1 ;  /* 0x3f8000006d077421 */ /* 0x000fe40000010100 */
[----:B------:R-:W-:Y:S02]  /*41b0*/  FMUL.FTZ R34, R74, R91 ;  /* 0x0000005b4a227220 */ /* 0x000fe40000410000 */
[----:B------:R-:W-:-:S02]  /*41c0*/  FMUL.FTZ R49, R59, R94 ;  /* 0x0000005e3b317220 */ /* 0x000fc40000410000 */
[----:B------:R-:W-:Y:S01]  /*41d0*/  FMUL.FTZ R112, R47, R112 ;  /* 0x000000702f707220 */ /* 0x000fe20000410000 */
[--C-:B------:R-:W-:Y:S01]  /*41e0*/  HADD2.F32 R98, -RZ, R50.reuse.H1_H1 ;  /* 0x30000032ff627230 */ /* 0x100fe20000004100 */
[----:B------:R-:W-:Y:S01]  /*41f0*/  FMUL.FTZ R58, R58, R97 ;  /* 0x000000613a3a7220 */ /* 0x000fe20000410000 */
[--C-:B------:R-:W-:Y:S01]  /*4200*/  HADD2.F32 R96, -RZ, R51.reuse.H0_H0 ;  /* 0x20000033ff607230 */ /* 0x100fe20000004100 */
[----:B------:R-:W-:Y:S01]  /*4210*/  FMUL.FTZ R47, R93, R114 ;  /* 0x000000725d2f7220 */ /* 0x000fe20000410000 */
[----:B------:R-:W-:Y:S01]  /*4220*/  HADD2.F32 R93, -RZ, R50.H0_H0 ;  /* 0x20000032ff5d7230 */ /* 0x000fe20000004100 */
[----:B------:R-:W-:Y:S01]  /*4230*/  FFMA.FTZ R7, R56, R7, 1 ;  /* 0x3f80000038077423 */ /* 0x000fe20000010007 */
[----:B------:R-:W-:Y:S01]  /*4240*/  HADD2.F32 R97, -RZ, R51.H1_H1 ;  /* 0x30000033ff617230 */ /* 0x000fe20000004100 */
[----:B------:R-:W-:Y:S02]  /*4250*/  FMUL.FTZ R34, R109, R34 ;  /* 0x000000226d227220 */ /* 0x000fe40000410000 */
[----:B------:R-:W-:-:S02]  /*4260*/  FMUL.FTZ R49, R54, R49 ;  /* 0x0000003136317220 */ /* 0x000fc40000410000 */
[----:B-1----:R-:W-:Y:S02]  /*4270*/  FADD.FTZ R50, -R92, 1 ;  /* 0x3f8000005c327421 */ /* 0x002fe40000010100 */
[----:B------:R-:W-:Y:S02]  /*4280*/  FMUL.FTZ R51, R72, R95 ;  /* 0x0000005f48337220 */ /* 0x000fe40000410000 */
[----:B------:R-:W-:Y:S02]  /*4290*/  FMUL.FTZ R7, R34, R7 ;  /* 0x0000000722077220 */ /* 0x000fe40000410000 */
[----:B------:R-:W-:Y:S02]  /*42a0*/  FFMA.FTZ R50, R65, R50, 1 ;  /* 0x3f80000041327423 */ /* 0x000fe40000010032 */
[----:B------:R-:W-:Y:S02]  /*42b0*/  FMUL.FTZ R51, R92, R51 ;  /* 0x000000335c337220 */ /* 0x000fe40000410000 */
[----:B------:R-:W-:-:S02]  /*42c0*/  FMUL.FTZ R49, R49, R48 ;  /* 0x0000003031317220 */ /* 0x000fc40000410000 */
[----:B0-----:R-:W-:Y:S02]  /*42d0*/  FADD.FTZ R34, -R102, 1 ;  /* 0x3f80000066227421 */ /* 0x001fe40000010100 */
[----:B--2---:R-:W-:Y:S02]  /*42e0*/  FADD.FTZ R48, -R104, 1 ;  /* 0x3f80000068307421 */ /* 0x004fe40000010100 */
[----:B------:R-:W-:Y:S02]  /*42f0*/  FMUL.FTZ R103, R56, R109 ;  /* 0x0000006d38677220 */ /* 0x000fe40000410000 */
[----:B------:R-:W-:Y:S02]  /*4300*/  FMUL.FTZ R46, R107, R46 ;  /* 0x0000002e6b2e7220 */ /* 0x000fe40000410000 */
[----:B------:R-:W-:Y:S02]  /*4310*/  FMUL.FTZ R56, R57, R52 ;  /* 0x0000003439387220 */ /* 0x000fe40000410000 */
[----:B------:R-:W-:-:S02]  /*4320*/  FMUL.FTZ R50, R51, R50 ;  /* 0x0000003233327220 */ /* 0x000fc40000410000 */
[----:B------:R-:W-:Y:S02]  /*4330*/  FFMA.FTZ R52, R83, R34, 1 ;  /* 0x3f80000053347423 */ /* 0x000fe40000010022 */
[----:B---3--:R-:W-:Y:S02]  /*4340*/  FADD.FTZ R51, -R87, 1 ;  /* 0x3f80000057337421 */ /* 0x008fe40000010100 */
[----:B------:R-:W-:Y:S02]  /*4350*/  FFMA.FTZ R54, R77, R48, 1 ;  /* 0x3f8000004d367423 */ /* 0x000fe40000010030 */
[----:B------:R-:W-:Y:S02]  /*4360*/  FMUL.FTZ R34, R70, R93 ;  /* 0x0000005d46227220 */ /* 0x000fe40000410000 */
[----:B----4-:R-:W-:Y:S02]  /*4370*/  FADD.FTZ R53, -R99, 1 ;  /* 0x3f80000063357421 */ /* 0x010fe40000010100 */
[----:B------:R-:W-:-:S02]  /*4380*/  FMUL.FTZ R48, R71, R98 ;  /* 0x0000006247307220 */ /* 0x000fc40000410000 */
[----:B------:R-:W-:Y:S02]  /*4390*/  FMUL.FTZ R46, R46, R105 ;  /* 0x000000692e2e7220 */ /* 0x000fe40000410000 */
[----:B------:R-:W-:Y:S02]  /*43a0*/  FMUL.FTZ R57, R67, R96 ;  /* 0x0000006043397220 */ /* 0x000fe40000410000 */
[----:B------:R-:W-:Y:S02]  /*43b0*/  FMUL.FTZ R105, R68, R97 ;  /* 0x0000006144697220 */ /* 0x000fe40000410000 */
[----:B------:R-:W-:Y:S02]  /*43c0*/  FFMA.FTZ R51, R66, R51, 1 ;  /* 0x3f80000042337423 */ /* 0x000fe40000010033 */
[----:B------:R-:W-:Y:S02]  /*43d0*/  FMUL.FTZ R34, R87, R34 ;  /* 0x0000002257227220 */ /* 0x000fe40000410000 */
        /* <DEDUP_REMOVED lines=10> */
[----:B------:R-:W-:Y:S01]  /*4480*/  F2FP.PACK_AB R58, R51, R34 ;  /* 0x00000022333a723e */ /* 0x000fe200000000ff */
[----:B------:R-:W-:Y:S01]  /*4490*/  FMUL.FTZ R34, R59, R100 ;  /* 0x000000643b227220 */ /* 0x000fe20000410000 */
[----:B------:R-:W-:Y:S02]  /*44a0*/  F2FP.PACK_AB R53, R106, R55 ;  /* 0x000000376a35723e */ /* 0x000fe400000000ff */
[----:B------:R-:W-:Y:S02]  /*44b0*/  F2FP.PACK_AB R57, R50, R7 ;  /* 0x000000073239723e */ /* 0x000fe400000000ff */
[----:B------:R-:W-:Y:S01]  /*44c0*/  F2FP.PACK_AB R52, R44, R101 ;  /* 0x000000652c34723e */ /* 0x000fe200000000ff */
[----:B------:R-:W-:Y:S01]  /*44d0*/  HADD2.F32 R44, -RZ, R36.H1_H1 ;  /* 0x30000024ff2c7230 */ /* 0x000fe20000004100 */
[----:B------:R-:W-:-:S02]  /*44e0*/  F2FP.PACK_AB R54, R112, R45 ;  /* 0x0000002d7036723e */ /* 0x000fc400000000ff */
        /* <DEDUP_REMOVED lines=9> */
[----:B------:R0:W-:Y:S04]  /*4580*/  STS.128 [R7.X16], R52 ;  /* 0x0000003407007388 */ /* 0x0001e8000000cc00 */
[----:B------:R-:W-:Y:S01]  /*4590*/  STS.128 [R7.X16+0x10], R56 ;  /* 0x0000103807007388 */ /* 0x000fe2000000cc00 */
[----:B------:R-:W-:-:S06]  /*45a0*/  NOP ;  /* 0x0000000000007918 */ /* 0x000fcc0000000000 */
[----:B------:R-:W1:Y:S04]  /*45b0*/  LDS.128 R44, [R6] ;  /* 0x00000000062c7984 */ /* 0x000e680000000c00 */
[----:B------:R-:W2:Y:S01]  /*45c0*/  LDS.128 R48, [R6+0x200] ;  /* 0x0002000006307984 */ /* 0x000ea20000000c00 */
[----:B------:R-:W-:Y:S02]  /*45d0*/  UIADD3 UR37, UR37, UR7, URZ ;  /* 0x0000000725257290 */ /* 0x000fe4000fffe03f */
[----:B------:R-:W-:Y:S01]  /*45e0*/  UIMAD UR7, UR14, UR8, URZ ;  /* 0x000000080e0772a4 */ /* 0x000fe2000f8e023f */
[----:B------:R-:W-:Y:S01]  /*45f0*/  HADD2.F32 R101, -RZ, R37.H0_H0 ;  /* 0x20000025ff657230 */ /* 0x000fe20000004100 */
[----:B------:R-:W-:Y:S02]  /*4600*/  FMUL.FTZ R35, R74, R103 ;  /* 0x000000674a237220 */ /* 0x000fe40000410000 */
[----:B------:R-:W-:Y:S01]  /*4610*/  UIMAD UR7, UR15, UR9, UR7 ;  /* 0x000000090f0772a4 */ /* 0x000fe2000f8e0207 */
[----:B------:R-:W-:Y:S01]  /*4620*/  FMUL.FTZ R92, R65, R92 ;  /* 0x0000005c415c7220 */ /* 0x000fe20000410000 */
[----:B------:R-:W-:Y:S01]  /*4630*/  UIMAD.WIDE.U32 UR8, UR15, UR8, UR36 ;  /* 0x000000080f0872a5 */ /* 0x000fe2000f8e0024 */
[----:B------:R-:W-:-:S02]  /*4640*/  FFMA.FTZ R101, R35, R101, R64 ;  /* 0x0000006523657223 */ /* 0x000fc40000010040 */
[----:B------:R-:W-:Y:S01]  /*4650*/  ULDC.64 UR36, c[0x0][0x338] ;  /* 0x0000ce0000247ab9 */ /* 0x000fe20000000a00 */
[----:B0-----:R-:W-:Y:S01]  /*4660*/  HADD2.F32 R52, -RZ, R37.H1_H1 ;  /* 0x30000025ff347230 */ /* 0x001fe20000004100 */
[----:B------:R-:W-:Y:S01]  /*4670*/  UIADD3 UR7, UR9, UR7, URZ ;  /* 0x0000000709077290 */ /* 0x000fe2000fffe03f */
[----:B------:R-:W-:Y:S01]  /*4680*/  FMUL.FTZ R64, R72, R92 ;  /* 0x0000005c48407220 */ /* 0x000fe20000410000 */
[----:B------:R-:W-:Y:S01]  /*4690*/  ULEA UR36, UP0, UR8, UR36, 0x1 ;  /* 0x0000002408247291 */ /* 0x000fe2000f80083f */
[----:B------:R-:W-:Y:S01]  /*46a0*/  FMUL.FTZ R87, R66, R87 ;  /* 0x0000005742577220 */ /* 0x000fe20000410000 */
[----:B------:R-:W-:Y:S01]  /*46b0*/  HADD2.F32 R53, -RZ, R38.H0_H0 ;  /* 0x20000026ff357230 */ /* 0x000fe20000004100 */
[----:B------:R-:W-:Y:S01]  /*46c0*/  FFMA.FTZ R52, R64, R52, R101 ;  /* 0x0000003440347223 */ /* 0x000fe20000010065 */
[----:B------:R-:W-:Y:S01]  /*46d0*/  ULEA.HI.X UR37, UR8, UR37, UR7, 0x1, UP0 ;  /* 0x0000002508257291 */ /* 0x000fe200080f0c07 */
[----:B------:R-:W-:-:S04]  /*46e0*/  FMUL.FTZ R65, R70, R87 ;  /* 0x0000005746417220 */ /* 0x000fc80000410000 */
[----:B------:R-:W-:Y:S01]  /*46f0*/  FFMA.FTZ R55, R65, R53, R52 ;  /* 0x0000003541377223 */ /* 0x000fe20000010034 */
[----:B------:R-:W-:Y:S02]  /*4700*/  MOV R52, UR36 ;  /* 0x0000002400347c02 */ /* 0x000fe40008000f00 */
[----:B------:R-:W-:-:S05]  /*4710*/  MOV R53, UR37 ;  /* 0x0000002500357c02 */ /* 0x000fca0008000f00 */
[----:B------:R-:W-:Y:S01]  /*4720*/  IMAD.WIDE R52, R5, 0x10, R52 ;  /* 0x0000001005347825 */ /* 0x000fe200078e0234 */
[----:B------:R-:W-:-:S04]  /*4730*/  ISETP.NE.U32.AND P0, PT, RZ, c[0x0][0x270], PT ;  /* 0x00009c00ff007a0c */ /* 0x000fc80003f05070 */
[----:B-1----:R0:W-:Y:S04]  /*4740*/  STG.E.128 [R52.64], R44 ;  /* 0x0000002c34007986 */ /* 0x0021e8000c101d1c */
[----:B--2---:R0:W-:Y:S01]  /*4750*/  STG.E.128 [R52.64+0x200], R48 ;  /* 0x0002003034007986 */ /* 0x0041e2000c101d1c */
[----:B------:R-:W-:Y:S01]  /*4760*/  ISETP.NE.AND.EX P0, PT, RZ, c[0x0][0x274], PT, P0 ;  /* 0x00009d00ff007a0c */ /* 0x000fe20003f05300 */
[----:B------:R-:W-:Y:S01]  /*4770*/  FMUL.FTZ R80, R80, R99 ;  /* 0x0000006350507220 */ /* 0x000fe20000410000 */
[----:B------:R-:W-:Y:S01]  /*4780*/  HADD2.F32 R54, -RZ, R38.H1_H1 ;  /* 0x30000026ff367230 */ /* 0x000fe20000004100 */
[----:B------:R-:W-:Y:S02]  /*4790*/  FMUL.FTZ R83, R83, R102 ;  /* 0x0000006653537220 */ /* 0x000fe40000410000 */
[----:B------:R-:W-:Y:S01]  /*47a0*/  FMUL.FTZ R66, R71, R80 ;  /* 0x0000005047427220 */ /* 0x000fe20000410000 */
[----:B------:R-:W-:Y:S01]  /*47b0*/  MOV R56, c[0x0][0x16c] ;  /* 0x00005b0000387a02 */ /* 0x000fe20000000f00 */
[----:B------:R-:W-:-:S02]  /*47c0*/  FMUL.FTZ R67, R67, R83 ;  /* 0x0000005343437220 */ /* 0x000fc40000410000 */
[----:B------:R-:W-:Y:S01]  /*47d0*/  FFMA.FTZ R54, R66, R54, R55 ;  /* 0x0000003642367223 */ /* 0x000fe20000010037 */
[--C-:B------:R-:W-:Y:S01]  /*47e0*/  HADD2.F32 R55, -RZ, R39.reuse.H0_H0 ;  /* 0x20000027ff377230 */ /* 0x100fe20000004100 */
[----:B------:R-:W-:Y:S01]  /*47f0*/  FMUL.FTZ R77, R77, R104 ;  /* 0x000000684d4d7220 */ /* 0x000fe20000410000 */
[----:B------:R-:W-:Y:S01]  /*4800*/  ISETP.GE.AND P1, PT, R56, 0x1, PT ;  /* 0x000000013800780c */ /* 0x000fe20003f26270 */
[----:B------:R-:W-:Y:S02]  /*4810*/  HADD2.F32 R70, -RZ, R39.H1_H1 ;  /* 0x30000027ff467230 */ /* 0x000fe40000004100 */
[----:B------:R-:W-:Y:S02]  /*4820*/  FFMA.FTZ R71, R67, R55, R54 ;  /* 0x0000003743477223 */ /* 0x000fe40000010036 */
        /* <DEDUP_REMOVED lines=39> */
[----:B------:R-:W1:Y:S01]  /*4aa0*/  LDS.128 R52, [R6] ;  /* 0x0000000006347984 */ /* 0x000e620000000c00 */
[----:B------:R-:W-:Y:S02]  /*4ab0*/  ULDC.64 UR8, c[0x0][0x270] ;  /* 0x00009c0000087ab9 */ /* 0x000fe40000000a00 */
[----:B------:R-:W-:Y:S01]  /*4ac0*/  UIADD3 UR7, UR37, UR7, URZ ;  /* 0x0000000725077290 */ /* 0x000fe2000fffe03f */
[----:B------:R-:W2:Y:S01]  /*4ad0*/  LDS.128 R56, [R6+0x200] ;  /* 0x0002000006387984 */ /* 0x000ea20000000c00 */
[----:B------:R-:W-:-:S04]  /*4ae0*/  ULEA UR8, UP0, UR36, UR8, 0x1 ;  /* 0x0000000824087291 */ /* 0x000fc8000f80083f */
[----:B------:R-:W-:Y:S02]  /*4af0*/  ULEA.HI.X UR9, UR36, UR9, UR7, 0x1, UP0 ;  /* 0x0000000924097291 */ /* 0x000fe400080f0c07 */
[----:B0-----:R-:W-:-:S04]  /*4b00*/  MOV R44, UR8 ;  /* 0x00000008002c7c02 */ /* 0x001fc80008000f00 */
[----:B------:R-:W-:-:S05]  /*4b10*/  MOV R45, UR9 ;  /* 0x00000009002d7c02 */ /* 0x000fca0008000f00 */
[----:B------:R-:W-:-:S05]  /*4b20*/  IMAD.WIDE R44, R5, 0x10, R44 ;  /* 0x00000010052c7825 */ /* 0x000fca00078e022c */
[----:B-1----:R0:W-:Y:S04]  /*4b30*/  STG.E.128 [R44.64], R52 ;  /* 0x000000342c007986 */ /* 0x0021e8000c101d1c */
[----:B--2---:R0:W-:Y:S02]  /*4b40*/  STG.E.128 [R44.64+0x200], R56 ;  /* 0x000200382c007986 */ /* 0x0041e4000c101d1c */
.L_x_2331:
[----:B0-----:R-:W-:Y:S01]  /*4b50*/  BAR.SYNC.DEFER_BLOCKING 0x0 ;  /* 0x0000000000007b1d */ /* 0x001fe20000010000 */
[----:B------:R-:W-:Y:S01]  /*4b60*/  HFMA2.MMA R69, -RZ, RZ, 0, 0 ;  /* 0x00000000ff457435 */ /* 0x000fe200000001ff */
[----:B------:R-:W-:Y:S01]  /*4b70*/  FFMA.FTZ R70, R68, R70, R71 ;  /* 0x0000004644467223 */ /* 0x000fe20000010047 */
[----:B------:R-:W-:Y:S01]  /*4b80*/  CS2R R72, SRZ ;  /* 0x0000000000487805 */ /* 0x000fe2000001ff00 */
[----:B------:R-:W-:Y:S01]  /*4b90*/  MOV R71, RZ ;  /* 0x000000ff00477202 */ /* 0x000fe20000000f00 */
[----:B------:R-:W-:Y:S01]  /*4ba0*/  CS2R R74, SRZ ;  /* 0x00000000004a7805 */ /* 0x000fe2000001ff00 */
        /* <DEDUP_REMOVED lines=30> */
.L_x_2380:
        /* <DEDUP_REMOVED lines=8> */
[----:B------:R-:W-:Y:S02]  /*4e10*/  MOV R52, UR37 ;  /* 0x0000002500347c02 */ /* 0x000fe40008000f00 */
[----:B------:R-:W-:-:S03]  /*4e20*/  ULDC.64 UR36, c[0x0][0x180] ;  /* 0x0000600000247ab9 */ /* 0x000fc60000000a00 */
        /* <DEDUP_REMOVED lines=11> */
[----:B------:R-:W-:Y:S02]  /*4ee0*/  UIMAD UR47, UR7, UR37, UR42 ;  /* 0x00000025072f72a4 */ /* 0x000fe4000f8e022a */
[----:B------:R-:W-:-:S02]  /*4ef0*/  ULDC.64 UR38, c[0x0][0x1c0] ;  /* 0x0000700000267ab9 */ /* 0x000fc40000000a00 */
[----:B------:R-:W-:Y:S02]  /*4f00*/  ULDC.64 UR36, c[0x0][0x220] ;  /* 0x0000880000247ab9 */ /* 0x000fe40000000a00 */
[----:B------:R-:W-:Y:S02]  /*4f10*/  UIMAD.WIDE.U32 UR42, UR7, UR38, URZ ;  /* 0x00000026072a72a5 */ /* 0x000fe4000f8e003f */
[----:B------:R-:W-:Y:S02]  /*4f20*/  UIMAD UR46, UR46, UR38, URZ ;  /* 0x000000262e2e72a4 */ /* 0x000fe4000f8e023f */
[----:B------:R-:W-:Y:S02]  /*4f30*/  UIADD3 UR45, UR45, UR47, URZ ;  /* 0x0000002f2d2d7290 */ /* 0x000fe4000fffe03f */
[----:B------:R-:W-:Y:S02]  /*4f40*/  ULEA UR38, UP0, UR44, UR36, 0x2 ;  /* 0x000000242c267291 */ /* 0x000fe4000f80103f */
[----:B------:R-:W-:-:S02]  /*4f50*/  UIMAD UR36, UR7, UR39, UR46 ;  /* 0x00000027072472a4 */ /* 0x000fc4000f8e022e */
[----:B------:R-:W-:Y:S02]  /*4f60*/  ULEA.HI.X UR37, UR44, UR37, UR45, 0x2, UP0 ;  /* 0x000000252c257291 */ /* 0x000fe400080f142d */
[----:B------:R-:W-:Y:S01]  /*4f70*/  MOV R104, UR38 ;  /* 0x0000002600687c02 */ /* 0x000fe20008000f00 */
[----:B------:R-:W-:Y:S02]  /*4f80*/  ULEA UR39, UP0, UR42, UR24, 0x1 ;  /* 0x000000182a277291 */ /* 0x000fe4000f80083f */
[----:B------:R-:W-:Y:S01]  /*4f90*/  UIADD3 UR36, UR43, UR36, URZ ;  /* 0x000000242b247290 */ /* 0x000fe2000fffe03f */
[----:B------:R-:W-:-:S03]  /*4fa0*/  MOV R105, UR37 ;  /* 0x0000002500697c02 */ /* 0x000fc60008000f00 */
[----:B------:R-:W-:Y:S01]  /*4fb0*/  ULEA.HI.X UR42, UR42, UR25, UR36, 0x1, UP0 ;  /* 0x000000192a2a7291 */ /* 0x000fe200080f0c24 */
[----:B0-----:R-:W-:Y:S01]  /*4fc0*/  MOV R52, UR39 ;  /* 0x0000002700347c02 */ /* 0x001fe20008000f00 */
[----:B------:R-:W4:Y:S04]  /*4fd0*/  LDG.E R104, [R104.64] ;  /* 0x0000001c68687981 */ /* 0x000f28000c1e1900 */
[----:B------:R-:W-:-:S05]  /*4fe0*/  MOV R53, UR42 ;  /* 0x0000002a00357c02 */ /* 0x000fca0008000f00 */
[----:B------:R-:W-:Y:S01]  /*4ff0*/  IMAD.WIDE R60, R5, 0x10, R52 ;  /* 0x00000010053c7825 */ /* 0x000fe200078e0234 */
[----:B--2---:R0:W-:Y:S04]  /*5000*/  STS.128 [R6], R44 ;  /* 0x0000002c06007388 */ /* 0x0041e80000000c00 */
[----:B---3--:R1:W-:Y:S01]  /*5010*/  STS.128 [R6+0x200], R48 ;  /* 0x0002003006007388 */ /* 0x0083e20000000c00 */
[----:B------:R-:W-:-:S06]  /*5020*/  NOP ;  /* 0x0000000000007918 */ /* 0x000fcc0000000000 */
[----:B------:R2:W3:Y:S04]  /*5030*/  LDG.E.128 R52, [R60.64] ;  /* 0x0000001c3c347981 */ /* 0x0004e8000c1e1d00 */
[----:B------:R2:W3:Y:S01]  /*5040*/  LDG.E.128 R56, [R60.64+0x200] ;  /* 0x0002001c3c387981 */ /* 0x0004e2000c1e1d00 */
[C---:B------:R-:W-:Y:S02]  /*5050*/  LOP3.LUT P0, RZ, R2.reuse, 0x1f, RZ, 0xc0, !PT ;  /* 0x0000001f02ff7812 */ /* 0x040fe4000780c0ff */
[----:B------:R-:W-:Y:S02]  /*5060*/  MOV R62, UR26 ;  /* 0x0000001a003e7c02 */ /* 0x000fe40008000f00 */
[----:B------:R-:W-:Y:S01]  /*5070*/  ISETP.NE.AND P1, PT, R2, RZ, PT ;  /* 0x000000ff0200720c */ /* 0x000fe20003f25270 */
[----:B0-----:R-:W-:Y:S01]  /*5080*/  HFMA2.MMA R46, -RZ, RZ, 0, 1.52587890625e-05 ;  /* 0x00000100ff2e7435 */ /* 0x001fe200000001ff */
[----:B------:R-:W-:Y:S01]  /*5090*/  ISETP.LT.OR P0, PT, R62, 0x2, P0 ;  /* 0x000000023e00780c */ /* 0x000fe20000701670 */
[----:B------:R-:W0:Y:S01]  /*50a0*/  LDS.128 R48, [R8+0x10] ;  /* 0x0000100008307984 */ /* 0x000e220000000c00 */
[----:B------:R-:W-:-:S02]  /*50b0*/  MOV R44, UR26 ;  /* 0x0000001a002c7c02 */ /* 0x000fc40008000f00 */
[----:B------:R-:W-:Y:S02]  /*50c0*/  SHF.L.U32 R63, R2, 0x1, RZ ;  /* 0x00000001023f7819 */ /* 0x000fe400000006ff */
[----:B------:R-:W-:Y:S02]  /*50d0*/  MOV R45, UR27 ;  /* 0x0000001b002d7c02 */ /* 0x000fe40008000f00 */
[----:B------:R-:W-:Y:S02]  /*50e0*/  MOV R47, c[0x0][0x16c] ;  /* 0x00005b00002f7a02 */ /* 0x000fe40000000f00 */
[----:B-1----:R-:W-:-:S03]  /*50f0*/  LOP3.LUT R6, R63, 0xffffffc0, RZ, 0xc0, !PT ;  /* 0xffffffc03f067812 */ /* 0x002fc600078ec0ff */
[----:B------:R-:W-:Y:S02]  /*5100*/  @!P0 IADD3 R44, R44, -0x2, RZ ;  /* 0xfffffffe2c2c8810 */ /* 0x000fe40007ffe0ff */
[----:B------:R-:W-:Y:S01]  /*5110*/  IADD3 R62, R2, 0x200, RZ ;  /* 0x00000200023e7810 */ /* 0x000fe20007ffe0ff */
[----:B----4-:R-:W-:-:S04]  /*5120*/  FMUL.FTZ R123, R104, 1.4426950216293334961 ;  /* 0x3fb8aa3b687b7820 */ /* 0x010fc80000410000 */
[----:B------:R-:W-:Y:S01]  /*5130*/  FMUL.FTZ R150, R123, R9 ;  /* 0x000000097b967220 */ /* 0x000fe20000410000 */
[----:B--2---:R-:W-:Y:S01]  /*5140*/  IADD3 R60, R6, R3, RZ ;  /* 0x00000003063c7210 */ /* 0x004fe20007ffe0ff */
[----:B------:R-:W-:Y:S02]  /*5150*/  @!P1 IMAD R62, R45, R46, UR7 ;  /* 0x000000072d3e9e24 */ /* 0x000fe4000f8e022e */
[----:B------:R-:W-:Y:S02]  /*5160*/  @!P0 IMAD R106, R44, R47, UR7 ;  /* 0x000000072c6a8e24 */ /* 0x000fe4000f8e022f */
[----:B------:R-:W1:Y:S01]  /*5170*/  MUFU.EX2 R150, R150 ;  /* 0x0000009600967308 */ /* 0x000e620000000800 */
[----:B------:R2:W4:Y:S01]  /*5180*/  LDS.128 R44, [R8] ;  /* 0x00000000082c7984 */ /* 0x0005220000000c00 */
[C---:B------:R-:W-:Y:S02]  /*5190*/  SHF.L.U32 R6, R60.reuse, 0x4, RZ ;  /* 0x000000043c067819 */ /* 0x040fe400000006ff */
[----:B------:R-:W-:-:S02]  /*51a0*/  IADD3 R60, R60, R3, RZ ;  /* 0x000000033c3c7210 */ /* 0x000fc40007ffe0ff */
[----:B------:R-:W-:Y:S02]  /*51b0*/  SHF.L.U32 R109, R62, 0x2, RZ ;  /* 0x000000023e6d7819 */ /* 0x000fe400000006ff */
[----:B--2---:R-:W-:Y:S01]  /*51c0*/  SHF.L.U32 R8, R60, 0x4, RZ ;  /* 0x000000043c087819 */ /* 0x004fe200000006ff */
[----:B------:R-:W-:Y:S02]  /*51d0*/  HFMA2.MMA R107, -RZ, RZ, 0, 4.76837158203125e-07 ;  /* 0x00000008ff6b7435 */ /* 0x000fe400000001ff */
[----:B------:R-:W-:Y:S01]  /*51e0*/  HFMA2.MMA R98, -RZ, RZ, 1.875, 0 ;  /* 0x3f800000ff627435 */ /* 0x000fe200000001ff */
[----:B------:R-:W-:Y:S01]  /*51f0*/  FMUL.FTZ R105, R123, R10 ;  /* 0x0000000a7b697220 */ /* 0x000fe20000410000 */
[----:B------:R-:W-:-:S06]  /*5200*/  MOV R99, RZ ;  /* 0x000000ff00637202 */ /* 0x000fcc0000000f00 */
[----:B------:R-:W-:Y:S01]  /*5210*/  @!P0 IMAD.WIDE R106, R106, R107, UR40 ;  /* 0x000000286a6a8e25 */ /* 0x000fe2000f8e026b */
[----:B------:R-:W2:Y:S01]  /*5220*/  MUFU.EX2 R105, R105 ;  /* 0x0000006900697308 */ /* 0x000ea20000000800 */
[--C-:B0-----:R-:W-:Y:S02]  /*5230*/  HADD2.F32 R112, -RZ, R48.reuse.H0_H0 ;  /* 0x20000030ff707230 */ /* 0x101fe40000004100 */
[----:B------:R-:W-:Y:S01]  /*5240*/  HADD2.F32 R116, -RZ, R48.H1_H1 ;  /* 0x30000030ff747230 */ /* 0x000fe20000004100 */
[C---:B------:R-:W-:Y:S01]  /*5250*/  FMUL.FTZ R113, R123.reuse, R14 ;  /* 0x0000000e7b717220 */ /* 0x040fe20000410000 */
[--C-:B------:R-:W-:Y:S02]  /*5260*/  HADD2.F32 R115, -RZ, R49.reuse.H0_H0 ;  /* 0x20000031ff737230 */ /* 0x100fe40000004100 */
[----:B------:R-:W-:Y:S02]  /*5270*/  HADD2.F32 R118, -RZ, R49.H1_H1 ;  /* 0x30000031ff767230 */ /* 0x000fe40000004100 */
[----:B------:R-:W-:Y:S01]  /*5280*/  HADD2.F32 R49, -RZ, R41.H1_H1 ;  /* 0x30000029ff317230 */ /* 0x000fe20000004100 */
[----:B------:R-:W-:Y:S01]  /*5290*/  FMUL.FTZ R120, R123, R15 ;  /* 0x0000000f7b787220 */ /* 0x000fe20000410000 */
[----:B------:R-:W-:-:S02]  /*52a0*/  HADD2.F32 R119, -RZ, R51.H0_H0 ;  /* 0x20000033ff777230 */ /* 0x000fc40000004100 */
[----:B------:R-:W-:Y:S02]  /*52b0*/  HADD2.F32 R131, -RZ, R51.H1_H1 ;  /* 0x30000033ff837230 */ /* 0x000fe40000004100 */
[--C-:B----4-:R-:W-:Y:S02]  /*52c0*/  HADD2.F32 R108, -RZ, R46.reuse.H0_H0 ;  /* 0x2000002eff6c7230 */ /* 0x110fe40000004100 */
[----:B------:R-:W-:Y:S02]  /*52d0*/  HADD2.F32 R111, -RZ, R46.H1_H1 ;  /* 0x3000002eff6f7230 */ /* 0x000fe40000004100 */
[----:B------:R-:W-:Y:S02]  /*52e0*/  HADD2.F32 R46, -RZ, R41.H0_H0 ;  /* 0x20000029ff2e7230 */ /* 0x000fe40000004100 */
[--C-:B------:R-:W-:Y:S02]  /*52f0*/  HADD2.F32 R110, -RZ, R47.reuse.H0_H0 ;  /* 0x2000002fff6e7230 */ /* 0x100fe40000004100 */
[----:B------:R-:W-:Y:S01]  /*5300*/  HADD2.F32 R114, -RZ, R47.H1_H1 ;  /* 0x3000002fff727230 */ /* 0x000fe20000004100 */
[----:B------:R-:W-:Y:S01]  /*5310*/  FMUL.FTZ R47, R46, R11 ;  /* 0x0000000b2e2f7220 */ /* 0x000fe20000410000 */
[----:B------:R-:W-:Y:S01]  /*5320*/  HADD2.F32 R51, -RZ, R42.H1_H1 ;  /* 0x3000002aff337230 */ /* 0x000fe20000004100 */
[----:B------:R-:W-:Y:S01]  /*5330*/  MUFU.EX2 R113, R113 ;  /* 0x0000007100717308 */ /* 0x000fe20000000800 */
[----:B------:R-:W-:-:S02]  /*5340*/  HADD2.F32 R117, -RZ, R50.H0_H0 ;  /* 0x20000032ff757230 */ /* 0x000fc40000004100 */
[----:B------:R-:W-:Y:S01]  /*5350*/  HADD2.F32 R121, -RZ, R50.H1_H1 ;  /* 0x30000032ff797230 */ /* 0x000fe20000004100 */
[----:B------:R-:W-:Y:S01]  /*5360*/  FMUL.FTZ R50, R49, R12 ;  /* 0x0000000c31327220 */ /* 0x000fe20000410000 */
[----:B------:R-:W-:Y:S01]  /*5370*/  HADD2.F32 R122, -RZ, R42.H0_H0 ;  /* 0x2000002aff7a7230 */ /* 0x000fe20000004100 */
[----:B------:R-:W-:Y:S02]  /*5380*/  FMUL.FTZ R130, R123, R16 ;  /* 0x000000107b827220 */ /* 0x000fe40000410000 */
[----:B------:R-:W-:Y:S01]  /*5390*/  FMUL.FTZ R160, R51, R14 ;  /* 0x0000000e33a07220 */ /* 0x000fe20000410000 */
[----:B------:R-:W-:Y:S01]  /*53a0*/  MUFU.EX2 R120, R120 ;  /* 0x0000007800787308 */ /* 0x000fe20000000800 */
[----:B------:R-:W-:Y:S02]  /*53b0*/  FMUL.FTZ R49, R122, R13 ;  /* 0x0000000d7a317220 */ /* 0x000fe40000410000 */
[----:B------:R-:W-:Y:S01]  /*53c0*/  FMUL.FTZ R129, R123, R17 ;  /* 0x000000117b817220 */ /* 0x000fe20000410000 */
[----:B------:R-:W-:Y:S01]  /*53d0*/  HADD2.F32 R124, -RZ, R43.H0_H0 ;  /* 0x2000002bff7c7230 */ /* 0x000fe20000004100 */
[----:B------:R-:W-:-:S03]  /*53e0*/  FMUL.FTZ R162, R108, R49 ;  /* 0x000000316ca27220 */ /* 0x000fc60000410000 */
[----:B------:R-:W-:Y:S01]  /*53f0*/  MUFU.EX2 R130, R130 ;  /* 0x0000008200827308 */ /* 0x000fe20000000800 */
[----:B------:R-:W-:Y:S01]  /*5400*/  FMUL.FTZ R128, R123, R18 ;  /* 0x000000127b807220 */ /* 0x000fe20000410000 */
[----:B------:R-:W-:Y:S01]  /*5410*/  HADD2.F32 R151, -RZ, R43.H1_H1 ;  /* 0x3000002bff977230 */ /* 0x000fe20000004100 */
[----:B------:R-:W-:Y:S01]  /*5420*/  FMUL.FTZ R153, R124, R15 ;  /* 0x0000000f7c997220 */ /* 0x000fe20000410000 */
[----:B------:R-:W-:Y:S01]  /*5430*/  HADD2.F32 R126, -RZ, R36.H0_H0 ;  /* 0x20000024ff7e7230 */ /* 0x000fe20000004100 */
[----:B------:R-:W-:-:S03]  /*5440*/  FMUL.FTZ R160, R111, R160 ;  /* 0x000000a06fa07220 */ /* 0x000fc60000410000 */
[----:B------:R-:W-:Y:S01]  /*5450*/  MUFU.EX2 R129, R129 ;  /* 0x0000008100817308 */ /* 0x000fe20000000800 */
[----:B------:R-:W-:Y:S01]  /*5460*/  FMUL.FTZ R127, R123, R19 ;  /* 0x000000137b7f7220 */ /* 0x000fe20000410000 */
[----:B------:R-:W-:Y:S01]  /*5470*/  HADD2.F32 R125, -RZ, R38.H1_H1 ;  /* 0x30000026ff7d7230 */ /* 0x000fe20000004100 */
[----:B------:R-:W-:Y:S02]  /*5480*/  FMUL.FTZ R151, R151, R16 ;  /* 0x0000001097977220 */ /* 0x000fe40000410000 */
[----:B------:R-:W-:-:S03]  /*5490*/  FMUL.FTZ R153, R110, R153 ;  /* 0x000000996e997220 */ /* 0x000fc60000410000 */
[----:B------:R-:W-:Y:S01]  /*54a0*/  MUFU.EX2 R128, R128 ;  /* 0x0000008000807308 */ /* 0x000fe20000000800 */
[----:B------:R-:W-:Y:S01]  /*54b0*/  HADD2.F32 R149, -RZ, R36.H1_H1 ;  /* 0x30000024ff957230 */ /* 0x000fe20000004100 */
[----:B------:R-:W-:Y:S02]  /*54c0*/  FMUL.FTZ R46, R125, R22 ;  /* 0x000000167d2e7220 */ /* 0x000fe40000410000 */
[----:B------:R-:W-:Y:S02]  /*54d0*/  FMUL.FTZ R151, R114, R151 ;  /* 0x0000009772977220 */ /* 0x000fe40000410000 */
[----:B------:R-:W-:Y:S02]  /*54e0*/  FMUL.FTZ R125, R123, R21 ;  /* 0x000000157b7d7220 */ /* 0x000fe40000410000 */
[----:B------:R-:W-:Y:S01]  /*54f0*/  MUFU.EX2 R127, R127 ;  /* 0x0000007f007f7308 */ /* 0x000fe20000000800 */
[----:B------:R-:W-:Y:S01]  /*5500*/  HADD2.F32 R156, -RZ, R37.H0_H0 ;  /* 0x20000025ff9c7230 */ /* 0x000fe20000004100 */
[----:B------:R-:W-:-:S02]  /*5510*/  FMUL.FTZ R149, R149, R18 ;  /* 0x0000001295957220 */ /* 0x000fc40000410000 */
[C---:B------:R-:W-:Y:S01]  /*5520*/  FMUL.FTZ R124, R123.reuse, R22 ;  /* 0x000000167b7c7220 */ /* 0x040fe20000410000 */
[----:B------:R-:W-:Y:S01]  /*5530*/  HADD2.F32 R147, -RZ, R37.H1_H1 ;  /* 0x30000025ff937230 */ /* 0x000fe20000004100 */
[----:B------:R-:W-:Y:S02]  /*5540*/  FMUL.FTZ R156, R156, R19 ;  /* 0x000000139c9c7220 */ /* 0x000fe40000410000 */
[----:B------:R-:W-:Y:S01]  /*5550*/  MUFU.EX2 R125, R125 ;  /* 0x0000007d007d7308 */ /* 0x000fe20000000800 */
[----:B------:R-:W-:Y:S01]  /*5560*/  FMUL.FTZ R149, R116, R149 ;  /* 0x0000009574957220 */ /* 0x000fe20000410000 */
[----:B------:R-:W-:Y:S01]  /*5570*/  HADD2.F32 R134, -RZ, R39.H0_H0 ;  /* 0x20000027ff867230 */ /* 0x000fe20000004100 */
[----:B------:R-:W-:Y:S01]  /*5580*/  FMUL.FTZ R122, R123, R23 ;  /* 0x000000177b7a7220 */ /* 0x000fe20000410000 */
[----:B------:R-:W-:Y:S01]  /*5590*/  HADD2.F32 R154, -RZ, R38.H0_H0 ;  /* 0x20000026ff9a7230 */ /* 0x000fe20000004100 */
[----:B------:R-:W-:Y:S02]  /*55a0*/  FMUL.FTZ R147, R147, R20 ;  /* 0x0000001493937220 */ /* 0x000fe40000410000 */
[----:B------:R-:W-:Y:S01]  /*55b0*/  FMUL.FTZ R156, R115, R156 ;  /* 0x0000009c739c7220 */ /* 0x000fe20000410000 */
[----:B------:R-:W-:Y:S01]  /*55c0*/  MUFU.EX2 R124, R124 ;  /* 0x0000007c007c7308 */ /* 0x000fe20000000800 */
[----:B------:R-:W-:-:S02]  /*55d0*/  FMUL.FTZ R154, R154, R21 ;  /* 0x000000159a9a7220 */ /* 0x000fc40000410000 */
[----:B------:R-:W-:-:S05]  /*55e0*/  FMUL.FTZ R147, R118, R147 ;  /* 0x0000009376937220 */ /* 0x000fca0000410000 */
[----:B------:R-:W-:Y:S01]  /*55f0*/  MUFU.EX2 R122, R122 ;  /* 0x0000007a007a7308 */ /* 0x000fe20000000800 */
[----:B------:R-:W-:Y:S01]  /*5600*/  FMUL.FTZ R154, R117, R154 ;  /* 0x0000009a759a7220 */ /* 0x000fe20000410000 */
[----:B------:R-:W-:Y:S01]  /*5610*/  HADD2.F32 R135, -RZ, R39.H1_H1 ;  /* 0x30000027ff877230 */ /* 0x000fe20000004100 */
[----:B------:R-:W-:-:S04]  /*5620*/  FMUL.FTZ R145, R121, R46 ;  /* 0x0000002e79917220 */ /* 0x000fc80000410000 */
[----:B------:R-:W-:Y:S01]  /*5630*/  FMUL.FTZ R152, R135, R24 ;  /* 0x0000001887987220 */ /* 0x000fe20000410000 */
[----:B------:R-:W-:Y:S03]  /*5640*/  BSSY B0, `(.L_x_2333) ;  /* 0x0000059000007945 */ /* 0x000fe60003800000 */
[----:B------:R-:W-:Y:S01]  /*5650*/  FMUL.FTZ R152, R131, R152 ;  /* 0x0000009883987220 */ /* 0x000fe20000410000 */
[----:B---3--:R-:W-:Y:S04]  /*5660*/  STS.128 [R6+0x1080], R52 ;  /* 0x0010803406007388 */ /* 0x008fe80000000c00 */
[----:B------:R0:W-:Y:S01]  /*5670*/  STS.128 [R6+0x1280], R56 ;  /* 0x0012803806007388 */ /* 0x0001e20000000c00 */
[----:B------:R-:W-:-:S06]  /*5680*/  NOP ;  /* 0x0000000000007918 */ /* 0x000fcc0000000000 */
[----:B------:R-:W3:Y:S04]  /*5690*/  LDS.128 R60, [R8+0x1080] ;  /* 0x00108000083c7984 */ /* 0x000ee80000000c00 */
[----:B------:R-:W4:Y:S04]  /*56a0*/  LDS.128 R52, [R8+0x1090] ;  /* 0x0010900008347984 */ /* 0x000f280000000c00 */
[----:B-1----:R1:W-:Y:S04]  /*56b0*/  STS [R109+0x6d50], R150 ;  /* 0x006d50966d007388 */ /* 0x0023e80000000800 */
[----:B------:R-:W-:Y:S01]  /*56c0*/  BAR.SYNC.DEFER_BLOCKING 0x0 ;  /* 0x0000000000007b1d */ /* 0x000fe20000010000 */
[C---:B0-----:R-:W-:Y:S01]  /*56d0*/  FMUL.FTZ R59, R123.reuse, R11 ;  /* 0x0000000b7b3b7220 */ /* 0x041fe20000410000 */
[----:B------:R-:W-:Y:S01]  /*56e0*/  HADD2.F32 R56, -RZ, R44.H0_H0 ;  /* 0x2000002cff387230 */ /* 0x000fe20000004100 */
[----:B------:R-:W-:Y:S01]  /*56f0*/  FMUL.FTZ R58, R123, R12 ;  /* 0x0000000c7b3a7220 */ /* 0x000fe20000410000 */
[----:B-1----:R-:W-:-:S03]  /*5700*/  HADD2.F32 R109, -RZ, R45.H1_H1 ;  /* 0x3000002dff6d7230 */ /* 0x002fc60000004100 */
[----:B------:R-:W0:Y:S01]  /*5710*/  MUFU.EX2 R59, R59 ;  /* 0x0000003b003b7308 */ /* 0x000e220000000800 */
[----:B------:R-:W-:-:S07]  /*5720*/  FMUL.FTZ R57, R123, R13 ;  /* 0x0000000d7b397220 */ /* 0x000fce0000410000 */
[----:B------:R-:W1:Y:S01]  /*5730*/  MUFU.EX2 R58, R58 ;  /* 0x0000003a003a7308 */ /* 0x000e620000000800 */
[----:B------:R0:W5:Y:S07]  /*5740*/  @!P0 LDG.E.64 R98, [R106.64] ;  /* 0x0000001c6a628981 */ /* 0x00016e000c1e1b00 */
[----:B------:R-:W1:Y:S01]  /*5750*/  MUFU.EX2 R57, R57 ;  /* 0x0000003900397308 */ /* 0x000e620000000800 */
[----:B0-----:R-:W-:Y:S02]  /*5760*/  HADD2.F32 R107, -RZ, R44.H1_H1 ;  /* 0x3000002cff6b7230 */ /* 0x001fe40000004100 */
[----:B------:R-:W-:-:S02]  /*5770*/  HADD2.F32 R106, -RZ, R45.H0_H0 ;  /* 0x2000002dff6a7230 */ /* 0x000fc40000004100 */
[--C-:B------:R-:W-:Y:S02]  /*5780*/  HADD2.F32 R44, -RZ, R40.reuse.H0_H0 ;  /* 0x20000028ff2c7230 */ /* 0x100fe40000004100 */
[----:B------:R-:W-:-:S03]  /*5790*/  HADD2.F32 R45, -RZ, R40.H1_H1 ;  /* 0x30000028ff2d7230 */ /* 0x000fc60000004100 */
[----:B------:R-:W-:Y:S02]  /*57a0*/  FMUL.FTZ R159, R44, R9 ;  /* 0x000000092c9f7220 */ /* 0x000fe40000410000 */
[----:B------:R-:W-:Y:S02]  /*57b0*/  FMUL.FTZ R48, R45, R10 ;  /* 0x0000000a2d307220 */ /* 0x000fe40000410000 */
[----:B------:R-:W-:Y:S02]  /*57c0*/  FMUL.FTZ R159, R56, R159 ;  /* 0x0000009f389f7220 */ /* 0x000fe40000410000 */
[----:B------:R-:W-:Y:S02]  /*57d0*/  FMUL.FTZ R157, R107, R48 ;  /* 0x000000306b9d7220 */ /* 0x000fe40000410000 */
[----:B--2---:R-:W-:Y:S02]  /*57e0*/  FMUL.FTZ R48, R150, R105 ;  /* 0x0000006996307220 */ /* 0x004fe40000410000 */
[----:B------:R-:W-:-:S02]  /*57f0*/  FMUL.FTZ R164, R106, R47 ;  /* 0x0000002f6aa47220 */ /* 0x000fc40000410000 */
[----:B------:R-:W-:Y:S02]  /*5800*/  FFMA.FTZ R47, R159, R105, R157 ;  /* 0x000000699f2f7223 */ /* 0x000fe4000001009d */
[----:B------:R-:W-:Y:S02]  /*5810*/  FMUL.FTZ R51, R59, R48 ;  /* 0x000000303b337220 */ /* 0x000fe40000410000 */
[----:B------:R-:W-:Y:S02]  /*5820*/  FMUL.FTZ R155, R109, R50 ;  /* 0x000000326d9b7220 */ /* 0x000fe40000410000 */
[----:B------:R-:W-:Y:S01]  /*5830*/  FFMA.FTZ R47, R59, R47, R164 ;  /* 0x0000002f3b2f7223 */ /* 0x000fe200000100a4 */
[----:B------:R-:W-:Y:S01]  /*5840*/  ISETP.NE.AND P0, PT, R2, 0x7f, PT ;  /* 0x0000007f0200780c */ /* 0x000fe20003f05270 */
[C---:B-1----:R-:W-:Y:S02]  /*5850*/  FMUL.FTZ R48, R58.reuse, R51 ;  /* 0x000000333a307220 */ /* 0x042fe40000410000 */
[----:B------:R-:W-:-:S02]  /*5860*/  FFMA.FTZ R47, R58, R47, R155 ;  /* 0x0000002f3a2f7223 */ /* 0x000fc4000001009b */
[C---:B------:R-:W-:Y:S02]  /*5870*/  FMUL.FTZ R48, R57.reuse, R48 ;  /* 0x0000003039307220 */ /* 0x040fe40000410000 */
[----:B------:R-:W-:Y:S02]  /*5880*/  FFMA.FTZ R47, R57, R47, R162 ;  /* 0x0000002f392f7223 */ /* 0x000fe400000100a2 */
[C---:B------:R-:W-:Y:S02]  /*5890*/  FMUL.FTZ R49, R113.reuse, R48 ;  /* 0x0000003071317220 */ /* 0x040fe40000410000 */
[----:B------:R-:W-:Y:S02]  /*58a0*/  FMUL.FTZ R45, R126, R17 ;  /* 0x000000117e2d7220 */ /* 0x000fe40000410000 */
[----:B------:R-:W-:Y:S02]  /*58b0*/  FFMA.FTZ R47, R113, R47, R160 ;  /* 0x0000002f712f7223 */ /* 0x000fe400000100a0 */
[----:B------:R-:W-:Y:S01]  /*58c0*/  FMUL.FTZ R126, R123, R20 ;  /* 0x000000147b7e7220 */ /* 0x000fe20000410000 */
[--C-:B---3--:R-:W-:Y:S01]  /*58d0*/  HADD2.F32 R142, -RZ, R62.reuse.H0_H0 ;  /* 0x2000003eff8e7230 */ /* 0x108fe20000004100 */
[C---:B------:R-:W-:Y:S01]  /*58e0*/  FMUL.FTZ R49, R120.reuse, R49 ;  /* 0x0000003178317220 */ /* 0x040fe20000410000 */
[----:B------:R-:W-:Y:S01]  /*58f0*/  HADD2.F32 R139, -RZ, R62.H1_H1 ;  /* 0x3000003eff8b7230 */ /* 0x000fe20000004100 */
[----:B------:R-:W-:Y:S01]  /*5900*/  FFMA.FTZ R47, R120, R47, R153 ;  /* 0x0000002f782f7223 */ /* 0x000fe20000010099 */
[----:B------:R0:W1:Y:S01]  /*5910*/  @P0 LDS R62, [R2.X4+0x7554] ;  /* 0x00755400023e0984 */ /* 0x0000620000004800 */
[----:B------:R-:W2:Y:S01]  /*5920*/  MUFU.EX2 R126, R126 ;  /* 0x0000007e007e7308 */ /* 0x000ea20000000800 */
[----:B------:R-:W-:-:S02]  /*5930*/  FMUL.FTZ R48, R130, R49 ;  /* 0x0000003182307220 */ /* 0x000fc40000410000 */
[----:B------:R-:W-:Y:S02]  /*5940*/  FMUL.FTZ R158, R112, R45 ;  /* 0x0000002d709e7220 */ /* 0x000fe40000410000 */
[----:B------:R-:W-:Y:S02]  /*5950*/  FFMA.FTZ R47, R130, R47, R151 ;  /* 0x0000002f822f7223 */ /* 0x000fe40000010097 */
[C---:B------:R-:W-:Y:S02]  /*5960*/  FMUL.FTZ R45, R129.reuse, R48 ;  /* 0x00000030812d7220 */ /* 0x040fe40000410000 */
[----:B------:R-:W-:Y:S02]  /*5970*/  FFMA.FTZ R47, R129, R47, R158 ;  /* 0x0000002f812f7223 */ /* 0x000fe4000001009e */
[C---:B------:R-:W-:Y:S02]  /*5980*/  FMUL.FTZ R48, R128.reuse, R45 ;  /* 0x0000002d80307220 */ /* 0x040fe40000410000 */
[----:B------:R-:W-:-:S02]  /*5990*/  FFMA.FTZ R47, R128, R47, R149 ;  /* 0x0000002f802f7223 */ /* 0x000fc40000010095 */
[----:B------:R-:W-:Y:S02]  /*59a0*/  FMUL.FTZ R44, R134, R23 ;  /* 0x00000017862c7220 */ /* 0x000fe40000410000 */
[----:B------:R-:W-:Y:S02]  /*59b0*/  FMUL.FTZ R123, R123, R24 ;  /* 0x000000187b7b7220 */ /* 0x000fe40000410000 */
[C---:B------:R-:W-:Y:S02]  /*59c0*/  FMUL.FTZ R45, R127.reuse, R48 ;  /* 0x000000307f2d7220 */ /* 0x040fe40000410000 */
[----:B------:R-:W-:Y:S02]  /*59d0*/  FFMA.FTZ R47, R127, R47, R156 ;  /* 0x0000002f7f2f7223 */ /* 0x000fe4000001009c */
[----:B------:R-:W-:Y:S01]  /*59e0*/  FMUL.FTZ R143, R119, R44 ;  /* 0x0000002c778f7220 */ /* 0x000fe20000410000 */
[----:B------:R-:W3:Y:S01]  /*59f0*/  MUFU.EX2 R123, R123 ;  /* 0x0000007b007b7308 */ /* 0x000ee20000000800 */
[----:B--2---:R-:W-:-:S02]  /*5a00*/  FMUL.FTZ R44, R126, R45 ;  /* 0x0000002d7e2c7220 */ /* 0x004fc40000410000 */
[----:B------:R-:W-:Y:S02]  /*5a10*/  FFMA.FTZ R47, R126, R47, R147 ;  /* 0x0000002f7e2f7223 */ /* 0x000fe40000010093 */
[C---:B------:R-:W-:Y:S02]  /*5a20*/  FMUL.FTZ R45, R125.reuse, R44 ;  /* 0x0000002c7d2d7220 */ /* 0x040fe40000410000 */
[----:B------:R-:W-:Y:S02]  /*5a30*/  FFMA.FTZ R47, R125, R47, R154 ;  /* 0x0000002f7d2f7223 */ /* 0x000fe4000001009a */
[C---:B------:R-:W-:Y:S02]  /*5a40*/  FMUL.FTZ R45, R124.reuse, R45 ;  /* 0x0000002d7c2d7220 */ /* 0x040fe40000410000 */
[----:B------:R-:W-:Y:S02]  /*5a50*/  FFMA.FTZ R47, R124, R47, R145 ;  /* 0x0000002f7c2f7223 */ /* 0x000fe40000010091 */
[----:B------:R-:W-:-:S02]  /*5a60*/  FMUL.FTZ R44, R122, R45 ;  /* 0x0000002d7a2c7220 */ /* 0x000fc40000410000 */
[----:B------:R-:W-:Y:S01]  /*5a70*/  FFMA.FTZ R45, R122, R47, R143 ;  /* 0x0000002f7a2d7223 */ /* 0x000fe2000001008f */
[--C-:B------:R-:W-:Y:S01]  /*5a80*/  HADD2.F32 R148, -RZ, R60.reuse.H0_H0 ;  /* 0x2000003cff947230 */ /* 0x100fe20000004100 */
[C---:B---3--:R-:W-:Y:S01]  /*5a90*/  FMUL.FTZ R44, R123.reuse, R44 ;  /* 0x0000002c7b2c7220 */ /* 0x048fe20000410000 */
[----:B------:R-:W-:Y:S01]  /*5aa0*/  HADD2.F32 R51, -RZ, R60.H1_H1 ;  /* 0x3000003cff337230 */ /* 0x000fe20000004100 */
[----:B------:R-:W-:Y:S01]  /*5ab0*/  LEA.HI R60, R2, R2, RZ, 0x1e ;  /* 0x00000002023c7211 */ /* 0x000fe200078ff0ff */
[----:B------:R-:W-:Y:S01]  /*5ac0*/  HADD2.F32 R48, -RZ, R61.H0_H0 ;  /* 0x2000003dff307230 */ /* 0x000fe20000004100 */
[----:B------:R-:W-:Y:S01]  /*5ad0*/  FFMA.FTZ R45, R123, R45, R152 ;  /* 0x0000002d7b2d7223 */ /* 0x000fe20000010098 */
[----:B------:R-:W-:Y:S02]  /*5ae0*/  HADD2.F32 R50, -RZ, R63.H0_H0 ;  /* 0x2000003fff327230 */ /* 0x000fe40000004100 */
[----:B------:R-:W-:Y:S02]  /*5af0*/  HADD2.F32 R61, -RZ, R61.H1_H1 ;  /* 0x3000003dff3d7230 */ /* 0x000fe40000004100 */
[----:B------:R-:W-:Y:S01]  /*5b00*/  HADD2.F32 R63, -RZ, R63.H1_H1 ;  /* 0x3000003fff3f7230 */ /* 0x000fe20000004100 */
[----:B------:R-:W-:Y:S05]  /*5b10*/  @P0 BRA `(.L_x_2334) ;  /* 0x000000b000000947 */ /* 0x000fea0003800000 */
[----:B01--4-:R-:W-:Y:S01]  /*5b20*/  ULDC UR37, c[0x0][0x174] ;  /* 0x00005d0000257ab9 */ /* 0x013fe20000000800 */
        /* <DEDUP_REMOVED lines=10> */
.L_x_2334:
[----:B01--4-:R-:W-:Y:S05]  /*5bd0*/  BSYNC B0 ;  /* 0x0000000000007941 */ /* 0x013fea0003800000 */
.L_x_2333:
[----:B------:R-:W-:Y:S01]  /*5be0*/  ISETP.GT.U32.AND P0, PT, R2, 0x1f, PT ;  /* 0x0000001f0200780c */ /* 0x000fe20003f04070 */
[--C-:B------:R-:W-:Y:S01]  /*5bf0*/  HADD2.F32 R136, -RZ, R52.reuse.H0_H0 ;  /* 0x20000034ff887230 */ /* 0x100fe20000004100 */
[----:B------:R0:W-:Y:S01]  /*5c00*/  STS.64 [R60.X8+0x6340], R44 ;  /* 0x0063402c3c007388 */ /* 0x0001e20000008a00 */
[----:B------:R-:W-:Y:S01]  /*5c10*/  HADD2.F32 R161, -RZ, R52.H1_H1 ;  /* 0x30000034ffa17230 */ /* 0x000fe20000004100 */
[----:B------:R-:W-:Y:S01]  /*5c20*/  BSSY B0, `(.L_x_2335) ;  /* 0x0000064000007945 */ /* 0x000fe20003800000 */
[--C-:B------:R-:W-:Y:S01]  /*5c30*/  HADD2.F32 R52, -RZ, R53.reuse.H0_H0 ;  /* 0x20000035ff347230 */ /* 0x100fe20000004100 */
[----:B------:R-:W-:Y:S01]  /*5c40*/  FMUL.FTZ R144, R28, R61 ;  /* 0x0000003d1c907220 */ /* 0x000fe20000410000 */
[----:B------:R-:W-:Y:S01]  /*5c50*/  HADD2.F32 R53, -RZ, R53.H1_H1 ;  /* 0x30000035ff357230 */ /* 0x000fe20000004100 */
[----:B------:R-:W-:Y:S01]  /*5c60*/  FMUL.FTZ R140, R32, R63 ;  /* 0x0000003f208c7220 */ /* 0x000fe20000410000 */
[--C-:B------:R-:W-:Y:S01]  /*5c70*/  HADD2.F32 R46, -RZ, R54.reuse.H0_H0 ;  /* 0x20000036ff2e7230 */ /* 0x100fe20000004100 */
        /* <DEDUP_REMOVED lines=32> */
.L_x_2388:
        /* <DEDUP_REMOVED lines=22> */
[----:B------:R0:W2:Y:S04]  /*5fe0*/  SHFL.UP PT, R47, R46, 0x10, RZ ;  /* 0x060000002e2f7989 */ /* 0x0000a800000e00ff */
.L_x_2389:
[----:B------:R-:W-:Y:S02]  /*5ff0*/  ISETP.GE.AND P0, PT, R3, 0x10, PT ;  /* 0x000000100300780c */ /* 0x000fe40003f06270 */
[----:B------:R-:W-:-:S11]  /*6000*/  MOV R44, R46 ;  /* 0x0000002e002c7202 */ /* 0x000fd60000000f00 */
[-C--:B-1----:R-:W-:Y:S02]  /*6010*/  @P0 FFMA.FTZ R53, R49, R44.reuse, R53 ;  /* 0x0000002c31350223 */ /* 0x082fe40000010035 */
[----:B--2---:R-:W-:Y:S01]  /*6020*/  @P0 FMUL.FTZ R44, R47, R44 ;  /* 0x0000002c2f2c0220 */ /* 0x004fe20000410000 */
[----:B------:R-:W-:Y:S05]  /*6030*/  BRA.CONV ~URZ, `(.L_x_2339) ;  /* 0x000000637f007947 */ /* 0x000fea000b800000 */
[----:B------:R-:W-:Y:S01]  /*6040*/  HFMA2.MMA R47, -RZ, RZ, 0, 1.847743988037109375e-06 ;  /* 0x0000001fff2f7435 */ /* 0x000fe200000001ff */
[----:B------:R-:W-:Y:S02]  /*6050*/  MOV R50, R44 ;  /* 0x0000002c00327202 */ /* 0x000fe40000000f00 */
[----:B------:R-:W-:Y:S02]  /*6060*/  MOV R49, 0x1f ;  /* 0x0000001f00317802 */ /* 0x000fe40000000f00 */
[----:B0-----:R-:W-:Y:S02]  /*6070*/  MOV R46, 0xffffffff ;  /* 0xffffffff002e7802 */ /* 0x001fe40000000f00 */
[----:B------:R-:W-:-:S02]  /*6080*/  MOV R48, 0x60a0 ;  /* 0x000060a000307802 */ /* 0x000fc40000000f00 */
[----:B-----5:R-:W-:Y:S05]  /*6090*/  CALL.REL.NOINC `($__internal_94_$__cuda_sm70_shflsync_idx_p) ;  /* 0x00004f3000007944 */ /* 0x020fea0003c00000 */
.L_x_2339:
[----:B------:R-:W-:Y:S05]  /*60a0*/  BRA.CONV ~URZ, `(.L_x_2340) ;  /* 0x000000637f007947 */ /* 0x000fea000b800000 */
[----:B-1----:R-:W-:Y:S01]  /*60b0*/  HFMA2.MMA R47, -RZ, RZ, 0, 1.847743988037109375e-06 ;  /* 0x0000001fff2f7435 */ /* 0x002fe200000001ff */
[----:B------:R-:W-:-:S02]  /*60c0*/  MOV R50, R53 ;  /* 0x0000003500327202 */ /* 0x000fc40000000f00 */
[----:B------:R-:W-:Y:S02]  /*60d0*/  MOV R49, 0x1f ;  /* 0x0000001f00317802 */ /* 0x000fe40000000f00 */
[----:B0-----:R-:W-:Y:S02]  /*60e0*/  MOV R46, 0xffffffff ;  /* 0xffffffff002e7802 */ /* 0x001fe40000000f00 */
[----:B------:R-:W-:Y:S02]  /*60f0*/  MOV R48, 0x6110 ;  /* 0x0000611000307802 */ /* 0x000fe40000000f00 */
[----:B-----5:R-:W-:Y:S05]  /*6100*/  CALL.REL.NOINC `($__internal_94_$__cuda_sm70_shflsync_idx_p) ;  /* 0x00004ec000007944 */ /* 0x020fea0003c00000 */
.L_x_2340:
[----:B------:R-:W-:Y:S05]  /*6110*/  BRA.DIV ~URZ, `(.L_x_2341) ;  /* 0x000044e27f007947 */ /* 0x000fea000b800000 */
[----:B-----5:R-:W2:Y:S04]  /*6120*/  SHFL.IDX PT, R98, R98, RZ, 0x1f ;  /* 0x00001fff62627589 */ /* 0x020ea800000e0000 */
[----:B------:R3:W4:Y:S04]  /*6130*/  SHFL.IDX PT, R49, R99, RZ, 0x1f ;  /* 0x00001fff63317589 */ /* 0x00072800000e0000 */
[----:B------:R3:W0:Y:S04]  /*6140*/  SHFL.UP PT, R161, R44, 0x1, RZ ;  /* 0x042000002ca17989 */ /* 0x00062800000e00ff */
[----:B------:R-:W1:Y:S02]  /*6150*/  SHFL.UP PT, R53, R53, 0x1, RZ ;  /* 0x0420000035357989 */ /* 0x000e6400000e00ff */
.L_x_2390:
[----:B0-----:R-:W0:Y:S01]  /*6160*/  LDS.64 R50, [R52+0x6340] ;  /* 0x0063400034327984 */ /* 0x001e220000000a00 */
[----:B--2---:R-:W-:Y:S01]  /*6170*/  MOV R48, R98 ;  /* 0x0000006200307202 */ /* 0x004fe20000000f00 */
[----:B-1--4-:R-:W-:-:S02]  /*6180*/  @P1 FFMA.FTZ R49, R49, R161, R53 ;  /* 0x000000a131311223 */ /* 0x012fc40000010035 */
[----:B---3--:R-:W1:Y:S02]  /*6190*/  LDS.64 R44, [R52+0x6348] ;  /* 0x00634800342c7984 */ /* 0x008e640000000a00 */
        /* <DEDUP_REMOVED lines=12> */
.L_x_2336:
[----:B0-----:R-:W-:Y:S05]  /*6260*/  BSYNC B0 ;  /* 0x0000000000007941 */ /* 0x001fea0003800000 */
.L_x_2335:
[----:B------:R-:W-:Y:S01]  /*6270*/  WARPSYNC 0xffffffff ;  /* 0xffffffff00007948 */ /* 0x000fe20003800000 */
[----:B------:R-:W-:Y:S01]  /*6280*/  BAR.SYNC.DEFER_BLOCKING 0x0 ;  /* 0x0000000000007b1d */ /* 0x000fe20000010000 */
[----:B---3--:R-:W-:Y:S01]  /*6290*/  FMUL.FTZ R45, R123, R62 ;  /* 0x0000003e7b2d7220 */ /* 0x008fe20000410000 */
        /* <DEDUP_REMOVED lines=17> */
[----:B------:R-:W-:Y:S01]  /*63b0*/  FMUL.FTZ R46, R58, R45 ;  /* 0x0000002d3a2e7220 */ /* 0x000fe20000410000 */
[----:B------:R-:W-:-:S03]  /*63c0*/  HFMA2.MMA R45, -RZ, RZ, 0, 0 ;  /* 0x00000000ff2d7435 */ /* 0x000fc600000001ff */
[----:B------:R-:W-:-:S04]  /*63d0*/  FMUL.FTZ R46, R59, R46 ;  /* 0x0000002e3b2e7220 */ /* 0x000fc80000410000 */
        /* <DEDUP_REMOVED lines=29> */
[----:B-----5:R-:W-:-:S02]  /*65b0*/  FFMA.FTZ R98, R122, R145, R143 ;  /* 0x000000917a627223 */ /* 0x020fc4000001008f */
        /* <DEDUP_REMOVED lines=27> */
.L_x_2391:
        /* <DEDUP_REMOVED lines=26> */
.L_x_2392:
        /* <DEDUP_REMOVED lines=20> */
.L_x_2343:
[----:B------:R-:W-:Y:S05]  /*6a50*/  BSYNC B0 ;  /* 0x0000000000007941 */ /* 0x000fea0003800000 */
.L_x_2342:
[----:B------:R-:W-:Y:S01]  /*6a60*/  WARPSYNC 0xffffffff ;  /* 0xffffffff00007948 */ /* 0x000fe20003800000 */
[----:B------:R-:W-:Y:S01]  /*6a70*/  BAR.SYNC.DEFER_BLOCKING 0x0 ;  /* 0x0000000000007b1d */ /* 0x000fe20000010000 */
[----:B------:R-:W-:Y:S01]  /*6a80*/  ISETP.NE.AND P0, PT, R2, RZ, PT ;  /* 0x000000ff0200720c */ /* 0x000fe20003f05270 */
[--C-:B-1----:R-:W-:Y:S01]  /*6a90*/  HADD2.F32 R49, -RZ, R40.reuse.H1_H1 ;  /* 0x30000028ff317230 */ /* 0x102fe20000004100 */
[----:B0-----:R-:W-:Y:S01]  /*6aa0*/  MOV R46, UR7 ;  /* 0x00000007002e7c02 */ /* 0x001fe20008000f00 */
[--C-:B------:R-:W-:Y:S01]  /*6ab0*/  HADD2.F32 R50, -RZ, R41.reuse.H0_H0 ;  /* 0x20000029ff327230 */ /* 0x100fe20000004100 */
[----:B------:R-:W-:Y:S01]  /*6ac0*/  P2R R48, PR, RZ, 0x1 ;  /* 0x00000001ff307803 */ /* 0x000fe20000000000 */
[----:B------:R-:W-:Y:S01]  /*6ad0*/  HADD2.F32 R48, -RZ, R40.H0_H0 ;  /* 0x20000028ff307230 */ /* 0x000fe20000004100 */
[----:B------:R-:W-:Y:S01]  /*6ae0*/  ULDC.64 UR36, c[0x0][0x298] ;  /* 0x0000a60000247ab9 */ /* 0x000fe20000000a00 */
[----:B------:R-:W-:Y:S01]  /*6af0*/  HADD2.F32 R51, -RZ, R41.H1_H1 ;  /* 0x30000029ff337230 */ /* 0x000fe20000004100 */
[----:B------:R-:W-:Y:S01]  /*6b00*/  UIMAD UR36, UR12, UR36, URZ ;  /* 0x000000240c2472a4 */ /* 0x000fe2000f8e023f */
[--C-:B------:R-:W-:Y:S01]  /*6b10*/  HADD2.F32 R52, -RZ, R42.reuse.H0_H0 ;  /* 0x2000002aff347230 */ /* 0x100fe20000004100 */
[----:B------:R-:W-:Y:S01]  /*6b20*/  ULDC UR42, c[0x0][0x174] ;  /* 0x00005d00002a7ab9 */ /* 0x000fe20000000800 */
[----:B------:R-:W-:Y:S01]  /*6b30*/  HADD2.F32 R53, -RZ, R42.H1_H1 ;  /* 0x3000002aff357230 */ /* 0x000fe20000004100 */
[----:B------:R-:W-:Y:S01]  /*6b40*/  UIADD3 UR42, -UR6, UR42, URZ ;  /* 0x0000002a062a7290 */ /* 0x000fe2000fffe13f */
[----:B------:R-:W-:Y:S01]  /*6b50*/  HADD2.F32 R161, -RZ, R43.H1_H1 ;  /* 0x3000002bffa17230 */ /* 0x000fe20000004100 */
[----:B------:R-:W-:Y:S01]  /*6b60*/  UIMAD UR38, UR13, UR37, UR36 ;  /* 0x000000250d2672a4 */ /* 0x000fe2000f8e0224 */
[----:B------:R-:W-:Y:S01]  /*6b70*/  BSSY B0, `(.L_x_2346) ;  /* 0x0000146000007945 */ /* 0x000fe20003800000 */
[----:B------:R-:W-:Y:S01]  /*6b80*/  FMUL.FTZ R159, R53, R14 ;  /* 0x0000000e359f7220 */ /* 0x000fe20000410000 */
[----:B------:R-:W-:-:S02]  /*6b90*/  ULDC.64 UR36, c[0x0][0x2b8] ;  /* 0x0000ae0000247ab9 */ /* 0x000fc40000000a00 */
[----:B------:R-:W-:Y:S01]  /*6ba0*/  ULEA UR42, UR42, 0xfffff800, 0xb ;  /* 0xfffff8002a2a7891 */ /* 0x000fe2000f8e583f */
[----:B------:R-:W-:Y:S01]  /*6bb0*/  FFMA.FTZ R159, R111, -R159, R160 ;  /* 0x8000009f6f9f7223 */ /* 0x000fe200000100a0 */
[----:B------:R-:W-:Y:S01]  /*6bc0*/  UIMAD UR36, UR12, UR36, URZ ;  /* 0x000000240c2472a4 */ /* 0x000fe2000f8e023f */
[----:B------:R-:W-:Y:S01]  /*6bd0*/  FMUL.FTZ R160, R30, R160 ;  /* 0x000000a01ea07220 */ /* 0x000fe20000410000 */
[----:B------:R-:W0:Y:S02]  /*6be0*/  LDS R47, [R60.X8+0x6854] ;  /* 0x006854003c2f7984 */ /* 0x000e240000008800 */
[----:B------:R-:W-:Y:S02]  /*6bf0*/  UIMAD UR36, UR13, UR37, UR36 ;  /* 0x000000250d2472a4 */ /* 0x000fe4000f8e0224 */
[----:B------:R1:W-:Y:S02]  /*6c00*/  @!P0 STS.64 [R46.X8+0x7750], R44 ;  /* 0x0077502c2e008388 */ /* 0x0003e40000008a00 */
[----:B-1----:R-:W-:-:S02]  /*6c10*/  FMUL.FTZ R45, R50, R11 ;  /* 0x0000000b322d7220 */ /* 0x002fc40000410000 */
[----:B------:R-:W-:Y:S02]  /*6c20*/  FMUL.FTZ R46, R51, R12 ;  /* 0x0000000c332e7220 */ /* 0x000fe40000410000 */
[----:B------:R-:W-:Y:S02]  /*6c30*/  FFMA.FTZ R60, R106, -R45, R164 ;  /* 0x8000002d6a3c7223 */ /* 0x000fe400000100a4 */
[----:B------:R-:W-:Y:S02]  /*6c40*/  FMUL.FTZ R45, R52, R13 ;  /* 0x0000000d342d7220 */ /* 0x000fe40000410000 */
[----:B------:R-:W-:Y:S02]  /*6c50*/  FMUL.FTZ R164, R27, R164 ;  /* 0x000000a41ba47220 */ /* 0x000fe40000410000 */
[----:B0-----:R-:W-:Y:S02]  /*6c60*/  FFMA.FTZ R47, R47, R62, R54 ;  /* 0x0000003e2f2f7223 */ /* 0x001fe40000010036 */
[----:B------:R-:W-:-:S02]  /*6c70*/  FFMA.FTZ R62, R108, -R45, R162 ;  /* 0x8000002d6c3e7223 */ /* 0x000fc400000100a2 */
[----:B------:R-:W-:Y:S02]  /*6c80*/  FFMA.FTZ R134, R123, R47, R134 ;  /* 0x0000002f7b867223 */ /* 0x000fe40000010086 */
[----:B------:R-:W-:Y:S02]  /*6c90*/  FMUL.FTZ R162, R29, R162 ;  /* 0x000000a21da27220 */ /* 0x000fe40000410000 */
[----:B------:R-:W-:Y:S01]  /*6ca0*/  FFMA.FTZ R55, R122, R134, R55 ;  /* 0x000000867a377223 */ /* 0x000fe20000010037 */
[----:B------:R-:W-:-:S03]  /*6cb0*/  HADD2.F32 R122, -RZ, R43.H0_H0 ;  /* 0x2000002bff7a7230 */ /* 0x000fc60000004100 */
        /* <DEDUP_REMOVED lines=26> */
[----:B------:R-:W-:Y:S02]  /*6e60*/  FMUL.FTZ R99, R105, R9 ;  /* 0x0000000969637220 */ /* 0x000fe40000410000 */
[----:B------:R-:W-:-:S02]  /*6e70*/  FMUL.FTZ R123, R141, R11 ;  /* 0x0000000b8d7b7220 */ /* 0x000fc40000410000 */
[----:B------:R-:W-:Y:S02]  /*6e80*/  FFMA.FTZ R44, R54, R99, RZ ;  /* 0x00000063362c7223 */ /* 0x000fe400000100ff */
[----:B------:R-:W-:Y:S02]  /*6e90*/  FMUL.FTZ R46, R57, R12 ;  /* 0x0000000c392e7220 */ /* 0x000fe40000410000 */
[----:B------:R-:W-:Y:S02]  /*6ea0*/  FFMA.FTZ R44, R58, R63, R44 ;  /* 0x0000003f3a2c7223 */ /* 0x000fe4000001002c */
[----:B------:R-:W-:Y:S02]  /*6eb0*/  FFMA.FTZ R163, R112, -R163, R158 ;  /* 0x800000a370a37223 */ /* 0x000fe4000001009e */
[----:B------:R-:W-:Y:S02]  /*6ec0*/  FFMA.FTZ R44, R60, R123, R44 ;  /* 0x0000007b3c2c7223 */ /* 0x000fe4000001002c */
[----:B------:R-:W-:-:S02]  /*6ed0*/  FMUL.FTZ R136, R112, R135 ;  /* 0x0000008770887220 */ /* 0x000fc40000410000 */
[----:B------:R-:W-:Y:S02]  /*6ee0*/  FFMA.FTZ R44, R61, R46, R44 ;  /* 0x0000002e3d2c7223 */ /* 0x000fe4000001002c */
[----:B------:R-:W-:Y:S02]  /*6ef0*/  FFMA.FTZ R140, R114, -R140, R151 ;  /* 0x8000008c728c7223 */ /* 0x000fe40000010097 */
        /* <DEDUP_REMOVED lines=8> */
[----:B------:R-:W-:Y:S02]  /*6f80*/  FFMA.FTZ R94, R136, R17, R94 ;  /* 0x00000011885e7223 */ /* 0x000fe4000001005e */
[----:B------:R-:W-:-:S02]  /*6f90*/  FMUL.FTZ R135, R163, R130 ;  /* 0x00000082a3877220 */ /* 0x000fc40000410000 */
[----:B------:R-:W-:Y:S02]  /*6fa0*/  FFMA.FTZ R130, R140, R112, R165 ;  /* 0x000000708c827223 */ /* 0x000fe400000100a5 */
[----:B------:R-:W-:Y:S01]  /*6fb0*/  FFMA.FTZ R165, R128, R136, R135 ;  /* 0x0000008880a57223 */ /* 0x000fe20000010087 */
[----:B------:R-:W-:Y:S01]  /*6fc0*/  HADD2.F32 R135, -RZ, R36.H1_H1 ;  /* 0x30000024ff877230 */ /* 0x000fe20000004100 */
[----:B------:R-:W-:Y:S02]  /*6fd0*/  FFMA.FTZ R163, R163, R138, R130 ;  /* 0x0000008aa3a37223 */ /* 0x000fe40000010082 */
[----:B------:R-:W-:Y:S02]  /*6fe0*/  FMUL.FTZ R136, R104, R127 ;  /* 0x0000007f68887220 */ /* 0x000fe40000410000 */
[----:B------:R-:W-:Y:S02]  /*6ff0*/  FMUL.FTZ R130, R135, R18 ;  /* 0x0000001287827220 */ /* 0x000fe40000410000 */
[----:B------:R-:W-:-:S02]  /*7000*/  FMUL.FTZ R128, R128, R138 ;  /* 0x0000008a80807220 */ /* 0x000fc40000410000 */
[C---:B------:R-:W-:Y:S02]  /*7010*/  FFMA.FTZ R130, R116.reuse, -R130, R149 ;  /* 0x8000008274827223 */ /* 0x040fe40000010095 */
[----:B------:R-:W-:Y:S02]  /*7020*/  FMUL.FTZ R116, R116, R127 ;  /* 0x0000007f74747220 */ /* 0x000fe40000410000 */
[----:B------:R-:W-:Y:S02]  /*7030*/  FMUL.FTZ R136, R130, R136 ;  /* 0x0000008882887220 */ /* 0x000fe40000410000 */
[----:B------:R-:W-:Y:S02]  /*7040*/  FFMA.FTZ R95, R116, R18, R95 ;  /* 0x00000012745f7223 */ /* 0x000fe4000001005f */
[----:B------:R-:W-:Y:S01]  /*7050*/  FFMA.FTZ R116, R135, R116, R136 ;  /* 0x0000007487747223 */ /* 0x000fe20000010088 */
[----:B------:R-:W-:Y:S01]  /*7060*/  HADD2.F32 R136, -RZ, R37.H0_H0 ;  /* 0x20000025ff887230 */ /* 0x000fe20000004100 */
[----:B------:R-:W-:-:S02]  /*7070*/  FMUL.FTZ R142, R104, R126 ;  /* 0x0000007e688e7220 */ /* 0x000fc40000410000 */
[----:B------:R-:W-:Y:S02]  /*7080*/  FMUL.FTZ R112, R161, R112 ;  /* 0x00000070a1707220 */ /* 0x000fe40000410000 */
[----:B------:R-:W-:Y:S02]  /*7090*/  FMUL.FTZ R138, R136, R19 ;  /* 0x00000013888a7220 */ /* 0x000fe40000410000 */
[----:B------:R-:W-:Y:S02]  /*70a0*/  FADD.FTZ R79, R116, R79 ;  /* 0x0000004f744f7221 */ /* 0x000fe40000010000 */
[C---:B------:R-:W-:Y:S02]  /*70b0*/  FFMA.FTZ R138, R115.reuse, -R138, R156 ;  /* 0x8000008a738a7223 */ /* 0x040fe4000001009c */
[----:B------:R-:W-:Y:S02]  /*70c0*/  FMUL.FTZ R115, R115, R126 ;  /* 0x0000007e73737220 */ /* 0x000fe40000410000 */
[----:B------:R-:W-:-:S02]  /*70d0*/  FMUL.FTZ R142, R138, R142 ;  /* 0x0000008e8a8e7220 */ /* 0x000fc40000410000 */
[----:B------:R-:W-:Y:S02]  /*70e0*/  FFMA.FTZ R96, R115, R19, R96 ;  /* 0x0000001373607223 */ /* 0x000fe40000010060 */
[----:B------:R-:W-:Y:S02]  /*70f0*/  FFMA.FTZ R115, R136, R115, R142 ;  /* 0x0000007388737223 */ /* 0x000fe4000001008e */
[-C--:B------:R-:W-:Y:S02]  /*7100*/  FMUL.FTZ R142, R114, R129.reuse ;  /* 0x00000081728e7220 */ /* 0x080fe40000410000 */
[----:B------:R-:W-:Y:S01]  /*7110*/  FADD.FTZ R80, R115, R80 ;  /* 0x0000005073507221 */ /* 0x000fe20000010000 */
[----:B------:R-:W-:Y:S01]  /*7120*/  HADD2.F32 R115, -RZ, R37.H1_H1 ;  /* 0x30000025ff737230 */ /* 0x000fe20000004100 */
[----:B------:R-:W-:Y:S02]  /*7130*/  FMUL.FTZ R129, R104, R129 ;  /* 0x0000008168817220 */ /* 0x000fe40000410000 */
[----:B------:R-:W-:-:S02]  /*7140*/  FFMA.FTZ R93, R142, R16, R93 ;  /* 0x000000108e5d7223 */ /* 0x000fc4000001005d */
[----:B------:R-:W-:Y:S02]  /*7150*/  FMUL.FTZ R114, R115, R20 ;  /* 0x0000001473727220 */ /* 0x000fe40000410000 */
[----:B------:R-:W-:Y:S02]  /*7160*/  FMUL.FTZ R140, R140, R129 ;  /* 0x000000818c8c7220 */ /* 0x000fe40000410000 */
[----:B------:R-:W-:Y:S02]  /*7170*/  FFMA.FTZ R114, R118, -R114, R147 ;  /* 0x8000007276727223 */ /* 0x000fe40000010093 */
[-C--:B------:R-:W-:Y:S02]  /*7180*/  FMUL.FTZ R129, R104, R125.reuse ;  /* 0x0000007d68817220 */ /* 0x080fe40000410000 */
[----:B------:R-:W-:Y:S02]  /*7190*/  FMUL.FTZ R118, R118, R125 ;  /* 0x0000007d76767220 */ /* 0x000fe40000410000 */
[----:B------:R-:W-:-:S02]  /*71a0*/  FMUL.FTZ R129, R114, R129 ;  /* 0x0000008172817220 */ /* 0x000fc40000410000 */
[----:B------:R-:W-:Y:S02]  /*71b0*/  FFMA.FTZ R97, R118, R20, R97 ;  /* 0x0000001476617223 */ /* 0x000fe40000010061 */
[----:B------:R-:W-:Y:S02]  /*71c0*/  FFMA.FTZ R144, R115, R118, R129 ;  /* 0x0000007673907223 */ /* 0x000fe40000010081 */
[----:B------:R-:W-:Y:S01]  /*71d0*/  FFMA.FTZ R118, R161, R142, R140 ;  /* 0x0000008ea1767223 */ /* 0x000fe2000001008c */
[----:B------:R-:W-:Y:S01]  /*71e0*/  HADD2.F32 R140, -RZ, R38.H0_H0 ;  /* 0x20000026ff8c7230 */ /* 0x000fe20000004100 */
[C---:B------:R-:W-:Y:S02]  /*71f0*/  FMUL.FTZ R142, R104.reuse, R124 ;  /* 0x0000007c688e7220 */ /* 0x040fe40000410000 */
[----:B------:R-:W-:Y:S02]  /*7200*/  FMUL.FTZ R161, R104, R55 ;  /* 0x0000003768a17220 */ /* 0x000fe40000410000 */
[----:B------:R-:W-:-:S02]  /*7210*/  FMUL.FTZ R129, R140, R21 ;  /* 0x000000158c817220 */ /* 0x000fc40000410000 */
[----:B------:R-:W-:Y:S02]  /*7220*/  FADD.FTZ R81, R144, R81 ;  /* 0x0000005190517221 */ /* 0x000fe40000010000 */
[C---:B------:R-:W-:Y:S02]  /*7230*/  FFMA.FTZ R129, R117.reuse, -R129, R154 ;  /* 0x8000008175817223 */ /* 0x040fe4000001009a */
[----:B------:R-:W-:Y:S02]  /*7240*/  FMUL.FTZ R117, R117, R124 ;  /* 0x0000007c75757220 */ /* 0x000fe40000410000 */
[----:B------:R-:W-:Y:S02]  /*7250*/  FMUL.FTZ R142, R129, R142 ;  /* 0x0000008e818e7220 */ /* 0x000fe40000410000 */
[----:B------:R-:W-:Y:S02]  /*7260*/  FFMA.FTZ R100, R117, R21, R100 ;  /* 0x0000001575647223 */ /* 0x000fe40000010064 */
[----:B------:R-:W-:Y:S01]  /*7270*/  FFMA.FTZ R142, R140, R117, R142 ;  /* 0x000000758c8e7223 */ /* 0x000fe2000001008e */
[----:B------:R-:W-:Y:S01]  /*7280*/  HADD2.F32 R117, -RZ, R38.H1_H1 ;  /* 0x30000026ff757230 */ /* 0x000fe20000004100 */
[----:B------:R-:W-:-:S02]  /*7290*/  FMUL.FTZ R144, R121, R55 ;  /* 0x0000003779907220 */ /* 0x000fc40000410000 */
[----:B------:R-:W-:Y:S02]  /*72a0*/  FADD.FTZ R82, R142, R82 ;  /* 0x000000528e527221 */ /* 0x000fe40000010000 */
[-C--:B------:R-:W-:Y:S02]  /*72b0*/  FMUL.FTZ R142, R117, R22.reuse ;  /* 0x00000016758e7220 */ /* 0x080fe40000410000 */
[----:B------:R-:W-:Y:S02]  /*72c0*/  FFMA.FTZ R101, R144, R22, R101 ;  /* 0x0000001690657223 */ /* 0x000fe40000010065 */
[----:B------:R-:W-:Y:S02]  /*72d0*/  FFMA.FTZ R142, R121, -R142, R145 ;  /* 0x8000008e798e7223 */ /* 0x000fe40000010091 */
[----:B------:R-:W-:Y:S02]  /*72e0*/  FMUL.FTZ R121, R110, R137 ;  /* 0x000000896e797220 */ /* 0x000fe40000410000 */
[----:B------:R-:W-:-:S02]  /*72f0*/  FMUL.FTZ R161, R142, R161 ;  /* 0x000000a18ea17220 */ /* 0x000fc40000410000 */
[----:B------:R-:W-:Y:S02]  /*7300*/  FMUL.FTZ R137, R104, R137 ;  /* 0x0000008968897220 */ /* 0x000fe40000410000 */
[----:B------:R-:W-:Y:S01]  /*7310*/  FFMA.FTZ R144, R117, R144, R161 ;  /* 0x0000009075907223 */ /* 0x000fe200000100a1 */
[----:B------:R-:W-:Y:S01]  /*7320*/  IADD3 R161, R2, 0x780, RZ ;  /* 0x0000078002a17810 */ /* 0x000fe20007ffe0ff */
[----:B------:R-:W-:Y:S02]  /*7330*/  FMUL.FTZ R110, R120, R137 ;  /* 0x00000089786e7220 */ /* 0x000fe40000410000 */
[----:B------:R-:W-:Y:S01]  /*7340*/  FADD.FTZ R83, R144, R83 ;  /* 0x0000005390537221 */ /* 0x000fe20000010000 */
[----:B------:R-:W-:Y:S01]  /*7350*/  HADD2.F32 R144, -RZ, R39.H0_H0 ;  /* 0x20000027ff907230 */ /* 0x000fe20000004100 */
[----:B------:R-:W-:Y:S02]  /*7360*/  FMUL.FTZ R137, R104, R134 ;  /* 0x0000008668897220 */ /* 0x000fe40000410000 */
[----:B------:R-:W-:-:S02]  /*7370*/  FFMA.FTZ R92, R121, R15, R92 ;  /* 0x0000000f795c7223 */ /* 0x000fc4000001005c */
[----:B------:R-:W-:Y:S02]  /*7380*/  FMUL.FTZ R120, R144, R23 ;  /* 0x0000001790787220 */ /* 0x000fe40000410000 */
[----:B------:R-:W-:Y:S02]  /*7390*/  FADD.FTZ R77, R118, R77 ;  /* 0x0000004d764d7221 */ /* 0x000fe40000010000 */
[C---:B------:R-:W-:Y:S02]  /*73a0*/  FFMA.FTZ R120, R119.reuse, -R120, R98 ;  /* 0x8000007877787223 */ /* 0x040fe40000010062 */
[----:B------:R-:W-:Y:S02]  /*73b0*/  FMUL.FTZ R119, R119, R134 ;  /* 0x0000008677777220 */ /* 0x000fe40000410000 */
[----:B------:R-:W-:Y:S02]  /*73c0*/  FMUL.FTZ R137, R120, R137 ;  /* 0x0000008978897220 */ /* 0x000fe40000410000 */
[----:B------:R-:W-:-:S02]  /*73d0*/  FFMA.FTZ R102, R119, R23, R102 ;  /* 0x0000001777667223 */ /* 0x000fc40000010066 */
[----:B------:R-:W-:Y:S02]  /*73e0*/  FFMA.FTZ R137, R144, R119, R137 ;  /* 0x0000007790897223 */ /* 0x000fe40000010089 */
[----:B------:R-:W-:Y:S01]  /*73f0*/  FFMA.FTZ R119, R122, R121, R110 ;  /* 0x000000797a777223 */ /* 0x000fe2000001006e */
[----:B------:R-:W-:Y:S01]  /*7400*/  HADD2.F32 R121, -RZ, R39.H1_H1 ;  /* 0x30000027ff797230 */ /* 0x000fe20000004100 */
[----:B------:R-:W-:Y:S02]  /*7410*/  FADD.FTZ R84, R137, R84 ;  /* 0x0000005489547221 */ /* 0x000fe40000010000 */
[-C--:B------:R-:W-:Y:S02]  /*7420*/  FMUL.FTZ R137, R104, R47.reuse ;  /* 0x0000002f68897220 */ /* 0x080fe40000410000 */
[----:B------:R-:W-:Y:S02]  /*7430*/  FMUL.FTZ R116, R121, R24 ;  /* 0x0000001879747220 */ /* 0x000fe40000410000 */
[----:B------:R-:W-:-:S02]  /*7440*/  FMUL.FTZ R110, R131, R47 ;  /* 0x0000002f836e7220 */ /* 0x000fc40000410000 */
[----:B------:R-:W-:Y:S01]  /*7450*/  FFMA.FTZ R116, R131, -R116, R152 ;  /* 0x8000007483747223 */ /* 0x000fe20000010098 */
[----:B------:R-:W-:Y:S01]  /*7460*/  IADD3 R131, R2, 0x480, RZ ;  /* 0x0000048002837810 */ /* 0x000fe20007ffe0ff */
[-C--:B------:R-:W-:Y:S02]  /*7470*/  FMUL.FTZ R47, R47, R24.reuse ;  /* 0x000000182f2f7220 */ /* 0x080fe40000410000 */
[----:B------:R-:W-:Y:S02]  /*7480*/  FMUL.FTZ R137, R116, R137 ;  /* 0x0000008974897220 */ /* 0x000fe40000410000 */
[----:B------:R-:W-:Y:S02]  /*7490*/  FFMA.FTZ R103, R110, R24, R103 ;  /* 0x000000186e677223 */ /* 0x000fe40000010067 */
[----:B------:R-:W-:Y:S01]  /*74a0*/  FFMA.FTZ R148, R121, R110, R137 ;  /* 0x0000006e79947223 */ /* 0x000fe20000010089 */
[----:B------:R-:W-:Y:S01]  /*74b0*/  IADD3 R137, R2, 0x580, RZ ;  /* 0x0000058002897810 */ /* 0x000fe20007ffe0ff */
[----:B------:R-:W-:-:S02]  /*74c0*/  FMUL.FTZ R110, R116, R47 ;  /* 0x0000002f746e7220 */ /* 0x000fc40000410000 */
[----:B------:R-:W-:Y:S02]  /*74d0*/  FADD.FTZ R85, R148, R85 ;  /* 0x0000005594557221 */ /* 0x000fe40000010000 */
[-C--:B------:R-:W-:Y:S01]  /*74e0*/  FMUL.FTZ R116, R111, R139.reuse ;  /* 0x0000008b6f747220 */ /* 0x080fe20000410000 */
[----:B------:R-:W-:Y:S01]  /*74f0*/  SHF.L.U32 R111, R2, 0x4, RZ ;  /* 0x00000004026f7819 */ /* 0x000fe200000006ff */
[----:B------:R-:W-:Y:S01]  /*7500*/  FMUL.FTZ R148, R104, R139 ;  /* 0x0000008b68947220 */ /* 0x000fe20000410000 */
[----:B------:R-:W-:Y:S01]  /*7510*/  IADD3 R139, R2, 0x600, RZ ;  /* 0x00000600028b7810 */ /* 0x000fe20007ffe0ff */
[----:B------:R-:W-:Y:S01]  /*7520*/  FMUL.FTZ R146, R121, R47 ;  /* 0x0000002f79927220 */ /* 0x000fe20000410000 */
[----:B------:R-:W-:Y:S01]  /*7530*/  IADD3 R118, R111, 0x1, RZ ;  /* 0x000000016f767810 */ /* 0x000fe20007ffe0ff */
[----:B------:R-:W-:Y:S01]  /*7540*/  FMUL.FTZ R159, R159, R148 ;  /* 0x000000949f9f7220 */ /* 0x000fe20000410000 */
[----:B------:R-:W-:Y:S01]  /*7550*/  IADD3 R148, R111, 0x2, RZ ;  /* 0x000000026f947810 */ /* 0x000fe20007ffe0ff */
[----:B------:R-:W-:Y:S01]  /*7560*/  FMUL.FTZ R122, R122, R45 ;  /* 0x0000002d7a7a7220 */ /* 0x000fe20000410000 */
[----:B------:R-:W-:Y:S01]  /*7570*/  LEA.HI.SX32 R45, R118, R111, 0x1b ;  /* 0x0000006f762d7211 */ /* 0x000fe200078fdaff */
[----:B------:R-:W-:Y:S01]  /*7580*/  FMUL.FTZ R118, R48, R99 ;  /* 0x0000006330767220 */ /* 0x000fe20000410000 */
[----:B------:R-:W-:Y:S01]  /*7590*/  LEA.HI.SX32 R47, R148, R111, 0x1b ;  /* 0x0000006f942f7211 */ /* 0x000fe200078fdaff */
[----:B------:R-:W-:Y:S01]  /*75a0*/  FMUL.FTZ R148, R49, R63 ;  /* 0x0000003f31947220 */ /* 0x000fe20000410000 */
[C---:B------:R-:W-:Y:S01]  /*75b0*/  LEA.HI.SX32 R63, R111.reuse, R111, 0x1b ;  /* 0x0000006f6f3f7211 */ /* 0x040fe200078fdaff */
[----:B------:R-:W-:Y:S01]  /*75c0*/  FMUL.FTZ R123, R50, R123 ;  /* 0x0000007b327b7220 */ /* 0x000fe20000410000 */
[----:B------:R-:W-:Y:S01]  /*75d0*/  IADD3 R99, R111, 0x3, RZ ;  /* 0x000000036f637810 */ /* 0x000fe20007ffe0ff */
[----:B------:R-:W-:Y:S01]  /*75e0*/  FMUL.FTZ R46, R51, R46 ;  /* 0x0000002e332e7220 */ /* 0x000fe20000410000 */
[----:B------:R-:W-:Y:S01]  /*75f0*/  IADD3 R121, R2, 0x180, RZ ;  /* 0x0000018002797810 */ /* 0x000fe20007ffe0ff */
[----:B------:R0:W-:Y:S01]  /*7600*/  STS [R63.X4+0x2100], R118 ;  /* 0x002100763f007388 */ /* 0x0001e20000004800 */
[----:B------:R-:W-:Y:S01]  /*7610*/  LEA.HI.SX32 R99, R99, R111, 0x1b ;  /* 0x0000006f63637211 */ /* 0x000fe200078fdaff */
[----:B------:R-:W-:-:S02]  /*7620*/  FMUL.FTZ R44, R53, R44 ;  /* 0x0000002c352c7220 */ /* 0x000fc40000410000 */
[----:B------:R-:W-:Y:S01]  /*7630*/  STS [R45.X4+0x2104], R148 ;  /* 0x002104942d007388 */ /* 0x000fe20000004800 */
[----:B------:R-:W-:Y:S02]  /*7640*/  FMUL.FTZ R111, R126, R19 ;  /* 0x000000137e6f7220 */ /* 0x000fe40000410000 */
[----:B------:R-:W-:Y:S01]  /*7650*/  FMUL.FTZ R143, R52, R143 ;  /* 0x0000008f348f7220 */ /* 0x000fe20000410000 */
[----:B------:R1:W-:Y:S01]  /*7660*/  STS [R47.X4+0x2108], R123 ;  /* 0x0021087b2f007388 */ /* 0x0003e20000004800 */
[----:B------:R-:W-:Y:S02]  /*7670*/  FMUL.FTZ R136, R136, R111 ;  /* 0x0000006f88887220 */ /* 0x000fe40000410000 */
[----:B0-----:R-:W-:Y:S01]  /*7680*/  FMUL.FTZ R118, R127, R18 ;  /* 0x000000127f767220 */ /* 0x001fe20000410000 */
[----:B------:R0:W-:Y:S01]  /*7690*/  STS [R99.X4+0x210c], R46 ;  /* 0x00210c2e63007388 */ /* 0x0001e20000004800 */
[----:B------:R-:W-:Y:S01]  /*76a0*/  IADD3 R127, R2, 0x380, RZ ;  /* 0x00000380027f7810 */ /* 0x000fe20007ffe0ff */
[----:B------:R-:W-:-:S02]  /*76b0*/  FMUL.FTZ R156, R35, R156 ;  /* 0x0000009c239c7220 */ /* 0x000fc40000410000 */
[-C--:B------:R-:W-:Y:S01]  /*76c0*/  FFMA.FTZ R163, R130, R118.reuse, R163 ;  /* 0x0000007682a37223 */ /* 0x080fe200000100a3 */
[----:B------:R2:W-:Y:S01]  /*76d0*/  STS [R63.X4+0x2114], R44 ;  /* 0x0021142c3f007388 */ /* 0x0005e20000004800 */
[----:B------:R-:W-:Y:S01]  /*76e0*/  FMUL.FTZ R126, R135, R118 ;  /* 0x00000076877e7220 */ /* 0x000fe20000410000 */
[----:B-1----:R-:W-:Y:S01]  /*76f0*/  IADD3 R123, R2, 0x280, RZ ;  /* 0x00000280027b7810 */ /* 0x002fe20007ffe0ff */
[----:B------:R-:W-:Y:S01]  /*7700*/  FFMA.FTZ R163, R138, R111, R163 ;  /* 0x0000006f8aa37223 */ /* 0x000fe200000100a3 */
[----:B------:R1:W-:Y:S01]  /*7710*/  STS [R63.X4+0x211c], R112 ;  /* 0x00211c703f007388 */ /* 0x0003e20000004800 */
[----:B0-----:R-:W-:Y:S01]  /*7720*/  FMUL.FTZ R46, R125, R20 ;  /* 0x000000147d2e7220 */ /* 0x001fe20000410000 */
[----:B------:R-:W-:Y:S01]  /*7730*/  IADD3 R125, R2, 0x300, RZ ;  /* 0x00000300027d7810 */ /* 0x000fe20007ffe0ff */
[----:B------:R-:W-:Y:S01]  /*7740*/  FMUL.FTZ R111, R124, R21 ;  /* 0x000000157c6f7220 */ /* 0x000fe20000410000 */
[----:B------:R0:W-:Y:S01]  /*7750*/  STS [R63.X4+0x2110], R143 ;  /* 0x0021108f3f007388 */ /* 0x0001e20000004800 */
[----:B------:R-:W-:Y:S01]  /*7760*/  FMUL.FTZ R118, R115, R46 ;  /* 0x0000002e73767220 */ /* 0x000fe20000410000 */
[----:B------:R-:W-:Y:S01]  /*7770*/  IADD3 R135, R2, 0x500, RZ ;  /* 0x0000050002877810 */ /* 0x000fe20007ffe0ff */
[----:B--2---:R-:W-:Y:S01]  /*7780*/  FMUL.FTZ R44, R55, R22 ;  /* 0x00000016372c7220 */ /* 0x004fe20000410000 */
[----:B------:R-:W-:Y:S01]  /*7790*/  STS [R63.X4+0x2118], R122 ;  /* 0x0021187a3f007388 */ /* 0x000fe20000004800 */
[----:B------:R-:W-:Y:S01]  /*77a0*/  FMUL.FTZ R115, R134, R23 ;  /* 0x0000001786737220 */ /* 0x000fe20000410000 */
[----:B------:R-:W-:Y:S01]  /*77b0*/  LEA.HI.SX32 R124, R135, R2, 0x1b ;  /* 0x00000002877c7211 */ /* 0x000fe200078fdaff */
[----:B------:R-:W-:Y:S01]  /*77c0*/  FMUL.FTZ R140, R140, R111 ;  /* 0x0000006f8c8c7220 */ /* 0x000fe20000410000 */
[----:B------:R-:W-:Y:S01]  /*77d0*/  STS [R63.X4+0x2120], R128 ;  /* 0x002120803f007388 */ /* 0x000fe20000004800 */
[----:B-1----:R-:W-:Y:S01]  /*77e0*/  FMUL.FTZ R112, R117, R44 ;  /* 0x0000002c75707220 */ /* 0x002fe20000410000 */
[----:B------:R-:W-:Y:S01]  /*77f0*/  IADD3 R117, R2, 0x100, RZ ;  /* 0x0000010002757810 */ /* 0x000fe20007ffe0ff */
[----:B------:R-:W-:Y:S01]  /*7800*/  FMUL.FTZ R144, R144, R115 ;  /* 0x0000007390907220 */ /* 0x000fe20000410000 */
[----:B------:R-:W-:Y:S01]  /*7810*/  STS [R63.X4+0x2124], R126 ;  /* 0x0021247e3f007388 */ /* 0x000fe20000004800 */
[----:B------:R-:W-:Y:S01]  /*7820*/  FFMA.FTZ R46, R114, R46, R163 ;  /* 0x0000002e722e7223 */ /* 0x000fe200000100a3 */
[C---:B------:R-:W-:Y:S01]  /*7830*/  IADD3 R163, R2.reuse, 0x200, RZ ;  /* 0x0000020002a37810 */ /* 0x040fe20007ffe0ff */
[----:B------:R-:W-:Y:S01]  /*7840*/  FMUL.FTZ R158, R33, R158 ;  /* 0x0000009e219e7220 */ /* 0x000fe20000410000 */
[----:B------:R-:W-:Y:S01]  /*7850*/  STS [R63.X4+0x2128], R136 ;  /* 0x002128883f007388 */ /* 0x000fe20000004800 */
[----:B------:R-:W-:Y:S01]  /*7860*/  FFMA.FTZ R111, R129, R111, R46 ;  /* 0x0000006f816f7223 */ /* 0x000fe2000001002e */
[----:B------:R-:W-:Y:S01]  /*7870*/  IADD3 R129, R2, 0x400, RZ ;  /* 0x0000040002817810 */ /* 0x000fe20007ffe0ff */
[----:B------:R-:W-:Y:S01]  /*7880*/  FMUL.FTZ R46, R26, R157 ;  /* 0x0000009d1a2e7220 */ /* 0x000fe20000410000 */
[----:B------:R1:W-:Y:S01]  /*7890*/  STS [R63.X4+0x212c], R118 ;  /* 0x00212c763f007388 */ /* 0x0003e20000004800 */
[----:B------:R-:W-:Y:S01]  /*78a0*/  FFMA.FTZ R55, R142, R44, R111 ;  /* 0x0000002c8e377223 */ /* 0x000fe2000001006f */
[----:B0-----:R-:W-:Y:S01]  /*78b0*/  IADD3 R143, R2, 0x680, RZ ;  /* 0x00000680028f7810 */ /* 0x001fe20007ffe0ff */
[----:B------:R-:W-:Y:S01]  /*78c0*/  FMUL.FTZ R44, R25, R150 ;  /* 0x00000096192c7220 */ /* 0x000fe20000410000 */
[----:B------:R-:W-:Y:S01]  /*78d0*/  STS [R63.X4+0x2130], R140 ;  /* 0x0021308c3f007388 */ /* 0x000fe20000004800 */
[----:B------:R-:W-:Y:S01]  /*78e0*/  FFMA.FTZ R55, R120, R115, R55 ;  /* 0x0000007378377223 */ /* 0x000fe20000010037 */
[C---:B------:R-:W-:Y:S01]  /*78f0*/  IADD3 R115, R2.reuse, 0x80, RZ ;  /* 0x0000008002737810 */ /* 0x040fe20007ffe0ff */
[----:B------:R-:W-:Y:S01]  /*7900*/  FMUL.FTZ R153, R31, R153 ;  /* 0x000000991f997220 */ /* 0x000fe20000410000 */
[----:B------:R0:W-:Y:S01]  /*7910*/  STS [R63.X4+0x2134], R112 ;  /* 0x002134703f007388 */ /* 0x0001e20000004800 */
[----:B------:R-:W-:Y:S01]  /*7920*/  IADD3 R157, R2, 0x700, RZ ;  /* 0x00000700029d7810 */ /* 0x000fe20007ffe0ff */
[----:B------:R-:W-:Y:S01]  /*7930*/  FMUL.FTZ R151, R32, R151 ;  /* 0x0000009720977220 */ /* 0x000fe20000410000 */
[-C--:B------:R-:W-:Y:S01]  /*7940*/  LEA.HI.SX32 R114, R117, R2.reuse, 0x1b ;  /* 0x0000000275727211 */ /* 0x080fe200078fdaff */
[----:B------:R-:W-:Y:S01]  /*7950*/  STS [R63.X4+0x2138], R144 ;  /* 0x002138903f007388 */ /* 0x000fe20000004800 */
[----:B-1----:R-:W-:Y:S01]  /*7960*/  LEA.HI.SX32 R118, R123, R2, 0x1b ;  /* 0x000000027b767211 */ /* 0x002fe200078fdaff */
[----:B------:R-:W-:Y:S01]  /*7970*/  FMUL.FTZ R154, R65, R154 ;  /* 0x0000009a419a7220 */ /* 0x000fe20000410000 */
[-C--:B------:R-:W-:Y:S01]  /*7980*/  LEA.HI.SX32 R120, R125, R2.reuse, 0x1b ;  /* 0x000000027d787211 */ /* 0x080fe200078fdaff */
[----:B------:R-:W-:Y:S01]  /*7990*/  STS [R63.X4+0x213c], R146 ;  /* 0x00213c923f007388 */ /* 0x000fe20000004800 */
[-C--:B------:R-:W-:Y:S01]  /*79a0*/  LEA.HI.SX32 R122, R129, R2.reuse, 0x1b ;  /* 0x00000002817a7211 */ /* 0x080fe200078fdaff */
[----:B------:R-:W-:Y:S01]  /*79b0*/  FADD.FTZ R78, R165, R78 ;  /* 0x0000004ea54e7221 */ /* 0x000fe20000010000 */
[-C--:B0-----:R-:W-:Y:S01]  /*79c0*/  LEA.HI.SX32 R112, R115, R2.reuse, 0x1b ;  /* 0x0000000273707211 */ /* 0x081fe200078fdaff */
[----:B------:R-:W-:Y:S01]  /*79d0*/  BAR.SYNC.DEFER_BLOCKING 0x0 ;  /* 0x0000000000007b1d */ /* 0x000fe20000010000 */
        /* <DEDUP_REMOVED lines=29> */
[----:B-----5:R-:W-:-:S03]  /*7bb0*/  MOV R44, R2 ;  /* 0x00000002002c7202 */ /* 0x020fc60000000f00 */
[----:B------:R5:W-:Y:S01]  /*7bc0*/  STS [R99.X4+0x420c], R155 ;  /* 0x00420c9b63007388 */ /* 0x000be20000004800 */
[----:B-1----:R-:W-:-:S03]  /*7bd0*/  HFMA2.MMA R45, -RZ, RZ, 0, 0 ;  /* 0x00000000ff2d7435 */ /* 0x002fc600000001ff */
[----:B------:R1:W-:Y:S01]  /*7be0*/  STS [R63.X4+0x4228], R156 ;  /* 0x0042289c3f007388 */ /* 0x0003e20000004800 */
[----:B--2---:R-:W-:Y:S01]  /*7bf0*/  MOV R47, UR13 ;  /* 0x0000000d002f7c02 */ /* 0x004fe20008000f00 */
[----:B------:R-:W-:Y:S02]  /*7c00*/  FMUL.FTZ R164, R34, R149 ;  /* 0x0000009522a47220 */ /* 0x000fe40000410000 */
[----:B------:R2:W-:Y:S01]  /*7c10*/  STS [R63.X4+0x4220], R158 ;  /* 0x0042209e3f007388 */ /* 0x0005e20000004800 */
[----:B-----5:R-:W-:Y:S02]  /*7c20*/  MOV R99, UR13 ;  /* 0x0000000d00637c02 */ /* 0x020fe40008000f00 */
[--C-:B------:R-:W-:Y:S01]  /*7c30*/  IMAD.WIDE.U32 R46, R47, c[0x0][0x298], R44.reuse ;  /* 0x0000a6002f2e7a25 */ /* 0x100fe200078e002c */
[----:B------:R5:W-:Y:S03]  /*7c40*/  STS [R63.X4+0x4214], R160 ;  /* 0x004214a03f007388 */ /* 0x000be60000004800 */
[----:B-1----:R-:W-:Y:S01]  /*7c50*/  FMUL.FTZ R156, R66, R145 ;  /* 0x00000091429c7220 */ /* 0x002fe20000410000 */
[----:B------:R-:W-:Y:S01]  /*7c60*/  MOV R145, UR42 ;  /* 0x0000002a00917c02 */ /* 0x000fe20008000f00 */
[----:B------:R-:W-:Y:S01]  /*7c70*/  IMAD.WIDE.U32 R44, R99, c[0x0][0x2b8], R44 ;  /* 0x0000ae00632c7a25 */ /* 0x000fe200078e002c */
[----:B------:R-:W-:Y:S01]  /*7c80*/  IADD3 R47, R47, UR38, RZ ;  /* 0x000000262f2f7c10 */ /* 0x000fe2000fffe0ff */
[----:B------:R-:W-:Y:S01]  /*7c90*/  ULDC.64 UR38, c[0x0][0x2c0] ;  /* 0x0000b00000267ab9 */ /* 0x000fe20000000a00 */
[----:B------:R-:W-:Y:S01]  /*7ca0*/  MOV R99, UR11 ;  /* 0x0000000b00637c02 */ /* 0x000fe20008000f00 */
[----:B--2---:R-:W-:Y:S01]  /*7cb0*/  FMUL.FTZ R158, R64, R147 ;  /* 0x00000093409e7220 */ /* 0x004fe20000410000 */
[----:B------:R-:W-:Y:S01]  /*7cc0*/  IADD3 R145, -R145, c[0x0][0x168], -R2 ;  /* 0x00005a0091917a10 */ /* 0x000fe20007ffe902 */
[----:B------:R-:W-:Y:S01]  /*7cd0*/  UIMAD UR38, UR10, UR38, URZ ;  /* 0x000000260a2672a4 */ /* 0x000fe2000f8e023f */
[----:B------:R-:W-:Y:S01]  /*7ce0*/  IADD3 R45, R45, UR36, RZ ;  /* 0x000000242d2d7c10 */ /* 0x000fe2000fffe0ff */
[----:B------:R-:W-:Y:S01]  /*7cf0*/  ULDC.64 UR36, c[0x0][0x2a0] ;  /* 0x0000a80000247ab9 */ /* 0x000fe20000000a00 */
[----:B------:R-:W-:Y:S01]  /*7d00*/  IMAD.WIDE.U32 R46, R99, c[0x0][0x2a0], R46 ;  /* 0x0000a800632e7a25 */ /* 0x000fe200078e002e */
[----:B------:R-:W-:Y:S01]  /*7d10*/  ISETP.GE.AND P0, PT, R145, 0x1, PT ;  /* 0x000000019100780c */ /* 0x000fe20003f06270 */
[----:B------:R-:W-:Y:S01]  /*7d20*/  UIMAD UR36, UR10, UR36, URZ ;  /* 0x000000240a2472a4 */ /* 0x000fe2000f8e023f */
[----:B------:R-:W-:Y:S01]  /*7d30*/  MOV R99, UR11 ;  /* 0x0000000b00637c02 */ /* 0x000fe20008000f00 */
[----:B------:R1:W-:Y:S01]  /*7d40*/  STS [R63.X4+0x422c], R158 ;  /* 0x00422c9e3f007388 */ /* 0x0003e20000004800 */
[----:B------:R-:W-:Y:S01]  /*7d50*/  UIMAD UR38, UR11, UR39, UR38 ;  /* 0x000000270b2672a4 */ /* 0x000fe2000f8e0226 */
[----:B-----5:R-:W-:Y:S01]  /*7d60*/  FMUL.FTZ R160, R68, R152 ;  /* 0x0000009844a07220 */ /* 0x020fe20000410000 */
[----:B------:R-:W-:Y:S01]  /*7d70*/  UIMAD UR36, UR11, UR37, UR36 ;  /* 0x000000250b2472a4 */ /* 0x000fe2000f8e0224 */
[----:B------:R-:W-:Y:S01]  /*7d80*/  IMAD.WIDE.U32 R44, R99, c[0x0][0x2c0], R44 ;  /* 0x0000b000632c7a25 */ /* 0x000fe200078e002c */
[----:B------:R-:W-:Y:S01]  /*7d90*/  STS [R63.X4+0x4210], R162 ;  /* 0x004210a23f007388 */ /* 0x000fe20000004800 */
[----:B------:R-:W-:-:S03]  /*7da0*/  IADD3 R152, P1, R46, UR34, RZ ;  /* 0x000000222e987c10 */ /* 0x000fc6000ff3e0ff */
[----:B------:R2:W-:Y:S01]  /*7db0*/  STS [R63.X4+0x4218], R153 ;  /* 0x004218993f007388 */ /* 0x0005e20000004800 */
[----:B-1----:R-:W-:Y:S01]  /*7dc0*/  FMUL.FTZ R158, R67, R98 ;  /* 0x00000062439e7220 */ /* 0x002fe20000410000 */
[----:B------:R-:W-:Y:S02]  /*7dd0*/  IADD3 R147, R47, UR36, RZ ;  /* 0x000000242f937c10 */ /* 0x000fe4000fffe0ff */
[----:B------:R1:W-:Y:S01]  /*7de0*/  STS [R63.X4+0x421c], R151 ;  /* 0x00421c973f007388 */ /* 0x0003e20000004800 */
[----:B------:R-:W-:Y:S02]  /*7df0*/  IADD3 R149, R45, UR38, RZ ;  /* 0x000000262d957c10 */ /* 0x000fe4000fffe0ff */
[----:B------:R-:W-:Y:S01]  /*7e00*/  IADD3 R98, P2, R44, UR34, RZ ;  /* 0x000000222c627c10 */ /* 0x000fe2000ff5e0ff */
[----:B------:R1:W-:Y:S01]  /*7e10*/  STS [R63.X4+0x4224], R164 ;  /* 0x004224a43f007388 */ /* 0x0003e20000004800 */
[----:B--2---:R-:W-:-:S03]  /*7e20*/  IADD3.X R153, R147, UR35, RZ, P1, !PT ;  /* 0x0000002393997c10 */ /* 0x004fc60008ffe4ff */
[----:B------:R1:W-:Y:S01]  /*7e30*/  STS [R63.X4+0x4230], R154 ;  /* 0x0042309a3f007388 */ /* 0x0003e20000004800 */
[----:B------:R-:W-:-:S03]  /*7e40*/  IADD3.X R99, R149, UR35, RZ, P2, !PT ;  /* 0x0000002395637c10 */ /* 0x000fc600097fe4ff */
[----:B------:R1:W-:Y:S04]  /*7e50*/  STS [R63.X4+0x4234], R156 ;  /* 0x0042349c3f007388 */ /* 0x0003e80000004800 */
[----:B------:R1:W-:Y:S04]  /*7e60*/  STS [R63.X4+0x4238], R158 ;  /* 0x0042389e3f007388 */ /* 0x0003e80000004800 */
        /* <DEDUP_REMOVED lines=22> */
.L_x_2347:
[----:B01-34-:R-:W-:Y:S05]  /*7fd0*/  BSYNC B0 ;  /* 0x0000000000007941 */ /* 0x01bfea0003800000 */
.L_x_2346:
[----:B------:R-:W-:Y:S01]  /*7fe0*/  ULDC UR36, c[0x0][0x174] ;  /* 0x00005d0000247ab9 */ /* 0x000fe20000000800 */
[----:B------:R-:W-:Y:S01]  /*7ff0*/  LEA R152, P0, R46, c[0x0][0x318], 0x2 ;  /* 0x0000c6002e987a11 */ /* 0x000fe200078010ff */
        /* <DEDUP_REMOVED lines=22> */
[----:B------:R-:W-:Y:S02]  /*8160*/  IMAD.WIDE.U32 R152, R45, c[0x0][0x2b0], R152 ;  /* 0x0000ac002d987a25 */ /* 0x000fe400078e0098 */
[----:B------:R0:W1:Y:S02]  /*8170*/  LDS R45, [R112.X4+0x4400] ;  /* 0x00440000702d7984 */ /* 0x0000640000004800 */
[----:B------:R-:W-:Y:S01]  /*8180*/  IMAD.WIDE.U32 R98, R47, c[0x0][0x2d0], R98 ;  /* 0x0000b4002f627a25 */ /* 0x000fe200078e0062 */
[----:B------:R-:W-:-:S04]  /*8190*/  IADD3 R153, R153, UR36, RZ ;  /* 0x0000002499997c10 */ /* 0x000fc8000fffe0ff */
[----:B------:R-:W-:Y:S01]  /*81a0*/  IADD3 R99, R99, UR38, RZ ;  /* 0x0000002663637c10 */ /* 0x000fe2000fffe0ff */
[----:B------:R-:W-:Y:S05]  /*81b0*/  @!P0 BRA `(.L_x_2349) ;  /* 0x0000002000008947 */ /* 0x000fea0003800000 */
[----:B0-----:R0:W-:Y:S04]  /*81c0*/  RED.E.ADD.F32.FTZ.RN.STRONG.GPU [R152.64+-0x1e00], R131 ;  /* 0xffe200839800798e */ /* 0x0011e8000c10e79c */
[----:B-1----:R0:W-:Y:S02]  /*81d0*/  RED.E.ADD.F32.FTZ.RN.STRONG.GPU [R98.64+-0x1e00], R45 ;  /* 0xffe2002d6200798e */ /* 0x0021e4000c10e79c */
.L_x_2349:
[----:B0-----:R-:W-:Y:S05]  /*81e0*/  BSYNC B0 ;  /* 0x0000000000007941 */ /* 0x001fea0003800000 */
.L_x_2348:
[----:B-1----:R0:W1:Y:S01]  /*81f0*/  LDS R45, [R114.X4+0x4600] ;  /* 0x00460000722d7984 */ /* 0x0020620000004800 */
        /* <DEDUP_REMOVED lines=9> */
[----:B0-----:R0:W-:Y:S04]  /*8290*/  RED.E.ADD.F32.FTZ.RN.STRONG.GPU [R152.64+-0x1c00], R134 ;  /* 0xffe400869800798e */ /* 0x0011e8000c10e79c */
[----:B-1----:R0:W-:Y:S02]  /*82a0*/  RED.E.ADD.F32.FTZ.RN.STRONG.GPU [R98.64+-0x1c00], R45 ;  /* 0xffe4002d6200798e */ /* 0x0021e4000c10e79c */
.L_x_2351:
[----:B0-----:R-:W-:Y:S05]  /*82b0*/  BSYNC B0 ;  /* 0x0000000000007941 */ /* 0x001fea0003800000 */
.L_x_2350:
[----:B------:R-:W0:Y:S01]  /*82c0*/  LDS R115, [R115.X4+0x4800] ;  /* 0x0048000073737984 */ /* 0x000e220000004800 */
[----:B------:R-:W-:Y:S01]  /*82d0*/  BSSY B0, `(.L_x_2352) ;  /* 0x0000004000007945 */ /* 0x000fe20003800000 */
[----:B------:R-:W-:Y:S05]  /*82e0*/  @!P0 BRA `(.L_x_2353) ;  /* 0x0000002000008947 */ /* 0x000fea0003800000 */
[----:B------:R2:W-:Y:S04]  /*82f0*/  RED.E.ADD.F32.FTZ.RN.STRONG.GPU [R152.64+-0x1a00], R135 ;  /* 0xffe600879800798e */ /* 0x0005e8000c10e79c */
[----:B0-----:R2:W-:Y:S02]  /*8300*/  RED.E.ADD.F32.FTZ.RN.STRONG.GPU [R98.64+-0x1a00], R115 ;  /* 0xffe600736200798e */ /* 0x0015e4000c10e79c */
.L_x_2353:
[----:B------:R-:W-:Y:S05]  /*8310*/  BSYNC B0 ;  /* 0x0000000000007941 */ /* 0x000fea0003800000 */
.L_x_2352:
[----:B------:R-:W3:Y:S01]  /*8320*/  LDS R117, [R117.X4+0x4a00] ;  /* 0x004a000075757984 */ /* 0x000ee20000004800 */
[----:B------:R-:W-:Y:S01]  /*8330*/  BSSY B0, `(.L_x_2354) ;  /* 0x0000004000007945 */ /* 0x000fe20003800000 */
[----:B------:R-:W-:Y:S05]  /*8340*/  @!P1 BRA `(.L_x_2355) ;  /* 0x0000002000009947 */ /* 0x000fea0003800000 */
[----:B------:R4:W-:Y:S04]  /*8350*/  RED.E.ADD.F32.FTZ.RN.STRONG.GPU [R152.64+-0x1800], R136 ;  /* 0xffe800889800798e */ /* 0x0009e8000c10e79c */
[----:B---3--:R4:W-:Y:S02]  /*8360*/  RED.E.ADD.F32.FTZ.RN.STRONG.GPU [R98.64+-0x1800], R117 ;  /* 0xffe800756200798e */ /* 0x0089e4000c10e79c */
.L_x_2355:
[----:B------:R-:W-:Y:S05]  /*8370*/  BSYNC B0 ;  /* 0x0000000000007941 */ /* 0x000fea0003800000 */
.L_x_2354:
[----:B-1----:R1:W2:Y:S01]  /*8380*/  LDS R45, [R118.X4+0x4c00] ;  /* 0x004c0000762d7984 */ /* 0x0022a20000004800 */
[----:B------:R-:W-:Y:S01]  /*8390*/  BSSY B0, `(.L_x_2356) ;  /* 0x0000004000007945 */ /* 0x000fe20003800000 */
[----:B------:R-:W-:Y:S05]  /*83a0*/  @!P2 BRA `(.L_x_2357) ;  /* 0x000000200000a947 */ /* 0x000fea0003800000 */
[----:B------:R1:W-:Y:S04]  /*83b0*/  RED.E.ADD.F32.FTZ.RN.STRONG.GPU [R152.64+-0x1600], R137 ;  /* 0xffea00899800798e */ /* 0x0003e8000c10e79c */
[----:B--2---:R1:W-:Y:S02]  /*83c0*/  RED.E.ADD.F32.FTZ.RN.STRONG.GPU [R98.64+-0x1600], R45 ;  /* 0xffea002d6200798e */ /* 0x0043e4000c10e79c */
.L_x_2357:
[----:B------:R-:W-:Y:S05]  /*83d0*/  BSYNC B0 ;  /* 0x0000000000007941 */ /* 0x000fea0003800000 */
.L_x_2356:
[----:B-12---:R1:W2:Y:S01]  /*83e0*/  LDS R45, [R120.X4+0x4e00] ;  /* 0x004e0000782d7984 */ /* 0x0062a20000004800 */
[----:B------:R-:W-:Y:S01]  /*83f0*/  BSSY B0, `(.L_x_2358) ;  /* 0x0000004000007945 */ /* 0x000fe20003800000 */
[----:B------:R-:W-:Y:S05]  /*8400*/  @!P3 BRA `(.L_x_2359) ;  /* 0x000000200000b947 */ /* 0x000fea0003800000 */
[----:B------:R1:W-:Y:S04]  /*8410*/  RED.E.ADD.F32.FTZ.RN.STRONG.GPU [R152.64+-0x1400], R138 ;  /* 0xffec008a9800798e */ /* 0x0003e8000c10e79c */
[----:B--2---:R1:W-:Y:S02]  /*8420*/  RED.E.ADD.F32.FTZ.RN.STRONG.GPU [R98.64+-0x1400], R45 ;  /* 0xffec002d6200798e */ /* 0x0043e4000c10e79c */
.L_x_2359:
[----:B------:R-:W-:Y:S05]  /*8430*/  BSYNC B0 ;  /* 0x0000000000007941 */ /* 0x000fea0003800000 */
.L_x_2358:
[----:B------:R-:W1:Y:S01]  /*8440*/  LDS R121, [R121.X4+0x5000] ;  /* 0x0050000079797984 */ /* 0x000e620000004800 */
[----:B------:R-:W-:Y:S01]  /*8450*/  BSSY B0, `(.L_x_2360) ;  /* 0x0000004000007945 */ /* 0x000fe20003800000 */
[----:B------:R-:W-:Y:S05]  /*8460*/  @!P4 BRA `(.L_x_2361) ;  /* 0x000000200000c947 */ /* 0x000fea0003800000 */
[----:B------:R4:W-:Y:S04]  /*8470*/  RED.E.ADD.F32.FTZ.RN.STRONG.GPU [R152.64+-0x1200], R139 ;  /* 0xffee008b9800798e */ /* 0x0009e8000c10e79c */
[----:B-1----:R4:W-:Y:S02]  /*8480*/  RED.E.ADD.F32.FTZ.RN.STRONG.GPU [R98.64+-0x1200], R121 ;  /* 0xffee00796200798e */ /* 0x0029e4000c10e79c */
.L_x_2361:
[----:B------:R-:W-:Y:S05]  /*8490*/  BSYNC B0 ;  /* 0x0000000000007941 */ /* 0x000fea0003800000 */
.L_x_2360:
[----:B-12---:R1:W2:Y:S01]  /*84a0*/  LDS R45, [R122.X4+0x5200] ;  /* 0x005200007a2d7984 */ /* 0x0062a20000004800 */
[----:B------:R-:W-:Y:S01]  /*84b0*/  BSSY B0, `(.L_x_2362) ;  /* 0x0000004000007945 */ /* 0x000fe20003800000 */
[----:B------:R-:W-:Y:S05]  /*84c0*/  @!P5 BRA `(.L_x_2363) ;  /* 0x000000200000d947 */ /* 0x000fea0003800000 */
[----:B------:R1:W-:Y:S04]  /*84d0*/  RED.E.ADD.F32.FTZ.RN.STRONG.GPU [R152.64+-0x1000], R140 ;  /* 0xfff0008c9800798e */ /* 0x0003e8000c10e79c */
[----:B--2---:R1:W-:Y:S02]  /*84e0*/  RED.E.ADD.F32.FTZ.RN.STRONG.GPU [R98.64+-0x1000], R45 ;  /* 0xfff0002d6200798e */ /* 0x0043e4000c10e79c */
.L_x_2363:
[----:B------:R-:W-:Y:S05]  /*84f0*/  BSYNC B0 ;  /* 0x0000000000007941 */ /* 0x000fea0003800000 */
.L_x_2362:
[----:B------:R-:W1:Y:S01]  /*8500*/  LDS R123, [R123.X4+0x5400] ;  /* 0x005400007b7b7984 */ /* 0x000e620000004800 */
        /* <DEDUP_REMOVED lines=10> */
[----:B-1----:R4:W-:Y:S02]  /*85b0*/  RED.E.ADD.F32.FTZ.RN.STRONG.GPU [R98.64+-0xe00], R123 ;  /* 0xfff2007b6200798e */ /* 0x0029e4000c10e79c */
.L_x_2365:
[----:B------:R-:W-:Y:S05]  /*85c0*/  BSYNC B0 ;  /* 0x0000000000007941 */ /* 0x000fea0003800000 */
.L_x_2364:
[----:B-12---:R1:W2:Y:S01]  /*85d0*/  LDS R45, [R124.X4+0x5600] ;  /* 0x005600007c2d7984 */ /* 0x0062a20000004800 */
[----:B------:R-:W-:Y:S01]  /*85e0*/  BSSY B0, `(.L_x_2366) ;  /* 0x0000004000007945 */ /* 0x000fe20003800000 */
[----:B------:R-:W-:Y:S05]  /*85f0*/  @!P0 BRA `(.L_x_2367) ;  /* 0x0000002000008947 */ /* 0x000fea0003800000 */
[----:B------:R1:W-:Y:S04]  /*8600*/  RED.E.ADD.F32.FTZ.RN.STRONG.GPU [R152.64+-0xc00], R143 ;  /* 0xfff4008f9800798e */ /* 0x0003e8000c10e79c */
[----:B--2---:R1:W-:Y:S02]  /*8610*/  RED.E.ADD.F32.FTZ.RN.STRONG.GPU [R98.64+-0xc00], R45 ;  /* 0xfff4002d6200798e */ /* 0x0043e4000c10e79c */
.L_x_2367:
[----:B------:R-:W-:Y:S05]  /*8620*/  BSYNC B0 ;  /* 0x0000000000007941 */ /* 0x000fea0003800000 */
.L_x_2366:
[----:B------:R-:W1:Y:S01]  /*8630*/  LDS R125, [R125.X4+0x5800] ;  /* 0x005800007d7d7984 */ /* 0x000e620000004800 */
[----:B------:R-:W-:Y:S01]  /*8640*/  BSSY B0, `(.L_x_2368) ;  /* 0x0000004000007945 */ /* 0x000fe20003800000 */
[----:B------:R-:W-:Y:S05]  /*8650*/  @!P1 BRA `(.L_x_2369) ;  /* 0x0000002000009947 */ /* 0x000fea0003800000 */
[----:B------:R4:W-:Y:S04]  /*8660*/  RED.E.ADD.F32.FTZ.RN.STRONG.GPU [R152.64+-0xa00], R144 ;  /* 0xfff600909800798e */ /* 0x0009e8000c10e79c */
[----:B-1----:R4:W-:Y:S02]  /*8670*/  RED.E.ADD.F32.FTZ.RN.STRONG.GPU [R98.64+-0xa00], R125 ;  /* 0xfff6007d6200798e */ /* 0x0029e4000c10e79c */
.L_x_2369:
[----:B------:R-:W-:Y:S05]  /*8680*/  BSYNC B0 ;  /* 0x0000000000007941 */ /* 0x000fea0003800000 */
.L_x_2368:
[----:B-12---:R1:W2:Y:S01]  /*8690*/  LDS R45, [R126.X4+0x5a00] ;  /* 0x005a00007e2d7984 */ /* 0x0062a20000004800 */
[----:B------:R-:W-:Y:S01]  /*86a0*/  BSSY B0, `(.L_x_2370) ;  /* 0x0000004000007945 */ /* 0x000fe20003800000 */
[----:B------:R-:W-:Y:S05]  /*86b0*/  @!P2 BRA `(.L_x_2371) ;  /* 0x000000200000a947 */ /* 0x000fea0003800000 */
[----:B------:R1:W-:Y:S04]  /*86c0*/  RED.E.ADD.F32.FTZ.RN.STRONG.GPU [R152.64+-0x800], R146 ;  /* 0xfff800929800798e */ /* 0x0003e8000c10e79c */
[----:B--2---:R1:W-:Y:S02]  /*86d0*/  RED.E.ADD.F32.FTZ.RN.STRONG.GPU [R98.64+-0x800], R45 ;  /* 0xfff8002d6200798e */ /* 0x0043e4000c10e79c */
.L_x_2371:
[----:B------:R-:W-:Y:S05]  /*86e0*/  BSYNC B0 ;  /* 0x0000000000007941 */ /* 0x000fea0003800000 */
.L_x_2370:
[----:B------:R-:W1:Y:S01]  /*86f0*/  LDS R127, [R127.X4+0x5c00] ;  /* 0x005c00007f7f7984 */ /* 0x000e620000004800 */
[----:B------:R-:W-:Y:S01]  /*8700*/  BSSY B0, `(.L_x_2372) ;  /* 0x0000004000007945 */ /* 0x000fe20003800000 */
[----:B------:R-:W-:Y:S05]  /*8710*/  @!P3 BRA `(.L_x_2373) ;  /* 0x000000200000b947 */ /* 0x000fea0003800000 */
[----:B------:R4:W-:Y:S04]  /*8720*/  RED.E.ADD.F32.FTZ.RN.STRONG.GPU [R152.64+-0x600], R148 ;  /* 0xfffa00949800798e */ /* 0x0009e8000c10e79c */
[----:B-1----:R4:W-:Y:S02]  /*8730*/  RED.E.ADD.F32.FTZ.RN.STRONG.GPU [R98.64+-0x600], R127 ;  /* 0xfffa007f6200798e */ /* 0x0029e4000c10e79c */
.L_x_2373:
[----:B------:R-:W-:Y:S05]  /*8740*/  BSYNC B0 ;  /* 0x0000000000007941 */ /* 0x000fea0003800000 */
.L_x_2372:
[----:B-12---:R1:W2:Y:S01]  /*8750*/  LDS R45, [R128.X4+0x5e00] ;  /* 0x005e0000802d7984 */ /* 0x0062a20000004800 */
[----:B------:R-:W-:Y:S01]  /*8760*/  BSSY B0, `(.L_x_2374) ;  /* 0x0000004000007945 */ /* 0x000fe20003800000 */
[----:B------:R-:W-:Y:S05]  /*8770*/  @!P4 BRA `(.L_x_2375) ;  /* 0x000000200000c947 */ /* 0x000fea0003800000 */
[----:B------:R1:W-:Y:S04]  /*8780*/  RED.E.ADD.F32.FTZ.RN.STRONG.GPU [R152.64+-0x400], R150 ;  /* 0xfffc00969800798e */ /* 0x0003e8000c10e79c */
[----:B--2---:R1:W-:Y:S02]  /*8790*/  RED.E.ADD.F32.FTZ.RN.STRONG.GPU [R98.64+-0x400], R45 ;  /* 0xfffc002d6200798e */ /* 0x0043e4000c10e79c */
.L_x_2375:
[----:B------:R-:W-:Y:S05]  /*87a0*/  BSYNC B0 ;  /* 0x0000000000007941 */ /* 0x000fea0003800000 */
.L_x_2374:
[----:B------:R-:W1:Y:S01]  /*87b0*/  LDS R129, [R129.X4+0x6000] ;  /* 0x0060000081817984 */ /* 0x000e620000004800 */
[----:B------:R-:W-:Y:S01]  /*87c0*/  BSSY B0, `(.L_x_2376) ;  /* 0x0000004000007945 */ /* 0x000fe20003800000 */
[----:B------:R-:W-:Y:S05]  /*87d0*/  @!P5 BRA `(.L_x_2377) ;  /* 0x000000200000d947 */ /* 0x000fea0003800000 */
[----:B------:R4:W-:Y:S04]  /*87e0*/  RED.E.ADD.F32.FTZ.RN.STRONG.GPU [R152.64+-0x200], R157 ;  /* 0xfffe009d9800798e */ /* 0x0009e8000c10e79c */
[----:B-1----:R4:W-:Y:S02]  /*87f0*/  RED.E.ADD.F32.FTZ.RN.STRONG.GPU [R98.64+-0x200], R129 ;  /* 0xfffe00816200798e */ /* 0x0029e4000c10e79c */
.L_x_2377:
[----:B------:R-:W-:Y:S05]  /*8800*/  BSYNC B0 ;  /* 0x0000000000007941 */ /* 0x000fea0003800000 */
.L_x_2376:
[----:B------:R-:W5:Y:S01]  /*8810*/  SHFL.DOWN P0, R44, R55, 0x1, 0x1f ;  /* 0x08201f00372c7f89 */ /* 0x000f620000000000 */
[----:B-12---:R-:W-:Y:S01]  /*8820*/  FMUL.FTZ R45, R108, R113 ;  /* 0x000000716c2d7220 */ /* 0x006fe20000410000 */
[----:B------:R-:W-:Y:S01]  /*8830*/  ISETP.NE.AND P2, PT, R2, RZ, PT ;  /* 0x000000ff0200720c */ /* 0x000fe20003f45270 */
[C---:B------:R-:W-:Y:S01]  /*8840*/  FMUL.FTZ R46, R104.reuse, R57 ;  /* 0x00000039682e7220 */ /* 0x040fe20000410000 */
[----:B------:R-:W-:Y:S01]  /*8850*/  BSSY B0, `(.L_x_2378) ;  /* 0x000003a000007945 */ /* 0x000fe20003800000 */
[----:B------:R-:W-:-:S02]  /*8860*/  FMUL.FTZ R113, R104, R113 ;  /* 0x0000007168717220 */ /* 0x000fc40000410000 */
[----:B------:R-:W-:Y:S02]  /*8870*/  FMUL.FTZ R46, R61, R46 ;  /* 0x0000002e3d2e7220 */ /* 0x000fe40000410000 */
[----:B------:R-:W-:Y:S02]  /*8880*/  FMUL.FTZ R113, R62, R113 ;  /* 0x000000713e717220 */ /* 0x000fe40000410000 */
[----:B------:R-:W-:Y:S02]  /*8890*/  FFMA.FTZ R90, R45, R13, R90 ;  /* 0x0000000d2d5a7223 */ /* 0x000fe4000001005a */
[----:B------:R-:W-:Y:S02]  /*88a0*/  FFMA.FTZ R113, R52, R45, R113 ;  /* 0x0000002d34717223 */ /* 0x000fe40000010071 */
[-C--:B------:R-:W-:Y:S02]  /*88b0*/  FMUL.FTZ R45, R104, R105.reuse ;  /* 0x00000069682d7220 */ /* 0x080fe40000410000 */
[----:B------:R-:W-:-:S02]  /*88c0*/  FMUL.FTZ R105, R56, R105 ;  /* 0x0000006938697220 */ /* 0x000fc40000410000 */
[----:B------:R-:W-:Y:S02]  /*88d0*/  FMUL.FTZ R45, R54, R45 ;  /* 0x0000002d362d7220 */ /* 0x000fe40000410000 */
[----:B------:R-:W-:Y:S02]  /*88e0*/  FFMA.FTZ R91, R116, R14, R91 ;  /* 0x0000000e745b7223 */ /* 0x000fe4000001005b */
[----:B------:R-:W-:Y:S02]  /*88f0*/  FFMA.FTZ R116, R53, R116, R159 ;  /* 0x0000007435747223 */ /* 0x000fe4000001009f */
[----:B-----5:R-:W-:Y:S02]  /*8900*/  @P0 FADD R44, R55, R44 ;  /* 0x0000002c372c0221 */ /* 0x020fe40000000000 */
[----:B------:R-:W-:Y:S02]  /*8910*/  FFMA.FTZ R48, R48, R105, R45 ;  /* 0x0000006930307223 */ /* 0x000fe4000001002d */
[----:B------:R-:W-:Y:S01]  /*8920*/  FADD.FTZ R76, R119, R76 ;  /* 0x0000004c774c7221 */ /* 0x000fe20000010000 */
[----:B------:R-:W1:Y:S01]  /*8930*/  SHFL.DOWN P0, R47, R44, 0x2, 0x1f ;  /* 0x08401f002c2f7f89 */ /* 0x000e620000000000 */
[----:B------:R-:W-:-:S02]  /*8940*/  FADD.FTZ R69, R116, R69 ;  /* 0x0000004574457221 */ /* 0x000fc40000010000 */
[----:B------:R-:W-:Y:S02]  /*8950*/  FADD.FTZ R72, R113, R72 ;  /* 0x0000004871487221 */ /* 0x000fe40000010000 */
[----:B------:R-:W-:Y:S02]  /*8960*/  FFMA.FTZ R86, R105, R9, R86 ;  /* 0x0000000969567223 */ /* 0x000fe40000010056 */
[----:B------:R-:W-:Y:S02]  /*8970*/  FADD.FTZ R75, R48, R75 ;  /* 0x0000004b304b7221 */ /* 0x000fe40000010000 */
[----:B-1----:R-:W-:Y:S02]  /*8980*/  @P0 FADD R47, R44, R47 ;  /* 0x0000002f2c2f0221 */ /* 0x002fe40000000000 */
[----:B------:R-:W-:-:S03]  /*8990*/  FMUL.FTZ R44, R109, R57 ;  /* 0x000000396d2c7220 */ /* 0x000fc60000410000 */
[----:B----4-:R-:W1:Y:S01]  /*89a0*/  SHFL.DOWN P0, R98, R47, 0x4, 0x1f ;  /* 0x08801f002f627f89 */ /* 0x010e620000000000 */
[----:B------:R-:W-:Y:S02]  /*89b0*/  FFMA.FTZ R89, R44, R12, R89 ;  /* 0x0000000c2c597223 */ /* 0x000fe40000010059 */
[----:B------:R-:W-:Y:S02]  /*89c0*/  FFMA.FTZ R46, R51, R44, R46 ;  /* 0x0000002c332e7223 */ /* 0x000fe4000001002e */
[-C--:B------:R-:W-:Y:S02]  /*89d0*/  FMUL.FTZ R44, R107, R59.reuse ;  /* 0x0000003b6b2c7220 */ /* 0x080fe40000410000 */
[----:B------:R-:W-:Y:S02]  /*89e0*/  FMUL.FTZ R59, R104, R59 ;  /* 0x0000003b683b7220 */ /* 0x000fe40000410000 */
[----:B------:R-:W-:Y:S02]  /*89f0*/  FFMA.FTZ R87, R44, R10, R87 ;  /* 0x0000000a2c577223 */ /* 0x000fe40000010057 */
[----:B------:R-:W-:-:S02]  /*8a00*/  FMUL.FTZ R59, R58, R59 ;  /* 0x0000003b3a3b7220 */ /* 0x000fc40000410000 */
[----:B------:R-:W-:Y:S02]  /*8a10*/  FADD.FTZ R71, R46, R71 ;  /* 0x000000472e477221 */ /* 0x000fe40000010000 */
[----:B------:R-:W-:-:S04]  /*8a20*/  FFMA.FTZ R44, R49, R44, R59 ;  /* 0x0000002c312c7223 */ /* 0x000fc8000001003b */
[----:B------:R-:W-:Y:S02]  /*8a30*/  FADD.FTZ R73, R44, R73 ;  /* 0x000000492c497221 */ /* 0x000fe40000010000 */
[----:B-1----:R-:W-:Y:S02]  /*8a40*/  @P0 FADD R98, R47, R98 ;  /* 0x000000622f620221 */ /* 0x002fe40000000000 */
[-C--:B------:R-:W-:Y:S02]  /*8a50*/  FMUL.FTZ R47, R106, R141.reuse ;  /* 0x0000008d6a2f7220 */ /* 0x080fe40000410000 */
[----:B------:R-:W-:Y:S01]  /*8a60*/  FMUL.FTZ R141, R104, R141 ;  /* 0x0000008d688d7220 */ /* 0x000fe20000410000 */
[----:B------:R-:W1:Y:S01]  /*8a70*/  SHFL.DOWN P0, R63, R98, 0x8, 0x1f ;  /* 0x09001f00623f7f89 */ /* 0x000e620000000000 */
[----:B------:R-:W-:Y:S02]  /*8a80*/  FFMA.FTZ R88, R47, R11, R88 ;  /* 0x0000000b2f587223 */ /* 0x000fe40000010058 */
[----:B------:R-:W-:-:S04]  /*8a90*/  FMUL.FTZ R141, R60, R141 ;  /* 0x0000008d3c8d7220 */ /* 0x000fc80000410000 */
[----:B------:R-:W-:-:S04]  /*8aa0*/  FFMA.FTZ R141, R50, R47, R141 ;  /* 0x0000002f328d7223 */ /* 0x000fc8000001008d */
[----:B------:R-:W-:Y:S02]  /*8ab0*/  FADD.FTZ R74, R141, R74 ;  /* 0x0000004a8d4a7221 */ /* 0x000fe40000010000 */
[----:B-1----:R-:W-:Y:S01]  /*8ac0*/  @P0 FADD R63, R98, R63 ;  /* 0x0000003f623f0221 */ /* 0x002fe20000000000 */
[----:B------:R-:W-:-:S04]  /*8ad0*/  ISETP.NE.AND P0, PT, R3, RZ, PT ;  /* 0x000000ff0300720c */ /* 0x000fc80003f05270 */
[----:B------:R-:W1:Y:S02]  /*8ae0*/  SHFL.DOWN P1, R99, R63, 0x10, 0x1f ;  /* 0x0a001f003f637f89 */ /* 0x000e640000020000 */
[----:B-1----:R-:W-:-:S07]  /*8af0*/  @P1 FADD R99, R63, R99 ;  /* 0x000000633f631221 */ /* 0x002fce0000000000 */
[----:B------:R1:W-:Y:S04]  /*8b00*/  @!P0 STS [R4.X4+0x6304], R99 ;  /* 0x0063046304008388 */ /* 0x0003e80000004800 */
        /* <DEDUP_REMOVED lines=8> */
[----:B------:R-:W4:Y:S01]  /*8b90*/  @P0 LDS R46, [UR36+0x7f50] ;  /* 0x007f5024ff2e0984 */ /* 0x000f220008000800 */
[----:B-1----:R-:W-:-:S04]  /*8ba0*/  FADD.FTZ R44, R99, R44 ;  /* 0x0000002c632c7221 */ /* 0x002fc80000010000 */
[----:B------:R-:W-:-:S04]  /*8bb0*/  FADD.FTZ R44, R45, R44 ;  /* 0x0000002c2d2c7221 */ /* 0x000fc80000010000 */
[----:B--2---:R-:W-:-:S04]  /*8bc0*/  FADD.FTZ R99, R44, R47 ;  /* 0x0000002f2c637221 */ /* 0x004fc80000010000 */
[----:B----4-:R-:W-:-:S05]  /*8bd0*/  @P0 FADD.FTZ R99, R99, R46 ;  /* 0x0000002e63630221 */ /* 0x010fca0000010000 */
[----:B------:R1:W-:Y:S02]  /*8be0*/  STS [UR36+0x7f50], R99 ;  /* 0x007f5063ff007988 */ /* 0x0003e40008000824 */
.L_x_2379:
[----:B-1----:R-:W-:Y:S05]  /*8bf0*/  BSYNC B0 ;  /* 0x0000000000007941 */ /* 0x002fea0003800000 */
.L_x_2378:
        /* <DEDUP_REMOVED lines=8> */
.L_x_2332:
[----:B------:R-:W-:Y:S01]  /*8c80*/  BAR.SYNC.DEFER_BLOCKING 0x0 ;  /* 0x0000000000007b1d */ /* 0x000fe20000010000 */
[----:B------:R-:W-:Y:S02]  /*8c90*/  F2FP.PACK_AB R97, R97, R96 ;  /* 0x000000606161723e */ /* 0x000fe400000000ff */
[----:B------:R-:W-:Y:S02]  /*8ca0*/  F2FP.PACK_AB R99, R103, R102 ;  /* 0x000000666763723e */ /* 0x000fe400000000ff */
[----:B------:R-:W-:Y:S01]  /*8cb0*/  F2FP.PACK_AB R98, R101, R100 ;  /* 0x000000646562723e */ /* 0x000fe200000000ff */
[----:B------:R-:W-:Y:S01]  /*8cc0*/  ULDC.64 UR36, c[0x0][0x2d8] ;  /* 0x0000b60000247ab9 */ /* 0x000fe20000000a00 */
[----:B------:R-:W2:Y:S04]  /*8cd0*/  LDG.E.128 R12, [R132.64] ;  /* 0x0000001c840c7981 */ /* 0x000ea8000c1e1d00 */
[----:B------:R-:W3:Y:S01]  /*8ce0*/  LDG.E.128 R16, [R132.64+0x200] ;  /* 0x0002001c84107981 */ /* 0x000ee2000c1e1d00 */
[----:B------:R-:W-:Y:S01]  /*8cf0*/  F2FP.PACK_AB R96, R95, R94 ;  /* 0x0000005e5f60723e */ /* 0x000fe200000000ff */
[----:B------:R-:W-:-:S02]  /*8d00*/  UIMAD UR7, UR12, UR36, URZ ;  /* 0x000000240c0772a4 */ /* 0x000fc4000f8e023f */
[----:B------:R-:W-:Y:S02]  /*8d10*/  UIMAD.WIDE.U32 UR8, UR13, UR36, UR34 ;  /* 0x000000240d0872a5 */ /* 0x000fe4000f8e0022 */
[----:B------:R-:W-:Y:S02]  /*8d20*/  UIMAD UR7, UR13, UR37, UR7 ;  /* 0x000000250d0772a4 */ /* 0x000fe4000f8e0207 */
[----:B------:R-:W-:Y:S02]  /*8d30*/  UIADD3 UR18, UP1, UR18, -0x1000, URZ ;  /* 0xfffff00012127890 */ /* 0x000fe4000ff3e03f */
[----:B------:R-:W-:Y:S02]  /*8d40*/  ULDC.64 UR36, c[0x0][0x2e0] ;  /* 0x0000b80000247ab9 */ /* 0x000fe40000000a00 */
[----:B------:R-:W-:Y:S02]  /*8d50*/  UIADD3 UR9, UR9, UR7, URZ ;  /* 0x0000000709097290 */ /* 0x000fe4000fffe03f */
[----:B------:R-:W-:-:S02]  /*8d60*/  UIMAD UR7, UR14, UR36, URZ ;  /* 0x000000240e0772a4 */ /* 0x000fc4000f8e023f */
[----:B------:R-:W-:Y:S02]  /*8d70*/  UIADD3 UR22, UP2, UR22, -0x1000, URZ ;  /* 0xfffff00016167890 */ /* 0x000fe4000ff5e03f */
[----:B------:R-:W-:Y:S02]  /*8d80*/  UIMAD UR7, UR15, UR37, UR7 ;  /* 0x000000250f0772a4 */ /* 0x000fe4000f8e0207 */
[----:B------:R-:W-:Y:S02]  /*8d90*/  UIMAD.WIDE.U32 UR36, UR15, UR36, UR8 ;  /* 0x000000240f2472a5 */ /* 0x000fe4000f8e0008 */
[----:B------:R-:W-:Y:S02]  /*8da0*/  UIADD3 UR24, UP3, UR24, -0x1000, URZ ;  /* 0xfffff00018187890 */ /* 0x000fe4000ff7e03f */
[----:B------:R-:W-:Y:S02]  /*8db0*/  ULDC.64 UR8, c[0x0][0x330] ;  /* 0x0000cc0000087ab9 */ /* 0x000fe40000000a00 */
[----:B------:R-:W-:-:S02]  /*8dc0*/  UIADD3 UR7, UR37, UR7, URZ ;  /* 0x0000000725077290 */ /* 0x000fc4000fffe03f */
[----:B------:R-:W-:Y:S02]  /*8dd0*/  ULEA UR8, UP0, UR36, UR8, 0x1 ;  /* 0x0000000824087291 */ /* 0x000fe4000f80083f */
[----:B------:R-:W-:Y:S02]  /*8de0*/  UIADD3 UR20, UP4, UR20, -0x1000, URZ ;  /* 0xfffff00014147890 */ /* 0x000fe4000ff9e03f */
[----:B------:R-:W-:Y:S02]  /*8df0*/  ULEA.HI.X UR9, UR36, UR9, UR7, 0x1, UP0 ;  /* 0x0000000924097291 */ /* 0x000fe400080f0c07 */
[----:B------:R-:W-:Y:S02]  /*8e00*/  UIADD3 UR16, UP5, UR16, -0x1000, URZ ;  /* 0xfffff00010107890 */ /* 0x000fe4000ffbe03f */
[----:B------:R-:W-:Y:S02]  /*8e10*/  UIADD3 UR6, UR6, 0x1, URZ ;  /* 0x0000000106067890 */ /* 0x000fe4000fffe03f */
[----:B------:R-:W-:-:S02]  /*8e20*/  UIADD3.X UR19, UR19, -0x1, URZ, UP1, !UPT ;  /* 0xffffffff13137890 */ /* 0x000fc40008ffe43f */
[----:B------:R-:W-:Y:S02]  /*8e30*/  UIADD3.X UR23, UR23, -0x1, URZ, UP2, !UPT ;  /* 0xffffffff17177890 */ /* 0x000fe400097fe43f */
[----:B------:R-:W-:Y:S02]  /*8e40*/  UIADD3.X UR25, UR25, -0x1, URZ, UP3, !UPT ;  /* 0xffffffff19197890 */ /* 0x000fe40009ffe43f */
[----:B------:R-:W-:Y:S02]  /*8e50*/  UIADD3.X UR21, UR21, -0x1, URZ, UP4, !UPT ;  /* 0xffffffff15157890 */ /* 0x000fe4000a7fe43f */
[----:B------:R-:W-:Y:S01]  /*8e60*/  UIADD3.X UR17, UR17, -0x1, URZ, UP5, !UPT ;  /* 0xffffffff11117890 */ /* 0x000fe2000affe43f */
        /* <DEDUP_REMOVED lines=22> */
[----:B------:R-:W0:Y:S01]  /*8fd0*/  LDS.128 R8, [R8+0x10] ;  /* 0x0000100008087984 */ /* 0x000e220000000c00 */
        /* <DEDUP_REMOVED lines=9> */
[--C-:B------:R-:W-:Y:S01]  /*9070*/  HADD2.F32 R12, -RZ, R23.reuse.H0_H0 ;  /* 0x20000017ff0c7230 */ /* 0x100fe20000004100 */
[----:B------:R-:W-:Y:S01]  /*9080*/  STS.128 [R7.X16+0x10], R96 ;  /* 0x0000106007007388 */ /* 0x000fe2000000cc00 */
        /* <DEDUP_REMOVED lines=22> */
[----:B-1----:R-:W-:Y:S02]  /*91f0*/  @!P4 FADD.FTZ R16, R16, 1 ;  /* 0x3f8000001010c421 */ /* 0x002fe40000010000 */
[----:B------:R-:W-:Y:S02]  /*9200*/  @!P2 FMUL.FTZ R14, R23, -1.4426950216293334961 ;  /* 0xbfb8aa3b170ea820 */ /* 0x000fe40000410000 */
[----:B------:R-:W-:-:S03]  /*9210*/  FADD.FTZ R0, R75, R0 ;  /* 0x000000004b007221 */ /* 0x000fc60000010000 */
[----:B------:R-:W1:Y:S01]  /*9220*/  @!P5 MUFU.EX2 R13, R13 ;  /* 0x0000000d000dd308 */ /* 0x000e620000000800 */
[----:B0-----:R-:W-:Y:S01]  /*9230*/  @!P0 FMUL.FTZ R74, R74, R15 ;  /* 0x0000000f4a4a8220 */ /* 0x001fe20000410000 */
[----:B------:R-:W-:Y:S01]  /*9240*/  FSETP.GTU.FTZ.AND P0, PT, R18, 20, PT ;  /* 0x41a000001200780b */ /* 0x000fe20003f1c000 */
[----:B------:R-:W-:-:S05]  /*9250*/  @!P1 FMUL.FTZ R15, R17, -1.4426950216293334961 ;  /* 0xbfb8aa3b110f9820 */ /* 0x000fca0000410000 */
[----:B------:R-:W0:Y:S01]  /*9260*/  @!P4 MUFU.RCP R16, R16 ;  /* 0x000000100010c308 */ /* 0x000e220000001000 */
[----:B--2---:R-:W-:-:S06]  /*9270*/  @!P6 FADD.FTZ R12, R12, 1 ;  /* 0x3f8000000c0ce421 */ /* 0x004fcc0000010000 */
[----:B------:R-:W-:Y:S01]  /*9280*/  @!P0 FMUL.FTZ R17, R18, -1.4426950216293334961 ;  /* 0xbfb8aa3b12118820 */ /* 0x000fe20000410000 */
[----:B------:R-:W2:Y:S01]  /*9290*/  @!P2 MUFU.EX2 R14, R14 ;  /* 0x0000000e000ea308 */ /* 0x000ea20000000800 */
[----:B-1----:R-:W-:Y:S01]  /*92a0*/  @!P5 FADD.FTZ R13, R13, 1 ;  /* 0x3f8000000d0dd421 */ /* 0x002fe20000010000 */
[--C-:B------:R-:W-:Y:S02]  /*92b0*/  HADD2.F32 R18, -RZ, R9.reuse.H0_H0 ;  /* 0x20000009ff127230 */ /* 0x100fe40000004100 */
[----:B------:R-:W-:-:S03]  /*92c0*/  HADD2.F32 R9, -RZ, R9.H1_H1 ;  /* 0x30000009ff097230 */ /* 0x000fc60000004100 */
[----:B------:R-:W-:Y:S01]  /*92d0*/  FADD.FTZ R18, R18, UR4 ;  /* 0x0000000412127e21 */ /* 0x000fe20008010000 */
[----:B------:R-:W1:Y:S01]  /*92e0*/  @!P1 MUFU.EX2 R15, R15 ;  /* 0x0000000f000f9308 */ /* 0x000e620000000800 */
[----:B0-----:R-:W-:Y:S02]  /*92f0*/  @!P4 FMUL.FTZ R71, R71, R16 ;  /* 0x000000104747c220 */ /* 0x001fe40000410000 */
[----:B------:R-:W-:Y:S01]  /*9300*/  FADD.FTZ R16, R9, UR4 ;  /* 0x0000000409107e21 */ /* 0x000fe20008010000 */
[--C-:B------:R-:W-:Y:S01]  /*9310*/  HADD2.F32 R9, -RZ, R10.reuse.H0_H0 ;  /* 0x2000000aff097230 */ /* 0x100fe20000004100 */
[----:B------:R-:W-:Y:S01]  /*9320*/  FSETP.GTU.FTZ.AND P4, PT, R18, 20, PT ;  /* 0x41a000001200780b */ /* 0x000fe20003f9c000 */
[----:B------:R-:W-:Y:S02]  /*9330*/  HADD2.F32 R10, -RZ, R10.H1_H1 ;  /* 0x3000000aff0a7230 */ /* 0x000fe40000004100 */
[----:B------:R-:W0:Y:S01]  /*9340*/  @!P6 MUFU.RCP R19, R12 ;  /* 0x0000000c0013e308 */ /* 0x000e220000001000 */
[----:B--2---:R-:W-:-:S02]  /*9350*/  @!P2 FADD.FTZ R14, R14, 1 ;  /* 0x3f8000000e0ea421 */ /* 0x004fc40000010000 */
[----:B------:R-:W-:-:S05]  /*9360*/  FADD.FTZ R10, R10, UR4 ;  /* 0x000000040a0a7e21 */ /* 0x000fca0008010000 */
[----:B------:R-:W2:Y:S01]  /*9370*/  @!P3 MUFU.EX2 R8, R8 ;  /* 0x000000080008b308 */ /* 0x000ea20000000800 */
[----:B-1----:R-:W-:-:S07]  /*9380*/  @!P1 FADD.FTZ R15, R15, 1 ;  /* 0x3f8000000f0f9421 */ /* 0x002fce0000010000 */
[----:B------:R1:W3:Y:S01]  /*9390*/  @!P5 MUFU.RCP R20, R13 ;  /* 0x0000000d0014d308 */ /* 0x0002e20000001000 */
[----:B0-----:R-:W-:Y:S01]  /*93a0*/  @!P6 FMUL.FTZ R72, R72, R19 ;  /* 0x000000134848e220 */ /* 0x001fe20000410000 */
[----:B------:R-:W-:Y:S01]  /*93b0*/  FSETP.GTU.FTZ.AND P6, PT, R16, 20, PT ;  /* 0x41a000001000780b */ /* 0x000fe20003fdc000 */
[----:B------:R-:W-:Y:S02]  /*93c0*/  FADD.FTZ R19, R9, UR4 ;  /* 0x0000000409137e21 */ /* 0x000fe40008010000 */
[----:B--2---:R-:W-:-:S03]  /*93d0*/  @!P3 FADD.FTZ R8, R8, 1 ;  /* 0x3f8000000808b421 */ /* 0x004fc60000010000 */
[----:B------:R-:W0:Y:S01]  /*93e0*/  @!P2 MUFU.RCP R14, R14 ;  /* 0x0000000e000ea308 */ /* 0x000e220000001000 */
[--C-:B-1----:R-:W-:Y:S02]  /*93f0*/  HADD2.F32 R13, -RZ, R11.reuse.H0_H0 ;  /* 0x2000000bff0d7230 */ /* 0x102fe40000004100 */
[----:B------:R-:W-:-:S04]  /*9400*/  HADD2.F32 R11, -RZ, R11.H1_H1 ;  /* 0x3000000bff0b7230 */ /* 0x000fc80000004100 */
[----:B------:R-:W-:Y:S01]  /*9410*/  @!P6 FMUL.FTZ R9, R16, -1.4426950216293334961 ;  /* 0xbfb8aa3b1009e820 */ /* 0x000fe20000410000 */
[----:B------:R1:W2:Y:S01]  /*9420*/  @!P3 MUFU.RCP R21, R8 ;  /* 0x000000080015b308 */ /* 0x0002a20000001000 */
[----:B---3--:R-:W-:Y:S01]  /*9430*/  @!P5 FMUL.FTZ R69, R69, R20 ;  /* 0x000000144545d220 */ /* 0x008fe20000410000 */
[----:B------:R-:W-:Y:S01]  /*9440*/  FSETP.GTU.FTZ.AND P5, PT, R19, 20, PT ;  /* 0x41a000001300780b */ /* 0x000fe20003fbc000 */
[----:B------:R-:W-:Y:S02]  /*9450*/  FADD.FTZ R16, R13, UR4 ;  /* 0x000000040d107e21 */ /* 0x000fe40008010000 */
[----:B------:R-:W-:-:S03]  /*9460*/  FADD.FTZ R11, R11, UR4 ;  /* 0x000000040b0b7e21 */ /* 0x000fc60008010000 */
[----:B------:R-:W3:Y:S01]  /*9470*/  @!P1 MUFU.RCP R15, R15 ;  /* 0x0000000f000f9308 */ /* 0x000ee20000001000 */
[----:B-1----:R-:W-:Y:S02]  /*9480*/  @!P4 FMUL.FTZ R8, R18, -1.4426950216293334961 ;  /* 0xbfb8aa3b1208c820 */ /* 0x002fe40000410000 */
[----:B0-----:R-:W-:Y:S01]  /*9490*/  @!P2 FMUL.FTZ R77, R77, R14 ;  /* 0x0000000e4d4da220 */ /* 0x001fe20000410000 */
[----:B------:R-:W-:-:S04]  /*94a0*/  FSETP.GTU.FTZ.AND P2, PT, R16, 20, PT ;  /* 0x41a000001000780b */ /* 0x000fc80003f5c000 */
[----:B------:R-:W0:Y:S01]  /*94b0*/  @!P0 MUFU.EX2 R17, R17 ;  /* 0x0000001100118308 */ /* 0x000e220000000800 */
[----:B--2---:R-:W-:Y:S01]  /*94c0*/  @!P3 FMUL.FTZ R76, R76, R21 ;  /* 0x000000154c4cb220 */ /* 0x004fe20000410000 */
[----:B------:R-:W-:-:S06]  /*94d0*/  FSETP.GTU.FTZ.AND P3, PT, R10, 20, PT ;  /* 0x41a000000a00780b */ /* 0x000fcc0003f7c000 */
[----:B------:R1:W-:Y:S01]  /*94e0*/  @!P4 MUFU.EX2 R12, R8 ;  /* 0x00000008000cc308 */ /* 0x0003e20000000800 */
[----:B---3--:R-:W-:Y:S01]  /*94f0*/  @!P1 FMUL.FTZ R78, R78, R15 ;  /* 0x0000000f4e4e9220 */ /* 0x008fe20000410000 */
[----:B------:R-:W-:Y:S01]  /*9500*/  FSETP.GTU.FTZ.AND P1, PT, R11, 20, PT ;  /* 0x41a000000b00780b */ /* 0x000fe20003f3c000 */
[----:B------:R-:W-:-:S04]  /*9510*/  @!P2 FMUL.FTZ R16, R16, -1.4426950216293334961 ;  /* 0xbfb8aa3b1010a820 */ /* 0x000fc80000410000 */
[----:B------:R-:W-:Y:S01]  /*9520*/  @!P3 FMUL.FTZ R15, R10, -1.4426950216293334961 ;  /* 0xbfb8aa3b0a0fb820 */ /* 0x000fe20000410000 */
[----:B------:R2:W3:Y:S01]  /*9530*/  @!P6 MUFU.EX2 R13, R9 ;  /* 0x00000009000de308 */ /* 0x0004e20000000800 */
[----:B-1----:R-:W-:Y:S01]  /*9540*/  @!P5 FMUL.FTZ R8, R19, -1.4426950216293334961 ;  /* 0xbfb8aa3b1308d820 */ /* 0x002fe20000410000 */
[----:B------:R-:W-:Y:S01]  /*9550*/  F2FP.PACK_AB R10, R91, R90 ;  /* 0x0000005a5b0a723e */ /* 0x000fe200000000ff */
[----:B0-----:R-:W-:-:S04]  /*9560*/  @!P0 FADD.FTZ R17, R17, 1 ;  /* 0x3f80000011118421 */ /* 0x001fc80000010000 */
[----:B------:R-:W-:Y:S01]  /*9570*/  @!P1 FMUL.FTZ R18, R11, -1.4426950216293334961 ;  /* 0xbfb8aa3b0b129820 */ /* 0x000fe20000410000 */
[----:B------:R0:W1:Y:S01]  /*9580*/  @!P5 MUFU.EX2 R14, R8 ;  /* 0x00000008000ed308 */ /* 0x0000620000000800 */
[----:B------:R-:W-:Y:S02]  /*9590*/  F2FP.PACK_AB R11, R93, R92 ;  /* 0x0000005c5d0b723e */ /* 0x000fe400000000ff */
[----:B--2---:R-:W-:-:S05]  /*95a0*/  F2FP.PACK_AB R9, R89, R88 ;  /* 0x000000585909723e */ /* 0x004fca00000000ff */
[----:B------:R2:W4:Y:S01]  /*95b0*/  @!P2 MUFU.EX2 R23, R16 ;  /* 0x000000100017a308 */ /* 0x0005220000000800 */
[----:B0-----:R-:W-:Y:S01]  /*95c0*/  F2FP.PACK_AB R8, R87, R86 ;  /* 0x000000565708723e */ /* 0x001fe200000000ff */
[----:B---3--:R-:W-:-:S04]  /*95d0*/  @!P6 FADD.FTZ R20, R13, 1 ;  /* 0x3f8000000d14e421 */ /* 0x008fc80000010000 */
[----:B------:R0:W-:Y:S02]  /*95e0*/  STS.128 [R7.X16], R8 ;  /* 0x0000000807007388 */ /* 0x0001e4000000cc00 */
[----:B------:R3:W5:Y:S01]  /*95f0*/  @!P3 MUFU.EX2 R22, R15 ;  /* 0x0000000f0016b308 */ /* 0x0007620000000800 */
[----:B--2---:R-:W-:Y:S02]  /*9600*/  @!P4 FADD.FTZ R16, R12, 1 ;  /* 0x3f8000000c10c421 */ /* 0x004fe40000010000 */
[----:B-1----:R-:W-:Y:S01]  /*9610*/  @!P5 FADD.FTZ R21, R14, 1 ;  /* 0x3f8000000e15d421 */ /* 0x002fe20000010000 */
[----:B------:R-:W-:-:S06]  /*9620*/  NOP ;  /* 0x0000000000007918 */ /* 0x000fcc0000000000 */
[----:B------:R-:W1:Y:S01]  /*9630*/  @!P1 MUFU.EX2 R24, R18 ;  /* 0x0000001200189308 */ /* 0x000e620000000800 */
[----:B---3--:R-:W2:Y:S01]  /*9640*/  LDS.128 R12, [R6] ;  /* 0x00000000060c7984 */ /* 0x008ea20000000c00 */
[----:B----4-:R-:W-:Y:S01]  /*9650*/  @!P2 FADD.FTZ R23, R23, 1 ;  /* 0x3f8000001717a421 */ /* 0x010fe20000010000 */
[----:B0-----:R-:W-:Y:S01]  /*9660*/  MOV R8, UR8 ;  /* 0x0000000800087c02 */ /* 0x001fe20008000f00 */
[----:B------:R-:W-:Y:S01]  /*9670*/  FADD.FTZ R11, R0, R73 ;  /* 0x00000049000b7221 */ /* 0x000fe20000010000 */
[----:B------:R-:W-:Y:S01]  /*9680*/  MOV R9, UR9 ;  /* 0x0000000900097c02 */ /* 0x000fe20008000f00 */
[----:B-----5:R-:W-:Y:S02]  /*9690*/  @!P3 FADD.FTZ R22, R22, 1 ;  /* 0x3f8000001616b421 */ /* 0x020fe40000010000 */
[----:B------:R-:W0:Y:S01]  /*96a0*/  @!P0 MUFU.RCP R26, R17 ;  /* 0x00000011001a8308 */ /* 0x000e220000001000 */
[----:B------:R-:W-:Y:S01]  /*96b0*/  FADD.FTZ R0, R11, R74 ;  /* 0x0000004a0b007221 */ /* 0x000fe20000010000 */
[----:B------:R-:W-:Y:S01]  /*96c0*/  ULDC.64 UR8, c[0x0][0x2f8] ;  /* 0x0000be0000087ab9 */ /* 0x000fe20000000a00 */
[----:B------:R-:W-:Y:S01]  /*96d0*/  IMAD.WIDE R8, R5, 0x10, R8 ;  /* 0x0000001005087825 */ /* 0x000fe200078e0208 */
[----:B------:R-:W-:-:S02]  /*96e0*/  UIMAD UR7, UR12, UR8, URZ ;  /* 0x000000080c0772a4 */ /* 0x000fc4000f8e023f */
[----:B------:R-:W-:Y:S02]  /*96f0*/  UIMAD.WIDE.U32 UR34, UR13, UR8, UR34 ;  /* 0x000000080d2272a5 */ /* 0x000fe4000f8e0022 */
[----:B------:R3:W4:Y:S01]  /*9700*/  @!P4 MUFU.RCP R25, R16 ;  /* 0x000000100019c308 */ /* 0x0007220000001000 */
[----:B-1----:R-:W-:Y:S01]  /*9710*/  @!P1 FADD.FTZ R24, R24, 1 ;  /* 0x3f80000018189421 */ /* 0x002fe20000010000 */
[----:B------:R-:W-:-:S03]  /*9720*/  UIMAD UR7, UR13, UR9, UR7 ;  /* 0x000000090d0772a4 */ /* 0x000fc6000f8e0207 */
[----:B------:R-:W-:Y:S02]  /*9730*/  ULDC.64 UR8, c[0x0][0x300] ;  /* 0x0000c00000087ab9 */ /* 0x000fe40000000a00 */
[----:B------:R-:W-:Y:S01]  /*9740*/  UIADD3 UR35, UR35, UR7, URZ ;  /* 0x0000000723237290 */ /* 0x000fe2000fffe03f */
[----:B------:R-:W1:Y:S01]  /*9750*/  @!P6 MUFU.RCP R20, R20 ;  /* 0x000000140014e308 */ /* 0x000e620000001000 */
[----:B---3--:R-:W3:Y:S01]  /*9760*/  LDS.128 R16, [R6+0x200] ;  /* 0x0002000006107984 */ /* 0x008ee20000000c00 */
[----:B0-----:R-:W-:Y:S01]  /*9770*/  @!P0 FMUL.FTZ R79, R79, R26 ;  /* 0x0000001a4f4f8220 */ /* 0x001fe20000410000 */
[----:B------:R-:W-:-:S04]  /*9780*/  UIMAD UR7, UR14, UR8, URZ ;  /* 0x000000080e0772a4 */ /* 0x000fc8000f8e023f */
[----:B------:R-:W-:Y:S01]  /*9790*/  UIMAD UR7, UR15, UR9, UR7 ;  /* 0x000000090f0772a4 */ /* 0x000fe2000f8e0207 */
[----:B------:R-:W0:Y:S01]  /*97a0*/  @!P5 MUFU.RCP R21, R21 ;  /* 0x000000150015d308 */ /* 0x000e220000001000 */
[----:B----4-:R-:W-:Y:S01]  /*97b0*/  @!P4 FMUL.FTZ R80, R80, R25 ;  /* 0x000000195050c220 */ /* 0x010fe20000410000 */
[----:B------:R-:W-:-:S03]  /*97c0*/  UIMAD.WIDE.U32 UR8, UR15, UR8, UR34 ;  /* 0x000000080f0872a5 */ /* 0x000fc6000f8e0022 */
[----:B------:R-:W-:Y:S02]  /*97d0*/  ULDC.64 UR34, c[0x0][0x340] ;  /* 0x0000d00000227ab9 */ /* 0x000fe40000000a00 */
[----:B------:R-:W-:Y:S01]  /*97e0*/  UIADD3 UR9, UR9, UR7, URZ ;  /* 0x0000000709097290 */ /* 0x000fe2000fffe03f */
[----:B------:R-:W4:Y:S01]  /*97f0*/  @!P3 MUFU.RCP R22, R22 ;  /* 0x000000160016b308 */ /* 0x000f220000001000 */
[----:B--2---:R-:W-:Y:S01]  /*9800*/  STG.E.128 [R8.64], R12 ;  /* 0x0000000c08007986 */ /* 0x004fe2000c101d1c */
[----:B-1----:R-:W-:Y:S01]  /*9810*/  @!P6 FMUL.FTZ R81, R81, R20 ;  /* 0x000000145151e220 */ /* 0x002fe20000410000 */
[----:B------:R-:W-:Y:S01]  /*9820*/  F2FP.PACK_AB R20, R73, R75 ;  /* 0x0000004b4914723e */ /* 0x000fe200000000ff */
[----:B------:R-:W-:-:S03]  /*9830*/  ULEA UR7, UP0, UR8, UR34, 0x1 ;  /* 0x0000002208077291 */ /* 0x000fc6000f80083f */
[----:B------:R-:W-:Y:S01]  /*9840*/  F2FP.PACK_AB R25, R81, R80 ;  /* 0x000000505119723e */ /* 0x000fe200000000ff */
[----:B------:R-:W1:Y:S01]  /*9850*/  @!P2 MUFU.RCP R23, R23 ;  /* 0x000000170017a308 */ /* 0x000e620000001000 */
[----:B0-----:R-:W-:Y:S01]  /*9860*/  @!P5 FMUL.FTZ R82, R82, R21 ;  /* 0x000000155252d220 */ /* 0x001fe20000410000 */
[----:B------:R-:W-:Y:S01]  /*9870*/  F2FP.PACK_AB R21, R71, R74 ;  /* 0x0000004a4715723e */ /* 0x000fe200000000ff */
[----:B------:R-:W-:Y:S01]  /*9880*/  FADD.FTZ R71, R0, R71 ;  /* 0x0000004700477221 */ /* 0x000fe20000010000 */
[----:B------:R-:W-:Y:S02]  /*9890*/  ULEA.HI.X UR8, UR8, UR35, UR9, 0x1, UP0 ;  /* 0x0000002308087291 */ /* 0x000fe400080f0c09 */
[----:B------:R-:W-:Y:S02]  /*98a0*/  UISETP.GT.AND UP0, UPT, UR26, 0x1, UPT ;  /* 0x000000011a00788c */ /* 0x000fe4000bf04270 */
[----:B------:R-:W0:Y:S01]  /*98b0*/  @!P1 MUFU.RCP R24, R24 ;  /* 0x0000001800189308 */ /* 0x000e220000001000 */
[----:B----4-:R-:W-:Y:S01]  /*98c0*/  @!P3 FMUL.FTZ R83, R83, R22 ;  /* 0x000000165353b220 */ /* 0x010fe20000410000 */
[----:B------:R-:W-:Y:S01]  /*98d0*/  F2FP.PACK_AB R22, R69, R72 ;  /* 0x000000484516723e */ /* 0x000fe200000000ff */
[----:B------:R-:W-:Y:S01]  /*98e0*/  FADD.FTZ R72, R71, R72 ;  /* 0x0000004847487221 */ /* 0x000fe20000010000 */
[----:B------:R-:W-:-:S02]  /*98f0*/  PLOP3.LUT P0, PT, PT, PT, UP0, 0x80, 0x0 ;  /* 0x000000000000781c */ /* 0x000fc40003f0f008 */
[----:B------:R-:W-:Y:S01]  /*9900*/  F2FP.PACK_AB R26, R83, R82 ;  /* 0x00000052531a723e */ /* 0x000fe200000000ff */
[----:B------:R-:W-:Y:S01]  /*9910*/  FADD.FTZ R69, R72, R69 ;  /* 0x0000004548457221 */ /* 0x000fe20000010000 */
[----:B---3--:R-:W-:Y:S01]  /*9920*/  STG.E.128 [R8.64+0x200], R16 ;  /* 0x0002001008007986 */ /* 0x008fe2000c101d1c */
[----:B-1----:R-:W-:Y:S01]  /*9930*/  @!P2 FMUL.FTZ R84, R84, R23 ;  /* 0x000000175454a220 */ /* 0x002fe20000410000 */
[----:B------:R-:W-:Y:S01]  /*9940*/  F2FP.PACK_AB R23, R77, R76 ;  /* 0x0000004c4d17723e */ /* 0x000fe200000000ff */
[----:B------:R-:W-:Y:S01]  /*9950*/  FADD.FTZ R76, R69, R76 ;  /* 0x0000004c454c7221 */ /* 0x000fe20000010000 */
[----:B------:R-:W-:Y:S01]  /*9960*/  BAR.SYNC.DEFER_BLOCKING 0x0 ;  /* 0x0000000000007b1d */ /* 0x000fe20000010000 */
[----:B0-----:R-:W-:Y:S01]  /*9970*/  @!P1 FMUL.FTZ R85, R85, R24 ;  /* 0x0000001855559220 */ /* 0x001fe20000410000 */
[----:B------:R-:W-:Y:S01]  /*9980*/  F2FP.PACK_AB R24, R79, R78 ;  /* 0x0000004e4f18723e */ /* 0x000fe200000000ff */
[----:B------:R-:W-:-:S03]  /*9990*/  FADD.FTZ R77, R76, R77 ;  /* 0x0000004d4c4d7221 */ /* 0x000fc60000010000 */
[----:B------:R-:W-:Y:S01]  /*99a0*/  F2FP.PACK_AB R27, R85, R84 ;  /* 0x00000054551b723e */ /* 0x000fe200000000ff */
[----:B------:R-:W-:-:S04]  /*99b0*/  FADD.FTZ R78, R77, R78 ;  /* 0x0000004e4d4e7221 */ /* 0x000fc80000010000 */
[----:B------:R-:W-:-:S04]  /*99c0*/  FADD.FTZ R79, R78, R79 ;  /* 0x0000004f4e4f7221 */ /* 0x000fc80000010000 */
[----:B------:R-:W-:-:S04]  /*99d0*/  FADD.FTZ R80, R79, R80 ;  /* 0x000000504f507221 */ /* 0x000fc80000010000 */
[----:B------:R-:W-:Y:S01]  /*99e0*/  FADD.FTZ R81, R80, R81 ;  /* 0x0000005150517221 */ /* 0x000fe20000010000 */
[----:B------:R-:W-:Y:S03]  /*99f0*/  STS.128 [R7.X16], R20 ;  /* 0x0000001407007388 */ /* 0x000fe6000000cc00 */
[----:B------:R-:W-:Y:S01]  /*9a00*/  FADD.FTZ R82, R81, R82 ;  /* 0x0000005251527221 */ /* 0x000fe20000010000 */
[----:B------:R0:W-:Y:S01]  /*9a10*/  STS.128 [R7.X16+0x10], R24 ;  /* 0x0000101807007388 */ /* 0x0001e2000000cc00 */
[----:B------:R-:W-:-:S06]  /*9a20*/  NOP ;  /* 0x0000000000007918 */ /* 0x000fcc0000000000 */
[----:B------:R-:W1:Y:S01]  /*9a30*/  LDS.128 R8, [R6] ;  /* 0x0000000006087984 */ /* 0x000e620000000c00 */
[----:B------:R-:W-:-:S03]  /*9a40*/  FADD.FTZ R83, R82, R83 ;  /* 0x0000005352537221 */ /* 0x000fc60000010000 */
[----:B------:R2:W3:Y:S01]  /*9a50*/  LDS.128 R12, [R6+0x200] ;  /* 0x00020000060c7984 */ /* 0x0004e20000000c00 */
[----:B------:R-:W-:Y:S01]  /*9a60*/  FADD.FTZ R0, R83, R84 ;  /* 0x0000005453007221 */ /* 0x000fe20000010000 */
[----:B0-----:R-:W-:-:S03]  /*9a70*/  MOV R7, UR8 ;  /* 0x0000000800077c02 */ /* 0x001fc60008000f00 */
[----:B------:R-:W-:Y:S01]  /*9a80*/  FADD.FTZ R0, R0, R85 ;  /* 0x0000005500007221 */ /* 0x000fe20000010000 */
[----:B--2---:R-:W-:-:S05]  /*9a90*/  MOV R6, UR7 ;  /* 0x0000000700067c02 */ /* 0x004fca0008000f00 */
[----:B------:R-:W-:-:S05]  /*9aa0*/  IMAD.WIDE R6, R5, 0x10, R6 ;  /* 0x0000001005067825 */ /* 0x000fca00078e0206 */
[----:B-1----:R0:W-:Y:S04]  /*9ab0*/  STG.E.128 [R6.64], R8 ;  /* 0x0000000806007986 */ /* 0x0021e8000c101d1c */
[----:B---3--:R0:W-:Y:S02]  /*9ac0*/  STG.E.128 [R6.64+0x200], R12 ;  /* 0x0002000c06007986 */ /* 0x0081e4000c101d1c */
[----:B0-----:R-:W-:Y:S01]  /*9ad0*/  @!P0 CALL.REL.NOINC `(.L_x_2298) ;  /* 0x0000001000008944 */ /* 0x001fe20003c00000 */
[----:B------:R-:W-:Y:S05]  /*9ae0*/  BRA `(.L_x_2381) ;  /* 0xffff705000007947 */ /* 0x000fea000383ffff */
.L_x_2298:
        /* <DEDUP_REMOVED lines=34> */
.L_x_2383:
[----:B0-----:R-:W-:Y:S05]  /*9d10*/  BSYNC B0 ;  /* 0x0000000000007941 */ /* 0x001fea0003800000 */
.L_x_2382:
        /* <DEDUP_REMOVED lines=33> */
.L_x_2385:
[----:B------:R-:W3:Y:S02]  /*9f30*/  S2R R7, SR_TID.X ;  /* 0x0000000000077919 */ /* 0x000ee40000002100 */
.L_x_2386:
[----:B0-----:R-:W-:Y:S05]  /*9f40*/  BSYNC B0 ;  /* 0x0000000000007941 */ /* 0x001fea0003800000 */
.L_x_2384:
[----:B---3--:R-:W-:-:S13]  /*9f50*/  ISETP.GE.AND P0, PT, R7, c[0x0][0x16c], PT ;  /* 0x00005b0007007a0c */ /* 0x008fda0003f06270 */
[----:B------:R-:W-:Y:S05]  /*9f60*/  @P0 EXIT ;  /* 0x000000000000094d */ /* 0x000fea0003800000 */
[----:B------:R-:W-:Y:S02]  /*9f70*/  ULDC.64 UR6, c[0x0][0x288] ;  /* 0x0000a20000067ab9 */ /* 0x000fe40000000a00 */
[----:B------:R-:W-:Y:S02]  /*9f80*/  UIMAD UR14, UR14, UR6, URZ ;  /* 0x000000060e0e72a4 */ /* 0x000fe4000f8e023f */
[----:B-12---:R-:W-:Y:S02]  /*9f90*/  UIMAD.WIDE.U32 UR4, UR15, UR6, URZ ;  /* 0x000000060f0472a5 */ /* 0x006fe4000f8e003f */
[----:B------:R-:W-:-:S04]  /*9fa0*/  UIMAD UR6, UR15, UR7, UR14 ;  /* 0x000000070f0672a4 */ /* 0x000fc8000f8e020e */
[----:B------:R-:W-:Y:S02]  /*9fb0*/  UIADD3 UR6, UR5, UR6, URZ ;  /* 0x0000000605067290 */ /* 0x000fe4000fffe03f */
.L_x_2387:
        /* <DEDUP_REMOVED lines=18> */
.L_x_2337:
[----:B------:R-:W-:Y:S01]  /*a0e0*/  HFMA2.MMA R50, -RZ, RZ, 0, 5.9604644775390625e-08 ;  /* 0x00000001ff327435 */ /* 0x000fe200000001ff */
[----:B------:R-:W-:-:S02]  /*a0f0*/  MOV R161, R46 ;  /* 0x0000002e00a17202 */ /* 0x000fc40000000f00 */
[----:B------:R-:W-:Y:S02]  /*a100*/  MOV R49, RZ ;  /* 0x000000ff00317202 */ /* 0x000fe40000000f00 */
[----:B------:R-:W-:Y:S02]  /*a110*/  MOV R48, 0xffffffff ;  /* 0xffffffff00307802 */ /* 0x000fe40000000f00 */
[----:B------:R-:W-:Y:S02]  /*a120*/  MOV R44, 0xa140 ;  /* 0x0000a140002c7802 */ /* 0x000fe40000000f00 */
[----:B-----5:R-:W-:Y:S05]  /*a130*/  CALL.REL.NOINC `($__internal_95_$__cuda_sm70_shflsync_up) ;  /* 0x00000ed000007944 */ /* 0x020fea0003c00000 */
[----:B-1----:R-:W-:Y:S01]  /*a140*/  MOV R47, R49 ;  /* 0x00000031002f7202 */ /* 0x002fe20000000f00 */
[----:B0-----:R-:W-:Y:S05]  /*a150*/  BRA `(.L_x_2388) ;  /* 0xffffbd2000007947 */ /* 0x001fea000383ffff */
.L_x_2338:
[----:B------:R-:W-:Y:S01]  /*a160*/  HFMA2.MMA R50, -RZ, RZ, 0, 5.9604644775390625e-08 ;  /* 0x00000001ff327435 */ /* 0x000fe200000001ff */
[----:B------:R-:W-:Y:S02]  /*a170*/  MOV R161, R51 ;  /* 0x0000003300a17202 */ /* 0x000fe40000000f00 */
[----:B------:R-:W-:Y:S02]  /*a180*/  MOV R49, RZ ;  /* 0x000000ff00317202 */ /* 0x000fe40000000f00 */
[----:B------:R-:W-:-:S02]  /*a190*/  MOV R48, 0xffffffff ;  /* 0xffffffff00307802 */ /* 0x000fc40000000f00 */
[----:B------:R-:W-:Y:S02]  /*a1a0*/  MOV R44, 0xa1c0 ;  /* 0x0000a1c0002c7802 */ /* 0x000fe40000000f00 */
[----:B01---5:R-:W-:Y:S05]  /*a1b0*/  CALL.REL.NOINC `($__internal_95_$__cuda_sm70_shflsync_up) ;  /* 0x00000e5000007944 */ /* 0x023fea0003c00000 */
        /* <DEDUP_REMOVED lines=10> */
[----:B------:R-:W-:Y:S05]  /*a260*/  CALL.REL.NOINC `($__internal_95_$__cuda_sm70_shflsync_up) ;  /* 0x00000da000007944 */ /* 0x000fea0003c00000 */
[----:B0-----:R-:W-:Y:S01]  /*a270*/  HFMA2.MMA R50, -RZ, RZ, 0, 1.1920928955078125e-07 ;  /* 0x00000002ff327435 */ /* 0x001fe200000001ff */
[----:B-1----:R-:W-:Y:S02]  /*a280*/  MOV R47, R49 ;  /* 0x00000031002f7202 */ /* 0x002fe40000000f00 */
[----:B------:R-:W-:Y:S02]  /*a290*/  MOV R161, R51 ;  /* 0x0000003300a17202 */ /* 0x000fe40000000f00 */
[----:B------:R-:W-:Y:S02]  /*a2a0*/  MOV R49, RZ ;  /* 0x000000ff00317202 */ /* 0x000fe40000000f00 */
[----:B------:R-:W-:Y:S02]  /*a2b0*/  MOV R48, 0xffffffff ;  /* 0xffffffff00307802 */ /* 0x000fe40000000f00 */
[----:B------:R-:W-:-:S02]  /*a2c0*/  MOV R44, 0xa2e0 ;  /* 0x0000a2e0002c7802 */ /* 0x000fc40000000f00 */
[----:B------:R-:W-:Y:S05]  /*a2d0*/  CALL.REL.NOINC `($__internal_95_$__cuda_sm70_shflsync_up) ;  /* 0x00000d3000007944 */ /* 0x000fea0003c00000 */
[----:B------:R-:W-:Y:S01]  /*a2e0*/  ISETP.GE.AND P0, PT, R3, 0x2, PT ;  /* 0x000000020300780c */ /* 0x000fe20003f06270 */
[----:B0-----:R-:W-:Y:S01]  /*a2f0*/  HFMA2.MMA R50, -RZ, RZ, 0, 2.384185791015625e-07 ;  /* 0x00000004ff327435 */ /* 0x001fe200000001ff */
[----:B------:R-:W-:-:S02]  /*a300*/  MOV R48, 0xffffffff ;  /* 0xffffffff00307802 */ /* 0x000fc40000000f00 */
[----:B------:R-:W-:-:S09]  /*a310*/  MOV R44, 0xa370 ;  /* 0x0000a370002c7802 */ /* 0x000fd20000000f00 */
[----:B-1----:R-:W-:Y:S01]  /*a320*/  @P0 FFMA.FTZ R51, R46, R49, R51 ;  /* 0x000000312e330223 */ /* 0x002fe20000010033 */
[----:B------:R-:W-:Y:S01]  /*a330*/  MOV R49, RZ ;  /* 0x000000ff00317202 */ /* 0x000fe20000000f00 */
[----:B------:R-:W-:-:S05]  /*a340*/  @P0 FMUL.FTZ R46, R47, R46 ;  /* 0x0000002e2f2e0220 */ /* 0x000fca0000410000 */
[----:B------:R-:W-:Y:S02]  /*a350*/  MOV R161, R46 ;  /* 0x0000002e00a17202 */ /* 0x000fe40000000f00 */
[----:B------:R-:W-:Y:S05]  /*a360*/  CALL.REL.NOINC `($__internal_95_$__cuda_sm70_shflsync_up) ;  /* 0x00000ca000007944 */ /* 0x000fea0003c00000 */
[----:B0-----:R-:W-:Y:S01]  /*a370*/  HFMA2.MMA R50, -RZ, RZ, 0, 2.384185791015625e-07 ;  /* 0x00000004ff327435 */ /* 0x001fe200000001ff */
[----:B-1----:R-:W-:Y:S02]  /*a380*/  MOV R47, R49 ;  /* 0x00000031002f7202 */ /* 0x002fe40000000f00 */
[----:B------:R-:W-:Y:S02]  /*a390*/  MOV R161, R51 ;  /* 0x0000003300a17202 */ /* 0x000fe40000000f00 */
[----:B------:R-:W-:Y:S02]  /*a3a0*/  MOV R49, RZ ;  /* 0x000000ff00317202 */ /* 0x000fe40000000f00 */
[----:B------:R-:W-:Y:S02]  /*a3b0*/  MOV R48, 0xffffffff ;  /* 0xffffffff00307802 */ /* 0x000fe40000000f00 */
[----:B------:R-:W-:Y:S02]  /*a3c0*/  MOV R44, 0xa3e0 ;  /* 0x0000a3e0002c7802 */ /* 0x000fe40000000f00 */
[----:B------:R-:W-:Y:S05]  /*a3d0*/  CALL.REL.NOINC `($__internal_95_$__cuda_sm70_shflsync_up) ;  /* 0x00000c3000007944 */ /* 0x000fea0003c00000 */
        /* <DEDUP_REMOVED lines=9> */
[----:B------:R-:W-:Y:S05]  /*a470*/  CALL.REL.NOINC `($__internal_95_$__cuda_sm70_shflsync_up) ;  /* 0x00000b9000007944 */ /* 0x000fea0003c00000 */
[----:B0-----:R-:W-:Y:S01]  /*a480*/  HFMA2.MMA R50, -RZ, RZ, 0, 4.76837158203125e-07 ;  /* 0x00000008ff327435 */ /* 0x001fe200000001ff */
[----:B-1----:R-:W-:Y:S02]  /*a490*/  MOV R47, R49 ;  /* 0x00000031002f7202 */ /* 0x002fe40000000f00 */
[----:B------:R-:W-:Y:S02]  /*a4a0*/  MOV R161, R53 ;  /* 0x0000003500a17202 */ /* 0x000fe40000000f00 */
[----:B------:R-:W-:Y:S02]  /*a4b0*/  MOV R49, RZ ;  /* 0x000000ff00317202 */ /* 0x000fe40000000f00 */
[----:B------:R-:W-:Y:S02]  /*a4c0*/  MOV R48, 0xffffffff ;  /* 0xffffffff00307802 */ /* 0x000fe40000000f00 */
[----:B------:R-:W-:-:S02]  /*a4d0*/  MOV R44, 0xa4f0 ;  /* 0x0000a4f0002c7802 */ /* 0x000fc40000000f00 */
[----:B------:R-:W-:Y:S05]  /*a4e0*/  CALL.REL.NOINC `($__internal_95_$__cuda_sm70_shflsync_up) ;  /* 0x00000b2000007944 */ /* 0x000fea0003c00000 */
[----:B------:R-:W-:Y:S01]  /*a4f0*/  ISETP.GE.AND P0, PT, R3, 0x8, PT ;  /* 0x000000080300780c */ /* 0x000fe20003f06270 */
[----:B0-----:R-:W-:Y:S01]  /*a500*/  HFMA2.MMA R50, -RZ, RZ, 0, 9.5367431640625e-07 ;  /* 0x00000010ff327435 */ /* 0x001fe200000001ff */
[----:B------:R-:W-:-:S02]  /*a510*/  MOV R48, 0xffffffff ;  /* 0xffffffff00307802 */ /* 0x000fc40000000f00 */
[----:B------:R-:W-:-:S09]  /*a520*/  MOV R44, 0xa580 ;  /* 0x0000a580002c7802 */ /* 0x000fd20000000f00 */
[----:B-1----:R-:W-:Y:S01]  /*a530*/  @P0 FFMA.FTZ R53, R46, R49, R53 ;  /* 0x000000312e350223 */ /* 0x002fe20000010035 */
[----:B------:R-:W-:Y:S01]  /*a540*/  MOV R49, RZ ;  /* 0x000000ff00317202 */ /* 0x000fe20000000f00 */
[----:B------:R-:W-:-:S05]  /*a550*/  @P0 FMUL.FTZ R46, R47, R46 ;  /* 0x0000002e2f2e0220 */ /* 0x000fca0000410000 */
[----:B------:R-:W-:Y:S02]  /*a560*/  MOV R161, R46 ;  /* 0x0000002e00a17202 */ /* 0x000fe40000000f00 */
[----:B------:R-:W-:Y:S05]  /*a570*/  CALL.REL.NOINC `($__internal_95_$__cuda_sm70_shflsync_up) ;  /* 0x00000a9000007944 */ /* 0x000fea0003c00000 */
[----:B0-----:R-:W-:Y:S01]  /*a580*/  HFMA2.MMA R50, -RZ, RZ, 0, 9.5367431640625e-07 ;  /* 0x00000010ff327435 */ /* 0x001fe200000001ff */
[----:B-1----:R-:W-:Y:S02]  /*a590*/  MOV R47, R49 ;  /* 0x00000031002f7202 */ /* 0x002fe40000000f00 */
[----:B------:R-:W-:Y:S02]  /*a5a0*/  MOV R161, R53 ;  /* 0x0000003500a17202 */ /* 0x000fe40000000f00 */
[----:B------:R-:W-:Y:S02]  /*a5b0*/  MOV R49, RZ ;  /* 0x000000ff00317202 */ /* 0x000fe40000000f00 */
[----:B------:R-:W-:Y:S02]  /*a5c0*/  MOV R48, 0xffffffff ;  /* 0xffffffff00307802 */ /* 0x000fe40000000f00 */
[----:B------:R-:W-:Y:S02]  /*a5d0*/  MOV R44, 0xa5f0 ;  /* 0x0000a5f0002c7802 */ /* 0x000fe40000000f00 */
[----:B------:R-:W-:Y:S05]  /*a5e0*/  CALL.REL.NOINC `($__internal_95_$__cuda_sm70_shflsync_up) ;  /* 0x00000a2000007944 */ /* 0x000fea0003c00000 */
[----:B01----:R-:W-:Y:S05]  /*a5f0*/  BRA `(.L_x_2389) ;  /* 0xffffb9f000007947 */ /* 0x003fea000383ffff */
.L_x_2341:
[----:B------:R-:W-:Y:S01]  /*a600*/  HFMA2.MMA R50, -RZ, RZ, 0, 5.9604644775390625e-08 ;  /* 0x00000001ff327435 */ /* 0x000fe200000001ff */
[----:B------:R-:W-:-:S02]  /*a610*/  MOV R161, R44 ;  /* 0x0000002c00a17202 */ /* 0x000fc40000000f00 */
[----:B------:R-:W-:Y:S02]  /*a620*/  MOV R49, RZ ;  /* 0x000000ff00317202 */ /* 0x000fe40000000f00 */
[----:B------:R-:W-:Y:S02]  /*a630*/  MOV R48, 0xffffffff ;  /* 0xffffffff00307802 */ /* 0x000fe40000000f00 */
[----:B------:R-:W-:Y:S02]  /*a640*/  MOV R44, 0xa660 ;  /* 0x0000a660002c7802 */ /* 0x000fe40000000f00 */
[----:B01---5:R-:W-:Y:S05]  /*a650*/  CALL.REL.NOINC `($__internal_95_$__cuda_sm70_shflsync_up) ;  /* 0x000009b000007944 */ /* 0x023fea0003c00000 */
[----:B0-----:R-:W-:Y:S01]  /*a660*/  HFMA2.MMA R50, -RZ, RZ, 0, 5.9604644775390625e-08 ;  /* 0x00000001ff327435 */ /* 0x001fe200000001ff */
[----:B-1----:R-:W-:Y:S02]  /*a670*/  MOV R46, R49 ;  /* 0x00000031002e7202 */ /* 0x002fe40000000f00 */
[----:B------:R-:W-:Y:S02]  /*a680*/  MOV R161, R53 ;  /* 0x0000003500a17202 */ /* 0x000fe40000000f00 */
[----:B------:R-:W-:Y:S02]  /*a690*/  MOV R49, RZ ;  /* 0x000000ff00317202 */ /* 0x000fe40000000f00 */
[----:B------:R-:W-:-:S02]  /*a6a0*/  MOV R48, 0xffffffff ;  /* 0xffffffff00307802 */ /* 0x000fc40000000f00 */
[----:B------:R-:W-:Y:S02]  /*a6b0*/  MOV R44, 0xa6d0 ;  /* 0x0000a6d0002c7802 */ /* 0x000fe40000000f00 */
[----:B------:R-:W-:Y:S05]  /*a6c0*/  CALL.REL.NOINC `($__internal_95_$__cuda_sm70_shflsync_up) ;  /* 0x0000094000007944 */ /* 0x000fea0003c00000 */
[----:B-1----:R-:W-:Y:S01]  /*a6d0*/  MOV R53, R49 ;  /* 0x0000003100357202 */ /* 0x002fe20000000f00 */
[----:B------:R-:W-:Y:S01]  /*a6e0*/  HFMA2.MMA R49, -RZ, RZ, 0, 0 ;  /* 0x00000000ff317435 */ /* 0x000fe200000001ff */
[----:B0-----:R-:W-:Y:S02]  /*a6f0*/  MOV R161, R46 ;  /* 0x0000002e00a17202 */ /* 0x001fe40000000f00 */
[----:B------:R-:W-:Y:S02]  /*a700*/  MOV R50, R98 ;  /* 0x0000006200327202 */ /* 0x000fe40000000f00 */
[----:B------:R-:W-:Y:S02]  /*a710*/  MOV R47, 0x1f ;  /* 0x0000001f002f7802 */ /* 0x000fe40000000f00 */
[----:B------:R-:W-:Y:S02]  /*a720*/  MOV R46, 0xffffffff ;  /* 0xffffffff002e7802 */ /* 0x000fe40000000f00 */
[----:B------:R-:W-:-:S02]  /*a730*/  MOV R48, 0xa750 ;  /* 0x0000a75000307802 */ /* 0x000fc40000000f00 */
[----:B------:R-:W-:Y:S05]  /*a740*/  CALL.REL.NOINC `($__internal_94_$__cuda_sm70_shflsync_idx_p) ;  /* 0x0000088000007944 */ /* 0x000fea0003c00000 */
[----:B------:R-:W-:Y:S01]  /*a750*/  HFMA2.MMA R49, -RZ, RZ, 0, 0 ;  /* 0x00000000ff317435 */ /* 0x000fe200000001ff */
[----:B-1----:R-:W-:-:S02]  /*a760*/  MOV R98, R47 ;  /* 0x0000002f00627202 */ /* 0x002fc40000000f00 */
[----:B------:R-:W-:Y:S02]  /*a770*/  MOV R50, R99 ;  /* 0x0000006300327202 */ /* 0x000fe40000000f00 */
[----:B------:R-:W-:Y:S02]  /*a780*/  MOV R47, 0x1f ;  /* 0x0000001f002f7802 */ /* 0x000fe40000000f00 */
[----:B------:R-:W-:Y:S02]  /*a790*/  MOV R46, 0xffffffff ;  /* 0xffffffff002e7802 */ /* 0x000fe40000000f00 */
[----:B------:R-:W-:Y:S02]  /*a7a0*/  MOV R48, 0xa7c0 ;  /* 0x0000a7c000307802 */ /* 0x000fe40000000f00 */
[----:B------:R-:W-:Y:S05]  /*a7b0*/  CALL.REL.NOINC `($__internal_94_$__cuda_sm70_shflsync_idx_p) ;  /* 0x0000081000007944 */ /* 0x000fea0003c00000 */
[----:B-1----:R-:W-:Y:S01]  /*a7c0*/  MOV R49, R47 ;  /* 0x0000002f00317202 */ /* 0x002fe20000000f00 */
[----:B------:R-:W-:Y:S05]  /*a7d0*/  BRA `(.L_x_2390) ;  /* 0xffffb98000007947 */ /* 0x000fea000383ffff */
.L_x_2344:
[----:B------:R-:W-:Y:S01]  /*a7e0*/  HFMA2.MMA R159, -RZ, RZ, 0, 5.9604644775390625e-08 ;  /* 0x00000001ff9f7435 */ /* 0x000fe200000001ff */
[----:B------:R-:W-:Y:S02]  /*a7f0*/  MOV R161, R48 ;  /* 0x0000003000a17202 */ /* 0x000fe40000000f00 */
[----:B------:R-:W-:-:S02]  /*a800*/  MOV R50, 0x1f ;  /* 0x0000001f00327802 */ /* 0x000fc40000000f00 */
[----:B------:R-:W-:Y:S02]  /*a810*/  MOV R53, 0xffffffff ;  /* 0xffffffff00357802 */ /* 0x000fe40000000f00 */
[----:B------:R-:W-:Y:S02]  /*a820*/  MOV R46, 0xa840 ;  /* 0x0000a840002e7802 */ /* 0x000fe40000000f00 */
[----:B-1----:R-:W-:Y:S05]  /*a830*/  CALL.REL.NOINC `($__internal_93_$__cuda_sm70_shflsync_down) ;  /* 0x0000075000007944 */ /* 0x002fea0003c00000 */
[----:B-1----:R-:W-:Y:S01]  /*a840*/  MOV R51, R53 ;  /* 0x0000003500337202 */ /* 0x002fe20000000f00 */
[----:B0-----:R-:W-:Y:S05]  /*a850*/  BRA `(.L_x_2391) ;  /* 0xffffbf1000007947 */ /* 0x001fea000383ffff */
.L_x_2345:
[----:B------:R-:W-:Y:S01]  /*a860*/  HFMA2.MMA R159, -RZ, RZ, 0, 5.9604644775390625e-08 ;  /* 0x00000001ff9f7435 */ /* 0x000fe200000001ff */
[----:B------:R-:W-:Y:S02]  /*a870*/  MOV R161, R49 ;  /* 0x0000003100a17202 */ /* 0x000fe40000000f00 */
[----:B------:R-:W-:Y:S02]  /*a880*/  MOV R50, 0x1f ;  /* 0x0000001f00327802 */ /* 0x000fe40000000f00 */
[----:B------:R-:W-:Y:S02]  /*a890*/  MOV R53, 0xffffffff ;  /* 0xffffffff00357802 */ /* 0x000fe40000000f00 */
[----:B------:R-:W-:-:S02]  /*a8a0*/  MOV R46, 0xa8c0 ;  /* 0x0000a8c0002e7802 */ /* 0x000fc40000000f00 */
[----:B012---:R-:W-:Y:S05]  /*a8b0*/  CALL.REL.NOINC `($__internal_93_$__cuda_sm70_shflsync_down) ;  /* 0x000006d000007944 */ /* 0x007fea0003c00000 */
        /* <DEDUP_REMOVED lines=9> */
[----:B------:R-:W-:Y:S05]  /*a950*/  CALL.REL.NOINC `($__internal_93_$__cuda_sm70_shflsync_down) ;  /* 0x0000063000007944 */ /* 0x000fea0003c00000 */
[----:B0-----:R-:W-:Y:S01]  /*a960*/  HFMA2.MMA R159, -RZ, RZ, 0, 1.1920928955078125e-07 ;  /* 0x00000002ff9f7435 */ /* 0x001fe200000001ff */
[----:B-1----:R-:W-:Y:S02]  /*a970*/  MOV R48, R53 ;  /* 0x0000003500307202 */ /* 0x002fe40000000f00 */
[----:B------:R-:W-:-:S02]  /*a980*/  MOV R161, R52 ;  /* 0x0000003400a17202 */ /* 0x000fc40000000f00 */
[----:B------:R-:W-:Y:S02]  /*a990*/  MOV R50, 0x1f ;  /* 0x0000001f00327802 */ /* 0x000fe40000000f00 */
[----:B------:R-:W-:Y:S02]  /*a9a0*/  MOV R53, 0xffffffff ;  /* 0xffffffff00357802 */ /* 0x000fe40000000f00 */
[----:B------:R-:W-:Y:S02]  /*a9b0*/  MOV R46, 0xa9d0 ;  /* 0x0000a9d0002e7802 */ /* 0x000fe40000000f00 */
[----:B------:R-:W-:Y:S05]  /*a9c0*/  CALL.REL.NOINC `($__internal_93_$__cuda_sm70_shflsync_down) ;  /* 0x000005c000007944 */ /* 0x000fea0003c00000 */
[----:B-1----:R-:W-:Y:S01]  /*a9d0*/  @!P3 FFMA.FTZ R52, R51, R53, R52 ;  /* 0x000000353334b223 */ /* 0x002fe20000010034 */
[----:B0-----:R-:W-:Y:S01]  /*a9e0*/  HFMA2.MMA R159, -RZ, RZ, 0, 2.384185791015625e-07 ;  /* 0x00000004ff9f7435 */ /* 0x001fe200000001ff */
[----:B------:R-:W-:Y:S01]  /*a9f0*/  @!P3 FMUL.FTZ R51, R48, R51 ;  /* 0x000000333033b220 */ /* 0x000fe20000410000 */
[----:B------:R-:W-:Y:S02]  /*aa00*/  MOV R50, 0x1f ;  /* 0x0000001f00327802 */ /* 0x000fe40000000f00 */
[----:B------:R-:W-:Y:S02]  /*aa10*/  MOV R53, 0xffffffff ;  /* 0xffffffff00357802 */ /* 0x000fe40000000f00 */
[----:B------:R-:W-:-:S02]  /*aa20*/  MOV R161, R51 ;  /* 0x0000003300a17202 */ /* 0x000fc40000000f00 */
[----:B------:R-:W-:Y:S02]  /*aa30*/  MOV R46, 0xaa50 ;  /* 0x0000aa50002e7802 */ /* 0x000fe40000000f00 */
[----:B------:R-:W-:Y:S05]  /*aa40*/  CALL.REL.NOINC `($__internal_93_$__cuda_sm70_shflsync_down) ;  /* 0x0000054000007944 */ /* 0x000fea0003c00000 */
[----:B0-----:R-:W-:Y:S01]  /*aa50*/  HFMA2.MMA R159, -RZ, RZ, 0, 2.384185791015625e-07 ;  /* 0x00000004ff9f7435 */ /* 0x001fe200000001ff */
[----:B-1----:R-:W-:Y:S02]  /*aa60*/  MOV R48, R53 ;  /* 0x0000003500307202 */ /* 0x002fe40000000f00 */
[----:B------:R-:W-:Y:S02]  /*aa70*/  MOV R161, R52 ;  /* 0x0000003400a17202 */ /* 0x000fe40000000f00 */
[----:B------:R-:W-:Y:S02]  /*aa80*/  MOV R50, 0x1f ;  /* 0x0000001f00327802 */ /* 0x000fe40000000f00 */
[----:B------:R-:W-:Y:S02]  /*aa90*/  MOV R53, 0xffffffff ;  /* 0xffffffff00357802 */ /* 0x000fe40000000f00 */
[----:B------:R-:W-:Y:S02]  /*aaa0*/  MOV R46, 0xaac0 ;  /* 0x0000aac0002e7802 */ /* 0x000fe40000000f00 */
[----:B------:R-:W-:Y:S05]  /*aab0*/  CALL.REL.NOINC `($__internal_93_$__cuda_sm70_shflsync_down) ;  /* 0x000004d000007944 */ /* 0x000fea0003c00000 */
        /* <DEDUP_REMOVED lines=8> */
[----:B------:R-:W-:Y:S05]  /*ab40*/  CALL.REL.NOINC `($__internal_93_$__cuda_sm70_shflsync_down) ;  /* 0x0000044000007944 */ /* 0x000fea0003c00000 */
[----:B0-----:R-:W-:Y:S01]  /*ab50*/  HFMA2.MMA R159, -RZ, RZ, 0, 4.76837158203125e-07 ;  /* 0x00000008ff9f7435 */ /* 0x001fe200000001ff */
[----:B-1----:R-:W-:Y:S02]  /*ab60*/  MOV R48, R53 ;  /* 0x0000003500307202 */ /* 0x002fe40000000f00 */
[----:B------:R-:W-:Y:S02]  /*ab70*/  MOV R161, R52 ;  /* 0x0000003400a17202 */ /* 0x000fe40000000f00 */
[----:B------:R-:W-:-:S02]  /*ab80*/  MOV R50, 0x1f ;  /* 0x0000001f00327802 */ /* 0x000fc40000000f00 */
[----:B------:R-:W-:Y:S02]  /*ab90*/  MOV R53, 0xffffffff ;  /* 0xffffffff00357802 */ /* 0x000fe40000000f00 */
[----:B------:R-:W-:Y:S02]  /*aba0*/  MOV R46, 0xabc0 ;  /* 0x0000abc0002e7802 */ /* 0x000fe40000000f00 */
[----:B------:R-:W-:Y:S05]  /*abb0*/  CALL.REL.NOINC `($__internal_93_$__cuda_sm70_shflsync_down) ;  /* 0x000003d000007944 */ /* 0x000fea0003c00000 */
        /* <DEDUP_REMOVED lines=9> */
[----:B------:R-:W-:Y:S05]  /*ac50*/  CALL.REL.NOINC `($__internal_93_$__cuda_sm70_shflsync_down) ;  /* 0x0000033000007944 */ /* 0x000fea0003c00000 */
[----:B0-----:R-:W-:Y:S01]  /*ac60*/  HFMA2.MMA R159, -RZ, RZ, 0, 9.5367431640625e-07 ;  /* 0x00000010ff9f7435 */ /* 0x001fe200000001ff */
[----:B-1----:R-:W-:Y:S02]  /*ac70*/  MOV R49, R53 ;  /* 0x0000003500317202 */ /* 0x002fe40000000f00 */
[----:B------:R-:W-:Y:S02]  /*ac80*/  MOV R161, R51 ;  /* 0x0000003300a17202 */ /* 0x000fe40000000f00 */
[----:B------:R-:W-:Y:S02]  /*ac90*/  MOV R50, 0x1f ;  /* 0x0000001f00327802 */ /* 0x000fe40000000f00 */
[----:B------:R-:W-:Y:S02]  /*aca0*/  MOV R53, 0xffffffff ;  /* 0xffffffff00357802 */ /* 0x000fe40000000f00 */
[----:B------:R-:W-:-:S02]  /*acb0*/  MOV R46, 0xacd0 ;  /* 0x0000acd0002e7802 */ /* 0x000fc40000000f00 */
[----:B------:R-:W-:Y:S05]  /*acc0*/  CALL.REL.NOINC `($__internal_93_$__cuda_sm70_shflsync_down) ;  /* 0x000002c000007944 */ /* 0x000fea0003c00000 */
[----:B-1----:R-:W-:Y:S01]  /*acd0*/  @!P0 FFMA.FTZ R51, R52, R53, R51 ;  /* 0x0000003534338223 */ /* 0x002fe20000010033 */
[----:B------:R-:W-:Y:S01]  /*ace0*/  MOV R47, 0x1f ;  /* 0x0000001f002f7802 */ /* 0x000fe20000000f00 */
[----:B------:R-:W-:Y:S01]  /*acf0*/  @!P0 FMUL.FTZ R52, R49, R52 ;  /* 0x0000003431348220 */ /* 0x000fe20000410000 */
[----:B------:R-:W-:Y:S01]  /*ad00*/  HFMA2.MMA R49, -RZ, RZ, 0, 0 ;  /* 0x00000000ff317435 */ /* 0x000fe200000001ff */
[----:B------:R-:W-:-:S02]  /*ad10*/  MOV R46, 0xffffffff ;  /* 0xffffffff002e7802 */ /* 0x000fc40000000f00 */
[----:B------:R-:W-:Y:S02]  /*ad20*/  MOV R48, 0xad50 ;  /* 0x0000ad5000307802 */ /* 0x000fe40000000f00 */
[----:B0-----:R-:W-:Y:S02]  /*ad30*/  MOV R50, R52 ;  /* 0x0000003400327202 */ /* 0x001fe40000000f00 */
[----:B------:R-:W-:Y:S05]  /*ad40*/  CALL.REL.NOINC `($__internal_94_$__cuda_sm70_shflsync_idx_p) ;  /* 0x0000028000007944 */ /* 0x000fea0003c00000 */
[----:B------:R-:W-:Y:S01]  /*ad50*/  HFMA2.MMA R49, -RZ, RZ, 0, 0 ;  /* 0x00000000ff317435 */ /* 0x000fe200000001ff */
[----:B-1----:R-:W-:Y:S02]  /*ad60*/  MOV R143, R47 ;  /* 0x0000002f008f7202 */ /* 0x002fe40000000f00 */
[----:B------:R-:W-:Y:S02]  /*ad70*/  MOV R50, R51 ;  /* 0x0000003300327202 */ /* 0x000fe40000000f00 */
[----:B------:R-:W-:Y:S02]  /*ad80*/  MOV R47, 0x1f ;  /* 0x0000001f002f7802 */ /* 0x000fe40000000f00 */
[----:B------:R-:W-:Y:S02]  /*ad90*/  MOV R46, 0xffffffff ;  /* 0xffffffff002e7802 */ /* 0x000fe40000000f00 */
[----:B------:R-:W-:-:S02]  /*ada0*/  MOV R48, 0xadc0 ;  /* 0x0000adc000307802 */ /* 0x000fc40000000f00 */
[----:B------:R-:W-:Y:S05]  /*adb0*/  CALL.REL.NOINC `($__internal_94_$__cuda_sm70_shflsync_idx_p) ;  /* 0x0000021000007944 */ /* 0x000fea0003c00000 */
[----:B------:R-:W-:Y:S01]  /*adc0*/  HFMA2.MMA R159, -RZ, RZ, 0, 5.9604644775390625e-08 ;  /* 0x00000001ff9f7435 */ /* 0x000fe200000001ff */
[----:B-1----:R-:W-:-:S02]  /*add0*/  MOV R99, R47 ;  /* 0x0000002f00637202 */ /* 0x002fc40000000f00 */
[----:B------:R-:W-:Y:S02]  /*ade0*/  MOV R161, R52 ;  /* 0x0000003400a17202 */ /* 0x000fe40000000f00 */
[----:B------:R-:W-:Y:S02]  /*adf0*/  MOV R50, 0x1f ;  /* 0x0000001f00327802 */ /* 0x000fe40000000f00 */
[----:B------:R-:W-:Y:S02]  /*ae00*/  MOV R53, 0xffffffff ;  /* 0xffffffff00357802 */ /* 0x000fe40000000f00 */
[----:B------:R-:W-:Y:S02]  /*ae10*/  MOV R46, 0xae30 ;  /* 0x0000ae30002e7802 */ /* 0x000fe40000000f00 */
[----:B------:R-:W-:Y:S05]  /*ae20*/  CALL.REL.NOINC `($__internal_93_$__cuda_sm70_shflsync_down) ;  /* 0x0000016000007944 */ /* 0x000fea0003c00000 */
[----:B0-----:R-:W-:Y:S01]  /*ae30*/  HFMA2.MMA R159, -RZ, RZ, 0, 5.9604644775390625e-08 ;  /* 0x00000001ff9f7435 */ /* 0x001fe200000001ff */
[----:B-1----:R-:W-:Y:S02]  /*ae40*/  MOV R52, R53 ;  /* 0x0000003500347202 */ /* 0x002fe40000000f00 */
[----:B------:R-:W-:Y:S02]  /*ae50*/  MOV R161, R51 ;  /* 0x0000003300a17202 */ /* 0x000fe40000000f00 */
[----:B------:R-:W-:-:S02]  /*ae60*/  MOV R50, 0x1f ;  /* 0x0000001f00327802 */ /* 0x000fc40000000f00 */
[----:B------:R-:W-:Y:S02]  /*ae70*/  MOV R53, 0xffffffff ;  /* 0xffffffff00357802 */ /* 0x000fe40000000f00 */
[----:B------:R-:W-:Y:S02]  /*ae80*/  MOV R46, 0xaea0 ;  /* 0x0000aea0002e7802 */ /* 0x000fe40000000f00 */
[----:B------:R-:W-:Y:S05]  /*ae90*/  CALL.REL.NOINC `($__internal_93_$__cuda_sm70_shflsync_down) ;  /* 0x000000f000007944 */ /* 0x000fea0003c00000 */
[----:B------:R-:W-:Y:S01]  /*aea0*/  HFMA2.MMA R49, -RZ, RZ, 0, 0 ;  /* 0x00000000ff317435 */ /* 0x000fe200000001ff */
[----:B0-----:R-:W-:Y:S02]  /*aeb0*/  MOV R50, R44 ;  /* 0x0000002c00327202 */ /* 0x001fe40000000f00 */
[----:B------:R-:W-:Y:S02]  /*aec0*/  MOV R47, 0x1f ;  /* 0x0000001f002f7802 */ /* 0x000fe40000000f00 */
[----:B------:R-:W-:Y:S02]  /*aed0*/  MOV R46, 0xffffffff ;  /* 0xffffffff002e7802 */ /* 0x000fe40000000f00 */
[----:B------:R-:W-:Y:S02]  /*aee0*/  MOV R48, 0xaf00 ;  /* 0x0000af0000307802 */ /* 0x000fe40000000f00 */
[----:B-1----:R-:W-:Y:S05]  /*aef0*/  CALL.REL.NOINC `($__internal_94_$__cuda_sm70_shflsync_idx_p) ;  /* 0x000000d000007944 */ /* 0x002fea0003c00000 */
        /* <DEDUP_REMOVED lines=9> */
        .weak           $__internal_93_$__cuda_sm70_shflsync_down
        .type           $__internal_93_$__cuda_sm70_shflsync_down,@function
        .size           $__internal_93_$__cuda_sm70_shflsync_down,($__internal_94_$__cuda_sm70_shflsync_idx_p - $__internal_93_$__cuda_sm70_shflsync_down)
$__internal_93_$__cuda_sm70_shflsync_down:
[----:B------:R-:W-:Y:S01]  /*af90*/  HFMA2.MMA R47, -RZ, RZ, 0, 0 ;  /* 0x00000000ff2f7435 */ /* 0x000fe200000001ff */
[----:B------:R-:W-:Y:S04]  /*afa0*/  WARPSYNC R53 ;  /* 0x0000003500007348 */ /* 0x000fe80003800000 */
[----:B------:R0:W1:Y:S01]  /*afb0*/  SHFL.DOWN PT, R53, R161, R159, R50 ;  /* 0x0800009fa1357389 */ /* 0x00006200000e0032 */
[----:B------:R-:W-:Y:S05]  /*afc0*/  RET.REL.NODEC R46 `(_Z25selective_scan_bwd_kernelI32Selective_Scan_bwd_kernel_traitsILi128ELi16ELb1ELb1ELb1ELb1ELb1EN3c104HalfEfEEv12SSMParamsBwd) ;  /* 0xffff50302e007950 */ /* 0x000fea0003c3ffff */
        .weak           $__internal_94_$__cuda_sm70_shflsync_idx_p
        .type           $__internal_94_$__cuda_sm70_shflsync_idx_p,@function
        .size           $__internal_94_$__cuda_sm70_shflsync_idx_p,($__internal_95_$__cuda_sm70_shflsync_up - $__internal_94_$__cuda_sm70_shflsync_idx_p)
$__internal_94_$__cuda_sm70_shflsync_idx_p:
[----:B------:R-:W-:Y:S04]  /*afd0*/  WARPSYNC R46 ;  /* 0x0000002e00007348 */ /* 0x000fe80003800000 */
[----:B------:R0:W1:Y:S02]  /*afe0*/  SHFL.IDX PT, R47, R50, R49, R47 ;  /* 0x00000031322f7389 */ /* 0x00006400000e002f */
[----:B0-----:R-:W-:-:S04]  /*aff0*/  MOV R49, 0x0 ;  /* 0x0000000000317802 */ /* 0x001fc80000000f00 */
[----:B------:R-:W-:Y:S05]  /*b000*/  RET.REL.NODEC R48 `(_Z25selective_scan_bwd_kernelI32Selective_Scan_bwd_kernel_traitsILi128ELi16ELb1ELb1ELb1ELb1ELb1EN3c104HalfEfEEv12SSMParamsBwd) ;  /* 0xffff4ff030007950 */ /* 0x000fea0003c3ffff */
        .weak           $__internal_95_$__cuda_sm70_shflsync_up
        .type           $__internal_95_$__cuda_sm70_shflsync_up,@function
        .size           $__internal_95_$__cuda_sm70_shflsync_up,(.L_x_8907 - $__internal_95_$__cuda_sm70_shflsync_up)
$__internal_95_$__cuda_sm70_shflsync_up:
[----:B------:R-:W-:Y:S01]  /*b010*/  HFMA2.MMA R45, -RZ, RZ, 0, 0 ;  /* 0x00000000ff2d7435 */ /* 0x000fe200000001ff */
[----:B------:R-:W-:Y:S04]  /*b020*/  WARPSYNC R48 ;  /* 0x0000003000007348 */ /* 0x000fe80003800000 */
[----:B------:R0:W1:Y:S01]  /*b030*/  SHFL.UP PT, R49, R161, R50, R49 ;  /* 0x04000032a1317389 */ /* 0x00006200000e0031 */
[----:B------:R-:W-:Y:S05]  /*b040*/  RET.REL.NODEC R44 `(_Z25selective_scan_bwd_kernelI32Selective_Scan_bwd_kernel_traitsILi128ELi16ELb1ELb1ELb1ELb1ELb1EN3c104HalfEfEEv12SSMParamsBwd) ;  /* 0xffff4fb02c007950 */ /* 0x000fea0003c3ffff */
.L_x_2393:
        /* <DEDUP_REMOVED lines=11> */
.L_x_8907:


//--------------------- .text._Z25selective_scan_bwd_kernelI32Selective_Scan_bwd_kernel_traitsILi64ELi16ELb0ELb0ELb0ELb0ELb0EN3c104HalfEfEEv12SSMParamsBwd --------------------------
	.section	.text._Z25selective_scan_bwd_kernelI32Selective_Scan_bwd_kernel_traitsILi64ELi16ELb0ELb0ELb0ELb0ELb0EN3c104HalfEfEEv12SSMParamsBwd,"ax",@progbits
	.sectioninfo	@"SHI_REGISTERS=203"
	.align	128
        .global         _Z25selective_scan_bwd_kernelI32Selective_Scan_bwd_kernel_traitsILi64ELi16ELb0ELb0ELb0ELb0ELb0EN3c104HalfEfEEv12SSMParamsBwd
        .type           _Z25selective_scan_bwd_kernelI32Selective_Scan_bwd_kernel_traitsILi64ELi16ELb0ELb0ELb0ELb0ELb0EN3c104HalfEfEEv12SSMParamsBwd,@function
        .size           _Z25selective_scan_bwd_kernelI32Selective_Scan_bwd_kernel_traitsILi64ELi16ELb0ELb0ELb0ELb0ELb0EN3c104HalfEfEEv12SSMParamsBwd,(.L_x_8910 - _Z25selective_scan_bwd_kernelI32Selective_Scan_bwd_kernel_traitsILi64ELi16ELb0ELb0ELb0ELb0ELb0EN3c104HalfEfEEv12SSMParamsBwd)
        .other          _Z25selective_scan_bwd_kernelI32Selective_Scan_bwd_kernel_traitsILi64ELi16ELb0ELb0ELb0ELb0ELb0EN3c104HalfEfEEv12SSMParamsBwd,@"STO_CUDA_ENTRY STV_DEFAULT"
_Z25selective_scan_bwd_kernelI32Selective_Scan_bwd_kernel_traitsILi64ELi16ELb0ELb0ELb0ELb0ELb0EN3c104HalfEfEEv12SSMParamsBwd:
.text._Z25selective_scan_bwd_kernelI32Selective_Scan_bwd_kernel_traitsILi64ELi16ELb0ELb0ELb0ELb0ELb0EN3c104HalfEfEEv12SSMParamsBwd:
[----:B------:R-:W-:Y:S02]  /*0000*/  MOV R1, c[0x0][0x28] ;  /* 0x00000a0000017a02 */ /* 0x000fe40000000f00 */
[----:B------:R-:W0:Y:S01]  /*0010*/  S2R R137, SR_CTAID.Y ;  /* 0x0000000000897919 */ /* 0x000e220000002600 */
[----:B------:R-:W-:Y:S01]  /*0020*/  ISETP.NE.U32.AND P0, PT, RZ, c[0x0][0x238], PT ;  /* 0x00008e00ff007a0c */ /* 0x000fe20003f05070 */
[----:B------:R-:W-:Y:S01]  /*0030*/  CS2R R134, SRZ ;  /* 0x0000000000867805 */ /* 0x000fe2000001ff00 */
[----:B------:R-:W-:Y:S01]  /*0040*/  ISETP.NE.U32.AND P1, PT, RZ, c[0x0][0x250], PT ;  /* 0x00009400ff007a0c */ /* 0x000fe20003f25070 */
[----:B------:R-:W1:Y:S01]  /*0050*/  S2R R133, SR_CTAID.X ;  /* 0x0000000000857919 */ /* 0x000e620000002500 */
[----:B------:R-:W-:Y:S01]  /*0060*/  ISETP.NE.AND.EX P0, PT, RZ, c[0x0][0x23c], PT, P0 ;  /* 0x00008f00ff007a0c */ /* 0x000fe20003f05300 */
[----:B------:R-:W-:Y:S01]  /*0070*/  ULDC.64 UR4, c[0x0][0x118] ;  /* 0x0000460000047ab9 */ /* 0x000fe20000000a00 */
[----:B------:R-:W-:Y:S02]  /*0080*/  ISETP.NE.AND.EX P1, PT, RZ, c[0x0][0x254], PT, P1 ;  /* 0x00009500ff007a0c */ /* 0x000fe40003f25310 */
[----:B0-----:R-:W-:-:S09]  /*0090*/  SHF.R.S32.HI R136, RZ, 0x1f, R137 ;  /* 0x0000001fff887819 */ /* 0x001fd20000011489 */
[C---:B------:R-:W-:Y:S02]  /*00a0*/  @P0 LEA R8, P2, R137.reuse, c[0x0][0x238], 0x2 ;  /* 0x00008e0089080a11 */ /* 0x040fe400078410ff */
[----:B-1----:R-:W-:Y:S02]  /*00b0*/  SHF.R.S32.HI R132, RZ, 0x1f, R133 ;  /* 0x0000001fff847819 */ /* 0x002fe40000011485 */
[C-C-:B------:R-:W-:Y:S02]  /*00c0*/  @P0 LEA.HI.X R9, R137.reuse, c[0x0][0x23c], R136.reuse, 0x2, P2 ;  /* 0x00008f0089090a11 */ /* 0x140fe400010f1488 */
[----:B------:R-:W-:Y:S01]  /*00d0*/  @P1 LEA R10, P3, R137, c[0x0][0x250], 0x2 ;  /* 0x00009400890a1a11 */ /* 0x000fe200078610ff */
[C---:B------:R-:W-:Y:S02]  /*00e0*/  IMAD R12, R132.reuse, c[0x0][0x1e0], RZ ;  /* 0x00007800840c7a24 */ /* 0x040fe400078e02ff */
[----:B------:R-:W-:Y:S01]  /*00f0*/  IMAD R0, R132, c[0x0][0x1d0], RZ ;  /* 0x0000740084007a24 */ /* 0x000fe200078e02ff */
[----:B------:R0:W5:Y:S01]  /*0100*/  @P0 LDG.E R135, [R8.64] ;  /* 0x0000000408870981 */ /* 0x000162000c1e1900 */
[----:B------:R-:W-:Y:S01]  /*0110*/  IMAD.WIDE.U32 R2, R133, c[0x0][0x1d0], RZ ;  /* 0x0000740085027a25 */ /* 0x000fe200078e00ff */
[----:B------:R-:W-:-:S03]  /*0120*/  @P1 LEA.HI.X R11, R137, c[0x0][0x254], R136, 0x2, P3 ;  /* 0x00009500890b1a11 */ /* 0x000fc600018f1488 */
[C---:B------:R-:W-:Y:S02]  /*0130*/  IMAD R13, R133.reuse, c[0x0][0x1d4], R0 ;  /* 0x00007500850d7a24 */ /* 0x040fe400078e0200 */
[C---:B------:R-:W-:Y:S01]  /*0140*/  IMAD.WIDE.U32 R4, R133.reuse, c[0x0][0x1e0], RZ ;  /* 0x0000780085047a25 */ /* 0x040fe200078e00ff */
[----:B------:R1:W5:Y:S03]  /*0150*/  @P1 LDG.E R134, [R10.64] ;  /* 0x000000040a861981 */ /* 0x000366000c1e1900 */
[----:B0-----:R-:W-:Y:S01]  /*0160*/  IMAD R9, R133, c[0x0][0x1e4], R12 ;  /* 0x0000790085097a24 */ /* 0x001fe200078e020c */
[----:B------:R-:W-:Y:S01]  /*0170*/  MOV R12, c[0x0][0x174] ;  /* 0x00005d00000c7a02 */ /* 0x000fe20000000f00 */
[----:B------:R-:W-:Y:S02]  /*0180*/  IMAD R14, R132, c[0x0][0x278], RZ ;  /* 0x00009e00840e7a24 */ /* 0x000fe400078e02ff */
[----:B------:R-:W-:-:S02]  /*0190*/  IMAD.IADD R3, R3, 0x1, R13 ;  /* 0x0000000103037824 */ /* 0x000fc400078e020d */
[----:B------:R-:W-:Y:S01]  /*01a0*/  IMAD.SHL.U32 R131, R12, 0x400, RZ ;  /* 0x000004000c837824 */ /* 0x000fe200078e00ff */
[----:B------:R-:W-:Y:S01]  /*01b0*/  IADD3 R5, R5, R9, RZ ;  /* 0x0000000905057210 */ /* 0x000fe20007ffe0ff */
[----:B------:R-:W-:-:S03]  /*01c0*/  IMAD.WIDE.U32 R6, R133, c[0x0][0x278], RZ ;  /* 0x00009e0085067a25 */ /* 0x000fc600078e00ff */
[----:B------:R-:W-:Y:S01]  /*01d0*/  IADD3 R9, R131, -0x400, RZ ;  /* 0xfffffc0083097810 */ /* 0x000fe20007ffe0ff */
[----:B-1----:R-:W-:Y:S02]  /*01e0*/  IMAD R11, R133, c[0x0][0x27c], R14 ;  /* 0x00009f00850b7a24 */ /* 0x002fe400078e020e */
[----:B------:R-:W-:Y:S02]  /*01f0*/  IMAD R0, R136, c[0x0][0x1d8], RZ ;  /* 0x0000760088007a24 */ /* 0x000fe400078e02ff */
[----:B------:R-:W-:Y:S01]  /*0200*/  IMAD.WIDE.U32 R2, R137, c[0x0][0x1d8], R2 ;  /* 0x0000760089027a25 */ /* 0x000fe200078e0002 */
[----:B------:R-:W-:-:S03]  /*0210*/  ISETP.NE.U32.AND P0, PT, RZ, c[0x0][0x260], PT ;  /* 0x00009800ff007a0c */ /* 0x000fc60003f05070 */
[----:B------:R-:W-:Y:S01]  /*0220*/  IMAD.IADD R7, R7, 0x1, R11 ;  /* 0x0000000107077824 */ /* 0x000fe200078e020b */
[----:B------:R-:W-:Y:S01]  /*0230*/  SHF.R.S32.HI R11, RZ, 0x1f, R9 ;  /* 0x0000001fff0b7819 */ /* 0x000fe20000011409 */
[----:B------:R-:W-:Y:S01]  /*0240*/  IMAD R0, R137, c[0x0][0x1dc], R0 ;  /* 0x0000770089007a24 */ /* 0x000fe200078e0200 */
[----:B------:R-:W-:Y:S01]  /*0250*/  IADD3 R125, P1, R9, R2, RZ ;  /* 0x00000002097d7210 */ /* 0x000fe20007f3e0ff */
[----:B------:R-:W-:Y:S02]  /*0260*/  IMAD R8, R136, c[0x0][0x1e8], RZ ;  /* 0x00007a0088087a24 */ /* 0x000fe400078e02ff */
[----:B------:R-:W-:Y:S01]  /*0270*/  IMAD.WIDE.U32 R4, R137, c[0x0][0x1e8], R4 ;  /* 0x00007a0089047a25 */ /* 0x000fe200078e0004 */
[----:B------:R-:W-:Y:S02]  /*0280*/  IADD3.X R2, R11, R3, R0, P1, !PT ;  /* 0x000000030b027210 */ /* 0x000fe40000ffe400 */
[----:B------:R-:W-:Y:S01]  /*0290*/  ISETP.NE.AND.EX P0, PT, RZ, c[0x0][0x264], PT, P0 ;  /* 0x00009900ff007a0c */ /* 0x000fe20003f05300 */
[----:B------:R-:W-:Y:S01]  /*02a0*/  IMAD R8, R137, c[0x0][0x1ec], R8 ;  /* 0x00007b0089087a24 */ /* 0x000fe200078e0208 */
[----:B------:R-:W-:-:S02]  /*02b0*/  IADD3 R123, P2, R9, R4, RZ ;  /* 0x00000004097b7210 */ /* 0x000fc40007f5e0ff */
[----:B------:R-:W-:Y:S01]  /*02c0*/  ISETP.NE.U32.AND P1, PT, RZ, c[0x0][0x328], PT ;  /* 0x0000ca00ff007a0c */ /* 0x000fe20003f25070 */
[----:B------:R-:W-:Y:S02]  /*02d0*/  IMAD R10, R136, c[0x0][0x280], RZ ;  /* 0x0000a000880a7a24 */ /* 0x000fe400078e02ff */
[----:B------:R-:W-:Y:S01]  /*02e0*/  IMAD.WIDE.U32 R6, R137, c[0x0][0x280], R6 ;  /* 0x0000a00089067a25 */ /* 0x000fe200078e0006 */
[----:B------:R-:W-:Y:S02]  /*02f0*/  IADD3.X R4, R11, R5, R8, P2, !PT ;  /* 0x000000050b047210 */ /* 0x000fe400017fe408 */
[----:B------:R-:W-:Y:S01]  /*0300*/  ISETP.NE.AND.EX P1, PT, RZ, c[0x0][0x32c], PT, P1 ;  /* 0x0000cb00ff007a0c */ /* 0x000fe20003f25310 */
[----:B------:R-:W-:Y:S01]  /*0310*/  IMAD R10, R137, c[0x0][0x284], R10 ;  /* 0x0000a100890a7a24 */ /* 0x000fe200078e020a */
[----:B------:R-:W-:Y:S02]  /*0320*/  ISETP.NE.U32.AND P2, PT, RZ, c[0x0][0x348], PT ;  /* 0x0000d200ff007a0c */ /* 0x000fe40003f45070 */
[----:B------:R-:W-:-:S02]  /*0330*/  IADD3 R9, P4, R9, R6, RZ ;  /* 0x0000000609097210 */ /* 0x000fc40007f9e0ff */
[----:B------:R-:W-:Y:S01]  /*0340*/  ISETP.NE.AND.EX P2, PT, RZ, c[0x0][0x34c], PT, P2 ;  /* 0x0000d300ff007a0c */ /* 0x000fe20003f45320 */
[----:B------:R-:W-:Y:S01]  /*0350*/  HFMA2.MMA R8, -RZ, RZ, 0, 0 ;  /* 0x00000000ff087435 */ /* 0x000fe200000001ff */
[----:B------:R-:W-:Y:S02]  /*0360*/  ISETP.GE.AND P3, PT, R12, 0x1, PT ;  /* 0x000000010c00780c */ /* 0x000fe40003f66270 */
[----:B------:R-:W-:Y:S01]  /*0370*/  IADD3.X R6, R11, R7, R10, P4, !PT ;  /* 0x000000070b067210 */ /* 0x000fe200027fe40a */
[----:B------:R-:W-:Y:S01]  /*0380*/  @P0 IMAD R0, R133, c[0x0][0x164], R137 ;  /* 0x0000590085000a24 */ /* 0x000fe200078e0289 */
[----:B------:R-:W-:Y:S02]  /*0390*/  LEA R126, P4, R125, c[0x0][0x240], 0x1 ;  /* 0x000090007d7e7a11 */ /* 0x000fe400078808ff */
[----:B------:R-:W-:Y:S01]  /*03a0*/  LEA R124, P5, R123, c[0x0][0x248], 0x1 ;  /* 0x000092007b7c7a11 */ /* 0x000fe200078a08ff */
[----:B------:R-:W-:Y:S01]  /*03b0*/  @P0 IMAD R0, R0, c[0x0][0x174], RZ ;  /* 0x00005d0000000a24 */ /* 0x000fe200078e02ff */
[----:B------:R-:W-:-:S02]  /*03c0*/  LEA.HI.X R125, R125, c[0x0][0x244], R2, 0x1, P4 ;  /* 0x000091007d7d7a11 */ /* 0x000fc400020f0c02 */
[----:B------:R-:W-:Y:S01]  /*03d0*/  @P1 LEA R8, P4, R137, c[0x0][0x328], 0x2 ;  /* 0x0000ca0089081a11 */ /* 0x000fe200078810ff */
[----:B------:R-:W-:Y:S01]  /*03e0*/  IMAD.MOV.U32 R5, RZ, RZ, RZ ;  /* 0x000000ffff057224 */ /* 0x000fe200078e00ff */
[----:B------:R-:W-:Y:S01]  /*03f0*/  CS2R R2, SRZ ;  /* 0x0000000000027805 */ /* 0x000fe2000001ff00 */
[----:B------:R-:W-:Y:S01]  /*0400*/  @P0 MOV R11, 0x8 ;  /* 0x00000008000b0802 */ /* 0x000fe20000000f00 */
[----:B------:R-:W-:Y:S01]  /*0410*/  @P0 IMAD R0, R0, c[0x0][0x16c], RZ ;  /* 0x00005b0000000a24 */ /* 0x000fe200078e02ff */
[----:B------:R-:W-:Y:S02]  /*0420*/  LEA.HI.X R123, R123, c[0x0][0x24c], R4, 0x1, P5 ;  /* 0x000093007b7b7a11 */ /* 0x000fe400028f0c04 */
[----:B------:R-:W-:Y:S02]  /*0430*/  LEA R122, P6, R9, c[0x0][0x308], 0x1 ;  /* 0x0000c200097a7a11 */ /* 0x000fe400078c08ff */
[C---:B------:R-:W-:Y:S02]  /*0440*/  @P1 LEA.HI.X R5, R137.reuse, c[0x0][0x32c], R136, 0x2, P4 ;  /* 0x0000cb0089051a11 */ /* 0x040fe400020f1488 */
[----:B------:R-:W-:Y:S01]  /*0450*/  @P2 LEA R2, P5, R137, c[0x0][0x348], 0x2 ;  /* 0x0000d20089022a11 */ /* 0x000fe200078a10ff */
[----:B------:R-:W-:Y:S01]  /*0460*/  HFMA2.MMA R129, -RZ, RZ, 0, 0 ;  /* 0x00000000ff817435 */ /* 0x000fe200000001ff */
[----:B------:R-:W-:Y:S01]  /*0470*/  LEA.HI.X R121, R9, c[0x0][0x30c], R6, 0x1, P6 ;  /* 0x0000c30009797a11 */ /* 0x000fe200030f0c06 */
[----:B------:R-:W-:Y:S01]  /*0480*/  @P0 IMAD.WIDE R10, R0, R11, c[0x0][0x260] ;  /* 0x00009800000a0625 */ /* 0x000fe200078e020b */
[----:B------:R-:W-:Y:S01]  /*0490*/  @P2 LEA.HI.X R3, R137, c[0x0][0x34c], R136, 0x2, P5 ;  /* 0x0000d30089032a11 */ /* 0x000fe200028f1488 */
[----:B------:R-:W-:-:S02]  /*04a0*/  @!P0 CS2R R10, SRZ ;  /* 0x00000000000a8805 */ /* 0x000fc4000001ff00 */
[----:B------:R-:W-:Y:S02]  /*04b0*/  IMAD.MOV.U32 R130, RZ, RZ, RZ ;  /* 0x000000ffff827224 */ /* 0x000fe400078e00ff */
[----:B------:R-:W-:Y:S01]  /*04c0*/  IMAD.MOV.U32 R9, RZ, RZ, R5 ;  /* 0x000000ffff097224 */ /* 0x000fe200078e0005 */
[----:B------:R-:W-:Y:S05]  /*04d0*/  @!P3 BRA `(.L_x_2394) ;  /* 0x000053f00000b947 */ /* 0x000fea0003800000 */
[----:B------:R-:W0:Y:S01]  /*04e0*/  S2R R128, SR_TID.X ;  /* 0x0000000000807919 */ /* 0x000e220000002100 */
[----:B------:R-:W-:Y:S01]  /*04f0*/  MOV R129, RZ ;  /* 0x000000ff00817202 */ /* 0x000fe20000000f00 */
[----:B------:R-:W-:Y:S01]  /*0500*/  IMAD.MOV.U32 R120, RZ, RZ, RZ ;  /* 0x000000ffff787224 */ /* 0x000fe200078e00ff */
[----:B------:R-:W-:Y:S01]  /*0510*/  MOV R130, RZ ;  /* 0x000000ff00827202 */ /* 0x000fe20000000f00 */
[----:B------:R-:W1:Y:S01]  /*0520*/  S2R R127, SR_LANEID ;  /* 0x00000000007f7919 */ /* 0x000e620000000000 */
[----:B0-----:R-:W-:-:S04]  /*0530*/  SHF.R.S32.HI R5, RZ, 0x1f, R128 ;  /* 0x0000001fff057819 */ /* 0x001fc80000011480 */
[----:B------:R-:W-:-:S04]  /*0540*/  LEA.HI R5, R5, R128, RZ, 0x5 ;  /* 0x0000008005057211 */ /* 0x000fc800078f28ff */
[----:B-1----:R-:W-:Y:S02]  /*0550*/  SHF.R.S32.HI R119, RZ, 0x5, R5 ;  /* 0x00000005ff777819 */ /* 0x002fe40000011405 */
.L_x_2416:
[----:B------:R-:W-:Y:S01]  /*0560*/  IMAD.SHL.U32 R0, R128, 0x10, RZ ;  /* 0x0000001080007824 */ /* 0x000fe200078e00ff */
[----:B------:R-:W-:Y:S01]  /*0570*/  IADD3 R118, -R120, c[0x0][0x174], RZ ;  /* 0x00005d0078767a10 */ /* 0x000fe20007ffe1ff */
[----:B------:R-:W-:Y:S01]  /*0580*/  BAR.SYNC.DEFER_BLOCKING 0x0 ;  /* 0x0000000000007b1d */ /* 0x000fe20000010000 */
[----:B------:R-:W-:Y:S01]  /*0590*/  MOV R4, R126 ;  /* 0x0000007e00047202 */ /* 0x000fe20000000f00 */
[----:B------:R-:W-:Y:S01]  /*05a0*/  IMAD.MOV.U32 R5, RZ, RZ, R125 ;  /* 0x000000ffff057224 */ /* 0x000fe200078e007d */
[----:B------:R-:W-:Y:S02]  /*05b0*/  LOP3.LUT R0, R0, 0xfffffe00, RZ, 0xc0, !PT ;  /* 0xfffffe0000007812 */ /* 0x000fe400078ec0ff */
[----:B------:R-:W-:Y:S02]  /*05c0*/  LEA R117, R118, 0xfffffc00, 0xa ;  /* 0xfffffc0076757811 */ /* 0x000fe400078e50ff */
[----:B------:R-:W-:Y:S02]  /*05d0*/  LOP3.LUT R116, R0, 0x1f, R128, 0xf8, !PT ;  /* 0x0000001f00747812 */ /* 0x000fe400078ef880 */
[----:B------:R-:W-:-:S02]  /*05e0*/  IADD3 R43, -R117, c[0x0][0x168], RZ ;  /* 0x00005a00752b7a10 */ /* 0x000fc40007ffe1ff */
[C---:B------:R-:W-:Y:S01]  /*05f0*/  LOP3.LUT R26, R116.reuse, 0x20, RZ, 0xfc, !PT ;  /* 0x00000020741a7812 */ /* 0x040fe200078efcff */
[C---:B------:R-:W-:Y:S01]  /*0600*/  IMAD.WIDE R4, R116.reuse, 0x2, R4 ;  /* 0x0000000274047825 */ /* 0x040fe200078e0204 */
[-C--:B------:R-:W-:Y:S02]  /*0610*/  ISETP.GE.AND P2, PT, R116, R43.reuse, PT ;  /* 0x0000002b7400720c */ /* 0x080fe40003f46270 */
[----:B------:R-:W-:Y:S02]  /*0620*/  ISETP.GE.AND P1, PT, R26, R43, PT ;  /* 0x0000002b1a00720c */ /* 0x000fe40003f26270 */
[C---:B------:R-:W-:Y:S02]  /*0630*/  LOP3.LUT R27, R116.reuse, 0x40, RZ, 0xfc, !PT ;  /* 0x00000040741b7812 */ /* 0x040fe400078efcff */
[----:B------:R-:W-:Y:S02]  /*0640*/  LOP3.LUT R28, R116, 0x60, RZ, 0xfc, !PT ;  /* 0x00000060741c7812 */ /* 0x000fe400078efcff */
[----:B------:R-:W-:-:S02]  /*0650*/  PRMT R6, RZ, 0x7610, R6 ;  /* 0x00007610ff067816 */ /* 0x000fc40000000006 */
[C---:B------:R-:W-:Y:S02]  /*0660*/  LOP3.LUT R29, R116.reuse, 0x80, RZ, 0xfc, !PT ;  /* 0x00000080741d7812 */ /* 0x040fe400078efcff */
[----:B------:R-:W-:Y:S02]  /*0670*/  PRMT R7, RZ, 0x7610, R7 ;  /* 0x00007610ff077816 */ /* 0x000fe40000000007 */
[C---:B------:R-:W-:Y:S01]  /*0680*/  LOP3.LUT R30, R116.reuse, 0xa0, RZ, 0xfc, !PT ;  /* 0x000000a0741e7812 */ /* 0x040fe200078efcff */
[----:B------:R0:W2:Y:S01]  /*0690*/  @!P2 LDG.E.U16 R6, [R4.64] ;  /* 0x000000040406a981 */ /* 0x0000a2000c1e1500 */
[C---:B------:R-:W-:Y:S02]  /*06a0*/  LOP3.LUT R31, R116.reuse, 0xc0, RZ, 0xfc, !PT ;  /* 0x000000c0741f7812 */ /* 0x040fe400078efcff */
[----:B------:R-:W-:Y:S01]  /*06b0*/  ISETP.GE.AND P0, PT, R27, R43, PT ;  /* 0x0000002b1b00720c */ /* 0x000fe20003f06270 */
[----:B------:R0:W3:Y:S01]  /*06c0*/  @!P1 LDG.E.U16 R7, [R4.64+0x40] ;  /* 0x0000400404079981 */ /* 0x0000e2000c1e1500 */
[----:B------:R-:W-:-:S02]  /*06d0*/  LOP3.LUT R32, R116, 0xe0, RZ, 0xfc, !PT ;  /* 0x000000e074207812 */ /* 0x000fc400078efcff */
[-C--:B------:R-:W-:Y:S02]  /*06e0*/  ISETP.GE.AND P4, PT, R28, R43.reuse, PT ;  /* 0x0000002b1c00720c */ /* 0x080fe40003f86270 */
[----:B------:R-:W-:Y:S02]  /*06f0*/  LOP3.LUT R33, R116, 0x100, RZ, 0xfc, !PT ;  /* 0x0000010074217812 */ /* 0x000fe400078efcff */
[-C--:B------:R-:W-:Y:S02]  /*0700*/  ISETP.GE.AND P6, PT, R29, R43.reuse, PT ;  /* 0x0000002b1d00720c */ /* 0x080fe40003fc6270 */
[-C--:B------:R-:W-:Y:S02]  /*0710*/  ISETP.GE.AND P5, PT, R30, R43.reuse, PT ;  /* 0x0000002b1e00720c */ /* 0x080fe40003fa6270 */
[-C--:B------:R-:W-:Y:S02]  /*0720*/  ISETP.GE.AND P3, PT, R31, R43.reuse, PT ;  /* 0x0000002b1f00720c */ /* 0x080fe40003f66270 */
[----:B------:R-:W-:-:S02]  /*0730*/  ISETP.GE.AND P2, PT, R32, R43, PT ;  /* 0x0000002b2000720c */ /* 0x000fc40003f46270 */
[----:B------:R-:W-:Y:S02]  /*0740*/  ISETP.GE.AND P1, PT, R33, R43, PT ;  /* 0x0000002b2100720c */ /* 0x000fe40003f26270 */
[----:B------:R-:W-:Y:S02]  /*0750*/  PRMT R12, RZ, 0x7610, R12 ;  /* 0x00007610ff0c7816 */ /* 0x000fe4000000000c */
[----:B------:R-:W-:Y:S02]  /*0760*/  PRMT R13, RZ, 0x7610, R13 ;  /* 0x00007610ff0d7816 */ /* 0x000fe4000000000d */
[----:B------:R-:W-:Y:S02]  /*0770*/  PRMT R14, RZ, 0x7610, R14 ;  /* 0x00007610ff0e7816 */ /* 0x000fe4000000000e */
[----:B------:R-:W-:Y:S01]  /*0780*/  PRMT R15, RZ, 0x7610, R15 ;  /* 0x00007610ff0f7816 */ /* 0x000fe2000000000f */
[----:B------:R0:W4:Y:S01]  /*0790*/  @!P0 LDG.E.U16 R12, [R4.64+0x80] ;  /* 0x00008004040c8981 */ /* 0x000122000c1e1500 */
[----:B------:R-:W-:-:S02]  /*07a0*/  LOP3.LUT R34, R116, 0x120, RZ, 0xfc, !PT ;  /* 0x0000012074227812 */ /* 0x000fc400078efcff */
[----:B------:R-:W-:Y:S01]  /*07b0*/  PRMT R16, RZ, 0x7610, R16 ;  /* 0x00007610ff107816 */ /* 0x000fe20000000010 */
[----:B------:R0:W4:Y:S01]  /*07c0*/  @!P4 LDG.E.U16 R13, [R4.64+0xc0] ;  /* 0x0000c004040dc981 */ /* 0x000122000c1e1500 */
[C---:B------:R-:W-:Y:S02]  /*07d0*/  LOP3.LUT R35, R116.reuse, 0x140, RZ, 0xfc, !PT ;  /* 0x0000014074237812 */ /* 0x040fe400078efcff */
[----:B------:R-:W-:Y:S01]  /*07e0*/  PRMT R17, RZ, 0x7610, R17 ;  /* 0x00007610ff117816 */ /* 0x000fe20000000011 */
[----:B------:R0:W4:Y:S01]  /*07f0*/  @!P6 LDG.E.U16 R14, [R4.64+0x100] ;  /* 0x00010004040ee981 */ /* 0x000122000c1e1500 */
[C---:B------:R-:W-:Y:S02]  /*0800*/  LOP3.LUT R36, R116.reuse, 0x160, RZ, 0xfc, !PT ;  /* 0x0000016074247812 */ /* 0x040fe400078efcff */
[----:B------:R-:W-:Y:S01]  /*0810*/  PRMT R18, RZ, 0x7610, R18 ;  /* 0x00007610ff127816 */ /* 0x000fe20000000012 */
[----:B------:R0:W4:Y:S01]  /*0820*/  @!P5 LDG.E.U16 R15, [R4.64+0x140] ;  /* 0x00014004040fd981 */ /* 0x000122000c1e1500 */
[----:B------:R-:W-:-:S02]  /*0830*/  LOP3.LUT R37, R116, 0x180, RZ, 0xfc, !PT ;  /* 0x0000018074257812 */ /* 0x000fc400078efcff */
[----:B------:R-:W-:Y:S01]  /*0840*/  LOP3.LUT R38, R116, 0x1a0, RZ, 0xfc, !PT ;  /* 0x000001a074267812 */ /* 0x000fe200078efcff */
[----:B------:R0:W4:Y:S01]  /*0850*/  @!P3 LDG.E.U16 R16, [R4.64+0x180] ;  /* 0x000180040410b981 */ /* 0x000122000c1e1500 */
[-C--:B------:R-:W-:Y:S02]  /*0860*/  ISETP.GE.AND P0, PT, R34, R43.reuse, PT ;  /* 0x0000002b2200720c */ /* 0x080fe40003f06270 */
[C---:B------:R-:W-:Y:S01]  /*0870*/  LOP3.LUT R39, R116.reuse, 0x1c0, RZ, 0xfc, !PT ;  /* 0x000001c074277812 */ /* 0x040fe200078efcff */
[----:B------:R0:W4:Y:S01]  /*0880*/  @!P2 LDG.E.U16 R17, [R4.64+0x1c0] ;  /* 0x0001c0040411a981 */ /* 0x000122000c1e1500 */
[-C--:B------:R-:W-:Y:S02]  /*0890*/  ISETP.GE.AND P4, PT, R35, R43.reuse, PT ;  /* 0x0000002b2300720c */ /* 0x080fe40003f86270 */
[----:B------:R-:W-:Y:S01]  /*08a0*/  LOP3.LUT R40, R116, 0x1e0, RZ, 0xfc, !PT ;  /* 0x000001e074287812 */ /* 0x000fe200078efcff */
[----:B------:R0:W4:Y:S01]  /*08b0*/  @!P1 LDG.E.U16 R18, [R4.64+0x200] ;  /* 0x0002000404129981 */ /* 0x000122000c1e1500 */
[----:B------:R-:W-:-:S02]  /*08c0*/  ISETP.GE.AND P6, PT, R36, R43, PT ;  /* 0x0000002b2400720c */ /* 0x000fc40003fc6270 */
[-C--:B------:R-:W-:Y:S02]  /*08d0*/  ISETP.GE.AND P5, PT, R37, R43.reuse, PT ;  /* 0x0000002b2500720c */ /* 0x080fe40003fa6270 */
[-C--:B------:R-:W-:Y:S02]  /*08e0*/  ISETP.GE.AND P3, PT, R38, R43.reuse, PT ;  /* 0x0000002b2600720c */ /* 0x080fe40003f66270 */
[-C--:B------:R-:W-:Y:S02]  /*08f0*/  ISETP.GE.AND P2, PT, R39, R43.reuse, PT ;  /* 0x0000002b2700720c */ /* 0x080fe40003f46270 */
[----:B------:R-:W-:Y:S02]  /*0900*/  ISETP.GE.AND P1, PT, R40, R43, PT ;  /* 0x0000002b2800720c */ /* 0x000fe40003f26270 */
[----:B------:R-:W-:Y:S02]  /*0910*/  PRMT R19, RZ, 0x7610, R19 ;  /* 0x00007610ff137816 */ /* 0x000fe40000000013 */
[----:B------:R-:W-:-:S02]  /*0920*/  PRMT R20, RZ, 0x7610, R20 ;  /* 0x00007610ff147816 */ /* 0x000fc40000000014 */
        /* <DEDUP_REMOVED lines=24> */
[C---:B------:R-:W-:Y:S02]  /*0ab0*/  IADD3 R54, R41.reuse, 0xe0, RZ ;  /* 0x000000e029367810 */ /* 0x040fe40007ffe0ff */
[----:B------:R-:W-:-:S02]  /*0ac0*/  IADD3 R56, R41, 0x100, RZ ;  /* 0x0000010029387810 */ /* 0x000fc40007ffe0ff */
[C---:B0-----:R-:W-:Y:S02]  /*0ad0*/  IADD3 R4, R41.reuse, 0x120, RZ ;  /* 0x0000012029047810 */ /* 0x041fe40007ffe0ff */
        /* <DEDUP_REMOVED lines=24> */
[----:B------:R-:W-:Y:S02]  /*0c60*/  LEA.HI.SX32 R64, R64, R41, 0x1b ;  /* 0x0000002940407211 */ /* 0x000fe400078fdaff */
[----:B------:R-:W-:-:S02]  /*0c70*/  LEA R0, R127, R0, 0x4 ;  /* 0x000000007f007211 */ /* 0x000fc400078e20ff */
[-C--:B------:R-:W-:Y:S02]  /*0c80*/  LEA.HI.SX32 R66, R66, R41.reuse, 0x1b ;  /* 0x0000002942427211 */ /* 0x080fe400078fdaff */
[----:B------:R-:W-:Y:S02]  /*0c90*/  LEA.HI.SX32 R68, R68, R41, 0x1b ;  /* 0x0000002944447211 */ /* 0x000fe400078fdaff */
[----:B------:R-:W-:Y:S01]  /*0ca0*/  SHF.L.U32 R105, R58, 0x1, RZ ;  /* 0x000000013a697819 */ /* 0x000fe200000006ff */
[----:B------:R-:W-:Y:S01]  /*0cb0*/  IMAD.SHL.U32 R103, R62, 0x2, RZ ;  /* 0x000000023e677824 */ /* 0x000fe200078e00ff */
[----:B------:R-:W-:Y:S02]  /*0cc0*/  SHF.L.U32 R104, R60, 0x1, RZ ;  /* 0x000000013c687819 */ /* 0x000fe400000006ff */
[----:B------:R-:W-:Y:S02]  /*0cd0*/  SHF.L.U32 R102, R64, 0x1, RZ ;  /* 0x0000000140667819 */ /* 0x000fe400000006ff */
[----:B------:R-:W-:Y:S01]  /*0ce0*/  LEA.HI.SX32 R99, R0, R0, 0x1b ;  /* 0x0000000000637211 */ /* 0x000fe200078fdaff */
[----:B------:R-:W-:Y:S01]  /*0cf0*/  IMAD.SHL.U32 R100, R68, 0x2, RZ ;  /* 0x0000000244647824 */ /* 0x000fe200078e00ff */
[----:B------:R-:W-:-:S02]  /*0d00*/  SHF.L.U32 R101, R66, 0x1, RZ ;  /* 0x0000000142657819 */ /* 0x000fc400000006ff */
[----:B------:R-:W-:Y:S02]  /*0d10*/  SHF.L.U32 R99, R99, 0x1, RZ ;  /* 0x0000000163637819 */ /* 0x000fe400000006ff */
[-C--:B------:R-:W-:Y:S02]  /*0d20*/  ISETP.GE.AND P2, PT, R116, R43.reuse, PT ;  /* 0x0000002b7400720c */ /* 0x080fe40003f46270 */
[-C--:B------:R-:W-:Y:S01]  /*0d30*/  ISETP.GE.AND P1, PT, R26, R43.reuse, PT ;  /* 0x0000002b1a00720c */ /* 0x080fe20003f26270 */
[----:B------:R-:W-:Y:S01]  /*0d40*/  IMAD.MOV.U32 R5, RZ, RZ, R123 ;  /* 0x000000ffff057224 */ /* 0x000fe200078e007b */
[----:B------:R-:W-:Y:S02]  /*0d50*/  MOV R4, R124 ;  /* 0x0000007c00047202 */ /* 0x000fe40000000f00 */
[----:B------:R-:W-:-:S03]  /*0d60*/  ISETP.GE.AND P0, PT, R27, R43, PT ;  /* 0x0000002b1b00720c */ /* 0x000fc60003f06270 */
[----:B------:R-:W-:Y:S01]  /*0d70*/  IMAD.WIDE R4, R116, 0x2, R4 ;  /* 0x0000000274047825 */ /* 0x000fe200078e0204 */
[-C--:B------:R-:W-:Y:S02]  /*0d80*/  ISETP.GE.AND P4, PT, R28, R43.reuse, PT ;  /* 0x0000002b1c00720c */ /* 0x080fe40003f86270 */
[-C--:B------:R-:W-:Y:S02]  /*0d90*/  ISETP.GE.AND P6, PT, R29, R43.reuse, PT ;  /* 0x0000002b1d00720c */ /* 0x080fe40003fc6270 */
[-C--:B------:R-:W-:Y:S02]  /*0da0*/  ISETP.GE.AND P5, PT, R30, R43.reuse, PT ;  /* 0x0000002b1e00720c */ /* 0x080fe40003fa6270 */
[----:B------:R-:W-:Y:S02]  /*0db0*/  ISETP.GE.AND P3, PT, R31, R43, PT ;  /* 0x0000002b1f00720c */ /* 0x000fe40003f66270 */
[----:B------:R-:W-:Y:S01]  /*0dc0*/  PRMT R0, RZ, 0x7610, R0 ;  /* 0x00007610ff007816 */ /* 0x000fe20000000000 */
[----:B--2---:R0:W-:Y:S04]  /*0dd0*/  STS.U16 [R115], R6 ;  /* 0x0000000673007388 */ /* 0x0041e80000000400 */
        /* <DEDUP_REMOVED lines=38> */
[----:B------:R-:W-:Y:S02]  /*1040*/  PRMT R15, RZ, 0x7610, R15 ;  /* 0x00007610ff0f7816 */ /* 0x000fe4000000000f */
[----:B------:R-:W-:-:S02]  /*1050*/  PRMT R16, RZ, 0x7610, R16 ;  /* 0x00007610ff107816 */ /* 0x000fc40000000010 */
[----:B------:R-:W-:Y:S02]  /*1060*/  PRMT R17, RZ, 0x7610, R17 ;  /* 0x00007610ff117816 */ /* 0x000fe40000000011 */
[----:B------:R-:W-:Y:S01]  /*1070*/  PRMT R18, RZ, 0x7610, R18 ;  /* 0x00007610ff127816 */ /* 0x000fe20000000012 */
[----:B------:R0:W2:Y:S01]  /*1080*/  @!P2 LDG.E.U16 R6, [R4.64] ;  /* 0x000000040406a981 */ /* 0x0000a2000c1e1500 */
[----:B------:R-:W-:-:S03]  /*1090*/  ISETP.GE.AND P2, PT, R32, R43, PT ;  /* 0x0000002b2000720c */ /* 0x000fc60003f46270 */
[----:B------:R0:W3:Y:S01]  /*10a0*/  @!P1 LDG.E.U16 R7, [R4.64+0x40] ;  /* 0x0000400404079981 */ /* 0x0000e2000c1e1500 */
[----:B------:R-:W-:-:S03]  /*10b0*/  ISETP.GE.AND P1, PT, R33, R43, PT ;  /* 0x0000002b2100720c */ /* 0x000fc60003f26270 */
[----:B------:R0:W4:Y:S01]  /*10c0*/  @!P0 LDG.E.U16 R12, [R4.64+0x80] ;  /* 0x00008004040c8981 */ /* 0x000122000c1e1500 */
        /* <DEDUP_REMOVED lines=12> */
[----:B------:R-:W-:Y:S02]  /*1190*/  ISETP.GE.AND P1, PT, R40, R43, PT ;  /* 0x0000002b2800720c */ /* 0x000fe40003f26270 */
[----:B------:R-:W-:Y:S01]  /*11a0*/  PRMT R19, RZ, 0x7610, R19 ;  /* 0x00007610ff137816 */ /* 0x000fe20000000013 */
[----:B------:R0:W4:Y:S01]  /*11b0*/  @!P4 LDG.E.U16 R0, [R4.64+0x280] ;  /* 0x000280040400c981 */ /* 0x000122000c1e1500 */
[----:B------:R-:W-:Y:S02]  /*11c0*/  PRMT R21, RZ, 0x7610, R21 ;  /* 0x00007610ff157816 */ /* 0x000fe40000000015 */
[----:B------:R-:W-:Y:S02]  /*11d0*/  PRMT R20, RZ, 0x7610, R20 ;  /* 0x00007610ff147816 */ /* 0x000fe40000000014 */
[----:B------:R-:W-:Y:S01]  /*11e0*/  PRMT R23, RZ, 0x7610, R23 ;  /* 0x00007610ff177816 */ /* 0x000fe20000000017 */
[----:B------:R0:W4:Y:S01]  /*11f0*/  @!P0 LDG.E.U16 R19, [R4.64+0x240] ;  /* 0x0002400404138981 */ /* 0x000122000c1e1500 */
[----:B------:R-:W-:-:S02]  /*1200*/  PRMT R22, RZ, 0x7610, R22 ;  /* 0x00007610ff167816 */ /* 0x000fc40000000016 */
[----:B------:R-:W-:Y:S01]  /*1210*/  PRMT R25, RZ, 0x7610, R25 ;  /* 0x00007610ff197816 */ /* 0x000fe20000000019 */
[----:B------:R0:W4:Y:S04]  /*1220*/  @!P6 LDG.E.U16 R21, [R4.64+0x2c0] ;  /* 0x0002c0040415e981 */ /* 0x000128000c1e1500 */
[----:B------:R0:W4:Y:S04]  /*1230*/  @!P5 LDG.E.U16 R20, [R4.64+0x300] ;  /* 0x000300040414d981 */ /* 0x000128000c1e1500 */
[----:B------:R0:W4:Y:S04]  /*1240*/  @!P3 LDG.E.U16 R23, [R4.64+0x340] ;  /* 0x000340040417b981 */ /* 0x000128000c1e1500 */
[----:B------:R0:W4:Y:S04]  /*1250*/  @!P2 LDG.E.U16 R22, [R4.64+0x380] ;  /* 0x000380040416a981 */ /* 0x000128000c1e1500 */
[----:B------:R0:W4:Y:S01]  /*1260*/  @!P1 LDG.E.U16 R25, [R4.64+0x3c0] ;  /* 0x0003c00404199981 */ /* 0x000122000c1e1500 */
[----:B------:R-:W-:-:S02]  /*1270*/  ISETP.GE.AND P2, PT, R116, R43, PT ;  /* 0x0000002b7400720c */ /* 0x000fc40003f46270 */
[-C--:B------:R-:W-:Y:S02]  /*1280*/  ISETP.GE.AND P1, PT, R26, R43.reuse, PT ;  /* 0x0000002b1a00720c */ /* 0x080fe40003f26270 */
[-C--:B------:R-:W-:Y:S02]  /*1290*/  ISETP.GE.AND P0, PT, R27, R43.reuse, PT ;  /* 0x0000002b1b00720c */ /* 0x080fe40003f06270 */
[----:B0-----:R-:W-:Y:S01]  /*12a0*/  MOV R4, R122 ;  /* 0x0000007a00047202 */ /* 0x001fe20000000f00 */
[----:B------:R-:W-:Y:S01]  /*12b0*/  IMAD.MOV.U32 R5, RZ, RZ, R121 ;  /* 0x000000ffff057224 */ /* 0x000fe200078e0079 */
[----:B------:R-:W-:Y:S02]  /*12c0*/  PRMT R26, RZ, 0x7610, R26 ;  /* 0x00007610ff1a7816 */ /* 0x000fe4000000001a */
[----:B------:R-:W-:Y:S01]  /*12d0*/  PRMT R27, RZ, 0x7610, R27 ;  /* 0x00007610ff1b7816 */ /* 0x000fe2000000001b */
[----:B------:R-:W-:Y:S01]  /*12e0*/  IMAD.WIDE R4, R116, 0x2, R4 ;  /* 0x0000000274047825 */ /* 0x000fe200078e0204 */
[----:B------:R-:W-:-:S02]  /*12f0*/  ISETP.GE.AND P4, PT, R28, R43, PT ;  /* 0x0000002b1c00720c */ /* 0x000fc40003f86270 */
[-C--:B------:R-:W-:Y:S02]  /*1300*/  ISETP.GE.AND P6, PT, R29, R43.reuse, PT ;  /* 0x0000002b1d00720c */ /* 0x080fe40003fc6270 */
[-C--:B------:R-:W-:Y:S02]  /*1310*/  ISETP.GE.AND P5, PT, R30, R43.reuse, PT ;  /* 0x0000002b1e00720c */ /* 0x080fe40003fa6270 */
[----:B------:R-:W-:Y:S02]  /*1320*/  ISETP.GE.AND P3, PT, R31, R43, PT ;  /* 0x0000002b1f00720c */ /* 0x000fe40003f66270 */
[----:B------:R-:W-:Y:S02]  /*1330*/  PRMT R28, RZ, 0x7610, R28 ;  /* 0x00007610ff1c7816 */ /* 0x000fe4000000001c */
[----:B------:R-:W-:Y:S02]  /*1340*/  PRMT R30, RZ, 0x7610, R30 ;  /* 0x00007610ff1e7816 */ /* 0x000fe4000000001e */
[----:B------:R-:W-:-:S02]  /*1350*/  PRMT R29, RZ, 0x7610, R29 ;  /* 0x00007610ff1d7816 */ /* 0x000fc4000000001d */
        /* <DEDUP_REMOVED lines=37> */
[----:B------:R-:W-:-:S03]  /*15b0*/  ISETP.GE.AND P2, PT, R32, R43, PT ;  /* 0x0000002b2000720c */ /* 0x000fc60003f46270 */
[----:B------:R0:W3:Y:S01]  /*15c0*/  @!P1 LDG.E.U16 R27, [R4.64+0x40] ;  /* 0x00004004041b9981 */ /* 0x0000e2000c1e1500 */
[-C--:B------:R-:W-:Y:S02]  /*15d0*/  ISETP.GE.AND P1, PT, R33, R43.reuse, PT ;  /* 0x0000002b2100720c */ /* 0x080fe40003f26270 */
[----:B------:R-:W-:Y:S01]  /*15e0*/  PRMT R32, RZ, 0x7610, R32 ;  /* 0x00007610ff207816 */ /* 0x000fe20000000020 */
[----:B------:R0:W4:Y:S01]  /*15f0*/  @!P0 LDG.E.U16 R28, [R4.64+0x80] ;  /* 0x00008004041c8981 */ /* 0x000122000c1e1500 */
[-C--:B------:R-:W-:Y:S02]  /*1600*/  ISETP.GE.AND P0, PT, R34, R43.reuse, PT ;  /* 0x0000002b2200720c */ /* 0x080fe40003f06270 */
[----:B------:R-:W-:Y:S01]  /*1610*/  PRMT R34, RZ, 0x7610, R34 ;  /* 0x00007610ff227816 */ /* 0x000fe20000000022 */
        /* <DEDUP_REMOVED lines=12> */
[----:B------:R-:W-:Y:S02]  /*16e0*/  PRMT R33, RZ, 0x7610, R33 ;  /* 0x00007610ff217816 */ /* 0x000fe40000000021 */
        /* <DEDUP_REMOVED lines=12> */
[----:B------:R0:W4:Y:S02]  /*17b0*/  @!P1 LDG.E.U16 R39, [R4.64+0x3c0] ;  /* 0x0003c00404279981 */ /* 0x000124000c1e1500 */
[----:B0-----:R-:W-:Y:S01]  /*17c0*/  HADD2.F32 R4, -RZ, R184.H0_H0 ;  /* 0x200000b8ff047230 */ /* 0x001fe20000004100 */
[----:B------:R-:W-:Y:S01]  /*17d0*/  CS2R R66, SRZ ;  /* 0x0000000000427805 */ /* 0x000fe2000001ff00 */
[----:B------:R-:W-:Y:S01]  /*17e0*/  CS2R R64, SRZ ;  /* 0x0000000000407805 */ /* 0x000fe2000001ff00 */
[----:B------:R-:W-:Y:S01]  /*17f0*/  CS2R R62, SRZ ;  /* 0x00000000003e7805 */ /* 0x000fe2000001ff00 */
[----:B------:R-:W-:Y:S01]  /*1800*/  CS2R R60, SRZ ;  /* 0x00000000003c7805 */ /* 0x000fe2000001ff00 */
[----:B------:R-:W-:Y:S01]  /*1810*/  CS2R R58, SRZ ;  /* 0x00000000003a7805 */ /* 0x000fe2000001ff00 */
[----:B------:R-:W-:Y:S01]  /*1820*/  CS2R R56, SRZ ;  /* 0x0000000000387805 */ /* 0x000fe2000001ff00 */
[----:B------:R-:W-:Y:S01]  /*1830*/  CS2R R54, SRZ ;  /* 0x0000000000367805 */ /* 0x000fe2000001ff00 */
[----:B------:R-:W-:Y:S01]  /*1840*/  CS2R R52, SRZ ;  /* 0x0000000000347805 */ /* 0x000fe2000001ff00 */
        /* <DEDUP_REMOVED lines=22> */
[----:B------:R-:W4:Y:S04]  /*19b0*/  LDS.U16 R78, [R99+0xa] ;  /* 0x00000a00634e7984 */ /* 0x000f280000000400 */
[----:B------:R-:W4:Y:S04]  /*19c0*/  LDS.U16 R77, [R99+0xc] ;  /* 0x00000c00634d7984 */ /* 0x000f280000000400 */
[----:B------:R-:W4:Y:S04]  /*19d0*/  LDS.U16 R76, [R99+0xe] ;  /* 0x00000e00634c7984 */ /* 0x000f280000000400 */
[----:B------:R-:W4:Y:S04]  /*19e0*/  LDS.U16 R75, [R99+0x10] ;  /* 0x00001000634b7984 */ /* 0x000f280000000400 */
[----:B------:R-:W4:Y:S04]  /*19f0*/  LDS.U16 R74, [R99+0x12] ;  /* 0x00001200634a7984 */ /* 0x000f280000000400 */
[----:B------:R-:W4:Y:S01]  /*1a00*/  LDS.U16 R73, [R99+0x14] ;  /* 0x0000140063497984 */ /* 0x000f220000000400 */
        /* <DEDUP_REMOVED lines=44> */
[----:B------:R-:W-:-:S04]  /*1cd0*/  FFMA.FTZ R5, R71, R26, R4 ;  /* 0x0000001a47057223 */ /* 0x000fc80000010004 */
[----:B------:R-:W-:Y:S01]  /*1ce0*/  FFMA.FTZ R4, R70, R25, R5 ;  /* 0x0000001946047223 */ /* 0x000fe20000010005 */
[----:B------:R-:W-:-:S04]  /*1cf0*/  MOV R25, c[0x0][0x16c] ;  /* 0x00005b0000197a02 */ /* 0x000fc80000000f00 */
[----:B------:R-:W-:Y:S01]  /*1d00*/  ISETP.GE.AND P0, PT, R25, 0x1, PT ;  /* 0x000000011900780c */ /* 0x000fe20003f06270 */
[----:B------:R-:W-:Y:S02]  /*1d10*/  HADD2.F32 R26, -RZ, R85.H0_H0 ;  /* 0x20000055ff1a7230 */ /* 0x000fe40000004100 */
[----:B---3--:R-:W-:Y:S02]  /*1d20*/  HADD2.F32 R69, -RZ, R69.H0_H0 ;  /* 0x20000045ff457230 */ /* 0x008fe40000004100 */
[----:B------:R-:W-:Y:S02]  /*1d30*/  HADD2.F32 R130, -RZ, R84.H0_H0 ;  /* 0x20000054ff827230 */ /* 0x000fe40000004100 */
[----:B----4-:R-:W-:Y:S01]  /*1d40*/  HADD2.F32 R68, -RZ, R68.H0_H0 ;  /* 0x20000044ff447230 */ /* 0x010fe20000004100 */
[----:B------:R-:W-:Y:S02]  /*1d50*/  FFMA.FTZ R5, R69, R26, R4 ;  /* 0x0000001a45057223 */ /* 0x000fe40000010004 */
[----:B-----5:R-:W-:-:S02]  /*1d60*/  FMUL.FTZ R51, R83, R135 ;  /* 0x0000008753337220 */ /* 0x020fc40000410000 */
[----:B------:R-:W-:Y:S02]  /*1d70*/  FFMA.FTZ R130, R68, R130, R5 ;  /* 0x0000008244827223 */ /* 0x000fe40000010005 */
        /* <DEDUP_REMOVED lines=16> */
[----:B------:R-:W-:Y:S05]  /*1e80*/  @!P0 BRA `(.L_x_2395) ;  /* 0x0000265000008947 */ /* 0x000fea0003800000 */
[----:B------:R-:W-:Y:S01]  /*1e90*/  IADD3 R34, R118, -0x1, RZ ;  /* 0xffffffff76227810 */ /* 0x000fe20007ffe0ff */
[----:B------:R-:W-:Y:S01]  /*1ea0*/  HADD2.F32 R5, -RZ, R6.H0_H0 ;  /* 0x20000006ff057230 */ /* 0x000fe20000004100 */
[----:B------:R-:W-:Y:S01]  /*1eb0*/  HFMA2.MMA R67, -RZ, RZ, 0, 0 ;  /* 0x00000000ff437435 */ /* 0x000fe200000001ff */
[----:B------:R-:W-:Y:S01]  /*1ec0*/  HADD2.F32 R33, -RZ, R0.H0_H0 ;  /* 0x20000000ff217230 */ /* 0x000fe20000004100 */
[----:B------:R-:W-:Y:S01]  /*1ed0*/  LEA.HI R4, R34, R34, RZ, 0x1 ;  /* 0x0000002222047211 */ /* 0x000fe200078f08ff */
[----:B------:R-:W-:Y:S01]  /*1ee0*/  HADD2.F32 R27, -RZ, R14.H0_H0 ;  /* 0x2000000eff1b7230 */ /* 0x000fe20000004100 */
[----:B------:R-:W-:Y:S01]  /*1ef0*/  LEA.HI R0, R118, R118, RZ, 0x1 ;  /* 0x0000007676007211 */ /* 0x000fe200078f08ff */
[----:B------:R-:W-:Y:S01]  /*1f00*/  HADD2.F32 R19, -RZ, R19.H0_H0 ;  /* 0x20000013ff137230 */ /* 0x000fe20000004100 */
[----:B------:R-:W-:Y:S01]  /*1f10*/  LOP3.LUT R25, R4, 0xfffffe, RZ, 0xc0, !PT ;  /* 0x00fffffe04197812 */ /* 0x000fe200078ec0ff */
[----:B------:R-:W-:Y:S01]  /*1f20*/  HADD2.F32 R7, -RZ, R7.H0_H0 ;  /* 0x20000007ff077230 */ /* 0x000fe20000004100 */
[--C-:B------:R-:W-:Y:S01]  /*1f30*/  FADD.FTZ R32, R5, R134.reuse ;  /* 0x0000008605207221 */ /* 0x100fe20000010000 */
[----:B------:R-:W-:Y:S01]  /*1f40*/  HADD2.F32 R13, -RZ, R13.H0_H0 ;  /* 0x2000000dff0d7230 */ /* 0x000fe20000004100 */
[----:B------:R-:W-:Y:S01]  /*1f50*/  IADD3 R34, R34, -R25, RZ ;  /* 0x8000001922227210 */ /* 0x000fe20007ffe0ff */
[----:B------:R-:W-:Y:S01]  /*1f60*/  HADD2.F32 R25, -RZ, R12.H0_H0 ;  /* 0x2000000cff197230 */ /* 0x000fe20000004100 */
[----:B------:R-:W-:Y:S01]  /*1f70*/  LOP3.LUT R5, R0, 0xfffffe, RZ, 0xc0, !PT ;  /* 0x00fffffe00057812 */ /* 0x000fe200078ec0ff */
[----:B------:R-:W-:Y:S01]  /*1f80*/  HADD2.F32 R15, -RZ, R15.H0_H0 ;  /* 0x2000000fff0f7230 */ /* 0x000fe20000004100 */
[--C-:B------:R-:W-:Y:S01]  /*1f90*/  FADD.FTZ R28, R27, R134.reuse ;  /* 0x000000861b1c7221 */ /* 0x100fe20000010000 */
[----:B------:R-:W-:Y:S01]  /*1fa0*/  HADD2.F32 R139, -RZ, R16.H0_H0 ;  /* 0x20000010ff8b7230 */ /* 0x000fe20000004100 */
[--C-:B------:R-:W-:Y:S01]  /*1fb0*/  FADD.FTZ R30, R25, R134.reuse ;  /* 0x00000086191e7221 */ /* 0x100fe20000010000 */
[----:B------:R-:W-:Y:S01]  /*1fc0*/  HADD2.F32 R17, -RZ, R17.H0_H0 ;  /* 0x20000011ff117230 */ /* 0x000fe20000004100 */
[----:B------:R-:W-:Y:S01]  /*1fd0*/  IMAD.MOV.U32 R35, RZ, RZ, RZ ;  /* 0x000000ffff237224 */ /* 0x000fe200078e00ff */
[----:B------:R-:W-:Y:S01]  /*1fe0*/  HADD2.F32 R141, -RZ, R18.H0_H0 ;  /* 0x20000012ff8d7230 */ /* 0x000fe20000004100 */
[--C-:B------:R-:W-:Y:S01]  /*1ff0*/  FADD.FTZ R33, R33, R134.reuse ;  /* 0x0000008621217221 */ /* 0x100fe20000010000 */
        /* <DEDUP_REMOVED lines=10> */
[----:B------:R-:W-:Y:S01]  /*20a0*/  IADD3 R0, R118, -R5, RZ ;  /* 0x8000000576007210 */ /* 0x000fe20007ffe0ff */
[----:B------:R-:W-:-:S02]  /*20b0*/  FADD.FTZ R25, R17, R134 ;  /* 0x0000008611197221 */ /* 0x000fc40000010000 */
[--C-:B------:R-:W-:Y:S02]  /*20c0*/  FADD.FTZ R24, R141, R134.reuse ;  /* 0x000000868d187221 */ /* 0x100fe40000010000 */
[--C-:B------:R-:W-:Y:S02]  /*20d0*/  FADD.FTZ R22, R143, R134.reuse ;  /* 0x000000868f167221 */ /* 0x100fe40000010000 */
[--C-:B------:R-:W-:Y:S02]  /*20e0*/  FADD.FTZ R21, R21, R134.reuse ;  /* 0x0000008615157221 */ /* 0x100fe40000010000 */
[--C-:B------:R-:W-:Y:S02]  /*20f0*/  FADD.FTZ R20, R145, R134.reuse ;  /* 0x0000008691147221 */ /* 0x100fe40000010000 */
[--C-:B------:R-:W-:Y:S02]  /*2100*/  FADD.FTZ R19, R147, R134.reuse ;  /* 0x0000008693137221 */ /* 0x100fe40000010000 */
[----:B------:R-:W-:-:S02]  /*2110*/  FADD.FTZ R18, R149, R134 ;  /* 0x0000008695127221 */ /* 0x000fc40000010000 */
.L_x_2411:
[----:B------:R-:W-:Y:S01]  /*2120*/  IMAD R6, R136, c[0x0][0x180], RZ ;  /* 0x0000600088067a24 */ /* 0x000fe200078e02ff */
[----:B------:R-:W-:Y:S01]  /*2130*/  SHF.R.S32.HI R16, RZ, 0x1f, R35 ;  /* 0x0000001fff107819 */ /* 0x000fe20000011423 */
[----:B------:R-:W-:-:S04]  /*2140*/  IMAD.WIDE.U32 R4, R137, c[0x0][0x180], RZ ;  /* 0x0000600089047a25 */ /* 0x000fc800078e00ff */
[----:B------:R-:W-:Y:S02]  /*2150*/  IMAD R7, R137, c[0x0][0x184], R6 ;  /* 0x0000610089077a24 */ /* 0x000fe400078e0206 */
[----:B------:R-:W-:Y:S02]  /*2160*/  IMAD R6, R16, c[0x0][0x188], RZ ;  /* 0x0000620010067a24 */ /* 0x000fe400078e02ff */
[----:B------:R-:W-:Y:S02]  /*2170*/  IMAD.IADD R5, R5, 0x1, R7 ;  /* 0x0000000105057824 */ /* 0x000fe400078e0207 */
[C---:B------:R-:W-:Y:S02]  /*2180*/  IMAD R7, R35.reuse, c[0x0][0x18c], R6 ;  /* 0x0000630023077a24 */ /* 0x040fe400078e0206 */
[----:B------:R-:W-:-:S05]  /*2190*/  IMAD.WIDE.U32 R4, R35, c[0x0][0x188], R4 ;  /* 0x0000620023047a25 */ /* 0x000fca00078e0004 */
[----:B------:R-:W-:Y:S02]  /*21a0*/  IADD3 R5, R5, R7, RZ ;  /* 0x0000000705057210 */ /* 0x000fe40007ffe0ff */
[----:B------:R-:W-:-:S04]  /*21b0*/  LEA R14, P0, R4, c[0x0][0x220], 0x2 ;  /* 0x00008800040e7a11 */ /* 0x000fc800078010ff */
[----:B------:R-:W-:-:S05]  /*21c0*/  LEA.HI.X R15, R4, c[0x0][0x224], R5, 0x2, P0 ;  /* 0x00008900040f7a11 */ /* 0x000fca00000f1405 */
[----:B------:R0:W2:Y:S01]  /*21d0*/  LDG.E R138, [R14.64] ;  /* 0x000000040e8a7981 */ /* 0x0000a2000c1e1900 */
[----:B------:R-:W-:Y:S01]  /*21e0*/  IMAD R4, R136, c[0x0][0x198], RZ ;  /* 0x0000660088047a24 */ /* 0x000fe200078e02ff */
[----:B------:R-:W-:Y:S01]  /*21f0*/  ISETP.NE.AND P1, PT, R128, RZ, PT ;  /* 0x000000ff8000720c */ /* 0x000fe20003f25270 */
[----:B------:R-:W-:Y:S01]  /*2200*/  IMAD R12, R136, c[0x0][0x1b8], RZ ;  /* 0x00006e00880c7a24 */ /* 0x000fe200078e02ff */
[----:B------:R-:W-:Y:S01]  /*2210*/  LOP3.LUT P0, RZ, R128, 0x1f, RZ, 0xc0, !PT ;  /* 0x0000001f80ff7812 */ /* 0x000fe2000780c0ff */
[----:B------:R-:W-:-:S03]  /*2220*/  IMAD.WIDE.U32 R6, R137, c[0x0][0x198], RZ ;  /* 0x0000660089067a25 */ /* 0x000fc600078e00ff */
[----:B------:R-:W-:Y:S01]  /*2230*/  ISETP.LT.OR P0, PT, R118, 0x2, P0 ;  /* 0x000000027600780c */ /* 0x000fe20000701670 */
[C---:B------:R-:W-:Y:S02]  /*2240*/  IMAD R13, R137.reuse, c[0x0][0x19c], R4 ;  /* 0x00006700890d7a24 */ /* 0x040fe400078e0204 */
[----:B------:R-:W-:-:S03]  /*2250*/  IMAD.WIDE.U32 R4, R137, c[0x0][0x1b8], RZ ;  /* 0x00006e0089047a25 */ /* 0x000fc600078e00ff */
[----:B------:R-:W-:Y:S01]  /*2260*/  IADD3 R7, R7, R13, RZ ;  /* 0x0000000d07077210 */ /* 0x000fe20007ffe0ff */
[----:B------:R-:W-:Y:S01]  /*2270*/  IMAD R17, R137, c[0x0][0x1bc], R12 ;  /* 0x00006f0089117a24 */ /* 0x000fe200078e020c */
[----:B------:R-:W-:Y:S01]  /*2280*/  MOV R12, R4 ;  /* 0x00000004000c7202 */ /* 0x000fe20000000f00 */
[C---:B0-----:R-:W-:Y:S02]  /*2290*/  IMAD R14, R16.reuse, c[0x0][0x1a0], RZ ;  /* 0x00006800100e7a24 */ /* 0x041fe400078e02ff */
[----:B------:R-:W-:Y:S02]  /*22a0*/  IMAD.IADD R13, R5, 0x1, R17 ;  /* 0x00000001050d7824 */ /* 0x000fe400078e0211 */
[----:B------:R-:W-:Y:S02]  /*22b0*/  IMAD R16, R16, c[0x0][0x1c0], RZ ;  /* 0x0000700010107a24 */ /* 0x000fe400078e02ff */
[C---:B------:R-:W-:Y:S02]  /*22c0*/  IMAD R15, R35.reuse, c[0x0][0x1a4], R14 ;  /* 0x00006900230f7a24 */ /* 0x040fe400078e020e */
[----:B------:R-:W-:-:S04]  /*22d0*/  IMAD.WIDE.U32 R4, R35, c[0x0][0x1a0], R6 ;  /* 0x0000680023047a25 */ /* 0x000fc800078e0006 */
[C---:B------:R-:W-:Y:S01]  /*22e0*/  IMAD R17, R35.reuse, c[0x0][0x1c4], R16 ;  /* 0x0000710023117a24 */ /* 0x040fe200078e0210 */
[----:B------:R-:W-:Y:S01]  /*22f0*/  LEA R14, P2, R4, c[0x0][0x228], 0x2 ;  /* 0x00008a00040e7a11 */ /* 0x000fe200078410ff */
[----:B------:R-:W-:Y:S01]  /*2300*/  IMAD.WIDE.U32 R6, R35, c[0x0][0x1c0], R12 ;  /* 0x0000700023067a25 */ /* 0x000fe200078e000c */
[----:B------:R-:W-:Y:S02]  /*2310*/  IADD3 R13, R5, R15, RZ ;  /* 0x0000000f050d7210 */ /* 0x000fe40007ffe0ff */
[----:B------:R-:W-:Y:S01]  /*2320*/  @!P0 IADD3 R12, R118, -0x2, RZ ;  /* 0xfffffffe760c8810 */ /* 0x000fe20007ffe0ff */
[----:B------:R-:W-:Y:S01]  /*2330*/  IMAD.IADD R5, R7, 0x1, R17 ;  /* 0x0000000107057824 */ /* 0x000fe200078e0211 */
[----:B------:R-:W-:Y:S02]  /*2340*/  LEA R16, P3, R6, c[0x0][0x230], 0x2 ;  /* 0x00008c0006107a11 */ /* 0x000fe400078610ff */
[----:B------:R-:W-:Y:S02]  /*2350*/  LEA.HI.X R15, R4, c[0x0][0x22c], R13, 0x2, P2 ;  /* 0x00008b00040f7a11 */ /* 0x000fe400010f140d */
[----:B------:R-:W-:-:S02]  /*2360*/  LEA.HI.X R17, R6, c[0x0][0x234], R5, 0x2, P3 ;  /* 0x00008d0006117a11 */ /* 0x000fc400018f1405 */
[----:B------:R-:W-:Y:S01]  /*2370*/  IADD3 R4, R128, 0x200, RZ ;  /* 0x0000020080047810 */ /* 0x000fe20007ffe0ff */
[----:B------:R0:W3:Y:S04]  /*2380*/  LDG.E R6, [R14.64] ;  /* 0x000000040e067981 */ /* 0x0000e8000c1e1900 */
[----:B------:R1:W3:Y:S01]  /*2390*/  LDG.E R7, [R16.64] ;  /* 0x0000000410077981 */ /* 0x0002e2000c1e1900 */
[----:B------:R-:W-:-:S05]  /*23a0*/  @!P1 IMAD R4, R34, 0x100, R35 ;  /* 0x0000010022049824 */ /* 0x000fca00078e0223 */
[----:B------:R-:W-:Y:S01]  /*23b0*/  SHF.L.U32 R140, R4, 0x2, RZ ;  /* 0x00000002048c7819 */ /* 0x000fe200000006ff */
[----:B------:R-:W-:Y:S01]  /*23c0*/  @!P0 IMAD R5, R12, c[0x0][0x16c], R35 ;  /* 0x00005b000c058a24 */ /* 0x000fe200078e0223 */
[----:B------:R-:W-:Y:S02]  /*23d0*/  HADD2.F32 R170, -RZ, R184.H0_H0 ;  /* 0x200000b8ffaa7230 */ /* 0x000fe40000004100 */
[----:B------:R-:W-:Y:S01]  /*23e0*/  HADD2.F32 R165, -RZ, R98.H0_H0 ;  /* 0x20000062ffa57230 */ /* 0x000fe20000004100 */
[----:B------:R-:W-:Y:S01]  /*23f0*/  MOV R13, RZ ;  /* 0x000000ff000d7202 */ /* 0x000fe20000000f00 */
[----:B------:R-:W-:Y:S01]  /*2400*/  IMAD.MOV.U32 R12, RZ, RZ, 0x3f800000 ;  /* 0x3f800000ff0c7424 */ /* 0x000fe200078e00ff */
[----:B------:R-:W-:Y:S01]  /*2410*/  HADD2.F32 R160, -RZ, R97.H0_H0 ;  /* 0x20000061ffa07230 */ /* 0x000fe20000004100 */
[----:B------:R-:W-:Y:S01]  /*2420*/  @!P0 IMAD.WIDE R4, R5, 0x8, R10 ;  /* 0x0000000805048825 */ /* 0x000fe200078e020a */
[----:B------:R-:W-:-:S03]  /*2430*/  HADD2.F32 R161, -RZ, R96.H0_H0 ;  /* 0x20000060ffa17230 */ /* 0x000fc60000004100 */
[----:B------:R-:W-:Y:S02]  /*2440*/  FMUL.FTZ R170, R33, R170 ;  /* 0x000000aa21aa7220 */ /* 0x000fe40000410000 */
[----:B------:R-:W-:Y:S02]  /*2450*/  FMUL.FTZ R165, R32, R165 ;  /* 0x000000a520a57220 */ /* 0x000fe40000410000 */
        /* <DEDUP_REMOVED lines=25> */
[----:B------:R-:W-:Y:S01]  /*25f0*/  BSSY B0, `(.L_x_2396) ;  /* 0x000004c000007945 */ /* 0x000fe20003800000 */
[----:B------:R-:W-:Y:S02]  /*2600*/  FMUL.FTZ R183, R18, R183 ;  /* 0x000000b712b77220 */ /* 0x000fe40000410000 */
[----:B--2---:R-:W-:-:S04]  /*2610*/  FMUL.FTZ R150, R138, 1.4426950216293334961 ;  /* 0x3fb8aa3b8a967820 */ /* 0x004fc80000410000 */
[----:B------:R-:W-:-:S06]  /*2620*/  FMUL.FTZ R149, R33, R150 ;  /* 0x0000009621957220 */ /* 0x000fcc0000410000 */
[----:B------:R-:W2:Y:S01]  /*2630*/  MUFU.EX2 R149, R149 ;  /* 0x0000009500957308 */ /* 0x000ea20000000800 */
[-C--:B0-----:R-:W-:Y:S02]  /*2640*/  FMUL.FTZ R14, R32, R150.reuse ;  /* 0x00000096200e7220 */ /* 0x081fe40000410000 */
[-C--:B------:R-:W-:Y:S02]  /*2650*/  FMUL.FTZ R15, R31, R150.reuse ;  /* 0x000000961f0f7220 */ /* 0x080fe40000410000 */
[-C--:B-1----:R-:W-:Y:S01]  /*2660*/  FMUL.FTZ R16, R30, R150.reuse ;  /* 0x000000961e107220 */ /* 0x082fe20000410000 */
[----:B--2---:R0:W-:Y:S04]  /*2670*/  STS [R140+0xc90], R149 ;  /* 0x000c90958c007388 */ /* 0x0041e80000000800 */
[----:B------:R-:W-:Y:S06]  /*2680*/  BAR.SYNC.DEFER_BLOCKING 0x0 ;  /* 0x0000000000007b1d */ /* 0x000fec0000010000 */
[----:B------:R-:W1:Y:S01]  /*2690*/  MUFU.EX2 R14, R14 ;  /* 0x0000000e000e7308 */ /* 0x000e620000000800 */
[----:B------:R-:W-:-:S07]  /*26a0*/  FMUL.FTZ R17, R29, R150 ;  /* 0x000000961d117220 */ /* 0x000fce0000410000 */
[----:B------:R-:W2:Y:S01]  /*26b0*/  MUFU.EX2 R15, R15 ;  /* 0x0000000f000f7308 */ /* 0x000ea20000000800 */
[----:B------:R-:W-:-:S07]  /*26c0*/  FMUL.FTZ R139, R28, R150 ;  /* 0x000000961c8b7220 */ /* 0x000fce0000410000 */
[----:B------:R-:W4:Y:S01]  /*26d0*/  MUFU.EX2 R16, R16 ;  /* 0x0000001000107308 */ /* 0x000f220000000800 */
[----:B0-----:R-:W-:Y:S01]  /*26e0*/  FMUL.FTZ R140, R27, R150 ;  /* 0x000000961b8c7220 */ /* 0x001fe20000410000 */
[----:B------:R0:W5:Y:S01]  /*26f0*/  @!P0 LDG.E.64 R12, [R4.64] ;  /* 0x00000004040c8981 */ /* 0x000162000c1e1b00 */
[----:B-1----:R-:W-:-:S05]  /*2700*/  FMUL.FTZ R146, R149, R14 ;  /* 0x0000000e95927220 */ /* 0x002fca0000410000 */
[----:B------:R-:W1:Y:S01]  /*2710*/  MUFU.EX2 R17, R17 ;  /* 0x0000001100117308 */ /* 0x000e620000000800 */
[----:B------:R-:W-:Y:S02]  /*2720*/  FMUL.FTZ R141, R26, R150 ;  /* 0x000000961a8d7220 */ /* 0x000fe40000410000 */
[----:B0-----:R-:W-:-:S05]  /*2730*/  FFMA.FTZ R4, R170, R14, R165 ;  /* 0x0000000eaa047223 */ /* 0x001fca00000100a5 */
[----:B------:R-:W0:Y:S01]  /*2740*/  MUFU.EX2 R139, R139 ;  /* 0x0000008b008b7308 */ /* 0x000e220000000800 */
[C---:B--2---:R-:W-:Y:S02]  /*2750*/  FMUL.FTZ R5, R15.reuse, R146 ;  /* 0x000000920f057220 */ /* 0x044fe40000410000 */
[----:B------:R-:W-:Y:S02]  /*2760*/  FFMA.FTZ R4, R15, R4, R160 ;  /* 0x000000040f047223 */ /* 0x000fe400000100a0 */
[----:B------:R-:W-:-:S03]  /*2770*/  FMUL.FTZ R142, R25, R150 ;  /* 0x00000096198e7220 */ /* 0x000fc60000410000 */
[----:B------:R-:W2:Y:S01]  /*2780*/  MUFU.EX2 R140, R140 ;  /* 0x0000008c008c7308 */ /* 0x000ea20000000800 */
[----:B------:R-:W-:Y:S01]  /*2790*/  ISETP.NE.AND P0, PT, R128, 0x3f, PT ;  /* 0x0000003f8000780c */ /* 0x000fe20003f05270 */
[C---:B----4-:R-:W-:Y:S02]  /*27a0*/  FMUL.FTZ R148, R16.reuse, R5 ;  /* 0x0000000510947220 */ /* 0x050fe40000410000 */
[----:B------:R-:W-:Y:S02]  /*27b0*/  FFMA.FTZ R4, R16, R4, R161 ;  /* 0x0000000410047223 */ /* 0x000fe400000100a1 */
[----:B------:R-:W-:Y:S02]  /*27c0*/  FMUL.FTZ R143, R24, R150 ;  /* 0x00000096188f7220 */ /* 0x000fe40000410000 */
[----:B------:R-:W4:Y:S01]  /*27d0*/  MUFU.EX2 R141, R141 ;  /* 0x0000008d008d7308 */ /* 0x000f220000000800 */
[C---:B-1----:R-:W-:Y:S02]  /*27e0*/  FMUL.FTZ R148, R17.reuse, R148 ;  /* 0x0000009411947220 */ /* 0x042fe40000410000 */
[----:B------:R-:W-:-:S02]  /*27f0*/  FFMA.FTZ R4, R17, R4, R162 ;  /* 0x0000000411047223 */ /* 0x000fc400000100a2 */
[----:B------:R-:W-:Y:S01]  /*2800*/  FMUL.FTZ R144, R23, R150 ;  /* 0x0000009617907220 */ /* 0x000fe20000410000 */
[----:B------:R1:W1:Y:S02]  /*2810*/  @P0 LDS R159, [R128.X4+0x1494] ;  /* 0x00149400809f0984 */ /* 0x0002640000004800 */
[----:B------:R-:W3:Y:S01]  /*2820*/  MUFU.EX2 R142, R142 ;  /* 0x0000008e008e7308 */ /* 0x000ee20000000800 */
[C---:B0-----:R-:W-:Y:S02]  /*2830*/  FMUL.FTZ R5, R139.reuse, R148 ;  /* 0x000000948b057220 */ /* 0x041fe40000410000 */
[----:B------:R-:W-:Y:S02]  /*2840*/  FFMA.FTZ R4, R139, R4, R166 ;  /* 0x000000048b047223 */ /* 0x000fe400000100a6 */
[----:B------:R-:W-:-:S03]  /*2850*/  FMUL.FTZ R145, R22, R150 ;  /* 0x0000009616917220 */ /* 0x000fc60000410000 */
[----:B------:R-:W0:Y:S01]  /*2860*/  MUFU.EX2 R143, R143 ;  /* 0x0000008f008f7308 */ /* 0x000e220000000800 */
[C---:B--2---:R-:W-:Y:S02]  /*2870*/  FMUL.FTZ R148, R140.reuse, R5 ;  /* 0x000000058c947220 */ /* 0x044fe40000410000 */
[----:B------:R-:W-:Y:S02]  /*2880*/  FFMA.FTZ R4, R140, R4, R167 ;  /* 0x000000048c047223 */ /* 0x000fe400000100a7 */
[----:B------:R-:W-:-:S03]  /*2890*/  FMUL.FTZ R146, R21, R150 ;  /* 0x0000009615927220 */ /* 0x000fc60000410000 */
[----:B------:R-:W2:Y:S01]  /*28a0*/  MUFU.EX2 R144, R144 ;  /* 0x0000009000907308 */ /* 0x000ea20000000800 */
[C---:B----4-:R-:W-:Y:S02]  /*28b0*/  FMUL.FTZ R5, R141.reuse, R148 ;  /* 0x000000948d057220 */ /* 0x050fe40000410000 */
[----:B------:R-:W-:Y:S02]  /*28c0*/  FFMA.FTZ R4, R141, R4, R174 ;  /* 0x000000048d047223 */ /* 0x000fe400000100ae */
[----:B------:R-:W-:-:S03]  /*28d0*/  FMUL.FTZ R147, R20, R150 ;  /* 0x0000009614937220 */ /* 0x000fc60000410000 */
[----:B------:R-:W4:Y:S01]  /*28e0*/  MUFU.EX2 R145, R145 ;  /* 0x0000009100917308 */ /* 0x000f220000000800 */
[C---:B---3--:R-:W-:Y:S02]  /*28f0*/  FMUL.FTZ R152, R142.reuse, R5 ;  /* 0x000000058e987220 */ /* 0x048fe40000410000 */
[----:B------:R-:W-:Y:S02]  /*2900*/  FFMA.FTZ R4, R142, R4, R173 ;  /* 0x000000048e047223 */ /* 0x000fe400000100ad */
[----:B------:R-:W-:-:S03]  /*2910*/  FMUL.FTZ R148, R19, R150 ;  /* 0x0000009613947220 */ /* 0x000fc60000410000 */
[----:B------:R-:W3:Y:S01]  /*2920*/  MUFU.EX2 R146, R146 ;  /* 0x0000009200927308 */ /* 0x000ee20000000800 */
[C---:B0-----:R-:W-:Y:S02]  /*2930*/  FMUL.FTZ R5, R143.reuse, R152 ;  /* 0x000000988f057220 */ /* 0x041fe40000410000 */
[----:B------:R-:W-:Y:S02]  /*2940*/  FFMA.FTZ R4, R143, R4, R176 ;  /* 0x000000048f047223 */ /* 0x000fe400000100b0 */
[----:B------:R-:W-:-:S03]  /*2950*/  FMUL.FTZ R152, R18, R150 ;  /* 0x0000009612987220 */ /* 0x000fc60000410000 */
[----:B------:R-:W0:Y:S01]  /*2960*/  MUFU.EX2 R147, R147 ;  /* 0x0000009300937308 */ /* 0x000e220000000800 */
[C---:B--2---:R-:W-:Y:S02]  /*2970*/  FMUL.FTZ R150, R144.reuse, R5 ;  /* 0x0000000590967220 */ /* 0x044fe40000410000 */
[----:B------:R-:W-:-:S05]  /*2980*/  FFMA.FTZ R4, R144, R4, R177 ;  /* 0x0000000490047223 */ /* 0x000fca00000100b1 */
[----:B------:R-:W2:Y:S01]  /*2990*/  MUFU.EX2 R148, R148 ;  /* 0x0000009400947308 */ /* 0x000ea20000000800 */
[C---:B----4-:R-:W-:Y:S02]  /*29a0*/  FMUL.FTZ R5, R145.reuse, R150 ;  /* 0x0000009691057220 */ /* 0x050fe40000410000 */
[----:B------:R-:W-:-:S05]  /*29b0*/  FFMA.FTZ R4, R145, R4, R180 ;  /* 0x0000000491047223 */ /* 0x000fca00000100b4 */
[----:B------:R-:W4:Y:S01]  /*29c0*/  MUFU.EX2 R152, R152 ;  /* 0x0000009800987308 */ /* 0x000f220000000800 */
[C---:B---3--:R-:W-:Y:S02]  /*29d0*/  FMUL.FTZ R150, R146.reuse, R5 ;  /* 0x0000000592967220 */ /* 0x048fe40000410000 */
[----:B------:R-:W-:Y:S02]  /*29e0*/  FFMA.FTZ R4, R146, R4, R179 ;  /* 0x0000000492047223 */ /* 0x000fe400000100b3 */
[C---:B0-----:R-:W-:Y:S02]  /*29f0*/  FMUL.FTZ R5, R147.reuse, R150 ;  /* 0x0000009693057220 */ /* 0x041fe40000410000 */
[----:B------:R-:W-:Y:S02]  /*2a00*/  FFMA.FTZ R4, R147, R4, R182 ;  /* 0x0000000493047223 */ /* 0x000fe400000100b6 */
[C---:B--2---:R-:W-:Y:S02]  /*2a10*/  FMUL.FTZ R5, R148.reuse, R5 ;  /* 0x0000000594057220 */ /* 0x044fe40000410000 */
[----:B------:R-:W-:-:S02]  /*2a20*/  FFMA.FTZ R150, R148, R4, R181 ;  /* 0x0000000494967223 */ /* 0x000fc400000100b5 */
[----:B------:R-:W-:Y:S02]  /*2a30*/  FMUL.FTZ R6, R6, R7 ;  /* 0x0000000706067220 */ /* 0x000fe40000410000 */
[C---:B----4-:R-:W-:Y:S02]  /*2a40*/  FMUL.FTZ R4, R152.reuse, R5 ;  /* 0x0000000598047220 */ /* 0x050fe40000410000 */
[----:B------:R-:W-:Y:S01]  /*2a50*/  FFMA.FTZ R5, R152, R150, R183 ;  /* 0x0000009698057223 */ /* 0x000fe200000100b7 */
[----:B------:R-:W-:Y:S05]  /*2a60*/  @P0 BRA `(.L_x_2397) ;  /* 0x0000004000000947 */ /* 0x000fea0003800000 */
[----:B-1----:R-:W-:Y:S02]  /*2a70*/  ISETP.NE.AND P0, PT, R118, c[0x0][0x174], PT ;  /* 0x00005d0076007a0c */ /* 0x002fe40003f05270 */
[----:B------:R-:W-:-:S11]  /*2a80*/  MOV R159, 0x3f800000 ;  /* 0x3f800000009f7802 */ /* 0x000fd60000000f00 */
[----:B------:R-:W-:-:S05]  /*2a90*/  @P0 LEA R7, R0, R35, 0x8 ;  /* 0x0000002300070211 */ /* 0x000fca00078e40ff */
[----:B------:R0:W1:Y:S02]  /*2aa0*/  @P0 LDS R159, [R7.X4+0xc90] ;  /* 0x000c9000079f0984 */ /* 0x0000640000004800 */
.L_x_2397:
[----:B-1----:R-:W-:Y:S05]  /*2ab0*/  BSYNC B0 ;  /* 0x0000000000007941 */ /* 0x002fea0003800000 */
.L_x_2396:
        /* <DEDUP_REMOVED lines=21> */
[----:B01----:R-:W0:Y:S02]  /*2c10*/  LDS.128 R4, [R128.X16+0x880] ;  /* 0x0008800080047984 */ /* 0x003e24000000cc00 */
[----:B0-----:R-:W-:-:S02]  /*2c20*/  FFMA.FTZ R7, R5, R6, R7 ;  /* 0x0000000605077223 */ /* 0x001fc40000010007 */
[----:B------:R-:W-:Y:S01]  /*2c30*/  FMUL.FTZ R6, R4, R6 ;  /* 0x0000000604067220 */ /* 0x000fe20000410000 */
[----:B------:R-:W-:Y:S05]  /*2c40*/  BRA.DIV ~URZ, `(.L_x_2400) ;  /* 0x000035127f007947 */ /* 0x000fea000b800000 */
[----:B------:R0:W1:Y:S02]  /*2c50*/  SHFL.UP PT, R185, R6, 0x1, RZ ;  /* 0x0420000006b97989 */ /* 0x00006400000e00ff */
.L_x_2423:
        /* <DEDUP_REMOVED lines=21> */
[----:B------:R-:W-:-:S03]  /*2db0*/  IMAD.MOV.U32 R185, RZ, RZ, R7 ;  /* 0x000000ffffb97224 */ /* 0x000fc600078e0007 */
[----:B------:R0:W2:Y:S01]  /*2dc0*/  SHFL.UP PT, R187, R6, 0x10, RZ ;  /* 0x0600000006bb7989 */ /* 0x0000a200000e00ff */
[----:B------:R-:W-:-:S03]  /*2dd0*/  MOV R186, R6 ;  /* 0x0000000600ba7202 */ /* 0x000fc60000000f00 */
.L_x_2424:
[----:B------:R-:W-:Y:S02]  /*2de0*/  ISETP.GE.AND P0, PT, R127, 0x10, PT ;  /* 0x000000107f00780c */ /* 0x000fe40003f06270 */
[----:B0-----:R-:W-:Y:S01]  /*2df0*/  MOV R7, R185 ;  /* 0x000000b900077202 */ /* 0x001fe20000000f00 */
[----:B------:R-:W-:-:S10]  /*2e00*/  IMAD.MOV.U32 R185, RZ, RZ, R186 ;  /* 0x000000ffffb97224 */ /* 0x000fd400078e00ba */
[-C--:B-1----:R-:W-:Y:S02]  /*2e10*/  @P0 FFMA.FTZ R7, R4, R185.reuse, R7 ;  /* 0x000000b904070223 */ /* 0x082fe40000010007 */
[----:B--2---:R-:W-:Y:S01]  /*2e20*/  @P0 FMUL.FTZ R185, R187, R185 ;  /* 0x000000b9bbb90220 */ /* 0x004fe20000410000 */
[----:B------:R-:W-:Y:S05]  /*2e30*/  BRA.CONV ~URZ, `(.L_x_2402) ;  /* 0x000000637f007947 */ /* 0x000fea000b800000 */
[----:B------:R-:W-:Y:S01]  /*2e40*/  HFMA2.MMA R191, -RZ, RZ, 0, 1.847743988037109375e-06 ;  /* 0x0000001fffbf7435 */ /* 0x000fe200000001ff */
[----:B------:R-:W-:Y:S01]  /*2e50*/  MOV R190, R185 ;  /* 0x000000b900be7202 */ /* 0x000fe20000000f00 */
[----:B------:R-:W-:Y:S01]  /*2e60*/  IMAD.MOV.U32 R189, RZ, RZ, 0x1f ;  /* 0x0000001fffbd7424 */ /* 0x000fe200078e00ff */
[----:B------:R-:W-:Y:S02]  /*2e70*/  MOV R192, 0xffffffff ;  /* 0xffffffff00c07802 */ /* 0x000fe40000000f00 */
[----:B------:R-:W-:Y:S02]  /*2e80*/  MOV R4, 0x2ea0 ;  /* 0x00002ea000047802 */ /* 0x000fe40000000f00 */
[----:B-----5:R-:W-:Y:S05]  /*2e90*/  CALL.REL.NOINC `($__internal_97_$__cuda_sm70_shflsync_idx_p) ;  /* 0x000041c000007944 */ /* 0x020fea0003c00000 */
.L_x_2402:
[----:B------:R-:W-:Y:S05]  /*2ea0*/  BRA.CONV ~URZ, `(.L_x_2403) ;  /* 0x000000637f007947 */ /* 0x000fea000b800000 */
[----:B-1----:R-:W-:Y:S01]  /*2eb0*/  HFMA2.MMA R189, -RZ, RZ, 0, 1.847743988037109375e-06 ;  /* 0x0000001fffbd7435 */ /* 0x002fe200000001ff */
[----:B0-----:R-:W-:Y:S01]  /*2ec0*/  MOV R190, R7 ;  /* 0x0000000700be7202 */ /* 0x001fe20000000f00 */
[----:B------:R-:W-:Y:S01]  /*2ed0*/  IMAD.MOV.U32 R191, RZ, RZ, 0x1f ;  /* 0x0000001fffbf7424 */ /* 0x000fe200078e00ff */
[----:B------:R-:W-:-:S02]  /*2ee0*/  MOV R192, 0xffffffff ;  /* 0xffffffff00c07802 */ /* 0x000fc40000000f00 */
[----:B------:R-:W-:Y:S02]  /*2ef0*/  MOV R4, 0x2f10 ;  /* 0x00002f1000047802 */ /* 0x000fe40000000f00 */
[----:B-----5:R-:W-:Y:S05]  /*2f00*/  CALL.REL.NOINC `($__internal_97_$__cuda_sm70_shflsync_idx_p) ;  /* 0x0000415000007944 */ /* 0x020fea0003c00000 */
.L_x_2403:
[----:B------:R-:W-:Y:S05]  /*2f10*/  BRA.DIV ~URZ, `(.L_x_2404) ;  /* 0x000037827f007947 */ /* 0x000fea000b800000 */
[----:B-----5:R-:W2:Y:S04]  /*2f20*/  SHFL.IDX PT, R12, R12, RZ, 0x1f ;  /* 0x00001fff0c0c7589 */ /* 0x020ea800000e0000 */
[----:B------:R3:W4:Y:S04]  /*2f30*/  SHFL.IDX PT, R5, R13, RZ, 0x1f ;  /* 0x00001fff0d057589 */ /* 0x00072800000e0000 */
[----:B------:R-:W0:Y:S04]  /*2f40*/  SHFL.UP PT, R185, R185, 0x1, RZ ;  /* 0x04200000b9b97989 */ /* 0x000e2800000e00ff */
[----:B------:R3:W1:Y:S02]  /*2f50*/  SHFL.UP PT, R186, R7, 0x1, RZ ;  /* 0x0420000007ba7989 */ /* 0x00066400000e00ff */
.L_x_2425:
[----:B---3--:R-:W3:Y:S01]  /*2f60*/  LDS.64 R6, [R128.X16+0x880] ;  /* 0x0008800080067984 */ /* 0x008ee2000000ca00 */
[----:B--2---:R-:W-:-:S02]  /*2f70*/  IMAD.MOV.U32 R4, RZ, RZ, R12 ;  /* 0x000000ffff047224 */ /* 0x004fc400078e000c */
[-C--:B01--4-:R-:W-:Y:S02]  /*2f80*/  @P1 FFMA.FTZ R5, R5, R185.reuse, R186 ;  /* 0x000000b905051223 */ /* 0x093fe400000100ba */
[----:B------:R-:W-:Y:S02]  /*2f90*/  @P1 FMUL.FTZ R4, R4, R185 ;  /* 0x000000b904041220 */ /* 0x000fe40000410000 */
[C---:B---3--:R-:W-:Y:S02]  /*2fa0*/  FFMA.FTZ R7, R6.reuse, R5, R7 ;  /* 0x0000000506077223 */ /* 0x048fe40000010007 */
[----:B------:R-:W-:-:S05]  /*2fb0*/  FMUL.FTZ R6, R6, R4 ;  /* 0x0000000406067220 */ /* 0x000fca0000410000 */
[----:B------:R0:W-:Y:S02]  /*2fc0*/  STS.128 [R128.X16+0x880], R4 ;  /* 0x0008800480007388 */ /* 0x0001e4000000cc00 */
.L_x_2399:
[----:B-1----:R-:W-:Y:S05]  /*2fd0*/  BSYNC B0 ;  /* 0x0000000000007941 */ /* 0x002fea0003800000 */
.L_x_2398:
[----:B------:R-:W-:Y:S01]  /*2fe0*/  WARPSYNC 0xffffffff ;  /* 0xffffffff00007948 */ /* 0x000fe20003800000 */
[----:B------:R-:W-:Y:S01]  /*2ff0*/  BAR.SYNC.DEFER_BLOCKING 0x0 ;  /* 0x0000000000007b1d */ /* 0x000fe20000010000 */
[----:B0-----:R-:W-:Y:S01]  /*3000*/  FMUL.FTZ R7, R152, R159 ;  /* 0x0000009f98077220 */ /* 0x001fe20000410000 */
[----:B------:R-:W-:Y:S01]  /*3010*/  LOP3.LUT P0, RZ, R128, 0x1f, RZ, 0xc0, !PT ;  /* 0x0000001f80ff7812 */ /* 0x000fe2000780c0ff */
[----:B------:R-:W-:Y:S01]  /*3020*/  FFMA.FTZ R5, R152, R178, R175 ;  /* 0x000000b298057223 */ /* 0x000fe200000100af */
[----:B-----5:R-:W-:Y:S01]  /*3030*/  HFMA2.MMA R13, -RZ, RZ, 0, 0 ;  /* 0x00000000ff0d7435 */ /* 0x020fe200000001ff */
[----:B------:R-:W-:Y:S01]  /*3040*/  FMUL.FTZ R6, R148, R7 ;  /* 0x0000000794067220 */ /* 0x000fe20000410000 */
[----:B------:R-:W-:Y:S01]  /*3050*/  ISETP.GE.OR P0, PT, R118, c[0x0][0x174], P0 ;  /* 0x00005d0076007a0c */ /* 0x000fe20000706670 */
[----:B------:R-:W-:Y:S01]  /*3060*/  FFMA.FTZ R5, R148, R5, R171 ;  /* 0x0000000594057223 */ /* 0x000fe200000100ab */
[----:B------:R-:W-:Y:S01]  /*3070*/  MOV R12, 0x3f800000 ;  /* 0x3f800000000c7802 */ /* 0x000fe20000000f00 */
[C---:B------:R-:W-:Y:S01]  /*3080*/  FMUL.FTZ R7, R147.reuse, R6 ;  /* 0x0000000693077220 */ /* 0x040fe20000410000 */
[----:B------:R-:W-:Y:S01]  /*3090*/  BSSY B0, `(.L_x_2405) ;  /* 0x0000060000007945 */ /* 0x000fe20003800000 */
[----:B------:R-:W-:-:S02]  /*30a0*/  FFMA.FTZ R5, R147, R5, R172 ;  /* 0x0000000593057223 */ /* 0x000fc400000100ac */
[C---:B------:R-:W-:Y:S02]  /*30b0*/  FMUL.FTZ R6, R146.reuse, R7 ;  /* 0x0000000792067220 */ /* 0x040fe40000410000 */
[----:B------:R-:W-:Y:S02]  /*30c0*/  FFMA.FTZ R5, R146, R5, R169 ;  /* 0x0000000592057223 */ /* 0x000fe400000100a9 */
[C---:B------:R-:W-:Y:S02]  /*30d0*/  FMUL.FTZ R7, R145.reuse, R6 ;  /* 0x0000000691077220 */ /* 0x040fe40000410000 */
[----:B------:R-:W-:-:S04]  /*30e0*/  FFMA.FTZ R5, R145, R5, R168 ;  /* 0x0000000591057223 */ /* 0x000fc800000100a8 */
[----:B------:R-:W-:Y:S01]  /*30f0*/  FFMA.FTZ R5, R144, R5, R163 ;  /* 0x0000000590057223 */ /* 0x000fe200000100a3 */
[----:B------:R-:W0:Y:S03]  /*3100*/  LDS R4, [R128.X8+0x884] ;  /* 0x0008840080047984 */ /* 0x000e260000008800 */
[----:B------:R-:W-:Y:S01]  /*3110*/  FFMA.FTZ R5, R143, R5, R164 ;  /* 0x000000058f057223 */ /* 0x000fe200000100a4 */
[----:B------:R1:W2:Y:S01]  /*3120*/  @!P0 LDS.64 R12, [R35.X8+0x1590] ;  /* 0x00159000230c8984 */ /* 0x0002a20000008a00 */
[----:B------:R-:W-:Y:S02]  /*3130*/  ISETP.GT.U32.AND P0, PT, R128, 0x1f, PT ;  /* 0x0000001f8000780c */ /* 0x000fe40003f04070 */
        /* <DEDUP_REMOVED lines=28> */
[----:B------:R-:W-:-:S03]  /*3300*/  FFMA.FTZ R176, R144, R173, R177 ;  /* 0x000000ad90b07223 */ /* 0x000fc600000100b1 */
[----:B------:R1:W-:Y:S01]  /*3310*/  STS.64 [R128.X8+0xa90], R4 ;  /* 0x000a900480007388 */ /* 0x0003e20000008a00 */
[----:B------:R-:W-:-:S04]  /*3320*/  FFMA.FTZ R177, R145, R176, R180 ;  /* 0x000000b091b17223 */ /* 0x000fc800000100b4 */
[----:B------:R-:W-:-:S04]  /*3330*/  FFMA.FTZ R180, R146, R177, R179 ;  /* 0x000000b192b47223 */ /* 0x000fc800000100b3 */
[----:B------:R-:W-:-:S04]  /*3340*/  FFMA.FTZ R179, R147, R180, R182 ;  /* 0x000000b493b37223 */ /* 0x000fc800000100b6 */
[----:B------:R-:W-:-:S04]  /*3350*/  FFMA.FTZ R182, R148, R179, R181 ;  /* 0x000000b394b67223 */ /* 0x000fc800000100b5 */
[----:B------:R-:W-:Y:S01]  /*3360*/  FFMA.FTZ R183, R152, R182, R183 ;  /* 0x000000b698b77223 */ /* 0x000fe200000100b7 */
[----:B------:R-:W-:Y:S06]  /*3370*/  BAR.SYNC.DEFER_BLOCKING 0x0 ;  /* 0x0000000000007b1d */ /* 0x000fec0000010000 */
[----:B------:R-:W-:Y:S05]  /*3380*/  @P0 BRA `(.L_x_2406) ;  /* 0x0000030000000947 */ /* 0x000fea0003800000 */
[----:B-12---:R-:W0:Y:S01]  /*3390*/  LDS.128 R4, [R128.X16+0xa90] ;  /* 0x000a900080047984 */ /* 0x006e22000000cc00 */
        /* <DEDUP_REMOVED lines=9> */
[----:B------:R0:W1:Y:S02]  /*3430*/  SHFL.DOWN PT, R181, R6, 0x1, 0x1f ;  /* 0x08201f0006b57f89 */ /* 0x00006400000e0000 */
.L_x_2426:
[----:B------:R-:W-:Y:S05]  /*3440*/  BRA.DIV ~URZ, `(.L_x_2408) ;  /* 0x000034b27f007947 */ /* 0x000fea000b800000 */
[----:B------:R-:W2:Y:S04]  /*3450*/  SHFL.DOWN PT, R4, R7, 0x1, 0x1f ;  /* 0x08201f0007047f89 */ /* 0x000ea800000e0000 */
[----:B------:R-:W-:Y:S04]  /*3460*/  SHFL.IDX PT, R187, R12, RZ, 0x1f ;  /* 0x00001fff0cbb7589 */ /* 0x000fe800000e0000 */
[----:B------:R-:W-:Y:S01]  /*3470*/  SHFL.IDX PT, R189, R13, RZ, 0x1f ;  /* 0x00001fff0dbd7589 */ /* 0x000fe200000e0000 */
[----:B--2---:R-:W-:-:S02]  /*3480*/  @P4 FFMA.FTZ R7, R6, R4, R7 ;  /* 0x0000000406074223 */ /* 0x004fc40000010007 */
        /* <DEDUP_REMOVED lines=21> */
.L_x_2427:
[----:B------:R-:W5:Y:S01]  /*35e0*/  LDS.64 R4, [R128.X16+0xa98] ;  /* 0x000a980080047984 */ /* 0x000f62000000ca00 */
[----:B------:R-:W-:Y:S01]  /*35f0*/  ISETP.NE.AND P0, PT, R128, 0x1f, PT ;  /* 0x0000001f8000780c */ /* 0x000fe20003f05270 */
[----:B0-----:R-:W-:Y:S01]  /*3600*/  IMAD.MOV.U32 R7, RZ, RZ, R189 ;  /* 0x000000ffff077224 */ /* 0x001fe200078e00bd */
[----:B------:R-:W-:Y:S01]  /*3610*/  MOV R6, R187 ;  /* 0x000000bb00067202 */ /* 0x000fe20000000f00 */
[----:B-1-3--:R-:W-:-:S02]  /*3620*/  FFMA.FTZ R13, R13, R181, R186 ;  /* 0x000000b50d0d7223 */ /* 0x00afc400000100ba */
[----:B------:R-:W-:-:S08]  /*3630*/  FMUL.FTZ R12, R12, R181 ;  /* 0x000000b50c0c7220 */ /* 0x000fd00000410000 */
[-C--:B--2-4-:R-:W-:Y:S02]  /*3640*/  @P0 FFMA.FTZ R7, R7, R185.reuse, R188 ;  /* 0x000000b907070223 */ /* 0x094fe400000100bc */
[----:B------:R-:W-:Y:S02]  /*3650*/  @P0 FMUL.FTZ R6, R6, R185 ;  /* 0x000000b906060220 */ /* 0x000fe40000410000 */
[C---:B-----5:R-:W-:Y:S02]  /*3660*/  FFMA.FTZ R5, R4.reuse, R7, R5 ;  /* 0x0000000704057223 */ /* 0x060fe40000010005 */
[----:B------:R-:W-:-:S05]  /*3670*/  FMUL.FTZ R4, R4, R6 ;  /* 0x0000000604047220 */ /* 0x000fca0000410000 */
[----:B------:R0:W-:Y:S02]  /*3680*/  STS.128 [R128.X16+0xa90], R4 ;  /* 0x000a900480007388 */ /* 0x0001e4000000cc00 */
.L_x_2406:
[----:B-12---:R-:W-:Y:S05]  /*3690*/  BSYNC B0 ;  /* 0x0000000000007941 */ /* 0x006fea0003800000 */
.L_x_2405:
[----:B------:R-:W-:Y:S01]  /*36a0*/  WARPSYNC 0xffffffff ;  /* 0xffffffff00007948 */ /* 0x000fe20003800000 */
[----:B------:R-:W-:Y:S01]  /*36b0*/  BAR.SYNC.DEFER_BLOCKING 0x0 ;  /* 0x0000000000007b1d */ /* 0x000fe20000010000 */
[----:B0-----:R-:W-:Y:S01]  /*36c0*/  FFMA.FTZ R5, R83, R170, RZ ;  /* 0x000000aa53057223 */ /* 0x001fe200000100ff */
[C---:B------:R-:W-:Y:S01]  /*36d0*/  ISETP.GT.AND P0, PT, R127.reuse, 0x1e, PT ;  /* 0x0000001e7f00780c */ /* 0x040fe20003f04270 */
[----:B------:R-:W-:Y:S01]  /*36e0*/  HADD2.F32 R6, -RZ, R184.H0_H0 ;  /* 0x200000b8ff067230 */ /* 0x000fe20000004100 */
[C---:B------:R-:W-:Y:S01]  /*36f0*/  ISETP.GT.AND P1, PT, R127.reuse, 0x1d, PT ;  /* 0x0000001d7f00780c */ /* 0x040fe20003f24270 */
[----:B------:R-:W-:Y:S01]  /*3700*/  FFMA.FTZ R5, R82, R165, R5 ;  /* 0x000000a552057223 */ /* 0x000fe20000010005 */
[----:B------:R-:W-:Y:S01]  /*3710*/  HADD2.F32 R190, -RZ, R91.H0_H0 ;  /* 0x2000005bffbe7230 */ /* 0x000fe20000004100 */
[----:B------:R-:W-:Y:S01]  /*3720*/  ISETP.GT.AND P2, PT, R127, 0x1b, PT ;  /* 0x0000001b7f00780c */ /* 0x000fe20003f44270 */
[----:B------:R-:W-:Y:S01]  /*3730*/  HADD2.F32 R192, -RZ, R90.H0_H0 ;  /* 0x2000005affc07230 */ /* 0x000fe20000004100 */
[----:B------:R-:W-:Y:S01]  /*3740*/  FFMA.FTZ R5, R81, R160, R5 ;  /* 0x000000a051057223 */ /* 0x000fe20000010005 */
[----:B------:R-:W-:Y:S01]  /*3750*/  HADD2.F32 R194, -RZ, R89.H0_H0 ;  /* 0x20000059ffc27230 */ /* 0x000fe20000004100 */
[----:B------:R-:W-:Y:S01]  /*3760*/  FFMA.FTZ R185, -R25, R190, R174 ;  /* 0x000000be19b97223 */ /* 0x000fe200000101ae */
        /* <DEDUP_REMOVED lines=10> */
[----:B------:R-:W-:Y:S01]  /*3810*/  ISETP.NE.AND P3, PT, R128, RZ, PT ;  /* 0x000000ff8000720c */ /* 0x000fe20003f65270 */
[----:B------:R-:W-:Y:S01]  /*3820*/  FFMA.FTZ R191, -R19, R199, R182 ;  /* 0x000000c713bf7223 */ /* 0x000fe200000101b6 */
[----:B------:R-:W0:Y:S01]  /*3830*/  LDS R4, [R128.X8+0xa94] ;  /* 0x000a940080047984 */ /* 0x000e220000008800 */
[----:B------:R-:W-:Y:S01]  /*3840*/  FFMA.FTZ R5, R77, R166, R5 ;  /* 0x000000a64d057223 */ /* 0x000fe20000010005 */
[----:B------:R-:W-:Y:S03]  /*3850*/  BSSY B0, `(.L_x_2409) ;  /* 0x00000c4000007945 */ /* 0x000fe60003800000 */
[----:B------:R-:W-:-:S04]  /*3860*/  FFMA.FTZ R5, R76, R167, R5 ;  /* 0x000000a74c057223 */ /* 0x000fc80000010005 */
[----:B------:R-:W-:Y:S02]  /*3870*/  FFMA.FTZ R5, R75, R174, R5 ;  /* 0x000000ae4b057223 */ /* 0x000fe40000010005 */
[----:B------:R-:W-:Y:S02]  /*3880*/  @!P3 STS.64 [R35.X8+0x1590], R12 ;  /* 0x0015900c2300b388 */ /* 0x000fe40000008a00 */
[----:B------:R-:W-:-:S04]  /*3890*/  FFMA.FTZ R5, R74, R173, R5 ;  /* 0x000000ad4a057223 */ /* 0x000fc80000010005 */
[----:B------:R-:W-:Y:S02]  /*38a0*/  FFMA.FTZ R5, R73, R176, R5 ;  /* 0x000000b049057223 */ /* 0x000fe40000010005 */
[----:B------:R-:W-:Y:S02]  /*38b0*/  FFMA.FTZ R176, -R22, R196, R177 ;  /* 0x000000c416b07223 */ /* 0x000fe400000101b1 */
[----:B------:R-:W-:-:S04]  /*38c0*/  FFMA.FTZ R5, R72, R177, R5 ;  /* 0x000000b148057223 */ /* 0x000fc80000010005 */
[----:B------:R-:W-:Y:S02]  /*38d0*/  FFMA.FTZ R5, R71, R180, R5 ;  /* 0x000000b447057223 */ /* 0x000fe40000010005 */
[----:B------:R-:W-:Y:S02]  /*38e0*/  FFMA.FTZ R180, -R20, R198, R179 ;  /* 0x000000c614b47223 */ /* 0x000fe400000101b3 */
[----:B------:R-:W-:-:S04]  /*38f0*/  FFMA.FTZ R5, R70, R179, R5 ;  /* 0x000000b346057223 */ /* 0x000fc80000010005 */
[----:B------:R-:W-:-:S04]  /*3900*/  FFMA.FTZ R5, R69, R182, R5 ;  /* 0x000000b645057223 */ /* 0x000fc80000010005 */
[----:B------:R-:W-:Y:S02]  /*3910*/  FFMA.FTZ R5, R68, R183, R5 ;  /* 0x000000b744057223 */ /* 0x000fe40000010005 */
[----:B0-----:R-:W-:-:S03]  /*3920*/  FFMA.FTZ R159, R4, R159, R178 ;  /* 0x0000009f049f7223 */ /* 0x001fc600000100b2 */
[----:B------:R-:W0:Y:S01]  /*3930*/  SHFL.DOWN PT, R4, R5, 0x1, 0x1f ;  /* 0x08201f0005047f89 */ /* 0x000e2200000e0000 */
[----:B------:R-:W-:-:S04]  /*3940*/  FFMA.FTZ R152, R152, R159, R175 ;  /* 0x0000009f98987223 */ /* 0x000fc800000100af */
[-C--:B------:R-:W-:Y:S02]  /*3950*/  FFMA.FTZ R171, R148, R152.reuse, R171 ;  /* 0x0000009894ab7223 */ /* 0x080fe400000100ab */
[----:B------:R-:W-:Y:S02]  /*3960*/  FMUL.FTZ R182, R19, R152 ;  /* 0x0000009813b67220 */ /* 0x000fe40000410000 */
[----:B------:R-:W-:Y:S02]  /*3970*/  FFMA.FTZ R147, R147, R171, R172 ;  /* 0x000000ab93937223 */ /* 0x000fe400000100ac */
[----:B------:R-:W-:Y:S02]  /*3980*/  FFMA.FTZ R172, -R24, R192, R173 ;  /* 0x000000c018ac7223 */ /* 0x000fe400000101ad */
[-C--:B------:R-:W-:Y:S02]  /*3990*/  FFMA.FTZ R169, R146, R147.reuse, R169 ;  /* 0x0000009392a97223 */ /* 0x080fe400000100a9 */
[----:B------:R-:W-:-:S02]  /*39a0*/  FMUL.FTZ R178, R21, R147 ;  /* 0x0000009315b27220 */ /* 0x000fc40000410000 */
[-C--:B------:R-:W-:Y:S02]  /*39b0*/  FFMA.FTZ R145, R145, R169.reuse, R168 ;  /* 0x000000a991917223 */ /* 0x080fe400000100a8 */
[----:B------:R-:W-:Y:S02]  /*39c0*/  FMUL.FTZ R177, R22, R169 ;  /* 0x000000a916b17220 */ /* 0x000fe40000410000 */
[----:B------:R-:W-:Y:S01]  /*39d0*/  FFMA.FTZ R163, R144, R145, R163 ;  /* 0x0000009190a37223 */ /* 0x000fe200000100a3 */
[----:B------:R-:W-:Y:S01]  /*39e0*/  HADD2.F32 R144, -RZ, R96.H0_H0 ;  /* 0x20000060ff907230 */ /* 0x000fe20000004100 */
[----:B0-----:R-:W-:Y:S02]  /*39f0*/  @!P0 FADD.FTZ R5, R5, R4 ;  /* 0x0000000405058221 */ /* 0x001fe40000010000 */
[----:B------:R-:W-:Y:S01]  /*3a00*/  FFMA.FTZ R143, R143, R163, R164 ;  /* 0x000000a38f8f7223 */ /* 0x000fe200000100a4 */
[----:B------:R-:W-:Y:S01]  /*3a10*/  HADD2.F32 R164, -RZ, R92.H0_H0 ;  /* 0x2000005cffa47230 */ /* 0x000fe20000004100 */
[----:B------:R-:W-:Y:S01]  /*3a20*/  FFMA.FTZ R148, -R30, R144, R161 ;  /* 0x000000901e947223 */ /* 0x000fe200000101a1 */
[----:B------:R-:W0:Y:S01]  /*3a30*/  SHFL.DOWN PT, R186, R5, 0x2, 0x1f ;  /* 0x08401f0005ba7f89 */ /* 0x000e2200000e0000 */
[----:B------:R-:W-:-:S02]  /*3a40*/  FFMA.FTZ R157, R142, R143, R157 ;  /* 0x0000008f8e9d7223 */ /* 0x000fc4000001009d */
[----:B------:R-:W-:Y:S02]  /*3a50*/  FMUL.FTZ R173, R24, R163 ;  /* 0x000000a318ad7220 */ /* 0x000fe40000410000 */
[----:B------:R-:W-:Y:S01]  /*3a60*/  FFMA.FTZ R158, R141, R157, R158 ;  /* 0x0000009d8d9e7223 */ /* 0x000fe2000001009e */
[----:B------:R-:W-:Y:S01]  /*3a70*/  HADD2.F32 R141, -RZ, R97.H0_H0 ;  /* 0x20000061ff8d7230 */ /* 0x000fe20000004100 */
[----:B------:R-:W-:Y:S02]  /*3a80*/  FMUL.FTZ R174, R23, R145 ;  /* 0x0000009117ae7220 */ /* 0x000fe40000410000 */
[----:B------:R-:W-:Y:S01]  /*3a90*/  FFMA.FTZ R155, R140, R158, R155 ;  /* 0x0000009e8c9b7223 */ /* 0x000fe2000001009b */
[----:B------:R-:W-:Y:S01]  /*3aa0*/  HADD2.F32 R140, -RZ, R98.H0_H0 ;  /* 0x20000062ff8c7230 */ /* 0x000fe20000004100 */
[----:B------:R-:W-:Y:S02]  /*3ab0*/  FFMA.FTZ R160, -R31, R141, R160 ;  /* 0x0000008d1fa07223 */ /* 0x000fe400000101a0 */
[----:B------:R-:W-:-:S02]  /*3ac0*/  FFMA.FTZ R156, R139, R155, R156 ;  /* 0x0000009b8b9c7223 */ /* 0x000fc4000001009c */
[----:B------:R-:W-:Y:S02]  /*3ad0*/  FFMA.FTZ R139, -R33, R6, R170 ;  /* 0x00000006218b7223 */ /* 0x000fe400000101aa */
[----:B------:R-:W-:Y:S02]  /*3ae0*/  FFMA.FTZ R17, R17, R156, R154 ;  /* 0x0000009c11117223 */ /* 0x000fe4000001009a */
[----:B------:R-:W-:Y:S01]  /*3af0*/  FFMA.FTZ R142, -R32, R140, R165 ;  /* 0x0000008c208e7223 */ /* 0x000fe200000101a5 */
[----:B------:R-:W-:Y:S01]  /*3b00*/  HADD2.F32 R165, -RZ, R95.H0_H0 ;  /* 0x2000005fffa57230 */ /* 0x000fe20000004100 */
[-C--:B------:R-:W-:Y:S02]  /*3b10*/  FFMA.FTZ R16, R16, R17.reuse, R153 ;  /* 0x0000001110107223 */ /* 0x080fe40000010099 */
[----:B------:R-:W-:Y:S02]  /*3b20*/  FMUL.FTZ R153, R30, R17 ;  /* 0x000000111e997220 */ /* 0x000fe40000410000 */
[----:B------:R-:W-:-:S02]  /*3b30*/  FFMA.FTZ R15, R15, R16, R150 ;  /* 0x000000100f0f7223 */ /* 0x000fc40000010096 */
[----:B------:R-:W-:Y:S02]  /*3b40*/  FMUL.FTZ R146, R31, R16 ;  /* 0x000000101f927220 */ /* 0x000fe40000410000 */
[-C--:B------:R-:W-:Y:S02]  /*3b50*/  FFMA.FTZ R151, R14, R15.reuse, R151 ;  /* 0x0000000f0e977223 */ /* 0x080fe40000010097 */
[----:B------:R-:W-:Y:S02]  /*3b60*/  FMUL.FTZ R7, R32, R15 ;  /* 0x0000000f20077220 */ /* 0x000fe40000410000 */
[----:B------:R-:W-:Y:S02]  /*3b70*/  FMUL.FTZ R14, R33, R151 ;  /* 0x00000097210e7220 */ /* 0x000fe40000410000 */
[----:B------:R-:W-:Y:S02]  /*3b80*/  FFMA.FTZ R161, -R29, R165, R162 ;  /* 0x000000a51da17223 */ /* 0x000fe400000101a2 */
[----:B------:R-:W-:-:S02]  /*3b90*/  FFMA.FTZ R4, R14, R139, RZ ;  /* 0x0000008b0e047223 */ /* 0x000fc400000100ff */
[----:B------:R-:W-:Y:S02]  /*3ba0*/  FMUL.FTZ R150, R29, R156 ;  /* 0x0000009c1d967220 */ /* 0x000fe40000410000 */
[----:B------:R-:W-:Y:S01]  /*3bb0*/  FFMA.FTZ R175, R7, R142, R4 ;  /* 0x0000008e07af7223 */ /* 0x000fe20000010004 */
[----:B------:R-:W-:Y:S01]  /*3bc0*/  HADD2.F32 R4, -RZ, R94.H0_H0 ;  /* 0x2000005eff047230 */ /* 0x000fe20000004100 */
[----:B------:R-:W-:Y:S02]  /*3bd0*/  FMUL.FTZ R170, R25, R143 ;  /* 0x0000008f19aa7220 */ /* 0x000fe40000410000 */
[----:B------:R-:W-:Y:S01]  /*3be0*/  FFMA.FTZ R154, R146, R160, R175 ;  /* 0x000000a0929a7223 */ /* 0x000fe200000100af */
[----:B------:R-:W-:Y:S01]  /*3bf0*/  HADD2.F32 R175, -RZ, R93.H0_H0 ;  /* 0x2000005dffaf7230 */ /* 0x000fe20000004100 */
[----:B------:R-:W-:Y:S02]  /*3c00*/  FMUL.FTZ R179, R20, R171 ;  /* 0x000000ab14b37220 */ /* 0x000fe40000410000 */
[----:B------:R-:W-:-:S02]  /*3c10*/  FFMA.FTZ R162, R153, R148, R154 ;  /* 0x0000009499a27223 */ /* 0x000fc4000001009a */
[C---:B------:R-:W-:Y:S02]  /*3c20*/  FFMA.FTZ R154, -R28.reuse, R4, R149 ;  /* 0x000000041c9a7223 */ /* 0x040fe40000010195 */
[----:B------:R-:W-:Y:S02]  /*3c30*/  FMUL.FTZ R149, R28, R155 ;  /* 0x0000009b1c957220 */ /* 0x000fe40000410000 */
[----:B------:R-:W-:Y:S02]  /*3c40*/  FFMA.FTZ R168, R150, R161, R162 ;  /* 0x000000a196a87223 */ /* 0x000fe400000100a2 */
[C---:B------:R-:W-:Y:S02]  /*3c50*/  FFMA.FTZ R181, -R27.reuse, R175, R166 ;  /* 0x000000af1bb57223 */ /* 0x040fe400000101a6 */
[----:B------:R-:W-:Y:S02]  /*3c60*/  FMUL.FTZ R162, R27, R158 ;  /* 0x0000009e1ba27220 */ /* 0x000fe40000410000 */
[----:B------:R-:W-:-:S02]  /*3c70*/  FFMA.FTZ R168, R149, R154, R168 ;  /* 0x0000009a95a87223 */ /* 0x000fc400000100a8 */
[C---:B------:R-:W-:Y:S02]  /*3c80*/  FFMA.FTZ R166, -R26.reuse, R164, R167 ;  /* 0x000000a41aa67223 */ /* 0x040fe400000101a7 */
[----:B------:R-:W-:Y:S02]  /*3c90*/  FMUL.FTZ R167, R26, R157 ;  /* 0x0000009d1aa77220 */ /* 0x000fe40000410000 */
[----:B------:R-:W-:Y:S02]  /*3ca0*/  FFMA.FTZ R168, R162, R181, R168 ;  /* 0x000000b5a2a87223 */ /* 0x000fe400000100a8 */
[----:B0-----:R-:W-:Y:S02]  /*3cb0*/  @!P1 FADD.FTZ R5, R5, R186 ;  /* 0x000000ba05059221 */ /* 0x001fe40000010000 */
[----:B------:R-:W-:Y:S02]  /*3cc0*/  FFMA.FTZ R168, R167, R166, R168 ;  /* 0x000000a6a7a87223 */ /* 0x000fe400000100a8 */
[----:B------:R-:W-:-:S02]  /*3cd0*/  FFMA.FTZ R186, -R18, R200, R183 ;  /* 0x000000c812ba7223 */ /* 0x000fc400000101b7 */
[----:B------:R-:W-:Y:S02]  /*3ce0*/  FFMA.FTZ R168, R170, R185, R168 ;  /* 0x000000b9aaa87223 */ /* 0x000fe400000100a8 */
[----:B------:R-:W-:Y:S02]  /*3cf0*/  FMUL.FTZ R183, R18, R159 ;  /* 0x0000009f12b77220 */ /* 0x000fe40000410000 */
[----:B------:R-:W-:Y:S02]  /*3d00*/  FFMA.FTZ R168, R173, R172, R168 ;  /* 0x000000acada87223 */ /* 0x000fe400000100a8 */
[----:B------:R-:W-:Y:S02]  /*3d10*/  FADD.FTZ R36, R183, R36 ;  /* 0x00000024b7247221 */ /* 0x000fe40000010000 */
        /* <DEDUP_REMOVED lines=11> */
[----:B------:R-:W0:Y:S01]  /*3dd0*/  SHFL.DOWN PT, R168, R5, 0x4, 0x1f ;  /* 0x08801f0005a87f89 */ /* 0x000e2200000e0000 */
[----:B------:R-:W-:Y:S02]  /*3de0*/  FFMA.FTZ R147, R197, R147, R12 ;  /* 0x00000093c5937223 */ /* 0x000fe4000001000c */
[----:B------:R-:W-:Y:S01]  /*3df0*/  FMUL.FTZ R172, R172, R13 ;  /* 0x0000000dacac7220 */ /* 0x000fe20000410000 */
[----:B------:R-:W1:Y:S01]  /*3e00*/  SHFL.DOWN PT, R193, R188, 0x1, 0x1f ;  /* 0x08201f00bcc17f89 */ /* 0x000e6200000e0000 */
[----:B------:R-:W-:-:S02]  /*3e10*/  FMUL.FTZ R13, R138, R157 ;  /* 0x0000009d8a0d7220 */ /* 0x000fc40000410000 */
[----:B------:R-:W-:Y:S02]  /*3e20*/  FMUL.FTZ R12, R138, R145 ;  /* 0x000000918a0c7220 */ /* 0x000fe40000410000 */
[----:B------:R-:W-:Y:S02]  /*3e30*/  FADD.FTZ R64, R147, R64 ;  /* 0x0000004093407221 */ /* 0x000fe40000010000 */
[----:B------:R-:W-:Y:S02]  /*3e40*/  FMUL.FTZ R13, R166, R13 ;  /* 0x0000000da60d7220 */ /* 0x000fe40000410000 */
[----:B------:R-:W-:Y:S02]  /*3e50*/  FMUL.FTZ R12, R187, R12 ;  /* 0x0000000cbb0c7220 */ /* 0x000fe40000410000 */
[----:B------:R-:W-:Y:S02]  /*3e60*/  FFMA.FTZ R164, R164, R157, R13 ;  /* 0x0000009da4a47223 */ /* 0x000fe4000001000d */
[----:B------:R-:W-:-:S02]  /*3e70*/  FFMA.FTZ R145, R194, R145, R12 ;  /* 0x00000091c2917223 */ /* 0x000fc4000001000c */
[C---:B------:R-:W-:Y:S02]  /*3e80*/  FMUL.FTZ R13, R138.reuse, R155 ;  /* 0x0000009b8a0d7220 */ /* 0x040fe40000410000 */
[----:B------:R-:W-:Y:S02]  /*3e90*/  FMUL.FTZ R12, R138, R143 ;  /* 0x0000008f8a0c7220 */ /* 0x000fe40000410000 */
[----:B------:R-:W-:Y:S02]  /*3ea0*/  FMUL.FTZ R13, R154, R13 ;  /* 0x0000000d9a0d7220 */ /* 0x000fe40000410000 */
[----:B0-----:R-:W-:Y:S02]  /*3eb0*/  @!P2 FADD.FTZ R5, R5, R168 ;  /* 0x000000a80505a221 */ /* 0x001fe40000010000 */
[----:B------:R-:W-:Y:S02]  /*3ec0*/  FMUL.FTZ R12, R185, R12 ;  /* 0x0000000cb90c7220 */ /* 0x000fe40000410000 */
[----:B-1----:R-:W-:Y:S01]  /*3ed0*/  @!P0 FADD.FTZ R188, R188, R193 ;  /* 0x000000c1bcbc8221 */ /* 0x002fe20000010000 */
[----:B------:R-:W0:Y:S01]  /*3ee0*/  SHFL.DOWN PT, R168, R5, 0x8, 0x1f ;  /* 0x09001f0005a87f89 */ /* 0x000e2200000e0000 */
[----:B------:R-:W-:Y:S01]  /*3ef0*/  ISETP.GT.AND P0, PT, R127, 0x17, PT ;  /* 0x000000177f00780c */ /* 0x000fe20003f04270 */
[----:B------:R-:W-:-:S02]  /*3f00*/  FFMA.FTZ R143, R190, R143, R12 ;  /* 0x0000008fbe8f7223 */ /* 0x000fc4000001000c */
[----:B------:R-:W1:Y:S01]  /*3f10*/  SHFL.DOWN PT, R193, R188, 0x2, 0x1f ;  /* 0x08401f00bcc17f89 */ /* 0x000e6200000e0000 */
[----:B------:R-:W-:Y:S02]  /*3f20*/  FMUL.FTZ R12, R138, R158 ;  /* 0x0000009e8a0c7220 */ /* 0x000fe40000410000 */
[----:B------:R-:W-:Y:S02]  /*3f30*/  FFMA.FTZ R176, R196, R169, R176 ;  /* 0x000000a9c4b07223 */ /* 0x000fe400000100b0 */
[----:B------:R-:W-:Y:S02]  /*3f40*/  FMUL.FTZ R12, R181, R12 ;  /* 0x0000000cb50c7220 */ /* 0x000fe40000410000 */
[----:B------:R-:W-:Y:S02]  /*3f50*/  FFMA.FTZ R172, R192, R163, R172 ;  /* 0x000000a3c0ac7223 */ /* 0x000fe400000100ac */
[----:B------:R-:W-:Y:S02]  /*3f60*/  FFMA.FTZ R175, R175, R158, R12 ;  /* 0x0000009eafaf7223 */ /* 0x000fe4000001000c */
[----:B------:R-:W-:-:S02]  /*3f70*/  FMUL.FTZ R12, R138, R156 ;  /* 0x0000009c8a0c7220 */ /* 0x000fc40000410000 */
[----:B------:R-:W-:Y:S02]  /*3f80*/  FADD.FTZ R37, R182, R37 ;  /* 0x00000025b6257221 */ /* 0x000fe40000010000 */
[----:B------:R-:W-:Y:S02]  /*3f90*/  FMUL.FTZ R12, R161, R12 ;  /* 0x0000000ca10c7220 */ /* 0x000fe40000410000 */
[----:B------:R-:W-:Y:S02]  /*3fa0*/  FADD.FTZ R38, R179, R38 ;  /* 0x00000026b3267221 */ /* 0x000fe40000010000 */
[----:B------:R-:W-:Y:S02]  /*3fb0*/  FFMA.FTZ R165, R165, R156, R12 ;  /* 0x0000009ca5a57223 */ /* 0x000fe4000001000c */
        /* <DEDUP_REMOVED lines=8> */
[----:B------:R-:W-:Y:S02]  /*4040*/  FMUL.FTZ R186, R186, R193 ;  /* 0x000000c1baba7220 */ /* 0x000fe40000410000 */
[----:B------:R-:W-:-:S02]  /*4050*/  FADD.FTZ R41, R174, R41 ;  /* 0x00000029ae297221 */ /* 0x000fc40000010000 */
[----:B------:R-:W-:Y:S02]  /*4060*/  FFMA.FTZ R186, R200, R159, R186 ;  /* 0x0000009fc8ba7223 */ /* 0x000fe400000100ba */
[----:B------:R-:W-:Y:S02]  /*4070*/  FMUL.FTZ R159, R138, R171 ;  /* 0x000000ab8a9f7220 */ /* 0x000fe40000410000 */
[----:B------:R-:W-:Y:S02]  /*4080*/  FADD.FTZ R67, R186, R67 ;  /* 0x00000043ba437221 */ /* 0x000fe40000010000 */
[----:B------:R-:W-:Y:S02]  /*4090*/  FMUL.FTZ R180, R180, R159 ;  /* 0x0000009fb4b47220 */ /* 0x000fe40000410000 */
[----:B------:R-:W-:Y:S02]  /*40a0*/  FADD.FTZ R42, R173, R42 ;  /* 0x0000002aad2a7221 */ /* 0x000fe40000010000 */
[----:B------:R-:W-:-:S02]  /*40b0*/  FFMA.FTZ R180, R198, R171, R180 ;  /* 0x000000abc6b47223 */ /* 0x000fc400000100b4 */
[----:B------:R-:W-:Y:S02]  /*40c0*/  FADD.FTZ R63, R176, R63 ;  /* 0x0000003fb03f7221 */ /* 0x000fe40000010000 */
[----:B0-----:R-:W-:Y:S02]  /*40d0*/  @!P1 FADD.FTZ R5, R5, R168 ;  /* 0x000000a805059221 */ /* 0x001fe40000010000 */
[----:B------:R-:W-:Y:S02]  /*40e0*/  FMUL.FTZ R168, R138, R152 ;  /* 0x000000988aa87220 */ /* 0x000fe40000410000 */
[----:B-1----:R-:W-:Y:S02]  /*40f0*/  @!P2 FADD.FTZ R188, R188, R195 ;  /* 0x000000c3bcbca221 */ /* 0x002fe40000010000 */
[----:B------:R-:W-:Y:S02]  /*4100*/  FMUL.FTZ R191, R191, R168 ;  /* 0x000000a8bfbf7220 */ /* 0x000fe40000410000 */
[----:B------:R-:W-:Y:S01]  /*4110*/  FADD.FTZ R65, R180, R65 ;  /* 0x00000041b4417221 */ /* 0x000fe20000010000 */
[----:B------:R-:W0:Y:S01]  /*4120*/  SHFL.DOWN PT, R183, R188, 0x8, 0x1f ;  /* 0x09001f00bcb77f89 */ /* 0x000e2200000e0000 */
[----:B------:R-:W-:-:S02]  /*4130*/  FFMA.FTZ R191, R199, R152, R191 ;  /* 0x00000098c7bf7223 */ /* 0x000fc400000100bf */
[----:B------:R-:W-:Y:S02]  /*4140*/  FFMA.FTZ R152, R4, R155, R13 ;  /* 0x0000009b04987223 */ /* 0x000fe4000001000d */
[----:B------:R-:W-:Y:S02]  /*4150*/  FMUL.FTZ R13, R138, R17 ;  /* 0x000000118a0d7220 */ /* 0x000fe40000410000 */
[----:B------:R-:W-:Y:S02]  /*4160*/  FADD.FTZ R66, R191, R66 ;  /* 0x00000042bf427221 */ /* 0x000fe40000010000 */
[----:B------:R-:W-:Y:S02]  /*4170*/  FMUL.FTZ R148, R148, R13 ;  /* 0x0000000d94947220 */ /* 0x000fe40000410000 */
[----:B------:R-:W-:Y:S02]  /*4180*/  FMUL.FTZ R13, R138, R16 ;  /* 0x000000108a0d7220 */ /* 0x000fe40000410000 */
[----:B------:R-:W-:-:S02]  /*4190*/  FFMA.FTZ R148, R144, R17, R148 ;  /* 0x0000001190947223 */ /* 0x000fc40000010094 */
[----:B------:R-:W-:Y:S02]  /*41a0*/  FMUL.FTZ R160, R160, R13 ;  /* 0x0000000da0a07220 */ /* 0x000fe40000410000 */
[C---:B------:R-:W-:Y:S02]  /*41b0*/  FMUL.FTZ R13, R138.reuse, R15 ;  /* 0x0000000f8a0d7220 */ /* 0x040fe40000410000 */
[----:B------:R-:W-:Y:S02]  /*41c0*/  FMUL.FTZ R138, R138, R151 ;  /* 0x000000978a8a7220 */ /* 0x000fe40000410000 */
[----:B------:R-:W-:Y:S02]  /*41d0*/  FMUL.FTZ R13, R142, R13 ;  /* 0x0000000d8e0d7220 */ /* 0x000fe40000410000 */
[----:B------:R-:W-:Y:S02]  /*41e0*/  FMUL.FTZ R138, R139, R138 ;  /* 0x0000008a8b8a7220 */ /* 0x000fe40000410000 */
[----:B0-----:R-:W-:Y:S01]  /*41f0*/  @!P0 FADD.FTZ R188, R188, R183 ;  /* 0x000000b7bcbc8221 */ /* 0x001fe20000010000 */
[----:B------:R-:W-:Y:S01]  /*4200*/  ISETP.NE.AND P0, PT, R127, RZ, PT ;  /* 0x000000ff7f00720c */ /* 0x000fe20003f05270 */
[----:B------:R-:W-:-:S02]  /*4210*/  FFMA.FTZ R141, R141, R16, R160 ;  /* 0x000000108d8d7223 */ /* 0x000fc400000100a0 */
[----:B------:R-:W-:Y:S01]  /*4220*/  FFMA.FTZ R140, R140, R15, R13 ;  /* 0x0000000f8c8c7223 */ /* 0x000fe2000001000d */
[----:B------:R-:W0:Y:S01]  /*4230*/  SHFL.DOWN PT, R147, R188, 0x10, 0x1f ;  /* 0x0a001f00bc937f89 */ /* 0x000e2200000e0000 */
[----:B------:R-:W-:Y:S02]  /*4240*/  FFMA.FTZ R151, R6, R151, R138 ;  /* 0x0000009706977223 */ /* 0x000fe4000001008a */
        /* <DEDUP_REMOVED lines=26> */
[----:B------:R-:W-:Y:S01]  /*43f0*/  IMAD.SHL.U32 R14, R35, 0x4, RZ ;  /* 0x00000004230e7824 */ /* 0x000fe200078e00ff */
[----:B------:R-:W0:Y:S11]  /*4400*/  LDS.64 R6, [0x860] ;  /* 0x00086000ff067984 */ /* 0x000e360000000a00 */
[----:B------:R-:W1:Y:S04]  /*4410*/  @P0 LDS R12, [R14+0x2190] ;  /* 0x002190000e0c0984 */ /* 0x000e680000000800 */
[----:B------:R-:W2:Y:S01]  /*4420*/  @P0 LDS R13, [R14+0x1d90] ;  /* 0x001d90000e0d0984 */ /* 0x000ea20000000800 */
[----:B0-----:R-:W-:-:S02]  /*4430*/  FADD.FTZ R5, R5, R7 ;  /* 0x0000000705057221 */ /* 0x001fc40000010000 */
[----:B------:R-:W-:Y:S02]  /*4440*/  FADD.FTZ R4, R4, R6 ;  /* 0x0000000604047221 */ /* 0x000fe40000010000 */
[----:B-1----:R-:W-:Y:S02]  /*4450*/  @P0 FADD.FTZ R5, R5, R12 ;  /* 0x0000000c05050221 */ /* 0x002fe40000010000 */
[----:B--2---:R-:W-:-:S03]  /*4460*/  @P0 FADD.FTZ R4, R4, R13 ;  /* 0x0000000d04040221 */ /* 0x004fc60000010000 */
[----:B------:R0:W-:Y:S04]  /*4470*/  STS [R14+0x2190], R5 ;  /* 0x002190050e007388 */ /* 0x0001e80000000800 */
[----:B------:R0:W-:Y:S02]  /*4480*/  STS [R14+0x1d90], R4 ;  /* 0x001d90040e007388 */ /* 0x0001e40000000800 */
.L_x_2410:
[----:B0-----:R-:W-:Y:S05]  /*4490*/  BSYNC B0 ;  /* 0x0000000000007941 */ /* 0x001fea0003800000 */
.L_x_2409:
[----:B------:R-:W-:-:S04]  /*44a0*/  IADD3 R35, R35, 0x1, RZ ;  /* 0x0000000123237810 */ /* 0x000fc80007ffe0ff */
[----:B------:R-:W-:-:S13]  /*44b0*/  ISETP.GE.AND P0, PT, R35, c[0x0][0x16c], PT ;  /* 0x00005b0023007a0c */ /* 0x000fda0003f06270 */
[----:B------:R-:W-:Y:S01]  /*44c0*/  @P0 CALL.REL.NOINC `(.L_x_2395) ;  /* 0x0000001000000944 */ /* 0x000fe20003c00000 */
[----:B------:R-:W-:Y:S05]  /*44d0*/  BRA `(.L_x_2411) ;  /* 0xffffdc4000007947 */ /* 0x000fea000383ffff */
.L_x_2395:
[----:B------:R-:W-:Y:S01]  /*44e0*/  BAR.SYNC.DEFER_BLOCKING 0x0 ;  /* 0x0000000000007b1d */ /* 0x000fe20000010000 */
[----:B------:R-:W-:Y:S02]  /*44f0*/  F2FP.PACK_AB R50, R50, R51 ;  /* 0x000000333232723e */ /* 0x000fe400000000ff */
[----:B------:R-:W-:Y:S02]  /*4500*/  F2FP.PACK_AB R48, R48, R49 ;  /* 0x000000313030723e */ /* 0x000fe400000000ff */
[----:B------:R-:W-:Y:S01]  /*4510*/  F2FP.PACK_AB R46, R46, R47 ;  /* 0x0000002f2e2e723e */ /* 0x000fe200000000ff */
[----:B------:R-:W-:Y:S01]  /*4520*/  BSSY B0, `(.L_x_2412) ;  /* 0x0000057000007945 */ /* 0x000fe20003800000 */
[----:B------:R-:W-:Y:S02]  /*4530*/  PRMT R0, R50, 0x7632, R0 ;  /* 0x0000763232007816 */ /* 0x000fe40000000000 */
        /* <DEDUP_REMOVED lines=12> */
[----:B------:R-:W-:Y:S02]  /*4600*/  IADD3 R34, -R117, c[0x0][0x168], RZ ;  /* 0x00005a0075227a10 */ /* 0x000fe40007ffe1ff */
[----:B------:R-:W-:Y:S01]  /*4610*/  SHF.R.S32.HI R32, RZ, 0x1f, R116 ;  /* 0x0000001fff207819 */ /* 0x000fe20000011474 */
[----:B------:R2:W-:Y:S01]  /*4620*/  STS.U16 [R99+0xa], R5 ;  /* 0x00000a0563007388 */ /* 0x0005e20000000400 */
[----:B------:R-:W-:Y:S02]  /*4630*/  LOP3.LUT R51, R116, 0x20, RZ, 0xfc, !PT ;  /* 0x0000002074337812 */ /* 0x000fe400078efcff */
[----:B0-----:R-:W-:Y:S01]  /*4640*/  PRMT R0, R44, 0x7632, R0 ;  /* 0x000076322c007816 */ /* 0x001fe20000000000 */
[----:B------:R-:W-:Y:S01]  /*4650*/  STS.U16 [R99], R50 ;  /* 0x0000003263007388 */ /* 0x000fe20000000400 */
[----:B------:R-:W-:-:S02]  /*4660*/  LOP3.LUT R69, R116, 0x40, RZ, 0xfc, !PT ;  /* 0x0000004074457812 */ /* 0x000fc400078efcff */
[----:B-1----:R-:W-:Y:S01]  /*4670*/  PRMT R4, R40, 0x7632, R4 ;  /* 0x0000763228047816 */ /* 0x002fe20000000004 */
[----:B------:R-:W-:Y:S01]  /*4680*/  STS.U16 [R99+0x4], R48 ;  /* 0x0000043063007388 */ /* 0x000fe20000000400 */
[----:B--2---:R-:W-:-:S03]  /*4690*/  PRMT R5, R38, 0x7632, R5 ;  /* 0x0000763226057816 */ /* 0x004fc60000000005 */
[----:B------:R-:W-:Y:S04]  /*46a0*/  STS.U16 [R99+0x8], R46 ;  /* 0x0000082e63007388 */ /* 0x000fe80000000400 */
[----:B------:R-:W-:Y:S04]  /*46b0*/  STS.U16 [R99+0xc], R44 ;  /* 0x00000c2c63007388 */ /* 0x000fe80000000400 */
[----:B------:R0:W-:Y:S04]  /*46c0*/  STS.U16 [R99+0xe], R0 ;  /* 0x00000e0063007388 */ /* 0x0001e80000000400 */
[----:B------:R-:W-:Y:S04]  /*46d0*/  STS.U16 [R99+0x10], R42 ;  /* 0x0000102a63007388 */ /* 0x000fe80000000400 */
[----:B------:R1:W-:Y:S01]  /*46e0*/  STS.U16 [R99+0x12], R6 ;  /* 0x0000120663007388 */ /* 0x0003e20000000400 */
[----:B0-----:R-:W-:-:S03]  /*46f0*/  IMAD R0, R132, c[0x0][0x2d8], RZ ;  /* 0x0000b60084007a24 */ /* 0x001fc600078e02ff */
[----:B------:R-:W-:Y:S01]  /*4700*/  STS.U16 [R99+0x14], R40 ;  /* 0x0000142863007388 */ /* 0x000fe20000000400 */
[----:B------:R-:W-:-:S03]  /*4710*/  IMAD R17, R133, c[0x0][0x2dc], R0 ;  /* 0x0000b70085117a24 */ /* 0x000fc600078e0200 */
[----:B------:R-:W-:Y:S01]  /*4720*/  STS.U16 [R99+0x16], R4 ;  /* 0x0000160463007388 */ /* 0x000fe20000000400 */
[----:B------:R-:W-:Y:S02]  /*4730*/  IMAD R0, R120, -0x400, R131 ;  /* 0xfffffc0078007824 */ /* 0x000fe400078e0283 */
[----:B-1----:R-:W-:Y:S01]  /*4740*/  IMAD R6, R136, c[0x0][0x2e0], RZ ;  /* 0x0000b80088067a24 */ /* 0x002fe200078e02ff */
[----:B------:R-:W-:Y:S02]  /*4750*/  STS.U16 [R99+0x18], R38 ;  /* 0x0000182663007388 */ /* 0x000fe40000000400 */
[----:B------:R-:W-:Y:S01]  /*4760*/  SHF.R.S32.HI R12, RZ, 0x1f, R0 ;  /* 0x0000001fff0c7819 */ /* 0x000fe20000011400 */
[----:B------:R-:W-:Y:S01]  /*4770*/  IMAD R13, R137, c[0x0][0x2e4], R6 ;  /* 0x0000b900890d7a24 */ /* 0x000fe200078e0206 */
[----:B------:R0:W-:Y:S01]  /*4780*/  STS.U16 [R99+0x1a], R5 ;  /* 0x00001a0563007388 */ /* 0x0001e20000000400 */
[----:B------:R-:W-:-:S03]  /*4790*/  LEA R6, P5, R116, c[0x0][0x330], 0x1 ;  /* 0x0000cc0074067a11 */ /* 0x000fc600078a08ff */
[----:B------:R-:W-:Y:S04]  /*47a0*/  STS.U16 [R99+0x1c], R36 ;  /* 0x00001c2463007388 */ /* 0x000fe80000000400 */
[----:B------:R1:W-:Y:S01]  /*47b0*/  STS.U16 [R99+0x1e], R7 ;  /* 0x00001e0763007388 */ /* 0x0003e20000000400 */
[----:B------:R-:W-:-:S06]  /*47c0*/  NOP ;  /* 0x0000000000007918 */ /* 0x000fcc0000000000 */
[----:B------:R-:W-:Y:S01]  /*47d0*/  LDS.U16 R19, [R115] ;  /* 0x0000000073137984 */ /* 0x000fe20000000400 */
[----:B0-----:R-:W-:-:S03]  /*47e0*/  IMAD.WIDE.U32 R4, R133, c[0x0][0x2d8], RZ ;  /* 0x0000b60085047a25 */ /* 0x001fc600078e00ff */
[----:B------:R-:W-:Y:S02]  /*47f0*/  LDS.U16 R21, [R114+0x40] ;  /* 0x0000400072157984 */ /* 0x000fe40000000400 */
[----:B------:R-:W-:Y:S02]  /*4800*/  IADD3 R5, R5, R17, RZ ;  /* 0x0000001105057210 */ /* 0x000fe40007ffe0ff */
[----:B------:R-:W-:Y:S03]  /*4810*/  LDS.U16 R23, [R113+0x80] ;  /* 0x0000800071177984 */ /* 0x000fe60000000400 */
[----:B------:R-:W-:Y:S01]  /*4820*/  IMAD.WIDE.U32 R4, R137, c[0x0][0x2e0], R4 ;  /* 0x0000b80089047a25 */ /* 0x000fe200078e0004 */
[----:B------:R-:W-:Y:S04]  /*4830*/  LDS.U16 R25, [R112+0xc0] ;  /* 0x0000c00070197984 */ /* 0x000fe80000000400 */
[----:B------:R-:W-:Y:S01]  /*4840*/  LDS.U16 R27, [R111+0x100] ;  /* 0x000100006f1b7984 */ /* 0x000fe20000000400 */
[----:B-1----:R-:W-:-:S03]  /*4850*/  IADD3 R7, P1, R0, R4, RZ ;  /* 0x0000000400077210 */ /* 0x002fc60007f3e0ff */
[----:B------:R-:W-:Y:S01]  /*4860*/  LDS.U16 R29, [R110+0x140] ;  /* 0x000140006e1d7984 */ /* 0x000fe20000000400 */
[----:B------:R-:W-:Y:S02]  /*4870*/  IADD3.X R14, R12, R13, R5, P1, !PT ;  /* 0x0000000d0c0e7210 */ /* 0x000fe40000ffe405 */
[C---:B------:R-:W-:Y:S01]  /*4880*/  LEA.HI.X R5, R116.reuse, c[0x0][0x334], R32, 0x1, P5 ;  /* 0x0000cd0074057a11 */ /* 0x040fe200028f0c20 */
[----:B------:R-:W-:Y:S01]  /*4890*/  LDS.U16 R31, [R109+0x180] ;  /* 0x000180006d1f7984 */ /* 0x000fe20000000400 */
[C---:B------:R-:W-:Y:S02]  /*48a0*/  LEA R6, P6, R7.reuse, R6, 0x1 ;  /* 0x0000000607067211 */ /* 0x040fe400078c08ff */
[C---:B------:R-:W-:Y:S01]  /*48b0*/  LOP3.LUT R13, R116.reuse, 0x60, RZ, 0xfc, !PT ;  /* 0x00000060740d7812 */ /* 0x040fe200078efcff */
[----:B------:R-:W-:Y:S01]  /*48c0*/  LDS.U16 R33, [R108+0x1c0] ;  /* 0x0001c0006c217984 */ /* 0x000fe20000000400 */
[----:B------:R-:W-:Y:S02]  /*48d0*/  IADD3 R4, P5, R116, R117, RZ ;  /* 0x0000007574047210 */ /* 0x000fe40007fbe0ff */
[----:B------:R-:W-:Y:S01]  /*48e0*/  LEA.HI.X R7, R7, R5, R14, 0x1, P6 ;  /* 0x0000000507077211 */ /* 0x000fe200030f0c0e */
[----:B------:R-:W-:Y:S01]  /*48f0*/  LDS.U16 R35, [R107+0x200] ;  /* 0x000200006b237984 */ /* 0x000fe20000000400 */
        /* <DEDUP_REMOVED lines=11> */
[----:B0-----:R-:W-:-:S02]  /*49b0*/  ISETP.GE.AND P4, PT, R116, R18, PT ;  /* 0x000000127400720c */ /* 0x001fc40003f86270 */
[-C--:B------:R-:W-:Y:S02]  /*49c0*/  ISETP.GE.AND P3, PT, R51, R18.reuse, PT ;  /* 0x000000123300720c */ /* 0x080fe40003f66270 */
[-C--:B------:R-:W-:Y:S02]  /*49d0*/  ISETP.GE.AND P2, PT, R69, R18.reuse, PT ;  /* 0x000000124500720c */ /* 0x080fe40003f46270 */
[----:B------:R-:W-:-:S07]  /*49e0*/  ISETP.GE.AND P1, PT, R13, R18, PT ;  /* 0x000000120d00720c */ /* 0x000fce0003f26270 */
[----:B------:R-:W-:Y:S05]  /*49f0*/  @P4 BRA `(.L_x_2413) ;  /* 0x0000009000004947 */ /* 0x000fea0003800000 */
[----:B------:R-:W-:-:S04]  /*4a00*/  IMAD.WIDE.U32 R14, R133, c[0x0][0x2d8], R4 ;  /* 0x0000b600850e7a25 */ /* 0x000fc800078e0004 */
[----:B------:R-:W-:Y:S01]  /*4a10*/  IMAD R16, R136, c[0x0][0x2e0], RZ ;  /* 0x0000b80088107a24 */ /* 0x000fe200078e02ff */
[----:B------:R-:W-:-:S03]  /*4a20*/  IADD3 R15, R17, R15, RZ ;  /* 0x0000000f110f7210 */ /* 0x000fc60007ffe0ff */
[C---:B------:R-:W-:Y:S02]  /*4a30*/  IMAD R17, R137.reuse, c[0x0][0x2e4], R16 ;  /* 0x0000b90089117a24 */ /* 0x040fe400078e0210 */
[----:B------:R-:W-:-:S04]  /*4a40*/  IMAD.WIDE.U32 R14, R137, c[0x0][0x2e0], R14 ;  /* 0x0000b800890e7a25 */ /* 0x000fc800078e000e */
[----:B------:R-:W-:Y:S01]  /*4a50*/  IMAD.IADD R15, R15, 0x1, R17 ;  /* 0x000000010f0f7824 */ /* 0x000fe200078e0211 */
[----:B------:R-:W-:-:S04]  /*4a60*/  LEA R16, P4, R14, c[0x0][0x330], 0x1 ;  /* 0x0000cc000e107a11 */ /* 0x000fc800078808ff */
[----:B------:R-:W-:-:S05]  /*4a70*/  LEA.HI.X R17, R14, c[0x0][0x334], R15, 0x1, P4 ;  /* 0x0000cd000e117a11 */ /* 0x000fca00020f0c0f */
[----:B------:R0:W-:Y:S04]  /*4a80*/  STG.E.U16 [R16.64], R19 ;  /* 0x0000001310007986 */ /* 0x0001e8000c101504 */
.L_x_2413:
[----:B------:R-:W-:Y:S05]  /*4a90*/  BSYNC B0 ;  /* 0x0000000000007941 */ /* 0x000fea0003800000 */
.L_x_2412:
[C---:B------:R-:W-:Y:S01]  /*4aa0*/  LOP3.LUT R71, R116.reuse, 0x80, RZ, 0xfc, !PT ;  /* 0x0000008074477812 */ /* 0x040fe200078efcff */
[----:B------:R1:W-:Y:S01]  /*4ab0*/  @!P3 STG.E.U16 [R6.64+-0x7c0], R21 ;  /* 0xfff840150600b986 */ /* 0x0003e2000c101504 */
[C---:B------:R-:W-:Y:S01]  /*4ac0*/  LOP3.LUT R73, R116.reuse, 0xa0, RZ, 0xfc, !PT ;  /* 0x000000a074497812 */ /* 0x040fe200078efcff */
[----:B------:R-:W-:Y:S01]  /*4ad0*/  BSSY B0, `(.L_x_2414) ;  /* 0x00000ac000007945 */ /* 0x000fe20003800000 */
[C---:B------:R-:W-:Y:S01]  /*4ae0*/  LOP3.LUT R75, R116.reuse, 0xc0, RZ, 0xfc, !PT ;  /* 0x000000c0744b7812 */ /* 0x040fe200078efcff */
[----:B------:R-:W-:Y:S01]  /*4af0*/  @!P2 STG.E.U16 [R6.64+-0x780], R23 ;  /* 0xfff880170600a986 */ /* 0x000fe2000c101504 */
[C---:B------:R-:W-:Y:S02]  /*4b00*/  LOP3.LUT R77, R116.reuse, 0xe0, RZ, 0xfc, !PT ;  /* 0x000000e0744d7812 */ /* 0x040fe400078efcff */
[C---:B------:R-:W-:Y:S01]  /*4b10*/  LOP3.LUT R79, R116.reuse, 0x100, RZ, 0xfc, !PT ;  /* 0x00000100744f7812 */ /* 0x040fe200078efcff */
[----:B------:R-:W-:Y:S01]  /*4b20*/  @!P1 STG.E.U16 [R6.64+-0x740], R25 ;  /* 0xfff8c01906009986 */ /* 0x000fe2000c101504 */
[----:B------:R-:W-:-:S02]  /*4b30*/  LOP3.LUT R81, R116, 0x120, RZ, 0xfc, !PT ;  /* 0x0000012074517812 */ /* 0x000fc400078efcff */
[-C--:B------:R-:W-:Y:S02]  /*4b40*/  ISETP.GE.AND P1, PT, R71, R18.reuse, PT ;  /* 0x000000124700720c */ /* 0x080fe40003f26270 */
[-C--:B------:R-:W-:Y:S02]  /*4b50*/  ISETP.GE.AND P2, PT, R73, R18.reuse, PT ;  /* 0x000000124900720c */ /* 0x080fe40003f46270 */
[-C--:B------:R-:W-:Y:S02]  /*4b60*/  ISETP.GE.AND P3, PT, R75, R18.reuse, PT ;  /* 0x000000124b00720c */ /* 0x080fe40003f66270 */
[-C--:B------:R-:W-:Y:S02]  /*4b70*/  ISETP.GE.AND P4, PT, R77, R18.reuse, PT ;  /* 0x000000124d00720c */ /* 0x080fe40003f86270 */
[-C--:B------:R-:W-:Y:S02]  /*4b80*/  ISETP.GE.AND P5, PT, R79, R18.reuse, PT ;  /* 0x000000124f00720c */ /* 0x080fe40003fa6270 */
[----:B------:R-:W-:-:S02]  /*4b90*/  ISETP.GE.AND P6, PT, R81, R18, PT ;  /* 0x000000125100720c */ /* 0x000fc40003fc6270 */
[C---:B------:R-:W-:Y:S01]  /*4ba0*/  LOP3.LUT R83, R116.reuse, 0x140, RZ, 0xfc, !PT ;  /* 0x0000014074537812 */ /* 0x040fe200078efcff */
[----:B------:R-:W-:Y:S01]  /*4bb0*/  @!P1 STG.E.U16 [R6.64+-0x700], R27 ;  /* 0xfff9001b06009986 */ /* 0x000fe2000c101504 */
[C---:B------:R-:W-:Y:S02]  /*4bc0*/  LOP3.LUT R85, R116.reuse, 0x160, RZ, 0xfc, !PT ;  /* 0x0000016074557812 */ /* 0x040fe400078efcff */
[C---:B------:R-:W-:Y:S01]  /*4bd0*/  LOP3.LUT R87, R116.reuse, 0x180, RZ, 0xfc, !PT ;  /* 0x0000018074577812 */ /* 0x040fe200078efcff */
[----:B------:R-:W-:Y:S01]  /*4be0*/  @!P2 STG.E.U16 [R6.64+-0x6c0], R29 ;  /* 0xfff9401d0600a986 */ /* 0x000fe2000c101504 */
[C---:B------:R-:W-:Y:S02]  /*4bf0*/  LOP3.LUT R89, R116.reuse, 0x1a0, RZ, 0xfc, !PT ;  /* 0x000001a074597812 */ /* 0x040fe400078efcff */
[C---:B------:R-:W-:Y:S01]  /*4c00*/  LOP3.LUT R91, R116.reuse, 0x1c0, RZ, 0xfc, !PT ;  /* 0x000001c0745b7812 */ /* 0x040fe200078efcff */
[----:B------:R-:W-:Y:S01]  /*4c10*/  @!P3 STG.E.U16 [R6.64+-0x680], R31 ;  /* 0xfff9801f0600b986 */ /* 0x000fe2000c101504 */
[----:B------:R-:W-:-:S02]  /*4c20*/  LOP3.LUT R93, R116, 0x1e0, RZ, 0xfc, !PT ;  /* 0x000001e0745d7812 */ /* 0x000fc400078efcff */
[-C--:B------:R-:W-:Y:S01]  /*4c30*/  ISETP.GE.AND P1, PT, R83, R18.reuse, PT ;  /* 0x000000125300720c */ /* 0x080fe20003f26270 */
[----:B------:R-:W-:Y:S01]  /*4c40*/  @!P4 STG.E.U16 [R6.64+-0x640], R33 ;  /* 0xfff9c0210600c986 */ /* 0x000fe2000c101504 */
[-C--:B------:R-:W-:Y:S02]  /*4c50*/  ISETP.GE.AND P2, PT, R85, R18.reuse, PT ;  /* 0x000000125500720c */ /* 0x080fe40003f46270 */
[-C--:B------:R-:W-:Y:S01]  /*4c60*/  ISETP.GE.AND P3, PT, R87, R18.reuse, PT ;  /* 0x000000125700720c */ /* 0x080fe20003f66270 */
[----:B------:R-:W-:Y:S01]  /*4c70*/  @!P5 STG.E.U16 [R6.64+-0x600], R35 ;  /* 0xfffa00230600d986 */ /* 0x000fe2000c101504 */
[-C--:B------:R-:W-:Y:S02]  /*4c80*/  ISETP.GE.AND P4, PT, R89, R18.reuse, PT ;  /* 0x000000125900720c */ /* 0x080fe40003f86270 */
[-C--:B------:R-:W-:Y:S01]  /*4c90*/  ISETP.GE.AND P5, PT, R91, R18.reuse, PT ;  /* 0x000000125b00720c */ /* 0x080fe20003fa6270 */
[----:B------:R-:W-:Y:S01]  /*4ca0*/  @!P6 STG.E.U16 [R6.64+-0x5c0], R37 ;  /* 0xfffa40250600e986 */ /* 0x000fe2000c101504 */
[----:B------:R-:W-:-:S02]  /*4cb0*/  ISETP.GE.AND P6, PT, R93, R18, PT ;  /* 0x000000125d00720c */ /* 0x000fc40003fc6270 */
[----:B------:R-:W-:Y:S01]  /*4cc0*/  SHF.L.U32 R14, R128, 0x4, RZ ;  /* 0x00000004800e7819 */ /* 0x000fe200000006ff */
[----:B------:R-:W-:Y:S03]  /*4cd0*/  @!P1 STG.E.U16 [R6.64+-0x580], R39 ;  /* 0xfffa802706009986 */ /* 0x000fe6000c101504 */
[----:B------:R-:W-:Y:S01]  /*4ce0*/  LOP3.LUT R14, R14, 0xfffffe00, RZ, 0xc0, !PT ;  /* 0xfffffe000e0e7812 */ /* 0x000fe200078ec0ff */
[----:B------:R-:W-:Y:S03]  /*4cf0*/  @!P2 STG.E.U16 [R6.64+-0x540], R41 ;  /* 0xfffac0290600a986 */ /* 0x000fe6000c101504 */
[----:B------:R-:W-:Y:S01]  /*4d00*/  LEA R36, R127, R14, 0x4 ;  /* 0x0000000e7f247211 */ /* 0x000fe200078e20ff */
[----:B------:R-:W-:Y:S01]  /*4d10*/  @!P3 STG.E.U16 [R6.64+-0x500], R43 ;  /* 0xfffb002b0600b986 */ /* 0x000fe2000c101504 */
[----:B------:R-:W-:Y:S01]  /*4d20*/  FADD.FTZ R14, R52, R129 ;  /* 0x00000081340e7221 */ /* 0x000fe20000010000 */
[----:B------:R-:W-:-:S02]  /*4d30*/  F2FP.PACK_AB R52, R53, R52 ;  /* 0x000000343534723e */ /* 0x000fc400000000ff */
[----:B------:R-:W-:Y:S01]  /*4d40*/  @!P4 STG.E.U16 [R6.64+-0x4c0], R45 ;  /* 0xfffb402d0600c986 */ /* 0x000fe2000c101504 */
[C---:B------:R-:W-:Y:S02]  /*4d50*/  IADD3 R15, R36.reuse, 0x1, RZ ;  /* 0x00000001240f7810 */ /* 0x040fe40007ffe0ff */
[----:B0-----:R-:W-:Y:S01]  /*4d60*/  IADD3 R17, R36, 0x2, RZ ;  /* 0x0000000224117810 */ /* 0x001fe20007ffe0ff */
[----:B------:R-:W-:Y:S01]  /*4d70*/  @!P5 STG.E.U16 [R6.64+-0x480], R47 ;  /* 0xfffb802f0600d986 */ /* 0x000fe2000c101504 */
[-C--:B------:R-:W-:Y:S01]  /*4d80*/  LEA.HI.SX32 R16, R15, R36.reuse, 0x1b ;  /* 0x000000240f107211 */ /* 0x080fe200078fdaff */
[----:B------:R-:W-:Y:S01]  /*4d90*/  FADD.FTZ R15, R14, R53 ;  /* 0x000000350e0f7221 */ /* 0x000fe20000010000 */
[C---:B------:R-:W-:Y:S01]  /*4da0*/  IADD3 R18, R36.reuse, 0x3, RZ ;  /* 0x0000000324127810 */ /* 0x040fe20007ffe0ff */
[----:B------:R0:W-:Y:S01]  /*4db0*/  @!P6 STG.E.U16 [R6.64+-0x440], R49 ;  /* 0xfffbc0310600e986 */ /* 0x0001e2000c101504 */
[C---:B------:R-:W-:Y:S01]  /*4dc0*/  IADD3 R19, R36.reuse, 0x4, RZ ;  /* 0x0000000424137810 */ /* 0x040fe20007ffe0ff */
[----:B------:R-:W-:Y:S01]  /*4dd0*/  FADD.FTZ R14, R15, R54 ;  /* 0x000000360f0e7221 */ /* 0x000fe20000010000 */
[C---:B------:R-:W-:Y:S01]  /*4de0*/  IADD3 R20, R36.reuse, 0x5, RZ ;  /* 0x0000000524147810 */ /* 0x040fe20007ffe0ff */
[----:B------:R-:W-:Y:S01]  /*4df0*/  BAR.SYNC.DEFER_BLOCKING 0x0 ;  /* 0x0000000000007b1d */ /* 0x000fe20000010000 */
[----:B-1----:R-:W-:Y:S01]  /*4e00*/  IADD3 R21, R36, 0x6, RZ ;  /* 0x0000000624157810 */ /* 0x002fe20007ffe0ff */
[----:B------:R-:W-:Y:S01]  /*4e10*/  FADD.FTZ R15, R14, R55 ;  /* 0x000000370e0f7221 */ /* 0x000fe20000010000 */
[-C--:B------:R-:W-:Y:S01]  /*4e20*/  LEA.HI.SX32 R17, R17, R36.reuse, 0x1b ;  /* 0x0000002411117211 */ /* 0x080fe200078fdaff */
[----:B------:R-:W-:Y:S01]  /*4e30*/  IMAD.SHL.U32 R16, R16, 0x2, RZ ;  /* 0x0000000210107824 */ /* 0x000fe200078e00ff */
[----:B------:R-:W-:-:S02]  /*4e40*/  LEA.HI.SX32 R18, R18, R36, 0x1b ;  /* 0x0000002412127211 */ /* 0x000fc400078fdaff */
[----:B------:R-:W-:Y:S01]  /*4e50*/  LEA.HI.SX32 R19, R19, R36, 0x1b ;  /* 0x0000002413137211 */ /* 0x000fe200078fdaff */
[----:B0-----:R-:W-:Y:S01]  /*4e60*/  FADD.FTZ R6, R15, R56 ;  /* 0x000000380f067221 */ /* 0x001fe20000010000 */
[----:B------:R-:W-:Y:S02]  /*4e70*/  F2FP.PACK_AB R54, R55, R54 ;  /* 0x000000363736723e */ /* 0x000fe400000000ff */
[----:B------:R-:W-:Y:S01]  /*4e80*/  IADD3 R22, R36, 0x7, RZ ;  /* 0x0000000724167810 */ /* 0x000fe20007ffe0ff */
[----:B------:R-:W-:Y:S01]  /*4e90*/  IMAD.SHL.U32 R19, R19, 0x2, RZ ;  /* 0x0000000213137824 */ /* 0x000fe200078e00ff */
[----:B------:R-:W-:Y:S02]  /*4ea0*/  LEA.HI.SX32 R20, R20, R36, 0x1b ;  /* 0x0000002414147211 */ /* 0x000fe400078fdaff */
[----:B------:R-:W-:Y:S02]  /*4eb0*/  PRMT R14, R52, 0x7632, R14 ;  /* 0x00007632340e7816 */ /* 0x000fe4000000000e */
[----:B------:R-:W-:Y:S01]  /*4ec0*/  F2FP.PACK_AB R56, R57, R56 ;  /* 0x000000383938723e */ /* 0x000fe200000000ff */
[----:B------:R-:W-:Y:S01]  /*4ed0*/  FADD.FTZ R57, R6, R57 ;  /* 0x0000003906397221 */ /* 0x000fe20000010000 */
[----:B------:R-:W-:-:S02]  /*4ee0*/  LEA.HI.SX32 R21, R21, R36, 0x1b ;  /* 0x0000002415157211 */ /* 0x000fc400078fdaff */
[----:B------:R-:W-:Y:S02]  /*4ef0*/  SHF.L.U32 R17, R17, 0x1, RZ ;  /* 0x0000000111117819 */ /* 0x000fe400000006ff */
[----:B------:R-:W-:Y:S01]  /*4f00*/  IADD3 R23, R36, 0x8, RZ ;  /* 0x0000000824177810 */ /* 0x000fe20007ffe0ff */
[----:B------:R-:W-:Y:S01]  /*4f10*/  STS.U16 [R99], R52 ;  /* 0x0000003463007388 */ /* 0x000fe20000000400 */
[----:B------:R-:W-:Y:S02]  /*4f20*/  PRMT R31, R54, 0x7632, R31 ;  /* 0x00007632361f7816 */ /* 0x000fe4000000001f */
[----:B------:R-:W-:Y:S01]  /*4f30*/  SHF.L.U32 R18, R18, 0x1, RZ ;  /* 0x0000000112127819 */ /* 0x000fe200000006ff */
[----:B------:R0:W-:Y:S01]  /*4f40*/  STS.U16 [R16+0x2], R14 ;  /* 0x0000020e10007388 */ /* 0x0001e20000000400 */
[C---:B------:R-:W-:Y:S02]  /*4f50*/  IADD3 R24, R36.reuse, 0x9, RZ ;  /* 0x0000000924187810 */ /* 0x040fe40007ffe0ff */
[----:B------:R-:W-:Y:S01]  /*4f60*/  IADD3 R25, R36, 0xa, RZ ;  /* 0x0000000a24197810 */ /* 0x000fe20007ffe0ff */
[----:B------:R1:W-:Y:S01]  /*4f70*/  STS.U16 [R17+0x4], R54 ;  /* 0x0000043611007388 */ /* 0x0003e20000000400 */
[----:B------:R-:W-:-:S02]  /*4f80*/  LEA.HI.SX32 R22, R22, R36, 0x1b ;  /* 0x0000002416167211 */ /* 0x000fc400078fdaff */
[----:B------:R-:W-:Y:S01]  /*4f90*/  PRMT R33, R56, 0x7632, R33 ;  /* 0x0000763238217816 */ /* 0x000fe20000000021 */
[----:B------:R-:W-:Y:S01]  /*4fa0*/  STS.U16 [R18+0x6], R31 ;  /* 0x0000061f12007388 */ /* 0x000fe20000000400 */
[----:B------:R-:W-:Y:S01]  /*4fb0*/  SHF.L.U32 R20, R20, 0x1, RZ ;  /* 0x0000000114147819 */ /* 0x000fe200000006ff */
[----:B------:R-:W-:Y:S01]  /*4fc0*/  IMAD.SHL.U32 R22, R22, 0x2, RZ ;  /* 0x0000000216167824 */ /* 0x000fe200078e00ff */
[C---:B------:R-:W-:Y:S01]  /*4fd0*/  IADD3 R26, R36.reuse, 0xb, RZ ;  /* 0x0000000b241a7810 */ /* 0x040fe20007ffe0ff */
[----:B------:R-:W-:Y:S01]  /*4fe0*/  STS.U16 [R19+0x8], R56 ;  /* 0x0000083813007388 */ /* 0x000fe20000000400 */
[----:B------:R-:W-:Y:S01]  /*4ff0*/  F2FP.PACK_AB R7, R59, R58 ;  /* 0x0000003a3b07723e */ /* 0x000fe200000000ff */
[----:B------:R-:W-:Y:S01]  /*5000*/  FADD.FTZ R58, R57, R58 ;  /* 0x0000003a393a7221 */ /* 0x000fe20000010000 */
[----:B------:R-:W-:Y:S01]  /*5010*/  SHF.L.U32 R21, R21, 0x1, RZ ;  /* 0x0000000115157819 */ /* 0x000fe200000006ff */
[----:B------:R-:W-:Y:S01]  /*5020*/  STS.U16 [R20+0xa], R33 ;  /* 0x00000a2114007388 */ /* 0x000fe20000000400 */
[----:B------:R-:W-:Y:S01]  /*5030*/  IADD3 R27, R36, 0xc, RZ ;  /* 0x0000000c241b7810 */ /* 0x000fe20007ffe0ff */
[----:B------:R-:W-:Y:S01]  /*5040*/  FADD.FTZ R59, R58, R59 ;  /* 0x0000003b3a3b7221 */ /* 0x000fe20000010000 */
[----:B------:R-:W-:Y:S01]  /*5050*/  IADD3 R28, R36, 0xd, RZ ;  /* 0x0000000d241c7810 */ /* 0x000fe20007ffe0ff */
[----:B------:R2:W-:Y:S01]  /*5060*/  STS.U16 [R21+0xc], R7 ;  /* 0x00000c0715007388 */ /* 0x0005e20000000400 */
[----:B------:R-:W-:-:S02]  /*5070*/  LEA.HI.SX32 R23, R23, R36, 0x1b ;  /* 0x0000002417177211 */ /* 0x000fc400078fdaff */
[----:B0-----:R-:W-:Y:S01]  /*5080*/  F2FP.PACK_AB R14, R61, R60 ;  /* 0x0000003c3d0e723e */ /* 0x001fe200000000ff */
[----:B------:R-:W-:Y:S01]  /*5090*/  FADD.FTZ R60, R59, R60 ;  /* 0x0000003c3b3c7221 */ /* 0x000fe20000010000 */
[-C--:B------:R-:W-:Y:S02]  /*50a0*/  LEA.HI.SX32 R24, R24, R36.reuse, 0x1b ;  /* 0x0000002418187211 */ /* 0x080fe400078fdaff */
[-C--:B------:R-:W-:Y:S01]  /*50b0*/  LEA.HI.SX32 R25, R25, R36.reuse, 0x1b ;  /* 0x0000002419197211 */ /* 0x080fe200078fdaff */
[----:B------:R-:W-:Y:S01]  /*50c0*/  FADD.FTZ R61, R60, R61 ;  /* 0x0000003d3c3d7221 */ /* 0x000fe20000010000 */
[C---:B------:R-:W-:Y:S02]  /*50d0*/  IADD3 R29, R36.reuse, 0xe, RZ ;  /* 0x0000000e241d7810 */ /* 0x040fe40007ffe0ff */
[----:B------:R-:W-:Y:S01]  /*50e0*/  IADD3 R30, R36, 0xf, RZ ;  /* 0x0000000f241e7810 */ /* 0x000fe20007ffe0ff */
[----:B------:R-:W-:Y:S01]  /*50f0*/  IMAD.SHL.U32 R25, R25, 0x2, RZ ;  /* 0x0000000219197824 */ /* 0x000fe200078e00ff */
[----:B------:R-:W-:-:S02]  /*5100*/  LEA.HI.SX32 R26, R26, R36, 0x1b ;  /* 0x000000241a1a7211 */ /* 0x000fc400078fdaff */
[----:B------:R-:W-:Y:S01]  /*5110*/  F2FP.PACK_AB R15, R63, R62 ;  /* 0x0000003e3f0f723e */ /* 0x000fe200000000ff */
[----:B------:R-:W-:Y:S01]  /*5120*/  FADD.FTZ R62, R61, R62 ;  /* 0x0000003e3d3e7221 */ /* 0x000fe20000010000 */
[----:B------:R-:W-:Y:S02]  /*5130*/  PRMT R16, R7, 0x7632, R16 ;  /* 0x0000763207107816 */ /* 0x000fe40000000010 */
[-C--:B------:R-:W-:Y:S01]  /*5140*/  LEA.HI.SX32 R27, R27, R36.reuse, 0x1b ;  /* 0x000000241b1b7211 */ /* 0x080fe200078fdaff */
[----:B------:R-:W-:Y:S01]  /*5150*/  FADD.FTZ R63, R62, R63 ;  /* 0x0000003f3e3f7221 */ /* 0x000fe20000010000 */
[----:B------:R-:W-:Y:S01]  /*5160*/  LEA.HI.SX32 R28, R28, R36, 0x1b ;  /* 0x000000241c1c7211 */ /* 0x000fe200078fdaff */
[----:B------:R-:W-:Y:S01]  /*5170*/  STS.U16 [R22+0xe], R16 ;  /* 0x00000e1016007388 */ /* 0x000fe20000000400 */
[----:B-1----:R-:W-:Y:S02]  /*5180*/  PRMT R17, R14, 0x7610, R17 ;  /* 0x000076100e117816 */ /* 0x002fe40000000011 */
[----:B------:R-:W-:Y:S01]  /*5190*/  SHF.L.U32 R23, R23, 0x1, RZ ;  /* 0x0000000117177819 */ /* 0x000fe200000006ff */
[----:B------:R-:W-:Y:S01]  /*51a0*/  IMAD.SHL.U32 R28, R28, 0x2, RZ ;  /* 0x000000021c1c7824 */ /* 0x000fe200078e00ff */
[----:B------:R-:W-:-:S02]  /*51b0*/  PRMT R35, R14, 0x7632, R35 ;  /* 0x000076320e237816 */ /* 0x000fc40000000023 */
[----:B------:R-:W-:Y:S01]  /*51c0*/  SHF.L.U32 R24, R24, 0x1, RZ ;  /* 0x0000000118187819 */ /* 0x000fe200000006ff */
[----:B------:R-:W-:Y:S01]  /*51d0*/  STS.U16 [R23+0x10], R17 ;  /* 0x0000101117007388 */ /* 0x000fe20000000400 */
[----:B--2---:R-:W-:Y:S01]  /*51e0*/  F2FP.PACK_AB R7, R65, R64 ;  /* 0x000000404107723e */ /* 0x004fe200000000ff */
[----:B------:R-:W-:Y:S01]  /*51f0*/  FADD.FTZ R64, R63, R64 ;  /* 0x000000403f407221 */ /* 0x000fe20000010000 */
[-C--:B------:R-:W-:Y:S01]  /*5200*/  LEA.HI.SX32 R29, R29, R36.reuse, 0x1b ;  /* 0x000000241d1d7211 */ /* 0x080fe200078fdaff */
[----:B------:R-:W-:Y:S01]  /*5210*/  STS.U16 [R24+0x12], R35 ;  /* 0x0000122318007388 */ /* 0x000fe20000000400 */
[----:B------:R-:W-:Y:S01]  /*5220*/  LEA.HI.SX32 R30, R30, R36, 0x1b ;  /* 0x000000241e1e7211 */ /* 0x000fe200078fdaff */
[----:B------:R-:W-:Y:S01]  /*5230*/  FADD.FTZ R65, R64, R65 ;  /* 0x0000004140417221 */ /* 0x000fe20000010000 */
[----:B------:R-:W-:Y:S01]  /*5240*/  F2FP.PACK_AB R14, R67, R66 ;  /* 0x00000042430e723e */ /* 0x000fe200000000ff */
[----:B------:R-:W-:Y:S01]  /*5250*/  STS.U16 [R25+0x14], R15 ;  /* 0x0000140f19007388 */ /* 0x000fe20000000400 */
[----:B------:R-:W-:Y:S01]  /*5260*/  PRMT R18, R15, 0x7632, R18 ;  /* 0x000076320f127816 */ /* 0x000fe20000000012 */
[----:B------:R-:W-:Y:S01]  /*5270*/  FADD.FTZ R66, R65, R66 ;  /* 0x0000004241427221 */ /* 0x000fe20000010000 */
[----:B------:R-:W-:-:S02]  /*5280*/  SHF.L.U32 R26, R26, 0x1, RZ ;  /* 0x000000011a1a7819 */ /* 0x000fc400000006ff */
[----:B------:R-:W-:Y:S01]  /*5290*/  SHF.L.U32 R27, R27, 0x1, RZ ;  /* 0x000000011b1b7819 */ /* 0x000fe200000006ff */
[----:B------:R-:W-:Y:S01]  /*52a0*/  FADD.FTZ R129, R66, R67 ;  /* 0x0000004342817221 */ /* 0x000fe20000010000 */
[----:B------:R-:W-:Y:S01]  /*52b0*/  PRMT R20, R7, 0x7632, R20 ;  /* 0x0000763207147816 */ /* 0x000fe20000000014 */
[----:B------:R-:W-:Y:S01]  /*52c0*/  STS.U16 [R26+0x16], R18 ;  /* 0x000016121a007388 */ /* 0x000fe20000000400 */
[----:B------:R-:W-:Y:S02]  /*52d0*/  SHF.L.U32 R29, R29, 0x1, RZ ;  /* 0x000000011d1d7819 */ /* 0x000fe400000006ff */
[----:B------:R-:W-:Y:S01]  /*52e0*/  PRMT R31, R14, 0x7632, R31 ;  /* 0x000076320e1f7816 */ /* 0x000fe2000000001f */
[----:B------:R0:W-:Y:S01]  /*52f0*/  STS.U16 [R27+0x18], R7 ;  /* 0x000018071b007388 */ /* 0x0001e20000000400 */
[----:B------:R-:W-:-:S03]  /*5300*/  SHF.L.U32 R30, R30, 0x1, RZ ;  /* 0x000000011e1e7819 */ /* 0x000fc600000006ff */
[----:B------:R-:W-:Y:S04]  /*5310*/  STS.U16 [R28+0x1a], R20 ;  /* 0x00001a141c007388 */ /* 0x000fe80000000400 */
[----:B------:R1:W-:Y:S01]  /*5320*/  STS.U16 [R29+0x1c], R14 ;  /* 0x00001c0e1d007388 */ /* 0x0003e20000000400 */
[----:B0-----:R-:W-:-:S03]  /*5330*/  IMAD.WIDE.U32 R6, R133, c[0x0][0x2f8], RZ ;  /* 0x0000be0085067a25 */ /* 0x001fc600078e00ff */
[----:B------:R-:W-:Y:S01]  /*5340*/  STS.U16 [R30+0x1e], R31 ;  /* 0x00001e1f1e007388 */ /* 0x000fe20000000400 */
[----:B------:R-:W-:-:S06]  /*5350*/  NOP ;  /* 0x0000000000007918 */ /* 0x000fcc0000000000 */
[----:B------:R-:W-:Y:S01]  /*5360*/  LDS.U16 R115, [R115] ;  /* 0x0000000073737984 */ /* 0x000fe20000000400 */
[----:B-1----:R-:W-:-:S03]  /*5370*/  IMAD R14, R132, c[0x0][0x2f8], RZ ;  /* 0x0000be00840e7a24 */ /* 0x002fc600078e02ff */
[----:B------:R-:W-:Y:S01]  /*5380*/  LDS.U16 R17, [R114+0x40] ;  /* 0x0000400072117984 */ /* 0x000fe20000000400 */
[----:B------:R-:W-:-:S03]  /*5390*/  IMAD R15, R133, c[0x0][0x2fc], R14 ;  /* 0x0000bf00850f7a24 */ /* 0x000fc600078e020e */
[----:B------:R-:W-:Y:S01]  /*53a0*/  LDS.U16 R113, [R113+0x80] ;  /* 0x0000800071717984 */ /* 0x000fe20000000400 */
[----:B------:R-:W-:-:S03]  /*53b0*/  IMAD.IADD R35, R7, 0x1, R15 ;  /* 0x0000000107237824 */ /* 0x000fc600078e020f */
        /* <DEDUP_REMOVED lines=17> */
[----:B------:R-:W-:-:S04]  /*54d0*/  IADD3 R116, P1, R116, -0x3e0, RZ ;  /* 0xfffffc2074747810 */ /* 0x000fc80007f3e0ff */
[----:B------:R-:W-:-:S07]  /*54e0*/  IADD3.X R33, R32, -0x1, RZ, P1, !PT ;  /* 0xffffffff20217810 */ /* 0x000fce0000ffe4ff */
[----:B------:R-:W-:Y:S05]  /*54f0*/  @P0 BRA `(.L_x_2415) ;  /* 0x0000009000000947 */ /* 0x000fea0003800000 */
[----:B------:R-:W-:-:S04]  /*5500*/  IMAD.WIDE.U32 R4, R133, c[0x0][0x2f8], R4 ;  /* 0x0000be0085047a25 */ /* 0x000fc800078e0004 */
[----:B------:R-:W-:Y:S01]  /*5510*/  IMAD R14, R136, c[0x0][0x300], RZ ;  /* 0x0000c000880e7a24 */ /* 0x000fe200078e02ff */
[----:B------:R-:W-:-:S03]  /*5520*/  IADD3 R5, R15, R5, RZ ;  /* 0x000000050f057210 */ /* 0x000fc60007ffe0ff */
[C---:B------:R-:W-:Y:S02]  /*5530*/  IMAD R15, R137.reuse, c[0x0][0x304], R14 ;  /* 0x0000c100890f7a24 */ /* 0x040fe400078e020e */
[----:B------:R-:W-:-:S05]  /*5540*/  IMAD.WIDE.U32 R4, R137, c[0x0][0x300], R4 ;  /* 0x0000c00089047a25 */ /* 0x000fca00078e0004 */
[----:B------:R-:W-:Y:S02]  /*5550*/  IADD3 R5, R5, R15, RZ ;  /* 0x0000000f05057210 */ /* 0x000fe40007ffe0ff */
[----:B------:R-:W-:-:S04]  /*5560*/  LEA R14, P0, R4, c[0x0][0x340], 0x1 ;  /* 0x0000d000040e7a11 */ /* 0x000fc800078008ff */
[----:B------:R-:W-:-:S05]  /*5570*/  LEA.HI.X R15, R4, c[0x0][0x344], R5, 0x1, P0 ;  /* 0x0000d100040f7a11 */ /* 0x000fca00000f0c05 */
[----:B------:R0:W-:Y:S04]  /*5580*/  STG.E.U16 [R14.64], R115 ;  /* 0x000000730e007986 */ /* 0x0001e8000c101504 */
.L_x_2415:
[----:B------:R-:W-:Y:S05]  /*5590*/  BSYNC B0 ;  /* 0x0000000000007941 */ /* 0x000fea0003800000 */
.L_x_2414:
[----:B------:R-:W-:Y:S01]  /*55a0*/  MOV R5, R35 ;  /* 0x0000002300057202 */ /* 0x000fe20000000f00 */
[----:B------:R-:W-:Y:S01]  /*55b0*/  IMAD.MOV.U32 R4, RZ, RZ, R6 ;  /* 0x000000ffff047224 */ /* 0x000fe200078e0006 */
[----:B------:R-:W-:Y:S01]  /*55c0*/  LEA R6, P1, R116, c[0x0][0x340], 0x1 ;  /* 0x0000d00074067a11 */ /* 0x000fe200078208ff */
[----:B0-----:R-:W-:Y:S01]  /*55d0*/  IMAD R14, R136, c[0x0][0x300], RZ ;  /* 0x0000c000880e7a24 */ /* 0x001fe200078e02ff */
[-C--:B------:R-:W-:Y:S01]  /*55e0*/  ISETP.GE.AND P4, PT, R69, R16.reuse, PT ;  /* 0x000000104500720c */ /* 0x080fe20003f86270 */
[----:B------:R-:W-:Y:S01]  /*55f0*/  IMAD.WIDE.U32 R4, R137, c[0x0][0x300], R4 ;  /* 0x0000c00089047a25 */ /* 0x000fe200078e0004 */
[-C--:B------:R-:W-:Y:S02]  /*5600*/  ISETP.GE.AND P5, PT, R13, R16.reuse, PT ;  /* 0x000000100d00720c */ /* 0x080fe40003fa6270 */
[----:B------:R-:W-:Y:S01]  /*5610*/  ISETP.GE.AND P6, PT, R71, R16, PT ;  /* 0x000000104700720c */ /* 0x000fe20003fc6270 */
[----:B------:R-:W-:Y:S01]  /*5620*/  IMAD R15, R137, c[0x0][0x304], R14 ;  /* 0x0000c100890f7a24 */ /* 0x000fe200078e020e */
[----:B------:R-:W-:-:S02]  /*5630*/  IADD3 R7, P0, R0, R4, RZ ;  /* 0x0000000400077210 */ /* 0x000fc40007f1e0ff */
[----:B------:R-:W-:Y:S02]  /*5640*/  LEA.HI.X R0, R116, c[0x0][0x344], R33, 0x1, P1 ;  /* 0x0000d10074007a11 */ /* 0x000fe400008f0c21 */
[----:B------:R-:W-:Y:S02]  /*5650*/  IADD3.X R5, R12, R15, R5, P0, !PT ;  /* 0x0000000f0c057210 */ /* 0x000fe400007fe405 */
[----:B------:R-:W-:Y:S02]  /*5660*/  LEA R4, P0, R7, R6, 0x1 ;  /* 0x0000000607047211 */ /* 0x000fe400078008ff */
[----:B------:R-:W-:Y:S02]  /*5670*/  ISETP.GE.AND P3, PT, R51, R16, PT ;  /* 0x000000103300720c */ /* 0x000fe40003f66270 */
[----:B------:R-:W-:Y:S02]  /*5680*/  LEA.HI.X R5, R7, R0, R5, 0x1, P0 ;  /* 0x0000000007057211 */ /* 0x000fe400000f0c05 */
[----:B------:R-:W-:-:S02]  /*5690*/  ISETP.GE.AND P0, PT, R73, R16, PT ;  /* 0x000000104900720c */ /* 0x000fc40003f06270 */
[-C--:B------:R-:W-:Y:S01]  /*56a0*/  ISETP.GE.AND P1, PT, R75, R16.reuse, PT ;  /* 0x000000104b00720c */ /* 0x080fe20003f26270 */
[----:B------:R0:W-:Y:S01]  /*56b0*/  @!P4 STG.E.U16 [R4.64+0x40], R113 ;  /* 0x000040710400c986 */ /* 0x0001e2000c101504 */
[-C--:B------:R-:W-:Y:S02]  /*56c0*/  ISETP.GE.AND P4, PT, R81, R16.reuse, PT ;  /* 0x000000105100720c */ /* 0x080fe40003f86270 */
[-C--:B------:R-:W-:Y:S01]  /*56d0*/  ISETP.GE.AND P2, PT, R77, R16.reuse, PT ;  /* 0x000000104d00720c */ /* 0x080fe20003f46270 */
[----:B------:R0:W-:Y:S01]  /*56e0*/  @!P5 STG.E.U16 [R4.64+0x80], R19 ;  /* 0x000080130400d986 */ /* 0x0001e2000c101504 */
[-C--:B------:R-:W-:Y:S02]  /*56f0*/  ISETP.GE.AND P5, PT, R83, R16.reuse, PT ;  /* 0x000000105300720c */ /* 0x080fe40003fa6270 */
[----:B------:R-:W-:Y:S01]  /*5700*/  IADD3 R120, R120, 0x1, RZ ;  /* 0x0000000178787810 */ /* 0x000fe20007ffe0ff */
[----:B------:R0:W-:Y:S01]  /*5710*/  @!P6 STG.E.U16 [R4.64+0xc0], R111 ;  /* 0x0000c06f0400e986 */ /* 0x0001e2000c101504 */
[----:B------:R-:W-:-:S03]  /*5720*/  ISETP.GE.AND P6, PT, R85, R16, PT ;  /* 0x000000105500720c */ /* 0x000fc60003fc6270 */
[----:B------:R0:W-:Y:S01]  /*5730*/  @!P3 STG.E.U16 [R4.64], R17 ;  /* 0x000000110400b986 */ /* 0x0001e2000c101504 */
[----:B------:R-:W-:-:S03]  /*5740*/  ISETP.GE.AND P3, PT, R79, R16, PT ;  /* 0x000000104f00720c */ /* 0x000fc60003f66270 */
[----:B------:R0:W-:Y:S01]  /*5750*/  @!P0 STG.E.U16 [R4.64+0x100], R21 ;  /* 0x0001001504008986 */ /* 0x0001e2000c101504 */
[----:B------:R-:W-:-:S03]  /*5760*/  ISETP.GE.AND P0, PT, R87, R16, PT ;  /* 0x000000105700720c */ /* 0x000fc60003f06270 */
[----:B------:R0:W-:Y:S04]  /*5770*/  @!P4 STG.E.U16 [R4.64+0x200], R25 ;  /* 0x000200190400c986 */ /* 0x0001e8000c101504 */
[----:B------:R0:W-:Y:S04]  /*5780*/  @!P5 STG.E.U16 [R4.64+0x240], R105 ;  /* 0x000240690400d986 */ /* 0x0001e8000c101504 */
[----:B------:R0:W-:Y:S04]  /*5790*/  @!P6 STG.E.U16 [R4.64+0x280], R27 ;  /* 0x0002801b0400e986 */ /* 0x0001e8000c101504 */
[----:B------:R0:W-:Y:S01]  /*57a0*/  @!P1 STG.E.U16 [R4.64+0x140], R109 ;  /* 0x0001406d04009986 */ /* 0x0001e2000c101504 */
[----:B------:R-:W-:-:S03]  /*57b0*/  ISETP.GE.AND P1, PT, R89, R16, PT ;  /* 0x000000105900720c */ /* 0x000fc60003f26270 */
[----:B------:R0:W-:Y:S01]  /*57c0*/  @!P2 STG.E.U16 [R4.64+0x180], R23 ;  /* 0x000180170400a986 */ /* 0x0001e2000c101504 */
[----:B------:R-:W-:-:S03]  /*57d0*/  ISETP.GE.AND P2, PT, R91, R16, PT ;  /* 0x000000105b00720c */ /* 0x000fc60003f46270 */
[----:B------:R0:W-:Y:S01]  /*57e0*/  @!P3 STG.E.U16 [R4.64+0x1c0], R107 ;  /* 0x0001c06b0400b986 */ /* 0x0001e2000c101504 */
[----:B------:R-:W-:-:S03]  /*57f0*/  ISETP.GE.AND P3, PT, R93, R16, PT ;  /* 0x000000105d00720c */ /* 0x000fc60003f66270 */
[----:B------:R0:W-:Y:S01]  /*5800*/  @!P0 STG.E.U16 [R4.64+0x2c0], R103 ;  /* 0x0002c06704008986 */ /* 0x0001e2000c101504 */
[----:B------:R-:W-:-:S03]  /*5810*/  ISETP.GT.AND P0, PT, R118, 0x1, PT ;  /* 0x000000017600780c */ /* 0x000fc60003f04270 */
[----:B------:R0:W-:Y:S01]  /*5820*/  @!P1 STG.E.U16 [R4.64+0x300], R29 ;  /* 0x0003001d04009986 */ /* 0x0001e2000c101504 */
[----:B------:R-:W-:-:S03]  /*5830*/  IADD3 R126, P1, R126, -0x800, RZ ;  /* 0xfffff8007e7e7810 */ /* 0x000fc60007f3e0ff */
[----:B------:R0:W-:Y:S01]  /*5840*/  @!P2 STG.E.U16 [R4.64+0x340], R101 ;  /* 0x000340650400a986 */ /* 0x0001e2000c101504 */
[----:B------:R-:W-:Y:S02]  /*5850*/  IADD3 R122, P2, R122, -0x800, RZ ;  /* 0xfffff8007a7a7810 */ /* 0x000fe40007f5e0ff */
[----:B------:R-:W-:Y:S01]  /*5860*/  IADD3.X R125, R125, -0x1, RZ, P1, !PT ;  /* 0xffffffff7d7d7810 */ /* 0x000fe20000ffe4ff */
[----:B------:R0:W-:Y:S01]  /*5870*/  @!P3 STG.E.U16 [R4.64+0x380], R31 ;  /* 0x0003801f0400b986 */ /* 0x0001e2000c101504 */
[----:B------:R-:W-:Y:S02]  /*5880*/  IADD3 R124, P3, R124, -0x800, RZ ;  /* 0xfffff8007c7c7810 */ /* 0x000fe40007f7e0ff */
[----:B------:R-:W-:Y:S02]  /*5890*/  IADD3.X R121, R121, -0x1, RZ, P2, !PT ;  /* 0xffffffff79797810 */ /* 0x000fe400017fe4ff */
[----:B------:R-:W-:Y:S01]  /*58a0*/  IADD3.X R123, R123, -0x1, RZ, P3, !PT ;  /* 0xffffffff7b7b7810 */ /* 0x000fe20001ffe4ff */
[----:B0-----:R-:W-:Y:S01]  /*58b0*/  @!P0 CALL.REL.NOINC `(.L_x_2394) ;  /* 0x0000001000008944 */ /* 0x001fe20003c00000 */
[----:B------:R-:W-:Y:S05]  /*58c0*/  BRA `(.L_x_2416) ;  /* 0xffffac9000007947 */ /* 0x000fea000383ffff */
.L_x_2394:
[----:B------:R-:W-:Y:S02]  /*58d0*/  ISETP.NE.U32.AND P0, PT, RZ, c[0x0][0x328], PT ;  /* 0x0000ca00ff007a0c */ /* 0x000fe40003f05070 */
        /* <DEDUP_REMOVED lines=10> */
[----:B------:R-:W0:Y:S01]  /*5980*/  SHFL.DOWN P1, R0, R5, 0x2, 0x1f ;  /* 0x08401f0005007f89 */ /* 0x000e220000020000 */
[----:B--2---:R-:W-:-:S08]  /*5990*/  ISETP.NE.AND P3, PT, R10, RZ, PT ;  /* 0x000000ff0a00720c */ /* 0x004fd00003f65270 */
[----:B------:R-:W-:-:S04]  /*59a0*/  @!P2 SHF.R.S32.HI R13, RZ, 0x1f, R10 ;  /* 0x0000001fff0da819 */ /* 0x000fc8000001140a */
        /* <DEDUP_REMOVED lines=8> */
[----:B0-----:R-:W-:-:S05]  /*5a30*/  @P1 FADD R11, R4, R11 ;  /* 0x0000000b040b1221 */ /* 0x001fca0000000000 */
[----:B------:R-:W-:Y:S04]  /*5a40*/  @!P2 STS [R6.X4+0x854], R11 ;  /* 0x0008540b0600a388 */ /* 0x000fe80000004800 */
[----:B------:R-:W-:Y:S06]  /*5a50*/  BAR.SYNC.DEFER_BLOCKING 0x0 ;  /* 0x0000000000007b1d */ /* 0x000fec0000010000 */
[----:B------:R-:W0:Y:S02]  /*5a60*/  @!P3 LDS R0, [0x858] ;  /* 0x00085800ff00b984 */ /* 0x000e240000000800 */
[----:B0-----:R-:W-:Y:S01]  /*5a70*/  @!P3 FADD.FTZ R11, R11, R0 ;  /* 0x000000000b0bb221 */ /* 0x001fe20000010000 */
[----:B------:R-:W-:Y:S05]  /*5a80*/  @P3 BRA `(.L_x_2418) ;  /* 0x0000001000003947 */ /* 0x000fea0003800000 */
[----:B------:R0:W-:Y:S02]  /*5a90*/  RED.E.ADD.F32.FTZ.RN.STRONG.GPU [R8.64], R11 ;  /* 0x0000000b0800798e */ /* 0x0001e4000c10e784 */
.L_x_2418:
[----:B------:R-:W-:Y:S05]  /*5aa0*/  BSYNC B0 ;  /* 0x0000000000007941 */ /* 0x000fea0003800000 */
.L_x_2417:
[----:B------:R-:W-:Y:S01]  /*5ab0*/  BSSY B0, `(.L_x_2419) ;  /* 0x000001d000007945 */ /* 0x000fe20003800000 */
[----:B------:R-:W-:Y:S05]  /*5ac0*/  @!P0 BRA `(.L_x_2420) ;  /* 0x000001a000008947 */ /* 0x000fea0003800000 */
[----:B------:R-:W-:Y:S06]  /*5ad0*/  BAR.SYNC.DEFER_BLOCKING 0x0 ;  /* 0x0000000000007b1d */ /* 0x000fec0000010000 */
[----:B------:R-:W1:Y:S04]  /*5ae0*/  SHFL.DOWN P0, R0, R129, 0x1, 0x1f ;  /* 0x08201f0081007f89 */ /* 0x000e680000000000 */
[----:B0-----:R-:W0:Y:S04]  /*5af0*/  S2R R8, SR_LANEID ;  /* 0x0000000000087919 */ /* 0x001e280000000000 */
[----:B------:R-:W2:Y:S01]  /*5b00*/  S2R R21, SR_TID.X ;  /* 0x0000000000157919 */ /* 0x000ea20000002100 */
[----:B-1----:R-:W-:Y:S01]  /*5b10*/  @P0 FADD R0, R0, R129 ;  /* 0x0000008100000221 */ /* 0x002fe20000000000 */
[----:B0-----:R-:W-:-:S04]  /*5b20*/  ISETP.NE.AND P2, PT, R8, RZ, PT ;  /* 0x000000ff0800720c */ /* 0x001fc80003f45270 */
[----:B------:R-:W0:Y:S01]  /*5b30*/  SHFL.DOWN P0, R5, R0, 0x2, 0x1f ;  /* 0x08401f0000057f89 */ /* 0x000e220000000000 */
[----:B--2---:R-:W-:-:S08]  /*5b40*/  ISETP.NE.AND P1, PT, R21, RZ, PT ;  /* 0x000000ff1500720c */ /* 0x004fd00003f25270 */
[----:B------:R-:W-:-:S04]  /*5b50*/  @!P2 SHF.R.S32.HI R8, RZ, 0x1f, R21 ;  /* 0x0000001fff08a819 */ /* 0x000fc80000011415 */
[----:B------:R-:W-:Y:S01]  /*5b60*/  @!P2 LEA.HI R8, R8, R21, RZ, 0x5 ;  /* 0x000000150808a211 */ /* 0x000fe200078f28ff */
[----:B0-----:R-:W-:-:S05]  /*5b70*/  @P0 FADD R5, R0, R5 ;  /* 0x0000000500050221 */ /* 0x001fca0000000000 */
[----:B------:R-:W0:Y:S02]  /*5b80*/  SHFL.DOWN P0, R4, R5, 0x4, 0x1f ;  /* 0x08801f0005047f89 */ /* 0x000e240000000000 */
[----:B0-----:R-:W-:Y:S01]  /*5b90*/  @P0 FADD R4, R5, R4 ;  /* 0x0000000405040221 */ /* 0x001fe20000000000 */
[----:B------:R-:W-:-:S04]  /*5ba0*/  @!P2 SHF.R.S32.HI R5, RZ, 0x5, R8 ;  /* 0x00000005ff05a819 */ /* 0x000fc80000011408 */
        /* <DEDUP_REMOVED lines=9> */
[----:B------:R0:W-:Y:S01]  /*5c40*/  RED.E.ADD.F32.FTZ.RN.STRONG.GPU [R2.64], R6 ;  /* 0x000000060200798e */ /* 0x0001e2000c10e784 */
[----:B------:R-:W-:Y:S01]  /*5c50*/  HFMA2.MMA R21, -RZ, RZ, 0, 0 ;  /* 0x00000000ff157435 */ /* 0x000fe200000001ff */
[----:B------:R-:W-:Y:S05]  /*5c60*/  BRA `(.L_x_2421) ;  /* 0x0000001000007947 */ /* 0x000fea0003800000 */
.L_x_2420:
[----:B------:R-:W1:Y:S02]  /*5c70*/  S2R R21, SR_TID.X ;  /* 0x0000000000157919 */ /* 0x000e640000002100 */
.L_x_2421:
[----:B------:R-:W-:Y:S05]  /*5c80*/  BSYNC B0 ;  /* 0x0000000000007941 */ /* 0x000fea0003800000 */
.L_x_2419:
[----:B-1----:R-:W-:-:S13]  /*5c90*/  ISETP.GE.AND P0, PT, R21, c[0x0][0x16c], PT ;  /* 0x00005b0015007a0c */ /* 0x002fda0003f06270 */
[----:B------:R-:W-:Y:S05]  /*5ca0*/  @P0 EXIT ;  /* 0x000000000000094d */ /* 0x000fea0003800000 */
[C---:B------:R-:W-:Y:S02]  /*5cb0*/  IMAD R0, R136.reuse, c[0x0][0x2c8], RZ ;  /* 0x0000b20088007a24 */ /* 0x040fe400078e02ff */
[C---:B0-----:R-:W-:Y:S02]  /*5cc0*/  IMAD R8, R136.reuse, c[0x0][0x2a8], RZ ;  /* 0x0000aa0088087a24 */ /* 0x041fe400078e02ff */
[C---:B------:R-:W-:Y:S02]  /*5cd0*/  IMAD R10, R136.reuse, c[0x0][0x288], RZ ;  /* 0x0000a200880a7a24 */ /* 0x040fe400078e02ff */
[C---:B------:R-:W-:Y:S02]  /*5ce0*/  IMAD R12, R136.reuse, c[0x0][0x198], RZ ;  /* 0x00006600880c7a24 */ /* 0x040fe400078e02ff */
[----:B------:R-:W-:Y:S02]  /*5cf0*/  IMAD R136, R136, c[0x0][0x1b8], RZ ;  /* 0x00006e0088887a24 */ /* 0x000fe400078e02ff */
[----:B------:R-:W-:-:S04]  /*5d00*/  IMAD.WIDE.U32 R4, R137, c[0x0][0x2a8], RZ ;  /* 0x0000aa0089047a25 */ /* 0x000fc800078e00ff */
[----:B------:R-:W-:-:S04]  /*5d10*/  IMAD.WIDE.U32 R6, R137, c[0x0][0x288], RZ ;  /* 0x0000a20089067a25 */ /* 0x000fc800078e00ff */
[C---:B------:R-:W-:Y:S02]  /*5d20*/  IMAD R29, R137.reuse, c[0x0][0x2ac], R8 ;  /* 0x0000ab00891d7a24 */ /* 0x040fe400078e0208 */
[C---:B------:R-:W-:Y:S02]  /*5d30*/  IMAD R27, R137.reuse, c[0x0][0x28c], R10 ;  /* 0x0000a300891b7a24 */ /* 0x040fe400078e020a */
[----:B------:R-:W-:Y:S01]  /*5d40*/  IMAD R11, R137, c[0x0][0x1bc], R136 ;  /* 0x00006f00890b7a24 */ /* 0x000fe200078e0288 */
[----:B------:R-:W-:Y:S01]  /*5d50*/  IADD3 R29, R5, R29, RZ ;  /* 0x0000001d051d7210 */ /* 0x000fe20007ffe0ff */
[----:B------:R-:W-:Y:S01]  /*5d60*/  IMAD.WIDE.U32 R18, R137, c[0x0][0x1b8], RZ ;  /* 0x00006e0089127a25 */ /* 0x000fe200078e00ff */
[----:B------:R-:W-:-:S03]  /*5d70*/  IADD3 R27, R7, R27, RZ ;  /* 0x0000001b071b7210 */ /* 0x000fc60007ffe0ff */
[----:B------:R-:W-:Y:S01]  /*5d80*/  IMAD.WIDE.U32 R2, R137, c[0x0][0x2c8], RZ ;  /* 0x0000b20089027a25 */ /* 0x000fe200078e00ff */
[----:B------:R-:W-:-:S03]  /*5d90*/  IADD3 R39, R19, R11, RZ ;  /* 0x0000000b13277210 */ /* 0x000fc60007ffe0ff */
[----:B------:R-:W-:-:S04]  /*5da0*/  IMAD.WIDE.U32 R16, R137, c[0x0][0x198], RZ ;  /* 0x0000660089107a25 */ /* 0x000fc800078e00ff */
[C---:B------:R-:W-:Y:S02]  /*5db0*/  IMAD R31, R137.reuse, c[0x0][0x2cc], R0 ;  /* 0x0000b300891f7a24 */ /* 0x040fe400078e0200 */
[----:B------:R-:W-:Y:S02]  /*5dc0*/  IMAD R9, R137, c[0x0][0x19c], R12 ;  /* 0x0000670089097a24 */ /* 0x000fe400078e020c */
[----:B------:R-:W-:Y:S02]  /*5dd0*/  IMAD.IADD R31, R3, 0x1, R31 ;  /* 0x00000001031f7824 */ /* 0x000fe400078e021f */
[----:B------:R-:W-:Y:S02]  /*5de0*/  IMAD.IADD R37, R17, 0x1, R9 ;  /* 0x0000000111257824 */ /* 0x000fe400078e0209 */
.L_x_2422:
[----:B0-----:R-:W0:Y:S01]  /*5df0*/  LDS R23, [R21.X4+0x1d90] ;  /* 0x001d900015177984 */ /* 0x001e220000004800 */
[----:B------:R-:W-:Y:S01]  /*5e00*/  SHF.R.S32.HI R20, RZ, 0x1f, R21 ;  /* 0x0000001fff147819 */ /* 0x000fe20000011415 */
[----:B------:R-:W-:Y:S01]  /*5e10*/  IMAD.MOV.U32 R9, RZ, RZ, R27 ;  /* 0x000000ffff097224 */ /* 0x000fe200078e001b */
[----:B------:R-:W-:Y:S01]  /*5e20*/  MOV R10, R18 ;  /* 0x00000012000a7202 */ /* 0x000fe20000000f00 */
[----:B------:R-:W-:Y:S01]  /*5e30*/  YIELD ;  /* 0x0000000000007946 */ /* 0x000fe20003800000 */
[----:B------:R-:W-:Y:S01]  /*5e40*/  MOV R11, R39 ;  /* 0x00000027000b7202 */ /* 0x000fe20000000f00 */
[C---:B------:R-:W-:Y:S01]  /*5e50*/  IMAD R0, R20.reuse, c[0x0][0x290], RZ ;  /* 0x0000a40014007a24 */ /* 0x040fe200078e02ff */
[----:B------:R-:W-:Y:S01]  /*5e60*/  MOV R8, R6 ;  /* 0x0000000600087202 */ /* 0x000fe20000000f00 */
[----:B------:R-:W-:Y:S01]  /*5e70*/  IMAD R14, R20, c[0x0][0x1c0], RZ ;  /* 0x00007000140e7a24 */ /* 0x000fe200078e02ff */
[----:B------:R-:W1:Y:S01]  /*5e80*/  LDS R25, [R21.X4+0x2190] ;  /* 0x0021900015197984 */ /* 0x000e620000004800 */
[----:B------:R-:W-:-:S04]  /*5e90*/  IMAD.WIDE.U32 R12, R21, c[0x0][0x1c0], R10 ;  /* 0x00007000150c7a25 */ /* 0x000fc800078e000a */
[----:B------:R-:W-:-:S04]  /*5ea0*/  IMAD.WIDE.U32 R8, R21, c[0x0][0x290], R8 ;  /* 0x0000a40015087a25 */ /* 0x000fc800078e0008 */
[C---:B------:R-:W-:Y:S01]  /*5eb0*/  IMAD R11, R21.reuse, c[0x0][0x294], R0 ;  /* 0x0000a500150b7a24 */ /* 0x040fe200078e0200 */
[----:B------:R-:W-:Y:S01]  /*5ec0*/  LEA R10, P0, R8, c[0x0][0x310], 0x2 ;  /* 0x0000c400080a7a11 */ /* 0x000fe200078010ff */
[----:B------:R-:W-:Y:S01]  /*5ed0*/  IMAD R15, R21, c[0x0][0x1c4], R14 ;  /* 0x00007100150f7a24 */ /* 0x000fe200078e020e */
[----:B------:R-:W-:Y:S01]  /*5ee0*/  LEA R14, P1, R12, c[0x0][0x230], 0x2 ;  /* 0x00008c000c0e7a11 */ /* 0x000fe200078210ff */
[----:B------:R-:W-:-:S03]  /*5ef0*/  IMAD.IADD R11, R9, 0x1, R11 ;  /* 0x00000001090b7824 */ /* 0x000fc600078e020b */
[----:B------:R-:W-:Y:S02]  /*5f00*/  IADD3 R9, R13, R15, RZ ;  /* 0x0000000f0d097210 */ /* 0x000fe40007ffe0ff */
[----:B------:R-:W-:Y:S02]  /*5f10*/  LEA.HI.X R11, R8, c[0x0][0x314], R11, 0x2, P0 ;  /* 0x0000c500080b7a11 */ /* 0x000fe400000f140b */
[----:B------:R-:W-:-:S03]  /*5f20*/  LEA.HI.X R15, R12, c[0x0][0x234], R9, 0x2, P1 ;  /* 0x00008d000c0f7a11 */ /* 0x000fc600008f1409 */
[----:B0-----:R0:W-:Y:S04]  /*5f30*/  RED.E.ADD.F32.FTZ.RN.STRONG.GPU [R10.64], R23 ;  /* 0x000000170a00798e */ /* 0x0011e8000c10e784 */
[----:B------:R2:W1:Y:S01]  /*5f40*/  LDG.E R0, [R14.64] ;  /* 0x000000040e007981 */ /* 0x000462000c1e1900 */
[----:B------:R-:W-:Y:S01]  /*5f50*/  MOV R8, R4 ;  /* 0x0000000400087202 */ /* 0x000fe20000000f00 */
[----:B------:R-:W-:Y:S02]  /*5f60*/  IMAD.MOV.U32 R9, RZ, RZ, R29 ;  /* 0x000000ffff097224 */ /* 0x000fe400078e001d */
[C---:B------:R-:W-:Y:S02]  /*5f70*/  IMAD R22, R20.reuse, c[0x0][0x2b0], RZ ;  /* 0x0000ac0014167a24 */ /* 0x040fe400078e02ff */
[----:B------:R-:W-:Y:S01]  /*5f80*/  IMAD R24, R20, c[0x0][0x1a0], RZ ;  /* 0x0000680014187a24 */ /* 0x000fe200078e02ff */
[----:B0-----:R-:W-:Y:S01]  /*5f90*/  MOV R10, R16 ;  /* 0x00000010000a7202 */ /* 0x001fe20000000f00 */
[----:B------:R-:W-:Y:S01]  /*5fa0*/  IMAD.WIDE.U32 R8, R21, c[0x0][0x2b0], R8 ;  /* 0x0000ac0015087a25 */ /* 0x000fe200078e0008 */
[----:B------:R-:W-:-:S03]  /*5fb0*/  MOV R11, R37 ;  /* 0x00000025000b7202 */ /* 0x000fc60000000f00 */
[C---:B------:R-:W-:Y:S02]  /*5fc0*/  IMAD R33, R21.reuse, c[0x0][0x2b4], R22 ;  /* 0x0000ad0015217a24 */ /* 0x040fe400078e0216 */
[----:B------:R-:W-:Y:S01]  /*5fd0*/  IMAD.WIDE.U32 R12, R21, c[0x0][0x1a0], R10 ;  /* 0x00006800150c7a25 */ /* 0x000fe200078e000a */
[----:B------:R-:W-:-:S03]  /*5fe0*/  LEA R10, P0, R8, c[0x0][0x318], 0x2 ;  /* 0x0000c600080a7a11 */ /* 0x000fc600078010ff */
[----:B------:R-:W-:Y:S01]  /*5ff0*/  IMAD R35, R21, c[0x0][0x1a4], R24 ;  /* 0x0000690015237a24 */ /* 0x000fe200078e0218 */
[----:B--2---:R-:W-:Y:S01]  /*6000*/  LEA R14, P1, R12, c[0x0][0x228], 0x2 ;  /* 0x00008a000c0e7a11 */ /* 0x004fe200078210ff */
[----:B------:R-:W-:-:S03]  /*6010*/  IMAD.IADD R11, R9, 0x1, R33 ;  /* 0x00000001090b7824 */ /* 0x000fc600078e0221 */
[----:B------:R-:W-:Y:S02]  /*6020*/  IADD3 R9, R13, R35, RZ ;  /* 0x000000230d097210 */ /* 0x000fe40007ffe0ff */
[----:B------:R-:W-:Y:S02]  /*6030*/  LEA.HI.X R11, R8, c[0x0][0x31c], R11, 0x2, P0 ;  /* 0x0000c700080b7a11 */ /* 0x000fe400000f140b */
[----:B------:R-:W-:Y:S01]  /*6040*/  LEA.HI.X R15, R12, c[0x0][0x22c], R9, 0x2, P1 ;  /* 0x00008b000c0f7a11 */ /* 0x000fe200008f1409 */
[----:B-1----:R-:W-:-:S05]  /*6050*/  FMUL.FTZ R23, R0, R25 ;  /* 0x0000001900177220 */ /* 0x002fca0000410000 */
[----:B------:R0:W-:Y:S04]  /*6060*/  RED.E.ADD.F32.FTZ.RN.STRONG.GPU [R10.64], R23 ;  /* 0x000000170a00798e */ /* 0x0001e8000c10e784 */
[----:B------:R-:W2:Y:S01]  /*6070*/  LDG.E R14, [R14.64] ;  /* 0x000000040e0e7981 */ /* 0x000ea2000c1e1900 */
[----:B------:R-:W-:Y:S01]  /*6080*/  MOV R8, R2 ;  /* 0x0000000200087202 */ /* 0x000fe20000000f00 */
[----:B------:R-:W-:Y:S02]  /*6090*/  IMAD R20, R20, c[0x0][0x2d0], RZ ;  /* 0x0000b40014147a24 */ /* 0x000fe400078e02ff */
[----:B------:R-:W-:Y:S02]  /*60a0*/  IMAD.MOV.U32 R9, RZ, RZ, R31 ;  /* 0x000000ffff097224 */ /* 0x000fe400078e001f */
[----:B------:R-:W-:-:S02]  /*60b0*/  IMAD R13, R21, c[0x0][0x2d4], R20 ;  /* 0x0000b500150d7a24 */ /* 0x000fc400078e0214 */
        /* <DEDUP_REMOVED lines=10> */
.L_x_2400:
[----:B------:R-:W-:Y:S01]  /*6160*/  HFMA2.MMA R190, -RZ, RZ, 0, 0 ;  /* 0x00000000ffbe7435 */ /* 0x000fe200000001ff */
[----:B------:R-:W-:Y:S01]  /*6170*/  MOV R188, R6 ;  /* 0x0000000600bc7202 */ /* 0x000fe20000000f00 */
[----:B------:R-:W-:Y:S01]  /*6180*/  IMAD.MOV.U32 R189, RZ, RZ, 0x1 ;  /* 0x00000001ffbd7424 */ /* 0x000fe200078e00ff */
[----:B------:R-:W-:-:S02]  /*6190*/  MOV R191, 0xffffffff ;  /* 0xffffffff00bf7802 */ /* 0x000fc40000000f00 */
[----:B------:R-:W-:Y:S02]  /*61a0*/  MOV R4, 0x61c0 ;  /* 0x000061c000047802 */ /* 0x000fe40000000f00 */
[----:B-----5:R-:W-:Y:S05]  /*61b0*/  CALL.REL.NOINC `($__internal_98_$__cuda_sm70_shflsync_up) ;  /* 0x00000ee000007944 */ /* 0x020fea0003c00000 */
[----:B-1----:R-:W-:Y:S01]  /*61c0*/  IMAD.MOV.U32 R185, RZ, RZ, R188 ;  /* 0x000000ffffb97224 */ /* 0x002fe200078e00bc */
[----:B0-----:R-:W-:Y:S05]  /*61d0*/  BRA `(.L_x_2423) ;  /* 0xffffca8000007947 */ /* 0x001fea000383ffff */
.L_x_2401:
[----:B------:R-:W-:Y:S01]  /*61e0*/  HFMA2.MMA R189, -RZ, RZ, 0, 5.9604644775390625e-08 ;  /* 0x00000001ffbd7435 */ /* 0x000fe200000001ff */
[----:B------:R-:W-:Y:S01]  /*61f0*/  MOV R188, R7 ;  /* 0x0000000700bc7202 */ /* 0x000fe20000000f00 */
[----:B------:R-:W-:Y:S01]  /*6200*/  IMAD.MOV.U32 R190, RZ, RZ, RZ ;  /* 0x000000ffffbe7224 */ /* 0x000fe200078e00ff */
[----:B------:R-:W-:Y:S02]  /*6210*/  MOV R191, 0xffffffff ;  /* 0xffffffff00bf7802 */ /* 0x000fe40000000f00 */
[----:B------:R-:W-:Y:S02]  /*6220*/  MOV R4, 0x6240 ;  /* 0x0000624000047802 */ /* 0x000fe40000000f00 */
[----:B01---5:R-:W-:Y:S05]  /*6230*/  CALL.REL.NOINC `($__internal_98_$__cuda_sm70_shflsync_up) ;  /* 0x00000e6000007944 */ /* 0x023fea0003c00000 */
[C---:B------:R-:W-:Y:S01]  /*6240*/  FMUL.FTZ R185, R6.reuse, R185 ;  /* 0x000000b906b97220 */ /* 0x040fe20000410000 */
[----:B------:R-:W-:Y:S01]  /*6250*/  ISETP.GE.AND P0, PT, R127, 0x1, PT ;  /* 0x000000017f00780c */ /* 0x000fe20003f06270 */
[C---:B-1----:R-:W-:Y:S01]  /*6260*/  FFMA.FTZ R4, R6.reuse, R188, R7 ;  /* 0x000000bc06047223 */ /* 0x042fe20000010007 */
[----:B0-----:R-:W-:Y:S01]  /*6270*/  HFMA2.MMA R189, -RZ, RZ, 0, 1.1920928955078125e-07 ;  /* 0x00000002ffbd7435 */ /* 0x001fe200000001ff */
[----:B------:R-:W-:Y:S01]  /*6280*/  IMAD.MOV.U32 R190, RZ, RZ, RZ ;  /* 0x000000ffffbe7224 */ /* 0x000fe200078e00ff */
[----:B------:R-:W-:-:S02]  /*6290*/  FSEL R185, R6, R185, !P0 ;  /* 0x000000b906b97208 */ /* 0x000fc40004000000 */
[----:B------:R-:W-:Y:S02]  /*62a0*/  FSEL R7, R7, R4, !P0 ;  /* 0x0000000407077208 */ /* 0x000fe40004000000 */
[----:B------:R-:W-:Y:S02]  /*62b0*/  MOV R191, 0xffffffff ;  /* 0xffffffff00bf7802 */ /* 0x000fe40000000f00 */
[----:B------:R-:W-:Y:S02]  /*62c0*/  MOV R188, R185 ;  /* 0x000000b900bc7202 */ /* 0x000fe40000000f00 */
[----:B------:R-:W-:Y:S02]  /*62d0*/  MOV R4, 0x62f0 ;  /* 0x000062f000047802 */ /* 0x000fe40000000f00 */
[----:B------:R-:W-:Y:S05]  /*62e0*/  CALL.REL.NOINC `($__internal_98_$__cuda_sm70_shflsync_up) ;  /* 0x00000db000007944 */ /* 0x000fea0003c00000 */
[----:B0-----:R-:W-:Y:S01]  /*62f0*/  HFMA2.MMA R189, -RZ, RZ, 0, 1.1920928955078125e-07 ;  /* 0x00000002ffbd7435 */ /* 0x001fe200000001ff */
[----:B-1----:R-:W-:Y:S01]  /*6300*/  IMAD.MOV.U32 R6, RZ, RZ, R188 ;  /* 0x000000ffff067224 */ /* 0x002fe200078e00bc */
[----:B------:R-:W-:Y:S01]  /*6310*/  MOV R188, R7 ;  /* 0x0000000700bc7202 */ /* 0x000fe20000000f00 */
[----:B------:R-:W-:Y:S01]  /*6320*/  IMAD.MOV.U32 R190, RZ, RZ, RZ ;  /* 0x000000ffffbe7224 */ /* 0x000fe200078e00ff */
[----:B------:R-:W-:-:S02]  /*6330*/  MOV R191, 0xffffffff ;  /* 0xffffffff00bf7802 */ /* 0x000fc40000000f00 */
[----:B------:R-:W-:Y:S02]  /*6340*/  MOV R4, 0x6360 ;  /* 0x0000636000047802 */ /* 0x000fe40000000f00 */
[----:B------:R-:W-:Y:S05]  /*6350*/  CALL.REL.NOINC `($__internal_98_$__cuda_sm70_shflsync_up) ;  /* 0x00000d4000007944 */ /* 0x000fea0003c00000 */
[----:B------:R-:W-:Y:S01]  /*6360*/  ISETP.GE.AND P0, PT, R127, 0x2, PT ;  /* 0x000000027f00780c */ /* 0x000fe20003f06270 */
[----:B0-----:R-:W-:Y:S01]  /*6370*/  HFMA2.MMA R189, -RZ, RZ, 0, 2.384185791015625e-07 ;  /* 0x00000004ffbd7435 */ /* 0x001fe200000001ff */
[----:B------:R-:W-:Y:S01]  /*6380*/  IMAD.MOV.U32 R190, RZ, RZ, RZ ;  /* 0x000000ffffbe7224 */ /* 0x000fe200078e00ff */
[----:B------:R-:W-:Y:S02]  /*6390*/  MOV R191, 0xffffffff ;  /* 0xffffffff00bf7802 */ /* 0x000fe40000000f00 */
[----:B------:R-:W-:-:S08]  /*63a0*/  MOV R4, 0x63f0 ;  /* 0x000063f000047802 */ /* 0x000fd00000000f00 */
[----:B-1----:R-:W-:Y:S02]  /*63b0*/  @P0 FFMA.FTZ R7, R185, R188, R7 ;  /* 0x000000bcb9070223 */ /* 0x002fe40000010007 */
[----:B------:R-:W-:-:S05]  /*63c0*/  @P0 FMUL.FTZ R185, R6, R185 ;  /* 0x000000b906b90220 */ /* 0x000fca0000410000 */
[----:B------:R-:W-:Y:S02]  /*63d0*/  MOV R188, R185 ;  /* 0x000000b900bc7202 */ /* 0x000fe40000000f00 */
[----:B------:R-:W-:Y:S05]  /*63e0*/  CALL.REL.NOINC `($__internal_98_$__cuda_sm70_shflsync_up) ;  /* 0x00000cb000007944 */ /* 0x000fea0003c00000 */
[----:B0-----:R-:W-:Y:S01]  /*63f0*/  HFMA2.MMA R189, -RZ, RZ, 0, 2.384185791015625e-07 ;  /* 0x00000004ffbd7435 */ /* 0x001fe200000001ff */
[----:B-1----:R-:W-:Y:S01]  /*6400*/  IMAD.MOV.U32 R6, RZ, RZ, R188 ;  /* 0x000000ffff067224 */ /* 0x002fe200078e00bc */
[----:B------:R-:W-:Y:S01]  /*6410*/  MOV R188, R7 ;  /* 0x0000000700bc7202 */ /* 0x000fe20000000f00 */
[----:B------:R-:W-:Y:S01]  /*6420*/  IMAD.MOV.U32 R190, RZ, RZ, RZ ;  /* 0x000000ffffbe7224 */ /* 0x000fe200078e00ff */
[----:B------:R-:W-:Y:S02]  /*6430*/  MOV R191, 0xffffffff ;  /* 0xffffffff00bf7802 */ /* 0x000fe40000000f00 */
[----:B------:R-:W-:Y:S02]  /*6440*/  MOV R4, 0x6460 ;  /* 0x0000646000047802 */ /* 0x000fe40000000f00 */
[----:B------:R-:W-:Y:S05]  /*6450*/  CALL.REL.NOINC `($__internal_98_$__cuda_sm70_shflsync_up) ;  /* 0x00000c4000007944 */ /* 0x000fea0003c00000 */
[----:B------:R-:W-:Y:S01]  /*6460*/  ISETP.GE.AND P0, PT, R127, 0x4, PT ;  /* 0x000000047f00780c */ /* 0x000fe20003f06270 */
[----:B0-----:R-:W-:Y:S01]  /*6470*/  HFMA2.MMA R189, -RZ, RZ, 0, 4.76837158203125e-07 ;  /* 0x00000008ffbd7435 */ /* 0x001fe200000001ff */
[----:B------:R-:W-:Y:S02]  /*6480*/  MOV R190, RZ ;  /* 0x000000ff00be7202 */ /* 0x000fe40000000f00 */
[----:B------:R-:W-:-:S02]  /*6490*/  MOV R191, 0xffffffff ;  /* 0xffffffff00bf7802 */ /* 0x000fc40000000f00 */
[----:B------:R-:W-:-:S07]  /*64a0*/  MOV R4, 0x6500 ;  /* 0x0000650000047802 */ /* 0x000fce0000000f00 */
[----:B-1----:R-:W-:Y:S02]  /*64b0*/  @P0 FFMA.FTZ R7, R185, R188, R7 ;  /* 0x000000bcb9070223 */ /* 0x002fe40000010007 */
[----:B------:R-:W-:-:S04]  /*64c0*/  @P0 FMUL.FTZ R185, R6, R185 ;  /* 0x000000b906b90220 */ /* 0x000fc80000410000 */
[----:B------:R-:W-:-:S04]  /*64d0*/  IMAD.MOV.U32 R186, RZ, RZ, R185 ;  /* 0x000000ffffba7224 */ /* 0x000fc800078e00b9 */
[----:B------:R-:W-:Y:S02]  /*64e0*/  IMAD.MOV.U32 R188, RZ, RZ, R186 ;  /* 0x000000ffffbc7224 */ /* 0x000fe400078e00ba */
[----:B------:R-:W-:Y:S05]  /*64f0*/  CALL.REL.NOINC `($__internal_98_$__cuda_sm70_shflsync_up) ;  /* 0x00000ba000007944 */ /* 0x000fea0003c00000 */
[----:B0-----:R-:W-:Y:S01]  /*6500*/  HFMA2.MMA R190, -RZ, RZ, 0, 0 ;  /* 0x00000000ffbe7435 */ /* 0x001fe200000001ff */
[----:B-1----:R-:W-:Y:S01]  /*6510*/  MOV R6, R188 ;  /* 0x000000bc00067202 */ /* 0x002fe20000000f00 */
[----:B------:R-:W-:Y:S01]  /*6520*/  IMAD.MOV.U32 R189, RZ, RZ, 0x8 ;  /* 0x00000008ffbd7424 */ /* 0x000fe200078e00ff */
[----:B------:R-:W-:Y:S02]  /*6530*/  MOV R188, R7 ;  /* 0x0000000700bc7202 */ /* 0x000fe40000000f00 */
[----:B------:R-:W-:Y:S02]  /*6540*/  MOV R191, 0xffffffff ;  /* 0xffffffff00bf7802 */ /* 0x000fe40000000f00 */
[----:B------:R-:W-:Y:S02]  /*6550*/  MOV R4, 0x6570 ;  /* 0x0000657000047802 */ /* 0x000fe40000000f00 */
[----:B------:R-:W-:Y:S05]  /*6560*/  CALL.REL.NOINC `($__internal_98_$__cuda_sm70_shflsync_up) ;  /* 0x00000b3000007944 */ /* 0x000fea0003c00000 */
[----:B------:R-:W-:Y:S01]  /*6570*/  ISETP.GE.AND P0, PT, R127, 0x8, PT ;  /* 0x000000087f00780c */ /* 0x000fe20003f06270 */
[----:B0-----:R-:W-:Y:S01]  /*6580*/  HFMA2.MMA R190, -RZ, RZ, 0, 0 ;  /* 0x00000000ffbe7435 */ /* 0x001fe200000001ff */
[----:B------:R-:W-:Y:S01]  /*6590*/  IMAD.MOV.U32 R189, RZ, RZ, 0x10 ;  /* 0x00000010ffbd7424 */ /* 0x000fe200078e00ff */
[----:B------:R-:W-:-:S02]  /*65a0*/  MOV R191, 0xffffffff ;  /* 0xffffffff00bf7802 */ /* 0x000fc40000000f00 */
[----:B------:R-:W-:-:S08]  /*65b0*/  MOV R4, 0x6610 ;  /* 0x0000661000047802 */ /* 0x000fd00000000f00 */
[----:B-1----:R-:W-:Y:S02]  /*65c0*/  @P0 FFMA.FTZ R7, R186, R188, R7 ;  /* 0x000000bcba070223 */ /* 0x002fe40000010007 */
[----:B------:R-:W-:Y:S02]  /*65d0*/  @P0 FMUL.FTZ R186, R6, R186 ;  /* 0x000000ba06ba0220 */ /* 0x000fe40000410000 */
[----:B------:R-:W-:-:S03]  /*65e0*/  IMAD.MOV.U32 R185, RZ, RZ, R7 ;  /* 0x000000ffffb97224 */ /* 0x000fc600078e0007 */
[----:B------:R-:W-:Y:S02]  /*65f0*/  MOV R188, R186 ;  /* 0x000000ba00bc7202 */ /* 0x000fe40000000f00 */
[----:B------:R-:W-:Y:S05]  /*6600*/  CALL.REL.NOINC `($__internal_98_$__cuda_sm70_shflsync_up) ;  /* 0x00000a9000007944 */ /* 0x000fea0003c00000 */
[----:B0-----:R-:W-:Y:S01]  /*6610*/  HFMA2.MMA R189, -RZ, RZ, 0, 9.5367431640625e-07 ;  /* 0x00000010ffbd7435 */ /* 0x001fe200000001ff */
[----:B-1----:R-:W-:Y:S01]  /*6620*/  MOV R187, R188 ;  /* 0x000000bc00bb7202 */ /* 0x002fe20000000f00 */
[----:B------:R-:W-:Y:S01]  /*6630*/  IMAD.MOV.U32 R188, RZ, RZ, R7 ;  /* 0x000000ffffbc7224 */ /* 0x000fe200078e0007 */
[----:B------:R-:W-:Y:S01]  /*6640*/  MOV R190, RZ ;  /* 0x000000ff00be7202 */ /* 0x000fe20000000f00 */
[----:B------:R-:W-:Y:S01]  /*6650*/  IMAD.MOV.U32 R191, RZ, RZ, -0x1 ;  /* 0xffffffffffbf7424 */ /* 0x000fe200078e00ff */
[----:B------:R-:W-:Y:S02]  /*6660*/  MOV R4, 0x6680 ;  /* 0x0000668000047802 */ /* 0x000fe40000000f00 */
[----:B------:R-:W-:Y:S05]  /*6670*/  CALL.REL.NOINC `($__internal_98_$__cuda_sm70_shflsync_up) ;  /* 0x00000a2000007944 */ /* 0x000fea0003c00000 */
[----:B-1----:R-:W-:Y:S01]  /*6680*/  MOV R4, R188 ;  /* 0x000000bc00047202 */ /* 0x002fe20000000f00 */
[----:B0-----:R-:W-:Y:S05]  /*6690*/  BRA `(.L_x_2424) ;  /* 0xffffc74000007947 */ /* 0x001fea000383ffff */
.L_x_2404:
[----:B0-----:R-:W-:Y:S01]  /*66a0*/  HFMA2.MMA R190, -RZ, RZ, 0, 0 ;  /* 0x00000000ffbe7435 */ /* 0x001fe200000001ff */
[----:B------:R-:W-:Y:S01]  /*66b0*/  MOV R188, R185 ;  /* 0x000000b900bc7202 */ /* 0x000fe20000000f00 */
[----:B-1----:R-:W-:Y:S01]  /*66c0*/  IMAD.MOV.U32 R189, RZ, RZ, 0x1 ;  /* 0x00000001ffbd7424 */ /* 0x002fe200078e00ff */
[----:B------:R-:W-:Y:S02]  /*66d0*/  MOV R191, 0xffffffff ;  /* 0xffffffff00bf7802 */ /* 0x000fe40000000f00 */
[----:B------:R-:W-:-:S02]  /*66e0*/  MOV R4, 0x6700 ;  /* 0x0000670000047802 */ /* 0x000fc40000000f00 */
[----:B-----5:R-:W-:Y:S05]  /*66f0*/  CALL.REL.NOINC `($__internal_98_$__cuda_sm70_shflsync_up) ;  /* 0x000009a000007944 */ /* 0x020fea0003c00000 */
[----:B0-----:R-:W-:Y:S01]  /*6700*/  HFMA2.MMA R189, -RZ, RZ, 0, 5.9604644775390625e-08 ;  /* 0x00000001ffbd7435 */ /* 0x001fe200000001ff */
[----:B-1----:R-:W-:Y:S01]  /*6710*/  IMAD.MOV.U32 R6, RZ, RZ, R188 ;  /* 0x000000ffff067224 */ /* 0x002fe200078e00bc */
[----:B------:R-:W-:Y:S01]  /*6720*/  MOV R188, R7 ;  /* 0x0000000700bc7202 */ /* 0x000fe20000000f00 */
[----:B------:R-:W-:Y:S01]  /*6730*/  IMAD.MOV.U32 R190, RZ, RZ, RZ ;  /* 0x000000ffffbe7224 */ /* 0x000fe200078e00ff */
[----:B------:R-:W-:-:S02]  /*6740*/  MOV R191, 0xffffffff ;  /* 0xffffffff00bf7802 */ /* 0x000fc40000000f00 */
[----:B------:R-:W-:Y:S02]  /*6750*/  MOV R4, 0x6770 ;  /* 0x0000677000047802 */ /* 0x000fe40000000f00 */
[----:B------:R-:W-:Y:S05]  /*6760*/  CALL.REL.NOINC `($__internal_98_$__cuda_sm70_shflsync_up) ;  /* 0x0000093000007944 */ /* 0x000fea0003c00000 */
[----:B0-----:R-:W-:Y:S01]  /*6770*/  HFMA2.MMA R189, -RZ, RZ, 0, 0 ;  /* 0x00000000ffbd7435 */ /* 0x001fe200000001ff */
[----:B------:R-:W-:Y:S01]  /*6780*/  MOV R185, R6 ;  /* 0x0000000600b97202 */ /* 0x000fe20000000f00 */
[----:B-1----:R-:W-:Y:S01]  /*6790*/  IMAD.MOV.U32 R186, RZ, RZ, R188 ;  /* 0x000000ffffba7224 */ /* 0x002fe200078e00bc */
[----:B------:R-:W-:Y:S01]  /*67a0*/  MOV R190, R12 ;  /* 0x0000000c00be7202 */ /* 0x000fe20000000f00 */
[----:B------:R-:W-:Y:S01]  /*67b0*/  IMAD.MOV.U32 R191, RZ, RZ, 0x1f ;  /* 0x0000001fffbf7424 */ /* 0x000fe200078e00ff */
[----:B------:R-:W-:Y:S02]  /*67c0*/  MOV R192, 0xffffffff ;  /* 0xffffffff00c07802 */ /* 0x000fe40000000f00 */
[----:B------:R-:W-:Y:S02]  /*67d0*/  MOV R4, 0x67f0 ;  /* 0x000067f000047802 */ /* 0x000fe40000000f00 */
[----:B------:R-:W-:Y:S05]  /*67e0*/  CALL.REL.NOINC `($__internal_97_$__cuda_sm70_shflsync_idx_p) ;  /* 0x0000087000007944 */ /* 0x000fea0003c00000 */
[----:B-1----:R-:W-:Y:S01]  /*67f0*/  IMAD.MOV.U32 R12, RZ, RZ, R189 ;  /* 0x000000ffff0c7224 */ /* 0x002fe200078e00bd */
[----:B------:R-:W-:Y:S01]  /*6800*/  HFMA2.MMA R189, -RZ, RZ, 0, 0 ;  /* 0x00000000ffbd7435 */ /* 0x000fe200000001ff */
[----:B0-----:R-:W-:Y:S01]  /*6810*/  MOV R190, R13 ;  /* 0x0000000d00be7202 */ /* 0x001fe20000000f00 */
[----:B------:R-:W-:Y:S01]  /*6820*/  IMAD.MOV.U32 R192, RZ, RZ, -0x1 ;  /* 0xffffffffffc07424 */ /* 0x000fe200078e00ff */
[----:B------:R-:W-:-:S02]  /*6830*/  MOV R191, 0x1f ;  /* 0x0000001f00bf7802 */ /* 0x000fc40000000f00 */
[----:B------:R-:W-:Y:S02]  /*6840*/  MOV R4, 0x6860 ;  /* 0x0000686000047802 */ /* 0x000fe40000000f00 */
[----:B------:R-:W-:Y:S05]  /*6850*/  CALL.REL.NOINC `($__internal_97_$__cuda_sm70_shflsync_idx_p) ;  /* 0x0000080000007944 */ /* 0x000fea0003c00000 */
[----:B-1----:R-:W-:Y:S01]  /*6860*/  MOV R5, R189 ;  /* 0x000000bd00057202 */ /* 0x002fe20000000f00 */
[----:B0-----:R-:W-:Y:S05]  /*6870*/  BRA `(.L_x_2425) ;  /* 0xffffc6e000007947 */ /* 0x001fea000383ffff */
.L_x_2407:
[----:B------:R-:W-:Y:S01]  /*6880*/  HFMA2.MMA R188, -RZ, RZ, 0, 1.847743988037109375e-06 ;  /* 0x0000001fffbc7435 */ /* 0x000fe200000001ff */
[----:B------:R-:W-:Y:S01]  /*6890*/  MOV R187, R6 ;  /* 0x0000000600bb7202 */ /* 0x000fe20000000f00 */
[----:B------:R-:W-:Y:S01]  /*68a0*/  IMAD.MOV.U32 R190, RZ, RZ, 0x1 ;  /* 0x00000001ffbe7424 */ /* 0x000fe200078e00ff */
[----:B------:R-:W-:Y:S02]  /*68b0*/  MOV R189, 0xffffffff ;  /* 0xffffffff00bd7802 */ /* 0x000fe40000000f00 */
[----:B------:R-:W-:Y:S02]  /*68c0*/  MOV R4, 0x68e0 ;  /* 0x000068e000047802 */ /* 0x000fe40000000f00 */
[----:B------:R-:W-:Y:S05]  /*68d0*/  CALL.REL.NOINC `($__internal_96_$__cuda_sm70_shflsync_down) ;  /* 0x0000074000007944 */ /* 0x000fea0003c00000 */
[----:B-1----:R-:W-:Y:S01]  /*68e0*/  IMAD.MOV.U32 R181, RZ, RZ, R188 ;  /* 0x000000ffffb57224 */ /* 0x002fe200078e00bc */
[----:B0-----:R-:W-:Y:S05]  /*68f0*/  BRA `(.L_x_2426) ;  /* 0xffffcb4000007947 */ /* 0x001fea000383ffff */
.L_x_2408:
[----:B------:R-:W-:Y:S01]  /*6900*/  HFMA2.MMA R190, -RZ, RZ, 0, 5.9604644775390625e-08 ;  /* 0x00000001ffbe7435 */ /* 0x000fe200000001ff */
[----:B------:R-:W-:Y:S01]  /*6910*/  MOV R187, R7 ;  /* 0x0000000700bb7202 */ /* 0x000fe20000000f00 */
[----:B------:R-:W-:Y:S01]  /*6920*/  IMAD.MOV.U32 R188, RZ, RZ, 0x1f ;  /* 0x0000001fffbc7424 */ /* 0x000fe200078e00ff */
[----:B------:R-:W-:-:S02]  /*6930*/  MOV R189, 0xffffffff ;  /* 0xffffffff00bd7802 */ /* 0x000fc40000000f00 */
[----:B------:R-:W-:Y:S02]  /*6940*/  MOV R4, 0x6960 ;  /* 0x0000696000047802 */ /* 0x000fe40000000f00 */
[----:B01----:R-:W-:Y:S05]  /*6950*/  CALL.REL.NOINC `($__internal_96_$__cuda_sm70_shflsync_down) ;  /* 0x000006c000007944 */ /* 0x003fea0003c00000 */
[C---:B------:R-:W-:Y:S01]  /*6960*/  FMUL.FTZ R5, R6.reuse, R181 ;  /* 0x000000b506057220 */ /* 0x040fe20000410000 */
[----:B0-----:R-:W-:Y:S01]  /*6970*/  HFMA2.MMA R190, -RZ, RZ, 0, 1.1920928955078125e-07 ;  /* 0x00000002ffbe7435 */ /* 0x001fe200000001ff */
[C---:B-1----:R-:W-:Y:S01]  /*6980*/  FFMA.FTZ R188, R6.reuse, R188, R7 ;  /* 0x000000bc06bc7223 */ /* 0x042fe20000010007 */
[----:B------:R-:W-:Y:S02]  /*6990*/  MOV R189, 0xffffffff ;  /* 0xffffffff00bd7802 */ /* 0x000fe40000000f00 */
[----:B------:R-:W-:Y:S02]  /*69a0*/  FSEL R181, R6, R5, !P4 ;  /* 0x0000000506b57208 */ /* 0x000fe40006000000 */
[----:B------:R-:W-:Y:S01]  /*69b0*/  FSEL R7, R7, R188, !P4 ;  /* 0x000000bc07077208 */ /* 0x000fe20006000000 */
[----:B------:R-:W-:Y:S01]  /*69c0*/  IMAD.MOV.U32 R188, RZ, RZ, 0x1f ;  /* 0x0000001fffbc7424 */ /* 0x000fe200078e00ff */
[----:B------:R-:W-:Y:S02]  /*69d0*/  MOV R187, R181 ;  /* 0x000000b500bb7202 */ /* 0x000fe40000000f00 */
[----:B------:R-:W-:-:S02]  /*69e0*/  MOV R4, 0x6a00 ;  /* 0x00006a0000047802 */ /* 0x000fc40000000f00 */
[----:B------:R-:W-:Y:S05]  /*69f0*/  CALL.REL.NOINC `($__internal_96_$__cuda_sm70_shflsync_down) ;  /* 0x0000062000007944 */ /* 0x000fea0003c00000 */
[----:B0-----:R-:W-:Y:S01]  /*6a00*/  HFMA2.MMA R190, -RZ, RZ, 0, 1.1920928955078125e-07 ;  /* 0x00000002ffbe7435 */ /* 0x001fe200000001ff */
[----:B-1----:R-:W-:Y:S01]  /*6a10*/  IMAD.MOV.U32 R6, RZ, RZ, R188 ;  /* 0x000000ffff067224 */ /* 0x002fe200078e00bc */
[----:B------:R-:W-:Y:S01]  /*6a20*/  MOV R187, R7 ;  /* 0x0000000700bb7202 */ /* 0x000fe20000000f00 */
[----:B------:R-:W-:Y:S01]  /*6a30*/  IMAD.MOV.U32 R188, RZ, RZ, 0x1f ;  /* 0x0000001fffbc7424 */ /* 0x000fe200078e00ff */
[----:B------:R-:W-:-:S02]  /*6a40*/  MOV R189, 0xffffffff ;  /* 0xffffffff00bd7802 */ /* 0x000fc40000000f00 */
[----:B------:R-:W-:Y:S02]  /*6a50*/  MOV R4, 0x6a70 ;  /* 0x00006a7000047802 */ /* 0x000fe40000000f00 */
[----:B------:R-:W-:Y:S05]  /*6a60*/  CALL.REL.NOINC `($__internal_96_$__cuda_sm70_shflsync_down) ;  /* 0x000005b000007944 */ /* 0x000fea0003c00000 */
[----:B-1----:R-:W-:Y:S01]  /*6a70*/  @!P3 FFMA.FTZ R7, R181, R188, R7 ;  /* 0x000000bcb507b223 */ /* 0x002fe20000010007 */
[----:B0-----:R-:W-:Y:S01]  /*6a80*/  HFMA2.MMA R190, -RZ, RZ, 0, 2.384185791015625e-07 ;  /* 0x00000004ffbe7435 */ /* 0x001fe200000001ff */
[----:B------:R-:W-:Y:S01]  /*6a90*/  @!P3 FMUL.FTZ R181, R6, R181 ;  /* 0x000000b506b5b220 */ /* 0x000fe20000410000 */
[----:B------:R-:W-:Y:S01]  /*6aa0*/  MOV R189, 0xffffffff ;  /* 0xffffffff00bd7802 */ /* 0x000fe20000000f00 */
[----:B------:R-:W-:Y:S01]  /*6ab0*/  IMAD.MOV.U32 R188, RZ, RZ, 0x1f ;  /* 0x0000001fffbc7424 */ /* 0x000fe200078e00ff */
[----:B------:R-:W-:Y:S02]  /*6ac0*/  MOV R4, 0x6af0 ;  /* 0x00006af000047802 */ /* 0x000fe40000000f00 */
[----:B------:R-:W-:Y:S02]  /*6ad0*/  MOV R187, R181 ;  /* 0x000000b500bb7202 */ /* 0x000fe40000000f00 */
[----:B------:R-:W-:Y:S05]  /*6ae0*/  CALL.REL.NOINC `($__internal_96_$__cuda_sm70_shflsync_down) ;  /* 0x0000053000007944 */ /* 0x000fea0003c00000 */
[----:B0-----:R-:W-:Y:S01]  /*6af0*/  HFMA2.MMA R190, -RZ, RZ, 0, 2.384185791015625e-07 ;  /* 0x00000004ffbe7435 */ /* 0x001fe200000001ff */
[----:B-1----:R-:W-:Y:S01]  /*6b00*/  IMAD.MOV.U32 R6, RZ, RZ, R188 ;  /* 0x000000ffff067224 */ /* 0x002fe200078e00bc */
[----:B------:R-:W-:Y:S01]  /*6b10*/  MOV R187, R7 ;  /* 0x0000000700bb7202 */ /* 0x000fe20000000f00 */
[----:B------:R-:W-:Y:S01]  /*6b20*/  IMAD.MOV.U32 R188, RZ, RZ, 0x1f ;  /* 0x0000001fffbc7424 */ /* 0x000fe200078e00ff */
[----:B------:R-:W-:-:S02]  /*6b30*/  MOV R189, 0xffffffff ;  /* 0xffffffff00bd7802 */ /* 0x000fc40000000f00 */
[----:B------:R-:W-:Y:S02]  /*6b40*/  MOV R4, 0x6b60 ;  /* 0x00006b6000047802 */ /* 0x000fe40000000f00 */
[----:B------:R-:W-:Y:S05]  /*6b50*/  CALL.REL.NOINC `($__internal_96_$__cuda_sm70_shflsync_down) ;  /* 0x000004c000007944 */ /* 0x000fea0003c00000 */
[----:B-1----:R-:W-:Y:S01]  /*6b60*/  @!P2 FFMA.FTZ R7, R181, R188, R7 ;  /* 0x000000bcb507a223 */ /* 0x002fe20000010007 */
[----:B0-----:R-:W-:Y:S01]  /*6b70*/  HFMA2.MMA R190, -RZ, RZ, 0, 4.76837158203125e-07 ;  /* 0x00000008ffbe7435 */ /* 0x001fe200000001ff */
[----:B------:R-:W-:Y:S01]  /*6b80*/  @!P2 FMUL.FTZ R181, R6, R181 ;  /* 0x000000b506b5a220 */ /* 0x000fe20000410000 */
[----:B------:R-:W-:Y:S01]  /*6b90*/  MOV R189, 0xffffffff ;  /* 0xffffffff00bd7802 */ /* 0x000fe20000000f00 */
[----:B------:R-:W-:Y:S01]  /*6ba0*/  IMAD.MOV.U32 R188, RZ, RZ, 0x1f ;  /* 0x0000001fffbc7424 */ /* 0x000fe200078e00ff */
[----:B------:R-:W-:Y:S02]  /*6bb0*/  MOV R4, 0x6be0 ;  /* 0x00006be000047802 */ /* 0x000fe40000000f00 */
[----:B------:R-:W-:Y:S02]  /*6bc0*/  MOV R187, R181 ;  /* 0x000000b500bb7202 */ /* 0x000fe40000000f00 */
[----:B------:R-:W-:Y:S05]  /*6bd0*/  CALL.REL.NOINC `($__internal_96_$__cuda_sm70_shflsync_down) ;  /* 0x0000044000007944 */ /* 0x000fea0003c00000 */
[----:B0-----:R-:W-:Y:S01]  /*6be0*/  HFMA2.MMA R190, -RZ, RZ, 0, 4.76837158203125e-07 ;  /* 0x00000008ffbe7435 */ /* 0x001fe200000001ff */
[----:B-1----:R-:W-:Y:S01]  /*6bf0*/  IMAD.MOV.U32 R6, RZ, RZ, R188 ;  /* 0x000000ffff067224 */ /* 0x002fe200078e00bc */
[----:B------:R-:W-:Y:S01]  /*6c00*/  MOV R187, R7 ;  /* 0x0000000700bb7202 */ /* 0x000fe20000000f00 */
[----:B------:R-:W-:Y:S01]  /*6c10*/  IMAD.MOV.U32 R188, RZ, RZ, 0x1f ;  /* 0x0000001fffbc7424 */ /* 0x000fe200078e00ff */
[----:B------:R-:W-:-:S02]  /*6c20*/  MOV R189, 0xffffffff ;  /* 0xffffffff00bd7802 */ /* 0x000fc40000000f00 */
[----:B------:R-:W-:Y:S02]  /*6c30*/  MOV R4, 0x6c50 ;  /* 0x00006c5000047802 */ /* 0x000fe40000000f00 */
[----:B------:R-:W-:Y:S05]  /*6c40*/  CALL.REL.NOINC `($__internal_96_$__cuda_sm70_shflsync_down) ;  /* 0x000003d000007944 */ /* 0x000fea0003c00000 */
[----:B-1----:R-:W-:Y:S01]  /*6c50*/  @!P1 FFMA.FTZ R7, R181, R188, R7 ;  /* 0x000000bcb5079223 */ /* 0x002fe20000010007 */
[----:B0-----:R-:W-:Y:S01]  /*6c60*/  HFMA2.MMA R190, -RZ, RZ, 0, 9.5367431640625e-07 ;  /* 0x00000010ffbe7435 */ /* 0x001fe200000001ff */
[----:B------:R-:W-:Y:S01]  /*6c70*/  @!P1 FMUL.FTZ R181, R6, R181 ;  /* 0x000000b506b59220 */ /* 0x000fe20000410000 */
[----:B------:R-:W-:Y:S02]  /*6c80*/  MOV R188, 0x1f ;  /* 0x0000001f00bc7802 */ /* 0x000fe40000000f00 */
[----:B------:R-:W-:Y:S01]  /*6c90*/  MOV R189, 0xffffffff ;  /* 0xffffffff00bd7802 */ /* 0x000fe20000000f00 */
[----:B------:R-:W-:Y:S01]  /*6ca0*/  IMAD.MOV.U32 R185, RZ, RZ, R181 ;  /* 0x000000ffffb97224 */ /* 0x000fe200078e00b5 */
[----:B------:R-:W-:-:S03]  /*6cb0*/  MOV R4, 0x6ce0 ;  /* 0x00006ce000047802 */ /* 0x000fc60000000f00 */
[----:B------:R-:W-:Y:S02]  /*6cc0*/  IMAD.MOV.U32 R187, RZ, RZ, R185 ;  /* 0x000000ffffbb7224 */ /* 0x000fe400078e00b9 */
[----:B------:R-:W-:Y:S05]  /*6cd0*/  CALL.REL.NOINC `($__internal_96_$__cuda_sm70_shflsync_down) ;  /* 0x0000034000007944 */ /* 0x000fea0003c00000 */
[----:B-1----:R-:W-:Y:S01]  /*6ce0*/  MOV R6, R188 ;  /* 0x000000bc00067202 */ /* 0x002fe20000000f00 */
[----:B------:R-:W-:Y:S01]  /*6cf0*/  HFMA2.MMA R188, -RZ, RZ, 0, 1.847743988037109375e-06 ;  /* 0x0000001fffbc7435 */ /* 0x000fe200000001ff */
[----:B0-----:R-:W-:Y:S01]  /*6d00*/  MOV R187, R7 ;  /* 0x0000000700bb7202 */ /* 0x001fe20000000f00 */
[----:B------:R-:W-:Y:S01]  /*6d10*/  IMAD.MOV.U32 R190, RZ, RZ, 0x10 ;  /* 0x00000010ffbe7424 */ /* 0x000fe200078e00ff */
[----:B------:R-:W-:Y:S02]  /*6d20*/  MOV R189, 0xffffffff ;  /* 0xffffffff00bd7802 */ /* 0x000fe40000000f00 */
[----:B------:R-:W-:Y:S02]  /*6d30*/  MOV R4, 0x6d50 ;  /* 0x00006d5000047802 */ /* 0x000fe40000000f00 */
[----:B------:R-:W-:Y:S05]  /*6d40*/  CALL.REL.NOINC `($__internal_96_$__cuda_sm70_shflsync_down) ;  /* 0x000002d000007944 */ /* 0x000fea0003c00000 */
[----:B-1----:R-:W-:Y:S01]  /*6d50*/  @!P0 FFMA.FTZ R7, R185, R188, R7 ;  /* 0x000000bcb9078223 */ /* 0x002fe20000010007 */
[----:B------:R-:W-:Y:S01]  /*6d60*/  HFMA2.MMA R191, -RZ, RZ, 0, 1.847743988037109375e-06 ;  /* 0x0000001fffbf7435 */ /* 0x000fe200000001ff */
[----:B------:R-:W-:Y:S01]  /*6d70*/  @!P0 FMUL.FTZ R185, R6, R185 ;  /* 0x000000b906b98220 */ /* 0x000fe20000410000 */
[----:B------:R-:W-:Y:S01]  /*6d80*/  MOV R192, 0xffffffff ;  /* 0xffffffff00c07802 */ /* 0x000fe20000000f00 */
[----:B0-----:R-:W-:Y:S01]  /*6d90*/  IMAD.MOV.U32 R189, RZ, RZ, RZ ;  /* 0x000000ffffbd7224 */ /* 0x001fe200078e00ff */
[----:B------:R-:W-:Y:S01]  /*6da0*/  MOV R4, 0x6dd0 ;  /* 0x00006dd000047802 */ /* 0x000fe20000000f00 */
[----:B------:R-:W-:-:S02]  /*6db0*/  IMAD.MOV.U32 R190, RZ, RZ, R185 ;  /* 0x000000ffffbe7224 */ /* 0x000fc400078e00b9 */
[----:B------:R-:W-:Y:S05]  /*6dc0*/  CALL.REL.NOINC `($__internal_97_$__cuda_sm70_shflsync_idx_p) ;  /* 0x0000029000007944 */ /* 0x000fea0003c00000 */
[----:B0-----:R-:W-:Y:S01]  /*6dd0*/  HFMA2.MMA R191, -RZ, RZ, 0, 1.847743988037109375e-06 ;  /* 0x0000001fffbf7435 */ /* 0x001fe200000001ff */
[----:B-1----:R-:W-:Y:S01]  /*6de0*/  MOV R6, R189 ;  /* 0x000000bd00067202 */ /* 0x002fe20000000f00 */
[----:B------:R-:W-:Y:S01]  /*6df0*/  IMAD.MOV.U32 R189, RZ, RZ, RZ ;  /* 0x000000ffffbd7224 */ /* 0x000fe200078e00ff */
[----:B------:R-:W-:-:S02]  /*6e00*/  MOV R190, R7 ;  /* 0x0000000700be7202 */ /* 0x000fc40000000f00 */
[----:B------:R-:W-:Y:S02]  /*6e10*/  MOV R192, 0xffffffff ;  /* 0xffffffff00c07802 */ /* 0x000fe40000000f00 */
[----:B------:R-:W-:Y:S02]  /*6e20*/  MOV R4, 0x6e40 ;  /* 0x00006e4000047802 */ /* 0x000fe40000000f00 */
[----:B------:R-:W-:Y:S05]  /*6e30*/  CALL.REL.NOINC `($__internal_97_$__cuda_sm70_shflsync_idx_p) ;  /* 0x0000022000007944 */ /* 0x000fea0003c00000 */
[----:B------:R-:W-:Y:S01]  /*6e40*/  HFMA2.MMA R188, -RZ, RZ, 0, 1.847743988037109375e-06 ;  /* 0x0000001fffbc7435 */ /* 0x000fe200000001ff */
[----:B-1----:R-:W-:Y:S01]  /*6e50*/  MOV R186, R189 ;  /* 0x000000bd00ba7202 */ /* 0x002fe20000000f00 */
[----:B------:R-:W-:Y:S01]  /*6e60*/  IMAD.MOV.U32 R181, RZ, RZ, R6 ;  /* 0x000000ffffb57224 */ /* 0x000fe200078e0006 */
[----:B------:R-:W-:Y:S01]  /*6e70*/  MOV R187, R185 ;  /* 0x000000b900bb7202 */ /* 0x000fe20000000f00 */
[----:B0-----:R-:W-:Y:S01]  /*6e80*/  IMAD.MOV.U32 R190, RZ, RZ, 0x1 ;  /* 0x00000001ffbe7424 */ /* 0x001fe200078e00ff */
[----:B------:R-:W-:Y:S02]  /*6e90*/  MOV R189, 0xffffffff ;  /* 0xffffffff00bd7802 */ /* 0x000fe40000000f00 */
[----:B------:R-:W-:Y:S02]  /*6ea0*/  MOV R4, 0x6ec0 ;  /* 0x00006ec000047802 */ /* 0x000fe40000000f00 */
[----:B------:R-:W-:Y:S05]  /*6eb0*/  CALL.REL.NOINC `($__internal_96_$__cuda_sm70_shflsync_down) ;  /* 0x0000016000007944 */ /* 0x000fea0003c00000 */
[----:B0-----:R-:W-:Y:S01]  /*6ec0*/  HFMA2.MMA R190, -RZ, RZ, 0, 5.9604644775390625e-08 ;  /* 0x00000001ffbe7435 */ /* 0x001fe200000001ff */
[----:B-1----:R-:W-:Y:S01]  /*6ed0*/  IMAD.MOV.U32 R6, RZ, RZ, R188 ;  /* 0x000000ffff067224 */ /* 0x002fe200078e00bc */
[----:B------:R-:W-:Y:S01]  /*6ee0*/  MOV R187, R7 ;  /* 0x0000000700bb7202 */ /* 0x000fe20000000f00 */
[----:B------:R-:W-:Y:S01]  /*6ef0*/  IMAD.MOV.U32 R188, RZ, RZ, 0x1f ;  /* 0x0000001fffbc7424 */ /* 0x000fe200078e00ff */
[----:B------:R-:W-:-:S02]  /*6f00*/  MOV R189, 0xffffffff ;  /* 0xffffffff00bd7802 */ /* 0x000fc40000000f00 */
[----:B------:R-:W-:Y:S02]  /*6f10*/  MOV R4, 0x6f30 ;  /* 0x00006f3000047802 */ /* 0x000fe40000000f00 */
[----:B------:R-:W-:Y:S05]  /*6f20*/  CALL.REL.NOINC `($__internal_96_$__cuda_sm70_shflsync_down) ;  /* 0x000000f000007944 */ /* 0x000fea0003c00000 */
[----:B0-----:R-:W-:Y:S01]  /*6f30*/  HFMA2.MMA R189, -RZ, RZ, 0, 0 ;  /* 0x00000000ffbd7435 */ /* 0x001fe200000001ff */
[----:B------:R-:W-:Y:S01]  /*6f40*/  MOV R185, R6 ;  /* 0x0000000600b97202 */ /* 0x000fe20000000f00 */
[----:B------:R-:W-:Y:S01]  /*6f50*/  IMAD.MOV.U32 R190, RZ, RZ, R12 ;  /* 0x000000ffffbe7224 */ /* 0x000fe200078e000c */
[----:B------:R-:W-:Y:S01]  /*6f60*/  MOV R191, 0x1f ;  /* 0x0000001f00bf7802 */ /* 0x000fe20000000f00 */
[----:B------:R-:W-:Y:S01]  /*6f70*/  IMAD.MOV.U32 R192, RZ, RZ, -0x1 ;  /* 0xffffffffffc07424 */ /* 0x000fe200078e00ff */
[----:B------:R-:W-:Y:S02]  /*6f80*/  MOV R4, 0x6fa0 ;  /* 0x00006fa000047802 */ /* 0x000fe40000000f00 */
[----:B-1----:R-:W-:Y:S05]  /*6f90*/  CALL.REL.NOINC `($__internal_97_$__cuda_sm70_shflsync_idx_p) ;  /* 0x000000c000007944 */ /* 0x002fea0003c00000 */
[----:B0-----:R-:W-:Y:S01]  /*6fa0*/  HFMA2.MMA R191, -RZ, RZ, 0, 1.847743988037109375e-06 ;  /* 0x0000001fffbf7435 */ /* 0x001fe200000001ff */
[----:B-1----:R-:W-:Y:S01]  /*6fb0*/  MOV R187, R189 ;  /* 0x000000bd00bb7202 */ /* 0x002fe20000000f00 */
[----:B------:R-:W-:Y:S01]  /*6fc0*/  IMAD.MOV.U32 R189, RZ, RZ, RZ ;  /* 0x000000ffffbd7224 */ /* 0x000fe200078e00ff */
[----:B------:R-:W-:Y:S02]  /*6fd0*/  MOV R190, R13 ;  /* 0x0000000d00be7202 */ /* 0x000fe40000000f00 */
[----:B------:R-:W-:-:S02]  /*6fe0*/  MOV R192, 0xffffffff ;  /* 0xffffffff00c07802 */ /* 0x000fc40000000f00 */
[----:B------:R-:W-:Y:S02]  /*6ff0*/  MOV R4, 0x7010 ;  /* 0x0000701000047802 */ /* 0x000fe40000000f00 */
[----:B------:R-:W-:Y:S05]  /*7000*/  CALL.REL.NOINC `($__internal_97_$__cuda_sm70_shflsync_idx_p) ;  /* 0x0000005000007944 */ /* 0x000fea0003c00000 */
[----:B01----:R-:W-:Y:S05]  /*7010*/  BRA `(.L_x_2427) ;  /* 0xffffc5c000007947 */ /* 0x003fea000383ffff */
        .weak           $__internal_96_$__cuda_sm70_shflsync_down
        .type           $__internal_96_$__cuda_sm70_shflsync_down,@function
        .size           $__internal_96_$__cuda_sm70_shflsync_down,($__internal_97_$__cuda_sm70_shflsync_idx_p - $__internal_96_$__cuda_sm70_shflsync_down)
$__internal_96_$__cuda_sm70_shflsync_down:
[----:B------:R-:W-:Y:S01]  /*7020*/  IMAD.MOV.U32 R5, RZ, RZ, 0x0 ;  /* 0x00000000ff057424 */ /* 0x000fe200078e00ff */
[----:B------:R-:W-:Y:S04]  /*7030*/  WARPSYNC R189 ;  /* 0x000000bd00007348 */ /* 0x000fe80003800000 */
[----:B------:R0:W1:Y:S01]  /*7040*/  SHFL.DOWN PT, R188, R187, R190, R188 ;  /* 0x080000bebbbc7389 */ /* 0x00006200000e00bc */
[----:B------:R-:W-:Y:S05]  /*7050*/  RET.REL.NODEC R4 `(_Z25selective_scan_bwd_kernelI32Selective_Scan_bwd_kernel_traitsILi64ELi16ELb0ELb0ELb0ELb0ELb0EN3c104HalfEfEEv12SSMParamsBwd) ;  /* 0xffff8fa004007950 */ /* 0x000fea0003c3ffff */
        .weak           $__internal_97_$__cuda_sm70_shflsync_idx_p
        .type           $__internal_97_$__cuda_sm70_shflsync_idx_p,@function
        .size           $__internal_97_$__cuda_sm70_shflsync_idx_p,($__internal_98_$__cuda_sm70_shflsync_up - $__internal_97_$__cuda_sm70_shflsync_idx_p)
$__internal_97_$__cuda_sm70_shflsync_idx_p:
[----:B------:R-:W-:Y:S01]  /*7060*/  HFMA2.MMA R5, -RZ, RZ, 0, 0 ;  /* 0x00000000ff057435 */ /* 0x000fe200000001ff */
[----:B------:R-:W-:Y:S04]  /*7070*/  WARPSYNC R192 ;  /* 0x000000c000007348 */ /* 0x000fe80003800000 */
[----:B------:R0:W1:Y:S01]  /*7080*/  SHFL.IDX PT, R189, R190, R189, R191 ;  /* 0x000000bdbebd7389 */ /* 0x00006200000e00bf */
[----:B------:R-:W-:Y:S05]  /*7090*/  RET.REL.NODEC R4 `(_Z25selective_scan_bwd_kernelI32Selective_Scan_bwd_kernel_traitsILi64ELi16ELb0ELb0ELb0ELb0ELb0EN3c104HalfEfEEv12SSMParamsBwd) ;  /* 0xffff8f6004007950 */ /* 0x000fea0003c3ffff */
        .weak           $__internal_98_$__cuda_sm70_shflsync_up
        .type           $__internal_98_$__cuda_sm70_shflsync_up,@function
        .size           $__internal_98_$__cuda_sm70_shflsync_up,(.L_x_8910 - $__internal_98_$__cuda_sm70_shflsync_up)
$__internal_98_$__cuda_sm70_shflsync_up:
[----:B------:R-:W-:Y:S01]  /*70a0*/  MOV R5, 0x0 ;  /* 0x0000000000057802 */ /* 0x000fe20000000f00 */
[----:B------:R-:W-:Y:S04]  /*70b0*/  WARPSYNC R191 ;  /* 0x000000bf00007348 */ /* 0x000fe80003800000 */
[----:B------:R0:W1:Y:S01]  /*70c0*/  SHFL.UP PT, R188, R188, R189, R190 ;  /* 0x040000bdbcbc7389 */ /* 0x00006200000e00be */
[----:B------:R-:W-:Y:S05]  /*70d0*/  RET.REL.NODEC R4 `(_Z25selective_scan_bwd_kernelI32Selective_Scan_bwd_kernel_traitsILi64ELi16ELb0ELb0ELb0ELb0ELb0EN3c104HalfEfEEv12SSMParamsBwd) ;  /* 0xffff8f2004007950 */ /* 0x000fea0003c3ffff */
.L_x_2428:
        /* <DEDUP_REMOVED lines=10> */
.L_x_8910:


//--------------------- .text._Z25selective_scan_bwd_kernelI32Selective_Scan_bwd_kernel_traitsILi64ELi16ELb0ELb0ELb0ELb0ELb1EN3c104HalfEfEEv12SSMParamsBwd --------------------------
	.section	.text._Z25selective_scan_bwd_kernelI32Selective_Scan_bwd_kernel_traitsILi64ELi16ELb0ELb0ELb0ELb0ELb1EN3c104HalfEfEEv12SSMParamsBwd,"ax",@progbits
	.sectioninfo	@"SHI_REGISTERS=212"
	.align	128
        .global         _Z25selective_scan_bwd_kernelI32Selective_Scan_bwd_kernel_traitsILi64ELi16ELb0ELb0ELb0ELb0ELb1EN3c104HalfEfEEv12SSMParamsBwd
        .type           _Z25selective_scan_bwd_kernelI32Selective_Scan_bwd_kernel_traitsILi64ELi16ELb0ELb0ELb0ELb0ELb1EN3c104HalfEfEEv12SSMParamsBwd,@function
        .size           _Z25selective_scan_bwd_kernelI32Selective_Scan_bwd_kernel_traitsILi64ELi16ELb0ELb0ELb0ELb0ELb1EN3c104HalfEfEEv12SSMParamsBwd,(.L_x_8913 - _Z25selective_scan_bwd_kernelI32Selective_Scan_bwd_kernel_traitsILi64ELi16ELb0ELb0ELb0ELb0ELb1EN3c104HalfEfEEv12SSMParamsBwd)
        .other          _Z25selective_scan_bwd_kernelI32Selective_Scan_bwd_kernel_traitsILi64ELi16ELb0ELb0ELb0ELb0ELb1EN3c104HalfEfEEv12SSMParamsBwd,@"STO_CUDA_ENTRY STV_DEFAULT"
_Z25selective_scan_bwd_kernelI32Selective_Scan_bwd_kernel_traitsILi64ELi16ELb0ELb0ELb0ELb0ELb1EN3c104HalfEfEEv12SSMParamsBwd:
.text._Z25selective_scan_bwd_kernelI32Selective_Scan_bwd_kernel_traitsILi64ELi16ELb0ELb0ELb0ELb0ELb1EN3c104HalfEfEEv12SSMParamsBwd:
[----:B------:R-:W-:Y:S02]  /*0000*/  MOV R1, c[0x0][0x28] ;  /* 0x00000a0000017a02 */ /* 0x000fe40000000f00 */
[----:B------:R-:W0:Y:S01]  /*0010*/  S2R R73, SR_CTAID.X ;  /* 0x0000000000497919 */ /* 0x000e220000002500 */
[----:B------:R-:W-:Y:S01]  /*0020*/  ISETP.NE.U32.AND P0, PT, RZ, c[0x0][0x238], PT ;  /* 0x00008e00ff007a0c */ /* 0x000fe20003f05070 */
[----:B------:R-:W-:Y:S01]  /*0030*/  HFMA2.MMA R74, -RZ, RZ, 0, 0 ;  /* 0x00000000ff4a7435 */ /* 0x000fe200000001ff */
[----:B------:R-:W-:Y:S01]  /*0040*/  ISETP.NE.U32.AND P1, PT, RZ, c[0x0][0x250], PT ;  /* 0x00009400ff007a0c */ /* 0x000fe20003f25070 */
[----:B------:R-:W1:Y:S01]  /*0050*/  S2R R76, SR_CTAID.Y ;  /* 0x00000000004c7919 */ /* 0x000e620000002600 */
[----:B------:R-:W-:Y:S01]  /*0060*/  ISETP.NE.AND.EX P0, PT, RZ, c[0x0][0x23c], PT, P0 ;  /* 0x00008f00ff007a0c */ /* 0x000fe20003f05300 */
[----:B------:R-:W-:Y:S01]  /*0070*/  IMAD.MOV.U32 R72, RZ, RZ, RZ ;  /* 0x000000ffff487224 */ /* 0x000fe200078e00ff */
[----:B------:R-:W-:Y:S01]  /*0080*/  ISETP.NE.AND.EX P1, PT, RZ, c[0x0][0x254], PT, P1 ;  /* 0x00009500ff007a0c */ /* 0x000fe20003f25310 */
[----:B------:R-:W-:Y:S01]  /*0090*/  ULDC.64 UR4, c[0x0][0x118] ;  /* 0x0000460000047ab9 */ /* 0x000fe20000000a00 */
[----:B0-----:R-:W-:Y:S02]  /*00a0*/  SHF.R.S32.HI R71, RZ, 0x1f, R73 ;  /* 0x0000001fff477819 */ /* 0x001fe40000011449 */
[----:B-1----:R-:W-:-:S03]  /*00b0*/  SHF.R.S32.HI R75, RZ, 0x1f, R76 ;  /* 0x0000001fff4b7819 */ /* 0x002fc6000001144c */
[----:B------:R-:W-:-:S04]  /*00c0*/  IMAD R10, R71, c[0x0][0x1e0], RZ ;  /* 0x00007800470a7a24 */ /* 0x000fc800078e02ff */
[C---:B------:R-:W-:Y:S02]  /*00d0*/  @P0 LEA R6, P2, R76.reuse, c[0x0][0x238], 0x2 ;  /* 0x00008e004c060a11 */ /* 0x040fe400078410ff */
[C---:B------:R-:W-:Y:S01]  /*00e0*/  @P1 LEA R8, P3, R76.reuse, c[0x0][0x250], 0x2 ;  /* 0x000094004c081a11 */ /* 0x040fe200078610ff */
[----:B------:R-:W-:Y:S01]  /*00f0*/  IMAD R0, R71, c[0x0][0x1d0], RZ ;  /* 0x0000740047007a24 */ /* 0x000fe200078e02ff */
[C-C-:B------:R-:W-:Y:S01]  /*0100*/  @P0 LEA.HI.X R7, R76.reuse, c[0x0][0x23c], R75.reuse, 0x2, P2 ;  /* 0x00008f004c070a11 */ /* 0x140fe200010f144b */
[----:B------:R-:W-:Y:S01]  /*0110*/  IMAD.WIDE.U32 R4, R73, c[0x0][0x1e0], RZ ;  /* 0x0000780049047a25 */ /* 0x000fe200078e00ff */
[----:B------:R-:W-:-:S03]  /*0120*/  @P1 LEA.HI.X R9, R76, c[0x0][0x254], R75, 0x2, P3 ;  /* 0x000095004c091a11 */ /* 0x000fc600018f144b */
[----:B------:R-:W-:Y:S01]  /*0130*/  IMAD R13, R73, c[0x0][0x1e4], R10 ;  /* 0x00007900490d7a24 */ /* 0x000fe200078e020a */
[----:B------:R0:W5:Y:S01]  /*0140*/  @P0 LDG.E R74, [R6.64] ;  /* 0x00000004064a0981 */ /* 0x000162000c1e1900 */
[----:B------:R-:W-:Y:S02]  /*0150*/  IMAD R12, R71, c[0x0][0x278], RZ ;  /* 0x00009e00470c7a24 */ /* 0x000fe400078e02ff */
[----:B------:R-:W-:Y:S01]  /*0160*/  IMAD.WIDE.U32 R2, R73, c[0x0][0x1d0], RZ ;  /* 0x0000740049027a25 */ /* 0x000fe200078e00ff */
[----:B------:R1:W5:Y:S01]  /*0170*/  @P1 LDG.E R72, [R8.64] ;  /* 0x0000000408481981 */ /* 0x000362000c1e1900 */
[----:B------:R-:W-:Y:S01]  /*0180*/  IADD3 R5, R5, R13, RZ ;  /* 0x0000000d05057210 */ /* 0x000fe20007ffe0ff */
[----:B------:R-:W-:Y:S01]  /*0190*/  HFMA2.MMA R70, -RZ, RZ, 0, 0 ;  /* 0x00000000ff467435 */ /* 0x000fe200000001ff */
[----:B------:R-:W-:Y:S01]  /*01a0*/  IMAD R11, R73, c[0x0][0x1d4], R0 ;  /* 0x00007500490b7a24 */ /* 0x000fe200078e0200 */
[----:B------:R-:W-:Y:S01]  /*01b0*/  ISETP.NE.U32.AND P0, PT, RZ, c[0x0][0x260], PT ;  /* 0x00009800ff007a0c */ /* 0x000fe20003f05070 */
[----:B------:R-:W-:-:S02]  /*01c0*/  IMAD.MOV.U32 R0, RZ, RZ, c[0x0][0x174] ;  /* 0x00005d00ff007624 */ /* 0x000fc400078e00ff */
[----:B0-----:R-:W-:Y:S01]  /*01d0*/  IMAD.WIDE.U32 R6, R73, c[0x0][0x278], RZ ;  /* 0x00009e0049067a25 */ /* 0x001fe200078e00ff */
[----:B------:R-:W-:Y:S02]  /*01e0*/  IADD3 R3, R3, R11, RZ ;  /* 0x0000000b03037210 */ /* 0x000fe40007ffe0ff */
[----:B------:R-:W-:Y:S01]  /*01f0*/  ISETP.NE.AND.EX P0, PT, RZ, c[0x0][0x264], PT, P0 ;  /* 0x00009900ff007a0c */ /* 0x000fe20003f05300 */
[----:B-1----:R-:W-:Y:S01]  /*0200*/  IMAD R9, R73, c[0x0][0x27c], R12 ;  /* 0x00009f0049097a24 */ /* 0x002fe200078e020c */
[----:B------:R-:W-:Y:S01]  /*0210*/  ISETP.GE.AND P3, PT, R0, 0x1, PT ;  /* 0x000000010000780c */ /* 0x000fe20003f66270 */
[----:B------:R-:W-:Y:S01]  /*0220*/  IMAD R15, R75, c[0x0][0x1e8], RZ ;  /* 0x00007a004b0f7a24 */ /* 0x000fe200078e02ff */
[----:B------:R-:W-:Y:S01]  /*0230*/  HFMA2.MMA R8, -RZ, RZ, 0, 0 ;  /* 0x00000000ff087435 */ /* 0x000fe200000001ff */
[----:B------:R-:W-:Y:S01]  /*0240*/  IMAD.WIDE.U32 R4, R76, c[0x0][0x1e8], R4 ;  /* 0x00007a004c047a25 */ /* 0x000fe200078e0004 */
[----:B------:R-:W-:Y:S02]  /*0250*/  IADD3 R7, R7, R9, RZ ;  /* 0x0000000907077210 */ /* 0x000fe40007ffe0ff */
[----:B------:R-:W-:Y:S01]  /*0260*/  LEA R9, R0, 0xfffffc00, 0xa ;  /* 0xfffffc0000097811 */ /* 0x000fe200078e50ff */
[----:B------:R-:W-:-:S02]  /*0270*/  IMAD R13, R75, c[0x0][0x1d8], RZ ;  /* 0x000076004b0d7a24 */ /* 0x000fc400078e02ff */
[C---:B------:R-:W-:Y:S01]  /*0280*/  IMAD.WIDE.U32 R2, R76.reuse, c[0x0][0x1d8], R2 ;  /* 0x000076004c027a25 */ /* 0x040fe200078e0002 */
[----:B------:R-:W-:Y:S02]  /*0290*/  SHF.R.S32.HI R11, RZ, 0x1f, R9 ;  /* 0x0000001fff0b7819 */ /* 0x000fe40000011409 */
[C---:B------:R-:W-:Y:S01]  /*02a0*/  IADD3 R65, P2, R9.reuse, R4, RZ ;  /* 0x0000000409417210 */ /* 0x040fe20007f5e0ff */
[C---:B------:R-:W-:Y:S01]  /*02b0*/  IMAD R15, R76.reuse, c[0x0][0x1ec], R15 ;  /* 0x00007b004c0f7a24 */ /* 0x040fe200078e020f */
[----:B------:R-:W-:Y:S01]  /*02c0*/  IADD3 R64, P1, R9, R2, RZ ;  /* 0x0000000209407210 */ /* 0x000fe20007f3e0ff */
[C---:B------:R-:W-:Y:S01]  /*02d0*/  IMAD R13, R76.reuse, c[0x0][0x1dc], R13 ;  /* 0x000077004c0d7a24 */ /* 0x040fe200078e020d */
[----:B------:R-:W-:Y:S01]  /*02e0*/  LEA R62, P5, R65, c[0x0][0x248], 0x1 ;  /* 0x00009200413e7a11 */ /* 0x000fe200078a08ff */
[----:B------:R-:W-:Y:S01]  /*02f0*/  IMAD R17, R75, c[0x0][0x280], RZ ;  /* 0x0000a0004b117a24 */ /* 0x000fe200078e02ff */
[----:B------:R-:W-:Y:S01]  /*0300*/  IADD3.X R4, R11, R5, R15, P2, !PT ;  /* 0x000000050b047210 */ /* 0x000fe200017fe40f */
[----:B------:R-:W-:Y:S01]  /*0310*/  IMAD.WIDE.U32 R6, R76, c[0x0][0x280], R6 ;  /* 0x0000a0004c067a25 */ /* 0x000fe200078e0006 */
[----:B------:R-:W-:-:S02]  /*0320*/  ISETP.NE.U32.AND P2, PT, RZ, c[0x0][0x348], PT ;  /* 0x0000d200ff007a0c */ /* 0x000fc40003f45070 */
[----:B------:R-:W-:Y:S01]  /*0330*/  IADD3.X R3, R11, R3, R13, P1, !PT ;  /* 0x000000030b037210 */ /* 0x000fe20000ffe40d */
[----:B------:R-:W-:Y:S01]  /*0340*/  IMAD R17, R76, c[0x0][0x284], R17 ;  /* 0x0000a1004c117a24 */ /* 0x000fe200078e0211 */
[----:B------:R-:W-:Y:S01]  /*0350*/  ISETP.NE.U32.AND P1, PT, RZ, c[0x0][0x328], PT ;  /* 0x0000ca00ff007a0c */ /* 0x000fe20003f25070 */
[----:B------:R-:W-:Y:S01]  /*0360*/  @P0 IMAD R0, R73, c[0x0][0x164], R76 ;  /* 0x0000590049000a24 */ /* 0x000fe200078e024c */
[----:B------:R-:W-:Y:S01]  /*0370*/  ISETP.NE.AND.EX P2, PT, RZ, c[0x0][0x34c], PT, P2 ;  /* 0x0000d300ff007a0c */ /* 0x000fe20003f45320 */
[----:B------:R-:W-:Y:S01]  /*0380*/  IMAD.MOV.U32 R69, RZ, RZ, RZ ;  /* 0x000000ffff457224 */ /* 0x000fe200078e00ff */
[----:B------:R-:W-:Y:S01]  /*0390*/  ISETP.NE.AND.EX P1, PT, RZ, c[0x0][0x32c], PT, P1 ;  /* 0x0000cb00ff007a0c */ /* 0x000fe20003f25310 */
[----:B------:R-:W-:Y:S01]  /*03a0*/  @P0 IMAD R0, R0, c[0x0][0x174], RZ ;  /* 0x00005d0000000a24 */ /* 0x000fe200078e02ff */
[----:B------:R-:W-:Y:S02]  /*03b0*/  IADD3 R9, P4, R9, R6, RZ ;  /* 0x0000000609097210 */ /* 0x000fe40007f9e0ff */
[----:B------:R-:W-:Y:S01]  /*03c0*/  LEA.HI.X R65, R65, c[0x0][0x24c], R4, 0x1, P5 ;  /* 0x0000930041417a11 */ /* 0x000fe200028f0c04 */
[----:B------:R-:W-:Y:S01]  /*03d0*/  @P0 IMAD R0, R0, c[0x0][0x16c], RZ ;  /* 0x00005b0000000a24 */ /* 0x000fe200078e02ff */
[----:B------:R-:W-:-:S02]  /*03e0*/  IADD3.X R6, R11, R7, R17, P4, !PT ;  /* 0x000000070b067210 */ /* 0x000fc400027fe411 */
[----:B------:R-:W-:Y:S01]  /*03f0*/  LEA R67, P4, R64, c[0x0][0x240], 0x1 ;  /* 0x0000900040437a11 */ /* 0x000fe200078808ff */
[----:B------:R-:W-:Y:S01]  /*0400*/  CS2R R10, SRZ ;  /* 0x00000000000a7805 */ /* 0x000fe2000001ff00 */
[----:B------:R-:W-:Y:S02]  /*0410*/  @P0 MOV R13, 0x8 ;  /* 0x00000008000d0802 */ /* 0x000fe40000000f00 */
[----:B------:R-:W-:Y:S02]  /*0420*/  @P2 LEA R8, P5, R76, c[0x0][0x348], 0x2 ;  /* 0x0000d2004c082a11 */ /* 0x000fe400078a10ff */
[----:B------:R-:W-:Y:S01]  /*0430*/  LEA.HI.X R64, R64, c[0x0][0x244], R3, 0x1, P4 ;  /* 0x0000910040407a11 */ /* 0x000fe200020f0c03 */
[----:B------:R-:W-:Y:S01]  /*0440*/  IMAD.MOV.U32 R3, RZ, RZ, RZ ;  /* 0x000000ffff037224 */ /* 0x000fe200078e00ff */
[----:B------:R-:W-:Y:S01]  /*0450*/  LEA R63, P6, R9, c[0x0][0x308], 0x1 ;  /* 0x0000c200093f7a11 */ /* 0x000fe200078c08ff */
[----:B------:R-:W-:Y:S01]  /*0460*/  @P0 IMAD.WIDE R12, R0, R13, c[0x0][0x260] ;  /* 0x00009800000c0625 */ /* 0x000fe200078e020d */
[C---:B------:R-:W-:Y:S01]  /*0470*/  @P1 LEA R10, P4, R76.reuse, c[0x0][0x328], 0x2 ;  /* 0x0000ca004c0a1a11 */ /* 0x040fe200078810ff */
[----:B------:R-:W-:Y:S01]  /*0480*/  @!P0 CS2R R12, SRZ ;  /* 0x00000000000c8805 */ /* 0x000fe2000001ff00 */
[----:B------:R-:W-:-:S02]  /*0490*/  @P2 LEA.HI.X R3, R76, c[0x0][0x34c], R75, 0x2, P5 ;  /* 0x0000d3004c032a11 */ /* 0x000fc400028f144b */
[----:B------:R-:W-:Y:S02]  /*04a0*/  LEA.HI.X R61, R9, c[0x0][0x30c], R6, 0x1, P6 ;  /* 0x0000c300093d7a11 */ /* 0x000fe400030f0c06 */
[----:B------:R-:W-:Y:S02]  /*04b0*/  @P1 LEA.HI.X R11, R76, c[0x0][0x32c], R75, 0x2, P4 ;  /* 0x0000cb004c0b1a11 */ /* 0x000fe400020f144b */
[----:B------:R-:W-:Y:S01]  /*04c0*/  MOV R9, R3 ;  /* 0x0000000300097202 */ /* 0x000fe20000000f00 */
[----:B------:R-:W-:Y:S05]  /*04d0*/  @!P3 BRA `(.L_x_2429) ;  /* 0x00007da00000b947 */ /* 0x000fea0003800000 */
[----:B------:R-:W0:Y:S01]  /*04e0*/  S2R R68, SR_TID.X ;  /* 0x0000000000447919 */ /* 0x000e220000002100 */
[----:B------:R-:W-:Y:S01]  /*04f0*/  IMAD.MOV.U32 R69, RZ, RZ, RZ ;  /* 0x000000ffff457224 */ /* 0x000fe200078e00ff */
[----:B------:R-:W-:Y:S02]  /*0500*/  MOV R59, RZ ;  /* 0x000000ff003b7202 */ /* 0x000fe40000000f00 */
[----:B------:R-:W1:Y:S01]  /*0510*/  S2R R66, SR_LANEID ;  /* 0x0000000000427919 */ /* 0x000e620000000000 */
[----:B------:R-:W-:-:S02]  /*0520*/  MOV R70, RZ ;  /* 0x000000ff00467202 */ /* 0x000fc40000000f00 */
[----:B0-----:R-:W-:Y:S02]  /*0530*/  SHF.L.U32 R152, R68, 0x4, RZ ;  /* 0x0000000444987819 */ /* 0x001fe400000006ff */
[--C-:B------:R-:W-:Y:S02]  /*0540*/  SHF.R.S32.HI R5, RZ, 0x1f, R68.reuse ;  /* 0x0000001fff057819 */ /* 0x100fe40000011444 */
[----:B------:R-:W-:Y:S02]  /*0550*/  LOP3.LUT R3, R152, 0xfffffe00, RZ, 0xc0, !PT ;  /* 0xfffffe0098037812 */ /* 0x000fe400078ec0ff */
[----:B------:R-:W-:Y:S02]  /*0560*/  LEA.HI R5, R5, R68, RZ, 0x5 ;  /* 0x0000004405057211 */ /* 0x000fe400078f28ff */
[----:B------:R-:W-:Y:S02]  /*0570*/  LOP3.LUT R60, R3, 0x1f, R68, 0xf8, !PT ;  /* 0x0000001f033c7812 */ /* 0x000fe400078ef844 */
[----:B------:R-:W-:-:S02]  /*0580*/  LOP3.LUT R150, R68, 0x1f, RZ, 0xc0, !PT ;  /* 0x0000001f44967812 */ /* 0x000fc400078ec0ff */
[----:B------:R-:W-:Y:S02]  /*0590*/  SHF.R.S32.HI R58, RZ, 0x5, R5 ;  /* 0x00000005ff3a7819 */ /* 0x000fe40000011405 */
[----:B-1----:R-:W-:Y:S02]  /*05a0*/  SHF.R.S32.HI R57, RZ, 0x1f, R60 ;  /* 0x0000001fff397819 */ /* 0x002fe4000001143c */
.L_x_2456:
[----:B------:R-:W-:Y:S01]  /*05b0*/  IADD3 R148, -R59, c[0x0][0x174], RZ ;  /* 0x00005d003b947a10 */ /* 0x000fe20007ffe1ff */
[----:B------:R-:W-:Y:S01]  /*05c0*/  BAR.SYNC.DEFER_BLOCKING 0x0 ;  /* 0x0000000000007b1d */ /* 0x000fe20000010000 */
[----:B------:R-:W-:Y:S02]  /*05d0*/  LOP3.LUT R114, R60, 0x20, RZ, 0xfc, !PT ;  /* 0x000000203c727812 */ /* 0x000fe400078efcff */
[----:B------:R-:W-:Y:S02]  /*05e0*/  LEA R2, R148, 0xfffffc00, 0xa ;  /* 0xfffffc0094027811 */ /* 0x000fe400078e50ff */
[----:B------:R-:W-:Y:S02]  /*05f0*/  LEA R4, P3, R60, R67, 0x1 ;  /* 0x000000433c047211 */ /* 0x000fe400078608ff */
[----:B------:R-:W-:-:S02]  /*0600*/  IADD3 R125, -R2, c[0x0][0x168], RZ ;  /* 0x00005a00027d7a10 */ /* 0x000fc40007ffe1ff */
[C---:B------:R-:W-:Y:S02]  /*0610*/  LOP3.LUT R112, R60.reuse, 0x40, RZ, 0xfc, !PT ;  /* 0x000000403c707812 */ /* 0x040fe400078efcff */
[-C--:B------:R-:W-:Y:S02]  /*0620*/  ISETP.GE.AND P2, PT, R60, R125.reuse, PT ;  /* 0x0000007d3c00720c */ /* 0x080fe40003f46270 */
[----:B------:R-:W-:Y:S02]  /*0630*/  ISETP.GE.AND P1, PT, R114, R125, PT ;  /* 0x0000007d7200720c */ /* 0x000fe40003f26270 */
[C---:B------:R-:W-:Y:S02]  /*0640*/  LOP3.LUT R110, R60.reuse, 0x60, RZ, 0xfc, !PT ;  /* 0x000000603c6e7812 */ /* 0x040fe400078efcff */
[----:B------:R-:W-:Y:S02]  /*0650*/  PRMT R3, RZ, 0x7610, R3 ;  /* 0x00007610ff037816 */ /* 0x000fe40000000003 */
[----:B------:R-:W-:-:S02]  /*0660*/  LOP3.LUT R108, R60, 0x80, RZ, 0xfc, !PT ;  /* 0x000000803c6c7812 */ /* 0x000fc400078efcff */
[----:B------:R-:W-:Y:S02]  /*0670*/  PRMT R0, RZ, 0x7610, R0 ;  /* 0x00007610ff007816 */ /* 0x000fe40000000000 */
[C---:B------:R-:W-:Y:S02]  /*0680*/  LOP3.LUT R106, R60.reuse, 0xa0, RZ, 0xfc, !PT ;  /* 0x000000a03c6a7812 */ /* 0x040fe400078efcff */
[C---:B------:R-:W-:Y:S02]  /*0690*/  LEA.HI.X R5, R60.reuse, R64, R57, 0x1, P3 ;  /* 0x000000403c057211 */ /* 0x040fe400018f0c39 */
[----:B------:R-:W-:Y:S02]  /*06a0*/  LOP3.LUT R18, R60, 0xc0, RZ, 0xfc, !PT ;  /* 0x000000c03c127812 */ /* 0x000fe400078efcff */
[----:B------:R-:W-:Y:S01]  /*06b0*/  ISETP.GE.AND P0, PT, R112, R125, PT ;  /* 0x0000007d7000720c */ /* 0x000fe20003f06270 */
[----:B------:R0:W2:Y:S01]  /*06c0*/  @!P2 LDG.E.U16 R3, [R4.64] ;  /* 0x000000040403a981 */ /* 0x0000a2000c1e1500 */
[----:B------:R-:W-:-:S02]  /*06d0*/  LOP3.LUT R19, R60, 0xe0, RZ, 0xfc, !PT ;  /* 0x000000e03c137812 */ /* 0x000fc400078efcff */
[-C--:B------:R-:W-:Y:S01]  /*06e0*/  ISETP.GE.AND P4, PT, R110, R125.reuse, PT ;  /* 0x0000007d6e00720c */ /* 0x080fe20003f86270 */
[----:B------:R0:W3:Y:S01]  /*06f0*/  @!P1 LDG.E.U16 R0, [R4.64+0x40] ;  /* 0x0000400404009981 */ /* 0x0000e2000c1e1500 */
        /* <DEDUP_REMOVED lines=21> */
[C---:B------:R-:W-:Y:S01]  /*0850*/  LOP3.LUT R100, R60.reuse, 0x1a0, RZ, 0xfc, !PT ;  /* 0x000001a03c647812 */ /* 0x040fe200078efcff */
[----:B------:R0:W4:Y:S01]  /*0860*/  @!P3 LDG.E.U16 R17, [R4.64+0x180] ;  /* 0x000180040411b981 */ /* 0x000122000c1e1500 */
[-C--:B------:R-:W-:Y:S02]  /*0870*/  ISETP.GE.AND P0, PT, R21, R125.reuse, PT ;  /* 0x0000007d1500720c */ /* 0x080fe40003f06270 */
[----:B------:R-:W-:Y:S01]  /*0880*/  LOP3.LUT R102, R60, 0x1c0, RZ, 0xfc, !PT ;  /* 0x000001c03c667812 */ /* 0x000fe200078efcff */
        /* <DEDUP_REMOVED lines=23> */
[----:B------:R-:W-:-:S05]  /*0a00*/  LOP3.LUT R79, R152, 0xfffffe00, RZ, 0xc0, !PT ;  /* 0xfffffe00984f7812 */ /* 0x000fca00078ec0ff */
[----:B------:R-:W-:-:S05]  /*0a10*/  IMAD.IADD R30, R79, 0x1, R66 ;  /* 0x000000014f1e7824 */ /* 0x000fca00078e0242 */
        /* <DEDUP_REMOVED lines=8> */
[----:B------:R-:W-:Y:S02]  /*0aa0*/  LEA.HI.SX32 R33, R33, R30, 0x1b ;  /* 0x0000001e21217211 */ /* 0x000fe400078fdaff */
[C---:B------:R-:W-:Y:S02]  /*0ab0*/  IADD3 R41, R30.reuse, 0xc0, RZ ;  /* 0x000000c01e297810 */ /* 0x040fe40007ffe0ff */
[C---:B------:R-:W-:Y:S02]  /*0ac0*/  IADD3 R53, R30.reuse, 0x1a0, RZ ;  /* 0x000001a01e357810 */ /* 0x040fe40007ffe0ff */
[----:B------:R-:W-:-:S02]  /*0ad0*/  IADD3 R43, R30, 0xe0, RZ ;  /* 0x000000e01e2b7810 */ /* 0x000fc40007ffe0ff */
[C---:B0-----:R-:W-:Y:S02]  /*0ae0*/  IADD3 R5, R30.reuse, 0x100, RZ ;  /* 0x000001001e057810 */ /* 0x041fe40007ffe0ff */
[-C--:B------:R-:W-:Y:S02]  /*0af0*/  LEA.HI.SX32 R35, R35, R30.reuse, 0x1b ;  /* 0x0000001e23237211 */ /* 0x080fe400078fdaff */
[----:B------:R-:W-:Y:S02]  /*0b00*/  IADD3 R51, R30, 0x180, RZ ;  /* 0x000001801e337810 */ /* 0x000fe40007ffe0ff */
[----:B------:R-:W-:Y:S02]  /*0b10*/  SHF.L.U32 R56, R56, 0x1, RZ ;  /* 0x0000000138387819 */ /* 0x000fe400000006ff */
[-C--:B------:R-:W-:Y:S02]  /*0b20*/  LEA.HI.SX32 R37, R37, R30.reuse, 0x1b ;  /* 0x0000001e25257211 */ /* 0x080fe400078fdaff */
[----:B------:R-:W-:-:S02]  /*0b30*/  LEA.HI.SX32 R39, R39, R30, 0x1b ;  /* 0x0000001e27277211 */ /* 0x000fc400078fdaff */
[-C--:B------:R-:W-:Y:S01]  /*0b40*/  LEA.HI.SX32 R42, R55, R30.reuse, 0x1b ;  /* 0x0000001e372a7211 */ /* 0x080fe200078fdaff */
        /* <DEDUP_REMOVED lines=8> */
[-C--:B------:R-:W-:Y:S02]  /*0bd0*/  LEA.HI.SX32 R5, R5, R30.reuse, 0x1b ;  /* 0x0000001e05057211 */ /* 0x080fe400078fdaff */
[----:B------:R-:W-:Y:S02]  /*0be0*/  SHF.L.U32 R53, R35, 0x1, RZ ;  /* 0x0000000123357819 */ /* 0x000fe400000006ff */
[----:B------:R-:W-:Y:S01]  /*0bf0*/  LEA.HI.SX32 R44, R51, R30, 0x1b ;  /* 0x0000001e332c7211 */ /* 0x000fe200078fdaff */
[----:B------:R-:W-:Y:S01]  /*0c00*/  IMAD.SHL.U32 R51, R39, 0x2, RZ ;  /* 0x0000000227337824 */ /* 0x000fe200078e00ff */
[----:B------:R-:W-:-:S02]  /*0c10*/  SHF.L.U32 R52, R37, 0x1, RZ ;  /* 0x0000000125347819 */ /* 0x000fc400000006ff */
[-C--:B------:R-:W-:Y:S02]  /*0c20*/  LEA.HI.SX32 R45, R45, R30.reuse, 0x1b ;  /* 0x0000001e2d2d7211 */ /* 0x080fe400078fdaff */
[-C--:B------:R-:W-:Y:S02]  /*0c30*/  LEA.HI.SX32 R46, R47, R30.reuse, 0x1b ;  /* 0x0000001e2f2e7211 */ /* 0x080fe400078fdaff */
[----:B------:R-:W-:Y:S02]  /*0c40*/  LEA.HI.SX32 R4, R49, R30, 0x1b ;  /* 0x0000001e31047211 */ /* 0x000fe400078fdaff */
[----:B------:R-:W-:Y:S01]  /*0c50*/  SHF.L.U32 R50, R41, 0x1, RZ ;  /* 0x0000000129327819 */ /* 0x000fe200000006ff */
[----:B------:R-:W-:Y:S01]  /*0c60*/  IMAD.SHL.U32 R48, R5, 0x2, RZ ;  /* 0x0000000205307824 */ /* 0x000fe200078e00ff */
[----:B------:R-:W-:Y:S02]  /*0c70*/  IADD3 R77, R30, 0x1e0, RZ ;  /* 0x000001e01e4d7810 */ /* 0x000fe40007ffe0ff */
[----:B------:R-:W-:-:S02]  /*0c80*/  SHF.L.U32 R49, R43, 0x1, RZ ;  /* 0x000000012b317819 */ /* 0x000fc400000006ff */
[----:B------:R-:W-:Y:S01]  /*0c90*/  SHF.L.U32 R47, R45, 0x1, RZ ;  /* 0x000000012d2f7819 */ /* 0x000fe200000006ff */
[----:B------:R-:W-:Y:S01]  /*0ca0*/  IMAD.SHL.U32 R45, R4, 0x2, RZ ;  /* 0x00000002042d7824 */ /* 0x000fe200078e00ff */
[----:B------:R-:W-:Y:S02]  /*0cb0*/  SHF.L.U32 R46, R46, 0x1, RZ ;  /* 0x000000012e2e7819 */ /* 0x000fe400000006ff */
[----:B------:R-:W-:Y:S02]  /*0cc0*/  LEA.HI.SX32 R77, R77, R30, 0x1b ;  /* 0x0000001e4d4d7211 */ /* 0x000fe400078fdaff */
[----:B------:R-:W-:Y:S01]  /*0cd0*/  SHF.L.U32 R44, R44, 0x1, RZ ;  /* 0x000000012c2c7819 */ /* 0x000fe200000006ff */
[----:B------:R-:W-:Y:S01]  /*0ce0*/  IMAD.SHL.U32 R42, R42, 0x2, RZ ;  /* 0x000000022a2a7824 */ /* 0x000fe200078e00ff */
[----:B------:R-:W-:Y:S02]  /*0cf0*/  SHF.L.U32 R43, R32, 0x1, RZ ;  /* 0x00000001202b7819 */ /* 0x000fe400000006ff */
[----:B------:R-:W-:-:S02]  /*0d00*/  SHF.L.U32 R41, R77, 0x1, RZ ;  /* 0x000000014d297819 */ /* 0x000fc400000006ff */
[C---:B------:R-:W-:Y:S02]  /*0d10*/  SHF.L.U32 R39, R60.reuse, 0x1, RZ ;  /* 0x000000013c277819 */ /* 0x040fe400000006ff */
[-C--:B------:R-:W-:Y:S02]  /*0d20*/  ISETP.GE.AND P2, PT, R60, R125.reuse, PT ;  /* 0x0000007d3c00720c */ /* 0x080fe40003f46270 */
[----:B------:R-:W-:Y:S02]  /*0d30*/  ISETP.GE.AND P1, PT, R114, R125, PT ;  /* 0x0000007d7200720c */ /* 0x000fe40003f26270 */
[----:B------:R-:W-:Y:S02]  /*0d40*/  SHF.L.U64.HI R40, R60, 0x1, R57 ;  /* 0x000000013c287819 */ /* 0x000fe40000010239 */
[----:B------:R-:W-:Y:S02]  /*0d50*/  IADD3 R4, P0, R62, R39, RZ ;  /* 0x000000273e047210 */ /* 0x000fe40007f1e0ff */
[----:B------:R-:W-:-:S02]  /*0d60*/  ISETP.GE.AND P4, PT, R110, R125, PT ;  /* 0x0000007d6e00720c */ /* 0x000fc40003f86270 */
[----:B------:R-:W-:Y:S02]  /*0d70*/  IADD3.X R5, R65, R40, RZ, P0, !PT ;  /* 0x0000002841057210 */ /* 0x000fe400007fe4ff */
[-C--:B------:R-:W-:Y:S02]  /*0d80*/  ISETP.GE.AND P0, PT, R112, R125.reuse, PT ;  /* 0x0000007d7000720c */ /* 0x080fe40003f06270 */
[-C--:B------:R-:W-:Y:S02]  /*0d90*/  ISETP.GE.AND P6, PT, R108, R125.reuse, PT ;  /* 0x0000007d6c00720c */ /* 0x080fe40003fc6270 */
[-C--:B------:R-:W-:Y:S02]  /*0da0*/  ISETP.GE.AND P5, PT, R106, R125.reuse, PT ;  /* 0x0000007d6a00720c */ /* 0x080fe40003fa6270 */
[----:B------:R-:W-:Y:S02]  /*0db0*/  ISETP.GE.AND P3, PT, R18, R125, PT ;  /* 0x0000007d1200720c */ /* 0x000fe40003f66270 */
        /* <DEDUP_REMOVED lines=8> */
[----:B---3--:R0:W-:Y:S02]  /*0e40*/  STS.U16 [R55+0x40], R0 ;  /* 0x0000400037007388 */ /* 0x0081e40000000400 */
[----:B0-----:R-:W-:-:S02]  /*0e50*/  IMAD R0, R66, 0x10, R79 ;  /* 0x0000001042007824 */ /* 0x001fc400078e024f */
[----:B----4-:R-:W-:Y:S04]  /*0e60*/  STS.U16 [R54+0x80], R7 ;  /* 0x0000800736007388 */ /* 0x010fe80000000400 */
[----:B------:R0:W-:Y:S04]  /*0e70*/  STS.U16 [R53+0xc0], R6 ;  /* 0x0000c00635007388 */ /* 0x0001e80000000400 */
[----:B------:R-:W-:Y:S01]  /*0e80*/  STS.U16 [R52+0x100], R15 ;  /* 0x0001000f34007388 */ /* 0x000fe20000000400 */
[----:B------:R-:W-:-:S03]  /*0e90*/  LEA.HI.SX32 R38, R0, R0, 0x1b ;  /* 0x0000000000267211 */ /* 0x000fc600078fdaff */
[----:B------:R1:W-:Y:S04]  /*0ea0*/  STS.U16 [R51+0x140], R14 ;  /* 0x0001400e33007388 */ /* 0x0003e80000000400 */
[----:B------:R2:W-:Y:S04]  /*0eb0*/  STS.U16 [R50+0x180], R17 ;  /* 0x0001801132007388 */ /* 0x0005e80000000400 */
[----:B------:R3:W-:Y:S04]  /*0ec0*/  STS.U16 [R49+0x1c0], R16 ;  /* 0x0001c01031007388 */ /* 0x0007e80000000400 */
[----:B------:R-:W-:Y:S01]  /*0ed0*/  STS.U16 [R48+0x200], R23 ;  /* 0x0002001730007388 */ /* 0x000fe20000000400 */
[----:B------:R-:W-:-:S03]  /*0ee0*/  SHF.L.U32 R38, R38, 0x1, RZ ;  /* 0x0000000126267819 */ /* 0x000fc600000006ff */
[----:B------:R4:W-:Y:S04]  /*0ef0*/  STS.U16 [R47+0x240], R22 ;  /* 0x000240162f007388 */ /* 0x0009e80000000400 */
        /* <DEDUP_REMOVED lines=25> */
[----:B0-----:R-:W-:Y:S02]  /*1090*/  PRMT R6, RZ, 0x7610, R6 ;  /* 0x00007610ff067816 */ /* 0x001fe40000000006 */
[----:B------:R-:W-:Y:S02]  /*10a0*/  PRMT R7, RZ, 0x7610, R7 ;  /* 0x00007610ff077816 */ /* 0x000fe40000000007 */
[----:B-1----:R-:W-:Y:S02]  /*10b0*/  PRMT R14, RZ, 0x7610, R14 ;  /* 0x00007610ff0e7816 */ /* 0x002fe4000000000e */
[----:B--2---:R-:W-:Y:S02]  /*10c0*/  PRMT R17, RZ, 0x7610, R17 ;  /* 0x00007610ff117816 */ /* 0x004fe40000000011 */
[----:B---3--:R-:W-:Y:S02]  /*10d0*/  PRMT R16, RZ, 0x7610, R16 ;  /* 0x00007610ff107816 */ /* 0x008fe40000000010 */
[----:B----4-:R-:W-:-:S02]  /*10e0*/  PRMT R22, RZ, 0x7610, R22 ;  /* 0x00007610ff167816 */ /* 0x010fc40000000016 */
[----:B------:R-:W-:Y:S01]  /*10f0*/  PRMT R79, RZ, 0x7610, R79 ;  /* 0x00007610ff4f7816 */ /* 0x000fe2000000004f */
[----:B------:R-:W2:Y:S01]  /*1100*/  @!P2 LDG.E.U16 R3, [R4.64] ;  /* 0x000000040403a981 */ /* 0x000ea2000c1e1500 */
[----:B------:R-:W-:-:S03]  /*1110*/  ISETP.GE.AND P2, PT, R19, R125, PT ;  /* 0x0000007d1300720c */ /* 0x000fc60003f46270 */
[----:B------:R-:W3:Y:S01]  /*1120*/  @!P1 LDG.E.U16 R6, [R4.64+0x40] ;  /* 0x0000400404069981 */ /* 0x000ee2000c1e1500 */
[----:B------:R-:W-:-:S03]  /*1130*/  ISETP.GE.AND P1, PT, R20, R125, PT ;  /* 0x0000007d1400720c */ /* 0x000fc60003f26270 */
[----:B------:R-:W4:Y:S01]  /*1140*/  @!P0 LDG.E.U16 R7, [R4.64+0x80] ;  /* 0x0000800404078981 */ /* 0x000f22000c1e1500 */
        /* <DEDUP_REMOVED lines=12> */
[-C--:B------:R-:W-:Y:S02]  /*1210*/  ISETP.GE.AND P1, PT, R104, R125.reuse, PT ;  /* 0x0000007d6800720c */ /* 0x080fe40003f26270 */
[----:B------:R-:W-:Y:S01]  /*1220*/  PRMT R0, RZ, 0x7610, R0 ;  /* 0x00007610ff007816 */ /* 0x000fe20000000000 */
[----:B------:R-:W4:Y:S04]  /*1230*/  @!P4 LDG.E.U16 R81, [R4.64+0x280] ;  /* 0x000280040451c981 */ /* 0x000f28000c1e1500 */
[----:B------:R-:W4:Y:S04]  /*1240*/  @!P6 LDG.E.U16 R78, [R4.64+0x2c0] ;  /* 0x0002c004044ee981 */ /* 0x000f28000c1e1500 */
[----:B------:R-:W4:Y:S04]  /*1250*/  @!P0 LDG.E.U16 R0, [R4.64+0x240] ;  /* 0x0002400404008981 */ /* 0x000f28000c1e1500 */
[----:B------:R-:W4:Y:S04]  /*1260*/  @!P5 LDG.E.U16 R83, [R4.64+0x300] ;  /* 0x000300040453d981 */ /* 0x000f28000c1e1500 */
[----:B------:R-:W4:Y:S04]  /*1270*/  @!P3 LDG.E.U16 R80, [R4.64+0x340] ;  /* 0x000340040450b981 */ /* 0x000f28000c1e1500 */
[----:B------:R-:W4:Y:S04]  /*1280*/  @!P2 LDG.E.U16 R85, [R4.64+0x380] ;  /* 0x000380040455a981 */ /* 0x000f28000c1e1500 */
[----:B------:R-:W4:Y:S01]  /*1290*/  @!P1 LDG.E.U16 R82, [R4.64+0x3c0] ;  /* 0x0003c00404529981 */ /* 0x000f22000c1e1500 */
[----:B------:R-:W-:-:S02]  /*12a0*/  ISETP.GE.AND P2, PT, R60, R125, PT ;  /* 0x0000007d3c00720c */ /* 0x000fc40003f46270 */
[-C--:B------:R-:W-:Y:S02]  /*12b0*/  ISETP.GE.AND P1, PT, R114, R125.reuse, PT ;  /* 0x0000007d7200720c */ /* 0x080fe40003f26270 */
[----:B------:R-:W-:Y:S02]  /*12c0*/  PRMT R93, RZ, 0x7610, R93 ;  /* 0x00007610ff5d7816 */ /* 0x000fe4000000005d */
[----:B------:R-:W-:Y:S02]  /*12d0*/  PRMT R118, RZ, 0x7610, R118 ;  /* 0x00007610ff767816 */ /* 0x000fe40000000076 */
[-C--:B------:R-:W-:Y:S02]  /*12e0*/  ISETP.GE.AND P4, PT, R110, R125.reuse, PT ;  /* 0x0000007d6e00720c */ /* 0x080fe40003f86270 */
[-C--:B------:R-:W-:Y:S02]  /*12f0*/  ISETP.GE.AND P6, PT, R108, R125.reuse, PT ;  /* 0x0000007d6c00720c */ /* 0x080fe40003fc6270 */
[----:B------:R-:W-:-:S02]  /*1300*/  ISETP.GE.AND P5, PT, R106, R125, PT ;  /* 0x0000007d6a00720c */ /* 0x000fc40003fa6270 */
[----:B------:R-:W-:Y:S02]  /*1310*/  ISETP.GE.AND P3, PT, R18, R125, PT ;  /* 0x0000007d1200720c */ /* 0x000fe40003f66270 */
        /* <DEDUP_REMOVED lines=17> */
[----:B------:R0:W-:Y:S04]  /*1430*/  STS.U16 [R53+0xc0], R14 ;  /* 0x0000c00e35007388 */ /* 0x0001e80000000400 */
        /* <DEDUP_REMOVED lines=29> */
[----:B0-----:R-:W-:-:S04]  /*1610*/  LEA R14, P0, R60, R63, 0x1 ;  /* 0x0000003f3c0e7211 */ /* 0x001fc800078008ff */
[----:B------:R-:W-:Y:S01]  /*1620*/  LEA.HI.X R15, R60, R61, R57, 0x1, P0 ;  /* 0x0000003d3c0f7211 */ /* 0x000fe200000f0c39 */
[----:B------:R-:W-:Y:S01]  /*1630*/  BAR.SYNC.DEFER_BLOCKING 0x0 ;  /* 0x0000000000007b1d */ /* 0x000fe20000010000 */
[----:B------:R-:W-:-:S05]  /*1640*/  ISETP.GE.AND P0, PT, R112, R125, PT ;  /* 0x0000007d7000720c */ /* 0x000fca0003f06270 */
        /* <DEDUP_REMOVED lines=18> */
[----:B------:R0:W4:Y:S04]  /*1770*/  @!P0 LDG.E.U16 R126, [R14.64+0x240] ;  /* 0x000240040e7e8981 */ /* 0x000128000c1e1500 */
[----:B------:R0:W4:Y:S04]  /*1780*/  @!P4 LDG.E.U16 R103, [R14.64+0x280] ;  /* 0x000280040e67c981 */ /* 0x000128000c1e1500 */
[----:B------:R0:W4:Y:S04]  /*1790*/  @!P6 LDG.E.U16 R128, [R14.64+0x2c0] ;  /* 0x0002c0040e80e981 */ /* 0x000128000c1e1500 */
[----:B------:R0:W4:Y:S04]  /*17a0*/  @!P5 LDG.E.U16 R107, [R14.64+0x300] ;  /* 0x000300040e6bd981 */ /* 0x000128000c1e1500 */
[----:B------:R0:W4:Y:S04]  /*17b0*/  @!P3 LDG.E.U16 R130, [R14.64+0x340] ;  /* 0x000340040e82b981 */ /* 0x000128000c1e1500 */
[----:B------:R0:W4:Y:S04]  /*17c0*/  @!P2 LDG.E.U16 R109, [R14.64+0x380] ;  /* 0x000380040e6da981 */ /* 0x000128000c1e1500 */
[----:B------:R0:W4:Y:S01]  /*17d0*/  @!P1 LDG.E.U16 R132, [R14.64+0x3c0] ;  /* 0x0003c0040e849981 */ /* 0x000122000c1e1500 */
[----:B------:R-:W-:-:S02]  /*17e0*/  ISETP.GE.AND P0, PT, R60, R125, PT ;  /* 0x0000007d3c00720c */ /* 0x000fc40003f06270 */
[----:B------:R-:W-:Y:S01]  /*17f0*/  SHF.R.S32.HI R3, RZ, 0x1f, R2 ;  /* 0x0000001fff037819 */ /* 0x000fe20000011402 */
[C---:B-1----:R-:W-:Y:S02]  /*1800*/  IMAD R0, R71.reuse, c[0x0][0x1f0], RZ ;  /* 0x00007c0047007a24 */ /* 0x042fe400078e02ff */
[----:B------:R-:W-:Y:S02]  /*1810*/  IMAD R6, R71, c[0x0][0x200], RZ ;  /* 0x0000800047067a24 */ /* 0x000fe400078e02ff */
[----:B------:R-:W-:-:S06]  /*1820*/  IMAD.WIDE.U32 R4, R73, c[0x0][0x1f0], RZ ;  /* 0x00007c0049047a25 */ /* 0x000fcc00078e00ff */
[----:B------:R-:W-:Y:S01]  /*1830*/  @!P0 MOV R117, R3 ;  /* 0x0000000300758202 */ /* 0x000fe20000000f00 */
[----:B------:R-:W-:Y:S02]  /*1840*/  @!P0 IMAD.MOV.U32 R116, RZ, RZ, R2 ;  /* 0x000000ffff748224 */ /* 0x000fe400078e0002 */
[----:B------:R-:W-:Y:S01]  /*1850*/  IMAD.WIDE.U32 R16, R73, c[0x0][0x200], RZ ;  /* 0x0000800049107a25 */ /* 0x000fe200078e00ff */
[----:B------:R-:W-:-:S03]  /*1860*/  IADD3 R22, R59, -c[0x0][0x174], RZ ;  /* 0x80005d003b167a10 */ /* 0x000fc60007ffe0ff */
[C---:B------:R-:W-:Y:S02]  /*1870*/  IMAD R105, R73.reuse, c[0x0][0x1f4], R0 ;  /* 0x00007d0049697a24 */ /* 0x040fe400078e0200 */
[C---:B------:R-:W-:Y:S02]  /*1880*/  IMAD R111, R73.reuse, c[0x0][0x204], R6 ;  /* 0x00008100496f7a24 */ /* 0x040fe400078e0206 */
[----:B------:R-:W-:Y:S01]  /*1890*/  @!P0 IMAD.WIDE.U32 R6, R73, c[0x0][0x1f0], R2 ;  /* 0x00007c0049068a25 */ /* 0x000fe200078e0002 */
[----:B0-----:R-:W-:-:S03]  /*18a0*/  IADD3 R15, R5, R105, RZ ;  /* 0x00000069050f7210 */ /* 0x001fc60007ffe0ff */
[----:B------:R-:W-:Y:S01]  /*18b0*/  @!P0 IMAD.WIDE.U32 R116, R73, c[0x0][0x200], R116 ;  /* 0x0000800049748a25 */ /* 0x000fe200078e0074 */
[----:B------:R-:W-:-:S03]  /*18c0*/  @!P0 IADD3 R5, R105, R7, RZ ;  /* 0x0000000769058210 */ /* 0x000fc60007ffe0ff */
[----:B------:R-:W-:Y:S01]  /*18d0*/  IMAD.IADD R17, R17, 0x1, R111 ;  /* 0x0000000111117824 */ /* 0x000fe200078e026f */
[----:B------:R-:W-:Y:S01]  /*18e0*/  @!P0 IADD3 R7, R111, R117, RZ ;  /* 0x000000756f078210 */ /* 0x000fe20007ffe0ff */
[----:B------:R-:W-:Y:S01]  /*18f0*/  IMAD.MOV.U32 R14, RZ, RZ, R4 ;  /* 0x000000ffff0e7224 */ /* 0x000fe200078e0004 */
[----:B------:R-:W-:Y:S01]  /*1900*/  @!P0 MOV R4, R6 ;  /* 0x0000000600048202 */ /* 0x000fe20000000f00 */
[C---:B------:R-:W-:Y:S01]  /*1910*/  IMAD R105, R75.reuse, c[0x0][0x1f8], RZ ;  /* 0x00007e004b697a24 */ /* 0x040fe200078e02ff */
[----:B------:R-:W-:Y:S01]  /*1920*/  @!P0 MOV R6, R116 ;  /* 0x0000007400068202 */ /* 0x000fe20000000f00 */
[----:B------:R-:W-:Y:S02]  /*1930*/  IMAD R111, R75, c[0x0][0x208], RZ ;  /* 0x000082004b6f7a24 */ /* 0x000fe400078e02ff */
[----:B------:R-:W-:Y:S02]  /*1940*/  IMAD R22, R22, -0x400, RZ ;  /* 0xfffffc0016167824 */ /* 0x000fe400078e02ff */
[----:B------:R-:W-:-:S03]  /*1950*/  IMAD.WIDE.U32 R16, R76, c[0x0][0x208], R16 ;  /* 0x000082004c107a25 */ /* 0x000fc600078e0010 */
[----:B------:R-:W-:Y:S01]  /*1960*/  SHF.R.S32.HI R0, RZ, 0x1f, R22 ;  /* 0x0000001fff007819 */ /* 0x000fe20000011416 */
[----:B------:R-:W-:Y:S01]  /*1970*/  IMAD R113, R76, c[0x0][0x1fc], R105 ;  /* 0x00007f004c717a24 */ /* 0x000fe200078e0269 */
[----:B------:R-:W-:Y:S01]  /*1980*/  IADD3 R105, P2, R22, R16, RZ ;  /* 0x0000001016697210 */ /* 0x000fe20007f5e0ff */
[C---:B------:R-:W-:Y:S02]  /*1990*/  IMAD R115, R76.reuse, c[0x0][0x20c], R111 ;  /* 0x000083004c737a24 */ /* 0x040fe400078e026f */
[----:B------:R-:W-:-:S03]  /*19a0*/  @!P0 IMAD.WIDE.U32 R6, R76, c[0x0][0x208], R6 ;  /* 0x000082004c068a25 */ /* 0x000fc600078e0006 */
[----:B------:R-:W-:Y:S02]  /*19b0*/  IADD3.X R116, R0, R115, R17, P2, !PT ;  /* 0x0000007300747210 */ /* 0x000fe400017fe411 */
[C---:B------:R-:W-:Y:S02]  /*19c0*/  @!P0 IADD3 R17, P3, R60.reuse, R6, RZ ;  /* 0x000000063c118210 */ /* 0x040fe40007f7e0ff */
[----:B------:R-:W-:Y:S01]  /*19d0*/  LEA R6, P4, R60, c[0x0][0x258], 0x1 ;  /* 0x000096003c067a11 */ /* 0x000fe200078808ff */
[----:B------:R-:W-:Y:S01]  /*19e0*/  IMAD.WIDE.U32 R14, R76, c[0x0][0x1f8], R14 ;  /* 0x00007e004c0e7a25 */ /* 0x000fe200078e000e */
[----:B------:R-:W-:Y:S02]  /*19f0*/  @!P0 IADD3.X R134, R57, R7, R115, P3, !PT ;  /* 0x0000000739868210 */ /* 0x000fe40001ffe473 */
[----:B------:R-:W-:Y:S02]  /*1a00*/  LEA.HI.X R7, R60, c[0x0][0x25c], R57, 0x1, P4 ;  /* 0x000097003c077a11 */ /* 0x000fe400020f0c39 */
[----:B------:R-:W-:-:S02]  /*1a10*/  LEA R6, P4, R105, R6, 0x1 ;  /* 0x0000000669067211 */ /* 0x000fc400078808ff */
[----:B------:R-:W-:Y:S01]  /*1a20*/  @!P0 LEA R16, P3, R17, c[0x0][0x258], 0x1 ;  /* 0x0000960011108a11 */ /* 0x000fe200078608ff */
[----:B------:R-:W-:Y:S01]  /*1a30*/  @!P0 IMAD.WIDE.U32 R4, R76, c[0x0][0x1f8], R4 ;  /* 0x00007e004c048a25 */ /* 0x000fe200078e0004 */
[----:B------:R-:W-:Y:S02]  /*1a40*/  IADD3 R111, P1, R22, R14, RZ ;  /* 0x0000000e166f7210 */ /* 0x000fe40007f3e0ff */
[----:B------:R-:W-:Y:S02]  /*1a50*/  LEA.HI.X R7, R105, R7, R116, 0x1, P4 ;  /* 0x0000000769077211 */ /* 0x000fe400020f0c74 */
[----:B------:R-:W-:Y:S02]  /*1a60*/  @!P0 LEA.HI.X R17, R17, c[0x0][0x25c], R134, 0x1, P3 ;  /* 0x0000970011118a11 */ /* 0x000fe400018f0c86 */
[----:B------:R-:W-:Y:S02]  /*1a70*/  IADD3.X R136, R0, R113, R15, P1, !PT ;  /* 0x0000007100887210 */ /* 0x000fe40000ffe40f */
[----:B------:R-:W-:-:S04]  /*1a80*/  @!P0 IADD3 R15, P1, R60, R4, RZ ;  /* 0x000000043c0f8210 */ /* 0x000fc80007f3e0ff */
[----:B------:R-:W-:Y:S02]  /*1a90*/  @!P0 IADD3.X R138, R57, R5, R113, P1, !PT ;  /* 0x00000005398a8210 */ /* 0x000fe40000ffe471 */
[C---:B------:R-:W-:Y:S02]  /*1aa0*/  @!P0 LEA R14, P1, R15.reuse, c[0x0][0x268], 0x1 ;  /* 0x00009a000f0e8a11 */ /* 0x040fe400078208ff */
[----:B------:R-:W-:Y:S02]  /*1ab0*/  LEA R4, P2, R60, c[0x0][0x268], 0x1 ;  /* 0x00009a003c047a11 */ /* 0x000fe400078408ff */
[----:B------:R-:W-:Y:S02]  /*1ac0*/  @!P0 LEA.HI.X R15, R15, c[0x0][0x26c], R138, 0x1, P1 ;  /* 0x00009b000f0f8a11 */ /* 0x000fe400008f0c8a */
[----:B------:R-:W-:Y:S02]  /*1ad0*/  ISETP.GE.AND P1, PT, R112, R125, PT ;  /* 0x0000007d7000720c */ /* 0x000fe40003f26270 */
[----:B------:R-:W-:-:S02]  /*1ae0*/  LEA.HI.X R5, R60, c[0x0][0x26c], R57, 0x1, P2 ;  /* 0x00009b003c057a11 */ /* 0x000fc400010f0c39 */
[C---:B------:R-:W-:Y:S02]  /*1af0*/  LEA R4, P2, R111.reuse, R4, 0x1 ;  /* 0x000000046f047211 */ /* 0x040fe400078408ff */
[----:B------:R-:W-:Y:S02]  /*1b00*/  PRMT R113, RZ, 0x7610, R113 ;  /* 0x00007610ff717816 */ /* 0x000fe40000000071 */
[----:B------:R-:W-:Y:S02]  /*1b10*/  LEA.HI.X R5, R111, R5, R136, 0x1, P2 ;  /* 0x000000056f057211 */ /* 0x000fe400010f0c88 */
[----:B------:R-:W-:Y:S02]  /*1b20*/  PRMT R119, RZ, 0x7610, R119 ;  /* 0x00007610ff777816 */ /* 0x000fe40000000077 */
[-C--:B------:R-:W-:Y:S02]  /*1b30*/  ISETP.GE.AND P2, PT, R108, R125.reuse, PT ;  /* 0x0000007d6c00720c */ /* 0x080fe40003f46270 */
[----:B------:R-:W-:-:S02]  /*1b40*/  ISETP.GE.AND P3, PT, R114, R125, PT ;  /* 0x0000007d7200720c */ /* 0x000fc40003f66270 */
[-C--:B------:R-:W-:Y:S02]  /*1b50*/  ISETP.GE.AND P4, PT, R110, R125.reuse, PT ;  /* 0x0000007d6e00720c */ /* 0x080fe40003f86270 */
[-C--:B------:R-:W-:Y:S02]  /*1b60*/  ISETP.GE.AND P5, PT, R106, R125.reuse, PT ;  /* 0x0000007d6a00720c */ /* 0x080fe40003fa6270 */
[----:B------:R-:W-:Y:S02]  /*1b70*/  ISETP.GE.AND P6, PT, R18, R125, PT ;  /* 0x0000007d1200720c */ /* 0x000fe40003fc6270 */
        /* <DEDUP_REMOVED lines=42> */
[----:B------:R-:W3:Y:S01]  /*1e20*/  @!P1 LDG.E.U16 R113, [R4.64+-0x780] ;  /* 0xfff8800404719981 */ /* 0x000ee2000c1e1500 */
[-C--:B------:R-:W-:Y:S02]  /*1e30*/  ISETP.GE.AND P1, PT, R19, R125.reuse, PT ;  /* 0x0000007d1300720c */ /* 0x080fe40003f26270 */
[----:B-1----:R-:W-:Y:S01]  /*1e40*/  PRMT R124, RZ, 0x7610, R124 ;  /* 0x00007610ff7c7816 */ /* 0x002fe2000000007c */
[----:B------:R-:W4:Y:S01]  /*1e50*/  @!P2 LDG.E.U16 R115, [R4.64+-0x700] ;  /* 0xfff900040473a981 */ /* 0x000f22000c1e1500 */
[----:B------:R-:W-:Y:S02]  /*1e60*/  PRMT R118, RZ, 0x7610, R118 ;  /* 0x00007610ff767816 */ /* 0x000fe40000000076 */
[----:B------:R-:W-:Y:S01]  /*1e70*/  PRMT R120, RZ, 0x7610, R120 ;  /* 0x00007610ff787816 */ /* 0x000fe20000000078 */
[----:B------:R-:W3:Y:S04]  /*1e80*/  @!P3 LDG.E.U16 R116, [R4.64+-0x7c0] ;  /* 0xfff840040474b981 */ /* 0x000ee8000c1e1500 */
[----:B------:R0:W3:Y:S04]  /*1e90*/  @!P0 LDG.E.U16 R111, [R14.64] ;  /* 0x000000040e6f8981 */ /* 0x0000e8000c1e1500 */
[----:B------:R-:W4:Y:S01]  /*1ea0*/  @!P1 LDG.E.U16 R122, [R4.64+-0x640] ;  /* 0xfff9c004047a9981 */ /* 0x000f22000c1e1500 */
[----:B------:R-:W-:-:S02]  /*1eb0*/  ISETP.GE.AND P1, PT, R20, R125, PT ;  /* 0x0000007d1400720c */ /* 0x000fc40003f26270 */
[-C--:B------:R-:W-:Y:S01]  /*1ec0*/  ISETP.GE.AND P2, PT, R96, R125.reuse, PT ;  /* 0x0000007d6000720c */ /* 0x080fe20003f46270 */
[----:B------:R-:W4:Y:S04]  /*1ed0*/  @!P4 LDG.E.U16 R118, [R4.64+-0x740] ;  /* 0xfff8c0040476c981 */ /* 0x000f28000c1e1500 */
[----:B------:R-:W4:Y:S04]  /*1ee0*/  @!P5 LDG.E.U16 R120, [R4.64+-0x6c0] ;  /* 0xfff940040478d981 */ /* 0x000f28000c1e1500 */
[----:B------:R-:W4:Y:S04]  /*1ef0*/  @!P6 LDG.E.U16 R117, [R4.64+-0x680] ;  /* 0xfff980040475e981 */ /* 0x000f28000c1e1500 */
[----:B------:R-:W4:Y:S01]  /*1f00*/  @!P1 LDG.E.U16 R119, [R4.64+-0x600] ;  /* 0xfffa000404779981 */ /* 0x000f22000c1e1500 */
[----:B------:R-:W-:-:S02]  /*1f10*/  ISETP.GE.AND P1, PT, R21, R125, PT ;  /* 0x0000007d1500720c */ /* 0x000fc40003f26270 */
[-C--:B------:R-:W-:Y:S02]  /*1f20*/  ISETP.GE.AND P3, PT, R98, R125.reuse, PT ;  /* 0x0000007d6200720c */ /* 0x080fe40003f66270 */
[-C--:B------:R-:W-:Y:S02]  /*1f30*/  ISETP.GE.AND P4, PT, R100, R125.reuse, PT ;  /* 0x0000007d6400720c */ /* 0x080fe40003f86270 */
[----:B------:R-:W-:-:S07]  /*1f40*/  ISETP.GE.AND P5, PT, R102, R125, PT ;  /* 0x0000007d6600720c */ /* 0x000fce0003fa6270 */
[----:B------:R-:W4:Y:S01]  /*1f50*/  @!P1 LDG.E.U16 R124, [R4.64+-0x5c0] ;  /* 0xfffa4004047c9981 */ /* 0x000f22000c1e1500 */
[-C--:B------:R-:W-:Y:S02]  /*1f60*/  ISETP.GE.AND P1, PT, R94, R125.reuse, PT ;  /* 0x0000007d5e00720c */ /* 0x080fe40003f26270 */
[----:B------:R-:W-:Y:S01]  /*1f70*/  ISETP.GE.AND P6, PT, R104, R125, PT ;  /* 0x0000007d6800720c */ /* 0x000fe20003fc6270 */
[----:B------:R-:W4:Y:S01]  /*1f80*/  @!P3 LDG.E.U16 R123, [R4.64+-0x500] ;  /* 0xfffb0004047bb981 */ /* 0x000f22000c1e1500 */
[----:B0-----:R-:W-:Y:S02]  /*1f90*/  PRMT R15, RZ, 0x7610, R15 ;  /* 0x00007610ff0f7816 */ /* 0x001fe4000000000f */
[----:B------:R-:W-:Y:S01]  /*1fa0*/  PRMT R14, RZ, 0x7610, R14 ;  /* 0x00007610ff0e7816 */ /* 0x000fe2000000000e */
[----:B------:R-:W4:Y:S01]  /*1fb0*/  @!P5 LDG.E.U16 R131, [R4.64+-0x480] ;  /* 0xfffb80040483d981 */ /* 0x000f22000c1e1500 */
[----:B--2---:R-:W-:-:S04]  /*1fc0*/  PRMT R126, RZ, 0x7610, R126 ;  /* 0x00007610ff7e7816 */ /* 0x004fc8000000007e */
[----:B------:R-:W2:Y:S04]  /*1fd0*/  @!P2 LDG.E.U16 R14, [R4.64+-0x540] ;  /* 0xfffac004040ea981 */ /* 0x000ea8000c1e1500 */
[----:B------:R-:W2:Y:S04]  /*1fe0*/  @!P1 LDG.E.U16 R15, [R4.64+-0x580] ;  /* 0xfffa8004040f9981 */ /* 0x000ea8000c1e1500 */
[----:B------:R-:W2:Y:S04]  /*1ff0*/  @!P4 LDG.E.U16 R126, [R4.64+-0x4c0] ;  /* 0xfffb4004047ec981 */ /* 0x000ea8000c1e1500 */
[----:B------:R-:W2:Y:S01]  /*2000*/  @!P6 LDG.E.U16 R136, [R4.64+-0x440] ;  /* 0xfffbc0040488e981 */ /* 0x000ea2000c1e1500 */
[----:B------:R-:W-:-:S02]  /*2010*/  PRMT R139, RZ, 0x7610, R139 ;  /* 0x00007610ff8b7816 */ /* 0x000fc4000000008b */
[----:B------:R-:W-:Y:S02]  /*2020*/  P2R R140, PR, RZ, 0x2 ;  /* 0x00000002ff8c7803 */ /* 0x000fe40000000000 */
[----:B------:R-:W-:Y:S02]  /*2030*/  ISETP.GE.AND P1, PT, R114, R125, PT ;  /* 0x0000007d7200720c */ /* 0x000fe40003f26270 */
        /* <DEDUP_REMOVED lines=10> */
[----:B---3--:R-:W-:Y:S04]  /*20e0*/  STS.U16 [R56], R111 ;  /* 0x0000006f38007388 */ /* 0x008fe80000000400 */
[----:B------:R-:W-:Y:S04]  /*20f0*/  STS.U16 [R55+0x40], R116 ;  /* 0x0000407437007388 */ /* 0x000fe80000000400 */
[----:B------:R-:W-:Y:S04]  /*2100*/  STS.U16 [R54+0x80], R113 ;  /* 0x0000807136007388 */ /* 0x000fe80000000400 */
[----:B----4-:R-:W-:Y:S04]  /*2110*/  STS.U16 [R53+0xc0], R118 ;  /* 0x0000c07635007388 */ /* 0x010fe80000000400 */
[----:B------:R-:W-:Y:S04]  /*2120*/  STS.U16 [R52+0x100], R115 ;  /* 0x0001007334007388 */ /* 0x000fe80000000400 */
[----:B------:R0:W-:Y:S04]  /*2130*/  STS.U16 [R51+0x140], R120 ;  /* 0x0001407833007388 */ /* 0x0001e80000000400 */
[----:B------:R-:W-:Y:S04]  /*2140*/  STS.U16 [R50+0x180], R117 ;  /* 0x0001807532007388 */ /* 0x000fe80000000400 */
[----:B------:R1:W-:Y:S04]  /*2150*/  STS.U16 [R49+0x1c0], R122 ;  /* 0x0001c07a31007388 */ /* 0x0003e80000000400 */
[----:B------:R-:W-:Y:S04]  /*2160*/  STS.U16 [R48+0x200], R119 ;  /* 0x0002007730007388 */ /* 0x000fe80000000400 */
[----:B------:R3:W-:Y:S04]  /*2170*/  STS.U16 [R47+0x240], R124 ;  /* 0x0002407c2f007388 */ /* 0x0007e80000000400 */
[----:B--2---:R-:W-:Y:S04]  /*2180*/  STS.U16 [R46+0x280], R15 ;  /* 0x0002800f2e007388 */ /* 0x004fe80000000400 */
[----:B------:R-:W-:Y:S04]  /*2190*/  STS.U16 [R45+0x2c0], R14 ;  /* 0x0002c00e2d007388 */ /* 0x000fe80000000400 */
        /* <DEDUP_REMOVED lines=18> */
[----:B------:R-:W1:Y:S04]  /*22c0*/  LDS.U16 R136, [R38+0x1a] ;  /* 0x00001a0026887984 */ /* 0x000e680000000400 */
[----:B------:R-:W2:Y:S04]  /*22d0*/  LDS.U16 R137, [R38+0x1c] ;  /* 0x00001c0026897984 */ /* 0x000ea80000000400 */
[----:B------:R-:W-:Y:S04]  /*22e0*/  LDS.U16 R138, [R38+0x1e] ;  /* 0x00001e00268a7984 */ /* 0x000fe80000000400 */
[----:B------:R-:W-:Y:S01]  /*22f0*/  BAR.SYNC.DEFER_BLOCKING 0x0 ;  /* 0x0000000000007b1d */ /* 0x000fe20000010000 */
[----:B0-----:R-:W-:-:S05]  /*2300*/  PRMT R120, RZ, 0x7610, R120 ;  /* 0x00007610ff787816 */ /* 0x001fca0000000078 */
[----:B------:R0:W4:Y:S01]  /*2310*/  @!P0 LDG.E.U16 R139, [R16.64] ;  /* 0x00000004108b8981 */ /* 0x000122000c1e1500 */
[----:B------:R-:W-:-:S03]  /*2320*/  ISETP.GE.AND P0, PT, R112, R125, PT ;  /* 0x0000007d7000720c */ /* 0x000fc60003f06270 */
[----:B------:R0:W4:Y:S01]  /*2330*/  @!P1 LDG.E.U16 R120, [R6.64+-0x7c0] ;  /* 0xfff8400406789981 */ /* 0x000122000c1e1500 */
[-C--:B------:R-:W-:Y:S02]  /*2340*/  ISETP.GE.AND P1, PT, R110, R125.reuse, PT ;  /* 0x0000007d6e00720c */ /* 0x080fe40003f26270 */
[----:B-1----:R-:W-:Y:S01]  /*2350*/  PRMT R122, RZ, 0x7610, R122 ;  /* 0x00007610ff7a7816 */ /* 0x002fe2000000007a */
[----:B------:R1:W4:Y:S01]  /*2360*/  @!P2 LDG.E.U16 R142, [R6.64+-0x540] ;  /* 0xfffac004068ea981 */ /* 0x000322000c1e1500 */
[----:B---3--:R-:W-:Y:S02]  /*2370*/  PRMT R124, RZ, 0x7610, R124 ;  /* 0x00007610ff7c7816 */ /* 0x008fe4000000007c */
[----:B--2---:R-:W-:Y:S01]  /*2380*/  PRMT R126, RZ, 0x7610, R126 ;  /* 0x00007610ff7e7816 */ /* 0x004fe2000000007e */
[----:B------:R1:W2:Y:S04]  /*2390*/  @!P3 LDG.E.U16 R153, [R6.64+-0x500] ;  /* 0xfffb00040699b981 */ /* 0x0002a8000c1e1500 */
[----:B------:R1:W3:Y:S01]  /*23a0*/  @!P0 LDG.E.U16 R141, [R6.64+-0x780] ;  /* 0xfff88004068d8981 */ /* 0x0002e2000c1e1500 */
[----:B------:R-:W-:-:S03]  /*23b0*/  ISETP.GE.AND P0, PT, R108, R125, PT ;  /* 0x0000007d6c00720c */ /* 0x000fc60003f06270 */
[----:B------:R1:W2:Y:S01]  /*23c0*/  @!P1 LDG.E.U16 R122, [R6.64+-0x740] ;  /* 0xfff8c004067a9981 */ /* 0x0002a2000c1e1500 */
[----:B------:R-:W-:-:S03]  /*23d0*/  ISETP.GE.AND P1, PT, R106, R125, PT ;  /* 0x0000007d6a00720c */ /* 0x000fc60003f26270 */
[----:B------:R1:W2:Y:S04]  /*23e0*/  @!P4 LDG.E.U16 R144, [R6.64+-0x4c0] ;  /* 0xfffb40040690c981 */ /* 0x0002a8000c1e1500 */
[----:B------:R1:W2:Y:S04]  /*23f0*/  @!P5 LDG.E.U16 R155, [R6.64+-0x480] ;  /* 0xfffb8004069bd981 */ /* 0x0002a8000c1e1500 */
[----:B------:R1:W2:Y:S01]  /*2400*/  @!P0 LDG.E.U16 R145, [R6.64+-0x700] ;  /* 0xfff9000406918981 */ /* 0x0002a2000c1e1500 */
[----:B------:R-:W-:-:S03]  /*2410*/  ISETP.GE.AND P0, PT, R18, R125, PT ;  /* 0x0000007d1200720c */ /* 0x000fc60003f06270 */
[----:B------:R1:W2:Y:S01]  /*2420*/  @!P1 LDG.E.U16 R124, [R6.64+-0x6c0] ;  /* 0xfff94004067c9981 */ /* 0x0002a2000c1e1500 */
[----:B------:R-:W-:-:S03]  /*2430*/  ISETP.GE.AND P1, PT, R19, R125, PT ;  /* 0x0000007d1300720c */ /* 0x000fc60003f26270 */
[----:B------:R1:W2:Y:S06]  /*2440*/  @!P6 LDG.E.U16 R154, [R6.64+-0x440] ;  /* 0xfffbc004069ae981 */ /* 0x0002ac000c1e1500 */
[----:B------:R1:W2:Y:S01]  /*2450*/  @!P0 LDG.E.U16 R147, [R6.64+-0x680] ;  /* 0xfff9800406938981 */ /* 0x0002a2000c1e1500 */
[----:B------:R-:W-:-:S03]  /*2460*/  ISETP.GE.AND P0, PT, R20, R125, PT ;  /* 0x0000007d1400720c */ /* 0x000fc60003f06270 */
[----:B------:R1:W2:Y:S01]  /*2470*/  @!P1 LDG.E.U16 R126, [R6.64+-0x640] ;  /* 0xfff9c004067e9981 */ /* 0x0002a2000c1e1500 */
[----:B------:R-:W-:-:S09]  /*2480*/  ISETP.NE.AND P1, PT, R140, RZ, PT ;  /* 0x000000ff8c00720c */ /* 0x000fd20003f25270 */
[----:B------:R1:W2:Y:S01]  /*2490*/  @!P0 LDG.E.U16 R149, [R6.64+-0x600] ;  /* 0xfffa000406958981 */ /* 0x0002a2000c1e1500 */
[----:B------:R-:W-:Y:S02]  /*24a0*/  ISETP.GE.AND P0, PT, R21, R125, PT ;  /* 0x0000007d1500720c */ /* 0x000fe40003f06270 */
[----:B------:R-:W-:Y:S01]  /*24b0*/  PRMT R140, RZ, 0x7610, R140 ;  /* 0x00007610ff8c7816 */ /* 0x000fe2000000008c */
[----:B------:R1:W2:Y:S10]  /*24c0*/  @!P1 LDG.E.U16 R151, [R6.64+-0x580] ;  /* 0xfffa800406979981 */ /* 0x0002b4000c1e1500 */
[----:B------:R1:W2:Y:S01]  /*24d0*/  @!P0 LDG.E.U16 R140, [R6.64+-0x5c0] ;  /* 0xfffa4004068c8981 */ /* 0x0002a2000c1e1500 */
[----:B------:R-:W-:-:S02]  /*24e0*/  HADD2.F32 R135, -RZ, R135.H0_H0 ;  /* 0x20000087ff877230 */ /* 0x000fc40000004100 */
[----:B0-----:R-:W-:Y:S02]  /*24f0*/  HADD2.F32 R16, -RZ, R111.H0_H0 ;  /* 0x2000006fff107230 */ /* 0x001fe40000004100 */
[----:B------:R-:W-:Y:S02]  /*2500*/  HADD2.F32 R14, -RZ, R4.H0_H0 ;  /* 0x20000004ff0e7230 */ /* 0x000fe40000004100 */
[----:B------:R-:W-:Y:S02]  /*2510*/  HADD2.F32 R111, -RZ, R115.H0_H0 ;  /* 0x20000073ff6f7230 */ /* 0x000fe40000004100 */
[----:B------:R-:W-:Y:S02]  /*2520*/  HADD2.F32 R115, -RZ, R117.H0_H0 ;  /* 0x20000075ff737230 */ /* 0x000fe40000004100 */
[----:B------:R-:W-:Y:S01]  /*2530*/  HADD2.F32 R117, -RZ, R118.H0_H0 ;  /* 0x20000076ff757230 */ /* 0x000fe20000004100 */
[----:B------:R-:W-:Y:S02]  /*2540*/  FMUL.FTZ R118, R135, -1.4426950216293334961 ;  /* 0xbfb8aa3b87767820 */ /* 0x000fe40000410000 */
[----:B------:R-:W-:Y:S01]  /*2550*/  FMUL.FTZ R4, R14, -1.4426950216293334961 ;  /* 0xbfb8aa3b0e047820 */ /* 0x000fe20000410000 */
[----:B------:R-:W-:Y:S01]  /*2560*/  HADD2.F32 R15, -RZ, R5.H0_H0 ;  /* 0x20000005ff0f7230 */ /* 0x000fe20000004100 */
[----:B------:R-:W-:Y:S01]  /*2570*/  MUFU.EX2 R171, R118 ;  /* 0x0000007600ab7308 */ /* 0x000fe20000000800 */
[----:B------:R-:W-:Y:S01]  /*2580*/  HADD2.F32 R17, -RZ, R113.H0_H0 ;  /* 0x20000071ff117230 */ /* 0x000fe20000004100 */
[----:B-1----:R-:W-:-:S02]  /*2590*/  FMUL.FTZ R7, R111, -1.4426950216293334961 ;  /* 0xbfb8aa3b6f077820 */ /* 0x002fc40000410000 */
[----:B------:R-:W-:-:S04]  /*25a0*/  FMUL.FTZ R5, R15, -1.4426950216293334961 ;  /* 0xbfb8aa3b0f057820 */ /* 0x000fc80000410000 */
[----:B------:R-:W0:Y:S01]  /*25b0*/  MUFU.EX2 R156, R4 ;  /* 0x00000004009c7308 */ /* 0x000e220000000800 */
[----:B------:R-:W-:Y:S01]  /*25c0*/  HADD2.F32 R131, -RZ, R131.H0_H0 ;  /* 0x20000083ff837230 */ /* 0x000fe20000004100 */
[----:B------:R-:W-:Y:S01]  /*25d0*/  FMUL.FTZ R6, R17, -1.4426950216293334961 ;  /* 0xbfb8aa3b11067820 */ /* 0x000fe20000410000 */
[----:B------:R-:W-:-:S05]  /*25e0*/  HADD2.F32 R119, -RZ, R119.H0_H0 ;  /* 0x20000077ff777230 */ /* 0x000fca0000004100 */
[----:B------:R-:W1:Y:S01]  /*25f0*/  MUFU.EX2 R157, R5 ;  /* 0x00000005009d7308 */ /* 0x000e620000000800 */
[----:B------:R-:W-:Y:S01]  /*2600*/  HADD2.F32 R113, -RZ, R116.H0_H0 ;  /* 0x20000074ff717230 */ /* 0x000fe20000004100 */
[----:B------:R-:W-:Y:S01]  /*2610*/  FMUL.FTZ R116, R119, -1.4426950216293334961 ;  /* 0xbfb8aa3b77747820 */ /* 0x000fe20000410000 */
[----:B------:R-:W-:-:S05]  /*2620*/  HADD2.F32 R133, -RZ, R133.H0_H0 ;  /* 0x20000085ff857230 */ /* 0x000fca0000004100 */
[----:B------:R0:W-:Y:S02]  /*2630*/  MUFU.EX2 R161, R7 ;  /* 0x0000000700a17308 */ /* 0x0001e40000000800 */
[----:B0-----:R-:W-:-:S06]  /*2640*/  FMUL.FTZ R7, R131, -1.4426950216293334961 ;  /* 0xbfb8aa3b83077820 */ /* 0x001fcc0000410000 */
[----:B------:R0:W1:Y:S08]  /*2650*/  MUFU.EX2 R159, R6 ;  /* 0x00000006009f7308 */ /* 0x0000700000000800 */
[----:B------:R1:W-:Y:S01]  /*2660*/  MUFU.EX2 R167, R7 ;  /* 0x0000000700a77308 */ /* 0x0003e20000000800 */
[----:B0-----:R-:W-:Y:S02]  /*2670*/  FMUL.FTZ R6, R117, -1.4426950216293334961 ;  /* 0xbfb8aa3b75067820 */ /* 0x001fe40000410000 */
[----:B-1----:R-:W-:-:S05]  /*2680*/  FADD.FTZ R7, R156, 1 ;  /* 0x3f8000009c077421 */ /* 0x002fca0000010000 */
[----:B------:R0:W-:Y:S08]  /*2690*/  MUFU.EX2 R164, R6 ;  /* 0x0000000600a47308 */ /* 0x0001f00000000800 */
[----:B------:R-:W-:Y:S01]  /*26a0*/  MUFU.EX2 R165, R116 ;  /* 0x0000007400a57308 */ /* 0x000fe20000000800 */
[----:B0-----:R-:W-:-:S07]  /*26b0*/  FMUL.FTZ R6, R133, -1.4426950216293334961 ;  /* 0xbfb8aa3b85067820 */ /* 0x001fce0000410000 */
[----:B------:R-:W0:Y:S08]  /*26c0*/  MUFU.RCP R7, R7 ;  /* 0x0000000700077308 */ /* 0x000e300000001000 */
[----:B------:R1:W-:Y:S02]  /*26d0*/  MUFU.EX2 R169, R6 ;  /* 0x0000000600a97308 */ /* 0x0003e40000000800 */
[----:B-1----:R-:W-:-:S06]  /*26e0*/  FADD.FTZ R6, R157, 1 ;  /* 0x3f8000009d067421 */ /* 0x002fcc0000010000 */
[----:B------:R-:W1:Y:S01]  /*26f0*/  MUFU.RCP R6, R6 ;  /* 0x0000000600067308 */ /* 0x000e620000001000 */
[----:B------:R-:W-:Y:S01]  /*2700*/  FMUL.FTZ R143, R16, -1.4426950216293334961 ;  /* 0xbfb8aa3b108f7820 */ /* 0x000fe20000410000 */
[----:B------:R-:W-:-:S06]  /*2710*/  HADD2.F32 R95, -RZ, R95.H0_H0 ;  /* 0x2000005fff5f7230 */ /* 0x000fcc0000004100 */
[----:B------:R-:W0:Y:S01]  /*2720*/  MUFU.EX2 R158, R143 ;  /* 0x0000008f009e7308 */ /* 0x000e220000000800 */
[----:B------:R-:W-:Y:S02]  /*2730*/  FMUL.FTZ R4, R113, -1.4426950216293334961 ;  /* 0xbfb8aa3b71047820 */ /* 0x000fe40000410000 */
[----:B------:R-:W-:Y:S02]  /*2740*/  FMUL.FTZ R5, R115, -1.4426950216293334961 ;  /* 0xbfb8aa3b73057820 */ /* 0x000fe40000410000 */
[----:B------:R-:W-:-:S03]  /*2750*/  FADD.FTZ R159, R159, 1 ;  /* 0x3f8000009f9f7421 */ /* 0x000fc60000010000 */
[----:B------:R-:W0:Y:S01]  /*2760*/  MUFU.EX2 R162, R4 ;  /* 0x0000000400a27308 */ /* 0x000e220000000800 */
[----:B------:R-:W-:-:S07]  /*2770*/  HADD2.F32 R93, -RZ, R93.H0_H0 ;  /* 0x2000005dff5d7230 */ /* 0x000fce0000004100 */
[----:B------:R-:W0:Y:S08]  /*2780*/  MUFU.EX2 R163, R5 ;  /* 0x0000000500a37308 */ /* 0x000e300000000800 */
[----:B------:R-:W0:Y:S01]  /*2790*/  MUFU.RCP R160, R159 ;  /* 0x0000009f00a07308 */ /* 0x000e220000001000 */
[----:B------:R-:W-:Y:S01]  /*27a0*/  HADD2.F32 R103, -RZ, R103.H0_H0 ;  /* 0x20000067ff677230 */ /* 0x000fe20000004100 */
[----:B----4-:R0:W-:Y:S04]  /*27b0*/  STS.U16 [R56], R139 ;  /* 0x0000008b38007388 */ /* 0x0101e80000000400 */
        /* <DEDUP_REMOVED lines=14> */
[----:B------:R4:W-:Y:S01]  /*28a0*/  STS.U16 [R41+0x3c0], R154 ;  /* 0x0003c09a29007388 */ /* 0x0009e20000000400 */
[----:B------:R-:W-:-:S06]  /*28b0*/  NOP ;  /* 0x0000000000007918 */ /* 0x000fcc0000000000 */
[----:B------:R-:W4:Y:S04]  /*28c0*/  LDS.U16 R118, [R38+0x2] ;  /* 0x0000020026767984 */ /* 0x000f280000000400 */
[----:B------:R-:W4:Y:S04]  /*28d0*/  LDS.U16 R116, [R38] ;  /* 0x0000000026747984 */ /* 0x000f280000000400 */
[----:B------:R-:W4:Y:S01]  /*28e0*/  LDS.U16 R122, [R38+0x6] ;  /* 0x00000600267a7984 */ /* 0x000f220000000400 */
[----:B0-----:R-:W-:-:S03]  /*28f0*/  FADD.FTZ R139, -R7, 1 ;  /* 0x3f800000078b7421 */ /* 0x001fc60000010100 */
[----:B------:R-:W0:Y:S01]  /*2900*/  LDS.U16 R120, [R38+0x4] ;  /* 0x0000040026787984 */ /* 0x000e220000000400 */
[----:B--2---:R-:W-:-:S03]  /*2910*/  FFMA.FTZ R151, R14, R139, 1 ;  /* 0x3f8000000e977423 */ /* 0x004fc6000001008b */
[----:B------:R-:W2:Y:S01]  /*2920*/  LDS.U16 R124, [R38+0x8] ;  /* 0x00000800267c7984 */ /* 0x000ea20000000400 */
[----:B-1----:R-:W-:-:S03]  /*2930*/  FADD.FTZ R140, -R6, 1 ;  /* 0x3f800000068c7421 */ /* 0x002fc60000010100 */
[----:B------:R-:W1:Y:S04]  /*2940*/  LDS.U16 R139, [R38+0xc] ;  /* 0x00000c00268b7984 */ /* 0x000e680000000400 */
[----:B------:R-:W0:Y:S01]  /*2950*/  LDS.U16 R126, [R38+0xa] ;  /* 0x00000a00267e7984 */ /* 0x000e220000000400 */
[----:B------:R-:W-:Y:S02]  /*2960*/  FFMA.FTZ R168, R15, R140, 1 ;  /* 0x3f8000000fa87423 */ /* 0x000fe4000001008c */
[----:B------:R-:W-:Y:S01]  /*2970*/  FADD.FTZ R141, R158, 1 ;  /* 0x3f8000009e8d7421 */ /* 0x000fe20000010000 */
[----:B------:R-:W-:Y:S01]  /*2980*/  HADD2.F32 R136, -RZ, R136.H0_H0 ;  /* 0x20000088ff887230 */ /* 0x000fe20000004100 */
[----:B---3--:R-:W-:Y:S01]  /*2990*/  FADD.FTZ R142, R161, 1 ;  /* 0x3f800000a18e7421 */ /* 0x008fe20000010000 */
[----:B------:R-:W-:Y:S01]  /*29a0*/  HADD2.F32 R97, -RZ, R97.H0_H0 ;  /* 0x20000061ff617230 */ /* 0x000fe20000004100 */
[----:B----4-:R-:W-:Y:S01]  /*29b0*/  FADD.FTZ R154, R162, 1 ;  /* 0x3f800000a29a7421 */ /* 0x010fe20000010000 */
[----:B------:R-:W-:Y:S01]  /*29c0*/  HADD2.F32 R105, -RZ, R105.H0_H0 ;  /* 0x20000069ff697230 */ /* 0x000fe20000004100 */
[----:B------:R-:W-:Y:S01]  /*29d0*/  FADD.FTZ R144, R163, 1 ;  /* 0x3f800000a3907421 */ /* 0x000fe20000010000 */
[----:B------:R-:W-:-:S02]  /*29e0*/  HADD2.F32 R137, -RZ, R137.H0_H0 ;  /* 0x20000089ff897230 */ /* 0x000fc40000004100 */
[----:B------:R-:W-:Y:S01]  /*29f0*/  HADD2.F32 R107, -RZ, R107.H0_H0 ;  /* 0x2000006bff6b7230 */ /* 0x000fe20000004100 */
[----:B------:R-:W-:Y:S01]  /*2a00*/  FADD.FTZ R167, R167, 1 ;  /* 0x3f800000a7a77421 */ /* 0x000fe20000010000 */
[----:B------:R-:W-:Y:S01]  /*2a10*/  HADD2.F32 R123, -RZ, R123.H0_H0 ;  /* 0x2000007bff7b7230 */ /* 0x000fe20000004100 */
[----:B------:R-:W-:Y:S01]  /*2a20*/  LDS.U16 R174, [R38+0x1e] ;  /* 0x00001e0026ae7984 */ /* 0x000fe20000000400 */
[----:B------:R-:W-:Y:S02]  /*2a30*/  HADD2.F32 R118, -RZ, R118.H0_H0 ;  /* 0x20000076ff767230 */ /* 0x000fe40000004100 */
[----:B------:R-:W-:-:S03]  /*2a40*/  HADD2.F32 R116, -RZ, R116.H0_H0 ;  /* 0x20000074ff747230 */ /* 0x000fc60000004100 */
[----:B------:R-:W-:Y:S01]  /*2a50*/  FMUL.FTZ R145, R95, R118 ;  /* 0x000000765f917220 */ /* 0x000fe20000410000 */
[----:B------:R-:W3:Y:S01]  /*2a60*/  MUFU.RCP R141, R141 ;  /* 0x0000008d008d7308 */ /* 0x000ee20000001000 */
[----:B------:R-:W-:Y:S02]  /*2a70*/  HADD2.F32 R122, -RZ, R122.H0_H0 ;  /* 0x2000007aff7a7230 */ /* 0x000fe40000004100 */
[----:B------:R-:W-:Y:S01]  /*2a80*/  FMUL.FTZ R145, R6, R145 ;  /* 0x0000009106917220 */ /* 0x000fe20000410000 */
[----:B------:R-:W-:Y:S03]  /*2a90*/  LDS.U16 R163, [R38+0x14] ;  /* 0x0000140026a37984 */ /* 0x000fe60000000400 */
[----:B------:R-:W-:Y:S02]  /*2aa0*/  FMUL.FTZ R168, R145, R168 ;  /* 0x000000a891a87220 */ /* 0x000fe40000410000 */
[----:B------:R-:W4:Y:S01]  /*2ab0*/  LDS.U16 R145, [R38+0xe] ;  /* 0x00000e0026917984 */ /* 0x000f220000000400 */
[----:B------:R-:W-:Y:S01]  /*2ac0*/  FMUL.FTZ R140, R93, R116 ;  /* 0x000000745d8c7220 */ /* 0x000fe20000410000 */
[----:B------:R-:W1:Y:S03]  /*2ad0*/  MUFU.RCP R142, R142 ;  /* 0x0000008e008e7308 */ /* 0x000e660000001000 */
[----:B------:R-:W-:-:S02]  /*2ae0*/  FMUL.FTZ R140, R7, R140 ;  /* 0x0000008c078c7220 */ /* 0x000fc40000410000 */
[----:B------:R-:W-:Y:S02]  /*2af0*/  FMUL.FTZ R149, R103, R122 ;  /* 0x0000007a67957220 */ /* 0x000fe40000410000 */
[----:B------:R-:W-:Y:S01]  /*2b00*/  FMUL.FTZ R151, R140, R151 ;  /* 0x000000978c977220 */ /* 0x000fe20000410000 */
[----:B------:R-:W1:Y:S01]  /*2b10*/  MUFU.RCP R154, R154 ;  /* 0x0000009a009a7308 */ /* 0x000e620000001000 */
[----:B------:R-:W-:Y:S01]  /*2b20*/  FADD.FTZ R140, -R160, 1 ;  /* 0x3f800000a08c7421 */ /* 0x000fe20000010100 */
[----:B0-----:R-:W-:Y:S01]  /*2b30*/  HADD2.F32 R120, -RZ, R120.H0_H0 ;  /* 0x20000078ff787230 */ /* 0x001fe20000004100 */
[----:B------:R-:W-:Y:S02]  /*2b40*/  FMUL.FTZ R143, R136, -1.4426950216293334961 ;  /* 0xbfb8aa3b888f7820 */ /* 0x000fe40000410000 */
[----:B------:R-:W-:Y:S02]  /*2b50*/  FADD.FTZ R158, R164, 1 ;  /* 0x3f800000a49e7421 */ /* 0x000fe40000010000 */
[----:B------:R-:W-:Y:S01]  /*2b60*/  FFMA.FTZ R140, R17, R140, 1 ;  /* 0x3f800000118c7423 */ /* 0x000fe2000001008c */
[----:B------:R-:W0:Y:S01]  /*2b70*/  MUFU.RCP R144, R144 ;  /* 0x0000009000907308 */ /* 0x000e220000001000 */
[----:B------:R-:W-:Y:S01]  /*2b80*/  FMUL.FTZ R149, R160, R149 ;  /* 0x00000095a0957220 */ /* 0x000fe20000410000 */
[----:B--2---:R-:W-:Y:S01]  /*2b90*/  HADD2.F32 R124, -RZ, R124.H0_H0 ;  /* 0x2000007cff7c7230 */ /* 0x004fe20000004100 */
[----:B---3--:R-:W-:-:S02]  /*2ba0*/  FADD.FTZ R147, -R141, 1 ;  /* 0x3f8000008d937421 */ /* 0x008fc40000010100 */
[----:B------:R-:W-:Y:S02]  /*2bb0*/  FMUL.FTZ R156, R97, R120 ;  /* 0x00000078619c7220 */ /* 0x000fe40000410000 */
[----:B------:R-:W-:Y:S01]  /*2bc0*/  FADD.FTZ R164, R165, 1 ;  /* 0x3f800000a5a47421 */ /* 0x000fe20000010000 */
[----:B------:R-:W2:Y:S01]  /*2bd0*/  MUFU.EX2 R143, R143 ;  /* 0x0000008f008f7308 */ /* 0x000ea20000000800 */
[----:B------:R-:W-:Y:S01]  /*2be0*/  FMUL.FTZ R182, R149, R140 ;  /* 0x0000008c95b67220 */ /* 0x000fe20000410000 */
[----:B------:R-:W-:Y:S01]  /*2bf0*/  HADD2.F32 R140, -RZ, R127.H0_H0 ;  /* 0x2000007fff8c7230 */ /* 0x000fe20000004100 */
[----:B------:R-:W-:Y:S01]  /*2c00*/  FFMA.FTZ R162, R16, R147, 1 ;  /* 0x3f80000010a27423 */ /* 0x000fe20000010093 */
[----:B-1----:R-:W-:Y:S01]  /*2c10*/  HADD2.F32 R127, -RZ, R139.H0_H0 ;  /* 0x2000008bff7f7230 */ /* 0x002fe20000004100 */
[----:B------:R-:W-:Y:S01]  /*2c20*/  FMUL.FTZ R155, R141, R156 ;  /* 0x0000009c8d9b7220 */ /* 0x000fe20000410000 */
[----:B------:R-:W-:Y:S01]  /*2c30*/  HADD2.F32 R126, -RZ, R126.H0_H0 ;  /* 0x2000007eff7e7230 */ /* 0x000fe20000004100 */
[----:B------:R-:W1:Y:S01]  /*2c40*/  LDS.U16 R147, [R38+0x10] ;  /* 0x0000100026937984 */ /* 0x000e620000000400 */
[----:B------:R-:W3:Y:S01]  /*2c50*/  MUFU.RCP R158, R158 ;  /* 0x0000009e009e7308 */ /* 0x000ee20000001000 */
[----:B------:R-:W-:-:S02]  /*2c60*/  FMUL.FTZ R153, R105, R124 ;  /* 0x0000007c69997220 */ /* 0x000fc40000410000 */
[----:B------:R-:W-:Y:S01]  /*2c70*/  FMUL.FTZ R5, R137, -1.4426950216293334961 ;  /* 0xbfb8aa3b89057820 */ /* 0x000fe20000410000 */
[----:B------:R-:W-:Y:S01]  /*2c80*/  LDS.U16 R165, [R38+0x16] ;  /* 0x0000160026a57984 */ /* 0x000fe20000000400 */
[----:B------:R-:W-:Y:S02]  /*2c90*/  FADD.FTZ R156, -R142, 1 ;  /* 0x3f8000008e9c7421 */ /* 0x000fe40000010100 */
[----:B------:R-:W-:Y:S01]  /*2ca0*/  FMUL.FTZ R155, R155, R162 ;  /* 0x000000a29b9b7220 */ /* 0x000fe20000410000 */
[----:B------:R-:W1:Y:S01]  /*2cb0*/  MUFU.RCP R164, R164 ;  /* 0x000000a400a47308 */ /* 0x000e620000001000 */
[----:B------:R-:W-:Y:S02]  /*2cc0*/  FMUL.FTZ R139, R140, R127 ;  /* 0x0000007f8c8b7220 */ /* 0x000fe40000410000 */
[----:B------:R-:W-:Y:S02]  /*2cd0*/  FADD.FTZ R162, -R154, 1 ;  /* 0x3f8000009aa27421 */ /* 0x000fe40000010100 */
[----:B------:R-:W-:-:S02]  /*2ce0*/  FMUL.FTZ R157, R107, R126 ;  /* 0x0000007e6b9d7220 */ /* 0x000fc40000410000 */
[----:B------:R-:W-:Y:S02]  /*2cf0*/  FMUL.FTZ R153, R142, R153 ;  /* 0x000000998e997220 */ /* 0x000fe40000410000 */
[----:B------:R-:W-:Y:S01]  /*2d00*/  FFMA.FTZ R156, R111, R156, 1 ;  /* 0x3f8000006f9c7423 */ /* 0x000fe2000001009c */
[----:B------:R-:W1:Y:S01]  /*2d10*/  MUFU.EX2 R5, R5 ;  /* 0x0000000500057308 */ /* 0x000e620000000800 */
[----:B0-----:R-:W-:Y:S01]  /*2d20*/  FMUL.FTZ R149, R144, R139 ;  /* 0x0000008b90957220 */ /* 0x001fe20000410000 */
[----:B------:R-:W-:Y:S01]  /*2d30*/  HADD2.F32 R139, -RZ, R128.H0_H0 ;  /* 0x20000080ff8b7230 */ /* 0x000fe20000004100 */
[----:B------:R-:W-:Y:S01]  /*2d40*/  FFMA.FTZ R162, R113, R162, 1 ;  /* 0x3f80000071a27423 */ /* 0x000fe200000100a2 */
[----:B----4-:R-:W-:Y:S01]  /*2d50*/  HADD2.F32 R128, -RZ, R145.H0_H0 ;  /* 0x20000091ff807230 */ /* 0x010fe20000004100 */
[----:B------:R-:W-:Y:S02]  /*2d60*/  FMUL.FTZ R157, R154, R157 ;  /* 0x0000009d9a9d7220 */ /* 0x000fe40000410000 */
[----:B------:R-:W-:-:S02]  /*2d70*/  FMUL.FTZ R159, R153, R156 ;  /* 0x0000009c999f7220 */ /* 0x000fc40000410000 */
[----:B------:R-:W0:Y:S01]  /*2d80*/  LDS.U16 R153, [R38+0x12] ;  /* 0x0000120026997984 */ /* 0x000e220000000400 */
[----:B------:R-:W-:Y:S01]  /*2d90*/  FMUL.FTZ R184, R157, R162 ;  /* 0x000000a29db87220 */ /* 0x000fe20000410000 */
[----:B------:R4:W-:Y:S01]  /*2da0*/  MUFU.RCP R170, R167 ;  /* 0x000000a700aa7308 */ /* 0x0009e20000001000 */
[----:B------:R-:W-:Y:S02]  /*2db0*/  FMUL.FTZ R4, R123, -1.4426950216293334961 ;  /* 0xbfb8aa3b7b047820 */ /* 0x000fe40000410000 */
[----:B--2---:R-:W-:Y:S02]  /*2dc0*/  FADD.FTZ R157, R143, 1 ;  /* 0x3f8000008f9d7421 */ /* 0x004fe40000010000 */
[----:B---3--:R-:W-:Y:S02]  /*2dd0*/  FADD.FTZ R162, -R158, 1 ;  /* 0x3f8000009ea27421 */ /* 0x008fe40000010100 */
[----:B------:R-:W-:Y:S01]  /*2de0*/  FMUL.FTZ R143, R139, R128 ;  /* 0x000000808b8f7220 */ /* 0x000fe20000410000 */
[----:B----4-:R-:W2:Y:S01]  /*2df0*/  LDS.U16 R167, [R38+0x18] ;  /* 0x0000180026a77984 */ /* 0x010ea20000000400 */
[----:B------:R3:W4:Y:S01]  /*2e00*/  MUFU.EX2 R166, R4 ;  /* 0x0000000400a67308 */ /* 0x0007220000000800 */
[----:B------:R-:W-:-:S02]  /*2e10*/  FFMA.FTZ R162, R117, R162, 1 ;  /* 0x3f80000075a27423 */ /* 0x000fc400000100a2 */
[----:B------:R-:W-:Y:S02]  /*2e20*/  FMUL.FTZ R143, R158, R143 ;  /* 0x0000008f9e8f7220 */ /* 0x000fe40000410000 */
[----:B-1----:R-:W-:Y:S01]  /*2e30*/  FADD.FTZ R172, -R164, 1 ;  /* 0x3f800000a4ac7421 */ /* 0x002fe20000010100 */
[----:B------:R-:W-:Y:S01]  /*2e40*/  HADD2.F32 R138, -RZ, R138.H0_H0 ;  /* 0x2000008aff8a7230 */ /* 0x000fe20000004100 */
[----:B------:R-:W-:Y:S02]  /*2e50*/  FMUL.FTZ R186, R143, R162 ;  /* 0x000000a28fba7220 */ /* 0x000fe40000410000 */
[----:B------:R-:W-:Y:S02]  /*2e60*/  FADD.FTZ R180, R5, 1 ;  /* 0x3f80000005b47421 */ /* 0x000fe40000010000 */
[----:B------:R-:W-:Y:S01]  /*2e70*/  FFMA.FTZ R162, R119, R172, 1 ;  /* 0x3f80000077a27423 */ /* 0x000fe200000100ac */
[----:B------:R-:W1:Y:S01]  /*2e80*/  LDS.U16 R5, [R38+0x1a] ;  /* 0x00001a0026057984 */ /* 0x000e620000000400 */
[----:B---3--:R-:W-:-:S02]  /*2e90*/  FMUL.FTZ R4, R138, -1.4426950216293334961 ;  /* 0xbfb8aa3b8a047820 */ /* 0x008fc40000410000 */
[----:B------:R-:W-:Y:S01]  /*2ea0*/  FADD.FTZ R169, R169, 1 ;  /* 0x3f800000a9a97421 */ /* 0x000fe20000010000 */
[----:B------:R-:W3:Y:S01]  /*2eb0*/  LDS.U16 R172, [R38+0x1c] ;  /* 0x00001c0026ac7984 */ /* 0x000ee20000000400 */
[----:B------:R-:W-:Y:S02]  /*2ec0*/  FADD.FTZ R156, -R144, 1 ;  /* 0x3f800000909c7421 */ /* 0x000fe40000010100 */
[----:B------:R0:W2:Y:S01]  /*2ed0*/  MUFU.RCP R176, R169 ;  /* 0x000000a900b07308 */ /* 0x0000a20000001000 */
[----:B----4-:R-:W-:Y:S02]  /*2ee0*/  FADD.FTZ R166, R166, 1 ;  /* 0x3f800000a6a67421 */ /* 0x010fe40000010000 */
[----:B------:R-:W-:-:S05]  /*2ef0*/  FFMA.FTZ R156, R115, R156, 1 ;  /* 0x3f800000739c7423 */ /* 0x000fca000001009c */
[----:B------:R-:W4:Y:S01]  /*2f00*/  MUFU.EX2 R4, R4 ;  /* 0x0000000400047308 */ /* 0x000f220000000800 */
[----:B0-----:R-:W-:Y:S01]  /*2f10*/  FMUL.FTZ R169, R149, R156 ;  /* 0x0000009c95a97220 */ /* 0x001fe20000410000 */
[----:B------:R-:W-:Y:S01]  /*2f20*/  HADD2.F32 R156, -RZ, R129.H0_H0 ;  /* 0x20000081ff9c7230 */ /* 0x000fe20000004100 */
[----:B------:R-:W-:Y:S01]  /*2f30*/  FADD.FTZ R171, R171, 1 ;  /* 0x3f800000abab7421 */ /* 0x000fe20000010000 */
[----:B------:R-:W-:-:S04]  /*2f40*/  HADD2.F32 R129, -RZ, R147.H0_H0 ;  /* 0x20000093ff817230 */ /* 0x000fc80000004100 */
[----:B------:R-:W0:Y:S01]  /*2f50*/  MUFU.RCP R166, R166 ;  /* 0x000000a600a67308 */ /* 0x000e220000001000 */
[----:B------:R-:W-:Y:S01]  /*2f60*/  HADD2.F32 R149, -RZ, R132.H0_H0 ;  /* 0x20000084ff957230 */ /* 0x000fe20000004100 */
[----:B------:R-:W-:Y:S01]  /*2f70*/  FMUL.FTZ R145, R156, R129 ;  /* 0x000000819c917220 */ /* 0x000fe20000410000 */
[----:B------:R-:W-:Y:S01]  /*2f80*/  HADD2.F32 R147, -RZ, R130.H0_H0 ;  /* 0x20000082ff937230 */ /* 0x000fe20000004100 */
[----:B------:R-:W-:Y:S02]  /*2f90*/  FADD.FTZ R130, -R170, 1 ;  /* 0x3f800000aa827421 */ /* 0x000fe40000010100 */
[----:B--2---:R-:W-:Y:S02]  /*2fa0*/  FADD.FTZ R132, -R176, 1 ;  /* 0x3f800000b0847421 */ /* 0x004fe40000010100 */
[----:B------:R2:W1:Y:S01]  /*2fb0*/  MUFU.RCP R178, R171 ;  /* 0x000000ab00b27308 */ /* 0x0004620000001000 */
[----:B----4-:R-:W-:Y:S01]  /*2fc0*/  FADD.FTZ R161, R4, 1 ;  /* 0x3f80000004a17421 */ /* 0x010fe20000010000 */
[----:B------:R-:W-:Y:S01]  /*2fd0*/  HADD2.F32 R143, -RZ, R134.H0_H0 ;  /* 0x20000086ff8f7230 */ /* 0x000fe20000004100 */
[----:B------:R-:W-:-:S02]  /*2fe0*/  FMUL.FTZ R145, R164, R145 ;  /* 0x00000091a4917220 */ /* 0x000fc40000410000 */
[----:B------:R-:W-:Y:S01]  /*2ff0*/  FFMA.FTZ R188, R131, R130, 1 ;  /* 0x3f80000083bc7423 */ /* 0x000fe20000010082 */
[----:B------:R-:W-:Y:S01]  /*3000*/  HADD2.F32 R130, -RZ, R153.H0_H0 ;  /* 0x20000099ff827230 */ /* 0x000fe20000004100 */
[----:B------:R-:W-:Y:S01]  /*3010*/  FFMA.FTZ R190, R133, R132, 1 ;  /* 0x3f80000085be7423 */ /* 0x000fe20000010084 */
[----:B------:R-:W-:Y:S01]  /*3020*/  HADD2.F32 R132, -RZ, R163.H0_H0 ;  /* 0x200000a3ff847230 */ /* 0x000fe20000004100 */
[----:B------:R-:W4:Y:S01]  /*3030*/  MUFU.RCP R157, R157 ;  /* 0x0000009d009d7308 */ /* 0x000f220000001000 */
[----:B--2---:R-:W-:Y:S01]  /*3040*/  FMUL.FTZ R171, R145, R162 ;  /* 0x000000a291ab7220 */ /* 0x004fe20000410000 */
[----:B------:R-:W-:Y:S01]  /*3050*/  HADD2.F32 R162, -RZ, R121.H0_H0 ;  /* 0x20000079ffa27230 */ /* 0x000fe20000004100 */
[----:B0-----:R-:W-:Y:S01]  /*3060*/  FADD.FTZ R4, -R166, 1 ;  /* 0x3f800000a6047421 */ /* 0x001fe20000010100 */
[----:B------:R-:W-:Y:S01]  /*3070*/  HADD2.F32 R134, -RZ, R165.H0_H0 ;  /* 0x200000a5ff867230 */ /* 0x000fe20000004100 */
[----:B------:R-:W-:Y:S01]  /*3080*/  FMUL.FTZ R121, R143, R130 ;  /* 0x000000828f797220 */ /* 0x000fe20000410000 */
[----:B------:R-:W-:-:S02]  /*3090*/  HADD2.F32 R145, -RZ, R167.H0_H0 ;  /* 0x200000a7ff917230 */ /* 0x000fc40000004100 */
[----:B------:R-:W0:Y:S01]  /*30a0*/  MUFU.RCP R180, R180 ;  /* 0x000000b400b47308 */ /* 0x000e220000001000 */
[----:B------:R-:W-:-:S07]  /*30b0*/  FMUL.FTZ R153, R149, R132 ;  /* 0x0000008495997220 */ /* 0x000fce0000410000 */
[----:B------:R-:W2:Y:S01]  /*30c0*/  MUFU.RCP R161, R161 ;  /* 0x000000a100a17308 */ /* 0x000ea20000001000 */
[----:B------:R-:W-:Y:S02]  /*30d0*/  FFMA.FTZ R4, R123, R4, 1 ;  /* 0x3f8000007b047423 */ /* 0x000fe40000010004 */
[----:B------:R-:W-:Y:S02]  /*30e0*/  FMUL.FTZ R121, R166, R121 ;  /* 0x00000079a6797220 */ /* 0x000fe40000410000 */
[----:B------:R-:W-:Y:S02]  /*30f0*/  FMUL.FTZ R153, R170, R153 ;  /* 0x00000099aa997220 */ /* 0x000fe40000410000 */
[----:B-1----:R-:W-:Y:S02]  /*3100*/  FADD.FTZ R192, -R178, 1 ;  /* 0x3f800000b2c07421 */ /* 0x002fe40000010100 */
[----:B------:R-:W-:Y:S02]  /*3110*/  FMUL.FTZ R163, R147, R134 ;  /* 0x0000008693a37220 */ /* 0x000fe40000410000 */
[----:B------:R-:W-:Y:S01]  /*3120*/  FMUL.FTZ R165, R162, R145 ;  /* 0x00000091a2a57220 */ /* 0x000fe20000410000 */
[----:B------:R-:W-:Y:S01]  /*3130*/  F2FP.PACK_AB R167, R168, R151 ;  /* 0x00000097a8a7723e */ /* 0x000fe200000000ff */
[----:B------:R-:W-:Y:S01]  /*3140*/  BAR.SYNC.DEFER_BLOCKING 0x0 ;  /* 0x0000000000007b1d */ /* 0x000fe20000010000 */
        /* <DEDUP_REMOVED lines=9> */
[----:B---3--:R-:W-:-:S02]  /*31e0*/  HADD2.F32 R172, -RZ, R172.H0_H0 ;  /* 0x200000acffac7230 */ /* 0x008fc40000004100 */
[----:B------:R-:W-:Y:S01]  /*31f0*/  HADD2.F32 R174, -RZ, R174.H0_H0 ;  /* 0x200000aeffae7230 */ /* 0x000fe20000004100 */
[----:B------:R-:W-:Y:S02]  /*3200*/  FMUL.FTZ R163, R163, R190 ;  /* 0x000000bea3a37220 */ /* 0x000fe40000410000 */
[----:B------:R-:W-:Y:S02]  /*3210*/  FMUL.FTZ R165, R165, R192 ;  /* 0x000000c0a5a57220 */ /* 0x000fe40000410000 */
[----:B----4-:R-:W-:Y:S02]  /*3220*/  FADD.FTZ R99, -R157, 1 ;  /* 0x3f8000009d637421 */ /* 0x010fe40000010100 */
[----:B0-----:R-:W-:Y:S02]  /*3230*/  FADD.FTZ R192, -R180, 1 ;  /* 0x3f800000b4c07421 */ /* 0x001fe40000010100 */
[----:B--2---:R-:W-:Y:S02]  /*3240*/  FADD.FTZ R101, -R161, 1 ;  /* 0x3f800000a1657421 */ /* 0x004fe40000010100 */
[----:B------:R-:W-:-:S02]  /*3250*/  FMUL.FTZ R190, R168, R151 ;  /* 0x00000097a8be7220 */ /* 0x000fc40000410000 */
[----:B------:R-:W-:Y:S02]  /*3260*/  FMUL.FTZ R5, R121, R172 ;  /* 0x000000ac79057220 */ /* 0x000fe40000410000 */
[----:B------:R-:W-:Y:S02]  /*3270*/  FMUL.FTZ R194, R153, R174 ;  /* 0x000000ae99c27220 */ /* 0x000fe40000410000 */
[----:B------:R-:W-:Y:S02]  /*3280*/  FFMA.FTZ R99, R136, R99, 1 ;  /* 0x3f80000088637423 */ /* 0x000fe40000010063 */
[----:B------:R-:W-:Y:S02]  /*3290*/  FFMA.FTZ R192, R137, R192, 1 ;  /* 0x3f80000089c07423 */ /* 0x000fe400000100c0 */
[----:B------:R-:W-:Y:S02]  /*32a0*/  FMUL.FTZ R190, R157, R190 ;  /* 0x000000be9dbe7220 */ /* 0x000fe40000410000 */
[----:B------:R-:W-:-:S02]  /*32b0*/  FMUL.FTZ R5, R180, R5 ;  /* 0x00000005b4057220 */ /* 0x000fc40000410000 */
[----:B------:R-:W-:Y:S02]  /*32c0*/  FFMA.FTZ R101, R138, R101, 1 ;  /* 0x3f8000008a657423 */ /* 0x000fe40000010065 */
[----:B------:R-:W-:Y:S02]  /*32d0*/  FMUL.FTZ R194, R161, R194 ;  /* 0x000000c2a1c27220 */ /* 0x000fe40000410000 */
[----:B------:R-:W-:Y:S02]  /*32e0*/  FMUL.FTZ R190, R190, R99 ;  /* 0x00000063bebe7220 */ /* 0x000fe40000410000 */
[----:B------:R-:W-:Y:S02]  /*32f0*/  FMUL.FTZ R5, R5, R192 ;  /* 0x000000c005057220 */ /* 0x000fe40000410000 */
[----:B------:R-:W-:Y:S01]  /*3300*/  FMUL.FTZ R194, R194, R101 ;  /* 0x00000065c2c27220 */ /* 0x000fe20000410000 */
[----:B------:R-:W-:Y:S02]  /*3310*/  F2FP.PACK_AB R155, R182, R155 ;  /* 0x0000009bb69b723e */ /* 0x000fe400000000ff */
[----:B------:R-:W-:-:S02]  /*3320*/  PRMT R99, R167, 0x7632, R99 ;  /* 0x00007632a7637816 */ /* 0x000fc40000000063 */
[----:B------:R-:W-:Y:S02]  /*3330*/  F2FP.PACK_AB R159, R184, R159 ;  /* 0x0000009fb89f723e */ /* 0x000fe400000000ff */
[----:B------:R-:W-:Y:S02]  /*3340*/  ISETP.NE.AND P1, PT, R68, RZ, PT ;  /* 0x000000ff4400720c */ /* 0x000fe40003f25270 */
[----:B------:R-:W-:Y:S02]  /*3350*/  F2FP.PACK_AB R169, R186, R169 ;  /* 0x000000a9baa9723e */ /* 0x000fe400000000ff */
[----:B------:R-:W-:Y:S02]  /*3360*/  F2FP.PACK_AB R4, R4, R171 ;  /* 0x000000ab0404723e */ /* 0x000fe400000000ff */
[----:B------:R-:W-:Y:S02]  /*3370*/  F2FP.PACK_AB R163, R163, R188 ;  /* 0x000000bca3a3723e */ /* 0x000fe400000000ff */
[----:B------:R-:W-:-:S02]  /*3380*/  F2FP.PACK_AB R165, R190, R165 ;  /* 0x000000a5bea5723e */ /* 0x000fc400000000ff */
[----:B------:R-:W-:Y:S01]  /*3390*/  F2FP.PACK_AB R5, R194, R5 ;  /* 0x00000005c205723e */ /* 0x000fe200000000ff */
[----:B------:R0:W-:Y:S01]  /*33a0*/  STS.U16 [R38], R167 ;  /* 0x000000a726007388 */ /* 0x0001e20000000400 */
[----:B------:R-:W-:Y:S02]  /*33b0*/  PRMT R101, R155, 0x7632, R101 ;  /* 0x000076329b657816 */ /* 0x000fe40000000065 */
[----:B------:R-:W-:Y:S01]  /*33c0*/  PRMT R109, R159, 0x7632, R109 ;  /* 0x000076329f6d7816 */ /* 0x000fe2000000006d */
[----:B------:R1:W-:Y:S01]  /*33d0*/  STS.U16 [R38+0x2], R99 ;  /* 0x0000026326007388 */ /* 0x0003e20000000400 */
[----:B------:R-:W-:Y:S02]  /*33e0*/  PRMT R171, R165, 0x7632, R171 ;  /* 0x00007632a5ab7816 */ /* 0x000fe400000000ab */
[----:B------:R-:W-:Y:S01]  /*33f0*/  PRMT R173, R5, 0x7632, R173 ;  /* 0x0000763205ad7816 */ /* 0x000fe200000000ad */
[----:B------:R2:W-:Y:S01]  /*3400*/  STS.U16 [R38+0x4], R155 ;  /* 0x0000049b26007388 */ /* 0x0005e20000000400 */
[----:B0-----:R-:W-:-:S03]  /*3410*/  PRMT R167, R4, 0x7632, R167 ;  /* 0x0000763204a77816 */ /* 0x001fc600000000a7 */
[----:B------:R0:W-:Y:S01]  /*3420*/  STS.U16 [R38+0x8], R159 ;  /* 0x0000089f26007388 */ /* 0x0001e20000000400 */
[----:B-1----:R-:W-:Y:S02]  /*3430*/  PRMT R99, R169, 0x7632, R99 ;  /* 0x00007632a9637816 */ /* 0x002fe40000000063 */
[----:B--2---:R-:W-:Y:S02]  /*3440*/  PRMT R155, R163, 0x7632, R155 ;  /* 0x00007632a39b7816 */ /* 0x004fe4000000009b */
[----:B0-----:R-:W-:Y:S01]  /*3450*/  PRMT R159, R165, 0x7610, R159 ;  /* 0x00007610a59f7816 */ /* 0x001fe2000000009f */
        /* <DEDUP_REMOVED lines=31> */
[----:B------:R-:W1:Y:S01]  /*3650*/  LDS R189, [0x840] ;  /* 0x00084000ffbd7984 */ /* 0x000e620000000800 */
[----:B------:R-:W-:-:S02]  /*3660*/  IMAD R182, R71, c[0x0][0x2e8], RZ ;  /* 0x0000ba0047b67a24 */ /* 0x000fc400078e02ff */
[----:B0-----:R-:W-:-:S04]  /*3670*/  IMAD.WIDE.U32 R4, R73, c[0x0][0x2e8], RZ ;  /* 0x0000ba0049047a25 */ /* 0x001fc800078e00ff */
[----:B------:R-:W-:-:S04]  /*3680*/  IMAD R191, R73, c[0x0][0x2ec], R182 ;  /* 0x0000bb0049bf7a24 */ /* 0x000fc800078e02b6 */
[----:B------:R-:W-:Y:S02]  /*3690*/  IMAD.IADD R5, R5, 0x1, R191 ;  /* 0x0000000105057824 */ /* 0x000fe400078e02bf */
[----:B------:R-:W-:Y:S02]  /*36a0*/  IMAD R155, R75, c[0x0][0x2f0], RZ ;  /* 0x0000bc004b9b7a24 */ /* 0x000fe400078e02ff */
[----:B------:R-:W-:Y:S01]  /*36b0*/  IMAD.WIDE.U32 R4, R76, c[0x0][0x2f0], R4 ;  /* 0x0000bc004c047a25 */ /* 0x000fe200078e0004 */
[----:B------:R-:W-:-:S03]  /*36c0*/  LEA R184, P0, R60, c[0x0][0x338], 0x1 ;  /* 0x0000ce003cb87a11 */ /* 0x000fc600078008ff */
[----:B------:R-:W-:Y:S01]  /*36d0*/  IMAD R193, R76, c[0x0][0x2f4], R155 ;  /* 0x0000bd004cc17a24 */ /* 0x000fe200078e029b */
[----:B------:R-:W-:Y:S02]  /*36e0*/  IADD3 R155, P2, R22, R4, RZ ;  /* 0x00000004169b7210 */ /* 0x000fe40007f5e0ff */
[----:B------:R-:W-:Y:S02]  /*36f0*/  LEA.HI.X R159, R60, c[0x0][0x33c], R57, 0x1, P0 ;  /* 0x0000cf003c9f7a11 */ /* 0x000fe400000f0c39 */
[----:B------:R-:W-:Y:S02]  /*3700*/  IADD3.X R182, R0, R193, R5, P2, !PT ;  /* 0x000000c100b67210 */ /* 0x000fe400017fe405 */
[C---:B------:R-:W-:Y:S01]  /*3710*/  LEA R4, P5, R155.reuse, R184, 0x1 ;  /* 0x000000b89b047211 */ /* 0x040fe200078a08ff */
[----:B------:R-:W-:Y:S03]  /*3720*/  BSSY B0, `(.L_x_2430) ;  /* 0x0000016000007945 */ /* 0x000fe60003800000 */
[----:B------:R-:W-:-:S02]  /*3730*/  LEA.HI.X R5, R155, R159, R182, 0x1, P5 ;  /* 0x0000009f9b057211 */ /* 0x000fc400028f0cb6 */
[----:B-1----:R-:W-:Y:S01]  /*3740*/  ISETP.GE.AND P4, PT, R60, R189, PT ;  /* 0x000000bd3c00720c */ /* 0x002fe20003f86270 */
[----:B------:R-:W-:Y:S01]  /*3750*/  FMUL.FTZ R155, R14, R7 ;  /* 0x000000070e9b7220 */ /* 0x000fe20000410000 */
[----:B------:R-:W-:Y:S01]  /*3760*/  IADD3 R14, P5, R60, R2, RZ ;  /* 0x000000023c0e7210 */ /* 0x000fe20007fbe0ff */
[----:B------:R-:W-:Y:S01]  /*3770*/  FMUL.FTZ R159, R15, R6 ;  /* 0x000000060f9f7220 */ /* 0x000fe20000410000 */
[----:B------:R-:W-:Y:S01]  /*3780*/  ISETP.GE.AND P3, PT, R112, R189, PT ;  /* 0x000000bd7000720c */ /* 0x000fe20003f66270 */
[----:B------:R-:W-:Y:S01]  /*3790*/  FMUL.FTZ R141, R16, R141 ;  /* 0x0000008d108d7220 */ /* 0x000fe20000410000 */
[-C--:B------:R-:W-:Y:S01]  /*37a0*/  ISETP.GE.AND P0, PT, R110, R189.reuse, PT ;  /* 0x000000bd6e00720c */ /* 0x080fe20003f06270 */
[----:B------:R-:W-:Y:S01]  /*37b0*/  FMUL.FTZ R160, R17, R160 ;  /* 0x000000a011a07220 */ /* 0x000fe20000410000 */
[----:B------:R-:W-:Y:S02]  /*37c0*/  ISETP.GE.AND P2, PT, R108, R189, PT ;  /* 0x000000bd6c00720c */ /* 0x000fe40003f46270 */
[----:B------:R-:W-:-:S03]  /*37d0*/  IADD3.X R15, R57, R3, RZ, P5, !PT ;  /* 0x00000003390f7210 */ /* 0x000fc60002ffe4ff */
        /* <DEDUP_REMOVED lines=10> */
.L_x_2431:
[----:B------:R-:W-:Y:S05]  /*3880*/  BSYNC B0 ;  /* 0x0000000000007941 */ /* 0x000fea0003800000 */
.L_x_2430:
[----:B------:R-:W-:Y:S01]  /*3890*/  @!P0 STG.E.U16 [R4.64+-0x740], R163 ;  /* 0xfff8c0a304008986 */ /* 0x000fe2000c101504 */
[-C--:B------:R-:W-:Y:S01]  /*38a0*/  ISETP.GE.AND P0, PT, R106, R189.reuse, PT ;  /* 0x000000bd6a00720c */ /* 0x080fe20003f06270 */
[----:B0-----:R-:W-:Y:S01]  /*38b0*/  HADD2.F32 R99, -RZ, R82.H0_H0 ;  /* 0x20000052ff637230 */ /* 0x001fe20000004100 */
[-C--:B------:R-:W-:Y:S01]  /*38c0*/  ISETP.GE.AND P4, PT, R19, R189.reuse, PT ;  /* 0x000000bd1300720c */ /* 0x080fe20003f86270 */
[----:B------:R0:W-:Y:S01]  /*38d0*/  @!P3 STG.E.U16 [R4.64+-0x780], R101 ;  /* 0xfff880650400b986 */ /* 0x0001e2000c101504 */
[-C--:B------:R-:W-:Y:S01]  /*38e0*/  ISETP.GE.AND P3, PT, R18, R189.reuse, PT ;  /* 0x000000bd1200720c */ /* 0x080fe20003f66270 */
[----:B------:R-:W-:Y:S01]  /*38f0*/  FMUL.FTZ R142, R111, R142 ;  /* 0x0000008e6f8e7220 */ /* 0x000fe20000410000 */
[-C--:B------:R-:W-:Y:S01]  /*3900*/  ISETP.GE.AND P5, PT, R20, R189.reuse, PT ;  /* 0x000000bd1400720c */ /* 0x080fe20003fa6270 */
[----:B------:R-:W-:Y:S01]  /*3910*/  @!P2 STG.E.U16 [R4.64+-0x700], R165 ;  /* 0xfff900a50400a986 */ /* 0x000fe2000c101504 */
[-C--:B------:R-:W-:Y:S01]  /*3920*/  ISETP.GE.AND P6, PT, R21, R189.reuse, PT ;  /* 0x000000bd1500720c */ /* 0x080fe20003fc6270 */
[----:B------:R-:W-:Y:S01]  /*3930*/  FMUL.FTZ R154, R113, R154 ;  /* 0x0000009a719a7220 */ /* 0x000fe20000410000 */
[-C--:B------:R-:W-:Y:S01]  /*3940*/  ISETP.GE.AND P2, PT, R94, R189.reuse, PT ;  /* 0x000000bd5e00720c */ /* 0x080fe20003f46270 */
[----:B------:R-:W-:Y:S01]  /*3950*/  HADD2.F32 R111, -RZ, R90.H0_H0 ;  /* 0x2000005aff6f7230 */ /* 0x000fe20000004100 */
[----:B------:R-:W-:Y:S01]  /*3960*/  FMUL.FTZ R144, R115, R144 ;  /* 0x0000009073907220 */ /* 0x000fe20000410000 */
[----:B------:R-:W-:Y:S01]  /*3970*/  @!P0 STG.E.U16 [R4.64+-0x6c0], R167 ;  /* 0xfff940a704008986 */ /* 0x000fe2000c101504 */
[-C--:B------:R-:W-:Y:S01]  /*3980*/  ISETP.GE.AND P0, PT, R96, R189.reuse, PT ;  /* 0x000000bd6000720c */ /* 0x080fe20003f06270 */
[----:B0-----:R-:W-:Y:S01]  /*3990*/  HADD2.F32 R101, -RZ, R84.H0_H0 ;  /* 0x20000054ff657230 */ /* 0x001fe20000004100 */
[----:B------:R-:W-:Y:S01]  /*39a0*/  FMUL.FTZ R158, R117, R158 ;  /* 0x0000009e759e7220 */ /* 0x000fe20000410000 */
[----:B------:R-:W-:Y:S01]  /*39b0*/  @!P3 STG.E.U16 [R4.64+-0x680], R169 ;  /* 0xfff980a90400b986 */ /* 0x000fe2000c101504 */
[-C--:B------:R-:W-:Y:S01]  /*39c0*/  ISETP.GE.AND P3, PT, R114, R189.reuse, PT ;  /* 0x000000bd7200720c */ /* 0x080fe20003f66270 */
[----:B------:R-:W-:Y:S01]  /*39d0*/  HADD2.F32 R113, -RZ, R92.H0_H0 ;  /* 0x2000005cff717230 */ /* 0x000fe20000004100 */
        /* <DEDUP_REMOVED lines=18> */
[----:B------:R-:W-:Y:S01]  /*3b00*/  ISETP.NE.U32.AND P0, PT, RZ, c[0x0][0x270], PT ;  /* 0x00009c00ff007a0c */ /* 0x000fe20003f05070 */
[----:B------:R-:W-:Y:S01]  /*3b10*/  HADD2.F32 R81, -RZ, R81.H0_H0 ;  /* 0x20000051ff517230 */ /* 0x000fe20000004100 */
[----:B------:R-:W-:Y:S01]  /*3b20*/  FMUL.FTZ R136, R136, R157 ;  /* 0x0000009d88887220 */ /* 0x000fe20000410000 */
[----:B------:R0:W-:Y:S01]  /*3b30*/  @!P3 STG.E.U16 [R4.64+-0x7c0], R109 ;  /* 0xfff8406d0400b986 */ /* 0x0001e2000c101504 */
[----:B------:R-:W-:Y:S01]  /*3b40*/  ISETP.NE.AND.EX P0, PT, RZ, c[0x0][0x274], PT, P0 ;  /* 0x00009d00ff007a0c */ /* 0x000fe20003f05300 */
[----:B------:R-:W-:Y:S01]  /*3b50*/  HADD2.F32 R83, -RZ, R83.H0_H0 ;  /* 0x20000053ff537230 */ /* 0x000fe20000004100 */
[----:B------:R-:W-:Y:S01]  /*3b60*/  FMUL.FTZ R137, R137, R180 ;  /* 0x000000b489897220 */ /* 0x000fe20000410000 */
[----:B------:R-:W-:Y:S01]  /*3b70*/  @!P5 STG.E.U16 [R4.64+-0x500], R181 ;  /* 0xfffb00b50400d986 */ /* 0x000fe2000c101504 */
[----:B------:R-:W-:Y:S01]  /*3b80*/  HADD2.F32 R85, -RZ, R85.H0_H0 ;  /* 0x20000055ff557230 */ /* 0x000fe20000004100 */
[----:B------:R-:W-:Y:S01]  /*3b90*/  FMUL.FTZ R138, R138, R161 ;  /* 0x000000a18a8a7220 */ /* 0x000fe20000410000 */
[----:B------:R-:W-:Y:S01]  /*3ba0*/  HADD2.F32 R87, -RZ, R87.H0_H0 ;  /* 0x20000057ff577230 */ /* 0x000fe20000004100 */
[----:B------:R-:W-:Y:S01]  /*3bb0*/  @!P6 STG.E.U16 [R4.64+-0x4c0], R183 ;  /* 0xfffb40b70400e986 */ /* 0x000fe2000c101504 */
[----:B------:R-:W-:Y:S01]  /*3bc0*/  HADD2.F32 R89, -RZ, R89.H0_H0 ;  /* 0x20000059ff597230 */ /* 0x000fe20000004100 */
[--C-:B-----5:R-:W-:Y:S01]  /*3bd0*/  FADD.FTZ R82, R99, R72.reuse ;  /* 0x0000004863527221 */ /* 0x120fe20000010000 */
[----:B------:R-:W-:Y:S01]  /*3be0*/  HADD2.F32 R91, -RZ, R91.H0_H0 ;  /* 0x2000005bff5b7230 */ /* 0x000fe20000004100 */
[----:B------:R-:W-:Y:S01]  /*3bf0*/  @!P2 STG.E.U16 [R4.64+-0x480], R185 ;  /* 0xfffb80b90400a986 */ /* 0x000fe2000c101504 */
[----:B0-----:R-:W-:Y:S01]  /*3c00*/  HADD2.F32 R109, -RZ, R88.H0_H0 ;  /* 0x20000058ff6d7230 */ /* 0x001fe20000004100 */
[----:B------:R-:W-:-:S02]  /*3c10*/  FADD.FTZ R84, R101, R72 ;  /* 0x0000004865547221 */ /* 0x000fc40000010000 */
[----:B------:R0:W-:Y:S01]  /*3c20*/  @!P4 STG.E.U16 [R4.64+-0x440], R187 ;  /* 0xfffbc0bb0400c986 */ /* 0x0001e2000c101504 */
[----:B------:R-:W-:Y:S02]  /*3c30*/  FMUL.FTZ R99, R103, R160 ;  /* 0x000000a067637220 */ /* 0x000fe40000410000 */
[--C-:B------:R-:W-:Y:S02]  /*3c40*/  FADD.FTZ R88, R109, R72.reuse ;  /* 0x000000486d587221 */ /* 0x100fe40000010000 */
[--C-:B------:R-:W-:Y:S02]  /*3c50*/  FADD.FTZ R90, R111, R72.reuse ;  /* 0x000000486f5a7221 */ /* 0x100fe40000010000 */
[--C-:B------:R-:W-:Y:S02]  /*3c60*/  FADD.FTZ R92, R113, R72.reuse ;  /* 0x00000048715c7221 */ /* 0x100fe40000010000 */
[----:B------:R-:W-:Y:S02]  /*3c70*/  FMUL.FTZ R101, R105, R142 ;  /* 0x0000008e69657220 */ /* 0x000fe40000410000 */
[----:B------:R-:W-:Y:S01]  /*3c80*/  FMUL.FTZ R103, R107, R154 ;  /* 0x0000009a6b677220 */ /* 0x000fe20000410000 */
[----:B0-----:R-:W-:Y:S01]  /*3c90*/  HADD2.F32 R5, -RZ, R86.H0_H0 ;  /* 0x20000056ff057230 */ /* 0x001fe20000004100 */
[----:B------:R-:W-:-:S02]  /*3ca0*/  FADD.FTZ R77, R77, R72 ;  /* 0x000000484d4d7221 */ /* 0x000fc40000010000 */
[--C-:B------:R-:W-:Y:S02]  /*3cb0*/  FADD.FTZ R78, R7, R72.reuse ;  /* 0x00000048074e7221 */ /* 0x100fe40000010000 */
[--C-:B------:R-:W-:Y:S02]  /*3cc0*/  FADD.FTZ R79, R79, R72.reuse ;  /* 0x000000484f4f7221 */ /* 0x100fe40000010000 */
[--C-:B------:R-:W-:Y:S02]  /*3cd0*/  FADD.FTZ R80, R17, R72.reuse ;  /* 0x0000004811507221 */ /* 0x100fe40000010000 */
[--C-:B------:R-:W-:Y:S02]  /*3ce0*/  FADD.FTZ R81, R81, R72.reuse ;  /* 0x0000004851517221 */ /* 0x100fe40000010000 */
[--C-:B------:R-:W-:Y:S02]  /*3cf0*/  FADD.FTZ R83, R83, R72.reuse ;  /* 0x0000004853537221 */ /* 0x100fe40000010000 */
[----:B------:R-:W-:-:S02]  /*3d00*/  FADD.FTZ R85, R85, R72 ;  /* 0x0000004855557221 */ /* 0x000fc40000010000 */
[--C-:B------:R-:W-:Y:S02]  /*3d10*/  FADD.FTZ R86, R5, R72.reuse ;  /* 0x0000004805567221 */ /* 0x100fe40000010000 */
[--C-:B------:R-:W-:Y:S02]  /*3d20*/  FADD.FTZ R87, R87, R72.reuse ;  /* 0x0000004857577221 */ /* 0x100fe40000010000 */
[--C-:B------:R-:W-:Y:S02]  /*3d30*/  FADD.FTZ R89, R89, R72.reuse ;  /* 0x0000004859597221 */ /* 0x100fe40000010000 */
[----:B------:R-:W-:Y:S02]  /*3d40*/  FADD.FTZ R91, R91, R72 ;  /* 0x000000485b5b7221 */ /* 0x000fe40000010000 */
        /* <DEDUP_REMOVED lines=13> */
[----:B------:R-:W-:Y:S05]  /*3e20*/  @!P0 BRA `(.L_x_2432) ;  /* 0x0000081000008947 */ /* 0x000fea0003800000 */
[----:B------:R-:W-:Y:S01]  /*3e30*/  BAR.SYNC.DEFER_BLOCKING 0x0 ;  /* 0x0000000000007b1d */ /* 0x000fe20000010000 */
[----:B------:R-:W-:-:S02]  /*3e40*/  FMUL.FTZ R116, R155, R116 ;  /* 0x000000749b747220 */ /* 0x000fc40000410000 */
[----:B------:R-:W-:Y:S02]  /*3e50*/  FMUL.FTZ R159, R159, R118 ;  /* 0x000000769f9f7220 */ /* 0x000fe40000410000 */
[----:B------:R-:W-:Y:S01]  /*3e60*/  FMUL.FTZ R120, R141, R120 ;  /* 0x000000788d787220 */ /* 0x000fe20000410000 */
[----:B------:R-:W-:Y:S01]  /*3e70*/  BSSY B0, `(.L_x_2433) ;  /* 0x0000063000007945 */ /* 0x000fe20003800000 */
[----:B------:R-:W-:Y:S01]  /*3e80*/  FMUL.FTZ R5, R160, R122 ;  /* 0x0000007aa0057220 */ /* 0x000fe20000410000 */
[----:B------:R-:W-:Y:S01]  /*3e90*/  F2FP.PACK_AB R116, R159, R116 ;  /* 0x000000749f74723e */ /* 0x000fe200000000ff */
[----:B------:R-:W-:Y:S02]  /*3ea0*/  FMUL.FTZ R124, R142, R124 ;  /* 0x0000007c8e7c7220 */ /* 0x000fe40000410000 */
        /* <DEDUP_REMOVED lines=15> */
[----:B------:R-:W-:Y:S01]  /*3fa0*/  STS.U16 [R38], R116 ;  /* 0x0000007426007388 */ /* 0x000fe20000000400 */
[----:B------:R-:W-:Y:S01]  /*3fb0*/  FMUL.FTZ R136, R136, R151 ;  /* 0x0000009788887220 */ /* 0x000fe20000410000 */
[----:B------:R-:W-:Y:S01]  /*3fc0*/  F2FP.PACK_AB R131, R134, R131 ;  /* 0x000000838683723e */ /* 0x000fe200000000ff */
[----:B------:R-:W-:Y:S01]  /*3fd0*/  FMUL.FTZ R137, R137, R172 ;  /* 0x000000ac89897220 */ /* 0x000fe20000410000 */
[----:B------:R0:W-:Y:S01]  /*3fe0*/  STS.U16 [R38+0x2], R4 ;  /* 0x0000020426007388 */ /* 0x0001e20000000400 */
[----:B------:R-:W-:Y:S01]  /*3ff0*/  FMUL.FTZ R138, R138, R174 ;  /* 0x000000ae8a8a7220 */ /* 0x000fe20000410000 */
[----:B------:R-:W-:Y:S01]  /*4000*/  F2FP.PACK_AB R135, R136, R135 ;  /* 0x000000878887723e */ /* 0x000fe200000000ff */
[----:B------:R-:W-:Y:S01]  /*4010*/  IMAD R161, R75, c[0x0][0x218], RZ ;  /* 0x000086004ba17a24 */ /* 0x000fe200078e02ff */
[----:B------:R1:W-:Y:S01]  /*4020*/  STS.U16 [R38+0x4], R5 ;  /* 0x0000040526007388 */ /* 0x0003e20000000400 */
[----:B------:R-:W-:-:S02]  /*4030*/  PRMT R17, R129, 0x7632, R17 ;  /* 0x0000763281117816 */ /* 0x000fc40000000011 */
[----:B------:R-:W-:Y:S01]  /*4040*/  F2FP.PACK_AB R137, R138, R137 ;  /* 0x000000898a89723e */ /* 0x000fe200000000ff */
[----:B------:R2:W-:Y:S01]  /*4050*/  STS.U16 [R38+0x6], R6 ;  /* 0x0000060626007388 */ /* 0x0005e20000000400 */
[----:B------:R-:W-:Y:S01]  /*4060*/  IMAD R161, R76, c[0x0][0x21c], R161 ;  /* 0x000087004ca17a24 */ /* 0x000fe200078e02a1 */
[----:B0-----:R-:W-:Y:S02]  /*4070*/  PRMT R4, R127, 0x7632, R4 ;  /* 0x000076327f047816 */ /* 0x001fe40000000004 */
[----:B------:R0:W-:Y:S01]  /*4080*/  STS.U16 [R38+0x8], R7 ;  /* 0x0000080726007388 */ /* 0x0001e20000000400 */
[----:B------:R-:W-:Y:S02]  /*4090*/  PRMT R116, R137, 0x7632, R116 ;  /* 0x0000763289747816 */ /* 0x000fe40000000074 */
[----:B-1----:R-:W-:Y:S01]  /*40a0*/  PRMT R5, R131, 0x7632, R5 ;  /* 0x0000763283057816 */ /* 0x002fe20000000005 */
[----:B------:R1:W-:Y:S01]  /*40b0*/  STS.U16 [R38+0xa], R16 ;  /* 0x00000a1026007388 */ /* 0x0003e20000000400 */
[----:B--2---:R-:W-:-:S03]  /*40c0*/  PRMT R6, R135, 0x7610, R6 ;  /* 0x0000761087067816 */ /* 0x004fc60000000006 */
[----:B------:R-:W-:Y:S01]  /*40d0*/  STS.U16 [R38+0xc], R127 ;  /* 0x00000c7f26007388 */ /* 0x000fe20000000400 */
[----:B0-----:R-:W-:-:S03]  /*40e0*/  PRMT R7, R135, 0x7632, R7 ;  /* 0x0000763287077816 */ /* 0x001fc60000000007 */
[----:B------:R-:W-:Y:S01]  /*40f0*/  STS.U16 [R38+0xe], R4 ;  /* 0x00000e0426007388 */ /* 0x000fe20000000400 */
[----:B-1----:R-:W-:-:S03]  /*4100*/  PRMT R16, R137, 0x7610, R16 ;  /* 0x0000761089107816 */ /* 0x002fc60000000010 */
[----:B------:R-:W-:Y:S04]  /*4110*/  STS.U16 [R38+0x10], R129 ;  /* 0x0000108126007388 */ /* 0x000fe80000000400 */
[----:B------:R-:W-:Y:S04]  /*4120*/  STS.U16 [R38+0x12], R17 ;  /* 0x0000121126007388 */ /* 0x000fe80000000400 */
[----:B------:R-:W-:Y:S04]  /*4130*/  STS.U16 [R38+0x14], R131 ;  /* 0x0000148326007388 */ /* 0x000fe80000000400 */
[----:B------:R0:W-:Y:S04]  /*4140*/  STS.U16 [R38+0x16], R5 ;  /* 0x0000160526007388 */ /* 0x0001e80000000400 */
[----:B------:R1:W-:Y:S04]  /*4150*/  STS.U16 [R38+0x18], R6 ;  /* 0x0000180626007388 */ /* 0x0003e80000000400 */
[----:B------:R2:W-:Y:S01]  /*4160*/  STS.U16 [R38+0x1a], R7 ;  /* 0x00001a0726007388 */ /* 0x0005e20000000400 */
[----:B0-----:R-:W-:-:S03]  /*4170*/  IMAD.WIDE.U32 R4, R73, c[0x0][0x210], RZ ;  /* 0x0000840049047a25 */ /* 0x001fc600078e00ff */
[----:B------:R0:W-:Y:S01]  /*4180*/  STS.U16 [R38+0x1c], R16 ;  /* 0x00001c1026007388 */ /* 0x0001e20000000400 */
[----:B-1----:R-:W-:-:S03]  /*4190*/  IMAD R6, R71, c[0x0][0x210], RZ ;  /* 0x0000840047067a24 */ /* 0x002fc600078e02ff */
[----:B------:R-:W-:Y:S01]  /*41a0*/  STS.U16 [R38+0x1e], R116 ;  /* 0x00001e7426007388 */ /* 0x000fe20000000400 */
[----:B------:R-:W-:-:S06]  /*41b0*/  NOP ;  /* 0x0000000000007918 */ /* 0x000fcc0000000000 */
[----:B------:R-:W-:Y:S01]  /*41c0*/  LDS.U16 R127, [R56] ;  /* 0x00000000387f7984 */ /* 0x000fe20000000400 */
[----:B------:R-:W-:Y:S01]  /*41d0*/  IMAD R17, R73, c[0x0][0x214], R6 ;  /* 0x0000850049117a24 */ /* 0x000fe200078e0206 */
[C---:B--2---:R-:W-:Y:S02]  /*41e0*/  LEA R7, P0, R60.reuse, c[0x0][0x270], 0x1 ;  /* 0x00009c003c077a11 */ /* 0x044fe400078008ff */
[----:B------:R-:W-:Y:S02]  /*41f0*/  LDS.U16 R129, [R55+0x40] ;  /* 0x0000400037817984 */ /* 0x000fe40000000400 */
[----:B------:R-:W-:Y:S02]  /*4200*/  IADD3 R5, R5, R17, RZ ;  /* 0x0000001105057210 */ /* 0x000fe40007ffe0ff */
[----:B------:R-:W-:Y:S01]  /*4210*/  LDS.U16 R131, [R54+0x80] ;  /* 0x0000800036837984 */ /* 0x000fe20000000400 */
[----:B0-----:R-:W-:Y:S02]  /*4220*/  LEA.HI.X R16, R60, c[0x0][0x274], R57, 0x1, P0 ;  /* 0x00009d003c107a11 */ /* 0x001fe400000f0c39 */
[----:B------:R-:W-:Y:S01]  /*4230*/  IMAD.WIDE.U32 R4, R76, c[0x0][0x218], R4 ;  /* 0x000086004c047a25 */ /* 0x000fe200078e0004 */
[----:B------:R-:W-:Y:S04]  /*4240*/  LDS.U16 R133, [R53+0xc0] ;  /* 0x0000c00035857984 */ /* 0x000fe80000000400 */
[----:B------:R-:W-:Y:S01]  /*4250*/  LDS.U16 R135, [R52+0x100] ;  /* 0x0001000034877984 */ /* 0x000fe20000000400 */
[----:B------:R-:W-:-:S03]  /*4260*/  IADD3 R6, P2, R22, R4, RZ ;  /* 0x0000000416067210 */ /* 0x000fc60007f5e0ff */
[----:B------:R-:W-:Y:S01]  /*4270*/  LDS.U16 R137, [R51+0x140] ;  /* 0x0001400033897984 */ /* 0x000fe20000000400 */
[----:B------:R-:W-:Y:S02]  /*4280*/  IADD3.X R5, R0, R161, R5, P2, !PT ;  /* 0x000000a100057210 */ /* 0x000fe400017fe405 */
[C---:B------:R-:W-:Y:S01]  /*4290*/  LEA R4, P0, R6.reuse, R7, 0x1 ;  /* 0x0000000706047211 */ /* 0x040fe200078008ff */
[----:B------:R-:W-:Y:S03]  /*42a0*/  LDS.U16 R139, [R50+0x180] ;  /* 0x00018000328b7984 */ /* 0x000fe60000000400 */
[----:B------:R-:W-:Y:S01]  /*42b0*/  LEA.HI.X R5, R6, R16, R5, 0x1, P0 ;  /* 0x0000001006057211 */ /* 0x000fe200000f0c05 */
        /* <DEDUP_REMOVED lines=15> */
[-C--:B------:R-:W-:Y:S02]  /*43b0*/  ISETP.GE.AND P5, PT, R110, R159.reuse, PT ;  /* 0x0000009f6e00720c */ /* 0x080fe40003fa6270 */
[-C--:B------:R-:W-:Y:S02]  /*43c0*/  ISETP.GE.AND P6, PT, R108, R159.reuse, PT ;  /* 0x0000009f6c00720c */ /* 0x080fe40003fc6270 */
[----:B------:R-:W-:-:S03]  /*43d0*/  ISETP.GE.AND P0, PT, R106, R159, PT ;  /* 0x0000009f6a00720c */ /* 0x000fc60003f06270 */
[----:B------:R-:W-:Y:S05]  /*43e0*/  @P2 BRA `(.L_x_2434) ;  /* 0x000000b000002947 */ /* 0x000fea0003800000 */
[----:B------:R-:W-:Y:S01]  /*43f0*/  MOV R6, R14 ;  /* 0x0000000e00067202 */ /* 0x000fe20000000f00 */
[----:B------:R-:W-:Y:S02]  /*4400*/  IMAD.MOV.U32 R7, RZ, RZ, R15 ;  /* 0x000000ffff077224 */ /* 0x000fe400078e000f */
[----:B------:R-:W-:Y:S02]  /*4410*/  IMAD R125, R75, c[0x0][0x218], RZ ;  /* 0x000086004b7d7a24 */ /* 0x000fe400078e02ff */
[----:B------:R-:W-:-:S04]  /*4420*/  IMAD.WIDE.U32 R6, R73, c[0x0][0x210], R6 ;  /* 0x0000840049067a25 */ /* 0x000fc800078e0006 */
[----:B------:R-:W-:Y:S01]  /*4430*/  IMAD R125, R76, c[0x0][0x21c], R125 ;  /* 0x000087004c7d7a24 */ /* 0x000fe200078e027d */
[----:B------:R-:W-:-:S05]  /*4440*/  IADD3 R7, R17, R7, RZ ;  /* 0x0000000711077210 */ /* 0x000fca0007ffe0ff */
[----:B------:R-:W-:-:S05]  /*4450*/  IMAD.WIDE.U32 R6, R76, c[0x0][0x218], R6 ;  /* 0x000086004c067a25 */ /* 0x000fca00078e0006 */
[----:B------:R-:W-:Y:S02]  /*4460*/  IADD3 R7, R7, R125, RZ ;  /* 0x0000007d07077210 */ /* 0x000fe40007ffe0ff */
[----:B------:R-:W-:-:S04]  /*4470*/  LEA R16, P2, R6, c[0x0][0x270], 0x1 ;  /* 0x00009c0006107a11 */ /* 0x000fc800078408ff */
[----:B------:R-:W-:-:S05]  /*4480*/  LEA.HI.X R17, R6, c[0x0][0x274], R7, 0x1, P2 ;  /* 0x00009d0006117a11 */ /* 0x000fca00010f0c07 */
[----:B------:R0:W-:Y:S04]  /*4490*/  STG.E.U16 [R16.64], R127 ;  /* 0x0000007f10007986 */ /* 0x0001e8000c101504 */
.L_x_2434:
[----:B------:R-:W-:Y:S05]  /*44a0*/  BSYNC B0 ;  /* 0x0000000000007941 */ /* 0x000fea0003800000 */
.L_x_2433:
[----:B------:R1:W-:Y:S01]  /*44b0*/  @!P3 STG.E.U16 [R4.64+-0x7c0], R129 ;  /* 0xfff840810400b986 */ /* 0x0003e2000c101504 */
[-C--:B------:R-:W-:Y:S02]  /*44c0*/  ISETP.GE.AND P2, PT, R18, R159.reuse, PT ;  /* 0x0000009f1200720c */ /* 0x080fe40003f46270 */
[-C--:B------:R-:W-:Y:S01]  /*44d0*/  ISETP.GE.AND P3, PT, R19, R159.reuse, PT ;  /* 0x0000009f1300720c */ /* 0x080fe20003f66270 */
        /* <DEDUP_REMOVED lines=22> */
.L_x_2432:
[----:B-1----:R-:W-:Y:S01]  /*4640*/  HADD2.F32 R4, -RZ, R146.H0_H0 ;  /* 0x20000092ff047230 */ /* 0x002fe20000004100 */
[----:B------:R-:W-:Y:S01]  /*4650*/  BAR.SYNC.DEFER_BLOCKING 0x0 ;  /* 0x0000000000007b1d */ /* 0x000fe20000010000 */
[----:B------:R-:W-:Y:S01]  /*4660*/  HADD2.F32 R5, -RZ, R37.H0_H0 ;  /* 0x20000025ff057230 */ /* 0x000fe20000004100 */
[----:B------:R-:W-:Y:S01]  /*4670*/  HFMA2.MMA R141, -RZ, RZ, 0, 0 ;  /* 0x00000000ff8d7435 */ /* 0x000fe200000001ff */
[----:B------:R-:W-:Y:S01]  /*4680*/  HADD2.F32 R6, -RZ, R36.H0_H0 ;  /* 0x20000024ff067230 */ /* 0x000fe20000004100 */
[C---:B------:R-:W-:Y:S01]  /*4690*/  FFMA.FTZ R4, R93.reuse, R4, R70 ;  /* 0x000000045d047223 */ /* 0x040fe20000010046 */
[----:B------:R-:W-:Y:S01]  /*46a0*/  HADD2.F32 R70, -RZ, R23.H0_H0 ;  /* 0x20000017ff467230 */ /* 0x000fe20000004100 */
[----:B------:R-:W-:Y:S01]  /*46b0*/  HFMA2.MMA R108, -RZ, RZ, 0, 0 ;  /* 0x00000000ff6c7435 */ /* 0x000fe200000001ff */
[-C--:B------:R-:W-:Y:S01]  /*46c0*/  FMUL.FTZ R157, R93, R74.reuse ;  /* 0x0000004a5d9d7220 */ /* 0x080fe20000410000 */
[----:B------:R-:W-:Y:S01]  /*46d0*/  HFMA2.MMA R135, -RZ, RZ, 0, 0 ;  /* 0x00000000ff877435 */ /* 0x000fe200000001ff */
[C---:B------:R-:W-:Y:S01]  /*46e0*/  FFMA.FTZ R4, R95.reuse, R5, R4 ;  /* 0x000000055f047223 */ /* 0x040fe20000010004 */
[----:B------:R-:W-:Y:S01]  /*46f0*/  HADD2.F32 R5, -RZ, R35.H0_H0 ;  /* 0x20000023ff057230 */ /* 0x000fe20000004100 */
[----:B------:R-:W-:Y:S01]  /*4700*/  HFMA2.MMA R102, -RZ, RZ, 0, 0 ;  /* 0x00000000ff667435 */ /* 0x000fe200000001ff */
[----:B------:R-:W-:Y:S01]  /*4710*/  FMUL.FTZ R126, R95, R74 ;  /* 0x0000004a5f7e7220 */ /* 0x000fe20000410000 */
[----:B------:R-:W-:Y:S01]  /*4720*/  HFMA2.MMA R129, -RZ, RZ, 0, 0 ;  /* 0x00000000ff817435 */ /* 0x000fe200000001ff */
[C---:B------:R-:W-:Y:S01]  /*4730*/  FFMA.FTZ R4, R97.reuse, R6, R4 ;  /* 0x0000000661047223 */ /* 0x040fe20000010004 */
[----:B------:R-:W-:Y:S01]  /*4740*/  HADD2.F32 R6, -RZ, R34.H0_H0 ;  /* 0x20000022ff067230 */ /* 0x000fe20000004100 */
[----:B------:R-:W-:Y:S01]  /*4750*/  HFMA2.MMA R96, -RZ, RZ, 0, 0 ;  /* 0x00000000ff607435 */ /* 0x000fe200000001ff */
[-C--:B------:R-:W-:Y:S01]  /*4760*/  FMUL.FTZ R155, R97, R74.reuse ;  /* 0x0000004a619b7220 */ /* 0x080fe20000410000 */
[----:B------:R-:W-:Y:S01]  /*4770*/  MOV R110, RZ ;  /* 0x000000ff006e7202 */ /* 0x000fe20000000f00 */
[C---:B------:R-:W-:Y:S01]  /*4780*/  FFMA.FTZ R4, R99.reuse, R5, R4 ;  /* 0x0000000563047223 */ /* 0x040fe20000010004 */
[----:B------:R-:W-:Y:S01]  /*4790*/  HADD2.F32 R5, -RZ, R33.H0_H0 ;  /* 0x20000021ff057230 */ /* 0x000fe20000004100 */
[----:B------:R-:W-:Y:S01]  /*47a0*/  FMUL.FTZ R124, R99, R74 ;  /* 0x0000004a637c7220 */ /* 0x000fe20000410000 */
[----:B------:R-:W-:Y:S01]  /*47b0*/  MOV R137, RZ ;  /* 0x000000ff00897202 */ /* 0x000fe20000000f00 */
[C---:B------:R-:W-:Y:S01]  /*47c0*/  FFMA.FTZ R4, R101.reuse, R6, R4 ;  /* 0x0000000665047223 */ /* 0x040fe20000010004 */
[----:B------:R-:W-:Y:S01]  /*47d0*/  HADD2.F32 R6, -RZ, R32.H0_H0 ;  /* 0x20000020ff067230 */ /* 0x000fe20000004100 */
        /* <DEDUP_REMOVED lines=12> */
[----:B------:R-:W-:-:S02]  /*48a0*/  FMUL.FTZ R120, R107, R74 ;  /* 0x0000004a6b787220 */ /* 0x000fc40000410000 */
[C---:B------:R-:W-:Y:S01]  /*48b0*/  FFMA.FTZ R4, R109.reuse, R6, R4 ;  /* 0x000000066d047223 */ /* 0x040fe20000010004 */
[----:B------:R-:W-:Y:S01]  /*48c0*/  HADD2.F32 R6, -RZ, R28.H0_H0 ;  /* 0x2000001cff067230 */ /* 0x000fe20000004100 */
[-C--:B------:R-:W-:Y:S02]  /*48d0*/  FMUL.FTZ R149, R109, R74.reuse ;  /* 0x0000004a6d957220 */ /* 0x080fe40000410000 */
[C---:B------:R-:W-:Y:S01]  /*48e0*/  FFMA.FTZ R4, R111.reuse, R5, R4 ;  /* 0x000000056f047223 */ /* 0x040fe20000010004 */
[----:B------:R-:W-:Y:S01]  /*48f0*/  HADD2.F32 R5, -RZ, R27.H0_H0 ;  /* 0x2000001bff057230 */ /* 0x000fe20000004100 */
[----:B------:R-:W-:Y:S02]  /*4900*/  FMUL.FTZ R118, R111, R74 ;  /* 0x0000004a6f767220 */ /* 0x000fe40000410000 */
[C---:B------:R-:W-:Y:S01]  /*4910*/  FFMA.FTZ R4, R113.reuse, R6, R4 ;  /* 0x0000000671047223 */ /* 0x040fe20000010004 */
[----:B------:R-:W-:Y:S01]  /*4920*/  HADD2.F32 R6, -RZ, R26.H0_H0 ;  /* 0x2000001aff067230 */ /* 0x000fe20000004100 */
[----:B------:R-:W-:-:S02]  /*4930*/  FMUL.FTZ R147, R113, R74 ;  /* 0x0000004a71937220 */ /* 0x000fc40000410000 */
[C---:B------:R-:W-:Y:S01]  /*4940*/  FFMA.FTZ R4, R115.reuse, R5, R4 ;  /* 0x0000000573047223 */ /* 0x040fe20000010004 */
[----:B------:R-:W-:Y:S01]  /*4950*/  HADD2.F32 R5, -RZ, R25.H0_H0 ;  /* 0x20000019ff057230 */ /* 0x000fe20000004100 */
[----:B------:R-:W-:Y:S02]  /*4960*/  FMUL.FTZ R116, R115, R74 ;  /* 0x0000004a73747220 */ /* 0x000fe40000410000 */
[C---:B------:R-:W-:Y:S01]  /*4970*/  FFMA.FTZ R4, R117.reuse, R6, R4 ;  /* 0x0000000675047223 */ /* 0x040fe20000010004 */
[----:B------:R-:W-:Y:S01]  /*4980*/  HADD2.F32 R6, -RZ, R24.H0_H0 ;  /* 0x20000018ff067230 */ /* 0x000fe20000004100 */
[----:B------:R-:W-:Y:S02]  /*4990*/  FMUL.FTZ R145, R117, R74 ;  /* 0x0000004a75917220 */ /* 0x000fe40000410000 */
[----:B------:R-:W-:Y:S02]  /*49a0*/  FFMA.FTZ R4, R119, R5, R4 ;  /* 0x0000000577047223 */ /* 0x000fe40000010004 */
[----:B------:R-:W-:-:S02]  /*49b0*/  IMAD.MOV.U32 R5, RZ, RZ, c[0x0][0x16c] ;  /* 0x00005b00ff057624 */ /* 0x000fc400078e00ff */
[----:B------:R-:W-:Y:S02]  /*49c0*/  FFMA.FTZ R4, R121, R6, R4 ;  /* 0x0000000679047223 */ /* 0x000fe40000010004 */
[----:B------:R-:W-:Y:S01]  /*49d0*/  FMUL.FTZ R114, R119, R74 ;  /* 0x0000004a77727220 */ /* 0x000fe20000410000 */
[----:B------:R-:W-:Y:S01]  /*49e0*/  ISETP.GE.AND P0, PT, R5, 0x1, PT ;  /* 0x000000010500780c */ /* 0x000fe20003f06270 */
[----:B------:R-:W-:Y:S02]  /*49f0*/  FFMA.FTZ R70, R123, R70, R4 ;  /* 0x000000467b467223 */ /* 0x000fe40000010004 */
[-C--:B------:R-:W-:Y:S02]  /*4a00*/  FMUL.FTZ R143, R121, R74.reuse ;  /* 0x0000004a798f7220 */ /* 0x080fe40000410000 */
[----:B------:R-:W-:Y:S02]  /*4a10*/  FMUL.FTZ R112, R123, R74 ;  /* 0x0000004a7b707220 */ /* 0x000fe40000410000 */
[----:B------:R-:W-:-:S02]  /*4a20*/  IMAD.MOV.U32 R139, RZ, RZ, RZ ;  /* 0x000000ffff8b7224 */ /* 0x000fc400078e00ff */
[----:B------:R-:W-:Y:S02]  /*4a30*/  IMAD.MOV.U32 R106, RZ, RZ, RZ ;  /* 0x000000ffff6a7224 */ /* 0x000fe400078e00ff */
[----:B------:R-:W-:Y:S02]  /*4a40*/  IMAD.MOV.U32 R133, RZ, RZ, RZ ;  /* 0x000000ffff857224 */ /* 0x000fe400078e00ff */
[----:B------:R-:W-:Y:S02]  /*4a50*/  IMAD.MOV.U32 R100, RZ, RZ, RZ ;  /* 0x000000ffff647224 */ /* 0x000fe400078e00ff */
[----:B0-----:R-:W-:Y:S01]  /*4a60*/  IMAD.MOV.U32 R127, RZ, RZ, RZ ;  /* 0x000000ffff7f7224 */ /* 0x001fe200078e00ff */
[----:B------:R-:W-:Y:S05]  /*4a70*/  @!P0 BRA `(.L_x_2435) ;  /* 0x0000244000008947 */ /* 0x000fea0003800000 */
[----:B------:R-:W-:Y:S01]  /*4a80*/  IADD3 R94, R148, -0x1, RZ ;  /* 0xffffffff945e7810 */ /* 0x000fe20007ffe0ff */
[----:B------:R-:W-:Y:S01]  /*4a90*/  IMAD.MOV.U32 R141, RZ, RZ, RZ ;  /* 0x000000ffff8d7224 */ /* 0x000fe200078e00ff */
[----:B------:R-:W-:Y:S02]  /*4aa0*/  MOV R125, RZ ;  /* 0x000000ff007d7202 */ /* 0x000fe40000000f00 */
[----:B------:R-:W-:-:S04]  /*4ab0*/  LEA.HI R4, R94, R94, RZ, 0x1 ;  /* 0x0000005e5e047211 */ /* 0x000fc800078f08ff */
[----:B------:R-:W-:-:S04]  /*4ac0*/  LOP3.LUT R5, R4, 0xfffffe, RZ, 0xc0, !PT ;  /* 0x00fffffe04057812 */ /* 0x000fc800078ec0ff */
[----:B------:R-:W-:Y:S02]  /*4ad0*/  IADD3 R94, R94, -R5, RZ ;  /* 0x800000055e5e7210 */ /* 0x000fe40007ffe0ff */
.L_x_2451:
[----:B------:R-:W-:Y:S01]  /*4ae0*/  IMAD R7, R75, c[0x0][0x180], RZ ;  /* 0x000060004b077a24 */ /* 0x000fe200078e02ff */
[----:B------:R-:W-:Y:S01]  /*4af0*/  SHF.R.S32.HI R20, RZ, 0x1f, R125 ;  /* 0x0000001fff147819 */ /* 0x000fe2000001147d */
[----:B------:R-:W-:-:S04]  /*4b00*/  IMAD.WIDE.U32 R4, R76, c[0x0][0x180], RZ ;  /* 0x000060004c047a25 */ /* 0x000fc800078e00ff */
[----:B------:R-:W-:Y:S02]  /*4b10*/  IMAD R7, R76, c[0x0][0x184], R7 ;  /* 0x000061004c077a24 */ /* 0x000fe400078e0207 */
[----:B------:R-:W-:-:S03]  /*4b20*/  IMAD R6, R20, c[0x0][0x188], RZ ;  /* 0x0000620014067a24 */ /* 0x000fc600078e02ff */
[----:B------:R-:W-:Y:S01]  /*4b30*/  IADD3 R5, R5, R7, RZ ;  /* 0x0000000705057210 */ /* 0x000fe20007ffe0ff */
[----:B------:R-:W-:-:S04]  /*4b40*/  IMAD R7, R125, c[0x0][0x18c], R6 ;  /* 0x000063007d077a24 */ /* 0x000fc800078e0206 */
[----:B------:R-:W-:-:S04]  /*4b50*/  IMAD.WIDE.U32 R4, R125, c[0x0][0x188], R4 ;  /* 0x000062007d047a25 */ /* 0x000fc800078e0004 */
[----:B------:R-:W-:Y:S01]  /*4b60*/  IMAD.IADD R5, R5, 0x1, R7 ;  /* 0x0000000105057824 */ /* 0x000fe200078e0207 */
[----:B------:R-:W-:-:S04]  /*4b70*/  LEA R18, P0, R4, c[0x0][0x220], 0x2 ;  /* 0x0000880004127a11 */ /* 0x000fc800078010ff */
[----:B------:R-:W-:-:S05]  /*4b80*/  LEA.HI.X R19, R4, c[0x0][0x224], R5, 0x2, P0 ;  /* 0x0000890004137a11 */ /* 0x000fca00000f1405 */
[----:B------:R0:W2:Y:S01]  /*4b90*/  LDG.E R128, [R18.64] ;  /* 0x0000000412807981 */ /* 0x0000a2000c1e1900 */
[C---:B------:R-:W-:Y:S01]  /*4ba0*/  IMAD R5, R75.reuse, c[0x0][0x198], RZ ;  /* 0x000066004b057a24 */ /* 0x040fe200078e02ff */
[----:B------:R-:W-:Y:S01]  /*4bb0*/  ISETP.NE.AND P2, PT, R68, RZ, PT ;  /* 0x000000ff4400720c */ /* 0x000fe20003f45270 */
[----:B------:R-:W-:Y:S01]  /*4bc0*/  IMAD R21, R75, c[0x0][0x1b8], RZ ;  /* 0x00006e004b157a24 */ /* 0x000fe200078e02ff */
[----:B------:R-:W-:Y:S01]  /*4bd0*/  ISETP.GE.AND P0, PT, R148, 0x2, PT ;  /* 0x000000029400780c */ /* 0x000fe20003f06270 */
[----:B------:R-:W-:-:S03]  /*4be0*/  IMAD.WIDE.U32 R6, R76, c[0x0][0x198], RZ ;  /* 0x000066004c067a25 */ /* 0x000fc600078e00ff */
[----:B------:R-:W-:Y:S01]  /*4bf0*/  ISETP.NE.OR P0, PT, R150, RZ, !P0 ;  /* 0x000000ff9600720c */ /* 0x000fe20004705670 */
[C---:B------:R-:W-:Y:S02]  /*4c00*/  IMAD R17, R76.reuse, c[0x0][0x19c], R5 ;  /* 0x000067004c117a24 */ /* 0x040fe400078e0205 */
[----:B------:R-:W-:-:S03]  /*4c10*/  IMAD.WIDE.U32 R4, R76, c[0x0][0x1b8], RZ ;  /* 0x00006e004c047a25 */ /* 0x000fc600078e00ff */
[----:B------:R-:W-:Y:S01]  /*4c20*/  IADD3 R7, R7, R17, RZ ;  /* 0x0000001107077210 */ /* 0x000fe20007ffe0ff */
[----:B------:R-:W-:Y:S02]  /*4c30*/  IMAD R21, R76, c[0x0][0x1bc], R21 ;  /* 0x00006f004c157a24 */ /* 0x000fe400078e0215 */
[C---:B0-----:R-:W-:Y:S02]  /*4c40*/  IMAD R18, R20.reuse, c[0x0][0x1a0], RZ ;  /* 0x0000680014127a24 */ /* 0x041fe400078e02ff */
[----:B------:R-:W-:Y:S01]  /*4c50*/  IMAD.MOV.U32 R16, RZ, RZ, R4 ;  /* 0x000000ffff107224 */ /* 0x000fe200078e0004 */
[----:B------:R-:W-:Y:S01]  /*4c60*/  IADD3 R17, R5, R21, RZ ;  /* 0x0000001505117210 */ /* 0x000fe20007ffe0ff */
[----:B------:R-:W-:Y:S02]  /*4c70*/  IMAD R20, R20, c[0x0][0x1c0], RZ ;  /* 0x0000700014147a24 */ /* 0x000fe400078e02ff */
[C---:B------:R-:W-:Y:S02]  /*4c80*/  IMAD R19, R125.reuse, c[0x0][0x1a4], R18 ;  /* 0x000069007d137a24 */ /* 0x040fe400078e0212 */
[----:B------:R-:W-:-:S04]  /*4c90*/  IMAD.WIDE.U32 R4, R125, c[0x0][0x1a0], R6 ;  /* 0x000068007d047a25 */ /* 0x000fc800078e0006 */
[C---:B------:R-:W-:Y:S01]  /*4ca0*/  IMAD R21, R125.reuse, c[0x0][0x1c4], R20 ;  /* 0x000071007d157a24 */ /* 0x040fe200078e0214 */
[----:B------:R-:W-:Y:S01]  /*4cb0*/  LEA R18, P3, R4, c[0x0][0x228], 0x2 ;  /* 0x00008a0004127a11 */ /* 0x000fe200078610ff */
[----:B------:R-:W-:Y:S01]  /*4cc0*/  IMAD.WIDE.U32 R6, R125, c[0x0][0x1c0], R16 ;  /* 0x000070007d067a25 */ /* 0x000fe200078e0010 */
[----:B------:R-:W-:Y:S02]  /*4cd0*/  IADD3 R17, R5, R19, RZ ;  /* 0x0000001305117210 */ /* 0x000fe40007ffe0ff */
[----:B------:R-:W-:Y:S02]  /*4ce0*/  @!P0 IADD3 R16, R148, -0x2, RZ ;  /* 0xfffffffe94108810 */ /* 0x000fe40007ffe0ff */
[----:B------:R-:W-:Y:S02]  /*4cf0*/  IADD3 R5, R7, R21, RZ ;  /* 0x0000001507057210 */ /* 0x000fe40007ffe0ff */
[----:B------:R-:W-:Y:S02]  /*4d00*/  LEA R20, P4, R6, c[0x0][0x230], 0x2 ;  /* 0x00008c0006147a11 */ /* 0x000fe400078810ff */
[----:B------:R-:W-:-:S02]  /*4d10*/  LEA.HI.X R19, R4, c[0x0][0x22c], R17, 0x2, P3 ;  /* 0x00008b0004137a11 */ /* 0x000fc400018f1411 */
[----:B------:R-:W-:Y:S02]  /*4d20*/  LEA.HI.X R21, R6, c[0x0][0x234], R5, 0x2, P4 ;  /* 0x00008d0006157a11 */ /* 0x000fe400020f1405 */
[----:B------:R-:W-:Y:S02]  /*4d30*/  IADD3 R4, R68, 0x200, RZ ;  /* 0x0000020044047810 */ /* 0x000fe40007ffe0ff */
[----:B------:R0:W3:Y:S04]  /*4d40*/  LDG.E R19, [R18.64] ;  /* 0x0000000412137981 */ /* 0x0000e8000c1e1900 */
[----:B------:R1:W3:Y:S01]  /*4d50*/  LDG.E R6, [R20.64] ;  /* 0x0000000414067981 */ /* 0x0002e2000c1e1900 */
[----:B------:R-:W-:-:S05]  /*4d60*/  @!P2 IMAD R4, R94, 0x100, R125 ;  /* 0x000001005e04a824 */ /* 0x000fca00078e027d */
[----:B------:R-:W-:Y:S01]  /*4d70*/  SHF.L.U32 R134, R4, 0x2, RZ ;  /* 0x0000000204867819 */ /* 0x000fe200000006ff */
[----:B------:R-:W-:Y:S01]  /*4d80*/  @!P0 IMAD R5, R16, c[0x0][0x16c], R125 ;  /* 0x00005b0010058a24 */ /* 0x000fe200078e027d */
[----:B------:R-:W-:Y:S01]  /*4d90*/  MOV R16, 0x3f800000 ;  /* 0x3f80000000107802 */ /* 0x000fe20000000f00 */
[----:B------:R-:W-:Y:S02]  /*4da0*/  IMAD.MOV.U32 R17, RZ, RZ, RZ ;  /* 0x000000ffff117224 */ /* 0x000fe400078e00ff */
[----:B------:R-:W-:Y:S01]  /*4db0*/  @!P0 IMAD.WIDE R4, R5, 0x8, R12 ;  /* 0x0000000805048825 */ /* 0x000fe200078e020c */
        /* <DEDUP_REMOVED lines=13> */
[----:B------:R-:W-:Y:S02]  /*4e90*/  HADD2.F32 R156, -RZ, R30.H0_H0 ;  /* 0x2000001eff9c7230 */ /* 0x000fe40000004100 */
[----:B------:R-:W-:Y:S02]  /*4ea0*/  HADD2.F32 R161, -RZ, R29.H0_H0 ;  /* 0x2000001dffa17230 */ /* 0x000fe40000004100 */
[----:B------:R-:W-:Y:S01]  /*4eb0*/  HADD2.F32 R164, -RZ, R28.H0_H0 ;  /* 0x2000001cffa47230 */ /* 0x000fe20000004100 */
[----:B------:R-:W-:Y:S02]  /*4ec0*/  FMUL.FTZ R144, R85, R156 ;  /* 0x0000009c55907220 */ /* 0x000fe40000410000 */
[----:B------:R-:W-:Y:S01]  /*4ed0*/  FMUL.FTZ R156, R86, R161 ;  /* 0x000000a1569c7220 */ /* 0x000fe20000410000 */
[----:B------:R-:W-:-:S02]  /*4ee0*/  HADD2.F32 R169, -RZ, R27.H0_H0 ;  /* 0x2000001bffa97230 */ /* 0x000fc40000004100 */
        /* <DEDUP_REMOVED lines=12> */
[-C--:B-1----:R-:W-:Y:S01]  /*4fb0*/  FMUL.FTZ R20, R79, R132.reuse ;  /* 0x000000844f147220 */ /* 0x082fe20000410000 */
[----:B--2---:R0:W-:Y:S04]  /*4fc0*/  STS [R134+0xc90], R177 ;  /* 0x000c90b186007388 */ /* 0x0041e80000000800 */
[----:B------:R-:W-:Y:S01]  /*4fd0*/  BAR.SYNC.DEFER_BLOCKING 0x0 ;  /* 0x0000000000007b1d */ /* 0x000fe20000010000 */
[----:B------:R-:W-:-:S05]  /*4fe0*/  FMUL.FTZ R21, R80, R132 ;  /* 0x0000008450157220 */ /* 0x000fca0000410000 */
[----:B------:R-:W1:Y:S01]  /*4ff0*/  MUFU.EX2 R18, R18 ;  /* 0x0000001200127308 */ /* 0x000e620000000800 */
[----:B------:R-:W-:-:S07]  /*5000*/  FMUL.FTZ R130, R81, R132 ;  /* 0x0000008451827220 */ /* 0x000fce0000410000 */
[----:B------:R-:W2:Y:S01]  /*5010*/  MUFU.EX2 R20, R20 ;  /* 0x0000001400147308 */ /* 0x000ea20000000800 */
[----:B0-----:R-:W-:-:S07]  /*5020*/  FMUL.FTZ R134, R82, R132 ;  /* 0x0000008452867220 */ /* 0x001fce0000410000 */
[----:B------:R-:W0:Y:S01]  /*5030*/  MUFU.EX2 R21, R21 ;  /* 0x0000001500157308 */ /* 0x000e220000000800 */
[----:B------:R4:W5:Y:S01]  /*5040*/  @!P0 LDG.E.64 R16, [R4.64] ;  /* 0x0000000404108981 */ /* 0x000962000c1e1b00 */
[----:B------:R-:W-:-:S06]  /*5050*/  FMUL.FTZ R136, R83, R132 ;  /* 0x0000008453887220 */ /* 0x000fcc0000410000 */
[----:B------:R-:W0:Y:S01]  /*5060*/  MUFU.EX2 R130, R130 ;  /* 0x0000008200827308 */ /* 0x000e220000000800 */
[----:B----4-:R-:W-:Y:S01]  /*5070*/  HADD2.F32 R4, -RZ, R36.H0_H0 ;  /* 0x20000024ff047230 */ /* 0x010fe20000004100 */
[----:B-1----:R-:W-:-:S06]  /*5080*/  FMUL.FTZ R5, R177, R18 ;  /* 0x00000012b1057220 */ /* 0x002fcc0000410000 */
[----:B------:R-:W1:Y:S01]  /*5090*/  MUFU.EX2 R134, R134 ;  /* 0x0000008600867308 */ /* 0x000e620000000800 */
[----:B------:R-:W-:Y:S02]  /*50a0*/  FMUL.FTZ R183, R79, R4 ;  /* 0x000000044fb77220 */ /* 0x000fe40000410000 */
[----:B------:R-:W-:Y:S02]  /*50b0*/  FFMA.FTZ R4, R140, R18, R189 ;  /* 0x000000128c047223 */ /* 0x000fe400000100bd */
[----:B------:R-:W-:Y:S02]  /*50c0*/  FMUL.FTZ R163, R84, R132 ;  /* 0x0000008454a37220 */ /* 0x000fe40000410000 */
[C---:B--2---:R-:W-:Y:S01]  /*50d0*/  FMUL.FTZ R142, R20.reuse, R5 ;  /* 0x00000005148e7220 */ /* 0x044fe20000410000 */
[----:B------:R-:W2:Y:S01]  /*50e0*/  MUFU.EX2 R136, R136 ;  /* 0x0000008800887308 */ /* 0x000ea20000000800 */
[----:B------:R-:W-:Y:S02]  /*50f0*/  FFMA.FTZ R4, R20, R4, R183 ;  /* 0x0000000414047223 */ /* 0x000fe400000100b7 */
[----:B------:R-:W-:Y:S01]  /*5100*/  FMUL.FTZ R165, R85, R132 ;  /* 0x0000008455a57220 */ /* 0x000fe20000410000 */
[----:B------:R-:W-:Y:S01]  /*5110*/  ISETP.NE.AND P0, PT, R68, 0x3f, PT ;  /* 0x0000003f4400780c */ /* 0x000fe20003f05270 */
[----:B0-----:R-:W-:-:S02]  /*5120*/  FMUL.FTZ R5, R21, R142 ;  /* 0x0000008e15057220 */ /* 0x001fc40000410000 */
[----:B------:R-:W-:Y:S01]  /*5130*/  FFMA.FTZ R4, R21, R4, R138 ;  /* 0x0000000415047223 */ /* 0x000fe2000001008a */
[----:B------:R-:W0:Y:S01]  /*5140*/  MUFU.EX2 R163, R163 ;  /* 0x000000a300a37308 */ /* 0x000e220000000800 */
[----:B------:R-:W-:Y:S02]  /*5150*/  FMUL.FTZ R167, R86, R132 ;  /* 0x0000008456a77220 */ /* 0x000fe40000410000 */
[C---:B------:R-:W-:Y:S02]  /*5160*/  FMUL.FTZ R5, R130.reuse, R5 ;  /* 0x0000000582057220 */ /* 0x040fe40000410000 */
[----:B------:R-:W-:-:S03]  /*5170*/  FFMA.FTZ R4, R130, R4, R181 ;  /* 0x0000000482047223 */ /* 0x000fc600000100b5 */
[----:B------:R-:W4:Y:S01]  /*5180*/  MUFU.EX2 R165, R165 ;  /* 0x000000a500a57308 */ /* 0x000f220000000800 */
[----:B------:R-:W-:Y:S01]  /*5190*/  FMUL.FTZ R171, R87, R132 ;  /* 0x0000008457ab7220 */ /* 0x000fe20000410000 */
[----:B------:R0:W3:Y:S01]  /*51a0*/  @P0 LDS R185, [R68.X4+0x1494] ;  /* 0x0014940044b90984 */ /* 0x0000e20000004800 */
[C---:B-1----:R-:W-:Y:S02]  /*51b0*/  FMUL.FTZ R5, R134.reuse, R5 ;  /* 0x0000000586057220 */ /* 0x042fe40000410000 */
[----:B------:R-:W-:-:S03]  /*51c0*/  FFMA.FTZ R4, R134, R4, R187 ;  /* 0x0000000486047223 */ /* 0x000fc600000100bb */
[----:B------:R-:W1:Y:S01]  /*51d0*/  MUFU.EX2 R167, R167 ;  /* 0x000000a700a77308 */ /* 0x000e620000000800 */
[----:B------:R-:W-:Y:S02]  /*51e0*/  FMUL.FTZ R173, R88, R132 ;  /* 0x0000008458ad7220 */ /* 0x000fe40000410000 */
[----:B--2---:R-:W-:Y:S02]  /*51f0*/  FMUL.FTZ R154, R136, R5 ;  /* 0x00000005889a7220 */ /* 0x004fe40000410000 */
[----:B------:R-:W-:Y:S02]  /*5200*/  FMUL.FTZ R142, R84, R159 ;  /* 0x0000009f548e7220 */ /* 0x000fe40000410000 */
[----:B------:R-:W-:Y:S01]  /*5210*/  FFMA.FTZ R4, R136, R4, R191 ;  /* 0x0000000488047223 */ /* 0x000fe200000100bf */
[----:B------:R-:W2:Y:S01]  /*5220*/  MUFU.EX2 R171, R171 ;  /* 0x000000ab00ab7308 */ /* 0x000ea20000000800 */
[----:B------:R-:W-:Y:S02]  /*5230*/  FMUL.FTZ R175, R89, R132 ;  /* 0x0000008459af7220 */ /* 0x000fe40000410000 */
[----:B0-----:R-:W-:-:S02]  /*5240*/  FMUL.FTZ R154, R163, R154 ;  /* 0x0000009aa39a7220 */ /* 0x001fc40000410000 */
[----:B------:R-:W-:-:S03]  /*5250*/  FFMA.FTZ R4, R163, R4, R142 ;  /* 0x00000004a3047223 */ /* 0x000fc6000001008e */
[----:B------:R-:W0:Y:S01]  /*5260*/  MUFU.EX2 R173, R173 ;  /* 0x000000ad00ad7308 */ /* 0x000e220000000800 */
[----:B------:R-:W-:Y:S02]  /*5270*/  FMUL.FTZ R158, R90, R132 ;  /* 0x000000845a9e7220 */ /* 0x000fe40000410000 */
[C---:B----4-:R-:W-:Y:S02]  /*5280*/  FMUL.FTZ R162, R165.reuse, R154 ;  /* 0x0000009aa5a27220 */ /* 0x050fe40000410000 */
[----:B------:R-:W-:-:S03]  /*5290*/  FFMA.FTZ R4, R165, R4, R144 ;  /* 0x00000004a5047223 */ /* 0x000fc60000010090 */
[----:B------:R-:W4:Y:S01]  /*52a0*/  MUFU.EX2 R175, R175 ;  /* 0x000000af00af7308 */ /* 0x000f220000000800 */
[----:B------:R-:W-:Y:S02]  /*52b0*/  FMUL.FTZ R160, R91, R132 ;  /* 0x000000845ba07220 */ /* 0x000fe40000410000 */
[----:B------:R-:W-:Y:S02]  /*52c0*/  FMUL.FTZ R154, R87, R164 ;  /* 0x000000a4579a7220 */ /* 0x000fe40000410000 */
[C---:B-1----:R-:W-:Y:S02]  /*52d0*/  FMUL.FTZ R164, R167.reuse, R162 ;  /* 0x000000a2a7a47220 */ /* 0x042fe40000410000 */
[----:B------:R-:W-:Y:S01]  /*52e0*/  FFMA.FTZ R4, R167, R4, R156 ;  /* 0x00000004a7047223 */ /* 0x000fe2000001009c */
[----:B------:R-:W1:Y:S01]  /*52f0*/  MUFU.EX2 R158, R158 ;  /* 0x0000009e009e7308 */ /* 0x000e620000000800 */
[----:B------:R-:W-:Y:S02]  /*5300*/  FMUL.FTZ R162, R92, R132 ;  /* 0x000000845ca27220 */ /* 0x000fe40000410000 */
[----:B--2---:R-:W-:-:S02]  /*5310*/  FMUL.FTZ R164, R171, R164 ;  /* 0x000000a4aba47220 */ /* 0x004fc40000410000 */
[----:B------:R-:W-:-:S03]  /*5320*/  FFMA.FTZ R4, R171, R4, R154 ;  /* 0x00000004ab047223 */ /* 0x000fc6000001009a */
[----:B------:R-:W2:Y:S01]  /*5330*/  MUFU.EX2 R160, R160 ;  /* 0x000000a000a07308 */ /* 0x000ea20000000800 */
[C---:B0-----:R-:W-:Y:S02]  /*5340*/  FMUL.FTZ R164, R173.reuse, R164 ;  /* 0x000000a4ada47220 */ /* 0x041fe40000410000 */
[----:B------:R-:W-:Y:S01]  /*5350*/  FFMA.FTZ R4, R173, R4, R176 ;  /* 0x00000004ad047223 */ /* 0x000fe200000100b0 */
[----:B------:R-:W-:-:S04]  /*5360*/  HADD2.F32 R132, -RZ, R24.H0_H0 ;  /* 0x20000018ff847230 */ /* 0x000fc80000004100 */
[----:B------:R-:W0:Y:S01]  /*5370*/  MUFU.EX2 R162, R162 ;  /* 0x000000a200a27308 */ /* 0x000e220000000800 */
[C---:B----4-:R-:W-:Y:S02]  /*5380*/  FMUL.FTZ R5, R175.reuse, R164 ;  /* 0x000000a4af057220 */ /* 0x050fe40000410000 */
[----:B------:R-:W-:Y:S02]  /*5390*/  FFMA.FTZ R4, R175, R4, R178 ;  /* 0x00000004af047223 */ /* 0x000fe400000100b2 */
[C---:B-1----:R-:W-:Y:S02]  /*53a0*/  FMUL.FTZ R5, R158.reuse, R5 ;  /* 0x000000059e057220 */ /* 0x042fe40000410000 */
[----:B------:R-:W-:Y:S02]  /*53b0*/  FMUL.FTZ R201, R91, R132 ;  /* 0x000000845bc97220 */ /* 0x000fe40000410000 */
[----:B------:R-:W-:Y:S02]  /*53c0*/  FFMA.FTZ R4, R158, R4, R199 ;  /* 0x000000049e047223 */ /* 0x000fe400000100c7 */
[----:B--2---:R-:W-:-:S02]  /*53d0*/  FMUL.FTZ R5, R160, R5 ;  /* 0x00000005a0057220 */ /* 0x004fc40000410000 */
[----:B------:R-:W-:Y:S02]  /*53e0*/  FFMA.FTZ R7, R160, R4, R201 ;  /* 0x00000004a0077223 */ /* 0x000fe400000100c9 */
[----:B---3--:R-:W-:Y:S02]  /*53f0*/  FMUL.FTZ R6, R19, R6 ;  /* 0x0000000613067220 */ /* 0x008fe40000410000 */
[C---:B0-----:R-:W-:Y:S02]  /*5400*/  FMUL.FTZ R4, R162.reuse, R5 ;  /* 0x00000005a2047220 */ /* 0x041fe40000410000 */
[----:B------:R-:W-:Y:S01]  /*5410*/  FFMA.FTZ R5, R162, R7, R203 ;  /* 0x00000007a2057223 */ /* 0x000fe200000100cb */
[----:B------:R-:W-:Y:S05]  /*5420*/  @P0 BRA `(.L_x_2437) ;  /* 0x0000008000000947 */ /* 0x000fea0003800000 */
[----:B------:R-:W-:Y:S01]  /*5430*/  ISETP.NE.AND P0, PT, R148, c[0x0][0x174], PT ;  /* 0x00005d0094007a0c */ /* 0x000fe20003f05270 */
[----:B------:R-:W-:-:S12]  /*5440*/  HFMA2.MMA R185, -RZ, RZ, 1.875, 0 ;  /* 0x3f800000ffb97435 */ /* 0x000fd800000001ff */
[----:B------:R-:W-:-:S04]  /*5450*/  @P0 IADD3 R132, -R59, c[0x0][0x174], RZ ;  /* 0x00005d003b840a10 */ /* 0x000fc80007ffe1ff */
[----:B------:R-:W-:-:S04]  /*5460*/  @P0 LEA.HI R7, R132, R132, RZ, 0x1 ;  /* 0x0000008484070211 */ /* 0x000fc800078f08ff */
[----:B------:R-:W-:-:S05]  /*5470*/  @P0 LOP3.LUT R7, R7, 0xfffffe, RZ, 0xc0, !PT ;  /* 0x00fffffe07070812 */ /* 0x000fca00078ec0ff */
[----:B------:R-:W-:-:S05]  /*5480*/  @P0 IMAD.IADD R132, R132, 0x1, -R7 ;  /* 0x0000000184840824 */ /* 0x000fca00078e0a07 */
[----:B------:R-:W-:-:S05]  /*5490*/  @P0 LEA R132, R132, R125, 0x8 ;  /* 0x0000007d84840211 */ /* 0x000fca00078e40ff */
[----:B------:R0:W1:Y:S02]  /*54a0*/  @P0 LDS R185, [R132.X4+0xc90] ;  /* 0x000c900084b90984 */ /* 0x0000640000004800 */
.L_x_2437:
[----:B------:R-:W-:Y:S05]  /*54b0*/  BSYNC B0 ;  /* 0x0000000000007941 */ /* 0x000fea0003800000 */
.L_x_2436:
[----:B------:R-:W-:Y:S01]  /*54c0*/  ISETP.GT.U32.AND P0, PT, R68, 0x1f, PT ;  /* 0x0000001f4400780c */ /* 0x000fe20003f04070 */
[----:B------:R2:W-:Y:S01]  /*54d0*/  STS.64 [R68.X8+0x880], R4 ;  /* 0x0008800444007388 */ /* 0x0005e20000008a00 */
[----:B------:R-:W-:Y:S01]  /*54e0*/  BSSY B0, `(.L_x_2438) ;  /* 0x000004f000007945 */ /* 0x000fe20003800000 */
[-C--:B------:R-:W-:Y:S02]  /*54f0*/  FMUL.FTZ R19, R93, R6.reuse ;  /* 0x000000065d137220 */ /* 0x080fe40000410000 */
[-C--:B------:R-:W-:Y:S02]  /*5500*/  FMUL.FTZ R159, R95, R6.reuse ;  /* 0x000000065f9f7220 */ /* 0x080fe40000410000 */
[-C--:B0-----:R-:W-:Y:S02]  /*5510*/  FMUL.FTZ R132, R97, R6.reuse ;  /* 0x0000000661847220 */ /* 0x081fe40000410000 */
        /* <DEDUP_REMOVED lines=15> */
[----:B--2---:R-:W0:Y:S02]  /*5610*/  LDS.128 R4, [R68.X16+0x880] ;  /* 0x0008800044047984 */ /* 0x004e24000000cc00 */
[----:B0-----:R-:W-:-:S02]  /*5620*/  FFMA.FTZ R7, R5, R6, R7 ;  /* 0x0000000605077223 */ /* 0x001fc40000010007 */
[----:B------:R-:W-:Y:S01]  /*5630*/  FMUL.FTZ R6, R4, R6 ;  /* 0x0000000604067220 */ /* 0x000fe20000410000 */
[----:B------:R-:W-:Y:S05]  /*5640*/  BRA.DIV ~URZ, `(.L_x_2440) ;  /* 0x000034c27f007947 */ /* 0x000fea000b800000 */
[----:B------:R0:W2:Y:S02]  /*5650*/  SHFL.UP PT, R205, R6, 0x1, RZ ;  /* 0x0420000006cd7989 */ /* 0x0000a400000e00ff */
.L_x_2463:
        /* <DEDUP_REMOVED lines=23> */
[----:B------:R-:W-:-:S04]  /*57d0*/  MOV R184, R6 ;  /* 0x0000000600b87202 */ /* 0x000fc80000000f00 */
.L_x_2464:
[----:B------:R-:W-:Y:S01]  /*57e0*/  ISETP.GE.AND P0, PT, R66, 0x10, PT ;  /* 0x000000104200780c */ /* 0x000fe20003f06270 */
[----:B0-----:R-:W-:Y:S01]  /*57f0*/  IMAD.MOV.U32 R7, RZ, RZ, R184 ;  /* 0x000000ffff077224 */ /* 0x001fe200078e00b8 */
[----:B------:R-:W-:-:S11]  /*5800*/  MOV R190, R182 ;  /* 0x000000b600be7202 */ /* 0x000fd60000000f00 */
[-C--:B--2---:R-:W-:Y:S02]  /*5810*/  @P0 FFMA.FTZ R190, R4, R7.reuse, R190 ;  /* 0x0000000704be0223 */ /* 0x084fe400000100be */
[----:B---3--:R-:W-:Y:S01]  /*5820*/  @P0 FMUL.FTZ R7, R186, R7 ;  /* 0x00000007ba070220 */ /* 0x008fe20000410000 */
[----:B------:R-:W-:Y:S05]  /*5830*/  BRA.CONV ~URZ, `(.L_x_2442) ;  /* 0x000000637f007947 */ /* 0x000fea000b800000 */
[----:B------:R-:W-:Y:S01]  /*5840*/  HFMA2.MMA R192, -RZ, RZ, 0, 1.847743988037109375e-06 ;  /* 0x0000001fffc07435 */ /* 0x000fe200000001ff */
[----:B------:R-:W-:Y:S01]  /*5850*/  MOV R194, R7 ;  /* 0x0000000700c27202 */ /* 0x000fe20000000f00 */
[----:B------:R-:W-:Y:S01]  /*5860*/  IMAD.MOV.U32 R205, RZ, RZ, 0x1f ;  /* 0x0000001fffcd7424 */ /* 0x000fe200078e00ff */
[----:B------:R-:W-:Y:S02]  /*5870*/  MOV R207, 0xffffffff ;  /* 0xffffffff00cf7802 */ /* 0x000fe40000000f00 */
[----:B------:R-:W-:Y:S02]  /*5880*/  MOV R4, 0x58a0 ;  /* 0x000058a000047802 */ /* 0x000fe40000000f00 */
[----:B-1---5:R-:W-:Y:S05]  /*5890*/  CALL.REL.NOINC `($__internal_100_$__cuda_sm70_shflsync_idx_p) ;  /* 0x0000417000007944 */ /* 0x022fea0003c00000 */
.L_x_2442:
[----:B------:R-:W-:Y:S05]  /*58a0*/  BRA.CONV ~URZ, `(.L_x_2443) ;  /* 0x000000637f007947 */ /* 0x000fea000b800000 */
[----:B0-----:R-:W-:Y:S01]  /*58b0*/  HFMA2.MMA R205, -RZ, RZ, 0, 1.847743988037109375e-06 ;  /* 0x0000001fffcd7435 */ /* 0x001fe200000001ff */
[----:B------:R-:W-:Y:S01]  /*58c0*/  MOV R194, R190 ;  /* 0x000000be00c27202 */ /* 0x000fe20000000f00 */
[----:B-1----:R-:W-:Y:S01]  /*58d0*/  IMAD.MOV.U32 R192, RZ, RZ, 0x1f ;  /* 0x0000001fffc07424 */ /* 0x002fe200078e00ff */
[----:B------:R-:W-:-:S02]  /*58e0*/  MOV R207, 0xffffffff ;  /* 0xffffffff00cf7802 */ /* 0x000fc40000000f00 */
[----:B------:R-:W-:Y:S02]  /*58f0*/  MOV R4, 0x5910 ;  /* 0x0000591000047802 */ /* 0x000fe40000000f00 */
[----:B-----5:R-:W-:Y:S05]  /*5900*/  CALL.REL.NOINC `($__internal_100_$__cuda_sm70_shflsync_idx_p) ;  /* 0x0000410000007944 */ /* 0x020fea0003c00000 */
.L_x_2443:
[----:B------:R-:W-:Y:S05]  /*5910*/  BRA.DIV ~URZ, `(.L_x_2444) ;  /* 0x000037327f007947 */ /* 0x000fea000b800000 */
[----:B-----5:R-:W2:Y:S04]  /*5920*/  SHFL.IDX PT, R16, R16, RZ, 0x1f ;  /* 0x00001fff10107589 */ /* 0x020ea800000e0000 */
[----:B------:R3:W4:Y:S04]  /*5930*/  SHFL.IDX PT, R5, R17, RZ, 0x1f ;  /* 0x00001fff11057589 */ /* 0x00072800000e0000 */
[----:B------:R3:W0:Y:S04]  /*5940*/  SHFL.UP PT, R182, R7, 0x1, RZ ;  /* 0x0420000007b67989 */ /* 0x00062800000e00ff */
[----:B------:R3:W1:Y:S02]  /*5950*/  SHFL.UP PT, R184, R190, 0x1, RZ ;  /* 0x04200000beb87989 */ /* 0x00066400000e00ff */
.L_x_2465:
[----:B---3--:R-:W3:Y:S01]  /*5960*/  LDS.64 R6, [R68.X16+0x880] ;  /* 0x0008800044067984 */ /* 0x008ee2000000ca00 */
[----:B--2---:R-:W-:-:S02]  /*5970*/  IMAD.MOV.U32 R4, RZ, RZ, R16 ;  /* 0x000000ffff047224 */ /* 0x004fc400078e0010 */
[-C--:B01--4-:R-:W-:Y:S02]  /*5980*/  @P2 FFMA.FTZ R5, R5, R182.reuse, R184 ;  /* 0x000000b605052223 */ /* 0x093fe400000100b8 */
[----:B------:R-:W-:Y:S02]  /*5990*/  @P2 FMUL.FTZ R4, R4, R182 ;  /* 0x000000b604042220 */ /* 0x000fe40000410000 */
[C---:B---3--:R-:W-:Y:S02]  /*59a0*/  FFMA.FTZ R7, R6.reuse, R5, R7 ;  /* 0x0000000506077223 */ /* 0x048fe40000010007 */
[----:B------:R-:W-:-:S05]  /*59b0*/  FMUL.FTZ R6, R6, R4 ;  /* 0x0000000406067220 */ /* 0x000fca0000410000 */
[----:B------:R0:W-:Y:S02]  /*59c0*/  STS.128 [R68.X16+0x880], R4 ;  /* 0x0008800444007388 */ /* 0x0001e4000000cc00 */
.L_x_2439:
[----:B--2---:R-:W-:Y:S05]  /*59d0*/  BSYNC B0 ;  /* 0x0000000000007941 */ /* 0x004fea0003800000 */
.L_x_2438:
[----:B------:R-:W-:Y:S01]  /*59e0*/  WARPSYNC 0xffffffff ;  /* 0xffffffff00007948 */ /* 0x000fe20003800000 */
[----:B------:R-:W-:Y:S01]  /*59f0*/  BAR.SYNC.DEFER_BLOCKING 0x0 ;  /* 0x0000000000007b1d */ /* 0x000fe20000010000 */
[----:B01----:R-:W-:Y:S01]  /*5a00*/  FMUL.FTZ R5, R162, R185 ;  /* 0x000000b9a2057220 */ /* 0x003fe20000410000 */
[----:B------:R-:W-:Y:S01]  /*5a10*/  ISETP.GE.AND P0, PT, R148, c[0x0][0x174], PT ;  /* 0x00005d0094007a0c */ /* 0x000fe20003f06270 */
[----:B------:R-:W-:Y:S01]  /*5a20*/  FFMA.FTZ R4, R162, R180, R197 ;  /* 0x000000b4a2047223 */ /* 0x000fe200000100c5 */
[----:B-----5:R-:W-:Y:S01]  /*5a30*/  HFMA2.MMA R17, -RZ, RZ, 0, 0 ;  /* 0x00000000ff117435 */ /* 0x020fe200000001ff */
[----:B------:R-:W-:Y:S01]  /*5a40*/  FMUL.FTZ R5, R160, R5 ;  /* 0x00000005a0057220 */ /* 0x000fe20000410000 */
[----:B------:R-:W-:Y:S01]  /*5a50*/  ISETP.NE.OR P0, PT, R150, RZ, P0 ;  /* 0x000000ff9600720c */ /* 0x000fe20000705670 */
        /* <DEDUP_REMOVED lines=10> */
[----:B------:R-:W-:Y:S01]  /*5b00*/  FFMA.FTZ R4, R171, R4, R170 ;  /* 0x00000004ab047223 */ /* 0x000fe200000100aa */
[----:B------:R-:W0:Y:S01]  /*5b10*/  LDS R182, [R68.X8+0x884] ;  /* 0x0008840044b67984 */ /* 0x000e220000008800 */
[----:B------:R-:W-:-:S02]  /*5b20*/  FMUL.FTZ R6, R167, R6 ;  /* 0x00000006a7067220 */ /* 0x000fc40000410000 */
[----:B------:R-:W-:Y:S01]  /*5b30*/  FFMA.FTZ R4, R167, R4, R168 ;  /* 0x00000004a7047223 */ /* 0x000fe200000100a8 */
[----:B------:R1:W2:Y:S01]  /*5b40*/  @!P0 LDS.64 R16, [R125.X8+0x1590] ;  /* 0x001590007d108984 */ /* 0x0002a20000008a00 */
[C---:B------:R-:W-:Y:S01]  /*5b50*/  FMUL.FTZ R6, R165.reuse, R6 ;  /* 0x00000006a5067220 */ /* 0x040fe20000410000 */
[----:B------:R-:W-:Y:S01]  /*5b60*/  ISETP.GT.U32.AND P0, PT, R68, 0x1f, PT ;  /* 0x0000001f4400780c */ /* 0x000fe20003f04070 */
        /* <DEDUP_REMOVED lines=15> */
[----:B0-----:R-:W-:-:S03]  /*5c60*/  FFMA.FTZ R182, R177, R182, R140 ;  /* 0x000000b6b1b67223 */ /* 0x001fc6000001008c */
        /* <DEDUP_REMOVED lines=19> */
[C---:B------:R-:W-:Y:S02]  /*5da0*/  ISETP.GE.U32.AND P0, PT, R150.reuse, 0x10, PT ;  /* 0x000000109600780c */ /* 0x040fe40003f06070 */
[----:B------:R-:W-:-:S02]  /*5db0*/  ISETP.GE.U32.AND P2, PT, R150, 0x18, PT ;  /* 0x000000189600780c */ /* 0x000fc40003f46070 */
[C---:B------:R-:W-:Y:S02]  /*5dc0*/  ISETP.GE.U32.AND P3, PT, R150.reuse, 0x1c, PT ;  /* 0x0000001c9600780c */ /* 0x040fe40003f66070 */
[C---:B------:R-:W-:Y:S02]  /*5dd0*/  ISETP.GE.U32.AND P4, PT, R150.reuse, 0x1e, PT ;  /* 0x0000001e9600780c */ /* 0x040fe40003f86070 */
[----:B------:R-:W-:Y:S01]  /*5de0*/  ISETP.NE.AND P5, PT, R150, 0x1f, PT ;  /* 0x0000001f9600780c */ /* 0x000fe20003fa5270 */
[C---:B0-----:R-:W-:Y:S02]  /*5df0*/  FFMA.FTZ R7, R4.reuse, R7, R5 ;  /* 0x0000000704077223 */ /* 0x041fe40000010005 */
[----:B------:R-:W-:Y:S01]  /*5e00*/  FMUL.FTZ R6, R4, R6 ;  /* 0x0000000604067220 */ /* 0x000fe20000410000 */
[----:B------:R-:W-:Y:S07]  /*5e10*/  BRA.DIV ~URZ, `(.L_x_2447) ;  /* 0x000034127f007947 */ /* 0x000fee000b800000 */
[----:B------:R0:W1:Y:S02]  /*5e20*/  SHFL.DOWN PT, R181, R6, 0x1, 0x1f ;  /* 0x08201f0006b57f89 */ /* 0x00006400000e0000 */
.L_x_2466:
        /* <DEDUP_REMOVED lines=26> */
.L_x_2467:
        /* <DEDUP_REMOVED lines=11> */
.L_x_2446:
[----:B-12---:R-:W-:Y:S05]  /*6080*/  BSYNC B0 ;  /* 0x0000000000007941 */ /* 0x006fea0003800000 */
.L_x_2445:
        /* <DEDUP_REMOVED lines=12> */
[----:B------:R-:W-:Y:S01]  /*6150*/  BSSY B0, `(.L_x_2449) ;  /* 0x00000d2000007945 */ /* 0x000fe20003800000 */
[----:B------:R-:W-:Y:S01]  /*6160*/  HADD2.F32 R208, -RZ, R24.H0_H0 ;  /* 0x20000018ffd07230 */ /* 0x000fe20000004100 */
[----:B------:R-:W-:Y:S01]  /*6170*/  FFMA.FTZ R6, R99, R177, R6 ;  /* 0x000000b163067223 */ /* 0x000fe20000010006 */
[----:B------:R-:W-:Y:S01]  /*6180*/  HADD2.F32 R209, -RZ, R23.H0_H0 ;  /* 0x20000017ffd17230 */ /* 0x000fe20000004100 */
[----:B------:R-:W-:-:S02]  /*6190*/  FFMA.FTZ R188, -R89, R204, R178 ;  /* 0x000000cc59bc7223 */ /* 0x000fc400000101b2 */
[----:B------:R-:W-:-:S04]  /*61a0*/  FFMA.FTZ R6, R101, R186, R6 ;  /* 0x000000ba65067223 */ /* 0x000fc80000010006 */
[----:B------:R-:W-:Y:S01]  /*61b0*/  FFMA.FTZ R6, R103, R187, R6 ;  /* 0x000000bb67067223 */ /* 0x000fe20000010006 */
[----:B------:R-:W0:Y:S03]  /*61c0*/  LDS R4, [R68.X8+0xa94] ;  /* 0x000a940044047984 */ /* 0x000e260000008800 */
[----:B------:R-:W-:Y:S01]  /*61d0*/  FFMA.FTZ R6, R105, R138, R6 ;  /* 0x0000008a69067223 */ /* 0x000fe20000010006 */
[----:B------:R1:W-:Y:S03]  /*61e0*/  @!P1 STS.64 [R125.X8+0x1590], R16 ;  /* 0x001590107d009388 */ /* 0x0003e60000008a00 */
[----:B------:R-:W-:-:S04]  /*61f0*/  FFMA.FTZ R6, R107, R140, R6 ;  /* 0x0000008c6b067223 */ /* 0x000fc80000010006 */
[----:B------:R-:W-:-:S04]  /*6200*/  FFMA.FTZ R6, R109, R142, R6 ;  /* 0x0000008e6d067223 */ /* 0x000fc80000010006 */
[----:B------:R-:W-:-:S04]  /*6210*/  FFMA.FTZ R6, R111, R144, R6 ;  /* 0x000000906f067223 */ /* 0x000fc80000010006 */
[----:B------:R-:W-:-:S04]  /*6220*/  FFMA.FTZ R6, R113, R154, R6 ;  /* 0x0000009a71067223 */ /* 0x000fc80000010006 */
[----:B------:R-:W-:-:S04]  /*6230*/  FFMA.FTZ R6, R115, R156, R6 ;  /* 0x0000009c73067223 */ /* 0x000fc80000010006 */
[----:B------:R-:W-:-:S04]  /*6240*/  FFMA.FTZ R6, R117, R178, R6 ;  /* 0x000000b275067223 */ /* 0x000fc80000010006 */
[----:B------:R-:W-:Y:S02]  /*6250*/  FFMA.FTZ R6, R119, R199, R6 ;  /* 0x000000c777067223 */ /* 0x000fe40000010006 */
[----:B------:R-:W-:Y:S02]  /*6260*/  FFMA.FTZ R199, -R90, R206, R199 ;  /* 0x000000ce5ac77223 */ /* 0x000fe400000101c7 */
[----:B------:R-:W-:Y:S02]  /*6270*/  FFMA.FTZ R6, R121, R176, R6 ;  /* 0x000000b079067223 */ /* 0x000fe40000010006 */
[----:B------:R-:W-:Y:S02]  /*6280*/  FFMA.FTZ R176, -R91, R208, R176 ;  /* 0x000000d05bb07223 */ /* 0x000fe400000101b0 */
[----:B------:R-:W-:Y:S01]  /*6290*/  FFMA.FTZ R5, R123, R203, R6 ;  /* 0x000000cb7b057223 */ /* 0x000fe20000010006 */
[----:B------:R-:W-:Y:S01]  /*62a0*/  HADD2.F32 R6, -RZ, R146.H0_H0 ;  /* 0x20000092ff067230 */ /* 0x000fe20000004100 */
[----:B------:R-:W-:-:S02]  /*62b0*/  FFMA.FTZ R203, -R92, R209, R203 ;  /* 0x000000d15ccb7223 */ /* 0x000fc400000101cb */
[----:B0-----:R-:W-:Y:S02]  /*62c0*/  FFMA.FTZ R185, R4, R185, R180 ;  /* 0x000000b904b97223 */ /* 0x001fe400000100b4 */
[----:B------:R-:W0:Y:S02]  /*62d0*/  SHFL.DOWN PT, R4, R5, 0x1, 0x1f ;  /* 0x08201f0005047f89 */ /* 0x000e2400000e0000 */
[----:B------:R-:W-:Y:S01]  /*62e0*/  FFMA.FTZ R162, R162, R185, R197 ;  /* 0x000000b9a2a27223 */ /* 0x000fe200000100c5 */
[----:B------:R-:W-:-:S03]  /*62f0*/  HADD2.F32 R197, -RZ, R29.H0_H0 ;  /* 0x2000001dffc57230 */ /* 0x000fc60000004100 */
[-C--:B------:R-:W-:Y:S02]  /*6300*/  FFMA.FTZ R195, R160, R162.reuse, R195 ;  /* 0x000000a2a0c37223 */ /* 0x080fe400000100c3 */
[----:B------:R-:W-:Y:S02]  /*6310*/  FMUL.FTZ R192, R91, R162 ;  /* 0x000000a25bc07220 */ /* 0x000fe40000410000 */
[-C--:B------:R-:W-:Y:S02]  /*6320*/  FFMA.FTZ R193, R158, R195.reuse, R193 ;  /* 0x000000c39ec17223 */ /* 0x080fe400000100c1 */
[----:B------:R-:W-:Y:S02]  /*6330*/  FMUL.FTZ R190, R90, R195 ;  /* 0x000000c35abe7220 */ /* 0x000fe40000410000 */
[-C--:B------:R-:W-:Y:S02]  /*6340*/  FFMA.FTZ R175, R175, R193.reuse, R174 ;  /* 0x000000c1afaf7223 */ /* 0x080fe400000100ae */
[----:B------:R-:W-:-:S02]  /*6350*/  FMUL.FTZ R178, R89, R193 ;  /* 0x000000c159b27220 */ /* 0x000fc40000410000 */
[----:B------:R-:W-:Y:S01]  /*6360*/  FFMA.FTZ R172, R173, R175, R172 ;  /* 0x000000afadac7223 */ /* 0x000fe200000100ac */
[----:B------:R-:W-:Y:S01]  /*6370*/  HADD2.F32 R173, -RZ, R34.H0_H0 ;  /* 0x20000022ffad7230 */ /* 0x000fe20000004100 */
[----:B-1----:R-:W-:Y:S02]  /*6380*/  FMUL.FTZ R17, R128, R193 ;  /* 0x000000c180117220 */ /* 0x002fe40000410000 */
[----:B------:R-:W-:Y:S02]  /*6390*/  FFMA.FTZ R171, R171, R172, R170 ;  /* 0x000000acabab7223 */ /* 0x000fe400000100aa */
[----:B0-----:R-:W-:Y:S02]  /*63a0*/  @!P0 FADD.FTZ R5, R5, R4 ;  /* 0x0000000405058221 */ /* 0x001fe40000010000 */
[----:B------:R-:W-:Y:S02]  /*63b0*/  FFMA.FTZ R167, R167, R171, R168 ;  /* 0x000000aba7a77223 */ /* 0x000fe400000100a8 */
[----:B------:R-:W-:Y:S01]  /*63c0*/  FADD.FTZ R143, R192, R143 ;  /* 0x0000008fc08f7221 */ /* 0x000fe20000010000 */
[----:B------:R-:W0:Y:S01]  /*63d0*/  SHFL.DOWN PT, R194, R5, 0x2, 0x1f ;  /* 0x08401f0005c27f89 */ /* 0x000e2200000e0000 */
[----:B------:R-:W-:-:S02]  /*63e0*/  FFMA.FTZ R165, R165, R167, R166 ;  /* 0x000000a7a5a57223 */ /* 0x000fc400000100a6 */
[----:B------:R-:W-:Y:S02]  /*63f0*/  FADD.FTZ R114, R190, R114 ;  /* 0x00000072be727221 */ /* 0x000fe40000010000 */
[-C--:B------:R-:W-:Y:S02]  /*6400*/  FFMA.FTZ R164, R163, R165.reuse, R164 ;  /* 0x000000a5a3a47223 */ /* 0x080fe400000100a4 */
[----:B------:R-:W-:Y:S02]  /*6410*/  FFMA.FTZ R163, -R77, R6, R182 ;  /* 0x000000064da37223 */ /* 0x000fe400000101b6 */
[----:B------:R-:W-:Y:S01]  /*6420*/  FFMA.FTZ R179, R136, R164, R179 ;  /* 0x000000a488b37223 */ /* 0x000fe200000100b3 */
[----:B------:R-:W-:Y:S01]  /*6430*/  HADD2.F32 R136, -RZ, R35.H0_H0 ;  /* 0x20000023ff887230 */ /* 0x000fe20000004100 */
[----:B------:R-:W-:Y:S02]  /*6440*/  FMUL.FTZ R191, R84, R165 ;  /* 0x000000a554bf7220 */ /* 0x000fe40000410000 */
[----:B------:R-:W-:-:S02]  /*6450*/  FFMA.FTZ R134, R134, R179, R169 ;  /* 0x000000b386867223 */ /* 0x000fc400000100a9 */
[----:B------:R-:W-:Y:S02]  /*6460*/  FFMA.FTZ R160, -R80, R136, R177 ;  /* 0x0000008850a07223 */ /* 0x000fe400000101b1 */
[----:B------:R-:W-:Y:S01]  /*6470*/  FFMA.FTZ R161, R130, R134, R161 ;  /* 0x0000008682a17223 */ /* 0x000fe200000100a1 */
[----:B------:R-:W-:Y:S01]  /*6480*/  HADD2.F32 R130, -RZ, R36.H0_H0 ;  /* 0x20000024ff827230 */ /* 0x000fe20000004100 */
[----:B------:R-:W-:Y:S02]  /*6490*/  FFMA.FTZ R177, -R81, R173, R186 ;  /* 0x000000ad51b17223 */ /* 0x000fe400000101ba */
[----:B------:R-:W-:Y:S02]  /*64a0*/  FFMA.FTZ R21, R21, R161, R132 ;  /* 0x000000a115157223 */ /* 0x000fe40000010084 */
[C---:B------:R-:W-:Y:S02]  /*64b0*/  FFMA.FTZ R184, -R79.reuse, R130, R184 ;  /* 0x000000824fb87223 */ /* 0x040fe400000101b8 */
[-C--:B------:R-:W-:Y:S01]  /*64c0*/  FFMA.FTZ R159, R20, R21.reuse, R159 ;  /* 0x00000015149f7223 */ /* 0x080fe2000001009f */
[----:B------:R-:W-:Y:S01]  /*64d0*/  HADD2.F32 R20, -RZ, R37.H0_H0 ;  /* 0x20000025ff147230 */ /* 0x000fe20000004100 */
[----:B------:R-:W-:-:S02]  /*64e0*/  FMUL.FTZ R158, R79, R21 ;  /* 0x000000154f9e7220 */ /* 0x000fc40000410000 */
[----:B------:R-:W-:Y:S02]  /*64f0*/  FFMA.FTZ R19, R18, R159, R19 ;  /* 0x0000009f12137223 */ /* 0x000fe40000010013 */
[C---:B------:R-:W-:Y:S01]  /*6500*/  FFMA.FTZ R132, -R78.reuse, R20, R189 ;  /* 0x000000144e847223 */ /* 0x040fe200000101bd */
[----:B------:R-:W-:Y:S01]  /*6510*/  HADD2.F32 R189, -RZ, R31.H0_H0 ;  /* 0x2000001fffbd7230 */ /* 0x000fe20000004100 */
[----:B------:R-:W-:Y:S02]  /*6520*/  FMUL.FTZ R18, R77, R19 ;  /* 0x000000134d127220 */ /* 0x000fe40000410000 */
[----:B------:R-:W-:Y:S02]  /*6530*/  FMUL.FTZ R7, R78, R159 ;  /* 0x0000009f4e077220 */ /* 0x000fe40000410000 */
[----:B------:R-:W-:Y:S02]  /*6540*/  FFMA.FTZ R4, R18, R163, RZ ;  /* 0x000000a312047223 */ /* 0x000fe400000100ff */
[----:B------:R-:W-:-:S02]  /*6550*/  FMUL.FTZ R169, R80, R161 ;  /* 0x000000a150a97220 */ /* 0x000fc40000410000 */
[----:B------:R-:W-:Y:S01]  /*6560*/  FFMA.FTZ R181, R7, R132, R4 ;  /* 0x0000008407b57223 */ /* 0x000fe20000010004 */
[----:B------:R-:W-:Y:S01]  /*6570*/  HADD2.F32 R4, -RZ, R33.H0_H0 ;  /* 0x20000021ff047230 */ /* 0x000fe20000004100 */
[----:B------:R-:W-:Y:S02]  /*6580*/  FMUL.FTZ R166, R81, R134 ;  /* 0x0000008651a67220 */ /* 0x000fe40000410000 */
[----:B------:R-:W-:Y:S01]  /*6590*/  FFMA.FTZ R168, R158, R184, R181 ;  /* 0x000000b89ea87223 */ /* 0x000fe200000100b5 */
[----:B------:R-:W-:Y:S01]  /*65a0*/  HADD2.F32 R181, -RZ, R32.H0_H0 ;  /* 0x20000020ffb57230 */ /* 0x000fe20000004100 */
[C---:B------:R-:W-:Y:S02]  /*65b0*/  FMUL.FTZ R183, R82.reuse, R179 ;  /* 0x000000b352b77220 */ /* 0x040fe40000410000 */
[----:B------:R-:W-:Y:S02]  /*65c0*/  FFMA.FTZ R170, R169, R160, R168 ;  /* 0x000000a0a9aa7223 */ /* 0x000fe400000100a8 */
[----:B------:R-:W-:-:S02]  /*65d0*/  FFMA.FTZ R168, -R82, R4, R187 ;  /* 0x0000000452a87223 */ /* 0x000fc400000101bb */
[----:B------:R-:W-:Y:S01]  /*65e0*/  FFMA.FTZ R174, R166, R177, R170 ;  /* 0x000000b1a6ae7223 */ /* 0x000fe200000100aa */
[----:B------:R-:W-:Y:S01]  /*65f0*/  HADD2.F32 R170, -RZ, R30.H0_H0 ;  /* 0x2000001effaa7230 */ /* 0x000fe20000004100 */
[C---:B------:R-:W-:Y:S02]  /*6600*/  FFMA.FTZ R187, -R83.reuse, R181, R138 ;  /* 0x000000b553bb7223 */ /* 0x040fe4000001018a */
[----:B------:R-:W-:Y:S02]  /*6610*/  FMUL.FTZ R138, R83, R164 ;  /* 0x000000a4538a7220 */ /* 0x000fe40000410000 */
[----:B------:R-:W-:Y:S02]  /*6620*/  FFMA.FTZ R174, R183, R168, R174 ;  /* 0x000000a8b7ae7223 */ /* 0x000fe400000100ae */
[----:B------:R-:W-:Y:S02]  /*6630*/  FFMA.FTZ R140, -R84, R189, R140 ;  /* 0x000000bd548c7223 */ /* 0x000fe4000001018c */
        /* <DEDUP_REMOVED lines=13> */
[----:B0-----:R-:W-:Y:S02]  /*6710*/  @!P2 FADD.FTZ R5, R5, R194 ;  /* 0x000000c20505a221 */ /* 0x001fe40000010000 */
[----:B------:R-:W-:Y:S02]  /*6720*/  FFMA.FTZ R201, R156, R186, R201 ;  /* 0x000000ba9cc97223 */ /* 0x000fe400000100c9 */
[----:B------:R-:W-:Y:S01]  /*6730*/  FMUL.FTZ R194, R92, R185 ;  /* 0x000000b95cc27220 */ /* 0x000fe20000410000 */
[----:B------:R-:W0:Y:S01]  /*6740*/  SHFL.DOWN PT, R196, R5, 0x4, 0x1f ;  /* 0x08801f0005c47f89 */ /* 0x000e2200000e0000 */
        /* <DEDUP_REMOVED lines=8> */
[----:B------:R-:W-:Y:S01]  /*67d0*/  FFMA.FTZ R186, R207, R175, R186 ;  /* 0x000000afcfba7223 */ /* 0x000fe200000100ba */
[----:B------:R-:W1:Y:S01]  /*67e0*/  SHFL.DOWN PT, R201, R198, 0x1, 0x1f ;  /* 0x08201f00c6c97f89 */ /* 0x000e6200000e0000 */
[----:B------:R-:W-:-:S02]  /*67f0*/  FMUL.FTZ R175, R182, R17 ;  /* 0x00000011b6af7220 */ /* 0x000fc40000410000 */
[----:B------:R-:W-:Y:S02]  /*6800*/  FMUL.FTZ R17, R128, R171 ;  /* 0x000000ab80117220 */ /* 0x000fe40000410000 */
[----:B------:R-:W-:Y:S02]  /*6810*/  FADD.FTZ R151, R138, R151 ;  /* 0x000000978a977221 */ /* 0x000fe40000010000 */
[----:B0-----:R-:W-:Y:S02]  /*6820*/  @!P3 FADD.FTZ R5, R5, R196 ;  /* 0x000000c40505b221 */ /* 0x001fe40000010000 */
[----:B------:R-:W-:Y:S02]  /*6830*/  FMUL.FTZ R174, R174, R17 ;  /* 0x00000011aeae7220 */ /* 0x000fe40000410000 */
[----:B------:R-:W-:Y:S01]  /*6840*/  FMUL.FTZ R17, R128, R167 ;  /* 0x000000a780117220 */ /* 0x000fe20000410000 */
[----:B------:R-:W0:Y:S01]  /*6850*/  SHFL.DOWN PT, R196, R5, 0x8, 0x1f ;  /* 0x09001f0005c47f89 */ /* 0x000e2200000e0000 */
[----:B------:R-:W-:-:S02]  /*6860*/  FFMA.FTZ R174, R197, R171, R174 ;  /* 0x000000abc5ae7223 */ /* 0x000fc400000100ae */
[----:B------:R-:W-:Y:S02]  /*6870*/  FMUL.FTZ R180, R180, R17 ;  /* 0x00000011b4b47220 */ /* 0x000fe40000410000 */
[C---:B------:R-:W-:Y:S02]  /*6880*/  FMUL.FTZ R17, R128.reuse, R165 ;  /* 0x000000a580117220 */ /* 0x040fe40000410000 */
[----:B------:R-:W-:Y:S02]  /*6890*/  FMUL.FTZ R16, R128, R164 ;  /* 0x000000a480107220 */ /* 0x000fe40000410000 */
[----:B------:R-:W-:Y:S02]  /*68a0*/  FMUL.FTZ R140, R140, R17 ;  /* 0x000000118c8c7220 */ /* 0x000fe40000410000 */
[----:B------:R-:W-:Y:S02]  /*68b0*/  FMUL.FTZ R17, R128, R179 ;  /* 0x000000b380117220 */ /* 0x000fe40000410000 */
[----:B-1----:R-:W-:Y:S01]  /*68c0*/  @!P0 FADD.FTZ R198, R198, R201 ;  /* 0x000000c9c6c68221 */ /* 0x002fe20000010000 */
[----:B------:R-:W-:Y:S01]  /*68d0*/  ISETP.GT.AND P0, PT, R66, 0x17, PT ;  /* 0x000000174200780c */ /* 0x000fe20003f04270 */
[----:B------:R-:W-:-:S02]  /*68e0*/  FMUL.FTZ R17, R168, R17 ;  /* 0x00000011a8117220 */ /* 0x000fc40000410000 */
[----:B------:R-:W-:Y:S01]  /*68f0*/  FMUL.FTZ R16, R187, R16 ;  /* 0x00000010bb107220 */ /* 0x000fe20000410000 */
[----:B------:R-:W1:Y:S01]  /*6900*/  SHFL.DOWN PT, R201, R198, 0x2, 0x1f ;  /* 0x08401f00c6c97f89 */ /* 0x000e6200000e0000 */
[----:B------:R-:W-:Y:S02]  /*6910*/  FFMA.FTZ R138, R4, R179, R17 ;  /* 0x000000b3048a7223 */ /* 0x000fe40000010011 */
[----:B------:R-:W-:Y:S02]  /*6920*/  FMUL.FTZ R17, R128, R161 ;  /* 0x000000a180117220 */ /* 0x000fe40000410000 */
[----:B------:R-:W-:Y:S02]  /*6930*/  FFMA.FTZ R181, R181, R164, R16 ;  /* 0x000000a4b5b57223 */ /* 0x000fe40000010010 */
[----:B------:R-:W-:Y:S02]  /*6940*/  FMUL.FTZ R160, R160, R17 ;  /* 0x00000011a0a07220 */ /* 0x000fe40000410000 */
[----:B0-----:R-:W-:-:S02]  /*6950*/  @!P0 FADD.FTZ R5, R5, R196 ;  /* 0x000000c405058221 */ /* 0x001fc40000010000 */
[C---:B------:R-:W-:Y:S02]  /*6960*/  FMUL.FTZ R196, R128.reuse, R185 ;  /* 0x000000b980c47220 */ /* 0x040fe40000410000 */
[----:B------:R-:W-:Y:S01]  /*6970*/  FMUL.FTZ R17, R128, R21 ;  /* 0x0000001580117220 */ /* 0x000fe20000410000 */
[----:B------:R-:W0:Y:S01]  /*6980*/  SHFL.DOWN PT, R200, R5, 0x10, 0x1f ;  /* 0x0a001f0005c87f89 */ /* 0x000e2200000e0000 */
[----:B------:R-:W-:Y:S02]  /*6990*/  FMUL.FTZ R196, R203, R196 ;  /* 0x000000c4cbc47220 */ /* 0x000fe40000410000 */
[----:B------:R-:W-:Y:S02]  /*69a0*/  FMUL.FTZ R184, R184, R17 ;  /* 0x00000011b8b87220 */ /* 0x000fe40000410000 */
[----:B------:R-:W-:Y:S02]  /*69b0*/  FFMA.FTZ R196, R209, R185, R196 ;  /* 0x000000b9d1c47223 */ /* 0x000fe400000100c4 */
[----:B------:R-:W-:-:S02]  /*69c0*/  FMUL.FTZ R16, R128, R134 ;  /* 0x0000008680107220 */ /* 0x000fc40000410000 */
[----:B------:R-:W-:Y:S02]  /*69d0*/  FMUL.FTZ R17, R128, R159 ;  /* 0x0000009f80117220 */ /* 0x000fe40000410000 */
[----:B-1----:R-:W-:Y:S01]  /*69e0*/  @!P2 FADD.FTZ R198, R198, R201 ;  /* 0x000000c9c6c6a221 */ /* 0x002fe20000010000 */
[----:B------:R-:W-:Y:S01]  /*69f0*/  ISETP.GT.AND P2, PT, R66, 0xf, PT ;  /* 0x0000000f4200780c */ /* 0x000fe20003f44270 */
[----:B------:R-:W-:Y:S02]  /*6a00*/  FMUL.FTZ R201, R128, R162 ;  /* 0x000000a280c97220 */ /* 0x000fe40000410000 */
[----:B------:R-:W-:Y:S01]  /*6a10*/  FMUL.FTZ R16, R177, R16 ;  /* 0x00000010b1107220 */ /* 0x000fe20000410000 */
[----:B------:R-:W1:Y:S01]  /*6a20*/  SHFL.DOWN PT, R205, R198, 0x4, 0x1f ;  /* 0x08801f00c6cd7f89 */ /* 0x000e6200000e0000 */
[----:B------:R-:W-:Y:S02]  /*6a30*/  FMUL.FTZ R201, R176, R201 ;  /* 0x000000c9b0c97220 */ /* 0x000fe40000410000 */
[----:B------:R-:W-:-:S02]  /*6a40*/  FMUL.FTZ R176, R128, R195 ;  /* 0x000000c380b07220 */ /* 0x000fc40000410000 */
[----:B------:R-:W-:Y:S02]  /*6a50*/  FMUL.FTZ R128, R128, R19 ;  /* 0x0000001380807220 */ /* 0x000fe40000410000 */
[----:B------:R-:W-:Y:S02]  /*6a60*/  FMUL.FTZ R176, R199, R176 ;  /* 0x000000b0c7b07220 */ /* 0x000fe40000410000 */
[----:B0-----:R-:W-:Y:S02]  /*6a70*/  @!P2 FADD.FTZ R5, R5, R200 ;  /* 0x000000c80505a221 */ /* 0x001fe40000010000 */
[----:B------:R-:W-:Y:S02]  /*6a80*/  FMUL.FTZ R17, R132, R17 ;  /* 0x0000001184117220 */ /* 0x000fe40000410000 */
[----:B------:R-:W-:Y:S02]  /*6a90*/  FMUL.FTZ R128, R163, R128 ;  /* 0x00000080a3807220 */ /* 0x000fe40000410000 */
[----:B------:R-:W-:-:S02]  /*6aa0*/  FFMA.FTZ R201, R208, R162, R201 ;  /* 0x000000a2d0c97223 */ /* 0x000fc400000100c9 */
[----:B------:R-:W-:Y:S02]  /*6ab0*/  FFMA.FTZ R176, R206, R195, R176 ;  /* 0x000000c3ceb07223 */ /* 0x000fe400000100b0 */
[----:B------:R-:W-:Y:S02]  /*6ac0*/  FFMA.FTZ R193, R204, R193, R188 ;  /* 0x000000c1ccc17223 */ /* 0x000fe400000100bc */
[----:B------:R-:W-:Y:S02]  /*6ad0*/  FFMA.FTZ R175, R202, R172, R175 ;  /* 0x000000accaaf7223 */ /* 0x000fe400000100af */
[----:B------:R-:W-:Y:S02]  /*6ae0*/  FFMA.FTZ R167, R170, R167, R180 ;  /* 0x000000a7aaa77223 */ /* 0x000fe400000100b4 */
[----:B-1----:R-:W-:Y:S02]  /*6af0*/  @!P3 FADD.FTZ R198, R198, R205 ;  /* 0x000000cdc6c6b221 */ /* 0x002fe40000010000 */
[----:B------:R-:W-:-:S02]  /*6b00*/  FFMA.FTZ R140, R189, R165, R140 ;  /* 0x000000a5bd8c7223 */ /* 0x000fc4000001008c */
[----:B------:R-:W-:Y:S01]  /*6b10*/  FFMA.FTZ R173, R173, R134, R16 ;  /* 0x00000086adad7223 */ /* 0x000fe20000010010 */
[----:B------:R-:W0:Y:S01]  /*6b20*/  SHFL.DOWN PT, R185, R198, 0x8, 0x1f ;  /* 0x09001f00c6b97f89 */ /* 0x000e2200000e0000 */
[----:B------:R-:W-:Y:S02]  /*6b30*/  FFMA.FTZ R160, R136, R161, R160 ;  /* 0x000000a188a07223 */ /* 0x000fe400000100a0 */
[----:B------:R-:W-:Y:S02]  /*6b40*/  FFMA.FTZ R21, R130, R21, R184 ;  /* 0x0000001582157223 */ /* 0x000fe400000100b8 */
        /* <DEDUP_REMOVED lines=10> */
[----:B0-----:R-:W-:Y:S01]  /*6bf0*/  @!P0 FADD.FTZ R198, R198, R185 ;  /* 0x000000b9c6c68221 */ /* 0x001fe20000010000 */
        /* <DEDUP_REMOVED lines=39> */
.L_x_2450:
[----:B0-----:R-:W-:Y:S05]  /*6e70*/  BSYNC B0 ;  /* 0x0000000000007941 */ /* 0x001fea0003800000 */
.L_x_2449:
[----:B------:R-:W-:-:S04]  /*6e80*/  IADD3 R125, R125, 0x1, RZ ;  /* 0x000000017d7d7810 */ /* 0x000fc80007ffe0ff */
[----:B------:R-:W-:-:S13]  /*6e90*/  ISETP.GE.AND P0, PT, R125, c[0x0][0x16c], PT ;  /* 0x00005b007d007a0c */ /* 0x000fda0003f06270 */
[----:B------:R-:W-:Y:S01]  /*6ea0*/  @P0 CALL.REL.NOINC `(.L_x_2435) ;  /* 0x0000001000000944 */ /* 0x000fe20003c00000 */
[----:B------:R-:W-:Y:S05]  /*6eb0*/  BRA `(.L_x_2451) ;  /* 0xffffdc2000007947 */ /* 0x000fea000383ffff */
.L_x_2435:
[----:B------:R-:W-:Y:S01]  /*6ec0*/  BAR.SYNC.DEFER_BLOCKING 0x0 ;  /* 0x0000000000007b1d */ /* 0x000fe20000010000 */
[----:B------:R-:W-:Y:S01]  /*6ed0*/  F2FP.PACK_AB R126, R126, R157 ;  /* 0x0000009d7e7e723e */ /* 0x000fe200000000ff */
[----:B------:R-:W-:Y:S01]  /*6ee0*/  IMAD R7, R75, c[0x0][0x2e0], RZ ;  /* 0x0000b8004b077a24 */ /* 0x000fe200078e02ff */
[----:B------:R-:W-:Y:S02]  /*6ef0*/  F2FP.PACK_AB R124, R124, R155 ;  /* 0x0000009b7c7c723e */ /* 0x000fe400000000ff */
[----:B------:R-:W-:Y:S01]  /*6f00*/  F2FP.PACK_AB R122, R122, R153 ;  /* 0x000000997a7a723e */ /* 0x000fe200000000ff */
[----:B------:R-:W-:Y:S01]  /*6f10*/  IMAD R89, R76, c[0x0][0x2e4], R7 ;  /* 0x0000b9004c597a24 */ /* 0x000fe200078e0207 */
[----:B------:R-:W-:Y:S01]  /*6f20*/  PRMT R19, R126, 0x7632, R19 ;  /* 0x000076327e137816 */ /* 0x000fe20000000013 */
[----:B------:R-:W-:Y:S01]  /*6f30*/  BSSY B0, `(.L_x_2452) ;  /* 0x0000050000007945 */ /* 0x000fe20003800000 */
[----:B------:R-:W-:Y:S02]  /*6f40*/  PRMT R3, R124, 0x7632, R3 ;  /* 0x000076327c037816 */ /* 0x000fe40000000003 */
[----:B------:R-:W-:-:S02]  /*6f50*/  PRMT R4, R122, 0x7632, R4 ;  /* 0x000076327a047816 */ /* 0x000fc40000000004 */
[----:B------:R-:W-:Y:S02]  /*6f60*/  F2FP.PACK_AB R120, R120, R151 ;  /* 0x000000977878723e */ /* 0x000fe400000000ff */
[----:B------:R-:W-:Y:S02]  /*6f70*/  F2FP.PACK_AB R118, R118, R149 ;  /* 0x000000957676723e */ /* 0x000fe400000000ff */
[----:B------:R-:W-:Y:S02]  /*6f80*/  F2FP.PACK_AB R116, R116, R147 ;  /* 0x000000937474723e */ /* 0x000fe400000000ff */
[----:B------:R-:W-:Y:S02]  /*6f90*/  F2FP.PACK_AB R114, R114, R145 ;  /* 0x000000917272723e */ /* 0x000fe400000000ff */
[----:B------:R-:W-:Y:S02]  /*6fa0*/  F2FP.PACK_AB R112, R112, R143 ;  /* 0x0000008f7070723e */ /* 0x000fe400000000ff */
[----:B------:R-:W-:Y:S01]  /*6fb0*/  PRMT R5, R118, 0x7632, R5 ;  /* 0x0000763276057816 */ /* 0x000fe20000000005 */
[----:B------:R0:W-:Y:S01]  /*6fc0*/  STS.U16 [R38+0x2], R19 ;  /* 0x0000021326007388 */ /* 0x0001e20000000400 */
[----:B------:R-:W-:-:S02]  /*6fd0*/  PRMT R6, R112, 0x7632, R6 ;  /* 0x0000763270067816 */ /* 0x000fc40000000006 */
[----:B------:R-:W-:Y:S01]  /*6fe0*/  IADD3 R32, -R2, c[0x0][0x168], RZ ;  /* 0x00005a0002207a10 */ /* 0x000fe20007ffe1ff */
[----:B------:R1:W-:Y:S01]  /*6ff0*/  STS.U16 [R38+0x6], R3 ;  /* 0x0000060326007388 */ /* 0x0003e20000000400 */
[C---:B------:R-:W-:Y:S02]  /*7000*/  LEA R7, P5, R60.reuse, c[0x0][0x330], 0x1 ;  /* 0x0000cc003c077a11 */ /* 0x040fe400078a08ff */
[C---:B------:R-:W-:Y:S01]  /*7010*/  LOP3.LUT R34, R60.reuse, 0x20, RZ, 0xfc, !PT ;  /* 0x000000203c227812 */ /* 0x040fe200078efcff */
[----:B------:R2:W-:Y:S01]  /*7020*/  STS.U16 [R38+0xa], R4 ;  /* 0x00000a0426007388 */ /* 0x0005e20000000400 */
[----:B------:R-:W-:Y:S02]  /*7030*/  LEA.HI.X R16, R60, c[0x0][0x334], R57, 0x1, P5 ;  /* 0x0000cd003c107a11 */ /* 0x000fe400028f0c39 */
        /* <DEDUP_REMOVED lines=15> */
[----:B0-----:R-:W-:-:S03]  /*7130*/  IMAD.WIDE.U32 R2, R73, c[0x0][0x2d8], RZ ;  /* 0x0000b60049027a25 */ /* 0x001fc600078e00ff */
[----:B------:R-:W-:Y:S04]  /*7140*/  STS.U16 [R38+0x1c], R112 ;  /* 0x00001c7026007388 */ /* 0x000fe80000000400 */
[----:B------:R0:W-:Y:S01]  /*7150*/  STS.U16 [R38+0x1e], R6 ;  /* 0x00001e0626007388 */ /* 0x0001e20000000400 */
[----:B------:R-:W-:-:S06]  /*7160*/  NOP ;  /* 0x0000000000007918 */ /* 0x000fcc0000000000 */
[----:B------:R-:W-:Y:S01]  /*7170*/  LDS.U16 R5, [R56] ;  /* 0x0000000038057984 */ /* 0x000fe20000000400 */
[----:B-1----:R-:W-:-:S03]  /*7180*/  IMAD R4, R71, c[0x0][0x2d8], RZ ;  /* 0x0000b60047047a24 */ /* 0x002fc600078e02ff */
[----:B------:R-:W-:Y:S01]  /*7190*/  LDS.U16 R19, [R55+0x40] ;  /* 0x0000400037137984 */ /* 0x000fe20000000400 */
[----:B------:R-:W-:Y:S01]  /*71a0*/  IMAD R17, R73, c[0x0][0x2dc], R4 ;  /* 0x0000b70049117a24 */ /* 0x000fe200078e0204 */
[----:B------:R-:W-:Y:S02]  /*71b0*/  LOP3.LUT R4, R60, 0x60, RZ, 0xfc, !PT ;  /* 0x000000603c047812 */ /* 0x000fe400078efcff */
[----:B------:R-:W-:Y:S02]  /*71c0*/  LDS.U16 R21, [R54+0x80] ;  /* 0x0000800036157984 */ /* 0x000fe40000000400 */
[----:B------:R-:W-:Y:S02]  /*71d0*/  IADD3 R3, R3, R17, RZ ;  /* 0x0000001103037210 */ /* 0x000fe40007ffe0ff */
[----:B------:R-:W-:Y:S03]  /*71e0*/  LDS.U16 R23, [R53+0xc0] ;  /* 0x0000c00035177984 */ /* 0x000fe60000000400 */
[----:B------:R-:W-:Y:S01]  /*71f0*/  IMAD.WIDE.U32 R2, R76, c[0x0][0x2e0], R2 ;  /* 0x0000b8004c027a25 */ /* 0x000fe200078e0002 */
[----:B------:R-:W-:Y:S04]  /*7200*/  LDS.U16 R25, [R52+0x100] ;  /* 0x0001000034197984 */ /* 0x000fe80000000400 */
[----:B------:R-:W-:Y:S01]  /*7210*/  LDS.U16 R27, [R51+0x140] ;  /* 0x00014000331b7984 */ /* 0x000fe20000000400 */
[----:B0-----:R-:W-:-:S03]  /*7220*/  IADD3 R6, P0, R22, R2, RZ ;  /* 0x0000000216067210 */ /* 0x001fc60007f1e0ff */
        /* <DEDUP_REMOVED lines=32> */
.L_x_2453:
[----:B------:R-:W-:Y:S05]  /*7430*/  BSYNC B0 ;  /* 0x0000000000007941 */ /* 0x000fea0003800000 */
.L_x_2452:
[C---:B------:R-:W-:Y:S01]  /*7440*/  LOP3.LUT R78, R60.reuse, 0x80, RZ, 0xfc, !PT ;  /* 0x000000803c4e7812 */ /* 0x040fe200078efcff */
[----:B------:R1:W-:Y:S01]  /*7450*/  @!P0 STG.E.U16 [R2.64+-0x7c0], R19 ;  /* 0xfff8401302008986 */ /* 0x0003e2000c101504 */
[----:B------:R-:W-:Y:S01]  /*7460*/  LOP3.LUT R80, R60, 0xa0, RZ, 0xfc, !PT ;  /* 0x000000a03c507812 */ /* 0x000fe200078efcff */
[----:B------:R-:W-:Y:S01]  /*7470*/  FADD.FTZ R6, R96, R69 ;  /* 0x0000004560067221 */ /* 0x000fe20000010000 */
[C---:B------:R-:W-:Y:S01]  /*7480*/  LOP3.LUT R82, R60.reuse, 0xc0, RZ, 0xfc, !PT ;  /* 0x000000c03c527812 */ /* 0x040fe200078efcff */
[----:B------:R2:W-:Y:S01]  /*7490*/  @!P2 STG.E.U16 [R2.64+-0x780], R21 ;  /* 0xfff880150200a986 */ /* 0x0005e2000c101504 */
[C---:B------:R-:W-:Y:S01]  /*74a0*/  LOP3.LUT R84, R60.reuse, 0xe0, RZ, 0xfc, !PT ;  /* 0x000000e03c547812 */ /* 0x040fe200078efcff */
[----:B------:R-:W-:Y:S01]  /*74b0*/  BSSY B0, `(.L_x_2454) ;  /* 0x00000a8000007945 */ /* 0x000fe20003800000 */
        /* <DEDUP_REMOVED lines=27> */
[----:B0-----:R-:W-:Y:S01]  /*7670*/  LOP3.LUT R5, R152, 0xfffffe00, RZ, 0xc0, !PT ;  /* 0xfffffe0098057812 */ /* 0x001fe200078ec0ff */
[----:B------:R-:W-:Y:S01]  /*7680*/  @!P0 STG.E.U16 [R2.64+-0x580], R37 ;  /* 0xfffa802502008986 */ /* 0x000fe2000c101504 */
[----:B------:R-:W-:-:S03]  /*7690*/  F2FP.PACK_AB R96, R127, R96 ;  /* 0x000000607f60723e */ /* 0x000fc600000000ff */
[----:B------:R-:W-:Y:S01]  /*76a0*/  @!P2 STG.E.U16 [R2.64+-0x540], R77 ;  /* 0xfffac04d0200a986 */ /* 0x000fe2000c101504 */
[----:B------:R-:W-:-:S03]  /*76b0*/  IMAD R118, R66, 0x10, R5 ;  /* 0x0000001042767824 */ /* 0x000fc600078e0205 */
[----:B------:R-:W-:Y:S02]  /*76c0*/  @!P3 STG.E.U16 [R2.64+-0x500], R79 ;  /* 0xfffb004f0200b986 */ /* 0x000fe4000c101504 */
[C---:B------:R-:W-:Y:S02]  /*76d0*/  IADD3 R5, R118.reuse, 0x1, RZ ;  /* 0x0000000176057810 */ /* 0x040fe40007ffe0ff */
[----:B------:R-:W-:Y:S01]  /*76e0*/  @!P4 STG.E.U16 [R2.64+-0x4c0], R81 ;  /* 0xfffb40510200c986 */ /* 0x000fe2000c101504 */
[----:B------:R-:W-:Y:S02]  /*76f0*/  IADD3 R16, R118, 0x2, RZ ;  /* 0x0000000276107810 */ /* 0x000fe40007ffe0ff */
[----:B------:R-:W-:Y:S01]  /*7700*/  LEA.HI.SX32 R7, R5, R118, 0x1b ;  /* 0x0000007605077211 */ /* 0x000fe200078fdaff */
[----:B------:R-:W-:Y:S01]  /*7710*/  @!P5 STG.E.U16 [R2.64+-0x480], R83 ;  /* 0xfffb80530200d986 */ /* 0x000fe2000c101504 */
[----:B------:R-:W-:Y:S01]  /*7720*/  FADD.FTZ R5, R6, R127 ;  /* 0x0000007f06057221 */ /* 0x000fe20000010000 */
[----:B------:R-:W-:-:S02]  /*7730*/  IADD3 R17, R118, 0x3, RZ ;  /* 0x0000000376117810 */ /* 0x000fc40007ffe0ff */
[----:B------:R0:W-:Y:S01]  /*7740*/  @!P6 STG.E.U16 [R2.64+-0x440], R85 ;  /* 0xfffbc0550200e986 */ /* 0x0001e2000c101504 */
[C---:B------:R-:W-:Y:S01]  /*7750*/  IADD3 R18, R118.reuse, 0x4, RZ ;  /* 0x0000000476127810 */ /* 0x040fe20007ffe0ff */
[----:B------:R-:W-:Y:S01]  /*7760*/  FADD.FTZ R6, R5, R98 ;  /* 0x0000006205067221 */ /* 0x000fe20000010000 */
[C---:B-1----:R-:W-:Y:S01]  /*7770*/  IADD3 R19, R118.reuse, 0x5, RZ ;  /* 0x0000000576137810 */ /* 0x042fe20007ffe0ff */
[----:B------:R-:W-:Y:S01]  /*7780*/  BAR.SYNC.DEFER_BLOCKING 0x0 ;  /* 0x0000000000007b1d */ /* 0x000fe20000010000 */
[----:B------:R-:W-:Y:S01]  /*7790*/  IADD3 R20, R118, 0x6, RZ ;  /* 0x0000000676147810 */ /* 0x000fe20007ffe0ff */
[----:B------:R-:W-:Y:S01]  /*77a0*/  FADD.FTZ R5, R6, R129 ;  /* 0x0000008106057221 */ /* 0x000fe20000010000 */
[-C--:B------:R-:W-:Y:S02]  /*77b0*/  LEA.HI.SX32 R16, R16, R118.reuse, 0x1b ;  /* 0x0000007610107211 */ /* 0x080fe400078fdaff */
[----:B------:R-:W-:Y:S02]  /*77c0*/  LEA.HI.SX32 R17, R17, R118, 0x1b ;  /* 0x0000007611117211 */ /* 0x000fe400078fdaff */
[----:B------:R-:W-:-:S02]  /*77d0*/  F2FP.PACK_AB R98, R129, R98 ;  /* 0x000000628162723e */ /* 0x000fc400000000ff */
[----:B--2---:R-:W-:Y:S01]  /*77e0*/  IADD3 R21, R118, 0x7, RZ ;  /* 0x0000000776157810 */ /* 0x004fe20007ffe0ff */
[----:B------:R-:W-:Y:S01]  /*77f0*/  IMAD.SHL.U32 R17, R17, 0x2, RZ ;  /* 0x0000000211117824 */ /* 0x000fe200078e00ff */
[----:B------:R-:W-:Y:S02]  /*7800*/  LEA.HI.SX32 R18, R18, R118, 0x1b ;  /* 0x0000007612127211 */ /* 0x000fe400078fdaff */
[----:B0-----:R-:W-:Y:S01]  /*7810*/  F2FP.PACK_AB R2, R131, R100 ;  /* 0x000000648302723e */ /* 0x001fe200000000ff */
[----:B------:R-:W-:Y:S01]  /*7820*/  FADD.FTZ R100, R5, R100 ;  /* 0x0000006405647221 */ /* 0x000fe20000010000 */
[C---:B------:R-:W-:Y:S02]  /*7830*/  IADD3 R23, R118.reuse, 0x8, RZ ;  /* 0x0000000876177810 */ /* 0x040fe40007ffe0ff */
[----:B------:R-:W-:Y:S01]  /*7840*/  IADD3 R24, R118, 0x9, RZ ;  /* 0x0000000976187810 */ /* 0x000fe20007ffe0ff */
[----:B------:R-:W-:Y:S01]  /*7850*/  FADD.FTZ R131, R100, R131 ;  /* 0x0000008364837221 */ /* 0x000fe20000010000 */
[----:B------:R-:W-:-:S02]  /*7860*/  LEA.HI.SX32 R19, R19, R118, 0x1b ;  /* 0x0000007613137211 */ /* 0x000fc400078fdaff */
[----:B------:R-:W-:Y:S02]  /*7870*/  LEA.HI.SX32 R20, R20, R118, 0x1b ;  /* 0x0000007614147211 */ /* 0x000fe400078fdaff */
[----:B------:R-:W-:Y:S01]  /*7880*/  PRMT R6, R96, 0x7632, R6 ;  /* 0x0000763260067816 */ /* 0x000fe20000000006 */
[----:B------:R-:W-:Y:S01]  /*7890*/  STS.U16 [R38], R96 ;  /* 0x0000006026007388 */ /* 0x000fe20000000400 */
[----:B------:R-:W-:Y:S01]  /*78a0*/  SHF.L.U32 R7, R7, 0x1, RZ ;  /* 0x0000000107077819 */ /* 0x000fe200000006ff */
[----:B------:R-:W-:Y:S01]  /*78b0*/  IMAD.SHL.U32 R20, R20, 0x2, RZ ;  /* 0x0000000214147824 */ /* 0x000fe200078e00ff */
[----:B------:R-:W-:Y:S02]  /*78c0*/  SHF.L.U32 R16, R16, 0x1, RZ ;  /* 0x0000000110107819 */ /* 0x000fe400000006ff */
[----:B------:R-:W-:Y:S01]  /*78d0*/  IADD3 R25, R118, 0xa, RZ ;  /* 0x0000000a76197810 */ /* 0x000fe20007ffe0ff */
[----:B------:R0:W-:Y:S01]  /*78e0*/  STS.U16 [R7+0x2], R6 ;  /* 0x0000020607007388 */ /* 0x0001e20000000400 */
[----:B------:R-:W-:-:S02]  /*78f0*/  PRMT R31, R98, 0x7632, R31 ;  /* 0x00007632621f7816 */ /* 0x000fc4000000001f */
[C---:B------:R-:W-:Y:S01]  /*7900*/  IADD3 R26, R118.reuse, 0xb, RZ ;  /* 0x0000000b761a7810 */ /* 0x040fe20007ffe0ff */
[----:B------:R1:W-:Y:S01]  /*7910*/  STS.U16 [R16+0x4], R98 ;  /* 0x0000046210007388 */ /* 0x0003e20000000400 */
[----:B------:R-:W-:Y:S02]  /*7920*/  IADD3 R27, R118, 0xc, RZ ;  /* 0x0000000c761b7810 */ /* 0x000fe40007ffe0ff */
[----:B------:R-:W-:Y:S01]  /*7930*/  LEA.HI.SX32 R21, R21, R118, 0x1b ;  /* 0x0000007615157211 */ /* 0x000fe200078fdaff */
[----:B------:R-:W-:Y:S01]  /*7940*/  STS.U16 [R17+0x6], R31 ;  /* 0x0000061f11007388 */ /* 0x000fe20000000400 */
[----:B------:R-:W-:Y:S01]  /*7950*/  F2FP.PACK_AB R3, R133, R102 ;  /* 0x000000668503723e */ /* 0x000fe200000000ff */
[----:B------:R-:W-:Y:S01]  /*7960*/  FADD.FTZ R102, R131, R102 ;  /* 0x0000006683667221 */ /* 0x000fe20000010000 */
[C---:B------:R-:W-:Y:S02]  /*7970*/  PRMT R33, R2.reuse, 0x7610, R33 ;  /* 0x0000761002217816 */ /* 0x040fe40000000021 */
[----:B------:R-:W-:Y:S01]  /*7980*/  PRMT R35, R2, 0x7632, R35 ;  /* 0x0000763202237816 */ /* 0x000fe20000000023 */
[----:B------:R-:W-:Y:S01]  /*7990*/  FADD.FTZ R133, R102, R133 ;  /* 0x0000008566857221 */ /* 0x000fe20000010000 */
[----:B------:R-:W-:-:S02]  /*79a0*/  SHF.L.U32 R18, R18, 0x1, RZ ;  /* 0x0000000112127819 */ /* 0x000fc400000006ff */
[-C--:B------:R-:W-:Y:S02]  /*79b0*/  LEA.HI.SX32 R23, R23, R118.reuse, 0x1b ;  /* 0x0000007617177211 */ /* 0x080fe400078fdaff */
[----:B------:R-:W-:Y:S01]  /*79c0*/  LEA.HI.SX32 R24, R24, R118, 0x1b ;  /* 0x0000007618187211 */ /* 0x000fe200078fdaff */
[----:B------:R-:W-:Y:S01]  /*79d0*/  STS.U16 [R18+0x8], R33 ;  /* 0x0000082112007388 */ /* 0x000fe20000000400 */
[----:B------:R-:W-:Y:S02]  /*79e0*/  SHF.L.U32 R19, R19, 0x1, RZ ;  /* 0x0000000113137819 */ /* 0x000fe400000006ff */
[----:B------:R-:W-:Y:S01]  /*79f0*/  F2FP.PACK_AB R2, R135, R104 ;  /* 0x000000688702723e */ /* 0x000fe200000000ff */
[----:B------:R-:W-:Y:S01]  /*7a00*/  IMAD.SHL.U32 R24, R24, 0x2, RZ ;  /* 0x0000000218187824 */ /* 0x000fe200078e00ff */
[C---:B------:R-:W-:Y:S01]  /*7a10*/  IADD3 R28, R118.reuse, 0xd, RZ ;  /* 0x0000000d761c7810 */ /* 0x040fe20007ffe0ff */
[----:B------:R-:W-:Y:S01]  /*7a20*/  STS.U16 [R19+0xa], R35 ;  /* 0x00000a2313007388 */ /* 0x000fe20000000400 */
[C---:B------:R-:W-:Y:S01]  /*7a30*/  IADD3 R29, R118.reuse, 0xe, RZ ;  /* 0x0000000e761d7810 */ /* 0x040fe20007ffe0ff */
[----:B------:R-:W-:Y:S01]  /*7a40*/  FADD.FTZ R104, R133, R104 ;  /* 0x0000006885687221 */ /* 0x000fe20000010000 */
[----:B------:R-:W-:Y:S01]  /*7a50*/  IADD3 R30, R118, 0xf, RZ ;  /* 0x0000000f761e7810 */ /* 0x000fe20007ffe0ff */
[----:B------:R2:W-:Y:S01]  /*7a60*/  STS.U16 [R20+0xc], R3 ;  /* 0x00000c0314007388 */ /* 0x0005e20000000400 */
[-C--:B------:R-:W-:Y:S01]  /*7a70*/  LEA.HI.SX32 R25, R25, R118.reuse, 0x1b ;  /* 0x0000007619197211 */ /* 0x080fe200078fdaff */
[----:B------:R-:W-:Y:S01]  /*7a80*/  FADD.FTZ R135, R104, R135 ;  /* 0x0000008768877221 */ /* 0x000fe20000010000 */
[----:B------:R-:W-:-:S02]  /*7a90*/  LEA.HI.SX32 R26, R26, R118, 0x1b ;  /* 0x000000761a1a7211 */ /* 0x000fc400078fdaff */
[----:B------:R-:W-:Y:S02]  /*7aa0*/  LEA.HI.SX32 R27, R27, R118, 0x1b ;  /* 0x000000761b1b7211 */ /* 0x000fe400078fdaff */
[----:B0-----:R-:W-:Y:S01]  /*7ab0*/  F2FP.PACK_AB R6, R137, R106 ;  /* 0x0000006a8906723e */ /* 0x001fe200000000ff */
[----:B------:R-:W-:Y:S01]  /*7ac0*/  FADD.FTZ R106, R135, R106 ;  /* 0x0000006a876a7221 */ /* 0x000fe20000010000 */
[----:B------:R-:W-:Y:S01]  /*7ad0*/  PRMT R7, R3, 0x7632, R7 ;  /* 0x0000763203077816 */ /* 0x000fe20000000007 */
[----:B------:R-:W-:Y:S01]  /*7ae0*/  IMAD.SHL.U32 R27, R27, 0x2, RZ ;  /* 0x000000021b1b7824 */ /* 0x000fe200078e00ff */
[----:B------:R-:W-:Y:S01]  /*7af0*/  SHF.L.U32 R21, R21, 0x1, RZ ;  /* 0x0000000115157819 */ /* 0x000fe200000006ff */
[----:B------:R-:W-:Y:S01]  /*7b00*/  FADD.FTZ R137, R106, R137 ;  /* 0x000000896a897221 */ /* 0x000fe20000010000 */
[C---:B-1----:R-:W-:Y:S02]  /*7b10*/  PRMT R16, R2.reuse, 0x7610, R16 ;  /* 0x0000761002107816 */ /* 0x042fe40000000010 */
        /* <DEDUP_REMOVED lines=12> */
[----:B--2---:R-:W-:Y:S01]  /*7be0*/  F2FP.PACK_AB R3, R141, R110 ;  /* 0x0000006e8d03723e */ /* 0x004fe200000000ff */
[----:B------:R-:W-:Y:S01]  /*7bf0*/  IMAD.SHL.U32 R30, R30, 0x2, RZ ;  /* 0x000000021e1e7824 */ /* 0x000fe200078e00ff */
[----:B------:R-:W-:Y:S01]  /*7c00*/  PRMT R18, R6, 0x7632, R18 ;  /* 0x0000763206127816 */ /* 0x000fe20000000012 */
[----:B------:R0:W-:Y:S01]  /*7c10*/  STS.U16 [R25+0x14], R6 ;  /* 0x0000140619007388 */ /* 0x0001e20000000400 */
        /* <DEDUP_REMOVED lines=8> */
[----:B------:R-:W-:Y:S01]  /*7ca0*/  STS.U16 [R27+0x18], R2 ;  /* 0x000018021b007388 */ /* 0x000fe20000000400 */
[----:B0-----:R-:W-:-:S03]  /*7cb0*/  IMAD R6, R71, c[0x0][0x2f8], RZ ;  /* 0x0000be0047067a24 */ /* 0x001fc600078e02ff */
[----:B------:R-:W-:Y:S01]  /*7cc0*/  STS.U16 [R28+0x1a], R20 ;  /* 0x00001a141c007388 */ /* 0x000fe20000000400 */
[----:B------:R-:W-:-:S03]  /*7cd0*/  IMAD R5, R73, c[0x0][0x2fc], R6 ;  /* 0x0000bf0049057a24 */ /* 0x000fc600078e0206 */
[----:B------:R0:W-:Y:S04]  /*7ce0*/  STS.U16 [R29+0x1c], R3 ;  /* 0x00001c031d007388 */ /* 0x0001e80000000400 */
[----:B------:R-:W-:Y:S01]  /*7cf0*/  STS.U16 [R30+0x1e], R31 ;  /* 0x00001e1f1e007388 */ /* 0x000fe20000000400 */
[----:B------:R-:W-:-:S06]  /*7d00*/  NOP ;  /* 0x0000000000007918 */ /* 0x000fcc0000000000 */
[----:B------:R-:W-:Y:S01]  /*7d10*/  LDS.U16 R17, [R56] ;  /* 0x0000000038117984 */ /* 0x000fe20000000400 */
[----:B0-----:R-:W-:-:S03]  /*7d20*/  IMAD.WIDE.U32 R2, R73, c[0x0][0x2f8], RZ ;  /* 0x0000be0049027a25 */ /* 0x001fc600078e00ff */
[----:B------:R-:W-:Y:S02]  /*7d30*/  LDS.U16 R55, [R55+0x40] ;  /* 0x0000400037377984 */ /* 0x000fe40000000400 */
[----:B------:R-:W-:Y:S02]  /*7d40*/  IADD3 R35, R3, R5, RZ ;  /* 0x0000000503237210 */ /* 0x000fe40007ffe0ff */
        /* <DEDUP_REMOVED lines=20> */
[----:B------:R-:W-:Y:S02]  /*7e90*/  IMAD.MOV.U32 R7, RZ, RZ, R15 ;  /* 0x000000ffff077224 */ /* 0x000fe400078e000f */
[----:B------:R-:W-:Y:S02]  /*7ea0*/  IMAD R15, R75, c[0x0][0x300], RZ ;  /* 0x0000c0004b0f7a24 */ /* 0x000fe400078e02ff */
[----:B------:R-:W-:-:S05]  /*7eb0*/  IMAD.WIDE.U32 R6, R73, c[0x0][0x2f8], R6 ;  /* 0x0000be0049067a25 */ /* 0x000fca00078e0006 */
[----:B------:R-:W-:Y:S01]  /*7ec0*/  IADD3 R7, R5, R7, RZ ;  /* 0x0000000705077210 */ /* 0x000fe20007ffe0ff */
[----:B------:R-:W-:-:S04]  /*7ed0*/  IMAD R5, R76, c[0x0][0x304], R15 ;  /* 0x0000c1004c057a24 */ /* 0x000fc800078e020f */
[----:B------:R-:W-:-:S05]  /*7ee0*/  IMAD.WIDE.U32 R6, R76, c[0x0][0x300], R6 ;  /* 0x0000c0004c067a25 */ /* 0x000fca00078e0006 */
[----:B------:R-:W-:Y:S02]  /*7ef0*/  IADD3 R5, R7, R5, RZ ;  /* 0x0000000507057210 */ /* 0x000fe40007ffe0ff */
[----:B------:R-:W-:-:S04]  /*7f00*/  LEA R14, P0, R6, c[0x0][0x340], 0x1 ;  /* 0x0000d000060e7a11 */ /* 0x000fc800078008ff */
[----:B------:R-:W-:-:S05]  /*7f10*/  LEA.HI.X R15, R6, c[0x0][0x344], R5, 0x1, P0 ;  /* 0x0000d100060f7a11 */ /* 0x000fca00000f0c05 */
[----:B------:R0:W-:Y:S04]  /*7f20*/  STG.E.U16 [R14.64], R17 ;  /* 0x000000110e007986 */ /* 0x0001e8000c101504 */
.L_x_2455:
[----:B------:R-:W-:Y:S05]  /*7f30*/  BSYNC B0 ;  /* 0x0000000000007941 */ /* 0x000fea0003800000 */
.L_x_2454:
[----:B------:R-:W-:Y:S01]  /*7f40*/  IMAD.MOV.U32 R3, RZ, RZ, R35 ;  /* 0x000000ffff037224 */ /* 0x000fe200078e0023 */
[----:B------:R-:W-:Y:S01]  /*7f50*/  IADD3 R39, P0, R39, -0x7c0, RZ ;  /* 0xfffff84027277810 */ /* 0x000fe20007f1e0ff */
[----:B------:R-:W-:Y:S01]  /*7f60*/  IMAD R5, R75, c[0x0][0x300], RZ ;  /* 0x0000c0004b057a24 */ /* 0x000fe200078e02ff */
[-C--:B------:R-:W-:Y:S01]  /*7f70*/  ISETP.GE.AND P4, PT, R36, R33.reuse, PT ;  /* 0x000000212400720c */ /* 0x080fe20003f86270 */
[----:B------:R-:W-:Y:S01]  /*7f80*/  IMAD.WIDE.U32 R2, R76, c[0x0][0x300], R2 ;  /* 0x0000c0004c027a25 */ /* 0x000fe200078e0002 */
[----:B------:R-:W-:Y:S02]  /*7f90*/  IADD3.X R40, R40, -0x1, RZ, P0, !PT ;  /* 0xffffffff28287810 */ /* 0x000fe400007fe4ff */
[----:B------:R-:W-:Y:S01]  /*7fa0*/  ISETP.GE.AND P5, PT, R4, R33, PT ;  /* 0x000000210400720c */ /* 0x000fe20003fa6270 */
[----:B------:R-:W-:Y:S01]  /*7fb0*/  IMAD R7, R76, c[0x0][0x304], R5 ;  /* 0x0000c1004c077a24 */ /* 0x000fe200078e0205 */
[----:B------:R-:W-:Y:S02]  /*7fc0*/  IADD3 R5, P0, R22, R2, RZ ;  /* 0x0000000216057210 */ /* 0x000fe40007f1e0ff */
[----:B------:R-:W-:-:S02]  /*7fd0*/  IADD3 R2, P1, R39, c[0x0][0x340], RZ ;  /* 0x0000d00027027a10 */ /* 0x000fc40007f3e0ff */
[----:B------:R-:W-:Y:S02]  /*7fe0*/  IADD3.X R3, R0, R7, R3, P0, !PT ;  /* 0x0000000700037210 */ /* 0x000fe400007fe403 */
[----:B------:R-:W-:Y:S02]  /*7ff0*/  IADD3.X R0, R40, c[0x0][0x344], RZ, P1, !PT ;  /* 0x0000d10028007a10 */ /* 0x000fe40000ffe4ff */
[C---:B------:R-:W-:Y:S02]  /*8000*/  LEA R2, P0, R5.reuse, R2, 0x1 ;  /* 0x0000000205027211 */ /* 0x040fe400078008ff */
[-C--:B------:R-:W-:Y:S02]  /*8010*/  ISETP.GE.AND P6, PT, R78, R33.reuse, PT ;  /* 0x000000214e00720c */ /* 0x080fe40003fc6270 */
[----:B------:R-:W-:Y:S02]  /*8020*/  ISETP.GE.AND P3, PT, R34, R33, PT ;  /* 0x000000212200720c */ /* 0x000fe40003f66270 */
[----:B------:R-:W-:-:S02]  /*8030*/  LEA.HI.X R3, R5, R0, R3, 0x1, P0 ;  /* 0x0000000005037211 */ /* 0x000fc400000f0c03 */
[-C--:B------:R-:W-:Y:S02]  /*8040*/  ISETP.GE.AND P0, PT, R80, R33.reuse, PT ;  /* 0x000000215000720c */ /* 0x080fe40003f06270 */
        /* <DEDUP_REMOVED lines=33> */
[----:B01----:R-:W-:Y:S01]  /*8260*/  @!P0 CALL.REL.NOINC `(.L_x_2429) ;  /* 0x0000001000008944 */ /* 0x003fe20003c00000 */
[----:B------:R-:W-:Y:S05]  /*8270*/  BRA `(.L_x_2456) ;  /* 0xffff833000007947 */ /* 0x000fea000383ffff */
.L_x_2429:
        /* <DEDUP_REMOVED lines=29> */
.L_x_2458:
[----:B------:R-:W-:Y:S05]  /*8450*/  BSYNC B0 ;  /* 0x0000000000007941 */ /* 0x000fea0003800000 */
.L_x_2457:
[----:B------:R-:W-:Y:S01]  /*8460*/  BSSY B0, `(.L_x_2459) ;  /* 0x000001d000007945 */ /* 0x000fe20003800000 */
[----:B------:R-:W-:Y:S05]  /*8470*/  @!P0 BRA `(.L_x_2460) ;  /* 0x000001a000008947 */ /* 0x000fea0003800000 */
[----:B------:R-:W-:Y:S06]  /*8480*/  BAR.SYNC.DEFER_BLOCKING 0x0 ;  /* 0x0000000000007b1d */ /* 0x000fec0000010000 */
[----:B------:R-:W1:Y:S04]  /*8490*/  SHFL.DOWN P0, R0, R69, 0x1, 0x1f ;  /* 0x08201f0045007f89 */ /* 0x000e680000000000 */
[----:B------:R-:W2:Y:S04]  /*84a0*/  S2R R6, SR_LANEID ;  /* 0x0000000000067919 */ /* 0x000ea80000000000 */
[----:B------:R-:W3:Y:S01]  /*84b0*/  S2R R19, SR_TID.X ;  /* 0x0000000000137919 */ /* 0x000ee20000002100 */
[----:B-1----:R-:W-:Y:S01]  /*84c0*/  @P0 FADD R0, R0, R69 ;  /* 0x0000004500000221 */ /* 0x002fe20000000000 */
[----:B--2---:R-:W-:-:S04]  /*84d0*/  ISETP.NE.AND P2, PT, R6, RZ, PT ;  /* 0x000000ff0600720c */ /* 0x004fc80003f45270 */
[----:B------:R-:W1:Y:S01]  /*84e0*/  SHFL.DOWN P0, R3, R0, 0x2, 0x1f ;  /* 0x08401f0000037f89 */ /* 0x000e620000000000 */
[----:B---3--:R-:W-:-:S08]  /*84f0*/  ISETP.NE.AND P1, PT, R19, RZ, PT ;  /* 0x000000ff1300720c */ /* 0x008fd00003f25270 */
[----:B------:R-:W-:-:S04]  /*8500*/  @!P2 SHF.R.S32.HI R6, RZ, 0x1f, R19 ;  /* 0x0000001fff06a819 */ /* 0x000fc80000011413 */
[----:B------:R-:W-:Y:S01]  /*8510*/  @!P2 LEA.HI R6, R6, R19, RZ, 0x5 ;  /* 0x000000130606a211 */ /* 0x000fe200078f28ff */
[----:B-1----:R-:W-:-:S05]  /*8520*/  @P0 FADD R3, R0, R3 ;  /* 0x0000000300030221 */ /* 0x002fca0000000000 */
[----:B------:R-:W1:Y:S02]  /*8530*/  SHFL.DOWN P0, R2, R3, 0x4, 0x1f ;  /* 0x08801f0003027f89 */ /* 0x000e640000000000 */
[----:B-1----:R-:W-:Y:S01]  /*8540*/  @P0 FADD R2, R3, R2 ;  /* 0x0000000203020221 */ /* 0x002fe20000000000 */
[----:B------:R-:W-:-:S04]  /*8550*/  @!P2 SHF.R.S32.HI R3, RZ, 0x5, R6 ;  /* 0x00000005ff03a819 */ /* 0x000fc80000011406 */
[----:B------:R-:W1:Y:S02]  /*8560*/  SHFL.DOWN P0, R5, R2, 0x8, 0x1f ;  /* 0x09001f0002057f89 */ /* 0x000e640000000000 */
[----:B-1----:R-:W-:-:S05]  /*8570*/  @P0 FADD R5, R2, R5 ;  /* 0x0000000502050221 */ /* 0x002fca0000000000 */
[----:B------:R-:W1:Y:S02]  /*8580*/  SHFL.DOWN P0, R4, R5, 0x10, 0x1f ;  /* 0x0a001f0005047f89 */ /* 0x000e640000000000 */
[----:B-1----:R-:W-:-:S05]  /*8590*/  @P0 FADD R4, R5, R4 ;  /* 0x0000000405040221 */ /* 0x002fca0000000000 */
[----:B------:R-:W-:Y:S04]  /*85a0*/  @!P2 STS [R3.X4+0x854], R4 ;  /* 0x000854040300a388 */ /* 0x000fe80000004800 */
[----:B------:R-:W-:Y:S06]  /*85b0*/  BAR.SYNC.DEFER_BLOCKING 0x0 ;  /* 0x0000000000007b1d */ /* 0x000fec0000010000 */
[----:B0-----:R-:W0:Y:S02]  /*85c0*/  @!P1 LDS R7, [0x858] ;  /* 0x00085800ff079984 */ /* 0x001e240000000800 */
[----:B0-----:R-:W-:Y:S01]  /*85d0*/  @!P1 FADD.FTZ R4, R4, R7 ;  /* 0x0000000704049221 */ /* 0x001fe20000010000 */
[----:B------:R-:W-:Y:S05]  /*85e0*/  @P1 BRA `(.L_x_2461) ;  /* 0x0000004000001947 */ /* 0x000fea0003800000 */
[----:B------:R0:W-:Y:S01]  /*85f0*/  RED.E.ADD.F32.FTZ.RN.STRONG.GPU [R8.64], R4 ;  /* 0x000000040800798e */ /* 0x0001e2000c10e784 */
[----:B------:R-:W-:Y:S01]  /*8600*/  HFMA2.MMA R19, -RZ, RZ, 0, 0 ;  /* 0x00000000ff137435 */ /* 0x000fe200000001ff */
[----:B------:R-:W-:Y:S05]  /*8610*/  BRA `(.L_x_2461) ;  /* 0x0000001000007947 */ /* 0x000fea0003800000 */
.L_x_2460:
[----:B------:R-:W1:Y:S02]  /*8620*/  S2R R19, SR_TID.X ;  /* 0x0000000000137919 */ /* 0x000e640000002100 */
.L_x_2461:
[----:B------:R-:W-:Y:S05]  /*8630*/  BSYNC B0 ;  /* 0x0000000000007941 */ /* 0x000fea0003800000 */
.L_x_2459:
[----:B-1----:R-:W-:-:S13]  /*8640*/  ISETP.GE.AND P0, PT, R19, c[0x0][0x16c], PT ;  /* 0x00005b0013007a0c */ /* 0x002fda0003f06270 */
[----:B------:R-:W-:Y:S05]  /*8650*/  @P0 EXIT ;  /* 0x000000000000094d */ /* 0x000fea0003800000 */
[C---:B0-----:R-:W-:Y:S02]  /*8660*/  IMAD R9, R75.reuse, c[0x0][0x2c8], RZ ;  /* 0x0000b2004b097a24 */ /* 0x041fe400078e02ff */
        /* <DEDUP_REMOVED lines=12> */
[C---:B------:R-:W-:Y:S02]  /*8730*/  IMAD R15, R76.reuse, c[0x0][0x19c], R15 ;  /* 0x000067004c0f7a24 */ /* 0x040fe400078e020f */
[C---:B------:R-:W-:Y:S01]  /*8740*/  IMAD R75, R76.reuse, c[0x0][0x1bc], R75 ;  /* 0x00006f004c4b7a24 */ /* 0x040fe200078e024b */
[----:B------:R-:W-:Y:S01]  /*8750*/  IADD3 R25, R7, R13, RZ ;  /* 0x0000000d07197210 */ /* 0x000fe20007ffe0ff */
[----:B------:R-:W-:Y:S01]  /*8760*/  IMAD.WIDE.U32 R76, R76, c[0x0][0x1b8], RZ ;  /* 0x00006e004c4c7a25 */ /* 0x000fe200078e00ff */
[----:B------:R-:W-:-:S03]  /*8770*/  IADD3 R35, R17, R15, RZ ;  /* 0x0000000f11237210 */ /* 0x000fc60007ffe0ff */
[----:B------:R-:W-:Y:S02]  /*8780*/  IMAD.IADD R27, R5, 0x1, R11 ;  /* 0x00000001051b7824 */ /* 0x000fe400078e020b */
[----:B------:R-:W-:Y:S02]  /*8790*/  IMAD.IADD R75, R77, 0x1, R75 ;  /* 0x000000014d4b7824 */ /* 0x000fe400078e024b */
.L_x_2462:
        /* <DEDUP_REMOVED lines=15> */
[----:B------:R-:W-:Y:S02]  /*8890*/  LEA R14, P1, R12, c[0x0][0x230], 0x2 ;  /* 0x00008c000c0e7a11 */ /* 0x000fe400078210ff */
[----:B------:R-:W-:Y:S01]  /*88a0*/  IADD3 R11, R9, R11, RZ ;  /* 0x0000000b090b7210 */ /* 0x000fe20007ffe0ff */
[----:B------:R-:W-:-:S03]  /*88b0*/  IMAD.IADD R9, R13, 0x1, R15 ;  /* 0x000000010d097824 */ /* 0x000fc600078e020f */
        /* <DEDUP_REMOVED lines=8> */
[----:B------:R-:W-:Y:S01]  /*8940*/  IMAD R31, R19, c[0x0][0x2b4], R20 ;  /* 0x0000ad00131f7a24 */ /* 0x000fe200078e0214 */
[----:B0-----:R-:W-:Y:S01]  /*8950*/  MOV R11, R35 ;  /* 0x00000023000b7202 */ /* 0x001fe20000000f00 */
[----:B------:R-:W-:-:S02]  /*8960*/  IMAD.MOV.U32 R10, RZ, RZ, R16 ;  /* 0x000000ffff0a7224 */ /* 0x000fc400078e0010 */
[----:B------:R-:W-:-:S04]  /*8970*/  IMAD.WIDE.U32 R8, R19, c[0x0][0x2b0], R8 ;  /* 0x0000ac0013087a25 */ /* 0x000fc800078e0008 */
[----:B------:R-:W-:Y:S01]  /*8980*/  IMAD.WIDE.U32 R12, R19, c[0x0][0x1a0], R10 ;  /* 0x00006800130c7a25 */ /* 0x000fe200078e000a */
[----:B------:R-:W-:Y:S02]  /*8990*/  IADD3 R11, R9, R31, RZ ;  /* 0x0000001f090b7210 */ /* 0x000fe40007ffe0ff */
[----:B------:R-:W-:Y:S01]  /*89a0*/  LEA R10, P0, R8, c[0x0][0x318], 0x2 ;  /* 0x0000c600080a7a11 */ /* 0x000fe200078010ff */
[----:B------:R-:W-:Y:S01]  /*89b0*/  IMAD R33, R19, c[0x0][0x1a4], R22 ;  /* 0x0000690013217a24 */ /* 0x000fe200078e0216 */
[----:B--2---:R-:W-:Y:S02]  /*89c0*/  LEA R14, P1, R12, c[0x0][0x228], 0x2 ;  /* 0x00008a000c0e7a11 */ /* 0x004fe400078210ff */
[----:B------:R-:W-:Y:S01]  /*89d0*/  LEA.HI.X R11, R8, c[0x0][0x31c], R11, 0x2, P0 ;  /* 0x0000c700080b7a11 */ /* 0x000fe200000f140b */
[----:B------:R-:W-:-:S05]  /*89e0*/  IMAD.IADD R9, R13, 0x1, R33 ;  /* 0x000000010d097824 */ /* 0x000fca00078e0221 */
        /* <DEDUP_REMOVED lines=9> */
[----:B------:R-:W-:-:S03]  /*8a80*/  IADD3 R19, R19, c[0x0][0x0], RZ ;  /* 0x0000000013137a10 */ /* 0x000fc60007ffe0ff */
[----:B------:R-:W-:Y:S01]  /*8a90*/  IMAD.IADD R9, R9, 0x1, R13 ;  /* 0x0000000109097824 */ /* 0x000fe200078e020d */
[----:B------:R-:W-:-:S04]  /*8aa0*/  LEA R12, P0, R8, c[0x0][0x320], 0x2 ;  /* 0x0000c800080c7a11 */ /* 0x000fc800078010ff */
[----:B------:R-:W-:Y:S02]  /*8ab0*/  LEA.HI.X R13, R8, c[0x0][0x324], R9, 0x2, P0 ;  /* 0x0000c900080d7a11 */ /* 0x000fe400000f1409 */
[----:B------:R-:W-:Y:S01]  /*8ac0*/  ISETP.GE.AND P0, PT, R19, c[0x0][0x16c], PT ;  /* 0x00005b0013007a0c */ /* 0x000fe20003f06270 */
[----:B--2---:R-:W-:-:S05]  /*8ad0*/  FMUL.FTZ R23, R23, R14 ;  /* 0x0000000e17177220 */ /* 0x004fca0000410000 */
[----:B------:R0:W-:Y:S07]  /*8ae0*/  RED.E.ADD.F32.FTZ.RN.STRONG.GPU [R12.64], R23 ;  /* 0x000000170c00798e */ /* 0x0001ee000c10e784 */
[----:B------:R-:W-:Y:S05]  /*8af0*/  @!P0 BRA `(.L_x_2462) ;  /* 0xfffffca000008947 */ /* 0x000fea000383ffff */
[----:B------:R-:W-:Y:S05]  /*8b00*/  EXIT ;  /* 0x000000000000794d */ /* 0x000fea0003800000 */
.L_x_2440:
[----:B------:R-:W-:Y:S01]  /*8b10*/  HFMA2.MMA R207, -RZ, RZ, 0, 5.9604644775390625e-08 ;  /* 0x00000001ffcf7435 */ /* 0x000fe200000001ff */
[----:B------:R-:W-:Y:S01]  /*8b20*/  MOV R188, R6 ;  /* 0x0000000600bc7202 */ /* 0x000fe20000000f00 */
[----:B------:R-:W-:Y:S01]  /*8b30*/  IMAD.MOV.U32 R192, RZ, RZ, RZ ;  /* 0x000000ffffc07224 */ /* 0x000fe200078e00ff */
[----:B------:R-:W-:-:S02]  /*8b40*/  MOV R209, 0xffffffff ;  /* 0xffffffff00d17802 */ /* 0x000fc40000000f00 */
[----:B------:R-:W-:Y:S02]  /*8b50*/  MOV R4, 0x8b70 ;  /* 0x00008b7000047802 */ /* 0x000fe40000000f00 */
[----:B-1---5:R-:W-:Y:S05]  /*8b60*/  CALL.REL.NOINC `($__internal_101_$__cuda_sm70_shflsync_up) ;  /* 0x00000ee000007944 */ /* 0x022fea0003c00000 */
[----:B-1----:R-:W-:Y:S01]  /*8b70*/  MOV R205, R188 ;  /* 0x000000bc00cd7202 */ /* 0x002fe20000000f00 */
[----:B0-----:R-:W-:Y:S05]  /*8b80*/  BRA `(.L_x_2463) ;  /* 0xffffcad000007947 */ /* 0x001fea000383ffff */
.L_x_2441:
[----:B------:R-:W-:Y:S01]  /*8b90*/  HFMA2.MMA R207, -RZ, RZ, 0, 5.9604644775390625e-08 ;  /* 0x00000001ffcf7435 */ /* 0x000fe200000001ff */
[----:B------:R-:W-:Y:S01]  /*8ba0*/  IMAD.MOV.U32 R188, RZ, RZ, R7 ;  /* 0x000000ffffbc7224 */ /* 0x000fe200078e0007 */
[----:B------:R-:W-:Y:S01]  /*8bb0*/  MOV R192, RZ ;  /* 0x000000ff00c07202 */ /* 0x000fe20000000f00 */
[----:B------:R-:W-:Y:S01]  /*8bc0*/  IMAD.MOV.U32 R209, RZ, RZ, -0x1 ;  /* 0xffffffffffd17424 */ /* 0x000fe200078e00ff */
[----:B------:R-:W-:Y:S02]  /*8bd0*/  MOV R4, 0x8bf0 ;  /* 0x00008bf000047802 */ /* 0x000fe40000000f00 */
[----:B012--5:R-:W-:Y:S05]  /*8be0*/  CALL.REL.NOINC `($__internal_101_$__cuda_sm70_shflsync_up) ;  /* 0x00000e6000007944 */ /* 0x027fea0003c00000 */
[----:B------:R-:W-:Y:S01]  /*8bf0*/  FMUL.FTZ R205, R6, R205 ;  /* 0x000000cd06cd7220 */ /* 0x000fe20000410000 */
[----:B------:R-:W-:Y:S01]  /*8c00*/  ISETP.GE.AND P0, PT, R66, 0x1, PT ;  /* 0x000000014200780c */ /* 0x000fe20003f06270 */
[C---:B-1----:R-:W-:Y:S01]  /*8c10*/  FFMA.FTZ R4, R6.reuse, R188, R7 ;  /* 0x000000bc06047223 */ /* 0x042fe20000010007 */
[----:B0-----:R-:W-:Y:S01]  /*8c20*/  HFMA2.MMA R207, -RZ, RZ, 0, 1.1920928955078125e-07 ;  /* 0x00000002ffcf7435 */ /* 0x001fe200000001ff */
[----:B------:R-:W-:Y:S01]  /*8c30*/  MOV R192, RZ ;  /* 0x000000ff00c07202 */ /* 0x000fe20000000f00 */
[----:B------:R-:W-:Y:S01]  /*8c40*/  IMAD.MOV.U32 R209, RZ, RZ, -0x1 ;  /* 0xffffffffffd17424 */ /* 0x000fe200078e00ff */
[----:B------:R-:W-:-:S02]  /*8c50*/  FSEL R205, R6, R205, !P0 ;  /* 0x000000cd06cd7208 */ /* 0x000fc40004000000 */
[----:B------:R-:W-:Y:S02]  /*8c60*/  FSEL R7, R7, R4, !P0 ;  /* 0x0000000407077208 */ /* 0x000fe40004000000 */
[----:B------:R-:W-:Y:S02]  /*8c70*/  MOV R188, R205 ;  /* 0x000000cd00bc7202 */ /* 0x000fe40000000f00 */
[----:B------:R-:W-:Y:S02]  /*8c80*/  MOV R4, 0x8ca0 ;  /* 0x00008ca000047802 */ /* 0x000fe40000000f00 */
[----:B------:R-:W-:Y:S05]  /*8c90*/  CALL.REL.NOINC `($__internal_101_$__cuda_sm70_shflsync_up) ;  /* 0x00000db000007944 */ /* 0x000fea0003c00000 */
[----:B0-----:R-:W-:Y:S01]  /*8ca0*/  HFMA2.MMA R207, -RZ, RZ, 0, 1.1920928955078125e-07 ;  /* 0x00000002ffcf7435 */ /* 0x001fe200000001ff */
[----:B-1----:R-:W-:Y:S01]  /*8cb0*/  MOV R6, R188 ;  /* 0x000000bc00067202 */ /* 0x002fe20000000f00 */
[----:B------:R-:W-:Y:S01]  /*8cc0*/  IMAD.MOV.U32 R188, RZ, RZ, R7 ;  /* 0x000000ffffbc7224 */ /* 0x000fe200078e0007 */
[----:B------:R-:W-:Y:S01]  /*8cd0*/  MOV R192, RZ ;  /* 0x000000ff00c07202 */ /* 0x000fe20000000f00 */
[----:B------:R-:W-:Y:S01]  /*8ce0*/  IMAD.MOV.U32 R209, RZ, RZ, -0x1 ;  /* 0xffffffffffd17424 */ /* 0x000fe200078e00ff */
[----:B------:R-:W-:Y:S02]  /*8cf0*/  MOV R4, 0x8d10 ;  /* 0x00008d1000047802 */ /* 0x000fe40000000f00 */
[----:B------:R-:W-:Y:S05]  /*8d00*/  CALL.REL.NOINC `($__internal_101_$__cuda_sm70_shflsync_up) ;  /* 0x00000d4000007944 */ /* 0x000fea0003c00000 */
[----:B------:R-:W-:Y:S01]  /*8d10*/  ISETP.GE.AND P0, PT, R66, 0x2, PT ;  /* 0x000000024200780c */ /* 0x000fe20003f06270 */
[----:B0-----:R-:W-:Y:S01]  /*8d20*/  HFMA2.MMA R207, -RZ, RZ, 0, 2.384185791015625e-07 ;  /* 0x00000004ffcf7435 */ /* 0x001fe200000001ff */
[----:B------:R-:W-:Y:S01]  /*8d30*/  MOV R192, RZ ;  /* 0x000000ff00c07202 */ /* 0x000fe20000000f00 */
[----:B------:R-:W-:Y:S01]  /*8d40*/  IMAD.MOV.U32 R209, RZ, RZ, -0x1 ;  /* 0xffffffffffd17424 */ /* 0x000fe200078e00ff */
[----:B------:R-:W-:-:S09]  /*8d50*/  MOV R4, 0x8da0 ;  /* 0x00008da000047802 */ /* 0x000fd20000000f00 */
[----:B-1----:R-:W-:Y:S02]  /*8d60*/  @P0 FFMA.FTZ R7, R205, R188, R7 ;  /* 0x000000bccd070223 */ /* 0x002fe40000010007 */
[----:B------:R-:W-:-:S05]  /*8d70*/  @P0 FMUL.FTZ R205, R6, R205 ;  /* 0x000000cd06cd0220 */ /* 0x000fca0000410000 */
[----:B------:R-:W-:Y:S02]  /*8d80*/  MOV R188, R205 ;  /* 0x000000cd00bc7202 */ /* 0x000fe40000000f00 */
[----:B------:R-:W-:Y:S05]  /*8d90*/  CALL.REL.NOINC `($__internal_101_$__cuda_sm70_shflsync_up) ;  /* 0x00000cb000007944 */ /* 0x000fea0003c00000 */
[----:B0-----:R-:W-:Y:S01]  /*8da0*/  HFMA2.MMA R207, -RZ, RZ, 0, 2.384185791015625e-07 ;  /* 0x00000004ffcf7435 */ /* 0x001fe200000001ff */
[----:B-1----:R-:W-:Y:S01]  /*8db0*/  MOV R6, R188 ;  /* 0x000000bc00067202 */ /* 0x002fe20000000f00 */
[----:B------:R-:W-:Y:S01]  /*8dc0*/  IMAD.MOV.U32 R188, RZ, RZ, R7 ;  /* 0x000000ffffbc7224 */ /* 0x000fe200078e0007 */
[----:B------:R-:W-:Y:S01]  /*8dd0*/  MOV R192, RZ ;  /* 0x000000ff00c07202 */ /* 0x000fe20000000f00 */
[----:B------:R-:W-:Y:S01]  /*8de0*/  IMAD.MOV.U32 R209, RZ, RZ, -0x1 ;  /* 0xffffffffffd17424 */ /* 0x000fe200078e00ff */
[----:B------:R-:W-:Y:S02]  /*8df0*/  MOV R4, 0x8e10 ;  /* 0x00008e1000047802 */ /* 0x000fe40000000f00 */
[----:B------:R-:W-:Y:S05]  /*8e00*/  CALL.REL.NOINC `($__internal_101_$__cuda_sm70_shflsync_up) ;  /* 0x00000c4000007944 */ /* 0x000fea0003c00000 */
[----:B------:R-:W-:Y:S01]  /*8e10*/  ISETP.GE.AND P0, PT, R66, 0x4, PT ;  /* 0x000000044200780c */ /* 0x000fe20003f06270 */
[----:B0-----:R-:W-:Y:S01]  /*8e20*/  HFMA2.MMA R207, -RZ, RZ, 0, 4.76837158203125e-07 ;  /* 0x00000008ffcf7435 */ /* 0x001fe200000001ff */
[----:B------:R-:W-:Y:S01]  /*8e30*/  MOV R192, RZ ;  /* 0x000000ff00c07202 */ /* 0x000fe20000000f00 */
[----:B------:R-:W-:Y:S01]  /*8e40*/  IMAD.MOV.U32 R209, RZ, RZ, -0x1 ;  /* 0xffffffffffd17424 */ /* 0x000fe200078e00ff */
[----:B------:R-:W-:-:S09]  /*8e50*/  MOV R4, 0x8ea0 ;  /* 0x00008ea000047802 */ /* 0x000fd20000000f00 */
[----:B-1----:R-:W-:Y:S02]  /*8e60*/  @P0 FFMA.FTZ R7, R205, R188, R7 ;  /* 0x000000bccd070223 */ /* 0x002fe40000010007 */
[----:B------:R-:W-:-:S05]  /*8e70*/  @P0 FMUL.FTZ R205, R6, R205 ;  /* 0x000000cd06cd0220 */ /* 0x000fca0000410000 */
[----:B------:R-:W-:Y:S02]  /*8e80*/  MOV R188, R205 ;  /* 0x000000cd00bc7202 */ /* 0x000fe40000000f00 */
[----:B------:R-:W-:Y:S05]  /*8e90*/  CALL.REL.NOINC `($__internal_101_$__cuda_sm70_shflsync_up) ;  /* 0x00000bb000007944 */ /* 0x000fea0003c00000 */
[----:B0-----:R-:W-:Y:S01]  /*8ea0*/  HFMA2.MMA R207, -RZ, RZ, 0, 4.76837158203125e-07 ;  /* 0x00000008ffcf7435 */ /* 0x001fe200000001ff */
[----:B-1----:R-:W-:Y:S01]  /*8eb0*/  MOV R6, R188 ;  /* 0x000000bc00067202 */ /* 0x002fe20000000f00 */
[----:B------:R-:W-:Y:S01]  /*8ec0*/  IMAD.MOV.U32 R188, RZ, RZ, R7 ;  /* 0x000000ffffbc7224 */ /* 0x000fe200078e0007 */
[----:B------:R-:W-:Y:S01]  /*8ed0*/  MOV R192, RZ ;  /* 0x000000ff00c07202 */ /* 0x000fe20000000f00 */
[----:B------:R-:W-:Y:S01]  /*8ee0*/  IMAD.MOV.U32 R209, RZ, RZ, -0x1 ;  /* 0xffffffffffd17424 */ /* 0x000fe200078e00ff */
[----:B------:R-:W-:Y:S02]  /*8ef0*/  MOV R4, 0x8f10 ;  /* 0x00008f1000047802 */ /* 0x000fe40000000f00 */
[----:B------:R-:W-:Y:S05]  /*8f00*/  CALL.REL.NOINC `($__internal_101_$__cuda_sm70_shflsync_up) ;  /* 0x00000b4000007944 */ /* 0x000fea0003c00000 */
[----:B------:R-:W-:Y:S01]  /*8f10*/  ISETP.GE.AND P0, PT, R66, 0x8, PT ;  /* 0x000000084200780c */ /* 0x000fe20003f06270 */
[----:B0-----:R-:W-:Y:S01]  /*8f20*/  HFMA2.MMA R207, -RZ, RZ, 0, 9.5367431640625e-07 ;  /* 0x00000010ffcf7435 */ /* 0x001fe200000001ff */
[----:B------:R-:W-:Y:S01]  /*8f30*/  MOV R192, RZ ;  /* 0x000000ff00c07202 */ /* 0x000fe20000000f00 */
[----:B------:R-:W-:Y:S01]  /*8f40*/  IMAD.MOV.U32 R209, RZ, RZ, -0x1 ;  /* 0xffffffffffd17424 */ /* 0x000fe200078e00ff */
[----:B------:R-:W-:-:S09]  /*8f50*/  MOV R4, 0x8fc0 ;  /* 0x00008fc000047802 */ /* 0x000fd20000000f00 */
[----:B-1----:R-:W-:Y:S02]  /*8f60*/  @P0 FFMA.FTZ R7, R205, R188, R7 ;  /* 0x000000bccd070223 */ /* 0x002fe40000010007 */
[----:B------:R-:W-:-:S03]  /*8f70*/  @P0 FMUL.FTZ R205, R6, R205 ;  /* 0x000000cd06cd0220 */ /* 0x000fc60000410000 */
[----:B------:R-:W-:Y:S01]  /*8f80*/  MOV R182, R7 ;  /* 0x0000000700b67202 */ /* 0x000fe20000000f00 */
[----:B------:R-:W-:Y:S01]  /*8f90*/  IMAD.MOV.U32 R188, RZ, RZ, R205 ;  /* 0x000000ffffbc7224 */ /* 0x000fe200078e00cd */
[----:B------:R-:W-:Y:S02]  /*8fa0*/  MOV R184, R205 ;  /* 0x000000cd00b87202 */ /* 0x000fe40000000f00 */
[----:B------:R-:W-:Y:S05]  /*8fb0*/  CALL.REL.NOINC `($__internal_101_$__cuda_sm70_shflsync_up) ;  /* 0x00000a9000007944 */ /* 0x000fea0003c00000 */
[----:B0-----:R-:W-:Y:S01]  /*8fc0*/  HFMA2.MMA R192, -RZ, RZ, 0, 0 ;  /* 0x00000000ffc07435 */ /* 0x001fe200000001ff */
[----:B-1----:R-:W-:Y:S01]  /*8fd0*/  MOV R186, R188 ;  /* 0x000000bc00ba7202 */ /* 0x002fe20000000f00 */
[----:B------:R-:W-:Y:S01]  /*8fe0*/  IMAD.MOV.U32 R207, RZ, RZ, 0x10 ;  /* 0x00000010ffcf7424 */ /* 0x000fe200078e00ff */
[----:B------:R-:W-:Y:S02]  /*8ff0*/  MOV R188, R7 ;  /* 0x0000000700bc7202 */ /* 0x000fe40000000f00 */
[----:B------:R-:W-:Y:S02]  /*9000*/  MOV R209, 0xffffffff ;  /* 0xffffffff00d17802 */ /* 0x000fe40000000f00 */
[----:B------:R-:W-:Y:S02]  /*9010*/  MOV R4, 0x9030 ;  /* 0x0000903000047802 */ /* 0x000fe40000000f00 */
[----:B------:R-:W-:Y:S05]  /*9020*/  CALL.REL.NOINC `($__internal_101_$__cuda_sm70_shflsync_up) ;  /* 0x00000a2000007944 */ /* 0x000fea0003c00000 */
[----:B-1----:R-:W-:Y:S01]  /*9030*/  IMAD.MOV.U32 R4, RZ, RZ, R188 ;  /* 0x000000ffff047224 */ /* 0x002fe200078e00bc */
[----:B0-----:R-:W-:Y:S05]  /*9040*/  BRA `(.L_x_2464) ;  /* 0xffffc79000007947 */ /* 0x001fea000383ffff */
.L_x_2444:
[----:B0-----:R-:W-:Y:S01]  /*9050*/  HFMA2.MMA R207, -RZ, RZ, 0, 5.9604644775390625e-08 ;  /* 0x00000001ffcf7435 */ /* 0x001fe200000001ff */
[----:B------:R-:W-:Y:S01]  /*9060*/  MOV R188, R7 ;  /* 0x0000000700bc7202 */ /* 0x000fe20000000f00 */
[----:B-1----:R-:W-:Y:S01]  /*9070*/  IMAD.MOV.U32 R192, RZ, RZ, RZ ;  /* 0x000000ffffc07224 */ /* 0x002fe200078e00ff */
[----:B------:R-:W-:-:S02]  /*9080*/  MOV R209, 0xffffffff ;  /* 0xffffffff00d17802 */ /* 0x000fc40000000f00 */
[----:B------:R-:W-:Y:S02]  /*9090*/  MOV R4, 0x90b0 ;  /* 0x000090b000047802 */ /* 0x000fe40000000f00 */
[----:B-----5:R-:W-:Y:S05]  /*90a0*/  CALL.REL.NOINC `($__internal_101_$__cuda_sm70_shflsync_up) ;  /* 0x000009a000007944 */ /* 0x020fea0003c00000 */
[----:B0-----:R-:W-:Y:S01]  /*90b0*/  HFMA2.MMA R207, -RZ, RZ, 0, 5.9604644775390625e-08 ;  /* 0x00000001ffcf7435 */ /* 0x001fe200000001ff */
[----:B-1----:R-:W-:Y:S01]  /*90c0*/  MOV R6, R188 ;  /* 0x000000bc00067202 */ /* 0x002fe20000000f00 */
[----:B------:R-:W-:Y:S01]  /*90d0*/  IMAD.MOV.U32 R188, RZ, RZ, R190 ;  /* 0x000000ffffbc7224 */ /* 0x000fe200078e00be */
[----:B------:R-:W-:Y:S01]  /*90e0*/  MOV R192, RZ ;  /* 0x000000ff00c07202 */ /* 0x000fe20000000f00 */
[----:B------:R-:W-:Y:S01]  /*90f0*/  IMAD.MOV.U32 R209, RZ, RZ, -0x1 ;  /* 0xffffffffffd17424 */ /* 0x000fe200078e00ff */
[----:B------:R-:W-:Y:S02]  /*9100*/  MOV R4, 0x9120 ;  /* 0x0000912000047802 */ /* 0x000fe40000000f00 */
[----:B------:R-:W-:Y:S05]  /*9110*/  CALL.REL.NOINC `($__internal_101_$__cuda_sm70_shflsync_up) ;  /* 0x0000093000007944 */ /* 0x000fea0003c00000 */
[----:B------:R-:W-:Y:S01]  /*9120*/  HFMA2.MMA R205, -RZ, RZ, 0, 0 ;  /* 0x00000000ffcd7435 */ /* 0x000fe200000001ff */
[----:B------:R-:W-:Y:S01]  /*9130*/  MOV R182, R6 ;  /* 0x0000000600b67202 */ /* 0x000fe20000000f00 */
[----:B------:R-:W-:Y:S01]  /*9140*/  IMAD.MOV.U32 R194, RZ, RZ, R16 ;  /* 0x000000ffffc27224 */ /* 0x000fe200078e0010 */
[----:B-1----:R-:W-:Y:S01]  /*9150*/  MOV R184, R188 ;  /* 0x000000bc00b87202 */ /* 0x002fe20000000f00 */
[----:B0-----:R-:W-:Y:S01]  /*9160*/  IMAD.MOV.U32 R207, RZ, RZ, -0x1 ;  /* 0xffffffffffcf7424 */ /* 0x001fe200078e00ff */
[----:B------:R-:W-:-:S02]  /*9170*/  MOV R192, 0x1f ;  /* 0x0000001f00c07802 */ /* 0x000fc40000000f00 */
[----:B------:R-:W-:Y:S02]  /*9180*/  MOV R4, 0x91a0 ;  /* 0x000091a000047802 */ /* 0x000fe40000000f00 */
[----:B------:R-:W-:Y:S05]  /*9190*/  CALL.REL.NOINC `($__internal_100_$__cuda_sm70_shflsync_idx_p) ;  /* 0x0000087000007944 */ /* 0x000fea0003c00000 */
[----:B-1----:R-:W-:Y:S01]  /*91a0*/  MOV R16, R192 ;  /* 0x000000c000107202 */ /* 0x002fe20000000f00 */
[----:B------:R-:W-:Y:S01]  /*91b0*/  HFMA2.MMA R192, -RZ, RZ, 0, 1.847743988037109375e-06 ;  /* 0x0000001fffc07435 */ /* 0x000fe200000001ff */
[----:B0-----:R-:W-:Y:S01]  /*91c0*/  MOV R194, R17 ;  /* 0x0000001100c27202 */ /* 0x001fe20000000f00 */
[----:B------:R-:W-:Y:S01]  /*91d0*/  IMAD.MOV.U32 R205, RZ, RZ, RZ ;  /* 0x000000ffffcd7224 */ /* 0x000fe200078e00ff */
[----:B------:R-:W-:Y:S02]  /*91e0*/  MOV R207, 0xffffffff ;  /* 0xffffffff00cf7802 */ /* 0x000fe40000000f00 */
[----:B------:R-:W-:Y:S02]  /*91f0*/  MOV R4, 0x9210 ;  /* 0x0000921000047802 */ /* 0x000fe40000000f00 */
[----:B------:R-:W-:Y:S05]  /*9200*/  CALL.REL.NOINC `($__internal_100_$__cuda_sm70_shflsync_idx_p) ;  /* 0x0000080000007944 */ /* 0x000fea0003c00000 */
[----:B-1----:R-:W-:Y:S01]  /*9210*/  IMAD.MOV.U32 R5, RZ, RZ, R192 ;  /* 0x000000ffff057224 */ /* 0x002fe200078e00c0 */
[----:B0-----:R-:W-:Y:S05]  /*9220*/  BRA `(.L_x_2465) ;  /* 0xffffc73000007947 */ /* 0x001fea000383ffff */
.L_x_2447:
[----:B------:R-:W-:Y:S01]  /*9230*/  HFMA2.MMA R191, -RZ, RZ, 0, 5.9604644775390625e-08 ;  /* 0x00000001ffbf7435 */ /* 0x000fe200000001ff */
[----:B------:R-:W-:Y:S01]  /*9240*/  MOV R190, R6 ;  /* 0x0000000600be7202 */ /* 0x000fe20000000f00 */
[----:B------:R-:W-:Y:S01]  /*9250*/  IMAD.MOV.U32 R192, RZ, RZ, 0x1f ;  /* 0x0000001fffc07424 */ /* 0x000fe200078e00ff */
[----:B------:R-:W-:-:S02]  /*9260*/  MOV R201, 0xffffffff ;  /* 0xffffffff00c97802 */ /* 0x000fc40000000f00 */
[----:B------:R-:W-:Y:S02]  /*9270*/  MOV R4, 0x9290 ;  /* 0x0000929000047802 */ /* 0x000fe40000000f00 */
[----:B------:R-:W-:Y:S05]  /*9280*/  CALL.REL.NOINC `($__internal_99_$__cuda_sm70_shflsync_down) ;  /* 0x0000074000007944 */ /* 0x000fea0003c00000 */
[----:B-1----:R-:W-:Y:S01]  /*9290*/  MOV R181, R190 ;  /* 0x000000be00b57202 */ /* 0x002fe20000000f00 */
[----:B0-----:R-:W-:Y:S05]  /*92a0*/  BRA `(.L_x_2466) ;  /* 0xffffcb8000007947 */ /* 0x001fea000383ffff */
.L_x_2448:
[----:B------:R-:W-:Y:S01]  /*92b0*/  HFMA2.MMA R191, -RZ, RZ, 0, 5.9604644775390625e-08 ;  /* 0x00000001ffbf7435 */ /* 0x000fe200000001ff */
[----:B------:R-:W-:Y:S01]  /*92c0*/  IMAD.MOV.U32 R190, RZ, RZ, R7 ;  /* 0x000000ffffbe7224 */ /* 0x000fe200078e0007 */
[----:B------:R-:W-:Y:S01]  /*92d0*/  MOV R192, 0x1f ;  /* 0x0000001f00c07802 */ /* 0x000fe20000000f00 */
[----:B------:R-:W-:Y:S01]  /*92e0*/  IMAD.MOV.U32 R201, RZ, RZ, -0x1 ;  /* 0xffffffffffc97424 */ /* 0x000fe200078e00ff */
[----:B------:R-:W-:Y:S02]  /*92f0*/  MOV R4, 0x9310 ;  /* 0x0000931000047802 */ /* 0x000fe40000000f00 */
[----:B01----:R-:W-:Y:S05]  /*9300*/  CALL.REL.NOINC `($__internal_99_$__cuda_sm70_shflsync_down) ;  /* 0x000006c000007944 */ /* 0x003fea0003c00000 */
[C---:B------:R-:W-:Y:S01]  /*9310*/  FMUL.FTZ R5, R6.reuse, R181 ;  /* 0x000000b506057220 */ /* 0x040fe20000410000 */
[----:B0-----:R-:W-:Y:S01]  /*9320*/  HFMA2.MMA R191, -RZ, RZ, 0, 1.1920928955078125e-07 ;  /* 0x00000002ffbf7435 */ /* 0x001fe200000001ff */
[C---:B-1----:R-:W-:Y:S01]  /*9330*/  FFMA.FTZ R190, R6.reuse, R190, R7 ;  /* 0x000000be06be7223 */ /* 0x042fe20000010007 */
[----:B------:R-:W-:Y:S01]  /*9340*/  MOV R192, 0x1f ;  /* 0x0000001f00c07802 */ /* 0x000fe20000000f00 */
[----:B------:R-:W-:Y:S01]  /*9350*/  IMAD.MOV.U32 R201, RZ, RZ, -0x1 ;  /* 0xffffffffffc97424 */ /* 0x000fe200078e00ff */
[----:B------:R-:W-:-:S02]  /*9360*/  FSEL R181, R6, R5, !P5 ;  /* 0x0000000506b57208 */ /* 0x000fc40006800000 */
[----:B------:R-:W-:Y:S02]  /*9370*/  FSEL R7, R7, R190, !P5 ;  /* 0x000000be07077208 */ /* 0x000fe40006800000 */
[----:B------:R-:W-:Y:S02]  /*9380*/  MOV R190, R181 ;  /* 0x000000b500be7202 */ /* 0x000fe40000000f00 */
[----:B------:R-:W-:Y:S02]  /*9390*/  MOV R4, 0x93b0 ;  /* 0x000093b000047802 */ /* 0x000fe40000000f00 */
[----:B------:R-:W-:Y:S05]  /*93a0*/  CALL.REL.NOINC `($__internal_99_$__cuda_sm70_shflsync_down) ;  /* 0x0000062000007944 */ /* 0x000fea0003c00000 */
[----:B0-----:R-:W-:Y:S01]  /*93b0*/  HFMA2.MMA R191, -RZ, RZ, 0, 1.1920928955078125e-07 ;  /* 0x00000002ffbf7435 */ /* 0x001fe200000001ff */
[----:B-1----:R-:W-:Y:S01]  /*93c0*/  MOV R6, R190 ;  /* 0x000000be00067202 */ /* 0x002fe20000000f00 */
[----:B------:R-:W-:Y:S01]  /*93d0*/  IMAD.MOV.U32 R190, RZ, RZ, R7 ;  /* 0x000000ffffbe7224 */ /* 0x000fe200078e0007 */
[----:B------:R-:W-:Y:S01]  /*93e0*/  MOV R192, 0x1f ;  /* 0x0000001f00c07802 */ /* 0x000fe20000000f00 */
[----:B------:R-:W-:Y:S01]  /*93f0*/  IMAD.MOV.U32 R201, RZ, RZ, -0x1 ;  /* 0xffffffffffc97424 */ /* 0x000fe200078e00ff */
[----:B------:R-:W-:Y:S02]  /*9400*/  MOV R4, 0x9420 ;  /* 0x0000942000047802 */ /* 0x000fe40000000f00 */
[----:B------:R-:W-:Y:S05]  /*9410*/  CALL.REL.NOINC `($__internal_99_$__cuda_sm70_shflsync_down) ;  /* 0x000005b000007944 */ /* 0x000fea0003c00000 */
[----:B-1----:R-:W-:Y:S01]  /*9420*/  @!P4 FFMA.FTZ R7, R181, R190, R7 ;  /* 0x000000beb507c223 */ /* 0x002fe20000010007 */
[----:B0-----:R-:W-:Y:S01]  /*9430*/  HFMA2.MMA R191, -RZ, RZ, 0, 2.384185791015625e-07 ;  /* 0x00000004ffbf7435 */ /* 0x001fe200000001ff */
[----:B------:R-:W-:Y:S01]  /*9440*/  @!P4 FMUL.FTZ R181, R6, R181 ;  /* 0x000000b506b5c220 */ /* 0x000fe20000410000 */
[----:B------:R-:W-:Y:S01]  /*9450*/  MOV R192, 0x1f ;  /* 0x0000001f00c07802 */ /* 0x000fe20000000f00 */
[----:B------:R-:W-:Y:S01]  /*9460*/  IMAD.MOV.U32 R201, RZ, RZ, -0x1 ;  /* 0xffffffffffc97424 */ /* 0x000fe200078e00ff */
[----:B------:R-:W-:-:S02]  /*9470*/  MOV R4, 0x94a0 ;  /* 0x000094a000047802 */ /* 0x000fc40000000f00 */
[----:B------:R-:W-:Y:S02]  /*9480*/  MOV R190, R181 ;  /* 0x000000b500be7202 */ /* 0x000fe40000000f00 */
[----:B------:R-:W-:Y:S05]  /*9490*/  CALL.REL.NOINC `($__internal_99_$__cuda_sm70_shflsync_down) ;  /* 0x0000053000007944 */ /* 0x000fea0003c00000 */
[----:B0-----:R-:W-:Y:S01]  /*94a0*/  HFMA2.MMA R191, -RZ, RZ, 0, 2.384185791015625e-07 ;  /* 0x00000004ffbf7435 */ /* 0x001fe200000001ff */
[----:B-1----:R-:W-:Y:S01]  /*94b0*/  MOV R6, R190 ;  /* 0x000000be00067202 */ /* 0x002fe20000000f00 */
[----:B------:R-:W-:Y:S01]  /*94c0*/  IMAD.MOV.U32 R190, RZ, RZ, R7 ;  /* 0x000000ffffbe7224 */ /* 0x000fe200078e0007 */
[----:B------:R-:W-:Y:S01]  /*94d0*/  MOV R192, 0x1f ;  /* 0x0000001f00c07802 */ /* 0x000fe20000000f00 */
[----:B------:R-:W-:Y:S01]  /*94e0*/  IMAD.MOV.U32 R201, RZ, RZ, -0x1 ;  /* 0xffffffffffc97424 */ /* 0x000fe200078e00ff */
[----:B------:R-:W-:Y:S02]  /*94f0*/  MOV R4, 0x9510 ;  /* 0x0000951000047802 */ /* 0x000fe40000000f00 */
[----:B------:R-:W-:Y:S05]  /*9500*/  CALL.REL.NOINC `($__internal_99_$__cuda_sm70_shflsync_down) ;  /* 0x000004c000007944 */ /* 0x000fea0003c00000 */
[----:B-1----:R-:W-:Y:S01]  /*9510*/  @!P3 FFMA.FTZ R7, R181, R190, R7 ;  /* 0x000000beb507b223 */ /* 0x002fe20000010007 */
[----:B0-----:R-:W-:Y:S01]  /*9520*/  HFMA2.MMA R191, -RZ, RZ, 0, 4.76837158203125e-07 ;  /* 0x00000008ffbf7435 */ /* 0x001fe200000001ff */
[----:B------:R-:W-:Y:S01]  /*9530*/  @!P3 FMUL.FTZ R181, R6, R181 ;  /* 0x000000b506b5b220 */ /* 0x000fe20000410000 */
[----:B------:R-:W-:Y:S01]  /*9540*/  MOV R192, 0x1f ;  /* 0x0000001f00c07802 */ /* 0x000fe20000000f00 */
[----:B------:R-:W-:Y:S01]  /*9550*/  IMAD.MOV.U32 R201, RZ, RZ, -0x1 ;  /* 0xffffffffffc97424 */ /* 0x000fe200078e00ff */
[----:B------:R-:W-:-:S02]  /*9560*/  MOV R4, 0x9590 ;  /* 0x0000959000047802 */ /* 0x000fc40000000f00 */
[----:B------:R-:W-:Y:S02]  /*9570*/  MOV R190, R181 ;  /* 0x000000b500be7202 */ /* 0x000fe40000000f00 */
[----:B------:R-:W-:Y:S05]  /*9580*/  CALL.REL.NOINC `($__internal_99_$__cuda_sm70_shflsync_down) ;  /* 0x0000044000007944 */ /* 0x000fea0003c00000 */
[----:B0-----:R-:W-:Y:S01]  /*9590*/  HFMA2.MMA R191, -RZ, RZ, 0, 4.76837158203125e-07 ;  /* 0x00000008ffbf7435 */ /* 0x001fe200000001ff */
[----:B-1----:R-:W-:Y:S01]  /*95a0*/  MOV R6, R190 ;  /* 0x000000be00067202 */ /* 0x002fe20000000f00 */
[----:B------:R-:W-:Y:S01]  /*95b0*/  IMAD.MOV.U32 R190, RZ, RZ, R7 ;  /* 0x000000ffffbe7224 */ /* 0x000fe200078e0007 */
[----:B------:R-:W-:Y:S01]  /*95c0*/  MOV R192, 0x1f ;  /* 0x0000001f00c07802 */ /* 0x000fe20000000f00 */
[----:B------:R-:W-:Y:S01]  /*95d0*/  IMAD.MOV.U32 R201, RZ, RZ, -0x1 ;  /* 0xffffffffffc97424 */ /* 0x000fe200078e00ff */
[----:B------:R-:W-:Y:S02]  /*95e0*/  MOV R4, 0x9600 ;  /* 0x0000960000047802 */ /* 0x000fe40000000f00 */
[----:B------:R-:W-:Y:S05]  /*95f0*/  CALL.REL.NOINC `($__internal_99_$__cuda_sm70_shflsync_down) ;  /* 0x000003d000007944 */ /* 0x000fea0003c00000 */
[----:B-1----:R-:W-:Y:S01]  /*9600*/  @!P2 FFMA.FTZ R7, R181, R190, R7 ;  /* 0x000000beb507a223 */ /* 0x002fe20000010007 */
[----:B0-----:R-:W-:Y:S01]  /*9610*/  HFMA2.MMA R191, -RZ, RZ, 0, 9.5367431640625e-07 ;  /* 0x00000010ffbf7435 */ /* 0x001fe200000001ff */
[----:B------:R-:W-:Y:S01]  /*9620*/  @!P2 FMUL.FTZ R181, R6, R181 ;  /* 0x000000b506b5a220 */ /* 0x000fe20000410000 */
[----:B------:R-:W-:Y:S01]  /*9630*/  MOV R201, 0xffffffff ;  /* 0xffffffff00c97802 */ /* 0x000fe20000000f00 */
[----:B------:R-:W-:Y:S01]  /*9640*/  IMAD.MOV.U32 R192, RZ, RZ, 0x1f ;  /* 0x0000001fffc07424 */ /* 0x000fe200078e00ff */
[----:B------:R-:W-:-:S02]  /*9650*/  MOV R4, 0x9690 ;  /* 0x0000969000047802 */ /* 0x000fc40000000f00 */
[----:B------:R-:W-:-:S04]  /*9660*/  MOV R183, R181 ;  /* 0x000000b500b77202 */ /* 0x000fc80000000f00 */
[----:B------:R-:W-:Y:S02]  /*9670*/  MOV R190, R183 ;  /* 0x000000b700be7202 */ /* 0x000fe40000000f00 */
[----:B------:R-:W-:Y:S05]  /*9680*/  CALL.REL.NOINC `($__internal_99_$__cuda_sm70_shflsync_down) ;  /* 0x0000034000007944 */ /* 0x000fea0003c00000 */
[----:B0-----:R-:W-:Y:S01]  /*9690*/  HFMA2.MMA R191, -RZ, RZ, 0, 9.5367431640625e-07 ;  /* 0x00000010ffbf7435 */ /* 0x001fe200000001ff */
[----:B-1----:R-:W-:Y:S01]  /*96a0*/  IMAD.MOV.U32 R6, RZ, RZ, R190 ;  /* 0x000000ffff067224 */ /* 0x002fe200078e00be */
[----:B------:R-:W-:Y:S01]  /*96b0*/  MOV R190, R7 ;  /* 0x0000000700be7202 */ /* 0x000fe20000000f00 */
[----:B------:R-:W-:Y:S01]  /*96c0*/  IMAD.MOV.U32 R192, RZ, RZ, 0x1f ;  /* 0x0000001fffc07424 */ /* 0x000fe200078e00ff */
[----:B------:R-:W-:Y:S02]  /*96d0*/  MOV R201, 0xffffffff ;  /* 0xffffffff00c97802 */ /* 0x000fe40000000f00 */
[----:B------:R-:W-:Y:S02]  /*96e0*/  MOV R4, 0x9700 ;  /* 0x0000970000047802 */ /* 0x000fe40000000f00 */
[----:B------:R-:W-:Y:S05]  /*96f0*/  CALL.REL.NOINC `($__internal_99_$__cuda_sm70_shflsync_down) ;  /* 0x000002d000007944 */ /* 0x000fea0003c00000 */
[----:B-1----:R-:W-:Y:S01]  /*9700*/  @!P0 FFMA.FTZ R7, R183, R190, R7 ;  /* 0x000000beb7078223 */ /* 0x002fe20000010007 */
[----:B------:R-:W-:Y:S01]  /*9710*/  HFMA2.MMA R205, -RZ, RZ, 0, 0 ;  /* 0x00000000ffcd7435 */ /* 0x000fe200000001ff */
[----:B------:R-:W-:Y:S01]  /*9720*/  @!P0 FMUL.FTZ R183, R6, R183 ;  /* 0x000000b706b78220 */ /* 0x000fe20000410000 */
[----:B------:R-:W-:Y:S01]  /*9730*/  MOV R207, 0xffffffff ;  /* 0xffffffff00cf7802 */ /* 0x000fe20000000f00 */
[----:B0-----:R-:W-:Y:S01]  /*9740*/  IMAD.MOV.U32 R192, RZ, RZ, 0x1f ;  /* 0x0000001fffc07424 */ /* 0x001fe200078e00ff */
[----:B------:R-:W-:-:S02]  /*9750*/  MOV R4, 0x9780 ;  /* 0x0000978000047802 */ /* 0x000fc40000000f00 */
[----:B------:R-:W-:Y:S02]  /*9760*/  MOV R194, R183 ;  /* 0x000000b700c27202 */ /* 0x000fe40000000f00 */
[----:B------:R-:W-:Y:S05]  /*9770*/  CALL.REL.NOINC `($__internal_100_$__cuda_sm70_shflsync_idx_p) ;  /* 0x0000029000007944 */ /* 0x000fea0003c00000 */
[----:B0-----:R-:W-:Y:S01]  /*9780*/  HFMA2.MMA R205, -RZ, RZ, 0, 0 ;  /* 0x00000000ffcd7435 */ /* 0x001fe200000001ff */
[----:B-1----:R-:W-:Y:S01]  /*9790*/  IMAD.MOV.U32 R6, RZ, RZ, R192 ;  /* 0x000000ffff067224 */ /* 0x002fe200078e00c0 */
[----:B------:R-:W-:Y:S01]  /*97a0*/  MOV R194, R7 ;  /* 0x0000000700c27202 */ /* 0x000fe20000000f00 */
[----:B------:R-:W-:Y:S01]  /*97b0*/  IMAD.MOV.U32 R192, RZ, RZ, 0x1f ;  /* 0x0000001fffc07424 */ /* 0x000fe200078e00ff */
[----:B------:R-:W-:Y:S02]  /*97c0*/  MOV R207, 0xffffffff ;  /* 0xffffffff00cf7802 */ /* 0x000fe40000000f00 */
[----:B------:R-:W-:Y:S02]  /*97d0*/  MOV R4, 0x97f0 ;  /* 0x000097f000047802 */ /* 0x000fe40000000f00 */
[----:B------:R-:W-:Y:S05]  /*97e0*/  CALL.REL.NOINC `($__internal_100_$__cuda_sm70_shflsync_idx_p) ;  /* 0x0000022000007944 */ /* 0x000fea0003c00000 */
[----:B------:R-:W-:Y:S01]  /*97f0*/  HFMA2.MMA R191, -RZ, RZ, 0, 5.9604644775390625e-08 ;  /* 0x00000001ffbf7435 */ /* 0x000fe200000001ff */
[----:B-1----:R-:W-:Y:S01]  /*9800*/  IMAD.MOV.U32 R188, RZ, RZ, R192 ;  /* 0x000000ffffbc7224 */ /* 0x002fe200078e00c0 */
[----:B------:R-:W-:Y:S01]  /*9810*/  MOV R181, R6 ;  /* 0x0000000600b57202 */ /* 0x000fe20000000f00 */
[----:B------:R-:W-:Y:S01]  /*9820*/  IMAD.MOV.U32 R192, RZ, RZ, 0x1f ;  /* 0x0000001fffc07424 */ /* 0x000fe200078e00ff */
[----:B------:R-:W-:-:S02]  /*9830*/  MOV R190, R183 ;  /* 0x000000b700be7202 */ /* 0x000fc40000000f00 */
[----:B------:R-:W-:Y:S02]  /*9840*/  MOV R201, 0xffffffff ;  /* 0xffffffff00c97802 */ /* 0x000fe40000000f00 */
[----:B------:R-:W-:Y:S02]  /*9850*/  MOV R4, 0x9870 ;  /* 0x0000987000047802 */ /* 0x000fe40000000f00 */
[----:B0-----:R-:W-:Y:S05]  /*9860*/  CALL.REL.NOINC `($__internal_99_$__cuda_sm70_shflsync_down) ;  /* 0x0000016000007944 */ /* 0x001fea0003c00000 */
[----:B0-----:R-:W-:Y:S01]  /*9870*/  HFMA2.MMA R191, -RZ, RZ, 0, 5.9604644775390625e-08 ;  /* 0x00000001ffbf7435 */ /* 0x001fe200000001ff */
[----:B-1----:R-:W-:Y:S01]  /*9880*/  MOV R6, R190 ;  /* 0x000000be00067202 */ /* 0x002fe20000000f00 */
[----:B------:R-:W-:Y:S01]  /*9890*/  IMAD.MOV.U32 R190, RZ, RZ, R7 ;  /* 0x000000ffffbe7224 */ /* 0x000fe200078e0007 */
[----:B------:R-:W-:Y:S01]  /*98a0*/  MOV R192, 0x1f ;  /* 0x0000001f00c07802 */ /* 0x000fe20000000f00 */
[----:B------:R-:W-:Y:S01]  /*98b0*/  IMAD.MOV.U32 R201, RZ, RZ, -0x1 ;  /* 0xffffffffffc97424 */ /* 0x000fe200078e00ff */
[----:B------:R-:W-:Y:S02]  /*98c0*/  MOV R4, 0x98e0 ;  /* 0x000098e000047802 */ /* 0x000fe40000000f00 */
[----:B------:R-:W-:Y:S05]  /*98d0*/  CALL.REL.NOINC `($__internal_99_$__cuda_sm70_shflsync_down) ;  /* 0x000000f000007944 */ /* 0x000fea0003c00000 */
[----:B0-----:R-:W-:Y:S01]  /*98e0*/  HFMA2.MMA R192, -RZ, RZ, 0, 1.847743988037109375e-06 ;  /* 0x0000001fffc07435 */ /* 0x001fe200000001ff */
[----:B------:R-:W-:Y:S01]  /*98f0*/  MOV R183, R6 ;  /* 0x0000000600b77202 */ /* 0x000fe20000000f00 */
[----:B------:R-:W-:Y:S01]  /*9900*/  IMAD.MOV.U32 R205, RZ, RZ, RZ ;  /* 0x000000ffffcd7224 */ /* 0x000fe200078e00ff */
[----:B------:R-:W-:-:S02]  /*9910*/  MOV R194, R16 ;  /* 0x0000001000c27202 */ /* 0x000fc40000000f00 */
[----:B------:R-:W-:Y:S02]  /*9920*/  MOV R207, 0xffffffff ;  /* 0xffffffff00cf7802 */ /* 0x000fe40000000f00 */
[----:B------:R-:W-:Y:S02]  /*9930*/  MOV R4, 0x9950 ;  /* 0x0000995000047802 */ /* 0x000fe40000000f00 */
[----:B-1----:R-:W-:Y:S05]  /*9940*/  CALL.REL.NOINC `($__internal_100_$__cuda_sm70_shflsync_idx_p) ;  /* 0x000000c000007944 */ /* 0x002fea0003c00000 */
[----:B0-----:R-:W-:Y:S01]  /*9950*/  HFMA2.MMA R205, -RZ, RZ, 0, 0 ;  /* 0x00000000ffcd7435 */ /* 0x001fe200000001ff */
[----:B-1----:R-:W-:Y:S01]  /*9960*/  IMAD.MOV.U32 R191, RZ, RZ, R192 ;  /* 0x000000ffffbf7224 */ /* 0x002fe200078e00c0 */
[----:B------:R-:W-:Y:S01]  /*9970*/  MOV R194, R17 ;  /* 0x0000001100c27202 */ /* 0x000fe20000000f00 */
[----:B------:R-:W-:Y:S01]  /*9980*/  IMAD.MOV.U32 R207, RZ, RZ, -0x1 ;  /* 0xffffffffffcf7424 */ /* 0x000fe200078e00ff */
[----:B------:R-:W-:Y:S02]  /*9990*/  MOV R192, 0x1f ;  /* 0x0000001f00c07802 */ /* 0x000fe40000000f00 */
[----:B------:R-:W-:Y:S02]  /*99a0*/  MOV R4, 0x99c0 ;  /* 0x000099c000047802 */ /* 0x000fe40000000f00 */
[----:B------:R-:W-:Y:S05]  /*99b0*/  CALL.REL.NOINC `($__internal_100_$__cuda_sm70_shflsync_idx_p) ;  /* 0x0000005000007944 */ /* 0x000fea0003c00000 */
[----:B01----:R-:W-:Y:S05]  /*99c0*/  BRA `(.L_x_2467) ;  /* 0xffffc60000007947 */ /* 0x003fea000383ffff */
        .weak           $__internal_99_$__cuda_sm70_shflsync_down
        .type           $__internal_99_$__cuda_sm70_shflsync_down,@function
        .size           $__internal_99_$__cuda_sm70_shflsync_down,($__internal_100_$__cuda_sm70_shflsync_idx_p - $__internal_99_$__cuda_sm70_shflsync_down)
$__internal_99_$__cuda_sm70_shflsync_down:
[----:B------:R-:W-:Y:S01]  /*99d0*/  HFMA2.MMA R5, -RZ, RZ, 0, 0 ;  /* 0x00000000ff057435 */ /* 0x000fe200000001ff */
[----:B------:R-:W-:Y:S04]  /*99e0*/  WARPSYNC R201 ;  /* 0x000000c900007348 */ /* 0x000fe80003800000 */
[----:B------:R0:W1:Y:S01]  /*99f0*/  SHFL.DOWN PT, R190, R190, R191, R192 ;  /* 0x080000bfbebe7389 */ /* 0x00006200000e00c0 */
[----:B------:R-:W-:Y:S05]  /*9a00*/  RET.REL.NODEC R4 `(_Z25selective_scan_bwd_kernelI32Selective_Scan_bwd_kernel_traitsILi64ELi16ELb0ELb0ELb0ELb0ELb1EN3c104HalfEfEEv12SSMParamsBwd) ;  /* 0xffff65f004007950 */ /* 0x000fea0003c3ffff */
        .weak           $__internal_100_$__cuda_sm70_shflsync_idx_p
        .type           $__internal_100_$__cuda_sm70_shflsync_idx_p,@function
        .size           $__internal_100_$__cuda_sm70_shflsync_idx_p,($__internal_101_$__cuda_sm70_shflsync_up - $__internal_100_$__cuda_sm70_shflsync_idx_p)
$__internal_100_$__cuda_sm70_shflsync_idx_p:
[----:B------:R-:W-:Y:S01]  /*9a10*/  MOV R5, 0x0 ;  /* 0x0000000000057802 */ /* 0x000fe20000000f00 */
[----:B------:R-:W-:Y:S04]  /*9a20*/  WARPSYNC R207 ;  /* 0x000000cf00007348 */ /* 0x000fe80003800000 */
[----:B------:R0:W1:Y:S01]  /*9a30*/  SHFL.IDX PT, R192, R194, R205, R192 ;  /* 0x000000cdc2c07389 */ /* 0x00006200000e00c0 */
[----:B------:R-:W-:Y:S05]  /*9a40*/  RET.REL.NODEC R4 `(_Z25selective_scan_bwd_kernelI32Selective_Scan_bwd_kernel_traitsILi64ELi16ELb0ELb0ELb0ELb0ELb1EN3c104HalfEfEEv12SSMParamsBwd) ;  /* 0xffff65b004007950 */ /* 0x000fea0003c3ffff */
        .weak           $__internal_101_$__cuda_sm70_shflsync_up
        .type           $__internal_101_$__cuda_sm70_shflsync_up,@function
        .size           $__internal_101_$__cuda_sm70_shflsync_up,(.L_x_8913 - $__internal_101_$__cuda_sm70_shflsync_up)
$__internal_101_$__cuda_sm70_shflsync_up:
[----:B------:R-:W-:Y:S01]  /*9a50*/  HFMA2.MMA R5, -RZ, RZ, 0, 0 ;  /* 0x00000000ff057435 */ /* 0x000fe200000001ff */
[----:B------:R-:W-:Y:S04]  /*9a60*/  WARPSYNC R209 ;  /* 0x000000d100007348 */ /* 0x000fe80003800000 */
[----:B------:R0:W1:Y:S01]  /*9a70*/  SHFL.UP PT, R188, R188, R207, R192 ;  /* 0x040000cfbcbc7389 */ /* 0x00006200000e00c0 */
[----:B------:R-:W-:Y:S05]  /*9a80*/  RET.REL.NODEC R4 `(_Z25selective_scan_bwd_kernelI32Selective_Scan_bwd_kernel_traitsILi64ELi16ELb0ELb0ELb0ELb0ELb1EN3c104HalfEfEEv12SSMParamsBwd) ;  /* 0xffff657004007950 */ /* 0x000fea0003c3ffff */
.L_x_2468:
        /* <DEDUP_REMOVED lines=15> */
.L_x_8913:


//--------------------- .text._Z25selective_scan_bwd_kernelI32Selective_Scan_bwd_kernel_traitsILi64ELi16ELb0ELb0ELb0ELb1ELb0EN3c104HalfEfEEv12SSMParamsBwd --------------------------
	.section	.text._Z25selective_scan_bwd_kernelI32Selective_Scan_bwd_kernel_traitsILi64ELi16ELb0ELb0ELb0ELb1ELb0EN3c104HalfEfEEv12SSMParamsBwd,"ax",@progbits
	.sectioninfo	@"SHI_REGISTERS=210"
	.align	128
        .global         _Z25selective_scan_bwd_kernelI32Selective_Scan_bwd_kernel_traitsILi64ELi16ELb0ELb0ELb0ELb1ELb0EN3c104HalfEfEEv12SSMParamsBwd
        .type           _Z25selective_scan_bwd_kernelI32Selective_Scan_bwd_kernel_traitsILi64ELi16ELb0ELb0ELb0ELb1ELb0EN3c104HalfEfEEv12SSMParamsBwd,@function
        .size           _Z25selective_scan_bwd_kernelI32Selective_Scan_bwd_kernel_traitsILi64ELi16ELb0ELb0ELb0ELb1ELb0EN3c104HalfEfEEv12SSMParamsBwd,(.L_x_8916 - _Z25selective_scan_bwd_kernelI32Selective_Scan_bwd_kernel_traitsILi64ELi16ELb0ELb0ELb0ELb1ELb0EN3c104HalfEfEEv12SSMParamsBwd)
        .other          _Z25selective_scan_bwd_kernelI32Selective_Scan_bwd_kernel_traitsILi64ELi16ELb0ELb0ELb0ELb1ELb0EN3c104HalfEfEEv12SSMParamsBwd,@"STO_CUDA_ENTRY STV_DEFAULT"
_Z25selective_scan_bwd_kernelI32Selective_Scan_bwd_kernel_traitsILi64ELi16ELb0ELb0ELb0ELb1ELb0EN3c104HalfEfEEv12SSMParamsBwd:
.text._Z25selective_scan_bwd_kernelI32Selective_Scan_bwd_kernel_traitsILi64ELi16ELb0ELb0ELb0ELb1ELb0EN3c104HalfEfEEv12SSMParamsBwd:
        /* <DEDUP_REMOVED lines=11> */
[----:B-1----:R-:W-:-:S05]  /*00b0*/  SHF.R.S32.HI R93, RZ, 0x1f, R94 ;  /* 0x0000001fff5d7819 */ /* 0x002fca000001145e */
[----:B------:R-:W-:Y:S01]  /*00c0*/  @P0 LEA R8, P2, R94, c[0x0][0x238], 0x2 ;  /* 0x00008e005e080a11 */ /* 0x000fe200078410ff */
[----:B------:R-:W-:Y:S01]  /*00d0*/  IMAD R5, R88, c[0x0][0x1d0], RZ ;  /* 0x0000740058057a24 */ /* 0x000fe200078e02ff */
[----:B------:R-:W-:Y:S01]  /*00e0*/  @P1 LEA R10, P3, R94, c[0x0][0x250], 0x2 ;  /* 0x000094005e0a1a11 */ /* 0x000fe200078610ff */
[----:B------:R-:W-:Y:S01]  /*00f0*/  IMAD R15, R88, c[0x0][0x1e0], RZ ;  /* 0x00007800580f7a24 */ /* 0x000fe200078e02ff */
[----:B------:R-:W-:Y:S01]  /*0100*/  @P0 LEA.HI.X R9, R94, c[0x0][0x23c], R93, 0x2, P2 ;  /* 0x00008f005e090a11 */ /* 0x000fe200010f145d */
[----:B------:R-:W-:Y:S01]  /*0110*/  IMAD R13, R90, c[0x0][0x1d4], R5 ;  /* 0x000075005a0d7a24 */ /* 0x000fe200078e0205 */
[----:B------:R-:W-:Y:S01]  /*0120*/  @P1 LEA.HI.X R11, R94, c[0x0][0x254], R93, 0x2, P3 ;  /* 0x000095005e0b1a11 */ /* 0x000fe200018f145d */
[C---:B------:R-:W-:Y:S02]  /*0130*/  IMAD.WIDE.U32 R4, R90.reuse, c[0x0][0x1e0], RZ ;  /* 0x000078005a047a25 */ /* 0x040fe400078e00ff */
[----:B------:R0:W5:Y:S02]  /*0140*/  @P0 LDG.E R92, [R8.64] ;  /* 0x00000004085c0981 */ /* 0x000164000c1e1900 */
[----:B------:R-:W-:-:S02]  /*0150*/  IMAD R15, R90, c[0x0][0x1e4], R15 ;  /* 0x000079005a0f7a24 */ /* 0x000fc400078e020f */
[----:B------:R-:W-:Y:S01]  /*0160*/  IMAD.WIDE.U32 R2, R90, c[0x0][0x1d0], RZ ;  /* 0x000074005a027a25 */ /* 0x000fe200078e00ff */
[----:B------:R1:W5:Y:S01]  /*0170*/  @P1 LDG.E R91, [R10.64] ;  /* 0x000000040a5b1981 */ /* 0x000362000c1e1900 */
[----:B------:R-:W-:Y:S01]  /*0180*/  ISETP.NE.U32.AND P0, PT, RZ, c[0x0][0x260], PT ;  /* 0x00009800ff007a0c */ /* 0x000fe20003f05070 */
[----:B------:R-:W-:Y:S01]  /*0190*/  HFMA2.MMA R98, -RZ, RZ, 0, 0 ;  /* 0x00000000ff627435 */ /* 0x000fe200000001ff */
[----:B------:R-:W-:Y:S01]  /*01a0*/  IMAD.IADD R5, R5, 0x1, R15 ;  /* 0x0000000105057824 */ /* 0x000fe200078e020f */
[----:B------:R-:W-:Y:S01]  /*01b0*/  IADD3 R3, R3, R13, RZ ;  /* 0x0000000d03037210 */ /* 0x000fe20007ffe0ff */
[C---:B------:R-:W-:Y:S01]  /*01c0*/  IMAD R13, R93.reuse, c[0x0][0x1e8], RZ ;  /* 0x00007a005d0d7a24 */ /* 0x040fe200078e02ff */
[----:B0-----:R-:W-:Y:S01]  /*01d0*/  MOV R8, c[0x0][0x174] ;  /* 0x00005d0000087a02 */ /* 0x001fe20000000f00 */
[----:B------:R-:W-:Y:S01]  /*01e0*/  IMAD.WIDE.U32 R4, R94, c[0x0][0x1e8], R4 ;  /* 0x00007a005e047a25 */ /* 0x000fe200078e0004 */
[----:B------:R-:W-:Y:S02]  /*01f0*/  ISETP.NE.AND.EX P0, PT, RZ, c[0x0][0x264], PT, P0 ;  /* 0x00009900ff007a0c */ /* 0x000fe40003f05300 */
[C---:B------:R-:W-:Y:S01]  /*0200*/  SHF.L.U32 R89, R8.reuse, 0xa, RZ ;  /* 0x0000000a08597819 */ /* 0x040fe200000006ff */
[----:B-1----:R-:W-:Y:S01]  /*0210*/  IMAD R11, R93, c[0x0][0x1d8], RZ ;  /* 0x000076005d0b7a24 */ /* 0x002fe200078e02ff */
[----:B------:R-:W-:Y:S01]  /*0220*/  ISETP.GE.AND P3, PT, R8, 0x1, PT ;  /* 0x000000010800780c */ /* 0x000fe20003f66270 */
[----:B------:R-:W-:Y:S01]  /*0230*/  IMAD R17, R88, c[0x0][0x278], RZ ;  /* 0x00009e0058117a24 */ /* 0x000fe200078e02ff */
[----:B------:R-:W-:Y:S01]  /*0240*/  IADD3 R9, R89, -0x400, RZ ;  /* 0xfffffc0059097810 */ /* 0x000fe20007ffe0ff */
[C---:B------:R-:W-:Y:S01]  /*0250*/  IMAD R0, R94.reuse, c[0x0][0x1dc], R11 ;  /* 0x000077005e007a24 */ /* 0x040fe200078e020b */
[----:B------:R-:W-:Y:S01]  /*0260*/  HFMA2.MMA R8, -RZ, RZ, 0, 0 ;  /* 0x00000000ff087435 */ /* 0x000fe200000001ff */
[C---:B------:R-:W-:Y:S01]  /*0270*/  IMAD R13, R94.reuse, c[0x0][0x1ec], R13 ;  /* 0x00007b005e0d7a24 */ /* 0x040fe200078e020d */
[----:B------:R-:W-:Y:S01]  /*0280*/  SHF.R.S32.HI R11, RZ, 0x1f, R9 ;  /* 0x0000001fff0b7819 */ /* 0x000fe20000011409 */
[----:B------:R-:W-:Y:S01]  /*0290*/  IMAD.WIDE.U32 R2, R94, c[0x0][0x1d8], R2 ;  /* 0x000076005e027a25 */ /* 0x000fe200078e0002 */
[----:B------:R-:W-:-:S02]  /*02a0*/  IADD3 R81, P2, R9, R4, RZ ;  /* 0x0000000409517210 */ /* 0x000fc40007f5e0ff */
[----:B------:R-:W-:Y:S01]  /*02b0*/  MOV R87, RZ ;  /* 0x000000ff00577202 */ /* 0x000fe20000000f00 */
[C---:B------:R-:W-:Y:S01]  /*02c0*/  IMAD.WIDE.U32 R6, R90.reuse, c[0x0][0x278], RZ ;  /* 0x00009e005a067a25 */ /* 0x040fe200078e00ff */
[----:B------:R-:W-:Y:S02]  /*02d0*/  IADD3 R83, P1, R9, R2, RZ ;  /* 0x0000000209537210 */ /* 0x000fe40007f3e0ff */
[----:B------:R-:W-:Y:S01]  /*02e0*/  IADD3.X R4, R11, R5, R13, P2, !PT ;  /* 0x000000050b047210 */ /* 0x000fe200017fe40d */
[C---:B------:R-:W-:Y:S01]  /*02f0*/  IMAD R17, R90.reuse, c[0x0][0x27c], R17 ;  /* 0x00009f005a117a24 */ /* 0x040fe200078e0211 */
[----:B------:R-:W-:Y:S01]  /*0300*/  ISETP.NE.U32.AND P2, PT, RZ, c[0x0][0x348], PT ;  /* 0x0000d200ff007a0c */ /* 0x000fe20003f45070 */
[----:B------:R-:W-:Y:S01]  /*0310*/  IMAD R15, R93, c[0x0][0x280], RZ ;  /* 0x0000a0005d0f7a24 */ /* 0x000fe200078e02ff */
[----:B------:R-:W-:Y:S01]  /*0320*/  IADD3.X R2, R11, R3, R0, P1, !PT ;  /* 0x000000030b027210 */ /* 0x000fe20000ffe400 */
[----:B------:R-:W-:Y:S01]  /*0330*/  @P0 IMAD R0, R90, c[0x0][0x164], R94 ;  /* 0x000059005a000a24 */ /* 0x000fe200078e025e */
[----:B------:R-:W-:Y:S01]  /*0340*/  IADD3 R7, R7, R17, RZ ;  /* 0x0000001107077210 */ /* 0x000fe20007ffe0ff */
[----:B------:R-:W-:Y:S01]  /*0350*/  IMAD R15, R94, c[0x0][0x284], R15 ;  /* 0x0000a1005e0f7a24 */ /* 0x000fe200078e020f */
[----:B------:R-:W-:Y:S01]  /*0360*/  ISETP.NE.U32.AND P1, PT, RZ, c[0x0][0x328], PT ;  /* 0x0000ca00ff007a0c */ /* 0x000fe20003f25070 */
[----:B------:R-:W-:Y:S01]  /*0370*/  @P0 IMAD R0, R0, c[0x0][0x174], RZ ;  /* 0x00005d0000000a24 */ /* 0x000fe200078e02ff */
[----:B------:R-:W-:Y:S01]  /*0380*/  ISETP.NE.AND.EX P2, PT, RZ, c[0x0][0x34c], PT, P2 ;  /* 0x0000d300ff007a0c */ /* 0x000fe20003f45320 */
[----:B------:R-:W-:Y:S01]  /*0390*/  IMAD.WIDE.U32 R6, R94, c[0x0][0x280], R6 ;  /* 0x0000a0005e067a25 */ /* 0x000fe200078e0006 */
[----:B------:R-:W-:-:S02]  /*03a0*/  ISETP.NE.AND.EX P1, PT, RZ, c[0x0][0x32c], PT, P1 ;  /* 0x0000cb00ff007a0c */ /* 0x000fc40003f25310 */
[----:B------:R-:W-:Y:S01]  /*03b0*/  LEA R82, P5, R81, c[0x0][0x248], 0x1 ;  /* 0x0000920051527a11 */ /* 0x000fe200078a08ff */
[----:B------:R-:W-:Y:S01]  /*03c0*/  IMAD.MOV.U32 R3, RZ, RZ, RZ ;  /* 0x000000ffff037224 */ /* 0x000fe200078e00ff */
[----:B------:R-:W-:Y:S01]  /*03d0*/  IADD3 R9, P4, R9, R6, RZ ;  /* 0x0000000609097210 */ /* 0x000fe20007f9e0ff */
[----:B------:R-:W-:Y:S01]  /*03e0*/  @P0 IMAD R0, R0, c[0x0][0x16c], RZ ;  /* 0x00005b0000000a24 */ /* 0x000fe200078e02ff */
[----:B------:R-:W-:Y:S02]  /*03f0*/  LEA.HI.X R81, R81, c[0x0][0x24c], R4, 0x1, P5 ;  /* 0x0000930051517a11 */ /* 0x000fe400028f0c04 */
[----:B------:R-:W-:Y:S02]  /*0400*/  IADD3.X R6, R11, R7, R15, P4, !PT ;  /* 0x000000070b067210 */ /* 0x000fe400027fe40f */
[----:B------:R-:W-:Y:S01]  /*0410*/  LEA R84, P4, R83, c[0x0][0x240], 0x1 ;  /* 0x0000900053547a11 */ /* 0x000fe200078808ff */
[----:B------:R-:W-:Y:S01]  /*0420*/  CS2R R10, SRZ ;  /* 0x00000000000a7805 */ /* 0x000fe2000001ff00 */
[----:B------:R-:W-:-:S02]  /*0430*/  @P2 LEA R8, P5, R94, c[0x0][0x348], 0x2 ;  /* 0x0000d2005e082a11 */ /* 0x000fc400078a10ff */
[----:B------:R-:W-:Y:S02]  /*0440*/  @P0 MOV R13, 0x8 ;  /* 0x00000008000d0802 */ /* 0x000fe40000000f00 */
[----:B------:R-:W-:Y:S02]  /*0450*/  LEA.HI.X R83, R83, c[0x0][0x244], R2, 0x1, P4 ;  /* 0x0000910053537a11 */ /* 0x000fe400020f0c02 */
[C---:B------:R-:W-:Y:S01]  /*0460*/  LEA R80, P6, R9.reuse, c[0x0][0x308], 0x1 ;  /* 0x0000c20009507a11 */ /* 0x040fe200078c08ff */
[----:B------:R-:W-:Y:S01]  /*0470*/  @P0 IMAD.WIDE R12, R0, R13, c[0x0][0x260] ;  /* 0x00009800000c0625 */ /* 0x000fe200078e020d */
[C---:B------:R-:W-:Y:S01]  /*0480*/  @P1 LEA R10, P4, R94.reuse, c[0x0][0x328], 0x2 ;  /* 0x0000ca005e0a1a11 */ /* 0x040fe200078810ff */
[----:B------:R-:W-:Y:S01]  /*0490*/  @!P0 CS2R R12, SRZ ;  /* 0x00000000000c8805 */ /* 0x000fe2000001ff00 */
[----:B------:R-:W-:Y:S02]  /*04a0*/  @P2 LEA.HI.X R3, R94, c[0x0][0x34c], R93, 0x2, P5 ;  /* 0x0000d3005e032a11 */ /* 0x000fe400028f145d */
[----:B------:R-:W-:-:S02]  /*04b0*/  LEA.HI.X R79, R9, c[0x0][0x30c], R6, 0x1, P6 ;  /* 0x0000c300094f7a11 */ /* 0x000fc400030f0c06 */
[----:B------:R-:W-:Y:S02]  /*04c0*/  @P1 LEA.HI.X R11, R94, c[0x0][0x32c], R93, 0x2, P4 ;  /* 0x0000cb005e0b1a11 */ /* 0x000fe400020f145d */
[----:B------:R-:W-:Y:S01]  /*04d0*/  MOV R9, R3 ;  /* 0x0000000300097202 */ /* 0x000fe20000000f00 */
[----:B------:R-:W-:Y:S05]  /*04e0*/  @!P3 BRA `(.L_x_2469) ;  /* 0x000086100000b947 */ /* 0x000fea0003800000 */
[----:B------:R-:W0:Y:S01]  /*04f0*/  S2R R86, SR_TID.X ;  /* 0x0000000000567919 */ /* 0x000e220000002100 */
[----:B------:R-:W-:Y:S01]  /*0500*/  IMAD.MOV.U32 R87, RZ, RZ, RZ ;  /* 0x000000ffff577224 */ /* 0x000fe200078e00ff */
[----:B------:R-:W-:Y:S02]  /*0510*/  MOV R78, RZ ;  /* 0x000000ff004e7202 */ /* 0x000fe40000000f00 */
[----:B------:R-:W1:Y:S01]  /*0520*/  S2R R85, SR_LANEID ;  /* 0x0000000000557919 */ /* 0x000e620000000000 */
[----:B------:R-:W-:Y:S02]  /*0530*/  MOV R98, RZ ;  /* 0x000000ff00627202 */ /* 0x000fe40000000f00 */
[----:B0-----:R-:W-:-:S04]  /*0540*/  SHF.R.S32.HI R3, RZ, 0x1f, R86 ;  /* 0x0000001fff037819 */ /* 0x001fc80000011456 */
[----:B------:R-:W-:-:S04]  /*0550*/  LEA.HI R3, R3, R86, RZ, 0x5 ;  /* 0x0000005603037211 */ /* 0x000fc800078f28ff */
[----:B-1----:R-:W-:Y:S02]  /*0560*/  SHF.R.S32.HI R77, RZ, 0x5, R3 ;  /* 0x00000005ff4d7819 */ /* 0x002fe40000011403 */
.L_x_2523:
[----:B------:R-:W-:Y:S01]  /*0570*/  SHF.L.U32 R0, R86, 0x4, RZ ;  /* 0x0000000456007819 */ /* 0x000fe200000006ff */
[----:B------:R-:W-:Y:S01]  /*0580*/  BAR.SYNC.DEFER_BLOCKING 0x0 ;  /* 0x0000000000007b1d */ /* 0x000fe20000010000 */
[----:B------:R-:W-:Y:S01]  /*0590*/  IADD3 R76, -R78, c[0x0][0x174], RZ ;  /* 0x00005d004e4c7a10 */ /* 0x000fe20007ffe1ff */
[----:B------:R-:W-:Y:S01]  /*05a0*/  IMAD.MOV.U32 R3, RZ, RZ, R83 ;  /* 0x000000ffff037224 */ /* 0x000fe200078e0053 */
[----:B------:R-:W-:Y:S02]  /*05b0*/  LOP3.LUT R0, R0, 0xfffffe00, RZ, 0xc0, !PT ;  /* 0xfffffe0000007812 */ /* 0x000fe400078ec0ff */
[----:B------:R-:W-:Y:S02]  /*05c0*/  LEA R75, R76, 0xfffffc00, 0xa ;  /* 0xfffffc004c4b7811 */ /* 0x000fe400078e50ff */
[----:B------:R-:W-:Y:S02]  /*05d0*/  LOP3.LUT R74, R0, 0x1f, R86, 0xf8, !PT ;  /* 0x0000001f004a7812 */ /* 0x000fe400078ef856 */
[----:B------:R-:W-:-:S02]  /*05e0*/  IADD3 R97, -R75, c[0x0][0x168], RZ ;  /* 0x00005a004b617a10 */ /* 0x000fc40007ffe1ff */
[C---:B------:R-:W-:Y:S02]  /*05f0*/  LOP3.LUT R26, R74.reuse, 0x20, RZ, 0xfc, !PT ;  /* 0x000000204a1a7812 */ /* 0x040fe400078efcff */
[-C--:B------:R-:W-:Y:S02]  /*0600*/  ISETP.GE.AND P2, PT, R74, R97.reuse, PT ;  /* 0x000000614a00720c */ /* 0x080fe40003f46270 */
[----:B------:R-:W-:Y:S02]  /*0610*/  ISETP.GE.AND P1, PT, R26, R97, PT ;  /* 0x000000611a00720c */ /* 0x000fe40003f26270 */
[----:B------:R-:W-:Y:S02]  /*0620*/  MOV R2, R84 ;  /* 0x0000005400027202 */ /* 0x000fe40000000f00 */
[C---:B------:R-:W-:Y:S02]  /*0630*/  LOP3.LUT R27, R74.reuse, 0x40, RZ, 0xfc, !PT ;  /* 0x000000404a1b7812 */ /* 0x040fe400078efcff */
[C---:B------:R-:W-:Y:S01]  /*0640*/  LOP3.LUT R28, R74.reuse, 0x60, RZ, 0xfc, !PT ;  /* 0x000000604a1c7812 */ /* 0x040fe200078efcff */
[----:B------:R-:W-:Y:S01]  /*0650*/  IMAD.WIDE R2, R74, 0x2, R2 ;  /* 0x000000024a027825 */ /* 0x000fe200078e0202 */
        /* <DEDUP_REMOVED lines=58> */
[----:B------:R-:W-:-:S02]  /*0a00*/  ISETP.GE.AND P2, PT, R26, R97, PT ;  /* 0x000000611a00720c */ /* 0x000fc40003f46270 */
[----:B------:R-:W-:Y:S02]  /*0a10*/  IADD3 R26, R0, R85, RZ ;  /* 0x00000055001a7210 */ /* 0x000fe40007ffe0ff */
[-C--:B------:R-:W-:Y:S02]  /*0a20*/  ISETP.GE.AND P3, PT, R27, R97.reuse, PT ;  /* 0x000000611b00720c */ /* 0x080fe40003f66270 */
[----:B------:R-:W-:Y:S02]  /*0a30*/  ISETP.GE.AND P6, PT, R29, R97, PT ;  /* 0x000000611d00720c */ /* 0x000fe40003fc6270 */
[C---:B------:R-:W-:Y:S02]  /*0a40*/  IADD3 R27, R26.reuse, 0x20, RZ ;  /* 0x000000201a1b7810 */ /* 0x040fe40007ffe0ff */
[C---:B------:R-:W-:Y:S02]  /*0a50*/  IADD3 R29, R26.reuse, 0x40, RZ ;  /* 0x000000401a1d7810 */ /* 0x040fe40007ffe0ff */
[----:B0-----:R-:W-:-:S02]  /*0a60*/  IADD3 R3, R26, 0x60, RZ ;  /* 0x000000601a037810 */ /* 0x001fc40007ffe0ff */
[----:B------:R-:W-:Y:S02]  /*0a70*/  ISETP.GE.AND P0, PT, R31, R97, PT ;  /* 0x000000611f00720c */ /* 0x000fe40003f06270 */
[CC--:B------:R-:W-:Y:S02]  /*0a80*/  LEA.HI.SX32 R73, R26.reuse, R26.reuse, 0x1b ;  /* 0x0000001a1a497211 */ /* 0x0c0fe400078fdaff */
[C---:B------:R-:W-:Y:S02]  /*0a90*/  IADD3 R31, R26.reuse, 0x80, RZ ;  /* 0x000000801a1f7810 */ /* 0x040fe40007ffe0ff */
[C---:B------:R-:W-:Y:S02]  /*0aa0*/  IADD3 R41, R26.reuse, 0xa0, RZ ;  /* 0x000000a01a297810 */ /* 0x040fe40007ffe0ff */
[----:B------:R-:W-:Y:S02]  /*0ab0*/  LEA.HI.SX32 R27, R27, R26, 0x1b ;  /* 0x0000001a1b1b7211 */ /* 0x000fe400078fdaff */
[----:B------:R-:W-:-:S02]  /*0ac0*/  IADD3 R43, R26, 0xc0, RZ ;  /* 0x000000c01a2b7810 */ /* 0x000fc40007ffe0ff */
[-C--:B------:R-:W-:Y:S02]  /*0ad0*/  LEA.HI.SX32 R29, R29, R26.reuse, 0x1b ;  /* 0x0000001a1d1d7211 */ /* 0x080fe400078fdaff */
[-C--:B------:R-:W-:Y:S02]  /*0ae0*/  LEA.HI.SX32 R3, R3, R26.reuse, 0x1b ;  /* 0x0000001a03037211 */ /* 0x080fe400078fdaff */
[C---:B------:R-:W-:Y:S02]  /*0af0*/  IADD3 R45, R26.reuse, 0xe0, RZ ;  /* 0x000000e01a2d7810 */ /* 0x040fe40007ffe0ff */
[----:B------:R-:W-:Y:S02]  /*0b00*/  IADD3 R47, R26, 0x100, RZ ;  /* 0x000001001a2f7810 */ /* 0x000fe40007ffe0ff */
[----:B------:R-:W-:Y:S02]  /*0b10*/  SHF.L.U32 R73, R73, 0x1, RZ ;  /* 0x0000000149497819 */ /* 0x000fe400000006ff */
[----:B------:R-:W-:-:S02]  /*0b20*/  LEA.HI.SX32 R31, R31, R26, 0x1b ;  /* 0x0000001a1f1f7211 */ /* 0x000fc400078fdaff */
[C---:B------:R-:W-:Y:S02]  /*0b30*/  IADD3 R49, R26.reuse, 0x120, RZ ;  /* 0x000001201a317810 */ /* 0x040fe40007ffe0ff */
[-C--:B------:R-:W-:Y:S02]  /*0b40*/  LEA.HI.SX32 R41, R41, R26.reuse, 0x1b ;  /* 0x0000001a29297211 */ /* 0x080fe400078fdaff */
[----:B------:R-:W-:Y:S01]  /*0b50*/  SHF.L.U32 R72, R27, 0x1, RZ ;  /* 0x000000011b487819 */ /* 0x000fe200000006ff */
[----:B------:R-:W-:Y:S01]  /*0b60*/  IMAD.SHL.U32 R70, R3, 0x2, RZ ;  /* 0x0000000203467824 */ /* 0x000fe200078e00ff */
[----:B------:R-:W-:Y:S02]  /*0b70*/  IADD3 R51, R26, 0x140, RZ ;  /* 0x000001401a337810 */ /* 0x000fe40007ffe0ff */
[----:B------:R-:W-:Y:S02]  /*0b80*/  LEA.HI.SX32 R43, R43, R26, 0x1b ;  /* 0x0000001a2b2b7211 */ /* 0x000fe400078fdaff */
[----:B------:R-:W-:-:S02]  /*0b90*/  SHF.L.U32 R71, R29, 0x1, RZ ;  /* 0x000000011d477819 */ /* 0x000fc400000006ff */
[C---:B------:R-:W-:Y:S02]  /*0ba0*/  IADD3 R53, R26.reuse, 0x160, RZ ;  /* 0x000001601a357810 */ /* 0x040fe40007ffe0ff */
[C---:B------:R-:W-:Y:S02]  /*0bb0*/  IADD3 R57, R26.reuse, 0x1a0, RZ ;  /* 0x000001a01a397810 */ /* 0x040fe40007ffe0ff */
[-C--:B------:R-:W-:Y:S02]  /*0bc0*/  LEA.HI.SX32 R45, R45, R26.reuse, 0x1b ;  /* 0x0000001a2d2d7211 */ /* 0x080fe400078fdaff */
[----:B------:R-:W-:Y:S02]  /*0bd0*/  LEA.HI.SX32 R47, R47, R26, 0x1b ;  /* 0x0000001a2f2f7211 */ /* 0x000fe400078fdaff */
[----:B------:R-:W-:Y:S02]  /*0be0*/  IADD3 R55, R26, 0x180, RZ ;  /* 0x000001801a377810 */ /* 0x000fe40007ffe0ff */
[----:B------:R-:W-:-:S02]  /*0bf0*/  SHF.L.U32 R69, R31, 0x1, RZ ;  /* 0x000000011f457819 */ /* 0x000fc400000006ff */
[-C--:B------:R-:W-:Y:S02]  /*0c00*/  LEA.HI.SX32 R49, R49, R26.reuse, 0x1b ;  /* 0x0000001a31317211 */ /* 0x080fe400078fdaff */
[----:B------:R-:W-:Y:S02]  /*0c10*/  SHF.L.U32 R68, R41, 0x1, RZ ;  /* 0x0000000129447819 */ /* 0x000fe400000006ff */
[C---:B------:R-:W-:Y:S02]  /*0c20*/  IADD3 R59, R26.reuse, 0x1c0, RZ ;  /* 0x000001c01a3b7810 */ /* 0x040fe40007ffe0ff */
[----:B------:R-:W-:Y:S02]  /*0c30*/  LEA.HI.SX32 R51, R51, R26, 0x1b ;  /* 0x0000001a33337211 */ /* 0x000fe400078fdaff */
[----:B------:R-:W-:Y:S01]  /*0c40*/  SHF.L.U32 R67, R43, 0x1, RZ ;  /* 0x000000012b437819 */ /* 0x000fe200000006ff */
[----:B------:R-:W-:Y:S01]  /*0c50*/  IMAD.SHL.U32 R65, R47, 0x2, RZ ;  /* 0x000000022f417824 */ /* 0x000fe200078e00ff */
[----:B------:R-:W-:-:S02]  /*0c60*/  IADD3 R61, R26, 0x1e0, RZ ;  /* 0x000001e01a3d7810 */ /* 0x000fc40007ffe0ff */
[-C--:B------:R-:W-:Y:S02]  /*0c70*/  LEA.HI.SX32 R53, R53, R26.reuse, 0x1b ;  /* 0x0000001a35357211 */ /* 0x080fe400078fdaff */
[-C--:B------:R-:W-:Y:S02]  /*0c80*/  LEA.HI.SX32 R57, R57, R26.reuse, 0x1b ;  /* 0x0000001a39397211 */ /* 0x080fe400078fdaff */
[----:B------:R-:W-:Y:S02]  /*0c90*/  SHF.L.U32 R66, R45, 0x1, RZ ;  /* 0x000000012d427819 */ /* 0x000fe400000006ff */
[----:B------:R-:W-:Y:S02]  /*0ca0*/  LEA.HI.SX32 R55, R55, R26, 0x1b ;  /* 0x0000001a37377211 */ /* 0x000fe400078fdaff */
[----:B------:R-:W-:Y:S02]  /*0cb0*/  SHF.L.U32 R64, R49, 0x1, RZ ;  /* 0x0000000131407819 */ /* 0x000fe400000006ff */
[----:B------:R-:W-:-:S02]  /*0cc0*/  LEA R0, R85, R0, 0x4 ;  /* 0x0000000055007211 */ /* 0x000fc400078e20ff */
[-C--:B------:R-:W-:Y:S02]  /*0cd0*/  LEA.HI.SX32 R59, R59, R26.reuse, 0x1b ;  /* 0x0000001a3b3b7211 */ /* 0x080fe400078fdaff */
[----:B------:R-:W-:Y:S01]  /*0ce0*/  SHF.L.U32 R63, R51, 0x1, RZ ;  /* 0x00000001333f7819 */ /* 0x000fe200000006ff */
[----:B------:R-:W-:Y:S01]  /*0cf0*/  IMAD.SHL.U32 R60, R57, 0x2, RZ ;  /* 0x00000002393c7824 */ /* 0x000fe200078e00ff */
[----:B------:R-:W-:Y:S02]  /*0d00*/  LEA.HI.SX32 R58, R61, R26, 0x1b ;  /* 0x0000001a3d3a7211 */ /* 0x000fe400078fdaff */
[----:B------:R-:W-:Y:S02]  /*0d10*/  SHF.L.U32 R62, R53, 0x1, RZ ;  /* 0x00000001353e7819 */ /* 0x000fe400000006ff */
[----:B------:R-:W-:Y:S02]  /*0d20*/  SHF.L.U32 R61, R55, 0x1, RZ ;  /* 0x00000001373d7819 */ /* 0x000fe400000006ff */
[----:B------:R-:W-:-:S02]  /*0d30*/  LEA.HI.SX32 R57, R0, R0, 0x1b ;  /* 0x0000000000397211 */ /* 0x000fc400078fdaff */
[----:B------:R-:W-:Y:S02]  /*0d40*/  SHF.L.U32 R59, R59, 0x1, RZ ;  /* 0x000000013b3b7819 */ /* 0x000fe400000006ff */
[----:B------:R-:W-:Y:S02]  /*0d50*/  SHF.L.U32 R58, R58, 0x1, RZ ;  /* 0x000000013a3a7819 */ /* 0x000fe400000006ff */
[----:B------:R-:W-:Y:S01]  /*0d60*/  SHF.L.U32 R57, R57, 0x1, RZ ;  /* 0x0000000139397819 */ /* 0x000fe200000006ff */
[----:B------:R-:W-:Y:S01]  /*0d70*/  IMAD.MOV.U32 R3, RZ, RZ, R81 ;  /* 0x000000ffff037224 */ /* 0x000fe200078e0051 */
[----:B------:R-:W-:-:S05]  /*0d80*/  MOV R2, R82 ;  /* 0x0000005200027202 */ /* 0x000fca0000000f00 */
[C---:B------:R-:W-:Y:S01]  /*0d90*/  IMAD.WIDE R2, R74.reuse, 0x2, R2 ;  /* 0x000000024a027825 */ /* 0x040fe200078e0202 */
[----:B------:R-:W-:Y:S02]  /*0da0*/  P2R R101, PR, RZ, 0x1 ;  /* 0x00000001ff657803 */ /* 0x000fe40000000000 */
[-C--:B------:R-:W-:Y:S02]  /*0db0*/  ISETP.GE.AND P1, PT, R74, R97.reuse, PT ;  /* 0x000000614a00720c */ /* 0x080fe40003f26270 */
[-C--:B------:R-:W-:Y:S02]  /*0dc0*/  ISETP.GE.AND P4, PT, R30, R97.reuse, PT ;  /* 0x000000611e00720c */ /* 0x080fe40003f86270 */
[----:B------:R-:W-:Y:S02]  /*0dd0*/  ISETP.GE.AND P5, PT, R28, R97, PT ;  /* 0x000000611c00720c */ /* 0x000fe40003fa6270 */
[----:B------:R-:W-:Y:S02]  /*0de0*/  P2R R28, PR, RZ, 0x4 ;  /* 0x00000004ff1c7803 */ /* 0x000fe40000000000 */
[----:B------:R-:W-:-:S02]  /*0df0*/  P2R R95, PR, RZ, 0x8 ;  /* 0x00000008ff5f7803 */ /* 0x000fc40000000000 */
[----:B------:R-:W-:Y:S02]  /*0e00*/  P2R R100, PR, RZ, 0x10 ;  /* 0x00000010ff647803 */ /* 0x000fe40000000000 */
[----:B------:R-:W-:Y:S02]  /*0e10*/  P2R R30, PR, RZ, 0x20 ;  /* 0x00000020ff1e7803 */ /* 0x000fe40000000000 */
[----:B------:R-:W-:Y:S01]  /*0e20*/  P2R R96, PR, RZ, 0x40 ;  /* 0x00000040ff607803 */ /* 0x000fe20000000000 */
[----:B--2---:R-:W-:Y:S04]  /*0e30*/  STS.U16 [R73], R4 ;  /* 0x0000000449007388 */ /* 0x004fe80000000400 */
[----:B---3--:R-:W-:Y:S04]  /*0e40*/  STS.U16 [R72+0x40], R5 ;  /* 0x0000400548007388 */ /* 0x008fe80000000400 */
[----:B----4-:R-:W-:Y:S04]  /*0e50*/  STS.U16 [R71+0x80], R6 ;  /* 0x0000800647007388 */ /* 0x010fe80000000400 */
        /* <DEDUP_REMOVED lines=33> */
[----:B------:R-:W4:Y:S01]  /*1070*/  @!P0 LDG.E.U16 R16, [R2.64+0x180] ;  /* 0x0001800402108981 */ /* 0x000f22000c1e1500 */
[----:B------:R-:W-:-:S04]  /*1080*/  ISETP.GE.AND P0, PT, R32, R97, PT ;  /* 0x000000612000720c */ /* 0x000fc80003f06270 */
[----:B------:R-:W-:-:S09]  /*1090*/  P2R R0, PR, RZ, 0x1 ;  /* 0x00000001ff007803 */ /* 0x000fd20000000000 */
[----:B------:R-:W4:Y:S01]  /*10a0*/  @!P0 LDG.E.U16 R19, [R2.64+0x1c0] ;  /* 0x0001c00402138981 */ /* 0x000f22000c1e1500 */
[----:B------:R-:W-:Y:S02]  /*10b0*/  ISETP.GE.AND P0, PT, R33, R97, PT ;  /* 0x000000612100720c */ /* 0x000fe40003f06270 */
[----:B------:R-:W-:Y:S02]  /*10c0*/  PRMT R18, RZ, 0x7610, R18 ;  /* 0x00007610ff127816 */ /* 0x000fe40000000012 */
[----:B------:R-:W-:Y:S02]  /*10d0*/  PRMT R4, RZ, 0x7610, R4 ;  /* 0x00007610ff047816 */ /* 0x000fe40000000004 */
[----:B------:R-:W-:Y:S02]  /*10e0*/  PRMT R5, RZ, 0x7610, R5 ;  /* 0x00007610ff057816 */ /* 0x000fe40000000005 */
[----:B------:R-:W-:Y:S02]  /*10f0*/  PRMT R6, RZ, 0x7610, R6 ;  /* 0x00007610ff067816 */ /* 0x000fe40000000006 */
[----:B------:R-:W-:Y:S01]  /*1100*/  PRMT R15, RZ, 0x7610, R15 ;  /* 0x00007610ff0f7816 */ /* 0x000fe2000000000f */
[----:B------:R-:W4:Y:S01]  /*1110*/  @!P1 LDG.E.U16 R4, [R2.64] ;  /* 0x0000000402049981 */ /* 0x000f22000c1e1500 */
[----:B------:R-:W-:-:S02]  /*1120*/  PRMT R7, RZ, 0x7610, R7 ;  /* 0x00007610ff077816 */ /* 0x000fc40000000007 */
[----:B------:R-:W-:Y:S01]  /*1130*/  PRMT R14, RZ, 0x7610, R14 ;  /* 0x00007610ff0e7816 */ /* 0x000fe2000000000e */
[----:B------:R-:W4:Y:S01]  /*1140*/  @!P0 LDG.E.U16 R18, [R2.64+0x200] ;  /* 0x0002000402128981 */ /* 0x000f22000c1e1500 */
[----:B------:R-:W-:Y:S02]  /*1150*/  P2R R17, PR, RZ, 0x1 ;  /* 0x00000001ff117803 */ /* 0x000fe40000000000 */
[-C--:B------:R-:W-:Y:S01]  /*1160*/  ISETP.GE.AND P0, PT, R34, R97.reuse, PT ;  /* 0x000000612200720c */ /* 0x080fe20003f06270 */
[----:B------:R-:W4:Y:S01]  /*1170*/  @!P2 LDG.E.U16 R5, [R2.64+0x40] ;  /* 0x000040040205a981 */ /* 0x000f22000c1e1500 */
[-C--:B------:R-:W-:Y:S02]  /*1180*/  ISETP.GE.AND P1, PT, R35, R97.reuse, PT ;  /* 0x000000612300720c */ /* 0x080fe40003f26270 */
[-C--:B------:R-:W-:Y:S01]  /*1190*/  ISETP.GE.AND P2, PT, R36, R97.reuse, PT ;  /* 0x000000612400720c */ /* 0x080fe20003f46270 */
[----:B------:R-:W4:Y:S01]  /*11a0*/  @!P3 LDG.E.U16 R6, [R2.64+0x80] ;  /* 0x000080040206b981 */ /* 0x000f22000c1e1500 */
[----:B------:R-:W-:-:S03]  /*11b0*/  ISETP.GE.AND P3, PT, R37, R97, PT ;  /* 0x000000612500720c */ /* 0x000fc60003f66270 */
[----:B------:R-:W4:Y:S01]  /*11c0*/  @!P4 LDG.E.U16 R15, [R2.64+0x140] ;  /* 0x00014004020fc981 */ /* 0x000f22000c1e1500 */
[----:B------:R-:W-:-:S03]  /*11d0*/  ISETP.GE.AND P4, PT, R38, R97, PT ;  /* 0x000000612600720c */ /* 0x000fc60003f86270 */
[----:B------:R-:W4:Y:S01]  /*11e0*/  @!P5 LDG.E.U16 R7, [R2.64+0xc0] ;  /* 0x0000c0040207d981 */ /* 0x000f22000c1e1500 */
[----:B------:R-:W-:-:S03]  /*11f0*/  ISETP.GE.AND P5, PT, R39, R97, PT ;  /* 0x000000612700720c */ /* 0x000fc60003fa6270 */
[----:B------:R-:W4:Y:S01]  /*1200*/  @!P6 LDG.E.U16 R14, [R2.64+0x100] ;  /* 0x00010004020ee981 */ /* 0x000f22000c1e1500 */
[----:B------:R-:W-:Y:S02]  /*1210*/  ISETP.GE.AND P6, PT, R40, R97, PT ;  /* 0x000000612800720c */ /* 0x000fe40003fc6270 */
[----:B--2---:R-:W-:Y:S02]  /*1220*/  PRMT R21, RZ, 0x7610, R21 ;  /* 0x00007610ff157816 */ /* 0x004fe40000000015 */
[----:B------:R-:W-:Y:S02]  /*1230*/  PRMT R20, RZ, 0x7610, R20 ;  /* 0x00007610ff147816 */ /* 0x000fe40000000014 */
[----:B---3--:R-:W-:Y:S02]  /*1240*/  PRMT R23, RZ, 0x7610, R23 ;  /* 0x00007610ff177816 */ /* 0x008fe40000000017 */
[----:B------:R-:W-:Y:S01]  /*1250*/  PRMT R22, RZ, 0x7610, R22 ;  /* 0x00007610ff167816 */ /* 0x000fe20000000016 */
[----:B------:R-:W2:Y:S01]  /*1260*/  @!P0 LDG.E.U16 R21, [R2.64+0x240] ;  /* 0x0002400402158981 */ /* 0x000ea2000c1e1500 */
[----:B------:R-:W-:-:S02]  /*1270*/  PRMT R25, RZ, 0x7610, R25 ;  /* 0x00007610ff197816 */ /* 0x000fc40000000019 */
[----:B------:R-:W-:Y:S01]  /*1280*/  PRMT R24, RZ, 0x7610, R24 ;  /* 0x00007610ff187816 */ /* 0x000fe20000000018 */
[----:B------:R-:W3:Y:S01]  /*1290*/  @!P1 LDG.E.U16 R20, [R2.64+0x280] ;  /* 0x0002800402149981 */ /* 0x000ee2000c1e1500 */
[----:B------:R-:W-:-:S03]  /*12a0*/  PRMT R27, RZ, 0x7610, R27 ;  /* 0x00007610ff1b7816 */ /* 0x000fc6000000001b */
[----:B------:R-:W2:Y:S04]  /*12b0*/  @!P2 LDG.E.U16 R23, [R2.64+0x2c0] ;  /* 0x0002c0040217a981 */ /* 0x000ea8000c1e1500 */
[----:B------:R-:W3:Y:S04]  /*12c0*/  @!P3 LDG.E.U16 R22, [R2.64+0x300] ;  /* 0x000300040216b981 */ /* 0x000ee8000c1e1500 */
[----:B------:R-:W3:Y:S04]  /*12d0*/  @!P4 LDG.E.U16 R25, [R2.64+0x340] ;  /* 0x000340040219c981 */ /* 0x000ee8000c1e1500 */
[----:B------:R-:W3:Y:S04]  /*12e0*/  @!P5 LDG.E.U16 R24, [R2.64+0x380] ;  /* 0x000380040218d981 */ /* 0x000ee8000c1e1500 */
[----:B------:R-:W3:Y:S01]  /*12f0*/  @!P6 LDG.E.U16 R27, [R2.64+0x3c0] ;  /* 0x0003c004021be981 */ /* 0x000ee2000c1e1500 */
[----:B------:R-:W-:-:S02]  /*1300*/  P2R R99, PR, RZ, 0x1 ;  /* 0x00000001ff637803 */ /* 0x000fc40000000000 */
[----:B------:R-:W-:-:S04]  /*1310*/  ISETP.NE.AND P0, PT, R17, RZ, PT ;  /* 0x000000ff1100720c */ /* 0x000fc80003f05270 */
[----:B------:R-:W-:Y:S02]  /*1320*/  P2R R41, PR, RZ, 0x1 ;  /* 0x00000001ff297803 */ /* 0x000fe40000000000 */
        /* <DEDUP_REMOVED lines=21> */
[----:B------:R-:W-:Y:S01]  /*1480*/  PRMT R39, RZ, 0x7610, R39 ;  /* 0x00007610ff277816 */ /* 0x000fe20000000027 */
[----:B----4-:R0:W-:Y:S04]  /*1490*/  STS.U16 [R73], R4 ;  /* 0x0000000449007388 */ /* 0x0101e80000000400 */
[----:B------:R1:W-:Y:S04]  /*14a0*/  STS.U16 [R72+0x40], R5 ;  /* 0x0000400548007388 */ /* 0x0003e80000000400 */
[----:B------:R-:W-:Y:S04]  /*14b0*/  STS.U16 [R71+0x80], R6 ;  /* 0x0000800647007388 */ /* 0x000fe80000000400 */
[----:B------:R-:W-:Y:S04]  /*14c0*/  STS.U16 [R70+0xc0], R7 ;  /* 0x0000c00746007388 */ /* 0x000fe80000000400 */
[----:B------:R-:W-:Y:S04]  /*14d0*/  STS.U16 [R69+0x100], R14 ;  /* 0x0001000e45007388 */ /* 0x000fe80000000400 */
[----:B------:R-:W-:Y:S04]  /*14e0*/  STS.U16 [R68+0x140], R15 ;  /* 0x0001400f44007388 */ /* 0x000fe80000000400 */
[----:B------:R4:W-:Y:S04]  /*14f0*/  STS.U16 [R67+0x180], R16 ;  /* 0x0001801043007388 */ /* 0x0009e80000000400 */
[----:B------:R-:W-:Y:S01]  /*1500*/  STS.U16 [R66+0x1c0], R19 ;  /* 0x0001c01342007388 */ /* 0x000fe20000000400 */
[----:B0-----:R-:W-:-:S03]  /*1510*/  MOV R4, R80 ;  /* 0x0000005000047202 */ /* 0x001fc60000000f00 */
[----:B------:R-:W-:Y:S01]  /*1520*/  STS.U16 [R65+0x200], R18 ;  /* 0x0002001241007388 */ /* 0x000fe20000000400 */
[----:B-1----:R-:W-:-:S03]  /*1530*/  MOV R5, R79 ;  /* 0x0000004f00057202 */ /* 0x002fc60000000f00 */
[----:B--2---:R-:W-:Y:S04]  /*1540*/  STS.U16 [R64+0x240], R21 ;  /* 0x0002401540007388 */ /* 0x004fe80000000400 */
[----:B---3--:R-:W-:Y:S04]  /*1550*/  STS.U16 [R63+0x280], R20 ;  /* 0x000280143f007388 */ /* 0x008fe80000000400 */
[----:B------:R-:W-:Y:S04]  /*1560*/  STS.U16 [R62+0x2c0], R23 ;  /* 0x0002c0173e007388 */ /* 0x000fe80000000400 */
[----:B------:R-:W-:Y:S01]  /*1570*/  STS.U16 [R61+0x300], R22 ;  /* 0x000300163d007388 */ /* 0x000fe20000000400 */
[----:B----4-:R-:W-:-:S03]  /*1580*/  IMAD.WIDE R16, R74, 0x2, R4 ;  /* 0x000000024a107825 */ /* 0x010fc600078e0204 */
[----:B------:R0:W-:Y:S04]  /*1590*/  STS.U16 [R60+0x340], R25 ;  /* 0x000340193c007388 */ /* 0x0001e80000000400 */
[----:B------:R-:W-:Y:S04]  /*15a0*/  STS.U16 [R59+0x380], R24 ;  /* 0x000380183b007388 */ /* 0x000fe80000000400 */
[----:B------:R1:W-:Y:S01]  /*15b0*/  STS.U16 [R58+0x3c0], R27 ;  /* 0x0003c01b3a007388 */ /* 0x0003e20000000400 */
[----:B------:R-:W-:-:S06]  /*15c0*/  NOP ;  /* 0x0000000000007918 */ /* 0x000fcc0000000000 */
[----:B------:R-:W2:Y:S04]  /*15d0*/  LDS.U16 R0, [R57] ;  /* 0x0000000039007984 */ /* 0x000ea80000000400 */
[----:B------:R-:W-:Y:S04]  /*15e0*/  LDS.U16 R15, [R57+0x2] ;  /* 0x00000200390f7984 */ /* 0x000fe80000000400 */
[----:B------:R-:W3:Y:S04]  /*15f0*/  LDS.U16 R18, [R57+0x4] ;  /* 0x0000040039127984 */ /* 0x000ee80000000400 */
[----:B------:R-:W-:Y:S04]  /*1600*/  LDS.U16 R19, [R57+0x6] ;  /* 0x0000060039137984 */ /* 0x000fe80000000400 */
[----:B------:R-:W2:Y:S04]  /*1610*/  LDS.U16 R20, [R57+0x8] ;  /* 0x0000080039147984 */ /* 0x000ea80000000400 */
[----:B------:R-:W-:Y:S04]  /*1620*/  LDS.U16 R21, [R57+0xa] ;  /* 0x00000a0039157984 */ /* 0x000fe80000000400 */
        /* <DEDUP_REMOVED lines=12> */
[----:B------:R-:W4:Y:S01]  /*16f0*/  @!P0 LDG.E.U16 R26, [R16.64] ;  /* 0x00000004101a8981 */ /* 0x000f22000c1e1500 */
[----:B------:R-:W-:Y:S02]  /*1700*/  ISETP.NE.AND P0, PT, R28, RZ, PT ;  /* 0x000000ff1c00720c */ /* 0x000fe40003f05270 */
[----:B------:R-:W-:Y:S01]  /*1710*/  PRMT R28, RZ, 0x7610, R28 ;  /* 0x00007610ff1c7816 */ /* 0x000fe2000000001c */
[----:B------:R-:W4:Y:S01]  /*1720*/  @!P1 LDG.E.U16 R36, [R16.64+0x280] ;  /* 0x0002800410249981 */ /* 0x000f22000c1e1500 */
[----:B-1----:R-:W-:-:S03]  /*1730*/  PRMT R27, RZ, 0x7610, R27 ;  /* 0x00007610ff1b7816 */ /* 0x002fc6000000001b */
[----:B------:R-:W4:Y:S04]  /*1740*/  @!P2 LDG.E.U16 R35, [R16.64+0x2c0] ;  /* 0x0002c0041023a981 */ /* 0x000f28000c1e1500 */
[----:B------:R-:W4:Y:S04]  /*1750*/  @!P3 LDG.E.U16 R38, [R16.64+0x300] ;  /* 0x000300041026b981 */ /* 0x000f28000c1e1500 */
[----:B------:R-:W4:Y:S01]  /*1760*/  @!P0 LDG.E.U16 R25, [R16.64+0x40] ;  /* 0x0000400410198981 */ /* 0x000f22000c1e1500 */
[----:B------:R-:W-:-:S03]  /*1770*/  ISETP.NE.AND P0, PT, R29, RZ, PT ;  /* 0x000000ff1d00720c */ /* 0x000fc60003f05270 */
[----:B------:R-:W4:Y:S04]  /*1780*/  @!P4 LDG.E.U16 R37, [R16.64+0x340] ;  /* 0x000340041025c981 */ /* 0x000f28000c1e1500 */
[----:B------:R-:W4:Y:S04]  /*1790*/  @!P5 LDG.E.U16 R40, [R16.64+0x380] ;  /* 0x000380041028d981 */ /* 0x000f28000c1e1500 */
[----:B------:R-:W4:Y:S04]  /*17a0*/  @!P6 LDG.E.U16 R39, [R16.64+0x3c0] ;  /* 0x0003c0041027e981 */ /* 0x000f28000c1e1500 */
[----:B------:R-:W4:Y:S01]  /*17b0*/  @!P0 LDG.E.U16 R28, [R16.64+0x80] ;  /* 0x00008004101c8981 */ /* 0x000f22000c1e1500 */
[----:B------:R-:W-:-:S02]  /*17c0*/  ISETP.NE.AND P0, PT, R30, RZ, PT ;  /* 0x000000ff1e00720c */ /* 0x000fc40003f05270 */
[----:B------:R-:W-:-:S11]  /*17d0*/  PRMT R30, RZ, 0x7610, R30 ;  /* 0x00007610ff1e7816 */ /* 0x000fd6000000001e */
[----:B------:R-:W4:Y:S01]  /*17e0*/  @!P0 LDG.E.U16 R27, [R16.64+0xc0] ;  /* 0x0000c004101b8981 */ /* 0x000f22000c1e1500 */
[----:B------:R-:W-:Y:S02]  /*17f0*/  ISETP.NE.AND P0, PT, R31, RZ, PT ;  /* 0x000000ff1f00720c */ /* 0x000fe40003f05270 */
        /* <DEDUP_REMOVED lines=14> */
[----:B------:R-:W-:-:S13]  /*18e0*/  ISETP.NE.AND P0, PT, R99, RZ, PT ;  /* 0x000000ff6300720c */ /* 0x000fda0003f05270 */
[----:B------:R-:W4:Y:S01]  /*18f0*/  @!P0 LDG.E.U16 R33, [R16.64+0x240] ;  /* 0x0002400410218981 */ /* 0x000f22000c1e1500 */
[----:B--2---:R-:W-:Y:S02]  /*1900*/  HADD2.F32 R0, -RZ, R0.H0_H0 ;  /* 0x20000000ff007230 */ /* 0x004fe40000004100 */
[----:B---3--:R-:W-:Y:S02]  /*1910*/  HADD2.F32 R18, -RZ, R18.H0_H0 ;  /* 0x20000012ff127230 */ /* 0x008fe40000004100 */
[----:B------:R-:W-:Y:S02]  /*1920*/  HADD2.F32 R20, -RZ, R20.H0_H0 ;  /* 0x20000014ff147230 */ /* 0x000fe40000004100 */
[----:B------:R-:W-:Y:S02]  /*1930*/  HADD2.F32 R100, -RZ, R49.H0_H0 ;  /* 0x20000031ff647230 */ /* 0x000fe40000004100 */
[----:B------:R-:W-:Y:S01]  /*1940*/  HADD2.F32 R22, -RZ, R22.H0_H0 ;  /* 0x20000016ff167230 */ /* 0x000fe20000004100 */
[----:B------:R-:W-:Y:S01]  /*1950*/  BSSY B0, `(.L_x_2470) ;  /* 0x0000071000007945 */ /* 0x000fe20003800000 */
[----:B----4-:R-:W-:Y:S04]  /*1960*/  STS.U16 [R73], R26 ;  /* 0x0000001a49007388 */ /* 0x010fe80000000400 */
        /* <DEDUP_REMOVED lines=20> */
[----:B------:R-:W4:Y:S04]  /*1ab0*/  LDS.U16 R26, [R57+0x8] ;  /* 0x00000800391a7984 */ /* 0x000f280000000400 */
[----:B------:R-:W4:Y:S01]  /*1ac0*/  LDS.U16 R36, [R57+0xa] ;  /* 0x00000a0039247984 */ /* 0x000f220000000400 */
[----:B0-----:R-:W-:-:S02]  /*1ad0*/  HADD2.F32 R27, -RZ, R181.H0_H0 ;  /* 0x200000b5ff1b7230 */ /* 0x001fc40000004100 */
[----:B------:R-:W-:Y:S01]  /*1ae0*/  HADD2.F32 R28, -RZ, R56.H0_H0 ;  /* 0x20000038ff1c7230 */ /* 0x000fe20000004100 */
[----:B------:R-:W0:Y:S04]  /*1af0*/  LDS.U16 R35, [R57+0xc] ;  /* 0x00000c0039237984 */ /* 0x000e280000000400 */
[----:B------:R-:W0:Y:S04]  /*1b00*/  LDS.U16 R34, [R57+0xe] ;  /* 0x00000e0039227984 */ /* 0x000e280000000400 */
[----:B------:R-:W-:Y:S04]  /*1b10*/  LDS.U16 R97, [R57+0x18] ;  /* 0x0000180039617984 */ /* 0x000fe80000000400 */
[----:B------:R-:W-:Y:S01]  /*1b20*/  LDS.U16 R99, [R57+0x1c] ;  /* 0x00001c0039637984 */ /* 0x000fe20000000400 */
[----:B-1----:R-:W-:-:S03]  /*1b30*/  HADD2.F32 R41, -RZ, R41.H0_H0 ;  /* 0x20000029ff297230 */ /* 0x002fc60000004100 */
[----:B------:R-:W-:Y:S01]  /*1b40*/  LDS.U16 R101, [R57+0x1e] ;  /* 0x00001e0039657984 */ /* 0x000fe20000000400 */
[----:B--2---:R-:W-:Y:S01]  /*1b50*/  HADD2.F32 R40, -RZ, R16.H0_H0 ;  /* 0x20000010ff287230 */ /* 0x004fe20000004100 */
[----:B------:R-:W-:Y:S01]  /*1b60*/  FFMA.FTZ R27, R41, R27, R98 ;  /* 0x0000001b291b7223 */ /* 0x000fe20000010062 */
[----:B------:R-:W-:Y:S01]  /*1b70*/  HADD2.F32 R16, -RZ, R55.H0_H0 ;  /* 0x20000037ff107230 */ /* 0x000fe20000004100 */
[----:B------:R-:W-:Y:S01]  /*1b80*/  LDS.U16 R98, [R57+0x1a] ;  /* 0x00001a0039627984 */ /* 0x000fe20000000400 */
[----:B---3--:R-:W-:Y:S01]  /*1b90*/  HADD2.F32 R39, -RZ, R17.H0_H0 ;  /* 0x20000011ff277230 */ /* 0x008fe20000004100 */
[----:B------:R-:W-:Y:S01]  /*1ba0*/  FFMA.FTZ R28, R40, R28, R27 ;  /* 0x0000001c281c7223 */ /* 0x000fe2000001001b */
[----:B------:R-:W-:Y:S02]  /*1bb0*/  HADD2.F32 R27, -RZ, R54.H0_H0 ;  /* 0x20000036ff1b7230 */ /* 0x000fe40000004100 */
[----:B----4-:R-:W-:Y:S01]  /*1bc0*/  HADD2.F32 R38, -RZ, R25.H0_H0 ;  /* 0x20000019ff267230 */ /* 0x010fe20000004100 */
[----:B------:R-:W-:Y:S01]  /*1bd0*/  FFMA.FTZ R17, R39, R16, R28 ;  /* 0x0000001027117223 */ /* 0x000fe2000001001c */
[----:B------:R-:W-:-:S02]  /*1be0*/  HADD2.F32 R25, -RZ, R53.H0_H0 ;  /* 0x20000035ff197230 */ /* 0x000fc40000004100 */
[----:B------:R-:W-:Y:S01]  /*1bf0*/  HADD2.F32 R37, -RZ, R26.H0_H0 ;  /* 0x2000001aff257230 */ /* 0x000fe20000004100 */
[----:B------:R-:W-:Y:S01]  /*1c00*/  FFMA.FTZ R16, R38, R27, R17 ;  /* 0x0000001b26107223 */ /* 0x000fe20000010011 */
[----:B------:R-:W-:Y:S01]  /*1c10*/  HADD2.F32 R17, -RZ, R52.H0_H0 ;  /* 0x20000034ff117230 */ /* 0x000fe20000004100 */
[----:B------:R-:W1:Y:S01]  /*1c20*/  LDS.U16 R27, [R57+0x10] ;  /* 0x00001000391b7984 */ /* 0x000e620000000400 */
[----:B------:R-:W-:Y:S01]  /*1c30*/  HADD2.F32 R36, -RZ, R36.H0_H0 ;  /* 0x20000024ff247230 */ /* 0x000fe20000004100 */
[----:B------:R-:W-:Y:S02]  /*1c40*/  FFMA.FTZ R25, R37, R25, R16 ;  /* 0x0000001925197223 */ /* 0x000fe40000010010 */
[----:B------:R-:W-:Y:S02]  /*1c50*/  LDS.U16 R16, [R57+0x14] ;  /* 0x0000140039107984 */ /* 0x000fe40000000400 */
[----:B------:R-:W-:Y:S02]  /*1c60*/  FFMA.FTZ R26, R36, R17, R25 ;  /* 0x00000011241a7223 */ /* 0x000fe40000010019 */
[----:B------:R-:W2:Y:S04]  /*1c70*/  LDS.U16 R25, [R57+0x12] ;  /* 0x0000120039197984 */ /* 0x000ea80000000400 */
[----:B------:R3:W4:Y:S01]  /*1c80*/  LDS.U16 R17, [R57+0x16] ;  /* 0x0000160039117984 */ /* 0x0007220000000400 */
[----:B------:R-:W-:Y:S01]  /*1c90*/  HADD2.F32 R28, -RZ, R51.H0_H0 ;  /* 0x20000033ff1c7230 */ /* 0x000fe20000004100 */
[----:B-----5:R-:W-:Y:S01]  /*1ca0*/  FADD.FTZ R33, R0, R91 ;  /* 0x0000005b00217221 */ /* 0x020fe20000010000 */
[----:B0-----:R-:W-:-:S02]  /*1cb0*/  HADD2.F32 R35, -RZ, R35.H0_H0 ;  /* 0x20000023ff237230 */ /* 0x001fc40000004100 */
[----:B------:R-:W-:Y:S02]  /*1cc0*/  HADD2.F32 R30, -RZ, R50.H0_H0 ;  /* 0x20000032ff1e7230 */ /* 0x000fe40000004100 */
[----:B------:R-:W-:Y:S01]  /*1cd0*/  HADD2.F32 R34, -RZ, R34.H0_H0 ;  /* 0x20000022ff227230 */ /* 0x000fe20000004100 */
[----:B------:R-:W-:Y:S01]  /*1ce0*/  FFMA.FTZ R29, R35, R28, R26 ;  /* 0x0000001c231d7223 */ /* 0x000fe2000001001a */
[----:B------:R-:W-:Y:S01]  /*1cf0*/  FSETP.GTU.FTZ.AND P4, PT, R33, 20, PT ;  /* 0x41a000002100780b */ /* 0x000fe20003f9c000 */
[----:B------:R-:W-:Y:S01]  /*1d00*/  HADD2.F32 R32, -RZ, R15.H0_H0 ;  /* 0x2000000fff207230 */ /* 0x000fe20000004100 */
[----:B------:R-:W-:Y:S01]  /*1d10*/  MOV R31, c[0x0][0x16c] ;  /* 0x00005b00001f7a02 */ /* 0x000fe20000000f00 */
[----:B------:R-:W-:Y:S01]  /*1d20*/  FFMA.FTZ R26, R34, R30, R29 ;  /* 0x0000001e221a7223 */ /* 0x000fe2000001001d */
[----:B------:R-:W-:Y:S02]  /*1d30*/  HADD2.F32 R30, -RZ, R19.H0_H0 ;  /* 0x20000013ff1e7230 */ /* 0x000fe40000004100 */
[----:B------:R-:W-:Y:S01]  /*1d40*/  HADD2.F32 R28, -RZ, R21.H0_H0 ;  /* 0x20000015ff1c7230 */ /* 0x000fe20000004100 */
[----:B------:R-:W-:Y:S01]  /*1d50*/  ISETP.GE.AND P5, PT, R31, 0x1, PT ;  /* 0x000000011f00780c */ /* 0x000fe20003fa6270 */
[----:B------:R-:W-:-:S02]  /*1d60*/  FADD.FTZ R32, R32, R91 ;  /* 0x0000005b20207221 */ /* 0x000fc40000010000 */
[--C-:B------:R-:W-:Y:S02]  /*1d70*/  FADD.FTZ R31, R18, R91.reuse ;  /* 0x0000005b121f7221 */ /* 0x100fe40000010000 */
[--C-:B------:R-:W-:Y:S02]  /*1d80*/  FADD.FTZ R30, R30, R91.reuse ;  /* 0x0000005b1e1e7221 */ /* 0x100fe40000010000 */
[--C-:B------:R-:W-:Y:S02]  /*1d90*/  FADD.FTZ R29, R20, R91.reuse ;  /* 0x0000005b141d7221 */ /* 0x100fe40000010000 */
[--C-:B------:R-:W-:Y:S01]  /*1da0*/  FADD.FTZ R28, R28, R91.reuse ;  /* 0x0000005b1c1c7221 */ /* 0x100fe20000010000 */
[----:B-1----:R-:W-:Y:S01]  /*1db0*/  HADD2.F32 R27, -RZ, R27.H0_H0 ;  /* 0x2000001bff1b7230 */ /* 0x002fe20000004100 */
[----:B------:R-:W-:Y:S01]  /*1dc0*/  FSETP.GTU.FTZ.AND P3, PT, R32, 20, PT ;  /* 0x41a000002000780b */ /* 0x000fe20003f7c000 */
[----:B------:R-:W-:Y:S01]  /*1dd0*/  HADD2.F32 R19, -RZ, R48.H0_H0 ;  /* 0x20000030ff137230 */ /* 0x000fe20000004100 */
[----:B------:R-:W-:Y:S01]  /*1de0*/  FSETP.GTU.FTZ.AND P2, PT, R31, 20, PT ;  /* 0x41a000001f00780b */ /* 0x000fe20003f5c000 */
[----:B------:R-:W-:Y:S01]  /*1df0*/  HADD2.F32 R20, -RZ, R23.H0_H0 ;  /* 0x20000017ff147230 */ /* 0x000fe20000004100 */
[----:B------:R-:W-:Y:S01]  /*1e00*/  FFMA.FTZ R100, R27, R100, R26 ;  /* 0x000000641b647223 */ /* 0x000fe2000001001a */
[----:B------:R-:W-:Y:S01]  /*1e10*/  FSETP.GTU.FTZ.AND P1, PT, R30, 20, PT ;  /* 0x41a000001e00780b */ /* 0x000fe20003f3c000 */
[----:B------:R-:W-:Y:S01]  /*1e20*/  FADD.FTZ R26, R22, R91 ;  /* 0x0000005b161a7221 */ /* 0x000fe20000010000 */
[----:B------:R-:W-:Y:S01]  /*1e30*/  FSETP.GTU.FTZ.AND P0, PT, R29, 20, PT ;  /* 0x41a000001d00780b */ /* 0x000fe20003f1c000 */
[----:B--2---:R-:W-:Y:S01]  /*1e40*/  HADD2.F32 R25, -RZ, R25.H0_H0 ;  /* 0x20000019ff197230 */ /* 0x004fe20000004100 */
[----:B------:R-:W-:Y:S01]  /*1e50*/  FSETP.GTU.FTZ.AND P6, PT, R28, 20, PT ;  /* 0x41a000001c00780b */ /* 0x000fe20003fdc000 */
[----:B------:R-:W-:Y:S07]  /*1e60*/  @P4 BRA `(.L_x_2471) ;  /* 0x000001f000004947 */ /* 0x000fee0003800000 */
[----:B---3--:R-:W-:Y:S01]  /*1e70*/  FMUL.FTZ R33, R33, 1.4426950216293334961 ;  /* 0x3fb8aa3b21217820 */ /* 0x008fe20000410000 */
[----:B------:R-:W-:Y:S01]  /*1e80*/  HFMA2.MMA R22, -RZ, RZ, 1.3056640625, -1.8671875 ;  /* 0x3d39bf78ff167435 */ /* 0x000fe200000001ff */
[----:B------:R-:W-:-:S02]  /*1e90*/  IMAD.MOV.U32 R21, RZ, RZ, 0x3e800000 ;  /* 0x3e800000ff157424 */ /* 0x000fc400078e00ff */
        /* <DEDUP_REMOVED lines=28> */
.L_x_2471:
[----:B---3--:R-:W-:Y:S05]  /*2060*/  BSYNC B0 ;  /* 0x0000000000007941 */ /* 0x008fea0003800000 */
.L_x_2470:
[----:B------:R-:W-:Y:S01]  /*2070*/  BSSY B0, `(.L_x_2472) ;  /* 0x0000027000007945 */ /* 0x000fe20003800000 */
[----:B------:R-:W-:Y:S01]  /*2080*/  HADD2.F32 R22, -RZ, R24.H0_H0 ;  /* 0x20000018ff167230 */ /* 0x000fe20000004100 */
[----:B------:R-:W-:Y:S01]  /*2090*/  FSETP.GTU.FTZ.AND P4, PT, R26, 20, PT ;  /* 0x41a000001a00780b */ /* 0x000fe20003f9c000 */
[----:B------:R-:W-:Y:S01]  /*20a0*/  FFMA.FTZ R100, R25, R19, R100 ;  /* 0x0000001319647223 */ /* 0x000fe20000010064 */
[----:B------:R-:W-:Y:S01]  /*20b0*/  HADD2.F32 R18, -RZ, R47.H0_H0 ;  /* 0x2000002fff127230 */ /* 0x000fe20000004100 */
[----:B------:R-:W-:Y:S01]  /*20c0*/  FADD.FTZ R24, R20, R91 ;  /* 0x0000005b14187221 */ /* 0x000fe20000010000 */
[----:B------:R-:W-:Y:S01]  /*20d0*/  HADD2.F32 R23, -RZ, R16.H0_H0 ;  /* 0x20000010ff177230 */ /* 0x000fe20000004100 */
        /* <DEDUP_REMOVED lines=32> */
.L_x_2473:
[----:B------:R-:W-:Y:S05]  /*22e0*/  BSYNC B0 ;  /* 0x0000000000007941 */ /* 0x000fea0003800000 */
.L_x_2472:
[----:B------:R-:W-:Y:S01]  /*22f0*/  BSSY B0, `(.L_x_2474) ;  /* 0x0000027000007945 */ /* 0x000fe20003800000 */
[----:B------:R-:W-:Y:S01]  /*2300*/  FSETP.GTU.FTZ.AND P3, PT, R24, 20, PT ;  /* 0x41a000001800780b */ /* 0x000fe20003f7c000 */
[----:B------:R-:W-:Y:S01]  /*2310*/  FFMA.FTZ R18, R23, R18, R100 ;  /* 0x0000001217127223 */ /* 0x000fe20000010064 */
[----:B------:R-:W-:Y:S01]  /*2320*/  HADD2.F32 R19, -RZ, R46.H0_H0 ;  /* 0x2000002eff137230 */ /* 0x000fe20000004100 */
[----:B------:R-:W-:Y:S01]  /*2330*/  FADD.FTZ R22, R22, R91 ;  /* 0x0000005b16167221 */ /* 0x000fe20000010000 */
[----:B------:R-:W-:Y:S02]  /*2340*/  HADD2.F32 R20, -RZ, R95.H0_H0 ;  /* 0x2000005fff147230 */ /* 0x000fe40000004100 */
[----:B----4-:R-:W-:Y:S01]  /*2350*/  HADD2.F32 R21, -RZ, R17.H0_H0 ;  /* 0x20000011ff157230 */ /* 0x010fe20000004100 */
[----:B------:R-:W-:Y:S05]  /*2360*/  @P2 BRA `(.L_x_2475) ;  /* 0x000001f000002947 */ /* 0x000fea0003800000 */
[----:B------:R-:W-:Y:S01]  /*2370*/  FMUL.FTZ R31, R31, 1.4426950216293334961 ;  /* 0x3fb8aa3b1f1f7820 */ /* 0x000fe20000410000 */
[----:B------:R-:W-:Y:S01]  /*2380*/  MOV R95, 0x3e800000 ;  /* 0x3e800000005f7802 */ /* 0x000fe20000000f00 */
        /* <DEDUP_REMOVED lines=29> */
.L_x_2475:
[----:B------:R-:W-:Y:S05]  /*2560*/  BSYNC B0 ;  /* 0x0000000000007941 */ /* 0x000fea0003800000 */
.L_x_2474:
[----:B------:R-:W-:Y:S01]  /*2570*/  BSSY B0, `(.L_x_2476) ;  /* 0x0000027000007945 */ /* 0x000fe20003800000 */
[----:B------:R-:W-:Y:S01]  /*2580*/  FFMA.FTZ R19, R21, R19, R18 ;  /* 0x0000001315137223 */ /* 0x000fe20000010012 */
[----:B------:R-:W-:Y:S01]  /*2590*/  FSETP.GTU.FTZ.AND P2, PT, R22, 20, PT ;  /* 0x41a000001600780b */ /* 0x000fe20003f5c000 */
[----:B------:R-:W-:Y:S01]  /*25a0*/  HADD2.F32 R18, -RZ, R45.H0_H0 ;  /* 0x2000002dff127230 */ /* 0x000fe20000004100 */
[----:B------:R-:W-:Y:S01]  /*25b0*/  FADD.FTZ R20, R20, R91 ;  /* 0x0000005b14147221 */ /* 0x000fe20000010000 */
        /* <DEDUP_REMOVED lines=34> */
.L_x_2477:
[----:B------:R-:W-:Y:S05]  /*27e0*/  BSYNC B0 ;  /* 0x0000000000007941 */ /* 0x000fea0003800000 */
.L_x_2476:
[----:B------:R-:W-:Y:S01]  /*27f0*/  BSSY B0, `(.L_x_2478) ;  /* 0x0000027000007945 */ /* 0x000fe20003800000 */
[----:B------:R-:W-:Y:S01]  /*2800*/  FSETP.GTU.FTZ.AND P1, PT, R20, 20, PT ;  /* 0x41a000001400780b */ /* 0x000fe20003f3c000 */
[----:B------:R-:W-:Y:S01]  /*2810*/  FFMA.FTZ R18, R0, R18, R19 ;  /* 0x0000001200127223 */ /* 0x000fe20000010013 */
        /* <DEDUP_REMOVED lines=36> */
.L_x_2479:
[----:B------:R-:W-:Y:S05]  /*2a60*/  BSYNC B0 ;  /* 0x0000000000007941 */ /* 0x000fea0003800000 */
.L_x_2478:
        /* <DEDUP_REMOVED lines=39> */
.L_x_2481:
[----:B------:R-:W-:Y:S05]  /*2ce0*/  BSYNC B0 ;  /* 0x0000000000007941 */ /* 0x000fea0003800000 */
.L_x_2480:
[----:B------:R-:W-:Y:S01]  /*2cf0*/  BSSY B0, `(.L_x_2482) ;  /* 0x0000026000007945 */ /* 0x000fe20003800000 */
        /* <DEDUP_REMOVED lines=37> */
.L_x_2483:
[----:B------:R-:W-:Y:S05]  /*2f50*/  BSYNC B0 ;  /* 0x0000000000007941 */ /* 0x000fea0003800000 */
.L_x_2482:
[----:B------:R-:W-:Y:S01]  /*2f60*/  HADD2.F32 R6, -RZ, R6.H0_H0 ;  /* 0x20000006ff067230 */ /* 0x000fe20000004100 */
[----:B------:R-:W-:Y:S01]  /*2f70*/  BSSY B0, `(.L_x_2484) ;  /* 0x0000025000007945 */ /* 0x000fe20003800000 */
[----:B------:R-:W-:Y:S01]  /*2f80*/  FSETP.GTU.FTZ.AND P4, PT, R97, 20, PT ;  /* 0x41a000006100780b */ /* 0x000fe20003f9c000 */
[----:B------:R-:W-:Y:S01]  /*2f90*/  FFMA.FTZ R98, R101, R98, R18 ;  /* 0x0000006265627223 */ /* 0x000fe20000010012 */
[----:B------:R-:W-:Y:S01]  /*2fa0*/  MOV R103, RZ ;  /* 0x000000ff00677202 */ /* 0x000fe20000000f00 */
        /* <DEDUP_REMOVED lines=33> */
.L_x_2485:
[----:B------:R-:W-:Y:S05]  /*31c0*/  BSYNC B0 ;  /* 0x0000000000007941 */ /* 0x000fea0003800000 */
.L_x_2484:
[----:B------:R-:W-:Y:S01]  /*31d0*/  HADD2.F32 R104, -RZ, R5.H0_H0 ;  /* 0x20000005ff687230 */ /* 0x000fe20000004100 */
[----:B------:R-:W-:Y:S01]  /*31e0*/  BSSY B0, `(.L_x_2486) ;  /* 0x0000026000007945 */ /* 0x000fe20003800000 */
[----:B------:R-:W-:Y:S01]  /*31f0*/  HFMA2.MMA R108, -RZ, RZ, 0, 0 ;  /* 0x00000000ff6c7435 */ /* 0x000fe200000001ff */
[----:B------:R-:W-:Y:S01]  /*3200*/  FSETP.GTU.FTZ.AND P3, PT, R102, 20, PT ;  /* 0x41a000006600780b */ /* 0x000fe20003f7c000 */
[----:B------:R-:W-:Y:S01]  /*3210*/  CS2R R106, SRZ ;  /* 0x00000000006a7805 */ /* 0x000fe2000001ff00 */
[----:B------:R-:W-:Y:S01]  /*3220*/  MOV R105, RZ ;  /* 0x000000ff00697202 */ /* 0x000fe20000000f00 */
[----:B------:R-:W-:Y:S01]  /*3230*/  FADD.FTZ R104, R104, R91 ;  /* 0x0000005b68687221 */ /* 0x000fe20000010000 */
        /* <DEDUP_REMOVED lines=32> */
.L_x_2487:
[----:B------:R-:W-:Y:S05]  /*3440*/  BSYNC B0 ;  /* 0x0000000000007941 */ /* 0x000fea0003800000 */
.L_x_2486:
[----:B------:R-:W-:Y:S01]  /*3450*/  HADD2.F32 R4, -RZ, R4.H0_H0 ;  /* 0x20000004ff047230 */ /* 0x000fe20000004100 */
[----:B------:R-:W-:Y:S01]  /*3460*/  BSSY B0, `(.L_x_2488) ;  /* 0x0000025000007945 */ /* 0x000fe20003800000 */
[----:B------:R-:W-:Y:S01]  /*3470*/  FSETP.GTU.FTZ.AND P2, PT, R104, 20, PT ;  /* 0x41a000006800780b */ /* 0x000fe20003f5c000 */
[----:B------:R-:W-:Y:S01]  /*3480*/  CS2R R138, SRZ ;  /* 0x00000000008a7805 */ /* 0x000fe2000001ff00 */
[----:B------:R-:W-:Y:S01]  /*3490*/  CS2R R136, SRZ ;  /* 0x0000000000887805 */ /* 0x000fe2000001ff00 */
        /* <DEDUP_REMOVED lines=33> */
.L_x_2489:
[----:B------:R-:W-:Y:S05]  /*36b0*/  BSYNC B0 ;  /* 0x0000000000007941 */ /* 0x000fea0003800000 */
.L_x_2488:
        /* <DEDUP_REMOVED lines=38> */
.L_x_2491:
[----:B------:R-:W-:Y:S05]  /*3920*/  BSYNC B0 ;  /* 0x0000000000007941 */ /* 0x000fea0003800000 */
.L_x_2490:
        /* <DEDUP_REMOVED lines=33> */
.L_x_2493:
[----:B------:R-:W-:Y:S05]  /*3b40*/  BSYNC B0 ;  /* 0x0000000000007941 */ /* 0x000fea0003800000 */
.L_x_2492:
        /* <DEDUP_REMOVED lines=33> */
.L_x_2495:
[----:B------:R-:W-:Y:S05]  /*3d60*/  BSYNC B0 ;  /* 0x0000000000007941 */ /* 0x000fea0003800000 */
.L_x_2494:
        /* <DEDUP_REMOVED lines=33> */
.L_x_2497:
[----:B------:R-:W-:Y:S05]  /*3f80*/  BSYNC B0 ;  /* 0x0000000000007941 */ /* 0x000fea0003800000 */
.L_x_2496:
        /* <DEDUP_REMOVED lines=33> */
.L_x_2499:
[----:B------:R-:W-:Y:S05]  /*41a0*/  BSYNC B0 ;  /* 0x0000000000007941 */ /* 0x000fea0003800000 */
.L_x_2498:
        /* <DEDUP_REMOVED lines=33> */
.L_x_2501:
[----:B------:R-:W-:Y:S05]  /*43c0*/  BSYNC B0 ;  /* 0x0000000000007941 */ /* 0x000fea0003800000 */
.L_x_2500:
[----:B------:R-:W-:Y:S01]  /*43d0*/  BAR.SYNC.DEFER_BLOCKING 0x0 ;  /* 0x0000000000007b1d */ /* 0x000fe20000010000 */
[----:B------:R-:W-:Y:S01]  /*43e0*/  MOV R128, RZ ;  /* 0x000000ff00807202 */ /* 0x000fe20000000f00 */
        /* <DEDUP_REMOVED lines=16> */
[----:B------:R-:W-:Y:S05]  /*44f0*/  @!P5 BRA `(.L_x_2502) ;  /* 0x000024e00000d947 */ /* 0x000fea0003800000 */
[----:B------:R-:W-:Y:S01]  /*4500*/  IADD3 R110, R76, -0x1, RZ ;  /* 0xffffffff4c6e7810 */ /* 0x000fe20007ffe0ff */
[----:B------:R-:W-:Y:S01]  /*4510*/  HFMA2.MMA R111, -RZ, RZ, 0, 0 ;  /* 0x00000000ff6f7435 */ /* 0x000fe200000001ff */
[----:B------:R-:W-:Y:S01]  /*4520*/  MOV R103, RZ ;  /* 0x000000ff00677202 */ /* 0x000fe20000000f00 */
[----:B------:R-:W-:Y:S01]  /*4530*/  HFMA2.MMA R105, -RZ, RZ, 0, 0 ;  /* 0x00000000ff697435 */ /* 0x000fe200000001ff */
[----:B------:R-:W-:Y:S01]  /*4540*/  LEA.HI R4, R110, R110, RZ, 0x1 ;  /* 0x0000006e6e047211 */ /* 0x000fe200078f08ff */
[----:B------:R-:W-:Y:S01]  /*4550*/  IMAD.MOV.U32 R108, RZ, RZ, RZ ;  /* 0x000000ffff6c7224 */ /* 0x000fe200078e00ff */
[----:B------:R-:W-:Y:S01]  /*4560*/  CS2R R106, SRZ ;  /* 0x00000000006a7805 */ /* 0x000fe2000001ff00 */
[----:B------:R-:W-:Y:S01]  /*4570*/  CS2R R138, SRZ ;  /* 0x00000000008a7805 */ /* 0x000fe2000001ff00 */
[----:B------:R-:W-:Y:S01]  /*4580*/  LOP3.LUT R5, R4, 0xfffffe, RZ, 0xc0, !PT ;  /* 0x00fffffe04057812 */ /* 0x000fe200078ec0ff */
[----:B------:R-:W-:Y:S01]  /*4590*/  CS2R R136, SRZ ;  /* 0x0000000000887805 */ /* 0x000fe2000001ff00 */
[----:B------:R-:W-:Y:S01]  /*45a0*/  LEA.HI R4, R76, R76, RZ, 0x1 ;  /* 0x0000004c4c047211 */ /* 0x000fe200078f08ff */
[----:B------:R-:W-:Y:S01]  /*45b0*/  CS2R R132, SRZ ;  /* 0x0000000000847805 */ /* 0x000fe2000001ff00 */
[----:B------:R-:W-:Y:S01]  /*45c0*/  IADD3 R110, R110, -R5, RZ ;  /* 0x800000056e6e7210 */ /* 0x000fe20007ffe0ff */
[----:B------:R-:W-:Y:S01]  /*45d0*/  CS2R R130, SRZ ;  /* 0x0000000000827805 */ /* 0x000fe2000001ff00 */
[----:B------:R-:W-:Y:S01]  /*45e0*/  LOP3.LUT R109, R4, 0xfffffe, RZ, 0xc0, !PT ;  /* 0x00fffffe046d7812 */ /* 0x000fe200078ec0ff */
[----:B------:R-:W-:Y:S01]  /*45f0*/  CS2R R128, SRZ ;  /* 0x0000000000807805 */ /* 0x000fe2000001ff00 */
[----:B------:R-:W-:-:S02]  /*4600*/  MOV R134, RZ ;  /* 0x000000ff00867202 */ /* 0x000fc40000000f00 */
[----:B------:R-:W-:Y:S02]  /*4610*/  IADD3 R109, R76, -R109, RZ ;  /* 0x8000006d4c6d7210 */ /* 0x000fe40007ffe0ff */
.L_x_2518:
        /* <DEDUP_REMOVED lines=13> */
[C---:B------:R-:W-:Y:S01]  /*46f0*/  ISETP.NE.AND P1, PT, R86.reuse, RZ, PT ;  /* 0x000000ff5600720c */ /* 0x040fe20003f25270 */
[----:B------:R-:W-:Y:S01]  /*4700*/  IMAD R19, R93, c[0x0][0x1b8], RZ ;  /* 0x00006e005d137a24 */ /* 0x000fe200078e02ff */
[----:B------:R-:W-:Y:S01]  /*4710*/  LOP3.LUT P0, RZ, R86, 0x1f, RZ, 0xc0, !PT ;  /* 0x0000001f56ff7812 */ /* 0x000fe2000780c0ff */
[C---:B------:R-:W-:Y:S02]  /*4720*/  IMAD R15, R94.reuse, c[0x0][0x19c], R5 ;  /* 0x000067005e0f7a24 */ /* 0x040fe400078e0205 */
[----:B------:R-:W-:Y:S01]  /*4730*/  IMAD.WIDE.U32 R6, R94, c[0x0][0x198], RZ ;  /* 0x000066005e067a25 */ /* 0x000fe200078e00ff */
[----:B------:R-:W-:-:S03]  /*4740*/  ISETP.LT.OR P0, PT, R76, 0x2, P0 ;  /* 0x000000024c00780c */ /* 0x000fc60000701670 */
[----:B------:R-:W-:-:S04]  /*4750*/  IMAD.WIDE.U32 R4, R94, c[0x0][0x1b8], RZ ;  /* 0x00006e005e047a25 */ /* 0x000fc800078e00ff */
[----:B------:R-:W-:Y:S01]  /*4760*/  IMAD R19, R94, c[0x0][0x1bc], R19 ;  /* 0x00006f005e137a24 */ /* 0x000fe200078e0213 */
[----:B------:R-:W-:Y:S01]  /*4770*/  MOV R14, R4 ;  /* 0x00000004000e7202 */ /* 0x000fe20000000f00 */
[----:B------:R-:W-:Y:S02]  /*4780*/  IMAD.IADD R7, R7, 0x1, R15 ;  /* 0x0000000107077824 */ /* 0x000fe400078e020f */
[C---:B0-----:R-:W-:Y:S01]  /*4790*/  IMAD R16, R18.reuse, c[0x0][0x1a0], RZ ;  /* 0x0000680012107a24 */ /* 0x041fe200078e02ff */
        /* <DEDUP_REMOVED lines=13> */
[----:B------:R-:W-:Y:S01]  /*4870*/  IADD3 R4, R86, 0x200, RZ ;  /* 0x0000020056047810 */ /* 0x000fe20007ffe0ff */
[----:B------:R0:W3:Y:S04]  /*4880*/  LDG.E R6, [R16.64] ;  /* 0x0000000410067981 */ /* 0x0000e8000c1e1900 */
[----:B------:R1:W3:Y:S01]  /*4890*/  LDG.E R7, [R18.64] ;  /* 0x0000000412077981 */ /* 0x0002e2000c1e1900 */
[----:B------:R-:W-:-:S04]  /*48a0*/  @!P1 IMAD R4, R110, 0x100, R111 ;  /* 0x000001006e049824 */ /* 0x000fc800078e026f */
[----:B------:R-:W-:Y:S01]  /*48b0*/  IMAD.SHL.U32 R142, R4, 0x4, RZ ;  /* 0x00000004048e7824 */ /* 0x000fe200078e00ff */
[----:B------:R-:W-:Y:S01]  /*48c0*/  HADD2.F32 R170, -RZ, R181.H0_H0 ;  /* 0x200000b5ffaa7230 */ /* 0x000fe20000004100 */
[----:B------:R-:W-:Y:S01]  /*48d0*/  @!P0 IMAD R5, R14, c[0x0][0x16c], R111 ;  /* 0x00005b000e058a24 */ /* 0x000fe200078e026f */
[----:B------:R-:W-:Y:S01]  /*48e0*/  HADD2.F32 R165, -RZ, R56.H0_H0 ;  /* 0x20000038ffa57230 */ /* 0x000fe20000004100 */
[----:B------:R-:W-:Y:S02]  /*48f0*/  MOV R15, RZ ;  /* 0x000000ff000f7202 */ /* 0x000fe40000000f00 */
[----:B------:R-:W-:Y:S01]  /*4900*/  MOV R14, 0x3f800000 ;  /* 0x3f800000000e7802 */ /* 0x000fe20000000f00 */
[----:B------:R-:W-:Y:S01]  /*4910*/  @!P0 IMAD.WIDE R4, R5, 0x8, R12 ;  /* 0x0000000805048825 */ /* 0x000fe200078e020c */
[----:B------:R-:W-:-:S03]  /*4920*/  HADD2.F32 R166, -RZ, R55.H0_H0 ;  /* 0x20000037ffa67230 */ /* 0x000fc60000004100 */
        /* <DEDUP_REMOVED lines=13> */
[----:B------:R-:W-:Y:S01]  /*4a00*/  HADD2.F32 R175, -RZ, R49.H0_H0 ;  /* 0x20000031ffaf7230 */ /* 0x000fe20000004100 */
        /* <DEDUP_REMOVED lines=14> */
[----:B------:R-:W-:Y:S01]  /*4af0*/  BSSY B0, `(.L_x_2503) ;  /* 0x000004c000007945 */ /* 0x000fe20003800000 */
[----:B------:R-:W-:Y:S02]  /*4b00*/  FMUL.FTZ R187, R156, R135 ;  /* 0x000000879cbb7220 */ /* 0x000fe40000410000 */
[----:B--2---:R-:W-:-:S04]  /*4b10*/  FMUL.FTZ R153, R140, 1.4426950216293334961 ;  /* 0x3fb8aa3b8c997820 */ /* 0x004fc80000410000 */
[----:B------:R-:W-:-:S06]  /*4b20*/  FMUL.FTZ R151, R153, R33 ;  /* 0x0000002199977220 */ /* 0x000fcc0000410000 */
[----:B------:R-:W2:Y:S01]  /*4b30*/  MUFU.EX2 R151, R151 ;  /* 0x0000009700977308 */ /* 0x000ea20000000800 */
[C---:B0-----:R-:W-:Y:S02]  /*4b40*/  FMUL.FTZ R16, R153.reuse, R32 ;  /* 0x0000002099107220 */ /* 0x041fe40000410000 */
[C---:B------:R-:W-:Y:S02]  /*4b50*/  FMUL.FTZ R17, R153.reuse, R31 ;  /* 0x0000001f99117220 */ /* 0x040fe40000410000 */
[C---:B-1----:R-:W-:Y:S01]  /*4b60*/  FMUL.FTZ R18, R153.reuse, R30 ;  /* 0x0000001e99127220 */ /* 0x042fe20000410000 */
        /* <DEDUP_REMOVED lines=64> */
[----:B-1----:R-:W-:Y:S01]  /*4f70*/  ISETP.NE.AND P0, PT, R76, c[0x0][0x174], PT ;  /* 0x00005d004c007a0c */ /* 0x002fe20003f05270 */
[----:B------:R-:W-:-:S12]  /*4f80*/  HFMA2.MMA R161, -RZ, RZ, 1.875, 0 ;  /* 0x3f800000ffa17435 */ /* 0x000fd800000001ff */
[----:B------:R-:W-:-:S05]  /*4f90*/  @P0 LEA R7, R109, R111, 0x8 ;  /* 0x0000006f6d070211 */ /* 0x000fca00078e40ff */
[----:B------:R0:W1:Y:S02]  /*4fa0*/  @P0 LDS R161, [R7.X4+0xc90] ;  /* 0x000c900007a10984 */ /* 0x0000640000004800 */
.L_x_2504:
[----:B-1----:R-:W-:Y:S05]  /*4fb0*/  BSYNC B0 ;  /* 0x0000000000007941 */ /* 0x002fea0003800000 */
.L_x_2503:
        /* <DEDUP_REMOVED lines=26> */
.L_x_2530:
        /* <DEDUP_REMOVED lines=24> */
.L_x_2531:
[----:B------:R-:W-:Y:S01]  /*52e0*/  ISETP.GE.AND P0, PT, R85, 0x10, PT ;  /* 0x000000105500780c */ /* 0x000fe20003f06270 */
[----:B0-----:R-:W-:Y:S01]  /*52f0*/  IMAD.MOV.U32 R7, RZ, RZ, R186 ;  /* 0x000000ffff077224 */ /* 0x001fe200078e00ba */
[----:B------:R-:W-:-:S11]  /*5300*/  MOV R186, R188 ;  /* 0x000000bc00ba7202 */ /* 0x000fd60000000f00 */
[-C--:B-1----:R-:W-:Y:S02]  /*5310*/  @P0 FFMA.FTZ R7, R4, R186.reuse, R7 ;  /* 0x000000ba04070223 */ /* 0x082fe40000010007 */
[----:B--2---:R-:W-:Y:S01]  /*5320*/  @P0 FMUL.FTZ R186, R189, R186 ;  /* 0x000000babdba0220 */ /* 0x004fe20000410000 */
[----:B------:R-:W-:Y:S05]  /*5330*/  BRA.CONV ~URZ, `(.L_x_2509) ;  /* 0x000000637f007947 */ /* 0x000fea000b800000 */
[----:B------:R-:W-:Y:S01]  /*5340*/  HFMA2.MMA R193, -RZ, RZ, 0, 1.847743988037109375e-06 ;  /* 0x0000001fffc17435 */ /* 0x000fe200000001ff */
[----:B------:R-:W-:Y:S02]  /*5350*/  MOV R192, R186 ;  /* 0x000000ba00c07202 */ /* 0x000fe40000000f00 */
[----:B------:R-:W-:Y:S02]  /*5360*/  MOV R191, 0x1f ;  /* 0x0000001f00bf7802 */ /* 0x000fe40000000f00 */
[----:B------:R-:W-:Y:S02]  /*5370*/  MOV R194, 0xffffffff ;  /* 0xffffffff00c27802 */ /* 0x000fe40000000f00 */
[----:B------:R-:W-:-:S02]  /*5380*/  MOV R4, 0x53a0 ;  /* 0x000053a000047802 */ /* 0x000fc40000000f00 */
[----:B-----5:R-:W-:Y:S05]  /*5390*/  CALL.REL.NOINC `($__internal_103_$__cuda_sm70_shflsync_idx_p) ;  /* 0x00004ee000007944 */ /* 0x020fea0003c00000 */
.L_x_2509:
[----:B------:R-:W-:Y:S05]  /*53a0*/  BRA.CONV ~URZ, `(.L_x_2510) ;  /* 0x000000637f007947 */ /* 0x000fea000b800000 */
[----:B0-----:R-:W-:Y:S01]  /*53b0*/  HFMA2.MMA R193, -RZ, RZ, 0, 1.847743988037109375e-06 ;  /* 0x0000001fffc17435 */ /* 0x001fe200000001ff */
[----:B------:R-:W-:Y:S01]  /*53c0*/  IMAD.MOV.U32 R192, RZ, RZ, R7 ;  /* 0x000000ffffc07224 */ /* 0x000fe200078e0007 */
[----:B-1----:R-:W-:-:S02]  /*53d0*/  MOV R191, 0x1f ;  /* 0x0000001f00bf7802 */ /* 0x002fc40000000f00 */
[----:B------:R-:W-:Y:S02]  /*53e0*/  MOV R194, 0xffffffff ;  /* 0xffffffff00c27802 */ /* 0x000fe40000000f00 */
[----:B------:R-:W-:Y:S02]  /*53f0*/  MOV R4, 0x5410 ;  /* 0x0000541000047802 */ /* 0x000fe40000000f00 */
[----:B-----5:R-:W-:Y:S05]  /*5400*/  CALL.REL.NOINC `($__internal_103_$__cuda_sm70_shflsync_idx_p) ;  /* 0x00004e7000007944 */ /* 0x020fea0003c00000 */
.L_x_2510:
[----:B------:R-:W-:Y:S05]  /*5410*/  BRA.DIV ~URZ, `(.L_x_2511) ;  /* 0x000044b27f007947 */ /* 0x000fea000b800000 */
[----:B-----5:R-:W2:Y:S04]  /*5420*/  SHFL.IDX PT, R14, R14, RZ, 0x1f ;  /* 0x00001fff0e0e7589 */ /* 0x020ea800000e0000 */
[----:B------:R3:W4:Y:S04]  /*5430*/  SHFL.IDX PT, R5, R15, RZ, 0x1f ;  /* 0x00001fff0f057589 */ /* 0x00072800000e0000 */
[----:B------:R-:W0:Y:S04]  /*5440*/  SHFL.UP PT, R186, R186, 0x1, RZ ;  /* 0x04200000baba7989 */ /* 0x000e2800000e00ff */
[----:B------:R3:W1:Y:S02]  /*5450*/  SHFL.UP PT, R188, R7, 0x1, RZ ;  /* 0x0420000007bc7989 */ /* 0x00066400000e00ff */
.L_x_2532:
[----:B---3--:R-:W3:Y:S01]  /*5460*/  LDS.64 R6, [R86.X16+0x880] ;  /* 0x0008800056067984 */ /* 0x008ee2000000ca00 */
[----:B--2---:R-:W-:Y:S01]  /*5470*/  MOV R4, R14 ;  /* 0x0000000e00047202 */ /* 0x004fe20000000f00 */
[----:B01--4-:R-:W-:-:S04]  /*5480*/  @P1 FFMA.FTZ R5, R5, R186, R188 ;  /* 0x000000ba05051223 */ /* 0x013fc800000100bc */
[----:B------:R-:W-:Y:S02]  /*5490*/  @P1 FMUL.FTZ R4, R4, R186 ;  /* 0x000000ba04041220 */ /* 0x000fe40000410000 */
[C---:B---3--:R-:W-:Y:S02]  /*54a0*/  FFMA.FTZ R7, R6.reuse, R5, R7 ;  /* 0x0000000506077223 */ /* 0x048fe40000010007 */
[----:B------:R-:W-:-:S05]  /*54b0*/  FMUL.FTZ R6, R6, R4 ;  /* 0x0000000406067220 */ /* 0x000fca0000410000 */
[----:B------:R0:W-:Y:S02]  /*54c0*/  STS.128 [R86.X16+0x880], R4 ;  /* 0x0008800456007388 */ /* 0x0001e4000000cc00 */
.L_x_2506:
[----:B-1----:R-:W-:Y:S05]  /*54d0*/  BSYNC B0 ;  /* 0x0000000000007941 */ /* 0x002fea0003800000 */
.L_x_2505:
        /* <DEDUP_REMOVED lines=16> */
[----:B------:R-:W-:-:S02]  /*55e0*/  IMAD.MOV.U32 R14, RZ, RZ, 0x3f800000 ;  /* 0x3f800000ff0e7424 */ /* 0x000fc400078e00ff */
        /* <DEDUP_REMOVED lines=53> */
.L_x_2533:
        /* <DEDUP_REMOVED lines=26> */
.L_x_2534:
[----:B------:R-:W5:Y:S01]  /*5ae0*/  LDS.64 R4, [R86.X16+0xa98] ;  /* 0x000a980056047984 */ /* 0x000f62000000ca00 */
[----:B------:R-:W-:Y:S01]  /*5af0*/  ISETP.NE.AND P0, PT, R86, 0x1f, PT ;  /* 0x0000001f5600780c */ /* 0x000fe20003f05270 */
[-C--:B-1-3--:R-:W-:Y:S01]  /*5b00*/  FFMA.FTZ R15, R15, R176.reuse, R186 ;  /* 0x000000b00f0f7223 */ /* 0x08afe200000100ba */
[----:B0-----:R-:W-:Y:S01]  /*5b10*/  MOV R7, R191 ;  /* 0x000000bf00077202 */ /* 0x001fe20000000f00 */
[----:B------:R-:W-:Y:S01]  /*5b20*/  FMUL.FTZ R14, R14, R176 ;  /* 0x000000b00e0e7220 */ /* 0x000fe20000410000 */
[----:B------:R-:W-:-:S09]  /*5b30*/  MOV R6, R190 ;  /* 0x000000be00067202 */ /* 0x000fd20000000f00 */
[-C--:B--2-4-:R-:W-:Y:S02]  /*5b40*/  @P0 FFMA.FTZ R7, R7, R187.reuse, R188 ;  /* 0x000000bb07070223 */ /* 0x094fe400000100bc */
[----:B------:R-:W-:Y:S02]  /*5b50*/  @P0 FMUL.FTZ R6, R6, R187 ;  /* 0x000000bb06060220 */ /* 0x000fe40000410000 */
[C---:B-----5:R-:W-:Y:S02]  /*5b60*/  FFMA.FTZ R5, R4.reuse, R7, R5 ;  /* 0x0000000704057223 */ /* 0x060fe40000010005 */
[----:B------:R-:W-:-:S05]  /*5b70*/  FMUL.FTZ R4, R4, R6 ;  /* 0x0000000604047220 */ /* 0x000fca0000410000 */
[----:B------:R0:W-:Y:S02]  /*5b80*/  STS.128 [R86.X16+0xa90], R4 ;  /* 0x000a900456007388 */ /* 0x0001e4000000cc00 */
.L_x_2513:
[----:B-12---:R-:W-:Y:S05]  /*5b90*/  BSYNC B0 ;  /* 0x0000000000007941 */ /* 0x006fea0003800000 */
.L_x_2512:
        /* <DEDUP_REMOVED lines=12> */
[----:B------:R-:W-:Y:S01]  /*5c60*/  ISETP.NE.AND P3, PT, R86, RZ, PT ;  /* 0x000000ff5600720c */ /* 0x000fe20003f65270 */
[----:B------:R-:W-:Y:S01]  /*5c70*/  HADD2.F32 R207, -RZ, R44.H0_H0 ;  /* 0x2000002cffcf7230 */ /* 0x000fe20000004100 */
[----:B------:R-:W-:Y:S01]  /*5c80*/  FFMA.FTZ R5, R38, R163, R5 ;  /* 0x000000a326057223 */ /* 0x000fe20000010005 */
[----:B------:R-:W-:Y:S01]  /*5c90*/  HADD2.F32 R194, -RZ, R43.H0_H0 ;  /* 0x2000002bffc27230 */ /* 0x000fe20000004100 */
[----:B------:R-:W-:Y:S01]  /*5ca0*/  BSSY B0, `(.L_x_2516) ;  /* 0x00000cf000007945 */ /* 0x000fe20003800000 */
[----:B------:R-:W-:Y:S01]  /*5cb0*/  HADD2.F32 R196, -RZ, R42.H0_H0 ;  /* 0x2000002affc47230 */ /* 0x000fe20000004100 */
[----:B------:R-:W-:-:S02]  /*5cc0*/  FFMA.FTZ R5, R37, R164, R5 ;  /* 0x000000a425057223 */ /* 0x000fc40000010005 */
[----:B------:R-:W-:Y:S02]  /*5cd0*/  FFMA.FTZ R186, R194, -R104, R185 ;  /* 0x80000068c2ba7223 */ /* 0x000fe400000100b9 */
[----:B------:R-:W-:Y:S01]  /*5ce0*/  FFMA.FTZ R6, R36, R151, R5 ;  /* 0x0000009724067223 */ /* 0x000fe20000010005 */
[----:B------:R-:W0:Y:S03]  /*5cf0*/  LDS R4, [R86.X8+0xa94] ;  /* 0x000a940056047984 */ /* 0x000e260000008800 */
[----:B------:R-:W-:Y:S01]  /*5d00*/  FFMA.FTZ R6, R35, R169, R6 ;  /* 0x000000a923067223 */ /* 0x000fe20000010006 */
[----:B------:R-:W-:Y:S03]  /*5d10*/  @!P3 STS.64 [R111.X8+0x1590], R14 ;  /* 0x0015900e6f00b388 */ /* 0x000fe60000008a00 */
[----:B------:R-:W-:-:S04]  /*5d20*/  FFMA.FTZ R6, R34, R189, R6 ;  /* 0x000000bd22067223 */ /* 0x000fc80000010006 */
[----:B------:R-:W-:-:S04]  /*5d30*/  FFMA.FTZ R6, R27, R175, R6 ;  /* 0x000000af1b067223 */ /* 0x000fc80000010006 */
[----:B------:R-:W-:Y:S02]  /*5d40*/  FFMA.FTZ R6, R25, R178, R6 ;  /* 0x000000b219067223 */ /* 0x000fe40000010006 */
[----:B------:R-:W-:Y:S02]  /*5d50*/  FFMA.FTZ R178, R203, -R20, R178 ;  /* 0x80000014cbb27223 */ /* 0x000fe400000100b2 */
[----:B------:R-:W-:Y:S02]  /*5d60*/  FFMA.FTZ R6, R23, R179, R6 ;  /* 0x000000b317067223 */ /* 0x000fe40000010006 */
[----:B------:R-:W-:Y:S02]  /*5d70*/  FFMA.FTZ R179, R190, -R96, R179 ;  /* 0x80000060beb37223 */ /* 0x000fe400000100b3 */
[----:B------:R-:W-:Y:S02]  /*5d80*/  FFMA.FTZ R6, R21, R182, R6 ;  /* 0x000000b615067223 */ /* 0x000fe40000010006 */
[----:B------:R-:W-:-:S02]  /*5d90*/  FFMA.FTZ R182, R205, -R100, R182 ;  /* 0x80000064cdb67223 */ /* 0x000fc400000100b6 */
[----:B------:R-:W-:Y:S02]  /*5da0*/  FFMA.FTZ R6, R0, R183, R6 ;  /* 0x000000b700067223 */ /* 0x000fe40000010006 */
[----:B------:R-:W-:Y:S02]  /*5db0*/  FFMA.FTZ R183, R192, -R97, R183 ;  /* 0x80000061c0b77223 */ /* 0x000fe400000100b7 */
[----:B------:R-:W-:Y:S02]  /*5dc0*/  FFMA.FTZ R6, R95, R184, R6 ;  /* 0x000000b85f067223 */ /* 0x000fe40000010006 */
[----:B------:R-:W-:Y:S02]  /*5dd0*/  FFMA.FTZ R184, R207, -R102, R184 ;  /* 0x80000066cfb87223 */ /* 0x000fe400000100b8 */
[----:B------:R-:W-:-:S04]  /*5de0*/  FFMA.FTZ R6, R99, R185, R6 ;  /* 0x000000b963067223 */ /* 0x000fc80000010006 */
[----:B------:R-:W-:Y:S01]  /*5df0*/  FFMA.FTZ R5, R101, R168, R6 ;  /* 0x000000a865057223 */ /* 0x000fe20000010006 */
[----:B------:R-:W-:Y:S01]  /*5e00*/  HADD2.F32 R6, -RZ, R181.H0_H0 ;  /* 0x200000b5ff067230 */ /* 0x000fe20000004100 */
[----:B------:R-:W-:Y:S02]  /*5e10*/  FFMA.FTZ R168, R196, -R135, R168 ;  /* 0x80000087c4a87223 */ /* 0x000fe400000100a8 */
[----:B0-----:R-:W-:Y:S02]  /*5e20*/  FFMA.FTZ R161, R4, R161, R180 ;  /* 0x000000a104a17223 */ /* 0x001fe400000100b4 */
[----:B------:R-:W0:Y:S02]  /*5e30*/  SHFL.DOWN PT, R4, R5, 0x1, 0x1f ;  /* 0x08201f0005047f89 */ /* 0x000e2400000e0000 */
[----:B------:R-:W-:Y:S01]  /*5e40*/  FFMA.FTZ R177, R154, R161, R177 ;  /* 0x000000a19ab17223 */ /* 0x000fe200000100b1 */
[----:B------:R-:W-:Y:S01]  /*5e50*/  HADD2.F32 R154, -RZ, R51.H0_H0 ;  /* 0x20000033ff9a7230 */ /* 0x000fe20000004100 */
        /* <DEDUP_REMOVED lines=8> */
[----:B------:R-:W-:Y:S02]  /*5ee0*/  FMUL.FTZ R193, R171, R100 ;  /* 0x00000064abc17220 */ /* 0x000fe40000410000 */
[----:B------:R-:W-:Y:S01]  /*5ef0*/  FFMA.FTZ R167, R146, R149, R167 ;  /* 0x0000009592a77223 */ /* 0x000fe200000100a7 */
[----:B------:R-:W-:Y:S01]  /*5f00*/  HADD2.F32 R146, -RZ, R54.H0_H0 ;  /* 0x20000036ff927230 */ /* 0x000fe20000004100 */
[----:B0-----:R-:W-:Y:S02]  /*5f10*/  @!P0 FADD.FTZ R5, R5, R4 ;  /* 0x0000000405058221 */ /* 0x001fe40000010000 */
[----:B------:R-:W-:Y:S01]  /*5f20*/  FFMA.FTZ R147, R145, R167, R162 ;  /* 0x000000a791937223 */ /* 0x000fe200000100a2 */
[----:B------:R-:W-:Y:S01]  /*5f30*/  HADD2.F32 R162, -RZ, R50.H0_H0 ;  /* 0x20000032ffa27230 */ /* 0x000fe20000004100 */
[----:B------:R-:W-:Y:S01]  /*5f40*/  FFMA.FTZ R150, R146, -R30, R163 ;  /* 0x8000001e92967223 */ /* 0x000fe200000100a3 */
[----:B------:R-:W0:Y:S01]  /*5f50*/  SHFL.DOWN PT, R188, R5, 0x2, 0x1f ;  /* 0x08401f0005bc7f89 */ /* 0x000e2200000e0000 */
[----:B------:R-:W-:-:S02]  /*5f60*/  FFMA.FTZ R159, R144, R147, R159 ;  /* 0x00000093909f7223 */ /* 0x000fc4000001009f */
[----:B------:R-:W-:Y:S02]  /*5f70*/  FFMA.FTZ R189, R162, -R24, R189 ;  /* 0x80000018a2bd7223 */ /* 0x000fe400000100bd */
[----:B------:R-:W-:Y:S01]  /*5f80*/  FFMA.FTZ R145, R143, R159, R160 ;  /* 0x0000009f8f917223 */ /* 0x000fe200000100a0 */
[----:B------:R-:W-:Y:S01]  /*5f90*/  HADD2.F32 R143, -RZ, R55.H0_H0 ;  /* 0x20000037ff8f7230 */ /* 0x000fe20000004100 */
[----:B------:R-:W-:Y:S02]  /*5fa0*/  FMUL.FTZ R172, R147, R22 ;  /* 0x0000001693ac7220 */ /* 0x000fe40000410000 */
[----:B------:R-:W-:Y:S01]  /*5fb0*/  FFMA.FTZ R157, R142, R145, R157 ;  /* 0x000000918e9d7223 */ /* 0x000fe2000001009d */
[----:B------:R-:W-:Y:S01]  /*5fc0*/  HADD2.F32 R142, -RZ, R56.H0_H0 ;  /* 0x20000038ff8e7230 */ /* 0x000fe20000004100 */
[----:B------:R-:W-:Y:S02]  /*5fd0*/  FFMA.FTZ R166, R143, -R31, R166 ;  /* 0x8000001f8fa67223 */ /* 0x000fe400000100a6 */
[----:B------:R-:W-:-:S02]  /*5fe0*/  FFMA.FTZ R158, R141, R157, R158 ;  /* 0x0000009d8d9e7223 */ /* 0x000fc4000001009e */
[----:B------:R-:W-:Y:S02]  /*5ff0*/  FFMA.FTZ R141, R6, -R33, R170 ;  /* 0x80000021068d7223 */ /* 0x000fe400000100aa */
[----:B------:R-:W-:Y:S02]  /*6000*/  FFMA.FTZ R19, R19, R158, R156 ;  /* 0x0000009e13137223 */ /* 0x000fe4000001009c */
[----:B------:R-:W-:Y:S01]  /*6010*/  FFMA.FTZ R144, R142, -R32, R165 ;  /* 0x800000208e907223 */ /* 0x000fe200000100a5 */
[----:B------:R-:W-:Y:S01]  /*6020*/  HADD2.F32 R165, -RZ, R53.H0_H0 ;  /* 0x20000035ffa57230 */ /* 0x000fe20000004100 */
[----:B------:R-:W-:Y:S02]  /*6030*/  FFMA.FTZ R18, R18, R19, R155 ;  /* 0x0000001312127223 */ /* 0x000fe4000001009b */
[----:B------:R-:W-:Y:S02]  /*6040*/  FMUL.FTZ R155, R19, R30 ;  /* 0x0000001e139b7220 */ /* 0x000fe40000410000 */
[----:B------:R-:W-:-:S02]  /*6050*/  FFMA.FTZ R17, R17, R18, R152 ;  /* 0x0000001211117223 */ /* 0x000fc40000010098 */
[----:B------:R-:W-:Y:S02]  /*6060*/  FMUL.FTZ R148, R18, R31 ;  /* 0x0000001f12947220 */ /* 0x000fe40000410000 */
[----:B------:R-:W-:Y:S02]  /*6070*/  FFMA.FTZ R153, R16, R17, R153 ;  /* 0x0000001110997223 */ /* 0x000fe40000010099 */
[----:B------:R-:W-:Y:S02]  /*6080*/  FMUL.FTZ R7, R17, R32 ;  /* 0x0000002011077220 */ /* 0x000fe40000410000 */
[----:B------:R-:W-:Y:S02]  /*6090*/  FMUL.FTZ R16, R153, R33 ;  /* 0x0000002199107220 */ /* 0x000fe40000410000 */
[----:B------:R-:W-:Y:S01]  /*60a0*/  FFMA.FTZ R163, R165, -R29, R164 ;  /* 0x8000001da5a37223 */ /* 0x000fe200000100a4 */
[----:B------:R-:W-:Y:S01]  /*60b0*/  HADD2.F32 R164, -RZ, R49.H0_H0 ;  /* 0x20000031ffa47230 */ /* 0x000fe20000004100 */
[----:B------:R-:W-:-:S02]  /*60c0*/  FFMA.FTZ R4, R16, R141, RZ ;  /* 0x0000008d10047223 */ /* 0x000fc400000100ff */
[----:B------:R-:W-:Y:S02]  /*60d0*/  FMUL.FTZ R152, R158, R29 ;  /* 0x0000001d9e987220 */ /* 0x000fe40000410000 */
[----:B------:R-:W-:Y:S01]  /*60e0*/  FFMA.FTZ R187, R7, R144, R4 ;  /* 0x0000009007bb7223 */ /* 0x000fe20000010004 */
[----:B------:R-:W-:Y:S01]  /*60f0*/  HADD2.F32 R4, -RZ, R52.H0_H0 ;  /* 0x20000034ff047230 */ /* 0x000fe20000004100 */
[----:B------:R-:W-:Y:S02]  /*6100*/  FMUL.FTZ R160, R145, R26 ;  /* 0x0000001a91a07220 */ /* 0x000fe40000410000 */
[----:B------:R-:W-:Y:S02]  /*6110*/  FFMA.FTZ R187, R148, R166, R187 ;  /* 0x000000a694bb7223 */ /* 0x000fe400000100bb */
[----:B------:R-:W-:Y:S02]  /*6120*/  FFMA.FTZ R156, R4, -R28, R151 ;  /* 0x8000001c049c7223 */ /* 0x000fe40000010097 */
[----:B------:R-:W-:-:S02]  /*6130*/  FFMA.FTZ R187, R155, R150, R187 ;  /* 0x000000969bbb7223 */ /* 0x000fc400000100bb */
[----:B------:R-:W-:Y:S02]  /*6140*/  FMUL.FTZ R151, R157, R28 ;  /* 0x0000001c9d977220 */ /* 0x000fe40000410000 */
[----:B------:R-:W-:Y:S02]  /*6150*/  FFMA.FTZ R187, R152, R163, R187 ;  /* 0x000000a398bb7223 */ /* 0x000fe400000100bb */
[----:B------:R-:W-:Y:S02]  /*6160*/  FFMA.FTZ R175, R164, -R22, R175 ;  /* 0x80000016a4af7223 */ /* 0x000fe400000100af */
        /* <DEDUP_REMOVED lines=9> */
[----:B0-----:R-:W-:Y:S02]  /*6200*/  @!P1 FADD.FTZ R5, R5, R188 ;  /* 0x000000bc05059221 */ /* 0x001fe40000010000 */
[----:B------:R-:W-:Y:S02]  /*6210*/  FFMA.FTZ R170, R176, R179, R170 ;  /* 0x000000b3b0aa7223 */ /* 0x000fe400000100aa */
[C---:B------:R-:W-:Y:S01]  /*6220*/  FMUL.FTZ R14, R140.reuse, R174 ;  /* 0x000000ae8c0e7220 */ /* 0x040fe20000410000 */
        /* <DEDUP_REMOVED lines=10> */
[----:B------:R-:W-:Y:S02]  /*62d0*/  FFMA.FTZ R149, R190, R149, R14 ;  /* 0x00000095be957223 */ /* 0x000fe4000001000e */
[----:B------:R-:W-:Y:S01]  /*62e0*/  FMUL.FTZ R14, R140, R147 ;  /* 0x000000938c0e7220 */ /* 0x000fe20000410000 */
[----:B------:R-:W1:Y:S01]  /*62f0*/  SHFL.DOWN PT, R197, R170, 0x1, 0x1f ;  /* 0x08201f00aac57f89 */ /* 0x000e6200000e0000 */
[----:B------:R-:W-:Y:S02]  /*6300*/  FMUL.FTZ R182, R182, R15 ;  /* 0x0000000fb6b67220 */ /* 0x000fe40000410000 */
[----:B0-----:R-:W-:Y:S02]  /*6310*/  @!P2 FADD.FTZ R5, R5, R188 ;  /* 0x000000bc0505a221 */ /* 0x001fe40000010000 */
[----:B------:R-:W-:Y:S02]  /*6320*/  FMUL.FTZ R175, R175, R14 ;  /* 0x0000000eafaf7220 */ /* 0x000fe40000410000 */
[C---:B------:R-:W-:Y:S01]  /*6330*/  FMUL.FTZ R14, R140.reuse, R159 ;  /* 0x0000009f8c0e7220 */ /* 0x040fe20000410000 */
[----:B------:R-:W0:Y:S01]  /*6340*/  SHFL.DOWN PT, R188, R5, 0x8, 0x1f ;  /* 0x09001f0005bc7f89 */ /* 0x000e2200000e0000 */
[----:B------:R-:W-:-:S02]  /*6350*/  FMUL.FTZ R15, R140, R167 ;  /* 0x000000a78c0f7220 */ /* 0x000fc40000410000 */
[----:B------:R-:W-:Y:S02]  /*6360*/  FMUL.FTZ R189, R189, R14 ;  /* 0x0000000ebdbd7220 */ /* 0x000fe40000410000 */
[----:B------:R-:W-:Y:S02]  /*6370*/  FMUL.FTZ R178, R178, R15 ;  /* 0x0000000fb2b27220 */ /* 0x000fe40000410000 */
[C---:B------:R-:W-:Y:S02]  /*6380*/  FMUL.FTZ R14, R140.reuse, R145 ;  /* 0x000000918c0e7220 */ /* 0x040fe40000410000 */
[----:B------:R-:W-:Y:S02]  /*6390*/  FMUL.FTZ R15, R140, R157 ;  /* 0x0000009d8c0f7220 */ /* 0x000fe40000410000 */
[----:B------:R-:W-:Y:S02]  /*63a0*/  FMUL.FTZ R14, R169, R14 ;  /* 0x0000000ea90e7220 */ /* 0x000fe40000410000 */
[----:B------:R-:W-:-:S02]  /*63b0*/  FMUL.FTZ R15, R156, R15 ;  /* 0x0000000f9c0f7220 */ /* 0x000fc40000410000 */
[----:B------:R-:W-:Y:S02]  /*63c0*/  FFMA.FTZ R145, R154, R145, R14 ;  /* 0x000000919a917223 */ /* 0x000fe4000001000e */
[----:B-1----:R-:W-:Y:S01]  /*63d0*/  @!P0 FADD.FTZ R170, R170, R197 ;  /* 0x000000c5aaaa8221 */ /* 0x002fe20000010000 */
[----:B------:R-:W-:Y:S01]  /*63e0*/  ISETP.GT.AND P0, PT, R85, 0x17, PT ;  /* 0x000000175500780c */ /* 0x000fe20003f04270 */
[----:B------:R-:W-:Y:S02]  /*63f0*/  FFMA.FTZ R154, R4, R157, R15 ;  /* 0x0000009d049a7223 */ /* 0x000fe4000001000f */
[C---:B------:R-:W-:Y:S01]  /*6400*/  FMUL.FTZ R15, R140.reuse, R19 ;  /* 0x000000138c0f7220 */ /* 0x040fe20000410000 */
[----:B------:R-:W1:Y:S01]  /*6410*/  SHFL.DOWN PT, R197, R170, 0x2, 0x1f ;  /* 0x08401f00aac57f89 */ /* 0x000e6200000e0000 */
[----:B------:R-:W-:Y:S02]  /*6420*/  FMUL.FTZ R14, R140, R158 ;  /* 0x0000009e8c0e7220 */ /* 0x000fe40000410000 */
[----:B------:R-:W-:-:S02]  /*6430*/  FMUL.FTZ R150, R150, R15 ;  /* 0x0000000f96967220 */ /* 0x000fc40000410000 */
[----:B------:R-:W-:Y:S02]  /*6440*/  FMUL.FTZ R15, R140, R18 ;  /* 0x000000128c0f7220 */ /* 0x000fe40000410000 */
[----:B------:R-:W-:Y:S02]  /*6450*/  FMUL.FTZ R14, R163, R14 ;  /* 0x0000000ea30e7220 */ /* 0x000fe40000410000 */
[----:B0-----:R-:W-:Y:S02]  /*6460*/  @!P0 FADD.FTZ R5, R5, R188 ;  /* 0x000000bc05058221 */ /* 0x001fe40000010000 */
[----:B------:R-:W-:Y:S02]  /*6470*/  FMUL.FTZ R166, R166, R15 ;  /* 0x0000000fa6a67220 */ /* 0x000fe40000410000 */
[----:B------:R-:W-:Y:S01]  /*6480*/  FMUL.FTZ R15, R140, R17 ;  /* 0x000000118c0f7220 */ /* 0x000fe20000410000 */
[----:B------:R-:W0:Y:S01]  /*6490*/  SHFL.DOWN PT, R188, R5, 0x10, 0x1f ;  /* 0x0a001f0005bc7f89 */ /* 0x000e2200000e0000 */
[----:B------:R-:W-:-:S02]  /*64a0*/  FFMA.FTZ R183, R192, R174, R183 ;  /* 0x000000aec0b77223 */ /* 0x000fc400000100b7 */
[----:B------:R-:W-:Y:S02]  /*64b0*/  FMUL.FTZ R15, R144, R15 ;  /* 0x0000000f900f7220 */ /* 0x000fe40000410000 */
[----:B------:R-:W-:Y:S02]  /*64c0*/  FFMA.FTZ R182, R205, R171, R182 ;  /* 0x000000abcdb67223 */ /* 0x000fe400000100b6 */
[----:B------:R-:W-:Y:S02]  /*64d0*/  FFMA.FTZ R178, R203, R167, R178 ;  /* 0x000000a7cbb27223 */ /* 0x000fe400000100b2 */
[----:B------:R-:W-:Y:S02]  /*64e0*/  FFMA.FTZ R175, R164, R147, R175 ;  /* 0x00000093a4af7223 */ /* 0x000fe400000100af */
[----:B-1----:R-:W-:Y:S01]  /*64f0*/  @!P1 FADD.FTZ R170, R170, R197 ;  /* 0x000000c5aaaa9221 */ /* 0x002fe20000010000 */
[----:B------:R-:W-:Y:S01]  /*6500*/  ISETP.GT.AND P1, PT, R85, 0xf, PT ;  /* 0x0000000f5500780c */ /* 0x000fe20003f24270 */
[----:B------:R-:W-:-:S02]  /*6510*/  FMUL.FTZ R197, R140, R161 ;  /* 0x000000a18cc57220 */ /* 0x000fc40000410000 */
[----:B------:R-:W-:Y:S01]  /*6520*/  FFMA.FTZ R162, R162, R159, R189 ;  /* 0x0000009fa2a27223 */ /* 0x000fe200000100bd */
[----:B------:R-:W1:Y:S01]  /*6530*/  SHFL.DOWN PT, R201, R170, 0x4, 0x1f ;  /* 0x08801f00aac97f89 */ /* 0x000e6200000e0000 */
[----:B------:R-:W-:Y:S02]  /*6540*/  FMUL.FTZ R168, R168, R197 ;  /* 0x000000c5a8a87220 */ /* 0x000fe40000410000 */
[----:B------:R-:W-:Y:S02]  /*6550*/  FMUL.FTZ R197, R140, R177 ;  /* 0x000000b18cc57220 */ /* 0x000fe40000410000 */
[----:B------:R-:W-:Y:S02]  /*6560*/  FFMA.FTZ R168, R196, R161, R168 ;  /* 0x000000a1c4a87223 */ /* 0x000fe400000100a8 */
[----:B------:R-:W-:Y:S02]  /*6570*/  FMUL.FTZ R186, R186, R197 ;  /* 0x000000c5baba7220 */ /* 0x000fe40000410000 */
[----:B------:R-:W-:-:S02]  /*6580*/  FMUL.FTZ R161, R140, R173 ;  /* 0x000000ad8ca17220 */ /* 0x000fc40000410000 */
[----:B------:R-:W-:Y:S02]  /*6590*/  FMUL.FTZ R140, R140, R153 ;  /* 0x000000998c8c7220 */ /* 0x000fe40000410000 */
[----:B------:R-:W-:Y:S02]  /*65a0*/  FMUL.FTZ R184, R184, R161 ;  /* 0x000000a1b8b87220 */ /* 0x000fe40000410000 */
[----:B0-----:R-:W-:Y:S02]  /*65b0*/  @!P1 FADD.FTZ R5, R5, R188 ;  /* 0x000000bc05059221 */ /* 0x001fe40000010000 */
[----:B------:R-:W-:Y:S02]  /*65c0*/  FMUL.FTZ R140, R141, R140 ;  /* 0x0000008c8d8c7220 */ /* 0x000fe40000410000 */
[----:B------:R-:W-:Y:S02]  /*65d0*/  FFMA.FTZ R177, R194, R177, R186 ;  /* 0x000000b1c2b17223 */ /* 0x000fe400000100ba */
[----:B------:R-:W-:-:S02]  /*65e0*/  FFMA.FTZ R184, R207, R173, R184 ;  /* 0x000000adcfb87223 */ /* 0x000fc400000100b8 */
[----:B------:R-:W-:Y:S02]  /*65f0*/  FFMA.FTZ R165, R165, R158, R14 ;  /* 0x0000009ea5a57223 */ /* 0x000fe4000001000e */
[----:B-1----:R-:W-:Y:S02]  /*6600*/  @!P2 FADD.FTZ R170, R170, R201 ;  /* 0x000000c9aaaaa221 */ /* 0x002fe40000010000 */
[----:B------:R-:W-:Y:S02]  /*6610*/  FFMA.FTZ R150, R146, R19, R150 ;  /* 0x0000001392967223 */ /* 0x000fe40000010096 */
[----:B------:R-:W-:Y:S01]  /*6620*/  FFMA.FTZ R143, R143, R18, R166 ;  /* 0x000000128f8f7223 */ /* 0x000fe200000100a6 */
[----:B------:R-:W0:Y:S01]  /*6630*/  SHFL.DOWN PT, R197, R170, 0x8, 0x1f ;  /* 0x09001f00aac57f89 */ /* 0x000e2200000e0000 */
[----:B------:R-:W-:Y:S02]  /*6640*/  FFMA.FTZ R142, R142, R17, R15 ;  /* 0x000000118e8e7223 */ /* 0x000fe4000001000f */
[----:B------:R-:W-:-:S02]  /*6650*/  FFMA.FTZ R153, R6, R153, R140 ;  /* 0x0000009906997223 */ /* 0x000fc4000001008c */
        /* <DEDUP_REMOVED lines=37> */
[----:B------:R-:W-:Y:S01]  /*68b0*/  FADD.FTZ R128, R153, R128 ;  /* 0x0000008099807221 */ /* 0x000fe20000010000 */
[----:B------:R-:W-:Y:S06]  /*68c0*/  BAR.SYNC.DEFER_BLOCKING 0x0 ;  /* 0x0000000000007b1d */ /* 0x000fec0000010000 */
[----:B------:R-:W-:Y:S05]  /*68d0*/  @P3 BRA `(.L_x_2517) ;  /* 0x000000b000003947 */ /* 0x000fea0003800000 */
[----:B0-----:R-:W-:Y:S01]  /*68e0*/  ISETP.NE.AND P0, PT, R76, c[0x0][0x174], PT ;  /* 0x00005d004c007a0c */ /* 0x001fe20003f05270 */
[----:B------:R-:W0:Y:S01]  /*68f0*/  LDS.64 R6, [0x860] ;  /* 0x00086000ff067984 */ /* 0x000e220000000a00 */
[----:B------:R-:W-:-:S11]  /*6900*/  SHF.L.U32 R16, R111, 0x2, RZ ;  /* 0x000000026f107819 */ /* 0x000fd600000006ff */
[----:B------:R-:W1:Y:S04]  /*6910*/  @P0 LDS R14, [R16+0x2190] ;  /* 0x00219000100e0984 */ /* 0x000e680000000800 */
[----:B------:R-:W2:Y:S01]  /*6920*/  @P0 LDS R15, [R16+0x1d90] ;  /* 0x001d9000100f0984 */ /* 0x000ea20000000800 */
[----:B0-----:R-:W-:Y:S02]  /*6930*/  FADD.FTZ R5, R5, R7 ;  /* 0x0000000705057221 */ /* 0x001fe40000010000 */
[----:B------:R-:W-:Y:S02]  /*6940*/  FADD.FTZ R4, R4, R6 ;  /* 0x0000000604047221 */ /* 0x000fe40000010000 */
[----:B-1----:R-:W-:Y:S02]  /*6950*/  @P0 FADD.FTZ R5, R5, R14 ;  /* 0x0000000e05050221 */ /* 0x002fe40000010000 */
[----:B--2---:R-:W-:-:S03]  /*6960*/  @P0 FADD.FTZ R4, R4, R15 ;  /* 0x0000000f04040221 */ /* 0x004fc60000010000 */
[----:B------:R0:W-:Y:S04]  /*6970*/  STS [R16+0x2190], R5 ;  /* 0x0021900510007388 */ /* 0x0001e80000000800 */
[----:B------:R0:W-:Y:S02]  /*6980*/  STS [R16+0x1d90], R4 ;  /* 0x001d900410007388 */ /* 0x0001e40000000800 */
.L_x_2517:
[----:B0-----:R-:W-:Y:S05]  /*6990*/  BSYNC B0 ;  /* 0x0000000000007941 */ /* 0x001fea0003800000 */
.L_x_2516:
[----:B------:R-:W-:-:S04]  /*69a0*/  IADD3 R111, R111, 0x1, RZ ;  /* 0x000000016f6f7810 */ /* 0x000fc80007ffe0ff */
[----:B------:R-:W-:-:S13]  /*69b0*/  ISETP.GE.AND P0, PT, R111, c[0x0][0x16c], PT ;  /* 0x00005b006f007a0c */ /* 0x000fda0003f06270 */
[----:B------:R-:W-:Y:S01]  /*69c0*/  @P0 CALL.REL.NOINC `(.L_x_2502) ;  /* 0x0000001000000944 */ /* 0x000fe20003c00000 */
[----:B------:R-:W-:Y:S05]  /*69d0*/  BRA `(.L_x_2518) ;  /* 0xffffdc4000007947 */ /* 0x000fea000383ffff */
.L_x_2502:
[----:B------:R-:W-:Y:S01]  /*69e0*/  BAR.SYNC.DEFER_BLOCKING 0x0 ;  /* 0x0000000000007b1d */ /* 0x000fe20000010000 */
[----:B------:R-:W-:Y:S02]  /*69f0*/  IADD3 R25, -R75, c[0x0][0x168], RZ ;  /* 0x00005a004b197a10 */ /* 0x000fe40007ffe1ff */
[C---:B------:R-:W-:Y:S02]  /*6a00*/  LOP3.LUT R22, R74.reuse, 0x20, RZ, 0xfc, !PT ;  /* 0x000000204a167812 */ /* 0x040fe400078efcff */
[-C--:B------:R-:W-:Y:S02]  /*6a10*/  ISETP.GE.AND P2, PT, R74, R25.reuse, PT ;  /* 0x000000194a00720c */ /* 0x080fe40003f46270 */
[----:B------:R-:W-:Y:S02]  /*6a20*/  ISETP.GE.AND P1, PT, R22, R25, PT ;  /* 0x000000191600720c */ /* 0x000fe40003f26270 */
[C---:B------:R-:W-:Y:S02]  /*6a30*/  LOP3.LUT R23, R74.reuse, 0x40, RZ, 0xfc, !PT ;  /* 0x000000404a177812 */ /* 0x040fe400078efcff */
[----:B------:R-:W-:-:S02]  /*6a40*/  LOP3.LUT R21, R74, 0x60, RZ, 0xfc, !PT ;  /* 0x000000604a157812 */ /* 0x000fc400078efcff */
[----:B------:R-:W-:Y:S02]  /*6a50*/  PRMT R24, RZ, 0x7610, R24 ;  /* 0x00007610ff187816 */ /* 0x000fe40000000018 */
[C---:B------:R-:W-:Y:S02]  /*6a60*/  LOP3.LUT R20, R74.reuse, 0x80, RZ, 0xfc, !PT ;  /* 0x000000804a147812 */ /* 0x040fe400078efcff */
[----:B------:R-:W-:Y:S02]  /*6a70*/  PRMT R27, RZ, 0x7610, R27 ;  /* 0x00007610ff1b7816 */ /* 0x000fe4000000001b */
[C---:B------:R-:W-:Y:S02]  /*6a80*/  LOP3.LUT R19, R74.reuse, 0xa0, RZ, 0xfc, !PT ;  /* 0x000000a04a137812 */ /* 0x040fe400078efcff */
[C---:B------:R-:W-:Y:S02]  /*6a90*/  LOP3.LUT R18, R74.reuse, 0xc0, RZ, 0xfc, !PT ;  /* 0x000000c04a127812 */ /* 0x040fe400078efcff */
[----:B------:R-:W-:Y:S01]  /*6aa0*/  ISETP.GE.AND P0, PT, R23, R25, PT ;  /* 0x000000191700720c */ /* 0x000fe20003f06270 */
[----:B------:R-:W2:Y:S01]  /*6ab0*/  @!P2 LDG.E.U16 R24, [R2.64] ;  /* 0x000000040218a981 */ /* 0x000ea2000c1e1500 */
[----:B------:R-:W-:-:S02]  /*6ac0*/  LOP3.LUT R17, R74, 0xe0, RZ, 0xfc, !PT ;  /* 0x000000e04a117812 */ /* 0x000fc400078efcff */
[-C--:B------:R-:W-:Y:S01]  /*6ad0*/  ISETP.GE.AND P4, PT, R21, R25.reuse, PT ;  /* 0x000000191500720c */ /* 0x080fe20003f86270 */
[----:B------:R-:W3:Y:S01]  /*6ae0*/  @!P1 LDG.E.U16 R27, [R2.64+0x40] ;  /* 0x00004004021b9981 */ /* 0x000ee2000c1e1500 */
        /* <DEDUP_REMOVED lines=23> */
[-C--:B------:R-:W-:Y:S02]  /*6c60*/  ISETP.GE.AND P0, PT, R15, R25.reuse, PT ;  /* 0x000000190f00720c */ /* 0x080fe40003f06270 */
[----:B------:R-:W-:Y:S01]  /*6c70*/  LOP3.LUT R4, R74, 0x1c0, RZ, 0xfc, !PT ;  /* 0x000001c04a047812 */ /* 0x000fe200078efcff */
[----:B------:R-:W5:Y:S01]  /*6c80*/  @!P2 LDG.E.U16 R33, [R2.64+0x1c0] ;  /* 0x0001c0040221a981 */ /* 0x000f62000c1e1500 */
[-C--:B------:R-:W-:Y:S02]  /*6c90*/  ISETP.GE.AND P4, PT, R14, R25.reuse, PT ;  /* 0x000000190e00720c */ /* 0x080fe40003f86270 */
[----:B------:R-:W-:Y:S01]  /*6ca0*/  LOP3.LUT R0, R74, 0x1e0, RZ, 0xfc, !PT ;  /* 0x000001e04a007812 */ /* 0x000fe200078efcff */
[----:B------:R-:W5:Y:S01]  /*6cb0*/  @!P1 LDG.E.U16 R32, [R2.64+0x200] ;  /* 0x0002000402209981 */ /* 0x000f62000c1e1500 */
        /* <DEDUP_REMOVED lines=41> */
[----:B0-----:R-:W-:-:S02]  /*6f50*/  HADD2.F32 R2, -RZ, R2.H0_H0 ;  /* 0x20000002ff027230 */ /* 0x001fc40000004100 */
[----:B-1----:R-:W-:-:S03]  /*6f60*/  HADD2.F32 R24, -RZ, R24.H0_H0 ;  /* 0x20000018ff187230 */ /* 0x002fc60000004100 */
[--C-:B------:R-:W-:Y:S02]  /*6f70*/  FADD.FTZ R29, R2, R91.reuse ;  /* 0x0000005b021d7221 */ /* 0x100fe40000010000 */
[----:B------:R-:W0:Y:S01]  /*6f80*/  LDS.U16 R2, [R57+0x8] ;  /* 0x0000080039027984 */ /* 0x000e220000000400 */
[----:B--2---:R-:W-:Y:S01]  /*6f90*/  HADD2.F32 R28, -RZ, R3.H0_H0 ;  /* 0x20000003ff1c7230 */ /* 0x004fe20000004100 */
[--C-:B------:R-:W-:Y:S02]  /*6fa0*/  FADD.FTZ R31, R24, R91.reuse ;  /* 0x0000005b181f7221 */ /* 0x100fe40000010000 */
[----:B------:R-:W1:Y:S02]  /*6fb0*/  LDS.U16 R24, [R57+0xc] ;  /* 0x00000c0039187984 */ /* 0x000e640000000400 */
[----:B------:R-:W-:Y:S02]  /*6fc0*/  FADD.FTZ R28, R28, R91 ;  /* 0x0000005b1c1c7221 */ /* 0x000fe40000010000 */
[----:B------:R-:W2:Y:S03]  /*6fd0*/  LDS.U16 R3, [R57+0xa] ;  /* 0x00000a0039037984 */ /* 0x000ea60000000400 */
[----:B------:R-:W-:-:S02]  /*6fe0*/  FSETP.GTU.FTZ.AND P6, PT, R28, 20, PT ;  /* 0x41a000001c00780b */ /* 0x000fc40003fdc000 */
[----:B------:R-:W-:-:S11]  /*6ff0*/  FSETP.GTU.FTZ.AND P5, PT, R31, 20, PT ;  /* 0x41a000001f00780b */ /* 0x000fd60003fbc000 */
[----:B------:R-:W-:Y:S02]  /*7000*/  @!P6 FMUL.FTZ R30, R28, -1.4426950216293334961 ;  /* 0xbfb8aa3b1c1ee820 */ /* 0x000fe40000410000 */
[----:B------:R-:W4:Y:S01]  /*7010*/  LDS.U16 R28, [R57+0x12] ;  /* 0x00001200391c7984 */ /* 0x000f220000000400 */
[----:B------:R-:W-:Y:S01]  /*7020*/  @!P5 FMUL.FTZ R31, R31, -1.4426950216293334961 ;  /* 0xbfb8aa3b1f1fd820 */ /* 0x000fe20000410000 */
[----:B------:R-:W-:Y:S02]  /*7030*/  FSETP.GTU.FTZ.AND P1, PT, R29, 20, PT ;  /* 0x41a000001d00780b */ /* 0x000fe40003f3c000 */
[----:B------:R-:W5:Y:S01]  /*7040*/  @!P6 MUFU.EX2 R30, R30 ;  /* 0x0000001e001ee308 */ /* 0x000f620000000800 */
[----:B---3--:R-:W-:-:S07]  /*7050*/  HADD2.F32 R26, -RZ, R26.H0_H0 ;  /* 0x2000001aff1a7230 */ /* 0x008fce0000004100 */
[----:B------:R-:W3:Y:S01]  /*7060*/  @!P5 MUFU.EX2 R31, R31 ;  /* 0x0000001f001fd308 */ /* 0x000ee20000000800 */
[--C-:B------:R-:W-:Y:S01]  /*7070*/  FADD.FTZ R32, R26, R91.reuse ;  /* 0x0000005b1a207221 */ /* 0x100fe20000010000 */
[----:B0-----:R-:W-:Y:S01]  /*7080*/  HADD2.F32 R2, -RZ, R2.H0_H0 ;  /* 0x20000002ff027230 */ /* 0x001fe20000004100 */
[----:B------:R-:W0:Y:S01]  /*7090*/  LDS.U16 R26, [R57+0xe] ;  /* 0x00000e00391a7984 */ /* 0x000e220000000400 */
[----:B------:R-:W-:Y:S01]  /*70a0*/  @!P1 FMUL.FTZ R29, R29, -1.4426950216293334961 ;  /* 0xbfb8aa3b1d1d9820 */ /* 0x000fe20000410000 */
[----:B-1----:R-:W-:Y:S02]  /*70b0*/  HADD2.F32 R24, -RZ, R24.H0_H0 ;  /* 0x20000018ff187230 */ /* 0x002fe40000004100 */
[--C-:B------:R-:W-:Y:S02]  /*70c0*/  FADD.FTZ R33, R2, R91.reuse ;  /* 0x0000005b02217221 */ /* 0x100fe40000010000 */
[----:B-----5:R-:W-:Y:S02]  /*70d0*/  @!P6 FADD.FTZ R30, R30, 1 ;  /* 0x3f8000001e1ee421 */ /* 0x020fe40000010000 */
[----:B------:R-:W-:Y:S01]  /*70e0*/  FADD.FTZ R34, R24, R91 ;  /* 0x0000005b18227221 */ /* 0x000fe20000010000 */
[----:B------:R-:W1:Y:S01]  /*70f0*/  @!P1 MUFU.EX2 R29, R29 ;  /* 0x0000001d001d9308 */ /* 0x000e620000000800 */
[----:B------:R-:W-:Y:S01]  /*7100*/  FSETP.GTU.FTZ.AND P4, PT, R33, 20, PT ;  /* 0x41a000002100780b */ /* 0x000fe20003f9c000 */
[----:B---3--:R-:W-:-:S02]  /*7110*/  @!P5 FADD.FTZ R31, R31, 1 ;  /* 0x3f8000001f1fd421 */ /* 0x008fc40000010000 */
[----:B------:R-:W-:-:S04]  /*7120*/  FSETP.GTU.FTZ.AND P2, PT, R34, 20, PT ;  /* 0x41a000002200780b */ /* 0x000fc80003f5c000 */
[----:B------:R-:W3:Y:S01]  /*7130*/  @!P6 MUFU.RCP R30, R30 ;  /* 0x0000001e001ee308 */ /* 0x000ee20000001000 */
[----:B--2---:R-:W-:Y:S02]  /*7140*/  HADD2.F32 R2, -RZ, R3.H0_H0 ;  /* 0x20000003ff027230 */ /* 0x004fe40000004100 */
[----:B------:R-:W-:-:S05]  /*7150*/  HADD2.F32 R24, -RZ, R27.H0_H0 ;  /* 0x2000001bff187230 */ /* 0x000fca0000004100 */
[----:B------:R-:W2:Y:S01]  /*7160*/  @!P5 MUFU.RCP R31, R31 ;  /* 0x0000001f001fd308 */ /* 0x000ea20000001000 */
[--C-:B------:R-:W-:Y:S01]  /*7170*/  FADD.FTZ R3, R2, R91.reuse ;  /* 0x0000005b02037221 */ /* 0x100fe20000010000 */
[----:B----4-:R-:W-:Y:S01]  /*7180*/  HADD2.F32 R28, -RZ, R28.H0_H0 ;  /* 0x2000001cff1c7230 */ /* 0x010fe20000004100 */
[----:B------:R-:W-:Y:S02]  /*7190*/  @!P4 FMUL.FTZ R2, R33, -1.4426950216293334961 ;  /* 0xbfb8aa3b2102c820 */ /* 0x000fe40000410000 */
[--C-:B------:R-:W-:Y:S02]  /*71a0*/  FADD.FTZ R27, R24, R91.reuse ;  /* 0x0000005b181b7221 */ /* 0x100fe40000010000 */
[----:B------:R-:W-:Y:S01]  /*71b0*/  @!P2 FMUL.FTZ R24, R34, -1.4426950216293334961 ;  /* 0xbfb8aa3b2218a820 */ /* 0x000fe20000410000 */
[----:B------:R-:W-:Y:S01]  /*71c0*/  FSETP.GTU.FTZ.AND P3, PT, R3, 20, PT ;  /* 0x41a000000300780b */ /* 0x000fe20003f7c000 */
[----:B-1----:R-:W-:Y:S02]  /*71d0*/  @!P1 FADD.FTZ R29, R29, 1 ;  /* 0x3f8000001d1d9421 */ /* 0x002fe40000010000 */
[----:B------:R-:W-:Y:S01]  /*71e0*/  FADD.FTZ R28, R28, R91 ;  /* 0x0000005b1c1c7221 */ /* 0x000fe20000010000 */
[----:B------:R-:W1:Y:S01]  /*71f0*/  @!P4 MUFU.EX2 R2, R2 ;  /* 0x000000020002c308 */ /* 0x000e620000000800 */
[----:B---3--:R-:W-:Y:S01]  /*7200*/  @!P6 FMUL.FTZ R129, R129, R30 ;  /* 0x0000001e8181e220 */ /* 0x008fe20000410000 */
[----:B------:R-:W-:Y:S01]  /*7210*/  FSETP.GTU.FTZ.AND P6, PT, R27, 20, PT ;  /* 0x41a000001b00780b */ /* 0x000fe20003fdc000 */
[----:B--2---:R-:W-:Y:S01]  /*7220*/  @!P5 FMUL.FTZ R130, R130, R31 ;  /* 0x0000001f8282d220 */ /* 0x004fe20000410000 */
[----:B------:R-:W-:-:S04]  /*7230*/  FSETP.GTU.FTZ.AND P5, PT, R28, 20, PT ;  /* 0x41a000001c00780b */ /* 0x000fc80003fbc000 */
[----:B------:R-:W2:Y:S01]  /*7240*/  @!P2 MUFU.EX2 R24, R24 ;  /* 0x000000180018a308 */ /* 0x000ea20000000800 */
[----:B0-----:R-:W-:-:S07]  /*7250*/  HADD2.F32 R26, -RZ, R26.H0_H0 ;  /* 0x2000001aff1a7230 */ /* 0x001fce0000004100 */
[----:B------:R-:W0:Y:S01]  /*7260*/  @!P1 MUFU.RCP R29, R29 ;  /* 0x0000001d001d9308 */ /* 0x000e220000001000 */
[----:B------:R-:W-:Y:S02]  /*7270*/  @!P3 FMUL.FTZ R3, R3, -1.4426950216293334961 ;  /* 0xbfb8aa3b0303b820 */ /* 0x000fe40000410000 */
[----:B------:R-:W-:Y:S02]  /*7280*/  @!P6 FMUL.FTZ R27, R27, -1.4426950216293334961 ;  /* 0xbfb8aa3b1b1be820 */ /* 0x000fe40000410000 */
[----:B------:R-:W-:Y:S02]  /*7290*/  FADD.FTZ R26, R26, R91 ;  /* 0x0000005b1a1a7221 */ /* 0x000fe40000010000 */
[----:B------:R-:W-:Y:S01]  /*72a0*/  @!P5 FMUL.FTZ R28, R28, -1.4426950216293334961 ;  /* 0xbfb8aa3b1c1cd820 */ /* 0x000fe20000410000 */
[----:B------:R-:W3:Y:S01]  /*72b0*/  @!P3 MUFU.EX2 R3, R3 ;  /* 0x000000030003b308 */ /* 0x000ee20000000800 */
[----:B-1----:R-:W-:Y:S02]  /*72c0*/  @!P4 FADD.FTZ R2, R2, 1 ;  /* 0x3f8000000202c421 */ /* 0x002fe40000010000 */
[----:B--2---:R-:W-:Y:S01]  /*72d0*/  @!P2 FADD.FTZ R24, R24, 1 ;  /* 0x3f8000001818a421 */ /* 0x004fe20000010000 */
[----:B------:R-:W-:Y:S01]  /*72e0*/  FSETP.GTU.FTZ.AND P0, PT, R32, 20, PT ;  /* 0x41a000002000780b */ /* 0x000fe20003f1c000 */
[----:B0-----:R-:W-:-:S03]  /*72f0*/  @!P1 FMUL.FTZ R128, R128, R29 ;  /* 0x0000001d80809220 */ /* 0x001fc60000410000 */
[----:B------:R-:W0:Y:S01]  /*7300*/  @!P6 MUFU.EX2 R27, R27 ;  /* 0x0000001b001be308 */ /* 0x000e220000000800 */
[----:B------:R-:W-:-:S07]  /*7310*/  FSETP.GTU.FTZ.AND P1, PT, R26, 20, PT ;  /* 0x41a000001a00780b */ /* 0x000fce0003f3c000 */
[----:B------:R1:W-:Y:S08]  /*7320*/  @!P4 MUFU.RCP R47, R2 ;  /* 0x00000002002fc308 */ /* 0x0003f00000001000 */
[----:B------:R-:W2:Y:S01]  /*7330*/  @!P5 MUFU.EX2 R28, R28 ;  /* 0x0000001c001cd308 */ /* 0x000ea20000000800 */
[----:B-1----:R-:W1:Y:S07]  /*7340*/  LDS.U16 R2, [R57+0x14] ;  /* 0x0000140039027984 */ /* 0x002e6e0000000400 */
[----:B------:R4:W-:Y:S02]  /*7350*/  @!P2 MUFU.RCP R49, R24 ;  /* 0x000000180031a308 */ /* 0x0009e40000001000 */
[----:B----4-:R-:W4:Y:S01]  /*7360*/  LDS.U16 R24, [R57+0x18] ;  /* 0x0000180039187984 */ /* 0x010f220000000400 */
[----:B------:R-:W-:-:S02]  /*7370*/  @!P1 FMUL.FTZ R26, R26, -1.4426950216293334961 ;  /* 0xbfb8aa3b1a1a9820 */ /* 0x000fc40000410000 */
[----:B---3--:R-:W-:Y:S02]  /*7380*/  @!P3 FADD.FTZ R3, R3, 1 ;  /* 0x3f8000000303b421 */ /* 0x008fe40000010000 */
[----:B------:R-:W-:Y:S02]  /*7390*/  @!P0 FMUL.FTZ R32, R32, -1.4426950216293334961 ;  /* 0xbfb8aa3b20208820 */ /* 0x000fe40000410000 */
[----:B0-----:R-:W-:Y:S01]  /*73a0*/  @!P6 FADD.FTZ R27, R27, 1 ;  /* 0x3f8000001b1be421 */ /* 0x001fe20000010000 */
[----:B------:R0:W-:Y:S01]  /*73b0*/  @!P3 MUFU.RCP R50, R3 ;  /* 0x000000030032b308 */ /* 0x0001e20000001000 */
[----:B--2---:R-:W-:Y:S01]  /*73c0*/  @!P5 FADD.FTZ R28, R28, 1 ;  /* 0x3f8000001c1cd421 */ /* 0x004fe20000010000 */
[----:B------:R-:W-:-:S06]  /*73d0*/  SHF.L.U32 R29, R86, 0x4, RZ ;  /* 0x00000004561d7819 */ /* 0x000fcc00000006ff */
[----:B------:R-:W2:Y:S01]  /*73e0*/  @!P1 MUFU.EX2 R26, R26 ;  /* 0x0000001a001a9308 */ /* 0x000ea20000000800 */
[----:B0-----:R-:W0:Y:S07]  /*73f0*/  LDS.U16 R3, [R57+0x16] ;  /* 0x0000160039037984 */ /* 0x001e2e0000000400 */
[----:B------:R-:W3:Y:S08]  /*7400*/  @!P0 MUFU.EX2 R32, R32 ;  /* 0x0000002000208308 */ /* 0x000ef00000000800 */
[----:B------:R5:W-:Y:S01]  /*7410*/  @!P6 MUFU.RCP R51, R27 ;  /* 0x0000001b0033e308 */ /* 0x000be20000001000 */
[----:B------:R-:W-:Y:S01]  /*7420*/  LOP3.LUT R30, R29, 0xfffffe00, RZ, 0xc0, !PT ;  /* 0xfffffe001d1e7812 */ /* 0x000fe200078ec0ff */
[----:B-----5:R-:W5:Y:S06]  /*7430*/  LDS.U16 R27, [R57+0x1c] ;  /* 0x00001c00391b7984 */ /* 0x020f6c0000000400 */
[----:B------:R-:W0:Y:S01]  /*7440*/  @!P5 MUFU.RCP R28, R28 ;  /* 0x0000001c001cd308 */ /* 0x000e220000001000 */
[----:B------:R-:W-:-:S02]  /*7450*/  IMAD R53, R85, 0x10, R30 ;  /* 0x0000001055357824 */ /* 0x000fc400078e021e */
[----:B--2---:R-:W-:Y:S02]  /*7460*/  @!P1 FADD.FTZ R26, R26, 1 ;  /* 0x3f8000001a1a9421 */ /* 0x004fe40000010000 */
[----:B---3--:R-:W-:Y:S01]  /*7470*/  @!P0 FADD.FTZ R32, R32, 1 ;  /* 0x3f80000020208421 */ /* 0x008fe20000010000 */
[C---:B------:R-:W-:Y:S02]  /*7480*/  IADD3 R29, R53.reuse, 0x1, RZ ;  /* 0x00000001351d7810 */ /* 0x040fe40007ffe0ff */
[----:B------:R-:W-:Y:S01]  /*7490*/  IADD3 R30, R53, 0x2, RZ ;  /* 0x00000002351e7810 */ /* 0x000fe20007ffe0ff */
[----:B------:R2:W3:Y:S01]  /*74a0*/  @!P0 MUFU.RCP R48, R32 ;  /* 0x0000002000308308 */ /* 0x0004e20000001000 */
[----:B------:R-:W-:Y:S01]  /*74b0*/  LEA.HI.SX32 R29, R29, R53, 0x1b ;  /* 0x000000351d1d7211 */ /* 0x000fe200078fdaff */
[----:B-1----:R-:W-:Y:S01]  /*74c0*/  HADD2.F32 R2, -RZ, R2.H0_H0 ;  /* 0x20000002ff027230 */ /* 0x002fe20000004100 */
[----:B------:R-:W-:Y:S01]  /*74d0*/  IADD3 R33, R53, 0x5, RZ ;  /* 0x0000000535217810 */ /* 0x000fe20007ffe0ff */
[----:B0-----:R-:W-:-:S04]  /*74e0*/  @!P5 FMUL.FTZ R139, R139, R28 ;  /* 0x0000001c8b8bd220 */ /* 0x001fc80000410000 */
[----:B------:R0:W1:Y:S01]  /*74f0*/  @!P1 MUFU.RCP R52, R26 ;  /* 0x0000001a00349308 */ /* 0x0000620000001000 */
[----:B--2---:R-:W-:Y:S01]  /*7500*/  IADD3 R32, R53, 0x4, RZ ;  /* 0x0000000435207810 */ /* 0x004fe20007ffe0ff */
[----:B------:R-:W-:Y:S01]  /*7510*/  LDS.U16 R28, [R57+0x1e] ;  /* 0x00001e00391c7984 */ /* 0x000fe20000000400 */
[-C--:B------:R-:W-:Y:S01]  /*7520*/  LEA.HI.SX32 R30, R30, R53.reuse, 0x1b ;  /* 0x000000351e1e7211 */ /* 0x080fe200078fdaff */
[----:B----4-:R-:W-:Y:S01]  /*7530*/  HADD2.F32 R24, -RZ, R24.H0_H0 ;  /* 0x20000018ff187230 */ /* 0x010fe20000004100 */
[-C--:B------:R-:W-:Y:S01]  /*7540*/  LEA.HI.SX32 R35, R32, R53.reuse, 0x1b ;  /* 0x0000003520237211 */ /* 0x080fe200078fdaff */
[----:B0-----:R-:W0:Y:S01]  /*7550*/  LDS.U16 R26, [R57+0x1a] ;  /* 0x00001a00391a7984 */ /* 0x001e220000000400 */
[----:B------:R-:W-:Y:S01]  /*7560*/  SHF.L.U32 R32, R29, 0x1, RZ ;  /* 0x000000011d207819 */ /* 0x000fe200000006ff */
[--C-:B------:R-:W-:Y:S01]  /*7570*/  FADD.FTZ R29, R2, R91.reuse ;  /* 0x0000005b021d7221 */ /* 0x100fe20000010000 */
[----:B------:R-:W-:Y:S02]  /*7580*/  LEA.HI.SX32 R36, R33, R53, 0x1b ;  /* 0x0000003521247211 */ /* 0x000fe400078fdaff */
[----:B------:R-:W-:Y:S01]  /*7590*/  SHF.L.U32 R33, R30, 0x1, RZ ;  /* 0x000000011e217819 */ /* 0x000fe200000006ff */
[----:B------:R-:W-:-:S02]  /*75a0*/  FADD.FTZ R30, R24, R91 ;  /* 0x0000005b181e7221 */ /* 0x000fc40000010000 */
[----:B------:R-:W-:Y:S01]  /*75b0*/  @!P6 FMUL.FTZ R136, R136, R51 ;  /* 0x000000338888e220 */ /* 0x000fe20000410000 */
[----:B------:R-:W-:Y:S01]  /*75c0*/  BAR.SYNC.DEFER_BLOCKING 0x0 ;  /* 0x0000000000007b1d */ /* 0x000fe20000010000 */
[----:B------:R-:W-:Y:S01]  /*75d0*/  FSETP.GTU.FTZ.AND P6, PT, R29, 20, PT ;  /* 0x41a000001d00780b */ /* 0x000fe20003fdc000 */
[----:B------:R-:W-:Y:S01]  /*75e0*/  @!P4 FMUL.FTZ R132, R132, R47 ;  /* 0x0000002f8484c220 */ /* 0x000fe20000410000 */
[----:B------:R-:W-:Y:S02]  /*75f0*/  FSETP.GTU.FTZ.AND P4, PT, R30, 20, PT ;  /* 0x41a000001e00780b */ /* 0x000fe40003f9c000 */
[C---:B------:R-:W-:Y:S01]  /*7600*/  IADD3 R31, R53.reuse, 0x3, RZ ;  /* 0x00000003351f7810 */ /* 0x040fe20007ffe0ff */
[----:B------:R-:W-:Y:S01]  /*7610*/  HADD2.F32 R2, -RZ, R3.H0_H0 ;  /* 0x20000003ff027230 */ /* 0x000fe20000004100 */
[C---:B------:R-:W-:Y:S02]  /*7620*/  IADD3 R34, R53.reuse, 0x6, RZ ;  /* 0x0000000635227810 */ /* 0x040fe40007ffe0ff */
[----:B------:R-:W-:Y:S01]  /*7630*/  F2FP.PACK_AB R126, R126, R127 ;  /* 0x0000007f7e7e723e */ /* 0x000fe200000000ff */
[----:B-----5:R-:W-:Y:S01]  /*7640*/  HADD2.F32 R24, -RZ, R27.H0_H0 ;  /* 0x2000001bff187230 */ /* 0x020fe20000004100 */
[----:B------:R-:W-:-:S02]  /*7650*/  IADD3 R38, R53, 0x7, RZ ;  /* 0x0000000735267810 */ /* 0x000fc40007ffe0ff */
[----:B------:R-:W-:Y:S02]  /*7660*/  LEA.HI.SX32 R31, R31, R53, 0x1b ;  /* 0x000000351f1f7211 */ /* 0x000fe400078fdaff */
[----:B------:R-:W-:Y:S02]  /*7670*/  F2FP.PACK_AB R124, R124, R125 ;  /* 0x0000007d7c7c723e */ /* 0x000fe400000000ff */
[----:B------:R-:W-:Y:S01]  /*7680*/  IADD3 R39, R53, 0x8, RZ ;  /* 0x0000000835277810 */ /* 0x000fe20007ffe0ff */
[----:B---3--:R-:W-:Y:S01]  /*7690*/  @!P0 FMUL.FTZ R131, R131, R48 ;  /* 0x0000003083838220 */ /* 0x008fe20000410000 */
[----:B------:R-:W-:Y:S02]  /*76a0*/  IADD3 R40, R53, 0x9, RZ ;  /* 0x0000000935287810 */ /* 0x000fe40007ffe0ff */
[----:B------:R-:W-:Y:S02]  /*76b0*/  LEA.HI.SX32 R37, R34, R53, 0x1b ;  /* 0x0000003522257211 */ /* 0x000fe400078fdaff */
[----:B------:R-:W-:-:S02]  /*76c0*/  PRMT R47, R126, 0x7632, R47 ;  /* 0x000076327e2f7816 */ /* 0x000fc4000000002f */
[----:B------:R-:W-:Y:S01]  /*76d0*/  F2FP.PACK_AB R122, R122, R123 ;  /* 0x0000007b7a7a723e */ /* 0x000fe200000000ff */
[----:B------:R-:W-:Y:S01]  /*76e0*/  FADD.FTZ R3, R2, R91 ;  /* 0x0000005b02037221 */ /* 0x000fe20000010000 */
[----:B------:R-:W-:Y:S01]  /*76f0*/  IADD3 R41, R53, 0xa, RZ ;  /* 0x0000000a35297810 */ /* 0x000fe20007ffe0ff */
[----:B------:R-:W-:Y:S01]  /*7700*/  @!P6 FMUL.FTZ R2, R29, -1.4426950216293334961 ;  /* 0xbfb8aa3b1d02e820 */ /* 0x000fe20000410000 */
[C---:B------:R-:W-:Y:S02]  /*7710*/  IADD3 R42, R53.reuse, 0xb, RZ ;  /* 0x0000000b352a7810 */ /* 0x040fe40007ffe0ff */
[----:B------:R-:W-:Y:S02]  /*7720*/  IADD3 R43, R53, 0xc, RZ ;  /* 0x0000000c352b7810 */ /* 0x000fe40007ffe0ff */
[----:B------:R-:W-:Y:S02]  /*7730*/  LEA.HI.SX32 R38, R38, R53, 0x1b ;  /* 0x0000003526267211 */ /* 0x000fe400078fdaff */
[----:B------:R-:W-:-:S02]  /*7740*/  PRMT R48, R124, 0x7632, R48 ;  /* 0x000076327c307816 */ /* 0x000fc40000000030 */
[----:B------:R-:W-:Y:S02]  /*7750*/  SHF.L.U32 R34, R31, 0x1, RZ ;  /* 0x000000011f227819 */ /* 0x000fe400000006ff */
[----:B------:R-:W-:Y:S01]  /*7760*/  F2FP.PACK_AB R120, R120, R121 ;  /* 0x000000797878723e */ /* 0x000fe200000000ff */
[----:B------:R-:W-:Y:S01]  /*7770*/  STS.U16 [R57], R126 ;  /* 0x0000007e39007388 */ /* 0x000fe20000000400 */
[-C--:B------:R-:W-:Y:S01]  /*7780*/  LEA.HI.SX32 R39, R39, R53.reuse, 0x1b ;  /* 0x0000003527277211 */ /* 0x080fe200078fdaff */
[----:B------:R-:W-:Y:S01]  /*7790*/  FADD.FTZ R27, R24, R91 ;  /* 0x0000005b181b7221 */ /* 0x000fe20000010000 */
[----:B------:R-:W-:Y:S01]  /*77a0*/  SHF.L.U32 R35, R35, 0x1, RZ ;  /* 0x0000000123237819 */ /* 0x000fe200000006ff */
[----:B------:R2:W-:Y:S01]  /*77b0*/  STS.U16 [R32+0x2], R47 ;  /* 0x0000022f20007388 */ /* 0x0005e20000000400 */
[----:B------:R-:W-:Y:S01]  /*77c0*/  IADD3 R44, R53, 0xd, RZ ;  /* 0x0000000d352c7810 */ /* 0x000fe20007ffe0ff */
[----:B------:R-:W-:Y:S01]  /*77d0*/  @!P4 FMUL.FTZ R24, R30, -1.4426950216293334961 ;  /* 0xbfb8aa3b1e18c820 */ /* 0x000fe20000410000 */
[----:B------:R-:W-:Y:S01]  /*77e0*/  LEA.HI.SX32 R40, R40, R53, 0x1b ;  /* 0x0000003528287211 */ /* 0x000fe200078fdaff */
[----:B------:R-:W-:Y:S01]  /*77f0*/  IMAD.SHL.U32 R37, R37, 0x2, RZ ;  /* 0x0000000225257824 */ /* 0x000fe200078e00ff */
[----:B------:R-:W-:-:S02]  /*7800*/  PRMT R29, R122, 0x7632, R29 ;  /* 0x000076327a1d7816 */ /* 0x000fc4000000001d */
[----:B------:R-:W-:Y:S02]  /*7810*/  SHF.L.U32 R36, R36, 0x1, RZ ;  /* 0x0000000124247819 */ /* 0x000fe400000006ff */
[----:B------:R-:W-:Y:S01]  /*7820*/  F2FP.PACK_AB R118, R118, R119 ;  /* 0x000000777676723e */ /* 0x000fe200000000ff */
[----:B------:R-:W-:Y:S01]  /*7830*/  STS.U16 [R33+0x4], R124 ;  /* 0x0000047c21007388 */ /* 0x000fe20000000400 */
[----:B------:R-:W-:Y:S02]  /*7840*/  IADD3 R45, R53, 0xe, RZ ;  /* 0x0000000e352d7810 */ /* 0x000fe40007ffe0ff */
[-C--:B------:R-:W-:Y:S01]  /*7850*/  LEA.HI.SX32 R41, R41, R53.reuse, 0x1b ;  /* 0x0000003529297211 */ /* 0x080fe200078fdaff */
[----:B------:R3:W-:Y:S01]  /*7860*/  STS.U16 [R34+0x6], R48 ;  /* 0x0000063022007388 */ /* 0x0007e20000000400 */
[----:B------:R-:W-:Y:S02]  /*7870*/  IADD3 R46, R53, 0xf, RZ ;  /* 0x0000000f352e7810 */ /* 0x000fe40007ffe0ff */
[----:B------:R-:W-:-:S02]  /*7880*/  LEA.HI.SX32 R42, R42, R53, 0x1b ;  /* 0x000000352a2a7211 */ /* 0x000fc400078fdaff */
[----:B------:R-:W-:Y:S02]  /*7890*/  LEA.HI.SX32 R43, R43, R53, 0x1b ;  /* 0x000000352b2b7211 */ /* 0x000fe400078fdaff */
[----:B------:R-:W-:Y:S02]  /*78a0*/  PRMT R30, R120, 0x7632, R30 ;  /* 0x00007632781e7816 */ /* 0x000fe4000000001e */
[----:B------:R-:W-:Y:S02]  /*78b0*/  SHF.L.U32 R38, R38, 0x1, RZ ;  /* 0x0000000126267819 */ /* 0x000fe400000006ff */
[----:B------:R-:W-:Y:S01]  /*78c0*/  F2FP.PACK_AB R116, R116, R117 ;  /* 0x000000757474723e */ /* 0x000fe200000000ff */
[----:B------:R-:W-:Y:S01]  /*78d0*/  STS.U16 [R35+0x8], R122 ;  /* 0x0000087a23007388 */ /* 0x000fe20000000400 */
[----:B------:R-:W-:Y:S02]  /*78e0*/  SHF.L.U32 R39, R39, 0x1, RZ ;  /* 0x0000000127277819 */ /* 0x000fe400000006ff */
[----:B------:R-:W-:Y:S01]  /*78f0*/  LEA.HI.SX32 R44, R44, R53, 0x1b ;  /* 0x000000352c2c7211 */ /* 0x000fe200078fdaff */
[----:B------:R-:W-:Y:S01]  /*7900*/  STS.U16 [R36+0xa], R29 ;  /* 0x00000a1d24007388 */ /* 0x000fe20000000400 */
[----:B------:R-:W-:-:S02]  /*7910*/  PRMT R31, R118, 0x7632, R31 ;  /* 0x00007632761f7816 */ /* 0x000fc4000000001f */
[----:B------:R-:W-:Y:S02]  /*7920*/  SHF.L.U32 R40, R40, 0x1, RZ ;  /* 0x0000000128287819 */ /* 0x000fe400000006ff */
[----:B------:R-:W-:Y:S01]  /*7930*/  F2FP.PACK_AB R114, R114, R115 ;  /* 0x000000737272723e */ /* 0x000fe200000000ff */
[----:B------:R-:W-:Y:S01]  /*7940*/  STS.U16 [R37+0xc], R120 ;  /* 0x00000c7825007388 */ /* 0x000fe20000000400 */
[-C--:B------:R-:W-:Y:S02]  /*7950*/  LEA.HI.SX32 R45, R45, R53.reuse, 0x1b ;  /* 0x000000352d2d7211 */ /* 0x080fe400078fdaff */
[----:B------:R-:W-:Y:S02]  /*7960*/  SHF.L.U32 R41, R41, 0x1, RZ ;  /* 0x0000000129297819 */ /* 0x000fe400000006ff */
[----:B------:R-:W-:Y:S01]  /*7970*/  ISETP.NE.AND P0, PT, R86, RZ, PT ;  /* 0x000000ff5600720c */ /* 0x000fe20003f05270 */
[----:B------:R-:W-:Y:S01]  /*7980*/  STS.U16 [R38+0xe], R30 ;  /* 0x00000e1e26007388 */ /* 0x000fe20000000400 */
[----:B------:R-:W-:Y:S01]  /*7990*/  LEA.HI.SX32 R46, R46, R53, 0x1b ;  /* 0x000000352e2e7211 */ /* 0x000fe200078fdaff */
[----:B------:R-:W-:Y:S01]  /*79a0*/  IMAD.SHL.U32 R43, R43, 0x2, RZ ;  /* 0x000000022b2b7824 */ /* 0x000fe200078e00ff */
[----:B--2---:R-:W-:-:S02]  /*79b0*/  PRMT R47, R116, 0x7632, R47 ;  /* 0x00007632742f7816 */ /* 0x004fc4000000002f */
[----:B------:R-:W-:Y:S02]  /*79c0*/  SHF.L.U32 R42, R42, 0x1, RZ ;  /* 0x000000012a2a7819 */ /* 0x000fe400000006ff */
[----:B------:R-:W-:Y:S01]  /*79d0*/  F2FP.PACK_AB R112, R112, R113 ;  /* 0x000000717070723e */ /* 0x000fe200000000ff */
[----:B------:R-:W-:Y:S01]  /*79e0*/  STS.U16 [R39+0x10], R118 ;  /* 0x0000107627007388 */ /* 0x000fe20000000400 */
[----:B---3--:R-:W-:Y:S01]  /*79f0*/  PRMT R48, R114, 0x7632, R48 ;  /* 0x0000763272307816 */ /* 0x008fe20000000030 */
[----:B------:R-:W-:Y:S01]  /*7a00*/  @!P3 FMUL.FTZ R133, R133, R50 ;  /* 0x000000328585b220 */ /* 0x000fe20000410000 */
[----:B------:R-:W-:Y:S01]  /*7a10*/  SHF.L.U32 R44, R44, 0x1, RZ ;  /* 0x000000012c2c7819 */ /* 0x000fe200000006ff */
[----:B------:R2:W-:Y:S01]  /*7a20*/  STS.U16 [R40+0x12], R31 ;  /* 0x0000121f28007388 */ /* 0x0005e20000000400 */
[----:B------:R-:W-:Y:S02]  /*7a30*/  SHF.L.U32 R45, R45, 0x1, RZ ;  /* 0x000000012d2d7819 */ /* 0x000fe400000006ff */
[----:B------:R-:W-:Y:S01]  /*7a40*/  PRMT R50, R112, 0x7632, R50 ;  /* 0x0000763270327816 */ /* 0x000fe20000000032 */
[----:B------:R-:W-:Y:S01]  /*7a50*/  STS.U16 [R41+0x14], R116 ;  /* 0x0000147429007388 */ /* 0x000fe20000000400 */
[----:B------:R-:W-:-:S03]  /*7a60*/  SHF.L.U32 R46, R46, 0x1, RZ ;  /* 0x000000012e2e7819 */ /* 0x000fc600000006ff */
[----:B------:R-:W-:Y:S04]  /*7a70*/  STS.U16 [R42+0x16], R47 ;  /* 0x0000162f2a007388 */ /* 0x000fe80000000400 */
[----:B------:R-:W-:Y:S01]  /*7a80*/  STS.U16 [R43+0x18], R114 ;  /* 0x000018722b007388 */ /* 0x000fe20000000400 */
[----:B------:R-:W-:-:S03]  /*7a90*/  @!P2 FMUL.FTZ R134, R134, R49 ;  /* 0x000000318686a220 */ /* 0x000fc60000410000 */
        /* <DEDUP_REMOVED lines=22> */
[----:B0-----:R-:W-:-:S02]  /*7c00*/  HADD2.F32 R26, -RZ, R26.H0_H0 ;  /* 0x2000001aff1a7230 */ /* 0x001fc40000004100 */
[----:B------:R-:W-:Y:S01]  /*7c10*/  HADD2.F32 R28, -RZ, R28.H0_H0 ;  /* 0x2000001cff1c7230 */ /* 0x000fe20000004100 */
[----:B------:R-:W-:Y:S02]  /*7c20*/  FSETP.GTU.FTZ.AND P2, PT, R27, 20, PT ;  /* 0x41a000001b00780b */ /* 0x000fe40003f5c000 */
[--C-:B------:R-:W-:Y:S02]  /*7c30*/  FADD.FTZ R26, R26, R91.reuse ;  /* 0x0000005b1a1a7221 */ /* 0x100fe40000010000 */
[----:B------:R-:W-:Y:S01]  /*7c40*/  FADD.FTZ R28, R28, R91 ;  /* 0x0000005b1c1c7221 */ /* 0x000fe20000010000 */
[----:B------:R-:W-:Y:S01]  /*7c50*/  FSETP.GTU.FTZ.AND P5, PT, R3, 20, PT ;  /* 0x41a000000300780b */ /* 0x000fe20003fbc000 */
[----:B-1----:R-:W-:Y:S01]  /*7c60*/  @!P1 FMUL.FTZ R137, R137, R52 ;  /* 0x0000003489899220 */ /* 0x002fe20000410000 */
[----:B------:R-:W-:Y:S02]  /*7c70*/  FSETP.GTU.FTZ.AND P3, PT, R26, 20, PT ;  /* 0x41a000001a00780b */ /* 0x000fe40003f7c000 */
[----:B------:R-:W-:Y:S01]  /*7c80*/  FSETP.GTU.FTZ.AND P1, PT, R28, 20, PT ;  /* 0x41a000001c00780b */ /* 0x000fe20003f3c000 */
[----:B------:R-:W0:Y:S03]  /*7c90*/  @!P4 MUFU.EX2 R24, R24 ;  /* 0x000000180018c308 */ /* 0x000e260000000800 */
[----:B------:R-:W-:Y:S01]  /*7ca0*/  @!P2 FMUL.FTZ R27, R27, -1.4426950216293334961 ;  /* 0xbfb8aa3b1b1ba820 */ /* 0x000fe20000410000 */
[----:B------:R-:W1:Y:S04]  /*7cb0*/  LDS R123, [0x840] ;  /* 0x00084000ff7b7984 */ /* 0x000e680000000800 */
[----:B------:R-:W-:-:S02]  /*7cc0*/  @!P5 FMUL.FTZ R3, R3, -1.4426950216293334961 ;  /* 0xbfb8aa3b0303d820 */ /* 0x000fc40000410000 */
[----:B------:R-:W-:Y:S02]  /*7cd0*/  @!P3 FMUL.FTZ R26, R26, -1.4426950216293334961 ;  /* 0xbfb8aa3b1a1ab820 */ /* 0x000fe40000410000 */
[----:B------:R-:W-:Y:S01]  /*7ce0*/  @!P1 FMUL.FTZ R28, R28, -1.4426950216293334961 ;  /* 0xbfb8aa3b1c1c9820 */ /* 0x000fe20000410000 */
[----:B------:R-:W3:Y:S08]  /*7cf0*/  @!P6 MUFU.EX2 R2, R2 ;  /* 0x000000020002e308 */ /* 0x000ef00000000800 */
[----:B------:R-:W4:Y:S08]  /*7d00*/  @!P2 MUFU.EX2 R27, R27 ;  /* 0x0000001b001ba308 */ /* 0x000f300000000800 */
[----:B------:R-:W5:Y:S08]  /*7d10*/  @!P5 MUFU.EX2 R3, R3 ;  /* 0x000000030003d308 */ /* 0x000f700000000800 */
[----:B------:R-:W1:Y:S08]  /*7d20*/  @!P3 MUFU.EX2 R26, R26 ;  /* 0x0000001a001ab308 */ /* 0x000e700000000800 */
[----:B------:R-:W1:Y:S01]  /*7d30*/  @!P1 MUFU.EX2 R28, R28 ;  /* 0x0000001c001c9308 */ /* 0x000e620000000800 */
[----:B0-----:R-:W-:-:S02]  /*7d40*/  @!P4 FADD.FTZ R24, R24, 1 ;  /* 0x3f8000001818c421 */ /* 0x001fc40000010000 */
[----:B---3--:R-:W-:Y:S02]  /*7d50*/  @!P6 FADD.FTZ R2, R2, 1 ;  /* 0x3f8000000202e421 */ /* 0x008fe40000010000 */
[----:B----4-:R-:W-:-:S03]  /*7d60*/  @!P2 FADD.FTZ R27, R27, 1 ;  /* 0x3f8000001b1ba421 */ /* 0x010fc60000010000 */
[----:B--2---:R-:W0:Y:S01]  /*7d70*/  @!P4 MUFU.RCP R31, R24 ;  /* 0x00000018001fc308 */ /* 0x004e220000001000 */
[----:B-----5:R-:W-:Y:S02]  /*7d80*/  @!P5 FADD.FTZ R3, R3, 1 ;  /* 0x3f8000000303d421 */ /* 0x020fe40000010000 */
[----:B------:R-:W-:Y:S02]  /*7d90*/  IMAD R125, R88, c[0x0][0x2d8], RZ ;  /* 0x0000b600587d7a24 */ /* 0x000fe400078e02ff */
[----:B-1----:R-:W-:-:S03]  /*7da0*/  @!P3 FADD.FTZ R26, R26, 1 ;  /* 0x3f8000001a1ab421 */ /* 0x002fc60000010000 */
[----:B------:R-:W1:Y:S01]  /*7db0*/  @!P6 MUFU.RCP R29, R2 ;  /* 0x00000002001de308 */ /* 0x000e620000001000 */
[----:B------:R-:W-:Y:S02]  /*7dc0*/  @!P1 FADD.FTZ R28, R28, 1 ;  /* 0x3f8000001c1c9421 */ /* 0x000fe40000010000 */
[----:B------:R-:W-:-:S05]  /*7dd0*/  IMAD R125, R90, c[0x0][0x2dc], R125 ;  /* 0x0000b7005a7d7a24 */ /* 0x000fca00078e027d */
[----:B------:R2:W3:Y:S08]  /*7de0*/  @!P5 MUFU.RCP R30, R3 ;  /* 0x00000003001ed308 */ /* 0x0004f00000001000 */
[----:B------:R-:W4:Y:S01]  /*7df0*/  @!P2 MUFU.RCP R27, R27 ;  /* 0x0000001b001ba308 */ /* 0x000f220000001000 */
[----:B--2---:R-:W-:-:S05]  /*7e00*/  IMAD.WIDE.U32 R2, R90, c[0x0][0x2d8], RZ ;  /* 0x0000b6005a027a25 */ /* 0x004fca00078e00ff */
[----:B------:R-:W-:Y:S02]  /*7e10*/  IADD3 R3, R3, R125, RZ ;  /* 0x0000007d03037210 */ /* 0x000fe40007ffe0ff */
[----:B------:R-:W2:Y:S01]  /*7e20*/  @!P3 MUFU.RCP R26, R26 ;  /* 0x0000001a001ab308 */ /* 0x000ea20000001000 */
[----:B0-----:R-:W-:-:S07]  /*7e30*/  @!P4 FMUL.FTZ R106, R106, R31 ;  /* 0x0000001f6a6ac220 */ /* 0x001fce0000410000 */
[----:B------:R-:W0:Y:S01]  /*7e40*/  @!P1 MUFU.RCP R28, R28 ;  /* 0x0000001c001c9308 */ /* 0x000e220000001000 */
[----:B------:R-:W-:Y:S01]  /*7e50*/  IMAD R135, R93, c[0x0][0x2e0], RZ ;  /* 0x0000b8005d877a24 */ /* 0x000fe200078e02ff */
[----:B------:R-:W-:Y:S01]  /*7e60*/  ISETP.GE.AND P4, PT, R74, R123, PT ;  /* 0x0000007b4a00720c */ /* 0x000fe20003f86270 */
[----:B------:R-:W-:Y:S02]  /*7e70*/  IMAD R127, R78, -0x400, R89 ;  /* 0xfffffc004e7f7824 */ /* 0x000fe400078e0259 */
[----:B------:R-:W-:Y:S01]  /*7e80*/  IMAD.WIDE.U32 R2, R94, c[0x0][0x2e0], R2 ;  /* 0x0000b8005e027a25 */ /* 0x000fe200078e0002 */
[----:B------:R-:W-:-:S03]  /*7e90*/  SHF.R.S32.HI R48, RZ, 0x1f, R74 ;  /* 0x0000001fff307819 */ /* 0x000fc6000001144a */
[----:B-1----:R-:W-:Y:S01]  /*7ea0*/  @!P6 FMUL.FTZ R138, R138, R29 ;  /* 0x0000001d8a8ae220 */ /* 0x002fe20000410000 */
[----:B------:R-:W-:Y:S01]  /*7eb0*/  IADD3 R24, P6, R127, R2, RZ ;  /* 0x000000027f187210 */ /* 0x000fe20007fde0ff */
[----:B------:R-:W-:Y:S01]  /*7ec0*/  IMAD R29, R94, c[0x0][0x2e4], R135 ;  /* 0x0000b9005e1d7a24 */ /* 0x000fe200078e0287 */
[----:B------:R-:W-:Y:S01]  /*7ed0*/  SHF.R.S32.HI R135, RZ, 0x1f, R127 ;  /* 0x0000001fff877819 */ /* 0x000fe2000001147f */
[----:B---3--:R-:W-:Y:S02]  /*7ee0*/  @!P5 FMUL.FTZ R105, R105, R30 ;  /* 0x0000001e6969d220 */ /* 0x008fe40000410000 */
[----:B----4-:R-:W-:Y:S01]  /*7ef0*/  @!P2 FMUL.FTZ R108, R108, R27 ;  /* 0x0000001b6c6ca220 */ /* 0x010fe20000410000 */
[C---:B------:R-:W-:Y:S01]  /*7f00*/  LEA R27, P5, R74.reuse, c[0x0][0x330], 0x1 ;  /* 0x0000cc004a1b7a11 */ /* 0x040fe200078a08ff */
[----:B--2---:R-:W-:Y:S01]  /*7f10*/  @!P3 FMUL.FTZ R107, R107, R26 ;  /* 0x0000001a6b6bb220 */ /* 0x004fe20000410000 */
[----:B------:R-:W-:Y:S01]  /*7f20*/  IADD3.X R3, R135, R29, R3, P6, !PT ;  /* 0x0000001d87037210 */ /* 0x000fe200037fe403 */
[----:B0-----:R-:W-:Y:S01]  /*7f30*/  @!P1 FMUL.FTZ R103, R103, R28 ;  /* 0x0000001c67679220 */ /* 0x001fe20000410000 */
[----:B------:R-:W-:-:S02]  /*7f40*/  LEA.HI.X R28, R74, c[0x0][0x334], R48, 0x1, P5 ;  /* 0x0000cd004a1c7a11 */ /* 0x000fc400028f0c30 */
[----:B------:R-:W-:Y:S01]  /*7f50*/  LEA R26, P6, R24, R27, 0x1 ;  /* 0x0000001b181a7211 */ /* 0x000fe200078c08ff */
[----:B------:R-:W-:Y:S01]  /*7f60*/  BSSY B0, `(.L_x_2519) ;  /* 0x0000011000007945 */ /* 0x000fe20003800000 */
[----:B------:R-:W-:Y:S02]  /*7f70*/  IADD3 R2, P5, R74, R75, RZ ;  /* 0x0000004b4a027210 */ /* 0x000fe40007fbe0ff */
[----:B------:R-:W-:Y:S02]  /*7f80*/  LEA.HI.X R27, R24, R28, R3, 0x1, P6 ;  /* 0x0000001c181b7211 */ /* 0x000fe400030f0c03 */
[-C--:B------:R-:W-:Y:S02]  /*7f90*/  ISETP.GE.AND P1, PT, R23, R123.reuse, PT ;  /* 0x0000007b1700720c */ /* 0x080fe40003f26270 */
[-C--:B------:R-:W-:Y:S02]  /*7fa0*/  ISETP.GE.AND P2, PT, R21, R123.reuse, PT ;  /* 0x0000007b1500720c */ /* 0x080fe40003f46270 */
[----:B------:R-:W-:-:S02]  /*7fb0*/  ISETP.GE.AND P3, PT, R20, R123, PT ;  /* 0x0000007b1400720c */ /* 0x000fc40003f66270 */
[----:B------:R-:W-:Y:S01]  /*7fc0*/  LEA.HI.X.SX32 R3, R75, R48, 0x1, P5 ;  /* 0x000000304b037211 */ /* 0x000fe200028f0eff */
        /* <DEDUP_REMOVED lines=10> */
.L_x_2520:
[----:B------:R-:W-:Y:S05]  /*8070*/  BSYNC B0 ;  /* 0x0000000000007941 */ /* 0x000fea0003800000 */
.L_x_2519:
[----:B------:R-:W-:Y:S01]  /*8080*/  @!P1 STG.E.U16 [R26.64+-0x780], R51 ;  /* 0xfff880331a009986 */ /* 0x000fe2000c101504 */
[-C--:B------:R-:W-:Y:S01]  /*8090*/  ISETP.GE.AND P5, PT, R19, R123.reuse, PT ;  /* 0x0000007b1300720c */ /* 0x080fe20003fa6270 */
[----:B------:R-:W-:Y:S01]  /*80a0*/  FADD.FTZ R24, R128, R87 ;  /* 0x0000005780187221 */ /* 0x000fe20000010000 */
[-C--:B------:R-:W-:Y:S01]  /*80b0*/  ISETP.GE.AND P6, PT, R18, R123.reuse, PT ;  /* 0x0000007b1200720c */ /* 0x080fe20003fc6270 */
        /* <DEDUP_REMOVED lines=8> */
[----:B------:R-:W-:Y:S01]  /*8140*/  BSSY B0, `(.L_x_2521) ;  /* 0x0000068000007945 */ /* 0x000fe20003800000 */
[----:B------:R-:W-:Y:S01]  /*8150*/  F2FP.PACK_AB R128, R129, R128 ;  /* 0x000000808180723e */ /* 0x000fe200000000ff */
[----:B------:R-:W-:Y:S01]  /*8160*/  @!P5 STG.E.U16 [R26.64+-0x6c0], R95 ;  /* 0xfff9405f1a00d986 */ /* 0x000fe2000c101504 */
[-C--:B------:R-:W-:Y:S01]  /*8170*/  ISETP.GE.AND P5, PT, R7, R123.reuse, PT ;  /* 0x0000007b0700720c */ /* 0x080fe20003fa6270 */
[----:B------:R-:W-:Y:S01]  /*8180*/  FADD.FTZ R29, R24, R131 ;  /* 0x00000083181d7221 */ /* 0x000fe20000010000 */
[----:B------:R-:W-:Y:S01]  /*8190*/  F2FP.PACK_AB R130, R131, R130 ;  /* 0x000000828382723e */ /* 0x000fe200000000ff */
[----:B------:R-:W-:Y:S01]  /*81a0*/  @!P6 STG.E.U16 [R26.64+-0x680], R97 ;  /* 0xfff980611a00e986 */ /* 0x000fe2000c101504 */
[-C--:B------:R-:W-:Y:S01]  /*81b0*/  ISETP.GE.AND P6, PT, R6, R123.reuse, PT ;  /* 0x0000007b0600720c */ /* 0x080fe20003fc6270 */
[----:B------:R-:W-:Y:S01]  /*81c0*/  FADD.FTZ R24, R29, R132 ;  /* 0x000000841d187221 */ /* 0x000fe20000010000 */
[----:B0-----:R-:W-:Y:S01]  /*81d0*/  PRMT R30, R128, 0x7632, R30 ;  /* 0x00007632801e7816 */ /* 0x001fe2000000001e */
[----:B------:R-:W-:Y:S01]  /*81e0*/  @!P1 STG.E.U16 [R26.64+-0x640], R99 ;  /* 0xfff9c0631a009986 */ /* 0x000fe2000c101504 */
[----:B------:R-:W-:-:S02]  /*81f0*/  ISETP.GE.AND P1, PT, R4, R123, PT ;  /* 0x0000007b0400720c */ /* 0x000fc40003f26270 */
[----:B------:R-:W-:Y:S01]  /*8200*/  F2FP.PACK_AB R132, R133, R132 ;  /* 0x000000848584723e */ /* 0x000fe200000000ff */
[----:B------:R-:W-:Y:S01]  /*8210*/  @!P4 STG.E.U16 [R26.64+-0x600], R101 ;  /* 0xfffa00651a00c986 */ /* 0x000fe2000c101504 */
[-C--:B------:R-:W-:Y:S01]  /*8220*/  ISETP.GE.AND P4, PT, R5, R123.reuse, PT ;  /* 0x0000007b0500720c */ /* 0x080fe20003f86270 */
[----:B------:R-:W-:Y:S01]  /*8230*/  FADD.FTZ R133, R24, R133 ;  /* 0x0000008518857221 */ /* 0x000fe20000010000 */
[----:B------:R-:W-:Y:S01]  /*8240*/  PRMT R29, R130, 0x7632, R29 ;  /* 0x00007632821d7816 */ /* 0x000fe2000000001d */
[----:B------:R-:W-:Y:S01]  /*8250*/  @!P2 STG.E.U16 [R26.64+-0x5c0], R109 ;  /* 0xfffa406d1a00a986 */ /* 0x000fe2000c101504 */
[-C--:B------:R-:W-:Y:S02]  /*8260*/  ISETP.GE.AND P2, PT, R22, R123.reuse, PT ;  /* 0x0000007b1600720c */ /* 0x080fe40003f46270 */
[----:B------:R-:W-:Y:S01]  /*8270*/  PRMT R31, R132, 0x7632, R31 ;  /* 0x00007632841f7816 */ /* 0x000fe2000000001f */
[----:B------:R-:W-:Y:S01]  /*8280*/  @!P3 STG.E.U16 [R26.64+-0x580], R111 ;  /* 0xfffa806f1a00b986 */ /* 0x000fe2000c101504 */
[----:B------:R-:W-:-:S02]  /*8290*/  ISETP.GE.AND P3, PT, R0, R123, PT ;  /* 0x0000007b0000720c */ /* 0x000fc40003f66270 */
[----:B------:R-:W-:Y:S01]  /*82a0*/  F2FP.PACK_AB R28, R105, R138 ;  /* 0x0000008a691c723e */ /* 0x000fe200000000ff */
[----:B------:R-:W-:Y:S04]  /*82b0*/  @!P5 STG.E.U16 [R26.64+-0x540], R113 ;  /* 0xfffac0711a00d986 */ /* 0x000fe8000c101504 */
[----:B------:R-:W-:Y:S04]  /*82c0*/  @!P6 STG.E.U16 [R26.64+-0x500], R115 ;  /* 0xfffb00731a00e986 */ /* 0x000fe8000c101504 */
[----:B------:R-:W-:Y:S04]  /*82d0*/  @!P4 STG.E.U16 [R26.64+-0x4c0], R117 ;  /* 0xfffb40751a00c986 */ /* 0x000fe8000c101504 */
[----:B------:R-:W-:Y:S04]  /*82e0*/  @!P1 STG.E.U16 [R26.64+-0x480], R119 ;  /* 0xfffb80771a009986 */ /* 0x000fe8000c101504 */
[----:B------:R-:W-:Y:S04]  /*82f0*/  @!P2 STG.E.U16 [R26.64+-0x7c0], R49 ;  /* 0xfff840311a00a986 */ /* 0x000fe8000c101504 */
[----:B------:R0:W-:Y:S04]  /*8300*/  @!P3 STG.E.U16 [R26.64+-0x440], R121 ;  /* 0xfffbc0791a00b986 */ /* 0x0001e8000c101504 */
[----:B------:R-:W-:Y:S01]  /*8310*/  BAR.SYNC.DEFER_BLOCKING 0x0 ;  /* 0x0000000000007b1d */ /* 0x000fe20000010000 */
[----:B0-----:R-:W-:Y:S01]  /*8320*/  F2FP.PACK_AB R26, R137, R134 ;  /* 0x00000086891a723e */ /* 0x001fe200000000ff */
[----:B------:R-:W-:Y:S01]  /*8330*/  FADD.FTZ R134, R133, R134 ;  /* 0x0000008685867221 */ /* 0x000fe20000010000 */
[----:B------:R-:W-:-:S02]  /*8340*/  F2FP.PACK_AB R27, R139, R136 ;  /* 0x000000888b1b723e */ /* 0x000fc400000000ff */
[----:B------:R-:W-:Y:S01]  /*8350*/  PRMT R47, R26, 0x7610, R47 ;  /* 0x000076101a2f7816 */ /* 0x000fe2000000002f */
[----:B------:R-:W-:Y:S01]  /*8360*/  FADD.FTZ R137, R134, R137 ;  /* 0x0000008986897221 */ /* 0x000fe20000010000 */
[----:B------:R-:W-:-:S03]  /*8370*/  PRMT R49, R27, 0x7632, R49 ;  /* 0x000076321b317816 */ /* 0x000fc60000000031 */
[----:B------:R-:W-:-:S04]  /*8380*/  FADD.FTZ R136, R137, R136 ;  /* 0x0000008889887221 */ /* 0x000fc80000010000 */
[----:B------:R-:W-:Y:S01]  /*8390*/  FADD.FTZ R139, R136, R139 ;  /* 0x0000008b888b7221 */ /* 0x000fe20000010000 */
[----:B------:R-:W-:Y:S03]  /*83a0*/  STS.U16 [R57], R128 ;  /* 0x0000008039007388 */ /* 0x000fe60000000400 */
[----:B------:R-:W-:Y:S01]  /*83b0*/  FADD.FTZ R138, R139, R138 ;  /* 0x0000008a8b8a7221 */ /* 0x000fe20000010000 */
[----:B------:R0:W-:Y:S03]  /*83c0*/  STS.U16 [R32+0x2], R30 ;  /* 0x0000021e20007388 */ /* 0x0001e60000000400 */
[----:B------:R-:W-:Y:S01]  /*83d0*/  FADD.FTZ R105, R138, R105 ;  /* 0x000000698a697221 */ /* 0x000fe20000010000 */
[----:B------:R1:W-:Y:S04]  /*83e0*/  STS.U16 [R33+0x4], R130 ;  /* 0x0000048221007388 */ /* 0x0003e80000000400 */
[----:B------:R2:W-:Y:S01]  /*83f0*/  STS.U16 [R34+0x6], R29 ;  /* 0x0000061d22007388 */ /* 0x0005e20000000400 */
[----:B0-----:R-:W-:-:S02]  /*8400*/  PRMT R30, R26, 0x7632, R30 ;  /* 0x000076321a1e7816 */ /* 0x001fc4000000001e */
[----:B------:R-:W-:Y:S01]  /*8410*/  PRMT R32, R27, 0x7610, R32 ;  /* 0x000076101b207816 */ /* 0x000fe20000000020 */
[----:B------:R-:W-:Y:S01]  /*8420*/  STS.U16 [R35+0x8], R132 ;  /* 0x0000088423007388 */ /* 0x000fe20000000400 */
[----:B------:R-:W-:Y:S01]  /*8430*/  F2FP.PACK_AB R26, R107, R106 ;  /* 0x0000006a6b1a723e */ /* 0x000fe200000000ff */
[----:B------:R-:W-:Y:S01]  /*8440*/  FADD.FTZ R106, R105, R106 ;  /* 0x0000006a696a7221 */ /* 0x000fe20000010000 */
[----:B------:R-:W-:Y:S01]  /*8450*/  F2FP.PACK_AB R27, R103, R108 ;  /* 0x0000006c671b723e */ /* 0x000fe200000000ff */
[----:B------:R0:W-:Y:S01]  /*8460*/  STS.U16 [R36+0xa], R31 ;  /* 0x00000a1f24007388 */ /* 0x0001e20000000400 */
[----:B-1----:R-:W-:Y:S01]  /*8470*/  PRMT R33, R28, 0x7632, R33 ;  /* 0x000076321c217816 */ /* 0x002fe20000000021 */
[----:B------:R-:W-:Y:S01]  /*8480*/  FADD.FTZ R107, R106, R107 ;  /* 0x0000006b6a6b7221 */ /* 0x000fe20000010000 */
[----:B--2---:R-:W-:Y:S01]  /*8490*/  PRMT R34, R26, 0x7632, R34 ;  /* 0x000076321a227816 */ /* 0x004fe20000000022 */
[----:B------:R-:W-:Y:S02]  /*84a0*/  STS.U16 [R37+0xc], R47 ;  /* 0x00000c2f25007388 */ /* 0x000fe40000000400 */
[----:B------:R-:W-:-:S02]  /*84b0*/  FADD.FTZ R108, R107, R108 ;  /* 0x0000006c6b6c7221 */ /* 0x000fc40000010000 */
[----:B------:R-:W-:Y:S01]  /*84c0*/  STS.U16 [R38+0xe], R30 ;  /* 0x00000e1e26007388 */ /* 0x000fe20000000400 */
[----:B0-----:R-:W-:Y:S01]  /*84d0*/  PRMT R36, R27, 0x7632, R36 ;  /* 0x000076321b247816 */ /* 0x001fe20000000024 */
[----:B------:R-:W-:Y:S02]  /*84e0*/  FADD.FTZ R87, R108, R103 ;  /* 0x000000676c577221 */ /* 0x000fe40000010000 */
        /* <DEDUP_REMOVED lines=10> */
[----:B0-----:R-:W-:-:S03]  /*8590*/  IMAD R27, R88, c[0x0][0x2f8], RZ ;  /* 0x0000be00581b7a24 */ /* 0x001fc600078e02ff */
[----:B------:R-:W-:Y:S01]  /*85a0*/  LDS.U16 R29, [R72+0x40] ;  /* 0x00004000481d7984 */ /* 0x000fe20000000400 */
[----:B------:R-:W-:-:S03]  /*85b0*/  IMAD R27, R90, c[0x0][0x2fc], R27 ;  /* 0x0000bf005a1b7a24 */ /* 0x000fc600078e021b */
        /* <DEDUP_REMOVED lines=16> */
[----:B0-----:R-:W-:-:S05]  /*86c0*/  IMAD.WIDE.U32 R24, R90, c[0x0][0x2f8], RZ ;  /* 0x0000be005a187a25 */ /* 0x001fca00078e00ff */
[----:B------:R-:W-:Y:S01]  /*86d0*/  IADD3 R49, R25, R27, RZ ;  /* 0x0000001b19317210 */ /* 0x000fe20007ffe0ff */
[----:B------:R-:W0:Y:S02]  /*86e0*/  LDS R45, [0x840] ;  /* 0x00084000ff2d7984 */ /* 0x000e240000000800 */
[C---:B0-----:R-:W-:Y:S02]  /*86f0*/  ISETP.GE.AND P0, PT, R74.reuse, R45, PT ;  /* 0x0000002d4a00720c */ /* 0x041fe40003f06270 */
        /* <DEDUP_REMOVED lines=12> */
.L_x_2522:
[----:B------:R-:W-:Y:S05]  /*87c0*/  BSYNC B0 ;  /* 0x0000000000007941 */ /* 0x000fea0003800000 */
.L_x_2521:
[----:B------:R-:W-:Y:S01]  /*87d0*/  MOV R2, R24 ;  /* 0x0000001800027202 */ /* 0x000fe20000000f00 */
[----:B------:R-:W-:Y:S01]  /*87e0*/  IMAD R25, R93, c[0x0][0x300], RZ ;  /* 0x0000c0005d197a24 */ /* 0x000fe200078e02ff */
[----:B------:R-:W-:Y:S02]  /*87f0*/  MOV R3, R49 ;  /* 0x0000003100037202 */ /* 0x000fe40000000f00 */
[----:B------:R-:W-:Y:S01]  /*8800*/  LEA R24, P1, R74, c[0x0][0x340], 0x1 ;  /* 0x0000d0004a187a11 */ /* 0x000fe200078208ff */
[----:B0-----:R-:W-:Y:S01]  /*8810*/  IMAD R26, R94, c[0x0][0x304], R25 ;  /* 0x0000c1005e1a7a24 */ /* 0x001fe200078e0219 */
[-C--:B------:R-:W-:Y:S01]  /*8820*/  ISETP.GE.AND P3, PT, R22, R45.reuse, PT ;  /* 0x0000002d1600720c */ /* 0x080fe20003f66270 */
[----:B------:R-:W-:Y:S01]  /*8830*/  IMAD.WIDE.U32 R2, R94, c[0x0][0x300], R2 ;  /* 0x0000c0005e027a25 */ /* 0x000fe200078e0002 */
[----:B------:R-:W-:Y:S02]  /*8840*/  LEA.HI.X R22, R74, c[0x0][0x344], R47, 0x1, P1 ;  /* 0x0000d1004a167a11 */ /* 0x000fe400008f0c2f */
[----:B------:R-:W-:-:S02]  /*8850*/  ISETP.GE.AND P4, PT, R23, R45, PT ;  /* 0x0000002d1700720c */ /* 0x000fc40003f86270 */
[----:B------:R-:W-:Y:S02]  /*8860*/  IADD3 R25, P0, R127, R2, RZ ;  /* 0x000000027f197210 */ /* 0x000fe40007f1e0ff */
[-C--:B------:R-:W-:Y:S02]  /*8870*/  ISETP.GE.AND P5, PT, R21, R45.reuse, PT ;  /* 0x0000002d1500720c */ /* 0x080fe40003fa6270 */
[----:B------:R-:W-:Y:S02]  /*8880*/  IADD3.X R3, R135, R26, R3, P0, !PT ;  /* 0x0000001a87037210 */ /* 0x000fe400007fe403 */
[C---:B------:R-:W-:Y:S02]  /*8890*/  LEA R2, P0, R25.reuse, R24, 0x1 ;  /* 0x0000001819027211 */ /* 0x040fe400078008ff */
        /* <DEDUP_REMOVED lines=38> */
.L_x_2469:
        /* <DEDUP_REMOVED lines=29> */
.L_x_2525:
[----:B------:R-:W-:Y:S05]  /*8cd0*/  BSYNC B0 ;  /* 0x0000000000007941 */ /* 0x000fea0003800000 */
.L_x_2524:
        /* <DEDUP_REMOVED lines=26> */
[----:B------:R-:W-:Y:S01]  /*8e80*/  IMAD.MOV.U32 R19, RZ, RZ, RZ ;  /* 0x000000ffff137224 */ /* 0x000fe200078e00ff */
[----:B------:R-:W-:Y:S05]  /*8e90*/  BRA `(.L_x_2528) ;  /* 0x0000001000007947 */ /* 0x000fea0003800000 */
.L_x_2527:
[----:B------:R-:W1:Y:S02]  /*8ea0*/  S2R R19, SR_TID.X ;  /* 0x0000000000137919 */ /* 0x000e640000002100 */
.L_x_2528:
[----:B------:R-:W-:Y:S05]  /*8eb0*/  BSYNC B0 ;  /* 0x0000000000007941 */ /* 0x000fea0003800000 */
.L_x_2526:
        /* <DEDUP_REMOVED lines=22> */
.L_x_2529:
        /* <DEDUP_REMOVED lines=31> */
[----:B------:R-:W-:Y:S02]  /*9210*/  LEA R10, P0, R8, c[0x0][0x318], 0x2 ;  /* 0x0000c600080a7a11 */ /* 0x000fe400078010ff */
[----:B------:R-:W-:Y:S01]  /*9220*/  IADD3 R11, R9, R31, RZ ;  /* 0x0000001f090b7210 */ /* 0x000fe20007ffe0ff */
[----:B------:R-:W-:Y:S01]  /*9230*/  IMAD R33, R19, c[0x0][0x1a4], R22 ;  /* 0x0000690013217a24 */ /* 0x000fe200078e0216 */
[----:B--2---:R-:W-:Y:S02]  /*9240*/  LEA R14, P1, R12, c[0x0][0x228], 0x2 ;  /* 0x00008a000c0e7a11 */ /* 0x004fe400078210ff */
[----:B------:R-:W-:Y:S02]  /*9250*/  LEA.HI.X R11, R8, c[0x0][0x31c], R11, 0x2, P0 ;  /* 0x0000c700080b7a11 */ /* 0x000fe400000f140b */
[----:B------:R-:W-:-:S04]  /*9260*/  IADD3 R9, R13, R33, RZ ;  /* 0x000000210d097210 */ /* 0x000fc80007ffe0ff */
        /* <DEDUP_REMOVED lines=18> */
.L_x_2507:
[----:B------:R-:W-:Y:S01]  /*9390*/  HFMA2.MMA R191, -RZ, RZ, 0, 5.9604644775390625e-08 ;  /* 0x00000001ffbf7435 */ /* 0x000fe200000001ff */
[----:B------:R-:W-:Y:S01]  /*93a0*/  MOV R190, R6 ;  /* 0x0000000600be7202 */ /* 0x000fe20000000f00 */
[----:B------:R-:W-:Y:S01]  /*93b0*/  IMAD.MOV.U32 R193, RZ, RZ, -0x1 ;  /* 0xffffffffffc17424 */ /* 0x000fe200078e00ff */
[----:B------:R-:W-:-:S02]  /*93c0*/  MOV R192, RZ ;  /* 0x000000ff00c07202 */ /* 0x000fc40000000f00 */
[----:B------:R-:W-:Y:S02]  /*93d0*/  MOV R4, 0x93f0 ;  /* 0x000093f000047802 */ /* 0x000fe40000000f00 */
[----:B-----5:R-:W-:Y:S05]  /*93e0*/  CALL.REL.NOINC `($__internal_104_$__cuda_sm70_shflsync_up) ;  /* 0x00000ed000007944 */ /* 0x020fea0003c00000 */
[----:B-1----:R-:W-:Y:S01]  /*93f0*/  MOV R189, R190 ;  /* 0x000000be00bd7202 */ /* 0x002fe20000000f00 */
[----:B0-----:R-:W-:Y:S05]  /*9400*/  BRA `(.L_x_2530) ;  /* 0xffffbd5000007947 */ /* 0x001fea000383ffff */
.L_x_2508:
[----:B------:R-:W-:Y:S01]  /*9410*/  HFMA2.MMA R191, -RZ, RZ, 0, 5.9604644775390625e-08 ;  /* 0x00000001ffbf7435 */ /* 0x000fe200000001ff */
[----:B------:R-:W-:Y:S02]  /*9420*/  MOV R190, R7 ;  /* 0x0000000700be7202 */ /* 0x000fe40000000f00 */
[----:B------:R-:W-:Y:S02]  /*9430*/  MOV R192, RZ ;  /* 0x000000ff00c07202 */ /* 0x000fe40000000f00 */
[----:B------:R-:W-:Y:S02]  /*9440*/  MOV R193, 0xffffffff ;  /* 0xffffffff00c17802 */ /* 0x000fe40000000f00 */
[----:B------:R-:W-:Y:S02]  /*9450*/  MOV R4, 0x9470 ;  /* 0x0000947000047802 */ /* 0x000fe40000000f00 */
[----:B01---5:R-:W-:Y:S05]  /*9460*/  CALL.REL.NOINC `($__internal_104_$__cuda_sm70_shflsync_up) ;  /* 0x00000e5000007944 */ /* 0x023fea0003c00000 */
[C---:B------:R-:W-:Y:S01]  /*9470*/  FMUL.FTZ R189, R6.reuse, R189 ;  /* 0x000000bd06bd7220 */ /* 0x040fe20000410000 */
[----:B------:R-:W-:Y:S01]  /*9480*/  ISETP.GE.AND P0, PT, R85, 0x1, PT ;  /* 0x000000015500780c */ /* 0x000fe20003f06270 */
[C---:B-1----:R-:W-:Y:S01]  /*9490*/  FFMA.FTZ R4, R6.reuse, R190, R7 ;  /* 0x000000be06047223 */ /* 0x042fe20000010007 */
[----:B0-----:R-:W-:Y:S01]  /*94a0*/  HFMA2.MMA R192, -RZ, RZ, 0, 0 ;  /* 0x00000000ffc07435 */ /* 0x001fe200000001ff */
[----:B------:R-:W-:Y:S01]  /*94b0*/  IMAD.MOV.U32 R191, RZ, RZ, 0x2 ;  /* 0x00000002ffbf7424 */ /* 0x000fe200078e00ff */
[----:B------:R-:W-:-:S02]  /*94c0*/  FSEL R189, R6, R189, !P0 ;  /* 0x000000bd06bd7208 */ /* 0x000fc40004000000 */
[----:B------:R-:W-:Y:S02]  /*94d0*/  FSEL R7, R7, R4, !P0 ;  /* 0x0000000407077208 */ /* 0x000fe40004000000 */
[----:B------:R-:W-:Y:S02]  /*94e0*/  MOV R193, 0xffffffff ;  /* 0xffffffff00c17802 */ /* 0x000fe40000000f00 */
[----:B------:R-:W-:Y:S02]  /*94f0*/  MOV R190, R189 ;  /* 0x000000bd00be7202 */ /* 0x000fe40000000f00 */
[----:B------:R-:W-:Y:S02]  /*9500*/  MOV R4, 0x9520 ;  /* 0x0000952000047802 */ /* 0x000fe40000000f00 */
[----:B------:R-:W-:Y:S05]  /*9510*/  CALL.REL.NOINC `($__internal_104_$__cuda_sm70_shflsync_up) ;  /* 0x00000da000007944 */ /* 0x000fea0003c00000 */
[----:B0-----:R-:W-:Y:S01]  /*9520*/  HFMA2.MMA R192, -RZ, RZ, 0, 0 ;  /* 0x00000000ffc07435 */ /* 0x001fe200000001ff */
[----:B-1----:R-:W-:Y:S01]  /*9530*/  MOV R6, R190 ;  /* 0x000000be00067202 */ /* 0x002fe20000000f00 */
[----:B------:R-:W-:Y:S01]  /*9540*/  IMAD.MOV.U32 R191, RZ, RZ, 0x2 ;  /* 0x00000002ffbf7424 */ /* 0x000fe200078e00ff */
[----:B------:R-:W-:Y:S02]  /*9550*/  MOV R190, R7 ;  /* 0x0000000700be7202 */ /* 0x000fe40000000f00 */
[----:B------:R-:W-:-:S02]  /*9560*/  MOV R193, 0xffffffff ;  /* 0xffffffff00c17802 */ /* 0x000fc40000000f00 */
[----:B------:R-:W-:Y:S02]  /*9570*/  MOV R4, 0x9590 ;  /* 0x0000959000047802 */ /* 0x000fe40000000f00 */
[----:B------:R-:W-:Y:S05]  /*9580*/  CALL.REL.NOINC `($__internal_104_$__cuda_sm70_shflsync_up) ;  /* 0x00000d3000007944 */ /* 0x000fea0003c00000 */
[----:B------:R-:W-:Y:S01]  /*9590*/  ISETP.GE.AND P0, PT, R85, 0x2, PT ;  /* 0x000000025500780c */ /* 0x000fe20003f06270 */
[----:B0-----:R-:W-:Y:S01]  /*95a0*/  HFMA2.MMA R191, -RZ, RZ, 0, 2.384185791015625e-07 ;  /* 0x00000004ffbf7435 */ /* 0x001fe200000001ff */
[----:B------:R-:W-:Y:S02]  /*95b0*/  MOV R192, RZ ;  /* 0x000000ff00c07202 */ /* 0x000fe40000000f00 */
[----:B------:R-:W-:Y:S02]  /*95c0*/  MOV R193, 0xffffffff ;  /* 0xffffffff00c17802 */ /* 0x000fe40000000f00 */
[----:B------:R-:W-:-:S07]  /*95d0*/  MOV R4, 0x9620 ;  /* 0x0000962000047802 */ /* 0x000fce0000000f00 */
[----:B-1----:R-:W-:Y:S02]  /*95e0*/  @P0 FFMA.FTZ R7, R189, R190, R7 ;  /* 0x000000bebd070223 */ /* 0x002fe40000010007 */
[----:B------:R-:W-:-:S04]  /*95f0*/  @P0 FMUL.FTZ R189, R6, R189 ;  /* 0x000000bd06bd0220 */ /* 0x000fc80000410000 */
[----:B------:R-:W-:Y:S02]  /*9600*/  IMAD.MOV.U32 R190, RZ, RZ, R189 ;  /* 0x000000ffffbe7224 */ /* 0x000fe400078e00bd */
[----:B------:R-:W-:Y:S05]  /*9610*/  CALL.REL.NOINC `($__internal_104_$__cuda_sm70_shflsync_up) ;  /* 0x00000ca000007944 */ /* 0x000fea0003c00000 */
[----:B0-----:R-:W-:Y:S01]  /*9620*/  HFMA2.MMA R191, -RZ, RZ, 0, 2.384185791015625e-07 ;  /* 0x00000004ffbf7435 */ /* 0x001fe200000001ff */
[----:B-1----:R-:W-:Y:S02]  /*9630*/  MOV R6, R190 ;  /* 0x000000be00067202 */ /* 0x002fe40000000f00 */
[----:B------:R-:W-:Y:S02]  /*9640*/  MOV R190, R7 ;  /* 0x0000000700be7202 */ /* 0x000fe40000000f00 */
[----:B------:R-:W-:Y:S02]  /*9650*/  MOV R192, RZ ;  /* 0x000000ff00c07202 */ /* 0x000fe40000000f00 */
[----:B------:R-:W-:Y:S02]  /*9660*/  MOV R193, 0xffffffff ;  /* 0xffffffff00c17802 */ /* 0x000fe40000000f00 */
[----:B------:R-:W-:Y:S02]  /*9670*/  MOV R4, 0x9690 ;  /* 0x0000969000047802 */ /* 0x000fe40000000f00 */
[----:B------:R-:W-:Y:S05]  /*9680*/  CALL.REL.NOINC `($__internal_104_$__cuda_sm70_shflsync_up) ;  /* 0x00000c3000007944 */ /* 0x000fea0003c00000 */
[----:B------:R-:W-:Y:S01]  /*9690*/  ISETP.GE.AND P0, PT, R85, 0x4, PT ;  /* 0x000000045500780c */ /* 0x000fe20003f06270 */
[----:B0-----:R-:W-:Y:S01]  /*96a0*/  HFMA2.MMA R192, -RZ, RZ, 0, 0 ;  /* 0x00000000ffc07435 */ /* 0x001fe200000001ff */
[----:B------:R-:W-:Y:S01]  /*96b0*/  IMAD.MOV.U32 R191, RZ, RZ, 0x8 ;  /* 0x00000008ffbf7424 */ /* 0x000fe200078e00ff */
[----:B------:R-:W-:-:S02]  /*96c0*/  MOV R193, 0xffffffff ;  /* 0xffffffff00c17802 */ /* 0x000fc40000000f00 */
[----:B------:R-:W-:-:S08]  /*96d0*/  MOV R4, 0x9720 ;  /* 0x0000972000047802 */ /* 0x000fd00000000f00 */
[----:B-1----:R-:W-:Y:S02]  /*96e0*/  @P0 FFMA.FTZ R7, R189, R190, R7 ;  /* 0x000000bebd070223 */ /* 0x002fe40000010007 */
[----:B------:R-:W-:-:S05]  /*96f0*/  @P0 FMUL.FTZ R189, R6, R189 ;  /* 0x000000bd06bd0220 */ /* 0x000fca0000410000 */
[----:B------:R-:W-:Y:S02]  /*9700*/  MOV R190, R189 ;  /* 0x000000bd00be7202 */ /* 0x000fe40000000f00 */
[----:B------:R-:W-:Y:S05]  /*9710*/  CALL.REL.NOINC `($__internal_104_$__cuda_sm70_shflsync_up) ;  /* 0x00000ba000007944 */ /* 0x000fea0003c00000 */
[----:B0-----:R-:W-:Y:S01]  /*9720*/  HFMA2.MMA R192, -RZ, RZ, 0, 0 ;  /* 0x00000000ffc07435 */ /* 0x001fe200000001ff */
[----:B-1----:R-:W-:Y:S01]  /*9730*/  MOV R6, R190 ;  /* 0x000000be00067202 */ /* 0x002fe20000000f00 */
[----:B------:R-:W-:Y:S01]  /*9740*/  IMAD.MOV.U32 R191, RZ, RZ, 0x8 ;  /* 0x00000008ffbf7424 */ /* 0x000fe200078e00ff */
[----:B------:R-:W-:Y:S02]  /*9750*/  MOV R190, R7 ;  /* 0x0000000700be7202 */ /* 0x000fe40000000f00 */
[----:B------:R-:W-:Y:S02]  /*9760*/  MOV R193, 0xffffffff ;  /* 0xffffffff00c17802 */ /* 0x000fe40000000f00 */
[----:B------:R-:W-:Y:S02]  /*9770*/  MOV R4, 0x9790 ;  /* 0x0000979000047802 */ /* 0x000fe40000000f00 */
[----:B------:R-:W-:Y:S05]  /*9780*/  CALL.REL.NOINC `($__internal_104_$__cuda_sm70_shflsync_up) ;  /* 0x00000b3000007944 */ /* 0x000fea0003c00000 */
[----:B------:R-:W-:Y:S01]  /*9790*/  ISETP.GE.AND P0, PT, R85, 0x8, PT ;  /* 0x000000085500780c */ /* 0x000fe20003f06270 */
[----:B0-----:R-:W-:Y:S01]  /*97a0*/  HFMA2.MMA R191, -RZ, RZ, 0, 9.5367431640625e-07 ;  /* 0x00000010ffbf7435 */ /* 0x001fe200000001ff */
[----:B------:R-:W-:Y:S02]  /*97b0*/  MOV R192, RZ ;  /* 0x000000ff00c07202 */ /* 0x000fe40000000f00 */
[----:B------:R-:W-:-:S02]  /*97c0*/  MOV R193, 0xffffffff ;  /* 0xffffffff00c17802 */ /* 0x000fc40000000f00 */
[----:B------:R-:W-:-:S07]  /*97d0*/  MOV R4, 0x9840 ;  /* 0x0000984000047802 */ /* 0x000fce0000000f00 */
[----:B-1----:R-:W-:Y:S02]  /*97e0*/  @P0 FFMA.FTZ R7, R189, R190, R7 ;  /* 0x000000bebd070223 */ /* 0x002fe40000010007 */
[----:B------:R-:W-:Y:S02]  /*97f0*/  @P0 FMUL.FTZ R189, R6, R189 ;  /* 0x000000bd06bd0220 */ /* 0x000fe40000410000 */
[----:B------:R-:W-:-:S03]  /*9800*/  IMAD.MOV.U32 R186, RZ, RZ, R7 ;  /* 0x000000ffffba7224 */ /* 0x000fc600078e0007 */
[-C--:B------:R-:W-:Y:S02]  /*9810*/  MOV R188, R189.reuse ;  /* 0x000000bd00bc7202 */ /* 0x080fe40000000f00 */
[----:B------:R-:W-:Y:S02]  /*9820*/  MOV R190, R189 ;  /* 0x000000bd00be7202 */ /* 0x000fe40000000f00 */
[----:B------:R-:W-:Y:S05]  /*9830*/  CALL.REL.NOINC `($__internal_104_$__cuda_sm70_shflsync_up) ;  /* 0x00000a8000007944 */ /* 0x000fea0003c00000 */
[----:B0-----:R-:W-:Y:S01]  /*9840*/  HFMA2.MMA R191, -RZ, RZ, 0, 9.5367431640625e-07 ;  /* 0x00000010ffbf7435 */ /* 0x001fe200000001ff */
[----:B-1----:R-:W-:Y:S01]  /*9850*/  MOV R189, R190 ;  /* 0x000000be00bd7202 */ /* 0x002fe20000000f00 */
[----:B------:R-:W-:Y:S01]  /*9860*/  IMAD.MOV.U32 R192, RZ, RZ, RZ ;  /* 0x000000ffffc07224 */ /* 0x000fe200078e00ff */
[----:B------:R-:W-:Y:S02]  /*9870*/  MOV R190, R7 ;  /* 0x0000000700be7202 */ /* 0x000fe40000000f00 */
[----:B------:R-:W-:Y:S02]  /*9880*/  MOV R193, 0xffffffff ;  /* 0xffffffff00c17802 */ /* 0x000fe40000000f00 */
[----:B------:R-:W-:Y:S02]  /*9890*/  MOV R4, 0x98b0 ;  /* 0x000098b000047802 */ /* 0x000fe40000000f00 */
[----:B------:R-:W-:Y:S05]  /*98a0*/  CALL.REL.NOINC `($__internal_104_$__cuda_sm70_shflsync_up) ;  /* 0x00000a1000007944 */ /* 0x000fea0003c00000 */
[----:B-1----:R-:W-:Y:S01]  /*98b0*/  MOV R4, R190 ;  /* 0x000000be00047202 */ /* 0x002fe20000000f00 */
[----:B0-----:R-:W-:Y:S05]  /*98c0*/  BRA `(.L_x_2531) ;  /* 0xffffba1000007947 */ /* 0x001fea000383ffff */
.L_x_2511:
[----:B-1----:R-:W-:Y:S01]  /*98d0*/  HFMA2.MMA R191, -RZ, RZ, 0, 5.9604644775390625e-08 ;  /* 0x00000001ffbf7435 */ /* 0x002fe200000001ff */
[----:B------:R-:W-:Y:S01]  /*98e0*/  MOV R190, R186 ;  /* 0x000000ba00be7202 */ /* 0x000fe20000000f00 */
[----:B0-----:R-:W-:Y:S01]  /*98f0*/  IMAD.MOV.U32 R193, RZ, RZ, -0x1 ;  /* 0xffffffffffc17424 */ /* 0x001fe200078e00ff */
[----:B------:R-:W-:-:S02]  /*9900*/  MOV R192, RZ ;  /* 0x000000ff00c07202 */ /* 0x000fc40000000f00 */
[----:B------:R-:W-:Y:S02]  /*9910*/  MOV R4, 0x9930 ;  /* 0x0000993000047802 */ /* 0x000fe40000000f00 */
[----:B-----5:R-:W-:Y:S05]  /*9920*/  CALL.REL.NOINC `($__internal_104_$__cuda_sm70_shflsync_up) ;  /* 0x0000099000007944 */ /* 0x020fea0003c00000 */
[----:B0-----:R-:W-:Y:S01]  /*9930*/  HFMA2.MMA R191, -RZ, RZ, 0, 5.9604644775390625e-08 ;  /* 0x00000001ffbf7435 */ /* 0x001fe200000001ff */
[----:B-1----:R-:W-:Y:S02]  /*9940*/  MOV R6, R190 ;  /* 0x000000be00067202 */ /* 0x002fe40000000f00 */
[----:B------:R-:W-:Y:S02]  /*9950*/  MOV R190, R7 ;  /* 0x0000000700be7202 */ /* 0x000fe40000000f00 */
[----:B------:R-:W-:Y:S02]  /*9960*/  MOV R192, RZ ;  /* 0x000000ff00c07202 */ /* 0x000fe40000000f00 */
[----:B------:R-:W-:Y:S02]  /*9970*/  MOV R193, 0xffffffff ;  /* 0xffffffff00c17802 */ /* 0x000fe40000000f00 */
[----:B------:R-:W-:Y:S02]  /*9980*/  MOV R4, 0x99a0 ;  /* 0x000099a000047802 */ /* 0x000fe40000000f00 */
[----:B------:R-:W-:Y:S05]  /*9990*/  CALL.REL.NOINC `($__internal_104_$__cuda_sm70_shflsync_up) ;  /* 0x0000092000007944 */ /* 0x000fea0003c00000 */
[----:B0-----:R-:W-:Y:S01]  /*99a0*/  HFMA2.MMA R191, -RZ, RZ, 0, 0 ;  /* 0x00000000ffbf7435 */ /* 0x001fe200000001ff */
[----:B------:R-:W-:Y:S01]  /*99b0*/  IMAD.MOV.U32 R186, RZ, RZ, R6 ;  /* 0x000000ffffba7224 */ /* 0x000fe200078e0006 */
[----:B-1----:R-:W-:-:S02]  /*99c0*/  MOV R188, R190 ;  /* 0x000000be00bc7202 */ /* 0x002fc40000000f00 */
[----:B------:R-:W-:Y:S02]  /*99d0*/  MOV R192, R14 ;  /* 0x0000000e00c07202 */ /* 0x000fe40000000f00 */
[----:B------:R-:W-:Y:S02]  /*99e0*/  MOV R193, 0x1f ;  /* 0x0000001f00c17802 */ /* 0x000fe40000000f00 */
[----:B------:R-:W-:Y:S02]  /*99f0*/  MOV R194, 0xffffffff ;  /* 0xffffffff00c27802 */ /* 0x000fe40000000f00 */
[----:B------:R-:W-:Y:S02]  /*9a00*/  MOV R4, 0x9a20 ;  /* 0x00009a2000047802 */ /* 0x000fe40000000f00 */
[----:B------:R-:W-:Y:S05]  /*9a10*/  CALL.REL.NOINC `($__internal_103_$__cuda_sm70_shflsync_idx_p) ;  /* 0x0000086000007944 */ /* 0x000fea0003c00000 */
[----:B-1----:R-:W-:Y:S01]  /*9a20*/  MOV R14, R191 ;  /* 0x000000bf000e7202 */ /* 0x002fe20000000f00 */
[----:B------:R-:W-:Y:S01]  /*9a30*/  HFMA2.MMA R191, -RZ, RZ, 0, 0 ;  /* 0x00000000ffbf7435 */ /* 0x000fe200000001ff */
[----:B0-----:R-:W-:Y:S01]  /*9a40*/  IMAD.MOV.U32 R192, RZ, RZ, R15 ;  /* 0x000000ffffc07224 */ /* 0x001fe200078e000f */
[----:B------:R-:W-:Y:S02]  /*9a50*/  MOV R193, 0x1f ;  /* 0x0000001f00c17802 */ /* 0x000fe40000000f00 */
[----:B------:R-:W-:-:S02]  /*9a60*/  MOV R194, 0xffffffff ;  /* 0xffffffff00c27802 */ /* 0x000fc40000000f00 */
[----:B------:R-:W-:Y:S02]  /*9a70*/  MOV R4, 0x9a90 ;  /* 0x00009a9000047802 */ /* 0x000fe40000000f00 */
[----:B------:R-:W-:Y:S05]  /*9a80*/  CALL.REL.NOINC `($__internal_103_$__cuda_sm70_shflsync_idx_p) ;  /* 0x000007f000007944 */ /* 0x000fea0003c00000 */
[----:B-1----:R-:W-:Y:S01]  /*9a90*/  MOV R5, R191 ;  /* 0x000000bf00057202 */ /* 0x002fe20000000f00 */
[----:B0-----:R-:W-:Y:S05]  /*9aa0*/  BRA `(.L_x_2532) ;  /* 0xffffb9b000007947 */ /* 0x001fea000383ffff */
.L_x_2514:
[----:B------:R-:W-:Y:S01]  /*9ab0*/  HFMA2.MMA R191, -RZ, RZ, 0, 5.9604644775390625e-08 ;  /* 0x00000001ffbf7435 */ /* 0x000fe200000001ff */
[----:B------:R-:W-:Y:S01]  /*9ac0*/  IMAD.MOV.U32 R188, RZ, RZ, R6 ;  /* 0x000000ffffbc7224 */ /* 0x000fe200078e0006 */
[----:B------:R-:W-:Y:S02]  /*9ad0*/  MOV R190, 0x1f ;  /* 0x0000001f00be7802 */ /* 0x000fe40000000f00 */
[----:B------:R-:W-:Y:S02]  /*9ae0*/  MOV R193, 0xffffffff ;  /* 0xffffffff00c17802 */ /* 0x000fe40000000f00 */
[----:B------:R-:W-:Y:S02]  /*9af0*/  MOV R4, 0x9b10 ;  /* 0x00009b1000047802 */ /* 0x000fe40000000f00 */
[----:B------:R-:W-:Y:S05]  /*9b00*/  CALL.REL.NOINC `($__internal_102_$__cuda_sm70_shflsync_down) ;  /* 0x0000073000007944 */ /* 0x000fea0003c00000 */
[----:B-1----:R-:W-:Y:S01]  /*9b10*/  MOV R187, R188 ;  /* 0x000000bc00bb7202 */ /* 0x002fe20000000f00 */
[----:B0-----:R-:W-:Y:S05]  /*9b20*/  BRA `(.L_x_2533) ;  /* 0xffffbe1000007947 */ /* 0x001fea000383ffff */
.L_x_2515:
[----:B------:R-:W-:Y:S01]  /*9b30*/  HFMA2.MMA R190, -RZ, RZ, 0, 1.847743988037109375e-06 ;  /* 0x0000001fffbe7435 */ /* 0x000fe200000001ff */
[----:B------:R-:W-:Y:S01]  /*9b40*/  MOV R188, R7 ;  /* 0x0000000700bc7202 */ /* 0x000fe20000000f00 */
[----:B------:R-:W-:Y:S01]  /*9b50*/  IMAD.MOV.U32 R191, RZ, RZ, 0x1 ;  /* 0x00000001ffbf7424 */ /* 0x000fe200078e00ff */
[----:B------:R-:W-:-:S02]  /*9b60*/  MOV R193, 0xffffffff ;  /* 0xffffffff00c17802 */ /* 0x000fc40000000f00 */
[----:B------:R-:W-:Y:S02]  /*9b70*/  MOV R4, 0x9b90 ;  /* 0x00009b9000047802 */ /* 0x000fe40000000f00 */
[----:B01----:R-:W-:Y:S05]  /*9b80*/  CALL.REL.NOINC `($__internal_102_$__cuda_sm70_shflsync_down) ;  /* 0x000006b000007944 */ /* 0x003fea0003c00000 */
[C---:B------:R-:W-:Y:S01]  /*9b90*/  FMUL.FTZ R5, R6.reuse, R187 ;  /* 0x000000bb06057220 */ /* 0x040fe20000410000 */
[----:B0-----:R-:W-:Y:S01]  /*9ba0*/  HFMA2.MMA R191, -RZ, RZ, 0, 1.1920928955078125e-07 ;  /* 0x00000002ffbf7435 */ /* 0x001fe200000001ff */
[C---:B-1----:R-:W-:Y:S01]  /*9bb0*/  FFMA.FTZ R188, R6.reuse, R188, R7 ;  /* 0x000000bc06bc7223 */ /* 0x042fe20000010007 */
[----:B------:R-:W-:Y:S02]  /*9bc0*/  MOV R190, 0x1f ;  /* 0x0000001f00be7802 */ /* 0x000fe40000000f00 */
[----:B------:R-:W-:Y:S02]  /*9bd0*/  FSEL R187, R6, R5, !P4 ;  /* 0x0000000506bb7208 */ /* 0x000fe40006000000 */
[----:B------:R-:W-:Y:S02]  /*9be0*/  FSEL R7, R7, R188, !P4 ;  /* 0x000000bc07077208 */ /* 0x000fe40006000000 */
[----:B------:R-:W-:Y:S01]  /*9bf0*/  MOV R193, 0xffffffff ;  /* 0xffffffff00c17802 */ /* 0x000fe20000000f00 */
[----:B------:R-:W-:Y:S01]  /*9c00*/  IMAD.MOV.U32 R188, RZ, RZ, R187 ;  /* 0x000000ffffbc7224 */ /* 0x000fe200078e00bb */
[----:B------:R-:W-:-:S02]  /*9c10*/  MOV R4, 0x9c30 ;  /* 0x00009c3000047802 */ /* 0x000fc40000000f00 */
[----:B------:R-:W-:Y:S05]  /*9c20*/  CALL.REL.NOINC `($__internal_102_$__cuda_sm70_shflsync_down) ;  /* 0x0000061000007944 */ /* 0x000fea0003c00000 */
[----:B0-----:R-:W-:Y:S01]  /*9c30*/  HFMA2.MMA R191, -RZ, RZ, 0, 1.1920928955078125e-07 ;  /* 0x00000002ffbf7435 */ /* 0x001fe200000001ff */
[----:B-1----:R-:W-:-:S02]  /*9c40*/  MOV R6, R188 ;  /* 0x000000bc00067202 */ /* 0x002fc40000000f00 */
[----:B------:R-:W-:Y:S02]  /*9c50*/  MOV R188, R7 ;  /* 0x0000000700bc7202 */ /* 0x000fe40000000f00 */
[----:B------:R-:W-:Y:S02]  /*9c60*/  MOV R190, 0x1f ;  /* 0x0000001f00be7802 */ /* 0x000fe40000000f00 */
[----:B------:R-:W-:Y:S02]  /*9c70*/  MOV R193, 0xffffffff ;  /* 0xffffffff00c17802 */ /* 0x000fe40000000f00 */
[----:B------:R-:W-:Y:S02]  /*9c80*/  MOV R4, 0x9ca0 ;  /* 0x00009ca000047802 */ /* 0x000fe40000000f00 */
[----:B------:R-:W-:Y:S05]  /*9c90*/  CALL.REL.NOINC `($__internal_102_$__cuda_sm70_shflsync_down) ;  /* 0x000005a000007944 */ /* 0x000fea0003c00000 */
[----:B-1----:R-:W-:Y:S01]  /*9ca0*/  @!P3 FFMA.FTZ R7, R187, R188, R7 ;  /* 0x000000bcbb07b223 */ /* 0x002fe20000010007 */
[----:B0-----:R-:W-:Y:S01]  /*9cb0*/  HFMA2.MMA R190, -RZ, RZ, 0, 1.847743988037109375e-06 ;  /* 0x0000001fffbe7435 */ /* 0x001fe200000001ff */
[----:B------:R-:W-:Y:S01]  /*9cc0*/  @!P3 FMUL.FTZ R187, R6, R187 ;  /* 0x000000bb06bbb220 */ /* 0x000fe20000410000 */
[----:B------:R-:W-:Y:S01]  /*9cd0*/  MOV R193, 0xffffffff ;  /* 0xffffffff00c17802 */ /* 0x000fe20000000f00 */
[----:B------:R-:W-:Y:S01]  /*9ce0*/  IMAD.MOV.U32 R191, RZ, RZ, 0x4 ;  /* 0x00000004ffbf7424 */ /* 0x000fe200078e00ff */
[----:B------:R-:W-:-:S02]  /*9cf0*/  MOV R4, 0x9d20 ;  /* 0x00009d2000047802 */ /* 0x000fc40000000f00 */
[----:B------:R-:W-:Y:S02]  /*9d00*/  MOV R188, R187 ;  /* 0x000000bb00bc7202 */ /* 0x000fe40000000f00 */
[----:B------:R-:W-:Y:S05]  /*9d10*/  CALL.REL.NOINC `($__internal_102_$__cuda_sm70_shflsync_down) ;  /* 0x0000052000007944 */ /* 0x000fea0003c00000 */
[----:B0-----:R-:W-:Y:S01]  /*9d20*/  HFMA2.MMA R190, -RZ, RZ, 0, 1.847743988037109375e-06 ;  /* 0x0000001fffbe7435 */ /* 0x001fe200000001ff */
[----:B-1----:R-:W-:Y:S01]  /*9d30*/  MOV R6, R188 ;  /* 0x000000bc00067202 */ /* 0x002fe20000000f00 */
[----:B------:R-:W-:Y:S01]  /*9d40*/  IMAD.MOV.U32 R191, RZ, RZ, 0x4 ;  /* 0x00000004ffbf7424 */ /* 0x000fe200078e00ff */
[----:B------:R-:W-:Y:S02]  /*9d50*/  MOV R188, R7 ;  /* 0x0000000700bc7202 */ /* 0x000fe40000000f00 */
[----:B------:R-:W-:Y:S02]  /*9d60*/  MOV R193, 0xffffffff ;  /* 0xffffffff00c17802 */ /* 0x000fe40000000f00 */
[----:B------:R-:W-:Y:S02]  /*9d70*/  MOV R4, 0x9d90 ;  /* 0x00009d9000047802 */ /* 0x000fe40000000f00 */
[----:B------:R-:W-:Y:S05]  /*9d80*/  CALL.REL.NOINC `($__internal_102_$__cuda_sm70_shflsync_down) ;  /* 0x000004b000007944 */ /* 0x000fea0003c00000 */
[----:B-1----:R-:W-:Y:S01]  /*9d90*/  @!P2 FFMA.FTZ R7, R187, R188, R7 ;  /* 0x000000bcbb07a223 */ /* 0x002fe20000010007 */
[----:B0-----:R-:W-:Y:S01]  /*9da0*/  HFMA2.MMA R191, -RZ, RZ, 0, 4.76837158203125e-07 ;  /* 0x00000008ffbf7435 */ /* 0x001fe200000001ff */
[----:B------:R-:W-:Y:S01]  /*9db0*/  @!P2 FMUL.FTZ R187, R6, R187 ;  /* 0x000000bb06bba220 */ /* 0x000fe20000410000 */
[----:B------:R-:W-:-:S02]  /*9dc0*/  MOV R190, 0x1f ;  /* 0x0000001f00be7802 */ /* 0x000fc40000000f00 */
[----:B------:R-:W-:Y:S01]  /*9dd0*/  MOV R193, 0xffffffff ;  /* 0xffffffff00c17802 */ /* 0x000fe20000000f00 */
[----:B------:R-:W-:Y:S01]  /*9de0*/  IMAD.MOV.U32 R188, RZ, RZ, R187 ;  /* 0x000000ffffbc7224 */ /* 0x000fe200078e00bb */
[----:B------:R-:W-:Y:S02]  /*9df0*/  MOV R4, 0x9e10 ;  /* 0x00009e1000047802 */ /* 0x000fe40000000f00 */
[----:B------:R-:W-:Y:S05]  /*9e00*/  CALL.REL.NOINC `($__internal_102_$__cuda_sm70_shflsync_down) ;  /* 0x0000043000007944 */ /* 0x000fea0003c00000 */
[----:B0-----:R-:W-:Y:S01]  /*9e10*/  HFMA2.MMA R191, -RZ, RZ, 0, 4.76837158203125e-07 ;  /* 0x00000008ffbf7435 */ /* 0x001fe200000001ff */
[----:B-1----:R-:W-:Y:S02]  /*9e20*/  MOV R6, R188 ;  /* 0x000000bc00067202 */ /* 0x002fe40000000f00 */
[----:B------:R-:W-:Y:S02]  /*9e30*/  MOV R188, R7 ;  /* 0x0000000700bc7202 */ /* 0x000fe40000000f00 */
[----:B------:R-:W-:Y:S02]  /*9e40*/  MOV R190, 0x1f ;  /* 0x0000001f00be7802 */ /* 0x000fe40000000f00 */
[----:B------:R-:W-:Y:S02]  /*9e50*/  MOV R193, 0xffffffff ;  /* 0xffffffff00c17802 */ /* 0x000fe40000000f00 */
[----:B------:R-:W-:-:S02]  /*9e60*/  MOV R4, 0x9e80 ;  /* 0x00009e8000047802 */ /* 0x000fc40000000f00 */
        /* <DEDUP_REMOVED lines=17> */
[----:B0-----:R-:W-:Y:S01]  /*9f80*/  HFMA2.MMA R191, -RZ, RZ, 0, 0 ;  /* 0x00000000ffbf7435 */ /* 0x001fe200000001ff */
[----:B------:R-:W-:Y:S01]  /*9f90*/  @!P0 FMUL.FTZ R187, R6, R187 ;  /* 0x000000bb06bb8220 */ /* 0x000fe20000410000 */
[----:B------:R-:W-:-:S02]  /*9fa0*/  MOV R193, 0x1f ;  /* 0x0000001f00c17802 */ /* 0x000fc40000000f00 */
[----:B------:R-:W-:Y:S01]  /*9fb0*/  MOV R194, 0xffffffff ;  /* 0xffffffff00c27802 */ /* 0x000fe20000000f00 */
[----:B------:R-:W-:Y:S01]  /*9fc0*/  IMAD.MOV.U32 R192, RZ, RZ, R187 ;  /* 0x000000ffffc07224 */ /* 0x000fe200078e00bb */
[----:B------:R-:W-:Y:S02]  /*9fd0*/  MOV R4, 0x9ff0 ;  /* 0x00009ff000047802 */ /* 0x000fe40000000f00 */
[----:B------:R-:W-:Y:S05]  /*9fe0*/  CALL.REL.NOINC `($__internal_103_$__cuda_sm70_shflsync_idx_p) ;  /* 0x0000029000007944 */ /* 0x000fea0003c00000 */
[----:B-1----:R-:W-:Y:S01]  /*9ff0*/  MOV R6, R191 ;  /* 0x000000bf00067202 */ /* 0x002fe20000000f00 */
[----:B------:R-:W-:Y:S01]  /*a000*/  HFMA2.MMA R191, -RZ, RZ, 0, 0 ;  /* 0x00000000ffbf7435 */ /* 0x000fe200000001ff */
[----:B0-----:R-:W-:Y:S02]  /*a010*/  MOV R192, R7 ;  /* 0x0000000700c07202 */ /* 0x001fe40000000f00 */
[----:B------:R-:W-:Y:S02]  /*a020*/  MOV R193, 0x1f ;  /* 0x0000001f00c17802 */ /* 0x000fe40000000f00 */
[----:B------:R-:W-:Y:S02]  /*a030*/  MOV R194, 0xffffffff ;  /* 0xffffffff00c27802 */ /* 0x000fe40000000f00 */
[----:B------:R-:W-:-:S02]  /*a040*/  MOV R4, 0xa060 ;  /* 0x0000a06000047802 */ /* 0x000fc40000000f00 */
[----:B------:R-:W-:Y:S05]  /*a050*/  CALL.REL.NOINC `($__internal_103_$__cuda_sm70_shflsync_idx_p) ;  /* 0x0000022000007944 */ /* 0x000fea0003c00000 */
[----:B-1----:R-:W-:Y:S01]  /*a060*/  MOV R186, R191 ;  /* 0x000000bf00ba7202 */ /* 0x002fe20000000f00 */
[----:B------:R-:W-:Y:S01]  /*a070*/  HFMA2.MMA R191, -RZ, RZ, 0, 5.9604644775390625e-08 ;  /* 0x00000001ffbf7435 */ /* 0x000fe200000001ff */
[----:B------:R-:W-:Y:S01]  /*a080*/  IMAD.MOV.U32 R176, RZ, RZ, R6 ;  /* 0x000000ffffb07224 */ /* 0x000fe200078e0006 */
[----:B------:R-:W-:-:S02]  /*a090*/  MOV R188, R187 ;  /* 0x000000bb00bc7202 */ /* 0x000fc40000000f00 */
[----:B------:R-:W-:Y:S02]  /*a0a0*/  MOV R190, 0x1f ;  /* 0x0000001f00be7802 */ /* 0x000fe40000000f00 */
[----:B0-----:R-:W-:Y:S02]  /*a0b0*/  MOV R193, 0xffffffff ;  /* 0xffffffff00c17802 */ /* 0x001fe40000000f00 */
[----:B------:R-:W-:Y:S02]  /*a0c0*/  MOV R4, 0xa0e0 ;  /* 0x0000a0e000047802 */ /* 0x000fe40000000f00 */
[----:B------:R-:W-:Y:S05]  /*a0d0*/  CALL.REL.NOINC `($__internal_102_$__cuda_sm70_shflsync_down) ;  /* 0x0000016000007944 */ /* 0x000fea0003c00000 */
[----:B0-----:R-:W-:Y:S01]  /*a0e0*/  HFMA2.MMA R191, -RZ, RZ, 0, 5.9604644775390625e-08 ;  /* 0x00000001ffbf7435 */ /* 0x001fe200000001ff */
[----:B-1----:R-:W-:Y:S01]  /*a0f0*/  IMAD.MOV.U32 R6, RZ, RZ, R188 ;  /* 0x000000ffff067224 */ /* 0x002fe200078e00bc */
[----:B------:R-:W-:Y:S02]  /*a100*/  MOV R188, R7 ;  /* 0x0000000700bc7202 */ /* 0x000fe40000000f00 */
[----:B------:R-:W-:Y:S02]  /*a110*/  MOV R190, 0x1f ;  /* 0x0000001f00be7802 */ /* 0x000fe40000000f00 */
[----:B------:R-:W-:-:S02]  /*a120*/  MOV R193, 0xffffffff ;  /* 0xffffffff00c17802 */ /* 0x000fc40000000f00 */
[----:B------:R-:W-:Y:S02]  /*a130*/  MOV R4, 0xa150 ;  /* 0x0000a15000047802 */ /* 0x000fe40000000f00 */
[----:B------:R-:W-:Y:S05]  /*a140*/  CALL.REL.NOINC `($__internal_102_$__cuda_sm70_shflsync_down) ;  /* 0x000000f000007944 */ /* 0x000fea0003c00000 */
[----:B0-----:R-:W-:Y:S01]  /*a150*/  HFMA2.MMA R191, -RZ, RZ, 0, 0 ;  /* 0x00000000ffbf7435 */ /* 0x001fe200000001ff */
[----:B------:R-:W-:Y:S01]  /*a160*/  MOV R187, R6 ;  /* 0x0000000600bb7202 */ /* 0x000fe20000000f00 */
[----:B------:R-:W-:Y:S01]  /*a170*/  IMAD.MOV.U32 R192, RZ, RZ, R14 ;  /* 0x000000ffffc07224 */ /* 0x000fe200078e000e */
[----:B------:R-:W-:Y:S02]  /*a180*/  MOV R193, 0x1f ;  /* 0x0000001f00c17802 */ /* 0x000fe40000000f00 */
[----:B------:R-:W-:Y:S02]  /*a190*/  MOV R194, 0xffffffff ;  /* 0xffffffff00c27802 */ /* 0x000fe40000000f00 */
[----:B------:R-:W-:Y:S02]  /*a1a0*/  MOV R4, 0xa1c0 ;  /* 0x0000a1c000047802 */ /* 0x000fe40000000f00 */
[----:B-1----:R-:W-:Y:S05]  /*a1b0*/  CALL.REL.NOINC `($__internal_103_$__cuda_sm70_shflsync_idx_p) ;  /* 0x000000c000007944 */ /* 0x002fea0003c00000 */
[----:B0-----:R-:W-:Y:S01]  /*a1c0*/  HFMA2.MMA R193, -RZ, RZ, 0, 1.847743988037109375e-06 ;  /* 0x0000001fffc17435 */ /* 0x001fe200000001ff */
[----:B-1----:R-:W-:Y:S01]  /*a1d0*/  MOV R190, R191 ;  /* 0x000000bf00be7202 */ /* 0x002fe20000000f00 */
[----:B------:R-:W-:Y:S01]  /*a1e0*/  IMAD.MOV.U32 R191, RZ, RZ, RZ ;  /* 0x000000ffffbf7224 */ /* 0x000fe200078e00ff */
[----:B------:R-:W-:-:S02]  /*a1f0*/  MOV R192, R15 ;  /* 0x0000000f00c07202 */ /* 0x000fc40000000f00 */
[----:B------:R-:W-:Y:S02]  /*a200*/  MOV R194, 0xffffffff ;  /* 0xffffffff00c27802 */ /* 0x000fe40000000f00 */
[----:B------:R-:W-:Y:S02]  /*a210*/  MOV R4, 0xa230 ;  /* 0x0000a23000047802 */ /* 0x000fe40000000f00 */
[----:B------:R-:W-:Y:S05]  /*a220*/  CALL.REL.NOINC `($__internal_103_$__cuda_sm70_shflsync_idx_p) ;  /* 0x0000005000007944 */ /* 0x000fea0003c00000 */
[----:B01----:R-:W-:Y:S05]  /*a230*/  BRA `(.L_x_2534) ;  /* 0xffffb8a000007947 */ /* 0x003fea000383ffff */
        .weak           $__internal_102_$__cuda_sm70_shflsync_down
        .type           $__internal_102_$__cuda_sm70_shflsync_down,@function
        .size           $__internal_102_$__cuda_sm70_shflsync_down,($__internal_103_$__cuda_sm70_shflsync_idx_p - $__internal_102_$__cuda_sm70_shflsync_down)
$__internal_102_$__cuda_sm70_shflsync_down:
[----:B------:R-:W-:Y:S01]  /*a240*/  HFMA2.MMA R5, -RZ, RZ, 0, 0 ;  /* 0x00000000ff057435 */ /* 0x000fe200000001ff */
[----:B------:R-:W-:Y:S04]  /*a250*/  WARPSYNC R193 ;  /* 0x000000c100007348 */ /* 0x000fe80003800000 */
[----:B------:R0:W1:Y:S01]  /*a260*/  SHFL.DOWN PT, R188, R188, R191, R190 ;  /* 0x080000bfbcbc7389 */ /* 0x00006200000e00be */
[----:B------:R-:W-:Y:S05]  /*a270*/  RET.REL.NODEC R4 `(_Z25selective_scan_bwd_kernelI32Selective_Scan_bwd_kernel_traitsILi64ELi16ELb0ELb0ELb0ELb1ELb0EN3c104HalfEfEEv12SSMParamsBwd) ;  /* 0xffff5d8004007950 */ /* 0x000fea0003c3ffff */
        .weak           $__internal_103_$__cuda_sm70_shflsync_idx_p
        .type           $__internal_103_$__cuda_sm70_shflsync_idx_p,@function
        .size           $__internal_103_$__cuda_sm70_shflsync_idx_p,($__internal_104_$__cuda_sm70_shflsync_up - $__internal_103_$__cuda_sm70_shflsync_idx_p)
$__internal_103_$__cuda_sm70_shflsync_idx_p:
[----:B------:R-:W-:Y:S01]  /*a280*/  MOV R5, 0x0 ;  /* 0x0000000000057802 */ /* 0x000fe20000000f00 */
[----:B------:R-:W-:Y:S04]  /*a290*/  WARPSYNC R194 ;  /* 0x000000c200007348 */ /* 0x000fe80003800000 */
[----:B------:R0:W1:Y:S01]  /*a2a0*/  SHFL.IDX PT, R191, R192, R191, R193 ;  /* 0x000000bfc0bf7389 */ /* 0x00006200000e00c1 */
[----:B------:R-:W-:Y:S05]  /*a2b0*/  RET.REL.NODEC R4 `(_Z25selective_scan_bwd_kernelI32Selective_Scan_bwd_kernel_traitsILi64ELi16ELb0ELb0ELb0ELb1ELb0EN3c104HalfEfEEv12SSMParamsBwd) ;  /* 0xffff5d4004007950 */ /* 0x000fea0003c3ffff */
        .weak           $__internal_104_$__cuda_sm70_shflsync_up
        .type           $__internal_104_$__cuda_sm70_shflsync_up,@function
        .size           $__internal_104_$__cuda_sm70_shflsync_up,(.L_x_8916 - $__internal_104_$__cuda_sm70_shflsync_up)
$__internal_104_$__cuda_sm70_shflsync_up:
[----:B------:R-:W-:Y:S01]  /*a2c0*/  HFMA2.MMA R5, -RZ, RZ, 0, 0 ;  /* 0x00000000ff057435 */ /* 0x000fe200000001ff */
[----:B------:R-:W-:Y:S04]  /*a2d0*/  WARPSYNC R193 ;  /* 0x000000c100007348 */ /* 0x000fe80003800000 */
[----:B------:R0:W1:Y:S01]  /*a2e0*/  SHFL.UP PT, R190, R190, R191, R192 ;  /* 0x040000bfbebe7389 */ /* 0x00006200000e00c0 */
[----:B------:R-:W-:Y:S05]  /*a2f0*/  RET.REL.NODEC R4 `(_Z25selective_scan_bwd_kernelI32Selective_Scan_bwd_kernel_traitsILi64ELi16ELb0ELb0ELb0ELb1ELb0EN3c104HalfEfEEv12SSMParamsBwd) ;  /* 0xffff5d0004007950 */ /* 0x000fea0003c3ffff */
.L_x_2535:
        /* <DEDUP_REMOVED lines=16> */
.L_x_8916:


//--------------------- .text._Z25selective_scan_bwd_kernelI32Selective_Scan_bwd_kernel_traitsILi64ELi16ELb0ELb0ELb0ELb1ELb1EN3c104HalfEfEEv12SSMParamsBwd --------------------------
	.section	.text._Z25selective_scan_bwd_kernelI32Selective_Scan_bwd_kernel_traitsILi64ELi16ELb0ELb0ELb0ELb1ELb1EN3c104HalfEfEEv12SSMParamsBwd,"ax",@progbits
	.sectioninfo	@"SHI_REGISTERS=232"
	.align	128
        .global         _Z25selective_scan_bwd_kernelI32Selective_Scan_bwd_kernel_traitsILi64ELi16ELb0ELb0ELb0ELb1ELb1EN3c104HalfEfEEv12SSMParamsBwd
        .type           _Z25selective_scan_bwd_kernelI32Selective_Scan_bwd_kernel_traitsILi64ELi16ELb0ELb0ELb0ELb1ELb1EN3c104HalfEfEEv12SSMParamsBwd,@function
        .size           _Z25selective_scan_bwd_kernelI32Selective_Scan_bwd_kernel_traitsILi64ELi16ELb0ELb0ELb0ELb1ELb1EN3c104HalfEfEEv12SSMParamsBwd,(.L_x_8919 - _Z25selective_scan_bwd_kernelI32Selective_Scan_bwd_kernel_traitsILi64ELi16ELb0ELb0ELb0ELb1ELb1EN3c104HalfEfEEv12SSMParamsBwd)
        .other          _Z25selective_scan_bwd_kernelI32Selective_Scan_bwd_kernel_traitsILi64ELi16ELb0ELb0ELb0ELb1ELb1EN3c104HalfEfEEv12SSMParamsBwd,@"STO_CUDA_ENTRY STV_DEFAULT"
_Z25selective_scan_bwd_kernelI32Selective_Scan_bwd_kernel_traitsILi64ELi16ELb0ELb0ELb0ELb1ELb1EN3c104HalfEfEEv12SSMParamsBwd:
.text._Z25selective_scan_bwd_kernelI32Selective_Scan_bwd_kernel_traitsILi64ELi16ELb0ELb0ELb0ELb1ELb1EN3c104HalfEfEEv12SSMParamsBwd:
        /* <DEDUP_REMOVED lines=15> */
[C---:B------:R-:W-:Y:S01]  /*00f0*/  @P1 LEA R8, P3, R94.reuse, c[0x0][0x250], 0x2 ;  /* 0x000094005e081a11 */ /* 0x040fe200078610ff */
[C---:B------:R-:W-:Y:S01]  /*0100*/  IMAD.WIDE.U32 R2, R91.reuse, c[0x0][0x1d0], RZ ;  /* 0x000074005b027a25 */ /* 0x040fe200078e00ff */
[C-C-:B------:R-:W-:Y:S02]  /*0110*/  @P0 LEA.HI.X R7, R94.reuse, c[0x0][0x23c], R93.reuse, 0x2, P2 ;  /* 0x00008f005e070a11 */ /* 0x140fe400010f145d */
[----:B------:R-:W-:Y:S01]  /*0120*/  @P1 LEA.HI.X R9, R94, c[0x0][0x254], R93, 0x2, P3 ;  /* 0x000095005e091a11 */ /* 0x000fe200018f145d */
[C---:B------:R-:W-:Y:S02]  /*0130*/  IMAD R11, R91.reuse, c[0x0][0x1d4], R0 ;  /* 0x000075005b0b7a24 */ /* 0x040fe400078e0200 */
[C---:B------:R-:W-:Y:S01]  /*0140*/  IMAD.WIDE.U32 R4, R91.reuse, c[0x0][0x1e0], RZ ;  /* 0x000078005b047a25 */ /* 0x040fe200078e00ff */
[----:B------:R0:W5:Y:S03]  /*0150*/  @P0 LDG.E R92, [R6.64] ;  /* 0x00000004065c0981 */ /* 0x000166000c1e1900 */
[----:B------:R-:W-:Y:S01]  /*0160*/  IMAD R13, R91, c[0x0][0x1e4], R10 ;  /* 0x000079005b0d7a24 */ /* 0x000fe200078e020a */
[----:B------:R1:W5:Y:S01]  /*0170*/  @P1 LDG.E R90, [R8.64] ;  /* 0x00000004085a1981 */ /* 0x000362000c1e1900 */
[----:B------:R-:W-:Y:S01]  /*0180*/  IMAD R12, R89, c[0x0][0x278], RZ ;  /* 0x00009e00590c7a24 */ /* 0x000fe200078e02ff */
[----:B------:R-:W-:Y:S01]  /*0190*/  IADD3 R3, R3, R11, RZ ;  /* 0x0000000b03037210 */ /* 0x000fe20007ffe0ff */
[----:B------:R-:W-:Y:S01]  /*01a0*/  IMAD.MOV.U32 R0, RZ, RZ, c[0x0][0x174] ;  /* 0x00005d00ff007624 */ /* 0x000fe200078e00ff */
[----:B------:R-:W-:Y:S01]  /*01b0*/  IADD3 R5, R5, R13, RZ ;  /* 0x0000000d05057210 */ /* 0x000fe20007ffe0ff */
[----:B------:R-:W-:Y:S01]  /*01c0*/  IMAD R13, R93, c[0x0][0x1d8], RZ ;  /* 0x000076005d0d7a24 */ /* 0x000fe200078e02ff */
[----:B------:R-:W-:Y:S01]  /*01d0*/  ISETP.NE.U32.AND P0, PT, RZ, c[0x0][0x260], PT ;  /* 0x00009800ff007a0c */ /* 0x000fe20003f05070 */
[C---:B0-----:R-:W-:Y:S01]  /*01e0*/  IMAD.WIDE.U32 R6, R91.reuse, c[0x0][0x278], RZ ;  /* 0x00009e005b067a25 */ /* 0x041fe200078e00ff */
[----:B------:R-:W-:Y:S01]  /*01f0*/  ISETP.GE.AND P3, PT, R0, 0x1, PT ;  /* 0x000000010000780c */ /* 0x000fe20003f66270 */
[----:B------:R-:W-:Y:S01]  /*0200*/  HFMA2.MMA R88, -RZ, RZ, 0, 0 ;  /* 0x00000000ff587435 */ /* 0x000fe200000001ff */
[----:B------:R-:W-:Y:S01]  /*0210*/  ISETP.NE.AND.EX P0, PT, RZ, c[0x0][0x264], PT, P0 ;  /* 0x00009900ff007a0c */ /* 0x000fe20003f05300 */
[----:B-1----:R-:W-:Y:S01]  /*0220*/  IMAD R9, R91, c[0x0][0x27c], R12 ;  /* 0x00009f005b097a24 */ /* 0x002fe200078e020c */
[----:B------:R-:W-:Y:S01]  /*0230*/  MOV R87, RZ ;  /* 0x000000ff00577202 */ /* 0x000fe20000000f00 */
[----:B------:R-:W-:-:S02]  /*0240*/  IMAD R15, R93, c[0x0][0x1e8], RZ ;  /* 0x00007a005d0f7a24 */ /* 0x000fc400078e02ff */
[----:B------:R-:W-:Y:S01]  /*0250*/  IMAD.WIDE.U32 R2, R94, c[0x0][0x1d8], R2 ;  /* 0x000076005e027a25 */ /* 0x000fe200078e0002 */
[----:B------:R-:W-:Y:S02]  /*0260*/  IADD3 R7, R7, R9, RZ ;  /* 0x0000000907077210 */ /* 0x000fe40007ffe0ff */
[----:B------:R-:W-:Y:S01]  /*0270*/  LEA R9, R0, 0xfffffc00, 0xa ;  /* 0xfffffc0000097811 */ /* 0x000fe200078e50ff */
[----:B------:R-:W-:-:S03]  /*0280*/  IMAD.WIDE.U32 R4, R94, c[0x0][0x1e8], R4 ;  /* 0x00007a005e047a25 */ /* 0x000fc600078e0004 */
[----:B------:R-:W-:Y:S01]  /*0290*/  SHF.R.S32.HI R11, RZ, 0x1f, R9 ;  /* 0x0000001fff0b7819 */ /* 0x000fe20000011409 */
[C---:B------:R-:W-:Y:S01]  /*02a0*/  IMAD R13, R94.reuse, c[0x0][0x1dc], R13 ;  /* 0x000077005e0d7a24 */ /* 0x040fe200078e020d */
[C---:B------:R-:W-:Y:S01]  /*02b0*/  IADD3 R82, P1, R9.reuse, R2, RZ ;  /* 0x0000000209527210 */ /* 0x040fe20007f3e0ff */
[C---:B------:R-:W-:Y:S01]  /*02c0*/  IMAD R15, R94.reuse, c[0x0][0x1ec], R15 ;  /* 0x00007b005e0f7a24 */ /* 0x040fe200078e020f */
[----:B------:R-:W-:Y:S01]  /*02d0*/  IADD3 R83, P2, R9, R4, RZ ;  /* 0x0000000409537210 */ /* 0x000fe20007f5e0ff */
[----:B------:R-:W-:Y:S01]  /*02e0*/  IMAD R17, R93, c[0x0][0x280], RZ ;  /* 0x0000a0005d117a24 */ /* 0x000fe200078e02ff */
[C---:B------:R-:W-:Y:S01]  /*02f0*/  IADD3.X R3, R11.reuse, R3, R13, P1, !PT ;  /* 0x000000030b037210 */ /* 0x040fe20000ffe40d */
[C---:B------:R-:W-:Y:S01]  /*0300*/  IMAD.WIDE.U32 R6, R94.reuse, c[0x0][0x280], R6 ;  /* 0x0000a0005e067a25 */ /* 0x040fe200078e0006 */
[----:B------:R-:W-:Y:S01]  /*0310*/  IADD3.X R4, R11, R5, R15, P2, !PT ;  /* 0x000000050b047210 */ /* 0x000fe200017fe40f */
[----:B------:R-:W-:Y:S01]  /*0320*/  CS2R R12, SRZ ;  /* 0x00000000000c7805 */ /* 0x000fe2000001ff00 */
[----:B------:R-:W-:Y:S01]  /*0330*/  ISETP.NE.U32.AND P1, PT, RZ, c[0x0][0x328], PT ;  /* 0x0000ca00ff007a0c */ /* 0x000fe20003f25070 */
[----:B------:R-:W-:Y:S01]  /*0340*/  IMAD R17, R94, c[0x0][0x284], R17 ;  /* 0x0000a1005e117a24 */ /* 0x000fe200078e0211 */
[----:B------:R-:W-:Y:S01]  /*0350*/  ISETP.NE.U32.AND P2, PT, RZ, c[0x0][0x348], PT ;  /* 0x0000d200ff007a0c */ /* 0x000fe20003f45070 */
[----:B------:R-:W-:Y:S01]  /*0360*/  @P0 IMAD R0, R91, c[0x0][0x164], R94 ;  /* 0x000059005b000a24 */ /* 0x000fe200078e025e */
[----:B------:R-:W-:-:S02]  /*0370*/  ISETP.NE.AND.EX P1, PT, RZ, c[0x0][0x32c], PT, P1 ;  /* 0x0000cb00ff007a0c */ /* 0x000fc40003f25310 */
[----:B------:R-:W-:Y:S01]  /*0380*/  ISETP.NE.AND.EX P2, PT, RZ, c[0x0][0x34c], PT, P2 ;  /* 0x0000d300ff007a0c */ /* 0x000fe20003f45320 */
[----:B------:R-:W-:Y:S01]  /*0390*/  @P0 IMAD R0, R0, c[0x0][0x174], RZ ;  /* 0x00005d0000000a24 */ /* 0x000fe200078e02ff */
[----:B------:R-:W-:Y:S02]  /*03a0*/  IADD3 R9, P4, R9, R6, RZ ;  /* 0x0000000609097210 */ /* 0x000fe40007f9e0ff */
[----:B------:R-:W-:Y:S01]  /*03b0*/  LEA R80, P5, R83, c[0x0][0x248], 0x1 ;  /* 0x0000920053507a11 */ /* 0x000fe200078a08ff */
[----:B------:R-:W-:Y:S01]  /*03c0*/  @P0 IMAD R0, R0, c[0x0][0x16c], RZ ;  /* 0x00005b0000000a24 */ /* 0x000fe200078e02ff */
[----:B------:R-:W-:Y:S02]  /*03d0*/  IADD3.X R6, R11, R7, R17, P4, !PT ;  /* 0x000000070b067210 */ /* 0x000fe400027fe411 */
[----:B------:R-:W-:Y:S01]  /*03e0*/  LEA R85, P4, R82, c[0x0][0x240], 0x1 ;  /* 0x0000900052557a11 */ /* 0x000fe200078808ff */
[----:B------:R-:W-:Y:S01]  /*03f0*/  CS2R R10, SRZ ;  /* 0x00000000000a7805 */ /* 0x000fe2000001ff00 */
[----:B------:R-:W-:-:S02]  /*0400*/  @P0 MOV R15, 0x8 ;  /* 0x00000008000f0802 */ /* 0x000fc40000000f00 */
[----:B------:R-:W-:Y:S02]  /*0410*/  LEA.HI.X R82, R82, c[0x0][0x244], R3, 0x1, P4 ;  /* 0x0000910052527a11 */ /* 0x000fe400020f0c03 */
[----:B------:R-:W-:Y:S01]  /*0420*/  LEA.HI.X R83, R83, c[0x0][0x24c], R4, 0x1, P5 ;  /* 0x0000930053537a11 */ /* 0x000fe200028f0c04 */
[----:B------:R-:W-:Y:S01]  /*0430*/  @P0 IMAD.WIDE R14, R0, R15, c[0x0][0x260] ;  /* 0x00009800000e0625 */ /* 0x000fe200078e020f */
[C---:B------:R-:W-:Y:S01]  /*0440*/  LEA R81, P6, R9.reuse, c[0x0][0x308], 0x1 ;  /* 0x0000c20009517a11 */ /* 0x040fe200078c08ff */
[----:B------:R-:W-:Y:S01]  /*0450*/  @!P0 CS2R R14, SRZ ;  /* 0x00000000000e8805 */ /* 0x000fe2000001ff00 */
[C---:B------:R-:W-:Y:S02]  /*0460*/  @P1 LEA R12, P4, R94.reuse, c[0x0][0x328], 0x2 ;  /* 0x0000ca005e0c1a11 */ /* 0x040fe400078810ff */
[----:B------:R-:W-:Y:S02]  /*0470*/  @P2 LEA R10, P5, R94, c[0x0][0x348], 0x2 ;  /* 0x0000d2005e0a2a11 */ /* 0x000fe400078a10ff */
[----:B------:R-:W-:-:S02]  /*0480*/  LEA.HI.X R79, R9, c[0x0][0x30c], R6, 0x1, P6 ;  /* 0x0000c300094f7a11 */ /* 0x000fc400030f0c06 */
[C-C-:B------:R-:W-:Y:S02]  /*0490*/  @P1 LEA.HI.X R13, R94.reuse, c[0x0][0x32c], R93.reuse, 0x2, P4 ;  /* 0x0000cb005e0d1a11 */ /* 0x140fe400020f145d */
[----:B------:R-:W-:Y:S01]  /*04a0*/  @P2 LEA.HI.X R11, R94, c[0x0][0x34c], R93, 0x2, P5 ;  /* 0x0000d3005e0b2a11 */ /* 0x000fe200028f145d */
[----:B------:R-:W-:Y:S05]  /*04b0*/  @!P3 BRA `(.L_x_2536) ;  /* 0x0000ae400000b947 */ /* 0x000fea0003800000 */
[----:B------:R-:W0:Y:S01]  /*04c0*/  S2R R86, SR_TID.X ;  /* 0x0000000000567919 */ /* 0x000e220000002100 */
[----:B------:R-:W-:Y:S01]  /*04d0*/  IMAD.MOV.U32 R87, RZ, RZ, RZ ;  /* 0x000000ffff577224 */ /* 0x000fe200078e00ff */
[----:B------:R-:W-:Y:S02]  /*04e0*/  MOV R77, RZ ;  /* 0x000000ff004d7202 */ /* 0x000fe40000000f00 */
[----:B------:R-:W1:Y:S01]  /*04f0*/  S2R R84, SR_LANEID ;  /* 0x0000000000547919 */ /* 0x000e620000000000 */
[----:B------:R-:W-:Y:S02]  /*0500*/  MOV R88, RZ ;  /* 0x000000ff00587202 */ /* 0x000fe40000000f00 */
[----:B0-----:R-:W-:-:S02]  /*0510*/  SHF.L.U32 R154, R86, 0x4, RZ ;  /* 0x00000004569a7819 */ /* 0x001fc400000006ff */
[--C-:B------:R-:W-:Y:S02]  /*0520*/  SHF.R.S32.HI R5, RZ, 0x1f, R86.reuse ;  /* 0x0000001fff057819 */ /* 0x100fe40000011456 */
[----:B------:R-:W-:Y:S02]  /*0530*/  LOP3.LUT R3, R154, 0xfffffe00, RZ, 0xc0, !PT ;  /* 0xfffffe009a037812 */ /* 0x000fe400078ec0ff */
[----:B------:R-:W-:Y:S02]  /*0540*/  LEA.HI R5, R5, R86, RZ, 0x5 ;  /* 0x0000005605057211 */ /* 0x000fe400078f28ff */
[----:B------:R-:W-:Y:S02]  /*0550*/  LOP3.LUT R78, R3, 0x1f, R86, 0xf8, !PT ;  /* 0x0000001f034e7812 */ /* 0x000fe400078ef856 */
[----:B------:R-:W-:Y:S02]  /*0560*/  LOP3.LUT R152, R86, 0x1f, RZ, 0xc0, !PT ;  /* 0x0000001f56987812 */ /* 0x000fe400078ec0ff */
[----:B------:R-:W-:-:S02]  /*0570*/  SHF.R.S32.HI R76, RZ, 0x5, R5 ;  /* 0x00000005ff4c7819 */ /* 0x000fc40000011405 */
[----:B-1----:R-:W-:Y:S02]  /*0580*/  SHF.R.S32.HI R75, RZ, 0x1f, R78 ;  /* 0x0000001fff4b7819 */ /* 0x002fe4000001144e */
.L_x_2595:
[----:B------:R-:W-:Y:S01]  /*0590*/  IADD3 R150, -R77, c[0x0][0x174], RZ ;  /* 0x00005d004d967a10 */ /* 0x000fe20007ffe1ff */
[----:B------:R-:W-:Y:S01]  /*05a0*/  BAR.SYNC.DEFER_BLOCKING 0x0 ;  /* 0x0000000000007b1d */ /* 0x000fe20000010000 */
[----:B------:R-:W-:Y:S02]  /*05b0*/  LOP3.LUT R108, R78, 0x20, RZ, 0xfc, !PT ;  /* 0x000000204e6c7812 */ /* 0x000fe400078efcff */
[----:B------:R-:W-:Y:S02]  /*05c0*/  LEA R8, R150, 0xfffffc00, 0xa ;  /* 0xfffffc0096087811 */ /* 0x000fe400078e50ff */
[----:B------:R-:W-:Y:S02]  /*05d0*/  LEA R2, P3, R78, R85, 0x1 ;  /* 0x000000554e027211 */ /* 0x000fe400078608ff */
[----:B------:R-:W-:Y:S02]  /*05e0*/  IADD3 R127, -R8, c[0x0][0x168], RZ ;  /* 0x00005a00087f7a10 */ /* 0x000fe40007ffe1ff */
[----:B------:R-:W-:-:S02]  /*05f0*/  LOP3.LUT R110, R78, 0x40, RZ, 0xfc, !PT ;  /* 0x000000404e6e7812 */ /* 0x000fc400078efcff */
[-C--:B------:R-:W-:Y:S02]  /*0600*/  ISETP.GE.AND P2, PT, R78, R127.reuse, PT ;  /* 0x0000007f4e00720c */ /* 0x080fe40003f46270 */
[----:B------:R-:W-:Y:S02]  /*0610*/  ISETP.GE.AND P1, PT, R108, R127, PT ;  /* 0x0000007f6c00720c */ /* 0x000fe40003f26270 */
[C---:B------:R-:W-:Y:S02]  /*0620*/  LOP3.LUT R112, R78.reuse, 0x60, RZ, 0xfc, !PT ;  /* 0x000000604e707812 */ /* 0x040fe400078efcff */
[----:B------:R-:W-:Y:S02]  /*0630*/  PRMT R5, RZ, 0x7610, R5 ;  /* 0x00007610ff057816 */ /* 0x000fe40000000005 */
[----:B------:R-:W-:Y:S02]  /*0640*/  LOP3.LUT R114, R78, 0x80, RZ, 0xfc, !PT ;  /* 0x000000804e727812 */ /* 0x000fe400078efcff */
[----:B------:R-:W-:-:S02]  /*0650*/  PRMT R0, RZ, 0x7610, R0 ;  /* 0x00007610ff007816 */ /* 0x000fc40000000000 */
[C---:B------:R-:W-:Y:S02]  /*0660*/  LOP3.LUT R116, R78.reuse, 0xa0, RZ, 0xfc, !PT ;  /* 0x000000a04e747812 */ /* 0x040fe400078efcff */
[C---:B------:R-:W-:Y:S02]  /*0670*/  LEA.HI.X R3, R78.reuse, R82, R75, 0x1, P3 ;  /* 0x000000524e037211 */ /* 0x040fe400018f0c4b */
[----:B------:R-:W-:Y:S02]  /*0680*/  LOP3.LUT R20, R78, 0xc0, RZ, 0xfc, !PT ;  /* 0x000000c04e147812 */ /* 0x000fe400078efcff */
[-C--:B------:R-:W-:Y:S01]  /*0690*/  ISETP.GE.AND P0, PT, R110, R127.reuse, PT ;  /* 0x0000007f6e00720c */ /* 0x080fe20003f06270 */
[----:B------:R0:W2:Y:S01]  /*06a0*/  @!P2 LDG.E.U16 R5, [R2.64] ;  /* 0x000000040205a981 */ /* 0x0000a2000c1e1500 */
[----:B------:R-:W-:Y:S02]  /*06b0*/  LOP3.LUT R21, R78, 0xe0, RZ, 0xfc, !PT ;  /* 0x000000e04e157812 */ /* 0x000fe400078efcff */
[----:B------:R-:W-:Y:S01]  /*06c0*/  ISETP.GE.AND P4, PT, R112, R127, PT ;  /* 0x0000007f7000720c */ /* 0x000fe20003f86270 */
[----:B------:R0:W3:Y:S01]  /*06d0*/  @!P1 LDG.E.U16 R0, [R2.64+0x40] ;  /* 0x0000400402009981 */ /* 0x0000e2000c1e1500 */
[----:B------:R-:W-:-:S02]  /*06e0*/  LOP3.LUT R22, R78, 0x100, RZ, 0xfc, !PT ;  /* 0x000001004e167812 */ /* 0x000fc400078efcff */
[-C--:B------:R-:W-:Y:S02]  /*06f0*/  ISETP.GE.AND P6, PT, R114, R127.reuse, PT ;  /* 0x0000007f7200720c */ /* 0x080fe40003fc6270 */
[-C--:B------:R-:W-:Y:S02]  /*0700*/  ISETP.GE.AND P5, PT, R116, R127.reuse, PT ;  /* 0x0000007f7400720c */ /* 0x080fe40003fa6270 */
[-C--:B------:R-:W-:Y:S02]  /*0710*/  ISETP.GE.AND P3, PT, R20, R127.reuse, PT ;  /* 0x0000007f1400720c */ /* 0x080fe40003f66270 */
[-C--:B------:R-:W-:Y:S02]  /*0720*/  ISETP.GE.AND P2, PT, R21, R127.reuse, PT ;  /* 0x0000007f1500720c */ /* 0x080fe40003f46270 */
[----:B------:R-:W-:Y:S02]  /*0730*/  ISETP.GE.AND P1, PT, R22, R127, PT ;  /* 0x0000007f1600720c */ /* 0x000fe40003f26270 */
[----:B------:R-:W-:-:S02]  /*0740*/  PRMT R7, RZ, 0x7610, R7 ;  /* 0x00007610ff077816 */ /* 0x000fc40000000007 */
[----:B------:R-:W-:Y:S02]  /*0750*/  PRMT R4, RZ, 0x7610, R4 ;  /* 0x00007610ff047816 */ /* 0x000fe40000000004 */
[----:B------:R-:W-:Y:S02]  /*0760*/  PRMT R9, RZ, 0x7610, R9 ;  /* 0x00007610ff097816 */ /* 0x000fe40000000009 */
[----:B------:R-:W-:Y:S01]  /*0770*/  PRMT R6, RZ, 0x7610, R6 ;  /* 0x00007610ff067816 */ /* 0x000fe20000000006 */
[----:B------:R0:W4:Y:S01]  /*0780*/  @!P0 LDG.E.U16 R7, [R2.64+0x80] ;  /* 0x0000800402078981 */ /* 0x000122000c1e1500 */
[C---:B------:R-:W-:Y:S02]  /*0790*/  LOP3.LUT R23, R78.reuse, 0x120, RZ, 0xfc, !PT ;  /* 0x000001204e177812 */ /* 0x040fe400078efcff */
        /* <DEDUP_REMOVED lines=9> */
[----:B------:R-:W-:Y:S01]  /*0830*/  LOP3.LUT R102, R78, 0x1a0, RZ, 0xfc, !PT ;  /* 0x000001a04e667812 */ /* 0x000fe200078efcff */
[----:B------:R0:W4:Y:S01]  /*0840*/  @!P3 LDG.E.U16 R17, [R2.64+0x180] ;  /* 0x000180040211b981 */ /* 0x000122000c1e1500 */
[----:B------:R-:W-:-:S02]  /*0850*/  ISETP.GE.AND P0, PT, R23, R127, PT ;  /* 0x0000007f1700720c */ /* 0x000fc40003f06270 */
[----:B------:R-:W-:Y:S01]  /*0860*/  LOP3.LUT R104, R78, 0x1c0, RZ, 0xfc, !PT ;  /* 0x000001c04e687812 */ /* 0x000fe200078efcff */
[----:B------:R0:W4:Y:S01]  /*0870*/  @!P2 LDG.E.U16 R16, [R2.64+0x1c0] ;  /* 0x0001c0040210a981 */ /* 0x000122000c1e1500 */
[-C--:B------:R-:W-:Y:S02]  /*0880*/  ISETP.GE.AND P4, PT, R96, R127.reuse, PT ;  /* 0x0000007f6000720c */ /* 0x080fe40003f86270 */
[----:B------:R-:W-:Y:S01]  /*0890*/  LOP3.LUT R106, R78, 0x1e0, RZ, 0xfc, !PT ;  /* 0x000001e04e6a7812 */ /* 0x000fe200078efcff */
[----:B------:R0:W4:Y:S01]  /*08a0*/  @!P1 LDG.E.U16 R19, [R2.64+0x200] ;  /* 0x0002000402139981 */ /* 0x000122000c1e1500 */
[-C--:B------:R-:W-:Y:S02]  /*08b0*/  ISETP.GE.AND P6, PT, R98, R127.reuse, PT ;  /* 0x0000007f6200720c */ /* 0x080fe40003fc6270 */
[-C--:B------:R-:W-:Y:S02]  /*08c0*/  ISETP.GE.AND P5, PT, R100, R127.reuse, PT ;  /* 0x0000007f6400720c */ /* 0x080fe40003fa6270 */
[----:B------:R-:W-:-:S02]  /*08d0*/  ISETP.GE.AND P3, PT, R102, R127, PT ;  /* 0x0000007f6600720c */ /* 0x000fc40003f66270 */
[-C--:B------:R-:W-:Y:S02]  /*08e0*/  ISETP.GE.AND P2, PT, R104, R127.reuse, PT ;  /* 0x0000007f6800720c */ /* 0x080fe40003f46270 */
        /* <DEDUP_REMOVED lines=23> */
[-C--:B------:R-:W-:Y:S02]  /*0a60*/  LEA.HI.SX32 R31, R31, R30.reuse, 0x1b ;  /* 0x0000001e1f1f7211 */ /* 0x080fe400078fdaff */
[-C--:B------:R-:W-:Y:S02]  /*0a70*/  LEA.HI.SX32 R33, R33, R30.reuse, 0x1b ;  /* 0x0000001e21217211 */ /* 0x080fe400078fdaff */
[C---:B------:R-:W-:Y:S02]  /*0a80*/  IADD3 R41, R30.reuse, 0xc0, RZ ;  /* 0x000000c01e297810 */ /* 0x040fe40007ffe0ff */
[C---:B------:R-:W-:Y:S02]  /*0a90*/  IADD3 R43, R30.reuse, 0xe0, RZ ;  /* 0x000000e01e2b7810 */ /* 0x040fe40007ffe0ff */
[----:B0-----:R-:W-:Y:S02]  /*0aa0*/  IADD3 R3, R30, 0x100, RZ ;  /* 0x000001001e037810 */ /* 0x001fe40007ffe0ff */
[----:B------:R-:W-:-:S02]  /*0ab0*/  LEA.HI.SX32 R35, R35, R30, 0x1b ;  /* 0x0000001e23237211 */ /* 0x000fc400078fdaff */
[----:B------:R-:W-:Y:S02]  /*0ac0*/  SHF.L.U32 R74, R74, 0x1, RZ ;  /* 0x000000014a4a7819 */ /* 0x000fe400000006ff */
[-C--:B------:R-:W-:Y:S01]  /*0ad0*/  LEA.HI.SX32 R37, R37, R30.reuse, 0x1b ;  /* 0x0000001e25257211 */ /* 0x080fe200078fdaff */
[----:B------:R-:W-:Y:S01]  /*0ae0*/  IMAD.SHL.U32 R72, R33, 0x2, RZ ;  /* 0x0000000221487824 */ /* 0x000fe200078e00ff */
[C---:B------:R-:W-:Y:S02]  /*0af0*/  IADD3 R45, R30.reuse, 0x120, RZ ;  /* 0x000001201e2d7810 */ /* 0x040fe40007ffe0ff */
[----:B------:R-:W-:Y:S02]  /*0b00*/  LEA.HI.SX32 R39, R39, R30, 0x1b ;  /* 0x0000001e27277211 */ /* 0x000fe400078fdaff */
[----:B------:R-:W-:Y:S02]  /*0b10*/  SHF.L.U32 R73, R31, 0x1, RZ ;  /* 0x000000011f497819 */ /* 0x000fe400000006ff */
[----:B------:R-:W-:-:S02]  /*0b20*/  IADD3 R47, R30, 0x140, RZ ;  /* 0x000001401e2f7810 */ /* 0x000fc40007ffe0ff */
[-C--:B------:R-:W-:Y:S02]  /*0b30*/  LEA.HI.SX32 R41, R41, R30.reuse, 0x1b ;  /* 0x0000001e29297211 */ /* 0x080fe400078fdaff */
[C---:B------:R-:W-:Y:S02]  /*0b40*/  IADD3 R49, R30.reuse, 0x160, RZ ;  /* 0x000001601e317810 */ /* 0x040fe40007ffe0ff */
[-C--:B------:R-:W-:Y:S02]  /*0b50*/  LEA.HI.SX32 R43, R43, R30.reuse, 0x1b ;  /* 0x0000001e2b2b7211 */ /* 0x080fe400078fdaff */
[----:B------:R-:W-:Y:S02]  /*0b60*/  LEA.HI.SX32 R3, R3, R30, 0x1b ;  /* 0x0000001e03037211 */ /* 0x000fe400078fdaff */
[----:B------:R-:W-:Y:S02]  /*0b70*/  SHF.L.U32 R71, R35, 0x1, RZ ;  /* 0x0000000123477819 */ /* 0x000fe400000006ff */
[----:B------:R-:W-:-:S02]  /*0b80*/  IADD3 R51, R30, 0x180, RZ ;  /* 0x000001801e337810 */ /* 0x000fc40007ffe0ff */
[----:B------:R-:W-:Y:S02]  /*0b90*/  SHF.L.U32 R70, R37, 0x1, RZ ;  /* 0x0000000125467819 */ /* 0x000fe400000006ff */
[C---:B------:R-:W-:Y:S02]  /*0ba0*/  IADD3 R53, R30.reuse, 0x1a0, RZ ;  /* 0x000001a01e357810 */ /* 0x040fe40007ffe0ff */
[----:B------:R-:W-:Y:S02]  /*0bb0*/  IADD3 R55, R30, 0x1c0, RZ ;  /* 0x000001c01e377810 */ /* 0x000fe40007ffe0ff */
[-C--:B------:R-:W-:Y:S02]  /*0bc0*/  LEA.HI.SX32 R45, R45, R30.reuse, 0x1b ;  /* 0x0000001e2d2d7211 */ /* 0x080fe400078fdaff */
[----:B------:R-:W-:Y:S02]  /*0bd0*/  SHF.L.U32 R69, R39, 0x1, RZ ;  /* 0x0000000127457819 */ /* 0x000fe400000006ff */
[----:B------:R-:W-:-:S02]  /*0be0*/  LEA.HI.SX32 R47, R47, R30, 0x1b ;  /* 0x0000001e2f2f7211 */ /* 0x000fc400078fdaff */
[----:B------:R-:W-:Y:S01]  /*0bf0*/  SHF.L.U32 R68, R41, 0x1, RZ ;  /* 0x0000000129447819 */ /* 0x000fe200000006ff */
[----:B------:R-:W-:Y:S01]  /*0c00*/  IMAD.SHL.U32 R66, R3, 0x2, RZ ;  /* 0x0000000203427824 */ /* 0x000fe200078e00ff */
[----:B------:R-:W-:Y:S02]  /*0c10*/  IADD3 R57, R30, 0x1e0, RZ ;  /* 0x000001e01e397810 */ /* 0x000fe40007ffe0ff */
[-C--:B------:R-:W-:Y:S02]  /*0c20*/  LEA.HI.SX32 R49, R49, R30.reuse, 0x1b ;  /* 0x0000001e31317211 */ /* 0x080fe400078fdaff */
[----:B------:R-:W-:Y:S02]  /*0c30*/  SHF.L.U32 R67, R43, 0x1, RZ ;  /* 0x000000012b437819 */ /* 0x000fe400000006ff */
[-C--:B------:R-:W-:Y:S02]  /*0c40*/  LEA.HI.SX32 R51, R51, R30.reuse, 0x1b ;  /* 0x0000001e33337211 */ /* 0x080fe400078fdaff */
[----:B------:R-:W-:-:S02]  /*0c50*/  LEA.HI.SX32 R53, R53, R30, 0x1b ;  /* 0x0000001e35357211 */ /* 0x000fc400078fdaff */
[-C--:B------:R-:W-:Y:S02]  /*0c60*/  LEA.HI.SX32 R55, R55, R30.reuse, 0x1b ;  /* 0x0000001e37377211 */ /* 0x080fe400078fdaff */
[----:B------:R-:W-:Y:S02]  /*0c70*/  SHF.L.U32 R65, R45, 0x1, RZ ;  /* 0x000000012d417819 */ /* 0x000fe400000006ff */
[----:B------:R-:W-:Y:S02]  /*0c80*/  SHF.L.U32 R64, R47, 0x1, RZ ;  /* 0x000000012f407819 */ /* 0x000fe400000006ff */
[----:B------:R-:W-:Y:S02]  /*0c90*/  LEA.HI.SX32 R57, R57, R30, 0x1b ;  /* 0x0000001e39397211 */ /* 0x000fe400078fdaff */
[----:B------:R-:W-:Y:S02]  /*0ca0*/  SHF.L.U32 R63, R49, 0x1, RZ ;  /* 0x00000001313f7819 */ /* 0x000fe400000006ff */
[----:B------:R-:W-:Y:S01]  /*0cb0*/  SHF.L.U32 R62, R51, 0x1, RZ ;  /* 0x00000001333e7819 */ /* 0x000fe200000006ff */
[----:B------:R-:W-:Y:S01]  /*0cc0*/  IMAD.SHL.U32 R60, R55, 0x2, RZ ;  /* 0x00000002373c7824 */ /* 0x000fe200078e00ff */
[----:B------:R-:W-:-:S02]  /*0cd0*/  SHF.L.U32 R61, R53, 0x1, RZ ;  /* 0x00000001353d7819 */ /* 0x000fc400000006ff */
[----:B------:R-:W-:Y:S02]  /*0ce0*/  SHF.L.U32 R59, R57, 0x1, RZ ;  /* 0x00000001393b7819 */ /* 0x000fe400000006ff */
[C---:B------:R-:W-:Y:S02]  /*0cf0*/  SHF.L.U32 R57, R78.reuse, 0x1, RZ ;  /* 0x000000014e397819 */ /* 0x040fe400000006ff */
[----:B------:R-:W-:Y:S02]  /*0d00*/  SHF.L.U64.HI R58, R78, 0x1, R75 ;  /* 0x000000014e3a7819 */ /* 0x000fe4000001024b */
[----:B------:R-:W-:-:S04]  /*0d10*/  IADD3 R2, P0, R80, R57, RZ ;  /* 0x0000003950027210 */ /* 0x000fc80007f1e0ff */
[----:B------:R-:W-:Y:S02]  /*0d20*/  IADD3.X R3, R83, R58, RZ, P0, !PT ;  /* 0x0000003a53037210 */ /* 0x000fe400007fe4ff */
[-C--:B------:R-:W-:Y:S02]  /*0d30*/  ISETP.GE.AND P0, PT, R108, R127.reuse, PT ;  /* 0x0000007f6c00720c */ /* 0x080fe40003f06270 */
[-C--:B------:R-:W-:Y:S02]  /*0d40*/  ISETP.GE.AND P2, PT, R110, R127.reuse, PT ;  /* 0x0000007f6e00720c */ /* 0x080fe40003f46270 */
[-C--:B------:R-:W-:Y:S02]  /*0d50*/  ISETP.GE.AND P3, PT, R112, R127.reuse, PT ;  /* 0x0000007f7000720c */ /* 0x080fe40003f66270 */
[-C--:B------:R-:W-:Y:S02]  /*0d60*/  ISETP.GE.AND P4, PT, R20, R127.reuse, PT ;  /* 0x0000007f1400720c */ /* 0x080fe40003f86270 */
[----:B------:R-:W-:-:S02]  /*0d70*/  ISETP.GE.AND P5, PT, R114, R127, PT ;  /* 0x0000007f7200720c */ /* 0x000fc40003fa6270 */
[----:B------:R-:W-:Y:S02]  /*0d80*/  ISETP.GE.AND P6, PT, R116, R127, PT ;  /* 0x0000007f7400720c */ /* 0x000fe40003fc6270 */
[----:B------:R-:W-:Y:S02]  /*0d90*/  PRMT R30, RZ, 0x7610, R30 ;  /* 0x00007610ff1e7816 */ /* 0x000fe4000000001e */
[----:B------:R-:W-:Y:S01]  /*0da0*/  PRMT R31, RZ, 0x7610, R31 ;  /* 0x00007610ff1f7816 */ /* 0x000fe2000000001f */
[----:B--2---:R-:W-:Y:S04]  /*0db0*/  STS.U16 [R74], R5 ;  /* 0x000000054a007388 */ /* 0x004fe80000000400 */
[----:B---3--:R0:W-:Y:S02]  /*0dc0*/  STS.U16 [R73+0x40], R0 ;  /* 0x0000400049007388 */ /* 0x0081e40000000400 */
[----:B0-----:R-:W-:-:S04]  /*0dd0*/  LEA R0, R84, R95, 0x4 ;  /* 0x0000005f54007211 */ /* 0x001fc800078e20ff */
[----:B------:R-:W-:Y:S01]  /*0de0*/  LEA.HI.SX32 R56, R0, R0, 0x1b ;  /* 0x0000000000387211 */ /* 0x000fe200078fdaff */
[----:B----4-:R-:W-:Y:S04]  /*0df0*/  STS.U16 [R72+0x80], R7 ;  /* 0x0000800748007388 */ /* 0x010fe80000000400 */
[----:B------:R-:W-:Y:S04]  /*0e00*/  STS.U16 [R71+0xc0], R4 ;  /* 0x0000c00447007388 */ /* 0x000fe80000000400 */
[----:B------:R-:W-:Y:S04]  /*0e10*/  STS.U16 [R70+0x100], R9 ;  /* 0x0001000946007388 */ /* 0x000fe80000000400 */
[----:B------:R0:W-:Y:S04]  /*0e20*/  STS.U16 [R69+0x140], R6 ;  /* 0x0001400645007388 */ /* 0x0001e80000000400 */
[----:B------:R-:W-:Y:S04]  /*0e30*/  STS.U16 [R68+0x180], R17 ;  /* 0x0001801144007388 */ /* 0x000fe80000000400 */
[----:B------:R-:W-:Y:S04]  /*0e40*/  STS.U16 [R67+0x1c0], R16 ;  /* 0x0001c01043007388 */ /* 0x000fe80000000400 */
[----:B------:R-:W-:Y:S01]  /*0e50*/  STS.U16 [R66+0x200], R19 ;  /* 0x0002001342007388 */ /* 0x000fe20000000400 */
[----:B------:R-:W-:-:S03]  /*0e60*/  SHF.L.U32 R56, R56, 0x1, RZ ;  /* 0x0000000138387819 */ /* 0x000fc600000006ff */
[----:B------:R-:W-:Y:S04]  /*0e70*/  STS.U16 [R65+0x240], R18 ;  /* 0x0002401241007388 */ /* 0x000fe80000000400 */
        /* <DEDUP_REMOVED lines=26> */
[----:B------:R-:W-:-:S04]  /*1020*/  LEA R4, P1, R78, R81, 0x1 ;  /* 0x000000514e047211 */ /* 0x000fc800078208ff */
[C---:B------:R-:W-:Y:S01]  /*1030*/  LEA.HI.X R5, R78.reuse, R79, R75, 0x1, P1 ;  /* 0x0000004f4e057211 */ /* 0x040fe200008f0c4b */
[----:B------:R-:W4:Y:S01]  /*1040*/  @!P0 LDG.E.U16 R6, [R2.64+0x40] ;  /* 0x0000400402068981 */ /* 0x000f22000c1e1500 */
[-C--:B------:R-:W-:Y:S02]  /*1050*/  ISETP.GE.AND P0, PT, R21, R127.reuse, PT ;  /* 0x0000007f1500720c */ /* 0x080fe40003f06270 */
[----:B------:R-:W-:Y:S02]  /*1060*/  ISETP.GE.AND P1, PT, R78, R127, PT ;  /* 0x0000007f4e00720c */ /* 0x000fe40003f26270 */
[----:B------:R-:W-:-:S09]  /*1070*/  PRMT R25, RZ, 0x7610, R25 ;  /* 0x00007610ff197816 */ /* 0x000fd20000000019 */
[----:B------:R-:W4:Y:S01]  /*1080*/  @!P0 LDG.E.U16 R24, [R2.64+0x1c0] ;  /* 0x0001c00402188981 */ /* 0x000f22000c1e1500 */
[----:B------:R-:W-:Y:S02]  /*1090*/  ISETP.GE.AND P0, PT, R22, R127, PT ;  /* 0x0000007f1600720c */ /* 0x000fe40003f06270 */
        /* <DEDUP_REMOVED lines=21> */
[----:B------:R-:W-:Y:S01]  /*11f0*/  PRMT R27, RZ, 0x7610, R27 ;  /* 0x00007610ff1b7816 */ /* 0x000fe2000000001b */
[----:B------:R-:W2:Y:S01]  /*1200*/  @!P4 LDG.E.U16 R30, [R2.64+0x340] ;  /* 0x00034004021ec981 */ /* 0x000ea2000c1e1500 */
[----:B---3--:R-:W-:Y:S02]  /*1210*/  PRMT R28, RZ, 0x7610, R28 ;  /* 0x00007610ff1c7816 */ /* 0x008fe4000000001c */
[----:B------:R-:W-:Y:S01]  /*1220*/  PRMT R29, RZ, 0x7610, R29 ;  /* 0x00007610ff1d7816 */ /* 0x000fe2000000001d */
[----:B------:R-:W3:Y:S01]  /*1230*/  @!P0 LDG.E.U16 R26, [R2.64+0x240] ;  /* 0x00024004021a8981 */ /* 0x000ee2000c1e1500 */
[----:B------:R-:W-:-:S03]  /*1240*/  PRMT R0, RZ, 0x7610, R0 ;  /* 0x00007610ff007816 */ /* 0x000fc60000000000 */
[----:B------:R-:W2:Y:S04]  /*1250*/  @!P1 LDG.E.U16 R27, [R2.64+0x280] ;  /* 0x00028004021b9981 */ /* 0x000ea8000c1e1500 */
[----:B------:R-:W2:Y:S04]  /*1260*/  @!P2 LDG.E.U16 R28, [R2.64+0x2c0] ;  /* 0x0002c004021ca981 */ /* 0x000ea8000c1e1500 */
[----:B------:R-:W2:Y:S04]  /*1270*/  @!P3 LDG.E.U16 R29, [R2.64+0x300] ;  /* 0x00030004021db981 */ /* 0x000ea8000c1e1500 */
[----:B------:R-:W2:Y:S04]  /*1280*/  @!P5 LDG.E.U16 R31, [R2.64+0x380] ;  /* 0x00038004021fd981 */ /* 0x000ea8000c1e1500 */
[----:B------:R-:W2:Y:S01]  /*1290*/  @!P6 LDG.E.U16 R0, [R2.64+0x3c0] ;  /* 0x0003c0040200e981 */ /* 0x000ea2000c1e1500 */
[----:B------:R-:W-:-:S02]  /*12a0*/  P2R R40, PR, RZ, 0x1 ;  /* 0x00000001ff287803 */ /* 0x000fc40000000000 */
[-C--:B------:R-:W-:Y:S02]  /*12b0*/  ISETP.GE.AND P0, PT, R78, R127.reuse, PT ;  /* 0x0000007f4e00720c */ /* 0x080fe40003f06270 */
[----:B------:R-:W-:Y:S02]  /*12c0*/  PRMT R95, RZ, 0x7610, R95 ;  /* 0x00007610ff5f7816 */ /* 0x000fe4000000005f */
[----:B------:R-:W-:Y:S02]  /*12d0*/  P2R R39, PR, RZ, 0x2 ;  /* 0x00000002ff277803 */ /* 0x000fe40000000000 */
[----:B------:R-:W-:Y:S02]  /*12e0*/  ISETP.GE.AND P1, PT, R108, R127, PT ;  /* 0x0000007f6c00720c */ /* 0x000fe40003f26270 */
        /* <DEDUP_REMOVED lines=15> */
[----:B----4-:R-:W-:Y:S04]  /*13e0*/  STS.U16 [R74], R7 ;  /* 0x000000074a007388 */ /* 0x010fe80000000400 */
        /* <DEDUP_REMOVED lines=8> */
[----:B---3--:R-:W-:Y:S04]  /*1470*/  STS.U16 [R65+0x240], R26 ;  /* 0x0002401a41007388 */ /* 0x008fe80000000400 */
[----:B--2---:R-:W-:Y:S04]  /*1480*/  STS.U16 [R64+0x280], R27 ;  /* 0x0002801b40007388 */ /* 0x004fe80000000400 */
        /* <DEDUP_REMOVED lines=8> */
[----:B------:R-:W-:Y:S04]  /*1510*/  LDS.U16 R34, [R56+0x4] ;  /* 0x0000040038227984 */ /* 0x000fe80000000400 */
        /* <DEDUP_REMOVED lines=14> */
[----:B------:R0:W4:Y:S01]  /*1600*/  @!P0 LDG.E.U16 R95, [R4.64] ;  /* 0x00000004045f8981 */ /* 0x000122000c1e1500 */
[----:B------:R-:W-:-:S03]  /*1610*/  ISETP.GE.AND P0, PT, R110, R127, PT ;  /* 0x0000007f6e00720c */ /* 0x000fc60003f06270 */
[----:B------:R0:W4:Y:S01]  /*1620*/  @!P1 LDG.E.U16 R38, [R4.64+0x40] ;  /* 0x0000400404269981 */ /* 0x000122000c1e1500 */
[----:B------:R-:W-:-:S03]  /*1630*/  ISETP.GE.AND P1, PT, R112, R127, PT ;  /* 0x0000007f7000720c */ /* 0x000fc60003f26270 */
[----:B------:R0:W4:Y:S04]  /*1640*/  @!P2 LDG.E.U16 R128, [R4.64+0x2c0] ;  /* 0x0002c0040480a981 */ /* 0x000128000c1e1500 */
[----:B------:R0:W4:Y:S04]  /*1650*/  @!P3 LDG.E.U16 R107, [R4.64+0x300] ;  /* 0x00030004046bb981 */ /* 0x000128000c1e1500 */
[----:B------:R0:W4:Y:S01]  /*1660*/  @!P0 LDG.E.U16 R97, [R4.64+0x80] ;  /* 0x0000800404618981 */ /* 0x000122000c1e1500 */
        /* <DEDUP_REMOVED lines=9> */
[----:B------:R0:W4:Y:S06]  /*1700*/  @!P6 LDG.E.U16 R132, [R4.64+0x3c0] ;  /* 0x0003c0040484e981 */ /* 0x00012c000c1e1500 */
[----:B------:R0:W4:Y:S01]  /*1710*/  @!P0 LDG.E.U16 R101, [R4.64+0x180] ;  /* 0x0001800404658981 */ /* 0x000122000c1e1500 */
[----:B------:R-:W-:-:S03]  /*1720*/  ISETP.GE.AND P0, PT, R22, R127, PT ;  /* 0x0000007f1600720c */ /* 0x000fc60003f06270 */
[----:B------:R0:W4:Y:S01]  /*1730*/  @!P1 LDG.E.U16 R124, [R4.64+0x1c0] ;  /* 0x0001c004047c9981 */ /* 0x000122000c1e1500 */
[----:B------:R-:W-:-:S09]  /*1740*/  ISETP.NE.AND P1, PT, R39, RZ, PT ;  /* 0x000000ff2700720c */ /* 0x000fd20003f25270 */
[----:B------:R0:W4:Y:S01]  /*1750*/  @!P0 LDG.E.U16 R103, [R4.64+0x200] ;  /* 0x0002000404678981 */ /* 0x000122000c1e1500 */
[----:B------:R-:W-:-:S03]  /*1760*/  ISETP.NE.AND P0, PT, R40, RZ, PT ;  /* 0x000000ff2800720c */ /* 0x000fc60003f05270 */
[----:B------:R0:W4:Y:S10]  /*1770*/  @!P1 LDG.E.U16 R105, [R4.64+0x280] ;  /* 0x0002800404699981 */ /* 0x000134000c1e1500 */
[----:B------:R1:W4:Y:S01]  /*1780*/  @!P0 LDG.E.U16 R126, [R4.64+0x240] ;  /* 0x00024004047e8981 */ /* 0x000322000c1e1500 */
[----:B------:R-:W-:Y:S01]  /*1790*/  ISETP.GE.AND P0, PT, R78, R127, PT ;  /* 0x0000007f4e00720c */ /* 0x000fe20003f06270 */
[C---:B0-----:R-:W-:Y:S01]  /*17a0*/  IMAD R18, R89.reuse, c[0x0][0x1f0], RZ ;  /* 0x00007c0059127a24 */ /* 0x041fe200078e02ff */
[----:B------:R-:W-:Y:S01]  /*17b0*/  SHF.R.S32.HI R9, RZ, 0x1f, R8 ;  /* 0x0000001fff097819 */ /* 0x000fe20000011408 */
[----:B------:R-:W-:-:S02]  /*17c0*/  IMAD R40, R89, c[0x0][0x200], RZ ;  /* 0x0000800059287a24 */ /* 0x000fc400078e02ff */
[C---:B------:R-:W-:Y:S02]  /*17d0*/  IMAD R39, R91.reuse, c[0x0][0x1f4], R18 ;  /* 0x00007d005b277a24 */ /* 0x040fe400078e0212 */
[----:B------:R-:W-:-:S06]  /*17e0*/  IMAD.WIDE.U32 R6, R91, c[0x0][0x200], RZ ;  /* 0x000080005b067a25 */ /* 0x000fcc00078e00ff */
[----:B------:R-:W-:Y:S02]  /*17f0*/  @!P0 MOV R18, R8 ;  /* 0x0000000800128202 */ /* 0x000fe40000000f00 */
[----:B-1----:R-:W-:Y:S01]  /*1800*/  @!P0 MOV R19, R9 ;  /* 0x0000000900138202 */ /* 0x002fe20000000f00 */
[----:B------:R-:W-:-:S04]  /*1810*/  IMAD R111, R91, c[0x0][0x204], R40 ;  /* 0x000081005b6f7a24 */ /* 0x000fc800078e0228 */
[----:B------:R-:W-:Y:S01]  /*1820*/  @!P0 IMAD.WIDE.U32 R18, R91, c[0x0][0x200], R18 ;  /* 0x000080005b128a25 */ /* 0x000fe200078e0012 */
[----:B------:R-:W-:Y:S02]  /*1830*/  IADD3 R7, R7, R111, RZ ;  /* 0x0000006f07077210 */ /* 0x000fe40007ffe0ff */
[----:B------:R-:W-:Y:S01]  /*1840*/  IADD3 R40, R77, -c[0x0][0x174], RZ ;  /* 0x80005d004d287a10 */ /* 0x000fe20007ffe0ff */
[----:B------:R-:W-:Y:S01]  /*1850*/  IMAD.WIDE.U32 R16, R91, c[0x0][0x1f0], RZ ;  /* 0x00007c005b107a25 */ /* 0x000fe200078e00ff */
[----:B------:R-:W-:-:S03]  /*1860*/  @!P0 IADD3 R19, R111, R19, RZ ;  /* 0x000000136f138210 */ /* 0x000fc60007ffe0ff */
[----:B------:R-:W-:-:S04]  /*1870*/  @!P0 IMAD.WIDE.U32 R4, R91, c[0x0][0x1f0], R8 ;  /* 0x00007c005b048a25 */ /* 0x000fc800078e0008 */
[----:B------:R-:W-:Y:S01]  /*1880*/  IMAD.IADD R17, R17, 0x1, R39 ;  /* 0x0000000111117824 */ /* 0x000fe200078e0227 */
[----:B------:R-:W-:Y:S01]  /*1890*/  @!P0 IADD3 R5, R39, R5, RZ ;  /* 0x0000000527058210 */ /* 0x000fe20007ffe0ff */
[C---:B------:R-:W-:Y:S02]  /*18a0*/  IMAD R39, R93.reuse, c[0x0][0x1f8], RZ ;  /* 0x00007e005d277a24 */ /* 0x040fe400078e02ff */
[----:B------:R-:W-:Y:S02]  /*18b0*/  IMAD R111, R93, c[0x0][0x208], RZ ;  /* 0x000082005d6f7a24 */ /* 0x000fe400078e02ff */
[----:B------:R-:W-:Y:S02]  /*18c0*/  IMAD R40, R40, -0x400, RZ ;  /* 0xfffffc0028287824 */ /* 0x000fe400078e02ff */
[----:B------:R-:W-:-:S04]  /*18d0*/  IMAD.WIDE.U32 R6, R94, c[0x0][0x208], R6 ;  /* 0x000082005e067a25 */ /* 0x000fc800078e0006 */
[----:B------:R-:W-:Y:S01]  /*18e0*/  @!P0 IMAD.WIDE.U32 R18, R94, c[0x0][0x208], R18 ;  /* 0x000082005e128a25 */ /* 0x000fe200078e0012 */
[----:B------:R-:W-:-:S03]  /*18f0*/  IADD3 R123, P4, R40, R6, RZ ;  /* 0x00000006287b7210 */ /* 0x000fc60007f9e0ff */
[----:B------:R-:W-:Y:S01]  /*1900*/  IMAD.WIDE.U32 R16, R94, c[0x0][0x1f8], R16 ;  /* 0x00007e005e107a25 */ /* 0x000fe200078e0010 */
[----:B------:R-:W-:-:S03]  /*1910*/  @!P0 IADD3 R125, P3, R78, R18, RZ ;  /* 0x000000124e7d8210 */ /* 0x000fc60007f7e0ff */
[C---:B------:R-:W-:Y:S01]  /*1920*/  IMAD R140, R94.reuse, c[0x0][0x1fc], R39 ;  /* 0x00007f005e8c7a24 */ /* 0x040fe200078e0227 */
[----:B------:R-:W-:Y:S01]  /*1930*/  SHF.R.S32.HI R39, RZ, 0x1f, R40 ;  /* 0x0000001fff277819 */ /* 0x000fe20000011428 */
[----:B------:R-:W-:Y:S01]  /*1940*/  IMAD R111, R94, c[0x0][0x20c], R111 ;  /* 0x000083005e6f7a24 */ /* 0x000fe200078e026f */
[----:B------:R-:W-:-:S04]  /*1950*/  IADD3 R129, P2, R40, R16, RZ ;  /* 0x0000001028817210 */ /* 0x000fc80007f5e0ff */
[----:B------:R-:W-:Y:S02]  /*1960*/  IADD3.X R134, R39, R111, R7, P4, !PT ;  /* 0x0000006f27867210 */ /* 0x000fe400027fe407 */
[----:B------:R-:W-:Y:S02]  /*1970*/  @!P0 IADD3.X R136, R75, R19, R111, P3, !PT ;  /* 0x000000134b888210 */ /* 0x000fe40001ffe46f */
[----:B------:R-:W-:Y:S02]  /*1980*/  IADD3.X R138, R39, R140, R17, P2, !PT ;  /* 0x0000008c278a7210 */ /* 0x000fe400017fe411 */
[----:B------:R-:W-:Y:S01]  /*1990*/  LEA R6, P2, R78, c[0x0][0x258], 0x1 ;  /* 0x000096004e067a11 */ /* 0x000fe200078408ff */
[----:B------:R-:W-:-:S03]  /*19a0*/  @!P0 IMAD.WIDE.U32 R4, R94, c[0x0][0x1f8], R4 ;  /* 0x00007e005e048a25 */ /* 0x000fc600078e0004 */
[C---:B------:R-:W-:Y:S02]  /*19b0*/  LEA.HI.X R7, R78.reuse, c[0x0][0x25c], R75, 0x1, P2 ;  /* 0x000097004e077a11 */ /* 0x040fe400010f0c4b */
[C---:B------:R-:W-:Y:S02]  /*19c0*/  LEA R6, P4, R123.reuse, R6, 0x1 ;  /* 0x000000067b067211 */ /* 0x040fe400078808ff */
[C---:B------:R-:W-:Y:S02]  /*19d0*/  @!P0 IADD3 R131, P1, R78.reuse, R4, RZ ;  /* 0x000000044e838210 */ /* 0x040fe40007f3e0ff */
[----:B------:R-:W-:Y:S01]  /*19e0*/  LEA.HI.X R7, R123, R7, R134, 0x1, P4 ;  /* 0x000000077b077211 */ /* 0x000fe200020f0c86 */
[----:B--2---:R-:W-:Y:S01]  /*19f0*/  HADD2.F32 R123, -RZ, R32.H0_H0 ;  /* 0x20000020ff7b7230 */ /* 0x004fe20000004100 */
[----:B------:R-:W-:Y:S02]  /*1a00*/  @!P0 IADD3.X R140, R75, R5, R140, P1, !PT ;  /* 0x000000054b8c8210 */ /* 0x000fe40000ffe48c */
[----:B------:R-:W-:-:S02]  /*1a10*/  LEA R4, P1, R78, c[0x0][0x268], 0x1 ;  /* 0x00009a004e047a11 */ /* 0x000fc400078208ff */
[----:B------:R-:W-:Y:S02]  /*1a20*/  @!P0 LEA R18, P3, R125, c[0x0][0x258], 0x1 ;  /* 0x000096007d128a11 */ /* 0x000fe400078608ff */
[----:B------:R-:W-:Y:S02]  /*1a30*/  LEA.HI.X R5, R78, c[0x0][0x26c], R75, 0x1, P1 ;  /* 0x00009b004e057a11 */ /* 0x000fe400008f0c4b */
[----:B------:R-:W-:Y:S02]  /*1a40*/  LEA R4, P2, R129, R4, 0x1 ;  /* 0x0000000481047211 */ /* 0x000fe400078408ff */
[----:B------:R-:W-:Y:S01]  /*1a50*/  @!P0 LEA R16, P1, R131, c[0x0][0x268], 0x1 ;  /* 0x00009a0083108a11 */ /* 0x000fe200078208ff */
[----:B---3--:R-:W-:Y:S01]  /*1a60*/  HADD2.F32 R33, -RZ, R33.H0_H0 ;  /* 0x20000021ff217230 */ /* 0x008fe20000004100 */
[----:B------:R-:W-:Y:S01]  /*1a70*/  LEA.HI.X R5, R129, R5, R138, 0x1, P2 ;  /* 0x0000000581057211 */ /* 0x000fe200010f0c8a */
[----:B------:R-:W-:Y:S01]  /*1a80*/  HADD2.F32 R35, -RZ, R35.H0_H0 ;  /* 0x20000023ff237230 */ /* 0x000fe20000004100 */
[----:B------:R-:W-:Y:S01]  /*1a90*/  @!P0 LEA.HI.X R17, R131, c[0x0][0x26c], R140, 0x1, P1 ;  /* 0x00009b0083118a11 */ /* 0x000fe200008f0c8c */
[----:B------:R-:W-:Y:S01]  /*1aa0*/  HADD2.F32 R129, -RZ, R36.H0_H0 ;  /* 0x20000024ff817230 */ /* 0x000fe20000004100 */
[----:B------:R-:W-:Y:S01]  /*1ab0*/  @!P0 LEA.HI.X R19, R125, c[0x0][0x25c], R136, 0x1, P3 ;  /* 0x000097007d138a11 */ /* 0x000fe200018f0c88 */
[----:B------:R-:W-:-:S02]  /*1ac0*/  HADD2.F32 R125, -RZ, R34.H0_H0 ;  /* 0x20000022ff7d7230 */ /* 0x000fc40000004100 */
[----:B------:R-:W-:Y:S01]  /*1ad0*/  HADD2.F32 R131, -RZ, R37.H0_H0 ;  /* 0x20000025ff837230 */ /* 0x000fe20000004100 */
[--C-:B-----5:R-:W-:Y:S02]  /*1ae0*/  FADD.FTZ R37, R33, R90.reuse ;  /* 0x0000005a21257221 */ /* 0x120fe40000010000 */
[--C-:B------:R-:W-:Y:S02]  /*1af0*/  FADD.FTZ R36, R125, R90.reuse ;  /* 0x0000005a7d247221 */ /* 0x100fe40000010000 */
[--C-:B------:R-:W-:Y:S02]  /*1b00*/  FADD.FTZ R35, R35, R90.reuse ;  /* 0x0000005a23237221 */ /* 0x100fe40000010000 */
[--C-:B------:R-:W-:Y:S02]  /*1b10*/  FADD.FTZ R34, R129, R90.reuse ;  /* 0x0000005a81227221 */ /* 0x100fe40000010000 */
[----:B------:R-:W-:Y:S01]  /*1b20*/  FADD.FTZ R33, R131, R90 ;  /* 0x0000005a83217221 */ /* 0x000fe20000010000 */
[----:B------:R-:W-:Y:S01]  /*1b30*/  BSSY B0, `(.L_x_2537) ;  /* 0x000004b000007945 */ /* 0x000fe20003800000 */
[----:B------:R-:W-:-:S02]  /*1b40*/  FSETP.GTU.FTZ.AND P4, PT, R37, 20, PT ;  /* 0x41a000002500780b */ /* 0x000fc40003f9c000 */
[----:B------:R-:W-:Y:S02]  /*1b50*/  FSETP.GTU.FTZ.AND P3, PT, R36, 20, PT ;  /* 0x41a000002400780b */ /* 0x000fe40003f7c000 */
[----:B------:R-:W-:Y:S02]  /*1b60*/  FSETP.GTU.FTZ.AND P2, PT, R35, 20, PT ;  /* 0x41a000002300780b */ /* 0x000fe40003f5c000 */
[----:B------:R-:W-:Y:S02]  /*1b70*/  FSETP.GTU.FTZ.AND P1, PT, R34, 20, PT ;  /* 0x41a000002200780b */ /* 0x000fe40003f3c000 */
[----:B------:R-:W-:Y:S01]  /*1b80*/  FSETP.GTU.FTZ.AND P6, PT, R33, 20, PT ;  /* 0x41a000002100780b */ /* 0x000fe20003fdc000 */
[----:B----4-:R-:W-:Y:S04]  /*1b90*/  STS.U16 [R74], R95 ;  /* 0x0000005f4a007388 */ /* 0x010fe80000000400 */
        /* <DEDUP_REMOVED lines=31> */
[----:B------:R1:W1:Y:S01]  /*1d90*/  LDS.U16 R95, [R56+0x1e] ;  /* 0x00001e00385f7984 */ /* 0x0002620000000400 */
[----:B0-----:R-:W-:-:S05]  /*1da0*/  FADD.FTZ R38, R123, R90 ;  /* 0x0000005a7b267221 */ /* 0x001fca0000010000 */
[----:B------:R-:W-:Y:S01]  /*1db0*/  FSETP.GTU.FTZ.AND P5, PT, R38, 20, PT ;  /* 0x41a000002600780b */ /* 0x000fe20003fbc000 */
[----:B------:R-:W-:-:S05]  /*1dc0*/  HADD2.F32 R123, -RZ, R122.H0_H0 ;  /* 0x2000007aff7b7230 */ /* 0x000fca0000004100 */
[----:B------:R-:W-:-:S07]  /*1dd0*/  FADD.FTZ R32, R123, R90 ;  /* 0x0000005a7b207221 */ /* 0x000fce0000010000 */
[----:B------:R-:W-:Y:S05]  /*1de0*/  @P5 BRA `(.L_x_2538) ;  /* 0x000001f000005947 */ /* 0x000fea0003800000 */
[----:B--234-:R-:W-:Y:S01]  /*1df0*/  FMUL.FTZ R38, R38, 1.4426950216293334961 ;  /* 0x3fb8aa3b26267820 */ /* 0x01cfe20000410000 */
[----:B-1----:R-:W-:Y:S01]  /*1e00*/  HFMA2.MMA R126, -RZ, RZ, 1.3056640625, -1.8671875 ;  /* 0x3d39bf78ff7e7435 */ /* 0x002fe200000001ff */
        /* <DEDUP_REMOVED lines=29> */
.L_x_2538:
[----:B--234-:R-:W-:Y:S05]  /*1fe0*/  BSYNC B0 ;  /* 0x0000000000007941 */ /* 0x01cfea0003800000 */
.L_x_2537:
[----:B------:R-:W-:Y:S01]  /*1ff0*/  HADD2.F32 R31, -RZ, R31.H0_H0 ;  /* 0x2000001fff1f7230 */ /* 0x000fe20000004100 */
[----:B------:R-:W-:Y:S01]  /*2000*/  BSSY B0, `(.L_x_2539) ;  /* 0x0000023000007945 */ /* 0x000fe20003800000 */
[----:B------:R-:W-:-:S03]  /*2010*/  FSETP.GTU.FTZ.AND P5, PT, R32, 20, PT ;  /* 0x41a000002000780b */ /* 0x000fc60003fbc000 */
[----:B------:R-:W-:Y:S01]  /*2020*/  FADD.FTZ R31, R31, R90 ;  /* 0x0000005a1f1f7221 */ /* 0x000fe20000010000 */
[----:B------:R-:W-:Y:S05]  /*2030*/  @P4 BRA `(.L_x_2540) ;  /* 0x000001f000004947 */ /* 0x000fea0003800000 */
[----:B------:R-:W-:Y:S01]  /*2040*/  FMUL.FTZ R37, R37, 1.4426950216293334961 ;  /* 0x3fb8aa3b25257820 */ /* 0x000fe20000410000 */
[----:B------:R-:W-:Y:S01]  /*2050*/  MOV R129, 0x3e800000 ;  /* 0x3e80000000817802 */ /* 0x000fe20000000f00 */
[----:B-1----:R-:W-:Y:S02]  /*2060*/  IMAD.MOV.U32 R126, RZ, RZ, 0x3d39bf78 ;  /* 0x3d39bf78ff7e7424 */ /* 0x002fe400078e00ff */
        /* <DEDUP_REMOVED lines=28> */
.L_x_2540:
[----:B------:R-:W-:Y:S05]  /*2230*/  BSYNC B0 ;  /* 0x0000000000007941 */ /* 0x000fea0003800000 */
.L_x_2539:
[----:B------:R-:W-:Y:S01]  /*2240*/  HADD2.F32 R123, -RZ, R30.H0_H0 ;  /* 0x2000001eff7b7230 */ /* 0x000fe20000004100 */
[----:B------:R-:W-:Y:S01]  /*2250*/  BSSY B0, `(.L_x_2541) ;  /* 0x0000023000007945 */ /* 0x000fe20003800000 */
[----:B------:R-:W-:-:S03]  /*2260*/  FSETP.GTU.FTZ.AND P4, PT, R31, 20, PT ;  /* 0x41a000001f00780b */ /* 0x000fc60003f9c000 */
[----:B------:R-:W-:Y:S01]  /*2270*/  FADD.FTZ R30, R123, R90 ;  /* 0x0000005a7b1e7221 */ /* 0x000fe20000010000 */
[----:B------:R-:W-:Y:S05]  /*2280*/  @P3 BRA `(.L_x_2542) ;  /* 0x000001f000003947 */ /* 0x000fea0003800000 */
[----:B------:R-:W-:Y:S01]  /*2290*/  FMUL.FTZ R36, R36, 1.4426950216293334961 ;  /* 0x3fb8aa3b24247820 */ /* 0x000fe20000410000 */
[----:B------:R-:W-:Y:S01]  /*22a0*/  HFMA2.MMA R129, -RZ, RZ, 1.625, 0 ;  /* 0x3e800000ff817435 */ /* 0x000fe200000001ff */
[----:B-1----:R-:W-:Y:S02]  /*22b0*/  MOV R126, 0x3d39bf78 ;  /* 0x3d39bf78007e7802 */ /* 0x002fe40000000f00 */
        /* <DEDUP_REMOVED lines=28> */
.L_x_2542:
[----:B------:R-:W-:Y:S05]  /*2480*/  BSYNC B0 ;  /* 0x0000000000007941 */ /* 0x000fea0003800000 */
.L_x_2541:
[----:B------:R-:W-:Y:S01]  /*2490*/  HADD2.F32 R29, -RZ, R29.H0_H0 ;  /* 0x2000001dff1d7230 */ /* 0x000fe20000004100 */
[----:B------:R-:W-:Y:S01]  /*24a0*/  BSSY B0, `(.L_x_2543) ;  /* 0x0000023000007945 */ /* 0x000fe20003800000 */
[----:B------:R-:W-:-:S03]  /*24b0*/  FSETP.GTU.FTZ.AND P3, PT, R30, 20, PT ;  /* 0x41a000001e00780b */ /* 0x000fc60003f7c000 */
[----:B------:R-:W-:Y:S01]  /*24c0*/  FADD.FTZ R29, R29, R90 ;  /* 0x0000005a1d1d7221 */ /* 0x000fe20000010000 */
[----:B------:R-:W-:Y:S05]  /*24d0*/  @P2 BRA `(.L_x_2544) ;  /* 0x000001f000002947 */ /* 0x000fea0003800000 */
[----:B------:R-:W-:Y:S01]  /*24e0*/  FMUL.FTZ R35, R35, 1.4426950216293334961 ;  /* 0x3fb8aa3b23237820 */ /* 0x000fe20000410000 */
        /* <DEDUP_REMOVED lines=30> */
.L_x_2544:
[----:B------:R-:W-:Y:S05]  /*26d0*/  BSYNC B0 ;  /* 0x0000000000007941 */ /* 0x000fea0003800000 */
.L_x_2543:
[----:B------:R-:W-:Y:S01]  /*26e0*/  HADD2.F32 R123, -RZ, R28.H0_H0 ;  /* 0x2000001cff7b7230 */ /* 0x000fe20000004100 */
[----:B------:R-:W-:Y:S01]  /*26f0*/  BSSY B0, `(.L_x_2545) ;  /* 0x0000023000007945 */ /* 0x000fe20003800000 */
[----:B------:R-:W-:-:S03]  /*2700*/  FSETP.GTU.FTZ.AND P2, PT, R29, 20, PT ;  /* 0x41a000001d00780b */ /* 0x000fc60003f5c000 */
[----:B------:R-:W-:Y:S01]  /*2710*/  FADD.FTZ R28, R123, R90 ;  /* 0x0000005a7b1c7221 */ /* 0x000fe20000010000 */
[----:B------:R-:W-:Y:S05]  /*2720*/  @P1 BRA `(.L_x_2546) ;  /* 0x000001f000001947 */ /* 0x000fea0003800000 */
[----:B------:R-:W-:Y:S01]  /*2730*/  FMUL.FTZ R34, R34, 1.4426950216293334961 ;  /* 0x3fb8aa3b22227820 */ /* 0x000fe20000410000 */
[----:B------:R-:W-:Y:S01]  /*2740*/  MOV R129, 0x3e800000 ;  /* 0x3e80000000817802 */ /* 0x000fe20000000f00 */
[----:B-1----:R-:W-:Y:S02]  /*2750*/  HFMA2.MMA R126, -RZ, RZ, 1.3056640625, -1.8671875 ;  /* 0x3d39bf78ff7e7435 */ /* 0x002fe400000001ff */
        /* <DEDUP_REMOVED lines=28> */
.L_x_2546:
[----:B------:R-:W-:Y:S05]  /*2920*/  BSYNC B0 ;  /* 0x0000000000007941 */ /* 0x000fea0003800000 */
.L_x_2545:
        /* <DEDUP_REMOVED lines=36> */
.L_x_2548:
[----:B------:R-:W-:Y:S05]  /*2b70*/  BSYNC B0 ;  /* 0x0000000000007941 */ /* 0x000fea0003800000 */
.L_x_2547:
        /* <DEDUP_REMOVED lines=36> */
.L_x_2550:
[----:B------:R-:W-:Y:S05]  /*2dc0*/  BSYNC B0 ;  /* 0x0000000000007941 */ /* 0x000fea0003800000 */
.L_x_2549:
        /* <DEDUP_REMOVED lines=36> */
.L_x_2552:
[----:B------:R-:W-:Y:S05]  /*3010*/  BSYNC B0 ;  /* 0x0000000000007941 */ /* 0x000fea0003800000 */
.L_x_2551:
        /* <DEDUP_REMOVED lines=36> */
.L_x_2554:
[----:B------:R-:W-:Y:S05]  /*3260*/  BSYNC B0 ;  /* 0x0000000000007941 */ /* 0x000fea0003800000 */
.L_x_2553:
        /* <DEDUP_REMOVED lines=36> */
.L_x_2556:
[----:B------:R-:W-:Y:S05]  /*34b0*/  BSYNC B0 ;  /* 0x0000000000007941 */ /* 0x000fea0003800000 */
.L_x_2555:
[----:B------:R-:W-:Y:S01]  /*34c0*/  BSSY B0, `(.L_x_2557) ;  /* 0x0000023000007945 */ /* 0x000fe20003800000 */
[----:B------:R-:W-:Y:S02]  /*34d0*/  FSETP.GTU.FTZ.AND P2, PT, R0, 20, PT ;  /* 0x41a000000000780b */ /* 0x000fe40003f5c000 */
[----:B------:R-:W-:Y:S01]  /*34e0*/  PRMT R123, RZ, 0x7610, R123 ;  /* 0x00007610ff7b7816 */ /* 0x000fe2000000007b */
[----:B------:R-:W-:Y:S05]  /*34f0*/  @P1 BRA `(.L_x_2558) ;  /* 0x000001f000001947 */ /* 0x000fea0003800000 */
[----:B------:R-:W-:Y:S01]  /*3500*/  FMUL.FTZ R28, R28, 1.4426950216293334961 ;  /* 0x3fb8aa3b1c1c7820 */ /* 0x000fe20000410000 */
[----:B------:R-:W-:Y:S01]  /*3510*/  HFMA2.MMA R131, -RZ, RZ, 1.3056640625, -1.8671875 ;  /* 0x3d39bf78ff837435 */ /* 0x000fe200000001ff */
        /* <DEDUP_REMOVED lines=29> */
.L_x_2558:
[----:B------:R-:W-:Y:S05]  /*36f0*/  BSYNC B0 ;  /* 0x0000000000007941 */ /* 0x000fea0003800000 */
.L_x_2557:
[----:B------:R-:W-:Y:S01]  /*3700*/  BSSY B0, `(.L_x_2559) ;  /* 0x0000021000007945 */ /* 0x000fe20003800000 */
[----:B------:R-:W-:Y:S05]  /*3710*/  @P6 BRA `(.L_x_2560) ;  /* 0x000001f000006947 */ /* 0x000fea0003800000 */
[----:B------:R-:W-:Y:S01]  /*3720*/  FMUL.FTZ R27, R27, 1.4426950216293334961 ;  /* 0x3fb8aa3b1b1b7820 */ /* 0x000fe20000410000 */
[----:B-1----:R-:W-:Y:S01]  /*3730*/  MOV R126, 0x3e800000 ;  /* 0x3e800000007e7802 */ /* 0x002fe20000000f00 */
        /* <DEDUP_REMOVED lines=29> */
.L_x_2560:
[----:B------:R-:W-:Y:S05]  /*3910*/  BSYNC B0 ;  /* 0x0000000000007941 */ /* 0x000fea0003800000 */
.L_x_2559:
        /* <DEDUP_REMOVED lines=33> */
.L_x_2562:
[----:B------:R-:W-:Y:S05]  /*3b30*/  BSYNC B0 ;  /* 0x0000000000007941 */ /* 0x000fea0003800000 */
.L_x_2561:
[----:B------:R-:W-:Y:S01]  /*3b40*/  BSSY B0, `(.L_x_2563) ;  /* 0x0000021000007945 */ /* 0x000fe20003800000 */
[----:B------:R-:W-:Y:S05]  /*3b50*/  @P4 BRA `(.L_x_2564) ;  /* 0x000001f000004947 */ /* 0x000fea0003800000 */
[----:B------:R-:W-:Y:S01]  /*3b60*/  FMUL.FTZ R25, R25, 1.4426950216293334961 ;  /* 0x3fb8aa3b19197820 */ /* 0x000fe20000410000 */
[----:B-1----:R-:W-:Y:S01]  /*3b70*/  MOV R126, 0x3e800000 ;  /* 0x3e800000007e7802 */ /* 0x002fe20000000f00 */
        /* <DEDUP_REMOVED lines=29> */
.L_x_2564:
[----:B------:R-:W-:Y:S05]  /*3d50*/  BSYNC B0 ;  /* 0x0000000000007941 */ /* 0x000fea0003800000 */
.L_x_2563:
[----:B------:R-:W-:Y:S01]  /*3d60*/  BSSY B0, `(.L_x_2565) ;  /* 0x0000021000007945 */ /* 0x000fe20003800000 */
[----:B------:R-:W-:Y:S05]  /*3d70*/  @P3 BRA `(.L_x_2566) ;  /* 0x000001f000003947 */ /* 0x000fea0003800000 */
[----:B------:R-:W-:Y:S01]  /*3d80*/  FMUL.FTZ R24, R24, 1.4426950216293334961 ;  /* 0x3fb8aa3b18187820 */ /* 0x000fe20000410000 */
[----:B-1----:R-:W-:Y:S01]  /*3d90*/  HFMA2.MMA R126, -RZ, RZ, 1.625, 0 ;  /* 0x3e800000ff7e7435 */ /* 0x002fe200000001ff */
        /* <DEDUP_REMOVED lines=29> */
.L_x_2566:
[----:B------:R-:W-:Y:S05]  /*3f70*/  BSYNC B0 ;  /* 0x0000000000007941 */ /* 0x000fea0003800000 */
.L_x_2565:
        /* <DEDUP_REMOVED lines=33> */
.L_x_2568:
[----:B------:R-:W-:Y:S05]  /*4190*/  BSYNC B0 ;  /* 0x0000000000007941 */ /* 0x000fea0003800000 */
.L_x_2567:
[----:B------:R-:W-:Y:S01]  /*41a0*/  BAR.SYNC.DEFER_BLOCKING 0x0 ;  /* 0x0000000000007b1d */ /* 0x000fe20000010000 */
[----:B------:R-:W-:Y:S02]  /*41b0*/  ISETP.GE.AND P1, PT, R20, R127, PT ;  /* 0x0000007f1400720c */ /* 0x000fe40003f26270 */
[----:B------:R-:W-:Y:S02]  /*41c0*/  PRMT R131, RZ, 0x7610, R131 ;  /* 0x00007610ff837816 */ /* 0x000fe40000000083 */
[----:B-1----:R-:W-:-:S09]  /*41d0*/  PRMT R128, RZ, 0x7610, R128 ;  /* 0x00007610ff807816 */ /* 0x002fd20000000080 */
[----:B------:R-:W2:Y:S01]  /*41e0*/  @!P1 LDG.E.U16 R131, [R4.64+-0x680] ;  /* 0xfff9800404839981 */ /* 0x000ea2000c1e1500 */
[-C--:B------:R-:W-:Y:S02]  /*41f0*/  ISETP.GE.AND P1, PT, R21, R127.reuse, PT ;  /* 0x0000007f1500720c */ /* 0x080fe40003f26270 */
[----:B------:R-:W-:Y:S01]  /*4200*/  PRMT R133, RZ, 0x7610, R133 ;  /* 0x00007610ff857816 */ /* 0x000fe20000000085 */
[----:B------:R0:W3:Y:S01]  /*4210*/  @!P0 LDG.E.U16 R123, [R16.64] ;  /* 0x00000004107b8981 */ /* 0x0000e2000c1e1500 */
[-C--:B------:R-:W-:Y:S02]  /*4220*/  ISETP.GE.AND P2, PT, R116, R127.reuse, PT ;  /* 0x0000007f7400720c */ /* 0x080fe40003f46270 */
[-C--:B------:R-:W-:Y:S02]  /*4230*/  ISETP.GE.AND P3, PT, R114, R127.reuse, PT ;  /* 0x0000007f7200720c */ /* 0x080fe40003f66270 */
[-C--:B------:R-:W-:Y:S02]  /*4240*/  ISETP.GE.AND P4, PT, R112, R127.reuse, PT ;  /* 0x0000007f7000720c */ /* 0x080fe40003f86270 */
[----:B------:R-:W-:-:S02]  /*4250*/  ISETP.GE.AND P5, PT, R110, R127, PT ;  /* 0x0000007f6e00720c */ /* 0x000fc40003fa6270 */
[-C--:B------:R-:W-:Y:S01]  /*4260*/  ISETP.GE.AND P6, PT, R108, R127.reuse, PT ;  /* 0x0000007f6c00720c */ /* 0x080fe20003fc6270 */
[----:B------:R-:W4:Y:S01]  /*4270*/  @!P1 LDG.E.U16 R128, [R4.64+-0x640] ;  /* 0xfff9c00404809981 */ /* 0x000f22000c1e1500 */
[----:B------:R-:W-:Y:S02]  /*4280*/  ISETP.GE.AND P1, PT, R22, R127, PT ;  /* 0x0000007f1600720c */ /* 0x000fe40003f26270 */
[----:B------:R-:W-:Y:S02]  /*4290*/  PRMT R130, RZ, 0x7610, R130 ;  /* 0x00007610ff827816 */ /* 0x000fe40000000082 */
[----:B------:R-:W-:Y:S02]  /*42a0*/  PRMT R126, RZ, 0x7610, R126 ;  /* 0x00007610ff7e7816 */ /* 0x000fe4000000007e */
[----:B------:R-:W-:Y:S02]  /*42b0*/  PRMT R129, RZ, 0x7610, R129 ;  /* 0x00007610ff817816 */ /* 0x000fe40000000081 */
[----:B------:R-:W-:-:S02]  /*42c0*/  PRMT R124, RZ, 0x7610, R124 ;  /* 0x00007610ff7c7816 */ /* 0x000fc4000000007c */
[----:B------:R-:W-:Y:S01]  /*42d0*/  PRMT R125, RZ, 0x7610, R125 ;  /* 0x00007610ff7d7816 */ /* 0x000fe2000000007d */
[----:B------:R-:W5:Y:S01]  /*42e0*/  @!P2 LDG.E.U16 R126, [R4.64+-0x6c0] ;  /* 0xfff94004047ea981 */ /* 0x000f62000c1e1500 */
[----:B------:R-:W-:Y:S02]  /*42f0*/  PRMT R122, RZ, 0x7610, R122 ;  /* 0x00007610ff7a7816 */ /* 0x000fe4000000007a */
[----:B0-----:R-:W-:Y:S01]  /*4300*/  PRMT R17, RZ, 0x7610, R17 ;  /* 0x00007610ff117816 */ /* 0x001fe20000000011 */
[----:B------:R-:W2:Y:S01]  /*4310*/  @!P1 LDG.E.U16 R133, [R4.64+-0x600] ;  /* 0xfffa000404859981 */ /* 0x000ea2000c1e1500 */
[-C--:B------:R-:W-:Y:S02]  /*4320*/  ISETP.GE.AND P1, PT, R23, R127.reuse, PT ;  /* 0x0000007f1700720c */ /* 0x080fe40003f26270 */
[-C--:B------:R-:W-:Y:S01]  /*4330*/  ISETP.GE.AND P2, PT, R98, R127.reuse, PT ;  /* 0x0000007f6200720c */ /* 0x080fe20003f46270 */
[----:B------:R-:W2:Y:S01]  /*4340*/  @!P3 LDG.E.U16 R129, [R4.64+-0x700] ;  /* 0xfff900040481b981 */ /* 0x000ea2000c1e1500 */
[----:B------:R-:W-:-:S02]  /*4350*/  ISETP.GE.AND P3, PT, R100, R127, PT ;  /* 0x0000007f6400720c */ /* 0x000fc40003f66270 */
[----:B------:R-:W-:Y:S01]  /*4360*/  PRMT R16, RZ, 0x7610, R16 ;  /* 0x00007610ff107816 */ /* 0x000fe20000000010 */
[----:B------:R-:W2:Y:S01]  /*4370*/  @!P4 LDG.E.U16 R124, [R4.64+-0x740] ;  /* 0xfff8c004047cc981 */ /* 0x000ea2000c1e1500 */
[-C--:B------:R-:W-:Y:S02]  /*4380*/  ISETP.GE.AND P4, PT, R102, R127.reuse, PT ;  /* 0x0000007f6600720c */ /* 0x080fe40003f86270 */
[----:B------:R-:W-:Y:S01]  /*4390*/  PRMT R135, RZ, 0x7610, R135 ;  /* 0x00007610ff877816 */ /* 0x000fe20000000087 */
[----:B------:R-:W2:Y:S01]  /*43a0*/  @!P5 LDG.E.U16 R125, [R4.64+-0x780] ;  /* 0xfff88004047dd981 */ /* 0x000ea2000c1e1500 */
[----:B------:R-:W-:Y:S02]  /*43b0*/  PRMT R132, RZ, 0x7610, R132 ;  /* 0x00007610ff847816 */ /* 0x000fe40000000084 */
[----:B------:R-:W-:Y:S01]  /*43c0*/  PRMT R137, RZ, 0x7610, R137 ;  /* 0x00007610ff897816 */ /* 0x000fe20000000089 */
[----:B------:R-:W2:Y:S01]  /*43d0*/  @!P1 LDG.E.U16 R130, [R4.64+-0x5c0] ;  /* 0xfffa400404829981 */ /* 0x000ea2000c1e1500 */
[----:B------:R-:W-:-:S02]  /*43e0*/  ISETP.GE.AND P1, PT, R96, R127, PT ;  /* 0x0000007f6000720c */ /* 0x000fc40003f26270 */
[-C--:B------:R-:W-:Y:S01]  /*43f0*/  ISETP.GE.AND P5, PT, R104, R127.reuse, PT ;  /* 0x0000007f6800720c */ /* 0x080fe20003fa6270 */
[----:B------:R-:W2:Y:S01]  /*4400*/  @!P6 LDG.E.U16 R122, [R4.64+-0x7c0] ;  /* 0xfff84004047ae981 */ /* 0x000ea2000c1e1500 */
[----:B------:R-:W-:Y:S02]  /*4410*/  ISETP.GE.AND P6, PT, R106, R127, PT ;  /* 0x0000007f6a00720c */ /* 0x000fe40003fc6270 */
[----:B------:R-:W-:Y:S01]  /*4420*/  PRMT R134, RZ, 0x7610, R134 ;  /* 0x00007610ff867816 */ /* 0x000fe20000000086 */
[----:B------:R-:W4:Y:S04]  /*4430*/  @!P2 LDG.E.U16 R16, [R4.64+-0x540] ;  /* 0xfffac0040410a981 */ /* 0x000f28000c1e1500 */
[----:B------:R-:W4:Y:S04]  /*4440*/  @!P3 LDG.E.U16 R135, [R4.64+-0x500] ;  /* 0xfffb00040487b981 */ /* 0x000f28000c1e1500 */
[----:B------:R-:W4:Y:S04]  /*4450*/  @!P1 LDG.E.U16 R17, [R4.64+-0x580] ;  /* 0xfffa800404119981 */ /* 0x000f28000c1e1500 */
[----:B------:R-:W4:Y:S04]  /*4460*/  @!P4 LDG.E.U16 R132, [R4.64+-0x4c0] ;  /* 0xfffb40040484c981 */ /* 0x000f28000c1e1500 */
[----:B------:R-:W4:Y:S04]  /*4470*/  @!P5 LDG.E.U16 R137, [R4.64+-0x480] ;  /* 0xfffb80040489d981 */ /* 0x000f28000c1e1500 */
[----:B------:R-:W4:Y:S01]  /*4480*/  @!P6 LDG.E.U16 R134, [R4.64+-0x440] ;  /* 0xfffbc0040486e981 */ /* 0x000f22000c1e1500 */
[----:B------:R-:W-:-:S02]  /*4490*/  P2R R145, PR, RZ, 0x2 ;  /* 0x00000002ff917803 */ /* 0x000fc40000000000 */
        /* <DEDUP_REMOVED lines=33> */
[----:B------:R-:W1:Y:S04]  /*46b0*/  LDS.U16 R5, [R56+0x2] ;  /* 0x0000020038057984 */ /* 0x000e680000000400 */
[----:B------:R-:W2:Y:S04]  /*46c0*/  LDS.U16 R122, [R56+0x4] ;  /* 0x00000400387a7984 */ /* 0x000ea80000000400 */
[----:B------:R-:W-:Y:S04]  /*46d0*/  LDS.U16 R123, [R56+0x6] ;  /* 0x00000600387b7984 */ /* 0x000fe80000000400 */
[----:B------:R-:W3:Y:S04]  /*46e0*/  LDS.U16 R124, [R56+0x8] ;  /* 0x00000800387c7984 */ /* 0x000ee80000000400 */
[----:B------:R-:W-:Y:S04]  /*46f0*/  LDS.U16 R125, [R56+0xa] ;  /* 0x00000a00387d7984 */ /* 0x000fe80000000400 */
[----:B------:R-:W4:Y:S04]  /*4700*/  LDS.U16 R126, [R56+0xc] ;  /* 0x00000c00387e7984 */ /* 0x000f280000000400 */
[----:B------:R-:W-:Y:S04]  /*4710*/  LDS.U16 R128, [R56+0xe] ;  /* 0x00000e0038807984 */ /* 0x000fe80000000400 */
[----:B------:R-:W2:Y:S04]  /*4720*/  LDS.U16 R129, [R56+0x10] ;  /* 0x0000100038817984 */ /* 0x000ea80000000400 */
[----:B------:R-:W-:Y:S04]  /*4730*/  LDS.U16 R130, [R56+0x12] ;  /* 0x0000120038827984 */ /* 0x000fe80000000400 */
[----:B------:R-:W1:Y:S04]  /*4740*/  LDS.U16 R131, [R56+0x14] ;  /* 0x0000140038837984 */ /* 0x000e680000000400 */
[----:B------:R-:W-:Y:S04]  /*4750*/  LDS.U16 R132, [R56+0x16] ;  /* 0x0000160038847984 */ /* 0x000fe80000000400 */
[----:B------:R-:W1:Y:S04]  /*4760*/  LDS.U16 R133, [R56+0x18] ;  /* 0x0000180038857984 */ /* 0x000e680000000400 */
[----:B------:R-:W-:Y:S04]  /*4770*/  LDS.U16 R134, [R56+0x1a] ;  /* 0x00001a0038867984 */ /* 0x000fe80000000400 */
[----:B------:R-:W1:Y:S04]  /*4780*/  LDS.U16 R135, [R56+0x1c] ;  /* 0x00001c0038877984 */ /* 0x000e680000000400 */
[----:B------:R-:W1:Y:S04]  /*4790*/  LDS.U16 R136, [R56+0x1e] ;  /* 0x00001e0038887984 */ /* 0x000e680000000400 */
[----:B------:R-:W-:Y:S01]  /*47a0*/  BAR.SYNC.DEFER_BLOCKING 0x0 ;  /* 0x0000000000007b1d */ /* 0x000fe20000010000 */
[----:B0-----:R-:W-:-:S05]  /*47b0*/  PRMT R137, RZ, 0x7610, R137 ;  /* 0x00007610ff897816 */ /* 0x001fca0000000089 */
[----:B------:R2:W5:Y:S01]  /*47c0*/  @!P0 LDG.E.U16 R139, [R18.64] ;  /* 0x00000004128b8981 */ /* 0x000562000c1e1500 */
[----:B------:R-:W-:-:S03]  /*47d0*/  ISETP.GE.AND P0, PT, R110, R127, PT ;  /* 0x0000007f6e00720c */ /* 0x000fc60003f06270 */
[----:B------:R0:W5:Y:S01]  /*47e0*/  @!P1 LDG.E.U16 R138, [R6.64+-0x7c0] ;  /* 0xfff84004068a9981 */ /* 0x000162000c1e1500 */
[----:B------:R-:W-:-:S03]  /*47f0*/  ISETP.GE.AND P1, PT, R112, R127, PT ;  /* 0x0000007f7000720c */ /* 0x000fc60003f26270 */
[----:B------:R0:W5:Y:S04]  /*4800*/  @!P2 LDG.E.U16 R156, [R6.64+-0x540] ;  /* 0xfffac004069ca981 */ /* 0x000168000c1e1500 */
[----:B------:R0:W5:Y:S04]  /*4810*/  @!P3 LDG.E.U16 R149, [R6.64+-0x500] ;  /* 0xfffb00040695b981 */ /* 0x000168000c1e1500 */
[----:B------:R0:W5:Y:S01]  /*4820*/  @!P0 LDG.E.U16 R137, [R6.64+-0x780] ;  /* 0xfff8800406898981 */ /* 0x000162000c1e1500 */
        /* <DEDUP_REMOVED lines=9> */
[----:B------:R0:W5:Y:S06]  /*48c0*/  @!P6 LDG.E.U16 R160, [R6.64+-0x440] ;  /* 0xfffbc00406a0e981 */ /* 0x00016c000c1e1500 */
[----:B------:R0:W5:Y:S01]  /*48d0*/  @!P0 LDG.E.U16 R143, [R6.64+-0x680] ;  /* 0xfff98004068f8981 */ /* 0x000162000c1e1500 */
[----:B------:R-:W-:-:S03]  /*48e0*/  ISETP.GE.AND P0, PT, R22, R127, PT ;  /* 0x0000007f1600720c */ /* 0x000fc60003f06270 */
[----:B------:R0:W5:Y:S01]  /*48f0*/  @!P1 LDG.E.U16 R144, [R6.64+-0x640] ;  /* 0xfff9c00406909981 */ /* 0x000162000c1e1500 */
[----:B------:R-:W-:Y:S02]  /*4900*/  ISETP.NE.AND P1, PT, R145, RZ, PT ;  /* 0x000000ff9100720c */ /* 0x000fe40003f25270 */
[----:B------:R-:W-:-:S07]  /*4910*/  PRMT R145, RZ, 0x7610, R145 ;  /* 0x00007610ff917816 */ /* 0x000fce0000000091 */
[----:B------:R0:W5:Y:S01]  /*4920*/  @!P0 LDG.E.U16 R145, [R6.64+-0x600] ;  /* 0xfffa000406918981 */ /* 0x000162000c1e1500 */
[----:B------:R-:W-:-:S03]  /*4930*/  ISETP.GE.AND P0, PT, R23, R127, PT ;  /* 0x0000007f1700720c */ /* 0x000fc60003f06270 */
[----:B------:R0:W5:Y:S10]  /*4940*/  @!P1 LDG.E.U16 R147, [R6.64+-0x580] ;  /* 0xfffa800406939981 */ /* 0x000174000c1e1500 */
[----:B------:R0:W5:Y:S01]  /*4950*/  @!P0 LDG.E.U16 R146, [R6.64+-0x5c0] ;  /* 0xfffa400406928981 */ /* 0x000162000c1e1500 */
[----:B-1----:R-:W-:-:S02]  /*4960*/  HADD2.F32 R17, -RZ, R5.H0_H0 ;  /* 0x20000005ff117230 */ /* 0x002fc40000004100 */
[----:B--2---:R-:W-:Y:S02]  /*4970*/  HADD2.F32 R18, -RZ, R122.H0_H0 ;  /* 0x2000007aff127230 */ /* 0x004fe40000004100 */
[----:B---3--:R-:W-:Y:S02]  /*4980*/  HADD2.F32 R122, -RZ, R124.H0_H0 ;  /* 0x2000007cff7a7230 */ /* 0x008fe40000004100 */
[----:B----4-:R-:W-:Y:S02]  /*4990*/  HADD2.F32 R124, -RZ, R126.H0_H0 ;  /* 0x2000007eff7c7230 */ /* 0x010fe40000004100 */
[----:B------:R-:W-:Y:S01]  /*49a0*/  HADD2.F32 R126, -RZ, R129.H0_H0 ;  /* 0x20000081ff7e7230 */ /* 0x000fe20000004100 */
[----:B------:R-:W-:Y:S01]  /*49b0*/  FMUL.FTZ R5, R17, -1.4426950216293334961 ;  /* 0xbfb8aa3b11057820 */ /* 0x000fe20000410000 */
[----:B------:R-:W-:Y:S02]  /*49c0*/  HADD2.F32 R129, -RZ, R131.H0_H0 ;  /* 0x20000083ff817230 */ /* 0x000fe40000004100 */
[----:B------:R-:W-:-:S02]  /*49d0*/  HADD2.F32 R16, -RZ, R4.H0_H0 ;  /* 0x20000004ff107230 */ /* 0x000fc40000004100 */
[----:B------:R-:W-:Y:S02]  /*49e0*/  HADD2.F32 R19, -RZ, R123.H0_H0 ;  /* 0x2000007bff137230 */ /* 0x000fe40000004100 */
[----:B------:R-:W-:Y:S02]  /*49f0*/  HADD2.F32 R131, -RZ, R133.H0_H0 ;  /* 0x20000085ff837230 */ /* 0x000fe40000004100 */
[----:B------:R-:W-:Y:S02]  /*4a00*/  HADD2.F32 R123, -RZ, R125.H0_H0 ;  /* 0x2000007dff7b7230 */ /* 0x000fe40000004100 */
[----:B------:R-:W-:Y:S02]  /*4a10*/  HADD2.F32 R133, -RZ, R135.H0_H0 ;  /* 0x20000087ff857230 */ /* 0x000fe40000004100 */
[----:B------:R-:W-:Y:S01]  /*4a20*/  HADD2.F32 R125, -RZ, R128.H0_H0 ;  /* 0x20000080ff7d7230 */ /* 0x000fe20000004100 */
[----:B------:R-:W1:Y:S01]  /*4a30*/  MUFU.EX2 R157, R5 ;  /* 0x00000005009d7308 */ /* 0x000e620000000800 */
[----:B------:R-:W-:Y:S01]  /*4a40*/  HADD2.F32 R128, -RZ, R130.H0_H0 ;  /* 0x20000082ff807230 */ /* 0x000fe20000004100 */
[----:B------:R-:W-:Y:S01]  /*4a50*/  FMUL.FTZ R4, R16, -1.4426950216293334961 ;  /* 0xbfb8aa3b10047820 */ /* 0x000fe20000410000 */
[----:B------:R-:W-:Y:S01]  /*4a60*/  HADD2.F32 R130, -RZ, R132.H0_H0 ;  /* 0x20000084ff827230 */ /* 0x000fe20000004100 */
[----:B0-----:R-:W-:Y:S01]  /*4a70*/  FMUL.FTZ R6, R19, -1.4426950216293334961 ;  /* 0xbfb8aa3b13067820 */ /* 0x001fe20000410000 */
[----:B------:R-:W-:-:S02]  /*4a80*/  HADD2.F32 R132, -RZ, R134.H0_H0 ;  /* 0x20000086ff847230 */ /* 0x000fc40000004100 */
[----:B------:R-:W-:Y:S01]  /*4a90*/  HADD2.F32 R134, -RZ, R136.H0_H0 ;  /* 0x20000088ff867230 */ /* 0x000fe20000004100 */
[----:B------:R-:W0:Y:S01]  /*4aa0*/  MUFU.EX2 R153, R4 ;  /* 0x0000000400997308 */ /* 0x000e220000000800 */
[----:B------:R-:W-:-:S07]  /*4ab0*/  FMUL.FTZ R7, R122, -1.4426950216293334961 ;  /* 0xbfb8aa3b7a077820 */ /* 0x000fce0000410000 */
[----:B------:R2:W3:Y:S02]  /*4ac0*/  MUFU.EX2 R161, R6 ;  /* 0x0000000600a17308 */ /* 0x0004e40000000800 */
[----:B--2---:R-:W-:-:S06]  /*4ad0*/  FMUL.FTZ R6, R125, -1.4426950216293334961 ;  /* 0xbfb8aa3b7d067820 */ /* 0x004fcc0000410000 */
[----:B------:R2:W-:Y:S01]  /*4ae0*/  MUFU.EX2 R165, R6 ;  /* 0x0000000600a57308 */ /* 0x0005e20000000800 */
[----:B------:R-:W-:Y:S02]  /*4af0*/  FMUL.FTZ R155, R18, -1.4426950216293334961 ;  /* 0xbfb8aa3b129b7820 */ /* 0x000fe40000410000 */
[----:B--2---:R-:W-:-:S05]  /*4b00*/  FMUL.FTZ R6, R130, -1.4426950216293334961 ;  /* 0xbfb8aa3b82067820 */ /* 0x004fca0000410000 */
[----:B------:R2:W-:Y:S08]  /*4b10*/  MUFU.EX2 R162, R7 ;  /* 0x0000000700a27308 */ /* 0x0005f00000000800 */
[----:B------:R1:W-:Y:S01]  /*4b20*/  MUFU.EX2 R170, R6 ;  /* 0x0000000600aa7308 */ /* 0x0003e20000000800 */
[----:B--2---:R-:W-:Y:S02]  /*4b30*/  FMUL.FTZ R7, R129, -1.4426950216293334961 ;  /* 0xbfb8aa3b81077820 */ /* 0x004fe40000410000 */
[----:B-1----:R-:W-:-:S05]  /*4b40*/  FADD.FTZ R6, R157, 1 ;  /* 0x3f8000009d067421 */ /* 0x002fca0000010000 */
[----:B------:R0:W-:Y:S08]  /*4b50*/  MUFU.EX2 R169, R7 ;  /* 0x0000000700a97308 */ /* 0x0001f00000000800 */
[----:B------:R-:W1:Y:S01]  /*4b60*/  MUFU.RCP R6, R6 ;  /* 0x0000000600067308 */ /* 0x000e620000001000 */
[----:B0-----:R-:W-:-:S07]  /*4b70*/  FADD.FTZ R7, R153, 1 ;  /* 0x3f80000099077421 */ /* 0x001fce0000010000 */
[----:B------:R-:W0:Y:S01]  /*4b80*/  MUFU.EX2 R159, R155 ;  /* 0x0000009b009f7308 */ /* 0x000e220000000800 */
[----:B------:R-:W-:-:S07]  /*4b90*/  FMUL.FTZ R4, R123, -1.4426950216293334961 ;  /* 0xbfb8aa3b7b047820 */ /* 0x000fce0000410000 */
[----:B------:R-:W2:Y:S01]  /*4ba0*/  MUFU.RCP R7, R7 ;  /* 0x0000000700077308 */ /* 0x000ea20000001000 */
[----:B------:R-:W-:Y:S01]  /*4bb0*/  FMUL.FTZ R168, R131, -1.4426950216293334961 ;  /* 0xbfb8aa3b83a87820 */ /* 0x000fe20000410000 */
[----:B------:R-:W-:Y:S01]  /*4bc0*/  HADD2.F32 R121, -RZ, R121.H0_H0 ;  /* 0x20000079ff797230 */ /* 0x000fe20000004100 */
[----:B------:R-:W-:-:S05]  /*4bd0*/  FMUL.FTZ R5, R124, -1.4426950216293334961 ;  /* 0xbfb8aa3b7c057820 */ /* 0x000fca0000410000 */
[----:B------:R4:W0:Y:S08]  /*4be0*/  MUFU.EX2 R163, R4 ;  /* 0x0000000400a37308 */ /* 0x0008300000000800 */
[----:B------:R-:W-:Y:S08]  /*4bf0*/  MUFU.EX2 R171, R168 ;  /* 0x000000a800ab7308 */ /* 0x000ff00000000800 */
[----:B------:R0:W1:Y:S01]  /*4c00*/  MUFU.EX2 R164, R5 ;  /* 0x0000000500a47308 */ /* 0x0000620000000800 */
[----:B----4-:R-:W-:Y:S01]  /*4c10*/  FMUL.FTZ R4, R128, -1.4426950216293334961 ;  /* 0xbfb8aa3b80047820 */ /* 0x010fe20000410000 */
[----:B------:R-:W-:Y:S01]  /*4c20*/  HADD2.F32 R119, -RZ, R119.H0_H0 ;  /* 0x20000077ff777230 */ /* 0x000fe20000004100 */
[----:B------:R-:W-:-:S05]  /*4c30*/  FMUL.FTZ R155, R126, -1.4426950216293334961 ;  /* 0xbfb8aa3b7e9b7820 */ /* 0x000fca0000410000 */
[----:B------:R-:W4:Y:S01]  /*4c40*/  MUFU.EX2 R167, R4 ;  /* 0x0000000400a77308 */ /* 0x000f220000000800 */
[----:B0-----:R-:W-:-:S07]  /*4c50*/  FMUL.FTZ R5, R133, -1.4426950216293334961 ;  /* 0xbfb8aa3b85057820 */ /* 0x001fce0000410000 */
[----:B------:R0:W0:Y:S01]  /*4c60*/  MUFU.EX2 R166, R155 ;  /* 0x0000009b00a67308 */ /* 0x0000220000000800 */
[----:B-----5:R-:W-:Y:S04]  /*4c70*/  STS.U16 [R74], R139 ;  /* 0x0000008b4a007388 */ /* 0x020fe80000000400 */
        /* <DEDUP_REMOVED lines=13> */
[----:B------:R-:W-:Y:S04]  /*4d50*/  STS.U16 [R60+0x380], R151 ;  /* 0x000380973c007388 */ /* 0x000fe80000000400 */
[----:B------:R-:W-:Y:S01]  /*4d60*/  STS.U16 [R59+0x3c0], R160 ;  /* 0x0003c0a03b007388 */ /* 0x000fe20000000400 */
[----:B------:R-:W-:-:S06]  /*4d70*/  NOP ;  /* 0x0000000000007918 */ /* 0x000fcc0000000000 */
[----:B------:R-:W5:Y:S04]  /*4d80*/  LDS.U16 R135, [R56] ;  /* 0x0000000038877984 */ /* 0x000f680000000400 */
[----:B------:R-:W4:Y:S04]  /*4d90*/  LDS.U16 R136, [R56+0x2] ;  /* 0x0000020038887984 */ /* 0x000f280000000400 */
[----:B------:R-:W4:Y:S04]  /*4da0*/  LDS.U16 R143, [R56+0x4] ;  /* 0x00000400388f7984 */ /* 0x000f280000000400 */
[----:B------:R-:W4:Y:S04]  /*4db0*/  LDS.U16 R145, [R56+0x6] ;  /* 0x0000060038917984 */ /* 0x000f280000000400 */
[----:B------:R-:W4:Y:S04]  /*4dc0*/  LDS.U16 R151, [R56+0x8] ;  /* 0x0000080038977984 */ /* 0x000f280000000400 */
[----:B------:R-:W4:Y:S01]  /*4dd0*/  LDS.U16 R153, [R56+0xa] ;  /* 0x00000a0038997984 */ /* 0x000f220000000400 */
[----:B---3--:R-:W-:Y:S01]  /*4de0*/  FADD.FTZ R144, R161, 1 ;  /* 0x3f800000a1907421 */ /* 0x008fe20000010000 */
[----:B------:R-:W-:Y:S01]  /*4df0*/  HADD2.F32 R140, -RZ, R120.H0_H0 ;  /* 0x20000078ff8c7230 */ /* 0x000fe20000004100 */
[----:B-1----:R-:W-:Y:S01]  /*4e00*/  FADD.FTZ R146, -R6, 1 ;  /* 0x3f80000006927421 */ /* 0x002fe20000010100 */
[----:B------:R-:W1:Y:S01]  /*4e10*/  LDS.U16 R161, [R56+0xc] ;  /* 0x00000c0038a17984 */ /* 0x000e620000000400 */
[----:B------:R-:W-:-:S02]  /*4e20*/  FADD.FTZ R141, R159, 1 ;  /* 0x3f8000009f8d7421 */ /* 0x000fc40000010000 */
[----:B------:R-:W3:Y:S01]  /*4e30*/  MUFU.RCP R144, R144 ;  /* 0x0000009000907308 */ /* 0x000ee20000001000 */
[----:B------:R-:W-:Y:S01]  /*4e40*/  FFMA.FTZ R168, R17, R146, 1 ;  /* 0x3f80000011a87423 */ /* 0x000fe20000010092 */
[----:B------:R-:W-:Y:S01]  /*4e50*/  LDS.U16 R172, [R56+0x14] ;  /* 0x0000140038ac7984 */ /* 0x000fe20000000400 */
[----:B--2---:R-:W-:Y:S02]  /*4e60*/  FADD.FTZ R147, -R7, 1 ;  /* 0x3f80000007937421 */ /* 0x004fe40000010100 */
[----:B------:R-:W-:Y:S01]  /*4e70*/  FADD.FTZ R137, R162, 1 ;  /* 0x3f800000a2897421 */ /* 0x000fe20000010000 */
[----:B------:R-:W-:Y:S01]  /*4e80*/  LDS.U16 R176, [R56+0x18] ;  /* 0x0000180038b07984 */ /* 0x000fe20000000400 */
[----:B------:R-:W-:Y:S02]  /*4e90*/  FADD.FTZ R138, R163, 1 ;  /* 0x3f800000a38a7421 */ /* 0x000fe40000010000 */
[----:B------:R-:W-:Y:S01]  /*4ea0*/  FADD.FTZ R139, R164, 1 ;  /* 0x3f800000a48b7421 */ /* 0x000fe20000010000 */
[----:B------:R-:W-:Y:S01]  /*4eb0*/  MUFU.EX2 R5, R5 ;  /* 0x0000000500057308 */ /* 0x000fe20000000800 */
[----:B0-----:R-:W-:Y:S01]  /*4ec0*/  FMUL.FTZ R155, R132, -1.4426950216293334961 ;  /* 0xbfb8aa3b849b7820 */ /* 0x001fe20000410000 */
[----:B------:R-:W0:Y:S01]  /*4ed0*/  LDS.U16 R163, [R56+0xe] ;  /* 0x00000e0038a37984 */ /* 0x000e220000000400 */
[----:B-----5:R-:W-:Y:S01]  /*4ee0*/  HADD2.F32 R120, -RZ, R135.H0_H0 ;  /* 0x20000087ff787230 */ /* 0x020fe20000004100 */
[----:B------:R-:W-:-:S02]  /*4ef0*/  FADD.FTZ R142, R165, 1 ;  /* 0x3f800000a58e7421 */ /* 0x000fc40000010000 */
[----:B----4-:R-:W-:Y:S01]  /*4f00*/  FADD.FTZ R167, R167, 1 ;  /* 0x3f800000a7a77421 */ /* 0x010fe20000010000 */
[----:B------:R-:W-:Y:S01]  /*4f10*/  HADD2.F32 R135, -RZ, R136.H0_H0 ;  /* 0x20000088ff877230 */ /* 0x000fe20000004100 */
[----:B------:R-:W-:Y:S01]  /*4f20*/  FMUL.FTZ R146, R121, R120 ;  /* 0x0000007879927220 */ /* 0x000fe20000410000 */
[----:B------:R-:W2:Y:S01]  /*4f30*/  MUFU.RCP R141, R141 ;  /* 0x0000008d008d7308 */ /* 0x000ea20000001000 */
[----:B------:R-:W-:Y:S01]  /*4f40*/  FFMA.FTZ R147, R16, R147, 1 ;  /* 0x3f80000010937423 */ /* 0x000fe20000010093 */
[----:B------:R-:W-:Y:S01]  /*4f50*/  HADD2.F32 R136, -RZ, R143.H0_H0 ;  /* 0x2000008fff887230 */ /* 0x000fe20000004100 */
[----:B------:R-:W-:Y:S01]  /*4f60*/  FMUL.FTZ R146, R7, R146 ;  /* 0x0000009207927220 */ /* 0x000fe20000410000 */
[----:B------:R-:W-:Y:S01]  /*4f70*/  LDS.U16 R174, [R56+0x16] ;  /* 0x0000160038ae7984 */ /* 0x000fe20000000400 */
[----:B------:R-:W-:Y:S02]  /*4f80*/  FMUL.FTZ R143, R140, R135 ;  /* 0x000000878c8f7220 */ /* 0x000fe40000410000 */
[----:B------:R-:W-:Y:S01]  /*4f90*/  FMUL.FTZ R159, R146, R147 ;  /* 0x00000093929f7220 */ /* 0x000fe20000410000 */
[----:B------:R-:W-:Y:S01]  /*4fa0*/  HADD2.F32 R147, -RZ, R118.H0_H0 ;  /* 0x20000076ff937230 */ /* 0x000fe20000004100 */
[----:B------:R-:W-:Y:S01]  /*4fb0*/  FMUL.FTZ R143, R6, R143 ;  /* 0x0000008f068f7220 */ /* 0x000fe20000410000 */
[----:B------:R-:W-:Y:S01]  /*4fc0*/  HADD2.F32 R118, -RZ, R145.H0_H0 ;  /* 0x20000091ff767230 */ /* 0x000fe20000004100 */
[----:B------:R-:W-:Y:S01]  /*4fd0*/  FADD.FTZ R166, R166, 1 ;  /* 0x3f800000a6a67421 */ /* 0x000fe20000010000 */
[----:B------:R-:W-:Y:S01]  /*4fe0*/  HADD2.F32 R146, -RZ, R117.H0_H0 ;  /* 0x20000075ff927230 */ /* 0x000fe20000004100 */
[----:B------:R-:W-:Y:S01]  /*4ff0*/  FMUL.FTZ R168, R143, R168 ;  /* 0x000000a88fa87220 */ /* 0x000fe20000410000 */
[----:B------:R-:W4:Y:S01]  /*5000*/  LDS.U16 R117, [R56+0x10] ;  /* 0x0000100038757984 */ /* 0x000f220000000400 */
[----:B------:R-:W-:Y:S01]  /*5010*/  HADD2.F32 R143, -RZ, R151.H0_H0 ;  /* 0x20000097ff8f7230 */ /* 0x000fe20000004100 */
[----:B---3--:R-:W-:Y:S01]  /*5020*/  FADD.FTZ R158, -R144, 1 ;  /* 0x3f800000909e7421 */ /* 0x008fe20000010100 */
[----:B------:R-:W3:Y:S01]  /*5030*/  MUFU.RCP R137, R137 ;  /* 0x0000008900897308 */ /* 0x000ee20000001000 */
[----:B------:R-:W-:Y:S01]  /*5040*/  FMUL.FTZ R151, R147, R118 ;  /* 0x0000007693977220 */ /* 0x000fe20000410000 */
[----:B------:R-:W-:Y:S01]  /*5050*/  LDS.U16 R186, [R56+0x1c] ;  /* 0x00001c0038ba7984 */ /* 0x000fe20000000400 */
[----:B--2---:R-:W-:-:S02]  /*5060*/  FADD.FTZ R149, -R141, 1 ;  /* 0x3f8000008d957421 */ /* 0x004fc40000010100 */
[----:B------:R-:W-:-:S03]  /*5070*/  FMUL.FTZ R156, R119, R136 ;  /* 0x00000088779c7220 */ /* 0x000fc60000410000 */
[----:B------:R-:W2:Y:S01]  /*5080*/  MUFU.RCP R138, R138 ;  /* 0x0000008a008a7308 */ /* 0x000ea20000001000 */
[----:B------:R-:W-:Y:S02]  /*5090*/  FFMA.FTZ R158, R19, R158, 1 ;  /* 0x3f800000139e7423 */ /* 0x000fe4000001009e */
[----:B------:R-:W-:Y:S02]  /*50a0*/  FMUL.FTZ R151, R144, R151 ;  /* 0x0000009790977220 */ /* 0x000fe40000410000 */
[----:B------:R-:W-:Y:S02]  /*50b0*/  FFMA.FTZ R157, R18, R149, 1 ;  /* 0x3f800000129d7423 */ /* 0x000fe40000010095 */
[----:B------:R-:W-:Y:S02]  /*50c0*/  FMUL.FTZ R156, R141, R156 ;  /* 0x0000009c8d9c7220 */ /* 0x000fe40000410000 */
[----:B------:R-:W-:Y:S01]  /*50d0*/  FMUL.FTZ R180, R151, R158 ;  /* 0x0000009e97b47220 */ /* 0x000fe20000410000 */
[----:B------:R-:W-:Y:S01]  /*50e0*/  HADD2.F32 R158, -RZ, R113.H0_H0 ;  /* 0x20000071ff9e7230 */ /* 0x000fe20000004100 */
[----:B------:R-:W5:Y:S01]  /*50f0*/  MUFU.RCP R139, R139 ;  /* 0x0000008b008b7308 */ /* 0x000f620000001000 */
[----:B------:R-:W-:Y:S01]  /*5100*/  FADD.FTZ R113, R170, 1 ;  /* 0x3f800000aa717421 */ /* 0x000fe20000010000 */
[----:B------:R-:W-:Y:S01]  /*5110*/  HADD2.F32 R145, -RZ, R153.H0_H0 ;  /* 0x20000099ff917230 */ /* 0x000fe20000004100 */
[----:B------:R-:W-:Y:S01]  /*5120*/  FMUL.FTZ R157, R156, R157 ;  /* 0x0000009d9c9d7220 */ /* 0x000fe20000410000 */
[----:B------:R-:W0:Y:S01]  /*5130*/  LDS.U16 R170, [R56+0x12] ;  /* 0x0000120038aa7984 */ /* 0x000e220000000400 */
[----:B------:R-:W-:Y:S01]  /*5140*/  HADD2.F32 R156, -RZ, R115.H0_H0 ;  /* 0x20000073ff9c7230 */ /* 0x000fe20000004100 */
[----:B---3--:R-:W-:-:S02]  /*5150*/  FADD.FTZ R165, -R137, 1 ;  /* 0x3f80000089a57421 */ /* 0x008fc40000010100 */
[----:B--2---:R-:W-:Y:S02]  /*5160*/  FADD.FTZ R164, -R138, 1 ;  /* 0x3f8000008aa47421 */ /* 0x004fe40000010100 */
[----:B------:R-:W-:Y:S02]  /*5170*/  FMUL.FTZ R160, R146, R143 ;  /* 0x0000008f92a07220 */ /* 0x000fe40000410000 */
[----:B------:R-:W-:Y:S01]  /*5180*/  FMUL.FTZ R153, R156, R145 ;  /* 0x000000919c997220 */ /* 0x000fe20000410000 */
[----:B------:R-:W2:Y:S01]  /*5190*/  MUFU.EX2 R155, R155 ;  /* 0x0000009b009b7308 */ /* 0x000ea20000000800 */
[----:B------:R-:W-:Y:S01]  /*51a0*/  FADD.FTZ R169, R169, 1 ;  /* 0x3f800000a9a97421 */ /* 0x000fe20000010000 */
[----:B-1----:R-:W-:Y:S01]  /*51b0*/  HADD2.F32 R151, -RZ, R161.H0_H0 ;  /* 0x200000a1ff977230 */ /* 0x002fe20000004100 */
[----:B------:R-:W-:Y:S02]  /*51c0*/  FFMA.FTZ R162, R122, R165, 1 ;  /* 0x3f8000007aa27423 */ /* 0x000fe400000100a5 */
[----:B------:R-:W-:-:S02]  /*51d0*/  FFMA.FTZ R164, R123, R164, 1 ;  /* 0x3f8000007ba47423 */ /* 0x000fc400000100a4 */
[----:B------:R-:W-:Y:S01]  /*51e0*/  FMUL.FTZ R153, R138, R153 ;  /* 0x000000998a997220 */ /* 0x000fe20000410000 */
[----:B------:R1:W-:Y:S03]  /*51f0*/  MUFU.RCP R115, R167 ;  /* 0x000000a700737308 */ /* 0x0003e60000001000 */
[----:B------:R-:W-:Y:S02]  /*5200*/  FMUL.FTZ R182, R153, R164 ;  /* 0x000000a499b67220 */ /* 0x000fe40000410000 */
[----:B-1----:R-:W-:-:S03]  /*5210*/  FMUL.FTZ R167, R137, R160 ;  /* 0x000000a089a77220 */ /* 0x002fc60000410000 */
[----:B------:R1:W-:Y:S01]  /*5220*/  MUFU.RCP R149, R166 ;  /* 0x000000a600957308 */ /* 0x0003e20000001000 */
[----:B-----5:R-:W-:Y:S02]  /*5230*/  FADD.FTZ R153, -R139, 1 ;  /* 0x3f8000008b997421 */ /* 0x020fe40000010100 */
[----:B------:R-:W-:Y:S02]  /*5240*/  FMUL.FTZ R167, R167, R162 ;  /* 0x000000a2a7a77220 */ /* 0x000fe40000410000 */
[----:B------:R-:W-:-:S03]  /*5250*/  FMUL.FTZ R162, R158, R151 ;  /* 0x000000979ea27220 */ /* 0x000fc60000410000 */
[----:B------:R3:W-:Y:S01]  /*5260*/  MUFU.RCP R160, R169 ;  /* 0x000000a900a07308 */ /* 0x0007e20000001000 */
[----:B-1----:R-:W-:Y:S02]  /*5270*/  FADD.FTZ R166, R171, 1 ;  /* 0x3f800000aba67421 */ /* 0x002fe40000010000 */
[----:B------:R-:W-:Y:S01]  /*5280*/  LDS.U16 R171, [R56+0x1e] ;  /* 0x00001e0038ab7984 */ /* 0x000fe20000000400 */
[----:B------:R-:W-:-:S04]  /*5290*/  FMUL.FTZ R4, R134, -1.4426950216293334961 ;  /* 0xbfb8aa3b86047820 */ /* 0x000fc80000410000 */
[----:B------:R-:W1:Y:S01]  /*52a0*/  MUFU.RCP R142, R142 ;  /* 0x0000008e008e7308 */ /* 0x000e620000001000 */
[----:B---3--:R-:W-:Y:S02]  /*52b0*/  FADD.FTZ R169, R5, 1 ;  /* 0x3f80000005a97421 */ /* 0x008fe40000010000 */
[----:B------:R-:W3:Y:S01]  /*52c0*/  LDS.U16 R5, [R56+0x1a] ;  /* 0x00001a0038057984 */ /* 0x000ee20000000400 */
[----:B------:R-:W-:Y:S02]  /*52d0*/  FFMA.FTZ R164, R124, R153, 1 ;  /* 0x3f8000007ca47423 */ /* 0x000fe40000010099 */
[----:B------:R-:W-:Y:S01]  /*52e0*/  FMUL.FTZ R161, R139, R162 ;  /* 0x000000a28ba17220 */ /* 0x000fe20000410000 */
[----:B------:R-:W-:Y:S01]  /*52f0*/  HADD2.F32 R162, -RZ, R111.H0_H0 ;  /* 0x2000006fffa27230 */ /* 0x000fe20000004100 */
[----:B------:R-:W5:Y:S02]  /*5300*/  MUFU.EX2 R4, R4 ;  /* 0x0000000400047308 */ /* 0x000f640000000800 */
[----:B------:R-:W-:Y:S01]  /*5310*/  FMUL.FTZ R111, R161, R164 ;  /* 0x000000a4a16f7220 */ /* 0x000fe20000410000 */
[----:B------:R-:W-:Y:S01]  /*5320*/  HADD2.F32 R164, -RZ, R109.H0_H0 ;  /* 0x2000006dffa47230 */ /* 0x000fe20000004100 */
[----:B--2---:R-:W-:Y:S01]  /*5330*/  FADD.FTZ R109, R155, 1 ;  /* 0x3f8000009b6d7421 */ /* 0x004fe20000010000 */
[----:B0-----:R-:W-:-:S02]  /*5340*/  HADD2.F32 R153, -RZ, R163.H0_H0 ;  /* 0x200000a3ff997230 */ /* 0x001fc40000004100 */
[----:B----4-:R-:W-:Y:S01]  /*5350*/  HADD2.F32 R155, -RZ, R117.H0_H0 ;  /* 0x20000075ff9b7230 */ /* 0x010fe20000004100 */
[----:B------:R-:W0:Y:S01]  /*5360*/  MUFU.RCP R113, R113 ;  /* 0x0000007100717308 */ /* 0x000e220000001000 */
[----:B-1----:R-:W-:Y:S02]  /*5370*/  FADD.FTZ R178, -R142, 1 ;  /* 0x3f8000008eb27421 */ /* 0x002fe40000010100 */
[----:B------:R-:W-:Y:S02]  /*5380*/  FMUL.FTZ R161, R162, R153 ;  /* 0x00000099a2a17220 */ /* 0x000fe40000410000 */
[----:B------:R-:W-:Y:S02]  /*5390*/  FADD.FTZ R117, -R149, 1 ;  /* 0x3f80000095757421 */ /* 0x000fe40000010100 */
[----:B------:R-:W-:Y:S01]  /*53a0*/  FMUL.FTZ R184, R164, R155 ;  /* 0x0000009ba4b87220 */ /* 0x000fe20000410000 */
[----:B------:R-:W1:Y:S01]  /*53b0*/  MUFU.RCP R166, R166 ;  /* 0x000000a600a67308 */ /* 0x000e620000001000 */
[----:B------:R-:W-:-:S02]  /*53c0*/  FFMA.FTZ R178, R125, R178, 1 ;  /* 0x3f8000007db27423 */ /* 0x000fc400000100b2 */
[----:B------:R-:W-:Y:S02]  /*53d0*/  FMUL.FTZ R161, R142, R161 ;  /* 0x000000a18ea17220 */ /* 0x000fe40000410000 */
[----:B------:R-:W-:Y:S02]  /*53e0*/  FFMA.FTZ R117, R126, R117, 1 ;  /* 0x3f8000007e757423 */ /* 0x000fe40000010075 */
[----:B------:R-:W-:Y:S01]  /*53f0*/  FMUL.FTZ R184, R149, R184 ;  /* 0x000000b895b87220 */ /* 0x000fe20000410000 */
[----:B------:R-:W-:Y:S01]  /*5400*/  HADD2.F32 R170, -RZ, R170.H0_H0 ;  /* 0x200000aaffaa7230 */ /* 0x000fe20000004100 */
[----:B------:R-:W-:Y:S01]  /*5410*/  FMUL.FTZ R188, R161, R178 ;  /* 0x000000b2a1bc7220 */ /* 0x000fe20000410000 */
[----:B------:R-:W-:Y:S01]  /*5420*/  HADD2.F32 R161, -RZ, R105.H0_H0 ;  /* 0x20000069ffa17230 */ /* 0x000fe20000004100 */
[----:B------:R-:W-:Y:S01]  /*5430*/  FMUL.FTZ R173, R184, R117 ;  /* 0x00000075b8ad7220 */ /* 0x000fe20000410000 */
[----:B------:R-:W-:Y:S01]  /*5440*/  HADD2.F32 R117, -RZ, R107.H0_H0 ;  /* 0x2000006bff757230 */ /* 0x000fe20000004100 */
[----:B-----5:R-:W-:Y:S01]  /*5450*/  FADD.FTZ R175, R4, 1 ;  /* 0x3f80000004af7421 */ /* 0x020fe20000010000 */
[----:B------:R-:W-:Y:S01]  /*5460*/  HADD2.F32 R165, -RZ, R101.H0_H0 ;  /* 0x20000065ffa57230 */ /* 0x000fe20000004100 */
[----:B------:R-:W-:Y:S01]  /*5470*/  FADD.FTZ R4, -R160, 1 ;  /* 0x3f800000a0047421 */ /* 0x000fe20000010100 */
[----:B------:R-:W-:Y:S01]  /*5480*/  HADD2.F32 R172, -RZ, R172.H0_H0 ;  /* 0x200000acffac7230 */ /* 0x000fe20000004100 */
[----:B0-----:R-:W-:Y:S01]  /*5490*/  FADD.FTZ R105, -R113, 1 ;  /* 0x3f80000071697421 */ /* 0x001fe20000010100 */
[----:B------:R-:W-:Y:S01]  /*54a0*/  HADD2.F32 R176, -RZ, R176.H0_H0 ;  /* 0x200000b0ffb07230 */ /* 0x000fe20000004100 */
[----:B------:R-:W0:Y:S01]  /*54b0*/  MUFU.RCP R109, R109 ;  /* 0x0000006d006d7308 */ /* 0x000e220000001000 */
[----:B------:R-:W-:Y:S01]  /*54c0*/  HADD2.F32 R163, -RZ, R103.H0_H0 ;  /* 0x20000067ffa37230 */ /* 0x000fe20000004100 */
[----:B------:R-:W-:-:S02]  /*54d0*/  FFMA.FTZ R184, R129, R4, 1 ;  /* 0x3f80000081b87423 */ /* 0x000fc40000010004 */
[----:B------:R-:W-:Y:S02]  /*54e0*/  FADD.FTZ R103, -R115, 1 ;  /* 0x3f80000073677421 */ /* 0x000fe40000010100 */
[----:B------:R-:W-:Y:S02]  /*54f0*/  FFMA.FTZ R107, R130, R105, 1 ;  /* 0x3f800000826b7423 */ /* 0x000fe40000010069 */
[----:B------:R2:W4:Y:S01]  /*5500*/  MUFU.RCP R178, R169 ;  /* 0x000000a900b27308 */ /* 0x0005220000001000 */
[----:B------:R-:W-:Y:S02]  /*5510*/  FMUL.FTZ R4, R117, R170 ;  /* 0x000000aa75047220 */ /* 0x000fe40000410000 */
[----:B-1----:R-:W-:Y:S02]  /*5520*/  FADD.FTZ R190, -R166, 1 ;  /* 0x3f800000a6be7421 */ /* 0x002fe40000010100 */
[----:B------:R-:W-:-:S03]  /*5530*/  FMUL.FTZ R105, R161, R172 ;  /* 0x000000aca1697220 */ /* 0x000fc60000410000 */
[----:B------:R-:W1:Y:S01]  /*5540*/  MUFU.RCP R101, R175 ;  /* 0x000000af00657308 */ /* 0x000e620000001000 */
[----:B--2---:R-:W-:Y:S02]  /*5550*/  FMUL.FTZ R169, R165, R176 ;  /* 0x000000b0a5a97220 */ /* 0x004fe40000410000 */
[----:B------:R-:W-:Y:S02]  /*5560*/  FFMA.FTZ R103, R128, R103, 1 ;  /* 0x3f80000080677423 */ /* 0x000fe40000010067 */
[----:B------:R-:W-:Y:S02]  /*5570*/  FMUL.FTZ R4, R115, R4 ;  /* 0x0000000473047220 */ /* 0x000fe40000410000 */
[----:B------:R-:W-:Y:S02]  /*5580*/  FFMA.FTZ R192, R131, R190, 1 ;  /* 0x3f80000083c07423 */ /* 0x000fe400000100be */
[----:B------:R-:W-:Y:S02]  /*5590*/  FMUL.FTZ R105, R160, R105 ;  /* 0x00000069a0697220 */ /* 0x000fe40000410000 */
[----:B------:R-:W-:-:S02]  /*55a0*/  FMUL.FTZ R169, R166, R169 ;  /* 0x000000a9a6a97220 */ /* 0x000fc40000410000 */
[----:B------:R-:W-:Y:S01]  /*55b0*/  FMUL.FTZ R4, R4, R103 ;  /* 0x0000006704047220 */ /* 0x000fe20000410000 */
[----:B------:R-:W-:Y:S01]  /*55c0*/  F2FP.PACK_AB R103, R168, R159 ;  /* 0x0000009fa867723e */ /* 0x000fe200000000ff */
[----:B------:R-:W-:Y:S01]  /*55d0*/  BAR.SYNC.DEFER_BLOCKING 0x0 ;  /* 0x0000000000007b1d */ /* 0x000fe20000010000 */
[----:B------:R-:W-:Y:S01]  /*55e0*/  FMUL.FTZ R105, R105, R184 ;  /* 0x000000b869697220 */ /* 0x000fe20000410000 */
[----:B------:R-:W-:Y:S01]  /*55f0*/  HADD2.F32 R174, -RZ, R174.H0_H0 ;  /* 0x200000aeffae7230 */ /* 0x000fe20000004100 */
[----:B------:R-:W-:Y:S01]  /*5600*/  FMUL.FTZ R192, R169, R192 ;  /* 0x000000c0a9c07220 */ /* 0x000fe20000410000 */
[----:B------:R-:W-:Y:S02]  /*5610*/  HADD2.F32 R184, -RZ, R99.H0_H0 ;  /* 0x20000063ffb87230 */ /* 0x000fe40000004100 */
[----:B------:R-:W-:Y:S02]  /*5620*/  HADD2.F32 R169, -RZ, R97.H0_H0 ;  /* 0x20000061ffa97230 */ /* 0x000fe40000004100 */
[----:B------:R-:W-:-:S02]  /*5630*/  HADD2.F32 R168, -RZ, R95.H0_H0 ;  /* 0x2000005fffa87230 */ /* 0x000fc40000004100 */
[----:B---3--:R-:W-:Y:S02]  /*5640*/  HADD2.F32 R159, -RZ, R5.H0_H0 ;  /* 0x20000005ff9f7230 */ /* 0x008fe40000004100 */
[----:B------:R-:W-:Y:S02]  /*5650*/  HADD2.F32 R186, -RZ, R186.H0_H0 ;  /* 0x200000baffba7230 */ /* 0x000fe40000004100 */
[----:B------:R-:W-:Y:S01]  /*5660*/  HADD2.F32 R171, -RZ, R171.H0_H0 ;  /* 0x200000abffab7230 */ /* 0x000fe20000004100 */
[----:B------:R-:W-:Y:S02]  /*5670*/  FMUL.FTZ R190, R163, R174 ;  /* 0x000000aea3be7220 */ /* 0x000fe40000410000 */
[----:B0-----:R-:W-:Y:S02]  /*5680*/  FADD.FTZ R95, -R109, 1 ;  /* 0x3f8000006d5f7421 */ /* 0x001fe40000010100 */
[----:B----4-:R-:W-:Y:S02]  /*5690*/  FADD.FTZ R196, -R178, 1 ;  /* 0x3f800000b2c47421 */ /* 0x010fe40000010100 */
[----:B-1----:R-:W-:-:S02]  /*56a0*/  FADD.FTZ R97, -R101, 1 ;  /* 0x3f80000065617421 */ /* 0x002fc40000010100 */
[----:B------:R-:W-:Y:S02]  /*56b0*/  FMUL.FTZ R194, R184, R159 ;  /* 0x0000009fb8c27220 */ /* 0x000fe40000410000 */
[----:B------:R-:W-:Y:S02]  /*56c0*/  FMUL.FTZ R5, R169, R186 ;  /* 0x000000baa9057220 */ /* 0x000fe40000410000 */
[----:B------:R-:W-:Y:S02]  /*56d0*/  FMUL.FTZ R198, R168, R171 ;  /* 0x000000aba8c67220 */ /* 0x000fe40000410000 */
[----:B------:R-:W-:Y:S02]  /*56e0*/  FMUL.FTZ R190, R113, R190 ;  /* 0x000000be71be7220 */ /* 0x000fe40000410000 */
[----:B------:R-:W-:Y:S02]  /*56f0*/  FFMA.FTZ R95, R132, R95, 1 ;  /* 0x3f800000845f7423 */ /* 0x000fe4000001005f */
[----:B------:R-:W-:-:S02]  /*5700*/  FFMA.FTZ R196, R133, R196, 1 ;  /* 0x3f80000085c47423 */ /* 0x000fc400000100c4 */
[----:B------:R-:W-:Y:S02]  /*5710*/  FMUL.FTZ R194, R109, R194 ;  /* 0x000000c26dc27220 */ /* 0x000fe40000410000 */
[----:B------:R-:W-:Y:S02]  /*5720*/  FMUL.FTZ R5, R178, R5 ;  /* 0x00000005b2057220 */ /* 0x000fe40000410000 */
[----:B------:R-:W-:Y:S02]  /*5730*/  FFMA.FTZ R97, R134, R97, 1 ;  /* 0x3f80000086617423 */ /* 0x000fe40000010061 */
[----:B------:R-:W-:Y:S01]  /*5740*/  FMUL.FTZ R198, R101, R198 ;  /* 0x000000c665c67220 */ /* 0x000fe20000410000 */
[----:B------:R-:W-:Y:S01]  /*5750*/  F2FP.PACK_AB R167, R182, R167 ;  /* 0x000000a7b6a7723e */ /* 0x000fe200000000ff */
[----:B------:R-:W-:Y:S02]  /*5760*/  FMUL.FTZ R190, R190, R107 ;  /* 0x0000006bbebe7220 */ /* 0x000fe40000410000 */
[----:B------:R-:W-:-:S02]  /*5770*/  FMUL.FTZ R95, R194, R95 ;  /* 0x0000005fc25f7220 */ /* 0x000fc40000410000 */
[----:B------:R-:W-:Y:S02]  /*5780*/  FMUL.FTZ R5, R5, R196 ;  /* 0x000000c405057220 */ /* 0x000fe40000410000 */
[----:B------:R-:W-:Y:S01]  /*5790*/  FMUL.FTZ R198, R198, R97 ;  /* 0x00000061c6c67220 */ /* 0x000fe20000410000 */
[----:B------:R-:W-:Y:S02]  /*57a0*/  F2FP.PACK_AB R157, R180, R157 ;  /* 0x0000009db49d723e */ /* 0x000fe400000000ff */
[----:B------:R-:W-:Y:S02]  /*57b0*/  PRMT R97, R103, 0x7632, R97 ;  /* 0x0000763267617816 */ /* 0x000fe40000000061 */
[----:B------:R-:W-:Y:S02]  /*57c0*/  PRMT R107, R167, 0x7632, R107 ;  /* 0x00007632a76b7816 */ /* 0x000fe4000000006b */
[----:B------:R-:W-:Y:S02]  /*57d0*/  ISETP.NE.AND P1, PT, R86, RZ, PT ;  /* 0x000000ff5600720c */ /* 0x000fe40003f25270 */
[----:B------:R-:W-:-:S02]  /*57e0*/  F2FP.PACK_AB R111, R188, R111 ;  /* 0x0000006fbc6f723e */ /* 0x000fc400000000ff */
[----:B------:R-:W-:Y:S02]  /*57f0*/  F2FP.PACK_AB R4, R4, R173 ;  /* 0x000000ad0404723e */ /* 0x000fe400000000ff */
[----:B------:R-:W-:Y:S02]  /*5800*/  F2FP.PACK_AB R105, R190, R105 ;  /* 0x00000069be69723e */ /* 0x000fe400000000ff */
[----:B------:R-:W-:Y:S02]  /*5810*/  F2FP.PACK_AB R95, R95, R192 ;  /* 0x000000c05f5f723e */ /* 0x000fe400000000ff */
[----:B------:R-:W-:Y:S01]  /*5820*/  F2FP.PACK_AB R5, R198, R5 ;  /* 0x00000005c605723e */ /* 0x000fe200000000ff */
[----:B------:R0:W-:Y:S01]  /*5830*/  STS.U16 [R56], R103 ;  /* 0x0000006738007388 */ /* 0x0001e20000000400 */
[----:B------:R-:W-:Y:S02]  /*5840*/  PRMT R99, R157, 0x7632, R99 ;  /* 0x000076329d637816 */ /* 0x000fe40000000063 */
[----:B------:R-:W-:Y:S01]  /*5850*/  PRMT R175, R5, 0x7632, R175 ;  /* 0x0000763205af7816 */ /* 0x000fe200000000af */
[----:B------:R1:W-:Y:S04]  /*5860*/  STS.U16 [R56+0x2], R97 ;  /* 0x0000026138007388 */ /* 0x0003e80000000400 */
[----:B------:R2:W-:Y:S01]  /*5870*/  STS.U16 [R56+0x4], R157 ;  /* 0x0000049d38007388 */ /* 0x0005e20000000400 */
[----:B0-----:R-:W-:-:S03]  /*5880*/  PRMT R103, R4, 0x7632, R103 ;  /* 0x0000763204677816 */ /* 0x001fc60000000067 */
[----:B------:R0:W-:Y:S01]  /*5890*/  STS.U16 [R56+0x8], R167 ;  /* 0x000008a738007388 */ /* 0x0001e20000000400 */
[----:B-1----:R-:W-:-:S03]  /*58a0*/  PRMT R97, R111, 0x7632, R97 ;  /* 0x000076326f617816 */ /* 0x002fc60000000061 */
[----:B------:R1:W-:Y:S01]  /*58b0*/  STS.U16 [R56+0xa], R107 ;  /* 0x00000a6b38007388 */ /* 0x0003e20000000400 */
[C---:B--2---:R-:W-:Y:S02]  /*58c0*/  PRMT R157, R95.reuse, 0x7610, R157 ;  /* 0x000076105f9d7816 */ /* 0x044fe4000000009d */
[----:B0-----:R-:W-:Y:S02]  /*58d0*/  PRMT R167, R95, 0x7632, R167 ;  /* 0x000076325fa77816 */ /* 0x001fe400000000a7 */
[----:B-1----:R-:W-:Y:S01]  /*58e0*/  PRMT R107, R105, 0x7632, R107 ;  /* 0x00007632696b7816 */ /* 0x002fe2000000006b */
        /* <DEDUP_REMOVED lines=30> */
[----:B------:R-:W-:-:S05]  /*5ad0*/  IMAD R180, R89, c[0x0][0x2e8], RZ ;  /* 0x0000ba0059b47a24 */ /* 0x000fca00078e02ff */
[----:B------:R-:W1:Y:S01]  /*5ae0*/  LDS R191, [0x840] ;  /* 0x00084000ffbf7984 */ /* 0x000e620000000800 */
[----:B0-----:R-:W-:-:S04]  /*5af0*/  IMAD.WIDE.U32 R4, R91, c[0x0][0x2e8], RZ ;  /* 0x0000ba005b047a25 */ /* 0x001fc800078e00ff */
[----:B------:R-:W-:-:S05]  /*5b00*/  IMAD R193, R91, c[0x0][0x2ec], R180 ;  /* 0x0000bb005bc17a24 */ /* 0x000fca00078e02b4 */
[----:B------:R-:W-:Y:S01]  /*5b10*/  IADD3 R5, R5, R193, RZ ;  /* 0x000000c105057210 */ /* 0x000fe20007ffe0ff */
[----:B------:R-:W-:-:S04]  /*5b20*/  IMAD R157, R93, c[0x0][0x2f0], RZ ;  /* 0x0000bc005d9d7a24 */ /* 0x000fc800078e02ff */
        /* <DEDUP_REMOVED lines=29> */
.L_x_2570:
[----:B------:R-:W-:Y:S05]  /*5d00*/  BSYNC B0 ;  /* 0x0000000000007941 */ /* 0x000fea0003800000 */
.L_x_2569:
[----:B------:R1:W-:Y:S01]  /*5d10*/  @!P0 STG.E.U16 [R4.64+-0x740], R99 ;  /* 0xfff8c06304008986 */ /* 0x0003e2000c101504 */
[----:B------:R-:W-:Y:S01]  /*5d20*/  ISETP.GE.AND P0, PT, R116, R191, PT ;  /* 0x000000bf7400720c */ /* 0x000fe20003f06270 */
[----:B------:R-:W-:Y:S01]  /*5d30*/  FMUL.FTZ R128, R128, R115 ;  /* 0x0000007380807220 */ /* 0x000fe20000410000 */
[-C--:B------:R-:W-:Y:S01]  /*5d40*/  ISETP.GE.AND P4, PT, R21, R191.reuse, PT ;  /* 0x000000bf1500720c */ /* 0x080fe20003f86270 */
[----:B------:R-:W-:Y:S01]  /*5d50*/  @!P2 STG.E.U16 [R4.64+-0x700], R103 ;  /* 0xfff900670400a986 */ /* 0x000fe2000c101504 */
[----:B------:R-:W-:Y:S01]  /*5d60*/  ISETP.GE.AND P5, PT, R22, R191, PT ;  /* 0x000000bf1600720c */ /* 0x000fe20003fa6270 */
[----:B------:R-:W-:Y:S01]  /*5d70*/  FMUL.FTZ R122, R122, R137 ;  /* 0x000000897a7a7220 */ /* 0x000fe20000410000 */
[-C--:B------:R-:W-:Y:S01]  /*5d80*/  ISETP.GE.AND P6, PT, R23, R191.reuse, PT ;  /* 0x000000bf1700720c */ /* 0x080fe20003fc6270 */
[----:B------:R2:W-:Y:S01]  /*5d90*/  @!P3 STG.E.U16 [R4.64+-0x780], R97 ;  /* 0xfff880610400b986 */ /* 0x0005e2000c101504 */
[-C--:B------:R-:W-:Y:S01]  /*5da0*/  ISETP.GE.AND P2, PT, R96, R191.reuse, PT ;  /* 0x000000bf6000720c */ /* 0x080fe20003f46270 */
[----:B------:R-:W-:Y:S01]  /*5db0*/  FMUL.FTZ R138, R123, R138 ;  /* 0x0000008a7b8a7220 */ /* 0x000fe20000410000 */
[----:B------:R-:W-:Y:S01]  /*5dc0*/  ISETP.GE.AND P3, PT, R20, R191, PT ;  /* 0x000000bf1400720c */ /* 0x000fe20003f66270 */
[----:B------:R-:W-:-:S02]  /*5dd0*/  FMUL.FTZ R124, R124, R139 ;  /* 0x0000008b7c7c7220 */ /* 0x000fc40000410000 */
[----:B------:R3:W-:Y:S01]  /*5de0*/  @!P0 STG.E.U16 [R4.64+-0x6c0], R105 ;  /* 0xfff9406904008986 */ /* 0x0007e2000c101504 */
        /* <DEDUP_REMOVED lines=12> */
[----:B------:R-:W-:Y:S01]  /*5eb0*/  ISETP.GE.AND P2, PT, R104, R191, PT ;  /* 0x000000bf6800720c */ /* 0x000fe20003f46270 */
[----:B------:R-:W-:Y:S02]  /*5ec0*/  FMUL.FTZ R131, R131, R166 ;  /* 0x000000a683837220 */ /* 0x000fe40000410000 */
[----:B------:R-:W-:Y:S01]  /*5ed0*/  @!P0 STG.E.U16 [R4.64+-0x540], R181 ;  /* 0xfffac0b504008986 */ /* 0x000fe2000c101504 */
[----:B------:R-:W-:Y:S01]  /*5ee0*/  ISETP.NE.U32.AND P0, PT, RZ, c[0x0][0x270], PT ;  /* 0x00009c00ff007a0c */ /* 0x000fe20003f05070 */
[----:B------:R-:W-:-:S02]  /*5ef0*/  FMUL.FTZ R132, R132, R109 ;  /* 0x0000006d84847220 */ /* 0x000fc40000410000 */
[----:B------:R-:W-:Y:S01]  /*5f00*/  @!P5 STG.E.U16 [R4.64+-0x500], R183 ;  /* 0xfffb00b70400d986 */ /* 0x000fe2000c101504 */
[----:B------:R-:W-:Y:S01]  /*5f10*/  ISETP.NE.AND.EX P0, PT, RZ, c[0x0][0x274], PT, P0 ;  /* 0x00009d00ff007a0c */ /* 0x000fe20003f05300 */
[----:B------:R-:W-:Y:S02]  /*5f20*/  FMUL.FTZ R133, R133, R178 ;  /* 0x000000b285857220 */ /* 0x000fe40000410000 */
[----:B------:R-:W-:Y:S01]  /*5f30*/  @!P6 STG.E.U16 [R4.64+-0x4c0], R185 ;  /* 0xfffb40b90400e986 */ /* 0x000fe2000c101504 */
[----:B------:R-:W-:Y:S02]  /*5f40*/  FMUL.FTZ R134, R134, R101 ;  /* 0x0000006586867220 */ /* 0x000fe40000410000 */
[----:B0-----:R-:W-:Y:S01]  /*5f50*/  FMUL.FTZ R95, R121, R157 ;  /* 0x0000009d795f7220 */ /* 0x001fe20000410000 */
[----:B------:R-:W-:Y:S01]  /*5f60*/  @!P2 STG.E.U16 [R4.64+-0x480], R187 ;  /* 0xfffb80bb0400a986 */ /* 0x000fe2000c101504 */
[----:B-1----:R-:W-:Y:S02]  /*5f70*/  FMUL.FTZ R99, R119, R141 ;  /* 0x0000008d77637220 */ /* 0x002fe40000410000 */
[----:B------:R-:W-:Y:S01]  /*5f80*/  FMUL.FTZ R113, R117, R128 ;  /* 0x0000008075717220 */ /* 0x000fe20000410000 */
[----:B------:R-:W-:Y:S01]  /*5f90*/  @!P4 STG.E.U16 [R4.64+-0x440], R189 ;  /* 0xfffbc0bd0400c986 */ /* 0x000fe2000c101504 */
[----:B--2---:R-:W-:-:S02]  /*5fa0*/  FMUL.FTZ R97, R140, R167 ;  /* 0x000000a78c617220 */ /* 0x004fc40000410000 */
[----:B------:R-:W-:Y:S01]  /*5fb0*/  FMUL.FTZ R101, R147, R144 ;  /* 0x0000009093657220 */ /* 0x000fe20000410000 */
[----:B------:R0:W-:Y:S01]  /*5fc0*/  @!P3 STG.E.U16 [R4.64+-0x680], R107 ;  /* 0xfff9806b0400b986 */ /* 0x0001e2000c101504 */
[----:B------:R-:W-:Y:S01]  /*5fd0*/  ISETP.GE.AND P3, PT, R108, R191, PT ;  /* 0x000000bf6c00720c */ /* 0x000fe20003f66270 */
[----:B------:R-:W-:Y:S02]  /*5fe0*/  FMUL.FTZ R103, R146, R122 ;  /* 0x0000007a92677220 */ /* 0x000fe40000410000 */
[----:B---3--:R-:W-:Y:S02]  /*5ff0*/  FMUL.FTZ R105, R156, R138 ;  /* 0x0000008a9c697220 */ /* 0x008fe40000410000 */
[----:B------:R-:W-:Y:S02]  /*6000*/  FMUL.FTZ R109, R162, R142 ;  /* 0x0000008ea26d7220 */ /* 0x000fe40000410000 */
[----:B------:R-:W-:Y:S02]  /*6010*/  FMUL.FTZ R115, R161, R129 ;  /* 0x00000081a1737220 */ /* 0x000fe40000410000 */
[----:B------:R-:W-:-:S02]  /*6020*/  FMUL.FTZ R117, R163, R130 ;  /* 0x00000082a3757220 */ /* 0x000fc40000410000 */
[----:B0-----:R-:W-:Y:S02]  /*6030*/  FMUL.FTZ R107, R158, R124 ;  /* 0x0000007c9e6b7220 */ /* 0x001fe40000410000 */
[----:B------:R0:W-:Y:S01]  /*6040*/  @!P3 STG.E.U16 [R4.64+-0x7c0], R111 ;  /* 0xfff8406f0400b986 */ /* 0x0001e2000c101504 */
[----:B------:R-:W-:Y:S02]  /*6050*/  FMUL.FTZ R119, R165, R131 ;  /* 0x00000083a5777220 */ /* 0x000fe40000410000 */
[----:B------:R-:W-:Y:S02]  /*6060*/  FMUL.FTZ R121, R184, R132 ;  /* 0x00000084b8797220 */ /* 0x000fe40000410000 */
[----:B------:R-:W-:Y:S02]  /*6070*/  FMUL.FTZ R123, R169, R133 ;  /* 0x00000085a97b7220 */ /* 0x000fe40000410000 */
[----:B------:R-:W-:Y:S02]  /*6080*/  FMUL.FTZ R125, R168, R134 ;  /* 0x00000086a87d7220 */ /* 0x000fe40000410000 */
[----:B0-----:R-:W-:Y:S01]  /*6090*/  FMUL.FTZ R111, R164, R126 ;  /* 0x0000007ea46f7220 */ /* 0x001fe20000410000 */
        /* <DEDUP_REMOVED lines=41> */
[----:B------:R-:W-:Y:S01]  /*6330*/  STS.U16 [R56+0x8], R122 ;  /* 0x0000087a38007388 */ /* 0x000fe20000000400 */
[----:B------:R-:W-:-:S02]  /*6340*/  PRMT R120, R133, 0x7632, R120 ;  /* 0x0000763285787816 */ /* 0x000fc40000000078 */
[C---:B--2---:R-:W-:Y:S01]  /*6350*/  PRMT R6, R131.reuse, 0x7610, R6 ;  /* 0x0000761083067816 */ /* 0x044fe20000000006 */
[----:B------:R-:W-:Y:S01]  /*6360*/  STS.U16 [R56+0xc], R124 ;  /* 0x00000c7c38007388 */ /* 0x000fe20000000400 */
[----:B0-----:R-:W-:-:S03]  /*6370*/  PRMT R18, R131, 0x7632, R18 ;  /* 0x0000763283127816 */ /* 0x001fc60000000012 */
[----:B------:R-:W-:Y:S04]  /*6380*/  STS.U16 [R56+0xe], R4 ;  /* 0x00000e0438007388 */ /* 0x000fe80000000400 */
[----:B------:R0:W-:Y:S04]  /*6390*/  STS.U16 [R56+0x10], R7 ;  /* 0x0000100738007388 */ /* 0x0001e80000000400 */
[----:B------:R-:W-:Y:S04]  /*63a0*/  STS.U16 [R56+0x12], R19 ;  /* 0x0000121338007388 */ /* 0x000fe80000000400 */
[----:B------:R-:W-:Y:S01]  /*63b0*/  STS.U16 [R56+0x14], R129 ;  /* 0x0000148138007388 */ /* 0x000fe20000000400 */
[----:B0-----:R-:W-:-:S03]  /*63c0*/  LEA R7, P0, R78, c[0x0][0x270], 0x1 ;  /* 0x00009c004e077a11 */ /* 0x001fc600078008ff */
[----:B------:R0:W-:Y:S04]  /*63d0*/  STS.U16 [R56+0x16], R5 ;  /* 0x0000160538007388 */ /* 0x0001e80000000400 */
[----:B------:R1:W-:Y:S04]  /*63e0*/  STS.U16 [R56+0x18], R6 ;  /* 0x0000180638007388 */ /* 0x0003e80000000400 */
[----:B------:R2:W-:Y:S01]  /*63f0*/  STS.U16 [R56+0x1a], R18 ;  /* 0x00001a1238007388 */ /* 0x0005e20000000400 */
[----:B0-----:R-:W-:-:S03]  /*6400*/  IMAD.WIDE.U32 R4, R91, c[0x0][0x210], RZ ;  /* 0x000084005b047a25 */ /* 0x001fc600078e00ff */
[----:B------:R-:W-:Y:S01]  /*6410*/  STS.U16 [R56+0x1c], R118 ;  /* 0x00001c7638007388 */ /* 0x000fe20000000400 */
[----:B-1----:R-:W-:-:S03]  /*6420*/  IMAD R6, R89, c[0x0][0x210], RZ ;  /* 0x0000840059067a24 */ /* 0x002fc600078e02ff */
[----:B------:R-:W-:Y:S01]  /*6430*/  STS.U16 [R56+0x1e], R120 ;  /* 0x00001e7838007388 */ /* 0x000fe20000000400 */
[----:B------:R-:W-:-:S06]  /*6440*/  NOP ;  /* 0x0000000000007918 */ /* 0x000fcc0000000000 */
[----:B------:R-:W-:Y:S01]  /*6450*/  LDS.U16 R129, [R74] ;  /* 0x000000004a817984 */ /* 0x000fe20000000400 */
[----:B------:R-:W-:Y:S01]  /*6460*/  IMAD R19, R91, c[0x0][0x214], R6 ;  /* 0x000085005b137a24 */ /* 0x000fe200078e0206 */
[----:B--2---:R-:W-:Y:S02]  /*6470*/  LEA.HI.X R18, R78, c[0x0][0x274], R75, 0x1, P0 ;  /* 0x00009d004e127a11 */ /* 0x004fe400000f0c4b */
[----:B------:R-:W-:Y:S01]  /*6480*/  LDS.U16 R131, [R73+0x40] ;  /* 0x0000400049837984 */ /* 0x000fe20000000400 */
[----:B------:R-:W-:-:S03]  /*6490*/  IMAD.IADD R5, R5, 0x1, R19 ;  /* 0x0000000105057824 */ /* 0x000fc600078e0213 */
[----:B------:R-:W-:Y:S01]  /*64a0*/  LDS.U16 R133, [R72+0x80] ;  /* 0x0000800048857984 */ /* 0x000fe20000000400 */
[----:B------:R-:W-:-:S03]  /*64b0*/  IMAD.WIDE.U32 R4, R94, c[0x0][0x218], R4 ;  /* 0x000086005e047a25 */ /* 0x000fc600078e0004 */
[----:B------:R-:W-:Y:S02]  /*64c0*/  LDS.U16 R135, [R71+0xc0] ;  /* 0x0000c00047877984 */ /* 0x000fe40000000400 */
[----:B------:R-:W-:Y:S02]  /*64d0*/  IADD3 R6, P2, R40, R4, RZ ;  /* 0x0000000428067210 */ /* 0x000fe40007f5e0ff */
[----:B------:R-:W-:Y:S02]  /*64e0*/  LDS.U16 R137, [R70+0x100] ;  /* 0x0001000046897984 */ /* 0x000fe40000000400 */
[----:B------:R-:W-:Y:S02]  /*64f0*/  IADD3.X R5, R39, R163, R5, P2, !PT ;  /* 0x000000a327057210 */ /* 0x000fe400017fe405 */
[----:B------:R-:W-:Y:S01]  /*6500*/  LDS.U16 R139, [R69+0x140] ;  /* 0x00014000458b7984 */ /* 0x000fe20000000400 */
[----:B------:R-:W-:-:S03]  /*6510*/  LEA R4, P0, R6, R7, 0x1 ;  /* 0x0000000706047211 */ /* 0x000fc600078008ff */
[----:B------:R-:W-:Y:S01]  /*6520*/  LDS.U16 R141, [R68+0x180] ;  /* 0x00018000448d7984 */ /* 0x000fe20000000400 */
[----:B------:R-:W-:-:S03]  /*6530*/  LEA.HI.X R5, R6, R18, R5, 0x1, P0 ;  /* 0x0000001206057211 */ /* 0x000fc600000f0c05 */
        /* <DEDUP_REMOVED lines=20> */
[----:B------:R-:W-:Y:S01]  /*6680*/  IMAD R127, R93, c[0x0][0x218], RZ ;  /* 0x000086005d7f7a24 */ /* 0x000fe200078e02ff */
[----:B------:R-:W-:-:S03]  /*6690*/  MOV R7, R17 ;  /* 0x0000001100077202 */ /* 0x000fc60000000f00 */
[----:B------:R-:W-:Y:S02]  /*66a0*/  IMAD R127, R94, c[0x0][0x21c], R127 ;  /* 0x000087005e7f7a24 */ /* 0x000fe400078e027f */
[----:B------:R-:W-:-:S05]  /*66b0*/  IMAD.WIDE.U32 R6, R91, c[0x0][0x210], R6 ;  /* 0x000084005b067a25 */ /* 0x000fca00078e0006 */
[----:B------:R-:W-:-:S05]  /*66c0*/  IADD3 R7, R19, R7, RZ ;  /* 0x0000000713077210 */ /* 0x000fca0007ffe0ff */
[----:B------:R-:W-:-:S05]  /*66d0*/  IMAD.WIDE.U32 R6, R94, c[0x0][0x218], R6 ;  /* 0x000086005e067a25 */ /* 0x000fca00078e0006 */
[----:B------:R-:W-:Y:S02]  /*66e0*/  IADD3 R7, R7, R127, RZ ;  /* 0x0000007f07077210 */ /* 0x000fe40007ffe0ff */
[----:B------:R-:W-:-:S04]  /*66f0*/  LEA R18, P2, R6, c[0x0][0x270], 0x1 ;  /* 0x00009c0006127a11 */ /* 0x000fc800078408ff */
[----:B------:R-:W-:-:S05]  /*6700*/  LEA.HI.X R19, R6, c[0x0][0x274], R7, 0x1, P2 ;  /* 0x00009d0006137a11 */ /* 0x000fca00010f0c07 */
[----:B------:R0:W-:Y:S04]  /*6710*/  STG.E.U16 [R18.64], R129 ;  /* 0x0000008112007986 */ /* 0x0001e8000c101504 */
.L_x_2573:
[----:B------:R-:W-:Y:S05]  /*6720*/  BSYNC B0 ;  /* 0x0000000000007941 */ /* 0x000fea0003800000 */
.L_x_2572:
        /* <DEDUP_REMOVED lines=25> */
.L_x_2571:
        /* <DEDUP_REMOVED lines=19> */
[----:B0-----:R-:W-:Y:S01]  /*69f0*/  HFMA2.MMA R129, -RZ, RZ, 0, 0 ;  /* 0x00000000ff817435 */ /* 0x001fe200000001ff */
        /* <DEDUP_REMOVED lines=37> */
[----:B------:R-:W-:Y:S01]  /*6c50*/  MOV R5, c[0x0][0x16c] ;  /* 0x00005b0000057a02 */ /* 0x000fe20000000f00 */
[----:B------:R-:W-:Y:S02]  /*6c60*/  FMUL.FTZ R116, R121, R92 ;  /* 0x0000005c79747220 */ /* 0x000fe40000410000 */
[----:B------:R-:W-:Y:S01]  /*6c70*/  FFMA.FTZ R4, R123, R6, R4 ;  /* 0x000000067b047223 */ /* 0x000fe20000010004 */
[----:B------:R-:W-:Y:S01]  /*6c80*/  ISETP.GE.AND P0, PT, R5, 0x1, PT ;  /* 0x000000010500780c */ /* 0x000fe20003f06270 */
[----:B------:R-:W-:Y:S02]  /*6c90*/  FMUL.FTZ R145, R123, R92 ;  /* 0x0000005c7b917220 */ /* 0x000fe40000410000 */
[C---:B------:R-:W-:Y:S02]  /*6ca0*/  FFMA.FTZ R88, R125.reuse, R88, R4 ;  /* 0x000000587d587223 */ /* 0x040fe40000010004 */
[----:B------:R-:W-:-:S02]  /*6cb0*/  FMUL.FTZ R114, R125, R92 ;  /* 0x0000005c7d727220 */ /* 0x000fc40000410000 */
[----:B------:R-:W-:Y:S02]  /*6cc0*/  IMAD.MOV.U32 R112, RZ, RZ, RZ ;  /* 0x000000ffff707224 */ /* 0x000fe400078e00ff */
[----:B------:R-:W-:Y:S02]  /*6cd0*/  IMAD.MOV.U32 R135, RZ, RZ, RZ ;  /* 0x000000ffff877224 */ /* 0x000fe400078e00ff */
[----:B------:R-:W-:Y:S02]  /*6ce0*/  IMAD.MOV.U32 R98, RZ, RZ, RZ ;  /* 0x000000ffff627224 */ /* 0x000fe400078e00ff */
[----:B------:R-:W-:Y:S05]  /*6cf0*/  @!P0 BRA `(.L_x_2574) ;  /* 0x0000253000008947 */ /* 0x000fea0003800000 */
[----:B------:R-:W-:Y:S01]  /*6d00*/  IADD3 R96, R150, -0x1, RZ ;  /* 0xffffffff96607810 */ /* 0x000fe20007ffe0ff */
[----:B------:R-:W-:Y:S01]  /*6d10*/  IMAD.MOV.U32 R139, RZ, RZ, RZ ;  /* 0x000000ffff8b7224 */ /* 0x000fe200078e00ff */
[----:B------:R-:W-:Y:S01]  /*6d20*/  MOV R127, RZ ;  /* 0x000000ff007f7202 */ /* 0x000fe20000000f00 */
[----:B------:R-:W-:Y:S01]  /*6d30*/  IMAD.MOV.U32 R102, RZ, RZ, RZ ;  /* 0x000000ffff667224 */ /* 0x000fe200078e00ff */
[----:B------:R-:W-:-:S02]  /*6d40*/  LEA.HI R4, R96, R96, RZ, 0x1 ;  /* 0x0000006060047211 */ /* 0x000fc400078f08ff */
[----:B------:R-:W-:Y:S02]  /*6d50*/  MOV R143, RZ ;  /* 0x000000ff008f7202 */ /* 0x000fe40000000f00 */
[----:B------:R-:W-:Y:S02]  /*6d60*/  LOP3.LUT R5, R4, 0xfffffe, RZ, 0xc0, !PT ;  /* 0x00fffffe04057812 */ /* 0x000fe400078ec0ff */
[----:B------:R-:W-:Y:S02]  /*6d70*/  MOV R112, RZ ;  /* 0x000000ff00707202 */ /* 0x000fe40000000f00 */
[----:B------:R-:W-:Y:S02]  /*6d80*/  IADD3 R96, R96, -R5, RZ ;  /* 0x8000000560607210 */ /* 0x000fe40007ffe0ff */
[----:B------:R-:W-:Y:S02]  /*6d90*/  MOV R141, RZ ;  /* 0x000000ff008d7202 */ /* 0x000fe40000000f00 */
[----:B------:R-:W-:-:S02]  /*6da0*/  MOV R110, RZ ;  /* 0x000000ff006e7202 */ /* 0x000fc40000000f00 */
[----:B------:R-:W-:Y:S02]  /*6db0*/  MOV R108, RZ ;  /* 0x000000ff006c7202 */ /* 0x000fe40000000f00 */
[----:B------:R-:W-:Y:S02]  /*6dc0*/  MOV R137, RZ ;  /* 0x000000ff00897202 */ /* 0x000fe40000000f00 */
[----:B------:R-:W-:Y:S02]  /*6dd0*/  MOV R106, RZ ;  /* 0x000000ff006a7202 */ /* 0x000fe40000000f00 */
[----:B------:R-:W-:Y:S02]  /*6de0*/  MOV R135, RZ ;  /* 0x000000ff00877202 */ /* 0x000fe40000000f00 */
[----:B------:R-:W-:Y:S02]  /*6df0*/  MOV R104, RZ ;  /* 0x000000ff00687202 */ /* 0x000fe40000000f00 */
[----:B------:R-:W-:-:S02]  /*6e00*/  MOV R133, RZ ;  /* 0x000000ff00857202 */ /* 0x000fc40000000f00 */
[----:B------:R-:W-:Y:S02]  /*6e10*/  MOV R131, RZ ;  /* 0x000000ff00837202 */ /* 0x000fe40000000f00 */
[----:B------:R-:W-:Y:S02]  /*6e20*/  MOV R100, RZ ;  /* 0x000000ff00647202 */ /* 0x000fe40000000f00 */
[----:B------:R-:W-:Y:S02]  /*6e30*/  MOV R129, RZ ;  /* 0x000000ff00817202 */ /* 0x000fe40000000f00 */
[----:B------:R-:W-:Y:S02]  /*6e40*/  MOV R98, RZ ;  /* 0x000000ff00627202 */ /* 0x000fe40000000f00 */
.L_x_2590:
        /* <DEDUP_REMOVED lines=13> */
[----:B------:R-:W-:Y:S01]  /*6f20*/  ISETP.NE.AND P2, PT, R86, RZ, PT ;  /* 0x000000ff5600720c */ /* 0x000fe20003f45270 */
[----:B------:R-:W-:Y:S01]  /*6f30*/  IMAD R23, R93, c[0x0][0x1b8], RZ ;  /* 0x00006e005d177a24 */ /* 0x000fe200078e02ff */
[----:B------:R-:W-:Y:S01]  /*6f40*/  ISETP.GE.AND P0, PT, R150, 0x2, PT ;  /* 0x000000029600780c */ /* 0x000fe20003f06270 */
[C---:B------:R-:W-:Y:S02]  /*6f50*/  IMAD R19, R94.reuse, c[0x0][0x19c], R5 ;  /* 0x000067005e137a24 */ /* 0x040fe400078e0205 */
[----:B------:R-:W-:Y:S01]  /*6f60*/  IMAD.WIDE.U32 R6, R94, c[0x0][0x198], RZ ;  /* 0x000066005e067a25 */ /* 0x000fe200078e00ff */
[----:B------:R-:W-:-:S03]  /*6f70*/  ISETP.NE.OR P0, PT, R152, RZ, !P0 ;  /* 0x000000ff9800720c */ /* 0x000fc60004705670 */
        /* <DEDUP_REMOVED lines=23> */
[----:B------:R-:W-:Y:S01]  /*70f0*/  HFMA2.MMA R19, -RZ, RZ, 0, 0 ;  /* 0x00000000ff137435 */ /* 0x000fe200000001ff */
[----:B------:R-:W-:Y:S02]  /*7100*/  @!P0 IMAD R5, R18, c[0x0][0x16c], R127 ;  /* 0x00005b0012058a24 */ /* 0x000fe400078e027f */
[----:B------:R-:W-:Y:S02]  /*7110*/  IMAD.MOV.U32 R18, RZ, RZ, 0x3f800000 ;  /* 0x3f800000ff127424 */ /* 0x000fe400078e00ff */
[----:B------:R-:W-:Y:S01]  /*7120*/  @!P0 IMAD.WIDE R4, R5, 0x8, R14 ;  /* 0x0000000805048825 */ /* 0x000fe200078e020e */
        /* <DEDUP_REMOVED lines=24> */
[----:B------:R-:W-:Y:S01]  /*72b0*/  HADD2.F32 R7, -RZ, R41.H0_H0 ;  /* 0x20000029ff077230 */ /* 0x000fe20000004100 */
[----:B------:R-:W-:Y:S04]  /*72c0*/  BSSY B0, `(.L_x_2575) ;  /* 0x0000056000007945 */ /* 0x000fe80003800000 */
[----:B------:R-:W-:Y:S02]  /*72d0*/  FMUL.FTZ R186, R7, R0 ;  /* 0x0000000007ba7220 */ /* 0x000fe40000410000 */
[----:B--2---:R-:W-:-:S04]  /*72e0*/  FMUL.FTZ R161, R130, 1.4426950216293334961 ;  /* 0x3fb8aa3b82a17820 */ /* 0x004fc80000410000 */
[----:B------:R-:W-:-:S06]  /*72f0*/  FMUL.FTZ R169, R161, R38 ;  /* 0x00000026a1a97220 */ /* 0x000fcc0000410000 */
[----:B------:R-:W2:Y:S01]  /*7300*/  MUFU.EX2 R169, R169 ;  /* 0x000000a900a97308 */ /* 0x000ea20000000800 */
[C---:B0-----:R-:W-:Y:S01]  /*7310*/  FMUL.FTZ R20, R161.reuse, R37 ;  /* 0x00000025a1147220 */ /* 0x041fe20000410000 */
[----:B--2---:R0:W-:Y:S04]  /*7320*/  STS [R134+0xc90], R169 ;  /* 0x000c90a986007388 */ /* 0x0041e80000000800 */
[----:B------:R-:W-:Y:S01]  /*7330*/  BAR.SYNC.DEFER_BLOCKING 0x0 ;  /* 0x0000000000007b1d */ /* 0x000fe20000010000 */
[C---:B-1----:R-:W-:Y:S02]  /*7340*/  FMUL.FTZ R22, R161.reuse, R36 ;  /* 0x00000024a1167220 */ /* 0x042fe40000410000 */
[----:B------:R-:W-:-:S03]  /*7350*/  FMUL.FTZ R23, R161, R35 ;  /* 0x00000023a1177220 */ /* 0x000fc60000410000 */
[----:B------:R-:W1:Y:S01]  /*7360*/  MUFU.EX2 R20, R20 ;  /* 0x0000001400147308 */ /* 0x000e620000000800 */
[----:B------:R-:W-:-:S07]  /*7370*/  FMUL.FTZ R132, R161, R34 ;  /* 0x00000022a1847220 */ /* 0x000fce0000410000 */
[----:B------:R-:W0:Y:S01]  /*7380*/  MUFU.EX2 R22, R22 ;  /* 0x0000001600167308 */ /* 0x000e220000000800 */
[----:B------:R-:W-:-:S07]  /*7390*/  FMUL.FTZ R136, R161, R33 ;  /* 0x00000021a1887220 */ /* 0x000fce0000410000 */
[----:B------:R-:W2:Y:S01]  /*73a0*/  MUFU.EX2 R23, R23 ;  /* 0x0000001700177308 */ /* 0x000ea20000000800 */
[----:B------:R4:W5:Y:S01]  /*73b0*/  @!P0 LDG.E.64 R18, [R4.64] ;  /* 0x0000000404128981 */ /* 0x000962000c1e1b00 */
[----:B------:R-:W-:Y:S01]  /*73c0*/  FMUL.FTZ R138, R161, R32 ;  /* 0x00000020a18a7220 */ /* 0x000fe20000410000 */
[----:B----4-:R-:W-:Y:S02]  /*73d0*/  HADD2.F32 R5, -RZ, R148.H0_H0 ;  /* 0x20000094ff057230 */ /* 0x010fe40000004100 */
[----:B------:R-:W-:-:S03]  /*73e0*/  HADD2.F32 R4, -RZ, R55.H0_H0 ;  /* 0x20000037ff047230 */ /* 0x000fc60000004100 */
[----:B------:R-:W4:Y:S01]  /*73f0*/  MUFU.EX2 R132, R132 ;  /* 0x0000008400847308 */ /* 0x000f220000000800 */
[----:B------:R-:W-:Y:S02]  /*7400*/  FMUL.FTZ R146, R5, R38 ;  /* 0x0000002605927220 */ /* 0x000fe40000410000 */
[----:B------:R-:W-:Y:S02]  /*7410*/  FMUL.FTZ R191, R4, R37 ;  /* 0x0000002504bf7220 */ /* 0x000fe40000410000 */
[----:B-1----:R-:W-:-:S03]  /*7420*/  FMUL.FTZ R5, R169, R20 ;  /* 0x00000014a9057220 */ /* 0x002fc60000410000 */
[----:B------:R-:W1:Y:S01]  /*7430*/  MUFU.EX2 R136, R136 ;  /* 0x0000008800887308 */ /* 0x000e620000000800 */
[----:B------:R-:W-:Y:S02]  /*7440*/  FFMA.FTZ R4, R146, R20, R191 ;  /* 0x0000001492047223 */ /* 0x000fe400000100bf */
[C---:B------:R-:W-:Y:S02]  /*7450*/  FMUL.FTZ R140, R161.reuse, R31 ;  /* 0x0000001fa18c7220 */ /* 0x040fe40000410000 */
[C---:B0-----:R-:W-:Y:S02]  /*7460*/  FMUL.FTZ R134, R22.reuse, R5 ;  /* 0x0000000516867220 */ /* 0x041fe40000410000 */
[----:B------:R-:W-:Y:S01]  /*7470*/  FFMA.FTZ R4, R22, R4, R187 ;  /* 0x0000000416047223 */ /* 0x000fe200000100bb */
[----:B------:R-:W0:Y:S01]  /*7480*/  MUFU.EX2 R138, R138 ;  /* 0x0000008a008a7308 */ /* 0x000e220000000800 */
[----:B------:R-:W-:Y:S01]  /*7490*/  FMUL.FTZ R142, R161, R30 ;  /* 0x0000001ea18e7220 */ /* 0x000fe20000410000 */
[----:B------:R-:W-:Y:S01]  /*74a0*/  ISETP.NE.AND P0, PT, R86, 0x3f, PT ;  /* 0x0000003f5600780c */ /* 0x000fe20003f05270 */
[----:B--2---:R-:W-:-:S02]  /*74b0*/  FMUL.FTZ R5, R23, R134 ;  /* 0x0000008617057220 */ /* 0x004fc40000410000 */
[----:B------:R-:W-:-:S03]  /*74c0*/  FFMA.FTZ R4, R23, R4, R144 ;  /* 0x0000000417047223 */ /* 0x000fc60000010090 */
[----:B------:R-:W2:Y:S01]  /*74d0*/  MUFU.EX2 R140, R140 ;  /* 0x0000008c008c7308 */ /* 0x000ea20000000800 */
[----:B------:R-:W-:Y:S02]  /*74e0*/  FMUL.FTZ R171, R161, R29 ;  /* 0x0000001da1ab7220 */ /* 0x000fe40000410000 */
[C---:B----4-:R-:W-:Y:S02]  /*74f0*/  FMUL.FTZ R5, R132.reuse, R5 ;  /* 0x0000000584057220 */ /* 0x050fe40000410000 */
        /* <DEDUP_REMOVED lines=8> */
[C---:B0-----:R-:W-:Y:S02]  /*7580*/  FMUL.FTZ R5, R138.reuse, R5 ;  /* 0x000000058a057220 */ /* 0x041fe40000410000 */
[----:B------:R-:W-:-:S03]  /*7590*/  FFMA.FTZ R4, R138, R4, R197 ;  /* 0x000000048a047223 */ /* 0x000fc600000100c5 */
[----:B------:R-:W0:Y:S01]  /*75a0*/  MUFU.EX2 R173, R173 ;  /* 0x000000ad00ad7308 */ /* 0x000e220000000800 */
[----:B------:R-:W-:Y:S02]  /*75b0*/  FMUL.FTZ R179, R161, R26 ;  /* 0x0000001aa1b37220 */ /* 0x000fe40000410000 */
[C---:B--2---:R-:W-:Y:S02]  /*75c0*/  FMUL.FTZ R5, R140.reuse, R5 ;  /* 0x000000058c057220 */ /* 0x044fe40000410000 */
[----:B------:R-:W-:-:S03]  /*75d0*/  FFMA.FTZ R4, R140, R4, R199 ;  /* 0x000000048c047223 */ /* 0x000fc600000100c7 */
[----:B------:R-:W2:Y:S01]  /*75e0*/  MUFU.EX2 R175, R175 ;  /* 0x000000af00af7308 */ /* 0x000ea20000000800 */
[----:B------:R-:W-:Y:S02]  /*75f0*/  FMUL.FTZ R181, R161, R25 ;  /* 0x00000019a1b57220 */ /* 0x000fe40000410000 */
[C---:B----4-:R-:W-:Y:S02]  /*7600*/  FMUL.FTZ R134, R142.reuse, R5 ;  /* 0x000000058e867220 */ /* 0x050fe40000410000 */
[----:B------:R-:W-:-:S03]  /*7610*/  FFMA.FTZ R4, R142, R4, R201 ;  /* 0x000000048e047223 */ /* 0x000fc600000100c9 */
[----:B------:R-:W4:Y:S01]  /*7620*/  MUFU.EX2 R179, R179 ;  /* 0x000000b300b37308 */ /* 0x000f220000000800 */
[----:B------:R-:W-:Y:S02]  /*7630*/  FMUL.FTZ R183, R161, R24 ;  /* 0x00000018a1b77220 */ /* 0x000fe40000410000 */
[C---:B-1----:R-:W-:Y:S02]  /*7640*/  FMUL.FTZ R134, R171.reuse, R134 ;  /* 0x00000086ab867220 */ /* 0x042fe40000410000 */
[----:B------:R-:W-:-:S03]  /*7650*/  FFMA.FTZ R4, R171, R4, R158 ;  /* 0x00000004ab047223 */ /* 0x000fc6000001009e */
[----:B------:R-:W1:Y:S01]  /*7660*/  MUFU.EX2 R181, R181 ;  /* 0x000000b500b57308 */ /* 0x000e620000000800 */
[----:B------:R-:W-:Y:S02]  /*7670*/  FMUL.FTZ R185, R161, R0 ;  /* 0x00000000a1b97220 */ /* 0x000fe40000410000 */
[C---:B0-----:R-:W-:Y:S02]  /*7680*/  FMUL.FTZ R134, R173.reuse, R134 ;  /* 0x00000086ad867220 */ /* 0x041fe40000410000 */
[----:B------:R-:W-:-:S03]  /*7690*/  FFMA.FTZ R4, R173, R4, R160 ;  /* 0x00000004ad047223 */ /* 0x000fc600000100a0 */
[----:B------:R-:W0:Y:S01]  /*76a0*/  MUFU.EX2 R183, R183 ;  /* 0x000000b700b77308 */ /* 0x000e220000000800 */
[C---:B--2---:R-:W-:Y:S02]  /*76b0*/  FMUL.FTZ R134, R175.reuse, R134 ;  /* 0x00000086af867220 */ /* 0x044fe40000410000 */
[----:B------:R-:W-:Y:S01]  /*76c0*/  FFMA.FTZ R4, R175, R4, R162 ;  /* 0x00000004af047223 */ /* 0x000fe200000100a2 */
[----:B------:R-:W-:-:S04]  /*76d0*/  HADD2.F32 R5, -RZ, R42.H0_H0 ;  /* 0x2000002aff057230 */ /* 0x000fc80000004100 */
[----:B------:R-:W2:Y:S01]  /*76e0*/  MUFU.EX2 R185, R185 ;  /* 0x000000b900b97308 */ /* 0x000ea20000000800 */
[C---:B----4-:R-:W-:Y:S02]  /*76f0*/  FMUL.FTZ R134, R179.reuse, R134 ;  /* 0x00000086b3867220 */ /* 0x050fe40000410000 */
[----:B------:R-:W-:Y:S02]  /*7700*/  FFMA.FTZ R4, R179, R4, R164 ;  /* 0x00000004b3047223 */ /* 0x000fe400000100a4 */
[----:B------:R-:W-:Y:S02]  /*7710*/  FMUL.FTZ R168, R5, R24 ;  /* 0x0000001805a87220 */ /* 0x000fe40000410000 */
[C---:B-1----:R-:W-:Y:S02]  /*7720*/  FMUL.FTZ R134, R181.reuse, R134 ;  /* 0x00000086b5867220 */ /* 0x042fe40000410000 */
[----:B------:R-:W-:Y:S02]  /*7730*/  FFMA.FTZ R4, R181, R4, R166 ;  /* 0x00000004b5047223 */ /* 0x000fe400000100a6 */
[----:B0-----:R-:W-:-:S02]  /*7740*/  FMUL.FTZ R134, R183, R134 ;  /* 0x00000086b7867220 */ /* 0x001fc40000410000 */
[----:B------:R-:W-:Y:S02]  /*7750*/  FFMA.FTZ R5, R183, R4, R168 ;  /* 0x00000004b7057223 */ /* 0x000fe400000100a8 */
[----:B---3--:R-:W-:Y:S02]  /*7760*/  FMUL.FTZ R6, R21, R6 ;  /* 0x0000000615067220 */ /* 0x008fe40000410000 */
[C---:B--2---:R-:W-:Y:S02]  /*7770*/  FMUL.FTZ R4, R185.reuse, R134 ;  /* 0x00000086b9047220 */ /* 0x044fe40000410000 */
[----:B------:R-:W-:Y:S01]  /*7780*/  FFMA.FTZ R5, R185, R5, R186 ;  /* 0x00000005b9057223 */ /* 0x000fe200000100ba */
[----:B------:R-:W-:Y:S05]  /*7790*/  @P0 BRA `(.L_x_2576) ;  /* 0x0000008000000947 */ /* 0x000fea0003800000 */
[----:B------:R-:W-:Y:S02]  /*77a0*/  ISETP.NE.AND P0, PT, R150, c[0x0][0x174], PT ;  /* 0x00005d0096007a0c */ /* 0x000fe40003f05270 */
[----:B------:R-:W-:-:S11]  /*77b0*/  MOV R170, 0x3f800000 ;  /* 0x3f80000000aa7802 */ /* 0x000fd60000000f00 */
[----:B------:R-:W-:-:S04]  /*77c0*/  @P0 IADD3 R134, -R77, c[0x0][0x174], RZ ;  /* 0x00005d004d860a10 */ /* 0x000fc80007ffe1ff */
[----:B------:R-:W-:-:S04]  /*77d0*/  @P0 LEA.HI R7, R134, R134, RZ, 0x1 ;  /* 0x0000008686070211 */ /* 0x000fc800078f08ff */
[----:B------:R-:W-:-:S04]  /*77e0*/  @P0 LOP3.LUT R7, R7, 0xfffffe, RZ, 0xc0, !PT ;  /* 0x00fffffe07070812 */ /* 0x000fc800078ec0ff */
[----:B------:R-:W-:-:S04]  /*77f0*/  @P0 IADD3 R134, -R7, R134, RZ ;  /* 0x0000008607860210 */ /* 0x000fc80007ffe1ff */
[----:B------:R-:W-:-:S05]  /*7800*/  @P0 LEA R134, R134, R127, 0x8 ;  /* 0x0000007f86860211 */ /* 0x000fca00078e40ff */
[----:B------:R0:W1:Y:S02]  /*7810*/  @P0 LDS R170, [R134.X4+0xc90] ;  /* 0x000c900086aa0984 */ /* 0x0000640000004800 */
.L_x_2576:
[----:B------:R-:W-:Y:S05]  /*7820*/  BSYNC B0 ;  /* 0x0000000000007941 */ /* 0x000fea0003800000 */
.L_x_2575:
        /* <DEDUP_REMOVED lines=26> */
.L_x_2602:
        /* <DEDUP_REMOVED lines=23> */
[----:B------:R-:W-:-:S04]  /*7b40*/  MOV R188, R6 ;  /* 0x0000000600bc7202 */ /* 0x000fc80000000f00 */
.L_x_2603:
[----:B------:R-:W-:Y:S01]  /*7b50*/  ISETP.GE.AND P0, PT, R84, 0x10, PT ;  /* 0x000000105400780c */ /* 0x000fe20003f06270 */
[----:B0-----:R-:W-:Y:S01]  /*7b60*/  IMAD.MOV.U32 R7, RZ, RZ, R188 ;  /* 0x000000ffff077224 */ /* 0x001fe200078e00bc */
        /* <DEDUP_REMOVED lines=9> */
[----:B-1---5:R-:W-:Y:S05]  /*7c00*/  CALL.REL.NOINC `($__internal_106_$__cuda_sm70_shflsync_idx_p) ;  /* 0x00004e8000007944 */ /* 0x022fea0003c00000 */
.L_x_2581:
[----:B------:R-:W-:Y:S05]  /*7c10*/  BRA.CONV ~URZ, `(.L_x_2582) ;  /* 0x000000637f007947 */ /* 0x000fea000b800000 */
[----:B-1----:R-:W-:Y:S01]  /*7c20*/  HFMA2.MMA R198, -RZ, RZ, 0, 1.847743988037109375e-06 ;  /* 0x0000001fffc67435 */ /* 0x002fe200000001ff */
[----:B0-----:R-:W-:Y:S01]  /*7c30*/  MOV R200, R194 ;  /* 0x000000c200c87202 */ /* 0x001fe20000000f00 */
[----:B------:R-:W-:Y:S01]  /*7c40*/  IMAD.MOV.U32 R205, RZ, RZ, 0x1f ;  /* 0x0000001fffcd7424 */ /* 0x000fe200078e00ff */
[----:B------:R-:W-:-:S02]  /*7c50*/  MOV R207, 0xffffffff ;  /* 0xffffffff00cf7802 */ /* 0x000fc40000000f00 */
[----:B------:R-:W-:Y:S02]  /*7c60*/  MOV R4, 0x7c80 ;  /* 0x00007c8000047802 */ /* 0x000fe40000000f00 */
[----:B-----5:R-:W-:Y:S05]  /*7c70*/  CALL.REL.NOINC `($__internal_106_$__cuda_sm70_shflsync_idx_p) ;  /* 0x00004e1000007944 */ /* 0x020fea0003c00000 */
.L_x_2582:
[----:B------:R-:W-:Y:S05]  /*7c80*/  BRA.DIV ~URZ, `(.L_x_2583) ;  /* 0x000044427f007947 */ /* 0x000fea000b800000 */
[----:B-----5:R-:W2:Y:S04]  /*7c90*/  SHFL.IDX PT, R18, R18, RZ, 0x1f ;  /* 0x00001fff12127589 */ /* 0x020ea800000e0000 */
[----:B------:R3:W4:Y:S04]  /*7ca0*/  SHFL.IDX PT, R5, R19, RZ, 0x1f ;  /* 0x00001fff13057589 */ /* 0x00072800000e0000 */
[----:B------:R3:W0:Y:S04]  /*7cb0*/  SHFL.UP PT, R156, R7, 0x1, RZ ;  /* 0x04200000079c7989 */ /* 0x00062800000e00ff */
[----:B------:R3:W1:Y:S02]  /*7cc0*/  SHFL.UP PT, R188, R194, 0x1, RZ ;  /* 0x04200000c2bc7989 */ /* 0x00066400000e00ff */
.L_x_2604:
[----:B---3--:R-:W3:Y:S01]  /*7cd0*/  LDS.64 R6, [R86.X16+0x880] ;  /* 0x0008800056067984 */ /* 0x008ee2000000ca00 */
[----:B--2---:R-:W-:Y:S01]  /*7ce0*/  MOV R4, R18 ;  /* 0x0000001200047202 */ /* 0x004fe20000000f00 */
[----:B01--4-:R-:W-:-:S04]  /*7cf0*/  @P2 FFMA.FTZ R5, R5, R156, R188 ;  /* 0x0000009c05052223 */ /* 0x013fc800000100bc */
[----:B------:R-:W-:Y:S02]  /*7d00*/  @P2 FMUL.FTZ R4, R4, R156 ;  /* 0x0000009c04042220 */ /* 0x000fe40000410000 */
[C---:B---3--:R-:W-:Y:S02]  /*7d10*/  FFMA.FTZ R7, R6.reuse, R5, R7 ;  /* 0x0000000506077223 */ /* 0x048fe40000010007 */
[----:B------:R-:W-:-:S05]  /*7d20*/  FMUL.FTZ R6, R6, R4 ;  /* 0x0000000406067220 */ /* 0x000fca0000410000 */
[----:B------:R0:W-:Y:S02]  /*7d30*/  STS.128 [R86.X16+0x880], R4 ;  /* 0x0008800456007388 */ /* 0x0001e4000000cc00 */
.L_x_2578:
[----:B--2---:R-:W-:Y:S05]  /*7d40*/  BSYNC B0 ;  /* 0x0000000000007941 */ /* 0x004fea0003800000 */
.L_x_2577:
[----:B------:R-:W-:Y:S01]  /*7d50*/  WARPSYNC 0xffffffff ;  /* 0xffffffff00007948 */ /* 0x000fe20003800000 */
[----:B------:R-:W-:Y:S01]  /*7d60*/  BAR.SYNC.DEFER_BLOCKING 0x0 ;  /* 0x0000000000007b1d */ /* 0x000fe20000010000 */
[C---:B01----:R-:W-:Y:S01]  /*7d70*/  FMUL.FTZ R6, R185.reuse, R170 ;  /* 0x000000aab9067220 */ /* 0x043fe20000410000 */
[----:B------:R-:W-:Y:S01]  /*7d80*/  ISETP.GE.AND P0, PT, R150, c[0x0][0x174], PT ;  /* 0x00005d0096007a0c */ /* 0x000fe20003f06270 */
[----:B------:R-:W-:Y:S01]  /*7d90*/  FFMA.FTZ R4, R185, R203, R184 ;  /* 0x000000cbb9047223 */ /* 0x000fe200000100b8 */
[----:B-----5:R-:W-:Y:S01]  /*7da0*/  HFMA2.MMA R19, -RZ, RZ, 0, 0 ;  /* 0x00000000ff137435 */ /* 0x020fe200000001ff */
[C---:B------:R-:W-:Y:S01]  /*7db0*/  FMUL.FTZ R6, R183.reuse, R6 ;  /* 0x00000006b7067220 */ /* 0x040fe20000410000 */
        /* <DEDUP_REMOVED lines=16> */
[----:B------:R-:W-:Y:S01]  /*7ec0*/  FMUL.FTZ R5, R142, R5 ;  /* 0x000000058e057220 */ /* 0x000fe20000410000 */
        /* <DEDUP_REMOVED lines=45> */
.L_x_2605:
        /* <DEDUP_REMOVED lines=26> */
.L_x_2606:
        /* <DEDUP_REMOVED lines=11> */
.L_x_2585:
[----:B-12---:R-:W-:Y:S05]  /*83f0*/  BSYNC B0 ;  /* 0x0000000000007941 */ /* 0x006fea0003800000 */
.L_x_2584:
[----:B------:R-:W-:Y:S01]  /*8400*/  WARPSYNC 0xffffffff ;  /* 0xffffffff00007948 */ /* 0x000fe20003800000 */
[----:B------:R-:W-:Y:S01]  /*8410*/  BAR.SYNC.DEFER_BLOCKING 0x0 ;  /* 0x0000000000007b1d */ /* 0x000fe20000010000 */
[----:B0-----:R-:W-:Y:S01]  /*8420*/  FFMA.FTZ R5, R95, R188, RZ ;  /* 0x000000bc5f057223 */ /* 0x001fe200000100ff */
[----:B------:R-:W-:Y:S01]  /*8430*/  HADD2.F32 R7, -RZ, R148.H0_H0 ;  /* 0x20000094ff077230 */ /* 0x000fe20000004100 */
[C---:B------:R-:W-:Y:S01]  /*8440*/  ISETP.GT.AND P0, PT, R84.reuse, 0x1e, PT ;  /* 0x0000001e5400780c */ /* 0x040fe20003f04270 */
[----:B------:R-:W-:Y:S01]  /*8450*/  HADD2.F32 R193, -RZ, R49.H0_H0 ;  /* 0x20000031ffc17230 */ /* 0x000fe20000004100 */
[----:B------:R-:W-:Y:S01]  /*8460*/  FFMA.FTZ R6, R97, R190, R5 ;  /* 0x000000be61067223 */ /* 0x000fe20000010005 */
[----:B------:R-:W-:Y:S01]  /*8470*/  HADD2.F32 R197, -RZ, R48.H0_H0 ;  /* 0x20000030ffc57230 */ /* 0x000fe20000004100 */
[C---:B------:R-:W-:Y:S01]  /*8480*/  ISETP.GT.AND P2, PT, R84.reuse, 0x1d, PT ;  /* 0x0000001d5400780c */ /* 0x040fe20003f44270 */
[----:B------:R-:W-:Y:S01]  /*8490*/  HADD2.F32 R199, -RZ, R47.H0_H0 ;  /* 0x2000002fffc77230 */ /* 0x000fe20000004100 */
[----:B------:R-:W-:Y:S01]  /*84a0*/  FFMA.FTZ R6, R99, R187, R6 ;  /* 0x000000bb63067223 */ /* 0x000fe20000010006 */
[----:B------:R-:W-:Y:S01]  /*84b0*/  HADD2.F32 R223, -RZ, R46.H0_H0 ;  /* 0x2000002effdf7230 */ /* 0x000fe20000004100 */
[----:B------:R-:W-:Y:S01]  /*84c0*/  FFMA.FTZ R201, R197, -R30, R156 ;  /* 0x8000001ec5c97223 */ /* 0x000fe2000001009c */
[----:B------:R-:W-:Y:S01]  /*84d0*/  HADD2.F32 R225, -RZ, R44.H0_H0 ;  /* 0x2000002cffe17230 */ /* 0x000fe20000004100 */
[----:B------:R-:W-:Y:S01]  /*84e0*/  FFMA.FTZ R6, R101, R192, R6 ;  /* 0x000000c065067223 */ /* 0x000fe20000010006 */
[----:B------:R-:W-:Y:S01]  /*84f0*/  HADD2.F32 R227, -RZ, R42.H0_H0 ;  /* 0x2000002affe37230 */ /* 0x000fe20000004100 */
[----:B------:R-:W-:Y:S01]  /*8500*/  FFMA.FTZ R207, R223, -R28, R160 ;  /* 0x8000001cdfcf7223 */ /* 0x000fe200000100a0 */
[----:B------:R-:W-:Y:S01]  /*8510*/  HADD2.F32 R229, -RZ, R41.H0_H0 ;  /* 0x20000029ffe57230 */ /* 0x000fe20000004100 */
[----:B------:R-:W-:Y:S01]  /*8520*/  FFMA.FTZ R6, R103, R189, R6 ;  /* 0x000000bd67067223 */ /* 0x000fe20000010006 */
[----:B------:R-:W-:Y:S01]  /*8530*/  ISETP.GT.AND P3, PT, R84, 0x1b, PT ;  /* 0x0000001b5400780c */ /* 0x000fe20003f64270 */
[----:B------:R-:W-:Y:S01]  /*8540*/  FFMA.FTZ R211, R225, -R26, R164 ;  /* 0x8000001ae1d37223 */ /* 0x000fe200000100a4 */
[----:B------:R-:W-:Y:S01]  /*8550*/  BSSY B0, `(.L_x_2588) ;  /* 0x00000c9000007945 */ /* 0x000fe20003800000 */
[----:B------:R-:W-:-:S02]  /*8560*/  FFMA.FTZ R6, R105, R144, R6 ;  /* 0x0000009069067223 */ /* 0x000fc40000010006 */
[----:B------:R-:W-:Y:S01]  /*8570*/  FFMA.FTZ R215, R227, -R24, R168 ;  /* 0x80000018e3d77223 */ /* 0x000fe200000100a8 */
[----:B------:R-:W0:Y:S01]  /*8580*/  LDS R4, [R86.X8+0xa94] ;  /* 0x000a940056047984 */ /* 0x000e220000008800 */
[----:B------:R-:W-:-:S03]  /*8590*/  FFMA.FTZ R6, R107, R169, R6 ;  /* 0x000000a96b067223 */ /* 0x000fc60000010006 */
[----:B------:R-:W-:Y:S01]  /*85a0*/  @!P1 STS.64 [R127.X8+0x1590], R18 ;  /* 0x001590127f009388 */ /* 0x000fe20000008a00 */
[----:B------:R-:W-:Y:S02]  /*85b0*/  FFMA.FTZ R6, R109, R146, R6 ;  /* 0x000000926d067223 */ /* 0x000fe40000010006 */
[----:B------:R-:W-:Y:S02]  /*85c0*/  FFMA.FTZ R146, R193, -R31, R146 ;  /* 0x8000001fc1927223 */ /* 0x000fe40000010092 */
        /* <DEDUP_REMOVED lines=8> */
[----:B------:R-:W-:Y:S02]  /*8650*/  FFMA.FTZ R186, R229, -R0, R186 ;  /* 0x80000000e5ba7223 */ /* 0x000fe400000100ba */
[----:B0-----:R-:W-:Y:S02]  /*8660*/  FFMA.FTZ R203, R4, R170, R203 ;  /* 0x000000aa04cb7223 */ /* 0x001fe400000100cb */
[----:B------:R-:W0:Y:S02]  /*8670*/  SHFL.DOWN PT, R4, R5, 0x1, 0x1f ;  /* 0x08201f0005047f89 */ /* 0x000e2400000e0000 */
[----:B------:R-:W-:Y:S01]  /*8680*/  FFMA.FTZ R185, R185, R203, R184 ;  /* 0x000000cbb9b97223 */ /* 0x000fe200000100b8 */
[----:B------:R-:W-:Y:S01]  /*8690*/  HADD2.F32 R184, -RZ, R45.H0_H0 ;  /* 0x2000002dffb87230 */ /* 0x000fe20000004100 */
[----:B------:R-:W-:-:S02]  /*86a0*/  FMUL.FTZ R217, R203, R0 ;  /* 0x00000000cbd97220 */ /* 0x000fc40000410000 */
        /* <DEDUP_REMOVED lines=8> */
[----:B------:R-:W-:Y:S02]  /*8730*/  FFMA.FTZ R176, R199, -R29, R158 ;  /* 0x8000001dc7b07223 */ /* 0x000fe4000001009e */
[----:B------:R-:W-:Y:S02]  /*8740*/  FFMA.FTZ R174, R173, R175, R174 ;  /* 0x000000afadae7223 */ /* 0x000fe400000100ae */
[----:B0-----:R-:W-:Y:S01]  /*8750*/  @!P0 FADD.FTZ R5, R5, R4 ;  /* 0x0000000405058221 */ /* 0x001fe20000010000 */
[----:B------:R-:W-:Y:S01]  /*8760*/  HADD2.F32 R4, -RZ, R52.H0_H0 ;  /* 0x20000034ff047230 */ /* 0x000fe20000004100 */
[----:B------:R-:W-:Y:S01]  /*8770*/  FFMA.FTZ R173, R171, R174, R172 ;  /* 0x000000aeabad7223 */ /* 0x000fe200000100ac */
[----:B------:R-:W-:Y:S01]  /*8780*/  HADD2.F32 R171, -RZ, R53.H0_H0 ;  /* 0x20000035ffab7230 */ /* 0x000fe20000004100 */
[----:B------:R-:W-:Y:S01]  /*8790*/  FMUL.FTZ R205, R174, R29 ;  /* 0x0000001daecd7220 */ /* 0x000fe20000410000 */
[----:B------:R-:W0:Y:S01]  /*87a0*/  SHFL.DOWN PT, R180, R5, 0x2, 0x1f ;  /* 0x08401f0005b47f89 */ /* 0x000e2200000e0000 */
[----:B------:R-:W-:-:S02]  /*87b0*/  FFMA.FTZ R142, R142, R173, R195 ;  /* 0x000000ad8e8e7223 */ /* 0x000fc400000100c3 */
[----:B------:R-:W-:Y:S02]  /*87c0*/  FFMA.FTZ R192, R171, -R35, R192 ;  /* 0x80000023abc07223 */ /* 0x000fe400000100c0 */
[----:B------:R-:W-:Y:S01]  /*87d0*/  FFMA.FTZ R177, R140, R142, R177 ;  /* 0x0000008e8cb17223 */ /* 0x000fe200000100b1 */
[----:B------:R-:W-:Y:S01]  /*87e0*/  HADD2.F32 R140, -RZ, R50.H0_H0 ;  /* 0x20000032ff8c7230 */ /* 0x000fe20000004100 */
[----:B------:R-:W-:Y:S02]  /*87f0*/  FFMA.FTZ R189, R4, -R34, R189 ;  /* 0x8000002204bd7223 */ /* 0x000fe400000100bd */
[----:B------:R-:W-:Y:S02]  /*8800*/  FFMA.FTZ R138, R138, R177, R167 ;  /* 0x000000b18a8a7223 */ /* 0x000fe400000100a7 */
[----:B------:R-:W-:Y:S02]  /*8810*/  FFMA.FTZ R169, R140, -R32, R169 ;  /* 0x800000208ca97223 */ /* 0x000fe400000100a9 */
[----:B------:R-:W-:-:S02]  /*8820*/  FFMA.FTZ R167, R136, R138, R165 ;  /* 0x0000008a88a77223 */ /* 0x000fc400000100a5 */
[----:B------:R-:W-:Y:S01]  /*8830*/  FFMA.FTZ R165, R7, -R38, R188 ;  /* 0x8000002607a57223 */ /* 0x000fe200000100bc */
[----:B------:R-:W-:Y:S01]  /*8840*/  HADD2.F32 R188, -RZ, R43.H0_H0 ;  /* 0x2000002bffbc7230 */ /* 0x000fe20000004100 */
[----:B------:R-:W-:Y:S02]  /*8850*/  FFMA.FTZ R132, R132, R167, R163 ;  /* 0x000000a784847223 */ /* 0x000fe400000100a3 */
[----:B------:R-:W-:Y:S02]  /*8860*/  FMUL.FTZ R191, R138, R33 ;  /* 0x000000218abf7220 */ /* 0x000fe40000410000 */
[----:B------:R-:W-:Y:S02]  /*8870*/  FFMA.FTZ R23, R23, R132, R134 ;  /* 0x0000008417177223 */ /* 0x000fe40000010086 */
[----:B------:R-:W-:Y:S02]  /*8880*/  FMUL.FTZ R179, R132, R35 ;  /* 0x0000002384b37220 */ /* 0x000fe40000410000 */
[----:B------:R-:W-:Y:S01]  /*8890*/  FFMA.FTZ R22, R22, R23, R161 ;  /* 0x0000001716167223 */ /* 0x000fe200000100a1 */
[----:B------:R-:W-:Y:S01]  /*88a0*/  HADD2.F32 R161, -RZ, R55.H0_H0 ;  /* 0x20000037ffa17230 */ /* 0x000fe20000004100 */
[----:B------:R-:W-:-:S02]  /*88b0*/  FMUL.FTZ R134, R23, R36 ;  /* 0x0000002417867220 */ /* 0x000fc40000410000 */
[----:B------:R-:W-:Y:S01]  /*88c0*/  FFMA.FTZ R21, R20, R22, R21 ;  /* 0x0000001614157223 */ /* 0x000fe20000010015 */
[----:B------:R-:W-:Y:S01]  /*88d0*/  HADD2.F32 R20, -RZ, R54.H0_H0 ;  /* 0x20000036ff147230 */ /* 0x000fe20000004100 */
[-C--:B------:R-:W-:Y:S02]  /*88e0*/  FFMA.FTZ R190, R161, -R37.reuse, R190 ;  /* 0x80000025a1be7223 */ /* 0x080fe400000100be */
        /* <DEDUP_REMOVED lines=23> */
[----:B0-----:R-:W-:Y:S02]  /*8a60*/  @!P2 FADD.FTZ R5, R5, R180 ;  /* 0x000000b40505a221 */ /* 0x001fe40000010000 */
        /* <DEDUP_REMOVED lines=9> */
[----:B------:R-:W0:Y:S01]  /*8b00*/  SHFL.DOWN PT, R172, R5, 0x4, 0x1f ;  /* 0x08801f0005ac7f89 */ /* 0x000e2200000e0000 */
[----:B------:R-:W-:-:S02]  /*8b10*/  FFMA.FTZ R181, R225, R181, R18 ;  /* 0x000000b5e1b57223 */ /* 0x000fc40000010012 */
[----:B------:R-:W-:Y:S01]  /*8b20*/  FFMA.FTZ R178, R184, R178, R19 ;  /* 0x000000b2b8b27223 */ /* 0x000fe20000010013 */
[----:B------:R-:W1:Y:S01]  /*8b30*/  SHFL.DOWN PT, R219, R158, 0x1, 0x1f ;  /* 0x08201f009edb7f89 */ /* 0x000e6200000e0000 */
[C---:B------:R-:W-:Y:S02]  /*8b40*/  FMUL.FTZ R18, R130.reuse, R175 ;  /* 0x000000af82127220 */ /* 0x040fe40000410000 */
[----:B------:R-:W-:Y:S02]  /*8b50*/  FMUL.FTZ R19, R130, R174 ;  /* 0x000000ae82137220 */ /* 0x000fe40000410000 */
[----:B------:R-:W-:Y:S02]  /*8b60*/  FMUL.FTZ R18, R207, R18 ;  /* 0x00000012cf127220 */ /* 0x000fe40000410000 */
[----:B------:R-:W-:Y:S02]  /*8b70*/  FMUL.FTZ R19, R176, R19 ;  /* 0x00000013b0137220 */ /* 0x000fe40000410000 */
[----:B------:R-:W-:-:S02]  /*8b80*/  FFMA.FTZ R175, R223, R175, R18 ;  /* 0x000000afdfaf7223 */ /* 0x000fc40000010012 */
[----:B------:R-:W-:Y:S02]  /*8b90*/  FFMA.FTZ R174, R199, R174, R19 ;  /* 0x000000aec7ae7223 */ /* 0x000fe40000010013 */
[C---:B------:R-:W-:Y:S02]  /*8ba0*/  FMUL.FTZ R18, R130.reuse, R173 ;  /* 0x000000ad82127220 */ /* 0x040fe40000410000 */
[----:B------:R-:W-:Y:S02]  /*8bb0*/  FMUL.FTZ R19, R130, R142 ;  /* 0x0000008e82137220 */ /* 0x000fe40000410000 */
[----:B------:R-:W-:Y:S02]  /*8bc0*/  FADD.FTZ R110, R181, R110 ;  /* 0x0000006eb56e7221 */ /* 0x000fe40000010000 */
[----:B------:R-:W-:Y:S02]  /*8bd0*/  FMUL.FTZ R18, R201, R18 ;  /* 0x00000012c9127220 */ /* 0x000fe40000410000 */
[----:B0-----:R-:W-:-:S02]  /*8be0*/  @!P3 FADD.FTZ R5, R5, R172 ;  /* 0x000000ac0505b221 */ /* 0x001fc40000010000 */
[----:B------:R-:W-:Y:S02]  /*8bf0*/  FMUL.FTZ R19, R146, R19 ;  /* 0x0000001392137220 */ /* 0x000fe40000410000 */
[----:B-1----:R-:W-:Y:S01]  /*8c00*/  @!P0 FADD.FTZ R158, R158, R219 ;  /* 0x000000db9e9e8221 */ /* 0x002fe20000010000 */
[----:B------:R-:W0:Y:S01]  /*8c10*/  SHFL.DOWN PT, R172, R5, 0x8, 0x1f ;  /* 0x09001f0005ac7f89 */ /* 0x000e2200000e0000 */
[----:B------:R-:W-:Y:S01]  /*8c20*/  ISETP.GT.AND P0, PT, R84, 0x17, PT ;  /* 0x000000175400780c */ /* 0x000fe20003f04270 */
[----:B------:R-:W-:Y:S02]  /*8c30*/  FFMA.FTZ R173, R197, R173, R18 ;  /* 0x000000adc5ad7223 */ /* 0x000fe40000010012 */
[----:B------:R-:W1:Y:S01]  /*8c40*/  SHFL.DOWN PT, R219, R158, 0x2, 0x1f ;  /* 0x08401f009edb7f89 */ /* 0x000e6200000e0000 */
[----:B------:R-:W-:Y:S02]  /*8c50*/  FFMA.FTZ R142, R193, R142, R19 ;  /* 0x0000008ec18e7223 */ /* 0x000fe40000010013 */
[----:B------:R-:W-:-:S02]  /*8c60*/  FMUL.FTZ R18, R130, R177 ;  /* 0x000000b182127220 */ /* 0x000fc40000410000 */
[----:B------:R-:W-:Y:S02]  /*8c70*/  FMUL.FTZ R19, R130, R138 ;  /* 0x0000008a82137220 */ /* 0x000fe40000410000 */
[----:B------:R-:W-:Y:S02]  /*8c80*/  FMUL.FTZ R18, R169, R18 ;  /* 0x00000012a9127220 */ /* 0x000fe40000410000 */
[----:B------:R-:W-:Y:S02]  /*8c90*/  FMUL.FTZ R19, R144, R19 ;  /* 0x0000001390137220 */ /* 0x000fe40000410000 */
[----:B------:R-:W-:Y:S02]  /*8ca0*/  FFMA.FTZ R177, R140, R177, R18 ;  /* 0x000000b18cb17223 */ /* 0x000fe40000010012 */
[----:B------:R-:W-:Y:S02]  /*8cb0*/  FFMA.FTZ R138, R183, R138, R19 ;  /* 0x0000008ab78a7223 */ /* 0x000fe40000010013 */
[----:B------:R-:W-:-:S02]  /*8cc0*/  FMUL.FTZ R18, R130, R167 ;  /* 0x000000a782127220 */ /* 0x000fc40000410000 */
[----:B------:R-:W-:Y:S02]  /*8cd0*/  FMUL.FTZ R19, R130, R132 ;  /* 0x0000008482137220 */ /* 0x000fe40000410000 */
[----:B------:R-:W-:Y:S02]  /*8ce0*/  FMUL.FTZ R18, R189, R18 ;  /* 0x00000012bd127220 */ /* 0x000fe40000410000 */
[----:B0-----:R-:W-:Y:S02]  /*8cf0*/  @!P0 FADD.FTZ R5, R5, R172 ;  /* 0x000000ac05058221 */ /* 0x001fe40000010000 */
[----:B------:R-:W-:Y:S02]  /*8d00*/  FMUL.FTZ R19, R192, R19 ;  /* 0x00000013c0137220 */ /* 0x000fe40000410000 */
[----:B-1----:R-:W-:Y:S01]  /*8d10*/  @!P2 FADD.FTZ R158, R158, R219 ;  /* 0x000000db9e9ea221 */ /* 0x002fe20000010000 */
[----:B------:R-:W0:Y:S01]  /*8d20*/  SHFL.DOWN PT, R172, R5, 0x10, 0x1f ;  /* 0x0a001f0005ac7f89 */ /* 0x000e2200000e0000 */
[----:B------:R-:W-:Y:S01]  /*8d30*/  ISETP.GT.AND P2, PT, R84, 0xf, PT ;  /* 0x0000000f5400780c */ /* 0x000fe20003f44270 */
[----:B------:R-:W-:-:S02]  /*8d40*/  FMUL.FTZ R219, R130, R203 ;  /* 0x000000cb82db7220 */ /* 0x000fc40000410000 */
[----:B------:R-:W1:Y:S01]  /*8d50*/  SHFL.DOWN PT, R221, R158, 0x4, 0x1f ;  /* 0x08801f009edd7f89 */ /* 0x000e6200000e0000 */
[----:B------:R-:W-:Y:S02]  /*8d60*/  FFMA.FTZ R167, R4, R167, R18 ;  /* 0x000000a704a77223 */ /* 0x000fe40000010012 */
[----:B------:R-:W-:Y:S02]  /*8d70*/  FMUL.FTZ R186, R186, R219 ;  /* 0x000000dbbaba7220 */ /* 0x000fe40000410000 */
[----:B------:R-:W-:Y:S02]  /*8d80*/  FFMA.FTZ R132, R171, R132, R19 ;  /* 0x00000084ab847223 */ /* 0x000fe40000010013 */
[----:B------:R-:W-:Y:S02]  /*8d90*/  FFMA.FTZ R186, R229, R203, R186 ;  /* 0x000000cbe5ba7223 */ /* 0x000fe400000100ba */
[C---:B------:R-:W-:Y:S02]  /*8da0*/  FMUL.FTZ R203, R130.reuse, R182 ;  /* 0x000000b682cb7220 */ /* 0x040fe40000410000 */
[----:B------:R-:W-:-:S02]  /*8db0*/  FMUL.FTZ R18, R130, R23 ;  /* 0x0000001782127220 */ /* 0x000fc40000410000 */
[----:B------:R-:W-:Y:S02]  /*8dc0*/  FMUL.FTZ R19, R130, R22 ;  /* 0x0000001682137220 */ /* 0x000fe40000410000 */
[----:B------:R-:W-:Y:S02]  /*8dd0*/  FMUL.FTZ R203, R166, R203 ;  /* 0x000000cba6cb7220 */ /* 0x000fe40000410000 */
[----:B------:R-:W-:Y:S02]  /*8de0*/  FMUL.FTZ R18, R187, R18 ;  /* 0x00000012bb127220 */ /* 0x000fe40000410000 */
[----:B------:R-:W-:Y:S02]  /*8df0*/  FMUL.FTZ R19, R190, R19 ;  /* 0x00000013be137220 */ /* 0x000fe40000410000 */
[----:B0-----:R-:W-:Y:S02]  /*8e00*/  @!P2 FADD.FTZ R5, R5, R172 ;  /* 0x000000ac0505a221 */ /* 0x001fe40000010000 */
[----:B------:R-:W-:-:S02]  /*8e10*/  FMUL.FTZ R172, R130, R185 ;  /* 0x000000b982ac7220 */ /* 0x000fc40000410000 */
[----:B-1----:R-:W-:Y:S02]  /*8e20*/  @!P3 FADD.FTZ R158, R158, R221 ;  /* 0x000000dd9e9eb221 */ /* 0x002fe40000010000 */
[----:B------:R-:W-:Y:S02]  /*8e30*/  FMUL.FTZ R172, R215, R172 ;  /* 0x000000acd7ac7220 */ /* 0x000fe40000410000 */
[----:B------:R-:W-:Y:S01]  /*8e40*/  FMUL.FTZ R130, R130, R21 ;  /* 0x0000001582827220 */ /* 0x000fe20000410000 */
[----:B------:R-:W0:Y:S01]  /*8e50*/  SHFL.DOWN PT, R215, R158, 0x8, 0x1f ;  /* 0x09001f009ed77f89 */ /* 0x000e2200000e0000 */
[----:B------:R-:W-:Y:S02]  /*8e60*/  FFMA.FTZ R185, R227, R185, R172 ;  /* 0x000000b9e3b97223 */ /* 0x000fe400000100ac */
[----:B------:R-:W-:Y:S02]  /*8e70*/  FMUL.FTZ R130, R165, R130 ;  /* 0x00000082a5827220 */ /* 0x000fe40000410000 */
[----:B------:R-:W-:-:S02]  /*8e80*/  FFMA.FTZ R182, R188, R182, R203 ;  /* 0x000000b6bcb67223 */ /* 0x000fc400000100cb */
[----:B------:R-:W-:Y:S02]  /*8e90*/  FFMA.FTZ R23, R20, R23, R18 ;  /* 0x0000001714177223 */ /* 0x000fe40000010012 */
        /* <DEDUP_REMOVED lines=28> */
[----:B------:R-:W-:Y:S02]  /*9060*/  FADD.FTZ R126, R179, R126 ;  /* 0x0000007eb37e7221 */ /* 0x000fe40000010000 */
[----:B------:R-:W-:Y:S01]  /*9070*/  FADD.FTZ R133, R138, R133 ;  /* 0x000000858a857221 */ /* 0x000fe20000010000 */
[----:B------:R0:W-:Y:S01]  /*9080*/  @!P0 STS.64 [R76.X8+0x858], R4 ;  /* 0x000858044c008388 */ /* 0x0001e20000008a00 */
[----:B------:R-:W-:Y:S02]  /*9090*/  FADD.FTZ R157, R134, R157 ;  /* 0x0000009d869d7221 */ /* 0x000fe40000010000 */
[----:B------:R-:W-:-:S02]  /*90a0*/  FADD.FTZ R102, R167, R102 ;  /* 0x00000066a7667221 */ /* 0x000fc40000010000 */
[----:B------:R-:W-:Y:S02]  /*90b0*/  FADD.FTZ R128, R163, R128 ;  /* 0x00000080a3807221 */ /* 0x000fe40000010000 */
        /* <DEDUP_REMOVED lines=18> */
.L_x_2589:
[----:B0-----:R-:W-:Y:S05]  /*91e0*/  BSYNC B0 ;  /* 0x0000000000007941 */ /* 0x001fea0003800000 */
.L_x_2588:
[----:B------:R-:W-:-:S04]  /*91f0*/  IADD3 R127, R127, 0x1, RZ ;  /* 0x000000017f7f7810 */ /* 0x000fc80007ffe0ff */
[----:B------:R-:W-:-:S13]  /*9200*/  ISETP.GE.AND P0, PT, R127, c[0x0][0x16c], PT ;  /* 0x00005b007f007a0c */ /* 0x000fda0003f06270 */
[----:B------:R-:W-:Y:S01]  /*9210*/  @P0 CALL.REL.NOINC `(.L_x_2574) ;  /* 0x0000001000000944 */ /* 0x000fe20003c00000 */
[----:B------:R-:W-:Y:S05]  /*9220*/  BRA `(.L_x_2590) ;  /* 0xffffdc2000007947 */ /* 0x000fea000383ffff */
.L_x_2574:
[----:B------:R-:W-:Y:S01]  /*9230*/  BAR.SYNC.DEFER_BLOCKING 0x0 ;  /* 0x0000000000007b1d */ /* 0x000fe20000010000 */
[----:B------:R-:W-:Y:S02]  /*9240*/  IADD3 R27, -R8, c[0x0][0x168], RZ ;  /* 0x00005a00081b7a10 */ /* 0x000fe40007ffe1ff */
[C---:B------:R-:W-:Y:S02]  /*9250*/  LOP3.LUT R24, R78.reuse, 0x20, RZ, 0xfc, !PT ;  /* 0x000000204e187812 */ /* 0x040fe400078efcff */
[C---:B------:R-:W-:Y:S02]  /*9260*/  LOP3.LUT R25, R78.reuse, 0x40, RZ, 0xfc, !PT ;  /* 0x000000404e197812 */ /* 0x040fe400078efcff */
[C---:B------:R-:W-:Y:S02]  /*9270*/  LOP3.LUT R0, R78.reuse, 0x60, RZ, 0xfc, !PT ;  /* 0x000000604e007812 */ /* 0x040fe400078efcff */
[-C--:B------:R-:W-:Y:S02]  /*9280*/  ISETP.GE.AND P2, PT, R78, R27.reuse, PT ;  /* 0x0000001b4e00720c */ /* 0x080fe40003f46270 */
[----:B------:R-:W-:-:S02]  /*9290*/  ISETP.GE.AND P3, PT, R24, R27, PT ;  /* 0x0000001b1800720c */ /* 0x000fc40003f66270 */
[-C--:B------:R-:W-:Y:S02]  /*92a0*/  ISETP.GE.AND P4, PT, R25, R27.reuse, PT ;  /* 0x0000001b1900720c */ /* 0x080fe40003f86270 */
[----:B------:R-:W-:Y:S02]  /*92b0*/  ISETP.GE.AND P5, PT, R0, R27, PT ;  /* 0x0000001b0000720c */ /* 0x000fe40003fa6270 */
[----:B------:R-:W-:Y:S02]  /*92c0*/  PRMT R29, RZ, 0x7610, R29 ;  /* 0x00007610ff1d7816 */ /* 0x000fe4000000001d */
[----:B------:R-:W-:Y:S02]  /*92d0*/  PRMT R26, RZ, 0x7610, R26 ;  /* 0x00007610ff1a7816 */ /* 0x000fe4000000001a */
[C---:B------:R-:W-:Y:S02]  /*92e0*/  LOP3.LUT R4, R78.reuse, 0x80, RZ, 0xfc, !PT ;  /* 0x000000804e047812 */ /* 0x040fe400078efcff */
[----:B------:R-:W-:Y:S01]  /*92f0*/  PRMT R31, RZ, 0x7610, R31 ;  /* 0x00007610ff1f7816 */ /* 0x000fe2000000001f */
[----:B------:R-:W2:Y:S01]  /*9300*/  @!P2 LDG.E.U16 R29, [R2.64] ;  /* 0x00000004021da981 */ /* 0x000ea2000c1e1500 */
[----:B------:R-:W-:-:S02]  /*9310*/  LOP3.LUT R5, R78, 0xa0, RZ, 0xfc, !PT ;  /* 0x000000a04e057812 */ /* 0x000fc400078efcff */
[----:B------:R-:W-:Y:S01]  /*9320*/  PRMT R28, RZ, 0x7610, R28 ;  /* 0x00007610ff1c7816 */ /* 0x000fe2000000001c */
[----:B------:R-:W3:Y:S01]  /*9330*/  @!P3 LDG.E.U16 R26, [R2.64+0x40] ;  /* 0x00004004021ab981 */ /* 0x000ee2000c1e1500 */
[C---:B------:R-:W-:Y:S02]  /*9340*/  LOP3.LUT R6, R78.reuse, 0xc0, RZ, 0xfc, !PT ;  /* 0x000000c04e067812 */ /* 0x040fe400078efcff */
[C---:B------:R-:W-:Y:S01]  /*9350*/  LOP3.LUT R7, R78.reuse, 0xe0, RZ, 0xfc, !PT ;  /* 0x000000e04e077812 */ /* 0x040fe200078efcff */
[----:B------:R-:W4:Y:S01]  /*9360*/  @!P4 LDG.E.U16 R31, [R2.64+0x80] ;  /* 0x00008004021fc981 */ /* 0x000f22000c1e1500 */
[----:B------:R-:W-:Y:S02]  /*9370*/  LOP3.LUT R8, R78, 0x100, RZ, 0xfc, !PT ;  /* 0x000001004e087812 */ /* 0x000fe400078efcff */
[----:B------:R-:W-:Y:S01]  /*9380*/  ISETP.GE.AND P6, PT, R4, R27, PT ;  /* 0x0000001b0400720c */ /* 0x000fe20003fc6270 */
[----:B------:R-:W5:Y:S01]  /*9390*/  @!P5 LDG.E.U16 R28, [R2.64+0xc0] ;  /* 0x0000c004021cd981 */ /* 0x000f62000c1e1500 */
        /* <DEDUP_REMOVED lines=10> */
[----:B------:R-:W5:Y:S01]  /*9440*/  @!P6 LDG.E.U16 R33, [R2.64+0x100] ;  /* 0x000100040221e981 */ /* 0x000f62000c1e1500 */
[C---:B------:R-:W-:Y:S02]  /*9450*/  LOP3.LUT R18, R78.reuse, 0x140, RZ, 0xfc, !PT ;  /* 0x000001404e127812 */ /* 0x040fe400078efcff */
[----:B------:R-:W-:Y:S01]  /*9460*/  PRMT R37, RZ, 0x7610, R37 ;  /* 0x00007610ff257816 */ /* 0x000fe20000000025 */
[----:B------:R-:W5:Y:S01]  /*9470*/  @!P0 LDG.E.U16 R30, [R2.64+0x140] ;  /* 0x00014004021e8981 */ /* 0x000f62000c1e1500 */
[----:B------:R-:W-:-:S02]  /*9480*/  LOP3.LUT R19, R78, 0x160, RZ, 0xfc, !PT ;  /* 0x000001604e137812 */ /* 0x000fc400078efcff */
[----:B------:R-:W-:Y:S01]  /*9490*/  PRMT R34, RZ, 0x7610, R34 ;  /* 0x00007610ff227816 */ /* 0x000fe20000000022 */
[----:B------:R-:W5:Y:S01]  /*94a0*/  @!P2 LDG.E.U16 R35, [R2.64+0x180] ;  /* 0x000180040223a981 */ /* 0x000f62000c1e1500 */
[C---:B------:R-:W-:Y:S02]  /*94b0*/  LOP3.LUT R20, R78.reuse, 0x180, RZ, 0xfc, !PT ;  /* 0x000001804e147812 */ /* 0x040fe400078efcff */
[C---:B------:R-:W-:Y:S01]  /*94c0*/  LOP3.LUT R21, R78.reuse, 0x1a0, RZ, 0xfc, !PT ;  /* 0x000001a04e157812 */ /* 0x040fe200078efcff */
[----:B------:R-:W5:Y:S01]  /*94d0*/  @!P3 LDG.E.U16 R32, [R2.64+0x1c0] ;  /* 0x0001c0040220b981 */ /* 0x000f62000c1e1500 */
[----:B------:R-:W-:Y:S02]  /*94e0*/  LOP3.LUT R22, R78, 0x1c0, RZ, 0xfc, !PT ;  /* 0x000001c04e167812 */ /* 0x000fe400078efcff */
[----:B------:R-:W-:Y:S01]  /*94f0*/  ISETP.GE.AND P6, PT, R18, R27, PT ;  /* 0x0000001b1200720c */ /* 0x000fe20003fc6270 */
[----:B------:R-:W5:Y:S01]  /*9500*/  @!P4 LDG.E.U16 R37, [R2.64+0x200] ;  /* 0x000200040225c981 */ /* 0x000f62000c1e1500 */
[----:B------:R-:W-:-:S02]  /*9510*/  LOP3.LUT R23, R78, 0x1e0, RZ, 0xfc, !PT ;  /* 0x000001e04e177812 */ /* 0x000fc400078efcff */
[-C--:B------:R-:W-:Y:S01]  /*9520*/  ISETP.GE.AND P0, PT, R19, R27.reuse, PT ;  /* 0x0000001b1300720c */ /* 0x080fe20003f06270 */
[----:B------:R-:W5:Y:S01]  /*9530*/  @!P5 LDG.E.U16 R34, [R2.64+0x240] ;  /* 0x000240040222d981 */ /* 0x000f62000c1e1500 */
        /* <DEDUP_REMOVED lines=36> */
[----:B------:R-:W3:Y:S01]  /*9780*/  LDS.U16 R3, [R56+0x2] ;  /* 0x0000020038037984 */ /* 0x000ee20000000400 */
[----:B0-----:R-:W-:-:S03]  /*9790*/  HADD2.F32 R29, -RZ, R2.H0_H0 ;  /* 0x20000002ff1d7230 */ /* 0x001fc60000004100 */
[----:B------:R-:W-:Y:S02]  /*97a0*/  LDS.U16 R2, [R56+0x8] ;  /* 0x0000080038027984 */ /* 0x000fe40000000400 */
[--C-:B------:R-:W-:Y:S01]  /*97b0*/  FADD.FTZ R30, R29, R90.reuse ;  /* 0x0000005a1d1e7221 */ /* 0x100fe20000010000 */
[----:B-1----:R-:W-:Y:S02]  /*97c0*/  HADD2.F32 R29, -RZ, R26.H0_H0 ;  /* 0x2000001aff1d7230 */ /* 0x002fe40000004100 */
[----:B------:R-:W-:Y:S03]  /*97d0*/  LDS.U16 R26, [R56+0xc] ;  /* 0x00000c00381a7984 */ /* 0x000fe60000000400 */
[--C-:B------:R-:W-:Y:S01]  /*97e0*/  FADD.FTZ R33, R29, R90.reuse ;  /* 0x0000005a1d217221 */ /* 0x100fe20000010000 */
[----:B--2---:R-:W-:Y:S01]  /*97f0*/  HADD2.F32 R29, -RZ, R28.H0_H0 ;  /* 0x2000001cff1d7230 */ /* 0x004fe20000004100 */
[----:B------:R-:W-:Y:S01]  /*9800*/  FSETP.GTU.FTZ.AND P5, PT, R30, 20, PT ;  /* 0x41a000001e00780b */ /* 0x000fe20003fbc000 */
[----:B---3--:R-:W-:Y:S01]  /*9810*/  HADD2.F32 R3, -RZ, R3.H0_H0 ;  /* 0x20000003ff037230 */ /* 0x008fe20000004100 */
[----:B------:R-:W-:Y:S02]  /*9820*/  LDS.U16 R28, [R56+0xe] ;  /* 0x00000e00381c7984 */ /* 0x000fe40000000400 */
[----:B------:R-:W-:-:S05]  /*9830*/  FADD.FTZ R29, R29, R90 ;  /* 0x0000005a1d1d7221 */ /* 0x000fca0000010000 */
[----:B------:R-:W-:Y:S02]  /*9840*/  FSETP.GTU.FTZ.AND P2, PT, R29, 20, PT ;  /* 0x41a000001d00780b */ /* 0x000fe40003f5c000 */
[----:B------:R-:W-:Y:S02]  /*9850*/  FSETP.GTU.FTZ.AND P0, PT, R33, 20, PT ;  /* 0x41a000002100780b */ /* 0x000fe40003f1c000 */
[----:B------:R-:W-:Y:S02]  /*9860*/  @!P5 FMUL.FTZ R30, R30, -1.4426950216293334961 ;  /* 0xbfb8aa3b1e1ed820 */ /* 0x000fe40000410000 */
[----:B------:R-:W-:Y:S02]  /*9870*/  FADD.FTZ R32, R3, R90 ;  /* 0x0000005a03207221 */ /* 0x000fe40000010000 */
[----:B------:R-:W0:Y:S01]  /*9880*/  LDS.U16 R3, [R56+0xa] ;  /* 0x00000a0038037984 */ /* 0x000e220000000400 */
[----:B------:R1:W2:Y:S04]  /*9890*/  @!P5 MUFU.EX2 R31, R30 ;  /* 0x0000001e001fd308 */ /* 0x0002a80000000800 */
[----:B------:R-:W-:-:S02]  /*98a0*/  @!P2 FMUL.FTZ R34, R29, -1.4426950216293334961 ;  /* 0xbfb8aa3b1d22a820 */ /* 0x000fc40000410000 */
[----:B------:R-:W3:Y:S04]  /*98b0*/  LDS.U16 R29, [R56+0x10] ;  /* 0x00001000381d7984 */ /* 0x000ee80000000400 */
[----:B-1----:R-:W1:Y:S01]  /*98c0*/  LDS.U16 R30, [R56+0x12] ;  /* 0x00001200381e7984 */ /* 0x002e620000000400 */
[----:B------:R-:W-:Y:S01]  /*98d0*/  @!P0 FMUL.FTZ R33, R33, -1.4426950216293334961 ;  /* 0xbfb8aa3b21218820 */ /* 0x000fe20000410000 */
[----:B------:R-:W-:Y:S01]  /*98e0*/  FSETP.GTU.FTZ.AND P6, PT, R32, 20, PT ;  /* 0x41a000002000780b */ /* 0x000fe20003fdc000 */
[----:B------:R-:W4:Y:S08]  /*98f0*/  @!P2 MUFU.EX2 R34, R34 ;  /* 0x000000220022a308 */ /* 0x000f300000000800 */
[----:B------:R-:W5:Y:S01]  /*9900*/  @!P0 MUFU.EX2 R33, R33 ;  /* 0x0000002100218308 */ /* 0x000f620000000800 */
[----:B--2---:R-:W-:-:S03]  /*9910*/  @!P5 FADD.FTZ R31, R31, 1 ;  /* 0x3f8000001f1fd421 */ /* 0x004fc60000010000 */
[----:B------:R-:W-:-:S04]  /*9920*/  @!P6 FMUL.FTZ R32, R32, -1.4426950216293334961 ;  /* 0xbfb8aa3b2020e820 */ /* 0x000fc80000410000 */
[----:B------:R-:W2:Y:S01]  /*9930*/  @!P5 MUFU.RCP R31, R31 ;  /* 0x0000001f001fd308 */ /* 0x000ea20000001000 */
[----:B----4-:R-:W-:-:S07]  /*9940*/  @!P2 FADD.FTZ R34, R34, 1 ;  /* 0x3f8000002222a421 */ /* 0x010fce0000010000 */
[----:B------:R-:W4:Y:S01]  /*9950*/  @!P6 MUFU.EX2 R32, R32 ;  /* 0x000000200020e308 */ /* 0x000f220000000800 */
[----:B-----5:R-:W-:Y:S01]  /*9960*/  @!P0 FADD.FTZ R33, R33, 1 ;  /* 0x3f80000021218421 */ /* 0x020fe20000010000 */
[----:B0-----:R-:W-:-:S06]  /*9970*/  HADD2.F32 R3, -RZ, R3.H0_H0 ;  /* 0x20000003ff037230 */ /* 0x001fcc0000004100 */
[----:B------:R-:W0:Y:S01]  /*9980*/  @!P0 MUFU.RCP R33, R33 ;  /* 0x0000002100218308 */ /* 0x000e220000001000 */
[----:B--2---:R-:W-:-:S07]  /*9990*/  @!P5 FMUL.FTZ R98, R98, R31 ;  /* 0x0000001f6262d220 */ /* 0x004fce0000410000 */
[----:B------:R-:W2:Y:S01]  /*99a0*/  @!P2 MUFU.RCP R34, R34 ;  /* 0x000000220022a308 */ /* 0x000ea20000001000 */
[----:B---3--:R-:W-:Y:S02]  /*99b0*/  HADD2.F32 R29, -RZ, R29.H0_H0 ;  /* 0x2000001dff1d7230 */ /* 0x008fe40000004100 */
[----:B-1----:R-:W-:Y:S01]  /*99c0*/  HADD2.F32 R31, -RZ, R30.H0_H0 ;  /* 0x2000001eff1f7230 */ /* 0x002fe20000004100 */
[----:B----4-:R-:W-:Y:S02]  /*99d0*/  @!P6 FADD.FTZ R32, R32, 1 ;  /* 0x3f8000002020e421 */ /* 0x010fe40000010000 */
[--C-:B------:R-:W-:Y:S02]  /*99e0*/  FADD.FTZ R36, R3, R90.reuse ;  /* 0x0000005a03247221 */ /* 0x100fe40000010000 */
[--C-:B------:R-:W-:Y:S02]  /*99f0*/  FADD.FTZ R29, R29, R90.reuse ;  /* 0x0000005a1d1d7221 */ /* 0x100fe40000010000 */
[----:B------:R-:W-:Y:S01]  /*9a00*/  FADD.FTZ R31, R31, R90 ;  /* 0x0000005a1f1f7221 */ /* 0x000fe20000010000 */
[----:B------:R-:W1:Y:S01]  /*9a10*/  @!P6 MUFU.RCP R32, R32 ;  /* 0x000000200020e308 */ /* 0x000e620000001000 */
[----:B------:R-:W-:Y:S01]  /*9a20*/  FSETP.GTU.FTZ.AND P4, PT, R36, 20, PT ;  /* 0x41a000002400780b */ /* 0x000fe20003f9c000 */
[----:B0-----:R-:W-:Y:S01]  /*9a30*/  @!P0 FMUL.FTZ R100, R100, R33 ;  /* 0x0000002164648220 */ /* 0x001fe20000410000 */
[----:B------:R-:W-:Y:S01]  /*9a40*/  HADD2.F32 R3, -RZ, R26.H0_H0 ;  /* 0x2000001aff037230 */ /* 0x000fe20000004100 */
[----:B------:R-:W-:Y:S01]  /*9a50*/  FSETP.GTU.FTZ.AND P0, PT, R29, 20, PT ;  /* 0x41a000001d00780b */ /* 0x000fe20003f1c000 */
[----:B--2---:R-:W-:Y:S01]  /*9a60*/  @!P2 FMUL.FTZ R131, R131, R34 ;  /* 0x000000228383a220 */ /* 0x004fe20000410000 */
[----:B------:R-:W-:-:S02]  /*9a70*/  FSETP.GTU.FTZ.AND P2, PT, R31, 20, PT ;  /* 0x41a000001f00780b */ /* 0x000fc40003f5c000 */
[--C-:B------:R-:W-:Y:S01]  /*9a80*/  FADD.FTZ R26, R3, R90.reuse ;  /* 0x0000005a031a7221 */ /* 0x100fe20000010000 */
[----:B------:R-:W-:Y:S02]  /*9a90*/  HADD2.F32 R3, -RZ, R28.H0_H0 ;  /* 0x2000001cff037230 */ /* 0x000fe40000004100 */
[----:B------:R-:W-:Y:S02]  /*9aa0*/  HADD2.F32 R35, -RZ, R2.H0_H0 ;  /* 0x20000002ff237230 */ /* 0x000fe40000004100 */
[----:B------:R-:W-:Y:S01]  /*9ab0*/  FSETP.GTU.FTZ.AND P5, PT, R26, 20, PT ;  /* 0x41a000001a00780b */ /* 0x000fe20003fbc000 */
[--C-:B------:R-:W-:Y:S02]  /*9ac0*/  FADD.FTZ R28, R3, R90.reuse ;  /* 0x0000005a031c7221 */ /* 0x100fe40000010000 */
[----:B------:R-:W-:Y:S02]  /*9ad0*/  FADD.FTZ R35, R35, R90 ;  /* 0x0000005a23237221 */ /* 0x000fe40000010000 */
[----:B------:R-:W-:-:S02]  /*9ae0*/  @!P4 FMUL.FTZ R3, R36, -1.4426950216293334961 ;  /* 0xbfb8aa3b2403c820 */ /* 0x000fc40000410000 */
[----:B------:R-:W-:Y:S02]  /*9af0*/  @!P0 FMUL.FTZ R29, R29, -1.4426950216293334961 ;  /* 0xbfb8aa3b1d1d8820 */ /* 0x000fe40000410000 */
[----:B------:R-:W-:Y:S02]  /*9b00*/  @!P2 FMUL.FTZ R30, R31, -1.4426950216293334961 ;  /* 0xbfb8aa3b1f1ea820 */ /* 0x000fe40000410000 */
[----:B-1----:R-:W-:Y:S01]  /*9b10*/  @!P6 FMUL.FTZ R129, R129, R32 ;  /* 0x000000208181e220 */ /* 0x002fe20000410000 */
[----:B------:R-:W-:Y:S01]  /*9b20*/  FSETP.GTU.FTZ.AND P6, PT, R28, 20, PT ;  /* 0x41a000001c00780b */ /* 0x000fe20003fdc000 */
[----:B------:R-:W0:Y:S01]  /*9b30*/  @!P4 MUFU.EX2 R3, R3 ;  /* 0x000000030003c308 */ /* 0x000e220000000800 */
[----:B------:R-:W-:Y:S01]  /*9b40*/  FSETP.GTU.FTZ.AND P3, PT, R35, 20, PT ;  /* 0x41a000002300780b */ /* 0x000fe20003f7c000 */
[----:B------:R-:W-:-:S06]  /*9b50*/  @!P5 FMUL.FTZ R26, R26, -1.4426950216293334961 ;  /* 0xbfb8aa3b1a1ad820 */ /* 0x000fcc0000410000 */
[----:B------:R-:W1:Y:S08]  /*9b60*/  @!P0 MUFU.EX2 R29, R29 ;  /* 0x0000001d001d8308 */ /* 0x000e700000000800 */
[----:B------:R-:W2:Y:S01]  /*9b70*/  @!P2 MUFU.EX2 R30, R30 ;  /* 0x0000001e001ea308 */ /* 0x000ea20000000800 */
[----:B------:R-:W-:Y:S02]  /*9b80*/  @!P6 FMUL.FTZ R28, R28, -1.4426950216293334961 ;  /* 0xbfb8aa3b1c1ce820 */ /* 0x000fe40000410000 */
[----:B------:R-:W-:-:S05]  /*9b90*/  @!P3 FMUL.FTZ R2, R35, -1.4426950216293334961 ;  /* 0xbfb8aa3b2302b820 */ /* 0x000fca0000410000 */
[----:B------:R-:W3:Y:S01]  /*9ba0*/  @!P5 MUFU.EX2 R26, R26 ;  /* 0x0000001a001ad308 */ /* 0x000ee20000000800 */
[----:B0-----:R-:W-:Y:S02]  /*9bb0*/  @!P4 FADD.FTZ R3, R3, 1 ;  /* 0x3f8000000303c421 */ /* 0x001fe40000010000 */
[----:B-1----:R-:W-:-:S05]  /*9bc0*/  @!P0 FADD.FTZ R29, R29, 1 ;  /* 0x3f8000001d1d8421 */ /* 0x002fca0000010000 */
[----:B------:R-:W0:Y:S01]  /*9bd0*/  @!P6 MUFU.EX2 R28, R28 ;  /* 0x0000001c001ce308 */ /* 0x000e220000000800 */
[----:B--2---:R-:W-:-:S07]  /*9be0*/  @!P2 FADD.FTZ R30, R30, 1 ;  /* 0x3f8000001e1ea421 */ /* 0x004fce0000010000 */
[----:B------:R-:W1:Y:S01]  /*9bf0*/  @!P3 MUFU.EX2 R2, R2 ;  /* 0x000000020002b308 */ /* 0x000e620000000800 */
[----:B---3--:R-:W-:-:S07]  /*9c00*/  @!P5 FADD.FTZ R26, R26, 1 ;  /* 0x3f8000001a1ad421 */ /* 0x008fce0000010000 */
[----:B------:R2:W-:Y:S08]  /*9c10*/  @!P4 MUFU.RCP R50, R3 ;  /* 0x000000030032c308 */ /* 0x0005f00000001000 */
[----:B------:R-:W3:Y:S01]  /*9c20*/  @!P0 MUFU.RCP R29, R29 ;  /* 0x0000001d001d8308 */ /* 0x000ee20000001000 */
[----:B--2---:R-:W2:Y:S07]  /*9c30*/  LDS.U16 R3, [R56+0x16] ;  /* 0x0000160038037984 */ /* 0x004eae0000000400 */
[----:B------:R-:W4:Y:S01]  /*9c40*/  @!P2 MUFU.RCP R30, R30 ;  /* 0x0000001e001ea308 */ /* 0x000f220000001000 */
[----:B0-----:R-:W-:-:S02]  /*9c50*/  @!P6 FADD.FTZ R28, R28, 1 ;  /* 0x3f8000001c1ce421 */ /* 0x001fc40000010000 */
[----:B-1----:R-:W-:-:S05]  /*9c60*/  @!P3 FADD.FTZ R2, R2, 1 ;  /* 0x3f8000000202b421 */ /* 0x002fca0000010000 */
[----:B------:R0:W-:Y:S01]  /*9c70*/  @!P5 MUFU.RCP R51, R26 ;  /* 0x0000001a0033d308 */ /* 0x0001e20000001000 */
[----:B---3--:R-:W-:Y:S02]  /*9c80*/  @!P0 FMUL.FTZ R106, R106, R29 ;  /* 0x0000001d6a6a8220 */ /* 0x008fe40000410000 */
[----:B------:R-:W-:Y:S04]  /*9c90*/  LDS.U16 R29, [R56+0x1c] ;  /* 0x00001c00381d7984 */ /* 0x000fe80000000400 */
[----:B0-----:R-:W0:Y:S01]  /*9ca0*/  LDS.U16 R26, [R56+0x18] ;  /* 0x00001800381a7984 */ /* 0x001e220000000400 */
[----:B------:R1:W-:Y:S01]  /*9cb0*/  @!P6 MUFU.RCP R52, R28 ;  /* 0x0000001c0034e308 */ /* 0x0003e20000001000 */
[----:B----4-:R-:W-:Y:S02]  /*9cc0*/  @!P2 FMUL.FTZ R137, R137, R30 ;  /* 0x0000001e8989a220 */ /* 0x010fe40000410000 */
[----:B------:R-:W-:Y:S05]  /*9cd0*/  LDS.U16 R30, [R56+0x1e] ;  /* 0x00001e00381e7984 */ /* 0x000fea0000000400 */
[----:B------:R3:W4:Y:S01]  /*9ce0*/  @!P3 MUFU.RCP R49, R2 ;  /* 0x000000020031b308 */ /* 0x0007220000001000 */
[----:B-1----:R-:W1:Y:S01]  /*9cf0*/  LDS.U16 R28, [R56+0x1a] ;  /* 0x00001a00381c7984 */ /* 0x002e620000000400 */
[----:B------:R-:W-:-:S03]  /*9d00*/  LOP3.LUT R31, R154, 0xfffffe00, RZ, 0xc0, !PT ;  /* 0xfffffe009a1f7812 */ /* 0x000fc600078ec0ff */
[----:B---3--:R-:W3:Y:S01]  /*9d10*/  LDS.U16 R2, [R56+0x14] ;  /* 0x0000140038027984 */ /* 0x008ee20000000400 */
[----:B------:R-:W-:-:S04]  /*9d20*/  LEA R53, R84, R31, 0x4 ;  /* 0x0000001f54357211 */ /* 0x000fc800078e20ff */
[C---:B------:R-:W-:Y:S02]  /*9d30*/  IADD3 R31, R53.reuse, 0x1, RZ ;  /* 0x00000001351f7810 */ /* 0x040fe40007ffe0ff */
[----:B------:R-:W-:Y:S02]  /*9d40*/  IADD3 R32, R53, 0x2, RZ ;  /* 0x0000000235207810 */ /* 0x000fe40007ffe0ff */
[----:B------:R-:W-:Y:S02]  /*9d50*/  LEA.HI.SX32 R31, R31, R53, 0x1b ;  /* 0x000000351f1f7211 */ /* 0x000fe400078fdaff */
[----:B------:R-:W-:Y:S01]  /*9d60*/  F2FP.PACK_AB R128, R128, R159 ;  /* 0x0000009f8080723e */ /* 0x000fe200000000ff */
[----:B------:R-:W-:Y:S01]  /*9d70*/  BAR.SYNC.DEFER_BLOCKING 0x0 ;  /* 0x0000000000007b1d */ /* 0x000fe20000010000 */
[----:B------:R-:W-:Y:S01]  /*9d80*/  LEA.HI.SX32 R33, R32, R53, 0x1b ;  /* 0x0000003520217211 */ /* 0x000fe200078fdaff */
[----:B----4-:R-:W-:Y:S01]  /*9d90*/  @!P3 FMUL.FTZ R102, R102, R49 ;  /* 0x000000316666b220 */ /* 0x010fe20000410000 */
[----:B------:R-:W-:Y:S01]  /*9da0*/  PRMT R49, R128, 0x7632, R49 ;  /* 0x0000763280317816 */ /* 0x000fe20000000031 */
[----:B--2---:R-:W-:Y:S01]  /*9db0*/  HADD2.F32 R3, -RZ, R3.H0_H0 ;  /* 0x20000003ff037230 */ /* 0x004fe20000004100 */
[----:B------:R-:W-:Y:S01]  /*9dc0*/  SHF.L.U32 R32, R31, 0x1, RZ ;  /* 0x000000011f207819 */ /* 0x000fe200000006ff */
[----:B------:R-:W-:Y:S01]  /*9dd0*/  @!P5 FMUL.FTZ R104, R104, R51 ;  /* 0x000000336868d220 */ /* 0x000fe20000410000 */
[----:B------:R-:W-:-:S02]  /*9de0*/  IADD3 R34, R53, 0x3, RZ ;  /* 0x0000000335227810 */ /* 0x000fc40007ffe0ff */
[C---:B------:R-:W-:Y:S02]  /*9df0*/  IADD3 R35, R53.reuse, 0x4, RZ ;  /* 0x0000000435237810 */ /* 0x040fe40007ffe0ff */
[----:B------:R-:W-:Y:S01]  /*9e00*/  IADD3 R36, R53, 0x5, RZ ;  /* 0x0000000535247810 */ /* 0x000fe20007ffe0ff */
[----:B------:R-:W-:Y:S04]  /*9e10*/  STS.U16 [R56], R128 ;  /* 0x0000008038007388 */ /* 0x000fe80000000400 */
[----:B------:R2:W-:Y:S02]  /*9e20*/  STS.U16 [R32+0x2], R49 ;  /* 0x0000023120007388 */ /* 0x0005e40000000400 */
[----:B--2---:R-:W-:Y:S01]  /*9e30*/  FADD.FTZ R49, R3, R90 ;  /* 0x0000005a03317221 */ /* 0x004fe20000010000 */
[----:B0-----:R-:W-:-:S04]  /*9e40*/  HADD2.F32 R3, -RZ, R26.H0_H0 ;  /* 0x2000001aff037230 */ /* 0x001fc80000004100 */
[----:B------:R-:W-:Y:S01]  /*9e50*/  FSETP.GTU.FTZ.AND P5, PT, R49, 20, PT ;  /* 0x41a000003100780b */ /* 0x000fe20003fbc000 */
[----:B------:R-:W-:Y:S01]  /*9e60*/  FADD.FTZ R26, R3, R90 ;  /* 0x0000005a031a7221 */ /* 0x000fe20000010000 */
[C---:B------:R-:W-:Y:S01]  /*9e70*/  IADD3 R37, R53.reuse, 0x6, RZ ;  /* 0x0000000635257810 */ /* 0x040fe20007ffe0ff */
[----:B-1----:R-:W-:Y:S01]  /*9e80*/  HADD2.F32 R3, -RZ, R28.H0_H0 ;  /* 0x2000001cff037230 */ /* 0x002fe20000004100 */
[C---:B------:R-:W-:Y:S02]  /*9e90*/  IADD3 R38, R53.reuse, 0x7, RZ ;  /* 0x0000000735267810 */ /* 0x040fe40007ffe0ff */
[----:B------:R-:W-:Y:S02]  /*9ea0*/  LEA.HI.SX32 R34, R34, R53, 0x1b ;  /* 0x0000003522227211 */ /* 0x000fe400078fdaff */
[----:B------:R-:W-:Y:S02]  /*9eb0*/  F2FP.PACK_AB R126, R126, R157 ;  /* 0x0000009d7e7e723e */ /* 0x000fe400000000ff */
[----:B------:R-:W-:-:S02]  /*9ec0*/  IADD3 R41, R53, 0x8, RZ ;  /* 0x0000000835297810 */ /* 0x000fc40007ffe0ff */
[-C--:B------:R-:W-:Y:S02]  /*9ed0*/  LEA.HI.SX32 R35, R35, R53.reuse, 0x1b ;  /* 0x0000003523237211 */ /* 0x080fe400078fdaff */
[----:B------:R-:W-:Y:S01]  /*9ee0*/  LEA.HI.SX32 R36, R36, R53, 0x1b ;  /* 0x0000003524247211 */ /* 0x000fe200078fdaff */
[----:B------:R-:W-:Y:S01]  /*9ef0*/  @!P4 FMUL.FTZ R133, R133, R50 ;  /* 0x000000328585c220 */ /* 0x000fe20000410000 */
[C---:B------:R-:W-:Y:S02]  /*9f00*/  IADD3 R42, R53.reuse, 0x9, RZ ;  /* 0x00000009352a7810 */ /* 0x040fe40007ffe0ff */
[----:B------:R-:W-:Y:S02]  /*9f10*/  F2FP.PACK_AB R124, R124, R155 ;  /* 0x0000009b7c7c723e */ /* 0x000fe400000000ff */
[----:B------:R-:W-:Y:S02]  /*9f20*/  IADD3 R43, R53, 0xa, RZ ;  /* 0x0000000a352b7810 */ /* 0x000fe40007ffe0ff */
[----:B------:R-:W-:-:S02]  /*9f30*/  LEA.HI.SX32 R37, R37, R53, 0x1b ;  /* 0x0000003525257211 */ /* 0x000fc400078fdaff */
[----:B------:R-:W-:Y:S02]  /*9f40*/  SHF.L.U32 R33, R33, 0x1, RZ ;  /* 0x0000000121217819 */ /* 0x000fe400000006ff */
[C---:B------:R-:W-:Y:S02]  /*9f50*/  IADD3 R44, R53.reuse, 0xb, RZ ;  /* 0x0000000b352c7810 */ /* 0x040fe40007ffe0ff */
[----:B------:R-:W-:Y:S02]  /*9f60*/  IADD3 R45, R53, 0xc, RZ ;  /* 0x0000000c352d7810 */ /* 0x000fe40007ffe0ff */
[----:B------:R-:W-:Y:S02]  /*9f70*/  LEA.HI.SX32 R38, R38, R53, 0x1b ;  /* 0x0000003526267211 */ /* 0x000fe400078fdaff */
[----:B------:R-:W-:Y:S02]  /*9f80*/  PRMT R50, R126, 0x7632, R50 ;  /* 0x000076327e327816 */ /* 0x000fe40000000032 */
[----:B------:R-:W-:-:S02]  /*9f90*/  SHF.L.U32 R34, R34, 0x1, RZ ;  /* 0x0000000122227819 */ /* 0x000fc400000006ff */
[----:B------:R-:W-:Y:S01]  /*9fa0*/  F2FP.PACK_AB R122, R122, R153 ;  /* 0x000000997a7a723e */ /* 0x000fe200000000ff */
[----:B------:R-:W-:Y:S01]  /*9fb0*/  IMAD.SHL.U32 R36, R36, 0x2, RZ ;  /* 0x0000000224247824 */ /* 0x000fe200078e00ff */
[-C--:B------:R-:W-:Y:S01]  /*9fc0*/  LEA.HI.SX32 R41, R41, R53.reuse, 0x1b ;  /* 0x0000003529297211 */ /* 0x080fe200078fdaff */
[----:B------:R-:W-:Y:S01]  /*9fd0*/  FADD.FTZ R28, R3, R90 ;  /* 0x0000005a031c7221 */ /* 0x000fe20000010000 */
[----:B------:R-:W-:Y:S01]  /*9fe0*/  SHF.L.U32 R35, R35, 0x1, RZ ;  /* 0x0000000123237819 */ /* 0x000fe200000006ff */
[----:B------:R-:W-:Y:S01]  /*9ff0*/  @!P5 FMUL.FTZ R3, R49, -1.4426950216293334961 ;  /* 0xbfb8aa3b3103d820 */ /* 0x000fe20000410000 */
[----:B------:R-:W-:Y:S02]  /*a000*/  IADD3 R46, R53, 0xd, RZ ;  /* 0x0000000d352e7810 */ /* 0x000fe40007ffe0ff */
[----:B------:R-:W-:Y:S02]  /*a010*/  LEA.HI.SX32 R42, R42, R53, 0x1b ;  /* 0x000000352a2a7211 */ /* 0x000fe400078fdaff */
[----:B------:R-:W-:-:S02]  /*a020*/  PRMT R51, R124, 0x7632, R51 ;  /* 0x000076327c337816 */ /* 0x000fc40000000033 */
[----:B------:R-:W-:Y:S01]  /*a030*/  F2FP.PACK_AB R120, R120, R151 ;  /* 0x000000977878723e */ /* 0x000fe200000000ff */
[----:B------:R-:W-:Y:S01]  /*a040*/  STS.U16 [R33+0x4], R126 ;  /* 0x0000047e21007388 */ /* 0x000fe20000000400 */
[----:B------:R-:W-:Y:S02]  /*a050*/  IADD3 R47, R53, 0xe, RZ ;  /* 0x0000000e352f7810 */ /* 0x000fe40007ffe0ff */
[-C--:B------:R-:W-:Y:S02]  /*a060*/  LEA.HI.SX32 R43, R43, R53.reuse, 0x1b ;  /* 0x000000352b2b7211 */ /* 0x080fe400078fdaff */
[----:B------:R-:W-:Y:S01]  /*a070*/  SHF.L.U32 R37, R37, 0x1, RZ ;  /* 0x0000000125257819 */ /* 0x000fe200000006ff */
        /* <DEDUP_REMOVED lines=10> */
[----:B------:R1:W-:Y:S01]  /*a120*/  STS.U16 [R36+0xa], R51 ;  /* 0x00000a3324007388 */ /* 0x0003e20000000400 */
[----:B0-----:R-:W-:-:S02]  /*a130*/  PRMT R50, R120, 0x7632, R50 ;  /* 0x0000763278327816 */ /* 0x001fc40000000032 */
[----:B------:R-:W-:Y:S02]  /*a140*/  SHF.L.U32 R42, R42, 0x1, RZ ;  /* 0x000000012a2a7819 */ /* 0x000fe400000006ff */
[----:B------:R-:W-:Y:S01]  /*a150*/  F2FP.PACK_AB R116, R116, R147 ;  /* 0x000000937474723e */ /* 0x000fe200000000ff */
[----:B---3--:R-:W-:Y:S01]  /*a160*/  HADD2.F32 R31, -RZ, R2.H0_H0 ;  /* 0x20000002ff1f7230 */ /* 0x008fe20000004100 */
[-C--:B------:R-:W-:Y:S01]  /*a170*/  LEA.HI.SX32 R47, R47, R53.reuse, 0x1b ;  /* 0x000000352f2f7211 */ /* 0x080fe200078fdaff */
[----:B------:R-:W-:Y:S01]  /*a180*/  STS.U16 [R37+0xc], R122 ;  /* 0x00000c7a25007388 */ /* 0x000fe20000000400 */
[----:B------:R-:W-:Y:S01]  /*a190*/  SHF.L.U32 R43, R43, 0x1, RZ ;  /* 0x000000012b2b7819 */ /* 0x000fe200000006ff */
[----:B------:R-:W-:Y:S01]  /*a1a0*/  @!P6 FMUL.FTZ R135, R135, R52 ;  /* 0x000000348787e220 */ /* 0x000fe20000410000 */
[----:B------:R-:W-:Y:S01]  /*a1b0*/  LEA.HI.SX32 R48, R48, R53, 0x1b ;  /* 0x0000003530307211 */ /* 0x000fe200078fdaff */
[----:B------:R-:W-:Y:S01]  /*a1c0*/  STS.U16 [R38+0xe], R49 ;  /* 0x00000e3126007388 */ /* 0x000fe20000000400 */
[----:B-1----:R-:W-:Y:S01]  /*a1d0*/  PRMT R51, R118, 0x7632, R51 ;  /* 0x0000763276337816 */ /* 0x002fe20000000033 */
[----:B------:R-:W-:Y:S01]  /*a1e0*/  IMAD.SHL.U32 R45, R45, 0x2, RZ ;  /* 0x000000022d2d7824 */ /* 0x000fe200078e00ff */
[----:B------:R-:W-:-:S02]  /*a1f0*/  SHF.L.U32 R44, R44, 0x1, RZ ;  /* 0x000000012c2c7819 */ /* 0x000fc400000006ff */
[----:B------:R-:W-:Y:S01]  /*a200*/  F2FP.PACK_AB R114, R114, R145 ;  /* 0x000000917272723e */ /* 0x000fe200000000ff */
[----:B------:R-:W-:Y:S01]  /*a210*/  STS.U16 [R41+0x10], R120 ;  /* 0x0000107829007388 */ /* 0x000fe20000000400 */
[----:B------:R-:W-:Y:S02]  /*a220*/  PRMT R52, R116, 0x7632, R52 ;  /* 0x0000763274347816 */ /* 0x000fe40000000034 */
[----:B------:R-:W-:Y:S01]  /*a230*/  SHF.L.U32 R46, R46, 0x1, RZ ;  /* 0x000000012e2e7819 */ /* 0x000fe200000006ff */
[----:B------:R-:W-:Y:S01]  /*a240*/  STS.U16 [R42+0x12], R50 ;  /* 0x000012322a007388 */ /* 0x000fe20000000400 */
[----:B------:R-:W-:Y:S01]  /*a250*/  SHF.L.U32 R47, R47, 0x1, RZ ;  /* 0x000000012f2f7819 */ /* 0x000fe200000006ff */
[----:B------:R-:W-:Y:S01]  /*a260*/  FADD.FTZ R31, R31, R90 ;  /* 0x0000005a1f1f7221 */ /* 0x000fe20000010000 */
[----:B------:R-:W-:Y:S01]  /*a270*/  PRMT R54, R114, 0x7632, R54 ;  /* 0x0000763272367816 */ /* 0x000fe20000000036 */
[----:B------:R-:W-:Y:S01]  /*a280*/  STS.U16 [R43+0x14], R118 ;  /* 0x000014762b007388 */ /* 0x000fe20000000400 */
[----:B------:R-:W-:-:S03]  /*a290*/  SHF.L.U32 R48, R48, 0x1, RZ ;  /* 0x0000000130307819 */ /* 0x000fc600000006ff */
[----:B------:R-:W-:Y:S04]  /*a2a0*/  STS.U16 [R44+0x16], R51 ;  /* 0x000016332c007388 */ /* 0x000fe80000000400 */
[----:B------:R-:W-:Y:S01]  /*a2b0*/  STS.U16 [R45+0x18], R116 ;  /* 0x000018742d007388 */ /* 0x000fe20000000400 */
[----:B------:R-:W-:-:S03]  /*a2c0*/  FSETP.GTU.FTZ.AND P6, PT, R31, 20, PT ;  /* 0x41a000001f00780b */ /* 0x000fc60003fdc000 */
        /* <DEDUP_REMOVED lines=22> */
[----:B------:R-:W-:Y:S01]  /*a430*/  HADD2.F32 R29, -RZ, R29.H0_H0 ;  /* 0x2000001dff1d7230 */ /* 0x000fe20000004100 */
[----:B------:R-:W-:Y:S01]  /*a440*/  FSETP.GTU.FTZ.AND P3, PT, R28, 20, PT ;  /* 0x41a000001c00780b */ /* 0x000fe20003f7c000 */
[----:B------:R-:W-:-:S03]  /*a450*/  @!P6 FMUL.FTZ R2, R31, -1.4426950216293334961 ;  /* 0xbfb8aa3b1f02e820 */ /* 0x000fc60000410000 */
[----:B------:R-:W-:Y:S01]  /*a460*/  FADD.FTZ R31, R29, R90 ;  /* 0x0000005a1d1f7221 */ /* 0x000fe20000010000 */
[----:B------:R-:W-:Y:S01]  /*a470*/  HADD2.F32 R29, -RZ, R30.H0_H0 ;  /* 0x2000001eff1d7230 */ /* 0x000fe20000004100 */
[----:B------:R-:W-:-:S04]  /*a480*/  FSETP.GTU.FTZ.AND P4, PT, R26, 20, PT ;  /* 0x41a000001a00780b */ /* 0x000fc80003f9c000 */
[----:B------:R-:W-:Y:S01]  /*a490*/  FADD.FTZ R30, R29, R90 ;  /* 0x0000005a1d1e7221 */ /* 0x000fe20000010000 */
[----:B------:R-:W-:Y:S02]  /*a4a0*/  FSETP.GTU.FTZ.AND P2, PT, R31, 20, PT ;  /* 0x41a000001f00780b */ /* 0x000fe40003f5c000 */
[----:B------:R-:W-:Y:S02]  /*a4b0*/  @!P3 FMUL.FTZ R28, R28, -1.4426950216293334961 ;  /* 0xbfb8aa3b1c1cb820 */ /* 0x000fe40000410000 */
[----:B------:R-:W-:-:S04]  /*a4c0*/  FSETP.GTU.FTZ.AND P0, PT, R30, 20, PT ;  /* 0x41a000001e00780b */ /* 0x000fc80003f1c000 */
[----:B------:R-:W1:Y:S01]  /*a4d0*/  @!P3 MUFU.EX2 R28, R28 ;  /* 0x0000001c001cb308 */ /* 0x000e620000000800 */
[----:B------:R-:W2:Y:S01]  /*a4e0*/  LDS R119, [0x840] ;  /* 0x00084000ff777984 */ /* 0x000ea20000000800 */
[----:B------:R-:W-:-:S03]  /*a4f0*/  @!P4 FMUL.FTZ R26, R26, -1.4426950216293334961 ;  /* 0xbfb8aa3b1a1ac820 */ /* 0x000fc60000410000 */
[----:B------:R-:W-:-:S03]  /*a500*/  @!P2 FMUL.FTZ R29, R31, -1.4426950216293334961 ;  /* 0xbfb8aa3b1f1da820 */ /* 0x000fc60000410000 */
[----:B------:R-:W3:Y:S01]  /*a510*/  @!P6 MUFU.EX2 R2, R2 ;  /* 0x000000020002e308 */ /* 0x000ee20000000800 */
[----:B------:R-:W-:-:S07]  /*a520*/  @!P0 FMUL.FTZ R30, R30, -1.4426950216293334961 ;  /* 0xbfb8aa3b1e1e8820 */ /* 0x000fce0000410000 */
[----:B------:R-:W4:Y:S01]  /*a530*/  @!P5 MUFU.EX2 R3, R3 ;  /* 0x000000030003d308 */ /* 0x000f220000000800 */
[----:B-1----:R-:W-:-:S07]  /*a540*/  @!P3 FADD.FTZ R28, R28, 1 ;  /* 0x3f8000001c1cb421 */ /* 0x002fce0000010000 */
[----:B------:R-:W1:Y:S08]  /*a550*/  @!P4 MUFU.EX2 R26, R26 ;  /* 0x0000001a001ac308 */ /* 0x000e700000000800 */
[----:B------:R-:W5:Y:S08]  /*a560*/  @!P2 MUFU.EX2 R29, R29 ;  /* 0x0000001d001da308 */ /* 0x000f700000000800 */
[----:B------:R-:W2:Y:S01]  /*a570*/  @!P0 MUFU.EX2 R30, R30 ;  /* 0x0000001e001e8308 */ /* 0x000ea20000000800 */
[----:B---3--:R-:W-:-:S02]  /*a580*/  @!P6 FADD.FTZ R2, R2, 1 ;  /* 0x3f8000000202e421 */ /* 0x008fc40000010000 */
[----:B----4-:R-:W-:-:S05]  /*a590*/  @!P5 FADD.FTZ R3, R3, 1 ;  /* 0x3f8000000303d421 */ /* 0x010fca0000010000 */
[----:B------:R-:W3:Y:S01]  /*a5a0*/  @!P3 MUFU.RCP R28, R28 ;  /* 0x0000001c001cb308 */ /* 0x000ee20000001000 */
[----:B0-----:R-:W-:Y:S02]  /*a5b0*/  IMAD R52, R89, c[0x0][0x2d8], RZ ;  /* 0x0000b60059347a24 */ /* 0x001fe400078e02ff */
[----:B-1----:R-:W-:Y:S02]  /*a5c0*/  @!P4 FADD.FTZ R26, R26, 1 ;  /* 0x3f8000001a1ac421 */ /* 0x002fe40000010000 */
[----:B------:R-:W-:-:S03]  /*a5d0*/  IMAD R123, R91, c[0x0][0x2dc], R52 ;  /* 0x0000b7005b7b7a24 */ /* 0x000fc600078e0234 */
[----:B------:R-:W0:Y:S01]  /*a5e0*/  @!P6 MUFU.RCP R31, R2 ;  /* 0x00000002001fe308 */ /* 0x000e220000001000 */
[----:B-----5:R-:W-:Y:S02]  /*a5f0*/  @!P2 FADD.FTZ R29, R29, 1 ;  /* 0x3f8000001d1da421 */ /* 0x020fe40000010000 */
[----:B--2---:R-:W-:-:S05]  /*a600*/  @!P0 FADD.FTZ R30, R30, 1 ;  /* 0x3f8000001e1e8421 */ /* 0x004fca0000010000 */
[----:B------:R1:W2:Y:S01]  /*a610*/  @!P5 MUFU.RCP R50, R3 ;  /* 0x000000030032d308 */ /* 0x0002a20000001000 */
[----:B---3--:R-:W-:Y:S02]  /*a620*/  @!P3 FMUL.FTZ R141, R141, R28 ;  /* 0x0000001c8d8db220 */ /* 0x008fe40000410000 */
[----:B-1----:R-:W-:-:S05]  /*a630*/  IMAD.WIDE.U32 R2, R91, c[0x0][0x2d8], RZ ;  /* 0x0000b6005b027a25 */ /* 0x002fca00078e00ff */
[----:B------:R1:W3:Y:S01]  /*a640*/  @!P4 MUFU.RCP R121, R26 ;  /* 0x0000001a0079c308 */ /* 0x0002e20000001000 */
[----:B------:R-:W-:Y:S02]  /*a650*/  ISETP.GE.AND P3, PT, R78, R119, PT ;  /* 0x000000774e00720c */ /* 0x000fe40003f66270 */
[----:B------:R-:W-:-:S05]  /*a660*/  IADD3 R3, R3, R123, RZ ;  /* 0x0000007b03037210 */ /* 0x000fca0007ffe0ff */
[----:B------:R-:W4:Y:S01]  /*a670*/  @!P2 MUFU.RCP R29, R29 ;  /* 0x0000001d001da308 */ /* 0x000f220000001000 */
[----:B------:R-:W-:Y:S02]  /*a680*/  IMAD R125, R93, c[0x0][0x2e0], RZ ;  /* 0x0000b8005d7d7a24 */ /* 0x000fe400078e02ff */
[----:B------:R-:W-:-:S05]  /*a690*/  IMAD.WIDE.U32 R2, R94, c[0x0][0x2e0], R2 ;  /* 0x0000b8005e027a25 */ /* 0x000fca00078e0002 */
[----:B------:R-:W5:Y:S01]  /*a6a0*/  @!P0 MUFU.RCP R30, R30 ;  /* 0x0000001e001e8308 */ /* 0x000f620000001000 */
[----:B0-----:R-:W-:Y:S01]  /*a6b0*/  @!P6 FMUL.FTZ R108, R108, R31 ;  /* 0x0000001f6c6ce220 */ /* 0x001fe20000410000 */
[----:B-1----:R-:W-:Y:S01]  /*a6c0*/  IADD3 R26, P6, R40, R2, RZ ;  /* 0x00000002281a7210 */ /* 0x002fe20007fde0ff */
[----:B------:R-:W-:Y:S02]  /*a6d0*/  IMAD R125, R94, c[0x0][0x2e4], R125 ;  /* 0x0000b9005e7d7a24 */ /* 0x000fe400078e027d */
[----:B--2---:R-:W-:Y:S01]  /*a6e0*/  @!P5 FMUL.FTZ R139, R139, R50 ;  /* 0x000000328b8bd220 */ /* 0x004fe20000410000 */
[----:B------:R-:W-:Y:S01]  /*a6f0*/  LEA R31, P5, R78, c[0x0][0x330], 0x1 ;  /* 0x0000cc004e1f7a11 */ /* 0x000fe200078a08ff */
[----:B---3--:R-:W-:Y:S01]  /*a700*/  @!P4 FMUL.FTZ R110, R110, R121 ;  /* 0x000000796e6ec220 */ /* 0x008fe20000410000 */
[----:B------:R-:W-:Y:S01]  /*a710*/  IADD3.X R3, R39, R125, R3, P6, !PT ;  /* 0x0000007d27037210 */ /* 0x000fe200037fe403 */
[----:B------:R-:W-:Y:S01]  /*a720*/  BSSY B0, `(.L_x_2591) ;  /* 0x0000015000007945 */ /* 0x000fe20003800000 */
[----:B------:R-:W-:-:S02]  /*a730*/  LEA.HI.X R28, R78, c[0x0][0x334], R75, 0x1, P5 ;  /* 0x0000cd004e1c7a11 */ /* 0x000fc400028f0c4b */
[----:B------:R-:W-:Y:S01]  /*a740*/  LEA R2, P4, R26, R31, 0x1 ;  /* 0x0000001f1a027211 */ /* 0x000fe200078808ff */
[----:B----4-:R-:W-:Y:S01]  /*a750*/  @!P2 FMUL.FTZ R112, R112, R29 ;  /* 0x0000001d7070a220 */ /* 0x010fe20000410000 */
[-C--:B------:R-:W-:Y:S02]  /*a760*/  ISETP.GE.AND P2, PT, R25, R119.reuse, PT ;  /* 0x000000771900720c */ /* 0x080fe40003f46270 */
[-C--:B------:R-:W-:Y:S01]  /*a770*/  ISETP.GE.AND P5, PT, R0, R119.reuse, PT ;  /* 0x000000770000720c */ /* 0x080fe20003fa6270 */
[----:B-----5:R-:W-:Y:S01]  /*a780*/  @!P0 FMUL.FTZ R143, R143, R30 ;  /* 0x0000001e8f8f8220 */ /* 0x020fe20000410000 */
[----:B------:R-:W-:Y:S02]  /*a790*/  ISETP.GE.AND P6, PT, R4, R119, PT ;  /* 0x000000770400720c */ /* 0x000fe40003fc6270 */
[----:B------:R-:W-:Y:S01]  /*a7a0*/  LEA.HI.X R3, R26, R28, R3, 0x1, P4 ;  /* 0x0000001c1a037211 */ /* 0x000fe200020f0c03 */
[----:B------:R-:W-:Y:S05]  /*a7b0*/  @P3 BRA `(.L_x_2592) ;  /* 0x000000b000003947 */ /* 0x000fea0003800000 */
[----:B------:R-:W-:Y:S01]  /*a7c0*/  MOV R28, R16 ;  /* 0x00000010001c7202 */ /* 0x000fe20000000f00 */
[----:B------:R-:W-:Y:S01]  /*a7d0*/  IMAD R31, R93, c[0x0][0x2e0], RZ ;  /* 0x0000b8005d1f7a24 */ /* 0x000fe200078e02ff */
[----:B------:R-:W-:-:S03]  /*a7e0*/  MOV R29, R17 ;  /* 0x00000011001d7202 */ /* 0x000fc60000000f00 */
[----:B------:R-:W-:Y:S02]  /*a7f0*/  IMAD R31, R94, c[0x0][0x2e4], R31 ;  /* 0x0000b9005e1f7a24 */ /* 0x000fe400078e021f */
[----:B------:R-:W-:-:S04]  /*a800*/  IMAD.WIDE.U32 R28, R91, c[0x0][0x2d8], R28 ;  /* 0x0000b6005b1c7a25 */ /* 0x000fc800078e001c */
[----:B------:R-:W-:-:S04]  /*a810*/  IMAD.IADD R29, R123, 0x1, R29 ;  /* 0x000000017b1d7824 */ /* 0x000fc800078e021d */
[----:B------:R-:W-:-:S05]  /*a820*/  IMAD.WIDE.U32 R28, R94, c[0x0][0x2e0], R28 ;  /* 0x0000b8005e1c7a25 */ /* 0x000fca00078e001c */
[----:B------:R-:W-:Y:S02]  /*a830*/  IADD3 R29, R29, R31, RZ ;  /* 0x0000001f1d1d7210 */ /* 0x000fe40007ffe0ff */
[----:B------:R-:W-:-:S04]  /*a840*/  LEA R30, P0, R28, c[0x0][0x330], 0x1 ;  /* 0x0000cc001c1e7a11 */ /* 0x000fc800078008ff */
[----:B------:R-:W-:-:S05]  /*a850*/  LEA.HI.X R31, R28, c[0x0][0x334], R29, 0x1, P0 ;  /* 0x0000cd001c1f7a11 */ /* 0x000fca00000f0c1d */
[----:B------:R0:W-:Y:S04]  /*a860*/  STG.E.U16 [R30.64], R49 ;  /* 0x000000311e007986 */ /* 0x0001e8000c101504 */
.L_x_2592:
[----:B------:R-:W-:Y:S05]  /*a870*/  BSYNC B0 ;  /* 0x0000000000007941 */ /* 0x000fea0003800000 */
.L_x_2591:
        /* <DEDUP_REMOVED lines=19> */
[----:B------:R-:W-:-:S02]  /*a9b0*/  ISETP.GE.AND P4, PT, R21, R119, PT ;  /* 0x000000771500720c */ /* 0x000fc40003f86270 */
[----:B------:R-:W-:Y:S01]  /*a9c0*/  PRMT R28, R98, 0x7632, R28 ;  /* 0x00007632621c7816 */ /* 0x000fe2000000001c */
[----:B------:R-:W-:Y:S01]  /*a9d0*/  @!P3 STG.E.U16 [R2.64+-0x640], R101 ;  /* 0xfff9c0650200b986 */ /* 0x000fe2000c101504 */
[-C--:B------:R-:W-:Y:S02]  /*a9e0*/  ISETP.GE.AND P3, PT, R20, R119.reuse, PT ;  /* 0x000000771400720c */ /* 0x080fe40003f66270 */
[----:B0-----:R-:W-:Y:S01]  /*a9f0*/  PRMT R30, R100, 0x7632, R30 ;  /* 0x00007632641e7816 */ /* 0x001fe2000000001e */
[----:B------:R-:W-:Y:S01]  /*aa00*/  @!P2 STG.E.U16 [R2.64+-0x600], R103 ;  /* 0xfffa00670200a986 */ /* 0x000fe2000c101504 */
[-C--:B------:R-:W-:Y:S02]  /*aa10*/  ISETP.GE.AND P2, PT, R22, R119.reuse, PT ;  /* 0x000000771600720c */ /* 0x080fe40003f46270 */
[----:B------:R-:W-:Y:S01]  /*aa20*/  F2FP.PACK_AB R26, R139, R108 ;  /* 0x0000006c8b1a723e */ /* 0x000fe200000000ff */
        /* <DEDUP_REMOVED lines=14> */
[C---:B------:R-:W-:Y:S01]  /*ab10*/  PRMT R31, R3.reuse, 0x7610, R31 ;  /* 0x00007610031f7816 */ /* 0x040fe2000000001f */
[----:B------:R-:W-:Y:S01]  /*ab20*/  FADD.FTZ R133, R102, R133 ;  /* 0x0000008566857221 */ /* 0x000fe20000010000 */
[----:B------:R-:W-:Y:S02]  /*ab30*/  PRMT R49, R3, 0x7632, R49 ;  /* 0x0000763203317816 */ /* 0x000fe40000000031 */
[----:B------:R-:W-:Y:S01]  /*ab40*/  F2FP.PACK_AB R3, R137, R106 ;  /* 0x0000006a8903723e */ /* 0x000fe200000000ff */
[----:B------:R-:W-:Y:S01]  /*ab50*/  FADD.FTZ R104, R133, R104 ;  /* 0x0000006885687221 */ /* 0x000fe20000010000 */
[----:B------:R-:W-:Y:S02]  /*ab60*/  PRMT R50, R2, 0x7610, R50 ;  /* 0x0000761002327816 */ /* 0x000fe40000000032 */
[----:B------:R-:W-:Y:S01]  /*ab70*/  PRMT R51, R3, 0x7632, R51 ;  /* 0x0000763203337816 */ /* 0x000fe20000000033 */
[----:B------:R-:W-:Y:S01]  /*ab80*/  FADD.FTZ R135, R104, R135 ;  /* 0x0000008768877221 */ /* 0x000fe20000010000 */
[----:B------:R-:W-:Y:S03]  /*ab90*/  STS.U16 [R56], R98 ;  /* 0x0000006238007388 */ /* 0x000fe60000000400 */
[----:B------:R-:W-:Y:S01]  /*aba0*/  FADD.FTZ R106, R135, R106 ;  /* 0x0000006a876a7221 */ /* 0x000fe20000010000 */
[----:B------:R0:W-:Y:S03]  /*abb0*/  STS.U16 [R32+0x2], R28 ;  /* 0x0000021c20007388 */ /* 0x0001e60000000400 */
[----:B------:R-:W-:Y:S01]  /*abc0*/  FADD.FTZ R137, R106, R137 ;  /* 0x000000896a897221 */ /* 0x000fe20000010000 */
[----:B------:R-:W-:Y:S03]  /*abd0*/  STS.U16 [R33+0x4], R100 ;  /* 0x0000046421007388 */ /* 0x000fe60000000400 */
[----:B------:R-:W-:Y:S01]  /*abe0*/  FADD.FTZ R108, R137, R108 ;  /* 0x0000006c896c7221 */ /* 0x000fe20000010000 */
[----:B------:R1:W-:Y:S03]  /*abf0*/  STS.U16 [R34+0x6], R30 ;  /* 0x0000061e22007388 */ /* 0x0003e60000000400 */
[----:B------:R-:W-:Y:S01]  /*ac00*/  FADD.FTZ R139, R108, R139 ;  /* 0x0000008b6c8b7221 */ /* 0x000fe20000010000 */
        /* <DEDUP_REMOVED lines=9> */
[----:B------:R-:W-:Y:S01]  /*aca0*/  PRMT R34, R2, 0x7632, R34 ;  /* 0x0000763202227816 */ /* 0x000fe20000000022 */
[----:B------:R-:W-:Y:S02]  /*acb0*/  STS.U16 [R37+0xc], R50 ;  /* 0x00000c3225007388 */ /* 0x000fe40000000400 */
[----:B------:R-:W-:-:S02]  /*acc0*/  FADD.FTZ R112, R141, R112 ;  /* 0x000000708d707221 */ /* 0x000fc40000010000 */
[----:B------:R-:W-:Y:S01]  /*acd0*/  STS.U16 [R38+0xe], R28 ;  /* 0x00000e1c26007388 */ /* 0x000fe20000000400 */
[----:B0-----:R-:W-:Y:S01]  /*ace0*/  PRMT R36, R3, 0x7632, R36 ;  /* 0x0000763203247816 */ /* 0x001fe20000000024 */
[----:B------:R-:W-:Y:S02]  /*acf0*/  FADD.FTZ R87, R112, R143 ;  /* 0x0000008f70577221 */ /* 0x000fe40000010000 */
[----:B------:R-:W-:Y:S04]  /*ad00*/  STS.U16 [R41+0x10], R32 ;  /* 0x0000102029007388 */ /* 0x000fe80000000400 */
[----:B------:R-:W-:Y:S04]  /*ad10*/  STS.U16 [R42+0x12], R51 ;  /* 0x000012332a007388 */ /* 0x000fe80000000400 */
[----:B------:R0:W-:Y:S04]  /*ad20*/  STS.U16 [R43+0x14], R26 ;  /* 0x0000141a2b007388 */ /* 0x0001e80000000400 */
[----:B------:R-:W-:Y:S04]  /*ad30*/  STS.U16 [R44+0x16], R30 ;  /* 0x0000161e2c007388 */ /* 0x000fe80000000400 */
[----:B------:R-:W-:Y:S01]  /*ad40*/  STS.U16 [R45+0x18], R2 ;  /* 0x000018022d007388 */ /* 0x000fe20000000400 */
[----:B0-----:R-:W-:-:S03]  /*ad50*/  IMAD R26, R89, c[0x0][0x2f8], RZ ;  /* 0x0000be00591a7a24 */ /* 0x001fc600078e02ff */
[----:B------:R-:W-:Y:S04]  /*ad60*/  STS.U16 [R46+0x1a], R34 ;  /* 0x00001a222e007388 */ /* 0x000fe80000000400 */
[----:B------:R0:W-:Y:S04]  /*ad70*/  STS.U16 [R47+0x1c], R3 ;  /* 0x00001c032f007388 */ /* 0x0001e80000000400 */
[----:B------:R-:W-:Y:S01]  /*ad80*/  STS.U16 [R48+0x1e], R36 ;  /* 0x00001e2430007388 */ /* 0x000fe20000000400 */
[----:B------:R-:W-:-:S06]  /*ad90*/  NOP ;  /* 0x0000000000007918 */ /* 0x000fcc0000000000 */
[----:B------:R-:W-:Y:S01]  /*ada0*/  LDS.U16 R31, [R74] ;  /* 0x000000004a1f7984 */ /* 0x000fe20000000400 */
[----:B0-----:R-:W-:-:S03]  /*adb0*/  IMAD.WIDE.U32 R2, R91, c[0x0][0x2f8], RZ ;  /* 0x0000be005b027a25 */ /* 0x001fc600078e00ff */
        /* <DEDUP_REMOVED lines=17> */
[----:B0-----:R-:W-:-:S05]  /*aed0*/  IMAD R27, R91, c[0x0][0x2fc], R26 ;  /* 0x0000bf005b1b7a24 */ /* 0x001fca00078e021a */
[----:B------:R-:W-:Y:S01]  /*aee0*/  IADD3 R29, R3, R27, RZ ;  /* 0x0000001b031d7210 */ /* 0x000fe20007ffe0ff */
[----:B------:R-:W0:Y:S02]  /*aef0*/  LDS R49, [0x840] ;  /* 0x00084000ff317984 */ /* 0x000e240000000800 */
[----:B0-----:R-:W-:-:S13]  /*af00*/  ISETP.GE.AND P0, PT, R78, R49, PT ;  /* 0x000000314e00720c */ /* 0x001fda0003f06270 */
        /* <DEDUP_REMOVED lines=10> */
.L_x_2594:
[----:B------:R-:W-:Y:S05]  /*afb0*/  BSYNC B0 ;  /* 0x0000000000007941 */ /* 0x000fea0003800000 */
.L_x_2593:
[----:B------:R-:W-:Y:S01]  /*afc0*/  MOV R3, R29 ;  /* 0x0000001d00037202 */ /* 0x000fe20000000f00 */
[----:B------:R-:W-:Y:S01]  /*afd0*/  IMAD R17, R93, c[0x0][0x300], RZ ;  /* 0x0000c0005d117a24 */ /* 0x000fe200078e02ff */
[----:B------:R-:W-:Y:S02]  /*afe0*/  IADD3 R57, P0, R57, -0x7c0, RZ ;  /* 0xfffff84039397810 */ /* 0x000fe40007f1e0ff */
[-C--:B------:R-:W-:Y:S01]  /*aff0*/  ISETP.GE.AND P4, PT, R25, R49.reuse, PT ;  /* 0x000000311900720c */ /* 0x080fe20003f86270 */
[----:B------:R-:W-:Y:S01]  /*b000*/  IMAD.WIDE.U32 R2, R94, c[0x0][0x300], R2 ;  /* 0x0000c0005e027a25 */ /* 0x000fe200078e0002 */
[----:B------:R-:W-:Y:S02]  /*b010*/  IADD3.X R58, R58, -0x1, RZ, P0, !PT ;  /* 0xffffffff3a3a7810 */ /* 0x000fe400007fe4ff */
[----:B------:R-:W-:Y:S01]  /*b020*/  ISETP.GE.AND P5, PT, R0, R49, PT ;  /* 0x000000310000720c */ /* 0x000fe20003fa6270 */
[----:B------:R-:W-:Y:S01]  /*b030*/  IMAD R17, R94, c[0x0][0x304], R17 ;  /* 0x0000c1005e117a24 */ /* 0x000fe200078e0211 */
[----:B------:R-:W-:-:S02]  /*b040*/  IADD3 R40, P0, R40, R2, RZ ;  /* 0x0000000228287210 */ /* 0x000fc40007f1e0ff */
[----:B------:R-:W-:Y:S02]  /*b050*/  IADD3 R2, P1, R57, c[0x0][0x340], RZ ;  /* 0x0000d00039027a10 */ /* 0x000fe40007f3e0ff */
[----:B------:R-:W-:Y:S02]  /*b060*/  IADD3.X R39, R39, R17, R3, P0, !PT ;  /* 0x0000001127277210 */ /* 0x000fe400007fe403 */
[----:B------:R-:W-:Y:S02]  /*b070*/  IADD3.X R3, R58, c[0x0][0x344], RZ, P1, !PT ;  /* 0x0000d1003a037a10 */ /* 0x000fe40000ffe4ff */
[----:B------:R-:W-:Y:S02]  /*b080*/  LEA R2, P0, R40, R2, 0x1 ;  /* 0x0000000228027211 */ /* 0x000fe400078008ff */
[-C--:B------:R-:W-:Y:S02]  /*b090*/  ISETP.GE.AND P6, PT, R4, R49.reuse, PT ;  /* 0x000000310400720c */ /* 0x080fe40003fc6270 */
[----:B------:R-:W-:-:S02]  /*b0a0*/  ISETP.GE.AND P3, PT, R24, R49, PT ;  /* 0x000000311800720c */ /* 0x000fc40003f66270 */
[----:B------:R-:W-:Y:S02]  /*b0b0*/  LEA.HI.X R3, R40, R3, R39, 0x1, P0 ;  /* 0x0000000328037211 */ /* 0x000fe400000f0c27 */
[-C--:B------:R-:W-:Y:S02]  /*b0c0*/  ISETP.GE.AND P0, PT, R5, R49.reuse, PT ;  /* 0x000000310500720c */ /* 0x080fe40003f06270 */
[-C--:B------:R-:W-:Y:S01]  /*b0d0*/  ISETP.GE.AND P1, PT, R6, R49.reuse, PT ;  /* 0x000000310600720c */ /* 0x080fe20003f26270 */
[----:B------:R1:W-:Y:S01]  /*b0e0*/  @!P4 STG.E.U16 [R2.64+0x40], R33 ;  /* 0x000040210200c986 */ /* 0x0003e2000c101504 */
[-C--:B------:R-:W-:Y:S02]  /*b0f0*/  ISETP.GE.AND P4, PT, R9, R49.reuse, PT ;  /* 0x000000310900720c */ /* 0x080fe40003f86270 */
[-C--:B------:R-:W-:Y:S01]  /*b100*/  ISETP.GE.AND P2, PT, R7, R49.reuse, PT ;  /* 0x000000310700720c */ /* 0x080fe20003f46270 */
[----:B------:R1:W-:Y:S01]  /*b110*/  @!P5 STG.E.U16 [R2.64+0x80], R71 ;  /* 0x000080470200d986 */ /* 0x0003e2000c101504 */
[----:B------:R-:W-:-:S02]  /*b120*/  ISETP.GE.AND P5, PT, R18, R49, PT ;  /* 0x000000311200720c */ /* 0x000fc40003fa6270 */
        /* <DEDUP_REMOVED lines=29> */
.L_x_2536:
        /* <DEDUP_REMOVED lines=29> */
.L_x_2597:
[----:B------:R-:W-:Y:S05]  /*b4d0*/  BSYNC B0 ;  /* 0x0000000000007941 */ /* 0x000fea0003800000 */
.L_x_2596:
        /* <DEDUP_REMOVED lines=28> */
.L_x_2599:
[----:B------:R-:W1:Y:S02]  /*b6a0*/  S2R R19, SR_TID.X ;  /* 0x0000000000137919 */ /* 0x000e640000002100 */
.L_x_2600:
[----:B------:R-:W-:Y:S05]  /*b6b0*/  BSYNC B0 ;  /* 0x0000000000007941 */ /* 0x000fea0003800000 */
.L_x_2598:
        /* <DEDUP_REMOVED lines=13> */
[C---:B------:R-:W-:Y:S02]  /*b790*/  IMAD R13, R94.reuse, c[0x0][0x28c], R13 ;  /* 0x0000a3005e0d7a24 */ /* 0x040fe400078e020d */
[C---:B------:R-:W-:Y:S01]  /*b7a0*/  IMAD R15, R94.reuse, c[0x0][0x19c], R15 ;  /* 0x000067005e0f7a24 */ /* 0x040fe200078e020f */
[----:B------:R-:W-:Y:S01]  /*b7b0*/  IADD3 R27, R5, R11, RZ ;  /* 0x0000000b051b7210 */ /* 0x000fe20007ffe0ff */
[C---:B------:R-:W-:Y:S01]  /*b7c0*/  IMAD R93, R94.reuse, c[0x0][0x1bc], R93 ;  /* 0x00006f005e5d7a24 */ /* 0x040fe200078e025d */
[----:B------:R-:W-:Y:S01]  /*b7d0*/  IADD3 R25, R7, R13, RZ ;  /* 0x0000000d07197210 */ /* 0x000fe20007ffe0ff */
[----:B------:R-:W-:Y:S01]  /*b7e0*/  IMAD.WIDE.U32 R94, R94, c[0x0][0x1b8], RZ ;  /* 0x00006e005e5e7a25 */ /* 0x000fe200078e00ff */
[----:B------:R-:W-:-:S03]  /*b7f0*/  IADD3 R35, R17, R15, RZ ;  /* 0x0000000f11237210 */ /* 0x000fc60007ffe0ff */
[----:B------:R-:W-:Y:S01]  /*b800*/  IMAD.IADD R29, R3, 0x1, R9 ;  /* 0x00000001031d7824 */ /* 0x000fe200078e0209 */
[----:B------:R-:W-:Y:S02]  /*b810*/  IADD3 R93, R95, R93, RZ ;  /* 0x0000005d5f5d7210 */ /* 0x000fe40007ffe0ff */
.L_x_2601:
        /* <DEDUP_REMOVED lines=55> */
.L_x_2579:
[----:B------:R-:W-:Y:S01]  /*bb90*/  HFMA2.MMA R196, -RZ, RZ, 0, 0 ;  /* 0x00000000ffc47435 */ /* 0x000fe200000001ff */
[----:B------:R-:W-:Y:S01]  /*bba0*/  MOV R192, R6 ;  /* 0x0000000600c07202 */ /* 0x000fe20000000f00 */
[----:B------:R-:W-:Y:S01]  /*bbb0*/  IMAD.MOV.U32 R207, RZ, RZ, 0x1 ;  /* 0x00000001ffcf7424 */ /* 0x000fe200078e00ff */
[----:B------:R-:W-:-:S02]  /*bbc0*/  MOV R209, 0xffffffff ;  /* 0xffffffff00d17802 */ /* 0x000fc40000000f00 */
[----:B------:R-:W-:Y:S02]  /*bbd0*/  MOV R4, 0xbbf0 ;  /* 0x0000bbf000047802 */ /* 0x000fe40000000f00 */
[----:B-1---5:R-:W-:Y:S05]  /*bbe0*/  CALL.REL.NOINC `($__internal_107_$__cuda_sm70_shflsync_up) ;  /* 0x00000ee000007944 */ /* 0x022fea0003c00000 */
[----:B-1----:R-:W-:Y:S01]  /*bbf0*/  MOV R205, R192 ;  /* 0x000000c000cd7202 */ /* 0x002fe20000000f00 */
[----:B0-----:R-:W-:Y:S05]  /*bc00*/  BRA `(.L_x_2602) ;  /* 0xffffbdc000007947 */ /* 0x001fea000383ffff */
.L_x_2580:
[----:B------:R-:W-:Y:S01]  /*bc10*/  HFMA2.MMA R207, -RZ, RZ, 0, 5.9604644775390625e-08 ;  /* 0x00000001ffcf7435 */ /* 0x000fe200000001ff */
[----:B------:R-:W-:Y:S01]  /*bc20*/  MOV R192, R7 ;  /* 0x0000000700c07202 */ /* 0x000fe20000000f00 */
[----:B------:R-:W-:Y:S01]  /*bc30*/  IMAD.MOV.U32 R209, RZ, RZ, -0x1 ;  /* 0xffffffffffd17424 */ /* 0x000fe200078e00ff */
[----:B------:R-:W-:Y:S02]  /*bc40*/  MOV R196, RZ ;  /* 0x000000ff00c47202 */ /* 0x000fe40000000f00 */
[----:B------:R-:W-:Y:S02]  /*bc50*/  MOV R4, 0xbc70 ;  /* 0x0000bc7000047802 */ /* 0x000fe40000000f00 */
[----:B012--5:R-:W-:Y:S05]  /*bc60*/  CALL.REL.NOINC `($__internal_107_$__cuda_sm70_shflsync_up) ;  /* 0x00000e6000007944 */ /* 0x027fea0003c00000 */
        /* <DEDUP_REMOVED lines=10> */
[----:B------:R-:W-:Y:S05]  /*bd10*/  CALL.REL.NOINC `($__internal_107_$__cuda_sm70_shflsync_up) ;  /* 0x00000db000007944 */ /* 0x000fea0003c00000 */
[----:B0-----:R-:W-:Y:S01]  /*bd20*/  HFMA2.MMA R196, -RZ, RZ, 0, 0 ;  /* 0x00000000ffc47435 */ /* 0x001fe200000001ff */
[----:B-1----:R-:W-:Y:S01]  /*bd30*/  MOV R6, R192 ;  /* 0x000000c000067202 */ /* 0x002fe20000000f00 */
[----:B------:R-:W-:Y:S01]  /*bd40*/  IMAD.MOV.U32 R207, RZ, RZ, 0x2 ;  /* 0x00000002ffcf7424 */ /* 0x000fe200078e00ff */
[----:B------:R-:W-:-:S02]  /*bd50*/  MOV R192, R7 ;  /* 0x0000000700c07202 */ /* 0x000fc40000000f00 */
[----:B------:R-:W-:Y:S02]  /*bd60*/  MOV R209, 0xffffffff ;  /* 0xffffffff00d17802 */ /* 0x000fe40000000f00 */
[----:B------:R-:W-:Y:S02]  /*bd70*/  MOV R4, 0xbd90 ;  /* 0x0000bd9000047802 */ /* 0x000fe40000000f00 */
[----:B------:R-:W-:Y:S05]  /*bd80*/  CALL.REL.NOINC `($__internal_107_$__cuda_sm70_shflsync_up) ;  /* 0x00000d4000007944 */ /* 0x000fea0003c00000 */
[----:B------:R-:W-:Y:S01]  /*bd90*/  ISETP.GE.AND P0, PT, R84, 0x2, PT ;  /* 0x000000025400780c */ /* 0x000fe20003f06270 */
[----:B0-----:R-:W-:Y:S01]  /*bda0*/  HFMA2.MMA R207, -RZ, RZ, 0, 2.384185791015625e-07 ;  /* 0x00000004ffcf7435 */ /* 0x001fe200000001ff */
[----:B------:R-:W-:Y:S02]  /*bdb0*/  MOV R196, RZ ;  /* 0x000000ff00c47202 */ /* 0x000fe40000000f00 */
[----:B------:R-:W-:Y:S02]  /*bdc0*/  MOV R209, 0xffffffff ;  /* 0xffffffff00d17802 */ /* 0x000fe40000000f00 */
[----:B------:R-:W-:-:S07]  /*bdd0*/  MOV R4, 0xbe20 ;  /* 0x0000be2000047802 */ /* 0x000fce0000000f00 */
[----:B-1----:R-:W-:Y:S02]  /*bde0*/  @P0 FFMA.FTZ R7, R205, R192, R7 ;  /* 0x000000c0cd070223 */ /* 0x002fe40000010007 */
[----:B------:R-:W-:-:S05]  /*bdf0*/  @P0 FMUL.FTZ R205, R6, R205 ;  /* 0x000000cd06cd0220 */ /* 0x000fca0000410000 */
[----:B------:R-:W-:Y:S02]  /*be00*/  MOV R192, R205 ;  /* 0x000000cd00c07202 */ /* 0x000fe40000000f00 */
[----:B------:R-:W-:Y:S05]  /*be10*/  CALL.REL.NOINC `($__internal_107_$__cuda_sm70_shflsync_up) ;  /* 0x00000cb000007944 */ /* 0x000fea0003c00000 */
[----:B0-----:R-:W-:Y:S01]  /*be20*/  HFMA2.MMA R207, -RZ, RZ, 0, 2.384185791015625e-07 ;  /* 0x00000004ffcf7435 */ /* 0x001fe200000001ff */
[----:B-1----:R-:W-:Y:S01]  /*be30*/  IMAD.MOV.U32 R6, RZ, RZ, R192 ;  /* 0x000000ffff067224 */ /* 0x002fe200078e00c0 */
[----:B------:R-:W-:Y:S02]  /*be40*/  MOV R192, R7 ;  /* 0x0000000700c07202 */ /* 0x000fe40000000f00 */
[----:B------:R-:W-:Y:S02]  /*be50*/  MOV R196, RZ ;  /* 0x000000ff00c47202 */ /* 0x000fe40000000f00 */
[----:B------:R-:W-:Y:S02]  /*be60*/  MOV R209, 0xffffffff ;  /* 0xffffffff00d17802 */ /* 0x000fe40000000f00 */
[----:B------:R-:W-:Y:S02]  /*be70*/  MOV R4, 0xbe90 ;  /* 0x0000be9000047802 */ /* 0x000fe40000000f00 */
[----:B------:R-:W-:Y:S05]  /*be80*/  CALL.REL.NOINC `($__internal_107_$__cuda_sm70_shflsync_up) ;  /* 0x00000c4000007944 */ /* 0x000fea0003c00000 */
        /* <DEDUP_REMOVED lines=8> */
[----:B------:R-:W-:Y:S05]  /*bf10*/  CALL.REL.NOINC `($__internal_107_$__cuda_sm70_shflsync_up) ;  /* 0x00000bb000007944 */ /* 0x000fea0003c00000 */
[----:B0-----:R-:W-:Y:S01]  /*bf20*/  HFMA2.MMA R207, -RZ, RZ, 0, 4.76837158203125e-07 ;  /* 0x00000008ffcf7435 */ /* 0x001fe200000001ff */
[----:B-1----:R-:W-:Y:S02]  /*bf30*/  MOV R6, R192 ;  /* 0x000000c000067202 */ /* 0x002fe40000000f00 */
[----:B------:R-:W-:Y:S02]  /*bf40*/  MOV R192, R7 ;  /* 0x0000000700c07202 */ /* 0x000fe40000000f00 */
[----:B------:R-:W-:Y:S02]  /*bf50*/  MOV R196, RZ ;  /* 0x000000ff00c47202 */ /* 0x000fe40000000f00 */
[----:B------:R-:W-:Y:S02]  /*bf60*/  MOV R209, 0xffffffff ;  /* 0xffffffff00d17802 */ /* 0x000fe40000000f00 */
[----:B------:R-:W-:Y:S02]  /*bf70*/  MOV R4, 0xbf90 ;  /* 0x0000bf9000047802 */ /* 0x000fe40000000f00 */
[----:B------:R-:W-:Y:S05]  /*bf80*/  CALL.REL.NOINC `($__internal_107_$__cuda_sm70_shflsync_up) ;  /* 0x00000b4000007944 */ /* 0x000fea0003c00000 */
[----:B------:R-:W-:Y:S01]  /*bf90*/  ISETP.GE.AND P0, PT, R84, 0x8, PT ;  /* 0x000000085400780c */ /* 0x000fe20003f06270 */
[----:B0-----:R-:W-:Y:S01]  /*bfa0*/  HFMA2.MMA R196, -RZ, RZ, 0, 0 ;  /* 0x00000000ffc47435 */ /* 0x001fe200000001ff */
[----:B------:R-:W-:Y:S01]  /*bfb0*/  IMAD.MOV.U32 R207, RZ, RZ, 0x10 ;  /* 0x00000010ffcf7424 */ /* 0x000fe200078e00ff */
[----:B------:R-:W-:-:S02]  /*bfc0*/  MOV R209, 0xffffffff ;  /* 0xffffffff00d17802 */ /* 0x000fc40000000f00 */
[----:B------:R-:W-:-:S08]  /*bfd0*/  MOV R4, 0xc040 ;  /* 0x0000c04000047802 */ /* 0x000fd00000000f00 */
[----:B-1----:R-:W-:Y:S02]  /*bfe0*/  @P0 FFMA.FTZ R7, R205, R192, R7 ;  /* 0x000000c0cd070223 */ /* 0x002fe40000010007 */
[----:B------:R-:W-:-:S03]  /*bff0*/  @P0 FMUL.FTZ R205, R6, R205 ;  /* 0x000000cd06cd0220 */ /* 0x000fc60000410000 */
[----:B------:R-:W-:Y:S02]  /*c000*/  MOV R156, R7 ;  /* 0x00000007009c7202 */ /* 0x000fe40000000f00 */
[-C--:B------:R-:W-:Y:S02]  /*c010*/  MOV R188, R205.reuse ;  /* 0x000000cd00bc7202 */ /* 0x080fe40000000f00 */
[----:B------:R-:W-:Y:S02]  /*c020*/  MOV R192, R205 ;  /* 0x000000cd00c07202 */ /* 0x000fe40000000f00 */
[----:B------:R-:W-:Y:S05]  /*c030*/  CALL.REL.NOINC `($__internal_107_$__cuda_sm70_shflsync_up) ;  /* 0x00000a9000007944 */ /* 0x000fea0003c00000 */
[----:B0-----:R-:W-:Y:S01]  /*c040*/  HFMA2.MMA R207, -RZ, RZ, 0, 9.5367431640625e-07 ;  /* 0x00000010ffcf7435 */ /* 0x001fe200000001ff */
[----:B-1----:R-:W-:Y:S01]  /*c050*/  MOV R190, R192 ;  /* 0x000000c000be7202 */ /* 0x002fe20000000f00 */
[----:B------:R-:W-:Y:S01]  /*c060*/  IMAD.MOV.U32 R192, RZ, RZ, R7 ;  /* 0x000000ffffc07224 */ /* 0x000fe200078e0007 */
[----:B------:R-:W-:Y:S02]  /*c070*/  MOV R196, RZ ;  /* 0x000000ff00c47202 */ /* 0x000fe40000000f00 */
[----:B------:R-:W-:Y:S02]  /*c080*/  MOV R209, 0xffffffff ;  /* 0xffffffff00d17802 */ /* 0x000fe40000000f00 */
[----:B------:R-:W-:-:S02]  /*c090*/  MOV R4, 0xc0b0 ;  /* 0x0000c0b000047802 */ /* 0x000fc40000000f00 */
[----:B------:R-:W-:Y:S05]  /*c0a0*/  CALL.REL.NOINC `($__internal_107_$__cuda_sm70_shflsync_up) ;  /* 0x00000a2000007944 */ /* 0x000fea0003c00000 */
[----:B-1----:R-:W-:Y:S01]  /*c0b0*/  MOV R4, R192 ;  /* 0x000000c000047202 */ /* 0x002fe20000000f00 */
[----:B0-----:R-:W-:Y:S05]  /*c0c0*/  BRA `(.L_x_2603) ;  /* 0xffffba8000007947 */ /* 0x001fea000383ffff */
.L_x_2583:
[----:B0-----:R-:W-:Y:S01]  /*c0d0*/  HFMA2.MMA R207, -RZ, RZ, 0, 5.9604644775390625e-08 ;  /* 0x00000001ffcf7435 */ /* 0x001fe200000001ff */
[----:B------:R-:W-:Y:S01]  /*c0e0*/  MOV R192, R7 ;  /* 0x0000000700c07202 */ /* 0x000fe20000000f00 */
[----:B------:R-:W-:Y:S01]  /*c0f0*/  IMAD.MOV.U32 R196, RZ, RZ, RZ ;  /* 0x000000ffffc47224 */ /* 0x000fe200078e00ff */
[----:B------:R-:W-:-:S02]  /*c100*/  MOV R209, 0xffffffff ;  /* 0xffffffff00d17802 */ /* 0x000fc40000000f00 */
[----:B------:R-:W-:Y:S02]  /*c110*/  MOV R4, 0xc130 ;  /* 0x0000c13000047802 */ /* 0x000fe40000000f00 */
[----:B-1---5:R-:W-:Y:S05]  /*c120*/  CALL.REL.NOINC `($__internal_107_$__cuda_sm70_shflsync_up) ;  /* 0x000009a000007944 */ /* 0x022fea0003c00000 */
[----:B0-----:R-:W-:Y:S01]  /*c130*/  HFMA2.MMA R207, -RZ, RZ, 0, 5.9604644775390625e-08 ;  /* 0x00000001ffcf7435 */ /* 0x001fe200000001ff */
[----:B-1----:R-:W-:Y:S02]  /*c140*/  MOV R6, R192 ;  /* 0x000000c000067202 */ /* 0x002fe40000000f00 */
[----:B------:R-:W-:Y:S02]  /*c150*/  MOV R192, R194 ;  /* 0x000000c200c07202 */ /* 0x000fe40000000f00 */
[----:B------:R-:W-:Y:S02]  /*c160*/  MOV R196, RZ ;  /* 0x000000ff00c47202 */ /* 0x000fe40000000f00 */
[----:B------:R-:W-:Y:S02]  /*c170*/  MOV R209, 0xffffffff ;  /* 0xffffffff00d17802 */ /* 0x000fe40000000f00 */
[----:B------:R-:W-:Y:S02]  /*c180*/  MOV R4, 0xc1a0 ;  /* 0x0000c1a000047802 */ /* 0x000fe40000000f00 */
[----:B------:R-:W-:Y:S05]  /*c190*/  CALL.REL.NOINC `($__internal_107_$__cuda_sm70_shflsync_up) ;  /* 0x0000093000007944 */ /* 0x000fea0003c00000 */
[----:B------:R-:W-:Y:S01]  /*c1a0*/  HFMA2.MMA R205, -RZ, RZ, 0, 0 ;  /* 0x00000000ffcd7435 */ /* 0x000fe200000001ff */
[----:B------:R-:W-:Y:S01]  /*c1b0*/  IMAD.MOV.U32 R156, RZ, RZ, R6 ;  /* 0x000000ffff9c7224 */ /* 0x000fe200078e0006 */
[----:B-1----:R-:W-:-:S02]  /*c1c0*/  MOV R188, R192 ;  /* 0x000000c000bc7202 */ /* 0x002fc40000000f00 */
[----:B------:R-:W-:Y:S02]  /*c1d0*/  MOV R200, R18 ;  /* 0x0000001200c87202 */ /* 0x000fe40000000f00 */
[----:B------:R-:W-:Y:S02]  /*c1e0*/  MOV R198, 0x1f ;  /* 0x0000001f00c67802 */ /* 0x000fe40000000f00 */
[----:B0-----:R-:W-:Y:S02]  /*c1f0*/  MOV R207, 0xffffffff ;  /* 0xffffffff00cf7802 */ /* 0x001fe40000000f00 */
[----:B------:R-:W-:Y:S02]  /*c200*/  MOV R4, 0xc220 ;  /* 0x0000c22000047802 */ /* 0x000fe40000000f00 */
[----:B------:R-:W-:Y:S05]  /*c210*/  CALL.REL.NOINC `($__internal_106_$__cuda_sm70_shflsync_idx_p) ;  /* 0x0000087000007944 */ /* 0x000fea0003c00000 */
[----:B0-----:R-:W-:Y:S01]  /*c220*/  HFMA2.MMA R205, -RZ, RZ, 0, 0 ;  /* 0x00000000ffcd7435 */ /* 0x001fe200000001ff */
[----:B-1----:R-:W-:Y:S01]  /*c230*/  IMAD.MOV.U32 R18, RZ, RZ, R198 ;  /* 0x000000ffff127224 */ /* 0x002fe200078e00c6 */
[----:B------:R-:W-:Y:S02]  /*c240*/  MOV R200, R19 ;  /* 0x0000001300c87202 */ /* 0x000fe40000000f00 */
[----:B------:R-:W-:-:S02]  /*c250*/  MOV R198, 0x1f ;  /* 0x0000001f00c67802 */ /* 0x000fc40000000f00 */
[----:B------:R-:W-:Y:S02]  /*c260*/  MOV R207, 0xffffffff ;  /* 0xffffffff00cf7802 */ /* 0x000fe40000000f00 */
[----:B------:R-:W-:Y:S02]  /*c270*/  MOV R4, 0xc290 ;  /* 0x0000c29000047802 */ /* 0x000fe40000000f00 */
[----:B------:R-:W-:Y:S05]  /*c280*/  CALL.REL.NOINC `($__internal_106_$__cuda_sm70_shflsync_idx_p) ;  /* 0x0000080000007944 */ /* 0x000fea0003c00000 */
[----:B-1----:R-:W-:Y:S01]  /*c290*/  MOV R5, R198 ;  /* 0x000000c600057202 */ /* 0x002fe20000000f00 */
[----:B0-----:R-:W-:Y:S05]  /*c2a0*/  BRA `(.L_x_2604) ;  /* 0xffffba2000007947 */ /* 0x001fea000383ffff */
.L_x_2586:
[----:B------:R-:W-:Y:S01]  /*c2b0*/  HFMA2.MMA R197, -RZ, RZ, 0, 5.9604644775390625e-08 ;  /* 0x00000001ffc57435 */ /* 0x000fe200000001ff */
[----:B------:R-:W-:Y:S01]  /*c2c0*/  MOV R196, R6 ;  /* 0x0000000600c47202 */ /* 0x000fe20000000f00 */
[----:B------:R-:W-:Y:S01]  /*c2d0*/  IMAD.MOV.U32 R198, RZ, RZ, 0x1f ;  /* 0x0000001fffc67424 */ /* 0x000fe200078e00ff */
[----:B------:R-:W-:Y:S02]  /*c2e0*/  MOV R199, 0xffffffff ;  /* 0xffffffff00c77802 */ /* 0x000fe40000000f00 */
[----:B------:R-:W-:Y:S02]  /*c2f0*/  MOV R4, 0xc310 ;  /* 0x0000c31000047802 */ /* 0x000fe40000000f00 */
[----:B------:R-:W-:Y:S05]  /*c300*/  CALL.REL.NOINC `($__internal_105_$__cuda_sm70_shflsync_down) ;  /* 0x0000074000007944 */ /* 0x000fea0003c00000 */
[----:B-1----:R-:W-:Y:S01]  /*c310*/  MOV R191, R196 ;  /* 0x000000c400bf7202 */ /* 0x002fe20000000f00 */
[----:B0-----:R-:W-:Y:S05]  /*c320*/  BRA `(.L_x_2605) ;  /* 0xffffbe7000007947 */ /* 0x001fea000383ffff */
.L_x_2587:
[----:B------:R-:W-:Y:S01]  /*c330*/  HFMA2.MMA R197, -RZ, RZ, 0, 5.9604644775390625e-08 ;  /* 0x00000001ffc57435 */ /* 0x000fe200000001ff */
[----:B------:R-:W-:-:S02]  /*c340*/  MOV R196, R7 ;  /* 0x0000000700c47202 */ /* 0x000fc40000000f00 */
[----:B------:R-:W-:Y:S02]  /*c350*/  MOV R198, 0x1f ;  /* 0x0000001f00c67802 */ /* 0x000fe40000000f00 */
[----:B------:R-:W-:Y:S02]  /*c360*/  MOV R199, 0xffffffff ;  /* 0xffffffff00c77802 */ /* 0x000fe40000000f00 */
[----:B------:R-:W-:Y:S02]  /*c370*/  MOV R4, 0xc390 ;  /* 0x0000c39000047802 */ /* 0x000fe40000000f00 */
[----:B01----:R-:W-:Y:S05]  /*c380*/  CALL.REL.NOINC `($__internal_105_$__cuda_sm70_shflsync_down) ;  /* 0x000006c000007944 */ /* 0x003fea0003c00000 */
[C---:B------:R-:W-:Y:S01]  /*c390*/  FMUL.FTZ R5, R6.reuse, R191 ;  /* 0x000000bf06057220 */ /* 0x040fe20000410000 */
[----:B0-----:R-:W-:Y:S01]  /*c3a0*/  HFMA2.MMA R198, -RZ, RZ, 0, 1.847743988037109375e-06 ;  /* 0x0000001fffc67435 */ /* 0x001fe200000001ff */
[C---:B-1----:R-:W-:Y:S01]  /*c3b0*/  FFMA.FTZ R196, R6.reuse, R196, R7 ;  /* 0x000000c406c47223 */ /* 0x042fe20000010007 */
[----:B------:R-:W-:Y:S01]  /*c3c0*/  MOV R199, 0xffffffff ;  /* 0xffffffff00c77802 */ /* 0x000fe20000000f00 */
[----:B------:R-:W-:Y:S01]  /*c3d0*/  IMAD.MOV.U32 R197, RZ, RZ, 0x2 ;  /* 0x00000002ffc57424 */ /* 0x000fe200078e00ff */
[----:B------:R-:W-:Y:S02]  /*c3e0*/  FSEL R191, R6, R5, !P5 ;  /* 0x0000000506bf7208 */ /* 0x000fe40006800000 */
[----:B------:R-:W-:-:S02]  /*c3f0*/  FSEL R7, R7, R196, !P5 ;  /* 0x000000c407077208 */ /* 0x000fc40006800000 */
[----:B------:R-:W-:Y:S02]  /*c400*/  MOV R196, R191 ;  /* 0x000000bf00c47202 */ /* 0x000fe40000000f00 */
[----:B------:R-:W-:Y:S02]  /*c410*/  MOV R4, 0xc430 ;  /* 0x0000c43000047802 */ /* 0x000fe40000000f00 */
[----:B------:R-:W-:Y:S05]  /*c420*/  CALL.REL.NOINC `($__internal_105_$__cuda_sm70_shflsync_down) ;  /* 0x0000062000007944 */ /* 0x000fea0003c00000 */
[----:B0-----:R-:W-:Y:S01]  /*c430*/  HFMA2.MMA R197, -RZ, RZ, 0, 1.1920928955078125e-07 ;  /* 0x00000002ffc57435 */ /* 0x001fe200000001ff */
[----:B-1----:R-:W-:Y:S01]  /*c440*/  MOV R6, R196 ;  /* 0x000000c400067202 */ /* 0x002fe20000000f00 */
[----:B------:R-:W-:Y:S01]  /*c450*/  IMAD.MOV.U32 R198, RZ, RZ, 0x1f ;  /* 0x0000001fffc67424 */ /* 0x000fe200078e00ff */
[----:B------:R-:W-:Y:S02]  /*c460*/  MOV R196, R7 ;  /* 0x0000000700c47202 */ /* 0x000fe40000000f00 */
[----:B------:R-:W-:Y:S02]  /*c470*/  MOV R199, 0xffffffff ;  /* 0xffffffff00c77802 */ /* 0x000fe40000000f00 */
[----:B------:R-:W-:Y:S02]  /*c480*/  MOV R4, 0xc4a0 ;  /* 0x0000c4a000047802 */ /* 0x000fe40000000f00 */
[----:B------:R-:W-:Y:S05]  /*c490*/  CALL.REL.NOINC `($__internal_105_$__cuda_sm70_shflsync_down) ;  /* 0x000005b000007944 */ /* 0x000fea0003c00000 */
[----:B-1----:R-:W-:Y:S01]  /*c4a0*/  @!P4 FFMA.FTZ R7, R191, R196, R7 ;  /* 0x000000c4bf07c223 */ /* 0x002fe20000010007 */
[----:B0-----:R-:W-:Y:S01]  /*c4b0*/  HFMA2.MMA R197, -RZ, RZ, 0, 2.384185791015625e-07 ;  /* 0x00000004ffc57435 */ /* 0x001fe200000001ff */
[----:B------:R-:W-:Y:S01]  /*c4c0*/  @!P4 FMUL.FTZ R191, R6, R191 ;  /* 0x000000bf06bfc220 */ /* 0x000fe20000410000 */
[----:B------:R-:W-:-:S02]  /*c4d0*/  MOV R198, 0x1f ;  /* 0x0000001f00c67802 */ /* 0x000fc40000000f00 */
[----:B------:R-:W-:Y:S02]  /*c4e0*/  MOV R199, 0xffffffff ;  /* 0xffffffff00c77802 */ /* 0x000fe40000000f00 */
[----:B------:R-:W-:Y:S02]  /*c4f0*/  MOV R196, R191 ;  /* 0x000000bf00c47202 */ /* 0x000fe40000000f00 */
[----:B------:R-:W-:Y:S02]  /*c500*/  MOV R4, 0xc520 ;  /* 0x0000c52000047802 */ /* 0x000fe40000000f00 */
[----:B------:R-:W-:Y:S05]  /*c510*/  CALL.REL.NOINC `($__internal_105_$__cuda_sm70_shflsync_down) ;  /* 0x0000053000007944 */ /* 0x000fea0003c00000 */
[----:B0-----:R-:W-:Y:S01]  /*c520*/  HFMA2.MMA R197, -RZ, RZ, 0, 2.384185791015625e-07 ;  /* 0x00000004ffc57435 */ /* 0x001fe200000001ff */
[----:B-1----:R-:W-:Y:S01]  /*c530*/  MOV R6, R196 ;  /* 0x000000c400067202 */ /* 0x002fe20000000f00 */
[----:B------:R-:W-:Y:S01]  /*c540*/  IMAD.MOV.U32 R196, RZ, RZ, R7 ;  /* 0x000000ffffc47224 */ /* 0x000fe200078e0007 */
[----:B------:R-:W-:Y:S02]  /*c550*/  MOV R198, 0x1f ;  /* 0x0000001f00c67802 */ /* 0x000fe40000000f00 */
[----:B------:R-:W-:Y:S02]  /*c560*/  MOV R199, 0xffffffff ;  /* 0xffffffff00c77802 */ /* 0x000fe40000000f00 */
[----:B------:R-:W-:-:S02]  /*c570*/  MOV R4, 0xc590 ;  /* 0x0000c59000047802 */ /* 0x000fc40000000f00 */
[----:B------:R-:W-:Y:S05]  /*c580*/  CALL.REL.NOINC `($__internal_105_$__cuda_sm70_shflsync_down) ;  /* 0x000004c000007944 */ /* 0x000fea0003c00000 */
[----:B-1----:R-:W-:Y:S01]  /*c590*/  @!P3 FFMA.FTZ R7, R191, R196, R7 ;  /* 0x000000c4bf07b223 */ /* 0x002fe20000010007 */
[----:B0-----:R-:W-:Y:S01]  /*c5a0*/  HFMA2.MMA R197, -RZ, RZ, 0, 4.76837158203125e-07 ;  /* 0x00000008ffc57435 */ /* 0x001fe200000001ff */
[----:B------:R-:W-:Y:S01]  /*c5b0*/  @!P3 FMUL.FTZ R191, R6, R191 ;  /* 0x000000bf06bfb220 */ /* 0x000fe20000410000 */
[----:B------:R-:W-:-:S02]  /*c5c0*/  MOV R198, 0x1f ;  /* 0x0000001f00c67802 */ /* 0x000fc40000000f00 */
[----:B------:R-:W-:Y:S01]  /*c5d0*/  MOV R199, 0xffffffff ;  /* 0xffffffff00c77802 */ /* 0x000fe20000000f00 */
[----:B------:R-:W-:Y:S01]  /*c5e0*/  IMAD.MOV.U32 R196, RZ, RZ, R191 ;  /* 0x000000ffffc47224 */ /* 0x000fe200078e00bf */
[----:B------:R-:W-:Y:S02]  /*c5f0*/  MOV R4, 0xc610 ;  /* 0x0000c61000047802 */ /* 0x000fe40000000f00 */
[----:B------:R-:W-:Y:S05]  /*c600*/  CALL.REL.NOINC `($__internal_105_$__cuda_sm70_shflsync_down) ;  /* 0x0000044000007944 */ /* 0x000fea0003c00000 */
[----:B0-----:R-:W-:Y:S01]  /*c610*/  HFMA2.MMA R197, -RZ, RZ, 0, 4.76837158203125e-07 ;  /* 0x00000008ffc57435 */ /* 0x001fe200000001ff */
[----:B-1----:R-:W-:Y:S02]  /*c620*/  MOV R6, R196 ;  /* 0x000000c400067202 */ /* 0x002fe40000000f00 */
[----:B------:R-:W-:Y:S02]  /*c630*/  MOV R196, R7 ;  /* 0x0000000700c47202 */ /* 0x000fe40000000f00 */
[----:B------:R-:W-:Y:S02]  /*c640*/  MOV R198, 0x1f ;  /* 0x0000001f00c67802 */ /* 0x000fe40000000f00 */
[----:B------:R-:W-:Y:S02]  /*c650*/  MOV R199, 0xffffffff ;  /* 0xffffffff00c77802 */ /* 0x000fe40000000f00 */
[----:B------:R-:W-:-:S02]  /*c660*/  MOV R4, 0xc680 ;  /* 0x0000c68000047802 */ /* 0x000fc40000000f00 */
[----:B------:R-:W-:Y:S05]  /*c670*/  CALL.REL.NOINC `($__internal_105_$__cuda_sm70_shflsync_down) ;  /* 0x000003d000007944 */ /* 0x000fea0003c00000 */
[----:B-1----:R-:W-:Y:S01]  /*c680*/  @!P2 FFMA.FTZ R7, R191, R196, R7 ;  /* 0x000000c4bf07a223 */ /* 0x002fe20000010007 */
[----:B0-----:R-:W-:Y:S01]  /*c690*/  HFMA2.MMA R197, -RZ, RZ, 0, 9.5367431640625e-07 ;  /* 0x00000010ffc57435 */ /* 0x001fe200000001ff */
[----:B------:R-:W-:Y:S01]  /*c6a0*/  @!P2 FMUL.FTZ R191, R6, R191 ;  /* 0x000000bf06bfa220 */ /* 0x000fe20000410000 */
[----:B------:R-:W-:-:S02]  /*c6b0*/  MOV R198, 0x1f ;  /* 0x0000001f00c67802 */ /* 0x000fc40000000f00 */
[----:B------:R-:W-:Y:S01]  /*c6c0*/  MOV R199, 0xffffffff ;  /* 0xffffffff00c77802 */ /* 0x000fe20000000f00 */
[----:B------:R-:W-:Y:S01]  /*c6d0*/  IMAD.MOV.U32 R193, RZ, RZ, R191 ;  /* 0x000000ffffc17224 */ /* 0x000fe200078e00bf */
[----:B------:R-:W-:-:S04]  /*c6e0*/  MOV R4, 0xc710 ;  /* 0x0000c71000047802 */ /* 0x000fc80000000f00 */
[----:B------:R-:W-:Y:S02]  /*c6f0*/  MOV R196, R193 ;  /* 0x000000c100c47202 */ /* 0x000fe40000000f00 */
[----:B------:R-:W-:Y:S05]  /*c700*/  CALL.REL.NOINC `($__internal_105_$__cuda_sm70_shflsync_down) ;  /* 0x0000034000007944 */ /* 0x000fea0003c00000 */
[----:B0-----:R-:W-:Y:S01]  /*c710*/  HFMA2.MMA R197, -RZ, RZ, 0, 9.5367431640625e-07 ;  /* 0x00000010ffc57435 */ /* 0x001fe200000001ff */
[----:B-1----:R-:W-:Y:S01]  /*c720*/  MOV R6, R196 ;  /* 0x000000c400067202 */ /* 0x002fe20000000f00 */
[----:B------:R-:W-:Y:S01]  /*c730*/  IMAD.MOV.U32 R198, RZ, RZ, 0x1f ;  /* 0x0000001fffc67424 */ /* 0x000fe200078e00ff */
[----:B------:R-:W-:Y:S02]  /*c740*/  MOV R196, R7 ;  /* 0x0000000700c47202 */ /* 0x000fe40000000f00 */
[----:B------:R-:W-:Y:S02]  /*c750*/  MOV R199, 0xffffffff ;  /* 0xffffffff00c77802 */ /* 0x000fe40000000f00 */
[----:B------:R-:W-:Y:S02]  /*c760*/  MOV R4, 0xc780 ;  /* 0x0000c78000047802 */ /* 0x000fe40000000f00 */
[----:B------:R-:W-:Y:S05]  /*c770*/  CALL.REL.NOINC `($__internal_105_$__cuda_sm70_shflsync_down) ;  /* 0x000002d000007944 */ /* 0x000fea0003c00000 */
[----:B-1----:R-:W-:Y:S01]  /*c780*/  @!P0 FFMA.FTZ R7, R193, R196, R7 ;  /* 0x000000c4c1078223 */ /* 0x002fe20000010007 */
[----:B------:R-:W-:Y:S01]  /*c790*/  HFMA2.MMA R205, -RZ, RZ, 0, 0 ;  /* 0x00000000ffcd7435 */ /* 0x000fe200000001ff */
[----:B------:R-:W-:Y:S01]  /*c7a0*/  @!P0 FMUL.FTZ R193, R6, R193 ;  /* 0x000000c106c18220 */ /* 0x000fe20000410000 */
[----:B0-----:R-:W-:-:S02]  /*c7b0*/  MOV R198, 0x1f ;  /* 0x0000001f00c67802 */ /* 0x001fc40000000f00 */
[----:B------:R-:W-:Y:S02]  /*c7c0*/  MOV R207, 0xffffffff ;  /* 0xffffffff00cf7802 */ /* 0x000fe40000000f00 */
[----:B------:R-:W-:Y:S02]  /*c7d0*/  MOV R200, R193 ;  /* 0x000000c100c87202 */ /* 0x000fe40000000f00 */
[----:B------:R-:W-:Y:S02]  /*c7e0*/  MOV R4, 0xc800 ;  /* 0x0000c80000047802 */ /* 0x000fe40000000f00 */
[----:B------:R-:W-:Y:S05]  /*c7f0*/  CALL.REL.NOINC `($__internal_106_$__cuda_sm70_shflsync_idx_p) ;  /* 0x0000029000007944 */ /* 0x000fea0003c00000 */
[----:B0-----:R-:W-:Y:S01]  /*c800*/  HFMA2.MMA R205, -RZ, RZ, 0, 0 ;  /* 0x00000000ffcd7435 */ /* 0x001fe200000001ff */
[----:B-1----:R-:W-:Y:S01]  /*c810*/  MOV R6, R198 ;  /* 0x000000c600067202 */ /* 0x002fe20000000f00 */
[----:B------:R-:W-:Y:S01]  /*c820*/  IMAD.MOV.U32 R200, RZ, RZ, R7 ;  /* 0x000000ffffc87224 */ /* 0x000fe200078e0007 */
[----:B------:R-:W-:Y:S02]  /*c830*/  MOV R198, 0x1f ;  /* 0x0000001f00c67802 */ /* 0x000fe40000000f00 */
[----:B------:R-:W-:Y:S02]  /*c840*/  MOV R207, 0xffffffff ;  /* 0xffffffff00cf7802 */ /* 0x000fe40000000f00 */
[----:B------:R-:W-:-:S02]  /*c850*/  MOV R4, 0xc870 ;  /* 0x0000c87000047802 */ /* 0x000fc40000000f00 */
[----:B------:R-:W-:Y:S05]  /*c860*/  CALL.REL.NOINC `($__internal_106_$__cuda_sm70_shflsync_idx_p) ;  /* 0x0000022000007944 */ /* 0x000fea0003c00000 */
[----:B-1----:R-:W-:Y:S01]  /*c870*/  MOV R194, R198 ;  /* 0x000000c600c27202 */ /* 0x002fe20000000f00 */
[----:B------:R-:W-:Y:S01]  /*c880*/  HFMA2.MMA R198, -RZ, RZ, 0, 1.847743988037109375e-06 ;  /* 0x0000001fffc67435 */ /* 0x000fe200000001ff */
[----:B------:R-:W-:Y:S01]  /*c890*/  MOV R191, R6 ;  /* 0x0000000600bf7202 */ /* 0x000fe20000000f00 */
[----:B------:R-:W-:Y:S01]  /*c8a0*/  IMAD.MOV.U32 R197, RZ, RZ, 0x1 ;  /* 0x00000001ffc57424 */ /* 0x000fe200078e00ff */
[----:B------:R-:W-:-:S02]  /*c8b0*/  MOV R196, R193 ;  /* 0x000000c100c47202 */ /* 0x000fc40000000f00 */
[----:B------:R-:W-:Y:S02]  /*c8c0*/  MOV R199, 0xffffffff ;  /* 0xffffffff00c77802 */ /* 0x000fe40000000f00 */
[----:B------:R-:W-:Y:S02]  /*c8d0*/  MOV R4, 0xc8f0 ;  /* 0x0000c8f000047802 */ /* 0x000fe40000000f00 */
[----:B0-----:R-:W-:Y:S05]  /*c8e0*/  CALL.REL.NOINC `($__internal_105_$__cuda_sm70_shflsync_down) ;  /* 0x0000016000007944 */ /* 0x001fea0003c00000 */
[----:B0-----:R-:W-:Y:S01]  /*c8f0*/  HFMA2.MMA R197, -RZ, RZ, 0, 5.9604644775390625e-08 ;  /* 0x00000001ffc57435 */ /* 0x001fe200000001ff */
[----:B-1----:R-:W-:Y:S01]  /*c900*/  MOV R6, R196 ;  /* 0x000000c400067202 */ /* 0x002fe20000000f00 */
[----:B------:R-:W-:Y:S01]  /*c910*/  IMAD.MOV.U32 R199, RZ, RZ, -0x1 ;  /* 0xffffffffffc77424 */ /* 0x000fe200078e00ff */
[----:B------:R-:W-:Y:S02]  /*c920*/  MOV R196, R7 ;  /* 0x0000000700c47202 */ /* 0x000fe40000000f00 */
[----:B------:R-:W-:Y:S02]  /*c930*/  MOV R198, 0x1f ;  /* 0x0000001f00c67802 */ /* 0x000fe40000000f00 */
[----:B------:R-:W-:Y:S02]  /*c940*/  MOV R4, 0xc960 ;  /* 0x0000c96000047802 */ /* 0x000fe40000000f00 */
[----:B------:R-:W-:Y:S05]  /*c950*/  CALL.REL.NOINC `($__internal_105_$__cuda_sm70_shflsync_down) ;  /* 0x000000f000007944 */ /* 0x000fea0003c00000 */
[----:B------:R-:W-:Y:S01]  /*c960*/  HFMA2.MMA R205, -RZ, RZ, 0, 0 ;  /* 0x00000000ffcd7435 */ /* 0x000fe200000001ff */
[----:B------:R-:W-:-:S02]  /*c970*/  MOV R193, R6 ;  /* 0x0000000600c17202 */ /* 0x000fc40000000f00 */
[----:B------:R-:W-:Y:S02]  /*c980*/  MOV R200, R18 ;  /* 0x0000001200c87202 */ /* 0x000fe40000000f00 */
[----:B0-----:R-:W-:Y:S02]  /*c990*/  MOV R198, 0x1f ;  /* 0x0000001f00c67802 */ /* 0x001fe40000000f00 */
[----:B------:R-:W-:Y:S02]  /*c9a0*/  MOV R207, 0xffffffff ;  /* 0xffffffff00cf7802 */ /* 0x000fe40000000f00 */
[----:B------:R-:W-:Y:S02]  /*c9b0*/  MOV R4, 0xc9d0 ;  /* 0x0000c9d000047802 */ /* 0x000fe40000000f00 */
[----:B-1----:R-:W-:Y:S05]  /*c9c0*/  CALL.REL.NOINC `($__internal_106_$__cuda_sm70_shflsync_idx_p) ;  /* 0x000000c000007944 */ /* 0x002fea0003c00000 */
[----:B0-----:R-:W-:Y:S01]  /*c9d0*/  HFMA2.MMA R205, -RZ, RZ, 0, 0 ;  /* 0x00000000ffcd7435 */ /* 0x001fe200000001ff */
[----:B-1----:R-:W-:Y:S01]  /*c9e0*/  MOV R197, R198 ;  /* 0x000000c600c57202 */ /* 0x002fe20000000f00 */
[----:B------:R-:W-:Y:S01]  /*c9f0*/  IMAD.MOV.U32 R200, RZ, RZ, R19 ;  /* 0x000000ffffc87224 */ /* 0x000fe200078e0013 */
[----:B------:R-:W-:Y:S02]  /*ca00*/  MOV R198, 0x1f ;  /* 0x0000001f00c67802 */ /* 0x000fe40000000f00 */
[----:B------:R-:W-:-:S02]  /*ca10*/  MOV R207, 0xffffffff ;  /* 0xffffffff00cf7802 */ /* 0x000fc40000000f00 */
[----:B------:R-:W-:Y:S02]  /*ca20*/  MOV R4, 0xca40 ;  /* 0x0000ca4000047802 */ /* 0x000fe40000000f00 */
[----:B------:R-:W-:Y:S05]  /*ca30*/  CALL.REL.NOINC `($__internal_106_$__cuda_sm70_shflsync_idx_p) ;  /* 0x0000005000007944 */ /* 0x000fea0003c00000 */
[----:B01----:R-:W-:Y:S05]  /*ca40*/  BRA `(.L_x_2606) ;  /* 0xffffb8f000007947 */ /* 0x003fea000383ffff */
        .weak           $__internal_105_$__cuda_sm70_shflsync_down
        .type           $__internal_105_$__cuda_sm70_shflsync_down,@function
        .size           $__internal_105_$__cuda_sm70_shflsync_down,($__internal_106_$__cuda_sm70_shflsync_idx_p - $__internal_105_$__cuda_sm70_shflsync_down)
$__internal_105_$__cuda_sm70_shflsync_down:
[----:B------:R-:W-:Y:S01]  /*ca50*/  HFMA2.MMA R5, -RZ, RZ, 0, 0 ;  /* 0x00000000ff057435 */ /* 0x000fe200000001ff */
[----:B------:R-:W-:Y:S04]  /*ca60*/  WARPSYNC R199 ;  /* 0x000000c700007348 */ /* 0x000fe80003800000 */
[----:B------:R0:W1:Y:S01]  /*ca70*/  SHFL.DOWN PT, R196, R196, R197, R198 ;  /* 0x080000c5c4c47389 */ /* 0x00006200000e00c6 */
[----:B------:R-:W-:Y:S05]  /*ca80*/  RET.REL.NODEC R4 `(_Z25selective_scan_bwd_kernelI32Selective_Scan_bwd_kernel_traitsILi64ELi16ELb0ELb0ELb0ELb1ELb1EN3c104HalfEfEEv12SSMParamsBwd) ;  /* 0xffff357004007950 */ /* 0x000fea0003c3ffff */
        .weak           $__internal_106_$__cuda_sm70_shflsync_idx_p
        .type           $__internal_106_$__cuda_sm70_shflsync_idx_p,@function
        .size           $__internal_106_$__cuda_sm70_shflsync_idx_p,($__internal_107_$__cuda_sm70_shflsync_up - $__internal_106_$__cuda_sm70_shflsync_idx_p)
$__internal_106_$__cuda_sm70_shflsync_idx_p:
[----:B------:R-:W-:Y:S01]  /*ca90*/  MOV R5, 0x0 ;  /* 0x0000000000057802 */ /* 0x000fe20000000f00 */
[----:B------:R-:W-:Y:S04]  /*caa0*/  WARPSYNC R207 ;  /* 0x000000cf00007348 */ /* 0x000fe80003800000 */
[----:B------:R0:W1:Y:S01]  /*cab0*/  SHFL.IDX PT, R198, R200, R205, R198 ;  /* 0x000000cdc8c67389 */ /* 0x00006200000e00c6 */
[----:B------:R-:W-:Y:S05]  /*cac0*/  RET.REL.NODEC R4 `(_Z25selective_scan_bwd_kernelI32Selective_Scan_bwd_kernel_traitsILi64ELi16ELb0ELb0ELb0ELb1ELb1EN3c104HalfEfEEv12SSMParamsBwd) ;  /* 0xffff353004007950 */ /* 0x000fea0003c3ffff */
        .weak           $__internal_107_$__cuda_sm70_shflsync_up
        .type           $__internal_107_$__cuda_sm70_shflsync_up,@function
        .size           $__internal_107_$__cuda_sm70_shflsync_up,(.L_x_8919 - $__internal_107_$__cuda_sm70_shflsync_up)
$__internal_107_$__cuda_sm70_shflsync_up:
[----:B------:R-:W-:Y:S01]  /*cad0*/  HFMA2.MMA R5, -RZ, RZ, 0, 0 ;  /* 0x00000000ff057435 */ /* 0x000fe200000001ff */
[----:B------:R-:W-:Y:S04]  /*cae0*/  WARPSYNC R209 ;  /* 0x000000d100007348 */ /* 0x000fe80003800000 */
[----:B------:R0:W1:Y:S01]  /*caf0*/  SHFL.UP PT, R192, R192, R207, R196 ;  /* 0x040000cfc0c07389 */ /* 0x00006200000e00c4 */
[----:B------:R-:W-:Y:S05]  /*cb00*/  RET.REL.NODEC R4 `(_Z25selective_scan_bwd_kernelI32Selective_Scan_bwd_kernel_traitsILi64ELi16ELb0ELb0ELb0ELb1ELb1EN3c104HalfEfEEv12SSMParamsBwd) ;  /* 0xffff34f004007950 */ /* 0x000fea0003c3ffff */
.L_x_2607:
        /* <DEDUP_REMOVED lines=15> */
.L_x_8919:


//--------------------- .text._Z25selective_scan_bwd_kernelI32Selective_Scan_bwd_kernel_traitsILi64ELi16ELb0ELb0ELb1ELb0ELb0EN3c104HalfEfEEv12SSMParamsBwd --------------------------
	.section	.text._Z25selective_scan_bwd_kernelI32Selective_Scan_bwd_kernel_traitsILi64ELi16ELb0ELb0ELb1ELb0ELb0EN3c104HalfEfEEv12SSMParamsBwd,"ax",@progbits
	.sectioninfo	@"SHI_REGISTERS=220"
	.align	128
        .global         _Z25selective_scan_bwd_kernelI32Selective_Scan_bwd_kernel_traitsILi64ELi16ELb0ELb0ELb1ELb0ELb0EN3c104HalfEfEEv12SSMParamsBwd
        .type           _Z25selective_scan_bwd_kernelI32Selective_Scan_bwd_kernel_traitsILi64ELi16ELb0ELb0ELb1ELb0ELb0EN3c104HalfEfEEv12SSMParamsBwd,@function
        .size           _Z25selective_scan_bwd_kernelI32Selective_Scan_bwd_kernel_traitsILi64ELi16ELb0ELb0ELb1ELb0ELb0EN3c104HalfEfEEv12SSMParamsBwd,(.L_x_8922 - _Z25selective_scan_bwd_kernelI32Selective_Scan_bwd_kernel_traitsILi64ELi16ELb0ELb0ELb1ELb0ELb0EN3c104HalfEfEEv12SSMParamsBwd)
        .other          _Z25selective_scan_bwd_kernelI32Selective_Scan_bwd_kernel_traitsILi64ELi16ELb0ELb0ELb1ELb0ELb0EN3c104HalfEfEEv12SSMParamsBwd,@"STO_CUDA_ENTRY STV_DEFAULT"
_Z25selective_scan_bwd_kernelI32Selective_Scan_bwd_kernel_traitsILi64ELi16ELb0ELb0ELb1ELb0ELb0EN3c104HalfEfEEv12SSMParamsBwd:
.text._Z25selective_scan_bwd_kernelI32Selective_Scan_bwd_kernel_traitsILi64ELi16ELb0ELb0ELb1ELb0ELb0EN3c104HalfEfEEv12SSMParamsBwd:
[----:B------:R-:W-:Y:S02]  /*0000*/  MOV R1, c[0x0][0x28] ;  /* 0x00000a0000017a02 */ /* 0x000fe40000000f00 */
[----:B------:R-:W-:Y:S01]  /*0010*/  IABS R11, c[0x0][0x178] ;  /* 0x00005e00000b7a13 */ /* 0x000fe20000000000 */
[----:B------:R-:W0:Y:S01]  /*0020*/  S2R R139, SR_CTAID.Y ;  /* 0x00000000008b7919 */ /* 0x000e220000002600 */
[----:B------:R-:W-:Y:S01]  /*0030*/  ISETP.NE.U32.AND P0, PT, RZ, c[0x0][0x238], PT ;  /* 0x00008e00ff007a0c */ /* 0x000fe20003f05070 */
[----:B------:R-:W-:Y:S01]  /*0040*/  IMAD.MOV.U32 R134, RZ, RZ, RZ ;  /* 0x000000ffff867224 */ /* 0x000fe200078e00ff */
[----:B------:R-:W1:Y:S01]  /*0050*/  I2F.RP R0, R11 ;  /* 0x0000000b00007306 */ /* 0x000e620000209400 */
[----:B------:R-:W-:Y:S01]  /*0060*/  ISETP.NE.U32.AND P1, PT, RZ, c[0x0][0x250], PT ;  /* 0x00009400ff007a0c */ /* 0x000fe20003f25070 */
[----:B------:R-:W-:Y:S01]  /*0070*/  ULDC.64 UR4, c[0x0][0x118] ;  /* 0x0000460000047ab9 */ /* 0x000fe20000000a00 */
[----:B------:R-:W-:Y:S01]  /*0080*/  ISETP.NE.AND.EX P0, PT, RZ, c[0x0][0x23c], PT, P0 ;  /* 0x00008f00ff007a0c */ /* 0x000fe20003f05300 */
[----:B------:R-:W2:Y:S01]  /*0090*/  S2R R137, SR_CTAID.X ;  /* 0x0000000000897919 */ /* 0x000ea20000002500 */
[----:B------:R-:W-:Y:S01]  /*00a0*/  ISETP.NE.AND.EX P1, PT, RZ, c[0x0][0x254], PT, P1 ;  /* 0x00009500ff007a0c */ /* 0x000fe20003f25310 */
[----:B------:R-:W-:-:S02]  /*00b0*/  CS2R R132, SRZ ;  /* 0x0000000000847805 */ /* 0x000fc4000001ff00 */
[----:B-1----:R-:W1:Y:S01]  /*00c0*/  MUFU.RCP R0, R0 ;  /* 0x0000000000007308 */ /* 0x002e620000001000 */
[----:B0-----:R-:W-:-:S07]  /*00d0*/  SHF.R.S32.HI R136, RZ, 0x1f, R139 ;  /* 0x0000001fff887819 */ /* 0x001fce000001148b */
[C---:B------:R-:W-:Y:S02]  /*00e0*/  @P0 LEA R2, P2, R139.reuse, c[0x0][0x238], 0x2 ;  /* 0x00008e008b020a11 */ /* 0x040fe400078410ff */
[C---:B------:R-:W-:Y:S02]  /*00f0*/  @P1 LEA R4, P3, R139.reuse, c[0x0][0x250], 0x2 ;  /* 0x000094008b041a11 */ /* 0x040fe400078610ff */
[C-C-:B------:R-:W-:Y:S02]  /*0100*/  @P0 LEA.HI.X R3, R139.reuse, c[0x0][0x23c], R136.reuse, 0x2, P2 ;  /* 0x00008f008b030a11 */ /* 0x140fe400010f1488 */
[----:B------:R-:W-:Y:S02]  /*0110*/  @P1 LEA.HI.X R5, R139, c[0x0][0x254], R136, 0x2, P3 ;  /* 0x000095008b051a11 */ /* 0x000fe400018f1488 */
[----:B-1----:R-:W-:Y:S01]  /*0120*/  IADD3 R6, R0, 0xffffffe, RZ ;  /* 0x0ffffffe00067810 */ /* 0x002fe20007ffe0ff */
[----:B------:R0:W5:Y:S03]  /*0130*/  @P0 LDG.E R134, [R2.64] ;  /* 0x0000000402860981 */ /* 0x000166000c1e1900 */
[----:B------:R1:W3:Y:S01]  /*0140*/  F2I.FTZ.U32.TRUNC.NTZ R7, R6 ;  /* 0x0000000600077305 */ /* 0x0002e2000021f000 */
[----:B--2---:R-:W-:Y:S01]  /*0150*/  SHF.R.S32.HI R166, RZ, 0x1f, R137 ;  /* 0x0000001fffa67819 */ /* 0x004fe20000011489 */
[----:B------:R2:W5:Y:S01]  /*0160*/  @P1 LDG.E R132, [R4.64] ;  /* 0x0000000404841981 */ /* 0x000562000c1e1900 */
[----:B------:R-:W-:Y:S01]  /*0170*/  IMAD.MOV.U32 R130, RZ, RZ, c[0x0][0x174] ;  /* 0x00005d00ff827624 */ /* 0x000fe200078e00ff */
[----:B------:R-:W-:Y:S01]  /*0180*/  MOV R131, RZ ;  /* 0x000000ff00837202 */ /* 0x000fe20000000f00 */
[----:B------:R-:W-:Y:S01]  /*0190*/  IMAD R12, R136, c[0x0][0x280], RZ ;  /* 0x0000a000880c7a24 */ /* 0x000fe200078e02ff */
[----:B0-----:R-:W-:Y:S01]  /*01a0*/  IABS R2, R139 ;  /* 0x0000008b00027213 */ /* 0x001fe20000000000 */
[----:B------:R-:W-:Y:S01]  /*01b0*/  IMAD R10, R166, c[0x0][0x1b0], RZ ;  /* 0x00006c00a60a7a24 */ /* 0x000fe200078e02ff */
[C---:B------:R-:W-:Y:S01]  /*01c0*/  ISETP.GE.AND P3, PT, R130.reuse, 0x1, PT ;  /* 0x000000018200780c */ /* 0x040fe20003f66270 */
[----:B-1----:R-:W-:Y:S01]  /*01d0*/  IMAD.MOV.U32 R6, RZ, RZ, RZ ;  /* 0x000000ffff067224 */ /* 0x002fe200078e00ff */
[----:B------:R-:W-:Y:S01]  /*01e0*/  SHF.L.U32 R130, R130, 0xa, RZ ;  /* 0x0000000a82827819 */ /* 0x000fe200000006ff */
[----:B--2---:R-:W-:-:S02]  /*01f0*/  IMAD R4, R166, c[0x0][0x1d0], RZ ;  /* 0x00007400a6047a24 */ /* 0x004fc400078e02ff */
[C---:B------:R-:W-:Y:S01]  /*0200*/  IMAD R13, R137.reuse, c[0x0][0x1b4], R10 ;  /* 0x00006d00890d7a24 */ /* 0x040fe200078e020a */
[----:B---3--:R-:W-:Y:S01]  /*0210*/  IADD3 R8, RZ, -R7, RZ ;  /* 0x80000007ff087210 */ /* 0x008fe20007ffe0ff */
[----:B------:R-:W-:Y:S02]  /*0220*/  IMAD R5, R137, c[0x0][0x1d4], R4 ;  /* 0x0000750089057a24 */ /* 0x000fe400078e0204 */
[----:B------:R-:W-:Y:S02]  /*0230*/  IMAD R10, R136, c[0x0][0x1e8], RZ ;  /* 0x00007a00880a7a24 */ /* 0x000fe400078e02ff */
[----:B------:R-:W-:Y:S01]  /*0240*/  IMAD R3, R8, R11, RZ ;  /* 0x0000000b08037224 */ /* 0x000fe200078e02ff */
[C---:B------:R-:W-:Y:S01]  /*0250*/  LOP3.LUT R8, R139.reuse, c[0x0][0x178], RZ, 0x3c, !PT ;  /* 0x00005e008b087a12 */ /* 0x040fe200078e3cff */
[----:B------:R-:W-:Y:S02]  /*0260*/  IMAD R10, R139, c[0x0][0x1ec], R10 ;  /* 0x00007b008b0a7a24 */ /* 0x000fe400078e020a */
[----:B------:R-:W-:Y:S01]  /*0270*/  IMAD.HI.U32 R7, R7, R3, R6 ;  /* 0x0000000307077227 */ /* 0x000fe200078e0006 */
[----:B------:R-:W-:-:S03]  /*0280*/  ISETP.GE.AND P2, PT, R8, RZ, PT ;  /* 0x000000ff0800720c */ /* 0x000fc60003f46270 */
[----:B------:R-:W-:Y:S02]  /*0290*/  IMAD R6, R166, c[0x0][0x1e0], RZ ;  /* 0x00007800a6067a24 */ /* 0x000fe400078e02ff */
[----:B------:R-:W-:-:S04]  /*02a0*/  IMAD.HI.U32 R135, R7, R2, RZ ;  /* 0x0000000207877227 */ /* 0x000fc800078e00ff */
[----:B------:R-:W-:Y:S01]  /*02b0*/  IMAD R7, R137, c[0x0][0x1e4], R6 ;  /* 0x0000790089077a24 */ /* 0x000fe200078e0206 */
[----:B------:R-:W-:Y:S01]  /*02c0*/  IADD3 R0, -R135, RZ, RZ ;  /* 0x000000ff87007210 */ /* 0x000fe20007ffe1ff */
[----:B------:R-:W-:Y:S02]  /*02d0*/  IMAD R8, R166, c[0x0][0x278], RZ ;  /* 0x00009e00a6087a24 */ /* 0x000fe400078e02ff */
[----:B------:R-:W-:Y:S02]  /*02e0*/  IMAD R12, R139, c[0x0][0x284], R12 ;  /* 0x0000a1008b0c7a24 */ /* 0x000fe400078e020c */
[----:B------:R-:W-:Y:S02]  /*02f0*/  IMAD R0, R11, R0, R2 ;  /* 0x000000000b007224 */ /* 0x000fe400078e0202 */
[----:B------:R-:W-:-:S03]  /*0300*/  IMAD.WIDE.U32 R2, R137, c[0x0][0x1d0], RZ ;  /* 0x0000740089027a25 */ /* 0x000fc600078e00ff */
[----:B------:R-:W-:Y:S01]  /*0310*/  ISETP.GT.U32.AND P1, PT, R11, R0, PT ;  /* 0x000000000b00720c */ /* 0x000fe20003f24070 */
[----:B------:R-:W-:Y:S02]  /*0320*/  IMAD.IADD R3, R3, 0x1, R5 ;  /* 0x0000000103037824 */ /* 0x000fe400078e0205 */
[----:B------:R-:W-:-:S04]  /*0330*/  IMAD.WIDE.U32 R4, R137, c[0x0][0x1e0], RZ ;  /* 0x0000780089047a25 */ /* 0x000fc800078e00ff */
[----:B------:R-:W-:Y:S01]  /*0340*/  IMAD R9, R137, c[0x0][0x27c], R8 ;  /* 0x00009f0089097a24 */ /* 0x000fe200078e0208 */
[----:B------:R-:W-:Y:S01]  /*0350*/  IADD3 R5, R5, R7, RZ ;  /* 0x0000000705057210 */ /* 0x000fe20007ffe0ff */
[----:B------:R-:W-:-:S04]  /*0360*/  IMAD.WIDE.U32 R6, R137, c[0x0][0x278], RZ ;  /* 0x00009e0089067a25 */ /* 0x000fc800078e00ff */
[-C--:B------:R-:W-:Y:S01]  /*0370*/  @!P1 IADD3 R0, R0, -R11.reuse, RZ ;  /* 0x8000000b00009210 */ /* 0x080fe20007ffe0ff */
[----:B------:R-:W-:Y:S01]  /*0380*/  IMAD.IADD R7, R7, 0x1, R9 ;  /* 0x0000000107077824 */ /* 0x000fe200078e0209 */
[----:B------:R-:W-:Y:S01]  /*0390*/  @!P1 IADD3 R135, R135, 0x1, RZ ;  /* 0x0000000187879810 */ /* 0x000fe20007ffe0ff */
[----:B------:R-:W-:Y:S01]  /*03a0*/  IMAD.WIDE.U32 R8, R137, c[0x0][0x1b0], RZ ;  /* 0x00006c0089087a25 */ /* 0x000fe200078e00ff */
[----:B------:R-:W-:Y:S02]  /*03b0*/  ISETP.GE.U32.AND P0, PT, R0, R11, PT ;  /* 0x0000000b0000720c */ /* 0x000fe40003f06070 */
[----:B------:R-:W-:Y:S01]  /*03c0*/  IADD3 R11, R130, -0x400, RZ ;  /* 0xfffffc00820b7810 */ /* 0x000fe20007ffe0ff */
[----:B------:R-:W-:Y:S01]  /*03d0*/  IMAD R0, R136, c[0x0][0x1d8], RZ ;  /* 0x0000760088007a24 */ /* 0x000fe200078e02ff */
[----:B------:R-:W-:Y:S01]  /*03e0*/  ISETP.NE.AND P1, PT, RZ, c[0x0][0x178], PT ;  /* 0x00005e00ff007a0c */ /* 0x000fe20003f25270 */
[----:B------:R-:W-:-:S04]  /*03f0*/  IMAD.WIDE.U32 R2, R139, c[0x0][0x1d8], R2 ;  /* 0x000076008b027a25 */ /* 0x000fc800078e0002 */
[----:B------:R-:W-:Y:S01]  /*0400*/  IMAD R0, R139, c[0x0][0x1dc], R0 ;  /* 0x000077008b007a24 */ /* 0x000fe200078e0200 */
[----:B------:R-:W-:Y:S01]  /*0410*/  IADD3 R129, P4, R11, R2, RZ ;  /* 0x000000020b817210 */ /* 0x000fe20007f9e0ff */
[----:B------:R-:W-:Y:S01]  /*0420*/  IMAD.IADD R9, R9, 0x1, R13 ;  /* 0x0000000109097824 */ /* 0x000fe200078e020d */
[----:B------:R-:W-:Y:S02]  /*0430*/  SHF.R.S32.HI R13, RZ, 0x1f, R11 ;  /* 0x0000001fff0d7819 */ /* 0x000fe4000001140b */
[----:B------:R-:W-:Y:S02]  /*0440*/  @P0 IADD3 R135, R135, 0x1, RZ ;  /* 0x0000000187870810 */ /* 0x000fe40007ffe0ff */
[----:B------:R-:W-:Y:S01]  /*0450*/  IADD3.X R0, R13, R3, R0, P4, !PT ;  /* 0x000000030d007210 */ /* 0x000fe200027fe400 */
[----:B------:R-:W-:Y:S01]  /*0460*/  IMAD.WIDE.U32 R2, R139, c[0x0][0x1e8], R4 ;  /* 0x00007a008b027a25 */ /* 0x000fe200078e0004 */
[----:B------:R-:W-:Y:S02]  /*0470*/  @!P2 IADD3 R135, -R135, RZ, RZ ;  /* 0x000000ff8787a210 */ /* 0x000fe40007ffe1ff */
[----:B------:R-:W-:Y:S01]  /*0480*/  @!P1 LOP3.LUT R135, RZ, c[0x0][0x178], RZ, 0x33, !PT ;  /* 0x00005e00ff879a12 */ /* 0x000fe200078e33ff */
[----:B------:R-:W-:Y:S01]  /*0490*/  IMAD.WIDE.U32 R4, R139, c[0x0][0x280], R6 ;  /* 0x0000a0008b047a25 */ /* 0x000fe200078e0006 */
[----:B------:R-:W-:-:S02]  /*04a0*/  IADD3 R127, P0, R11, R2, RZ ;  /* 0x000000020b7f7210 */ /* 0x000fc40007f1e0ff */
[----:B------:R-:W-:Y:S01]  /*04b0*/  LEA R128, P1, R129, c[0x0][0x240], 0x1 ;  /* 0x0000900081807a11 */ /* 0x000fe200078208ff */
[----:B------:R-:W-:Y:S01]  /*04c0*/  IMAD.WIDE.U32 R8, R135, c[0x0][0x1c8], R8 ;  /* 0x0000720087087a25 */ /* 0x000fe200078e0008 */
[----:B------:R-:W-:Y:S02]  /*04d0*/  IADD3 R125, P2, R11, R4, RZ ;  /* 0x000000040b7d7210 */ /* 0x000fe40007f5e0ff */
[C---:B------:R-:W-:Y:S01]  /*04e0*/  IADD3.X R2, R13.reuse, R3, R10, P0, !PT ;  /* 0x000000030d027210 */ /* 0x040fe200007fe40a */
[----:B------:R-:W-:Y:S01]  /*04f0*/  IMAD.MOV.U32 R10, RZ, RZ, RZ ;  /* 0x000000ffff0a7224 */ /* 0x000fe200078e00ff */
[----:B------:R-:W-:Y:S02]  /*0500*/  ISETP.NE.U32.AND P0, PT, RZ, c[0x0][0x260], PT ;  /* 0x00009800ff007a0c */ /* 0x000fe40003f05070 */
[----:B------:R-:W-:Y:S02]  /*0510*/  IADD3.X R4, R13, R5, R12, P2, !PT ;  /* 0x000000050d047210 */ /* 0x000fe400017fe40c */
[----:B------:R-:W-:-:S02]  /*0520*/  LEA.HI.X R129, R129, c[0x0][0x244], R0, 0x1, P1 ;  /* 0x0000910081817a11 */ /* 0x000fc400008f0c00 */
[C---:B------:R-:W-:Y:S02]  /*0530*/  LEA R126, P2, R127.reuse, c[0x0][0x248], 0x1 ;  /* 0x000092007f7e7a11 */ /* 0x040fe400078408ff */
[----:B------:R-:W-:Y:S02]  /*0540*/  ISETP.NE.AND.EX P0, PT, RZ, c[0x0][0x264], PT, P0 ;  /* 0x00009900ff007a0c */ /* 0x000fe40003f05300 */
[----:B------:R-:W-:Y:S02]  /*0550*/  ISETP.NE.U32.AND P1, PT, RZ, c[0x0][0x328], PT ;  /* 0x0000ca00ff007a0c */ /* 0x000fe40003f25070 */
[----:B------:R-:W-:Y:S02]  /*0560*/  SHF.R.S32.HI R165, RZ, 0x1f, R135 ;  /* 0x0000001fffa57819 */ /* 0x000fe40000011487 */
[----:B------:R-:W-:Y:S02]  /*0570*/  LEA.HI.X R127, R127, c[0x0][0x24c], R2, 0x1, P2 ;  /* 0x000093007f7f7a11 */ /* 0x000fe400010f0c02 */
[----:B------:R-:W-:Y:S01]  /*0580*/  ISETP.NE.AND.EX P1, PT, RZ, c[0x0][0x32c], PT, P1 ;  /* 0x0000cb00ff007a0c */ /* 0x000fe20003f25310 */
[----:B------:R-:W-:Y:S01]  /*0590*/  IMAD R0, R165, c[0x0][0x1c8], RZ ;  /* 0x00007200a5007a24 */ /* 0x000fe200078e02ff */
[----:B------:R-:W-:-:S02]  /*05a0*/  ISETP.NE.U32.AND P2, PT, RZ, c[0x0][0x348], PT ;  /* 0x0000d200ff007a0c */ /* 0x000fc40003f45070 */
[----:B------:R-:W-:Y:S01]  /*05b0*/  LEA R124, P4, R125, c[0x0][0x308], 0x1 ;  /* 0x0000c2007d7c7a11 */ /* 0x000fe200078808ff */
[----:B------:R-:W-:Y:S01]  /*05c0*/  IMAD R3, R135, c[0x0][0x1cc], R0 ;  /* 0x0000730087037a24 */ /* 0x000fe200078e0200 */
[----:B------:R-:W-:Y:S01]  /*05d0*/  ISETP.NE.AND.EX P2, PT, RZ, c[0x0][0x34c], PT, P2 ;  /* 0x0000d300ff007a0c */ /* 0x000fe20003f45320 */
[----:B------:R-:W-:Y:S01]  /*05e0*/  @P0 IMAD R0, R137, c[0x0][0x164], R139 ;  /* 0x0000590089000a24 */ /* 0x000fe200078e028b */
[----:B------:R-:W-:Y:S01]  /*05f0*/  IADD3 R11, P5, R11, R8, RZ ;  /* 0x000000080b0b7210 */ /* 0x000fe20007fbe0ff */
[----:B------:R-:W-:Y:S01]  /*0600*/  IMAD.IADD R2, R9, 0x1, R3 ;  /* 0x0000000109027824 */ /* 0x000fe200078e0203 */
[----:B------:R-:W-:Y:S01]  /*0610*/  HFMA2.MMA R3, -RZ, RZ, 0, 0 ;  /* 0x00000000ff037435 */ /* 0x000fe200000001ff */
[----:B------:R-:W-:Y:S01]  /*0620*/  LEA.HI.X R125, R125, c[0x0][0x30c], R4, 0x1, P4 ;  /* 0x0000c3007d7d7a11 */ /* 0x000fe200020f0c04 */
[----:B------:R-:W-:Y:S01]  /*0630*/  @P0 IMAD R0, R0, c[0x0][0x174], RZ ;  /* 0x00005d0000000a24 */ /* 0x000fe200078e02ff */
[----:B------:R-:W-:Y:S01]  /*0640*/  @P1 LEA R10, P4, R139, c[0x0][0x328], 0x2 ;  /* 0x0000ca008b0a1a11 */ /* 0x000fe200078810ff */
[----:B------:R-:W-:Y:S01]  /*0650*/  CS2R R8, SRZ ;  /* 0x0000000000087805 */ /* 0x000fe2000001ff00 */
[----:B------:R-:W-:Y:S01]  /*0660*/  IADD3.X R2, R13, R2, RZ, P5, !PT ;  /* 0x000000020d027210 */ /* 0x000fe20002ffe4ff */
[----:B------:R-:W-:Y:S01]  /*0670*/  @P0 IMAD.MOV.U32 R13, RZ, RZ, 0x8 ;  /* 0x00000008ff0d0424 */ /* 0x000fe200078e00ff */
[----:B------:R-:W-:Y:S01]  /*0680*/  LEA R123, P6, R11, c[0x0][0x230], 0x1 ;  /* 0x00008c000b7b7a11 */ /* 0x000fe200078c08ff */
[----:B------:R-:W-:Y:S01]  /*0690*/  @P0 IMAD R0, R0, c[0x0][0x16c], RZ ;  /* 0x00005b0000000a24 */ /* 0x000fe200078e02ff */
[----:B------:R-:W-:-:S02]  /*06a0*/  @P1 LEA.HI.X R3, R139, c[0x0][0x32c], R136, 0x2, P4 ;  /* 0x0000cb008b031a11 */ /* 0x000fc400020f1488 */
[----:B------:R-:W-:Y:S01]  /*06b0*/  @P2 LEA R8, P5, R139, c[0x0][0x348], 0x2 ;  /* 0x0000d2008b082a11 */ /* 0x000fe200078a10ff */
[----:B------:R-:W-:Y:S01]  /*06c0*/  @P0 IMAD.WIDE R12, R0, R13, c[0x0][0x260] ;  /* 0x00009800000c0625 */ /* 0x000fe200078e020d */
[----:B------:R-:W-:Y:S01]  /*06d0*/  LEA.HI.X R121, R11, c[0x0][0x234], R2, 0x1, P6 ;  /* 0x00008d000b797a11 */ /* 0x000fe200030f0c02 */
[----:B------:R-:W-:Y:S01]  /*06e0*/  @!P0 CS2R R12, SRZ ;  /* 0x00000000000c8805 */ /* 0x000fe2000001ff00 */
[----:B------:R-:W-:Y:S01]  /*06f0*/  @P2 LEA.HI.X R9, R139, c[0x0][0x34c], R136, 0x2, P5 ;  /* 0x0000d3008b092a11 */ /* 0x000fe200028f1488 */
        /* <DEDUP_REMOVED lines=10> */
.L_x_2663:
[----:B------:R-:W-:Y:S01]  /*07a0*/  IMAD.SHL.U32 R142, R122, 0x10, RZ ;  /* 0x000000107a8e7824 */ /* 0x000fe200078e00ff */
[----:B------:R-:W-:Y:S01]  /*07b0*/  IADD3 R164, -R119, c[0x0][0x174], RZ ;  /* 0x00005d0077a47a10 */ /* 0x000fe20007ffe1ff */
[----:B------:R-:W-:Y:S01]  /*07c0*/  BAR.SYNC.DEFER_BLOCKING 0x0 ;  /* 0x0000000000007b1d */ /* 0x000fe20000010000 */
[----:B------:R-:W-:Y:S02]  /*07d0*/  PRMT R7, RZ, 0x7610, R7 ;  /* 0x00007610ff077816 */ /* 0x000fe40000000007 */
        /* <DEDUP_REMOVED lines=9> */
[C---:B------:R-:W-:Y:S02]  /*0870*/  LOP3.LUT R29, R2.reuse, 0x60, RZ, 0xfc, !PT ;  /* 0x00000060021d7812 */ /* 0x040fe400078efcff */
[----:B------:R-:W-:-:S02]  /*0880*/  LOP3.LUT R30, R2, 0x80, RZ, 0xfc, !PT ;  /* 0x00000080021e7812 */ /* 0x000fc400078efcff */
[----:B------:R-:W-:Y:S02]  /*0890*/  PRMT R0, RZ, 0x7610, R0 ;  /* 0x00007610ff007816 */ /* 0x000fe40000000000 */
[C---:B------:R-:W-:Y:S01]  /*08a0*/  LOP3.LUT R31, R2.reuse, 0xa0, RZ, 0xfc, !PT ;  /* 0x000000a0021f7812 */ /* 0x040fe200078efcff */
[----:B------:R0:W2:Y:S01]  /*08b0*/  @!P2 LDG.E.U16 R7, [R4.64] ;  /* 0x000000040407a981 */ /* 0x0000a2000c1e1500 */
[----:B------:R-:W-:Y:S02]  /*08c0*/  LOP3.LUT R32, R2, 0xc0, RZ, 0xfc, !PT ;  /* 0x000000c002207812 */ /* 0x000fe400078efcff */
[-C--:B------:R-:W-:Y:S01]  /*08d0*/  ISETP.GE.AND P0, PT, R28, R71.reuse, PT ;  /* 0x000000471c00720c */ /* 0x080fe20003f06270 */
[----:B------:R0:W3:Y:S01]  /*08e0*/  @!P1 LDG.E.U16 R0, [R4.64+0x40] ;  /* 0x0000400404009981 */ /* 0x0000e2000c1e1500 */
[----:B------:R-:W-:Y:S02]  /*08f0*/  LOP3.LUT R33, R2, 0xe0, RZ, 0xfc, !PT ;  /* 0x000000e002217812 */ /* 0x000fe400078efcff */
[----:B------:R-:W-:-:S02]  /*0900*/  ISETP.GE.AND P4, PT, R29, R71, PT ;  /* 0x000000471d00720c */ /* 0x000fc40003f86270 */
[----:B------:R-:W-:Y:S02]  /*0910*/  LOP3.LUT R34, R2, 0x100, RZ, 0xfc, !PT ;  /* 0x0000010002227812 */ /* 0x000fe400078efcff */
[-C--:B------:R-:W-:Y:S02]  /*0920*/  ISETP.GE.AND P6, PT, R30, R71.reuse, PT ;  /* 0x000000471e00720c */ /* 0x080fe40003fc6270 */
[-C--:B------:R-:W-:Y:S02]  /*0930*/  ISETP.GE.AND P5, PT, R31, R71.reuse, PT ;  /* 0x000000471f00720c */ /* 0x080fe40003fa6270 */
[-C--:B------:R-:W-:Y:S02]  /*0940*/  ISETP.GE.AND P3, PT, R32, R71.reuse, PT ;  /* 0x000000472000720c */ /* 0x080fe40003f66270 */
[-C--:B------:R-:W-:Y:S02]  /*0950*/  ISETP.GE.AND P2, PT, R33, R71.reuse, PT ;  /* 0x000000472100720c */ /* 0x080fe40003f46270 */
[----:B------:R-:W-:-:S02]  /*0960*/  ISETP.GE.AND P1, PT, R34, R71, PT ;  /* 0x000000472200720c */ /* 0x000fc40003f26270 */
[----:B------:R-:W-:Y:S02]  /*0970*/  PRMT R15, RZ, 0x7610, R15 ;  /* 0x00007610ff0f7816 */ /* 0x000fe4000000000f */
        /* <DEDUP_REMOVED lines=88> */
[----:B------:R-:W-:Y:S02]  /*0f00*/  SHF.L.U32 R101, R69, 0x1, RZ ;  /* 0x0000000145657819 */ /* 0x000fe400000006ff */
[-C--:B------:R-:W-:Y:S02]  /*0f10*/  ISETP.GE.AND P2, PT, R2, R71.reuse, PT ;  /* 0x000000470200720c */ /* 0x080fe40003f46270 */
[-C--:B------:R-:W-:Y:S01]  /*0f20*/  ISETP.GE.AND P1, PT, R26, R71.reuse, PT ;  /* 0x000000471a00720c */ /* 0x080fe20003f26270 */
[----:B------:R-:W-:Y:S01]  /*0f30*/  IMAD.WIDE R4, R2, 0x2, R126 ;  /* 0x0000000202047825 */ /* 0x000fe200078e027e */
[-C--:B------:R-:W-:Y:S02]  /*0f40*/  ISETP.GE.AND P0, PT, R28, R71.reuse, PT ;  /* 0x000000471c00720c */ /* 0x080fe40003f06270 */
[-C--:B------:R-:W-:Y:S02]  /*0f50*/  ISETP.GE.AND P4, PT, R29, R71.reuse, PT ;  /* 0x000000471d00720c */ /* 0x080fe40003f86270 */
[----:B------:R-:W-:-:S02]  /*0f60*/  ISETP.GE.AND P6, PT, R30, R71, PT ;  /* 0x000000471e00720c */ /* 0x000fc40003fc6270 */
[-C--:B------:R-:W-:Y:S02]  /*0f70*/  ISETP.GE.AND P5, PT, R31, R71.reuse, PT ;  /* 0x000000471f00720c */ /* 0x080fe40003fa6270 */
[----:B------:R-:W-:Y:S01]  /*0f80*/  ISETP.GE.AND P3, PT, R32, R71, PT ;  /* 0x000000472000720c */ /* 0x000fe20003f66270 */
[----:B--2---:R-:W-:Y:S04]  /*0f90*/  STS.U16 [R116], R7 ;  /* 0x0000000774007388 */ /* 0x004fe80000000400 */
[----:B---3--:R0:W-:Y:S02]  /*0fa0*/  STS.U16 [R115+0x40], R0 ;  /* 0x0000400073007388 */ /* 0x0081e40000000400 */
[----:B0-----:R-:W-:-:S05]  /*0fb0*/  IMAD R0, R120, 0x10, R3 ;  /* 0x0000001078007824 */ /* 0x001fca00078e0203 */
[----:B------:R-:W-:Y:S01]  /*0fc0*/  LEA.HI.SX32 R100, R0, R0, 0x1b ;  /* 0x0000000000647211 */ /* 0x000fe200078fdaff */
[----:B----4-:R-:W-:Y:S04]  /*0fd0*/  STS.U16 [R114+0x80], R15 ;  /* 0x0000800f72007388 */ /* 0x010fe80000000400 */
[----:B------:R0:W-:Y:S04]  /*0fe0*/  STS.U16 [R113+0xc0], R6 ;  /* 0x0000c00671007388 */ /* 0x0001e80000000400 */
[----:B------:R-:W-:Y:S04]  /*0ff0*/  STS.U16 [R112+0x100], R17 ;  /* 0x0001001170007388 */ /* 0x000fe80000000400 */
[----:B------:R1:W-:Y:S04]  /*1000*/  STS.U16 [R111+0x140], R14 ;  /* 0x0001400e6f007388 */ /* 0x0003e80000000400 */
[----:B------:R-:W-:Y:S04]  /*1010*/  STS.U16 [R110+0x180], R19 ;  /* 0x000180136e007388 */ /* 0x000fe80000000400 */
[----:B------:R2:W-:Y:S04]  /*1020*/  STS.U16 [R109+0x1c0], R16 ;  /* 0x0001c0106d007388 */ /* 0x0005e80000000400 */
[----:B------:R-:W-:Y:S01]  /*1030*/  STS.U16 [R108+0x200], R21 ;  /* 0x000200156c007388 */ /* 0x000fe20000000400 */
        /* <DEDUP_REMOVED lines=27> */
[----:B0-----:R-:W-:Y:S02]  /*11f0*/  PRMT R6, RZ, 0x7610, R6 ;  /* 0x00007610ff067816 */ /* 0x001fe40000000006 */
[----:B------:R-:W-:Y:S02]  /*1200*/  PRMT R15, RZ, 0x7610, R15 ;  /* 0x00007610ff0f7816 */ /* 0x000fe4000000000f */
[----:B-1----:R-:W-:Y:S02]  /*1210*/  PRMT R14, RZ, 0x7610, R14 ;  /* 0x00007610ff0e7816 */ /* 0x002fe4000000000e */
[----:B------:R-:W-:Y:S02]  /*1220*/  PRMT R17, RZ, 0x7610, R17 ;  /* 0x00007610ff117816 */ /* 0x000fe40000000011 */
[----:B--2---:R-:W-:Y:S02]  /*1230*/  PRMT R16, RZ, 0x7610, R16 ;  /* 0x00007610ff107816 */ /* 0x004fe40000000010 */
[----:B------:R-:W-:-:S02]  /*1240*/  PRMT R19, RZ, 0x7610, R19 ;  /* 0x00007610ff137816 */ /* 0x000fc40000000013 */
[----:B---3--:R-:W-:Y:S02]  /*1250*/  PRMT R18, RZ, 0x7610, R18 ;  /* 0x00007610ff127816 */ /* 0x008fe40000000012 */
[----:B------:R-:W-:Y:S01]  /*1260*/  PRMT R21, RZ, 0x7610, R21 ;  /* 0x00007610ff157816 */ /* 0x000fe20000000015 */
[----:B------:R0:W2:Y:S01]  /*1270*/  @!P2 LDG.E.U16 R7, [R4.64] ;  /* 0x000000040407a981 */ /* 0x0000a2000c1e1500 */
[----:B------:R-:W-:-:S03]  /*1280*/  ISETP.GE.AND P2, PT, R33, R71, PT ;  /* 0x000000472100720c */ /* 0x000fc60003f46270 */
[----:B------:R0:W3:Y:S01]  /*1290*/  @!P1 LDG.E.U16 R6, [R4.64+0x40] ;  /* 0x0000400404069981 */ /* 0x0000e2000c1e1500 */
        /* <DEDUP_REMOVED lines=14> */
[----:B------:R-:W-:Y:S02]  /*1380*/  ISETP.GE.AND P1, PT, R41, R71, PT ;  /* 0x000000472900720c */ /* 0x000fe40003f26270 */
[----:B----4-:R-:W-:Y:S02]  /*1390*/  PRMT R20, RZ, 0x7610, R20 ;  /* 0x00007610ff147816 */ /* 0x010fe40000000014 */
        /* <DEDUP_REMOVED lines=16> */
[-C--:B------:R-:W-:Y:S02]  /*14a0*/  ISETP.GE.AND P0, PT, R28, R71.reuse, PT ;  /* 0x000000471c00720c */ /* 0x080fe40003f06270 */
[----:B------:R-:W-:Y:S01]  /*14b0*/  PRMT R29, RZ, 0x7610, R29 ;  /* 0x00007610ff1d7816 */ /* 0x000fe2000000001d */
[----:B0-----:R-:W-:Y:S01]  /*14c0*/  IMAD.WIDE R4, R2, 0x2, R124 ;  /* 0x0000000202047825 */ /* 0x001fe200078e027c */
[----:B------:R-:W-:Y:S02]  /*14d0*/  PRMT R28, RZ, 0x7610, R28 ;  /* 0x00007610ff1c7816 */ /* 0x000fe4000000001c */
[----:B------:R-:W-:-:S02]  /*14e0*/  ISETP.GE.AND P6, PT, R30, R71, PT ;  /* 0x000000471e00720c */ /* 0x000fc40003fc6270 */
[-C--:B------:R-:W-:Y:S02]  /*14f0*/  ISETP.GE.AND P5, PT, R31, R71.reuse, PT ;  /* 0x000000471f00720c */ /* 0x080fe40003fa6270 */
[----:B------:R-:W-:Y:S02]  /*1500*/  ISETP.GE.AND P3, PT, R32, R71, PT ;  /* 0x000000472000720c */ /* 0x000fe40003f66270 */
[----:B------:R-:W-:Y:S02]  /*1510*/  PRMT R30, RZ, 0x7610, R30 ;  /* 0x00007610ff1e7816 */ /* 0x000fe4000000001e */
[----:B------:R-:W-:Y:S02]  /*1520*/  PRMT R31, RZ, 0x7610, R31 ;  /* 0x00007610ff1f7816 */ /* 0x000fe4000000001f */
        /* <DEDUP_REMOVED lines=22> */
[----:B------:R-:W3:Y:S04]  /*1690*/  LDS.U16 R14, [R100+0x6] ;  /* 0x00000600640e7984 */ /* 0x000ee80000000400 */
        /* <DEDUP_REMOVED lines=11> */
[----:B------:R-:W-:Y:S04]  /*1750*/  LDS.U16 R26, [R100+0x1e] ;  /* 0x00001e00641a7984 */ /* 0x000fe80000000400 */
[----:B------:R-:W-:Y:S01]  /*1760*/  BAR.SYNC.DEFER_BLOCKING 0x0 ;  /* 0x0000000000007b1d */ /* 0x000fe20000010000 */
[----:B0-----:R-:W-:-:S05]  /*1770*/  PRMT R27, RZ, 0x7610, R27 ;  /* 0x00007610ff1b7816 */ /* 0x001fca000000001b */
[----:B------:R0:W4:Y:S01]  /*1780*/  @!P2 LDG.E.U16 R29, [R4.64] ;  /* 0x00000004041da981 */ /* 0x000122000c1e1500 */
[----:B------:R-:W-:-:S03]  /*1790*/  ISETP.GE.AND P2, PT, R33, R71, PT ;  /* 0x000000472100720c */ /* 0x000fc60003f46270 */
[----:B------:R0:W4:Y:S01]  /*17a0*/  @!P1 LDG.E.U16 R28, [R4.64+0x40] ;  /* 0x00004004041c9981 */ /* 0x000122000c1e1500 */
[-C--:B------:R-:W-:Y:S02]  /*17b0*/  ISETP.GE.AND P1, PT, R34, R71.reuse, PT ;  /* 0x000000472200720c */ /* 0x080fe40003f26270 */
[----:B------:R-:W-:Y:S01]  /*17c0*/  PRMT R33, RZ, 0x7610, R33 ;  /* 0x00007610ff217816 */ /* 0x000fe20000000021 */
[----:B------:R0:W4:Y:S01]  /*17d0*/  @!P0 LDG.E.U16 R27, [R4.64+0x80] ;  /* 0x00008004041b8981 */ /* 0x000122000c1e1500 */
[-C--:B------:R-:W-:Y:S02]  /*17e0*/  ISETP.GE.AND P0, PT, R35, R71.reuse, PT ;  /* 0x000000472300720c */ /* 0x080fe40003f06270 */
[----:B------:R-:W-:Y:S01]  /*17f0*/  PRMT R34, RZ, 0x7610, R34 ;  /* 0x00007610ff227816 */ /* 0x000fe20000000022 */
[----:B------:R0:W4:Y:S01]  /*1800*/  @!P4 LDG.E.U16 R30, [R4.64+0xc0] ;  /* 0x0000c004041ec981 */ /* 0x000122000c1e1500 */
[----:B------:R-:W-:Y:S02]  /*1810*/  PRMT R35, RZ, 0x7610, R35 ;  /* 0x00007610ff237816 */ /* 0x000fe40000000023 */
[-C--:B------:R-:W-:Y:S01]  /*1820*/  ISETP.GE.AND P4, PT, R36, R71.reuse, PT ;  /* 0x000000472400720c */ /* 0x080fe20003f86270 */
        /* <DEDUP_REMOVED lines=21> */
[----:B------:R0:W4:Y:S04]  /*1980*/  @!P2 LDG.E.U16 R41, [R4.64+0x380] ;  /* 0x000380040429a981 */ /* 0x000128000c1e1500 */
[----:B------:R0:W4:Y:S02]  /*1990*/  @!P1 LDG.E.U16 R42, [R4.64+0x3c0] ;  /* 0x0003c004042a9981 */ /* 0x000124000c1e1500 */
[----:B0-----:R-:W-:-:S02]  /*19a0*/  HADD2.F32 R4, -RZ, R163.H0_H0 ;  /* 0x200000a3ff047230 */ /* 0x001fc40000004100 */
[----:B------:R-:W-:Y:S01]  /*19b0*/  HADD2.F32 R5, -RZ, R99.H0_H0 ;  /* 0x20000063ff057230 */ /* 0x000fe20000004100 */
[----:B------:R-:W-:Y:S01]  /*19c0*/  ISETP.LT.AND P0, PT, RZ, c[0x0][0x16c], PT ;  /* 0x00005b00ff007a0c */ /* 0x000fe20003f01270 */
[----:B-1----:R-:W-:Y:S02]  /*19d0*/  HADD2.F32 R67, -RZ, R6.H0_H0 ;  /* 0x20000006ff437230 */ /* 0x002fe40000004100 */
[----:B--2---:R-:W-:Y:S02]  /*19e0*/  HADD2.F32 R7, -RZ, R7.H0_H0 ;  /* 0x20000007ff077230 */ /* 0x004fe40000004100 */
[----:B---3--:R-:W-:Y:S02]  /*19f0*/  HADD2.F32 R65, -RZ, R14.H0_H0 ;  /* 0x2000000eff417230 */ /* 0x008fe40000004100 */
        /* <DEDUP_REMOVED lines=11> */
[--C-:B-----5:R-:W-:Y:S02]  /*1ab0*/  FADD.FTZ R67, R67, R132.reuse ;  /* 0x0000008443437221 */ /* 0x120fe40000010000 */
[--C-:B------:R-:W-:Y:S02]  /*1ac0*/  FADD.FTZ R66, R7, R132.reuse ;  /* 0x0000008407427221 */ /* 0x100fe40000010000 */
[--C-:B------:R-:W-:Y:S02]  /*1ad0*/  FADD.FTZ R65, R65, R132.reuse ;  /* 0x0000008441417221 */ /* 0x100fe40000010000 */
        /* <DEDUP_REMOVED lines=10> */
[----:B------:R-:W-:Y:S01]  /*1b80*/  FADD.FTZ R54, R25, R132 ;  /* 0x0000008419367221 */ /* 0x000fe20000010000 */
[----:B----4-:R-:W-:Y:S04]  /*1b90*/  STS.U16 [R116], R29 ;  /* 0x0000001d74007388 */ /* 0x010fe80000000400 */
        /* <DEDUP_REMOVED lines=27> */
[----:B0-----:R-:W-:-:S03]  /*1d50*/  HADD2.F32 R84, -RZ, R84.H0_H0 ;  /* 0x20000054ff547230 */ /* 0x001fc60000004100 */
        /* <DEDUP_REMOVED lines=48> */
[----:B------:R-:W-:Y:S01]  /*2060*/  FFMA.FTZ R4, R70, R27, R5 ;  /* 0x0000001b46047223 */ /* 0x000fe20000010005 */
[----:B------:R-:W-:Y:S02]  /*2070*/  HADD2.F32 R5, -RZ, R0.H0_H0 ;  /* 0x20000000ff057230 */ /* 0x000fe40000004100 */
[----:B------:R-:W-:Y:S01]  /*2080*/  HADD2.F32 R27, -RZ, R26.H0_H0 ;  /* 0x2000001aff1b7230 */ /* 0x000fe20000004100 */
[----:B------:R-:W-:Y:S02]  /*2090*/  FFMA.FTZ R133, R69, R133, R4 ;  /* 0x0000008545857223 */ /* 0x000fe40000010004 */
[--C-:B------:R-:W-:Y:S02]  /*20a0*/  FADD.FTZ R68, R5, R132.reuse ;  /* 0x0000008405447221 */ /* 0x100fe40000010000 */
[----:B------:R-:W-:Y:S02]  /*20b0*/  FADD.FTZ R52, R27, R132 ;  /* 0x000000841b347221 */ /* 0x000fe40000010000 */
        /* <DEDUP_REMOVED lines=28> */
.L_x_2609:
[----:B------:R-:W-:Y:S01]  /*2280*/  IADD3 R18, R164, -0x1, RZ ;  /* 0xffffffffa4127810 */ /* 0x000fe20007ffe0ff */
[----:B------:R-:W-:Y:S01]  /*2290*/  CS2R R20, SRZ ;  /* 0x0000000000147805 */ /* 0x000fe2000001ff00 */
[----:B------:R-:W-:Y:S01]  /*22a0*/  IMAD.MOV.U32 R37, RZ, RZ, RZ ;  /* 0x000000ffff257224 */ /* 0x000fe200078e00ff */
[----:B------:R-:W-:Y:S01]  /*22b0*/  CS2R R34, SRZ ;  /* 0x0000000000227805 */ /* 0x000fe2000001ff00 */
[----:B------:R-:W-:Y:S01]  /*22c0*/  LEA.HI R0, R18, R18, RZ, 0x1 ;  /* 0x0000001212007211 */ /* 0x000fe200078f08ff */
[----:B------:R-:W-:Y:S01]  /*22d0*/  IMAD.MOV.U32 R19, RZ, RZ, RZ ;  /* 0x000000ffff137224 */ /* 0x000fe200078e00ff */
[----:B------:R-:W-:Y:S01]  /*22e0*/  CS2R R32, SRZ ;  /* 0x0000000000207805 */ /* 0x000fe2000001ff00 */
[----:B------:R-:W-:Y:S01]  /*22f0*/  CS2R R30, SRZ ;  /* 0x00000000001e7805 */ /* 0x000fe2000001ff00 */
[----:B------:R-:W-:Y:S01]  /*2300*/  LOP3.LUT R5, R0, 0xfffffe, RZ, 0xc0, !PT ;  /* 0x00fffffe00057812 */ /* 0x000fe200078ec0ff */
[----:B------:R-:W-:Y:S01]  /*2310*/  CS2R R28, SRZ ;  /* 0x00000000001c7805 */ /* 0x000fe2000001ff00 */
[----:B------:R-:W-:Y:S01]  /*2320*/  MOV R0, RZ ;  /* 0x000000ff00007202 */ /* 0x000fe20000000f00 */
[----:B------:R-:W-:Y:S01]  /*2330*/  CS2R R26, SRZ ;  /* 0x00000000001a7805 */ /* 0x000fe2000001ff00 */
[----:B------:R-:W-:Y:S01]  /*2340*/  IADD3 R18, R18, -R5, RZ ;  /* 0x8000000512127210 */ /* 0x000fe20007ffe0ff */
[----:B------:R-:W-:Y:S01]  /*2350*/  CS2R R24, SRZ ;  /* 0x0000000000187805 */ /* 0x000fe2000001ff00 */
[----:B------:R-:W-:-:S02]  /*2360*/  CS2R R22, SRZ ;  /* 0x0000000000167805 */ /* 0x000fc4000001ff00 */
.L_x_2658:
[----:B------:R-:W-:Y:S01]  /*2370*/  IMAD R6, R136, c[0x0][0x180], RZ ;  /* 0x0000600088067a24 */ /* 0x000fe200078e02ff */
[----:B------:R-:W-:-:S02]  /*2380*/  IADD3 R151, -R117, c[0x0][0x168], RZ ;  /* 0x00005a0075977a10 */ /* 0x000fc40007ffe1ff */
[C---:B------:R-:W-:Y:S01]  /*2390*/  LOP3.LUT R4, R2.reuse, 0x20, RZ, 0xfc, !PT ;  /* 0x0000002002047812 */ /* 0x040fe200078efcff */
[C---:B------:R-:W-:Y:S01]  /*23a0*/  IMAD R3, R139.reuse, c[0x0][0x184], R6 ;  /* 0x000061008b037a24 */ /* 0x040fe200078e0206 */
[----:B------:R-:W-:Y:S02]  /*23b0*/  LOP3.LUT R14, R2, 0x40, RZ, 0xfc, !PT ;  /* 0x00000040020e7812 */ /* 0x000fe400078efcff */
[-C--:B------:R-:W-:Y:S01]  /*23c0*/  ISETP.GE.AND P4, PT, R4, R151.reuse, PT ;  /* 0x000000970400720c */ /* 0x080fe20003f86270 */
[----:B------:R-:W-:Y:S01]  /*23d0*/  IMAD.WIDE.U32 R4, R139, c[0x0][0x180], RZ ;  /* 0x000060008b047a25 */ /* 0x000fe200078e00ff */
[----:B------:R-:W-:Y:S02]  /*23e0*/  LOP3.LUT R6, R2, 0x60, RZ, 0xfc, !PT ;  /* 0x0000006002067812 */ /* 0x000fe400078efcff */
[----:B------:R-:W-:Y:S01]  /*23f0*/  SHF.R.S32.HI R140, RZ, 0x1f, R21 ;  /* 0x0000001fff8c7819 */ /* 0x000fe20000011415 */
[----:B------:R-:W-:Y:S01]  /*2400*/  IMAD.IADD R5, R5, 0x1, R3 ;  /* 0x0000000105057824 */ /* 0x000fe200078e0203 */
[----:B------:R-:W-:-:S02]  /*2410*/  ISETP.GE.AND P5, PT, R14, R151, PT ;  /* 0x000000970e00720c */ /* 0x000fc40003fa6270 */
[----:B------:R-:W-:Y:S01]  /*2420*/  LOP3.LUT R14, R2, 0x80, RZ, 0xfc, !PT ;  /* 0x00000080020e7812 */ /* 0x000fe200078efcff */
[C---:B------:R-:W-:Y:S01]  /*2430*/  IMAD.WIDE.U32 R4, R21.reuse, c[0x0][0x188], R4 ;  /* 0x0000620015047a25 */ /* 0x040fe200078e0004 */
[-C--:B------:R-:W-:Y:S02]  /*2440*/  ISETP.GE.AND P6, PT, R6, R151.reuse, PT ;  /* 0x000000970600720c */ /* 0x080fe40003fc6270 */
[----:B------:R-:W-:Y:S01]  /*2450*/  SHF.R.S32.HI R3, RZ, 0x1f, R2 ;  /* 0x0000001fff037819 */ /* 0x000fe20000011402 */
[----:B------:R-:W-:Y:S01]  /*2460*/  IMAD R6, R140, c[0x0][0x188], RZ ;  /* 0x000062008c067a24 */ /* 0x000fe200078e02ff */
[-C--:B------:R-:W-:Y:S01]  /*2470*/  ISETP.GE.AND P0, PT, R14, R151.reuse, PT ;  /* 0x000000970e00720c */ /* 0x080fe20003f06270 */
[----:B------:R-:W-:Y:S01]  /*2480*/  IMAD R14, R140, c[0x0][0x1c0], RZ ;  /* 0x000070008c0e7a24 */ /* 0x000fe200078e02ff */
[----:B------:R-:W-:Y:S01]  /*2490*/  ISETP.GE.AND P3, PT, R2, R151, PT ;  /* 0x000000970200720c */ /* 0x000fe20003f66270 */
[C---:B------:R-:W-:Y:S01]  /*24a0*/  IMAD R15, R21.reuse, c[0x0][0x18c], R6 ;  /* 0x00006300150f7a24 */ /* 0x040fe200078e0206 */
[----:B------:R-:W-:Y:S01]  /*24b0*/  PRMT R141, RZ, 0x7610, R141 ;  /* 0x00007610ff8d7816 */ /* 0x000fe2000000008d */
[C---:B------:R-:W-:Y:S01]  /*24c0*/  IMAD R17, R21.reuse, c[0x0][0x1c4], R14 ;  /* 0x0000710015117a24 */ /* 0x040fe200078e020e */
[----:B------:R-:W-:Y:S01]  /*24d0*/  LEA R14, P1, R4, c[0x0][0x220], 0x2 ;  /* 0x00008800040e7a11 */ /* 0x000fe200078210ff */
[----:B------:R-:W-:Y:S01]  /*24e0*/  IMAD.WIDE.U32 R6, R21, c[0x0][0x1c0], R2 ;  /* 0x0000700015067a25 */ /* 0x000fe200078e0002 */
[----:B------:R-:W-:-:S02]  /*24f0*/  IADD3 R15, R5, R15, RZ ;  /* 0x0000000f050f7210 */ /* 0x000fc40007ffe0ff */
[----:B------:R-:W-:Y:S01]  /*2500*/  LOP3.LUT R138, R2, 0xa0, RZ, 0xfc, !PT ;  /* 0x000000a0028a7812 */ /* 0x000fe200078efcff */
[----:B------:R-:W-:Y:S01]  /*2510*/  IMAD.IADD R5, R7, 0x1, R17 ;  /* 0x0000000107057824 */ /* 0x000fe200078e0211 */
[----:B------:R-:W-:Y:S02]  /*2520*/  LEA R16, P2, R6, R123, 0x1 ;  /* 0x0000007b06107211 */ /* 0x000fe400078408ff */
[----:B------:R-:W-:Y:S02]  /*2530*/  LEA.HI.X R15, R4, c[0x0][0x224], R15, 0x2, P1 ;  /* 0x00008900040f7a11 */ /* 0x000fe400008f140f */
[----:B------:R-:W-:Y:S02]  /*2540*/  LEA.HI.X R17, R6, R121, R5, 0x1, P2 ;  /* 0x0000007906117211 */ /* 0x000fe400010f0c05 */
[C---:B------:R-:W-:Y:S02]  /*2550*/  LOP3.LUT R4, R2.reuse, 0xe0, RZ, 0xfc, !PT ;  /* 0x000000e002047812 */ /* 0x040fe400078efcff */
[----:B------:R-:W-:Y:S01]  /*2560*/  PRMT R143, RZ, 0x7610, R143 ;  /* 0x00007610ff8f7816 */ /* 0x000fe2000000008f */
[----:B------:R-:W2:Y:S01]  /*2570*/  @!P3 LDG.E.U16 R141, [R16.64] ;  /* 0x00000004108db981 */ /* 0x000ea2000c1e1500 */
[----:B------:R-:W-:-:S02]  /*2580*/  LOP3.LUT R142, R2, 0xc0, RZ, 0xfc, !PT ;  /* 0x000000c0028e7812 */ /* 0x000fc400078efcff */
[-C--:B------:R-:W-:Y:S02]  /*2590*/  ISETP.GE.AND P3, PT, R4, R151.reuse, PT ;  /* 0x000000970400720c */ /* 0x080fe40003f66270 */
[-C--:B------:R-:W-:Y:S01]  /*25a0*/  ISETP.GE.AND P1, PT, R138, R151.reuse, PT ;  /* 0x000000978a00720c */ /* 0x080fe20003f26270 */
[----:B------:R-:W3:Y:S01]  /*25b0*/  @!P5 LDG.E.U16 R143, [R16.64+0x80] ;  /* 0x00008004108fd981 */ /* 0x000ee2000c1e1500 */
[----:B------:R-:W-:Y:S02]  /*25c0*/  LOP3.LUT R4, R2, 0x120, RZ, 0xfc, !PT ;  /* 0x0000012002047812 */ /* 0x000fe400078efcff */
[----:B------:R-:W-:Y:S01]  /*25d0*/  ISETP.GE.AND P2, PT, R142, R151, PT ;  /* 0x000000978e00720c */ /* 0x000fe20003f46270 */
[----:B------:R0:W4:Y:S01]  /*25e0*/  LDG.E R138, [R14.64] ;  /* 0x000000040e8a7981 */ /* 0x000122000c1e1900 */
[----:B------:R-:W-:Y:S02]  /*25f0*/  PRMT R144, RZ, 0x7610, R144 ;  /* 0x00007610ff907816 */ /* 0x000fe40000000090 */
[----:B------:R-:W-:-:S02]  /*2600*/  PRMT R142, RZ, 0x7610, R142 ;  /* 0x00007610ff8e7816 */ /* 0x000fc4000000008e */
[-C--:B------:R-:W-:Y:S02]  /*2610*/  ISETP.GE.AND P5, PT, R4, R151.reuse, PT ;  /* 0x000000970400720c */ /* 0x080fe40003fa6270 */
[C---:B------:R-:W-:Y:S01]  /*2620*/  LOP3.LUT R4, R2.reuse, 0x140, RZ, 0xfc, !PT ;  /* 0x0000014002047812 */ /* 0x040fe200078efcff */
[----:B------:R-:W3:Y:S01]  /*2630*/  @!P6 LDG.E.U16 R144, [R16.64+0xc0] ;  /* 0x0000c0041090e981 */ /* 0x000ee2000c1e1500 */
[----:B------:R-:W-:Y:S02]  /*2640*/  LOP3.LUT R6, R2, 0x100, RZ, 0xfc, !PT ;  /* 0x0000010002067812 */ /* 0x000fe400078efcff */
[----:B------:R-:W-:Y:S01]  /*2650*/  PRMT R146, RZ, 0x7610, R146 ;  /* 0x00007610ff927816 */ /* 0x000fe20000000092 */
[----:B------:R-:W3:Y:S01]  /*2660*/  @!P4 LDG.E.U16 R142, [R16.64+0x40] ;  /* 0x00004004108ec981 */ /* 0x000ee2000c1e1500 */
[-C--:B------:R-:W-:Y:S02]  /*2670*/  ISETP.GE.AND P6, PT, R4, R151.reuse, PT ;  /* 0x000000970400720c */ /* 0x080fe40003fc6270 */
[----:B------:R-:W-:-:S02]  /*2680*/  ISETP.GE.AND P4, PT, R6, R151, PT ;  /* 0x000000970600720c */ /* 0x000fc40003f86270 */
[C---:B------:R-:W-:Y:S01]  /*2690*/  LOP3.LUT R4, R2.reuse, 0x180, RZ, 0xfc, !PT ;  /* 0x0000018002047812 */ /* 0x040fe200078efcff */
[----:B------:R-:W3:Y:S01]  /*26a0*/  @!P1 LDG.E.U16 R146, [R16.64+0x140] ;  /* 0x0001400410929981 */ /* 0x000ee2000c1e1500 */
[----:B------:R-:W-:Y:S02]  /*26b0*/  PRMT R145, RZ, 0x7610, R145 ;  /* 0x00007610ff917816 */ /* 0x000fe40000000091 */
[----:B------:R-:W-:Y:S02]  /*26c0*/  PRMT R147, RZ, 0x7610, R147 ;  /* 0x00007610ff937816 */ /* 0x000fe40000000093 */
[----:B------:R-:W-:Y:S02]  /*26d0*/  LOP3.LUT R6, R2, 0x160, RZ, 0xfc, !PT ;  /* 0x0000016002067812 */ /* 0x000fe400078efcff */
[----:B------:R-:W-:Y:S01]  /*26e0*/  ISETP.GE.AND P1, PT, R4, R151, PT ;  /* 0x000000970400720c */ /* 0x000fe20003f26270 */
[----:B------:R-:W3:Y:S01]  /*26f0*/  @!P0 LDG.E.U16 R145, [R16.64+0x100] ;  /* 0x0001000410918981 */ /* 0x000ee2000c1e1500 */
[----:B------:R-:W-:-:S02]  /*2700*/  LOP3.LUT R4, R2, 0x1a0, RZ, 0xfc, !PT ;  /* 0x000001a002047812 */ /* 0x000fc400078efcff */
[----:B------:R-:W-:Y:S01]  /*2710*/  PRMT R148, RZ, 0x7610, R148 ;  /* 0x00007610ff947816 */ /* 0x000fe20000000094 */
[----:B------:R-:W3:Y:S01]  /*2720*/  @!P2 LDG.E.U16 R147, [R16.64+0x180] ;  /* 0x000180041093a981 */ /* 0x000ee2000c1e1500 */
[----:B------:R-:W-:Y:S02]  /*2730*/  PRMT R149, RZ, 0x7610, R149 ;  /* 0x00007610ff957816 */ /* 0x000fe40000000095 */
[-C--:B------:R-:W-:Y:S02]  /*2740*/  ISETP.GE.AND P0, PT, R6, R151.reuse, PT ;  /* 0x000000970600720c */ /* 0x080fe40003f06270 */
[----:B------:R-:W-:Y:S01]  /*2750*/  LOP3.LUT R6, R2, 0x1c0, RZ, 0xfc, !PT ;  /* 0x000001c002067812 */ /* 0x000fe200078efcff */
[----:B------:R-:W3:Y:S01]  /*2760*/  @!P3 LDG.E.U16 R148, [R16.64+0x1c0] ;  /* 0x0001c0041094b981 */ /* 0x000ee2000c1e1500 */
[-C--:B------:R-:W-:Y:S02]  /*2770*/  ISETP.GE.AND P2, PT, R4, R151.reuse, PT ;  /* 0x000000970400720c */ /* 0x080fe40003f46270 */
[----:B------:R-:W-:Y:S01]  /*2780*/  LOP3.LUT R4, R2, 0x1e0, RZ, 0xfc, !PT ;  /* 0x000001e002047812 */ /* 0x000fe200078efcff */
[----:B------:R-:W3:Y:S01]  /*2790*/  @!P4 LDG.E.U16 R149, [R16.64+0x200] ;  /* 0x000200041095c981 */ /* 0x000ee2000c1e1500 */
[----:B------:R-:W-:-:S02]  /*27a0*/  ISETP.GE.AND P3, PT, R6, R151, PT ;  /* 0x000000970600720c */ /* 0x000fc40003f66270 */
[----:B------:R-:W-:Y:S02]  /*27b0*/  ISETP.GE.AND P4, PT, R4, R151, PT ;  /* 0x000000970400720c */ /* 0x000fe40003f86270 */
[----:B------:R-:W-:Y:S02]  /*27c0*/  PRMT R150, RZ, 0x7610, R150 ;  /* 0x00007610ff967816 */ /* 0x000fe40000000096 */
[----:B------:R-:W-:Y:S02]  /*27d0*/  PRMT R151, RZ, 0x7610, R151 ;  /* 0x00007610ff977816 */ /* 0x000fe40000000097 */
[----:B------:R-:W-:Y:S02]  /*27e0*/  PRMT R152, RZ, 0x7610, R152 ;  /* 0x00007610ff987816 */ /* 0x000fe40000000098 */
[----:B------:R-:W-:Y:S01]  /*27f0*/  PRMT R153, RZ, 0x7610, R153 ;  /* 0x00007610ff997816 */ /* 0x000fe20000000099 */
[----:B------:R-:W3:Y:S01]  /*2800*/  @!P5 LDG.E.U16 R150, [R16.64+0x240] ;  /* 0x000240041096d981 */ /* 0x000ee2000c1e1500 */
[----:B------:R-:W-:-:S02]  /*2810*/  PRMT R154, RZ, 0x7610, R154 ;  /* 0x00007610ff9a7816 */ /* 0x000fc4000000009a */
[----:B------:R-:W-:Y:S01]  /*2820*/  PRMT R155, RZ, 0x7610, R155 ;  /* 0x00007610ff9b7816 */ /* 0x000fe2000000009b */
[----:B------:R-:W3:Y:S01]  /*2830*/  @!P6 LDG.E.U16 R151, [R16.64+0x280] ;  /* 0x000280041097e981 */ /* 0x000ee2000c1e1500 */
[----:B------:R-:W-:-:S03]  /*2840*/  PRMT R156, RZ, 0x7610, R156 ;  /* 0x00007610ff9c7816 */ /* 0x000fc6000000009c */
[----:B------:R-:W3:Y:S04]  /*2850*/  @!P0 LDG.E.U16 R152, [R16.64+0x2c0] ;  /* 0x0002c00410988981 */ /* 0x000ee8000c1e1500 */
[----:B------:R-:W3:Y:S04]  /*2860*/  @!P1 LDG.E.U16 R153, [R16.64+0x300] ;  /* 0x0003000410999981 */ /* 0x000ee8000c1e1500 */
[----:B------:R-:W3:Y:S04]  /*2870*/  @!P2 LDG.E.U16 R154, [R16.64+0x340] ;  /* 0x00034004109aa981 */ /* 0x000ee8000c1e1500 */
[----:B------:R-:W3:Y:S04]  /*2880*/  @!P3 LDG.E.U16 R155, [R16.64+0x380] ;  /* 0x00038004109bb981 */ /* 0x000ee8000c1e1500 */
[----:B------:R-:W3:Y:S01]  /*2890*/  @!P4 LDG.E.U16 R156, [R16.64+0x3c0] ;  /* 0x0003c004109cc981 */ /* 0x000ee2000c1e1500 */
[----:B------:R-:W-:-:S02]  /*28a0*/  IMAD R6, R136, c[0x0][0x198], RZ ;  /* 0x0000660088067a24 */ /* 0x000fc400078e02ff */
        /* <DEDUP_REMOVED lines=8> */
[----:B------:R-:W-:Y:S02]  /*2930*/  LEA.HI.X R7, R4, c[0x0][0x22c], R5, 0x2, P0 ;  /* 0x00008b0004077a11 */ /* 0x000fe400000f1405 */
[----:B------:R-:W-:-:S03]  /*2940*/  LOP3.LUT P0, RZ, R122, 0x1f, RZ, 0xc0, !PT ;  /* 0x0000001f7aff7812 */ /* 0x000fc6000780c0ff */
[----:B------:R1:W5:Y:S01]  /*2950*/  LDG.E R140, [R6.64] ;  /* 0x00000004068c7981 */ /* 0x000362000c1e1900 */
[----:B------:R-:W-:Y:S02]  /*2960*/  ISETP.LT.OR P0, PT, R164, 0x2, P0 ;  /* 0x00000002a400780c */ /* 0x000fe40000701670 */
[----:B------:R-:W-:Y:S02]  /*2970*/  ISETP.NE.AND P1, PT, R122, RZ, PT ;  /* 0x000000ff7a00720c */ /* 0x000fe40003f25270 */
[----:B------:R-:W-:-:S09]  /*2980*/  LEA R4, R18, R21, 0x8 ;  /* 0x0000001512047211 */ /* 0x000fd200078e40ff */
[----:B-1----:R-:W-:Y:S02]  /*2990*/  @!P0 IADD3 R6, R164, -0x2, RZ ;  /* 0xfffffffea4068810 */ /* 0x002fe40007ffe0ff */
[----:B------:R-:W-:-:S03]  /*29a0*/  @P1 IADD3 R4, R122, 0x200, RZ ;  /* 0x000002007a041810 */ /* 0x000fc60007ffe0ff */
[----:B------:R-:W-:Y:S02]  /*29b0*/  @!P0 IMAD R5, R6, c[0x0][0x16c], R21 ;  /* 0x00005b0006058a24 */ /* 0x000fe400078e0215 */
[----:B------:R-:W-:Y:S01]  /*29c0*/  IMAD.SHL.U32 R6, R4, 0x4, RZ ;  /* 0x0000000404067824 */ /* 0x000fe200078e00ff */
[----:B0-----:R-:W-:Y:S01]  /*29d0*/  HFMA2.MMA R14, -RZ, RZ, 1.875, 0 ;  /* 0x3f800000ff0e7435 */ /* 0x001fe200000001ff */
[----:B------:R-:W-:Y:S02]  /*29e0*/  IMAD.MOV.U32 R15, RZ, RZ, RZ ;  /* 0x000000ffff0f7224 */ /* 0x000fe400078e00ff */
        /* <DEDUP_REMOVED lines=13> */
[----:B------:R-:W-:-:S04]  /*2ac0*/  FMUL.FTZ R190, R56, R161 ;  /* 0x000000a138be7220 */ /* 0x000fc80000410000 */
[----:B------:R-:W-:Y:S01]  /*2ad0*/  FMUL.FTZ R195, R55, R168 ;  /* 0x000000a837c37220 */ /* 0x000fe20000410000 */
[----:B------:R-:W-:Y:S01]  /*2ae0*/  BSSY B0, `(.L_x_2611) ;  /* 0x0000082000007945 */ /* 0x000fe20003800000 */
[----:B------:R-:W-:Y:S01]  /*2af0*/  ISETP.GT.U32.AND P2, PT, R122, 0x1f, PT ;  /* 0x0000001f7a00780c */ /* 0x000fe20003f44070 */
[----:B--2---:R-:W-:Y:S01]  /*2b00*/  STS.U16 [R116], R141 ;  /* 0x0000008d74007388 */ /* 0x004fe20000000400 */
[----:B----4-:R-:W-:-:S04]  /*2b10*/  FMUL.FTZ R7, R138, 1.4426950216293334961 ;  /* 0x3fb8aa3b8a077820 */ /* 0x010fc80000410000 */
[----:B------:R-:W-:-:S06]  /*2b20*/  FMUL.FTZ R193, R68, R7 ;  /* 0x0000000744c17220 */ /* 0x000fcc0000410000 */
[----:B------:R-:W0:Y:S01]  /*2b30*/  MUFU.EX2 R193, R193 ;  /* 0x000000c100c17308 */ /* 0x000e220000000800 */
        /* <DEDUP_REMOVED lines=32> */
[----:B0-----:R0:W-:Y:S04]  /*2d40*/  STS [R6+0x1d10], R193 ;  /* 0x001d10c106007388 */ /* 0x0011e80000000800 */
[----:B------:R-:W-:Y:S01]  /*2d50*/  BAR.SYNC.DEFER_BLOCKING 0x0 ;  /* 0x0000000000007b1d */ /* 0x000fe20000010000 */
[----:B-1----:R-:W-:-:S02]  /*2d60*/  FMUL.FTZ R154, R67, R7 ;  /* 0x00000007439a7220 */ /* 0x002fc40000410000 */
[-C--:B------:R-:W-:Y:S02]  /*2d70*/  FMUL.FTZ R153, R66, R7.reuse ;  /* 0x0000000742997220 */ /* 0x080fe40000410000 */
[-C--:B------:R-:W-:Y:S02]  /*2d80*/  FMUL.FTZ R152, R65, R7.reuse ;  /* 0x0000000741987220 */ /* 0x080fe40000410000 */
[----:B------:R-:W0:Y:S01]  /*2d90*/  MUFU.EX2 R154, R154 ;  /* 0x0000009a009a7308 */ /* 0x000e220000000800 */
[----:B------:R-:W-:-:S07]  /*2da0*/  FMUL.FTZ R151, R64, R7 ;  /* 0x0000000740977220 */ /* 0x000fce0000410000 */
[----:B------:R-:W1:Y:S01]  /*2db0*/  MUFU.EX2 R153, R153 ;  /* 0x0000009900997308 */ /* 0x000e620000000800 */
[-C--:B------:R-:W-:Y:S01]  /*2dc0*/  FMUL.FTZ R150, R63, R7.reuse ;  /* 0x000000073f967220 */ /* 0x080fe20000410000 */
[----:B------:R-:W-:Y:S01]  /*2dd0*/  HADD2.F32 R141, -RZ, R98.H0_H0 ;  /* 0x20000062ff8d7230 */ /* 0x000fe20000004100 */
[----:B------:R0:W5:Y:S05]  /*2de0*/  @!P0 LDG.E.64 R14, [R4.64] ;  /* 0x00000004040e8981 */ /* 0x00016a000c1e1b00 */
[----:B------:R-:W1:Y:S01]  /*2df0*/  MUFU.EX2 R152, R152 ;  /* 0x0000009800987308 */ /* 0x000e620000000800 */
[----:B------:R-:W-:Y:S01]  /*2e00*/  FMUL.FTZ R149, R62, R7 ;  /* 0x000000073e957220 */ /* 0x000fe20000410000 */
[----:B0-----:R-:W-:-:S02]  /*2e10*/  HADD2.F32 R5, -RZ, R163.H0_H0 ;  /* 0x200000a3ff057230 */ /* 0x001fc40000004100 */
[----:B------:R-:W-:-:S04]  /*2e20*/  HADD2.F32 R4, -RZ, R99.H0_H0 ;  /* 0x20000063ff047230 */ /* 0x000fc80000004100 */
[----:B------:R-:W0:Y:S01]  /*2e30*/  MUFU.EX2 R151, R151 ;  /* 0x0000009700977308 */ /* 0x000e220000000800 */
[----:B------:R-:W-:Y:S02]  /*2e40*/  FMUL.FTZ R186, R68, R5 ;  /* 0x0000000544ba7220 */ /* 0x000fe40000410000 */
[----:B------:R-:W-:Y:S01]  /*2e50*/  FMUL.FTZ R191, R67, R4 ;  /* 0x0000000443bf7220 */ /* 0x000fe20000410000 */
[----:B------:R-:W-:Y:S01]  /*2e60*/  HADD2.F32 R142, -RZ, R97.H0_H0 ;  /* 0x20000061ff8e7230 */ /* 0x000fe20000004100 */
[----:B------:R-:W-:-:S03]  /*2e70*/  FMUL.FTZ R184, R66, R141 ;  /* 0x0000008d42b87220 */ /* 0x000fc60000410000 */
[----:B------:R-:W0:Y:S01]  /*2e80*/  MUFU.EX2 R150, R150 ;  /* 0x0000009600967308 */ /* 0x000e220000000800 */
[-C--:B------:R-:W-:Y:S02]  /*2e90*/  FMUL.FTZ R6, R193, R154.reuse ;  /* 0x0000009ac1067220 */ /* 0x080fe40000410000 */
[----:B------:R-:W-:Y:S01]  /*2ea0*/  FFMA.FTZ R4, R186, R154, R191 ;  /* 0x0000009aba047223 */ /* 0x000fe200000100bf */
[----:B------:R-:W-:Y:S01]  /*2eb0*/  HADD2.F32 R143, -RZ, R96.H0_H0 ;  /* 0x20000060ff8f7230 */ /* 0x000fe20000004100 */
[-C--:B------:R-:W-:Y:S02]  /*2ec0*/  FMUL.FTZ R148, R61, R7.reuse ;  /* 0x000000073d947220 */ /* 0x080fe40000410000 */
[----:B------:R-:W-:Y:S01]  /*2ed0*/  FMUL.FTZ R189, R65, R142 ;  /* 0x0000008e41bd7220 */ /* 0x000fe20000410000 */
[----:B------:R-:W0:Y:S01]  /*2ee0*/  MUFU.EX2 R149, R149 ;  /* 0x0000009500957308 */ /* 0x000e220000000800 */
[C---:B-1----:R-:W-:Y:S02]  /*2ef0*/  FMUL.FTZ R5, R153.reuse, R6 ;  /* 0x0000000699057220 */ /* 0x042fe40000410000 */
[----:B------:R-:W-:Y:S01]  /*2f00*/  FFMA.FTZ R4, R153, R4, R184 ;  /* 0x0000000499047223 */ /* 0x000fe200000100b8 */
[----:B------:R-:W-:Y:S01]  /*2f10*/  ISETP.NE.AND P0, PT, R122, 0x3f, PT ;  /* 0x0000003f7a00780c */ /* 0x000fe20003f05270 */
[----:B------:R-:W-:Y:S01]  /*2f20*/  FMUL.FTZ R147, R60, R7 ;  /* 0x000000073c937220 */ /* 0x000fe20000410000 */
[----:B------:R-:W-:Y:S01]  /*2f30*/  HADD2.F32 R156, -RZ, R95.H0_H0 ;  /* 0x2000005fff9c7230 */ /* 0x000fe20000004100 */
[----:B------:R-:W-:Y:S01]  /*2f40*/  FMUL.FTZ R182, R64, R143 ;  /* 0x0000008f40b67220 */ /* 0x000fe20000410000 */
[----:B------:R-:W1:Y:S01]  /*2f50*/  MUFU.EX2 R148, R148 ;  /* 0x0000009400947308 */ /* 0x000e620000000800 */
[----:B------:R-:W-:-:S02]  /*2f60*/  FMUL.FTZ R6, R152, R5 ;  /* 0x0000000598067220 */ /* 0x000fc40000410000 */
[----:B------:R-:W-:Y:S01]  /*2f70*/  FFMA.FTZ R4, R152, R4, R189 ;  /* 0x0000000498047223 */ /* 0x000fe200000100bd */
[----:B------:R-:W-:Y:S01]  /*2f80*/  HADD2.F32 R155, -RZ, R94.H0_H0 ;  /* 0x2000005eff9b7230 */ /* 0x000fe20000004100 */
[-C--:B------:R-:W-:Y:S02]  /*2f90*/  FMUL.FTZ R146, R59, R7.reuse ;  /* 0x000000073b927220 */ /* 0x080fe40000410000 */
[----:B------:R-:W-:Y:S01]  /*2fa0*/  FMUL.FTZ R187, R63, R156 ;  /* 0x0000009c3fbb7220 */ /* 0x000fe20000410000 */
[----:B------:R-:W1:Y:S01]  /*2fb0*/  MUFU.EX2 R147, R147 ;  /* 0x0000009300937308 */ /* 0x000e620000000800 */
[C---:B0-----:R-:W-:Y:S01]  /*2fc0*/  FMUL.FTZ R5, R151.reuse, R6 ;  /* 0x0000000697057220 */ /* 0x041fe20000410000 */
[----:B------:R0:W0:Y:S01]  /*2fd0*/  @P0 LDS R176, [R122.X4+0x2514] ;  /* 0x002514007ab00984 */ /* 0x0000220000004800 */
[----:B------:R-:W-:Y:S02]  /*2fe0*/  FFMA.FTZ R4, R151, R4, R182 ;  /* 0x0000000497047223 */ /* 0x000fe400000100b6 */
[----:B------:R-:W-:-:S02]  /*2ff0*/  FMUL.FTZ R145, R58, R7 ;  /* 0x000000073a917220 */ /* 0x000fc40000410000 */
[----:B------:R-:W-:Y:S01]  /*3000*/  FMUL.FTZ R180, R62, R155 ;  /* 0x0000009b3eb47220 */ /* 0x000fe20000410000 */
[----:B------:R-:W2:Y:S01]  /*3010*/  MUFU.EX2 R146, R146 ;  /* 0x0000009200927308 */ /* 0x000ea20000000800 */
[C---:B------:R-:W-:Y:S02]  /*3020*/  FMUL.FTZ R6, R150.reuse, R5 ;  /* 0x0000000596067220 */ /* 0x040fe40000410000 */
[----:B------:R-:W-:Y:S02]  /*3030*/  FFMA.FTZ R4, R150, R4, R187 ;  /* 0x0000000496047223 */ /* 0x000fe400000100bb */
[----:B------:R-:W-:Y:S02]  /*3040*/  FMUL.FTZ R144, R57, R7 ;  /* 0x0000000739907220 */ /* 0x000fe40000410000 */
[C---:B------:R-:W-:Y:S01]  /*3050*/  FMUL.FTZ R5, R149.reuse, R6 ;  /* 0x0000000695057220 */ /* 0x040fe20000410000 */
[----:B------:R-:W0:Y:S01]  /*3060*/  MUFU.EX2 R145, R145 ;  /* 0x0000009100917308 */ /* 0x000e220000000800 */
[----:B------:R-:W-:-:S02]  /*3070*/  FFMA.FTZ R4, R149, R4, R180 ;  /* 0x0000000495047223 */ /* 0x000fc400000100b4 */
[----:B------:R-:W-:Y:S02]  /*3080*/  FMUL.FTZ R143, R56, R7 ;  /* 0x00000007388f7220 */ /* 0x000fe40000410000 */
[C---:B-1----:R-:W-:Y:S02]  /*3090*/  FMUL.FTZ R6, R148.reuse, R5 ;  /* 0x0000000594067220 */ /* 0x042fe40000410000 */
[----:B------:R-:W-:Y:S01]  /*30a0*/  FFMA.FTZ R4, R148, R4, R185 ;  /* 0x0000000494047223 */ /* 0x000fe200000100b9 */
[----:B------:R-:W1:Y:S01]  /*30b0*/  MUFU.EX2 R144, R144 ;  /* 0x0000009000907308 */ /* 0x000e620000000800 */
        /* <DEDUP_REMOVED lines=9> */
[C---:B0-----:R-:W-:Y:S02]  /*3150*/  FMUL.FTZ R5, R145.reuse, R6 ;  /* 0x0000000691057220 */ /* 0x041fe40000410000 */
[----:B------:R-:W-:-:S03]  /*3160*/  FFMA.FTZ R4, R145, R4, R192 ;  /* 0x0000000491047223 */ /* 0x000fc600000100c0 */
[----:B------:R-:W0:Y:S01]  /*3170*/  MUFU.EX2 R141, R141 ;  /* 0x0000008d008d7308 */ /* 0x000e220000000800 */
[C---:B-1----:R-:W-:Y:S02]  /*3180*/  FMUL.FTZ R6, R144.reuse, R5 ;  /* 0x0000000590067220 */ /* 0x042fe40000410000 */
[----:B------:R-:W-:Y:S01]  /*3190*/  FFMA.FTZ R4, R144, R4, R197 ;  /* 0x0000000490047223 */ /* 0x000fe200000100c5 */
[----:B------:R-:W-:-:S04]  /*31a0*/  HADD2.F32 R7, -RZ, R86.H0_H0 ;  /* 0x20000056ff077230 */ /* 0x000fc80000004100 */
[----:B------:R-:W1:Y:S01]  /*31b0*/  MUFU.EX2 R173, R173 ;  /* 0x000000ad00ad7308 */ /* 0x000e620000000800 */
[C---:B------:R-:W-:Y:S02]  /*31c0*/  FMUL.FTZ R5, R143.reuse, R6 ;  /* 0x000000068f057220 */ /* 0x040fe40000410000 */
[----:B------:R-:W-:Y:S01]  /*31d0*/  FFMA.FTZ R4, R143, R4, R190 ;  /* 0x000000048f047223 */ /* 0x000fe200000100be */
[----:B------:R-:W-:Y:S01]  /*31e0*/  HADD2.F32 R155, -RZ, R85.H0_H0 ;  /* 0x20000055ff9b7230 */ /* 0x000fe20000004100 */
[----:B------:R-:W-:Y:S02]  /*31f0*/  FMUL.FTZ R188, R54, R7 ;  /* 0x0000000736bc7220 */ /* 0x000fe40000410000 */
[C---:B--2---:R-:W-:Y:S02]  /*3200*/  FMUL.FTZ R6, R142.reuse, R5 ;  /* 0x000000058e067220 */ /* 0x044fe40000410000 */
[----:B------:R-:W-:Y:S02]  /*3210*/  FFMA.FTZ R4, R142, R4, R195 ;  /* 0x000000048e047223 */ /* 0x000fe400000100c3 */
[----:B------:R-:W-:-:S02]  /*3220*/  FMUL.FTZ R206, R52, R155 ;  /* 0x0000009b34ce7220 */ /* 0x000fc40000410000 */
[C---:B0-----:R-:W-:Y:S02]  /*3230*/  FMUL.FTZ R6, R141.reuse, R6 ;  /* 0x000000068d067220 */ /* 0x041fe40000410000 */
[----:B------:R-:W-:Y:S02]  /*3240*/  FFMA.FTZ R5, R141, R4, R188 ;  /* 0x000000048d057223 */ /* 0x000fe400000100bc */
[C---:B-1----:R-:W-:Y:S02]  /*3250*/  FMUL.FTZ R4, R173.reuse, R6 ;  /* 0x00000006ad047220 */ /* 0x042fe40000410000 */
[----:B------:R-:W-:Y:S01]  /*3260*/  FFMA.FTZ R5, R173, R5, R206 ;  /* 0x00000005ad057223 */ /* 0x000fe200000100ce */
[----:B------:R-:W-:Y:S05]  /*3270*/  @P0 BRA `(.L_x_2612) ;  /* 0x0000008000000947 */ /* 0x000fea0003800000 */
[----:B---34-:R-:W-:Y:S01]  /*3280*/  ISETP.NE.AND P0, PT, R164, c[0x0][0x174], PT ;  /* 0x00005d00a4007a0c */ /* 0x018fe20003f05270 */
[----:B------:R-:W-:-:S12]  /*3290*/  IMAD.MOV.U32 R176, RZ, RZ, 0x3f800000 ;  /* 0x3f800000ffb07424 */ /* 0x000fd800078e00ff */
[----:B------:R-:W-:-:S04]  /*32a0*/  @P0 IADD3 R7, -R119, c[0x0][0x174], RZ ;  /* 0x00005d0077070a10 */ /* 0x000fc80007ffe1ff */
[----:B------:R-:W-:-:S04]  /*32b0*/  @P0 LEA.HI R6, R7, R7, RZ, 0x1 ;  /* 0x0000000707060211 */ /* 0x000fc800078f08ff */
[----:B------:R-:W-:-:S04]  /*32c0*/  @P0 LOP3.LUT R6, R6, 0xfffffe, RZ, 0xc0, !PT ;  /* 0x00fffffe06060812 */ /* 0x000fc800078ec0ff */
[----:B------:R-:W-:-:S04]  /*32d0*/  @P0 IADD3 R6, -R6, R7, RZ ;  /* 0x0000000706060210 */ /* 0x000fc80007ffe1ff */
[----:B------:R-:W-:-:S05]  /*32e0*/  @P0 LEA R6, R6, R21, 0x8 ;  /* 0x0000001506060211 */ /* 0x000fca00078e40ff */
[----:B------:R0:W1:Y:S02]  /*32f0*/  @P0 LDS R176, [R6.X4+0x1d10] ;  /* 0x001d100006b00984 */ /* 0x0000640000004800 */
.L_x_2612:
[----:B---34-:R-:W-:Y:S05]  /*3300*/  BSYNC B0 ;  /* 0x0000000000007941 */ /* 0x018fea0003800000 */
.L_x_2611:
[----:B------:R-:W-:Y:S01]  /*3310*/  HADD2.F32 R196, -RZ, R196.H0_H0 ;  /* 0x200000c4ffc47230 */ /* 0x000fe20000004100 */
[----:B------:R2:W-:Y:S01]  /*3320*/  STS.64 [R122.X8+0x1900], R4 ;  /* 0x001900047a007388 */ /* 0x0005e20000008a00 */
[----:B------:R-:W-:Y:S01]  /*3330*/  HADD2.F32 R201, -RZ, R201.H0_H0 ;  /* 0x200000c9ffc97230 */ /* 0x000fe20000004100 */
[----:B------:R-:W-:Y:S01]  /*3340*/  BSSY B0, `(.L_x_2613) ;  /* 0x000006c000007945 */ /* 0x000fe20003800000 */
[----:B------:R-:W-:Y:S01]  /*3350*/  HADD2.F32 R198, -RZ, R198.H0_H0 ;  /* 0x200000c6ffc67230 */ /* 0x000fe20000004100 */
[C---:B-----5:R-:W-:Y:S01]  /*3360*/  FMUL.FTZ R155, R140.reuse, R196 ;  /* 0x000000c48c9b7220 */ /* 0x060fe20000410000 */
[----:B------:R-:W-:Y:S01]  /*3370*/  HADD2.F32 R203, -RZ, R203.H0_H0 ;  /* 0x200000cbffcb7230 */ /* 0x000fe20000004100 */
[C---:B------:R-:W-:Y:S01]  /*3380*/  FMUL.FTZ R156, R140.reuse, R201 ;  /* 0x000000c98c9c7220 */ /* 0x040fe20000410000 */
        /* <DEDUP_REMOVED lines=23> */
[----:B------:R-:W-:-:S02]  /*3500*/  FMUL.FTZ R172, R140, R179 ;  /* 0x000000b38cac7220 */ /* 0x000fc40000410000 */
[C---:B--2---:R-:W-:Y:S02]  /*3510*/  FMUL.FTZ R5, R140.reuse, R177 ;  /* 0x000000b18c057220 */ /* 0x044fe40000410000 */
        /* <DEDUP_REMOVED lines=19> */
[----:B0-----:R-:W0:Y:S02]  /*3650*/  LDS.128 R4, [R122.X16+0x1900] ;  /* 0x001900007a047984 */ /* 0x001e24000000cc00 */
[----:B0-----:R-:W-:-:S02]  /*3660*/  FFMA.FTZ R7, R5, R6, R7 ;  /* 0x0000000605077223 */ /* 0x001fc40000010007 */
[----:B------:R-:W-:Y:S01]  /*3670*/  FMUL.FTZ R6, R4, R6 ;  /* 0x0000000604067220 */ /* 0x000fe20000410000 */
[----:B------:R-:W-:Y:S05]  /*3680*/  BRA.DIV ~URZ, `(.L_x_2615) ;  /* 0x000041327f007947 */ /* 0x000fea000b800000 */
[----:B------:R0:W2:Y:S02]  /*3690*/  SHFL.UP PT, R209, R6, 0x1, RZ ;  /* 0x0420000006d17989 */ /* 0x0000a400000e00ff */
.L_x_2670:
        /* <DEDUP_REMOVED lines=23> */
[----:B------:R-:W-:-:S03]  /*3810*/  MOV R209, R6 ;  /* 0x0000000600d17202 */ /* 0x000fc60000000f00 */
.L_x_2671:
[----:B------:R-:W-:Y:S01]  /*3820*/  ISETP.GE.AND P0, PT, R120, 0x10, PT ;  /* 0x000000107800780c */ /* 0x000fe20003f06270 */
[----:B0-----:R-:W-:-:S12]  /*3830*/  IMAD.MOV.U32 R7, RZ, RZ, R208 ;  /* 0x000000ffff077224 */ /* 0x001fd800078e00d0 */
[-C--:B--2---:R-:W-:Y:S02]  /*3840*/  @P0 FFMA.FTZ R7, R4, R209.reuse, R7 ;  /* 0x000000d104070223 */ /* 0x084fe40000010007 */
[----:B---3--:R-:W-:Y:S01]  /*3850*/  @P0 FMUL.FTZ R209, R210, R209 ;  /* 0x000000d1d2d10220 */ /* 0x008fe20000410000 */
[----:B------:R-:W-:Y:S05]  /*3860*/  BRA.CONV ~URZ, `(.L_x_2617) ;  /* 0x000000637f007947 */ /* 0x000fea000b800000 */
[----:B------:R-:W-:Y:S01]  /*3870*/  HFMA2.MMA R212, -RZ, RZ, 0, 1.847743988037109375e-06 ;  /* 0x0000001fffd47435 */ /* 0x000fe200000001ff */
[----:B------:R-:W-:Y:S01]  /*3880*/  MOV R213, R209 ;  /* 0x000000d100d57202 */ /* 0x000fe20000000f00 */
[----:B------:R-:W-:Y:S01]  /*3890*/  IMAD.MOV.U32 R214, RZ, RZ, 0x1f ;  /* 0x0000001fffd67424 */ /* 0x000fe200078e00ff */
[----:B------:R-:W-:Y:S01]  /*38a0*/  MOV R4, 0x38d0 ;  /* 0x000038d000047802 */ /* 0x000fe20000000f00 */
[----:B------:R-:W-:Y:S02]  /*38b0*/  IMAD.MOV.U32 R215, RZ, RZ, -0x1 ;  /* 0xffffffffffd77424 */ /* 0x000fe400078e00ff */
[----:B-1----:R-:W-:Y:S05]  /*38c0*/  CALL.REL.NOINC `($__internal_109_$__cuda_sm70_shflsync_idx_p) ;  /* 0x00004dc000007944 */ /* 0x002fea0003c00000 */
.L_x_2617:
[----:B------:R-:W-:Y:S05]  /*38d0*/  BRA.CONV ~URZ, `(.L_x_2618) ;  /* 0x000000637f007947 */ /* 0x000fea000b800000 */
[----:B-1----:R-:W-:Y:S01]  /*38e0*/  HFMA2.MMA R212, -RZ, RZ, 0, 1.847743988037109375e-06 ;  /* 0x0000001fffd47435 */ /* 0x002fe200000001ff */
[----:B0-----:R-:W-:Y:S01]  /*38f0*/  MOV R213, R7 ;  /* 0x0000000700d57202 */ /* 0x001fe20000000f00 */
[----:B------:R-:W-:Y:S01]  /*3900*/  IMAD.MOV.U32 R214, RZ, RZ, 0x1f ;  /* 0x0000001fffd67424 */ /* 0x000fe200078e00ff */
[----:B------:R-:W-:Y:S01]  /*3910*/  MOV R4, 0x3940 ;  /* 0x0000394000047802 */ /* 0x000fe20000000f00 */
[----:B------:R-:W-:-:S02]  /*3920*/  IMAD.MOV.U32 R215, RZ, RZ, -0x1 ;  /* 0xffffffffffd77424 */ /* 0x000fc400078e00ff */
[----:B------:R-:W-:Y:S05]  /*3930*/  CALL.REL.NOINC `($__internal_109_$__cuda_sm70_shflsync_idx_p) ;  /* 0x00004d5000007944 */ /* 0x000fea0003c00000 */
.L_x_2618:
[----:B------:R-:W-:Y:S05]  /*3940*/  BRA.DIV ~URZ, `(.L_x_2619) ;  /* 0x000043927f007947 */ /* 0x000fea000b800000 */
[----:B------:R2:W3:Y:S04]  /*3950*/  SHFL.UP PT, R208, R209, 0x1, RZ ;  /* 0x04200000d1d07989 */ /* 0x0004e800000e00ff */
[----:B------:R-:W4:Y:S04]  /*3960*/  SHFL.IDX PT, R14, R14, RZ, 0x1f ;  /* 0x00001fff0e0e7589 */ /* 0x000f2800000e0000 */
[----:B------:R2:W0:Y:S04]  /*3970*/  SHFL.IDX PT, R5, R15, RZ, 0x1f ;  /* 0x00001fff0f057589 */ /* 0x00042800000e0000 */
[----:B------:R2:W1:Y:S02]  /*3980*/  SHFL.UP PT, R209, R7, 0x1, RZ ;  /* 0x0420000007d17989 */ /* 0x00046400000e00ff */
.L_x_2672:
[----:B--2---:R-:W2:Y:S01]  /*3990*/  LDS.64 R6, [R122.X16+0x1900] ;  /* 0x001900007a067984 */ /* 0x004ea2000000ca00 */
[----:B----4-:R-:W-:Y:S01]  /*39a0*/  MOV R4, R14 ;  /* 0x0000000e00047202 */ /* 0x010fe20000000f00 */
[----:B01-3--:R-:W-:-:S04]  /*39b0*/  @P1 FFMA.FTZ R5, R5, R208, R209 ;  /* 0x000000d005051223 */ /* 0x00bfc800000100d1 */
[----:B------:R-:W-:Y:S02]  /*39c0*/  @P1 FMUL.FTZ R4, R4, R208 ;  /* 0x000000d004041220 */ /* 0x000fe40000410000 */
[C---:B--2---:R-:W-:Y:S02]  /*39d0*/  FFMA.FTZ R7, R6.reuse, R5, R7 ;  /* 0x0000000506077223 */ /* 0x044fe40000010007 */
[----:B------:R-:W-:-:S05]  /*39e0*/  FMUL.FTZ R6, R6, R4 ;  /* 0x0000000406067220 */ /* 0x000fca0000410000 */
[----:B------:R0:W-:Y:S02]  /*39f0*/  STS.128 [R122.X16+0x1900], R4 ;  /* 0x001900047a007388 */ /* 0x0001e4000000cc00 */
.L_x_2614:
[----:B------:R-:W-:Y:S05]  /*3a00*/  BSYNC B0 ;  /* 0x0000000000007941 */ /* 0x000fea0003800000 */
.L_x_2613:
[----:B------:R-:W-:Y:S01]  /*3a10*/  WARPSYNC 0xffffffff ;  /* 0xffffffff00007948 */ /* 0x000fe20003800000 */
[----:B------:R-:W-:Y:S01]  /*3a20*/  BAR.SYNC.DEFER_BLOCKING 0x0 ;  /* 0x0000000000007b1d */ /* 0x000fe20000010000 */
[C---:B01----:R-:W-:Y:S01]  /*3a30*/  FMUL.FTZ R6, R173.reuse, R176 ;  /* 0x000000b0ad067220 */ /* 0x043fe20000410000 */
[----:B------:R-:W-:Y:S01]  /*3a40*/  LOP3.LUT P0, RZ, R122, 0x1f, RZ, 0xc0, !PT ;  /* 0x0000001f7aff7812 */ /* 0x000fe2000780c0ff */
[----:B------:R-:W-:Y:S01]  /*3a50*/  FFMA.FTZ R5, R173, R181, R174 ;  /* 0x000000b5ad057223 */ /* 0x000fe200000100ae */
[----:B------:R-:W-:Y:S01]  /*3a60*/  HFMA2.MMA R14, -RZ, RZ, 1.875, 0 ;  /* 0x3f800000ff0e7435 */ /* 0x000fe200000001ff */
[C---:B------:R-:W-:Y:S01]  /*3a70*/  FMUL.FTZ R7, R141.reuse, R6 ;  /* 0x000000068d077220 */ /* 0x040fe20000410000 */
        /* <DEDUP_REMOVED lines=12> */
[----:B------:R-:W-:Y:S02]  /*3b40*/  IMAD.MOV.U32 R15, RZ, RZ, RZ ;  /* 0x000000ffff0f7224 */ /* 0x000fe400078e00ff */
[----:B------:R-:W-:-:S04]  /*3b50*/  FFMA.FTZ R5, R146, R5, R167 ;  /* 0x0000000592057223 */ /* 0x000fc800000100a7 */
        /* <DEDUP_REMOVED lines=19> */
[C---:B------:R-:W-:Y:S02]  /*3c90*/  FMUL.FTZ R4, R150.reuse, R7 ;  /* 0x0000000796047220 */ /* 0x040fe40000410000 */
        /* <DEDUP_REMOVED lines=8> */
[----:B------:R-:W-:-:S03]  /*3d20*/  FFMA.FTZ R178, R146, R185, R183 ;  /* 0x000000b992b27223 */ /* 0x000fc600000100b7 */
[----:B------:R1:W-:Y:S01]  /*3d30*/  STS.64 [R122.X8+0x1b10], R4 ;  /* 0x001b10047a007388 */ /* 0x0003e20000008a00 */
        /* <DEDUP_REMOVED lines=19> */
.L_x_2673:
        /* <DEDUP_REMOVED lines=26> */
.L_x_2674:
        /* <DEDUP_REMOVED lines=11> */
.L_x_2621:
[----:B-12---:R-:W-:Y:S05]  /*40c0*/  BSYNC B0 ;  /* 0x0000000000007941 */ /* 0x006fea0003800000 */
.L_x_2620:
[----:B------:R-:W-:Y:S01]  /*40d0*/  WARPSYNC 0xffffffff ;  /* 0xffffffff00007948 */ /* 0x000fe20003800000 */
[----:B------:R-:W-:Y:S01]  /*40e0*/  BAR.SYNC.DEFER_BLOCKING 0x0 ;  /* 0x0000000000007b1d */ /* 0x000fe20000010000 */
[----:B0-----:R-:W-:Y:S01]  /*40f0*/  FMUL.FTZ R5, R196, R193 ;  /* 0x000000c1c4057220 */ /* 0x001fe20000410000 */
[----:B------:R-:W-:Y:S01]  /*4100*/  ISETP.NE.AND P1, PT, R122, RZ, PT ;  /* 0x000000ff7a00720c */ /* 0x000fe20003f25270 */
[----:B------:R-:W-:Y:S01]  /*4110*/  FMUL.FTZ R201, R201, R186 ;  /* 0x000000bac9c97220 */ /* 0x000fe20000410000 */
[----:B------:R-:W-:Y:S01]  /*4120*/  IADD3 R214, -R117, c[0x0][0x168], -R122 ;  /* 0x00005a0075d67a10 */ /* 0x000fe20007ffe97a */
[----:B------:R-:W-:Y:S01]  /*4130*/  FFMA.FTZ R4, R84, R5, RZ ;  /* 0x0000000554047223 */ /* 0x000fe200000100ff */
[----:B------:R-:W-:Y:S01]  /*4140*/  HFMA2.MMA R5, -RZ, RZ, 0, 0 ;  /* 0x00000000ff057435 */ /* 0x000fe200000001ff */
[----:B------:R-:W-:Y:S01]  /*4150*/  FMUL.FTZ R198, R198, R191 ;  /* 0x000000bfc6c67220 */ /* 0x000fe20000410000 */
[----:B------:R-:W-:Y:S01]  /*4160*/  HADD2.F32 R209, -RZ, R86.H0_H0 ;  /* 0x20000056ffd17230 */ /* 0x000fe20000004100 */
[----:B------:R-:W-:Y:S01]  /*4170*/  FFMA.FTZ R201, R83, R201, R4 ;  /* 0x000000c953c97223 */ /* 0x000fe20000010004 */
[----:B------:R-:W-:Y:S01]  /*4180*/  IADD3 R213, R122, 0x40, RZ ;  /* 0x000000407ad57810 */ /* 0x000fe20007ffe0ff */
[----:B------:R-:W-:Y:S01]  /*4190*/  FMUL.FTZ R203, R203, R184 ;  /* 0x000000b8cbcb7220 */ /* 0x000fe20000410000 */
[----:B------:R-:W-:Y:S01]  /*41a0*/  BSSY B0, `(.L_x_2624) ;  /* 0x00000c6000007945 */ /* 0x000fe20003800000 */
[----:B------:R-:W-:Y:S01]  /*41b0*/  FFMA.FTZ R198, R82, R198, R201 ;  /* 0x000000c652c67223 */ /* 0x000fe200000100c9 */
[----:B------:R-:W-:Y:S01]  /*41c0*/  LEA.HI.SX32 R213, R213, R122, 0x1b ;  /* 0x0000007ad5d57211 */ /* 0x000fe200078fdaff */
[----:B------:R-:W-:-:S02]  /*41d0*/  FMUL.FTZ R200, R200, R189 ;  /* 0x000000bdc8c87220 */ /* 0x000fc40000410000 */
[----:B------:R-:W-:Y:S02]  /*41e0*/  FFMA.FTZ R203, R81, R203, R198 ;  /* 0x000000cb51cb7223 */ /* 0x000fe400000100c6 */
[----:B------:R-:W-:Y:S02]  /*41f0*/  FMUL.FTZ R205, R205, R182 ;  /* 0x000000b6cdcd7220 */ /* 0x000fe40000410000 */
[----:B------:R-:W-:Y:S02]  /*4200*/  FFMA.FTZ R200, R80, R200, R203 ;  /* 0x000000c850c87223 */ /* 0x000fe400000100cb */
[----:B------:R-:W-:Y:S01]  /*4210*/  FMUL.FTZ R202, R202, R187 ;  /* 0x000000bbcaca7220 */ /* 0x000fe20000410000 */
[----:B------:R-:W0:Y:S01]  /*4220*/  LDS R196, [R122.X8+0x1b14] ;  /* 0x001b14007ac47984 */ /* 0x000e220000008800 */
[----:B------:R-:W-:Y:S02]  /*4230*/  FFMA.FTZ R205, R79, R205, R200 ;  /* 0x000000cd4fcd7223 */ /* 0x000fe400000100c8 */
[----:B------:R-:W-:Y:S01]  /*4240*/  FMUL.FTZ R207, R207, R180 ;  /* 0x000000b4cfcf7220 */ /* 0x000fe20000410000 */
[----:B------:R-:W-:Y:S01]  /*4250*/  @!P1 STS.64 [R21.X8+0x2610], R14 ;  /* 0x0026100e15009388 */ /* 0x000fe20000008a00 */
[----:B------:R-:W-:-:S02]  /*4260*/  FFMA.FTZ R202, R78, R202, R205 ;  /* 0x000000ca4eca7223 */ /* 0x000fc400000100cd */
[----:B------:R-:W-:Y:S02]  /*4270*/  FMUL.FTZ R204, R204, R185 ;  /* 0x000000b9cccc7220 */ /* 0x000fe40000410000 */
[----:B------:R-:W-:Y:S02]  /*4280*/  FFMA.FTZ R207, R77, R207, R202 ;  /* 0x000000cf4dcf7223 */ /* 0x000fe400000100ca */
[----:B------:R-:W-:Y:S02]  /*4290*/  IMAD R6, R166, c[0x0][0x2b8], RZ ;  /* 0x0000ae00a6067a24 */ /* 0x000fe400078e02ff */
[----:B------:R-:W-:Y:S02]  /*42a0*/  IMAD.MOV.U32 R4, RZ, RZ, R122 ;  /* 0x000000ffff047224 */ /* 0x000fe400078e007a */
[----:B------:R-:W-:Y:S02]  /*42b0*/  FFMA.FTZ R204, R76, R204, R207 ;  /* 0x000000cc4ccc7223 */ /* 0x000fe400000100cf */
[----:B------:R-:W-:-:S02]  /*42c0*/  FMUL.FTZ R199, R199, R178 ;  /* 0x000000b2c7c77220 */ /* 0x000fc40000410000 */
[----:B------:R-:W-:-:S04]  /*42d0*/  IMAD.WIDE.U32 R4, R137, c[0x0][0x2b8], R4 ;  /* 0x0000ae0089047a25 */ /* 0x000fc800078e0004 */
[----:B------:R-:W-:Y:S02]  /*42e0*/  IMAD R7, R137, c[0x0][0x2bc], R6 ;  /* 0x0000af0089077a24 */ /* 0x000fe400078e0206 */
[----:B------:R-:W-:Y:S01]  /*42f0*/  FFMA.FTZ R199, R75, R199, R204 ;  /* 0x000000c74bc77223 */ /* 0x000fe200000100cc */
[----:B------:R-:W-:Y:S01]  /*4300*/  HADD2.F32 R204, -RZ, R85.H0_H0 ;  /* 0x20000055ffcc7230 */ /* 0x000fe20000004100 */
[----:B------:R-:W-:Y:S02]  /*4310*/  FMUL.FTZ R16, R16, R183 ;  /* 0x000000b710107220 */ /* 0x000fe40000410000 */
[----:B------:R-:W-:Y:S02]  /*4320*/  IMAD.IADD R5, R5, 0x1, R7 ;  /* 0x0000000105057824 */ /* 0x000fe400078e0207 */
[----:B------:R-:W-:Y:S02]  /*4330*/  FFMA.FTZ R6, R74, R16, R199 ;  /* 0x000000104a067223 */ /* 0x000fe400000100c7 */
[----:B------:R-:W-:-:S02]  /*4340*/  FMUL.FTZ R7, R17, R192 ;  /* 0x000000c011077220 */ /* 0x000fc40000410000 */
[----:B------:R-:W-:Y:S02]  /*4350*/  FMUL.FTZ R194, R194, R197 ;  /* 0x000000c5c2c27220 */ /* 0x000fe40000410000 */
[----:B------:R-:W-:Y:S02]  /*4360*/  FFMA.FTZ R7, R73, R7, R6 ;  /* 0x0000000749077223 */ /* 0x000fe40000010006 */
[----:B------:R-:W-:Y:S02]  /*4370*/  FMUL.FTZ R177, R177, R188 ;  /* 0x000000bcb1b17220 */ /* 0x000fe40000410000 */
[----:B0-----:R-:W-:Y:S01]  /*4380*/  FFMA.FTZ R181, R196, R176, R181 ;  /* 0x000000b0c4b57223 */ /* 0x001fe200000100b5 */
[----:B------:R-:W-:Y:S01]  /*4390*/  P2R R196, PR, RZ, 0x2 ;  /* 0x00000002ffc47803 */ /* 0x000fe20000000000 */
[----:B------:R-:W-:Y:S01]  /*43a0*/  FFMA.FTZ R194, R72, R194, R7 ;  /* 0x000000c248c27223 */ /* 0x000fe20000010007 */
[----:B------:R-:W-:Y:S01]  /*43b0*/  ISETP.GE.AND P1, PT, R214, 0x41, PT ;  /* 0x00000041d600780c */ /* 0x000fe20003f26270 */
[----:B------:R-:W-:-:S02]  /*43c0*/  FFMA.FTZ R173, R173, R181, R174 ;  /* 0x000000b5adad7223 */ /* 0x000fc400000100ae */
[----:B------:R-:W-:Y:S02]  /*43d0*/  FMUL.FTZ R176, R179, R190 ;  /* 0x000000beb3b07220 */ /* 0x000fe40000410000 */
[----:B------:R-:W-:Y:S02]  /*43e0*/  FFMA.FTZ R141, R141, R173, R172 ;  /* 0x000000ad8d8d7223 */ /* 0x000fe400000100ac */
[----:B------:R-:W-:Y:S01]  /*43f0*/  FFMA.FTZ R203, R71, R176, R194 ;  /* 0x000000b047cb7223 */ /* 0x000fe200000100c2 */
[----:B------:R-:W-:Y:S01]  /*4400*/  HADD2.F32 R194, -RZ, R89.H0_H0 ;  /* 0x20000059ffc27230 */ /* 0x000fe20000004100 */
[----:B------:R-:W-:Y:S02]  /*4410*/  FFMA.FTZ R171, R142, R141, R171 ;  /* 0x0000008d8eab7223 */ /* 0x000fe400000100ab */
[----:B------:R-:W-:Y:S02]  /*4420*/  FMUL.FTZ R176, R175, R195 ;  /* 0x000000c3afb07220 */ /* 0x000fe40000410000 */
[----:B------:R-:W-:Y:S01]  /*4430*/  FFMA.FTZ R143, R143, R171, R170 ;  /* 0x000000ab8f8f7223 */ /* 0x000fe200000100aa */
[----:B------:R-:W-:Y:S01]  /*4440*/  HADD2.F32 R170, -RZ, R91.H0_H0 ;  /* 0x2000005bffaa7230 */ /* 0x000fe20000004100 */
[----:B------:R-:W-:-:S02]  /*4450*/  IMAD.SHL.U32 R142, R122, 0x10, RZ ;  /* 0x000000107a8e7824 */ /* 0x000fc400078e00ff */
[----:B------:R-:W-:Y:S02]  /*4460*/  FFMA.FTZ R169, R144, R143, R169 ;  /* 0x0000008f90a97223 */ /* 0x000fe400000100a9 */
[----:B------:R-:W-:Y:S01]  /*4470*/  FMUL.FTZ R175, R140, R193 ;  /* 0x000000c18caf7220 */ /* 0x000fe20000410000 */
[----:B------:R-:W-:Y:S01]  /*4480*/  LEA.HI.SX32 R205, R142, R142, 0x1b ;  /* 0x0000008e8ecd7211 */ /* 0x000fe200078fdaff */
[----:B------:R-:W-:Y:S01]  /*4490*/  FFMA.FTZ R145, R145, R169, R168 ;  /* 0x000000a991917223 */ /* 0x000fe200000100a8 */
[----:B------:R-:W-:Y:S01]  /*44a0*/  HADD2.F32 R168, -RZ, R92.H0_H0 ;  /* 0x2000005cffa87230 */ /* 0x000fe20000004100 */
[----:B------:R-:W-:Y:S02]  /*44b0*/  FMUL.FTZ R175, R84, R175 ;  /* 0x000000af54af7220 */ /* 0x000fe40000410000 */
[----:B------:R-:W-:Y:S02]  /*44c0*/  FFMA.FTZ R167, R146, R145, R167 ;  /* 0x0000009192a77223 */ /* 0x000fe400000100a7 */
[----:B------:R-:W-:Y:S01]  /*44d0*/  FFMA.FTZ R177, R70, R177, R203 ;  /* 0x000000b146b17223 */ /* 0x000fe200000100cb */
[----:B------:R0:W-:Y:S01]  /*44e0*/  STS [R205.X4+0x850], R175 ;  /* 0x000850afcd007388 */ /* 0x0001e20000004800 */
[----:B------:R-:W-:-:S02]  /*44f0*/  FFMA.FTZ R147, R147, R167, R162 ;  /* 0x000000a793937223 */ /* 0x000fc400000100a2 */
[----:B------:R-:W-:Y:S02]  /*4500*/  FMUL.FTZ R176, R69, R176 ;  /* 0x000000b045b07220 */ /* 0x000fe40000410000 */
[----:B------:R-:W-:Y:S02]  /*4510*/  FFMA.FTZ R161, R148, R147, R161 ;  /* 0x0000009394a17223 */ /* 0x000fe400000100a1 */
[----:B------:R-:W-:Y:S02]  /*4520*/  FADD.FTZ R172, R177, R176 ;  /* 0x000000b0b1ac7221 */ /* 0x000fe40000010000 */
[----:B------:R-:W-:Y:S01]  /*4530*/  FFMA.FTZ R149, R149, R161, R160 ;  /* 0x000000a195957223 */ /* 0x000fe200000100a0 */
[----:B------:R-:W-:Y:S01]  /*4540*/  HADD2.F32 R160, -RZ, R93.H0_H0 ;  /* 0x2000005dffa07230 */ /* 0x000fe20000004100 */
[C---:B0-----:R-:W-:Y:S02]  /*4550*/  FMUL.FTZ R175, R140.reuse, R185 ;  /* 0x000000b98caf7220 */ /* 0x041fe40000410000 */
[----:B------:R-:W-:-:S02]  /*4560*/  FMUL.FTZ R177, R140, R191 ;  /* 0x000000bf8cb17220 */ /* 0x000fc40000410000 */
[C---:B------:R-:W-:Y:S02]  /*4570*/  FMUL.FTZ R15, R140.reuse, R189 ;  /* 0x000000bd8c0f7220 */ /* 0x040fe40000410000 */
[----:B------:R-:W-:Y:S02]  /*4580*/  FMUL.FTZ R14, R140, R182 ;  /* 0x000000b68c0e7220 */ /* 0x000fe40000410000 */
[----:B------:R-:W-:Y:S02]  /*4590*/  FMUL.FTZ R146, R76, R175 ;  /* 0x000000af4c927220 */ /* 0x000fe40000410000 */
[----:B------:R-:W-:Y:S01]  /*45a0*/  FFMA.FTZ R175, R150, R149, R159 ;  /* 0x0000009596af7223 */ /* 0x000fe2000001009f */
[----:B------:R-:W-:Y:S01]  /*45b0*/  HADD2.F32 R150, -RZ, R97.H0_H0 ;  /* 0x20000061ff967230 */ /* 0x000fe20000004100 */
[----:B------:R-:W-:Y:S01]  /*45c0*/  FMUL.FTZ R177, R82, R177 ;  /* 0x000000b152b17220 */ /* 0x000fe20000410000 */
[----:B------:R0:W-:Y:S01]  /*45d0*/  STS [R205.X4+0x870], R146 ;  /* 0x00087092cd007388 */ /* 0x0001e20000004800 */
[----:B------:R-:W-:-:S02]  /*45e0*/  FMUL.FTZ R15, R80, R15 ;  /* 0x0000000f500f7220 */ /* 0x000fc40000410000 */
[----:B------:R-:W-:Y:S01]  /*45f0*/  FMUL.FTZ R14, R79, R14 ;  /* 0x0000000e4f0e7220 */ /* 0x000fe20000410000 */
[----:B------:R1:W-:Y:S01]  /*4600*/  STS [R205.X4+0x858], R177 ;  /* 0x000858b1cd007388 */ /* 0x0003e20000004800 */
[----:B------:R-:W-:Y:S01]  /*4610*/  FFMA.FTZ R151, R151, R175, R158 ;  /* 0x000000af97977223 */ /* 0x000fe2000001009e */
[----:B------:R-:W-:Y:S01]  /*4620*/  HADD2.F32 R158, -RZ, R94.H0_H0 ;  /* 0x2000005eff9e7230 */ /* 0x000fe20000004100 */
[----:B------:R-:W-:Y:S01]  /*4630*/  FMUL.FTZ R144, R140, R180 ;  /* 0x000000b48c907220 */ /* 0x000fe20000410000 */
[----:B------:R2:W-:Y:S01]  /*4640*/  STS [R205.X4+0x860], R15 ;  /* 0x0008600fcd007388 */ /* 0x0005e20000004800 */
[----:B------:R-:W-:Y:S01]  /*4650*/  FFMA.FTZ R157, R152, R151, R157 ;  /* 0x00000097989d7223 */ /* 0x000fe2000001009d */
[----:B0-----:R-:W-:Y:S01]  /*4660*/  HADD2.F32 R146, -RZ, R99.H0_H0 ;  /* 0x20000063ff927230 */ /* 0x001fe20000004100 */
[C---:B------:R-:W-:Y:S01]  /*4670*/  FMUL.FTZ R174, R140.reuse, R186 ;  /* 0x000000ba8cae7220 */ /* 0x040fe20000410000 */
[----:B------:R0:W-:Y:S01]  /*4680*/  STS [R205.X4+0x864], R14 ;  /* 0x0008640ecd007388 */ /* 0x0001e20000004800 */
[----:B------:R-:W-:-:S02]  /*4690*/  FMUL.FTZ R176, R140, R184 ;  /* 0x000000b88cb07220 */ /* 0x000fc40000410000 */
[C---:B------:R-:W-:Y:S02]  /*46a0*/  FMUL.FTZ R203, R140.reuse, R187 ;  /* 0x000000bb8ccb7220 */ /* 0x040fe40000410000 */
[----:B------:R-:W-:Y:S02]  /*46b0*/  FMUL.FTZ R144, R77, R144 ;  /* 0x000000904d907220 */ /* 0x000fe40000410000 */
[C---:B------:R-:W-:Y:S02]  /*46c0*/  FMUL.FTZ R148, R140.reuse, R178 ;  /* 0x000000b28c947220 */ /* 0x040fe40000410000 */
[C---:B-1----:R-:W-:Y:S01]  /*46d0*/  FMUL.FTZ R177, R140.reuse, R183 ;  /* 0x000000b78cb17220 */ /* 0x042fe20000410000 */
[----:B------:R1:W-:Y:S01]  /*46e0*/  STS [R205.X4+0x86c], R144 ;  /* 0x00086c90cd007388 */ /* 0x0003e20000004800 */
[C---:B------:R-:W-:Y:S02]  /*46f0*/  FMUL.FTZ R162, R140.reuse, R192 ;  /* 0x000000c08ca27220 */ /* 0x040fe40000410000 */
[----:B--2---:R-:W-:-:S02]  /*4700*/  FMUL.FTZ R15, R140, R197 ;  /* 0x000000c58c0f7220 */ /* 0x004fc40000410000 */
[C---:B0-----:R-:W-:Y:S02]  /*4710*/  FMUL.FTZ R14, R140.reuse, R190 ;  /* 0x000000be8c0e7220 */ /* 0x041fe40000410000 */
[C---:B------:R-:W-:Y:S02]  /*4720*/  FMUL.FTZ R159, R140.reuse, R188 ;  /* 0x000000bc8c9f7220 */ /* 0x040fe40000410000 */
[----:B------:R-:W-:Y:S01]  /*4730*/  FMUL.FTZ R140, R140, R195 ;  /* 0x000000c38c8c7220 */ /* 0x000fe20000410000 */
[----:B-1----:R-:W-:Y:S01]  /*4740*/  HADD2.F32 R144, -RZ, R163.H0_H0 ;  /* 0x200000a3ff907230 */ /* 0x002fe20000004100 */
[----:B------:R-:W-:Y:S01]  /*4750*/  FFMA.FTZ R153, R153, R157, R156 ;  /* 0x0000009d99997223 */ /* 0x000fe2000001009c */
[----:B------:R-:W-:Y:S01]  /*4760*/  HADD2.F32 R156, -RZ, R95.H0_H0 ;  /* 0x2000005fff9c7230 */ /* 0x000fe20000004100 */
        /* <DEDUP_REMOVED lines=8> */
[----:B------:R-:W-:Y:S02]  /*47f0*/  FFMA.FTZ R193, -R68, R144, R193 ;  /* 0x0000009044c17223 */ /* 0x000fe400000101c1 */
[----:B------:R-:W-:Y:S01]  /*4800*/  FFMA.FTZ R186, -R67, R146, R186 ;  /* 0x0000009243ba7223 */ /* 0x000fe200000101ba */
[----:B------:R2:W-:Y:S01]  /*4810*/  STS [R205.X4+0x884], R14 ;  /* 0x0008840ecd007388 */ /* 0x0005e20000004800 */
[----:B------:R-:W-:Y:S02]  /*4820*/  FMUL.FTZ R177, R74, R177 ;  /* 0x000000b14ab17220 */ /* 0x000fe40000410000 */
[----:B0-----:R-:W-:Y:S01]  /*4830*/  FMUL.FTZ R140, R68, R155 ;  /* 0x0000009b448c7220 */ /* 0x001fe20000410000 */
[----:B------:R0:W-:Y:S01]  /*4840*/  STS [R205.X4+0x888], R159 ;  /* 0x0008889fcd007388 */ /* 0x0001e20000004800 */
[----:B------:R-:W-:Y:S01]  /*4850*/  FMUL.FTZ R152, R66, R157 ;  /* 0x0000009d42987220 */ /* 0x000fe20000410000 */
[----:B-1----:R-:W-:Y:S01]  /*4860*/  HADD2.F32 R148, -RZ, R98.H0_H0 ;  /* 0x20000062ff947230 */ /* 0x002fe20000004100 */
[----:B------:R-:W-:Y:S01]  /*4870*/  FMUL.FTZ R162, R73, R162 ;  /* 0x000000a249a27220 */ /* 0x000fe20000410000 */
[----:B------:R1:W-:Y:S01]  /*4880*/  STS [R205.X4+0x878], R177 ;  /* 0x000878b1cd007388 */ /* 0x0003e20000004800 */
[----:B------:R-:W-:-:S02]  /*4890*/  FFMA.FTZ R184, -R65, R150, R184 ;  /* 0x0000009641b87223 */ /* 0x000fc400000101b8 */
[----:B--2---:R-:W-:Y:S01]  /*48a0*/  FFMA.FTZ R14, R140, R193, RZ ;  /* 0x000000c18c0e7223 */ /* 0x004fe200000100ff */
[----:B------:R2:W-:Y:S01]  /*48b0*/  STS [R205.X4+0x87c], R162 ;  /* 0x00087ca2cd007388 */ /* 0x0005e20000004800 */
[----:B------:R-:W-:Y:S02]  /*48c0*/  FFMA.FTZ R191, -R66, R148, R191 ;  /* 0x0000009442bf7223 */ /* 0x000fe400000101bf */
[----:B0-----:R-:W-:Y:S02]  /*48d0*/  FMUL.FTZ R159, R67, R153 ;  /* 0x00000099439f7220 */ /* 0x001fe40000410000 */
[----:B------:R-:W-:Y:S02]  /*48e0*/  FMUL.FTZ R203, R78, R203 ;  /* 0x000000cb4ecb7220 */ /* 0x000fe40000410000 */
[----:B------:R-:W-:Y:S02]  /*48f0*/  FFMA.FTZ R14, R159, R186, R14 ;  /* 0x000000ba9f0e7223 */ /* 0x000fe4000001000e */
[----:B-1----:R-:W-:Y:S01]  /*4900*/  FMUL.FTZ R177, R65, R151 ;  /* 0x0000009741b17220 */ /* 0x002fe20000410000 */
[----:B------:R0:W-:Y:S01]  /*4910*/  STS [R205.X4+0x868], R203 ;  /* 0x000868cbcd007388 */ /* 0x0001e20000004800 */
[----:B------:R-:W-:-:S02]  /*4920*/  FFMA.FTZ R14, R152, R191, R14 ;  /* 0x000000bf980e7223 */ /* 0x000fc4000001000e */
[C---:B------:R-:W-:Y:S02]  /*4930*/  FFMA.FTZ R189, -R64.reuse, R154, R189 ;  /* 0x0000009a40bd7223 */ /* 0x040fe400000101bd */
[----:B--2---:R-:W-:Y:S02]  /*4940*/  FMUL.FTZ R162, R64, R175 ;  /* 0x000000af40a27220 */ /* 0x004fe40000410000 */
[----:B------:R-:W-:Y:S02]  /*4950*/  FFMA.FTZ R14, R177, R184, R14 ;  /* 0x000000b8b10e7223 */ /* 0x000fe4000001000e */
[----:B------:R-:W-:Y:S02]  /*4960*/  FMUL.FTZ R174, R83, R174 ;  /* 0x000000ae53ae7220 */ /* 0x000fe40000410000 */
[C---:B------:R-:W-:Y:S02]  /*4970*/  FFMA.FTZ R182, -R63.reuse, R156, R182 ;  /* 0x0000009c3fb67223 */ /* 0x040fe400000101b6 */
[----:B0-----:R-:W-:Y:S01]  /*4980*/  FMUL.FTZ R203, R63, R149 ;  /* 0x000000953fcb7220 */ /* 0x001fe20000410000 */
[----:B------:R0:W-:Y:S01]  /*4990*/  STS [R205.X4+0x854], R174 ;  /* 0x000854aecd007388 */ /* 0x0001e20000004800 */
[----:B------:R-:W-:-:S02]  /*49a0*/  FFMA.FTZ R14, R162, R189, R14 ;  /* 0x000000bda20e7223 */ /* 0x000fc4000001000e */
[----:B------:R-:W-:Y:S02]  /*49b0*/  FMUL.FTZ R176, R81, R176 ;  /* 0x000000b051b07220 */ /* 0x000fe40000410000 */
[----:B------:R-:W-:Y:S02]  /*49c0*/  FMUL.FTZ R15, R72, R15 ;  /* 0x0000000f480f7220 */ /* 0x000fe40000410000 */
[----:B------:R-:W-:Y:S01]  /*49d0*/  IMAD R198, R165, c[0x0][0x2c0], RZ ;  /* 0x0000b000a5c67a24 */ /* 0x000fe200078e02ff */
[----:B------:R1:W-:Y:S01]  /*49e0*/  STS [R205.X4+0x85c], R176 ;  /* 0x00085cb0cd007388 */ /* 0x0003e20000004800 */
[C---:B------:R-:W-:Y:S02]  /*49f0*/  FFMA.FTZ R187, -R62.reuse, R158, R187 ;  /* 0x0000009e3ebb7223 */ /* 0x040fe400000101bb */
[----:B0-----:R-:W-:Y:S01]  /*4a00*/  FMUL.FTZ R174, R62, R161 ;  /* 0x000000a13eae7220 */ /* 0x001fe20000410000 */
[----:B------:R0:W-:Y:S01]  /*4a10*/  STS [R205.X4+0x880], R15 ;  /* 0x0008800fcd007388 */ /* 0x0001e20000004800 */
[----:B------:R-:W-:-:S02]  /*4a20*/  FFMA.FTZ R14, R203, R182, R14 ;  /* 0x000000b6cb0e7223 */ /* 0x000fc4000001000e */
[----:B------:R-:W-:Y:S01]  /*4a30*/  IMAD R199, R135, c[0x0][0x2c4], R198 ;  /* 0x0000b10087c77a24 */ /* 0x000fe200078e02c6 */
[----:B------:R-:W-:Y:S01]  /*4a40*/  SHF.L.U64.HI R198, R19, 0x2, R0 ;  /* 0x0000000213c67819 */ /* 0x000fe20000010200 */
[----:B------:R-:W-:Y:S01]  /*4a50*/  IMAD.WIDE.U32 R16, R135, c[0x0][0x2c0], R4 ;  /* 0x0000b00087107a25 */ /* 0x000fe200078e0004 */
[----:B-1----:R-:W-:-:S03]  /*4a60*/  HADD2.F32 R176, -RZ, R90.H0_H0 ;  /* 0x2000005affb07230 */ /* 0x002fc60000004100 */
[----:B------:R-:W-:Y:S01]  /*4a70*/  FFMA.FTZ R180, -R61, R160, R180 ;  /* 0x000000a03db47223 */ /* 0x000fe200000101b4 */
[----:B------:R-:W-:Y:S01]  /*4a80*/  IADD3 R17, R17, R199, RZ ;  /* 0x000000c711117210 */ /* 0x000fe20007ffe0ff */
[----:B0-----:R-:W-:Y:S01]  /*4a90*/  FMUL.FTZ R205, R61, R147 ;  /* 0x000000933dcd7220 */ /* 0x001fe20000410000 */
[----:B------:R-:W-:Y:S01]  /*4aa0*/  LEA R4, P0, R16, c[0x0][0x320], 0x2 ;  /* 0x0000c80010047a11 */ /* 0x000fe200078010ff */
[----:B------:R-:W-:Y:S02]  /*4ab0*/  FFMA.FTZ R14, R174, R187, R14 ;  /* 0x000000bbae0e7223 */ /* 0x000fe4000001000e */
[----:B------:R-:W-:Y:S01]  /*4ac0*/  FFMA.FTZ R185, -R60, R168, R185 ;  /* 0x000000a83cb97223 */ /* 0x000fe200000101b9 */
[----:B------:R-:W-:Y:S01]  /*4ad0*/  LEA.HI.X R5, R16, c[0x0][0x324], R17, 0x2, P0 ;  /* 0x0000c90010057a11 */ /* 0x000fe200000f1411 */
[----:B------:R-:W-:Y:S01]  /*4ae0*/  FMUL.FTZ R196, R60, R167 ;  /* 0x000000a73cc47220 */ /* 0x000fe20000410000 */
[----:B------:R-:W-:Y:S01]  /*4af0*/  IADD3 R16, P2, R117, R16, RZ ;  /* 0x0000001075107210 */ /* 0x000fe20007f5e0ff */
[----:B------:R-:W-:-:S02]  /*4b00*/  FFMA.FTZ R14, R205, R180, R14 ;  /* 0x000000b4cd0e7223 */ /* 0x000fc4000001000e */
[----:B------:R-:W-:Y:S01]  /*4b10*/  IMAD.SHL.U32 R199, R19, 0x4, RZ ;  /* 0x0000000413c77824 */ /* 0x000fe200078e00ff */
[----:B------:R-:W-:Y:S01]  /*4b20*/  LEA.HI.X.SX32 R17, R117, R17, 0x1, P2 ;  /* 0x0000001175117211 */ /* 0x000fe200010f0eff */
[----:B------:R-:W-:Y:S02]  /*4b30*/  IMAD R198, R198, c[0x0][0x2d0], RZ ;  /* 0x0000b400c6c67a24 */ /* 0x000fe400078e02ff */
[----:B------:R-:W-:Y:S02]  /*4b40*/  IMAD R201, R119, -0x400, R130 ;  /* 0xfffffc0077c97824 */ /* 0x000fe400078e0282 */
[C---:B------:R-:W-:Y:S02]  /*4b50*/  FFMA.FTZ R178, -R59.reuse, R170, R178 ;  /* 0x000000aa3bb27223 */ /* 0x040fe400000101b2 */
[----:B------:R-:W-:Y:S01]  /*4b60*/  FMUL.FTZ R207, R59, R145 ;  /* 0x000000913bcf7220 */ /* 0x000fe20000410000 */
[----:B------:R-:W-:Y:S01]  /*4b70*/  SHF.R.S32.HI R200, RZ, 0x1f, R201 ;  /* 0x0000001fffc87819 */ /* 0x000fe200000114c9 */
[----:B------:R-:W-:Y:S01]  /*4b80*/  FFMA.FTZ R14, R196, R185, R14 ;  /* 0x000000b9c40e7223 */ /* 0x000fe2000001000e */
[----:B------:R-:W-:Y:S01]  /*4b90*/  LEA R6, P0, R201, R4, 0x2 ;  /* 0x00000004c9067211 */ /* 0x000fe200078010ff */
[----:B------:R-:W-:Y:S01]  /*4ba0*/  IMAD R179, R199, c[0x0][0x2d4], R198 ;  /* 0x0000b500c7b37a24 */ /* 0x000fe200078e02c6 */
[----:B------:R-:W-:Y:S01]  /*4bb0*/  HADD2.F32 R198, -RZ, R88.H0_H0 ;  /* 0x20000058ffc67230 */ /* 0x000fe20000004100 */
[----:B------:R-:W-:Y:S01]  /*4bc0*/  FFMA.FTZ R202, -R57, R194, R192 ;  /* 0x000000c239ca7223 */ /* 0x000fe200000101c0 */
[----:B------:R-:W-:Y:S01]  /*4bd0*/  LEA.HI.X R7, R201, R5, R200, 0x2, P0 ;  /* 0x00000005c9077211 */ /* 0x000fe200000f14c8 */
[----:B------:R-:W-:Y:S01]  /*4be0*/  FFMA.FTZ R183, -R58, R176, R183 ;  /* 0x000000b03ab77223 */ /* 0x000fe200000101b7 */
[----:B------:R-:W-:Y:S01]  /*4bf0*/  ISETP.GE.AND P0, PT, R214, 0x1, PT ;  /* 0x00000001d600780c */ /* 0x000fe20003f06270 */
[----:B------:R-:W-:Y:S01]  /*4c00*/  FMUL.FTZ R192, R58, R169 ;  /* 0x000000a93ac07220 */ /* 0x000fe20000410000 */
[----:B------:R-:W-:Y:S01]  /*4c10*/  HADD2.F32 R200, -RZ, R87.H0_H0 ;  /* 0x20000057ffc87230 */ /* 0x000fe20000004100 */
[----:B------:R-:W-:-:S02]  /*4c20*/  FFMA.FTZ R14, R207, R178, R14 ;  /* 0x000000b2cf0e7223 */ /* 0x000fc4000001000e */
[----:B------:R-:W-:Y:S02]  /*4c30*/  FFMA.FTZ R206, -R56, R198, R197 ;  /* 0x000000c638ce7223 */ /* 0x000fe400000101c5 */
[----:B------:R-:W-:Y:S02]  /*4c40*/  FMUL.FTZ R197, R57, R143 ;  /* 0x0000008f39c57220 */ /* 0x000fe40000410000 */
[----:B------:R-:W-:Y:S02]  /*4c50*/  FFMA.FTZ R14, R192, R183, R14 ;  /* 0x000000b7c00e7223 */ /* 0x000fe4000001000e */
[----:B------:R-:W-:Y:S02]  /*4c60*/  FFMA.FTZ R208, -R54, R209, R188 ;  /* 0x000000d136d07223 */ /* 0x000fe400000101bc */
[----:B------:R-:W-:Y:S02]  /*4c70*/  FMUL.FTZ R188, R56, R171 ;  /* 0x000000ab38bc7220 */ /* 0x000fe40000410000 */
[----:B------:R-:W-:-:S02]  /*4c80*/  FFMA.FTZ R15, R197, R202, R14 ;  /* 0x000000cac50f7223 */ /* 0x000fc4000001000e */
[----:B------:R-:W-:Y:S02]  /*4c90*/  FFMA.FTZ R212, -R52, R204, R195 ;  /* 0x000000cc34d47223 */ /* 0x000fe400000101c3 */
[C---:B------:R-:W-:Y:S02]  /*4ca0*/  FFMA.FTZ R190, -R55.reuse, R200, R190 ;  /* 0x000000c837be7223 */ /* 0x040fe400000101be */
[----:B------:R-:W-:Y:S02]  /*4cb0*/  FMUL.FTZ R195, R55, R141 ;  /* 0x0000008d37c37220 */ /* 0x000fe40000410000 */
[----:B------:R-:W-:Y:S02]  /*4cc0*/  FFMA.FTZ R15, R188, R206, R15 ;  /* 0x000000cebc0f7223 */ /* 0x000fe4000001000f */
[----:B------:R-:W-:-:S04]  /*4cd0*/  IMAD.WIDE.U32 R6, R199, c[0x0][0x2d0], R6 ;  /* 0x0000b400c7067a25 */ /* 0x000fc800078e0006 */
[----:B------:R-:W-:Y:S01]  /*4ce0*/  FMUL.FTZ R211, R52, R181 ;  /* 0x000000b534d37220 */ /* 0x000fe20000410000 */
[----:B------:R-:W-:Y:S01]  /*4cf0*/  IADD3 R7, R179, R7, RZ ;  /* 0x00000007b3077210 */ /* 0x000fe20007ffe0ff */
[----:B------:R-:W-:Y:S02]  /*4d00*/  FMUL.FTZ R210, R54, R173 ;  /* 0x000000ad36d27220 */ /* 0x000fe40000410000 */
[----:B------:R-:W-:Y:S02]  /*4d10*/  FFMA.FTZ R15, R195, R190, R15 ;  /* 0x000000bec30f7223 */ /* 0x000fe4000001000f */
[----:B------:R-:W-:Y:S02]  /*4d20*/  FMUL.FTZ R217, R211, R212 ;  /* 0x000000d4d3d97220 */ /* 0x000fe40000410000 */
[----:B------:R-:W-:Y:S01]  /*4d30*/  FFMA.FTZ R216, R210, R208, R15 ;  /* 0x000000d0d2d87223 */ /* 0x000fe2000001000f */
[----:B------:R-:W-:Y:S06]  /*4d40*/  BAR.SYNC.DEFER_BLOCKING 0x0 ;  /* 0x0000000000007b1d */ /* 0x000fec0000010000 */
[----:B------:R-:W-:Y:S05]  /*4d50*/  @!P0 BRA `(.L_x_2625) ;  /* 0x000000a000008947 */ /* 0x000fea0003800000 */
[----:B------:R-:W-:Y:S01]  /*4d60*/  LEA.HI.SX32 R215, R122, R122, 0x1b ;  /* 0x0000007a7ad77211 */ /* 0x000fe200078fdaff */
[----:B------:R-:W-:Y:S01]  /*4d70*/  IMAD.WIDE.U32 R16, R21, c[0x0][0x2d0], R16 ;  /* 0x0000b40015107a25 */ /* 0x000fe200078e0010 */
[----:B------:R-:W-:-:S04]  /*4d80*/  SHF.R.S32.HI R14, RZ, 0x1f, R21 ;  /* 0x0000001fff0e7819 */ /* 0x000fc80000011415 */
[----:B------:R-:W0:Y:S01]  /*4d90*/  LDS R215, [R215.X4+0x850] ;  /* 0x00085000d7d77984 */ /* 0x000e220000004800 */
[----:B------:R-:W-:-:S04]  /*4da0*/  IMAD R14, R14, c[0x0][0x2d0], RZ ;  /* 0x0000b4000e0e7a24 */ /* 0x000fc800078e02ff */
[----:B------:R-:W-:Y:S01]  /*4db0*/  IMAD R15, R21, c[0x0][0x2d4], R14 ;  /* 0x0000b500150f7a24 */ /* 0x000fe200078e020e */
[----:B------:R-:W-:-:S04]  /*4dc0*/  LEA R14, P0, R16, c[0x0][0x320], 0x2 ;  /* 0x0000c800100e7a11 */ /* 0x000fc800078010ff */
[----:B------:R-:W-:-:S04]  /*4dd0*/  IADD3 R15, R17, R15, RZ ;  /* 0x0000000f110f7210 */ /* 0x000fc80007ffe0ff */
[----:B------:R-:W-:-:S05]  /*4de0*/  LEA.HI.X R15, R16, c[0x0][0x324], R15, 0x2, P0 ;  /* 0x0000c900100f7a11 */ /* 0x000fca00000f140f */
[----:B0-----:R0:W-:Y:S02]  /*4df0*/  RED.E.ADD.F32.FTZ.RN.STRONG.GPU [R14.64], R215 ;  /* 0x000000d70e00798e */ /* 0x0011e4000c10e784 */
.L_x_2625:
[----:B------:R-:W-:Y:S05]  /*4e00*/  BSYNC B0 ;  /* 0x0000000000007941 */ /* 0x000fea0003800000 */
.L_x_2624:
[----:B------:R-:W1:Y:S01]  /*4e10*/  LDS R213, [R213.X4+0x950] ;  /* 0x00095000d5d57984 */ /* 0x000e620000004800 */
[----:B------:R-:W-:Y:S01]  /*4e20*/  BSSY B0, `(.L_x_2626) ;  /* 0x0000009000007945 */ /* 0x000fe20003800000 */
[----:B0-----:R-:W-:Y:S01]  /*4e30*/  FADD.FTZ R14, R216, R217 ;  /* 0x000000d9d80e7221 */ /* 0x001fe20000010000 */
[C---:B------:R-:W-:Y:S02]  /*4e40*/  IADD3 R15, R122.reuse, 0x80, RZ ;  /* 0x000000807a0f7810 */ /* 0x040fe40007ffe0ff */
[----:B------:R-:W-:Y:S01]  /*4e50*/  IADD3 R17, R122, 0xc0, RZ ;  /* 0x000000c07a117810 */ /* 0x000fe20007ffe0ff */
[----:B------:R-:W-:Y:S05]  /*4e60*/  @!P1 BRA `(.L_x_2627) ;  /* 0x0000004000009947 */ /* 0x000fea0003800000 */
[----:B------:R-:W-:-:S06]  /*4e70*/  IMAD.WIDE R4, R201, 0x4, R4 ;  /* 0x00000004c9047825 */ /* 0x000fcc00078e0204 */
[----:B------:R-:W-:-:S04]  /*4e80*/  IMAD.WIDE.U32 R4, R199, c[0x0][0x2d0], R4 ;  /* 0x0000b400c7047a25 */ /* 0x000fc800078e0004 */
[----:B------:R-:W-:-:S05]  /*4e90*/  IMAD.IADD R5, R5, 0x1, R179 ;  /* 0x0000000105057824 */ /* 0x000fca00078e02b3 */
[----:B-1----:R0:W-:Y:S02]  /*4ea0*/  RED.E.ADD.F32.FTZ.RN.STRONG.GPU [R4.64+-0xf00], R213 ;  /* 0xfff100d50400798e */ /* 0x0021e4000c10e784 */
.L_x_2627:
[----:B------:R-:W-:Y:S05]  /*4eb0*/  BSYNC B0 ;  /* 0x0000000000007941 */ /* 0x000fea0003800000 */
.L_x_2626:
[-C--:B------:R-:W-:Y:S01]  /*4ec0*/  LEA.HI.SX32 R15, R15, R122.reuse, 0x1b ;  /* 0x0000007a0f0f7211 */ /* 0x080fe200078fdaff */
[----:B------:R-:W-:Y:S01]  /*4ed0*/  BSSY B0, `(.L_x_2628) ;  /* 0x000000d000007945 */ /* 0x000fe20003800000 */
[----:B------:R-:W-:Y:S02]  /*4ee0*/  ISETP.GE.AND P6, PT, R214, 0x81, PT ;  /* 0x00000081d600780c */ /* 0x000fe40003fc6270 */
[----:B0-----:R-:W-:Y:S02]  /*4ef0*/  IADD3 R5, R122, 0x100, RZ ;  /* 0x000001007a057810 */ /* 0x001fe40007ffe0ff */
        /* <DEDUP_REMOVED lines=10> */
.L_x_2629:
[----:B------:R-:W-:Y:S05]  /*4fa0*/  BSYNC B0 ;  /* 0x0000000000007941 */ /* 0x000fea0003800000 */
.L_x_2628:
[----:B------:R-:W2:Y:S01]  /*4fb0*/  LDS R17, [R17.X4+0xb50] ;  /* 0x000b500011117984 */ /* 0x000ea20000004800 */
[----:B------:R-:W-:Y:S01]  /*4fc0*/  BSSY B0, `(.L_x_2630) ;  /* 0x0000005000007945 */ /* 0x000fe20003800000 */
[----:B0-----:R-:W-:Y:S02]  /*4fd0*/  IADD3 R15, R122, 0x140, RZ ;  /* 0x000001407a0f7810 */ /* 0x001fe40007ffe0ff */
[----:B------:R-:W-:Y:S01]  /*4fe0*/  LEA.HI.SX32 R5, R5, R122, 0x1b ;  /* 0x0000007a05057211 */ /* 0x000fe200078fdaff */
[----:B------:R-:W-:Y:S05]  /*4ff0*/  @!P0 BRA `(.L_x_2631) ;  /* 0x0000001000008947 */ /* 0x000fea0003800000 */
[----:B--2---:R0:W-:Y:S02]  /*5000*/  RED.E.ADD.F32.FTZ.RN.STRONG.GPU [R6.64+-0xd00], R17 ;  /* 0xfff300110600798e */ /* 0x0041e4000c10e784 */
.L_x_2631:
[----:B------:R-:W-:Y:S05]  /*5010*/  BSYNC B0 ;  /* 0x0000000000007941 */ /* 0x000fea0003800000 */
.L_x_2630:
[----:B------:R-:W3:Y:S01]  /*5020*/  LDS R5, [R5.X4+0xc50] ;  /* 0x000c500005057984 */ /* 0x000ee20000004800 */
[----:B------:R-:W-:Y:S01]  /*5030*/  BSSY B0, `(.L_x_2632) ;  /* 0x0000005000007945 */ /* 0x000fe20003800000 */
[----:B0-2---:R-:W-:-:S02]  /*5040*/  IADD3 R17, R122, 0x180, RZ ;  /* 0x000001807a117810 */ /* 0x005fc40007ffe0ff */
[----:B------:R-:W-:Y:S01]  /*5050*/  LEA.HI.SX32 R15, R15, R122, 0x1b ;  /* 0x0000007a0f0f7211 */ /* 0x000fe200078fdaff */
[----:B------:R-:W-:Y:S05]  /*5060*/  @!P1 BRA `(.L_x_2633) ;  /* 0x0000001000009947 */ /* 0x000fea0003800000 */
[----:B---3--:R0:W-:Y:S02]  /*5070*/  RED.E.ADD.F32.FTZ.RN.STRONG.GPU [R6.64+-0xc00], R5 ;  /* 0xfff400050600798e */ /* 0x0081e4000c10e784 */
.L_x_2633:
[----:B------:R-:W-:Y:S05]  /*5080*/  BSYNC B0 ;  /* 0x0000000000007941 */ /* 0x000fea0003800000 */
.L_x_2632:
[----:B------:R-:W2:Y:S01]  /*5090*/  LDS R15, [R15.X4+0xd50] ;  /* 0x000d50000f0f7984 */ /* 0x000ea20000004800 */
[----:B------:R-:W-:Y:S01]  /*50a0*/  BSSY B0, `(.L_x_2634) ;  /* 0x0000005000007945 */ /* 0x000fe20003800000 */
[----:B0--3--:R-:W-:Y:S02]  /*50b0*/  IADD3 R5, R122, 0x1c0, RZ ;  /* 0x000001c07a057810 */ /* 0x009fe40007ffe0ff */
[----:B------:R-:W-:Y:S01]  /*50c0*/  LEA.HI.SX32 R17, R17, R122, 0x1b ;  /* 0x0000007a11117211 */ /* 0x000fe200078fdaff */
[----:B------:R-:W-:Y:S05]  /*50d0*/  @!P2 BRA `(.L_x_2635) ;  /* 0x000000100000a947 */ /* 0x000fea0003800000 */
[----:B--2---:R0:W-:Y:S02]  /*50e0*/  RED.E.ADD.F32.FTZ.RN.STRONG.GPU [R6.64+-0xb00], R15 ;  /* 0xfff5000f0600798e */ /* 0x0041e4000c10e784 */
.L_x_2635:
[----:B------:R-:W-:Y:S05]  /*50f0*/  BSYNC B0 ;  /* 0x0000000000007941 */ /* 0x000fea0003800000 */
.L_x_2634:
[----:B------:R-:W3:Y:S01]  /*5100*/  LDS R17, [R17.X4+0xe50] ;  /* 0x000e500011117984 */ /* 0x000ee20000004800 */
[----:B------:R-:W-:Y:S01]  /*5110*/  BSSY B0, `(.L_x_2636) ;  /* 0x0000005000007945 */ /* 0x000fe20003800000 */
[----:B0-2---:R-:W-:Y:S02]  /*5120*/  IADD3 R15, R122, 0x200, RZ ;  /* 0x000002007a0f7810 */ /* 0x005fe40007ffe0ff */
[----:B------:R-:W-:Y:S01]  /*5130*/  LEA.HI.SX32 R5, R5, R122, 0x1b ;  /* 0x0000007a05057211 */ /* 0x000fe200078fdaff */
[----:B------:R-:W-:Y:S05]  /*5140*/  @!P3 BRA `(.L_x_2637) ;  /* 0x000000100000b947 */ /* 0x000fea0003800000 */
[----:B---3--:R0:W-:Y:S02]  /*5150*/  RED.E.ADD.F32.FTZ.RN.STRONG.GPU [R6.64+-0xa00], R17 ;  /* 0xfff600110600798e */ /* 0x0081e4000c10e784 */
.L_x_2637:
[----:B------:R-:W-:Y:S05]  /*5160*/  BSYNC B0 ;  /* 0x0000000000007941 */ /* 0x000fea0003800000 */
.L_x_2636:
[----:B------:R-:W2:Y:S01]  /*5170*/  LDS R5, [R5.X4+0xf50] ;  /* 0x000f500005057984 */ /* 0x000ea20000004800 */
[----:B------:R-:W-:Y:S01]  /*5180*/  BSSY B0, `(.L_x_2638) ;  /* 0x0000004000007945 */ /* 0x000fe20003800000 */
[----:B------:R-:W-:Y:S01]  /*5190*/  LEA.HI.SX32 R4, R15, R122, 0x1b ;  /* 0x0000007a0f047211 */ /* 0x000fe200078fdaff */
[----:B------:R-:W-:Y:S05]  /*51a0*/  @!P4 BRA `(.L_x_2639) ;  /* 0x000000100000c947 */ /* 0x000fea0003800000 */
[----:B--2---:R2:W-:Y:S02]  /*51b0*/  RED.E.ADD.F32.FTZ.RN.STRONG.GPU [R6.64+-0x900], R5 ;  /* 0xfff700050600798e */ /* 0x0045e4000c10e784 */
.L_x_2639:
[----:B------:R-:W-:Y:S05]  /*51c0*/  BSYNC B0 ;  /* 0x0000000000007941 */ /* 0x000fea0003800000 */
.L_x_2638:
[----:B--2---:R2:W4:Y:S01]  /*51d0*/  LDS R5, [R4.X4+0x1050] ;  /* 0x0010500004057984 */ /* 0x0045220000004800 */
[----:B------:R-:W-:Y:S01]  /*51e0*/  BSSY B0, `(.L_x_2640) ;  /* 0x0000005000007945 */ /* 0x000fe20003800000 */
[----:B------:R-:W-:-:S02]  /*51f0*/  IADD3 R15, R122, 0x240, RZ ;  /* 0x000002407a0f7810 */ /* 0x000fc40007ffe0ff */
[----:B0--3--:R-:W-:Y:S01]  /*5200*/  IADD3 R17, R122, 0x280, RZ ;  /* 0x000002807a117810 */ /* 0x009fe20007ffe0ff */
[----:B------:R-:W-:Y:S05]  /*5210*/  @!P5 BRA `(.L_x_2641) ;  /* 0x000000100000d947 */ /* 0x000fea0003800000 */
[----:B----4-:R0:W-:Y:S02]  /*5220*/  RED.E.ADD.F32.FTZ.RN.STRONG.GPU [R6.64+-0x800], R5 ;  /* 0xfff800050600798e */ /* 0x0101e4000c10e784 */
.L_x_2641:
[----:B------:R-:W-:Y:S05]  /*5230*/  BSYNC B0 ;  /* 0x0000000000007941 */ /* 0x000fea0003800000 */
.L_x_2640:
[-C--:B------:R-:W-:Y:S01]  /*5240*/  LEA.HI.SX32 R15, R15, R122.reuse, 0x1b ;  /* 0x0000007a0f0f7211 */ /* 0x080fe200078fdaff */
[----:B------:R-:W-:Y:S01]  /*5250*/  BSSY B0, `(.L_x_2642) ;  /* 0x000000d000007945 */ /* 0x000fe20003800000 */
[----:B------:R-:W-:Y:S02]  /*5260*/  ISETP.GE.AND P6, PT, R214, 0x241, PT ;  /* 0x00000241d600780c */ /* 0x000fe40003fc6270 */
[----:B0---4-:R-:W-:Y:S02]  /*5270*/  IADD3 R5, R122, 0x2c0, RZ ;  /* 0x000002c07a057810 */ /* 0x011fe40007ffe0ff */
        /* <DEDUP_REMOVED lines=10> */
.L_x_2643:
[----:B------:R-:W-:Y:S05]  /*5320*/  BSYNC B0 ;  /* 0x0000000000007941 */ /* 0x000fea0003800000 */
.L_x_2642:
[----:B------:R-:W3:Y:S01]  /*5330*/  LDS R17, [R17.X4+0x1250] ;  /* 0x0012500011117984 */ /* 0x000ee20000004800 */
[----:B------:R-:W-:Y:S01]  /*5340*/  BSSY B0, `(.L_x_2644) ;  /* 0x0000005000007945 */ /* 0x000fe20003800000 */
[----:B0-----:R-:W-:-:S02]  /*5350*/  IADD3 R15, R122, 0x300, RZ ;  /* 0x000003007a0f7810 */ /* 0x001fc40007ffe0ff */
[----:B------:R-:W-:Y:S01]  /*5360*/  LEA.HI.SX32 R5, R5, R122, 0x1b ;  /* 0x0000007a05057211 */ /* 0x000fe200078fdaff */
[----:B------:R-:W-:Y:S05]  /*5370*/  @!P0 BRA `(.L_x_2645) ;  /* 0x0000001000008947 */ /* 0x000fea0003800000 */
[----:B---3--:R0:W-:Y:S02]  /*5380*/  RED.E.ADD.F32.FTZ.RN.STRONG.GPU [R6.64+-0x600], R17 ;  /* 0xfffa00110600798e */ /* 0x0081e4000c10e784 */
.L_x_2645:
[----:B------:R-:W-:Y:S05]  /*5390*/  BSYNC B0 ;  /* 0x0000000000007941 */ /* 0x000fea0003800000 */
.L_x_2644:
[----:B------:R-:W4:Y:S01]  /*53a0*/  LDS R5, [R5.X4+0x1350] ;  /* 0x0013500005057984 */ /* 0x000f220000004800 */
[----:B------:R-:W-:Y:S01]  /*53b0*/  BSSY B0, `(.L_x_2646) ;  /* 0x0000005000007945 */ /* 0x000fe20003800000 */
[----:B0--3--:R-:W-:Y:S02]  /*53c0*/  IADD3 R17, R122, 0x340, RZ ;  /* 0x000003407a117810 */ /* 0x009fe40007ffe0ff */
[----:B------:R-:W-:Y:S01]  /*53d0*/  LEA.HI.SX32 R15, R15, R122, 0x1b ;  /* 0x0000007a0f0f7211 */ /* 0x000fe200078fdaff */
[----:B------:R-:W-:Y:S05]  /*53e0*/  @!P1 BRA `(.L_x_2647) ;  /* 0x0000001000009947 */ /* 0x000fea0003800000 */
[----:B----4-:R0:W-:Y:S02]  /*53f0*/  RED.E.ADD.F32.FTZ.RN.STRONG.GPU [R6.64+-0x500], R5 ;  /* 0xfffb00050600798e */ /* 0x0101e4000c10e784 */
.L_x_2647:
[----:B------:R-:W-:Y:S05]  /*5400*/  BSYNC B0 ;  /* 0x0000000000007941 */ /* 0x000fea0003800000 */
.L_x_2646:
[----:B------:R-:W3:Y:S01]  /*5410*/  LDS R15, [R15.X4+0x1450] ;  /* 0x001450000f0f7984 */ /* 0x000ee20000004800 */
[----:B------:R-:W-:Y:S01]  /*5420*/  BSSY B0, `(.L_x_2648) ;  /* 0x0000005000007945 */ /* 0x000fe20003800000 */
[----:B0---4-:R-:W-:Y:S02]  /*5430*/  IADD3 R5, R122, 0x380, RZ ;  /* 0x000003807a057810 */ /* 0x011fe40007ffe0ff */
[----:B------:R-:W-:Y:S01]  /*5440*/  LEA.HI.SX32 R17, R17, R122, 0x1b ;  /* 0x0000007a11117211 */ /* 0x000fe200078fdaff */
[----:B------:R-:W-:Y:S05]  /*5450*/  @!P2 BRA `(.L_x_2649) ;  /* 0x000000100000a947 */ /* 0x000fea0003800000 */
[----:B---3--:R0:W-:Y:S02]  /*5460*/  RED.E.ADD.F32.FTZ.RN.STRONG.GPU [R6.64+-0x400], R15 ;  /* 0xfffc000f0600798e */ /* 0x0081e4000c10e784 */
.L_x_2649:
[----:B------:R-:W-:Y:S05]  /*5470*/  BSYNC B0 ;  /* 0x0000000000007941 */ /* 0x000fea0003800000 */
.L_x_2648:
[----:B------:R-:W4:Y:S01]  /*5480*/  LDS R17, [R17.X4+0x1550] ;  /* 0x0015500011117984 */ /* 0x000f220000004800 */
[----:B------:R-:W-:Y:S01]  /*5490*/  BSSY B0, `(.L_x_2650) ;  /* 0x0000005000007945 */ /* 0x000fe20003800000 */
[----:B0--3--:R-:W-:-:S02]  /*54a0*/  IADD3 R15, R122, 0x3c0, RZ ;  /* 0x000003c07a0f7810 */ /* 0x009fc40007ffe0ff */
[----:B------:R-:W-:Y:S01]  /*54b0*/  LEA.HI.SX32 R5, R5, R122, 0x1b ;  /* 0x0000007a05057211 */ /* 0x000fe200078fdaff */
[----:B------:R-:W-:Y:S05]  /*54c0*/  @!P3 BRA `(.L_x_2651) ;  /* 0x000000100000b947 */ /* 0x000fea0003800000 */
[----:B----4-:R0:W-:Y:S02]  /*54d0*/  RED.E.ADD.F32.FTZ.RN.STRONG.GPU [R6.64+-0x300], R17 ;  /* 0xfffd00110600798e */ /* 0x0101e4000c10e784 */
.L_x_2651:
[----:B------:R-:W-:Y:S05]  /*54e0*/  BSYNC B0 ;  /* 0x0000000000007941 */ /* 0x000fea0003800000 */
.L_x_2650:
[----:B------:R-:W3:Y:S01]  /*54f0*/  LDS R5, [R5.X4+0x1650] ;  /* 0x0016500005057984 */ /* 0x000ee20000004800 */
[----:B------:R-:W-:Y:S01]  /*5500*/  BSSY B0, `(.L_x_2652) ;  /* 0x0000004000007945 */ /* 0x000fe20003800000 */
[----:B------:R-:W-:Y:S01]  /*5510*/  LEA.HI.SX32 R15, R15, R122, 0x1b ;  /* 0x0000007a0f0f7211 */ /* 0x000fe200078fdaff */
[----:B------:R-:W-:Y:S05]  /*5520*/  @!P4 BRA `(.L_x_2653) ;  /* 0x000000100000c947 */ /* 0x000fea0003800000 */
[----:B---3--:R3:W-:Y:S02]  /*5530*/  RED.E.ADD.F32.FTZ.RN.STRONG.GPU [R6.64+-0x200], R5 ;  /* 0xfffe00050600798e */ /* 0x0087e4000c10e784 */
.L_x_2653:
[----:B------:R-:W-:Y:S05]  /*5540*/  BSYNC B0 ;  /* 0x0000000000007941 */ /* 0x000fea0003800000 */
.L_x_2652:
[----:B------:R-:W0:Y:S01]  /*5550*/  LDS R15, [R15.X4+0x1750] ;  /* 0x001750000f0f7984 */ /* 0x000e220000004800 */
[----:B------:R-:W-:Y:S01]  /*5560*/  BSSY B0, `(.L_x_2654) ;  /* 0x0000003000007945 */ /* 0x000fe20003800000 */
[----:B------:R-:W-:Y:S05]  /*5570*/  @!P5 BRA `(.L_x_2655) ;  /* 0x000000100000d947 */ /* 0x000fea0003800000 */
[----:B0-----:R0:W-:Y:S02]  /*5580*/  RED.E.ADD.F32.FTZ.RN.STRONG.GPU [R6.64+-0x100], R15 ;  /* 0xffff000f0600798e */ /* 0x0011e4000c10e784 */
.L_x_2655:
[----:B------:R-:W-:Y:S05]  /*5590*/  BSYNC B0 ;  /* 0x0000000000007941 */ /* 0x000fea0003800000 */
.L_x_2654:
[----:B---3--:R-:W3:Y:S01]  /*55a0*/  SHFL.DOWN PT, R5, R14, 0x1, 0x1f ;  /* 0x08201f000e057f89 */ /* 0x008ee200000e0000 */
[----:B------:R-:W-:Y:S01]  /*55b0*/  ISETP.GT.AND P0, PT, R120, 0x1e, PT ;  /* 0x0000001e7800780c */ /* 0x000fe20003f04270 */
[----:B--2---:R-:W-:Y:S01]  /*55c0*/  FMUL.FTZ R4, R138, R169 ;  /* 0x000000a98a047220 */ /* 0x004fe20000410000 */
[----:B------:R-:W-:Y:S01]  /*55d0*/  ISETP.NE.AND P1, PT, R120, RZ, PT ;  /* 0x000000ff7800720c */ /* 0x000fe20003f25270 */
[----:B0-----:R-:W0:Y:S01]  /*55e0*/  SHFL.DOWN PT, R7, R172, 0x1, 0x1f ;  /* 0x08201f00ac077f89 */ /* 0x001e2200000e0000 */
[----:B------:R-:W-:Y:S01]  /*55f0*/  ISETP.NE.AND P2, PT, R122, RZ, PT ;  /* 0x000000ff7a00720c */ /* 0x000fe20003f45270 */
[----:B------:R-:W-:Y:S01]  /*5600*/  FMUL.FTZ R4, R183, R4 ;  /* 0x00000004b7047220 */ /* 0x000fe20000410000 */
[----:B------:R-:W-:Y:S01]  /*5610*/  BSSY B0, `(.L_x_2656) ;  /* 0x0000075000007945 */ /* 0x000fe20003800000 */
[----:B------:R-:W-:-:S02]  /*5620*/  FMUL.FTZ R6, R138, R157 ;  /* 0x0000009d8a067220 */ /* 0x000fc40000410000 */
[----:B------:R-:W-:Y:S02]  /*5630*/  FFMA.FTZ R169, R176, R169, R4 ;  /* 0x000000a9b0a97223 */ /* 0x000fe40000010004 */
[----:B------:R-:W-:Y:S02]  /*5640*/  FMUL.FTZ R4, R138, R167 ;  /* 0x000000a78a047220 */ /* 0x000fe40000410000 */
[----:B------:R-:W-:Y:S02]  /*5650*/  FMUL.FTZ R6, R191, R6 ;  /* 0x00000006bf067220 */ /* 0x000fe40000410000 */
[----:B------:R-:W-:Y:S02]  /*5660*/  FMUL.FTZ R4, R185, R4 ;  /* 0x00000004b9047220 */ /* 0x000fe40000410000 */
[----:B------:R-:W-:Y:S02]  /*5670*/  FFMA.FTZ R157, R148, R157, R6 ;  /* 0x0000009d949d7223 */ /* 0x000fe40000010006 */
[----:B------:R-:W-:-:S02]  /*5680*/  FFMA.FTZ R167, R168, R167, R4 ;  /* 0x000000a7a8a77223 */ /* 0x000fc40000010004 */
[-C--:B------:R-:W-:Y:S02]  /*5690*/  FMUL.FTZ R4, R138, R161.reuse ;  /* 0x000000a18a047220 */ /* 0x080fe40000410000 */
[----:B---3--:R-:W-:Y:S02]  /*56a0*/  @!P0 FADD.FTZ R14, R14, R5 ;  /* 0x000000050e0e8221 */ /* 0x008fe40000010000 */
[----:B------:R-:W-:Y:S02]  /*56b0*/  FMUL.FTZ R4, R187, R4 ;  /* 0x00000004bb047220 */ /* 0x000fe40000410000 */
[----:B0-----:R-:W-:Y:S01]  /*56c0*/  @!P0 FADD.FTZ R172, R172, R7 ;  /* 0x00000007acac8221 */ /* 0x001fe20000010000 */
[----:B------:R-:W0:Y:S01]  /*56d0*/  SHFL.DOWN PT, R5, R14, 0x2, 0x1f ;  /* 0x08401f000e057f89 */ /* 0x000e2200000e0000 */
[----:B------:R-:W-:Y:S01]  /*56e0*/  ISETP.GT.AND P0, PT, R120, 0x1d, PT ;  /* 0x0000001d7800780c */ /* 0x000fe20003f04270 */
[----:B------:R-:W-:Y:S02]  /*56f0*/  FFMA.FTZ R161, R158, R161, R4 ;  /* 0x000000a19ea17223 */ /* 0x000fe40000010004 */
[----:B------:R-:W2:Y:S01]  /*5700*/  SHFL.DOWN PT, R7, R172, 0x2, 0x1f ;  /* 0x08401f00ac077f89 */ /* 0x000ea200000e0000 */
[----:B------:R-:W-:-:S02]  /*5710*/  FMUL.FTZ R4, R138, R175 ;  /* 0x000000af8a047220 */ /* 0x000fc40000410000 */
[----:B------:R-:W-:Y:S02]  /*5720*/  FADD.FTZ R36, R211, R36 ;  /* 0x00000024d3247221 */ /* 0x000fe40000010000 */
        /* <DEDUP_REMOVED lines=9> */
[----:B------:R-:W-:Y:S02]  /*57c0*/  FMUL.FTZ R5, R138, R173 ;  /* 0x000000ad8a057220 */ /* 0x000fe40000410000 */
[----:B--2---:R-:W-:Y:S01]  /*57d0*/  @!P0 FADD.FTZ R172, R172, R7 ;  /* 0x00000007acac8221 */ /* 0x004fe20000010000 */
[----:B------:R-:W0:Y:S01]  /*57e0*/  SHFL.DOWN PT, R15, R14, 0x4, 0x1f ;  /* 0x08801f000e0f7f89 */ /* 0x000e2200000e0000 */
[----:B------:R-:W-:Y:S01]  /*57f0*/  ISETP.GT.AND P0, PT, R120, 0x1b, PT ;  /* 0x0000001b7800780c */ /* 0x000fe20003f04270 */
[----:B------:R-:W-:-:S02]  /*5800*/  FMUL.FTZ R7, R138, R181 ;  /* 0x000000b58a077220 */ /* 0x000fc40000410000 */
[----:B----4-:R-:W2:Y:S01]  /*5810*/  SHFL.DOWN PT, R17, R172, 0x4, 0x1f ;  /* 0x08801f00ac117f89 */ /* 0x010ea200000e0000 */
[----:B------:R-:W-:Y:S02]  /*5820*/  FMUL.FTZ R208, R208, R5 ;  /* 0x00000005d0d07220 */ /* 0x000fe40000410000 */
[----:B------:R-:W-:Y:S02]  /*5830*/  FMUL.FTZ R7, R212, R7 ;  /* 0x00000007d4077220 */ /* 0x000fe40000410000 */
[----:B------:R-:W-:Y:S02]  /*5840*/  FMUL.FTZ R5, R138, R141 ;  /* 0x0000008d8a057220 */ /* 0x000fe40000410000 */
[----:B------:R-:W-:Y:S02]  /*5850*/  FFMA.FTZ R204, R204, R181, R7 ;  /* 0x000000b5cccc7223 */ /* 0x000fe40000010007 */
[----:B------:R-:W-:Y:S02]  /*5860*/  FMUL.FTZ R190, R190, R5 ;  /* 0x00000005bebe7220 */ /* 0x000fe40000410000 */
[----:B------:R-:W-:-:S02]  /*5870*/  FMUL.FTZ R5, R138, R171 ;  /* 0x000000ab8a057220 */ /* 0x000fc40000410000 */
[----:B------:R-:W-:Y:S02]  /*5880*/  FFMA.FTZ R173, R209, R173, R208 ;  /* 0x000000add1ad7223 */ /* 0x000fe400000100d0 */
[----:B------:R-:W-:Y:S02]  /*5890*/  FMUL.FTZ R206, R206, R5 ;  /* 0x00000005cece7220 */ /* 0x000fe40000410000 */
[----:B------:R-:W-:Y:S02]  /*58a0*/  FMUL.FTZ R5, R138, R143 ;  /* 0x0000008f8a057220 */ /* 0x000fe40000410000 */
[----:B------:R-:W-:Y:S02]  /*58b0*/  FFMA.FTZ R190, R200, R141, R190 ;  /* 0x0000008dc8be7223 */ /* 0x000fe400000100be */
[----:B0-----:R-:W-:Y:S02]  /*58c0*/  @!P0 FADD.FTZ R14, R14, R15 ;  /* 0x0000000f0e0e8221 */ /* 0x001fe40000010000 */
[----:B------:R-:W-:-:S02]  /*58d0*/  FMUL.FTZ R5, R202, R5 ;  /* 0x00000005ca057220 */ /* 0x000fc40000410000 */
[----:B--2---:R-:W-:Y:S01]  /*58e0*/  @!P0 FADD.FTZ R172, R172, R17 ;  /* 0x00000011acac8221 */ /* 0x004fe20000010000 */
[----:B------:R-:W0:Y:S01]  /*58f0*/  SHFL.DOWN PT, R7, R14, 0x8, 0x1f ;  /* 0x09001f000e077f89 */ /* 0x000e2200000e0000 */
[----:B------:R-:W-:Y:S01]  /*5900*/  ISETP.GT.AND P0, PT, R120, 0x17, PT ;  /* 0x000000177800780c */ /* 0x000fe20003f04270 */
[----:B------:R-:W-:Y:S02]  /*5910*/  FFMA.FTZ R194, R194, R143, R5 ;  /* 0x0000008fc2c27223 */ /* 0x000fe40000010005 */
[----:B------:R-:W2:Y:S01]  /*5920*/  SHFL.DOWN PT, R15, R172, 0x8, 0x1f ;  /* 0x09001f00ac0f7f89 */ /* 0x000ea200000e0000 */
[----:B------:R-:W-:Y:S02]  /*5930*/  FMUL.FTZ R5, R138, R145 ;  /* 0x000000918a057220 */ /* 0x000fe40000410000 */
[----:B------:R-:W-:Y:S02]  /*5940*/  FFMA.FTZ R171, R198, R171, R206 ;  /* 0x000000abc6ab7223 */ /* 0x000fe400000100ce */
[----:B------:R-:W-:-:S02]  /*5950*/  FMUL.FTZ R5, R178, R5 ;  /* 0x00000005b2057220 */ /* 0x000fc40000410000 */
[----:B------:R-:W-:Y:S02]  /*5960*/  FADD.FTZ R37, R204, R37 ;  /* 0x00000025cc257221 */ /* 0x000fe40000010000 */
[----:B------:R-:W-:Y:S02]  /*5970*/  FFMA.FTZ R170, R170, R145, R5 ;  /* 0x00000091aaaa7223 */ /* 0x000fe40000010005 */
[----:B------:R-:W-:Y:S02]  /*5980*/  FMUL.FTZ R5, R138, R147 ;  /* 0x000000938a057220 */ /* 0x000fe40000410000 */
[----:B------:R-:W-:Y:S02]  /*5990*/  FADD.FTZ R34, R173, R34 ;  /* 0x00000022ad227221 */ /* 0x000fe40000010000 */
[----:B------:R-:W-:Y:S02]  /*59a0*/  FMUL.FTZ R5, R180, R5 ;  /* 0x00000005b4057220 */ /* 0x000fe40000410000 */
[----:B------:R-:W-:-:S02]  /*59b0*/  FADD.FTZ R35, R190, R35 ;  /* 0x00000023be237221 */ /* 0x000fc40000010000 */
[----:B------:R-:W-:Y:S02]  /*59c0*/  FFMA.FTZ R160, R160, R147, R5 ;  /* 0x00000093a0a07223 */ /* 0x000fe40000010005 */
[----:B0-----:R-:W-:Y:S02]  /*59d0*/  @!P0 FADD.FTZ R14, R14, R7 ;  /* 0x000000070e0e8221 */ /* 0x001fe40000010000 */
[----:B------:R-:W-:Y:S02]  /*59e0*/  FMUL.FTZ R5, R138, R149 ;  /* 0x000000958a057220 */ /* 0x000fe40000410000 */
[----:B--2---:R-:W-:Y:S01]  /*59f0*/  @!P0 FADD.FTZ R172, R172, R15 ;  /* 0x0000000facac8221 */ /* 0x004fe20000010000 */
[----:B------:R-:W0:Y:S01]  /*5a00*/  SHFL.DOWN PT, R7, R14, 0x10, 0x1f ;  /* 0x0a001f000e077f89 */ /* 0x000e2200000e0000 */
[----:B------:R-:W-:Y:S01]  /*5a10*/  ISETP.GT.AND P0, PT, R120, 0xf, PT ;  /* 0x0000000f7800780c */ /* 0x000fe20003f04270 */
[----:B------:R-:W-:Y:S02]  /*5a20*/  FMUL.FTZ R5, R182, R5 ;  /* 0x00000005b6057220 */ /* 0x000fe40000410000 */
[----:B------:R-:W2:Y:S01]  /*5a30*/  SHFL.DOWN PT, R15, R172, 0x10, 0x1f ;  /* 0x0a001f00ac0f7f89 */ /* 0x000ea200000e0000 */
[----:B------:R-:W-:-:S02]  /*5a40*/  FADD.FTZ R32, R171, R32 ;  /* 0x00000020ab207221 */ /* 0x000fc40000010000 */
[----:B------:R-:W-:Y:S02]  /*5a50*/  FFMA.FTZ R156, R156, R149, R5 ;  /* 0x000000959c9c7223 */ /* 0x000fe40000010005 */
        /* <DEDUP_REMOVED lines=11> */
[----:B------:R-:W-:Y:S01]  /*5b10*/  MOV R4, R14 ;  /* 0x0000000e00047202 */ /* 0x000fe20000000f00 */
[----:B------:R-:W-:-:S02]  /*5b20*/  FMUL.FTZ R7, R184, R7 ;  /* 0x00000007b8077220 */ /* 0x000fc40000410000 */
[----:B------:R-:W-:Y:S02]  /*5b30*/  IMAD.MOV.U32 R5, RZ, RZ, R172 ;  /* 0x000000ffff057224 */ /* 0x000fe400078e00ac */
[----:B------:R-:W-:Y:S02]  /*5b40*/  FFMA.FTZ R150, R150, R151, R7 ;  /* 0x0000009796967223 */ /* 0x000fe40000010007 */
[C---:B------:R-:W-:Y:S01]  /*5b50*/  FMUL.FTZ R7, R138.reuse, R153 ;  /* 0x000000998a077220 */ /* 0x040fe20000410000 */
[----:B------:R0:W-:Y:S01]  /*5b60*/  @!P1 STS.64 [R118.X8+0x18d8], R4 ;  /* 0x0018d80476009388 */ /* 0x0001e20000008a00 */
[----:B------:R-:W-:Y:S02]  /*5b70*/  FMUL.FTZ R138, R138, R155 ;  /* 0x0000009b8a8a7220 */ /* 0x000fe40000410000 */
[----:B------:R-:W-:Y:S02]  /*5b80*/  FMUL.FTZ R7, R186, R7 ;  /* 0x00000007ba077220 */ /* 0x000fe40000410000 */
[----:B------:R-:W-:-:S02]  /*5b90*/  FMUL.FTZ R138, R193, R138 ;  /* 0x0000008ac18a7220 */ /* 0x000fc40000410000 */
[----:B------:R-:W-:Y:S02]  /*5ba0*/  FFMA.FTZ R146, R146, R153, R7 ;  /* 0x0000009992927223 */ /* 0x000fe40000010007 */
        /* <DEDUP_REMOVED lines=19> */
[----:B------:R-:W2:Y:S04]  /*5ce0*/  @P0 LDS R14, [R16+0x3210] ;  /* 0x00321000100e0984 */ /* 0x000ea80000000800 */
[----:B------:R-:W3:Y:S01]  /*5cf0*/  @P0 LDS R15, [R16+0x2e10] ;  /* 0x002e1000100f0984 */ /* 0x000ee20000000800 */
[----:B0-----:R-:W-:Y:S02]  /*5d00*/  FADD.FTZ R5, R5, R7 ;  /* 0x0000000705057221 */ /* 0x001fe40000010000 */
[----:B------:R-:W-:Y:S02]  /*5d10*/  FADD.FTZ R4, R4, R6 ;  /* 0x0000000604047221 */ /* 0x000fe40000010000 */
[----:B--2---:R-:W-:Y:S02]  /*5d20*/  @P0 FADD.FTZ R5, R5, R14 ;  /* 0x0000000e05050221 */ /* 0x004fe40000010000 */
[----:B---3--:R-:W-:-:S03]  /*5d30*/  @P0 FADD.FTZ R4, R4, R15 ;  /* 0x0000000f04040221 */ /* 0x008fc60000010000 */
[----:B------:R0:W-:Y:S04]  /*5d40*/  STS [R16+0x3210], R5 ;  /* 0x0032100510007388 */ /* 0x0001e80000000800 */
[----:B------:R0:W-:Y:S02]  /*5d50*/  STS [R16+0x2e10], R4 ;  /* 0x002e100410007388 */ /* 0x0001e40000000800 */
.L_x_2657:
[----:B0-----:R-:W-:Y:S05]  /*5d60*/  BSYNC B0 ;  /* 0x0000000000007941 */ /* 0x001fea0003800000 */
.L_x_2656:
[----:B------:R-:W-:Y:S02]  /*5d70*/  IADD3 R21, R21, 0x1, RZ ;  /* 0x0000000115157810 */ /* 0x000fe40007ffe0ff */
[----:B------:R-:W-:Y:S02]  /*5d80*/  IADD3 R19, P1, R19, 0x1, RZ ;  /* 0x0000000113137810 */ /* 0x000fe40007f3e0ff */
[----:B------:R-:W-:-:S03]  /*5d90*/  ISETP.GE.AND P0, PT, R21, c[0x0][0x16c], PT ;  /* 0x00005b0015007a0c */ /* 0x000fc60003f06270 */
[----:B------:R-:W-:-:S10]  /*5da0*/  IMAD.X R0, RZ, RZ, R0, P1 ;  /* 0x000000ffff007224 */ /* 0x000fd400008e0600 */
[----:B-1----:R-:W-:Y:S01]  /*5db0*/  @P0 CALL.REL.NOINC `(.L_x_2610) ;  /* 0x0000001000000944 */ /* 0x002fe20003c00000 */
[----:B------:R-:W-:Y:S05]  /*5dc0*/  BRA `(.L_x_2658) ;  /* 0xffffc5a000007947 */ /* 0x000fea000383ffff */
.L_x_2610:
[----:B------:R-:W-:Y:S01]  /*5dd0*/  BAR.SYNC.DEFER_BLOCKING 0x0 ;  /* 0x0000000000007b1d */ /* 0x000fe20000010000 */
[----:B------:R-:W-:Y:S02]  /*5de0*/  F2FP.PACK_AB R50, R50, R53 ;  /* 0x000000353232723e */ /* 0x000fe400000000ff */
[----:B------:R-:W-:Y:S02]  /*5df0*/  F2FP.PACK_AB R48, R48, R51 ;  /* 0x000000333030723e */ /* 0x000fe400000000ff */
[----:B------:R-:W-:Y:S01]  /*5e00*/  F2FP.PACK_AB R46, R46, R49 ;  /* 0x000000312e2e723e */ /* 0x000fe200000000ff */
[----:B------:R-:W-:Y:S01]  /*5e10*/  BSSY B0, `(.L_x_2659) ;  /* 0x0000057000007945 */ /* 0x000fe20003800000 */
[----:B------:R-:W-:Y:S02]  /*5e20*/  F2FP.PACK_AB R44, R44, R47 ;  /* 0x0000002f2c2c723e */ /* 0x000fe400000000ff */
[----:B------:R-:W-:Y:S02]  /*5e30*/  PRMT R0, R50, 0x7632, R0 ;  /* 0x0000763232007816 */ /* 0x000fe40000000000 */
[----:B------:R-:W-:-:S02]  /*5e40*/  PRMT R4, R48, 0x7632, R4 ;  /* 0x0000763230047816 */ /* 0x000fc40000000004 */
[----:B------:R-:W-:Y:S02]  /*5e50*/  PRMT R5, R46, 0x7632, R5 ;  /* 0x000076322e057816 */ /* 0x000fe40000000005 */
[----:B------:R-:W-:Y:S02]  /*5e60*/  ISETP.NE.AND P0, PT, R122, RZ, PT ;  /* 0x000000ff7a00720c */ /* 0x000fe40003f05270 */
[----:B------:R-:W-:Y:S02]  /*5e70*/  F2FP.PACK_AB R42, R42, R45 ;  /* 0x0000002d2a2a723e */ /* 0x000fe400000000ff */
[----:B------:R-:W-:Y:S02]  /*5e80*/  F2FP.PACK_AB R40, R40, R43 ;  /* 0x0000002b2828723e */ /* 0x000fe400000000ff */
[----:B------:R-:W-:Y:S02]  /*5e90*/  F2FP.PACK_AB R38, R38, R41 ;  /* 0x000000292626723e */ /* 0x000fe400000000ff */
[----:B------:R-:W-:Y:S01]  /*5ea0*/  F2FP.PACK_AB R36, R36, R39 ;  /* 0x000000272424723e */ /* 0x000fe200000000ff */
[----:B------:R0:W-:Y:S01]  /*5eb0*/  STS.U16 [R100], R50 ;  /* 0x0000003264007388 */ /* 0x0001e20000000400 */
[----:B------:R-:W-:-:S02]  /*5ec0*/  SHF.R.S32.HI R52, RZ, 0x1f, R2 ;  /* 0x0000001fff347819 */ /* 0x000fc40000011402 */
[----:B------:R-:W-:Y:S01]  /*5ed0*/  PRMT R6, R36, 0x7632, R6 ;  /* 0x0000763224067816 */ /* 0x000fe20000000006 */
[----:B------:R1:W-:Y:S01]  /*5ee0*/  STS.U16 [R100+0x2], R0 ;  /* 0x0000020064007388 */ /* 0x0003e20000000400 */
[C---:B------:R-:W-:Y:S02]  /*5ef0*/  LOP3.LUT R16, R2.reuse, 0x20, RZ, 0xfc, !PT ;  /* 0x0000002002107812 */ /* 0x040fe400078efcff */
[----:B------:R-:W-:Y:S01]  /*5f00*/  LOP3.LUT R17, R2, 0x40, RZ, 0xfc, !PT ;  /* 0x0000004002117812 */ /* 0x000fe200078efcff */
[----:B------:R2:W-:Y:S01]  /*5f10*/  STS.U16 [R100+0x6], R4 ;  /* 0x0000060464007388 */ /* 0x0005e20000000400 */
[----:B0-----:R-:W-:-:S03]  /*5f20*/  PRMT R50, R44, 0x7632, R50 ;  /* 0x000076322c327816 */ /* 0x001fc60000000032 */
[----:B------:R0:W-:Y:S01]  /*5f30*/  STS.U16 [R100+0xa], R5 ;  /* 0x00000a0564007388 */ /* 0x0001e20000000400 */
[----:B-1----:R-:W-:-:S03]  /*5f40*/  PRMT R0, R42, 0x7632, R0 ;  /* 0x000076322a007816 */ /* 0x002fc60000000000 */
[----:B------:R1:W-:Y:S01]  /*5f50*/  STS.U16 [R100+0xe], R50 ;  /* 0x00000e3264007388 */ /* 0x0003e20000000400 */
[----:B--2---:R-:W-:-:S03]  /*5f60*/  PRMT R4, R40, 0x7632, R4 ;  /* 0x0000763228047816 */ /* 0x004fc60000000004 */
[----:B------:R-:W-:Y:S01]  /*5f70*/  STS.U16 [R100+0x4], R48 ;  /* 0x0000043064007388 */ /* 0x000fe20000000400 */
[----:B0-----:R-:W-:-:S03]  /*5f80*/  PRMT R5, R38, 0x7632, R5 ;  /* 0x0000763226057816 */ /* 0x001fc60000000005 */
[----:B------:R-:W-:Y:S01]  /*5f90*/  STS.U16 [R100+0x8], R46 ;  /* 0x0000082e64007388 */ /* 0x000fe20000000400 */
[----:B-1----:R-:W-:-:S03]  /*5fa0*/  IADD3 R50, -R117, c[0x0][0x168], RZ ;  /* 0x00005a0075327a10 */ /* 0x002fc60007ffe1ff */
[----:B------:R-:W-:Y:S04]  /*5fb0*/  STS.U16 [R100+0xc], R44 ;  /* 0x00000c2c64007388 */ /* 0x000fe80000000400 */
[----:B------:R-:W-:Y:S04]  /*5fc0*/  STS.U16 [R100+0x10], R42 ;  /* 0x0000102a64007388 */ /* 0x000fe80000000400 */
[----:B------:R0:W-:Y:S04]  /*5fd0*/  STS.U16 [R100+0x12], R0 ;  /* 0x0000120064007388 */ /* 0x0001e80000000400 */
[----:B------:R-:W-:Y:S04]  /*5fe0*/  STS.U16 [R100+0x14], R40 ;  /* 0x0000142864007388 */ /* 0x000fe80000000400 */
[----:B------:R-:W-:Y:S01]  /*5ff0*/  STS.U16 [R100+0x16], R4 ;  /* 0x0000160464007388 */ /* 0x000fe20000000400 */
[----:B0-----:R-:W-:-:S03]  /*6000*/  IMAD R0, R166, c[0x0][0x2d8], RZ ;  /* 0x0000b600a6007a24 */ /* 0x001fc600078e02ff */
[----:B------:R-:W-:Y:S01]  /*6010*/  STS.U16 [R100+0x18], R38 ;  /* 0x0000182664007388 */ /* 0x000fe20000000400 */
[----:B------:R-:W-:-:S03]  /*6020*/  IMAD R39, R137, c[0x0][0x2dc], R0 ;  /* 0x0000b70089277a24 */ /* 0x000fc600078e0200 */
[----:B------:R0:W-:Y:S01]  /*6030*/  STS.U16 [R100+0x1a], R5 ;  /* 0x00001a0564007388 */ /* 0x0001e20000000400 */
[----:B------:R-:W-:-:S03]  /*6040*/  IMAD R0, R119, -0x400, R130 ;  /* 0xfffffc0077007824 */ /* 0x000fc600078e0282 */
[----:B------:R-:W-:Y:S02]  /*6050*/  STS.U16 [R100+0x1c], R36 ;  /* 0x00001c2464007388 */ /* 0x000fe40000000400 */
[----:B------:R-:W-:Y:S02]  /*6060*/  SHF.R.S32.HI R14, RZ, 0x1f, R0 ;  /* 0x0000001fff0e7819 */ /* 0x000fe40000011400 */
[----:B------:R1:W-:Y:S01]  /*6070*/  STS.U16 [R100+0x1e], R6 ;  /* 0x00001e0664007388 */ /* 0x0003e20000000400 */
[----:B------:R-:W-:-:S06]  /*6080*/  NOP ;  /* 0x0000000000007918 */ /* 0x000fcc0000000000 */
[----:B------:R-:W-:Y:S01]  /*6090*/  LDS.U16 R21, [R116] ;  /* 0x0000000074157984 */ /* 0x000fe20000000400 */
[----:B0-----:R-:W-:-:S03]  /*60a0*/  IMAD.WIDE.U32 R4, R137, c[0x0][0x2d8], RZ ;  /* 0x0000b60089047a25 */ /* 0x001fc600078e00ff */
[----:B------:R-:W-:Y:S01]  /*60b0*/  LDS.U16 R41, [R115+0x40] ;  /* 0x0000400073297984 */ /* 0x000fe20000000400 */
[----:B-1----:R-:W-:Y:S01]  /*60c0*/  IMAD R6, R136, c[0x0][0x2e0], RZ ;  /* 0x0000b80088067a24 */ /* 0x002fe200078e02ff */
[----:B------:R-:W-:Y:S02]  /*60d0*/  IADD3 R5, R5, R39, RZ ;  /* 0x0000002705057210 */ /* 0x000fe40007ffe0ff */
[----:B------:R-:W-:Y:S01]  /*60e0*/  LDS.U16 R43, [R114+0x80] ;  /* 0x00008000722b7984 */ /* 0x000fe20000000400 */
[C---:B------:R-:W-:Y:S01]  /*60f0*/  IMAD R15, R139.reuse, c[0x0][0x2e4], R6 ;  /* 0x0000b9008b0f7a24 */ /* 0x040fe200078e0206 */
[----:B------:R-:W-:Y:S01]  /*6100*/  LEA R6, P5, R2, c[0x0][0x330], 0x1 ;  /* 0x0000cc0002067a11 */ /* 0x000fe200078a08ff */
[----:B------:R-:W-:Y:S01]  /*6110*/  IMAD.WIDE.U32 R4, R139, c[0x0][0x2e0], R4 ;  /* 0x0000b8008b047a25 */ /* 0x000fe200078e0004 */
[----:B------:R-:W-:Y:S04]  /*6120*/  LDS.U16 R45, [R113+0xc0] ;  /* 0x0000c000712d7984 */ /* 0x000fe80000000400 */
[----:B------:R-:W-:Y:S01]  /*6130*/  LDS.U16 R47, [R112+0x100] ;  /* 0x00010000702f7984 */ /* 0x000fe20000000400 */
[----:B------:R-:W-:-:S03]  /*6140*/  IADD3 R7, P1, R0, R4, RZ ;  /* 0x0000000400077210 */ /* 0x000fc60007f3e0ff */
        /* <DEDUP_REMOVED lines=27> */
[----:B------:R-:W-:Y:S02]  /*6300*/  IMAD R38, R136, c[0x0][0x2e0], RZ ;  /* 0x0000b80088267a24 */ /* 0x000fe400078e02ff */
[----:B------:R-:W-:Y:S02]  /*6310*/  IMAD.IADD R19, R39, 0x1, R19 ;  /* 0x0000000127137824 */ /* 0x000fe400078e0213 */
[C---:B------:R-:W-:Y:S02]  /*6320*/  IMAD R39, R139.reuse, c[0x0][0x2e4], R38 ;  /* 0x0000b9008b277a24 */ /* 0x040fe400078e0226 */
[----:B------:R-:W-:-:S05]  /*6330*/  IMAD.WIDE.U32 R18, R139, c[0x0][0x2e0], R18 ;  /* 0x0000b8008b127a25 */ /* 0x000fca00078e0012 */
[----:B------:R-:W-:Y:S02]  /*6340*/  IADD3 R19, R19, R39, RZ ;  /* 0x0000002713137210 */ /* 0x000fe40007ffe0ff */
[----:B------:R-:W-:-:S04]  /*6350*/  LEA R38, P4, R18, c[0x0][0x330], 0x1 ;  /* 0x0000cc0012267a11 */ /* 0x000fc800078808ff */
[----:B------:R-:W-:-:S05]  /*6360*/  LEA.HI.X R39, R18, c[0x0][0x334], R19, 0x1, P4 ;  /* 0x0000cd0012277a11 */ /* 0x000fca00020f0c13 */
[----:B------:R0:W-:Y:S04]  /*6370*/  STG.E.U16 [R38.64], R21 ;  /* 0x0000001526007986 */ /* 0x0001e8000c101504 */
.L_x_2660:
[----:B------:R-:W-:Y:S05]  /*6380*/  BSYNC B0 ;  /* 0x0000000000007941 */ /* 0x000fea0003800000 */
.L_x_2659:
[C---:B------:R-:W-:Y:S01]  /*6390*/  LOP3.LUT R71, R2.reuse, 0x80, RZ, 0xfc, !PT ;  /* 0x0000008002477812 */ /* 0x040fe200078efcff */
[----:B------:R-:W-:Y:S01]  /*63a0*/  @!P3 STG.E.U16 [R6.64+-0x7c0], R41 ;  /* 0xfff840290600b986 */ /* 0x000fe2000c101504 */
[----:B------:R-:W-:Y:S01]  /*63b0*/  LOP3.LUT R73, R2, 0xa0, RZ, 0xfc, !PT ;  /* 0x000000a002497812 */ /* 0x000fe200078efcff */
[----:B------:R-:W-:Y:S01]  /*63c0*/  FADD.FTZ R18, R20, R131 ;  /* 0x0000008314127221 */ /* 0x000fe20000010000 */
[C---:B------:R-:W-:Y:S01]  /*63d0*/  LOP3.LUT R75, R2.reuse, 0xc0, RZ, 0xfc, !PT ;  /* 0x000000c0024b7812 */ /* 0x040fe200078efcff */
[----:B------:R-:W-:Y:S01]  /*63e0*/  @!P2 STG.E.U16 [R6.64+-0x780], R43 ;  /* 0xfff8802b0600a986 */ /* 0x000fe2000c101504 */
        /* <DEDUP_REMOVED lines=29> */
[----:B------:R-:W-:Y:S01]  /*65c0*/  LOP3.LUT R3, R142, 0xfffffe00, RZ, 0xc0, !PT ;  /* 0xfffffe008e037812 */ /* 0x000fe200078ec0ff */
[----:B------:R-:W-:Y:S01]  /*65d0*/  @!P1 STG.E.U16 [R6.64+-0x580], R59 ;  /* 0xfffa803b06009986 */ /* 0x000fe2000c101504 */
[----:B------:R-:W-:-:S03]  /*65e0*/  F2FP.PACK_AB R20, R23, R20 ;  /* 0x000000141714723e */ /* 0x000fc600000000ff */
[----:B------:R-:W-:Y:S01]  /*65f0*/  IMAD R54, R120, 0x10, R3 ;  /* 0x0000001078367824 */ /* 0x000fe200078e0203 */
[----:B------:R-:W-:Y:S04]  /*6600*/  @!P2 STG.E.U16 [R6.64+-0x540], R61 ;  /* 0xfffac03d0600a986 */ /* 0x000fe8000c101504 */
[----:B------:R-:W-:Y:S01]  /*6610*/  @!P3 STG.E.U16 [R6.64+-0x500], R63 ;  /* 0xfffb003f0600b986 */ /* 0x000fe2000c101504 */
[C---:B------:R-:W-:Y:S02]  /*6620*/  IADD3 R3, R54.reuse, 0x1, RZ ;  /* 0x0000000136037810 */ /* 0x040fe40007ffe0ff */
[----:B0-----:R-:W-:Y:S01]  /*6630*/  IADD3 R21, R54, 0x2, RZ ;  /* 0x0000000236157810 */ /* 0x001fe20007ffe0ff */
[----:B------:R-:W-:Y:S01]  /*6640*/  @!P4 STG.E.U16 [R6.64+-0x4c0], R65 ;  /* 0xfffb40410600c986 */ /* 0x000fe2000c101504 */
[-C--:B------:R-:W-:Y:S01]  /*6650*/  LEA.HI.SX32 R19, R3, R54.reuse, 0x1b ;  /* 0x0000003603137211 */ /* 0x080fe200078fdaff */
[----:B------:R-:W-:Y:S01]  /*6660*/  FADD.FTZ R3, R18, R23 ;  /* 0x0000001712037221 */ /* 0x000fe20000010000 */
[C---:B------:R-:W-:Y:S01]  /*6670*/  IADD3 R36, R54.reuse, 0x3, RZ ;  /* 0x0000000336247810 */ /* 0x040fe20007ffe0ff */
[----:B------:R-:W-:Y:S01]  /*6680*/  @!P5 STG.E.U16 [R6.64+-0x480], R67 ;  /* 0xfffb80430600d986 */ /* 0x000fe2000c101504 */
[C---:B------:R-:W-:Y:S01]  /*6690*/  IADD3 R38, R54.reuse, 0x4, RZ ;  /* 0x0000000436267810 */ /* 0x040fe20007ffe0ff */
[----:B------:R-:W-:Y:S01]  /*66a0*/  FADD.FTZ R18, R3, R22 ;  /* 0x0000001603127221 */ /* 0x000fe20000010000 */
[C---:B------:R-:W-:Y:S01]  /*66b0*/  IADD3 R39, R54.reuse, 0x5, RZ ;  /* 0x0000000536277810 */ /* 0x040fe20007ffe0ff */
[----:B------:R0:W-:Y:S01]  /*66c0*/  @!P6 STG.E.U16 [R6.64+-0x440], R69 ;  /* 0xfffbc0450600e986 */ /* 0x0001e2000c101504 */
[----:B------:R-:W-:Y:S01]  /*66d0*/  IADD3 R40, R54, 0x6, RZ ;  /* 0x0000000636287810 */ /* 0x000fe20007ffe0ff */
[----:B------:R-:W-:Y:S01]  /*66e0*/  FADD.FTZ R3, R18, R25 ;  /* 0x0000001912037221 */ /* 0x000fe20000010000 */
[-C--:B------:R-:W-:Y:S01]  /*66f0*/  LEA.HI.SX32 R21, R21, R54.reuse, 0x1b ;  /* 0x0000003615157211 */ /* 0x080fe200078fdaff */
[----:B------:R-:W-:Y:S01]  /*6700*/  BAR.SYNC.DEFER_BLOCKING 0x0 ;  /* 0x0000000000007b1d */ /* 0x000fe20000010000 */
[----:B------:R-:W-:-:S02]  /*6710*/  LEA.HI.SX32 R36, R36, R54, 0x1b ;  /* 0x0000003624247211 */ /* 0x000fc400078fdaff */
[----:B------:R-:W-:Y:S01]  /*6720*/  LEA.HI.SX32 R38, R38, R54, 0x1b ;  /* 0x0000003626267211 */ /* 0x000fe200078fdaff */
[----:B------:R-:W-:Y:S01]  /*6730*/  IMAD.SHL.U32 R21, R21, 0x2, RZ ;  /* 0x0000000215157824 */ /* 0x000fe200078e00ff */
[----:B------:R-:W-:Y:S02]  /*6740*/  F2FP.PACK_AB R22, R25, R22 ;  /* 0x000000161916723e */ /* 0x000fe400000000ff */
[-C--:B------:R-:W-:Y:S01]  /*6750*/  LEA.HI.SX32 R39, R39, R54.reuse, 0x1b ;  /* 0x0000003627277211 */ /* 0x080fe200078fdaff */
[----:B0-----:R-:W-:Y:S01]  /*6760*/  FADD.FTZ R6, R3, R24 ;  /* 0x0000001803067221 */ /* 0x001fe20000010000 */
[----:B------:R-:W-:Y:S01]  /*6770*/  LEA.HI.SX32 R40, R40, R54, 0x1b ;  /* 0x0000003628287211 */ /* 0x000fe200078fdaff */
[----:B------:R-:W-:Y:S01]  /*6780*/  IMAD.SHL.U32 R38, R38, 0x2, RZ ;  /* 0x0000000226267824 */ /* 0x000fe200078e00ff */
[----:B------:R-:W-:Y:S02]  /*6790*/  PRMT R7, R20, 0x7632, R7 ;  /* 0x0000763214077816 */ /* 0x000fe40000000007 */
[----:B------:R-:W-:Y:S01]  /*67a0*/  SHF.L.U32 R19, R19, 0x1, RZ ;  /* 0x0000000113137819 */ /* 0x000fe200000006ff */
[----:B------:R-:W-:Y:S01]  /*67b0*/  IMAD.SHL.U32 R40, R40, 0x2, RZ ;  /* 0x0000000228287824 */ /* 0x000fe200078e00ff */
[----:B------:R-:W-:Y:S01]  /*67c0*/  F2FP.PACK_AB R24, R27, R24 ;  /* 0x000000181b18723e */ /* 0x000fe200000000ff */
[----:B------:R-:W-:Y:S01]  /*67d0*/  FADD.FTZ R27, R6, R27 ;  /* 0x0000001b061b7221 */ /* 0x000fe20000010000 */
[----:B------:R-:W-:Y:S01]  /*67e0*/  IADD3 R41, R54, 0x7, RZ ;  /* 0x0000000736297810 */ /* 0x000fe20007ffe0ff */
[----:B------:R-:W-:Y:S01]  /*67f0*/  IMAD R6, R166, c[0x0][0x2f8], RZ ;  /* 0x0000be00a6067a24 */ /* 0x000fe200078e02ff */
[----:B------:R-:W-:-:S02]  /*6800*/  IADD3 R42, R54, 0x8, RZ ;  /* 0x00000008362a7810 */ /* 0x000fc40007ffe0ff */
[----:B------:R-:W-:Y:S02]  /*6810*/  PRMT R23, R22, 0x7632, R23 ;  /* 0x0000763216177816 */ /* 0x000fe40000000017 */
[----:B------:R-:W-:Y:S01]  /*6820*/  SHF.L.U32 R36, R36, 0x1, RZ ;  /* 0x0000000124247819 */ /* 0x000fe200000006ff */
[----:B------:R-:W-:Y:S01]  /*6830*/  STS.U16 [R100], R20 ;  /* 0x0000001464007388 */ /* 0x000fe20000000400 */
[C---:B------:R-:W-:Y:S02]  /*6840*/  IADD3 R43, R54.reuse, 0x9, RZ ;  /* 0x00000009362b7810 */ /* 0x040fe40007ffe0ff */
[----:B------:R-:W-:Y:S01]  /*6850*/  IADD3 R44, R54, 0xa, RZ ;  /* 0x0000000a362c7810 */ /* 0x000fe20007ffe0ff */
[----:B------:R0:W-:Y:S01]  /*6860*/  STS.U16 [R19+0x2], R7 ;  /* 0x0000020713007388 */ /* 0x0001e20000000400 */
[----:B------:R-:W-:Y:S02]  /*6870*/  PRMT R25, R24, 0x7632, R25 ;  /* 0x0000763218197816 */ /* 0x000fe40000000019 */
[----:B------:R-:W-:Y:S01]  /*6880*/  SHF.L.U32 R39, R39, 0x1, RZ ;  /* 0x0000000127277819 */ /* 0x000fe200000006ff */
[----:B------:R1:W-:Y:S01]  /*6890*/  STS.U16 [R21+0x4], R22 ;  /* 0x0000041615007388 */ /* 0x0003e20000000400 */
[----:B------:R-:W-:-:S02]  /*68a0*/  IADD3 R45, R54, 0xb, RZ ;  /* 0x0000000b362d7810 */ /* 0x000fc40007ffe0ff */
[----:B------:R-:W-:Y:S01]  /*68b0*/  IADD3 R46, R54, 0xc, RZ ;  /* 0x0000000c362e7810 */ /* 0x000fe20007ffe0ff */
[----:B------:R-:W-:Y:S01]  /*68c0*/  STS.U16 [R36+0x6], R23 ;  /* 0x0000061724007388 */ /* 0x000fe20000000400 */
[-C--:B------:R-:W-:Y:S02]  /*68d0*/  LEA.HI.SX32 R41, R41, R54.reuse, 0x1b ;  /* 0x0000003629297211 */ /* 0x080fe400078fdaff */
[----:B------:R-:W-:Y:S01]  /*68e0*/  LEA.HI.SX32 R42, R42, R54, 0x1b ;  /* 0x000000362a2a7211 */ /* 0x000fe200078fdaff */
[----:B------:R-:W-:Y:S01]  /*68f0*/  STS.U16 [R38+0x8], R24 ;  /* 0x0000081826007388 */ /* 0x000fe20000000400 */
[----:B------:R-:W-:Y:S01]  /*6900*/  F2FP.PACK_AB R3, R29, R26 ;  /* 0x0000001a1d03723e */ /* 0x000fe200000000ff */
[----:B------:R-:W-:Y:S01]  /*6910*/  FADD.FTZ R26, R27, R26 ;  /* 0x0000001a1b1a7221 */ /* 0x000fe20000010000 */
[----:B0-----:R-:W-:Y:S01]  /*6920*/  F2FP.PACK_AB R7, R31, R28 ;  /* 0x0000001c1f07723e */ /* 0x001fe200000000ff */
[----:B------:R-:W-:Y:S01]  /*6930*/  STS.U16 [R39+0xa], R25 ;  /* 0x00000a1927007388 */ /* 0x000fe20000000400 */
[----:B------:R-:W-:Y:S01]  /*6940*/  IADD3 R47, R54, 0xd, RZ ;  /* 0x0000000d362f7810 */ /* 0x000fe20007ffe0ff */
[----:B------:R-:W-:Y:S01]  /*6950*/  IMAD.SHL.U32 R42, R42, 0x2, RZ ;  /* 0x000000022a2a7824 */ /* 0x000fe200078e00ff */
[----:B------:R-:W-:Y:S01]  /*6960*/  IADD3 R48, R54, 0xe, RZ ;  /* 0x0000000e36307810 */ /* 0x000fe20007ffe0ff */
[----:B------:R0:W-:Y:S01]  /*6970*/  STS.U16 [R40+0xc], R3 ;  /* 0x00000c0328007388 */ /* 0x0001e20000000400 */
[-C--:B------:R-:W-:Y:S01]  /*6980*/  LEA.HI.SX32 R43, R43, R54.reuse, 0x1b ;  /* 0x000000362b2b7211 */ /* 0x080fe200078fdaff */
[----:B------:R-:W-:Y:S01]  /*6990*/  FADD.FTZ R29, R26, R29 ;  /* 0x0000001d1a1d7221 */ /* 0x000fe20000010000 */
[----:B------:R-:W-:-:S02]  /*69a0*/  LEA.HI.SX32 R44, R44, R54, 0x1b ;  /* 0x000000362c2c7211 */ /* 0x000fc400078fdaff */
[----:B------:R-:W-:Y:S01]  /*69b0*/  IADD3 R49, R54, 0xf, RZ ;  /* 0x0000000f36317810 */ /* 0x000fe20007ffe0ff */
[----:B------:R-:W-:Y:S01]  /*69c0*/  FADD.FTZ R28, R29, R28 ;  /* 0x0000001c1d1c7221 */ /* 0x000fe20000010000 */
[-C--:B------:R-:W-:Y:S01]  /*69d0*/  LEA.HI.SX32 R45, R45, R54.reuse, 0x1b ;  /* 0x000000362d2d7211 */ /* 0x080fe200078fdaff */
[----:B------:R-:W-:Y:S01]  /*69e0*/  IMAD.SHL.U32 R44, R44, 0x2, RZ ;  /* 0x000000022c2c7824 */ /* 0x000fe200078e00ff */
[----:B------:R-:W-:Y:S01]  /*69f0*/  LEA.HI.SX32 R46, R46, R54, 0x1b ;  /* 0x000000362e2e7211 */ /* 0x000fe200078fdaff */
[----:B------:R-:W-:Y:S01]  /*6a00*/  FADD.FTZ R31, R28, R31 ;  /* 0x0000001f1c1f7221 */ /* 0x000fe20000010000 */
[----:B------:R-:W-:Y:S02]  /*6a10*/  F2FP.PACK_AB R18, R33, R30 ;  /* 0x0000001e2112723e */ /* 0x000fe400000000ff */
[----:B------:R-:W-:Y:S01]  /*6a20*/  PRMT R19, R3, 0x7632, R19 ;  /* 0x0000763203137816 */ /* 0x000fe20000000013 */
[----:B------:R-:W-:Y:S01]  /*6a30*/  IMAD.SHL.U32 R46, R46, 0x2, RZ ;  /* 0x000000022e2e7824 */ /* 0x000fe200078e00ff */
[----:B------:R-:W-:Y:S01]  /*6a40*/  SHF.L.U32 R41, R41, 0x1, RZ ;  /* 0x0000000129297819 */ /* 0x000fe200000006ff */
[----:B------:R-:W-:Y:S01]  /*6a50*/  FADD.FTZ R30, R31, R30 ;  /* 0x0000001e1f1e7221 */ /* 0x000fe20000010000 */
[----:B-1----:R-:W-:-:S02]  /*6a60*/  PRMT R21, R7, 0x7610, R21 ;  /* 0x0000761007157816 */ /* 0x002fc40000000015 */
[-C--:B------:R-:W-:Y:S01]  /*6a70*/  LEA.HI.SX32 R47, R47, R54.reuse, 0x1b ;  /* 0x000000362f2f7211 */ /* 0x080fe200078fdaff */
[----:B------:R-:W-:Y:S01]  /*6a80*/  STS.U16 [R41+0xe], R19 ;  /* 0x00000e1329007388 */ /* 0x000fe20000000400 */
[----:B------:R-:W-:Y:S01]  /*6a90*/  LEA.HI.SX32 R48, R48, R54, 0x1b ;  /* 0x0000003630307211 */ /* 0x000fe200078fdaff */
[----:B------:R-:W-:Y:S01]  /*6aa0*/  FADD.FTZ R33, R30, R33 ;  /* 0x000000211e217221 */ /* 0x000fe20000010000 */
[----:B------:R-:W-:Y:S01]  /*6ab0*/  PRMT R20, R7, 0x7632, R20 ;  /* 0x0000763207147816 */ /* 0x000fe20000000014 */
[----:B------:R-:W-:Y:S01]  /*6ac0*/  STS.U16 [R42+0x10], R21 ;  /* 0x000010152a007388 */ /* 0x000fe20000000400 */
[----:B------:R-:W-:Y:S01]  /*6ad0*/  SHF.L.U32 R43, R43, 0x1, RZ ;  /* 0x000000012b2b7819 */ /* 0x000fe200000006ff */
[----:B------:R-:W-:Y:S01]  /*6ae0*/  IMAD.SHL.U32 R48, R48, 0x2, RZ ;  /* 0x0000000230307824 */ /* 0x000fe200078e00ff */
[----:B0-----:R-:W-:Y:S01]  /*6af0*/  F2FP.PACK_AB R3, R35, R32 ;  /* 0x000000202303723e */ /* 0x001fe200000000ff */
[----:B------:R-:W-:Y:S01]  /*6b00*/  FADD.FTZ R32, R33, R32 ;  /* 0x0000002021207221 */ /* 0x000fe20000010000 */
[----:B------:R-:W-:Y:S01]  /*6b10*/  LEA.HI.SX32 R49, R49, R54, 0x1b ;  /* 0x0000003631317211 */ /* 0x000fe200078fdaff */
[----:B------:R0:W-:Y:S01]  /*6b20*/  STS.U16 [R43+0x12], R20 ;  /* 0x000012142b007388 */ /* 0x0001e20000000400 */
[----:B------:R-:W-:Y:S01]  /*6b30*/  F2FP.PACK_AB R7, R37, R34 ;  /* 0x000000222507723e */ /* 0x000fe200000000ff */
[----:B------:R-:W-:Y:S01]  /*6b40*/  FADD.FTZ R35, R32, R35 ;  /* 0x0000002320237221 */ /* 0x000fe20000010000 */
[----:B------:R-:W-:Y:S01]  /*6b50*/  PRMT R22, R18, 0x7632, R22 ;  /* 0x0000763212167816 */ /* 0x000fe20000000016 */
[----:B------:R-:W-:Y:S01]  /*6b60*/  STS.U16 [R44+0x14], R18 ;  /* 0x000014122c007388 */ /* 0x000fe20000000400 */
[----:B------:R-:W-:Y:S01]  /*6b70*/  SHF.L.U32 R45, R45, 0x1, RZ ;  /* 0x000000012d2d7819 */ /* 0x000fe200000006ff */
[----:B------:R-:W-:Y:S01]  /*6b80*/  FADD.FTZ R34, R35, R34 ;  /* 0x0000002223227221 */ /* 0x000fe20000010000 */
[----:B------:R-:W-:-:S02]  /*6b90*/  PRMT R24, R3, 0x7632, R24 ;  /* 0x0000763203187816 */ /* 0x000fc40000000018 */
[----:B------:R-:W-:Y:S01]  /*6ba0*/  SHF.L.U32 R47, R47, 0x1, RZ ;  /* 0x000000012f2f7819 */ /* 0x000fe200000006ff */
[----:B------:R-:W-:Y:S01]  /*6bb0*/  STS.U16 [R45+0x16], R22 ;  /* 0x000016162d007388 */ /* 0x000fe20000000400 */
[----:B------:R-:W-:Y:S01]  /*6bc0*/  PRMT R36, R7, 0x7632, R36 ;  /* 0x0000763207247816 */ /* 0x000fe20000000024 */
[----:B------:R-:W-:Y:S01]  /*6bd0*/  FADD.FTZ R131, R34, R37 ;  /* 0x0000002522837221 */ /* 0x000fe20000010000 */
[----:B------:R-:W-:Y:S01]  /*6be0*/  SHF.L.U32 R49, R49, 0x1, RZ ;  /* 0x0000000131317819 */ /* 0x000fe200000006ff */
[----:B------:R-:W-:Y:S01]  /*6bf0*/  STS.U16 [R46+0x18], R3 ;  /* 0x000018032e007388 */ /* 0x000fe20000000400 */
[----:B0-----:R-:W-:-:S03]  /*6c00*/  IADD3 R20, P1, R2, -0x3e0, RZ ;  /* 0xfffffc2002147810 */ /* 0x001fc60007f3e0ff */
[----:B------:R-:W-:Y:S01]  /*6c10*/  STS.U16 [R47+0x1a], R24 ;  /* 0x00001a182f007388 */ /* 0x000fe20000000400 */
[----:B------:R-:W-:-:S03]  /*6c20*/  IADD3.X R27, R52, -0x1, RZ, P1, !PT ;  /* 0xffffffff341b7810 */ /* 0x000fc60000ffe4ff */
[----:B------:R0:W-:Y:S04]  /*6c30*/  STS.U16 [R48+0x1c], R7 ;  /* 0x00001c0730007388 */ /* 0x0001e80000000400 */
[----:B------:R-:W-:Y:S01]  /*6c40*/  STS.U16 [R49+0x1e], R36 ;  /* 0x00001e2431007388 */ /* 0x000fe20000000400 */
[----:B------:R-:W-:-:S06]  /*6c50*/  NOP ;  /* 0x0000000000007918 */ /* 0x000fcc0000000000 */
[----:B------:R-:W-:Y:S01]  /*6c60*/  LDS.U16 R19, [R116] ;  /* 0x0000000074137984 */ /* 0x000fe20000000400 */
[----:B0-----:R-:W-:-:S03]  /*6c70*/  IMAD R7, R137, c[0x0][0x2fc], R6 ;  /* 0x0000bf0089077a24 */ /* 0x001fc600078e0206 */
        /* <DEDUP_REMOVED lines=18> */
[----:B0-----:R-:W-:Y:S01]  /*6da0*/  ISETP.GE.AND P0, PT, R2, R18, PT ;  /* 0x000000120200720c */ /* 0x001fe20003f06270 */
[----:B------:R-:W-:-:S04]  /*6db0*/  IMAD.WIDE.U32 R2, R137, c[0x0][0x2f8], RZ ;  /* 0x0000be0089027a25 */ /* 0x000fc800078e00ff */
[----:B------:R-:W-:-:S08]  /*6dc0*/  IMAD.IADD R29, R3, 0x1, R7 ;  /* 0x00000001031d7824 */ /* 0x000fd000078e0207 */
        /* <DEDUP_REMOVED lines=10> */
.L_x_2662:
[----:B------:R-:W-:Y:S05]  /*6e70*/  BSYNC B0 ;  /* 0x0000000000007941 */ /* 0x000fea0003800000 */
.L_x_2661:
[----:B------:R-:W-:Y:S01]  /*6e80*/  MOV R3, R29 ;  /* 0x0000001d00037202 */ /* 0x000fe20000000f00 */
[----:B0-----:R-:W-:Y:S01]  /*6e90*/  IMAD R6, R136, c[0x0][0x300], RZ ;  /* 0x0000c00088067a24 */ /* 0x001fe200078e02ff */
[----:B------:R-:W-:Y:S02]  /*6ea0*/  LEA R4, P1, R20, c[0x0][0x340], 0x1 ;  /* 0x0000d00014047a11 */ /* 0x000fe400078208ff */
        /* <DEDUP_REMOVED lines=19> */
[----:B------:R0:W-:Y:S01]  /*6fe0*/  @!P3 STG.E.U16 [R2.64], R115 ;  /* 0x000000730200b986 */ /* 0x0001e2000c101504 */
[----:B------:R-:W-:-:S03]  /*6ff0*/  ISETP.GE.AND P3, PT, R79, R18, PT ;  /* 0x000000124f00720c */ /* 0x000fc60003f66270 */
[----:B------:R0:W-:Y:S01]  /*7000*/  @!P0 STG.E.U16 [R2.64+0x100], R111 ;  /* 0x0001006f02008986 */ /* 0x0001e2000c101504 */
[----:B------:R-:W-:-:S03]  /*7010*/  ISETP.GE.AND P0, PT, R87, R18, PT ;  /* 0x000000125700720c */ /* 0x000fc60003f06270 */
        /* <DEDUP_REMOVED lines=19> */
[----:B------:R-:W-:Y:S01]  /*7150*/  IADD3.X R121, R121, -0x1, RZ, P1, !PT ;  /* 0xffffffff79797810 */ /* 0x000fe20000ffe4ff */
[----:B------:R0:W-:Y:S01]  /*7160*/  @!P3 STG.E.U16 [R2.64+0x380], R101 ;  /* 0x000380650200b986 */ /* 0x0001e2000c101504 */
[----:B------:R-:W-:Y:S02]  /*7170*/  IADD3 R124, P3, R124, -0x800, RZ ;  /* 0xfffff8007c7c7810 */ /* 0x000fe40007f7e0ff */
[----:B------:R-:W-:-:S02]  /*7180*/  IADD3.X R129, R129, -0x1, RZ, P2, !PT ;  /* 0xffffffff81817810 */ /* 0x000fc400017fe4ff */
[----:B------:R-:W-:Y:S01]  /*7190*/  IADD3.X R125, R125, -0x1, RZ, P3, !PT ;  /* 0xffffffff7d7d7810 */ /* 0x000fe20001ffe4ff */
[----:B0-----:R-:W-:Y:S01]  /*71a0*/  @!P0 CALL.REL.NOINC `(.L_x_2608) ;  /* 0x0000001000008944 */ /* 0x001fe20003c00000 */
[----:B------:R-:W-:Y:S05]  /*71b0*/  BRA `(.L_x_2663) ;  /* 0xffff95e000007947 */ /* 0x000fea000383ffff */
.L_x_2608:
[----:B------:R-:W-:Y:S02]  /*71c0*/  ISETP.NE.U32.AND P0, PT, RZ, c[0x0][0x328], PT ;  /* 0x0000ca00ff007a0c */ /* 0x000fe40003f05070 */
[----:B------:R-:W-:Y:S02]  /*71d0*/  ISETP.NE.U32.AND P2, PT, RZ, c[0x0][0x348], PT ;  /* 0x0000d200ff007a0c */ /* 0x000fe40003f45070 */
        /* <DEDUP_REMOVED lines=27> */
.L_x_2665:
[----:B------:R-:W-:Y:S05]  /*7390*/  BSYNC B0 ;  /* 0x0000000000007941 */ /* 0x000fea0003800000 */
.L_x_2664:
        /* <DEDUP_REMOVED lines=18> */
[----:B0-----:R-:W0:Y:S02]  /*74c0*/  SHFL.DOWN P0, R4, R5, 0x10, 0x1f ;  /* 0x0a001f0005047f89 */ /* 0x001e240000000000 */
[----:B0-----:R-:W-:-:S05]  /*74d0*/  @P0 FADD R4, R5, R4 ;  /* 0x0000000405040221 */ /* 0x001fca0000000000 */
[----:B------:R-:W-:Y:S04]  /*74e0*/  @!P2 STS [R3.X4+0x18d4], R4 ;  /* 0x0018d4040300a388 */ /* 0x000fe80000004800 */
[----:B------:R-:W-:Y:S06]  /*74f0*/  BAR.SYNC.DEFER_BLOCKING 0x0 ;  /* 0x0000000000007b1d */ /* 0x000fec0000010000 */
[----:B------:R-:W0:Y:S02]  /*7500*/  @!P1 LDS R7, [0x18d8] ;  /* 0x0018d800ff079984 */ /* 0x000e240000000800 */
[----:B0-----:R-:W-:Y:S01]  /*7510*/  @!P1 FADD.FTZ R4, R4, R7 ;  /* 0x0000000704049221 */ /* 0x001fe20000010000 */
[----:B------:R-:W-:Y:S05]  /*7520*/  @P1 BRA `(.L_x_2668) ;  /* 0x0000004000001947 */ /* 0x000fea0003800000 */
[----:B------:R0:W-:Y:S01]  /*7530*/  RED.E.ADD.F32.FTZ.RN.STRONG.GPU [R8.64], R4 ;  /* 0x000000040800798e */ /* 0x0001e2000c10e784 */
[----:B------:R-:W-:Y:S01]  /*7540*/  IMAD.MOV.U32 R15, RZ, RZ, RZ ;  /* 0x000000ffff0f7224 */ /* 0x000fe200078e00ff */
[----:B------:R-:W-:Y:S05]  /*7550*/  BRA `(.L_x_2668) ;  /* 0x0000001000007947 */ /* 0x000fea0003800000 */
.L_x_2667:
[----:B------:R-:W1:Y:S02]  /*7560*/  S2R R15, SR_TID.X ;  /* 0x00000000000f7919 */ /* 0x000e640000002100 */
.L_x_2668:
[----:B------:R-:W-:Y:S05]  /*7570*/  BSYNC B0 ;  /* 0x0000000000007941 */ /* 0x000fea0003800000 */
.L_x_2666:
[----:B-1----:R-:W-:-:S13]  /*7580*/  ISETP.GE.AND P0, PT, R15, c[0x0][0x16c], PT ;  /* 0x00005b000f007a0c */ /* 0x002fda0003f06270 */
[----:B------:R-:W-:Y:S05]  /*7590*/  @P0 EXIT ;  /* 0x000000000000094d */ /* 0x000fea0003800000 */
[C---:B------:R-:W-:Y:S02]  /*75a0*/  IMAD R0, R136.reuse, c[0x0][0x2a8], RZ ;  /* 0x0000aa0088007a24 */ /* 0x040fe400078e02ff */
[----:B------:R-:W-:Y:S02]  /*75b0*/  IMAD R136, R136, c[0x0][0x288], RZ ;  /* 0x0000a20088887a24 */ /* 0x000fe400078e02ff */
[----:B------:R-:W-:-:S04]  /*75c0*/  IMAD.WIDE.U32 R2, R139, c[0x0][0x2a8], RZ ;  /* 0x0000aa008b027a25 */ /* 0x000fc800078e00ff */
[C---:B------:R-:W-:Y:S02]  /*75d0*/  IMAD R23, R139.reuse, c[0x0][0x2ac], R0 ;  /* 0x0000ab008b177a24 */ /* 0x040fe400078e0200 */
[C---:B------:R-:W-:Y:S02]  /*75e0*/  IMAD R21, R139.reuse, c[0x0][0x28c], R136 ;  /* 0x0000a3008b157a24 */ /* 0x040fe400078e0288 */
[----:B0-----:R-:W-:Y:S01]  /*75f0*/  IMAD.WIDE.U32 R4, R139, c[0x0][0x288], RZ ;  /* 0x0000a2008b047a25 */ /* 0x001fe200078e00ff */
[----:B------:R-:W-:-:S03]  /*7600*/  IADD3 R23, R3, R23, RZ ;  /* 0x0000001703177210 */ /* 0x000fc60007ffe0ff */
[----:B------:R-:W-:Y:S02]  /*7610*/  IMAD.IADD R21, R5, 0x1, R21 ;  /* 0x0000000105157824 */ /* 0x000fe400078e0215 */
.L_x_2669:
[----:B0-----:R-:W0:Y:S01]  /*7620*/  LDS R17, [R15.X4+0x2e10] ;  /* 0x002e10000f117984 */ /* 0x001e220000004800 */
[----:B------:R-:W-:Y:S01]  /*7630*/  SHF.R.S32.HI R0, RZ, 0x1f, R15 ;  /* 0x0000001fff007819 */ /* 0x000fe2000001140f */
[----:B------:R-:W-:Y:S01]  /*7640*/  IMAD.MOV.U32 R9, RZ, RZ, R23 ;  /* 0x000000ffff097224 */ /* 0x000fe200078e0017 */
[----:B------:R-:W-:Y:S01]  /*7650*/  MOV R8, R2 ;  /* 0x0000000200087202 */ /* 0x000fe20000000f00 */
[----:B------:R1:W2:Y:S01]  /*7660*/  LDS R19, [R15.X4+0x3210] ;  /* 0x003210000f137984 */ /* 0x0002a20000004800 */
[----:B------:R-:W-:Y:S01]  /*7670*/  MOV R6, R4 ;  /* 0x0000000400067202 */ /* 0x000fe20000000f00 */
[----:B------:R-:W-:Y:S01]  /*7680*/  IMAD.MOV.U32 R7, RZ, RZ, R21 ;  /* 0x000000ffff077224 */ /* 0x000fe200078e0015 */
[----:B------:R-:W-:Y:S01]  /*7690*/  YIELD ;  /* 0x0000000000007946 */ /* 0x000fe20003800000 */
[----:B------:R-:W-:Y:S02]  /*76a0*/  IMAD R12, R0, c[0x0][0x290], RZ ;  /* 0x0000a400000c7a24 */ /* 0x000fe400078e02ff */
[----:B------:R-:W-:-:S04]  /*76b0*/  IMAD.WIDE.U32 R10, R15, c[0x0][0x2b0], R8 ;  /* 0x0000ac000f0a7a25 */ /* 0x000fc800078e0008 */
[----:B------:R-:W-:-:S04]  /*76c0*/  IMAD.WIDE.U32 R6, R15, c[0x0][0x290], R6 ;  /* 0x0000a4000f067a25 */ /* 0x000fc800078e0006 */
[----:B------:R-:W-:Y:S01]  /*76d0*/  IMAD R9, R15, c[0x0][0x294], R12 ;  /* 0x0000a5000f097a24 */ /* 0x000fe200078e020c */
[----:B------:R-:W-:Y:S01]  /*76e0*/  LEA R8, P0, R6, c[0x0][0x310], 0x2 ;  /* 0x0000c40006087a11 */ /* 0x000fe200078010ff */
[----:B------:R-:W-:Y:S01]  /*76f0*/  IMAD R0, R0, c[0x0][0x2b0], RZ ;  /* 0x0000ac0000007a24 */ /* 0x000fe200078e02ff */
[----:B------:R-:W-:Y:S02]  /*7700*/  LEA R12, P1, R10, c[0x0][0x318], 0x2 ;  /* 0x0000c6000a0c7a11 */ /* 0x000fe400078210ff */
[----:B------:R-:W-:Y:S01]  /*7710*/  IADD3 R9, R7, R9, RZ ;  /* 0x0000000907097210 */ /* 0x000fe20007ffe0ff */
[C---:B------:R-:W-:Y:S01]  /*7720*/  IMAD R13, R15.reuse, c[0x0][0x2b4], R0 ;  /* 0x0000ad000f0d7a24 */ /* 0x040fe200078e0200 */
[----:B-1----:R-:W-:Y:S02]  /*7730*/  IADD3 R15, R15, c[0x0][0x0], RZ ;  /* 0x000000000f0f7a10 */ /* 0x002fe40007ffe0ff */
[----:B------:R-:W-:Y:S01]  /*7740*/  LEA.HI.X R9, R6, c[0x0][0x314], R9, 0x2, P0 ;  /* 0x0000c50006097a11 */ /* 0x000fe200000f1409 */
[----:B------:R-:W-:Y:S01]  /*7750*/  IMAD.IADD R7, R11, 0x1, R13 ;  /* 0x000000010b077824 */ /* 0x000fe200078e020d */
[----:B------:R-:W-:-:S04]  /*7760*/  ISETP.GE.AND P0, PT, R15, c[0x0][0x16c], PT ;  /* 0x00005b000f007a0c */ /* 0x000fc80003f06270 */
[----:B------:R-:W-:Y:S01]  /*7770*/  LEA.HI.X R13, R10, c[0x0][0x31c], R7, 0x2, P1 ;  /* 0x0000c7000a0d7a11 */ /* 0x000fe200008f1407 */
[----:B0-----:R0:W-:Y:S04]  /*7780*/  RED.E.ADD.F32.FTZ.RN.STRONG.GPU [R8.64], R17 ;  /* 0x000000110800798e */ /* 0x0011e8000c10e784 */
[----:B--2---:R0:W-:Y:S04]  /*7790*/  RED.E.ADD.F32.FTZ.RN.STRONG.GPU [R12.64], R19 ;  /* 0x000000130c00798e */ /* 0x0041e8000c10e784 */
[----:B------:R-:W-:Y:S05]  /*77a0*/  @!P0 BRA `(.L_x_2669) ;  /* 0xfffffe7000008947 */ /* 0x000fea000383ffff */
[----:B------:R-:W-:Y:S05]  /*77b0*/  EXIT ;  /* 0x000000000000794d */ /* 0x000fea0003800000 */
.L_x_2615:
[----:B------:R-:W-:Y:S01]  /*77c0*/  HFMA2.MMA R213, -RZ, RZ, 0, 0 ;  /* 0x00000000ffd57435 */ /* 0x000fe200000001ff */
[----:B------:R-:W-:Y:S01]  /*77d0*/  MOV R211, R6 ;  /* 0x0000000600d37202 */ /* 0x000fe20000000f00 */
[----:B------:R-:W-:Y:S01]  /*77e0*/  IMAD.MOV.U32 R212, RZ, RZ, 0x1 ;  /* 0x00000001ffd47424 */ /* 0x000fe200078e00ff */
[----:B------:R-:W-:Y:S01]  /*77f0*/  MOV R4, 0x7820 ;  /* 0x0000782000047802 */ /* 0x000fe20000000f00 */
[----:B------:R-:W-:-:S02]  /*7800*/  IMAD.MOV.U32 R214, RZ, RZ, -0x1 ;  /* 0xffffffffffd67424 */ /* 0x000fc400078e00ff */
[----:B-1----:R-:W-:Y:S05]  /*7810*/  CALL.REL.NOINC `($__internal_110_$__cuda_sm70_shflsync_up) ;  /* 0x00000eb000007944 */ /* 0x002fea0003c00000 */
[----:B-1----:R-:W-:Y:S01]  /*7820*/  MOV R209, R211 ;  /* 0x000000d300d17202 */ /* 0x002fe20000000f00 */
[----:B0-----:R-:W-:Y:S05]  /*7830*/  BRA `(.L_x_2670) ;  /* 0xffffbe6000007947 */ /* 0x001fea000383ffff */
.L_x_2616:
[----:B------:R-:W-:Y:S01]  /*7840*/  HFMA2.MMA R212, -RZ, RZ, 0, 5.9604644775390625e-08 ;  /* 0x00000001ffd47435 */ /* 0x000fe200000001ff */
[----:B------:R-:W-:Y:S01]  /*7850*/  IMAD.MOV.U32 R211, RZ, RZ, R7 ;  /* 0x000000ffffd37224 */ /* 0x000fe200078e0007 */
[----:B------:R-:W-:Y:S01]  /*7860*/  MOV R214, 0xffffffff ;  /* 0xffffffff00d67802 */ /* 0x000fe20000000f00 */
[----:B------:R-:W-:Y:S01]  /*7870*/  IMAD.MOV.U32 R213, RZ, RZ, RZ ;  /* 0x000000ffffd57224 */ /* 0x000fe200078e00ff */
[----:B------:R-:W-:-:S02]  /*7880*/  MOV R4, 0x78a0 ;  /* 0x000078a000047802 */ /* 0x000fc40000000f00 */
[----:B012---:R-:W-:Y:S05]  /*7890*/  CALL.REL.NOINC `($__internal_110_$__cuda_sm70_shflsync_up) ;  /* 0x00000e3000007944 */ /* 0x007fea0003c00000 */
[----:B------:R-:W-:Y:S01]  /*78a0*/  FMUL.FTZ R209, R6, R209 ;  /* 0x000000d106d17220 */ /* 0x000fe20000410000 */
[----:B------:R-:W-:Y:S01]  /*78b0*/  ISETP.GE.AND P0, PT, R120, 0x1, PT ;  /* 0x000000017800780c */ /* 0x000fe20003f06270 */
[C---:B-1----:R-:W-:Y:S01]  /*78c0*/  FFMA.FTZ R4, R6.reuse, R211, R7 ;  /* 0x000000d306047223 */ /* 0x042fe20000010007 */
[----:B0-----:R-:W-:Y:S01]  /*78d0*/  HFMA2.MMA R213, -RZ, RZ, 0, 0 ;  /* 0x00000000ffd57435 */ /* 0x001fe200000001ff */
[----:B------:R-:W-:Y:S01]  /*78e0*/  IMAD.MOV.U32 R212, RZ, RZ, 0x2 ;  /* 0x00000002ffd47424 */ /* 0x000fe200078e00ff */
[----:B------:R-:W-:Y:S01]  /*78f0*/  FSEL R209, R6, R209, !P0 ;  /* 0x000000d106d17208 */ /* 0x000fe20004000000 */
[----:B------:R-:W-:Y:S01]  /*7900*/  IMAD.MOV.U32 R214, RZ, RZ, -0x1 ;  /* 0xffffffffffd67424 */ /* 0x000fe200078e00ff */
[----:B------:R-:W-:-:S02]  /*7910*/  FSEL R208, R7, R4, !P0 ;  /* 0x0000000407d07208 */ /* 0x000fc40004000000 */
[----:B------:R-:W-:Y:S02]  /*7920*/  MOV R211, R209 ;  /* 0x000000d100d37202 */ /* 0x000fe40000000f00 */
[----:B------:R-:W-:Y:S02]  /*7930*/  MOV R4, 0x7950 ;  /* 0x0000795000047802 */ /* 0x000fe40000000f00 */
[----:B------:R-:W-:Y:S05]  /*7940*/  CALL.REL.NOINC `($__internal_110_$__cuda_sm70_shflsync_up) ;  /* 0x00000d8000007944 */ /* 0x000fea0003c00000 */
[----:B0-----:R-:W-:Y:S01]  /*7950*/  HFMA2.MMA R213, -RZ, RZ, 0, 0 ;  /* 0x00000000ffd57435 */ /* 0x001fe200000001ff */
[----:B-1----:R-:W-:Y:S01]  /*7960*/  IMAD.MOV.U32 R6, RZ, RZ, R211 ;  /* 0x000000ffff067224 */ /* 0x002fe200078e00d3 */
[----:B------:R-:W-:Y:S01]  /*7970*/  MOV R211, R208 ;  /* 0x000000d000d37202 */ /* 0x000fe20000000f00 */
[----:B------:R-:W-:Y:S01]  /*7980*/  IMAD.MOV.U32 R212, RZ, RZ, 0x2 ;  /* 0x00000002ffd47424 */ /* 0x000fe200078e00ff */
[----:B------:R-:W-:Y:S01]  /*7990*/  MOV R4, 0x79c0 ;  /* 0x000079c000047802 */ /* 0x000fe20000000f00 */
[----:B------:R-:W-:Y:S02]  /*79a0*/  IMAD.MOV.U32 R214, RZ, RZ, -0x1 ;  /* 0xffffffffffd67424 */ /* 0x000fe400078e00ff */
[----:B------:R-:W-:Y:S05]  /*79b0*/  CALL.REL.NOINC `($__internal_110_$__cuda_sm70_shflsync_up) ;  /* 0x00000d1000007944 */ /* 0x000fea0003c00000 */
[----:B------:R-:W-:Y:S01]  /*79c0*/  ISETP.GE.AND P0, PT, R120, 0x2, PT ;  /* 0x000000027800780c */ /* 0x000fe20003f06270 */
[----:B0-----:R-:W-:Y:S01]  /*79d0*/  IMAD.MOV.U32 R213, RZ, RZ, RZ ;  /* 0x000000ffffd57224 */ /* 0x001fe200078e00ff */
[----:B------:R-:W-:Y:S02]  /*79e0*/  MOV R212, 0x4 ;  /* 0x0000000400d47802 */ /* 0x000fe40000000f00 */
[----:B------:R-:W-:-:S02]  /*79f0*/  MOV R214, 0xffffffff ;  /* 0xffffffff00d67802 */ /* 0x000fc40000000f00 */
[----:B------:R-:W-:-:S07]  /*7a00*/  MOV R4, 0x7a50 ;  /* 0x00007a5000047802 */ /* 0x000fce0000000f00 */
[----:B-1----:R-:W-:Y:S02]  /*7a10*/  @P0 FFMA.FTZ R208, R209, R211, R208 ;  /* 0x000000d3d1d00223 */ /* 0x002fe400000100d0 */
[----:B------:R-:W-:-:S04]  /*7a20*/  @P0 FMUL.FTZ R209, R6, R209 ;  /* 0x000000d106d10220 */ /* 0x000fc80000410000 */
[----:B------:R-:W-:Y:S02]  /*7a30*/  IMAD.MOV.U32 R211, RZ, RZ, R209 ;  /* 0x000000ffffd37224 */ /* 0x000fe400078e00d1 */
[----:B------:R-:W-:Y:S05]  /*7a40*/  CALL.REL.NOINC `($__internal_110_$__cuda_sm70_shflsync_up) ;  /* 0x00000c8000007944 */ /* 0x000fea0003c00000 */
[----:B0-----:R-:W-:Y:S01]  /*7a50*/  HFMA2.MMA R212, -RZ, RZ, 0, 2.384185791015625e-07 ;  /* 0x00000004ffd47435 */ /* 0x001fe200000001ff */
[----:B-1----:R-:W-:Y:S01]  /*7a60*/  MOV R6, R211 ;  /* 0x000000d300067202 */ /* 0x002fe20000000f00 */
[----:B------:R-:W-:Y:S01]  /*7a70*/  IMAD.MOV.U32 R211, RZ, RZ, R208 ;  /* 0x000000ffffd37224 */ /* 0x000fe200078e00d0 */
[----:B------:R-:W-:Y:S01]  /*7a80*/  MOV R214, 0xffffffff ;  /* 0xffffffff00d67802 */ /* 0x000fe20000000f00 */
[----:B------:R-:W-:Y:S01]  /*7a90*/  IMAD.MOV.U32 R213, RZ, RZ, RZ ;  /* 0x000000ffffd57224 */ /* 0x000fe200078e00ff */
[----:B------:R-:W-:Y:S02]  /*7aa0*/  MOV R4, 0x7ac0 ;  /* 0x00007ac000047802 */ /* 0x000fe40000000f00 */
[----:B------:R-:W-:Y:S05]  /*7ab0*/  CALL.REL.NOINC `($__internal_110_$__cuda_sm70_shflsync_up) ;  /* 0x00000c1000007944 */ /* 0x000fea0003c00000 */
[----:B------:R-:W-:Y:S01]  /*7ac0*/  ISETP.GE.AND P0, PT, R120, 0x4, PT ;  /* 0x000000047800780c */ /* 0x000fe20003f06270 */
[----:B0-----:R-:W-:Y:S01]  /*7ad0*/  HFMA2.MMA R213, -RZ, RZ, 0, 0 ;  /* 0x00000000ffd57435 */ /* 0x001fe200000001ff */
[----:B------:R-:W-:Y:S01]  /*7ae0*/  IMAD.MOV.U32 R212, RZ, RZ, 0x8 ;  /* 0x00000008ffd47424 */ /* 0x000fe200078e00ff */
[----:B------:R-:W-:Y:S01]  /*7af0*/  MOV R4, 0x7b50 ;  /* 0x00007b5000047802 */ /* 0x000fe20000000f00 */
[----:B------:R-:W-:-:S09]  /*7b00*/  IMAD.MOV.U32 R214, RZ, RZ, -0x1 ;  /* 0xffffffffffd67424 */ /* 0x000fd200078e00ff */
[----:B-1----:R-:W-:Y:S02]  /*7b10*/  @P0 FFMA.FTZ R208, R209, R211, R208 ;  /* 0x000000d3d1d00223 */ /* 0x002fe400000100d0 */
[----:B------:R-:W-:-:S05]  /*7b20*/  @P0 FMUL.FTZ R209, R6, R209 ;  /* 0x000000d106d10220 */ /* 0x000fca0000410000 */
[----:B------:R-:W-:Y:S02]  /*7b30*/  MOV R211, R209 ;  /* 0x000000d100d37202 */ /* 0x000fe40000000f00 */
        /* <DEDUP_REMOVED lines=11> */
[----:B------:R-:W-:Y:S02]  /*7bf0*/  MOV R214, 0xffffffff ;  /* 0xffffffff00d67802 */ /* 0x000fe40000000f00 */
[----:B------:R-:W-:-:S07]  /*7c00*/  MOV R4, 0x7c50 ;  /* 0x00007c5000047802 */ /* 0x000fce0000000f00 */
[----:B-1----:R-:W-:Y:S02]  /*7c10*/  @P0 FFMA.FTZ R208, R209, R211, R208 ;  /* 0x000000d3d1d00223 */ /* 0x002fe400000100d0 */
[----:B------:R-:W-:-:S04]  /*7c20*/  @P0 FMUL.FTZ R209, R6, R209 ;  /* 0x000000d106d10220 */ /* 0x000fc80000410000 */
[----:B------:R-:W-:Y:S02]  /*7c30*/  IMAD.MOV.U32 R211, RZ, RZ, R209 ;  /* 0x000000ffffd37224 */ /* 0x000fe400078e00d1 */
[----:B------:R-:W-:Y:S05]  /*7c40*/  CALL.REL.NOINC `($__internal_110_$__cuda_sm70_shflsync_up) ;  /* 0x00000a8000007944 */ /* 0x000fea0003c00000 */
[----:B0-----:R-:W-:Y:S01]  /*7c50*/  HFMA2.MMA R212, -RZ, RZ, 0, 9.5367431640625e-07 ;  /* 0x00000010ffd47435 */ /* 0x001fe200000001ff */
[----:B-1----:R-:W-:Y:S01]  /*7c60*/  MOV R210, R211 ;  /* 0x000000d300d27202 */ /* 0x002fe20000000f00 */
[----:B------:R-:W-:Y:S01]  /*7c70*/  IMAD.MOV.U32 R211, RZ, RZ, R208 ;  /* 0x000000ffffd37224 */ /* 0x000fe200078e00d0 */
[----:B------:R-:W-:Y:S01]  /*7c80*/  MOV R214, 0xffffffff ;  /* 0xffffffff00d67802 */ /* 0x000fe20000000f00 */
[----:B------:R-:W-:Y:S01]  /*7c90*/  IMAD.MOV.U32 R213, RZ, RZ, RZ ;  /* 0x000000ffffd57224 */ /* 0x000fe200078e00ff */
[----:B------:R-:W-:Y:S02]  /*7ca0*/  MOV R4, 0x7cc0 ;  /* 0x00007cc000047802 */ /* 0x000fe40000000f00 */
[----:B------:R-:W-:Y:S05]  /*7cb0*/  CALL.REL.NOINC `($__internal_110_$__cuda_sm70_shflsync_up) ;  /* 0x00000a1000007944 */ /* 0x000fea0003c00000 */
[----:B-1----:R-:W-:Y:S01]  /*7cc0*/  IMAD.MOV.U32 R4, RZ, RZ, R211 ;  /* 0x000000ffff047224 */ /* 0x002fe200078e00d3 */
[----:B0-----:R-:W-:Y:S05]  /*7cd0*/  BRA `(.L_x_2671) ;  /* 0xffffbb4000007947 */ /* 0x001fea000383ffff */
.L_x_2619:
[----:B0-----:R-:W-:Y:S01]  /*7ce0*/  HFMA2.MMA R213, -RZ, RZ, 0, 0 ;  /* 0x00000000ffd57435 */ /* 0x001fe200000001ff */
[----:B------:R-:W-:Y:S01]  /*7cf0*/  MOV R211, R209 ;  /* 0x000000d100d37202 */ /* 0x000fe20000000f00 */
[----:B-1----:R-:W-:Y:S01]  /*7d00*/  IMAD.MOV.U32 R212, RZ, RZ, 0x1 ;  /* 0x00000001ffd47424 */ /* 0x002fe200078e00ff */
[----:B------:R-:W-:Y:S01]  /*7d10*/  MOV R4, 0x7d40 ;  /* 0x00007d4000047802 */ /* 0x000fe20000000f00 */
[----:B------:R-:W-:-:S02]  /*7d20*/  IMAD.MOV.U32 R214, RZ, RZ, -0x1 ;  /* 0xffffffffffd67424 */ /* 0x000fc400078e00ff */
[----:B------:R-:W-:Y:S05]  /*7d30*/  CALL.REL.NOINC `($__internal_110_$__cuda_sm70_shflsync_up) ;  /* 0x0000099000007944 */ /* 0x000fea0003c00000 */
[----:B0-----:R-:W-:Y:S01]  /*7d40*/  HFMA2.MMA R212, -RZ, RZ, 0, 5.9604644775390625e-08 ;  /* 0x00000001ffd47435 */ /* 0x001fe200000001ff */
[----:B-1----:R-:W-:Y:S01]  /*7d50*/  MOV R6, R211 ;  /* 0x000000d300067202 */ /* 0x002fe20000000f00 */
[----:B------:R-:W-:Y:S01]  /*7d60*/  IMAD.MOV.U32 R211, RZ, RZ, R7 ;  /* 0x000000ffffd37224 */ /* 0x000fe200078e0007 */
[----:B------:R-:W-:Y:S01]  /*7d70*/  MOV R214, 0xffffffff ;  /* 0xffffffff00d67802 */ /* 0x000fe20000000f00 */
[----:B------:R-:W-:Y:S01]  /*7d80*/  IMAD.MOV.U32 R213, RZ, RZ, RZ ;  /* 0x000000ffffd57224 */ /* 0x000fe200078e00ff */
[----:B------:R-:W-:-:S02]  /*7d90*/  MOV R4, 0x7db0 ;  /* 0x00007db000047802 */ /* 0x000fc40000000f00 */
[----:B------:R-:W-:Y:S05]  /*7da0*/  CALL.REL.NOINC `($__internal_110_$__cuda_sm70_shflsync_up) ;  /* 0x0000092000007944 */ /* 0x000fea0003c00000 */
[----:B0-----:R-:W-:Y:S01]  /*7db0*/  HFMA2.MMA R212, -RZ, RZ, 0, 0 ;  /* 0x00000000ffd47435 */ /* 0x001fe200000001ff */
[----:B------:R-:W-:Y:S01]  /*7dc0*/  IMAD.MOV.U32 R208, RZ, RZ, R6 ;  /* 0x000000ffffd07224 */ /* 0x000fe200078e0006 */
[----:B-1----:R-:W-:Y:S01]  /*7dd0*/  MOV R209, R211 ;  /* 0x000000d300d17202 */ /* 0x002fe20000000f00 */
[----:B------:R-:W-:Y:S01]  /*7de0*/  IMAD.MOV.U32 R213, RZ, RZ, R14 ;  /* 0x000000ffffd57224 */ /* 0x000fe200078e000e */
[----:B------:R-:W-:Y:S01]  /*7df0*/  MOV R215, 0xffffffff ;  /* 0xffffffff00d77802 */ /* 0x000fe20000000f00 */
[----:B------:R-:W-:Y:S01]  /*7e00*/  IMAD.MOV.U32 R214, RZ, RZ, 0x1f ;  /* 0x0000001fffd67424 */ /* 0x000fe200078e00ff */
[----:B------:R-:W-:-:S02]  /*7e10*/  MOV R4, 0x7e30 ;  /* 0x00007e3000047802 */ /* 0x000fc40000000f00 */
[----:B------:R-:W-:Y:S05]  /*7e20*/  CALL.REL.NOINC `($__internal_109_$__cuda_sm70_shflsync_idx_p) ;  /* 0x0000086000007944 */ /* 0x000fea0003c00000 */
[----:B0-----:R-:W-:Y:S01]  /*7e30*/  HFMA2.MMA R214, -RZ, RZ, 0, 1.847743988037109375e-06 ;  /* 0x0000001fffd67435 */ /* 0x001fe200000001ff */
[----:B-1----:R-:W-:Y:S01]  /*7e40*/  MOV R14, R212 ;  /* 0x000000d4000e7202 */ /* 0x002fe20000000f00 */
[----:B------:R-:W-:Y:S01]  /*7e50*/  IMAD.MOV.U32 R213, RZ, RZ, R15 ;  /* 0x000000ffffd57224 */ /* 0x000fe200078e000f */
[----:B------:R-:W-:Y:S01]  /*7e60*/  MOV R4, 0x7ea0 ;  /* 0x00007ea000047802 */ /* 0x000fe20000000f00 */
[----:B------:R-:W-:-:S02]  /*7e70*/  IMAD.MOV.U32 R212, RZ, RZ, RZ ;  /* 0x000000ffffd47224 */ /* 0x000fc400078e00ff */
[----:B------:R-:W-:Y:S02]  /*7e80*/  IMAD.MOV.U32 R215, RZ, RZ, -0x1 ;  /* 0xffffffffffd77424 */ /* 0x000fe400078e00ff */
[----:B------:R-:W-:Y:S05]  /*7e90*/  CALL.REL.NOINC `($__internal_109_$__cuda_sm70_shflsync_idx_p) ;  /* 0x000007f000007944 */ /* 0x000fea0003c00000 */
[----:B-1----:R-:W-:Y:S01]  /*7ea0*/  MOV R5, R212 ;  /* 0x000000d400057202 */ /* 0x002fe20000000f00 */
[----:B0-----:R-:W-:Y:S05]  /*7eb0*/  BRA `(.L_x_2672) ;  /* 0xffffbad000007947 */ /* 0x001fea000383ffff */
.L_x_2622:
[----:B------:R-:W-:Y:S01]  /*7ec0*/  HFMA2.MMA R211, -RZ, RZ, 0, 5.9604644775390625e-08 ;  /* 0x00000001ffd37435 */ /* 0x000fe200000001ff */
[----:B------:R-:W-:Y:S01]  /*7ed0*/  IMAD.MOV.U32 R210, RZ, RZ, R6 ;  /* 0x000000ffffd27224 */ /* 0x000fe200078e0006 */
[----:B------:R-:W-:Y:S01]  /*7ee0*/  MOV R212, 0x1f ;  /* 0x0000001f00d47802 */ /* 0x000fe20000000f00 */
[----:B------:R-:W-:Y:S01]  /*7ef0*/  IMAD.MOV.U32 R213, RZ, RZ, -0x1 ;  /* 0xffffffffffd57424 */ /* 0x000fe200078e00ff */
[----:B------:R-:W-:Y:S02]  /*7f00*/  MOV R4, 0x7f20 ;  /* 0x00007f2000047802 */ /* 0x000fe40000000f00 */
[----:B------:R-:W-:Y:S05]  /*7f10*/  CALL.REL.NOINC `($__internal_108_$__cuda_sm70_shflsync_down) ;  /* 0x0000073000007944 */ /* 0x000fea0003c00000 */
[----:B-1----:R-:W-:Y:S01]  /*7f20*/  MOV R209, R210 ;  /* 0x000000d200d17202 */ /* 0x002fe20000000f00 */
[----:B0-----:R-:W-:Y:S05]  /*7f30*/  BRA `(.L_x_2673) ;  /* 0xffffbf3000007947 */ /* 0x001fea000383ffff */
.L_x_2623:
[----:B------:R-:W-:Y:S01]  /*7f40*/  HFMA2.MMA R212, -RZ, RZ, 0, 1.847743988037109375e-06 ;  /* 0x0000001fffd47435 */ /* 0x000fe200000001ff */
[----:B------:R-:W-:Y:S01]  /*7f50*/  MOV R210, R7 ;  /* 0x0000000700d27202 */ /* 0x000fe20000000f00 */
[----:B------:R-:W-:Y:S01]  /*7f60*/  IMAD.MOV.U32 R211, RZ, RZ, 0x1 ;  /* 0x00000001ffd37424 */ /* 0x000fe200078e00ff */
[----:B------:R-:W-:Y:S02]  /*7f70*/  MOV R213, 0xffffffff ;  /* 0xffffffff00d57802 */ /* 0x000fe40000000f00 */
[----:B------:R-:W-:-:S02]  /*7f80*/  MOV R4, 0x7fa0 ;  /* 0x00007fa000047802 */ /* 0x000fc40000000f00 */
[----:B01----:R-:W-:Y:S05]  /*7f90*/  CALL.REL.NOINC `($__internal_108_$__cuda_sm70_shflsync_down) ;  /* 0x000006b000007944 */ /* 0x003fea0003c00000 */
[C---:B------:R-:W-:Y:S01]  /*7fa0*/  FMUL.FTZ R5, R6.reuse, R209 ;  /* 0x000000d106057220 */ /* 0x040fe20000410000 */
[----:B0-----:R-:W-:Y:S01]  /*7fb0*/  HFMA2.MMA R212, -RZ, RZ, 0, 1.847743988037109375e-06 ;  /* 0x0000001fffd47435 */ /* 0x001fe200000001ff */
[C---:B-1----:R-:W-:Y:S01]  /*7fc0*/  FFMA.FTZ R210, R6.reuse, R210, R7 ;  /* 0x000000d206d27223 */ /* 0x042fe20000010007 */
[----:B------:R-:W-:Y:S01]  /*7fd0*/  MOV R213, 0xffffffff ;  /* 0xffffffff00d57802 */ /* 0x000fe20000000f00 */
[----:B------:R-:W-:Y:S01]  /*7fe0*/  IMAD.MOV.U32 R211, RZ, RZ, 0x2 ;  /* 0x00000002ffd37424 */ /* 0x000fe200078e00ff */
[----:B------:R-:W-:-:S02]  /*7ff0*/  FSEL R209, R6, R5, !P4 ;  /* 0x0000000506d17208 */ /* 0x000fc40006000000 */
[----:B------:R-:W-:Y:S02]  /*8000*/  FSEL R7, R7, R210, !P4 ;  /* 0x000000d207077208 */ /* 0x000fe40006000000 */
[----:B------:R-:W-:Y:S01]  /*8010*/  MOV R4, 0x8040 ;  /* 0x0000804000047802 */ /* 0x000fe20000000f00 */
[----:B------:R-:W-:Y:S02]  /*8020*/  IMAD.MOV.U32 R210, RZ, RZ, R209 ;  /* 0x000000ffffd27224 */ /* 0x000fe400078e00d1 */
[----:B------:R-:W-:Y:S05]  /*8030*/  CALL.REL.NOINC `($__internal_108_$__cuda_sm70_shflsync_down) ;  /* 0x0000061000007944 */ /* 0x000fea0003c00000 */
[----:B0-----:R-:W-:Y:S01]  /*8040*/  HFMA2.MMA R212, -RZ, RZ, 0, 1.847743988037109375e-06 ;  /* 0x0000001fffd47435 */ /* 0x001fe200000001ff */
[----:B-1----:R-:W-:Y:S01]  /*8050*/  MOV R6, R210 ;  /* 0x000000d200067202 */ /* 0x002fe20000000f00 */
[----:B------:R-:W-:Y:S01]  /*8060*/  IMAD.MOV.U32 R211, RZ, RZ, 0x2 ;  /* 0x00000002ffd37424 */ /* 0x000fe200078e00ff */
[----:B------:R-:W-:Y:S02]  /*8070*/  MOV R210, R7 ;  /* 0x0000000700d27202 */ /* 0x000fe40000000f00 */
[----:B------:R-:W-:Y:S02]  /*8080*/  MOV R213, 0xffffffff ;  /* 0xffffffff00d57802 */ /* 0x000fe40000000f00 */
[----:B------:R-:W-:-:S02]  /*8090*/  MOV R4, 0x80b0 ;  /* 0x000080b000047802 */ /* 0x000fc40000000f00 */
[----:B------:R-:W-:Y:S05]  /*80a0*/  CALL.REL.NOINC `($__internal_108_$__cuda_sm70_shflsync_down) ;  /* 0x000005a000007944 */ /* 0x000fea0003c00000 */
[----:B-1----:R-:W-:Y:S01]  /*80b0*/  @!P3 FFMA.FTZ R7, R209, R210, R7 ;  /* 0x000000d2d107b223 */ /* 0x002fe20000010007 */
[----:B0-----:R-:W-:Y:S01]  /*80c0*/  HFMA2.MMA R212, -RZ, RZ, 0, 1.847743988037109375e-06 ;  /* 0x0000001fffd47435 */ /* 0x001fe200000001ff */
[----:B------:R-:W-:Y:S01]  /*80d0*/  @!P3 FMUL.FTZ R209, R6, R209 ;  /* 0x000000d106d1b220 */ /* 0x000fe20000410000 */
[----:B------:R-:W-:Y:S01]  /*80e0*/  MOV R213, 0xffffffff ;  /* 0xffffffff00d57802 */ /* 0x000fe20000000f00 */
[----:B------:R-:W-:Y:S01]  /*80f0*/  IMAD.MOV.U32 R211, RZ, RZ, 0x4 ;  /* 0x00000004ffd37424 */ /* 0x000fe200078e00ff */
[----:B------:R-:W-:Y:S01]  /*8100*/  MOV R4, 0x8130 ;  /* 0x0000813000047802 */ /* 0x000fe20000000f00 */
[----:B------:R-:W-:-:S02]  /*8110*/  IMAD.MOV.U32 R210, RZ, RZ, R209 ;  /* 0x000000ffffd27224 */ /* 0x000fc400078e00d1 */
[----:B------:R-:W-:Y:S05]  /*8120*/  CALL.REL.NOINC `($__internal_108_$__cuda_sm70_shflsync_down) ;  /* 0x0000052000007944 */ /* 0x000fea0003c00000 */
[----:B0-----:R-:W-:Y:S01]  /*8130*/  HFMA2.MMA R212, -RZ, RZ, 0, 1.847743988037109375e-06 ;  /* 0x0000001fffd47435 */ /* 0x001fe200000001ff */
[----:B-1----:R-:W-:Y:S01]  /*8140*/  MOV R6, R210 ;  /* 0x000000d200067202 */ /* 0x002fe20000000f00 */
[----:B------:R-:W-:Y:S01]  /*8150*/  IMAD.MOV.U32 R211, RZ, RZ, 0x4 ;  /* 0x00000004ffd37424 */ /* 0x000fe200078e00ff */
[----:B------:R-:W-:-:S02]  /*8160*/  MOV R210, R7 ;  /* 0x0000000700d27202 */ /* 0x000fc40000000f00 */
[----:B------:R-:W-:Y:S02]  /*8170*/  MOV R213, 0xffffffff ;  /* 0xffffffff00d57802 */ /* 0x000fe40000000f00 */
[----:B------:R-:W-:Y:S02]  /*8180*/  MOV R4, 0x81a0 ;  /* 0x000081a000047802 */ /* 0x000fe40000000f00 */
[----:B------:R-:W-:Y:S05]  /*8190*/  CALL.REL.NOINC `($__internal_108_$__cuda_sm70_shflsync_down) ;  /* 0x000004b000007944 */ /* 0x000fea0003c00000 */
[----:B-1----:R-:W-:Y:S01]  /*81a0*/  @!P2 FFMA.FTZ R7, R209, R210, R7 ;  /* 0x000000d2d107a223 */ /* 0x002fe20000010007 */
[----:B0-----:R-:W-:Y:S01]  /*81b0*/  HFMA2.MMA R212, -RZ, RZ, 0, 1.847743988037109375e-06 ;  /* 0x0000001fffd47435 */ /* 0x001fe200000001ff */
[----:B------:R-:W-:Y:S01]  /*81c0*/  @!P2 FMUL.FTZ R209, R6, R209 ;  /* 0x000000d106d1a220 */ /* 0x000fe20000410000 */
[----:B------:R-:W-:Y:S01]  /*81d0*/  MOV R213, 0xffffffff ;  /* 0xffffffff00d57802 */ /* 0x000fe20000000f00 */
[----:B------:R-:W-:Y:S01]  /*81e0*/  IMAD.MOV.U32 R211, RZ, RZ, 0x8 ;  /* 0x00000008ffd37424 */ /* 0x000fe200078e00ff */
[----:B------:R-:W-:Y:S01]  /*81f0*/  MOV R4, 0x8220 ;  /* 0x0000822000047802 */ /* 0x000fe20000000f00 */
[----:B------:R-:W-:Y:S02]  /*8200*/  IMAD.MOV.U32 R210, RZ, RZ, R209 ;  /* 0x000000ffffd27224 */ /* 0x000fe400078e00d1 */
        /* <DEDUP_REMOVED lines=24> */
[----:B------:R-:W-:Y:S01]  /*8390*/  HFMA2.MMA R214, -RZ, RZ, 0, 1.847743988037109375e-06 ;  /* 0x0000001fffd67435 */ /* 0x000fe200000001ff */
[----:B------:R-:W-:Y:S01]  /*83a0*/  @!P0 FMUL.FTZ R209, R6, R209 ;  /* 0x000000d106d18220 */ /* 0x000fe20000410000 */
[----:B------:R-:W-:Y:S01]  /*83b0*/  MOV R215, 0xffffffff ;  /* 0xffffffff00d77802 */ /* 0x000fe20000000f00 */
[----:B0-----:R-:W-:Y:S01]  /*83c0*/  IMAD.MOV.U32 R212, RZ, RZ, RZ ;  /* 0x000000ffffd47224 */ /* 0x001fe200078e00ff */
[----:B------:R-:W-:Y:S01]  /*83d0*/  MOV R4, 0x8400 ;  /* 0x0000840000047802 */ /* 0x000fe20000000f00 */
[----:B------:R-:W-:Y:S02]  /*83e0*/  IMAD.MOV.U32 R213, RZ, RZ, R209 ;  /* 0x000000ffffd57224 */ /* 0x000fe400078e00d1 */
[----:B------:R-:W-:Y:S05]  /*83f0*/  CALL.REL.NOINC `($__internal_109_$__cuda_sm70_shflsync_idx_p) ;  /* 0x0000029000007944 */ /* 0x000fea0003c00000 */
[----:B0-----:R-:W-:Y:S01]  /*8400*/  HFMA2.MMA R214, -RZ, RZ, 0, 1.847743988037109375e-06 ;  /* 0x0000001fffd67435 */ /* 0x001fe200000001ff */
[----:B-1----:R-:W-:Y:S01]  /*8410*/  MOV R6, R212 ;  /* 0x000000d400067202 */ /* 0x002fe20000000f00 */
[----:B------:R-:W-:Y:S01]  /*8420*/  IMAD.MOV.U32 R212, RZ, RZ, RZ ;  /* 0x000000ffffd47224 */ /* 0x000fe200078e00ff */
[----:B------:R-:W-:-:S02]  /*8430*/  MOV R213, R7 ;  /* 0x0000000700d57202 */ /* 0x000fc40000000f00 */
[----:B------:R-:W-:Y:S02]  /*8440*/  MOV R215, 0xffffffff ;  /* 0xffffffff00d77802 */ /* 0x000fe40000000f00 */
[----:B------:R-:W-:Y:S02]  /*8450*/  MOV R4, 0x8470 ;  /* 0x0000847000047802 */ /* 0x000fe40000000f00 */
[----:B------:R-:W-:Y:S05]  /*8460*/  CALL.REL.NOINC `($__internal_109_$__cuda_sm70_shflsync_idx_p) ;  /* 0x0000022000007944 */ /* 0x000fea0003c00000 */
[----:B-1----:R-:W-:Y:S01]  /*8470*/  MOV R208, R212 ;  /* 0x000000d400d07202 */ /* 0x002fe20000000f00 */
[----:B------:R-:W-:Y:S01]  /*8480*/  HFMA2.MMA R212, -RZ, RZ, 0, 1.847743988037109375e-06 ;  /* 0x0000001fffd47435 */ /* 0x000fe200000001ff */
[----:B------:R-:W-:Y:S01]  /*8490*/  IMAD.MOV.U32 R206, RZ, RZ, R6 ;  /* 0x000000ffffce7224 */ /* 0x000fe200078e0006 */
[----:B------:R-:W-:Y:S01]  /*84a0*/  MOV R210, R209 ;  /* 0x000000d100d27202 */ /* 0x000fe20000000f00 */
[----:B------:R-:W-:Y:S01]  /*84b0*/  IMAD.MOV.U32 R211, RZ, RZ, 0x1 ;  /* 0x00000001ffd37424 */ /* 0x000fe200078e00ff */
[----:B0-----:R-:W-:Y:S02]  /*84c0*/  MOV R213, 0xffffffff ;  /* 0xffffffff00d57802 */ /* 0x001fe40000000f00 */
[----:B------:R-:W-:Y:S02]  /*84d0*/  MOV R4, 0x84f0 ;  /* 0x000084f000047802 */ /* 0x000fe40000000f00 */
[----:B------:R-:W-:Y:S05]  /*84e0*/  CALL.REL.NOINC `($__internal_108_$__cuda_sm70_shflsync_down) ;  /* 0x0000016000007944 */ /* 0x000fea0003c00000 */
[----:B0-----:R-:W-:Y:S01]  /*84f0*/  HFMA2.MMA R211, -RZ, RZ, 0, 5.9604644775390625e-08 ;  /* 0x00000001ffd37435 */ /* 0x001fe200000001ff */
[----:B-1----:R-:W-:Y:S01]  /*8500*/  IMAD.MOV.U32 R6, RZ, RZ, R210 ;  /* 0x000000ffff067224 */ /* 0x002fe200078e00d2 */
[----:B------:R-:W-:Y:S01]  /*8510*/  MOV R210, R7 ;  /* 0x0000000700d27202 */ /* 0x000fe20000000f00 */
[----:B------:R-:W-:Y:S01]  /*8520*/  IMAD.MOV.U32 R212, RZ, RZ, 0x1f ;  /* 0x0000001fffd47424 */ /* 0x000fe200078e00ff */
[----:B------:R-:W-:-:S02]  /*8530*/  MOV R213, 0xffffffff ;  /* 0xffffffff00d57802 */ /* 0x000fc40000000f00 */
[----:B------:R-:W-:Y:S02]  /*8540*/  MOV R4, 0x8560 ;  /* 0x0000856000047802 */ /* 0x000fe40000000f00 */
[----:B------:R-:W-:Y:S05]  /*8550*/  CALL.REL.NOINC `($__internal_108_$__cuda_sm70_shflsync_down) ;  /* 0x000000f000007944 */ /* 0x000fea0003c00000 */
[----:B0-----:R-:W-:Y:S01]  /*8560*/  HFMA2.MMA R212, -RZ, RZ, 0, 0 ;  /* 0x00000000ffd47435 */ /* 0x001fe200000001ff */
[----:B------:R-:W-:Y:S01]  /*8570*/  MOV R209, R6 ;  /* 0x0000000600d17202 */ /* 0x000fe20000000f00 */
[----:B------:R-:W-:Y:S01]  /*8580*/  IMAD.MOV.U32 R213, RZ, RZ, R14 ;  /* 0x000000ffffd57224 */ /* 0x000fe200078e000e */
[----:B------:R-:W-:Y:S01]  /*8590*/  MOV R214, 0x1f ;  /* 0x0000001f00d67802 */ /* 0x000fe20000000f00 */
[----:B------:R-:W-:Y:S01]  /*85a0*/  IMAD.MOV.U32 R215, RZ, RZ, -0x1 ;  /* 0xffffffffffd77424 */ /* 0x000fe200078e00ff */
[----:B------:R-:W-:Y:S02]  /*85b0*/  MOV R4, 0x85d0 ;  /* 0x000085d000047802 */ /* 0x000fe40000000f00 */
[----:B-1----:R-:W-:Y:S05]  /*85c0*/  CALL.REL.NOINC `($__internal_109_$__cuda_sm70_shflsync_idx_p) ;  /* 0x000000c000007944 */ /* 0x002fea0003c00000 */
[----:B0-----:R-:W-:Y:S01]  /*85d0*/  HFMA2.MMA R214, -RZ, RZ, 0, 1.847743988037109375e-06 ;  /* 0x0000001fffd67435 */ /* 0x001fe200000001ff */
[----:B-1----:R-:W-:Y:S01]  /*85e0*/  MOV R211, R212 ;  /* 0x000000d400d37202 */ /* 0x002fe20000000f00 */
[----:B------:R-:W-:Y:S01]  /*85f0*/  IMAD.MOV.U32 R212, RZ, RZ, RZ ;  /* 0x000000ffffd47224 */ /* 0x000fe200078e00ff */
[----:B------:R-:W-:Y:S02]  /*8600*/  MOV R213, R15 ;  /* 0x0000000f00d57202 */ /* 0x000fe40000000f00 */
[----:B------:R-:W-:-:S02]  /*8610*/  MOV R215, 0xffffffff ;  /* 0xffffffff00d77802 */ /* 0x000fc40000000f00 */
[----:B------:R-:W-:Y:S02]  /*8620*/  MOV R4, 0x8640 ;  /* 0x0000864000047802 */ /* 0x000fe40000000f00 */
[----:B------:R-:W-:Y:S05]  /*8630*/  CALL.REL.NOINC `($__internal_109_$__cuda_sm70_shflsync_idx_p) ;  /* 0x0000005000007944 */ /* 0x000fea0003c00000 */
[----:B01----:R-:W-:Y:S05]  /*8640*/  BRA `(.L_x_2674) ;  /* 0xffffb9c000007947 */ /* 0x003fea000383ffff */
        .weak           $__internal_108_$__cuda_sm70_shflsync_down
        .type           $__internal_108_$__cuda_sm70_shflsync_down,@function
        .size           $__internal_108_$__cuda_sm70_shflsync_down,($__internal_109_$__cuda_sm70_shflsync_idx_p - $__internal_108_$__cuda_sm70_shflsync_down)
$__internal_108_$__cuda_sm70_shflsync_down:
[----:B------:R-:W-:Y:S01]  /*8650*/  IMAD.MOV.U32 R5, RZ, RZ, 0x0 ;  /* 0x00000000ff057424 */ /* 0x000fe200078e00ff */
[----:B------:R-:W-:Y:S04]  /*8660*/  WARPSYNC R213 ;  /* 0x000000d500007348 */ /* 0x000fe80003800000 */
[----:B------:R0:W1:Y:S01]  /*8670*/  SHFL.DOWN PT, R210, R210, R211, R212 ;  /* 0x080000d3d2d27389 */ /* 0x00006200000e00d4 */
[----:B------:R-:W-:Y:S05]  /*8680*/  RET.REL.NODEC R4 `(_Z25selective_scan_bwd_kernelI32Selective_Scan_bwd_kernel_traitsILi64ELi16ELb0ELb0ELb1ELb0ELb0EN3c104HalfEfEEv12SSMParamsBwd) ;  /* 0xffff797004007950 */ /* 0x000fea0003c3ffff */
        .weak           $__internal_109_$__cuda_sm70_shflsync_idx_p
        .type           $__internal_109_$__cuda_sm70_shflsync_idx_p,@function
        .size           $__internal_109_$__cuda_sm70_shflsync_idx_p,($__internal_110_$__cuda_sm70_shflsync_up - $__internal_109_$__cuda_sm70_shflsync_idx_p)
$__internal_109_$__cuda_sm70_shflsync_idx_p:
[----:B------:R-:W-:Y:S01]  /*8690*/  HFMA2.MMA R5, -RZ, RZ, 0, 0 ;  /* 0x00000000ff057435 */ /* 0x000fe200000001ff */
[----:B------:R-:W-:Y:S04]  /*86a0*/  WARPSYNC R215 ;  /* 0x000000d700007348 */ /* 0x000fe80003800000 */
[----:B------:R0:W1:Y:S01]  /*86b0*/  SHFL.IDX PT, R212, R213, R212, R214 ;  /* 0x000000d4d5d47389 */ /* 0x00006200000e00d6 */
[----:B------:R-:W-:Y:S05]  /*86c0*/  RET.REL.NODEC R4 `(_Z25selective_scan_bwd_kernelI32Selective_Scan_bwd_kernel_traitsILi64ELi16ELb0ELb0ELb1ELb0ELb0EN3c104HalfEfEEv12SSMParamsBwd) ;  /* 0xffff793004007950 */ /* 0x000fea0003c3ffff */
        .weak           $__internal_110_$__cuda_sm70_shflsync_up
        .type           $__internal_110_$__cuda_sm70_shflsync_up,@function
        .size           $__internal_110_$__cuda_sm70_shflsync_up,(.L_x_8922 - $__internal_110_$__cuda_sm70_shflsync_up)
$__internal_110_$__cuda_sm70_shflsync_up:
[----:B------:R-:W-:Y:S01]  /*86d0*/  MOV R5, 0x0 ;  /* 0x0000000000057802 */ /* 0x000fe20000000f00 */
[----:B------:R-:W-:Y:S04]  /*86e0*/  WARPSYNC R214 ;  /* 0x000000d600007348 */ /* 0x000fe80003800000 */
[----:B------:R0:W1:Y:S01]  /*86f0*/  SHFL.UP PT, R211, R211, R212, R213 ;  /* 0x040000d4d3d37389 */ /* 0x00006200000e00d5 */
[----:B------:R-:W-:Y:S05]  /*8700*/  RET.REL.NODEC R4 `(_Z25selective_scan_bwd_kernelI32Selective_Scan_bwd_kernel_traitsILi64ELi16ELb0ELb0ELb1ELb0ELb0EN3c104HalfEfEEv12SSMParamsBwd) ;  /* 0xffff78f004007950 */ /* 0x000fea0003c3ffff */
.L_x_2675:
        /* <DEDUP_REMOVED lines=15> */
.L_x_8922:


//--------------------- .text._Z25selective_scan_bwd_kernelI32Selective_Scan_bwd_kernel_traitsILi64ELi16ELb0ELb0ELb1ELb0ELb1EN3c104HalfEfEEv12SSMParamsBwd --------------------------
	.section	.text._Z25selective_scan_bwd_kernelI32Selective_Scan_bwd_kernel_traitsILi64ELi16ELb0ELb0ELb1ELb0ELb1EN3c104HalfEfEEv12SSMParamsBwd,"ax",@progbits
	.sectioninfo	@"SHI_REGISTERS=242"
	.align	128
        .global         _Z25selective_scan_bwd_kernelI32Selective_Scan_bwd_kernel_traitsILi64ELi16ELb0ELb0ELb1ELb0ELb1EN3c104HalfEfEEv12SSMParamsBwd
        .type           _Z25selective_scan_bwd_kernelI32Selective_Scan_bwd_kernel_traitsILi64ELi16ELb0ELb0ELb1ELb0ELb1EN3c104HalfEfEEv12SSMParamsBwd,@function
        .size           _Z25selective_scan_bwd_kernelI32Selective_Scan_bwd_kernel_traitsILi64ELi16ELb0ELb0ELb1ELb0ELb1EN3c104HalfEfEEv12SSMParamsBwd,(.L_x_8925 - _Z25selective_scan_bwd_kernelI32Selective_Scan_bwd_kernel_traitsILi64ELi16ELb0ELb0ELb1ELb0ELb1EN3c104HalfEfEEv12SSMParamsBwd)
        .other          _Z25selective_scan_bwd_kernelI32Selective_Scan_bwd_kernel_traitsILi64ELi16ELb0ELb0ELb1ELb0ELb1EN3c104HalfEfEEv12SSMParamsBwd,@"STO_CUDA_ENTRY STV_DEFAULT"
_Z25selective_scan_bwd_kernelI32Selective_Scan_bwd_kernel_traitsILi64ELi16ELb0ELb0ELb1ELb0ELb1EN3c104HalfEfEEv12SSMParamsBwd:
.text._Z25selective_scan_bwd_kernelI32Selective_Scan_bwd_kernel_traitsILi64ELi16ELb0ELb0ELb1ELb0ELb1EN3c104HalfEfEEv12SSMParamsBwd:
        /* <DEDUP_REMOVED lines=9> */
[----:B------:R-:W-:Y:S01]  /*0090*/  HFMA2.MMA R132, -RZ, RZ, 0, 0 ;  /* 0x00000000ff847435 */ /* 0x000fe200000001ff */
[----:B------:R-:W-:-:S03]  /*00a0*/  ISETP.NE.AND.EX P1, PT, RZ, c[0x0][0x254], PT, P1 ;  /* 0x00009500ff007a0c */ /* 0x000fc60003f25310 */
[----:B-1----:R-:W1:Y:S01]  /*00b0*/  MUFU.RCP R0, R0 ;  /* 0x0000000000007308 */ /* 0x002e620000001000 */
[----:B0-----:R-:W-:-:S07]  /*00c0*/  SHF.R.S32.HI R134, RZ, 0x1f, R153 ;  /* 0x0000001fff867819 */ /* 0x001fce0000011499 */
[C---:B------:R-:W-:Y:S01]  /*00d0*/  @P0 LEA R2, P2, R153.reuse, c[0x0][0x238], 0x2 ;  /* 0x00008e0099020a11 */ /* 0x040fe200078410ff */
[----:B------:R-:W0:Y:S01]  /*00e0*/  S2R R149, SR_CTAID.X ;  /* 0x0000000000957919 */ /* 0x000e220000002500 */
[C---:B------:R-:W-:Y:S02]  /*00f0*/  @P1 LEA R4, P3, R153.reuse, c[0x0][0x250], 0x2 ;  /* 0x0000940099041a11 */ /* 0x040fe400078610ff */
[C-C-:B------:R-:W-:Y:S02]  /*0100*/  @P0 LEA.HI.X R3, R153.reuse, c[0x0][0x23c], R134.reuse, 0x2, P2 ;  /* 0x00008f0099030a11 */ /* 0x140fe400010f1486 */
[----:B------:R-:W-:Y:S02]  /*0110*/  @P1 LEA.HI.X R5, R153, c[0x0][0x254], R134, 0x2, P3 ;  /* 0x0000950099051a11 */ /* 0x000fe400018f1486 */
[----:B-1----:R-:W-:Y:S01]  /*0120*/  IADD3 R6, R0, 0xffffffe, RZ ;  /* 0x0ffffffe00067810 */ /* 0x002fe20007ffe0ff */
[----:B------:R1:W5:Y:S03]  /*0130*/  @P0 LDG.E R151, [R2.64] ;  /* 0x0000000402970981 */ /* 0x000366000c1e1900 */
[----:B------:R2:W3:Y:S01]  /*0140*/  F2I.FTZ.U32.TRUNC.NTZ R7, R6 ;  /* 0x0000000600077305 */ /* 0x0004e2000021f000 */
[----:B------:R4:W5:Y:S01]  /*0150*/  @P1 LDG.E R132, [R4.64] ;  /* 0x0000000404841981 */ /* 0x000962000c1e1900 */
[C---:B------:R-:W-:Y:S01]  /*0160*/  IMAD R10, R134.reuse, c[0x0][0x1e8], RZ ;  /* 0x00007a00860a7a24 */ /* 0x040fe200078e02ff */
[----:B------:R-:W-:Y:S01]  /*0170*/  HFMA2.MMA R145, -RZ, RZ, 0, 0 ;  /* 0x00000000ff917435 */ /* 0x000fe200000001ff */
[----:B------:R-:W-:-:S02]  /*0180*/  IMAD R12, R134, c[0x0][0x280], RZ ;  /* 0x0000a000860c7a24 */ /* 0x000fc400078e02ff */
[C---:B------:R-:W-:Y:S01]  /*0190*/  IMAD R10, R153.reuse, c[0x0][0x1ec], R10 ;  /* 0x00007b00990a7a24 */ /* 0x040fe200078e020a */
[----:B-1----:R-:W-:Y:S01]  /*01a0*/  IABS R2, R153 ;  /* 0x0000009900027213 */ /* 0x002fe20000000000 */
[----:B------:R-:W-:Y:S01]  /*01b0*/  IMAD R12, R153, c[0x0][0x284], R12 ;  /* 0x0000a100990c7a24 */ /* 0x000fe200078e020c */
[----:B--2---:R-:W-:Y:S01]  /*01c0*/  HFMA2.MMA R6, -RZ, RZ, 0, 0 ;  /* 0x00000000ff067435 */ /* 0x004fe200000001ff */
[----:B------:R-:W-:Y:S01]  /*01d0*/  IMAD.MOV.U32 R143, RZ, RZ, RZ ;  /* 0x000000ffff8f7224 */ /* 0x000fe200078e00ff */
[----:B0-----:R-:W-:Y:S01]  /*01e0*/  SHF.R.S32.HI R166, RZ, 0x1f, R149 ;  /* 0x0000001fffa67819 */ /* 0x001fe20000011495 */
[----:B---3--:R-:W-:-:S04]  /*01f0*/  IMAD.MOV R8, RZ, RZ, -R7 ;  /* 0x000000ffff087224 */ /* 0x008fc800078e0a07 */
[----:B----4-:R-:W-:Y:S02]  /*0200*/  IMAD R4, R166, c[0x0][0x1d0], RZ ;  /* 0x00007400a6047a24 */ /* 0x010fe400078e02ff */
[----:B------:R-:W-:Y:S01]  /*0210*/  IMAD R3, R8, R11, RZ ;  /* 0x0000000b08037224 */ /* 0x000fe200078e02ff */
[----:B------:R-:W-:-:S03]  /*0220*/  LOP3.LUT R8, R153, c[0x0][0x178], RZ, 0x3c, !PT ;  /* 0x00005e0099087a12 */ /* 0x000fc600078e3cff */
[----:B------:R-:W-:Y:S01]  /*0230*/  IMAD.HI.U32 R7, R7, R3, R6 ;  /* 0x0000000307077227 */ /* 0x000fe200078e0006 */
[----:B------:R-:W-:-:S03]  /*0240*/  ISETP.GE.AND P2, PT, R8, RZ, PT ;  /* 0x000000ff0800720c */ /* 0x000fc60003f46270 */
[----:B------:R-:W-:Y:S02]  /*0250*/  IMAD R6, R166, c[0x0][0x1e0], RZ ;  /* 0x00007800a6067a24 */ /* 0x000fe400078e02ff */
[----:B------:R-:W-:-:S04]  /*0260*/  IMAD.HI.U32 R147, R7, R2, RZ ;  /* 0x0000000207937227 */ /* 0x000fc800078e00ff */
[----:B------:R-:W-:Y:S02]  /*0270*/  IMAD.MOV R0, RZ, RZ, -R147 ;  /* 0x000000ffff007224 */ /* 0x000fe400078e0a93 */
[----:B------:R-:W-:Y:S02]  /*0280*/  IMAD R7, R149, c[0x0][0x1d4], R4 ;  /* 0x0000750095077a24 */ /* 0x000fe400078e0204 */
[----:B------:R-:W-:Y:S02]  /*0290*/  IMAD R0, R11, R0, R2 ;  /* 0x000000000b007224 */ /* 0x000fe400078e0202 */
[----:B------:R-:W-:-:S03]  /*02a0*/  IMAD.WIDE.U32 R2, R149, c[0x0][0x1d0], RZ ;  /* 0x0000740095027a25 */ /* 0x000fc600078e00ff */
[----:B------:R-:W-:Y:S01]  /*02b0*/  ISETP.GT.U32.AND P1, PT, R11, R0, PT ;  /* 0x000000000b00720c */ /* 0x000fe20003f24070 */
[----:B------:R-:W-:Y:S01]  /*02c0*/  IMAD.WIDE.U32 R4, R149, c[0x0][0x1e0], RZ ;  /* 0x0000780095047a25 */ /* 0x000fe200078e00ff */
[----:B------:R-:W-:-:S03]  /*02d0*/  IADD3 R3, R3, R7, RZ ;  /* 0x0000000703037210 */ /* 0x000fc60007ffe0ff */
[----:B------:R-:W-:Y:S02]  /*02e0*/  IMAD R9, R149, c[0x0][0x1e4], R6 ;  /* 0x0000790095097a24 */ /* 0x000fe400078e0206 */
[----:B------:R-:W-:Y:S02]  /*02f0*/  IMAD R8, R166, c[0x0][0x278], RZ ;  /* 0x00009e00a6087a24 */ /* 0x000fe400078e02ff */
[----:B------:R-:W-:Y:S02]  /*0300*/  IMAD.IADD R5, R5, 0x1, R9 ;  /* 0x0000000105057824 */ /* 0x000fe400078e0209 */
[----:B------:R-:W-:Y:S02]  /*0310*/  IMAD R9, R149, c[0x0][0x27c], R8 ;  /* 0x00009f0095097a24 */ /* 0x000fe400078e0208 */
[-C--:B------:R-:W-:Y:S01]  /*0320*/  @!P1 IADD3 R0, R0, -R11.reuse, RZ ;  /* 0x8000000b00009210 */ /* 0x080fe20007ffe0ff */
[----:B------:R-:W-:Y:S01]  /*0330*/  IMAD.MOV.U32 R8, RZ, RZ, c[0x0][0x174] ;  /* 0x00005d00ff087624 */ /* 0x000fe200078e00ff */
[----:B------:R-:W-:Y:S01]  /*0340*/  @!P1 IADD3 R147, R147, 0x1, RZ ;  /* 0x0000000193939810 */ /* 0x000fe20007ffe0ff */
[----:B------:R-:W-:Y:S01]  /*0350*/  IMAD.WIDE.U32 R2, R153, c[0x0][0x1d8], R2 ;  /* 0x0000760099027a25 */ /* 0x000fe200078e0002 */
[----:B------:R-:W-:-:S02]  /*0360*/  ISETP.GE.U32.AND P0, PT, R0, R11, PT ;  /* 0x0000000b0000720c */ /* 0x000fc40003f06070 */
[----:B------:R-:W-:Y:S01]  /*0370*/  LEA R11, R8, 0xfffffc00, 0xa ;  /* 0xfffffc00080b7811 */ /* 0x000fe200078e50ff */
[----:B------:R-:W-:Y:S01]  /*0380*/  IMAD R0, R166, c[0x0][0x1b0], RZ ;  /* 0x00006c00a6007a24 */ /* 0x000fe200078e02ff */
[----:B------:R-:W-:Y:S01]  /*0390*/  ISETP.NE.AND P1, PT, RZ, c[0x0][0x178], PT ;  /* 0x00005e00ff007a0c */ /* 0x000fe20003f25270 */
[----:B------:R-:W-:Y:S01]  /*03a0*/  IMAD.WIDE.U32 R6, R149, c[0x0][0x278], RZ ;  /* 0x00009e0095067a25 */ /* 0x000fe200078e00ff */
[----:B------:R-:W-:Y:S02]  /*03b0*/  SHF.R.S32.HI R13, RZ, 0x1f, R11 ;  /* 0x0000001fff0d7819 */ /* 0x000fe4000001140b */
[----:B------:R-:W-:Y:S01]  /*03c0*/  IADD3 R137, P4, R11, R2, RZ ;  /* 0x000000020b897210 */ /* 0x000fe20007f9e0ff */
[----:B------:R-:W-:Y:S01]  /*03d0*/  IMAD R15, R149, c[0x0][0x1b4], R0 ;  /* 0x00006d00950f7a24 */ /* 0x000fe200078e0200 */
[----:B------:R-:W-:Y:S01]  /*03e0*/  IADD3 R7, R7, R9, RZ ;  /* 0x0000000907077210 */ /* 0x000fe20007ffe0ff */
[----:B------:R-:W-:Y:S01]  /*03f0*/  IMAD R0, R134, c[0x0][0x1d8], RZ ;  /* 0x0000760086007a24 */ /* 0x000fe200078e02ff */
[----:B------:R-:W-:Y:S01]  /*0400*/  ISETP.GE.AND P3, PT, R8, 0x1, PT ;  /* 0x000000010800780c */ /* 0x000fe20003f66270 */
[----:B------:R-:W-:Y:S01]  /*0410*/  IMAD.WIDE.U32 R8, R149, c[0x0][0x1b0], RZ ;  /* 0x00006c0095087a25 */ /* 0x000fe200078e00ff */
[----:B------:R-:W-:-:S03]  /*0420*/  @P0 IADD3 R147, R147, 0x1, RZ ;  /* 0x0000000193930810 */ /* 0x000fc60007ffe0ff */
[----:B------:R-:W-:Y:S01]  /*0430*/  IMAD R0, R153, c[0x0][0x1dc], R0 ;  /* 0x0000770099007a24 */ /* 0x000fe200078e0200 */
[----:B------:R-:W-:Y:S01]  /*0440*/  @!P2 IADD3 R147, -R147, RZ, RZ ;  /* 0x000000ff9393a210 */ /* 0x000fe20007ffe1ff */
[----:B------:R-:W-:Y:S01]  /*0450*/  IMAD.IADD R9, R9, 0x1, R15 ;  /* 0x0000000109097824 */ /* 0x000fe200078e020f */
[----:B------:R-:W-:Y:S02]  /*0460*/  @!P1 LOP3.LUT R147, RZ, c[0x0][0x178], RZ, 0x33, !PT ;  /* 0x00005e00ff939a12 */ /* 0x000fe400078e33ff */
[----:B------:R-:W-:Y:S01]  /*0470*/  IADD3.X R0, R13, R3, R0, P4, !PT ;  /* 0x000000030d007210 */ /* 0x000fe200027fe400 */
[----:B------:R-:W-:Y:S01]  /*0480*/  IMAD.WIDE.U32 R2, R153, c[0x0][0x1e8], R4 ;  /* 0x00007a0099027a25 */ /* 0x000fe200078e0004 */
[----:B------:R-:W-:Y:S02]  /*0490*/  LEA R139, P1, R137, c[0x0][0x240], 0x1 ;  /* 0x00009000898b7a11 */ /* 0x000fe400078208ff */
[----:B------:R-:W-:Y:S01]  /*04a0*/  SHF.R.S32.HI R165, RZ, 0x1f, R147 ;  /* 0x0000001fffa57819 */ /* 0x000fe20000011493 */
[----:B------:R-:W-:Y:S01]  /*04b0*/  IMAD.WIDE.U32 R4, R153, c[0x0][0x280], R6 ;  /* 0x0000a00099047a25 */ /* 0x000fe200078e0006 */
[----:B------:R-:W-:-:S02]  /*04c0*/  IADD3 R135, P0, R11, R2, RZ ;  /* 0x000000020b877210 */ /* 0x000fc40007f1e0ff */
[----:B------:R-:W-:Y:S01]  /*04d0*/  LEA.HI.X R137, R137, c[0x0][0x244], R0, 0x1, P1 ;  /* 0x0000910089897a11 */ /* 0x000fe200008f0c00 */
[----:B------:R-:W-:Y:S01]  /*04e0*/  IMAD R0, R165, c[0x0][0x1c8], RZ ;  /* 0x00007200a5007a24 */ /* 0x000fe200078e02ff */
[----:B------:R-:W-:Y:S01]  /*04f0*/  IADD3 R131, P2, R11, R4, RZ ;  /* 0x000000040b837210 */ /* 0x000fe20007f5e0ff */
[----:B------:R-:W-:Y:S01]  /*0500*/  IMAD.WIDE.U32 R8, R147, c[0x0][0x1c8], R8 ;  /* 0x0000720093087a25 */ /* 0x000fe200078e0008 */
[C---:B------:R-:W-:Y:S02]  /*0510*/  IADD3.X R2, R13.reuse, R3, R10, P0, !PT ;  /* 0x000000030d027210 */ /* 0x040fe400007fe40a */
[----:B------:R-:W-:Y:S01]  /*0520*/  IADD3.X R4, R13, R5, R12, P2, !PT ;  /* 0x000000050d047210 */ /* 0x000fe200017fe40c */
[----:B------:R-:W-:Y:S01]  /*0530*/  IMAD R3, R147, c[0x0][0x1cc], R0 ;  /* 0x0000730093037a24 */ /* 0x000fe200078e0200 */
[----:B------:R-:W-:Y:S01]  /*0540*/  ISETP.NE.U32.AND P0, PT, RZ, c[0x0][0x260], PT ;  /* 0x00009800ff007a0c */ /* 0x000fe20003f05070 */
[----:B------:R-:W-:Y:S01]  /*0550*/  IMAD.MOV.U32 R10, RZ, RZ, RZ ;  /* 0x000000ffff0a7224 */ /* 0x000fe200078e00ff */
[----:B------:R-:W-:-:S02]  /*0560*/  LEA R128, P2, R135, c[0x0][0x248], 0x1 ;  /* 0x0000920087807a11 */ /* 0x000fc400078408ff */
[----:B------:R-:W-:Y:S02]  /*0570*/  ISETP.NE.AND.EX P0, PT, RZ, c[0x0][0x264], PT, P0 ;  /* 0x00009900ff007a0c */ /* 0x000fe40003f05300 */
[----:B------:R-:W-:Y:S01]  /*0580*/  LEA.HI.X R135, R135, c[0x0][0x24c], R2, 0x1, P2 ;  /* 0x0000930087877a11 */ /* 0x000fe200010f0c02 */
[----:B------:R-:W-:Y:S01]  /*0590*/  IMAD.IADD R2, R9, 0x1, R3 ;  /* 0x0000000109027824 */ /* 0x000fe200078e0203 */
[----:B------:R-:W-:Y:S02]  /*05a0*/  ISETP.NE.U32.AND P2, PT, RZ, c[0x0][0x348], PT ;  /* 0x0000d200ff007a0c */ /* 0x000fe40003f45070 */
[----:B------:R-:W-:Y:S02]  /*05b0*/  ISETP.NE.U32.AND P1, PT, RZ, c[0x0][0x328], PT ;  /* 0x0000ca00ff007a0c */ /* 0x000fe40003f25070 */
[----:B------:R-:W-:Y:S02]  /*05c0*/  ISETP.NE.AND.EX P2, PT, RZ, c[0x0][0x34c], PT, P2 ;  /* 0x0000d300ff007a0c */ /* 0x000fe40003f45320 */
[----:B------:R-:W-:-:S02]  /*05d0*/  ISETP.NE.AND.EX P1, PT, RZ, c[0x0][0x32c], PT, P1 ;  /* 0x0000cb00ff007a0c */ /* 0x000fc40003f25310 */
[----:B------:R-:W-:Y:S01]  /*05e0*/  IADD3 R11, P5, R11, R8, RZ ;  /* 0x000000080b0b7210 */ /* 0x000fe20007fbe0ff */
[----:B------:R-:W-:Y:S01]  /*05f0*/  @P0 IMAD R0, R149, c[0x0][0x164], R153 ;  /* 0x0000590095000a24 */ /* 0x000fe200078e0299 */
[----:B------:R-:W-:Y:S01]  /*0600*/  LEA R133, P4, R131, c[0x0][0x308], 0x1 ;  /* 0x0000c20083857a11 */ /* 0x000fe200078808ff */
[----:B------:R-:W-:Y:S01]  /*0610*/  @P0 IMAD.MOV.U32 R15, RZ, RZ, 0x8 ;  /* 0x00000008ff0f0424 */ /* 0x000fe200078e00ff */
[----:B------:R-:W-:Y:S01]  /*0620*/  IADD3.X R2, R13, R2, RZ, P5, !PT ;  /* 0x000000020d027210 */ /* 0x000fe20002ffe4ff */
[----:B------:R-:W-:Y:S01]  /*0630*/  @P0 IMAD R0, R0, c[0x0][0x174], RZ ;  /* 0x00005d0000000a24 */ /* 0x000fe200078e02ff */
[----:B------:R-:W-:Y:S01]  /*0640*/  CS2R R12, SRZ ;  /* 0x00000000000c7805 */ /* 0x000fe2000001ff00 */
[----:B------:R-:W-:Y:S02]  /*0650*/  LEA.HI.X R131, R131, c[0x0][0x30c], R4, 0x1, P4 ;  /* 0x0000c30083837a11 */ /* 0x000fe400020f0c04 */
[----:B------:R-:W-:Y:S01]  /*0660*/  @P2 LEA R10, P5, R153, c[0x0][0x348], 0x2 ;  /* 0x0000d200990a2a11 */ /* 0x000fe200078a10ff */
[----:B------:R-:W-:Y:S01]  /*0670*/  @P0 IMAD R0, R0, c[0x0][0x16c], RZ ;  /* 0x00005b0000000a24 */ /* 0x000fe200078e02ff */
[----:B------:R-:W-:-:S02]  /*0680*/  MOV R3, RZ ;  /* 0x000000ff00037202 */ /* 0x000fc40000000f00 */
[----:B------:R-:W-:Y:S01]  /*0690*/  LEA R129, P6, R11, c[0x0][0x230], 0x1 ;  /* 0x00008c000b817a11 */ /* 0x000fe200078c08ff */
[----:B------:R-:W-:Y:S01]  /*06a0*/  @P0 IMAD.WIDE R14, R0, R15, c[0x0][0x260] ;  /* 0x00009800000e0625 */ /* 0x000fe200078e020f */
[C---:B------:R-:W-:Y:S01]  /*06b0*/  @P1 LEA R12, P4, R153.reuse, c[0x0][0x328], 0x2 ;  /* 0x0000ca00990c1a11 */ /* 0x040fe200078810ff */
[----:B------:R-:W-:Y:S01]  /*06c0*/  @!P0 CS2R R14, SRZ ;  /* 0x00000000000e8805 */ /* 0x000fe2000001ff00 */
[----:B------:R-:W-:Y:S02]  /*06d0*/  @P2 LEA.HI.X R3, R153, c[0x0][0x34c], R134, 0x2, P5 ;  /* 0x0000d30099032a11 */ /* 0x000fe400028f1486 */
[----:B------:R-:W-:Y:S02]  /*06e0*/  LEA.HI.X R127, R11, c[0x0][0x234], R2, 0x1, P6 ;  /* 0x00008d000b7f7a11 */ /* 0x000fe400030f0c02 */
[----:B------:R-:W-:Y:S02]  /*06f0*/  @P1 LEA.HI.X R13, R153, c[0x0][0x32c], R134, 0x2, P4 ;  /* 0x0000cb00990d1a11 */ /* 0x000fe400020f1486 */
[----:B------:R-:W-:Y:S01]  /*0700*/  MOV R11, R3 ;  /* 0x00000003000b7202 */ /* 0x000fe20000000f00 */
[----:B------:R-:W-:Y:S05]  /*0710*/  @!P3 BRA `(.L_x_2676) ;  /* 0x000093800000b947 */ /* 0x000fea0003800000 */
[----:B------:R-:W0:Y:S01]  /*0720*/  S2R R141, SR_TID.X ;  /* 0x00000000008d7919 */ /* 0x000e220000002100 */
[----:B------:R-:W-:Y:S01]  /*0730*/  MOV R143, RZ ;  /* 0x000000ff008f7202 */ /* 0x000fe20000000f00 */
[----:B------:R-:W-:Y:S01]  /*0740*/  IMAD.MOV.U32 R126, RZ, RZ, RZ ;  /* 0x000000ffff7e7224 */ /* 0x000fe200078e00ff */
[----:B------:R-:W-:Y:S01]  /*0750*/  MOV R145, RZ ;  /* 0x000000ff00917202 */ /* 0x000fe20000000f00 */
[----:B------:R-:W1:Y:S01]  /*0760*/  S2R R130, SR_LANEID ;  /* 0x0000000000827919 */ /* 0x000e620000000000 */
[----:B0-----:R-:W-:Y:S01]  /*0770*/  IMAD.SHL.U32 R164, R141, 0x10, RZ ;  /* 0x000000108da47824 */ /* 0x001fe200078e00ff */
[----:B------:R-:W-:-:S02]  /*0780*/  SHF.R.S32.HI R0, RZ, 0x1f, R141 ;  /* 0x0000001fff007819 */ /* 0x000fc4000001148d */
[----:B------:R-:W-:Y:S02]  /*0790*/  LOP3.LUT R163, R141, 0x1f, RZ, 0xc0, !PT ;  /* 0x0000001f8da37812 */ /* 0x000fe400078ec0ff */
[----:B------:R-:W-:Y:S02]  /*07a0*/  LOP3.LUT R8, R164, 0xfffffe00, RZ, 0xc0, !PT ;  /* 0xfffffe00a4087812 */ /* 0x000fe400078ec0ff */
[----:B------:R-:W-:Y:S02]  /*07b0*/  LEA.HI R0, R0, R141, RZ, 0x5 ;  /* 0x0000008d00007211 */ /* 0x000fe400078f28ff */
[----:B------:R-:W-:Y:S02]  /*07c0*/  LOP3.LUT R8, R8, 0x1f, R141, 0xf8, !PT ;  /* 0x0000001f08087812 */ /* 0x000fe400078ef88d */
[----:B------:R-:W-:Y:S02]  /*07d0*/  SHF.R.S32.HI R125, RZ, 0x5, R0 ;  /* 0x00000005ff7d7819 */ /* 0x000fe40000011400 */
[----:B-1----:R-:W-:-:S02]  /*07e0*/  SHF.R.S32.HI R9, RZ, 0x1f, R8 ;  /* 0x0000001fff097819 */ /* 0x002fc40000011408 */
.L_x_2735:
[----:B------:R-:W-:Y:S01]  /*07f0*/  IADD3 R162, -R126, c[0x0][0x174], RZ ;  /* 0x00005d007ea27a10 */ /* 0x000fe20007ffe1ff */
[----:B------:R-:W-:Y:S01]  /*0800*/  BAR.SYNC.DEFER_BLOCKING 0x0 ;  /* 0x0000000000007b1d */ /* 0x000fe20000010000 */
[----:B------:R-:W-:-:S02]  /*0810*/  LOP3.LUT R33, R8, 0x20, RZ, 0xfc, !PT ;  /* 0x0000002008217812 */ /* 0x000fc400078efcff */
[----:B------:R-:W-:Y:S02]  /*0820*/  LEA R2, R162, 0xfffffc00, 0xa ;  /* 0xfffffc00a2027811 */ /* 0x000fe400078e50ff */
[----:B------:R-:W-:Y:S02]  /*0830*/  LEA R4, P3, R8, R139, 0x1 ;  /* 0x0000008b08047211 */ /* 0x000fe400078608ff */
[----:B------:R-:W-:Y:S02]  /*0840*/  IADD3 R35, -R2, c[0x0][0x168], RZ ;  /* 0x00005a0002237a10 */ /* 0x000fe40007ffe1ff */
[C---:B------:R-:W-:Y:S02]  /*0850*/  LOP3.LUT R32, R8.reuse, 0x40, RZ, 0xfc, !PT ;  /* 0x0000004008207812 */ /* 0x040fe400078efcff */
[-C--:B------:R-:W-:Y:S02]  /*0860*/  ISETP.GE.AND P2, PT, R8, R35.reuse, PT ;  /* 0x000000230800720c */ /* 0x080fe40003f46270 */
[----:B------:R-:W-:-:S02]  /*0870*/  ISETP.GE.AND P1, PT, R33, R35, PT ;  /* 0x000000232100720c */ /* 0x000fc40003f26270 */
[C---:B------:R-:W-:Y:S02]  /*0880*/  LOP3.LUT R31, R8.reuse, 0x60, RZ, 0xfc, !PT ;  /* 0x00000060081f7812 */ /* 0x040fe400078efcff */
[----:B------:R-:W-:Y:S02]  /*0890*/  PRMT R3, RZ, 0x7610, R3 ;  /* 0x00007610ff037816 */ /* 0x000fe40000000003 */
[C---:B------:R-:W-:Y:S02]  /*08a0*/  LOP3.LUT R30, R8.reuse, 0x80, RZ, 0xfc, !PT ;  /* 0x00000080081e7812 */ /* 0x040fe400078efcff */
[----:B------:R-:W-:Y:S02]  /*08b0*/  PRMT R6, RZ, 0x7610, R6 ;  /* 0x00007610ff067816 */ /* 0x000fe40000000006 */
[C---:B------:R-:W-:Y:S02]  /*08c0*/  LOP3.LUT R29, R8.reuse, 0xa0, RZ, 0xfc, !PT ;  /* 0x000000a0081d7812 */ /* 0x040fe400078efcff */
[----:B------:R-:W-:-:S02]  /*08d0*/  LEA.HI.X R5, R8, R137, R9, 0x1, P3 ;  /* 0x0000008908057211 */ /* 0x000fc400018f0c09 */
[----:B------:R-:W-:Y:S02]  /*08e0*/  LOP3.LUT R28, R8, 0xc0, RZ, 0xfc, !PT ;  /* 0x000000c0081c7812 */ /* 0x000fe400078efcff */
[-C--:B------:R-:W-:Y:S01]  /*08f0*/  ISETP.GE.AND P0, PT, R32, R35.reuse, PT ;  /* 0x000000232000720c */ /* 0x080fe20003f06270 */
[----:B------:R0:W2:Y:S01]  /*0900*/  @!P2 LDG.E.U16 R3, [R4.64] ;  /* 0x000000040403a981 */ /* 0x0000a2000c1e1500 */
[C---:B------:R-:W-:Y:S02]  /*0910*/  LOP3.LUT R27, R8.reuse, 0xe0, RZ, 0xfc, !PT ;  /* 0x000000e0081b7812 */ /* 0x040fe400078efcff */
[-C--:B------:R-:W-:Y:S01]  /*0920*/  ISETP.GE.AND P4, PT, R31, R35.reuse, PT ;  /* 0x000000231f00720c */ /* 0x080fe20003f86270 */
[----:B------:R0:W3:Y:S01]  /*0930*/  @!P1 LDG.E.U16 R6, [R4.64+0x40] ;  /* 0x0000400404069981 */ /* 0x0000e2000c1e1500 */
[----:B------:R-:W-:Y:S02]  /*0940*/  LOP3.LUT R26, R8, 0x100, RZ, 0xfc, !PT ;  /* 0x00000100081a7812 */ /* 0x000fe400078efcff */
        /* <DEDUP_REMOVED lines=20> */
[C---:B------:R-:W-:Y:S01]  /*0a90*/  LOP3.LUT R21, R8.reuse, 0x1a0, RZ, 0xfc, !PT ;  /* 0x000001a008157812 */ /* 0x040fe200078efcff */
[----:B------:R0:W4:Y:S01]  /*0aa0*/  @!P3 LDG.E.U16 R19, [R4.64+0x180] ;  /* 0x000180040413b981 */ /* 0x000122000c1e1500 */
[-C--:B------:R-:W-:Y:S02]  /*0ab0*/  ISETP.GE.AND P0, PT, R25, R35.reuse, PT ;  /* 0x000000231900720c */ /* 0x080fe40003f06270 */
[----:B------:R-:W-:Y:S01]  /*0ac0*/  LOP3.LUT R20, R8, 0x1c0, RZ, 0xfc, !PT ;  /* 0x000001c008147812 */ /* 0x000fe200078efcff */
[----:B------:R0:W4:Y:S01]  /*0ad0*/  @!P2 LDG.E.U16 R34, [R4.64+0x1c0] ;  /* 0x0001c0040422a981 */ /* 0x000122000c1e1500 */
[----:B------:R-:W-:-:S02]  /*0ae0*/  ISETP.GE.AND P4, PT, R24, R35, PT ;  /* 0x000000231800720c */ /* 0x000fc40003f86270 */
[----:B------:R-:W-:Y:S01]  /*0af0*/  LOP3.LUT R0, R8, 0x1e0, RZ, 0xfc, !PT ;  /* 0x000001e008007812 */ /* 0x000fe200078efcff */
[----:B------:R0:W4:Y:S01]  /*0b00*/  @!P1 LDG.E.U16 R37, [R4.64+0x200] ;  /* 0x0002000404259981 */ /* 0x000122000c1e1500 */
        /* <DEDUP_REMOVED lines=29> */
[C---:B------:R-:W-:Y:S02]  /*0ce0*/  IADD3 R57, R44.reuse, 0xe0, RZ ;  /* 0x000000e02c397810 */ /* 0x040fe40007ffe0ff */
[-C--:B------:R-:W-:Y:S02]  /*0cf0*/  LEA.HI.SX32 R47, R47, R44.reuse, 0x1b ;  /* 0x0000002c2f2f7211 */ /* 0x080fe400078fdaff */
[----:B------:R-:W-:Y:S01]  /*0d00*/  LEA.HI.SX32 R49, R49, R44, 0x1b ;  /* 0x0000002c31317211 */ /* 0x000fe200078fdaff */
[----:B------:R-:W-:Y:S01]  /*0d10*/  IMAD.SHL.U32 R123, R45, 0x2, RZ ;  /* 0x000000022d7b7824 */ /* 0x000fe200078e00ff */
[----:B0-----:R-:W-:-:S02]  /*0d20*/  IADD3 R5, R44, 0x100, RZ ;  /* 0x000001002c057810 */ /* 0x001fc40007ffe0ff */
        /* <DEDUP_REMOVED lines=35> */
[-C--:B------:R-:W-:Y:S02]  /*0f60*/  ISETP.GE.AND P2, PT, R8, R35.reuse, PT ;  /* 0x000000230800720c */ /* 0x080fe40003f46270 */
[----:B------:R-:W-:-:S02]  /*0f70*/  ISETP.GE.AND P1, PT, R33, R35, PT ;  /* 0x000000232100720c */ /* 0x000fc40003f26270 */
[----:B------:R-:W-:Y:S02]  /*0f80*/  SHF.L.U64.HI R108, R8, 0x1, R9 ;  /* 0x00000001086c7819 */ /* 0x000fe40000010209 */
[----:B------:R-:W-:Y:S02]  /*0f90*/  IADD3 R4, P0, R128, R107, RZ ;  /* 0x0000006b80047210 */ /* 0x000fe40007f1e0ff */
[-C--:B------:R-:W-:Y:S02]  /*0fa0*/  ISETP.GE.AND P4, PT, R31, R35.reuse, PT ;  /* 0x000000231f00720c */ /* 0x080fe40003f86270 */
[----:B------:R-:W-:Y:S02]  /*0fb0*/  IADD3.X R5, R135, R108, RZ, P0, !PT ;  /* 0x0000006c87057210 */ /* 0x000fe400007fe4ff */
[-C--:B------:R-:W-:Y:S02]  /*0fc0*/  ISETP.GE.AND P0, PT, R32, R35.reuse, PT ;  /* 0x000000232000720c */ /* 0x080fe40003f06270 */
[----:B------:R-:W-:-:S02]  /*0fd0*/  ISETP.GE.AND P6, PT, R30, R35, PT ;  /* 0x000000231e00720c */ /* 0x000fc40003fc6270 */
[-C--:B------:R-:W-:Y:S02]  /*0fe0*/  ISETP.GE.AND P5, PT, R29, R35.reuse, PT ;  /* 0x000000231d00720c */ /* 0x080fe40003fa6270 */
[----:B------:R-:W-:Y:S01]  /*0ff0*/  ISETP.GE.AND P3, PT, R28, R35, PT ;  /* 0x000000231c00720c */ /* 0x000fe20003f66270 */
[----:B--2---:R0:W-:Y:S04]  /*1000*/  STS.U16 [R124], R3 ;  /* 0x000000037c007388 */ /* 0x0041e80000000400 */
[----:B---3--:R-:W-:Y:S01]  /*1010*/  STS.U16 [R123+0x40], R6 ;  /* 0x000040067b007388 */ /* 0x008fe20000000400 */
[----:B0-----:R-:W-:-:S05]  /*1020*/  IMAD R3, R130, 0x10, R73 ;  /* 0x0000001082037824 */ /* 0x001fca00078e0249 */
[----:B------:R-:W-:Y:S01]  /*1030*/  LEA.HI.SX32 R106, R3, R3, 0x1b ;  /* 0x00000003036a7211 */ /* 0x000fe200078fdaff */
[----:B----4-:R0:W-:Y:S04]  /*1040*/  STS.U16 [R122+0x80], R7 ;  /* 0x000080077a007388 */ /* 0x0101e80000000400 */
[----:B------:R-:W-:Y:S04]  /*1050*/  STS.U16 [R121+0xc0], R16 ;  /* 0x0000c01079007388 */ /* 0x000fe80000000400 */
[----:B------:R1:W-:Y:S04]  /*1060*/  STS.U16 [R120+0x100], R17 ;  /* 0x0001001178007388 */ /* 0x0003e80000000400 */
[----:B------:R-:W-:Y:S04]  /*1070*/  STS.U16 [R119+0x140], R18 ;  /* 0x0001401277007388 */ /* 0x000fe80000000400 */
[----:B------:R2:W-:Y:S04]  /*1080*/  STS.U16 [R118+0x180], R19 ;  /* 0x0001801376007388 */ /* 0x0005e80000000400 */
[----:B------:R-:W-:Y:S04]  /*1090*/  STS.U16 [R117+0x1c0], R34 ;  /* 0x0001c02275007388 */ /* 0x000fe80000000400 */
[----:B------:R3:W-:Y:S01]  /*10a0*/  STS.U16 [R116+0x200], R37 ;  /* 0x0002002574007388 */ /* 0x0007e20000000400 */
[----:B------:R-:W-:-:S03]  /*10b0*/  IMAD.SHL.U32 R106, R106, 0x2, RZ ;  /* 0x000000026a6a7824 */ /* 0x000fc600078e00ff */
[----:B------:R-:W-:Y:S04]  /*10c0*/  STS.U16 [R115+0x240], R36 ;  /* 0x0002402473007388 */ /* 0x000fe80000000400 */
        /* <DEDUP_REMOVED lines=25> */
[----:B------:R-:W-:Y:S02]  /*1260*/  PRMT R6, RZ, 0x7610, R6 ;  /* 0x00007610ff067816 */ /* 0x000fe40000000006 */
[----:B-1----:R-:W-:Y:S02]  /*1270*/  PRMT R17, RZ, 0x7610, R17 ;  /* 0x00007610ff117816 */ /* 0x002fe40000000011 */
[----:B------:R-:W-:Y:S02]  /*1280*/  PRMT R16, RZ, 0x7610, R16 ;  /* 0x00007610ff107816 */ /* 0x000fe40000000010 */
[----:B--2---:R-:W-:Y:S02]  /*1290*/  PRMT R19, RZ, 0x7610, R19 ;  /* 0x00007610ff137816 */ /* 0x004fe40000000013 */
[----:B------:R-:W-:Y:S02]  /*12a0*/  PRMT R18, RZ, 0x7610, R18 ;  /* 0x00007610ff127816 */ /* 0x000fe40000000012 */
[----:B---3--:R-:W-:-:S02]  /*12b0*/  PRMT R37, RZ, 0x7610, R37 ;  /* 0x00007610ff257816 */ /* 0x008fc40000000025 */
[----:B------:R-:W-:Y:S02]  /*12c0*/  PRMT R34, RZ, 0x7610, R34 ;  /* 0x00007610ff227816 */ /* 0x000fe40000000022 */
[----:B----4-:R-:W-:Y:S01]  /*12d0*/  PRMT R39, RZ, 0x7610, R39 ;  /* 0x00007610ff277816 */ /* 0x010fe20000000027 */
        /* <DEDUP_REMOVED lines=18> */
[----:B------:R-:W-:Y:S02]  /*1400*/  PRMT R36, RZ, 0x7610, R36 ;  /* 0x00007610ff247816 */ /* 0x000fe40000000024 */
[----:B------:R-:W-:Y:S02]  /*1410*/  PRMT R3, RZ, 0x7610, R3 ;  /* 0x00007610ff037816 */ /* 0x000fe40000000003 */
[----:B------:R-:W-:Y:S02]  /*1420*/  PRMT R38, RZ, 0x7610, R38 ;  /* 0x00007610ff267816 */ /* 0x000fe40000000026 */
[----:B------:R-:W-:Y:S01]  /*1430*/  PRMT R41, RZ, 0x7610, R41 ;  /* 0x00007610ff297816 */ /* 0x000fe20000000029 */
[----:B------:R-:W4:Y:S01]  /*1440*/  @!P0 LDG.E.U16 R36, [R4.64+0x240] ;  /* 0x0002400404248981 */ /* 0x000f22000c1e1500 */
[----:B------:R-:W-:-:S02]  /*1450*/  PRMT R40, RZ, 0x7610, R40 ;  /* 0x00007610ff287816 */ /* 0x000fc40000000028 */
        /* <DEDUP_REMOVED lines=92> */
[----:B------:R-:W-:Y:S01]  /*1a20*/  ISETP.GE.AND P0, PT, R8, R35, PT ;  /* 0x000000230800720c */ /* 0x000fe20003f06270 */
[C---:B------:R-:W-:Y:S01]  /*1a30*/  IMAD R4, R166.reuse, c[0x0][0x1f0], RZ ;  /* 0x00007c00a6047a24 */ /* 0x040fe200078e02ff */
[----:B-1----:R-:W-:Y:S01]  /*1a40*/  SHF.R.S32.HI R3, RZ, 0x1f, R2 ;  /* 0x0000001fff037819 */ /* 0x002fe20000011402 */
[----:B------:R-:W-:-:S02]  /*1a50*/  IMAD R68, R166, c[0x0][0x200], RZ ;  /* 0x00008000a6447a24 */ /* 0x000fc400078e02ff */
[----:B------:R-:W-:-:S04]  /*1a60*/  IMAD.WIDE.U32 R16, R149, c[0x0][0x1f0], RZ ;  /* 0x00007c0095107a25 */ /* 0x000fc800078e00ff */
[C---:B------:R-:W-:Y:S02]  /*1a70*/  IMAD R65, R149.reuse, c[0x0][0x1f4], R4 ;  /* 0x00007d0095417a24 */ /* 0x040fe400078e0204 */
[C---:B------:R-:W-:Y:S02]  /*1a80*/  IMAD.WIDE.U32 R18, R149.reuse, c[0x0][0x200], RZ ;  /* 0x0000800095127a25 */ /* 0x040fe400078e00ff */
[----:B0-----:R-:W-:Y:S02]  /*1a90*/  @!P0 MOV R6, R2 ;  /* 0x0000000200068202 */ /* 0x001fe40000000f00 */
[----:B------:R-:W-:Y:S02]  /*1aa0*/  IMAD R69, R149, c[0x0][0x204], R68 ;  /* 0x0000810095457a24 */ /* 0x000fe400078e0244 */
[--C-:B------:R-:W-:Y:S01]  /*1ab0*/  @!P0 IMAD.MOV.U32 R7, RZ, RZ, R3.reuse ;  /* 0x000000ffff078224 */ /* 0x100fe200078e0003 */
[----:B------:R-:W-:Y:S01]  /*1ac0*/  IADD3 R17, R17, R65, RZ ;  /* 0x0000004111117210 */ /* 0x000fe20007ffe0ff */
[----:B------:R-:W-:Y:S01]  /*1ad0*/  @!P0 IMAD.WIDE.U32 R4, R149, c[0x0][0x1f0], R2 ;  /* 0x00007c0095048a25 */ /* 0x000fe200078e0002 */
[----:B------:R-:W-:-:S03]  /*1ae0*/  IADD3 R91, R126, -c[0x0][0x174], RZ ;  /* 0x80005d007e5b7a10 */ /* 0x000fc60007ffe0ff */
[----:B------:R-:W-:Y:S02]  /*1af0*/  IMAD.IADD R19, R19, 0x1, R69 ;  /* 0x0000000113137824 */ /* 0x000fe400078e0245 */
[----:B------:R-:W-:Y:S01]  /*1b00*/  @!P0 IMAD.WIDE.U32 R6, R149, c[0x0][0x200], R6 ;  /* 0x0000800095068a25 */ /* 0x000fe200078e0006 */
[----:B------:R-:W-:-:S03]  /*1b10*/  @!P0 IADD3 R5, R65, R5, RZ ;  /* 0x0000000541058210 */ /* 0x000fc60007ffe0ff */
[C---:B------:R-:W-:Y:S02]  /*1b20*/  IMAD R68, R134.reuse, c[0x0][0x1f8], RZ ;  /* 0x00007e0086447a24 */ /* 0x040fe400078e02ff */
[----:B------:R-:W-:Y:S02]  /*1b30*/  IMAD R70, R134, c[0x0][0x208], RZ ;  /* 0x0000820086467a24 */ /* 0x000fe400078e02ff */
[----:B------:R-:W-:Y:S02]  /*1b40*/  IMAD R91, R91, -0x400, RZ ;  /* 0xfffffc005b5b7824 */ /* 0x000fe400078e02ff */
[----:B------:R-:W-:-:S04]  /*1b50*/  IMAD.WIDE.U32 R16, R153, c[0x0][0x1f8], R16 ;  /* 0x00007e0099107a25 */ /* 0x000fc800078e0010 */
[----:B------:R-:W-:-:S04]  /*1b60*/  IMAD.WIDE.U32 R18, R153, c[0x0][0x208], R18 ;  /* 0x0000820099127a25 */ /* 0x000fc800078e0012 */
[----:B------:R-:W-:Y:S01]  /*1b70*/  @!P0 IMAD.IADD R7, R69, 0x1, R7 ;  /* 0x0000000145078824 */ /* 0x000fe200078e0207 */
[----:B------:R-:W-:Y:S01]  /*1b80*/  SHF.R.S32.HI R89, RZ, 0x1f, R91 ;  /* 0x0000001fff597819 */ /* 0x000fe2000001145b */
[----:B------:R-:W-:Y:S01]  /*1b90*/  IMAD R71, R153, c[0x0][0x1fc], R68 ;  /* 0x00007f0099477a24 */ /* 0x000fe200078e0244 */
[----:B------:R-:W-:Y:S01]  /*1ba0*/  IADD3 R69, P1, R91, R16, RZ ;  /* 0x000000105b457210 */ /* 0x000fe20007f3e0ff */
[----:B------:R-:W-:Y:S01]  /*1bb0*/  IMAD R73, R153, c[0x0][0x20c], R70 ;  /* 0x0000830099497a24 */ /* 0x000fe200078e0246 */
[----:B------:R-:W-:Y:S01]  /*1bc0*/  IADD3 R65, P2, R91, R18, RZ ;  /* 0x000000125b417210 */ /* 0x000fe20007f5e0ff */
[----:B------:R-:W-:-:S04]  /*1bd0*/  @!P0 IMAD.WIDE.U32 R4, R153, c[0x0][0x1f8], R4 ;  /* 0x00007e0099048a25 */ /* 0x000fc800078e0004 */
[----:B------:R-:W-:Y:S01]  /*1be0*/  @!P0 IMAD.WIDE.U32 R6, R153, c[0x0][0x208], R6 ;  /* 0x0000820099068a25 */ /* 0x000fe200078e0006 */
[C---:B------:R-:W-:Y:S02]  /*1bf0*/  IADD3.X R72, R89.reuse, R71, R17, P1, !PT ;  /* 0x0000004759487210 */ /* 0x040fe40000ffe411 */
[----:B------:R-:W-:Y:S02]  /*1c00*/  IADD3.X R68, R89, R73, R19, P2, !PT ;  /* 0x0000004959447210 */ /* 0x000fe400017fe413 */
[C---:B------:R-:W-:Y:S02]  /*1c10*/  @!P0 IADD3 R17, P1, R8.reuse, R4, RZ ;  /* 0x0000000408118210 */ /* 0x040fe40007f3e0ff */
[C---:B------:R-:W-:Y:S02]  /*1c20*/  @!P0 IADD3 R19, P3, R8.reuse, R6, RZ ;  /* 0x0000000608138210 */ /* 0x040fe40007f7e0ff */
[C---:B------:R-:W-:Y:S02]  /*1c30*/  LEA R4, P2, R8.reuse, c[0x0][0x268], 0x1 ;  /* 0x00009a0008047a11 */ /* 0x040fe400078408ff */
[----:B------:R-:W-:-:S02]  /*1c40*/  LEA R6, P4, R8, c[0x0][0x258], 0x1 ;  /* 0x0000960008067a11 */ /* 0x000fc400078808ff */
[C---:B------:R-:W-:Y:S02]  /*1c50*/  @!P0 IADD3.X R74, R9.reuse, R5, R71, P1, !PT ;  /* 0x00000005094a8210 */ /* 0x040fe40000ffe447 */
[----:B------:R-:W-:Y:S02]  /*1c60*/  @!P0 IADD3.X R70, R9, R7, R73, P3, !PT ;  /* 0x0000000709468210 */ /* 0x000fe40001ffe449 */
[C-C-:B------:R-:W-:Y:S02]  /*1c70*/  LEA.HI.X R5, R8.reuse, c[0x0][0x26c], R9.reuse, 0x1, P2 ;  /* 0x00009b0008057a11 */ /* 0x140fe400010f0c09 */
[----:B------:R-:W-:Y:S02]  /*1c80*/  LEA.HI.X R7, R8, c[0x0][0x25c], R9, 0x1, P4 ;  /* 0x0000970008077a11 */ /* 0x000fe400020f0c09 */
[----:B------:R-:W-:Y:S02]  /*1c90*/  LEA R4, P2, R69, R4, 0x1 ;  /* 0x0000000445047211 */ /* 0x000fe400078408ff */
[----:B------:R-:W-:-:S02]  /*1ca0*/  LEA R6, P4, R65, R6, 0x1 ;  /* 0x0000000641067211 */ /* 0x000fc400078808ff */
[----:B------:R-:W-:Y:S02]  /*1cb0*/  @!P0 LEA R16, P1, R17, c[0x0][0x268], 0x1 ;  /* 0x00009a0011108a11 */ /* 0x000fe400078208ff */
[----:B------:R-:W-:Y:S02]  /*1cc0*/  @!P0 LEA R18, P3, R19, c[0x0][0x258], 0x1 ;  /* 0x0000960013128a11 */ /* 0x000fe400078608ff */
[----:B------:R-:W-:Y:S02]  /*1cd0*/  LEA.HI.X R5, R69, R5, R72, 0x1, P2 ;  /* 0x0000000545057211 */ /* 0x000fe400010f0c48 */
[----:B------:R-:W-:Y:S02]  /*1ce0*/  LEA.HI.X R7, R65, R7, R68, 0x1, P4 ;  /* 0x0000000741077211 */ /* 0x000fe400020f0c44 */
[----:B------:R-:W-:Y:S02]  /*1cf0*/  @!P0 LEA.HI.X R17, R17, c[0x0][0x26c], R74, 0x1, P1 ;  /* 0x00009b0011118a11 */ /* 0x000fe400008f0c4a */
[----:B------:R-:W-:-:S02]  /*1d00*/  @!P0 LEA.HI.X R19, R19, c[0x0][0x25c], R70, 0x1, P3 ;  /* 0x0000970013138a11 */ /* 0x000fc400018f0c46 */
[-C--:B------:R-:W-:Y:S02]  /*1d10*/  ISETP.GE.AND P1, PT, R32, R35.reuse, PT ;  /* 0x000000232000720c */ /* 0x080fe40003f26270 */
[-C--:B------:R-:W-:Y:S02]  /*1d20*/  ISETP.GE.AND P2, PT, R30, R35.reuse, PT ;  /* 0x000000231e00720c */ /* 0x080fe40003f46270 */
[-C--:B------:R-:W-:Y:S02]  /*1d30*/  ISETP.GE.AND P3, PT, R33, R35.reuse, PT ;  /* 0x000000232100720c */ /* 0x080fe40003f66270 */
[-C--:B------:R-:W-:Y:S02]  /*1d40*/  ISETP.GE.AND P4, PT, R31, R35.reuse, PT ;  /* 0x000000231f00720c */ /* 0x080fe40003f86270 */
[-C--:B------:R-:W-:Y:S02]  /*1d50*/  ISETP.GE.AND P5, PT, R29, R35.reuse, PT ;  /* 0x000000231d00720c */ /* 0x080fe40003fa6270 */
[----:B------:R-:W-:-:S02]  /*1d60*/  ISETP.GE.AND P6, PT, R28, R35, PT ;  /* 0x000000231c00720c */ /* 0x000fc40003fc6270 */
[----:B------:R-:W-:Y:S02]  /*1d70*/  PRMT R80, RZ, 0x7610, R80 ;  /* 0x00007610ff507816 */ /* 0x000fe40000000050 */
[----:B------:R-:W-:Y:S01]  /*1d80*/  PRMT R82, RZ, 0x7610, R82 ;  /* 0x00007610ff527816 */ /* 0x000fe20000000052 */
[----:B--2---:R-:W-:Y:S04]  /*1d90*/  STS.U16 [R124], R51 ;  /* 0x000000337c007388 */ /* 0x004fe80000000400 */
        /* <DEDUP_REMOVED lines=35> */
[----:B------:R-:W3:Y:S01]  /*1fd0*/  @!P1 LDG.E.U16 R53, [R4.64+-0x780] ;  /* 0xfff8800404359981 */ /* 0x000ee2000c1e1500 */
[----:B------:R-:W-:Y:S02]  /*1fe0*/  ISETP.GE.AND P1, PT, R27, R35, PT ;  /* 0x000000231b00720c */ /* 0x000fe40003f26270 */
[----:B------:R-:W-:-:S11]  /*1ff0*/  PRMT R61, RZ, 0x7610, R61 ;  /* 0x00007610ff3d7816 */ /* 0x000fd6000000003d */
[----:B------:R-:W4:Y:S01]  /*2000*/  @!P1 LDG.E.U16 R64, [R4.64+-0x640] ;  /* 0xfff9c00404409981 */ /* 0x000f22000c1e1500 */
[-C--:B------:R-:W-:Y:S02]  /*2010*/  ISETP.GE.AND P1, PT, R26, R35.reuse, PT ;  /* 0x000000231a00720c */ /* 0x080fe40003f26270 */
[----:B--2---:R-:W-:Y:S02]  /*2020*/  PRMT R66, RZ, 0x7610, R66 ;  /* 0x00007610ff427816 */ /* 0x004fe40000000042 */
[----:B------:R-:W-:Y:S02]  /*2030*/  PRMT R55, RZ, 0x7610, R55 ;  /* 0x00007610ff377816 */ /* 0x000fe40000000037 */
[----:B------:R-:W-:Y:S02]  /*2040*/  PRMT R52, RZ, 0x7610, R52 ;  /* 0x00007610ff347816 */ /* 0x000fe40000000034 */
[----:B------:R-:W-:Y:S02]  /*2050*/  PRMT R54, RZ, 0x7610, R54 ;  /* 0x00007610ff367816 */ /* 0x000fe40000000036 */
[----:B------:R-:W-:Y:S01]  /*2060*/  PRMT R51, RZ, 0x7610, R51 ;  /* 0x00007610ff337816 */ /* 0x000fe20000000033 */
[----:B------:R-:W2:Y:S04]  /*2070*/  @!P2 LDG.E.U16 R55, [R4.64+-0x700] ;  /* 0xfff900040437a981 */ /* 0x000ea8000c1e1500 */
[----:B------:R-:W2:Y:S01]  /*2080*/  @!P1 LDG.E.U16 R61, [R4.64+-0x600] ;  /* 0xfffa0004043d9981 */ /* 0x000ea2000c1e1500 */
[----:B------:R-:W-:-:S02]  /*2090*/  ISETP.GE.AND P1, PT, R25, R35, PT ;  /* 0x000000231900720c */ /* 0x000fc40003f26270 */
[----:B------:R-:W-:Y:S01]  /*20a0*/  PRMT R62, RZ, 0x7610, R62 ;  /* 0x00007610ff3e7816 */ /* 0x000fe2000000003e */
[----:B------:R-:W2:Y:S01]  /*20b0*/  @!P3 LDG.E.U16 R52, [R4.64+-0x7c0] ;  /* 0xfff840040434b981 */ /* 0x000ea2000c1e1500 */
[----:B------:R-:W-:Y:S02]  /*20c0*/  PRMT R57, RZ, 0x7610, R57 ;  /* 0x00007610ff397816 */ /* 0x000fe40000000039 */
[-C--:B------:R-:W-:Y:S01]  /*20d0*/  ISETP.GE.AND P2, PT, R23, R35.reuse, PT ;  /* 0x000000231700720c */ /* 0x080fe20003f46270 */
[----:B------:R-:W2:Y:S01]  /*20e0*/  @!P4 LDG.E.U16 R54, [R4.64+-0x740] ;  /* 0xfff8c0040436c981 */ /* 0x000ea2000c1e1500 */
[----:B------:R-:W-:-:S03]  /*20f0*/  ISETP.GE.AND P3, PT, R22, R35, PT ;  /* 0x000000231600720c */ /* 0x000fc60003f66270 */
[----:B------:R0:W2:Y:S04]  /*2100*/  @!P0 LDG.E.U16 R51, [R16.64] ;  /* 0x0000000410338981 */ /* 0x0000a8000c1e1500 */
[----:B------:R-:W3:Y:S01]  /*2110*/  @!P1 LDG.E.U16 R66, [R4.64+-0x5c0] ;  /* 0xfffa400404429981 */ /* 0x000ee2000c1e1500 */
[-C--:B------:R-:W-:Y:S02]  /*2120*/  ISETP.GE.AND P1, PT, R24, R35.reuse, PT ;  /* 0x000000231800720c */ /* 0x080fe40003f26270 */
[-C--:B------:R-:W-:Y:S01]  /*2130*/  ISETP.GE.AND P4, PT, R21, R35.reuse, PT ;  /* 0x000000231500720c */ /* 0x080fe20003f86270 */
[----:B------:R-:W3:Y:S01]  /*2140*/  @!P5 LDG.E.U16 R62, [R4.64+-0x6c0] ;  /* 0xfff94004043ed981 */ /* 0x000ee2000c1e1500 */
[----:B------:R-:W-:-:S03]  /*2150*/  ISETP.GE.AND P5, PT, R20, R35, PT ;  /* 0x000000231400720c */ /* 0x000fc60003fa6270 */
[----:B------:R-:W4:Y:S01]  /*2160*/  @!P6 LDG.E.U16 R57, [R4.64+-0x680] ;  /* 0xfff980040439e981 */ /* 0x000f22000c1e1500 */
[----:B------:R-:W-:Y:S02]  /*2170*/  ISETP.GE.AND P6, PT, R0, R35, PT ;  /* 0x000000230000720c */ /* 0x000fe40003fc6270 */
[----:B0-----:R-:W-:Y:S02]  /*2180*/  PRMT R17, RZ, 0x7610, R17 ;  /* 0x00007610ff117816 */ /* 0x001fe40000000011 */
[----:B------:R-:W-:Y:S02]  /*2190*/  PRMT R16, RZ, 0x7610, R16 ;  /* 0x00007610ff107816 */ /* 0x000fe40000000010 */
[----:B------:R-:W-:Y:S01]  /*21a0*/  PRMT R63, RZ, 0x7610, R63 ;  /* 0x00007610ff3f7816 */ /* 0x000fe2000000003f */
[----:B------:R-:W4:Y:S01]  /*21b0*/  @!P4 LDG.E.U16 R80, [R4.64+-0x4c0] ;  /* 0xfffb40040450c981 */ /* 0x000f22000c1e1500 */
[----:B------:R-:W-:-:S03]  /*21c0*/  PRMT R67, RZ, 0x7610, R67 ;  /* 0x00007610ff437816 */ /* 0x000fc60000000043 */
        /* <DEDUP_REMOVED lines=19> */
[----:B------:R-:W-:Y:S04]  /*2300*/  STS.U16 [R123+0x40], R52 ;  /* 0x000040347b007388 */ /* 0x000fe80000000400 */
[----:B---3--:R0:W-:Y:S04]  /*2310*/  STS.U16 [R122+0x80], R53 ;  /* 0x000080357a007388 */ /* 0x0081e80000000400 */
[----:B------:R1:W-:Y:S04]  /*2320*/  STS.U16 [R121+0xc0], R54 ;  /* 0x0000c03679007388 */ /* 0x0003e80000000400 */
[----:B------:R2:W-:Y:S04]  /*2330*/  STS.U16 [R120+0x100], R55 ;  /* 0x0001003778007388 */ /* 0x0005e80000000400 */
[----:B------:R-:W-:Y:S04]  /*2340*/  STS.U16 [R119+0x140], R62 ;  /* 0x0001403e77007388 */ /* 0x000fe80000000400 */
        /* <DEDUP_REMOVED lines=12> */
[----:B------:R-:W4:Y:S04]  /*2410*/  LDS.U16 R5, [R106+0x2] ;  /* 0x000002006a057984 */ /* 0x000f280000000400 */
[----:B------:R-:W-:Y:S04]  /*2420*/  LDS.U16 R51, [R106+0x4] ;  /* 0x000004006a337984 */ /* 0x000fe80000000400 */
[----:B------:R-:W0:Y:S04]  /*2430*/  LDS.U16 R52, [R106+0x6] ;  /* 0x000006006a347984 */ /* 0x000e280000000400 */
[----:B------:R-:W-:Y:S04]  /*2440*/  LDS.U16 R61, [R106+0x8] ;  /* 0x000008006a3d7984 */ /* 0x000fe80000000400 */
[----:B------:R-:W-:Y:S04]  /*2450*/  LDS.U16 R62, [R106+0xa] ;  /* 0x00000a006a3e7984 */ /* 0x000fe80000000400 */
[----:B------:R-:W-:Y:S04]  /*2460*/  LDS.U16 R63, [R106+0xc] ;  /* 0x00000c006a3f7984 */ /* 0x000fe80000000400 */
[----:B------:R-:W2:Y:S04]  /*2470*/  LDS.U16 R64, [R106+0xe] ;  /* 0x00000e006a407984 */ /* 0x000ea80000000400 */
[----:B------:R-:W-:Y:S04]  /*2480*/  LDS.U16 R66, [R106+0x10] ;  /* 0x000010006a427984 */ /* 0x000fe80000000400 */
[----:B------:R-:W-:Y:S04]  /*2490*/  LDS.U16 R67, [R106+0x12] ;  /* 0x000012006a437984 */ /* 0x000fe80000000400 */
[----:B------:R-:W-:Y:S04]  /*24a0*/  LDS.U16 R75, [R106+0x14] ;  /* 0x000014006a4b7984 */ /* 0x000fe80000000400 */
[----:B------:R-:W3:Y:S04]  /*24b0*/  LDS.U16 R77, [R106+0x16] ;  /* 0x000016006a4d7984 */ /* 0x000ee80000000400 */
[----:B------:R-:W3:Y:S04]  /*24c0*/  LDS.U16 R79, [R106+0x18] ;  /* 0x000018006a4f7984 */ /* 0x000ee80000000400 */
[----:B------:R-:W-:Y:S04]  /*24d0*/  LDS.U16 R80, [R106+0x1a] ;  /* 0x00001a006a507984 */ /* 0x000fe80000000400 */
[----:B------:R-:W4:Y:S04]  /*24e0*/  LDS.U16 R81, [R106+0x1c] ;  /* 0x00001c006a517984 */ /* 0x000f280000000400 */
[----:B------:R-:W4:Y:S04]  /*24f0*/  LDS.U16 R82, [R106+0x1e] ;  /* 0x00001e006a527984 */ /* 0x000f280000000400 */
[----:B------:R-:W-:Y:S01]  /*2500*/  BAR.SYNC.DEFER_BLOCKING 0x0 ;  /* 0x0000000000007b1d */ /* 0x000fe20000010000 */
[----:B0-----:R-:W-:-:S02]  /*2510*/  PRMT R53, RZ, 0x7610, R53 ;  /* 0x00007610ff357816 */ /* 0x001fc40000000035 */
[----:B-1----:R-:W-:Y:S02]  /*2520*/  PRMT R54, RZ, 0x7610, R54 ;  /* 0x00007610ff367816 */ /* 0x002fe40000000036 */
[----:B--2---:R-:W-:Y:S02]  /*2530*/  PRMT R55, RZ, 0x7610, R55 ;  /* 0x00007610ff377816 */ /* 0x004fe40000000037 */
[----:B------:R0:W2:Y:S01]  /*2540*/  @!P0 LDG.E.U16 R53, [R18.64] ;  /* 0x0000000412358981 */ /* 0x0000a2000c1e1500 */
[----:B------:R-:W-:-:S03]  /*2550*/  ISETP.GE.AND P0, PT, R32, R35, PT ;  /* 0x000000232000720c */ /* 0x000fc60003f06270 */
[----:B------:R1:W2:Y:S01]  /*2560*/  @!P1 LDG.E.U16 R54, [R6.64+-0x7c0] ;  /* 0xfff8400406369981 */ /* 0x0002a2000c1e1500 */
[-C--:B------:R-:W-:Y:S02]  /*2570*/  ISETP.GE.AND P1, PT, R31, R35.reuse, PT ;  /* 0x000000231f00720c */ /* 0x080fe40003f26270 */
[----:B---3--:R-:W-:Y:S01]  /*2580*/  PRMT R57, RZ, 0x7610, R57 ;  /* 0x00007610ff397816 */ /* 0x008fe20000000039 */
[----:B------:R1:W3:Y:S04]  /*2590*/  @!P2 LDG.E.U16 R138, [R6.64+-0x540] ;  /* 0xfffac004068aa981 */ /* 0x0002e8000c1e1500 */
[----:B------:R1:W3:Y:S04]  /*25a0*/  @!P3 LDG.E.U16 R159, [R6.64+-0x500] ;  /* 0xfffb0004069fb981 */ /* 0x0002e8000c1e1500 */
[----:B------:R1:W3:Y:S01]  /*25b0*/  @!P0 LDG.E.U16 R55, [R6.64+-0x780] ;  /* 0xfff8800406378981 */ /* 0x0002e2000c1e1500 */
[----:B------:R-:W-:-:S03]  /*25c0*/  ISETP.GE.AND P0, PT, R30, R35, PT ;  /* 0x000000231e00720c */ /* 0x000fc60003f06270 */
[----:B------:R1:W3:Y:S01]  /*25d0*/  @!P1 LDG.E.U16 R84, [R6.64+-0x740] ;  /* 0xfff8c00406549981 */ /* 0x0002e2000c1e1500 */
[----:B------:R-:W-:-:S03]  /*25e0*/  ISETP.GE.AND P1, PT, R29, R35, PT ;  /* 0x000000231d00720c */ /* 0x000fc60003f26270 */
[----:B------:R1:W3:Y:S04]  /*25f0*/  @!P4 LDG.E.U16 R142, [R6.64+-0x4c0] ;  /* 0xfffb4004068ec981 */ /* 0x0002e8000c1e1500 */
[----:B------:R1:W3:Y:S04]  /*2600*/  @!P5 LDG.E.U16 R167, [R6.64+-0x480] ;  /* 0xfffb800406a7d981 */ /* 0x0002e8000c1e1500 */
[----:B------:R1:W3:Y:S01]  /*2610*/  @!P0 LDG.E.U16 R57, [R6.64+-0x700] ;  /* 0xfff9000406398981 */ /* 0x0002e2000c1e1500 */
[----:B------:R-:W-:-:S03]  /*2620*/  ISETP.GE.AND P0, PT, R28, R35, PT ;  /* 0x000000231c00720c */ /* 0x000fc60003f06270 */
[----:B------:R1:W3:Y:S01]  /*2630*/  @!P1 LDG.E.U16 R86, [R6.64+-0x6c0] ;  /* 0xfff9400406569981 */ /* 0x0002e2000c1e1500 */
[----:B------:R-:W-:-:S03]  /*2640*/  ISETP.GE.AND P1, PT, R27, R35, PT ;  /* 0x000000231b00720c */ /* 0x000fc60003f26270 */
[----:B------:R1:W3:Y:S06]  /*2650*/  @!P6 LDG.E.U16 R144, [R6.64+-0x440] ;  /* 0xfffbc0040690e981 */ /* 0x0002ec000c1e1500 */
[----:B------:R1:W3:Y:S01]  /*2660*/  @!P0 LDG.E.U16 R83, [R6.64+-0x680] ;  /* 0xfff9800406538981 */ /* 0x0002e2000c1e1500 */
[----:B------:R-:W-:-:S03]  /*2670*/  ISETP.GE.AND P0, PT, R26, R35, PT ;  /* 0x000000231a00720c */ /* 0x000fc60003f06270 */
[----:B------:R1:W3:Y:S01]  /*2680*/  @!P1 LDG.E.U16 R88, [R6.64+-0x640] ;  /* 0xfff9c00406589981 */ /* 0x0002e2000c1e1500 */
[----:B------:R-:W-:Y:S02]  /*2690*/  ISETP.NE.AND P1, PT, R85, RZ, PT ;  /* 0x000000ff5500720c */ /* 0x000fe40003f25270 */
[----:B------:R-:W-:-:S07]  /*26a0*/  PRMT R85, RZ, 0x7610, R85 ;  /* 0x00007610ff557816 */ /* 0x000fce0000000055 */
[----:B------:R1:W3:Y:S01]  /*26b0*/  @!P0 LDG.E.U16 R85, [R6.64+-0x600] ;  /* 0xfffa000406558981 */ /* 0x0002e2000c1e1500 */
[----:B------:R-:W-:-:S03]  /*26c0*/  ISETP.GE.AND P0, PT, R25, R35, PT ;  /* 0x000000231900720c */ /* 0x000fc60003f06270 */
[----:B------:R1:W3:Y:S10]  /*26d0*/  @!P1 LDG.E.U16 R87, [R6.64+-0x580] ;  /* 0xfffa800406579981 */ /* 0x0002f4000c1e1500 */
[----:B------:R1:W3:Y:S01]  /*26e0*/  @!P0 LDG.E.U16 R136, [R6.64+-0x5c0] ;  /* 0xfffa400406888981 */ /* 0x0002e2000c1e1500 */
[----:B----4-:R-:W-:-:S02]  /*26f0*/  HADD2.F32 R17, -RZ, R5.H0_H0 ;  /* 0x20000005ff117230 */ /* 0x010fc40000004100 */
[----:B0-----:R-:W-:-:S03]  /*2700*/  HADD2.F32 R18, -RZ, R52.H0_H0 ;  /* 0x20000034ff127230 */ /* 0x001fc60000004100 */
[----:B------:R-:W-:Y:S01]  /*2710*/  FMUL.FTZ R5, R17, -1.4426950216293334961 ;  /* 0xbfb8aa3b11057820 */ /* 0x000fe20000410000 */
[----:B------:R-:W-:Y:S02]  /*2720*/  HADD2.F32 R19, -RZ, R51.H0_H0 ;  /* 0x20000033ff137230 */ /* 0x000fe40000004100 */
[----:B------:R-:W-:Y:S01]  /*2730*/  HADD2.F32 R64, -RZ, R64.H0_H0 ;  /* 0x20000040ff407230 */ /* 0x000fe20000004100 */
[----:B------:R-:W0:Y:S01]  /*2740*/  MUFU.EX2 R51, R5 ;  /* 0x0000000500337308 */ /* 0x000e220000000800 */
[----:B-1----:R-:W-:Y:S01]  /*2750*/  FMUL.FTZ R6, R18, -1.4426950216293334961 ;  /* 0xbfb8aa3b12067820 */ /* 0x002fe20000410000 */
[----:B------:R-:W-:Y:S02]  /*2760*/  HADD2.F32 R77, -RZ, R77.H0_H0 ;  /* 0x2000004dff4d7230 */ /* 0x000fe40000004100 */
[----:B------:R-:W-:-:S04]  /*2770*/  HADD2.F32 R66, -RZ, R66.H0_H0 ;  /* 0x20000042ff427230 */ /* 0x000fc80000004100 */
[----:B------:R1:W-:Y:S01]  /*2780*/  MUFU.EX2 R150, R6 ;  /* 0x0000000600967308 */ /* 0x0003e20000000800 */
[----:B------:R-:W-:Y:S02]  /*2790*/  FMUL.FTZ R52, R66, -1.4426950216293334961 ;  /* 0xbfb8aa3b42347820 */ /* 0x000fe40000410000 */
[----:B-1----:R-:W-:-:S05]  /*27a0*/  FMUL.FTZ R6, R64, -1.4426950216293334961 ;  /* 0xbfb8aa3b40067820 */ /* 0x002fca0000410000 */
[----:B------:R1:W-:Y:S01]  /*27b0*/  MUFU.EX2 R158, R6 ;  /* 0x00000006009e7308 */ /* 0x0003e20000000800 */
[----:B------:R-:W-:Y:S01]  /*27c0*/  HADD2.F32 R16, -RZ, R4.H0_H0 ;  /* 0x20000004ff107230 */ /* 0x000fe20000004100 */
[----:B-1----:R-:W-:-:S06]  /*27d0*/  FMUL.FTZ R6, R77, -1.4426950216293334961 ;  /* 0xbfb8aa3b4d067820 */ /* 0x002fcc0000410000 */
[----:B------:R-:W-:Y:S01]  /*27e0*/  MUFU.EX2 R160, R52 ;  /* 0x0000003400a07308 */ /* 0x000fe20000000800 */
[----:B------:R-:W-:-:S07]  /*27f0*/  FMUL.FTZ R4, R16, -1.4426950216293334961 ;  /* 0xbfb8aa3b10047820 */ /* 0x000fce0000410000 */
[----:B------:R0:W-:Y:S01]  /*2800*/  MUFU.EX2 R172, R6 ;  /* 0x0000000600ac7308 */ /* 0x0001e20000000800 */
[----:B------:R-:W-:Y:S02]  /*2810*/  FMUL.FTZ R140, R19, -1.4426950216293334961 ;  /* 0xbfb8aa3b138c7820 */ /* 0x000fe40000410000 */
[----:B0-----:R-:W-:-:S05]  /*2820*/  FADD.FTZ R6, R51, 1 ;  /* 0x3f80000033067421 */ /* 0x001fca0000010000 */
[----:B------:R0:W1:Y:S01]  /*2830*/  MUFU.EX2 R146, R4 ;  /* 0x0000000400927308 */ /* 0x0000620000000800 */
[----:B------:R-:W-:Y:S02]  /*2840*/  HADD2.F32 R61, -RZ, R61.H0_H0 ;  /* 0x2000003dff3d7230 */ /* 0x000fe40000004100 */
[----:B------:R-:W-:-:S03]  /*2850*/  HADD2.F32 R75, -RZ, R75.H0_H0 ;  /* 0x2000004bff4b7230 */ /* 0x000fc60000004100 */
[----:B------:R-:W-:Y:S02]  /*2860*/  FMUL.FTZ R7, R61, -1.4426950216293334961 ;  /* 0xbfb8aa3b3d077820 */ /* 0x000fe40000410000 */
[----:B------:R-:W4:Y:S01]  /*2870*/  MUFU.EX2 R148, R140 ;  /* 0x0000008c00947308 */ /* 0x000f220000000800 */
[----:B------:R-:W-:Y:S02]  /*2880*/  HADD2.F32 R62, -RZ, R62.H0_H0 ;  /* 0x2000003eff3e7230 */ /* 0x000fe40000004100 */
[----:B------:R-:W-:-:S05]  /*2890*/  HADD2.F32 R63, -RZ, R63.H0_H0 ;  /* 0x2000003fff3f7230 */ /* 0x000fca0000004100 */
[----:B------:R1:W2:Y:S01]  /*28a0*/  MUFU.EX2 R152, R7 ;  /* 0x0000000700987308 */ /* 0x0002a20000000800 */
[----:B0-----:R-:W-:Y:S02]  /*28b0*/  FMUL.FTZ R4, R62, -1.4426950216293334961 ;  /* 0xbfb8aa3b3e047820 */ /* 0x001fe40000410000 */
[----:B------:R-:W-:Y:S02]  /*28c0*/  FMUL.FTZ R5, R63, -1.4426950216293334961 ;  /* 0xbfb8aa3b3f057820 */ /* 0x000fe40000410000 */
[----:B-1----:R-:W-:-:S03]  /*28d0*/  FMUL.FTZ R7, R75, -1.4426950216293334961 ;  /* 0xbfb8aa3b4b077820 */ /* 0x002fc60000410000 */
[----:B------:R-:W0:Y:S08]  /*28e0*/  MUFU.EX2 R154, R4 ;  /* 0x00000004009a7308 */ /* 0x000e300000000800 */
[----:B------:R1:W-:Y:S08]  /*28f0*/  MUFU.EX2 R170, R7 ;  /* 0x0000000700aa7308 */ /* 0x0003f00000000800 */
[----:B------:R-:W0:Y:S01]  /*2900*/  MUFU.RCP R6, R6 ;  /* 0x0000000600067308 */ /* 0x000e220000001000 */
[----:B-1----:R-:W-:-:S07]  /*2910*/  FADD.FTZ R7, R146, 1 ;  /* 0x3f80000092077421 */ /* 0x002fce0000010000 */
[----:B------:R1:W0:Y:S08]  /*2920*/  MUFU.EX2 R156, R5 ;  /* 0x00000005009c7308 */ /* 0x0002300000000800 */
[----:B------:R-:W0:Y:S01]  /*2930*/  MUFU.RCP R7, R7 ;  /* 0x0000000700077308 */ /* 0x000e220000001000 */
[----:B------:R-:W-:Y:S02]  /*2940*/  HADD2.F32 R72, -RZ, R72.H0_H0 ;  /* 0x20000048ff487230 */ /* 0x000fe40000004100 */
[----:B------:R-:W-:-:S02]  /*2950*/  HADD2.F32 R71, -RZ, R71.H0_H0 ;  /* 0x20000047ff477230 */ /* 0x000fc40000004100 */
[----:B------:R-:W-:Y:S02]  /*2960*/  HADD2.F32 R67, -RZ, R67.H0_H0 ;  /* 0x20000043ff437230 */ /* 0x000fe40000004100 */
[----:B------:R-:W-:-:S03]  /*2970*/  HADD2.F32 R79, -RZ, R79.H0_H0 ;  /* 0x2000004fff4f7230 */ /* 0x000fc60000004100 */
[----:B------:R-:W-:Y:S01]  /*2980*/  FMUL.FTZ R4, R67, -1.4426950216293334961 ;  /* 0xbfb8aa3b43047820 */ /* 0x000fe20000410000 */
[----:B------:R-:W-:Y:S01]  /*2990*/  HADD2.F32 R69, -RZ, R69.H0_H0 ;  /* 0x20000045ff457230 */ /* 0x000fe20000004100 */
[----:B------:R-:W-:Y:S01]  /*29a0*/  FMUL.FTZ R169, R79, -1.4426950216293334961 ;  /* 0xbfb8aa3b4fa97820 */ /* 0x000fe20000410000 */
[----:B------:R-:W-:Y:S01]  /*29b0*/  HADD2.F32 R70, -RZ, R70.H0_H0 ;  /* 0x20000046ff467230 */ /* 0x000fe20000004100 */
[----:B------:R-:W-:Y:S01]  /*29c0*/  MUFU.EX2 R168, R4 ;  /* 0x0000000400a87308 */ /* 0x000fe20000000800 */
[----:B------:R-:W-:Y:S02]  /*29d0*/  HADD2.F32 R81, -RZ, R81.H0_H0 ;  /* 0x20000051ff517230 */ /* 0x000fe40000004100 */
[----:B------:R-:W-:Y:S02]  /*29e0*/  HADD2.F32 R68, -RZ, R68.H0_H0 ;  /* 0x20000044ff447230 */ /* 0x000fe40000004100 */
[----:B------:R-:W-:Y:S01]  /*29f0*/  HADD2.F32 R60, -RZ, R60.H0_H0 ;  /* 0x2000003cff3c7230 */ /* 0x000fe20000004100 */
[----:B-1----:R-:W-:-:S02]  /*2a00*/  FMUL.FTZ R5, R81, -1.4426950216293334961 ;  /* 0xbfb8aa3b51057820 */ /* 0x002fc40000410000 */
[----:B------:R-:W-:Y:S01]  /*2a10*/  MUFU.EX2 R174, R169 ;  /* 0x000000a900ae7308 */ /* 0x000fe20000000800 */
[----:B------:R-:W-:Y:S01]  /*2a20*/  HADD2.F32 R80, -RZ, R80.H0_H0 ;  /* 0x20000050ff507230 */ /* 0x000fe20000004100 */
[----:B--2---:R-:W-:Y:S04]  /*2a30*/  STS.U16 [R124], R53 ;  /* 0x000000357c007388 */ /* 0x004fe80000000400 */
[----:B------:R-:W-:Y:S04]  /*2a40*/  STS.U16 [R123+0x40], R54 ;  /* 0x000040367b007388 */ /* 0x000fe80000000400 */
[----:B---3--:R-:W-:Y:S04]  /*2a50*/  STS.U16 [R122+0x80], R55 ;  /* 0x000080377a007388 */ /* 0x008fe80000000400 */
        /* <DEDUP_REMOVED lines=16> */
[----:B------:R-:W3:Y:S04]  /*2b60*/  LDS.U16 R54, [R106+0x6] ;  /* 0x000006006a367984 */ /* 0x000ee80000000400 */
[----:B------:R-:W3:Y:S04]  /*2b70*/  LDS.U16 R53, [R106+0x4] ;  /* 0x000004006a357984 */ /* 0x000ee80000000400 */
[----:B------:R-:W3:Y:S04]  /*2b80*/  LDS.U16 R55, [R106+0x8] ;  /* 0x000008006a377984 */ /* 0x000ee80000000400 */
[----:B------:R-:W3:Y:S01]  /*2b90*/  LDS.U16 R57, [R106+0xa] ;  /* 0x00000a006a397984 */ /* 0x000ee20000000400 */
[----:B----4-:R-:W-:-:S02]  /*2ba0*/  FADD.FTZ R88, R148, 1 ;  /* 0x3f80000094587421 */ /* 0x010fc40000010000 */
[----:B-1----:R-:W-:Y:S01]  /*2bb0*/  FADD.FTZ R87, R150, 1 ;  /* 0x3f80000096577421 */ /* 0x002fe20000010000 */
[----:B------:R-:W-:Y:S01]  /*2bc0*/  MUFU.EX2 R5, R5 ;  /* 0x0000000500057308 */ /* 0x000fe20000000800 */
[----:B------:R-:W-:Y:S01]  /*2bd0*/  FADD.FTZ R84, R152, 1 ;  /* 0x3f80000098547421 */ /* 0x000fe20000010000 */
[----:B------:R-:W-:Y:S01]  /*2be0*/  HADD2.F32 R82, -RZ, R82.H0_H0 ;  /* 0x20000052ff527230 */ /* 0x000fe20000004100 */
[----:B0-----:R-:W-:Y:S01]  /*2bf0*/  FADD.FTZ R83, R154, 1 ;  /* 0x3f8000009a537421 */ /* 0x001fe20000010000 */
[----:B------:R-:W-:Y:S04]  /*2c00*/  LDS.U16 R177, [R106+0x1e] ;  /* 0x00001e006ab17984 */ /* 0x000fe80000000400 */
[----:B------:R-:W0:Y:S01]  /*2c10*/  MUFU.RCP R88, R88 ;  /* 0x0000005800587308 */ /* 0x000e220000001000 */
[----:B------:R-:W-:-:S02]  /*2c20*/  FADD.FTZ R136, -R6, 1 ;  /* 0x3f80000006887421 */ /* 0x000fc40000010100 */
[----:B------:R-:W-:-:S05]  /*2c30*/  FADD.FTZ R86, R156, 1 ;  /* 0x3f8000009c567421 */ /* 0x000fca0000010000 */
[----:B------:R-:W1:Y:S01]  /*2c40*/  MUFU.RCP R87, R87 ;  /* 0x0000005700577308 */ /* 0x000e620000001000 */
[----:B--2---:R-:W-:Y:S02]  /*2c50*/  HADD2.F32 R51, -RZ, R51.H0_H0 ;  /* 0x20000033ff337230 */ /* 0x004fe40000004100 */
[----:B---3--:R-:W-:Y:S01]  /*2c60*/  HADD2.F32 R52, -RZ, R52.H0_H0 ;  /* 0x20000034ff347230 */ /* 0x008fe20000004100 */
[----:B------:R-:W-:Y:S02]  /*2c70*/  FADD.FTZ R159, -R7, 1 ;  /* 0x3f800000079f7421 */ /* 0x000fe40000010100 */
[----:B------:R-:W-:Y:S02]  /*2c80*/  FFMA.FTZ R142, R17, R136, 1 ;  /* 0x3f800000118e7423 */ /* 0x000fe40000010088 */
[----:B------:R-:W2:Y:S01]  /*2c90*/  MUFU.RCP R84, R84 ;  /* 0x0000005400547308 */ /* 0x000ea20000001000 */
[----:B------:R-:W-:Y:S01]  /*2ca0*/  FMUL.FTZ R138, R72, R51 ;  /* 0x00000033488a7220 */ /* 0x000fe20000410000 */
[----:B------:R-:W3:Y:S01]  /*2cb0*/  LDS.U16 R136, [R106+0xc] ;  /* 0x00000c006a887984 */ /* 0x000ee20000000400 */
[----:B------:R-:W-:Y:S01]  /*2cc0*/  FMUL.FTZ R167, R71, R52 ;  /* 0x0000003447a77220 */ /* 0x000fe20000410000 */
[----:B------:R-:W-:Y:S01]  /*2cd0*/  HADD2.F32 R54, -RZ, R54.H0_H0 ;  /* 0x20000036ff367230 */ /* 0x000fe20000004100 */
[----:B0-----:R-:W-:-:S03]  /*2ce0*/  FADD.FTZ R144, -R88, 1 ;  /* 0x3f80000058907421 */ /* 0x001fc60000010100 */
[----:B------:R-:W0:Y:S01]  /*2cf0*/  MUFU.RCP R83, R83 ;  /* 0x0000005300537308 */ /* 0x000e220000001000 */
[----:B------:R-:W-:Y:S02]  /*2d00*/  FFMA.FTZ R159, R16, R159, 1 ;  /* 0x3f800000109f7423 */ /* 0x000fe4000001009f */
[----:B------:R-:W-:Y:S02]  /*2d10*/  FMUL.FTZ R138, R7, R138 ;  /* 0x0000008a078a7220 */ /* 0x000fe40000410000 */
[----:B------:R-:W-:-:S03]  /*2d20*/  FMUL.FTZ R167, R6, R167 ;  /* 0x000000a706a77220 */ /* 0x000fc60000410000 */
[----:B------:R-:W4:Y:S01]  /*2d30*/  MUFU.RCP R86, R86 ;  /* 0x0000005600567308 */ /* 0x000f220000001000 */
[----:B------:R-:W-:Y:S01]  /*2d40*/  HADD2.F32 R53, -RZ, R53.H0_H0 ;  /* 0x20000035ff357230 */ /* 0x000fe20000004100 */
[----:B------:R-:W-:Y:S02]  /*2d50*/  FFMA.FTZ R171, R19, R144, 1 ;  /* 0x3f80000013ab7423 */ /* 0x000fe40000010090 */
[----:B------:R-:W-:Y:S02]  /*2d60*/  FMUL.FTZ R152, R138, R159 ;  /* 0x0000009f8a987220 */ /* 0x000fe40000410000 */
[----:B------:R-:W-:Y:S01]  /*2d70*/  FMUL.FTZ R175, R167, R142 ;  /* 0x0000008ea7af7220 */ /* 0x000fe20000410000 */
[----:B------:R-:W3:Y:S01]  /*2d80*/  LDS.U16 R138, [R106+0xe] ;  /* 0x00000e006a8a7984 */ /* 0x000ee20000000400 */
[----:B-1----:R-:W-:Y:S02]  /*2d90*/  FADD.FTZ R159, -R87, 1 ;  /* 0x3f800000579f7421 */ /* 0x002fe40000010100 */
[----:B------:R-:W-:Y:S01]  /*2da0*/  FMUL.FTZ R144, R69, R54 ;  /* 0x0000003645907220 */ /* 0x000fe20000410000 */
[----:B------:R-:W1:Y:S01]  /*2db0*/  LDS.U16 R142, [R106+0x10] ;  /* 0x000010006a8e7984 */ /* 0x000e620000000400 */
[----:B------:R-:W-:Y:S01]  /*2dc0*/  HADD2.F32 R55, -RZ, R55.H0_H0 ;  /* 0x20000037ff377230 */ /* 0x000fe20000004100 */
[----:B------:R-:W-:Y:S01]  /*2dd0*/  FMUL.FTZ R169, R70, R53 ;  /* 0x0000003546a97220 */ /* 0x000fe20000410000 */
[----:B------:R-:W-:Y:S01]  /*2de0*/  HADD2.F32 R57, -RZ, R57.H0_H0 ;  /* 0x20000039ff397230 */ /* 0x000fe20000004100 */
[----:B------:R-:W-:-:S02]  /*2df0*/  FFMA.FTZ R159, R18, R159, 1 ;  /* 0x3f800000129f7423 */ /* 0x000fc4000001009f */
[----:B------:R-:W-:Y:S02]  /*2e00*/  FMUL.FTZ R144, R87, R144 ;  /* 0x0000009057907220 */ /* 0x000fe40000410000 */
[----:B------:R-:W-:Y:S02]  /*2e10*/  FADD.FTZ R85, R158, 1 ;  /* 0x3f8000009e557421 */ /* 0x000fe40000010000 */
[----:B--2---:R-:W-:Y:S02]  /*2e20*/  FADD.FTZ R146, -R84, 1 ;  /* 0x3f80000054927421 */ /* 0x004fe40000010100 */
[----:B------:R-:W-:Y:S02]  /*2e30*/  FMUL.FTZ R158, R88, R169 ;  /* 0x000000a9589e7220 */ /* 0x000fe40000410000 */
[----:B------:R-:W-:Y:S02]  /*2e40*/  FMUL.FTZ R167, R68, R55 ;  /* 0x0000003744a77220 */ /* 0x000fe40000410000 */
[----:B------:R-:W-:-:S02]  /*2e50*/  FMUL.FTZ R148, R60, R57 ;  /* 0x000000393c947220 */ /* 0x000fc40000410000 */
[----:B0-----:R-:W-:Y:S02]  /*2e60*/  FADD.FTZ R169, -R83, 1 ;  /* 0x3f80000053a97421 */ /* 0x001fe40000010100 */
[----:B------:R-:W-:Y:S02]  /*2e70*/  FMUL.FTZ R181, R144, R159 ;  /* 0x0000009f90b57220 */ /* 0x000fe40000410000 */
[----:B----4-:R-:W-:Y:S02]  /*2e80*/  FADD.FTZ R144, -R86, 1 ;  /* 0x3f80000056907421 */ /* 0x010fe40000010100 */
[----:B------:R-:W-:Y:S02]  /*2e90*/  FFMA.FTZ R146, R61, R146, 1 ;  /* 0x3f8000003d927423 */ /* 0x000fe40000010092 */
[----:B------:R-:W-:Y:S02]  /*2ea0*/  FMUL.FTZ R167, R84, R167 ;  /* 0x000000a754a77220 */ /* 0x000fe40000410000 */
[----:B------:R-:W-:-:S02]  /*2eb0*/  FMUL.FTZ R148, R83, R148 ;  /* 0x0000009453947220 */ /* 0x000fc40000410000 */
[----:B------:R-:W-:Y:S02]  /*2ec0*/  FFMA.FTZ R169, R62, R169, 1 ;  /* 0x3f8000003ea97423 */ /* 0x000fe400000100a9 */
[----:B------:R-:W-:Y:S02]  /*2ed0*/  FADD.FTZ R150, R168, 1 ;  /* 0x3f800000a8967421 */ /* 0x000fe40000010000 */
[----:B------:R-:W-:Y:S02]  /*2ee0*/  FADD.FTZ R154, R170, 1 ;  /* 0x3f800000aa9a7421 */ /* 0x000fe40000010000 */
[----:B------:R-:W-:Y:S02]  /*2ef0*/  FFMA.FTZ R168, R63, R144, 1 ;  /* 0x3f8000003fa87423 */ /* 0x000fe40000010090 */
[----:B------:R-:W-:Y:S01]  /*2f00*/  FMUL.FTZ R170, R167, R146 ;  /* 0x00000092a7aa7220 */ /* 0x000fe20000410000 */
[----:B------:R-:W0:Y:S01]  /*2f10*/  LDS.U16 R144, [R106+0x12] ;  /* 0x000012006a907984 */ /* 0x000e220000000400 */
[----:B------:R-:W-:-:S02]  /*2f20*/  FMUL.FTZ R183, R148, R169 ;  /* 0x000000a994b77220 */ /* 0x000fc40000410000 */
[----:B------:R-:W-:Y:S01]  /*2f30*/  FADD.FTZ R156, R172, 1 ;  /* 0x3f800000ac9c7421 */ /* 0x000fe20000010000 */
[----:B------:R-:W2:Y:S01]  /*2f40*/  LDS.U16 R146, [R106+0x14] ;  /* 0x000014006a927984 */ /* 0x000ea20000000400 */
[----:B------:R-:W-:-:S03]  /*2f50*/  FMUL.FTZ R140, R80, -1.4426950216293334961 ;  /* 0xbfb8aa3b508c7820 */ /* 0x000fc60000410000 */
[----:B------:R-:W4:Y:S01]  /*2f60*/  LDS.U16 R148, [R106+0x16] ;  /* 0x000016006a947984 */ /* 0x000f220000000400 */
[----:B------:R-:W-:-:S03]  /*2f70*/  FADD.FTZ R160, R160, 1 ;  /* 0x3f800000a0a07421 */ /* 0x000fc60000010000 */
[----:B------:R-:W0:Y:S01]  /*2f80*/  LDS.U16 R172, [R106+0x18] ;  /* 0x000018006aac7984 */ /* 0x000e220000000400 */
[----:B------:R-:W1:Y:S01]  /*2f90*/  MUFU.EX2 R140, R140 ;  /* 0x0000008c008c7308 */ /* 0x000e620000000800 */
[----:B------:R-:W-:Y:S02]  /*2fa0*/  FADD.FTZ R180, R5, 1 ;  /* 0x3f80000005b47421 */ /* 0x000fe40000010000 */
[----:B------:R-:W0:Y:S05]  /*2fb0*/  LDS.U16 R5, [R106+0x1a] ;  /* 0x00001a006a057984 */ /* 0x000e2a0000000400 */
[----:B------:R1:W2:Y:S01]  /*2fc0*/  MUFU.RCP R173, R160 ;  /* 0x000000a000ad7308 */ /* 0x0002a20000001000 */
[----:B------:R-:W-:Y:S01]  /*2fd0*/  FMUL.FTZ R4, R82, -1.4426950216293334961 ;  /* 0xbfb8aa3b52047820 */ /* 0x000fe20000410000 */
[----:B------:R-:W-:Y:S01]  /*2fe0*/  HADD2.F32 R65, -RZ, R65.H0_H0 ;  /* 0x20000041ff417230 */ /* 0x000fe20000004100 */
[----:B-1----:R-:W-:-:S02]  /*2ff0*/  FADD.FTZ R160, R174, 1 ;  /* 0x3f800000aea07421 */ /* 0x002fc40000010000 */
[----:B------:R-:W1:Y:S03]  /*3000*/  LDS.U16 R174, [R106+0x1c] ;  /* 0x00001c006aae7984 */ /* 0x000e660000000400 */
[----:B------:R-:W0:Y:S01]  /*3010*/  MUFU.RCP R85, R85 ;  /* 0x0000005500557308 */ /* 0x000e220000001000 */
[----:B---3--:R-:W-:Y:S01]  /*3020*/  HADD2.F32 R136, -RZ, R136.H0_H0 ;  /* 0x20000088ff887230 */ /* 0x008fe20000004100 */
[----:B------:R-:W-:-:S04]  /*3030*/  FADD.FTZ R179, R140, 1 ;  /* 0x3f8000008cb37421 */ /* 0x000fc80000010000 */
[----:B------:R-:W-:Y:S02]  /*3040*/  FMUL.FTZ R159, R65, R136 ;  /* 0x00000088419f7220 */ /* 0x000fe40000410000 */
[----:B------:R-:W3:Y:S01]  /*3050*/  MUFU.EX2 R4, R4 ;  /* 0x0000000400047308 */ /* 0x000ee20000000800 */
[----:B------:R-:W-:Y:S01]  /*3060*/  HADD2.F32 R155, -RZ, R155.H0_H0 ;  /* 0x2000009bff9b7230 */ /* 0x000fe20000004100 */
[----:B------:R-:W-:Y:S01]  /*3070*/  FMUL.FTZ R159, R86, R159 ;  /* 0x0000009f569f7220 */ /* 0x000fe20000410000 */
[----:B------:R-:W-:Y:S02]  /*3080*/  HADD2.F32 R138, -RZ, R138.H0_H0 ;  /* 0x2000008aff8a7230 */ /* 0x000fe40000004100 */
[----:B------:R-:W-:Y:S02]  /*3090*/  HADD2.F32 R157, -RZ, R157.H0_H0 ;  /* 0x2000009dff9d7230 */ /* 0x000fe40000004100 */
[----:B------:R-:W-:Y:S01]  /*30a0*/  HADD2.F32 R140, -RZ, R142.H0_H0 ;  /* 0x2000008eff8c7230 */ /* 0x000fe20000004100 */
[----:B------:R-:W-:Y:S01]  /*30b0*/  FMUL.FTZ R176, R159, R168 ;  /* 0x000000a89fb07220 */ /* 0x000fe20000410000 */
[----:B------:R-:W1:Y:S01]  /*30c0*/  MUFU.RCP R150, R150 ;  /* 0x0000009600967308 */ /* 0x000e620000001000 */
[----:B------:R-:W-:-:S02]  /*30d0*/  FMUL.FTZ R168, R155, R138 ;  /* 0x0000008a9ba87220 */ /* 0x000fc40000410000 */
[----:B--2---:R-:W-:Y:S02]  /*30e0*/  FADD.FTZ R167, -R173, 1 ;  /* 0x3f800000ada77421 */ /* 0x004fe40000010100 */
[----:B------:R-:W-:Y:S02]  /*30f0*/  FMUL.FTZ R142, R157, R140 ;  /* 0x0000008c9d8e7220 */ /* 0x000fe40000410000 */
[C---:B0-----:R-:W-:Y:S01]  /*3100*/  FADD.FTZ R159, -R85.reuse, 1 ;  /* 0x3f800000559f7421 */ /* 0x041fe20000010100 */
[----:B------:R-:W0:Y:S01]  /*3110*/  MUFU.RCP R154, R154 ;  /* 0x0000009a009a7308 */ /* 0x000e220000001000 */
[----:B------:R-:W-:Y:S02]  /*3120*/  FMUL.FTZ R168, R85, R168 ;  /* 0x000000a855a87220 */ /* 0x000fe40000410000 */
[----:B------:R-:W-:Y:S02]  /*3130*/  FFMA.FTZ R167, R66, R167, 1 ;  /* 0x3f80000042a77423 */ /* 0x000fe400000100a7 */
[----:B------:R-:W-:-:S03]  /*3140*/  FMUL.FTZ R142, R173, R142 ;  /* 0x0000008ead8e7220 */ /* 0x000fc60000410000 */
[----:B------:R-:W2:Y:S01]  /*3150*/  MUFU.RCP R156, R156 ;  /* 0x0000009c009c7308 */ /* 0x000ea20000001000 */
[----:B------:R-:W-:Y:S02]  /*3160*/  FFMA.FTZ R159, R64, R159, 1 ;  /* 0x3f800000409f7423 */ /* 0x000fe4000001009f */
[----:B---3--:R-:W-:-:S05]  /*3170*/  FADD.FTZ R182, R4, 1 ;  /* 0x3f80000004b67421 */ /* 0x008fca0000010000 */
[----:B------:R-:W3:Y:S01]  /*3180*/  MUFU.RCP R160, R160 ;  /* 0x000000a000a07308 */ /* 0x000ee20000001000 */
[----:B------:R-:W-:Y:S01]  /*3190*/  FMUL.FTZ R178, R142, R167 ;  /* 0x000000a78eb27220 */ /* 0x000fe20000410000 */
[----:B------:R-:W-:Y:S01]  /*31a0*/  HADD2.F32 R167, -RZ, R73.H0_H0 ;  /* 0x20000049ffa77230 */ /* 0x000fe20000004100 */
[----:B------:R-:W-:Y:S01]  /*31b0*/  FMUL.FTZ R185, R168, R159 ;  /* 0x0000009fa8b97220 */ /* 0x000fe20000410000 */
[----:B------:R-:W-:Y:S01]  /*31c0*/  HADD2.F32 R142, -RZ, R144.H0_H0 ;  /* 0x20000090ff8e7230 */ /* 0x000fe20000004100 */
[----:B------:R-:W-:Y:S01]  /*31d0*/  FMUL.FTZ R158, R158, R171 ;  /* 0x000000ab9e9e7220 */ /* 0x000fe20000410000 */
[----:B------:R-:W-:Y:S02]  /*31e0*/  HADD2.F32 R144, -RZ, R146.H0_H0 ;  /* 0x20000092ff907230 */ /* 0x000fe40000004100 */
[----:B------:R-:W0:Y:S01]  /*31f0*/  MUFU.RCP R179, R179 ;  /* 0x000000b300b37308 */ /* 0x000e220000001000 */
[----:B----4-:R-:W-:Y:S02]  /*3200*/  HADD2.F32 R146, -RZ, R148.H0_H0 ;  /* 0x20000094ff927230 */ /* 0x010fe40000004100 */
[----:B------:R-:W-:-:S02]  /*3210*/  HADD2.F32 R159, -RZ, R78.H0_H0 ;  /* 0x2000004eff9f7230 */ /* 0x000fc40000004100 */
[----:B------:R-:W-:-:S03]  /*3220*/  HADD2.F32 R171, -RZ, R76.H0_H0 ;  /* 0x2000004cffab7230 */ /* 0x000fc60000004100 */
[----:B------:R4:W4:Y:S01]  /*3230*/  MUFU.RCP R168, R180 ;  /* 0x000000b400a87308 */ /* 0x0009220000001000 */
[----:B------:R-:W-:Y:S02]  /*3240*/  HADD2.F32 R169, -RZ, R74.H0_H0 ;  /* 0x2000004affa97230 */ /* 0x000fe40000004100 */
[----:B------:R-:W-:-:S05]  /*3250*/  HADD2.F32 R148, -RZ, R172.H0_H0 ;  /* 0x200000acff947230 */ /* 0x000fca0000004100 */
[----:B------:R-:W4:Y:S01]  /*3260*/  MUFU.RCP R73, R182 ;  /* 0x000000b600497308 */ /* 0x000f220000001000 */
[----:B-1----:R-:W-:Y:S02]  /*3270*/  FADD.FTZ R4, -R150, 1 ;  /* 0x3f80000096047421 */ /* 0x002fe40000010100 */
[----:B0-----:R-:W-:Y:S02]  /*3280*/  FADD.FTZ R74, -R154, 1 ;  /* 0x3f8000009a4a7421 */ /* 0x001fe40000010100 */
[----:B--2---:R-:W-:Y:S02]  /*3290*/  FADD.FTZ R76, -R156, 1 ;  /* 0x3f8000009c4c7421 */ /* 0x004fe40000010100 */
[----:B---3--:R-:W-:Y:S02]  /*32a0*/  FADD.FTZ R78, -R160, 1 ;  /* 0x3f800000a04e7421 */ /* 0x008fe40000010100 */
[----:B------:R-:W-:Y:S02]  /*32b0*/  FMUL.FTZ R187, R159, R142 ;  /* 0x0000008e9fbb7220 */ /* 0x000fe40000410000 */
[----:B------:R-:W-:-:S02]  /*32c0*/  FMUL.FTZ R189, R171, R144 ;  /* 0x00000090abbd7220 */ /* 0x000fc40000410000 */
[----:B------:R-:W-:Y:S02]  /*32d0*/  FMUL.FTZ R191, R169, R146 ;  /* 0x00000092a9bf7220 */ /* 0x000fe40000410000 */
[----:B------:R-:W-:Y:S01]  /*32e0*/  FMUL.FTZ R193, R167, R148 ;  /* 0x00000094a7c17220 */ /* 0x000fe20000410000 */
[----:B----4-:R-:W-:Y:S01]  /*32f0*/  F2FP.PACK_AB R180, R175, R152 ;  /* 0x00000098afb4723e */ /* 0x010fe200000000ff */
[----:B------:R-:W-:Y:S01]  /*3300*/  BAR.SYNC.DEFER_BLOCKING 0x0 ;  /* 0x0000000000007b1d */ /* 0x000fe20000010000 */
[----:B------:R-:W-:Y:S01]  /*3310*/  FFMA.FTZ R4, R67, R4, 1 ;  /* 0x3f80000043047423 */ /* 0x000fe20000010004 */
[----:B------:R-:W-:Y:S01]  /*3320*/  HADD2.F32 R59, -RZ, R59.H0_H0 ;  /* 0x2000003bff3b7230 */ /* 0x000fe20000004100 */
[----:B------:R-:W-:Y:S01]  /*3330*/  FFMA.FTZ R74, R75, R74, 1 ;  /* 0x3f8000004b4a7423 */ /* 0x000fe2000001004a */
[----:B------:R-:W-:Y:S01]  /*3340*/  HADD2.F32 R58, -RZ, R58.H0_H0 ;  /* 0x2000003aff3a7230 */ /* 0x000fe20000004100 */
[----:B------:R-:W-:Y:S01]  /*3350*/  FFMA.FTZ R76, R77, R76, 1 ;  /* 0x3f8000004d4c7423 */ /* 0x000fe2000001004c */
[----:B------:R-:W-:Y:S01]  /*3360*/  HADD2.F32 R56, -RZ, R56.H0_H0 ;  /* 0x20000038ff387230 */ /* 0x000fe20000004100 */
[----:B------:R-:W-:Y:S01]  /*3370*/  FFMA.FTZ R78, R79, R78, 1 ;  /* 0x3f8000004f4e7423 */ /* 0x000fe2000001004e */
[----:B------:R-:W-:Y:S01]  /*3380*/  HADD2.F32 R152, -RZ, R5.H0_H0 ;  /* 0x20000005ff987230 */ /* 0x000fe20000004100 */
[----:B------:R-:W-:Y:S01]  /*3390*/  FMUL.FTZ R187, R150, R187 ;  /* 0x000000bb96bb7220 */ /* 0x000fe20000410000 */
[----:B------:R-:W-:Y:S01]  /*33a0*/  HADD2.F32 R175, -RZ, R174.H0_H0 ;  /* 0x200000aeffaf7230 */ /* 0x000fe20000004100 */
[----:B------:R-:W-:Y:S01]  /*33b0*/  FMUL.FTZ R189, R154, R189 ;  /* 0x000000bd9abd7220 */ /* 0x000fe20000410000 */
[----:B------:R-:W-:Y:S01]  /*33c0*/  HADD2.F32 R177, -RZ, R177.H0_H0 ;  /* 0x200000b1ffb17230 */ /* 0x000fe20000004100 */
[----:B------:R-:W-:-:S02]  /*33d0*/  FMUL.FTZ R191, R156, R191 ;  /* 0x000000bf9cbf7220 */ /* 0x000fc40000410000 */
[----:B------:R-:W-:Y:S02]  /*33e0*/  FMUL.FTZ R193, R160, R193 ;  /* 0x000000c1a0c17220 */ /* 0x000fe40000410000 */
[----:B------:R-:W-:Y:S02]  /*33f0*/  FMUL.FTZ R187, R187, R4 ;  /* 0x00000004bbbb7220 */ /* 0x000fe40000410000 */
[----:B------:R-:W-:Y:S02]  /*3400*/  FMUL.FTZ R74, R189, R74 ;  /* 0x0000004abd4a7220 */ /* 0x000fe40000410000 */
[----:B------:R-:W-:Y:S02]  /*3410*/  FMUL.FTZ R191, R191, R76 ;  /* 0x0000004cbfbf7220 */ /* 0x000fe40000410000 */
[----:B------:R-:W-:Y:S02]  /*3420*/  FMUL.FTZ R78, R193, R78 ;  /* 0x0000004ec14e7220 */ /* 0x000fe40000410000 */
[----:B------:R-:W-:-:S02]  /*3430*/  FADD.FTZ R189, -R179, 1 ;  /* 0x3f800000b3bd7421 */ /* 0x000fc40000010100 */
[----:B------:R-:W-:Y:S02]  /*3440*/  FADD.FTZ R76, -R168, 1 ;  /* 0x3f800000a84c7421 */ /* 0x000fe40000010100 */
[----:B------:R-:W-:Y:S02]  /*3450*/  FADD.FTZ R193, -R73, 1 ;  /* 0x3f80000049c17421 */ /* 0x000fe40000010100 */
[----:B------:R-:W-:Y:S02]  /*3460*/  FMUL.FTZ R4, R59, R152 ;  /* 0x000000983b047220 */ /* 0x000fe40000410000 */
[----:B------:R-:W-:Y:S02]  /*3470*/  FMUL.FTZ R5, R58, R175 ;  /* 0x000000af3a057220 */ /* 0x000fe40000410000 */
[----:B------:R-:W-:Y:S02]  /*3480*/  FMUL.FTZ R172, R56, R177 ;  /* 0x000000b138ac7220 */ /* 0x000fe40000410000 */
[----:B------:R-:W-:-:S02]  /*3490*/  FFMA.FTZ R189, R80, R189, 1 ;  /* 0x3f80000050bd7423 */ /* 0x000fc400000100bd */
[----:B------:R-:W-:Y:S02]  /*34a0*/  FFMA.FTZ R76, R81, R76, 1 ;  /* 0x3f800000514c7423 */ /* 0x000fe4000001004c */
[----:B------:R-:W-:Y:S02]  /*34b0*/  FMUL.FTZ R4, R179, R4 ;  /* 0x00000004b3047220 */ /* 0x000fe40000410000 */
[----:B------:R-:W-:Y:S02]  /*34c0*/  FMUL.FTZ R5, R168, R5 ;  /* 0x00000005a8057220 */ /* 0x000fe40000410000 */
[----:B------:R-:W-:Y:S02]  /*34d0*/  FFMA.FTZ R193, R82, R193, 1 ;  /* 0x3f80000052c17423 */ /* 0x000fe400000100c1 */
[----:B------:R-:W-:Y:S01]  /*34e0*/  FMUL.FTZ R172, R73, R172 ;  /* 0x000000ac49ac7220 */ /* 0x000fe20000410000 */
[----:B------:R-:W-:Y:S01]  /*34f0*/  F2FP.PACK_AB R158, R181, R158 ;  /* 0x0000009eb59e723e */ /* 0x000fe200000000ff */
[----:B------:R-:W-:-:S02]  /*3500*/  FMUL.FTZ R189, R4, R189 ;  /* 0x000000bd04bd7220 */ /* 0x000fc40000410000 */
[----:B------:R-:W-:Y:S02]  /*3510*/  FMUL.FTZ R5, R5, R76 ;  /* 0x0000004c05057220 */ /* 0x000fe40000410000 */
[----:B------:R-:W-:Y:S01]  /*3520*/  FMUL.FTZ R172, R172, R193 ;  /* 0x000000c1acac7220 */ /* 0x000fe20000410000 */
[----:B------:R-:W-:Y:S02]  /*3530*/  PRMT R4, R180, 0x7632, R4 ;  /* 0x00007632b4047816 */ /* 0x000fe40000000004 */
[----:B------:R-:W-:Y:S02]  /*3540*/  F2FP.PACK_AB R170, R183, R170 ;  /* 0x000000aab7aa723e */ /* 0x000fe400000000ff */
        /* <DEDUP_REMOVED lines=8> */
[----:B------:R-:W-:-:S03]  /*35d0*/  PRMT R174, R170, 0x7632, R174 ;  /* 0x00007632aaae7816 */ /* 0x000fc600000000ae */
[----:B------:R1:W-:Y:S04]  /*35e0*/  STS.U16 [R106+0x2], R4 ;  /* 0x000002046a007388 */ /* 0x0003e80000000400 */
[----:B------:R2:W-:Y:S01]  /*35f0*/  STS.U16 [R106+0x4], R158 ;  /* 0x0000049e6a007388 */ /* 0x0005e20000000400 */
[----:B0-----:R-:W-:-:S03]  /*3600*/  PRMT R180, R178, 0x7632, R180 ;  /* 0x00007632b2b47816 */ /* 0x001fc600000000b4 */
[----:B------:R0:W-:Y:S01]  /*3610*/  STS.U16 [R106+0x6], R76 ;  /* 0x0000064c6a007388 */ /* 0x0001e20000000400 */
[----:B-1----:R-:W-:-:S03]  /*3620*/  PRMT R4, R176, 0x7632, R4 ;  /* 0x00007632b0047816 */ /* 0x002fc60000000004 */
[----:B------:R1:W-:Y:S01]  /*3630*/  STS.U16 [R106+0x8], R170 ;  /* 0x000008aa6a007388 */ /* 0x0003e20000000400 */
[----:B--2---:R-:W-:Y:S02]  /*3640*/  PRMT R158, R78, 0x7632, R158 ;  /* 0x000076324e9e7816 */ /* 0x004fe4000000009e */
[----:B0-----:R-:W-:Y:S02]  /*3650*/  PRMT R76, R74, 0x7632, R76 ;  /* 0x000076324a4c7816 */ /* 0x001fe4000000004c */
[----:B-1----:R-:W-:Y:S01]  /*3660*/  PRMT R170, R5, 0x7632, R170 ;  /* 0x0000763205aa7816 */ /* 0x002fe200000000aa */
        /* <DEDUP_REMOVED lines=30> */
[----:B0-----:R-:W-:-:S05]  /*3850*/  IMAD R74, R166, c[0x0][0x2e8], RZ ;  /* 0x0000ba00a64a7a24 */ /* 0x001fca00078e02ff */
[----:B------:R-:W0:Y:S01]  /*3860*/  LDS R213, [0x840] ;  /* 0x00084000ffd57984 */ /* 0x000e220000000800 */
[----:B------:R-:W-:Y:S01]  /*3870*/  P2R R4, PR, RZ, 0x40 ;  /* 0x00000040ff047803 */ /* 0x000fe20000000000 */
[C---:B------:R-:W-:Y:S02]  /*3880*/  IMAD R217, R149.reuse, c[0x0][0x2ec], R74 ;  /* 0x0000bb0095d97a24 */ /* 0x040fe400078e024a */
[----:B-1----:R-:W-:-:S05]  /*3890*/  IMAD.WIDE.U32 R4, R149, c[0x0][0x2e8], RZ ;  /* 0x0000ba0095047a25 */ /* 0x002fca00078e00ff */
        /* <DEDUP_REMOVED lines=8> */
[----:B------:R-:W-:Y:S01]  /*3920*/  LEA R4, P4, R74, R215, 0x1 ;  /* 0x000000d74a047211 */ /* 0x000fe200078808ff */
[----:B------:R-:W-:-:S03]  /*3930*/  FMUL.FTZ R158, R16, R7 ;  /* 0x00000007109e7220 */ /* 0x000fc60000410000 */
[----:B------:R-:W-:Y:S02]  /*3940*/  LEA.HI.X R5, R74, R76, R5, 0x1, P4 ;  /* 0x0000004c4a057211 */ /* 0x000fe400020f0c05 */
[CC--:B0-----:R-:W-:Y:S02]  /*3950*/  ISETP.GE.AND P3, PT, R8.reuse, R213.reuse, PT ;  /* 0x000000d50800720c */ /* 0x0c1fe40003f66270 */
[----:B------:R-:W-:Y:S01]  /*3960*/  IADD3 R16, P4, R8, R2, RZ ;  /* 0x0000000208107210 */ /* 0x000fe20007f9e0ff */
[----:B------:R-:W-:Y:S01]  /*3970*/  BSSY B0, `(.L_x_2677) ;  /* 0x0000012000007945 */ /* 0x000fe20003800000 */
[----:B------:R-:W-:Y:S01]  /*3980*/  FMUL.FTZ R170, R17, R6 ;  /* 0x0000000611aa7220 */ /* 0x000fe20000410000 */
[-C--:B------:R-:W-:Y:S01]  /*3990*/  ISETP.GE.AND P2, PT, R32, R213.reuse, PT ;  /* 0x000000d52000720c */ /* 0x080fe20003f46270 */
[----:B------:R-:W-:Y:S01]  /*39a0*/  FMUL.FTZ R172, R19, R88 ;  /* 0x0000005813ac7220 */ /* 0x000fe20000410000 */
[----:B------:R-:W-:Y:S01]  /*39b0*/  ISETP.GE.AND P0, PT, R31, R213, PT ;  /* 0x000000d51f00720c */ /* 0x000fe20003f06270 */
[----:B------:R-:W-:Y:S01]  /*39c0*/  FMUL.FTZ R174, R18, R87 ;  /* 0x0000005712ae7220 */ /* 0x000fe20000410000 */
[----:B------:R-:W-:Y:S01]  /*39d0*/  ISETP.GE.AND P1, PT, R30, R213, PT ;  /* 0x000000d51e00720c */ /* 0x000fe20003f26270 */
[----:B------:R-:W-:-:S03]  /*39e0*/  IMAD.X R17, R9, 0x1, R3, P4 ;  /* 0x0000000109117824 */ /* 0x000fc600020e0603 */
        /* <DEDUP_REMOVED lines=10> */
.L_x_2678:
[----:B------:R-:W-:Y:S05]  /*3a90*/  BSYNC B0 ;  /* 0x0000000000007941 */ /* 0x000fea0003800000 */
.L_x_2677:
[----:B------:R1:W-:Y:S01]  /*3aa0*/  @!P2 STG.E.U16 [R4.64+-0x780], R185 ;  /* 0xfff880b90400a986 */ /* 0x0003e2000c101504 */
[----:B------:R-:W-:Y:S01]  /*3ab0*/  ISETP.GE.AND P2, PT, R28, R213, PT ;  /* 0x000000d51c00720c */ /* 0x000fe20003f46270 */
[----:B0-----:R-:W-:Y:S01]  /*3ac0*/  FMUL.FTZ R18, R62, R83 ;  /* 0x000000533e127220 */ /* 0x001fe20000410000 */
[-C--:B------:R-:W-:Y:S01]  /*3ad0*/  ISETP.GE.AND P3, PT, R27, R213.reuse, PT ;  /* 0x000000d51b00720c */ /* 0x080fe20003f66270 */
[----:B------:R1:W-:Y:S01]  /*3ae0*/  @!P0 STG.E.U16 [R4.64+-0x740], R187 ;  /* 0xfff8c0bb04008986 */ /* 0x0003e2000c101504 */
[----:B------:R-:W-:Y:S01]  /*3af0*/  ISETP.GE.AND P0, PT, R29, R213, PT ;  /* 0x000000d51d00720c */ /* 0x000fe20003f06270 */
[----:B------:R-:W-:Y:S01]  /*3b00*/  FMUL.FTZ R176, R64, R85 ;  /* 0x0000005540b07220 */ /* 0x000fe20000410000 */
[-C--:B------:R-:W-:Y:S01]  /*3b10*/  ISETP.GE.AND P4, PT, R26, R213.reuse, PT ;  /* 0x000000d51a00720c */ /* 0x080fe20003f86270 */
[----:B------:R1:W-:Y:S01]  /*3b20*/  @!P1 STG.E.U16 [R4.64+-0x700], R189 ;  /* 0xfff900bd04009986 */ /* 0x0003e2000c101504 */
[-C--:B------:R-:W-:Y:S01]  /*3b30*/  ISETP.GE.AND P5, PT, R25, R213.reuse, PT ;  /* 0x000000d51900720c */ /* 0x080fe20003fa6270 */
[----:B------:R-:W-:Y:S01]  /*3b40*/  FMUL.FTZ R154, R75, R154 ;  /* 0x0000009a4b9a7220 */ /* 0x000fe20000410000 */
[-C--:B------:R-:W-:Y:S01]  /*3b50*/  ISETP.GE.AND P1, PT, R24, R213.reuse, PT ;  /* 0x000000d51800720c */ /* 0x080fe20003f26270 */
[----:B------:R-:W-:Y:S01]  /*3b60*/  FMUL.FTZ R156, R77, R156 ;  /* 0x0000009c4d9c7220 */ /* 0x000fe20000410000 */
[----:B------:R-:W-:Y:S01]  /*3b70*/  HADD2.F32 R7, -RZ, R34.H0_H0 ;  /* 0x20000022ff077230 */ /* 0x000fe20000004100 */
[----:B------:R1:W-:Y:S01]  /*3b80*/  @!P2 STG.E.U16 [R4.64+-0x680], R193 ;  /* 0xfff980c10400a986 */ /* 0x0003e2000c101504 */
        /* <DEDUP_REMOVED lines=8> */
[----:B------:R-:W-:Y:S01]  /*3c10*/  ISETP.GE.AND P3, PT, R0, R213, PT ;  /* 0x000000d50000720c */ /* 0x000fe20003f66270 */
        /* <DEDUP_REMOVED lines=15> */
[----:B------:R-:W-:Y:S01]  /*3d10*/  ISETP.NE.U32.AND P0, PT, RZ, c[0x0][0x270], PT ;  /* 0x00009c00ff007a0c */ /* 0x000fe20003f05070 */
[----:B------:R-:W-:Y:S01]  /*3d20*/  HADD2.F32 R81, -RZ, R42.H0_H0 ;  /* 0x2000002aff517230 */ /* 0x000fe20000004100 */
[----:B------:R-:W-:Y:S01]  /*3d30*/  FMUL.FTZ R150, R67, R150 ;  /* 0x0000009643967220 */ /* 0x000fe20000410000 */
[----:B------:R1:W-:Y:S01]  /*3d40*/  @!P4 STG.E.U16 [R4.64+-0x500], R205 ;  /* 0xfffb00cd0400c986 */ /* 0x0003e2000c101504 */
[----:B------:R-:W-:Y:S01]  /*3d50*/  ISETP.NE.AND.EX P0, PT, RZ, c[0x0][0x274], PT, P0 ;  /* 0x00009d00ff007a0c */ /* 0x000fe20003f05300 */
[----:B------:R-:W-:Y:S01]  /*3d60*/  HADD2.F32 R43, -RZ, R43.H0_H0 ;  /* 0x2000002bff2b7230 */ /* 0x000fe20000004100 */
[----:B------:R-:W-:Y:S01]  /*3d70*/  FMUL.FTZ R179, R80, R179 ;  /* 0x000000b350b37220 */ /* 0x000fe20000410000 */
[----:B------:R1:W-:Y:S01]  /*3d80*/  @!P5 STG.E.U16 [R4.64+-0x4c0], R207 ;  /* 0xfffb40cf0400d986 */ /* 0x0003e2000c101504 */
[----:B------:R-:W-:Y:S01]  /*3d90*/  HADD2.F32 R79, -RZ, R44.H0_H0 ;  /* 0x2000002cff4f7230 */ /* 0x000fe20000004100 */
[----:B------:R-:W-:Y:S01]  /*3da0*/  FMUL.FTZ R67, R60, R18 ;  /* 0x000000123c437220 */ /* 0x000fe20000410000 */
[----:B------:R-:W-:Y:S01]  /*3db0*/  HADD2.F32 R45, -RZ, R45.H0_H0 ;  /* 0x2000002dff2d7230 */ /* 0x000fe20000004100 */
[----:B------:R1:W-:Y:S01]  /*3dc0*/  @!P1 STG.E.U16 [R4.64+-0x480], R209 ;  /* 0xfffb80d104009986 */ /* 0x0003e2000c101504 */
[----:B------:R-:W-:Y:S01]  /*3dd0*/  HADD2.F32 R77, -RZ, R46.H0_H0 ;  /* 0x2000002eff4d7230 */ /* 0x000fe20000004100 */
[----:B------:R-:W-:Y:S01]  /*3de0*/  FMUL.FTZ R66, R65, R19 ;  /* 0x0000001341427220 */ /* 0x000fe20000410000 */
[----:B------:R-:W-:Y:S01]  /*3df0*/  HADD2.F32 R47, -RZ, R47.H0_H0 ;  /* 0x2000002fff2f7230 */ /* 0x000fe20000004100 */
[----:B------:R1:W-:Y:S01]  /*3e00*/  @!P2 STG.E.U16 [R4.64+-0x7c0], R183 ;  /* 0xfff840b70400a986 */ /* 0x0003e2000c101504 */
[----:B------:R-:W-:Y:S01]  /*3e10*/  HADD2.F32 R75, -RZ, R48.H0_H0 ;  /* 0x20000030ff4b7230 */ /* 0x000fe20000004100 */
[--C-:B-----5:R-:W-:Y:S01]  /*3e20*/  FADD.FTZ R88, R7, R132.reuse ;  /* 0x0000008407587221 */ /* 0x120fe20000010000 */
[----:B------:R-:W-:Y:S01]  /*3e30*/  HADD2.F32 R49, -RZ, R49.H0_H0 ;  /* 0x20000031ff317230 */ /* 0x000fe20000004100 */
[----:B------:R1:W-:Y:S01]  /*3e40*/  @!P3 STG.E.U16 [R4.64+-0x440], R211 ;  /* 0xfffbc0d30400b986 */ /* 0x0003e2000c101504 */
[----:B------:R-:W-:Y:S01]  /*3e50*/  HADD2.F32 R73, -RZ, R50.H0_H0 ;  /* 0x20000032ff497230 */ /* 0x000fe20000004100 */
        /* <DEDUP_REMOVED lines=14> */
[----:B------:R-:W-:Y:S02]  /*3f40*/  FADD.FTZ R73, R73, R132 ;  /* 0x0000008449497221 */ /* 0x000fe40000010000 */
        /* <DEDUP_REMOVED lines=15> */
[----:B-1----:R-:W-:Y:S01]  /*4040*/  BAR.SYNC.DEFER_BLOCKING 0x0 ;  /* 0x0000000000007b1d */ /* 0x002fe20000010000 */
[----:B------:R-:W-:Y:S02]  /*4050*/  FMUL.FTZ R51, R158, R51 ;  /* 0x000000339e337220 */ /* 0x000fe40000410000 */
[----:B------:R-:W-:-:S02]  /*4060*/  FMUL.FTZ R52, R170, R52 ;  /* 0x00000034aa347220 */ /* 0x000fc40000410000 */
        /* <DEDUP_REMOVED lines=20> */
[----:B------:R0:W-:Y:S01]  /*41b0*/  STS.U16 [R106+0x2], R4 ;  /* 0x000002046a007388 */ /* 0x0001e20000000400 */
[----:B------:R-:W-:Y:S01]  /*41c0*/  FMUL.FTZ R179, R179, R152 ;  /* 0x00000098b3b37220 */ /* 0x000fe20000410000 */
[----:B------:R-:W-:Y:S01]  /*41d0*/  F2FP.PACK_AB R7, R7, R144 ;  /* 0x000000900707723e */ /* 0x000fe200000000ff */
[----:B------:R-:W-:Y:S01]  /*41e0*/  FMUL.FTZ R168, R168, R175 ;  /* 0x000000afa8a87220 */ /* 0x000fe20000410000 */
[----:B------:R1:W-:Y:S01]  /*41f0*/  STS.U16 [R106+0x4], R53 ;  /* 0x000004356a007388 */ /* 0x0003e20000000400 */
[----:B------:R-:W-:Y:S01]  /*4200*/  FMUL.FTZ R177, R178, R177 ;  /* 0x000000b1b2b17220 */ /* 0x000fe20000410000 */
[----:B------:R-:W-:-:S02]  /*4210*/  F2FP.PACK_AB R148, R179, R148 ;  /* 0x00000094b394723e */ /* 0x000fc400000000ff */
[----:B------:R2:W-:Y:S01]  /*4220*/  STS.U16 [R106+0x6], R18 ;  /* 0x000006126a007388 */ /* 0x0005e20000000400 */
[----:B------:R-:W-:Y:S02]  /*4230*/  PRMT R36, R5, 0x7632, R36 ;  /* 0x0000763205247816 */ /* 0x000fe40000000024 */
[----:B------:R-:W-:Y:S01]  /*4240*/  F2FP.PACK_AB R168, R177, R168 ;  /* 0x000000a8b1a8723e */ /* 0x000fe200000000ff */
[----:B------:R3:W-:Y:S01]  /*4250*/  STS.U16 [R106+0x8], R6 ;  /* 0x000008066a007388 */ /* 0x0007e20000000400 */
[----:B0-----:R-:W-:Y:S02]  /*4260*/  PRMT R4, R19, 0x7632, R4 ;  /* 0x0000763213047816 */ /* 0x001fe40000000004 */
[----:B-1----:R-:W-:Y:S01]  /*4270*/  PRMT R53, R7, 0x7632, R53 ;  /* 0x0000763207357816 */ /* 0x002fe20000000035 */
[----:B------:R-:W-:Y:S01]  /*4280*/  STS.U16 [R106], R51 ;  /* 0x000000336a007388 */ /* 0x000fe20000000400 */
[----:B--2---:R-:W-:-:S03]  /*4290*/  PRMT R18, R168, 0x7632, R18 ;  /* 0x00007632a8127816 */ /* 0x004fc60000000012 */
[----:B------:R-:W-:Y:S01]  /*42a0*/  STS.U16 [R106+0xa], R34 ;  /* 0x00000a226a007388 */ /* 0x000fe20000000400 */
[----:B---3--:R-:W-:-:S03]  /*42b0*/  PRMT R6, R148, 0x7632, R6 ;  /* 0x0000763294067816 */ /* 0x008fc60000000006 */
[----:B------:R-:W-:Y:S04]  /*42c0*/  STS.U16 [R106+0xc], R19 ;  /* 0x00000c136a007388 */ /* 0x000fe80000000400 */
[----:B------:R-:W-:Y:S04]  /*42d0*/  STS.U16 [R106+0xe], R4 ;  /* 0x00000e046a007388 */ /* 0x000fe80000000400 */
[----:B------:R0:W-:Y:S04]  /*42e0*/  STS.U16 [R106+0x10], R5 ;  /* 0x000010056a007388 */ /* 0x0001e80000000400 */
[----:B------:R-:W-:Y:S04]  /*42f0*/  STS.U16 [R106+0x12], R36 ;  /* 0x000012246a007388 */ /* 0x000fe80000000400 */
[----:B------:R1:W-:Y:S01]  /*4300*/  STS.U16 [R106+0x14], R7 ;  /* 0x000014076a007388 */ /* 0x0003e20000000400 */
[----:B0-----:R-:W-:-:S03]  /*4310*/  IMAD.WIDE.U32 R4, R149, c[0x0][0x210], RZ ;  /* 0x0000840095047a25 */ /* 0x001fc600078e00ff */
[----:B------:R-:W-:Y:S04]  /*4320*/  STS.U16 [R106+0x16], R53 ;  /* 0x000016356a007388 */ /* 0x000fe80000000400 */
[----:B------:R-:W-:Y:S01]  /*4330*/  STS.U16 [R106+0x18], R148 ;  /* 0x000018946a007388 */ /* 0x000fe20000000400 */
[----:B-1----:R-:W-:-:S03]  /*4340*/  LEA R7, P0, R8, c[0x0][0x270], 0x1 ;  /* 0x00009c0008077a11 */ /* 0x002fc600078008ff */
[----:B------:R0:W-:Y:S04]  /*4350*/  STS.U16 [R106+0x1a], R6 ;  /* 0x00001a066a007388 */ /* 0x0001e80000000400 */
[----:B------:R-:W-:Y:S04]  /*4360*/  STS.U16 [R106+0x1c], R168 ;  /* 0x00001ca86a007388 */ /* 0x000fe80000000400 */
[----:B------:R1:W-:Y:S01]  /*4370*/  STS.U16 [R106+0x1e], R18 ;  /* 0x00001e126a007388 */ /* 0x0003e20000000400 */
[----:B------:R-:W-:-:S06]  /*4380*/  NOP ;  /* 0x0000000000007918 */ /* 0x000fcc0000000000 */
[----:B------:R-:W-:Y:S01]  /*4390*/  LDS.U16 R37, [R124] ;  /* 0x000000007c257984 */ /* 0x000fe20000000400 */
[----:B0-----:R-:W-:Y:S01]  /*43a0*/  IMAD R6, R166, c[0x0][0x210], RZ ;  /* 0x00008400a6067a24 */ /* 0x001fe200078e02ff */
[----:B-1----:R-:W-:Y:S02]  /*43b0*/  LEA.HI.X R18, R8, c[0x0][0x274], R9, 0x1, P0 ;  /* 0x00009d0008127a11 */ /* 0x002fe400000f0c09 */
[----:B------:R-:W-:Y:S01]  /*43c0*/  LDS.U16 R39, [R123+0x40] ;  /* 0x000040007b277984 */ /* 0x000fe20000000400 */
[----:B------:R-:W-:Y:S02]  /*43d0*/  IMAD R19, R149, c[0x0][0x214], R6 ;  /* 0x0000850095137a24 */ /* 0x000fe400078e0206 */
[----:B------:R-:W-:Y:S01]  /*43e0*/  IMAD R6, R134, c[0x0][0x218], RZ ;  /* 0x0000860086067a24 */ /* 0x000fe200078e02ff */
[----:B------:R-:W-:Y:S02]  /*43f0*/  LDS.U16 R41, [R122+0x80] ;  /* 0x000080007a297984 */ /* 0x000fe40000000400 */
[----:B------:R-:W-:Y:S01]  /*4400*/  IADD3 R5, R5, R19, RZ ;  /* 0x0000001305057210 */ /* 0x000fe20007ffe0ff */
[C---:B------:R-:W-:Y:S01]  /*4410*/  IMAD R34, R153.reuse, c[0x0][0x21c], R6 ;  /* 0x0000870099227a24 */ /* 0x040fe200078e0206 */
[----:B------:R-:W-:Y:S03]  /*4420*/  LDS.U16 R43, [R121+0xc0] ;  /* 0x0000c000792b7984 */ /* 0x000fe60000000400 */
        /* <DEDUP_REMOVED lines=31> */
[----:B------:R-:W-:Y:S02]  /*4620*/  IMAD.IADD R7, R19, 0x1, R7 ;  /* 0x0000000113077824 */ /* 0x000fe400078e0207 */
[C---:B------:R-:W-:Y:S02]  /*4630*/  IMAD R19, R153.reuse, c[0x0][0x21c], R18 ;  /* 0x0000870099137a24 */ /* 0x040fe400078e0212 */
[----:B------:R-:W-:-:S05]  /*4640*/  IMAD.WIDE.U32 R6, R153, c[0x0][0x218], R6 ;  /* 0x0000860099067a25 */ /* 0x000fca00078e0006 */
[----:B------:R-:W-:Y:S02]  /*4650*/  IADD3 R7, R7, R19, RZ ;  /* 0x0000001307077210 */ /* 0x000fe40007ffe0ff */
[----:B------:R-:W-:-:S04]  /*4660*/  LEA R18, P1, R6, c[0x0][0x270], 0x1 ;  /* 0x00009c0006127a11 */ /* 0x000fc800078208ff */
[----:B------:R-:W-:-:S05]  /*4670*/  LEA.HI.X R19, R6, c[0x0][0x274], R7, 0x1, P1 ;  /* 0x00009d0006137a11 */ /* 0x000fca00008f0c07 */
[----:B------:R0:W-:Y:S04]  /*4680*/  STG.E.U16 [R18.64], R37 ;  /* 0x0000002512007986 */ /* 0x0001e8000c101504 */
.L_x_2681:
[----:B------:R-:W-:Y:S05]  /*4690*/  BSYNC B0 ;  /* 0x0000000000007941 */ /* 0x000fea0003800000 */
.L_x_2680:
        /* <DEDUP_REMOVED lines=25> */
.L_x_2679:
[----:B-1----:R-:W-:Y:S01]  /*4830*/  HADD2.F32 R0, -RZ, R161.H0_H0 ;  /* 0x200000a1ff007230 */ /* 0x002fe20000004100 */
[----:B------:R-:W-:Y:S01]  /*4840*/  BAR.SYNC.DEFER_BLOCKING 0x0 ;  /* 0x0000000000007b1d */ /* 0x000fe20000010000 */
[----:B------:R-:W-:Y:S01]  /*4850*/  HADD2.F32 R4, -RZ, R105.H0_H0 ;  /* 0x20000069ff047230 */ /* 0x000fe20000004100 */
[----:B------:R-:W-:Y:S01]  /*4860*/  HFMA2.MMA R41, -RZ, RZ, 0, 0 ;  /* 0x00000000ff297435 */ /* 0x000fe200000001ff */
[----:B------:R-:W-:Y:S01]  /*4870*/  HADD2.F32 R6, -RZ, R104.H0_H0 ;  /* 0x20000068ff067230 */ /* 0x000fe20000004100 */
[C---:B------:R-:W-:Y:S01]  /*4880*/  FFMA.FTZ R0, R72.reuse, R0, R145 ;  /* 0x0000000048007223 */ /* 0x040fe20000010091 */
[----:B------:R-:W-:Y:S01]  /*4890*/  HADD2.F32 R145, -RZ, R90.H0_H0 ;  /* 0x2000005aff917230 */ /* 0x000fe20000004100 */
[-C--:B------:R-:W-:Y:S01]  /*48a0*/  FMUL.FTZ R57, R72, R151.reuse ;  /* 0x0000009748397220 */ /* 0x080fe20000410000 */
[----:B------:R-:W-:Y:S01]  /*48b0*/  CS2R R38, SRZ ;  /* 0x0000000000267805 */ /* 0x000fe2000001ff00 */
[C---:B------:R-:W-:Y:S01]  /*48c0*/  FFMA.FTZ R5, R71.reuse, R4, R0 ;  /* 0x0000000447057223 */ /* 0x040fe20000010000 */
[----:B------:R-:W-:Y:S01]  /*48d0*/  HADD2.F32 R0, -RZ, R103.H0_H0 ;  /* 0x20000067ff007230 */ /* 0x000fe20000004100 */
[-C--:B------:R-:W-:Y:S01]  /*48e0*/  FMUL.FTZ R54, R71, R151.reuse ;  /* 0x0000009747367220 */ /* 0x080fe20000410000 */
[----:B------:R-:W-:Y:S01]  /*48f0*/  HADD2.F32 R4, -RZ, R102.H0_H0 ;  /* 0x20000066ff047230 */ /* 0x000fe20000004100 */
[C---:B------:R-:W-:Y:S01]  /*4900*/  FFMA.FTZ R6, R70.reuse, R6, R5 ;  /* 0x0000000646067223 */ /* 0x040fe20000010005 */
[----:B0-----:R-:W-:Y:S01]  /*4910*/  CS2R R36, SRZ ;  /* 0x0000000000247805 */ /* 0x001fe2000001ff00 */
[-C--:B------:R-:W-:Y:S01]  /*4920*/  FMUL.FTZ R55, R70, R151.reuse ;  /* 0x0000009746377220 */ /* 0x080fe20000410000 */
[----:B------:R-:W-:Y:S01]  /*4930*/  CS2R R34, SRZ ;  /* 0x0000000000227805 */ /* 0x000fe2000001ff00 */
[C---:B------:R-:W-:Y:S01]  /*4940*/  FFMA.FTZ R5, R69.reuse, R0, R6 ;  /* 0x0000000045057223 */ /* 0x040fe20000010006 */
[----:B------:R-:W-:Y:S01]  /*4950*/  HADD2.F32 R0, -RZ, R101.H0_H0 ;  /* 0x20000065ff007230 */ /* 0x000fe20000004100 */
[-C--:B------:R-:W-:Y:S01]  /*4960*/  FMUL.FTZ R52, R69, R151.reuse ;  /* 0x0000009745347220 */ /* 0x080fe20000410000 */
[----:B------:R-:W-:Y:S01]  /*4970*/  HADD2.F32 R6, -RZ, R100.H0_H0 ;  /* 0x20000064ff067230 */ /* 0x000fe20000004100 */
[C---:B------:R-:W-:Y:S01]  /*4980*/  FFMA.FTZ R4, R68.reuse, R4, R5 ;  /* 0x0000000444047223 */ /* 0x040fe20000010005 */
[----:B------:R-:W-:Y:S01]  /*4990*/  CS2R R32, SRZ ;  /* 0x0000000000207805 */ /* 0x000fe2000001ff00 */
        /* <DEDUP_REMOVED lines=12> */
[----:B------:R-:W-:Y:S01]  /*4a60*/  FMUL.FTZ R48, R65, R151 ;  /* 0x0000009741307220 */ /* 0x000fe20000410000 */
[----:B------:R-:W-:Y:S01]  /*4a70*/  HADD2.F32 R6, -RZ, R96.H0_H0 ;  /* 0x20000060ff067230 */ /* 0x000fe20000004100 */
[----:B------:R-:W-:-:S02]  /*4a80*/  FFMA.FTZ R4, R64, R4, R5 ;  /* 0x0000000440047223 */ /* 0x000fc40000010005 */
[-C--:B------:R-:W-:Y:S02]  /*4a90*/  FMUL.FTZ R49, R64, R151.reuse ;  /* 0x0000009740317220 */ /* 0x080fe40000410000 */
[C---:B------:R-:W-:Y:S01]  /*4aa0*/  FFMA.FTZ R5, R63.reuse, R0, R4 ;  /* 0x000000003f057223 */ /* 0x040fe20000010004 */
[----:B------:R-:W-:Y:S01]  /*4ab0*/  HADD2.F32 R0, -RZ, R95.H0_H0 ;  /* 0x2000005fff007230 */ /* 0x000fe20000004100 */
[-C--:B------:R-:W-:Y:S01]  /*4ac0*/  FMUL.FTZ R46, R63, R151.reuse ;  /* 0x000000973f2e7220 */ /* 0x080fe20000410000 */
[----:B------:R-:W-:Y:S01]  /*4ad0*/  HADD2.F32 R4, -RZ, R94.H0_H0 ;  /* 0x2000005eff047230 */ /* 0x000fe20000004100 */
[C---:B------:R-:W-:Y:S02]  /*4ae0*/  FFMA.FTZ R6, R62.reuse, R6, R5 ;  /* 0x000000063e067223 */ /* 0x040fe40000010005 */
[-C--:B------:R-:W-:Y:S02]  /*4af0*/  FMUL.FTZ R47, R62, R151.reuse ;  /* 0x000000973e2f7220 */ /* 0x080fe40000410000 */
[C---:B------:R-:W-:Y:S01]  /*4b00*/  FFMA.FTZ R5, R61.reuse, R0, R6 ;  /* 0x000000003d057223 */ /* 0x040fe20000010006 */
[----:B------:R-:W-:Y:S01]  /*4b10*/  HADD2.F32 R0, -RZ, R93.H0_H0 ;  /* 0x2000005dff007230 */ /* 0x000fe20000004100 */
[----:B------:R-:W-:Y:S01]  /*4b20*/  FMUL.FTZ R44, R61, R151 ;  /* 0x000000973d2c7220 */ /* 0x000fe20000410000 */
[----:B------:R-:W-:Y:S01]  /*4b30*/  HADD2.F32 R6, -RZ, R92.H0_H0 ;  /* 0x2000005cff067230 */ /* 0x000fe20000004100 */
[----:B------:R-:W-:-:S02]  /*4b40*/  FFMA.FTZ R4, R60, R4, R5 ;  /* 0x000000043c047223 */ /* 0x000fc40000010005 */
[-C--:B------:R-:W-:Y:S02]  /*4b50*/  FMUL.FTZ R45, R60, R151.reuse ;  /* 0x000000973c2d7220 */ /* 0x080fe40000410000 */
[C---:B------:R-:W-:Y:S02]  /*4b60*/  FFMA.FTZ R5, R59.reuse, R0, R4 ;  /* 0x000000003b057223 */ /* 0x040fe40000010004 */
[----:B------:R-:W-:Y:S02]  /*4b70*/  IMAD.MOV.U32 R0, RZ, RZ, c[0x0][0x16c] ;  /* 0x00005b00ff007624 */ /* 0x000fe400078e00ff */
[----:B------:R-:W-:Y:S02]  /*4b80*/  FFMA.FTZ R5, R58, R6, R5 ;  /* 0x000000063a057223 */ /* 0x000fe40000010005 */
[----:B------:R-:W-:Y:S01]  /*4b90*/  FMUL.FTZ R42, R59, R151 ;  /* 0x000000973b2a7220 */ /* 0x000fe20000410000 */
[----:B------:R-:W-:Y:S01]  /*4ba0*/  ISETP.GE.AND P0, PT, R0, 0x1, PT ;  /* 0x000000010000780c */ /* 0x000fe20003f06270 */
[----:B------:R-:W-:-:S02]  /*4bb0*/  FFMA.FTZ R145, R56, R145, R5 ;  /* 0x0000009138917223 */ /* 0x000fc40000010005 */
[-C--:B------:R-:W-:Y:S02]  /*4bc0*/  FMUL.FTZ R43, R58, R151.reuse ;  /* 0x000000973a2b7220 */ /* 0x080fe40000410000 */
[----:B------:R-:W-:Y:S02]  /*4bd0*/  FMUL.FTZ R40, R56, R151 ;  /* 0x0000009738287220 */ /* 0x000fe40000410000 */
[----:B------:R-:W-:-:S06]  /*4be0*/  IMAD.MOV.U32 R24, RZ, RZ, RZ ;  /* 0x000000ffff187224 */ /* 0x000fcc00078e00ff */
[----:B------:R-:W-:Y:S05]  /*4bf0*/  @!P0 BRA `(.L_x_2682) ;  /* 0x00003ab000008947 */ /* 0x000fea0003800000 */
[----:B------:R-:W-:Y:S01]  /*4c00*/  IADD3 R22, R162, -0x1, RZ ;  /* 0xffffffffa2167810 */ /* 0x000fe20007ffe0ff */
[----:B------:R-:W-:Y:S01]  /*4c10*/  IMAD.MOV.U32 R41, RZ, RZ, RZ ;  /* 0x000000ffff297224 */ /* 0x000fe200078e00ff */
[----:B------:R-:W-:Y:S01]  /*4c20*/  MOV R25, RZ ;  /* 0x000000ff00197202 */ /* 0x000fe20000000f00 */
[----:B------:R-:W-:Y:S01]  /*4c30*/  IMAD.MOV.U32 R23, RZ, RZ, RZ ;  /* 0x000000ffff177224 */ /* 0x000fe200078e00ff */
[----:B------:R-:W-:-:S04]  /*4c40*/  LEA.HI R0, R22, R22, RZ, 0x1 ;  /* 0x0000001616007211 */ /* 0x000fc800078f08ff */
[----:B------:R-:W-:Y:S02]  /*4c50*/  LOP3.LUT R5, R0, 0xfffffe, RZ, 0xc0, !PT ;  /* 0x00fffffe00057812 */ /* 0x000fe400078ec0ff */
[----:B------:R-:W-:Y:S02]  /*4c60*/  MOV R0, RZ ;  /* 0x000000ff00007202 */ /* 0x000fe40000000f00 */
[----:B------:R-:W-:Y:S02]  /*4c70*/  IADD3 R22, R22, -R5, RZ ;  /* 0x8000000516167210 */ /* 0x000fe40007ffe0ff */
.L_x_2730:
[----:B------:R-:W-:Y:S01]  /*4c80*/  IMAD R4, R134, c[0x0][0x180], RZ ;  /* 0x0000600086047a24 */ /* 0x000fe200078e02ff */
[----:B------:R-:W-:Y:S01]  /*4c90*/  SHF.R.S32.HI R138, RZ, 0x1f, R25 ;  /* 0x0000001fff8a7819 */ /* 0x000fe20000011419 */
[C---:B------:R-:W-:Y:S01]  /*4ca0*/  IMAD.WIDE.U32 R6, R153.reuse, c[0x0][0x180], RZ ;  /* 0x0000600099067a25 */ /* 0x040fe200078e00ff */
[----:B------:R-:W-:Y:S02]  /*4cb0*/  IADD3 R171, -R2, c[0x0][0x168], RZ ;  /* 0x00005a0002ab7a10 */ /* 0x000fe40007ffe1ff */
[C---:B------:R-:W-:Y:S01]  /*4cc0*/  LOP3.LUT R18, R8.reuse, 0x40, RZ, 0xfc, !PT ;  /* 0x0000004008127812 */ /* 0x040fe200078efcff */
[----:B------:R-:W-:Y:S01]  /*4cd0*/  IMAD R5, R153, c[0x0][0x184], R4 ;  /* 0x0000610099057a24 */ /* 0x000fe200078e0204 */
[----:B------:R-:W-:Y:S01]  /*4ce0*/  LOP3.LUT R4, R8, 0x20, RZ, 0xfc, !PT ;  /* 0x0000002008047812 */ /* 0x000fe200078efcff */
[----:B------:R-:W-:Y:S01]  /*4cf0*/  IMAD R20, R138, c[0x0][0x1c0], RZ ;  /* 0x000070008a147a24 */ /* 0x000fe200078e02ff */
[-C--:B------:R-:W-:Y:S01]  /*4d00*/  ISETP.GE.AND P3, PT, R18, R171.reuse, PT ;  /* 0x000000ab1200720c */ /* 0x080fe20003f66270 */
[----:B------:R-:W-:Y:S01]  /*4d10*/  IMAD.IADD R7, R7, 0x1, R5 ;  /* 0x0000000107077824 */ /* 0x000fe200078e0205 */
[-C--:B------:R-:W-:Y:S01]  /*4d20*/  ISETP.GE.AND P2, PT, R4, R171.reuse, PT ;  /* 0x000000ab0400720c */ /* 0x080fe20003f46270 */
[----:B------:R-:W-:Y:S01]  /*4d30*/  IMAD R18, R138, c[0x0][0x188], RZ ;  /* 0x000062008a127a24 */ /* 0x000fe200078e02ff */
[C---:B------:R-:W-:Y:S01]  /*4d40*/  ISETP.GE.AND P1, PT, R8.reuse, R171, PT ;  /* 0x000000ab0800720c */ /* 0x040fe20003f26270 */
[----:B------:R-:W-:Y:S01]  /*4d50*/  IMAD.WIDE.U32 R4, R25, c[0x0][0x1c0], R8 ;  /* 0x0000700019047a25 */ /* 0x000fe200078e0008 */
[----:B------:R-:W-:-:S02]  /*4d60*/  LOP3.LUT R136, R8, 0x60, RZ, 0xfc, !PT ;  /* 0x0000006008887812 */ /* 0x000fc400078efcff */
[----:B------:R-:W-:Y:S01]  /*4d70*/  PRMT R155, RZ, 0x7610, R155 ;  /* 0x00007610ff9b7816 */ /* 0x000fe2000000009b */
[C---:B------:R-:W-:Y:S01]  /*4d80*/  IMAD R21, R25.reuse, c[0x0][0x1c4], R20 ;  /* 0x0000710019157a24 */ /* 0x040fe200078e0214 */
[----:B------:R-:W-:Y:S01]  /*4d90*/  ISETP.GE.AND P4, PT, R136, R171, PT ;  /* 0x000000ab8800720c */ /* 0x000fe20003f86270 */
[C---:B------:R-:W-:Y:S01]  /*4da0*/  IMAD R19, R25.reuse, c[0x0][0x18c], R18 ;  /* 0x0000630019137a24 */ /* 0x040fe200078e0212 */
[----:B------:R-:W-:Y:S01]  /*4db0*/  LEA R18, P5, R4, R129, 0x1 ;  /* 0x0000008104127211 */ /* 0x000fe200078a08ff */
[----:B------:R-:W-:Y:S01]  /*4dc0*/  IMAD.WIDE.U32 R6, R25, c[0x0][0x188], R6 ;  /* 0x0000620019067a25 */ /* 0x000fe200078e0006 */
[----:B------:R-:W-:-:S03]  /*4dd0*/  IADD3 R5, R5, R21, RZ ;  /* 0x0000001505057210 */ /* 0x000fc60007ffe0ff */
[----:B------:R-:W-:Y:S01]  /*4de0*/  IMAD.IADD R7, R7, 0x1, R19 ;  /* 0x0000000107077824 */ /* 0x000fe200078e0213 */
[----:B------:R-:W-:Y:S02]  /*4df0*/  LEA.HI.X R19, R4, R127, R5, 0x1, P5 ;  /* 0x0000007f04137211 */ /* 0x000fe400028f0c05 */
[----:B------:R-:W-:Y:S02]  /*4e00*/  LOP3.LUT R4, R8, 0x80, RZ, 0xfc, !PT ;  /* 0x0000008008047812 */ /* 0x000fe400078efcff */
[----:B------:R-:W-:Y:S01]  /*4e10*/  PRMT R140, RZ, 0x7610, R140 ;  /* 0x00007610ff8c7816 */ /* 0x000fe2000000008c */
[----:B------:R0:W2:Y:S01]  /*4e20*/  @!P1 LDG.E.U16 R155, [R18.64] ;  /* 0x00000004129b9981 */ /* 0x0000a2000c1e1500 */
[-C--:B------:R-:W-:Y:S02]  /*4e30*/  ISETP.GE.AND P5, PT, R4, R171.reuse, PT ;  /* 0x000000ab0400720c */ /* 0x080fe40003fa6270 */
[----:B------:R-:W-:Y:S02]  /*4e40*/  LOP3.LUT R4, R8, 0xc0, RZ, 0xfc, !PT ;  /* 0x000000c008047812 */ /* 0x000fe400078efcff */
[----:B------:R-:W-:Y:S01]  /*4e50*/  LEA R20, P0, R6, c[0x0][0x220], 0x2 ;  /* 0x0000880006147a11 */ /* 0x000fe200078010ff */
[----:B------:R0:W3:Y:S01]  /*4e60*/  @!P2 LDG.E.U16 R140, [R18.64+0x40] ;  /* 0x00004004128ca981 */ /* 0x0000e2000c1e1500 */
[----:B------:R-:W-:-:S02]  /*4e70*/  ISETP.GE.AND P1, PT, R4, R171, PT ;  /* 0x000000ab0400720c */ /* 0x000fc40003f26270 */
[----:B------:R-:W-:Y:S02]  /*4e80*/  LOP3.LUT R4, R8, 0xe0, RZ, 0xfc, !PT ;  /* 0x000000e008047812 */ /* 0x000fe400078efcff */
[----:B------:R-:W-:Y:S02]  /*4e90*/  PRMT R142, RZ, 0x7610, R142 ;  /* 0x00007610ff8e7816 */ /* 0x000fe4000000008e */
[----:B------:R-:W-:Y:S02]  /*4ea0*/  LEA.HI.X R21, R6, c[0x0][0x224], R7, 0x2, P0 ;  /* 0x0000890006157a11 */ /* 0x000fe400000f1407 */
[----:B------:R-:W-:Y:S02]  /*4eb0*/  ISETP.GE.AND P2, PT, R4, R171, PT ;  /* 0x000000ab0400720c */ /* 0x000fe40003f46270 */
[C---:B------:R-:W-:Y:S01]  /*4ec0*/  LOP3.LUT R6, R8.reuse, 0xa0, RZ, 0xfc, !PT ;  /* 0x000000a008067812 */ /* 0x040fe200078efcff */
[----:B------:R0:W4:Y:S01]  /*4ed0*/  @!P4 LDG.E.U16 R142, [R18.64+0xc0] ;  /* 0x0000c004128ec981 */ /* 0x000122000c1e1500 */
[----:B------:R-:W-:-:S02]  /*4ee0*/  LOP3.LUT R4, R8, 0x120, RZ, 0xfc, !PT ;  /* 0x0000012008047812 */ /* 0x000fc400078efcff */
[----:B------:R-:W-:Y:S01]  /*4ef0*/  PRMT R157, RZ, 0x7610, R157 ;  /* 0x00007610ff9d7816 */ /* 0x000fe2000000009d */
[----:B------:R-:W4:Y:S01]  /*4f00*/  LDG.E R136, [R20.64] ;  /* 0x0000000414887981 */ /* 0x000f22000c1e1900 */
[----:B------:R-:W-:Y:S02]  /*4f10*/  PRMT R159, RZ, 0x7610, R159 ;  /* 0x00007610ff9f7816 */ /* 0x000fe4000000009f */
[-C--:B------:R-:W-:Y:S02]  /*4f20*/  ISETP.GE.AND P0, PT, R6, R171.reuse, PT ;  /* 0x000000ab0600720c */ /* 0x080fe40003f06270 */
[----:B------:R-:W-:Y:S01]  /*4f30*/  ISETP.GE.AND P4, PT, R4, R171, PT ;  /* 0x000000ab0400720c */ /* 0x000fe20003f86270 */
[----:B------:R0:W4:Y:S01]  /*4f40*/  @!P3 LDG.E.U16 R157, [R18.64+0x80] ;  /* 0x00008004129db981 */ /* 0x000122000c1e1500 */
[C---:B------:R-:W-:Y:S02]  /*4f50*/  LOP3.LUT R6, R8.reuse, 0x100, RZ, 0xfc, !PT ;  /* 0x0000010008067812 */ /* 0x040fe400078efcff */
[----:B------:R-:W-:Y:S01]  /*4f60*/  LOP3.LUT R4, R8, 0x140, RZ, 0xfc, !PT ;  /* 0x0000014008047812 */ /* 0x000fe200078efcff */
[----:B------:R0:W4:Y:S01]  /*4f70*/  @!P5 LDG.E.U16 R159, [R18.64+0x100] ;  /* 0x00010004129fd981 */ /* 0x000122000c1e1500 */
[----:B------:R-:W-:-:S02]  /*4f80*/  PRMT R167, RZ, 0x7610, R167 ;  /* 0x00007610ffa77816 */ /* 0x000fc400000000a7 */
[-C--:B------:R-:W-:Y:S02]  /*4f90*/  ISETP.GE.AND P3, PT, R6, R171.reuse, PT ;  /* 0x000000ab0600720c */ /* 0x080fe40003f66270 */
[----:B------:R-:W-:Y:S02]  /*4fa0*/  ISETP.GE.AND P5, PT, R4, R171, PT ;  /* 0x000000ab0400720c */ /* 0x000fe40003fa6270 */
[C---:B------:R-:W-:Y:S01]  /*4fb0*/  LOP3.LUT R4, R8.reuse, 0x180, RZ, 0xfc, !PT ;  /* 0x0000018008047812 */ /* 0x040fe200078efcff */
[----:B------:R0:W4:Y:S01]  /*4fc0*/  @!P1 LDG.E.U16 R167, [R18.64+0x180] ;  /* 0x0001800412a79981 */ /* 0x000122000c1e1500 */
[----:B------:R-:W-:Y:S02]  /*4fd0*/  PRMT R144, RZ, 0x7610, R144 ;  /* 0x00007610ff907816 */ /* 0x000fe40000000090 */
[----:B------:R-:W-:Y:S02]  /*4fe0*/  PRMT R146, RZ, 0x7610, R146 ;  /* 0x00007610ff927816 */ /* 0x000fe40000000092 */
[----:B------:R-:W-:-:S02]  /*4ff0*/  LOP3.LUT R6, R8, 0x160, RZ, 0xfc, !PT ;  /* 0x0000016008067812 */ /* 0x000fc400078efcff */
[-C--:B------:R-:W-:Y:S01]  /*5000*/  ISETP.GE.AND P1, PT, R4, R171.reuse, PT ;  /* 0x000000ab0400720c */ /* 0x080fe20003f26270 */
[----:B------:R0:W4:Y:S01]  /*5010*/  @!P0 LDG.E.U16 R144, [R18.64+0x140] ;  /* 0x0001400412908981 */ /* 0x000122000c1e1500 */
[----:B------:R-:W-:Y:S02]  /*5020*/  LOP3.LUT R4, R8, 0x1a0, RZ, 0xfc, !PT ;  /* 0x000001a008047812 */ /* 0x000fe400078efcff */
[----:B------:R-:W-:Y:S01]  /*5030*/  PRMT R169, RZ, 0x7610, R169 ;  /* 0x00007610ffa97816 */ /* 0x000fe200000000a9 */
[----:B------:R0:W4:Y:S01]  /*5040*/  @!P2 LDG.E.U16 R146, [R18.64+0x1c0] ;  /* 0x0001c0041292a981 */ /* 0x000122000c1e1500 */
[----:B------:R-:W-:Y:S02]  /*5050*/  PRMT R148, RZ, 0x7610, R148 ;  /* 0x00007610ff947816 */ /* 0x000fe40000000094 */
[-C--:B------:R-:W-:Y:S02]  /*5060*/  ISETP.GE.AND P0, PT, R6, R171.reuse, PT ;  /* 0x000000ab0600720c */ /* 0x080fe40003f06270 */
[----:B------:R-:W-:Y:S01]  /*5070*/  LOP3.LUT R6, R8, 0x1c0, RZ, 0xfc, !PT ;  /* 0x000001c008067812 */ /* 0x000fe200078efcff */
[----:B------:R0:W4:Y:S01]  /*5080*/  @!P3 LDG.E.U16 R169, [R18.64+0x200] ;  /* 0x0002000412a9b981 */ /* 0x000122000c1e1500 */
[----:B------:R-:W-:-:S02]  /*5090*/  ISETP.GE.AND P2, PT, R4, R171, PT ;  /* 0x000000ab0400720c */ /* 0x000fc40003f46270 */
[----:B------:R-:W-:Y:S01]  /*50a0*/  LOP3.LUT R4, R8, 0x1e0, RZ, 0xfc, !PT ;  /* 0x000001e008047812 */ /* 0x000fe200078efcff */
[----:B------:R0:W4:Y:S01]  /*50b0*/  @!P4 LDG.E.U16 R148, [R18.64+0x240] ;  /* 0x000240041294c981 */ /* 0x000122000c1e1500 */
[-C--:B------:R-:W-:Y:S02]  /*50c0*/  ISETP.GE.AND P3, PT, R6, R171.reuse, PT ;  /* 0x000000ab0600720c */ /* 0x080fe40003f66270 */
[----:B------:R-:W-:Y:S02]  /*50d0*/  ISETP.GE.AND P4, PT, R4, R171, PT ;  /* 0x000000ab0400720c */ /* 0x000fe40003f86270 */
[----:B------:R-:W-:Y:S02]  /*50e0*/  PRMT R171, RZ, 0x7610, R171 ;  /* 0x00007610ffab7816 */ /* 0x000fe400000000ab */
[----:B------:R-:W-:Y:S02]  /*50f0*/  PRMT R150, RZ, 0x7610, R150 ;  /* 0x00007610ff967816 */ /* 0x000fe40000000096 */
[----:B------:R-:W-:-:S02]  /*5100*/  PRMT R173, RZ, 0x7610, R173 ;  /* 0x00007610ffad7816 */ /* 0x000fc400000000ad */
        /* <DEDUP_REMOVED lines=19> */
[----:B------:R1:W5:Y:S01]  /*5240*/  LDG.E R138, [R6.64] ;  /* 0x00000004068a7981 */ /* 0x000362000c1e1900 */
[----:B------:R-:W-:Y:S02]  /*5250*/  ISETP.NE.AND P1, PT, R141, RZ, PT ;  /* 0x000000ff8d00720c */ /* 0x000fe40003f25270 */
[----:B------:R-:W-:Y:S02]  /*5260*/  LEA R4, R22, R25, 0x8 ;  /* 0x0000001916047211 */ /* 0x000fe400078e40ff */
[----:B------:R-:W-:-:S09]  /*5270*/  ISETP.GE.AND P0, PT, R162, 0x2, PT ;  /* 0x00000002a200780c */ /* 0x000fd20003f06270 */
[----:B------:R-:W-:Y:S02]  /*5280*/  @P1 IADD3 R4, R141, 0x200, RZ ;  /* 0x000002008d041810 */ /* 0x000fe40007ffe0ff */
[----:B------:R-:W-:Y:S01]  /*5290*/  ISETP.NE.OR P0, PT, R163, RZ, !P0 ;  /* 0x000000ffa300720c */ /* 0x000fe20004705670 */
[----:B0-----:R-:W-:-:S12]  /*52a0*/  IMAD.MOV.U32 R19, RZ, RZ, RZ ;  /* 0x000000ffff137224 */ /* 0x001fd800078e00ff */
[----:B------:R-:W-:-:S05]  /*52b0*/  @!P0 IADD3 R18, R162, -0x2, RZ ;  /* 0xfffffffea2128810 */ /* 0x000fca0007ffe0ff */
[----:B------:R-:W-:Y:S01]  /*52c0*/  @!P0 IMAD R5, R18, c[0x0][0x16c], R25 ;  /* 0x00005b0012058a24 */ /* 0x000fe200078e0219 */
[----:B------:R-:W-:Y:S01]  /*52d0*/  MOV R18, 0x3f800000 ;  /* 0x3f80000000127802 */ /* 0x000fe20000000f00 */
[----:B-1----:R-:W-:-:S05]  /*52e0*/  HADD2.F32 R7, -RZ, R104.H0_H0 ;  /* 0x20000068ff077230 */ /* 0x002fca0000004100 */
        /* <DEDUP_REMOVED lines=17> */
[----:B------:R-:W-:Y:S01]  /*5400*/  BSSY B0, `(.L_x_2683) ;  /* 0x0000080000007945 */ /* 0x000fe20003800000 */
[----:B--2---:R-:W-:Y:S04]  /*5410*/  STS.U16 [R124], R155 ;  /* 0x0000009b7c007388 */ /* 0x004fe80000000400 */
[----:B---3--:R0:W-:Y:S01]  /*5420*/  STS.U16 [R123+0x40], R140 ;  /* 0x0000408c7b007388 */ /* 0x0081e20000000400 */
[----:B----4-:R-:W-:-:S04]  /*5430*/  FMUL.FTZ R6, R136, 1.4426950216293334961 ;  /* 0x3fb8aa3b88067820 */ /* 0x010fc80000410000 */
[----:B------:R-:W-:Y:S01]  /*5440*/  FMUL.FTZ R203, R88, R6 ;  /* 0x0000000658cb7220 */ /* 0x000fe20000410000 */
[----:B------:R-:W-:Y:S05]  /*5450*/  STS.U16 [R122+0x80], R157 ;  /* 0x0000809d7a007388 */ /* 0x000fea0000000400 */
[----:B------:R-:W1:Y:S01]  /*5460*/  MUFU.EX2 R203, R203 ;  /* 0x000000cb00cb7308 */ /* 0x000e620000000800 */
[----:B------:R-:W-:Y:S04]  /*5470*/  STS.U16 [R121+0xc0], R142 ;  /* 0x0000c08e79007388 */ /* 0x000fe80000000400 */
[----:B------:R2:W-:Y:S01]  /*5480*/  STS.U16 [R120+0x100], R159 ;  /* 0x0001009f78007388 */ /* 0x0005e20000000400 */
[----:B0-----:R-:W-:-:S03]  /*5490*/  IMAD.SHL.U32 R140, R4, 0x4, RZ ;  /* 0x00000004048c7824 */ /* 0x001fc600078e00ff */
        /* <DEDUP_REMOVED lines=13> */
[----:B------:R-:W3:Y:S04]  /*5570*/  LDS.U16 R223, [R106+0x2] ;  /* 0x000002006adf7984 */ /* 0x000ee80000000400 */
[----:B------:R-:W4:Y:S04]  /*5580*/  LDS.U16 R190, [R106+0x4] ;  /* 0x000004006abe7984 */ /* 0x000f280000000400 */
        /* <DEDUP_REMOVED lines=13> */
[----:B-1----:R1:W-:Y:S01]  /*5660*/  STS [R140+0x1d10], R203 ;  /* 0x001d10cb8c007388 */ /* 0x0023e20000000800 */
[----:B------:R-:W-:-:S02]  /*5670*/  FMUL.FTZ R160, R87, R6 ;  /* 0x0000000657a07220 */ /* 0x000fc40000410000 */
[-C--:B--2---:R-:W-:Y:S02]  /*5680*/  FMUL.FTZ R159, R86, R6.reuse ;  /* 0x00000006569f7220 */ /* 0x084fe40000410000 */
[----:B------:R-:W-:Y:S01]  /*5690*/  @!P0 IMAD.WIDE R4, R5, 0x8, R14 ;  /* 0x0000000805048825 */ /* 0x000fe200078e020e */
[----:B------:R-:W-:Y:S03]  /*56a0*/  BAR.SYNC.DEFER_BLOCKING 0x0 ;  /* 0x0000000000007b1d */ /* 0x000fe60000010000 */
[----:B------:R-:W-:-:S03]  /*56b0*/  FMUL.FTZ R158, R85, R6 ;  /* 0x00000006559e7220 */ /* 0x000fc60000410000 */
[----:B------:R-:W1:Y:S01]  /*56c0*/  MUFU.EX2 R160, R160 ;  /* 0x000000a000a07308 */ /* 0x000e620000000800 */
[----:B------:R-:W-:-:S07]  /*56d0*/  FMUL.FTZ R157, R84, R6 ;  /* 0x00000006549d7220 */ /* 0x000fce0000410000 */
[----:B------:R-:W2:Y:S01]  /*56e0*/  MUFU.EX2 R159, R159 ;  /* 0x0000009f009f7308 */ /* 0x000ea20000000800 */
[----:B------:R-:W-:-:S07]  /*56f0*/  FMUL.FTZ R156, R83, R6 ;  /* 0x00000006539c7220 */ /* 0x000fce0000410000 */
[----:B------:R-:W0:Y:S01]  /*5700*/  MUFU.EX2 R158, R158 ;  /* 0x0000009e009e7308 */ /* 0x000e220000000800 */
[----:B------:R1:W5:Y:S01]  /*5710*/  @!P0 LDG.E.64 R18, [R4.64] ;  /* 0x0000000404128981 */ /* 0x000362000c1e1b00 */
[----:B------:R-:W-:Y:S01]  /*5720*/  FMUL.FTZ R155, R82, R6 ;  /* 0x00000006529b7220 */ /* 0x000fe20000410000 */
[----:B------:R-:W-:-:S05]  /*5730*/  HADD2.F32 R142, -RZ, R103.H0_H0 ;  /* 0x20000067ff8e7230 */ /* 0x000fca0000004100 */
[----:B------:R-:W0:Y:S01]  /*5740*/  MUFU.EX2 R157, R157 ;  /* 0x0000009d009d7308 */ /* 0x000e220000000800 */
[----:B-1----:R-:W-:Y:S02]  /*5750*/  HADD2.F32 R5, -RZ, R161.H0_H0 ;  /* 0x200000a1ff057230 */ /* 0x002fe40000004100 */
[----:B------:R-:W-:-:S03]  /*5760*/  HADD2.F32 R4, -RZ, R105.H0_H0 ;  /* 0x20000069ff047230 */ /* 0x000fc60000004100 */
[----:B------:R-:W-:Y:S02]  /*5770*/  FMUL.FTZ R178, R88, R5 ;  /* 0x0000000558b27220 */ /* 0x000fe40000410000 */
[----:B------:R-:W-:Y:S01]  /*5780*/  FMUL.FTZ R205, R87, R4 ;  /* 0x0000000457cd7220 */ /* 0x000fe20000410000 */
[----:B------:R-:W1:Y:S01]  /*5790*/  MUFU.EX2 R156, R156 ;  /* 0x0000009c009c7308 */ /* 0x000e620000000800 */
[-C--:B------:R-:W-:Y:S02]  /*57a0*/  FMUL.FTZ R140, R203, R160.reuse ;  /* 0x000000a0cb8c7220 */ /* 0x080fe40000410000 */
[----:B------:R-:W-:Y:S02]  /*57b0*/  FFMA.FTZ R4, R178, R160, R205 ;  /* 0x000000a0b2047223 */ /* 0x000fe400000100cd */
[----:B------:R-:W-:Y:S01]  /*57c0*/  FMUL.FTZ R154, R81, R6 ;  /* 0x00000006519a7220 */ /* 0x000fe20000410000 */
[----:B------:R-:W-:Y:S01]  /*57d0*/  HADD2.F32 R167, -RZ, R102.H0_H0 ;  /* 0x20000066ffa77230 */ /* 0x000fe20000004100 */
[----:B--2---:R-:W-:Y:S01]  /*57e0*/  FMUL.FTZ R5, R159, R140 ;  /* 0x0000008c9f057220 */ /* 0x004fe20000410000 */
[----:B------:R-:W2:Y:S01]  /*57f0*/  MUFU.EX2 R155, R155 ;  /* 0x0000009b009b7308 */ /* 0x000ea20000000800 */
[----:B------:R-:W-:-:S02]  /*5800*/  FMUL.FTZ R207, R85, R142 ;  /* 0x0000008e55cf7220 */ /* 0x000fc40000410000 */
[----:B------:R-:W-:Y:S02]  /*5810*/  FFMA.FTZ R4, R159, R4, R180 ;  /* 0x000000049f047223 */ /* 0x000fe400000100b4 */
[----:B------:R-:W-:Y:S01]  /*5820*/  FMUL.FTZ R152, R80, R6 ;  /* 0x0000000650987220 */ /* 0x000fe20000410000 */
[----:B------:R-:W-:Y:S01]  /*5830*/  ISETP.NE.AND P0, PT, R141, 0x3f, PT ;  /* 0x0000003f8d00780c */ /* 0x000fe20003f05270 */
[----:B------:R-:W-:Y:S01]  /*5840*/  HADD2.F32 R144, -RZ, R101.H0_H0 ;  /* 0x20000065ff907230 */ /* 0x000fe20000004100 */
[----:B------:R-:W1:Y:S01]  /*5850*/  MUFU.EX2 R154, R154 ;  /* 0x0000009a009a7308 */ /* 0x000e620000000800 */
[----:B0-----:R-:W-:Y:S02]  /*5860*/  FMUL.FTZ R140, R158, R5 ;  /* 0x000000059e8c7220 */ /* 0x001fe40000410000 */
[----:B------:R-:W-:Y:S02]  /*5870*/  FMUL.FTZ R182, R84, R167 ;  /* 0x000000a754b67220 */ /* 0x000fe40000410000 */
[----:B------:R-:W-:-:S02]  /*5880*/  FFMA.FTZ R4, R158, R4, R207 ;  /* 0x000000049e047223 */ /* 0x000fc400000100cf */
[----:B------:R-:W-:Y:S01]  /*5890*/  FMUL.FTZ R150, R79, R6 ;  /* 0x000000064f967220 */ /* 0x000fe20000410000 */
[----:B------:R-:W0:Y:S01]  /*58a0*/  MUFU.EX2 R152, R152 ;  /* 0x0000009800987308 */ /* 0x000e220000000800 */
[----:B------:R-:W-:Y:S01]  /*58b0*/  HADD2.F32 R169, -RZ, R100.H0_H0 ;  /* 0x20000064ffa97230 */ /* 0x000fe20000004100 */
[----:B------:R-:W-:Y:S01]  /*58c0*/  FMUL.FTZ R5, R157, R140 ;  /* 0x0000008c9d057220 */ /* 0x000fe20000410000 */
[----:B------:R0:W3:Y:S01]  /*58d0*/  @P0 LDS R189, [R141.X4+0x2514] ;  /* 0x002514008dbd0984 */ /* 0x0000e20000004800 */
[----:B------:R-:W-:Y:S02]  /*58e0*/  FMUL.FTZ R209, R83, R144 ;  /* 0x0000009053d17220 */ /* 0x000fe40000410000 */
[----:B------:R-:W-:Y:S02]  /*58f0*/  FFMA.FTZ R4, R157, R4, R182 ;  /* 0x000000049d047223 */ /* 0x000fe400000100b6 */
[----:B------:R-:W-:Y:S01]  /*5900*/  FMUL.FTZ R148, R78, R6 ;  /* 0x000000064e947220 */ /* 0x000fe20000410000 */
[----:B------:R-:W0:Y:S01]  /*5910*/  MUFU.EX2 R150, R150 ;  /* 0x0000009600967308 */ /* 0x000e220000000800 */
[----:B-1----:R-:W-:-:S02]  /*5920*/  FMUL.FTZ R140, R156, R5 ;  /* 0x000000059c8c7220 */ /* 0x002fc40000410000 */
[----:B------:R-:W-:Y:S02]  /*5930*/  FMUL.FTZ R184, R82, R169 ;  /* 0x000000a952b87220 */ /* 0x000fe40000410000 */
[----:B------:R-:W-:Y:S02]  /*5940*/  FFMA.FTZ R4, R156, R4, R209 ;  /* 0x000000049c047223 */ /* 0x000fe400000100d1 */
[----:B------:R-:W-:Y:S01]  /*5950*/  FMUL.FTZ R146, R77, R6 ;  /* 0x000000064d927220 */ /* 0x000fe20000410000 */
[----:B------:R-:W1:Y:S01]  /*5960*/  MUFU.EX2 R148, R148 ;  /* 0x0000009400947308 */ /* 0x000e620000000800 */
[C---:B--2---:R-:W-:Y:S02]  /*5970*/  FMUL.FTZ R5, R155.reuse, R140 ;  /* 0x0000008c9b057220 */ /* 0x044fe40000410000 */
[----:B------:R-:W-:Y:S02]  /*5980*/  FFMA.FTZ R4, R155, R4, R184 ;  /* 0x000000049b047223 */ /* 0x000fe400000100b8 */
[----:B------:R-:W-:-:S02]  /*5990*/  FMUL.FTZ R144, R76, R6 ;  /* 0x000000064c907220 */ /* 0x000fc40000410000 */
[C---:B------:R-:W-:Y:S01]  /*59a0*/  FMUL.FTZ R5, R154.reuse, R5 ;  /* 0x000000059a057220 */ /* 0x040fe20000410000 */
[----:B------:R-:W2:Y:S01]  /*59b0*/  MUFU.EX2 R146, R146 ;  /* 0x0000009200927308 */ /* 0x000ea20000000800 */
[----:B------:R-:W-:Y:S02]  /*59c0*/  FFMA.FTZ R4, R154, R4, R211 ;  /* 0x000000049a047223 */ /* 0x000fe400000100d3 */
[----:B------:R-:W-:Y:S02]  /*59d0*/  FMUL.FTZ R142, R75, R6 ;  /* 0x000000064b8e7220 */ /* 0x000fe40000410000 */
[C---:B0-----:R-:W-:Y:S02]  /*59e0*/  FMUL.FTZ R5, R152.reuse, R5 ;  /* 0x0000000598057220 */ /* 0x041fe40000410000 */
[----:B------:R-:W-:Y:S01]  /*59f0*/  FFMA.FTZ R4, R152, R4, R213 ;  /* 0x0000000498047223 */ /* 0x000fe200000100d5 */
[----:B------:R-:W0:Y:S01]  /*5a00*/  MUFU.EX2 R144, R144 ;  /* 0x0000009000907308 */ /* 0x000e220000000800 */
[----:B------:R-:W-:-:S02]  /*5a10*/  FMUL.FTZ R140, R74, R6 ;  /* 0x000000064a8c7220 */ /* 0x000fc40000410000 */
[C---:B------:R-:W-:Y:S02]  /*5a20*/  FMUL.FTZ R5, R150.reuse, R5 ;  /* 0x0000000596057220 */ /* 0x040fe40000410000 */
[----:B------:R-:W-:-:S03]  /*5a30*/  FFMA.FTZ R4, R150, R4, R215 ;  /* 0x0000000496047223 */ /* 0x000fc600000100d7 */
[----:B------:R-:W0:Y:S01]  /*5a40*/  MUFU.EX2 R142, R142 ;  /* 0x0000008e008e7308 */ /* 0x000e220000000800 */
[----:B------:R-:W-:Y:S02]  /*5a50*/  FMUL.FTZ R174, R73, R6 ;  /* 0x0000000649ae7220 */ /* 0x000fe40000410000 */
[C---:B-1----:R-:W-:Y:S02]  /*5a60*/  FMUL.FTZ R5, R148.reuse, R5 ;  /* 0x0000000594057220 */ /* 0x042fe40000410000 */
[----:B------:R-:W-:-:S03]  /*5a70*/  FFMA.FTZ R4, R148, R4, R217 ;  /* 0x0000000494047223 */ /* 0x000fc600000100d9 */
[----:B------:R-:W1:Y:S01]  /*5a80*/  MUFU.EX2 R140, R140 ;  /* 0x0000008c008c7308 */ /* 0x000e620000000800 */
[C---:B--2---:R-:W-:Y:S02]  /*5a90*/  FMUL.FTZ R5, R146.reuse, R5 ;  /* 0x0000000592057220 */ /* 0x044fe40000410000 */
[----:B------:R-:W-:-:S05]  /*5aa0*/  FFMA.FTZ R4, R146, R4, R233 ;  /* 0x0000000492047223 */ /* 0x000fca00000100e9 */
[----:B------:R-:W2:Y:S01]  /*5ab0*/  MUFU.EX2 R174, R174 ;  /* 0x000000ae00ae7308 */ /* 0x000ea20000000800 */
[C---:B0-----:R-:W-:Y:S02]  /*5ac0*/  FMUL.FTZ R5, R144.reuse, R5 ;  /* 0x0000000590057220 */ /* 0x041fe40000410000 */
[----:B------:R-:W-:Y:S01]  /*5ad0*/  FFMA.FTZ R4, R144, R4, R219 ;  /* 0x0000000490047223 */ /* 0x000fe200000100db */
[----:B------:R-:W-:Y:S01]  /*5ae0*/  HADD2.F32 R6, -RZ, R90.H0_H0 ;  /* 0x2000005aff067230 */ /* 0x000fe20000004100 */
[C---:B------:R-:W-:Y:S02]  /*5af0*/  FMUL.FTZ R5, R142.reuse, R5 ;  /* 0x000000058e057220 */ /* 0x040fe40000410000 */
[----:B------:R-:W-:Y:S02]  /*5b00*/  FFMA.FTZ R4, R142, R4, R231 ;  /* 0x000000048e047223 */ /* 0x000fe400000100e7 */
[----:B------:R-:W-:Y:S02]  /*5b10*/  FMUL.FTZ R229, R73, R6 ;  /* 0x0000000649e57220 */ /* 0x000fe40000410000 */
[----:B-1----:R-:W-:-:S02]  /*5b20*/  FMUL.FTZ R5, R140, R5 ;  /* 0x000000058c057220 */ /* 0x002fc40000410000 */
[----:B------:R-:W-:Y:S01]  /*5b30*/  FFMA.FTZ R6, R140, R4, R221 ;  /* 0x000000048c067223 */ /* 0x000fe200000100dd */
[----:B------:R-:W-:Y:S01]  /*5b40*/  ISETP.GT.U32.AND P2, PT, R141, 0x1f, PT ;  /* 0x0000001f8d00780c */ /* 0x000fe20003f44070 */
[C---:B--2---:R-:W-:Y:S02]  /*5b50*/  FMUL.FTZ R4, R174.reuse, R5 ;  /* 0x00000005ae047220 */ /* 0x044fe40000410000 */
        /* <DEDUP_REMOVED lines=10> */
.L_x_2684:
[----:B---34-:R-:W-:Y:S05]  /*5c00*/  BSYNC B0 ;  /* 0x0000000000007941 */ /* 0x018fea0003800000 */
.L_x_2683:
        /* <DEDUP_REMOVED lines=21> */
[C---:B--2---:R-:W-:Y:S01]  /*5d60*/  FMUL.FTZ R4, R138.reuse, R196 ;  /* 0x000000c48a047220 */ /* 0x044fe20000410000 */
[----:B------:R-:W-:Y:S01]  /*5d70*/  HADD2.F32 R201, -RZ, R201.H0_H0 ;  /* 0x200000c9ffc97230 */ /* 0x000fe20000004100 */
[C---:B------:R-:W-:Y:S01]  /*5d80*/  FMUL.FTZ R177, R138.reuse, R198 ;  /* 0x000000c68ab17220 */ /* 0x040fe20000410000 */
[----:B------:R-:W-:Y:S01]  /*5d90*/  HADD2.F32 R197, -RZ, R197.H0_H0 ;  /* 0x200000c5ffc57230 */ /* 0x000fe20000004100 */
[C---:B0-----:R-:W-:Y:S01]  /*5da0*/  FMUL.FTZ R6, R138.reuse, R200 ;  /* 0x000000c88a067220 */ /* 0x041fe20000410000 */
[----:B------:R-:W-:Y:S01]  /*5db0*/  HADD2.F32 R21, -RZ, R21.H0_H0 ;  /* 0x20000015ff157230 */ /* 0x000fe20000004100 */
[C---:B------:R-:W-:Y:S01]  /*5dc0*/  FMUL.FTZ R173, R138.reuse, R201 ;  /* 0x000000c98aad7220 */ /* 0x040fe20000410000 */
[----:B------:R-:W-:Y:S01]  /*5dd0*/  HADD2.F32 R195, -RZ, R195.H0_H0 ;  /* 0x200000c3ffc37230 */ /* 0x000fe20000004100 */
[C---:B------:R-:W-:Y:S01]  /*5de0*/  FMUL.FTZ R169, R138.reuse, R197 ;  /* 0x000000c58aa97220 */ /* 0x040fe20000410000 */
[----:B------:R-:W-:Y:S01]  /*5df0*/  HADD2.F32 R191, -RZ, R191.H0_H0 ;  /* 0x200000bfffbf7230 */ /* 0x000fe20000004100 */
[----:B------:R-:W-:-:S02]  /*5e00*/  FMUL.FTZ R186, R138, R21 ;  /* 0x000000158aba7220 */ /* 0x000fc40000410000 */
[C---:B------:R-:W-:Y:S02]  /*5e10*/  FMUL.FTZ R193, R138.reuse, R195 ;  /* 0x000000c38ac17220 */ /* 0x040fe40000410000 */
        /* <DEDUP_REMOVED lines=19> */
[----:B------:R-:W0:Y:S02]  /*5f50*/  LDS.128 R4, [R141.X16+0x1900] ;  /* 0x001900008d047984 */ /* 0x000e24000000cc00 */
[----:B0-----:R-:W-:-:S02]  /*5f60*/  FFMA.FTZ R7, R5, R6, R7 ;  /* 0x0000000605077223 */ /* 0x001fc40000010007 */
[----:B------:R-:W-:Y:S01]  /*5f70*/  FMUL.FTZ R6, R4, R6 ;  /* 0x0000000604067220 */ /* 0x000fe20000410000 */
[----:B------:R-:W-:Y:S05]  /*5f80*/  BRA.DIV ~URZ, `(.L_x_2687) ;  /* 0x000041127f007947 */ /* 0x000fea000b800000 */
[----:B------:R0:W2:Y:S02]  /*5f90*/  SHFL.UP PT, R235, R6, 0x1, RZ ;  /* 0x0420000006eb7989 */ /* 0x0000a400000e00ff */
.L_x_2742:
        /* <DEDUP_REMOVED lines=24> */
.L_x_2743:
[----:B------:R-:W-:Y:S01]  /*6120*/  ISETP.GE.AND P0, PT, R130, 0x10, PT ;  /* 0x000000108200780c */ /* 0x000fe20003f06270 */
[----:B------:R-:W-:Y:S01]  /*6130*/  IMAD.MOV.U32 R206, RZ, RZ, R186 ;  /* 0x000000ffffce7224 */ /* 0x000fe200078e00ba */
[----:B0-----:R-:W-:-:S11]  /*6140*/  MOV R7, R188 ;  /* 0x000000bc00077202 */ /* 0x001fd60000000f00 */
[-C--:B--2---:R-:W-:Y:S02]  /*6150*/  @P0 FFMA.FTZ R206, R4, R7.reuse, R206 ;  /* 0x0000000704ce0223 */ /* 0x084fe400000100ce */
[----:B---3--:R-:W-:Y:S01]  /*6160*/  @P0 FMUL.FTZ R7, R202, R7 ;  /* 0x00000007ca070220 */ /* 0x008fe20000410000 */
[----:B------:R-:W-:Y:S05]  /*6170*/  BRA.CONV ~URZ, `(.L_x_2689) ;  /* 0x000000637f007947 */ /* 0x000fea000b800000 */
[----:B------:R-:W-:Y:S01]  /*6180*/  HFMA2.MMA R210, -RZ, RZ, 0, 1.847743988037109375e-06 ;  /* 0x0000001fffd27435 */ /* 0x000fe200000001ff */
[----:B------:R-:W-:Y:S01]  /*6190*/  IMAD.MOV.U32 R212, RZ, RZ, R7 ;  /* 0x000000ffffd47224 */ /* 0x000fe200078e0007 */
[----:B------:R-:W-:Y:S01]  /*61a0*/  MOV R237, 0xffffffff ;  /* 0xffffffff00ed7802 */ /* 0x000fe20000000f00 */
[----:B------:R-:W-:Y:S01]  /*61b0*/  IMAD.MOV.U32 R235, RZ, RZ, 0x1f ;  /* 0x0000001fffeb7424 */ /* 0x000fe200078e00ff */
[----:B------:R-:W-:Y:S02]  /*61c0*/  MOV R4, 0x61e0 ;  /* 0x000061e000047802 */ /* 0x000fe40000000f00 */
[----:B-1----:R-:W-:Y:S05]  /*61d0*/  CALL.REL.NOINC `($__internal_112_$__cuda_sm70_shflsync_idx_p) ;  /* 0x00004db000007944 */ /* 0x002fea0003c00000 */
.L_x_2689:
[----:B------:R-:W-:Y:S05]  /*61e0*/  BRA.CONV ~URZ, `(.L_x_2690) ;  /* 0x000000637f007947 */ /* 0x000fea000b800000 */
[----:B-1----:R-:W-:Y:S01]  /*61f0*/  HFMA2.MMA R210, -RZ, RZ, 0, 1.847743988037109375e-06 ;  /* 0x0000001fffd27435 */ /* 0x002fe200000001ff */
[----:B0-----:R-:W-:Y:S01]  /*6200*/  IMAD.MOV.U32 R212, RZ, RZ, R206 ;  /* 0x000000ffffd47224 */ /* 0x001fe200078e00ce */
[----:B------:R-:W-:Y:S01]  /*6210*/  MOV R237, 0xffffffff ;  /* 0xffffffff00ed7802 */ /* 0x000fe20000000f00 */
[----:B------:R-:W-:Y:S01]  /*6220*/  IMAD.MOV.U32 R235, RZ, RZ, 0x1f ;  /* 0x0000001fffeb7424 */ /* 0x000fe200078e00ff */
[----:B------:R-:W-:-:S02]  /*6230*/  MOV R4, 0x6250 ;  /* 0x0000625000047802 */ /* 0x000fc40000000f00 */
[----:B------:R-:W-:Y:S05]  /*6240*/  CALL.REL.NOINC `($__internal_112_$__cuda_sm70_shflsync_idx_p) ;  /* 0x00004d4000007944 */ /* 0x000fea0003c00000 */
.L_x_2690:
[----:B------:R-:W-:Y:S05]  /*6250*/  BRA.DIV ~URZ, `(.L_x_2691) ;  /* 0x000043827f007947 */ /* 0x000fea000b800000 */
[----:B------:R-:W2:Y:S04]  /*6260*/  SHFL.IDX PT, R18, R18, RZ, 0x1f ;  /* 0x00001fff12127589 */ /* 0x000ea800000e0000 */
[----:B------:R3:W4:Y:S04]  /*6270*/  SHFL.IDX PT, R5, R19, RZ, 0x1f ;  /* 0x00001fff13057589 */ /* 0x00072800000e0000 */
[----:B------:R3:W0:Y:S04]  /*6280*/  SHFL.UP PT, R186, R7, 0x1, RZ ;  /* 0x0420000007ba7989 */ /* 0x00062800000e00ff */
[----:B------:R3:W1:Y:S02]  /*6290*/  SHFL.UP PT, R188, R206, 0x1, RZ ;  /* 0x04200000cebc7989 */ /* 0x00066400000e00ff */
.L_x_2744:
[----:B---3--:R-:W3:Y:S01]  /*62a0*/  LDS.64 R6, [R141.X16+0x1900] ;  /* 0x001900008d067984 */ /* 0x008ee2000000ca00 */
[----:B--2---:R-:W-:-:S02]  /*62b0*/  IMAD.MOV.U32 R4, RZ, RZ, R18 ;  /* 0x000000ffff047224 */ /* 0x004fc400078e0012 */
[-C--:B01--4-:R-:W-:Y:S02]  /*62c0*/  @P1 FFMA.FTZ R5, R5, R186.reuse, R188 ;  /* 0x000000ba05051223 */ /* 0x093fe400000100bc */
[----:B------:R-:W-:Y:S02]  /*62d0*/  @P1 FMUL.FTZ R4, R4, R186 ;  /* 0x000000ba04041220 */ /* 0x000fe40000410000 */
[C---:B---3--:R-:W-:Y:S02]  /*62e0*/  FFMA.FTZ R7, R6.reuse, R5, R7 ;  /* 0x0000000506077223 */ /* 0x048fe40000010007 */
[----:B------:R-:W-:-:S05]  /*62f0*/  FMUL.FTZ R6, R6, R4 ;  /* 0x0000000406067220 */ /* 0x000fca0000410000 */
[----:B------:R0:W-:Y:S02]  /*6300*/  STS.128 [R141.X16+0x1900], R4 ;  /* 0x001900048d007388 */ /* 0x0001e4000000cc00 */
.L_x_2686:
[----:B------:R-:W-:Y:S05]  /*6310*/  BSYNC B0 ;  /* 0x0000000000007941 */ /* 0x000fea0003800000 */
.L_x_2685:
[----:B------:R-:W-:Y:S01]  /*6320*/  WARPSYNC 0xffffffff ;  /* 0xffffffff00007948 */ /* 0x000fe20003800000 */
[----:B------:R-:W-:Y:S01]  /*6330*/  BAR.SYNC.DEFER_BLOCKING 0x0 ;  /* 0x0000000000007b1d */ /* 0x000fe20000010000 */
[----:B01----:R-:W-:Y:S01]  /*6340*/  FMUL.FTZ R7, R174, R189 ;  /* 0x000000bdae077220 */ /* 0x003fe20000410000 */
[----:B------:R-:W-:Y:S01]  /*6350*/  ISETP.GE.AND P0, PT, R162, c[0x0][0x174], PT ;  /* 0x00005d00a2007a0c */ /* 0x000fe20003f06270 */
[----:B------:R-:W-:Y:S01]  /*6360*/  FFMA.FTZ R5, R174, R176, R193 ;  /* 0x000000b0ae057223 */ /* 0x000fe200000100c1 */
[----:B------:R-:W-:Y:S01]  /*6370*/  HFMA2.MMA R19, -RZ, RZ, 0, 0 ;  /* 0x00000000ff137435 */ /* 0x000fe200000001ff */
[C---:B------:R-:W-:Y:S01]  /*6380*/  FMUL.FTZ R7, R140.reuse, R7 ;  /* 0x000000078c077220 */ /* 0x040fe20000410000 */
[----:B------:R-:W-:Y:S01]  /*6390*/  ISETP.NE.OR P0, PT, R163, RZ, P0 ;  /* 0x000000ffa300720c */ /* 0x000fe20000705670 */
        /* <DEDUP_REMOVED lines=15> */
[----:B------:R-:W-:-:S02]  /*6490*/  IMAD.MOV.U32 R18, RZ, RZ, 0x3f800000 ;  /* 0x3f800000ff127424 */ /* 0x000fc400078e00ff */
        /* <DEDUP_REMOVED lines=15> */
[C---:B------:R-:W-:Y:S02]  /*6590*/  FFMA.FTZ R180, R158.reuse, R205, R207 ;  /* 0x000000cd9eb47223 */ /* 0x040fe400000100cf */
[C---:B------:R-:W-:Y:S02]  /*65a0*/  FMUL.FTZ R7, R157.reuse, R4 ;  /* 0x000000049d077220 */ /* 0x040fe40000410000 */
        /* <DEDUP_REMOVED lines=28> */
.L_x_2745:
        /* <DEDUP_REMOVED lines=26> */
.L_x_2746:
        /* <DEDUP_REMOVED lines=11> */
.L_x_2693:
[----:B-12---:R-:W-:Y:S05]  /*69c0*/  BSYNC B0 ;  /* 0x0000000000007941 */ /* 0x006fea0003800000 */
.L_x_2692:
[----:B------:R-:W-:Y:S01]  /*69d0*/  WARPSYNC 0xffffffff ;  /* 0xffffffff00007948 */ /* 0x000fe20003800000 */
[----:B------:R-:W-:Y:S01]  /*69e0*/  BAR.SYNC.DEFER_BLOCKING 0x0 ;  /* 0x0000000000007b1d */ /* 0x000fe20000010000 */
[----:B0-----:R-:W-:Y:S01]  /*69f0*/  FMUL.FTZ R5, R20, R203 ;  /* 0x000000cb14057220 */ /* 0x001fe20000410000 */
[----:B------:R-:W-:Y:S01]  /*6a00*/  ISETP.NE.AND P1, PT, R141, RZ, PT ;  /* 0x000000ff8d00720c */ /* 0x000fe20003f25270 */
[----:B------:R-:W-:Y:S01]  /*6a10*/  FMUL.FTZ R223, R223, R178 ;  /* 0x000000b2dfdf7220 */ /* 0x000fe20000410000 */
[----:B------:R-:W-:Y:S01]  /*6a20*/  IADD3 R216, -R2, c[0x0][0x168], -R141 ;  /* 0x00005a0002d87a10 */ /* 0x000fe20007ffe98d */
[----:B------:R-:W-:Y:S01]  /*6a30*/  FFMA.FTZ R4, R72, R5, RZ ;  /* 0x0000000548047223 */ /* 0x000fe200000100ff */
[----:B------:R-:W-:Y:S01]  /*6a40*/  HADD2.F32 R202, -RZ, R92.H0_H0 ;  /* 0x2000005cffca7230 */ /* 0x000fe20000004100 */
[----:B------:R-:W-:Y:S01]  /*6a50*/  FMUL.FTZ R190, R190, R205 ;  /* 0x000000cdbebe7220 */ /* 0x000fe20000410000 */
[----:B------:R-:W-:Y:S01]  /*6a60*/  IADD3 R212, R141, 0x40, RZ ;  /* 0x000000408dd47810 */ /* 0x000fe20007ffe0ff */
[----:B------:R-:W-:Y:S01]  /*6a70*/  FFMA.FTZ R223, R71, R223, R4 ;  /* 0x000000df47df7223 */ /* 0x000fe20000010004 */
[-C--:B------:R-:W-:Y:S01]  /*6a80*/  MOV R4, R141.reuse ;  /* 0x0000008d00047202 */ /* 0x080fe20000000f00 */
        /* <DEDUP_REMOVED lines=12> */
[----:B------:R1:W-:Y:S01]  /*6b50*/  @!P1 STS.64 [R25.X8+0x2610], R18 ;  /* 0x0026101219009388 */ /* 0x0003e20000008a00 */
[----:B------:R-:W-:Y:S01]  /*6b60*/  FFMA.FTZ R194, R66, R194, R227 ;  /* 0x000000c242c27223 */ /* 0x000fe200000100e3 */
[----:B------:R-:W-:Y:S01]  /*6b70*/  ISETP.GE.AND P1, PT, R216, 0x41, PT ;  /* 0x00000041d800780c */ /* 0x000fe20003f26270 */
[----:B------:R-:W-:-:S02]  /*6b80*/  FMUL.FTZ R198, R198, R213 ;  /* 0x000000d5c6c67220 */ /* 0x000fc40000410000 */
[----:B------:R-:W-:Y:S01]  /*6b90*/  FFMA.FTZ R5, R65, R196, R194 ;  /* 0x000000c441057223 */ /* 0x000fe200000100c2 */
[----:B------:R-:W-:Y:S01]  /*6ba0*/  SHF.L.U64.HI R194, R23, 0x2, R0 ;  /* 0x0000000217c27819 */ /* 0x000fe20000010200 */
[----:B------:R-:W-:Y:S02]  /*6bb0*/  IMAD R6, R166, c[0x0][0x2b8], RZ ;  /* 0x0000ae00a6067a24 */ /* 0x000fe400078e02ff */
[----:B------:R-:W-:Y:S02]  /*6bc0*/  FFMA.FTZ R198, R64, R198, R5 ;  /* 0x000000c640c67223 */ /* 0x000fe40000010005 */
[----:B------:R-:W-:Y:S02]  /*6bd0*/  IMAD.MOV.U32 R5, RZ, RZ, RZ ;  /* 0x000000ffff057224 */ /* 0x000fe400078e00ff */
[----:B------:R-:W-:Y:S02]  /*6be0*/  FMUL.FTZ R200, R200, R215 ;  /* 0x000000d7c8c87220 */ /* 0x000fe40000410000 */
[----:B------:R-:W-:-:S04]  /*6bf0*/  IMAD.WIDE.U32 R4, R149, c[0x0][0x2b8], R4 ;  /* 0x0000ae0095047a25 */ /* 0x000fc800078e0004 */
[----:B------:R-:W-:Y:S02]  /*6c00*/  IMAD R223, R149, c[0x0][0x2bc], R6 ;  /* 0x0000af0095df7a24 */ /* 0x000fe400078e0206 */
[----:B------:R-:W-:Y:S01]  /*6c10*/  FFMA.FTZ R7, R63, R200, R198 ;  /* 0x000000c83f077223 */ /* 0x000fe200000100c6 */
[----:B------:R-:W-:Y:S01]  /*6c20*/  HADD2.F32 R200, -RZ, R94.H0_H0 ;  /* 0x2000005effc87230 */ /* 0x000fe20000004100 */
[----:B------:R-:W-:Y:S01]  /*6c30*/  FMUL.FTZ R201, R201, R217 ;  /* 0x000000d9c9c97220 */ /* 0x000fe20000410000 */
[----:B------:R-:W-:Y:S01]  /*6c40*/  IADD3 R5, R5, R223, RZ ;  /* 0x000000df05057210 */ /* 0x000fe20007ffe0ff */
[----:B------:R-:W-:Y:S01]  /*6c50*/  IMAD R20, R165, c[0x0][0x2c0], RZ ;  /* 0x0000b000a5147a24 */ /* 0x000fe200078e02ff */
[----:B------:R-:W-:Y:S01]  /*6c60*/  HADD2.F32 R223, -RZ, R90.H0_H0 ;  /* 0x2000005affdf7230 */ /* 0x000fe20000004100 */
[----:B------:R-:W-:Y:S01]  /*6c70*/  FFMA.FTZ R6, R62, R201, R7 ;  /* 0x000000c93e067223 */ /* 0x000fe20000010007 */
[----:B------:R-:W-:Y:S01]  /*6c80*/  HADD2.F32 R201, -RZ, R93.H0_H0 ;  /* 0x2000005dffc97230 */ /* 0x000fe20000004100 */
[----:B------:R-:W-:-:S02]  /*6c90*/  FMUL.FTZ R199, R199, R184 ;  /* 0x000000b8c7c77220 */ /* 0x000fc40000410000 */
[C---:B------:R-:W-:Y:S02]  /*6ca0*/  IMAD R7, R147.reuse, c[0x0][0x2c4], R20 ;  /* 0x0000b10093077a24 */ /* 0x040fe400078e0214 */
[----:B------:R-:W-:-:S04]  /*6cb0*/  IMAD.WIDE.U32 R4, R147, c[0x0][0x2c0], R4 ;  /* 0x0000b00093047a25 */ /* 0x000fc800078e0004 */
[----:B0-----:R-:W-:Y:S01]  /*6cc0*/  FFMA.FTZ R176, R190, R189, R176 ;  /* 0x000000bdbeb07223 */ /* 0x001fe200000100b0 */
[----:B------:R-:W-:Y:S01]  /*6cd0*/  IADD3 R190, R126, -c[0x0][0x174], RZ ;  /* 0x80005d007ebe7a10 */ /* 0x000fe20007ffe0ff */
[----:B------:R-:W-:Y:S01]  /*6ce0*/  FFMA.FTZ R199, R61, R199, R6 ;  /* 0x000000c73dc77223 */ /* 0x000fe20000010006 */
[----:B------:R-:W-:Y:S01]  /*6cf0*/  LEA R20, P0, R4, c[0x0][0x320], 0x2 ;  /* 0x0000c80004147a11 */ /* 0x000fe200078010ff */
[----:B------:R-:W-:Y:S01]  /*6d00*/  FFMA.FTZ R193, R174, R176, R193 ;  /* 0x000000b0aec17223 */ /* 0x000fe200000100c1 */
[----:B------:R-:W-:Y:S01]  /*6d10*/  IADD3 R6, P2, R2, R4, RZ ;  /* 0x0000000402067210 */ /* 0x000fe20007f5e0ff */
[----:B------:R-:W-:Y:S02]  /*6d20*/  FMUL.FTZ R197, R197, R219 ;  /* 0x000000dbc5c57220 */ /* 0x000fe40000410000 */
[----:B------:R-:W-:Y:S02]  /*6d30*/  FFMA.FTZ R140, R140, R193, R167 ;  /* 0x000000c18c8c7223 */ /* 0x000fe400000100a7 */
[----:B------:R-:W-:-:S02]  /*6d40*/  IMAD.IADD R7, R5, 0x1, R7 ;  /* 0x0000000105077824 */ /* 0x000fc400078e0207 */
[----:B------:R-:W-:Y:S02]  /*6d50*/  FFMA.FTZ R169, R142, R140, R169 ;  /* 0x0000008c8ea97223 */ /* 0x000fe400000100a9 */
[----:B------:R-:W-:Y:S01]  /*6d60*/  FFMA.FTZ R192, R60, R197, R199 ;  /* 0x000000c53cc07223 */ /* 0x000fe200000100c7 */
[----:B------:R-:W-:Y:S01]  /*6d70*/  SHF.L.U32 R197, R23, 0x2, RZ ;  /* 0x0000000217c57819 */ /* 0x000fe200000006ff */
[----:B------:R-:W-:Y:S02]  /*6d80*/  FFMA.FTZ R144, R144, R169, R171 ;  /* 0x000000a990907223 */ /* 0x000fe400000100ab */
[----:B------:R-:W-:Y:S01]  /*6d90*/  FMUL.FTZ R5, R21, R186 ;  /* 0x000000ba15057220 */ /* 0x000fe20000410000 */
[----:B------:R-:W-:Y:S01]  /*6da0*/  LEA.HI.X R21, R4, c[0x0][0x324], R7, 0x2, P0 ;  /* 0x0000c90004157a11 */ /* 0x000fe200000f1407 */
[----:B------:R-:W-:Y:S01]  /*6db0*/  FFMA.FTZ R173, R146, R144, R173 ;  /* 0x0000009092ad7223 */ /* 0x000fe200000100ad */
[----:B------:R-:W-:Y:S01]  /*6dc0*/  LEA R4, P0, R91, R20, 0x2 ;  /* 0x000000145b047211 */ /* 0x000fe200078010ff */
[----:B------:R-:W-:Y:S01]  /*6dd0*/  FFMA.FTZ R199, R59, R5, R192 ;  /* 0x000000053bc77223 */ /* 0x000fe200000100c0 */
[----:B------:R-:W-:Y:S01]  /*6de0*/  IADD3.X R7, R3, R7, RZ, P2, !PT ;  /* 0x0000000703077210 */ /* 0x000fe200017fe4ff */
[----:B------:R-:W-:Y:S01]  /*6df0*/  FFMA.FTZ R148, R148, R173, R175 ;  /* 0x000000ad94947223 */ /* 0x000fe200000100af */
[----:B------:R-:W-:Y:S01]  /*6e00*/  LEA.HI.X R5, R91, R21, R89, 0x2, P0 ;  /* 0x000000155b057211 */ /* 0x000fe200000f1459 */
[----:B------:R-:W-:Y:S01]  /*6e10*/  FMUL.FTZ R195, R195, R221 ;  /* 0x000000ddc3c37220 */ /* 0x000fe20000410000 */
[----:B------:R-:W-:Y:S01]  /*6e20*/  ISETP.GE.AND P0, PT, R216, 0x1, PT ;  /* 0x00000001d800780c */ /* 0x000fe20003f06270 */
[----:B------:R-:W-:-:S02]  /*6e30*/  FFMA.FTZ R177, R150, R148, R177 ;  /* 0x0000009496b17223 */ /* 0x000fc400000100b1 */
[----:B------:R-:W-:Y:S02]  /*6e40*/  FMUL.FTZ R142, R138, R178 ;  /* 0x000000b28a8e7220 */ /* 0x000fe40000410000 */
[----:B------:R-:W-:Y:S02]  /*6e50*/  FFMA.FTZ R152, R152, R177, R179 ;  /* 0x000000b198987223 */ /* 0x000fe400000100b3 */
[----:B------:R-:W-:Y:S02]  /*6e60*/  FFMA.FTZ R195, R58, R195, R199 ;  /* 0x000000c33ac37223 */ /* 0x000fe400000100c7 */
[----:B------:R-:W-:Y:S01]  /*6e70*/  FFMA.FTZ R181, R154, R152, R181 ;  /* 0x000000989ab57223 */ /* 0x000fe200000100b5 */
[----:B------:R-:W-:Y:S01]  /*6e80*/  HADD2.F32 R154, -RZ, R103.H0_H0 ;  /* 0x20000067ff9a7230 */ /* 0x000fe20000004100 */
[----:B------:R-:W-:Y:S01]  /*6e90*/  IMAD R199, R190, -0x400, RZ ;  /* 0xfffffc00bec77824 */ /* 0x000fe200078e02ff */
[----:B------:R-:W-:Y:S01]  /*6ea0*/  LEA.HI.SX32 R190, R164, R164, 0x1b ;  /* 0x000000a4a4be7211 */ /* 0x000fe200078fdaff */
[----:B------:R-:W-:Y:S01]  /*6eb0*/  FFMA.FTZ R155, R155, R181, R168 ;  /* 0x000000b59b9b7223 */ /* 0x000fe200000100a8 */
[----:B------:R-:W-:Y:S01]  /*6ec0*/  HADD2.F32 R168, -RZ, R100.H0_H0 ;  /* 0x20000064ffa87230 */ /* 0x000fe20000004100 */
[----:B------:R-:W-:-:S02]  /*6ed0*/  FMUL.FTZ R142, R71, R142 ;  /* 0x0000008e478e7220 */ /* 0x000fc40000410000 */
[----:B------:R-:W-:Y:S02]  /*6ee0*/  FFMA.FTZ R183, R156, R155, R183 ;  /* 0x0000009b9cb77223 */ /* 0x000fe400000100b7 */
[----:B------:R-:W-:Y:S01]  /*6ef0*/  FMUL.FTZ R191, R191, R188 ;  /* 0x000000bcbfbf7220 */ /* 0x000fe20000410000 */
[----:B------:R0:W-:Y:S01]  /*6f00*/  STS [R190.X4+0x854], R142 ;  /* 0x0008548ebe007388 */ /* 0x0001e20000004800 */
[C---:B-1----:R-:W-:Y:S02]  /*6f10*/  FMUL.FTZ R18, R138.reuse, R182 ;  /* 0x000000b68a127220 */ /* 0x042fe40000410000 */
[----:B------:R-:W-:Y:S02]  /*6f20*/  FMUL.FTZ R171, R138, R209 ;  /* 0x000000d18aab7220 */ /* 0x000fe40000410000 */
[----:B------:R-:W-:Y:S01]  /*6f30*/  FFMA.FTZ R157, R157, R183, R170 ;  /* 0x000000b79d9d7223 */ /* 0x000fe200000100aa */
[----:B------:R-:W-:Y:S01]  /*6f40*/  HADD2.F32 R170, -RZ, R99.H0_H0 ;  /* 0x20000063ffaa7230 */ /* 0x000fe20000004100 */
[----:B------:R-:W-:-:S02]  /*6f50*/  FMUL.FTZ R174, R56, R191 ;  /* 0x000000bf38ae7220 */ /* 0x000fc40000410000 */
[----:B------:R-:W-:Y:S02]  /*6f60*/  FMUL.FTZ R18, R67, R18 ;  /* 0x0000001243127220 */ /* 0x000fe40000410000 */
[----:B0-----:R-:W-:Y:S02]  /*6f70*/  FMUL.FTZ R142, R138, R215 ;  /* 0x000000d78a8e7220 */ /* 0x001fe40000410000 */
[----:B------:R-:W-:Y:S01]  /*6f80*/  FMUL.FTZ R171, R66, R171 ;  /* 0x000000ab42ab7220 */ /* 0x000fe20000410000 */
[----:B------:R0:W-:Y:S01]  /*6f90*/  STS [R190.X4+0x864], R18 ;  /* 0x00086412be007388 */ /* 0x0001e20000004800 */
[----:B------:R-:W-:Y:S01]  /*6fa0*/  FFMA.FTZ R185, R158, R157, R185 ;  /* 0x0000009d9eb97223 */ /* 0x000fe200000100b9 */
[----:B------:R-:W-:Y:S01]  /*6fb0*/  HADD2.F32 R158, -RZ, R102.H0_H0 ;  /* 0x20000066ff9e7230 */ /* 0x000fe20000004100 */
[C---:B------:R-:W-:Y:S01]  /*6fc0*/  FMUL.FTZ R191, R138.reuse, R203 ;  /* 0x000000cb8abf7220 */ /* 0x040fe20000410000 */
[----:B------:R1:W-:Y:S01]  /*6fd0*/  STS [R190.X4+0x868], R171 ;  /* 0x000868abbe007388 */ /* 0x0003e20000004800 */
[----:B------:R-:W-:-:S02]  /*6fe0*/  FMUL.FTZ R19, R138, R207 ;  /* 0x000000cf8a137220 */ /* 0x000fc40000410000 */
[----:B------:R-:W-:Y:S02]  /*6ff0*/  FMUL.FTZ R146, R138, R211 ;  /* 0x000000d38a927220 */ /* 0x000fe40000410000 */
[----:B------:R-:W-:Y:S02]  /*7000*/  FMUL.FTZ R142, R63, R142 ;  /* 0x0000008e3f8e7220 */ /* 0x000fe40000410000 */
[----:B------:R-:W-:Y:S02]  /*7010*/  FFMA.FTZ R159, R159, R185, R172 ;  /* 0x000000b99f9f7223 */ /* 0x000fe400000100ac */
[----:B------:R-:W-:Y:S01]  /*7020*/  FMUL.FTZ R191, R72, R191 ;  /* 0x000000bf48bf7220 */ /* 0x000fe20000410000 */
[----:B------:R2:W-:Y:S01]  /*7030*/  STS [R190.X4+0x874], R142 ;  /* 0x0008748ebe007388 */ /* 0x0005e20000004800 */
[----:B------:R-:W-:Y:S02]  /*7040*/  FMUL.FTZ R19, R68, R19 ;  /* 0x0000001344137220 */ /* 0x000fe40000410000 */
[----:B------:R-:W-:Y:S01]  /*7050*/  FMUL.FTZ R146, R65, R146 ;  /* 0x0000009241927220 */ /* 0x000fe20000410000 */
[----:B------:R-:W-:Y:S01]  /*7060*/  STS [R190.X4+0x850], R191 ;  /* 0x000850bfbe007388 */ /* 0x000fe20000004800 */
[----:B------:R-:W-:-:S02]  /*7070*/  FMUL.FTZ R150, R138, R184 ;  /* 0x000000b88a967220 */ /* 0x000fc40000410000 */
[C---:B0-----:R-:W-:Y:S01]  /*7080*/  FMUL.FTZ R18, R138.reuse, R186 ;  /* 0x000000ba8a127220 */ /* 0x041fe20000410000 */
[----:B------:R-:W-:Y:S01]  /*7090*/  STS [R190.X4+0x860], R19 ;  /* 0x00086013be007388 */ /* 0x000fe20000004800 */
[----:B-1----:R-:W-:Y:S01]  /*70a0*/  FMUL.FTZ R171, R138, R221 ;  /* 0x000000dd8aab7220 */ /* 0x002fe20000410000 */
[----:B--2---:R-:W-:Y:S01]  /*70b0*/  HADD2.F32 R142, -RZ, R161.H0_H0 ;  /* 0x200000a1ff8e7230 */ /* 0x004fe20000004100 */
[----:B------:R-:W-:Y:S01]  /*70c0*/  FFMA.FTZ R187, R160, R159, R187 ;  /* 0x0000009fa0bb7223 */ /* 0x000fe200000100bb */
[----:B------:R0:W-:Y:S01]  /*70d0*/  STS [R190.X4+0x86c], R146 ;  /* 0x00086c92be007388 */ /* 0x0001e20000004800 */
[----:B------:R-:W-:Y:S01]  /*70e0*/  FMUL.FTZ R150, R61, R150 ;  /* 0x000000963d967220 */ /* 0x000fe20000410000 */
[----:B------:R-:W-:Y:S01]  /*70f0*/  HADD2.F32 R160, -RZ, R101.H0_H0 ;  /* 0x20000065ffa07230 */ /* 0x000fe20000004100 */
[----:B------:R-:W-:Y:S02]  /*7100*/  FADD.FTZ R167, R195, R174 ;  /* 0x000000aec3a77221 */ /* 0x000fe40000010000 */
[----:B------:R-:W-:Y:S01]  /*7110*/  FMUL.FTZ R18, R59, R18 ;  /* 0x000000123b127220 */ /* 0x000fe20000410000 */
[----:B------:R1:W-:Y:S01]  /*7120*/  STS [R190.X4+0x87c], R150 ;  /* 0x00087c96be007388 */ /* 0x0003e20000004800 */
[----:B------:R-:W-:-:S02]  /*7130*/  FMUL.FTZ R171, R58, R171 ;  /* 0x000000ab3aab7220 */ /* 0x000fc40000410000 */
[C---:B------:R-:W-:Y:S01]  /*7140*/  FMUL.FTZ R195, R138.reuse, R205 ;  /* 0x000000cd8ac37220 */ /* 0x040fe20000410000 */
[----:B0-----:R-:W-:Y:S01]  /*7150*/  HADD2.F32 R146, -RZ, R105.H0_H0 ;  /* 0x20000069ff927230 */ /* 0x001fe20000004100 */
[C---:B------:R-:W-:Y:S01]  /*7160*/  FMUL.FTZ R174, R138.reuse, R180 ;  /* 0x000000b48aae7220 */ /* 0x040fe20000410000 */
[----:B------:R-:W-:Y:S01]  /*7170*/  STS [R190.X4+0x884], R18 ;  /* 0x00088412be007388 */ /* 0x000fe20000004800 */
[C---:B------:R-:W-:Y:S02]  /*7180*/  FMUL.FTZ R175, R138.reuse, R213 ;  /* 0x000000d58aaf7220 */ /* 0x040fe40000410000 */
[C---:B------:R-:W-:Y:S01]  /*7190*/  FMUL.FTZ R179, R138.reuse, R217 ;  /* 0x000000d98ab37220 */ /* 0x040fe20000410000 */
[----:B------:R0:W-:Y:S01]  /*71a0*/  STS [R190.X4+0x888], R171 ;  /* 0x000888abbe007388 */ /* 0x0001e20000004800 */
[C---:B------:R-:W-:Y:S01]  /*71b0*/  FMUL.FTZ R19, R138.reuse, R219 ;  /* 0x000000db8a137220 */ /* 0x040fe20000410000 */
[----:B-1----:R-:W-:Y:S01]  /*71c0*/  HADD2.F32 R150, -RZ, R104.H0_H0 ;  /* 0x20000068ff967230 */ /* 0x002fe20000004100 */
[----:B------:R-:W-:-:S02]  /*71d0*/  FMUL.FTZ R191, R138, R188 ;  /* 0x000000bc8abf7220 */ /* 0x000fc40000410000 */
[C---:B------:R-:W-:Y:S02]  /*71e0*/  FFMA.FTZ R203, -R88.reuse, R142, R203 ;  /* 0x0000008e58cb7223 */ /* 0x040fe400000101cb */
[----:B------:R-:W-:Y:S02]  /*71f0*/  FMUL.FTZ R138, R88, R187 ;  /* 0x000000bb588a7220 */ /* 0x000fe40000410000 */
[C---:B------:R-:W-:Y:S02]  /*7200*/  FFMA.FTZ R178, -R87.reuse, R146, R178 ;  /* 0x0000009257b27223 */ /* 0x040fe400000101b2 */
[----:B0-----:R-:W-:Y:S02]  /*7210*/  FMUL.FTZ R171, R87, R159 ;  /* 0x0000009f57ab7220 */ /* 0x001fe40000410000 */
[----:B------:R-:W-:Y:S02]  /*7220*/  FFMA.FTZ R18, R138, R203, RZ ;  /* 0x000000cb8a127223 */ /* 0x000fe400000100ff */
[----:B------:R-:W-:-:S02]  /*7230*/  FMUL.FTZ R175, R64, R175 ;  /* 0x000000af40af7220 */ /* 0x000fc40000410000 */
[C---:B------:R-:W-:Y:S02]  /*7240*/  FFMA.FTZ R205, -R86.reuse, R150, R205 ;  /* 0x0000009656cd7223 */ /* 0x040fe400000101cd */
[----:B------:R-:W-:Y:S01]  /*7250*/  FMUL.FTZ R156, R86, R185 ;  /* 0x000000b9569c7220 */ /* 0x000fe20000410000 */
[----:B------:R0:W-:Y:S01]  /*7260*/  STS [R190.X4+0x870], R175 ;  /* 0x000870afbe007388 */ /* 0x0001e20000004800 */
[----:B------:R-:W-:Y:S02]  /*7270*/  FFMA.FTZ R18, R171, R178, R18 ;  /* 0x000000b2ab127223 */ /* 0x000fe40000010012 */
[----:B------:R-:W-:Y:S02]  /*7280*/  FFMA.FTZ R180, -R85, R154, R180 ;  /* 0x0000009a55b47223 */ /* 0x000fe400000101b4 */
[----:B------:R-:W-:Y:S02]  /*7290*/  FFMA.FTZ R18, R156, R205, R18 ;  /* 0x000000cd9c127223 */ /* 0x000fe40000010012 */
[----:B------:R-:W-:-:S02]  /*72a0*/  FMUL.FTZ R179, R62, R179 ;  /* 0x000000b33eb37220 */ /* 0x000fc40000410000 */
[C---:B------:R-:W-:Y:S02]  /*72b0*/  FFMA.FTZ R207, -R84.reuse, R158, R207 ;  /* 0x0000009e54cf7223 */ /* 0x040fe400000101cf */
[----:B0-----:R-:W-:Y:S01]  /*72c0*/  FMUL.FTZ R175, R85, R157 ;  /* 0x0000009d55af7220 */ /* 0x001fe20000410000 */
[----:B------:R0:W-:Y:S01]  /*72d0*/  STS [R190.X4+0x878], R179 ;  /* 0x000878b3be007388 */ /* 0x0001e20000004800 */
[----:B------:R-:W-:Y:S02]  /*72e0*/  FMUL.FTZ R172, R84, R183 ;  /* 0x000000b754ac7220 */ /* 0x000fe40000410000 */
[----:B------:R-:W-:Y:S02]  /*72f0*/  FFMA.FTZ R18, R175, R180, R18 ;  /* 0x000000b4af127223 */ /* 0x000fe40000010012 */
[----:B------:R-:W-:Y:S01]  /*7300*/  IMAD R192, R194, c[0x0][0x2d0], RZ ;  /* 0x0000b400c2c07a24 */ /* 0x000fe200078e02ff */
[----:B------:R-:W-:Y:S01]  /*7310*/  HADD2.F32 R194, -RZ, R96.H0_H0 ;  /* 0x20000060ffc27230 */ /* 0x000fe20000004100 */
[----:B------:R-:W-:-:S02]  /*7320*/  FFMA.FTZ R182, -R83, R160, R182 ;  /* 0x000000a053b67223 */ /* 0x000fc400000101b6 */
[----:B------:R-:W-:Y:S02]  /*7330*/  FFMA.FTZ R18, R172, R207, R18 ;  /* 0x000000cfac127223 */ /* 0x000fe40000010012 */
[----:B0-----:R-:W-:Y:S02]  /*7340*/  FMUL.FTZ R179, R83, R155 ;  /* 0x0000009b53b37220 */ /* 0x001fe40000410000 */
[----:B------:R-:W-:Y:S02]  /*7350*/  FMUL.FTZ R174, R69, R174 ;  /* 0x000000ae45ae7220 */ /* 0x000fe40000410000 */
[----:B------:R-:W-:Y:S02]  /*7360*/  FMUL.FTZ R191, R56, R191 ;  /* 0x000000bf38bf7220 */ /* 0x000fe40000410000 */
[----:B------:R-:W-:Y:S01]  /*7370*/  IMAD R189, R197, c[0x0][0x2d4], R192 ;  /* 0x0000b500c5bd7a24 */ /* 0x000fe200078e02c0 */
[----:B------:R0:W-:Y:S01]  /*7380*/  STS [R190.X4+0x85c], R174 ;  /* 0x00085caebe007388 */ /* 0x0001e20000004800 */
[----:B------:R-:W-:-:S02]  /*7390*/  FFMA.FTZ R209, -R82, R168, R209 ;  /* 0x000000a852d17223 */ /* 0x000fc400000101d1 */
[----:B------:R-:W-:Y:S01]  /*73a0*/  FMUL.FTZ R192, R82, R181 ;  /* 0x000000b552c07220 */ /* 0x000fe20000410000 */
[----:B------:R1:W-:Y:S01]  /*73b0*/  STS [R190.X4+0x88c], R191 ;  /* 0x00088cbfbe007388 */ /* 0x0003e20000004800 */
[----:B------:R-:W-:Y:S02]  /*73c0*/  FFMA.FTZ R18, R179, R182, R18 ;  /* 0x000000b6b3127223 */ /* 0x000fe40000010012 */
[----:B------:R-:W-:Y:S02]  /*73d0*/  FMUL.FTZ R195, R70, R195 ;  /* 0x000000c346c37220 */ /* 0x000fe40000410000 */
[----:B------:R-:W-:Y:S01]  /*73e0*/  FMUL.FTZ R19, R60, R19 ;  /* 0x000000133c137220 */ /* 0x000fe20000410000 */
[----:B0-----:R-:W-:Y:S01]  /*73f0*/  HADD2.F32 R174, -RZ, R98.H0_H0 ;  /* 0x20000062ffae7230 */ /* 0x001fe20000004100 */
[----:B------:R-:W-:Y:S01]  /*7400*/  FFMA.FTZ R196, -R81, R170, R211 ;  /* 0x000000aa51c47223 */ /* 0x000fe200000101d3 */
[----:B------:R0:W-:Y:S01]  /*7410*/  STS [R190.X4+0x858], R195 ;  /* 0x000858c3be007388 */ /* 0x0001e20000004800 */
[----:B------:R-:W-:-:S02]  /*7420*/  FFMA.FTZ R18, R192, R209, R18 ;  /* 0x000000d1c0127223 */ /* 0x000fc40000010012 */
[----:B-1----:R-:W-:Y:S01]  /*7430*/  FMUL.FTZ R191, R81, R152 ;  /* 0x0000009851bf7220 */ /* 0x002fe20000410000 */
[----:B------:R1:W-:Y:S01]  /*7440*/  STS [R190.X4+0x880], R19 ;  /* 0x00088013be007388 */ /* 0x0003e20000004800 */
[C---:B------:R-:W-:Y:S02]  /*7450*/  FFMA.FTZ R213, -R80.reuse, R174, R213 ;  /* 0x000000ae50d57223 */ /* 0x040fe400000101d5 */
[----:B------:R-:W-:Y:S02]  /*7460*/  FMUL.FTZ R198, R80, R177 ;  /* 0x000000b150c67220 */ /* 0x000fe40000410000 */
[----:B------:R-:W-:Y:S01]  /*7470*/  FFMA.FTZ R18, R191, R196, R18 ;  /* 0x000000c4bf127223 */ /* 0x000fe20000010012 */
[----:B0-----:R-:W-:Y:S01]  /*7480*/  HADD2.F32 R195, -RZ, R95.H0_H0 ;  /* 0x2000005fffc37230 */ /* 0x001fe20000004100 */
[----:B------:R-:W-:Y:S01]  /*7490*/  IMAD.WIDE R20, R199, 0x4, R20 ;  /* 0x00000004c7147825 */ /* 0x000fe200078e0214 */
[----:B-1----:R-:W-:-:S03]  /*74a0*/  HADD2.F32 R190, -RZ, R97.H0_H0 ;  /* 0x20000061ffbe7230 */ /* 0x002fc60000004100 */
[C---:B------:R-:W-:Y:S02]  /*74b0*/  FMUL.FTZ R199, R79.reuse, R148 ;  /* 0x000000944fc77220 */ /* 0x040fe40000410000 */
[----:B------:R-:W-:Y:S02]  /*74c0*/  FFMA.FTZ R18, R198, R213, R18 ;  /* 0x000000d5c6127223 */ /* 0x000fe40000010012 */
[----:B------:R-:W-:Y:S02]  /*74d0*/  FFMA.FTZ R215, -R79, R190, R215 ;  /* 0x000000be4fd77223 */ /* 0x000fe400000101d7 */
[----:B------:R-:W-:Y:S02]  /*74e0*/  FFMA.FTZ R204, -R77, R195, R184 ;  /* 0x000000c34dcc7223 */ /* 0x000fe400000101b8 */
[C---:B------:R-:W-:Y:S02]  /*74f0*/  FFMA.FTZ R217, -R78.reuse, R194, R217 ;  /* 0x000000c24ed97223 */ /* 0x040fe400000101d9 */
[----:B------:R-:W-:-:S02]  /*7500*/  FMUL.FTZ R184, R78, R173 ;  /* 0x000000ad4eb87220 */ /* 0x000fc40000410000 */
[----:B------:R-:W-:Y:S02]  /*7510*/  FFMA.FTZ R18, R199, R215, R18 ;  /* 0x000000d7c7127223 */ /* 0x000fe40000010012 */
[----:B------:R-:W-:Y:S02]  /*7520*/  FMUL.FTZ R211, R77, R144 ;  /* 0x000000904dd37220 */ /* 0x000fe40000410000 */
[----:B------:R-:W-:Y:S02]  /*7530*/  FFMA.FTZ R18, R184, R217, R18 ;  /* 0x000000d9b8127223 */ /* 0x000fe40000010012 */
[----:B------:R-:W-:Y:S02]  /*7540*/  FFMA.FTZ R206, -R75, R201, R186 ;  /* 0x000000c94bce7223 */ /* 0x000fe400000101ba */
[C---:B------:R-:W-:Y:S02]  /*7550*/  FFMA.FTZ R219, -R76.reuse, R200, R219 ;  /* 0x000000c84cdb7223 */ /* 0x040fe400000101db */
[----:B------:R-:W-:-:S02]  /*7560*/  FMUL.FTZ R186, R76, R169 ;  /* 0x000000a94cba7220 */ /* 0x000fc40000410000 */
[----:B------:R-:W-:Y:S02]  /*7570*/  FFMA.FTZ R18, R211, R204, R18 ;  /* 0x000000ccd3127223 */ /* 0x000fe40000010012 */
[----:B------:R-:W-:Y:S02]  /*7580*/  FFMA.FTZ R208, -R74, R202, R221 ;  /* 0x000000ca4ad07223 */ /* 0x000fe400000101dd */
[----:B------:R-:W-:Y:S02]  /*7590*/  FMUL.FTZ R221, R75, R140 ;  /* 0x0000008c4bdd7220 */ /* 0x000fe40000410000 */
[----:B------:R-:W-:Y:S02]  /*75a0*/  FFMA.FTZ R18, R186, R219, R18 ;  /* 0x000000dbba127223 */ /* 0x000fe40000010012 */
[----:B------:R-:W-:Y:S02]  /*75b0*/  FFMA.FTZ R210, -R73, R223, R188 ;  /* 0x000000df49d27223 */ /* 0x000fe400000101bc */
[----:B------:R-:W-:-:S04]  /*75c0*/  IMAD.WIDE.U32 R4, R197, c[0x0][0x2d0], R4 ;  /* 0x0000b400c5047a25 */ /* 0x000fc800078e0004 */
[----:B------:R-:W-:Y:S02]  /*75d0*/  FMUL.FTZ R225, R73, R176 ;  /* 0x000000b049e17220 */ /* 0x000fe40000410000 */
[----:B------:R-:W-:Y:S02]  /*75e0*/  FMUL.FTZ R188, R74, R193 ;  /* 0x000000c14abc7220 */ /* 0x000fe40000410000 */
[----:B------:R-:W-:Y:S02]  /*75f0*/  FFMA.FTZ R19, R221, R206, R18 ;  /* 0x000000cedd137223 */ /* 0x000fe40000010012 */
[----:B------:R-:W-:Y:S02]  /*7600*/  IMAD.IADD R5, R189, 0x1, R5 ;  /* 0x00000001bd057824 */ /* 0x000fe400078e0205 */
[----:B------:R-:W-:Y:S02]  /*7610*/  FMUL.FTZ R229, R225, R210 ;  /* 0x000000d2e1e57220 */ /* 0x000fe40000410000 */
[----:B------:R-:W-:Y:S01]  /*7620*/  FFMA.FTZ R218, R188, R208, R19 ;  /* 0x000000d0bcda7223 */ /* 0x000fe20000010013 */
[----:B------:R-:W-:Y:S06]  /*7630*/  BAR.SYNC.DEFER_BLOCKING 0x0 ;  /* 0x0000000000007b1d */ /* 0x000fec0000010000 */
[----:B------:R-:W-:Y:S05]  /*7640*/  @!P0 BRA `(.L_x_2697) ;  /* 0x000000a000008947 */ /* 0x000fea0003800000 */
[----:B------:R-:W-:Y:S01]  /*7650*/  LEA.HI.SX32 R214, R141, R141, 0x1b ;  /* 0x0000008d8dd67211 */ /* 0x000fe200078fdaff */
[----:B------:R-:W-:Y:S01]  /*7660*/  IMAD.WIDE.U32 R6, R25, c[0x0][0x2d0], R6 ;  /* 0x0000b40019067a25 */ /* 0x000fe200078e0006 */
[----:B------:R-:W-:-:S03]  /*7670*/  SHF.R.S32.HI R18, RZ, 0x1f, R25 ;  /* 0x0000001fff127819 */ /* 0x000fc60000011419 */
[----:B------:R-:W0:Y:S02]  /*7680*/  LDS R227, [R214.X4+0x850] ;  /* 0x00085000d6e37984 */ /* 0x000e240000004800 */
[----:B------:R-:W-:-:S04]  /*7690*/  IMAD R18, R18, c[0x0][0x2d0], RZ ;  /* 0x0000b40012127a24 */ /* 0x000fc800078e02ff */
[----:B------:R-:W-:Y:S01]  /*76a0*/  IMAD R19, R25, c[0x0][0x2d4], R18 ;  /* 0x0000b50019137a24 */ /* 0x000fe200078e0212 */
[----:B------:R-:W-:-:S03]  /*76b0*/  LEA R18, P0, R6, c[0x0][0x320], 0x2 ;  /* 0x0000c80006127a11 */ /* 0x000fc600078010ff */
[----:B------:R-:W-:-:S05]  /*76c0*/  IMAD.IADD R19, R7, 0x1, R19 ;  /* 0x0000000107137824 */ /* 0x000fca00078e0213 */
[----:B------:R-:W-:-:S05]  /*76d0*/  LEA.HI.X R19, R6, c[0x0][0x324], R19, 0x2, P0 ;  /* 0x0000c90006137a11 */ /* 0x000fca00000f1413 */
[----:B0-----:R0:W-:Y:S02]  /*76e0*/  RED.E.ADD.F32.FTZ.RN.STRONG.GPU [R18.64], R227 ;  /* 0x000000e31200798e */ /* 0x0011e4000c10e784 */
.L_x_2697:
[----:B------:R-:W-:Y:S05]  /*76f0*/  BSYNC B0 ;  /* 0x0000000000007941 */ /* 0x000fea0003800000 */
.L_x_2696:
[----:B------:R1:W2:Y:S01]  /*7700*/  LDS R7, [R212.X4+0x950] ;  /* 0x00095000d4077984 */ /* 0x0002a20000004800 */
[----:B------:R-:W-:Y:S01]  /*7710*/  BSSY B0, `(.L_x_2698) ;  /* 0x0000008000007945 */ /* 0x000fe20003800000 */
[----:B------:R-:W-:Y:S01]  /*7720*/  FADD.FTZ R6, R218, R229 ;  /* 0x000000e5da067221 */ /* 0x000fe20000010000 */
[C---:B0-----:R-:W-:Y:S02]  /*7730*/  IADD3 R18, R141.reuse, 0x80, RZ ;  /* 0x000000808d127810 */ /* 0x041fe40007ffe0ff */
[----:B------:R-:W-:Y:S01]  /*7740*/  IADD3 R214, R141, 0xc0, RZ ;  /* 0x000000c08dd67810 */ /* 0x000fe20007ffe0ff */
[----:B------:R-:W-:Y:S05]  /*7750*/  @!P1 BRA `(.L_x_2699) ;  /* 0x0000003000009947 */ /* 0x000fea0003800000 */
[----:B------:R-:W-:-:S05]  /*7760*/  IMAD.WIDE.U32 R20, R197, c[0x0][0x2d0], R20 ;  /* 0x0000b400c5147a25 */ /* 0x000fca00078e0014 */
[----:B------:R-:W-:-:S05]  /*7770*/  IADD3 R21, R21, R189, RZ ;  /* 0x000000bd15157210 */ /* 0x000fca0007ffe0ff */
[----:B--2---:R0:W-:Y:S02]  /*7780*/  RED.E.ADD.F32.FTZ.RN.STRONG.GPU [R20.64+-0xf00], R7 ;  /* 0xfff100071400798e */ /* 0x0041e4000c10e784 */
.L_x_2699:
[----:B------:R-:W-:Y:S05]  /*7790*/  BSYNC B0 ;  /* 0x0000000000007941 */ /* 0x000fea0003800000 */
.L_x_2698:
[-C--:B------:R-:W-:Y:S01]  /*77a0*/  LEA.HI.SX32 R18, R18, R141.reuse, 0x1b ;  /* 0x0000008d12127211 */ /* 0x080fe200078fdaff */
[----:B------:R-:W-:Y:S01]  /*77b0*/  BSSY B0, `(.L_x_2700) ;  /* 0x000000d000007945 */ /* 0x000fe20003800000 */
[----:B------:R-:W-:Y:S02]  /*77c0*/  ISETP.GE.AND P6, PT, R216, 0x81, PT ;  /* 0x00000081d800780c */ /* 0x000fe40003fc6270 */
[----:B0-----:R-:W-:Y:S01]  /*77d0*/  IADD3 R20, R141, 0x100, RZ ;  /* 0x000001008d147810 */ /* 0x001fe20007ffe0ff */
[----:B--2---:R0:W2:Y:S01]  /*77e0*/  LDS R7, [R18.X4+0xa50] ;  /* 0x000a500012077984 */ /* 0x0040a20000004800 */
        /* <DEDUP_REMOVED lines=9> */
.L_x_2701:
[----:B0-----:R-:W-:Y:S05]  /*7880*/  BSYNC B0 ;  /* 0x0000000000007941 */ /* 0x001fea0003800000 */
.L_x_2700:
[----:B--2---:R0:W2:Y:S01]  /*7890*/  LDS R7, [R214.X4+0xb50] ;  /* 0x000b5000d6077984 */ /* 0x0040a20000004800 */
[----:B------:R-:W-:Y:S01]  /*78a0*/  BSSY B0, `(.L_x_2702) ;  /* 0x0000005000007945 */ /* 0x000fe20003800000 */
[----:B------:R-:W-:Y:S02]  /*78b0*/  IADD3 R18, R141, 0x140, RZ ;  /* 0x000001408d127810 */ /* 0x000fe40007ffe0ff */
[----:B------:R-:W-:Y:S01]  /*78c0*/  LEA.HI.SX32 R20, R20, R141, 0x1b ;  /* 0x0000008d14147211 */ /* 0x000fe200078fdaff */
[----:B------:R-:W-:Y:S05]  /*78d0*/  @!P0 BRA `(.L_x_2703) ;  /* 0x0000001000008947 */ /* 0x000fea0003800000 */
[----:B--2---:R2:W-:Y:S02]  /*78e0*/  RED.E.ADD.F32.FTZ.RN.STRONG.GPU [R4.64+-0xd00], R7 ;  /* 0xfff300070400798e */ /* 0x0045e4000c10e784 */
.L_x_2703:
[----:B------:R-:W-:Y:S05]  /*78f0*/  BSYNC B0 ;  /* 0x0000000000007941 */ /* 0x000fea0003800000 */
.L_x_2702:
[----:B--2---:R2:W3:Y:S01]  /*7900*/  LDS R7, [R20.X4+0xc50] ;  /* 0x000c500014077984 */ /* 0x0044e20000004800 */
[----:B------:R-:W-:Y:S01]  /*7910*/  BSSY B0, `(.L_x_2704) ;  /* 0x0000005000007945 */ /* 0x000fe20003800000 */
[----:B-1----:R-:W-:-:S02]  /*7920*/  IADD3 R212, R141, 0x180, RZ ;  /* 0x000001808dd47810 */ /* 0x002fc40007ffe0ff */
[----:B------:R-:W-:Y:S01]  /*7930*/  LEA.HI.SX32 R18, R18, R141, 0x1b ;  /* 0x0000008d12127211 */ /* 0x000fe200078fdaff */
[----:B------:R-:W-:Y:S05]  /*7940*/  @!P1 BRA `(.L_x_2705) ;  /* 0x0000001000009947 */ /* 0x000fea0003800000 */
[----:B---3--:R1:W-:Y:S02]  /*7950*/  RED.E.ADD.F32.FTZ.RN.STRONG.GPU [R4.64+-0xc00], R7 ;  /* 0xfff400070400798e */ /* 0x0083e4000c10e784 */
.L_x_2705:
[----:B------:R-:W-:Y:S05]  /*7960*/  BSYNC B0 ;  /* 0x0000000000007941 */ /* 0x000fea0003800000 */
.L_x_2704:
[----:B-1-3--:R1:W3:Y:S01]  /*7970*/  LDS R7, [R18.X4+0xd50] ;  /* 0x000d500012077984 */ /* 0x00a2e20000004800 */
[----:B------:R-:W-:Y:S01]  /*7980*/  BSSY B0, `(.L_x_2706) ;  /* 0x0000005000007945 */ /* 0x000fe20003800000 */
[----:B--2---:R-:W-:Y:S02]  /*7990*/  IADD3 R20, R141, 0x1c0, RZ ;  /* 0x000001c08d147810 */ /* 0x004fe40007ffe0ff */
[----:B------:R-:W-:Y:S01]  /*79a0*/  LEA.HI.SX32 R212, R212, R141, 0x1b ;  /* 0x0000008dd4d47211 */ /* 0x000fe200078fdaff */
[----:B------:R-:W-:Y:S05]  /*79b0*/  @!P2 BRA `(.L_x_2707) ;  /* 0x000000100000a947 */ /* 0x000fea0003800000 */
[----:B---3--:R2:W-:Y:S02]  /*79c0*/  RED.E.ADD.F32.FTZ.RN.STRONG.GPU [R4.64+-0xb00], R7 ;  /* 0xfff500070400798e */ /* 0x0085e4000c10e784 */
.L_x_2707:
[----:B------:R-:W-:Y:S05]  /*79d0*/  BSYNC B0 ;  /* 0x0000000000007941 */ /* 0x000fea0003800000 */
.L_x_2706:
[----:B--23--:R2:W3:Y:S01]  /*79e0*/  LDS R7, [R212.X4+0xe50] ;  /* 0x000e5000d4077984 */ /* 0x00c4e20000004800 */
[----:B------:R-:W-:Y:S01]  /*79f0*/  BSSY B0, `(.L_x_2708) ;  /* 0x0000005000007945 */ /* 0x000fe20003800000 */
[----:B-1----:R-:W-:Y:S02]  /*7a00*/  IADD3 R18, R141, 0x200, RZ ;  /* 0x000002008d127810 */ /* 0x002fe40007ffe0ff */
[----:B------:R-:W-:Y:S01]  /*7a10*/  LEA.HI.SX32 R20, R20, R141, 0x1b ;  /* 0x0000008d14147211 */ /* 0x000fe200078fdaff */
[----:B------:R-:W-:Y:S05]  /*7a20*/  @!P3 BRA `(.L_x_2709) ;  /* 0x000000100000b947 */ /* 0x000fea0003800000 */
[----:B---3--:R1:W-:Y:S02]  /*7a30*/  RED.E.ADD.F32.FTZ.RN.STRONG.GPU [R4.64+-0xa00], R7 ;  /* 0xfff600070400798e */ /* 0x0083e4000c10e784 */
.L_x_2709:
[----:B------:R-:W-:Y:S05]  /*7a40*/  BSYNC B0 ;  /* 0x0000000000007941 */ /* 0x000fea0003800000 */
.L_x_2708:
[----:B-1-3--:R1:W3:Y:S01]  /*7a50*/  LDS R7, [R20.X4+0xf50] ;  /* 0x000f500014077984 */ /* 0x00a2e20000004800 */
[----:B------:R-:W-:Y:S01]  /*7a60*/  BSSY B0, `(.L_x_2710) ;  /* 0x0000004000007945 */ /* 0x000fe20003800000 */
[----:B------:R-:W-:Y:S01]  /*7a70*/  LEA.HI.SX32 R18, R18, R141, 0x1b ;  /* 0x0000008d12127211 */ /* 0x000fe200078fdaff */
[----:B------:R-:W-:Y:S05]  /*7a80*/  @!P4 BRA `(.L_x_2711) ;  /* 0x000000100000c947 */ /* 0x000fea0003800000 */
[----:B---3--:R3:W-:Y:S02]  /*7a90*/  RED.E.ADD.F32.FTZ.RN.STRONG.GPU [R4.64+-0x900], R7 ;  /* 0xfff700070400798e */ /* 0x0087e4000c10e784 */
.L_x_2711:
[----:B------:R-:W-:Y:S05]  /*7aa0*/  BSYNC B0 ;  /* 0x0000000000007941 */ /* 0x000fea0003800000 */
.L_x_2710:
[----:B---3--:R3:W4:Y:S01]  /*7ab0*/  LDS R7, [R18.X4+0x1050] ;  /* 0x0010500012077984 */ /* 0x0087220000004800 */
[----:B------:R-:W-:Y:S01]  /*7ac0*/  BSSY B0, `(.L_x_2712) ;  /* 0x0000005000007945 */ /* 0x000fe20003800000 */
[----:B-1----:R-:W-:-:S02]  /*7ad0*/  IADD3 R20, R141, 0x240, RZ ;  /* 0x000002408d147810 */ /* 0x002fc40007ffe0ff */
[----:B--2---:R-:W-:Y:S01]  /*7ae0*/  IADD3 R212, R141, 0x280, RZ ;  /* 0x000002808dd47810 */ /* 0x004fe20007ffe0ff */
[----:B------:R-:W-:Y:S05]  /*7af0*/  @!P5 BRA `(.L_x_2713) ;  /* 0x000000100000d947 */ /* 0x000fea0003800000 */
[----:B----4-:R1:W-:Y:S02]  /*7b00*/  RED.E.ADD.F32.FTZ.RN.STRONG.GPU [R4.64+-0x800], R7 ;  /* 0xfff800070400798e */ /* 0x0103e4000c10e784 */
.L_x_2713:
[----:B------:R-:W-:Y:S05]  /*7b10*/  BSYNC B0 ;  /* 0x0000000000007941 */ /* 0x000fea0003800000 */
.L_x_2712:
[-C--:B------:R-:W-:Y:S01]  /*7b20*/  LEA.HI.SX32 R20, R20, R141.reuse, 0x1b ;  /* 0x0000008d14147211 */ /* 0x080fe200078fdaff */
[----:B------:R-:W-:Y:S01]  /*7b30*/  BSSY B0, `(.L_x_2714) ;  /* 0x000000d000007945 */ /* 0x000fe20003800000 */
[----:B------:R-:W-:Y:S02]  /*7b40*/  ISETP.GE.AND P6, PT, R216, 0x241, PT ;  /* 0x00000241d800780c */ /* 0x000fe40003fc6270 */
[----:B---3--:R-:W-:Y:S01]  /*7b50*/  IADD3 R18, R141, 0x2c0, RZ ;  /* 0x000002c08d127810 */ /* 0x008fe20007ffe0ff */
[----:B-1--4-:R1:W2:Y:S01]  /*7b60*/  LDS R7, [R20.X4+0x1150] ;  /* 0x0011500014077984 */ /* 0x0122a20000004800 */
        /* <DEDUP_REMOVED lines=9> */
.L_x_2715:
[----:B-1----:R-:W-:Y:S05]  /*7c00*/  BSYNC B0 ;  /* 0x0000000000007941 */ /* 0x002fea0003800000 */
.L_x_2714:
[----:B--2---:R1:W2:Y:S01]  /*7c10*/  LDS R7, [R212.X4+0x1250] ;  /* 0x00125000d4077984 */ /* 0x0042a20000004800 */
[----:B------:R-:W-:Y:S01]  /*7c20*/  BSSY B0, `(.L_x_2716) ;  /* 0x0000005000007945 */ /* 0x000fe20003800000 */
[----:B------:R-:W-:Y:S02]  /*7c30*/  IADD3 R20, R141, 0x300, RZ ;  /* 0x000003008d147810 */ /* 0x000fe40007ffe0ff */
[----:B------:R-:W-:Y:S01]  /*7c40*/  LEA.HI.SX32 R18, R18, R141, 0x1b ;  /* 0x0000008d12127211 */ /* 0x000fe200078fdaff */
[----:B------:R-:W-:Y:S05]  /*7c50*/  @!P0 BRA `(.L_x_2717) ;  /* 0x0000001000008947 */ /* 0x000fea0003800000 */
[----:B--2---:R2:W-:Y:S02]  /*7c60*/  RED.E.ADD.F32.FTZ.RN.STRONG.GPU [R4.64+-0x600], R7 ;  /* 0xfffa00070400798e */ /* 0x0045e4000c10e784 */
.L_x_2717:
[----:B------:R-:W-:Y:S05]  /*7c70*/  BSYNC B0 ;  /* 0x0000000000007941 */ /* 0x000fea0003800000 */
.L_x_2716:
[----:B--2---:R2:W3:Y:S01]  /*7c80*/  LDS R7, [R18.X4+0x1350] ;  /* 0x0013500012077984 */ /* 0x0044e20000004800 */
[----:B------:R-:W-:Y:S01]  /*7c90*/  BSSY B0, `(.L_x_2718) ;  /* 0x0000005000007945 */ /* 0x000fe20003800000 */
[----:B-1----:R-:W-:-:S02]  /*7ca0*/  IADD3 R212, R141, 0x340, RZ ;  /* 0x000003408dd47810 */ /* 0x002fc40007ffe0ff */
[----:B------:R-:W-:Y:S01]  /*7cb0*/  LEA.HI.SX32 R20, R20, R141, 0x1b ;  /* 0x0000008d14147211 */ /* 0x000fe200078fdaff */
[----:B------:R-:W-:Y:S05]  /*7cc0*/  @!P1 BRA `(.L_x_2719) ;  /* 0x0000001000009947 */ /* 0x000fea0003800000 */
[----:B---3--:R1:W-:Y:S02]  /*7cd0*/  RED.E.ADD.F32.FTZ.RN.STRONG.GPU [R4.64+-0x500], R7 ;  /* 0xfffb00070400798e */ /* 0x0083e4000c10e784 */
.L_x_2719:
[----:B------:R-:W-:Y:S05]  /*7ce0*/  BSYNC B0 ;  /* 0x0000000000007941 */ /* 0x000fea0003800000 */
.L_x_2718:
[----:B-1-3--:R1:W3:Y:S01]  /*7cf0*/  LDS R7, [R20.X4+0x1450] ;  /* 0x0014500014077984 */ /* 0x00a2e20000004800 */
[----:B------:R-:W-:Y:S01]  /*7d00*/  BSSY B0, `(.L_x_2720) ;  /* 0x0000005000007945 */ /* 0x000fe20003800000 */
[----:B--2---:R-:W-:Y:S02]  /*7d10*/  IADD3 R18, R141, 0x380, RZ ;  /* 0x000003808d127810 */ /* 0x004fe40007ffe0ff */
[----:B------:R-:W-:Y:S01]  /*7d20*/  LEA.HI.SX32 R212, R212, R141, 0x1b ;  /* 0x0000008dd4d47211 */ /* 0x000fe200078fdaff */
[----:B------:R-:W-:Y:S05]  /*7d30*/  @!P2 BRA `(.L_x_2721) ;  /* 0x000000100000a947 */ /* 0x000fea0003800000 */
[----:B---3--:R2:W-:Y:S02]  /*7d40*/  RED.E.ADD.F32.FTZ.RN.STRONG.GPU [R4.64+-0x400], R7 ;  /* 0xfffc00070400798e */ /* 0x0085e4000c10e784 */
.L_x_2721:
[----:B------:R-:W-:Y:S05]  /*7d50*/  BSYNC B0 ;  /* 0x0000000000007941 */ /* 0x000fea0003800000 */
.L_x_2720:
[----:B--23--:R2:W3:Y:S01]  /*7d60*/  LDS R7, [R212.X4+0x1550] ;  /* 0x00155000d4077984 */ /* 0x00c4e20000004800 */
[----:B------:R-:W-:Y:S01]  /*7d70*/  BSSY B0, `(.L_x_2722) ;  /* 0x0000005000007945 */ /* 0x000fe20003800000 */
[----:B-1----:R-:W-:Y:S02]  /*7d80*/  IADD3 R20, R141, 0x3c0, RZ ;  /* 0x000003c08d147810 */ /* 0x002fe40007ffe0ff */
[----:B------:R-:W-:Y:S01]  /*7d90*/  LEA.HI.SX32 R18, R18, R141, 0x1b ;  /* 0x0000008d12127211 */ /* 0x000fe200078fdaff */
[----:B------:R-:W-:Y:S05]  /*7da0*/  @!P3 BRA `(.L_x_2723) ;  /* 0x000000100000b947 */ /* 0x000fea0003800000 */
[----:B---3--:R1:W-:Y:S02]  /*7db0*/  RED.E.ADD.F32.FTZ.RN.STRONG.GPU [R4.64+-0x300], R7 ;  /* 0xfffd00070400798e */ /* 0x0083e4000c10e784 */
.L_x_2723:
[----:B------:R-:W-:Y:S05]  /*7dc0*/  BSYNC B0 ;  /* 0x0000000000007941 */ /* 0x000fea0003800000 */
.L_x_2722:
[----:B-1-3--:R1:W3:Y:S01]  /*7dd0*/  LDS R7, [R18.X4+0x1650] ;  /* 0x0016500012077984 */ /* 0x00a2e20000004800 */
[----:B------:R-:W-:Y:S01]  /*7de0*/  BSSY B0, `(.L_x_2724) ;  /* 0x0000004000007945 */ /* 0x000fe20003800000 */
[----:B------:R-:W-:Y:S01]  /*7df0*/  LEA.HI.SX32 R20, R20, R141, 0x1b ;  /* 0x0000008d14147211 */ /* 0x000fe200078fdaff */
[----:B------:R-:W-:Y:S05]  /*7e00*/  @!P4 BRA `(.L_x_2725) ;  /* 0x000000100000c947 */ /* 0x000fea0003800000 */
[----:B---3--:R3:W-:Y:S02]  /*7e10*/  RED.E.ADD.F32.FTZ.RN.STRONG.GPU [R4.64+-0x200], R7 ;  /* 0xfffe00070400798e */ /* 0x0087e4000c10e784 */
.L_x_2725:
[----:B------:R-:W-:Y:S05]  /*7e20*/  BSYNC B0 ;  /* 0x0000000000007941 */ /* 0x000fea0003800000 */
.L_x_2724:
[----:B---3--:R3:W4:Y:S01]  /*7e30*/  LDS R7, [R20.X4+0x1750] ;  /* 0x0017500014077984 */ /* 0x0087220000004800 */
[----:B------:R-:W-:Y:S01]  /*7e40*/  BSSY B0, `(.L_x_2726) ;  /* 0x0000003000007945 */ /* 0x000fe20003800000 */
[----:B------:R-:W-:Y:S05]  /*7e50*/  @!P5 BRA `(.L_x_2727) ;  /* 0x000000100000d947 */ /* 0x000fea0003800000 */
[----:B----4-:R4:W-:Y:S02]  /*7e60*/  RED.E.ADD.F32.FTZ.RN.STRONG.GPU [R4.64+-0x100], R7 ;  /* 0xffff00070400798e */ /* 0x0109e4000c10e784 */
.L_x_2727:
[----:B------:R-:W-:Y:S05]  /*7e70*/  BSYNC B0 ;  /* 0x0000000000007941 */ /* 0x000fea0003800000 */
.L_x_2726:
[----:B----4-:R-:W4:Y:S01]  /*7e80*/  SHFL.DOWN PT, R5, R6, 0x1, 0x1f ;  /* 0x08201f0006057f89 */ /* 0x010f2200000e0000 */
[----:B------:R-:W-:Y:S01]  /*7e90*/  ISETP.GT.AND P0, PT, R130, 0x1e, PT ;  /* 0x0000001e8200780c */ /* 0x000fe20003f04270 */
[----:B------:R-:W-:Y:S01]  /*7ea0*/  FMUL.FTZ R7, R136, R176 ;  /* 0x000000b088077220 */ /* 0x000fe20000410000 */
[----:B------:R-:W-:Y:S01]  /*7eb0*/  ISETP.NE.AND P1, PT, R130, RZ, PT ;  /* 0x000000ff8200720c */ /* 0x000fe20003f25270 */
[----:B------:R-:W5:Y:S01]  /*7ec0*/  SHFL.DOWN PT, R4, R167, 0x1, 0x1f ;  /* 0x08201f00a7047f89 */ /* 0x000f6200000e0000 */
[----:B------:R-:W-:Y:S01]  /*7ed0*/  ISETP.NE.AND P2, PT, R141, RZ, PT ;  /* 0x000000ff8d00720c */ /* 0x000fe20003f45270 */
[----:B------:R-:W-:Y:S01]  /*7ee0*/  FMUL.FTZ R7, R210, R7 ;  /* 0x00000007d2077220 */ /* 0x000fe20000410000 */
[----:B------:R-:W-:Y:S01]  /*7ef0*/  BSSY B0, `(.L_x_2728) ;  /* 0x0000075000007945 */ /* 0x000fe20003800000 */
        /* <DEDUP_REMOVED lines=8> */
[----:B----4-:R-:W-:Y:S02]  /*7f80*/  @!P0 FADD.FTZ R6, R6, R5 ;  /* 0x0000000506068221 */ /* 0x010fe40000010000 */
[----:B------:R-:W-:Y:S02]  /*7f90*/  FADD.FTZ R46, R199, R46 ;  /* 0x0000002ec72e7221 */ /* 0x000fe40000010000 */
[----:B-----5:R-:W-:Y:S01]  /*7fa0*/  @!P0 FADD.FTZ R167, R167, R4 ;  /* 0x00000004a7a78221 */ /* 0x020fe20000010000 */
[----:B------:R-:W4:Y:S01]  /*7fb0*/  SHFL.DOWN PT, R5, R6, 0x2, 0x1f ;  /* 0x08401f0006057f89 */ /* 0x000f2200000e0000 */
[----:B------:R-:W-:Y:S01]  /*7fc0*/  ISETP.GT.AND P0, PT, R130, 0x1d, PT ;  /* 0x0000001d8200780c */ /* 0x000fe20003f04270 */
[----:B------:R-:W-:Y:S02]  /*7fd0*/  FADD.FTZ R49, R198, R49 ;  /* 0x00000031c6317221 */ /* 0x000fe40000010000 */
[----:B------:R-:W5:Y:S01]  /*7fe0*/  SHFL.DOWN PT, R4, R167, 0x2, 0x1f ;  /* 0x08401f00a7047f89 */ /* 0x000f6200000e0000 */
        /* <DEDUP_REMOVED lines=8> */
[----:B----4-:R-:W-:Y:S02]  /*8070*/  @!P0 FADD.FTZ R6, R6, R5 ;  /* 0x0000000506068221 */ /* 0x010fe40000010000 */
[----:B------:R-:W-:Y:S02]  /*8080*/  FMUL.FTZ R5, R136, R193 ;  /* 0x000000c188057220 */ /* 0x000fe40000410000 */
[----:B-----5:R-:W-:Y:S01]  /*8090*/  @!P0 FADD.FTZ R167, R167, R4 ;  /* 0x00000004a7a78221 */ /* 0x020fe20000010000 */
[----:B------:R-:W4:Y:S01]  /*80a0*/  SHFL.DOWN PT, R19, R6, 0x4, 0x1f ;  /* 0x08801f0006137f89 */ /* 0x000f2200000e0000 */
[----:B------:R-:W-:Y:S01]  /*80b0*/  ISETP.GT.AND P0, PT, R130, 0x1b, PT ;  /* 0x0000001b8200780c */ /* 0x000fe20003f04270 */
[----:B------:R-:W-:Y:S02]  /*80c0*/  FMUL.FTZ R5, R208, R5 ;  /* 0x00000005d0057220 */ /* 0x000fe40000410000 */
[----:B------:R-:W5:Y:S02]  /*80d0*/  SHFL.DOWN PT, R4, R167, 0x4, 0x1f ;  /* 0x08801f00a7047f89 */ /* 0x000f6400000e0000 */
[----:B------:R-:W-:-:S02]  /*80e0*/  FFMA.FTZ R193, R202, R193, R5 ;  /* 0x000000c1cac17223 */ /* 0x000fc40000010005 */
[----:B------:R-:W-:Y:S02]  /*80f0*/  FMUL.FTZ R5, R136, R140 ;  /* 0x0000008c88057220 */ /* 0x000fe40000410000 */
[----:B------:R-:W-:Y:S02]  /*8100*/  FADD.FTZ R38, R193, R38 ;  /* 0x00000026c1267221 */ /* 0x000fe40000010000 */
[----:B------:R-:W-:-:S04]  /*8110*/  FMUL.FTZ R5, R206, R5 ;  /* 0x00000005ce057220 */ /* 0x000fc80000410000 */
[----:B------:R-:W-:Y:S02]  /*8120*/  FFMA.FTZ R140, R201, R140, R5 ;  /* 0x0000008cc98c7223 */ /* 0x000fe40000010005 */
[-C--:B------:R-:W-:Y:S02]  /*8130*/  FMUL.FTZ R5, R136, R144.reuse ;  /* 0x0000009088057220 */ /* 0x080fe40000410000 */
[----:B------:R-:W-:Y:S02]  /*8140*/  FADD.FTZ R39, R140, R39 ;  /* 0x000000278c277221 */ /* 0x000fe40000010000 */
[----:B------:R-:W-:Y:S02]  /*8150*/  FMUL.FTZ R5, R204, R5 ;  /* 0x00000005cc057220 */ /* 0x000fe40000410000 */
[----:B----4-:R-:W-:Y:S02]  /*8160*/  @!P0 FADD.FTZ R6, R6, R19 ;  /* 0x0000001306068221 */ /* 0x010fe40000010000 */
[----:B------:R-:W-:-:S02]  /*8170*/  FFMA.FTZ R144, R195, R144, R5 ;  /* 0x00000090c3907223 */ /* 0x000fc40000010005 */
[----:B-----5:R-:W-:Y:S01]  /*8180*/  @!P0 FADD.FTZ R167, R167, R4 ;  /* 0x00000004a7a78221 */ /* 0x020fe20000010000 */
[----:B------:R-:W4:Y:S01]  /*8190*/  SHFL.DOWN PT, R7, R6, 0x8, 0x1f ;  /* 0x09001f0006077f89 */ /* 0x000f2200000e0000 */
[----:B------:R-:W-:Y:S01]  /*81a0*/  ISETP.GT.AND P0, PT, R130, 0x17, PT ;  /* 0x000000178200780c */ /* 0x000fe20003f04270 */
[C---:B------:R-:W-:Y:S02]  /*81b0*/  FMUL.FTZ R4, R136.reuse, R169 ;  /* 0x000000a988047220 */ /* 0x040fe40000410000 */
[----:B-1----:R-:W1:Y:S01]  /*81c0*/  SHFL.DOWN PT, R18, R167, 0x8, 0x1f ;  /* 0x09001f00a7127f89 */ /* 0x002e6200000e0000 */
[----:B------:R-:W-:Y:S02]  /*81d0*/  FMUL.FTZ R5, R136, R152 ;  /* 0x0000009888057220 */ /* 0x000fe40000410000 */
[----:B------:R-:W-:Y:S02]  /*81e0*/  FMUL.FTZ R4, R219, R4 ;  /* 0x00000004db047220 */ /* 0x000fe40000410000 */
[----:B------:R-:W-:-:S02]  /*81f0*/  FMUL.FTZ R5, R196, R5 ;  /* 0x00000005c4057220 */ /* 0x000fc40000410000 */
[----:B------:R-:W-:Y:S02]  /*8200*/  FFMA.FTZ R169, R200, R169, R4 ;  /* 0x000000a9c8a97223 */ /* 0x000fe40000010004 */
[----:B------:R-:W-:Y:S02]  /*8210*/  FMUL.FTZ R4, R136, R173 ;  /* 0x000000ad88047220 */ /* 0x000fe40000410000 */
[----:B------:R-:W-:Y:S02]  /*8220*/  FFMA.FTZ R152, R170, R152, R5 ;  /* 0x00000098aa987223 */ /* 0x000fe40000010005 */
[----:B------:R-:W-:Y:S02]  /*8230*/  FMUL.FTZ R217, R217, R4 ;  /* 0x00000004d9d97220 */ /* 0x000fe40000410000 */
[C---:B------:R-:W-:Y:S02]  /*8240*/  FMUL.FTZ R4, R136.reuse, R148 ;  /* 0x0000009488047220 */ /* 0x040fe40000410000 */
[----:B------:R-:W-:-:S02]  /*8250*/  FMUL.FTZ R5, R136, R155 ;  /* 0x0000009b88057220 */ /* 0x000fc40000410000 */
[----:B------:R-:W-:Y:S02]  /*8260*/  FMUL.FTZ R215, R215, R4 ;  /* 0x00000004d7d77220 */ /* 0x000fe40000410000 */
[----:B----4-:R-:W-:Y:S02]  /*8270*/  @!P0 FADD.FTZ R6, R6, R7 ;  /* 0x0000000706068221 */ /* 0x010fe40000010000 */
[----:B------:R-:W-:Y:S02]  /*8280*/  FMUL.FTZ R4, R136, R177 ;  /* 0x000000b188047220 */ /* 0x000fe40000410000 */
[----:B-1----:R-:W-:Y:S01]  /*8290*/  @!P0 FADD.FTZ R167, R167, R18 ;  /* 0x00000012a7a78221 */ /* 0x002fe20000010000 */
[----:B------:R-:W1:Y:S01]  /*82a0*/  SHFL.DOWN PT, R7, R6, 0x10, 0x1f ;  /* 0x0a001f0006077f89 */ /* 0x000e6200000e0000 */
[----:B------:R-:W-:Y:S01]  /*82b0*/  FMUL.FTZ R4, R213, R4 ;  /* 0x00000004d5047220 */ /* 0x000fe20000410000 */
[----:B------:R-:W-:Y:S01]  /*82c0*/  ISETP.GT.AND P0, PT, R130, 0xf, PT ;  /* 0x0000000f8200780c */ /* 0x000fe20003f04270 */
[----:B------:R-:W-:Y:S01]  /*82d0*/  FMUL.FTZ R5, R182, R5 ;  /* 0x00000005b6057220 */ /* 0x000fe20000410000 */
[----:B------:R-:W4:Y:S01]  /*82e0*/  SHFL.DOWN PT, R18, R167, 0x10, 0x1f ;  /* 0x0a001f00a7127f89 */ /* 0x000f2200000e0000 */
[----:B------:R-:W-:-:S02]  /*82f0*/  FFMA.FTZ R177, R174, R177, R4 ;  /* 0x000000b1aeb17223 */ /* 0x000fc40000010004 */
[----:B------:R-:W-:Y:S02]  /*8300*/  FMUL.FTZ R4, R136, R181 ;  /* 0x000000b588047220 */ /* 0x000fe40000410000 */
[----:B------:R-:W-:Y:S02]  /*8310*/  FFMA.FTZ R160, R160, R155, R5 ;  /* 0x0000009ba0a07223 */ /* 0x000fe40000010005 */
[----:B------:R-:W-:Y:S02]  /*8320*/  FMUL.FTZ R4, R209, R4 ;  /* 0x00000004d1047220 */ /* 0x000fe40000410000 */
[----:B------:R-:W-:Y:S02]  /*8330*/  FFMA.FTZ R217, R194, R173, R217 ;  /* 0x000000adc2d97223 */ /* 0x000fe400000100d9 */
[----:B------:R-:W-:Y:S02]  /*8340*/  FFMA.FTZ R181, R168, R181, R4 ;  /* 0x000000b5a8b57223 */ /* 0x000fe40000010004 */
[----:B------:R-:W-:-:S02]  /*8350*/  FMUL.FTZ R4, R136, R183 ;  /* 0x000000b788047220 */ /* 0x000fc40000410000 */
[----:B------:R-:W-:Y:S02]  /*8360*/  FFMA.FTZ R148, R190, R148, R215 ;  /* 0x00000094be947223 */ /* 0x000fe400000100d7 */
[----:B------:R-:W-:Y:S02]  /*8370*/  FMUL.FTZ R4, R207, R4 ;  /* 0x00000004cf047220 */ /* 0x000fe40000410000 */
[----:B------:R-:W-:Y:S02]  /*8380*/  FADD.FTZ R36, R169, R36 ;  /* 0x00000024a9247221 */ /* 0x000fe40000010000 */
[----:B-1----:R-:W-:Y:S02]  /*8390*/  @!P0 FADD.FTZ R6, R6, R7 ;  /* 0x0000000706068221 */ /* 0x002fe40000010000 */
[----:B------:R-:W-:Y:S02]  /*83a0*/  FMUL.FTZ R7, R136, R157 ;  /* 0x0000009d88077220 */ /* 0x000fe40000410000 */
[----:B------:R-:W-:-:S02]  /*83b0*/  FFMA.FTZ R183, R158, R183, R4 ;  /* 0x000000b79eb77223 */ /* 0x000fc40000010004 */
[----:B------:R-:W-:Y:S02]  /*83c0*/  FMUL.FTZ R7, R180, R7 ;  /* 0x00000007b4077220 */ /* 0x000fe40000410000 */
[----:B----4-:R-:W-:Y:S02]  /*83d0*/  @!P0 FADD.FTZ R167, R167, R18 ;  /* 0x00000012a7a78221 */ /* 0x010fe40000010000 */
[----:B------:R-:W-:Y:S02]  /*83e0*/  IMAD.MOV.U32 R4, RZ, RZ, R6 ;  /* 0x000000ffff047224 */ /* 0x000fe400078e0006 */
[----:B------:R-:W-:Y:S01]  /*83f0*/  FFMA.FTZ R154, R154, R157, R7 ;  /* 0x0000009d9a9a7223 */ /* 0x000fe20000010007 */
[----:B------:R-:W-:Y:S01]  /*8400*/  MOV R5, R167 ;  /* 0x000000a700057202 */ /* 0x000fe20000000f00 */
[C---:B------:R-:W-:Y:S02]  /*8410*/  FMUL.FTZ R6, R136.reuse, R185 ;  /* 0x000000b988067220 */ /* 0x040fe40000410000 */
[----:B------:R-:W-:-:S02]  /*8420*/  FMUL.FTZ R7, R136, R159 ;  /* 0x0000009f88077220 */ /* 0x000fc40000410000 */
[----:B------:R-:W-:Y:S01]  /*8430*/  FMUL.FTZ R136, R136, R187 ;  /* 0x000000bb88887220 */ /* 0x000fe20000410000 */
[----:B------:R1:W-:Y:S01]  /*8440*/  @!P1 STS.64 [R125.X8+0x18d8], R4 ;  /* 0x0018d8047d009388 */ /* 0x0003e20000008a00 */
[----:B------:R-:W-:Y:S02]  /*8450*/  FMUL.FTZ R6, R205, R6 ;  /* 0x00000006cd067220 */ /* 0x000fe40000410000 */
[----:B------:R-:W-:Y:S02]  /*8460*/  FMUL.FTZ R7, R178, R7 ;  /* 0x00000007b2077220 */ /* 0x000fe40000410000 */
[----:B------:R-:W-:Y:S02]  /*8470*/  FMUL.FTZ R136, R203, R136 ;  /* 0x00000088cb887220 */ /* 0x000fe40000410000 */
[----:B------:R-:W-:Y:S02]  /*8480*/  FFMA.FTZ R185, R150, R185, R6 ;  /* 0x000000b996b97223 */ /* 0x000fe40000010006 */
[----:B------:R-:W-:-:S02]  /*8490*/  FFMA.FTZ R146, R146, R159, R7 ;  /* 0x0000009f92927223 */ /* 0x000fc40000010007 */
        /* <DEDUP_REMOVED lines=12> */
[----:B------:R-:W-:Y:S01]  /*8560*/  FADD.FTZ R24, R187, R24 ;  /* 0x00000018bb187221 */ /* 0x000fe20000010000 */
[----:B------:R-:W-:Y:S06]  /*8570*/  BAR.SYNC.DEFER_BLOCKING 0x0 ;  /* 0x0000000000007b1d */ /* 0x000fec0000010000 */
[----:B------:R-:W-:Y:S05]  /*8580*/  @P2 BRA `(.L_x_2729) ;  /* 0x000000b000002947 */ /* 0x000fea0003800000 */
[----:B-1----:R-:W-:Y:S01]  /*8590*/  ISETP.NE.AND P0, PT, R162, c[0x0][0x174], PT ;  /* 0x00005d00a2007a0c */ /* 0x002fe20003f05270 */
[----:B---3--:R-:W-:Y:S01]  /*85a0*/  IMAD.SHL.U32 R20, R25, 0x4, RZ ;  /* 0x0000000419147824 */ /* 0x008fe200078e00ff */
[----:B------:R-:W1:Y:S11]  /*85b0*/  LDS.64 R6, [0x18e0] ;  /* 0x0018e000ff067984 */ /* 0x000e760000000a00 */
[----:B------:R-:W3:Y:S04]  /*85c0*/  @P0 LDS R18, [R20+0x3210] ;  /* 0x0032100014120984 */ /* 0x000ee80000000800 */
[----:B------:R-:W4:Y:S01]  /*85d0*/  @P0 LDS R19, [R20+0x2e10] ;  /* 0x002e100014130984 */ /* 0x000f220000000800 */
[----:B-1----:R-:W-:-:S02]  /*85e0*/  FADD.FTZ R5, R5, R7 ;  /* 0x0000000705057221 */ /* 0x002fc40000010000 */
[----:B------:R-:W-:Y:S02]  /*85f0*/  FADD.FTZ R4, R4, R6 ;  /* 0x0000000604047221 */ /* 0x000fe40000010000 */
[----:B---3--:R-:W-:Y:S02]  /*8600*/  @P0 FADD.FTZ R5, R5, R18 ;  /* 0x0000001205050221 */ /* 0x008fe40000010000 */
[----:B----4-:R-:W-:-:S03]  /*8610*/  @P0 FADD.FTZ R4, R4, R19 ;  /* 0x0000001304040221 */ /* 0x010fc60000010000 */
[----:B------:R1:W-:Y:S04]  /*8620*/  STS [R20+0x3210], R5 ;  /* 0x0032100514007388 */ /* 0x0003e80000000800 */
[----:B------:R1:W-:Y:S02]  /*8630*/  STS [R20+0x2e10], R4 ;  /* 0x002e100414007388 */ /* 0x0003e40000000800 */
.L_x_2729:
[----:B-1----:R-:W-:Y:S05]  /*8640*/  BSYNC B0 ;  /* 0x0000000000007941 */ /* 0x002fea0003800000 */
.L_x_2728:
[----:B------:R-:W-:Y:S02]  /*8650*/  IADD3 R25, R25, 0x1, RZ ;  /* 0x0000000119197810 */ /* 0x000fe40007ffe0ff */
[----:B------:R-:W-:Y:S02]  /*8660*/  IADD3 R23, P1, R23, 0x1, RZ ;  /* 0x0000000117177810 */ /* 0x000fe40007f3e0ff */
[----:B------:R-:W-:Y:S02]  /*8670*/  ISETP.GE.AND P0, PT, R25, c[0x0][0x16c], PT ;  /* 0x00005b0019007a0c */ /* 0x000fe40003f06270 */
[----:B------:R-:W-:-:S11]  /*8680*/  IADD3.X R0, RZ, R0, RZ, P1, !PT ;  /* 0x00000000ff007210 */ /* 0x000fd60000ffe4ff */
[----:B0-23--:R-:W-:Y:S01]  /*8690*/  @P0 CALL.REL.NOINC `(.L_x_2682) ;  /* 0x0000001000000944 */ /* 0x00dfe20003c00000 */
[----:B------:R-:W-:Y:S05]  /*86a0*/  BRA `(.L_x_2730) ;  /* 0xffffc5d000007947 */ /* 0x000fea000383ffff */
.L_x_2682:
        /* <DEDUP_REMOVED lines=18> */
[----:B------:R-:W-:-:S03]  /*87d0*/  LEA R7, P4, R8, c[0x0][0x330], 0x1 ;  /* 0x0000cc0008077a11 */ /* 0x000fc600078808ff */
[----:B------:R2:W-:Y:S01]  /*87e0*/  STS.U16 [R106+0xa], R3 ;  /* 0x00000a036a007388 */ /* 0x0005e20000000400 */
[----:B------:R-:W-:Y:S02]  /*87f0*/  LEA.HI.X R18, R8, c[0x0][0x334], R9, 0x1, P4 ;  /* 0x0000cd0008127a11 */ /* 0x000fe400020f0c09 */
[----:B0-----:R-:W-:Y:S01]  /*8800*/  PRMT R0, R48, 0x7632, R0 ;  /* 0x0000763230007816 */ /* 0x001fe20000000000 */
[----:B------:R0:W-:Y:S01]  /*8810*/  STS.U16 [R106+0x8], R50 ;  /* 0x000008326a007388 */ /* 0x0001e20000000400 */
[----:B-1----:R-:W-:-:S03]  /*8820*/  PRMT R53, R44, 0x7632, R53 ;  /* 0x000076322c357816 */ /* 0x002fc60000000035 */
[----:B------:R-:W-:Y:S01]  /*8830*/  STS.U16 [R106], R54 ;  /* 0x000000366a007388 */ /* 0x000fe20000000400 */
[----:B--2---:R-:W-:-:S03]  /*8840*/  PRMT R3, R42, 0x7632, R3 ;  /* 0x000076322a037816 */ /* 0x004fc60000000003 */
[----:B------:R-:W-:Y:S01]  /*8850*/  STS.U16 [R106+0x4], R52 ;  /* 0x000004346a007388 */ /* 0x000fe20000000400 */
[----:B0-----:R-:W-:-:S03]  /*8860*/  IADD3 R50, -R2, c[0x0][0x168], RZ ;  /* 0x00005a0002327a10 */ /* 0x001fc60007ffe1ff */
        /* <DEDUP_REMOVED lines=8> */
[----:B------:R-:W-:Y:S01]  /*88f0*/  IMAD R0, R134, c[0x0][0x2e0], RZ ;  /* 0x0000b80086007a24 */ /* 0x000fe200078e02ff */
[----:B-1----:R-:W-:Y:S02]  /*8900*/  LOP3.LUT R4, R8, 0x20, RZ, 0xfc, !PT ;  /* 0x0000002008047812 */ /* 0x002fe400078efcff */
[----:B------:R-:W-:Y:S01]  /*8910*/  STS.U16 [R106+0x18], R42 ;  /* 0x0000182a6a007388 */ /* 0x000fe20000000400 */
[----:B------:R-:W-:-:S03]  /*8920*/  IMAD R0, R153, c[0x0][0x2e4], R0 ;  /* 0x0000b90099007a24 */ /* 0x000fc600078e0200 */
[----:B------:R0:W-:Y:S04]  /*8930*/  STS.U16 [R106+0x1a], R3 ;  /* 0x00001a036a007388 */ /* 0x0001e80000000400 */
[----:B------:R-:W-:Y:S04]  /*8940*/  STS.U16 [R106+0x1c], R40 ;  /* 0x00001c286a007388 */ /* 0x000fe80000000400 */
[----:B------:R1:W-:Y:S01]  /*8950*/  STS.U16 [R106+0x1e], R5 ;  /* 0x00001e056a007388 */ /* 0x0003e20000000400 */
[----:B------:R-:W-:-:S06]  /*8960*/  NOP ;  /* 0x0000000000007918 */ /* 0x000fcc0000000000 */
[----:B------:R-:W-:Y:S01]  /*8970*/  LDS.U16 R21, [R124] ;  /* 0x000000007c157984 */ /* 0x000fe20000000400 */
[----:B0-----:R-:W-:Y:S01]  /*8980*/  IMAD.WIDE.U32 R2, R149, c[0x0][0x2d8], RZ ;  /* 0x0000b60095027a25 */ /* 0x001fe200078e00ff */
[----:B-1----:R-:W-:Y:S02]  /*8990*/  LOP3.LUT R5, R8, 0x40, RZ, 0xfc, !PT ;  /* 0x0000004008057812 */ /* 0x002fe400078efcff */
        /* <DEDUP_REMOVED lines=9> */
[----:B------:R-:W-:Y:S02]  /*8a30*/  LOP3.LUT R0, R8, 0x60, RZ, 0xfc, !PT ;  /* 0x0000006008007812 */ /* 0x000fe400078efcff */
        /* <DEDUP_REMOVED lines=23> */
[----:B------:R-:W-:-:S05]  /*8bb0*/  IMAD.WIDE.U32 R6, R149, c[0x0][0x2d8], R6 ;  /* 0x0000b60095067a25 */ /* 0x000fca00078e0006 */
[----:B------:R-:W-:Y:S01]  /*8bc0*/  IADD3 R7, R19, R7, RZ ;  /* 0x0000000713077210 */ /* 0x000fe20007ffe0ff */
[----:B------:R-:W-:-:S04]  /*8bd0*/  IMAD R19, R153, c[0x0][0x2e4], R18 ;  /* 0x0000b90099137a24 */ /* 0x000fc800078e0212 */
[----:B------:R-:W-:-:S04]  /*8be0*/  IMAD.WIDE.U32 R6, R153, c[0x0][0x2e0], R6 ;  /* 0x0000b80099067a25 */ /* 0x000fc800078e0006 */
[----:B------:R-:W-:Y:S01]  /*8bf0*/  IMAD.IADD R7, R7, 0x1, R19 ;  /* 0x0000000107077824 */ /* 0x000fe200078e0213 */
[----:B------:R-:W-:-:S04]  /*8c00*/  LEA R18, P3, R6, c[0x0][0x330], 0x1 ;  /* 0x0000cc0006127a11 */ /* 0x000fc800078608ff */
[----:B------:R-:W-:-:S05]  /*8c10*/  LEA.HI.X R19, R6, c[0x0][0x334], R7, 0x1, P3 ;  /* 0x0000cd0006137a11 */ /* 0x000fca00018f0c07 */
[----:B------:R0:W-:Y:S04]  /*8c20*/  STG.E.U16 [R18.64], R21 ;  /* 0x0000001512007986 */ /* 0x0001e8000c101504 */
.L_x_2732:
[----:B------:R-:W-:Y:S05]  /*8c30*/  BSYNC B0 ;  /* 0x0000000000007941 */ /* 0x000fea0003800000 */
.L_x_2731:
        /* <DEDUP_REMOVED lines=37> */
[----:B------:R-:W-:Y:S02]  /*8e90*/  F2FP.PACK_AB R24, R27, R24 ;  /* 0x000000181b18723e */ /* 0x000fe400000000ff */
[----:B------:R-:W-:Y:S01]  /*8ea0*/  LEA R76, R130, R7, 0x4 ;  /* 0x00000007824c7211 */ /* 0x000fe200078e20ff */
[----:B------:R-:W-:Y:S03]  /*8eb0*/  @!P1 STG.E.U16 [R2.64+-0x540], R59 ;  /* 0xfffac03b02009986 */ /* 0x000fe6000c101504 */
[C---:B------:R-:W-:Y:S01]  /*8ec0*/  IADD3 R7, R76.reuse, 0x1, RZ ;  /* 0x000000014c077810 */ /* 0x040fe20007ffe0ff */
[----:B------:R-:W-:Y:S01]  /*8ed0*/  @!P2 STG.E.U16 [R2.64+-0x500], R61 ;  /* 0xfffb003d0200a986 */ /* 0x000fe2000c101504 */
[----:B0-----:R-:W-:-:S02]  /*8ee0*/  IADD3 R19, R76, 0x2, RZ ;  /* 0x000000024c137810 */ /* 0x001fc40007ffe0ff */
[-C--:B------:R-:W-:Y:S01]  /*8ef0*/  LEA.HI.SX32 R18, R7, R76.reuse, 0x1b ;  /* 0x0000004c07127211 */ /* 0x080fe200078fdaff */
[----:B------:R-:W-:Y:S01]  /*8f00*/  @!P3 STG.E.U16 [R2.64+-0x4c0], R63 ;  /* 0xfffb403f0200b986 */ /* 0x000fe2000c101504 */
[----:B------:R-:W-:Y:S01]  /*8f10*/  FADD.FTZ R7, R6, R27 ;  /* 0x0000001b06077221 */ /* 0x000fe20000010000 */
[C---:B------:R-:W-:Y:S02]  /*8f20*/  IADD3 R20, R76.reuse, 0x3, RZ ;  /* 0x000000034c147810 */ /* 0x040fe40007ffe0ff */
[----:B------:R-:W-:Y:S01]  /*8f30*/  @!P4 STG.E.U16 [R2.64+-0x480], R65 ;  /* 0xfffb80410200c986 */ /* 0x000fe2000c101504 */
[C---:B------:R-:W-:Y:S01]  /*8f40*/  IADD3 R21, R76.reuse, 0x4, RZ ;  /* 0x000000044c157810 */ /* 0x040fe20007ffe0ff */
[----:B------:R-:W-:Y:S01]  /*8f50*/  FADD.FTZ R6, R7, R26 ;  /* 0x0000001a07067221 */ /* 0x000fe20000010000 */
[C---:B------:R-:W-:Y:S01]  /*8f60*/  IADD3 R22, R76.reuse, 0x5, RZ ;  /* 0x000000054c167810 */ /* 0x040fe20007ffe0ff */
[----:B------:R0:W-:Y:S01]  /*8f70*/  @!P5 STG.E.U16 [R2.64+-0x440], R67 ;  /* 0xfffbc0430200d986 */ /* 0x0001e2000c101504 */
[----:B-1----:R-:W-:Y:S01]  /*8f80*/  IADD3 R23, R76, 0x6, RZ ;  /* 0x000000064c177810 */ /* 0x002fe20007ffe0ff */
[----:B------:R-:W-:Y:S01]  /*8f90*/  FADD.FTZ R7, R6, R29 ;  /* 0x0000001d06077221 */ /* 0x000fe20000010000 */
[-C--:B------:R-:W-:Y:S01]  /*8fa0*/  LEA.HI.SX32 R19, R19, R76.reuse, 0x1b ;  /* 0x0000004c13137211 */ /* 0x080fe200078fdaff */
[----:B------:R-:W-:Y:S01]  /*8fb0*/  BAR.SYNC.DEFER_BLOCKING 0x0 ;  /* 0x0000000000007b1d */ /* 0x000fe20000010000 */
[----:B------:R-:W-:Y:S01]  /*8fc0*/  LEA.HI.SX32 R20, R20, R76, 0x1b ;  /* 0x0000004c14147211 */ /* 0x000fe200078fdaff */
[----:B------:R-:W-:Y:S01]  /*8fd0*/  IMAD.SHL.U32 R18, R18, 0x2, RZ ;  /* 0x0000000212127824 */ /* 0x000fe200078e00ff */
[----:B--2---:R-:W-:-:S02]  /*8fe0*/  IADD3 R25, R76, 0x7, RZ ;  /* 0x000000074c197810 */ /* 0x004fc40007ffe0ff */
[----:B------:R-:W-:Y:S01]  /*8ff0*/  F2FP.PACK_AB R26, R29, R26 ;  /* 0x0000001a1d1a723e */ /* 0x000fe200000000ff */
[----:B------:R-:W-:Y:S01]  /*9000*/  IMAD.SHL.U32 R20, R20, 0x2, RZ ;  /* 0x0000000214147824 */ /* 0x000fe200078e00ff */
[-C--:B------:R-:W-:Y:S02]  /*9010*/  LEA.HI.SX32 R21, R21, R76.reuse, 0x1b ;  /* 0x0000004c15157211 */ /* 0x080fe400078fdaff */
[----:B------:R-:W-:Y:S02]  /*9020*/  LEA.HI.SX32 R22, R22, R76, 0x1b ;  /* 0x0000004c16167211 */ /* 0x000fe400078fdaff */
[----:B0-----:R-:W-:Y:S01]  /*9030*/  F2FP.PACK_AB R2, R31, R28 ;  /* 0x0000001c1f02723e */ /* 0x001fe200000000ff */
[----:B------:R-:W-:Y:S01]  /*9040*/  FADD.FTZ R28, R7, R28 ;  /* 0x0000001c071c7221 */ /* 0x000fe20000010000 */
[----:B------:R-:W-:Y:S01]  /*9050*/  IADD3 R40, R76, 0x8, RZ ;  /* 0x000000084c287810 */ /* 0x000fe20007ffe0ff */
[----:B------:R-:W-:Y:S01]  /*9060*/  IMAD.SHL.U32 R22, R22, 0x2, RZ ;  /* 0x0000000216167824 */ /* 0x000fe200078e00ff */
[----:B------:R-:W-:Y:S01]  /*9070*/  IADD3 R42, R76, 0x9, RZ ;  /* 0x000000094c2a7810 */ /* 0x000fe20007ffe0ff */
[----:B------:R-:W-:Y:S01]  /*9080*/  FADD.FTZ R31, R28, R31 ;  /* 0x0000001f1c1f7221 */ /* 0x000fe20000010000 */
[----:B------:R-:W-:-:S02]  /*9090*/  PRMT R6, R24, 0x7632, R6 ;  /* 0x0000763218067816 */ /* 0x000fc40000000006 */
[-C--:B------:R-:W-:Y:S02]  /*90a0*/  LEA.HI.SX32 R23, R23, R76.reuse, 0x1b ;  /* 0x0000004c17177211 */ /* 0x080fe400078fdaff */
[----:B------:R-:W-:Y:S02]  /*90b0*/  SHF.L.U32 R19, R19, 0x1, RZ ;  /* 0x0000000113137819 */ /* 0x000fe400000006ff */
[C---:B------:R-:W-:Y:S01]  /*90c0*/  IADD3 R43, R76.reuse, 0xa, RZ ;  /* 0x0000000a4c2b7810 */ /* 0x040fe20007ffe0ff */
[----:B------:R-:W-:Y:S01]  /*90d0*/  STS.U16 [R106], R24 ;  /* 0x000000186a007388 */ /* 0x000fe20000000400 */
[----:B------:R-:W-:Y:S02]  /*90e0*/  IADD3 R44, R76, 0xb, RZ ;  /* 0x0000000b4c2c7810 */ /* 0x000fe40007ffe0ff */
[----:B------:R-:W-:Y:S01]  /*90f0*/  LEA.HI.SX32 R25, R25, R76, 0x1b ;  /* 0x0000004c19197211 */ /* 0x000fe200078fdaff */
[----:B------:R0:W-:Y:S01]  /*9100*/  STS.U16 [R18+0x2], R6 ;  /* 0x0000020612007388 */ /* 0x0001e20000000400 */
[----:B------:R-:W-:-:S02]  /*9110*/  PRMT R27, R26, 0x7632, R27 ;  /* 0x000076321a1b7816 */ /* 0x000fc4000000001b */
[----:B------:R-:W-:Y:S01]  /*9120*/  F2FP.PACK_AB R3, R33, R30 ;  /* 0x0000001e2103723e */ /* 0x000fe200000000ff */
[----:B------:R1:W-:Y:S01]  /*9130*/  STS.U16 [R19+0x4], R26 ;  /* 0x0000041a13007388 */ /* 0x0003e20000000400 */
[C---:B------:R-:W-:Y:S01]  /*9140*/  PRMT R29, R2.reuse, 0x7610, R29 ;  /* 0x00007610021d7816 */ /* 0x040fe2000000001d */
[----:B------:R-:W-:Y:S01]  /*9150*/  IMAD.SHL.U32 R25, R25, 0x2, RZ ;  /* 0x0000000219197824 */ /* 0x000fe200078e00ff */
[----:B------:R-:W-:Y:S01]  /*9160*/  PRMT R49, R2, 0x7632, R49 ;  /* 0x0000763202317816 */ /* 0x000fe20000000031 */
[----:B------:R-:W-:Y:S01]  /*9170*/  STS.U16 [R20+0x6], R27 ;  /* 0x0000061b14007388 */ /* 0x000fe20000000400 */
[----:B------:R-:W-:Y:S01]  /*9180*/  SHF.L.U32 R21, R21, 0x1, RZ ;  /* 0x0000000115157819 */ /* 0x000fe200000006ff */
[----:B------:R-:W-:Y:S01]  /*9190*/  FADD.FTZ R30, R31, R30 ;  /* 0x0000001e1f1e7221 */ /* 0x000fe20000010000 */
[C---:B------:R-:W-:Y:S02]  /*91a0*/  IADD3 R45, R76.reuse, 0xc, RZ ;  /* 0x0000000c4c2d7810 */ /* 0x040fe40007ffe0ff */
[----:B------:R-:W-:Y:S01]  /*91b0*/  IADD3 R46, R76, 0xd, RZ ;  /* 0x0000000d4c2e7810 */ /* 0x000fe20007ffe0ff */
[----:B------:R-:W-:Y:S01]  /*91c0*/  STS.U16 [R21+0x8], R29 ;  /* 0x0000081d15007388 */ /* 0x000fe20000000400 */
[-C--:B------:R-:W-:Y:S01]  /*91d0*/  LEA.HI.SX32 R40, R40, R76.reuse, 0x1b ;  /* 0x0000004c28287211 */ /* 0x080fe200078fdaff */
[----:B------:R-:W-:Y:S01]  /*91e0*/  FADD.FTZ R33, R30, R33 ;  /* 0x000000211e217221 */ /* 0x000fe20000010000 */
[----:B------:R-:W-:Y:S01]  /*91f0*/  LEA.HI.SX32 R42, R42, R76, 0x1b ;  /* 0x0000004c2a2a7211 */ /* 0x000fe200078fdaff */
[----:B------:R-:W-:Y:S01]  /*9200*/  STS.U16 [R22+0xa], R49 ;  /* 0x00000a3116007388 */ /* 0x000fe20000000400 */
[----:B------:R-:W-:Y:S01]  /*9210*/  F2FP.PACK_AB R2, R35, R32 ;  /* 0x000000202302723e */ /* 0x000fe200000000ff */
[----:B------:R-:W-:Y:S01]  /*9220*/  FADD.FTZ R32, R33, R32 ;  /* 0x0000002021207221 */ /* 0x000fe20000010000 */
[----:B------:R-:W-:Y:S01]  /*9230*/  SHF.L.U32 R23, R23, 0x1, RZ ;  /* 0x0000000117177819 */ /* 0x000fe200000006ff */
[----:B------:R-:W-:Y:S01]  /*9240*/  IMAD.SHL.U32 R42, R42, 0x2, RZ ;  /* 0x000000022a2a7824 */ /* 0x000fe200078e00ff */
[----:B------:R-:W-:Y:S01]  /*9250*/  IADD3 R47, R76, 0xe, RZ ;  /* 0x0000000e4c2f7810 */ /* 0x000fe20007ffe0ff */
[----:B------:R-:W-:Y:S01]  /*9260*/  FADD.FTZ R35, R32, R35 ;  /* 0x0000002320237221 */ /* 0x000fe20000010000 */
[----:B------:R-:W-:Y:S01]  /*9270*/  IADD3 R48, R76, 0xf, RZ ;  /* 0x0000000f4c307810 */ /* 0x000fe20007ffe0ff */
[----:B------:R2:W-:Y:S01]  /*9280*/  STS.U16 [R23+0xc], R3 ;  /* 0x00000c0317007388 */ /* 0x0005e20000000400 */
[----:B------:R-:W-:-:S02]  /*9290*/  LEA.HI.SX32 R43, R43, R76, 0x1b ;  /* 0x0000004c2b2b7211 */ /* 0x000fc400078fdaff */
[----:B------:R-:W-:Y:S02]  /*92a0*/  LEA.HI.SX32 R44, R44, R76, 0x1b ;  /* 0x0000004c2c2c7211 */ /* 0x000fe400078fdaff */
[----:B0-----:R-:W-:Y:S01]  /*92b0*/  F2FP.PACK_AB R6, R37, R34 ;  /* 0x000000222506723e */ /* 0x001fe200000000ff */
[----:B------:R-:W-:Y:S01]  /*92c0*/  FADD.FTZ R34, R35, R34 ;  /* 0x0000002223227221 */ /* 0x000fe20000010000 */
[----:B------:R-:W-:Y:S01]  /*92d0*/  PRMT R18, R3, 0x7632, R18 ;  /* 0x0000763203127816 */ /* 0x000fe20000000012 */
[----:B------:R-:W-:Y:S01]  /*92e0*/  IMAD.SHL.U32 R44, R44, 0x2, RZ ;  /* 0x000000022c2c7824 */ /* 0x000fe200078e00ff */
[-C--:B------:R-:W-:Y:S01]  /*92f0*/  LEA.HI.SX32 R45, R45, R76.reuse, 0x1b ;  /* 0x0000004c2d2d7211 */ /* 0x080fe200078fdaff */
[----:B------:R-:W-:Y:S01]  /*9300*/  FADD.FTZ R37, R34, R37 ;  /* 0x0000002522257221 */ /* 0x000fe20000010000 */
[----:B------:R-:W-:Y:S01]  /*9310*/  LEA.HI.SX32 R46, R46, R76, 0x1b ;  /* 0x0000004c2e2e7211 */ /* 0x000fe200078fdaff */
[----:B------:R-:W-:Y:S01]  /*9320*/  STS.U16 [R25+0xe], R18 ;  /* 0x00000e1219007388 */ /* 0x000fe20000000400 */
[----:B-1----:R-:W-:-:S02]  /*9330*/  PRMT R19, R2, 0x7610, R19 ;  /* 0x0000761002137816 */ /* 0x002fc40000000013 */
[----:B------:R-:W-:Y:S01]  /*9340*/  PRMT R24, R2, 0x7632, R24 ;  /* 0x0000763202187816 */ /* 0x000fe20000000018 */
[----:B------:R-:W-:Y:S01]  /*9350*/  IMAD.SHL.U32 R46, R46, 0x2, RZ ;  /* 0x000000022e2e7824 */ /* 0x000fe200078e00ff */
[----:B------:R-:W-:Y:S02]  /*9360*/  SHF.L.U32 R40, R40, 0x1, RZ ;  /* 0x0000000128287819 */ /* 0x000fe400000006ff */
[----:B------:R-:W-:Y:S01]  /*9370*/  F2FP.PACK_AB R2, R39, R36 ;  /* 0x000000242702723e */ /* 0x000fe200000000ff */
[----:B------:R-:W-:Y:S01]  /*9380*/  FADD.FTZ R36, R37, R36 ;  /* 0x0000002425247221 */ /* 0x000fe20000010000 */
[-C--:B------:R-:W-:Y:S01]  /*9390*/  LEA.HI.SX32 R47, R47, R76.reuse, 0x1b ;  /* 0x0000004c2f2f7211 */ /* 0x080fe200078fdaff */
[----:B------:R-:W-:Y:S01]  /*93a0*/  STS.U16 [R40+0x10], R19 ;  /* 0x0000101328007388 */ /* 0x000fe20000000400 */
[----:B------:R-:W-:Y:S01]  /*93b0*/  LEA.HI.SX32 R48, R48, R76, 0x1b ;  /* 0x0000004c30307211 */ /* 0x000fe200078fdaff */
[----:B------:R-:W-:Y:S01]  /*93c0*/  FADD.FTZ R39, R36, R39 ;  /* 0x0000002724277221 */ /* 0x000fe20000010000 */
[----:B------:R-:W-:Y:S01]  /*93d0*/  SHF.L.U32 R43, R43, 0x1, RZ ;  /* 0x000000012b2b7819 */ /* 0x000fe200000006ff */
[----:B------:R-:W-:Y:S01]  /*93e0*/  STS.U16 [R42+0x12], R24 ;  /* 0x000012182a007388 */ /* 0x000fe20000000400 */
[----:B--2---:R-:W-:Y:S01]  /*93f0*/  F2FP.PACK_AB R3, R41, R38 ;  /* 0x000000262903723e */ /* 0x004fe200000000ff */
[----:B------:R-:W-:Y:S01]  /*9400*/  IMAD.SHL.U32 R48, R48, 0x2, RZ ;  /* 0x0000000230307824 */ /* 0x000fe200078e00ff */
[----:B------:R-:W-:Y:S01]  /*9410*/  PRMT R22, R6, 0x7632, R22 ;  /* 0x0000763206167816 */ /* 0x000fe20000000016 */
[----:B------:R0:W-:Y:S01]  /*9420*/  STS.U16 [R43+0x14], R6 ;  /* 0x000014062b007388 */ /* 0x0001e20000000400 */
[----:B------:R-:W-:Y:S01]  /*9430*/  SHF.L.U32 R45, R45, 0x1, RZ ;  /* 0x000000012d2d7819 */ /* 0x000fe200000006ff */
[----:B------:R-:W-:Y:S01]  /*9440*/  FADD.FTZ R38, R39, R38 ;  /* 0x0000002627267221 */ /* 0x000fe20000010000 */
[----:B------:R-:W-:Y:S01]  /*9450*/  PRMT R20, R2, 0x7632, R20 ;  /* 0x0000763202147816 */ /* 0x000fe20000000014 */
        /* <DEDUP_REMOVED lines=45> */
.L_x_2734:
[----:B------:R-:W-:Y:S05]  /*9730*/  BSYNC B0 ;  /* 0x0000000000007941 */ /* 0x000fea0003800000 */
.L_x_2733:
[----:B------:R-:W-:Y:S01]  /*9740*/  IMAD.MOV.U32 R3, RZ, RZ, R31 ;  /* 0x000000ffff037224 */ /* 0x000fe200078e001f */
[----:B------:R-:W-:Y:S01]  /*9750*/  IADD3 R107, P0, R107, -0x7c0, RZ ;  /* 0xfffff8406b6b7810 */ /* 0x000fe20007f1e0ff */
[----:B------:R-:W-:Y:S01]  /*9760*/  IMAD R6, R134, c[0x0][0x300], RZ ;  /* 0x0000c00086067a24 */ /* 0x000fe200078e02ff */
[-C--:B------:R-:W-:Y:S01]  /*9770*/  ISETP.GE.AND P3, PT, R4, R47.reuse, PT ;  /* 0x0000002f0400720c */ /* 0x080fe20003f66270 */
[C---:B------:R-:W-:Y:S01]  /*9780*/  IMAD.WIDE.U32 R2, R153.reuse, c[0x0][0x300], R2 ;  /* 0x0000c00099027a25 */ /* 0x040fe200078e0002 */
        /* <DEDUP_REMOVED lines=8> */
[----:B------:R-:W-:Y:S02]  /*9810*/  ISETP.GE.AND P6, PT, R52, R47, PT ;  /* 0x0000002f3400720c */ /* 0x000fe40003fc6270 */
[----:B------:R-:W-:Y:S02]  /*9820*/  LEA.HI.X R3, R91, R3, R4, 0x1, P0 ;  /* 0x000000035b037211 */ /* 0x000fe400000f0c04 */
[----:B------:R-:W-:-:S02]  /*9830*/  ISETP.GE.AND P0, PT, R54, R47, PT ;  /* 0x0000002f3600720c */ /* 0x000fc40003f06270 */
[-C--:B------:R-:W-:Y:S01]  /*9840*/  ISETP.GE.AND P4, PT, R5, R47.reuse, PT ;  /* 0x0000002f0500720c */ /* 0x080fe20003f86270 */
[----:B------:R1:W-:Y:S01]  /*9850*/  @!P5 STG.E.U16 [R2.64+0x80], R121 ;  /* 0x000080790200d986 */ /* 0x0003e2000c101504 */
[-C--:B------:R-:W-:Y:S02]  /*9860*/  ISETP.GE.AND P5, PT, R64, R47.reuse, PT ;  /* 0x0000002f4000720c */ /* 0x080fe40003fa6270 */
[-C--:B------:R-:W-:Y:S01]  /*9870*/  ISETP.GE.AND P1, PT, R56, R47.reuse, PT ;  /* 0x0000002f3800720c */ /* 0x080fe20003f26270 */
[----:B------:R1:W-:Y:S01]  /*9880*/  @!P3 STG.E.U16 [R2.64], R123 ;  /* 0x0000007b0200b986 */ /* 0x0003e2000c101504 */
[-C--:B------:R-:W-:Y:S02]  /*9890*/  ISETP.GE.AND P2, PT, R58, R47.reuse, PT ;  /* 0x0000002f3a00720c */ /* 0x080fe40003f46270 */
[-C--:B------:R-:W-:Y:S01]  /*98a0*/  ISETP.GE.AND P3, PT, R60, R47.reuse, PT ;  /* 0x0000002f3c00720c */ /* 0x080fe20003f66270 */
[----:B------:R1:W-:Y:S01]  /*98b0*/  @!P6 STG.E.U16 [R2.64+0xc0], R23 ;  /* 0x0000c0170200e986 */ /* 0x0003e2000c101504 */
[----:B------:R-:W-:-:S02]  /*98c0*/  ISETP.GE.AND P6, PT, R66, R47, PT ;  /* 0x0000002f4200720c */ /* 0x000fc40003fc6270 */
[----:B------:R-:W-:Y:S01]  /*98d0*/  IADD3 R126, R126, 0x1, RZ ;  /* 0x000000017e7e7810 */ /* 0x000fe20007ffe0ff */
[----:B------:R1:W-:Y:S01]  /*98e0*/  @!P0 STG.E.U16 [R2.64+0x100], R119 ;  /* 0x0001007702008986 */ /* 0x0003e2000c101504 */
[----:B------:R-:W-:-:S03]  /*98f0*/  ISETP.GE.AND P0, PT, R68, R47, PT ;  /* 0x0000002f4400720c */ /* 0x000fc60003f06270 */
[----:B------:R1:W-:Y:S04]  /*9900*/  @!P5 STG.E.U16 [R2.64+0x240], R29 ;  /* 0x0002401d0200d986 */ /* 0x0003e8000c101504 */
[----:B------:R1:W-:Y:S01]  /*9910*/  @!P4 STG.E.U16 [R2.64+0x40], R21 ;  /* 0x000040150200c986 */ /* 0x0003e2000c101504 */
[----:B------:R-:W-:-:S03]  /*9920*/  ISETP.GE.AND P4, PT, R62, R47, PT ;  /* 0x0000002f3e00720c */ /* 0x000fc60003f86270 */
        /* <DEDUP_REMOVED lines=21> */
[----:B01----:R-:W-:Y:S01]  /*9a80*/  @!P0 CALL.REL.NOINC `(.L_x_2676) ;  /* 0x0000001000008944 */ /* 0x003fe20003c00000 */
[----:B------:R-:W-:Y:S05]  /*9a90*/  BRA `(.L_x_2735) ;  /* 0xffff6d5000007947 */ /* 0x000fea000383ffff */
.L_x_2676:
        /* <DEDUP_REMOVED lines=29> */
.L_x_2737:
[----:B------:R-:W-:Y:S05]  /*9c70*/  BSYNC B0 ;  /* 0x0000000000007941 */ /* 0x000fea0003800000 */
.L_x_2736:
        /* <DEDUP_REMOVED lines=28> */
.L_x_2739:
[----:B------:R-:W1:Y:S02]  /*9e40*/  S2R R15, SR_TID.X ;  /* 0x00000000000f7919 */ /* 0x000e640000002100 */
.L_x_2740:
[----:B------:R-:W-:Y:S05]  /*9e50*/  BSYNC B0 ;  /* 0x0000000000007941 */ /* 0x000fea0003800000 */
.L_x_2738:
[----:B-1----:R-:W-:-:S13]  /*9e60*/  ISETP.GE.AND P0, PT, R15, c[0x0][0x16c], PT ;  /* 0x00005b000f007a0c */ /* 0x002fda0003f06270 */
[----:B------:R-:W-:Y:S05]  /*9e70*/  @P0 EXIT ;  /* 0x000000000000094d */ /* 0x000fea0003800000 */
[C---:B------:R-:W-:Y:S02]  /*9e80*/  IMAD R0, R134.reuse, c[0x0][0x2a8], RZ ;  /* 0x0000aa0086007a24 */ /* 0x040fe400078e02ff */
[----:B------:R-:W-:Y:S02]  /*9e90*/  IMAD R134, R134, c[0x0][0x288], RZ ;  /* 0x0000a20086867a24 */ /* 0x000fe400078e02ff */
[----:B0-----:R-:W-:-:S04]  /*9ea0*/  IMAD.WIDE.U32 R4, R153, c[0x0][0x288], RZ ;  /* 0x0000a20099047a25 */ /* 0x001fc800078e00ff */
[C---:B------:R-:W-:Y:S02]  /*9eb0*/  IMAD R21, R153.reuse, c[0x0][0x28c], R134 ;  /* 0x0000a30099157a24 */ /* 0x040fe400078e0286 */
[----:B------:R-:W-:-:S03]  /*9ec0*/  IMAD.WIDE.U32 R2, R153, c[0x0][0x2a8], RZ ;  /* 0x0000aa0099027a25 */ /* 0x000fc600078e00ff */
[----:B------:R-:W-:Y:S01]  /*9ed0*/  IADD3 R21, R5, R21, RZ ;  /* 0x0000001505157210 */ /* 0x000fe20007ffe0ff */
[----:B------:R-:W-:-:S04]  /*9ee0*/  IMAD R23, R153, c[0x0][0x2ac], R0 ;  /* 0x0000ab0099177a24 */ /* 0x000fc800078e0200 */
[----:B------:R-:W-:Y:S02]  /*9ef0*/  IMAD.IADD R23, R3, 0x1, R23 ;  /* 0x0000000103177824 */ /* 0x000fe400078e0217 */
.L_x_2741:
        /* <DEDUP_REMOVED lines=14> */
[----:B------:R-:W-:Y:S01]  /*9fe0*/  LEA R12, P1, R10, c[0x0][0x318], 0x2 ;  /* 0x0000c6000a0c7a11 */ /* 0x000fe200078210ff */
[----:B------:R-:W-:Y:S02]  /*9ff0*/  IMAD.IADD R9, R7, 0x1, R9 ;  /* 0x0000000107097824 */ /* 0x000fe400078e0209 */
[C---:B------:R-:W-:Y:S01]  /*a000*/  IMAD R13, R15.reuse, c[0x0][0x2b4], R0 ;  /* 0x0000ad000f0d7a24 */ /* 0x040fe200078e0200 */
[----:B-1----:R-:W-:Y:S02]  /*a010*/  IADD3 R15, R15, c[0x0][0x0], RZ ;  /* 0x000000000f0f7a10 */ /* 0x002fe40007ffe0ff */
[----:B------:R-:W-:Y:S02]  /*a020*/  LEA.HI.X R9, R6, c[0x0][0x314], R9, 0x2, P0 ;  /* 0x0000c50006097a11 */ /* 0x000fe400000f1409 */
[----:B------:R-:W-:-:S02]  /*a030*/  ISETP.GE.AND P0, PT, R15, c[0x0][0x16c], PT ;  /* 0x00005b000f007a0c */ /* 0x000fc40003f06270 */
[----:B------:R-:W-:-:S04]  /*a040*/  IADD3 R7, R11, R13, RZ ;  /* 0x0000000d0b077210 */ /* 0x000fc80007ffe0ff */
[----:B------:R-:W-:Y:S01]  /*a050*/  LEA.HI.X R13, R10, c[0x0][0x31c], R7, 0x2, P1 ;  /* 0x0000c7000a0d7a11 */ /* 0x000fe200008f1407 */
[----:B0-----:R0:W-:Y:S04]  /*a060*/  RED.E.ADD.F32.FTZ.RN.STRONG.GPU [R8.64], R17 ;  /* 0x000000110800798e */ /* 0x0011e8000c10e784 */
[----:B--2---:R0:W-:Y:S02]  /*a070*/  RED.E.ADD.F32.FTZ.RN.STRONG.GPU [R12.64], R19 ;  /* 0x000000130c00798e */ /* 0x0041e4000c10e784 */
[----:B------:R-:W-:Y:S05]  /*a080*/  @!P0 BRA `(.L_x_2741) ;  /* 0xfffffe7000008947 */ /* 0x000fea000383ffff */
[----:B------:R-:W-:Y:S05]  /*a090*/  EXIT ;  /* 0x000000000000794d */ /* 0x000fea0003800000 */
.L_x_2687:
[----:B------:R-:W-:Y:S01]  /*a0a0*/  HFMA2.MMA R237, -RZ, RZ, 0, 5.9604644775390625e-08 ;  /* 0x00000001ffed7435 */ /* 0x000fe200000001ff */
[----:B------:R-:W-:Y:S01]  /*a0b0*/  IMAD.MOV.U32 R204, RZ, RZ, R6 ;  /* 0x000000ffffcc7224 */ /* 0x000fe200078e0006 */
[----:B------:R-:W-:Y:S01]  /*a0c0*/  MOV R208, RZ ;  /* 0x000000ff00d07202 */ /* 0x000fe20000000f00 */
[----:B------:R-:W-:Y:S01]  /*a0d0*/  IMAD.MOV.U32 R239, RZ, RZ, -0x1 ;  /* 0xffffffffffef7424 */ /* 0x000fe200078e00ff */
[----:B------:R-:W-:-:S02]  /*a0e0*/  MOV R4, 0xa100 ;  /* 0x0000a10000047802 */ /* 0x000fc40000000f00 */
[----:B-1----:R-:W-:Y:S05]  /*a0f0*/  CALL.REL.NOINC `($__internal_113_$__cuda_sm70_shflsync_up) ;  /* 0x00000ed000007944 */ /* 0x002fea0003c00000 */
[----:B-1----:R-:W-:Y:S01]  /*a100*/  MOV R235, R204 ;  /* 0x000000cc00eb7202 */ /* 0x002fe20000000f00 */
[----:B0-----:R-:W-:Y:S05]  /*a110*/  BRA `(.L_x_2742) ;  /* 0xffffbe8000007947 */ /* 0x001fea000383ffff */
.L_x_2688:
[----:B------:R-:W-:Y:S01]  /*a120*/  HFMA2.MMA R208, -RZ, RZ, 0, 0 ;  /* 0x00000000ffd07435 */ /* 0x000fe200000001ff */
[----:B------:R-:W-:Y:S01]  /*a130*/  MOV R204, R7 ;  /* 0x0000000700cc7202 */ /* 0x000fe20000000f00 */
[----:B------:R-:W-:Y:S01]  /*a140*/  IMAD.MOV.U32 R237, RZ, RZ, 0x1 ;  /* 0x00000001ffed7424 */ /* 0x000fe200078e00ff */
[----:B------:R-:W-:-:S02]  /*a150*/  MOV R239, 0xffffffff ;  /* 0xffffffff00ef7802 */ /* 0x000fc40000000f00 */
[----:B------:R-:W-:Y:S02]  /*a160*/  MOV R4, 0xa180 ;  /* 0x0000a18000047802 */ /* 0x000fe40000000f00 */
[----:B012---:R-:W-:Y:S05]  /*a170*/  CALL.REL.NOINC `($__internal_113_$__cuda_sm70_shflsync_up) ;  /* 0x00000e5000007944 */ /* 0x007fea0003c00000 */
[----:B------:R-:W-:Y:S01]  /*a180*/  FMUL.FTZ R235, R6, R235 ;  /* 0x000000eb06eb7220 */ /* 0x000fe20000410000 */
[----:B------:R-:W-:Y:S01]  /*a190*/  ISETP.GE.AND P0, PT, R130, 0x1, PT ;  /* 0x000000018200780c */ /* 0x000fe20003f06270 */
[C---:B-1----:R-:W-:Y:S01]  /*a1a0*/  FFMA.FTZ R4, R6.reuse, R204, R7 ;  /* 0x000000cc06047223 */ /* 0x042fe20000010007 */
[----:B0-----:R-:W-:Y:S01]  /*a1b0*/  HFMA2.MMA R208, -RZ, RZ, 0, 0 ;  /* 0x00000000ffd07435 */ /* 0x001fe200000001ff */
[----:B------:R-:W-:Y:S01]  /*a1c0*/  IMAD.MOV.U32 R237, RZ, RZ, 0x2 ;  /* 0x00000002ffed7424 */ /* 0x000fe200078e00ff */
[----:B------:R-:W-:Y:S02]  /*a1d0*/  FSEL R235, R6, R235, !P0 ;  /* 0x000000eb06eb7208 */ /* 0x000fe40004000000 */
[----:B------:R-:W-:Y:S02]  /*a1e0*/  FSEL R7, R7, R4, !P0 ;  /* 0x0000000407077208 */ /* 0x000fe40004000000 */
[----:B------:R-:W-:Y:S01]  /*a1f0*/  MOV R239, 0xffffffff ;  /* 0xffffffff00ef7802 */ /* 0x000fe20000000f00 */
[----:B------:R-:W-:Y:S01]  /*a200*/  IMAD.MOV.U32 R204, RZ, RZ, R235 ;  /* 0x000000ffffcc7224 */ /* 0x000fe200078e00eb */
[----:B------:R-:W-:-:S02]  /*a210*/  MOV R4, 0xa230 ;  /* 0x0000a23000047802 */ /* 0x000fc40000000f00 */
[----:B------:R-:W-:Y:S05]  /*a220*/  CALL.REL.NOINC `($__internal_113_$__cuda_sm70_shflsync_up) ;  /* 0x00000da000007944 */ /* 0x000fea0003c00000 */
[----:B0-----:R-:W-:Y:S01]  /*a230*/  HFMA2.MMA R208, -RZ, RZ, 0, 0 ;  /* 0x00000000ffd07435 */ /* 0x001fe200000001ff */
[----:B-1----:R-:W-:Y:S01]  /*a240*/  MOV R6, R204 ;  /* 0x000000cc00067202 */ /* 0x002fe20000000f00 */
[----:B------:R-:W-:Y:S01]  /*a250*/  IMAD.MOV.U32 R237, RZ, RZ, 0x2 ;  /* 0x00000002ffed7424 */ /* 0x000fe200078e00ff */
[----:B------:R-:W-:-:S02]  /*a260*/  MOV R204, R7 ;  /* 0x0000000700cc7202 */ /* 0x000fc40000000f00 */
[----:B------:R-:W-:Y:S02]  /*a270*/  MOV R239, 0xffffffff ;  /* 0xffffffff00ef7802 */ /* 0x000fe40000000f00 */
[----:B------:R-:W-:Y:S02]  /*a280*/  MOV R4, 0xa2a0 ;  /* 0x0000a2a000047802 */ /* 0x000fe40000000f00 */
[----:B------:R-:W-:Y:S05]  /*a290*/  CALL.REL.NOINC `($__internal_113_$__cuda_sm70_shflsync_up) ;  /* 0x00000d3000007944 */ /* 0x000fea0003c00000 */
[----:B------:R-:W-:Y:S01]  /*a2a0*/  ISETP.GE.AND P0, PT, R130, 0x2, PT ;  /* 0x000000028200780c */ /* 0x000fe20003f06270 */
[----:B0-----:R-:W-:Y:S01]  /*a2b0*/  HFMA2.MMA R208, -RZ, RZ, 0, 0 ;  /* 0x00000000ffd07435 */ /* 0x001fe200000001ff */
[----:B------:R-:W-:Y:S01]  /*a2c0*/  IMAD.MOV.U32 R237, RZ, RZ, 0x4 ;  /* 0x00000004ffed7424 */ /* 0x000fe200078e00ff */
[----:B------:R-:W-:Y:S02]  /*a2d0*/  MOV R239, 0xffffffff ;  /* 0xffffffff00ef7802 */ /* 0x000fe40000000f00 */
[----:B------:R-:W-:-:S08]  /*a2e0*/  MOV R4, 0xa330 ;  /* 0x0000a33000047802 */ /* 0x000fd00000000f00 */
[----:B-1----:R-:W-:Y:S02]  /*a2f0*/  @P0 FFMA.FTZ R7, R235, R204, R7 ;  /* 0x000000cceb070223 */ /* 0x002fe40000010007 */
[----:B------:R-:W-:-:S04]  /*a300*/  @P0 FMUL.FTZ R235, R6, R235 ;  /* 0x000000eb06eb0220 */ /* 0x000fc80000410000 */
[----:B------:R-:W-:Y:S02]  /*a310*/  IMAD.MOV.U32 R204, RZ, RZ, R235 ;  /* 0x000000ffffcc7224 */ /* 0x000fe400078e00eb */
[----:B------:R-:W-:Y:S05]  /*a320*/  CALL.REL.NOINC `($__internal_113_$__cuda_sm70_shflsync_up) ;  /* 0x00000ca000007944 */ /* 0x000fea0003c00000 */
[----:B0-----:R-:W-:Y:S01]  /*a330*/  HFMA2.MMA R208, -RZ, RZ, 0, 0 ;  /* 0x00000000ffd07435 */ /* 0x001fe200000001ff */
[----:B-1----:R-:W-:Y:S01]  /*a340*/  MOV R6, R204 ;  /* 0x000000cc00067202 */ /* 0x002fe20000000f00 */
[----:B------:R-:W-:Y:S01]  /*a350*/  IMAD.MOV.U32 R237, RZ, RZ, 0x4 ;  /* 0x00000004ffed7424 */ /* 0x000fe200078e00ff */
[----:B------:R-:W-:Y:S02]  /*a360*/  MOV R204, R7 ;  /* 0x0000000700cc7202 */ /* 0x000fe40000000f00 */
[----:B------:R-:W-:Y:S02]  /*a370*/  MOV R239, 0xffffffff ;  /* 0xffffffff00ef7802 */ /* 0x000fe40000000f00 */
[----:B------:R-:W-:Y:S02]  /*a380*/  MOV R4, 0xa3a0 ;  /* 0x0000a3a000047802 */ /* 0x000fe40000000f00 */
[----:B------:R-:W-:Y:S05]  /*a390*/  CALL.REL.NOINC `($__internal_113_$__cuda_sm70_shflsync_up) ;  /* 0x00000c3000007944 */ /* 0x000fea0003c00000 */
[----:B------:R-:W-:Y:S01]  /*a3a0*/  ISETP.GE.AND P0, PT, R130, 0x4, PT ;  /* 0x000000048200780c */ /* 0x000fe20003f06270 */
[----:B0-----:R-:W-:Y:S01]  /*a3b0*/  HFMA2.MMA R208, -RZ, RZ, 0, 0 ;  /* 0x00000000ffd07435 */ /* 0x001fe200000001ff */
[----:B------:R-:W-:Y:S01]  /*a3c0*/  IMAD.MOV.U32 R237, RZ, RZ, 0x8 ;  /* 0x00000008ffed7424 */ /* 0x000fe200078e00ff */
[----:B------:R-:W-:-:S02]  /*a3d0*/  MOV R239, 0xffffffff ;  /* 0xffffffff00ef7802 */ /* 0x000fc40000000f00 */
        /* <DEDUP_REMOVED lines=20> */
[-C--:B------:R-:W-:Y:S02]  /*a520*/  MOV R188, R235.reuse ;  /* 0x000000eb00bc7202 */ /* 0x080fe40000000f00 */
[----:B------:R-:W-:Y:S02]  /*a530*/  MOV R204, R235 ;  /* 0x000000eb00cc7202 */ /* 0x000fe40000000f00 */
[----:B------:R-:W-:Y:S05]  /*a540*/  CALL.REL.NOINC `($__internal_113_$__cuda_sm70_shflsync_up) ;  /* 0x00000a8000007944 */ /* 0x000fea0003c00000 */
[----:B0-----:R-:W-:Y:S01]  /*a550*/  HFMA2.MMA R237, -RZ, RZ, 0, 9.5367431640625e-07 ;  /* 0x00000010ffed7435 */ /* 0x001fe200000001ff */
[----:B-1----:R-:W-:Y:S01]  /*a560*/  IMAD.MOV.U32 R202, RZ, RZ, R204 ;  /* 0x000000ffffca7224 */ /* 0x002fe200078e00cc */
[----:B------:R-:W-:Y:S01]  /*a570*/  MOV R204, R7 ;  /* 0x0000000700cc7202 */ /* 0x000fe20000000f00 */
[----:B------:R-:W-:Y:S01]  /*a580*/  IMAD.MOV.U32 R208, RZ, RZ, RZ ;  /* 0x000000ffffd07224 */ /* 0x000fe200078e00ff */
[----:B------:R-:W-:Y:S02]  /*a590*/  MOV R239, 0xffffffff ;  /* 0xffffffff00ef7802 */ /* 0x000fe40000000f00 */
[----:B------:R-:W-:Y:S02]  /*a5a0*/  MOV R4, 0xa5c0 ;  /* 0x0000a5c000047802 */ /* 0x000fe40000000f00 */
[----:B------:R-:W-:Y:S05]  /*a5b0*/  CALL.REL.NOINC `($__internal_113_$__cuda_sm70_shflsync_up) ;  /* 0x00000a1000007944 */ /* 0x000fea0003c00000 */
[----:B-1----:R-:W-:Y:S01]  /*a5c0*/  MOV R4, R204 ;  /* 0x000000cc00047202 */ /* 0x002fe20000000f00 */
[----:B0-----:R-:W-:Y:S05]  /*a5d0*/  BRA `(.L_x_2743) ;  /* 0xffffbb4000007947 */ /* 0x001fea000383ffff */
.L_x_2691:
[----:B0-----:R-:W-:Y:S01]  /*a5e0*/  HFMA2.MMA R237, -RZ, RZ, 0, 5.9604644775390625e-08 ;  /* 0x00000001ffed7435 */ /* 0x001fe200000001ff */
[----:B------:R-:W-:Y:S01]  /*a5f0*/  IMAD.MOV.U32 R204, RZ, RZ, R7 ;  /* 0x000000ffffcc7224 */ /* 0x000fe200078e0007 */
[----:B------:R-:W-:Y:S01]  /*a600*/  MOV R208, RZ ;  /* 0x000000ff00d07202 */ /* 0x000fe20000000f00 */
[----:B------:R-:W-:Y:S01]  /*a610*/  IMAD.MOV.U32 R239, RZ, RZ, -0x1 ;  /* 0xffffffffffef7424 */ /* 0x000fe200078e00ff */
[----:B------:R-:W-:-:S02]  /*a620*/  MOV R4, 0xa640 ;  /* 0x0000a64000047802 */ /* 0x000fc40000000f00 */
[----:B-1----:R-:W-:Y:S05]  /*a630*/  CALL.REL.NOINC `($__internal_113_$__cuda_sm70_shflsync_up) ;  /* 0x0000099000007944 */ /* 0x002fea0003c00000 */
[----:B0-----:R-:W-:Y:S01]  /*a640*/  HFMA2.MMA R208, -RZ, RZ, 0, 0 ;  /* 0x00000000ffd07435 */ /* 0x001fe200000001ff */
[----:B-1----:R-:W-:Y:S01]  /*a650*/  MOV R6, R204 ;  /* 0x000000cc00067202 */ /* 0x002fe20000000f00 */
[----:B------:R-:W-:Y:S01]  /*a660*/  IMAD.MOV.U32 R237, RZ, RZ, 0x1 ;  /* 0x00000001ffed7424 */ /* 0x000fe200078e00ff */
[----:B------:R-:W-:-:S02]  /*a670*/  MOV R204, R206 ;  /* 0x000000ce00cc7202 */ /* 0x000fc40000000f00 */
[----:B------:R-:W-:Y:S02]  /*a680*/  MOV R239, 0xffffffff ;  /* 0xffffffff00ef7802 */ /* 0x000fe40000000f00 */
[----:B------:R-:W-:Y:S02]  /*a690*/  MOV R4, 0xa6b0 ;  /* 0x0000a6b000047802 */ /* 0x000fe40000000f00 */
[----:B------:R-:W-:Y:S05]  /*a6a0*/  CALL.REL.NOINC `($__internal_113_$__cuda_sm70_shflsync_up) ;  /* 0x0000092000007944 */ /* 0x000fea0003c00000 */
[----:B------:R-:W-:Y:S01]  /*a6b0*/  HFMA2.MMA R210, -RZ, RZ, 0, 1.847743988037109375e-06 ;  /* 0x0000001fffd27435 */ /* 0x000fe200000001ff */
[----:B------:R-:W-:Y:S01]  /*a6c0*/  IMAD.MOV.U32 R186, RZ, RZ, R6 ;  /* 0x000000ffffba7224 */ /* 0x000fe200078e0006 */
[----:B-1----:R-:W-:Y:S01]  /*a6d0*/  MOV R188, R204 ;  /* 0x000000cc00bc7202 */ /* 0x002fe20000000f00 */
[----:B------:R-:W-:Y:S01]  /*a6e0*/  IMAD.MOV.U32 R235, RZ, RZ, RZ ;  /* 0x000000ffffeb7224 */ /* 0x000fe200078e00ff */
[----:B------:R-:W-:Y:S02]  /*a6f0*/  MOV R212, R18 ;  /* 0x0000001200d47202 */ /* 0x000fe40000000f00 */
[----:B0-----:R-:W-:Y:S02]  /*a700*/  MOV R237, 0xffffffff ;  /* 0xffffffff00ed7802 */ /* 0x001fe40000000f00 */
[----:B------:R-:W-:-:S02]  /*a710*/  MOV R4, 0xa730 ;  /* 0x0000a73000047802 */ /* 0x000fc40000000f00 */
[----:B------:R-:W-:Y:S05]  /*a720*/  CALL.REL.NOINC `($__internal_112_$__cuda_sm70_shflsync_idx_p) ;  /* 0x0000086000007944 */ /* 0x000fea0003c00000 */
[----:B0-----:R-:W-:Y:S01]  /*a730*/  HFMA2.MMA R235, -RZ, RZ, 0, 0 ;  /* 0x00000000ffeb7435 */ /* 0x001fe200000001ff */
[----:B-1----:R-:W-:Y:S01]  /*a740*/  MOV R18, R210 ;  /* 0x000000d200127202 */ /* 0x002fe20000000f00 */
[----:B------:R-:W-:Y:S01]  /*a750*/  IMAD.MOV.U32 R212, RZ, RZ, R19 ;  /* 0x000000ffffd47224 */ /* 0x000fe200078e0013 */
[----:B------:R-:W-:Y:S01]  /*a760*/  MOV R237, 0xffffffff ;  /* 0xffffffff00ed7802 */ /* 0x000fe20000000f00 */
[----:B------:R-:W-:Y:S01]  /*a770*/  IMAD.MOV.U32 R210, RZ, RZ, 0x1f ;  /* 0x0000001fffd27424 */ /* 0x000fe200078e00ff */
[----:B------:R-:W-:-:S02]  /*a780*/  MOV R4, 0xa7a0 ;  /* 0x0000a7a000047802 */ /* 0x000fc40000000f00 */
[----:B------:R-:W-:Y:S05]  /*a790*/  CALL.REL.NOINC `($__internal_112_$__cuda_sm70_shflsync_idx_p) ;  /* 0x000007f000007944 */ /* 0x000fea0003c00000 */
[----:B-1----:R-:W-:Y:S01]  /*a7a0*/  MOV R5, R210 ;  /* 0x000000d200057202 */ /* 0x002fe20000000f00 */
[----:B0-----:R-:W-:Y:S05]  /*a7b0*/  BRA `(.L_x_2744) ;  /* 0xffffbae000007947 */ /* 0x001fea000383ffff */
.L_x_2694:
[----:B------:R-:W-:Y:S01]  /*a7c0*/  HFMA2.MMA R231, -RZ, RZ, 0, 5.9604644775390625e-08 ;  /* 0x00000001ffe77435 */ /* 0x000fe200000001ff */
[----:B------:R-:W-:Y:S01]  /*a7d0*/  IMAD.MOV.U32 R206, RZ, RZ, R6 ;  /* 0x000000ffffce7224 */ /* 0x000fe200078e0006 */
[----:B------:R-:W-:Y:S01]  /*a7e0*/  MOV R208, 0x1f ;  /* 0x0000001f00d07802 */ /* 0x000fe20000000f00 */
[----:B------:R-:W-:Y:S01]  /*a7f0*/  IMAD.MOV.U32 R233, RZ, RZ, -0x1 ;  /* 0xffffffffffe97424 */ /* 0x000fe200078e00ff */
[----:B------:R-:W-:-:S02]  /*a800*/  MOV R4, 0xa820 ;  /* 0x0000a82000047802 */ /* 0x000fc40000000f00 */
[----:B------:R-:W-:Y:S05]  /*a810*/  CALL.REL.NOINC `($__internal_111_$__cuda_sm70_shflsync_down) ;  /* 0x0000073000007944 */ /* 0x000fea0003c00000 */
[----:B-1----:R-:W-:Y:S01]  /*a820*/  MOV R229, R206 ;  /* 0x000000ce00e57202 */ /* 0x002fe20000000f00 */
[----:B0-----:R-:W-:Y:S05]  /*a830*/  BRA `(.L_x_2745) ;  /* 0xffffbf3000007947 */ /* 0x001fea000383ffff */
.L_x_2695:
[----:B------:R-:W-:Y:S01]  /*a840*/  HFMA2.MMA R208, -RZ, RZ, 0, 1.847743988037109375e-06 ;  /* 0x0000001fffd07435 */ /* 0x000fe200000001ff */
[----:B------:R-:W-:Y:S01]  /*a850*/  MOV R206, R7 ;  /* 0x0000000700ce7202 */ /* 0x000fe20000000f00 */
[----:B------:R-:W-:Y:S01]  /*a860*/  IMAD.MOV.U32 R231, RZ, RZ, 0x1 ;  /* 0x00000001ffe77424 */ /* 0x000fe200078e00ff */
[----:B------:R-:W-:-:S02]  /*a870*/  MOV R233, 0xffffffff ;  /* 0xffffffff00e97802 */ /* 0x000fc40000000f00 */
[----:B------:R-:W-:Y:S02]  /*a880*/  MOV R4, 0xa8a0 ;  /* 0x0000a8a000047802 */ /* 0x000fe40000000f00 */
[----:B01----:R-:W-:Y:S05]  /*a890*/  CALL.REL.NOINC `($__internal_111_$__cuda_sm70_shflsync_down) ;  /* 0x000006b000007944 */ /* 0x003fea0003c00000 */
[C---:B------:R-:W-:Y:S01]  /*a8a0*/  FMUL.FTZ R5, R6.reuse, R229 ;  /* 0x000000e506057220 */ /* 0x040fe20000410000 */
[----:B0-----:R-:W-:Y:S01]  /*a8b0*/  HFMA2.MMA R208, -RZ, RZ, 0, 1.847743988037109375e-06 ;  /* 0x0000001fffd07435 */ /* 0x001fe200000001ff */
[C---:B-1----:R-:W-:Y:S01]  /*a8c0*/  FFMA.FTZ R206, R6.reuse, R206, R7 ;  /* 0x000000ce06ce7223 */ /* 0x042fe20000010007 */
[----:B------:R-:W-:Y:S01]  /*a8d0*/  MOV R233, 0xffffffff ;  /* 0xffffffff00e97802 */ /* 0x000fe20000000f00 */
[----:B------:R-:W-:Y:S01]  /*a8e0*/  IMAD.MOV.U32 R231, RZ, RZ, 0x2 ;  /* 0x00000002ffe77424 */ /* 0x000fe200078e00ff */
[----:B------:R-:W-:Y:S02]  /*a8f0*/  FSEL R229, R6, R5, !P4 ;  /* 0x0000000506e57208 */ /* 0x000fe40006000000 */
[----:B------:R-:W-:Y:S02]  /*a900*/  FSEL R7, R7, R206, !P4 ;  /* 0x000000ce07077208 */ /* 0x000fe40006000000 */
[----:B------:R-:W-:Y:S01]  /*a910*/  MOV R4, 0xa940 ;  /* 0x0000a94000047802 */ /* 0x000fe20000000f00 */
[----:B------:R-:W-:-:S02]  /*a920*/  IMAD.MOV.U32 R206, RZ, RZ, R229 ;  /* 0x000000ffffce7224 */ /* 0x000fc400078e00e5 */
[----:B------:R-:W-:Y:S05]  /*a930*/  CALL.REL.NOINC `($__internal_111_$__cuda_sm70_shflsync_down) ;  /* 0x0000061000007944 */ /* 0x000fea0003c00000 */
[----:B0-----:R-:W-:Y:S01]  /*a940*/  HFMA2.MMA R208, -RZ, RZ, 0, 1.847743988037109375e-06 ;  /* 0x0000001fffd07435 */ /* 0x001fe200000001ff */
[----:B-1----:R-:W-:Y:S01]  /*a950*/  MOV R6, R206 ;  /* 0x000000ce00067202 */ /* 0x002fe20000000f00 */
[----:B------:R-:W-:Y:S01]  /*a960*/  IMAD.MOV.U32 R231, RZ, RZ, 0x2 ;  /* 0x00000002ffe77424 */ /* 0x000fe200078e00ff */
[----:B------:R-:W-:-:S02]  /*a970*/  MOV R206, R7 ;  /* 0x0000000700ce7202 */ /* 0x000fc40000000f00 */
[----:B------:R-:W-:Y:S02]  /*a980*/  MOV R233, 0xffffffff ;  /* 0xffffffff00e97802 */ /* 0x000fe40000000f00 */
[----:B------:R-:W-:Y:S02]  /*a990*/  MOV R4, 0xa9b0 ;  /* 0x0000a9b000047802 */ /* 0x000fe40000000f00 */
[----:B------:R-:W-:Y:S05]  /*a9a0*/  CALL.REL.NOINC `($__internal_111_$__cuda_sm70_shflsync_down) ;  /* 0x000005a000007944 */ /* 0x000fea0003c00000 */
[----:B-1----:R-:W-:Y:S01]  /*a9b0*/  @!P3 FFMA.FTZ R7, R229, R206, R7 ;  /* 0x000000cee507b223 */ /* 0x002fe20000010007 */
[----:B0-----:R-:W-:Y:S01]  /*a9c0*/  HFMA2.MMA R208, -RZ, RZ, 0, 1.847743988037109375e-06 ;  /* 0x0000001fffd07435 */ /* 0x001fe200000001ff */
[----:B------:R-:W-:Y:S01]  /*a9d0*/  @!P3 FMUL.FTZ R229, R6, R229 ;  /* 0x000000e506e5b220 */ /* 0x000fe20000410000 */
[----:B------:R-:W-:Y:S01]  /*a9e0*/  MOV R233, 0xffffffff ;  /* 0xffffffff00e97802 */ /* 0x000fe20000000f00 */
[----:B------:R-:W-:Y:S01]  /*a9f0*/  IMAD.MOV.U32 R231, RZ, RZ, 0x4 ;  /* 0x00000004ffe77424 */ /* 0x000fe200078e00ff */
[----:B------:R-:W-:Y:S01]  /*aa00*/  MOV R4, 0xaa30 ;  /* 0x0000aa3000047802 */ /* 0x000fe20000000f00 */
[----:B------:R-:W-:Y:S02]  /*aa10*/  IMAD.MOV.U32 R206, RZ, RZ, R229 ;  /* 0x000000ffffce7224 */ /* 0x000fe400078e00e5 */
        /* <DEDUP_REMOVED lines=39> */
[----:B------:R-:W-:Y:S01]  /*ac90*/  HFMA2.MMA R210, -RZ, RZ, 0, 1.847743988037109375e-06 ;  /* 0x0000001fffd27435 */ /* 0x000fe200000001ff */
[----:B------:R-:W-:Y:S01]  /*aca0*/  @!P0 FMUL.FTZ R229, R6, R229 ;  /* 0x000000e506e58220 */ /* 0x000fe20000410000 */
[----:B------:R-:W-:Y:S01]  /*acb0*/  MOV R237, 0xffffffff ;  /* 0xffffffff00ed7802 */ /* 0x000fe20000000f00 */
[----:B------:R-:W-:Y:S01]  /*acc0*/  IMAD.MOV.U32 R235, RZ, RZ, RZ ;  /* 0x000000ffffeb7224 */ /* 0x000fe200078e00ff */
[----:B------:R-:W-:Y:S01]  /*acd0*/  MOV R4, 0xad00 ;  /* 0x0000ad0000047802 */ /* 0x000fe20000000f00 */
[----:B------:R-:W-:Y:S02]  /*ace0*/  IMAD.MOV.U32 R212, RZ, RZ, R229 ;  /* 0x000000ffffd47224 */ /* 0x000fe400078e00e5 */
[----:B0-----:R-:W-:Y:S05]  /*acf0*/  CALL.REL.NOINC `($__internal_112_$__cuda_sm70_shflsync_idx_p) ;  /* 0x0000029000007944 */ /* 0x001fea0003c00000 */
[----:B-1----:R-:W-:Y:S01]  /*ad00*/  MOV R6, R210 ;  /* 0x000000d200067202 */ /* 0x002fe20000000f00 */
[----:B------:R-:W-:Y:S01]  /*ad10*/  HFMA2.MMA R210, -RZ, RZ, 0, 1.847743988037109375e-06 ;  /* 0x0000001fffd27435 */ /* 0x000fe200000001ff */
[----:B0-----:R-:W-:Y:S01]  /*ad20*/  MOV R212, R7 ;  /* 0x0000000700d47202 */ /* 0x001fe20000000f00 */
[----:B------:R-:W-:Y:S01]  /*ad30*/  IMAD.MOV.U32 R235, RZ, RZ, RZ ;  /* 0x000000ffffeb7224 */ /* 0x000fe200078e00ff */
[----:B------:R-:W-:-:S02]  /*ad40*/  MOV R237, 0xffffffff ;  /* 0xffffffff00ed7802 */ /* 0x000fc40000000f00 */
[----:B------:R-:W-:Y:S02]  /*ad50*/  MOV R4, 0xad70 ;  /* 0x0000ad7000047802 */ /* 0x000fe40000000f00 */
[----:B------:R-:W-:Y:S05]  /*ad60*/  CALL.REL.NOINC `($__internal_112_$__cuda_sm70_shflsync_idx_p) ;  /* 0x0000022000007944 */ /* 0x000fea0003c00000 */
[----:B------:R-:W-:Y:S01]  /*ad70*/  HFMA2.MMA R208, -RZ, RZ, 0, 1.847743988037109375e-06 ;  /* 0x0000001fffd07435 */ /* 0x000fe200000001ff */
[----:B------:R-:W-:Y:S01]  /*ad80*/  IMAD.MOV.U32 R202, RZ, RZ, R6 ;  /* 0x000000ffffca7224 */ /* 0x000fe200078e0006 */
[----:B-1----:R-:W-:Y:S01]  /*ad90*/  MOV R204, R210 ;  /* 0x000000d200cc7202 */ /* 0x002fe20000000f00 */
[----:B------:R-:W-:Y:S01]  /*ada0*/  IMAD.MOV.U32 R231, RZ, RZ, 0x1 ;  /* 0x00000001ffe77424 */ /* 0x000fe200078e00ff */
[----:B------:R-:W-:Y:S02]  /*adb0*/  MOV R206, R229 ;  /* 0x000000e500ce7202 */ /* 0x000fe40000000f00 */
[----:B------:R-:W-:Y:S02]  /*adc0*/  MOV R233, 0xffffffff ;  /* 0xffffffff00e97802 */ /* 0x000fe40000000f00 */
[----:B------:R-:W-:Y:S02]  /*add0*/  MOV R4, 0xadf0 ;  /* 0x0000adf000047802 */ /* 0x000fe40000000f00 */
[----:B0-----:R-:W-:Y:S05]  /*ade0*/  CALL.REL.NOINC `($__internal_111_$__cuda_sm70_shflsync_down) ;  /* 0x0000016000007944 */ /* 0x001fea0003c00000 */
[----:B0-----:R-:W-:Y:S01]  /*adf0*/  HFMA2.MMA R231, -RZ, RZ, 0, 5.9604644775390625e-08 ;  /* 0x00000001ffe77435 */ /* 0x001fe200000001ff */
[----:B-1----:R-:W-:Y:S01]  /*ae00*/  IMAD.MOV.U32 R6, RZ, RZ, R206 ;  /* 0x000000ffff067224 */ /* 0x002fe200078e00ce */
[----:B------:R-:W-:Y:S01]  /*ae10*/  MOV R206, R7 ;  /* 0x0000000700ce7202 */ /* 0x000fe20000000f00 */
[----:B------:R-:W-:Y:S01]  /*ae20*/  IMAD.MOV.U32 R208, RZ, RZ, 0x1f ;  /* 0x0000001fffd07424 */ /* 0x000fe200078e00ff */
[----:B------:R-:W-:-:S02]  /*ae30*/  MOV R233, 0xffffffff ;  /* 0xffffffff00e97802 */ /* 0x000fc40000000f00 */
[----:B------:R-:W-:Y:S02]  /*ae40*/  MOV R4, 0xae60 ;  /* 0x0000ae6000047802 */ /* 0x000fe40000000f00 */
[----:B------:R-:W-:Y:S05]  /*ae50*/  CALL.REL.NOINC `($__internal_111_$__cuda_sm70_shflsync_down) ;  /* 0x000000f000007944 */ /* 0x000fea0003c00000 */
[----:B------:R-:W-:Y:S01]  /*ae60*/  HFMA2.MMA R235, -RZ, RZ, 0, 0 ;  /* 0x00000000ffeb7435 */ /* 0x000fe200000001ff */
[----:B------:R-:W-:Y:S01]  /*ae70*/  MOV R229, R6 ;  /* 0x0000000600e57202 */ /* 0x000fe20000000f00 */
[----:B------:R-:W-:Y:S01]  /*ae80*/  IMAD.MOV.U32 R212, RZ, RZ, R18 ;  /* 0x000000ffffd47224 */ /* 0x000fe200078e0012 */
[----:B------:R-:W-:Y:S01]  /*ae90*/  MOV R210, 0x1f ;  /* 0x0000001f00d27802 */ /* 0x000fe20000000f00 */
[----:B------:R-:W-:Y:S01]  /*aea0*/  IMAD.MOV.U32 R237, RZ, RZ, -0x1 ;  /* 0xffffffffffed7424 */ /* 0x000fe200078e00ff */
[----:B------:R-:W-:Y:S02]  /*aeb0*/  MOV R4, 0xaed0 ;  /* 0x0000aed000047802 */ /* 0x000fe40000000f00 */
[----:B01----:R-:W-:Y:S05]  /*aec0*/  CALL.REL.NOINC `($__internal_112_$__cuda_sm70_shflsync_idx_p) ;  /* 0x000000c000007944 */ /* 0x003fea0003c00000 */
[----:B-1----:R-:W-:Y:S01]  /*aed0*/  MOV R208, R210 ;  /* 0x000000d200d07202 */ /* 0x002fe20000000f00 */
[----:B------:R-:W-:Y:S01]  /*aee0*/  HFMA2.MMA R210, -RZ, RZ, 0, 1.847743988037109375e-06 ;  /* 0x0000001fffd27435 */ /* 0x000fe200000001ff */
[----:B0-----:R-:W-:Y:S01]  /*aef0*/  MOV R212, R19 ;  /* 0x0000001300d47202 */ /* 0x001fe20000000f00 */
[----:B------:R-:W-:Y:S01]  /*af00*/  IMAD.MOV.U32 R235, RZ, RZ, RZ ;  /* 0x000000ffffeb7224 */ /* 0x000fe200078e00ff */
[----:B------:R-:W-:Y:S02]  /*af10*/  MOV R237, 0xffffffff ;  /* 0xffffffff00ed7802 */ /* 0x000fe40000000f00 */
[----:B------:R-:W-:-:S02]  /*af20*/  MOV R4, 0xaf40 ;  /* 0x0000af4000047802 */ /* 0x000fc40000000f00 */
[----:B------:R-:W-:Y:S05]  /*af30*/  CALL.REL.NOINC `($__internal_112_$__cuda_sm70_shflsync_idx_p) ;  /* 0x0000005000007944 */ /* 0x000fea0003c00000 */
[----:B01----:R-:W-:Y:S05]  /*af40*/  BRA `(.L_x_2746) ;  /* 0xffffb9c000007947 */ /* 0x003fea000383ffff */
        .weak           $__internal_111_$__cuda_sm70_shflsync_down
        .type           $__internal_111_$__cuda_sm70_shflsync_down,@function
        .size           $__internal_111_$__cuda_sm70_shflsync_down,($__internal_112_$__cuda_sm70_shflsync_idx_p - $__internal_111_$__cuda_sm70_shflsync_down)
$__internal_111_$__cuda_sm70_shflsync_down:
[----:B------:R-:W-:Y:S01]  /*af50*/  IMAD.MOV.U32 R5, RZ, RZ, 0x0 ;  /* 0x00000000ff057424 */ /* 0x000fe200078e00ff */
[----:B------:R-:W-:Y:S04]  /*af60*/  WARPSYNC R233 ;  /* 0x000000e900007348 */ /* 0x000fe80003800000 */
[----:B------:R0:W1:Y:S01]  /*af70*/  SHFL.DOWN PT, R206, R206, R231, R208 ;  /* 0x080000e7cece7389 */ /* 0x00006200000e00d0 */
[----:B------:R-:W-:Y:S05]  /*af80*/  RET.REL.NODEC R4 `(_Z25selective_scan_bwd_kernelI32Selective_Scan_bwd_kernel_traitsILi64ELi16ELb0ELb0ELb1ELb0ELb1EN3c104HalfEfEEv12SSMParamsBwd) ;  /* 0xffff507004007950 */ /* 0x000fea0003c3ffff */
        .weak           $__internal_112_$__cuda_sm70_shflsync_idx_p
        .type           $__internal_112_$__cuda_sm70_shflsync_idx_p,@function
        .size           $__internal_112_$__cuda_sm70_shflsync_idx_p,($__internal_113_$__cuda_sm70_shflsync_up - $__internal_112_$__cuda_sm70_shflsync_idx_p)
$__internal_112_$__cuda_sm70_shflsync_idx_p:
[----:B------:R-:W-:Y:S01]  /*af90*/  HFMA2.MMA R5, -RZ, RZ, 0, 0 ;  /* 0x00000000ff057435 */ /* 0x000fe200000001ff */
[----:B------:R-:W-:Y:S04]  /*afa0*/  WARPSYNC R237 ;  /* 0x000000ed00007348 */ /* 0x000fe80003800000 */
[----:B------:R0:W1:Y:S01]  /*afb0*/  SHFL.IDX PT, R210, R212, R235, R210 ;  /* 0x000000ebd4d27389 */ /* 0x00006200000e00d2 */
[----:B------:R-:W-:Y:S05]  /*afc0*/  RET.REL.NODEC R4 `(_Z25selective_scan_bwd_kernelI32Selective_Scan_bwd_kernel_traitsILi64ELi16ELb0ELb0ELb1ELb0ELb1EN3c104HalfEfEEv12SSMParamsBwd) ;  /* 0xffff503004007950 */ /* 0x000fea0003c3ffff */
        .weak           $__internal_113_$__cuda_sm70_shflsync_up
        .type           $__internal_113_$__cuda_sm70_shflsync_up,@function
        .size           $__internal_113_$__cuda_sm70_shflsync_up,(.L_x_8925 - $__internal_113_$__cuda_sm70_shflsync_up)
$__internal_113_$__cuda_sm70_shflsync_up:
[----:B------:R-:W-:Y:S01]  /*afd0*/  MOV R5, 0x0 ;  /* 0x0000000000057802 */ /* 0x000fe20000000f00 */
[----:B------:R-:W-:Y:S04]  /*afe0*/  WARPSYNC R239 ;  /* 0x000000ef00007348 */ /* 0x000fe80003800000 */
[----:B------:R0:W1:Y:S01]  /*aff0*/  SHFL.UP PT, R204, R204, R237, R208 ;  /* 0x040000edcccc7389 */ /* 0x00006200000e00d0 */
[----:B------:R-:W-:Y:S05]  /*b000*/  RET.REL.NODEC R4 `(_Z25selective_scan_bwd_kernelI32Selective_Scan_bwd_kernel_traitsILi64ELi16ELb0ELb0ELb1ELb0ELb1EN3c104HalfEfEEv12SSMParamsBwd) ;  /* 0xffff4ff004007950 */ /* 0x000fea0003c3ffff */
.L_x_2747:
        /* <DEDUP_REMOVED lines=15> */
.L_x_8925:


//--------------------- .text._Z25selective_scan_bwd_kernelI32Selective_Scan_bwd_kernel_traitsILi64ELi16ELb0ELb0ELb1ELb1ELb0EN3c104HalfEfEEv12SSMParamsBwd --------------------------
	.section	.text._Z25selective_scan_bwd_kernelI32Selective_Scan_bwd_kernel_traitsILi64ELi16ELb0ELb0ELb1ELb1ELb0EN3c104HalfEfEEv12SSMParamsBwd,"ax",@progbits
	.sectioninfo	@"SHI_REGISTERS=224"
	.align	128
        .global         _Z25selective_scan_bwd_kernelI32Selective_Scan_bwd_kernel_traitsILi64ELi16ELb0ELb0ELb1ELb1ELb0EN3c104HalfEfEEv12SSMParamsBwd
        .type           _Z25selective_scan_bwd_kernelI32Selective_Scan_bwd_kernel_traitsILi64ELi16ELb0ELb0ELb1ELb1ELb0EN3c104HalfEfEEv12SSMParamsBwd,@function
        .size           _Z25selective_scan_bwd_kernelI32Selective_Scan_bwd_kernel_traitsILi64ELi16ELb0ELb0ELb1ELb1ELb0EN3c104HalfEfEEv12SSMParamsBwd,(.L_x_8928 - _Z25selective_scan_bwd_kernelI32Selective_Scan_bwd_kernel_traitsILi64ELi16ELb0ELb0ELb1ELb1ELb0EN3c104HalfEfEEv12SSMParamsBwd)
        .other          _Z25selective_scan_bwd_kernelI32Selective_Scan_bwd_kernel_traitsILi64ELi16ELb0ELb0ELb1ELb1ELb0EN3c104HalfEfEEv12SSMParamsBwd,@"STO_CUDA_ENTRY STV_DEFAULT"
_Z25selective_scan_bwd_kernelI32Selective_Scan_bwd_kernel_traitsILi64ELi16ELb0ELb0ELb1ELb1ELb0EN3c104HalfEfEEv12SSMParamsBwd:
.text._Z25selective_scan_bwd_kernelI32Selective_Scan_bwd_kernel_traitsILi64ELi16ELb0ELb0ELb1ELb1ELb0EN3c104HalfEfEEv12SSMParamsBwd:
[----:B------:R-:W-:Y:S02]  /*0000*/  MOV R1, c[0x0][0x28] ;  /* 0x00000a0000017a02 */ /* 0x000fe40000000f00 */
[----:B------:R-:W-:Y:S01]  /*0010*/  IABS R11, c[0x0][0x178] ;  /* 0x00005e00000b7a13 */ /* 0x000fe20000000000 */
[----:B------:R-:W0:Y:S01]  /*0020*/  S2R R143, SR_CTAID.Y ;  /* 0x00000000008f7919 */ /* 0x000e220000002600 */
[----:B------:R-:W-:Y:S01]  /*0030*/  ISETP.NE.U32.AND P0, PT, RZ, c[0x0][0x238], PT ;  /* 0x00008e00ff007a0c */ /* 0x000fe20003f05070 */
[----:B------:R-:W-:Y:S01]  /*0040*/  HFMA2.MMA R141, -RZ, RZ, 0, 0 ;  /* 0x00000000ff8d7435 */ /* 0x000fe200000001ff */
        /* <DEDUP_REMOVED lines=12> */
[C---:B------:R-:W-:Y:S02]  /*0110*/  @P1 LEA.HI.X R5, R143.reuse, c[0x0][0x254], R136, 0x2, P3 ;  /* 0x000095008f051a11 */ /* 0x040fe400018f1488 */
[----:B-1----:R-:W-:Y:S01]  /*0120*/  IADD3 R6, R0, 0xffffffe, RZ ;  /* 0x0ffffffe00067810 */ /* 0x002fe20007ffe0ff */
[----:B------:R0:W5:Y:S03]  /*0130*/  @P0 LDG.E R141, [R2.64] ;  /* 0x00000004028d0981 */ /* 0x000166000c1e1900 */
[----:B------:R1:W3:Y:S01]  /*0140*/  F2I.FTZ.U32.TRUNC.NTZ R7, R6 ;  /* 0x0000000600077305 */ /* 0x0002e2000021f000 */
[----:B--2---:R-:W-:Y:S01]  /*0150*/  SHF.R.S32.HI R166, RZ, 0x1f, R139 ;  /* 0x0000001fffa67819 */ /* 0x004fe2000001148b */
[----:B------:R2:W5:Y:S01]  /*0160*/  @P1 LDG.E R134, [R4.64] ;  /* 0x0000000404861981 */ /* 0x000562000c1e1900 */
[----:B------:R-:W-:Y:S01]  /*0170*/  MOV R132, c[0x0][0x174] ;  /* 0x00005d0000847a02 */ /* 0x000fe20000000f00 */
[----:B------:R-:W-:Y:S01]  /*0180*/  IMAD R12, R136, c[0x0][0x280], RZ ;  /* 0x0000a000880c7a24 */ /* 0x000fe200078e02ff */
[----:B------:R-:W-:Y:S01]  /*0190*/  HFMA2.MMA R133, -RZ, RZ, 0, 0 ;  /* 0x00000000ff857435 */ /* 0x000fe200000001ff */
[----:B------:R-:W-:Y:S01]  /*01a0*/  IMAD R10, R166, c[0x0][0x1b0], RZ ;  /* 0x00006c00a60a7a24 */ /* 0x000fe200078e02ff */
[----:B0-----:R-:W-:Y:S01]  /*01b0*/  IABS R2, R143 ;  /* 0x0000008f00027213 */ /* 0x001fe20000000000 */
[----:B------:R-:W-:Y:S01]  /*01c0*/  IMAD R12, R143, c[0x0][0x284], R12 ;  /* 0x0000a1008f0c7a24 */ /* 0x000fe200078e020c */
[----:B-1----:R-:W-:Y:S01]  /*01d0*/  HFMA2.MMA R6, -RZ, RZ, 0, 0 ;  /* 0x00000000ff067435 */ /* 0x002fe200000001ff */
[C---:B------:R-:W-:Y:S01]  /*01e0*/  ISETP.GE.AND P3, PT, R132.reuse, 0x1, PT ;  /* 0x000000018400780c */ /* 0x040fe20003f66270 */
[----:B------:R-:W-:Y:S01]  /*01f0*/  IMAD R13, R139, c[0x0][0x1b4], R10 ;  /* 0x00006d008b0d7a24 */ /* 0x000fe200078e020a */
[----:B------:R-:W-:Y:S01]  /*0200*/  SHF.L.U32 R132, R132, 0xa, RZ ;  /* 0x0000000a84847819 */ /* 0x000fe200000006ff */
[----:B--2---:R-:W-:-:S02]  /*0210*/  IMAD R4, R166, c[0x0][0x1d0], RZ ;  /* 0x00007400a6047a24 */ /* 0x004fc400078e02ff */
[----:B------:R-:W-:Y:S02]  /*0220*/  IMAD R10, R136, c[0x0][0x1e8], RZ ;  /* 0x00007a00880a7a24 */ /* 0x000fe400078e02ff */
[--C-:B---3--:R-:W-:Y:S02]  /*0230*/  IMAD.MOV R8, RZ, RZ, -R7.reuse ;  /* 0x000000ffff087224 */ /* 0x108fe400078e0a07 */
[----:B------:R-:W-:Y:S02]  /*0240*/  IMAD R5, R139, c[0x0][0x1d4], R4 ;  /* 0x000075008b057a24 */ /* 0x000fe400078e0204 */
        /* <DEDUP_REMOVED lines=9> */
[----:B------:R-:W-:-:S04]  /*02e0*/  IMAD R8, R166, c[0x0][0x278], RZ ;  /* 0x00009e00a6087a24 */ /* 0x000fc800078e02ff */
        /* <DEDUP_REMOVED lines=8> */
[----:B------:R-:W-:Y:S01]  /*0370*/  @!P1 IMAD.IADD R0, R0, 0x1, -R11 ;  /* 0x0000000100009824 */ /* 0x000fe200078e0a0b */
[----:B------:R-:W-:Y:S01]  /*0380*/  IADD3 R7, R7, R9, RZ ;  /* 0x0000000907077210 */ /* 0x000fe20007ffe0ff */
[----:B------:R-:W-:Y:S01]  /*0390*/  IMAD.WIDE.U32 R8, R139, c[0x0][0x1b0], RZ ;  /* 0x00006c008b087a25 */ /* 0x000fe200078e00ff */
[----:B------:R-:W-:Y:S02]  /*03a0*/  @!P1 IADD3 R137, R137, 0x1, RZ ;  /* 0x0000000189899810 */ /* 0x000fe40007ffe0ff */
[----:B------:R-:W-:Y:S01]  /*03b0*/  ISETP.GE.U32.AND P0, PT, R0, R11, PT ;  /* 0x0000000b0000720c */ /* 0x000fe20003f06070 */
[----:B------:R-:W-:Y:S01]  /*03c0*/  IMAD R0, R136, c[0x0][0x1d8], RZ ;  /* 0x0000760088007a24 */ /* 0x000fe200078e02ff */
[----:B------:R-:W-:Y:S01]  /*03d0*/  IADD3 R11, R132, -0x400, RZ ;  /* 0xfffffc00840b7810 */ /* 0x000fe20007ffe0ff */
[----:B------:R-:W-:Y:S01]  /*03e0*/  IMAD.WIDE.U32 R2, R143, c[0x0][0x1d8], R2 ;  /* 0x000076008f027a25 */ /* 0x000fe200078e0002 */
[----:B------:R-:W-:-:S03]  /*03f0*/  ISETP.NE.AND P1, PT, RZ, c[0x0][0x178], PT ;  /* 0x00005e00ff007a0c */ /* 0x000fc60003f25270 */
[----:B------:R-:W-:Y:S01]  /*0400*/  IMAD R0, R143, c[0x0][0x1dc], R0 ;  /* 0x000077008f007a24 */ /* 0x000fe200078e0200 */
[----:B------:R-:W-:Y:S01]  /*0410*/  IADD3 R131, P4, R11, R2, RZ ;  /* 0x000000020b837210 */ /* 0x000fe20007f9e0ff */
[----:B------:R-:W-:Y:S01]  /*0420*/  IMAD.IADD R9, R9, 0x1, R13 ;  /* 0x0000000109097824 */ /* 0x000fe200078e020d */
[----:B------:R-:W-:-:S03]  /*0430*/  SHF.R.S32.HI R13, RZ, 0x1f, R11 ;  /* 0x0000001fff0d7819 */ /* 0x000fc6000001140b */
[----:B------:R-:W-:Y:S02]  /*0440*/  @P0 IADD3 R137, R137, 0x1, RZ ;  /* 0x0000000189890810 */ /* 0x000fe40007ffe0ff */
[----:B------:R-:W-:Y:S01]  /*0450*/  IADD3.X R0, R13, R3, R0, P4, !PT ;  /* 0x000000030d007210 */ /* 0x000fe200027fe400 */
[----:B------:R-:W-:Y:S01]  /*0460*/  IMAD.WIDE.U32 R2, R143, c[0x0][0x1e8], R4 ;  /* 0x00007a008f027a25 */ /* 0x000fe200078e0004 */
[----:B------:R-:W-:Y:S02]  /*0470*/  @!P2 IADD3 R137, -R137, RZ, RZ ;  /* 0x000000ff8989a210 */ /* 0x000fe40007ffe1ff */
[----:B------:R-:W-:Y:S01]  /*0480*/  @!P1 LOP3.LUT R137, RZ, c[0x0][0x178], RZ, 0x33, !PT ;  /* 0x00005e00ff899a12 */ /* 0x000fe200078e33ff */
[----:B------:R-:W-:Y:S01]  /*0490*/  IMAD.WIDE.U32 R4, R143, c[0x0][0x280], R6 ;  /* 0x0000a0008f047a25 */ /* 0x000fe200078e0006 */
[----:B------:R-:W-:Y:S02]  /*04a0*/  IADD3 R129, P0, R11, R2, RZ ;  /* 0x000000020b817210 */ /* 0x000fe40007f1e0ff */
[----:B------:R-:W-:Y:S01]  /*04b0*/  LEA R130, P1, R131, c[0x0][0x240], 0x1 ;  /* 0x0000900083827a11 */ /* 0x000fe200078208ff */
[----:B------:R-:W-:Y:S01]  /*04c0*/  IMAD.WIDE.U32 R8, R137, c[0x0][0x1c8], R8 ;  /* 0x0000720089087a25 */ /* 0x000fe200078e0008 */
[----:B------:R-:W-:-:S02]  /*04d0*/  IADD3 R127, P2, R11, R4, RZ ;  /* 0x000000040b7f7210 */ /* 0x000fc40007f5e0ff */
[C---:B------:R-:W-:Y:S01]  /*04e0*/  IADD3.X R2, R13.reuse, R3, R10, P0, !PT ;  /* 0x000000030d027210 */ /* 0x040fe200007fe40a */
[----:B------:R-:W-:Y:S01]  /*04f0*/  HFMA2.MMA R10, -RZ, RZ, 0, 0 ;  /* 0x00000000ff0a7435 */ /* 0x000fe200000001ff */
[----:B------:R-:W-:Y:S02]  /*0500*/  IADD3.X R4, R13, R5, R12, P2, !PT ;  /* 0x000000050d047210 */ /* 0x000fe400017fe40c */
[----:B------:R-:W-:Y:S02]  /*0510*/  ISETP.NE.U32.AND P0, PT, RZ, c[0x0][0x260], PT ;  /* 0x00009800ff007a0c */ /* 0x000fe40003f05070 */
[----:B------:R-:W-:Y:S02]  /*0520*/  LEA R128, P2, R129, c[0x0][0x248], 0x1 ;  /* 0x0000920081807a11 */ /* 0x000fe400078408ff */
[----:B------:R-:W-:Y:S02]  /*0530*/  SHF.R.S32.HI R165, RZ, 0x1f, R137 ;  /* 0x0000001fffa57819 */ /* 0x000fe40000011489 */
[----:B------:R-:W-:-:S02]  /*0540*/  ISETP.NE.AND.EX P0, PT, RZ, c[0x0][0x264], PT, P0 ;  /* 0x00009900ff007a0c */ /* 0x000fc40003f05300 */
[----:B------:R-:W-:Y:S02]  /*0550*/  LEA.HI.X R129, R129, c[0x0][0x24c], R2, 0x1, P2 ;  /* 0x0000930081817a11 */ /* 0x000fe400010f0c02 */
[----:B------:R-:W-:Y:S02]  /*0560*/  ISETP.NE.U32.AND P2, PT, RZ, c[0x0][0x348], PT ;  /* 0x0000d200ff007a0c */ /* 0x000fe40003f45070 */
[----:B------:R-:W-:Y:S01]  /*0570*/  LEA.HI.X R131, R131, c[0x0][0x244], R0, 0x1, P1 ;  /* 0x0000910083837a11 */ /* 0x000fe200008f0c00 */
[----:B------:R-:W-:Y:S01]  /*0580*/  IMAD R0, R165, c[0x0][0x1c8], RZ ;  /* 0x00007200a5007a24 */ /* 0x000fe200078e02ff */
[----:B------:R-:W-:Y:S02]  /*0590*/  ISETP.NE.U32.AND P1, PT, RZ, c[0x0][0x328], PT ;  /* 0x0000ca00ff007a0c */ /* 0x000fe40003f25070 */
[----:B------:R-:W-:Y:S01]  /*05a0*/  ISETP.NE.AND.EX P2, PT, RZ, c[0x0][0x34c], PT, P2 ;  /* 0x0000d300ff007a0c */ /* 0x000fe20003f45320 */
[----:B------:R-:W-:Y:S01]  /*05b0*/  IMAD R3, R137, c[0x0][0x1cc], R0 ;  /* 0x0000730089037a24 */ /* 0x000fe200078e0200 */
[----:B------:R-:W-:Y:S01]  /*05c0*/  ISETP.NE.AND.EX P1, PT, RZ, c[0x0][0x32c], PT, P1 ;  /* 0x0000cb00ff007a0c */ /* 0x000fe20003f25310 */
[----:B------:R-:W-:Y:S01]  /*05d0*/  @P0 IMAD R0, R139, c[0x0][0x164], R143 ;  /* 0x000059008b000a24 */ /* 0x000fe200078e028f */
[----:B------:R-:W-:Y:S01]  /*05e0*/  IADD3 R11, P5, R11, R8, RZ ;  /* 0x000000080b0b7210 */ /* 0x000fe20007fbe0ff */
[----:B------:R-:W-:Y:S01]  /*05f0*/  @P0 IMAD.MOV.U32 R15, RZ, RZ, 0x8 ;  /* 0x00000008ff0f0424 */ /* 0x000fe200078e00ff */
[----:B------:R-:W-:Y:S01]  /*0600*/  IADD3 R2, R9, R3, RZ ;  /* 0x0000000309027210 */ /* 0x000fe20007ffe0ff */
[----:B------:R-:W-:Y:S01]  /*0610*/  @P0 IMAD R0, R0, c[0x0][0x174], RZ ;  /* 0x00005d0000000a24 */ /* 0x000fe200078e02ff */
[----:B------:R-:W-:-:S02]  /*0620*/  LEA R126, P4, R127, c[0x0][0x308], 0x1 ;  /* 0x0000c2007f7e7a11 */ /* 0x000fc400078808ff */
[----:B------:R-:W-:Y:S01]  /*0630*/  MOV R3, RZ ;  /* 0x000000ff00037202 */ /* 0x000fe20000000f00 */
[----:B------:R-:W-:Y:S01]  /*0640*/  IMAD.X R2, R13, 0x1, R2, P5 ;  /* 0x000000010d027824 */ /* 0x000fe200028e0602 */
[----:B------:R-:W-:Y:S01]  /*0650*/  LEA.HI.X R127, R127, c[0x0][0x30c], R4, 0x1, P4 ;  /* 0x0000c3007f7f7a11 */ /* 0x000fe200020f0c04 */
[----:B------:R-:W-:Y:S01]  /*0660*/  CS2R R12, SRZ ;  /* 0x00000000000c7805 */ /* 0x000fe2000001ff00 */
[----:B------:R-:W-:Y:S01]  /*0670*/  @P2 LEA R10, P5, R143, c[0x0][0x348], 0x2 ;  /* 0x0000d2008f0a2a11 */ /* 0x000fe200078a10ff */
[----:B------:R-:W-:Y:S01]  /*0680*/  @P0 IMAD R0, R0, c[0x0][0x16c], RZ ;  /* 0x00005b0000000a24 */ /* 0x000fe200078e02ff */
[----:B------:R-:W-:Y:S02]  /*0690*/  LEA R125, P6, R11, c[0x0][0x230], 0x1 ;  /* 0x00008c000b7d7a11 */ /* 0x000fe400078c08ff */
[C---:B------:R-:W-:Y:S01]  /*06a0*/  @P1 LEA R12, P4, R143.reuse, c[0x0][0x328], 0x2 ;  /* 0x0000ca008f0c1a11 */ /* 0x040fe200078810ff */
[----:B------:R-:W-:Y:S01]  /*06b0*/  @P0 IMAD.WIDE R14, R0, R15, c[0x0][0x260] ;  /* 0x00009800000e0625 */ /* 0x000fe200078e020f */
[----:B------:R-:W-:Y:S01]  /*06c0*/  @P2 LEA.HI.X R3, R143, c[0x0][0x34c], R136, 0x2, P5 ;  /* 0x0000d3008f032a11 */ /* 0x000fe200028f1488 */
[----:B------:R-:W-:Y:S01]  /*06d0*/  @!P0 CS2R R14, SRZ ;  /* 0x00000000000e8805 */ /* 0x000fe2000001ff00 */
        /* <DEDUP_REMOVED lines=12> */
.L_x_2834:
        /* <DEDUP_REMOVED lines=47> */
[C---:B------:R-:W-:Y:S01]  /*0a90*/  LOP3.LUT R41, R8.reuse, 0x1c0, RZ, 0xfc, !PT ;  /* 0x000001c008297812 */ /* 0x040fe200078efcff */
        /* <DEDUP_REMOVED lines=26> */
[C---:B------:R-:W-:Y:S02]  /*0c40*/  IADD3 R31, R26.reuse, 0x20, RZ ;  /* 0x000000201a1f7810 */ /* 0x040fe40007ffe0ff */
[----:B------:R-:W-:Y:S02]  /*0c50*/  ISETP.GE.AND P0, PT, R33, R67, PT ;  /* 0x000000432100720c */ /* 0x000fe40003f06270 */
[C---:B------:R-:W-:Y:S02]  /*0c60*/  IADD3 R33, R26.reuse, 0x40, RZ ;  /* 0x000000401a217810 */ /* 0x040fe40007ffe0ff */
[----:B0-----:R-:W-:-:S02]  /*0c70*/  IADD3 R3, R26, 0x60, RZ ;  /* 0x000000601a037810 */ /* 0x001fc40007ffe0ff */
[C---:B------:R-:W-:Y:S02]  /*0c80*/  IADD3 R43, R26.reuse, 0x80, RZ ;  /* 0x000000801a2b7810 */ /* 0x040fe40007ffe0ff */
[CC--:B------:R-:W-:Y:S02]  /*0c90*/  LEA.HI.SX32 R118, R26.reuse, R26.reuse, 0x1b ;  /* 0x0000001a1a767211 */ /* 0x0c0fe400078fdaff */
[----:B------:R-:W-:Y:S02]  /*0ca0*/  LEA.HI.SX32 R31, R31, R26, 0x1b ;  /* 0x0000001a1f1f7211 */ /* 0x000fe400078fdaff */
[C---:B------:R-:W-:Y:S02]  /*0cb0*/  IADD3 R45, R26.reuse, 0xa0, RZ ;  /* 0x000000a01a2d7810 */ /* 0x040fe40007ffe0ff */
[C---:B------:R-:W-:Y:S02]  /*0cc0*/  IADD3 R47, R26.reuse, 0xc0, RZ ;  /* 0x000000c01a2f7810 */ /* 0x040fe40007ffe0ff */
[----:B------:R-:W-:-:S02]  /*0cd0*/  IADD3 R49, R26, 0xe0, RZ ;  /* 0x000000e01a317810 */ /* 0x000fc40007ffe0ff */
[-C--:B------:R-:W-:Y:S02]  /*0ce0*/  LEA.HI.SX32 R33, R33, R26.reuse, 0x1b ;  /* 0x0000001a21217211 */ /* 0x080fe400078fdaff */
[-C--:B------:R-:W-:Y:S02]  /*0cf0*/  LEA.HI.SX32 R3, R3, R26.reuse, 0x1b ;  /* 0x0000001a03037211 */ /* 0x080fe400078fdaff */
[----:B------:R-:W-:Y:S01]  /*0d00*/  LEA.HI.SX32 R43, R43, R26, 0x1b ;  /* 0x0000001a2b2b7211 */ /* 0x000fe200078fdaff */
[----:B------:R-:W-:Y:S01]  /*0d10*/  IMAD.SHL.U32 R117, R31, 0x2, RZ ;  /* 0x000000021f757824 */ /* 0x000fe200078e00ff */
[----:B------:R-:W-:Y:S02]  /*0d20*/  IADD3 R51, R26, 0x100, RZ ;  /* 0x000001001a337810 */ /* 0x000fe40007ffe0ff */
[----:B------:R-:W-:Y:S02]  /*0d30*/  SHF.L.U32 R118, R118, 0x1, RZ ;  /* 0x0000000176767819 */ /* 0x000fe400000006ff */
        /* <DEDUP_REMOVED lines=16> */
[----:B------:R-:W-:Y:S02]  /*0e40*/  IADD3 R63, R26, 0x1c0, RZ ;  /* 0x000001c01a3f7810 */ /* 0x000fe40007ffe0ff */
[----:B------:R-:W-:Y:S01]  /*0e50*/  SHF.L.U32 R112, R47, 0x1, RZ ;  /* 0x000000012f707819 */ /* 0x000fe200000006ff */
[----:B------:R-:W-:Y:S01]  /*0e60*/  IMAD R5, R122, 0x10, R5 ;  /* 0x000000107a057824 */ /* 0x000fe200078e0205 */
[----:B------:R-:W-:Y:S02]  /*0e70*/  IADD3 R65, R26, 0x1e0, RZ ;  /* 0x000001e01a417810 */ /* 0x000fe40007ffe0ff */
[-C--:B------:R-:W-:Y:S02]  /*0e80*/  LEA.HI.SX32 R57, R57, R26.reuse, 0x1b ;  /* 0x0000001a39397211 */ /* 0x080fe400078fdaff */
[----:B------:R-:W-:-:S02]  /*0e90*/  LEA.HI.SX32 R59, R59, R26, 0x1b ;  /* 0x0000001a3b3b7211 */ /* 0x000fc400078fdaff */
[-C--:B------:R-:W-:Y:S02]  /*0ea0*/  LEA.HI.SX32 R61, R61, R26.reuse, 0x1b ;  /* 0x0000001a3d3d7211 */ /* 0x080fe400078fdaff */
[----:B------:R-:W-:Y:S01]  /*0eb0*/  SHF.L.U32 R110, R51, 0x1, RZ ;  /* 0x00000001336e7819 */ /* 0x000fe200000006ff */
[----:B------:R-:W-:Y:S01]  /*0ec0*/  IMAD.SHL.U32 R108, R55, 0x2, RZ ;  /* 0x00000002376c7824 */ /* 0x000fe200078e00ff */
[----:B------:R-:W-:Y:S02]  /*0ed0*/  SHF.L.U32 R109, R53, 0x1, RZ ;  /* 0x00000001356d7819 */ /* 0x000fe400000006ff */
[-C--:B------:R-:W-:Y:S02]  /*0ee0*/  LEA.HI.SX32 R63, R63, R26.reuse, 0x1b ;  /* 0x0000001a3f3f7211 */ /* 0x080fe400078fdaff */
[----:B------:R-:W-:Y:S02]  /*0ef0*/  LEA.HI.SX32 R65, R65, R26, 0x1b ;  /* 0x0000001a41417211 */ /* 0x000fe400078fdaff */
[----:B------:R-:W-:Y:S01]  /*0f00*/  SHF.L.U32 R107, R57, 0x1, RZ ;  /* 0x00000001396b7819 */ /* 0x000fe200000006ff */
[----:B------:R-:W-:Y:S01]  /*0f10*/  IMAD.SHL.U32 R105, R61, 0x2, RZ ;  /* 0x000000023d697824 */ /* 0x000fe200078e00ff */
[----:B------:R-:W-:-:S02]  /*0f20*/  SHF.L.U32 R106, R59, 0x1, RZ ;  /* 0x000000013b6a7819 */ /* 0x000fc400000006ff */
[----:B------:R-:W-:Y:S02]  /*0f30*/  LEA.HI.SX32 R102, R5, R5, 0x1b ;  /* 0x0000000505667211 */ /* 0x000fe400078fdaff */
[----:B------:R-:W-:Y:S02]  /*0f40*/  SHF.L.U32 R104, R63, 0x1, RZ ;  /* 0x000000013f687819 */ /* 0x000fe400000006ff */
[----:B------:R-:W-:Y:S02]  /*0f50*/  SHF.L.U32 R103, R65, 0x1, RZ ;  /* 0x0000000141677819 */ /* 0x000fe400000006ff */
[----:B------:R-:W-:Y:S01]  /*0f60*/  SHF.L.U32 R102, R102, 0x1, RZ ;  /* 0x0000000166667819 */ /* 0x000fe200000006ff */
[C---:B------:R-:W-:Y:S01]  /*0f70*/  IMAD.WIDE R2, R8.reuse, 0x2, R128 ;  /* 0x0000000208027825 */ /* 0x040fe200078e0280 */
[----:B------:R-:W-:Y:S02]  /*0f80*/  P2R R50, PR, RZ, 0x1 ;  /* 0x00000001ff327803 */ /* 0x000fe40000000000 */
[----:B------:R-:W-:-:S02]  /*0f90*/  ISETP.GE.AND P1, PT, R8, R67, PT ;  /* 0x000000430800720c */ /* 0x000fc40003f26270 */
[-C--:B------:R-:W-:Y:S02]  /*0fa0*/  ISETP.GE.AND P3, PT, R28, R67.reuse, PT ;  /* 0x000000431c00720c */ /* 0x080fe40003f66270 */
[-C--:B------:R-:W-:Y:S02]  /*0fb0*/  ISETP.GE.AND P4, PT, R32, R67.reuse, PT ;  /* 0x000000432000720c */ /* 0x080fe40003f86270 */
[----:B------:R-:W-:Y:S02]  /*0fc0*/  ISETP.GE.AND P5, PT, R30, R67, PT ;  /* 0x000000431e00720c */ /* 0x000fe40003fa6270 */
[----:B------:R-:W-:Y:S02]  /*0fd0*/  P2R R28, PR, RZ, 0x4 ;  /* 0x00000004ff1c7803 */ /* 0x000fe40000000000 */
[----:B------:R-:W-:Y:S02]  /*0fe0*/  P2R R30, PR, RZ, 0x8 ;  /* 0x00000008ff1e7803 */ /* 0x000fe40000000000 */
[----:B------:R-:W-:-:S02]  /*0ff0*/  P2R R48, PR, RZ, 0x10 ;  /* 0x00000010ff307803 */ /* 0x000fc40000000000 */
[----:B------:R-:W-:Y:S02]  /*1000*/  P2R R32, PR, RZ, 0x20 ;  /* 0x00000020ff207803 */ /* 0x000fe40000000000 */
[----:B------:R-:W-:Y:S02]  /*1010*/  P2R R46, PR, RZ, 0x40 ;  /* 0x00000040ff2e7803 */ /* 0x000fe40000000000 */
[----:B------:R-:W-:Y:S01]  /*1020*/  PRMT R26, RZ, 0x7610, R26 ;  /* 0x00007610ff1a7816 */ /* 0x000fe2000000001a */
[----:B--2---:R-:W-:Y:S04]  /*1030*/  STS.U16 [R118], R7 ;  /* 0x0000000776007388 */ /* 0x004fe80000000400 */
[----:B---3--:R-:W-:Y:S04]  /*1040*/  STS.U16 [R117+0x40], R0 ;  /* 0x0000400075007388 */ /* 0x008fe80000000400 */
[----:B----4-:R-:W-:Y:S04]  /*1050*/  STS.U16 [R116+0x80], R17 ;  /* 0x0000801174007388 */ /* 0x010fe80000000400 */
[----:B------:R-:W-:Y:S04]  /*1060*/  STS.U16 [R115+0xc0], R4 ;  /* 0x0000c00473007388 */ /* 0x000fe80000000400 */
[----:B------:R-:W-:Y:S04]  /*1070*/  STS.U16 [R114+0x100], R19 ;  /* 0x0001001372007388 */ /* 0x000fe80000000400 */
[----:B------:R-:W-:Y:S04]  /*1080*/  STS.U16 [R113+0x140], R6 ;  /* 0x0001400671007388 */ /* 0x000fe80000000400 */
        /* <DEDUP_REMOVED lines=35> */
[----:B--2---:R-:W-:Y:S02]  /*12c0*/  PRMT R23, RZ, 0x7610, R23 ;  /* 0x00007610ff177816 */ /* 0x004fe40000000017 */
[----:B------:R-:W-:Y:S02]  /*12d0*/  PRMT R7, RZ, 0x7610, R7 ;  /* 0x00007610ff077816 */ /* 0x000fe40000000007 */
[----:B------:R-:W-:Y:S02]  /*12e0*/  PRMT R0, RZ, 0x7610, R0 ;  /* 0x00007610ff007816 */ /* 0x000fe40000000000 */
[----:B------:R-:W-:Y:S02]  /*12f0*/  PRMT R17, RZ, 0x7610, R17 ;  /* 0x00007610ff117816 */ /* 0x000fe40000000011 */
[----:B------:R-:W-:Y:S01]  /*1300*/  PRMT R6, RZ, 0x7610, R6 ;  /* 0x00007610ff067816 */ /* 0x000fe20000000006 */
[----:B------:R-:W2:Y:S01]  /*1310*/  @!P1 LDG.E.U16 R7, [R2.64] ;  /* 0x0000000402079981 */ /* 0x000ea2000c1e1500 */
[----:B------:R-:W-:-:S02]  /*1320*/  PRMT R4, RZ, 0x7610, R4 ;  /* 0x00007610ff047816 */ /* 0x000fc40000000004 */
[----:B------:R-:W-:Y:S01]  /*1330*/  PRMT R19, RZ, 0x7610, R19 ;  /* 0x00007610ff137816 */ /* 0x000fe20000000013 */
[----:B------:R-:W4:Y:S01]  /*1340*/  @!P0 LDG.E.U16 R23, [R2.64+0x200] ;  /* 0x0002000402178981 */ /* 0x000f22000c1e1500 */
[----:B---3--:R-:W-:Y:S02]  /*1350*/  P2R R18, PR, RZ, 0x1 ;  /* 0x00000001ff127803 */ /* 0x008fe40000000000 */
[-C--:B------:R-:W-:Y:S01]  /*1360*/  ISETP.GE.AND P0, PT, R36, R67.reuse, PT ;  /* 0x000000432400720c */ /* 0x080fe20003f06270 */
[----:B------:R-:W3:Y:S01]  /*1370*/  @!P2 LDG.E.U16 R0, [R2.64+0x40] ;  /* 0x000040040200a981 */ /* 0x000ee2000c1e1500 */
        /* <DEDUP_REMOVED lines=65> */
[----:B------:R-:W2:Y:S04]  /*1790*/  LDS.U16 R17, [R102] ;  /* 0x0000000066117984 */ /* 0x000ea80000000400 */
[----:B------:R-:W3:Y:S04]  /*17a0*/  LDS.U16 R20, [R102+0x2] ;  /* 0x0000020066147984 */ /* 0x000ee80000000400 */
[----:B------:R-:W2:Y:S04]  /*17b0*/  LDS.U16 R21, [R102+0x4] ;  /* 0x0000040066157984 */ /* 0x000ea80000000400 */
[----:B------:R-:W0:Y:S04]  /*17c0*/  LDS.U16 R22, [R102+0x6] ;  /* 0x0000060066167984 */ /* 0x000e280000000400 */
[----:B------:R-:W0:Y:S04]  /*17d0*/  LDS.U16 R23, [R102+0x8] ;  /* 0x0000080066177984 */ /* 0x000e280000000400 */
[----:B------:R-:W0:Y:S04]  /*17e0*/  LDS.U16 R24, [R102+0xa] ;  /* 0x00000a0066187984 */ /* 0x000e280000000400 */
[----:B------:R-:W1:Y:S04]  /*17f0*/  LDS.U16 R25, [R102+0xc] ;  /* 0x00000c0066197984 */ /* 0x000e680000000400 */
[----:B------:R-:W2:Y:S04]  /*1800*/  LDS.U16 R27, [R102+0xe] ;  /* 0x00000e00661b7984 */ /* 0x000ea80000000400 */
        /* <DEDUP_REMOVED lines=8> */
[----:B0-----:R-:W-:-:S03]  /*1890*/  IMAD.WIDE R18, R8, 0x2, R126 ;  /* 0x0000000208127825 */ /* 0x001fc600078e027e */
[----:B------:R-:W-:Y:S01]  /*18a0*/  BAR.SYNC.DEFER_BLOCKING 0x0 ;  /* 0x0000000000007b1d */ /* 0x000fe20000010000 */
[----:B-1----:R-:W-:-:S05]  /*18b0*/  PRMT R29, RZ, 0x7610, R29 ;  /* 0x00007610ff1d7816 */ /* 0x002fca000000001d */
[----:B------:R0:W4:Y:S01]  /*18c0*/  @!P0 LDG.E.U16 R31, [R18.64] ;  /* 0x00000004121f8981 */ /* 0x000122000c1e1500 */
[----:B------:R-:W-:Y:S02]  /*18d0*/  ISETP.NE.AND P0, PT, R30, RZ, PT ;  /* 0x000000ff1e00720c */ /* 0x000fe40003f05270 */
[----:B------:R-:W-:Y:S01]  /*18e0*/  PRMT R30, RZ, 0x7610, R30 ;  /* 0x00007610ff1e7816 */ /* 0x000fe2000000001e */
[----:B------:R0:W4:Y:S04]  /*18f0*/  @!P1 LDG.E.U16 R39, [R18.64+0x280] ;  /* 0x0002800412279981 */ /* 0x000128000c1e1500 */
[----:B------:R0:W4:Y:S04]  /*1900*/  @!P2 LDG.E.U16 R40, [R18.64+0x2c0] ;  /* 0x0002c0041228a981 */ /* 0x000128000c1e1500 */
[----:B------:R0:W4:Y:S04]  /*1910*/  @!P3 LDG.E.U16 R41, [R18.64+0x300] ;  /* 0x000300041229b981 */ /* 0x000128000c1e1500 */
[----:B------:R0:W4:Y:S01]  /*1920*/  @!P0 LDG.E.U16 R30, [R18.64+0x40] ;  /* 0x00004004121e8981 */ /* 0x000122000c1e1500 */
[----:B------:R-:W-:-:S02]  /*1930*/  ISETP.NE.AND P0, PT, R32, RZ, PT ;  /* 0x000000ff2000720c */ /* 0x000fc40003f05270 */
[----:B------:R-:W-:Y:S01]  /*1940*/  PRMT R32, RZ, 0x7610, R32 ;  /* 0x00007610ff207816 */ /* 0x000fe20000000020 */
[----:B------:R0:W4:Y:S10]  /*1950*/  @!P4 LDG.E.U16 R42, [R18.64+0x340] ;  /* 0x00034004122ac981 */ /* 0x000134000c1e1500 */
[----:B------:R0:W4:Y:S01]  /*1960*/  @!P0 LDG.E.U16 R29, [R18.64+0x80] ;  /* 0x00008004121d8981 */ /* 0x000122000c1e1500 */
[----:B------:R-:W-:-:S02]  /*1970*/  ISETP.NE.AND P0, PT, R33, RZ, PT ;  /* 0x000000ff2100720c */ /* 0x000fc40003f05270 */
[----:B------:R-:W-:-:S11]  /*1980*/  PRMT R33, RZ, 0x7610, R33 ;  /* 0x00007610ff217816 */ /* 0x000fd60000000021 */
[----:B------:R0:W4:Y:S01]  /*1990*/  @!P0 LDG.E.U16 R32, [R18.64+0xc0] ;  /* 0x0000c00412208981 */ /* 0x000122000c1e1500 */
[----:B------:R-:W-:Y:S02]  /*19a0*/  ISETP.NE.AND P0, PT, R34, RZ, PT ;  /* 0x000000ff2200720c */ /* 0x000fe40003f05270 */
        /* <DEDUP_REMOVED lines=8> */
[----:B------:R-:W-:-:S13]  /*1a30*/  ISETP.NE.AND P0, PT, R43, RZ, PT ;  /* 0x000000ff2b00720c */ /* 0x000fda0003f05270 */
[----:B------:R0:W4:Y:S01]  /*1a40*/  @!P0 LDG.E.U16 R36, [R18.64+0x1c0] ;  /* 0x0001c00412248981 */ /* 0x000122000c1e1500 */
[----:B------:R-:W-:-:S13]  /*1a50*/  ISETP.NE.AND P0, PT, R44, RZ, PT ;  /* 0x000000ff2c00720c */ /* 0x000fda0003f05270 */
[----:B------:R0:W4:Y:S01]  /*1a60*/  @!P0 LDG.E.U16 R37, [R18.64+0x200] ;  /* 0x0002000412258981 */ /* 0x000122000c1e1500 */
[----:B------:R-:W-:Y:S02]  /*1a70*/  ISETP.NE.AND P0, PT, R45, RZ, PT ;  /* 0x000000ff2d00720c */ /* 0x000fe40003f05270 */
[----:B------:R-:W-:Y:S02]  /*1a80*/  PRMT R43, RZ, 0x7610, R43 ;  /* 0x00007610ff2b7816 */ /* 0x000fe4000000002b */
[----:B------:R-:W-:-:S04]  /*1a90*/  PRMT R44, RZ, 0x7610, R44 ;  /* 0x00007610ff2c7816 */ /* 0x000fc8000000002c */
[----:B------:R0:W4:Y:S04]  /*1aa0*/  @!P5 LDG.E.U16 R43, [R18.64+0x380] ;  /* 0x00038004122bd981 */ /* 0x000128000c1e1500 */
[----:B------:R0:W4:Y:S04]  /*1ab0*/  @!P6 LDG.E.U16 R44, [R18.64+0x3c0] ;  /* 0x0003c004122ce981 */ /* 0x000128000c1e1500 */
[----:B------:R0:W4:Y:S02]  /*1ac0*/  @!P0 LDG.E.U16 R38, [R18.64+0x240] ;  /* 0x0002400412268981 */ /* 0x000124000c1e1500 */
[----:B0-----:R-:W-:-:S02]  /*1ad0*/  HADD2.F32 R18, -RZ, R163.H0_H0 ;  /* 0x200000a3ff127230 */ /* 0x001fc40000004100 */
[----:B------:R-:W-:Y:S02]  /*1ae0*/  HADD2.F32 R19, -RZ, R101.H0_H0 ;  /* 0x20000065ff137230 */ /* 0x000fe40000004100 */
[----:B--2---:R-:W-:-:S05]  /*1af0*/  HADD2.F32 R17, -RZ, R17.H0_H0 ;  /* 0x20000011ff117230 */ /* 0x004fca0000004100 */
[----:B-----5:R-:W-:-:S05]  /*1b00*/  FADD.FTZ R78, R17, R134 ;  /* 0x00000086114e7221 */ /* 0x020fca0000010000 */
[----:B------:R-:W-:Y:S01]  /*1b10*/  FSETP.GTU.FTZ.AND P4, PT, R78, 20, PT ;  /* 0x41a000004e00780b */ /* 0x000fe20003f9c000 */
[----:B---3--:R-:W-:Y:S02]  /*1b20*/  HADD2.F32 R77, -RZ, R20.H0_H0 ;  /* 0x20000014ff4d7230 */ /* 0x008fe40000004100 */
[----:B------:R-:W-:Y:S02]  /*1b30*/  HADD2.F32 R21, -RZ, R21.H0_H0 ;  /* 0x20000015ff157230 */ /* 0x000fe40000004100 */
[----:B------:R-:W-:Y:S02]  /*1b40*/  HADD2.F32 R75, -RZ, R22.H0_H0 ;  /* 0x20000016ff4b7230 */ /* 0x000fe40000004100 */
[----:B------:R-:W-:Y:S02]  /*1b50*/  HADD2.F32 R23, -RZ, R23.H0_H0 ;  /* 0x20000017ff177230 */ /* 0x000fe40000004100 */
[----:B------:R-:W-:Y:S01]  /*1b60*/  HADD2.F32 R73, -RZ, R24.H0_H0 ;  /* 0x20000018ff497230 */ /* 0x000fe20000004100 */
[--C-:B------:R-:W-:Y:S01]  /*1b70*/  FADD.FTZ R77, R77, R134.reuse ;  /* 0x000000864d4d7221 */ /* 0x100fe20000010000 */
[----:B------:R-:W-:Y:S01]  /*1b80*/  HADD2.F32 R25, -RZ, R25.H0_H0 ;  /* 0x20000019ff197230 */ /* 0x000fe20000004100 */
[----:B------:R-:W-:-:S02]  /*1b90*/  FADD.FTZ R76, R21, R134 ;  /* 0x00000086154c7221 */ /* 0x000fc40000010000 */
[--C-:B------:R-:W-:Y:S02]  /*1ba0*/  FADD.FTZ R75, R75, R134.reuse ;  /* 0x000000864b4b7221 */ /* 0x100fe40000010000 */
[--C-:B------:R-:W-:Y:S02]  /*1bb0*/  FADD.FTZ R74, R23, R134.reuse ;  /* 0x00000086174a7221 */ /* 0x100fe40000010000 */
[--C-:B------:R-:W-:Y:S01]  /*1bc0*/  FADD.FTZ R73, R73, R134.reuse ;  /* 0x0000008649497221 */ /* 0x100fe20000010000 */
[----:B------:R-:W-:Y:S01]  /*1bd0*/  BSSY B0, `(.L_x_2749) ;  /* 0x0000066000007945 */ /* 0x000fe20003800000 */
[----:B------:R-:W-:Y:S01]  /*1be0*/  FSETP.GTU.FTZ.AND P3, PT, R77, 20, PT ;  /* 0x41a000004d00780b */ /* 0x000fe20003f7c000 */
[----:B------:R-:W-:Y:S01]  /*1bf0*/  HADD2.F32 R20, -RZ, R93.H0_H0 ;  /* 0x2000005dff147230 */ /* 0x000fe20000004100 */
[----:B------:R-:W-:Y:S01]  /*1c00*/  FSETP.GTU.FTZ.AND P2, PT, R76, 20, PT ;  /* 0x41a000004c00780b */ /* 0x000fe20003f5c000 */
[----:B------:R-:W-:Y:S01]  /*1c10*/  HADD2.F32 R27, -RZ, R27.H0_H0 ;  /* 0x2000001bff1b7230 */ /* 0x000fe20000004100 */
[----:B------:R-:W-:Y:S01]  /*1c20*/  FSETP.GTU.FTZ.AND P1, PT, R75, 20, PT ;  /* 0x41a000004b00780b */ /* 0x000fe20003f3c000 */
[----:B------:R-:W-:Y:S01]  /*1c30*/  FADD.FTZ R71, R25, R134 ;  /* 0x0000008619477221 */ /* 0x000fe20000010000 */
[----:B------:R-:W-:-:S02]  /*1c40*/  FSETP.GTU.FTZ.AND P0, PT, R74, 20, PT ;  /* 0x41a000004a00780b */ /* 0x000fc40003f1c000 */
[----:B------:R-:W-:Y:S01]  /*1c50*/  FSETP.GTU.FTZ.AND P6, PT, R73, 20, PT ;  /* 0x41a000004900780b */ /* 0x000fe20003fdc000 */
        /* <DEDUP_REMOVED lines=22> */
[----:B------:R-:W3:Y:S04]  /*1dc0*/  LDS.U16 R81, [R102+0xa] ;  /* 0x00000a0066517984 */ /* 0x000ee80000000400 */
[----:B------:R-:W3:Y:S04]  /*1dd0*/  LDS.U16 R80, [R102+0xc] ;  /* 0x00000c0066507984 */ /* 0x000ee80000000400 */
[----:B------:R-:W4:Y:S04]  /*1de0*/  LDS.U16 R79, [R102+0xe] ;  /* 0x00000e00664f7984 */ /* 0x000f280000000400 */
[----:B------:R-:W4:Y:S04]  /*1df0*/  LDS.U16 R72, [R102+0x10] ;  /* 0x0000100066487984 */ /* 0x000f280000000400 */
[----:B------:R-:W4:Y:S01]  /*1e00*/  LDS.U16 R70, [R102+0x12] ;  /* 0x0000120066467984 */ /* 0x000f220000000400 */
        /* <DEDUP_REMOVED lines=28> */
[----:B------:R-:W-:Y:S02]  /*1fd0*/  MOV R30, c[0x0][0x16c] ;  /* 0x00005b00001e7a02 */ /* 0x000fe40000000f00 */
[----:B------:R-:W-:Y:S01]  /*1fe0*/  FFMA.FTZ R29, R79, R29, R18 ;  /* 0x0000001d4f1d7223 */ /* 0x000fe20000010012 */
[----:B------:R-:W-:Y:S01]  /*1ff0*/  HADD2.F32 R18, -RZ, R94.H0_H0 ;  /* 0x2000005eff127230 */ /* 0x000fe20000004100 */
[----:B------:R-:W-:Y:S01]  /*2000*/  ISETP.GE.AND P5, PT, R30, 0x1, PT ;  /* 0x000000011e00780c */ /* 0x000fe20003fa6270 */
[----:B------:R-:W-:-:S03]  /*2010*/  HADD2.F32 R70, -RZ, R70.H0_H0 ;  /* 0x20000046ff467230 */ /* 0x000fc60000004100 */
[----:B------:R-:W-:Y:S01]  /*2020*/  FFMA.FTZ R29, R72, R18, R29 ;  /* 0x00000012481d7223 */ /* 0x000fe2000001001d */
[----:B------:R-:W-:Y:S05]  /*2030*/  @P4 BRA `(.L_x_2750) ;  /* 0x000001f000004947 */ /* 0x000fea0003800000 */
[----:B-12---:R-:W-:Y:S01]  /*2040*/  FMUL.FTZ R78, R78, 1.4426950216293334961 ;  /* 0x3fb8aa3b4e4e7820 */ /* 0x006fe20000410000 */
        /* <DEDUP_REMOVED lines=30> */
.L_x_2750:
[----:B-12---:R-:W-:Y:S05]  /*2230*/  BSYNC B0 ;  /* 0x0000000000007941 */ /* 0x006fea0003800000 */
.L_x_2749:
[----:B------:R-:W-:Y:S01]  /*2240*/  BSSY B0, `(.L_x_2751) ;  /* 0x0000027000007945 */ /* 0x000fe20003800000 */
[----:B------:R-:W-:Y:S01]  /*2250*/  FFMA.FTZ R29, R70, R20, R29 ;  /* 0x00000014461d7223 */ /* 0x000fe2000001001d */
[----:B------:R-:W-:Y:S01]  /*2260*/  FSETP.GTU.FTZ.AND P4, PT, R71, 20, PT ;  /* 0x41a000004700780b */ /* 0x000fe20003f9c000 */
[----:B------:R-:W-:Y:S01]  /*2270*/  HADD2.F32 R20, -RZ, R92.H0_H0 ;  /* 0x2000005cff147230 */ /* 0x000fe20000004100 */
[----:B------:R-:W-:Y:S01]  /*2280*/  FADD.FTZ R69, R27, R134 ;  /* 0x000000861b457221 */ /* 0x000fe20000010000 */
[----:B------:R-:W-:Y:S02]  /*2290*/  HADD2.F32 R67, -RZ, R28.H0_H0 ;  /* 0x2000001cff437230 */ /* 0x000fe40000004100 */
[----:B0-----:R-:W-:Y:S01]  /*22a0*/  HADD2.F32 R68, -RZ, R68.H0_H0 ;  /* 0x20000044ff447230 */ /* 0x001fe20000004100 */
        /* <DEDUP_REMOVED lines=32> */
.L_x_2752:
[----:B------:R-:W-:Y:S05]  /*24b0*/  BSYNC B0 ;  /* 0x0000000000007941 */ /* 0x000fea0003800000 */
.L_x_2751:
        /* <DEDUP_REMOVED lines=39> */
.L_x_2754:
[----:B------:R-:W-:Y:S05]  /*2730*/  BSYNC B0 ;  /* 0x0000000000007941 */ /* 0x000fea0003800000 */
.L_x_2753:
        /* <DEDUP_REMOVED lines=39> */
.L_x_2756:
[----:B------:R-:W-:Y:S05]  /*29b0*/  BSYNC B0 ;  /* 0x0000000000007941 */ /* 0x000fea0003800000 */
.L_x_2755:
        /* <DEDUP_REMOVED lines=39> */
.L_x_2758:
[----:B------:R-:W-:Y:S05]  /*2c30*/  BSYNC B0 ;  /* 0x0000000000007941 */ /* 0x000fea0003800000 */
.L_x_2757:
        /* <DEDUP_REMOVED lines=39> */
.L_x_2760:
[----:B------:R-:W-:Y:S05]  /*2eb0*/  BSYNC B0 ;  /* 0x0000000000007941 */ /* 0x000fea0003800000 */
.L_x_2759:
        /* <DEDUP_REMOVED lines=38> */
.L_x_2762:
[----:B------:R-:W-:Y:S05]  /*3120*/  BSYNC B0 ;  /* 0x0000000000007941 */ /* 0x000fea0003800000 */
.L_x_2761:
        /* <DEDUP_REMOVED lines=38> */
.L_x_2764:
[----:B------:R-:W-:Y:S05]  /*3390*/  BSYNC B0 ;  /* 0x0000000000007941 */ /* 0x000fea0003800000 */
.L_x_2763:
        /* <DEDUP_REMOVED lines=38> */
.L_x_2766:
[----:B------:R-:W-:Y:S05]  /*3600*/  BSYNC B0 ;  /* 0x0000000000007941 */ /* 0x000fea0003800000 */
.L_x_2765:
[----:B------:R-:W-:Y:S01]  /*3610*/  HADD2.F32 R5, -RZ, R0.H0_H0 ;  /* 0x20000000ff057230 */ /* 0x000fe20000004100 */
[----:B------:R-:W-:Y:S01]  /*3620*/  BSSY B0, `(.L_x_2767) ;  /* 0x0000026000007945 */ /* 0x000fe20003800000 */
[----:B------:R-:W-:Y:S01]  /*3630*/  HFMA2.MMA R50, -RZ, RZ, 0, 0 ;  /* 0x00000000ff327435 */ /* 0x000fe200000001ff */
[----:B------:R-:W-:Y:S01]  /*3640*/  FSETP.GTU.FTZ.AND P2, PT, R51, 20, PT ;  /* 0x41a000003300780b */ /* 0x000fe20003f5c000 */
[----:B------:R-:W-:Y:S01]  /*3650*/  CS2R R48, SRZ ;  /* 0x0000000000307805 */ /* 0x000fe2000001ff00 */
[----:B------:R-:W-:Y:S02]  /*3660*/  IMAD.MOV.U32 R47, RZ, RZ, RZ ;  /* 0x000000ffff2f7224 */ /* 0x000fe400078e00ff */
[----:B------:R-:W-:Y:S01]  /*3670*/  FADD.FTZ R46, R5, R134 ;  /* 0x00000086052e7221 */ /* 0x000fe20000010000 */
        /* <DEDUP_REMOVED lines=32> */
.L_x_2768:
[----:B------:R-:W-:Y:S05]  /*3880*/  BSYNC B0 ;  /* 0x0000000000007941 */ /* 0x000fea0003800000 */
.L_x_2767:
[----:B------:R-:W-:Y:S01]  /*3890*/  BSSY B0, `(.L_x_2769) ;  /* 0x0000025000007945 */ /* 0x000fe20003800000 */
[----:B------:R-:W-:Y:S01]  /*38a0*/  FSETP.GTU.FTZ.AND P1, PT, R46, 20, PT ;  /* 0x41a000002e00780b */ /* 0x000fe20003f3c000 */
[----:B------:R-:W-:Y:S01]  /*38b0*/  CS2R R44, SRZ ;  /* 0x00000000002c7805 */ /* 0x000fe2000001ff00 */
[----:B------:R-:W-:Y:S01]  /*38c0*/  CS2R R42, SRZ ;  /* 0x00000000002a7805 */ /* 0x000fe2000001ff00 */
[----:B------:R-:W-:Y:S01]  /*38d0*/  CS2R R40, SRZ ;  /* 0x0000000000287805 */ /* 0x000fe2000001ff00 */
        /* <DEDUP_REMOVED lines=32> */
.L_x_2770:
[----:B------:R-:W-:Y:S05]  /*3ae0*/  BSYNC B0 ;  /* 0x0000000000007941 */ /* 0x000fea0003800000 */
.L_x_2769:
        /* <DEDUP_REMOVED lines=33> */
.L_x_2772:
[----:B------:R-:W-:Y:S05]  /*3d00*/  BSYNC B0 ;  /* 0x0000000000007941 */ /* 0x000fea0003800000 */
.L_x_2771:
        /* <DEDUP_REMOVED lines=33> */
.L_x_2774:
[----:B------:R-:W-:Y:S05]  /*3f20*/  BSYNC B0 ;  /* 0x0000000000007941 */ /* 0x000fea0003800000 */
.L_x_2773:
        /* <DEDUP_REMOVED lines=33> */
.L_x_2776:
[----:B------:R-:W-:Y:S05]  /*4140*/  BSYNC B0 ;  /* 0x0000000000007941 */ /* 0x000fea0003800000 */
.L_x_2775:
        /* <DEDUP_REMOVED lines=33> */
.L_x_2778:
[----:B------:R-:W-:Y:S05]  /*4360*/  BSYNC B0 ;  /* 0x0000000000007941 */ /* 0x000fea0003800000 */
.L_x_2777:
        /* <DEDUP_REMOVED lines=33> */
.L_x_2780:
[----:B------:R-:W-:Y:S05]  /*4580*/  BSYNC B0 ;  /* 0x0000000000007941 */ /* 0x000fea0003800000 */
.L_x_2779:
        /* <DEDUP_REMOVED lines=24> */
[----:B------:R-:W-:Y:S01]  /*4710*/  HFMA2.MMA R50, -RZ, RZ, 0, 0 ;  /* 0x00000000ff327435 */ /* 0x000fe200000001ff */
[----:B------:R-:W-:Y:S01]  /*4720*/  CS2R R54, SRZ ;  /* 0x0000000000367805 */ /* 0x000fe2000001ff00 */
[----:B------:R-:W-:Y:S01]  /*4730*/  CS2R R52, SRZ ;  /* 0x0000000000347805 */ /* 0x000fe2000001ff00 */
[----:B------:R-:W-:Y:S01]  /*4740*/  LOP3.LUT R5, R0, 0xfffffe, RZ, 0xc0, !PT ;  /* 0x00fffffe00057812 */ /* 0x000fe200078ec0ff */
[----:B------:R-:W-:Y:S01]  /*4750*/  CS2R R48, SRZ ;  /* 0x0000000000307805 */ /* 0x000fe2000001ff00 */
[----:B------:R-:W-:Y:S01]  /*4760*/  MOV R0, RZ ;  /* 0x000000ff00007202 */ /* 0x000fe20000000f00 */
[----:B------:R-:W-:Y:S01]  /*4770*/  IMAD.MOV.U32 R47, RZ, RZ, RZ ;  /* 0x000000ffff2f7224 */ /* 0x000fe200078e00ff */
[----:B------:R-:W-:Y:S01]  /*4780*/  CS2R R44, SRZ ;  /* 0x00000000002c7805 */ /* 0x000fe2000001ff00 */
[----:B------:R-:W-:Y:S01]  /*4790*/  IMAD.IADD R20, R20, 0x1, -R5 ;  /* 0x0000000114147824 */ /* 0x000fe200078e0a05 */
[----:B------:R-:W-:Y:S01]  /*47a0*/  CS2R R42, SRZ ;  /* 0x00000000002a7805 */ /* 0x000fe2000001ff00 */
[----:B------:R-:W-:Y:S01]  /*47b0*/  CS2R R40, SRZ ;  /* 0x0000000000287805 */ /* 0x000fe2000001ff00 */
[----:B------:R-:W-:-:S02]  /*47c0*/  MOV R38, RZ ;  /* 0x000000ff00267202 */ /* 0x000fc40000000f00 */
.L_x_2829:
[----:B------:R-:W-:Y:S01]  /*47d0*/  IADD3 R155, -R119, c[0x0][0x168], RZ ;  /* 0x00005a00779b7a10 */ /* 0x000fe20007ffe1ff */
[----:B------:R-:W-:Y:S01]  /*47e0*/  IMAD R6, R136, c[0x0][0x180], RZ ;  /* 0x0000600088067a24 */ /* 0x000fe200078e02ff */
[----:B------:R-:W-:-:S02]  /*47f0*/  LOP3.LUT R4, R8, 0x20, RZ, 0xfc, !PT ;  /* 0x0000002008047812 */ /* 0x000fc400078efcff */
[----:B------:R-:W-:Y:S01]  /*4800*/  LOP3.LUT R16, R8, 0x40, RZ, 0xfc, !PT ;  /* 0x0000004008107812 */ /* 0x000fe200078efcff */
[C---:B------:R-:W-:Y:S01]  /*4810*/  IMAD R7, R143.reuse, c[0x0][0x184], R6 ;  /* 0x000061008f077a24 */ /* 0x040fe200078e0206 */
[-C--:B------:R-:W-:Y:S01]  /*4820*/  ISETP.GE.AND P4, PT, R4, R155.reuse, PT ;  /* 0x0000009b0400720c */ /* 0x080fe20003f86270 */
[----:B------:R-:W-:Y:S01]  /*4830*/  IMAD.WIDE.U32 R4, R143, c[0x0][0x180], RZ ;  /* 0x000060008f047a25 */ /* 0x000fe200078e00ff */
[----:B------:R-:W-:Y:S02]  /*4840*/  LOP3.LUT R6, R8, 0x60, RZ, 0xfc, !PT ;  /* 0x0000006008067812 */ /* 0x000fe400078efcff */
[----:B------:R-:W-:Y:S02]  /*4850*/  SHF.R.S32.HI R140, RZ, 0x1f, R23 ;  /* 0x0000001fff8c7819 */ /* 0x000fe40000011417 */
[----:B------:R-:W-:Y:S02]  /*4860*/  ISETP.GE.AND P5, PT, R16, R155, PT ;  /* 0x0000009b1000720c */ /* 0x000fe40003fa6270 */
[----:B------:R-:W-:-:S02]  /*4870*/  LOP3.LUT R16, R8, 0x80, RZ, 0xfc, !PT ;  /* 0x0000008008107812 */ /* 0x000fc400078efcff */
[----:B------:R-:W-:Y:S02]  /*4880*/  IADD3 R5, R5, R7, RZ ;  /* 0x0000000705057210 */ /* 0x000fe40007ffe0ff */
[-C--:B------:R-:W-:Y:S01]  /*4890*/  ISETP.GE.AND P6, PT, R6, R155.reuse, PT ;  /* 0x0000009b0600720c */ /* 0x080fe20003fc6270 */
[----:B------:R-:W-:Y:S01]  /*48a0*/  IMAD R6, R140, c[0x0][0x188], RZ ;  /* 0x000062008c067a24 */ /* 0x000fe200078e02ff */
[----:B------:R-:W-:Y:S01]  /*48b0*/  SHF.R.S32.HI R9, RZ, 0x1f, R8 ;  /* 0x0000001fff097819 */ /* 0x000fe20000011408 */
[C---:B------:R-:W-:Y:S01]  /*48c0*/  IMAD.WIDE.U32 R4, R23.reuse, c[0x0][0x188], R4 ;  /* 0x0000620017047a25 */ /* 0x040fe200078e0004 */
[-C--:B------:R-:W-:Y:S02]  /*48d0*/  ISETP.GE.AND P0, PT, R16, R155.reuse, PT ;  /* 0x0000009b1000720c */ /* 0x080fe40003f06270 */
[----:B------:R-:W-:Y:S01]  /*48e0*/  ISETP.GE.AND P3, PT, R8, R155, PT ;  /* 0x0000009b0800720c */ /* 0x000fe20003f66270 */
[----:B------:R-:W-:Y:S01]  /*48f0*/  IMAD R16, R140, c[0x0][0x1c0], RZ ;  /* 0x000070008c107a24 */ /* 0x000fe200078e02ff */
[----:B------:R-:W-:Y:S01]  /*4900*/  PRMT R145, RZ, 0x7610, R145 ;  /* 0x00007610ff917816 */ /* 0x000fe20000000091 */
[C---:B------:R-:W-:Y:S01]  /*4910*/  IMAD R17, R23.reuse, c[0x0][0x18c], R6 ;  /* 0x0000630017117a24 */ /* 0x040fe200078e0206 */
[----:B------:R-:W-:Y:S01]  /*4920*/  LOP3.LUT R138, R8, 0xa0, RZ, 0xfc, !PT ;  /* 0x000000a0088a7812 */ /* 0x000fe200078efcff */
[C---:B------:R-:W-:Y:S01]  /*4930*/  IMAD R19, R23.reuse, c[0x0][0x1c4], R16 ;  /* 0x0000710017137a24 */ /* 0x040fe200078e0210 */
[----:B------:R-:W-:Y:S01]  /*4940*/  LEA R16, P1, R4, c[0x0][0x220], 0x2 ;  /* 0x0000880004107a11 */ /* 0x000fe200078210ff */
[----:B------:R-:W-:Y:S01]  /*4950*/  IMAD.WIDE.U32 R6, R23, c[0x0][0x1c0], R8 ;  /* 0x0000700017067a25 */ /* 0x000fe200078e0008 */
[----:B------:R-:W-:-:S02]  /*4960*/  IADD3 R17, R5, R17, RZ ;  /* 0x0000001105117210 */ /* 0x000fc40007ffe0ff */
[----:B------:R-:W-:Y:S01]  /*4970*/  PRMT R147, RZ, 0x7610, R147 ;  /* 0x00007610ff937816 */ /* 0x000fe20000000093 */
[----:B------:R-:W-:Y:S01]  /*4980*/  IMAD.IADD R5, R7, 0x1, R19 ;  /* 0x0000000107057824 */ /* 0x000fe200078e0213 */
[----:B------:R-:W-:Y:S02]  /*4990*/  LEA R18, P2, R6, R125, 0x1 ;  /* 0x0000007d06127211 */ /* 0x000fe400078408ff */
[----:B------:R-:W-:Y:S02]  /*49a0*/  LEA.HI.X R17, R4, c[0x0][0x224], R17, 0x2, P1 ;  /* 0x0000890004117a11 */ /* 0x000fe400008f1411 */
[----:B------:R-:W-:Y:S02]  /*49b0*/  LEA.HI.X R19, R6, R123, R5, 0x1, P2 ;  /* 0x0000007b06137211 */ /* 0x000fe400010f0c05 */
[C---:B------:R-:W-:Y:S02]  /*49c0*/  LOP3.LUT R4, R8.reuse, 0xe0, RZ, 0xfc, !PT ;  /* 0x000000e008047812 */ /* 0x040fe400078efcff */
[----:B------:R-:W-:Y:S01]  /*49d0*/  LOP3.LUT R142, R8, 0xc0, RZ, 0xfc, !PT ;  /* 0x000000c0088e7812 */ /* 0x000fe200078efcff */
[----:B------:R-:W2:Y:S01]  /*49e0*/  @!P3 LDG.E.U16 R145, [R18.64] ;  /* 0x000000041291b981 */ /* 0x000ea2000c1e1500 */
[----:B------:R-:W-:-:S02]  /*49f0*/  ISETP.GE.AND P3, PT, R4, R155, PT ;  /* 0x0000009b0400720c */ /* 0x000fc40003f66270 */
[-C--:B------:R-:W-:Y:S01]  /*4a00*/  ISETP.GE.AND P1, PT, R138, R155.reuse, PT ;  /* 0x0000009b8a00720c */ /* 0x080fe20003f26270 */
[----:B------:R-:W3:Y:S01]  /*4a10*/  @!P5 LDG.E.U16 R147, [R18.64+0x80] ;  /* 0x000080041293d981 */ /* 0x000ee2000c1e1500 */
[----:B------:R-:W-:Y:S02]  /*4a20*/  LOP3.LUT R4, R8, 0x120, RZ, 0xfc, !PT ;  /* 0x0000012008047812 */ /* 0x000fe400078efcff */
[-C--:B------:R-:W-:Y:S01]  /*4a30*/  ISETP.GE.AND P2, PT, R142, R155.reuse, PT ;  /* 0x0000009b8e00720c */ /* 0x080fe20003f46270 */
[----:B------:R0:W4:Y:S01]  /*4a40*/  LDG.E R138, [R16.64] ;  /* 0x00000004108a7981 */ /* 0x000122000c1e1900 */
[----:B------:R-:W-:Y:S02]  /*4a50*/  PRMT R144, RZ, 0x7610, R144 ;  /* 0x00007610ff907816 */ /* 0x000fe40000000090 */
[----:B------:R-:W-:Y:S02]  /*4a60*/  PRMT R142, RZ, 0x7610, R142 ;  /* 0x00007610ff8e7816 */ /* 0x000fe4000000008e */
[----:B------:R-:W-:-:S02]  /*4a70*/  ISETP.GE.AND P5, PT, R4, R155, PT ;  /* 0x0000009b0400720c */ /* 0x000fc40003fa6270 */
[C---:B------:R-:W-:Y:S01]  /*4a80*/  LOP3.LUT R4, R8.reuse, 0x140, RZ, 0xfc, !PT ;  /* 0x0000014008047812 */ /* 0x040fe200078efcff */
[----:B------:R-:W3:Y:S01]  /*4a90*/  @!P6 LDG.E.U16 R144, [R18.64+0xc0] ;  /* 0x0000c0041290e981 */ /* 0x000ee2000c1e1500 */
[----:B------:R-:W-:Y:S02]  /*4aa0*/  LOP3.LUT R6, R8, 0x100, RZ, 0xfc, !PT ;  /* 0x0000010008067812 */ /* 0x000fe400078efcff */
[----:B------:R-:W-:Y:S01]  /*4ab0*/  PRMT R146, RZ, 0x7610, R146 ;  /* 0x00007610ff927816 */ /* 0x000fe20000000092 */
[----:B------:R-:W3:Y:S01]  /*4ac0*/  @!P4 LDG.E.U16 R142, [R18.64+0x40] ;  /* 0x00004004128ec981 */ /* 0x000ee2000c1e1500 */
[-C--:B------:R-:W-:Y:S02]  /*4ad0*/  ISETP.GE.AND P6, PT, R4, R155.reuse, PT ;  /* 0x0000009b0400720c */ /* 0x080fe40003fc6270 */
[----:B------:R-:W-:Y:S02]  /*4ae0*/  ISETP.GE.AND P4, PT, R6, R155, PT ;  /* 0x0000009b0600720c */ /* 0x000fe40003f86270 */
[----:B------:R-:W-:Y:S01]  /*4af0*/  LOP3.LUT R4, R8, 0x180, RZ, 0xfc, !PT ;  /* 0x0000018008047812 */ /* 0x000fe200078efcff */
[----:B------:R-:W3:Y:S01]  /*4b00*/  @!P1 LDG.E.U16 R146, [R18.64+0x140] ;  /* 0x0001400412929981 */ /* 0x000ee2000c1e1500 */
[----:B------:R-:W-:-:S02]  /*4b10*/  PRMT R149, RZ, 0x7610, R149 ;  /* 0x00007610ff957816 */ /* 0x000fc40000000095 */
[----:B------:R-:W-:Y:S02]  /*4b20*/  PRMT R151, RZ, 0x7610, R151 ;  /* 0x00007610ff977816 */ /* 0x000fe40000000097 */
[----:B------:R-:W-:Y:S02]  /*4b30*/  LOP3.LUT R6, R8, 0x160, RZ, 0xfc, !PT ;  /* 0x0000016008067812 */ /* 0x000fe400078efcff */
[----:B------:R-:W-:Y:S01]  /*4b40*/  ISETP.GE.AND P1, PT, R4, R155, PT ;  /* 0x0000009b0400720c */ /* 0x000fe20003f26270 */
[----:B------:R-:W3:Y:S01]  /*4b50*/  @!P0 LDG.E.U16 R149, [R18.64+0x100] ;  /* 0x0001000412958981 */ /* 0x000ee2000c1e1500 */
[----:B------:R-:W-:Y:S02]  /*4b60*/  LOP3.LUT R4, R8, 0x1a0, RZ, 0xfc, !PT ;  /* 0x000001a008047812 */ /* 0x000fe400078efcff */
[----:B------:R-:W-:Y:S01]  /*4b70*/  PRMT R148, RZ, 0x7610, R148 ;  /* 0x00007610ff947816 */ /* 0x000fe20000000094 */
[----:B------:R-:W3:Y:S01]  /*4b80*/  @!P2 LDG.E.U16 R151, [R18.64+0x180] ;  /* 0x000180041297a981 */ /* 0x000ee2000c1e1500 */
[----:B------:R-:W-:-:S02]  /*4b90*/  PRMT R153, RZ, 0x7610, R153 ;  /* 0x00007610ff997816 */ /* 0x000fc40000000099 */
[-C--:B------:R-:W-:Y:S02]  /*4ba0*/  ISETP.GE.AND P0, PT, R6, R155.reuse, PT ;  /* 0x0000009b0600720c */ /* 0x080fe40003f06270 */
[----:B------:R-:W-:Y:S01]  /*4bb0*/  LOP3.LUT R6, R8, 0x1c0, RZ, 0xfc, !PT ;  /* 0x000001c008067812 */ /* 0x000fe200078efcff */
[----:B------:R-:W3:Y:S01]  /*4bc0*/  @!P3 LDG.E.U16 R148, [R18.64+0x1c0] ;  /* 0x0001c0041294b981 */ /* 0x000ee2000c1e1500 */
[-C--:B------:R-:W-:Y:S02]  /*4bd0*/  ISETP.GE.AND P2, PT, R4, R155.reuse, PT ;  /* 0x0000009b0400720c */ /* 0x080fe40003f46270 */
[----:B------:R-:W-:Y:S01]  /*4be0*/  LOP3.LUT R4, R8, 0x1e0, RZ, 0xfc, !PT ;  /* 0x000001e008047812 */ /* 0x000fe200078efcff */
[----:B------:R-:W3:Y:S01]  /*4bf0*/  @!P4 LDG.E.U16 R153, [R18.64+0x200] ;  /* 0x000200041299c981 */ /* 0x000ee2000c1e1500 */
[-C--:B------:R-:W-:Y:S02]  /*4c00*/  ISETP.GE.AND P3, PT, R6, R155.reuse, PT ;  /* 0x0000009b0600720c */ /* 0x080fe40003f66270 */
[----:B------:R-:W-:-:S02]  /*4c10*/  ISETP.GE.AND P4, PT, R4, R155, PT ;  /* 0x0000009b0400720c */ /* 0x000fc40003f86270 */
[----:B------:R-:W-:Y:S02]  /*4c20*/  PRMT R150, RZ, 0x7610, R150 ;  /* 0x00007610ff967816 */ /* 0x000fe40000000096 */
[----:B------:R-:W-:Y:S02]  /*4c30*/  PRMT R155, RZ, 0x7610, R155 ;  /* 0x00007610ff9b7816 */ /* 0x000fe4000000009b */
[----:B------:R-:W-:Y:S02]  /*4c40*/  PRMT R152, RZ, 0x7610, R152 ;  /* 0x00007610ff987816 */ /* 0x000fe40000000098 */
[----:B------:R-:W-:Y:S01]  /*4c50*/  PRMT R157, RZ, 0x7610, R157 ;  /* 0x00007610ff9d7816 */ /* 0x000fe2000000009d */
[----:B------:R-:W3:Y:S01]  /*4c60*/  @!P5 LDG.E.U16 R150, [R18.64+0x240] ;  /* 0x000240041296d981 */ /* 0x000ee2000c1e1500 */
[----:B------:R-:W-:Y:S02]  /*4c70*/  PRMT R154, RZ, 0x7610, R154 ;  /* 0x00007610ff9a7816 */ /* 0x000fe4000000009a */
        /* <DEDUP_REMOVED lines=18> */
[----:B------:R1:W5:Y:S01]  /*4da0*/  LDG.E R140, [R6.64] ;  /* 0x00000004068c7981 */ /* 0x000362000c1e1900 */
[----:B------:R-:W-:Y:S02]  /*4db0*/  ISETP.NE.AND P1, PT, R124, RZ, PT ;  /* 0x000000ff7c00720c */ /* 0x000fe40003f25270 */
[----:B------:R-:W-:Y:S02]  /*4dc0*/  LEA R4, R20, R23, 0x8 ;  /* 0x0000001714047211 */ /* 0x000fe400078e40ff */
[----:B------:R-:W-:-:S09]  /*4dd0*/  LOP3.LUT P0, RZ, R124, 0x1f, RZ, 0xc0, !PT ;  /* 0x0000001f7cff7812 */ /* 0x000fd2000780c0ff */
[----:B------:R-:W-:Y:S02]  /*4de0*/  @P1 IADD3 R4, R124, 0x200, RZ ;  /* 0x000002007c041810 */ /* 0x000fe40007ffe0ff */
[----:B------:R-:W-:Y:S01]  /*4df0*/  ISETP.LT.OR P0, PT, R164, 0x2, P0 ;  /* 0x00000002a400780c */ /* 0x000fe20000701670 */
        /* <DEDUP_REMOVED lines=27> */
[----:B------:R-:W-:Y:S01]  /*4fb0*/  ISETP.GT.U32.AND P2, PT, R124, 0x1f, PT ;  /* 0x0000001f7c00780c */ /* 0x000fe20003f44070 */
[----:B--2---:R-:W-:Y:S01]  /*4fc0*/  STS.U16 [R118], R145 ;  /* 0x0000009176007388 */ /* 0x004fe20000000400 */
[----:B----4-:R-:W-:-:S04]  /*4fd0*/  FMUL.FTZ R6, R138, 1.4426950216293334961 ;  /* 0x3fb8aa3b8a067820 */ /* 0x010fc80000410000 */
[----:B------:R-:W-:-:S06]  /*4fe0*/  FMUL.FTZ R197, R6, R78 ;  /* 0x0000004e06c57220 */ /* 0x000fcc0000410000 */
[----:B------:R-:W0:Y:S01]  /*4ff0*/  MUFU.EX2 R197, R197 ;  /* 0x000000c500c57308 */ /* 0x000e220000000800 */
[----:B---3--:R1:W-:Y:S04]  /*5000*/  STS.U16 [R117+0x40], R142 ;  /* 0x0000408e75007388 */ /* 0x0083e80000000400 */
[----:B------:R-:W-:Y:S04]  /*5010*/  STS.U16 [R116+0x80], R147 ;  /* 0x0000809374007388 */ /* 0x000fe80000000400 */
[----:B------:R-:W-:Y:S04]  /*5020*/  STS.U16 [R115+0xc0], R144 ;  /* 0x0000c09073007388 */ /* 0x000fe80000000400 */
[----:B------:R-:W-:Y:S04]  /*5030*/  STS.U16 [R114+0x100], R149 ;  /* 0x0001009572007388 */ /* 0x000fe80000000400 */
[----:B------:R-:W-:Y:S04]  /*5040*/  STS.U16 [R113+0x140], R146 ;  /* 0x0001409271007388 */ /* 0x000fe80000000400 */
[----:B------:R-:W-:Y:S04]  /*5050*/  STS.U16 [R112+0x180], R151 ;  /* 0x0001809770007388 */ /* 0x000fe80000000400 */
[----:B------:R-:W-:Y:S04]  /*5060*/  STS.U16 [R111+0x1c0], R148 ;  /* 0x0001c0946f007388 */ /* 0x000fe80000000400 */
[----:B------:R-:W-:Y:S01]  /*5070*/  STS.U16 [R110+0x200], R153 ;  /* 0x000200996e007388 */ /* 0x000fe20000000400 */
[----:B-1----:R-:W-:-:S03]  /*5080*/  SHF.L.U32 R142, R4, 0x2, RZ ;  /* 0x00000002048e7819 */ /* 0x002fc600000006ff */
        /* <DEDUP_REMOVED lines=25> */
[----:B-1----:R-:W-:-:S02]  /*5220*/  FMUL.FTZ R156, R6, R77 ;  /* 0x0000004d069c7220 */ /* 0x002fc40000410000 */
[C---:B------:R-:W-:Y:S02]  /*5230*/  FMUL.FTZ R155, R6.reuse, R76 ;  /* 0x0000004c069b7220 */ /* 0x040fe40000410000 */
[----:B------:R-:W-:Y:S01]  /*5240*/  @!P0 IMAD.WIDE R4, R5, 0x8, R14 ;  /* 0x0000000805048825 */ /* 0x000fe200078e020e */
[----:B------:R-:W-:Y:S03]  /*5250*/  BAR.SYNC.DEFER_BLOCKING 0x0 ;  /* 0x0000000000007b1d */ /* 0x000fe60000010000 */
[----:B------:R-:W-:-:S03]  /*5260*/  FMUL.FTZ R154, R6, R75 ;  /* 0x0000004b069a7220 */ /* 0x000fc60000410000 */
[----:B------:R-:W0:Y:S01]  /*5270*/  MUFU.EX2 R156, R156 ;  /* 0x0000009c009c7308 */ /* 0x000e220000000800 */
[----:B------:R-:W-:-:S07]  /*5280*/  FMUL.FTZ R153, R6, R74 ;  /* 0x0000004a06997220 */ /* 0x000fce0000410000 */
[----:B------:R-:W1:Y:S01]  /*5290*/  MUFU.EX2 R155, R155 ;  /* 0x0000009b009b7308 */ /* 0x000e620000000800 */
[----:B------:R-:W-:-:S07]  /*52a0*/  FMUL.FTZ R152, R6, R73 ;  /* 0x0000004906987220 */ /* 0x000fce0000410000 */
[----:B------:R-:W0:Y:S01]  /*52b0*/  MUFU.EX2 R154, R154 ;  /* 0x0000009a009a7308 */ /* 0x000e220000000800 */
[----:B------:R1:W5:Y:S01]  /*52c0*/  @!P0 LDG.E.64 R16, [R4.64] ;  /* 0x0000000404108981 */ /* 0x000362000c1e1b00 */
[----:B------:R-:W-:Y:S01]  /*52d0*/  FMUL.FTZ R151, R6, R71 ;  /* 0x0000004706977220 */ /* 0x000fe20000410000 */
[----:B------:R-:W-:-:S05]  /*52e0*/  HADD2.F32 R144, -RZ, R99.H0_H0 ;  /* 0x20000063ff907230 */ /* 0x000fca0000004100 */
[----:B------:R-:W2:Y:S01]  /*52f0*/  MUFU.EX2 R153, R153 ;  /* 0x0000009900997308 */ /* 0x000ea20000000800 */
[----:B-1----:R-:W-:Y:S02]  /*5300*/  HADD2.F32 R5, -RZ, R163.H0_H0 ;  /* 0x200000a3ff057230 */ /* 0x002fe40000004100 */
[----:B------:R-:W-:-:S03]  /*5310*/  HADD2.F32 R4, -RZ, R101.H0_H0 ;  /* 0x20000065ff047230 */ /* 0x000fc60000004100 */
[----:B------:R-:W-:Y:S02]  /*5320*/  FMUL.FTZ R186, R5, R78 ;  /* 0x0000004e05ba7220 */ /* 0x000fe40000410000 */
[----:B------:R-:W-:Y:S01]  /*5330*/  FMUL.FTZ R195, R4, R77 ;  /* 0x0000004d04c37220 */ /* 0x000fe20000410000 */
[----:B------:R-:W1:Y:S01]  /*5340*/  MUFU.EX2 R152, R152 ;  /* 0x0000009800987308 */ /* 0x000e620000000800 */
[-C--:B0-----:R-:W-:Y:S02]  /*5350*/  FMUL.FTZ R142, R197, R156.reuse ;  /* 0x0000009cc58e7220 */ /* 0x081fe40000410000 */
[----:B------:R-:W-:Y:S02]  /*5360*/  FFMA.FTZ R4, R186, R156, R195 ;  /* 0x0000009cba047223 */ /* 0x000fe400000100c3 */
[----:B------:R-:W-:Y:S01]  /*5370*/  FMUL.FTZ R150, R6, R69 ;  /* 0x0000004506967220 */ /* 0x000fe20000410000 */
[----:B------:R-:W-:Y:S01]  /*5380*/  HADD2.F32 R145, -RZ, R98.H0_H0 ;  /* 0x20000062ff917230 */ /* 0x000fe20000004100 */
[----:B------:R-:W-:Y:S01]  /*5390*/  FMUL.FTZ R5, R155, R142 ;  /* 0x0000008e9b057220 */ /* 0x000fe20000410000 */
[----:B------:R-:W0:Y:S01]  /*53a0*/  MUFU.EX2 R151, R151 ;  /* 0x0000009700977308 */ /* 0x000e220000000800 */
[----:B------:R-:W-:-:S02]  /*53b0*/  FMUL.FTZ R193, R144, R75 ;  /* 0x0000004b90c17220 */ /* 0x000fc40000410000 */
[----:B------:R-:W-:Y:S02]  /*53c0*/  FFMA.FTZ R4, R155, R4, R184 ;  /* 0x000000049b047223 */ /* 0x000fe400000100b8 */
[----:B------:R-:W-:Y:S01]  /*53d0*/  FMUL.FTZ R149, R6, R67 ;  /* 0x0000004306957220 */ /* 0x000fe20000410000 */
[----:B------:R-:W-:Y:S01]  /*53e0*/  ISETP.NE.AND P0, PT, R124, 0x3f, PT ;  /* 0x0000003f7c00780c */ /* 0x000fe20003f05270 */
[C---:B------:R-:W-:Y:S01]  /*53f0*/  FMUL.FTZ R142, R154.reuse, R5 ;  /* 0x000000059a8e7220 */ /* 0x040fe20000410000 */
[----:B------:R-:W0:Y:S01]  /*5400*/  MUFU.EX2 R150, R150 ;  /* 0x0000009600967308 */ /* 0x000e220000000800 */
[----:B------:R-:W-:Y:S02]  /*5410*/  FMUL.FTZ R182, R145, R74 ;  /* 0x0000004a91b67220 */ /* 0x000fe40000410000 */
[----:B------:R-:W-:Y:S02]  /*5420*/  FFMA.FTZ R4, R154, R4, R193 ;  /* 0x000000049a047223 */ /* 0x000fe400000100c1 */
[----:B------:R-:W-:-:S02]  /*5430*/  FMUL.FTZ R148, R6, R65 ;  /* 0x0000004106947220 */ /* 0x000fc40000410000 */
[C---:B--2---:R-:W-:Y:S01]  /*5440*/  FMUL.FTZ R5, R153.reuse, R142 ;  /* 0x0000008e99057220 */ /* 0x044fe20000410000 */
[----:B------:R-:W2:Y:S01]  /*5450*/  MUFU.EX2 R149, R149 ;  /* 0x0000009500957308 */ /* 0x000ea20000000800 */
[----:B------:R-:W-:Y:S02]  /*5460*/  FFMA.FTZ R4, R153, R4, R182 ;  /* 0x0000000499047223 */ /* 0x000fe400000100b6 */
[----:B------:R-:W-:Y:S01]  /*5470*/  FMUL.FTZ R147, R6, R63 ;  /* 0x0000003f06937220 */ /* 0x000fe20000410000 */
[----:B------:R2:W3:Y:S01]  /*5480*/  @P0 LDS R177, [R124.X4+0x2514] ;  /* 0x002514007cb10984 */ /* 0x0004e20000004800 */
[C---:B-1----:R-:W-:Y:S02]  /*5490*/  FMUL.FTZ R142, R152.reuse, R5 ;  /* 0x00000005988e7220 */ /* 0x042fe40000410000 */
[----:B------:R-:W-:Y:S01]  /*54a0*/  FFMA.FTZ R4, R152, R4, R191 ;  /* 0x0000000498047223 */ /* 0x000fe200000100bf */
[----:B------:R-:W1:Y:S01]  /*54b0*/  MUFU.EX2 R148, R148 ;  /* 0x0000009400947308 */ /* 0x000e620000000800 */
[----:B------:R-:W-:-:S02]  /*54c0*/  FMUL.FTZ R146, R6, R61 ;  /* 0x0000003d06927220 */ /* 0x000fc40000410000 */
[C---:B0-----:R-:W-:Y:S02]  /*54d0*/  FMUL.FTZ R5, R151.reuse, R142 ;  /* 0x0000008e97057220 */ /* 0x041fe40000410000 */
[----:B------:R-:W-:-:S03]  /*54e0*/  FFMA.FTZ R4, R151, R4, R180 ;  /* 0x0000000497047223 */ /* 0x000fc600000100b4 */
[----:B------:R-:W0:Y:S01]  /*54f0*/  MUFU.EX2 R147, R147 ;  /* 0x0000009300937308 */ /* 0x000e220000000800 */
[----:B------:R-:W-:Y:S02]  /*5500*/  FMUL.FTZ R145, R6, R59 ;  /* 0x0000003b06917220 */ /* 0x000fe40000410000 */
[C---:B------:R-:W-:Y:S02]  /*5510*/  FMUL.FTZ R158, R150.reuse, R5 ;  /* 0x00000005969e7220 */ /* 0x040fe40000410000 */
[----:B------:R-:W-:-:S03]  /*5520*/  FFMA.FTZ R4, R150, R4, R189 ;  /* 0x0000000496047223 */ /* 0x000fc600000100bd */
[----:B------:R-:W0:Y:S01]  /*5530*/  MUFU.EX2 R146, R146 ;  /* 0x0000009200927308 */ /* 0x000e220000000800 */
[----:B------:R-:W-:Y:S02]  /*5540*/  FMUL.FTZ R144, R6, R56 ;  /* 0x0000003806907220 */ /* 0x000fe40000410000 */
[C---:B--2---:R-:W-:Y:S02]  /*5550*/  FMUL.FTZ R5, R149.reuse, R158 ;  /* 0x0000009e95057220 */ /* 0x044fe40000410000 */
[----:B------:R-:W-:-:S03]  /*5560*/  FFMA.FTZ R4, R149, R4, R178 ;  /* 0x0000000495047223 */ /* 0x000fc600000100b2 */
[----:B------:R-:W2:Y:S01]  /*5570*/  MUFU.EX2 R145, R145 ;  /* 0x0000009100917308 */ /* 0x000ea20000000800 */
        /* <DEDUP_REMOVED lines=8> */
[C---:B------:R-:W-:Y:S02]  /*5600*/  FMUL.FTZ R6, R146.reuse, R5 ;  /* 0x0000000592067220 */ /* 0x040fe40000410000 */
[----:B------:R-:W-:Y:S01]  /*5610*/  FFMA.FTZ R4, R146, R4, R203 ;  /* 0x0000000492047223 */ /* 0x000fe200000100cb */
[----:B------:R-:W-:-:S04]  /*5620*/  HADD2.F32 R158, -RZ, R88.H0_H0 ;  /* 0x20000058ff9e7230 */ /* 0x000fc80000004100 */
[----:B------:R-:W3:Y:S01]  /*5630*/  MUFU.EX2 R174, R174 ;  /* 0x000000ae00ae7308 */ /* 0x000ee20000000800 */
[C---:B--2---:R-:W-:Y:S02]  /*5640*/  FMUL.FTZ R5, R145.reuse, R6 ;  /* 0x0000000691057220 */ /* 0x044fe40000410000 */
[----:B------:R-:W-:Y:S02]  /*5650*/  FFMA.FTZ R4, R145, R4, R188 ;  /* 0x0000000491047223 */ /* 0x000fe400000100bc */
[----:B-1----:R-:W-:Y:S02]  /*5660*/  FMUL.FTZ R5, R144, R5 ;  /* 0x0000000590057220 */ /* 0x002fe40000410000 */
[----:B------:R-:W-:Y:S02]  /*5670*/  FMUL.FTZ R215, R158, R51 ;  /* 0x000000339ed77220 */ /* 0x000fe40000410000 */
[----:B------:R-:W-:Y:S02]  /*5680*/  FFMA.FTZ R4, R144, R4, R201 ;  /* 0x0000000490047223 */ /* 0x000fe400000100c9 */
[----:B0-----:R-:W-:-:S02]  /*5690*/  FMUL.FTZ R5, R142, R5 ;  /* 0x000000058e057220 */ /* 0x001fc40000410000 */
[----:B------:R-:W-:Y:S02]  /*56a0*/  FFMA.FTZ R6, R142, R4, R215 ;  /* 0x000000048e067223 */ /* 0x000fe400000100d7 */
[C---:B---3--:R-:W-:Y:S02]  /*56b0*/  FMUL.FTZ R4, R174.reuse, R5 ;  /* 0x00000005ae047220 */ /* 0x048fe40000410000 */
[----:B------:R-:W-:Y:S01]  /*56c0*/  FFMA.FTZ R5, R174, R6, R199 ;  /* 0x00000006ae057223 */ /* 0x000fe200000100c7 */
[----:B------:R-:W-:Y:S05]  /*56d0*/  @P0 BRA `(.L_x_2783) ;  /* 0x0000008000000947 */ /* 0x000fea0003800000 */
[----:B----4-:R-:W-:Y:S01]  /*56e0*/  ISETP.NE.AND P0, PT, R164, c[0x0][0x174], PT ;  /* 0x00005d00a4007a0c */ /* 0x010fe20003f05270 */
[----:B------:R-:W-:-:S12]  /*56f0*/  IMAD.MOV.U32 R177, RZ, RZ, 0x3f800000 ;  /* 0x3f800000ffb17424 */ /* 0x000fd800078e00ff */
[----:B------:R-:W-:-:S04]  /*5700*/  @P0 IADD3 R7, -R121, c[0x0][0x174], RZ ;  /* 0x00005d0079070a10 */ /* 0x000fc80007ffe1ff */
[----:B------:R-:W-:-:S04]  /*5710*/  @P0 LEA.HI R6, R7, R7, RZ, 0x1 ;  /* 0x0000000707060211 */ /* 0x000fc800078f08ff */
[----:B------:R-:W-:-:S04]  /*5720*/  @P0 LOP3.LUT R6, R6, 0xfffffe, RZ, 0xc0, !PT ;  /* 0x00fffffe06060812 */ /* 0x000fc800078ec0ff */
[----:B------:R-:W-:-:S04]  /*5730*/  @P0 IADD3 R6, -R6, R7, RZ ;  /* 0x0000000706060210 */ /* 0x000fc80007ffe1ff */
[----:B------:R-:W-:-:S05]  /*5740*/  @P0 LEA R6, R6, R23, 0x8 ;  /* 0x0000001706060211 */ /* 0x000fca00078e40ff */
[----:B------:R0:W1:Y:S02]  /*5750*/  @P0 LDS R177, [R6.X4+0x1d10] ;  /* 0x001d100006b10984 */ /* 0x0000640000004800 */
.L_x_2783:
[----:B----4-:R-:W-:Y:S05]  /*5760*/  BSYNC B0 ;  /* 0x0000000000007941 */ /* 0x010fea0003800000 */
.L_x_2782:
        /* <DEDUP_REMOVED lines=57> */
.L_x_2841:
        /* <DEDUP_REMOVED lines=24> */
.L_x_2842:
[----:B------:R-:W-:Y:S01]  /*5c80*/  ISETP.GE.AND P0, PT, R122, 0x10, PT ;  /* 0x000000107a00780c */ /* 0x000fe20003f06270 */
[----:B------:R-:W-:Y:S01]  /*5c90*/  IMAD.MOV.U32 R214, RZ, RZ, R204 ;  /* 0x000000ffffd67224 */ /* 0x000fe200078e00cc */
[----:B0-----:R-:W-:-:S11]  /*5ca0*/  MOV R7, R206 ;  /* 0x000000ce00077202 */ /* 0x001fd60000000f00 */
        /* <DEDUP_REMOVED lines=8> */
[----:B-1----:R-:W-:Y:S05]  /*5d30*/  CALL.REL.NOINC `($__internal_115_$__cuda_sm70_shflsync_idx_p) ;  /* 0x00005b5000007944 */ /* 0x002fea0003c00000 */
.L_x_2788:
[----:B------:R-:W-:Y:S05]  /*5d40*/  BRA.CONV ~URZ, `(.L_x_2789) ;  /* 0x000000637f007947 */ /* 0x000fea000b800000 */
[----:B-1----:R-:W-:Y:S01]  /*5d50*/  HFMA2.MMA R212, -RZ, RZ, 0, 1.847743988037109375e-06 ;  /* 0x0000001fffd47435 */ /* 0x002fe200000001ff */
[----:B0-----:R-:W-:Y:S01]  /*5d60*/  MOV R216, R214 ;  /* 0x000000d600d87202 */ /* 0x001fe20000000f00 */
[----:B------:R-:W-:Y:S01]  /*5d70*/  IMAD.MOV.U32 R217, RZ, RZ, 0x1f ;  /* 0x0000001fffd97424 */ /* 0x000fe200078e00ff */
[----:B------:R-:W-:-:S02]  /*5d80*/  MOV R219, 0xffffffff ;  /* 0xffffffff00db7802 */ /* 0x000fc40000000f00 */
[----:B------:R-:W-:Y:S02]  /*5d90*/  MOV R4, 0x5db0 ;  /* 0x00005db000047802 */ /* 0x000fe40000000f00 */
[----:B------:R-:W-:Y:S05]  /*5da0*/  CALL.REL.NOINC `($__internal_115_$__cuda_sm70_shflsync_idx_p) ;  /* 0x00005ae000007944 */ /* 0x000fea0003c00000 */
.L_x_2789:
[----:B------:R-:W-:Y:S05]  /*5db0*/  BRA.DIV ~URZ, `(.L_x_2790) ;  /* 0x000051227f007947 */ /* 0x000fea000b800000 */
[----:B------:R-:W2:Y:S04]  /*5dc0*/  SHFL.IDX PT, R16, R16, RZ, 0x1f ;  /* 0x00001fff10107589 */ /* 0x000ea800000e0000 */
[----:B------:R3:W4:Y:S04]  /*5dd0*/  SHFL.IDX PT, R5, R17, RZ, 0x1f ;  /* 0x00001fff11057589 */ /* 0x00072800000e0000 */
[----:B------:R3:W0:Y:S04]  /*5de0*/  SHFL.UP PT, R204, R7, 0x1, RZ ;  /* 0x0420000007cc7989 */ /* 0x00062800000e00ff */
[----:B------:R3:W1:Y:S02]  /*5df0*/  SHFL.UP PT, R206, R214, 0x1, RZ ;  /* 0x04200000d6ce7989 */ /* 0x00066400000e00ff */
.L_x_2843:
[----:B---3--:R-:W3:Y:S01]  /*5e00*/  LDS.64 R6, [R124.X16+0x1900] ;  /* 0x001900007c067984 */ /* 0x008ee2000000ca00 */
[----:B--2---:R-:W-:Y:S01]  /*5e10*/  MOV R4, R16 ;  /* 0x0000001000047202 */ /* 0x004fe20000000f00 */
[----:B01--4-:R-:W-:-:S04]  /*5e20*/  @P1 FFMA.FTZ R5, R5, R204, R206 ;  /* 0x000000cc05051223 */ /* 0x013fc800000100ce */
[----:B------:R-:W-:Y:S02]  /*5e30*/  @P1 FMUL.FTZ R4, R4, R204 ;  /* 0x000000cc04041220 */ /* 0x000fe40000410000 */
[C---:B---3--:R-:W-:Y:S02]  /*5e40*/  FFMA.FTZ R7, R6.reuse, R5, R7 ;  /* 0x0000000506077223 */ /* 0x048fe40000010007 */
[----:B------:R-:W-:-:S05]  /*5e50*/  FMUL.FTZ R6, R6, R4 ;  /* 0x0000000406067220 */ /* 0x000fca0000410000 */
[----:B------:R0:W-:Y:S02]  /*5e60*/  STS.128 [R124.X16+0x1900], R4 ;  /* 0x001900047c007388 */ /* 0x0001e4000000cc00 */
.L_x_2785:
[----:B------:R-:W-:Y:S05]  /*5e70*/  BSYNC B0 ;  /* 0x0000000000007941 */ /* 0x000fea0003800000 */
.L_x_2784:
[----:B------:R-:W-:Y:S01]  /*5e80*/  WARPSYNC 0xffffffff ;  /* 0xffffffff00007948 */ /* 0x000fe20003800000 */
[----:B------:R-:W-:Y:S01]  /*5e90*/  BAR.SYNC.DEFER_BLOCKING 0x0 ;  /* 0x0000000000007b1d */ /* 0x000fe20000010000 */
[----:B01----:R-:W-:Y:S01]  /*5ea0*/  FMUL.FTZ R7, R174, R177 ;  /* 0x000000b1ae077220 */ /* 0x003fe20000410000 */
[----:B------:R-:W-:Y:S01]  /*5eb0*/  LOP3.LUT P0, RZ, R124, 0x1f, RZ, 0xc0, !PT ;  /* 0x0000001f7cff7812 */ /* 0x000fe2000780c0ff */
[----:B------:R-:W-:Y:S01]  /*5ec0*/  FFMA.FTZ R5, R174, R176, R183 ;  /* 0x000000b0ae057223 */ /* 0x000fe200000100b7 */
[----:B------:R-:W-:Y:S01]  /*5ed0*/  HFMA2.MMA R17, -RZ, RZ, 0, 0 ;  /* 0x00000000ff117435 */ /* 0x000fe200000001ff */
        /* <DEDUP_REMOVED lines=13> */
[----:B------:R-:W-:Y:S02]  /*5fb0*/  IMAD.MOV.U32 R16, RZ, RZ, 0x3f800000 ;  /* 0x3f800000ff107424 */ /* 0x000fe400078e00ff */
        /* <DEDUP_REMOVED lines=50> */
.L_x_2844:
        /* <DEDUP_REMOVED lines=26> */
.L_x_2845:
[----:B------:R-:W5:Y:S01]  /*6480*/  LDS.64 R4, [R124.X16+0x1b18] ;  /* 0x001b18007c047984 */ /* 0x000f62000000ca00 */
[----:B------:R-:W-:Y:S01]  /*6490*/  ISETP.NE.AND P0, PT, R124, 0x1f, PT ;  /* 0x0000001f7c00780c */ /* 0x000fe20003f05270 */
[----:B-1-3--:R-:W-:Y:S01]  /*64a0*/  FFMA.FTZ R17, R17, R204, R206 ;  /* 0x000000cc11117223 */ /* 0x00afe200000100ce */
        /* <DEDUP_REMOVED lines=8> */
.L_x_2792:
[----:B-12---:R-:W-:Y:S05]  /*6530*/  BSYNC B0 ;  /* 0x0000000000007941 */ /* 0x006fea0003800000 */
.L_x_2791:
[----:B------:R-:W-:Y:S01]  /*6540*/  WARPSYNC 0xffffffff ;  /* 0xffffffff00007948 */ /* 0x000fe20003800000 */
[----:B------:R-:W-:Y:S01]  /*6550*/  BAR.SYNC.DEFER_BLOCKING 0x0 ;  /* 0x0000000000007b1d */ /* 0x000fe20000010000 */
[----:B0-----:R-:W-:Y:S01]  /*6560*/  FMUL.FTZ R5, R194, R197 ;  /* 0x000000c5c2057220 */ /* 0x001fe20000410000 */
[----:B------:R-:W-:Y:S01]  /*6570*/  ISETP.NE.AND P1, PT, R124, RZ, PT ;  /* 0x000000ff7c00720c */ /* 0x000fe20003f25270 */
[----:B------:R-:W-:Y:S01]  /*6580*/  FMUL.FTZ R207, R207, R186 ;  /* 0x000000bacfcf7220 */ /* 0x000fe20000410000 */
[----:B------:R-:W-:Y:S01]  /*6590*/  HADD2.F32 R208, -RZ, R89.H0_H0 ;  /* 0x20000059ffd07230 */ /* 0x000fe20000004100 */
[----:B------:R-:W-:Y:S01]  /*65a0*/  FFMA.FTZ R4, R86, R5, RZ ;  /* 0x0000000556047223 */ /* 0x000fe200000100ff */
[----:B------:R-:W-:Y:S01]  /*65b0*/  IADD3 R216, -R119, c[0x0][0x168], -R124 ;  /* 0x00005a0077d87a10 */ /* 0x000fe20007ffe97c */
[----:B------:R-:W-:Y:S01]  /*65c0*/  FMUL.FTZ R196, R196, R195 ;  /* 0x000000c3c4c47220 */ /* 0x000fe20000410000 */
[----:B------:R-:W-:Y:S01]  /*65d0*/  HADD2.F32 R206, -RZ, R90.H0_H0 ;  /* 0x2000005affce7230 */ /* 0x000fe20000004100 */
[----:B------:R-:W-:Y:S01]  /*65e0*/  FFMA.FTZ R207, R85, R207, R4 ;  /* 0x000000cf55cf7223 */ /* 0x000fe20000010004 */
[----:B------:R-:W-:Y:S01]  /*65f0*/  MOV R4, R124 ;  /* 0x0000007c00047202 */ /* 0x000fe20000000f00 */
[----:B------:R-:W-:Y:S01]  /*6600*/  FMUL.FTZ R209, R209, R184 ;  /* 0x000000b8d1d17220 */ /* 0x000fe20000410000 */
[----:B------:R-:W-:Y:S01]  /*6610*/  HADD2.F32 R210, -RZ, R87.H0_H0 ;  /* 0x20000057ffd27230 */ /* 0x000fe20000004100 */
[----:B------:R-:W-:Y:S01]  /*6620*/  FFMA.FTZ R196, R84, R196, R207 ;  /* 0x000000c454c47223 */ /* 0x000fe200000100cf */
[----:B------:R-:W-:Y:S01]  /*6630*/  BSSY B0, `(.L_x_2795) ;  /* 0x00000c4000007945 */ /* 0x000fe20003800000 */
        /* <DEDUP_REMOVED lines=9> */
[----:B------:R-:W-:-:S02]  /*66d0*/  FFMA.FTZ R200, R80, R200, R211 ;  /* 0x000000c850c87223 */ /* 0x000fc400000100d3 */
[----:B------:R-:W-:Y:S02]  /*66e0*/  FMUL.FTZ R202, R202, R189 ;  /* 0x000000bdcaca7220 */ /* 0x000fe40000410000 */
[----:B------:R-:W-:Y:S01]  /*66f0*/  FFMA.FTZ R213, R79, R213, R200 ;  /* 0x000000d54fd57223 */ /* 0x000fe200000100c8 */
[----:B------:R-:W-:Y:S01]  /*6700*/  HADD2.F32 R200, -RZ, R92.H0_H0 ;  /* 0x2000005cffc87230 */ /* 0x000fe20000004100 */
[----:B------:R-:W-:Y:S02]  /*6710*/  FMUL.FTZ R205, R205, R178 ;  /* 0x000000b2cdcd7220 */ /* 0x000fe40000410000 */
[----:B------:R-:W-:Y:S01]  /*6720*/  FFMA.FTZ R213, R72, R202, R213 ;  /* 0x000000ca48d57223 */ /* 0x000fe200000100d5 */
[----:B------:R-:W-:Y:S01]  /*6730*/  HADD2.F32 R202, -RZ, R91.H0_H0 ;  /* 0x2000005bffca7230 */ /* 0x000fe20000004100 */
[----:B------:R-:W-:Y:S02]  /*6740*/  IMAD R6, R166, c[0x0][0x2b8], RZ ;  /* 0x0000ae00a6067a24 */ /* 0x000fe400078e02ff */
[----:B------:R-:W-:-:S02]  /*6750*/  IMAD.MOV.U32 R5, RZ, RZ, RZ ;  /* 0x000000ffff057224 */ /* 0x000fc400078e00ff */
[----:B------:R-:W-:Y:S02]  /*6760*/  FFMA.FTZ R205, R70, R205, R213 ;  /* 0x000000cd46cd7223 */ /* 0x000fe400000100d5 */
[----:B------:R-:W-:Y:S02]  /*6770*/  FMUL.FTZ R18, R18, R187 ;  /* 0x000000bb12127220 */ /* 0x000fe40000410000 */
[C---:B------:R-:W-:Y:S02]  /*6780*/  IMAD R7, R139.reuse, c[0x0][0x2bc], R6 ;  /* 0x0000af008b077a24 */ /* 0x040fe400078e0206 */
[----:B------:R-:W-:-:S04]  /*6790*/  IMAD.WIDE.U32 R4, R139, c[0x0][0x2b8], R4 ;  /* 0x0000ae008b047a25 */ /* 0x000fc800078e0004 */
[----:B------:R-:W-:Y:S01]  /*67a0*/  FFMA.FTZ R205, R68, R18, R205 ;  /* 0x0000001244cd7223 */ /* 0x000fe200000100cd */
[----:B------:R-:W-:Y:S01]  /*67b0*/  IADD3 R5, R5, R7, RZ ;  /* 0x0000000705057210 */ /* 0x000fe20007ffe0ff */
[----:B------:R-:W-:Y:S02]  /*67c0*/  FMUL.FTZ R6, R19, R190 ;  /* 0x000000be13067220 */ /* 0x000fe40000410000 */
[----:B------:R-:W-:Y:S02]  /*67d0*/  FMUL.FTZ R192, R192, R203 ;  /* 0x000000cbc0c07220 */ /* 0x000fe40000410000 */
[----:B------:R-:W-:Y:S02]  /*67e0*/  FFMA.FTZ R205, R66, R6, R205 ;  /* 0x0000000642cd7223 */ /* 0x000fe400000100cd */
[----:B------:R-:W-:Y:S02]  /*67f0*/  IMAD R196, R165, c[0x0][0x2c0], RZ ;  /* 0x0000b000a5c47a24 */ /* 0x000fe400078e02ff */
[----:B------:R-:W-:Y:S01]  /*6800*/  FFMA.FTZ R209, R64, R192, R205 ;  /* 0x000000c040d17223 */ /* 0x000fe200000100cd */
[----:B------:R-:W-:Y:S01]  /*6810*/  SHF.L.U32 R205, R21, 0x2, RZ ;  /* 0x0000000215cd7819 */ /* 0x000fe200000006ff */
[----:B0-----:R-:W-:-:S02]  /*6820*/  FFMA.FTZ R177, R194, R177, R176 ;  /* 0x000000b1c2b17223 */ /* 0x001fc400000100b0 */
[----:B------:R-:W-:Y:S02]  /*6830*/  FMUL.FTZ R176, R185, R201 ;  /* 0x000000c9b9b07220 */ /* 0x000fe40000410000 */
[----:B------:R-:W-:Y:S02]  /*6840*/  FFMA.FTZ R174, R174, R177, R183 ;  /* 0x000000b1aeae7223 */ /* 0x000fe400000100b7 */
[C---:B------:R-:W-:Y:S02]  /*6850*/  IMAD R7, R137.reuse, c[0x0][0x2c4], R196 ;  /* 0x0000b10089077a24 */ /* 0x040fe400078e02c4 */
[----:B------:R-:W-:Y:S01]  /*6860*/  FFMA.FTZ R175, R142, R174, R175 ;  /* 0x000000ae8eaf7223 */ /* 0x000fe200000100af */
[----:B------:R-:W-:Y:S01]  /*6870*/  SHF.L.U32 R142, R124, 0x4, RZ ;  /* 0x000000047c8e7819 */ /* 0x000fe200000006ff */
[----:B------:R-:W-:-:S04]  /*6880*/  IMAD.WIDE.U32 R18, R137, c[0x0][0x2c0], R4 ;  /* 0x0000b00089127a25 */ /* 0x000fc800078e0004 */
[----:B------:R-:W-:Y:S01]  /*6890*/  FFMA.FTZ R144, R144, R175, R173 ;  /* 0x000000af90907223 */ /* 0x000fe200000100ad */
[----:B------:R-:W-:Y:S01]  /*68a0*/  IADD3 R19, R19, R7, RZ ;  /* 0x0000000713137210 */ /* 0x000fe20007ffe0ff */
[----:B------:R-:W-:Y:S01]  /*68b0*/  FFMA.FTZ R209, R62, R176, R209 ;  /* 0x000000b03ed17223 */ /* 0x000fe200000100d1 */
[C---:B------:R-:W-:Y:S01]  /*68c0*/  LEA R4, P0, R18.reuse, c[0x0][0x320], 0x2 ;  /* 0x0000c80012047a11 */ /* 0x040fe200078010ff */
[----:B------:R-:W-:Y:S01]  /*68d0*/  FFMA.FTZ R145, R145, R144, R172 ;  /* 0x0000009091917223 */ /* 0x000fe200000100ac */
[----:B------:R-:W-:Y:S01]  /*68e0*/  SHF.L.U64.HI R7, R21, 0x2, R0 ;  /* 0x0000000215077819 */ /* 0x000fe20000010200 */
[----:B------:R-:W-:Y:S01]  /*68f0*/  FMUL.FTZ R179, R179, R188 ;  /* 0x000000bcb3b37220 */ /* 0x000fe20000410000 */
[----:B------:R-:W-:Y:S01]  /*6900*/  LEA.HI.X R5, R18, c[0x0][0x324], R19, 0x2, P0 ;  /* 0x0000c90012057a11 */ /* 0x000fe200000f1413 */
[----:B------:R-:W-:Y:S01]  /*6910*/  FFMA.FTZ R146, R146, R145, R171 ;  /* 0x0000009192927223 */ /* 0x000fe200000100ab */
[----:B------:R-:W-:Y:S01]  /*6920*/  IADD3 R18, P2, R119, R18, RZ ;  /* 0x0000001277127210 */ /* 0x000fe20007f5e0ff */
[----:B------:R-:W-:-:S02]  /*6930*/  FMUL.FTZ R181, R181, R199 ;  /* 0x000000c7b5b57220 */ /* 0x000fc40000410000 */
[----:B------:R-:W-:Y:S01]  /*6940*/  FFMA.FTZ R147, R147, R146, R170 ;  /* 0x0000009293937223 */ /* 0x000fe200000100aa */
[----:B------:R-:W-:Y:S01]  /*6950*/  LEA.HI.X.SX32 R19, R119, R19, 0x1, P2 ;  /* 0x0000001377137211 */ /* 0x000fe200010f0eff */
[----:B------:R-:W-:Y:S02]  /*6960*/  IMAD R207, R121, -0x400, R132 ;  /* 0xfffffc0079cf7824 */ /* 0x000fe400078e0284 */
[----:B------:R-:W-:Y:S02]  /*6970*/  FFMA.FTZ R148, R148, R147, R169 ;  /* 0x0000009394947223 */ /* 0x000fe400000100a9 */
[----:B------:R-:W-:Y:S01]  /*6980*/  FFMA.FTZ R179, R60, R179, R209 ;  /* 0x000000b33cb37223 */ /* 0x000fe200000100d1 */
[----:B------:R-:W-:Y:S01]  /*6990*/  SHF.R.S32.HI R196, RZ, 0x1f, R207 ;  /* 0x0000001fffc47819 */ /* 0x000fe200000114cf */
[----:B------:R-:W-:Y:S01]  /*69a0*/  FFMA.FTZ R149, R149, R148, R168 ;  /* 0x0000009495957223 */ /* 0x000fe200000100a8 */
[----:B------:R-:W-:Y:S01]  /*69b0*/  LEA R6, P0, R207, R4, 0x2 ;  /* 0x00000004cf067211 */ /* 0x000fe200078010ff */
[----:B------:R-:W-:-:S02]  /*69c0*/  FMUL.FTZ R176, R58, R181 ;  /* 0x000000b53ab07220 */ /* 0x000fc40000410000 */
[----:B------:R-:W-:Y:S02]  /*69d0*/  FFMA.FTZ R150, R150, R149, R167 ;  /* 0x0000009596967223 */ /* 0x000fe400000100a7 */
[----:B------:R-:W-:Y:S02]  /*69e0*/  FMUL.FTZ R167, R140, R189 ;  /* 0x000000bd8ca77220 */ /* 0x000fe40000410000 */
[----:B------:R-:W-:Y:S01]  /*69f0*/  FFMA.FTZ R151, R151, R150, R162 ;  /* 0x0000009697977223 */ /* 0x000fe200000100a2 */
[----:B------:R-:W-:Y:S01]  /*6a00*/  HADD2.F32 R162, -RZ, R98.H0_H0 ;  /* 0x20000062ffa27230 */ /* 0x000fe20000004100 */
[----:B------:R-:W-:Y:S02]  /*6a10*/  FMUL.FTZ R168, R72, R167 ;  /* 0x000000a748a87220 */ /* 0x000fe40000410000 */
[----:B------:R-:W-:Y:S02]  /*6a20*/  FFMA.FTZ R167, R152, R151, R161 ;  /* 0x0000009798a77223 */ /* 0x000fe400000100a1 */
[----:B------:R-:W-:-:S02]  /*6a30*/  FADD.FTZ R176, R179, R176 ;  /* 0x000000b0b3b07221 */ /* 0x000fc40000010000 */
[C---:B------:R-:W-:Y:S02]  /*6a40*/  FMUL.FTZ R173, R140.reuse, R197 ;  /* 0x000000c58cad7220 */ /* 0x040fe40000410000 */
[C---:B------:R-:W-:Y:S02]  /*6a50*/  FMUL.FTZ R179, R140.reuse, R195 ;  /* 0x000000c38cb37220 */ /* 0x040fe40000410000 */
[C---:B-1----:R-:W-:Y:S02]  /*6a60*/  FMUL.FTZ R17, R140.reuse, R193 ;  /* 0x000000c18c117220 */ /* 0x042fe40000410000 */
[----:B------:R-:W-:Y:S02]  /*6a70*/  FMUL.FTZ R171, R140, R191 ;  /* 0x000000bf8cab7220 */ /* 0x000fe40000410000 */
[----:B------:R-:W-:Y:S02]  /*6a80*/  FFMA.FTZ R153, R153, R167, R160 ;  /* 0x000000a799997223 */ /* 0x000fe400000100a0 */
[----:B------:R-:W-:Y:S01]  /*6a90*/  IMAD R192, R7, c[0x0][0x2d0], RZ ;  /* 0x0000b40007c07a24 */ /* 0x000fe200078e02ff */
[----:B------:R-:W-:Y:S01]  /*6aa0*/  LEA.HI.X R7, R207, R5, R196, 0x2, P0 ;  /* 0x00000005cf077211 */ /* 0x000fe200000f14c4 */
[----:B------:R-:W-:Y:S01]  /*6ab0*/  FMUL.FTZ R173, R86, R173 ;  /* 0x000000ad56ad7220 */ /* 0x000fe20000410000 */
[----:B------:R-:W-:Y:S01]  /*6ac0*/  LEA.HI.SX32 R196, R142, R142, 0x1b ;  /* 0x0000008e8ec47211 */ /* 0x000fe200078fdaff */
[----:B------:R-:W-:Y:S01]  /*6ad0*/  FMUL.FTZ R179, R84, R179 ;  /* 0x000000b354b37220 */ /* 0x000fe20000410000 */
[----:B------:R-:W-:Y:S01]  /*6ae0*/  ISETP.GE.AND P0, PT, R216, 0x1, PT ;  /* 0x00000001d800780c */ /* 0x000fe20003f06270 */
[----:B------:R-:W-:-:S02]  /*6af0*/  FMUL.FTZ R17, R82, R17 ;  /* 0x0000001152117220 */ /* 0x000fc40000410000 */
[----:B------:R-:W-:Y:S01]  /*6b00*/  FMUL.FTZ R171, R80, R171 ;  /* 0x000000ab50ab7220 */ /* 0x000fe20000410000 */
[----:B------:R0:W-:Y:S01]  /*6b10*/  STS [R196.X4+0x850], R173 ;  /* 0x000850adc4007388 */ /* 0x0001e20000004800 */
[----:B------:R-:W-:Y:S01]  /*6b20*/  FFMA.FTZ R159, R154, R153, R159 ;  /* 0x000000999a9f7223 */ /* 0x000fe2000001009f */
[----:B------:R-:W-:Y:S01]  /*6b30*/  HADD2.F32 R154, -RZ, R101.H0_H0 ;  /* 0x20000065ff9a7230 */ /* 0x000fe20000004100 */
[----:B------:R-:W-:Y:S01]  /*6b40*/  IMAD R185, R205, c[0x0][0x2d4], R192 ;  /* 0x0000b500cdb97a24 */ /* 0x000fe200078e02c0 */
[----:B------:R-:W-:Y:S01]  /*6b50*/  P2R R192, PR, RZ, 0x2 ;  /* 0x00000002ffc07803 */ /* 0x000fe20000000000 */
[----:B------:R-:W-:Y:S01]  /*6b60*/  FFMA.FTZ R155, R155, R159, R158 ;  /* 0x0000009f9b9b7223 */ /* 0x000fe2000001009e */
[----:B------:R1:W-:Y:S01]  /*6b70*/  STS [R196.X4+0x858], R179 ;  /* 0x000858b3c4007388 */ /* 0x0003e20000004800 */
[C---:B------:R-:W-:Y:S01]  /*6b80*/  FMUL.FTZ R192, R140.reuse, R186 ;  /* 0x000000ba8cc07220 */ /* 0x040fe20000410000 */
[----:B------:R-:W-:Y:S01]  /*6b90*/  HADD2.F32 R158, -RZ, R99.H0_H0 ;  /* 0x20000063ff9e7230 */ /* 0x000fe20000004100 */
[C---:B------:R-:W-:Y:S01]  /*6ba0*/  FMUL.FTZ R194, R140.reuse, R184 ;  /* 0x000000b88cc27220 */ /* 0x040fe20000410000 */
[----:B------:R2:W-:Y:S01]  /*6bb0*/  STS [R196.X4+0x860], R17 ;  /* 0x00086011c4007388 */ /* 0x0005e20000004800 */
[----:B------:R-:W-:Y:S01]  /*6bc0*/  FMUL.FTZ R16, R140, R182 ;  /* 0x000000b68c107220 */ /* 0x000fe20000410000 */
[----:B------:R-:W-:Y:S01]  /*6bd0*/  ISETP.GE.AND P1, PT, R216, 0x41, PT ;  /* 0x00000041d800780c */ /* 0x000fe20003f26270 */
[C---:B------:R-:W-:Y:S01]  /*6be0*/  FMUL.FTZ R170, R140.reuse, R180 ;  /* 0x000000b48caa7220 */ /* 0x040fe20000410000 */
[----:B------:R3:W-:Y:S01]  /*6bf0*/  STS [R196.X4+0x868], R171 ;  /* 0x000868abc4007388 */ /* 0x0007e20000004800 */
[----:B------:R-:W-:-:S02]  /*6c00*/  FMUL.FTZ R169, R140, R178 ;  /* 0x000000b28ca97220 */ /* 0x000fc40000410000 */
[C---:B0-----:R-:W-:Y:S01]  /*6c10*/  FMUL.FTZ R173, R140.reuse, R187 ;  /* 0x000000bb8cad7220 */ /* 0x041fe20000410000 */
[----:B------:R0:W-:Y:S01]  /*6c20*/  STS [R196.X4+0x870], R168 ;  /* 0x000870a8c4007388 */ /* 0x0001e20000004800 */
[C---:B-1----:R-:W-:Y:S02]  /*6c30*/  FMUL.FTZ R179, R140.reuse, R190 ;  /* 0x000000be8cb37220 */ /* 0x042fe40000410000 */
[C---:B--2---:R-:W-:Y:S02]  /*6c40*/  FMUL.FTZ R17, R140.reuse, R203 ;  /* 0x000000cb8c117220 */ /* 0x044fe40000410000 */
[C---:B------:R-:W-:Y:S02]  /*6c50*/  FMUL.FTZ R161, R140.reuse, R201 ;  /* 0x000000c98ca17220 */ /* 0x040fe40000410000 */
[C---:B---3--:R-:W-:Y:S02]  /*6c60*/  FMUL.FTZ R171, R140.reuse, R188 ;  /* 0x000000bc8cab7220 */ /* 0x048fe40000410000 */
[----:B------:R-:W-:Y:S01]  /*6c70*/  FMUL.FTZ R181, R140, R199 ;  /* 0x000000c78cb57220 */ /* 0x000fe20000410000 */
[----:B------:R-:W-:Y:S01]  /*6c80*/  HADD2.F32 R140, -RZ, R163.H0_H0 ;  /* 0x200000a3ff8c7230 */ /* 0x000fe20000004100 */
[----:B------:R-:W-:Y:S01]  /*6c90*/  FFMA.FTZ R157, R156, R155, R157 ;  /* 0x0000009b9c9d7223 */ /* 0x000fe2000001009d */
[----:B------:R-:W-:Y:S01]  /*6ca0*/  HADD2.F32 R156, -RZ, R100.H0_H0 ;  /* 0x20000064ff9c7230 */ /* 0x000fe20000004100 */
[----:B------:R-:W-:Y:S01]  /*6cb0*/  FMUL.FTZ R16, R81, R16 ;  /* 0x0000001051107220 */ /* 0x000fe20000410000 */
[----:B0-----:R-:W-:Y:S01]  /*6cc0*/  HADD2.F32 R168, -RZ, R97.H0_H0 ;  /* 0x20000061ffa87230 */ /* 0x001fe20000004100 */
[----:B------:R-:W-:-:S02]  /*6cd0*/  FMUL.FTZ R161, R62, R161 ;  /* 0x000000a13ea17220 */ /* 0x000fc40000410000 */
[-C--:B------:R-:W-:Y:S01]  /*6ce0*/  FFMA.FTZ R197, R140, -R78.reuse, R197 ;  /* 0x8000004e8cc57223 */ /* 0x080fe200000100c5 */
[----:B------:R0:W-:Y:S01]  /*6cf0*/  STS [R196.X4+0x864], R16 ;  /* 0x00086410c4007388 */ /* 0x0001e20000004800 */
[----:B------:R-:W-:Y:S02]  /*6d00*/  FMUL.FTZ R152, R157, R78 ;  /* 0x0000004e9d987220 */ /* 0x000fe40000410000 */
[----:B------:R-:W-:Y:S01]  /*6d10*/  FFMA.FTZ R186, R154, -R77, R186 ;  /* 0x8000004d9aba7223 */ /* 0x000fe200000100ba */
[----:B------:R1:W-:Y:S01]  /*6d20*/  STS [R196.X4+0x884], R161 ;  /* 0x000884a1c4007388 */ /* 0x0003e20000004800 */
[----:B------:R-:W-:Y:S02]  /*6d30*/  FMUL.FTZ R169, R70, R169 ;  /* 0x000000a946a97220 */ /* 0x000fe40000410000 */
[-C--:B------:R-:W-:Y:S02]  /*6d40*/  FFMA.FTZ R195, R156, -R76.reuse, R195 ;  /* 0x8000004c9cc37223 */ /* 0x080fe400000100c3 */
[----:B------:R-:W-:Y:S01]  /*6d50*/  FMUL.FTZ R160, R159, R76 ;  /* 0x0000004c9fa07220 */ /* 0x000fe20000410000 */
[----:B------:R2:W-:Y:S01]  /*6d60*/  STS [R196.X4+0x874], R169 ;  /* 0x000874a9c4007388 */ /* 0x0005e20000004800 */
[----:B0-----:R-:W-:-:S02]  /*6d70*/  FFMA.FTZ R16, R152, R197, RZ ;  /* 0x000000c598107223 */ /* 0x001fc400000100ff */
[----:B------:R-:W-:Y:S02]  /*6d80*/  FFMA.FTZ R184, R158, -R75, R184 ;  /* 0x8000004b9eb87223 */ /* 0x000fe400000100b8 */
[----:B-1----:R-:W-:Y:S02]  /*6d90*/  FMUL.FTZ R161, R155, R77 ;  /* 0x0000004d9ba17220 */ /* 0x002fe40000410000 */
[----:B------:R-:W-:Y:S02]  /*6da0*/  FMUL.FTZ R170, R79, R170 ;  /* 0x000000aa4faa7220 */ /* 0x000fe40000410000 */
[----:B------:R-:W-:Y:S02]  /*6db0*/  FFMA.FTZ R16, R161, R186, R16 ;  /* 0x000000baa1107223 */ /* 0x000fe40000010010 */
[----:B--2---:R-:W-:Y:S01]  /*6dc0*/  FMUL.FTZ R169, R153, R75 ;  /* 0x0000004b99a97220 */ /* 0x004fe20000410000 */
[----:B------:R0:W-:Y:S01]  /*6dd0*/  STS [R196.X4+0x86c], R170 ;  /* 0x00086caac4007388 */ /* 0x0001e20000004800 */
[----:B------:R-:W-:-:S02]  /*6de0*/  FFMA.FTZ R16, R160, R195, R16 ;  /* 0x000000c3a0107223 */ /* 0x000fc40000010010 */
[----:B------:R-:W-:Y:S02]  /*6df0*/  FMUL.FTZ R171, R60, R171 ;  /* 0x000000ab3cab7220 */ /* 0x000fe40000410000 */
[-C--:B------:R-:W-:Y:S02]  /*6e00*/  FFMA.FTZ R193, R162, -R74.reuse, R193 ;  /* 0x8000004aa2c17223 */ /* 0x080fe400000100c1 */
[----:B------:R-:W-:Y:S01]  /*6e10*/  FMUL.FTZ R172, R167, R74 ;  /* 0x0000004aa7ac7220 */ /* 0x000fe20000410000 */
[----:B------:R1:W-:Y:S01]  /*6e20*/  STS [R196.X4+0x888], R171 ;  /* 0x000888abc4007388 */ /* 0x0003e20000004800 */
[----:B------:R-:W-:Y:S01]  /*6e30*/  FFMA.FTZ R16, R169, R184, R16 ;  /* 0x000000b8a9107223 */ /* 0x000fe20000010010 */
[----:B0-----:R-:W-:Y:S01]  /*6e40*/  HADD2.F32 R170, -RZ, R96.H0_H0 ;  /* 0x20000060ffaa7230 */ /* 0x001fe20000004100 */
[----:B------:R-:W-:Y:S02]  /*6e50*/  FMUL.FTZ R192, R85, R192 ;  /* 0x000000c055c07220 */ /* 0x000fe40000410000 */
[----:B------:R-:W-:-:S02]  /*6e60*/  FFMA.FTZ R182, R168, -R73, R182 ;  /* 0x80000049a8b67223 */ /* 0x000fc400000100b6 */
[----:B------:R-:W-:Y:S01]  /*6e70*/  FFMA.FTZ R16, R172, R193, R16 ;  /* 0x000000c1ac107223 */ /* 0x000fe20000010010 */
[----:B------:R0:W-:Y:S01]  /*6e80*/  STS [R196.X4+0x854], R192 ;  /* 0x000854c0c4007388 */ /* 0x0001e20000004800 */
[----:B------:R-:W-:Y:S02]  /*6e90*/  FMUL.FTZ R194, R83, R194 ;  /* 0x000000c253c27220 */ /* 0x000fe40000410000 */
[----:B-1----:R-:W-:Y:S02]  /*6ea0*/  FMUL.FTZ R171, R151, R73 ;  /* 0x0000004997ab7220 */ /* 0x002fe40000410000 */
[----:B------:R-:W-:Y:S01]  /*6eb0*/  FMUL.FTZ R173, R68, R173 ;  /* 0x000000ad44ad7220 */ /* 0x000fe20000410000 */
[----:B------:R1:W-:Y:S01]  /*6ec0*/  STS [R196.X4+0x85c], R194 ;  /* 0x00085cc2c4007388 */ /* 0x0003e20000004800 */
[-C--:B------:R-:W-:Y:S02]  /*6ed0*/  FFMA.FTZ R191, R170, -R71.reuse, R191 ;  /* 0x80000047aabf7223 */ /* 0x080fe400000100bf */
[----:B------:R-:W-:Y:S01]  /*6ee0*/  FMUL.FTZ R198, R150, R71 ;  /* 0x0000004796c67220 */ /* 0x000fe20000410000 */
[----:B0-----:R-:W-:Y:S01]  /*6ef0*/  HADD2.F32 R192, -RZ, R95.H0_H0 ;  /* 0x2000005fffc07230 */ /* 0x001fe20000004100 */
[----:B------:R-:W-:Y:S01]  /*6f00*/  FFMA.FTZ R16, R171, R182, R16 ;  /* 0x000000b6ab107223 */ /* 0x000fe20000010010 */
[----:B------:R0:W-:Y:S01]  /*6f10*/  STS [R196.X4+0x878], R173 ;  /* 0x000878adc4007388 */ /* 0x0001e20000004800 */
[----:B------:R-:W-:-:S02]  /*6f20*/  FMUL.FTZ R179, R66, R179 ;  /* 0x000000b342b37220 */ /* 0x000fc40000410000 */
[----:B------:R-:W-:Y:S01]  /*6f30*/  FMUL.FTZ R17, R64, R17 ;  /* 0x0000001140117220 */ /* 0x000fe20000410000 */
[----:B-1----:R-:W-:Y:S01]  /*6f40*/  HADD2.F32 R194, -RZ, R94.H0_H0 ;  /* 0x2000005effc27230 */ /* 0x002fe20000004100 */
[----:B------:R-:W-:Y:S01]  /*6f50*/  FMUL.FTZ R181, R58, R181 ;  /* 0x000000b53ab57220 */ /* 0x000fe20000410000 */
[----:B------:R1:W-:Y:S01]  /*6f60*/  STS [R196.X4+0x87c], R179 ;  /* 0x00087cb3c4007388 */ /* 0x0003e20000004800 */
[----:B------:R-:W-:Y:S02]  /*6f70*/  FFMA.FTZ R180, R192, -R69, R180 ;  /* 0x80000045c0b47223 */ /* 0x000fe400000100b4 */
[----:B------:R-:W-:Y:S01]  /*6f80*/  FFMA.FTZ R16, R198, R191, R16 ;  /* 0x000000bfc6107223 */ /* 0x000fe20000010010 */
[----:B------:R2:W-:Y:S01]  /*6f90*/  STS [R196.X4+0x880], R17 ;  /* 0x00088011c4007388 */ /* 0x0005e20000004800 */
[----:B0-----:R-:W-:Y:S02]  /*6fa0*/  FMUL.FTZ R173, R149, R69 ;  /* 0x0000004595ad7220 */ /* 0x001fe40000410000 */
[-C--:B------:R-:W-:Y:S01]  /*6fb0*/  FFMA.FTZ R189, R194, -R67.reuse, R189 ;  /* 0x80000043c2bd7223 */ /* 0x080fe200000100bd */
[----:B------:R0:W-:Y:S01]  /*6fc0*/  STS [R196.X4+0x88c], R181 ;  /* 0x00088cb5c4007388 */ /* 0x0001e20000004800 */
[----:B------:R-:W-:-:S02]  /*6fd0*/  FMUL.FTZ R204, R148, R67 ;  /* 0x0000004394cc7220 */ /* 0x000fc40000410000 */
[----:B------:R-:W-:Y:S02]  /*6fe0*/  FFMA.FTZ R16, R173, R180, R16 ;  /* 0x000000b4ad107223 */ /* 0x000fe40000010010 */
[----:B-1----:R-:W-:Y:S01]  /*6ff0*/  FMUL.FTZ R179, R147, R65 ;  /* 0x0000004193b37220 */ /* 0x002fe20000410000 */
[----:B--2---:R-:W-:Y:S01]  /*7000*/  IADD3 R17, R124, 0x40, RZ ;  /* 0x000000407c117810 */ /* 0x004fe20007ffe0ff */
[----:B------:R-:W-:Y:S02]  /*7010*/  FFMA.FTZ R16, R204, R189, R16 ;  /* 0x000000bdcc107223 */ /* 0x000fe40000010010 */
[----:B------:R-:W-:Y:S01]  /*7020*/  FFMA.FTZ R183, R202, -R61, R190 ;  /* 0x8000003dcab77223 */ /* 0x000fe200000100be */
[----:B0-----:R-:W-:Y:S01]  /*7030*/  HADD2.F32 R196, -RZ, R93.H0_H0 ;  /* 0x2000005dffc47230 */ /* 0x001fe20000004100 */
[-C--:B------:R-:W-:Y:S01]  /*7040*/  FFMA.FTZ R187, R200, -R63.reuse, R187 ;  /* 0x8000003fc8bb7223 */ /* 0x080fe200000100bb */
[----:B------:R-:W-:Y:S01]  /*7050*/  HADD2.F32 R181, -RZ, R88.H0_H0 ;  /* 0x20000058ffb57230 */ /* 0x000fe20000004100 */
[----:B------:R-:W-:Y:S01]  /*7060*/  FMUL.FTZ R190, R146, R63 ;  /* 0x0000003f92be7220 */ /* 0x000fe20000410000 */
[----:B------:R-:W-:Y:S01]  /*7070*/  LEA.HI.SX32 R215, R17, R124, 0x1b ;  /* 0x0000007c11d77211 */ /* 0x000fe200078fdaff */
[----:B------:R-:W-:-:S02]  /*7080*/  FFMA.FTZ R178, R196, -R65, R178 ;  /* 0x80000041c4b27223 */ /* 0x000fc400000100b2 */
[----:B------:R-:W-:Y:S02]  /*7090*/  FFMA.FTZ R209, R208, -R56, R201 ;  /* 0x80000038d0d17223 */ /* 0x000fe400000100c9 */
[----:B------:R-:W-:Y:S02]  /*70a0*/  FFMA.FTZ R16, R179, R178, R16 ;  /* 0x000000b2b3107223 */ /* 0x000fe40000010010 */
[----:B------:R-:W-:Y:S02]  /*70b0*/  FMUL.FTZ R201, R145, R61 ;  /* 0x0000003d91c97220 */ /* 0x000fe40000410000 */
[----:B------:R-:W-:Y:S02]  /*70c0*/  FFMA.FTZ R16, R190, R187, R16 ;  /* 0x000000bbbe107223 */ /* 0x000fe40000010010 */
[----:B------:R-:W-:Y:S02]  /*70d0*/  FFMA.FTZ R211, R181, -R51, R188 ;  /* 0x80000033b5d37223 */ /* 0x000fe400000100bc */
[----:B------:R-:W-:-:S02]  /*70e0*/  FFMA.FTZ R203, R206, -R59, R203 ;  /* 0x8000003bcecb7223 */ /* 0x000fc400000100cb */
[----:B------:R-:W-:Y:S02]  /*70f0*/  FMUL.FTZ R188, R144, R59 ;  /* 0x0000003b90bc7220 */ /* 0x000fe40000410000 */
[----:B------:R-:W-:Y:S02]  /*7100*/  FFMA.FTZ R16, R201, R183, R16 ;  /* 0x000000b7c9107223 */ /* 0x000fe40000010010 */
[----:B------:R-:W-:Y:S02]  /*7110*/  FFMA.FTZ R214, R210, -R46, R199 ;  /* 0x8000002ed2d67223 */ /* 0x000fe400000100c7 */
[----:B------:R-:W-:Y:S02]  /*7120*/  FMUL.FTZ R199, R175, R56 ;  /* 0x00000038afc77220 */ /* 0x000fe40000410000 */
[----:B------:R-:W-:Y:S02]  /*7130*/  FFMA.FTZ R16, R188, R203, R16 ;  /* 0x000000cbbc107223 */ /* 0x000fe40000010010 */
        /* <DEDUP_REMOVED lines=19> */
.L_x_2796:
[----:B------:R-:W-:Y:S05]  /*7270*/  BSYNC B0 ;  /* 0x0000000000007941 */ /* 0x000fea0003800000 */
.L_x_2795:
[----:B------:R-:W1:Y:S01]  /*7280*/  LDS R215, [R215.X4+0x950] ;  /* 0x00095000d7d77984 */ /* 0x000e620000004800 */
[----:B------:R-:W-:Y:S01]  /*7290*/  BSSY B0, `(.L_x_2797) ;  /* 0x0000009000007945 */ /* 0x000fe20003800000 */
[----:B0-----:R-:W-:Y:S01]  /*72a0*/  FADD.FTZ R16, R218, R219 ;  /* 0x000000dbda107221 */ /* 0x001fe20000010000 */
[C---:B------:R-:W-:Y:S02]  /*72b0*/  IADD3 R17, R124.reuse, 0x80, RZ ;  /* 0x000000807c117810 */ /* 0x040fe40007ffe0ff */
[----:B------:R-:W-:Y:S01]  /*72c0*/  IADD3 R19, R124, 0xc0, RZ ;  /* 0x000000c07c137810 */ /* 0x000fe20007ffe0ff */
[----:B------:R-:W-:Y:S05]  /*72d0*/  @!P1 BRA `(.L_x_2798) ;  /* 0x0000004000009947 */ /* 0x000fea0003800000 */
[----:B------:R-:W-:-:S06]  /*72e0*/  IMAD.WIDE R4, R207, 0x4, R4 ;  /* 0x00000004cf047825 */ /* 0x000fcc00078e0204 */
[----:B------:R-:W-:-:S05]  /*72f0*/  IMAD.WIDE.U32 R4, R205, c[0x0][0x2d0], R4 ;  /* 0x0000b400cd047a25 */ /* 0x000fca00078e0004 */
[----:B------:R-:W-:-:S05]  /*7300*/  IADD3 R5, R5, R185, RZ ;  /* 0x000000b905057210 */ /* 0x000fca0007ffe0ff */
[----:B-1----:R0:W-:Y:S02]  /*7310*/  RED.E.ADD.F32.FTZ.RN.STRONG.GPU [R4.64+-0xf00], R215 ;  /* 0xfff100d70400798e */ /* 0x0021e4000c10e784 */
.L_x_2798:
[----:B------:R-:W-:Y:S05]  /*7320*/  BSYNC B0 ;  /* 0x0000000000007941 */ /* 0x000fea0003800000 */
.L_x_2797:
        /* <DEDUP_REMOVED lines=14> */
.L_x_2800:
[----:B------:R-:W-:Y:S05]  /*7410*/  BSYNC B0 ;  /* 0x0000000000007941 */ /* 0x000fea0003800000 */
.L_x_2799:
[----:B------:R-:W2:Y:S01]  /*7420*/  LDS R19, [R19.X4+0xb50] ;  /* 0x000b500013137984 */ /* 0x000ea20000004800 */
[----:B------:R-:W-:Y:S01]  /*7430*/  BSSY B0, `(.L_x_2801) ;  /* 0x0000005000007945 */ /* 0x000fe20003800000 */
[----:B0-----:R-:W-:Y:S02]  /*7440*/  IADD3 R17, R124, 0x140, RZ ;  /* 0x000001407c117810 */ /* 0x001fe40007ffe0ff */
[----:B------:R-:W-:Y:S01]  /*7450*/  LEA.HI.SX32 R5, R5, R124, 0x1b ;  /* 0x0000007c05057211 */ /* 0x000fe200078fdaff */
[----:B------:R-:W-:Y:S05]  /*7460*/  @!P0 BRA `(.L_x_2802) ;  /* 0x0000001000008947 */ /* 0x000fea0003800000 */
[----:B--2---:R0:W-:Y:S02]  /*7470*/  RED.E.ADD.F32.FTZ.RN.STRONG.GPU [R6.64+-0xd00], R19 ;  /* 0xfff300130600798e */ /* 0x0041e4000c10e784 */
.L_x_2802:
[----:B------:R-:W-:Y:S05]  /*7480*/  BSYNC B0 ;  /* 0x0000000000007941 */ /* 0x000fea0003800000 */
.L_x_2801:
[----:B------:R-:W3:Y:S01]  /*7490*/  LDS R5, [R5.X4+0xc50] ;  /* 0x000c500005057984 */ /* 0x000ee20000004800 */
[----:B------:R-:W-:Y:S01]  /*74a0*/  BSSY B0, `(.L_x_2803) ;  /* 0x0000005000007945 */ /* 0x000fe20003800000 */
[----:B0-2---:R-:W-:-:S02]  /*74b0*/  IADD3 R19, R124, 0x180, RZ ;  /* 0x000001807c137810 */ /* 0x005fc40007ffe0ff */
[----:B------:R-:W-:Y:S01]  /*74c0*/  LEA.HI.SX32 R17, R17, R124, 0x1b ;  /* 0x0000007c11117211 */ /* 0x000fe200078fdaff */
[----:B------:R-:W-:Y:S05]  /*74d0*/  @!P1 BRA `(.L_x_2804) ;  /* 0x0000001000009947 */ /* 0x000fea0003800000 */
[----:B---3--:R0:W-:Y:S02]  /*74e0*/  RED.E.ADD.F32.FTZ.RN.STRONG.GPU [R6.64+-0xc00], R5 ;  /* 0xfff400050600798e */ /* 0x0081e4000c10e784 */
.L_x_2804:
[----:B------:R-:W-:Y:S05]  /*74f0*/  BSYNC B0 ;  /* 0x0000000000007941 */ /* 0x000fea0003800000 */
.L_x_2803:
[----:B------:R-:W2:Y:S01]  /*7500*/  LDS R17, [R17.X4+0xd50] ;  /* 0x000d500011117984 */ /* 0x000ea20000004800 */
[----:B------:R-:W-:Y:S01]  /*7510*/  BSSY B0, `(.L_x_2805) ;  /* 0x0000005000007945 */ /* 0x000fe20003800000 */
[----:B0--3--:R-:W-:Y:S02]  /*7520*/  IADD3 R5, R124, 0x1c0, RZ ;  /* 0x000001c07c057810 */ /* 0x009fe40007ffe0ff */
[----:B------:R-:W-:Y:S01]  /*7530*/  LEA.HI.SX32 R19, R19, R124, 0x1b ;  /* 0x0000007c13137211 */ /* 0x000fe200078fdaff */
[----:B------:R-:W-:Y:S05]  /*7540*/  @!P2 BRA `(.L_x_2806) ;  /* 0x000000100000a947 */ /* 0x000fea0003800000 */
[----:B--2---:R0:W-:Y:S02]  /*7550*/  RED.E.ADD.F32.FTZ.RN.STRONG.GPU [R6.64+-0xb00], R17 ;  /* 0xfff500110600798e */ /* 0x0041e4000c10e784 */
.L_x_2806:
[----:B------:R-:W-:Y:S05]  /*7560*/  BSYNC B0 ;  /* 0x0000000000007941 */ /* 0x000fea0003800000 */
.L_x_2805:
[----:B------:R-:W3:Y:S01]  /*7570*/  LDS R19, [R19.X4+0xe50] ;  /* 0x000e500013137984 */ /* 0x000ee20000004800 */
[----:B------:R-:W-:Y:S01]  /*7580*/  BSSY B0, `(.L_x_2807) ;  /* 0x0000005000007945 */ /* 0x000fe20003800000 */
[----:B0-2---:R-:W-:Y:S02]  /*7590*/  IADD3 R17, R124, 0x200, RZ ;  /* 0x000002007c117810 */ /* 0x005fe40007ffe0ff */
[----:B------:R-:W-:Y:S01]  /*75a0*/  LEA.HI.SX32 R5, R5, R124, 0x1b ;  /* 0x0000007c05057211 */ /* 0x000fe200078fdaff */
[----:B------:R-:W-:Y:S05]  /*75b0*/  @!P3 BRA `(.L_x_2808) ;  /* 0x000000100000b947 */ /* 0x000fea0003800000 */
[----:B---3--:R0:W-:Y:S02]  /*75c0*/  RED.E.ADD.F32.FTZ.RN.STRONG.GPU [R6.64+-0xa00], R19 ;  /* 0xfff600130600798e */ /* 0x0081e4000c10e784 */
.L_x_2808:
[----:B------:R-:W-:Y:S05]  /*75d0*/  BSYNC B0 ;  /* 0x0000000000007941 */ /* 0x000fea0003800000 */
.L_x_2807:
[----:B------:R-:W2:Y:S01]  /*75e0*/  LDS R5, [R5.X4+0xf50] ;  /* 0x000f500005057984 */ /* 0x000ea20000004800 */
[----:B------:R-:W-:Y:S01]  /*75f0*/  BSSY B0, `(.L_x_2809) ;  /* 0x0000004000007945 */ /* 0x000fe20003800000 */
[----:B------:R-:W-:Y:S01]  /*7600*/  LEA.HI.SX32 R4, R17, R124, 0x1b ;  /* 0x0000007c11047211 */ /* 0x000fe200078fdaff */
[----:B------:R-:W-:Y:S05]  /*7610*/  @!P4 BRA `(.L_x_2810) ;  /* 0x000000100000c947 */ /* 0x000fea0003800000 */
[----:B--2---:R2:W-:Y:S02]  /*7620*/  RED.E.ADD.F32.FTZ.RN.STRONG.GPU [R6.64+-0x900], R5 ;  /* 0xfff700050600798e */ /* 0x0045e4000c10e784 */
.L_x_2810:
[----:B------:R-:W-:Y:S05]  /*7630*/  BSYNC B0 ;  /* 0x0000000000007941 */ /* 0x000fea0003800000 */
.L_x_2809:
[----:B--2---:R2:W4:Y:S01]  /*7640*/  LDS R5, [R4.X4+0x1050] ;  /* 0x0010500004057984 */ /* 0x0045220000004800 */
[----:B------:R-:W-:Y:S01]  /*7650*/  BSSY B0, `(.L_x_2811) ;  /* 0x0000005000007945 */ /* 0x000fe20003800000 */
[----:B------:R-:W-:-:S02]  /*7660*/  IADD3 R17, R124, 0x240, RZ ;  /* 0x000002407c117810 */ /* 0x000fc40007ffe0ff */
[----:B0--3--:R-:W-:Y:S01]  /*7670*/  IADD3 R19, R124, 0x280, RZ ;  /* 0x000002807c137810 */ /* 0x009fe20007ffe0ff */
[----:B------:R-:W-:Y:S05]  /*7680*/  @!P5 BRA `(.L_x_2812) ;  /* 0x000000100000d947 */ /* 0x000fea0003800000 */
[----:B----4-:R0:W-:Y:S02]  /*7690*/  RED.E.ADD.F32.FTZ.RN.STRONG.GPU [R6.64+-0x800], R5 ;  /* 0xfff800050600798e */ /* 0x0101e4000c10e784 */
.L_x_2812:
[----:B------:R-:W-:Y:S05]  /*76a0*/  BSYNC B0 ;  /* 0x0000000000007941 */ /* 0x000fea0003800000 */
.L_x_2811:
        /* <DEDUP_REMOVED lines=14> */
.L_x_2814:
[----:B------:R-:W-:Y:S05]  /*7790*/  BSYNC B0 ;  /* 0x0000000000007941 */ /* 0x000fea0003800000 */
.L_x_2813:
[----:B------:R-:W3:Y:S01]  /*77a0*/  LDS R19, [R19.X4+0x1250] ;  /* 0x0012500013137984 */ /* 0x000ee20000004800 */
[----:B------:R-:W-:Y:S01]  /*77b0*/  BSSY B0, `(.L_x_2815) ;  /* 0x0000005000007945 */ /* 0x000fe20003800000 */
[----:B0-----:R-:W-:-:S02]  /*77c0*/  IADD3 R17, R124, 0x300, RZ ;  /* 0x000003007c117810 */ /* 0x001fc40007ffe0ff */
[----:B------:R-:W-:Y:S01]  /*77d0*/  LEA.HI.SX32 R5, R5, R124, 0x1b ;  /* 0x0000007c05057211 */ /* 0x000fe200078fdaff */
[----:B------:R-:W-:Y:S05]  /*77e0*/  @!P0 BRA `(.L_x_2816) ;  /* 0x0000001000008947 */ /* 0x000fea0003800000 */
[----:B---3--:R0:W-:Y:S02]  /*77f0*/  RED.E.ADD.F32.FTZ.RN.STRONG.GPU [R6.64+-0x600], R19 ;  /* 0xfffa00130600798e */ /* 0x0081e4000c10e784 */
.L_x_2816:
[----:B------:R-:W-:Y:S05]  /*7800*/  BSYNC B0 ;  /* 0x0000000000007941 */ /* 0x000fea0003800000 */
.L_x_2815:
[----:B------:R-:W4:Y:S01]  /*7810*/  LDS R5, [R5.X4+0x1350] ;  /* 0x0013500005057984 */ /* 0x000f220000004800 */
[----:B------:R-:W-:Y:S01]  /*7820*/  BSSY B0, `(.L_x_2817) ;  /* 0x0000005000007945 */ /* 0x000fe20003800000 */
[----:B0--3--:R-:W-:Y:S02]  /*7830*/  IADD3 R19, R124, 0x340, RZ ;  /* 0x000003407c137810 */ /* 0x009fe40007ffe0ff */
[----:B------:R-:W-:Y:S01]  /*7840*/  LEA.HI.SX32 R17, R17, R124, 0x1b ;  /* 0x0000007c11117211 */ /* 0x000fe200078fdaff */
[----:B------:R-:W-:Y:S05]  /*7850*/  @!P1 BRA `(.L_x_2818) ;  /* 0x0000001000009947 */ /* 0x000fea0003800000 */
[----:B----4-:R0:W-:Y:S02]  /*7860*/  RED.E.ADD.F32.FTZ.RN.STRONG.GPU [R6.64+-0x500], R5 ;  /* 0xfffb00050600798e */ /* 0x0101e4000c10e784 */
.L_x_2818:
[----:B------:R-:W-:Y:S05]  /*7870*/  BSYNC B0 ;  /* 0x0000000000007941 */ /* 0x000fea0003800000 */
.L_x_2817:
[----:B------:R-:W3:Y:S01]  /*7880*/  LDS R17, [R17.X4+0x1450] ;  /* 0x0014500011117984 */ /* 0x000ee20000004800 */
[----:B------:R-:W-:Y:S01]  /*7890*/  BSSY B0, `(.L_x_2819) ;  /* 0x0000005000007945 */ /* 0x000fe20003800000 */
[----:B0---4-:R-:W-:Y:S02]  /*78a0*/  IADD3 R5, R124, 0x380, RZ ;  /* 0x000003807c057810 */ /* 0x011fe40007ffe0ff */
[----:B------:R-:W-:Y:S01]  /*78b0*/  LEA.HI.SX32 R19, R19, R124, 0x1b ;  /* 0x0000007c13137211 */ /* 0x000fe200078fdaff */
[----:B------:R-:W-:Y:S05]  /*78c0*/  @!P2 BRA `(.L_x_2820) ;  /* 0x000000100000a947 */ /* 0x000fea0003800000 */
[----:B---3--:R0:W-:Y:S02]  /*78d0*/  RED.E.ADD.F32.FTZ.RN.STRONG.GPU [R6.64+-0x400], R17 ;  /* 0xfffc00110600798e */ /* 0x0081e4000c10e784 */
.L_x_2820:
[----:B------:R-:W-:Y:S05]  /*78e0*/  BSYNC B0 ;  /* 0x0000000000007941 */ /* 0x000fea0003800000 */
.L_x_2819:
[----:B------:R-:W4:Y:S01]  /*78f0*/  LDS R19, [R19.X4+0x1550] ;  /* 0x0015500013137984 */ /* 0x000f220000004800 */
[----:B------:R-:W-:Y:S01]  /*7900*/  BSSY B0, `(.L_x_2821) ;  /* 0x0000005000007945 */ /* 0x000fe20003800000 */
[----:B0--3--:R-:W-:-:S02]  /*7910*/  IADD3 R17, R124, 0x3c0, RZ ;  /* 0x000003c07c117810 */ /* 0x009fc40007ffe0ff */
[----:B------:R-:W-:Y:S01]  /*7920*/  LEA.HI.SX32 R5, R5, R124, 0x1b ;  /* 0x0000007c05057211 */ /* 0x000fe200078fdaff */
[----:B------:R-:W-:Y:S05]  /*7930*/  @!P3 BRA `(.L_x_2822) ;  /* 0x000000100000b947 */ /* 0x000fea0003800000 */
[----:B----4-:R0:W-:Y:S02]  /*7940*/  RED.E.ADD.F32.FTZ.RN.STRONG.GPU [R6.64+-0x300], R19 ;  /* 0xfffd00130600798e */ /* 0x0101e4000c10e784 */
.L_x_2822:
[----:B------:R-:W-:Y:S05]  /*7950*/  BSYNC B0 ;  /* 0x0000000000007941 */ /* 0x000fea0003800000 */
.L_x_2821:
[----:B------:R-:W3:Y:S01]  /*7960*/  LDS R5, [R5.X4+0x1650] ;  /* 0x0016500005057984 */ /* 0x000ee20000004800 */
[----:B------:R-:W-:Y:S01]  /*7970*/  BSSY B0, `(.L_x_2823) ;  /* 0x0000004000007945 */ /* 0x000fe20003800000 */
[----:B------:R-:W-:Y:S01]  /*7980*/  LEA.HI.SX32 R17, R17, R124, 0x1b ;  /* 0x0000007c11117211 */ /* 0x000fe200078fdaff */
[----:B------:R-:W-:Y:S05]  /*7990*/  @!P4 BRA `(.L_x_2824) ;  /* 0x000000100000c947 */ /* 0x000fea0003800000 */
[----:B---3--:R3:W-:Y:S02]  /*79a0*/  RED.E.ADD.F32.FTZ.RN.STRONG.GPU [R6.64+-0x200], R5 ;  /* 0xfffe00050600798e */ /* 0x0087e4000c10e784 */
.L_x_2824:
[----:B------:R-:W-:Y:S05]  /*79b0*/  BSYNC B0 ;  /* 0x0000000000007941 */ /* 0x000fea0003800000 */
.L_x_2823:
[----:B------:R-:W0:Y:S01]  /*79c0*/  LDS R17, [R17.X4+0x1750] ;  /* 0x0017500011117984 */ /* 0x000e220000004800 */
[----:B------:R-:W-:Y:S01]  /*79d0*/  BSSY B0, `(.L_x_2825) ;  /* 0x0000003000007945 */ /* 0x000fe20003800000 */
[----:B------:R-:W-:Y:S05]  /*79e0*/  @!P5 BRA `(.L_x_2826) ;  /* 0x000000100000d947 */ /* 0x000fea0003800000 */
[----:B0-----:R0:W-:Y:S02]  /*79f0*/  RED.E.ADD.F32.FTZ.RN.STRONG.GPU [R6.64+-0x100], R17 ;  /* 0xffff00110600798e */ /* 0x0011e4000c10e784 */
.L_x_2826:
[----:B------:R-:W-:Y:S05]  /*7a00*/  BSYNC B0 ;  /* 0x0000000000007941 */ /* 0x000fea0003800000 */
.L_x_2825:
        /* <DEDUP_REMOVED lines=10> */
[CC--:B------:R-:W-:Y:S02]  /*7ab0*/  FMUL.FTZ R4, R138.reuse, R175.reuse ;  /* 0x000000af8a047220 */ /* 0x0c0fe40000410000 */
[----:B------:R-:W-:Y:S02]  /*7ac0*/  FMUL.FTZ R6, R195, R6 ;  /* 0x00000006c3067220 */ /* 0x000fe40000410000 */
[----:B------:R-:W-:Y:S02]  /*7ad0*/  FMUL.FTZ R209, R209, R4 ;  /* 0x00000004d1d17220 */ /* 0x000fe40000410000 */
[----:B------:R-:W-:Y:S02]  /*7ae0*/  FMUL.FTZ R4, R138, R144 ;  /* 0x000000908a047220 */ /* 0x000fe40000410000 */
[----:B------:R-:W-:-:S02]  /*7af0*/  FFMA.FTZ R208, R208, R175, R209 ;  /* 0x000000afd0d07223 */ /* 0x000fc400000100d1 */
[----:B------:R-:W-:Y:S02]  /*7b00*/  FMUL.FTZ R203, R203, R4 ;  /* 0x00000004cbcb7220 */ /* 0x000fe40000410000 */
[----:B---3--:R-:W-:Y:S02]  /*7b10*/  @!P0 FADD.FTZ R16, R16, R5 ;  /* 0x0000000510108221 */ /* 0x008fe40000010000 */
[----:B------:R-:W-:Y:S02]  /*7b20*/  FMUL.FTZ R4, R138, R145 ;  /* 0x000000918a047220 */ /* 0x000fe40000410000 */
[----:B0-----:R-:W-:Y:S01]  /*7b30*/  @!P0 FADD.FTZ R176, R176, R7 ;  /* 0x00000007b0b08221 */ /* 0x001fe20000010000 */
[----:B------:R-:W0:Y:S01]  /*7b40*/  SHFL.DOWN PT, R5, R16, 0x2, 0x1f ;  /* 0x08401f0010057f89 */ /* 0x000e2200000e0000 */
[----:B------:R-:W-:Y:S01]  /*7b50*/  ISETP.GT.AND P0, PT, R122, 0x1d, PT ;  /* 0x0000001d7a00780c */ /* 0x000fe20003f04270 */
[----:B------:R-:W-:Y:S02]  /*7b60*/  FMUL.FTZ R183, R183, R4 ;  /* 0x00000004b7b77220 */ /* 0x000fe40000410000 */
[----:B------:R-:W2:Y:S01]  /*7b70*/  SHFL.DOWN PT, R7, R176, 0x2, 0x1f ;  /* 0x08401f00b0077f89 */ /* 0x000ea200000e0000 */
[----:B------:R-:W-:-:S02]  /*7b80*/  FMUL.FTZ R4, R138, R146 ;  /* 0x000000928a047220 */ /* 0x000fc40000410000 */
[----:B------:R-:W-:Y:S02]  /*7b90*/  FFMA.FTZ R203, R206, R144, R203 ;  /* 0x00000090cecb7223 */ /* 0x000fe400000100cb */
        /* <DEDUP_REMOVED lines=8> */
[----:B0-----:R-:W-:Y:S02]  /*7c20*/  @!P0 FADD.FTZ R16, R16, R5 ;  /* 0x0000000510108221 */ /* 0x001fe40000010000 */
[----:B------:R-:W-:Y:S02]  /*7c30*/  FMUL.FTZ R5, R138, R177 ;  /* 0x000000b18a057220 */ /* 0x000fe40000410000 */
[----:B--2---:R-:W-:Y:S01]  /*7c40*/  @!P0 FADD.FTZ R176, R176, R7 ;  /* 0x00000007b0b08221 */ /* 0x004fe20000010000 */
[----:B------:R-:W-:Y:S01]  /*7c50*/  ISETP.GT.AND P0, PT, R122, 0x1b, PT ;  /* 0x0000001b7a00780c */ /* 0x000fe20003f04270 */
[----:B------:R-:W0:Y:S01]  /*7c60*/  SHFL.DOWN PT, R7, R16, 0x4, 0x1f ;  /* 0x08801f0010077f89 */ /* 0x000e2200000e0000 */
[----:B------:R-:W-:-:S02]  /*7c70*/  FMUL.FTZ R5, R214, R5 ;  /* 0x00000005d6057220 */ /* 0x000fc40000410000 */
[----:B------:R-:W-:Y:S01]  /*7c80*/  FMUL.FTZ R4, R193, R4 ;  /* 0x00000004c1047220 */ /* 0x000fe20000410000 */
[----:B------:R-:W2:Y:S01]  /*7c90*/  SHFL.DOWN PT, R17, R176, 0x4, 0x1f ;  /* 0x08801f00b0117f89 */ /* 0x000ea200000e0000 */
[----:B------:R-:W-:Y:S02]  /*7ca0*/  FFMA.FTZ R210, R210, R177, R5 ;  /* 0x000000b1d2d27223 */ /* 0x000fe40000010005 */
[----:B------:R-:W-:Y:S02]  /*7cb0*/  FMUL.FTZ R5, R138, R147 ;  /* 0x000000938a057220 */ /* 0x000fe40000410000 */
[----:B------:R-:W-:Y:S02]  /*7cc0*/  FFMA.FTZ R167, R162, R167, R4 ;  /* 0x000000a7a2a77223 */ /* 0x000fe40000010004 */
[----:B------:R-:W-:Y:S02]  /*7cd0*/  FMUL.FTZ R5, R178, R5 ;  /* 0x00000005b2057220 */ /* 0x000fe40000410000 */
[----:B------:R-:W-:-:S02]  /*7ce0*/  FFMA.FTZ R189, R194, R148, R189 ;  /* 0x00000094c2bd7223 */ /* 0x000fc400000100bd */
[----:B------:R-:W-:Y:S02]  /*7cf0*/  FFMA.FTZ R196, R196, R147, R5 ;  /* 0x00000093c4c47223 */ /* 0x000fe40000010005 */
[----:B------:R-:W-:Y:S02]  /*7d00*/  FMUL.FTZ R5, R138, R149 ;  /* 0x000000958a057220 */ /* 0x000fe40000410000 */
[----:B------:R-:W-:Y:S02]  /*7d10*/  FFMA.FTZ R191, R170, R150, R191 ;  /* 0x00000096aabf7223 */ /* 0x000fe400000100bf */
[----:B------:R-:W-:Y:S02]  /*7d20*/  FMUL.FTZ R5, R180, R5 ;  /* 0x00000005b4057220 */ /* 0x000fe40000410000 */
[----:B------:R-:W-:Y:S02]  /*7d30*/  FFMA.FTZ R159, R156, R159, R6 ;  /* 0x0000009f9c9f7223 */ /* 0x000fe40000010006 */
[----:B0-----:R-:W-:-:S02]  /*7d40*/  @!P0 FADD.FTZ R16, R16, R7 ;  /* 0x0000000710108221 */ /* 0x001fc40000010000 */
[----:B------:R-:W-:Y:S02]  /*7d50*/  FFMA.FTZ R192, R192, R149, R5 ;  /* 0x00000095c0c07223 */ /* 0x000fe40000010005 */
[----:B--2---:R-:W-:Y:S01]  /*7d60*/  @!P0 FADD.FTZ R176, R176, R17 ;  /* 0x00000011b0b08221 */ /* 0x004fe20000010000 */
[----:B------:R-:W0:Y:S01]  /*7d70*/  SHFL.DOWN PT, R7, R16, 0x8, 0x1f ;  /* 0x09001f0010077f89 */ /* 0x000e2200000e0000 */
[----:B------:R-:W-:Y:S01]  /*7d80*/  ISETP.GT.AND P0, PT, R122, 0x17, PT ;  /* 0x000000177a00780c */ /* 0x000fe20003f04270 */
[----:B------:R-:W-:Y:S02]  /*7d90*/  FMUL.FTZ R5, R138, R151 ;  /* 0x000000978a057220 */ /* 0x000fe40000410000 */
[----:B------:R-:W2:Y:S01]  /*7da0*/  SHFL.DOWN PT, R17, R176, 0x8, 0x1f ;  /* 0x09001f00b0117f89 */ /* 0x000ea200000e0000 */
[----:B------:R-:W-:Y:S02]  /*7db0*/  FADD.FTZ R22, R213, R22 ;  /* 0x00000016d5167221 */ /* 0x000fe40000010000 */
[----:B------:R-:W-:-:S02]  /*7dc0*/  FMUL.FTZ R5, R182, R5 ;  /* 0x00000005b6057220 */ /* 0x000fc40000410000 */
[----:B------:R-:W-:Y:S02]  /*7dd0*/  FADD.FTZ R25, R212, R25 ;  /* 0x00000019d4197221 */ /* 0x000fe40000010000 */
[----:B------:R-:W-:Y:S02]  /*7de0*/  FFMA.FTZ R168, R168, R151, R5 ;  /* 0x00000097a8a87223 */ /* 0x000fe40000010005 */
[----:B------:R-:W-:Y:S02]  /*7df0*/  FADD.FTZ R24, R199, R24 ;  /* 0x00000018c7187221 */ /* 0x000fe40000010000 */
[----:B------:R-:W-:Y:S02]  /*7e00*/  FADD.FTZ R57, R210, R57 ;  /* 0x00000039d2397221 */ /* 0x000fe40000010000 */
[----:B------:R-:W-:Y:S02]  /*7e10*/  FADD.FTZ R27, R188, R27 ;  /* 0x0000001bbc1b7221 */ /* 0x000fe40000010000 */
[----:B------:R-:W-:-:S02]  /*7e20*/  FADD.FTZ R54, R181, R54 ;  /* 0x00000036b5367221 */ /* 0x000fc40000010000 */
        /* <DEDUP_REMOVED lines=20> */
[----:B------:R-:W-:-:S02]  /*7f70*/  FMUL.FTZ R7, R138, R153 ;  /* 0x000000998a077220 */ /* 0x000fc40000410000 */
[----:B--2---:R-:W-:Y:S02]  /*7f80*/  @!P0 FADD.FTZ R176, R176, R17 ;  /* 0x00000011b0b08221 */ /* 0x004fe40000010000 */
[----:B------:R-:W-:Y:S02]  /*7f90*/  FMUL.FTZ R7, R184, R7 ;  /* 0x00000007b8077220 */ /* 0x000fe40000410000 */
[----:B------:R-:W-:Y:S01]  /*7fa0*/  IMAD.MOV.U32 R4, RZ, RZ, R16 ;  /* 0x000000ffff047224 */ /* 0x000fe200078e0010 */
[----:B------:R-:W-:Y:S01]  /*7fb0*/  MOV R5, R176 ;  /* 0x000000b000057202 */ /* 0x000fe20000000f00 */
[----:B------:R-:W-:Y:S02]  /*7fc0*/  FFMA.FTZ R158, R158, R153, R7 ;  /* 0x000000999e9e7223 */ /* 0x000fe40000010007 */
[C---:B------:R-:W-:Y:S02]  /*7fd0*/  FMUL.FTZ R7, R138.reuse, R155 ;  /* 0x0000009b8a077220 */ /* 0x040fe40000410000 */
[----:B------:R-:W-:Y:S01]  /*7fe0*/  FMUL.FTZ R138, R138, R157 ;  /* 0x0000009d8a8a7220 */ /* 0x000fe20000410000 */
[----:B------:R0:W-:Y:S01]  /*7ff0*/  @!P1 STS.64 [R120.X8+0x18d8], R4 ;  /* 0x0018d80478009388 */ /* 0x0001e20000008a00 */
[----:B------:R-:W-:-:S02]  /*8000*/  FMUL.FTZ R7, R186, R7 ;  /* 0x00000007ba077220 */ /* 0x000fc40000410000 */
[----:B------:R-:W-:Y:S02]  /*8010*/  FMUL.FTZ R138, R197, R138 ;  /* 0x0000008ac58a7220 */ /* 0x000fe40000410000 */
        /* <DEDUP_REMOVED lines=27> */
.L_x_2828:
[----:B0-----:R-:W-:Y:S05]  /*81d0*/  BSYNC B0 ;  /* 0x0000000000007941 */ /* 0x001fea0003800000 */
.L_x_2827:
[----:B------:R-:W-:Y:S02]  /*81e0*/  IADD3 R23, R23, 0x1, RZ ;  /* 0x0000000117177810 */ /* 0x000fe40007ffe0ff */
[----:B------:R-:W-:Y:S02]  /*81f0*/  IADD3 R21, P1, R21, 0x1, RZ ;  /* 0x0000000115157810 */ /* 0x000fe40007f3e0ff */
[----:B------:R-:W-:Y:S02]  /*8200*/  ISETP.GE.AND P0, PT, R23, c[0x0][0x16c], PT ;  /* 0x00005b0017007a0c */ /* 0x000fe40003f06270 */
[----:B------:R-:W-:-:S11]  /*8210*/  IADD3.X R0, RZ, R0, RZ, P1, !PT ;  /* 0x00000000ff007210 */ /* 0x000fd60000ffe4ff */
[----:B-1--4-:R-:W-:Y:S01]  /*8220*/  @P0 CALL.REL.NOINC `(.L_x_2781) ;  /* 0x0000001000000944 */ /* 0x012fe20003c00000 */
[----:B------:R-:W-:Y:S05]  /*8230*/  BRA `(.L_x_2829) ;  /* 0xffffc59000007947 */ /* 0x000fea000383ffff */
.L_x_2781:
[----:B------:R-:W-:Y:S01]  /*8240*/  BAR.SYNC.DEFER_BLOCKING 0x0 ;  /* 0x0000000000007b1d */ /* 0x000fe20000010000 */
[----:B------:R-:W-:Y:S02]  /*8250*/  IADD3 R59, -R119, c[0x0][0x168], RZ ;  /* 0x00005a00773b7a10 */ /* 0x000fe40007ffe1ff */
[C---:B------:R-:W-:Y:S02]  /*8260*/  LOP3.LUT R51, R8.reuse, 0x20, RZ, 0xfc, !PT ;  /* 0x0000002008337812 */ /* 0x040fe400078efcff */
[CC--:B------:R-:W-:Y:S02]  /*8270*/  ISETP.GE.AND P2, PT, R8.reuse, R59.reuse, PT ;  /* 0x0000003b0800720c */ /* 0x0c0fe40003f46270 */
[----:B------:R-:W-:Y:S02]  /*8280*/  ISETP.GE.AND P1, PT, R51, R59, PT ;  /* 0x0000003b3300720c */ /* 0x000fe40003f26270 */
[C---:B------:R-:W-:Y:S02]  /*8290*/  LOP3.LUT R56, R8.reuse, 0x40, RZ, 0xfc, !PT ;  /* 0x0000004008387812 */ /* 0x040fe400078efcff */
[----:B------:R-:W-:-:S02]  /*82a0*/  LOP3.LUT R0, R8, 0x60, RZ, 0xfc, !PT ;  /* 0x0000006008007812 */ /* 0x000fc400078efcff */
[----:B------:R-:W-:Y:S02]  /*82b0*/  PRMT R61, RZ, 0x7610, R61 ;  /* 0x00007610ff3d7816 */ /* 0x000fe4000000003d */
[C---:B------:R-:W-:Y:S02]  /*82c0*/  LOP3.LUT R4, R8.reuse, 0x80, RZ, 0xfc, !PT ;  /* 0x0000008008047812 */ /* 0x040fe400078efcff */
[----:B------:R-:W-:Y:S02]  /*82d0*/  PRMT R58, RZ, 0x7610, R58 ;  /* 0x00007610ff3a7816 */ /* 0x000fe4000000003a */
[C---:B------:R-:W-:Y:S02]  /*82e0*/  LOP3.LUT R5, R8.reuse, 0xa0, RZ, 0xfc, !PT ;  /* 0x000000a008057812 */ /* 0x040fe400078efcff */
[----:B------:R-:W-:Y:S02]  /*82f0*/  LOP3.LUT R6, R8, 0xc0, RZ, 0xfc, !PT ;  /* 0x000000c008067812 */ /* 0x000fe400078efcff */
        /* <DEDUP_REMOVED lines=77> */
[----:B0-----:R-:W-:-:S03]  /*87d0*/  HADD2.F32 R61, -RZ, R2.H0_H0 ;  /* 0x20000002ff3d7230 */ /* 0x001fc60000004100 */
[----:B------:R-:W0:Y:S01]  /*87e0*/  LDS.U16 R2, [R102+0x8] ;  /* 0x0000080066027984 */ /* 0x000e220000000400 */
[----:B-1----:R-:W-:Y:S01]  /*87f0*/  HADD2.F32 R3, -RZ, R3.H0_H0 ;  /* 0x20000003ff037230 */ /* 0x002fe20000004100 */
[----:B------:R-:W-:-:S04]  /*8800*/  FADD.FTZ R63, R61, R134 ;  /* 0x000000863d3f7221 */ /* 0x000fc80000010000 */
[--C-:B------:R-:W-:Y:S02]  /*8810*/  FADD.FTZ R64, R3, R134.reuse ;  /* 0x0000008603407221 */ /* 0x100fe40000010000 */
[----:B------:R-:W1:Y:S01]  /*8820*/  LDS.U16 R3, [R102+0xa] ;  /* 0x00000a0066037984 */ /* 0x000e620000000400 */
[----:B------:R-:W-:Y:S01]  /*8830*/  FSETP.GTU.FTZ.AND P1, PT, R63, 20, PT ;  /* 0x41a000003f00780b */ /* 0x000fe20003f3c000 */
[----:B--2---:R-:W-:Y:S02]  /*8840*/  HADD2.F32 R61, -RZ, R58.H0_H0 ;  /* 0x2000003aff3d7230 */ /* 0x004fe40000004100 */
[----:B------:R-:W2:Y:S03]  /*8850*/  LDS.U16 R58, [R102+0xc] ;  /* 0x00000c00663a7984 */ /* 0x000ea60000000400 */
[----:B------:R-:W-:Y:S01]  /*8860*/  FADD.FTZ R65, R61, R134 ;  /* 0x000000863d417221 */ /* 0x000fe20000010000 */
[----:B------:R-:W-:Y:S01]  /*8870*/  FSETP.GTU.FTZ.AND P6, PT, R64, 20, PT ;  /* 0x41a000004000780b */ /* 0x000fe20003fdc000 */
[----:B---3--:R-:W-:-:S02]  /*8880*/  HADD2.F32 R61, -RZ, R60.H0_H0 ;  /* 0x2000003cff3d7230 */ /* 0x008fc40000004100 */
[----:B------:R-:W3:Y:S01]  /*8890*/  LDS.U16 R60, [R102+0xe] ;  /* 0x00000e00663c7984 */ /* 0x000ee20000000400 */
[----:B------:R-:W-:Y:S02]  /*88a0*/  FSETP.GTU.FTZ.AND P5, PT, R65, 20, PT ;  /* 0x41a000004100780b */ /* 0x000fe40003fbc000 */
[----:B------:R-:W-:Y:S02]  /*88b0*/  @!P1 FMUL.FTZ R63, R63, -1.4426950216293334961 ;  /* 0xbfb8aa3b3f3f9820 */ /* 0x000fe40000410000 */
[----:B------:R-:W-:Y:S02]  /*88c0*/  FADD.FTZ R66, R61, R134 ;  /* 0x000000863d427221 */ /* 0x000fe40000010000 */
[----:B------:R-:W4:Y:S02]  /*88d0*/  LDS.U16 R61, [R102+0x10] ;  /* 0x00001000663d7984 */ /* 0x000f240000000400 */
[----:B------:R-:W5:Y:S01]  /*88e0*/  @!P1 MUFU.EX2 R63, R63 ;  /* 0x0000003f003f9308 */ /* 0x000f620000000800 */
[----:B------:R-:W-:-:S04]  /*88f0*/  @!P6 FMUL.FTZ R64, R64, -1.4426950216293334961 ;  /* 0xbfb8aa3b4040e820 */ /* 0x000fc80000410000 */
[----:B------:R-:W-:-:S03]  /*8900*/  @!P5 FMUL.FTZ R65, R65, -1.4426950216293334961 ;  /* 0xbfb8aa3b4141d820 */ /* 0x000fc60000410000 */
[----:B------:R-:W2:Y:S01]  /*8910*/  @!P6 MUFU.EX2 R64, R64 ;  /* 0x000000400040e308 */ /* 0x000ea20000000800 */
[----:B0-----:R-:W-:-:S07]  /*8920*/  HADD2.F32 R67, -RZ, R2.H0_H0 ;  /* 0x20000002ff437230 */ /* 0x001fce0000004100 */
[----:B------:R-:W0:Y:S01]  /*8930*/  @!P5 MUFU.EX2 R65, R65 ;  /* 0x000000410041d308 */ /* 0x000e220000000800 */
[----:B-----5:R-:W-:Y:S02]  /*8940*/  @!P1 FADD.FTZ R63, R63, 1 ;  /* 0x3f8000003f3f9421 */ /* 0x020fe40000010000 */
[----:B------:R-:W-:Y:S01]  /*8950*/  FADD.FTZ R67, R67, R134 ;  /* 0x0000008643437221 */ /* 0x000fe20000010000 */
[----:B-1----:R-:W-:-:S04]  /*8960*/  HADD2.F32 R3, -RZ, R3.H0_H0 ;  /* 0x20000003ff037230 */ /* 0x002fc80000004100 */
[----:B------:R-:W1:Y:S01]  /*8970*/  @!P1 MUFU.RCP R63, R63 ;  /* 0x0000003f003f9308 */ /* 0x000e620000001000 */
[--C-:B------:R-:W-:Y:S01]  /*8980*/  FADD.FTZ R68, R3, R134.reuse ;  /* 0x0000008603447221 */ /* 0x100fe20000010000 */
[----:B------:R-:W-:Y:S01]  /*8990*/  FSETP.GTU.FTZ.AND P4, PT, R67, 20, PT ;  /* 0x41a000004300780b */ /* 0x000fe20003f9c000 */
[----:B--2---:R-:W-:Y:S01]  /*89a0*/  HADD2.F32 R3, -RZ, R58.H0_H0 ;  /* 0x2000003aff037230 */ /* 0x004fe20000004100 */
[----:B------:R-:W-:Y:S02]  /*89b0*/  @!P6 FADD.FTZ R64, R64, 1 ;  /* 0x3f8000004040e421 */ /* 0x000fe40000010000 */
[----:B------:R-:W-:Y:S01]  /*89c0*/  FSETP.GTU.FTZ.AND P3, PT, R68, 20, PT ;  /* 0x41a000004400780b */ /* 0x000fe20003f7c000 */
[----:B0-----:R-:W-:Y:S02]  /*89d0*/  @!P5 FADD.FTZ R65, R65, 1 ;  /* 0x3f8000004141d421 */ /* 0x001fe40000010000 */
[----:B------:R-:W-:Y:S01]  /*89e0*/  FADD.FTZ R58, R3, R134 ;  /* 0x00000086033a7221 */ /* 0x000fe20000010000 */
[----:B------:R-:W0:Y:S01]  /*89f0*/  @!P6 MUFU.RCP R64, R64 ;  /* 0x000000400040e308 */ /* 0x000e220000001000 */
[----:B---3--:R-:W-:-:S03]  /*8a00*/  HADD2.F32 R3, -RZ, R60.H0_H0 ;  /* 0x2000003cff037230 */ /* 0x008fc60000004100 */
[----:B------:R-:W-:-:S04]  /*8a10*/  FSETP.GTU.FTZ.AND P2, PT, R58, 20, PT ;  /* 0x41a000003a00780b */ /* 0x000fc80003f5c000 */
[----:B------:R-:W2:Y:S01]  /*8a20*/  @!P5 MUFU.RCP R65, R65 ;  /* 0x000000410041d308 */ /* 0x000ea20000001000 */
[----:B------:R-:W-:Y:S01]  /*8a30*/  @!P4 FMUL.FTZ R2, R67, -1.4426950216293334961 ;  /* 0xbfb8aa3b4302c820 */ /* 0x000fe20000410000 */
[----:B----4-:R-:W-:Y:S01]  /*8a40*/  HADD2.F32 R61, -RZ, R61.H0_H0 ;  /* 0x2000003dff3d7230 */ /* 0x010fe20000004100 */
[----:B-1----:R-:W-:Y:S01]  /*8a50*/  @!P1 FMUL.FTZ R38, R38, R63 ;  /* 0x0000003f26269220 */ /* 0x002fe20000410000 */
[----:B------:R-:W-:Y:S01]  /*8a60*/  HADD2.F32 R63, -RZ, R62.H0_H0 ;  /* 0x2000003eff3f7230 */ /* 0x000fe20000004100 */
[--C-:B------:R-:W-:Y:S02]  /*8a70*/  FADD.FTZ R60, R3, R134.reuse ;  /* 0x00000086033c7221 */ /* 0x100fe40000010000 */
[----:B------:R-:W-:Y:S01]  /*8a80*/  @!P3 FMUL.FTZ R3, R68, -1.4426950216293334961 ;  /* 0xbfb8aa3b4403b820 */ /* 0x000fe20000410000 */
[----:B------:R-:W1:Y:S01]  /*8a90*/  @!P4 MUFU.EX2 R2, R2 ;  /* 0x000000020002c308 */ /* 0x000e620000000800 */
[--C-:B------:R-:W-:Y:S02]  /*8aa0*/  FADD.FTZ R61, R61, R134.reuse ;  /* 0x000000863d3d7221 */ /* 0x100fe40000010000 */
[----:B------:R-:W-:-:S02]  /*8ab0*/  FADD.FTZ R63, R63, R134 ;  /* 0x000000863f3f7221 */ /* 0x000fc40000010000 */
[----:B------:R-:W-:-:S03]  /*8ac0*/  @!P2 FMUL.FTZ R58, R58, -1.4426950216293334961 ;  /* 0xbfb8aa3b3a3aa820 */ /* 0x000fc60000410000 */
[----:B------:R-:W3:Y:S01]  /*8ad0*/  @!P3 MUFU.EX2 R3, R3 ;  /* 0x000000030003b308 */ /* 0x000ee20000000800 */
[----:B0-----:R-:W-:Y:S01]  /*8ae0*/  @!P6 FMUL.FTZ R41, R41, R64 ;  /* 0x000000402929e220 */ /* 0x001fe20000410000 */
[----:B------:R-:W-:Y:S01]  /*8af0*/  FSETP.GTU.FTZ.AND P1, PT, R60, 20, PT ;  /* 0x41a000003c00780b */ /* 0x000fe20003f3c000 */
[----:B--2---:R-:W-:Y:S01]  /*8b00*/  @!P5 FMUL.FTZ R40, R40, R65 ;  /* 0x000000412828d220 */ /* 0x004fe20000410000 */
[----:B------:R-:W-:Y:S02]  /*8b10*/  FSETP.GTU.FTZ.AND P6, PT, R61, 20, PT ;  /* 0x41a000003d00780b */ /* 0x000fe40003fdc000 */
[----:B------:R-:W-:Y:S02]  /*8b20*/  FSETP.GTU.FTZ.AND P5, PT, R63, 20, PT ;  /* 0x41a000003f00780b */ /* 0x000fe40003fbc000 */
[----:B------:R-:W0:Y:S01]  /*8b30*/  @!P2 MUFU.EX2 R58, R58 ;  /* 0x0000003a003aa308 */ /* 0x000e220000000800 */
[----:B------:R-:W-:Y:S01]  /*8b40*/  FSETP.GTU.FTZ.AND P0, PT, R66, 20, PT ;  /* 0x41a000004200780b */ /* 0x000fe20003f1c000 */
[----:B-1----:R-:W-:-:S05]  /*8b50*/  @!P4 FADD.FTZ R2, R2, 1 ;  /* 0x3f8000000202c421 */ /* 0x002fca0000010000 */
[----:B------:R-:W-:Y:S01]  /*8b60*/  @!P1 FMUL.FTZ R60, R60, -1.4426950216293334961 ;  /* 0xbfb8aa3b3c3c9820 */ /* 0x000fe20000410000 */
[----:B------:R1:W-:Y:S01]  /*8b70*/  @!P4 MUFU.RCP R79, R2 ;  /* 0x00000002004fc308 */ /* 0x0003e20000001000 */
[----:B------:R-:W-:Y:S02]  /*8b80*/  @!P6 FMUL.FTZ R61, R61, -1.4426950216293334961 ;  /* 0xbfb8aa3b3d3de820 */ /* 0x000fe40000410000 */
[----:B------:R-:W-:Y:S02]  /*8b90*/  @!P5 FMUL.FTZ R62, R63, -1.4426950216293334961 ;  /* 0xbfb8aa3b3f3ed820 */ /* 0x000fe40000410000 */
[----:B---3--:R-:W-:Y:S01]  /*8ba0*/  @!P3 FADD.FTZ R3, R3, 1 ;  /* 0x3f8000000303b421 */ /* 0x008fe20000010000 */
[----:B-1----:R-:W1:Y:S03]  /*8bb0*/  LDS.U16 R2, [R102+0x14] ;  /* 0x0000140066027984 */ /* 0x002e660000000400 */
[----:B------:R2:W-:Y:S01]  /*8bc0*/  @!P3 MUFU.RCP R80, R3 ;  /* 0x000000030050b308 */ /* 0x0005e20000001000 */
[----:B0-----:R-:W-:-:S02]  /*8bd0*/  @!P2 FADD.FTZ R58, R58, 1 ;  /* 0x3f8000003a3aa421 */ /* 0x001fc40000010000 */
[----:B------:R-:W-:-:S05]  /*8be0*/  @!P0 FMUL.FTZ R66, R66, -1.4426950216293334961 ;  /* 0xbfb8aa3b42428820 */ /* 0x000fca0000410000 */
[----:B------:R-:W0:Y:S01]  /*8bf0*/  @!P1 MUFU.EX2 R60, R60 ;  /* 0x0000003c003c9308 */ /* 0x000e220000000800 */
[----:B--2---:R-:W2:Y:S07]  /*8c00*/  LDS.U16 R3, [R102+0x16] ;  /* 0x0000160066037984 */ /* 0x004eae0000000400 */
[----:B------:R-:W3:Y:S08]  /*8c10*/  @!P6 MUFU.EX2 R61, R61 ;  /* 0x0000003d003de308 */ /* 0x000ef00000000800 */
[----:B------:R-:W4:Y:S08]  /*8c20*/  @!P5 MUFU.EX2 R62, R62 ;  /* 0x0000003e003ed308 */ /* 0x000f300000000800 */
[----:B------:R5:W-:Y:S08]  /*8c30*/  @!P2 MUFU.RCP R81, R58 ;  /* 0x0000003a0051a308 */ /* 0x000bf00000001000 */
[----:B------:R-:W1:Y:S01]  /*8c40*/  @!P0 MUFU.EX2 R66, R66 ;  /* 0x0000004200428308 */ /* 0x000e620000000800 */
[----:B-----5:R-:W5:Y:S01]  /*8c50*/  LDS.U16 R58, [R102+0x18] ;  /* 0x00001800663a7984 */ /* 0x020f620000000400 */
[----:B0-----:R-:W-:-:S02]  /*8c60*/  @!P1 FADD.FTZ R60, R60, 1 ;  /* 0x3f8000003c3c9421 */ /* 0x001fc40000010000 */
[----:B---3--:R-:W-:Y:S02]  /*8c70*/  @!P6 FADD.FTZ R61, R61, 1 ;  /* 0x3f8000003d3de421 */ /* 0x008fe40000010000 */
[----:B----4-:R-:W-:Y:S02]  /*8c80*/  @!P5 FADD.FTZ R62, R62, 1 ;  /* 0x3f8000003e3ed421 */ /* 0x010fe40000010000 */
[----:B------:R0:W-:Y:S08]  /*8c90*/  @!P1 MUFU.RCP R82, R60 ;  /* 0x0000003c00529308 */ /* 0x0001f00000001000 */
[----:B------:R3:W-:Y:S01]  /*8ca0*/  @!P5 MUFU.RCP R84, R62 ;  /* 0x0000003e0054d308 */ /* 0x0007e20000001000 */
[----:B0-----:R-:W0:Y:S01]  /*8cb0*/  LDS.U16 R60, [R102+0x1a] ;  /* 0x00001a00663c7984 */ /* 0x001e220000000400 */
[----:B-1----:R-:W-:-:S06]  /*8cc0*/  @!P0 FADD.FTZ R66, R66, 1 ;  /* 0x3f80000042428421 */ /* 0x002fcc0000010000 */
[----:B------:R1:W4:Y:S01]  /*8cd0*/  @!P6 MUFU.RCP R83, R61 ;  /* 0x0000003d0053e308 */ /* 0x0003220000001000 */
[----:B---3--:R-:W-:Y:S02]  /*8ce0*/  F2FP.PACK_AB R62, R36, R39 ;  /* 0x00000027243e723e */ /* 0x008fe400000000ff */
[----:B------:R-:W-:Y:S04]  /*8cf0*/  LDS.U16 R36, [R102+0x1e] ;  /* 0x00001e0066247984 */ /* 0x000fe80000000400 */
[----:B-1----:R-:W1:Y:S01]  /*8d00*/  LDS.U16 R61, [R102+0x1c] ;  /* 0x00001c00663d7984 */ /* 0x002e620000000400 */
[----:B------:R-:W3:Y:S01]  /*8d10*/  @!P0 MUFU.RCP R78, R66 ;  /* 0x00000042004e8308 */ /* 0x000ee20000001000 */
[----:B------:R-:W-:Y:S02]  /*8d20*/  LOP3.LUT R63, R142, 0xfffffe00, RZ, 0xc0, !PT ;  /* 0xfffffe008e3f7812 */ /* 0x000fe400078ec0ff */
[----:B------:R-:W-:Y:S01]  /*8d30*/  BAR.SYNC.DEFER_BLOCKING 0x0 ;  /* 0x0000000000007b1d */ /* 0x000fe20000010000 */
[----:B------:R-:W-:-:S02]  /*8d40*/  HADD2.F32 R39, -RZ, R2.H0_H0 ;  /* 0x20000002ff277230 */ /* 0x000fc40000004100 */
[----:B------:R-:W-:Y:S01]  /*8d50*/  IMAD R86, R122, 0x10, R63 ;  /* 0x000000107a567824 */ /* 0x000fe200078e023f */
[----:B--2---:R-:W-:Y:S02]  /*8d60*/  HADD2.F32 R3, -RZ, R3.H0_H0 ;  /* 0x20000003ff037230 */ /* 0x004fe40000004100 */
[----:B------:R-:W-:Y:S02]  /*8d70*/  FADD.FTZ R39, R39, R134 ;  /* 0x0000008627277221 */ /* 0x000fe40000010000 */
[----:B------:R-:W-:Y:S01]  /*8d80*/  @!P4 FMUL.FTZ R42, R42, R79 ;  /* 0x0000004f2a2ac220 */ /* 0x000fe20000410000 */
[----:B------:R-:W-:Y:S01]  /*8d90*/  PRMT R79, R34, 0x7632, R79 ;  /* 0x00007632224f7816 */ /* 0x000fe2000000004f */
[----:B----4-:R-:W-:Y:S01]  /*8da0*/  @!P6 FMUL.FTZ R48, R48, R83 ;  /* 0x000000533030e220 */ /* 0x010fe20000410000 */
[----:B------:R-:W-:Y:S01]  /*8db0*/  IADD3 R63, R86, 0x1, RZ ;  /* 0x00000001563f7810 */ /* 0x000fe20007ffe0ff */
[----:B---3--:R-:W-:Y:S01]  /*8dc0*/  @!P0 FMUL.FTZ R43, R43, R78 ;  /* 0x0000004e2b2b8220 */ /* 0x008fe20000410000 */
[----:B------:R-:W-:Y:S01]  /*8dd0*/  PRMT R78, R34, 0x7610, R78 ;  /* 0x00007610224e7816 */ /* 0x000fe2000000004e */
[----:B------:R-:W-:Y:S01]  /*8de0*/  FADD.FTZ R34, R3, R134 ;  /* 0x0000008603227221 */ /* 0x000fe20000010000 */
[----:B------:R-:W-:Y:S01]  /*8df0*/  FSETP.GTU.FTZ.AND P6, PT, R39, 20, PT ;  /* 0x41a000002700780b */ /* 0x000fe20003fdc000 */
[----:B-----5:R-:W-:Y:S01]  /*8e00*/  HADD2.F32 R3, -RZ, R58.H0_H0 ;  /* 0x2000003aff037230 */ /* 0x020fe20000004100 */
[----:B------:R-:W-:Y:S01]  /*8e10*/  LEA.HI.SX32 R63, R63, R86, 0x1b ;  /* 0x000000563f3f7211 */ /* 0x000fe200078fdaff */
[----:B------:R-:W-:Y:S01]  /*8e20*/  @!P5 FMUL.FTZ R49, R49, R84 ;  /* 0x000000543131d220 */ /* 0x000fe20000410000 */
[----:B------:R-:W-:-:S02]  /*8e30*/  PRMT R2, R62, 0x7632, R2 ;  /* 0x000076323e027816 */ /* 0x000fc40000000002 */
[----:B------:R-:W-:Y:S01]  /*8e40*/  FADD.FTZ R35, R3, R134 ;  /* 0x0000008603237221 */ /* 0x000fe20000010000 */
[----:B------:R-:W-:Y:S02]  /*8e50*/  SHF.L.U32 R63, R63, 0x1, RZ ;  /* 0x000000013f3f7819 */ /* 0x000fe400000006ff */
[----:B------:R-:W-:Y:S01]  /*8e60*/  FSETP.GTU.FTZ.AND P5, PT, R34, 20, PT ;  /* 0x41a000002200780b */ /* 0x000fe20003fbc000 */
[----:B------:R-:W-:Y:S01]  /*8e70*/  STS.U16 [R102], R62 ;  /* 0x0000003e66007388 */ /* 0x000fe20000000400 */
[----:B------:R-:W-:Y:S02]  /*8e80*/  FSETP.GTU.FTZ.AND P4, PT, R35, 20, PT ;  /* 0x41a000002300780b */ /* 0x000fe40003f9c000 */
[C---:B------:R-:W-:Y:S01]  /*8e90*/  IADD3 R64, R86.reuse, 0x2, RZ ;  /* 0x0000000256407810 */ /* 0x040fe20007ffe0ff */
[----:B------:R2:W-:Y:S01]  /*8ea0*/  STS.U16 [R63+0x2], R2 ;  /* 0x000002023f007388 */ /* 0x0005e20000000400 */
[C---:B------:R-:W-:Y:S02]  /*8eb0*/  IADD3 R65, R86.reuse, 0x3, RZ ;  /* 0x0000000356417810 */ /* 0x040fe40007ffe0ff */
[----:B------:R-:W-:-:S02]  /*8ec0*/  IADD3 R67, R86, 0x4, RZ ;  /* 0x0000000456437810 */ /* 0x000fc40007ffe0ff */
[----:B------:R-:W-:Y:S02]  /*8ed0*/  IADD3 R66, R86, 0x5, RZ ;  /* 0x0000000556427810 */ /* 0x000fe40007ffe0ff */
[C---:B------:R-:W-:Y:S01]  /*8ee0*/  PRMT R58, R32.reuse, 0x7610, R58 ;  /* 0x00007610203a7816 */ /* 0x040fe2000000003a */
[----:B--2---:R-:W-:Y:S01]  /*8ef0*/  @!P6 FMUL.FTZ R2, R39, -1.4426950216293334961 ;  /* 0xbfb8aa3b2702e820 */ /* 0x004fe20000410000 */
[----:B------:R-:W-:Y:S01]  /*8f00*/  PRMT R39, R32, 0x7632, R39 ;  /* 0x0000763220277816 */ /* 0x000fe20000000027 */
[----:B0-----:R-:W-:Y:S01]  /*8f10*/  HADD2.F32 R3, -RZ, R60.H0_H0 ;  /* 0x2000003cff037230 */ /* 0x001fe20000004100 */
[----:B------:R-:W-:Y:S01]  /*8f20*/  IADD3 R68, R86, 0x6, RZ ;  /* 0x0000000656447810 */ /* 0x000fe20007ffe0ff */
[----:B-1----:R-:W-:Y:S01]  /*8f30*/  HADD2.F32 R61, -RZ, R61.H0_H0 ;  /* 0x2000003dff3d7230 */ /* 0x002fe20000004100 */
[----:B------:R-:W-:Y:S02]  /*8f40*/  LEA.HI.SX32 R64, R64, R86, 0x1b ;  /* 0x0000005640407211 */ /* 0x000fe400078fdaff */
[----:B------:R-:W-:Y:S01]  /*8f50*/  F2FP.PACK_AB R32, R30, R33 ;  /* 0x000000211e20723e */ /* 0x000fe200000000ff */
[----:B------:R-:W-:Y:S01]  /*8f60*/  HADD2.F32 R33, -RZ, R36.H0_H0 ;  /* 0x20000024ff217230 */ /* 0x000fe20000004100 */
[----:B------:R-:W-:-:S02]  /*8f70*/  IADD3 R69, R86, 0x7, RZ ;  /* 0x0000000756457810 */ /* 0x000fc40007ffe0ff */
[----:B------:R-:W-:Y:S02]  /*8f80*/  IADD3 R70, R86, 0x8, RZ ;  /* 0x0000000856467810 */ /* 0x000fe40007ffe0ff */
[-C--:B------:R-:W-:Y:S02]  /*8f90*/  LEA.HI.SX32 R65, R65, R86.reuse, 0x1b ;  /* 0x0000005641417211 */ /* 0x080fe400078fdaff */
[-C--:B------:R-:W-:Y:S02]  /*8fa0*/  LEA.HI.SX32 R67, R67, R86.reuse, 0x1b ;  /* 0x0000005643437211 */ /* 0x080fe400078fdaff */
[-C--:B------:R-:W-:Y:S02]  /*8fb0*/  LEA.HI.SX32 R66, R66, R86.reuse, 0x1b ;  /* 0x0000005642427211 */ /* 0x080fe400078fdaff */
[----:B------:R-:W-:Y:S02]  /*8fc0*/  IADD3 R71, R86, 0x9, RZ ;  /* 0x0000000956477810 */ /* 0x000fe40007ffe0ff */
[----:B------:R-:W-:-:S02]  /*8fd0*/  LEA.HI.SX32 R68, R68, R86, 0x1b ;  /* 0x0000005644447211 */ /* 0x000fc400078fdaff */
[----:B------:R-:W-:Y:S01]  /*8fe0*/  SHF.L.U32 R64, R64, 0x1, RZ ;  /* 0x0000000140407819 */ /* 0x000fe200000006ff */
[----:B------:R-:W-:Y:S01]  /*8ff0*/  IMAD.SHL.U32 R67, R67, 0x2, RZ ;  /* 0x0000000243437824 */ /* 0x000fe200078e00ff */
[----:B------:R-:W-:Y:S01]  /*9000*/  IADD3 R72, R86, 0xa, RZ ;  /* 0x0000000a56487810 */ /* 0x000fe20007ffe0ff */
[--C-:B------:R-:W-:Y:S01]  /*9010*/  FADD.FTZ R37, R3, R134.reuse ;  /* 0x0000008603257221 */ /* 0x100fe20000010000 */
[-C--:B------:R-:W-:Y:S01]  /*9020*/  LEA.HI.SX32 R69, R69, R86.reuse, 0x1b ;  /* 0x0000005645457211 */ /* 0x080fe200078fdaff */
[--C-:B------:R-:W-:Y:S01]  /*9030*/  FADD.FTZ R61, R61, R134.reuse ;  /* 0x000000863d3d7221 */ /* 0x100fe20000010000 */
[----:B------:R-:W-:Y:S01]  /*9040*/  LEA.HI.SX32 R70, R70, R86, 0x1b ;  /* 0x0000005646467211 */ /* 0x000fe200078fdaff */
[----:B------:R-:W-:Y:S01]  /*9050*/  FADD.FTZ R33, R33, R134 ;  /* 0x0000008621217221 */ /* 0x000fe20000010000 */
[----:B------:R-:W-:Y:S01]  /*9060*/  SHF.L.U32 R65, R65, 0x1, RZ ;  /* 0x0000000141417819 */ /* 0x000fe200000006ff */
[----:B------:R-:W-:Y:S01]  /*9070*/  @!P5 FMUL.FTZ R3, R34, -1.4426950216293334961 ;  /* 0xbfb8aa3b2203d820 */ /* 0x000fe20000410000 */
[----:B------:R-:W-:-:S02]  /*9080*/  IADD3 R73, R86, 0xb, RZ ;  /* 0x0000000b56497810 */ /* 0x000fc40007ffe0ff */
[----:B------:R-:W-:Y:S01]  /*9090*/  IADD3 R74, R86, 0xc, RZ ;  /* 0x0000000c564a7810 */ /* 0x000fe20007ffe0ff */
[----:B------:R-:W-:Y:S01]  /*90a0*/  @!P4 FMUL.FTZ R30, R35, -1.4426950216293334961 ;  /* 0xbfb8aa3b231ec820 */ /* 0x000fe20000410000 */
[----:B------:R-:W-:Y:S01]  /*90b0*/  SHF.L.U32 R66, R66, 0x1, RZ ;  /* 0x0000000142427819 */ /* 0x000fe200000006ff */
[----:B------:R-:W-:Y:S01]  /*90c0*/  STS.U16 [R64+0x4], R78 ;  /* 0x0000044e40007388 */ /* 0x000fe20000000400 */
[----:B------:R-:W-:Y:S02]  /*90d0*/  IADD3 R75, R86, 0xd, RZ ;  /* 0x0000000d564b7810 */ /* 0x000fe40007ffe0ff */
[----:B------:R-:W-:Y:S02]  /*90e0*/  LEA.HI.SX32 R71, R71, R86, 0x1b ;  /* 0x0000005647477211 */ /* 0x000fe400078fdaff */
[----:B------:R-:W-:Y:S02]  /*90f0*/  F2FP.PACK_AB R34, R28, R31 ;  /* 0x0000001f1c22723e */ /* 0x000fe400000000ff */
[----:B------:R-:W-:Y:S01]  /*9100*/  SHF.L.U32 R68, R68, 0x1, RZ ;  /* 0x0000000144447819 */ /* 0x000fe200000006ff */
[----:B------:R-:W-:Y:S01]  /*9110*/  @!P3 FMUL.FTZ R45, R45, R80 ;  /* 0x000000502d2db220 */ /* 0x000fe20000410000 */
[----:B------:R-:W-:Y:S01]  /*9120*/  IADD3 R76, R86, 0xe, RZ ;  /* 0x0000000e564c7810 */ /* 0x000fe20007ffe0ff */
[----:B------:R-:W-:Y:S01]  /*9130*/  @!P2 FMUL.FTZ R44, R44, R81 ;  /* 0x000000512c2ca220 */ /* 0x000fe20000410000 */
[----:B------:R-:W-:Y:S01]  /*9140*/  LEA.HI.SX32 R72, R72, R86, 0x1b ;  /* 0x0000005648487211 */ /* 0x000fe200078fdaff */
[----:B------:R-:W-:Y:S01]  /*9150*/  @!P1 FMUL.FTZ R47, R47, R82 ;  /* 0x000000522f2f9220 */ /* 0x000fe20000410000 */
[----:B------:R-:W-:Y:S01]  /*9160*/  PRMT R35, R32, 0x7632, R35 ;  /* 0x0000763220237816 */ /* 0x000fe20000000023 */
[----:B------:R-:W-:Y:S01]  /*9170*/  STS.U16 [R65+0x6], R79 ;  /* 0x0000064f41007388 */ /* 0x000fe20000000400 */
[----:B------:R-:W-:Y:S01]  /*9180*/  SHF.L.U32 R69, R69, 0x1, RZ ;  /* 0x0000000145457819 */ /* 0x000fe200000006ff */
[----:B------:R-:W-:Y:S01]  /*9190*/  IMAD.SHL.U32 R70, R70, 0x2, RZ ;  /* 0x0000000246467824 */ /* 0x000fe200078e00ff */
[----:B------:R-:W-:Y:S01]  /*91a0*/  IADD3 R77, R86, 0xf, RZ ;  /* 0x0000000f564d7810 */ /* 0x000fe20007ffe0ff */
[----:B------:R-:W-:Y:S01]  /*91b0*/  STS.U16 [R67+0x8], R58 ;  /* 0x0000083a43007388 */ /* 0x000fe20000000400 */
[----:B------:R-:W-:-:S02]  /*91c0*/  LEA.HI.SX32 R73, R73, R86, 0x1b ;  /* 0x0000005649497211 */ /* 0x000fc400078fdaff */
[-C--:B------:R-:W-:Y:S02]  /*91d0*/  LEA.HI.SX32 R74, R74, R86.reuse, 0x1b ;  /* 0x000000564a4a7211 */ /* 0x080fe400078fdaff */
[----:B------:R-:W-:Y:S01]  /*91e0*/  F2FP.PACK_AB R29, R26, R29 ;  /* 0x0000001d1a1d723e */ /* 0x000fe200000000ff */
[----:B------:R-:W-:Y:S01]  /*91f0*/  STS.U16 [R66+0xa], R39 ;  /* 0x00000a2742007388 */ /* 0x000fe20000000400 */
[----:B------:R-:W-:Y:S02]  /*9200*/  FSETP.GTU.FTZ.AND P3, PT, R37, 20, PT ;  /* 0x41a000002500780b */ /* 0x000fe40003f7c000 */
[----:B------:R-:W-:Y:S02]  /*9210*/  FSETP.GTU.FTZ.AND P2, PT, R61, 20, PT ;  /* 0x41a000003d00780b */ /* 0x000fe40003f5c000 */
[----:B------:R-:W-:Y:S01]  /*9220*/  FSETP.GTU.FTZ.AND P1, PT, R33, 20, PT ;  /* 0x41a000002100780b */ /* 0x000fe20003f3c000 */
[----:B------:R0:W-:Y:S01]  /*9230*/  STS.U16 [R68+0xc], R32 ;  /* 0x00000c2044007388 */ /* 0x0001e20000000400 */
[----:B------:R-:W-:-:S02]  /*9240*/  LEA.HI.SX32 R75, R75, R86, 0x1b ;  /* 0x000000564b4b7211 */ /* 0x000fc400078fdaff */
[----:B------:R-:W-:Y:S02]  /*9250*/  PRMT R36, R34, 0x7632, R36 ;  /* 0x0000763222247816 */ /* 0x000fe40000000024 */
[----:B------:R-:W-:Y:S02]  /*9260*/  SHF.L.U32 R71, R71, 0x1, RZ ;  /* 0x0000000147477819 */ /* 0x000fe400000006ff */
[----:B------:R-:W-:Y:S01]  /*9270*/  F2FP.PACK_AB R24, R24, R27 ;  /* 0x0000001b1818723e */ /* 0x000fe200000000ff */
[----:B------:R-:W-:Y:S01]  /*9280*/  STS.U16 [R69+0xe], R35 ;  /* 0x00000e2345007388 */ /* 0x000fe20000000400 */
[----:B------:R-:W-:Y:S02]  /*9290*/  LEA.HI.SX32 R76, R76, R86, 0x1b ;  /* 0x000000564c4c7211 */ /* 0x000fe400078fdaff */
[----:B------:R-:W-:Y:S02]  /*92a0*/  SHF.L.U32 R72, R72, 0x1, RZ ;  /* 0x0000000148487819 */ /* 0x000fe400000006ff */
[----:B------:R-:W-:-:S02]  /*92b0*/  F2FP.PACK_AB R22, R22, R25 ;  /* 0x000000191616723e */ /* 0x000fc400000000ff */
[----:B------:R-:W-:Y:S01]  /*92c0*/  ISETP.NE.AND P0, PT, R124, RZ, PT ;  /* 0x000000ff7c00720c */ /* 0x000fe20003f05270 */
[----:B------:R1:W-:Y:S01]  /*92d0*/  STS.U16 [R70+0x10], R34 ;  /* 0x0000102246007388 */ /* 0x0003e20000000400 */
[----:B------:R-:W-:Y:S01]  /*92e0*/  LEA.HI.SX32 R77, R77, R86, 0x1b ;  /* 0x000000564d4d7211 */ /* 0x000fe200078fdaff */
[----:B------:R-:W-:Y:S01]  /*92f0*/  IMAD.SHL.U32 R74, R74, 0x2, RZ ;  /* 0x000000024a4a7824 */ /* 0x000fe200078e00ff */
[----:B0-----:R-:W-:Y:S02]  /*9300*/  PRMT R32, R29, 0x7632, R32 ;  /* 0x000076321d207816 */ /* 0x001fe40000000020 */
[----:B------:R-:W-:Y:S01]  /*9310*/  SHF.L.U32 R73, R73, 0x1, RZ ;  /* 0x0000000149497819 */ /* 0x000fe200000006ff */
[----:B------:R-:W-:Y:S01]  /*9320*/  STS.U16 [R71+0x12], R36 ;  /* 0x0000122447007388 */ /* 0x000fe20000000400 */
[----:B------:R-:W-:Y:S02]  /*9330*/  SHF.L.U32 R75, R75, 0x1, RZ ;  /* 0x000000014b4b7819 */ /* 0x000fe400000006ff */
[----:B------:R-:W-:-:S02]  /*9340*/  PRMT R58, R22, 0x7610, R58 ;  /* 0x00007610163a7816 */ /* 0x000fc4000000003a */
[----:B-1----:R-:W-:Y:S01]  /*9350*/  PRMT R34, R24, 0x7632, R34 ;  /* 0x0000763218227816 */ /* 0x002fe20000000022 */
[----:B------:R-:W-:Y:S01]  /*9360*/  STS.U16 [R72+0x14], R29 ;  /* 0x0000141d48007388 */ /* 0x000fe20000000400 */
[----:B------:R-:W-:Y:S02]  /*9370*/  SHF.L.U32 R76, R76, 0x1, RZ ;  /* 0x000000014c4c7819 */ /* 0x000fe400000006ff */
[----:B------:R-:W-:Y:S01]  /*9380*/  PRMT R60, R22, 0x7632, R60 ;  /* 0x00007632163c7816 */ /* 0x000fe2000000003c */
[----:B------:R-:W-:Y:S01]  /*9390*/  STS.U16 [R73+0x16], R32 ;  /* 0x0000162049007388 */ /* 0x000fe20000000400 */
[----:B------:R-:W-:-:S03]  /*93a0*/  SHF.L.U32 R77, R77, 0x1, RZ ;  /* 0x000000014d4d7819 */ /* 0x000fc600000006ff */
[----:B------:R0:W-:Y:S01]  /*93b0*/  STS.U16 [R74+0x18], R24 ;  /* 0x000018184a007388 */ /* 0x0001e20000000400 */
[----:B------:R-:W-:-:S03]  /*93c0*/  @!P3 FMUL.FTZ R28, R37, -1.4426950216293334961 ;  /* 0xbfb8aa3b251cb820 */ /* 0x000fc60000410000 */
[----:B------:R-:W-:Y:S01]  /*93d0*/  STS.U16 [R75+0x1a], R34 ;  /* 0x00001a224b007388 */ /* 0x000fe20000000400 */
[----:B------:R-:W-:-:S03]  /*93e0*/  @!P2 FMUL.FTZ R31, R61, -1.4426950216293334961 ;  /* 0xbfb8aa3b3d1fa820 */ /* 0x000fc60000410000 */
[----:B------:R-:W-:Y:S01]  /*93f0*/  STS.U16 [R76+0x1c], R58 ;  /* 0x00001c3a4c007388 */ /* 0x000fe20000000400 */
[----:B------:R-:W-:-:S03]  /*9400*/  @!P1 FMUL.FTZ R26, R33, -1.4426950216293334961 ;  /* 0xbfb8aa3b211a9820 */ /* 0x000fc60000410000 */
        /* <DEDUP_REMOVED lines=20> */
[----:B------:R-:W1:Y:S08]  /*9550*/  @!P4 MUFU.EX2 R30, R30 ;  /* 0x0000001e001ec308 */ /* 0x000e700000000800 */
[----:B------:R-:W2:Y:S01]  /*9560*/  @!P6 MUFU.EX2 R2, R2 ;  /* 0x000000020002e308 */ /* 0x000ea20000000800 */
[----:B------:R-:W3:Y:S07]  /*9570*/  LDS R101, [0x840] ;  /* 0x00084000ff657984 */ /* 0x000eee0000000800 */
[----:B------:R-:W4:Y:S01]  /*9580*/  @!P5 MUFU.EX2 R3, R3 ;  /* 0x000000030003d308 */ /* 0x000f220000000800 */
[----:B-1----:R-:W-:-:S07]  /*9590*/  @!P4 FADD.FTZ R30, R30, 1 ;  /* 0x3f8000001e1ec421 */ /* 0x002fce0000010000 */
[----:B------:R-:W1:Y:S01]  /*95a0*/  @!P3 MUFU.EX2 R28, R28 ;  /* 0x0000001c001cb308 */ /* 0x000e620000000800 */
[----:B--2---:R-:W-:-:S07]  /*95b0*/  @!P6 FADD.FTZ R2, R2, 1 ;  /* 0x3f8000000202e421 */ /* 0x004fce0000010000 */
[----:B------:R-:W2:Y:S01]  /*95c0*/  @!P2 MUFU.EX2 R31, R31 ;  /* 0x0000001f001fa308 */ /* 0x000ea20000000800 */
[----:B----4-:R-:W-:-:S07]  /*95d0*/  @!P5 FADD.FTZ R3, R3, 1 ;  /* 0x3f8000000303d421 */ /* 0x010fce0000010000 */
[----:B------:R-:W4:Y:S01]  /*95e0*/  @!P1 MUFU.EX2 R26, R26 ;  /* 0x0000001a001a9308 */ /* 0x000f220000000800 */
[----:B0-----:R-:W-:-:S07]  /*95f0*/  IMAD R24, R166, c[0x0][0x2d8], RZ ;  /* 0x0000b600a6187a24 */ /* 0x001fce00078e02ff */
[----:B------:R-:W0:Y:S01]  /*9600*/  @!P4 MUFU.RCP R27, R30 ;  /* 0x0000001e001bc308 */ /* 0x000e220000001000 */
[----:B------:R-:W-:-:S07]  /*9610*/  IMAD R29, R139, c[0x0][0x2dc], R24 ;  /* 0x0000b7008b1d7a24 */ /* 0x000fce00078e0218 */
[----:B------:R-:W5:Y:S01]  /*9620*/  @!P6 MUFU.RCP R25, R2 ;  /* 0x000000020019e308 */ /* 0x000f620000001000 */
[----:B-1----:R-:W-:Y:S02]  /*9630*/  @!P3 FADD.FTZ R28, R28, 1 ;  /* 0x3f8000001c1cb421 */ /* 0x002fe40000010000 */
[----:B--2---:R-:W-:-:S05]  /*9640*/  @!P2 FADD.FTZ R31, R31, 1 ;  /* 0x3f8000001f1fa421 */ /* 0x004fca0000010000 */
[----:B------:R1:W2:Y:S01]  /*9650*/  @!P5 MUFU.RCP R22, R3 ;  /* 0x000000030016d308 */ /* 0x0002a20000001000 */
[----:B----4-:R-:W-:Y:S02]  /*9660*/  @!P1 FADD.FTZ R26, R26, 1 ;  /* 0x3f8000001a1a9421 */ /* 0x010fe40000010000 */
[----:B-1----:R-:W-:-:S04]  /*9670*/  IMAD.WIDE.U32 R2, R139, c[0x0][0x2d8], RZ ;  /* 0x0000b6008b027a25 */ /* 0x002fc800078e00ff */
[----:B------:R-:W-:Y:S02]  /*9680*/  IMAD.IADD R3, R3, 0x1, R29 ;  /* 0x0000000103037824 */ /* 0x000fe400078e021d */
[----:B------:R-:W-:Y:S02]  /*9690*/  IMAD R24, R136, c[0x0][0x2e0], RZ ;  /* 0x0000b80088187a24 */ /* 0x000fe400078e02ff */
[----:B------:R-:W-:Y:S02]  /*96a0*/  IMAD R147, R121, -0x400, R132 ;  /* 0xfffffc0079937824 */ /* 0x000fe400078e0284 */
[----:B------:R-:W-:Y:S01]  /*96b0*/  IMAD.WIDE.U32 R2, R143, c[0x0][0x2e0], R2 ;  /* 0x0000b8008f027a25 */ /* 0x000fe200078e0002 */
[----:B------:R-:W1:Y:S03]  /*96c0*/  @!P3 MUFU.RCP R28, R28 ;  /* 0x0000001c001cb308 */ /* 0x000e660000001000 */
[----:B0-----:R-:W-:Y:S01]  /*96d0*/  @!P4 FMUL.FTZ R52, R52, R27 ;  /* 0x0000001b3434c220 */ /* 0x001fe20000410000 */
[----:B---3--:R-:W-:Y:S01]  /*96e0*/  ISETP.GE.AND P4, PT, R8, R101, PT ;  /* 0x000000650800720c */ /* 0x008fe20003f86270 */
[----:B-----5:R-:W-:-:S03]  /*96f0*/  @!P6 FMUL.FTZ R50, R50, R25 ;  /* 0x000000193232e220 */ /* 0x020fc60000410000 */
[----:B------:R-:W0:Y:S01]  /*9700*/  @!P2 MUFU.RCP R31, R31 ;  /* 0x0000001f001fa308 */ /* 0x000e220000001000 */
[----:B------:R-:W-:Y:S01]  /*9710*/  IMAD R24, R143, c[0x0][0x2e4], R24 ;  /* 0x0000b9008f187a24 */ /* 0x000fe200078e0218 */
[----:B------:R-:W-:Y:S02]  /*9720*/  SHF.R.S32.HI R145, RZ, 0x1f, R147 ;  /* 0x0000001fff917819 */ /* 0x000fe40000011493 */
[----:B------:R-:W-:-:S04]  /*9730*/  IADD3 R25, P6, R147, R2, RZ ;  /* 0x0000000293197210 */ /* 0x000fc80007fde0ff */
[----:B------:R-:W3:Y:S01]  /*9740*/  @!P1 MUFU.RCP R26, R26 ;  /* 0x0000001a001a9308 */ /* 0x000ee20000001000 */
[----:B------:R-:W-:Y:S01]  /*9750*/  IADD3.X R30, R145, R24, R3, P6, !PT ;  /* 0x00000018911e7210 */ /* 0x000fe200037fe403 */
[----:B--2---:R-:W-:Y:S01]  /*9760*/  @!P5 FMUL.FTZ R53, R53, R22 ;  /* 0x000000163535d220 */ /* 0x004fe20000410000 */
[----:B------:R-:W-:Y:S02]  /*9770*/  SHF.R.S32.HI R32, RZ, 0x1f, R8 ;  /* 0x0000001fff207819 */ /* 0x000fe40000011408 */
[C---:B------:R-:W-:Y:S01]  /*9780*/  LEA R24, P5, R8.reuse, c[0x0][0x330], 0x1 ;  /* 0x0000cc0008187a11 */ /* 0x040fe200078a08ff */
[----:B------:R-:W-:Y:S03]  /*9790*/  BSSY B0, `(.L_x_2830) ;  /* 0x0000016000007945 */ /* 0x000fe60003800000 */
[----:B------:R-:W-:Y:S02]  /*97a0*/  LEA.HI.X R3, R8, c[0x0][0x334], R32, 0x1, P5 ;  /* 0x0000cd0008037a11 */ /* 0x000fe400028f0c20 */
[----:B------:R-:W-:-:S02]  /*97b0*/  LEA R24, P6, R25, R24, 0x1 ;  /* 0x0000001819187211 */ /* 0x000fc400078c08ff */
[----:B------:R-:W-:Y:S01]  /*97c0*/  IADD3 R2, P5, R8, R119, RZ ;  /* 0x0000007708027210 */ /* 0x000fe20007fbe0ff */
[----:B-1----:R-:W-:Y:S01]  /*97d0*/  @!P3 FMUL.FTZ R55, R55, R28 ;  /* 0x0000001c3737b220 */ /* 0x002fe20000410000 */
[----:B------:R-:W-:Y:S01]  /*97e0*/  LEA.HI.X R25, R25, R3, R30, 0x1, P6 ;  /* 0x0000000319197211 */ /* 0x000fe200030f0c1e */
[----:B0-----:R-:W-:Y:S01]  /*97f0*/  @!P2 FMUL.FTZ R54, R54, R31 ;  /* 0x0000001f3636a220 */ /* 0x001fe20000410000 */
[-C--:B------:R-:W-:Y:S01]  /*9800*/  ISETP.GE.AND P2, PT, R0, R101.reuse, PT ;  /* 0x000000650000720c */ /* 0x080fe20003f46270 */
[----:B---3--:R-:W-:Y:S01]  /*9810*/  @!P1 FMUL.FTZ R57, R57, R26 ;  /* 0x0000001a39399220 */ /* 0x008fe20000410000 */
[-C--:B------:R-:W-:Y:S02]  /*9820*/  ISETP.GE.AND P1, PT, R56, R101.reuse, PT ;  /* 0x000000653800720c */ /* 0x080fe40003f26270 */
[----:B------:R-:W-:Y:S02]  /*9830*/  ISETP.GE.AND P3, PT, R4, R101, PT ;  /* 0x000000650400720c */ /* 0x000fe40003f66270 */
[----:B------:R-:W-:Y:S01]  /*9840*/  LEA.HI.X.SX32 R3, R119, R32, 0x1, P5 ;  /* 0x0000002077037211 */ /* 0x000fe200028f0eff */
        /* <DEDUP_REMOVED lines=10> */
.L_x_2831:
[----:B------:R-:W-:Y:S05]  /*98f0*/  BSYNC B0 ;  /* 0x0000000000007941 */ /* 0x000fea0003800000 */
.L_x_2830:
        /* <DEDUP_REMOVED lines=21> */
[----:B------:R-:W-:Y:S01]  /*9a50*/  PRMT R26, R38, 0x7632, R26 ;  /* 0x00007632261a7816 */ /* 0x000fe2000000001a */
[----:B------:R-:W-:Y:S01]  /*9a60*/  @!P1 STG.E.U16 [R24.64+-0x640], R83 ;  /* 0xfff9c05318009986 */ /* 0x000fe2000c101504 */
[----:B------:R-:W-:-:S02]  /*9a70*/  ISETP.GE.AND P1, PT, R23, R101, PT ;  /* 0x000000651700720c */ /* 0x000fc40003f26270 */
        /* <DEDUP_REMOVED lines=12> */
[----:B0-----:R-:W-:Y:S01]  /*9b40*/  PRMT R33, R42, 0x7632, R33 ;  /* 0x000076322a217816 */ /* 0x001fe20000000021 */
[----:B------:R-:W-:Y:S01]  /*9b50*/  @!P5 STG.E.U16 [R24.64+-0x540], R91 ;  /* 0xfffac05b1800d986 */ /* 0x000fe2000c101504 */
[----:B------:R-:W-:Y:S01]  /*9b60*/  PRMT R34, R9, 0x7610, R34 ;  /* 0x0000761009227816 */ /* 0x000fe20000000022 */
[----:B------:R-:W-:-:S02]  /*9b70*/  IMAD R22, R166, c[0x0][0x2f8], RZ ;  /* 0x0000be00a6167a24 */ /* 0x000fc400078e02ff */
        /* <DEDUP_REMOVED lines=11> */
[----:B------:R-:W-:Y:S02]  /*9c30*/  PRMT R28, R24, 0x7632, R28 ;  /* 0x00007632181c7816 */ /* 0x000fe4000000001c */
[----:B------:R-:W-:Y:S01]  /*9c40*/  F2FP.PACK_AB R24, R57, R54 ;  /* 0x000000363918723e */ /* 0x000fe200000000ff */
[----:B------:R-:W-:Y:S01]  /*9c50*/  FADD.FTZ R50, R49, R50 ;  /* 0x0000003231327221 */ /* 0x000fe20000010000 */
[----:B------:R-:W-:-:S03]  /*9c60*/  PRMT R30, R25, 0x7632, R30 ;  /* 0x00007632191e7816 */ /* 0x000fc6000000001e */
[----:B------:R-:W-:Y:S01]  /*9c70*/  FADD.FTZ R53, R50, R53 ;  /* 0x0000003532357221 */ /* 0x000fe20000010000 */
[----:B------:R-:W-:Y:S04]  /*9c80*/  STS.U16 [R102], R38 ;  /* 0x0000002666007388 */ /* 0x000fe80000000400 */
[----:B------:R0:W-:Y:S04]  /*9c90*/  STS.U16 [R63+0x2], R26 ;  /* 0x0000021a3f007388 */ /* 0x0001e80000000400 */
[----:B------:R-:W-:Y:S04]  /*9ca0*/  STS.U16 [R64+0x4], R40 ;  /* 0x0000042840007388 */ /* 0x000fe80000000400 */
[----:B------:R-:W-:Y:S01]  /*9cb0*/  STS.U16 [R65+0x6], R27 ;  /* 0x0000061b41007388 */ /* 0x000fe20000000400 */
[----:B0-----:R-:W-:-:S03]  /*9cc0*/  PRMT R26, R9, 0x7632, R26 ;  /* 0x00007632091a7816 */ /* 0x001fc6000000001a */
[----:B------:R-:W-:Y:S01]  /*9cd0*/  STS.U16 [R67+0x8], R42 ;  /* 0x0000082a43007388 */ /* 0x000fe20000000400 */
[----:B------:R-:W-:Y:S01]  /*9ce0*/  F2FP.PACK_AB R9, R55, R52 ;  /* 0x000000343709723e */ /* 0x000fe200000000ff */
[----:B------:R-:W-:Y:S02]  /*9cf0*/  FADD.FTZ R52, R53, R52 ;  /* 0x0000003435347221 */ /* 0x000fe40000010000 */
[----:B------:R-:W-:Y:S01]  /*9d00*/  STS.U16 [R66+0xa], R33 ;  /* 0x00000a2142007388 */ /* 0x000fe20000000400 */
[----:B------:R-:W-:Y:S01]  /*9d10*/  PRMT R36, R9, 0x7632, R36 ;  /* 0x0000763209247816 */ /* 0x000fe20000000024 */
[----:B------:R-:W-:Y:S02]  /*9d20*/  FADD.FTZ R55, R52, R55 ;  /* 0x0000003734377221 */ /* 0x000fe40000010000 */
[----:B------:R0:W-:Y:S02]  /*9d30*/  STS.U16 [R68+0xc], R34 ;  /* 0x00000c2244007388 */ /* 0x0001e40000000400 */
[----:B------:R-:W-:-:S02]  /*9d40*/  FADD.FTZ R54, R55, R54 ;  /* 0x0000003637367221 */ /* 0x000fc40000010000 */
[----:B------:R1:W-:Y:S02]  /*9d50*/  STS.U16 [R69+0xe], R26 ;  /* 0x00000e1a45007388 */ /* 0x0003e40000000400 */
[----:B------:R-:W-:Y:S02]  /*9d60*/  FADD.FTZ R133, R54, R57 ;  /* 0x0000003936857221 */ /* 0x000fe40000010000 */
[----:B------:R-:W-:Y:S01]  /*9d70*/  STS.U16 [R70+0x10], R35 ;  /* 0x0000102346007388 */ /* 0x000fe20000000400 */
[----:B0-----:R-:W-:-:S03]  /*9d80*/  PRMT R34, R24, 0x7632, R34 ;  /* 0x0000763218227816 */ /* 0x001fc60000000022 */
[----:B------:R-:W-:Y:S01]  /*9d90*/  STS.U16 [R71+0x12], R28 ;  /* 0x0000121c47007388 */ /* 0x000fe20000000400 */
[----:B-1----:R-:W-:-:S03]  /*9da0*/  IADD3 R26, P1, R8, -0x3e0, RZ ;  /* 0xfffffc20081a7810 */ /* 0x002fc60007f3e0ff */
[----:B------:R0:W-:Y:S01]  /*9db0*/  STS.U16 [R72+0x14], R25 ;  /* 0x0000141948007388 */ /* 0x0001e20000000400 */
[----:B------:R-:W-:-:S03]  /*9dc0*/  IADD3.X R45, R32, -0x1, RZ, P1, !PT ;  /* 0xffffffff202d7810 */ /* 0x000fc60000ffe4ff */
[----:B------:R-:W-:Y:S04]  /*9dd0*/  STS.U16 [R73+0x16], R30 ;  /* 0x0000161e49007388 */ /* 0x000fe80000000400 */
[----:B------:R-:W-:Y:S01]  /*9de0*/  STS.U16 [R74+0x18], R9 ;  /* 0x000018094a007388 */ /* 0x000fe20000000400 */
[----:B0-----:R-:W-:-:S03]  /*9df0*/  IMAD R25, R139, c[0x0][0x2fc], R22 ;  /* 0x0000bf008b197a24 */ /* 0x001fc600078e0216 */
        /* <DEDUP_REMOVED lines=24> */
[----:B------:R-:W-:-:S05]  /*9f80*/  IMAD.WIDE.U32 R8, R139, c[0x0][0x2f8], RZ ;  /* 0x0000be008b087a25 */ /* 0x000fca00078e00ff */
[----:B------:R-:W-:-:S07]  /*9f90*/  IADD3 R47, R9, R25, RZ ;  /* 0x00000019092f7210 */ /* 0x000fce0007ffe0ff */
        /* <DEDUP_REMOVED lines=10> */
.L_x_2833:
[----:B------:R-:W-:Y:S05]  /*a040*/  BSYNC B0 ;  /* 0x0000000000007941 */ /* 0x000fea0003800000 */
.L_x_2832:
[----:B------:R-:W-:Y:S01]  /*a050*/  MOV R2, R8 ;  /* 0x0000000800027202 */ /* 0x000fe20000000f00 */
[----:B------:R-:W-:Y:S01]  /*a060*/  IMAD R22, R136, c[0x0][0x300], RZ ;  /* 0x0000c00088167a24 */ /* 0x000fe200078e02ff */
[----:B------:R-:W-:Y:S02]  /*a070*/  MOV R3, R47 ;  /* 0x0000002f00037202 */ /* 0x000fe40000000f00 */
[----:B------:R-:W-:Y:S01]  /*a080*/  LEA R8, P1, R26, c[0x0][0x340], 0x1 ;  /* 0x0000d0001a087a11 */ /* 0x000fe200078208ff */
[C---:B0-----:R-:W-:Y:S01]  /*a090*/  IMAD R24, R143.reuse, c[0x0][0x304], R22 ;  /* 0x0000c1008f187a24 */ /* 0x041fe200078e0216 */
[-C--:B------:R-:W-:Y:S01]  /*a0a0*/  ISETP.GE.AND P5, PT, R0, R43.reuse, PT ;  /* 0x0000002b0000720c */ /* 0x080fe20003fa6270 */
[----:B------:R-:W-:Y:S01]  /*a0b0*/  IMAD.WIDE.U32 R2, R143, c[0x0][0x300], R2 ;  /* 0x0000c0008f027a25 */ /* 0x000fe200078e0002 */
[----:B------:R-:W-:Y:S02]  /*a0c0*/  LEA.HI.X R9, R26, c[0x0][0x344], R45, 0x1, P1 ;  /* 0x0000d1001a097a11 */ /* 0x000fe400008f0c2d */
[----:B------:R-:W-:-:S02]  /*a0d0*/  ISETP.GE.AND P6, PT, R4, R43, PT ;  /* 0x0000002b0400720c */ /* 0x000fc40003fc6270 */
[----:B------:R-:W-:Y:S02]  /*a0e0*/  IADD3 R22, P0, R147, R2, RZ ;  /* 0x0000000293167210 */ /* 0x000fe40007f1e0ff */
[-C--:B------:R-:W-:Y:S02]  /*a0f0*/  ISETP.GE.AND P3, PT, R51, R43.reuse, PT ;  /* 0x0000002b3300720c */ /* 0x080fe40003f66270 */
[----:B------:R-:W-:Y:S02]  /*a100*/  IADD3.X R3, R145, R24, R3, P0, !PT ;  /* 0x0000001891037210 */ /* 0x000fe400007fe403 */
[----:B------:R-:W-:Y:S02]  /*a110*/  LEA R2, P0, R22, R8, 0x1 ;  /* 0x0000000816027211 */ /* 0x000fe400078008ff */
        /* <DEDUP_REMOVED lines=40> */
.L_x_2748:
        /* <DEDUP_REMOVED lines=29> */
.L_x_2836:
[----:B------:R-:W-:Y:S05]  /*a570*/  BSYNC B0 ;  /* 0x0000000000007941 */ /* 0x000fea0003800000 */
.L_x_2835:
        /* <DEDUP_REMOVED lines=28> */
.L_x_2838:
[----:B------:R-:W1:Y:S02]  /*a740*/  S2R R15, SR_TID.X ;  /* 0x00000000000f7919 */ /* 0x000e640000002100 */
.L_x_2839:
[----:B------:R-:W-:Y:S05]  /*a750*/  BSYNC B0 ;  /* 0x0000000000007941 */ /* 0x000fea0003800000 */
.L_x_2837:
        /* <DEDUP_REMOVED lines=8> */
[----:B------:R-:W-:-:S04]  /*a7e0*/  IADD3 R23, R3, R23, RZ ;  /* 0x0000001703177210 */ /* 0x000fc80007ffe0ff */
[----:B------:R-:W-:-:S03]  /*a7f0*/  IADD3 R21, R5, R21, RZ ;  /* 0x0000001505157210 */ /* 0x000fc60007ffe0ff */
.L_x_2840:
[----:B0-----:R-:W0:Y:S01]  /*a800*/  LDS R17, [R15.X4+0x2e10] ;  /* 0x002e10000f117984 */ /* 0x001e220000004800 */
[----:B------:R-:W-:Y:S01]  /*a810*/  SHF.R.S32.HI R0, RZ, 0x1f, R15 ;  /* 0x0000001fff007819 */ /* 0x000fe2000001140f */
[----:B------:R-:W-:Y:S01]  /*a820*/  IMAD.MOV.U32 R7, RZ, RZ, R21 ;  /* 0x000000ffff077224 */ /* 0x000fe200078e0015 */
[----:B------:R-:W-:Y:S01]  /*a830*/  MOV R8, R2 ;  /* 0x0000000200087202 */ /* 0x000fe20000000f00 */
[----:B------:R1:W2:Y:S01]  /*a840*/  LDS R19, [R15.X4+0x3210] ;  /* 0x003210000f137984 */ /* 0x0002a20000004800 */
[----:B------:R-:W-:Y:S01]  /*a850*/  MOV R9, R23 ;  /* 0x0000001700097202 */ /* 0x000fe20000000f00 */
[C---:B------:R-:W-:Y:S01]  /*a860*/  IMAD R12, R0.reuse, c[0x0][0x290], RZ ;  /* 0x0000a400000c7a24 */ /* 0x040fe200078e02ff */
[----:B------:R-:W-:Y:S01]  /*a870*/  MOV R6, R4 ;  /* 0x0000000400067202 */ /* 0x000fe20000000f00 */
[----:B------:R-:W-:Y:S01]  /*a880*/  IMAD R0, R0, c[0x0][0x2b0], RZ ;  /* 0x0000ac0000007a24 */ /* 0x000fe200078e02ff */
[----:B------:R-:W-:Y:S01]  /*a890*/  YIELD ;  /* 0x0000000000007946 */ /* 0x000fe20003800000 */
[----:B------:R-:W-:-:S04]  /*a8a0*/  IMAD.WIDE.U32 R10, R15, c[0x0][0x2b0], R8 ;  /* 0x0000ac000f0a7a25 */ /* 0x000fc800078e0008 */
[----:B------:R-:W-:-:S04]  /*a8b0*/  IMAD.WIDE.U32 R6, R15, c[0x0][0x290], R6 ;  /* 0x0000a4000f067a25 */ /* 0x000fc800078e0006 */
[C---:B------:R-:W-:Y:S01]  /*a8c0*/  IMAD R9, R15.reuse, c[0x0][0x294], R12 ;  /* 0x0000a5000f097a24 */ /* 0x040fe200078e020c */
[----:B------:R-:W-:Y:S01]  /*a8d0*/  LEA R8, P0, R6, c[0x0][0x310], 0x2 ;  /* 0x0000c40006087a11 */ /* 0x000fe200078010ff */
[C---:B------:R-:W-:Y:S01]  /*a8e0*/  IMAD R13, R15.reuse, c[0x0][0x2b4], R0 ;  /* 0x0000ad000f0d7a24 */ /* 0x040fe200078e0200 */
[----:B-1----:R-:W-:Y:S02]  /*a8f0*/  IADD3 R15, R15, c[0x0][0x0], RZ ;  /* 0x000000000f0f7a10 */ /* 0x002fe40007ffe0ff */
[----:B------:R-:W-:Y:S01]  /*a900*/  IADD3 R9, R7, R9, RZ ;  /* 0x0000000907097210 */ /* 0x000fe20007ffe0ff */
[----:B------:R-:W-:Y:S01]  /*a910*/  IMAD.IADD R7, R11, 0x1, R13 ;  /* 0x000000010b077824 */ /* 0x000fe200078e020d */
[----:B------:R-:W-:Y:S02]  /*a920*/  LEA R12, P1, R10, c[0x0][0x318], 0x2 ;  /* 0x0000c6000a0c7a11 */ /* 0x000fe400078210ff */
[----:B------:R-:W-:Y:S02]  /*a930*/  LEA.HI.X R9, R6, c[0x0][0x314], R9, 0x2, P0 ;  /* 0x0000c50006097a11 */ /* 0x000fe400000f1409 */
[----:B------:R-:W-:-:S02]  /*a940*/  ISETP.GE.AND P0, PT, R15, c[0x0][0x16c], PT ;  /* 0x00005b000f007a0c */ /* 0x000fc40003f06270 */
[----:B------:R-:W-:Y:S01]  /*a950*/  LEA.HI.X R13, R10, c[0x0][0x31c], R7, 0x2, P1 ;  /* 0x0000c7000a0d7a11 */ /* 0x000fe200008f1407 */
[----:B0-----:R0:W-:Y:S04]  /*a960*/  RED.E.ADD.F32.FTZ.RN.STRONG.GPU [R8.64], R17 ;  /* 0x000000110800798e */ /* 0x0011e8000c10e784 */
[----:B--2---:R0:W-:Y:S06]  /*a970*/  RED.E.ADD.F32.FTZ.RN.STRONG.GPU [R12.64], R19 ;  /* 0x000000130c00798e */ /* 0x0041ec000c10e784 */
[----:B------:R-:W-:Y:S05]  /*a980*/  @!P0 BRA `(.L_x_2840) ;  /* 0xfffffe7000008947 */ /* 0x000fea000383ffff */
[----:B------:R-:W-:Y:S05]  /*a990*/  EXIT ;  /* 0x000000000000794d */ /* 0x000fea0003800000 */
.L_x_2786:
[----:B------:R-:W-:Y:S01]  /*a9a0*/  HFMA2.MMA R219, -RZ, RZ, 0, 5.9604644775390625e-08 ;  /* 0x00000001ffdb7435 */ /* 0x000fe200000001ff */
[----:B------:R-:W-:Y:S01]  /*a9b0*/  MOV R210, R6 ;  /* 0x0000000600d27202 */ /* 0x000fe20000000f00 */
[----:B------:R-:W-:Y:S01]  /*a9c0*/  IMAD.MOV.U32 R221, RZ, RZ, -0x1 ;  /* 0xffffffffffdd7424 */ /* 0x000fe200078e00ff */
[----:B------:R-:W-:-:S02]  /*a9d0*/  MOV R212, RZ ;  /* 0x000000ff00d47202 */ /* 0x000fc40000000f00 */
[----:B------:R-:W-:Y:S02]  /*a9e0*/  MOV R4, 0xaa00 ;  /* 0x0000aa0000047802 */ /* 0x000fe40000000f00 */
[----:B-1----:R-:W-:Y:S05]  /*a9f0*/  CALL.REL.NOINC `($__internal_116_$__cuda_sm70_shflsync_up) ;  /* 0x00000ed000007944 */ /* 0x002fea0003c00000 */
[----:B-1----:R-:W-:Y:S01]  /*aa00*/  MOV R217, R210 ;  /* 0x000000d200d97202 */ /* 0x002fe20000000f00 */
[----:B0-----:R-:W-:Y:S05]  /*aa10*/  BRA `(.L_x_2841) ;  /* 0xffffb0e000007947 */ /* 0x001fea000383ffff */
.L_x_2787:
[----:B------:R-:W-:Y:S01]  /*aa20*/  HFMA2.MMA R219, -RZ, RZ, 0, 5.9604644775390625e-08 ;  /* 0x00000001ffdb7435 */ /* 0x000fe200000001ff */
[----:B------:R-:W-:Y:S01]  /*aa30*/  MOV R210, R7 ;  /* 0x0000000700d27202 */ /* 0x000fe20000000f00 */
[----:B------:R-:W-:Y:S01]  /*aa40*/  IMAD.MOV.U32 R212, RZ, RZ, RZ ;  /* 0x000000ffffd47224 */ /* 0x000fe200078e00ff */
[----:B------:R-:W-:Y:S02]  /*aa50*/  MOV R221, 0xffffffff ;  /* 0xffffffff00dd7802 */ /* 0x000fe40000000f00 */
[----:B------:R-:W-:Y:S02]  /*aa60*/  MOV R4, 0xaa80 ;  /* 0x0000aa8000047802 */ /* 0x000fe40000000f00 */
[----:B012---:R-:W-:Y:S05]  /*aa70*/  CALL.REL.NOINC `($__internal_116_$__cuda_sm70_shflsync_up) ;  /* 0x00000e5000007944 */ /* 0x007fea0003c00000 */
        /* <DEDUP_REMOVED lines=10> */
[----:B------:R-:W-:Y:S05]  /*ab20*/  CALL.REL.NOINC `($__internal_116_$__cuda_sm70_shflsync_up) ;  /* 0x00000da000007944 */ /* 0x000fea0003c00000 */
[----:B0-----:R-:W-:Y:S01]  /*ab30*/  HFMA2.MMA R212, -RZ, RZ, 0, 0 ;  /* 0x00000000ffd47435 */ /* 0x001fe200000001ff */
[----:B-1----:R-:W-:Y:S01]  /*ab40*/  MOV R6, R210 ;  /* 0x000000d200067202 */ /* 0x002fe20000000f00 */
[----:B------:R-:W-:Y:S01]  /*ab50*/  IMAD.MOV.U32 R219, RZ, RZ, 0x2 ;  /* 0x00000002ffdb7424 */ /* 0x000fe200078e00ff */
[----:B------:R-:W-:Y:S02]  /*ab60*/  MOV R210, R7 ;  /* 0x0000000700d27202 */ /* 0x000fe40000000f00 */
[----:B------:R-:W-:Y:S02]  /*ab70*/  MOV R221, 0xffffffff ;  /* 0xffffffff00dd7802 */ /* 0x000fe40000000f00 */
[----:B------:R-:W-:-:S02]  /*ab80*/  MOV R4, 0xaba0 ;  /* 0x0000aba000047802 */ /* 0x000fc40000000f00 */
[----:B------:R-:W-:Y:S05]  /*ab90*/  CALL.REL.NOINC `($__internal_116_$__cuda_sm70_shflsync_up) ;  /* 0x00000d3000007944 */ /* 0x000fea0003c00000 */
[----:B------:R-:W-:Y:S01]  /*aba0*/  ISETP.GE.AND P0, PT, R122, 0x2, PT ;  /* 0x000000027a00780c */ /* 0x000fe20003f06270 */
[----:B0-----:R-:W-:Y:S01]  /*abb0*/  HFMA2.MMA R219, -RZ, RZ, 0, 2.384185791015625e-07 ;  /* 0x00000004ffdb7435 */ /* 0x001fe200000001ff */
[----:B------:R-:W-:Y:S01]  /*abc0*/  IMAD.MOV.U32 R212, RZ, RZ, RZ ;  /* 0x000000ffffd47224 */ /* 0x000fe200078e00ff */
[----:B------:R-:W-:-:S02]  /*abd0*/  MOV R221, 0xffffffff ;  /* 0xffffffff00dd7802 */ /* 0x000fc40000000f00 */
[----:B------:R-:W-:-:S08]  /*abe0*/  MOV R4, 0xac30 ;  /* 0x0000ac3000047802 */ /* 0x000fd00000000f00 */
[----:B-1----:R-:W-:Y:S02]  /*abf0*/  @P0 FFMA.FTZ R7, R217, R210, R7 ;  /* 0x000000d2d9070223 */ /* 0x002fe40000010007 */
[----:B------:R-:W-:-:S05]  /*ac00*/  @P0 FMUL.FTZ R217, R6, R217 ;  /* 0x000000d906d90220 */ /* 0x000fca0000410000 */
[----:B------:R-:W-:Y:S02]  /*ac10*/  MOV R210, R217 ;  /* 0x000000d900d27202 */ /* 0x000fe40000000f00 */
[----:B------:R-:W-:Y:S05]  /*ac20*/  CALL.REL.NOINC `($__internal_116_$__cuda_sm70_shflsync_up) ;  /* 0x00000ca000007944 */ /* 0x000fea0003c00000 */
[----:B0-----:R-:W-:Y:S01]  /*ac30*/  HFMA2.MMA R219, -RZ, RZ, 0, 2.384185791015625e-07 ;  /* 0x00000004ffdb7435 */ /* 0x001fe200000001ff */
[----:B-1----:R-:W-:Y:S01]  /*ac40*/  MOV R6, R210 ;  /* 0x000000d200067202 */ /* 0x002fe20000000f00 */
[----:B------:R-:W-:Y:S01]  /*ac50*/  IMAD.MOV.U32 R210, RZ, RZ, R7 ;  /* 0x000000ffffd27224 */ /* 0x000fe200078e0007 */
[----:B------:R-:W-:Y:S02]  /*ac60*/  MOV R212, RZ ;  /* 0x000000ff00d47202 */ /* 0x000fe40000000f00 */
[----:B------:R-:W-:Y:S02]  /*ac70*/  MOV R221, 0xffffffff ;  /* 0xffffffff00dd7802 */ /* 0x000fe40000000f00 */
[----:B------:R-:W-:Y:S02]  /*ac80*/  MOV R4, 0xaca0 ;  /* 0x0000aca000047802 */ /* 0x000fe40000000f00 */
[----:B------:R-:W-:Y:S05]  /*ac90*/  CALL.REL.NOINC `($__internal_116_$__cuda_sm70_shflsync_up) ;  /* 0x00000c3000007944 */ /* 0x000fea0003c00000 */
        /* <DEDUP_REMOVED lines=8> */
[----:B------:R-:W-:Y:S05]  /*ad20*/  CALL.REL.NOINC `($__internal_116_$__cuda_sm70_shflsync_up) ;  /* 0x00000ba000007944 */ /* 0x000fea0003c00000 */
[----:B0-----:R-:W-:Y:S01]  /*ad30*/  HFMA2.MMA R219, -RZ, RZ, 0, 4.76837158203125e-07 ;  /* 0x00000008ffdb7435 */ /* 0x001fe200000001ff */
[----:B-1----:R-:W-:Y:S01]  /*ad40*/  IMAD.MOV.U32 R6, RZ, RZ, R210 ;  /* 0x000000ffff067224 */ /* 0x002fe200078e00d2 */
[----:B------:R-:W-:Y:S01]  /*ad50*/  MOV R210, R7 ;  /* 0x0000000700d27202 */ /* 0x000fe20000000f00 */
[----:B------:R-:W-:Y:S01]  /*ad60*/  IMAD.MOV.U32 R221, RZ, RZ, -0x1 ;  /* 0xffffffffffdd7424 */ /* 0x000fe200078e00ff */
[----:B------:R-:W-:Y:S02]  /*ad70*/  MOV R212, RZ ;  /* 0x000000ff00d47202 */ /* 0x000fe40000000f00 */
[----:B------:R-:W-:Y:S02]  /*ad80*/  MOV R4, 0xada0 ;  /* 0x0000ada000047802 */ /* 0x000fe40000000f00 */
[----:B------:R-:W-:Y:S05]  /*ad90*/  CALL.REL.NOINC `($__internal_116_$__cuda_sm70_shflsync_up) ;  /* 0x00000b3000007944 */ /* 0x000fea0003c00000 */
        /* <DEDUP_REMOVED lines=10> */
[----:B------:R-:W-:Y:S05]  /*ae40*/  CALL.REL.NOINC `($__internal_116_$__cuda_sm70_shflsync_up) ;  /* 0x00000a8000007944 */ /* 0x000fea0003c00000 */
[----:B0-----:R-:W-:Y:S01]  /*ae50*/  HFMA2.MMA R219, -RZ, RZ, 0, 9.5367431640625e-07 ;  /* 0x00000010ffdb7435 */ /* 0x001fe200000001ff */
[----:B-1----:R-:W-:Y:S01]  /*ae60*/  MOV R208, R210 ;  /* 0x000000d200d07202 */ /* 0x002fe20000000f00 */
[----:B------:R-:W-:Y:S01]  /*ae70*/  IMAD.MOV.U32 R210, RZ, RZ, R7 ;  /* 0x000000ffffd27224 */ /* 0x000fe200078e0007 */
[----:B------:R-:W-:Y:S02]  /*ae80*/  MOV R212, RZ ;  /* 0x000000ff00d47202 */ /* 0x000fe40000000f00 */
[----:B------:R-:W-:Y:S02]  /*ae90*/  MOV R221, 0xffffffff ;  /* 0xffffffff00dd7802 */ /* 0x000fe40000000f00 */
[----:B------:R-:W-:Y:S02]  /*aea0*/  MOV R4, 0xaec0 ;  /* 0x0000aec000047802 */ /* 0x000fe40000000f00 */
[----:B------:R-:W-:Y:S05]  /*aeb0*/  CALL.REL.NOINC `($__internal_116_$__cuda_sm70_shflsync_up) ;  /* 0x00000a1000007944 */ /* 0x000fea0003c00000 */
[----:B-1----:R-:W-:Y:S01]  /*aec0*/  IMAD.MOV.U32 R4, RZ, RZ, R210 ;  /* 0x000000ffff047224 */ /* 0x002fe200078e00d2 */
[----:B0-----:R-:W-:Y:S05]  /*aed0*/  BRA `(.L_x_2842) ;  /* 0xffffada000007947 */ /* 0x001fea000383ffff */
.L_x_2790:
[----:B0-----:R-:W-:Y:S01]  /*aee0*/  HFMA2.MMA R219, -RZ, RZ, 0, 5.9604644775390625e-08 ;  /* 0x00000001ffdb7435 */ /* 0x001fe200000001ff */
[----:B------:R-:W-:Y:S01]  /*aef0*/  MOV R210, R7 ;  /* 0x0000000700d27202 */ /* 0x000fe20000000f00 */
[----:B------:R-:W-:Y:S01]  /*af00*/  IMAD.MOV.U32 R221, RZ, RZ, -0x1 ;  /* 0xffffffffffdd7424 */ /* 0x000fe200078e00ff */
[----:B-1----:R-:W-:-:S02]  /*af10*/  MOV R212, RZ ;  /* 0x000000ff00d47202 */ /* 0x002fc40000000f00 */
[----:B------:R-:W-:Y:S02]  /*af20*/  MOV R4, 0xaf40 ;  /* 0x0000af4000047802 */ /* 0x000fe40000000f00 */
[----:B------:R-:W-:Y:S05]  /*af30*/  CALL.REL.NOINC `($__internal_116_$__cuda_sm70_shflsync_up) ;  /* 0x0000099000007944 */ /* 0x000fea0003c00000 */
[----:B0-----:R-:W-:Y:S01]  /*af40*/  HFMA2.MMA R219, -RZ, RZ, 0, 5.9604644775390625e-08 ;  /* 0x00000001ffdb7435 */ /* 0x001fe200000001ff */
[----:B-1----:R-:W-:Y:S01]  /*af50*/  MOV R6, R210 ;  /* 0x000000d200067202 */ /* 0x002fe20000000f00 */
[----:B------:R-:W-:Y:S01]  /*af60*/  IMAD.MOV.U32 R212, RZ, RZ, RZ ;  /* 0x000000ffffd47224 */ /* 0x000fe200078e00ff */
[----:B------:R-:W-:Y:S02]  /*af70*/  MOV R210, R214 ;  /* 0x000000d600d27202 */ /* 0x000fe40000000f00 */
[----:B------:R-:W-:Y:S02]  /*af80*/  MOV R221, 0xffffffff ;  /* 0xffffffff00dd7802 */ /* 0x000fe40000000f00 */
[----:B------:R-:W-:Y:S02]  /*af90*/  MOV R4, 0xafb0 ;  /* 0x0000afb000047802 */ /* 0x000fe40000000f00 */
[----:B------:R-:W-:Y:S05]  /*afa0*/  CALL.REL.NOINC `($__internal_116_$__cuda_sm70_shflsync_up) ;  /* 0x0000092000007944 */ /* 0x000fea0003c00000 */
[----:B------:R-:W-:Y:S01]  /*afb0*/  HFMA2.MMA R217, -RZ, RZ, 0, 0 ;  /* 0x00000000ffd97435 */ /* 0x000fe200000001ff */
[----:B------:R-:W-:Y:S01]  /*afc0*/  MOV R204, R6 ;  /* 0x0000000600cc7202 */ /* 0x000fe20000000f00 */
[----:B------:R-:W-:Y:S01]  /*afd0*/  IMAD.MOV.U32 R216, RZ, RZ, R16 ;  /* 0x000000ffffd87224 */ /* 0x000fe200078e0010 */
[----:B-1----:R-:W-:-:S02]  /*afe0*/  MOV R206, R210 ;  /* 0x000000d200ce7202 */ /* 0x002fc40000000f00 */
[----:B0-----:R-:W-:Y:S02]  /*aff0*/  MOV R212, 0x1f ;  /* 0x0000001f00d47802 */ /* 0x001fe40000000f00 */
[----:B------:R-:W-:Y:S02]  /*b000*/  MOV R219, 0xffffffff ;  /* 0xffffffff00db7802 */ /* 0x000fe40000000f00 */
[----:B------:R-:W-:Y:S02]  /*b010*/  MOV R4, 0xb030 ;  /* 0x0000b03000047802 */ /* 0x000fe40000000f00 */
[----:B------:R-:W-:Y:S05]  /*b020*/  CALL.REL.NOINC `($__internal_115_$__cuda_sm70_shflsync_idx_p) ;  /* 0x0000086000007944 */ /* 0x000fea0003c00000 */
[----:B0-----:R-:W-:Y:S01]  /*b030*/  HFMA2.MMA R217, -RZ, RZ, 0, 0 ;  /* 0x00000000ffd97435 */ /* 0x001fe200000001ff */
[----:B-1----:R-:W-:Y:S01]  /*b040*/  MOV R16, R212 ;  /* 0x000000d400107202 */ /* 0x002fe20000000f00 */
[----:B------:R-:W-:Y:S01]  /*b050*/  IMAD.MOV.U32 R216, RZ, RZ, R17 ;  /* 0x000000ffffd87224 */ /* 0x000fe200078e0011 */
[----:B------:R-:W-:Y:S01]  /*b060*/  MOV R212, 0x1f ;  /* 0x0000001f00d47802 */ /* 0x000fe20000000f00 */
[----:B------:R-:W-:Y:S01]  /*b070*/  IMAD.MOV.U32 R219, RZ, RZ, -0x1 ;  /* 0xffffffffffdb7424 */ /* 0x000fe200078e00ff */
[----:B------:R-:W-:Y:S02]  /*b080*/  MOV R4, 0xb0a0 ;  /* 0x0000b0a000047802 */ /* 0x000fe40000000f00 */
[----:B------:R-:W-:Y:S05]  /*b090*/  CALL.REL.NOINC `($__internal_115_$__cuda_sm70_shflsync_idx_p) ;  /* 0x000007f000007944 */ /* 0x000fea0003c00000 */
[----:B-1----:R-:W-:Y:S01]  /*b0a0*/  MOV R5, R212 ;  /* 0x000000d400057202 */ /* 0x002fe20000000f00 */
[----:B0-----:R-:W-:Y:S05]  /*b0b0*/  BRA `(.L_x_2843) ;  /* 0xffffad4000007947 */ /* 0x001fea000383ffff */
.L_x_2793:
[----:B------:R-:W-:Y:S01]  /*b0c0*/  HFMA2.MMA R217, -RZ, RZ, 0, 5.9604644775390625e-08 ;  /* 0x00000001ffd97435 */ /* 0x000fe200000001ff */
[----:B------:R-:W-:Y:S01]  /*b0d0*/  MOV R208, R6 ;  /* 0x0000000600d07202 */ /* 0x000fe20000000f00 */
[----:B------:R-:W-:Y:S01]  /*b0e0*/  IMAD.MOV.U32 R210, RZ, RZ, 0x1f ;  /* 0x0000001fffd27424 */ /* 0x000fe200078e00ff */
[----:B------:R-:W-:-:S02]  /*b0f0*/  MOV R219, 0xffffffff ;  /* 0xffffffff00db7802 */ /* 0x000fc40000000f00 */
[----:B------:R-:W-:Y:S02]  /*b100*/  MOV R4, 0xb120 ;  /* 0x0000b12000047802 */ /* 0x000fe40000000f00 */
[----:B------:R-:W-:Y:S05]  /*b110*/  CALL.REL.NOINC `($__internal_114_$__cuda_sm70_shflsync_down) ;  /* 0x0000073000007944 */ /* 0x000fea0003c00000 */
[----:B-1----:R-:W-:Y:S01]  /*b120*/  MOV R215, R208 ;  /* 0x000000d000d77202 */ /* 0x002fe20000000f00 */
[----:B0-----:R-:W-:Y:S05]  /*b130*/  BRA `(.L_x_2844) ;  /* 0xffffb1a000007947 */ /* 0x001fea000383ffff */
.L_x_2794:
[----:B------:R-:W-:Y:S01]  /*b140*/  HFMA2.MMA R210, -RZ, RZ, 0, 1.847743988037109375e-06 ;  /* 0x0000001fffd27435 */ /* 0x000fe200000001ff */
[----:B------:R-:W-:Y:S01]  /*b150*/  MOV R208, R7 ;  /* 0x0000000700d07202 */ /* 0x000fe20000000f00 */
[----:B------:R-:W-:Y:S01]  /*b160*/  IMAD.MOV.U32 R217, RZ, RZ, 0x1 ;  /* 0x00000001ffd97424 */ /* 0x000fe200078e00ff */
[----:B------:R-:W-:Y:S02]  /*b170*/  MOV R219, 0xffffffff ;  /* 0xffffffff00db7802 */ /* 0x000fe40000000f00 */
[----:B------:R-:W-:Y:S02]  /*b180*/  MOV R4, 0xb1a0 ;  /* 0x0000b1a000047802 */ /* 0x000fe40000000f00 */
[----:B01----:R-:W-:Y:S05]  /*b190*/  CALL.REL.NOINC `($__internal_114_$__cuda_sm70_shflsync_down) ;  /* 0x000006b000007944 */ /* 0x003fea0003c00000 */
[C---:B------:R-:W-:Y:S01]  /*b1a0*/  FMUL.FTZ R5, R6.reuse, R215 ;  /* 0x000000d706057220 */ /* 0x040fe20000410000 */
[----:B0-----:R-:W-:Y:S01]  /*b1b0*/  HFMA2.MMA R217, -RZ, RZ, 0, 1.1920928955078125e-07 ;  /* 0x00000002ffd97435 */ /* 0x001fe200000001ff */
[C---:B-1----:R-:W-:Y:S01]  /*b1c0*/  FFMA.FTZ R208, R6.reuse, R208, R7 ;  /* 0x000000d006d07223 */ /* 0x042fe20000010007 */
[----:B------:R-:W-:Y:S01]  /*b1d0*/  MOV R219, 0xffffffff ;  /* 0xffffffff00db7802 */ /* 0x000fe20000000f00 */
[----:B------:R-:W-:Y:S01]  /*b1e0*/  IMAD.MOV.U32 R210, RZ, RZ, 0x1f ;  /* 0x0000001fffd27424 */ /* 0x000fe200078e00ff */
[----:B------:R-:W-:-:S02]  /*b1f0*/  FSEL R215, R6, R5, !P4 ;  /* 0x0000000506d77208 */ /* 0x000fc40006000000 */
[----:B------:R-:W-:Y:S02]  /*b200*/  FSEL R7, R7, R208, !P4 ;  /* 0x000000d007077208 */ /* 0x000fe40006000000 */
[----:B------:R-:W-:Y:S02]  /*b210*/  MOV R208, R215 ;  /* 0x000000d700d07202 */ /* 0x000fe40000000f00 */
[----:B------:R-:W-:Y:S02]  /*b220*/  MOV R4, 0xb240 ;  /* 0x0000b24000047802 */ /* 0x000fe40000000f00 */
[----:B------:R-:W-:Y:S05]  /*b230*/  CALL.REL.NOINC `($__internal_114_$__cuda_sm70_shflsync_down) ;  /* 0x0000061000007944 */ /* 0x000fea0003c00000 */
[----:B0-----:R-:W-:Y:S01]  /*b240*/  HFMA2.MMA R217, -RZ, RZ, 0, 1.1920928955078125e-07 ;  /* 0x00000002ffd97435 */ /* 0x001fe200000001ff */
[----:B-1----:R-:W-:Y:S01]  /*b250*/  MOV R6, R208 ;  /* 0x000000d000067202 */ /* 0x002fe20000000f00 */
[----:B------:R-:W-:Y:S01]  /*b260*/  IMAD.MOV.U32 R208, RZ, RZ, R7 ;  /* 0x000000ffffd07224 */ /* 0x000fe200078e0007 */
[----:B------:R-:W-:Y:S02]  /*b270*/  MOV R210, 0x1f ;  /* 0x0000001f00d27802 */ /* 0x000fe40000000f00 */
[----:B------:R-:W-:Y:S02]  /*b280*/  MOV R219, 0xffffffff ;  /* 0xffffffff00db7802 */ /* 0x000fe40000000f00 */
[----:B------:R-:W-:-:S02]  /*b290*/  MOV R4, 0xb2b0 ;  /* 0x0000b2b000047802 */ /* 0x000fc40000000f00 */
[----:B------:R-:W-:Y:S05]  /*b2a0*/  CALL.REL.NOINC `($__internal_114_$__cuda_sm70_shflsync_down) ;  /* 0x000005a000007944 */ /* 0x000fea0003c00000 */
[----:B-1----:R-:W-:Y:S01]  /*b2b0*/  @!P3 FFMA.FTZ R7, R215, R208, R7 ;  /* 0x000000d0d707b223 */ /* 0x002fe20000010007 */
[----:B0-----:R-:W-:Y:S01]  /*b2c0*/  HFMA2.MMA R210, -RZ, RZ, 0, 1.847743988037109375e-06 ;  /* 0x0000001fffd27435 */ /* 0x001fe200000001ff */
[----:B------:R-:W-:Y:S01]  /*b2d0*/  @!P3 FMUL.FTZ R215, R6, R215 ;  /* 0x000000d706d7b220 */ /* 0x000fe20000410000 */
[----:B------:R-:W-:Y:S01]  /*b2e0*/  MOV R219, 0xffffffff ;  /* 0xffffffff00db7802 */ /* 0x000fe20000000f00 */
[----:B------:R-:W-:Y:S01]  /*b2f0*/  IMAD.MOV.U32 R217, RZ, RZ, 0x4 ;  /* 0x00000004ffd97424 */ /* 0x000fe200078e00ff */
[----:B------:R-:W-:-:S02]  /*b300*/  MOV R4, 0xb330 ;  /* 0x0000b33000047802 */ /* 0x000fc40000000f00 */
[----:B------:R-:W-:Y:S02]  /*b310*/  MOV R208, R215 ;  /* 0x000000d700d07202 */ /* 0x000fe40000000f00 */
[----:B------:R-:W-:Y:S05]  /*b320*/  CALL.REL.NOINC `($__internal_114_$__cuda_sm70_shflsync_down) ;  /* 0x0000052000007944 */ /* 0x000fea0003c00000 */
[----:B0-----:R-:W-:Y:S01]  /*b330*/  HFMA2.MMA R217, -RZ, RZ, 0, 2.384185791015625e-07 ;  /* 0x00000004ffd97435 */ /* 0x001fe200000001ff */
[----:B-1----:R-:W-:Y:S01]  /*b340*/  IMAD.MOV.U32 R6, RZ, RZ, R208 ;  /* 0x000000ffff067224 */ /* 0x002fe200078e00d0 */
[----:B------:R-:W-:Y:S01]  /*b350*/  MOV R208, R7 ;  /* 0x0000000700d07202 */ /* 0x000fe20000000f00 */
[----:B------:R-:W-:Y:S01]  /*b360*/  IMAD.MOV.U32 R219, RZ, RZ, -0x1 ;  /* 0xffffffffffdb7424 */ /* 0x000fe200078e00ff */
[----:B------:R-:W-:Y:S02]  /*b370*/  MOV R210, 0x1f ;  /* 0x0000001f00d27802 */ /* 0x000fe40000000f00 */
[----:B------:R-:W-:Y:S02]  /*b380*/  MOV R4, 0xb3a0 ;  /* 0x0000b3a000047802 */ /* 0x000fe40000000f00 */
[----:B------:R-:W-:Y:S05]  /*b390*/  CALL.REL.NOINC `($__internal_114_$__cuda_sm70_shflsync_down) ;  /* 0x000004b000007944 */ /* 0x000fea0003c00000 */
[----:B-1----:R-:W-:Y:S01]  /*b3a0*/  @!P2 FFMA.FTZ R7, R215, R208, R7 ;  /* 0x000000d0d707a223 */ /* 0x002fe20000010007 */
[----:B0-----:R-:W-:Y:S01]  /*b3b0*/  HFMA2.MMA R217, -RZ, RZ, 0, 4.76837158203125e-07 ;  /* 0x00000008ffd97435 */ /* 0x001fe200000001ff */
[----:B------:R-:W-:Y:S01]  /*b3c0*/  @!P2 FMUL.FTZ R215, R6, R215 ;  /* 0x000000d706d7a220 */ /* 0x000fe20000410000 */
[----:B------:R-:W-:Y:S02]  /*b3d0*/  MOV R210, 0x1f ;  /* 0x0000001f00d27802 */ /* 0x000fe40000000f00 */
[----:B------:R-:W-:Y:S01]  /*b3e0*/  MOV R219, 0xffffffff ;  /* 0xffffffff00db7802 */ /* 0x000fe20000000f00 */
[----:B------:R-:W-:Y:S01]  /*b3f0*/  IMAD.MOV.U32 R208, RZ, RZ, R215 ;  /* 0x000000ffffd07224 */ /* 0x000fe200078e00d7 */
[----:B------:R-:W-:-:S02]  /*b400*/  MOV R4, 0xb420 ;  /* 0x0000b42000047802 */ /* 0x000fc40000000f00 */
[----:B------:R-:W-:Y:S05]  /*b410*/  CALL.REL.NOINC `($__internal_114_$__cuda_sm70_shflsync_down) ;  /* 0x0000043000007944 */ /* 0x000fea0003c00000 */
[----:B0-----:R-:W-:Y:S01]  /*b420*/  HFMA2.MMA R217, -RZ, RZ, 0, 4.76837158203125e-07 ;  /* 0x00000008ffd97435 */ /* 0x001fe200000001ff */
[----:B-1----:R-:W-:Y:S01]  /*b430*/  MOV R6, R208 ;  /* 0x000000d000067202 */ /* 0x002fe20000000f00 */
[----:B------:R-:W-:Y:S01]  /*b440*/  IMAD.MOV.U32 R210, RZ, RZ, 0x1f ;  /* 0x0000001fffd27424 */ /* 0x000fe200078e00ff */
[----:B------:R-:W-:-:S02]  /*b450*/  MOV R208, R7 ;  /* 0x0000000700d07202 */ /* 0x000fc40000000f00 */
[----:B------:R-:W-:Y:S02]  /*b460*/  MOV R219, 0xffffffff ;  /* 0xffffffff00db7802 */ /* 0x000fe40000000f00 */
[----:B------:R-:W-:Y:S02]  /*b470*/  MOV R4, 0xb490 ;  /* 0x0000b49000047802 */ /* 0x000fe40000000f00 */
[----:B------:R-:W-:Y:S05]  /*b480*/  CALL.REL.NOINC `($__internal_114_$__cuda_sm70_shflsync_down) ;  /* 0x000003c000007944 */ /* 0x000fea0003c00000 */
[----:B-1----:R-:W-:Y:S01]  /*b490*/  @!P1 FFMA.FTZ R7, R215, R208, R7 ;  /* 0x000000d0d7079223 */ /* 0x002fe20000010007 */
[----:B0-----:R-:W-:Y:S01]  /*b4a0*/  HFMA2.MMA R217, -RZ, RZ, 0, 9.5367431640625e-07 ;  /* 0x00000010ffd97435 */ /* 0x001fe200000001ff */
[----:B------:R-:W-:Y:S01]  /*b4b0*/  @!P1 FMUL.FTZ R215, R6, R215 ;  /* 0x000000d706d79220 */ /* 0x000fe20000410000 */
[----:B------:R-:W-:Y:S01]  /*b4c0*/  MOV R210, 0x1f ;  /* 0x0000001f00d27802 */ /* 0x000fe20000000f00 */
[----:B------:R-:W-:Y:S01]  /*b4d0*/  IMAD.MOV.U32 R219, RZ, RZ, -0x1 ;  /* 0xffffffffffdb7424 */ /* 0x000fe200078e00ff */
[----:B------:R-:W-:Y:S02]  /*b4e0*/  MOV R4, 0xb510 ;  /* 0x0000b51000047802 */ /* 0x000fe40000000f00 */
[----:B------:R-:W-:Y:S02]  /*b4f0*/  MOV R208, R215 ;  /* 0x000000d700d07202 */ /* 0x000fe40000000f00 */
[----:B------:R-:W-:Y:S05]  /*b500*/  CALL.REL.NOINC `($__internal_114_$__cuda_sm70_shflsync_down) ;  /* 0x0000034000007944 */ /* 0x000fea0003c00000 */
[----:B0-----:R-:W-:Y:S01]  /*b510*/  HFMA2.MMA R210, -RZ, RZ, 0, 1.847743988037109375e-06 ;  /* 0x0000001fffd27435 */ /* 0x001fe200000001ff */
[----:B-1----:R-:W-:Y:S01]  /*b520*/  MOV R6, R208 ;  /* 0x000000d000067202 */ /* 0x002fe20000000f00 */
[----:B------:R-:W-:Y:S01]  /*b530*/  IMAD.MOV.U32 R217, RZ, RZ, 0x10 ;  /* 0x00000010ffd97424 */ /* 0x000fe200078e00ff */
[----:B------:R-:W-:-:S02]  /*b540*/  MOV R208, R7 ;  /* 0x0000000700d07202 */ /* 0x000fc40000000f00 */
[----:B------:R-:W-:Y:S02]  /*b550*/  MOV R219, 0xffffffff ;  /* 0xffffffff00db7802 */ /* 0x000fe40000000f00 */
[----:B------:R-:W-:Y:S02]  /*b560*/  MOV R4, 0xb580 ;  /* 0x0000b58000047802 */ /* 0x000fe40000000f00 */
[----:B------:R-:W-:Y:S05]  /*b570*/  CALL.REL.NOINC `($__internal_114_$__cuda_sm70_shflsync_down) ;  /* 0x000002d000007944 */ /* 0x000fea0003c00000 */
[----:B-1----:R-:W-:Y:S01]  /*b580*/  @!P0 FFMA.FTZ R7, R215, R208, R7 ;  /* 0x000000d0d7078223 */ /* 0x002fe20000010007 */
[----:B0-----:R-:W-:Y:S01]  /*b590*/  HFMA2.MMA R217, -RZ, RZ, 0, 0 ;  /* 0x00000000ffd97435 */ /* 0x001fe200000001ff */
[----:B------:R-:W-:Y:S01]  /*b5a0*/  @!P0 FMUL.FTZ R215, R6, R215 ;  /* 0x000000d706d78220 */ /* 0x000fe20000410000 */
[----:B------:R-:W-:Y:S01]  /*b5b0*/  MOV R219, 0xffffffff ;  /* 0xffffffff00db7802 */ /* 0x000fe20000000f00 */
[----:B------:R-:W-:Y:S01]  /*b5c0*/  IMAD.MOV.U32 R212, RZ, RZ, 0x1f ;  /* 0x0000001fffd47424 */ /* 0x000fe200078e00ff */
[----:B------:R-:W-:Y:S02]  /*b5d0*/  MOV R4, 0xb600 ;  /* 0x0000b60000047802 */ /* 0x000fe40000000f00 */
[----:B------:R-:W-:Y:S02]  /*b5e0*/  MOV R216, R215 ;  /* 0x000000d700d87202 */ /* 0x000fe40000000f00 */
[----:B------:R-:W-:Y:S05]  /*b5f0*/  CALL.REL.NOINC `($__internal_115_$__cuda_sm70_shflsync_idx_p) ;  /* 0x0000029000007944 */ /* 0x000fea0003c00000 */
[----:B0-----:R-:W-:Y:S01]  /*b600*/  HFMA2.MMA R217, -RZ, RZ, 0, 0 ;  /* 0x00000000ffd97435 */ /* 0x001fe200000001ff */
[----:B-1----:R-:W-:Y:S01]  /*b610*/  MOV R6, R212 ;  /* 0x000000d400067202 */ /* 0x002fe20000000f00 */
[----:B------:R-:W-:Y:S01]  /*b620*/  IMAD.MOV.U32 R216, RZ, RZ, R7 ;  /* 0x000000ffffd87224 */ /* 0x000fe200078e0007 */
[----:B------:R-:W-:-:S02]  /*b630*/  MOV R212, 0x1f ;  /* 0x0000001f00d47802 */ /* 0x000fc40000000f00 */
[----:B------:R-:W-:Y:S02]  /*b640*/  MOV R219, 0xffffffff ;  /* 0xffffffff00db7802 */ /* 0x000fe40000000f00 */
[----:B------:R-:W-:Y:S02]  /*b650*/  MOV R4, 0xb670 ;  /* 0x0000b67000047802 */ /* 0x000fe40000000f00 */
[----:B------:R-:W-:Y:S05]  /*b660*/  CALL.REL.NOINC `($__internal_115_$__cuda_sm70_shflsync_idx_p) ;  /* 0x0000022000007944 */ /* 0x000fea0003c00000 */
[----:B0-----:R-:W-:Y:S01]  /*b670*/  HFMA2.MMA R217, -RZ, RZ, 0, 5.9604644775390625e-08 ;  /* 0x00000001ffd97435 */ /* 0x001fe200000001ff */
[----:B------:R-:W-:Y:S01]  /*b680*/  IMAD.MOV.U32 R204, RZ, RZ, R6 ;  /* 0x000000ffffcc7224 */ /* 0x000fe200078e0006 */
[----:B-1----:R-:W-:Y:S01]  /*b690*/  MOV R206, R212 ;  /* 0x000000d400ce7202 */ /* 0x002fe20000000f00 */
[----:B------:R-:W-:Y:S01]  /*b6a0*/  IMAD.MOV.U32 R210, RZ, RZ, 0x1f ;  /* 0x0000001fffd27424 */ /* 0x000fe200078e00ff */
[----:B------:R-:W-:Y:S02]  /*b6b0*/  MOV R208, R215 ;  /* 0x000000d700d07202 */ /* 0x000fe40000000f00 */
[----:B------:R-:W-:Y:S02]  /*b6c0*/  MOV R219, 0xffffffff ;  /* 0xffffffff00db7802 */ /* 0x000fe40000000f00 */
[----:B------:R-:W-:-:S02]  /*b6d0*/  MOV R4, 0xb6f0 ;  /* 0x0000b6f000047802 */ /* 0x000fc40000000f00 */
        /* <DEDUP_REMOVED lines=8> */
[----:B0-----:R-:W-:Y:S01]  /*b760*/  HFMA2.MMA R217, -RZ, RZ, 0, 0 ;  /* 0x00000000ffd97435 */ /* 0x001fe200000001ff */
[----:B------:R-:W-:Y:S01]  /*b770*/  MOV R215, R6 ;  /* 0x0000000600d77202 */ /* 0x000fe20000000f00 */
[----:B------:R-:W-:Y:S01]  /*b780*/  IMAD.MOV.U32 R216, RZ, RZ, R16 ;  /* 0x000000ffffd87224 */ /* 0x000fe200078e0010 */
[----:B------:R-:W-:Y:S02]  /*b790*/  MOV R212, 0x1f ;  /* 0x0000001f00d47802 */ /* 0x000fe40000000f00 */
[----:B------:R-:W-:Y:S02]  /*b7a0*/  MOV R219, 0xffffffff ;  /* 0xffffffff00db7802 */ /* 0x000fe40000000f00 */
[----:B------:R-:W-:Y:S02]  /*b7b0*/  MOV R4, 0xb7d0 ;  /* 0x0000b7d000047802 */ /* 0x000fe40000000f00 */
[----:B-1----:R-:W-:Y:S05]  /*b7c0*/  CALL.REL.NOINC `($__internal_115_$__cuda_sm70_shflsync_idx_p) ;  /* 0x000000c000007944 */ /* 0x002fea0003c00000 */
[----:B0-----:R-:W-:Y:S01]  /*b7d0*/  HFMA2.MMA R217, -RZ, RZ, 0, 0 ;  /* 0x00000000ffd97435 */ /* 0x001fe200000001ff */
[----:B-1----:R-:W-:Y:S01]  /*b7e0*/  IMAD.MOV.U32 R210, RZ, RZ, R212 ;  /* 0x000000ffffd27224 */ /* 0x002fe200078e00d4 */
[----:B------:R-:W-:Y:S01]  /*b7f0*/  MOV R216, R17 ;  /* 0x0000001100d87202 */ /* 0x000fe20000000f00 */
[----:B------:R-:W-:Y:S01]  /*b800*/  IMAD.MOV.U32 R219, RZ, RZ, -0x1 ;  /* 0xffffffffffdb7424 */ /* 0x000fe200078e00ff */
[----:B------:R-:W-:-:S02]  /*b810*/  MOV R212, 0x1f ;  /* 0x0000001f00d47802 */ /* 0x000fc40000000f00 */
[----:B------:R-:W-:Y:S02]  /*b820*/  MOV R4, 0xb840 ;  /* 0x0000b84000047802 */ /* 0x000fe40000000f00 */
[----:B------:R-:W-:Y:S05]  /*b830*/  CALL.REL.NOINC `($__internal_115_$__cuda_sm70_shflsync_idx_p) ;  /* 0x0000005000007944 */ /* 0x000fea0003c00000 */
[----:B01----:R-:W-:Y:S05]  /*b840*/  BRA `(.L_x_2845) ;  /* 0xffffac3000007947 */ /* 0x003fea000383ffff */
        .weak           $__internal_114_$__cuda_sm70_shflsync_down
        .type           $__internal_114_$__cuda_sm70_shflsync_down,@function
        .size           $__internal_114_$__cuda_sm70_shflsync_down,($__internal_115_$__cuda_sm70_shflsync_idx_p - $__internal_114_$__cuda_sm70_shflsync_down)
$__internal_114_$__cuda_sm70_shflsync_down:
[----:B------:R-:W-:Y:S01]  /*b850*/  HFMA2.MMA R5, -RZ, RZ, 0, 0 ;  /* 0x00000000ff057435 */ /* 0x000fe200000001ff */
[----:B------:R-:W-:Y:S04]  /*b860*/  WARPSYNC R219 ;  /* 0x000000db00007348 */ /* 0x000fe80003800000 */
[----:B------:R0:W1:Y:S01]  /*b870*/  SHFL.DOWN PT, R208, R208, R217, R210 ;  /* 0x080000d9d0d07389 */ /* 0x00006200000e00d2 */
[----:B------:R-:W-:Y:S05]  /*b880*/  RET.REL.NODEC R4 `(_Z25selective_scan_bwd_kernelI32Selective_Scan_bwd_kernel_traitsILi64ELi16ELb0ELb0ELb1ELb1ELb0EN3c104HalfEfEEv12SSMParamsBwd) ;  /* 0xffff477004007950 */ /* 0x000fea0003c3ffff */
        .weak           $__internal_115_$__cuda_sm70_shflsync_idx_p
        .type           $__internal_115_$__cuda_sm70_shflsync_idx_p,@function
        .size           $__internal_115_$__cuda_sm70_shflsync_idx_p,($__internal_116_$__cuda_sm70_shflsync_up - $__internal_115_$__cuda_sm70_shflsync_idx_p)
$__internal_115_$__cuda_sm70_shflsync_idx_p:
[----:B------:R-:W-:Y:S01]  /*b890*/  MOV R5, 0x0 ;  /* 0x0000000000057802 */ /* 0x000fe20000000f00 */
[----:B------:R-:W-:Y:S04]  /*b8a0*/  WARPSYNC R219 ;  /* 0x000000db00007348 */ /* 0x000fe80003800000 */
[----:B------:R0:W1:Y:S01]  /*b8b0*/  SHFL.IDX PT, R212, R216, R217, R212 ;  /* 0x000000d9d8d47389 */ /* 0x00006200000e00d4 */
[----:B------:R-:W-:Y:S05]  /*b8c0*/  RET.REL.NODEC R4 `(_Z25selective_scan_bwd_kernelI32Selective_Scan_bwd_kernel_traitsILi64ELi16ELb0ELb0ELb1ELb1ELb0EN3c104HalfEfEEv12SSMParamsBwd) ;  /* 0xffff473004007950 */ /* 0x000fea0003c3ffff */
        .weak           $__internal_116_$__cuda_sm70_shflsync_up
        .type           $__internal_116_$__cuda_sm70_shflsync_up,@function
        .size           $__internal_116_$__cuda_sm70_shflsync_up,(.L_x_8928 - $__internal_116_$__cuda_sm70_shflsync_up)
$__internal_116_$__cuda_sm70_shflsync_up:
[----:B------:R-:W-:Y:S01]  /*b8d0*/  HFMA2.MMA R5, -RZ, RZ, 0, 0 ;  /* 0x00000000ff057435 */ /* 0x000fe200000001ff */
[----:B------:R-:W-:Y:S04]  /*b8e0*/  WARPSYNC R221 ;  /* 0x000000dd00007348 */ /* 0x000fe80003800000 */
[----:B------:R0:W1:Y:S01]  /*b8f0*/  SHFL.UP PT, R210, R210, R219, R212 ;  /* 0x040000dbd2d27389 */ /* 0x00006200000e00d4 */
[----:B------:R-:W-:Y:S05]  /*b900*/  RET.REL.NODEC R4 `(_Z25selective_scan_bwd_kernelI32Selective_Scan_bwd_kernel_traitsILi64ELi16ELb0ELb0ELb1ELb1ELb0EN3c104HalfEfEEv12SSMParamsBwd) ;  /* 0xffff46f004007950 */ /* 0x000fea0003c3ffff */
.L_x_2846:
        /* <DEDUP_REMOVED lines=15> */
.L_x_8928:


//--------------------- .text._Z25selective_scan_bwd_kernelI32Selective_Scan_bwd_kernel_traitsILi64ELi16ELb0ELb0ELb1ELb1ELb1EN3c104HalfEfEEv12SSMParamsBwd --------------------------
	.section	.text._Z25selective_scan_bwd_kernelI32Selective_Scan_bwd_kernel_traitsILi64ELi16ELb0ELb0ELb1ELb1ELb1EN3c104HalfEfEEv12SSMParamsBwd,"ax",@progbits
	.sectioninfo	@"SHI_REGISTERS=235"
	.align	128
        .global         _Z25selective_scan_bwd_kernelI32Selective_Scan_bwd_kernel_traitsILi64ELi16ELb0ELb0ELb1ELb1ELb1EN3c104HalfEfEEv12SSMParamsBwd
        .type           _Z25selective_scan_bwd_kernelI32Selective_Scan_bwd_kernel_traitsILi64ELi16ELb0ELb0ELb1ELb1ELb1EN3c104HalfEfEEv12SSMParamsBwd,@function
        .size           _Z25selective_scan_bwd_kernelI32Selective_Scan_bwd_kernel_traitsILi64ELi16ELb0ELb0ELb1ELb1ELb1EN3c104HalfEfEEv12SSMParamsBwd,(.L_x_8931 - _Z25selective_scan_bwd_kernelI32Selective_Scan_bwd_kernel_traitsILi64ELi16ELb0ELb0ELb1ELb1ELb1EN3c104HalfEfEEv12SSMParamsBwd)
        .other          _Z25selective_scan_bwd_kernelI32Selective_Scan_bwd_kernel_traitsILi64ELi16ELb0ELb0ELb1ELb1ELb1EN3c104HalfEfEEv12SSMParamsBwd,@"STO_CUDA_ENTRY STV_DEFAULT"
_Z25selective_scan_bwd_kernelI32Selective_Scan_bwd_kernel_traitsILi64ELi16ELb0ELb0ELb1ELb1ELb1EN3c104HalfEfEEv12SSMParamsBwd:
.text._Z25selective_scan_bwd_kernelI32Selective_Scan_bwd_kernel_traitsILi64ELi16ELb0ELb0ELb1ELb1ELb1EN3c104HalfEfEEv12SSMParamsBwd:
[----:B------:R-:W-:Y:S02]  /*0000*/  MOV R1, c[0x0][0x28] ;  /* 0x00000a0000017a02 */ /* 0x000fe40000000f00 */
[----:B------:R-:W0:Y:S01]  /*0010*/  S2R R161, SR_CTAID.Y ;  /* 0x0000000000a17919 */ /* 0x000e220000002600 */
[----:B------:R-:W-:Y:S01]  /*0020*/  ISETP.NE.U32.AND P0, PT, RZ, c[0x0][0x250], PT ;  /* 0x00009400ff007a0c */ /* 0x000fe20003f05070 */
[----:B------:R-:W-:-:S03]  /*0030*/  ULDC.64 UR10, c[0x0][0x118] ;  /* 0x00004600000a7ab9 */ /* 0x000fc60000000a00 */
[----:B------:R-:W-:Y:S02]  /*0040*/  ISETP.NE.AND.EX P0, PT, RZ, c[0x0][0x254], PT, P0 ;  /* 0x00009500ff007a0c */ /* 0x000fe40003f05300 */
[----:B0-----:R-:W-:-:S11]  /*0050*/  SHF.R.S32.HI R154, RZ, 0x1f, R161 ;  /* 0x0000001fff9a7819 */ /* 0x001fd600000114a1 */
[----:B------:R-:W-:-:S04]  /*0060*/  @P0 LEA R4, P1, R161, c[0x0][0x250], 0x2 ;  /* 0x00009400a1040a11 */ /* 0x000fc800078210ff */
[----:B------:R-:W-:Y:S02]  /*0070*/  @P0 LEA.HI.X R5, R161, c[0x0][0x254], R154, 0x2, P1 ;  /* 0x00009500a1050a11 */ /* 0x000fe400008f149a */
[----:B------:R-:W-:Y:S02]  /*0080*/  IABS R17, c[0x0][0x178] ;  /* 0x00005e0000117a13 */ /* 0x000fe40000000000 */
[----:B------:R-:W-:Y:S01]  /*0090*/  ISETP.NE.U32.AND P1, PT, RZ, c[0x0][0x238], PT ;  /* 0x00008e00ff007a0c */ /* 0x000fe20003f25070 */
[----:B------:R0:W2:Y:S01]  /*00a0*/  @P0 LDG.E R10, [R4.64] ;  /* 0x0000000a040a0981 */ /* 0x0000a2000c1e1900 */
[----:B------:R-:W1:Y:S01]  /*00b0*/  I2F.RP R0, R17 ;  /* 0x0000001100007306 */ /* 0x000e620000209400 */
[----:B------:R-:W-:Y:S01]  /*00c0*/  HFMA2.MMA R159, -RZ, RZ, 0, 0 ;  /* 0x00000000ff9f7435 */ /* 0x000fe200000001ff */
[----:B------:R-:W-:Y:S01]  /*00d0*/  ISETP.NE.AND.EX P1, PT, RZ, c[0x0][0x23c], PT, P1 ;  /* 0x00008f00ff007a0c */ /* 0x000fe20003f25310 */
[----:B------:R-:W3:-:S12]  /*00e0*/  S2R R157, SR_CTAID.X ;  /* 0x00000000009d7919 */ /* 0x000ed80000002500 */
[C---:B------:R-:W-:Y:S01]  /*00f0*/  @P1 LEA R2, P2, R161.reuse, c[0x0][0x238], 0x2 ;  /* 0x00008e00a1021a11 */ /* 0x040fe200078410ff */
[----:B-1----:R-:W1:Y:S03]  /*0100*/  MUFU.RCP R0, R0 ;  /* 0x0000000000007308 */ /* 0x002e660000001000 */
[----:B------:R-:W-:-:S05]  /*0110*/  @P1 LEA.HI.X R3, R161, c[0x0][0x23c], R154, 0x2, P2 ;  /* 0x00008f00a1031a11 */ /* 0x000fca00010f149a */
[----:B------:R4:W5:Y:S01]  /*0120*/  @P1 LDG.E R159, [R2.64] ;  /* 0x0000000a029f1981 */ /* 0x000962000c1e1900 */
[----:B------:R-:W-:Y:S01]  /*0130*/  ISETP.NE.AND P1, PT, RZ, c[0x0][0x178], PT ;  /* 0x00005e00ff007a0c */ /* 0x000fe20003f25270 */
[----:B------:R-:W-:Y:S01]  /*0140*/  UMOV UR4, URZ ;  /* 0x0000003f00047c82 */ /* 0x000fe20008000000 */
[----:B---3--:R-:W-:Y:S01]  /*0150*/  SHF.R.S32.HI R152, RZ, 0x1f, R157 ;  /* 0x0000001fff987819 */ /* 0x008fe2000001149d */
[----:B------:R-:W-:Y:S01]  /*0160*/  CS2R R120, SRZ ;  /* 0x0000000000787805 */ /* 0x000fe2000001ff00 */
[----:B------:R-:W-:Y:S01]  /*0170*/  CS2R R118, SRZ ;  /* 0x0000000000767805 */ /* 0x000fe2000001ff00 */
[----:B------:R-:W-:Y:S01]  /*0180*/  HFMA2.MMA R153, -RZ, RZ, 0, 0 ;  /* 0x00000000ff997435 */ /* 0x000fe200000001ff */
[----:B------:R-:W-:Y:S01]  /*0190*/  IMAD.MOV.U32 R151, RZ, RZ, RZ ;  /* 0x000000ffff977224 */ /* 0x000fe200078e00ff */
[----:B-1----:R-:W-:Y:S01]  /*01a0*/  IADD3 R6, R0, 0xffffffe, RZ ;  /* 0x0ffffffe00067810 */ /* 0x002fe20007ffe0ff */
[C---:B------:R-:W-:Y:S01]  /*01b0*/  IMAD R0, R152.reuse, c[0x0][0x1d0], RZ ;  /* 0x0000740098007a24 */ /* 0x040fe200078e02ff */
[----:B----4-:R-:W-:Y:S01]  /*01c0*/  IABS R2, R161 ;  /* 0x000000a100027213 */ /* 0x010fe20000000000 */
[C---:B------:R-:W-:Y:S01]  /*01d0*/  IMAD R8, R152.reuse, c[0x0][0x1e0], RZ ;  /* 0x0000780098087a24 */ /* 0x040fe200078e02ff */
[----:B0-----:R-:W0:Y:S01]  /*01e0*/  F2I.FTZ.U32.TRUNC.NTZ R5, R6 ;  /* 0x0000000600057305 */ /* 0x001e22000021f000 */
[----:B------:R-:W-:-:S02]  /*01f0*/  IMAD R12, R152, c[0x0][0x278], RZ ;  /* 0x00009e00980c7a24 */ /* 0x000fc400078e02ff */
[C---:B------:R-:W-:Y:S02]  /*0200*/  IMAD R11, R157.reuse, c[0x0][0x1e4], R8 ;  /* 0x000079009d0b7a24 */ /* 0x040fe400078e0208 */
[----:B------:R-:W-:Y:S02]  /*0210*/  IMAD R14, R152, c[0x0][0x1b0], RZ ;  /* 0x00006c00980e7a24 */ /* 0x000fe400078e02ff */
[C---:B------:R-:W-:Y:S02]  /*0220*/  IMAD R13, R157.reuse, c[0x0][0x27c], R12 ;  /* 0x00009f009d0d7a24 */ /* 0x040fe400078e020c */
[----:B------:R-:W-:-:S04]  /*0230*/  IMAD.WIDE.U32 R8, R157, c[0x0][0x1b0], RZ ;  /* 0x00006c009d087a25 */ /* 0x000fc800078e00ff */
[----:B------:R-:W-:Y:S02]  /*0240*/  IMAD R15, R157, c[0x0][0x1b4], R14 ;  /* 0x00006d009d0f7a24 */ /* 0x000fe400078e020e */
[C---:B------:R-:W-:Y:S01]  /*0250*/  IMAD R12, R154.reuse, c[0x0][0x1e8], RZ ;  /* 0x00007a009a0c7a24 */ /* 0x040fe200078e02ff */
[----:B0-----:R-:W-:Y:S01]  /*0260*/  IADD3 R4, RZ, -R5, RZ ;  /* 0x80000005ff047210 */ /* 0x001fe20007ffe0ff */
[----:B------:R-:W-:Y:S02]  /*0270*/  IMAD.IADD R9, R9, 0x1, R15 ;  /* 0x0000000109097824 */ /* 0x000fe400078e020f */
[----:B------:R-:W-:Y:S02]  /*0280*/  IMAD R14, R154, c[0x0][0x280], RZ ;  /* 0x0000a0009a0e7a24 */ /* 0x000fe400078e02ff */
[----:B------:R-:W-:Y:S01]  /*0290*/  IMAD R7, R4, R17, RZ ;  /* 0x0000001104077224 */ /* 0x000fe200078e02ff */
[----:B------:R-:W-:Y:S01]  /*02a0*/  MOV R4, RZ ;  /* 0x000000ff00047202 */ /* 0x000fe20000000f00 */
[----:B------:R-:W-:-:S02]  /*02b0*/  IMAD R12, R161, c[0x0][0x1ec], R12 ;  /* 0x00007b00a10c7a24 */ /* 0x000fc400078e020c */
[----:B------:R-:W-:Y:S02]  /*02c0*/  IMAD R14, R161, c[0x0][0x284], R14 ;  /* 0x0000a100a10e7a24 */ /* 0x000fe400078e020e */
[----:B------:R-:W-:Y:S01]  /*02d0*/  IMAD.HI.U32 R4, R5, R7, R4 ;  /* 0x0000000705047227 */ /* 0x000fe200078e0004 */
[----:B------:R-:W-:-:S03]  /*02e0*/  MOV R7, R2 ;  /* 0x0000000200077202 */ /* 0x000fc60000000f00 */
[----:B------:R-:W-:Y:S02]  /*02f0*/  IMAD R5, R157, c[0x0][0x1d4], R0 ;  /* 0x000075009d057a24 */ /* 0x000fe400078e0200 */
[----:B------:R-:W-:-:S04]  /*0300*/  IMAD.HI.U32 R155, R4, R7, RZ ;  /* 0x00000007049b7227 */ /* 0x000fc800078e00ff */
[----:B------:R-:W-:Y:S02]  /*0310*/  IMAD.MOV R4, RZ, RZ, -R155 ;  /* 0x000000ffff047224 */ /* 0x000fe400078e0a9b */
[----:B------:R-:W-:-:S04]  /*0320*/  IMAD.WIDE.U32 R2, R157, c[0x0][0x1d0], RZ ;  /* 0x000074009d027a25 */ /* 0x000fc800078e00ff */
[----:B------:R-:W-:Y:S01]  /*0330*/  IMAD R0, R17, R4, R7 ;  /* 0x0000000411007224 */ /* 0x000fe200078e0207 */
[----:B------:R-:W-:Y:S01]  /*0340*/  LOP3.LUT R4, R161, c[0x0][0x178], RZ, 0x3c, !PT ;  /* 0x00005e00a1047a12 */ /* 0x000fe200078e3cff */
[----:B------:R-:W-:Y:S01]  /*0350*/  IMAD.WIDE.U32 R6, R157, c[0x0][0x278], RZ ;  /* 0x00009e009d067a25 */ /* 0x000fe200078e00ff */
[----:B------:R-:W-:Y:S02]  /*0360*/  IADD3 R3, R3, R5, RZ ;  /* 0x0000000503037210 */ /* 0x000fe40007ffe0ff */
[----:B------:R-:W-:Y:S02]  /*0370*/  ISETP.GT.U32.AND P5, PT, R17, R0, PT ;  /* 0x000000001100720c */ /* 0x000fe40003fa4070 */
[----:B------:R-:W-:Y:S01]  /*0380*/  ISETP.GE.AND P2, PT, R4, RZ, PT ;  /* 0x000000ff0400720c */ /* 0x000fe20003f46270 */
[----:B------:R-:W-:Y:S01]  /*0390*/  IMAD.WIDE.U32 R4, R157, c[0x0][0x1e0], RZ ;  /* 0x000078009d047a25 */ /* 0x000fe200078e00ff */
[----:B------:R-:W-:-:S03]  /*03a0*/  IADD3 R7, R7, R13, RZ ;  /* 0x0000000d07077210 */ /* 0x000fc60007ffe0ff */
[----:B------:R-:W-:Y:S01]  /*03b0*/  IMAD.WIDE.U32 R2, R161, c[0x0][0x1d8], R2 ;  /* 0x00007600a1027a25 */ /* 0x000fe200078e0002 */
[----:B------:R-:W-:Y:S02]  /*03c0*/  IADD3 R5, R5, R11, RZ ;  /* 0x0000000b05057210 */ /* 0x000fe40007ffe0ff */
[----:B------:R-:W-:Y:S01]  /*03d0*/  MOV R11, c[0x0][0x174] ;  /* 0x00005d00000b7a02 */ /* 0x000fe20000000f00 */
[----:B------:R-:W-:Y:S02]  /*03e0*/  IMAD.WIDE.U32 R6, R161, c[0x0][0x280], R6 ;  /* 0x0000a000a1067a25 */ /* 0x000fe400078e0006 */
[-C--:B------:R-:W-:Y:S02]  /*03f0*/  @!P5 IADD3 R0, R0, -R17.reuse, RZ ;  /* 0x800000110000d210 */ /* 0x080fe40007ffe0ff */
[----:B------:R-:W-:Y:S01]  /*0400*/  ISETP.GE.AND P4, PT, R11, 0x1, PT ;  /* 0x000000010b00780c */ /* 0x000fe20003f86270 */
[----:B------:R-:W-:Y:S01]  /*0410*/  IMAD.WIDE.U32 R4, R161, c[0x0][0x1e8], R4 ;  /* 0x00007a00a1047a25 */ /* 0x000fe200078e0004 */
[----:B------:R-:W-:-:S02]  /*0420*/  ISETP.GE.U32.AND P3, PT, R0, R17, PT ;  /* 0x000000110000720c */ /* 0x000fc40003f66070 */
[----:B------:R-:W-:Y:S01]  /*0430*/  @!P5 IADD3 R155, R155, 0x1, RZ ;  /* 0x000000019b9bd810 */ /* 0x000fe20007ffe0ff */
[----:B------:R-:W-:Y:S01]  /*0440*/  IMAD R0, R154, c[0x0][0x1d8], RZ ;  /* 0x000076009a007a24 */ /* 0x000fe200078e02ff */
[----:B------:R-:W-:-:S03]  /*0450*/  LEA R11, R11, 0xfffffc00, 0xa ;  /* 0xfffffc000b0b7811 */ /* 0x000fc600078e50ff */
[----:B------:R-:W-:Y:S01]  /*0460*/  IMAD R15, R161, c[0x0][0x1dc], R0 ;  /* 0x00007700a10f7a24 */ /* 0x000fe200078e0200 */
[----:B------:R-:W-:Y:S02]  /*0470*/  SHF.R.S32.HI R13, RZ, 0x1f, R11 ;  /* 0x0000001fff0d7819 */ /* 0x000fe4000001140b */
[----:B------:R-:W-:-:S03]  /*0480*/  IADD3 R0, P5, R11, R4, RZ ;  /* 0x000000040b007210 */ /* 0x000fc60007fbe0ff */
[----:B------:R-:W-:Y:S02]  /*0490*/  @P3 IADD3 R155, R155, 0x1, RZ ;  /* 0x000000019b9b3810 */ /* 0x000fe40007ffe0ff */
[----:B------:R-:W-:Y:S02]  /*04a0*/  IADD3 R2, P3, R11, R2, RZ ;  /* 0x000000020b027210 */ /* 0x000fe40007f7e0ff */
[----:B------:R-:W-:Y:S02]  /*04b0*/  @!P2 IADD3 R155, -R155, RZ, RZ ;  /* 0x000000ff9b9ba210 */ /* 0x000fe40007ffe1ff */
[C---:B------:R-:W-:Y:S02]  /*04c0*/  IADD3.X R15, R13.reuse, R3, R15, P3, !PT ;  /* 0x000000030d0f7210 */ /* 0x040fe40001ffe40f */
[----:B------:R-:W-:Y:S02]  /*04d0*/  IADD3.X R5, R13, R5, R12, P5, !PT ;  /* 0x000000050d057210 */ /* 0x000fe40002ffe40c */
[----:B------:R-:W-:-:S02]  /*04e0*/  @!P1 LOP3.LUT R155, RZ, c[0x0][0x178], RZ, 0x33, !PT ;  /* 0x00005e00ff9b9a12 */ /* 0x000fc400078e33ff */
[----:B------:R-:W-:Y:S02]  /*04f0*/  IADD3 R3, P3, R11, R6, RZ ;  /* 0x000000060b037210 */ /* 0x000fe40007f7e0ff */
[----:B------:R-:W-:Y:S01]  /*0500*/  LEA R12, P1, R2, c[0x0][0x240], 0x1 ;  /* 0x00009000020c7a11 */ /* 0x000fe200078208ff */
[----:B------:R-:W-:Y:S01]  /*0510*/  IMAD.WIDE.U32 R8, R155, c[0x0][0x1c8], R8 ;  /* 0x000072009b087a25 */ /* 0x000fe200078e0008 */
[----:B------:R-:W-:Y:S02]  /*0520*/  IADD3.X R6, R13, R7, R14, P3, !PT ;  /* 0x000000070d067210 */ /* 0x000fe40001ffe40e */
[----:B------:R-:W-:Y:S02]  /*0530*/  LEA R4, P2, R0, c[0x0][0x248], 0x1 ;  /* 0x0000920000047a11 */ /* 0x000fe400078408ff */
[----:B------:R-:W-:Y:S02]  /*0540*/  LEA.HI.X R7, R2, c[0x0][0x244], R15, 0x1, P1 ;  /* 0x0000910002077a11 */ /* 0x000fe400008f0c0f */
[----:B------:R-:W-:-:S02]  /*0550*/  ISETP.NE.U32.AND P1, PT, RZ, c[0x0][0x260], PT ;  /* 0x00009800ff007a0c */ /* 0x000fc40003f25070 */
[----:B------:R-:W-:Y:S02]  /*0560*/  LEA.HI.X R5, R0, c[0x0][0x24c], R5, 0x1, P2 ;  /* 0x0000930000057a11 */ /* 0x000fe400010f0c05 */
[C---:B------:R-:W-:Y:S02]  /*0570*/  LEA R2, P2, R3.reuse, c[0x0][0x308], 0x1 ;  /* 0x0000c20003027a11 */ /* 0x040fe400078408ff */
[----:B------:R-:W-:Y:S02]  /*0580*/  ISETP.NE.AND.EX P1, PT, RZ, c[0x0][0x264], PT, P1 ;  /* 0x00009900ff007a0c */ /* 0x000fe40003f25310 */
[----:B------:R-:W-:Y:S02]  /*0590*/  SHF.R.S32.HI R150, RZ, 0x1f, R155 ;  /* 0x0000001fff967819 */ /* 0x000fe4000001149b */
[----:B------:R-:W-:Y:S02]  /*05a0*/  LEA.HI.X R3, R3, c[0x0][0x30c], R6, 0x1, P2 ;  /* 0x0000c30003037a11 */ /* 0x000fe400010f0c06 */
[----:B------:R-:W-:Y:S01]  /*05b0*/  ISETP.NE.U32.AND P2, PT, RZ, c[0x0][0x328], PT ;  /* 0x0000ca00ff007a0c */ /* 0x000fe20003f45070 */
[----:B------:R-:W-:Y:S01]  /*05c0*/  IMAD R0, R150, c[0x0][0x1c8], RZ ;  /* 0x0000720096007a24 */ /* 0x000fe200078e02ff */
[----:B------:R-:W-:-:S02]  /*05d0*/  ISETP.NE.U32.AND P3, PT, RZ, c[0x0][0x348], PT ;  /* 0x0000d200ff007a0c */ /* 0x000fc40003f65070 */
[----:B------:R-:W-:Y:S01]  /*05e0*/  ISETP.NE.AND.EX P2, PT, RZ, c[0x0][0x32c], PT, P2 ;  /* 0x0000cb00ff007a0c */ /* 0x000fe20003f45320 */
[----:B------:R-:W-:Y:S01]  /*05f0*/  IMAD R15, R155, c[0x0][0x1cc], R0 ;  /* 0x000073009b0f7a24 */ /* 0x000fe200078e0200 */
[----:B------:R-:W-:Y:S01]  /*0600*/  ISETP.NE.AND.EX P3, PT, RZ, c[0x0][0x34c], PT, P3 ;  /* 0x0000d300ff007a0c */ /* 0x000fe20003f65330 */
[----:B------:R-:W-:Y:S01]  /*0610*/  @P1 IMAD R0, R157, c[0x0][0x164], R161 ;  /* 0x000059009d001a24 */ /* 0x000fe200078e02a1 */
[----:B------:R-:W-:Y:S02]  /*0620*/  IADD3 R11, P5, R11, R8, RZ ;  /* 0x000000080b0b7210 */ /* 0x000fe40007fbe0ff */
[----:B------:R-:W-:Y:S01]  /*0630*/  IADD3 R146, R9, R15, RZ ;  /* 0x0000000f09927210 */ /* 0x000fe20007ffe0ff */
[----:B------:R-:W-:Y:S01]  /*0640*/  @P1 IMAD R0, R0, c[0x0][0x174], RZ ;  /* 0x00005d0000001a24 */ /* 0x000fe200078e02ff */
[----:B------:R-:W-:Y:S02]  /*0650*/  @P1 MOV R123, 0x8 ;  /* 0x00000008007b1802 */ /* 0x000fe40000000f00 */
[----:B------:R-:W-:Y:S01]  /*0660*/  IADD3.X R146, R13, R146, RZ, P5, !PT ;  /* 0x000000920d927210 */ /* 0x000fe20002ffe4ff */
[----:B------:R-:W-:Y:S01]  /*0670*/  @P1 IMAD R0, R0, c[0x0][0x16c], RZ ;  /* 0x00005b0000001a24 */ /* 0x000fe200078e02ff */
[----:B------:R-:W-:-:S03]  /*0680*/  LEA R148, P6, R11, c[0x0][0x230], 0x1 ;  /* 0x00008c000b947a11 */ /* 0x000fc600078c08ff */
[----:B------:R-:W-:Y:S01]  /*0690*/  @P3 LEA R118, P5, R161, c[0x0][0x348], 0x2 ;  /* 0x0000d200a1763a11 */ /* 0x000fe200078a10ff */
[----:B------:R-:W-:Y:S01]  /*06a0*/  @P1 IMAD.WIDE R122, R0, R123, c[0x0][0x260] ;  /* 0x00009800007a1625 */ /* 0x000fe200078e027b */
[----:B------:R-:W-:Y:S01]  /*06b0*/  LEA.HI.X R146, R11, c[0x0][0x234], R146, 0x1, P6 ;  /* 0x00008d000b927a11 */ /* 0x000fe200030f0c92 */
[----:B------:R-:W-:Y:S01]  /*06c0*/  @!P1 CS2R R122, SRZ ;  /* 0x00000000007a9805 */ /* 0x000fe2000001ff00 */
[C---:B------:R-:W-:Y:S01]  /*06d0*/  @P3 LEA.HI.X R119, R161.reuse, c[0x0][0x34c], R154, 0x2, P5 ;  /* 0x0000d300a1773a11 */ /* 0x040fe200028f149a */
[----:B--2---:R0:W1:Y:S01]  /*06e0*/  @P0 R2UR UR4, R10 ;  /* 0x000000000a0403c2 */ /* 0x00406200000e0000 */
[----:B------:R-:W-:-:S04]  /*06f0*/  @P2 LEA R120, P0, R161, c[0x0][0x328], 0x2 ;  /* 0x0000ca00a1782a11 */ /* 0x000fc800078010ff */
[----:B------:R-:W-:Y:S01]  /*0700*/  @P2 LEA.HI.X R121, R161, c[0x0][0x32c], R154, 0x2, P0 ;  /* 0x0000cb00a1792a11 */ /* 0x000fe200000f149a */
[----:B------:R-:W-:Y:S05]  /*0710*/  @!P4 BRA `(.L_x_2847) ;  /* 0x0000c2c00000c947 */ /* 0x000fea0003800000 */
[----:B------:R-:W2:Y:S01]  /*0720*/  S2R R149, SR_TID.X ;  /* 0x0000000000957919 */ /* 0x000ea20000002100 */
[----:B------:R3:W4:Y:S01]  /*0730*/  R2UR UR16, R12 ;  /* 0x000000000c1073c2 */ /* 0x00072200000e0000 */
[----:B------:R-:W-:Y:S02]  /*0740*/  MOV R151, RZ ;  /* 0x000000ff00977202 */ /* 0x000fe40000000f00 */
[----:B------:R-:W0:Y:S01]  /*0750*/  S2R R145, SR_LANEID ;  /* 0x0000000000917919 */ /* 0x000e220000000000 */
[----:B------:R-:W-:Y:S02]  /*0760*/  MOV R144, RZ ;  /* 0x000000ff00907202 */ /* 0x000fe40000000f00 */
[----:B------:R-:W-:Y:S02]  /*0770*/  MOV R153, RZ ;  /* 0x000000ff00997202 */ /* 0x000fe40000000f00 */
[----:B------:R3:W1:Y:S08]  /*0780*/  R2UR UR17, R7 ;  /* 0x00000000071173c2 */ /* 0x00067000000e0000 */
[----:B------:R3:W0:Y:S01]  /*0790*/  R2UR UR14, R4 ;  /* 0x00000000040e73c2 */ /* 0x00062200000e0000 */
[----:B--2---:R-:W-:-:S07]  /*07a0*/  SHF.L.U32 R147, R149, 0x4, RZ ;  /* 0x0000000495937819 */ /* 0x004fce00000006ff */
[----:B------:R3:W2:Y:S01]  /*07b0*/  R2UR UR15, R5 ;  /* 0x00000000050f73c2 */ /* 0x0006a200000e0000 */
[--C-:B------:R-:W-:Y:S02]  /*07c0*/  SHF.R.S32.HI R0, RZ, 0x1f, R149.reuse ;  /* 0x0000001fff007819 */ /* 0x100fe40000011495 */
[----:B------:R-:W-:Y:S02]  /*07d0*/  LOP3.LUT R116, R147, 0xfffffe00, RZ, 0xc0, !PT ;  /* 0xfffffe0093747812 */ /* 0x000fe400078ec0ff */
[----:B------:R-:W-:Y:S02]  /*07e0*/  LEA.HI R0, R0, R149, RZ, 0x5 ;  /* 0x0000009500007211 */ /* 0x000fe400078f28ff */
[----:B------:R-:W-:Y:S01]  /*07f0*/  LOP3.LUT R116, R116, 0x1f, R149, 0xf8, !PT ;  /* 0x0000001f74747812 */ /* 0x000fe200078ef895 */
[----:B------:R3:W0:Y:S01]  /*0800*/  R2UR UR12, R2 ;  /* 0x00000000020c73c2 */ /* 0x00062200000e0000 */
[----:B------:R-:W-:Y:S02]  /*0810*/  LOP3.LUT R143, R149, 0x1f, RZ, 0xc0, !PT ;  /* 0x0000001f958f7812 */ /* 0x000fe400078ec0ff */
[----:B------:R-:W-:-:S02]  /*0820*/  SHF.R.S32.HI R142, RZ, 0x5, R0 ;  /* 0x00000005ff8e7819 */ /* 0x000fc40000011400 */
[----:B------:R-:W-:Y:S02]  /*0830*/  SHF.R.S32.HI R117, RZ, 0x1f, R116 ;  /* 0x0000001fff757819 */ /* 0x000fe40000011474 */
[C---:B------:R-:W-:Y:S01]  /*0840*/  LOP3.LUT R141, R116.reuse, 0x20, RZ, 0xfc, !PT ;  /* 0x00000020748d7812 */ /* 0x040fe200078efcff */
[----:B------:R3:W0:Y:S01]  /*0850*/  R2UR UR13, R3 ;  /* 0x00000000030d73c2 */ /* 0x00062200000e0000 */
        /* <DEDUP_REMOVED lines=13> */
[----:B01234-:R-:W-:Y:S02]  /*0930*/  LOP3.LUT R109, R116, 0x1e0, RZ, 0xfc, !PT ;  /* 0x000001e0746d7812 */ /* 0x01ffe400078efcff */
.L_x_2938:
[----:B------:R-:W-:Y:S01]  /*0940*/  IADD3 R108, -R144, c[0x0][0x174], RZ ;  /* 0x00005d00906c7a10 */ /* 0x000fe20007ffe1ff */
[----:B------:R-:W-:Y:S01]  /*0950*/  BAR.SYNC.DEFER_BLOCKING 0x0 ;  /* 0x0000000000007b1d */ /* 0x000fe20000010000 */
[----:B------:R-:W-:Y:S02]  /*0960*/  LEA R2, P3, R116, UR16, 0x1 ;  /* 0x0000001074027c11 */ /* 0x000fe4000f8608ff */
[----:B------:R-:W-:-:S02]  /*0970*/  LEA R124, R108, 0xfffffc00, 0xa ;  /* 0xfffffc006c7c7811 */ /* 0x000fc400078e50ff */
[----:B------:R-:W-:Y:S02]  /*0980*/  PRMT R4, RZ, 0x7610, R4 ;  /* 0x00007610ff047816 */ /* 0x000fe40000000004 */
[----:B------:R-:W-:Y:S02]  /*0990*/  IADD3 R0, -R124, c[0x0][0x168], RZ ;  /* 0x00005a007c007a10 */ /* 0x000fe40007ffe1ff */
[----:B------:R-:W-:Y:S02]  /*09a0*/  PRMT R5, RZ, 0x7610, R5 ;  /* 0x00007610ff057816 */ /* 0x000fe40000000005 */
[CC--:B------:R-:W-:Y:S02]  /*09b0*/  ISETP.GE.AND P2, PT, R116.reuse, R0.reuse, PT ;  /* 0x000000007400720c */ /* 0x0c0fe40003f46270 */
[----:B------:R-:W-:Y:S02]  /*09c0*/  ISETP.GE.AND P1, PT, R141, R0, PT ;  /* 0x000000008d00720c */ /* 0x000fe40003f26270 */
[----:B------:R-:W-:-:S02]  /*09d0*/  LEA.HI.X R3, R116, UR17, R117, 0x1, P3 ;  /* 0x0000001174037c11 */ /* 0x000fc400098f0c75 */
[-C--:B------:R-:W-:Y:S02]  /*09e0*/  ISETP.GE.AND P0, PT, R140, R0.reuse, PT ;  /* 0x000000008c00720c */ /* 0x080fe40003f06270 */
[-C--:B------:R-:W-:Y:S02]  /*09f0*/  ISETP.GE.AND P4, PT, R139, R0.reuse, PT ;  /* 0x000000008b00720c */ /* 0x080fe40003f86270 */
[-C--:B------:R-:W-:Y:S02]  /*0a00*/  ISETP.GE.AND P6, PT, R138, R0.reuse, PT ;  /* 0x000000008a00720c */ /* 0x080fe40003fc6270 */
[-C--:B------:R-:W-:Y:S01]  /*0a10*/  ISETP.GE.AND P5, PT, R135, R0.reuse, PT ;  /* 0x000000008700720c */ /* 0x080fe20003fa6270 */
[----:B------:R0:W2:Y:S01]  /*0a20*/  @!P2 LDG.E.U16 R4, [R2.64] ;  /* 0x0000000a0204a981 */ /* 0x0000a2000c1e1500 */
[-C--:B------:R-:W-:Y:S02]  /*0a30*/  ISETP.GE.AND P3, PT, R134, R0.reuse, PT ;  /* 0x000000008600720c */ /* 0x080fe40003f66270 */
[-C--:B------:R-:W-:Y:S01]  /*0a40*/  ISETP.GE.AND P2, PT, R131, R0.reuse, PT ;  /* 0x000000008300720c */ /* 0x080fe20003f46270 */
[----:B------:R0:W3:Y:S01]  /*0a50*/  @!P1 LDG.E.U16 R5, [R2.64+0x40] ;  /* 0x0000400a02059981 */ /* 0x0000e2000c1e1500 */
        /* <DEDUP_REMOVED lines=9> */
[----:B------:R-:W-:-:S02]  /*0af0*/  PRMT R12, RZ, 0x7610, R12 ;  /* 0x00007610ff0c7816 */ /* 0x000fc4000000000c */
[-C--:B------:R-:W-:Y:S01]  /*0b00*/  ISETP.GE.AND P0, PT, R115, R0.reuse, PT ;  /* 0x000000007300720c */ /* 0x080fe20003f06270 */
[----:B------:R0:W4:Y:S01]  /*0b10*/  @!P6 LDG.E.U16 R8, [R2.64+0x100] ;  /* 0x0001000a0208e981 */ /* 0x000122000c1e1500 */
[-C--:B------:R-:W-:Y:S02]  /*0b20*/  ISETP.GE.AND P4, PT, R114, R0.reuse, PT ;  /* 0x000000007200720c */ /* 0x080fe40003f86270 */
[-C--:B------:R-:W-:Y:S01]  /*0b30*/  ISETP.GE.AND P6, PT, R113, R0.reuse, PT ;  /* 0x000000007100720c */ /* 0x080fe20003fc6270 */
[----:B------:R0:W4:Y:S01]  /*0b40*/  @!P5 LDG.E.U16 R9, [R2.64+0x140] ;  /* 0x0001400a0209d981 */ /* 0x000122000c1e1500 */
[-C--:B------:R-:W-:Y:S02]  /*0b50*/  ISETP.GE.AND P5, PT, R112, R0.reuse, PT ;  /* 0x000000007000720c */ /* 0x080fe40003fa6270 */
[----:B------:R-:W-:Y:S01]  /*0b60*/  PRMT R13, RZ, 0x7610, R13 ;  /* 0x00007610ff0d7816 */ /* 0x000fe2000000000d */
[----:B------:R0:W4:Y:S01]  /*0b70*/  @!P3 LDG.E.U16 R10, [R2.64+0x180] ;  /* 0x0001800a020ab981 */ /* 0x000122000c1e1500 */
[----:B------:R-:W-:-:S02]  /*0b80*/  ISETP.GE.AND P3, PT, R111, R0, PT ;  /* 0x000000006f00720c */ /* 0x000fc40003f66270 */
[----:B------:R-:W-:Y:S01]  /*0b90*/  PRMT R14, RZ, 0x7610, R14 ;  /* 0x00007610ff0e7816 */ /* 0x000fe2000000000e */
[----:B------:R0:W4:Y:S01]  /*0ba0*/  @!P2 LDG.E.U16 R11, [R2.64+0x1c0] ;  /* 0x0001c00a020ba981 */ /* 0x000122000c1e1500 */
[----:B------:R-:W-:-:S03]  /*0bb0*/  ISETP.GE.AND P2, PT, R110, R0, PT ;  /* 0x000000006e00720c */ /* 0x000fc60003f46270 */
[----:B------:R0:W4:Y:S01]  /*0bc0*/  @!P1 LDG.E.U16 R12, [R2.64+0x200] ;  /* 0x0002000a020c9981 */ /* 0x000122000c1e1500 */
[----:B------:R-:W-:Y:S02]  /*0bd0*/  ISETP.GE.AND P1, PT, R109, R0, PT ;  /* 0x000000006d00720c */ /* 0x000fe40003f26270 */
[----:B------:R-:W-:Y:S01]  /*0be0*/  PRMT R15, RZ, 0x7610, R15 ;  /* 0x00007610ff0f7816 */ /* 0x000fe2000000000f */
[----:B------:R0:W4:Y:S01]  /*0bf0*/  @!P0 LDG.E.U16 R13, [R2.64+0x240] ;  /* 0x0002400a020d8981 */ /* 0x000122000c1e1500 */
        /* <DEDUP_REMOVED lines=23> */
[----:B0-----:R-:W-:Y:S02]  /*0d70*/  IADD3 R3, R20, 0x100, RZ ;  /* 0x0000010014037810 */ /* 0x001fe40007ffe0ff */
[----:B------:R-:W-:-:S02]  /*0d80*/  LEA.HI.SX32 R25, R25, R20, 0x1b ;  /* 0x0000001419197211 */ /* 0x000fc400078fdaff */
        /* <DEDUP_REMOVED lines=10> */
[----:B------:R-:W-:Y:S02]  /*0e30*/  LEA.HI.SX32 R3, R3, R20, 0x1b ;  /* 0x0000001403037211 */ /* 0x000fe400078fdaff */
[----:B------:R-:W-:-:S02]  /*0e40*/  SHF.L.U32 R104, R25, 0x1, RZ ;  /* 0x0000000119687819 */ /* 0x000fc400000006ff */
[----:B------:R-:W-:Y:S01]  /*0e50*/  SHF.L.U32 R103, R27, 0x1, RZ ;  /* 0x000000011b677819 */ /* 0x000fe200000006ff */
[----:B------:R-:W-:Y:S01]  /*0e60*/  IMAD.SHL.U32 R101, R31, 0x2, RZ ;  /* 0x000000021f657824 */ /* 0x000fe200078e00ff */
[C---:B------:R-:W-:Y:S02]  /*0e70*/  IADD3 R43, R20.reuse, 0x1a0, RZ ;  /* 0x000001a0142b7810 */ /* 0x040fe40007ffe0ff */
[-C--:B------:R-:W-:Y:S02]  /*0e80*/  LEA.HI.SX32 R35, R35, R20.reuse, 0x1b ;  /* 0x0000001423237211 */ /* 0x080fe400078fdaff */
[----:B------:R-:W-:Y:S02]  /*0e90*/  SHF.L.U32 R102, R29, 0x1, RZ ;  /* 0x000000011d667819 */ /* 0x000fe400000006ff */
[----:B------:R-:W-:Y:S02]  /*0ea0*/  IADD3 R45, R20, 0x1c0, RZ ;  /* 0x000001c0142d7810 */ /* 0x000fe40007ffe0ff */
[----:B------:R-:W-:-:S02]  /*0eb0*/  LEA.HI.SX32 R37, R37, R20, 0x1b ;  /* 0x0000001425257211 */ /* 0x000fc400078fdaff */
[----:B------:R-:W-:Y:S02]  /*0ec0*/  IADD3 R47, R20, 0x1e0, RZ ;  /* 0x000001e0142f7810 */ /* 0x000fe40007ffe0ff */
[-C--:B------:R-:W-:Y:S02]  /*0ed0*/  LEA.HI.SX32 R39, R39, R20.reuse, 0x1b ;  /* 0x0000001427277211 */ /* 0x080fe400078fdaff */
[----:B------:R-:W-:Y:S02]  /*0ee0*/  LEA.HI.SX32 R41, R41, R20, 0x1b ;  /* 0x0000001429297211 */ /* 0x000fe400078fdaff */
[----:B------:R-:W-:Y:S02]  /*0ef0*/  SHF.L.U32 R100, R33, 0x1, RZ ;  /* 0x0000000121647819 */ /* 0x000fe400000006ff */
[----:B------:R-:W-:Y:S02]  /*0f00*/  SHF.L.U32 R99, R3, 0x1, RZ ;  /* 0x0000000103637819 */ /* 0x000fe400000006ff */
[----:B------:R-:W-:-:S02]  /*0f10*/  LEA R3, R145, R22, 0x4 ;  /* 0x0000001691037211 */ /* 0x000fc400078e20ff */
[-C--:B------:R-:W-:Y:S02]  /*0f20*/  LEA.HI.SX32 R43, R43, R20.reuse, 0x1b ;  /* 0x000000142b2b7211 */ /* 0x080fe400078fdaff */
[----:B------:R-:W-:Y:S02]  /*0f30*/  SHF.L.U32 R98, R35, 0x1, RZ ;  /* 0x0000000123627819 */ /* 0x000fe400000006ff */
[-C--:B------:R-:W-:Y:S02]  /*0f40*/  LEA.HI.SX32 R45, R45, R20.reuse, 0x1b ;  /* 0x000000142d2d7211 */ /* 0x080fe400078fdaff */
[----:B------:R-:W-:Y:S01]  /*0f50*/  SHF.L.U32 R97, R37, 0x1, RZ ;  /* 0x0000000125617819 */ /* 0x000fe200000006ff */
[----:B------:R-:W-:Y:S01]  /*0f60*/  IMAD.SHL.U32 R95, R41, 0x2, RZ ;  /* 0x00000002295f7824 */ /* 0x000fe200078e00ff */
[----:B------:R-:W-:Y:S02]  /*0f70*/  LEA.HI.SX32 R47, R47, R20, 0x1b ;  /* 0x000000142f2f7211 */ /* 0x000fe400078fdaff */
[----:B------:R-:W-:-:S02]  /*0f80*/  SHF.L.U32 R96, R39, 0x1, RZ ;  /* 0x0000000127607819 */ /* 0x000fc400000006ff */
[----:B------:R-:W-:Y:S02]  /*0f90*/  LEA.HI.SX32 R89, R3, R3, 0x1b ;  /* 0x0000000303597211 */ /* 0x000fe400078fdaff */
[----:B------:R-:W-:Y:S02]  /*0fa0*/  SHF.L.U32 R94, R43, 0x1, RZ ;  /* 0x000000012b5e7819 */ /* 0x000fe400000006ff */
[----:B------:R-:W-:Y:S02]  /*0fb0*/  SHF.L.U32 R93, R45, 0x1, RZ ;  /* 0x000000012d5d7819 */ /* 0x000fe400000006ff */
[----:B------:R-:W-:Y:S01]  /*0fc0*/  SHF.L.U32 R92, R47, 0x1, RZ ;  /* 0x000000012f5c7819 */ /* 0x000fe200000006ff */
[----:B------:R-:W-:Y:S01]  /*0fd0*/  IMAD.SHL.U32 R89, R89, 0x2, RZ ;  /* 0x0000000259597824 */ /* 0x000fe200078e00ff */
[C---:B------:R-:W-:Y:S02]  /*0fe0*/  SHF.L.U32 R90, R116.reuse, 0x1, RZ ;  /* 0x00000001745a7819 */ /* 0x040fe400000006ff */
[----:B------:R-:W-:-:S02]  /*0ff0*/  SHF.L.U64.HI R91, R116, 0x1, R117 ;  /* 0x00000001745b7819 */ /* 0x000fc40000010275 */
[----:B------:R-:W-:-:S04]  /*1000*/  IADD3 R126, P0, R90, UR14, RZ ;  /* 0x0000000e5a7e7c10 */ /* 0x000fc8000ff1e0ff */
[----:B------:R-:W-:Y:S02]  /*1010*/  IADD3.X R127, R91, UR15, RZ, P0, !PT ;  /* 0x0000000f5b7f7c10 */ /* 0x000fe400087fe4ff */
[-C--:B------:R-:W-:Y:S02]  /*1020*/  ISETP.GE.AND P0, PT, R141, R0.reuse, PT ;  /* 0x000000008d00720c */ /* 0x080fe40003f06270 */
[----:B------:R-:W-:Y:S02]  /*1030*/  LEA R2, P1, R116, UR12, 0x1 ;  /* 0x0000000c74027c11 */ /* 0x000fe4000f8208ff */
[-C--:B------:R-:W-:Y:S02]  /*1040*/  ISETP.GE.AND P2, PT, R140, R0.reuse, PT ;  /* 0x000000008c00720c */ /* 0x080fe40003f46270 */
[C---:B------:R-:W-:Y:S02]  /*1050*/  LEA.HI.X R3, R116.reuse, UR13, R117, 0x1, P1 ;  /* 0x0000000d74037c11 */ /* 0x040fe400088f0c75 */
[----:B------:R-:W-:-:S02]  /*1060*/  ISETP.GE.AND P1, PT, R116, R0, PT ;  /* 0x000000007400720c */ /* 0x000fc40003f26270 */
[-C--:B------:R-:W-:Y:S02]  /*1070*/  ISETP.GE.AND P3, PT, R139, R0.reuse, PT ;  /* 0x000000008b00720c */ /* 0x080fe40003f66270 */
[-C--:B------:R-:W-:Y:S02]  /*1080*/  ISETP.GE.AND P4, PT, R134, R0.reuse, PT ;  /* 0x000000008600720c */ /* 0x080fe40003f86270 */
[-C--:B------:R-:W-:Y:S02]  /*1090*/  ISETP.GE.AND P5, PT, R138, R0.reuse, PT ;  /* 0x000000008a00720c */ /* 0x080fe40003fa6270 */
[----:B------:R-:W-:Y:S01]  /*10a0*/  ISETP.GE.AND P6, PT, R135, R0, PT ;  /* 0x000000008700720c */ /* 0x000fe20003fc6270 */
        /* <DEDUP_REMOVED lines=37> */
[-C--:B------:R-:W-:Y:S02]  /*1300*/  ISETP.GE.AND P0, PT, R131, R0.reuse, PT ;  /* 0x000000008300720c */ /* 0x080fe40003f06270 */
[----:B--2---:R-:W-:Y:S02]  /*1310*/  PRMT R12, RZ, 0x7610, R12 ;  /* 0x00007610ff0c7816 */ /* 0x004fe4000000000c */
[----:B------:R-:W-:Y:S02]  /*1320*/  PRMT R4, RZ, 0x7610, R4 ;  /* 0x00007610ff047816 */ /* 0x000fe40000000004 */
[----:B------:R-:W-:Y:S02]  /*1330*/  PRMT R6, RZ, 0x7610, R6 ;  /* 0x00007610ff067816 */ /* 0x000fe40000000006 */
[----:B------:R-:W-:Y:S02]  /*1340*/  PRMT R7, RZ, 0x7610, R7 ;  /* 0x00007610ff077816 */ /* 0x000fe40000000007 */
[----:B------:R-:W-:Y:S01]  /*1350*/  PRMT R10, RZ, 0x7610, R10 ;  /* 0x00007610ff0a7816 */ /* 0x000fe2000000000a */
[----:B------:R-:W2:Y:S04]  /*1360*/  @!P1 LDG.E.U16 R4, [R126.64] ;  /* 0x0000000a7e049981 */ /* 0x000ea8000c1e1500 */
[----:B------:R-:W4:Y:S01]  /*1370*/  @!P0 LDG.E.U16 R11, [R126.64+0x1c0] ;  /* 0x0001c00a7e0b8981 */ /* 0x000f22000c1e1500 */
[----:B------:R-:W-:-:S02]  /*1380*/  ISETP.GE.AND P0, PT, R130, R0, PT ;  /* 0x000000008200720c */ /* 0x000fc40003f06270 */
[----:B------:R-:W-:Y:S01]  /*1390*/  PRMT R8, RZ, 0x7610, R8 ;  /* 0x00007610ff087816 */ /* 0x000fe20000000008 */
[----:B------:R-:W4:Y:S01]  /*13a0*/  @!P2 LDG.E.U16 R6, [R126.64+0x80] ;  /* 0x0000800a7e06a981 */ /* 0x000f22000c1e1500 */
[----:B------:R-:W-:Y:S02]  /*13b0*/  PRMT R9, RZ, 0x7610, R9 ;  /* 0x00007610ff097816 */ /* 0x000fe40000000009 */
[-C--:B------:R-:W-:Y:S01]  /*13c0*/  ISETP.GE.AND P1, PT, R114, R0.reuse, PT ;  /* 0x000000007200720c */ /* 0x080fe20003f26270 */
[----:B------:R-:W4:Y:S01]  /*13d0*/  @!P3 LDG.E.U16 R7, [R126.64+0xc0] ;  /* 0x0000c00a7e07b981 */ /* 0x000f22000c1e1500 */
[----:B------:R-:W-:-:S03]  /*13e0*/  ISETP.GE.AND P2, PT, R113, R0, PT ;  /* 0x000000007100720c */ /* 0x000fc60003f46270 */
[----:B------:R-:W4:Y:S04]  /*13f0*/  @!P4 LDG.E.U16 R10, [R126.64+0x180] ;  /* 0x0001800a7e0ac981 */ /* 0x000f28000c1e1500 */
[----:B------:R-:W4:Y:S01]  /*1400*/  @!P0 LDG.E.U16 R12, [R126.64+0x200] ;  /* 0x0002000a7e0c8981 */ /* 0x000f22000c1e1500 */
[-C--:B------:R-:W-:Y:S02]  /*1410*/  ISETP.GE.AND P0, PT, R115, R0.reuse, PT ;  /* 0x000000007300720c */ /* 0x080fe40003f06270 */
[-C--:B------:R-:W-:Y:S01]  /*1420*/  ISETP.GE.AND P3, PT, R112, R0.reuse, PT ;  /* 0x000000007000720c */ /* 0x080fe20003f66270 */
[----:B------:R-:W4:Y:S01]  /*1430*/  @!P5 LDG.E.U16 R8, [R126.64+0x100] ;  /* 0x0001000a7e08d981 */ /* 0x000f22000c1e1500 */
[-C--:B------:R-:W-:Y:S02]  /*1440*/  ISETP.GE.AND P4, PT, R111, R0.reuse, PT ;  /* 0x000000006f00720c */ /* 0x080fe40003f86270 */
[-C--:B------:R-:W-:Y:S01]  /*1450*/  ISETP.GE.AND P5, PT, R110, R0.reuse, PT ;  /* 0x000000006e00720c */ /* 0x080fe20003fa6270 */
[----:B------:R-:W4:Y:S01]  /*1460*/  @!P6 LDG.E.U16 R9, [R126.64+0x140] ;  /* 0x0001400a7e09e981 */ /* 0x000f22000c1e1500 */
[----:B------:R-:W-:-:S02]  /*1470*/  ISETP.GE.AND P6, PT, R109, R0, PT ;  /* 0x000000006d00720c */ /* 0x000fc40003fc6270 */
[----:B---3--:R-:W-:Y:S02]  /*1480*/  PRMT R13, RZ, 0x7610, R13 ;  /* 0x00007610ff0d7816 */ /* 0x008fe4000000000d */
        /* <DEDUP_REMOVED lines=22> */
[----:B------:R-:W-:Y:S01]  /*15f0*/  PRMT R47, RZ, 0x7610, R47 ;  /* 0x00007610ff2f7816 */ /* 0x000fe2000000002f */
[----:B--2---:R-:W-:Y:S04]  /*1600*/  STS.U16 [R107], R4 ;  /* 0x000000046b007388 */ /* 0x004fe80000000400 */
        /* <DEDUP_REMOVED lines=8> */
[----:B---3--:R1:W-:Y:S04]  /*1690*/  STS.U16 [R98+0x240], R13 ;  /* 0x0002400d62007388 */ /* 0x0083e80000000400 */
        /* <DEDUP_REMOVED lines=9> */
[----:B------:R-:W0:Y:S04]  /*1730*/  LDS.U16 R36, [R89+0x4] ;  /* 0x0000040059247984 */ /* 0x000e280000000400 */
[----:B------:R-:W0:Y:S04]  /*1740*/  LDS.U16 R37, [R89+0x6] ;  /* 0x0000060059257984 */ /* 0x000e280000000400 */
[----:B------:R-:W0:Y:S04]  /*1750*/  LDS.U16 R38, [R89+0x8] ;  /* 0x0000080059267984 */ /* 0x000e280000000400 */
[----:B------:R-:W0:Y:S04]  /*1760*/  LDS.U16 R39, [R89+0xa] ;  /* 0x00000a0059277984 */ /* 0x000e280000000400 */
[----:B------:R-:W0:Y:S04]  /*1770*/  LDS.U16 R40, [R89+0xc] ;  /* 0x00000c0059287984 */ /* 0x000e280000000400 */
[----:B------:R0:W2:Y:S04]  /*1780*/  LDS.U16 R41, [R89+0xe] ;  /* 0x00000e0059297984 */ /* 0x0000a80000000400 */
[----:B------:R0:W2:Y:S04]  /*1790*/  LDS.U16 R33, [R89+0x10] ;  /* 0x0000100059217984 */ /* 0x0000a80000000400 */
[----:B------:R0:W2:Y:S04]  /*17a0*/  LDS.U16 R32, [R89+0x12] ;  /* 0x0000120059207984 */ /* 0x0000a80000000400 */
[----:B------:R0:W2:Y:S04]  /*17b0*/  LDS.U16 R27, [R89+0x14] ;  /* 0x00001400591b7984 */ /* 0x0000a80000000400 */
[----:B------:R0:W2:Y:S04]  /*17c0*/  LDS.U16 R25, [R89+0x16] ;  /* 0x0000160059197984 */ /* 0x0000a80000000400 */
[----:B------:R0:W2:Y:S04]  /*17d0*/  LDS.U16 R23, [R89+0x18] ;  /* 0x0000180059177984 */ /* 0x0000a80000000400 */
[----:B------:R0:W2:Y:S04]  /*17e0*/  LDS.U16 R22, [R89+0x1a] ;  /* 0x00001a0059167984 */ /* 0x0000a80000000400 */
[----:B------:R0:W3:Y:S04]  /*17f0*/  LDS.U16 R21, [R89+0x1c] ;  /* 0x00001c0059157984 */ /* 0x0000e80000000400 */
[----:B------:R2:W2:Y:S04]  /*1800*/  LDS.U16 R20, [R89+0x1e] ;  /* 0x00001e0059147984 */ /* 0x0004a80000000400 */
[----:B------:R-:W-:Y:S01]  /*1810*/  BAR.SYNC.DEFER_BLOCKING 0x0 ;  /* 0x0000000000007b1d */ /* 0x000fe20000010000 */
[----:B0-----:R-:W-:-:S02]  /*1820*/  PRMT R12, RZ, 0x7610, R12 ;  /* 0x00007610ff0c7816 */ /* 0x001fc4000000000c */
[----:B-1----:R-:W-:-:S03]  /*1830*/  PRMT R13, RZ, 0x7610, R13 ;  /* 0x00007610ff0d7816 */ /* 0x002fc6000000000d */
[----:B------:R0:W4:Y:S01]  /*1840*/  @!P0 LDG.E.U16 R24, [R2.64] ;  /* 0x0000000a02188981 */ /* 0x000122000c1e1500 */
[----:B------:R-:W-:-:S03]  /*1850*/  ISETP.GE.AND P0, PT, R140, R0, PT ;  /* 0x000000008c00720c */ /* 0x000fc60003f06270 */
[----:B------:R0:W4:Y:S01]  /*1860*/  @!P1 LDG.E.U16 R13, [R2.64+0x40] ;  /* 0x0000400a020d9981 */ /* 0x000122000c1e1500 */
[-C--:B------:R-:W-:Y:S02]  /*1870*/  ISETP.GE.AND P1, PT, R139, R0.reuse, PT ;  /* 0x000000008b00720c */ /* 0x080fe40003f26270 */
[----:B--2---:R-:W-:Y:S01]  /*1880*/  PRMT R14, RZ, 0x7610, R14 ;  /* 0x00007610ff0e7816 */ /* 0x004fe2000000000e */
[----:B------:R0:W2:Y:S01]  /*1890*/  @!P2 LDG.E.U16 R43, [R2.64+0x2c0] ;  /* 0x0002c00a022ba981 */ /* 0x0000a2000c1e1500 */
[----:B---3--:R-:W-:Y:S02]  /*18a0*/  PRMT R15, RZ, 0x7610, R15 ;  /* 0x00007610ff0f7816 */ /* 0x008fe4000000000f */
[----:B------:R-:W-:Y:S01]  /*18b0*/  PRMT R16, RZ, 0x7610, R16 ;  /* 0x00007610ff107816 */ /* 0x000fe20000000010 */
[----:B------:R0:W3:Y:S04]  /*18c0*/  @!P4 LDG.E.U16 R45, [R2.64+0x340] ;  /* 0x0003400a022dc981 */ /* 0x0000e8000c1e1500 */
[----:B------:R0:W2:Y:S01]  /*18d0*/  @!P0 LDG.E.U16 R12, [R2.64+0x80] ;  /* 0x0000800a020c8981 */ /* 0x0000a2000c1e1500 */
[----:B------:R-:W-:-:S03]  /*18e0*/  ISETP.GE.AND P0, PT, R138, R0, PT ;  /* 0x000000008a00720c */ /* 0x000fc60003f06270 */
[----:B------:R0:W3:Y:S01]  /*18f0*/  @!P1 LDG.E.U16 R15, [R2.64+0xc0] ;  /* 0x0000c00a020f9981 */ /* 0x0000e2000c1e1500 */
[-C--:B------:R-:W-:Y:S02]  /*1900*/  ISETP.GE.AND P1, PT, R135, R0.reuse, PT ;  /* 0x000000008700720c */ /* 0x080fe40003f26270 */
[----:B------:R-:W-:Y:S01]  /*1910*/  PRMT R17, RZ, 0x7610, R17 ;  /* 0x00007610ff117816 */ /* 0x000fe20000000011 */
[----:B------:R0:W3:Y:S01]  /*1920*/  @!P5 LDG.E.U16 R42, [R2.64+0x380] ;  /* 0x0003800a022ad981 */ /* 0x0000e2000c1e1500 */
[----:B------:R-:W-:Y:S02]  /*1930*/  PRMT R18, RZ, 0x7610, R18 ;  /* 0x00007610ff127816 */ /* 0x000fe40000000012 */
[----:B------:R-:W-:Y:S01]  /*1940*/  PRMT R19, RZ, 0x7610, R19 ;  /* 0x00007610ff137816 */ /* 0x000fe20000000013 */
[----:B------:R0:W3:Y:S04]  /*1950*/  @!P6 LDG.E.U16 R47, [R2.64+0x3c0] ;  /* 0x0003c00a022fe981 */ /* 0x0000e8000c1e1500 */
[----:B------:R0:W3:Y:S01]  /*1960*/  @!P0 LDG.E.U16 R14, [R2.64+0x100] ;  /* 0x0001000a020e8981 */ /* 0x0000e2000c1e1500 */
[----:B------:R-:W-:-:S03]  /*1970*/  ISETP.GE.AND P0, PT, R134, R0, PT ;  /* 0x000000008600720c */ /* 0x000fc60003f06270 */
[----:B------:R0:W3:Y:S01]  /*1980*/  @!P1 LDG.E.U16 R17, [R2.64+0x140] ;  /* 0x0001400a02119981 */ /* 0x0000e2000c1e1500 */
[----:B------:R-:W-:-:S09]  /*1990*/  ISETP.GE.AND P1, PT, R131, R0, PT ;  /* 0x000000008300720c */ /* 0x000fd20003f26270 */
[----:B------:R0:W3:Y:S01]  /*19a0*/  @!P0 LDG.E.U16 R16, [R2.64+0x180] ;  /* 0x0001800a02108981 */ /* 0x0000e2000c1e1500 */
[----:B------:R-:W-:-:S03]  /*19b0*/  ISETP.GE.AND P0, PT, R130, R0, PT ;  /* 0x000000008200720c */ /* 0x000fc60003f06270 */
[----:B------:R0:W3:Y:S01]  /*19c0*/  @!P1 LDG.E.U16 R19, [R2.64+0x1c0] ;  /* 0x0001c00a02139981 */ /* 0x0000e2000c1e1500 */
[----:B------:R-:W-:-:S09]  /*19d0*/  ISETP.NE.AND P1, PT, R26, RZ, PT ;  /* 0x000000ff1a00720c */ /* 0x000fd20003f25270 */
[----:B------:R0:W3:Y:S01]  /*19e0*/  @!P0 LDG.E.U16 R18, [R2.64+0x200] ;  /* 0x0002000a02128981 */ /* 0x0000e2000c1e1500 */
[----:B------:R-:W-:Y:S02]  /*19f0*/  ISETP.NE.AND P0, PT, R28, RZ, PT ;  /* 0x000000ff1c00720c */ /* 0x000fe40003f05270 */
[----:B------:R-:W-:Y:S02]  /*1a00*/  PRMT R26, RZ, 0x7610, R26 ;  /* 0x00007610ff1a7816 */ /* 0x000fe4000000001a */
[----:B------:R-:W-:-:S04]  /*1a10*/  PRMT R28, RZ, 0x7610, R28 ;  /* 0x00007610ff1c7816 */ /* 0x000fc8000000001c */
[----:B------:R0:W3:Y:S04]  /*1a20*/  @!P1 LDG.E.U16 R26, [R2.64+0x280] ;  /* 0x0002800a021a9981 */ /* 0x0000e8000c1e1500 */
[----:B------:R0:W3:Y:S04]  /*1a30*/  @!P3 LDG.E.U16 R28, [R2.64+0x300] ;  /* 0x0003000a021cb981 */ /* 0x0000e8000c1e1500 */
[----:B------:R0:W3:Y:S01]  /*1a40*/  @!P0 LDG.E.U16 R29, [R2.64+0x240] ;  /* 0x0002400a021d8981 */ /* 0x0000e2000c1e1500 */
[----:B------:R-:W-:Y:S01]  /*1a50*/  ISETP.GE.AND P0, PT, R116, R0, PT ;  /* 0x000000007400720c */ /* 0x000fe20003f06270 */
[C---:B------:R-:W-:Y:S01]  /*1a60*/  IMAD R8, R152.reuse, c[0x0][0x1f0], RZ ;  /* 0x00007c0098087a24 */ /* 0x040fe200078e02ff */
[----:B------:R-:W-:Y:S01]  /*1a70*/  SHF.R.S32.HI R125, RZ, 0x1f, R124 ;  /* 0x0000001fff7d7819 */ /* 0x000fe2000001147c */
[----:B------:R-:W-:-:S02]  /*1a80*/  IMAD R10, R152, c[0x0][0x200], RZ ;  /* 0x00008000980a7a24 */ /* 0x000fc400078e02ff */
[C---:B------:R-:W-:Y:S02]  /*1a90*/  IMAD R11, R157.reuse, c[0x0][0x1f4], R8 ;  /* 0x00007d009d0b7a24 */ /* 0x040fe400078e0208 */
[----:B------:R-:W-:-:S04]  /*1aa0*/  IMAD.WIDE.U32 R4, R157, c[0x0][0x1f0], RZ ;  /* 0x00007c009d047a25 */ /* 0x000fc800078e00ff */
[C---:B------:R-:W-:Y:S02]  /*1ab0*/  IMAD.WIDE.U32 R6, R157.reuse, c[0x0][0x200], RZ ;  /* 0x000080009d067a25 */ /* 0x040fe400078e00ff */
[----:B------:R-:W-:Y:S02]  /*1ac0*/  @!P0 MOV R8, R124 ;  /* 0x0000007c00088202 */ /* 0x000fe40000000f00 */
[----:B------:R-:W-:Y:S01]  /*1ad0*/  @!P0 MOV R9, R125 ;  /* 0x0000007d00098202 */ /* 0x000fe20000000f00 */
[C---:B------:R-:W-:Y:S02]  /*1ae0*/  IMAD R31, R157.reuse, c[0x0][0x204], R10 ;  /* 0x000081009d1f7a24 */ /* 0x040fe400078e020a */
[----:B0-----:R-:W-:Y:S01]  /*1af0*/  @!P0 IMAD.WIDE.U32 R2, R157, c[0x0][0x1f0], R124 ;  /* 0x00007c009d028a25 */ /* 0x001fe200078e007c */
[----:B------:R-:W-:Y:S02]  /*1b00*/  IADD3 R5, R5, R11, RZ ;  /* 0x0000000b05057210 */ /* 0x000fe40007ffe0ff */
[----:B------:R-:W-:Y:S01]  /*1b10*/  IADD3 R72, R144, -c[0x0][0x174], RZ ;  /* 0x80005d0090487a10 */ /* 0x000fe20007ffe0ff */
[----:B------:R-:W-:Y:S01]  /*1b20*/  @!P0 IMAD.WIDE.U32 R8, R157, c[0x0][0x200], R8 ;  /* 0x000080009d088a25 */ /* 0x000fe200078e0008 */
[----:B------:R-:W-:-:S02]  /*1b30*/  IADD3 R7, R7, R31, RZ ;  /* 0x0000001f07077210 */ /* 0x000fc40007ffe0ff */
[----:B------:R-:W-:Y:S01]  /*1b40*/  @!P0 IADD3 R3, R11, R3, RZ ;  /* 0x000000030b038210 */ /* 0x000fe20007ffe0ff */
[----:B------:R-:W-:Y:S02]  /*1b50*/  IMAD R10, R154, c[0x0][0x1f8], RZ ;  /* 0x00007e009a0a7a24 */ /* 0x000fe400078e02ff */
[----:B------:R-:W-:Y:S02]  /*1b60*/  @!P0 IMAD.IADD R9, R31, 0x1, R9 ;  /* 0x000000011f098824 */ /* 0x000fe400078e0209 */
[C---:B------:R-:W-:Y:S02]  /*1b70*/  IMAD R31, R161.reuse, c[0x0][0x1fc], R10 ;  /* 0x00007f00a11f7a24 */ /* 0x040fe400078e020a */
[----:B------:R-:W-:Y:S02]  /*1b80*/  IMAD R72, R72, -0x400, RZ ;  /* 0xfffffc0048487824 */ /* 0x000fe400078e02ff */
[----:B------:R-:W-:-:S04]  /*1b90*/  IMAD.WIDE.U32 R4, R161, c[0x0][0x1f8], R4 ;  /* 0x00007e00a1047a25 */ /* 0x000fc800078e0004 */
[----:B------:R-:W-:Y:S02]  /*1ba0*/  IMAD R30, R154, c[0x0][0x208], RZ ;  /* 0x000082009a1e7a24 */ /* 0x000fe400078e02ff */
[----:B------:R-:W-:-:S04]  /*1bb0*/  IMAD.WIDE.U32 R10, R161, c[0x0][0x208], R6 ;  /* 0x00008200a10a7a25 */ /* 0x000fc800078e0006 */
[----:B------:R-:W-:Y:S01]  /*1bc0*/  @!P0 IMAD.WIDE.U32 R2, R161, c[0x0][0x1f8], R2 ;  /* 0x00007e00a1028a25 */ /* 0x000fe200078e0002 */
[----:B------:R-:W-:-:S03]  /*1bd0*/  SHF.R.S32.HI R71, RZ, 0x1f, R72 ;  /* 0x0000001fff477819 */ /* 0x000fc60000011448 */
[C---:B------:R-:W-:Y:S01]  /*1be0*/  @!P0 IMAD.WIDE.U32 R6, R161.reuse, c[0x0][0x208], R8 ;  /* 0x00008200a1068a25 */ /* 0x040fe200078e0008 */
[C---:B------:R-:W-:Y:S02]  /*1bf0*/  IADD3 R9, P2, R72.reuse, R4, RZ ;  /* 0x0000000448097210 */ /* 0x040fe40007f5e0ff */
[----:B------:R-:W-:Y:S01]  /*1c00*/  IADD3 R44, P4, R72, R10, RZ ;  /* 0x0000000a482c7210 */ /* 0x000fe20007f9e0ff */
[----:B------:R-:W-:Y:S01]  /*1c10*/  IMAD R49, R161, c[0x0][0x20c], R30 ;  /* 0x00008300a1317a24 */ /* 0x000fe200078e021e */
[----:B------:R-:W-:Y:S02]  /*1c20*/  @!P0 IADD3 R51, P1, R116, R2, RZ ;  /* 0x0000000274338210 */ /* 0x000fe40007f3e0ff */
[C---:B------:R-:W-:Y:S02]  /*1c30*/  IADD3.X R48, R71.reuse, R31, R5, P2, !PT ;  /* 0x0000001f47307210 */ /* 0x040fe400017fe405 */
[----:B------:R-:W-:Y:S02]  /*1c40*/  IADD3.X R5, R71, R49, R11, P4, !PT ;  /* 0x0000003147057210 */ /* 0x000fe400027fe40b */
[----:B------:R-:W-:Y:S01]  /*1c50*/  @!P0 IADD3.X R52, R117, R3, R31, P1, !PT ;  /* 0x0000000375348210 */ /* 0x000fe20000ffe41f */
[----:B------:R-:W-:-:S05]  /*1c60*/  HADD2.F32 R34, -RZ, R34.H0_H0 ;  /* 0x20000022ff227230 */ /* 0x000fca0000004100 */
[----:B------:R-:W-:Y:S01]  /*1c70*/  FADD.FTZ R70, R34, UR4 ;  /* 0x0000000422467e21 */ /* 0x000fe20008010000 */
[----:B------:R-:W-:-:S04]  /*1c80*/  @!P0 IADD3 R46, P3, R116, R6, RZ ;  /* 0x00000006742e8210 */ /* 0x000fc80007f7e0ff */
[----:B------:R-:W-:Y:S01]  /*1c90*/  FSETP.GTU.FTZ.AND P5, PT, R70, 20, PT ;  /* 0x41a000004600780b */ /* 0x000fe20003fbc000 */
[----:B------:R-:W-:Y:S01]  /*1ca0*/  HADD2.F32 R35, -RZ, R35.H0_H0 ;  /* 0x20000023ff237230 */ /* 0x000fe20000004100 */
[----:B------:R-:W-:Y:S01]  /*1cb0*/  @!P0 IADD3.X R49, R117, R7, R49, P3, !PT ;  /* 0x0000000775318210 */ /* 0x000fe20001ffe431 */
[----:B------:R-:W-:Y:S01]  /*1cc0*/  HADD2.F32 R36, -RZ, R36.H0_H0 ;  /* 0x20000024ff247230 */ /* 0x000fe20000004100 */
[C---:B------:R-:W-:Y:S01]  /*1cd0*/  LEA R8, P1, R116.reuse, c[0x0][0x268], 0x1 ;  /* 0x00009a0074087a11 */ /* 0x040fe200078208ff */
[----:B------:R-:W-:Y:S01]  /*1ce0*/  HADD2.F32 R37, -RZ, R37.H0_H0 ;  /* 0x20000025ff257230 */ /* 0x000fe20000004100 */
[C---:B------:R-:W-:Y:S01]  /*1cf0*/  LEA R7, P2, R116.reuse, c[0x0][0x258], 0x1 ;  /* 0x0000960074077a11 */ /* 0x040fe200078408ff */
[----:B------:R-:W-:Y:S02]  /*1d00*/  HADD2.F32 R38, -RZ, R38.H0_H0 ;  /* 0x20000026ff267230 */ /* 0x000fe40000004100 */
[----:B------:R-:W-:Y:S01]  /*1d10*/  HADD2.F32 R39, -RZ, R39.H0_H0 ;  /* 0x20000027ff277230 */ /* 0x000fe20000004100 */
[C-C-:B------:R-:W-:Y:S01]  /*1d20*/  LEA.HI.X R50, R116.reuse, c[0x0][0x26c], R117.reuse, 0x1, P1 ;  /* 0x00009b0074327a11 */ /* 0x140fe200008f0c75 */
[----:B------:R-:W-:Y:S01]  /*1d30*/  FADD.FTZ R69, R35, UR4 ;  /* 0x0000000423457e21 */ /* 0x000fe20008010000 */
[----:B------:R-:W-:Y:S01]  /*1d40*/  LEA.HI.X R3, R116, c[0x0][0x25c], R117, 0x1, P2 ;  /* 0x0000970074037a11 */ /* 0x000fe200010f0c75 */
[----:B------:R-:W-:Y:S01]  /*1d50*/  FADD.FTZ R68, R36, UR4 ;  /* 0x0000000424447e21 */ /* 0x000fe20008010000 */
[----:B------:R-:W-:Y:S01]  /*1d60*/  LEA R6, P4, R44, R7, 0x1 ;  /* 0x000000072c067211 */ /* 0x000fe200078808ff */
[----:B------:R-:W-:Y:S01]  /*1d70*/  FADD.FTZ R63, R37, UR4 ;  /* 0x00000004253f7e21 */ /* 0x000fe20008010000 */
[----:B------:R-:W-:Y:S01]  /*1d80*/  LEA R8, P2, R9, R8, 0x1 ;  /* 0x0000000809087211 */ /* 0x000fe200078408ff */
[----:B------:R-:W-:Y:S01]  /*1d90*/  FADD.FTZ R62, R38, UR4 ;  /* 0x00000004263e7e21 */ /* 0x000fe20008010000 */
[----:B------:R-:W-:Y:S01]  /*1da0*/  @!P0 LEA R4, P1, R51, c[0x0][0x268], 0x1 ;  /* 0x00009a0033048a11 */ /* 0x000fe200078208ff */
[----:B------:R-:W-:Y:S01]  /*1db0*/  FADD.FTZ R61, R39, UR4 ;  /* 0x00000004273d7e21 */ /* 0x000fe20008010000 */
[----:B------:R-:W-:Y:S01]  /*1dc0*/  @!P0 LEA R2, P3, R46, c[0x0][0x258], 0x1 ;  /* 0x000096002e028a11 */ /* 0x000fe200078608ff */
[----:B------:R-:W-:Y:S01]  /*1dd0*/  HADD2.F32 R40, -RZ, R40.H0_H0 ;  /* 0x20000028ff287230 */ /* 0x000fe20000004100 */
[----:B------:R-:W-:Y:S01]  /*1de0*/  BSSY B0, `(.L_x_2848) ;  /* 0x000004c000007945 */ /* 0x000fe20003800000 */
[----:B------:R-:W-:-:S02]  /*1df0*/  LEA.HI.X R7, R44, R3, R5, 0x1, P4 ;  /* 0x000000032c077211 */ /* 0x000fc400020f0c05 */
[----:B------:R-:W-:Y:S01]  /*1e00*/  LEA.HI.X R9, R9, R50, R48, 0x1, P2 ;  /* 0x0000003209097211 */ /* 0x000fe200010f0c30 */
[----:B------:R-:W-:Y:S01]  /*1e10*/  FADD.FTZ R60, R40, UR4 ;  /* 0x00000004283c7e21 */ /* 0x000fe20008010000 */
[----:B------:R-:W-:Y:S02]  /*1e20*/  @!P0 LEA.HI.X R5, R51, c[0x0][0x26c], R52, 0x1, P1 ;  /* 0x00009b0033058a11 */ /* 0x000fe400008f0c34 */
[----:B------:R-:W-:Y:S02]  /*1e30*/  @!P0 LEA.HI.X R3, R46, c[0x0][0x25c], R49, 0x1, P3 ;  /* 0x000097002e038a11 */ /* 0x000fe400018f0c31 */
[----:B------:R-:W-:Y:S02]  /*1e40*/  FSETP.GTU.FTZ.AND P4, PT, R69, 20, PT ;  /* 0x41a000004500780b */ /* 0x000fe40003f9c000 */
[----:B------:R-:W-:Y:S02]  /*1e50*/  FSETP.GTU.FTZ.AND P3, PT, R68, 20, PT ;  /* 0x41a000004400780b */ /* 0x000fe40003f7c000 */
[----:B------:R-:W-:-:S02]  /*1e60*/  FSETP.GTU.FTZ.AND P2, PT, R63, 20, PT ;  /* 0x41a000003f00780b */ /* 0x000fc40003f5c000 */
[----:B------:R-:W-:Y:S02]  /*1e70*/  FSETP.GTU.FTZ.AND P1, PT, R62, 20, PT ;  /* 0x41a000003e00780b */ /* 0x000fe40003f3c000 */
[----:B------:R-:W-:Y:S01]  /*1e80*/  FSETP.GTU.FTZ.AND P6, PT, R61, 20, PT ;  /* 0x41a000003d00780b */ /* 0x000fe20003fdc000 */
[----:B----4-:R0:W-:Y:S04]  /*1e90*/  STS.U16 [R107], R24 ;  /* 0x000000186b007388 */ /* 0x0101e80000000400 */
[----:B------:R0:W-:Y:S04]  /*1ea0*/  STS.U16 [R106+0x40], R13 ;  /* 0x0000400d6a007388 */ /* 0x0001e80000000400 */
        /* <DEDUP_REMOVED lines=15> */
[----:B------:R0:W1:Y:S04]  /*1fa0*/  LDS.U16 R31, [R89] ;  /* 0x00000000591f7984 */ /* 0x0000680000000400 */
[----:B------:R0:W2:Y:S04]  /*1fb0*/  LDS.U16 R30, [R89+0x2] ;  /* 0x00000200591e7984 */ /* 0x0000a80000000400 */
        /* <DEDUP_REMOVED lines=13> */
[----:B------:R0:W0:Y:S01]  /*2090*/  LDS.U16 R10, [R89+0x1e] ;  /* 0x00001e00590a7984 */ /* 0x0000220000000400 */
[----:B------:R-:W-:Y:S05]  /*20a0*/  @P5 BRA `(.L_x_2849) ;  /* 0x000001f000005947 */ /* 0x000fea0003800000 */
[----:B-1234-:R-:W-:Y:S01]  /*20b0*/  FMUL.FTZ R70, R70, 1.4426950216293334961 ;  /* 0x3fb8aa3b46467820 */ /* 0x01efe20000410000 */
[----:B------:R-:W-:Y:S01]  /*20c0*/  HFMA2.MMA R37, -RZ, RZ, 1.625, 0 ;  /* 0x3e800000ff257435 */ /* 0x000fe200000001ff */
[----:B------:R-:W-:-:S02]  /*20d0*/  MOV R38, 0x3d39bf78 ;  /* 0x3d39bf7800267802 */ /* 0x000fc40000000f00 */
        /* <DEDUP_REMOVED lines=28> */
.L_x_2849:
[----:B-1234-:R-:W-:Y:S05]  /*22a0*/  BSYNC B0 ;  /* 0x0000000000007941 */ /* 0x01efea0003800000 */
.L_x_2848:
        /* <DEDUP_REMOVED lines=36> */
.L_x_2851:
[----:B------:R-:W-:Y:S05]  /*24f0*/  BSYNC B0 ;  /* 0x0000000000007941 */ /* 0x000fea0003800000 */
.L_x_2850:
        /* <DEDUP_REMOVED lines=36> */
.L_x_2853:
[----:B------:R-:W-:Y:S05]  /*2740*/  BSYNC B0 ;  /* 0x0000000000007941 */ /* 0x000fea0003800000 */
.L_x_2852:
        /* <DEDUP_REMOVED lines=36> */
.L_x_2855:
[----:B------:R-:W-:Y:S05]  /*2990*/  BSYNC B0 ;  /* 0x0000000000007941 */ /* 0x000fea0003800000 */
.L_x_2854:
        /* <DEDUP_REMOVED lines=36> */
.L_x_2857:
[----:B------:R-:W-:Y:S05]  /*2be0*/  BSYNC B0 ;  /* 0x0000000000007941 */ /* 0x000fea0003800000 */
.L_x_2856:
        /* <DEDUP_REMOVED lines=19> */
[----:B------:R-:W-:Y:S02]  /*2d20*/  FFMA.FTZ R32, R27, R32, -0.13229703903198242188 ;  /* 0xbe0778e01b207423 */ /* 0x000fe40000010020 */
        /* <DEDUP_REMOVED lines=16> */
.L_x_2859:
[----:B------:R-:W-:Y:S05]  /*2e30*/  BSYNC B0 ;  /* 0x0000000000007941 */ /* 0x000fea0003800000 */
.L_x_2858:
        /* <DEDUP_REMOVED lines=36> */
.L_x_2861:
[----:B------:R-:W-:Y:S05]  /*3080*/  BSYNC B0 ;  /* 0x0000000000007941 */ /* 0x000fea0003800000 */
.L_x_2860:
        /* <DEDUP_REMOVED lines=36> */
.L_x_2863:
[----:B------:R-:W-:Y:S05]  /*32d0*/  BSYNC B0 ;  /* 0x0000000000007941 */ /* 0x000fea0003800000 */
.L_x_2862:
        /* <DEDUP_REMOVED lines=36> */
.L_x_2865:
[----:B------:R-:W-:Y:S05]  /*3520*/  BSYNC B0 ;  /* 0x0000000000007941 */ /* 0x000fea0003800000 */
.L_x_2864:
        /* <DEDUP_REMOVED lines=36> */
.L_x_2867:
[----:B------:R-:W-:Y:S05]  /*3770*/  BSYNC B0 ;  /* 0x0000000000007941 */ /* 0x000fea0003800000 */
.L_x_2866:
[----:B------:R-:W-:Y:S01]  /*3780*/  BSSY B0, `(.L_x_2868) ;  /* 0x0000023000007945 */ /* 0x000fe20003800000 */
[----:B------:R-:W-:Y:S02]  /*3790*/  FSETP.GTU.FTZ.AND P2, PT, R51, 20, PT ;  /* 0x41a000003300780b */ /* 0x000fe40003f5c000 */
[----:B------:R-:W-:Y:S01]  /*37a0*/  PRMT R20, RZ, 0x7610, R20 ;  /* 0x00007610ff147816 */ /* 0x000fe20000000014 */
        /* <DEDUP_REMOVED lines=32> */
.L_x_2869:
[----:B------:R-:W-:Y:S05]  /*39b0*/  BSYNC B0 ;  /* 0x0000000000007941 */ /* 0x000fea0003800000 */
.L_x_2868:
[----:B------:R-:W-:Y:S01]  /*39c0*/  BSSY B0, `(.L_x_2870) ;  /* 0x0000021000007945 */ /* 0x000fe20003800000 */
        /* <DEDUP_REMOVED lines=32> */
.L_x_2871:
[----:B------:R-:W-:Y:S05]  /*3bd0*/  BSYNC B0 ;  /* 0x0000000000007941 */ /* 0x000fea0003800000 */
.L_x_2870:
        /* <DEDUP_REMOVED lines=33> */
.L_x_2873:
[----:B------:R-:W-:Y:S05]  /*3df0*/  BSYNC B0 ;  /* 0x0000000000007941 */ /* 0x000fea0003800000 */
.L_x_2872:
        /* <DEDUP_REMOVED lines=33> */
.L_x_2875:
[----:B------:R-:W-:Y:S05]  /*4010*/  BSYNC B0 ;  /* 0x0000000000007941 */ /* 0x000fea0003800000 */
.L_x_2874:
        /* <DEDUP_REMOVED lines=33> */
.L_x_2877:
[----:B------:R-:W-:Y:S05]  /*4230*/  BSYNC B0 ;  /* 0x0000000000007941 */ /* 0x000fea0003800000 */
.L_x_2876:
        /* <DEDUP_REMOVED lines=33> */
.L_x_2879:
[----:B------:R-:W-:Y:S05]  /*4450*/  BSYNC B0 ;  /* 0x0000000000007941 */ /* 0x000fea0003800000 */
.L_x_2878:
[----:B------:R-:W-:Y:S01]  /*4460*/  BAR.SYNC.DEFER_BLOCKING 0x0 ;  /* 0x0000000000007b1d */ /* 0x000fe20000010000 */
[----:B------:R-:W-:Y:S02]  /*4470*/  ISETP.GE.AND P1, PT, R134, R0, PT ;  /* 0x000000008600720c */ /* 0x000fe40003f26270 */
[----:B------:R-:W-:Y:S02]  /*4480*/  PRMT R34, RZ, 0x7610, R34 ;  /* 0x00007610ff227816 */ /* 0x000fe40000000022 */
[----:B------:R-:W-:-:S09]  /*4490*/  PRMT R27, RZ, 0x7610, R27 ;  /* 0x00007610ff1b7816 */ /* 0x000fd2000000001b */
        /* <DEDUP_REMOVED lines=16> */
[----:B------:R-:W2:Y:S01]  /*45a0*/  @!P2 LDG.E.U16 R25, [R8.64+-0x6c0] ;  /* 0xfff9400a0819a981 */ /* 0x000ea2000c1e1500 */
[----:B------:R-:W-:Y:S02]  /*45b0*/  PRMT R21, RZ, 0x7610, R21 ;  /* 0x00007610ff157816 */ /* 0x000fe40000000015 */
[----:B-1----:R-:W-:Y:S01]  /*45c0*/  PRMT R4, RZ, 0x7610, R4 ;  /* 0x00007610ff047816 */ /* 0x002fe20000000004 */
        /* <DEDUP_REMOVED lines=26> */
[----:B0-----:R-:W-:Y:S02]  /*4770*/  PRMT R42, RZ, 0x7610, R42 ;  /* 0x00007610ff2a7816 */ /* 0x001fe4000000002a */
        /* <DEDUP_REMOVED lines=30> */
[----:B------:R-:W1:Y:S04]  /*4960*/  LDS.U16 R25, [R89] ;  /* 0x0000000059197984 */ /* 0x000e680000000400 */
[----:B------:R-:W-:Y:S04]  /*4970*/  LDS.U16 R8, [R89+0x2] ;  /* 0x0000020059087984 */ /* 0x000fe80000000400 */
[----:B------:R-:W-:Y:S04]  /*4980*/  LDS.U16 R9, [R89+0x4] ;  /* 0x0000040059097984 */ /* 0x000fe80000000400 */
[----:B------:R-:W2:Y:S04]  /*4990*/  LDS.U16 R33, [R89+0x6] ;  /* 0x0000060059217984 */ /* 0x000ea80000000400 */
[----:B------:R-:W-:Y:S04]  /*49a0*/  LDS.U16 R20, [R89+0x8] ;  /* 0x0000080059147984 */ /* 0x000fe80000000400 */
[----:B------:R-:W3:Y:S04]  /*49b0*/  LDS.U16 R21, [R89+0xa] ;  /* 0x00000a0059157984 */ /* 0x000ee80000000400 */
[----:B------:R-:W-:Y:S04]  /*49c0*/  LDS.U16 R22, [R89+0xc] ;  /* 0x00000c0059167984 */ /* 0x000fe80000000400 */
[----:B------:R-:W2:Y:S04]  /*49d0*/  LDS.U16 R23, [R89+0xe] ;  /* 0x00000e0059177984 */ /* 0x000ea80000000400 */
[----:B------:R-:W-:Y:S04]  /*49e0*/  LDS.U16 R27, [R89+0x10] ;  /* 0x00001000591b7984 */ /* 0x000fe80000000400 */
[----:B------:R-:W1:Y:S04]  /*49f0*/  LDS.U16 R32, [R89+0x12] ;  /* 0x0000120059207984 */ /* 0x000e680000000400 */
[----:B------:R-:W-:Y:S04]  /*4a00*/  LDS.U16 R34, [R89+0x14] ;  /* 0x0000140059227984 */ /* 0x000fe80000000400 */
[----:B------:R-:W1:Y:S04]  /*4a10*/  LDS.U16 R35, [R89+0x16] ;  /* 0x0000160059237984 */ /* 0x000e680000000400 */
[----:B------:R-:W1:Y:S04]  /*4a20*/  LDS.U16 R36, [R89+0x18] ;  /* 0x0000180059247984 */ /* 0x000e680000000400 */
[----:B------:R-:W-:Y:S04]  /*4a30*/  LDS.U16 R37, [R89+0x1a] ;  /* 0x00001a0059257984 */ /* 0x000fe80000000400 */
[----:B------:R-:W1:Y:S04]  /*4a40*/  LDS.U16 R38, [R89+0x1c] ;  /* 0x00001c0059267984 */ /* 0x000e680000000400 */
[----:B------:R-:W1:Y:S04]  /*4a50*/  LDS.U16 R39, [R89+0x1e] ;  /* 0x00001e0059277984 */ /* 0x000e680000000400 */
[----:B------:R-:W-:Y:S01]  /*4a60*/  BAR.SYNC.DEFER_BLOCKING 0x0 ;  /* 0x0000000000007b1d */ /* 0x000fe20000010000 */
[----:B0-----:R-:W-:-:S05]  /*4a70*/  PRMT R40, RZ, 0x7610, R40 ;  /* 0x00007610ff287816 */ /* 0x001fca0000000028 */
[----:B------:R0:W4:Y:S01]  /*4a80*/  @!P0 LDG.E.U16 R42, [R2.64] ;  /* 0x0000000a022a8981 */ /* 0x000122000c1e1500 */
[----:B------:R-:W-:-:S03]  /*4a90*/  ISETP.GE.AND P0, PT, R140, R0, PT ;  /* 0x000000008c00720c */ /* 0x000fc60003f06270 */
[----:B------:R0:W4:Y:S01]  /*4aa0*/  @!P1 LDG.E.U16 R41, [R6.64+-0x7c0] ;  /* 0xfff8400a06299981 */ /* 0x000122000c1e1500 */
[----:B------:R-:W-:-:S03]  /*4ab0*/  ISETP.GE.AND P1, PT, R139, R0, PT ;  /* 0x000000008b00720c */ /* 0x000fc60003f26270 */
[----:B------:R0:W4:Y:S04]  /*4ac0*/  @!P2 LDG.E.U16 R65, [R6.64+-0x540] ;  /* 0xfffac00a0641a981 */ /* 0x000128000c1e1500 */
[----:B------:R0:W4:Y:S04]  /*4ad0*/  @!P3 LDG.E.U16 R64, [R6.64+-0x500] ;  /* 0xfffb000a0640b981 */ /* 0x000128000c1e1500 */
[----:B------:R0:W4:Y:S01]  /*4ae0*/  @!P0 LDG.E.U16 R40, [R6.64+-0x780] ;  /* 0xfff8800a06288981 */ /* 0x000122000c1e1500 */
        /* <DEDUP_REMOVED lines=9> */
[----:B------:R0:W4:Y:S06]  /*4b80*/  @!P6 LDG.E.U16 R129, [R6.64+-0x440] ;  /* 0xfffbc00a0681e981 */ /* 0x00012c000c1e1500 */
[----:B------:R0:W4:Y:S01]  /*4b90*/  @!P0 LDG.E.U16 R46, [R6.64+-0x680] ;  /* 0xfff9800a062e8981 */ /* 0x000122000c1e1500 */
[----:B------:R-:W-:-:S03]  /*4ba0*/  ISETP.GE.AND P0, PT, R130, R0, PT ;  /* 0x000000008200720c */ /* 0x000fc60003f06270 */
[----:B------:R0:W4:Y:S01]  /*4bb0*/  @!P1 LDG.E.U16 R47, [R6.64+-0x640] ;  /* 0xfff9c00a062f9981 */ /* 0x000122000c1e1500 */
[----:B------:R-:W-:Y:S02]  /*4bc0*/  ISETP.NE.AND P1, PT, R48, RZ, PT ;  /* 0x000000ff3000720c */ /* 0x000fe40003f25270 */
[----:B------:R-:W-:-:S07]  /*4bd0*/  PRMT R48, RZ, 0x7610, R48 ;  /* 0x00007610ff307816 */ /* 0x000fce0000000030 */
[----:B------:R0:W4:Y:S01]  /*4be0*/  @!P0 LDG.E.U16 R48, [R6.64+-0x600] ;  /* 0xfffa000a06308981 */ /* 0x000122000c1e1500 */
[----:B------:R-:W-:-:S03]  /*4bf0*/  ISETP.GE.AND P0, PT, R115, R0, PT ;  /* 0x000000007300720c */ /* 0x000fc60003f06270 */
[----:B------:R0:W4:Y:S10]  /*4c00*/  @!P1 LDG.E.U16 R50, [R6.64+-0x580] ;  /* 0xfffa800a06329981 */ /* 0x000134000c1e1500 */
[----:B------:R3:W4:Y:S01]  /*4c10*/  @!P0 LDG.E.U16 R49, [R6.64+-0x5c0] ;  /* 0xfffa400a06318981 */ /* 0x000722000c1e1500 */
[----:B-1----:R-:W-:-:S02]  /*4c20*/  HADD2.F32 R25, -RZ, R25.H0_H0 ;  /* 0x20000019ff197230 */ /* 0x002fc40000004100 */
[----:B--2---:R-:W-:Y:S02]  /*4c30*/  HADD2.F32 R33, -RZ, R33.H0_H0 ;  /* 0x20000021ff217230 */ /* 0x004fe40000004100 */
[----:B------:R-:W-:Y:S01]  /*4c40*/  HADD2.F32 R5, -RZ, R9.H0_H0 ;  /* 0x20000009ff057230 */ /* 0x000fe20000004100 */
[----:B0-----:R-:W-:Y:S01]  /*4c50*/  FMUL.FTZ R2, R25, -1.4426950216293334961 ;  /* 0xbfb8aa3b19027820 */ /* 0x001fe20000410000 */
[----:B------:R-:W-:Y:S02]  /*4c60*/  HADD2.F32 R4, -RZ, R8.H0_H0 ;  /* 0x20000008ff047230 */ /* 0x000fe40000004100 */
[----:B---3--:R-:W-:Y:S01]  /*4c70*/  HADD2.F32 R9, -RZ, R21.H0_H0 ;  /* 0x20000015ff097230 */ /* 0x008fe20000004100 */
[----:B------:R-:W0:Y:S01]  /*4c80*/  MUFU.EX2 R132, R2 ;  /* 0x0000000200847308 */ /* 0x000e220000000800 */
[----:B------:R-:W-:Y:S01]  /*4c90*/  FMUL.FTZ R6, R33, -1.4426950216293334961 ;  /* 0xbfb8aa3b21067820 */ /* 0x000fe20000410000 */
[----:B------:R-:W-:Y:S01]  /*4ca0*/  HADD2.F32 R21, -RZ, R23.H0_H0 ;  /* 0x20000017ff157230 */ /* 0x000fe20000004100 */
[----:B------:R-:W-:Y:S01]  /*4cb0*/  FMUL.FTZ R66, R5, -1.4426950216293334961 ;  /* 0xbfb8aa3b05427820 */ /* 0x000fe20000410000 */
[----:B------:R-:W-:Y:S01]  /*4cc0*/  HADD2.F32 R23, -RZ, R32.H0_H0 ;  /* 0x20000020ff177230 */ /* 0x000fe20000004100 */
[----:B------:R-:W-:Y:S01]  /*4cd0*/  FMUL.FTZ R3, R4, -1.4426950216293334961 ;  /* 0xbfb8aa3b04037820 */ /* 0x000fe20000410000 */
[----:B------:R-:W-:-:S02]  /*4ce0*/  HADD2.F32 R32, -RZ, R35.H0_H0 ;  /* 0x20000023ff207230 */ /* 0x000fc40000004100 */
[----:B------:R1:W-:Y:S01]  /*4cf0*/  MUFU.EX2 R137, R6 ;  /* 0x0000000600897308 */ /* 0x0003e20000000800 */
[----:B------:R-:W-:-:S07]  /*4d00*/  HADD2.F32 R8, -RZ, R20.H0_H0 ;  /* 0x20000014ff087230 */ /* 0x000fce0000004100 */
[----:B------:R-:W-:Y:S01]  /*4d10*/  MUFU.EX2 R136, R66 ;  /* 0x0000004200887308 */ /* 0x000fe20000000800 */
[----:B-1----:R-:W-:Y:S01]  /*4d20*/  FMUL.FTZ R6, R21, -1.4426950216293334961 ;  /* 0xbfb8aa3b15067820 */ /* 0x002fe20000410000 */
[----:B------:R-:W-:-:S06]  /*4d30*/  HADD2.F32 R20, -RZ, R22.H0_H0 ;  /* 0x20000016ff147230 */ /* 0x000fcc0000004100 */
[----:B------:R-:W1:Y:S01]  /*4d40*/  MUFU.EX2 R133, R3 ;  /* 0x0000000300857308 */ /* 0x000e620000000800 */
[----:B------:R-:W-:Y:S01]  /*4d50*/  HADD2.F32 R22, -RZ, R27.H0_H0 ;  /* 0x2000001bff167230 */ /* 0x000fe20000004100 */
[----:B------:R-:W-:Y:S01]  /*4d60*/  FMUL.FTZ R7, R8, -1.4426950216293334961 ;  /* 0xbfb8aa3b08077820 */ /* 0x000fe20000410000 */
[----:B------:R-:W-:-:S05]  /*4d70*/  HADD2.F32 R27, -RZ, R34.H0_H0 ;  /* 0x20000022ff1b7230 */ /* 0x000fca0000004100 */
[----:B------:R2:W-:Y:S02]  /*4d80*/  MUFU.EX2 R162, R6 ;  /* 0x0000000600a27308 */ /* 0x0005e40000000800 */
[----:B--2---:R-:W-:-:S06]  /*4d90*/  FMUL.FTZ R6, R32, -1.4426950216293334961 ;  /* 0xbfb8aa3b20067820 */ /* 0x004fcc0000410000 */
[----:B------:R0:W-:Y:S01]  /*4da0*/  MUFU.EX2 R166, R6 ;  /* 0x0000000600a67308 */ /* 0x0001e20000000800 */
[----:B------:R-:W-:Y:S02]  /*4db0*/  FMUL.FTZ R2, R9, -1.4426950216293334961 ;  /* 0xbfb8aa3b09027820 */ /* 0x000fe40000410000 */
[----:B0-----:R-:W-:-:S05]  /*4dc0*/  FADD.FTZ R6, R132, 1 ;  /* 0x3f80000084067421 */ /* 0x001fca0000010000 */
[----:B------:R0:W-:Y:S02]  /*4dd0*/  MUFU.EX2 R156, R7 ;  /* 0x00000007009c7308 */ /* 0x0001e40000000800 */
[----:B0-----:R-:W-:-:S06]  /*4de0*/  FMUL.FTZ R7, R27, -1.4426950216293334961 ;  /* 0xbfb8aa3b1b077820 */ /* 0x001fcc0000410000 */
[----:B------:R-:W0:Y:S08]  /*4df0*/  MUFU.EX2 R158, R2 ;  /* 0x00000002009e7308 */ /* 0x000e300000000800 */
[----:B------:R1:W-:Y:S02]  /*4e00*/  MUFU.EX2 R165, R7 ;  /* 0x0000000700a57308 */ /* 0x0003e40000000800 */
[----:B-1----:R-:W-:-:S06]  /*4e10*/  FADD.FTZ R7, R133, 1 ;  /* 0x3f80000085077421 */ /* 0x002fcc0000010000 */
[----:B------:R-:W1:Y:S01]  /*4e20*/  MUFU.RCP R6, R6 ;  /* 0x0000000600067308 */ /* 0x000e620000001000 */
[----:B------:R-:W-:-:S07]  /*4e30*/  FMUL.FTZ R3, R20, -1.4426950216293334961 ;  /* 0xbfb8aa3b14037820 */ /* 0x000fce0000410000 */
[----:B------:R-:W2:Y:S01]  /*4e40*/  MUFU.RCP R7, R7 ;  /* 0x0000000700077308 */ /* 0x000ea20000001000 */
[----:B------:R-:W-:Y:S01]  /*4e50*/  HADD2.F32 R34, -RZ, R36.H0_H0 ;  /* 0x20000024ff227230 */ /* 0x000fe20000004100 */
[----:B------:R-:W-:Y:S01]  /*4e60*/  FMUL.FTZ R66, R22, -1.4426950216293334961 ;  /* 0xbfb8aa3b16427820 */ /* 0x000fe20000410000 */
[----:B------:R-:W-:Y:S01]  /*4e70*/  HADD2.F32 R36, -RZ, R38.H0_H0 ;  /* 0x20000026ff247230 */ /* 0x000fe20000004100 */
[----:B0-----:R-:W-:-:S04]  /*4e80*/  FADD.FTZ R38, R158, 1 ;  /* 0x3f8000009e267421 */ /* 0x001fc80000010000 */
[----:B------:R0:W3:Y:S01]  /*4e90*/  MUFU.EX2 R160, R3 ;  /* 0x0000000300a07308 */ /* 0x0000e20000000800 */
[----:B------:R-:W-:-:S07]  /*4ea0*/  FMUL.FTZ R2, R23, -1.4426950216293334961 ;  /* 0xbfb8aa3b17027820 */ /* 0x000fce0000410000 */
[----:B------:R-:W0:Y:S01]  /*4eb0*/  MUFU.EX2 R163, R66 ;  /* 0x0000004200a37308 */ /* 0x000e220000000800 */
[----:B------:R-:W-:-:S07]  /*4ec0*/  HADD2.F32 R35, -RZ, R37.H0_H0 ;  /* 0x20000025ff237230 */ /* 0x000fce0000004100 */
[----:B------:R-:W-:Y:S01]  /*4ed0*/  MUFU.RCP R38, R38 ;  /* 0x0000002600267308 */ /* 0x000fe20000001000 */
[----:B------:R-:W-:Y:S01]  /*4ee0*/  HADD2.F32 R37, -RZ, R39.H0_H0 ;  /* 0x20000027ff257230 */ /* 0x000fe20000004100 */
[----:B------:R-:W-:-:S06]  /*4ef0*/  FADD.FTZ R39, R156, 1 ;  /* 0x3f8000009c277421 */ /* 0x000fcc0000010000 */
[----:B------:R-:W-:Y:S01]  /*4f00*/  MUFU.EX2 R164, R2 ;  /* 0x0000000200a47308 */ /* 0x000fe20000000800 */
[----:B0-----:R-:W-:-:S07]  /*4f10*/  FMUL.FTZ R3, R36, -1.4426950216293334961 ;  /* 0xbfb8aa3b24037820 */ /* 0x001fce0000410000 */
[----:B------:R-:W-:Y:S01]  /*4f20*/  MUFU.RCP R39, R39 ;  /* 0x0000002700277308 */ /* 0x000fe20000001000 */
[----:B----4-:R0:W-:Y:S04]  /*4f30*/  STS.U16 [R107], R42 ;  /* 0x0000002a6b007388 */ /* 0x0101e80000000400 */
        /* <DEDUP_REMOVED lines=16> */
[----:B------:R-:W3:Y:S04]  /*5040*/  LDS.U16 R43, [R89] ;  /* 0x00000000592b7984 */ /* 0x000ee80000000400 */
[----:B------:R-:W3:Y:S04]  /*5050*/  LDS.U16 R46, [R89+0x4] ;  /* 0x00000400592e7984 */ /* 0x000ee80000000400 */
[----:B------:R-:W3:Y:S04]  /*5060*/  LDS.U16 R45, [R89+0x2] ;  /* 0x00000200592d7984 */ /* 0x000ee80000000400 */
[----:B------:R-:W3:Y:S01]  /*5070*/  LDS.U16 R132, [R89+0xa] ;  /* 0x00000a0059847984 */ /* 0x000ee20000000400 */
[----:B0-----:R-:W-:-:S03]  /*5080*/  FADD.FTZ R42, R136, 1 ;  /* 0x3f800000882a7421 */ /* 0x001fc60000010000 */
[----:B------:R-:W0:Y:S04]  /*5090*/  LDS.U16 R64, [R89+0x6] ;  /* 0x0000060059407984 */ /* 0x000e280000000400 */
[----:B------:R-:W0:Y:S01]  /*50a0*/  LDS.U16 R67, [R89+0x8] ;  /* 0x0000080059437984 */ /* 0x000e220000000400 */
[----:B------:R-:W3:Y:S01]  /*50b0*/  MUFU.RCP R42, R42 ;  /* 0x0000002a002a7308 */ /* 0x000ee20000001000 */
[----:B----4-:R-:W-:Y:S02]  /*50c0*/  HADD2.F32 R48, -RZ, R29.H0_H0 ;  /* 0x2000001dff307230 */ /* 0x010fe40000004100 */
[----:B------:R-:W-:Y:S02]  /*50d0*/  HADD2.F32 R50, -RZ, R31.H0_H0 ;  /* 0x2000001fff327230 */ /* 0x000fe40000004100 */
[----:B------:R-:W-:Y:S01]  /*50e0*/  HADD2.F32 R49, -RZ, R30.H0_H0 ;  /* 0x2000001eff317230 */ /* 0x000fe20000004100 */
[----:B------:R-:W-:Y:S01]  /*50f0*/  FADD.FTZ R44, R137, 1 ;  /* 0x3f800000892c7421 */ /* 0x000fe20000010000 */
[----:B------:R-:W4:Y:S01]  /*5100*/  LDS.U16 R133, [R89+0xc] ;  /* 0x00000c0059857984 */ /* 0x000f220000000400 */
[----:B-1----:R-:W-:-:S02]  /*5110*/  FADD.FTZ R128, -R6, 1 ;  /* 0x3f80000006807421 */ /* 0x002fc40000010100 */
[----:B--2---:R-:W-:Y:S01]  /*5120*/  FADD.FTZ R47, -R7, 1 ;  /* 0x3f800000072f7421 */ /* 0x004fe20000010100 */
[----:B------:R-:W-:Y:S01]  /*5130*/  LDS.U16 R156, [R89+0x10] ;  /* 0x00001000599c7984 */ /* 0x000fe20000000400 */
[----:B---3--:R-:W-:Y:S02]  /*5140*/  FADD.FTZ R41, R160, 1 ;  /* 0x3f800000a0297421 */ /* 0x008fe40000010000 */
[----:B------:R-:W-:Y:S02]  /*5150*/  FADD.FTZ R65, R163, 1 ;  /* 0x3f800000a3417421 */ /* 0x000fe40000010000 */
[----:B------:R-:W-:Y:S01]  /*5160*/  FMUL.FTZ R167, R34, -1.4426950216293334961 ;  /* 0xbfb8aa3b22a77820 */ /* 0x000fe20000410000 */
[----:B------:R-:W-:Y:S01]  /*5170*/  MUFU.EX2 R3, R3 ;  /* 0x0000000300037308 */ /* 0x000fe20000000800 */
[----:B------:R-:W-:Y:S01]  /*5180*/  FADD.FTZ R40, R162, 1 ;  /* 0x3f800000a2287421 */ /* 0x000fe20000010000 */
[----:B------:R-:W-:Y:S01]  /*5190*/  HADD2.F32 R29, -RZ, R43.H0_H0 ;  /* 0x2000002bff1d7230 */ /* 0x000fe20000004100 */
[----:B------:R-:W-:Y:S01]  /*51a0*/  FADD.FTZ R165, R165, 1 ;  /* 0x3f800000a5a57421 */ /* 0x000fe20000010000 */
[----:B------:R-:W-:Y:S01]  /*51b0*/  LDS.U16 R173, [R89+0x1c] ;  /* 0x00001c0059ad7984 */ /* 0x000fe20000000400 */
[----:B------:R-:W-:Y:S01]  /*51c0*/  HADD2.F32 R31, -RZ, R46.H0_H0 ;  /* 0x2000002eff1f7230 */ /* 0x000fe20000004100 */
[----:B------:R-:W-:Y:S01]  /*51d0*/  FADD.FTZ R136, -R42, 1 ;  /* 0x3f8000002a887421 */ /* 0x000fe20000010100 */
[----:B------:R-:W-:Y:S01]  /*51e0*/  HADD2.F32 R30, -RZ, R45.H0_H0 ;  /* 0x2000002dff1e7230 */ /* 0x000fe20000004100 */
[----:B------:R-:W-:-:S02]  /*51f0*/  FMUL.FTZ R43, R50, R29 ;  /* 0x0000001d322b7220 */ /* 0x000fc40000410000 */
[----:B------:R-:W-:Y:S02]  /*5200*/  FMUL.FTZ R45, R48, R31 ;  /* 0x0000001f302d7220 */ /* 0x000fe40000410000 */
[----:B------:R-:W-:Y:S01]  /*5210*/  FMUL.FTZ R46, R49, R30 ;  /* 0x0000001e312e7220 */ /* 0x000fe20000410000 */
[----:B------:R-:W1:Y:S01]  /*5220*/  MUFU.RCP R44, R44 ;  /* 0x0000002c002c7308 */ /* 0x000e620000001000 */
[----:B------:R-:W-:Y:S02]  /*5230*/  FFMA.FTZ R128, R25, R128, 1 ;  /* 0x3f80000019807423 */ /* 0x000fe40000010080 */
[----:B------:R-:W-:Y:S02]  /*5240*/  FMUL.FTZ R43, R6, R43 ;  /* 0x0000002b062b7220 */ /* 0x000fe40000410000 */
[----:B------:R-:W-:Y:S02]  /*5250*/  FFMA.FTZ R136, R5, R136, 1 ;  /* 0x3f80000005887423 */ /* 0x000fe40000010088 */
[----:B------:R-:W-:-:S02]  /*5260*/  FMUL.FTZ R45, R42, R45 ;  /* 0x0000002d2a2d7220 */ /* 0x000fc40000410000 */
[----:B------:R-:W-:Y:S02]  /*5270*/  FFMA.FTZ R47, R4, R47, 1 ;  /* 0x3f800000042f7423 */ /* 0x000fe4000001002f */
[----:B------:R-:W-:Y:S02]  /*5280*/  FMUL.FTZ R46, R7, R46 ;  /* 0x0000002e072e7220 */ /* 0x000fe40000410000 */
[----:B------:R-:W-:Y:S02]  /*5290*/  FMUL.FTZ R129, R43, R128 ;  /* 0x000000802b817220 */ /* 0x000fe40000410000 */
[----:B------:R-:W-:Y:S02]  /*52a0*/  FMUL.FTZ R128, R45, R136 ;  /* 0x000000882d807220 */ /* 0x000fe40000410000 */
[----:B------:R-:W2:Y:S01]  /*52b0*/  LDS.U16 R136, [R89+0xe] ;  /* 0x00000e0059887984 */ /* 0x000ea20000000400 */
[----:B------:R-:W-:Y:S01]  /*52c0*/  FMUL.FTZ R160, R46, R47 ;  /* 0x0000002f2ea07220 */ /* 0x000fe20000410000 */
[----:B------:R-:W-:-:S02]  /*52d0*/  HADD2.F32 R47, -RZ, R28.H0_H0 ;  /* 0x2000001cff2f7230 */ /* 0x000fc40000004100 */
[----:B------:R-:W-:Y:S02]  /*52e0*/  HADD2.F32 R45, -RZ, R24.H0_H0 ;  /* 0x20000018ff2d7230 */ /* 0x000fe40000004100 */
[----:B------:R-:W-:Y:S02]  /*52f0*/  HADD2.F32 R28, -RZ, R132.H0_H0 ;  /* 0x20000084ff1c7230 */ /* 0x000fe40000004100 */
[----:B0-----:R-:W-:Y:S01]  /*5300*/  HADD2.F32 R24, -RZ, R64.H0_H0 ;  /* 0x20000040ff187230 */ /* 0x001fe20000004100 */
[----:B------:R-:W-:Y:S02]  /*5310*/  FADD.FTZ R162, -R38, 1 ;  /* 0x3f80000026a27421 */ /* 0x000fe40000010100 */
[----:B------:R-:W-:Y:S01]  /*5320*/  FMUL.FTZ R163, R45, R28 ;  /* 0x0000001c2da37220 */ /* 0x000fe20000410000 */
[----:B------:R-:W-:Y:S01]  /*5330*/  HADD2.F32 R43, -RZ, R26.H0_H0 ;  /* 0x2000001aff2b7230 */ /* 0x000fe20000004100 */
[----:B-1----:R-:W-:Y:S01]  /*5340*/  FADD.FTZ R158, -R44, 1 ;  /* 0x3f8000002c9e7421 */ /* 0x002fe20000010100 */
[----:B------:R-:W-:Y:S01]  /*5350*/  HADD2.F32 R26, -RZ, R67.H0_H0 ;  /* 0x20000043ff1a7230 */ /* 0x000fe20000004100 */
[----:B------:R-:W-:-:S02]  /*5360*/  FADD.FTZ R46, R164, 1 ;  /* 0x3f800000a42e7421 */ /* 0x000fc40000010000 */
[----:B------:R-:W-:Y:S02]  /*5370*/  FMUL.FTZ R67, R47, R24 ;  /* 0x000000182f437220 */ /* 0x000fe40000410000 */
[----:B------:R-:W-:Y:S02]  /*5380*/  FMUL.FTZ R163, R38, R163 ;  /* 0x000000a326a37220 */ /* 0x000fe40000410000 */
[----:B------:R-:W-:Y:S02]  /*5390*/  FFMA.FTZ R164, R9, R162, 1 ;  /* 0x3f80000009a47423 */ /* 0x000fe400000100a2 */
[----:B------:R-:W-:Y:S02]  /*53a0*/  FFMA.FTZ R158, R33, R158, 1 ;  /* 0x3f800000219e7423 */ /* 0x000fe4000001009e */
[----:B------:R-:W-:Y:S01]  /*53b0*/  FMUL.FTZ R67, R44, R67 ;  /* 0x000000432c437220 */ /* 0x000fe20000410000 */
[----:B------:R-:W0:Y:S01]  /*53c0*/  MUFU.RCP R41, R41 ;  /* 0x0000002900297308 */ /* 0x000e220000001000 */
[----:B------:R-:W-:-:S02]  /*53d0*/  FMUL.FTZ R175, R163, R164 ;  /* 0x000000a4a3af7220 */ /* 0x000fc40000410000 */
[----:B------:R-:W1:Y:S01]  /*53e0*/  LDS.U16 R163, [R89+0x12] ;  /* 0x0000120059a37984 */ /* 0x000e620000000400 */
[----:B------:R-:W-:-:S03]  /*53f0*/  FMUL.FTZ R169, R67, R158 ;  /* 0x0000009e43a97220 */ /* 0x000fc60000410000 */
[----:B------:R-:W3:Y:S01]  /*5400*/  LDS.U16 R158, [R89+0x14] ;  /* 0x00001400599e7984 */ /* 0x000ee20000000400 */
[----:B------:R-:W0:Y:S01]  /*5410*/  MUFU.EX2 R167, R167 ;  /* 0x000000a700a77308 */ /* 0x000e220000000800 */
[----:B------:R-:W-:Y:S02]  /*5420*/  FADD.FTZ R137, -R39, 1 ;  /* 0x3f80000027897421 */ /* 0x000fe40000010100 */
[----:B------:R-:W-:Y:S02]  /*5430*/  FMUL.FTZ R64, R43, R26 ;  /* 0x0000001a2b407220 */ /* 0x000fe40000410000 */
[----:B------:R-:W-:-:S03]  /*5440*/  FFMA.FTZ R137, R8, R137, 1 ;  /* 0x3f80000008897423 */ /* 0x000fc60000010089 */
[----:B------:R0:W-:Y:S01]  /*5450*/  MUFU.RCP R132, R165 ;  /* 0x000000a500847308 */ /* 0x0001e20000001000 */
[----:B------:R-:W-:Y:S02]  /*5460*/  FMUL.FTZ R64, R39, R64 ;  /* 0x0000004027407220 */ /* 0x000fe40000410000 */
[----:B------:R-:W-:Y:S02]  /*5470*/  FADD.FTZ R168, R166, 1 ;  /* 0x3f800000a6a87421 */ /* 0x000fe40000010000 */
[----:B------:R-:W-:Y:S04]  /*5480*/  LDS.U16 R166, [R89+0x18] ;  /* 0x0000180059a67984 */ /* 0x000fe80000000400 */
[----:B0-----:R-:W0:Y:S01]  /*5490*/  LDS.U16 R165, [R89+0x16] ;  /* 0x0000160059a57984 */ /* 0x001e220000000400 */
[----:B------:R-:W1:Y:S01]  /*54a0*/  MUFU.RCP R65, R65 ;  /* 0x0000004100417308 */ /* 0x000e620000001000 */
[----:B------:R-:W-:Y:S01]  /*54b0*/  FMUL.FTZ R162, R64, R137 ;  /* 0x0000008940a27220 */ /* 0x000fe20000410000 */
[----:B------:R-:W-:Y:S01]  /*54c0*/  HADD2.F32 R64, -RZ, R19.H0_H0 ;  /* 0x20000013ff407230 */ /* 0x000fe20000004100 */
[----:B------:R-:W-:Y:S01]  /*54d0*/  FADD.FTZ R67, -R41, 1 ;  /* 0x3f80000029437421 */ /* 0x000fe20000010100 */
[----:B----4-:R-:W-:Y:S01]  /*54e0*/  HADD2.F32 R19, -RZ, R133.H0_H0 ;  /* 0x20000085ff137230 */ /* 0x010fe20000004100 */
[----:B------:R-:W-:-:S02]  /*54f0*/  FADD.FTZ R174, R3, 1 ;  /* 0x3f80000003ae7421 */ /* 0x000fc40000010000 */
[----:B------:R-:W4:Y:S01]  /*5500*/  LDS.U16 R3, [R89+0x1a] ;  /* 0x00001a0059037984 */ /* 0x000f220000000400 */
[----:B------:R-:W0:Y:S01]  /*5510*/  MUFU.RCP R40, R40 ;  /* 0x0000002800287308 */ /* 0x000e220000001000 */
[----:B------:R-:W-:Y:S02]  /*5520*/  FMUL.FTZ R66, R35, -1.4426950216293334961 ;  /* 0xbfb8aa3b23427820 */ /* 0x000fe40000410000 */
[----:B------:R-:W-:Y:S02]  /*5530*/  FMUL.FTZ R2, R37, -1.4426950216293334961 ;  /* 0xbfb8aa3b25027820 */ /* 0x000fe40000410000 */
[----:B------:R-:W-:-:S03]  /*5540*/  FADD.FTZ R137, R167, 1 ;  /* 0x3f800000a7897421 */ /* 0x000fc60000010000 */
[----:B------:R1:W-:Y:S01]  /*5550*/  MUFU.RCP R133, R168 ;  /* 0x000000a800857308 */ /* 0x0003e20000001000 */
[----:B------:R-:W-:Y:S01]  /*5560*/  FFMA.FTZ R167, R20, R67, 1 ;  /* 0x3f80000014a77423 */ /* 0x000fe20000010043 */
[----:B------:R-:W-:Y:S01]  /*5570*/  HADD2.F32 R67, -RZ, R18.H0_H0 ;  /* 0x20000012ff437230 */ /* 0x000fe20000004100 */
[----:B------:R-:W-:Y:S01]  /*5580*/  FMUL.FTZ R164, R64, R19 ;  /* 0x0000001340a47220 */ /* 0x000fe20000410000 */
[----:B--2---:R-:W-:Y:S01]  /*5590*/  HADD2.F32 R18, -RZ, R136.H0_H0 ;  /* 0x20000088ff127230 */ /* 0x004fe20000004100 */
[----:B-1----:R-:W1:Y:S01]  /*55a0*/  LDS.U16 R168, [R89+0x1e] ;  /* 0x00001e0059a87984 */ /* 0x002e620000000400 */
[----:B------:R-:W-:Y:S02]  /*55b0*/  HADD2.F32 R136, -RZ, R17.H0_H0 ;  /* 0x20000011ff887230 */ /* 0x000fe40000004100 */
[----:B------:R-:W2:Y:S01]  /*55c0*/  MUFU.EX2 R66, R66 ;  /* 0x0000004200427308 */ /* 0x000ea20000000800 */
[----:B------:R-:W-:Y:S01]  /*55d0*/  HADD2.F32 R17, -RZ, R156.H0_H0 ;  /* 0x2000009cff117230 */ /* 0x000fe20000004100 */
[----:B------:R-:W-:-:S06]  /*55e0*/  FMUL.FTZ R164, R41, R164 ;  /* 0x000000a429a47220 */ /* 0x000fcc0000410000 */
[----:B------:R-:W1:Y:S01]  /*55f0*/  MUFU.EX2 R2, R2 ;  /* 0x0000000200027308 */ /* 0x000e620000000800 */
[----:B------:R-:W-:Y:S02]  /*5600*/  FADD.FTZ R171, -R65, 1 ;  /* 0x3f80000041ab7421 */ /* 0x000fe40000010100 */
[----:B------:R-:W-:Y:S02]  /*5610*/  FMUL.FTZ R156, R136, R17 ;  /* 0x00000011889c7220 */ /* 0x000fe40000410000 */
[----:B------:R-:W-:-:S03]  /*5620*/  FMUL.FTZ R170, R164, R167 ;  /* 0x000000a7a4aa7220 */ /* 0x000fc60000410000 */
[----:B------:R-:W1:Y:S01]  /*5630*/  MUFU.RCP R137, R137 ;  /* 0x0000008900897308 */ /* 0x000e620000001000 */
[----:B0-----:R-:W-:Y:S02]  /*5640*/  FADD.FTZ R164, -R40, 1 ;  /* 0x3f80000028a47421 */ /* 0x001fe40000010100 */
[----:B------:R-:W-:-:S05]  /*5650*/  FMUL.FTZ R167, R67, R18 ;  /* 0x0000001243a77220 */ /* 0x000fca0000410000 */
[----:B------:R-:W0:Y:S01]  /*5660*/  MUFU.RCP R46, R46 ;  /* 0x0000002e002e7308 */ /* 0x000e220000001000 */
[----:B------:R-:W-:Y:S02]  /*5670*/  FFMA.FTZ R171, R22, R171, 1 ;  /* 0x3f80000016ab7423 */ /* 0x000fe400000100ab */
[----:B------:R-:W-:Y:S02]  /*5680*/  FMUL.FTZ R156, R65, R156 ;  /* 0x0000009c419c7220 */ /* 0x000fe40000410000 */
[----:B------:R-:W-:Y:S02]  /*5690*/  FFMA.FTZ R164, R21, R164, 1 ;  /* 0x3f80000015a47423 */ /* 0x000fe400000100a4 */
[----:B------:R-:W-:Y:S02]  /*56a0*/  FMUL.FTZ R167, R40, R167 ;  /* 0x000000a728a77220 */ /* 0x000fe40000410000 */
[----:B------:R-:W-:Y:S02]  /*56b0*/  FMUL.FTZ R172, R156, R171 ;  /* 0x000000ab9cac7220 */ /* 0x000fe40000410000 */
[----:B------:R-:W-:Y:S01]  /*56c0*/  FADD.FTZ R156, -R132, 1 ;  /* 0x3f800000849c7421 */ /* 0x000fe20000010100 */
[----:B------:R-:W-:Y:S01]  /*56d0*/  HADD2.F32 R16, -RZ, R16.H0_H0 ;  /* 0x20000010ff107230 */ /* 0x000fe20000004100 */
[----:B------:R-:W-:Y:S01]  /*56e0*/  FMUL.FTZ R177, R167, R164 ;  /* 0x000000a4a7b17220 */ /* 0x000fe20000410000 */
[----:B------:R-:W-:Y:S01]  /*56f0*/  HADD2.F32 R163, -RZ, R163.H0_H0 ;  /* 0x200000a3ffa37230 */ /* 0x000fe20000004100 */
[----:B--2---:R-:W-:-:S02]  /*5700*/  FADD.FTZ R66, R66, 1 ;  /* 0x3f80000042427421 */ /* 0x004fc40000010000 */
[----:B-1----:R-:W-:Y:S02]  /*5710*/  FADD.FTZ R164, R2, 1 ;  /* 0x3f80000002a47421 */ /* 0x002fe40000010000 */
[----:B------:R-:W-:Y:S01]  /*5720*/  FADD.FTZ R171, -R133, 1 ;  /* 0x3f80000085ab7421 */ /* 0x000fe20000010100 */
[----:B------:R-:W-:Y:S01]  /*5730*/  HADD2.F32 R15, -RZ, R15.H0_H0 ;  /* 0x2000000fff0f7230 */ /* 0x000fe20000004100 */
[----:B------:R-:W-:Y:S01]  /*5740*/  FFMA.FTZ R181, R27, R156, 1 ;  /* 0x3f8000001bb57423 */ /* 0x000fe2000001009c */
[----:B---3--:R-:W-:Y:S01]  /*5750*/  HADD2.F32 R156, -RZ, R158.H0_H0 ;  /* 0x2000009eff9c7230 */ /* 0x008fe20000004100 */
[----:B------:R-:W-:Y:S02]  /*5760*/  FADD.FTZ R179, -R137, 1 ;  /* 0x3f80000089b37421 */ /* 0x000fe40000010100 */
[----:B------:R-:W-:Y:S01]  /*5770*/  FFMA.FTZ R183, R32, R171, 1 ;  /* 0x3f80000020b77423 */ /* 0x000fe200000100ab */
[----:B------:R-:W1:Y:S01]  /*5780*/  MUFU.RCP R66, R66 ;  /* 0x0000004200427308 */ /* 0x000e620000001000 */
[----:B0-----:R-:W-:-:S02]  /*5790*/  FADD.FTZ R2, -R46, 1 ;  /* 0x3f8000002e027421 */ /* 0x001fc40000010100 */
[----:B------:R-:W-:Y:S01]  /*57a0*/  FMUL.FTZ R171, R16, R163 ;  /* 0x000000a310ab7220 */ /* 0x000fe20000410000 */
[----:B------:R-:W-:Y:S01]  /*57b0*/  HADD2.F32 R14, -RZ, R14.H0_H0 ;  /* 0x2000000eff0e7230 */ /* 0x000fe20000004100 */
[----:B------:R-:W-:Y:S01]  /*57c0*/  FFMA.FTZ R185, R34, R179, 1 ;  /* 0x3f80000022b97423 */ /* 0x000fe200000100b3 */
[----:B------:R-:W-:Y:S02]  /*57d0*/  HADD2.F32 R165, -RZ, R165.H0_H0 ;  /* 0x200000a5ffa57230 */ /* 0x000fe40000004100 */
[----:B------:R0:W2:Y:S01]  /*57e0*/  MUFU.RCP R167, R174 ;  /* 0x000000ae00a77308 */ /* 0x0000a20000001000 */
[----:B------:R-:W-:Y:S02]  /*57f0*/  FMUL.FTZ R179, R15, R156 ;  /* 0x0000009c0fb37220 */ /* 0x000fe40000410000 */
[----:B------:R-:W-:Y:S02]  /*5800*/  FFMA.FTZ R2, R23, R2, 1 ;  /* 0x3f80000017027423 */ /* 0x000fe40000010002 */
[----:B------:R-:W-:-:S03]  /*5810*/  FMUL.FTZ R171, R46, R171 ;  /* 0x000000ab2eab7220 */ /* 0x000fc60000410000 */
[----:B------:R-:W3:Y:S01]  /*5820*/  MUFU.RCP R164, R164 ;  /* 0x000000a400a47308 */ /* 0x000ee20000001000 */
[----:B------:R-:W-:Y:S01]  /*5830*/  HADD2.F32 R158, -RZ, R166.H0_H0 ;  /* 0x200000a6ff9e7230 */ /* 0x000fe20000004100 */
[----:B------:R-:W-:Y:S02]  /*5840*/  FMUL.FTZ R166, R132, R179 ;  /* 0x000000b384a67220 */ /* 0x000fe40000410000 */
[----:B0-----:R-:W-:Y:S02]  /*5850*/  FMUL.FTZ R174, R14, R165 ;  /* 0x000000a50eae7220 */ /* 0x001fe40000410000 */
[----:B------:R-:W-:Y:S01]  /*5860*/  FMUL.FTZ R179, R171, R2 ;  /* 0x00000002abb37220 */ /* 0x000fe20000410000 */
[----:B------:R-:W-:Y:S01]  /*5870*/  HADD2.F32 R171, -RZ, R12.H0_H0 ;  /* 0x2000000cffab7230 */ /* 0x000fe20000004100 */
[----:B------:R-:W-:Y:S01]  /*5880*/  F2FP.PACK_AB R178, R160, R129 ;  /* 0x00000081a0b2723e */ /* 0x000fe200000000ff */
[----:B------:R-:W-:Y:S01]  /*5890*/  BAR.SYNC.DEFER_BLOCKING 0x0 ;  /* 0x0000000000007b1d */ /* 0x000fe20000010000 */
[----:B------:R-:W-:Y:S01]  /*58a0*/  HADD2.F32 R12, -RZ, R11.H0_H0 ;  /* 0x2000000bff0c7230 */ /* 0x000fe20000004100 */
[----:B------:R-:W-:Y:S01]  /*58b0*/  FMUL.FTZ R174, R133, R174 ;  /* 0x000000ae85ae7220 */ /* 0x000fe20000410000 */
[----:B------:R-:W-:-:S02]  /*58c0*/  HADD2.F32 R11, -RZ, R10.H0_H0 ;  /* 0x2000000aff0b7230 */ /* 0x000fc40000004100 */
[----:B------:R-:W-:Y:S02]  /*58d0*/  HADD2.F32 R13, -RZ, R13.H0_H0 ;  /* 0x2000000dff0d7230 */ /* 0x000fe40000004100 */
[----:B----4-:R-:W-:Y:S02]  /*58e0*/  HADD2.F32 R10, -RZ, R3.H0_H0 ;  /* 0x20000003ff0a7230 */ /* 0x010fe40000004100 */
[----:B------:R-:W-:Y:S02]  /*58f0*/  HADD2.F32 R173, -RZ, R173.H0_H0 ;  /* 0x200000adffad7230 */ /* 0x000fe40000004100 */
[----:B------:R-:W-:Y:S01]  /*5900*/  HADD2.F32 R160, -RZ, R168.H0_H0 ;  /* 0x200000a8ffa07230 */ /* 0x000fe20000004100 */
[----:B------:R-:W-:Y:S02]  /*5910*/  FMUL.FTZ R166, R166, R181 ;  /* 0x000000b5a6a67220 */ /* 0x000fe40000410000 */
[----:B------:R-:W-:Y:S02]  /*5920*/  FMUL.FTZ R183, R174, R183 ;  /* 0x000000b7aeb77220 */ /* 0x000fe40000410000 */
[----:B------:R-:W-:-:S02]  /*5930*/  FMUL.FTZ R176, R13, R158 ;  /* 0x0000009e0db07220 */ /* 0x000fc40000410000 */
[----:B-1----:R-:W-:Y:S02]  /*5940*/  FADD.FTZ R2, -R66, 1 ;  /* 0x3f80000042027421 */ /* 0x002fe40000010100 */
[----:B--2---:R-:W-:Y:S02]  /*5950*/  FADD.FTZ R129, -R167, 1 ;  /* 0x3f800000a7817421 */ /* 0x004fe40000010100 */
[----:B---3--:R-:W-:Y:S02]  /*5960*/  FADD.FTZ R174, -R164, 1 ;  /* 0x3f800000a4ae7421 */ /* 0x008fe40000010100 */
[----:B------:R-:W-:Y:S02]  /*5970*/  FMUL.FTZ R3, R171, R10 ;  /* 0x0000000aab037220 */ /* 0x000fe40000410000 */
[----:B------:R-:W-:Y:S02]  /*5980*/  FMUL.FTZ R168, R12, R173 ;  /* 0x000000ad0ca87220 */ /* 0x000fe40000410000 */
[----:B------:R-:W-:-:S02]  /*5990*/  FMUL.FTZ R181, R11, R160 ;  /* 0x000000a00bb57220 */ /* 0x000fc40000410000 */
[----:B------:R-:W-:Y:S02]  /*59a0*/  FMUL.FTZ R176, R137, R176 ;  /* 0x000000b089b07220 */ /* 0x000fe40000410000 */
[----:B------:R-:W-:Y:S02]  /*59b0*/  FFMA.FTZ R2, R35, R2, 1 ;  /* 0x3f80000023027423 */ /* 0x000fe40000010002 */
[----:B------:R-:W-:Y:S02]  /*59c0*/  FFMA.FTZ R129, R36, R129, 1 ;  /* 0x3f80000024817423 */ /* 0x000fe40000010081 */
[----:B------:R-:W-:Y:S02]  /*59d0*/  FMUL.FTZ R3, R66, R3 ;  /* 0x0000000342037220 */ /* 0x000fe40000410000 */
[----:B------:R-:W-:Y:S02]  /*59e0*/  FMUL.FTZ R168, R167, R168 ;  /* 0x000000a8a7a87220 */ /* 0x000fe40000410000 */
[----:B------:R-:W-:-:S02]  /*59f0*/  FFMA.FTZ R174, R37, R174, 1 ;  /* 0x3f80000025ae7423 */ /* 0x000fc400000100ae */
[----:B------:R-:W-:Y:S01]  /*5a00*/  FMUL.FTZ R181, R164, R181 ;  /* 0x000000b5a4b57220 */ /* 0x000fe20000410000 */
[----:B------:R-:W-:Y:S01]  /*5a10*/  F2FP.PACK_AB R128, R169, R128 ;  /* 0x00000080a980723e */ /* 0x000fe200000000ff */
[----:B------:R-:W-:Y:S02]  /*5a20*/  FMUL.FTZ R176, R176, R185 ;  /* 0x000000b9b0b07220 */ /* 0x000fe40000410000 */
[----:B------:R-:W-:Y:S02]  /*5a30*/  FMUL.FTZ R3, R3, R2 ;  /* 0x0000000203037220 */ /* 0x000fe40000410000 */
[----:B------:R-:W-:Y:S02]  /*5a40*/  FMUL.FTZ R129, R168, R129 ;  /* 0x00000081a8817220 */ /* 0x000fe40000410000 */
[----:B------:R-:W-:Y:S01]  /*5a50*/  FMUL.FTZ R174, R181, R174 ;  /* 0x000000aeb5ae7220 */ /* 0x000fe20000410000 */
[----:B------:R-:W-:Y:S02]  /*5a60*/  PRMT R2, R178, 0x7632, R2 ;  /* 0x00007632b2027816 */ /* 0x000fe40000000002 */
[----:B------:R-:W-:-:S02]  /*5a70*/  F2FP.PACK_AB R162, R175, R162 ;  /* 0x000000a2afa2723e */ /* 0x000fc400000000ff */
[----:B------:R-:W-:Y:S02]  /*5a80*/  PRMT R168, R128, 0x7632, R168 ;  /* 0x0000763280a87816 */ /* 0x000fe400000000a8 */
[----:B------:R-:W-:Y:S02]  /*5a90*/  ISETP.NE.AND P6, PT, R149, RZ, PT ;  /* 0x000000ff9500720c */ /* 0x000fe40003fc5270 */
[----:B------:R-:W-:Y:S02]  /*5aa0*/  F2FP.PACK_AB R170, R177, R170 ;  /* 0x000000aab1aa723e */ /* 0x000fe400000000ff */
[----:B------:R-:W-:Y:S02]  /*5ab0*/  F2FP.PACK_AB R172, R179, R172 ;  /* 0x000000acb3ac723e */ /* 0x000fe400000000ff */
[----:B------:R-:W-:Y:S02]  /*5ac0*/  F2FP.PACK_AB R166, R183, R166 ;  /* 0x000000a6b7a6723e */ /* 0x000fe400000000ff */
[----:B------:R-:W-:-:S02]  /*5ad0*/  F2FP.PACK_AB R3, R3, R176 ;  /* 0x000000b00303723e */ /* 0x000fc400000000ff */
[----:B------:R-:W-:Y:S01]  /*5ae0*/  F2FP.PACK_AB R129, R174, R129 ;  /* 0x00000081ae81723e */ /* 0x000fe200000000ff */
[----:B------:R0:W-:Y:S01]  /*5af0*/  STS.U16 [R89+0x2], R2 ;  /* 0x0000020259007388 */ /* 0x0001e20000000400 */
[----:B------:R-:W-:Y:S02]  /*5b00*/  PRMT R169, R162, 0x7632, R169 ;  /* 0x00007632a2a97816 */ /* 0x000fe400000000a9 */
[----:B------:R-:W-:Y:S01]  /*5b10*/  PRMT R175, R172, 0x7632, R175 ;  /* 0x00007632acaf7816 */ /* 0x000fe200000000af */
[----:B------:R1:W-:Y:S04]  /*5b20*/  STS.U16 [R89+0x4], R128 ;  /* 0x0000048059007388 */ /* 0x0003e80000000400 */
[----:B------:R2:W-:Y:S01]  /*5b30*/  STS.U16 [R89+0x6], R168 ;  /* 0x000006a859007388 */ /* 0x0005e20000000400 */
[----:B0-----:R-:W-:-:S03]  /*5b40*/  PRMT R2, R170, 0x7632, R2 ;  /* 0x00007632aa027816 */ /* 0x001fc60000000002 */
[----:B------:R0:W-:Y:S01]  /*5b50*/  STS.U16 [R89+0x8], R162 ;  /* 0x000008a259007388 */ /* 0x0001e20000000400 */
[----:B-1----:R-:W-:Y:S02]  /*5b60*/  PRMT R128, R166, 0x7632, R128 ;  /* 0x00007632a6807816 */ /* 0x002fe40000000080 */
[----:B--2---:R-:W-:Y:S02]  /*5b70*/  PRMT R168, R129, 0x7632, R168 ;  /* 0x0000763281a87816 */ /* 0x004fe400000000a8 */
[----:B0-----:R-:W-:Y:S01]  /*5b80*/  PRMT R162, R3, 0x7632, R162 ;  /* 0x0000763203a27816 */ /* 0x001fe200000000a2 */
[----:B------:R-:W-:Y:S04]  /*5b90*/  STS.U16 [R89], R178 ;  /* 0x000000b259007388 */ /* 0x000fe80000000400 */
        /* <DEDUP_REMOVED lines=38> */
[----:B--2---:R-:W-:-:S03]  /*5e00*/  LEA R129, P0, R116, c[0x0][0x338], 0x1 ;  /* 0x0000ce0074817a11 */ /* 0x004fc600078008ff */
[----:B------:R-:W-:Y:S01]  /*5e10*/  IMAD R166, R161, c[0x0][0x2f4], R128 ;  /* 0x0000bd00a1a67a24 */ /* 0x000fe200078e0280 */
[----:B------:R-:W-:Y:S02]  /*5e20*/  IADD3 R128, P1, R72, R2, RZ ;  /* 0x0000000248807210 */ /* 0x000fe40007f3e0ff */
[----:B------:R-:W-:Y:S02]  /*5e30*/  LEA.HI.X R162, R116, c[0x0][0x33c], R117, 0x1, P0 ;  /* 0x0000cf0074a27a11 */ /* 0x000fe400000f0c75 */
[----:B------:R-:W-:Y:S02]  /*5e40*/  IADD3.X R3, R71, R166, R3, P1, !PT ;  /* 0x000000a647037210 */ /* 0x000fe40000ffe403 */
[C---:B------:R-:W-:Y:S01]  /*5e50*/  LEA R2, P4, R128.reuse, R129, 0x1 ;  /* 0x0000008180027211 */ /* 0x040fe200078808ff */
[----:B------:R-:W-:Y:S03]  /*5e60*/  BSSY B0, `(.L_x_2880) ;  /* 0x0000016000007945 */ /* 0x000fe60003800000 */
[----:B------:R-:W-:-:S02]  /*5e70*/  LEA.HI.X R3, R128, R162, R3, 0x1, P4 ;  /* 0x000000a280037211 */ /* 0x000fc400020f0c03 */
[C---:B0-----:R-:W-:Y:S02]  /*5e80*/  ISETP.GE.AND P3, PT, R116.reuse, R168, PT ;  /* 0x000000a87400720c */ /* 0x041fe40003f66270 */
[----:B------:R-:W-:Y:S01]  /*5e90*/  IADD3 R128, P4, R116, R124, RZ ;  /* 0x0000007c74807210 */ /* 0x000fe20007f9e0ff */
[----:B------:R-:W-:Y:S01]  /*5ea0*/  FMUL.FTZ R25, R25, R6 ;  /* 0x0000000619197220 */ /* 0x000fe20000410000 */
[-C--:B------:R-:W-:Y:S01]  /*5eb0*/  ISETP.GE.AND P2, PT, R140, R168.reuse, PT ;  /* 0x000000a88c00720c */ /* 0x080fe20003f46270 */
[----:B------:R-:W-:Y:S01]  /*5ec0*/  FMUL.FTZ R162, R4, R7 ;  /* 0x0000000704a27220 */ /* 0x000fe20000410000 */
[----:B------:R-:W-:Y:S01]  /*5ed0*/  ISETP.GE.AND P0, PT, R139, R168, PT ;  /* 0x000000a88b00720c */ /* 0x000fe20003f06270 */
[----:B------:R-:W-:Y:S01]  /*5ee0*/  FMUL.FTZ R166, R5, R42 ;  /* 0x0000002a05a67220 */ /* 0x000fe20000410000 */
[----:B------:R-:W-:Y:S01]  /*5ef0*/  ISETP.GE.AND P1, PT, R138, R168, PT ;  /* 0x000000a88a00720c */ /* 0x000fe20003f26270 */
[----:B------:R-:W-:Y:S02]  /*5f00*/  FMUL.FTZ R33, R33, R44 ;  /* 0x0000002c21217220 */ /* 0x000fe40000410000 */
[----:B------:R-:W-:-:S02]  /*5f10*/  IMAD.X R129, R117, 0x1, R125, P4 ;  /* 0x0000000175817824 */ /* 0x000fc400020e067d */
        /* <DEDUP_REMOVED lines=10> */
.L_x_2881:
[----:B------:R-:W-:Y:S05]  /*5fc0*/  BSYNC B0 ;  /* 0x0000000000007941 */ /* 0x000fea0003800000 */
.L_x_2880:
[----:B------:R1:W-:Y:S01]  /*5fd0*/  @!P2 STG.E.U16 [R2.64+-0x780], R177 ;  /* 0xfff880b10200a986 */ /* 0x0003e2000c10150a */
[-C--:B------:R-:W-:Y:S01]  /*5fe0*/  ISETP.GE.AND P2, PT, R134, R168.reuse, PT ;  /* 0x000000a88600720c */ /* 0x080fe20003f46270 */
[----:B------:R-:W-:Y:S01]  /*5ff0*/  FMUL.FTZ R8, R8, R39 ;  /* 0x0000002708087220 */ /* 0x000fe20000410000 */
        /* <DEDUP_REMOVED lines=29> */
[----:B------:R-:W-:Y:S01]  /*61d0*/  ISETP.NE.U32.AND P0, PT, RZ, c[0x0][0x270], PT ;  /* 0x00009c00ff007a0c */ /* 0x000fe20003f05070 */
[----:B------:R-:W-:Y:S02]  /*61e0*/  FMUL.FTZ R167, R36, R167 ;  /* 0x000000a724a77220 */ /* 0x000fe40000410000 */
[----:B------:R1:W-:Y:S01]  /*61f0*/  @!P4 STG.E.U16 [R2.64+-0x500], R197 ;  /* 0xfffb00c50200c986 */ /* 0x0003e2000c10150a */
[----:B------:R-:W-:Y:S01]  /*6200*/  ISETP.NE.AND.EX P0, PT, RZ, c[0x0][0x274], PT, P0 ;  /* 0x00009d00ff007a0c */ /* 0x000fe20003f05300 */
[----:B------:R-:W-:Y:S02]  /*6210*/  FMUL.FTZ R164, R37, R164 ;  /* 0x000000a425a47220 */ /* 0x000fe40000410000 */
[----:B------:R1:W-:Y:S01]  /*6220*/  @!P5 STG.E.U16 [R2.64+-0x4c0], R199 ;  /* 0xfffb40c70200d986 */ /* 0x0003e2000c10150a */
[----:B------:R-:W-:Y:S02]  /*6230*/  FMUL.FTZ R46, R43, R8 ;  /* 0x000000082b2e7220 */ /* 0x000fe40000410000 */
[----:B------:R-:W-:Y:S01]  /*6240*/  FMUL.FTZ R50, R50, R25 ;  /* 0x0000001932327220 */ /* 0x000fe20000410000 */
[----:B------:R1:W-:Y:S01]  /*6250*/  @!P1 STG.E.U16 [R2.64+-0x480], R201 ;  /* 0xfffb80c902009986 */ /* 0x0003e2000c10150a */
[----:B------:R-:W-:-:S02]  /*6260*/  FMUL.FTZ R49, R49, R162 ;  /* 0x000000a231317220 */ /* 0x000fc40000410000 */
[----:B------:R-:W-:Y:S01]  /*6270*/  FMUL.FTZ R48, R48, R166 ;  /* 0x000000a630307220 */ /* 0x000fe20000410000 */
[----:B------:R1:W-:Y:S01]  /*6280*/  @!P2 STG.E.U16 [R2.64+-0x7c0], R175 ;  /* 0xfff840af0200a986 */ /* 0x0003e2000c10150a */
[----:B------:R-:W-:Y:S02]  /*6290*/  FMUL.FTZ R47, R47, R33 ;  /* 0x000000212f2f7220 */ /* 0x000fe40000410000 */
[----:B------:R-:W-:Y:S01]  /*62a0*/  FMUL.FTZ R45, R45, R9 ;  /* 0x000000092d2d7220 */ /* 0x000fe20000410000 */
[----:B------:R1:W-:Y:S01]  /*62b0*/  @!P3 STG.E.U16 [R2.64+-0x440], R203 ;  /* 0xfffbc0cb0200b986 */ /* 0x0003e2000c10150a */
        /* <DEDUP_REMOVED lines=11> */
[----:B-1----:R-:W-:Y:S01]  /*6370*/  BAR.SYNC.DEFER_BLOCKING 0x0 ;  /* 0x0000000000007b1d */ /* 0x002fe20000010000 */
[----:B------:R-:W-:Y:S02]  /*6380*/  FMUL.FTZ R25, R25, R29 ;  /* 0x0000001d19197220 */ /* 0x000fe40000410000 */
[----:B------:R-:W-:Y:S02]  /*6390*/  FMUL.FTZ R30, R162, R30 ;  /* 0x0000001ea21e7220 */ /* 0x000fe40000410000 */
[----:B------:R-:W-:Y:S01]  /*63a0*/  FMUL.FTZ R31, R166, R31 ;  /* 0x0000001fa61f7220 */ /* 0x000fe20000410000 */
[----:B------:R-:W-:Y:S01]  /*63b0*/  BSSY B0, `(.L_x_2883) ;  /* 0x000005f000007945 */ /* 0x000fe20003800000 */
[----:B------:R-:W-:Y:S01]  /*63c0*/  FMUL.FTZ R24, R33, R24 ;  /* 0x0000001821187220 */ /* 0x000fe20000410000 */
[----:B------:R-:W-:Y:S01]  /*63d0*/  F2FP.PACK_AB R25, R30, R25 ;  /* 0x000000191e19723e */ /* 0x000fe200000000ff */
[----:B------:R-:W-:-:S02]  /*63e0*/  FMUL.FTZ R8, R8, R26 ;  /* 0x0000001a08087220 */ /* 0x000fc40000410000 */
        /* <DEDUP_REMOVED lines=23> */
[----:B0-----:R-:W-:Y:S02]  /*6560*/  PRMT R6, R2, 0x7632, R6 ;  /* 0x0000763202067816 */ /* 0x001fe40000000006 */
[----:B------:R-:W-:Y:S01]  /*6570*/  F2FP.PACK_AB R160, R160, R167 ;  /* 0x000000a7a0a0723e */ /* 0x000fe200000000ff */
[----:B------:R-:W-:Y:S01]  /*6580*/  STS.U16 [R89], R25 ;  /* 0x0000001959007388 */ /* 0x000fe20000000400 */
[----:B-1----:R-:W-:Y:S02]  /*6590*/  PRMT R3, R18, 0x7632, R3 ;  /* 0x0000763212037816 */ /* 0x002fe40000000003 */
[----:B--2---:R-:W-:Y:S01]  /*65a0*/  PRMT R4, R27, 0x7632, R4 ;  /* 0x000076321b047816 */ /* 0x004fe20000000004 */
[----:B------:R-:W-:Y:S01]  /*65b0*/  STS.U16 [R89+0x4], R24 ;  /* 0x0000041859007388 */ /* 0x000fe20000000400 */
[----:B------:R-:W-:Y:S02]  /*65c0*/  PRMT R7, R160, 0x7632, R7 ;  /* 0x00007632a0077816 */ /* 0x000fe40000000007 */
[----:B---3--:R-:W-:Y:S01]  /*65d0*/  PRMT R5, R10, 0x7632, R5 ;  /* 0x000076320a057816 */ /* 0x008fe20000000005 */
[----:B------:R-:W-:Y:S04]  /*65e0*/  STS.U16 [R89+0x8], R8 ;  /* 0x0000080859007388 */ /* 0x000fe80000000400 */
[----:B------:R-:W-:Y:S04]  /*65f0*/  STS.U16 [R89+0xc], R18 ;  /* 0x00000c1259007388 */ /* 0x000fe80000000400 */
[----:B------:R-:W-:Y:S04]  /*6600*/  STS.U16 [R89+0xe], R3 ;  /* 0x00000e0359007388 */ /* 0x000fe80000000400 */
[----:B------:R0:W-:Y:S04]  /*6610*/  STS.U16 [R89+0x10], R2 ;  /* 0x0000100259007388 */ /* 0x0001e80000000400 */
[----:B------:R-:W-:Y:S04]  /*6620*/  STS.U16 [R89+0x12], R6 ;  /* 0x0000120659007388 */ /* 0x000fe80000000400 */
[----:B------:R-:W-:Y:S01]  /*6630*/  STS.U16 [R89+0x14], R27 ;  /* 0x0000141b59007388 */ /* 0x000fe20000000400 */
[----:B0-----:R-:W-:-:S03]  /*6640*/  IMAD.WIDE.U32 R2, R157, c[0x0][0x210], RZ ;  /* 0x000084009d027a25 */ /* 0x001fc600078e00ff */
[----:B------:R0:W-:Y:S04]  /*6650*/  STS.U16 [R89+0x16], R4 ;  /* 0x0000160459007388 */ /* 0x0001e80000000400 */
[----:B------:R-:W-:Y:S04]  /*6660*/  STS.U16 [R89+0x18], R10 ;  /* 0x0000180a59007388 */ /* 0x000fe80000000400 */
[----:B------:R1:W-:Y:S01]  /*6670*/  STS.U16 [R89+0x1a], R5 ;  /* 0x00001a0559007388 */ /* 0x0003e20000000400 */
[----:B0-----:R-:W-:-:S03]  /*6680*/  IMAD R4, R152, c[0x0][0x210], RZ ;  /* 0x0000840098047a24 */ /* 0x001fc600078e02ff */
[----:B------:R-:W-:Y:S04]  /*6690*/  STS.U16 [R89+0x1c], R160 ;  /* 0x00001ca059007388 */ /* 0x000fe80000000400 */
[----:B------:R0:W-:Y:S01]  /*66a0*/  STS.U16 [R89+0x1e], R7 ;  /* 0x00001e0759007388 */ /* 0x0001e20000000400 */
[----:B------:R-:W-:-:S06]  /*66b0*/  NOP ;  /* 0x0000000000007918 */ /* 0x000fcc0000000000 */
[----:B------:R-:W-:Y:S01]  /*66c0*/  LDS.U16 R9, [R107] ;  /* 0x000000006b097984 */ /* 0x000fe20000000400 */
[----:B-1----:R-:W-:Y:S01]  /*66d0*/  LEA R5, P4, R116, c[0x0][0x270], 0x1 ;  /* 0x00009c0074057a11 */ /* 0x002fe200078808ff */
[----:B0-----:R-:W-:Y:S02]  /*66e0*/  IMAD R7, R157, c[0x0][0x214], R4 ;  /* 0x000085009d077a24 */ /* 0x001fe400078e0204 */
[----:B------:R-:W-:Y:S01]  /*66f0*/  LDS.U16 R11, [R106+0x40] ;  /* 0x000040006a0b7984 */ /* 0x000fe20000000400 */
[----:B------:R-:W-:-:S03]  /*6700*/  IMAD R4, R154, c[0x0][0x218], RZ ;  /* 0x000086009a047a24 */ /* 0x000fc600078e02ff */
[----:B------:R-:W-:Y:S01]  /*6710*/  LDS.U16 R13, [R105+0x80] ;  /* 0x00008000690d7984 */ /* 0x000fe20000000400 */
[----:B------:R-:W-:Y:S01]  /*6720*/  IADD3 R3, R3, R7, RZ ;  /* 0x0000000703037210 */ /* 0x000fe20007ffe0ff */
[C---:B------:R-:W-:Y:S02]  /*6730*/  IMAD R4, R161.reuse, c[0x0][0x21c], R4 ;  /* 0x00008700a1047a24 */ /* 0x040fe400078e0204 */
[----:B------:R-:W-:Y:S02]  /*6740*/  LDS.U16 R15, [R104+0xc0] ;  /* 0x0000c000680f7984 */ /* 0x000fe40000000400 */
[----:B------:R-:W-:Y:S02]  /*6750*/  IMAD.WIDE.U32 R2, R161, c[0x0][0x218], R2 ;  /* 0x00008600a1027a25 */ /* 0x000fe400078e0002 */
        /* <DEDUP_REMOVED lines=14> */
[----:B0-----:R-:W-:-:S04]  /*6840*/  IADD3 R0, P0, R72, R2, RZ ;  /* 0x0000000248007210 */ /* 0x001fc80007f1e0ff */
[----:B------:R-:W-:Y:S02]  /*6850*/  IADD3.X R3, R71, R4, R3, P0, !PT ;  /* 0x0000000447037210 */ /* 0x000fe400007fe403 */
[----:B------:R-:W-:Y:S02]  /*6860*/  LEA.HI.X R4, R116, c[0x0][0x274], R117, 0x1, P4 ;  /* 0x00009d0074047a11 */ /* 0x000fe400020f0c75 */
[----:B------:R-:W-:-:S04]  /*6870*/  LEA R2, P4, R0, R5, 0x1 ;  /* 0x0000000500027211 */ /* 0x000fc800078808ff */
[----:B------:R-:W-:Y:S01]  /*6880*/  LEA.HI.X R3, R0, R4, R3, 0x1, P4 ;  /* 0x0000000400037211 */ /* 0x000fe200020f0c03 */
[----:B------:R-:W0:Y:S02]  /*6890*/  LDS R8, [0x840] ;  /* 0x00084000ff087984 */ /* 0x000e240000000800 */
[-C--:B0-----:R-:W-:Y:S02]  /*68a0*/  ISETP.GE.AND P3, PT, R116, R8.reuse, PT ;  /* 0x000000087400720c */ /* 0x081fe40003f66270 */
[-C--:B------:R-:W-:Y:S02]  /*68b0*/  ISETP.GE.AND P0, PT, R140, R8.reuse, PT ;  /* 0x000000088c00720c */ /* 0x080fe40003f06270 */
[-C--:B------:R-:W-:Y:S02]  /*68c0*/  ISETP.GE.AND P1, PT, R139, R8.reuse, PT ;  /* 0x000000088b00720c */ /* 0x080fe40003f26270 */
[----:B------:R-:W-:-:S07]  /*68d0*/  ISETP.GE.AND P2, PT, R138, R8, PT ;  /* 0x000000088a00720c */ /* 0x000fce0003f46270 */
[----:B------:R-:W-:Y:S05]  /*68e0*/  @P3 BRA `(.L_x_2884) ;  /* 0x000000b000003947 */ /* 0x000fea0003800000 */
[----:B------:R-:W-:Y:S01]  /*68f0*/  MOV R4, R128 ;  /* 0x0000008000047202 */ /* 0x000fe20000000f00 */
[----:B------:R-:W-:Y:S01]  /*6900*/  IMAD R0, R154, c[0x0][0x218], RZ ;  /* 0x000086009a007a24 */ /* 0x000fe200078e02ff */
[----:B------:R-:W-:-:S05]  /*6910*/  MOV R5, R129 ;  /* 0x0000008100057202 */ /* 0x000fca0000000f00 */
        /* <DEDUP_REMOVED lines=8> */
.L_x_2884:
[----:B------:R-:W-:Y:S05]  /*69a0*/  BSYNC B0 ;  /* 0x0000000000007941 */ /* 0x000fea0003800000 */
.L_x_2883:
[----:B------:R1:W-:Y:S01]  /*69b0*/  @!P0 STG.E.U16 [R2.64+-0x780], R13 ;  /* 0xfff8800d02008986 */ /* 0x0003e2000c10150a */
[-C--:B------:R-:W-:Y:S02]  /*69c0*/  ISETP.GE.AND P0, PT, R135, R8.reuse, PT ;  /* 0x000000088700720c */ /* 0x080fe40003f06270 */
[-C--:B------:R-:W-:Y:S01]  /*69d0*/  ISETP.GE.AND P3, PT, R130, R8.reuse, PT ;  /* 0x000000088200720c */ /* 0x080fe20003f66270 */
[----:B------:R1:W-:Y:S01]  /*69e0*/  @!P1 STG.E.U16 [R2.64+-0x740], R15 ;  /* 0xfff8c00f02009986 */ /* 0x0003e2000c10150a */
[-C--:B------:R-:W-:Y:S02]  /*69f0*/  ISETP.GE.AND P1, PT, R134, R8.reuse, PT ;  /* 0x000000088600720c */ /* 0x080fe40003f26270 */
[-C--:B------:R-:W-:Y:S01]  /*6a00*/  ISETP.GE.AND P4, PT, R115, R8.reuse, PT ;  /* 0x000000087300720c */ /* 0x080fe20003f86270 */
[----:B------:R1:W-:Y:S01]  /*6a10*/  @!P2 STG.E.U16 [R2.64+-0x700], R17 ;  /* 0xfff900110200a986 */ /* 0x0003e2000c10150a */
[-C--:B------:R-:W-:Y:S02]  /*6a20*/  ISETP.GE.AND P2, PT, R131, R8.reuse, PT ;  /* 0x000000088300720c */ /* 0x080fe40003f46270 */
        /* <DEDUP_REMOVED lines=19> */
.L_x_2882:
[----:B-1----:R-:W-:Y:S01]  /*6b60*/  HADD2.F32 R0, -RZ, R88.H0_H0 ;  /* 0x20000058ff007230 */ /* 0x002fe20000004100 */
[----:B------:R-:W-:Y:S01]  /*6b70*/  BAR.SYNC.DEFER_BLOCKING 0x0 ;  /* 0x0000000000007b1d */ /* 0x000fe20000010000 */
[----:B------:R-:W-:Y:S01]  /*6b80*/  HADD2.F32 R2, -RZ, R87.H0_H0 ;  /* 0x20000057ff027230 */ /* 0x000fe20000004100 */
[----:B------:R-:W-:Y:S01]  /*6b90*/  HFMA2.MMA R19, -RZ, RZ, 0, 0 ;  /* 0x00000000ff137435 */ /* 0x000fe200000001ff */
[----:B------:R-:W-:Y:S01]  /*6ba0*/  HADD2.F32 R4, -RZ, R86.H0_H0 ;  /* 0x20000056ff047230 */ /* 0x000fe20000004100 */
[C---:B------:R-:W-:Y:S01]  /*6bb0*/  FFMA.FTZ R0, R50.reuse, R0, R153 ;  /* 0x0000000032007223 */ /* 0x040fe20000010099 */
[----:B------:R-:W-:Y:S01]  /*6bc0*/  HADD2.F32 R153, -RZ, R73.H0_H0 ;  /* 0x20000049ff997230 */ /* 0x000fe20000004100 */
[-C--:B-----5:R-:W-:Y:S01]  /*6bd0*/  FMUL.FTZ R35, R50, R159.reuse ;  /* 0x0000009f32237220 */ /* 0x0a0fe20000410000 */
        /* <DEDUP_REMOVED lines=16> */
[----:B0-----:R-:W-:Y:S01]  /*6ce0*/  CS2R R8, SRZ ;  /* 0x0000000000087805 */ /* 0x001fe2000001ff00 */
[C---:B------:R-:W-:Y:S01]  /*6cf0*/  FFMA.FTZ R3, R45.reuse, R0, R2 ;  /* 0x000000002d037223 */ /* 0x040fe20000010002 */
[----:B------:R-:W-:Y:S01]  /*6d00*/  HADD2.F32 R0, -RZ, R81.H0_H0 ;  /* 0x20000051ff007230 */ /* 0x000fe20000004100 */
[-C--:B------:R-:W-:Y:S01]  /*6d10*/  FMUL.FTZ R28, R45, R159.reuse ;  /* 0x0000009f2d1c7220 */ /* 0x080fe20000410000 */
[----:B------:R-:W-:Y:S01]  /*6d20*/  HADD2.F32 R2, -RZ, R80.H0_H0 ;  /* 0x20000050ff027230 */ /* 0x000fe20000004100 */
[C---:B------:R-:W-:Y:S01]  /*6d30*/  FFMA.FTZ R4, R44.reuse, R4, R3 ;  /* 0x000000042c047223 */ /* 0x040fe20000010003 */
[----:B------:R-:W-:Y:S01]  /*6d40*/  CS2R R6, SRZ ;  /* 0x0000000000067805 */ /* 0x000fe2000001ff00 */
[----:B------:R-:W-:-:S02]  /*6d50*/  FMUL.FTZ R29, R44, R159 ;  /* 0x0000009f2c1d7220 */ /* 0x000fc40000410000 */
        /* <DEDUP_REMOVED lines=19> */
[----:B------:R-:W-:Y:S01]  /*6e90*/  MOV R0, c[0x0][0x16c] ;  /* 0x00005b0000007a02 */ /* 0x000fe20000000f00 */
[-C--:B------:R-:W-:Y:S01]  /*6ea0*/  FMUL.FTZ R20, R37, R159.reuse ;  /* 0x0000009f25147220 */ /* 0x080fe20000410000 */
[----:B------:R-:W-:Y:S01]  /*6eb0*/  MOV R2, RZ ;  /* 0x000000ff00027202 */ /* 0x000fe20000000f00 */
[----:B------:R-:W-:Y:S01]  /*6ec0*/  FFMA.FTZ R3, R36, R4, R3 ;  /* 0x0000000424037223 */ /* 0x000fe20000010003 */
[----:B------:R-:W-:Y:S01]  /*6ed0*/  ISETP.GE.AND P0, PT, R0, 0x1, PT ;  /* 0x000000010000780c */ /* 0x000fe20003f06270 */
[----:B------:R-:W-:Y:S01]  /*6ee0*/  FMUL.FTZ R21, R36, R159 ;  /* 0x0000009f24157220 */ /* 0x000fe20000410000 */
[----:B------:R-:W-:Y:S01]  /*6ef0*/  CS2R R4, SRZ ;  /* 0x0000000000047805 */ /* 0x000fe2000001ff00 */
[----:B------:R-:W-:-:S02]  /*6f00*/  FFMA.FTZ R153, R34, R153, R3 ;  /* 0x0000009922997223 */ /* 0x000fc40000010003 */
[----:B------:R-:W-:-:S08]  /*6f10*/  FMUL.FTZ R18, R34, R159 ;  /* 0x0000009f22127220 */ /* 0x000fd00000410000 */
[----:B------:R-:W-:Y:S05]  /*6f20*/  @!P0 BRA `(.L_x_2885) ;  /* 0x00003a5000008947 */ /* 0x000fea0003800000 */
[----:B------:R-:W-:Y:S01]  /*6f30*/  IADD3 R0, R108, -0x1, RZ ;  /* 0xffffffff6c007810 */ /* 0x000fe20007ffe0ff */
[----:B------:R-:W-:Y:S01]  /*6f40*/  IMAD.MOV.U32 R19, RZ, RZ, RZ ;  /* 0x000000ffff137224 */ /* 0x000fe200078e00ff */
[----:B------:R-:W-:Y:S01]  /*6f50*/  CS2R R16, SRZ ;  /* 0x0000000000107805 */ /* 0x000fe2000001ff00 */
[----:B------:R-:W-:Y:S01]  /*6f60*/  CS2R R14, SRZ ;  /* 0x00000000000e7805 */ /* 0x000fe2000001ff00 */
[----:B------:R-:W-:Y:S01]  /*6f70*/  LEA.HI R2, R0, R0, RZ, 0x1 ;  /* 0x0000000000027211 */ /* 0x000fe200078f08ff */
[----:B------:R-:W-:Y:S01]  /*6f80*/  CS2R R12, SRZ ;  /* 0x00000000000c7805 */ /* 0x000fe2000001ff00 */
[----:B------:R-:W-:Y:S01]  /*6f90*/  CS2R R10, SRZ ;  /* 0x00000000000a7805 */ /* 0x000fe2000001ff00 */
[----:B------:R-:W-:Y:S01]  /*6fa0*/  CS2R R8, SRZ ;  /* 0x0000000000087805 */ /* 0x000fe2000001ff00 */
[----:B------:R-:W-:Y:S01]  /*6fb0*/  LOP3.LUT R5, R2, 0xfffffe, RZ, 0xc0, !PT ;  /* 0x00fffffe02057812 */ /* 0x000fe200078ec0ff */
[----:B------:R-:W-:Y:S01]  /*6fc0*/  CS2R R6, SRZ ;  /* 0x0000000000067805 */ /* 0x000fe2000001ff00 */
[----:B------:R-:W-:Y:S01]  /*6fd0*/  CS2R R2, SRZ ;  /* 0x0000000000027805 */ /* 0x000fe2000001ff00 */
[----:B------:R-:W-:Y:S01]  /*6fe0*/  UMOV UR5, URZ ;  /* 0x0000003f00057c82 */ /* 0x000fe20008000000 */
[----:B------:R-:W-:Y:S01]  /*6ff0*/  IADD3 R0, R0, -R5, RZ ;  /* 0x8000000500007210 */ /* 0x000fe20007ffe0ff */
[----:B------:R-:W-:Y:S01]  /*7000*/  UMOV UR6, URZ ;  /* 0x0000003f00067c82 */ /* 0x000fe20008000000 */
[----:B------:R-:W-:-:S02]  /*7010*/  CS2R R4, SRZ ;  /* 0x0000000000047805 */ /* 0x000fc4000001ff00 */
.L_x_2933:
[----:B------:R-:W-:Y:S01]  /*7020*/  IMAD R64, R154, c[0x0][0x180], RZ ;  /* 0x000060009a407a24 */ /* 0x000fe200078e02ff */
[----:B------:R-:W-:Y:S01]  /*7030*/  SHF.R.S32.HI R172, RZ, 0x1f, R3 ;  /* 0x0000001fffac7819 */ /* 0x000fe20000011403 */
[----:B------:R-:W-:Y:S01]  /*7040*/  IMAD.WIDE.U32 R136, R161, c[0x0][0x180], RZ ;  /* 0x00006000a1887a25 */ /* 0x000fe200078e00ff */
[----:B------:R-:W-:-:S02]  /*7050*/  PRMT R158, RZ, 0x7610, R158 ;  /* 0x00007610ff9e7816 */ /* 0x000fc4000000009e */
[----:B------:R-:W-:Y:S01]  /*7060*/  PRMT R163, RZ, 0x7610, R163 ;  /* 0x00007610ffa37816 */ /* 0x000fe200000000a3 */
[----:B------:R-:W-:Y:S01]  /*7070*/  IMAD R65, R161, c[0x0][0x184], R64 ;  /* 0x00006100a1417a24 */ /* 0x000fe200078e0240 */
[----:B------:R-:W-:Y:S01]  /*7080*/  PRMT R160, RZ, 0x7610, R160 ;  /* 0x00007610ffa07816 */ /* 0x000fe200000000a0 */
[C---:B------:R-:W-:Y:S01]  /*7090*/  IMAD R132, R172.reuse, c[0x0][0x1c0], RZ ;  /* 0x00007000ac847a24 */ /* 0x040fe200078e02ff */
[----:B------:R-:W-:Y:S01]  /*70a0*/  PRMT R165, RZ, 0x7610, R165 ;  /* 0x00007610ffa57816 */ /* 0x000fe200000000a5 */
[----:B------:R-:W-:Y:S01]  /*70b0*/  IMAD R64, R172, c[0x0][0x188], RZ ;  /* 0x00006200ac407a24 */ /* 0x000fe200078e02ff */
[----:B------:R-:W-:Y:S01]  /*70c0*/  IADD3 R137, R137, R65, RZ ;  /* 0x0000004189897210 */ /* 0x000fe20007ffe0ff */
[C---:B------:R-:W-:Y:S01]  /*70d0*/  IMAD.WIDE.U32 R66, R3.reuse, c[0x0][0x1c0], R116 ;  /* 0x0000700003427a25 */ /* 0x040fe200078e0074 */
[----:B------:R-:W-:Y:S02]  /*70e0*/  PRMT R162, RZ, 0x7610, R162 ;  /* 0x00007610ffa27816 */ /* 0x000fe400000000a2 */
[----:B------:R-:W-:Y:S01]  /*70f0*/  PRMT R167, RZ, 0x7610, R167 ;  /* 0x00007610ffa77816 */ /* 0x000fe200000000a7 */
[----:B------:R-:W-:-:S02]  /*7100*/  IMAD R65, R3, c[0x0][0x1c4], R132 ;  /* 0x0000710003417a24 */ /* 0x000fc400078e0284 */
[C---:B------:R-:W-:Y:S01]  /*7110*/  IMAD R133, R3.reuse, c[0x0][0x18c], R64 ;  /* 0x0000630003857a24 */ /* 0x040fe200078e0240 */
[----:B------:R-:W-:Y:S01]  /*7120*/  LEA R64, P1, R66, R148, 0x1 ;  /* 0x0000009442407211 */ /* 0x000fe200078208ff */
[----:B------:R-:W-:Y:S01]  /*7130*/  IMAD.WIDE.U32 R136, R3, c[0x0][0x188], R136 ;  /* 0x0000620003887a25 */ /* 0x000fe200078e0088 */
[----:B------:R-:W-:-:S04]  /*7140*/  IADD3 R65, R67, R65, RZ ;  /* 0x0000004143417210 */ /* 0x000fc80007ffe0ff */
[----:B------:R-:W-:Y:S02]  /*7150*/  LEA.HI.X R65, R66, R146, R65, 0x1, P1 ;  /* 0x0000009242417211 */ /* 0x000fe400008f0c41 */
[----:B------:R-:W-:Y:S02]  /*7160*/  IADD3 R66, -R124, c[0x0][0x168], RZ ;  /* 0x00005a007c427a10 */ /* 0x000fe40007ffe1ff */
[----:B------:R-:W-:Y:S02]  /*7170*/  IADD3 R67, R137, R133, RZ ;  /* 0x0000008589437210 */ /* 0x000fe40007ffe0ff */
[-C--:B------:R-:W-:Y:S02]  /*7180*/  ISETP.GE.AND P1, PT, R116, R66.reuse, PT ;  /* 0x000000427400720c */ /* 0x080fe40003f26270 */
[----:B------:R-:W-:Y:S02]  /*7190*/  ISETP.GE.AND P2, PT, R141, R66, PT ;  /* 0x000000428d00720c */ /* 0x000fe40003f46270 */
[----:B------:R-:W-:-:S02]  /*71a0*/  LEA R132, P0, R136, c[0x0][0x220], 0x2 ;  /* 0x0000880088847a11 */ /* 0x000fc400078010ff */
[-C--:B------:R-:W-:Y:S02]  /*71b0*/  ISETP.GE.AND P3, PT, R140, R66.reuse, PT ;  /* 0x000000428c00720c */ /* 0x080fe40003f66270 */
[-C--:B------:R-:W-:Y:S02]  /*71c0*/  ISETP.GE.AND P4, PT, R139, R66.reuse, PT ;  /* 0x000000428b00720c */ /* 0x080fe40003f86270 */
[----:B------:R-:W-:Y:S02]  /*71d0*/  LEA.HI.X R133, R136, c[0x0][0x224], R67, 0x2, P0 ;  /* 0x0000890088857a11 */ /* 0x000fe400000f1443 */
[----:B------:R-:W-:Y:S02]  /*71e0*/  PRMT R136, RZ, 0x7610, R136 ;  /* 0x00007610ff887816 */ /* 0x000fe40000000088 */
[----:B------:R-:W-:Y:S01]  /*71f0*/  PRMT R137, RZ, 0x7610, R137 ;  /* 0x00007610ff897816 */ /* 0x000fe20000000089 */
[----:B------:R0:W2:Y:S01]  /*7200*/  LDG.E R156, [R132.64] ;  /* 0x0000000a849c7981 */ /* 0x0000a2000c1e1900 */
[----:B------:R-:W-:-:S02]  /*7210*/  ISETP.GE.AND P5, PT, R138, R66, PT ;  /* 0x000000428a00720c */ /* 0x000fc40003fa6270 */
[-C--:B------:R-:W-:Y:S01]  /*7220*/  ISETP.GE.AND P0, PT, R135, R66.reuse, PT ;  /* 0x000000428700720c */ /* 0x080fe20003f06270 */
[----:B------:R1:W3:Y:S01]  /*7230*/  @!P1 LDG.E.U16 R136, [R64.64] ;  /* 0x0000000a40889981 */ /* 0x0002e2000c1e1500 */
[----:B------:R-:W-:-:S03]  /*7240*/  ISETP.GE.AND P1, PT, R134, R66, PT ;  /* 0x000000428600720c */ /* 0x000fc60003f26270 */
[----:B------:R1:W4:Y:S01]  /*7250*/  @!P2 LDG.E.U16 R137, [R64.64+0x40] ;  /* 0x0000400a4089a981 */ /* 0x000322000c1e1500 */
[----:B------:R-:W-:-:S03]  /*7260*/  ISETP.GE.AND P2, PT, R131, R66, PT ;  /* 0x000000428300720c */ /* 0x000fc60003f46270 */
[----:B------:R1:W4:Y:S01]  /*7270*/  @!P3 LDG.E.U16 R158, [R64.64+0x80] ;  /* 0x0000800a409eb981 */ /* 0x000322000c1e1500 */
[----:B------:R-:W-:-:S03]  /*7280*/  ISETP.GE.AND P3, PT, R130, R66, PT ;  /* 0x000000428200720c */ /* 0x000fc60003f66270 */
        /* <DEDUP_REMOVED lines=36> */
[----:B-1----:R-:W-:-:S04]  /*74d0*/  LEA R64, P0, R66, c[0x0][0x228], 0x2 ;  /* 0x00008a0042407a11 */ /* 0x002fc800078010ff */
[----:B------:R-:W-:Y:S02]  /*74e0*/  LEA.HI.X R65, R66, c[0x0][0x22c], R67, 0x2, P0 ;  /* 0x00008b0042417a11 */ /* 0x000fe400000f1443 */
[----:B------:R-:W-:-:S03]  /*74f0*/  ISETP.NE.AND P1, PT, R149, RZ, PT ;  /* 0x000000ff9500720c */ /* 0x000fc60003f25270 */
[----:B------:R1:W5:Y:S01]  /*7500*/  LDG.E R181, [R64.64] ;  /* 0x0000000a40b57981 */ /* 0x000362000c1e1900 */
[----:B------:R-:W-:Y:S01]  /*7510*/  ISETP.GE.AND P0, PT, R108, 0x2, PT ;  /* 0x000000026c00780c */ /* 0x000fe20003f06270 */
[----:B-1----:R-:W-:-:S08]  /*7520*/  IMAD R64, R0, 0x100, R3 ;  /* 0x0000010000407824 */ /* 0x002fd000078e0203 */
[----:B------:R-:W-:-:S04]  /*7530*/  @P1 IADD3 R64, R149, 0x200, RZ ;  /* 0x0000020095401810 */ /* 0x000fc80007ffe0ff */
[----:B------:R-:W-:Y:S02]  /*7540*/  SHF.L.U32 R67, R64, 0x2, RZ ;  /* 0x0000000240437819 */ /* 0x000fe400000006ff */
[----:B------:R-:W-:Y:S01]  /*7550*/  ISETP.NE.OR P0, PT, R143, RZ, !P0 ;  /* 0x000000ff8f00720c */ /* 0x000fe20004705670 */
[----:B0-----:R-:W-:Y:S01]  /*7560*/  HFMA2.MMA R133, -RZ, RZ, 0, 0 ;  /* 0x00000000ff857435 */ /* 0x001fe200000001ff */
[----:B------:R-:W-:Y:S02]  /*7570*/  HADD2.F32 R225, -RZ, R88.H0_H0 ;  /* 0x20000058ffe17230 */ /* 0x000fe40000004100 */
[----:B------:R-:W-:-:S09]  /*7580*/  HADD2.F32 R208, -RZ, R87.H0_H0 ;  /* 0x20000057ffd07230 */ /* 0x000fd20000004100 */
[----:B------:R-:W-:-:S05]  /*7590*/  @!P0 IADD3 R132, R108, -0x2, RZ ;  /* 0xfffffffe6c848810 */ /* 0x000fca0007ffe0ff */
[----:B------:R-:W-:Y:S01]  /*75a0*/  @!P0 IMAD R65, R132, c[0x0][0x16c], R3 ;  /* 0x00005b0084418a24 */ /* 0x000fe200078e0203 */
[----:B------:R-:W-:Y:S01]  /*75b0*/  MOV R132, 0x3f800000 ;  /* 0x3f80000000847802 */ /* 0x000fe20000000f00 */
[----:B------:R-:W-:Y:S02]  /*75c0*/  HADD2.F32 R205, -RZ, R86.H0_H0 ;  /* 0x20000056ffcd7230 */ /* 0x000fe40000004100 */
[----:B------:R-:W-:-:S04]  /*75d0*/  @!P0 IMAD.WIDE R64, R65, 0x8, R122 ;  /* 0x0000000841408825 */ /* 0x000fc800078e027a */
[----:B------:R-:W-:Y:S02]  /*75e0*/  FMUL.FTZ R225, R225, R70 ;  /* 0x00000046e1e17220 */ /* 0x000fe40000410000 */
[----:B------:R-:W-:Y:S02]  /*75f0*/  FMUL.FTZ R208, R208, R69 ;  /* 0x00000045d0d07220 */ /* 0x000fe40000410000 */
[----:B------:R-:W-:Y:S01]  /*7600*/  FMUL.FTZ R205, R205, R68 ;  /* 0x00000044cdcd7220 */ /* 0x000fe20000410000 */
[----:B------:R-:W-:-:S05]  /*7610*/  HADD2.F32 R203, -RZ, R84.H0_H0 ;  /* 0x20000054ffcb7230 */ /* 0x000fca0000004100 */
[----:B------:R-:W-:Y:S01]  /*7620*/  FMUL.FTZ R203, R203, R62 ;  /* 0x0000003ecbcb7220 */ /* 0x000fe20000410000 */
[----:B------:R-:W-:Y:S02]  /*7630*/  HADD2.F32 R172, -RZ, R81.H0_H0 ;  /* 0x20000051ffac7230 */ /* 0x000fe40000004100 */
[----:B------:R-:W-:-:S03]  /*7640*/  HADD2.F32 R182, -RZ, R79.H0_H0 ;  /* 0x2000004fffb67230 */ /* 0x000fc60000004100 */
[----:B------:R-:W-:Y:S02]  /*7650*/  FMUL.FTZ R199, R172, R59 ;  /* 0x0000003bacc77220 */ /* 0x000fe40000410000 */
[----:B------:R-:W-:Y:S01]  /*7660*/  FMUL.FTZ R197, R182, R57 ;  /* 0x00000039b6c57220 */ /* 0x000fe20000410000 */
[----:B------:R-:W-:Y:S02]  /*7670*/  HADD2.F32 R184, -RZ, R77.H0_H0 ;  /* 0x2000004dffb87230 */ /* 0x000fe40000004100 */
[----:B------:R-:W-:-:S03]  /*7680*/  HADD2.F32 R186, -RZ, R75.H0_H0 ;  /* 0x2000004bffba7230 */ /* 0x000fc60000004100 */
[----:B------:R-:W-:Y:S02]  /*7690*/  FMUL.FTZ R217, R184, R55 ;  /* 0x00000037b8d97220 */ /* 0x000fe40000410000 */
[----:B------:R-:W-:Y:S01]  /*76a0*/  FMUL.FTZ R219, R186, R53 ;  /* 0x00000035badb7220 */ /* 0x000fe20000410000 */
[----:B------:R-:W-:Y:S01]  /*76b0*/  BSSY B0, `(.L_x_2886) ;  /* 0x0000080000007945 */ /* 0x000fe20003800000 */
[----:B------:R-:W-:Y:S01]  /*76c0*/  ISETP.GT.U32.AND P2, PT, R149, 0x1f, PT ;  /* 0x0000001f9500780c */ /* 0x000fe20003f44070 */
[----:B--2---:R-:W-:-:S04]  /*76d0*/  FMUL.FTZ R66, R156, 1.4426950216293334961 ;  /* 0x3fb8aa3b9c427820 */ /* 0x004fc80000410000 */
[----:B------:R-:W-:Y:S01]  /*76e0*/  FMUL.FTZ R210, R66, R70 ;  /* 0x0000004642d27220 */ /* 0x000fe20000410000 */
[----:B---3--:R-:W-:Y:S04]  /*76f0*/  STS.U16 [R107], R136 ;  /* 0x000000886b007388 */ /* 0x008fe80000000400 */
[----:B----4-:R-:W-:Y:S01]  /*7700*/  STS.U16 [R106+0x40], R137 ;  /* 0x000040896a007388 */ /* 0x010fe20000000400 */
[----:B------:R-:W0:Y:S03]  /*7710*/  MUFU.EX2 R210, R210 ;  /* 0x000000d200d27308 */ /* 0x000e260000000800 */
        /* <DEDUP_REMOVED lines=22> */
[----:B------:R-:W2:Y:S04]  /*7880*/  LDS.U16 R207, [R89+0xe] ;  /* 0x00000e0059cf7984 */ /* 0x000ea80000000400 */
[----:B------:R-:W3:Y:S04]  /*7890*/  LDS.U16 R212, [R89+0x10] ;  /* 0x0000100059d47984 */ /* 0x000ee80000000400 */
[----:B------:R-:W3:Y:S04]  /*78a0*/  LDS.U16 R137, [R89+0x12] ;  /* 0x0000120059897984 */ /* 0x000ee80000000400 */
[----:B------:R-:W3:Y:S04]  /*78b0*/  LDS.U16 R198, [R89+0x14] ;  /* 0x0000140059c67984 */ /* 0x000ee80000000400 */
[----:B------:R-:W3:Y:S04]  /*78c0*/  LDS.U16 R136, [R89+0x16] ;  /* 0x0000160059887984 */ /* 0x000ee80000000400 */
[----:B------:R-:W3:Y:S04]  /*78d0*/  LDS.U16 R196, [R89+0x18] ;  /* 0x0000180059c47984 */ /* 0x000ee80000000400 */
[----:B------:R-:W3:Y:S04]  /*78e0*/  LDS.U16 R192, [R89+0x1a] ;  /* 0x00001a0059c07984 */ /* 0x000ee80000000400 */
[----:B------:R-:W4:Y:S04]  /*78f0*/  LDS.U16 R168, [R89+0x1c] ;  /* 0x00001c0059a87984 */ /* 0x000f280000000400 */
[----:B------:R-:W4:Y:S04]  /*7900*/  LDS.U16 R166, [R89+0x1e] ;  /* 0x00001e0059a67984 */ /* 0x000f280000000400 */
[----:B0-----:R0:W-:Y:S01]  /*7910*/  STS [R67+0x1d10], R210 ;  /* 0x001d10d243007388 */ /* 0x0011e20000000800 */
[----:B-1----:R-:W-:-:S03]  /*7920*/  FMUL.FTZ R163, R66, R69 ;  /* 0x0000004542a37220 */ /* 0x002fc60000410000 */
[----:B------:R-:W-:Y:S01]  /*7930*/  BAR.SYNC.DEFER_BLOCKING 0x0 ;  /* 0x0000000000007b1d */ /* 0x000fe20000010000 */
[C---:B--2---:R-:W-:Y:S02]  /*7940*/  FMUL.FTZ R162, R66.reuse, R68 ;  /* 0x0000004442a27220 */ /* 0x044fe40000410000 */
[----:B------:R-:W-:-:S03]  /*7950*/  FMUL.FTZ R160, R66, R63 ;  /* 0x0000003f42a07220 */ /* 0x000fc60000410000 */
[----:B------:R-:W1:Y:S01]  /*7960*/  MUFU.EX2 R163, R163 ;  /* 0x000000a300a37308 */ /* 0x000e620000000800 */
[----:B------:R-:W-:-:S07]  /*7970*/  FMUL.FTZ R158, R66, R62 ;  /* 0x0000003e429e7220 */ /* 0x000fce0000410000 */
[----:B------:R-:W2:Y:S01]  /*7980*/  MUFU.EX2 R162, R162 ;  /* 0x000000a200a27308 */ /* 0x000ea20000000800 */
[----:B------:R-:W-:-:S07]  /*7990*/  FMUL.FTZ R180, R66, R61 ;  /* 0x0000003d42b47220 */ /* 0x000fce0000410000 */
[----:B------:R-:W0:Y:S01]  /*79a0*/  MUFU.EX2 R160, R160 ;  /* 0x000000a000a07308 */ /* 0x000e220000000800 */
[----:B------:R-:W-:Y:S01]  /*79b0*/  FMUL.FTZ R179, R66, R60 ;  /* 0x0000003c42b37220 */ /* 0x000fe20000410000 */
[----:B------:R1:W5:Y:S01]  /*79c0*/  @!P0 LDG.E.64 R132, [R64.64] ;  /* 0x0000000a40848981 */ /* 0x000362000c1e1b00 */
[----:B---3--:R-:W-:-:S05]  /*79d0*/  HADD2.F32 R164, -RZ, R85.H0_H0 ;  /* 0x20000055ffa47230 */ /* 0x008fca0000004100 */
[----:B------:R-:W3:Y:S01]  /*79e0*/  MUFU.EX2 R158, R158 ;  /* 0x0000009e009e7308 */ /* 0x000ee20000000800 */
[----:B------:R-:W-:Y:S02]  /*79f0*/  FMUL.FTZ R178, R66, R59 ;  /* 0x0000003b42b27220 */ /* 0x000fe40000410000 */
[-C--:B-1----:R-:W-:Y:S02]  /*7a00*/  FMUL.FTZ R65, R210, R163.reuse ;  /* 0x000000a3d2417220 */ /* 0x082fe40000410000 */
[----:B------:R-:W-:-:S03]  /*7a10*/  FFMA.FTZ R64, R225, R163, R208 ;  /* 0x000000a3e1407223 */ /* 0x000fc600000100d0 */
[----:B------:R-:W1:Y:S01]  /*7a20*/  MUFU.EX2 R180, R180 ;  /* 0x000000b400b47308 */ /* 0x000e620000000800 */
[----:B--2---:R-:W-:Y:S02]  /*7a30*/  FMUL.FTZ R65, R162, R65 ;  /* 0x00000041a2417220 */ /* 0x004fe40000410000 */
[----:B------:R-:W-:Y:S02]  /*7a40*/  FMUL.FTZ R223, R164, R63 ;  /* 0x0000003fa4df7220 */ /* 0x000fe40000410000 */
[----:B------:R-:W-:-:S03]  /*7a50*/  FFMA.FTZ R64, R162, R64, R205 ;  /* 0x00000040a2407223 */ /* 0x000fc600000100cd */
[----:B------:R-:W2:Y:S01]  /*7a60*/  MUFU.EX2 R179, R179 ;  /* 0x000000b300b37308 */ /* 0x000ea20000000800 */
[----:B------:R-:W-:Y:S01]  /*7a70*/  FMUL.FTZ R177, R66, R58 ;  /* 0x0000003a42b17220 */ /* 0x000fe20000410000 */
[----:B------:R-:W-:Y:S01]  /*7a80*/  ISETP.NE.AND P0, PT, R149, 0x3f, PT ;  /* 0x0000003f9500780c */ /* 0x000fe20003f05270 */
[----:B----4-:R-:W-:Y:S01]  /*7a90*/  HADD2.F32 R170, -RZ, R83.H0_H0 ;  /* 0x20000053ffaa7230 */ /* 0x010fe20000004100 */
[C---:B0-----:R-:W-:Y:S02]  /*7aa0*/  FMUL.FTZ R65, R160.reuse, R65 ;  /* 0x00000041a0417220 */ /* 0x041fe40000410000 */
[----:B------:R-:W-:Y:S02]  /*7ab0*/  FFMA.FTZ R64, R160, R64, R223 ;  /* 0x00000040a0407223 */ /* 0x000fe400000100df */
[----:B------:R-:W0:Y:S01]  /*7ac0*/  MUFU.EX2 R178, R178 ;  /* 0x000000b200b27308 */ /* 0x000e220000000800 */
[----:B------:R-:W-:Y:S01]  /*7ad0*/  FMUL.FTZ R176, R66, R57 ;  /* 0x0000003942b07220 */ /* 0x000fe20000410000 */
[----:B------:R-:W-:Y:S01]  /*7ae0*/  HADD2.F32 R67, -RZ, R82.H0_H0 ;  /* 0x20000052ff437230 */ /* 0x000fe20000004100 */
[----:B---3--:R-:W-:-:S02]  /*7af0*/  FMUL.FTZ R65, R158, R65 ;  /* 0x000000419e417220 */ /* 0x008fc40000410000 */
[----:B------:R-:W-:Y:S02]  /*7b00*/  FMUL.FTZ R201, R170, R61 ;  /* 0x0000003daac97220 */ /* 0x000fe40000410000 */
[----:B------:R-:W-:Y:S01]  /*7b10*/  FFMA.FTZ R64, R158, R64, R203 ;  /* 0x000000409e407223 */ /* 0x000fe200000100cb */
[----:B------:R-:W3:Y:S01]  /*7b20*/  MUFU.EX2 R177, R177 ;  /* 0x000000b100b17308 */ /* 0x000ee20000000800 */
[C---:B------:R-:W-:Y:S02]  /*7b30*/  FMUL.FTZ R175, R66.reuse, R56 ;  /* 0x0000003842af7220 */ /* 0x040fe40000410000 */
[----:B------:R-:W-:Y:S01]  /*7b40*/  FMUL.FTZ R174, R66, R55 ;  /* 0x0000003742ae7220 */ /* 0x000fe20000410000 */
[----:B------:R-:W-:Y:S01]  /*7b50*/  HADD2.F32 R165, -RZ, R80.H0_H0 ;  /* 0x20000050ffa57230 */ /* 0x000fe20000004100 */
[C---:B-1----:R-:W-:Y:S01]  /*7b60*/  FMUL.FTZ R164, R180.reuse, R65 ;  /* 0x00000041b4a47220 */ /* 0x042fe20000410000 */
[----:B------:R1:W4:Y:S01]  /*7b70*/  @P0 LDS R183, [R149.X4+0x2514] ;  /* 0x0025140095b70984 */ /* 0x0003220000004800 */
[----:B------:R-:W-:Y:S01]  /*7b80*/  FMUL.FTZ R202, R67, R60 ;  /* 0x0000003c43ca7220 */ /* 0x000fe20000410000 */
[----:B------:R-:W1:Y:S01]  /*7b90*/  MUFU.EX2 R176, R176 ;  /* 0x000000b000b07308 */ /* 0x000e620000000800 */
[----:B------:R-:W-:-:S02]  /*7ba0*/  FFMA.FTZ R64, R180, R64, R201 ;  /* 0x00000040b4407223 */ /* 0x000fc400000100c9 */
[C---:B--2---:R-:W-:Y:S02]  /*7bb0*/  FMUL.FTZ R65, R179.reuse, R164 ;  /* 0x000000a4b3417220 */ /* 0x044fe40000410000 */
[----:B------:R-:W-:-:S03]  /*7bc0*/  FFMA.FTZ R64, R179, R64, R202 ;  /* 0x00000040b3407223 */ /* 0x000fc600000100ca */
[----:B------:R-:W2:Y:S01]  /*7bd0*/  MUFU.EX2 R175, R175 ;  /* 0x000000af00af7308 */ /* 0x000ea20000000800 */
[----:B------:R-:W-:Y:S02]  /*7be0*/  FMUL.FTZ R173, R66, R54 ;  /* 0x0000003642ad7220 */ /* 0x000fe40000410000 */
[C---:B0-----:R-:W-:Y:S02]  /*7bf0*/  FMUL.FTZ R164, R178.reuse, R65 ;  /* 0x00000041b2a47220 */ /* 0x041fe40000410000 */
[----:B------:R-:W-:Y:S02]  /*7c00*/  FMUL.FTZ R200, R165, R58 ;  /* 0x0000003aa5c87220 */ /* 0x000fe40000410000 */
[----:B------:R-:W-:Y:S01]  /*7c10*/  FFMA.FTZ R64, R178, R64, R199 ;  /* 0x00000040b2407223 */ /* 0x000fe200000100c7 */
[----:B------:R-:W0:Y:S01]  /*7c20*/  MUFU.EX2 R174, R174 ;  /* 0x000000ae00ae7308 */ /* 0x000e220000000800 */
[----:B------:R-:W-:Y:S01]  /*7c30*/  FMUL.FTZ R172, R66, R53 ;  /* 0x0000003542ac7220 */ /* 0x000fe20000410000 */
[----:B------:R-:W-:Y:S01]  /*7c40*/  HADD2.F32 R167, -RZ, R78.H0_H0 ;  /* 0x2000004effa77230 */ /* 0x000fe20000004100 */
[----:B---3--:R-:W-:-:S02]  /*7c50*/  FMUL.FTZ R65, R177, R164 ;  /* 0x000000a4b1417220 */ /* 0x008fc40000410000 */
[----:B------:R-:W-:-:S03]  /*7c60*/  FFMA.FTZ R64, R177, R64, R200 ;  /* 0x00000040b1407223 */ /* 0x000fc600000100c8 */
[----:B------:R-:W3:Y:S01]  /*7c70*/  MUFU.EX2 R173, R173 ;  /* 0x000000ad00ad7308 */ /* 0x000ee20000000800 */
[----:B------:R-:W-:Y:S02]  /*7c80*/  FMUL.FTZ R171, R66, R52 ;  /* 0x0000003442ab7220 */ /* 0x000fe40000410000 */
[C---:B-1----:R-:W-:Y:S02]  /*7c90*/  FMUL.FTZ R164, R176.reuse, R65 ;  /* 0x00000041b0a47220 */ /* 0x042fe40000410000 */
[----:B------:R-:W-:Y:S02]  /*7ca0*/  FMUL.FTZ R220, R167, R56 ;  /* 0x00000038a7dc7220 */ /* 0x000fe40000410000 */
[----:B------:R-:W-:Y:S01]  /*7cb0*/  FFMA.FTZ R64, R176, R64, R197 ;  /* 0x00000040b0407223 */ /* 0x000fe200000100c5 */
[----:B------:R-:W1:Y:S01]  /*7cc0*/  MUFU.EX2 R172, R172 ;  /* 0x000000ac00ac7308 */ /* 0x000e620000000800 */
[----:B------:R-:W-:Y:S01]  /*7cd0*/  FMUL.FTZ R170, R66, R51 ;  /* 0x0000003342aa7220 */ /* 0x000fe20000410000 */
[----:B------:R-:W-:Y:S01]  /*7ce0*/  HADD2.F32 R169, -RZ, R76.H0_H0 ;  /* 0x2000004cffa97230 */ /* 0x000fe20000004100 */
[----:B--2---:R-:W-:-:S02]  /*7cf0*/  FMUL.FTZ R65, R175, R164 ;  /* 0x000000a4af417220 */ /* 0x004fc40000410000 */
[----:B------:R-:W-:-:S03]  /*7d00*/  FFMA.FTZ R64, R175, R64, R220 ;  /* 0x00000040af407223 */ /* 0x000fc600000100dc */
[----:B------:R-:W2:Y:S01]  /*7d10*/  MUFU.EX2 R171, R171 ;  /* 0x000000ab00ab7308 */ /* 0x000ea20000000800 */
[C---:B0-----:R-:W-:Y:S02]  /*7d20*/  FMUL.FTZ R66, R174.reuse, R65 ;  /* 0x00000041ae427220 */ /* 0x041fe40000410000 */
[----:B------:R-:W-:Y:S02]  /*7d30*/  FMUL.FTZ R224, R169, R54 ;  /* 0x00000036a9e07220 */ /* 0x000fe40000410000 */
[----:B------:R-:W-:-:S03]  /*7d40*/  FFMA.FTZ R64, R174, R64, R217 ;  /* 0x00000040ae407223 */ /* 0x000fc600000100d9 */
[----:B------:R-:W0:Y:S01]  /*7d50*/  MUFU.EX2 R170, R170 ;  /* 0x000000aa00aa7308 */ /* 0x000e220000000800 */
[----:B------:R-:W-:Y:S01]  /*7d60*/  HADD2.F32 R67, -RZ, R74.H0_H0 ;  /* 0x2000004aff437230 */ /* 0x000fe20000004100 */
[C---:B---3--:R-:W-:Y:S02]  /*7d70*/  FMUL.FTZ R65, R173.reuse, R66 ;  /* 0x00000042ad417220 */ /* 0x048fe40000410000 */
[----:B------:R-:W-:Y:S01]  /*7d80*/  FFMA.FTZ R64, R173, R64, R224 ;  /* 0x00000040ad407223 */ /* 0x000fe200000100e0 */
[----:B------:R-:W-:Y:S01]  /*7d90*/  HADD2.F32 R164, -RZ, R73.H0_H0 ;  /* 0x20000049ffa47230 */ /* 0x000fe20000004100 */
[C---:B-1----:R-:W-:Y:S02]  /*7da0*/  FMUL.FTZ R66, R172.reuse, R65 ;  /* 0x00000041ac427220 */ /* 0x042fe40000410000 */
[----:B------:R-:W-:Y:S02]  /*7db0*/  FMUL.FTZ R222, R67, R52 ;  /* 0x0000003443de7220 */ /* 0x000fe40000410000 */
[----:B------:R-:W-:-:S02]  /*7dc0*/  FFMA.FTZ R64, R172, R64, R219 ;  /* 0x00000040ac407223 */ /* 0x000fc400000100db */
[C---:B--2---:R-:W-:Y:S02]  /*7dd0*/  FMUL.FTZ R65, R171.reuse, R66 ;  /* 0x00000042ab417220 */ /* 0x044fe40000410000 */
[----:B------:R-:W-:Y:S02]  /*7de0*/  FMUL.FTZ R221, R164, R51 ;  /* 0x00000033a4dd7220 */ /* 0x000fe40000410000 */
[----:B------:R-:W-:Y:S02]  /*7df0*/  FFMA.FTZ R66, R171, R64, R222 ;  /* 0x00000040ab427223 */ /* 0x000fe400000100de */
[C---:B0-----:R-:W-:Y:S02]  /*7e00*/  FMUL.FTZ R64, R170.reuse, R65 ;  /* 0x00000041aa407220 */ /* 0x041fe40000410000 */
[----:B------:R-:W-:Y:S01]  /*7e10*/  FFMA.FTZ R65, R170, R66, R221 ;  /* 0x00000042aa417223 */ /* 0x000fe200000100dd */
[----:B------:R-:W-:Y:S05]  /*7e20*/  @P0 BRA `(.L_x_2887) ;  /* 0x0000008000000947 */ /* 0x000fea0003800000 */
[----:B----4-:R-:W-:Y:S02]  /*7e30*/  ISETP.NE.AND P0, PT, R108, c[0x0][0x174], PT ;  /* 0x00005d006c007a0c */ /* 0x010fe40003f05270 */
[----:B------:R-:W-:-:S11]  /*7e40*/  MOV R183, 0x3f800000 ;  /* 0x3f80000000b77802 */ /* 0x000fd60000000f00 */
[----:B------:R-:W-:-:S04]  /*7e50*/  @P0 IADD3 R67, -R144, c[0x0][0x174], RZ ;  /* 0x00005d0090430a10 */ /* 0x000fc80007ffe1ff */
[----:B------:R-:W-:-:S04]  /*7e60*/  @P0 LEA.HI R66, R67, R67, RZ, 0x1 ;  /* 0x0000004343420211 */ /* 0x000fc800078f08ff */
[----:B------:R-:W-:-:S04]  /*7e70*/  @P0 LOP3.LUT R66, R66, 0xfffffe, RZ, 0xc0, !PT ;  /* 0x00fffffe42420812 */ /* 0x000fc800078ec0ff */
[----:B------:R-:W-:-:S05]  /*7e80*/  @P0 IADD3 R66, -R66, R67, RZ ;  /* 0x0000004342420210 */ /* 0x000fca0007ffe1ff */
[----:B------:R-:W-:-:S05]  /*7e90*/  @P0 IMAD R66, R66, 0x100, R3 ;  /* 0x0000010042420824 */ /* 0x000fca00078e0203 */
[----:B------:R0:W1:Y:S02]  /*7ea0*/  @P0 LDS R183, [R66.X4+0x1d10] ;  /* 0x001d100042b70984 */ /* 0x0000640000004800 */
.L_x_2887:
[----:B----4-:R-:W-:Y:S05]  /*7eb0*/  BSYNC B0 ;  /* 0x0000000000007941 */ /* 0x010fea0003800000 */
.L_x_2886:
[----:B------:R-:W-:Y:S01]  /*7ec0*/  HADD2.F32 R215, -RZ, R215.H0_H0 ;  /* 0x200000d7ffd77230 */ /* 0x000fe20000004100 */
[----:B------:R2:W-:Y:S01]  /*7ed0*/  STS.64 [R149.X8+0x1900], R64 ;  /* 0x0019004095007388 */ /* 0x0005e20000008a00 */
[----:B------:R-:W-:Y:S01]  /*7ee0*/  HADD2.F32 R213, -RZ, R213.H0_H0 ;  /* 0x200000d5ffd57230 */ /* 0x000fe20000004100 */
[----:B------:R-:W-:Y:S01]  /*7ef0*/  BSSY B0, `(.L_x_2888) ;  /* 0x000006d000007945 */ /* 0x000fe20003800000 */
[----:B------:R-:W-:Y:S02]  /*7f00*/  HADD2.F32 R218, -RZ, R218.H0_H0 ;  /* 0x200000daffda7230 */ /* 0x000fe40000004100 */
[----:B------:R-:W-:Y:S02]  /*7f10*/  HADD2.F32 R211, -RZ, R211.H0_H0 ;  /* 0x200000d3ffd37230 */ /* 0x000fe40000004100 */
[----:B------:R-:W-:Y:S01]  /*7f20*/  HADD2.F32 R216, -RZ, R216.H0_H0 ;  /* 0x200000d8ffd87230 */ /* 0x000fe20000004100 */
[C---:B-----5:R-:W-:Y:S01]  /*7f30*/  FMUL.FTZ R167, R181.reuse, R218 ;  /* 0x000000dab5a77220 */ /* 0x060fe20000410000 */
[----:B------:R-:W-:Y:S01]  /*7f40*/  HADD2.F32 R209, -RZ, R209.H0_H0 ;  /* 0x200000d1ffd17230 */ /* 0x000fe20000004100 */
[C---:B0-----:R-:W-:Y:S01]  /*7f50*/  FMUL.FTZ R66, R181.reuse, R211 ;  /* 0x000000d3b5427220 */ /* 0x041fe20000410000 */
        /* <DEDUP_REMOVED lines=21> */
[C---:B------:R-:W-:Y:S02]  /*80b0*/  FMUL.FTZ R190, R181.reuse, R192 ;  /* 0x000000c0b5be7220 */ /* 0x040fe40000410000 */
[C---:B------:R-:W-:Y:S02]  /*80c0*/  FMUL.FTZ R195, R181.reuse, R168 ;  /* 0x000000a8b5c37220 */ /* 0x040fe40000410000 */
        /* <DEDUP_REMOVED lines=24> */
.L_x_2945:
        /* <DEDUP_REMOVED lines=24> */
.L_x_2946:
[----:B------:R-:W-:Y:S02]  /*83d0*/  ISETP.GE.AND P0, PT, R145, 0x10, PT ;  /* 0x000000109100780c */ /* 0x000fe40003f06270 */
[----:B------:R-:W-:Y:S02]  /*83e0*/  MOV R230, R204 ;  /* 0x000000cc00e67202 */ /* 0x000fe40000000f00 */
[----:B------:R-:W-:-:S09]  /*83f0*/  MOV R229, R206 ;  /* 0x000000ce00e57202 */ /* 0x000fd20000000f00 */
[-C--:B--2---:R-:W-:Y:S02]  /*8400*/  @P0 FFMA.FTZ R230, R64, R229.reuse, R230 ;  /* 0x000000e540e60223 */ /* 0x084fe400000100e6 */
[----:B---3--:R-:W-:Y:S01]  /*8410*/  @P0 FMUL.FTZ R229, R226, R229 ;  /* 0x000000e5e2e50220 */ /* 0x008fe20000410000 */
[----:B------:R-:W-:Y:S05]  /*8420*/  BRA.CONV ~URZ, `(.L_x_2892) ;  /* 0x000000637f007947 */ /* 0x000fea000b800000 */
[----:B------:R-:W-:Y:S01]  /*8430*/  HFMA2.MMA R226, -RZ, RZ, 0, 1.847743988037109375e-06 ;  /* 0x0000001fffe27435 */ /* 0x000fe200000001ff */
[----:B0-----:R-:W-:Y:S01]  /*8440*/  MOV R67, R229 ;  /* 0x000000e500437202 */ /* 0x001fe20000000f00 */
[----:B------:R-:W-:Y:S01]  /*8450*/  IMAD.MOV.U32 R227, RZ, RZ, 0x1f ;  /* 0x0000001fffe37424 */ /* 0x000fe200078e00ff */
[----:B------:R-:W-:Y:S02]  /*8460*/  MOV R66, 0xffffffff ;  /* 0xffffffff00427802 */ /* 0x000fe40000000f00 */
[----:B------:R-:W-:Y:S02]  /*8470*/  MOV R64, 0x8490 ;  /* 0x0000849000407802 */ /* 0x000fe40000000f00 */
[----:B-1----:R-:W-:Y:S05]  /*8480*/  CALL.REL.NOINC `($__internal_118_$__cuda_sm70_shflsync_idx_p) ;  /* 0x00005a5000007944 */ /* 0x002fea0003c00000 */
.L_x_2892:
[----:B------:R-:W-:Y:S05]  /*8490*/  BRA.CONV ~URZ, `(.L_x_2893) ;  /* 0x000000637f007947 */ /* 0x000fea000b800000 */
[----:B0-----:R-:W-:Y:S01]  /*84a0*/  HFMA2.MMA R227, -RZ, RZ, 0, 1.847743988037109375e-06 ;  /* 0x0000001fffe37435 */ /* 0x001fe200000001ff */
[----:B------:R-:W-:Y:S01]  /*84b0*/  MOV R67, R230 ;  /* 0x000000e600437202 */ /* 0x000fe20000000f00 */
[----:B-1----:R-:W-:Y:S01]  /*84c0*/  IMAD.MOV.U32 R66, RZ, RZ, -0x1 ;  /* 0xffffffffff427424 */ /* 0x002fe200078e00ff */
[----:B------:R-:W-:-:S02]  /*84d0*/  MOV R226, 0x1f ;  /* 0x0000001f00e27802 */ /* 0x000fc40000000f00 */
[----:B------:R-:W-:Y:S02]  /*84e0*/  MOV R64, 0x8500 ;  /* 0x0000850000407802 */ /* 0x000fe40000000f00 */
[----:B------:R-:W-:Y:S05]  /*84f0*/  CALL.REL.NOINC `($__internal_118_$__cuda_sm70_shflsync_idx_p) ;  /* 0x000059e000007944 */ /* 0x000fea0003c00000 */
.L_x_2893:
[----:B------:R-:W-:Y:S05]  /*8500*/  BRA.DIV ~URZ, `(.L_x_2894) ;  /* 0x000050127f007947 */ /* 0x000fea000b800000 */
[----:B------:R-:W2:Y:S04]  /*8510*/  SHFL.IDX PT, R132, R132, RZ, 0x1f ;  /* 0x00001fff84847589 */ /* 0x000ea800000e0000 */
[----:B------:R3:W4:Y:S04]  /*8520*/  SHFL.IDX PT, R65, R133, RZ, 0x1f ;  /* 0x00001fff85417589 */ /* 0x00072800000e0000 */
[----:B------:R3:W0:Y:S04]  /*8530*/  SHFL.UP PT, R204, R229, 0x1, RZ ;  /* 0x04200000e5cc7989 */ /* 0x00062800000e00ff */
[----:B------:R3:W1:Y:S02]  /*8540*/  SHFL.UP PT, R206, R230, 0x1, RZ ;  /* 0x04200000e6ce7989 */ /* 0x00066400000e00ff */
.L_x_2947:
[----:B01----:R-:W0:Y:S01]  /*8550*/  LDS.64 R66, [R149.X16+0x1900] ;  /* 0x0019000095427984 */ /* 0x003e22000000ca00 */
[----:B--2---:R-:W-:Y:S01]  /*8560*/  MOV R64, R132 ;  /* 0x0000008400407202 */ /* 0x004fe20000000f00 */
[----:B----4-:R-:W-:-:S04]  /*8570*/  @P1 FFMA.FTZ R65, R65, R204, R206 ;  /* 0x000000cc41411223 */ /* 0x010fc800000100ce */
[----:B------:R-:W-:Y:S02]  /*8580*/  @P1 FMUL.FTZ R64, R64, R204 ;  /* 0x000000cc40401220 */ /* 0x000fe40000410000 */
[C---:B0-----:R-:W-:Y:S02]  /*8590*/  FFMA.FTZ R67, R66.reuse, R65, R67 ;  /* 0x0000004142437223 */ /* 0x041fe40000010043 */
[----:B------:R-:W-:-:S05]  /*85a0*/  FMUL.FTZ R66, R66, R64 ;  /* 0x0000004042427220 */ /* 0x000fca0000410000 */
[----:B------:R0:W-:Y:S02]  /*85b0*/  STS.128 [R149.X16+0x1900], R64 ;  /* 0x0019004095007388 */ /* 0x0001e4000000cc00 */
.L_x_2889:
[----:B------:R-:W-:Y:S05]  /*85c0*/  BSYNC B0 ;  /* 0x0000000000007941 */ /* 0x000fea0003800000 */
.L_x_2888:
[----:B------:R-:W-:Y:S01]  /*85d0*/  WARPSYNC 0xffffffff ;  /* 0xffffffff00007948 */ /* 0x000fe20003800000 */
[----:B------:R-:W-:Y:S01]  /*85e0*/  BAR.SYNC.DEFER_BLOCKING 0x0 ;  /* 0x0000000000007b1d */ /* 0x000fe20000010000 */
[----:B01----:R-:W-:Y:S01]  /*85f0*/  FMUL.FTZ R66, R170, R183 ;  /* 0x000000b7aa427220 */ /* 0x003fe20000410000 */
[----:B------:R-:W-:Y:S01]  /*8600*/  ISETP.GE.AND P0, PT, R108, c[0x0][0x174], PT ;  /* 0x00005d006c007a0c */ /* 0x000fe20003f06270 */
[----:B------:R-:W-:Y:S01]  /*8610*/  FFMA.FTZ R65, R170, R194, R195 ;  /* 0x000000c2aa417223 */ /* 0x000fe200000100c3 */
[----:B---3--:R-:W-:Y:S01]  /*8620*/  HFMA2.MMA R133, -RZ, RZ, 0, 0 ;  /* 0x00000000ff857435 */ /* 0x008fe200000001ff */
        /* <DEDUP_REMOVED lines=13> */
[----:B------:R-:W0:Y:S03]  /*8700*/  LDS R64, [R149.X8+0x1904] ;  /* 0x0019040095407984 */ /* 0x000e260000008800 */
[----:B------:R-:W-:Y:S01]  /*8710*/  FFMA.FTZ R65, R176, R65, R189 ;  /* 0x00000041b0417223 */ /* 0x000fe200000100bd */
[----:B------:R1:W2:Y:S01]  /*8720*/  @!P0 LDS.64 R132, [R3.X8+0x2610] ;  /* 0x0026100003848984 */ /* 0x0002a20000008a00 */
[----:B------:R-:W-:-:S02]  /*8730*/  ISETP.GT.U32.AND P0, PT, R149, 0x1f, PT ;  /* 0x0000001f9500780c */ /* 0x000fc40003f04070 */
[----:B------:R-:W-:-:S04]  /*8740*/  FFMA.FTZ R65, R177, R65, R184 ;  /* 0x00000041b1417223 */ /* 0x000fc800000100b8 */
[----:B------:R-:W-:-:S04]  /*8750*/  FFMA.FTZ R65, R178, R65, R187 ;  /* 0x00000041b2417223 */ /* 0x000fc800000100bb */
[----:B------:R-:W-:-:S04]  /*8760*/  FFMA.FTZ R65, R179, R65, R182 ;  /* 0x00000041b3417223 */ /* 0x000fc800000100b6 */
[----:B------:R-:W-:-:S04]  /*8770*/  FFMA.FTZ R65, R180, R65, R185 ;  /* 0x00000041b4417223 */ /* 0x000fc800000100b9 */
[----:B------:R-:W-:-:S04]  /*8780*/  FFMA.FTZ R65, R158, R65, R165 ;  /* 0x000000419e417223 */ /* 0x000fc800000100a5 */
[----:B------:R-:W-:-:S04]  /*8790*/  FFMA.FTZ R65, R160, R65, R167 ;  /* 0x00000041a0417223 */ /* 0x000fc800000100a7 */
[----:B------:R-:W-:-:S04]  /*87a0*/  FFMA.FTZ R65, R162, R65, R169 ;  /* 0x00000041a2417223 */ /* 0x000fc800000100a9 */
[C---:B------:R-:W-:Y:S02]  /*87b0*/  FFMA.FTZ R65, R163.reuse, R65, R164 ;  /* 0x00000041a3417223 */ /* 0x040fe400000100a4 */
        /* <DEDUP_REMOVED lines=38> */
.L_x_2948:
        /* <DEDUP_REMOVED lines=26> */
.L_x_2949:
        /* <DEDUP_REMOVED lines=11> */
.L_x_2896:
[----:B-12---:R-:W-:Y:S05]  /*8c70*/  BSYNC B0 ;  /* 0x0000000000007941 */ /* 0x006fea0003800000 */
.L_x_2895:
[----:B------:R-:W-:Y:S01]  /*8c80*/  WARPSYNC 0xffffffff ;  /* 0xffffffff00007948 */ /* 0x000fe20003800000 */
[----:B------:R-:W-:Y:S01]  /*8c90*/  BAR.SYNC.DEFER_BLOCKING 0x0 ;  /* 0x0000000000007b1d */ /* 0x000fe20000010000 */
[----:B------:R-:W-:Y:S01]  /*8ca0*/  FMUL.FTZ R215, R215, R210 ;  /* 0x000000d2d7d77220 */ /* 0x000fe20000410000 */
[----:B0-----:R-:W-:Y:S01]  /*8cb0*/  HFMA2.MMA R65, -RZ, RZ, 0, 0 ;  /* 0x00000000ff417435 */ /* 0x001fe200000001ff */
[----:B------:R-:W-:Y:S01]  /*8cc0*/  FMUL.FTZ R213, R213, R208 ;  /* 0x000000d0d5d57220 */ /* 0x000fe20000410000 */
[----:B------:R-:W-:Y:S01]  /*8cd0*/  ISETP.NE.AND P2, PT, R149, RZ, PT ;  /* 0x000000ff9500720c */ /* 0x000fe20003f45270 */
[----:B------:R-:W-:Y:S01]  /*8ce0*/  FFMA.FTZ R64, R50, R215, RZ ;  /* 0x000000d732407223 */ /* 0x000fe200000100ff */
[----:B------:R-:W-:Y:S01]  /*8cf0*/  BSSY B0, `(.L_x_2899) ;  /* 0x0000075000007945 */ /* 0x000fe20003800000 */
        /* <DEDUP_REMOVED lines=8> */
[----:B------:R-:W-:Y:S01]  /*8d80*/  FMUL.FTZ R214, R214, R201 ;  /* 0x000000c9d6d67220 */ /* 0x000fe20000410000 */
[----:B------:R-:W0:Y:S01]  /*8d90*/  LDS R66, [R149.X8+0x1b14] ;  /* 0x001b140095427984 */ /* 0x000e220000008800 */
[----:B------:R-:W-:Y:S02]  /*8da0*/  FFMA.FTZ R209, R45, R209, R216 ;  /* 0x000000d12dd17223 */ /* 0x000fe400000100d8 */
[----:B------:R-:W-:Y:S01]  /*8db0*/  FMUL.FTZ R207, R207, R202 ;  /* 0x000000cacfcf7220 */ /* 0x000fe20000410000 */
[----:B------:R1:W-:Y:S01]  /*8dc0*/  @!P2 STS.64 [R3.X8+0x2610], R132 ;  /* 0x002610840300a388 */ /* 0x0003e20000008a00 */
[----:B------:R-:W-:Y:S02]  /*8dd0*/  FFMA.FTZ R214, R44, R214, R209 ;  /* 0x000000d62cd67223 */ /* 0x000fe400000100d1 */
[----:B------:R-:W-:Y:S02]  /*8de0*/  IMAD.MOV.U32 R64, RZ, RZ, R149 ;  /* 0x000000ffff407224 */ /* 0x000fe400078e0095 */
[----:B------:R-:W-:-:S02]  /*8df0*/  FFMA.FTZ R207, R43, R207, R214 ;  /* 0x000000cf2bcf7223 */ /* 0x000fc400000100d6 */
[----:B------:R-:W-:Y:S02]  /*8e00*/  IMAD R214, R152, c[0x0][0x2b8], RZ ;  /* 0x0000ae0098d67a24 */ /* 0x000fe400078e02ff */
[----:B------:R-:W-:Y:S02]  /*8e10*/  FMUL.FTZ R212, R212, R199 ;  /* 0x000000c7d4d47220 */ /* 0x000fe40000410000 */
[----:B------:R-:W-:-:S04]  /*8e20*/  IMAD.WIDE.U32 R64, R157, c[0x0][0x2b8], R64 ;  /* 0x0000ae009d407a25 */ /* 0x000fc800078e0040 */
[----:B------:R-:W-:Y:S02]  /*8e30*/  IMAD R67, R157, c[0x0][0x2bc], R214 ;  /* 0x0000af009d437a24 */ /* 0x000fe400078e02d6 */
[----:B------:R-:W-:Y:S02]  /*8e40*/  FFMA.FTZ R212, R42, R212, R207 ;  /* 0x000000d42ad47223 */ /* 0x000fe400000100cf */
[----:B------:R-:W-:Y:S01]  /*8e50*/  FMUL.FTZ R137, R137, R200 ;  /* 0x000000c889897220 */ /* 0x000fe20000410000 */
[----:B------:R-:W-:Y:S01]  /*8e60*/  IADD3 R65, R65, R67, RZ ;  /* 0x0000004341417210 */ /* 0x000fe20007ffe0ff */
[----:B------:R-:W-:Y:S02]  /*8e70*/  FMUL.FTZ R198, R198, R197 ;  /* 0x000000c5c6c67220 */ /* 0x000fe40000410000 */
[----:B------:R-:W-:Y:S02]  /*8e80*/  FFMA.FTZ R137, R41, R137, R212 ;  /* 0x0000008929897223 */ /* 0x000fe400000100d4 */
[----:B------:R-:W-:-:S02]  /*8e90*/  IMAD R212, R150, c[0x0][0x2c0], RZ ;  /* 0x0000b00096d47a24 */ /* 0x000fc400078e02ff */
[----:B------:R-:W-:Y:S02]  /*8ea0*/  FFMA.FTZ R198, R40, R198, R137 ;  /* 0x000000c628c67223 */ /* 0x000fe40000010089 */
[----:B------:R-:W-:Y:S02]  /*8eb0*/  FMUL.FTZ R67, R136, R220 ;  /* 0x000000dc88437220 */ /* 0x000fe40000410000 */
[C---:B------:R-:W-:Y:S02]  /*8ec0*/  IMAD R207, R155.reuse, c[0x0][0x2c4], R212 ;  /* 0x0000b1009bcf7a24 */ /* 0x040fe400078e02d4 */
[----:B------:R-:W-:-:S04]  /*8ed0*/  IMAD.WIDE.U32 R136, R155, c[0x0][0x2c0], R64 ;  /* 0x0000b0009b887a25 */ /* 0x000fc800078e0040 */
[----:B------:R-:W-:Y:S01]  /*8ee0*/  FFMA.FTZ R65, R39, R67, R198 ;  /* 0x0000004327417223 */ /* 0x000fe200000100c6 */
[----:B------:R-:W-:Y:S01]  /*8ef0*/  IADD3 R67, R137, R207, RZ ;  /* 0x000000cf89437210 */ /* 0x000fe20007ffe0ff */
[----:B------:R-:W-:Y:S01]  /*8f00*/  FMUL.FTZ R196, R196, R217 ;  /* 0x000000d9c4c47220 */ /* 0x000fe20000410000 */
[----:B------:R-:W-:Y:S01]  /*8f10*/  LEA R64, P0, R136, c[0x0][0x320], 0x2 ;  /* 0x0000c80088407a11 */ /* 0x000fe200078010ff */
[----:B0-----:R-:W-:Y:S01]  /*8f20*/  FFMA.FTZ R183, R66, R183, R194 ;  /* 0x000000b742b77223 */ /* 0x001fe200000100c2 */
[----:B------:R-:W-:Y:S01]  /*8f30*/  IADD3 R66, P1, R124, R136, RZ ;  /* 0x000000887c427210 */ /* 0x000fe20007f3e0ff */
[----:B------:R-:W-:Y:S01]  /*8f40*/  FFMA.FTZ R196, R38, R196, R65 ;  /* 0x000000c426c47223 */ /* 0x000fe20000010041 */
[----:B------:R-:W-:Y:S01]  /*8f50*/  LEA.HI.X R65, R136, c[0x0][0x324], R67, 0x2, P0 ;  /* 0x0000c90088417a11 */ /* 0x000fe200000f1443 */
[----:B------:R-:W-:Y:S01]  /*8f60*/  FFMA.FTZ R195, R170, R183, R195 ;  /* 0x000000b7aac37223 */ /* 0x000fe200000100c3 */
[----:B------:R-:W-:Y:S01]  /*8f70*/  IADD3.X R67, R125, R67, RZ, P1, !PT ;  /* 0x000000437d437210 */ /* 0x000fe20000ffe4ff */
[----:B------:R-:W-:-:S02]  /*8f80*/  FMUL.FTZ R136, R181, R208 ;  /* 0x000000d0b5887220 */ /* 0x000fc40000410000 */
[----:B------:R-:W-:Y:S01]  /*8f90*/  FMUL.FTZ R137, R192, R224 ;  /* 0x000000e0c0897220 */ /* 0x000fe20000410000 */
[----:B------:R-:W-:Y:S01]  /*8fa0*/  LEA.HI.SX32 R192, R147, R147, 0x1b ;  /* 0x0000009393c07211 */ /* 0x000fe200078fdaff */
[----:B------:R-:W-:Y:S02]  /*8fb0*/  FFMA.FTZ R171, R171, R195, R190 ;  /* 0x000000c3abab7223 */ /* 0x000fe400000100be */
[----:B------:R-:W-:Y:S02]  /*8fc0*/  FMUL.FTZ R136, R49, R136 ;  /* 0x0000008831887220 */ /* 0x000fe40000410000 */
[----:B------:R-:W-:Y:S01]  /*8fd0*/  FFMA.FTZ R193, R172, R171, R193 ;  /* 0x000000abacc17223 */ /* 0x000fe200000100c1 */
[----:B------:R-:W-:Y:S01]  /*8fe0*/  IADD3 R172, R144, -c[0x0][0x174], RZ ;  /* 0x80005d0090ac7a10 */ /* 0x000fe20007ffe0ff */
[----:B------:R-:W-:Y:S01]  /*8ff0*/  FMUL.FTZ R207, R181, R210 ;  /* 0x000000d2b5cf7220 */ /* 0x000fe20000410000 */
[----:B------:R0:W-:Y:S01]  /*9000*/  STS [R192.X4+0x854], R136 ;  /* 0x00085488c0007388 */ /* 0x0001e20000004800 */
[----:B------:R-:W-:-:S02]  /*9010*/  FFMA.FTZ R173, R173, R193, R188 ;  /* 0x000000c1adad7223 */ /* 0x000fc400000100bc */
[C---:B------:R-:W-:Y:S02]  /*9020*/  FMUL.FTZ R209, R181.reuse, R205 ;  /* 0x000000cdb5d17220 */ /* 0x040fe40000410000 */
[C---:B------:R-:W-:Y:S02]  /*9030*/  FMUL.FTZ R170, R181.reuse, R206 ;  /* 0x000000ceb5aa7220 */ /* 0x040fe40000410000 */
[C---:B-1----:R-:W-:Y:S02]  /*9040*/  FMUL.FTZ R132, R181.reuse, R204 ;  /* 0x000000ccb5847220 */ /* 0x042fe40000410000 */
[C---:B------:R-:W-:Y:S02]  /*9050*/  FMUL.FTZ R133, R181.reuse, R201 ;  /* 0x000000c9b5857220 */ /* 0x040fe40000410000 */
[----:B0-----:R-:W-:Y:S02]  /*9060*/  FMUL.FTZ R136, R181, R200 ;  /* 0x000000c8b5887220 */ /* 0x001fe40000410000 */
[----:B------:R-:W-:-:S02]  /*9070*/  FFMA.FTZ R191, R174, R173, R191 ;  /* 0x000000adaebf7223 */ /* 0x000fc400000100bf */
[----:B------:R-:W-:Y:S02]  /*9080*/  FMUL.FTZ R136, R41, R136 ;  /* 0x0000008829887220 */ /* 0x000fe40000410000 */
[----:B------:R-:W-:Y:S02]  /*9090*/  FMUL.FTZ R207, R50, R207 ;  /* 0x000000cf32cf7220 */ /* 0x000fe40000410000 */
[----:B------:R-:W-:Y:S01]  /*90a0*/  FMUL.FTZ R209, R48, R209 ;  /* 0x000000d130d17220 */ /* 0x000fe20000410000 */
[----:B------:R0:W-:Y:S01]  /*90b0*/  STS [R192.X4+0x874], R136 ;  /* 0x00087488c0007388 */ /* 0x0001e20000004800 */
[----:B------:R-:W-:Y:S02]  /*90c0*/  FMUL.FTZ R170, R47, R170 ;  /* 0x000000aa2faa7220 */ /* 0x000fe40000410000 */
[----:B------:R-:W-:Y:S01]  /*90d0*/  FMUL.FTZ R132, R45, R132 ;  /* 0x000000842d847220 */ /* 0x000fe20000410000 */
[----:B------:R1:W-:Y:S01]  /*90e0*/  STS [R192.X4+0x850], R207 ;  /* 0x000850cfc0007388 */ /* 0x0003e20000004800 */
[----:B------:R-:W-:-:S02]  /*90f0*/  FMUL.FTZ R133, R44, R133 ;  /* 0x000000852c857220 */ /* 0x000fc40000410000 */
[----:B------:R-:W-:Y:S01]  /*9100*/  FFMA.FTZ R175, R175, R191, R186 ;  /* 0x000000bfafaf7223 */ /* 0x000fe200000100ba */
[----:B------:R2:W-:Y:S01]  /*9110*/  STS [R192.X4+0x858], R209 ;  /* 0x000858d1c0007388 */ /* 0x0005e20000004800 */
[C---:B------:R-:W-:Y:S01]  /*9120*/  FMUL.FTZ R211, R181.reuse, R203 ;  /* 0x000000cbb5d37220 */ /* 0x040fe20000410000 */
[----:B0-----:R-:W-:Y:S01]  /*9130*/  IADD3 R136, -R124, c[0x0][0x168], -R149 ;  /* 0x00005a007c887a10 */ /* 0x001fe20007ffe995 */
[----:B------:R-:W-:Y:S01]  /*9140*/  FFMA.FTZ R189, R176, R175, R189 ;  /* 0x000000afb0bd7223 */ /* 0x000fe200000100bd */
[----:B------:R0:W-:Y:S01]  /*9150*/  STS [R192.X4+0x85c], R170 ;  /* 0x00085caac0007388 */ /* 0x0001e20000004800 */
[C---:B------:R-:W-:Y:S01]  /*9160*/  FMUL.FTZ R190, R181.reuse, R202 ;  /* 0x000000cab5be7220 */ /* 0x040fe20000410000 */
[----:B------:R-:W-:Y:S01]  /*9170*/  ISETP.GE.AND P0, PT, R136, 0x1, PT ;  /* 0x000000018800780c */ /* 0x000fe20003f06270 */
[C---:B------:R-:W-:Y:S01]  /*9180*/  FMUL.FTZ R213, R181.reuse, R199 ;  /* 0x000000c7b5d57220 */ /* 0x040fe20000410000 */
[----:B------:R3:W-:Y:S01]  /*9190*/  STS [R192.X4+0x864], R132 ;  /* 0x00086484c0007388 */ /* 0x0007e20000004800 */
[----:B-1----:R-:W-:-:S02]  /*91a0*/  FMUL.FTZ R207, R181, R197 ;  /* 0x000000c5b5cf7220 */ /* 0x002fc40000410000 */
[----:B--2---:R-:W-:Y:S01]  /*91b0*/  FMUL.FTZ R209, R181, R217 ;  /* 0x000000d9b5d17220 */ /* 0x004fe20000410000 */
[----:B------:R1:W-:Y:S01]  /*91c0*/  STS [R192.X4+0x868], R133 ;  /* 0x00086885c0007388 */ /* 0x0003e20000004800 */
[----:B------:R-:W-:Y:S02]  /*91d0*/  FFMA.FTZ R177, R177, R189, R184 ;  /* 0x000000bdb1b17223 */ /* 0x000fe400000100b8 */
[C---:B0-----:R-:W-:Y:S02]  /*91e0*/  FMUL.FTZ R170, R181.reuse, R220 ;  /* 0x000000dcb5aa7220 */ /* 0x041fe40000410000 */
[----:B------:R-:W-:Y:S02]  /*91f0*/  FMUL.FTZ R211, R46, R211 ;  /* 0x000000d32ed37220 */ /* 0x000fe40000410000 */
[----:B---3--:R-:W-:Y:S02]  /*9200*/  FMUL.FTZ R132, R181, R224 ;  /* 0x000000e0b5847220 */ /* 0x008fe40000410000 */
[----:B------:R-:W-:Y:S01]  /*9210*/  FMUL.FTZ R190, R43, R190 ;  /* 0x000000be2bbe7220 */ /* 0x000fe20000410000 */
[----:B------:R0:W-:Y:S01]  /*9220*/  STS [R192.X4+0x860], R211 ;  /* 0x000860d3c0007388 */ /* 0x0001e20000004800 */
[----:B-1----:R-:W-:-:S02]  /*9230*/  FMUL.FTZ R133, R181, R219 ;  /* 0x000000dbb5857220 */ /* 0x002fc40000410000 */
[----:B------:R-:W-:Y:S01]  /*9240*/  FMUL.FTZ R181, R181, R222 ;  /* 0x000000deb5b57220 */ /* 0x000fe20000410000 */
[----:B------:R0:W-:Y:S01]  /*9250*/  STS [R192.X4+0x86c], R190 ;  /* 0x00086cbec0007388 */ /* 0x0001e20000004800 */
        /* <DEDUP_REMOVED lines=8> */
[----:B------:R-:W-:Y:S01]  /*92e0*/  FMUL.FTZ R181, R34, R181 ;  /* 0x000000b522b57220 */ /* 0x000fe20000410000 */
[----:B------:R0:W-:Y:S01]  /*92f0*/  STS [R192.X4+0x87c], R170 ;  /* 0x00087caac0007388 */ /* 0x0001e20000004800 */
[----:B------:R-:W-:Y:S02]  /*9300*/  FFMA.FTZ R187, R178, R177, R187 ;  /* 0x000000b1b2bb7223 */ /* 0x000fe400000100bb */
[----:B------:R-:W-:Y:S01]  /*9310*/  FFMA.FTZ R137, R37, R137, R196 ;  /* 0x0000008925897223 */ /* 0x000fe200000100c4 */
[----:B------:R0:W-:Y:S01]  /*9320*/  STS [R192.X4+0x880], R209 ;  /* 0x000880d1c0007388 */ /* 0x0001e20000004800 */
[----:B------:R-:W-:-:S03]  /*9330*/  FFMA.FTZ R179, R179, R187, R182 ;  /* 0x000000bbb3b37223 */ /* 0x000fc600000100b6 */
[----:B------:R0:W-:Y:S01]  /*9340*/  STS [R192.X4+0x884], R132 ;  /* 0x00088484c0007388 */ /* 0x0001e20000004800 */
[----:B------:R-:W-:-:S03]  /*9350*/  FFMA.FTZ R185, R180, R179, R185 ;  /* 0x000000b3b4b97223 */ /* 0x000fc600000100b9 */
[----:B------:R0:W-:Y:S04]  /*9360*/  STS [R192.X4+0x888], R133 ;  /* 0x00088885c0007388 */ /* 0x0001e80000004800 */
[----:B------:R0:W-:Y:S04]  /*9370*/  STS [R192.X4+0x88c], R181 ;  /* 0x00088cb5c0007388 */ /* 0x0001e80000004800 */
[----:B------:R-:W-:Y:S06]  /*9380*/  BAR.SYNC.DEFER_BLOCKING 0x0 ;  /* 0x0000000000007b1d */ /* 0x000fec0000010000 */
[----:B------:R-:W-:Y:S05]  /*9390*/  @!P0 BRA `(.L_x_2900) ;  /* 0x000000a000008947 */ /* 0x000fea0003800000 */
[----:B0-----:R-:W-:Y:S01]  /*93a0*/  LEA.HI.SX32 R170, R149, R149, 0x1b ;  /* 0x0000009595aa7211 */ /* 0x001fe200078fdaff */
[----:B------:R-:W-:Y:S01]  /*93b0*/  IMAD.WIDE.U32 R66, R3, c[0x0][0x2d0], R66 ;  /* 0x0000b40003427a25 */ /* 0x000fe200078e0042 */
[----:B------:R-:W-:-:S03]  /*93c0*/  SHF.R.S32.HI R132, RZ, 0x1f, R3 ;  /* 0x0000001fff847819 */ /* 0x000fc60000011403 */
[----:B------:R-:W0:Y:S02]  /*93d0*/  LDS R181, [R170.X4+0x850] ;  /* 0x00085000aab57984 */ /* 0x000e240000004800 */
[----:B------:R-:W-:-:S04]  /*93e0*/  IMAD R132, R132, c[0x0][0x2d0], RZ ;  /* 0x0000b40084847a24 */ /* 0x000fc800078e02ff */
[----:B------:R-:W-:Y:S01]  /*93f0*/  IMAD R133, R3, c[0x0][0x2d4], R132 ;  /* 0x0000b50003857a24 */ /* 0x000fe200078e0284 */
[----:B------:R-:W-:-:S04]  /*9400*/  LEA R132, P0, R66, c[0x0][0x320], 0x2 ;  /* 0x0000c80042847a11 */ /* 0x000fc800078010ff */
[----:B------:R-:W-:-:S04]  /*9410*/  IADD3 R133, R67, R133, RZ ;  /* 0x0000008543857210 */ /* 0x000fc80007ffe0ff */
[----:B------:R-:W-:-:S05]  /*9420*/  LEA.HI.X R133, R66, c[0x0][0x324], R133, 0x2, P0 ;  /* 0x0000c90042857a11 */ /* 0x000fca00000f1485 */
[----:B0-----:R0:W-:Y:S02]  /*9430*/  RED.E.ADD.F32.FTZ.RN.STRONG.GPU [R132.64], R181 ;  /* 0x000000b58400798e */ /* 0x0011e4000c10e78a */
.L_x_2900:
[----:B0-----:R-:W-:Y:S05]  /*9440*/  BSYNC B0 ;  /* 0x0000000000007941 */ /* 0x001fea0003800000 */
.L_x_2899:
[----:B------:R-:W-:Y:S01]  /*9450*/  FFMA.FTZ R158, R158, R185, R165 ;  /* 0x000000b99e9e7223 */ /* 0x000fe200000100a5 */
[----:B------:R-:W-:Y:S01]  /*9460*/  LEA R66, P0, R72, R64, 0x2 ;  /* 0x0000004048427211 */ /* 0x000fe200078010ff */
[----:B------:R-:W-:Y:S01]  /*9470*/  IMAD R133, R172, -0x400, RZ ;  /* 0xfffffc00ac857824 */ /* 0x000fe200078e02ff */
[----:B------:R-:W-:Y:S01]  /*9480*/  USHF.L.U32 UR18, UR5, 0x2, URZ ;  /* 0x0000000205127899 */ /* 0x000fe2000800063f */
[----:B------:R-:W-:Y:S01]  /*9490*/  FFMA.FTZ R167, R160, R158, R167 ;  /* 0x0000009ea0a77223 */ /* 0x000fe200000100a7 */
[----:B------:R-:W-:Y:S01]  /*94a0*/  LEA.HI.X R67, R72, R65, R71, 0x2, P0 ;  /* 0x0000004148437211 */ /* 0x000fe200000f1447 */
[----:B------:R-:W-:Y:S01]  /*94b0*/  FMUL.FTZ R168, R168, R219 ;  /* 0x000000dba8a87220 */ /* 0x000fe20000410000 */
[----:B------:R-:W-:Y:S01]  /*94c0*/  HADD2.F32 R165, -RZ, R87.H0_H0 ;  /* 0x20000057ffa57230 */ /* 0x000fe20000004100 */
[----:B------:R-:W-:Y:S01]  /*94d0*/  FFMA.FTZ R162, R162, R167, R169 ;  /* 0x000000a7a2a27223 */ /* 0x000fe200000100a9 */
[----:B------:R-:W-:Y:S01]  /*94e0*/  HADD2.F32 R207, -RZ, R85.H0_H0 ;  /* 0x20000055ffcf7230 */ /* 0x000fe20000004100 */
[----:B------:R-:W-:Y:S01]  /*94f0*/  IMAD.WIDE R132, R133, 0x4, R64 ;  /* 0x0000000485847825 */ /* 0x000fe200078e0240 */
[----:B------:R-:W-:Y:S01]  /*9500*/  HADD2.F32 R170, -RZ, R83.H0_H0 ;  /* 0x20000053ffaa7230 */ /* 0x000fe20000004100 */
[----:B------:R-:W-:Y:S01]  /*9510*/  IADD3 R218, R149, 0x40, RZ ;  /* 0x0000004095da7810 */ /* 0x000fe20007ffe0ff */
[----:B------:R-:W-:Y:S01]  /*9520*/  HADD2.F32 R172, -RZ, R82.H0_H0 ;  /* 0x20000052ffac7230 */ /* 0x000fe20000004100 */
[----:B------:R-:W-:Y:S01]  /*9530*/  FFMA.FTZ R64, R36, R168, R137 ;  /* 0x000000a824407223 */ /* 0x000fe20000010089 */
[----:B------:R-:W-:Y:S01]  /*9540*/  HADD2.F32 R137, -RZ, R88.H0_H0 ;  /* 0x20000058ff897230 */ /* 0x000fe20000004100 */
[----:B------:R-:W-:Y:S01]  /*9550*/  FFMA.FTZ R163, R163, R162, R164 ;  /* 0x000000a2a3a37223 */ /* 0x000fe200000100a4 */
[----:B------:R-:W-:Y:S01]  /*9560*/  HADD2.F32 R164, -RZ, R86.H0_H0 ;  /* 0x20000056ffa47230 */ /* 0x000fe20000004100 */
[----:B------:R-:W-:Y:S01]  /*9570*/  IMAD.U32 R65, RZ, RZ, UR18 ;  /* 0x00000012ff417e24 */ /* 0x000fe2000f8e00ff */
[----:B------:R-:W-:Y:S01]  /*9580*/  HADD2.F32 R168, -RZ, R84.H0_H0 ;  /* 0x20000054ffa87230 */ /* 0x000fe20000004100 */
[-C--:B------:R-:W-:Y:S01]  /*9590*/  FFMA.FTZ R181, R137, -R70.reuse, R210 ;  /* 0x8000004689b57223 */ /* 0x080fe200000100d2 */
[----:B------:R-:W-:Y:S01]  /*95a0*/  HADD2.F32 R176, -RZ, R81.H0_H0 ;  /* 0x20000051ffb07230 */ /* 0x000fe20000004100 */
[----:B------:R-:W-:Y:S01]  /*95b0*/  FMUL.FTZ R160, R163, R70 ;  /* 0x00000046a3a07220 */ /* 0x000fe20000410000 */
[----:B------:R-:W-:Y:S01]  /*95c0*/  HADD2.F32 R178, -RZ, R80.H0_H0 ;  /* 0x20000050ffb27230 */ /* 0x000fe20000004100 */
[----:B------:R-:W-:Y:S01]  /*95d0*/  IMAD.WIDE.U32 R66, R65, c[0x0][0x2d0], R66 ;  /* 0x0000b40041427a25 */ /* 0x000fe200078e0042 */
[----:B------:R-:W-:Y:S01]  /*95e0*/  HADD2.F32 R182, -RZ, R79.H0_H0 ;  /* 0x2000004fffb67230 */ /* 0x000fe20000004100 */
[----:B------:R-:W-:Y:S01]  /*95f0*/  LEA.HI.SX32 R218, R218, R149, 0x1b ;  /* 0x00000095dada7211 */ /* 0x000fe200078fdaff */
[----:B------:R-:W-:Y:S01]  /*9600*/  HADD2.F32 R186, -RZ, R78.H0_H0 ;  /* 0x2000004effba7230 */ /* 0x000fe20000004100 */
[-C--:B------:R-:W-:Y:S01]  /*9610*/  FFMA.FTZ R208, R165, -R69.reuse, R208 ;  /* 0x80000045a5d07223 */ /* 0x080fe200000100d0 */
[----:B------:R-:W-:Y:S01]  /*9620*/  HADD2.F32 R190, -RZ, R77.H0_H0 ;  /* 0x2000004dffbe7230 */ /* 0x000fe20000004100 */
[----:B------:R-:W-:Y:S01]  /*9630*/  FMUL.FTZ R169, R162, R69 ;  /* 0x00000045a2a97220 */ /* 0x000fe20000410000 */
[----:B------:R-:W-:Y:S01]  /*9640*/  HADD2.F32 R192, -RZ, R76.H0_H0 ;  /* 0x2000004cffc07230 */ /* 0x000fe20000004100 */
[----:B------:R-:W-:Y:S01]  /*9650*/  FFMA.FTZ R65, R160, R181, RZ ;  /* 0x000000b5a0417223 */ /* 0x000fe200000100ff */
[----:B------:R-:W-:Y:S01]  /*9660*/  HADD2.F32 R198, -RZ, R74.H0_H0 ;  /* 0x2000004affc67230 */ /* 0x000fe20000004100 */
[----:B------:R-:W-:Y:S01]  /*9670*/  FMUL.FTZ R221, R166, R222 ;  /* 0x000000dea6dd7220 */ /* 0x000fe20000410000 */
[----:B------:R-:W-:Y:S01]  /*9680*/  HADD2.F32 R196, -RZ, R75.H0_H0 ;  /* 0x2000004bffc47230 */ /* 0x000fe20000004100 */
[-C--:B------:R-:W-:Y:S01]  /*9690*/  FFMA.FTZ R205, R164, -R68.reuse, R205 ;  /* 0x80000044a4cd7223 */ /* 0x080fe200000100cd */
[----:B------:R-:W-:Y:S01]  /*96a0*/  HADD2.F32 R212, -RZ, R73.H0_H0 ;  /* 0x20000049ffd47230 */ /* 0x000fe20000004100 */
[----:B------:R-:W-:Y:S01]  /*96b0*/  FMUL.FTZ R166, R167, R68 ;  /* 0x00000044a7a67220 */ /* 0x000fe20000410000 */
[----:B------:R-:W-:Y:S01]  /*96c0*/  ISETP.GE.AND P0, PT, R136, 0x41, PT ;  /* 0x000000418800780c */ /* 0x000fe20003f06270 */
[----:B------:R-:W-:Y:S01]  /*96d0*/  FFMA.FTZ R65, R169, R208, R65 ;  /* 0x000000d0a9417223 */ /* 0x000fe20000010041 */
[----:B------:R-:W-:Y:S01]  /*96e0*/  USHF.L.U64.HI UR7, UR5, 0x2, UR6 ;  /* 0x0000000205077899 */ /* 0x000fe20008010206 */
[-C--:B------:R-:W-:Y:S01]  /*96f0*/  FFMA.FTZ R206, R207, -R63.reuse, R206 ;  /* 0x8000003fcfce7223 */ /* 0x080fe200000100ce */
[----:B------:R-:W-:Y:S01]  /*9700*/  ULDC.64 UR8, c[0x0][0x2d0] ;  /* 0x0000b40000087ab9 */ /* 0x000fe20000000a00 */
[----:B------:R-:W-:Y:S01]  /*9710*/  FMUL.FTZ R209, R158, R63 ;  /* 0x0000003f9ed17220 */ /* 0x000fe20000410000 */
[----:B------:R-:W-:Y:S01]  /*9720*/  UIMAD UR7, UR7, UR8, URZ ;  /* 0x00000008070772a4 */ /* 0x000fe2000f8e023f */
[----:B------:R-:W-:Y:S01]  /*9730*/  FFMA.FTZ R65, R166, R205, R65 ;  /* 0x000000cda6417223 */ /* 0x000fe20000010041 */
[----:B------:R-:W-:Y:S01]  /*9740*/  BSSY B0, `(.L_x_2901) ;  /* 0x0000033000007945 */ /* 0x000fe20003800000 */
[-C--:B------:R-:W-:Y:S01]  /*9750*/  FFMA.FTZ R203, R168, -R62.reuse, R203 ;  /* 0x8000003ea8cb7223 */ /* 0x080fe200000100cb */
[----:B------:R-:W-:Y:S01]  /*9760*/  UIMAD UR7, UR18, UR9, UR7 ;  /* 0x00000009120772a4 */ /* 0x000fe2000f8e0207 */
[----:B------:R-:W-:Y:S01]  /*9770*/  FMUL.FTZ R174, R185, R62 ;  /* 0x0000003eb9ae7220 */ /* 0x000fe20000410000 */
[----:B------:R-:W-:Y:S01]  /*9780*/  IADD3 R228, R149, 0xc0, RZ ;  /* 0x000000c095e47810 */ /* 0x000fe20007ffe0ff */
[----:B------:R-:W-:-:S02]  /*9790*/  FFMA.FTZ R180, R209, R206, R65 ;  /* 0x000000ced1b47223 */ /* 0x000fc40000010041 */
[-C--:B------:R-:W-:Y:S01]  /*97a0*/  FFMA.FTZ R204, R170, -R61.reuse, R204 ;  /* 0x8000003daacc7223 */ /* 0x080fe200000100cc */
[----:B------:R-:W-:Y:S01]  /*97b0*/  IADD3 R67, R67, UR7, RZ ;  /* 0x0000000743437c10 */ /* 0x000fe2000fffe0ff */
[----:B------:R-:W-:Y:S02]  /*97c0*/  FMUL.FTZ R65, R179, R61 ;  /* 0x0000003db3417220 */ /* 0x000fe40000410000 */
[----:B------:R-:W-:Y:S02]  /*97d0*/  FFMA.FTZ R184, R174, R203, R180 ;  /* 0x000000cbaeb87223 */ /* 0x000fe400000100b4 */
[-C--:B------:R-:W-:Y:S02]  /*97e0*/  FFMA.FTZ R201, R172, -R60.reuse, R201 ;  /* 0x8000003cacc97223 */ /* 0x080fe400000100c9 */
[----:B------:R-:W-:Y:S02]  /*97f0*/  FMUL.FTZ R180, R187, R60 ;  /* 0x0000003cbbb47220 */ /* 0x000fe40000410000 */
        /* <DEDUP_REMOVED lines=20> */
[-C--:B------:R-:W-:Y:S02]  /*9940*/  FFMA.FTZ R224, R196, -R53.reuse, R224 ;  /* 0x80000035c4e07223 */ /* 0x080fe400000100e0 */
[----:B------:R-:W-:Y:S02]  /*9950*/  FMUL.FTZ R219, R171, R53 ;  /* 0x00000035abdb7220 */ /* 0x000fe40000410000 */
[----:B------:R-:W-:Y:S02]  /*9960*/  FFMA.FTZ R184, R210, R217, R184 ;  /* 0x000000d9d2b87223 */ /* 0x000fe400000100b8 */
[----:B------:R-:W-:Y:S02]  /*9970*/  FMUL.FTZ R225, R34, R221 ;  /* 0x000000dd22e17220 */ /* 0x000fe40000410000 */
[----:B------:R-:W-:-:S02]  /*9980*/  FMUL.FTZ R216, R195, R52 ;  /* 0x00000034c3d87220 */ /* 0x000fc40000410000 */
[----:B------:R-:W-:Y:S02]  /*9990*/  FFMA.FTZ R223, R219, R224, R184 ;  /* 0x000000e0dbdf7223 */ /* 0x000fe400000100b8 */
[-C--:B------:R-:W-:Y:S02]  /*99a0*/  FFMA.FTZ R222, R212, -R51.reuse, R222 ;  /* 0x80000033d4de7223 */ /* 0x080fe400000100de */
[----:B------:R-:W-:Y:S02]  /*99b0*/  FMUL.FTZ R221, R183, R51 ;  /* 0x00000033b7dd7220 */ /* 0x000fe40000410000 */
[----:B------:R-:W-:Y:S02]  /*99c0*/  FFMA.FTZ R223, R216, R214, R223 ;  /* 0x000000d6d8df7223 */ /* 0x000fe400000100df */
[----:B------:R-:W-:Y:S02]  /*99d0*/  FMUL.FTZ R226, R221, R222 ;  /* 0x000000dedde27220 */ /* 0x000fe40000410000 */
[----:B------:R-:W-:-:S02]  /*99e0*/  FADD.FTZ R184, R64, R225 ;  /* 0x000000e140b87221 */ /* 0x000fc40000010000 */
[----:B------:R-:W-:Y:S01]  /*99f0*/  FADD.FTZ R64, R223, R226 ;  /* 0x000000e2df407221 */ /* 0x000fe20000010000 */
[----:B------:R-:W-:Y:S01]  /*9a00*/  IADD3 R226, R149, 0x80, RZ ;  /* 0x0000008095e27810 */ /* 0x000fe20007ffe0ff */
[----:B------:R0:W1:Y:S01]  /*9a10*/  LDS R223, [R218.X4+0x950] ;  /* 0x00095000dadf7984 */ /* 0x0000620000004800 */
[----:B------:R-:W-:Y:S05]  /*9a20*/  @!P0 BRA `(.L_x_2902) ;  /* 0x0000004000008947 */ /* 0x000fea0003800000 */
[----:B------:R-:W-:-:S05]  /*9a30*/  MOV R225, UR18 ;  /* 0x0000001200e17c02 */ /* 0x000fca0008000f00 */
[----:B------:R-:W-:-:S05]  /*9a40*/  IMAD.WIDE.U32 R132, R225, c[0x0][0x2d0], R132 ;  /* 0x0000b400e1847a25 */ /* 0x000fca00078e0084 */
[----:B------:R-:W-:-:S05]  /*9a50*/  IADD3 R133, R133, UR7, RZ ;  /* 0x0000000785857c10 */ /* 0x000fca000fffe0ff */
[----:B-1----:R1:W-:Y:S02]  /*9a60*/  RED.E.ADD.F32.FTZ.RN.STRONG.GPU [R132.64+-0xf00], R223 ;  /* 0xfff100df8400798e */ /* 0x0023e4000c10e78a */
.L_x_2902:
[----:B------:R-:W-:Y:S05]  /*9a70*/  BSYNC B0 ;  /* 0x0000000000007941 */ /* 0x000fea0003800000 */
.L_x_2901:
        /* <DEDUP_REMOVED lines=14> */
.L_x_2904:
[----:B-1----:R-:W-:Y:S05]  /*9b60*/  BSYNC B0 ;  /* 0x0000000000007941 */ /* 0x002fea0003800000 */
.L_x_2903:
[----:B--2---:R1:W2:Y:S01]  /*9b70*/  LDS R133, [R228.X4+0xb50] ;  /* 0x000b5000e4857984 */ /* 0x0042a20000004800 */
[----:B------:R-:W-:Y:S01]  /*9b80*/  BSSY B0, `(.L_x_2905) ;  /* 0x0000005000007945 */ /* 0x000fe20003800000 */
[----:B0-----:R-:W-:Y:S02]  /*9b90*/  IADD3 R218, R149, 0x140, RZ ;  /* 0x0000014095da7810 */ /* 0x001fe40007ffe0ff */
[----:B------:R-:W-:Y:S01]  /*9ba0*/  LEA.HI.SX32 R132, R132, R149, 0x1b ;  /* 0x0000009584847211 */ /* 0x000fe200078fdaff */
[----:B------:R-:W-:Y:S05]  /*9bb0*/  @!P0 BRA `(.L_x_2906) ;  /* 0x0000001000008947 */ /* 0x000fea0003800000 */
[----:B--2---:R0:W-:Y:S02]  /*9bc0*/  RED.E.ADD.F32.FTZ.RN.STRONG.GPU [R66.64+-0xd00], R133 ;  /* 0xfff300854200798e */ /* 0x0041e4000c10e78a */
.L_x_2906:
[----:B------:R-:W-:Y:S05]  /*9bd0*/  BSYNC B0 ;  /* 0x0000000000007941 */ /* 0x000fea0003800000 */
.L_x_2905:
[----:B0-2---:R0:W2:Y:S01]  /*9be0*/  LDS R133, [R132.X4+0xc50] ;  /* 0x000c500084857984 */ /* 0x0050a20000004800 */
[----:B------:R-:W-:Y:S01]  /*9bf0*/  BSSY B0, `(.L_x_2907) ;  /* 0x0000005000007945 */ /* 0x000fe20003800000 */
[----:B------:R-:W-:-:S02]  /*9c00*/  IADD3 R226, R149, 0x180, RZ ;  /* 0x0000018095e27810 */ /* 0x000fc40007ffe0ff */
[----:B------:R-:W-:Y:S01]  /*9c10*/  LEA.HI.SX32 R218, R218, R149, 0x1b ;  /* 0x00000095dada7211 */ /* 0x000fe200078fdaff */
[----:B------:R-:W-:Y:S05]  /*9c20*/  @!P1 BRA `(.L_x_2908) ;  /* 0x0000001000009947 */ /* 0x000fea0003800000 */
[----:B--2---:R2:W-:Y:S02]  /*9c30*/  RED.E.ADD.F32.FTZ.RN.STRONG.GPU [R66.64+-0xc00], R133 ;  /* 0xfff400854200798e */ /* 0x0045e4000c10e78a */
.L_x_2908:
[----:B------:R-:W-:Y:S05]  /*9c40*/  BSYNC B0 ;  /* 0x0000000000007941 */ /* 0x000fea0003800000 */
.L_x_2907:
[----:B--2---:R2:W3:Y:S01]  /*9c50*/  LDS R133, [R218.X4+0xd50] ;  /* 0x000d5000da857984 */ /* 0x0044e20000004800 */
[----:B------:R-:W-:Y:S01]  /*9c60*/  BSSY B0, `(.L_x_2909) ;  /* 0x0000005000007945 */ /* 0x000fe20003800000 */
[----:B0-----:R-:W-:Y:S02]  /*9c70*/  IADD3 R132, R149, 0x1c0, RZ ;  /* 0x000001c095847810 */ /* 0x001fe40007ffe0ff */
[----:B------:R-:W-:Y:S01]  /*9c80*/  LEA.HI.SX32 R226, R226, R149, 0x1b ;  /* 0x00000095e2e27211 */ /* 0x000fe200078fdaff */
[----:B------:R-:W-:Y:S05]  /*9c90*/  @!P2 BRA `(.L_x_2910) ;  /* 0x000000100000a947 */ /* 0x000fea0003800000 */
[----:B---3--:R0:W-:Y:S02]  /*9ca0*/  RED.E.ADD.F32.FTZ.RN.STRONG.GPU [R66.64+-0xb00], R133 ;  /* 0xfff500854200798e */ /* 0x0081e4000c10e78a */
.L_x_2910:
[----:B------:R-:W-:Y:S05]  /*9cb0*/  BSYNC B0 ;  /* 0x0000000000007941 */ /* 0x000fea0003800000 */
.L_x_2909:
[----:B0--3--:R0:W3:Y:S01]  /*9cc0*/  LDS R133, [R226.X4+0xe50] ;  /* 0x000e5000e2857984 */ /* 0x0090e20000004800 */
[----:B------:R-:W-:Y:S01]  /*9cd0*/  BSSY B0, `(.L_x_2911) ;  /* 0x0000005000007945 */ /* 0x000fe20003800000 */
[----:B--2---:R-:W-:Y:S02]  /*9ce0*/  IADD3 R218, R149, 0x200, RZ ;  /* 0x0000020095da7810 */ /* 0x004fe40007ffe0ff */
[----:B------:R-:W-:Y:S01]  /*9cf0*/  LEA.HI.SX32 R132, R132, R149, 0x1b ;  /* 0x0000009584847211 */ /* 0x000fe200078fdaff */
[----:B------:R-:W-:Y:S05]  /*9d00*/  @!P3 BRA `(.L_x_2912) ;  /* 0x000000100000b947 */ /* 0x000fea0003800000 */
[----:B---3--:R2:W-:Y:S02]  /*9d10*/  RED.E.ADD.F32.FTZ.RN.STRONG.GPU [R66.64+-0xa00], R133 ;  /* 0xfff600854200798e */ /* 0x0085e4000c10e78a */
.L_x_2912:
[----:B------:R-:W-:Y:S05]  /*9d20*/  BSYNC B0 ;  /* 0x0000000000007941 */ /* 0x000fea0003800000 */
.L_x_2911:
[----:B--23--:R2:W3:Y:S01]  /*9d30*/  LDS R133, [R132.X4+0xf50] ;  /* 0x000f500084857984 */ /* 0x00c4e20000004800 */
[----:B------:R-:W-:Y:S01]  /*9d40*/  BSSY B0, `(.L_x_2913) ;  /* 0x0000004000007945 */ /* 0x000fe20003800000 */
[----:B------:R-:W-:Y:S01]  /*9d50*/  LEA.HI.SX32 R218, R218, R149, 0x1b ;  /* 0x00000095dada7211 */ /* 0x000fe200078fdaff */
[----:B------:R-:W-:Y:S05]  /*9d60*/  @!P4 BRA `(.L_x_2914) ;  /* 0x000000100000c947 */ /* 0x000fea0003800000 */
[----:B---3--:R3:W-:Y:S02]  /*9d70*/  RED.E.ADD.F32.FTZ.RN.STRONG.GPU [R66.64+-0x900], R133 ;  /* 0xfff700854200798e */ /* 0x0087e4000c10e78a */
.L_x_2914:
[----:B------:R-:W-:Y:S05]  /*9d80*/  BSYNC B0 ;  /* 0x0000000000007941 */ /* 0x000fea0003800000 */
.L_x_2913:
[----:B---3--:R3:W4:Y:S01]  /*9d90*/  LDS R133, [R218.X4+0x1050] ;  /* 0x00105000da857984 */ /* 0x0087220000004800 */
[----:B------:R-:W-:Y:S01]  /*9da0*/  BSSY B0, `(.L_x_2915) ;  /* 0x0000005000007945 */ /* 0x000fe20003800000 */
[----:B--2---:R-:W-:-:S02]  /*9db0*/  IADD3 R132, R149, 0x240, RZ ;  /* 0x0000024095847810 */ /* 0x004fc40007ffe0ff */
[----:B0-----:R-:W-:Y:S01]  /*9dc0*/  IADD3 R226, R149, 0x280, RZ ;  /* 0x0000028095e27810 */ /* 0x001fe20007ffe0ff */
[----:B------:R-:W-:Y:S05]  /*9dd0*/  @!P5 BRA `(.L_x_2916) ;  /* 0x000000100000d947 */ /* 0x000fea0003800000 */
[----:B----4-:R0:W-:Y:S02]  /*9de0*/  RED.E.ADD.F32.FTZ.RN.STRONG.GPU [R66.64+-0x800], R133 ;  /* 0xfff800854200798e */ /* 0x0101e4000c10e78a */
.L_x_2916:
[----:B------:R-:W-:Y:S05]  /*9df0*/  BSYNC B0 ;  /* 0x0000000000007941 */ /* 0x000fea0003800000 */
.L_x_2915:
        /* <DEDUP_REMOVED lines=14> */
.L_x_2918:
[----:B0-----:R-:W-:Y:S05]  /*9ee0*/  BSYNC B0 ;  /* 0x0000000000007941 */ /* 0x001fea0003800000 */
.L_x_2917:
[----:B--2---:R0:W2:Y:S01]  /*9ef0*/  LDS R133, [R226.X4+0x1250] ;  /* 0x00125000e2857984 */ /* 0x0040a20000004800 */
[----:B------:R-:W-:Y:S01]  /*9f00*/  BSSY B0, `(.L_x_2919) ;  /* 0x0000005000007945 */ /* 0x000fe20003800000 */
[----:B------:R-:W-:Y:S02]  /*9f10*/  IADD3 R132, R149, 0x300, RZ ;  /* 0x0000030095847810 */ /* 0x000fe40007ffe0ff */
[----:B------:R-:W-:Y:S01]  /*9f20*/  LEA.HI.SX32 R218, R218, R149, 0x1b ;  /* 0x00000095dada7211 */ /* 0x000fe200078fdaff */
[----:B------:R-:W-:Y:S05]  /*9f30*/  @!P0 BRA `(.L_x_2920) ;  /* 0x0000001000008947 */ /* 0x000fea0003800000 */
[----:B--2---:R2:W-:Y:S02]  /*9f40*/  RED.E.ADD.F32.FTZ.RN.STRONG.GPU [R66.64+-0x600], R133 ;  /* 0xfffa00854200798e */ /* 0x0045e4000c10e78a */
.L_x_2920:
[----:B------:R-:W-:Y:S05]  /*9f50*/  BSYNC B0 ;  /* 0x0000000000007941 */ /* 0x000fea0003800000 */
.L_x_2919:
[----:B--2---:R2:W3:Y:S01]  /*9f60*/  LDS R133, [R218.X4+0x1350] ;  /* 0x00135000da857984 */ /* 0x0044e20000004800 */
[----:B------:R-:W-:Y:S01]  /*9f70*/  BSSY B0, `(.L_x_2921) ;  /* 0x0000005000007945 */ /* 0x000fe20003800000 */
[----:B------:R-:W-:-:S02]  /*9f80*/  IADD3 R136, R149, 0x340, RZ ;  /* 0x0000034095887810 */ /* 0x000fc40007ffe0ff */
[----:B------:R-:W-:Y:S01]  /*9f90*/  LEA.HI.SX32 R132, R132, R149, 0x1b ;  /* 0x0000009584847211 */ /* 0x000fe200078fdaff */
[----:B------:R-:W-:Y:S05]  /*9fa0*/  @!P1 BRA `(.L_x_2922) ;  /* 0x0000001000009947 */ /* 0x000fea0003800000 */
[----:B---3--:R3:W-:Y:S02]  /*9fb0*/  RED.E.ADD.F32.FTZ.RN.STRONG.GPU [R66.64+-0x500], R133 ;  /* 0xfffb00854200798e */ /* 0x0087e4000c10e78a */
.L_x_2922:
[----:B------:R-:W-:Y:S05]  /*9fc0*/  BSYNC B0 ;  /* 0x0000000000007941 */ /* 0x000fea0003800000 */
.L_x_2921:
[----:B---3--:R3:W4:Y:S01]  /*9fd0*/  LDS R133, [R132.X4+0x1450] ;  /* 0x0014500084857984 */ /* 0x0087220000004800 */
[----:B------:R-:W-:Y:S01]  /*9fe0*/  BSSY B0, `(.L_x_2923) ;  /* 0x0000005000007945 */ /* 0x000fe20003800000 */
[----:B--2---:R-:W-:Y:S02]  /*9ff0*/  IADD3 R218, R149, 0x380, RZ ;  /* 0x0000038095da7810 */ /* 0x004fe40007ffe0ff */
[----:B------:R-:W-:Y:S01]  /*a000*/  LEA.HI.SX32 R136, R136, R149, 0x1b ;  /* 0x0000009588887211 */ /* 0x000fe200078fdaff */
[----:B------:R-:W-:Y:S05]  /*a010*/  @!P2 BRA `(.L_x_2924) ;  /* 0x000000100000a947 */ /* 0x000fea0003800000 */
[----:B----4-:R2:W-:Y:S02]  /*a020*/  RED.E.ADD.F32.FTZ.RN.STRONG.GPU [R66.64+-0x400], R133 ;  /* 0xfffc00854200798e */ /* 0x0105e4000c10e78a */
.L_x_2924:
[----:B------:R-:W-:Y:S05]  /*a030*/  BSYNC B0 ;  /* 0x0000000000007941 */ /* 0x000fea0003800000 */
.L_x_2923:
[----:B--2-4-:R2:W4:Y:S01]  /*a040*/  LDS R133, [R136.X4+0x1550] ;  /* 0x0015500088857984 */ /* 0x0145220000004800 */
[----:B------:R-:W-:Y:S01]  /*a050*/  BSSY B0, `(.L_x_2925) ;  /* 0x0000005000007945 */ /* 0x000fe20003800000 */
[----:B---3--:R-:W-:Y:S02]  /*a060*/  IADD3 R132, R149, 0x3c0, RZ ;  /* 0x000003c095847810 */ /* 0x008fe40007ffe0ff */
[----:B------:R-:W-:Y:S01]  /*a070*/  LEA.HI.SX32 R218, R218, R149, 0x1b ;  /* 0x00000095dada7211 */ /* 0x000fe200078fdaff */
[----:B------:R-:W-:Y:S05]  /*a080*/  @!P3 BRA `(.L_x_2926) ;  /* 0x000000100000b947 */ /* 0x000fea0003800000 */
[----:B----4-:R3:W-:Y:S02]  /*a090*/  RED.E.ADD.F32.FTZ.RN.STRONG.GPU [R66.64+-0x300], R133 ;  /* 0xfffd00854200798e */ /* 0x0107e4000c10e78a */
.L_x_2926:
[----:B------:R-:W-:Y:S05]  /*a0a0*/  BSYNC B0 ;  /* 0x0000000000007941 */ /* 0x000fea0003800000 */
.L_x_2925:
[----:B---34-:R3:W4:Y:S01]  /*a0b0*/  LDS R133, [R218.X4+0x1650] ;  /* 0x00165000da857984 */ /* 0x0187220000004800 */
[----:B------:R-:W-:Y:S01]  /*a0c0*/  BSSY B0, `(.L_x_2927) ;  /* 0x0000004000007945 */ /* 0x000fe20003800000 */
[----:B------:R-:W-:Y:S01]  /*a0d0*/  LEA.HI.SX32 R132, R132, R149, 0x1b ;  /* 0x0000009584847211 */ /* 0x000fe200078fdaff */
[----:B------:R-:W-:Y:S05]  /*a0e0*/  @!P4 BRA `(.L_x_2928) ;  /* 0x000000100000c947 */ /* 0x000fea0003800000 */
[----:B----4-:R4:W-:Y:S02]  /*a0f0*/  RED.E.ADD.F32.FTZ.RN.STRONG.GPU [R66.64+-0x200], R133 ;  /* 0xfffe00854200798e */ /* 0x0109e4000c10e78a */
.L_x_2928:
[----:B------:R-:W-:Y:S05]  /*a100*/  BSYNC B0 ;  /* 0x0000000000007941 */ /* 0x000fea0003800000 */
.L_x_2927:
[----:B----4-:R4:W0:Y:S01]  /*a110*/  LDS R133, [R132.X4+0x1750] ;  /* 0x0017500084857984 */ /* 0x0108220000004800 */
[----:B------:R-:W-:Y:S01]  /*a120*/  BSSY B0, `(.L_x_2929) ;  /* 0x0000003000007945 */ /* 0x000fe20003800000 */
[----:B------:R-:W-:Y:S05]  /*a130*/  @!P5 BRA `(.L_x_2930) ;  /* 0x000000100000d947 */ /* 0x000fea0003800000 */
[----:B0-----:R0:W-:Y:S02]  /*a140*/  RED.E.ADD.F32.FTZ.RN.STRONG.GPU [R66.64+-0x100], R133 ;  /* 0xffff00854200798e */ /* 0x0011e4000c10e78a */
.L_x_2930:
[----:B------:R-:W-:Y:S05]  /*a150*/  BSYNC B0 ;  /* 0x0000000000007941 */ /* 0x000fea0003800000 */
.L_x_2929:
[----:B0-----:R-:W0:Y:S01]  /*a160*/  SHFL.DOWN PT, R133, R184, 0x1, 0x1f ;  /* 0x08201f00b8857f89 */ /* 0x001e2200000e0000 */
[C---:B------:R-:W-:Y:S01]  /*a170*/  ISETP.GT.AND P0, PT, R145.reuse, 0x1e, PT ;  /* 0x0000001e9100780c */ /* 0x040fe20003f04270 */
        /* <DEDUP_REMOVED lines=8> */
[-C--:B------:R-:W-:Y:S02]  /*a200*/  FMUL.FTZ R66, R156, R191.reuse ;  /* 0x000000bf9c427220 */ /* 0x080fe40000410000 */
[----:B------:R-:W-:Y:S02]  /*a210*/  FADD.FTZ R18, R221, R18 ;  /* 0x00000012dd127221 */ /* 0x000fe40000010000 */
[----:B------:R-:W-:Y:S02]  /*a220*/  FMUL.FTZ R66, R197, R66 ;  /* 0x00000042c5427220 */ /* 0x000fe40000410000 */
[----:B------:R-:W-:Y:S02]  /*a230*/  FADD.FTZ R21, R216, R21 ;  /* 0x00000015d8157221 */ /* 0x000fe40000010000 */
[----:B------:R-:W-:-:S02]  /*a240*/  FFMA.FTZ R191, R186, R191, R66 ;  /* 0x000000bfbabf7223 */ /* 0x000fc40000010042 */
[-C--:B------:R-:W-:Y:S02]  /*a250*/  FMUL.FTZ R66, R156, R189.reuse ;  /* 0x000000bd9c427220 */ /* 0x080fe40000410000 */
[----:B0-----:R-:W-:Y:S02]  /*a260*/  @!P0 FADD.FTZ R184, R184, R133 ;  /* 0x00000085b8b88221 */ /* 0x001fe40000010000 */
[----:B------:R-:W-:Y:S02]  /*a270*/  FMUL.FTZ R66, R199, R66 ;  /* 0x00000042c7427220 */ /* 0x000fe40000410000 */
[----:B-----5:R-:W-:Y:S01]  /*a280*/  @!P0 FADD.FTZ R64, R64, R67 ;  /* 0x0000004340408221 */ /* 0x020fe20000010000 */
[----:B------:R-:W0:Y:S01]  /*a290*/  SHFL.DOWN PT, R133, R184, 0x2, 0x1f ;  /* 0x08401f00b8857f89 */ /* 0x000e2200000e0000 */
[----:B------:R-:W-:Y:S01]  /*a2a0*/  ISETP.GT.AND P0, PT, R145, 0x1d, PT ;  /* 0x0000001d9100780c */ /* 0x000fe20003f04270 */
[----:B------:R-:W-:Y:S02]  /*a2b0*/  FFMA.FTZ R189, R178, R189, R66 ;  /* 0x000000bdb2bd7223 */ /* 0x000fe40000010042 */
[----:B------:R-:W5:Y:S01]  /*a2c0*/  SHFL.DOWN PT, R67, R64, 0x2, 0x1f ;  /* 0x08401f0040437f89 */ /* 0x000f6200000e0000 */
        /* <DEDUP_REMOVED lines=11> */
[----:B------:R-:W-:Y:S02]  /*a380*/  FMUL.FTZ R133, R156, R183 ;  /* 0x000000b79c857220 */ /* 0x000fe40000410000 */
[----:B-----5:R-:W-:Y:S01]  /*a390*/  @!P0 FADD.FTZ R64, R64, R67 ;  /* 0x0000004340408221 */ /* 0x020fe20000010000 */
[----:B------:R-:W0:Y:S01]  /*a3a0*/  SHFL.DOWN PT, R225, R184, 0x4, 0x1f ;  /* 0x08801f00b8e17f89 */ /* 0x000e2200000e0000 */
[----:B------:R-:W-:Y:S01]  /*a3b0*/  ISETP.GT.AND P0, PT, R145, 0x1b, PT ;  /* 0x0000001b9100780c */ /* 0x000fe20003f04270 */
[----:B------:R-:W-:-:S02]  /*a3c0*/  FMUL.FTZ R67, R156, R195 ;  /* 0x000000c39c437220 */ /* 0x000fc40000410000 */
[----:B------:R-:W5:Y:S01]  /*a3d0*/  SHFL.DOWN PT, R223, R64, 0x4, 0x1f ;  /* 0x08801f0040df7f89 */ /* 0x000f6200000e0000 */
[----:B------:R-:W-:Y:S02]  /*a3e0*/  FMUL.FTZ R133, R222, R133 ;  /* 0x00000085de857220 */ /* 0x000fe40000410000 */
[----:B------:R-:W-:Y:S02]  /*a3f0*/  FMUL.FTZ R67, R214, R67 ;  /* 0x00000043d6437220 */ /* 0x000fe40000410000 */
[----:B------:R-:W-:Y:S02]  /*a400*/  FFMA.FTZ R212, R212, R183, R133 ;  /* 0x000000b7d4d47223 */ /* 0x000fe40000010085 */
[----:B------:R-:W-:Y:S02]  /*a410*/  FFMA.FTZ R195, R198, R195, R67 ;  /* 0x000000c3c6c37223 */ /* 0x000fe40000010043 */
[C---:B------:R-:W-:Y:S02]  /*a420*/  FMUL.FTZ R67, R156.reuse, R171 ;  /* 0x000000ab9c437220 */ /* 0x040fe40000410000 */
[----:B------:R-:W-:-:S02]  /*a430*/  FMUL.FTZ R66, R156, R167 ;  /* 0x000000a79c427220 */ /* 0x000fc40000410000 */
[----:B------:R-:W-:Y:S02]  /*a440*/  FMUL.FTZ R67, R224, R67 ;  /* 0x00000043e0437220 */ /* 0x000fe40000410000 */
[----:B------:R-:W-:Y:S02]  /*a450*/  FMUL.FTZ R66, R205, R66 ;  /* 0x00000042cd427220 */ /* 0x000fe40000410000 */
[----:B------:R-:W-:Y:S02]  /*a460*/  FFMA.FTZ R196, R196, R171, R67 ;  /* 0x000000abc4c47223 */ /* 0x000fe40000010043 */
[----:B------:R-:W-:Y:S02]  /*a470*/  FMUL.FTZ R67, R156, R173 ;  /* 0x000000ad9c437220 */ /* 0x000fe40000410000 */
[----:B0-----:R-:W-:Y:S02]  /*a480*/  @!P0 FADD.FTZ R184, R184, R225 ;  /* 0x000000e1b8b88221 */ /* 0x001fe40000010000 */
[----:B------:R-:W-:-:S02]  /*a490*/  FMUL.FTZ R67, R220, R67 ;  /* 0x00000043dc437220 */ /* 0x000fc40000410000 */
[----:B-----5:R-:W-:Y:S01]  /*a4a0*/  @!P0 FADD.FTZ R64, R64, R223 ;  /* 0x000000df40408221 */ /* 0x020fe20000010000 */
[----:B------:R-:W0:Y:S01]  /*a4b0*/  SHFL.DOWN PT, R183, R184, 0x8, 0x1f ;  /* 0x09001f00b8b77f89 */ /* 0x000e2200000e0000 */
[----:B------:R-:W-:Y:S01]  /*a4c0*/  ISETP.GT.AND P0, PT, R145, 0x17, PT ;  /* 0x000000179100780c */ /* 0x000fe20003f04270 */
[----:B------:R-:W-:Y:S02]  /*a4d0*/  FFMA.FTZ R190, R190, R173, R67 ;  /* 0x000000adbebe7223 */ /* 0x000fe40000010043 */
[----:B------:R-:W5:Y:S01]  /*a4e0*/  SHFL.DOWN PT, R133, R64, 0x8, 0x1f ;  /* 0x09001f0040857f89 */ /* 0x000f6200000e0000 */
        /* <DEDUP_REMOVED lines=12> */
[----:B-----5:R-:W-:Y:S01]  /*a5b0*/  @!P0 FADD.FTZ R64, R64, R133 ;  /* 0x0000008540408221 */ /* 0x020fe20000010000 */
[----:B------:R-:W0:Y:S01]  /*a5c0*/  SHFL.DOWN PT, R171, R184, 0x10, 0x1f ;  /* 0x0a001f00b8ab7f89 */ /* 0x000e2200000e0000 */
[----:B------:R-:W-:Y:S01]  /*a5d0*/  ISETP.GT.AND P0, PT, R145, 0xf, PT ;  /* 0x0000000f9100780c */ /* 0x000fe20003f04270 */
[----:B------:R-:W-:Y:S02]  /*a5e0*/  FMUL.FTZ R67, R204, R67 ;  /* 0x00000043cc437220 */ /* 0x000fe40000410000 */
[----:B------:R-:W5:Y:S01]  /*a5f0*/  SHFL.DOWN PT, R133, R64, 0x10, 0x1f ;  /* 0x0a001f0040857f89 */ /* 0x000f6200000e0000 */
[----:B------:R-:W-:-:S02]  /*a600*/  FADD.FTZ R14, R193, R14 ;  /* 0x0000000ec10e7221 */ /* 0x000fc40000010000 */
[----:B------:R-:W-:Y:S02]  /*a610*/  FFMA.FTZ R170, R170, R179, R67 ;  /* 0x000000b3aaaa7223 */ /* 0x000fe40000010043 */
[-C--:B------:R-:W-:Y:S02]  /*a620*/  FMUL.FTZ R67, R156, R158.reuse ;  /* 0x0000009e9c437220 */ /* 0x080fe40000410000 */
[----:B------:R-:W-:Y:S02]  /*a630*/  FADD.FTZ R24, R213, R24 ;  /* 0x00000018d5187221 */ /* 0x000fe40000010000 */
[----:B------:R-:W-:Y:S02]  /*a640*/  FMUL.FTZ R67, R206, R67 ;  /* 0x00000043ce437220 */ /* 0x000fe40000410000 */
[----:B------:R-:W-:Y:S02]  /*a650*/  FADD.FTZ R15, R190, R15 ;  /* 0x0000000fbe0f7221 */ /* 0x000fe40000010000 */
[----:B------:R-:W-:-:S02]  /*a660*/  FFMA.FTZ R158, R207, R158, R67 ;  /* 0x0000009ecf9e7223 */ /* 0x000fc40000010043 */
[C---:B------:R-:W-:Y:S02]  /*a670*/  FMUL.FTZ R67, R156.reuse, R162 ;  /* 0x000000a29c437220 */ /* 0x040fe40000410000 */
[----:B------:R-:W-:Y:S02]  /*a680*/  FMUL.FTZ R156, R156, R163 ;  /* 0x000000a39c9c7220 */ /* 0x000fe40000410000 */
[----:B------:R-:W-:Y:S02]  /*a690*/  FMUL.FTZ R67, R208, R67 ;  /* 0x00000043d0437220 */ /* 0x000fe40000410000 */
[----:B0-----:R-:W-:Y:S02]  /*a6a0*/  @!P0 FADD.FTZ R184, R184, R171 ;  /* 0x000000abb8b88221 */ /* 0x001fe40000010000 */
[----:B------:R-:W-:Y:S02]  /*a6b0*/  FMUL.FTZ R156, R181, R156 ;  /* 0x0000009cb59c7220 */ /* 0x000fe40000410000 */
[----:B-----5:R-:W-:Y:S01]  /*a6c0*/  @!P0 FADD.FTZ R64, R64, R133 ;  /* 0x0000008540408221 */ /* 0x020fe20000010000 */
[----:B------:R-:W-:Y:S01]  /*a6d0*/  MOV R65, R184 ;  /* 0x000000b800417202 */ /* 0x000fe20000000f00 */
[----:B------:R-:W-:-:S02]  /*a6e0*/  FFMA.FTZ R162, R165, R162, R67 ;  /* 0x000000a2a5a27223 */ /* 0x000fc40000010043 */
[----:B------:R-:W-:Y:S02]  /*a6f0*/  FFMA.FTZ R137, R137, R163, R156 ;  /* 0x000000a389897223 */ /* 0x000fe4000001009c */
[----:B------:R0:W-:Y:S01]  /*a700*/  @!P1 STS.64 [R142.X8+0x18d8], R64 ;  /* 0x0018d8408e009388 */ /* 0x0001e20000008a00 */
        /* <DEDUP_REMOVED lines=18> */
[----:B------:R-:W-:Y:S01]  /*a830*/  FADD.FTZ R2, R137, R2 ;  /* 0x0000000289027221 */ /* 0x000fe20000010000 */
[----:B------:R-:W-:Y:S06]  /*a840*/  BAR.SYNC.DEFER_BLOCKING 0x0 ;  /* 0x0000000000007b1d */ /* 0x000fec0000010000 */
[----:B------:R-:W-:Y:S05]  /*a850*/  @P2 BRA `(.L_x_2932) ;  /* 0x000000b000002947 */ /* 0x000fea0003800000 */
[----:B0-----:R-:W-:Y:S01]  /*a860*/  ISETP.NE.AND P0, PT, R108, c[0x0][0x174], PT ;  /* 0x00005d006c007a0c */ /* 0x001fe20003f05270 */
[----:B------:R-:W0:Y:S01]  /*a870*/  LDS.64 R66, [0x18e0] ;  /* 0x0018e000ff427984 */ /* 0x000e220000000a00 */
[----:B--2---:R-:W-:-:S11]  /*a880*/  SHF.L.U32 R136, R3, 0x2, RZ ;  /* 0x0000000203887819 */ /* 0x004fd600000006ff */
[----:B----4-:R-:W2:Y:S04]  /*a890*/  @P0 LDS R132, [R136+0x3210] ;  /* 0x0032100088840984 */ /* 0x010ea80000000800 */
[----:B------:R-:W4:Y:S01]  /*a8a0*/  @P0 LDS R133, [R136+0x2e10] ;  /* 0x002e100088850984 */ /* 0x000f220000000800 */
[----:B0-----:R-:W-:Y:S02]  /*a8b0*/  FADD.FTZ R65, R65, R67 ;  /* 0x0000004341417221 */ /* 0x001fe40000010000 */
[----:B------:R-:W-:Y:S02]  /*a8c0*/  FADD.FTZ R64, R64, R66 ;  /* 0x0000004240407221 */ /* 0x000fe40000010000 */
[----:B--2---:R-:W-:Y:S02]  /*a8d0*/  @P0 FADD.FTZ R65, R65, R132 ;  /* 0x0000008441410221 */ /* 0x004fe40000010000 */
[----:B----4-:R-:W-:-:S03]  /*a8e0*/  @P0 FADD.FTZ R64, R64, R133 ;  /* 0x0000008540400221 */ /* 0x010fc60000010000 */
[----:B------:R0:W-:Y:S04]  /*a8f0*/  STS [R136+0x3210], R65 ;  /* 0x0032104188007388 */ /* 0x0001e80000000800 */
[----:B------:R0:W-:Y:S02]  /*a900*/  STS [R136+0x2e10], R64 ;  /* 0x002e104088007388 */ /* 0x0001e40000000800 */
.L_x_2932:
[----:B0-----:R-:W-:Y:S05]  /*a910*/  BSYNC B0 ;  /* 0x0000000000007941 */ /* 0x001fea0003800000 */
.L_x_2931:
[----:B------:R-:W-:Y:S01]  /*a920*/  IADD3 R3, R3, 0x1, RZ ;  /* 0x0000000103037810 */ /* 0x000fe20007ffe0ff */
[----:B------:R-:W-:-:S03]  /*a930*/  UIADD3 UR5, UP0, UR5, 0x1, URZ ;  /* 0x0000000105057890 */ /* 0x000fc6000ff1e03f */
[----:B------:R-:W-:Y:S01]  /*a940*/  ISETP.GE.AND P0, PT, R3, c[0x0][0x16c], PT ;  /* 0x00005b0003007a0c */ /* 0x000fe20003f06270 */
[----:B------:R-:W-:-:S12]  /*a950*/  UIADD3.X UR6, URZ, UR6, URZ, UP0, !UPT ;  /* 0x000000063f067290 */ /* 0x000fd800087fe43f */
[----:B-1234-:R-:W-:Y:S01]  /*a960*/  @P0 CALL.REL.NOINC `(.L_x_2885) ;  /* 0x0000001000000944 */ /* 0x01efe20003c00000 */
[----:B------:R-:W-:Y:S05]  /*a970*/  BRA `(.L_x_2933) ;  /* 0xffffc6a000007947 */ /* 0x000fea000383ffff */
.L_x_2885:
[----:B------:R-:W-:Y:S01]  /*a980*/  BAR.SYNC.DEFER_BLOCKING 0x0 ;  /* 0x0000000000007b1d */ /* 0x000fe20000010000 */
[----:B------:R-:W-:Y:S02]  /*a990*/  IADD3 R124, -R124, c[0x0][0x168], RZ ;  /* 0x00005a007c7c7a10 */ /* 0x000fe40007ffe1ff */
[----:B------:R-:W-:Y:S02]  /*a9a0*/  PRMT R0, RZ, 0x7610, R0 ;  /* 0x00007610ff007816 */ /* 0x000fe40000000000 */
[-C--:B------:R-:W-:Y:S02]  /*a9b0*/  ISETP.GE.AND P1, PT, R116, R124.reuse, PT ;  /* 0x0000007c7400720c */ /* 0x080fe40003f26270 */
[-C--:B------:R-:W-:Y:S02]  /*a9c0*/  ISETP.GE.AND P2, PT, R141, R124.reuse, PT ;  /* 0x0000007c8d00720c */ /* 0x080fe40003f46270 */
[-C--:B------:R-:W-:Y:S02]  /*a9d0*/  ISETP.GE.AND P3, PT, R140, R124.reuse, PT ;  /* 0x0000007c8c00720c */ /* 0x080fe40003f66270 */
[----:B------:R-:W-:-:S02]  /*a9e0*/  ISETP.GE.AND P4, PT, R139, R124, PT ;  /* 0x0000007c8b00720c */ /* 0x000fc40003f86270 */
[----:B------:R-:W-:Y:S02]  /*a9f0*/  PRMT R3, RZ, 0x7610, R3 ;  /* 0x00007610ff037816 */ /* 0x000fe40000000003 */
[----:B------:R-:W-:Y:S02]  /*aa00*/  PRMT R34, RZ, 0x7610, R34 ;  /* 0x00007610ff227816 */ /* 0x000fe40000000022 */
[----:B------:R-:W-:Y:S02]  /*aa10*/  PRMT R37, RZ, 0x7610, R37 ;  /* 0x00007610ff257816 */ /* 0x000fe40000000025 */
[-C--:B------:R-:W-:Y:S02]  /*aa20*/  ISETP.GE.AND P5, PT, R138, R124.reuse, PT ;  /* 0x0000007c8a00720c */ /* 0x080fe40003fa6270 */
[-C--:B------:R-:W-:Y:S02]  /*aa30*/  ISETP.GE.AND P0, PT, R135, R124.reuse, PT ;  /* 0x0000007c8700720c */ /* 0x080fe40003f06270 */
[----:B------:R-:W-:Y:S01]  /*aa40*/  PRMT R36, RZ, 0x7610, R36 ;  /* 0x00007610ff247816 */ /* 0x000fe20000000024 */
[----:B------:R-:W2:Y:S01]  /*aa50*/  @!P1 LDG.E.U16 R0, [R126.64] ;  /* 0x0000000a7e009981 */ /* 0x000ea2000c1e1500 */
[----:B------:R-:W-:-:S02]  /*aa60*/  ISETP.GE.AND P1, PT, R134, R124, PT ;  /* 0x0000007c8600720c */ /* 0x000fc40003f26270 */
[----:B------:R-:W-:Y:S01]  /*aa70*/  PRMT R39, RZ, 0x7610, R39 ;  /* 0x00007610ff277816 */ /* 0x000fe20000000027 */
[----:B------:R-:W3:Y:S01]  /*aa80*/  @!P2 LDG.E.U16 R3, [R126.64+0x40] ;  /* 0x0000400a7e03a981 */ /* 0x000ee2000c1e1500 */
[-C--:B------:R-:W-:Y:S02]  /*aa90*/  ISETP.GE.AND P2, PT, R131, R124.reuse, PT ;  /* 0x0000007c8300720c */ /* 0x080fe40003f46270 */
[----:B------:R-:W-:Y:S01]  /*aaa0*/  PRMT R38, RZ, 0x7610, R38 ;  /* 0x00007610ff267816 */ /* 0x000fe20000000026 */
[----:B------:R-:W4:Y:S01]  /*aab0*/  @!P3 LDG.E.U16 R34, [R126.64+0x80] ;  /* 0x0000800a7e22b981 */ /* 0x000f22000c1e1500 */
[-C--:B------:R-:W-:Y:S02]  /*aac0*/  ISETP.GE.AND P3, PT, R130, R124.reuse, PT ;  /* 0x0000007c8200720c */ /* 0x080fe40003f66270 */
[----:B------:R-:W-:Y:S01]  /*aad0*/  PRMT R41, RZ, 0x7610, R41 ;  /* 0x00007610ff297816 */ /* 0x000fe20000000029 */
[----:B------:R-:W5:Y:S01]  /*aae0*/  @!P4 LDG.E.U16 R37, [R126.64+0xc0] ;  /* 0x0000c00a7e25c981 */ /* 0x000f62000c1e1500 */
[----:B------:R-:W-:-:S02]  /*aaf0*/  ISETP.GE.AND P4, PT, R115, R124, PT ;  /* 0x0000007c7300720c */ /* 0x000fc40003f86270 */
[----:B------:R-:W-:Y:S01]  /*ab00*/  PRMT R40, RZ, 0x7610, R40 ;  /* 0x00007610ff287816 */ /* 0x000fe20000000028 */
[----:B------:R-:W5:Y:S01]  /*ab10*/  @!P5 LDG.E.U16 R36, [R126.64+0x100] ;  /* 0x0001000a7e24d981 */ /* 0x000f62000c1e1500 */
[----:B------:R-:W-:Y:S02]  /*ab20*/  PRMT R43, RZ, 0x7610, R43 ;  /* 0x00007610ff2b7816 */ /* 0x000fe4000000002b */
[-C--:B------:R-:W-:Y:S01]  /*ab30*/  ISETP.GE.AND P5, PT, R114, R124.reuse, PT ;  /* 0x0000007c7200720c */ /* 0x080fe20003fa6270 */
[----:B------:R-:W5:Y:S01]  /*ab40*/  @!P0 LDG.E.U16 R39, [R126.64+0x140] ;  /* 0x0001400a7e278981 */ /* 0x000f62000c1e1500 */
[----:B------:R-:W-:-:S03]  /*ab50*/  ISETP.GE.AND P0, PT, R113, R124, PT ;  /* 0x0000007c7100720c */ /* 0x000fc60003f06270 */
[----:B------:R-:W5:Y:S01]  /*ab60*/  @!P1 LDG.E.U16 R38, [R126.64+0x180] ;  /* 0x0001800a7e269981 */ /* 0x000f62000c1e1500 */
[----:B------:R-:W-:-:S03]  /*ab70*/  ISETP.GE.AND P1, PT, R112, R124, PT ;  /* 0x0000007c7000720c */ /* 0x000fc60003f26270 */
[----:B------:R-:W5:Y:S01]  /*ab80*/  @!P2 LDG.E.U16 R41, [R126.64+0x1c0] ;  /* 0x0001c00a7e29a981 */ /* 0x000f62000c1e1500 */
[----:B------:R-:W-:-:S03]  /*ab90*/  ISETP.GE.AND P2, PT, R111, R124, PT ;  /* 0x0000007c6f00720c */ /* 0x000fc60003f46270 */
[----:B------:R-:W5:Y:S01]  /*aba0*/  @!P3 LDG.E.U16 R40, [R126.64+0x200] ;  /* 0x0002000a7e28b981 */ /* 0x000f62000c1e1500 */
[----:B------:R-:W-:-:S03]  /*abb0*/  ISETP.GE.AND P3, PT, R110, R124, PT ;  /* 0x0000007c6e00720c */ /* 0x000fc60003f66270 */
[----:B------:R-:W5:Y:S01]  /*abc0*/  @!P4 LDG.E.U16 R43, [R126.64+0x240] ;  /* 0x0002400a7e2bc981 */ /* 0x000f62000c1e1500 */
[----:B------:R-:W-:Y:S02]  /*abd0*/  ISETP.GE.AND P4, PT, R109, R124, PT ;  /* 0x0000007c6d00720c */ /* 0x000fe40003f86270 */
[----:B------:R-:W-:Y:S02]  /*abe0*/  PRMT R42, RZ, 0x7610, R42 ;  /* 0x00007610ff2a7816 */ /* 0x000fe4000000002a */
[----:B------:R-:W-:Y:S02]  /*abf0*/  PRMT R45, RZ, 0x7610, R45 ;  /* 0x00007610ff2d7816 */ /* 0x000fe4000000002d */
[----:B------:R-:W-:Y:S02]  /*ac00*/  PRMT R44, RZ, 0x7610, R44 ;  /* 0x00007610ff2c7816 */ /* 0x000fe4000000002c */
[----:B------:R-:W-:Y:S01]  /*ac10*/  PRMT R47, RZ, 0x7610, R47 ;  /* 0x00007610ff2f7816 */ /* 0x000fe2000000002f */
[----:B------:R-:W5:Y:S01]  /*ac20*/  @!P5 LDG.E.U16 R42, [R126.64+0x280] ;  /* 0x0002800a7e2ad981 */ /* 0x000f62000c1e1500 */
[----:B------:R-:W-:-:S02]  /*ac30*/  PRMT R46, RZ, 0x7610, R46 ;  /* 0x00007610ff2e7816 */ /* 0x000fc4000000002e */
[----:B------:R-:W-:Y:S01]  /*ac40*/  PRMT R49, RZ, 0x7610, R49 ;  /* 0x00007610ff317816 */ /* 0x000fe20000000031 */
[----:B------:R-:W5:Y:S04]  /*ac50*/  @!P0 LDG.E.U16 R45, [R126.64+0x2c0] ;  /* 0x0002c00a7e2d8981 */ /* 0x000f68000c1e1500 */
[----:B------:R-:W5:Y:S04]  /*ac60*/  @!P1 LDG.E.U16 R44, [R126.64+0x300] ;  /* 0x0003000a7e2c9981 */ /* 0x000f68000c1e1500 */
[----:B------:R-:W5:Y:S04]  /*ac70*/  @!P2 LDG.E.U16 R47, [R126.64+0x340] ;  /* 0x0003400a7e2fa981 */ /* 0x000f68000c1e1500 */
[----:B------:R-:W5:Y:S04]  /*ac80*/  @!P3 LDG.E.U16 R46, [R126.64+0x380] ;  /* 0x0003800a7e2eb981 */ /* 0x000f68000c1e1500 */
[----:B------:R-:W5:Y:S01]  /*ac90*/  @!P4 LDG.E.U16 R49, [R126.64+0x3c0] ;  /* 0x0003c00a7e31c981 */ /* 0x000f62000c1e1500 */
[----:B------:R-:W-:-:S02]  /*aca0*/  F2FP.PACK_AB R35, R32, R35 ;  /* 0x000000232023723e */ /* 0x000fc400000000ff */
[----:B------:R-:W-:Y:S02]  /*acb0*/  F2FP.PACK_AB R33, R30, R33 ;  /* 0x000000211e21723e */ /* 0x000fe400000000ff */
[----:B------:R-:W-:Y:S02]  /*acc0*/  F2FP.PACK_AB R28, R28, R31 ;  /* 0x0000001f1c1c723e */ /* 0x000fe400000000ff */
[----:B------:R-:W-:Y:S02]  /*acd0*/  PRMT R31, R33, 0x7632, R31 ;  /* 0x00007632211f7816 */ /* 0x000fe4000000001f */
[----:B------:R-:W-:Y:S02]  /*ace0*/  F2FP.PACK_AB R26, R26, R29 ;  /* 0x0000001d1a1a723e */ /* 0x000fe400000000ff */
[----:B------:R-:W-:Y:S02]  /*acf0*/  PRMT R29, R28, 0x7632, R29 ;  /* 0x000076321c1d7816 */ /* 0x000fe4000000001d */
[----:B------:R-:W-:-:S02]  /*ad00*/  F2FP.PACK_AB R27, R24, R27 ;  /* 0x0000001b181b723e */ /* 0x000fc400000000ff */
[----:B------:R-:W-:Y:S02]  /*ad10*/  F2FP.PACK_AB R25, R22, R25 ;  /* 0x000000191619723e */ /* 0x000fe400000000ff */
[----:B------:R-:W-:Y:S02]  /*ad20*/  F2FP.PACK_AB R20, R20, R23 ;  /* 0x000000171414723e */ /* 0x000fe400000000ff */
[----:B------:R-:W-:Y:S02]  /*ad30*/  F2FP.PACK_AB R18, R18, R21 ;  /* 0x000000151212723e */ /* 0x000fe400000000ff */
[----:B------:R-:W-:Y:S02]  /*ad40*/  ISETP.NE.AND P6, PT, R149, RZ, PT ;  /* 0x000000ff9500720c */ /* 0x000fe40003fc5270 */
[----:B------:R-:W-:Y:S01]  /*ad50*/  PRMT R21, R20, 0x7632, R21 ;  /* 0x0000763214157816 */ /* 0x000fe20000000015 */
        /* <DEDUP_REMOVED lines=21> */
[----:B------:R-:W-:Y:S04]  /*aeb0*/  LDS.U16 R37, [R89+0x10] ;  /* 0x0000100059257984 */ /* 0x000fe80000000400 */
[----:B------:R-:W-:Y:S04]  /*aec0*/  LDS.U16 R32, [R89+0x1c] ;  /* 0x00001c0059207984 */ /* 0x000fe80000000400 */
[----:B------:R-:W-:Y:S01]  /*aed0*/  LDS.U16 R30, [R89+0x1e] ;  /* 0x00001e00591e7984 */ /* 0x000fe20000000400 */
[----:B0-----:R-:W-:-:S05]  /*aee0*/  HADD2.F32 R0, -RZ, R0.H0_H0 ;  /* 0x20000000ff007230 */ /* 0x001fca0000004100 */
[----:B------:R-:W-:Y:S02]  /*aef0*/  FADD.FTZ R38, R0, UR4 ;  /* 0x0000000400267e21 */ /* 0x000fe40008010000 */
[----:B------:R-:W0:Y:S01]  /*af00*/  LDS.U16 R0, [R89+0x8] ;  /* 0x0000080059007984 */ /* 0x000e220000000400 */
[----:B-1----:R-:W-:Y:S02]  /*af10*/  HADD2.F32 R3, -RZ, R3.H0_H0 ;  /* 0x20000003ff037230 */ /* 0x002fe40000004100 */
[----:B------:R-:W-:Y:S01]  /*af20*/  FSETP.GTU.FTZ.AND P4, PT, R38, 20, PT ;  /* 0x41a000002600780b */ /* 0x000fe20003f9c000 */
[----:B--2---:R-:W-:Y:S02]  /*af30*/  HADD2.F32 R36, -RZ, R36.H0_H0 ;  /* 0x20000024ff247230 */ /* 0x004fe40000004100 */
[----:B---3--:R-:W-:Y:S01]  /*af40*/  HADD2.F32 R34, -RZ, R34.H0_H0 ;  /* 0x20000022ff227230 */ /* 0x008fe20000004100 */
[----:B------:R-:W-:Y:S02]  /*af50*/  FADD.FTZ R40, R3, UR4 ;  /* 0x0000000403287e21 */ /* 0x000fe40008010000 */
[----:B------:R-:W-:Y:S01]  /*af60*/  FADD.FTZ R42, R36, UR4 ;  /* 0x00000004242a7e21 */ /* 0x000fe20008010000 */
[----:B------:R-:W1:Y:S01]  /*af70*/  LDS.U16 R3, [R89+0xa] ;  /* 0x00000a0059037984 */ /* 0x000e620000000400 */
[----:B------:R-:W-:Y:S01]  /*af80*/  FADD.FTZ R41, R34, UR4 ;  /* 0x0000000422297e21 */ /* 0x000fe20008010000 */
[----:B------:R-:W-:-:S02]  /*af90*/  FSETP.GTU.FTZ.AND P5, PT, R40, 20, PT ;  /* 0x41a000002800780b */ /* 0x000fc40003fbc000 */
[----:B------:R-:W-:Y:S01]  /*afa0*/  FSETP.GTU.FTZ.AND P1, PT, R42, 20, PT ;  /* 0x41a000002a00780b */ /* 0x000fe20003f3c000 */
[----:B------:R-:W2:Y:S01]  /*afb0*/  LDS.U16 R34, [R89+0xc] ;  /* 0x00000c0059227984 */ /* 0x000ea20000000400 */
[----:B------:R-:W-:Y:S01]  /*afc0*/  FSETP.GTU.FTZ.AND P0, PT, R41, 20, PT ;  /* 0x41a000002900780b */ /* 0x000fe20003f1c000 */
[----:B------:R-:W-:Y:S02]  /*afd0*/  @!P4 FMUL.FTZ R38, R38, -1.4426950216293334961 ;  /* 0xbfb8aa3b2626c820 */ /* 0x000fe40000410000 */
[----:B------:R-:W3:Y:S02]  /*afe0*/  LDS.U16 R36, [R89+0xe] ;  /* 0x00000e0059247984 */ /* 0x000ee40000000400 */
[----:B------:R4:W5:Y:S04]  /*aff0*/  @!P4 MUFU.EX2 R39, R38 ;  /* 0x000000260027c308 */ /* 0x0009680000000800 */
[----:B------:R-:W-:Y:S01]  /*b000*/  @!P5 FMUL.FTZ R40, R40, -1.4426950216293334961 ;  /* 0xbfb8aa3b2828d820 */ /* 0x000fe20000410000 */
[----:B----4-:R-:W4:Y:S01]  /*b010*/  LDS.U16 R38, [R89+0x12] ;  /* 0x0000120059267984 */ /* 0x010f220000000400 */
[----:B------:R-:W-:-:S02]  /*b020*/  @!P1 FMUL.FTZ R42, R42, -1.4426950216293334961 ;  /* 0xbfb8aa3b2a2a9820 */ /* 0x000fc40000410000 */
[----:B------:R-:W-:Y:S02]  /*b030*/  @!P0 FMUL.FTZ R41, R41, -1.4426950216293334961 ;  /* 0xbfb8aa3b29298820 */ /* 0x000fe40000410000 */
[----:B------:R-:W1:Y:S08]  /*b040*/  @!P5 MUFU.EX2 R40, R40 ;  /* 0x000000280028d308 */ /* 0x000e700000000800 */
[----:B------:R-:W2:Y:S01]  /*b050*/  @!P1 MUFU.EX2 R42, R42 ;  /* 0x0000002a002a9308 */ /* 0x000ea20000000800 */
[----:B0-----:R-:W-:-:S07]  /*b060*/  HADD2.F32 R0, -RZ, R0.H0_H0 ;  /* 0x20000000ff007230 */ /* 0x001fce0000004100 */
[----:B------:R-:W0:Y:S01]  /*b070*/  @!P0 MUFU.EX2 R41, R41 ;  /* 0x0000002900298308 */ /* 0x000e220000000800 */
[----:B------:R-:W-:Y:S02]  /*b080*/  FADD.FTZ R0, R0, UR4 ;  /* 0x0000000400007e21 */ /* 0x000fe40008010000 */
[----:B-----5:R-:W-:Y:S02]  /*b090*/  @!P4 FADD.FTZ R39, R39, 1 ;  /* 0x3f8000002727c421 */ /* 0x020fe40000010000 */
[----:B-1----:R-:W-:Y:S01]  /*b0a0*/  @!P5 FADD.FTZ R40, R40, 1 ;  /* 0x3f8000002828d421 */ /* 0x002fe20000010000 */
[----:B------:R-:W-:Y:S01]  /*b0b0*/  FSETP.GTU.FTZ.AND P2, PT, R0, 20, PT ;  /* 0x41a000000000780b */ /* 0x000fe20003f5c000 */
[----:B--2---:R-:W-:Y:S02]  /*b0c0*/  @!P1 FADD.FTZ R42, R42, 1 ;  /* 0x3f8000002a2a9421 */ /* 0x004fe40000010000 */
[----:B------:R-:W1:Y:S01]  /*b0d0*/  @!P4 MUFU.RCP R39, R39 ;  /* 0x000000270027c308 */ /* 0x000e620000001000 */
[----:B0-----:R-:W-:-:S07]  /*b0e0*/  @!P0 FADD.FTZ R41, R41, 1 ;  /* 0x3f80000029298421 */ /* 0x001fce0000010000 */
[----:B------:R-:W0:Y:S01]  /*b0f0*/  @!P5 MUFU.RCP R40, R40 ;  /* 0x000000280028d308 */ /* 0x000e220000001000 */
[----:B------:R-:W-:Y:S02]  /*b100*/  HADD2.F32 R3, -RZ, R3.H0_H0 ;  /* 0x20000003ff037230 */ /* 0x000fe40000004100 */
[----:B------:R-:W-:-:S05]  /*b110*/  HADD2.F32 R34, -RZ, R34.H0_H0 ;  /* 0x20000022ff227230 */ /* 0x000fca0000004100 */
[----:B------:R-:W2:Y:S01]  /*b120*/  @!P1 MUFU.RCP R42, R42 ;  /* 0x0000002a002a9308 */ /* 0x000ea20000001000 */
[----:B---3--:R-:W-:Y:S01]  /*b130*/  HADD2.F32 R36, -RZ, R36.H0_H0 ;  /* 0x20000024ff247230 */ /* 0x008fe20000004100 */
[----:B------:R-:W-:-:S06]  /*b140*/  @!P2 FMUL.FTZ R0, R0, -1.4426950216293334961 ;  /* 0xbfb8aa3b0000a820 */ /* 0x000fcc0000410000 */
[----:B------:R-:W3:Y:S01]  /*b150*/  @!P0 MUFU.RCP R41, R41 ;  /* 0x0000002900298308 */ /* 0x000ee20000001000 */
[----:B----4-:R-:W-:Y:S01]  /*b160*/  HADD2.F32 R38, -RZ, R38.H0_H0 ;  /* 0x20000026ff267230 */ /* 0x010fe20000004100 */
[----:B------:R-:W-:Y:S01]  /*b170*/  FADD.FTZ R3, R3, UR4 ;  /* 0x0000000403037e21 */ /* 0x000fe20008010000 */
[----:B------:R-:W-:Y:S01]  /*b180*/  HADD2.F32 R37, -RZ, R37.H0_H0 ;  /* 0x20000025ff257230 */ /* 0x000fe20000004100 */
[----:B------:R-:W-:Y:S02]  /*b190*/  FADD.FTZ R34, R34, UR4 ;  /* 0x0000000422227e21 */ /* 0x000fe40008010000 */
[----:B------:R-:W-:Y:S02]  /*b1a0*/  FADD.FTZ R36, R36, UR4 ;  /* 0x0000000424247e21 */ /* 0x000fe40008010000 */
[----:B------:R-:W-:Y:S01]  /*b1b0*/  FADD.FTZ R38, R38, UR4 ;  /* 0x0000000426267e21 */ /* 0x000fe20008010000 */
[----:B------:R-:W4:Y:S01]  /*b1c0*/  @!P2 MUFU.EX2 R0, R0 ;  /* 0x000000000000a308 */ /* 0x000f220000000800 */
[----:B-1----:R-:W-:Y:S01]  /*b1d0*/  @!P4 FMUL.FTZ R2, R2, R39 ;  /* 0x000000270202c220 */ /* 0x002fe20000410000 */
[----:B------:R-:W-:Y:S01]  /*b1e0*/  FSETP.GTU.FTZ.AND P3, PT, R3, 20, PT ;  /* 0x41a000000300780b */ /* 0x000fe20003f7c000 */
[----:B0-----:R-:W-:Y:S01]  /*b1f0*/  @!P5 FMUL.FTZ R5, R5, R40 ;  /* 0x000000280505d220 */ /* 0x001fe20000410000 */
[----:B------:R-:W-:Y:S01]  /*b200*/  FSETP.GTU.FTZ.AND P4, PT, R34, 20, PT ;  /* 0x41a000002200780b */ /* 0x000fe20003f9c000 */
[----:B------:R-:W-:Y:S01]  /*b210*/  FADD.FTZ R37, R37, UR4 ;  /* 0x0000000425257e21 */ /* 0x000fe20008010000 */
[----:B------:R-:W-:Y:S01]  /*b220*/  FSETP.GTU.FTZ.AND P5, PT, R36, 20, PT ;  /* 0x41a000002400780b */ /* 0x000fe20003fbc000 */
[----:B--2---:R-:W-:Y:S01]  /*b230*/  @!P1 FMUL.FTZ R7, R7, R42 ;  /* 0x0000002a07079220 */ /* 0x004fe20000410000 */
[----:B------:R-:W-:Y:S01]  /*b240*/  FSETP.GTU.FTZ.AND P1, PT, R38, 20, PT ;  /* 0x41a000002600780b */ /* 0x000fe20003f3c000 */
[----:B---3--:R-:W-:Y:S01]  /*b250*/  @!P0 FMUL.FTZ R4, R4, R41 ;  /* 0x0000002904048220 */ /* 0x008fe20000410000 */
[----:B------:R-:W-:-:S05]  /*b260*/  FSETP.GTU.FTZ.AND P0, PT, R37, 20, PT ;  /* 0x41a000002500780b */ /* 0x000fca0003f1c000 */
[----:B------:R-:W-:Y:S02]  /*b270*/  @!P3 FMUL.FTZ R3, R3, -1.4426950216293334961 ;  /* 0xbfb8aa3b0303b820 */ /* 0x000fe40000410000 */
[----:B------:R-:W-:Y:S02]  /*b280*/  @!P4 FMUL.FTZ R34, R34, -1.4426950216293334961 ;  /* 0xbfb8aa3b2222c820 */ /* 0x000fe40000410000 */
[----:B------:R-:W-:Y:S02]  /*b290*/  @!P5 FMUL.FTZ R36, R36, -1.4426950216293334961 ;  /* 0xbfb8aa3b2424d820 */ /* 0x000fe40000410000 */
[----:B----4-:R-:W-:Y:S02]  /*b2a0*/  @!P2 FADD.FTZ R0, R0, 1 ;  /* 0x3f8000000000a421 */ /* 0x010fe40000010000 */
[----:B------:R-:W-:Y:S02]  /*b2b0*/  @!P1 FMUL.FTZ R38, R38, -1.4426950216293334961 ;  /* 0xbfb8aa3b26269820 */ /* 0x000fe40000410000 */
[----:B------:R-:W-:Y:S01]  /*b2c0*/  @!P0 FMUL.FTZ R37, R37, -1.4426950216293334961 ;  /* 0xbfb8aa3b25258820 */ /* 0x000fe20000410000 */
[----:B------:R-:W0:Y:S08]  /*b2d0*/  @!P3 MUFU.EX2 R3, R3 ;  /* 0x000000030003b308 */ /* 0x000e300000000800 */
[----:B------:R-:W1:Y:S08]  /*b2e0*/  @!P4 MUFU.EX2 R34, R34 ;  /* 0x000000220022c308 */ /* 0x000e700000000800 */
[----:B------:R-:W2:Y:S08]  /*b2f0*/  @!P5 MUFU.EX2 R36, R36 ;  /* 0x000000240024d308 */ /* 0x000eb00000000800 */
[----:B------:R3:W-:Y:S08]  /*b300*/  @!P2 MUFU.RCP R55, R0 ;  /* 0x000000000037a308 */ /* 0x0007f00000001000 */
[----:B------:R-:W4:Y:S01]  /*b310*/  @!P1 MUFU.EX2 R38, R38 ;  /* 0x0000002600269308 */ /* 0x000f220000000800 */
[----:B---3--:R-:W3:Y:S07]  /*b320*/  LDS.U16 R0, [R89+0x14] ;  /* 0x0000140059007984 */ /* 0x008eee0000000400 */
[----:B------:R-:W5:Y:S01]  /*b330*/  @!P0 MUFU.EX2 R37, R37 ;  /* 0x0000002500258308 */ /* 0x000f620000000800 */
[----:B0-----:R-:W-:-:S02]  /*b340*/  @!P3 FADD.FTZ R3, R3, 1 ;  /* 0x3f8000000303b421 */ /* 0x001fc40000010000 */
[----:B-1----:R-:W-:Y:S02]  /*b350*/  @!P4 FADD.FTZ R34, R34, 1 ;  /* 0x3f8000002222c421 */ /* 0x002fe40000010000 */
[----:B--2---:R-:W-:Y:S02]  /*b360*/  @!P5 FADD.FTZ R36, R36, 1 ;  /* 0x3f8000002424d421 */ /* 0x004fe40000010000 */
[----:B----4-:R-:W-:Y:S01]  /*b370*/  @!P1 FADD.FTZ R38, R38, 1 ;  /* 0x3f80000026269421 */ /* 0x010fe20000010000 */
[----:B------:R0:W-:Y:S01]  /*b380*/  @!P3 MUFU.RCP R54, R3 ;  /* 0x000000030036b308 */ /* 0x0001e20000001000 */
[----:B-----5:R-:W-:-:S07]  /*b390*/  @!P0 FADD.FTZ R37, R37, 1 ;  /* 0x3f80000025258421 */ /* 0x020fce0000010000 */
[----:B------:R1:W-:Y:S01]  /*b3a0*/  @!P4 MUFU.RCP R57, R34 ;  /* 0x000000220039c308 */ /* 0x0003e20000001000 */
[----:B0-----:R-:W-:Y:S01]  /*b3b0*/  LDS.U16 R3, [R89+0x16] ;  /* 0x0000160059037984 */ /* 0x001fe20000000400 */
[----:B------:R-:W-:-:S06]  /*b3c0*/  LOP3.LUT R40, R147, 0xfffffe00, RZ, 0xc0, !PT ;  /* 0xfffffe0093287812 */ /* 0x000fcc00078ec0ff */
[----:B------:R0:W-:Y:S01]  /*b3d0*/  @!P5 MUFU.RCP R56, R36 ;  /* 0x000000240038d308 */ /* 0x0001e20000001000 */
[----:B-1----:R-:W-:Y:S04]  /*b3e0*/  LDS.U16 R34, [R89+0x18] ;  /* 0x0000180059227984 */ /* 0x002fe80000000400 */
[----:B0-----:R-:W0:Y:S03]  /*b3f0*/  LDS.U16 R36, [R89+0x1a] ;  /* 0x00001a0059247984 */ /* 0x001e260000000400 */
[----:B------:R-:W1:Y:S01]  /*b400*/  @!P1 MUFU.RCP R38, R38 ;  /* 0x0000002600269308 */ /* 0x000e620000001000 */
[----:B------:R-:W-:Y:S01]  /*b410*/  BAR.SYNC.DEFER_BLOCKING 0x0 ;  /* 0x0000000000007b1d */ /* 0x000fe20000010000 */
[----:B------:R-:W-:-:S06]  /*b420*/  LEA R58, R145, R40, 0x4 ;  /* 0x00000028913a7211 */ /* 0x000fcc00078e20ff */
[----:B------:R-:W2:Y:S01]  /*b430*/  @!P0 MUFU.RCP R37, R37 ;  /* 0x0000002500258308 */ /* 0x000ea20000001000 */
[----:B------:R-:W-:Y:S01]  /*b440*/  HADD2.F32 R32, -RZ, R32.H0_H0 ;  /* 0x20000020ff207230 */ /* 0x000fe20000004100 */
[C---:B------:R-:W-:Y:S01]  /*b450*/  IADD3 R39, R58.reuse, 0x1, RZ ;  /* 0x000000013a277810 */ /* 0x040fe20007ffe0ff */
[----:B------:R-:W-:Y:S01]  /*b460*/  HADD2.F32 R30, -RZ, R30.H0_H0 ;  /* 0x2000001eff1e7230 */ /* 0x000fe20000004100 */
[C---:B------:R-:W-:Y:S02]  /*b470*/  IADD3 R40, R58.reuse, 0x2, RZ ;  /* 0x000000023a287810 */ /* 0x040fe40007ffe0ff */
[----:B------:R-:W-:Y:S01]  /*b480*/  IADD3 R41, R58, 0x3, RZ ;  /* 0x000000033a297810 */ /* 0x000fe20007ffe0ff */
[----:B------:R-:W-:Y:S01]  /*b490*/  FADD.FTZ R32, R32, UR4 ;  /* 0x0000000420207e21 */ /* 0x000fe20008010000 */
[----:B------:R-:W-:Y:S02]  /*b4a0*/  IADD3 R42, R58, 0x4, RZ ;  /* 0x000000043a2a7810 */ /* 0x000fe40007ffe0ff */
[----:B------:R-:W-:-:S02]  /*b4b0*/  LEA.HI.SX32 R39, R39, R58, 0x1b ;  /* 0x0000003a27277211 */ /* 0x000fc400078fdaff */
[----:B------:R-:W-:Y:S01]  /*b4c0*/  LEA.HI.SX32 R40, R40, R58, 0x1b ;  /* 0x0000003a28287211 */ /* 0x000fe200078fdaff */
[----:B-1----:R-:W-:Y:S01]  /*b4d0*/  @!P1 FMUL.FTZ R13, R13, R38 ;  /* 0x000000260d0d9220 */ /* 0x002fe20000410000 */
[----:B------:R-:W-:Y:S01]  /*b4e0*/  IADD3 R43, R58, 0x5, RZ ;  /* 0x000000053a2b7810 */ /* 0x000fe20007ffe0ff */
[----:B------:R-:W-:Y:S01]  /*b4f0*/  FADD.FTZ R30, R30, UR4 ;  /* 0x000000041e1e7e21 */ /* 0x000fe20008010000 */
[-C--:B------:R-:W-:Y:S01]  /*b500*/  LEA.HI.SX32 R41, R41, R58.reuse, 0x1b ;  /* 0x0000003a29297211 */ /* 0x080fe200078fdaff */
[----:B--2---:R-:W-:Y:S01]  /*b510*/  @!P0 FMUL.FTZ R10, R10, R37 ;  /* 0x000000250a0a8220 */ /* 0x004fe20000410000 */
[----:B------:R-:W-:Y:S01]  /*b520*/  LEA.HI.SX32 R42, R42, R58, 0x1b ;  /* 0x0000003a2a2a7211 */ /* 0x000fe200078fdaff */
[----:B---3--:R-:W-:Y:S01]  /*b530*/  HADD2.F32 R0, -RZ, R0.H0_H0 ;  /* 0x20000000ff007230 */ /* 0x008fe20000004100 */
[----:B------:R-:W-:Y:S01]  /*b540*/  FSETP.GTU.FTZ.AND P1, PT, R32, 20, PT ;  /* 0x41a000002000780b */ /* 0x000fe20003f3c000 */
[----:B------:R-:W-:Y:S01]  /*b550*/  IMAD.SHL.U32 R40, R40, 0x2, RZ ;  /* 0x0000000228287824 */ /* 0x000fe200078e00ff */
[----:B------:R-:W-:-:S02]  /*b560*/  IADD3 R44, R58, 0x6, RZ ;  /* 0x000000063a2c7810 */ /* 0x000fc40007ffe0ff */
[----:B------:R-:W-:Y:S02]  /*b570*/  PRMT R37, R35, 0x7632, R37 ;  /* 0x0000763223257816 */ /* 0x000fe40000000025 */
[----:B------:R-:W-:Y:S02]  /*b580*/  SHF.L.U32 R39, R39, 0x1, RZ ;  /* 0x0000000127277819 */ /* 0x000fe400000006ff */
[C---:B------:R-:W-:Y:S02]  /*b590*/  IADD3 R45, R58.reuse, 0x7, RZ ;  /* 0x000000073a2d7810 */ /* 0x040fe40007ffe0ff */
[----:B------:R-:W-:Y:S02]  /*b5a0*/  LEA.HI.SX32 R43, R43, R58, 0x1b ;  /* 0x0000003a2b2b7211 */ /* 0x000fe400078fdaff */
[C---:B------:R-:W-:Y:S02]  /*b5b0*/  IADD3 R46, R58.reuse, 0x8, RZ ;  /* 0x000000083a2e7810 */ /* 0x040fe40007ffe0ff */
[----:B------:R-:W-:-:S02]  /*b5c0*/  IADD3 R47, R58, 0x9, RZ ;  /* 0x000000093a2f7810 */ /* 0x000fc40007ffe0ff */
[----:B------:R-:W-:Y:S01]  /*b5d0*/  SHF.L.U32 R41, R41, 0x1, RZ ;  /* 0x0000000129297819 */ /* 0x000fe200000006ff */
[----:B------:R-:W-:Y:S01]  /*b5e0*/  STS.U16 [R89], R35 ;  /* 0x0000002359007388 */ /* 0x000fe20000000400 */
[----:B------:R-:W-:Y:S01]  /*b5f0*/  SHF.L.U32 R42, R42, 0x1, RZ ;  /* 0x000000012a2a7819 */ /* 0x000fe200000006ff */
[----:B------:R-:W-:Y:S01]  /*b600*/  FADD.FTZ R0, R0, UR4 ;  /* 0x0000000400007e21 */ /* 0x000fe20008010000 */
[----:B------:R-:W-:Y:S01]  /*b610*/  FSETP.GTU.FTZ.AND P0, PT, R30, 20, PT ;  /* 0x41a000001e00780b */ /* 0x000fe20003f1c000 */
[----:B------:R-:W-:Y:S01]  /*b620*/  STS.U16 [R39+0x2], R37 ;  /* 0x0000022527007388 */ /* 0x000fe20000000400 */
[----:B------:R-:W-:Y:S02]  /*b630*/  IADD3 R48, R58, 0xa, RZ ;  /* 0x0000000a3a307810 */ /* 0x000fe40007ffe0ff */
[----:B------:R-:W-:Y:S01]  /*b640*/  LEA.HI.SX32 R44, R44, R58, 0x1b ;  /* 0x0000003a2c2c7211 */ /* 0x000fe200078fdaff */
[----:B------:R-:W-:Y:S01]  /*b650*/  STS.U16 [R40+0x4], R33 ;  /* 0x0000042128007388 */ /* 0x000fe20000000400 */
[----:B------:R-:W-:-:S02]  /*b660*/  IADD3 R49, R58, 0xb, RZ ;  /* 0x0000000b3a317810 */ /* 0x000fc40007ffe0ff */
[-C--:B------:R-:W-:Y:S02]  /*b670*/  LEA.HI.SX32 R45, R45, R58.reuse, 0x1b ;  /* 0x0000003a2d2d7211 */ /* 0x080fe400078fdaff */
[----:B------:R-:W-:Y:S01]  /*b680*/  SHF.L.U32 R43, R43, 0x1, RZ ;  /* 0x000000012b2b7819 */ /* 0x000fe200000006ff */
[----:B------:R-:W-:Y:S01]  /*b690*/  STS.U16 [R41+0x6], R31 ;  /* 0x0000061f29007388 */ /* 0x000fe20000000400 */
[----:B------:R-:W-:Y:S02]  /*b6a0*/  IADD3 R50, R58, 0xc, RZ ;  /* 0x0000000c3a327810 */ /* 0x000fe40007ffe0ff */
[-C--:B------:R-:W-:Y:S02]  /*b6b0*/  LEA.HI.SX32 R46, R46, R58.reuse, 0x1b ;  /* 0x0000003a2e2e7211 */ /* 0x080fe400078fdaff */
[----:B------:R-:W-:Y:S01]  /*b6c0*/  LEA.HI.SX32 R47, R47, R58, 0x1b ;  /* 0x0000003a2f2f7211 */ /* 0x000fe200078fdaff */
[----:B------:R-:W-:Y:S01]  /*b6d0*/  @!P5 FMUL.FTZ R11, R11, R56 ;  /* 0x000000380b0bd220 */ /* 0x000fe20000410000 */
[C---:B------:R-:W-:Y:S01]  /*b6e0*/  IADD3 R51, R58.reuse, 0xd, RZ ;  /* 0x0000000d3a337810 */ /* 0x040fe20007ffe0ff */
[----:B------:R1:W-:Y:S01]  /*b6f0*/  STS.U16 [R42+0x8], R28 ;  /* 0x0000081c2a007388 */ /* 0x0003e20000000400 */
[----:B------:R-:W-:-:S02]  /*b700*/  IADD3 R52, R58, 0xe, RZ ;  /* 0x0000000e3a347810 */ /* 0x000fc40007ffe0ff */
[-C--:B------:R-:W-:Y:S02]  /*b710*/  LEA.HI.SX32 R48, R48, R58.reuse, 0x1b ;  /* 0x0000003a30307211 */ /* 0x080fe400078fdaff */
[----:B------:R-:W-:Y:S01]  /*b720*/  SHF.L.U32 R44, R44, 0x1, RZ ;  /* 0x000000012c2c7819 */ /* 0x000fe200000006ff */
[----:B------:R2:W-:Y:S01]  /*b730*/  STS.U16 [R43+0xa], R29 ;  /* 0x00000a1d2b007388 */ /* 0x0005e20000000400 */
[----:B------:R-:W-:Y:S02]  /*b740*/  IADD3 R53, R58, 0xf, RZ ;  /* 0x0000000f3a357810 */ /* 0x000fe40007ffe0ff */
[----:B------:R-:W-:Y:S02]  /*b750*/  LEA.HI.SX32 R49, R49, R58, 0x1b ;  /* 0x0000003a31317211 */ /* 0x000fe400078fdaff */
[----:B------:R-:W-:Y:S02]  /*b760*/  FSETP.GTU.FTZ.AND P5, PT, R0, 20, PT ;  /* 0x41a000000000780b */ /* 0x000fe40003fbc000 */
[----:B-1----:R-:W-:-:S02]  /*b770*/  PRMT R28, R26, 0x7632, R28 ;  /* 0x000076321a1c7816 */ /* 0x002fc4000000001c */
[----:B------:R-:W-:Y:S01]  /*b780*/  SHF.L.U32 R45, R45, 0x1, RZ ;  /* 0x000000012d2d7819 */ /* 0x000fe200000006ff */
[----:B------:R-:W-:Y:S01]  /*b790*/  IMAD.SHL.U32 R47, R47, 0x2, RZ ;  /* 0x000000022f2f7824 */ /* 0x000fe200078e00ff */
[-C--:B------:R-:W-:Y:S02]  /*b7a0*/  LEA.HI.SX32 R50, R50, R58.reuse, 0x1b ;  /* 0x0000003a32327211 */ /* 0x080fe400078fdaff */
[----:B------:R-:W-:Y:S01]  /*b7b0*/  SHF.L.U32 R46, R46, 0x1, RZ ;  /* 0x000000012e2e7819 */ /* 0x000fe200000006ff */
[----:B------:R-:W-:Y:S01]  /*b7c0*/  @!P1 FMUL.FTZ R22, R32, -1.4426950216293334961 ;  /* 0xbfb8aa3b20169820 */ /* 0x000fe20000410000 */
[-C--:B------:R-:W-:Y:S02]  /*b7d0*/  LEA.HI.SX32 R51, R51, R58.reuse, 0x1b ;  /* 0x0000003a33337211 */ /* 0x080fe400078fdaff */
[----:B--2---:R-:W-:Y:S01]  /*b7e0*/  PRMT R29, R27, 0x7632, R29 ;  /* 0x000076321b1d7816 */ /* 0x004fe2000000001d */
[----:B------:R-:W-:Y:S01]  /*b7f0*/  STS.U16 [R44+0xc], R26 ;  /* 0x00000c1a2c007388 */ /* 0x000fe20000000400 */
[----:B------:R-:W-:-:S02]  /*b800*/  LEA.HI.SX32 R52, R52, R58, 0x1b ;  /* 0x0000003a34347211 */ /* 0x000fc400078fdaff */
[----:B------:R-:W-:Y:S02]  /*b810*/  PRMT R31, R25, 0x7610, R31 ;  /* 0x00007610191f7816 */ /* 0x000fe4000000001f */
[----:B------:R-:W-:Y:S01]  /*b820*/  SHF.L.U32 R48, R48, 0x1, RZ ;  /* 0x0000000130307819 */ /* 0x000fe200000006ff */
[----:B------:R1:W-:Y:S01]  /*b830*/  STS.U16 [R45+0xe], R28 ;  /* 0x00000e1c2d007388 */ /* 0x0003e20000000400 */
[----:B------:R-:W-:Y:S02]  /*b840*/  LEA.HI.SX32 R53, R53, R58, 0x1b ;  /* 0x0000003a35357211 */ /* 0x000fe400078fdaff */
[----:B------:R-:W-:Y:S02]  /*b850*/  PRMT R32, R25, 0x7632, R32 ;  /* 0x0000763219207816 */ /* 0x000fe40000000020 */
[----:B------:R-:W-:Y:S01]  /*b860*/  SHF.L.U32 R49, R49, 0x1, RZ ;  /* 0x0000000131317819 */ /* 0x000fe200000006ff */
[----:B------:R-:W-:Y:S01]  /*b870*/  STS.U16 [R46+0x10], R27 ;  /* 0x0000101b2e007388 */ /* 0x000fe20000000400 */
[----:B------:R-:W-:Y:S01]  /*b880*/  SHF.L.U32 R50, R50, 0x1, RZ ;  /* 0x0000000132327819 */ /* 0x000fe200000006ff */
[----:B------:R-:W-:Y:S01]  /*b890*/  @!P0 FMUL.FTZ R25, R30, -1.4426950216293334961 ;  /* 0xbfb8aa3b1e198820 */ /* 0x000fe20000410000 */
[----:B------:R-:W-:Y:S01]  /*b8a0*/  SHF.L.U32 R51, R51, 0x1, RZ ;  /* 0x0000000133337819 */ /* 0x000fe200000006ff */
[----:B------:R-:W-:Y:S01]  /*b8b0*/  STS.U16 [R47+0x12], R29 ;  /* 0x0000121d2f007388 */ /* 0x000fe20000000400 */
[----:B-1----:R-:W-:-:S02]  /*b8c0*/  PRMT R28, R18, 0x7610, R28 ;  /* 0x00007610121c7816 */ /* 0x002fc4000000001c */
[----:B------:R-:W-:Y:S01]  /*b8d0*/  SHF.L.U32 R52, R52, 0x1, RZ ;  /* 0x0000000134347819 */ /* 0x000fe200000006ff */
[----:B------:R-:W-:Y:S01]  /*b8e0*/  STS.U16 [R48+0x14], R31 ;  /* 0x0000141f30007388 */ /* 0x000fe20000000400 */
[----:B------:R-:W-:Y:S02]  /*b8f0*/  PRMT R30, R18, 0x7632, R30 ;  /* 0x00007632121e7816 */ /* 0x000fe4000000001e */
[----:B------:R-:W-:Y:S01]  /*b900*/  SHF.L.U32 R53, R53, 0x1, RZ ;  /* 0x0000000135357819 */ /* 0x000fe200000006ff */
[----:B------:R-:W-:Y:S01]  /*b910*/  STS.U16 [R49+0x16], R32 ;  /* 0x0000162031007388 */ /* 0x000fe20000000400 */
[----:B------:R-:W-:-:S03]  /*b920*/  @!P5 FMUL.FTZ R0, R0, -1.4426950216293334961 ;  /* 0xbfb8aa3b0000d820 */ /* 0x000fc60000410000 */
[----:B------:R-:W-:Y:S01]  /*b930*/  STS.U16 [R50+0x18], R20 ;  /* 0x0000181432007388 */ /* 0x000fe20000000400 */
[----:B0-----:R-:W-:-:S03]  /*b940*/  HADD2.F32 R36, -RZ, R36.H0_H0 ;  /* 0x20000024ff247230 */ /* 0x001fc60000004100 */
[----:B------:R-:W-:Y:S01]  /*b950*/  STS.U16 [R51+0x1a], R21 ;  /* 0x00001a1533007388 */ /* 0x000fe20000000400 */
[----:B------:R-:W-:-:S03]  /*b960*/  @!P2 FMUL.FTZ R6, R6, R55 ;  /* 0x000000370606a220 */ /* 0x000fc60000410000 */
[----:B------:R0:W-:Y:S01]  /*b970*/  STS.U16 [R52+0x1c], R28 ;  /* 0x00001c1c34007388 */ /* 0x0001e20000000400 */
[----:B------:R-:W-:-:S03]  /*b980*/  @!P4 FMUL.FTZ R8, R8, R57 ;  /* 0x000000390808c220 */ /* 0x000fc60000410000 */
        /* <DEDUP_REMOVED lines=19> */
[----:B------:R-:W1:Y:S03]  /*bac0*/  @!P5 MUFU.EX2 R0, R0 ;  /* 0x000000000000d308 */ /* 0x000e660000000800 */
[----:B------:R-:W-:Y:S01]  /*bad0*/  @!P6 STS [0x840], R124 ;  /* 0x0008407cff00e388 */ /* 0x000fe20000000800 */
[----:B------:R-:W-:Y:S01]  /*bae0*/  HADD2.F32 R3, -RZ, R3.H0_H0 ;  /* 0x20000003ff037230 */ /* 0x000fe20000004100 */
[----:B------:R-:W-:Y:S01]  /*baf0*/  FSETP.GTU.FTZ.AND P2, PT, R36, 20, PT ;  /* 0x41a000002400780b */ /* 0x000fe20003f5c000 */
[----:B------:R-:W-:-:S03]  /*bb00*/  HADD2.F32 R34, -RZ, R34.H0_H0 ;  /* 0x20000022ff227230 */ /* 0x000fc60000004100 */
[----:B------:R-:W-:Y:S02]  /*bb10*/  FADD.FTZ R3, R3, UR4 ;  /* 0x0000000403037e21 */ /* 0x000fe40008010000 */
[----:B------:R-:W-:-:S03]  /*bb20*/  FADD.FTZ R34, R34, UR4 ;  /* 0x0000000422227e21 */ /* 0x000fc60008010000 */
[----:B------:R-:W-:Y:S01]  /*bb30*/  FSETP.GTU.FTZ.AND P4, PT, R3, 20, PT ;  /* 0x41a000000300780b */ /* 0x000fe20003f9c000 */
[----:B------:R-:W-:Y:S01]  /*bb40*/  @!P3 FMUL.FTZ R9, R9, R54 ;  /* 0x000000360909b220 */ /* 0x000fe20000410000 */
[----:B------:R-:W-:Y:S01]  /*bb50*/  FSETP.GTU.FTZ.AND P3, PT, R34, 20, PT ;  /* 0x41a000002200780b */ /* 0x000fe20003f7c000 */
[----:B-1----:R-:W-:Y:S02]  /*bb60*/  @!P5 FADD.FTZ R0, R0, 1 ;  /* 0x3f8000000000d421 */ /* 0x002fe40000010000 */
[----:B------:R-:W-:Y:S02]  /*bb70*/  @!P2 FMUL.FTZ R26, R36, -1.4426950216293334961 ;  /* 0xbfb8aa3b241aa820 */ /* 0x000fe40000410000 */
[----:B------:R1:W-:Y:S01]  /*bb80*/  @!P5 MUFU.RCP R23, R0 ;  /* 0x000000000017d308 */ /* 0x0003e20000001000 */
[----:B------:R-:W-:Y:S07]  /*bb90*/  BAR.SYNC.DEFER_BLOCKING 0x0 ;  /* 0x0000000000007b1d */ /* 0x000fee0000010000 */
[----:B------:R-:W2:Y:S01]  /*bba0*/  @!P2 MUFU.EX2 R26, R26 ;  /* 0x0000001a001aa308 */ /* 0x000ea20000000800 */
[----:B------:R-:W-:-:S02]  /*bbb0*/  @!P4 FMUL.FTZ R3, R3, -1.4426950216293334961 ;  /* 0xbfb8aa3b0303c820 */ /* 0x000fc40000410000 */
[----:B------:R-:W-:Y:S01]  /*bbc0*/  @!P3 FMUL.FTZ R24, R34, -1.4426950216293334961 ;  /* 0xbfb8aa3b2218b820 */ /* 0x000fe20000410000 */
[----:B-1----:R-:W1:Y:S04]  /*bbd0*/  LDS R0, [0x840] ;  /* 0x00084000ff007984 */ /* 0x002e680000000800 */
[----:B------:R-:W3:Y:S01]  /*bbe0*/  @!P4 MUFU.EX2 R3, R3 ;  /* 0x000000030003c308 */ /* 0x000ee20000000800 */
[----:B--2---:R-:W-:-:S07]  /*bbf0*/  @!P2 FADD.FTZ R26, R26, 1 ;  /* 0x3f8000001a1aa421 */ /* 0x004fce0000010000 */
[----:B------:R-:W2:Y:S08]  /*bc00*/  @!P3 MUFU.EX2 R24, R24 ;  /* 0x000000180018b308 */ /* 0x000eb00000000800 */
[----:B------:R-:W4:Y:S01]  /*bc10*/  @!P1 MUFU.EX2 R22, R22 ;  /* 0x0000001600169308 */ /* 0x000f220000000800 */
[----:B---3--:R-:W-:-:S07]  /*bc20*/  @!P4 FADD.FTZ R3, R3, 1 ;  /* 0x3f8000000303c421 */ /* 0x008fce0000010000 */
[----:B------:R-:W3:Y:S01]  /*bc30*/  @!P0 MUFU.EX2 R25, R25 ;  /* 0x0000001900198308 */ /* 0x000ee20000000800 */
[----:B0-----:R-:W-:-:S07]  /*bc40*/  IMAD R28, R152, c[0x0][0x2d8], RZ ;  /* 0x0000b600981c7a24 */ /* 0x001fce00078e02ff */
[----:B------:R-:W0:Y:S01]  /*bc50*/  @!P2 MUFU.RCP R26, R26 ;  /* 0x0000001a001aa308 */ /* 0x000e220000001000 */
[----:B--2---:R-:W-:Y:S02]  /*bc60*/  @!P3 FADD.FTZ R24, R24, 1 ;  /* 0x3f8000001818b421 */ /* 0x004fe40000010000 */
[----:B------:R-:W-:-:S05]  /*bc70*/  IMAD.WIDE.U32 R20, R157, c[0x0][0x2d8], RZ ;  /* 0x0000b6009d147a25 */ /* 0x000fca00078e00ff */
[----:B------:R-:W2:Y:S01]  /*bc80*/  @!P4 MUFU.RCP R18, R3 ;  /* 0x000000030012c308 */ /* 0x000ea20000001000 */
[----:B------:R-:W-:Y:S02]  /*bc90*/  IMAD R79, R157, c[0x0][0x2dc], R28 ;  /* 0x0000b7009d4f7a24 */ /* 0x000fe400078e021c */
[----:B----4-:R-:W-:Y:S02]  /*bca0*/  @!P1 FADD.FTZ R22, R22, 1 ;  /* 0x3f80000016169421 */ /* 0x010fe40000010000 */
[----:B---3--:R-:W-:-:S03]  /*bcb0*/  @!P0 FADD.FTZ R25, R25, 1 ;  /* 0x3f80000019198421 */ /* 0x008fc60000010000 */
[----:B------:R-:W3:Y:S01]  /*bcc0*/  @!P3 MUFU.RCP R3, R24 ;  /* 0x000000180003b308 */ /* 0x000ee20000001000 */
[----:B------:R-:W-:Y:S02]  /*bcd0*/  IMAD.IADD R21, R21, 0x1, R79 ;  /* 0x0000000115157824 */ /* 0x000fe400078e024f */
[----:B0-----:R-:W-:Y:S01]  /*bce0*/  @!P2 FMUL.FTZ R17, R17, R26 ;  /* 0x0000001a1111a220 */ /* 0x001fe20000410000 */
[----:B-1----:R-:W-:Y:S01]  /*bcf0*/  ISETP.GE.AND P2, PT, R116, R0, PT ;  /* 0x000000007400720c */ /* 0x002fe20003f46270 */
[----:B------:R-:W-:-:S03]  /*bd00*/  IMAD.WIDE.U32 R20, R161, c[0x0][0x2e0], R20 ;  /* 0x0000b800a1147a25 */ /* 0x000fc600078e0014 */
[----:B------:R-:W0:Y:S01]  /*bd10*/  @!P1 MUFU.RCP R77, R22 ;  /* 0x00000016004d9308 */ /* 0x000e220000001000 */
[----:B------:R-:W-:-:S07]  /*bd20*/  IMAD R28, R154, c[0x0][0x2e0], RZ ;  /* 0x0000b8009a1c7a24 */ /* 0x000fce00078e02ff */
[----:B------:R-:W1:Y:S01]  /*bd30*/  @!P0 MUFU.RCP R24, R25 ;  /* 0x0000001900188308 */ /* 0x000e620000001000 */
[----:B------:R-:W-:Y:S01]  /*bd40*/  @!P5 FMUL.FTZ R12, R12, R23 ;  /* 0x000000170c0cd220 */ /* 0x000fe20000410000 */
[----:B------:R-:W-:Y:S01]  /*bd50*/  IADD3 R23, P5, R72, R20, RZ ;  /* 0x0000001448177210 */ /* 0x000fe20007fbe0ff */
        /* <DEDUP_REMOVED lines=8> */
[----:B0-----:R-:W-:Y:S01]  /*bde0*/  @!P1 FMUL.FTZ R16, R16, R77 ;  /* 0x0000004d10109220 */ /* 0x001fe20000410000 */
[-C--:B------:R-:W-:Y:S02]  /*bdf0*/  ISETP.GE.AND P1, PT, R140, R0.reuse, PT ;  /* 0x000000008c00720c */ /* 0x080fe40003f26270 */
[----:B------:R-:W-:Y:S01]  /*be00*/  ISETP.GE.AND P4, PT, R139, R0, PT ;  /* 0x000000008b00720c */ /* 0x000fe20003f86270 */
[----:B-1----:R-:W-:Y:S01]  /*be10*/  @!P0 FMUL.FTZ R19, R19, R24 ;  /* 0x0000001813138220 */ /* 0x002fe20000410000 */
[----:B------:R-:W-:Y:S02]  /*be20*/  ISETP.GE.AND P5, PT, R138, R0, PT ;  /* 0x000000008a00720c */ /* 0x000fe40003fa6270 */
[----:B------:R-:W-:Y:S01]  /*be30*/  LEA.HI.X R21, R23, R3, R28, 0x1, P3 ;  /* 0x0000000317157211 */ /* 0x000fe200018f0c1c */
        /* <DEDUP_REMOVED lines=12> */
.L_x_2935:
[----:B------:R-:W-:Y:S05]  /*bf00*/  BSYNC B0 ;  /* 0x0000000000007941 */ /* 0x000fea0003800000 */
.L_x_2934:
[----:B------:R-:W-:Y:S01]  /*bf10*/  @!P1 STG.E.U16 [R20.64+-0x780], R31 ;  /* 0xfff8801f14009986 */ /* 0x000fe2000c10150a */
[-C--:B------:R-:W-:Y:S01]  /*bf20*/  ISETP.GE.AND P0, PT, R135, R0.reuse, PT ;  /* 0x000000008700720c */ /* 0x080fe20003f06270 */
[----:B------:R-:W-:Y:S01]  /*bf30*/  BSSY B0, `(.L_x_2936) ;  /* 0x0000074000007945 */ /* 0x000fe20003800000 */
[-C--:B------:R-:W-:Y:S01]  /*bf40*/  ISETP.GE.AND P3, PT, R134, R0.reuse, PT ;  /* 0x000000008600720c */ /* 0x080fe20003f66270 */
[----:B------:R-:W-:Y:S01]  /*bf50*/  @!P4 STG.E.U16 [R20.64+-0x740], R33 ;  /* 0xfff8c0211400c986 */ /* 0x000fe2000c10150a */
[-C--:B------:R-:W-:Y:S02]  /*bf60*/  ISETP.GE.AND P2, PT, R131, R0.reuse, PT ;  /* 0x000000008300720c */ /* 0x080fe40003f46270 */
[-C--:B------:R-:W-:Y:S01]  /*bf70*/  ISETP.GE.AND P1, PT, R130, R0.reuse, PT ;  /* 0x000000008200720c */ /* 0x080fe20003f26270 */
[----:B------:R-:W-:Y:S01]  /*bf80*/  @!P5 STG.E.U16 [R20.64+-0x700], R35 ;  /* 0xfff900231400d986 */ /* 0x000fe2000c10150a */
[-C--:B------:R-:W-:Y:S02]  /*bf90*/  ISETP.GE.AND P4, PT, R115, R0.reuse, PT ;  /* 0x000000007300720c */ /* 0x080fe40003f86270 */
        /* <DEDUP_REMOVED lines=12> */
[----:B------:R-:W-:Y:S01]  /*c060*/  ISETP.GE.AND P5, PT, R109, R0, PT ;  /* 0x000000006d00720c */ /* 0x000fe20003fa6270 */
[----:B------:R-:W-:Y:S01]  /*c070*/  FADD.FTZ R0, R2, R151 ;  /* 0x0000009702007221 */ /* 0x000fe20000010000 */
[----:B------:R-:W-:Y:S01]  /*c080*/  F2FP.PACK_AB R2, R5, R2 ;  /* 0x000000020502723e */ /* 0x000fe200000000ff */
[----:B------:R-:W-:Y:S02]  /*c090*/  @!P0 STG.E.U16 [R20.64+-0x540], R65 ;  /* 0xfffac04114008986 */ /* 0x000fe4000c10150a */
[--C-:B------:R-:W-:Y:S01]  /*c0a0*/  FADD.FTZ R3, R0, R5.reuse ;  /* 0x0000000500037221 */ /* 0x100fe20000010000 */
[----:B------:R-:W-:Y:S01]  /*c0b0*/  PRMT R5, R2, 0x7632, R5 ;  /* 0x0000763202057816 */ /* 0x000fe20000000005 */
[----:B------:R-:W-:Y:S02]  /*c0c0*/  @!P2 STG.E.U16 [R20.64+-0x500], R67 ;  /* 0xfffb00431400a986 */ /* 0x000fe4000c10150a */
[----:B------:R-:W-:Y:S01]  /*c0d0*/  FADD.FTZ R0, R3, R4 ;  /* 0x0000000403007221 */ /* 0x000fe20000010000 */
[----:B------:R-:W-:Y:S01]  /*c0e0*/  F2FP.PACK_AB R4, R7, R4 ;  /* 0x000000040704723e */ /* 0x000fe200000000ff */
[----:B------:R-:W-:Y:S02]  /*c0f0*/  @!P3 STG.E.U16 [R20.64+-0x4c0], R69 ;  /* 0xfffb40451400b986 */ /* 0x000fe4000c10150a */
[--C-:B------:R-:W-:Y:S01]  /*c100*/  FADD.FTZ R3, R0, R7.reuse ;  /* 0x0000000700037221 */ /* 0x100fe20000010000 */
[----:B------:R-:W-:Y:S01]  /*c110*/  F2FP.PACK_AB R0, R9, R6 ;  /* 0x000000060900723e */ /* 0x000fe200000000ff */
[----:B------:R-:W-:Y:S01]  /*c120*/  @!P1 STG.E.U16 [R20.64+-0x480], R73 ;  /* 0xfffb804914009986 */ /* 0x000fe2000c10150a */
[C---:B------:R-:W-:Y:S01]  /*c130*/  PRMT R7, R4.reuse, 0x7610, R7 ;  /* 0x0000761004077816 */ /* 0x040fe20000000007 */
[----:B------:R-:W-:Y:S01]  /*c140*/  FADD.FTZ R6, R3, R6 ;  /* 0x0000000603067221 */ /* 0x000fe20000010000 */
[----:B------:R-:W-:Y:S01]  /*c150*/  PRMT R18, R4, 0x7632, R18 ;  /* 0x0000763204127816 */ /* 0x000fe20000000012 */
[----:B------:R-:W-:Y:S01]  /*c160*/  @!P4 STG.E.U16 [R20.64+-0x7c0], R29 ;  /* 0xfff8401d1400c986 */ /* 0x000fe2000c10150a */
[----:B------:R-:W-:Y:S01]  /*c170*/  F2FP.PACK_AB R4, R15, R12 ;  /* 0x0000000c0f04723e */ /* 0x000fe200000000ff */
[----:B------:R-:W-:-:S02]  /*c180*/  FADD.FTZ R9, R6, R9 ;  /* 0x0000000906097221 */ /* 0x000fc40000010000 */
[----:B------:R1:W-:Y:S04]  /*c190*/  @!P5 STG.E.U16 [R20.64+-0x440], R75 ;  /* 0xfffbc04b1400d986 */ /* 0x0003e8000c10150a */
[----:B------:R-:W-:Y:S01]  /*c1a0*/  BAR.SYNC.DEFER_BLOCKING 0x0 ;  /* 0x0000000000007b1d */ /* 0x000fe20000010000 */
[C---:B-1----:R-:W-:Y:S02]  /*c1b0*/  PRMT R21, R0.reuse, 0x7610, R21 ;  /* 0x0000761000157816 */ /* 0x042fe40000000015 */
[----:B------:R-:W-:Y:S02]  /*c1c0*/  PRMT R20, R0, 0x7632, R20 ;  /* 0x0000763200147816 */ /* 0x000fe40000000014 */
[----:B------:R-:W-:Y:S01]  /*c1d0*/  F2FP.PACK_AB R0, R11, R8 ;  /* 0x000000080b00723e */ /* 0x000fe200000000ff */
[----:B------:R-:W-:-:S03]  /*c1e0*/  FADD.FTZ R8, R9, R8 ;  /* 0x0000000809087221 */ /* 0x000fc60000010000 */
[----:B------:R-:W-:Y:S01]  /*c1f0*/  PRMT R22, R0, 0x7610, R22 ;  /* 0x0000761000167816 */ /* 0x000fe20000000016 */
[----:B------:R-:W-:Y:S01]  /*c200*/  FADD.FTZ R11, R8, R11 ;  /* 0x0000000b080b7221 */ /* 0x000fe20000010000 */
[----:B------:R1:W-:Y:S04]  /*c210*/  STS.U16 [R89], R2 ;  /* 0x0000000259007388 */ /* 0x0003e80000000400 */
[----:B------:R2:W-:Y:S04]  /*c220*/  STS.U16 [R39+0x2], R5 ;  /* 0x0000020527007388 */ /* 0x0005e80000000400 */
[----:B------:R3:W-:Y:S01]  /*c230*/  STS.U16 [R40+0x4], R7 ;  /* 0x0000040728007388 */ /* 0x0007e20000000400 */
[----:B-1----:R-:W-:Y:S01]  /*c240*/  F2FP.PACK_AB R2, R13, R10 ;  /* 0x0000000a0d02723e */ /* 0x002fe200000000ff */
[----:B------:R-:W-:-:S02]  /*c250*/  FADD.FTZ R10, R11, R10 ;  /* 0x0000000a0b0a7221 */ /* 0x000fc40000010000 */
[----:B------:R1:W-:Y:S01]  /*c260*/  STS.U16 [R41+0x6], R18 ;  /* 0x0000061229007388 */ /* 0x0003e20000000400 */
[----:B--2---:R-:W-:Y:S01]  /*c270*/  PRMT R5, R0, 0x7632, R5 ;  /* 0x0000763200057816 */ /* 0x004fe20000000005 */
[----:B------:R-:W-:Y:S01]  /*c280*/  FADD.FTZ R13, R10, R13 ;  /* 0x0000000d0a0d7221 */ /* 0x000fe20000010000 */
[C---:B------:R-:W-:Y:S01]  /*c290*/  PRMT R23, R2.reuse, 0x7610, R23 ;  /* 0x0000761002177816 */ /* 0x040fe20000000017 */
[----:B------:R-:W-:Y:S01]  /*c2a0*/  STS.U16 [R42+0x8], R21 ;  /* 0x000008152a007388 */ /* 0x000fe20000000400 */
[----:B0-----:R-:W-:Y:S01]  /*c2b0*/  PRMT R24, R2, 0x7632, R24 ;  /* 0x0000763202187816 */ /* 0x001fe20000000018 */
[----:B------:R-:W-:Y:S01]  /*c2c0*/  FADD.FTZ R12, R13, R12 ;  /* 0x0000000c0d0c7221 */ /* 0x000fe20000010000 */
[----:B------:R-:W-:Y:S01]  /*c2d0*/  F2FP.PACK_AB R0, R17, R14 ;  /* 0x0000000e1100723e */ /* 0x000fe200000000ff */
[----:B------:R0:W-:Y:S01]  /*c2e0*/  STS.U16 [R43+0xa], R20 ;  /* 0x00000a142b007388 */ /* 0x0001e20000000400 */
[----:B------:R-:W-:Y:S01]  /*c2f0*/  F2FP.PACK_AB R2, R19, R16 ;  /* 0x000000101302723e */ /* 0x000fe200000000ff */
[----:B------:R-:W-:Y:S01]  /*c300*/  FADD.FTZ R15, R12, R15 ;  /* 0x0000000f0c0f7221 */ /* 0x000fe20000010000 */
[----:B---3--:R-:W-:Y:S01]  /*c310*/  PRMT R7, R4, 0x7632, R7 ;  /* 0x0000763204077816 */ /* 0x008fe20000000007 */
[----:B------:R-:W-:Y:S01]  /*c320*/  STS.U16 [R44+0xc], R22 ;  /* 0x00000c162c007388 */ /* 0x000fe20000000400 */
[----:B-1----:R-:W-:Y:S01]  /*c330*/  PRMT R18, R0, 0x7632, R18 ;  /* 0x0000763200127816 */ /* 0x002fe20000000012 */
[----:B------:R-:W-:-:S02]  /*c340*/  FADD.FTZ R14, R15, R14 ;  /* 0x0000000e0f0e7221 */ /* 0x000fc40000010000 */
[----:B------:R-:W-:Y:S01]  /*c350*/  STS.U16 [R45+0xe], R5 ;  /* 0x00000e052d007388 */ /* 0x000fe20000000400 */
[----:B0-----:R-:W-:Y:S01]  /*c360*/  PRMT R20, R2, 0x7632, R20 ;  /* 0x0000763202147816 */ /* 0x001fe20000000014 */
[----:B------:R-:W-:Y:S02]  /*c370*/  FADD.FTZ R17, R14, R17 ;  /* 0x000000110e117221 */ /* 0x000fe40000010000 */
[----:B------:R-:W-:Y:S02]  /*c380*/  STS.U16 [R46+0x10], R23 ;  /* 0x000010172e007388 */ /* 0x000fe40000000400 */
[----:B------:R-:W-:Y:S02]  /*c390*/  FADD.FTZ R16, R17, R16 ;  /* 0x0000001011107221 */ /* 0x000fe40000010000 */
[----:B------:R-:W-:Y:S02]  /*c3a0*/  STS.U16 [R47+0x12], R24 ;  /* 0x000012182f007388 */ /* 0x000fe40000000400 */
[----:B------:R-:W-:-:S02]  /*c3b0*/  FADD.FTZ R151, R16, R19 ;  /* 0x0000001310977221 */ /* 0x000fc40000010000 */
[----:B------:R0:W-:Y:S04]  /*c3c0*/  STS.U16 [R48+0x14], R4 ;  /* 0x0000140430007388 */ /* 0x0001e80000000400 */
[----:B------:R1:W-:Y:S04]  /*c3d0*/  STS.U16 [R49+0x16], R7 ;  /* 0x0000160731007388 */ /* 0x0003e80000000400 */
[----:B------:R-:W-:Y:S01]  /*c3e0*/  STS.U16 [R50+0x18], R0 ;  /* 0x0000180032007388 */ /* 0x000fe20000000400 */
[----:B0-----:R-:W-:-:S03]  /*c3f0*/  IMAD R4, R152, c[0x0][0x2f8], RZ ;  /* 0x0000be0098047a24 */ /* 0x001fc600078e02ff */
[----:B------:R-:W-:Y:S01]  /*c400*/  STS.U16 [R51+0x1a], R18 ;  /* 0x00001a1233007388 */ /* 0x000fe20000000400 */
[----:B-1----:R-:W-:-:S03]  /*c410*/  IMAD R7, R157, c[0x0][0x2fc], R4 ;  /* 0x0000bf009d077a24 */ /* 0x002fc600078e0204 */
        /* <DEDUP_REMOVED lines=37> */
.L_x_2937:
[----:B------:R-:W-:Y:S05]  /*c670*/  BSYNC B0 ;  /* 0x0000000000007941 */ /* 0x000fea0003800000 */
.L_x_2936:
[----:B------:R-:W-:Y:S01]  /*c680*/  MOV R3, R9 ;  /* 0x0000000900037202 */ /* 0x000fe20000000f00 */
[----:B0-----:R-:W-:Y:S01]  /*c690*/  IMAD R6, R154, c[0x0][0x300], RZ ;  /* 0x0000c0009a067a24 */ /* 0x001fe200078e02ff */
[----:B------:R-:W-:Y:S01]  /*c6a0*/  IADD3 R4, P0, R90, -0x7c0, RZ ;  /* 0xfffff8405a047810 */ /* 0x000fe20007f1e0ff */
[----:B------:R-:W-:Y:S01]  /*c6b0*/  UIADD3 UR14, UP0, UR14, -0x800, URZ ;  /* 0xfffff8000e0e7890 */ /* 0x000fe2000ff1e03f */
[----:B------:R-:W-:Y:S01]  /*c6c0*/  ISETP.GE.AND P2, PT, R141, R0, PT ;  /* 0x000000008d00720c */ /* 0x000fe20003f46270 */
[----:B------:R-:W-:Y:S01]  /*c6d0*/  IMAD.WIDE.U32 R2, R161, c[0x0][0x300], R2 ;  /* 0x0000c000a1027a25 */ /* 0x000fe200078e0002 */
[----:B------:R-:W-:Y:S01]  /*c6e0*/  IADD3.X R5, R91, -0x1, RZ, P0, !PT ;  /* 0xffffffff5b057810 */ /* 0x000fe200007fe4ff */
[----:B------:R-:W-:Y:S01]  /*c6f0*/  UIADD3 UR16, UP1, UR16, -0x800, URZ ;  /* 0xfffff80010107890 */ /* 0x000fe2000ff3e03f */
[----:B------:R-:W-:Y:S01]  /*c700*/  IADD3 R4, P1, R4, c[0x0][0x340], RZ ;  /* 0x0000d00004047a10 */ /* 0x000fe20007f3e0ff */
[----:B------:R-:W-:Y:S01]  /*c710*/  IMAD R6, R161, c[0x0][0x304], R6 ;  /* 0x0000c100a1067a24 */ /* 0x000fe200078e0206 */
[----:B------:R-:W-:Y:S01]  /*c720*/  IADD3 R72, P0, R72, R2, RZ ;  /* 0x0000000248487210 */ /* 0x000fe20007f1e0ff */
[----:B------:R-:W-:Y:S01]  /*c730*/  UIADD3 UR12, UP2, UR12, -0x800, URZ ;  /* 0xfffff8000c0c7890 */ /* 0x000fe2000ff5e03f */
[----:B------:R-:W-:Y:S01]  /*c740*/  IADD3.X R5, R5, c[0x0][0x344], RZ, P1, !PT ;  /* 0x0000d10005057a10 */ /* 0x000fe20000ffe4ff */
[----:B------:R-:W-:Y:S01]  /*c750*/  UIADD3.X UR15, UR15, -0x1, URZ, UP0, !UPT ;  /* 0xffffffff0f0f7890 */ /* 0x000fe200087fe43f */
[----:B------:R-:W-:Y:S01]  /*c760*/  IADD3.X R3, R71, R6, R3, P0, !PT ;  /* 0x0000000647037210 */ /* 0x000fe200007fe403 */
[----:B------:R-:W-:Y:S01]  /*c770*/  UIADD3.X UR17, UR17, -0x1, URZ, UP1, !UPT ;  /* 0xffffffff11117890 */ /* 0x000fe20008ffe43f */
[----:B------:R-:W-:Y:S01]  /*c780*/  LEA R2, P0, R72, R4, 0x1 ;  /* 0x0000000448027211 */ /* 0x000fe200078008ff */
[----:B------:R-:W-:Y:S01]  /*c790*/  UIADD3.X UR13, UR13, -0x1, URZ, UP2, !UPT ;  /* 0xffffffff0d0d7890 */ /* 0x000fe200097fe43f */
[----:B------:R-:W-:-:S02]  /*c7a0*/  ISETP.GE.AND P3, PT, R135, R0, PT ;  /* 0x000000008700720c */ /* 0x000fc40003f66270 */
[----:B------:R-:W-:Y:S02]  /*c7b0*/  LEA.HI.X R3, R72, R5, R3, 0x1, P0 ;  /* 0x0000000548037211 */ /* 0x000fe400000f0c03 */
[-C--:B------:R-:W-:Y:S02]  /*c7c0*/  ISETP.GE.AND P4, PT, R134, R0.reuse, PT ;  /* 0x000000008600720c */ /* 0x080fe40003f86270 */
[-C--:B------:R-:W-:Y:S01]  /*c7d0*/  ISETP.GE.AND P5, PT, R131, R0.reuse, PT ;  /* 0x000000008300720c */ /* 0x080fe20003fa6270 */
[----:B------:R0:W-:Y:S01]  /*c7e0*/  @!P2 STG.E.U16 [R2.64], R21 ;  /* 0x000000150200a986 */ /* 0x0001e2000c10150a */
[-C--:B------:R-:W-:Y:S02]  /*c7f0*/  ISETP.GE.AND P2, PT, R138, R0.reuse, PT ;  /* 0x000000008a00720c */ /* 0x080fe40003f46270 */
[-C--:B------:R-:W-:Y:S02]  /*c800*/  ISETP.GE.AND P6, PT, R130, R0.reuse, PT ;  /* 0x000000008200720c */ /* 0x080fe40003fc6270 */
[-C--:B------:R-:W-:Y:S01]  /*c810*/  ISETP.GE.AND P0, PT, R139, R0.reuse, PT ;  /* 0x000000008b00720c */ /* 0x080fe20003f06270 */
[----:B------:R0:W-:Y:S01]  /*c820*/  @!P3 STG.E.U16 [R2.64+0x100], R25 ;  /* 0x000100190200b986 */ /* 0x0001e2000c10150a */
[----:B------:R-:W-:-:S02]  /*c830*/  ISETP.GE.AND P3, PT, R112, R0, PT ;  /* 0x000000007000720c */ /* 0x000fc40003f66270 */
[-C--:B------:R-:W-:Y:S01]  /*c840*/  ISETP.GE.AND P1, PT, R140, R0.reuse, PT ;  /* 0x000000008c00720c */ /* 0x080fe20003f26270 */
[----:B------:R0:W-:Y:S01]  /*c850*/  @!P4 STG.E.U16 [R2.64+0x140], R101 ;  /* 0x000140650200c986 */ /* 0x0001e2000c10150a */
[-C--:B------:R-:W-:Y:S02]  /*c860*/  ISETP.GE.AND P4, PT, R111, R0.reuse, PT ;  /* 0x000000006f00720c */ /* 0x080fe40003f86270 */
[----:B------:R-:W-:Y:S01]  /*c870*/  IADD3 R144, R144, 0x1, RZ ;  /* 0x0000000190907810 */ /* 0x000fe20007ffe0ff */
        /* <DEDUP_REMOVED lines=13> */
[----:B------:R0:W-:Y:S01]  /*c950*/  @!P1 STG.E.U16 [R2.64+0x40], R105 ;  /* 0x0000406902009986 */ /* 0x0001e2000c10150a */
[----:B------:R-:W-:-:S03]  /*c960*/  ISETP.GE.AND P1, PT, R114, R0, PT ;  /* 0x000000007200720c */ /* 0x000fc60003f26270 */
[----:B------:R0:W-:Y:S01]  /*c970*/  @!P0 STG.E.U16 [R2.64+0x200], R29 ;  /* 0x0002001d02008986 */ /* 0x0001e2000c10150a */
[----:B------:R-:W-:-:S09]  /*c980*/  ISETP.GT.AND P0, PT, R108, 0x1, PT ;  /* 0x000000016c00780c */ /* 0x000fd20003f04270 */
[----:B------:R0:W-:Y:S01]  /*c990*/  @!P1 STG.E.U16 [R2.64+0x240], R97 ;  /* 0x0002406102009986 */ /* 0x0001e2000c10150a */
[----:B------:R-:W-:-:S04]  /*c9a0*/  IADD3 R148, P1, R148, -0x800, RZ ;  /* 0xfffff80094947810 */ /* 0x000fc80007f3e0ff */
[----:B------:R-:W-:Y:S01]  /*c9b0*/  IADD3.X R146, R146, -0x1, RZ, P1, !PT ;  /* 0xffffffff92927810 */ /* 0x000fe20000ffe4ff */
[----:B0-----:R-:W-:Y:S01]  /*c9c0*/  @!P0 CALL.REL.NOINC `(.L_x_2847) ;  /* 0x0000001000008944 */ /* 0x001fe20003c00000 */
[----:B------:R-:W-:Y:S05]  /*c9d0*/  BRA `(.L_x_2938) ;  /* 0xffff3f6000007947 */ /* 0x000fea000383ffff */
.L_x_2847:
[----:B------:R-:W-:Y:S02]  /*c9e0*/  ISETP.NE.U32.AND P0, PT, RZ, c[0x0][0x328], PT ;  /* 0x0000ca00ff007a0c */ /* 0x000fe40003f05070 */
[----:B------:R-:W-:Y:S02]  /*c9f0*/  ISETP.NE.U32.AND P2, PT, RZ, c[0x0][0x348], PT ;  /* 0x0000d200ff007a0c */ /* 0x000fe40003f45070 */
[----:B------:R-:W-:Y:S02]  /*ca00*/  ISETP.NE.AND.EX P1, PT, RZ, c[0x0][0x32c], PT, P0 ;  /* 0x0000cb00ff007a0c */ /* 0x000fe40003f25300 */
[----:B------:R-:W-:-:S11]  /*ca10*/  ISETP.NE.AND.EX P0, PT, RZ, c[0x0][0x34c], PT, P2 ;  /* 0x0000d300ff007a0c */ /* 0x000fd60003f05320 */
[----:B------:R-:W-:Y:S05]  /*ca20*/  @!P1 BRA `(.L_x_2939) ;  /* 0x0000019000009947 */ /* 0x000fea0003800000 */
[----:B------:R-:W2:Y:S01]  /*ca30*/  SHFL.DOWN P1, R0, R153, 0x1, 0x1f ;  /* 0x08201f0099007f89 */ /* 0x000ea20000020000 */
[----:B------:R-:W-:Y:S03]  /*ca40*/  BSSY B0, `(.L_x_2939) ;  /* 0x0000017000007945 */ /* 0x000fe60003800000 */
[----:B------:R-:W3:Y:S04]  /*ca50*/  S2R R6, SR_LANEID ;  /* 0x0000000000067919 */ /* 0x000ee80000000000 */
[----:B------:R-:W4:Y:S01]  /*ca60*/  S2R R7, SR_TID.X ;  /* 0x0000000000077919 */ /* 0x000f220000002100 */
[----:B--2---:R-:W-:Y:S01]  /*ca70*/  @P1 FADD R0, R0, R153 ;  /* 0x0000009900001221 */ /* 0x004fe20000000000 */
[----:B---3--:R-:W-:-:S04]  /*ca80*/  ISETP.NE.AND P2, PT, R6, RZ, PT ;  /* 0x000000ff0600720c */ /* 0x008fc80003f45270 */
[----:B------:R-:W2:Y:S01]  /*ca90*/  SHFL.DOWN P1, R3, R0, 0x2, 0x1f ;  /* 0x08401f0000037f89 */ /* 0x000ea20000020000 */
[----:B----4-:R-:W-:-:S08]  /*caa0*/  ISETP.NE.AND P3, PT, R7, RZ, PT ;  /* 0x000000ff0700720c */ /* 0x010fd00003f65270 */
[----:B------:R-:W-:-:S04]  /*cab0*/  @!P2 SHF.R.S32.HI R6, RZ, 0x1f, R7 ;  /* 0x0000001fff06a819 */ /* 0x000fc80000011407 */
[----:B------:R-:W-:-:S04]  /*cac0*/  @!P2 LEA.HI R6, R6, R7, RZ, 0x5 ;  /* 0x000000070606a211 */ /* 0x000fc800078f28ff */
[----:B------:R-:W-:Y:S01]  /*cad0*/  @!P2 SHF.R.S32.HI R7, RZ, 0x5, R6 ;  /* 0x00000005ff07a819 */ /* 0x000fe20000011406 */
[----:B--2---:R-:W-:-:S05]  /*cae0*/  @P1 FADD R3, R0, R3 ;  /* 0x0000000300031221 */ /* 0x004fca0000000000 */
[----:B------:R-:W2:Y:S02]  /*caf0*/  SHFL.DOWN P1, R2, R3, 0x4, 0x1f ;  /* 0x08801f0003027f89 */ /* 0x000ea40000020000 */
[----:B--2---:R-:W-:-:S05]  /*cb00*/  @P1 FADD R2, R3, R2 ;  /* 0x0000000203021221 */ /* 0x004fca0000000000 */
[----:B------:R-:W2:Y:S02]  /*cb10*/  SHFL.DOWN P1, R5, R2, 0x8, 0x1f ;  /* 0x09001f0002057f89 */ /* 0x000ea40000020000 */
[----:B--2---:R-:W-:-:S05]  /*cb20*/  @P1 FADD R5, R2, R5 ;  /* 0x0000000502051221 */ /* 0x004fca0000000000 */
[----:B------:R-:W2:Y:S02]  /*cb30*/  SHFL.DOWN P1, R4, R5, 0x10, 0x1f ;  /* 0x0a001f0005047f89 */ /* 0x000ea40000020000 */
[----:B--2---:R-:W-:-:S05]  /*cb40*/  @P1 FADD R4, R5, R4 ;  /* 0x0000000405041221 */ /* 0x004fca0000000000 */
[----:B------:R-:W-:Y:S04]  /*cb50*/  @!P2 STS [R7.X4+0x18d4], R4 ;  /* 0x0018d4040700a388 */ /* 0x000fe80000004800 */
[----:B------:R-:W-:Y:S06]  /*cb60*/  BAR.SYNC.DEFER_BLOCKING 0x0 ;  /* 0x0000000000007b1d */ /* 0x000fec0000010000 */
[----:B------:R-:W2:Y:S02]  /*cb70*/  @!P3 LDS R3, [0x18d8] ;  /* 0x0018d800ff03b984 */ /* 0x000ea40000000800 */
[----:B--2---:R-:W-:Y:S01]  /*cb80*/  @!P3 FADD.FTZ R4, R4, R3 ;  /* 0x000000030404b221 */ /* 0x004fe20000010000 */
[----:B------:R-:W-:Y:S05]  /*cb90*/  @P3 BRA `(.L_x_2940) ;  /* 0x0000001000003947 */ /* 0x000fea0003800000 */
[----:B------:R2:W-:Y:S02]  /*cba0*/  RED.E.ADD.F32.FTZ.RN.STRONG.GPU [R120.64], R4 ;  /* 0x000000047800798e */ /* 0x0005e4000c10e78a */
.L_x_2940:
[----:B------:R-:W-:Y:S05]  /*cbb0*/  BSYNC B0 ;  /* 0x0000000000007941 */ /* 0x000fea0003800000 */
.L_x_2939:
[----:B------:R-:W-:Y:S01]  /*cbc0*/  BSSY B0, `(.L_x_2941) ;  /* 0x000001d000007945 */ /* 0x000fe20003800000 */
[----:B------:R-:W-:Y:S05]  /*cbd0*/  @!P0 BRA `(.L_x_2942) ;  /* 0x000001a000008947 */ /* 0x000fea0003800000 */
[----:B------:R-:W-:Y:S06]  /*cbe0*/  BAR.SYNC.DEFER_BLOCKING 0x0 ;  /* 0x0000000000007b1d */ /* 0x000fec0000010000 */
[----:B------:R-:W3:Y:S04]  /*cbf0*/  SHFL.DOWN P0, R0, R151, 0x1, 0x1f ;  /* 0x08201f0097007f89 */ /* 0x000ee80000000000 */
[----:B------:R-:W4:Y:S04]  /*cc00*/  S2R R6, SR_LANEID ;  /* 0x0000000000067919 */ /* 0x000f280000000000 */
[----:B------:R-:W0:Y:S01]  /*cc10*/  S2R R15, SR_TID.X ;  /* 0x00000000000f7919 */ /* 0x000e220000002100 */
[----:B---3--:R-:W-:Y:S01]  /*cc20*/  @P0 FADD R0, R0, R151 ;  /* 0x0000009700000221 */ /* 0x008fe20000000000 */
[----:B----4-:R-:W-:-:S04]  /*cc30*/  ISETP.NE.AND P2, PT, R6, RZ, PT ;  /* 0x000000ff0600720c */ /* 0x010fc80003f45270 */
[----:B------:R-:W3:Y:S01]  /*cc40*/  SHFL.DOWN P0, R3, R0, 0x2, 0x1f ;  /* 0x08401f0000037f89 */ /* 0x000ee20000000000 */
[----:B0-----:R-:W-:-:S08]  /*cc50*/  ISETP.NE.AND P1, PT, R15, RZ, PT ;  /* 0x000000ff0f00720c */ /* 0x001fd00003f25270 */
[----:B------:R-:W-:-:S04]  /*cc60*/  @!P2 SHF.R.S32.HI R6, RZ, 0x1f, R15 ;  /* 0x0000001fff06a819 */ /* 0x000fc8000001140f */
[----:B------:R-:W-:Y:S01]  /*cc70*/  @!P2 LEA.HI R6, R6, R15, RZ, 0x5 ;  /* 0x0000000f0606a211 */ /* 0x000fe200078f28ff */
[----:B---3--:R-:W-:-:S05]  /*cc80*/  @P0 FADD R3, R0, R3 ;  /* 0x0000000300030221 */ /* 0x008fca0000000000 */
[----:B------:R-:W0:Y:S02]  /*cc90*/  SHFL.DOWN P0, R2, R3, 0x4, 0x1f ;  /* 0x08801f0003027f89 */ /* 0x000e240000000000 */
[----:B0-----:R-:W-:Y:S01]  /*cca0*/  @P0 FADD R2, R3, R2 ;  /* 0x0000000203020221 */ /* 0x001fe20000000000 */
[----:B------:R-:W-:-:S04]  /*ccb0*/  @!P2 SHF.R.S32.HI R3, RZ, 0x5, R6 ;  /* 0x00000005ff03a819 */ /* 0x000fc80000011406 */
[----:B------:R-:W0:Y:S02]  /*ccc0*/  SHFL.DOWN P0, R5, R2, 0x8, 0x1f ;  /* 0x09001f0002057f89 */ /* 0x000e240000000000 */
[----:B0-----:R-:W-:-:S05]  /*ccd0*/  @P0 FADD R5, R2, R5 ;  /* 0x0000000502050221 */ /* 0x001fca0000000000 */
[----:B--2---:R-:W0:Y:S02]  /*cce0*/  SHFL.DOWN P0, R4, R5, 0x10, 0x1f ;  /* 0x0a001f0005047f89 */ /* 0x004e240000000000 */
        /* <DEDUP_REMOVED lines=9> */
.L_x_2942:
[----:B------:R-:W3:Y:S02]  /*cd80*/  S2R R15, SR_TID.X ;  /* 0x00000000000f7919 */ /* 0x000ee40000002100 */
.L_x_2943:
[----:B------:R-:W-:Y:S05]  /*cd90*/  BSYNC B0 ;  /* 0x0000000000007941 */ /* 0x000fea0003800000 */
.L_x_2941:
[----:B---3--:R-:W-:-:S13]  /*cda0*/  ISETP.GE.AND P0, PT, R15, c[0x0][0x16c], PT ;  /* 0x00005b000f007a0c */ /* 0x008fda0003f06270 */
[----:B------:R-:W-:Y:S05]  /*cdb0*/  @P0 EXIT ;  /* 0x000000000000094d */ /* 0x000fea0003800000 */
[C---:B------:R-:W-:Y:S02]  /*cdc0*/  IMAD R0, R154.reuse, c[0x0][0x2a8], RZ ;  /* 0x0000aa009a007a24 */ /* 0x040fe400078e02ff */
[----:B------:R-:W-:Y:S02]  /*cdd0*/  IMAD R154, R154, c[0x0][0x288], RZ ;  /* 0x0000a2009a9a7a24 */ /* 0x000fe400078e02ff */
[----:B------:R-:W-:-:S04]  /*cde0*/  IMAD.WIDE.U32 R2, R161, c[0x0][0x2a8], RZ ;  /* 0x0000aa00a1027a25 */ /* 0x000fc800078e00ff */
[C---:B------:R-:W-:Y:S02]  /*cdf0*/  IMAD R23, R161.reuse, c[0x0][0x2ac], R0 ;  /* 0x0000ab00a1177a24 */ /* 0x040fe400078e0200 */
[C---:B------:R-:W-:Y:S02]  /*ce00*/  IMAD R21, R161.reuse, c[0x0][0x28c], R154 ;  /* 0x0000a300a1157a24 */ /* 0x040fe400078e029a */
[----:B0-2---:R-:W-:Y:S01]  /*ce10*/  IMAD.WIDE.U32 R4, R161, c[0x0][0x288], RZ ;  /* 0x0000a200a1047a25 */ /* 0x005fe200078e00ff */
[----:B------:R-:W-:-:S04]  /*ce20*/  IADD3 R23, R3, R23, RZ ;  /* 0x0000001703177210 */ /* 0x000fc80007ffe0ff */
[----:B------:R-:W-:Y:S02]  /*ce30*/  IADD3 R21, R5, R21, RZ ;  /* 0x0000001505157210 */ /* 0x000fe40007ffe0ff */
.L_x_2944:
[----:B0-----:R-:W0:Y:S01]  /*ce40*/  LDS R17, [R15.X4+0x2e10] ;  /* 0x002e10000f117984 */ /* 0x001e220000004800 */
[----:B------:R-:W-:Y:S01]  /*ce50*/  SHF.R.S32.HI R0, RZ, 0x1f, R15 ;  /* 0x0000001fff007819 */ /* 0x000fe2000001140f */
[----:B------:R-:W-:Y:S01]  /*ce60*/  IMAD.MOV.U32 R6, RZ, RZ, R4 ;  /* 0x000000ffff067224 */ /* 0x000fe200078e0004 */
[----:B------:R-:W-:Y:S01]  /*ce70*/  MOV R8, R2 ;  /* 0x0000000200087202 */ /* 0x000fe20000000f00 */
[----:B------:R2:W3:Y:S01]  /*ce80*/  LDS R19, [R15.X4+0x3210] ;  /* 0x003210000f137984 */ /* 0x0004e20000004800 */
        /* <DEDUP_REMOVED lines=10> */
[----:B--2---:R-:W-:Y:S02]  /*cf30*/  IADD3 R15, R15, c[0x0][0x0], RZ ;  /* 0x000000000f0f7a10 */ /* 0x004fe40007ffe0ff */
[----:B------:R-:W-:Y:S02]  /*cf40*/  IADD3 R9, R7, R9, RZ ;  /* 0x0000000907097210 */ /* 0x000fe40007ffe0ff */
[----:B------:R-:W-:Y:S02]  /*cf50*/  LEA R12, P1, R10, c[0x0][0x318], 0x2 ;  /* 0x0000c6000a0c7a11 */ /* 0x000fe400078210ff */
[----:B------:R-:W-:Y:S02]  /*cf60*/  LEA.HI.X R9, R6, c[0x0][0x314], R9, 0x2, P0 ;  /* 0x0000c50006097a11 */ /* 0x000fe400000f1409 */
[----:B------:R-:W-:-:S02]  /*cf70*/  ISETP.GE.AND P0, PT, R15, c[0x0][0x16c], PT ;  /* 0x00005b000f007a0c */ /* 0x000fc40003f06270 */
[----:B------:R-:W-:-:S04]  /*cf80*/  IADD3 R7, R11, R13, RZ ;  /* 0x0000000d0b077210 */ /* 0x000fc80007ffe0ff */
[----:B------:R-:W-:Y:S01]  /*cf90*/  LEA.HI.X R13, R10, c[0x0][0x31c], R7, 0x2, P1 ;  /* 0x0000c7000a0d7a11 */ /* 0x000fe200008f1407 */
[----:B0-----:R0:W-:Y:S04]  /*cfa0*/  RED.E.ADD.F32.FTZ.RN.STRONG.GPU [R8.64], R17 ;  /* 0x000000110800798e */ /* 0x0011e8000c10e78a */
[----:B---3--:R0:W-:Y:S02]  /*cfb0*/  RED.E.ADD.F32.FTZ.RN.STRONG.GPU [R12.64], R19 ;  /* 0x000000130c00798e */ /* 0x0081e4000c10e78a */
[----:B------:R-:W-:Y:S05]  /*cfc0*/  @!P0 BRA `(.L_x_2944) ;  /* 0xfffffe7000008947 */ /* 0x000fea000383ffff */
[----:B------:R-:W-:Y:S05]  /*cfd0*/  EXIT ;  /* 0x000000000000794d */ /* 0x000fea0003800000 */
.L_x_2890:
[----:B------:R-:W-:Y:S01]  /*cfe0*/  HFMA2.MMA R231, -RZ, RZ, 0, 0 ;  /* 0x00000000ffe77435 */ /* 0x000fe200000001ff */
[----:B------:R-:W-:Y:S01]  /*cff0*/  MOV R229, R66 ;  /* 0x0000004200e57202 */ /* 0x000fe20000000f00 */
[----:B------:R-:W-:Y:S01]  /*d000*/  IMAD.MOV.U32 R228, RZ, RZ, 0x1 ;  /* 0x00000001ffe47424 */ /* 0x000fe200078e00ff */
[----:B------:R-:W-:-:S02]  /*d010*/  MOV R232, 0xffffffff ;  /* 0xffffffff00e87802 */ /* 0x000fc40000000f00 */
[----:B------:R-:W-:Y:S02]  /*d020*/  MOV R64, 0xd040 ;  /* 0x0000d04000407802 */ /* 0x000fe40000000f00 */
[----:B-1----:R-:W-:Y:S05]  /*d030*/  CALL.REL.NOINC `($__internal_119_$__cuda_sm70_shflsync_up) ;  /* 0x00000ee000007944 */ /* 0x002fea0003c00000 */
[----:B-1----:R-:W-:Y:S01]  /*d040*/  MOV R227, R228 ;  /* 0x000000e400e37202 */ /* 0x002fe20000000f00 */
[----:B0-----:R-:W-:Y:S05]  /*d050*/  BRA `(.L_x_2945) ;  /* 0xffffb1f000007947 */ /* 0x001fea000383ffff */
.L_x_2891:
[----:B------:R-:W-:Y:S01]  /*d060*/  HFMA2.MMA R228, -RZ, RZ, 0, 5.9604644775390625e-08 ;  /* 0x00000001ffe47435 */ /* 0x000fe200000001ff */
[----:B------:R-:W-:Y:S01]  /*d070*/  MOV R229, R67 ;  /* 0x0000004300e57202 */ /* 0x000fe20000000f00 */
[----:B------:R-:W-:Y:S01]  /*d080*/  IMAD.MOV.U32 R232, RZ, RZ, -0x1 ;  /* 0xffffffffffe87424 */ /* 0x000fe200078e00ff */
[----:B------:R-:W-:Y:S02]  /*d090*/  MOV R231, RZ ;  /* 0x000000ff00e77202 */ /* 0x000fe40000000f00 */
[----:B------:R-:W-:Y:S02]  /*d0a0*/  MOV R64, 0xd0c0 ;  /* 0x0000d0c000407802 */ /* 0x000fe40000000f00 */
[----:B012---:R-:W-:Y:S05]  /*d0b0*/  CALL.REL.NOINC `($__internal_119_$__cuda_sm70_shflsync_up) ;  /* 0x00000e6000007944 */ /* 0x007fea0003c00000 */
        /* <DEDUP_REMOVED lines=10> */
[----:B------:R-:W-:Y:S05]  /*d160*/  CALL.REL.NOINC `($__internal_119_$__cuda_sm70_shflsync_up) ;  /* 0x00000db000007944 */ /* 0x000fea0003c00000 */
[----:B0-----:R-:W-:Y:S01]  /*d170*/  HFMA2.MMA R231, -RZ, RZ, 0, 0 ;  /* 0x00000000ffe77435 */ /* 0x001fe200000001ff */
[----:B-1----:R-:W-:Y:S01]  /*d180*/  MOV R66, R228 ;  /* 0x000000e400427202 */ /* 0x002fe20000000f00 */
[----:B------:R-:W-:Y:S01]  /*d190*/  IMAD.MOV.U32 R228, RZ, RZ, 0x2 ;  /* 0x00000002ffe47424 */ /* 0x000fe200078e00ff */
[----:B------:R-:W-:-:S02]  /*d1a0*/  MOV R229, R67 ;  /* 0x0000004300e57202 */ /* 0x000fc40000000f00 */
[----:B------:R-:W-:Y:S02]  /*d1b0*/  MOV R232, 0xffffffff ;  /* 0xffffffff00e87802 */ /* 0x000fe40000000f00 */
[----:B------:R-:W-:Y:S02]  /*d1c0*/  MOV R64, 0xd1e0 ;  /* 0x0000d1e000407802 */ /* 0x000fe40000000f00 */
[----:B------:R-:W-:Y:S05]  /*d1d0*/  CALL.REL.NOINC `($__internal_119_$__cuda_sm70_shflsync_up) ;  /* 0x00000d4000007944 */ /* 0x000fea0003c00000 */
        /* <DEDUP_REMOVED lines=8> */
[----:B------:R-:W-:Y:S05]  /*d260*/  CALL.REL.NOINC `($__internal_119_$__cuda_sm70_shflsync_up) ;  /* 0x00000cb000007944 */ /* 0x000fea0003c00000 */
[----:B-1----:R-:W-:Y:S01]  /*d270*/  IMAD.MOV.U32 R66, RZ, RZ, R228 ;  /* 0x000000ffff427224 */ /* 0x002fe200078e00e4 */
[----:B------:R-:W-:Y:S01]  /*d280*/  HFMA2.MMA R228, -RZ, RZ, 0, 2.384185791015625e-07 ;  /* 0x00000004ffe47435 */ /* 0x000fe200000001ff */
[----:B0-----:R-:W-:Y:S02]  /*d290*/  MOV R229, R67 ;  /* 0x0000004300e57202 */ /* 0x001fe40000000f00 */
[----:B------:R-:W-:Y:S02]  /*d2a0*/  MOV R231, RZ ;  /* 0x000000ff00e77202 */ /* 0x000fe40000000f00 */
[----:B------:R-:W-:Y:S02]  /*d2b0*/  MOV R232, 0xffffffff ;  /* 0xffffffff00e87802 */ /* 0x000fe40000000f00 */
[----:B------:R-:W-:Y:S02]  /*d2c0*/  MOV R64, 0xd2e0 ;  /* 0x0000d2e000407802 */ /* 0x000fe40000000f00 */
[----:B------:R-:W-:Y:S05]  /*d2d0*/  CALL.REL.NOINC `($__internal_119_$__cuda_sm70_shflsync_up) ;  /* 0x00000c4000007944 */ /* 0x000fea0003c00000 */
[----:B------:R-:W-:Y:S01]  /*d2e0*/  ISETP.GE.AND P0, PT, R145, 0x4, PT ;  /* 0x000000049100780c */ /* 0x000fe20003f06270 */
[----:B0-----:R-:W-:Y:S01]  /*d2f0*/  IMAD.MOV.U32 R232, RZ, RZ, -0x1 ;  /* 0xffffffffffe87424 */ /* 0x001fe200078e00ff */
[----:B------:R-:W-:-:S02]  /*d300*/  MOV R231, RZ ;  /* 0x000000ff00e77202 */ /* 0x000fc40000000f00 */
[----:B------:R-:W-:-:S09]  /*d310*/  MOV R64, 0xd370 ;  /* 0x0000d37000407802 */ /* 0x000fd20000000f00 */
[----:B-1----:R-:W-:Y:S01]  /*d320*/  @P0 FFMA.FTZ R67, R227, R228, R67 ;  /* 0x000000e4e3430223 */ /* 0x002fe20000010043 */
[----:B------:R-:W-:Y:S01]  /*d330*/  HFMA2.MMA R228, -RZ, RZ, 0, 4.76837158203125e-07 ;  /* 0x00000008ffe47435 */ /* 0x000fe200000001ff */
[----:B------:R-:W-:-:S05]  /*d340*/  @P0 FMUL.FTZ R227, R66, R227 ;  /* 0x000000e342e30220 */ /* 0x000fca0000410000 */
[----:B------:R-:W-:Y:S02]  /*d350*/  MOV R229, R227 ;  /* 0x000000e300e57202 */ /* 0x000fe40000000f00 */
[----:B------:R-:W-:Y:S05]  /*d360*/  CALL.REL.NOINC `($__internal_119_$__cuda_sm70_shflsync_up) ;  /* 0x00000bb000007944 */ /* 0x000fea0003c00000 */
[----:B-1----:R-:W-:Y:S01]  /*d370*/  MOV R66, R228 ;  /* 0x000000e400427202 */ /* 0x002fe20000000f00 */
[----:B------:R-:W-:Y:S01]  /*d380*/  HFMA2.MMA R228, -RZ, RZ, 0, 4.76837158203125e-07 ;  /* 0x00000008ffe47435 */ /* 0x000fe200000001ff */
[----:B0-----:R-:W-:Y:S02]  /*d390*/  MOV R229, R67 ;  /* 0x0000004300e57202 */ /* 0x001fe40000000f00 */
[----:B------:R-:W-:Y:S02]  /*d3a0*/  MOV R231, RZ ;  /* 0x000000ff00e77202 */ /* 0x000fe40000000f00 */
[----:B------:R-:W-:Y:S02]  /*d3b0*/  MOV R232, 0xffffffff ;  /* 0xffffffff00e87802 */ /* 0x000fe40000000f00 */
[----:B------:R-:W-:Y:S02]  /*d3c0*/  MOV R64, 0xd3e0 ;  /* 0x0000d3e000407802 */ /* 0x000fe40000000f00 */
[----:B------:R-:W-:Y:S05]  /*d3d0*/  CALL.REL.NOINC `($__internal_119_$__cuda_sm70_shflsync_up) ;  /* 0x00000b4000007944 */ /* 0x000fea0003c00000 */
[----:B------:R-:W-:Y:S01]  /*d3e0*/  ISETP.GE.AND P0, PT, R145, 0x8, PT ;  /* 0x000000089100780c */ /* 0x000fe20003f06270 */
[----:B0-----:R-:W-:Y:S01]  /*d3f0*/  HFMA2.MMA R231, -RZ, RZ, 0, 0 ;  /* 0x00000000ffe77435 */ /* 0x001fe200000001ff */
[----:B------:R-:W-:-:S02]  /*d400*/  MOV R232, 0xffffffff ;  /* 0xffffffff00e87802 */ /* 0x000fc40000000f00 */
[----:B------:R-:W-:-:S09]  /*d410*/  MOV R64, 0xd490 ;  /* 0x0000d49000407802 */ /* 0x000fd20000000f00 */
[----:B-1----:R-:W-:Y:S02]  /*d420*/  @P0 FFMA.FTZ R67, R227, R228, R67 ;  /* 0x000000e4e3430223 */ /* 0x002fe40000010043 */
[----:B------:R-:W-:Y:S02]  /*d430*/  @P0 FMUL.FTZ R227, R66, R227 ;  /* 0x000000e342e30220 */ /* 0x000fe40000410000 */
[----:B------:R-:W-:Y:S01]  /*d440*/  IMAD.MOV.U32 R228, RZ, RZ, 0x10 ;  /* 0x00000010ffe47424 */ /* 0x000fe200078e00ff */
[----:B------:R-:W-:Y:S02]  /*d450*/  MOV R204, R67 ;  /* 0x0000004300cc7202 */ /* 0x000fe40000000f00 */
[-C--:B------:R-:W-:Y:S02]  /*d460*/  MOV R206, R227.reuse ;  /* 0x000000e300ce7202 */ /* 0x080fe40000000f00 */
[----:B------:R-:W-:Y:S02]  /*d470*/  MOV R229, R227 ;  /* 0x000000e300e57202 */ /* 0x000fe40000000f00 */
[----:B------:R-:W-:Y:S05]  /*d480*/  CALL.REL.NOINC `($__internal_119_$__cuda_sm70_shflsync_up) ;  /* 0x00000a9000007944 */ /* 0x000fea0003c00000 */
[----:B-1----:R-:W-:Y:S01]  /*d490*/  MOV R226, R228 ;  /* 0x000000e400e27202 */ /* 0x002fe20000000f00 */
[----:B------:R-:W-:Y:S01]  /*d4a0*/  HFMA2.MMA R228, -RZ, RZ, 0, 9.5367431640625e-07 ;  /* 0x00000010ffe47435 */ /* 0x000fe200000001ff */
[----:B0-----:R-:W-:Y:S01]  /*d4b0*/  IMAD.MOV.U32 R229, RZ, RZ, R67 ;  /* 0x000000ffffe57224 */ /* 0x001fe200078e0043 */
[----:B------:R-:W-:-:S02]  /*d4c0*/  MOV R231, RZ ;  /* 0x000000ff00e77202 */ /* 0x000fc40000000f00 */
[----:B------:R-:W-:Y:S02]  /*d4d0*/  MOV R232, 0xffffffff ;  /* 0xffffffff00e87802 */ /* 0x000fe40000000f00 */
[----:B------:R-:W-:Y:S02]  /*d4e0*/  MOV R64, 0xd500 ;  /* 0x0000d50000407802 */ /* 0x000fe40000000f00 */
[----:B------:R-:W-:Y:S05]  /*d4f0*/  CALL.REL.NOINC `($__internal_119_$__cuda_sm70_shflsync_up) ;  /* 0x00000a2000007944 */ /* 0x000fea0003c00000 */
[----:B-1----:R-:W-:Y:S01]  /*d500*/  MOV R64, R228 ;  /* 0x000000e400407202 */ /* 0x002fe20000000f00 */
[----:B0-----:R-:W-:Y:S05]  /*d510*/  BRA `(.L_x_2946) ;  /* 0xffffaeb000007947 */ /* 0x001fea000383ffff */
.L_x_2894:
[----:B------:R-:W-:Y:S01]  /*d520*/  HFMA2.MMA R228, -RZ, RZ, 0, 5.9604644775390625e-08 ;  /* 0x00000001ffe47435 */ /* 0x000fe200000001ff */
[----:B------:R-:W-:Y:S01]  /*d530*/  MOV R231, RZ ;  /* 0x000000ff00e77202 */ /* 0x000fe20000000f00 */
[----:B------:R-:W-:Y:S01]  /*d540*/  IMAD.MOV.U32 R232, RZ, RZ, -0x1 ;  /* 0xffffffffffe87424 */ /* 0x000fe200078e00ff */
[----:B------:R-:W-:-:S03]  /*d550*/  MOV R64, 0xd570 ;  /* 0x0000d57000407802 */ /* 0x000fc60000000f00 */
[----:B01----:R-:W-:Y:S05]  /*d560*/  CALL.REL.NOINC `($__internal_119_$__cuda_sm70_shflsync_up) ;  /* 0x000009b000007944 */ /* 0x003fea0003c00000 */
[----:B-1----:R-:W-:Y:S01]  /*d570*/  MOV R66, R228 ;  /* 0x000000e400427202 */ /* 0x002fe20000000f00 */
[----:B------:R-:W-:Y:S01]  /*d580*/  HFMA2.MMA R228, -RZ, RZ, 0, 5.9604644775390625e-08 ;  /* 0x00000001ffe47435 */ /* 0x000fe200000001ff */
[----:B0-----:R-:W-:Y:S02]  /*d590*/  MOV R229, R230 ;  /* 0x000000e600e57202 */ /* 0x001fe40000000f00 */
[----:B------:R-:W-:-:S02]  /*d5a0*/  MOV R231, RZ ;  /* 0x000000ff00e77202 */ /* 0x000fc40000000f00 */
[----:B------:R-:W-:Y:S02]  /*d5b0*/  MOV R232, 0xffffffff ;  /* 0xffffffff00e87802 */ /* 0x000fe40000000f00 */
[----:B------:R-:W-:Y:S02]  /*d5c0*/  MOV R64, 0xd5e0 ;  /* 0x0000d5e000407802 */ /* 0x000fe40000000f00 */
[----:B------:R-:W-:Y:S05]  /*d5d0*/  CALL.REL.NOINC `($__internal_119_$__cuda_sm70_shflsync_up) ;  /* 0x0000094000007944 */ /* 0x000fea0003c00000 */
[----:B------:R-:W-:Y:S01]  /*d5e0*/  HFMA2.MMA R226, -RZ, RZ, 0, 0 ;  /* 0x00000000ffe27435 */ /* 0x000fe200000001ff */
[----:B------:R-:W-:Y:S01]  /*d5f0*/  MOV R204, R66 ;  /* 0x0000004200cc7202 */ /* 0x000fe20000000f00 */
[----:B-1----:R-:W-:Y:S01]  /*d600*/  IMAD.MOV.U32 R206, RZ, RZ, R228 ;  /* 0x000000ffffce7224 */ /* 0x002fe200078e00e4 */
[----:B------:R-:W-:Y:S02]  /*d610*/  MOV R67, R132 ;  /* 0x0000008400437202 */ /* 0x000fe40000000f00 */
[----:B------:R-:W-:Y:S02]  /*d620*/  MOV R227, 0x1f ;  /* 0x0000001f00e37802 */ /* 0x000fe40000000f00 */
[----:B------:R-:W-:Y:S02]  /*d630*/  MOV R66, 0xffffffff ;  /* 0xffffffff00427802 */ /* 0x000fe40000000f00 */
[----:B------:R-:W-:-:S02]  /*d640*/  MOV R64, 0xd660 ;  /* 0x0000d66000407802 */ /* 0x000fc40000000f00 */
[----:B0-----:R-:W-:Y:S05]  /*d650*/  CALL.REL.NOINC `($__internal_118_$__cuda_sm70_shflsync_idx_p) ;  /* 0x0000088000007944 */ /* 0x001fea0003c00000 */
[----:B0-----:R-:W-:Y:S01]  /*d660*/  HFMA2.MMA R227, -RZ, RZ, 0, 1.847743988037109375e-06 ;  /* 0x0000001fffe37435 */ /* 0x001fe200000001ff */
[----:B-1----:R-:W-:Y:S01]  /*d670*/  MOV R132, R66 ;  /* 0x0000004200847202 */ /* 0x002fe20000000f00 */
[----:B------:R-:W-:Y:S01]  /*d680*/  IMAD.MOV.U32 R226, RZ, RZ, RZ ;  /* 0x000000ffffe27224 */ /* 0x000fe200078e00ff */
[----:B------:R-:W-:-:S02]  /*d690*/  MOV R67, R133 ;  /* 0x0000008500437202 */ /* 0x000fc40000000f00 */
[----:B------:R-:W-:Y:S02]  /*d6a0*/  MOV R66, 0xffffffff ;  /* 0xffffffff00427802 */ /* 0x000fe40000000f00 */
[----:B------:R-:W-:Y:S02]  /*d6b0*/  MOV R64, 0xd6d0 ;  /* 0x0000d6d000407802 */ /* 0x000fe40000000f00 */
[----:B------:R-:W-:Y:S05]  /*d6c0*/  CALL.REL.NOINC `($__internal_118_$__cuda_sm70_shflsync_idx_p) ;  /* 0x0000081000007944 */ /* 0x000fea0003c00000 */
[----:B-1----:R-:W-:Y:S01]  /*d6d0*/  MOV R65, R66 ;  /* 0x0000004200417202 */ /* 0x002fe20000000f00 */
[----:B0-----:R-:W-:Y:S05]  /*d6e0*/  BRA `(.L_x_2947) ;  /* 0xffffae6000007947 */ /* 0x001fea000383ffff */
.L_x_2897:
[----:B------:R-:W-:Y:S01]  /*d6f0*/  HFMA2.MMA R227, -RZ, RZ, 0, 5.9604644775390625e-08 ;  /* 0x00000001ffe37435 */ /* 0x000fe200000001ff */
[----:B------:R-:W-:Y:S01]  /*d700*/  MOV R226, R66 ;  /* 0x0000004200e27202 */ /* 0x000fe20000000f00 */
[----:B------:R-:W-:Y:S01]  /*d710*/  IMAD.MOV.U32 R229, RZ, RZ, -0x1 ;  /* 0xffffffffffe57424 */ /* 0x000fe200078e00ff */
[----:B------:R-:W-:Y:S02]  /*d720*/  MOV R230, 0x1f ;  /* 0x0000001f00e67802 */ /* 0x000fe40000000f00 */
[----:B------:R-:W-:Y:S02]  /*d730*/  MOV R64, 0xd750 ;  /* 0x0000d75000407802 */ /* 0x000fe40000000f00 */
[----:B------:R-:W-:Y:S05]  /*d740*/  CALL.REL.NOINC `($__internal_117_$__cuda_sm70_shflsync_down) ;  /* 0x0000075000007944 */ /* 0x000fea0003c00000 */
[----:B-1----:R-:W-:Y:S01]  /*d750*/  MOV R221, R230 ;  /* 0x000000e600dd7202 */ /* 0x002fe20000000f00 */
[----:B0-----:R-:W-:Y:S05]  /*d760*/  BRA `(.L_x_2948) ;  /* 0xffffb2b000007947 */ /* 0x001fea000383ffff */
.L_x_2898:
[----:B------:R-:W-:Y:S01]  /*d770*/  HFMA2.MMA R227, -RZ, RZ, 0, 5.9604644775390625e-08 ;  /* 0x00000001ffe37435 */ /* 0x000fe200000001ff */
[----:B------:R-:W-:-:S02]  /*d780*/  MOV R226, R67 ;  /* 0x0000004300e27202 */ /* 0x000fc40000000f00 */
[----:B------:R-:W-:Y:S02]  /*d790*/  MOV R230, 0x1f ;  /* 0x0000001f00e67802 */ /* 0x000fe40000000f00 */
[----:B------:R-:W-:Y:S02]  /*d7a0*/  MOV R229, 0xffffffff ;  /* 0xffffffff00e57802 */ /* 0x000fe40000000f00 */
[----:B------:R-:W-:Y:S02]  /*d7b0*/  MOV R64, 0xd7d0 ;  /* 0x0000d7d000407802 */ /* 0x000fe40000000f00 */
[----:B01----:R-:W-:Y:S05]  /*d7c0*/  CALL.REL.NOINC `($__internal_117_$__cuda_sm70_shflsync_down) ;  /* 0x000006d000007944 */ /* 0x003fea0003c00000 */
[C---:B------:R-:W-:Y:S01]  /*d7d0*/  FMUL.FTZ R65, R66.reuse, R221 ;  /* 0x000000dd42417220 */ /* 0x040fe20000410000 */
[----:B0-----:R-:W-:Y:S01]  /*d7e0*/  HFMA2.MMA R227, -RZ, RZ, 0, 1.1920928955078125e-07 ;  /* 0x00000002ffe37435 */ /* 0x001fe200000001ff */
[C---:B-1----:R-:W-:Y:S01]  /*d7f0*/  FFMA.FTZ R230, R66.reuse, R230, R67 ;  /* 0x000000e642e67223 */ /* 0x042fe20000010043 */
[----:B------:R-:W-:Y:S02]  /*d800*/  MOV R229, 0xffffffff ;  /* 0xffffffff00e57802 */ /* 0x000fe40000000f00 */
[----:B------:R-:W-:Y:S02]  /*d810*/  FSEL R221, R66, R65, !P4 ;  /* 0x0000004142dd7208 */ /* 0x000fe40006000000 */
[----:B------:R-:W-:Y:S01]  /*d820*/  FSEL R67, R67, R230, !P4 ;  /* 0x000000e643437208 */ /* 0x000fe20006000000 */
[----:B------:R-:W-:Y:S01]  /*d830*/  IMAD.MOV.U32 R230, RZ, RZ, 0x1f ;  /* 0x0000001fffe67424 */ /* 0x000fe200078e00ff */
[----:B------:R-:W-:-:S02]  /*d840*/  MOV R226, R221 ;  /* 0x000000dd00e27202 */ /* 0x000fc40000000f00 */
[----:B------:R-:W-:Y:S02]  /*d850*/  MOV R64, 0xd870 ;  /* 0x0000d87000407802 */ /* 0x000fe40000000f00 */
[----:B------:R-:W-:Y:S05]  /*d860*/  CALL.REL.NOINC `($__internal_117_$__cuda_sm70_shflsync_down) ;  /* 0x0000063000007944 */ /* 0x000fea0003c00000 */
[----:B0-----:R-:W-:Y:S01]  /*d870*/  HFMA2.MMA R227, -RZ, RZ, 0, 1.1920928955078125e-07 ;  /* 0x00000002ffe37435 */ /* 0x001fe200000001ff */
[----:B-1----:R-:W-:Y:S01]  /*d880*/  MOV R66, R230 ;  /* 0x000000e600427202 */ /* 0x002fe20000000f00 */
[----:B------:R-:W-:Y:S01]  /*d890*/  IMAD.MOV.U32 R229, RZ, RZ, -0x1 ;  /* 0xffffffffffe57424 */ /* 0x000fe200078e00ff */
[----:B------:R-:W-:Y:S02]  /*d8a0*/  MOV R226, R67 ;  /* 0x0000004300e27202 */ /* 0x000fe40000000f00 */
[----:B------:R-:W-:Y:S02]  /*d8b0*/  MOV R230, 0x1f ;  /* 0x0000001f00e67802 */ /* 0x000fe40000000f00 */
[----:B------:R-:W-:Y:S02]  /*d8c0*/  MOV R64, 0xd8e0 ;  /* 0x0000d8e000407802 */ /* 0x000fe40000000f00 */
[----:B------:R-:W-:Y:S05]  /*d8d0*/  CALL.REL.NOINC `($__internal_117_$__cuda_sm70_shflsync_down) ;  /* 0x000005c000007944 */ /* 0x000fea0003c00000 */
[----:B-1----:R-:W-:Y:S01]  /*d8e0*/  @!P3 FFMA.FTZ R67, R221, R230, R67 ;  /* 0x000000e6dd43b223 */ /* 0x002fe20000010043 */
[----:B0-----:R-:W-:Y:S01]  /*d8f0*/  HFMA2.MMA R227, -RZ, RZ, 0, 2.384185791015625e-07 ;  /* 0x00000004ffe37435 */ /* 0x001fe200000001ff */
[----:B------:R-:W-:Y:S01]  /*d900*/  @!P3 FMUL.FTZ R221, R66, R221 ;  /* 0x000000dd42ddb220 */ /* 0x000fe20000410000 */
[----:B------:R-:W-:-:S02]  /*d910*/  MOV R230, 0x1f ;  /* 0x0000001f00e67802 */ /* 0x000fc40000000f00 */
[----:B------:R-:W-:Y:S02]  /*d920*/  MOV R229, 0xffffffff ;  /* 0xffffffff00e57802 */ /* 0x000fe40000000f00 */
[----:B------:R-:W-:Y:S02]  /*d930*/  MOV R226, R221 ;  /* 0x000000dd00e27202 */ /* 0x000fe40000000f00 */
[----:B------:R-:W-:Y:S02]  /*d940*/  MOV R64, 0xd960 ;  /* 0x0000d96000407802 */ /* 0x000fe40000000f00 */
[----:B------:R-:W-:Y:S05]  /*d950*/  CALL.REL.NOINC `($__internal_117_$__cuda_sm70_shflsync_down) ;  /* 0x0000054000007944 */ /* 0x000fea0003c00000 */
[----:B-1----:R-:W-:Y:S01]  /*d960*/  MOV R66, R230 ;  /* 0x000000e600427202 */ /* 0x002fe20000000f00 */
[----:B------:R-:W-:Y:S01]  /*d970*/  HFMA2.MMA R230, -RZ, RZ, 0, 1.847743988037109375e-06 ;  /* 0x0000001fffe67435 */ /* 0x000fe200000001ff */
[----:B0-----:R-:W-:Y:S01]  /*d980*/  MOV R226, R67 ;  /* 0x0000004300e27202 */ /* 0x001fe20000000f00 */
[----:B------:R-:W-:Y:S01]  /*d990*/  IMAD.MOV.U32 R227, RZ, RZ, 0x4 ;  /* 0x00000004ffe37424 */ /* 0x000fe200078e00ff */
[----:B------:R-:W-:Y:S02]  /*d9a0*/  MOV R229, 0xffffffff ;  /* 0xffffffff00e57802 */ /* 0x000fe40000000f00 */
[----:B------:R-:W-:-:S02]  /*d9b0*/  MOV R64, 0xd9d0 ;  /* 0x0000d9d000407802 */ /* 0x000fc40000000f00 */
[----:B------:R-:W-:Y:S05]  /*d9c0*/  CALL.REL.NOINC `($__internal_117_$__cuda_sm70_shflsync_down) ;  /* 0x000004d000007944 */ /* 0x000fea0003c00000 */
[----:B-1----:R-:W-:Y:S01]  /*d9d0*/  @!P2 FFMA.FTZ R67, R221, R230, R67 ;  /* 0x000000e6dd43a223 */ /* 0x002fe20000010043 */
[----:B0-----:R-:W-:Y:S01]  /*d9e0*/  HFMA2.MMA R227, -RZ, RZ, 0, 4.76837158203125e-07 ;  /* 0x00000008ffe37435 */ /* 0x001fe200000001ff */
[----:B------:R-:W-:Y:S01]  /*d9f0*/  @!P2 FMUL.FTZ R221, R66, R221 ;  /* 0x000000dd42dda220 */ /* 0x000fe20000410000 */
[----:B------:R-:W-:-:S02]  /*da00*/  MOV R230, 0x1f ;  /* 0x0000001f00e67802 */ /* 0x000fc40000000f00 */
[----:B------:R-:W-:Y:S02]  /*da10*/  MOV R229, 0xffffffff ;  /* 0xffffffff00e57802 */ /* 0x000fe40000000f00 */
[----:B------:R-:W-:Y:S02]  /*da20*/  MOV R226, R221 ;  /* 0x000000dd00e27202 */ /* 0x000fe40000000f00 */
[----:B------:R-:W-:Y:S02]  /*da30*/  MOV R64, 0xda50 ;  /* 0x0000da5000407802 */ /* 0x000fe40000000f00 */
[----:B------:R-:W-:Y:S05]  /*da40*/  CALL.REL.NOINC `($__internal_117_$__cuda_sm70_shflsync_down) ;  /* 0x0000045000007944 */ /* 0x000fea0003c00000 */
[----:B0-----:R-:W-:Y:S01]  /*da50*/  HFMA2.MMA R227, -RZ, RZ, 0, 4.76837158203125e-07 ;  /* 0x00000008ffe37435 */ /* 0x001fe200000001ff */
[----:B-1----:R-:W-:Y:S01]  /*da60*/  IMAD.MOV.U32 R66, RZ, RZ, R230 ;  /* 0x000000ffff427224 */ /* 0x002fe200078e00e6 */
[----:B------:R-:W-:Y:S02]  /*da70*/  MOV R226, R67 ;  /* 0x0000004300e27202 */ /* 0x000fe40000000f00 */
[----:B------:R-:W-:Y:S02]  /*da80*/  MOV R230, 0x1f ;  /* 0x0000001f00e67802 */ /* 0x000fe40000000f00 */
[----:B------:R-:W-:-:S02]  /*da90*/  MOV R229, 0xffffffff ;  /* 0xffffffff00e57802 */ /* 0x000fc40000000f00 */
[----:B------:R-:W-:Y:S02]  /*daa0*/  MOV R64, 0xdac0 ;  /* 0x0000dac000407802 */ /* 0x000fe40000000f00 */
[----:B------:R-:W-:Y:S05]  /*dab0*/  CALL.REL.NOINC `($__internal_117_$__cuda_sm70_shflsync_down) ;  /* 0x000003e000007944 */ /* 0x000fea0003c00000 */
[----:B-1----:R-:W-:Y:S01]  /*dac0*/  @!P1 FFMA.FTZ R67, R221, R230, R67 ;  /* 0x000000e6dd439223 */ /* 0x002fe20000010043 */
[----:B0-----:R-:W-:Y:S01]  /*dad0*/  HFMA2.MMA R227, -RZ, RZ, 0, 9.5367431640625e-07 ;  /* 0x00000010ffe37435 */ /* 0x001fe200000001ff */
[----:B------:R-:W-:Y:S01]  /*dae0*/  @!P1 FMUL.FTZ R221, R66, R221 ;  /* 0x000000dd42dd9220 */ /* 0x000fe20000410000 */
[----:B------:R-:W-:Y:S01]  /*daf0*/  MOV R229, 0xffffffff ;  /* 0xffffffff00e57802 */ /* 0x000fe20000000f00 */
[----:B------:R-:W-:Y:S01]  /*db00*/  IMAD.MOV.U32 R230, RZ, RZ, 0x1f ;  /* 0x0000001fffe67424 */ /* 0x000fe200078e00ff */
[----:B------:R-:W-:Y:S02]  /*db10*/  MOV R223, R67 ;  /* 0x0000004300df7202 */ /* 0x000fe40000000f00 */
[----:B------:R-:W-:Y:S02]  /*db20*/  MOV R225, R221 ;  /* 0x000000dd00e17202 */ /* 0x000fe40000000f00 */
[----:B------:R-:W-:Y:S02]  /*db30*/  MOV R64, 0xdb60 ;  /* 0x0000db6000407802 */ /* 0x000fe40000000f00 */
[----:B------:R-:W-:-:S02]  /*db40*/  MOV R226, R225 ;  /* 0x000000e100e27202 */ /* 0x000fc40000000f00 */
[----:B------:R-:W-:Y:S05]  /*db50*/  CALL.REL.NOINC `($__internal_117_$__cuda_sm70_shflsync_down) ;  /* 0x0000034000007944 */ /* 0x000fea0003c00000 */
[----:B0-----:R-:W-:Y:S01]  /*db60*/  HFMA2.MMA R227, -RZ, RZ, 0, 9.5367431640625e-07 ;  /* 0x00000010ffe37435 */ /* 0x001fe200000001ff */
[----:B-1----:R-:W-:Y:S01]  /*db70*/  MOV R66, R230 ;  /* 0x000000e600427202 */ /* 0x002fe20000000f00 */
[----:B------:R-:W-:Y:S01]  /*db80*/  IMAD.MOV.U32 R230, RZ, RZ, 0x1f ;  /* 0x0000001fffe67424 */ /* 0x000fe200078e00ff */
[----:B------:R-:W-:-:S02]  /*db90*/  MOV R226, R223 ;  /* 0x000000df00e27202 */ /* 0x000fc40000000f00 */
[----:B------:R-:W-:Y:S02]  /*dba0*/  MOV R229, 0xffffffff ;  /* 0xffffffff00e57802 */ /* 0x000fe40000000f00 */
[----:B------:R-:W-:Y:S02]  /*dbb0*/  MOV R64, 0xdbd0 ;  /* 0x0000dbd000407802 */ /* 0x000fe40000000f00 */
[----:B------:R-:W-:Y:S05]  /*dbc0*/  CALL.REL.NOINC `($__internal_117_$__cuda_sm70_shflsync_down) ;  /* 0x000002d000007944 */ /* 0x000fea0003c00000 */
[----:B-1----:R-:W-:Y:S01]  /*dbd0*/  @!P0 FFMA.FTZ R223, R225, R230, R223 ;  /* 0x000000e6e1df8223 */ /* 0x002fe200000100df */
[----:B0-----:R-:W-:Y:S01]  /*dbe0*/  HFMA2.MMA R226, -RZ, RZ, 0, 0 ;  /* 0x00000000ffe27435 */ /* 0x001fe200000001ff */
[----:B------:R-:W-:Y:S01]  /*dbf0*/  @!P0 FMUL.FTZ R225, R66, R225 ;  /* 0x000000e142e18220 */ /* 0x000fe20000410000 */
[----:B------:R-:W-:Y:S02]  /*dc00*/  MOV R227, 0x1f ;  /* 0x0000001f00e37802 */ /* 0x000fe40000000f00 */
[----:B------:R-:W-:Y:S02]  /*dc10*/  MOV R66, 0xffffffff ;  /* 0xffffffff00427802 */ /* 0x000fe40000000f00 */
[----:B------:R-:W-:Y:S02]  /*dc20*/  MOV R67, R225 ;  /* 0x000000e100437202 */ /* 0x000fe40000000f00 */
[----:B------:R-:W-:-:S02]  /*dc30*/  MOV R64, 0xdc50 ;  /* 0x0000dc5000407802 */ /* 0x000fc40000000f00 */
[----:B------:R-:W-:Y:S05]  /*dc40*/  CALL.REL.NOINC `($__internal_118_$__cuda_sm70_shflsync_idx_p) ;  /* 0x0000029000007944 */ /* 0x000fea0003c00000 */
[----:B0-----:R-:W-:Y:S01]  /*dc50*/  HFMA2.MMA R226, -RZ, RZ, 0, 0 ;  /* 0x00000000ffe27435 */ /* 0x001fe200000001ff */
[----:B-1----:R-:W-:Y:S01]  /*dc60*/  MOV R221, R66 ;  /* 0x0000004200dd7202 */ /* 0x002fe20000000f00 */
[----:B------:R-:W-:Y:S01]  /*dc70*/  IMAD.MOV.U32 R67, RZ, RZ, R223 ;  /* 0x000000ffff437224 */ /* 0x000fe200078e00df */
[----:B------:R-:W-:-:S02]  /*dc80*/  MOV R227, 0x1f ;  /* 0x0000001f00e37802 */ /* 0x000fc40000000f00 */
[----:B------:R-:W-:Y:S02]  /*dc90*/  MOV R66, 0xffffffff ;  /* 0xffffffff00427802 */ /* 0x000fe40000000f00 */
[----:B------:R-:W-:Y:S02]  /*dca0*/  MOV R64, 0xdcc0 ;  /* 0x0000dcc000407802 */ /* 0x000fe40000000f00 */
[----:B------:R-:W-:Y:S05]  /*dcb0*/  CALL.REL.NOINC `($__internal_118_$__cuda_sm70_shflsync_idx_p) ;  /* 0x0000022000007944 */ /* 0x000fea0003c00000 */
[----:B0-----:R-:W-:Y:S01]  /*dcc0*/  HFMA2.MMA R227, -RZ, RZ, 0, 5.9604644775390625e-08 ;  /* 0x00000001ffe37435 */ /* 0x001fe200000001ff */
[----:B-1----:R-:W-:Y:S01]  /*dcd0*/  MOV R228, R66 ;  /* 0x0000004200e47202 */ /* 0x002fe20000000f00 */
[----:B------:R-:W-:Y:S01]  /*dce0*/  IMAD.MOV.U32 R230, RZ, RZ, 0x1f ;  /* 0x0000001fffe67424 */ /* 0x000fe200078e00ff */
[----:B------:R-:W-:Y:S02]  /*dcf0*/  MOV R226, R225 ;  /* 0x000000e100e27202 */ /* 0x000fe40000000f00 */
[----:B------:R-:W-:Y:S02]  /*dd00*/  MOV R229, 0xffffffff ;  /* 0xffffffff00e57802 */ /* 0x000fe40000000f00 */
[----:B------:R-:W-:Y:S02]  /*dd10*/  MOV R64, 0xdd30 ;  /* 0x0000dd3000407802 */ /* 0x000fe40000000f00 */
[----:B------:R-:W-:Y:S05]  /*dd20*/  CALL.REL.NOINC `($__internal_117_$__cuda_sm70_shflsync_down) ;  /* 0x0000017000007944 */ /* 0x000fea0003c00000 */
[----:B0-----:R-:W-:Y:S01]  /*dd30*/  HFMA2.MMA R227, -RZ, RZ, 0, 5.9604644775390625e-08 ;  /* 0x00000001ffe37435 */ /* 0x001fe200000001ff */
[----:B-1----:R-:W-:-:S02]  /*dd40*/  MOV R66, R230 ;  /* 0x000000e600427202 */ /* 0x002fc40000000f00 */
[----:B------:R-:W-:Y:S02]  /*dd50*/  MOV R226, R223 ;  /* 0x000000df00e27202 */ /* 0x000fe40000000f00 */
[----:B------:R-:W-:Y:S02]  /*dd60*/  MOV R230, 0x1f ;  /* 0x0000001f00e67802 */ /* 0x000fe40000000f00 */
[----:B------:R-:W-:Y:S02]  /*dd70*/  MOV R229, 0xffffffff ;  /* 0xffffffff00e57802 */ /* 0x000fe40000000f00 */
[----:B------:R-:W-:Y:S02]  /*dd80*/  MOV R64, 0xdda0 ;  /* 0x0000dda000407802 */ /* 0x000fe40000000f00 */
[----:B------:R-:W-:Y:S05]  /*dd90*/  CALL.REL.NOINC `($__internal_117_$__cuda_sm70_shflsync_down) ;  /* 0x0000010000007944 */ /* 0x000fea0003c00000 */
[----:B0-----:R-:W-:Y:S01]  /*dda0*/  HFMA2.MMA R226, -RZ, RZ, 0, 0 ;  /* 0x00000000ffe27435 */ /* 0x001fe200000001ff */
[----:B------:R-:W-:Y:S01]  /*ddb0*/  IMAD.MOV.U32 R223, RZ, RZ, R66 ;  /* 0x000000ffffdf7224 */ /* 0x000fe200078e0042 */
[----:B------:R-:W-:Y:S02]  /*ddc0*/  MOV R67, R132 ;  /* 0x0000008400437202 */ /* 0x000fe40000000f00 */
[----:B------:R-:W-:-:S02]  /*ddd0*/  MOV R227, 0x1f ;  /* 0x0000001f00e37802 */ /* 0x000fc40000000f00 */
[----:B------:R-:W-:Y:S02]  /*dde0*/  MOV R66, 0xffffffff ;  /* 0xffffffff00427802 */ /* 0x000fe40000000f00 */
[----:B------:R-:W-:Y:S02]  /*ddf0*/  MOV R64, 0xde10 ;  /* 0x0000de1000407802 */ /* 0x000fe40000000f00 */
[----:B-1----:R-:W-:Y:S05]  /*de00*/  CALL.REL.NOINC `($__internal_118_$__cuda_sm70_shflsync_idx_p) ;  /* 0x000000d000007944 */ /* 0x002fea0003c00000 */
[----:B0-----:R-:W-:Y:S01]  /*de10*/  HFMA2.MMA R227, -RZ, RZ, 0, 1.847743988037109375e-06 ;  /* 0x0000001fffe37435 */ /* 0x001fe200000001ff */
[----:B-1----:R-:W-:Y:S01]  /*de20*/  MOV R225, R66 ;  /* 0x0000004200e17202 */ /* 0x002fe20000000f00 */
[----:B------:R-:W-:Y:S01]  /*de30*/  IMAD.MOV.U32 R226, RZ, RZ, RZ ;  /* 0x000000ffffe27224 */ /* 0x000fe200078e00ff */
[----:B------:R-:W-:Y:S02]  /*de40*/  MOV R67, R133 ;  /* 0x0000008500437202 */ /* 0x000fe40000000f00 */
[----:B------:R-:W-:Y:S02]  /*de50*/  MOV R66, 0xffffffff ;  /* 0xffffffff00427802 */ /* 0x000fe40000000f00 */
[----:B------:R-:W-:Y:S02]  /*de60*/  MOV R64, 0xde80 ;  /* 0x0000de8000407802 */ /* 0x000fe40000000f00 */
[----:B------:R-:W-:Y:S05]  /*de70*/  CALL.REL.NOINC `($__internal_118_$__cuda_sm70_shflsync_idx_p) ;  /* 0x0000006000007944 */ /* 0x000fea0003c00000 */
[----:B01----:R-:W-:Y:S01]  /*de80*/  MOV R226, R66 ;  /* 0x0000004200e27202 */ /* 0x003fe20000000f00 */
[----:B------:R-:W-:Y:S05]  /*de90*/  BRA `(.L_x_2949) ;  /* 0xffffad2000007947 */ /* 0x000fea000383ffff */
        .weak           $__internal_117_$__cuda_sm70_shflsync_down
        .type           $__internal_117_$__cuda_sm70_shflsync_down,@function
        .size           $__internal_117_$__cuda_sm70_shflsync_down,($__internal_118_$__cuda_sm70_shflsync_idx_p - $__internal_117_$__cuda_sm70_shflsync_down)
$__internal_117_$__cuda_sm70_shflsync_down:
[----:B------:R-:W-:Y:S01]  /*dea0*/  HFMA2.MMA R65, -RZ, RZ, 0, 0 ;  /* 0x00000000ff417435 */ /* 0x000fe200000001ff */
[----:B------:R-:W-:Y:S04]  /*deb0*/  WARPSYNC R229 ;  /* 0x000000e500007348 */ /* 0x000fe80003800000 */
[----:B------:R0:W1:Y:S01]  /*dec0*/  SHFL.DOWN PT, R230, R226, R227, R230 ;  /* 0x080000e3e2e67389 */ /* 0x00006200000e00e6 */
[----:B------:R-:W-:Y:S05]  /*ded0*/  RET.REL.NODEC R64 `(_Z25selective_scan_bwd_kernelI32Selective_Scan_bwd_kernel_traitsILi64ELi16ELb0ELb0ELb1ELb1ELb1EN3c104HalfEfEEv12SSMParamsBwd) ;  /* 0xffff212040007950 */ /* 0x000fea0003c3ffff */
        .weak           $__internal_118_$__cuda_sm70_shflsync_idx_p
        .type           $__internal_118_$__cuda_sm70_shflsync_idx_p,@function
        .size           $__internal_118_$__cuda_sm70_shflsync_idx_p,($__internal_119_$__cuda_sm70_shflsync_up - $__internal_118_$__cuda_sm70_shflsync_idx_p)
$__internal_118_$__cuda_sm70_shflsync_idx_p:
[----:B------:R-:W-:Y:S01]  /*dee0*/  MOV R65, 0x0 ;  /* 0x0000000000417802 */ /* 0x000fe20000000f00 */
[----:B------:R-:W-:Y:S04]  /*def0*/  WARPSYNC R66 ;  /* 0x0000004200007348 */ /* 0x000fe80003800000 */
[----:B------:R0:W1:Y:S01]  /*df00*/  SHFL.IDX PT, R66, R67, R226, R227 ;  /* 0x000000e243427389 */ /* 0x00006200000e00e3 */
[----:B------:R-:W-:Y:S05]  /*df10*/  RET.REL.NODEC R64 `(_Z25selective_scan_bwd_kernelI32Selective_Scan_bwd_kernel_traitsILi64ELi16ELb0ELb0ELb1ELb1ELb1EN3c104HalfEfEEv12SSMParamsBwd) ;  /* 0xffff20e040007950 */ /* 0x000fea0003c3ffff */
        .weak           $__internal_119_$__cuda_sm70_shflsync_up
        .type           $__internal_119_$__cuda_sm70_shflsync_up,@function
        .size           $__internal_119_$__cuda_sm70_shflsync_up,(.L_x_8931 - $__internal_119_$__cuda_sm70_shflsync_up)
$__internal_119_$__cuda_sm70_shflsync_up:
[----:B------:R-:W-:Y:S01]  /*df20*/  HFMA2.MMA R65, -RZ, RZ, 0, 0 ;  /* 0x00000000ff417435 */ /* 0x000fe200000001ff */
[----:B------:R-:W-:Y:S04]  /*df30*/  WARPSYNC R232 ;  /* 0x000000e800007348 */ /* 0x000fe80003800000 */
[----:B------:R0:W1:Y:S01]  /*df40*/  SHFL.UP PT, R228, R229, R228, R231 ;  /* 0x040000e4e5e47389 */ /* 0x00006200000e00e7 */
[----:B------:R-:W-:Y:S05]  /*df50*/  RET.REL.NODEC R64 `(_Z25selective_scan_bwd_kernelI32Selective_Scan_bwd_kernel_traitsILi64ELi16ELb0ELb0ELb1ELb1ELb1EN3c104HalfEfEEv12SSMParamsBwd) ;  /* 0xffff20a040007950 */ /* 0x000fea0003c3ffff */
.L_x_2950:
        /* <DEDUP_REMOVED lines=10> */
.L_x_8931:


//--------------------- .text._Z25selective_scan_bwd_kernelI32Selective_Scan_bwd_kernel_traitsILi64ELi16ELb0ELb1ELb0ELb0ELb0EN3c104HalfEfEEv12SSMParamsBwd --------------------------
	.section	.text._Z25selective_scan_bwd_kernelI32Selective_Scan_bwd_kernel_traitsILi64ELi16ELb0ELb1ELb0ELb0ELb0EN3c104HalfEfEEv12SSMParamsBwd,"ax",@progbits
	.sectioninfo	@"SHI_REGISTERS=246"
	.align	128
        .global         _Z25selective_scan_bwd_kernelI32Selective_Scan_bwd_kernel_traitsILi64ELi16ELb0ELb1ELb0ELb0ELb0EN3c104HalfEfEEv12SSMParamsBwd
        .type           _Z25selective_scan_bwd_kernelI32Selective_Scan_bwd_kernel_traitsILi64ELi16ELb0ELb1ELb0ELb0ELb0EN3c104HalfEfEEv12SSMParamsBwd,@function
        .size           _Z25selective_scan_bwd_kernelI32Selective_Scan_bwd_kernel_traitsILi64ELi16ELb0ELb1ELb0ELb0ELb0EN3c104HalfEfEEv12SSMParamsBwd,(.L_x_8934 - _Z25selective_scan_bwd_kernelI32Selective_Scan_bwd_kernel_traitsILi64ELi16ELb0ELb1ELb0ELb0ELb0EN3c104HalfEfEEv12SSMParamsBwd)
        .other          _Z25selective_scan_bwd_kernelI32Selective_Scan_bwd_kernel_traitsILi64ELi16ELb0ELb1ELb0ELb0ELb0EN3c104HalfEfEEv12SSMParamsBwd,@"STO_CUDA_ENTRY STV_DEFAULT"
_Z25selective_scan_bwd_kernelI32Selective_Scan_bwd_kernel_traitsILi64ELi16ELb0ELb1ELb0ELb0ELb0EN3c104HalfEfEEv12SSMParamsBwd:
.text._Z25selective_scan_bwd_kernelI32Selective_Scan_bwd_kernel_traitsILi64ELi16ELb0ELb1ELb0ELb0ELb0EN3c104HalfEfEEv12SSMParamsBwd:
        /* <DEDUP_REMOVED lines=27> */
[C---:B------:R-:W-:Y:S01]  /*01b0*/  IMAD R10, R165.reuse, c[0x0][0x190], RZ ;  /* 0x00006400a50a7a24 */ /* 0x040fe200078e02ff */
        /* <DEDUP_REMOVED lines=94> */
.L_x_3006:
        /* <DEDUP_REMOVED lines=306> */
[--C-:B-----5:R-:W-:Y:S02]  /*1ac0*/  FADD.FTZ R69, R69, R132.reuse ;  /* 0x0000008445457221 */ /* 0x120fe40000010000 */
        /* <DEDUP_REMOVED lines=92> */
[----:B------:R-:W-:Y:S01]  /*2090*/  HADD2.F32 R5, -RZ, R0.H0_H0 ;  /* 0x20000000ff057230 */ /* 0x000fe20000004100 */
[----:B------:R-:W-:Y:S02]  /*20a0*/  FMUL.FTZ R53, R84, R139 ;  /* 0x0000008b54357220 */ /* 0x000fe40000410000 */
[----:B------:R-:W-:Y:S02]  /*20b0*/  FFMA.FTZ R133, R68, R133, R27 ;  /* 0x0000008544857223 */ /* 0x000fe4000001001b */
[----:B------:R-:W-:Y:S02]  /*20c0*/  FADD.FTZ R66, R5, R132 ;  /* 0x0000008405427221 */ /* 0x000fe40000010000 */
        /* <DEDUP_REMOVED lines=27> */
.L_x_2952:
        /* <DEDUP_REMOVED lines=15> */
.L_x_3001:
[----:B------:R-:W-:Y:S02]  /*2370*/  SHF.R.S32.HI R138, RZ, 0x1f, R21 ;  /* 0x0000001fff8a7819 */ /* 0x000fe40000011415 */
[----:B------:R-:W-:-:S02]  /*2380*/  IADD3 R151, -R117, c[0x0][0x168], RZ ;  /* 0x00005a0075977a10 */ /* 0x000fc40007ffe1ff */
[C---:B------:R-:W-:Y:S02]  /*2390*/  LOP3.LUT R4, R2.reuse, 0x20, RZ, 0xfc, !PT ;  /* 0x0000002002047812 */ /* 0x040fe400078efcff */
[----:B------:R-:W-:Y:S02]  /*23a0*/  LOP3.LUT R6, R2, 0x40, RZ, 0xfc, !PT ;  /* 0x0000004002067812 */ /* 0x000fe400078efcff */
[--C-:B------:R-:W-:Y:S02]  /*23b0*/  SHF.R.S32.HI R3, RZ, 0x1f, R2.reuse ;  /* 0x0000001fff037819 */ /* 0x100fe40000011402 */
[-C--:B------:R-:W-:Y:S01]  /*23c0*/  ISETP.GE.AND P1, PT, R4, R151.reuse, PT ;  /* 0x000000970400720c */ /* 0x080fe20003f26270 */
[----:B------:R-:W-:Y:S01]  /*23d0*/  IMAD R4, R138, c[0x0][0x1a0], RZ ;  /* 0x000068008a047a24 */ /* 0x000fe200078e02ff */
[-C--:B------:R-:W-:Y:S01]  /*23e0*/  ISETP.GE.AND P0, PT, R6, R151.reuse, PT ;  /* 0x000000970600720c */ /* 0x080fe20003f06270 */
[----:B------:R-:W-:Y:S01]  /*23f0*/  IMAD.WIDE.U32 R6, R21, c[0x0][0x1a0], R2 ;  /* 0x0000680015067a25 */ /* 0x000fe200078e0002 */
[----:B------:R-:W-:-:S02]  /*2400*/  ISETP.GE.AND P2, PT, R2, R151, PT ;  /* 0x000000970200720c */ /* 0x000fc40003f46270 */
[----:B------:R-:W-:Y:S01]  /*2410*/  LOP3.LUT R14, R2, 0x60, RZ, 0xfc, !PT ;  /* 0x00000060020e7812 */ /* 0x000fe200078efcff */
[----:B------:R-:W-:Y:S01]  /*2420*/  IMAD R5, R21, c[0x0][0x1a4], R4 ;  /* 0x0000690015057a24 */ /* 0x000fe200078e0204 */
[----:B------:R-:W-:Y:S02]  /*2430*/  LEA R4, P3, R6, R123, 0x1 ;  /* 0x0000007b06047211 */ /* 0x000fe400078608ff */
[----:B------:R-:W-:Y:S01]  /*2440*/  ISETP.GE.AND P4, PT, R14, R151, PT ;  /* 0x000000970e00720c */ /* 0x000fe20003f86270 */
[----:B------:R-:W-:Y:S01]  /*2450*/  IMAD.IADD R5, R7, 0x1, R5 ;  /* 0x0000000107057824 */ /* 0x000fe200078e0205 */
[C---:B------:R-:W-:Y:S02]  /*2460*/  LOP3.LUT R14, R2.reuse, 0x80, RZ, 0xfc, !PT ;  /* 0x00000080020e7812 */ /* 0x040fe400078efcff */
[----:B------:R-:W-:Y:S02]  /*2470*/  LOP3.LUT R16, R2, 0xa0, RZ, 0xfc, !PT ;  /* 0x000000a002107812 */ /* 0x000fe400078efcff */
[----:B------:R-:W-:-:S02]  /*2480*/  PRMT R17, RZ, 0x7610, R17 ;  /* 0x00007610ff117816 */ /* 0x000fc40000000011 */
[----:B------:R-:W-:Y:S02]  /*2490*/  LEA.HI.X R5, R6, R121, R5, 0x1, P3 ;  /* 0x0000007906057211 */ /* 0x000fe400018f0c05 */
[-C--:B------:R-:W-:Y:S02]  /*24a0*/  ISETP.GE.AND P6, PT, R14, R151.reuse, PT ;  /* 0x000000970e00720c */ /* 0x080fe40003fc6270 */
[C---:B------:R-:W-:Y:S01]  /*24b0*/  LOP3.LUT R6, R2.reuse, 0xe0, RZ, 0xfc, !PT ;  /* 0x000000e002067812 */ /* 0x040fe200078efcff */
[----:B------:R0:W2:Y:S01]  /*24c0*/  @!P2 LDG.E.U16 R17, [R4.64] ;  /* 0x000000040411a981 */ /* 0x0000a2000c1e1500 */
[----:B------:R-:W-:Y:S02]  /*24d0*/  LOP3.LUT R14, R2, 0xc0, RZ, 0xfc, !PT ;  /* 0x000000c0020e7812 */ /* 0x000fe400078efcff */
[----:B------:R-:W-:Y:S02]  /*24e0*/  ISETP.GE.AND P5, PT, R16, R151, PT ;  /* 0x000000971000720c */ /* 0x000fe40003fa6270 */
[----:B------:R-:W-:-:S02]  /*24f0*/  PRMT R16, RZ, 0x7610, R16 ;  /* 0x00007610ff107816 */ /* 0x000fc40000000010 */
[----:B------:R-:W-:Y:S02]  /*2500*/  PRMT R143, RZ, 0x7610, R143 ;  /* 0x00007610ff8f7816 */ /* 0x000fe4000000008f */
[-C--:B------:R-:W-:Y:S02]  /*2510*/  ISETP.GE.AND P2, PT, R6, R151.reuse, PT ;  /* 0x000000970600720c */ /* 0x080fe40003f46270 */
[----:B------:R-:W-:Y:S01]  /*2520*/  ISETP.GE.AND P3, PT, R14, R151, PT ;  /* 0x000000970e00720c */ /* 0x000fe20003f66270 */
[----:B------:R0:W3:Y:S01]  /*2530*/  @!P1 LDG.E.U16 R16, [R4.64+0x40] ;  /* 0x0000400404109981 */ /* 0x0000e2000c1e1500 */
[C---:B------:R-:W-:Y:S02]  /*2540*/  LOP3.LUT R6, R2.reuse, 0x100, RZ, 0xfc, !PT ;  /* 0x0000010002067812 */ /* 0x040fe400078efcff */
[----:B------:R-:W-:Y:S01]  /*2550*/  LOP3.LUT R14, R2, 0x120, RZ, 0xfc, !PT ;  /* 0x00000120020e7812 */ /* 0x000fe200078efcff */
[----:B------:R0:W4:Y:S01]  /*2560*/  @!P0 LDG.E.U16 R143, [R4.64+0x80] ;  /* 0x00008004048f8981 */ /* 0x000122000c1e1500 */
[----:B------:R-:W-:-:S02]  /*2570*/  PRMT R140, RZ, 0x7610, R140 ;  /* 0x00007610ff8c7816 */ /* 0x000fc4000000008c */
        /* <DEDUP_REMOVED lines=9> */
[-C--:B------:R-:W-:Y:S01]  /*2610*/  ISETP.GE.AND P6, PT, R14, R151.reuse, PT ;  /* 0x000000970e00720c */ /* 0x080fe20003fc6270 */
[----:B------:R-:W-:Y:S01]  /*2620*/  IMAD R14, R134, c[0x0][0x180], RZ ;  /* 0x00006000860e7a24 */ /* 0x000fe200078e02ff */
[----:B------:R-:W-:Y:S01]  /*2630*/  LOP3.LUT R6, R2, 0x180, RZ, 0xfc, !PT ;  /* 0x0000018002067812 */ /* 0x000fe200078efcff */
[----:B------:R0:W4:Y:S01]  /*2640*/  @!P5 LDG.E.U16 R142, [R4.64+0x140] ;  /* 0x00014004048ed981 */ /* 0x000122000c1e1500 */
[----:B------:R-:W-:Y:S01]  /*2650*/  PRMT R144, RZ, 0x7610, R144 ;  /* 0x00007610ff907816 */ /* 0x000fe20000000090 */
[C---:B------:R-:W-:Y:S01]  /*2660*/  IMAD R15, R141.reuse, c[0x0][0x184], R14 ;  /* 0x000061008d0f7a24 */ /* 0x040fe200078e020e */
[----:B------:R-:W-:Y:S01]  /*2670*/  ISETP.GE.AND P5, PT, R6, R151, PT ;  /* 0x000000970600720c */ /* 0x000fe20003fa6270 */
[----:B------:R-:W-:Y:S01]  /*2680*/  IMAD.WIDE.U32 R6, R141, c[0x0][0x180], RZ ;  /* 0x000060008d067a25 */ /* 0x000fe200078e00ff */
[----:B------:R-:W-:-:S02]  /*2690*/  LOP3.LUT R14, R2, 0x1c0, RZ, 0xfc, !PT ;  /* 0x000001c0020e7812 */ /* 0x000fc400078efcff */
[----:B------:R0:W4:Y:S02]  /*26a0*/  @!P2 LDG.E.U16 R144, [R4.64+0x1c0] ;  /* 0x0001c0040490a981 */ /* 0x000124000c1e1500 */
[----:B------:R-:W-:Y:S02]  /*26b0*/  IADD3 R7, R7, R15, RZ ;  /* 0x0000000f07077210 */ /* 0x000fe40007ffe0ff */
[----:B------:R-:W-:Y:S01]  /*26c0*/  ISETP.GE.AND P2, PT, R14, R151, PT ;  /* 0x000000970e00720c */ /* 0x000fe20003f46270 */
[----:B------:R-:W-:Y:S01]  /*26d0*/  IMAD R14, R138, c[0x0][0x188], RZ ;  /* 0x000062008a0e7a24 */ /* 0x000fe200078e02ff */
[----:B------:R-:W-:Y:S01]  /*26e0*/  PRMT R146, RZ, 0x7610, R146 ;  /* 0x00007610ff927816 */ /* 0x000fe20000000092 */
[----:B------:R-:W-:Y:S01]  /*26f0*/  IMAD.WIDE.U32 R6, R21, c[0x0][0x188], R6 ;  /* 0x0000620015067a25 */ /* 0x000fe200078e0006 */
[----:B------:R-:W-:-:S03]  /*2700*/  PRMT R147, RZ, 0x7610, R147 ;  /* 0x00007610ff937816 */ /* 0x000fc60000000093 */
[----:B------:R-:W-:Y:S01]  /*2710*/  IMAD R15, R21, c[0x0][0x18c], R14 ;  /* 0x00006300150f7a24 */ /* 0x000fe200078e020e */
[----:B------:R-:W-:Y:S01]  /*2720*/  LOP3.LUT R136, R2, 0x1a0, RZ, 0xfc, !PT ;  /* 0x000001a002887812 */ /* 0x000fe200078efcff */
[----:B------:R0:W4:Y:S01]  /*2730*/  @!P0 LDG.E.U16 R146, [R4.64+0x240] ;  /* 0x0002400404928981 */ /* 0x000122000c1e1500 */
[----:B------:R-:W-:Y:S01]  /*2740*/  LEA R14, P0, R6, c[0x0][0x220], 0x2 ;  /* 0x00008800060e7a11 */ /* 0x000fe200078010ff */
[----:B------:R-:W-:Y:S01]  /*2750*/  IMAD.IADD R7, R7, 0x1, R15 ;  /* 0x0000000107077824 */ /* 0x000fe200078e020f */
[----:B------:R-:W-:Y:S01]  /*2760*/  PRMT R149, RZ, 0x7610, R149 ;  /* 0x00007610ff957816 */ /* 0x000fe20000000095 */
[----:B------:R0:W4:Y:S01]  /*2770*/  @!P3 LDG.E.U16 R147, [R4.64+0x180] ;  /* 0x000180040493b981 */ /* 0x000122000c1e1500 */
[-C--:B------:R-:W-:Y:S02]  /*2780*/  ISETP.GE.AND P3, PT, R136, R151.reuse, PT ;  /* 0x000000978800720c */ /* 0x080fe40003f66270 */
[----:B------:R-:W-:Y:S02]  /*2790*/  LOP3.LUT R136, R2, 0x1e0, RZ, 0xfc, !PT ;  /* 0x000001e002887812 */ /* 0x000fe400078efcff */
[----:B------:R-:W-:Y:S01]  /*27a0*/  LEA.HI.X R15, R6, c[0x0][0x224], R7, 0x2, P0 ;  /* 0x00008900060f7a11 */ /* 0x000fe200000f1407 */
[----:B------:R0:W4:Y:S01]  /*27b0*/  @!P1 LDG.E.U16 R149, [R4.64+0x200] ;  /* 0x0002000404959981 */ /* 0x000122000c1e1500 */
[----:B------:R-:W-:-:S03]  /*27c0*/  ISETP.GE.AND P1, PT, R136, R151, PT ;  /* 0x000000978800720c */ /* 0x000fc60003f26270 */
[----:B------:R1:W4:Y:S01]  /*27d0*/  LDG.E R136, [R14.64] ;  /* 0x000000040e887981 */ /* 0x000322000c1e1900 */
        /* <DEDUP_REMOVED lines=16> */
[----:B------:R-:W-:Y:S02]  /*28e0*/  IADD3 R7, R7, R157, RZ ;  /* 0x0000009d07077210 */ /* 0x000fe40007ffe0ff */
[----:B------:R-:W-:Y:S01]  /*28f0*/  ISETP.NE.AND P1, PT, R122, RZ, PT ;  /* 0x000000ff7a00720c */ /* 0x000fe20003f25270 */
[C---:B------:R-:W-:Y:S02]  /*2900*/  IMAD R157, R21.reuse, c[0x0][0x1c4], R154 ;  /* 0x00007100159d7a24 */ /* 0x040fe400078e029a */
[----:B0-----:R-:W-:-:S04]  /*2910*/  IMAD.WIDE.U32 R4, R21, c[0x0][0x1c0], R6 ;  /* 0x0000700015047a25 */ /* 0x001fc800078e0006 */
[----:B------:R-:W-:Y:S01]  /*2920*/  IMAD.IADD R5, R5, 0x1, R157 ;  /* 0x0000000105057824 */ /* 0x000fe200078e029d */
[----:B------:R-:W-:-:S04]  /*2930*/  LEA R6, P0, R4, c[0x0][0x230], 0x2 ;  /* 0x00008c0004067a11 */ /* 0x000fc800078010ff */
[----:B------:R-:W-:Y:S02]  /*2940*/  LEA.HI.X R7, R4, c[0x0][0x234], R5, 0x2, P0 ;  /* 0x00008d0004077a11 */ /* 0x000fe400000f1405 */
[----:B------:R-:W-:Y:S02]  /*2950*/  LEA R4, R18, R21, 0x8 ;  /* 0x0000001512047211 */ /* 0x000fe400078e40ff */
[C---:B------:R-:W-:Y:S02]  /*2960*/  @P1 IADD3 R4, R122.reuse, 0x200, RZ ;  /* 0x000002007a041810 */ /* 0x040fe40007ffe0ff */
[----:B------:R-:W-:-:S03]  /*2970*/  LOP3.LUT P0, RZ, R122, 0x1f, RZ, 0xc0, !PT ;  /* 0x0000001f7aff7812 */ /* 0x000fc6000780c0ff */
[----:B------:R-:W-:Y:S01]  /*2980*/  IMAD.SHL.U32 R161, R4, 0x4, RZ ;  /* 0x0000000404a17824 */ /* 0x000fe200078e00ff */
[----:B------:R-:W-:Y:S01]  /*2990*/  ISETP.LT.OR P0, PT, R163, 0x2, P0 ;  /* 0x00000002a300780c */ /* 0x000fe20000701670 */
[----:B-1----:R-:W-:-:S12]  /*29a0*/  IMAD.MOV.U32 R15, RZ, RZ, RZ ;  /* 0x000000ffff0f7224 */ /* 0x002fd800078e00ff */
[----:B------:R-:W-:-:S05]  /*29b0*/  @!P0 IADD3 R14, R163, -0x2, RZ ;  /* 0xfffffffea30e8810 */ /* 0x000fca0007ffe0ff */
[----:B------:R-:W-:Y:S01]  /*29c0*/  @!P0 IMAD R5, R14, c[0x0][0x16c], R21 ;  /* 0x00005b000e058a24 */ /* 0x000fe200078e0215 */
[----:B------:R-:W-:-:S03]  /*29d0*/  HFMA2.MMA R14, -RZ, RZ, 1.875, 0 ;  /* 0x3f800000ff0e7435 */ /* 0x000fc600000001ff */
        /* <DEDUP_REMOVED lines=24> */
[----:B--2---:R0:W-:Y:S04]  /*2b60*/  STS.U16 [R116], R17 ;  /* 0x0000001174007388 */ /* 0x0041e80000000400 */
[----:B---3--:R-:W-:Y:S04]  /*2b70*/  STS.U16 [R115+0x40], R16 ;  /* 0x0000401073007388 */ /* 0x008fe80000000400 */
[----:B----4-:R-:W-:Y:S04]  /*2b80*/  STS.U16 [R114+0x80], R143 ;  /* 0x0000808f72007388 */ /* 0x010fe80000000400 */
[----:B------:R-:W-:Y:S04]  /*2b90*/  STS.U16 [R113+0xc0], R140 ;  /* 0x0000c08c71007388 */ /* 0x000fe80000000400 */
[----:B------:R-:W-:Y:S04]  /*2ba0*/  STS.U16 [R112+0x100], R145 ;  /* 0x0001009170007388 */ /* 0x000fe80000000400 */
[----:B------:R-:W-:Y:S04]  /*2bb0*/  STS.U16 [R111+0x140], R142 ;  /* 0x0001408e6f007388 */ /* 0x000fe80000000400 */
[----:B------:R-:W-:Y:S04]  /*2bc0*/  STS.U16 [R110+0x180], R147 ;  /* 0x000180936e007388 */ /* 0x000fe80000000400 */
[----:B------:R-:W-:Y:S01]  /*2bd0*/  STS.U16 [R109+0x1c0], R144 ;  /* 0x0001c0906d007388 */ /* 0x000fe20000000400 */
[----:B------:R-:W-:-:S03]  /*2be0*/  FMUL.FTZ R158, R136, 1.4426950216293334961 ;  /* 0x3fb8aa3b889e7820 */ /* 0x000fc60000410000 */
[----:B------:R-:W-:Y:S01]  /*2bf0*/  STS.U16 [R108+0x200], R149 ;  /* 0x000200956c007388 */ /* 0x000fe20000000400 */
[----:B------:R-:W-:-:S03]  /*2c00*/  FMUL.FTZ R178, R66, R158 ;  /* 0x0000009e42b27220 */ /* 0x000fc60000410000 */
[----:B------:R-:W-:Y:S04]  /*2c10*/  STS.U16 [R107+0x240], R146 ;  /* 0x000240926b007388 */ /* 0x000fe80000000400 */
[----:B------:R-:W-:Y:S01]  /*2c20*/  STS.U16 [R106+0x280], R151 ;  /* 0x000280976a007388 */ /* 0x000fe20000000400 */
[----:B------:R-:W1:Y:S03]  /*2c30*/  MUFU.EX2 R178, R178 ;  /* 0x000000b200b27308 */ /* 0x000e660000000800 */
        /* <DEDUP_REMOVED lines=17> */
[----:B------:R-:W3:Y:S04]  /*2d50*/  LDS.U16 R147, [R100+0x16] ;  /* 0x0000160064937984 */ /* 0x000ee80000000400 */
[----:B------:R-:W3:Y:S04]  /*2d60*/  LDS.U16 R146, [R100+0x18] ;  /* 0x0000180064927984 */ /* 0x000ee80000000400 */
[----:B------:R-:W4:Y:S04]  /*2d70*/  LDS.U16 R145, [R100+0x1a] ;  /* 0x00001a0064917984 */ /* 0x000f280000000400 */
[----:B------:R-:W4:Y:S04]  /*2d80*/  LDS.U16 R144, [R100+0x1c] ;  /* 0x00001c0064907984 */ /* 0x000f280000000400 */
[----:B------:R-:W4:Y:S04]  /*2d90*/  LDS.U16 R143, [R100+0x1e] ;  /* 0x00001e00648f7984 */ /* 0x000f280000000400 */
[----:B------:R2:W5:Y:S04]  /*2da0*/  LDG.E R157, [R6.64] ;  /* 0x00000004069d7981 */ /* 0x000568000c1e1900 */
[----:B-1----:R1:W-:Y:S04]  /*2db0*/  STS [R161+0x1d10], R178 ;  /* 0x001d10b2a1007388 */ /* 0x0023e80000000800 */
[----:B------:R-:W-:Y:S01]  /*2dc0*/  BAR.SYNC.DEFER_BLOCKING 0x0 ;  /* 0x0000000000007b1d */ /* 0x000fe20000010000 */
[----:B0-----:R-:W-:-:S02]  /*2dd0*/  FMUL.FTZ R17, R69, R158 ;  /* 0x0000009e45117220 */ /* 0x001fc40000410000 */
[-C--:B------:R-:W-:Y:S02]  /*2de0*/  FMUL.FTZ R159, R64, R158.reuse ;  /* 0x0000009e409f7220 */ /* 0x080fe40000410000 */
[-C--:B------:R-:W-:Y:S02]  /*2df0*/  FMUL.FTZ R171, R67, R158.reuse ;  /* 0x0000009e43ab7220 */ /* 0x080fe40000410000 */
[----:B------:R-:W0:Y:S01]  /*2e00*/  MUFU.EX2 R17, R17 ;  /* 0x0000001100117308 */ /* 0x000e220000000800 */
[----:B------:R-:W-:Y:S01]  /*2e10*/  FMUL.FTZ R170, R62, R158 ;  /* 0x0000009e3eaa7220 */ /* 0x000fe20000410000 */
[----:B--2---:R-:W-:Y:S02]  /*2e20*/  HADD2.F32 R7, -RZ, R98.H0_H0 ;  /* 0x20000062ff077230 */ /* 0x004fe40000004100 */
[----:B------:R-:W-:-:S04]  /*2e30*/  HADD2.F32 R142, -RZ, R142.H0_H0 ;  /* 0x2000008eff8e7230 */ /* 0x000fc80000004100 */
[----:B------:R-:W2:Y:S01]  /*2e40*/  MUFU.EX2 R159, R159 ;  /* 0x0000009f009f7308 */ /* 0x000ea20000000800 */
[----:B---3--:R-:W-:Y:S01]  /*2e50*/  HADD2.F32 R140, -RZ, R140.H0_H0 ;  /* 0x2000008cff8c7230 */ /* 0x008fe20000004100 */
[----:B------:R3:W5:Y:S06]  /*2e60*/  @!P0 LDG.E.64 R14, [R4.64] ;  /* 0x00000004040e8981 */ /* 0x00076c000c1e1b00 */
[----:B------:R-:W0:Y:S01]  /*2e70*/  MUFU.EX2 R171, R171 ;  /* 0x000000ab00ab7308 */ /* 0x000e220000000800 */
[----:B------:R-:W-:Y:S01]  /*2e80*/  FMUL.FTZ R169, R65, R158 ;  /* 0x0000009e41a97220 */ /* 0x000fe20000410000 */
[----:B------:R-:W-:-:S02]  /*2e90*/  HADD2.F32 R6, -RZ, R89.H0_H0 ;  /* 0x20000059ff067230 */ /* 0x000fc40000004100 */
[----:B---3--:R-:W-:-:S04]  /*2ea0*/  HADD2.F32 R4, -RZ, R99.H0_H0 ;  /* 0x20000063ff047230 */ /* 0x008fc80000004100 */
[----:B------:R-:W3:Y:S01]  /*2eb0*/  MUFU.EX2 R170, R170 ;  /* 0x000000aa00aa7308 */ /* 0x000ee20000000800 */
[----:B----4-:R-:W-:Y:S01]  /*2ec0*/  HADD2.F32 R156, -RZ, R156.H0_H0 ;  /* 0x2000009cff9c7230 */ /* 0x010fe20000004100 */
[----:B------:R-:W-:Y:S02]  /*2ed0*/  FMUL.FTZ R5, R69, R4 ;  /* 0x0000000445057220 */ /* 0x000fe40000410000 */
[----:B------:R-:W-:Y:S02]  /*2ee0*/  FMUL.FTZ R7, R64, R7 ;  /* 0x0000000740077220 */ /* 0x000fe40000410000 */
[----:B------:R-:W-:Y:S02]  /*2ef0*/  FMUL.FTZ R177, R142, R177 ;  /* 0x000000b18eb17220 */ /* 0x000fe40000410000 */
[----:B------:R-:W-:Y:S01]  /*2f00*/  FMUL.FTZ R180, R140, R5 ;  /* 0x000000058cb47220 */ /* 0x000fe20000410000 */
[----:B------:R-:W-:Y:S01]  /*2f10*/  HADD2.F32 R155, -RZ, R155.H0_H0 ;  /* 0x2000009bff9b7230 */ /* 0x000fe20000004100 */
[----:B------:R-:W-:Y:S01]  /*2f20*/  FMUL.FTZ R168, R60, R158 ;  /* 0x0000009e3ca87220 */ /* 0x000fe20000410000 */
[----:B------:R-:W4:Y:S01]  /*2f30*/  MUFU.EX2 R169, R169 ;  /* 0x000000a900a97308 */ /* 0x000f220000000800 */
[----:B------:R-:W-:-:S02]  /*2f40*/  FMUL.FTZ R4, R59, R6 ;  /* 0x000000063b047220 */ /* 0x000fc40000410000 */
[----:B0-----:R-:W-:Y:S02]  /*2f50*/  FMUL.FTZ R6, R178, R17 ;  /* 0x00000011b2067220 */ /* 0x001fe40000410000 */
[----:B------:R-:W-:Y:S02]  /*2f60*/  FMUL.FTZ R182, R156, R7 ;  /* 0x000000079cb67220 */ /* 0x000fe40000410000 */
[----:B------:R-:W-:Y:S01]  /*2f70*/  FFMA.FTZ R5, R177, R17, R180 ;  /* 0x00000011b1057223 */ /* 0x000fe200000100b4 */
[----:B------:R-:W-:Y:S01]  /*2f80*/  HADD2.F32 R154, -RZ, R154.H0_H0 ;  /* 0x2000009aff9a7230 */ /* 0x000fe20000004100 */
[----:B------:R-:W-:Y:S01]  /*2f90*/  FMUL.FTZ R167, R63, R158 ;  /* 0x0000009e3fa77220 */ /* 0x000fe20000410000 */
[----:B------:R-:W0:Y:S01]  /*2fa0*/  MUFU.EX2 R168, R168 ;  /* 0x000000a800a87308 */ /* 0x000e220000000800 */
[----:B--2---:R-:W-:Y:S02]  /*2fb0*/  FMUL.FTZ R6, R159, R6 ;  /* 0x000000069f067220 */ /* 0x004fe40000410000 */
[----:B------:R-:W-:-:S02]  /*2fc0*/  FMUL.FTZ R184, R155, R184 ;  /* 0x000000b89bb87220 */ /* 0x000fc40000410000 */
[----:B------:R-:W-:Y:S01]  /*2fd0*/  FFMA.FTZ R5, R159, R5, R182 ;  /* 0x000000059f057223 */ /* 0x000fe200000100b6 */
[----:B------:R-:W-:Y:S01]  /*2fe0*/  ISETP.NE.AND P0, PT, R122, 0x3f, PT ;  /* 0x0000003f7a00780c */ /* 0x000fe20003f05270 */
[----:B------:R-:W-:Y:S01]  /*2ff0*/  FMUL.FTZ R166, R58, R158 ;  /* 0x0000009e3aa67220 */ /* 0x000fe20000410000 */
[----:B------:R-:W-:Y:S01]  /*3000*/  HADD2.F32 R153, -RZ, R153.H0_H0 ;  /* 0x20000099ff997230 */ /* 0x000fe20000004100 */
[----:B------:R-:W2:Y:S01]  /*3010*/  MUFU.EX2 R167, R167 ;  /* 0x000000a700a77308 */ /* 0x000ea20000000800 */
[C---:B------:R-:W-:Y:S02]  /*3020*/  FMUL.FTZ R7, R171.reuse, R6 ;  /* 0x00000006ab077220 */ /* 0x040fe40000410000 */
[----:B------:R-:W-:Y:S02]  /*3030*/  FMUL.FTZ R179, R154, R179 ;  /* 0x000000b39ab37220 */ /* 0x000fe40000410000 */
[----:B------:R-:W-:Y:S01]  /*3040*/  FFMA.FTZ R5, R171, R5, R184 ;  /* 0x00000005ab057223 */ /* 0x000fe200000100b8 */
[----:B------:R-:W-:Y:S01]  /*3050*/  HADD2.F32 R152, -RZ, R152.H0_H0 ;  /* 0x20000098ff987230 */ /* 0x000fe20000004100 */
[----:B-1----:R-:W-:Y:S01]  /*3060*/  FMUL.FTZ R161, R61, R158 ;  /* 0x0000009e3da17220 */ /* 0x002fe20000410000 */
[----:B------:R-:W1:Y:S01]  /*3070*/  MUFU.EX2 R166, R166 ;  /* 0x000000a600a67308 */ /* 0x000e620000000800 */
[----:B---3--:R-:W-:Y:S01]  /*3080*/  FMUL.FTZ R6, R170, R7 ;  /* 0x00000007aa067220 */ /* 0x008fe20000410000 */
[----:B------:R-:W-:Y:S01]  /*3090*/  HADD2.F32 R151, -RZ, R151.H0_H0 ;  /* 0x20000097ff977230 */ /* 0x000fe20000004100 */
[----:B------:R-:W-:-:S02]  /*30a0*/  FMUL.FTZ R186, R153, R186 ;  /* 0x000000ba99ba7220 */ /* 0x000fc40000410000 */
[----:B------:R-:W-:Y:S01]  /*30b0*/  FMUL.FTZ R160, R56, R158 ;  /* 0x0000009e38a07220 */ /* 0x000fe20000410000 */
[----:B------:R-:W-:Y:S01]  /*30c0*/  HADD2.F32 R150, -RZ, R150.H0_H0 ;  /* 0x20000096ff967230 */ /* 0x000fe20000004100 */
[----:B------:R-:W-:Y:S01]  /*30d0*/  FFMA.FTZ R5, R170, R5, R179 ;  /* 0x00000005aa057223 */ /* 0x000fe200000100b3 */
[----:B------:R-:W3:Y:S01]  /*30e0*/  MUFU.EX2 R161, R161 ;  /* 0x000000a100a17308 */ /* 0x000ee20000000800 */
[C---:B----4-:R-:W-:Y:S01]  /*30f0*/  FMUL.FTZ R7, R169.reuse, R6 ;  /* 0x00000006a9077220 */ /* 0x050fe20000410000 */
[----:B------:R4:W4:Y:S01]  /*3100*/  @P0 LDS R176, [R122.X4+0x2514] ;  /* 0x002514007ab00984 */ /* 0x0009220000004800 */
[----:B------:R-:W-:Y:S02]  /*3110*/  FMUL.FTZ R181, R152, R181 ;  /* 0x000000b598b57220 */ /* 0x000fe40000410000 */
[----:B------:R-:W-:Y:S02]  /*3120*/  FFMA.FTZ R5, R169, R5, R186 ;  /* 0x00000005a9057223 */ /* 0x000fe400000100ba */
[----:B------:R-:W-:Y:S01]  /*3130*/  FMUL.FTZ R172, R59, R158 ;  /* 0x0000009e3bac7220 */ /* 0x000fe20000410000 */
[----:B------:R-:W1:Y:S01]  /*3140*/  MUFU.EX2 R160, R160 ;  /* 0x000000a000a07308 */ /* 0x000e620000000800 */
[----:B0-----:R-:W-:-:S02]  /*3150*/  FMUL.FTZ R6, R168, R7 ;  /* 0x00000007a8067220 */ /* 0x001fc40000410000 */
[----:B------:R-:W-:Y:S02]  /*3160*/  FMUL.FTZ R188, R151, R188 ;  /* 0x000000bc97bc7220 */ /* 0x000fe40000410000 */
[----:B------:R-:W-:Y:S01]  /*3170*/  FFMA.FTZ R5, R168, R5, R181 ;  /* 0x00000005a8057223 */ /* 0x000fe200000100b5 */
[----:B------:R-:W-:Y:S01]  /*3180*/  HADD2.F32 R149, -RZ, R149.H0_H0 ;  /* 0x20000095ff957230 */ /* 0x000fe20000004100 */
[----:B------:R-:W-:Y:S01]  /*3190*/  FMUL.FTZ R16, R54, R158 ;  /* 0x0000009e36107220 */ /* 0x000fe20000410000 */
[----:B------:R-:W0:Y:S01]  /*31a0*/  MUFU.EX2 R172, R172 ;  /* 0x000000ac00ac7308 */ /* 0x000e220000000800 */
[C---:B--2---:R-:W-:Y:S02]  /*31b0*/  FMUL.FTZ R7, R167.reuse, R6 ;  /* 0x00000006a7077220 */ /* 0x044fe40000410000 */
[----:B------:R-:W-:Y:S02]  /*31c0*/  FMUL.FTZ R183, R150, R183 ;  /* 0x000000b796b77220 */ /* 0x000fe40000410000 */
[----:B------:R-:W-:Y:S01]  /*31d0*/  FFMA.FTZ R5, R167, R5, R188 ;  /* 0x00000005a7057223 */ /* 0x000fe200000100bc */
[----:B------:R-:W-:Y:S01]  /*31e0*/  HADD2.F32 R148, -RZ, R148.H0_H0 ;  /* 0x20000094ff947230 */ /* 0x000fe20000004100 */
[----:B------:R-:W-:Y:S01]  /*31f0*/  FMUL.FTZ R173, R57, R158 ;  /* 0x0000009e39ad7220 */ /* 0x000fe20000410000 */
[----:B------:R-:W2:Y:S01]  /*3200*/  MUFU.EX2 R16, R16 ;  /* 0x0000001000107308 */ /* 0x000ea20000000800 */
[----:B-1----:R-:W-:-:S02]  /*3210*/  FMUL.FTZ R6, R166, R7 ;  /* 0x00000007a6067220 */ /* 0x002fc40000410000 */
[----:B------:R-:W-:Y:S02]  /*3220*/  FMUL.FTZ R190, R149, R190 ;  /* 0x000000be95be7220 */ /* 0x000fe40000410000 */
[----:B------:R-:W-:Y:S01]  /*3230*/  FFMA.FTZ R5, R166, R5, R183 ;  /* 0x00000005a6057223 */ /* 0x000fe200000100b7 */
[----:B------:R-:W-:Y:S01]  /*3240*/  HADD2.F32 R147, -RZ, R147.H0_H0 ;  /* 0x20000093ff937230 */ /* 0x000fe20000004100 */
[----:B------:R-:W-:Y:S01]  /*3250*/  FMUL.FTZ R174, R52, R158 ;  /* 0x0000009e34ae7220 */ /* 0x000fe20000410000 */
[----:B------:R-:W1:Y:S01]  /*3260*/  MUFU.EX2 R173, R173 ;  /* 0x000000ad00ad7308 */ /* 0x000e620000000800 */
[C---:B---3--:R-:W-:Y:S02]  /*3270*/  FMUL.FTZ R7, R161.reuse, R6 ;  /* 0x00000006a1077220 */ /* 0x048fe40000410000 */
[----:B------:R-:W-:Y:S02]  /*3280*/  FMUL.FTZ R185, R148, R185 ;  /* 0x000000b994b97220 */ /* 0x000fe40000410000 */
[----:B------:R-:W-:Y:S01]  /*3290*/  FFMA.FTZ R5, R161, R5, R190 ;  /* 0x00000005a1057223 */ /* 0x000fe200000100be */
[----:B------:R-:W-:Y:S01]  /*32a0*/  HADD2.F32 R146, -RZ, R146.H0_H0 ;  /* 0x20000092ff927230 */ /* 0x000fe20000004100 */
[----:B------:R-:W-:Y:S01]  /*32b0*/  FMUL.FTZ R175, R55, R158 ;  /* 0x0000009e37af7220 */ /* 0x000fe20000410000 */
[----:B------:R-:W3:Y:S01]  /*32c0*/  MUFU.EX2 R174, R174 ;  /* 0x000000ae00ae7308 */ /* 0x000ee20000000800 */
[----:B------:R-:W-:-:S02]  /*32d0*/  FMUL.FTZ R7, R160, R7 ;  /* 0x00000007a0077220 */ /* 0x000fc40000410000 */
[----:B------:R-:W-:Y:S02]  /*32e0*/  FMUL.FTZ R187, R147, R4 ;  /* 0x0000000493bb7220 */ /* 0x000fe40000410000 */
[----:B------:R-:W-:Y:S01]  /*32f0*/  FFMA.FTZ R5, R160, R5, R185 ;  /* 0x00000005a0057223 */ /* 0x000fe200000100b9 */
[----:B------:R-:W-:Y:S01]  /*3300*/  HADD2.F32 R145, -RZ, R145.H0_H0 ;  /* 0x20000091ff917230 */ /* 0x000fe20000004100 */
[----:B0-----:R-:W-:Y:S01]  /*3310*/  FMUL.FTZ R7, R172, R7 ;  /* 0x00000007ac077220 */ /* 0x001fe20000410000 */
[----:B------:R-:W0:Y:S01]  /*3320*/  MUFU.EX2 R175, R175 ;  /* 0x000000af00af7308 */ /* 0x000e220000000800 */
[----:B------:R-:W-:Y:S02]  /*3330*/  FMUL.FTZ R189, R146, R189 ;  /* 0x000000bd92bd7220 */ /* 0x000fe40000410000 */
[----:B------:R-:W-:Y:S01]  /*3340*/  FFMA.FTZ R5, R172, R5, R187 ;  /* 0x00000005ac057223 */ /* 0x000fe200000100bb */
[----:B------:R-:W-:Y:S01]  /*3350*/  HADD2.F32 R194, -RZ, R85.H0_H0 ;  /* 0x20000055ffc27230 */ /* 0x000fe20000004100 */
[----:B------:R-:W-:Y:S01]  /*3360*/  FMUL.FTZ R191, R52, R191 ;  /* 0x000000bf34bf7220 */ /* 0x000fe20000410000 */
[----:B------:R-:W-:Y:S01]  /*3370*/  HADD2.F32 R144, -RZ, R144.H0_H0 ;  /* 0x20000090ff907230 */ /* 0x000fe20000004100 */
[----:B--2---:R-:W-:-:S02]  /*3380*/  FMUL.FTZ R4, R16, R7 ;  /* 0x0000000710047220 */ /* 0x004fc40000410000 */
[----:B------:R-:W-:Y:S02]  /*3390*/  FMUL.FTZ R192, R145, R192 ;  /* 0x000000c091c07220 */ /* 0x000fe40000410000 */
[----:B------:R-:W-:Y:S01]  /*33a0*/  FFMA.FTZ R5, R16, R5, R189 ;  /* 0x0000000510057223 */ /* 0x000fe200000100bd */
[----:B------:R-:W-:Y:S01]  /*33b0*/  HADD2.F32 R143, -RZ, R143.H0_H0 ;  /* 0x2000008fff8f7230 */ /* 0x000fe20000004100 */
[----:B------:R-:W-:Y:S02]  /*33c0*/  FMUL.FTZ R194, R55, R194 ;  /* 0x000000c237c27220 */ /* 0x000fe40000410000 */
[C---:B-1----:R-:W-:Y:S02]  /*33d0*/  FMUL.FTZ R7, R173.reuse, R4 ;  /* 0x00000004ad077220 */ /* 0x042fe40000410000 */
[----:B------:R-:W-:Y:S02]  /*33e0*/  FMUL.FTZ R191, R144, R191 ;  /* 0x000000bf90bf7220 */ /* 0x000fe40000410000 */
[----:B------:R-:W-:Y:S01]  /*33f0*/  FFMA.FTZ R5, R173, R5, R192 ;  /* 0x00000005ad057223 */ /* 0x000fe200000100c0 */
[----:B------:R-:W-:Y:S01]  /*3400*/  BSSY B0, `(.L_x_2954) ;  /* 0x000000f000007945 */ /* 0x000fe20003800000 */
[----:B---3--:R-:W-:-:S02]  /*3410*/  FMUL.FTZ R4, R174, R7 ;  /* 0x00000007ae047220 */ /* 0x008fc40000410000 */
[----:B------:R-:W-:Y:S02]  /*3420*/  FMUL.FTZ R194, R143, R194 ;  /* 0x000000c28fc27220 */ /* 0x000fe40000410000 */
[----:B------:R-:W-:Y:S02]  /*3430*/  FFMA.FTZ R5, R174, R5, R191 ;  /* 0x00000005ae057223 */ /* 0x000fe400000100bf */
[C---:B0-----:R-:W-:Y:S02]  /*3440*/  FMUL.FTZ R4, R175.reuse, R4 ;  /* 0x00000004af047220 */ /* 0x041fe40000410000 */
        /* <DEDUP_REMOVED lines=10> */
.L_x_2955:
[----:B----4-:R-:W-:Y:S05]  /*34f0*/  BSYNC B0 ;  /* 0x0000000000007941 */ /* 0x010fea0003800000 */
.L_x_2954:
[----:B------:R-:W-:Y:S01]  /*3500*/  ISETP.GT.U32.AND P0, PT, R122, 0x1f, PT ;  /* 0x0000001f7a00780c */ /* 0x000fe20003f04070 */
[----:B------:R2:W-:Y:S01]  /*3510*/  STS.64 [R122.X8+0x1900], R4 ;  /* 0x001900047a007388 */ /* 0x0005e20000008a00 */
[----:B------:R-:W-:Y:S01]  /*3520*/  BSSY B0, `(.L_x_2956) ;  /* 0x000003f000007945 */ /* 0x000fe20003800000 */
[----:B-----5:R-:W-:Y:S02]  /*3530*/  FMUL.FTZ R158, R84, R157 ;  /* 0x0000009d549e7220 */ /* 0x020fe40000410000 */
[----:B------:R-:W-:Y:S08]  /*3540*/  BAR.SYNC.DEFER_BLOCKING 0x0 ;  /* 0x0000000000007b1d */ /* 0x000ff00000010000 */
[----:B------:R-:W-:Y:S05]  /*3550*/  @P0 BRA `(.L_x_2957) ;  /* 0x000003b000000947 */ /* 0x000fea0003800000 */
[----:B0-2---:R-:W0:Y:S02]  /*3560*/  LDS.128 R4, [R122.X16+0x1900] ;  /* 0x001900007a047984 */ /* 0x005e24000000cc00 */
[----:B0-----:R-:W-:-:S02]  /*3570*/  FFMA.FTZ R7, R5, R6, R7 ;  /* 0x0000000605077223 */ /* 0x001fc40000010007 */
[----:B------:R-:W-:Y:S01]  /*3580*/  FMUL.FTZ R6, R4, R6 ;  /* 0x0000000604067220 */ /* 0x000fe20000410000 */
[----:B------:R-:W-:Y:S05]  /*3590*/  BRA.DIV ~URZ, `(.L_x_2958) ;  /* 0x000043027f007947 */ /* 0x000fea000b800000 */
[----:B------:R0:W2:Y:S02]  /*35a0*/  SHFL.UP PT, R193, R6, 0x1, RZ ;  /* 0x0420000006c17989 */ /* 0x0000a400000e00ff */
.L_x_3013:
        /* <DEDUP_REMOVED lines=24> */
.L_x_3014:
[----:B------:R-:W-:Y:S01]  /*3730*/  ISETP.GE.AND P0, PT, R120, 0x10, PT ;  /* 0x000000107800780c */ /* 0x000fe20003f06270 */
[----:B------:R-:W-:-:S12]  /*3740*/  IMAD.MOV.U32 R198, RZ, RZ, R193 ;  /* 0x000000ffffc67224 */ /* 0x000fd800078e00c1 */
[-C--:B--2---:R-:W-:Y:S02]  /*3750*/  @P0 FFMA.FTZ R198, R4, R195.reuse, R198 ;  /* 0x000000c304c60223 */ /* 0x084fe400000100c6 */
[----:B---3--:R-:W-:Y:S01]  /*3760*/  @P0 FMUL.FTZ R195, R196, R195 ;  /* 0x000000c3c4c30220 */ /* 0x008fe20000410000 */
[----:B------:R-:W-:Y:S05]  /*3770*/  BRA.CONV ~URZ, `(.L_x_2960) ;  /* 0x000000637f007947 */ /* 0x000fea000b800000 */
[----:B0-----:R-:W-:Y:S01]  /*3780*/  HFMA2.MMA R7, -RZ, RZ, 0, 1.847743988037109375e-06 ;  /* 0x0000001fff077435 */ /* 0x001fe200000001ff */
[----:B------:R-:W-:Y:S01]  /*3790*/  MOV R200, R195 ;  /* 0x000000c300c87202 */ /* 0x000fe20000000f00 */
[----:B------:R-:W-:Y:S01]  /*37a0*/  IMAD.MOV.U32 R203, RZ, RZ, 0x1f ;  /* 0x0000001fffcb7424 */ /* 0x000fe200078e00ff */
[----:B------:R-:W-:Y:S01]  /*37b0*/  MOV R4, 0x37e0 ;  /* 0x000037e000047802 */ /* 0x000fe20000000f00 */
[----:B------:R-:W-:Y:S02]  /*37c0*/  IMAD.MOV.U32 R204, RZ, RZ, -0x1 ;  /* 0xffffffffffcc7424 */ /* 0x000fe400078e00ff */
[----:B-1----:R-:W-:Y:S05]  /*37d0*/  CALL.REL.NOINC `($__internal_121_$__cuda_sm70_shflsync_idx_p) ;  /* 0x00004fe000007944 */ /* 0x002fea0003c00000 */
.L_x_2960:
[----:B------:R-:W-:Y:S05]  /*37e0*/  BRA.CONV ~URZ, `(.L_x_2961) ;  /* 0x000000637f007947 */ /* 0x000fea000b800000 */
[----:B01----:R-:W-:Y:S01]  /*37f0*/  HFMA2.MMA R7, -RZ, RZ, 0, 1.847743988037109375e-06 ;  /* 0x0000001fff077435 */ /* 0x003fe200000001ff */
[----:B------:R-:W-:Y:S01]  /*3800*/  MOV R200, R198 ;  /* 0x000000c600c87202 */ /* 0x000fe20000000f00 */
[----:B------:R-:W-:Y:S01]  /*3810*/  IMAD.MOV.U32 R203, RZ, RZ, 0x1f ;  /* 0x0000001fffcb7424 */ /* 0x000fe200078e00ff */
[----:B------:R-:W-:Y:S01]  /*3820*/  MOV R4, 0x3850 ;  /* 0x0000385000047802 */ /* 0x000fe20000000f00 */
[----:B------:R-:W-:-:S02]  /*3830*/  IMAD.MOV.U32 R204, RZ, RZ, -0x1 ;  /* 0xffffffffffcc7424 */ /* 0x000fc400078e00ff */
[----:B------:R-:W-:Y:S05]  /*3840*/  CALL.REL.NOINC `($__internal_121_$__cuda_sm70_shflsync_idx_p) ;  /* 0x00004f7000007944 */ /* 0x000fea0003c00000 */
.L_x_2961:
[----:B------:R-:W-:Y:S05]  /*3850*/  BRA.DIV ~URZ, `(.L_x_2962) ;  /* 0x000045827f007947 */ /* 0x000fea000b800000 */
[----:B------:R-:W2:Y:S04]  /*3860*/  SHFL.IDX PT, R14, R14, RZ, 0x1f ;  /* 0x00001fff0e0e7589 */ /* 0x000ea800000e0000 */
[----:B------:R3:W4:Y:S04]  /*3870*/  SHFL.IDX PT, R5, R15, RZ, 0x1f ;  /* 0x00001fff0f057589 */ /* 0x00072800000e0000 */
[----:B------:R3:W0:Y:S04]  /*3880*/  SHFL.UP PT, R193, R195, 0x1, RZ ;  /* 0x04200000c3c17989 */ /* 0x00062800000e00ff */
[----:B------:R3:W1:Y:S02]  /*3890*/  SHFL.UP PT, R196, R198, 0x1, RZ ;  /* 0x04200000c6c47989 */ /* 0x00066400000e00ff */
.L_x_3015:
[----:B01----:R-:W0:Y:S01]  /*38a0*/  LDS.64 R6, [R122.X16+0x1900] ;  /* 0x001900007a067984 */ /* 0x003e22000000ca00 */
[----:B--2---:R-:W-:Y:S01]  /*38b0*/  MOV R4, R14 ;  /* 0x0000000e00047202 */ /* 0x004fe20000000f00 */
[----:B----4-:R-:W-:-:S04]  /*38c0*/  @P1 FFMA.FTZ R5, R5, R193, R196 ;  /* 0x000000c105051223 */ /* 0x010fc800000100c4 */
[----:B------:R-:W-:Y:S02]  /*38d0*/  @P1 FMUL.FTZ R4, R4, R193 ;  /* 0x000000c104041220 */ /* 0x000fe40000410000 */
[C---:B0-----:R-:W-:Y:S02]  /*38e0*/  FFMA.FTZ R7, R6.reuse, R5, R7 ;  /* 0x0000000506077223 */ /* 0x041fe40000010007 */
[----:B------:R-:W-:-:S05]  /*38f0*/  FMUL.FTZ R6, R6, R4 ;  /* 0x0000000406067220 */ /* 0x000fca0000410000 */
[----:B------:R0:W-:Y:S02]  /*3900*/  STS.128 [R122.X16+0x1900], R4 ;  /* 0x001900047a007388 */ /* 0x0001e4000000cc00 */
.L_x_2957:
[----:B--2---:R-:W-:Y:S05]  /*3910*/  BSYNC B0 ;  /* 0x0000000000007941 */ /* 0x004fea0003800000 */
.L_x_2956:
[----:B------:R-:W-:Y:S01]  /*3920*/  WARPSYNC 0xffffffff ;  /* 0xffffffff00007948 */ /* 0x000fe20003800000 */
[----:B------:R-:W-:Y:S01]  /*3930*/  BAR.SYNC.DEFER_BLOCKING 0x0 ;  /* 0x0000000000007b1d */ /* 0x000fe20000010000 */
[-C--:B0-----:R-:W-:Y:S01]  /*3940*/  FMUL.FTZ R4, R70, R157.reuse ;  /* 0x0000009d46047220 */ /* 0x081fe20000410000 */
[----:B------:R-:W-:Y:S01]  /*3950*/  LOP3.LUT P0, RZ, R122, 0x1f, RZ, 0xc0, !PT ;  /* 0x0000001f7aff7812 */ /* 0x000fe2000780c0ff */
[-C--:B------:R-:W-:Y:S01]  /*3960*/  FMUL.FTZ R6, R68, R157.reuse ;  /* 0x0000009d44067220 */ /* 0x080fe20000410000 */
[----:B------:R-:W-:Y:S01]  /*3970*/  HFMA2.MMA R14, -RZ, RZ, 1.875, 0 ;  /* 0x3f800000ff0e7435 */ /* 0x000fe200000001ff */
[-C--:B------:R-:W-:Y:S01]  /*3980*/  FMUL.FTZ R5, R71, R157.reuse ;  /* 0x0000009d47057220 */ /* 0x080fe20000410000 */
[----:B------:R-:W-:Y:S01]  /*3990*/  ISETP.GE.OR P0, PT, R163, c[0x0][0x174], P0 ;  /* 0x00005d00a3007a0c */ /* 0x000fe20000706670 */
[----:B------:R-:W-:Y:S01]  /*39a0*/  FFMA.FTZ R6, R175, R6, R4 ;  /* 0x00000006af067223 */ /* 0x000fe20000010004 */
[----:B------:R-:W-:Y:S01]  /*39b0*/  BSSY B0, `(.L_x_2963) ;  /* 0x0000071000007945 */ /* 0x000fe20003800000 */
[----:B------:R-:W-:-:S02]  /*39c0*/  FMUL.FTZ R4, R72, R157 ;  /* 0x0000009d48047220 */ /* 0x000fc40000410000 */
[----:B------:R-:W-:Y:S02]  /*39d0*/  FFMA.FTZ R6, R174, R6, R5 ;  /* 0x00000006ae067223 */ /* 0x000fe40000010005 */
[-C--:B------:R-:W-:Y:S02]  /*39e0*/  FMUL.FTZ R5, R73, R157.reuse ;  /* 0x0000009d49057220 */ /* 0x080fe40000410000 */
[----:B------:R-:W-:Y:S02]  /*39f0*/  FFMA.FTZ R4, R173, R6, R4 ;  /* 0x00000006ad047223 */ /* 0x000fe40000010004 */
[----:B-1----:R-:W-:Y:S02]  /*3a00*/  FMUL.FTZ R7, R175, R176 ;  /* 0x000000b0af077220 */ /* 0x002fe40000410000 */
[----:B------:R-:W-:Y:S02]  /*3a10*/  FFMA.FTZ R6, R16, R4, R5 ;  /* 0x0000000410067223 */ /* 0x000fe40000010005 */
[----:B------:R-:W-:-:S02]  /*3a20*/  FMUL.FTZ R5, R74, R157 ;  /* 0x0000009d4a057220 */ /* 0x000fc40000410000 */
[----:B------:R-:W-:Y:S01]  /*3a30*/  FMUL.FTZ R4, R174, R7 ;  /* 0x00000007ae047220 */ /* 0x000fe20000410000 */
[----:B------:R-:W0:Y:S01]  /*3a40*/  LDS R201, [R122.X8+0x1904] ;  /* 0x001904007ac97984 */ /* 0x000e220000008800 */
[----:B------:R-:W-:Y:S02]  /*3a50*/  FFMA.FTZ R6, R172, R6, R5 ;  /* 0x00000006ac067223 */ /* 0x000fe40000010005 */
[-C--:B------:R-:W-:Y:S02]  /*3a60*/  FMUL.FTZ R5, R75, R157.reuse ;  /* 0x0000009d4b057220 */ /* 0x080fe40000410000 */
[----:B------:R-:W-:Y:S02]  /*3a70*/  FMUL.FTZ R7, R173, R4 ;  /* 0x00000004ad077220 */ /* 0x000fe40000410000 */
[----:B------:R-:W-:Y:S02]  /*3a80*/  FFMA.FTZ R5, R160, R6, R5 ;  /* 0x00000006a0057223 */ /* 0x000fe40000010005 */
[----:B------:R-:W-:-:S02]  /*3a90*/  FMUL.FTZ R4, R76, R157 ;  /* 0x0000009d4c047220 */ /* 0x000fc40000410000 */
[----:B------:R-:W-:Y:S02]  /*3aa0*/  FMUL.FTZ R7, R16, R7 ;  /* 0x0000000710077220 */ /* 0x000fe40000410000 */
[----:B------:R-:W-:Y:S02]  /*3ab0*/  FFMA.FTZ R4, R161, R5, R4 ;  /* 0x00000005a1047223 */ /* 0x000fe40000010004 */
[----:B------:R-:W-:Y:S02]  /*3ac0*/  FMUL.FTZ R5, R77, R157 ;  /* 0x0000009d4d057220 */ /* 0x000fe40000410000 */
[----:B------:R-:W-:Y:S02]  /*3ad0*/  FMUL.FTZ R7, R172, R7 ;  /* 0x00000007ac077220 */ /* 0x000fe40000410000 */
[----:B------:R-:W-:Y:S02]  /*3ae0*/  FFMA.FTZ R5, R166, R4, R5 ;  /* 0x00000004a6057223 */ /* 0x000fe40000010005 */
[----:B------:R-:W-:-:S02]  /*3af0*/  FMUL.FTZ R4, R78, R157 ;  /* 0x0000009d4e047220 */ /* 0x000fc40000410000 */
[----:B------:R-:W-:Y:S02]  /*3b00*/  FMUL.FTZ R6, R160, R7 ;  /* 0x00000007a0067220 */ /* 0x000fe40000410000 */
        /* <DEDUP_REMOVED lines=8> */
[----:B0-----:R-:W-:Y:S02]  /*3b90*/  FFMA.FTZ R201, R178, R201, R177 ;  /* 0x000000c9b2c97223 */ /* 0x001fe400000100b1 */
[----:B------:R-:W-:Y:S02]  /*3ba0*/  FMUL.FTZ R7, R167, R6 ;  /* 0x00000006a7077220 */ /* 0x000fe40000410000 */
[----:B------:R-:W-:-:S02]  /*3bb0*/  FFMA.FTZ R193, R17, R201, R180 ;  /* 0x000000c911c17223 */ /* 0x000fc400000100b4 */
[----:B------:R-:W-:Y:S02]  /*3bc0*/  FFMA.FTZ R177, R170, R4, R5 ;  /* 0x00000004aab17223 */ /* 0x000fe40000010005 */
[----:B---3--:R-:W-:Y:S02]  /*3bd0*/  FFMA.FTZ R195, R159, R193, R182 ;  /* 0x000000c19fc37223 */ /* 0x008fe400000100b6 */
[----:B------:R-:W-:Y:S02]  /*3be0*/  FMUL.FTZ R6, R168, R7 ;  /* 0x00000007a8067220 */ /* 0x000fe40000410000 */
        /* <DEDUP_REMOVED lines=9> */
[----:B------:R-:W-:Y:S02]  /*3c80*/  IMAD.MOV.U32 R15, RZ, RZ, RZ ;  /* 0x000000ffff0f7224 */ /* 0x000fe400078e00ff */
[----:B------:R-:W-:Y:S02]  /*3c90*/  FFMA.FTZ R179, R166, R202, R183 ;  /* 0x000000caa6b37223 */ /* 0x000fe400000100b7 */
[----:B------:R-:W-:Y:S02]  /*3ca0*/  FMUL.FTZ R6, R170, R5 ;  /* 0x00000005aa067220 */ /* 0x000fe40000410000 */
[----:B------:R-:W-:Y:S01]  /*3cb0*/  FFMA.FTZ R180, R161, R179, R190 ;  /* 0x000000b3a1b47223 */ /* 0x000fe200000100be */
[----:B------:R0:W1:Y:S01]  /*3cc0*/  @!P0 LDS.64 R14, [R21.X8+0x2610] ;  /* 0x00261000150e8984 */ /* 0x0000620000008a00 */
[----:B------:R-:W-:Y:S01]  /*3cd0*/  FFMA.FTZ R5, R159, R177, R4 ;  /* 0x000000b19f057223 */ /* 0x000fe20000010004 */
[----:B------:R-:W-:Y:S01]  /*3ce0*/  ISETP.GT.U32.AND P0, PT, R122, 0x1f, PT ;  /* 0x0000001f7a00780c */ /* 0x000fe20003f04070 */
[----:B------:R-:W-:-:S02]  /*3cf0*/  FFMA.FTZ R177, R160, R180, R185 ;  /* 0x000000b4a0b17223 */ /* 0x000fc400000100b9 */
[----:B------:R-:W-:Y:S02]  /*3d00*/  FMUL.FTZ R6, R171, R6 ;  /* 0x00000006ab067220 */ /* 0x000fe40000410000 */
[----:B------:R-:W-:Y:S02]  /*3d10*/  FFMA.FTZ R182, R172, R177, R187 ;  /* 0x000000b1acb67223 */ /* 0x000fe400000100bb */
[----:B------:R-:W-:Y:S02]  /*3d20*/  FMUL.FTZ R6, R159, R6 ;  /* 0x000000069f067220 */ /* 0x000fe40000410000 */
[----:B------:R-:W-:Y:S02]  /*3d30*/  FFMA.FTZ R181, R16, R182, R189 ;  /* 0x000000b610b57223 */ /* 0x000fe400000100bd */
[C---:B------:R-:W-:Y:S02]  /*3d40*/  FMUL.FTZ R4, R17.reuse, R6 ;  /* 0x0000000611047220 */ /* 0x040fe40000410000 */
[----:B------:R-:W-:-:S02]  /*3d50*/  FFMA.FTZ R5, R17, R5, R158 ;  /* 0x0000000511057223 */ /* 0x000fc4000001009e */
[----:B------:R-:W-:-:S03]  /*3d60*/  FFMA.FTZ R184, R173, R181, R192 ;  /* 0x000000b5adb87223 */ /* 0x000fc600000100c0 */
[----:B------:R0:W-:Y:S01]  /*3d70*/  STS.64 [R122.X8+0x1b10], R4 ;  /* 0x001b10047a007388 */ /* 0x0001e20000008a00 */
[----:B------:R-:W-:-:S04]  /*3d80*/  FFMA.FTZ R185, R174, R184, R191 ;  /* 0x000000b8aeb97223 */ /* 0x000fc800000100bf */
[----:B------:R-:W-:Y:S01]  /*3d90*/  FFMA.FTZ R178, R175, R185, R194 ;  /* 0x000000b9afb27223 */ /* 0x000fe200000100c2 */
[----:B------:R-:W-:Y:S06]  /*3da0*/  BAR.SYNC.DEFER_BLOCKING 0x0 ;  /* 0x0000000000007b1d */ /* 0x000fec0000010000 */
[----:B------:R-:W-:Y:S05]  /*3db0*/  @P0 BRA `(.L_x_2964) ;  /* 0x0000030000000947 */ /* 0x000fea0003800000 */
[----:B0-----:R-:W0:Y:S01]  /*3dc0*/  LDS.128 R4, [R122.X16+0x1b10] ;  /* 0x001b10007a047984 */ /* 0x001e22000000cc00 */
        /* <DEDUP_REMOVED lines=10> */
.L_x_3016:
[----:B------:R-:W-:Y:S05]  /*3e70*/  BRA.DIV ~URZ, `(.L_x_2966) ;  /* 0x000041c27f007947 */ /* 0x000fea000b800000 */
[----:B------:R-:W3:Y:S04]  /*3e80*/  SHFL.DOWN PT, R4, R7, 0x1, 0x1f ;  /* 0x08201f0007047f89 */ /* 0x000ee800000e0000 */
[----:B-1----:R-:W-:Y:S04]  /*3e90*/  SHFL.IDX PT, R189, R14, RZ, 0x1f ;  /* 0x00001fff0ebd7589 */ /* 0x002fe800000e0000 */
[----:B------:R-:W-:Y:S01]  /*3ea0*/  SHFL.IDX PT, R190, R15, RZ, 0x1f ;  /* 0x00001fff0fbe7589 */ /* 0x000fe200000e0000 */
        /* <DEDUP_REMOVED lines=22> */
.L_x_3017:
        /* <DEDUP_REMOVED lines=11> */
.L_x_2964:
[----:B0-----:R-:W-:Y:S05]  /*40c0*/  BSYNC B0 ;  /* 0x0000000000007941 */ /* 0x001fea0003800000 */
.L_x_2963:
[----:B------:R-:W-:Y:S01]  /*40d0*/  WARPSYNC 0xffffffff ;  /* 0xffffffff00007948 */ /* 0x000fe20003800000 */
[----:B------:R-:W-:Y:S01]  /*40e0*/  BAR.SYNC.DEFER_BLOCKING 0x0 ;  /* 0x0000000000007b1d */ /* 0x000fe20000010000 */
[----:B------:R-:W-:Y:S01]  /*40f0*/  HADD2.F32 R183, -RZ, R162.H0_H0 ;  /* 0x200000a2ffb77230 */ /* 0x000fe20000004100 */
[----:B------:R-:W-:Y:S01]  /*4100*/  FFMA.FTZ R6, R84, R201, RZ ;  /* 0x000000c954067223 */ /* 0x000fe200000100ff */
[----:B------:R-:W-:Y:S01]  /*4110*/  HADD2.F32 R188, -RZ, R99.H0_H0 ;  /* 0x20000063ffbc7230 */ /* 0x000fe20000004100 */
[----:B------:R-:W-:Y:S01]  /*4120*/  IMAD R190, R165, c[0x0][0x298], RZ ;  /* 0x0000a600a5be7a24 */ /* 0x000fe200078e02ff */
[----:B------:R-:W-:Y:S01]  /*4130*/  HADD2.F32 R187, -RZ, R98.H0_H0 ;  /* 0x20000062ffbb7230 */ /* 0x000fe20000004100 */
[----:B------:R-:W-:Y:S01]  /*4140*/  FFMA.FTZ R6, R83, R193, R6 ;  /* 0x000000c153067223 */ /* 0x000fe20000010006 */
[----:B------:R-:W-:Y:S01]  /*4150*/  HADD2.F32 R186, -RZ, R97.H0_H0 ;  /* 0x20000061ffba7230 */ /* 0x000fe20000004100 */
[----:B------:R-:W-:Y:S01]  /*4160*/  FMUL.FTZ R189, R66, R183 ;  /* 0x000000b742bd7220 */ /* 0x000fe20000410000 */
[----:B------:R-:W-:Y:S01]  /*4170*/  HFMA2.MMA R5, -RZ, RZ, 0, 0 ;  /* 0x00000000ff057435 */ /* 0x000fe200000001ff */
[----:B------:R-:W-:Y:S01]  /*4180*/  FMUL.FTZ R191, R69, R188 ;  /* 0x000000bc45bf7220 */ /* 0x000fe20000410000 */
[----:B------:R-:W-:Y:S01]  /*4190*/  ISETP.NE.AND P1, PT, R122, RZ, PT ;  /* 0x000000ff7a00720c */ /* 0x000fe20003f25270 */
[----:B------:R-:W-:Y:S01]  /*41a0*/  FMUL.FTZ R192, R64, R187 ;  /* 0x000000bb40c07220 */ /* 0x000fe20000410000 */
[----:B------:R-:W-:Y:S01]  /*41b0*/  SHF.L.U64.HI R214, R19, 0x2, R0 ;  /* 0x0000000213d67819 */ /* 0x000fe20000010200 */
[----:B------:R-:W-:Y:S01]  /*41c0*/  FMUL.FTZ R194, R67, R186 ;  /* 0x000000ba43c27220 */ /* 0x000fe20000410000 */
[----:B------:R-:W-:Y:S01]  /*41d0*/  BSSY B0, `(.L_x_2967) ;  /* 0x00000c1000007945 */ /* 0x000fe20003800000 */
[----:B------:R-:W-:-:S02]  /*41e0*/  FFMA.FTZ R6, R82, R195, R6 ;  /* 0x000000c352067223 */ /* 0x000fc40000010006 */
[----:B------:R-:W-:Y:S02]  /*41f0*/  FFMA.FTZ R189, R142, -R189, R201 ;  /* 0x800000bd8ebd7223 */ /* 0x000fe400000100c9 */
[----:B------:R-:W-:Y:S02]  /*4200*/  IMAD R201, R137, c[0x0][0x29c], R190 ;  /* 0x0000a70089c97a24 */ /* 0x000fe400078e02be */
[----:B------:R-:W-:Y:S01]  /*4210*/  FFMA.FTZ R191, R140, -R191, R193 ;  /* 0x800000bf8cbf7223 */ /* 0x000fe200000100c1 */
[----:B------:R-:W-:Y:S01]  /*4220*/  HADD2.F32 R193, -RZ, R96.H0_H0 ;  /* 0x20000060ffc17230 */ /* 0x000fe20000004100 */
[----:B------:R-:W0:Y:S01]  /*4230*/  LDS R7, [R122.X8+0x1b14] ;  /* 0x001b14007a077984 */ /* 0x000e220000008800 */
[----:B------:R-:W-:Y:S02]  /*4240*/  FFMA.FTZ R190, R156, -R192, R195 ;  /* 0x800000c09cbe7223 */ /* 0x000fe400000100c3 */
[----:B------:R-:W-:Y:S01]  /*4250*/  FFMA.FTZ R192, R155, -R194, R196 ;  /* 0x800000c29bc07223 */ /* 0x000fe200000100c4 */
[----:B------:R-:W-:Y:S01]  /*4260*/  HADD2.F32 R194, -RZ, R95.H0_H0 ;  /* 0x2000005fffc27230 */ /* 0x000fe20000004100 */
[----:B------:R-:W-:Y:S01]  /*4270*/  FFMA.FTZ R6, R81, R196, R6 ;  /* 0x000000c451067223 */ /* 0x000fe20000010006 */
[----:B-1----:R1:W-:Y:S01]  /*4280*/  @!P1 STS.64 [R21.X8+0x2610], R14 ;  /* 0x0026100e15009388 */ /* 0x0023e20000008a00 */
[----:B------:R-:W-:-:S02]  /*4290*/  FMUL.FTZ R196, R68, R157 ;  /* 0x0000009d44c47220 */ /* 0x000fc40000410000 */
[----:B------:R-:W-:Y:S02]  /*42a0*/  FMUL.FTZ R195, R62, R193 ;  /* 0x000000c13ec37220 */ /* 0x000fe40000410000 */
[----:B------:R-:W-:Y:S02]  /*42b0*/  IMAD.MOV.U32 R4, RZ, RZ, R122 ;  /* 0x000000ffff047224 */ /* 0x000fe400078e007a */
[----:B------:R-:W-:Y:S02]  /*42c0*/  FMUL.FTZ R200, R65, R194 ;  /* 0x000000c241c87220 */ /* 0x000fe40000410000 */
[----:B------:R-:W-:Y:S02]  /*42d0*/  FFMA.FTZ R6, R80, R197, R6 ;  /* 0x000000c550067223 */ /* 0x000fe40000010006 */
[----:B------:R-:W-:-:S04]  /*42e0*/  IMAD.WIDE.U32 R4, R137, c[0x0][0x298], R4 ;  /* 0x0000a60089047a25 */ /* 0x000fc800078e0004 */
[----:B------:R-:W-:Y:S02]  /*42f0*/  IMAD.IADD R5, R5, 0x1, R201 ;  /* 0x0000000105057824 */ /* 0x000fe400078e02c9 */
[-C--:B------:R-:W-:Y:S02]  /*4300*/  FMUL.FTZ R201, R72, R157.reuse ;  /* 0x0000009d48c97220 */ /* 0x080fe40000410000 */
[-C--:B------:R-:W-:Y:S02]  /*4310*/  FMUL.FTZ R206, R77, R157.reuse ;  /* 0x0000009d4dce7220 */ /* 0x080fe40000410000 */
[----:B------:R-:W-:Y:S02]  /*4320*/  FMUL.FTZ R212, R83, R157 ;  /* 0x0000009d53d47220 */ /* 0x000fe40000410000 */
[----:B------:R-:W-:Y:S02]  /*4330*/  IMAD.SHL.U32 R215, R19, 0x4, RZ ;  /* 0x0000000413d77824 */ /* 0x000fe400078e00ff */
[----:B------:R-:W-:-:S02]  /*4340*/  IMAD R214, R214, c[0x0][0x2b0], RZ ;  /* 0x0000ac00d6d67a24 */ /* 0x000fc400078e02ff */
[----:B------:R-:W-:Y:S02]  /*4350*/  IMAD R211, R119, -0x400, R130 ;  /* 0xfffffc0077d37824 */ /* 0x000fe400078e0282 */
[----:B------:R-:W-:Y:S02]  /*4360*/  IMAD R213, R215, c[0x0][0x2b4], R214 ;  /* 0x0000ad00d7d57a24 */ /* 0x000fe400078e02d6 */
[----:B0-----:R-:W-:Y:S02]  /*4370*/  FFMA.FTZ R196, R7, R176, R196 ;  /* 0x000000b007c47223 */ /* 0x001fe400000100c4 */
[----:B------:R-:W-:Y:S02]  /*4380*/  FMUL.FTZ R7, R70, R157 ;  /* 0x0000009d46077220 */ /* 0x000fe40000410000 */
[----:B------:R-:W-:Y:S01]  /*4390*/  FFMA.FTZ R176, R154, -R195, R197 ;  /* 0x800000c39ab07223 */ /* 0x000fe200000100c5 */
[----:B------:R-:W-:Y:S01]  /*43a0*/  HADD2.F32 R195, -RZ, R94.H0_H0 ;  /* 0x2000005effc37230 */ /* 0x000fe20000004100 */
[----:B------:R-:W-:-:S02]  /*43b0*/  FFMA.FTZ R197, R175, R196, R7 ;  /* 0x000000c4afc57223 */ /* 0x000fc40000010007 */
[----:B------:R-:W-:Y:S02]  /*43c0*/  FFMA.FTZ R175, R153, -R200, R198 ;  /* 0x800000c899af7223 */ /* 0x000fe400000100c6 */
[----:B------:R-:W-:Y:S02]  /*43d0*/  FFMA.FTZ R200, R79, R198, R6 ;  /* 0x000000c64fc87223 */ /* 0x000fe40000010006 */
[----:B------:R-:W-:Y:S02]  /*43e0*/  FMUL.FTZ R7, R71, R157 ;  /* 0x0000009d47077220 */ /* 0x000fe40000410000 */
[----:B------:R-:W-:Y:S02]  /*43f0*/  IMAD R6, R164, c[0x0][0x2a0], RZ ;  /* 0x0000a800a4067a24 */ /* 0x000fe400078e02ff */
[----:B------:R-:W-:Y:S02]  /*4400*/  FMUL.FTZ R203, R60, R195 ;  /* 0x000000c33ccb7220 */ /* 0x000fe40000410000 */
[----:B------:R-:W-:-:S02]  /*4410*/  FFMA.FTZ R198, R174, R197, R7 ;  /* 0x000000c5aec67223 */ /* 0x000fc40000010007 */
[C---:B------:R-:W-:Y:S02]  /*4420*/  IMAD R207, R135.reuse, c[0x0][0x2a4], R6 ;  /* 0x0000a90087cf7a24 */ /* 0x040fe400078e0206 */
[----:B------:R-:W-:-:S04]  /*4430*/  IMAD.WIDE.U32 R6, R135, c[0x0][0x2a0], R4 ;  /* 0x0000a80087067a25 */ /* 0x000fc800078e0004 */
[----:B------:R-:W-:Y:S01]  /*4440*/  FFMA.FTZ R174, R152, -R203, R199 ;  /* 0x800000cb98ae7223 */ /* 0x000fe200000100c7 */
[----:B------:R-:W-:Y:S01]  /*4450*/  IADD3 R207, R7, R207, RZ ;  /* 0x000000cf07cf7210 */ /* 0x000fe20007ffe0ff */
[----:B------:R-:W-:Y:S01]  /*4460*/  FFMA.FTZ R204, R78, R199, R200 ;  /* 0x000000c74ecc7223 */ /* 0x000fe200000100c8 */
[----:B------:R-:W-:Y:S01]  /*4470*/  HADD2.F32 R200, -RZ, R93.H0_H0 ;  /* 0x2000005dffc87230 */ /* 0x000fe20000004100 */
[----:B------:R-:W-:Y:S01]  /*4480*/  FFMA.FTZ R173, R173, R198, R201 ;  /* 0x000000c6adad7223 */ /* 0x000fe200000100c9 */
[----:B------:R-:W-:Y:S01]  /*4490*/  LEA R4, P0, R6, c[0x0][0x318], 0x2 ;  /* 0x0000c60006047a11 */ /* 0x000fe200078010ff */
[-C--:B------:R-:W-:Y:S01]  /*44a0*/  FMUL.FTZ R199, R73, R157.reuse ;  /* 0x0000009d49c77220 */ /* 0x080fe20000410000 */
[----:B------:R-:W-:Y:S01]  /*44b0*/  HADD2.F32 R201, -RZ, R92.H0_H0 ;  /* 0x2000005cffc97230 */ /* 0x000fe20000004100 */
[----:B------:R-:W-:Y:S01]  /*44c0*/  FMUL.FTZ R203, R74, R157 ;  /* 0x0000009d4acb7220 */ /* 0x000fe20000410000 */
[----:B------:R-:W-:Y:S01]  /*44d0*/  LEA.HI.X R5, R6, c[0x0][0x31c], R207, 0x2, P0 ;  /* 0x0000c70006057a11 */ /* 0x000fe200000f14cf */
[----:B------:R-:W-:Y:S01]  /*44e0*/  FFMA.FTZ R199, R16, R173, R199 ;  /* 0x000000ad10c77223 */ /* 0x000fe200000100c7 */
[----:B------:R-:W-:Y:S01]  /*44f0*/  IADD3 R16, P2, R117, R6, RZ ;  /* 0x0000000675107210 */ /* 0x000fe20007f5e0ff */
[----:B------:R-:W-:-:S02]  /*4500*/  FMUL.FTZ R6, R63, R200 ;  /* 0x000000c83f067220 */ /* 0x000fc40000410000 */
[----:B------:R-:W-:Y:S02]  /*4510*/  FFMA.FTZ R203, R172, R199, R203 ;  /* 0x000000c7accb7223 */ /* 0x000fe400000100cb */
[----:B------:R-:W-:Y:S02]  /*4520*/  FMUL.FTZ R7, R75, R157 ;  /* 0x0000009d4b077220 */ /* 0x000fe40000410000 */
[----:B------:R-:W-:Y:S02]  /*4530*/  FFMA.FTZ R172, R151, -R6, R202 ;  /* 0x8000000697ac7223 */ /* 0x000fe400000100ca */
[----:B------:R-:W-:Y:S01]  /*4540*/  FFMA.FTZ R6, R77, R202, R204 ;  /* 0x000000ca4d067223 */ /* 0x000fe200000100cc */
[----:B------:R-:W-:Y:S01]  /*4550*/  HADD2.F32 R202, -RZ, R91.H0_H0 ;  /* 0x2000005bffca7230 */ /* 0x000fe20000004100 */
[----:B------:R-:W-:Y:S02]  /*4560*/  FMUL.FTZ R204, R58, R201 ;  /* 0x000000c93acc7220 */ /* 0x000fe40000410000 */
[----:B------:R-:W-:-:S02]  /*4570*/  FFMA.FTZ R160, R160, R203, R7 ;  /* 0x000000cba0a07223 */ /* 0x000fc40000010007 */
[----:B------:R-:W-:Y:S02]  /*4580*/  FMUL.FTZ R7, R76, R157 ;  /* 0x0000009d4c077220 */ /* 0x000fe40000410000 */
[----:B------:R-:W-:Y:S02]  /*4590*/  FFMA.FTZ R204, R150, -R204, R179 ;  /* 0x800000cc96cc7223 */ /* 0x000fe400000100b3 */
[----:B------:R-:W-:Y:S01]  /*45a0*/  FFMA.FTZ R6, R76, R179, R6 ;  /* 0x000000b34c067223 */ /* 0x000fe20000010006 */
[----:B------:R-:W-:Y:S01]  /*45b0*/  HADD2.F32 R179, -RZ, R90.H0_H0 ;  /* 0x2000005affb37230 */ /* 0x000fe20000004100 */
[----:B------:R-:W-:Y:S02]  /*45c0*/  FMUL.FTZ R205, R61, R202 ;  /* 0x000000ca3dcd7220 */ /* 0x000fe40000410000 */
[----:B------:R-:W-:Y:S02]  /*45d0*/  FFMA.FTZ R161, R161, R160, R7 ;  /* 0x000000a0a1a17223 */ /* 0x000fe40000010007 */
[----:B------:R-:W-:-:S02]  /*45e0*/  FFMA.FTZ R205, R149, -R205, R180 ;  /* 0x800000cd95cd7223 */ /* 0x000fc400000100b4 */
[----:B------:R-:W-:Y:S01]  /*45f0*/  FFMA.FTZ R6, R75, R180, R6 ;  /* 0x000000b44b067223 */ /* 0x000fe20000010006 */
[----:B------:R-:W-:Y:S01]  /*4600*/  HADD2.F32 R180, -RZ, R89.H0_H0 ;  /* 0x20000059ffb47230 */ /* 0x000fe20000004100 */
[----:B------:R-:W-:Y:S02]  /*4610*/  FMUL.FTZ R208, R56, R179 ;  /* 0x000000b338d07220 */ /* 0x000fe40000410000 */
[----:B------:R-:W-:Y:S02]  /*4620*/  FFMA.FTZ R206, R166, R161, R206 ;  /* 0x000000a1a6ce7223 */ /* 0x000fe400000100ce */
[----:B------:R-:W-:Y:S02]  /*4630*/  FMUL.FTZ R7, R78, R157 ;  /* 0x0000009d4e077220 */ /* 0x000fe40000410000 */
[----:B------:R-:W-:Y:S02]  /*4640*/  FFMA.FTZ R166, R148, -R208, R177 ;  /* 0x800000d094a67223 */ /* 0x000fe400000100b1 */
[----:B------:R-:W-:Y:S01]  /*4650*/  FFMA.FTZ R6, R74, R177, R6 ;  /* 0x000000b14a067223 */ /* 0x000fe20000010006 */
[----:B------:R-:W-:Y:S01]  /*4660*/  HADD2.F32 R177, -RZ, R88.H0_H0 ;  /* 0x20000058ffb17230 */ /* 0x000fe20000004100 */
        /* <DEDUP_REMOVED lines=14> */
[----:B------:R-:W-:-:S02]  /*4750*/  FMUL.FTZ R7, R81, R157 ;  /* 0x0000009d51077220 */ /* 0x000fc40000410000 */
[----:B------:R-:W-:Y:S02]  /*4760*/  FFMA.FTZ R210, R145, -R210, R184 ;  /* 0x800000d291d27223 */ /* 0x000fe400000100b8 */
[----:B------:R-:W-:Y:S02]  /*4770*/  FFMA.FTZ R6, R71, R184, R6 ;  /* 0x000000b847067223 */ /* 0x000fe40000010006 */
[----:B------:R-:W-:Y:S02]  /*4780*/  FMUL.FTZ R184, R52, R181 ;  /* 0x000000b534b87220 */ /* 0x000fe40000410000 */
[----:B------:R-:W-:Y:S02]  /*4790*/  FFMA.FTZ R170, R170, R169, R7 ;  /* 0x000000a9aaaa7223 */ /* 0x000fe40000010007 */
[----:B------:R-:W-:Y:S01]  /*47a0*/  FMUL.FTZ R7, R82, R157 ;  /* 0x0000009d52077220 */ /* 0x000fe20000410000 */
[----:B------:R-:W-:Y:S01]  /*47b0*/  P2R R157, PR, RZ, 0x2 ;  /* 0x00000002ff9d7803 */ /* 0x000fe20000000000 */
[----:B------:R-:W-:Y:S01]  /*47c0*/  FFMA.FTZ R184, R144, -R184, R185 ;  /* 0x800000b890b87223 */ /* 0x000fe200000100b9 */
[----:B------:R-:W-:Y:S01]  /*47d0*/  SHF.L.U32 R157, R122, 0x4, RZ ;  /* 0x000000047a9d7819 */ /* 0x000fe200000006ff */
[----:B------:R-:W-:Y:S01]  /*47e0*/  FFMA.FTZ R216, R70, R185, R6 ;  /* 0x000000b946d87223 */ /* 0x000fe20000010006 */
[----:B------:R-:W-:Y:S01]  /*47f0*/  LEA R6, P0, R211, R4, 0x2 ;  /* 0x00000004d3067211 */ /* 0x000fe200078010ff */
[----:B------:R-:W-:Y:S01]  /*4800*/  FFMA.FTZ R185, R171, R170, R7 ;  /* 0x000000aaabb97223 */ /* 0x000fe20000010007 */
[----:B------:R-:W-:Y:S01]  /*4810*/  SHF.R.S32.HI R7, RZ, 0x1f, R211 ;  /* 0x0000001fff077819 */ /* 0x000fe200000114d3 */
[----:B------:R-:W-:-:S02]  /*4820*/  FMUL.FTZ R217, R55, R196 ;  /* 0x000000c437d97220 */ /* 0x000fc40000410000 */
[-C--:B------:R-:W-:Y:S01]  /*4830*/  FFMA.FTZ R159, R159, R185.reuse, R212 ;  /* 0x000000b99f9f7223 */ /* 0x080fe200000100d4 */
[----:B------:R-:W-:Y:S01]  /*4840*/  HADD2.F32 R212, -RZ, R85.H0_H0 ;  /* 0x20000055ffd47230 */ /* 0x000fe20000004100 */
[----:B------:R-:W-:Y:S01]  /*4850*/  FMUL.FTZ R221, R64, R185 ;  /* 0x000000b940dd7220 */ /* 0x000fe20000410000 */
[----:B------:R-:W-:Y:S01]  /*4860*/  LEA.HI.X R7, R211, R5, R7, 0x2, P0 ;  /* 0x00000005d3077211 */ /* 0x000fe200000f1407 */
[-C--:B------:R-:W-:Y:S02]  /*4870*/  FFMA.FTZ R171, R17, R159.reuse, R158 ;  /* 0x0000009f11ab7223 */ /* 0x080fe4000001009e */
[----:B------:R-:W-:Y:S02]  /*4880*/  FMUL.FTZ R219, R69, R159 ;  /* 0x0000009f45db7220 */ /* 0x000fe40000410000 */
[----:B------:R-:W-:Y:S02]  /*4890*/  FMUL.FTZ R218, R66, R171 ;  /* 0x000000ab42da7220 */ /* 0x000fe40000410000 */
[----:B------:R-:W-:-:S02]  /*48a0*/  FMUL.FTZ R214, R55, R212 ;  /* 0x000000d437d67220 */ /* 0x000fc40000410000 */
[----:B------:R-:W-:Y:S02]  /*48b0*/  FFMA.FTZ R220, R189, R218, RZ ;  /* 0x000000dabddc7223 */ /* 0x000fe400000100ff */
[----:B------:R-:W-:Y:S02]  /*48c0*/  FMUL.FTZ R223, R67, R170 ;  /* 0x000000aa43df7220 */ /* 0x000fe40000410000 */
[----:B------:R-:W-:Y:S02]  /*48d0*/  FFMA.FTZ R222, R191, R219, R220 ;  /* 0x000000dbbfde7223 */ /* 0x000fe400000100dc */
[----:B------:R-:W-:Y:S02]  /*48e0*/  FFMA.FTZ R214, R143, -R214, R178 ;  /* 0x800000d68fd67223 */ /* 0x000fe400000100b2 */
[----:B-1----:R-:W-:Y:S02]  /*48f0*/  FFMA.FTZ R15, R190, R221, R222 ;  /* 0x000000ddbe0f7223 */ /* 0x002fe400000100de */
[----:B------:R-:W-:Y:S01]  /*4900*/  FMUL.FTZ R17, R68, R178 ;  /* 0x000000b244117220 */ /* 0x000fe20000410000 */
[----:B------:R-:W-:Y:S01]  /*4910*/  LEA.HI.SX32 R178, R157, R157, 0x1b ;  /* 0x0000009d9db27211 */ /* 0x000fe200078fdaff */
[----:B------:R-:W-:-:S02]  /*4920*/  FMUL.FTZ R225, R212, R217 ;  /* 0x000000d9d4e17220 */ /* 0x000fc40000410000 */
[----:B------:R-:W-:Y:S02]  /*4930*/  FMUL.FTZ R14, R62, R169 ;  /* 0x000000a93e0e7220 */ /* 0x000fe40000410000 */
[----:B------:R-:W-:Y:S01]  /*4940*/  FFMA.FTZ R15, R192, R223, R15 ;  /* 0x000000dfc00f7223 */ /* 0x000fe2000001000f */
[----:B------:R0:W-:Y:S01]  /*4950*/  STS [R178.X4+0x88c], R225 ;  /* 0x00088ce1b2007388 */ /* 0x0001e20000004800 */
[----:B------:R-:W-:Y:S02]  /*4960*/  FADD.FTZ R158, R216, R17 ;  /* 0x00000011d89e7221 */ /* 0x000fe40000010000 */
[----:B------:R-:W-:Y:S02]  /*4970*/  FMUL.FTZ R216, R52, R197 ;  /* 0x000000c534d87220 */ /* 0x000fe40000410000 */
[----:B------:R-:W-:Y:S02]  /*4980*/  FFMA.FTZ R222, R176, R14, R15 ;  /* 0x0000000eb0de7223 */ /* 0x000fe4000001000f */
[----:B------:R-:W-:-:S02]  /*4990*/  FMUL.FTZ R227, R181, R216 ;  /* 0x000000d8b5e37220 */ /* 0x000fc40000410000 */
[----:B------:R-:W-:Y:S02]  /*49a0*/  FMUL.FTZ R224, R60, R167 ;  /* 0x000000a73ce07220 */ /* 0x000fe40000410000 */
[----:B0-----:R-:W-:Y:S01]  /*49b0*/  FMUL.FTZ R225, R65, R168 ;  /* 0x000000a841e17220 */ /* 0x001fe20000410000 */
[----:B------:R0:W-:Y:S01]  /*49c0*/  STS [R178.X4+0x888], R227 ;  /* 0x000888e3b2007388 */ /* 0x0001e20000004800 */
[----:B------:R-:W-:Y:S02]  /*49d0*/  FMUL.FTZ R235, R61, R160 ;  /* 0x000000a03deb7220 */ /* 0x000fe40000410000 */
[----:B------:R-:W-:Y:S02]  /*49e0*/  FFMA.FTZ R15, R175, R225, R222 ;  /* 0x000000e1af0f7223 */ /* 0x000fe400000100de */
[----:B------:R-:W-:Y:S02]  /*49f0*/  FMUL.FTZ R222, R58, R161 ;  /* 0x000000a13ade7220 */ /* 0x000fe40000410000 */
[----:B------:R-:W-:-:S02]  /*4a00*/  FFMA.FTZ R15, R174, R224, R15 ;  /* 0x000000e0ae0f7223 */ /* 0x000fc4000001000f */
[----:B------:R-:W-:Y:S02]  /*4a10*/  FMUL.FTZ R237, R202, R235 ;  /* 0x000000ebcaed7220 */ /* 0x000fe40000410000 */
[----:B0-----:R-:W-:Y:S02]  /*4a20*/  FMUL.FTZ R227, R63, R206 ;  /* 0x000000ce3fe37220 */ /* 0x001fe40000410000 */
[----:B------:R-:W-:Y:S01]  /*4a30*/  FMUL.FTZ R228, R56, R203 ;  /* 0x000000cb38e47220 */ /* 0x000fe20000410000 */
[----:B------:R-:W-:Y:S01]  /*4a40*/  STS [R178.X4+0x874], R237 ;  /* 0x000874edb2007388 */ /* 0x000fe20000004800 */
[----:B------:R-:W-:Y:S02]  /*4a50*/  FFMA.FTZ R15, R172, R227, R15 ;  /* 0x000000e3ac0f7223 */ /* 0x000fe4000001000f */
[----:B------:R-:W-:Y:S02]  /*4a60*/  FMUL.FTZ R17, R57, R198 ;  /* 0x000000c639117220 */ /* 0x000fe40000410000 */
[----:B------:R-:W-:-:S02]  /*4a70*/  FFMA.FTZ R226, R204, R222, R15 ;  /* 0x000000decce27223 */ /* 0x000fc4000001000f */
[----:B------:R-:W-:Y:S02]  /*4a80*/  FMUL.FTZ R15, R194, R225 ;  /* 0x000000e1c20f7220 */ /* 0x000fe40000410000 */
[----:B------:R-:W-:Y:S02]  /*4a90*/  FMUL.FTZ R225, R186, R223 ;  /* 0x000000dfbae17220 */ /* 0x000fe40000410000 */
[----:B------:R-:W-:Y:S01]  /*4aa0*/  FFMA.FTZ R235, R205, R235, R226 ;  /* 0x000000ebcdeb7223 */ /* 0x000fe200000100e2 */
[----:B------:R0:W-:Y:S01]  /*4ab0*/  STS [R178.X4+0x864], R15 ;  /* 0x0008640fb2007388 */ /* 0x0001e20000004800 */
[----:B------:R-:W-:Y:S02]  /*4ac0*/  FMUL.FTZ R223, R187, R221 ;  /* 0x000000ddbbdf7220 */ /* 0x000fe40000410000 */
[----:B------:R-:W-:Y:S01]  /*4ad0*/  FMUL.FTZ R220, R54, R173 ;  /* 0x000000ad36dc7220 */ /* 0x000fe20000410000 */
[----:B------:R-:W-:Y:S01]  /*4ae0*/  STS [R178.X4+0x85c], R225 ;  /* 0x00085ce1b2007388 */ /* 0x000fe20000004800 */
[----:B------:R-:W-:Y:S01]  /*4af0*/  FMUL.FTZ R221, R188, R219 ;  /* 0x000000dbbcdd7220 */ /* 0x000fe20000410000 */
[----:B------:R-:W-:Y:S01]  /*4b00*/  IADD3 R219, -R117, c[0x0][0x168], -R122 ;  /* 0x00005a0075db7a10 */ /* 0x000fe20007ffe97a */
[----:B------:R-:W-:Y:S01]  /*4b10*/  FMUL.FTZ R241, R59, R199 ;  /* 0x000000c73bf17220 */ /* 0x000fe20000410000 */
[----:B------:R-:W-:Y:S01]  /*4b20*/  STS [R178.X4+0x858], R223 ;  /* 0x000858dfb2007388 */ /* 0x000fe20000004800 */
[----:B------:R-:W-:Y:S01]  /*4b30*/  FFMA.FTZ R235, R166, R228, R235 ;  /* 0x000000e4a6eb7223 */ /* 0x000fe200000100eb */
[----:B------:R-:W-:Y:S01]  /*4b40*/  ISETP.GE.AND P0, PT, R219, 0x1, PT ;  /* 0x00000001db00780c */ /* 0x000fe20003f06270 */
[----:B------:R-:W-:Y:S01]  /*4b50*/  FMUL.FTZ R231, R182, R17 ;  /* 0x00000011b6e77220 */ /* 0x000fe20000410000 */
[----:B------:R-:W-:Y:S01]  /*4b60*/  STS [R178.X4+0x854], R221 ;  /* 0x000854ddb2007388 */ /* 0x000fe20000004800 */
[----:B------:R-:W-:Y:S01]  /*4b70*/  FMUL.FTZ R229, R177, R220 ;  /* 0x000000dcb1e57220 */ /* 0x000fe20000410000 */
[----:B------:R-:W-:Y:S01]  /*4b80*/  ISETP.GE.AND P1, PT, R219, 0x41, PT ;  /* 0x00000041db00780c */ /* 0x000fe20003f26270 */
[-C--:B------:R-:W-:Y:S01]  /*4b90*/  FFMA.FTZ R235, R208, R241.reuse, R235 ;  /* 0x000000f1d0eb7223 */ /* 0x080fe200000100eb */
[----:B------:R1:W-:Y:S01]  /*4ba0*/  STS [R178.X4+0x884], R231 ;  /* 0x000884e7b2007388 */ /* 0x0003e20000004800 */
[----:B------:R-:W-:-:S02]  /*4bb0*/  FMUL.FTZ R243, R180, R241 ;  /* 0x000000f1b4f37220 */ /* 0x000fc40000410000 */
[----:B------:R-:W-:Y:S01]  /*4bc0*/  FMUL.FTZ R239, R179, R228 ;  /* 0x000000e4b3ef7220 */ /* 0x000fe20000410000 */
[----:B------:R2:W-:Y:S01]  /*4bd0*/  STS [R178.X4+0x880], R229 ;  /* 0x000880e5b2007388 */ /* 0x0005e20000004800 */
[----:B------:R-:W-:Y:S02]  /*4be0*/  FMUL.FTZ R233, R201, R222 ;  /* 0x000000dec9e97220 */ /* 0x000fe40000410000 */
[----:B------:R-:W-:Y:S01]  /*4bf0*/  FFMA.FTZ R235, R209, R220, R235 ;  /* 0x000000dcd1eb7223 */ /* 0x000fe200000100eb */
[----:B------:R-:W-:Y:S01]  /*4c00*/  STS [R178.X4+0x87c], R243 ;  /* 0x00087cf3b2007388 */ /* 0x000fe20000004800 */
[----:B0-----:R-:W-:Y:S02]  /*4c10*/  FMUL.FTZ R15, R183, R218 ;  /* 0x000000dab70f7220 */ /* 0x001fe40000410000 */
[----:B-1----:R-:W-:Y:S01]  /*4c20*/  FMUL.FTZ R231, R200, R227 ;  /* 0x000000e3c8e77220 */ /* 0x002fe20000410000 */
[----:B------:R-:W-:Y:S01]  /*4c30*/  STS [R178.X4+0x878], R239 ;  /* 0x000878efb2007388 */ /* 0x000fe20000004800 */
[----:B------:R-:W-:-:S02]  /*4c40*/  FMUL.FTZ R227, R193, R14 ;  /* 0x0000000ec1e37220 */ /* 0x000fc40000410000 */
[----:B--2---:R-:W-:Y:S01]  /*4c50*/  FMUL.FTZ R229, R195, R224 ;  /* 0x000000e0c3e57220 */ /* 0x004fe20000410000 */
[----:B------:R-:W-:Y:S01]  /*4c60*/  STS [R178.X4+0x870], R233 ;  /* 0x000870e9b2007388 */ /* 0x000fe20000004800 */
[----:B------:R-:W-:Y:S01]  /*4c70*/  FFMA.FTZ R235, R210, R17, R235 ;  /* 0x00000011d2eb7223 */ /* 0x000fe200000100eb */
[----:B------:R-:W-:Y:S01]  /*4c80*/  LEA.HI.X.SX32 R17, R117, R207, 0x1, P2 ;  /* 0x000000cf75117211 */ /* 0x000fe200010f0eff */
[----:B------:R-:W-:Y:S01]  /*4c90*/  IMAD.WIDE.U32 R6, R215, c[0x0][0x2b0], R6 ;  /* 0x0000ac00d7067a25 */ /* 0x000fe200078e0006 */
[----:B------:R0:W-:Y:S03]  /*4ca0*/  STS [R178.X4+0x868], R229 ;  /* 0x000868e5b2007388 */ /* 0x0001e60000004800 */
[----:B------:R-:W-:Y:S01]  /*4cb0*/  FFMA.FTZ R235, R184, R216, R235 ;  /* 0x000000d8b8eb7223 */ /* 0x000fe200000100eb */
[----:B------:R1:W-:Y:S01]  /*4cc0*/  STS [R178.X4+0x86c], R231 ;  /* 0x00086ce7b2007388 */ /* 0x0003e20000004800 */
[----:B------:R-:W-:-:S02]  /*4cd0*/  IMAD.IADD R7, R213, 0x1, R7 ;  /* 0x00000001d5077824 */ /* 0x000fc400078e0207 */
[----:B------:R-:W-:Y:S01]  /*4ce0*/  FMUL.FTZ R216, R214, R217 ;  /* 0x000000d9d6d87220 */ /* 0x000fe20000410000 */
[----:B------:R1:W-:Y:S01]  /*4cf0*/  STS [R178.X4+0x860], R227 ;  /* 0x000860e3b2007388 */ /* 0x0003e20000004800 */
[----:B0-----:R-:W-:-:S03]  /*4d00*/  IADD3 R229, R122, 0x40, RZ ;  /* 0x000000407ae57810 */ /* 0x001fc60007ffe0ff */
[----:B------:R1:W-:Y:S01]  /*4d10*/  STS [R178.X4+0x850], R15 ;  /* 0x0008500fb2007388 */ /* 0x0003e20000004800 */
[----:B------:R-:W-:-:S03]  /*4d20*/  LEA.HI.SX32 R229, R229, R122, 0x1b ;  /* 0x0000007ae5e57211 */ /* 0x000fc600078fdaff */
[----:B------:R-:W-:Y:S06]  /*4d30*/  BAR.SYNC.DEFER_BLOCKING 0x0 ;  /* 0x0000000000007b1d */ /* 0x000fec0000010000 */
[----:B------:R-:W-:Y:S05]  /*4d40*/  @!P0 BRA `(.L_x_2968) ;  /* 0x0000009000008947 */ /* 0x000fea0003800000 */
[----:B-1----:R-:W-:Y:S01]  /*4d50*/  LEA.HI.SX32 R178, R122, R122, 0x1b ;  /* 0x0000007a7ab27211 */ /* 0x002fe200078fdaff */
[----:B------:R-:W-:Y:S02]  /*4d60*/  IMAD R138, R138, c[0x0][0x2b0], RZ ;  /* 0x0000ac008a8a7a24 */ /* 0x000fe400078e02ff */
[C---:B------:R-:W-:Y:S02]  /*4d70*/  IMAD.WIDE.U32 R16, R21.reuse, c[0x0][0x2b0], R16 ;  /* 0x0000ac0015107a25 */ /* 0x040fe400078e0010 */
[----:B------:R-:W0:Y:S02]  /*4d80*/  LDS R207, [R178.X4+0x850] ;  /* 0x00085000b2cf7984 */ /* 0x000e240000004800 */
[----:B------:R-:W-:Y:S01]  /*4d90*/  IMAD R15, R21, c[0x0][0x2b4], R138 ;  /* 0x0000ad00150f7a24 */ /* 0x000fe200078e028a */
[----:B------:R-:W-:-:S04]  /*4da0*/  LEA R14, P0, R16, c[0x0][0x318], 0x2 ;  /* 0x0000c600100e7a11 */ /* 0x000fc800078010ff */
[----:B------:R-:W-:-:S04]  /*4db0*/  IADD3 R15, R17, R15, RZ ;  /* 0x0000000f110f7210 */ /* 0x000fc80007ffe0ff */
[----:B------:R-:W-:-:S05]  /*4dc0*/  LEA.HI.X R15, R16, c[0x0][0x31c], R15, 0x2, P0 ;  /* 0x0000c700100f7a11 */ /* 0x000fca00000f140f */
[----:B0-----:R0:W-:Y:S02]  /*4dd0*/  RED.E.ADD.F32.FTZ.RN.STRONG.GPU [R14.64], R207 ;  /* 0x000000cf0e00798e */ /* 0x0011e4000c10e784 */
.L_x_2968:
[----:B-1----:R-:W-:Y:S05]  /*4de0*/  BSYNC B0 ;  /* 0x0000000000007941 */ /* 0x002fea0003800000 */
.L_x_2967:
        /* <DEDUP_REMOVED lines=10> */
.L_x_2970:
[----:B------:R-:W-:Y:S05]  /*4e90*/  BSYNC B0 ;  /* 0x0000000000007941 */ /* 0x000fea0003800000 */
.L_x_2969:
        /* <DEDUP_REMOVED lines=14> */
.L_x_2972:
[----:B------:R-:W-:Y:S05]  /*4f80*/  BSYNC B0 ;  /* 0x0000000000007941 */ /* 0x000fea0003800000 */
.L_x_2971:
[----:B------:R-:W2:Y:S01]  /*4f90*/  LDS R17, [R17.X4+0xb50] ;  /* 0x000b500011117984 */ /* 0x000ea20000004800 */
[----:B------:R-:W-:Y:S01]  /*4fa0*/  BSSY B0, `(.L_x_2973) ;  /* 0x0000005000007945 */ /* 0x000fe20003800000 */
[----:B0-----:R-:W-:Y:S02]  /*4fb0*/  IADD3 R15, R122, 0x140, RZ ;  /* 0x000001407a0f7810 */ /* 0x001fe40007ffe0ff */
[----:B------:R-:W-:Y:S01]  /*4fc0*/  LEA.HI.SX32 R5, R5, R122, 0x1b ;  /* 0x0000007a05057211 */ /* 0x000fe200078fdaff */
[----:B------:R-:W-:Y:S05]  /*4fd0*/  @!P0 BRA `(.L_x_2974) ;  /* 0x0000001000008947 */ /* 0x000fea0003800000 */
[----:B--2---:R0:W-:Y:S02]  /*4fe0*/  RED.E.ADD.F32.FTZ.RN.STRONG.GPU [R6.64+-0xd00], R17 ;  /* 0xfff300110600798e */ /* 0x0041e4000c10e784 */
.L_x_2974:
[----:B------:R-:W-:Y:S05]  /*4ff0*/  BSYNC B0 ;  /* 0x0000000000007941 */ /* 0x000fea0003800000 */
.L_x_2973:
[----:B------:R-:W3:Y:S01]  /*5000*/  LDS R5, [R5.X4+0xc50] ;  /* 0x000c500005057984 */ /* 0x000ee20000004800 */
[----:B------:R-:W-:Y:S01]  /*5010*/  BSSY B0, `(.L_x_2975) ;  /* 0x0000005000007945 */ /* 0x000fe20003800000 */
[----:B0-2---:R-:W-:-:S02]  /*5020*/  IADD3 R17, R122, 0x180, RZ ;  /* 0x000001807a117810 */ /* 0x005fc40007ffe0ff */
[----:B------:R-:W-:Y:S01]  /*5030*/  LEA.HI.SX32 R15, R15, R122, 0x1b ;  /* 0x0000007a0f0f7211 */ /* 0x000fe200078fdaff */
[----:B------:R-:W-:Y:S05]  /*5040*/  @!P1 BRA `(.L_x_2976) ;  /* 0x0000001000009947 */ /* 0x000fea0003800000 */
[----:B---3--:R0:W-:Y:S02]  /*5050*/  RED.E.ADD.F32.FTZ.RN.STRONG.GPU [R6.64+-0xc00], R5 ;  /* 0xfff400050600798e */ /* 0x0081e4000c10e784 */
.L_x_2976:
[----:B------:R-:W-:Y:S05]  /*5060*/  BSYNC B0 ;  /* 0x0000000000007941 */ /* 0x000fea0003800000 */
.L_x_2975:
[----:B------:R-:W2:Y:S01]  /*5070*/  LDS R15, [R15.X4+0xd50] ;  /* 0x000d50000f0f7984 */ /* 0x000ea20000004800 */
[----:B------:R-:W-:Y:S01]  /*5080*/  BSSY B0, `(.L_x_2977) ;  /* 0x0000005000007945 */ /* 0x000fe20003800000 */
[----:B0--3--:R-:W-:Y:S02]  /*5090*/  IADD3 R5, R122, 0x1c0, RZ ;  /* 0x000001c07a057810 */ /* 0x009fe40007ffe0ff */
[----:B------:R-:W-:Y:S01]  /*50a0*/  LEA.HI.SX32 R17, R17, R122, 0x1b ;  /* 0x0000007a11117211 */ /* 0x000fe200078fdaff */
[----:B------:R-:W-:Y:S05]  /*50b0*/  @!P2 BRA `(.L_x_2978) ;  /* 0x000000100000a947 */ /* 0x000fea0003800000 */
[----:B--2---:R0:W-:Y:S02]  /*50c0*/  RED.E.ADD.F32.FTZ.RN.STRONG.GPU [R6.64+-0xb00], R15 ;  /* 0xfff5000f0600798e */ /* 0x0041e4000c10e784 */
.L_x_2978:
[----:B------:R-:W-:Y:S05]  /*50d0*/  BSYNC B0 ;  /* 0x0000000000007941 */ /* 0x000fea0003800000 */
.L_x_2977:
[----:B------:R-:W3:Y:S01]  /*50e0*/  LDS R17, [R17.X4+0xe50] ;  /* 0x000e500011117984 */ /* 0x000ee20000004800 */
[----:B------:R-:W-:Y:S01]  /*50f0*/  BSSY B0, `(.L_x_2979) ;  /* 0x0000005000007945 */ /* 0x000fe20003800000 */
[----:B0-2---:R-:W-:Y:S02]  /*5100*/  IADD3 R15, R122, 0x200, RZ ;  /* 0x000002007a0f7810 */ /* 0x005fe40007ffe0ff */
[----:B------:R-:W-:Y:S01]  /*5110*/  LEA.HI.SX32 R5, R5, R122, 0x1b ;  /* 0x0000007a05057211 */ /* 0x000fe200078fdaff */
[----:B------:R-:W-:Y:S05]  /*5120*/  @!P3 BRA `(.L_x_2980) ;  /* 0x000000100000b947 */ /* 0x000fea0003800000 */
[----:B---3--:R0:W-:Y:S02]  /*5130*/  RED.E.ADD.F32.FTZ.RN.STRONG.GPU [R6.64+-0xa00], R17 ;  /* 0xfff600110600798e */ /* 0x0081e4000c10e784 */
.L_x_2980:
[----:B------:R-:W-:Y:S05]  /*5140*/  BSYNC B0 ;  /* 0x0000000000007941 */ /* 0x000fea0003800000 */
.L_x_2979:
[----:B------:R-:W2:Y:S01]  /*5150*/  LDS R5, [R5.X4+0xf50] ;  /* 0x000f500005057984 */ /* 0x000ea20000004800 */
[----:B------:R-:W-:Y:S01]  /*5160*/  BSSY B0, `(.L_x_2981) ;  /* 0x0000004000007945 */ /* 0x000fe20003800000 */
[----:B------:R-:W-:Y:S01]  /*5170*/  LEA.HI.SX32 R4, R15, R122, 0x1b ;  /* 0x0000007a0f047211 */ /* 0x000fe200078fdaff */
[----:B------:R-:W-:Y:S05]  /*5180*/  @!P4 BRA `(.L_x_2982) ;  /* 0x000000100000c947 */ /* 0x000fea0003800000 */
[----:B--2---:R2:W-:Y:S02]  /*5190*/  RED.E.ADD.F32.FTZ.RN.STRONG.GPU [R6.64+-0x900], R5 ;  /* 0xfff700050600798e */ /* 0x0045e4000c10e784 */
.L_x_2982:
[----:B------:R-:W-:Y:S05]  /*51a0*/  BSYNC B0 ;  /* 0x0000000000007941 */ /* 0x000fea0003800000 */
.L_x_2981:
[----:B--2---:R2:W4:Y:S01]  /*51b0*/  LDS R5, [R4.X4+0x1050] ;  /* 0x0010500004057984 */ /* 0x0045220000004800 */
[----:B------:R-:W-:Y:S01]  /*51c0*/  BSSY B0, `(.L_x_2983) ;  /* 0x0000005000007945 */ /* 0x000fe20003800000 */
[----:B------:R-:W-:-:S02]  /*51d0*/  IADD3 R15, R122, 0x240, RZ ;  /* 0x000002407a0f7810 */ /* 0x000fc40007ffe0ff */
[----:B0--3--:R-:W-:Y:S01]  /*51e0*/  IADD3 R17, R122, 0x280, RZ ;  /* 0x000002807a117810 */ /* 0x009fe20007ffe0ff */
[----:B------:R-:W-:Y:S05]  /*51f0*/  @!P5 BRA `(.L_x_2984) ;  /* 0x000000100000d947 */ /* 0x000fea0003800000 */
[----:B----4-:R0:W-:Y:S02]  /*5200*/  RED.E.ADD.F32.FTZ.RN.STRONG.GPU [R6.64+-0x800], R5 ;  /* 0xfff800050600798e */ /* 0x0101e4000c10e784 */
.L_x_2984:
[----:B------:R-:W-:Y:S05]  /*5210*/  BSYNC B0 ;  /* 0x0000000000007941 */ /* 0x000fea0003800000 */
.L_x_2983:
        /* <DEDUP_REMOVED lines=14> */
.L_x_2986:
[----:B------:R-:W-:Y:S05]  /*5300*/  BSYNC B0 ;  /* 0x0000000000007941 */ /* 0x000fea0003800000 */
.L_x_2985:
[----:B------:R-:W3:Y:S01]  /*5310*/  LDS R17, [R17.X4+0x1250] ;  /* 0x0012500011117984 */ /* 0x000ee20000004800 */
[----:B------:R-:W-:Y:S01]  /*5320*/  BSSY B0, `(.L_x_2987) ;  /* 0x0000005000007945 */ /* 0x000fe20003800000 */
[----:B0-----:R-:W-:-:S02]  /*5330*/  IADD3 R15, R122, 0x300, RZ ;  /* 0x000003007a0f7810 */ /* 0x001fc40007ffe0ff */
[----:B------:R-:W-:Y:S01]  /*5340*/  LEA.HI.SX32 R5, R5, R122, 0x1b ;  /* 0x0000007a05057211 */ /* 0x000fe200078fdaff */
[----:B------:R-:W-:Y:S05]  /*5350*/  @!P0 BRA `(.L_x_2988) ;  /* 0x0000001000008947 */ /* 0x000fea0003800000 */
[----:B---3--:R0:W-:Y:S02]  /*5360*/  RED.E.ADD.F32.FTZ.RN.STRONG.GPU [R6.64+-0x600], R17 ;  /* 0xfffa00110600798e */ /* 0x0081e4000c10e784 */
.L_x_2988:
[----:B------:R-:W-:Y:S05]  /*5370*/  BSYNC B0 ;  /* 0x0000000000007941 */ /* 0x000fea0003800000 */
.L_x_2987:
[----:B------:R-:W4:Y:S01]  /*5380*/  LDS R5, [R5.X4+0x1350] ;  /* 0x0013500005057984 */ /* 0x000f220000004800 */
[----:B------:R-:W-:Y:S01]  /*5390*/  BSSY B0, `(.L_x_2989) ;  /* 0x0000005000007945 */ /* 0x000fe20003800000 */
[----:B0--3--:R-:W-:Y:S02]  /*53a0*/  IADD3 R17, R122, 0x340, RZ ;  /* 0x000003407a117810 */ /* 0x009fe40007ffe0ff */
[----:B------:R-:W-:Y:S01]  /*53b0*/  LEA.HI.SX32 R15, R15, R122, 0x1b ;  /* 0x0000007a0f0f7211 */ /* 0x000fe200078fdaff */
[----:B------:R-:W-:Y:S05]  /*53c0*/  @!P1 BRA `(.L_x_2990) ;  /* 0x0000001000009947 */ /* 0x000fea0003800000 */
[----:B----4-:R0:W-:Y:S02]  /*53d0*/  RED.E.ADD.F32.FTZ.RN.STRONG.GPU [R6.64+-0x500], R5 ;  /* 0xfffb00050600798e */ /* 0x0101e4000c10e784 */
.L_x_2990:
[----:B------:R-:W-:Y:S05]  /*53e0*/  BSYNC B0 ;  /* 0x0000000000007941 */ /* 0x000fea0003800000 */
.L_x_2989:
[----:B------:R-:W3:Y:S01]  /*53f0*/  LDS R15, [R15.X4+0x1450] ;  /* 0x001450000f0f7984 */ /* 0x000ee20000004800 */
[----:B------:R-:W-:Y:S01]  /*5400*/  BSSY B0, `(.L_x_2991) ;  /* 0x0000005000007945 */ /* 0x000fe20003800000 */
[----:B0---4-:R-:W-:Y:S02]  /*5410*/  IADD3 R5, R122, 0x380, RZ ;  /* 0x000003807a057810 */ /* 0x011fe40007ffe0ff */
[----:B------:R-:W-:Y:S01]  /*5420*/  LEA.HI.SX32 R17, R17, R122, 0x1b ;  /* 0x0000007a11117211 */ /* 0x000fe200078fdaff */
[----:B------:R-:W-:Y:S05]  /*5430*/  @!P2 BRA `(.L_x_2992) ;  /* 0x000000100000a947 */ /* 0x000fea0003800000 */
[----:B---3--:R0:W-:Y:S02]  /*5440*/  RED.E.ADD.F32.FTZ.RN.STRONG.GPU [R6.64+-0x400], R15 ;  /* 0xfffc000f0600798e */ /* 0x0081e4000c10e784 */
.L_x_2992:
[----:B------:R-:W-:Y:S05]  /*5450*/  BSYNC B0 ;  /* 0x0000000000007941 */ /* 0x000fea0003800000 */
.L_x_2991:
[----:B------:R-:W4:Y:S01]  /*5460*/  LDS R17, [R17.X4+0x1550] ;  /* 0x0015500011117984 */ /* 0x000f220000004800 */
[----:B------:R-:W-:Y:S01]  /*5470*/  BSSY B0, `(.L_x_2993) ;  /* 0x0000005000007945 */ /* 0x000fe20003800000 */
[----:B0--3--:R-:W-:-:S02]  /*5480*/  IADD3 R15, R122, 0x3c0, RZ ;  /* 0x000003c07a0f7810 */ /* 0x009fc40007ffe0ff */
[----:B------:R-:W-:Y:S01]  /*5490*/  LEA.HI.SX32 R5, R5, R122, 0x1b ;  /* 0x0000007a05057211 */ /* 0x000fe200078fdaff */
[----:B------:R-:W-:Y:S05]  /*54a0*/  @!P3 BRA `(.L_x_2994) ;  /* 0x000000100000b947 */ /* 0x000fea0003800000 */
[----:B----4-:R0:W-:Y:S02]  /*54b0*/  RED.E.ADD.F32.FTZ.RN.STRONG.GPU [R6.64+-0x300], R17 ;  /* 0xfffd00110600798e */ /* 0x0101e4000c10e784 */
.L_x_2994:
[----:B------:R-:W-:Y:S05]  /*54c0*/  BSYNC B0 ;  /* 0x0000000000007941 */ /* 0x000fea0003800000 */
.L_x_2993:
[----:B------:R-:W3:Y:S01]  /*54d0*/  LDS R5, [R5.X4+0x1650] ;  /* 0x0016500005057984 */ /* 0x000ee20000004800 */
[----:B------:R-:W-:Y:S01]  /*54e0*/  BSSY B0, `(.L_x_2995) ;  /* 0x0000004000007945 */ /* 0x000fe20003800000 */
[----:B------:R-:W-:Y:S01]  /*54f0*/  LEA.HI.SX32 R15, R15, R122, 0x1b ;  /* 0x0000007a0f0f7211 */ /* 0x000fe200078fdaff */
[----:B------:R-:W-:Y:S05]  /*5500*/  @!P4 BRA `(.L_x_2996) ;  /* 0x000000100000c947 */ /* 0x000fea0003800000 */
[----:B---3--:R3:W-:Y:S02]  /*5510*/  RED.E.ADD.F32.FTZ.RN.STRONG.GPU [R6.64+-0x200], R5 ;  /* 0xfffe00050600798e */ /* 0x0087e4000c10e784 */
.L_x_2996:
[----:B------:R-:W-:Y:S05]  /*5520*/  BSYNC B0 ;  /* 0x0000000000007941 */ /* 0x000fea0003800000 */
.L_x_2995:
[----:B------:R-:W0:Y:S01]  /*5530*/  LDS R15, [R15.X4+0x1750] ;  /* 0x001750000f0f7984 */ /* 0x000e220000004800 */
[----:B------:R-:W-:Y:S01]  /*5540*/  BSSY B0, `(.L_x_2997) ;  /* 0x0000003000007945 */ /* 0x000fe20003800000 */
[----:B------:R-:W-:Y:S05]  /*5550*/  @!P5 BRA `(.L_x_2998) ;  /* 0x000000100000d947 */ /* 0x000fea0003800000 */
[----:B0-----:R0:W-:Y:S02]  /*5560*/  RED.E.ADD.F32.FTZ.RN.STRONG.GPU [R6.64+-0x100], R15 ;  /* 0xffff000f0600798e */ /* 0x0011e4000c10e784 */
.L_x_2998:
[----:B------:R-:W-:Y:S05]  /*5570*/  BSYNC B0 ;  /* 0x0000000000007941 */ /* 0x000fea0003800000 */
.L_x_2997:
[----:B---3--:R-:W3:Y:S01]  /*5580*/  SHFL.DOWN PT, R5, R14, 0x1, 0x1f ;  /* 0x08201f000e057f89 */ /* 0x008ee200000e0000 */
[C---:B------:R-:W-:Y:S01]  /*5590*/  ISETP.GT.AND P0, PT, R120.reuse, 0x1e, PT ;  /* 0x0000001e7800780c */ /* 0x040fe20003f04270 */
[----:B------:R-:W-:Y:S01]  /*55a0*/  FMUL.FTZ R145, R145, R198 ;  /* 0x000000c691917220 */ /* 0x000fe20000410000 */
[----:B------:R-:W-:Y:S01]  /*55b0*/  ISETP.NE.AND P1, PT, R120, RZ, PT ;  /* 0x000000ff7800720c */ /* 0x000fe20003f25270 */
[----:B0-----:R-:W0:Y:S01]  /*55c0*/  SHFL.DOWN PT, R7, R158, 0x1, 0x1f ;  /* 0x08201f009e077f89 */ /* 0x001e2200000e0000 */
[----:B------:R-:W-:Y:S01]  /*55d0*/  FMUL.FTZ R151, R151, R206 ;  /* 0x000000ce97977220 */ /* 0x000fe20000410000 */
[----:B------:R-:W-:Y:S01]  /*55e0*/  ISETP.NE.AND P2, PT, R122, RZ, PT ;  /* 0x000000ff7a00720c */ /* 0x000fe20003f45270 */
[-C--:B--2---:R-:W-:Y:S01]  /*55f0*/  FMUL.FTZ R4, R136, R173.reuse ;  /* 0x000000ad88047220 */ /* 0x084fe20000410000 */
        /* <DEDUP_REMOVED lines=9> */
[----:B---3--:R-:W-:Y:S02]  /*5690*/  @!P0 FADD.FTZ R14, R14, R5 ;  /* 0x000000050e0e8221 */ /* 0x008fe40000010000 */
[----:B------:R-:W-:Y:S02]  /*56a0*/  FMUL.FTZ R5, R136, R196 ;  /* 0x000000c488057220 */ /* 0x000fe40000410000 */
[----:B0-----:R-:W-:Y:S01]  /*56b0*/  @!P0 FADD.FTZ R158, R158, R7 ;  /* 0x000000079e9e8221 */ /* 0x001fe20000010000 */
[----:B------:R-:W-:Y:S01]  /*56c0*/  ISETP.GT.AND P0, PT, R120, 0x1d, PT ;  /* 0x0000001d7800780c */ /* 0x000fe20003f04270 */
[----:B------:R-:W0:Y:S01]  /*56d0*/  SHFL.DOWN PT, R7, R14, 0x2, 0x1f ;  /* 0x08401f000e077f89 */ /* 0x000e2200000e0000 */
[----:B------:R-:W-:Y:S02]  /*56e0*/  FMUL.FTZ R214, R214, R5 ;  /* 0x00000005d6d67220 */ /* 0x000fe40000410000 */
[----:B------:R-:W-:Y:S01]  /*56f0*/  FMUL.FTZ R5, R136, R197 ;  /* 0x000000c588057220 */ /* 0x000fe20000410000 */
[----:B------:R-:W2:Y:S01]  /*5700*/  SHFL.DOWN PT, R15, R158, 0x2, 0x1f ;  /* 0x08401f009e0f7f89 */ /* 0x000ea200000e0000 */
[----:B------:R-:W-:-:S02]  /*5710*/  FMUL.FTZ R154, R154, R169 ;  /* 0x000000a99a9a7220 */ /* 0x000fc40000410000 */
[----:B------:R-:W-:Y:S02]  /*5720*/  FMUL.FTZ R184, R184, R5 ;  /* 0x00000005b8b87220 */ /* 0x000fe40000410000 */
[----:B------:R-:W-:Y:S02]  /*5730*/  FMUL.FTZ R5, R136, R198 ;  /* 0x000000c688057220 */ /* 0x000fe40000410000 */
[----:B------:R-:W-:Y:S02]  /*5740*/  FMUL.FTZ R156, R156, R185 ;  /* 0x000000b99c9c7220 */ /* 0x000fe40000410000 */
[----:B------:R-:W-:Y:S02]  /*5750*/  FMUL.FTZ R5, R210, R5 ;  /* 0x00000005d2057220 */ /* 0x000fe40000410000 */
[----:B------:R-:W-:Y:S02]  /*5760*/  FMUL.FTZ R199, R136, R199 ;  /* 0x000000c788c77220 */ /* 0x000fe40000410000 */
[----:B------:R-:W-:-:S02]  /*5770*/  FFMA.FTZ R182, R182, R145, R5 ;  /* 0x00000091b6b67223 */ /* 0x000fc40000010005 */
[C---:B------:R-:W-:Y:S02]  /*5780*/  FMUL.FTZ R5, R136.reuse, R206 ;  /* 0x000000ce88057220 */ /* 0x040fe40000410000 */
[----:B------:R-:W-:Y:S02]  /*5790*/  FMUL.FTZ R203, R136, R203 ;  /* 0x000000cb88cb7220 */ /* 0x000fe40000410000 */
[----:B------:R-:W-:Y:S02]  /*57a0*/  FMUL.FTZ R5, R172, R5 ;  /* 0x00000005ac057220 */ /* 0x000fe40000410000 */
[----:B0-----:R-:W-:Y:S02]  /*57b0*/  @!P0 FADD.FTZ R14, R14, R7 ;  /* 0x000000070e0e8221 */ /* 0x001fe40000010000 */
[----:B------:R-:W-:Y:S02]  /*57c0*/  FFMA.FTZ R200, R200, R151, R5 ;  /* 0x00000097c8c87223 */ /* 0x000fe40000010005 */
[----:B--2---:R-:W-:Y:S01]  /*57d0*/  @!P0 FADD.FTZ R158, R158, R15 ;  /* 0x0000000f9e9e8221 */ /* 0x004fe20000010000 */
[----:B------:R-:W0:Y:S01]  /*57e0*/  SHFL.DOWN PT, R7, R14, 0x4, 0x1f ;  /* 0x08801f000e077f89 */ /* 0x000e2200000e0000 */
[----:B------:R-:W-:Y:S01]  /*57f0*/  ISETP.GT.AND P0, PT, R120, 0x1b, PT ;  /* 0x0000001b7800780c */ /* 0x000fe20003f04270 */
[----:B------:R-:W-:-:S02]  /*5800*/  FMUL.FTZ R5, R136, R170 ;  /* 0x000000aa88057220 */ /* 0x000fc40000410000 */
[----:B------:R-:W2:Y:S01]  /*5810*/  SHFL.DOWN PT, R15, R158, 0x4, 0x1f ;  /* 0x08801f009e0f7f89 */ /* 0x000ea200000e0000 */
[C---:B------:R-:W-:Y:S02]  /*5820*/  FMUL.FTZ R160, R136.reuse, R160 ;  /* 0x000000a088a07220 */ /* 0x040fe40000410000 */
[C---:B------:R-:W-:Y:S02]  /*5830*/  FMUL.FTZ R161, R136.reuse, R161 ;  /* 0x000000a188a17220 */ /* 0x040fe40000410000 */
[C---:B------:R-:W-:Y:S02]  /*5840*/  FMUL.FTZ R167, R136.reuse, R167 ;  /* 0x000000a788a77220 */ /* 0x040fe40000410000 */
[C---:B------:R-:W-:Y:S02]  /*5850*/  FMUL.FTZ R168, R136.reuse, R168 ;  /* 0x000000a888a87220 */ /* 0x040fe40000410000 */
[C---:B------:R-:W-:Y:S02]  /*5860*/  FMUL.FTZ R169, R136.reuse, R169 ;  /* 0x000000a988a97220 */ /* 0x040fe40000410000 */
[----:B------:R-:W-:-:S02]  /*5870*/  FMUL.FTZ R185, R136, R185 ;  /* 0x000000b988b97220 */ /* 0x000fc40000410000 */
[C---:B------:R-:W-:Y:S02]  /*5880*/  FMUL.FTZ R6, R136.reuse, R159 ;  /* 0x0000009f88067220 */ /* 0x040fe40000410000 */
[----:B------:R-:W-:Y:S02]  /*5890*/  FMUL.FTZ R136, R136, R171 ;  /* 0x000000ab88887220 */ /* 0x000fe40000410000 */
[----:B------:R-:W-:Y:S02]  /*58a0*/  FFMA.FTZ R177, R177, R146, R4 ;  /* 0x00000092b1b17223 */ /* 0x000fe40000010004 */
[----:B------:R-:W-:Y:S02]  /*58b0*/  FMUL.FTZ R192, R192, R5 ;  /* 0x00000005c0c07220 */ /* 0x000fe40000410000 */
[----:B0-----:R-:W-:Y:S02]  /*58c0*/  @!P0 FADD.FTZ R14, R14, R7 ;  /* 0x000000070e0e8221 */ /* 0x001fe40000010000 */
[----:B------:R-:W-:-:S02]  /*58d0*/  FMUL.FTZ R143, R143, R196 ;  /* 0x000000c48f8f7220 */ /* 0x000fc40000410000 */
[----:B--2---:R-:W-:Y:S01]  /*58e0*/  @!P0 FADD.FTZ R158, R158, R15 ;  /* 0x0000000f9e9e8221 */ /* 0x004fe20000010000 */
[----:B------:R-:W0:Y:S01]  /*58f0*/  SHFL.DOWN PT, R7, R14, 0x8, 0x1f ;  /* 0x09001f000e077f89 */ /* 0x000e2200000e0000 */
[----:B------:R-:W-:Y:S01]  /*5900*/  ISETP.GT.AND P0, PT, R120, 0x17, PT ;  /* 0x000000177800780c */ /* 0x000fe20003f04270 */
[----:B------:R-:W-:Y:S02]  /*5910*/  FMUL.FTZ R144, R144, R197 ;  /* 0x000000c590907220 */ /* 0x000fe40000410000 */
[----:B------:R-:W2:Y:S01]  /*5920*/  SHFL.DOWN PT, R15, R158, 0x8, 0x1f ;  /* 0x09001f009e0f7f89 */ /* 0x000ea200000e0000 */
        /* <DEDUP_REMOVED lines=28> */
[----:B------:R-:W-:Y:S02]  /*5af0*/  FMUL.FTZ R7, R140, R159 ;  /* 0x0000009f8c077220 */ /* 0x000fe40000410000 */
[----:B--2---:R-:W-:Y:S01]  /*5b00*/  @!P0 FADD.FTZ R158, R158, R15 ;  /* 0x0000000f9e9e8221 */ /* 0x004fe20000010000 */
[----:B------:R-:W-:Y:S01]  /*5b10*/  MOV R4, R14 ;  /* 0x0000000e00047202 */ /* 0x000fe20000000f00 */
[----:B------:R-:W-:-:S02]  /*5b20*/  FFMA.FTZ R185, R187, R156, R185 ;  /* 0x0000009cbbb97223 */ /* 0x000fc400000100b9 */
[----:B------:R-:W-:Y:S02]  /*5b30*/  IMAD.MOV.U32 R5, RZ, RZ, R158 ;  /* 0x000000ffff057224 */ /* 0x000fe400078e009e */
[----:B------:R-:W-:Y:S02]  /*5b40*/  FFMA.FTZ R6, R188, R7, R6 ;  /* 0x00000007bc067223 */ /* 0x000fe40000010006 */
[----:B------:R-:W-:Y:S01]  /*5b50*/  FFMA.FTZ R183, R183, R142, R136 ;  /* 0x0000008eb7b77223 */ /* 0x000fe20000010088 */
[----:B------:R0:W-:Y:S01]  /*5b60*/  @!P1 STS.64 [R118.X8+0x18d8], R4 ;  /* 0x0018d80476009388 */ /* 0x0001e20000008a00 */
[----:B------:R-:W-:Y:S02]  /*5b70*/  FFMA.FTZ R36, R55, R143, R36 ;  /* 0x0000008f37247223 */ /* 0x000fe40000010024 */
[----:B------:R-:W-:Y:S02]  /*5b80*/  FFMA.FTZ R39, R52, R144, R39 ;  /* 0x0000009034277223 */ /* 0x000fe40000010027 */
        /* <DEDUP_REMOVED lines=26> */
[----:B------:R-:W-:Y:S02]  /*5d30*/  FFMA.FTZ R53, R66, R142, R53 ;  /* 0x0000008e42357223 */ /* 0x000fe40000010035 */
        /* <DEDUP_REMOVED lines=16> */
.L_x_3000:
[----:B0-----:R-:W-:Y:S05]  /*5e40*/  BSYNC B0 ;  /* 0x0000000000007941 */ /* 0x001fea0003800000 */
.L_x_2999:
[----:B------:R-:W-:Y:S02]  /*5e50*/  IADD3 R21, R21, 0x1, RZ ;  /* 0x0000000115157810 */ /* 0x000fe40007ffe0ff */
[----:B------:R-:W-:Y:S02]  /*5e60*/  IADD3 R19, P1, R19, 0x1, RZ ;  /* 0x0000000113137810 */ /* 0x000fe40007f3e0ff */
[----:B------:R-:W-:-:S03]  /*5e70*/  ISETP.GE.AND P0, PT, R21, c[0x0][0x16c], PT ;  /* 0x00005b0015007a0c */ /* 0x000fc60003f06270 */
[----:B------:R-:W-:-:S10]  /*5e80*/  IMAD.X R0, RZ, RZ, R0, P1 ;  /* 0x000000ffff007224 */ /* 0x000fd400008e0600 */
[----:B-1--4-:R-:W-:Y:S01]  /*5e90*/  @P0 CALL.REL.NOINC `(.L_x_2953) ;  /* 0x0000001000000944 */ /* 0x012fe20003c00000 */
[----:B------:R-:W-:Y:S05]  /*5ea0*/  BRA `(.L_x_3001) ;  /* 0xffffc4c000007947 */ /* 0x000fea000383ffff */
.L_x_2953:
        /* <DEDUP_REMOVED lines=91> */
.L_x_3003:
[----:B------:R-:W-:Y:S05]  /*6460*/  BSYNC B0 ;  /* 0x0000000000007941 */ /* 0x000fea0003800000 */
.L_x_3002:
        /* <DEDUP_REMOVED lines=69> */
[C---:B------:R-:W-:Y:S01]  /*68c0*/  IADD3 R41, R54.reuse, 0x7, RZ ;  /* 0x0000000736297810 */ /* 0x040fe20007ffe0ff */
        /* <DEDUP_REMOVED lines=104> */
.L_x_3005:
[----:B------:R-:W-:Y:S05]  /*6f50*/  BSYNC B0 ;  /* 0x0000000000007941 */ /* 0x000fea0003800000 */
.L_x_3004:
        /* <DEDUP_REMOVED lines=52> */
.L_x_2951:
        /* <DEDUP_REMOVED lines=29> */
.L_x_3008:
[----:B------:R-:W-:Y:S05]  /*7470*/  BSYNC B0 ;  /* 0x0000000000007941 */ /* 0x000fea0003800000 */
.L_x_3007:
        /* <DEDUP_REMOVED lines=28> */
.L_x_3010:
[----:B------:R-:W1:Y:S02]  /*7640*/  S2R R15, SR_TID.X ;  /* 0x00000000000f7919 */ /* 0x000e640000002100 */
.L_x_3011:
[----:B------:R-:W-:Y:S05]  /*7650*/  BSYNC B0 ;  /* 0x0000000000007941 */ /* 0x000fea0003800000 */
.L_x_3009:
        /* <DEDUP_REMOVED lines=10> */
.L_x_3012:
        /* <DEDUP_REMOVED lines=26> */
.L_x_2958:
[----:B------:R-:W-:Y:S01]  /*78a0*/  HFMA2.MMA R199, -RZ, RZ, 0, 0 ;  /* 0x00000000ffc77435 */ /* 0x000fe200000001ff */
[----:B------:R-:W-:Y:S01]  /*78b0*/  MOV R197, R6 ;  /* 0x0000000600c57202 */ /* 0x000fe20000000f00 */
[----:B------:R-:W-:Y:S01]  /*78c0*/  IMAD.MOV.U32 R200, RZ, RZ, 0x1 ;  /* 0x00000001ffc87424 */ /* 0x000fe200078e00ff */
[----:B------:R-:W-:Y:S01]  /*78d0*/  MOV R4, 0x7900 ;  /* 0x0000790000047802 */ /* 0x000fe20000000f00 */
[----:B------:R-:W-:-:S02]  /*78e0*/  IMAD.MOV.U32 R202, RZ, RZ, -0x1 ;  /* 0xffffffffffca7424 */ /* 0x000fc400078e00ff */
[----:B-1----:R-:W-:Y:S05]  /*78f0*/  CALL.REL.NOINC `($__internal_122_$__cuda_sm70_shflsync_up) ;  /* 0x00000f0000007944 */ /* 0x002fea0003c00000 */
[----:B-1----:R-:W-:Y:S01]  /*7900*/  MOV R193, R197 ;  /* 0x000000c500c17202 */ /* 0x002fe20000000f00 */
[----:B0-----:R-:W-:Y:S05]  /*7910*/  BRA `(.L_x_3013) ;  /* 0xffffbc9000007947 */ /* 0x001fea000383ffff */
.L_x_2959:
[----:B------:R-:W-:Y:S01]  /*7920*/  HFMA2.MMA R200, -RZ, RZ, 0, 5.9604644775390625e-08 ;  /* 0x00000001ffc87435 */ /* 0x000fe200000001ff */
[----:B------:R-:W-:Y:S01]  /*7930*/  IMAD.MOV.U32 R197, RZ, RZ, R7 ;  /* 0x000000ffffc57224 */ /* 0x000fe200078e0007 */
[----:B------:R-:W-:Y:S01]  /*7940*/  MOV R202, 0xffffffff ;  /* 0xffffffff00ca7802 */ /* 0x000fe20000000f00 */
[----:B------:R-:W-:Y:S01]  /*7950*/  IMAD.MOV.U32 R199, RZ, RZ, RZ ;  /* 0x000000ffffc77224 */ /* 0x000fe200078e00ff */
[----:B------:R-:W-:-:S02]  /*7960*/  MOV R4, 0x7980 ;  /* 0x0000798000047802 */ /* 0x000fc40000000f00 */
[----:B012---:R-:W-:Y:S05]  /*7970*/  CALL.REL.NOINC `($__internal_122_$__cuda_sm70_shflsync_up) ;  /* 0x00000e8000007944 */ /* 0x007fea0003c00000 */
        /* <DEDUP_REMOVED lines=10> */
[----:B------:R-:W-:Y:S05]  /*7a20*/  CALL.REL.NOINC `($__internal_122_$__cuda_sm70_shflsync_up) ;  /* 0x00000dd000007944 */ /* 0x000fea0003c00000 */
[----:B0-----:R-:W-:Y:S01]  /*7a30*/  HFMA2.MMA R199, -RZ, RZ, 0, 0 ;  /* 0x00000000ffc77435 */ /* 0x001fe200000001ff */
[----:B-1----:R-:W-:Y:S01]  /*7a40*/  IMAD.MOV.U32 R6, RZ, RZ, R197 ;  /* 0x000000ffff067224 */ /* 0x002fe200078e00c5 */
[----:B------:R-:W-:Y:S01]  /*7a50*/  MOV R197, R196 ;  /* 0x000000c400c57202 */ /* 0x000fe20000000f00 */
[----:B------:R-:W-:Y:S01]  /*7a60*/  IMAD.MOV.U32 R200, RZ, RZ, 0x2 ;  /* 0x00000002ffc87424 */ /* 0x000fe200078e00ff */
[----:B------:R-:W-:Y:S01]  /*7a70*/  MOV R4, 0x7aa0 ;  /* 0x00007aa000047802 */ /* 0x000fe20000000f00 */
[----:B------:R-:W-:Y:S02]  /*7a80*/  IMAD.MOV.U32 R202, RZ, RZ, -0x1 ;  /* 0xffffffffffca7424 */ /* 0x000fe400078e00ff */
[----:B------:R-:W-:Y:S05]  /*7a90*/  CALL.REL.NOINC `($__internal_122_$__cuda_sm70_shflsync_up) ;  /* 0x00000d6000007944 */ /* 0x000fea0003c00000 */
        /* <DEDUP_REMOVED lines=8> */
[----:B------:R-:W-:Y:S05]  /*7b20*/  CALL.REL.NOINC `($__internal_122_$__cuda_sm70_shflsync_up) ;  /* 0x00000cd000007944 */ /* 0x000fea0003c00000 */
[----:B0-----:R-:W-:Y:S01]  /*7b30*/  HFMA2.MMA R200, -RZ, RZ, 0, 2.384185791015625e-07 ;  /* 0x00000004ffc87435 */ /* 0x001fe200000001ff */
[----:B-1----:R-:W-:Y:S01]  /*7b40*/  MOV R6, R197 ;  /* 0x000000c500067202 */ /* 0x002fe20000000f00 */
[----:B------:R-:W-:Y:S01]  /*7b50*/  IMAD.MOV.U32 R197, RZ, RZ, R196 ;  /* 0x000000ffffc57224 */ /* 0x000fe200078e00c4 */
[----:B------:R-:W-:Y:S01]  /*7b60*/  MOV R202, 0xffffffff ;  /* 0xffffffff00ca7802 */ /* 0x000fe20000000f00 */
[----:B------:R-:W-:Y:S01]  /*7b70*/  IMAD.MOV.U32 R199, RZ, RZ, RZ ;  /* 0x000000ffffc77224 */ /* 0x000fe200078e00ff */
[----:B------:R-:W-:Y:S02]  /*7b80*/  MOV R4, 0x7ba0 ;  /* 0x00007ba000047802 */ /* 0x000fe40000000f00 */
[----:B------:R-:W-:Y:S05]  /*7b90*/  CALL.REL.NOINC `($__internal_122_$__cuda_sm70_shflsync_up) ;  /* 0x00000c6000007944 */ /* 0x000fea0003c00000 */
        /* <DEDUP_REMOVED lines=8> */
[----:B------:R-:W-:Y:S02]  /*7c20*/  MOV R193, R196 ;  /* 0x000000c400c17202 */ /* 0x000fe40000000f00 */
[----:B------:R-:W-:Y:S02]  /*7c30*/  MOV R197, R195 ;  /* 0x000000c300c57202 */ /* 0x000fe40000000f00 */
[----:B------:R-:W-:Y:S05]  /*7c40*/  CALL.REL.NOINC `($__internal_122_$__cuda_sm70_shflsync_up) ;  /* 0x00000bb000007944 */ /* 0x000fea0003c00000 */
[----:B0-----:R-:W-:Y:S01]  /*7c50*/  HFMA2.MMA R200, -RZ, RZ, 0, 4.76837158203125e-07 ;  /* 0x00000008ffc87435 */ /* 0x001fe200000001ff */
[----:B-1----:R-:W-:Y:S01]  /*7c60*/  IMAD.MOV.U32 R6, RZ, RZ, R197 ;  /* 0x000000ffff067224 */ /* 0x002fe200078e00c5 */
[----:B------:R-:W-:Y:S01]  /*7c70*/  MOV R197, R193 ;  /* 0x000000c100c57202 */ /* 0x000fe20000000f00 */
[----:B------:R-:W-:Y:S01]  /*7c80*/  IMAD.MOV.U32 R199, RZ, RZ, RZ ;  /* 0x000000ffffc77224 */ /* 0x000fe200078e00ff */
[----:B------:R-:W-:Y:S02]  /*7c90*/  MOV R202, 0xffffffff ;  /* 0xffffffff00ca7802 */ /* 0x000fe40000000f00 */
[----:B------:R-:W-:-:S02]  /*7ca0*/  MOV R4, 0x7cc0 ;  /* 0x00007cc000047802 */ /* 0x000fc40000000f00 */
[----:B------:R-:W-:Y:S05]  /*7cb0*/  CALL.REL.NOINC `($__internal_122_$__cuda_sm70_shflsync_up) ;  /* 0x00000b4000007944 */ /* 0x000fea0003c00000 */
[----:B------:R-:W-:Y:S01]  /*7cc0*/  ISETP.GE.AND P0, PT, R120, 0x8, PT ;  /* 0x000000087800780c */ /* 0x000fe20003f06270 */
[----:B0-----:R-:W-:Y:S01]  /*7cd0*/  HFMA2.MMA R200, -RZ, RZ, 0, 9.5367431640625e-07 ;  /* 0x00000010ffc87435 */ /* 0x001fe200000001ff */
[----:B------:R-:W-:Y:S01]  /*7ce0*/  IMAD.MOV.U32 R199, RZ, RZ, RZ ;  /* 0x000000ffffc77224 */ /* 0x000fe200078e00ff */
[----:B------:R-:W-:-:S02]  /*7cf0*/  MOV R202, 0xffffffff ;  /* 0xffffffff00ca7802 */ /* 0x000fc40000000f00 */
[----:B------:R-:W-:-:S08]  /*7d00*/  MOV R4, 0x7d50 ;  /* 0x00007d5000047802 */ /* 0x000fd00000000f00 */
[----:B-1----:R-:W-:Y:S02]  /*7d10*/  @P0 FFMA.FTZ R193, R195, R197, R193 ;  /* 0x000000c5c3c10223 */ /* 0x002fe400000100c1 */
[----:B------:R-:W-:-:S05]  /*7d20*/  @P0 FMUL.FTZ R195, R6, R195 ;  /* 0x000000c306c30220 */ /* 0x000fca0000410000 */
[----:B------:R-:W-:Y:S02]  /*7d30*/  MOV R197, R195 ;  /* 0x000000c300c57202 */ /* 0x000fe40000000f00 */
[----:B------:R-:W-:Y:S05]  /*7d40*/  CALL.REL.NOINC `($__internal_122_$__cuda_sm70_shflsync_up) ;  /* 0x00000ab000007944 */ /* 0x000fea0003c00000 */
[----:B0-----:R-:W-:Y:S01]  /*7d50*/  HFMA2.MMA R200, -RZ, RZ, 0, 9.5367431640625e-07 ;  /* 0x00000010ffc87435 */ /* 0x001fe200000001ff */
[----:B-1----:R-:W-:Y:S01]  /*7d60*/  IMAD.MOV.U32 R196, RZ, RZ, R197 ;  /* 0x000000ffffc47224 */ /* 0x002fe200078e00c5 */
[----:B------:R-:W-:Y:S01]  /*7d70*/  MOV R197, R193 ;  /* 0x000000c100c57202 */ /* 0x000fe20000000f00 */
[----:B------:R-:W-:Y:S01]  /*7d80*/  IMAD.MOV.U32 R199, RZ, RZ, RZ ;  /* 0x000000ffffc77224 */ /* 0x000fe200078e00ff */
[----:B------:R-:W-:Y:S02]  /*7d90*/  MOV R202, 0xffffffff ;  /* 0xffffffff00ca7802 */ /* 0x000fe40000000f00 */
[----:B------:R-:W-:Y:S02]  /*7da0*/  MOV R4, 0x7dc0 ;  /* 0x00007dc000047802 */ /* 0x000fe40000000f00 */
[----:B------:R-:W-:Y:S05]  /*7db0*/  CALL.REL.NOINC `($__internal_122_$__cuda_sm70_shflsync_up) ;  /* 0x00000a4000007944 */ /* 0x000fea0003c00000 */
[----:B-1----:R-:W-:Y:S01]  /*7dc0*/  MOV R4, R197 ;  /* 0x000000c500047202 */ /* 0x002fe20000000f00 */
[----:B0-----:R-:W-:Y:S05]  /*7dd0*/  BRA `(.L_x_3014) ;  /* 0xffffb95000007947 */ /* 0x001fea000383ffff */
.L_x_2962:
[----:B0-----:R-:W-:Y:S01]  /*7de0*/  HFMA2.MMA R200, -RZ, RZ, 0, 5.9604644775390625e-08 ;  /* 0x00000001ffc87435 */ /* 0x001fe200000001ff */
[----:B------:R-:W-:Y:S01]  /*7df0*/  IMAD.MOV.U32 R197, RZ, RZ, R195 ;  /* 0x000000ffffc57224 */ /* 0x000fe200078e00c3 */
[----:B------:R-:W-:Y:S01]  /*7e00*/  MOV R199, RZ ;  /* 0x000000ff00c77202 */ /* 0x000fe20000000f00 */
[----:B------:R-:W-:Y:S01]  /*7e10*/  IMAD.MOV.U32 R202, RZ, RZ, -0x1 ;  /* 0xffffffffffca7424 */ /* 0x000fe200078e00ff */
[----:B------:R-:W-:-:S02]  /*7e20*/  MOV R4, 0x7e40 ;  /* 0x00007e4000047802 */ /* 0x000fc40000000f00 */
[----:B-1----:R-:W-:Y:S05]  /*7e30*/  CALL.REL.NOINC `($__internal_122_$__cuda_sm70_shflsync_up) ;  /* 0x000009c000007944 */ /* 0x002fea0003c00000 */
[----:B0-----:R-:W-:Y:S01]  /*7e40*/  HFMA2.MMA R199, -RZ, RZ, 0, 0 ;  /* 0x00000000ffc77435 */ /* 0x001fe200000001ff */
[----:B-1----:R-:W-:Y:S01]  /*7e50*/  MOV R6, R197 ;  /* 0x000000c500067202 */ /* 0x002fe20000000f00 */
[----:B------:R-:W-:Y:S01]  /*7e60*/  IMAD.MOV.U32 R200, RZ, RZ, 0x1 ;  /* 0x00000001ffc87424 */ /* 0x000fe200078e00ff */
[----:B------:R-:W-:-:S02]  /*7e70*/  MOV R197, R198 ;  /* 0x000000c600c57202 */ /* 0x000fc40000000f00 */
[----:B------:R-:W-:Y:S02]  /*7e80*/  MOV R202, 0xffffffff ;  /* 0xffffffff00ca7802 */ /* 0x000fe40000000f00 */
[----:B------:R-:W-:Y:S02]  /*7e90*/  MOV R4, 0x7eb0 ;  /* 0x00007eb000047802 */ /* 0x000fe40000000f00 */
[----:B------:R-:W-:Y:S05]  /*7ea0*/  CALL.REL.NOINC `($__internal_122_$__cuda_sm70_shflsync_up) ;  /* 0x0000095000007944 */ /* 0x000fea0003c00000 */
[----:B------:R-:W-:Y:S01]  /*7eb0*/  HFMA2.MMA R203, -RZ, RZ, 0, 1.847743988037109375e-06 ;  /* 0x0000001fffcb7435 */ /* 0x000fe200000001ff */
[----:B------:R-:W-:Y:S01]  /*7ec0*/  IMAD.MOV.U32 R193, RZ, RZ, R6 ;  /* 0x000000ffffc17224 */ /* 0x000fe200078e0006 */
[----:B-1----:R-:W-:Y:S01]  /*7ed0*/  MOV R196, R197 ;  /* 0x000000c500c47202 */ /* 0x002fe20000000f00 */
[----:B------:R-:W-:Y:S01]  /*7ee0*/  IMAD.MOV.U32 R7, RZ, RZ, RZ ;  /* 0x000000ffff077224 */ /* 0x000fe200078e00ff */
[----:B0-----:R-:W-:Y:S02]  /*7ef0*/  MOV R200, R14 ;  /* 0x0000000e00c87202 */ /* 0x001fe40000000f00 */
[----:B------:R-:W-:Y:S02]  /*7f00*/  MOV R204, 0xffffffff ;  /* 0xffffffff00cc7802 */ /* 0x000fe40000000f00 */
[----:B------:R-:W-:-:S02]  /*7f10*/  MOV R4, 0x7f30 ;  /* 0x00007f3000047802 */ /* 0x000fc40000000f00 */
[----:B------:R-:W-:Y:S05]  /*7f20*/  CALL.REL.NOINC `($__internal_121_$__cuda_sm70_shflsync_idx_p) ;  /* 0x0000089000007944 */ /* 0x000fea0003c00000 */
[----:B-1----:R-:W-:Y:S01]  /*7f30*/  MOV R14, R7 ;  /* 0x00000007000e7202 */ /* 0x002fe20000000f00 */
[----:B------:R-:W-:Y:S01]  /*7f40*/  HFMA2.MMA R7, -RZ, RZ, 0, 0 ;  /* 0x00000000ff077435 */ /* 0x000fe200000001ff */
[----:B0-----:R-:W-:Y:S01]  /*7f50*/  IMAD.MOV.U32 R200, RZ, RZ, R15 ;  /* 0x000000ffffc87224 */ /* 0x001fe200078e000f */
[----:B------:R-:W-:Y:S01]  /*7f60*/  MOV R204, 0xffffffff ;  /* 0xffffffff00cc7802 */ /* 0x000fe20000000f00 */
[----:B------:R-:W-:Y:S01]  /*7f70*/  IMAD.MOV.U32 R203, RZ, RZ, 0x1f ;  /* 0x0000001fffcb7424 */ /* 0x000fe200078e00ff */
[----:B------:R-:W-:-:S02]  /*7f80*/  MOV R4, 0x7fa0 ;  /* 0x00007fa000047802 */ /* 0x000fc40000000f00 */
[----:B------:R-:W-:Y:S05]  /*7f90*/  CALL.REL.NOINC `($__internal_121_$__cuda_sm70_shflsync_idx_p) ;  /* 0x0000082000007944 */ /* 0x000fea0003c00000 */
[----:B-1----:R-:W-:Y:S01]  /*7fa0*/  MOV R5, R7 ;  /* 0x0000000700057202 */ /* 0x002fe20000000f00 */
[----:B0-----:R-:W-:Y:S05]  /*7fb0*/  BRA `(.L_x_3015) ;  /* 0xffffb8e000007947 */ /* 0x001fea000383ffff */
.L_x_2965:
[----:B------:R-:W-:Y:S01]  /*7fc0*/  HFMA2.MMA R191, -RZ, RZ, 0, 5.9604644775390625e-08 ;  /* 0x00000001ffbf7435 */ /* 0x000fe200000001ff */
[----:B------:R-:W-:Y:S01]  /*7fd0*/  IMAD.MOV.U32 R188, RZ, RZ, R6 ;  /* 0x000000ffffbc7224 */ /* 0x000fe200078e0006 */
[----:B------:R-:W-:Y:S01]  /*7fe0*/  MOV R190, 0x1f ;  /* 0x0000001f00be7802 */ /* 0x000fe20000000f00 */
[----:B------:R-:W-:Y:S01]  /*7ff0*/  IMAD.MOV.U32 R203, RZ, RZ, -0x1 ;  /* 0xffffffffffcb7424 */ /* 0x000fe200078e00ff */
[----:B------:R-:W-:-:S02]  /*8000*/  MOV R4, 0x8020 ;  /* 0x0000802000047802 */ /* 0x000fc40000000f00 */
[----:B-1----:R-:W-:Y:S05]  /*8010*/  CALL.REL.NOINC `($__internal_120_$__cuda_sm70_shflsync_down) ;  /* 0x0000076000007944 */ /* 0x002fea0003c00000 */
[----:B-1----:R-:W-:Y:S01]  /*8020*/  MOV R183, R188 ;  /* 0x000000bc00b77202 */ /* 0x002fe20000000f00 */
[----:B0-----:R-:W-:Y:S05]  /*8030*/  BRA `(.L_x_3016) ;  /* 0xffffbe3000007947 */ /* 0x001fea000383ffff */
.L_x_2966:
[----:B------:R-:W-:Y:S01]  /*8040*/  HFMA2.MMA R190, -RZ, RZ, 0, 1.847743988037109375e-06 ;  /* 0x0000001fffbe7435 */ /* 0x000fe200000001ff */
[----:B------:R-:W-:Y:S01]  /*8050*/  MOV R188, R7 ;  /* 0x0000000700bc7202 */ /* 0x000fe20000000f00 */
[----:B------:R-:W-:Y:S01]  /*8060*/  IMAD.MOV.U32 R191, RZ, RZ, 0x1 ;  /* 0x00000001ffbf7424 */ /* 0x000fe200078e00ff */
[----:B------:R-:W-:-:S02]  /*8070*/  MOV R203, 0xffffffff ;  /* 0xffffffff00cb7802 */ /* 0x000fc40000000f00 */
[----:B------:R-:W-:Y:S02]  /*8080*/  MOV R4, 0x80a0 ;  /* 0x000080a000047802 */ /* 0x000fe40000000f00 */
[----:B012---:R-:W-:Y:S05]  /*8090*/  CALL.REL.NOINC `($__internal_120_$__cuda_sm70_shflsync_down) ;  /* 0x000006e000007944 */ /* 0x007fea0003c00000 */
        /* <DEDUP_REMOVED lines=9> */
[----:B------:R-:W-:Y:S05]  /*8130*/  CALL.REL.NOINC `($__internal_120_$__cuda_sm70_shflsync_down) ;  /* 0x0000064000007944 */ /* 0x000fea0003c00000 */
[----:B0-----:R-:W-:Y:S01]  /*8140*/  HFMA2.MMA R190, -RZ, RZ, 0, 1.847743988037109375e-06 ;  /* 0x0000001fffbe7435 */ /* 0x001fe200000001ff */
[----:B-1----:R-:W-:Y:S01]  /*8150*/  MOV R6, R188 ;  /* 0x000000bc00067202 */ /* 0x002fe20000000f00 */
[----:B------:R-:W-:Y:S01]  /*8160*/  IMAD.MOV.U32 R191, RZ, RZ, 0x2 ;  /* 0x00000002ffbf7424 */ /* 0x000fe200078e00ff */
[----:B------:R-:W-:-:S02]  /*8170*/  MOV R188, R7 ;  /* 0x0000000700bc7202 */ /* 0x000fc40000000f00 */
[----:B------:R-:W-:Y:S02]  /*8180*/  MOV R203, 0xffffffff ;  /* 0xffffffff00cb7802 */ /* 0x000fe40000000f00 */
[----:B------:R-:W-:Y:S02]  /*8190*/  MOV R4, 0x81b0 ;  /* 0x000081b000047802 */ /* 0x000fe40000000f00 */
[----:B------:R-:W-:Y:S05]  /*81a0*/  CALL.REL.NOINC `($__internal_120_$__cuda_sm70_shflsync_down) ;  /* 0x000005d000007944 */ /* 0x000fea0003c00000 */
[----:B-1----:R-:W-:Y:S01]  /*81b0*/  @!P3 FFMA.FTZ R7, R183, R188, R7 ;  /* 0x000000bcb707b223 */ /* 0x002fe20000010007 */
[----:B0-----:R-:W-:Y:S01]  /*81c0*/  HFMA2.MMA R190, -RZ, RZ, 0, 1.847743988037109375e-06 ;  /* 0x0000001fffbe7435 */ /* 0x001fe200000001ff */
[----:B------:R-:W-:Y:S01]  /*81d0*/  @!P3 FMUL.FTZ R183, R6, R183 ;  /* 0x000000b706b7b220 */ /* 0x000fe20000410000 */
[----:B------:R-:W-:Y:S01]  /*81e0*/  MOV R203, 0xffffffff ;  /* 0xffffffff00cb7802 */ /* 0x000fe20000000f00 */
[----:B------:R-:W-:Y:S01]  /*81f0*/  IMAD.MOV.U32 R191, RZ, RZ, 0x4 ;  /* 0x00000004ffbf7424 */ /* 0x000fe200078e00ff */
[----:B------:R-:W-:Y:S01]  /*8200*/  MOV R4, 0x8230 ;  /* 0x0000823000047802 */ /* 0x000fe20000000f00 */
[----:B------:R-:W-:Y:S02]  /*8210*/  IMAD.MOV.U32 R188, RZ, RZ, R183 ;  /* 0x000000ffffbc7224 */ /* 0x000fe400078e00b7 */
        /* <DEDUP_REMOVED lines=28> */
[----:B------:R-:W-:Y:S01]  /*83e0*/  MOV R187, R7 ;  /* 0x0000000700bb7202 */ /* 0x000fe20000000f00 */
[----:B------:R-:W-:Y:S01]  /*83f0*/  IMAD.MOV.U32 R203, RZ, RZ, -0x1 ;  /* 0xffffffffffcb7424 */ /* 0x000fe200078e00ff */
[----:B------:R-:W-:-:S04]  /*8400*/  MOV R189, R183 ;  /* 0x000000b700bd7202 */ /* 0x000fc80000000f00 */
[----:B------:R-:W-:Y:S02]  /*8410*/  MOV R188, R189 ;  /* 0x000000bd00bc7202 */ /* 0x000fe40000000f00 */
[----:B------:R-:W-:Y:S05]  /*8420*/  CALL.REL.NOINC `($__internal_120_$__cuda_sm70_shflsync_down) ;  /* 0x0000035000007944 */ /* 0x000fea0003c00000 */
[----:B0-----:R-:W-:Y:S01]  /*8430*/  HFMA2.MMA R191, -RZ, RZ, 0, 9.5367431640625e-07 ;  /* 0x00000010ffbf7435 */ /* 0x001fe200000001ff */
[----:B-1----:R-:W-:Y:S01]  /*8440*/  IMAD.MOV.U32 R6, RZ, RZ, R188 ;  /* 0x000000ffff067224 */ /* 0x002fe200078e00bc */
[----:B------:R-:W-:Y:S01]  /*8450*/  MOV R188, R187 ;  /* 0x000000bb00bc7202 */ /* 0x000fe20000000f00 */
[----:B------:R-:W-:Y:S01]  /*8460*/  IMAD.MOV.U32 R190, RZ, RZ, 0x1f ;  /* 0x0000001fffbe7424 */ /* 0x000fe200078e00ff */
[----:B------:R-:W-:Y:S02]  /*8470*/  MOV R203, 0xffffffff ;  /* 0xffffffff00cb7802 */ /* 0x000fe40000000f00 */
[----:B------:R-:W-:Y:S02]  /*8480*/  MOV R4, 0x84a0 ;  /* 0x000084a000047802 */ /* 0x000fe40000000f00 */
[----:B------:R-:W-:Y:S05]  /*8490*/  CALL.REL.NOINC `($__internal_120_$__cuda_sm70_shflsync_down) ;  /* 0x000002e000007944 */ /* 0x000fea0003c00000 */
[----:B-1----:R-:W-:Y:S01]  /*84a0*/  @!P0 FFMA.FTZ R187, R189, R188, R187 ;  /* 0x000000bcbdbb8223 */ /* 0x002fe200000100bb */
[----:B------:R-:W-:Y:S01]  /*84b0*/  HFMA2.MMA R7, -RZ, RZ, 0, 0 ;  /* 0x00000000ff077435 */ /* 0x000fe200000001ff */
[----:B------:R-:W-:Y:S01]  /*84c0*/  @!P0 FMUL.FTZ R189, R6, R189 ;  /* 0x000000bd06bd8220 */ /* 0x000fe20000410000 */
[----:B------:R-:W-:Y:S01]  /*84d0*/  MOV R204, 0xffffffff ;  /* 0xffffffff00cc7802 */ /* 0x000fe20000000f00 */
[----:B0-----:R-:W-:Y:S01]  /*84e0*/  IMAD.MOV.U32 R203, RZ, RZ, 0x1f ;  /* 0x0000001fffcb7424 */ /* 0x001fe200078e00ff */
[----:B------:R-:W-:-:S02]  /*84f0*/  MOV R4, 0x8520 ;  /* 0x0000852000047802 */ /* 0x000fc40000000f00 */
[----:B------:R-:W-:Y:S02]  /*8500*/  MOV R200, R189 ;  /* 0x000000bd00c87202 */ /* 0x000fe40000000f00 */
[----:B------:R-:W-:Y:S05]  /*8510*/  CALL.REL.NOINC `($__internal_121_$__cuda_sm70_shflsync_idx_p) ;  /* 0x000002a000007944 */ /* 0x000fea0003c00000 */
[----:B-1----:R-:W-:Y:S01]  /*8520*/  IMAD.MOV.U32 R6, RZ, RZ, R7 ;  /* 0x000000ffff067224 */ /* 0x002fe200078e0007 */
[----:B------:R-:W-:Y:S01]  /*8530*/  HFMA2.MMA R7, -RZ, RZ, 0, 0 ;  /* 0x00000000ff077435 */ /* 0x000fe200000001ff */
[----:B0-----:R-:W-:Y:S01]  /*8540*/  MOV R200, R187 ;  /* 0x000000bb00c87202 */ /* 0x001fe20000000f00 */
[----:B------:R-:W-:Y:S01]  /*8550*/  IMAD.MOV.U32 R203, RZ, RZ, 0x1f ;  /* 0x0000001fffcb7424 */ /* 0x000fe200078e00ff */
[----:B------:R-:W-:Y:S02]  /*8560*/  MOV R204, 0xffffffff ;  /* 0xffffffff00cc7802 */ /* 0x000fe40000000f00 */
[----:B------:R-:W-:Y:S02]  /*8570*/  MOV R4, 0x8590 ;  /* 0x0000859000047802 */ /* 0x000fe40000000f00 */
[----:B------:R-:W-:Y:S05]  /*8580*/  CALL.REL.NOINC `($__internal_121_$__cuda_sm70_shflsync_idx_p) ;  /* 0x0000023000007944 */ /* 0x000fea0003c00000 */
[----:B------:R-:W-:Y:S01]  /*8590*/  HFMA2.MMA R191, -RZ, RZ, 0, 5.9604644775390625e-08 ;  /* 0x00000001ffbf7435 */ /* 0x000fe200000001ff */
[----:B------:R-:W-:Y:S01]  /*85a0*/  MOV R183, R6 ;  /* 0x0000000600b77202 */ /* 0x000fe20000000f00 */
[----:B-1----:R-:W-:Y:S01]  /*85b0*/  IMAD.MOV.U32 R186, RZ, RZ, R7 ;  /* 0x000000ffffba7224 */ /* 0x002fe200078e0007 */
[----:B------:R-:W-:Y:S01]  /*85c0*/  MOV R188, R189 ;  /* 0x000000bd00bc7202 */ /* 0x000fe20000000f00 */
[----:B------:R-:W-:Y:S01]  /*85d0*/  IMAD.MOV.U32 R190, RZ, RZ, 0x1f ;  /* 0x0000001fffbe7424 */ /* 0x000fe200078e00ff */
[----:B0-----:R-:W-:-:S02]  /*85e0*/  MOV R203, 0xffffffff ;  /* 0xffffffff00cb7802 */ /* 0x001fc40000000f00 */
[----:B------:R-:W-:Y:S02]  /*85f0*/  MOV R4, 0x8610 ;  /* 0x0000861000047802 */ /* 0x000fe40000000f00 */
[----:B------:R-:W-:Y:S05]  /*8600*/  CALL.REL.NOINC `($__internal_120_$__cuda_sm70_shflsync_down) ;  /* 0x0000017000007944 */ /* 0x000fea0003c00000 */
[----:B0-----:R-:W-:Y:S01]  /*8610*/  HFMA2.MMA R191, -RZ, RZ, 0, 5.9604644775390625e-08 ;  /* 0x00000001ffbf7435 */ /* 0x001fe200000001ff */
[----:B-1----:R-:W-:Y:S01]  /*8620*/  MOV R6, R188 ;  /* 0x000000bc00067202 */ /* 0x002fe20000000f00 */
[----:B------:R-:W-:Y:S01]  /*8630*/  IMAD.MOV.U32 R188, RZ, RZ, R187 ;  /* 0x000000ffffbc7224 */ /* 0x000fe200078e00bb */
[----:B------:R-:W-:Y:S01]  /*8640*/  MOV R190, 0x1f ;  /* 0x0000001f00be7802 */ /* 0x000fe20000000f00 */
[----:B------:R-:W-:Y:S01]  /*8650*/  IMAD.MOV.U32 R203, RZ, RZ, -0x1 ;  /* 0xffffffffffcb7424 */ /* 0x000fe200078e00ff */
[----:B------:R-:W-:Y:S02]  /*8660*/  MOV R4, 0x8680 ;  /* 0x0000868000047802 */ /* 0x000fe40000000f00 */
[----:B------:R-:W-:Y:S05]  /*8670*/  CALL.REL.NOINC `($__internal_120_$__cuda_sm70_shflsync_down) ;  /* 0x0000010000007944 */ /* 0x000fea0003c00000 */
[----:B0-----:R-:W-:Y:S01]  /*8680*/  HFMA2.MMA R203, -RZ, RZ, 0, 1.847743988037109375e-06 ;  /* 0x0000001fffcb7435 */ /* 0x001fe200000001ff */
[----:B------:R-:W-:Y:S01]  /*8690*/  MOV R187, R6 ;  /* 0x0000000600bb7202 */ /* 0x000fe20000000f00 */
[----:B------:R-:W-:Y:S01]  /*86a0*/  IMAD.MOV.U32 R7, RZ, RZ, RZ ;  /* 0x000000ffff077224 */ /* 0x000fe200078e00ff */
[----:B------:R-:W-:Y:S02]  /*86b0*/  MOV R200, R14 ;  /* 0x0000000e00c87202 */ /* 0x000fe40000000f00 */
[----:B------:R-:W-:-:S02]  /*86c0*/  MOV R204, 0xffffffff ;  /* 0xffffffff00cc7802 */ /* 0x000fc40000000f00 */
[----:B------:R-:W-:Y:S02]  /*86d0*/  MOV R4, 0x86f0 ;  /* 0x000086f000047802 */ /* 0x000fe40000000f00 */
[----:B-1----:R-:W-:Y:S05]  /*86e0*/  CALL.REL.NOINC `($__internal_121_$__cuda_sm70_shflsync_idx_p) ;  /* 0x000000d000007944 */ /* 0x002fea0003c00000 */
[----:B-1----:R-:W-:Y:S01]  /*86f0*/  IMAD.MOV.U32 R189, RZ, RZ, R7 ;  /* 0x000000ffffbd7224 */ /* 0x002fe200078e0007 */
[----:B------:R-:W-:Y:S01]  /*8700*/  HFMA2.MMA R7, -RZ, RZ, 0, 0 ;  /* 0x00000000ff077435 */ /* 0x000fe200000001ff */
[----:B0-----:R-:W-:Y:S01]  /*8710*/  MOV R200, R15 ;  /* 0x0000000f00c87202 */ /* 0x001fe20000000f00 */
[----:B------:R-:W-:Y:S01]  /*8720*/  IMAD.MOV.U32 R203, RZ, RZ, 0x1f ;  /* 0x0000001fffcb7424 */ /* 0x000fe200078e00ff */
[----:B------:R-:W-:Y:S02]  /*8730*/  MOV R204, 0xffffffff ;  /* 0xffffffff00cc7802 */ /* 0x000fe40000000f00 */
[----:B------:R-:W-:Y:S02]  /*8740*/  MOV R4, 0x8760 ;  /* 0x0000876000047802 */ /* 0x000fe40000000f00 */
[----:B------:R-:W-:Y:S05]  /*8750*/  CALL.REL.NOINC `($__internal_121_$__cuda_sm70_shflsync_idx_p) ;  /* 0x0000006000007944 */ /* 0x000fea0003c00000 */
[----:B-1----:R-:W-:Y:S01]  /*8760*/  MOV R190, R7 ;  /* 0x0000000700be7202 */ /* 0x002fe20000000f00 */
[----:B0-----:R-:W-:Y:S05]  /*8770*/  BRA `(.L_x_3017) ;  /* 0xffffb89000007947 */ /* 0x001fea000383ffff */
        .weak           $__internal_120_$__cuda_sm70_shflsync_down
        .type           $__internal_120_$__cuda_sm70_shflsync_down,@function
        .size           $__internal_120_$__cuda_sm70_shflsync_down,($__internal_121_$__cuda_sm70_shflsync_idx_p - $__internal_120_$__cuda_sm70_shflsync_down)
$__internal_120_$__cuda_sm70_shflsync_down:
[----:B------:R-:W-:Y:S01]  /*8780*/  IMAD.MOV.U32 R5, RZ, RZ, 0x0 ;  /* 0x00000000ff057424 */ /* 0x000fe200078e00ff */
[----:B------:R-:W-:Y:S04]  /*8790*/  WARPSYNC R203 ;  /* 0x000000cb00007348 */ /* 0x000fe80003800000 */
[----:B------:R0:W1:Y:S01]  /*87a0*/  SHFL.DOWN PT, R188, R188, R191, R190 ;  /* 0x080000bfbcbc7389 */ /* 0x00006200000e00be */
[----:B------:R-:W-:Y:S05]  /*87b0*/  RET.REL.NODEC R4 `(_Z25selective_scan_bwd_kernelI32Selective_Scan_bwd_kernel_traitsILi64ELi16ELb0ELb1ELb0ELb0ELb0EN3c104HalfEfEEv12SSMParamsBwd) ;  /* 0xffff784004007950 */ /* 0x000fea0003c3ffff */
        .weak           $__internal_121_$__cuda_sm70_shflsync_idx_p
        .type           $__internal_121_$__cuda_sm70_shflsync_idx_p,@function
        .size           $__internal_121_$__cuda_sm70_shflsync_idx_p,($__internal_122_$__cuda_sm70_shflsync_up - $__internal_121_$__cuda_sm70_shflsync_idx_p)
$__internal_121_$__cuda_sm70_shflsync_idx_p:
[----:B------:R-:W-:Y:S01]  /*87c0*/  HFMA2.MMA R5, -RZ, RZ, 0, 0 ;  /* 0x00000000ff057435 */ /* 0x000fe200000001ff */
[----:B------:R-:W-:Y:S04]  /*87d0*/  WARPSYNC R204 ;  /* 0x000000cc00007348 */ /* 0x000fe80003800000 */
[----:B------:R0:W1:Y:S01]  /*87e0*/  SHFL.IDX PT, R7, R200, R7, R203 ;  /* 0x00000007c8077389 */ /* 0x00006200000e00cb */
[----:B------:R-:W-:Y:S05]  /*87f0*/  RET.REL.NODEC R4 `(_Z25selective_scan_bwd_kernelI32Selective_Scan_bwd_kernel_traitsILi64ELi16ELb0ELb1ELb0ELb0ELb0EN3c104HalfEfEEv12SSMParamsBwd) ;  /* 0xffff780004007950 */ /* 0x000fea0003c3ffff */
        .weak           $__internal_122_$__cuda_sm70_shflsync_up
        .type           $__internal_122_$__cuda_sm70_shflsync_up,@function
        .size           $__internal_122_$__cuda_sm70_shflsync_up,(.L_x_8934 - $__internal_122_$__cuda_sm70_shflsync_up)
$__internal_122_$__cuda_sm70_shflsync_up:
[----:B------:R-:W-:Y:S01]  /*8800*/  MOV R5, 0x0 ;  /* 0x0000000000057802 */ /* 0x000fe20000000f00 */
[----:B------:R-:W-:Y:S04]  /*8810*/  WARPSYNC R202 ;  /* 0x000000ca00007348 */ /* 0x000fe80003800000 */
[----:B------:R0:W1:Y:S01]  /*8820*/  SHFL.UP PT, R197, R197, R200, R199 ;  /* 0x040000c8c5c57389 */ /* 0x00006200000e00c7 */
[----:B------:R-:W-:Y:S05]  /*8830*/  RET.REL.NODEC R4 `(_Z25selective_scan_bwd_kernelI32Selective_Scan_bwd_kernel_traitsILi64ELi16ELb0ELb1ELb0ELb0ELb0EN3c104HalfEfEEv12SSMParamsBwd) ;  /* 0xffff77c004007950 */ /* 0x000fea0003c3ffff */
.L_x_3018:
        /* <DEDUP_REMOVED lines=12> */
.L_x_8934:


//--------------------- .text._Z25selective_scan_bwd_kernelI32Selective_Scan_bwd_kernel_traitsILi64ELi16ELb0ELb1ELb0ELb0ELb1EN3c104HalfEfEEv12SSMParamsBwd --------------------------
	.section	.text._Z25selective_scan_bwd_kernelI32Selective_Scan_bwd_kernel_traitsILi64ELi16ELb0ELb1ELb0ELb0ELb1EN3c104HalfEfEEv12SSMParamsBwd,"ax",@progbits
	.sectioninfo	@"SHI_REGISTERS=252"
	.align	128
        .global         _Z25selective_scan_bwd_kernelI32Selective_Scan_bwd_kernel_traitsILi64ELi16ELb0ELb1ELb0ELb0ELb1EN3c104HalfEfEEv12SSMParamsBwd
        .type           _Z25selective_scan_bwd_kernelI32Selective_Scan_bwd_kernel_traitsILi64ELi16ELb0ELb1ELb0ELb0ELb1EN3c104HalfEfEEv12SSMParamsBwd,@function
        .size           _Z25selective_scan_bwd_kernelI32Selective_Scan_bwd_kernel_traitsILi64ELi16ELb0ELb1ELb0ELb0ELb1EN3c104HalfEfEEv12SSMParamsBwd,(.L_x_8937 - _Z25selective_scan_bwd_kernelI32Selective_Scan_bwd_kernel_traitsILi64ELi16ELb0ELb1ELb0ELb0ELb1EN3c104HalfEfEEv12SSMParamsBwd)
        .other          _Z25selective_scan_bwd_kernelI32Selective_Scan_bwd_kernel_traitsILi64ELi16ELb0ELb1ELb0ELb0ELb1EN3c104HalfEfEEv12SSMParamsBwd,@"STO_CUDA_ENTRY STV_DEFAULT"
_Z25selective_scan_bwd_kernelI32Selective_Scan_bwd_kernel_traitsILi64ELi16ELb0ELb1ELb0ELb0ELb1EN3c104HalfEfEEv12SSMParamsBwd:
.text._Z25selective_scan_bwd_kernelI32Selective_Scan_bwd_kernel_traitsILi64ELi16ELb0ELb1ELb0ELb0ELb1EN3c104HalfEfEEv12SSMParamsBwd:
        /* <DEDUP_REMOVED lines=127> */
.L_x_3078:
        /* <DEDUP_REMOVED lines=810> */
.L_x_3021:
[----:B------:R-:W-:Y:S05]  /*3a90*/  BSYNC B0 ;  /* 0x0000000000007941 */ /* 0x000fea0003800000 */
.L_x_3020:
        /* <DEDUP_REMOVED lines=191> */
.L_x_3024:
[----:B------:R-:W-:Y:S05]  /*4690*/  BSYNC B0 ;  /* 0x0000000000007941 */ /* 0x000fea0003800000 */
.L_x_3023:
        /* <DEDUP_REMOVED lines=25> */
.L_x_3022:
        /* <DEDUP_REMOVED lines=69> */
.L_x_3073:
[----:B------:R-:W-:Y:S02]  /*4c80*/  SHF.R.S32.HI R136, RZ, 0x1f, R25 ;  /* 0x0000001fff887819 */ /* 0x000fe40000011419 */
[----:B------:R-:W-:Y:S02]  /*4c90*/  IADD3 R169, -R2, c[0x0][0x168], RZ ;  /* 0x00005a0002a97a10 */ /* 0x000fe40007ffe1ff */
[C---:B------:R-:W-:Y:S02]  /*4ca0*/  LOP3.LUT R4, R8.reuse, 0x20, RZ, 0xfc, !PT ;  /* 0x0000002008047812 */ /* 0x040fe400078efcff */
[----:B------:R-:W-:-:S02]  /*4cb0*/  LOP3.LUT R6, R8, 0x40, RZ, 0xfc, !PT ;  /* 0x0000004008067812 */ /* 0x000fc400078efcff */
[-C--:B------:R-:W-:Y:S01]  /*4cc0*/  ISETP.GE.AND P2, PT, R4, R169.reuse, PT ;  /* 0x000000a90400720c */ /* 0x080fe20003f46270 */
[----:B------:R-:W-:Y:S01]  /*4cd0*/  IMAD R4, R136, c[0x0][0x1a0], RZ ;  /* 0x0000680088047a24 */ /* 0x000fe200078e02ff */
[-C--:B------:R-:W-:Y:S01]  /*4ce0*/  ISETP.GE.AND P3, PT, R6, R169.reuse, PT ;  /* 0x000000a90600720c */ /* 0x080fe20003f66270 */
[C---:B------:R-:W-:Y:S01]  /*4cf0*/  IMAD.WIDE.U32 R6, R25.reuse, c[0x0][0x1a0], R8 ;  /* 0x0000680019067a25 */ /* 0x040fe200078e0008 */
[C---:B------:R-:W-:Y:S02]  /*4d00*/  ISETP.GE.AND P1, PT, R8.reuse, R169, PT ;  /* 0x000000a90800720c */ /* 0x040fe40003f26270 */
[C---:B------:R-:W-:Y:S01]  /*4d10*/  LOP3.LUT R18, R8.reuse, 0x60, RZ, 0xfc, !PT ;  /* 0x0000006008127812 */ /* 0x040fe200078efcff */
[----:B------:R-:W-:Y:S01]  /*4d20*/  IMAD R5, R25, c[0x0][0x1a4], R4 ;  /* 0x0000690019057a24 */ /* 0x000fe200078e0204 */
[----:B------:R-:W-:Y:S02]  /*4d30*/  LOP3.LUT R20, R8, 0x80, RZ, 0xfc, !PT ;  /* 0x0000008008147812 */ /* 0x000fe400078efcff */
[----:B------:R-:W-:Y:S01]  /*4d40*/  LEA R4, P0, R6, R129, 0x1 ;  /* 0x0000008106047211 */ /* 0x000fe200078008ff */
[----:B------:R-:W-:Y:S01]  /*4d50*/  IMAD.IADD R5, R7, 0x1, R5 ;  /* 0x0000000107057824 */ /* 0x000fe200078e0205 */
[----:B------:R-:W-:-:S02]  /*4d60*/  ISETP.GE.AND P4, PT, R18, R169, PT ;  /* 0x000000a91200720c */ /* 0x000fc40003f86270 */
[----:B------:R-:W-:Y:S02]  /*4d70*/  LOP3.LUT R138, R8, 0xa0, RZ, 0xfc, !PT ;  /* 0x000000a0088a7812 */ /* 0x000fe400078efcff */
[----:B------:R-:W-:Y:S02]  /*4d80*/  ISETP.GE.AND P5, PT, R20, R169, PT ;  /* 0x000000a91400720c */ /* 0x000fe40003fa6270 */
[----:B------:R-:W-:Y:S02]  /*4d90*/  PRMT R21, RZ, 0x7610, R21 ;  /* 0x00007610ff157816 */ /* 0x000fe40000000015 */
[----:B------:R-:W-:Y:S02]  /*4da0*/  LEA.HI.X R5, R6, R127, R5, 0x1, P0 ;  /* 0x0000007f06057211 */ /* 0x000fe400000f0c05 */
[----:B------:R-:W-:Y:S02]  /*4db0*/  PRMT R20, RZ, 0x7610, R20 ;  /* 0x00007610ff147816 */ /* 0x000fe40000000014 */
[----:B------:R-:W-:Y:S01]  /*4dc0*/  LOP3.LUT R6, R8, 0xc0, RZ, 0xfc, !PT ;  /* 0x000000c008067812 */ /* 0x000fe200078efcff */
[----:B------:R0:W2:Y:S01]  /*4dd0*/  @!P1 LDG.E.U16 R21, [R4.64] ;  /* 0x0000000404159981 */ /* 0x0000a2000c1e1500 */
[----:B------:R-:W-:-:S02]  /*4de0*/  ISETP.GE.AND P0, PT, R138, R169, PT ;  /* 0x000000a98a00720c */ /* 0x000fc40003f06270 */
[----:B------:R-:W-:Y:S01]  /*4df0*/  LOP3.LUT R18, R8, 0xe0, RZ, 0xfc, !PT ;  /* 0x000000e008127812 */ /* 0x000fe200078efcff */
[----:B------:R0:W3:Y:S01]  /*4e00*/  @!P2 LDG.E.U16 R20, [R4.64+0x40] ;  /* 0x000040040414a981 */ /* 0x0000e2000c1e1500 */
[----:B------:R-:W-:Y:S02]  /*4e10*/  PRMT R155, RZ, 0x7610, R155 ;  /* 0x00007610ff9b7816 */ /* 0x000fe4000000009b */
[----:B------:R-:W-:Y:S02]  /*4e20*/  PRMT R140, RZ, 0x7610, R140 ;  /* 0x00007610ff8c7816 */ /* 0x000fe4000000008c */
[-C--:B------:R-:W-:Y:S02]  /*4e30*/  ISETP.GE.AND P1, PT, R6, R169.reuse, PT ;  /* 0x000000a90600720c */ /* 0x080fe40003f26270 */
[----:B------:R-:W-:Y:S01]  /*4e40*/  ISETP.GE.AND P2, PT, R18, R169, PT ;  /* 0x000000a91200720c */ /* 0x000fe20003f46270 */
[----:B------:R0:W4:Y:S01]  /*4e50*/  @!P3 LDG.E.U16 R155, [R4.64+0x80] ;  /* 0x00008004049bb981 */ /* 0x000122000c1e1500 */
[----:B------:R-:W-:-:S02]  /*4e60*/  LOP3.LUT R6, R8, 0x100, RZ, 0xfc, !PT ;  /* 0x0000010008067812 */ /* 0x000fc400078efcff */
[----:B------:R-:W-:Y:S01]  /*4e70*/  LOP3.LUT R18, R8, 0x120, RZ, 0xfc, !PT ;  /* 0x0000012008127812 */ /* 0x000fe200078efcff */
[----:B------:R0:W4:Y:S01]  /*4e80*/  @!P4 LDG.E.U16 R140, [R4.64+0xc0] ;  /* 0x0000c004048cc981 */ /* 0x000122000c1e1500 */
        /* <DEDUP_REMOVED lines=44> */
[----:B------:R-:W-:-:S03]  /*5150*/  PRMT R152, RZ, 0x7610, R152 ;  /* 0x00007610ff987816 */ /* 0x000fc60000000098 */
        /* <DEDUP_REMOVED lines=16> */
[----:B------:R-:W-:Y:S02]  /*5260*/  @P1 IADD3 R4, R141, 0x200, RZ ;  /* 0x000002008d041810 */ /* 0x000fe40007ffe0ff */
[----:B------:R-:W-:-:S04]  /*5270*/  ISETP.GE.AND P0, PT, R162, 0x2, PT ;  /* 0x00000002a200780c */ /* 0x000fc80003f06270 */
[----:B------:R-:W-:Y:S01]  /*5280*/  ISETP.NE.OR P0, PT, R163, RZ, !P0 ;  /* 0x000000ffa300720c */ /* 0x000fe20004705670 */
[----:B-1----:R-:W-:-:S12]  /*5290*/  IMAD.MOV.U32 R19, RZ, RZ, RZ ;  /* 0x000000ffff137224 */ /* 0x002fd800078e00ff */
[----:B------:R-:W-:-:S05]  /*52a0*/  @!P0 IADD3 R18, R162, -0x2, RZ ;  /* 0xfffffffea2128810 */ /* 0x000fca0007ffe0ff */
[----:B------:R-:W-:Y:S01]  /*52b0*/  @!P0 IMAD R5, R18, c[0x0][0x16c], R25 ;  /* 0x00005b0012058a24 */ /* 0x000fe200078e0219 */
[----:B------:R-:W-:Y:S01]  /*52c0*/  MOV R18, 0x3f800000 ;  /* 0x3f80000000127802 */ /* 0x000fe20000000f00 */
[----:B------:R-:W-:Y:S02]  /*52d0*/  HADD2.F32 R191, -RZ, R161.H0_H0 ;  /* 0x200000a1ffbf7230 */ /* 0x000fe40000004100 */
[----:B------:R-:W-:-:S03]  /*52e0*/  HADD2.F32 R197, -RZ, R104.H0_H0 ;  /* 0x20000068ffc57230 */ /* 0x000fc60000004100 */
[----:B------:R-:W-:Y:S01]  /*52f0*/  FMUL.FTZ R191, R88, R191 ;  /* 0x000000bf58bf7220 */ /* 0x000fe20000410000 */
[----:B------:R-:W-:Y:S01]  /*5300*/  HADD2.F32 R220, -RZ, R103.H0_H0 ;  /* 0x20000067ffdc7230 */ /* 0x000fe20000004100 */
[----:B------:R-:W-:Y:S01]  /*5310*/  FMUL.FTZ R197, R86, R197 ;  /* 0x000000c556c57220 */ /* 0x000fe20000410000 */
[----:B------:R-:W-:Y:S02]  /*5320*/  HADD2.F32 R170, -RZ, R99.H0_H0 ;  /* 0x20000063ffaa7230 */ /* 0x000fe40000004100 */
        /* <DEDUP_REMOVED lines=26> */
[----:B0-----:R-:W-:-:S03]  /*54d0*/  FMUL.FTZ R21, R138, 1.4426950216293334961 ;  /* 0x3fb8aa3b8a157820 */ /* 0x001fc60000410000 */
[----:B------:R-:W-:Y:S01]  /*54e0*/  STS.U16 [R116+0x200], R167 ;  /* 0x000200a774007388 */ /* 0x000fe20000000400 */
[----:B------:R-:W-:-:S03]  /*54f0*/  FMUL.FTZ R194, R88, R21 ;  /* 0x0000001558c27220 */ /* 0x000fc60000410000 */
[----:B------:R-:W-:Y:S04]  /*5500*/  STS.U16 [R115+0x240], R146 ;  /* 0x0002409273007388 */ /* 0x000fe80000000400 */
[----:B------:R-:W-:Y:S01]  /*5510*/  STS.U16 [R114+0x280], R169 ;  /* 0x000280a972007388 */ /* 0x000fe20000000400 */
[----:B------:R-:W0:Y:S03]  /*5520*/  MUFU.EX2 R194, R194 ;  /* 0x000000c200c27308 */ /* 0x000e260000000800 */
[----:B------:R-:W-:Y:S04]  /*5530*/  STS.U16 [R113+0x2c0], R148 ;  /* 0x0002c09471007388 */ /* 0x000fe80000000400 */
[----:B------:R-:W-:Y:S04]  /*5540*/  STS.U16 [R112+0x300], R171 ;  /* 0x000300ab70007388 */ /* 0x000fe80000000400 */
[----:B------:R-:W-:Y:S04]  /*5550*/  STS.U16 [R111+0x340], R150 ;  /* 0x000340966f007388 */ /* 0x000fe80000000400 */
[----:B------:R1:W-:Y:S04]  /*5560*/  STS.U16 [R110+0x380], R173 ;  /* 0x000380ad6e007388 */ /* 0x0003e80000000400 */
[----:B------:R-:W-:Y:S01]  /*5570*/  STS.U16 [R109+0x3c0], R152 ;  /* 0x0003c0986d007388 */ /* 0x000fe20000000400 */
[----:B------:R-:W-:-:S06]  /*5580*/  NOP ;  /* 0x0000000000007918 */ /* 0x000fcc0000000000 */
[----:B------:R-:W2:Y:S04]  /*5590*/  LDS.U16 R140, [R106] ;  /* 0x000000006a8c7984 */ /* 0x000ea80000000400 */
[----:B------:R-:W3:Y:S01]  /*55a0*/  LDS.U16 R142, [R106+0x2] ;  /* 0x000002006a8e7984 */ /* 0x000ee20000000400 */
[----:B-1----:R-:W-:-:S03]  /*55b0*/  IMAD.SHL.U32 R173, R4, 0x4, RZ ;  /* 0x0000000404ad7824 */ /* 0x002fc600078e00ff */
[----:B------:R-:W1:Y:S04]  /*55c0*/  LDS.U16 R168, [R106+0x4] ;  /* 0x000004006aa87984 */ /* 0x000e680000000400 */
[----:B------:R-:W4:Y:S04]  /*55d0*/  LDS.U16 R167, [R106+0x6] ;  /* 0x000006006aa77984 */ /* 0x000f280000000400 */
[----:B------:R-:W0:Y:S04]  /*55e0*/  LDS.U16 R160, [R106+0x8] ;  /* 0x000008006aa07984 */ /* 0x000e280000000400 */
[----:B------:R-:W0:Y:S04]  /*55f0*/  LDS.U16 R159, [R106+0xa] ;  /* 0x00000a006a9f7984 */ /* 0x000e280000000400 */
        /* <DEDUP_REMOVED lines=9> */
[----:B------:R-:W4:Y:S04]  /*5690*/  LDS.U16 R144, [R106+0x1e] ;  /* 0x00001e006a907984 */ /* 0x000f280000000400 */
[----:B------:R1:W5:Y:S04]  /*56a0*/  LDG.E R7, [R6.64] ;  /* 0x0000000406077981 */ /* 0x000368000c1e1900 */
[----:B0-----:R0:W-:Y:S01]  /*56b0*/  STS [R173+0x1d10], R194 ;  /* 0x001d10c2ad007388 */ /* 0x0011e20000000800 */
[----:B------:R-:W-:-:S02]  /*56c0*/  FMUL.FTZ R169, R87, R21 ;  /* 0x0000001557a97220 */ /* 0x000fc40000410000 */
[----:B------:R-:W-:Y:S01]  /*56d0*/  @!P0 IMAD.WIDE R4, R5, 0x8, R14 ;  /* 0x0000000805048825 */ /* 0x000fe200078e020e */
[----:B------:R-:W-:Y:S03]  /*56e0*/  BAR.SYNC.DEFER_BLOCKING 0x0 ;  /* 0x0000000000007b1d */ /* 0x000fe60000010000 */
[----:B------:R-:W-:-:S03]  /*56f0*/  FMUL.FTZ R172, R86, R21 ;  /* 0x0000001556ac7220 */ /* 0x000fc60000410000 */
[----:B------:R-:W0:Y:S01]  /*5700*/  MUFU.EX2 R169, R169 ;  /* 0x000000a900a97308 */ /* 0x000e220000000800 */
[-C--:B------:R-:W-:Y:S02]  /*5710*/  FMUL.FTZ R171, R85, R21.reuse ;  /* 0x0000001555ab7220 */ /* 0x080fe40000410000 */
[----:B------:R-:W-:Y:S01]  /*5720*/  FMUL.FTZ R177, R84, R21 ;  /* 0x0000001554b17220 */ /* 0x000fe20000410000 */
[----:B--2---:R-:W-:-:S04]  /*5730*/  HADD2.F32 R140, -RZ, R140.H0_H0 ;  /* 0x2000008cff8c7230 */ /* 0x004fc80000004100 */
[----:B------:R-:W2:Y:S01]  /*5740*/  MUFU.EX2 R172, R172 ;  /* 0x000000ac00ac7308 */ /* 0x000ea20000000800 */
[----:B---3--:R-:W-:Y:S01]  /*5750*/  HADD2.F32 R142, -RZ, R142.H0_H0 ;  /* 0x2000008eff8e7230 */ /* 0x008fe20000004100 */
[----:B------:R-:W-:Y:S01]  /*5760*/  FMUL.FTZ R176, R83, R21 ;  /* 0x0000001553b07220 */ /* 0x000fe20000410000 */
[----:B------:R3:W5:Y:S05]  /*5770*/  @!P0 LDG.E.64 R18, [R4.64] ;  /* 0x0000000404128981 */ /* 0x00076a000c1e1b00 */
[----:B------:R-:W2:Y:S01]  /*5780*/  MUFU.EX2 R171, R171 ;  /* 0x000000ab00ab7308 */ /* 0x000ea20000000800 */
[----:B-1----:R-:W-:Y:S02]  /*5790*/  HADD2.F32 R168, -RZ, R168.H0_H0 ;  /* 0x200000a8ffa87230 */ /* 0x002fe40000004100 */
[----:B---3--:R-:W-:-:S05]  /*57a0*/  HADD2.F32 R4, -RZ, R105.H0_H0 ;  /* 0x20000069ff047230 */ /* 0x008fca0000004100 */
[----:B------:R-:W1:Y:S01]  /*57b0*/  MUFU.EX2 R177, R177 ;  /* 0x000000b100b17308 */ /* 0x000e620000000800 */
[----:B0-----:R-:W-:Y:S01]  /*57c0*/  FMUL.FTZ R173, R87, R4 ;  /* 0x0000000457ad7220 */ /* 0x001fe20000410000 */
[----:B------:R-:W-:Y:S01]  /*57d0*/  HADD2.F32 R6, -RZ, R101.H0_H0 ;  /* 0x20000065ff067230 */ /* 0x000fe20000004100 */
[----:B------:R-:W-:Y:S02]  /*57e0*/  FMUL.FTZ R191, R140, R191 ;  /* 0x000000bf8cbf7220 */ /* 0x000fe40000410000 */
[----:B------:R-:W-:Y:S02]  /*57f0*/  FMUL.FTZ R196, R142, R173 ;  /* 0x000000ad8ec47220 */ /* 0x000fe40000410000 */
[-C--:B------:R-:W-:Y:S01]  /*5800*/  FMUL.FTZ R175, R82, R21.reuse ;  /* 0x0000001552af7220 */ /* 0x080fe20000410000 */
[----:B------:R-:W0:Y:S01]  /*5810*/  MUFU.EX2 R176, R176 ;  /* 0x000000b000b07308 */ /* 0x000e220000000800 */
[-C--:B------:R-:W-:Y:S01]  /*5820*/  FMUL.FTZ R20, R81, R21.reuse ;  /* 0x0000001551147220 */ /* 0x080fe20000410000 */
[----:B----4-:R-:W-:Y:S01]  /*5830*/  HADD2.F32 R167, -RZ, R167.H0_H0 ;  /* 0x200000a7ffa77230 */ /* 0x010fe20000004100 */
[----:B------:R-:W-:-:S02]  /*5840*/  FMUL.FTZ R184, R80, R21 ;  /* 0x0000001550b87220 */ /* 0x000fc40000410000 */
[-C--:B------:R-:W-:Y:S02]  /*5850*/  FMUL.FTZ R183, R79, R21.reuse ;  /* 0x000000154fb77220 */ /* 0x080fe40000410000 */
[-C--:B------:R-:W-:Y:S02]  /*5860*/  FMUL.FTZ R182, R78, R21.reuse ;  /* 0x000000154eb67220 */ /* 0x080fe40000410000 */
[-C--:B------:R-:W-:Y:S02]  /*5870*/  FMUL.FTZ R181, R77, R21.reuse ;  /* 0x000000154db57220 */ /* 0x080fe40000410000 */
[-C--:B------:R-:W-:Y:S02]  /*5880*/  FMUL.FTZ R189, R76, R21.reuse ;  /* 0x000000154cbd7220 */ /* 0x080fe40000410000 */
[-C--:B------:R-:W-:Y:S02]  /*5890*/  FMUL.FTZ R192, R75, R21.reuse ;  /* 0x000000154bc07220 */ /* 0x080fe40000410000 */
[----:B------:R-:W-:-:S02]  /*58a0*/  FMUL.FTZ R193, R74, R21 ;  /* 0x000000154ac17220 */ /* 0x000fc40000410000 */
[----:B------:R-:W-:Y:S02]  /*58b0*/  FMUL.FTZ R212, R73, R21 ;  /* 0x0000001549d47220 */ /* 0x000fe40000410000 */
[----:B------:R-:W-:Y:S02]  /*58c0*/  FMUL.FTZ R173, R194, R169 ;  /* 0x000000a9c2ad7220 */ /* 0x000fe40000410000 */
[----:B------:R-:W-:Y:S02]  /*58d0*/  FMUL.FTZ R197, R168, R197 ;  /* 0x000000c5a8c57220 */ /* 0x000fe40000410000 */
[----:B------:R-:W-:Y:S02]  /*58e0*/  FFMA.FTZ R21, R191, R169, R196 ;  /* 0x000000a9bf157223 */ /* 0x000fe400000100c4 */
[----:B------:R-:W-:Y:S01]  /*58f0*/  FMUL.FTZ R4, R83, R6 ;  /* 0x0000000653047220 */ /* 0x000fe20000410000 */
[----:B------:R-:W3:Y:S01]  /*5900*/  MUFU.EX2 R175, R175 ;  /* 0x000000af00af7308 */ /* 0x000ee20000000800 */
[----:B------:R-:W-:Y:S01]  /*5910*/  FMUL.FTZ R6, R81, R170 ;  /* 0x000000aa51067220 */ /* 0x000fe20000410000 */
[----:B------:R-:W-:Y:S01]  /*5920*/  HADD2.F32 R160, -RZ, R160.H0_H0 ;  /* 0x200000a0ffa07230 */ /* 0x000fe20000004100 */
[----:B--2---:R-:W-:-:S02]  /*5930*/  FMUL.FTZ R170, R172, R173 ;  /* 0x000000adacaa7220 */ /* 0x004fc40000410000 */
[----:B------:R-:W-:Y:S02]  /*5940*/  FMUL.FTZ R220, R167, R220 ;  /* 0x000000dca7dc7220 */ /* 0x000fe40000410000 */
[----:B------:R-:W-:Y:S01]  /*5950*/  FFMA.FTZ R21, R172, R21, R197 ;  /* 0x00000015ac157223 */ /* 0x000fe200000100c5 */
[----:B------:R-:W2:Y:S01]  /*5960*/  MUFU.EX2 R20, R20 ;  /* 0x0000001400147308 */ /* 0x000ea20000000800 */
[----:B------:R-:W-:Y:S01]  /*5970*/  ISETP.NE.AND P0, PT, R141, 0x3f, PT ;  /* 0x0000003f8d00780c */ /* 0x000fe20003f05270 */
[C---:B------:R-:W-:Y:S01]  /*5980*/  FMUL.FTZ R170, R171.reuse, R170 ;  /* 0x000000aaabaa7220 */ /* 0x040fe20000410000 */
[----:B------:R-:W-:Y:S01]  /*5990*/  HADD2.F32 R159, -RZ, R159.H0_H0 ;  /* 0x2000009fff9f7230 */ /* 0x000fe20000004100 */
[----:B------:R-:W-:Y:S02]  /*59a0*/  FMUL.FTZ R198, R160, R179 ;  /* 0x000000b3a0c67220 */ /* 0x000fe40000410000 */
[----:B------:R-:W-:Y:S01]  /*59b0*/  FFMA.FTZ R21, R171, R21, R220 ;  /* 0x00000015ab157223 */ /* 0x000fe200000100dc */
[----:B------:R-:W-:Y:S01]  /*59c0*/  HADD2.F32 R158, -RZ, R158.H0_H0 ;  /* 0x2000009eff9e7230 */ /* 0x000fe20000004100 */
[----:B------:R-:W4:Y:S01]  /*59d0*/  MUFU.EX2 R184, R184 ;  /* 0x000000b800b87308 */ /* 0x000f220000000800 */
[----:B-1----:R-:W-:-:S02]  /*59e0*/  FMUL.FTZ R173, R177, R170 ;  /* 0x000000aab1ad7220 */ /* 0x002fc40000410000 */
[----:B------:R-:W-:Y:S02]  /*59f0*/  FMUL.FTZ R199, R159, R4 ;  /* 0x000000049fc77220 */ /* 0x000fe40000410000 */
[----:B------:R-:W-:Y:S01]  /*5a00*/  FFMA.FTZ R21, R177, R21, R198 ;  /* 0x00000015b1157223 */ /* 0x000fe200000100c6 */
[----:B------:R-:W-:Y:S01]  /*5a10*/  HADD2.F32 R157, -RZ, R157.H0_H0 ;  /* 0x2000009dff9d7230 */ /* 0x000fe20000004100 */
[----:B0-----:R-:W-:Y:S01]  /*5a20*/  FMUL.FTZ R4, R176, R173 ;  /* 0x000000adb0047220 */ /* 0x001fe20000410000 */
[----:B------:R-:W0:Y:S01]  /*5a30*/  MUFU.EX2 R183, R183 ;  /* 0x000000b700b77308 */ /* 0x000e220000000800 */
[----:B------:R-:W-:Y:S01]  /*5a40*/  FMUL.FTZ R200, R158, R185 ;  /* 0x000000b99ec87220 */ /* 0x000fe20000410000 */
[----:B------:R-:W-:Y:S01]  /*5a50*/  HADD2.F32 R156, -RZ, R156.H0_H0 ;  /* 0x2000009cff9c7230 */ /* 0x000fe20000004100 */
[----:B------:R-:W-:Y:S01]  /*5a60*/  FFMA.FTZ R21, R176, R21, R199 ;  /* 0x00000015b0157223 */ /* 0x000fe200000100c7 */
[----:B------:R1:W1:Y:S01]  /*5a70*/  @P0 LDS R211, [R141.X4+0x2514] ;  /* 0x002514008dd30984 */ /* 0x0002620000004800 */
[----:B---3--:R-:W-:-:S02]  /*5a80*/  FMUL.FTZ R173, R175, R4 ;  /* 0x00000004afad7220 */ /* 0x008fc40000410000 */
[----:B------:R-:W-:Y:S01]  /*5a90*/  FMUL.FTZ R201, R157, R6 ;  /* 0x000000069dc97220 */ /* 0x000fe20000410000 */
[----:B------:R-:W3:Y:S01]  /*5aa0*/  MUFU.EX2 R182, R182 ;  /* 0x000000b600b67308 */ /* 0x000ee20000000800 */
[----:B------:R-:W-:Y:S01]  /*5ab0*/  FFMA.FTZ R21, R175, R21, R200 ;  /* 0x00000015af157223 */ /* 0x000fe200000100c8 */
[----:B------:R-:W-:Y:S01]  /*5ac0*/  HADD2.F32 R155, -RZ, R155.H0_H0 ;  /* 0x2000009bff9b7230 */ /* 0x000fe20000004100 */
[----:B--2---:R-:W-:Y:S02]  /*5ad0*/  FMUL.FTZ R173, R20, R173 ;  /* 0x000000ad14ad7220 */ /* 0x004fe40000410000 */
[----:B------:R-:W-:Y:S02]  /*5ae0*/  FMUL.FTZ R213, R156, R213 ;  /* 0x000000d59cd57220 */ /* 0x000fe40000410000 */
[----:B------:R-:W-:Y:S01]  /*5af0*/  FFMA.FTZ R21, R20, R21, R201 ;  /* 0x0000001514157223 */ /* 0x000fe200000100c9 */
[----:B------:R-:W2:Y:S01]  /*5b00*/  MUFU.EX2 R181, R181 ;  /* 0x000000b500b57308 */ /* 0x000ea20000000800 */
[----:B----4-:R-:W-:Y:S01]  /*5b10*/  FMUL.FTZ R4, R184, R173 ;  /* 0x000000adb8047220 */ /* 0x010fe20000410000 */
[----:B------:R-:W-:Y:S01]  /*5b20*/  HADD2.F32 R154, -RZ, R154.H0_H0 ;  /* 0x2000009aff9a7230 */ /* 0x000fe20000004100 */
[----:B------:R-:W-:-:S02]  /*5b30*/  FMUL.FTZ R210, R155, R210 ;  /* 0x000000d29bd27220 */ /* 0x000fc40000410000 */
[----:B------:R-:W-:-:S03]  /*5b40*/  FFMA.FTZ R21, R184, R21, R213 ;  /* 0x00000015b8157223 */ /* 0x000fc600000100d5 */
[----:B------:R-:W4:Y:S01]  /*5b50*/  MUFU.EX2 R189, R189 ;  /* 0x000000bd00bd7308 */ /* 0x000f220000000800 */
[C---:B0-----:R-:W-:Y:S01]  /*5b60*/  FMUL.FTZ R173, R183.reuse, R4 ;  /* 0x00000004b7ad7220 */ /* 0x041fe20000410000 */
[----:B------:R-:W-:Y:S01]  /*5b70*/  HADD2.F32 R152, -RZ, R152.H0_H0 ;  /* 0x20000098ff987230 */ /* 0x000fe20000004100 */
[----:B------:R-:W-:Y:S02]  /*5b80*/  FMUL.FTZ R209, R154, R209 ;  /* 0x000000d19ad17220 */ /* 0x000fe40000410000 */
[----:B------:R-:W-:-:S03]  /*5b90*/  FFMA.FTZ R21, R183, R21, R210 ;  /* 0x00000015b7157223 */ /* 0x000fc600000100d2 */
[----:B------:R-:W0:Y:S01]  /*5ba0*/  MUFU.EX2 R192, R192 ;  /* 0x000000c000c07308 */ /* 0x000e220000000800 */
[----:B---3--:R-:W-:Y:S01]  /*5bb0*/  FMUL.FTZ R4, R182, R173 ;  /* 0x000000adb6047220 */ /* 0x008fe20000410000 */
[----:B------:R-:W-:Y:S01]  /*5bc0*/  HADD2.F32 R150, -RZ, R150.H0_H0 ;  /* 0x20000096ff967230 */ /* 0x000fe20000004100 */
[----:B------:R-:W-:Y:S02]  /*5bd0*/  FMUL.FTZ R204, R152, R187 ;  /* 0x000000bb98cc7220 */ /* 0x000fe40000410000 */
[----:B------:R-:W-:-:S03]  /*5be0*/  FFMA.FTZ R21, R182, R21, R209 ;  /* 0x00000015b6157223 */ /* 0x000fc600000100d1 */
[----:B------:R-:W3:Y:S01]  /*5bf0*/  MUFU.EX2 R193, R193 ;  /* 0x000000c100c17308 */ /* 0x000ee20000000800 */
[----:B------:R-:W-:Y:S01]  /*5c00*/  HADD2.F32 R5, -RZ, R92.H0_H0 ;  /* 0x2000005cff057230 */ /* 0x000fe20000004100 */
[C---:B--2---:R-:W-:Y:S01]  /*5c10*/  FMUL.FTZ R4, R181.reuse, R4 ;  /* 0x00000004b5047220 */ /* 0x044fe20000410000 */
[----:B------:R-:W-:Y:S01]  /*5c20*/  HADD2.F32 R148, -RZ, R148.H0_H0 ;  /* 0x20000094ff947230 */ /* 0x000fe20000004100 */
[----:B------:R-:W-:Y:S02]  /*5c30*/  FMUL.FTZ R202, R150, R195 ;  /* 0x000000c396ca7220 */ /* 0x000fe40000410000 */
[----:B------:R-:W-:Y:S02]  /*5c40*/  FFMA.FTZ R21, R181, R21, R204 ;  /* 0x00000015b5157223 */ /* 0x000fe400000100cc */
[----:B------:R-:W2:Y:S01]  /*5c50*/  MUFU.EX2 R212, R212 ;  /* 0x000000d400d47308 */ /* 0x000ea20000000800 */
[----:B----4-:R-:W-:Y:S01]  /*5c60*/  FMUL.FTZ R173, R189, R4 ;  /* 0x00000004bdad7220 */ /* 0x010fe20000410000 */
[----:B------:R-:W-:Y:S01]  /*5c70*/  HADD2.F32 R146, -RZ, R146.H0_H0 ;  /* 0x20000092ff927230 */ /* 0x000fe20000004100 */
[----:B------:R-:W-:-:S02]  /*5c80*/  FMUL.FTZ R5, R74, R5 ;  /* 0x000000054a057220 */ /* 0x000fc40000410000 */
[----:B------:R-:W-:Y:S02]  /*5c90*/  FMUL.FTZ R203, R148, R203 ;  /* 0x000000cb94cb7220 */ /* 0x000fe40000410000 */
[----:B------:R-:W-:Y:S01]  /*5ca0*/  FFMA.FTZ R21, R189, R21, R202 ;  /* 0x00000015bd157223 */ /* 0x000fe200000100ca */
[----:B------:R-:W-:Y:S01]  /*5cb0*/  HADD2.F32 R144, -RZ, R144.H0_H0 ;  /* 0x20000090ff907230 */ /* 0x000fe20000004100 */
[----:B0-----:R-:W-:Y:S02]  /*5cc0*/  FMUL.FTZ R4, R192, R173 ;  /* 0x000000adc0047220 */ /* 0x001fe40000410000 */
[----:B------:R-:W-:Y:S02]  /*5cd0*/  FMUL.FTZ R207, R73, R180 ;  /* 0x000000b449cf7220 */ /* 0x000fe40000410000 */
[----:B------:R-:W-:Y:S02]  /*5ce0*/  FMUL.FTZ R208, R146, R5 ;  /* 0x0000000592d07220 */ /* 0x000fe40000410000 */
[----:B------:R-:W-:-:S02]  /*5cf0*/  FFMA.FTZ R21, R192, R21, R203 ;  /* 0x00000015c0157223 */ /* 0x000fc400000100cb */
[C---:B---3--:R-:W-:Y:S01]  /*5d00*/  FMUL.FTZ R5, R193.reuse, R4 ;  /* 0x00000004c1057220 */ /* 0x048fe20000410000 */
[----:B------:R-:W-:Y:S01]  /*5d10*/  BSSY B0, `(.L_x_3026) ;  /* 0x000000e000007945 */ /* 0x000fe20003800000 */
[----:B------:R-:W-:Y:S02]  /*5d20*/  FMUL.FTZ R207, R144, R207 ;  /* 0x000000cf90cf7220 */ /* 0x000fe40000410000 */
[----:B------:R-:W-:Y:S02]  /*5d30*/  FFMA.FTZ R21, R193, R21, R208 ;  /* 0x00000015c1157223 */ /* 0x000fe400000100d0 */
[C---:B--2---:R-:W-:Y:S02]  /*5d40*/  FMUL.FTZ R4, R212.reuse, R5 ;  /* 0x00000005d4047220 */ /* 0x044fe40000410000 */
[----:B------:R-:W-:Y:S01]  /*5d50*/  FFMA.FTZ R5, R212, R21, R207 ;  /* 0x00000015d4057223 */ /* 0x000fe200000100cf */
[----:B------:R-:W-:Y:S05]  /*5d60*/  @P0 BRA `(.L_x_3027) ;  /* 0x0000008000000947 */ /* 0x000fea0003800000 */
[----:B-1----:R-:W-:Y:S01]  /*5d70*/  ISETP.NE.AND P0, PT, R162, c[0x0][0x174], PT ;  /* 0x00005d00a2007a0c */ /* 0x002fe20003f05270 */
[----:B------:R-:W-:-:S12]  /*5d80*/  IMAD.MOV.U32 R211, RZ, RZ, 0x3f800000 ;  /* 0x3f800000ffd37424 */ /* 0x000fd800078e00ff */
[----:B------:R-:W-:-:S04]  /*5d90*/  @P0 IADD3 R21, -R126, c[0x0][0x174], RZ ;  /* 0x00005d007e150a10 */ /* 0x000fc80007ffe1ff */
[----:B------:R-:W-:-:S04]  /*5da0*/  @P0 LEA.HI R6, R21, R21, RZ, 0x1 ;  /* 0x0000001515060211 */ /* 0x000fc800078f08ff */
[----:B------:R-:W-:-:S04]  /*5db0*/  @P0 LOP3.LUT R6, R6, 0xfffffe, RZ, 0xc0, !PT ;  /* 0x00fffffe06060812 */ /* 0x000fc800078ec0ff */
[----:B------:R-:W-:-:S04]  /*5dc0*/  @P0 IADD3 R6, -R6, R21, RZ ;  /* 0x0000001506060210 */ /* 0x000fc80007ffe1ff */
[----:B------:R-:W-:-:S05]  /*5dd0*/  @P0 LEA R6, R6, R25, 0x8 ;  /* 0x0000001906060211 */ /* 0x000fca00078e40ff */
[----:B------:R0:W1:Y:S02]  /*5de0*/  @P0 LDS R211, [R6.X4+0x1d10] ;  /* 0x001d100006d30984 */ /* 0x0000640000004800 */
.L_x_3027:
[----:B-1----:R-:W-:Y:S05]  /*5df0*/  BSYNC B0 ;  /* 0x0000000000007941 */ /* 0x002fea0003800000 */
.L_x_3026:
        /* <DEDUP_REMOVED lines=26> */
.L_x_3085:
        /* <DEDUP_REMOVED lines=24> */
.L_x_3086:
[----:B------:R-:W-:Y:S01]  /*6120*/  ISETP.GE.AND P0, PT, R130, 0x10, PT ;  /* 0x000000108200780c */ /* 0x000fe20003f06270 */
[----:B------:R-:W-:Y:S01]  /*6130*/  IMAD.MOV.U32 R219, RZ, RZ, R205 ;  /* 0x000000ffffdb7224 */ /* 0x000fe200078e00cd */
[----:B------:R-:W-:-:S11]  /*6140*/  MOV R205, R216 ;  /* 0x000000d800cd7202 */ /* 0x000fd60000000f00 */
[-C--:B-1----:R-:W-:Y:S02]  /*6150*/  @P0 FFMA.FTZ R219, R4, R205.reuse, R219 ;  /* 0x000000cd04db0223 */ /* 0x082fe400000100db */
[----:B--2---:R-:W-:Y:S01]  /*6160*/  @P0 FMUL.FTZ R205, R217, R205 ;  /* 0x000000cdd9cd0220 */ /* 0x004fe20000410000 */
[----:B------:R-:W-:Y:S05]  /*6170*/  BRA.CONV ~URZ, `(.L_x_3032) ;  /* 0x000000637f007947 */ /* 0x000fea000b800000 */
[----:B------:R-:W-:Y:S01]  /*6180*/  HFMA2.MMA R224, -RZ, RZ, 0, 1.847743988037109375e-06 ;  /* 0x0000001fffe07435 */ /* 0x000fe200000001ff */
[----:B------:R-:W-:Y:S01]  /*6190*/  IMAD.MOV.U32 R222, RZ, RZ, R205 ;  /* 0x000000ffffde7224 */ /* 0x000fe200078e00cd */
[----:B------:R-:W-:Y:S01]  /*61a0*/  MOV R225, 0xffffffff ;  /* 0xffffffff00e17802 */ /* 0x000fe20000000f00 */
[----:B0-----:R-:W-:Y:S01]  /*61b0*/  IMAD.MOV.U32 R7, RZ, RZ, 0x1f ;  /* 0x0000001fff077424 */ /* 0x001fe200078e00ff */
[----:B------:R-:W-:Y:S02]  /*61c0*/  MOV R4, 0x61e0 ;  /* 0x000061e000047802 */ /* 0x000fe40000000f00 */
[----:B------:R-:W-:Y:S05]  /*61d0*/  CALL.REL.NOINC `($__internal_124_$__cuda_sm70_shflsync_idx_p) ;  /* 0x00004dd000007944 */ /* 0x000fea0003c00000 */
.L_x_3032:
[----:B------:R-:W-:Y:S05]  /*61e0*/  BRA.CONV ~URZ, `(.L_x_3033) ;  /* 0x000000637f007947 */ /* 0x000fea000b800000 */
[----:B0-----:R-:W-:Y:S01]  /*61f0*/  HFMA2.MMA R224, -RZ, RZ, 0, 1.847743988037109375e-06 ;  /* 0x0000001fffe07435 */ /* 0x001fe200000001ff */
[----:B------:R-:W-:Y:S01]  /*6200*/  IMAD.MOV.U32 R222, RZ, RZ, R219 ;  /* 0x000000ffffde7224 */ /* 0x000fe200078e00db */
[----:B------:R-:W-:Y:S01]  /*6210*/  MOV R225, 0xffffffff ;  /* 0xffffffff00e17802 */ /* 0x000fe20000000f00 */
[----:B-1----:R-:W-:Y:S01]  /*6220*/  IMAD.MOV.U32 R7, RZ, RZ, 0x1f ;  /* 0x0000001fff077424 */ /* 0x002fe200078e00ff */
[----:B------:R-:W-:-:S02]  /*6230*/  MOV R4, 0x6250 ;  /* 0x0000625000047802 */ /* 0x000fc40000000f00 */
[----:B------:R-:W-:Y:S05]  /*6240*/  CALL.REL.NOINC `($__internal_124_$__cuda_sm70_shflsync_idx_p) ;  /* 0x00004d6000007944 */ /* 0x000fea0003c00000 */
.L_x_3033:
[----:B------:R-:W-:Y:S05]  /*6250*/  BRA.DIV ~URZ, `(.L_x_3034) ;  /* 0x000043727f007947 */ /* 0x000fea000b800000 */
[----:B------:R-:W2:Y:S04]  /*6260*/  SHFL.IDX PT, R18, R18, RZ, 0x1f ;  /* 0x00001fff12127589 */ /* 0x000ea800000e0000 */
[----:B------:R3:W4:Y:S04]  /*6270*/  SHFL.IDX PT, R5, R19, RZ, 0x1f ;  /* 0x00001fff13057589 */ /* 0x00072800000e0000 */
[----:B------:R-:W0:Y:S04]  /*6280*/  SHFL.UP PT, R205, R205, 0x1, RZ ;  /* 0x04200000cdcd7989 */ /* 0x000e2800000e00ff */
[----:B------:R3:W1:Y:S02]  /*6290*/  SHFL.UP PT, R216, R219, 0x1, RZ ;  /* 0x04200000dbd87989 */ /* 0x00066400000e00ff */
.L_x_3087:
[----:B01----:R-:W0:Y:S01]  /*62a0*/  LDS.64 R6, [R141.X16+0x1900] ;  /* 0x001900008d067984 */ /* 0x003e22000000ca00 */
[----:B--2---:R-:W-:-:S02]  /*62b0*/  IMAD.MOV.U32 R4, RZ, RZ, R18 ;  /* 0x000000ffff047224 */ /* 0x004fc400078e0012 */
[-C--:B----4-:R-:W-:Y:S02]  /*62c0*/  @P1 FFMA.FTZ R5, R5, R205.reuse, R216 ;  /* 0x000000cd05051223 */ /* 0x090fe400000100d8 */
[----:B------:R-:W-:Y:S02]  /*62d0*/  @P1 FMUL.FTZ R4, R4, R205 ;  /* 0x000000cd04041220 */ /* 0x000fe40000410000 */
[C---:B0-----:R-:W-:Y:S02]  /*62e0*/  FFMA.FTZ R7, R6.reuse, R5, R7 ;  /* 0x0000000506077223 */ /* 0x041fe40000010007 */
[----:B------:R-:W-:-:S05]  /*62f0*/  FMUL.FTZ R6, R6, R4 ;  /* 0x0000000406067220 */ /* 0x000fca0000410000 */
[----:B------:R0:W-:Y:S02]  /*6300*/  STS.128 [R141.X16+0x1900], R4 ;  /* 0x001900048d007388 */ /* 0x0001e4000000cc00 */
.L_x_3029:
[----:B-1----:R-:W-:Y:S05]  /*6310*/  BSYNC B0 ;  /* 0x0000000000007941 */ /* 0x002fea0003800000 */
.L_x_3028:
[----:B------:R-:W-:Y:S01]  /*6320*/  WARPSYNC 0xffffffff ;  /* 0xffffffff00007948 */ /* 0x000fe20003800000 */
[----:B------:R-:W-:Y:S01]  /*6330*/  BAR.SYNC.DEFER_BLOCKING 0x0 ;  /* 0x0000000000007b1d */ /* 0x000fe20000010000 */
[----:B0-----:R-:W-:Y:S01]  /*6340*/  FMUL.FTZ R6, R212, R211 ;  /* 0x000000d3d4067220 */ /* 0x001fe20000410000 */
[----:B------:R-:W-:Y:S01]  /*6350*/  ISETP.GE.AND P0, PT, R162, c[0x0][0x174], PT ;  /* 0x00005d00a2007a0c */ /* 0x000fe20003f06270 */
[----:B------:R-:W-:Y:S01]  /*6360*/  FFMA.FTZ R4, R212, R206, R215 ;  /* 0x000000ced4047223 */ /* 0x000fe200000100d7 */
[----:B---3--:R-:W-:Y:S01]  /*6370*/  HFMA2.MMA R19, -RZ, RZ, 0, 0 ;  /* 0x00000000ff137435 */ /* 0x008fe200000001ff */
[----:B------:R-:W-:Y:S01]  /*6380*/  FMUL.FTZ R5, R193, R6 ;  /* 0x00000006c1057220 */ /* 0x000fe20000410000 */
        /* <DEDUP_REMOVED lines=22> */
[----:B------:R-:W-:-:S02]  /*64f0*/  IMAD.MOV.U32 R18, RZ, RZ, 0x3f800000 ;  /* 0x3f800000ff127424 */ /* 0x000fc400078e00ff */
[C---:B------:R-:W-:Y:S02]  /*6500*/  FMUL.FTZ R6, R177.reuse, R6 ;  /* 0x00000006b1067220 */ /* 0x040fe40000410000 */
[----:B------:R-:W-:Y:S02]  /*6510*/  FFMA.FTZ R4, R177, R4, R180 ;  /* 0x00000004b1047223 */ /* 0x000fe400000100b4 */
[C---:B------:R-:W-:Y:S01]  /*6520*/  FMUL.FTZ R5, R171.reuse, R6 ;  /* 0x00000006ab057220 */ /* 0x040fe20000410000 */
[----:B------:R1:W2:Y:S01]  /*6530*/  @!P0 LDS.64 R18, [R25.X8+0x2610] ;  /* 0x0026100019128984 */ /* 0x0002a20000008a00 */
[----:B------:R-:W-:Y:S01]  /*6540*/  FFMA.FTZ R4, R171, R4, R174 ;  /* 0x00000004ab047223 */ /* 0x000fe200000100ae */
[----:B------:R-:W-:Y:S01]  /*6550*/  ISETP.GT.U32.AND P0, PT, R141, 0x1f, PT ;  /* 0x0000001f8d00780c */ /* 0x000fe20003f04070 */
[C---:B------:R-:W-:Y:S02]  /*6560*/  FMUL.FTZ R6, R172.reuse, R5 ;  /* 0x00000005ac067220 */ /* 0x040fe40000410000 */
[----:B------:R-:W-:-:S02]  /*6570*/  FFMA.FTZ R5, R172, R4, R173 ;  /* 0x00000004ac057223 */ /* 0x000fc400000100ad */
        /* <DEDUP_REMOVED lines=31> */
.L_x_3088:
        /* <DEDUP_REMOVED lines=26> */
.L_x_3089:
        /* <DEDUP_REMOVED lines=11> */
.L_x_3036:
[----:B-12---:R-:W-:Y:S05]  /*69c0*/  BSYNC B0 ;  /* 0x0000000000007941 */ /* 0x006fea0003800000 */
.L_x_3035:
[----:B------:R-:W-:Y:S01]  /*69d0*/  WARPSYNC 0xffffffff ;  /* 0xffffffff00007948 */ /* 0x000fe20003800000 */
[----:B------:R-:W-:Y:S01]  /*69e0*/  BAR.SYNC.DEFER_BLOCKING 0x0 ;  /* 0x0000000000007b1d */ /* 0x000fe20000010000 */
[----:B------:R-:W-:Y:S01]  /*69f0*/  HADD2.F32 R202, -RZ, R105.H0_H0 ;  /* 0x20000069ffca7230 */ /* 0x000fe20000004100 */
[----:B0-----:R-:W-:Y:S01]  /*6a00*/  FFMA.FTZ R5, R72, R221, RZ ;  /* 0x000000dd48057223 */ /* 0x001fe200000100ff */
[----:B------:R-:W-:Y:S01]  /*6a10*/  HADD2.F32 R201, -RZ, R104.H0_H0 ;  /* 0x20000068ffc97230 */ /* 0x000fe20000004100 */
[----:B------:R-:W-:Y:S01]  /*6a20*/  ISETP.NE.AND P1, PT, R141, RZ, PT ;  /* 0x000000ff8d00720c */ /* 0x000fe20003f25270 */
[----:B------:R-:W-:Y:S01]  /*6a30*/  HADD2.F32 R200, -RZ, R103.H0_H0 ;  /* 0x20000067ffc87230 */ /* 0x000fe20000004100 */
[----:B------:R-:W-:Y:S01]  /*6a40*/  FMUL.FTZ R7, R87, R202 ;  /* 0x000000ca57077220 */ /* 0x000fe20000410000 */
[----:B------:R-:W-:Y:S01]  /*6a50*/  HADD2.F32 R207, -RZ, R102.H0_H0 ;  /* 0x20000066ffcf7230 */ /* 0x000fe20000004100 */
[----:B------:R-:W-:Y:S01]  /*6a60*/  FFMA.FTZ R5, R71, R196, R5 ;  /* 0x000000c447057223 */ /* 0x000fe20000010005 */
[----:B------:R-:W-:Y:S01]  /*6a70*/  HADD2.F32 R208, -RZ, R101.H0_H0 ;  /* 0x20000065ffd07230 */ /* 0x000fe20000004100 */
[----:B------:R-:W-:Y:S01]  /*6a80*/  FMUL.FTZ R6, R86, R201 ;  /* 0x000000c956067220 */ /* 0x000fe20000410000 */
[----:B------:R-:W-:Y:S01]  /*6a90*/  HADD2.F32 R203, -RZ, R161.H0_H0 ;  /* 0x200000a1ffcb7230 */ /* 0x000fe20000004100 */
[----:B------:R-:W-:Y:S01]  /*6aa0*/  FFMA.FTZ R198, R142, -R7, R196 ;  /* 0x800000078ec67223 */ /* 0x000fe200000100c4 */
[----:B------:R-:W-:Y:S01]  /*6ab0*/  BSSY B0, `(.L_x_3039) ;  /* 0x00000b3000007945 */ /* 0x000fe20003800000 */
[----:B------:R-:W-:-:S02]  /*6ac0*/  FFMA.FTZ R5, R70, R223, R5 ;  /* 0x000000df46057223 */ /* 0x000fc40000010005 */
[----:B------:R-:W-:Y:S02]  /*6ad0*/  FFMA.FTZ R196, R168, -R6, R223 ;  /* 0x80000006a8c47223 */ /* 0x000fe400000100df */
[----:B------:R-:W-:Y:S02]  /*6ae0*/  FMUL.FTZ R6, R85, R200 ;  /* 0x000000c855067220 */ /* 0x000fe40000410000 */
[----:B------:R-:W-:Y:S02]  /*6af0*/  FFMA.FTZ R5, R69, R220, R5 ;  /* 0x000000dc45057223 */ /* 0x000fe40000010005 */
[----:B------:R-:W-:Y:S01]  /*6b00*/  FMUL.FTZ R199, R88, R203 ;  /* 0x000000cb58c77220 */ /* 0x000fe20000410000 */
[----:B------:R-:W0:Y:S01]  /*6b10*/  LDS R4, [R141.X8+0x1b14] ;  /* 0x001b14008d047984 */ /* 0x000e220000008800 */
[----:B------:R-:W-:Y:S02]  /*6b20*/  FFMA.FTZ R5, R68, R217, R5 ;  /* 0x000000d944057223 */ /* 0x000fe40000010005 */
[----:B------:R-:W-:Y:S01]  /*6b30*/  FFMA.FTZ R199, R140, -R199, R221 ;  /* 0x800000c78cc77223 */ /* 0x000fe200000100dd */
[----:B------:R1:W-:Y:S01]  /*6b40*/  @!P1 STS.64 [R25.X8+0x2610], R18 ;  /* 0x0026101219009388 */ /* 0x0003e20000008a00 */
[----:B0-----:R-:W-:-:S02]  /*6b50*/  FFMA.FTZ R211, R4, R211, R206 ;  /* 0x000000d304d37223 */ /* 0x001fc400000100ce */
[----:B------:R-:W-:Y:S02]  /*6b60*/  FMUL.FTZ R4, R84, R207 ;  /* 0x000000cf54047220 */ /* 0x000fe40000410000 */
[----:B------:R-:W-:Y:S02]  /*6b70*/  FFMA.FTZ R215, R212, R211, R215 ;  /* 0x000000d3d4d77223 */ /* 0x000fe400000100d7 */
[----:B------:R-:W-:Y:S02]  /*6b80*/  FFMA.FTZ R206, R167, -R6, R220 ;  /* 0x80000006a7ce7223 */ /* 0x000fe400000100dc */
[----:B------:R-:W-:Y:S02]  /*6b90*/  FMUL.FTZ R6, R83, R208 ;  /* 0x000000d053067220 */ /* 0x000fe40000410000 */
[----:B------:R-:W-:Y:S01]  /*6ba0*/  FFMA.FTZ R212, R160, -R4, R217 ;  /* 0x80000004a0d47223 */ /* 0x000fe200000100d9 */
[----:B------:R-:W-:Y:S01]  /*6bb0*/  HADD2.F32 R217, -RZ, R100.H0_H0 ;  /* 0x20000064ffd97230 */ /* 0x000fe20000004100 */
[----:B------:R-:W-:Y:S01]  /*6bc0*/  FFMA.FTZ R193, R193, R215, R214 ;  /* 0x000000d7c1c17223 */ /* 0x000fe200000100d6 */
[----:B------:R-:W-:Y:S01]  /*6bd0*/  MOV R4, R141 ;  /* 0x0000008d00047202 */ /* 0x000fe20000000f00 */
[----:B------:R-:W-:-:S02]  /*6be0*/  FFMA.FTZ R214, R159, -R6, R218 ;  /* 0x800000069fd67223 */ /* 0x000fc400000100da */
[----:B------:R-:W-:Y:S02]  /*6bf0*/  FFMA.FTZ R6, R67, R218, R5 ;  /* 0x000000da43067223 */ /* 0x000fe40000010005 */
[----:B------:R-:W-:Y:S01]  /*6c00*/  FFMA.FTZ R195, R192, R193, R195 ;  /* 0x000000c1c0c37223 */ /* 0x000fe200000100c3 */
[----:B------:R-:W-:Y:S01]  /*6c10*/  HADD2.F32 R192, -RZ, R99.H0_H0 ;  /* 0x20000063ffc07230 */ /* 0x000fe20000004100 */
[----:B------:R-:W-:Y:S02]  /*6c20*/  IMAD R218, R166, c[0x0][0x298], RZ ;  /* 0x0000a600a6da7a24 */ /* 0x000fe400078e02ff */
[----:B------:R-:W-:Y:S02]  /*6c30*/  IMAD.MOV.U32 R5, RZ, RZ, RZ ;  /* 0x000000ffff057224 */ /* 0x000fe400078e00ff */
[----:B------:R-:W-:Y:S02]  /*6c40*/  FMUL.FTZ R220, R82, R217 ;  /* 0x000000d952dc7220 */ /* 0x000fe40000410000 */
[----:B------:R-:W-:-:S02]  /*6c50*/  IMAD R7, R149, c[0x0][0x29c], R218 ;  /* 0x0000a70095077a24 */ /* 0x000fc400078e02da */
[----:B------:R-:W-:Y:S02]  /*6c60*/  FFMA.FTZ R221, R189, R195, R190 ;  /* 0x000000c3bddd7223 */ /* 0x000fe400000100be */
[----:B------:R-:W-:-:S04]  /*6c70*/  IMAD.WIDE.U32 R4, R149, c[0x0][0x298], R4 ;  /* 0x0000a60095047a25 */ /* 0x000fc800078e0004 */
[----:B------:R-:W-:Y:S01]  /*6c80*/  FFMA.FTZ R218, R158, -R220, R219 ;  /* 0x800000dc9eda7223 */ /* 0x000fe200000100db */
[----:B------:R-:W-:Y:S01]  /*6c90*/  IADD3 R5, R5, R7, RZ ;  /* 0x0000000705057210 */ /* 0x000fe20007ffe0ff */
[----:B------:R-:W-:Y:S01]  /*6ca0*/  FFMA.FTZ R6, R66, R219, R6 ;  /* 0x000000db42067223 */ /* 0x000fe20000010006 */
[----:B------:R-:W-:Y:S01]  /*6cb0*/  HADD2.F32 R219, -RZ, R98.H0_H0 ;  /* 0x20000062ffdb7230 */ /* 0x000fe20000004100 */
[----:B------:R-:W-:Y:S01]  /*6cc0*/  FFMA.FTZ R181, R181, R221, R186 ;  /* 0x000000ddb5b57223 */ /* 0x000fe200000100ba */
[----:B------:R-:W-:Y:S01]  /*6cd0*/  HADD2.F32 R186, -RZ, R97.H0_H0 ;  /* 0x20000061ffba7230 */ /* 0x000fe20000004100 */
[----:B------:R-:W-:Y:S02]  /*6ce0*/  FFMA.FTZ R6, R65, R216, R6 ;  /* 0x000000d841067223 */ /* 0x000fe40000010006 */
[----:B------:R-:W-:Y:S02]  /*6cf0*/  FMUL.FTZ R7, R80, R219 ;  /* 0x000000db50077220 */ /* 0x000fe40000410000 */
[----:B------:R-:W-:Y:S01]  /*6d00*/  FFMA.FTZ R190, R182, R181, R185 ;  /* 0x000000b5b6be7223 */ /* 0x000fe200000100b9 */
[----:B------:R-:W-:Y:S01]  /*6d10*/  HADD2.F32 R185, -RZ, R96.H0_H0 ;  /* 0x20000060ffb97230 */ /* 0x000fe20000004100 */
[----:B------:R-:W-:-:S02]  /*6d20*/  FFMA.FTZ R182, R156, -R7, R213 ;  /* 0x800000079cb67223 */ /* 0x000fc400000100d5 */
[----:B------:R-:W-:Y:S02]  /*6d30*/  FFMA.FTZ R6, R64, R213, R6 ;  /* 0x000000d540067223 */ /* 0x000fe40000010006 */
[----:B------:R-:W-:Y:S02]  /*6d40*/  FFMA.FTZ R213, R183, R190, R188 ;  /* 0x000000beb7d57223 */ /* 0x000fe400000100bc */
[----:B------:R-:W-:Y:S02]  /*6d50*/  FMUL.FTZ R7, R79, R186 ;  /* 0x000000ba4f077220 */ /* 0x000fe40000410000 */
[----:B------:R-:W-:Y:S02]  /*6d60*/  FFMA.FTZ R184, R184, R213, R187 ;  /* 0x000000d5b8b87223 */ /* 0x000fe400000100bb */
[----:B------:R-:W-:Y:S02]  /*6d70*/  FFMA.FTZ R183, R155, -R7, R210 ;  /* 0x800000079bb77223 */ /* 0x000fe400000100d2 */
[----:B------:R-:W-:-:S02]  /*6d80*/  FFMA.FTZ R6, R63, R210, R6 ;  /* 0x000000d23f067223 */ /* 0x000fc40000010006 */
[----:B------:R-:W-:Y:S02]  /*6d90*/  FMUL.FTZ R210, R78, R185 ;  /* 0x000000b94ed27220 */ /* 0x000fe40000410000 */
[----:B------:R-:W-:Y:S02]  /*6da0*/  FFMA.FTZ R223, R20, R184, R21 ;  /* 0x000000b814df7223 */ /* 0x000fe40000010015 */
[----:B------:R-:W-:Y:S02]  /*6db0*/  IMAD R188, R165, c[0x0][0x2a0], RZ ;  /* 0x0000a800a5bc7a24 */ /* 0x000fe400078e02ff */
[----:B------:R-:W-:Y:S02]  /*6dc0*/  FFMA.FTZ R187, R154, -R210, R209 ;  /* 0x800000d29abb7223 */ /* 0x000fe400000100d1 */
[----:B------:R-:W-:Y:S02]  /*6dd0*/  FFMA.FTZ R178, R175, R223, R178 ;  /* 0x000000dfafb27223 */ /* 0x000fe400000100b2 */
[----:B------:R-:W-:Y:S01]  /*6de0*/  FFMA.FTZ R210, R62, R209, R6 ;  /* 0x000000d13ed27223 */ /* 0x000fe20000010006 */
[----:B------:R-:W-:Y:S01]  /*6df0*/  HADD2.F32 R209, -RZ, R94.H0_H0 ;  /* 0x2000005effd17230 */ /* 0x000fe20000004100 */
[C---:B------:R-:W-:Y:S01]  /*6e00*/  IMAD R7, R147.reuse, c[0x0][0x2a4], R188 ;  /* 0x0000a90093077a24 */ /* 0x040fe200078e02bc */
[----:B------:R-:W-:Y:S01]  /*6e10*/  HADD2.F32 R188, -RZ, R95.H0_H0 ;  /* 0x2000005fffbc7230 */ /* 0x000fe20000004100 */
[----:B------:R-:W-:-:S04]  /*6e20*/  IMAD.WIDE.U32 R4, R147, c[0x0][0x2a0], R4 ;  /* 0x0000a80093047a25 */ /* 0x000fc800078e0004 */
[----:B------:R-:W-:Y:S01]  /*6e30*/  FFMA.FTZ R179, R176, R178, R179 ;  /* 0x000000b2b0b37223 */ /* 0x000fe200000100b3 */
[----:B------:R-:W-:Y:S01]  /*6e40*/  HADD2.F32 R176, -RZ, R93.H0_H0 ;  /* 0x2000005dffb07230 */ /* 0x000fe20000004100 */
[----:B------:R-:W-:Y:S01]  /*6e50*/  FFMA.FTZ R210, R61, R204, R210 ;  /* 0x000000cc3dd27223 */ /* 0x000fe200000100d2 */
[----:B------:R-:W-:Y:S01]  /*6e60*/  LEA R20, P0, R4, c[0x0][0x318], 0x2 ;  /* 0x0000c60004147a11 */ /* 0x000fe200078010ff */
[----:B------:R-:W-:Y:S01]  /*6e70*/  IMAD.IADD R7, R5, 0x1, R7 ;  /* 0x0000000105077824 */ /* 0x000fe200078e0207 */
[----:B------:R-:W-:Y:S01]  /*6e80*/  IADD3 R6, P2, R2, R4, RZ ;  /* 0x0000000402067210 */ /* 0x000fe20007f5e0ff */
[----:B------:R-:W-:Y:S02]  /*6e90*/  FMUL.FTZ R222, R81, R192 ;  /* 0x000000c051de7220 */ /* 0x000fe40000410000 */
[----:B------:R-:W-:Y:S01]  /*6ea0*/  FMUL.FTZ R5, R77, R188 ;  /* 0x000000bc4d057220 */ /* 0x000fe20000410000 */
[----:B------:R-:W-:Y:S01]  /*6eb0*/  LEA.HI.X R21, R4, c[0x0][0x31c], R7, 0x2, P0 ;  /* 0x0000c70004157a11 */ /* 0x000fe200000f1407 */
[----:B------:R-:W-:Y:S01]  /*6ec0*/  FFMA.FTZ R180, R177, R179, R180 ;  /* 0x000000b3b1b47223 */ /* 0x000fe200000100b4 */
[----:B------:R-:W-:Y:S01]  /*6ed0*/  IADD3 R4, R126, -c[0x0][0x174], RZ ;  /* 0x80005d007e047a10 */ /* 0x000fe20007ffe0ff */
[----:B------:R-:W-:Y:S01]  /*6ee0*/  FFMA.FTZ R210, R60, R205, R210 ;  /* 0x000000cd3cd27223 */ /* 0x000fe200000100d2 */
[----:B------:R-:W-:Y:S01]  /*6ef0*/  IADD3.X R7, R3, R7, RZ, P2, !PT ;  /* 0x0000000703077210 */ /* 0x000fe200017fe4ff */
[----:B------:R-:W-:-:S02]  /*6f00*/  FFMA.FTZ R189, R157, -R222, R216 ;  /* 0x800000de9dbd7223 */ /* 0x000fc400000100d8 */
[----:B------:R-:W-:Y:S02]  /*6f10*/  FFMA.FTZ R175, R152, -R5, R204 ;  /* 0x8000000598af7223 */ /* 0x000fe400000100cc */
[----:B------:R-:W-:Y:S02]  /*6f20*/  FFMA.FTZ R171, R171, R180, R174 ;  /* 0x000000b4abab7223 */ /* 0x000fe400000100ae */
[----:B------:R-:W-:Y:S02]  /*6f30*/  FMUL.FTZ R204, R76, R209 ;  /* 0x000000d14ccc7220 */ /* 0x000fe40000410000 */
[----:B------:R-:W-:Y:S01]  /*6f40*/  FFMA.FTZ R216, R59, R194, R210 ;  /* 0x000000c23bd87223 */ /* 0x000fe200000100d2 */
[C---:B------:R-:W-:Y:S01]  /*6f50*/  SHF.L.U64.HI R210, R23.reuse, 0x2, R0 ;  /* 0x0000000217d27819 */ /* 0x040fe20000010200 */
[----:B------:R-:W-:Y:S01]  /*6f60*/  FFMA.FTZ R173, R172, R171, R173 ;  /* 0x000000abacad7223 */ /* 0x000fe200000100ad */
[----:B------:R-:W-:Y:S01]  /*6f70*/  HADD2.F32 R172, -RZ, R90.H0_H0 ;  /* 0x2000005affac7230 */ /* 0x000fe20000004100 */
[----:B------:R-:W-:Y:S01]  /*6f80*/  FFMA.FTZ R204, R150, -R204, R205 ;  /* 0x800000cc96cc7223 */ /* 0x000fe200000100cd */
[----:B------:R-:W-:Y:S01]  /*6f90*/  SHF.L.U32 R205, R23, 0x2, RZ ;  /* 0x0000000217cd7819 */ /* 0x000fe200000006ff */
[----:B------:R-:W-:-:S02]  /*6fa0*/  IMAD R210, R210, c[0x0][0x2b0], RZ ;  /* 0x0000ac00d2d27a24 */ /* 0x000fc400078e02ff */
[----:B------:R-:W-:Y:S02]  /*6fb0*/  FFMA.FTZ R169, R169, R173, R170 ;  /* 0x000000ada9a97223 */ /* 0x000fe400000100aa */
[----:B------:R-:W-:Y:S02]  /*6fc0*/  FMUL.FTZ R177, R75, R176 ;  /* 0x000000b04bb17220 */ /* 0x000fe40000410000 */
[----:B------:R-:W-:Y:S02]  /*6fd0*/  IMAD R225, R205, c[0x0][0x2b4], R210 ;  /* 0x0000ad00cde17a24 */ /* 0x000fe400078e02d2 */
[----:B------:R-:W-:Y:S02]  /*6fe0*/  FMUL.FTZ R210, R88, R169 ;  /* 0x000000a958d27220 */ /* 0x000fe40000410000 */
[----:B------:R-:W-:Y:S01]  /*6ff0*/  FFMA.FTZ R174, R148, -R177, R194 ;  /* 0x800000b194ae7223 */ /* 0x000fe200000100c2 */
[----:B------:R-:W-:Y:S01]  /*7000*/  HADD2.F32 R177, -RZ, R92.H0_H0 ;  /* 0x2000005cffb17230 */ /* 0x000fe20000004100 */
[----:B------:R-:W-:-:S02]  /*7010*/  FMUL.FTZ R227, R87, R173 ;  /* 0x000000ad57e37220 */ /* 0x000fc40000410000 */
[----:B------:R-:W-:Y:S02]  /*7020*/  FFMA.FTZ R170, R199, R210, RZ ;  /* 0x000000d2c7aa7223 */ /* 0x000fe400000100ff */
[----:B------:R-:W-:Y:S02]  /*7030*/  FFMA.FTZ R220, R58, R197, R216 ;  /* 0x000000c53adc7223 */ /* 0x000fe400000100d8 */
[----:B------:R-:W-:Y:S02]  /*7040*/  FMUL.FTZ R194, R74, R177 ;  /* 0x000000b14ac27220 */ /* 0x000fe40000410000 */
[----:B------:R-:W-:Y:S02]  /*7050*/  FMUL.FTZ R216, R86, R171 ;  /* 0x000000ab56d87220 */ /* 0x000fe40000410000 */
[----:B------:R-:W-:Y:S02]  /*7060*/  FFMA.FTZ R231, R198, R227, R170 ;  /* 0x000000e3c6e77223 */ /* 0x000fe400000100aa */
[----:B------:R-:W-:-:S02]  /*7070*/  FFMA.FTZ R194, R146, -R194, R197 ;  /* 0x800000c292c27223 */ /* 0x000fc400000100c5 */
[----:B------:R-:W-:Y:S02]  /*7080*/  FMUL.FTZ R229, R85, R180 ;  /* 0x000000b455e57220 */ /* 0x000fe40000410000 */
[----:B------:R-:W-:Y:S02]  /*7090*/  FFMA.FTZ R231, R196, R216, R231 ;  /* 0x000000d8c4e77223 */ /* 0x000fe400000100e7 */
[----:B------:R-:W-:Y:S02]  /*70a0*/  FMUL.FTZ R197, R73, R172 ;  /* 0x000000ac49c57220 */ /* 0x000fe40000410000 */
[----:B------:R-:W-:Y:S02]  /*70b0*/  FMUL.FTZ R224, R84, R179 ;  /* 0x000000b354e07220 */ /* 0x000fe40000410000 */
[----:B------:R-:W-:Y:S02]  /*70c0*/  FFMA.FTZ R231, R206, R229, R231 ;  /* 0x000000e5cee77223 */ /* 0x000fe400000100e7 */
[----:B------:R-:W-:-:S02]  /*70d0*/  FFMA.FTZ R197, R144, -R197, R191 ;  /* 0x800000c590c57223 */ /* 0x000fc400000100bf */
[----:B------:R-:W-:Y:S02]  /*70e0*/  FMUL.FTZ R191, R56, R191 ;  /* 0x000000bf38bf7220 */ /* 0x000fe40000410000 */
[----:B------:R-:W-:Y:S02]  /*70f0*/  FMUL.FTZ R233, R83, R178 ;  /* 0x000000b253e97220 */ /* 0x000fe40000410000 */
[----:B------:R-:W-:Y:S02]  /*7100*/  FFMA.FTZ R231, R212, R224, R231 ;  /* 0x000000e0d4e77223 */ /* 0x000fe400000100e7 */
[----:B------:R-:W-:Y:S01]  /*7110*/  FADD.FTZ R170, R220, R191 ;  /* 0x000000bfdcaa7221 */ /* 0x000fe20000010000 */
[----:B------:R-:W-:Y:S01]  /*7120*/  LEA.HI.SX32 R220, R164, R164, 0x1b ;  /* 0x000000a4a4dc7211 */ /* 0x000fe200078fdaff */
[----:B------:R-:W-:Y:S02]  /*7130*/  FMUL.FTZ R191, R73, R211 ;  /* 0x000000d349bf7220 */ /* 0x000fe40000410000 */
[----:B------:R-:W-:-:S02]  /*7140*/  FMUL.FTZ R226, R82, R223 ;  /* 0x000000df52e27220 */ /* 0x000fc40000410000 */
[----:B------:R-:W-:Y:S02]  /*7150*/  FFMA.FTZ R231, R214, R233, R231 ;  /* 0x000000e9d6e77223 */ /* 0x000fe400000100e7 */
[----:B------:R-:W-:Y:S02]  /*7160*/  FMUL.FTZ R241, R172, R191 ;  /* 0x000000bfacf17220 */ /* 0x000fe40000410000 */
[----:B-1----:R-:W-:Y:S02]  /*7170*/  FMUL.FTZ R19, R81, R184 ;  /* 0x000000b851137220 */ /* 0x002fe40000410000 */
[----:B------:R-:W-:Y:S01]  /*7180*/  FFMA.FTZ R18, R218, R226, R231 ;  /* 0x000000e2da127223 */ /* 0x000fe200000100e7 */
[----:B------:R0:W-:Y:S01]  /*7190*/  STS [R220.X4+0x88c], R241 ;  /* 0x00088cf1dc007388 */ /* 0x0001e20000004800 */
[----:B------:R-:W-:Y:S02]  /*71a0*/  FMUL.FTZ R228, R80, R213 ;  /* 0x000000d550e47220 */ /* 0x000fe40000410000 */
[----:B------:R-:W-:-:S02]  /*71b0*/  FFMA.FTZ R231, R189, R19, R18 ;  /* 0x00000013bde77223 */ /* 0x000fc40000010012 */
[-C--:B------:R-:W-:Y:S02]  /*71c0*/  FMUL.FTZ R235, R219, R228.reuse ;  /* 0x000000e4dbeb7220 */ /* 0x080fe40000410000 */
[----:B------:R-:W-:Y:S02]  /*71d0*/  FFMA.FTZ R228, R182, R228, R231 ;  /* 0x000000e4b6e47223 */ /* 0x000fe400000100e7 */
[----:B------:R-:W-:Y:S01]  /*71e0*/  IMAD R5, R4, -0x400, RZ ;  /* 0xfffffc0004057824 */ /* 0x000fe200078e02ff */
[----:B------:R-:W-:Y:S01]  /*71f0*/  STS [R220.X4+0x870], R235 ;  /* 0x000870ebdc007388 */ /* 0x000fe20000004800 */
[----:B0-----:R-:W-:Y:S02]  /*7200*/  FMUL.FTZ R241, R77, R221 ;  /* 0x000000dd4df17220 */ /* 0x001fe40000410000 */
[----:B------:R-:W-:Y:S02]  /*7210*/  FMUL.FTZ R237, R79, R190 ;  /* 0x000000be4fed7220 */ /* 0x000fe40000410000 */
[----:B------:R-:W-:-:S02]  /*7220*/  FMUL.FTZ R231, R188, R241 ;  /* 0x000000f1bce77220 */ /* 0x000fc40000410000 */
[----:B------:R-:W-:Y:S01]  /*7230*/  IMAD.WIDE R4, R5, 0x4, R20 ;  /* 0x0000000405047825 */ /* 0x000fe200078e0214 */
[----:B------:R-:W-:Y:S02]  /*7240*/  LEA R20, P0, R91, R20, 0x2 ;  /* 0x000000145b147211 */ /* 0x000fe400078010ff */
[----:B------:R0:W-:Y:S01]  /*7250*/  STS [R220.X4+0x87c], R231 ;  /* 0x00087ce7dc007388 */ /* 0x0001e20000004800 */
[----:B------:R-:W-:Y:S01]  /*7260*/  FFMA.FTZ R228, R183, R237, R228 ;  /* 0x000000edb7e47223 */ /* 0x000fe200000100e4 */
[----:B------:R-:W-:Y:S01]  /*7270*/  LEA.HI.X R21, R91, R21, R89, 0x2, P0 ;  /* 0x000000155b157211 */ /* 0x000fe200000f1459 */
[----:B------:R-:W-:Y:S02]  /*7280*/  FMUL.FTZ R18, R78, R181 ;  /* 0x000000b54e127220 */ /* 0x000fe40000410000 */
[----:B------:R-:W-:Y:S02]  /*7290*/  FMUL.FTZ R239, R186, R237 ;  /* 0x000000edbaef7220 */ /* 0x000fe40000410000 */
[----:B------:R-:W-:-:S02]  /*72a0*/  FFMA.FTZ R228, R187, R18, R228 ;  /* 0x00000012bbe47223 */ /* 0x000fc400000100e4 */
[----:B------:R-:W-:Y:S01]  /*72b0*/  FMUL.FTZ R237, R192, R19 ;  /* 0x00000013c0ed7220 */ /* 0x000fe20000410000 */
[----:B------:R1:W-:Y:S01]  /*72c0*/  STS [R220.X4+0x874], R239 ;  /* 0x000874efdc007388 */ /* 0x0003e20000004800 */
[----:B0-----:R-:W-:Y:S02]  /*72d0*/  FMUL.FTZ R231, R200, R229 ;  /* 0x000000e5c8e77220 */ /* 0x001fe40000410000 */
[----:B------:R-:W-:Y:S01]  /*72e0*/  FMUL.FTZ R229, R201, R216 ;  /* 0x000000d8c9e57220 */ /* 0x000fe20000410000 */
[----:B------:R-:W-:Y:S01]  /*72f0*/  IADD3 R216, -R2, c[0x0][0x168], -R141 ;  /* 0x00005a0002d87a10 */ /* 0x000fe20007ffe98d */
[----:B------:R-:W-:Y:S01]  /*7300*/  FMUL.FTZ R19, R208, R233 ;  /* 0x000000e9d0137220 */ /* 0x000fe20000410000 */
[----:B------:R-:W-:Y:S01]  /*7310*/  STS [R220.X4+0x86c], R237 ;  /* 0x00086ceddc007388 */ /* 0x000fe20000004800 */
[----:B------:R-:W-:Y:S01]  /*7320*/  FMUL.FTZ R222, R74, R215 ;  /* 0x000000d74ade7220 */ /* 0x000fe20000410000 */
[----:B------:R-:W-:Y:S01]  /*7330*/  ISETP.GE.AND P0, PT, R216, 0x1, PT ;  /* 0x00000001d800780c */ /* 0x000fe20003f06270 */
[----:B------:R-:W-:Y:S01]  /*7340*/  FMUL.FTZ R245, R75, R193 ;  /* 0x000000c14bf57220 */ /* 0x000fe20000410000 */
[----:B------:R0:W-:Y:S01]  /*7350*/  STS [R220.X4+0x864], R19 ;  /* 0x00086413dc007388 */ /* 0x0001e20000004800 */
[----:B------:R-:W-:Y:S01]  /*7360*/  FMUL.FTZ R230, R76, R195 ;  /* 0x000000c34ce67220 */ /* 0x000fe20000410000 */
[----:B------:R-:W-:Y:S01]  /*7370*/  ISETP.GE.AND P1, PT, R216, 0x41, PT ;  /* 0x00000041d800780c */ /* 0x000fe20003f26270 */
[----:B------:R-:W-:Y:S01]  /*7380*/  FFMA.FTZ R241, R175, R241, R228 ;  /* 0x000000f1aff17223 */ /* 0x000fe200000100e4 */
[----:B------:R2:W-:Y:S01]  /*7390*/  STS [R220.X4+0x85c], R231 ;  /* 0x00085ce7dc007388 */ /* 0x0005e20000004800 */
[----:B------:R-:W-:-:S02]  /*73a0*/  FMUL.FTZ R249, R177, R222 ;  /* 0x000000deb1f97220 */ /* 0x000fc40000410000 */
[----:B------:R-:W-:Y:S01]  /*73b0*/  FMUL.FTZ R247, R176, R245 ;  /* 0x000000f5b0f77220 */ /* 0x000fe20000410000 */
[----:B------:R2:W-:Y:S01]  /*73c0*/  STS [R220.X4+0x858], R229 ;  /* 0x000858e5dc007388 */ /* 0x0005e20000004800 */
[----:B------:R-:W-:Y:S02]  /*73d0*/  FMUL.FTZ R243, R209, R230 ;  /* 0x000000e6d1f37220 */ /* 0x000fe40000410000 */
[----:B-1----:R-:W-:Y:S01]  /*73e0*/  FMUL.FTZ R239, R185, R18 ;  /* 0x00000012b9ef7220 */ /* 0x002fe20000410000 */
[----:B------:R2:W-:Y:S01]  /*73f0*/  STS [R220.X4+0x888], R249 ;  /* 0x000888f9dc007388 */ /* 0x0005e20000004800 */
[----:B------:R-:W-:Y:S01]  /*7400*/  FMUL.FTZ R235, R217, R226 ;  /* 0x000000e2d9eb7220 */ /* 0x000fe20000410000 */
[----:B------:R-:W-:Y:S01]  /*7410*/  IADD3 R18, R141, 0x40, RZ ;  /* 0x000000408d127810 */ /* 0x000fe20007ffe0ff */
[----:B------:R-:W-:Y:S01]  /*7420*/  FMUL.FTZ R233, R207, R224 ;  /* 0x000000e0cfe97220 */ /* 0x000fe20000410000 */
[----:B------:R2:W-:Y:S01]  /*7430*/  STS [R220.X4+0x884], R247 ;  /* 0x000884f7dc007388 */ /* 0x0005e20000004800 */
[----:B------:R-:W-:-:S02]  /*7440*/  FMUL.FTZ R227, R202, R227 ;  /* 0x000000e3cae37220 */ /* 0x000fc40000410000 */
[----:B------:R-:W-:Y:S01]  /*7450*/  FFMA.FTZ R241, R204, R230, R241 ;  /* 0x000000e6ccf17223 */ /* 0x000fe200000100f1 */
[----:B------:R2:W-:Y:S01]  /*7460*/  STS [R220.X4+0x880], R243 ;  /* 0x000880f3dc007388 */ /* 0x0005e20000004800 */
[----:B0-----:R-:W-:Y:S01]  /*7470*/  FMUL.FTZ R19, R203, R210 ;  /* 0x000000d2cb137220 */ /* 0x001fe20000410000 */
[----:B------:R-:W-:Y:S01]  /*7480*/  LEA.HI.SX32 R210, R18, R141, 0x1b ;  /* 0x0000008d12d27211 */ /* 0x000fe200078fdaff */
[----:B------:R-:W-:Y:S01]  /*7490*/  FFMA.FTZ R241, R174, R245, R241 ;  /* 0x000000f5aef17223 */ /* 0x000fe200000100f1 */
[----:B------:R2:W-:Y:S01]  /*74a0*/  STS [R220.X4+0x878], R239 ;  /* 0x000878efdc007388 */ /* 0x0005e20000004800 */
[----:B------:R-:W-:-:S03]  /*74b0*/  IMAD.WIDE.U32 R20, R205, c[0x0][0x2b0], R20 ;  /* 0x0000ac00cd147a25 */ /* 0x000fc600078e0014 */
[----:B------:R2:W-:Y:S01]  /*74c0*/  STS [R220.X4+0x868], R235 ;  /* 0x000868ebdc007388 */ /* 0x0005e20000004800 */
[----:B------:R-:W-:Y:S02]  /*74d0*/  FFMA.FTZ R241, R194, R222, R241 ;  /* 0x000000dec2f17223 */ /* 0x000fe400000100f1 */
[----:B------:R-:W-:Y:S01]  /*74e0*/  IMAD.IADD R21, R225, 0x1, R21 ;  /* 0x00000001e1157824 */ /* 0x000fe200078e0215 */
[----:B------:R2:W-:Y:S01]  /*74f0*/  STS [R220.X4+0x860], R233 ;  /* 0x000860e9dc007388 */ /* 0x0005e20000004800 */
[----:B------:R-:W-:-:S03]  /*7500*/  FMUL.FTZ R222, R197, R191 ;  /* 0x000000bfc5de7220 */ /* 0x000fc60000410000 */
[----:B------:R2:W-:Y:S04]  /*7510*/  STS [R220.X4+0x854], R227 ;  /* 0x000854e3dc007388 */ /* 0x0005e80000004800 */
[----:B------:R2:W-:Y:S04]  /*7520*/  STS [R220.X4+0x850], R19 ;  /* 0x00085013dc007388 */ /* 0x0005e80000004800 */
[----:B------:R-:W-:Y:S06]  /*7530*/  BAR.SYNC.DEFER_BLOCKING 0x0 ;  /* 0x0000000000007b1d */ /* 0x000fec0000010000 */
[----:B------:R-:W-:Y:S05]  /*7540*/  @!P0 BRA `(.L_x_3040) ;  /* 0x0000009000008947 */ /* 0x000fea0003800000 */
[----:B--2---:R-:W-:Y:S01]  /*7550*/  LEA.HI.SX32 R191, R141, R141, 0x1b ;  /* 0x0000008d8dbf7211 */ /* 0x004fe200078fdaff */
[----:B------:R-:W-:-:S02]  /*7560*/  IMAD R136, R136, c[0x0][0x2b0], RZ ;  /* 0x0000ac0088887a24 */ /* 0x000fc400078e02ff */
[----:B------:R-:W-:-:S03]  /*7570*/  IMAD.WIDE.U32 R6, R25, c[0x0][0x2b0], R6 ;  /* 0x0000ac0019067a25 */ /* 0x000fc600078e0006 */
[----:B------:R-:W0:Y:S01]  /*7580*/  LDS R191, [R191.X4+0x850] ;  /* 0x00085000bfbf7984 */ /* 0x000e220000004800 */
[----:B------:R-:W-:Y:S01]  /*7590*/  IMAD R19, R25, c[0x0][0x2b4], R136 ;  /* 0x0000ad0019137a24 */ /* 0x000fe200078e0288 */
[----:B------:R-:W-:-:S03]  /*75a0*/  LEA R18, P0, R6, c[0x0][0x318], 0x2 ;  /* 0x0000c60006127a11 */ /* 0x000fc600078010ff */
[----:B------:R-:W-:-:S05]  /*75b0*/  IMAD.IADD R19, R7, 0x1, R19 ;  /* 0x0000000107137824 */ /* 0x000fca00078e0213 */
[----:B------:R-:W-:-:S05]  /*75c0*/  LEA.HI.X R19, R6, c[0x0][0x31c], R19, 0x2, P0 ;  /* 0x0000c70006137a11 */ /* 0x000fca00000f1413 */
[----:B0-----:R0:W-:Y:S02]  /*75d0*/  RED.E.ADD.F32.FTZ.RN.STRONG.GPU [R18.64], R191 ;  /* 0x000000bf1200798e */ /* 0x0011e4000c10e784 */
.L_x_3040:
[----:B--2---:R-:W-:Y:S05]  /*75e0*/  BSYNC B0 ;  /* 0x0000000000007941 */ /* 0x004fea0003800000 */
.L_x_3039:
        /* <DEDUP_REMOVED lines=9> */
.L_x_3042:
[----:B------:R-:W-:Y:S05]  /*7680*/  BSYNC B0 ;  /* 0x0000000000007941 */ /* 0x000fea0003800000 */
.L_x_3041:
[-C--:B------:R-:W-:Y:S01]  /*7690*/  LEA.HI.SX32 R18, R18, R141.reuse, 0x1b ;  /* 0x0000008d12127211 */ /* 0x080fe200078fdaff */
[----:B------:R-:W-:Y:S01]  /*76a0*/  BSSY B0, `(.L_x_3043) ;  /* 0x000000d000007945 */ /* 0x000fe20003800000 */
[----:B------:R-:W-:Y:S02]  /*76b0*/  ISETP.GE.AND P6, PT, R216, 0x81, PT ;  /* 0x00000081d800780c */ /* 0x000fe40003fc6270 */
[----:B0-----:R-:W-:Y:S01]  /*76c0*/  IADD3 R4, R141, 0x100, RZ ;  /* 0x000001008d047810 */ /* 0x001fe20007ffe0ff */
        /* <DEDUP_REMOVED lines=10> */
.L_x_3044:
[----:B0-----:R-:W-:Y:S05]  /*7770*/  BSYNC B0 ;  /* 0x0000000000007941 */ /* 0x001fea0003800000 */
.L_x_3043:
[----:B---3--:R0:W3:Y:S01]  /*7780*/  LDS R5, [R136.X4+0xb50] ;  /* 0x000b500088057984 */ /* 0x0080e20000004800 */
[----:B------:R-:W-:Y:S01]  /*7790*/  BSSY B0, `(.L_x_3045) ;  /* 0x0000005000007945 */ /* 0x000fe20003800000 */
[----:B------:R-:W-:Y:S02]  /*77a0*/  IADD3 R18, R141, 0x140, RZ ;  /* 0x000001408d127810 */ /* 0x000fe40007ffe0ff */
[----:B------:R-:W-:Y:S01]  /*77b0*/  LEA.HI.SX32 R4, R4, R141, 0x1b ;  /* 0x0000008d04047211 */ /* 0x000fe200078fdaff */
[----:B------:R-:W-:Y:S05]  /*77c0*/  @!P0 BRA `(.L_x_3046) ;  /* 0x0000001000008947 */ /* 0x000fea0003800000 */
[----:B---3--:R3:W-:Y:S02]  /*77d0*/  RED.E.ADD.F32.FTZ.RN.STRONG.GPU [R20.64+-0xd00], R5 ;  /* 0xfff300051400798e */ /* 0x0087e4000c10e784 */
.L_x_3046:
[----:B------:R-:W-:Y:S05]  /*77e0*/  BSYNC B0 ;  /* 0x0000000000007941 */ /* 0x000fea0003800000 */
.L_x_3045:
[----:B---3--:R3:W4:Y:S01]  /*77f0*/  LDS R5, [R4.X4+0xc50] ;  /* 0x000c500004057984 */ /* 0x0087220000004800 */
[----:B------:R-:W-:Y:S01]  /*7800*/  BSSY B0, `(.L_x_3047) ;  /* 0x0000005000007945 */ /* 0x000fe20003800000 */
[----:B0-----:R-:W-:-:S02]  /*7810*/  IADD3 R136, R141, 0x180, RZ ;  /* 0x000001808d887810 */ /* 0x001fc40007ffe0ff */
[----:B------:R-:W-:Y:S01]  /*7820*/  LEA.HI.SX32 R18, R18, R141, 0x1b ;  /* 0x0000008d12127211 */ /* 0x000fe200078fdaff */
[----:B------:R-:W-:Y:S05]  /*7830*/  @!P1 BRA `(.L_x_3048) ;  /* 0x0000001000009947 */ /* 0x000fea0003800000 */
[----:B----4-:R0:W-:Y:S02]  /*7840*/  RED.E.ADD.F32.FTZ.RN.STRONG.GPU [R20.64+-0xc00], R5 ;  /* 0xfff400051400798e */ /* 0x0101e4000c10e784 */
.L_x_3048:
[----:B------:R-:W-:Y:S05]  /*7850*/  BSYNC B0 ;  /* 0x0000000000007941 */ /* 0x000fea0003800000 */
.L_x_3047:
[----:B0---4-:R0:W4:Y:S01]  /*7860*/  LDS R5, [R18.X4+0xd50] ;  /* 0x000d500012057984 */ /* 0x0111220000004800 */
[----:B------:R-:W-:Y:S01]  /*7870*/  BSSY B0, `(.L_x_3049) ;  /* 0x0000005000007945 */ /* 0x000fe20003800000 */
[----:B---3--:R-:W-:Y:S02]  /*7880*/  IADD3 R4, R141, 0x1c0, RZ ;  /* 0x000001c08d047810 */ /* 0x008fe40007ffe0ff */
[----:B------:R-:W-:Y:S01]  /*7890*/  LEA.HI.SX32 R136, R136, R141, 0x1b ;  /* 0x0000008d88887211 */ /* 0x000fe200078fdaff */
[----:B------:R-:W-:Y:S05]  /*78a0*/  @!P2 BRA `(.L_x_3050) ;  /* 0x000000100000a947 */ /* 0x000fea0003800000 */
[----:B----4-:R3:W-:Y:S02]  /*78b0*/  RED.E.ADD.F32.FTZ.RN.STRONG.GPU [R20.64+-0xb00], R5 ;  /* 0xfff500051400798e */ /* 0x0107e4000c10e784 */
.L_x_3050:
[----:B------:R-:W-:Y:S05]  /*78c0*/  BSYNC B0 ;  /* 0x0000000000007941 */ /* 0x000fea0003800000 */
.L_x_3049:
[----:B---34-:R3:W4:Y:S01]  /*78d0*/  LDS R5, [R136.X4+0xe50] ;  /* 0x000e500088057984 */ /* 0x0187220000004800 */
[----:B------:R-:W-:Y:S01]  /*78e0*/  BSSY B0, `(.L_x_3051) ;  /* 0x0000005000007945 */ /* 0x000fe20003800000 */
[----:B0-----:R-:W-:Y:S02]  /*78f0*/  IADD3 R18, R141, 0x200, RZ ;  /* 0x000002008d127810 */ /* 0x001fe40007ffe0ff */
[----:B------:R-:W-:Y:S01]  /*7900*/  LEA.HI.SX32 R4, R4, R141, 0x1b ;  /* 0x0000008d04047211 */ /* 0x000fe200078fdaff */
[----:B------:R-:W-:Y:S05]  /*7910*/  @!P3 BRA `(.L_x_3052) ;  /* 0x000000100000b947 */ /* 0x000fea0003800000 */
[----:B----4-:R0:W-:Y:S02]  /*7920*/  RED.E.ADD.F32.FTZ.RN.STRONG.GPU [R20.64+-0xa00], R5 ;  /* 0xfff600051400798e */ /* 0x0101e4000c10e784 */
.L_x_3052:
[----:B------:R-:W-:Y:S05]  /*7930*/  BSYNC B0 ;  /* 0x0000000000007941 */ /* 0x000fea0003800000 */
.L_x_3051:
[----:B0---4-:R0:W4:Y:S01]  /*7940*/  LDS R5, [R4.X4+0xf50] ;  /* 0x000f500004057984 */ /* 0x0111220000004800 */
[----:B------:R-:W-:Y:S01]  /*7950*/  BSSY B0, `(.L_x_3053) ;  /* 0x0000004000007945 */ /* 0x000fe20003800000 */
[----:B--2---:R-:W-:Y:S01]  /*7960*/  LEA.HI.SX32 R7, R18, R141, 0x1b ;  /* 0x0000008d12077211 */ /* 0x004fe200078fdaff */
[----:B------:R-:W-:Y:S05]  /*7970*/  @!P4 BRA `(.L_x_3054) ;  /* 0x000000100000c947 */ /* 0x000fea0003800000 */
[----:B----4-:R2:W-:Y:S02]  /*7980*/  RED.E.ADD.F32.FTZ.RN.STRONG.GPU [R20.64+-0x900], R5 ;  /* 0xfff700051400798e */ /* 0x0105e4000c10e784 */
.L_x_3054:
[----:B------:R-:W-:Y:S05]  /*7990*/  BSYNC B0 ;  /* 0x0000000000007941 */ /* 0x000fea0003800000 */
.L_x_3053:
[----:B------:R-:W0:Y:S01]  /*79a0*/  LDS R7, [R7.X4+0x1050] ;  /* 0x0010500007077984 */ /* 0x000e220000004800 */
[----:B------:R-:W-:Y:S01]  /*79b0*/  BSSY B0, `(.L_x_3055) ;  /* 0x0000005000007945 */ /* 0x000fe20003800000 */
[----:B0-----:R-:W-:-:S02]  /*79c0*/  IADD3 R4, R141, 0x240, RZ ;  /* 0x000002408d047810 */ /* 0x001fc40007ffe0ff */
[----:B------:R-:W-:Y:S01]  /*79d0*/  IADD3 R18, R141, 0x280, RZ ;  /* 0x000002808d127810 */ /* 0x000fe20007ffe0ff */
[----:B------:R-:W-:Y:S05]  /*79e0*/  @!P5 BRA `(.L_x_3056) ;  /* 0x000000100000d947 */ /* 0x000fea0003800000 */
[----:B------:R0:W-:Y:S02]  /*79f0*/  RED.E.ADD.F32.FTZ.RN.STRONG.GPU [R20.64+-0x800], R7 ;  /* 0xfff800071400798e */ /* 0x0001e4000c10e784 */
.L_x_3056:
[----:B------:R-:W-:Y:S05]  /*7a00*/  BSYNC B0 ;  /* 0x0000000000007941 */ /* 0x000fea0003800000 */
.L_x_3055:
[-C--:B------:R-:W-:Y:S01]  /*7a10*/  LEA.HI.SX32 R4, R4, R141.reuse, 0x1b ;  /* 0x0000008d04047211 */ /* 0x080fe200078fdaff */
[----:B------:R-:W-:Y:S01]  /*7a20*/  BSSY B0, `(.L_x_3057) ;  /* 0x000000d000007945 */ /* 0x000fe20003800000 */
[----:B------:R-:W-:Y:S02]  /*7a30*/  ISETP.GE.AND P6, PT, R216, 0x241, PT ;  /* 0x00000241d800780c */ /* 0x000fe40003fc6270 */
[----:B---3--:R-:W-:Y:S01]  /*7a40*/  IADD3 R136, R141, 0x2c0, RZ ;  /* 0x000002c08d887810 */ /* 0x008fe20007ffe0ff */
[----:B--2-4-:R2:W3:Y:S01]  /*7a50*/  LDS R5, [R4.X4+0x1150] ;  /* 0x0011500004057984 */ /* 0x0144e20000004800 */
        /* <DEDUP_REMOVED lines=8> */
[----:B--23--:R2:W-:Y:S02]  /*7ae0*/  RED.E.ADD.F32.FTZ.RN.STRONG.GPU [R20.64+-0x700], R5 ;  /* 0xfff900051400798e */ /* 0x00c5e4000c10e784 */
.L_x_3058:
[----:B--2---:R-:W-:Y:S05]  /*7af0*/  BSYNC B0 ;  /* 0x0000000000007941 */ /* 0x004fea0003800000 */
.L_x_3057:
[----:B---3--:R2:W3:Y:S01]  /*7b00*/  LDS R5, [R18.X4+0x1250] ;  /* 0x0012500012057984 */ /* 0x0084e20000004800 */
[----:B------:R-:W-:Y:S01]  /*7b10*/  BSSY B0, `(.L_x_3059) ;  /* 0x0000005000007945 */ /* 0x000fe20003800000 */
[----:B------:R-:W-:Y:S02]  /*7b20*/  IADD3 R4, R141, 0x300, RZ ;  /* 0x000003008d047810 */ /* 0x000fe40007ffe0ff */
[----:B------:R-:W-:Y:S01]  /*7b30*/  LEA.HI.SX32 R136, R136, R141, 0x1b ;  /* 0x0000008d88887211 */ /* 0x000fe200078fdaff */
[----:B------:R-:W-:Y:S05]  /*7b40*/  @!P0 BRA `(.L_x_3060) ;  /* 0x0000001000008947 */ /* 0x000fea0003800000 */
[----:B---3--:R3:W-:Y:S02]  /*7b50*/  RED.E.ADD.F32.FTZ.RN.STRONG.GPU [R20.64+-0x600], R5 ;  /* 0xfffa00051400798e */ /* 0x0087e4000c10e784 */
.L_x_3060:
[----:B------:R-:W-:Y:S05]  /*7b60*/  BSYNC B0 ;  /* 0x0000000000007941 */ /* 0x000fea0003800000 */
.L_x_3059:
[----:B---3--:R3:W4:Y:S01]  /*7b70*/  LDS R5, [R136.X4+0x1350] ;  /* 0x0013500088057984 */ /* 0x0087220000004800 */
[----:B------:R-:W-:Y:S01]  /*7b80*/  BSSY B0, `(.L_x_3061) ;  /* 0x0000005000007945 */ /* 0x000fe20003800000 */
[----:B--2---:R-:W-:-:S02]  /*7b90*/  IADD3 R18, R141, 0x340, RZ ;  /* 0x000003408d127810 */ /* 0x004fc40007ffe0ff */
[----:B------:R-:W-:Y:S01]  /*7ba0*/  LEA.HI.SX32 R4, R4, R141, 0x1b ;  /* 0x0000008d04047211 */ /* 0x000fe200078fdaff */
[----:B------:R-:W-:Y:S05]  /*7bb0*/  @!P1 BRA `(.L_x_3062) ;  /* 0x0000001000009947 */ /* 0x000fea0003800000 */
[----:B----4-:R2:W-:Y:S02]  /*7bc0*/  RED.E.ADD.F32.FTZ.RN.STRONG.GPU [R20.64+-0x500], R5 ;  /* 0xfffb00051400798e */ /* 0x0105e4000c10e784 */
.L_x_3062:
[----:B------:R-:W-:Y:S05]  /*7bd0*/  BSYNC B0 ;  /* 0x0000000000007941 */ /* 0x000fea0003800000 */
.L_x_3061:
[----:B--2-4-:R2:W4:Y:S01]  /*7be0*/  LDS R5, [R4.X4+0x1450] ;  /* 0x0014500004057984 */ /* 0x0145220000004800 */
[----:B------:R-:W-:Y:S01]  /*7bf0*/  BSSY B0, `(.L_x_3063) ;  /* 0x0000005000007945 */ /* 0x000fe20003800000 */
[----:B---3--:R-:W-:Y:S02]  /*7c00*/  IADD3 R136, R141, 0x380, RZ ;  /* 0x000003808d887810 */ /* 0x008fe40007ffe0ff */
[----:B------:R-:W-:Y:S01]  /*7c10*/  LEA.HI.SX32 R18, R18, R141, 0x1b ;  /* 0x0000008d12127211 */ /* 0x000fe200078fdaff */
[----:B------:R-:W-:Y:S05]  /*7c20*/  @!P2 BRA `(.L_x_3064) ;  /* 0x000000100000a947 */ /* 0x000fea0003800000 */
[----:B----4-:R3:W-:Y:S02]  /*7c30*/  RED.E.ADD.F32.FTZ.RN.STRONG.GPU [R20.64+-0x400], R5 ;  /* 0xfffc00051400798e */ /* 0x0107e4000c10e784 */
.L_x_3064:
[----:B------:R-:W-:Y:S05]  /*7c40*/  BSYNC B0 ;  /* 0x0000000000007941 */ /* 0x000fea0003800000 */
.L_x_3063:
[----:B---34-:R3:W4:Y:S01]  /*7c50*/  LDS R5, [R18.X4+0x1550] ;  /* 0x0015500012057984 */ /* 0x0187220000004800 */
[----:B------:R-:W-:Y:S01]  /*7c60*/  BSSY B0, `(.L_x_3065) ;  /* 0x0000005000007945 */ /* 0x000fe20003800000 */
[----:B--2---:R-:W-:Y:S02]  /*7c70*/  IADD3 R4, R141, 0x3c0, RZ ;  /* 0x000003c08d047810 */ /* 0x004fe40007ffe0ff */
[----:B------:R-:W-:Y:S01]  /*7c80*/  LEA.HI.SX32 R136, R136, R141, 0x1b ;  /* 0x0000008d88887211 */ /* 0x000fe200078fdaff */
[----:B------:R-:W-:Y:S05]  /*7c90*/  @!P3 BRA `(.L_x_3066) ;  /* 0x000000100000b947 */ /* 0x000fea0003800000 */
[----:B----4-:R2:W-:Y:S02]  /*7ca0*/  RED.E.ADD.F32.FTZ.RN.STRONG.GPU [R20.64+-0x300], R5 ;  /* 0xfffd00051400798e */ /* 0x0105e4000c10e784 */
.L_x_3066:
[----:B------:R-:W-:Y:S05]  /*7cb0*/  BSYNC B0 ;  /* 0x0000000000007941 */ /* 0x000fea0003800000 */
.L_x_3065:
[----:B--2-4-:R2:W4:Y:S01]  /*7cc0*/  LDS R5, [R136.X4+0x1650] ;  /* 0x0016500088057984 */ /* 0x0145220000004800 */
[----:B------:R-:W-:Y:S01]  /*7cd0*/  BSSY B0, `(.L_x_3067) ;  /* 0x0000004000007945 */ /* 0x000fe20003800000 */
[----:B------:R-:W-:Y:S01]  /*7ce0*/  LEA.HI.SX32 R4, R4, R141, 0x1b ;  /* 0x0000008d04047211 */ /* 0x000fe200078fdaff */
[----:B------:R-:W-:Y:S05]  /*7cf0*/  @!P4 BRA `(.L_x_3068) ;  /* 0x000000100000c947 */ /* 0x000fea0003800000 */
[----:B----4-:R4:W-:Y:S02]  /*7d00*/  RED.E.ADD.F32.FTZ.RN.STRONG.GPU [R20.64+-0x200], R5 ;  /* 0xfffe00051400798e */ /* 0x0109e4000c10e784 */
.L_x_3068:
[----:B------:R-:W-:Y:S05]  /*7d10*/  BSYNC B0 ;  /* 0x0000000000007941 */ /* 0x000fea0003800000 */
.L_x_3067:
[----:B----4-:R4:W0:Y:S01]  /*7d20*/  LDS R5, [R4.X4+0x1750] ;  /* 0x0017500004057984 */ /* 0x0108220000004800 */
[----:B------:R-:W-:Y:S01]  /*7d30*/  BSSY B0, `(.L_x_3069) ;  /* 0x0000003000007945 */ /* 0x000fe20003800000 */
[----:B------:R-:W-:Y:S05]  /*7d40*/  @!P5 BRA `(.L_x_3070) ;  /* 0x000000100000d947 */ /* 0x000fea0003800000 */
[----:B0-----:R0:W-:Y:S02]  /*7d50*/  RED.E.ADD.F32.FTZ.RN.STRONG.GPU [R20.64+-0x100], R5 ;  /* 0xffff00051400798e */ /* 0x0011e4000c10e784 */
.L_x_3070:
[----:B------:R-:W-:Y:S05]  /*7d60*/  BSYNC B0 ;  /* 0x0000000000007941 */ /* 0x000fea0003800000 */
.L_x_3069:
[----:B0-----:R-:W0:Y:S01]  /*7d70*/  SHFL.DOWN PT, R5, R6, 0x1, 0x1f ;  /* 0x08201f0006057f89 */ /* 0x001e2200000e0000 */
[----:B------:R-:W-:Y:S01]  /*7d80*/  ISETP.GT.AND P0, PT, R130, 0x1e, PT ;  /* 0x0000001e8200780c */ /* 0x000fe20003f04270 */
[-C--:B----4-:R-:W-:Y:S01]  /*7d90*/  FMUL.FTZ R4, R138, R211.reuse ;  /* 0x000000d38a047220 */ /* 0x090fe20000410000 */
[----:B------:R-:W-:Y:S01]  /*7da0*/  ISETP.NE.AND P1, PT, R130, RZ, PT ;  /* 0x000000ff8200720c */ /* 0x000fe20003f25270 */
[----:B------:R-:W4:Y:S01]  /*7db0*/  SHFL.DOWN PT, R7, R170, 0x1, 0x1f ;  /* 0x08201f00aa077f89 */ /* 0x000f2200000e0000 */
[----:B------:R-:W-:Y:S01]  /*7dc0*/  FMUL.FTZ R211, R144, R211 ;  /* 0x000000d390d37220 */ /* 0x000fe20000410000 */
[----:B------:R-:W-:Y:S01]  /*7dd0*/  ISETP.NE.AND P2, PT, R141, RZ, PT ;  /* 0x000000ff8d00720c */ /* 0x000fe20003f45270 */
[----:B------:R-:W-:Y:S01]  /*7de0*/  FMUL.FTZ R4, R197, R4 ;  /* 0x00000004c5047220 */ /* 0x000fe20000410000 */
[----:B------:R-:W-:Y:S01]  /*7df0*/  BSSY B0, `(.L_x_3071) ;  /* 0x0000084000007945 */ /* 0x000fe20003800000 */
[----:B------:R-:W-:-:S02]  /*7e00*/  FMUL.FTZ R159, R159, R178 ;  /* 0x000000b29f9f7220 */ /* 0x000fc40000410000 */
[----:B------:R-:W-:Y:S02]  /*7e10*/  FFMA.FTZ R4, R172, R211, R4 ;  /* 0x000000d3ac047223 */ /* 0x000fe40000010004 */
[----:B------:R-:W-:Y:S02]  /*7e20*/  FMUL.FTZ R150, R150, R195 ;  /* 0x000000c396967220 */ /* 0x000fe40000410000 */
[----:B------:R-:W-:Y:S02]  /*7e30*/  FADD.FTZ R41, R4, R41 ;  /* 0x0000002904297221 */ /* 0x000fe40000010000 */
[----:B------:R-:W-:Y:S02]  /*7e40*/  FMUL.FTZ R4, R138, R221 ;  /* 0x000000dd8a047220 */ /* 0x000fe40000410000 */
[----:B------:R-:W-:Y:S02]  /*7e50*/  FMUL.FTZ R154, R154, R181 ;  /* 0x000000b59a9a7220 */ /* 0x000fe40000410000 */
[----:B------:R-:W-:-:S02]  /*7e60*/  FMUL.FTZ R175, R175, R4 ;  /* 0x00000004afaf7220 */ /* 0x000fc40000410000 */
[----:B------:R-:W-:Y:S02]  /*7e70*/  FMUL.FTZ R4, R138, R181 ;  /* 0x000000b58a047220 */ /* 0x000fe40000410000 */
[----:B0-----:R-:W-:Y:S02]  /*7e80*/  @!P0 FADD.FTZ R6, R6, R5 ;  /* 0x0000000506068221 */ /* 0x001fe40000010000 */
[----:B------:R-:W-:Y:S02]  /*7e90*/  FMUL.FTZ R4, R187, R4 ;  /* 0x00000004bb047220 */ /* 0x000fe40000410000 */
[----:B----4-:R-:W-:Y:S01]  /*7ea0*/  @!P0 FADD.FTZ R170, R170, R7 ;  /* 0x00000007aaaa8221 */ /* 0x010fe20000010000 */
[----:B------:R-:W0:Y:S01]  /*7eb0*/  SHFL.DOWN PT, R5, R6, 0x2, 0x1f ;  /* 0x08401f0006057f89 */ /* 0x000e2200000e0000 */
[----:B------:R-:W-:Y:S01]  /*7ec0*/  ISETP.GT.AND P0, PT, R130, 0x1d, PT ;  /* 0x0000001d8200780c */ /* 0x000fe20003f04270 */
[----:B------:R-:W-:Y:S02]  /*7ed0*/  FMUL.FTZ R155, R155, R190 ;  /* 0x000000be9b9b7220 */ /* 0x000fe40000410000 */
[----:B------:R-:W4:Y:S01]  /*7ee0*/  SHFL.DOWN PT, R7, R170, 0x2, 0x1f ;  /* 0x08401f00aa077f89 */ /* 0x000f2200000e0000 */
[----:B------:R-:W-:-:S02]  /*7ef0*/  FMUL.FTZ R156, R156, R213 ;  /* 0x000000d59c9c7220 */ /* 0x000fc40000410000 */
[----:B------:R-:W-:Y:S02]  /*7f00*/  FMUL.FTZ R157, R157, R184 ;  /* 0x000000b89d9d7220 */ /* 0x000fe40000410000 */
[----:B------:R-:W-:Y:S02]  /*7f10*/  FMUL.FTZ R158, R158, R223 ;  /* 0x000000df9e9e7220 */ /* 0x000fe40000410000 */
[----:B------:R-:W-:Y:S02]  /*7f20*/  FMUL.FTZ R160, R160, R179 ;  /* 0x000000b3a0a07220 */ /* 0x000fe40000410000 */
[----:B------:R-:W-:Y:S02]  /*7f30*/  FMUL.FTZ R168, R168, R171 ;  /* 0x000000aba8a87220 */ /* 0x000fe40000410000 */
[C---:B------:R-:W-:Y:S02]  /*7f40*/  FMUL.FTZ R195, R138.reuse, R195 ;  /* 0x000000c38ac37220 */ /* 0x040fe40000410000 */
[----:B------:R-:W-:-:S02]  /*7f50*/  FMUL.FTZ R190, R138, R190 ;  /* 0x000000be8abe7220 */ /* 0x000fc40000410000 */
[C---:B------:R-:W-:Y:S02]  /*7f60*/  FMUL.FTZ R213, R138.reuse, R213 ;  /* 0x000000d58ad57220 */ /* 0x040fe40000410000 */
[C---:B------:R-:W-:Y:S02]  /*7f70*/  FMUL.FTZ R184, R138.reuse, R184 ;  /* 0x000000b88ab87220 */ /* 0x040fe40000410000 */
[----:B------:R-:W-:Y:S02]  /*7f80*/  FMUL.FTZ R223, R138, R223 ;  /* 0x000000df8adf7220 */ /* 0x000fe40000410000 */
[----:B0-----:R-:W-:Y:S02]  /*7f90*/  @!P0 FADD.FTZ R6, R6, R5 ;  /* 0x0000000506068221 */ /* 0x001fe40000010000 */
[----:B------:R-:W-:Y:S02]  /*7fa0*/  FMUL.FTZ R5, R138, R215 ;  /* 0x000000d78a057220 */ /* 0x000fe40000410000 */
[----:B----4-:R-:W-:Y:S01]  /*7fb0*/  @!P0 FADD.FTZ R170, R170, R7 ;  /* 0x00000007aaaa8221 */ /* 0x010fe20000010000 */
[----:B------:R-:W-:Y:S01]  /*7fc0*/  ISETP.GT.AND P0, PT, R130, 0x1b, PT ;  /* 0x0000001b8200780c */ /* 0x000fe20003f04270 */
[----:B------:R-:W0:Y:S01]  /*7fd0*/  SHFL.DOWN PT, R7, R6, 0x4, 0x1f ;  /* 0x08801f0006077f89 */ /* 0x000e2200000e0000 */
[----:B------:R-:W-:-:S02]  /*7fe0*/  FMUL.FTZ R194, R194, R5 ;  /* 0x00000005c2c27220 */ /* 0x000fc40000410000 */
[-C--:B------:R-:W-:Y:S01]  /*7ff0*/  FMUL.FTZ R5, R138, R193.reuse ;  /* 0x000000c18a057220 */ /* 0x080fe20000410000 */
[----:B------:R-:W4:Y:S01]  /*8000*/  SHFL.DOWN PT, R19, R170, 0x4, 0x1f ;  /* 0x08801f00aa137f89 */ /* 0x000f2200000e0000 */
[----:B------:R-:W-:Y:S02]  /*8010*/  FMUL.FTZ R193, R148, R193 ;  /* 0x000000c194c17220 */ /* 0x000fe40000410000 */
[----:B------:R-:W-:Y:S02]  /*8020*/  FMUL.FTZ R5, R174, R5 ;  /* 0x00000005ae057220 */ /* 0x000fe40000410000 */
[----:B------:R-:W-:Y:S02]  /*8030*/  FMUL.FTZ R179, R138, R179 ;  /* 0x000000b38ab37220 */ /* 0x000fe40000410000 */
[----:B------:R-:W-:Y:S02]  /*8040*/  FFMA.FTZ R176, R176, R193, R5 ;  /* 0x000000c1b0b07223 */ /* 0x000fe40000010005 */
[----:B------:R-:W-:-:S02]  /*8050*/  FMUL.FTZ R5, R152, R221 ;  /* 0x000000dd98057220 */ /* 0x000fc40000410000 */
[----:B------:R-:W-:Y:S02]  /*8060*/  FMUL.FTZ R171, R138, R171 ;  /* 0x000000ab8aab7220 */ /* 0x000fe40000410000 */
[-C--:B------:R-:W-:Y:S02]  /*8070*/  FFMA.FTZ R44, R77, R5.reuse, R44 ;  /* 0x000000054d2c7223 */ /* 0x080fe4000001002c */
[----:B------:R-:W-:Y:S02]  /*8080*/  FFMA.FTZ R188, R188, R5, R175 ;  /* 0x00000005bcbc7223 */ /* 0x000fe400000100af */
[----:B------:R-:W-:Y:S02]  /*8090*/  FMUL.FTZ R5, R138, R178 ;  /* 0x000000b28a057220 */ /* 0x000fe40000410000 */
[----:B------:R-:W-:Y:S02]  /*80a0*/  FFMA.FTZ R185, R185, R154, R4 ;  /* 0x0000009ab9b97223 */ /* 0x000fe40000010004 */
[----:B0-----:R-:W-:-:S02]  /*80b0*/  @!P0 FADD.FTZ R6, R6, R7 ;  /* 0x0000000706068221 */ /* 0x001fc40000010000 */
[----:B------:R-:W-:Y:S02]  /*80c0*/  FMUL.FTZ R5, R214, R5 ;  /* 0x00000005d6057220 */ /* 0x000fe40000410000 */
[----:B----4-:R-:W-:Y:S01]  /*80d0*/  @!P0 FADD.FTZ R170, R170, R19 ;  /* 0x00000013aaaa8221 */ /* 0x010fe20000010000 */
[----:B------:R-:W0:Y:S01]  /*80e0*/  SHFL.DOWN PT, R7, R6, 0x8, 0x1f ;  /* 0x09001f0006077f89 */ /* 0x000e2200000e0000 */
[----:B------:R-:W-:Y:S01]  /*80f0*/  ISETP.GT.AND P0, PT, R130, 0x17, PT ;  /* 0x000000178200780c */ /* 0x000fe20003f04270 */
[----:B------:R-:W-:Y:S02]  /*8100*/  FFMA.FTZ R208, R208, R159, R5 ;  /* 0x0000009fd0d07223 */ /* 0x000fe40000010005 */
[----:B------:R-:W4:Y:S01]  /*8110*/  SHFL.DOWN PT, R19, R170, 0x8, 0x1f ;  /* 0x09001f00aa137f89 */ /* 0x000f2200000e0000 */
        /* <DEDUP_REMOVED lines=10> */
[----:B0-----:R-:W-:Y:S02]  /*81c0*/  @!P0 FADD.FTZ R6, R6, R7 ;  /* 0x0000000706068221 */ /* 0x001fe40000010000 */
[----:B------:R-:W-:Y:S02]  /*81d0*/  FMUL.FTZ R171, R196, R171 ;  /* 0x000000abc4ab7220 */ /* 0x000fe40000410000 */
[----:B----4-:R-:W-:Y:S01]  /*81e0*/  @!P0 FADD.FTZ R170, R170, R19 ;  /* 0x00000013aaaa8221 */ /* 0x010fe20000010000 */
[----:B------:R-:W0:Y:S01]  /*81f0*/  SHFL.DOWN PT, R7, R6, 0x10, 0x1f ;  /* 0x0a001f0006077f89 */ /* 0x000e2200000e0000 */
[----:B------:R-:W-:Y:S01]  /*8200*/  ISETP.GT.AND P0, PT, R130, 0xf, PT ;  /* 0x0000000f8200780c */ /* 0x000fe20003f04270 */
[----:B------:R-:W-:-:S02]  /*8210*/  FMUL.FTZ R140, R140, R169 ;  /* 0x000000a98c8c7220 */ /* 0x000fc40000410000 */
[----:B------:R-:W4:Y:S01]  /*8220*/  SHFL.DOWN PT, R19, R170, 0x10, 0x1f ;  /* 0x0a001f00aa137f89 */ /* 0x000f2200000e0000 */
        /* <DEDUP_REMOVED lines=10> */
[----:B0-----:R-:W-:Y:S02]  /*82d0*/  @!P0 FADD.FTZ R6, R6, R7 ;  /* 0x0000000706068221 */ /* 0x001fe40000010000 */
[----:B------:R-:W-:-:S02]  /*82e0*/  FMUL.FTZ R7, R142, R173 ;  /* 0x000000ad8e077220 */ /* 0x000fc40000410000 */
[----:B----4-:R-:W-:Y:S02]  /*82f0*/  @!P0 FADD.FTZ R170, R170, R19 ;  /* 0x00000013aaaa8221 */ /* 0x010fe40000010000 */
[C---:B------:R-:W-:Y:S02]  /*8300*/  FMUL.FTZ R173, R138.reuse, R173 ;  /* 0x000000ad8aad7220 */ /* 0x040fe40000410000 */
[----:B------:R-:W-:Y:S01]  /*8310*/  FMUL.FTZ R138, R138, R169 ;  /* 0x000000a98a8a7220 */ /* 0x000fe20000410000 */
[----:B------:R-:W-:Y:S01]  /*8320*/  MOV R5, R170 ;  /* 0x000000aa00057202 */ /* 0x000fe20000000f00 */
[----:B------:R-:W-:Y:S02]  /*8330*/  IMAD.MOV.U32 R4, RZ, RZ, R6 ;  /* 0x000000ffff047224 */ /* 0x000fe400078e0006 */
[----:B------:R-:W-:Y:S02]  /*8340*/  FMUL.FTZ R173, R198, R173 ;  /* 0x000000adc6ad7220 */ /* 0x000fe40000410000 */
[----:B------:R-:W-:Y:S01]  /*8350*/  FMUL.FTZ R138, R199, R138 ;  /* 0x0000008ac78a7220 */ /* 0x000fe20000410000 */
[----:B------:R0:W-:Y:S01]  /*8360*/  @!P1 STS.64 [R125.X8+0x18d8], R4 ;  /* 0x0018d8047d009388 */ /* 0x0001e20000008a00 */
[----:B------:R-:W-:-:S02]  /*8370*/  FFMA.FTZ R202, R202, R7, R173 ;  /* 0x00000007caca7223 */ /* 0x000fc400000100ad */
[----:B------:R-:W-:Y:S02]  /*8380*/  FFMA.FTZ R203, R203, R140, R138 ;  /* 0x0000008ccbcb7223 */ /* 0x000fe4000001008a */
[----:B------:R-:W-:Y:S02]  /*8390*/  FFMA.FTZ R43, R74, R146, R43 ;  /* 0x000000924a2b7223 */ /* 0x000fe4000001002b */
[----:B------:R-:W-:Y:S02]  /*83a0*/  FFMA.FTZ R42, R75, R193, R42 ;  /* 0x000000c14b2a7223 */ /* 0x000fe4000001002a */
[----:B------:R-:W-:Y:S02]  /*83b0*/  FADD.FTZ R38, R177, R38 ;  /* 0x00000026b1267221 */ /* 0x000fe40000010000 */
[----:B------:R-:W-:Y:S02]  /*83c0*/  FFMA.FTZ R45, R76, R150, R45 ;  /* 0x000000964c2d7223 */ /* 0x000fe4000001002d */
[----:B------:R-:W-:-:S02]  /*83d0*/  FADD.FTZ R39, R176, R39 ;  /* 0x00000027b0277221 */ /* 0x000fc40000010000 */
[----:B------:R-:W-:Y:S02]  /*83e0*/  FADD.FTZ R36, R195, R36 ;  /* 0x00000024c3247221 */ /* 0x000fe40000010000 */
        /* <DEDUP_REMOVED lines=28> */
[----:B---3--:R-:W3:Y:S04]  /*85b0*/  @P0 LDS R18, [R20+0x3210] ;  /* 0x0032100014120984 */ /* 0x008ee80000000800 */
[----:B------:R-:W4:Y:S01]  /*85c0*/  @P0 LDS R19, [R20+0x2e10] ;  /* 0x002e100014130984 */ /* 0x000f220000000800 */
[----:B0-----:R-:W-:-:S02]  /*85d0*/  FADD.FTZ R5, R5, R7 ;  /* 0x0000000705057221 */ /* 0x001fc40000010000 */
[----:B------:R-:W-:Y:S02]  /*85e0*/  FADD.FTZ R4, R4, R6 ;  /* 0x0000000604047221 */ /* 0x000fe40000010000 */
[----:B---3--:R-:W-:Y:S02]  /*85f0*/  @P0 FADD.FTZ R5, R5, R18 ;  /* 0x0000001205050221 */ /* 0x008fe40000010000 */
[----:B----4-:R-:W-:-:S03]  /*8600*/  @P0 FADD.FTZ R4, R4, R19 ;  /* 0x0000001304040221 */ /* 0x010fc60000010000 */
[----:B------:R0:W-:Y:S04]  /*8610*/  STS [R20+0x3210], R5 ;  /* 0x0032100514007388 */ /* 0x0001e80000000800 */
[----:B------:R0:W-:Y:S02]  /*8620*/  STS [R20+0x2e10], R4 ;  /* 0x002e100414007388 */ /* 0x0001e40000000800 */
.L_x_3072:
[----:B0-----:R-:W-:Y:S05]  /*8630*/  BSYNC B0 ;  /* 0x0000000000007941 */ /* 0x001fea0003800000 */
.L_x_3071:
[----:B------:R-:W-:Y:S02]  /*8640*/  IADD3 R25, R25, 0x1, RZ ;  /* 0x0000000119197810 */ /* 0x000fe40007ffe0ff */
[----:B------:R-:W-:Y:S02]  /*8650*/  IADD3 R23, P1, R23, 0x1, RZ ;  /* 0x0000000117177810 */ /* 0x000fe40007f3e0ff */
[----:B------:R-:W-:Y:S02]  /*8660*/  ISETP.GE.AND P0, PT, R25, c[0x0][0x16c], PT ;  /* 0x00005b0019007a0c */ /* 0x000fe40003f06270 */
[----:B------:R-:W-:-:S11]  /*8670*/  IADD3.X R0, RZ, R0, RZ, P1, !PT ;  /* 0x00000000ff007210 */ /* 0x000fd60000ffe4ff */
[----:B-123--:R-:W-:Y:S01]  /*8680*/  @P0 CALL.REL.NOINC `(.L_x_3025) ;  /* 0x0000001000000944 */ /* 0x00efe20003c00000 */
[----:B------:R-:W-:Y:S05]  /*8690*/  BRA `(.L_x_3073) ;  /* 0xffffc5e000007947 */ /* 0x000fea000383ffff */
.L_x_3025:
        /* <DEDUP_REMOVED lines=88> */
.L_x_3075:
[----:B------:R-:W-:Y:S05]  /*8c20*/  BSYNC B0 ;  /* 0x0000000000007941 */ /* 0x000fea0003800000 */
.L_x_3074:
        /* <DEDUP_REMOVED lines=175> */
.L_x_3077:
[----:B------:R-:W-:Y:S05]  /*9720*/  BSYNC B0 ;  /* 0x0000000000007941 */ /* 0x000fea0003800000 */
.L_x_3076:
        /* <DEDUP_REMOVED lines=54> */
.L_x_3019:
        /* <DEDUP_REMOVED lines=29> */
.L_x_3080:
[----:B------:R-:W-:Y:S05]  /*9c60*/  BSYNC B0 ;  /* 0x0000000000007941 */ /* 0x000fea0003800000 */
.L_x_3079:
        /* <DEDUP_REMOVED lines=28> */
.L_x_3082:
[----:B------:R-:W1:Y:S02]  /*9e30*/  S2R R15, SR_TID.X ;  /* 0x00000000000f7919 */ /* 0x000e640000002100 */
.L_x_3083:
[----:B------:R-:W-:Y:S05]  /*9e40*/  BSYNC B0 ;  /* 0x0000000000007941 */ /* 0x000fea0003800000 */
.L_x_3081:
        /* <DEDUP_REMOVED lines=10> */
.L_x_3084:
        /* <DEDUP_REMOVED lines=26> */
.L_x_3030:
[----:B------:R-:W-:Y:S01]  /*a090*/  HFMA2.MMA R221, -RZ, RZ, 0, 5.9604644775390625e-08 ;  /* 0x00000001ffdd7435 */ /* 0x000fe200000001ff */
[----:B------:R-:W-:Y:S01]  /*a0a0*/  IMAD.MOV.U32 R218, RZ, RZ, R6 ;  /* 0x000000ffffda7224 */ /* 0x000fe200078e0006 */
[----:B------:R-:W-:Y:S01]  /*a0b0*/  MOV R222, RZ ;  /* 0x000000ff00de7202 */ /* 0x000fe20000000f00 */
[----:B------:R-:W-:Y:S01]  /*a0c0*/  IMAD.MOV.U32 R223, RZ, RZ, -0x1 ;  /* 0xffffffffffdf7424 */ /* 0x000fe200078e00ff */
[----:B------:R-:W-:-:S02]  /*a0d0*/  MOV R4, 0xa0f0 ;  /* 0x0000a0f000047802 */ /* 0x000fc40000000f00 */
[----:B------:R-:W-:Y:S05]  /*a0e0*/  CALL.REL.NOINC `($__internal_125_$__cuda_sm70_shflsync_up) ;  /* 0x00000f0000007944 */ /* 0x000fea0003c00000 */
[----:B-1----:R-:W-:Y:S01]  /*a0f0*/  MOV R205, R218 ;  /* 0x000000da00cd7202 */ /* 0x002fe20000000f00 */
[----:B0-----:R-:W-:Y:S05]  /*a100*/  BRA `(.L_x_3085) ;  /* 0xffffbe9000007947 */ /* 0x001fea000383ffff */
.L_x_3031:
[----:B------:R-:W-:Y:S01]  /*a110*/  HFMA2.MMA R222, -RZ, RZ, 0, 0 ;  /* 0x00000000ffde7435 */ /* 0x000fe200000001ff */
[----:B------:R-:W-:Y:S01]  /*a120*/  MOV R218, R7 ;  /* 0x0000000700da7202 */ /* 0x000fe20000000f00 */
[----:B------:R-:W-:Y:S01]  /*a130*/  IMAD.MOV.U32 R221, RZ, RZ, 0x1 ;  /* 0x00000001ffdd7424 */ /* 0x000fe200078e00ff */
[----:B------:R-:W-:-:S02]  /*a140*/  MOV R223, 0xffffffff ;  /* 0xffffffff00df7802 */ /* 0x000fc40000000f00 */
[----:B------:R-:W-:Y:S02]  /*a150*/  MOV R4, 0xa170 ;  /* 0x0000a17000047802 */ /* 0x000fe40000000f00 */
[----:B01----:R-:W-:Y:S05]  /*a160*/  CALL.REL.NOINC `($__internal_125_$__cuda_sm70_shflsync_up) ;  /* 0x00000e8000007944 */ /* 0x003fea0003c00000 */
        /* <DEDUP_REMOVED lines=10> */
[----:B------:R-:W-:Y:S05]  /*a210*/  CALL.REL.NOINC `($__internal_125_$__cuda_sm70_shflsync_up) ;  /* 0x00000dd000007944 */ /* 0x000fea0003c00000 */
[----:B0-----:R-:W-:Y:S01]  /*a220*/  HFMA2.MMA R222, -RZ, RZ, 0, 0 ;  /* 0x00000000ffde7435 */ /* 0x001fe200000001ff */
[----:B-1----:R-:W-:Y:S01]  /*a230*/  MOV R6, R218 ;  /* 0x000000da00067202 */ /* 0x002fe20000000f00 */
[----:B------:R-:W-:Y:S01]  /*a240*/  IMAD.MOV.U32 R221, RZ, RZ, 0x2 ;  /* 0x00000002ffdd7424 */ /* 0x000fe200078e00ff */
[----:B------:R-:W-:-:S02]  /*a250*/  MOV R218, R7 ;  /* 0x0000000700da7202 */ /* 0x000fc40000000f00 */
[----:B------:R-:W-:Y:S02]  /*a260*/  MOV R223, 0xffffffff ;  /* 0xffffffff00df7802 */ /* 0x000fe40000000f00 */
[----:B------:R-:W-:Y:S02]  /*a270*/  MOV R4, 0xa290 ;  /* 0x0000a29000047802 */ /* 0x000fe40000000f00 */
[----:B------:R-:W-:Y:S05]  /*a280*/  CALL.REL.NOINC `($__internal_125_$__cuda_sm70_shflsync_up) ;  /* 0x00000d6000007944 */ /* 0x000fea0003c00000 */
        /* <DEDUP_REMOVED lines=8> */
[----:B------:R-:W-:Y:S05]  /*a310*/  CALL.REL.NOINC `($__internal_125_$__cuda_sm70_shflsync_up) ;  /* 0x00000cd000007944 */ /* 0x000fea0003c00000 */
[----:B0-----:R-:W-:Y:S01]  /*a320*/  HFMA2.MMA R222, -RZ, RZ, 0, 0 ;  /* 0x00000000ffde7435 */ /* 0x001fe200000001ff */
[----:B-1----:R-:W-:Y:S01]  /*a330*/  MOV R6, R218 ;  /* 0x000000da00067202 */ /* 0x002fe20000000f00 */
[----:B------:R-:W-:Y:S01]  /*a340*/  IMAD.MOV.U32 R221, RZ, RZ, 0x4 ;  /* 0x00000004ffdd7424 */ /* 0x000fe200078e00ff */
[----:B------:R-:W-:Y:S02]  /*a350*/  MOV R218, R7 ;  /* 0x0000000700da7202 */ /* 0x000fe40000000f00 */
[----:B------:R-:W-:Y:S02]  /*a360*/  MOV R223, 0xffffffff ;  /* 0xffffffff00df7802 */ /* 0x000fe40000000f00 */
[----:B------:R-:W-:Y:S02]  /*a370*/  MOV R4, 0xa390 ;  /* 0x0000a39000047802 */ /* 0x000fe40000000f00 */
[----:B------:R-:W-:Y:S05]  /*a380*/  CALL.REL.NOINC `($__internal_125_$__cuda_sm70_shflsync_up) ;  /* 0x00000c6000007944 */ /* 0x000fea0003c00000 */
[----:B------:R-:W-:Y:S01]  /*a390*/  ISETP.GE.AND P0, PT, R130, 0x4, PT ;  /* 0x000000048200780c */ /* 0x000fe20003f06270 */
[----:B0-----:R-:W-:Y:S01]  /*a3a0*/  HFMA2.MMA R222, -RZ, RZ, 0, 0 ;  /* 0x00000000ffde7435 */ /* 0x001fe200000001ff */
[----:B------:R-:W-:Y:S01]  /*a3b0*/  IMAD.MOV.U32 R221, RZ, RZ, 0x8 ;  /* 0x00000008ffdd7424 */ /* 0x000fe200078e00ff */
[----:B------:R-:W-:Y:S01]  /*a3c0*/  MOV R4, 0xa430 ;  /* 0x0000a43000047802 */ /* 0x000fe20000000f00 */
[----:B------:R-:W-:-:S09]  /*a3d0*/  IMAD.MOV.U32 R223, RZ, RZ, -0x1 ;  /* 0xffffffffffdf7424 */ /* 0x000fd200078e00ff */
[----:B-1----:R-:W-:Y:S02]  /*a3e0*/  @P0 FFMA.FTZ R7, R205, R218, R7 ;  /* 0x000000dacd070223 */ /* 0x002fe40000010007 */
[----:B------:R-:W-:-:S05]  /*a3f0*/  @P0 FMUL.FTZ R205, R6, R205 ;  /* 0x000000cd06cd0220 */ /* 0x000fca0000410000 */
[----:B------:R-:W-:-:S04]  /*a400*/  MOV R216, R205 ;  /* 0x000000cd00d87202 */ /* 0x000fc80000000f00 */
[----:B------:R-:W-:Y:S02]  /*a410*/  MOV R218, R216 ;  /* 0x000000d800da7202 */ /* 0x000fe40000000f00 */
[----:B------:R-:W-:Y:S05]  /*a420*/  CALL.REL.NOINC `($__internal_125_$__cuda_sm70_shflsync_up) ;  /* 0x00000bc000007944 */ /* 0x000fea0003c00000 */
[----:B0-----:R-:W-:Y:S01]  /*a430*/  HFMA2.MMA R221, -RZ, RZ, 0, 4.76837158203125e-07 ;  /* 0x00000008ffdd7435 */ /* 0x001fe200000001ff */
[----:B-1----:R-:W-:Y:S01]  /*a440*/  MOV R6, R218 ;  /* 0x000000da00067202 */ /* 0x002fe20000000f00 */
[----:B------:R-:W-:Y:S01]  /*a450*/  IMAD.MOV.U32 R218, RZ, RZ, R7 ;  /* 0x000000ffffda7224 */ /* 0x000fe200078e0007 */
[----:B------:R-:W-:Y:S01]  /*a460*/  MOV R222, RZ ;  /* 0x000000ff00de7202 */ /* 0x000fe20000000f00 */
[----:B------:R-:W-:Y:S01]  /*a470*/  IMAD.MOV.U32 R223, RZ, RZ, -0x1 ;  /* 0xffffffffffdf7424 */ /* 0x000fe200078e00ff */
[----:B------:R-:W-:Y:S02]  /*a480*/  MOV R4, 0xa4a0 ;  /* 0x0000a4a000047802 */ /* 0x000fe40000000f00 */
[----:B------:R-:W-:Y:S05]  /*a490*/  CALL.REL.NOINC `($__internal_125_$__cuda_sm70_shflsync_up) ;  /* 0x00000b5000007944 */ /* 0x000fea0003c00000 */
[----:B------:R-:W-:Y:S01]  /*a4a0*/  ISETP.GE.AND P0, PT, R130, 0x8, PT ;  /* 0x000000088200780c */ /* 0x000fe20003f06270 */
[----:B0-----:R-:W-:Y:S01]  /*a4b0*/  HFMA2.MMA R221, -RZ, RZ, 0, 9.5367431640625e-07 ;  /* 0x00000010ffdd7435 */ /* 0x001fe200000001ff */
[----:B------:R-:W-:Y:S01]  /*a4c0*/  MOV R222, RZ ;  /* 0x000000ff00de7202 */ /* 0x000fe20000000f00 */
[----:B------:R-:W-:Y:S01]  /*a4d0*/  IMAD.MOV.U32 R223, RZ, RZ, -0x1 ;  /* 0xffffffffffdf7424 */ /* 0x000fe200078e00ff */
[----:B------:R-:W-:-:S09]  /*a4e0*/  MOV R4, 0xa540 ;  /* 0x0000a54000047802 */ /* 0x000fd20000000f00 */
[----:B-1----:R-:W-:Y:S02]  /*a4f0*/  @P0 FFMA.FTZ R7, R216, R218, R7 ;  /* 0x000000dad8070223 */ /* 0x002fe40000010007 */
[----:B------:R-:W-:-:S03]  /*a500*/  @P0 FMUL.FTZ R216, R6, R216 ;  /* 0x000000d806d80220 */ /* 0x000fc60000410000 */
[----:B------:R-:W-:Y:S02]  /*a510*/  MOV R205, R7 ;  /* 0x0000000700cd7202 */ /* 0x000fe40000000f00 */
[----:B------:R-:W-:Y:S02]  /*a520*/  MOV R218, R216 ;  /* 0x000000d800da7202 */ /* 0x000fe40000000f00 */
[----:B------:R-:W-:Y:S05]  /*a530*/  CALL.REL.NOINC `($__internal_125_$__cuda_sm70_shflsync_up) ;  /* 0x00000ab000007944 */ /* 0x000fea0003c00000 */
[----:B0-----:R-:W-:Y:S01]  /*a540*/  HFMA2.MMA R221, -RZ, RZ, 0, 9.5367431640625e-07 ;  /* 0x00000010ffdd7435 */ /* 0x001fe200000001ff */
[----:B-1----:R-:W-:Y:S01]  /*a550*/  IMAD.MOV.U32 R217, RZ, RZ, R218 ;  /* 0x000000ffffd97224 */ /* 0x002fe200078e00da */
[----:B------:R-:W-:Y:S01]  /*a560*/  MOV R218, R7 ;  /* 0x0000000700da7202 */ /* 0x000fe20000000f00 */
[----:B------:R-:W-:Y:S01]  /*a570*/  IMAD.MOV.U32 R222, RZ, RZ, RZ ;  /* 0x000000ffffde7224 */ /* 0x000fe200078e00ff */
[----:B------:R-:W-:Y:S02]  /*a580*/  MOV R223, 0xffffffff ;  /* 0xffffffff00df7802 */ /* 0x000fe40000000f00 */
[----:B------:R-:W-:Y:S02]  /*a590*/  MOV R4, 0xa5b0 ;  /* 0x0000a5b000047802 */ /* 0x000fe40000000f00 */
[----:B------:R-:W-:Y:S05]  /*a5a0*/  CALL.REL.NOINC `($__internal_125_$__cuda_sm70_shflsync_up) ;  /* 0x00000a4000007944 */ /* 0x000fea0003c00000 */
[----:B-1----:R-:W-:Y:S01]  /*a5b0*/  MOV R4, R218 ;  /* 0x000000da00047202 */ /* 0x002fe20000000f00 */
[----:B0-----:R-:W-:Y:S05]  /*a5c0*/  BRA `(.L_x_3086) ;  /* 0xffffbb5000007947 */ /* 0x001fea000383ffff */
.L_x_3034:
[----:B------:R-:W-:Y:S01]  /*a5d0*/  HFMA2.MMA R221, -RZ, RZ, 0, 5.9604644775390625e-08 ;  /* 0x00000001ffdd7435 */ /* 0x000fe200000001ff */
[----:B------:R-:W-:Y:S01]  /*a5e0*/  IMAD.MOV.U32 R218, RZ, RZ, R205 ;  /* 0x000000ffffda7224 */ /* 0x000fe200078e00cd */
[----:B0-----:R-:W-:Y:S01]  /*a5f0*/  MOV R222, RZ ;  /* 0x000000ff00de7202 */ /* 0x001fe20000000f00 */
[----:B------:R-:W-:Y:S01]  /*a600*/  IMAD.MOV.U32 R223, RZ, RZ, -0x1 ;  /* 0xffffffffffdf7424 */ /* 0x000fe200078e00ff */
[----:B------:R-:W-:-:S02]  /*a610*/  MOV R4, 0xa630 ;  /* 0x0000a63000047802 */ /* 0x000fc40000000f00 */
[----:B-1----:R-:W-:Y:S05]  /*a620*/  CALL.REL.NOINC `($__internal_125_$__cuda_sm70_shflsync_up) ;  /* 0x000009c000007944 */ /* 0x002fea0003c00000 */
[----:B0-----:R-:W-:Y:S01]  /*a630*/  HFMA2.MMA R222, -RZ, RZ, 0, 0 ;  /* 0x00000000ffde7435 */ /* 0x001fe200000001ff */
[----:B-1----:R-:W-:Y:S01]  /*a640*/  MOV R6, R218 ;  /* 0x000000da00067202 */ /* 0x002fe20000000f00 */
[----:B------:R-:W-:Y:S01]  /*a650*/  IMAD.MOV.U32 R221, RZ, RZ, 0x1 ;  /* 0x00000001ffdd7424 */ /* 0x000fe200078e00ff */
[----:B------:R-:W-:-:S02]  /*a660*/  MOV R218, R219 ;  /* 0x000000db00da7202 */ /* 0x000fc40000000f00 */
[----:B------:R-:W-:Y:S02]  /*a670*/  MOV R223, 0xffffffff ;  /* 0xffffffff00df7802 */ /* 0x000fe40000000f00 */
[----:B------:R-:W-:Y:S02]  /*a680*/  MOV R4, 0xa6a0 ;  /* 0x0000a6a000047802 */ /* 0x000fe40000000f00 */
[----:B------:R-:W-:Y:S05]  /*a690*/  CALL.REL.NOINC `($__internal_125_$__cuda_sm70_shflsync_up) ;  /* 0x0000095000007944 */ /* 0x000fea0003c00000 */
[----:B------:R-:W-:Y:S01]  /*a6a0*/  HFMA2.MMA R224, -RZ, RZ, 0, 1.847743988037109375e-06 ;  /* 0x0000001fffe07435 */ /* 0x000fe200000001ff */
[----:B------:R-:W-:Y:S01]  /*a6b0*/  IMAD.MOV.U32 R205, RZ, RZ, R6 ;  /* 0x000000ffffcd7224 */ /* 0x000fe200078e0006 */
[----:B-1----:R-:W-:Y:S01]  /*a6c0*/  MOV R216, R218 ;  /* 0x000000da00d87202 */ /* 0x002fe20000000f00 */
[----:B------:R-:W-:Y:S01]  /*a6d0*/  IMAD.MOV.U32 R7, RZ, RZ, RZ ;  /* 0x000000ffff077224 */ /* 0x000fe200078e00ff */
[----:B0-----:R-:W-:Y:S02]  /*a6e0*/  MOV R222, R18 ;  /* 0x0000001200de7202 */ /* 0x001fe40000000f00 */
[----:B------:R-:W-:Y:S02]  /*a6f0*/  MOV R225, 0xffffffff ;  /* 0xffffffff00e17802 */ /* 0x000fe40000000f00 */
[----:B------:R-:W-:-:S02]  /*a700*/  MOV R4, 0xa720 ;  /* 0x0000a72000047802 */ /* 0x000fc40000000f00 */
[----:B------:R-:W-:Y:S05]  /*a710*/  CALL.REL.NOINC `($__internal_124_$__cuda_sm70_shflsync_idx_p) ;  /* 0x0000089000007944 */ /* 0x000fea0003c00000 */
[----:B-1----:R-:W-:Y:S01]  /*a720*/  MOV R18, R7 ;  /* 0x0000000700127202 */ /* 0x002fe20000000f00 */
[----:B------:R-:W-:Y:S01]  /*a730*/  HFMA2.MMA R7, -RZ, RZ, 0, 0 ;  /* 0x00000000ff077435 */ /* 0x000fe200000001ff */
[----:B0-----:R-:W-:Y:S01]  /*a740*/  IMAD.MOV.U32 R222, RZ, RZ, R19 ;  /* 0x000000ffffde7224 */ /* 0x001fe200078e0013 */
[----:B------:R-:W-:Y:S01]  /*a750*/  MOV R225, 0xffffffff ;  /* 0xffffffff00e17802 */ /* 0x000fe20000000f00 */
[----:B------:R-:W-:Y:S01]  /*a760*/  IMAD.MOV.U32 R224, RZ, RZ, 0x1f ;  /* 0x0000001fffe07424 */ /* 0x000fe200078e00ff */
[----:B------:R-:W-:-:S02]  /*a770*/  MOV R4, 0xa790 ;  /* 0x0000a79000047802 */ /* 0x000fc40000000f00 */
[----:B------:R-:W-:Y:S05]  /*a780*/  CALL.REL.NOINC `($__internal_124_$__cuda_sm70_shflsync_idx_p) ;  /* 0x0000082000007944 */ /* 0x000fea0003c00000 */
[----:B-1----:R-:W-:Y:S01]  /*a790*/  MOV R5, R7 ;  /* 0x0000000700057202 */ /* 0x002fe20000000f00 */
[----:B0-----:R-:W-:Y:S05]  /*a7a0*/  BRA `(.L_x_3087) ;  /* 0xffffbaf000007947 */ /* 0x001fea000383ffff */
.L_x_3037:
[----:B------:R-:W-:Y:S01]  /*a7b0*/  HFMA2.MMA R207, -RZ, RZ, 0, 5.9604644775390625e-08 ;  /* 0x00000001ffcf7435 */ /* 0x000fe200000001ff */
[----:B------:R-:W-:Y:S01]  /*a7c0*/  IMAD.MOV.U32 R200, RZ, RZ, R6 ;  /* 0x000000ffffc87224 */ /* 0x000fe200078e0006 */
[----:B------:R-:W-:Y:S01]  /*a7d0*/  MOV R202, 0x1f ;  /* 0x0000001f00ca7802 */ /* 0x000fe20000000f00 */
[----:B------:R-:W-:Y:S01]  /*a7e0*/  IMAD.MOV.U32 R225, RZ, RZ, -0x1 ;  /* 0xffffffffffe17424 */ /* 0x000fe200078e00ff */
[----:B------:R-:W-:-:S02]  /*a7f0*/  MOV R4, 0xa810 ;  /* 0x0000a81000047802 */ /* 0x000fc40000000f00 */
[----:B------:R-:W-:Y:S05]  /*a800*/  CALL.REL.NOINC `($__internal_123_$__cuda_sm70_shflsync_down) ;  /* 0x0000076000007944 */ /* 0x000fea0003c00000 */
[----:B-1----:R-:W-:Y:S01]  /*a810*/  MOV R199, R200 ;  /* 0x000000c800c77202 */ /* 0x002fe20000000f00 */
[----:B0-----:R-:W-:Y:S05]  /*a820*/  BRA `(.L_x_3088) ;  /* 0xffffbf4000007947 */ /* 0x001fea000383ffff */
.L_x_3038:
[----:B------:R-:W-:Y:S01]  /*a830*/  HFMA2.MMA R202, -RZ, RZ, 0, 1.847743988037109375e-06 ;  /* 0x0000001fffca7435 */ /* 0x000fe200000001ff */
[----:B------:R-:W-:Y:S01]  /*a840*/  MOV R200, R7 ;  /* 0x0000000700c87202 */ /* 0x000fe20000000f00 */
[----:B------:R-:W-:Y:S01]  /*a850*/  IMAD.MOV.U32 R207, RZ, RZ, 0x1 ;  /* 0x00000001ffcf7424 */ /* 0x000fe200078e00ff */
[----:B------:R-:W-:-:S02]  /*a860*/  MOV R225, 0xffffffff ;  /* 0xffffffff00e17802 */ /* 0x000fc40000000f00 */
[----:B------:R-:W-:Y:S02]  /*a870*/  MOV R4, 0xa890 ;  /* 0x0000a89000047802 */ /* 0x000fe40000000f00 */
[----:B01----:R-:W-:Y:S05]  /*a880*/  CALL.REL.NOINC `($__internal_123_$__cuda_sm70_shflsync_down) ;  /* 0x000006e000007944 */ /* 0x003fea0003c00000 */
        /* <DEDUP_REMOVED lines=9> */
[----:B------:R-:W-:Y:S05]  /*a920*/  CALL.REL.NOINC `($__internal_123_$__cuda_sm70_shflsync_down) ;  /* 0x0000064000007944 */ /* 0x000fea0003c00000 */
[----:B0-----:R-:W-:Y:S01]  /*a930*/  HFMA2.MMA R202, -RZ, RZ, 0, 1.847743988037109375e-06 ;  /* 0x0000001fffca7435 */ /* 0x001fe200000001ff */
[----:B-1----:R-:W-:Y:S01]  /*a940*/  MOV R6, R200 ;  /* 0x000000c800067202 */ /* 0x002fe20000000f00 */
[----:B------:R-:W-:Y:S01]  /*a950*/  IMAD.MOV.U32 R207, RZ, RZ, 0x2 ;  /* 0x00000002ffcf7424 */ /* 0x000fe200078e00ff */
[----:B------:R-:W-:-:S02]  /*a960*/  MOV R200, R7 ;  /* 0x0000000700c87202 */ /* 0x000fc40000000f00 */
[----:B------:R-:W-:Y:S02]  /*a970*/  MOV R225, 0xffffffff ;  /* 0xffffffff00e17802 */ /* 0x000fe40000000f00 */
[----:B------:R-:W-:Y:S02]  /*a980*/  MOV R4, 0xa9a0 ;  /* 0x0000a9a000047802 */ /* 0x000fe40000000f00 */
[----:B------:R-:W-:Y:S05]  /*a990*/  CALL.REL.NOINC `($__internal_123_$__cuda_sm70_shflsync_down) ;  /* 0x000005d000007944 */ /* 0x000fea0003c00000 */
[----:B-1----:R-:W-:Y:S01]  /*a9a0*/  @!P3 FFMA.FTZ R7, R199, R200, R7 ;  /* 0x000000c8c707b223 */ /* 0x002fe20000010007 */
[----:B0-----:R-:W-:Y:S01]  /*a9b0*/  HFMA2.MMA R202, -RZ, RZ, 0, 1.847743988037109375e-06 ;  /* 0x0000001fffca7435 */ /* 0x001fe200000001ff */
[----:B------:R-:W-:Y:S01]  /*a9c0*/  @!P3 FMUL.FTZ R199, R6, R199 ;  /* 0x000000c706c7b220 */ /* 0x000fe20000410000 */
[----:B------:R-:W-:Y:S01]  /*a9d0*/  MOV R225, 0xffffffff ;  /* 0xffffffff00e17802 */ /* 0x000fe20000000f00 */
[----:B------:R-:W-:Y:S01]  /*a9e0*/  IMAD.MOV.U32 R207, RZ, RZ, 0x4 ;  /* 0x00000004ffcf7424 */ /* 0x000fe200078e00ff */
[----:B------:R-:W-:Y:S01]  /*a9f0*/  MOV R4, 0xaa20 ;  /* 0x0000aa2000047802 */ /* 0x000fe20000000f00 */
[----:B------:R-:W-:Y:S02]  /*aa00*/  IMAD.MOV.U32 R200, RZ, RZ, R199 ;  /* 0x000000ffffc87224 */ /* 0x000fe400078e00c7 */
        /* <DEDUP_REMOVED lines=32> */
[----:B------:R-:W-:Y:S05]  /*ac10*/  CALL.REL.NOINC `($__internal_123_$__cuda_sm70_shflsync_down) ;  /* 0x0000035000007944 */ /* 0x000fea0003c00000 */
[----:B0-----:R-:W-:Y:S01]  /*ac20*/  HFMA2.MMA R207, -RZ, RZ, 0, 9.5367431640625e-07 ;  /* 0x00000010ffcf7435 */ /* 0x001fe200000001ff */
[----:B-1----:R-:W-:Y:S01]  /*ac30*/  IMAD.MOV.U32 R6, RZ, RZ, R200 ;  /* 0x000000ffff067224 */ /* 0x002fe200078e00c8 */
[----:B------:R-:W-:Y:S01]  /*ac40*/  MOV R200, R201 ;  /* 0x000000c900c87202 */ /* 0x000fe20000000f00 */
[----:B------:R-:W-:Y:S01]  /*ac50*/  IMAD.MOV.U32 R202, RZ, RZ, 0x1f ;  /* 0x0000001fffca7424 */ /* 0x000fe200078e00ff */
[----:B------:R-:W-:Y:S02]  /*ac60*/  MOV R225, 0xffffffff ;  /* 0xffffffff00e17802 */ /* 0x000fe40000000f00 */
[----:B------:R-:W-:Y:S02]  /*ac70*/  MOV R4, 0xac90 ;  /* 0x0000ac9000047802 */ /* 0x000fe40000000f00 */
[----:B------:R-:W-:Y:S05]  /*ac80*/  CALL.REL.NOINC `($__internal_123_$__cuda_sm70_shflsync_down) ;  /* 0x000002e000007944 */ /* 0x000fea0003c00000 */
[----:B-1----:R-:W-:Y:S01]  /*ac90*/  @!P0 FFMA.FTZ R201, R203, R200, R201 ;  /* 0x000000c8cbc98223 */ /* 0x002fe200000100c9 */
[----:B------:R-:W-:Y:S01]  /*aca0*/  HFMA2.MMA R7, -RZ, RZ, 0, 0 ;  /* 0x00000000ff077435 */ /* 0x000fe200000001ff */
[----:B------:R-:W-:Y:S01]  /*acb0*/  @!P0 FMUL.FTZ R203, R6, R203 ;  /* 0x000000cb06cb8220 */ /* 0x000fe20000410000 */
[----:B0-----:R-:W-:Y:S01]  /*acc0*/  MOV R225, 0xffffffff ;  /* 0xffffffff00e17802 */ /* 0x001fe20000000f00 */
[----:B------:R-:W-:Y:S01]  /*acd0*/  IMAD.MOV.U32 R224, RZ, RZ, 0x1f ;  /* 0x0000001fffe07424 */ /* 0x000fe200078e00ff */
[----:B------:R-:W-:-:S02]  /*ace0*/  MOV R4, 0xad10 ;  /* 0x0000ad1000047802 */ /* 0x000fc40000000f00 */
[----:B------:R-:W-:Y:S02]  /*acf0*/  MOV R222, R203 ;  /* 0x000000cb00de7202 */ /* 0x000fe40000000f00 */
[----:B------:R-:W-:Y:S05]  /*ad00*/  CALL.REL.NOINC `($__internal_124_$__cuda_sm70_shflsync_idx_p) ;  /* 0x000002a000007944 */ /* 0x000fea0003c00000 */
[----:B-1----:R-:W-:Y:S01]  /*ad10*/  IMAD.MOV.U32 R6, RZ, RZ, R7 ;  /* 0x000000ffff067224 */ /* 0x002fe200078e0007 */
[----:B------:R-:W-:Y:S01]  /*ad20*/  HFMA2.MMA R7, -RZ, RZ, 0, 0 ;  /* 0x00000000ff077435 */ /* 0x000fe200000001ff */
[----:B0-----:R-:W-:Y:S01]  /*ad30*/  MOV R222, R201 ;  /* 0x000000c900de7202 */ /* 0x001fe20000000f00 */
[----:B------:R-:W-:Y:S01]  /*ad40*/  IMAD.MOV.U32 R224, RZ, RZ, 0x1f ;  /* 0x0000001fffe07424 */ /* 0x000fe200078e00ff */
[----:B------:R-:W-:Y:S02]  /*ad50*/  MOV R225, 0xffffffff ;  /* 0xffffffff00e17802 */ /* 0x000fe40000000f00 */
[----:B------:R-:W-:Y:S02]  /*ad60*/  MOV R4, 0xad80 ;  /* 0x0000ad8000047802 */ /* 0x000fe40000000f00 */
[----:B------:R-:W-:Y:S05]  /*ad70*/  CALL.REL.NOINC `($__internal_124_$__cuda_sm70_shflsync_idx_p) ;  /* 0x0000023000007944 */ /* 0x000fea0003c00000 */
[----:B------:R-:W-:Y:S01]  /*ad80*/  HFMA2.MMA R207, -RZ, RZ, 0, 5.9604644775390625e-08 ;  /* 0x00000001ffcf7435 */ /* 0x000fe200000001ff */
[----:B------:R-:W-:Y:S01]  /*ad90*/  MOV R198, R6 ;  /* 0x0000000600c67202 */ /* 0x000fe20000000f00 */
[----:B-1----:R-:W-:Y:S01]  /*ada0*/  IMAD.MOV.U32 R199, RZ, RZ, R7 ;  /* 0x000000ffffc77224 */ /* 0x002fe200078e0007 */
[----:B------:R-:W-:Y:S01]  /*adb0*/  MOV R200, R203 ;  /* 0x000000cb00c87202 */ /* 0x000fe20000000f00 */
[----:B------:R-:W-:Y:S01]  /*adc0*/  IMAD.MOV.U32 R202, RZ, RZ, 0x1f ;  /* 0x0000001fffca7424 */ /* 0x000fe200078e00ff */
[----:B0-----:R-:W-:-:S02]  /*add0*/  MOV R225, 0xffffffff ;  /* 0xffffffff00e17802 */ /* 0x001fc40000000f00 */
[----:B------:R-:W-:Y:S02]  /*ade0*/  MOV R4, 0xae00 ;  /* 0x0000ae0000047802 */ /* 0x000fe40000000f00 */
[----:B------:R-:W-:Y:S05]  /*adf0*/  CALL.REL.NOINC `($__internal_123_$__cuda_sm70_shflsync_down) ;  /* 0x0000017000007944 */ /* 0x000fea0003c00000 */
[----:B0-----:R-:W-:Y:S01]  /*ae00*/  HFMA2.MMA R207, -RZ, RZ, 0, 5.9604644775390625e-08 ;  /* 0x00000001ffcf7435 */ /* 0x001fe200000001ff */
[----:B-1----:R-:W-:Y:S01]  /*ae10*/  MOV R6, R200 ;  /* 0x000000c800067202 */ /* 0x002fe20000000f00 */
[----:B------:R-:W-:Y:S01]  /*ae20*/  IMAD.MOV.U32 R200, RZ, RZ, R201 ;  /* 0x000000ffffc87224 */ /* 0x000fe200078e00c9 */
[----:B------:R-:W-:Y:S01]  /*ae30*/  MOV R202, 0x1f ;  /* 0x0000001f00ca7802 */ /* 0x000fe20000000f00 */
[----:B------:R-:W-:Y:S01]  /*ae40*/  IMAD.MOV.U32 R225, RZ, RZ, -0x1 ;  /* 0xffffffffffe17424 */ /* 0x000fe200078e00ff */
[----:B------:R-:W-:Y:S02]  /*ae50*/  MOV R4, 0xae70 ;  /* 0x0000ae7000047802 */ /* 0x000fe40000000f00 */
[----:B------:R-:W-:Y:S05]  /*ae60*/  CALL.REL.NOINC `($__internal_123_$__cuda_sm70_shflsync_down) ;  /* 0x0000010000007944 */ /* 0x000fea0003c00000 */
[----:B------:R-:W-:Y:S01]  /*ae70*/  HFMA2.MMA R224, -RZ, RZ, 0, 1.847743988037109375e-06 ;  /* 0x0000001fffe07435 */ /* 0x000fe200000001ff */
[----:B------:R-:W-:Y:S01]  /*ae80*/  MOV R201, R6 ;  /* 0x0000000600c97202 */ /* 0x000fe20000000f00 */
[----:B------:R-:W-:Y:S01]  /*ae90*/  IMAD.MOV.U32 R7, RZ, RZ, RZ ;  /* 0x000000ffff077224 */ /* 0x000fe200078e00ff */
[----:B------:R-:W-:Y:S02]  /*aea0*/  MOV R222, R18 ;  /* 0x0000001200de7202 */ /* 0x000fe40000000f00 */
[----:B0-----:R-:W-:-:S02]  /*aeb0*/  MOV R225, 0xffffffff ;  /* 0xffffffff00e17802 */ /* 0x001fc40000000f00 */
[----:B------:R-:W-:Y:S02]  /*aec0*/  MOV R4, 0xaee0 ;  /* 0x0000aee000047802 */ /* 0x000fe40000000f00 */
[----:B-1----:R-:W-:Y:S05]  /*aed0*/  CALL.REL.NOINC `($__internal_124_$__cuda_sm70_shflsync_idx_p) ;  /* 0x000000d000007944 */ /* 0x002fea0003c00000 */
[----:B-1----:R-:W-:Y:S01]  /*aee0*/  IMAD.MOV.U32 R202, RZ, RZ, R7 ;  /* 0x000000ffffca7224 */ /* 0x002fe200078e0007 */
[----:B------:R-:W-:Y:S01]  /*aef0*/  HFMA2.MMA R7, -RZ, RZ, 0, 0 ;  /* 0x00000000ff077435 */ /* 0x000fe200000001ff */
[----:B0-----:R-:W-:Y:S01]  /*af00*/  MOV R222, R19 ;  /* 0x0000001300de7202 */ /* 0x001fe20000000f00 */
[----:B------:R-:W-:Y:S01]  /*af10*/  IMAD.MOV.U32 R224, RZ, RZ, 0x1f ;  /* 0x0000001fffe07424 */ /* 0x000fe200078e00ff */
[----:B------:R-:W-:Y:S02]  /*af20*/  MOV R225, 0xffffffff ;  /* 0xffffffff00e17802 */ /* 0x000fe40000000f00 */
[----:B------:R-:W-:Y:S02]  /*af30*/  MOV R4, 0xaf50 ;  /* 0x0000af5000047802 */ /* 0x000fe40000000f00 */
[----:B------:R-:W-:Y:S05]  /*af40*/  CALL.REL.NOINC `($__internal_124_$__cuda_sm70_shflsync_idx_p) ;  /* 0x0000006000007944 */ /* 0x000fea0003c00000 */
[----:B-1----:R-:W-:Y:S01]  /*af50*/  MOV R203, R7 ;  /* 0x0000000700cb7202 */ /* 0x002fe20000000f00 */
[----:B0-----:R-:W-:Y:S05]  /*af60*/  BRA `(.L_x_3089) ;  /* 0xffffb9a000007947 */ /* 0x001fea000383ffff */
        .weak           $__internal_123_$__cuda_sm70_shflsync_down
        .type           $__internal_123_$__cuda_sm70_shflsync_down,@function
        .size           $__internal_123_$__cuda_sm70_shflsync_down,($__internal_124_$__cuda_sm70_shflsync_idx_p - $__internal_123_$__cuda_sm70_shflsync_down)
$__internal_123_$__cuda_sm70_shflsync_down:
[----:B------:R-:W-:Y:S01]  /*af70*/  IMAD.MOV.U32 R5, RZ, RZ, 0x0 ;  /* 0x00000000ff057424 */ /* 0x000fe200078e00ff */
[----:B------:R-:W-:Y:S04]  /*af80*/  WARPSYNC R225 ;  /* 0x000000e100007348 */ /* 0x000fe80003800000 */
[----:B------:R0:W1:Y:S01]  /*af90*/  SHFL.DOWN PT, R200, R200, R207, R202 ;  /* 0x080000cfc8c87389 */ /* 0x00006200000e00ca */
[----:B------:R-:W-:Y:S05]  /*afa0*/  RET.REL.NODEC R4 `(_Z25selective_scan_bwd_kernelI32Selective_Scan_bwd_kernel_traitsILi64ELi16ELb0ELb1ELb0ELb0ELb1EN3c104HalfEfEEv12SSMParamsBwd) ;  /* 0xffff505004007950 */ /* 0x000fea0003c3ffff */
        .weak           $__internal_124_$__cuda_sm70_shflsync_idx_p
        .type           $__internal_124_$__cuda_sm70_shflsync_idx_p,@function
        .size           $__internal_124_$__cuda_sm70_shflsync_idx_p,($__internal_125_$__cuda_sm70_shflsync_up - $__internal_124_$__cuda_sm70_shflsync_idx_p)
$__internal_124_$__cuda_sm70_shflsync_idx_p:
[----:B------:R-:W-:Y:S01]  /*afb0*/  HFMA2.MMA R5, -RZ, RZ, 0, 0 ;  /* 0x00000000ff057435 */ /* 0x000fe200000001ff */
[----:B------:R-:W-:Y:S04]  /*afc0*/  WARPSYNC R225 ;  /* 0x000000e100007348 */ /* 0x000fe80003800000 */
[----:B------:R0:W1:Y:S01]  /*afd0*/  SHFL.IDX PT, R7, R222, R7, R224 ;  /* 0x00000007de077389 */ /* 0x00006200000e00e0 */
[----:B------:R-:W-:Y:S05]  /*afe0*/  RET.REL.NODEC R4 `(_Z25selective_scan_bwd_kernelI32Selective_Scan_bwd_kernel_traitsILi64ELi16ELb0ELb1ELb0ELb0ELb1EN3c104HalfEfEEv12SSMParamsBwd) ;  /* 0xffff501004007950 */ /* 0x000fea0003c3ffff */
        .weak           $__internal_125_$__cuda_sm70_shflsync_up
        .type           $__internal_125_$__cuda_sm70_shflsync_up,@function
        .size           $__internal_125_$__cuda_sm70_shflsync_up,(.L_x_8937 - $__internal_125_$__cuda_sm70_shflsync_up)
$__internal_125_$__cuda_sm70_shflsync_up:
[----:B------:R-:W-:Y:S01]  /*aff0*/  MOV R5, 0x0 ;  /* 0x0000000000057802 */ /* 0x000fe20000000f00 */
[----:B------:R-:W-:Y:S04]  /*b000*/  WARPSYNC R223 ;  /* 0x000000df00007348 */ /* 0x000fe80003800000 */
[----:B------:R0:W1:Y:S01]  /*b010*/  SHFL.UP PT, R218, R218, R221, R222 ;  /* 0x040000dddada7389 */ /* 0x00006200000e00de */
[----:B------:R-:W-:Y:S05]  /*b020*/  RET.REL.NODEC R4 `(_Z25selective_scan_bwd_kernelI32Selective_Scan_bwd_kernel_traitsILi64ELi16ELb0ELb1ELb0ELb0ELb1EN3c104HalfEfEEv12SSMParamsBwd) ;  /* 0xffff4fd004007950 */ /* 0x000fea0003c3ffff */
.L_x_3090:
        /* <DEDUP_REMOVED lines=13> */
.L_x_8937:


//--------------------- .text._Z25selective_scan_bwd_kernelI32Selective_Scan_bwd_kernel_traitsILi64ELi16ELb0ELb1ELb0ELb1ELb0EN3c104HalfEfEEv12SSMParamsBwd --------------------------
	.section	.text._Z25selective_scan_bwd_kernelI32Selective_Scan_bwd_kernel_traitsILi64ELi16ELb0ELb1ELb0ELb1ELb0EN3c104HalfEfEEv12SSMParamsBwd,"ax",@progbits
	.sectioninfo	@"SHI_REGISTERS=243"
	.align	128
        .global         _Z25selective_scan_bwd_kernelI32Selective_Scan_bwd_kernel_traitsILi64ELi16ELb0ELb1ELb0ELb1ELb0EN3c104HalfEfEEv12SSMParamsBwd
        .type           _Z25selective_scan_bwd_kernelI32Selective_Scan_bwd_kernel_traitsILi64ELi16ELb0ELb1ELb0ELb1ELb0EN3c104HalfEfEEv12SSMParamsBwd,@function
        .size           _Z25selective_scan_bwd_kernelI32Selective_Scan_bwd_kernel_traitsILi64ELi16ELb0ELb1ELb0ELb1ELb0EN3c104HalfEfEEv12SSMParamsBwd,(.L_x_8940 - _Z25selective_scan_bwd_kernelI32Selective_Scan_bwd_kernel_traitsILi64ELi16ELb0ELb1ELb0ELb1ELb0EN3c104HalfEfEEv12SSMParamsBwd)
        .other          _Z25selective_scan_bwd_kernelI32Selective_Scan_bwd_kernel_traitsILi64ELi16ELb0ELb1ELb0ELb1ELb0EN3c104HalfEfEEv12SSMParamsBwd,@"STO_CUDA_ENTRY STV_DEFAULT"
_Z25selective_scan_bwd_kernelI32Selective_Scan_bwd_kernel_traitsILi64ELi16ELb0ELb1ELb0ELb1ELb0EN3c104HalfEfEEv12SSMParamsBwd:
.text._Z25selective_scan_bwd_kernelI32Selective_Scan_bwd_kernel_traitsILi64ELi16ELb0ELb1ELb0ELb1ELb0EN3c104HalfEfEEv12SSMParamsBwd:
        /* <DEDUP_REMOVED lines=24> */
[----:B------:R-:W-:Y:S01]  /*0180*/  HFMA2.MMA R133, -RZ, RZ, 0, 0 ;  /* 0x00000000ff857435 */ /* 0x000fe200000001ff */
        /* <DEDUP_REMOVED lines=25> */
[----:B------:R-:W-:Y:S01]  /*0320*/  IMAD R9, R139, c[0x0][0x27c], R8 ;  /* 0x00009f008b097a24 */ /* 0x000fe200078e0208 */
[----:B------:R-:W-:Y:S01]  /*0330*/  IADD3 R3, R3, R5, RZ ;  /* 0x0000000503037210 */ /* 0x000fe20007ffe0ff */
[----:B------:R-:W-:-:S04]  /*0340*/  IMAD.WIDE.U32 R4, R139, c[0x0][0x1e0], RZ ;  /* 0x000078008b047a25 */ /* 0x000fc800078e00ff */
[----:B------:R-:W-:Y:S01]  /*0350*/  IMAD.WIDE.U32 R2, R143, c[0x0][0x1d8], R2 ;  /* 0x000076008f027a25 */ /* 0x000fe200078e0002 */
[----:B------:R-:W-:-:S03]  /*0360*/  IADD3 R5, R5, R7, RZ ;  /* 0x0000000705057210 */ /* 0x000fc60007ffe0ff */
[----:B------:R-:W-:Y:S02]  /*0370*/  IMAD.WIDE.U32 R6, R139, c[0x0][0x278], RZ ;  /* 0x00009e008b067a25 */ /* 0x000fe400078e00ff */
[-C--:B------:R-:W-:Y:S02]  /*0380*/  @!P1 IADD3 R0, R0, -R11.reuse, RZ ;  /* 0x8000000b00009210 */ /* 0x080fe40007ffe0ff */
[----:B------:R-:W-:Y:S02]  /*0390*/  @!P1 IADD3 R137, R137, 0x1, RZ ;  /* 0x0000000189899810 */ /* 0x000fe40007ffe0ff */
[----:B------:R-:W-:Y:S01]  /*03a0*/  ISETP.GE.U32.AND P0, PT, R0, R11, PT ;  /* 0x0000000b0000720c */ /* 0x000fe20003f06070 */
[----:B------:R-:W-:Y:S01]  /*03b0*/  IMAD R0, R136, c[0x0][0x1d8], RZ ;  /* 0x0000760088007a24 */ /* 0x000fe200078e02ff */
[----:B------:R-:W-:Y:S01]  /*03c0*/  IADD3 R7, R7, R9, RZ ;  /* 0x0000000907077210 */ /* 0x000fe20007ffe0ff */
[----:B------:R-:W-:Y:S01]  /*03d0*/  IMAD.WIDE.U32 R8, R139, c[0x0][0x190], RZ ;  /* 0x000064008b087a25 */ /* 0x000fe200078e00ff */
[----:B------:R-:W-:-:S02]  /*03e0*/  IADD3 R11, R132, -0x400, RZ ;  /* 0xfffffc00840b7810 */ /* 0x000fc40007ffe0ff */
[----:B------:R-:W-:Y:S01]  /*03f0*/  ISETP.NE.AND P1, PT, RZ, c[0x0][0x178], PT ;  /* 0x00005e00ff007a0c */ /* 0x000fe20003f25270 */
        /* <DEDUP_REMOVED lines=15> */
[----:B------:R-:W-:Y:S01]  /*04f0*/  IMAD.MOV.U32 R10, RZ, RZ, RZ ;  /* 0x000000ffff0a7224 */ /* 0x000fe200078e00ff */
[----:B------:R-:W-:Y:S02]  /*0500*/  IADD3.X R4, R13, R5, R12, P2, !PT ;  /* 0x000000050d047210 */ /* 0x000fe400017fe40c */
[C---:B------:R-:W-:Y:S02]  /*0510*/  LEA R128, P2, R129.reuse, c[0x0][0x248], 0x1 ;  /* 0x0000920081807a11 */ /* 0x040fe400078408ff */
[----:B------:R-:W-:Y:S02]  /*0520*/  ISETP.NE.U32.AND P0, PT, RZ, c[0x0][0x260], PT ;  /* 0x00009800ff007a0c */ /* 0x000fe40003f05070 */
[----:B------:R-:W-:Y:S02]  /*0530*/  SHF.R.S32.HI R164, RZ, 0x1f, R137 ;  /* 0x0000001fffa47819 */ /* 0x000fe40000011489 */
[----:B------:R-:W-:-:S02]  /*0540*/  LEA.HI.X R129, R129, c[0x0][0x24c], R2, 0x1, P2 ;  /* 0x0000930081817a11 */ /* 0x000fc400010f0c02 */
[----:B------:R-:W-:Y:S02]  /*0550*/  ISETP.NE.AND.EX P0, PT, RZ, c[0x0][0x264], PT, P0 ;  /* 0x00009900ff007a0c */ /* 0x000fe40003f05300 */
[----:B------:R-:W-:Y:S02]  /*0560*/  ISETP.NE.U32.AND P2, PT, RZ, c[0x0][0x348], PT ;  /* 0x0000d200ff007a0c */ /* 0x000fe40003f45070 */
[----:B------:R-:W-:Y:S01]  /*0570*/  LEA.HI.X R131, R131, c[0x0][0x244], R0, 0x1, P1 ;  /* 0x0000910083837a11 */ /* 0x000fe200008f0c00 */
[----:B------:R-:W-:Y:S01]  /*0580*/  IMAD R0, R164, c[0x0][0x1a8], RZ ;  /* 0x00006a00a4007a24 */ /* 0x000fe200078e02ff */
[----:B------:R-:W-:Y:S02]  /*0590*/  ISETP.NE.AND.EX P2, PT, RZ, c[0x0][0x34c], PT, P2 ;  /* 0x0000d300ff007a0c */ /* 0x000fe40003f45320 */
[----:B------:R-:W-:Y:S01]  /*05a0*/  ISETP.NE.U32.AND P1, PT, RZ, c[0x0][0x328], PT ;  /* 0x0000ca00ff007a0c */ /* 0x000fe20003f25070 */
[----:B------:R-:W-:Y:S01]  /*05b0*/  IMAD R3, R137, c[0x0][0x1ac], R0 ;  /* 0x00006b0089037a24 */ /* 0x000fe200078e0200 */
[----:B------:R-:W-:-:S02]  /*05c0*/  IADD3 R11, P5, R11, R8, RZ ;  /* 0x000000080b0b7210 */ /* 0x000fc40007fbe0ff */
[----:B------:R-:W-:Y:S01]  /*05d0*/  ISETP.NE.AND.EX P1, PT, RZ, c[0x0][0x32c], PT, P1 ;  /* 0x0000cb00ff007a0c */ /* 0x000fe20003f25310 */
[----:B------:R-:W-:Y:S01]  /*05e0*/  @P0 IMAD R0, R139, c[0x0][0x164], R143 ;  /* 0x000059008b000a24 */ /* 0x000fe200078e028f */
[----:B------:R-:W-:Y:S01]  /*05f0*/  IADD3 R2, R9, R3, RZ ;  /* 0x0000000309027210 */ /* 0x000fe20007ffe0ff */
[----:B------:R-:W-:Y:S01]  /*0600*/  HFMA2.MMA R3, -RZ, RZ, 0, 0 ;  /* 0x00000000ff037435 */ /* 0x000fe200000001ff */
[----:B------:R-:W-:Y:S01]  /*0610*/  LEA R126, P4, R127, c[0x0][0x308], 0x1 ;  /* 0x0000c2007f7e7a11 */ /* 0x000fe200078808ff */
[----:B------:R-:W-:Y:S01]  /*0620*/  @P0 IMAD R0, R0, c[0x0][0x174], RZ ;  /* 0x00005d0000000a24 */ /* 0x000fe200078e02ff */
[----:B------:R-:W-:Y:S02]  /*0630*/  IADD3.X R2, R13, R2, RZ, P5, !PT ;  /* 0x000000020d027210 */ /* 0x000fe40002ffe4ff */
[----:B------:R-:W-:Y:S01]  /*0640*/  @P2 LEA R10, P5, R143, c[0x0][0x348], 0x2 ;  /* 0x0000d2008f0a2a11 */ /* 0x000fe200078a10ff */
[----:B------:R-:W-:Y:S01]  /*0650*/  CS2R R12, SRZ ;  /* 0x00000000000c7805 */ /* 0x000fe2000001ff00 */
[----:B------:R-:W-:Y:S01]  /*0660*/  @P0 MOV R15, 0x8 ;  /* 0x00000008000f0802 */ /* 0x000fe20000000f00 */
[----:B------:R-:W-:Y:S01]  /*0670*/  @P0 IMAD R0, R0, c[0x0][0x16c], RZ ;  /* 0x00005b0000000a24 */ /* 0x000fe200078e02ff */
[----:B------:R-:W-:-:S02]  /*0680*/  LEA.HI.X R127, R127, c[0x0][0x30c], R4, 0x1, P4 ;  /* 0x0000c3007f7f7a11 */ /* 0x000fc400020f0c04 */
[----:B------:R-:W-:Y:S01]  /*0690*/  LEA R125, P6, R11, c[0x0][0x228], 0x1 ;  /* 0x00008a000b7d7a11 */ /* 0x000fe200078c08ff */
[----:B------:R-:W-:Y:S01]  /*06a0*/  @P0 IMAD.WIDE R14, R0, R15, c[0x0][0x260] ;  /* 0x00009800000e0625 */ /* 0x000fe200078e020f */
[C---:B------:R-:W-:Y:S01]  /*06b0*/  @P2 LEA.HI.X R3, R143.reuse, c[0x0][0x34c], R136, 0x2, P5 ;  /* 0x0000d3008f032a11 */ /* 0x040fe200028f1488 */
[----:B------:R-:W-:Y:S01]  /*06c0*/  @!P0 CS2R R14, SRZ ;  /* 0x00000000000e8805 */ /* 0x000fe2000001ff00 */
[----:B------:R-:W-:Y:S02]  /*06d0*/  @P1 LEA R12, P4, R143, c[0x0][0x328], 0x2 ;  /* 0x0000ca008f0c1a11 */ /* 0x000fe400078810ff */
[----:B------:R-:W-:Y:S01]  /*06e0*/  LEA.HI.X R123, R11, c[0x0][0x22c], R2, 0x1, P6 ;  /* 0x00008b000b7b7a11 */ /* 0x000fe200030f0c02 */
[----:B------:R-:W-:Y:S01]  /*06f0*/  IMAD.MOV.U32 R11, RZ, RZ, R3 ;  /* 0x000000ffff0b7224 */ /* 0x000fe200078e0003 */
[----:B------:R-:W-:Y:S01]  /*0700*/  @P1 LEA.HI.X R13, R143, c[0x0][0x32c], R136, 0x2, P4 ;  /* 0x0000cb008f0d1a11 */ /* 0x000fe200020f1488 */
[----:B------:R-:W-:Y:S05]  /*0710*/  @!P3 BRA `(.L_x_3091) ;  /* 0x00009d500000b947 */ /* 0x000fea0003800000 */
[----:B------:R-:W0:Y:S01]  /*0720*/  S2R R124, SR_TID.X ;  /* 0x00000000007c7919 */ /* 0x000e220000002100 */
[----:B------:R-:W-:-:S02]  /*0730*/  MOV R133, RZ ;  /* 0x000000ff00857202 */ /* 0x000fc40000000f00 */
[----:B------:R-:W-:Y:S01]  /*0740*/  MOV R121, RZ ;  /* 0x000000ff00797202 */ /* 0x000fe20000000f00 */
[----:B------:R-:W1:Y:S01]  /*0750*/  S2R R122, SR_LANEID ;  /* 0x00000000007a7919 */ /* 0x000e620000000000 */
[----:B------:R-:W-:Y:S02]  /*0760*/  MOV R135, RZ ;  /* 0x000000ff00877202 */ /* 0x000fe40000000f00 */
[----:B0-----:R-:W-:-:S04]  /*0770*/  SHF.R.S32.HI R3, RZ, 0x1f, R124 ;  /* 0x0000001fff037819 */ /* 0x001fc8000001147c */
[----:B------:R-:W-:-:S04]  /*0780*/  LEA.HI R3, R3, R124, RZ, 0x5 ;  /* 0x0000007c03037211 */ /* 0x000fc800078f28ff */
[----:B-1----:R-:W-:Y:S02]  /*0790*/  SHF.R.S32.HI R120, RZ, 0x5, R3 ;  /* 0x00000005ff787819 */ /* 0x002fe40000011403 */
.L_x_3177:
        /* <DEDUP_REMOVED lines=78> */
[CC--:B------:R-:W-:Y:S02]  /*0c80*/  LEA.HI.SX32 R118, R26.reuse, R26.reuse, 0x1b ;  /* 0x0000001a1a767211 */ /* 0x0c0fe400078fdaff */
[C---:B------:R-:W-:Y:S02]  /*0c90*/  IADD3 R43, R26.reuse, 0x80, RZ ;  /* 0x000000801a2b7810 */ /* 0x040fe40007ffe0ff */
[C---:B------:R-:W-:Y:S02]  /*0ca0*/  IADD3 R45, R26.reuse, 0xa0, RZ ;  /* 0x000000a01a2d7810 */ /* 0x040fe40007ffe0ff */
[----:B------:R-:W-:Y:S02]  /*0cb0*/  IADD3 R47, R26, 0xc0, RZ ;  /* 0x000000c01a2f7810 */ /* 0x000fe40007ffe0ff */
[-C--:B------:R-:W-:Y:S02]  /*0cc0*/  LEA.HI.SX32 R31, R31, R26.reuse, 0x1b ;  /* 0x0000001a1f1f7211 */ /* 0x080fe400078fdaff */
[----:B------:R-:W-:-:S02]  /*0cd0*/  LEA.HI.SX32 R33, R33, R26, 0x1b ;  /* 0x0000001a21217211 */ /* 0x000fc400078fdaff */
[C---:B------:R-:W-:Y:S02]  /*0ce0*/  IADD3 R49, R26.reuse, 0xe0, RZ ;  /* 0x000000e01a317810 */ /* 0x040fe40007ffe0ff */
[-C--:B------:R-:W-:Y:S02]  /*0cf0*/  LEA.HI.SX32 R3, R3, R26.reuse, 0x1b ;  /* 0x0000001a03037211 */ /* 0x080fe400078fdaff */
[----:B------:R-:W-:Y:S02]  /*0d00*/  IADD3 R51, R26, 0x100, RZ ;  /* 0x000001001a337810 */ /* 0x000fe40007ffe0ff */
[----:B------:R-:W-:Y:S02]  /*0d10*/  SHF.L.U32 R118, R118, 0x1, RZ ;  /* 0x0000000176767819 */ /* 0x000fe400000006ff */
[----:B------:R-:W-:Y:S01]  /*0d20*/  LEA.HI.SX32 R43, R43, R26, 0x1b ;  /* 0x0000001a2b2b7211 */ /* 0x000fe200078fdaff */
[----:B------:R-:W-:Y:S01]  /*0d30*/  IMAD.SHL.U32 R116, R33, 0x2, RZ ;  /* 0x0000000221747824 */ /* 0x000fe200078e00ff */
[----:B------:R-:W-:-:S02]  /*0d40*/  IADD3 R53, R26, 0x120, RZ ;  /* 0x000001201a357810 */ /* 0x000fc40007ffe0ff */
[C---:B------:R-:W-:Y:S02]  /*0d50*/  IADD3 R55, R26.reuse, 0x140, RZ ;  /* 0x000001401a377810 */ /* 0x040fe40007ffe0ff */
[-C--:B------:R-:W-:Y:S02]  /*0d60*/  LEA.HI.SX32 R45, R45, R26.reuse, 0x1b ;  /* 0x0000001a2d2d7211 */ /* 0x080fe400078fdaff */
[-C--:B------:R-:W-:Y:S02]  /*0d70*/  LEA.HI.SX32 R47, R47, R26.reuse, 0x1b ;  /* 0x0000001a2f2f7211 */ /* 0x080fe400078fdaff */
[----:B------:R-:W-:Y:S02]  /*0d80*/  SHF.L.U32 R117, R31, 0x1, RZ ;  /* 0x000000011f757819 */ /* 0x000fe400000006ff */
[----:B------:R-:W-:Y:S02]  /*0d90*/  IADD3 R57, R26, 0x160, RZ ;  /* 0x000001601a397810 */ /* 0x000fe40007ffe0ff */
[----:B------:R-:W-:-:S02]  /*0da0*/  LEA.HI.SX32 R49, R49, R26, 0x1b ;  /* 0x0000001a31317211 */ /* 0x000fc400078fdaff */
[----:B------:R-:W-:Y:S02]  /*0db0*/  SHF.L.U32 R115, R3, 0x1, RZ ;  /* 0x0000000103737819 */ /* 0x000fe400000006ff */
[C---:B------:R-:W-:Y:S02]  /*0dc0*/  IADD3 R59, R26.reuse, 0x180, RZ ;  /* 0x000001801a3b7810 */ /* 0x040fe40007ffe0ff */
[----:B------:R-:W-:Y:S02]  /*0dd0*/  LEA.HI.SX32 R51, R51, R26, 0x1b ;  /* 0x0000001a33337211 */ /* 0x000fe400078fdaff */
[----:B------:R-:W-:Y:S01]  /*0de0*/  SHF.L.U32 R114, R43, 0x1, RZ ;  /* 0x000000012b727819 */ /* 0x000fe200000006ff */
[----:B------:R-:W-:Y:S01]  /*0df0*/  IMAD.SHL.U32 R112, R47, 0x2, RZ ;  /* 0x000000022f707824 */ /* 0x000fe200078e00ff */
[C---:B------:R-:W-:Y:S02]  /*0e00*/  IADD3 R61, R26.reuse, 0x1a0, RZ ;  /* 0x000001a01a3d7810 */ /* 0x040fe40007ffe0ff */
[----:B------:R-:W-:-:S02]  /*0e10*/  IADD3 R63, R26, 0x1c0, RZ ;  /* 0x000001c01a3f7810 */ /* 0x000fc40007ffe0ff */
[-C--:B------:R-:W-:Y:S02]  /*0e20*/  LEA.HI.SX32 R53, R53, R26.reuse, 0x1b ;  /* 0x0000001a35357211 */ /* 0x080fe400078fdaff */
[-C--:B------:R-:W-:Y:S02]  /*0e30*/  LEA.HI.SX32 R55, R55, R26.reuse, 0x1b ;  /* 0x0000001a37377211 */ /* 0x080fe400078fdaff */
[----:B------:R-:W-:Y:S02]  /*0e40*/  SHF.L.U32 R113, R45, 0x1, RZ ;  /* 0x000000012d717819 */ /* 0x000fe400000006ff */
[----:B------:R-:W-:Y:S02]  /*0e50*/  IADD3 R65, R26, 0x1e0, RZ ;  /* 0x000001e01a417810 */ /* 0x000fe40007ffe0ff */
[----:B------:R-:W-:Y:S02]  /*0e60*/  LEA.HI.SX32 R57, R57, R26, 0x1b ;  /* 0x0000001a39397211 */ /* 0x000fe400078fdaff */
[----:B------:R-:W-:-:S02]  /*0e70*/  SHF.L.U32 R111, R49, 0x1, RZ ;  /* 0x00000001316f7819 */ /* 0x000fc400000006ff */
[-C--:B------:R-:W-:Y:S02]  /*0e80*/  LEA.HI.SX32 R59, R59, R26.reuse, 0x1b ;  /* 0x0000001a3b3b7211 */ /* 0x080fe400078fdaff */
[----:B------:R-:W-:Y:S01]  /*0e90*/  SHF.L.U32 R110, R51, 0x1, RZ ;  /* 0x00000001336e7819 */ /* 0x000fe200000006ff */
[----:B------:R-:W-:Y:S01]  /*0ea0*/  IMAD.SHL.U32 R108, R55, 0x2, RZ ;  /* 0x00000002376c7824 */ /* 0x000fe200078e00ff */
[-C--:B------:R-:W-:Y:S02]  /*0eb0*/  LEA.HI.SX32 R61, R61, R26.reuse, 0x1b ;  /* 0x0000001a3d3d7211 */ /* 0x080fe400078fdaff */
[----:B------:R-:W-:Y:S02]  /*0ec0*/  LEA.HI.SX32 R63, R63, R26, 0x1b ;  /* 0x0000001a3f3f7211 */ /* 0x000fe400078fdaff */
[----:B------:R-:W-:Y:S02]  /*0ed0*/  SHF.L.U32 R109, R53, 0x1, RZ ;  /* 0x00000001356d7819 */ /* 0x000fe400000006ff */
[----:B------:R-:W-:-:S02]  /*0ee0*/  LEA R5, R122, R5, 0x4 ;  /* 0x000000057a057211 */ /* 0x000fc400078e20ff */
[----:B------:R-:W-:Y:S02]  /*0ef0*/  LEA.HI.SX32 R65, R65, R26, 0x1b ;  /* 0x0000001a41417211 */ /* 0x000fe400078fdaff */
[----:B------:R-:W-:Y:S02]  /*0f00*/  SHF.L.U32 R107, R57, 0x1, RZ ;  /* 0x00000001396b7819 */ /* 0x000fe400000006ff */
[----:B------:R-:W-:Y:S01]  /*0f10*/  SHF.L.U32 R106, R59, 0x1, RZ ;  /* 0x000000013b6a7819 */ /* 0x000fe200000006ff */
[----:B------:R-:W-:Y:S01]  /*0f20*/  IMAD.SHL.U32 R104, R63, 0x2, RZ ;  /* 0x000000023f687824 */ /* 0x000fe200078e00ff */
[----:B------:R-:W-:Y:S02]  /*0f30*/  SHF.L.U32 R105, R61, 0x1, RZ ;  /* 0x000000013d697819 */ /* 0x000fe400000006ff */
[----:B------:R-:W-:Y:S02]  /*0f40*/  LEA.HI.SX32 R102, R5, R5, 0x1b ;  /* 0x0000000505667211 */ /* 0x000fe400078fdaff */
[----:B------:R-:W-:-:S02]  /*0f50*/  SHF.L.U32 R103, R65, 0x1, RZ ;  /* 0x0000000141677819 */ /* 0x000fc400000006ff */
[----:B------:R-:W-:Y:S01]  /*0f60*/  SHF.L.U32 R102, R102, 0x1, RZ ;  /* 0x0000000166667819 */ /* 0x000fe200000006ff */
[C---:B------:R-:W-:Y:S01]  /*0f70*/  IMAD.WIDE R2, R8.reuse, 0x2, R128 ;  /* 0x0000000208027825 */ /* 0x040fe200078e0280 */
[----:B------:R-:W-:Y:S02]  /*0f80*/  P2R R50, PR, RZ, 0x1 ;  /* 0x00000001ff327803 */ /* 0x000fe40000000000 */
[-C--:B------:R-:W-:Y:S02]  /*0f90*/  ISETP.GE.AND P1, PT, R8, R67.reuse, PT ;  /* 0x000000430800720c */ /* 0x080fe40003f26270 */
[-C--:B------:R-:W-:Y:S02]  /*0fa0*/  ISETP.GE.AND P3, PT, R28, R67.reuse, PT ;  /* 0x000000431c00720c */ /* 0x080fe40003f66270 */
[-C--:B------:R-:W-:Y:S02]  /*0fb0*/  ISETP.GE.AND P4, PT, R32, R67.reuse, PT ;  /* 0x000000432000720c */ /* 0x080fe40003f86270 */
[----:B------:R-:W-:-:S02]  /*0fc0*/  ISETP.GE.AND P5, PT, R30, R67, PT ;  /* 0x000000431e00720c */ /* 0x000fc40003fa6270 */
[----:B------:R-:W-:Y:S02]  /*0fd0*/  P2R R28, PR, RZ, 0x4 ;  /* 0x00000004ff1c7803 */ /* 0x000fe40000000000 */
[----:B------:R-:W-:Y:S02]  /*0fe0*/  P2R R30, PR, RZ, 0x8 ;  /* 0x00000008ff1e7803 */ /* 0x000fe40000000000 */
[----:B------:R-:W-:Y:S02]  /*0ff0*/  P2R R48, PR, RZ, 0x10 ;  /* 0x00000010ff307803 */ /* 0x000fe40000000000 */
        /* <DEDUP_REMOVED lines=221> */
[----:B------:R-:W2:Y:S04]  /*1dd0*/  LDS.U16 R80, [R102+0xc] ;  /* 0x00000c0066507984 */ /* 0x000ea80000000400 */
[----:B------:R-:W3:Y:S04]  /*1de0*/  LDS.U16 R79, [R102+0xe] ;  /* 0x00000e00664f7984 */ /* 0x000ee80000000400 */
[----:B------:R-:W4:Y:S04]  /*1df0*/  LDS.U16 R71, [R102+0x10] ;  /* 0x0000100066477984 */ /* 0x000f280000000400 */
[----:B------:R-:W4:Y:S01]  /*1e00*/  LDS.U16 R70, [R102+0x12] ;  /* 0x0000120066467984 */ /* 0x000f220000000400 */
[----:B0-----:R-:W-:-:S03]  /*1e10*/  HADD2.F32 R86, -RZ, R86.H0_H0 ;  /* 0x20000056ff567230 */ /* 0x001fc60000004100 */
[----:B------:R0:W0:Y:S01]  /*1e20*/  LDS.U16 R67, [R102+0x14] ;  /* 0x0000140066437984 */ /* 0x0000220000000400 */
[----:B-1----:R-:W-:-:S03]  /*1e30*/  HADD2.F32 R85, -RZ, R85.H0_H0 ;  /* 0x20000055ff557230 */ /* 0x002fc60000004100 */
[----:B------:R1:W0:Y:S01]  /*1e40*/  LDS.U16 R66, [R102+0x16] ;  /* 0x0000160066427984 */ /* 0x0002220000000400 */
[----:B------:R-:W-:-:S03]  /*1e50*/  FFMA.FTZ R18, R86, R18, R135 ;  /* 0x0000001256127223 */ /* 0x000fc60000010087 */
[----:B------:R1:W0:Y:S04]  /*1e60*/  LDS.U16 R63, [R102+0x18] ;  /* 0x00001800663f7984 */ /* 0x0002280000000400 */
[----:B------:R1:W0:Y:S04]  /*1e70*/  LDS.U16 R62, [R102+0x1a] ;  /* 0x00001a00663e7984 */ /* 0x0002280000000400 */
[----:B------:R1:W0:Y:S04]  /*1e80*/  LDS.U16 R60, [R102+0x1c] ;  /* 0x00001c00663c7984 */ /* 0x0002280000000400 */
[----:B------:R1:W0:Y:S01]  /*1e90*/  LDS.U16 R56, [R102+0x1e] ;  /* 0x00001e0066387984 */ /* 0x0002220000000400 */
[----:B------:R-:W-:Y:S01]  /*1ea0*/  HADD2.F32 R29, -RZ, R100.H0_H0 ;  /* 0x20000064ff1d7230 */ /* 0x000fe20000004100 */
[----:B------:R-:W-:Y:S01]  /*1eb0*/  FFMA.FTZ R19, R85, R19, R18 ;  /* 0x0000001355137223 */ /* 0x000fe20000010012 */
[----:B--2---:R-:W-:-:S02]  /*1ec0*/  HADD2.F32 R84, -RZ, R84.H0_H0 ;  /* 0x20000054ff547230 */ /* 0x004fc40000004100 */
[----:B------:R-:W-:Y:S02]  /*1ed0*/  HADD2.F32 R30, -RZ, R99.H0_H0 ;  /* 0x20000063ff1e7230 */ /* 0x000fe40000004100 */
        /* <DEDUP_REMOVED lines=15> */
[----:B------:R-:W-:Y:S01]  /*1fd0*/  IMAD.MOV.U32 R30, RZ, RZ, c[0x0][0x16c] ;  /* 0x00005b00ff1e7624 */ /* 0x000fe200078e00ff */
[----:B------:R-:W-:Y:S01]  /*1fe0*/  HADD2.F32 R71, -RZ, R71.H0_H0 ;  /* 0x20000047ff477230 */ /* 0x000fe20000004100 */
[----:B------:R-:W-:Y:S01]  /*1ff0*/  FFMA.FTZ R18, R79, R29, R18 ;  /* 0x0000001d4f127223 */ /* 0x000fe20000010012 */
[----:B------:R-:W-:-:S02]  /*2000*/  HADD2.F32 R70, -RZ, R70.H0_H0 ;  /* 0x20000046ff467230 */ /* 0x000fc40000004100 */
[----:B------:R-:W-:Y:S01]  /*2010*/  ISETP.GE.AND P5, PT, R30, 0x1, PT ;  /* 0x000000011e00780c */ /* 0x000fe20003fa6270 */
[----:B------:R-:W-:Y:S01]  /*2020*/  FFMA.FTZ R21, R71, R19, R18 ;  /* 0x0000001347157223 */ /* 0x000fe20000010012 */
[----:B------:R-:W-:Y:S06]  /*2030*/  @P4 BRA `(.L_x_3093) ;  /* 0x000001f000004947 */ /* 0x000fec0003800000 */
[----:B-1----:R-:W-:Y:S01]  /*2040*/  FMUL.FTZ R78, R78, 1.4426950216293334961 ;  /* 0x3fb8aa3b4e4e7820 */ /* 0x002fe20000410000 */
        /* <DEDUP_REMOVED lines=30> */
.L_x_3093:
[----:B-1----:R-:W-:Y:S05]  /*2230*/  BSYNC B0 ;  /* 0x0000000000007941 */ /* 0x002fea0003800000 */
.L_x_3092:
        /* <DEDUP_REMOVED lines=10> */
[----:B------:R-:W-:-:S02]  /*22e0*/  HFMA2.MMA R23, -RZ, RZ, 1.3056640625, -1.8671875 ;  /* 0x3d39bf78ff177435 */ /* 0x000fc400000001ff */
        /* <DEDUP_REMOVED lines=28> */
.L_x_3095:
[----:B------:R-:W-:Y:S05]  /*24b0*/  BSYNC B0 ;  /* 0x0000000000007941 */ /* 0x000fea0003800000 */
.L_x_3094:
        /* <DEDUP_REMOVED lines=39> */
.L_x_3097:
[----:B------:R-:W-:Y:S05]  /*2730*/  BSYNC B0 ;  /* 0x0000000000007941 */ /* 0x000fea0003800000 */
.L_x_3096:
        /* <DEDUP_REMOVED lines=39> */
.L_x_3099:
[----:B------:R-:W-:Y:S05]  /*29b0*/  BSYNC B0 ;  /* 0x0000000000007941 */ /* 0x000fea0003800000 */
.L_x_3098:
        /* <DEDUP_REMOVED lines=39> */
.L_x_3101:
[----:B------:R-:W-:Y:S05]  /*2c30*/  BSYNC B0 ;  /* 0x0000000000007941 */ /* 0x000fea0003800000 */
.L_x_3100:
        /* <DEDUP_REMOVED lines=39> */
.L_x_3103:
[----:B------:R-:W-:Y:S05]  /*2eb0*/  BSYNC B0 ;  /* 0x0000000000007941 */ /* 0x000fea0003800000 */
.L_x_3102:
        /* <DEDUP_REMOVED lines=38> */
.L_x_3105:
[----:B------:R-:W-:Y:S05]  /*3120*/  BSYNC B0 ;  /* 0x0000000000007941 */ /* 0x000fea0003800000 */
.L_x_3104:
        /* <DEDUP_REMOVED lines=38> */
.L_x_3107:
[----:B------:R-:W-:Y:S05]  /*3390*/  BSYNC B0 ;  /* 0x0000000000007941 */ /* 0x000fea0003800000 */
.L_x_3106:
        /* <DEDUP_REMOVED lines=38> */
.L_x_3109:
[----:B------:R-:W-:Y:S05]  /*3600*/  BSYNC B0 ;  /* 0x0000000000007941 */ /* 0x000fea0003800000 */
.L_x_3108:
        /* <DEDUP_REMOVED lines=39> */
.L_x_3111:
[----:B------:R-:W-:Y:S05]  /*3880*/  BSYNC B0 ;  /* 0x0000000000007941 */ /* 0x000fea0003800000 */
.L_x_3110:
[----:B------:R-:W-:Y:S01]  /*3890*/  BSSY B0, `(.L_x_3112) ;  /* 0x0000025000007945 */ /* 0x000fe20003800000 */
[----:B------:R-:W-:Y:S01]  /*38a0*/  FSETP.GTU.FTZ.AND P1, PT, R47, 20, PT ;  /* 0x41a000002f00780b */ /* 0x000fe20003f3c000 */
[----:B------:R-:W-:Y:S01]  /*38b0*/  CS2R R44, SRZ ;  /* 0x00000000002c7805 */ /* 0x000fe2000001ff00 */
[----:B------:R-:W-:Y:S01]  /*38c0*/  CS2R R42, SRZ ;  /* 0x00000000002a7805 */ /* 0x000fe2000001ff00 */
        /* <DEDUP_REMOVED lines=33> */
.L_x_3113:
[----:B------:R-:W-:Y:S05]  /*3ae0*/  BSYNC B0 ;  /* 0x0000000000007941 */ /* 0x000fea0003800000 */
.L_x_3112:
        /* <DEDUP_REMOVED lines=33> */
.L_x_3115:
[----:B------:R-:W-:Y:S05]  /*3d00*/  BSYNC B0 ;  /* 0x0000000000007941 */ /* 0x000fea0003800000 */
.L_x_3114:
        /* <DEDUP_REMOVED lines=33> */
.L_x_3117:
[----:B------:R-:W-:Y:S05]  /*3f20*/  BSYNC B0 ;  /* 0x0000000000007941 */ /* 0x000fea0003800000 */
.L_x_3116:
        /* <DEDUP_REMOVED lines=33> */
.L_x_3119:
[----:B------:R-:W-:Y:S05]  /*4140*/  BSYNC B0 ;  /* 0x0000000000007941 */ /* 0x000fea0003800000 */
.L_x_3118:
        /* <DEDUP_REMOVED lines=33> */
.L_x_3121:
[----:B------:R-:W-:Y:S05]  /*4360*/  BSYNC B0 ;  /* 0x0000000000007941 */ /* 0x000fea0003800000 */
.L_x_3120:
        /* <DEDUP_REMOVED lines=33> */
.L_x_3123:
[----:B------:R-:W-:Y:S05]  /*4580*/  BSYNC B0 ;  /* 0x0000000000007941 */ /* 0x000fea0003800000 */
.L_x_3122:
[----:B------:R-:W-:Y:S01]  /*4590*/  BAR.SYNC.DEFER_BLOCKING 0x0 ;  /* 0x0000000000007b1d */ /* 0x000fe20000010000 */
[----:B------:R-:W-:Y:S02]  /*45a0*/  IMAD.MOV.U32 R38, RZ, RZ, RZ ;  /* 0x000000ffff267224 */ /* 0x000fe400078e00ff */
        /* <DEDUP_REMOVED lines=26> */
[----:B------:R-:W-:Y:S01]  /*4750*/  HFMA2.MMA R0, -RZ, RZ, 0, 0 ;  /* 0x00000000ff007435 */ /* 0x000fe200000001ff */
[----:B------:R-:W-:Y:S01]  /*4760*/  CS2R R48, SRZ ;  /* 0x0000000000307805 */ /* 0x000fe2000001ff00 */
[----:B------:R-:W-:Y:S01]  /*4770*/  MOV R51, RZ ;  /* 0x000000ff00337202 */ /* 0x000fe20000000f00 */
[----:B------:R-:W-:Y:S01]  /*4780*/  CS2R R44, SRZ ;  /* 0x00000000002c7805 */ /* 0x000fe2000001ff00 */
[----:B------:R-:W-:Y:S01]  /*4790*/  IADD3 R20, R20, -R5, RZ ;  /* 0x8000000514147210 */ /* 0x000fe20007ffe0ff */
[----:B------:R-:W-:Y:S01]  /*47a0*/  CS2R R42, SRZ ;  /* 0x00000000002a7805 */ /* 0x000fe2000001ff00 */
[----:B------:R-:W-:Y:S01]  /*47b0*/  CS2R R40, SRZ ;  /* 0x0000000000287805 */ /* 0x000fe2000001ff00 */
[----:B------:R-:W-:-:S02]  /*47c0*/  IMAD.MOV.U32 R38, RZ, RZ, RZ ;  /* 0x000000ffff267224 */ /* 0x000fc400078e00ff */
.L_x_3172:
        /* <DEDUP_REMOVED lines=13> */
[----:B------:R-:W-:Y:S02]  /*48a0*/  ISETP.GE.AND P4, PT, R16, R153, PT ;  /* 0x000000991000720c */ /* 0x000fe40003f86270 */
[----:B------:R-:W-:Y:S02]  /*48b0*/  IADD3 R5, R7, R5, RZ ;  /* 0x0000000507057210 */ /* 0x000fe40007ffe0ff */
[C---:B------:R-:W-:Y:S02]  /*48c0*/  LOP3.LUT R16, R8.reuse, 0x80, RZ, 0xfc, !PT ;  /* 0x0000008008107812 */ /* 0x040fe400078efcff */
[----:B------:R-:W-:-:S02]  /*48d0*/  LOP3.LUT R18, R8, 0xa0, RZ, 0xfc, !PT ;  /* 0x000000a008127812 */ /* 0x000fc400078efcff */
[----:B------:R-:W-:Y:S02]  /*48e0*/  PRMT R19, RZ, 0x7610, R19 ;  /* 0x00007610ff137816 */ /* 0x000fe40000000013 */
[----:B------:R-:W-:Y:S02]  /*48f0*/  LEA.HI.X R5, R6, R123, R5, 0x1, P3 ;  /* 0x0000007b06057211 */ /* 0x000fe400018f0c05 */
[-C--:B------:R-:W-:Y:S02]  /*4900*/  ISETP.GE.AND P6, PT, R16, R153.reuse, PT ;  /* 0x000000991000720c */ /* 0x080fe40003fc6270 */
[C---:B------:R-:W-:Y:S01]  /*4910*/  LOP3.LUT R6, R8.reuse, 0xe0, RZ, 0xfc, !PT ;  /* 0x000000e008067812 */ /* 0x040fe200078efcff */
[----:B------:R0:W2:Y:S01]  /*4920*/  @!P2 LDG.E.U16 R19, [R4.64] ;  /* 0x000000040413a981 */ /* 0x0000a2000c1e1500 */
[----:B------:R-:W-:Y:S02]  /*4930*/  LOP3.LUT R16, R8, 0xc0, RZ, 0xfc, !PT ;  /* 0x000000c008107812 */ /* 0x000fe400078efcff */
[----:B------:R-:W-:-:S02]  /*4940*/  ISETP.GE.AND P5, PT, R18, R153, PT ;  /* 0x000000991200720c */ /* 0x000fc40003fa6270 */
[----:B------:R-:W-:Y:S02]  /*4950*/  PRMT R18, RZ, 0x7610, R18 ;  /* 0x00007610ff127816 */ /* 0x000fe40000000012 */
        /* <DEDUP_REMOVED lines=36> */
[----:B------:R-:W-:Y:S02]  /*4ba0*/  LEA R16, P0, R6, c[0x0][0x220], 0x2 ;  /* 0x0000880006107a11 */ /* 0x000fe400078010ff */
[----:B------:R-:W-:Y:S01]  /*4bb0*/  IADD3 R7, R7, R17, RZ ;  /* 0x0000001107077210 */ /* 0x000fe20007ffe0ff */
[----:B------:R0:W4:Y:S01]  /*4bc0*/  @!P3 LDG.E.U16 R149, [R4.64+0x180] ;  /* 0x000180040495b981 */ /* 0x000122000c1e1500 */
[----:B------:R-:W-:Y:S02]  /*4bd0*/  PRMT R151, RZ, 0x7610, R151 ;  /* 0x00007610ff977816 */ /* 0x000fe40000000097 */
[----:B------:R-:W-:Y:S02]  /*4be0*/  ISETP.GE.AND P3, PT, R138, R153, PT ;  /* 0x000000998a00720c */ /* 0x000fe40003f66270 */
[----:B------:R-:W-:-:S02]  /*4bf0*/  LOP3.LUT R138, R8, 0x1e0, RZ, 0xfc, !PT ;  /* 0x000001e0088a7812 */ /* 0x000fc400078efcff */
        /* <DEDUP_REMOVED lines=19> */
[----:B------:R-:W-:Y:S02]  /*4d30*/  IMAD R156, R140, c[0x0][0x1c0], RZ ;  /* 0x000070008c9c7a24 */ /* 0x000fe400078e02ff */
[----:B------:R-:W-:Y:S01]  /*4d40*/  IMAD.IADD R7, R7, 0x1, R159 ;  /* 0x0000000107077824 */ /* 0x000fe200078e029f */
[----:B------:R-:W-:Y:S01]  /*4d50*/  ISETP.NE.AND P1, PT, R124, RZ, PT ;  /* 0x000000ff7c00720c */ /* 0x000fe20003f25270 */
[C---:B------:R-:W-:Y:S02]  /*4d60*/  IMAD R159, R23.reuse, c[0x0][0x1c4], R156 ;  /* 0x00007100179f7a24 */ /* 0x040fe400078e029c */
[----:B0-----:R-:W-:-:S05]  /*4d70*/  IMAD.WIDE.U32 R4, R23, c[0x0][0x1c0], R6 ;  /* 0x0000700017047a25 */ /* 0x001fca00078e0006 */
[----:B------:R-:W-:Y:S02]  /*4d80*/  IADD3 R5, R5, R159, RZ ;  /* 0x0000009f05057210 */ /* 0x000fe40007ffe0ff */
[----:B------:R-:W-:-:S04]  /*4d90*/  LEA R6, P0, R4, c[0x0][0x230], 0x2 ;  /* 0x00008c0004067a11 */ /* 0x000fc800078010ff */
[----:B------:R-:W-:Y:S02]  /*4da0*/  LEA.HI.X R7, R4, c[0x0][0x234], R5, 0x2, P0 ;  /* 0x00008d0004077a11 */ /* 0x000fe400000f1405 */
[----:B------:R-:W-:Y:S02]  /*4db0*/  LEA R4, R20, R23, 0x8 ;  /* 0x0000001714047211 */ /* 0x000fe400078e40ff */
[C---:B------:R-:W-:Y:S02]  /*4dc0*/  @P1 IADD3 R4, R124.reuse, 0x200, RZ ;  /* 0x000002007c041810 */ /* 0x040fe40007ffe0ff */
[----:B------:R-:W-:Y:S02]  /*4dd0*/  LOP3.LUT P0, RZ, R124, 0x1f, RZ, 0xc0, !PT ;  /* 0x0000001f7cff7812 */ /* 0x000fe4000780c0ff */
[----:B------:R-:W-:Y:S02]  /*4de0*/  SHF.L.U32 R167, R4, 0x2, RZ ;  /* 0x0000000204a77819 */ /* 0x000fe400000006ff */
[----:B------:R-:W-:-:S02]  /*4df0*/  ISETP.LT.OR P0, PT, R163, 0x2, P0 ;  /* 0x00000002a300780c */ /* 0x000fc40000701670 */
[----:B-1----:R-:W-:-:S11]  /*4e00*/  MOV R17, RZ ;  /* 0x000000ff00117202 */ /* 0x002fd60000000f00 */
[----:B------:R-:W-:-:S05]  /*4e10*/  @!P0 IADD3 R16, R163, -0x2, RZ ;  /* 0xfffffffea3108810 */ /* 0x000fca0007ffe0ff */
[----:B------:R-:W-:Y:S02]  /*4e20*/  @!P0 IMAD R5, R16, c[0x0][0x16c], R23 ;  /* 0x00005b0010058a24 */ /* 0x000fe400078e0217 */
[----:B------:R-:W-:Y:S02]  /*4e30*/  IMAD.MOV.U32 R16, RZ, RZ, 0x3f800000 ;  /* 0x3f800000ff107424 */ /* 0x000fe400078e00ff */
[----:B------:R-:W-:Y:S01]  /*4e40*/  @!P0 IMAD.WIDE R4, R5, 0x8, R14 ;  /* 0x0000000805048825 */ /* 0x000fe200078e020e */
[----:B------:R-:W-:Y:S02]  /*4e50*/  HADD2.F32 R175, -RZ, R162.H0_H0 ;  /* 0x200000a2ffaf7230 */ /* 0x000fe40000004100 */
[----:B------:R-:W-:Y:S02]  /*4e60*/  HADD2.F32 R178, -RZ, R97.H0_H0 ;  /* 0x20000061ffb27230 */ /* 0x000fe40000004100 */
[----:B------:R-:W-:Y:S01]  /*4e70*/  HADD2.F32 R182, -RZ, R87.H0_H0 ;  /* 0x20000057ffb67230 */ /* 0x000fe20000004100 */
        /* <DEDUP_REMOVED lines=28> */
[----:B------:R-:W-:-:S04]  /*5040*/  FMUL.FTZ R160, R138, 1.4426950216293334961 ;  /* 0x3fb8aa3b8aa07820 */ /* 0x000fc80000410000 */
[----:B------:R-:W-:Y:S01]  /*5050*/  FMUL.FTZ R180, R160, R78 ;  /* 0x0000004ea0b47220 */ /* 0x000fe20000410000 */
[----:B------:R-:W-:Y:S04]  /*5060*/  STS.U16 [R110+0x200], R151 ;  /* 0x000200976e007388 */ /* 0x000fe80000000400 */
[----:B------:R-:W-:Y:S01]  /*5070*/  STS.U16 [R109+0x240], R148 ;  /* 0x000240946d007388 */ /* 0x000fe20000000400 */
[----:B------:R-:W1:Y:S03]  /*5080*/  MUFU.EX2 R180, R180 ;  /* 0x000000b400b47308 */ /* 0x000e660000000800 */
        /* <DEDUP_REMOVED lines=27> */
[C---:B------:R-:W-:Y:S01]  /*5240*/  FMUL.FTZ R161, R160.reuse, R76 ;  /* 0x0000004ca0a17220 */ /* 0x040fe20000410000 */
[----:B------:R-:W-:Y:S01]  /*5250*/  HADD2.F32 R6, -RZ, R99.H0_H0 ;  /* 0x20000063ff067230 */ /* 0x000fe20000004100 */
[C---:B------:R-:W-:Y:S02]  /*5260*/  FMUL.FTZ R174, R160.reuse, R75 ;  /* 0x0000004ba0ae7220 */ /* 0x040fe40000410000 */
[----:B------:R-:W0:Y:S01]  /*5270*/  MUFU.EX2 R19, R19 ;  /* 0x0000001300137308 */ /* 0x000e220000000800 */
[----:B------:R-:W-:Y:S01]  /*5280*/  FMUL.FTZ R173, R160, R74 ;  /* 0x0000004aa0ad7220 */ /* 0x000fe20000410000 */
[----:B------:R-:W-:Y:S02]  /*5290*/  HADD2.F32 R7, -RZ, R100.H0_H0 ;  /* 0x20000064ff077230 */ /* 0x000fe40000004100 */
[----:B--2---:R-:W-:-:S04]  /*52a0*/  HADD2.F32 R144, -RZ, R144.H0_H0 ;  /* 0x20000090ff907230 */ /* 0x004fc80000004100 */
[----:B------:R-:W2:Y:S01]  /*52b0*/  MUFU.EX2 R161, R161 ;  /* 0x000000a100a17308 */ /* 0x000ea20000000800 */
[----:B---3--:R-:W-:Y:S01]  /*52c0*/  HADD2.F32 R142, -RZ, R142.H0_H0 ;  /* 0x2000008eff8e7230 */ /* 0x008fe20000004100 */
[----:B------:R3:W5:Y:S06]  /*52d0*/  @!P0 LDG.E.64 R16, [R4.64] ;  /* 0x0000000404108981 */ /* 0x00076c000c1e1b00 */
[----:B------:R-:W0:Y:S01]  /*52e0*/  MUFU.EX2 R174, R174 ;  /* 0x000000ae00ae7308 */ /* 0x000e220000000800 */
[C---:B------:R-:W-:Y:S01]  /*52f0*/  FMUL.FTZ R172, R160.reuse, R73 ;  /* 0x00000049a0ac7220 */ /* 0x040fe20000410000 */
[----:B---3--:R-:W-:Y:S01]  /*5300*/  HADD2.F32 R4, -RZ, R101.H0_H0 ;  /* 0x20000065ff047230 */ /* 0x008fe20000004100 */
[----:B------:R-:W-:-:S04]  /*5310*/  FMUL.FTZ R171, R160, R72 ;  /* 0x00000048a0ab7220 */ /* 0x000fc80000410000 */
[----:B------:R-:W-:Y:S02]  /*5320*/  FMUL.FTZ R5, R4, R77 ;  /* 0x0000004d04057220 */ /* 0x000fe40000410000 */
[----:B------:R-:W-:Y:S02]  /*5330*/  FMUL.FTZ R4, R6, R75 ;  /* 0x0000004b06047220 */ /* 0x000fe40000410000 */
[----:B------:R-:W-:Y:S01]  /*5340*/  FMUL.FTZ R6, R178, R73 ;  /* 0x00000049b2067220 */ /* 0x000fe20000410000 */
[----:B----4-:R-:W-:Y:S01]  /*5350*/  HADD2.F32 R158, -RZ, R158.H0_H0 ;  /* 0x2000009eff9e7230 */ /* 0x010fe20000004100 */
[C---:B------:R-:W-:Y:S02]  /*5360*/  FMUL.FTZ R170, R160.reuse, R69 ;  /* 0x00000045a0aa7220 */ /* 0x040fe40000410000 */
[C---:B------:R-:W-:Y:S02]  /*5370*/  FMUL.FTZ R169, R160.reuse, R68 ;  /* 0x00000044a0a97220 */ /* 0x040fe40000410000 */
[----:B------:R-:W-:-:S02]  /*5380*/  FMUL.FTZ R168, R160, R65 ;  /* 0x00000041a0a87220 */ /* 0x000fc40000410000 */
[C---:B-1----:R-:W-:Y:S02]  /*5390*/  FMUL.FTZ R167, R160.reuse, R64 ;  /* 0x00000040a0a77220 */ /* 0x042fe40000410000 */
[C---:B------:R-:W-:Y:S02]  /*53a0*/  FMUL.FTZ R166, R160.reuse, R61 ;  /* 0x0000003da0a67220 */ /* 0x040fe40000410000 */
[C---:B------:R-:W-:Y:S02]  /*53b0*/  FMUL.FTZ R18, R160.reuse, R58 ;  /* 0x0000003aa0127220 */ /* 0x040fe40000410000 */
[C---:B------:R-:W-:Y:S02]  /*53c0*/  FMUL.FTZ R176, R160.reuse, R57 ;  /* 0x00000039a0b07220 */ /* 0x040fe40000410000 */
[C---:B------:R-:W-:Y:S02]  /*53d0*/  FMUL.FTZ R177, R160.reuse, R50 ;  /* 0x00000032a0b17220 */ /* 0x040fe40000410000 */
[-C--:B------:R-:W-:Y:S01]  /*53e0*/  FMUL.FTZ R178, R160, R47.reuse ;  /* 0x0000002fa0b27220 */ /* 0x080fe20000410000 */
[----:B------:R-:W1:Y:S01]  /*53f0*/  MUFU.EX2 R173, R173 ;  /* 0x000000ad00ad7308 */ /* 0x000e620000000800 */
[----:B------:R-:W-:-:S02]  /*5400*/  FMUL.FTZ R160, R182, R47 ;  /* 0x0000002fb6a07220 */ /* 0x000fc40000410000 */
[----:B------:R-:W-:Y:S02]  /*5410*/  FMUL.FTZ R7, R7, R76 ;  /* 0x0000004c07077220 */ /* 0x000fe40000410000 */
[----:B------:R-:W-:Y:S02]  /*5420*/  FMUL.FTZ R175, R144, R175 ;  /* 0x000000af90af7220 */ /* 0x000fe40000410000 */
[----:B------:R-:W-:Y:S01]  /*5430*/  FMUL.FTZ R182, R142, R5 ;  /* 0x000000058eb67220 */ /* 0x000fe20000410000 */
[----:B------:R-:W-:Y:S01]  /*5440*/  HADD2.F32 R157, -RZ, R157.H0_H0 ;  /* 0x2000009dff9d7230 */ /* 0x000fe20000004100 */
[----:B------:R-:W3:Y:S01]  /*5450*/  MUFU.EX2 R172, R172 ;  /* 0x000000ac00ac7308 */ /* 0x000ee20000000800 */
[----:B0-----:R-:W-:Y:S02]  /*5460*/  FMUL.FTZ R186, R180, R19 ;  /* 0x00000013b4ba7220 */ /* 0x001fe40000410000 */
[----:B------:R-:W-:Y:S02]  /*5470*/  FMUL.FTZ R184, R158, R7 ;  /* 0x000000079eb87220 */ /* 0x000fe40000410000 */
[----:B------:R-:W-:Y:S01]  /*5480*/  FFMA.FTZ R5, R175, R19, R182 ;  /* 0x00000013af057223 */ /* 0x000fe200000100b6 */
[----:B------:R-:W-:Y:S01]  /*5490*/  HADD2.F32 R156, -RZ, R156.H0_H0 ;  /* 0x2000009cff9c7230 */ /* 0x000fe20000004100 */
[----:B--2---:R-:W-:Y:S01]  /*54a0*/  FMUL.FTZ R7, R161, R186 ;  /* 0x000000baa1077220 */ /* 0x004fe20000410000 */
[----:B------:R-:W0:Y:S01]  /*54b0*/  MUFU.EX2 R171, R171 ;  /* 0x000000ab00ab7308 */ /* 0x000e220000000800 */
[----:B------:R-:W-:-:S02]  /*54c0*/  FMUL.FTZ R181, R157, R4 ;  /* 0x000000049db57220 */ /* 0x000fc40000410000 */
[----:B------:R-:W-:Y:S01]  /*54d0*/  FFMA.FTZ R5, R161, R5, R184 ;  /* 0x00000005a1057223 */ /* 0x000fe200000100b8 */
[----:B------:R-:W-:Y:S01]  /*54e0*/  ISETP.NE.AND P0, PT, R124, 0x3f, PT ;  /* 0x0000003f7c00780c */ /* 0x000fe20003f05270 */
[----:B------:R-:W-:Y:S01]  /*54f0*/  HADD2.F32 R155, -RZ, R155.H0_H0 ;  /* 0x2000009bff9b7230 */ /* 0x000fe20000004100 */
[----:B------:R-:W-:Y:S02]  /*5500*/  FMUL.FTZ R4, R174, R7 ;  /* 0x00000007ae047220 */ /* 0x000fe40000410000 */
[----:B------:R-:W2:Y:S01]  /*5510*/  MUFU.EX2 R170, R170 ;  /* 0x000000aa00aa7308 */ /* 0x000ea20000000800 */
[----:B------:R-:W-:Y:S02]  /*5520*/  FMUL.FTZ R186, R156, R179 ;  /* 0x000000b39cba7220 */ /* 0x000fe40000410000 */
[----:B------:R-:W-:Y:S01]  /*5530*/  FFMA.FTZ R5, R174, R5, R181 ;  /* 0x00000005ae057223 */ /* 0x000fe200000100b5 */
[----:B------:R-:W-:Y:S01]  /*5540*/  HADD2.F32 R154, -RZ, R154.H0_H0 ;  /* 0x2000009aff9a7230 */ /* 0x000fe20000004100 */
[----:B-1----:R-:W-:-:S02]  /*5550*/  FMUL.FTZ R7, R173, R4 ;  /* 0x00000004ad077220 */ /* 0x002fc40000410000 */
[----:B------:R-:W-:Y:S01]  /*5560*/  FMUL.FTZ R183, R155, R6 ;  /* 0x000000069bb77220 */ /* 0x000fe20000410000 */
[----:B------:R-:W1:Y:S01]  /*5570*/  MUFU.EX2 R169, R169 ;  /* 0x000000a900a97308 */ /* 0x000e620000000800 */
[----:B------:R-:W-:Y:S01]  /*5580*/  FFMA.FTZ R5, R173, R5, R186 ;  /* 0x00000005ad057223 */ /* 0x000fe200000100ba */
[----:B------:R-:W-:Y:S01]  /*5590*/  HADD2.F32 R153, -RZ, R153.H0_H0 ;  /* 0x20000099ff997230 */ /* 0x000fe20000004100 */
[----:B---3--:R-:W-:Y:S01]  /*55a0*/  FMUL.FTZ R4, R172, R7 ;  /* 0x00000007ac047220 */ /* 0x008fe20000410000 */
[----:B------:R-:W-:Y:S01]  /*55b0*/  HADD2.F32 R152, -RZ, R152.H0_H0 ;  /* 0x20000098ff987230 */ /* 0x000fe20000004100 */
[----:B------:R-:W-:Y:S01]  /*55c0*/  FMUL.FTZ R188, R154, R185 ;  /* 0x000000b99abc7220 */ /* 0x000fe20000410000 */
[----:B------:R3:W4:Y:S01]  /*55d0*/  @P0 LDS R179, [R124.X4+0x2514] ;  /* 0x002514007cb30984 */ /* 0x0007220000004800 */
[----:B------:R-:W-:Y:S01]  /*55e0*/  FFMA.FTZ R5, R172, R5, R183 ;  /* 0x00000005ac057223 */ /* 0x000fe200000100b7 */
[----:B------:R-:W1:Y:S01]  /*55f0*/  MUFU.EX2 R168, R168 ;  /* 0x000000a800a87308 */ /* 0x000e620000000800 */
[----:B0-----:R-:W-:-:S02]  /*5600*/  FMUL.FTZ R7, R171, R4 ;  /* 0x00000004ab077220 */ /* 0x001fc40000410000 */
[----:B------:R-:W-:Y:S02]  /*5610*/  FMUL.FTZ R185, R153, R190 ;  /* 0x000000be99b97220 */ /* 0x000fe40000410000 */
[----:B------:R-:W-:-:S03]  /*5620*/  FFMA.FTZ R5, R171, R5, R188 ;  /* 0x00000005ab057223 */ /* 0x000fc600000100bc */
[----:B------:R-:W0:Y:S01]  /*5630*/  MUFU.EX2 R167, R167 ;  /* 0x000000a700a77308 */ /* 0x000e220000000800 */
[----:B------:R-:W-:Y:S01]  /*5640*/  HADD2.F32 R151, -RZ, R151.H0_H0 ;  /* 0x20000097ff977230 */ /* 0x000fe20000004100 */
[----:B--2---:R-:W-:Y:S02]  /*5650*/  FMUL.FTZ R4, R170, R7 ;  /* 0x00000007aa047220 */ /* 0x004fe40000410000 */
[----:B------:R-:W-:Y:S02]  /*5660*/  FMUL.FTZ R192, R152, R187 ;  /* 0x000000bb98c07220 */ /* 0x000fe40000410000 */
[----:B------:R-:W-:Y:S02]  /*5670*/  FFMA.FTZ R5, R170, R5, R185 ;  /* 0x00000005aa057223 */ /* 0x000fe400000100b9 */
[----:B------:R-:W2:Y:S01]  /*5680*/  MUFU.EX2 R166, R166 ;  /* 0x000000a600a67308 */ /* 0x000ea20000000800 */
[----:B------:R-:W-:Y:S01]  /*5690*/  HADD2.F32 R150, -RZ, R150.H0_H0 ;  /* 0x20000096ff967230 */ /* 0x000fe20000004100 */
[----:B-1----:R-:W-:-:S02]  /*56a0*/  FMUL.FTZ R7, R169, R4 ;  /* 0x00000004a9077220 */ /* 0x002fc40000410000 */
[----:B------:R-:W-:Y:S02]  /*56b0*/  FMUL.FTZ R187, R151, R194 ;  /* 0x000000c297bb7220 */ /* 0x000fe40000410000 */
[----:B------:R-:W-:Y:S02]  /*56c0*/  FFMA.FTZ R5, R169, R5, R192 ;  /* 0x00000005a9057223 */ /* 0x000fe400000100c0 */
[----:B------:R-:W1:Y:S01]  /*56d0*/  MUFU.EX2 R18, R18 ;  /* 0x0000001200127308 */ /* 0x000e620000000800 */
[----:B------:R-:W-:Y:S01]  /*56e0*/  HADD2.F32 R149, -RZ, R149.H0_H0 ;  /* 0x20000095ff957230 */ /* 0x000fe20000004100 */
[----:B------:R-:W-:Y:S02]  /*56f0*/  FMUL.FTZ R4, R168, R7 ;  /* 0x00000007a8047220 */ /* 0x000fe40000410000 */
[----:B------:R-:W-:Y:S02]  /*5700*/  FMUL.FTZ R194, R150, R189 ;  /* 0x000000bd96c27220 */ /* 0x000fe40000410000 */
[----:B------:R-:W-:-:S02]  /*5710*/  FFMA.FTZ R5, R168, R5, R187 ;  /* 0x00000005a8057223 */ /* 0x000fc400000100bb */
[----:B------:R-:W1:Y:S01]  /*5720*/  MUFU.EX2 R176, R176 ;  /* 0x000000b000b07308 */ /* 0x000e620000000800 */
[----:B------:R-:W-:Y:S01]  /*5730*/  HADD2.F32 R148, -RZ, R148.H0_H0 ;  /* 0x20000094ff947230 */ /* 0x000fe20000004100 */
[----:B0-----:R-:W-:Y:S02]  /*5740*/  FMUL.FTZ R7, R167, R4 ;  /* 0x00000004a7077220 */ /* 0x001fe40000410000 */
[----:B------:R-:W-:Y:S02]  /*5750*/  FMUL.FTZ R189, R149, R196 ;  /* 0x000000c495bd7220 */ /* 0x000fe40000410000 */
[----:B------:R-:W-:Y:S02]  /*5760*/  FFMA.FTZ R5, R167, R5, R194 ;  /* 0x00000005a7057223 */ /* 0x000fe400000100c2 */
[----:B------:R-:W0:Y:S01]  /*5770*/  MUFU.EX2 R177, R177 ;  /* 0x000000b100b17308 */ /* 0x000e220000000800 */
[----:B------:R-:W-:Y:S01]  /*5780*/  HADD2.F32 R147, -RZ, R147.H0_H0 ;  /* 0x20000093ff937230 */ /* 0x000fe20000004100 */
[----:B--2---:R-:W-:-:S02]  /*5790*/  FMUL.FTZ R7, R166, R7 ;  /* 0x00000007a6077220 */ /* 0x004fc40000410000 */
[----:B------:R-:W-:Y:S02]  /*57a0*/  FMUL.FTZ R191, R148, R191 ;  /* 0x000000bf94bf7220 */ /* 0x000fe40000410000 */
[----:B------:R-:W-:Y:S02]  /*57b0*/  FFMA.FTZ R5, R166, R5, R189 ;  /* 0x00000005a6057223 */ /* 0x000fe400000100bd */
[----:B------:R-:W2:Y:S01]  /*57c0*/  MUFU.EX2 R178, R178 ;  /* 0x000000b200b27308 */ /* 0x000ea20000000800 */
[----:B------:R-:W-:Y:S01]  /*57d0*/  HADD2.F32 R146, -RZ, R146.H0_H0 ;  /* 0x20000092ff927230 */ /* 0x000fe20000004100 */
[----:B------:R-:W-:Y:S02]  /*57e0*/  FMUL.FTZ R193, R193, R50 ;  /* 0x00000032c1c17220 */ /* 0x000fe40000410000 */
[----:B-1----:R-:W-:Y:S02]  /*57f0*/  FMUL.FTZ R7, R18, R7 ;  /* 0x0000000712077220 */ /* 0x002fe40000410000 */
[----:B------:R-:W-:-:S02]  /*5800*/  FMUL.FTZ R195, R147, R198 ;  /* 0x000000c693c37220 */ /* 0x000fc40000410000 */
[----:B------:R-:W-:Y:S01]  /*5810*/  FFMA.FTZ R5, R18, R5, R191 ;  /* 0x0000000512057223 */ /* 0x000fe200000100bf */
[----:B------:R-:W-:Y:S01]  /*5820*/  HADD2.F32 R145, -RZ, R145.H0_H0 ;  /* 0x20000091ff917230 */ /* 0x000fe20000004100 */
[----:B------:R-:W-:Y:S02]  /*5830*/  FMUL.FTZ R4, R176, R7 ;  /* 0x00000007b0047220 */ /* 0x000fe40000410000 */
[----:B------:R-:W-:Y:S02]  /*5840*/  FMUL.FTZ R196, R146, R193 ;  /* 0x000000c192c47220 */ /* 0x000fe40000410000 */
[----:B------:R-:W-:Y:S01]  /*5850*/  FFMA.FTZ R5, R176, R5, R195 ;  /* 0x00000005b0057223 */ /* 0x000fe200000100c3 */
[----:B------:R-:W-:Y:S01]  /*5860*/  BSSY B0, `(.L_x_3125) ;  /* 0x000000f000007945 */ /* 0x000fe20003800000 */
[----:B0-----:R-:W-:Y:S02]  /*5870*/  FMUL.FTZ R7, R177, R4 ;  /* 0x00000004b1077220 */ /* 0x001fe40000410000 */
[----:B------:R-:W-:-:S02]  /*5880*/  FMUL.FTZ R197, R145, R160 ;  /* 0x000000a091c57220 */ /* 0x000fc40000410000 */
[----:B------:R-:W-:Y:S02]  /*5890*/  FFMA.FTZ R5, R177, R5, R196 ;  /* 0x00000005b1057223 */ /* 0x000fe400000100c4 */
[C---:B--2---:R-:W-:Y:S02]  /*58a0*/  FMUL.FTZ R4, R178.reuse, R7 ;  /* 0x00000007b2047220 */ /* 0x044fe40000410000 */
[----:B------:R-:W-:Y:S01]  /*58b0*/  FFMA.FTZ R5, R178, R5, R197 ;  /* 0x00000005b2057223 */ /* 0x000fe200000100c5 */
[----:B------:R-:W-:Y:S05]  /*58c0*/  @P0 BRA `(.L_x_3126) ;  /* 0x0000008000000947 */ /* 0x000fea0003800000 */
[----:B---34-:R-:W-:Y:S02]  /*58d0*/  ISETP.NE.AND P0, PT, R163, c[0x0][0x174], PT ;  /* 0x00005d00a3007a0c */ /* 0x018fe40003f05270 */
[----:B------:R-:W-:-:S11]  /*58e0*/  MOV R179, 0x3f800000 ;  /* 0x3f80000000b37802 */ /* 0x000fd60000000f00 */
[----:B------:R-:W-:-:S04]  /*58f0*/  @P0 IADD3 R7, -R121, c[0x0][0x174], RZ ;  /* 0x00005d0079070a10 */ /* 0x000fc80007ffe1ff */
[----:B------:R-:W-:-:S04]  /*5900*/  @P0 LEA.HI R6, R7, R7, RZ, 0x1 ;  /* 0x0000000707060211 */ /* 0x000fc800078f08ff */
[----:B------:R-:W-:-:S04]  /*5910*/  @P0 LOP3.LUT R6, R6, 0xfffffe, RZ, 0xc0, !PT ;  /* 0x00fffffe06060812 */ /* 0x000fc800078ec0ff */
[----:B------:R-:W-:-:S05]  /*5920*/  @P0 IADD3 R6, -R6, R7, RZ ;  /* 0x0000000706060210 */ /* 0x000fca0007ffe1ff */
[----:B------:R-:W-:-:S05]  /*5930*/  @P0 IMAD R6, R6, 0x100, R23 ;  /* 0x0000010006060824 */ /* 0x000fca00078e0217 */
[----:B------:R0:W1:Y:S02]  /*5940*/  @P0 LDS R179, [R6.X4+0x1d10] ;  /* 0x001d100006b30984 */ /* 0x0000640000004800 */
.L_x_3126:
[----:B---34-:R-:W-:Y:S05]  /*5950*/  BSYNC B0 ;  /* 0x0000000000007941 */ /* 0x018fea0003800000 */
.L_x_3125:
        /* <DEDUP_REMOVED lines=11> */
.L_x_3184:
        /* <DEDUP_REMOVED lines=24> */
.L_x_3185:
[----:B------:R-:W-:Y:S02]  /*5b90*/  ISETP.GE.AND P0, PT, R122, 0x10, PT ;  /* 0x000000107a00780c */ /* 0x000fe40003f06270 */
[----:B------:R-:W-:-:S11]  /*5ba0*/  MOV R200, R190 ;  /* 0x000000be00c87202 */ /* 0x000fd60000000f00 */
[-C--:B--2---:R-:W-:Y:S02]  /*5bb0*/  @P0 FFMA.FTZ R200, R4, R193.reuse, R200 ;  /* 0x000000c104c80223 */ /* 0x084fe400000100c8 */
[----:B---3--:R-:W-:Y:S01]  /*5bc0*/  @P0 FMUL.FTZ R193, R198, R193 ;  /* 0x000000c1c6c10220 */ /* 0x008fe20000410000 */
[----:B------:R-:W-:Y:S05]  /*5bd0*/  BRA.CONV ~URZ, `(.L_x_3131) ;  /* 0x000000637f007947 */ /* 0x000fea000b800000 */
[----:B------:R-:W-:Y:S01]  /*5be0*/  HFMA2.MMA R206, -RZ, RZ, 0, 1.847743988037109375e-06 ;  /* 0x0000001fffce7435 */ /* 0x000fe200000001ff */
[----:B------:R-:W-:Y:S01]  /*5bf0*/  IMAD.MOV.U32 R204, RZ, RZ, R193 ;  /* 0x000000ffffcc7224 */ /* 0x000fe200078e00c1 */
[----:B0-----:R-:W-:Y:S02]  /*5c00*/  MOV R7, 0x1f ;  /* 0x0000001f00077802 */ /* 0x001fe40000000f00 */
[----:B------:R-:W-:Y:S02]  /*5c10*/  MOV R207, 0xffffffff ;  /* 0xffffffff00cf7802 */ /* 0x000fe40000000f00 */
[----:B------:R-:W-:Y:S02]  /*5c20*/  MOV R4, 0x5c40 ;  /* 0x00005c4000047802 */ /* 0x000fe40000000f00 */
[----:B-1----:R-:W-:Y:S05]  /*5c30*/  CALL.REL.NOINC `($__internal_127_$__cuda_sm70_shflsync_idx_p) ;  /* 0x00005d3000007944 */ /* 0x002fea0003c00000 */
.L_x_3131:
[----:B------:R-:W-:Y:S05]  /*5c40*/  BRA.CONV ~URZ, `(.L_x_3132) ;  /* 0x000000637f007947 */ /* 0x000fea000b800000 */
[----:B0-----:R-:W-:Y:S01]  /*5c50*/  HFMA2.MMA R206, -RZ, RZ, 0, 1.847743988037109375e-06 ;  /* 0x0000001fffce7435 */ /* 0x001fe200000001ff */
[----:B------:R-:W-:Y:S01]  /*5c60*/  IMAD.MOV.U32 R204, RZ, RZ, R200 ;  /* 0x000000ffffcc7224 */ /* 0x000fe200078e00c8 */
[----:B-1----:R-:W-:-:S02]  /*5c70*/  MOV R7, 0x1f ;  /* 0x0000001f00077802 */ /* 0x002fc40000000f00 */
[----:B------:R-:W-:Y:S02]  /*5c80*/  MOV R207, 0xffffffff ;  /* 0xffffffff00cf7802 */ /* 0x000fe40000000f00 */
[----:B------:R-:W-:Y:S02]  /*5c90*/  MOV R4, 0x5cb0 ;  /* 0x00005cb000047802 */ /* 0x000fe40000000f00 */
[----:B------:R-:W-:Y:S05]  /*5ca0*/  CALL.REL.NOINC `($__internal_127_$__cuda_sm70_shflsync_idx_p) ;  /* 0x00005cc000007944 */ /* 0x000fea0003c00000 */
.L_x_3132:
[----:B------:R-:W-:Y:S05]  /*5cb0*/  BRA.DIV ~URZ, `(.L_x_3133) ;  /* 0x000052d27f007947 */ /* 0x000fea000b800000 */
[----:B------:R2:W3:Y:S04]  /*5cc0*/  SHFL.UP PT, R190, R193, 0x1, RZ ;  /* 0x04200000c1be7989 */ /* 0x0004e800000e00ff */
[----:B------:R-:W4:Y:S04]  /*5cd0*/  SHFL.IDX PT, R16, R16, RZ, 0x1f ;  /* 0x00001fff10107589 */ /* 0x000f2800000e0000 */
[----:B------:R2:W0:Y:S04]  /*5ce0*/  SHFL.IDX PT, R5, R17, RZ, 0x1f ;  /* 0x00001fff11057589 */ /* 0x00042800000e0000 */
[----:B------:R2:W1:Y:S02]  /*5cf0*/  SHFL.UP PT, R193, R200, 0x1, RZ ;  /* 0x04200000c8c17989 */ /* 0x00046400000e00ff */
.L_x_3186:
[----:B01----:R-:W0:Y:S01]  /*5d00*/  LDS.64 R6, [R124.X16+0x1900] ;  /* 0x001900007c067984 */ /* 0x003e22000000ca00 */
[----:B----4-:R-:W-:-:S02]  /*5d10*/  IMAD.MOV.U32 R4, RZ, RZ, R16 ;  /* 0x000000ffff047224 */ /* 0x010fc400078e0010 */
[-C--:B---3--:R-:W-:Y:S02]  /*5d20*/  @P1 FFMA.FTZ R5, R5, R190.reuse, R193 ;  /* 0x000000be05051223 */ /* 0x088fe400000100c1 */
[----:B------:R-:W-:Y:S02]  /*5d30*/  @P1 FMUL.FTZ R4, R4, R190 ;  /* 0x000000be04041220 */ /* 0x000fe40000410000 */
[C---:B0-----:R-:W-:Y:S02]  /*5d40*/  FFMA.FTZ R7, R6.reuse, R5, R7 ;  /* 0x0000000506077223 */ /* 0x041fe40000010007 */
[----:B------:R-:W-:-:S05]  /*5d50*/  FMUL.FTZ R6, R6, R4 ;  /* 0x0000000406067220 */ /* 0x000fca0000410000 */
[----:B------:R0:W-:Y:S02]  /*5d60*/  STS.128 [R124.X16+0x1900], R4 ;  /* 0x001900047c007388 */ /* 0x0001e4000000cc00 */
.L_x_3128:
[----:B--2---:R-:W-:Y:S05]  /*5d70*/  BSYNC B0 ;  /* 0x0000000000007941 */ /* 0x004fea0003800000 */
.L_x_3127:
[----:B------:R-:W-:Y:S01]  /*5d80*/  WARPSYNC 0xffffffff ;  /* 0xffffffff00007948 */ /* 0x000fe20003800000 */
[----:B------:R-:W-:Y:S01]  /*5d90*/  BAR.SYNC.DEFER_BLOCKING 0x0 ;  /* 0x0000000000007b1d */ /* 0x000fe20000010000 */
[-C--:B0-----:R-:W-:Y:S01]  /*5da0*/  FMUL.FTZ R5, R60, R159.reuse ;  /* 0x0000009f3c057220 */ /* 0x081fe20000410000 */
[----:B------:R-:W-:Y:S01]  /*5db0*/  LOP3.LUT P0, RZ, R124, 0x1f, RZ, 0xc0, !PT ;  /* 0x0000001f7cff7812 */ /* 0x000fe2000780c0ff */
[-C--:B------:R-:W-:Y:S01]  /*5dc0*/  FMUL.FTZ R6, R56, R159.reuse ;  /* 0x0000009f38067220 */ /* 0x080fe20000410000 */
[----:B------:R-:W-:Y:S01]  /*5dd0*/  HFMA2.MMA R17, -RZ, RZ, 0, 0 ;  /* 0x00000000ff117435 */ /* 0x000fe200000001ff */
[-C--:B------:R-:W-:Y:S01]  /*5de0*/  FMUL.FTZ R4, R62, R159.reuse ;  /* 0x0000009f3e047220 */ /* 0x080fe20000410000 */
[----:B------:R-:W-:Y:S01]  /*5df0*/  ISETP.GE.OR P0, PT, R163, c[0x0][0x174], P0 ;  /* 0x00005d00a3007a0c */ /* 0x000fe20000706670 */
[----:B------:R-:W-:Y:S01]  /*5e00*/  FFMA.FTZ R5, R178, R6, R5 ;  /* 0x00000006b2057223 */ /* 0x000fe20000010005 */
[----:B------:R-:W-:Y:S01]  /*5e10*/  MOV R16, 0x3f800000 ;  /* 0x3f80000000107802 */ /* 0x000fe20000000f00 */
[----:B------:R-:W-:Y:S01]  /*5e20*/  FMUL.FTZ R7, R63, R159 ;  /* 0x0000009f3f077220 */ /* 0x000fe20000410000 */
[----:B------:R-:W-:Y:S01]  /*5e30*/  BSSY B0, `(.L_x_3134) ;  /* 0x000006f000007945 */ /* 0x000fe20003800000 */
[----:B------:R-:W-:-:S02]  /*5e40*/  FFMA.FTZ R4, R177, R5, R4 ;  /* 0x00000005b1047223 */ /* 0x000fc40000010004 */
[----:B------:R-:W-:Y:S02]  /*5e50*/  FMUL.FTZ R5, R66, R159 ;  /* 0x0000009f42057220 */ /* 0x000fe40000410000 */
[----:B------:R-:W-:Y:S02]  /*5e60*/  FFMA.FTZ R7, R176, R4, R7 ;  /* 0x00000004b0077223 */ /* 0x000fe40000010007 */
[----:B-1----:R-:W-:Y:S02]  /*5e70*/  FMUL.FTZ R4, R178, R179 ;  /* 0x000000b3b2047220 */ /* 0x002fe40000410000 */
[----:B------:R-:W-:Y:S02]  /*5e80*/  FFMA.FTZ R6, R18, R7, R5 ;  /* 0x0000000712067223 */ /* 0x000fe40000010005 */
[----:B------:R-:W-:Y:S02]  /*5e90*/  FMUL.FTZ R5, R67, R159 ;  /* 0x0000009f43057220 */ /* 0x000fe40000410000 */
[----:B------:R-:W-:Y:S01]  /*5ea0*/  FMUL.FTZ R7, R177, R4 ;  /* 0x00000004b1077220 */ /* 0x000fe20000410000 */
[----:B------:R-:W0:Y:S01]  /*5eb0*/  LDS R205, [R124.X8+0x1904] ;  /* 0x001904007ccd7984 */ /* 0x000e220000008800 */
[----:B------:R-:W-:-:S02]  /*5ec0*/  FFMA.FTZ R5, R166, R6, R5 ;  /* 0x00000006a6057223 */ /* 0x000fc40000010005 */
[----:B------:R-:W-:Y:S01]  /*5ed0*/  FMUL.FTZ R4, R70, R159 ;  /* 0x0000009f46047220 */ /* 0x000fe20000410000 */
[----:B------:R1:W2:Y:S01]  /*5ee0*/  @!P0 LDS.64 R16, [R23.X8+0x2610] ;  /* 0x0026100017108984 */ /* 0x0002a20000008a00 */
[----:B------:R-:W-:Y:S01]  /*5ef0*/  FMUL.FTZ R7, R176, R7 ;  /* 0x00000007b0077220 */ /* 0x000fe20000410000 */
[----:B------:R-:W-:Y:S01]  /*5f00*/  ISETP.GT.U32.AND P0, PT, R124, 0x1f, PT ;  /* 0x0000001f7c00780c */ /* 0x000fe20003f04070 */
        /* <DEDUP_REMOVED lines=12> */
[----:B------:R-:W-:Y:S02]  /*5fd0*/  FMUL.FTZ R7, R169, R6 ;  /* 0x00000006a9077220 */ /* 0x000fe40000410000 */
[----:B------:R-:W-:Y:S02]  /*5fe0*/  FFMA.FTZ R4, R171, R5, R4 ;  /* 0x00000005ab047223 */ /* 0x000fe40000010004 */
[----:B------:R-:W-:Y:S02]  /*5ff0*/  FMUL.FTZ R5, R82, R159 ;  /* 0x0000009f52057220 */ /* 0x000fe40000410000 */
[----:B------:R-:W-:-:S02]  /*6000*/  FMUL.FTZ R6, R170, R7 ;  /* 0x00000007aa067220 */ /* 0x000fc40000410000 */
[----:B------:R-:W-:Y:S02]  /*6010*/  FFMA.FTZ R5, R172, R4, R5 ;  /* 0x00000004ac057223 */ /* 0x000fe40000010005 */
[----:B0-----:R-:W-:Y:S02]  /*6020*/  FFMA.FTZ R205, R180, R205, R175 ;  /* 0x000000cdb4cd7223 */ /* 0x001fe400000100af */
[----:B------:R-:W-:Y:S02]  /*6030*/  FMUL.FTZ R4, R83, R159 ;  /* 0x0000009f53047220 */ /* 0x000fe40000410000 */
[----:B------:R-:W-:Y:S02]  /*6040*/  FFMA.FTZ R198, R19, R205, R182 ;  /* 0x000000cd13c67223 */ /* 0x000fe400000100b6 */
[----:B------:R-:W-:Y:S02]  /*6050*/  FMUL.FTZ R7, R171, R6 ;  /* 0x00000006ab077220 */ /* 0x000fe40000410000 */
[----:B------:R-:W-:-:S02]  /*6060*/  FFMA.FTZ R199, R161, R198, R184 ;  /* 0x000000c6a1c77223 */ /* 0x000fc400000100b8 */
[C---:B------:R-:W-:Y:S02]  /*6070*/  FFMA.FTZ R175, R173.reuse, R5, R4 ;  /* 0x00000005adaf7223 */ /* 0x040fe40000010004 */
[----:B------:R-:W-:Y:S02]  /*6080*/  FFMA.FTZ R202, R174, R199, R181 ;  /* 0x000000c7aeca7223 */ /* 0x000fe400000100b5 */
[----:B------:R-:W-:Y:S02]  /*6090*/  FMUL.FTZ R4, R172, R7 ;  /* 0x00000007ac047220 */ /* 0x000fe40000410000 */
[----:B------:R-:W-:Y:S02]  /*60a0*/  FFMA.FTZ R201, R173, R202, R186 ;  /* 0x000000caadc97223 */ /* 0x000fe400000100ba */
[----:B------:R-:W-:Y:S02]  /*60b0*/  FMUL.FTZ R5, R84, R159 ;  /* 0x0000009f54057220 */ /* 0x000fe40000410000 */
[----:B------:R-:W-:-:S02]  /*60c0*/  FFMA.FTZ R200, R172, R201, R183 ;  /* 0x000000c9acc87223 */ /* 0x000fc400000100b7 */
[----:B------:R-:W-:Y:S02]  /*60d0*/  FMUL.FTZ R7, R173, R4 ;  /* 0x00000004ad077220 */ /* 0x000fe40000410000 */
[----:B------:R-:W-:Y:S02]  /*60e0*/  FFMA.FTZ R203, R171, R200, R188 ;  /* 0x000000c8abcb7223 */ /* 0x000fe400000100bc */
[----:B------:R-:W-:Y:S02]  /*60f0*/  FFMA.FTZ R5, R174, R175, R5 ;  /* 0x000000afae057223 */ /* 0x000fe40000010005 */
[----:B------:R-:W-:Y:S02]  /*6100*/  FFMA.FTZ R190, R170, R203, R185 ;  /* 0x000000cbaabe7223 */ /* 0x000fe400000100b9 */
[----:B------:R-:W-:Y:S02]  /*6110*/  FMUL.FTZ R6, R174, R7 ;  /* 0x00000007ae067220 */ /* 0x000fe40000410000 */
        /* <DEDUP_REMOVED lines=27> */
.L_x_3187:
        /* <DEDUP_REMOVED lines=26> */
.L_x_3188:
        /* <DEDUP_REMOVED lines=11> */
.L_x_3135:
[----:B-12---:R-:W-:Y:S05]  /*6520*/  BSYNC B0 ;  /* 0x0000000000007941 */ /* 0x006fea0003800000 */
.L_x_3134:
[----:B------:R-:W-:Y:S01]  /*6530*/  WARPSYNC 0xffffffff ;  /* 0xffffffff00007948 */ /* 0x000fe20003800000 */
[----:B------:R-:W-:Y:S01]  /*6540*/  BAR.SYNC.DEFER_BLOCKING 0x0 ;  /* 0x0000000000007b1d */ /* 0x000fe20000010000 */
[----:B0-----:R-:W-:Y:S01]  /*6550*/  HFMA2.MMA R5, -RZ, RZ, 0, 0 ;  /* 0x00000000ff057435 */ /* 0x001fe200000001ff */
[----:B------:R-:W-:Y:S01]  /*6560*/  HADD2.F32 R186, -RZ, R101.H0_H0 ;  /* 0x20000065ffba7230 */ /* 0x000fe20000004100 */
[----:B------:R-:W-:Y:S01]  /*6570*/  FFMA.FTZ R7, R86, R205, RZ ;  /* 0x000000cd56077223 */ /* 0x000fe200000100ff */
[----:B------:R-:W-:Y:S01]  /*6580*/  MOV R4, R124 ;  /* 0x0000007c00047202 */ /* 0x000fe20000000f00 */
[----:B------:R-:W-:Y:S01]  /*6590*/  IMAD R192, R165, c[0x0][0x298], RZ ;  /* 0x0000a600a5c07a24 */ /* 0x000fe200078e02ff */
[----:B------:R-:W-:Y:S01]  /*65a0*/  HADD2.F32 R188, -RZ, R99.H0_H0 ;  /* 0x20000063ffbc7230 */ /* 0x000fe20000004100 */
[----:B------:R-:W-:Y:S01]  /*65b0*/  FMUL.FTZ R197, R186, R77 ;  /* 0x0000004dbac57220 */ /* 0x000fe20000410000 */
[----:B------:R-:W-:Y:S01]  /*65c0*/  HADD2.F32 R191, -RZ, R100.H0_H0 ;  /* 0x20000064ffbf7230 */ /* 0x000fe20000004100 */
[----:B------:R-:W-:Y:S01]  /*65d0*/  FFMA.FTZ R7, R85, R198, R7 ;  /* 0x000000c655077223 */ /* 0x000fe20000010007 */
[----:B------:R-:W-:Y:S01]  /*65e0*/  HADD2.F32 R189, -RZ, R162.H0_H0 ;  /* 0x200000a2ffbd7230 */ /* 0x000fe20000004100 */
[----:B------:R-:W-:Y:S01]  /*65f0*/  IMAD.WIDE.U32 R4, R139, c[0x0][0x298], R4 ;  /* 0x0000a6008b047a25 */ /* 0x000fe200078e0004 */
[----:B------:R-:W-:Y:S01]  /*6600*/  SHF.L.U64.HI R214, R21, 0x2, R0 ;  /* 0x0000000215d67819 */ /* 0x000fe20000010200 */
[----:B------:R-:W-:Y:S01]  /*6610*/  BSSY B0, `(.L_x_3138) ;  /* 0x00000c3000007945 */ /* 0x000fe20003800000 */
[----:B------:R-:W-:Y:S01]  /*6620*/  ISETP.NE.AND P1, PT, R124, RZ, PT ;  /* 0x000000ff7c00720c */ /* 0x000fe20003f25270 */
[----:B------:R-:W-:Y:S01]  /*6630*/  IMAD R195, R139, c[0x0][0x29c], R192 ;  /* 0x0000a7008bc37a24 */ /* 0x000fe200078e02c0 */
[----:B------:R-:W-:Y:S01]  /*6640*/  SHF.L.U32 R219, R21, 0x2, RZ ;  /* 0x0000000215db7819 */ /* 0x000fe200000006ff */
[----:B------:R-:W-:Y:S01]  /*6650*/  FFMA.FTZ R192, R142, -R197, R198 ;  /* 0x800000c58ec07223 */ /* 0x000fe200000100c6 */
[----:B------:R-:W-:Y:S01]  /*6660*/  HADD2.F32 R197, -RZ, R98.H0_H0 ;  /* 0x20000062ffc57230 */ /* 0x000fe20000004100 */
[----:B------:R-:W-:Y:S01]  /*6670*/  FMUL.FTZ R196, R188, R75 ;  /* 0x0000004bbcc47220 */ /* 0x000fe20000410000 */
[----:B------:R-:W-:Y:S01]  /*6680*/  IADD3 R5, R5, R195, RZ ;  /* 0x000000c305057210 */ /* 0x000fe20007ffe0ff */
[----:B------:R-:W-:-:S02]  /*6690*/  FFMA.FTZ R7, R84, R199, R7 ;  /* 0x000000c754077223 */ /* 0x000fc40000010007 */
[----:B------:R-:W-:Y:S01]  /*66a0*/  FMUL.FTZ R194, R191, R76 ;  /* 0x0000004cbfc27220 */ /* 0x000fe20000410000 */
[----:B------:R-:W0:Y:S01]  /*66b0*/  LDS R6, [R124.X8+0x1b14] ;  /* 0x001b14007c067984 */ /* 0x000e220000008800 */
[----:B------:R-:W-:Y:S02]  /*66c0*/  FMUL.FTZ R198, R56, R159 ;  /* 0x0000009f38c67220 */ /* 0x000fe40000410000 */
[----:B------:R-:W-:Y:S01]  /*66d0*/  FFMA.FTZ R195, R157, -R196, R202 ;  /* 0x800000c49dc37223 */ /* 0x000fe200000100ca */
[----:B------:R-:W-:Y:S01]  /*66e0*/  HADD2.F32 R196, -RZ, R97.H0_H0 ;  /* 0x20000061ffc47230 */ /* 0x000fe20000004100 */
[----:B------:R-:W-:Y:S01]  /*66f0*/  FFMA.FTZ R7, R83, R202, R7 ;  /* 0x000000ca53077223 */ /* 0x000fe20000010007 */
[----:B------:R1:W-:Y:S01]  /*6700*/  @!P1 STS.64 [R23.X8+0x2610], R16 ;  /* 0x0026101017009388 */ /* 0x0003e20000008a00 */
[----:B------:R-:W-:Y:S02]  /*6710*/  FFMA.FTZ R194, R158, -R194, R199 ;  /* 0x800000c29ec27223 */ /* 0x000fe400000100c7 */
[----:B------:R-:W-:-:S02]  /*6720*/  FMUL.FTZ R202, R197, R74 ;  /* 0x0000004ac5ca7220 */ /* 0x000fc40000410000 */
[----:B------:R-:W-:Y:S02]  /*6730*/  FMUL.FTZ R199, R60, R159 ;  /* 0x0000009f3cc77220 */ /* 0x000fe40000410000 */
[----:B------:R-:W-:Y:S02]  /*6740*/  FFMA.FTZ R7, R82, R201, R7 ;  /* 0x000000c952077223 */ /* 0x000fe40000010007 */
[----:B------:R-:W-:Y:S02]  /*6750*/  FMUL.FTZ R184, R189, R78 ;  /* 0x0000004ebdb87220 */ /* 0x000fe40000410000 */
[-C--:B------:R-:W-:Y:S02]  /*6760*/  FMUL.FTZ R204, R62, R159.reuse ;  /* 0x0000009f3ecc7220 */ /* 0x080fe40000410000 */
[----:B------:R-:W-:Y:S02]  /*6770*/  FFMA.FTZ R184, R144, -R184, R205 ;  /* 0x800000b890b87223 */ /* 0x000fe400000100cd */
[----:B------:R-:W-:-:S02]  /*6780*/  FMUL.FTZ R207, R63, R159 ;  /* 0x0000009f3fcf7220 */ /* 0x000fc40000410000 */
[-C--:B------:R-:W-:Y:S02]  /*6790*/  FMUL.FTZ R206, R70, R159.reuse ;  /* 0x0000009f46ce7220 */ /* 0x080fe40000410000 */
[-C--:B------:R-:W-:Y:S02]  /*67a0*/  FMUL.FTZ R209, R71, R159.reuse ;  /* 0x0000009f47d17220 */ /* 0x080fe40000410000 */
[-C--:B------:R-:W-:Y:S02]  /*67b0*/  FMUL.FTZ R211, R80, R159.reuse ;  /* 0x0000009f50d37220 */ /* 0x080fe40000410000 */
[-C--:B------:R-:W-:Y:S02]  /*67c0*/  FMUL.FTZ R212, R81, R159.reuse ;  /* 0x0000009f51d47220 */ /* 0x080fe40000410000 */
[----:B------:R-:W-:Y:S02]  /*67d0*/  FMUL.FTZ R213, R82, R159 ;  /* 0x0000009f52d57220 */ /* 0x000fe40000410000 */
[----:B------:R-:W-:-:S02]  /*67e0*/  IMAD R214, R214, c[0x0][0x2b0], RZ ;  /* 0x0000ac00d6d67a24 */ /* 0x000fc400078e02ff */
[----:B------:R-:W-:Y:S02]  /*67f0*/  IMAD R215, R121, -0x400, R132 ;  /* 0xfffffc0079d77824 */ /* 0x000fe400078e0284 */
[----:B------:R-:W-:Y:S02]  /*6800*/  IMAD R217, R219, c[0x0][0x2b4], R214 ;  /* 0x0000ad00dbd97a24 */ /* 0x000fe400078e02d6 */
[----:B0-----:R-:W-:Y:S02]  /*6810*/  FFMA.FTZ R198, R6, R179, R198 ;  /* 0x000000b306c67223 */ /* 0x001fe400000100c6 */
[----:B------:R-:W-:Y:S02]  /*6820*/  FFMA.FTZ R179, R156, -R202, R201 ;  /* 0x800000ca9cb37223 */ /* 0x000fe400000100c9 */
[----:B------:R-:W-:Y:S01]  /*6830*/  FFMA.FTZ R201, R178, R198, R199 ;  /* 0x000000c6b2c97223 */ /* 0x000fe200000100c7 */
[----:B------:R-:W-:Y:S01]  /*6840*/  HADD2.F32 R199, -RZ, R96.H0_H0 ;  /* 0x20000060ffc77230 */ /* 0x000fe20000004100 */
[----:B------:R-:W-:-:S02]  /*6850*/  FMUL.FTZ R6, R196, R73 ;  /* 0x00000049c4067220 */ /* 0x000fc40000410000 */
[----:B------:R-:W-:Y:S02]  /*6860*/  FFMA.FTZ R202, R81, R200, R7 ;  /* 0x000000c851ca7223 */ /* 0x000fe40000010007 */
[----:B------:R-:W-:Y:S02]  /*6870*/  FFMA.FTZ R178, R155, -R6, R200 ;  /* 0x800000069bb27223 */ /* 0x000fe400000100c8 */
[----:B------:R-:W-:Y:S02]  /*6880*/  IMAD R6, R164, c[0x0][0x2a0], RZ ;  /* 0x0000a800a4067a24 */ /* 0x000fe400078e02ff */
[----:B------:R-:W-:Y:S02]  /*6890*/  FMUL.FTZ R7, R199, R72 ;  /* 0x00000048c7077220 */ /* 0x000fe40000410000 */
[----:B------:R-:W-:Y:S02]  /*68a0*/  FFMA.FTZ R200, R177, R201, R204 ;  /* 0x000000c9b1c87223 */ /* 0x000fe400000100cc */
[----:B------:R-:W-:-:S02]  /*68b0*/  IMAD R205, R137, c[0x0][0x2a4], R6 ;  /* 0x0000a90089cd7a24 */ /* 0x000fc400078e0206 */
[----:B------:R-:W-:Y:S02]  /*68c0*/  FFMA.FTZ R177, R154, -R7, R203 ;  /* 0x800000079ab17223 */ /* 0x000fe400000100cb */
[----:B------:R-:W-:-:S04]  /*68d0*/  IMAD.WIDE.U32 R6, R137, c[0x0][0x2a0], R4 ;  /* 0x0000a80089067a25 */ /* 0x000fc800078e0004 */
[----:B------:R-:W-:Y:S01]  /*68e0*/  FFMA.FTZ R204, R80, R203, R202 ;  /* 0x000000cb50cc7223 */ /* 0x000fe200000100ca */
[----:B------:R-:W-:Y:S01]  /*68f0*/  LEA R4, P0, R6, c[0x0][0x318], 0x2 ;  /* 0x0000c60006047a11 */ /* 0x000fe200078010ff */
[----:B------:R-:W-:Y:S01]  /*6900*/  FFMA.FTZ R203, R176, R200, R207 ;  /* 0x000000c8b0cb7223 */ /* 0x000fe200000100cf */
[----:B------:R-:W-:Y:S01]  /*6910*/  HADD2.F32 R176, -RZ, R95.H0_H0 ;  /* 0x2000005fffb07230 */ /* 0x000fe20000004100 */
[----:B------:R-:W-:Y:S02]  /*6920*/  FMUL.FTZ R202, R66, R159 ;  /* 0x0000009f42ca7220 */ /* 0x000fe40000410000 */
[----:B------:R-:W-:Y:S01]  /*6930*/  IMAD.IADD R208, R7, 0x1, R205 ;  /* 0x0000000107d07824 */ /* 0x000fe200078e02cd */
[----:B------:R-:W-:Y:S01]  /*6940*/  HADD2.F32 R205, -RZ, R94.H0_H0 ;  /* 0x2000005effcd7230 */ /* 0x000fe20000004100 */
[----:B------:R-:W-:Y:S01]  /*6950*/  FFMA.FTZ R202, R18, R203, R202 ;  /* 0x000000cb12ca7223 */ /* 0x000fe200000100ca */
[----:B------:R-:W-:Y:S01]  /*6960*/  IADD3 R18, P2, R119, R6, RZ ;  /* 0x0000000677127210 */ /* 0x000fe20007f5e0ff */
[----:B------:R-:W-:Y:S01]  /*6970*/  FMUL.FTZ R207, R67, R159 ;  /* 0x0000009f43cf7220 */ /* 0x000fe20000410000 */
[----:B------:R-:W-:Y:S01]  /*6980*/  LEA.HI.X R5, R6, c[0x0][0x31c], R208, 0x2, P0 ;  /* 0x0000c70006057a11 */ /* 0x000fe200000f14d0 */
[----:B------:R-:W-:-:S02]  /*6990*/  FMUL.FTZ R6, R176, R69 ;  /* 0x00000045b0067220 */ /* 0x000fc40000410000 */
[----:B------:R-:W-:Y:S02]  /*69a0*/  FFMA.FTZ R207, R166, R202, R207 ;  /* 0x000000caa6cf7223 */ /* 0x000fe400000100cf */
        /* <DEDUP_REMOVED lines=10> */
[----:B------:R-:W-:Y:S02]  /*6a50*/  FFMA.FTZ R168, R151, -R6, R180 ;  /* 0x8000000697a87223 */ /* 0x000fe400000100b4 */
[----:B------:R-:W-:Y:S02]  /*6a60*/  FMUL.FTZ R206, R79, R159 ;  /* 0x0000009f4fce7220 */ /* 0x000fe40000410000 */
[----:B------:R-:W-:Y:S01]  /*6a70*/  FFMA.FTZ R6, R70, R180, R7 ;  /* 0x000000b446067223 */ /* 0x000fe20000010007 */
[----:B------:R-:W-:Y:S01]  /*6a80*/  HADD2.F32 R180, -RZ, R91.H0_H0 ;  /* 0x2000005bffb47230 */ /* 0x000fe20000004100 */
[----:B------:R-:W-:-:S02]  /*6a90*/  FMUL.FTZ R7, R193, R64 ;  /* 0x00000040c1077220 */ /* 0x000fc40000410000 */
[----:B------:R-:W-:Y:S02]  /*6aa0*/  FFMA.FTZ R169, R169, R209, R206 ;  /* 0x000000d1a9a97223 */ /* 0x000fe400000100ce */
[----:B------:R-:W-:Y:S02]  /*6ab0*/  FFMA.FTZ R206, R150, -R7, R181 ;  /* 0x8000000796ce7223 */ /* 0x000fe400000100b5 */
[----:B------:R-:W-:Y:S01]  /*6ac0*/  FFMA.FTZ R6, R67, R181, R6 ;  /* 0x000000b543067223 */ /* 0x000fe20000010006 */
[----:B------:R-:W-:Y:S01]  /*6ad0*/  HADD2.F32 R181, -RZ, R90.H0_H0 ;  /* 0x2000005affb57230 */ /* 0x000fe20000004100 */
[----:B------:R-:W-:Y:S02]  /*6ae0*/  FMUL.FTZ R210, R180, R61 ;  /* 0x0000003db4d27220 */ /* 0x000fe40000410000 */
[----:B------:R-:W-:Y:S02]  /*6af0*/  FFMA.FTZ R211, R170, R169, R211 ;  /* 0x000000a9aad37223 */ /* 0x000fe400000100d3 */
[----:B------:R-:W-:Y:S01]  /*6b00*/  FFMA.FTZ R170, R149, -R210, R183 ;  /* 0x800000d295aa7223 */ /* 0x000fe200000100b7 */
[----:B------:R-:W-:Y:S01]  /*6b10*/  HADD2.F32 R210, -RZ, R89.H0_H0 ;  /* 0x20000059ffd27230 */ /* 0x000fe20000004100 */
[----:B------:R-:W-:-:S02]  /*6b20*/  FFMA.FTZ R6, R66, R183, R6 ;  /* 0x000000b742067223 */ /* 0x000fc40000010006 */
[----:B------:R-:W-:Y:S02]  /*6b30*/  FMUL.FTZ R183, R181, R58 ;  /* 0x0000003ab5b77220 */ /* 0x000fe40000410000 */
[----:B------:R-:W-:Y:S02]  /*6b40*/  FFMA.FTZ R171, R171, R211, R212 ;  /* 0x000000d3abab7223 */ /* 0x000fe400000100d4 */
[----:B------:R-:W-:Y:S02]  /*6b50*/  FFMA.FTZ R183, R148, -R183, R185 ;  /* 0x800000b794b77223 */ /* 0x000fe400000100b9 */
[----:B------:R-:W-:Y:S01]  /*6b60*/  FFMA.FTZ R7, R63, R185, R6 ;  /* 0x000000b93f077223 */ /* 0x000fe20000010006 */
[----:B------:R-:W-:Y:S01]  /*6b70*/  HADD2.F32 R185, -RZ, R88.H0_H0 ;  /* 0x20000058ffb97230 */ /* 0x000fe20000004100 */
[----:B------:R-:W-:Y:S02]  /*6b80*/  FMUL.FTZ R212, R210, R57 ;  /* 0x00000039d2d47220 */ /* 0x000fe40000410000 */
[----:B------:R-:W-:-:S02]  /*6b90*/  FFMA.FTZ R213, R172, R171, R213 ;  /* 0x000000abacd57223 */ /* 0x000fc400000100d5 */
[----:B------:R-:W-:Y:S02]  /*6ba0*/  FMUL.FTZ R6, R83, R159 ;  /* 0x0000009f53067220 */ /* 0x000fe40000410000 */
[----:B------:R-:W-:Y:S02]  /*6bb0*/  FFMA.FTZ R172, R147, -R212, R182 ;  /* 0x800000d493ac7223 */ /* 0x000fe400000100b6 */
[----:B------:R-:W-:Y:S02]  /*6bc0*/  FFMA.FTZ R7, R62, R182, R7 ;  /* 0x000000b63e077223 */ /* 0x000fe40000010007 */
[----:B------:R-:W-:Y:S02]  /*6bd0*/  FMUL.FTZ R212, R185, R50 ;  /* 0x00000032b9d47220 */ /* 0x000fe40000410000 */
[----:B------:R-:W-:Y:S01]  /*6be0*/  FFMA.FTZ R182, R173, R213, R6 ;  /* 0x000000d5adb67223 */ /* 0x000fe20000010006 */
[----:B------:R-:W-:Y:S01]  /*6bf0*/  LEA R6, P0, R215, R4, 0x2 ;  /* 0x00000004d7067211 */ /* 0x000fe200078010ff */
[----:B------:R-:W-:-:S02]  /*6c00*/  FMUL.FTZ R173, R84, R159 ;  /* 0x0000009f54ad7220 */ /* 0x000fc40000410000 */
[----:B------:R-:W-:Y:S02]  /*6c10*/  FFMA.FTZ R212, R146, -R212, R187 ;  /* 0x800000d492d47223 */ /* 0x000fe400000100bb */
[----:B------:R-:W-:Y:S01]  /*6c20*/  FFMA.FTZ R216, R60, R187, R7 ;  /* 0x000000bb3cd87223 */ /* 0x000fe20000010007 */
[----:B------:R-:W-:Y:S01]  /*6c30*/  SHF.R.S32.HI R7, RZ, 0x1f, R215 ;  /* 0x0000001fff077819 */ /* 0x000fe200000114d7 */
[----:B------:R-:W-:Y:S02]  /*6c40*/  FFMA.FTZ R187, R174, R182, R173 ;  /* 0x000000b6aebb7223 */ /* 0x000fe400000100ad */
[----:B------:R-:W-:Y:S01]  /*6c50*/  FMUL.FTZ R174, R85, R159 ;  /* 0x0000009f55ae7220 */ /* 0x000fe20000410000 */
[----:B------:R-:W-:Y:S01]  /*6c60*/  P2R R159, PR, RZ, 0x2 ;  /* 0x00000002ff9f7803 */ /* 0x000fe20000000000 */
[----:B------:R-:W-:Y:S01]  /*6c70*/  FMUL.FTZ R221, R198, R47 ;  /* 0x0000002fc6dd7220 */ /* 0x000fe20000410000 */
[----:B------:R-:W-:Y:S01]  /*6c80*/  SHF.L.U32 R159, R124, 0x4, RZ ;  /* 0x000000047c9f7819 */ /* 0x000fe200000006ff */
[----:B------:R-:W-:Y:S01]  /*6c90*/  FFMA.FTZ R161, R161, R187, R174 ;  /* 0x000000bba1a17223 */ /* 0x000fe200000100ae */
[----:B------:R-:W-:Y:S01]  /*6ca0*/  HADD2.F32 R174, -RZ, R87.H0_H0 ;  /* 0x20000057ffae7230 */ /* 0x000fe20000004100 */
[----:B------:R-:W-:Y:S01]  /*6cb0*/  FMUL.FTZ R220, R187, R76 ;  /* 0x0000004cbbdc7220 */ /* 0x000fe20000410000 */
[----:B------:R-:W-:Y:S01]  /*6cc0*/  LEA.HI.X R7, R215, R5, R7, 0x2, P0 ;  /* 0x00000005d7077211 */ /* 0x000fe200000f1407 */
[----:B------:R-:W-:-:S02]  /*6cd0*/  FFMA.FTZ R173, R19, R161, R160 ;  /* 0x000000a113ad7223 */ /* 0x000fc400000100a0 */
[----:B------:R-:W-:Y:S02]  /*6ce0*/  FMUL.FTZ R19, R56, R175 ;  /* 0x000000af38137220 */ /* 0x000fe40000410000 */
[----:B------:R-:W-:Y:S02]  /*6cf0*/  FMUL.FTZ R225, R161, R77 ;  /* 0x0000004da1e17220 */ /* 0x000fe40000410000 */
[----:B------:R-:W-:Y:S02]  /*6d00*/  FADD.FTZ R160, R216, R19 ;  /* 0x00000013d8a07221 */ /* 0x000fe40000010000 */
[----:B------:R-:W-:Y:S02]  /*6d10*/  FMUL.FTZ R19, R173, R78 ;  /* 0x0000004ead137220 */ /* 0x000fe40000410000 */
[----:B------:R-:W-:Y:S02]  /*6d20*/  FMUL.FTZ R214, R174, R47 ;  /* 0x0000002faed67220 */ /* 0x000fe40000410000 */
[----:B------:R-:W-:-:S02]  /*6d30*/  FFMA.FTZ R218, R184, R19, RZ ;  /* 0x00000013b8da7223 */ /* 0x000fc400000100ff */
[----:B------:R-:W-:Y:S01]  /*6d40*/  FFMA.FTZ R214, R145, -R214, R175 ;  /* 0x800000d691d67223 */ /* 0x000fe200000100af */
[----:B------:R-:W-:Y:S01]  /*6d50*/  LEA.HI.SX32 R175, R159, R159, 0x1b ;  /* 0x0000009f9faf7211 */ /* 0x000fe200078fdaff */
[----:B------:R-:W-:Y:S02]  /*6d60*/  FFMA.FTZ R227, R192, R225, R218 ;  /* 0x000000e1c0e37223 */ /* 0x000fe400000100da */
[----:B------:R-:W-:Y:S02]  /*6d70*/  FMUL.FTZ R222, R174, R221 ;  /* 0x000000ddaede7220 */ /* 0x000fe40000410000 */
[----:B-1----:R-:W-:Y:S02]  /*6d80*/  FMUL.FTZ R17, R182, R75 ;  /* 0x0000004bb6117220 */ /* 0x002fe40000410000 */
[----:B------:R-:W-:Y:S01]  /*6d90*/  FFMA.FTZ R16, R194, R220, R227 ;  /* 0x000000dcc2107223 */ /* 0x000fe200000100e3 */
[----:B------:R0:W-:Y:S01]  /*6da0*/  STS [R175.X4+0x88c], R222 ;  /* 0x00088cdeaf007388 */ /* 0x0001e20000004800 */
[----:B------:R-:W-:-:S02]  /*6db0*/  FMUL.FTZ R229, R171, R73 ;  /* 0x00000049abe57220 */ /* 0x000fc40000410000 */
[----:B------:R-:W-:Y:S02]  /*6dc0*/  FFMA.FTZ R16, R195, R17, R16 ;  /* 0x00000011c3107223 */ /* 0x000fe40000010010 */
[----:B------:R-:W-:Y:S02]  /*6dd0*/  FMUL.FTZ R218, R203, R58 ;  /* 0x0000003acbda7220 */ /* 0x000fe40000410000 */
[----:B------:R-:W-:Y:S02]  /*6de0*/  FMUL.FTZ R224, R211, R72 ;  /* 0x00000048d3e07220 */ /* 0x000fe40000410000 */
[----:B------:R-:W-:Y:S02]  /*6df0*/  FMUL.FTZ R226, R181, R218 ;  /* 0x000000dab5e27220 */ /* 0x000fe40000410000 */
[----:B0-----:R-:W-:Y:S02]  /*6e00*/  FMUL.FTZ R222, R213, R74 ;  /* 0x0000004ad5de7220 */ /* 0x001fe40000410000 */
[----:B------:R-:W-:Y:S01]  /*6e10*/  FMUL.FTZ R231, R169, R69 ;  /* 0x00000045a9e77220 */ /* 0x000fe20000410000 */
[----:B------:R0:W-:Y:S01]  /*6e20*/  STS [R175.X4+0x880], R226 ;  /* 0x000880e2af007388 */ /* 0x0001e20000004800 */
[----:B------:R-:W-:-:S02]  /*6e30*/  FFMA.FTZ R227, R179, R222, R16 ;  /* 0x000000deb3e37223 */ /* 0x000fc40000010010 */
[----:B------:R-:W-:Y:S02]  /*6e40*/  FMUL.FTZ R233, R204, R65 ;  /* 0x00000041cce97220 */ /* 0x000fe40000410000 */
[----:B------:R-:W-:Y:S02]  /*6e50*/  FFMA.FTZ R16, R178, R229, R227 ;  /* 0x000000e5b2107223 */ /* 0x000fe400000100e3 */
[----:B------:R-:W-:Y:S02]  /*6e60*/  FMUL.FTZ R236, R207, R64 ;  /* 0x00000040cfec7220 */ /* 0x000fe40000410000 */
[----:B------:R-:W-:Y:S02]  /*6e70*/  FFMA.FTZ R227, R177, R224, R16 ;  /* 0x000000e0b1e37223 */ /* 0x000fe40000010010 */
[----:B0-----:R-:W-:Y:S02]  /*6e80*/  FMUL.FTZ R226, R209, R68 ;  /* 0x00000044d1e27220 */ /* 0x001fe40000410000 */
        /* <DEDUP_REMOVED lines=9> */
[----:B------:R-:W-:Y:S01]  /*6f20*/  FMUL.FTZ R230, R185, R216 ;  /* 0x000000d8b9e67220 */ /* 0x000fe20000410000 */
[----:B------:R0:W-:Y:S01]  /*6f30*/  STS [R175.X4+0x884], R228 ;  /* 0x000884e4af007388 */ /* 0x0001e20000004800 */
[----:B------:R-:W-:Y:S01]  /*6f40*/  FFMA.FTZ R227, R183, R218, R227 ;  /* 0x000000dab7e37223 */ /* 0x000fe200000100e3 */
[----:B------:R-:W-:Y:S01]  /*6f50*/  IADD3 R218, -R119, c[0x0][0x168], -R124 ;  /* 0x00005a0077da7a10 */ /* 0x000fe20007ffe97c */
[----:B------:R-:W-:Y:S01]  /*6f60*/  FMUL.FTZ R16, R196, R229 ;  /* 0x000000e5c4107220 */ /* 0x000fe20000410000 */
[----:B------:R1:W-:Y:S01]  /*6f70*/  STS [R175.X4+0x888], R230 ;  /* 0x000888e6af007388 */ /* 0x0003e20000004800 */
[----:B------:R-:W-:Y:S01]  /*6f80*/  FMUL.FTZ R232, R205, R226 ;  /* 0x000000e2cde87220 */ /* 0x000fe20000410000 */
[C---:B------:R-:W-:Y:S01]  /*6f90*/  ISETP.GE.AND P0, PT, R218.reuse, 0x1, PT ;  /* 0x00000001da00780c */ /* 0x040fe20003f06270 */
[----:B------:R-:W-:Y:S01]  /*6fa0*/  FMUL.FTZ R226, R197, R222 ;  /* 0x000000dec5e27220 */ /* 0x000fe20000410000 */
[----:B------:R2:W-:Y:S01]  /*6fb0*/  STS [R175.X4+0x864], R16 ;  /* 0x00086410af007388 */ /* 0x0005e20000004800 */
[----:B------:R-:W-:Y:S01]  /*6fc0*/  FMUL.FTZ R222, R191, R220 ;  /* 0x000000dcbfde7220 */ /* 0x000fe20000410000 */
[----:B------:R-:W-:Y:S01]  /*6fd0*/  ISETP.GE.AND P1, PT, R218, 0x41, PT ;  /* 0x00000041da00780c */ /* 0x000fe20003f26270 */
[----:B0-----:R-:W-:Y:S01]  /*6fe0*/  FMUL.FTZ R228, R199, R224 ;  /* 0x000000e0c7e47220 */ /* 0x001fe20000410000 */
        /* <DEDUP_REMOVED lines=11> */
[----:B--2---:R-:W-:Y:S01]  /*70a0*/  FMUL.FTZ R16, R189, R19 ;  /* 0x00000013bd107220 */ /* 0x004fe20000410000 */
[----:B------:R-:W-:Y:S01]  /*70b0*/  LEA.HI.X.SX32 R19, R119, R208, 0x1, P2 ;  /* 0x000000d077137211 */ /* 0x000fe200010f0eff */
[----:B------:R-:W-:Y:S01]  /*70c0*/  IMAD.WIDE.U32 R6, R219, c[0x0][0x2b0], R6 ;  /* 0x0000ac00db067a25 */ /* 0x000fe200078e0006 */
[----:B------:R0:W-:Y:S01]  /*70d0*/  STS [R175.X4+0x874], R234 ;  /* 0x000874eaaf007388 */ /* 0x0001e20000004800 */
[----:B------:R-:W-:-:S02]  /*70e0*/  LEA.HI.SX32 R208, R17, R124, 0x1b ;  /* 0x0000007c11d07211 */ /* 0x000fc400078fdaff */
[----:B------:R-:W-:Y:S01]  /*70f0*/  FFMA.FTZ R227, R172, R223, R227 ;  /* 0x000000dface37223 */ /* 0x000fe200000100e3 */
[----:B------:R0:W-:Y:S01]  /*7100*/  STS [R175.X4+0x86c], R230 ;  /* 0x00086ce6af007388 */ /* 0x0001e20000004800 */
[----:B------:R-:W-:Y:S02]  /*7110*/  IADD3 R7, R217, R7, RZ ;  /* 0x00000007d9077210 */ /* 0x000fe40007ffe0ff */
[----:B------:R-:W-:Y:S01]  /*7120*/  FFMA.FTZ R227, R212, R216, R227 ;  /* 0x000000d8d4e37223 */ /* 0x000fe200000100e3 */
[----:B------:R0:W-:Y:S01]  /*7130*/  STS [R175.X4+0x860], R226 ;  /* 0x000860e2af007388 */ /* 0x0001e20000004800 */
[----:B------:R-:W-:-:S03]  /*7140*/  FMUL.FTZ R216, R214, R221 ;  /* 0x000000ddd6d87220 */ /* 0x000fc60000410000 */
[----:B------:R0:W-:Y:S04]  /*7150*/  STS [R175.X4+0x85c], R224 ;  /* 0x00085ce0af007388 */ /* 0x0001e80000004800 */
[----:B------:R0:W-:Y:S04]  /*7160*/  STS [R175.X4+0x858], R222 ;  /* 0x000858deaf007388 */ /* 0x0001e80000004800 */
[----:B------:R0:W-:Y:S04]  /*7170*/  STS [R175.X4+0x854], R220 ;  /* 0x000854dcaf007388 */ /* 0x0001e80000004800 */
[----:B------:R0:W-:Y:S04]  /*7180*/  STS [R175.X4+0x850], R16 ;  /* 0x00085010af007388 */ /* 0x0001e80000004800 */
[----:B------:R-:W-:Y:S06]  /*7190*/  BAR.SYNC.DEFER_BLOCKING 0x0 ;  /* 0x0000000000007b1d */ /* 0x000fec0000010000 */
[----:B------:R-:W-:Y:S05]  /*71a0*/  @!P0 BRA `(.L_x_3139) ;  /* 0x0000009000008947 */ /* 0x000fea0003800000 */
[----:B0-----:R-:W-:Y:S01]  /*71b0*/  LEA.HI.SX32 R175, R124, R124, 0x1b ;  /* 0x0000007c7caf7211 */ /* 0x001fe200078fdaff */
        /* <DEDUP_REMOVED lines=8> */
.L_x_3139:
[----:B0-----:R-:W-:Y:S05]  /*7240*/  BSYNC B0 ;  /* 0x0000000000007941 */ /* 0x001fea0003800000 */
.L_x_3138:
[----:B------:R0:W1:Y:S01]  /*7250*/  LDS R17, [R208.X4+0x950] ;  /* 0x00095000d0117984 */ /* 0x0000620000004800 */
[----:B------:R-:W-:Y:S01]  /*7260*/  BSSY B0, `(.L_x_3140) ;  /* 0x0000009000007945 */ /* 0x000fe20003800000 */
[----:B------:R-:W-:Y:S01]  /*7270*/  FADD.FTZ R16, R227, R216 ;  /* 0x000000d8e3107221 */ /* 0x000fe20000010000 */
[C---:B------:R-:W-:Y:S02]  /*7280*/  IADD3 R19, R124.reuse, 0x80, RZ ;  /* 0x000000807c137810 */ /* 0x040fe40007ffe0ff */
[----:B------:R-:W-:Y:S01]  /*7290*/  IADD3 R175, R124, 0xc0, RZ ;  /* 0x000000c07caf7810 */ /* 0x000fe20007ffe0ff */
[----:B------:R-:W-:Y:S05]  /*72a0*/  @!P1 BRA `(.L_x_3141) ;  /* 0x0000004000009947 */ /* 0x000fea0003800000 */
[----:B------:R-:W-:-:S06]  /*72b0*/  IMAD.WIDE R4, R215, 0x4, R4 ;  /* 0x00000004d7047825 */ /* 0x000fcc00078e0204 */
[----:B------:R-:W-:-:S05]  /*72c0*/  IMAD.WIDE.U32 R4, R219, c[0x0][0x2b0], R4 ;  /* 0x0000ac00db047a25 */ /* 0x000fca00078e0004 */
[----:B------:R-:W-:-:S05]  /*72d0*/  IADD3 R5, R5, R217, RZ ;  /* 0x000000d905057210 */ /* 0x000fca0007ffe0ff */
[----:B-1----:R1:W-:Y:S02]  /*72e0*/  RED.E.ADD.F32.FTZ.RN.STRONG.GPU [R4.64+-0xf00], R17 ;  /* 0xfff100110400798e */ /* 0x0023e4000c10e784 */
.L_x_3141:
[----:B------:R-:W-:Y:S05]  /*72f0*/  BSYNC B0 ;  /* 0x0000000000007941 */ /* 0x000fea0003800000 */
.L_x_3140:
[-C--:B------:R-:W-:Y:S01]  /*7300*/  LEA.HI.SX32 R19, R19, R124.reuse, 0x1b ;  /* 0x0000007c13137211 */ /* 0x080fe200078fdaff */
[----:B------:R-:W-:Y:S01]  /*7310*/  BSSY B0, `(.L_x_3142) ;  /* 0x000000d000007945 */ /* 0x000fe20003800000 */
[----:B------:R-:W-:Y:S02]  /*7320*/  ISETP.GE.AND P6, PT, R218, 0x81, PT ;  /* 0x00000081da00780c */ /* 0x000fe40003fc6270 */
[----:B-1----:R-:W-:Y:S02]  /*7330*/  IADD3 R5, R124, 0x100, RZ ;  /* 0x000001007c057810 */ /* 0x002fe40007ffe0ff */
[----:B------:R-:W1:Y:S01]  /*7340*/  LDS R19, [R19.X4+0xa50] ;  /* 0x000a500013137984 */ /* 0x000e620000004800 */
        /* <DEDUP_REMOVED lines=8> */
[----:B-1----:R1:W-:Y:S02]  /*73d0*/  RED.E.ADD.F32.FTZ.RN.STRONG.GPU [R6.64+-0xe00], R19 ;  /* 0xfff200130600798e */ /* 0x0023e4000c10e784 */
.L_x_3143:
[----:B------:R-:W-:Y:S05]  /*73e0*/  BSYNC B0 ;  /* 0x0000000000007941 */ /* 0x000fea0003800000 */
.L_x_3142:
[----:B------:R-:W2:Y:S01]  /*73f0*/  LDS R175, [R175.X4+0xb50] ;  /* 0x000b5000afaf7984 */ /* 0x000ea20000004800 */
[----:B------:R-:W-:Y:S01]  /*7400*/  BSSY B0, `(.L_x_3144) ;  /* 0x0000005000007945 */ /* 0x000fe20003800000 */
[----:B------:R-:W-:Y:S02]  /*7410*/  IADD3 R17, R124, 0x140, RZ ;  /* 0x000001407c117810 */ /* 0x000fe40007ffe0ff */
[----:B------:R-:W-:Y:S01]  /*7420*/  LEA.HI.SX32 R5, R5, R124, 0x1b ;  /* 0x0000007c05057211 */ /* 0x000fe200078fdaff */
[----:B------:R-:W-:Y:S05]  /*7430*/  @!P0 BRA `(.L_x_3145) ;  /* 0x0000001000008947 */ /* 0x000fea0003800000 */
[----:B--2---:R2:W-:Y:S02]  /*7440*/  RED.E.ADD.F32.FTZ.RN.STRONG.GPU [R6.64+-0xd00], R175 ;  /* 0xfff300af0600798e */ /* 0x0045e4000c10e784 */
.L_x_3145:
[----:B------:R-:W-:Y:S05]  /*7450*/  BSYNC B0 ;  /* 0x0000000000007941 */ /* 0x000fea0003800000 */
.L_x_3144:
[----:B------:R-:W3:Y:S01]  /*7460*/  LDS R5, [R5.X4+0xc50] ;  /* 0x000c500005057984 */ /* 0x000ee20000004800 */
[----:B------:R-:W-:Y:S01]  /*7470*/  BSSY B0, `(.L_x_3146) ;  /* 0x0000005000007945 */ /* 0x000fe20003800000 */
[----:B-1----:R-:W-:-:S02]  /*7480*/  IADD3 R19, R124, 0x180, RZ ;  /* 0x000001807c137810 */ /* 0x002fc40007ffe0ff */
[----:B------:R-:W-:Y:S01]  /*7490*/  LEA.HI.SX32 R17, R17, R124, 0x1b ;  /* 0x0000007c11117211 */ /* 0x000fe200078fdaff */
[----:B------:R-:W-:Y:S05]  /*74a0*/  @!P1 BRA `(.L_x_3147) ;  /* 0x0000001000009947 */ /* 0x000fea0003800000 */
[----:B---3--:R1:W-:Y:S02]  /*74b0*/  RED.E.ADD.F32.FTZ.RN.STRONG.GPU [R6.64+-0xc00], R5 ;  /* 0xfff400050600798e */ /* 0x0083e4000c10e784 */
.L_x_3147:
[----:B------:R-:W-:Y:S05]  /*74c0*/  BSYNC B0 ;  /* 0x0000000000007941 */ /* 0x000fea0003800000 */
.L_x_3146:
[----:B------:R-:W4:Y:S01]  /*74d0*/  LDS R17, [R17.X4+0xd50] ;  /* 0x000d500011117984 */ /* 0x000f220000004800 */
[----:B------:R-:W-:Y:S01]  /*74e0*/  BSSY B0, `(.L_x_3148) ;  /* 0x0000005000007945 */ /* 0x000fe20003800000 */
[----:B-1-3--:R-:W-:Y:S02]  /*74f0*/  IADD3 R5, R124, 0x1c0, RZ ;  /* 0x000001c07c057810 */ /* 0x00afe40007ffe0ff */
[----:B------:R-:W-:Y:S01]  /*7500*/  LEA.HI.SX32 R19, R19, R124, 0x1b ;  /* 0x0000007c13137211 */ /* 0x000fe200078fdaff */
[----:B------:R-:W-:Y:S05]  /*7510*/  @!P2 BRA `(.L_x_3149) ;  /* 0x000000100000a947 */ /* 0x000fea0003800000 */
[----:B----4-:R1:W-:Y:S02]  /*7520*/  RED.E.ADD.F32.FTZ.RN.STRONG.GPU [R6.64+-0xb00], R17 ;  /* 0xfff500110600798e */ /* 0x0103e4000c10e784 */
.L_x_3149:
[----:B------:R-:W-:Y:S05]  /*7530*/  BSYNC B0 ;  /* 0x0000000000007941 */ /* 0x000fea0003800000 */
.L_x_3148:
[----:B------:R-:W3:Y:S01]  /*7540*/  LDS R19, [R19.X4+0xe50] ;  /* 0x000e500013137984 */ /* 0x000ee20000004800 */
[----:B------:R-:W-:Y:S01]  /*7550*/  BSSY B0, `(.L_x_3150) ;  /* 0x0000005000007945 */ /* 0x000fe20003800000 */
[----:B-1--4-:R-:W-:Y:S02]  /*7560*/  IADD3 R17, R124, 0x200, RZ ;  /* 0x000002007c117810 */ /* 0x012fe40007ffe0ff */
[----:B------:R-:W-:Y:S01]  /*7570*/  LEA.HI.SX32 R5, R5, R124, 0x1b ;  /* 0x0000007c05057211 */ /* 0x000fe200078fdaff */
[----:B------:R-:W-:Y:S05]  /*7580*/  @!P3 BRA `(.L_x_3151) ;  /* 0x000000100000b947 */ /* 0x000fea0003800000 */
[----:B---3--:R1:W-:Y:S02]  /*7590*/  RED.E.ADD.F32.FTZ.RN.STRONG.GPU [R6.64+-0xa00], R19 ;  /* 0xfff600130600798e */ /* 0x0083e4000c10e784 */
.L_x_3151:
[----:B------:R-:W-:Y:S05]  /*75a0*/  BSYNC B0 ;  /* 0x0000000000007941 */ /* 0x000fea0003800000 */
.L_x_3150:
[----:B------:R-:W4:Y:S01]  /*75b0*/  LDS R5, [R5.X4+0xf50] ;  /* 0x000f500005057984 */ /* 0x000f220000004800 */
[----:B------:R-:W-:Y:S01]  /*75c0*/  BSSY B0, `(.L_x_3152) ;  /* 0x0000004000007945 */ /* 0x000fe20003800000 */
[----:B------:R-:W-:Y:S01]  /*75d0*/  LEA.HI.SX32 R4, R17, R124, 0x1b ;  /* 0x0000007c11047211 */ /* 0x000fe200078fdaff */
[----:B------:R-:W-:Y:S05]  /*75e0*/  @!P4 BRA `(.L_x_3153) ;  /* 0x000000100000c947 */ /* 0x000fea0003800000 */
[----:B----4-:R4:W-:Y:S02]  /*75f0*/  RED.E.ADD.F32.FTZ.RN.STRONG.GPU [R6.64+-0x900], R5 ;  /* 0xfff700050600798e */ /* 0x0109e4000c10e784 */
.L_x_3153:
[----:B------:R-:W-:Y:S05]  /*7600*/  BSYNC B0 ;  /* 0x0000000000007941 */ /* 0x000fea0003800000 */
.L_x_3152:
[----:B----4-:R4:W0:Y:S01]  /*7610*/  LDS R5, [R4.X4+0x1050] ;  /* 0x0010500004057984 */ /* 0x0108220000004800 */
[----:B------:R-:W-:Y:S01]  /*7620*/  BSSY B0, `(.L_x_3154) ;  /* 0x0000005000007945 */ /* 0x000fe20003800000 */
[----:B------:R-:W-:-:S02]  /*7630*/  IADD3 R17, R124, 0x240, RZ ;  /* 0x000002407c117810 */ /* 0x000fc40007ffe0ff */
[----:B-1-3--:R-:W-:Y:S01]  /*7640*/  IADD3 R19, R124, 0x280, RZ ;  /* 0x000002807c137810 */ /* 0x00afe20007ffe0ff */
[----:B------:R-:W-:Y:S05]  /*7650*/  @!P5 BRA `(.L_x_3155) ;  /* 0x000000100000d947 */ /* 0x000fea0003800000 */
[----:B0-----:R0:W-:Y:S02]  /*7660*/  RED.E.ADD.F32.FTZ.RN.STRONG.GPU [R6.64+-0x800], R5 ;  /* 0xfff800050600798e */ /* 0x0011e4000c10e784 */
.L_x_3155:
[----:B------:R-:W-:Y:S05]  /*7670*/  BSYNC B0 ;  /* 0x0000000000007941 */ /* 0x000fea0003800000 */
.L_x_3154:
        /* <DEDUP_REMOVED lines=14> */
.L_x_3157:
[----:B------:R-:W-:Y:S05]  /*7760*/  BSYNC B0 ;  /* 0x0000000000007941 */ /* 0x000fea0003800000 */
.L_x_3156:
[----:B------:R-:W1:Y:S01]  /*7770*/  LDS R19, [R19.X4+0x1250] ;  /* 0x0012500013137984 */ /* 0x000e620000004800 */
[----:B------:R-:W-:Y:S01]  /*7780*/  BSSY B0, `(.L_x_3158) ;  /* 0x0000005000007945 */ /* 0x000fe20003800000 */
[----:B0-----:R-:W-:-:S02]  /*7790*/  IADD3 R17, R124, 0x300, RZ ;  /* 0x000003007c117810 */ /* 0x001fc40007ffe0ff */
[----:B------:R-:W-:Y:S01]  /*77a0*/  LEA.HI.SX32 R5, R5, R124, 0x1b ;  /* 0x0000007c05057211 */ /* 0x000fe200078fdaff */
[----:B------:R-:W-:Y:S05]  /*77b0*/  @!P0 BRA `(.L_x_3159) ;  /* 0x0000001000008947 */ /* 0x000fea0003800000 */
[----:B-1----:R0:W-:Y:S02]  /*77c0*/  RED.E.ADD.F32.FTZ.RN.STRONG.GPU [R6.64+-0x600], R19 ;  /* 0xfffa00130600798e */ /* 0x0021e4000c10e784 */
.L_x_3159:
[----:B------:R-:W-:Y:S05]  /*77d0*/  BSYNC B0 ;  /* 0x0000000000007941 */ /* 0x000fea0003800000 */
.L_x_3158:
[----:B------:R-:W3:Y:S01]  /*77e0*/  LDS R5, [R5.X4+0x1350] ;  /* 0x0013500005057984 */ /* 0x000ee20000004800 */
[----:B------:R-:W-:Y:S01]  /*77f0*/  BSSY B0, `(.L_x_3160) ;  /* 0x0000005000007945 */ /* 0x000fe20003800000 */
[----:B01----:R-:W-:Y:S02]  /*7800*/  IADD3 R19, R124, 0x340, RZ ;  /* 0x000003407c137810 */ /* 0x003fe40007ffe0ff */
[----:B------:R-:W-:Y:S01]  /*7810*/  LEA.HI.SX32 R17, R17, R124, 0x1b ;  /* 0x0000007c11117211 */ /* 0x000fe200078fdaff */
[----:B------:R-:W-:Y:S05]  /*7820*/  @!P1 BRA `(.L_x_3161) ;  /* 0x0000001000009947 */ /* 0x000fea0003800000 */
[----:B---3--:R0:W-:Y:S02]  /*7830*/  RED.E.ADD.F32.FTZ.RN.STRONG.GPU [R6.64+-0x500], R5 ;  /* 0xfffb00050600798e */ /* 0x0081e4000c10e784 */
.L_x_3161:
[----:B------:R-:W-:Y:S05]  /*7840*/  BSYNC B0 ;  /* 0x0000000000007941 */ /* 0x000fea0003800000 */
.L_x_3160:
[----:B------:R-:W1:Y:S01]  /*7850*/  LDS R17, [R17.X4+0x1450] ;  /* 0x0014500011117984 */ /* 0x000e620000004800 */
[----:B------:R-:W-:Y:S01]  /*7860*/  BSSY B0, `(.L_x_3162) ;  /* 0x0000005000007945 */ /* 0x000fe20003800000 */
[----:B0--3--:R-:W-:Y:S02]  /*7870*/  IADD3 R5, R124, 0x380, RZ ;  /* 0x000003807c057810 */ /* 0x009fe40007ffe0ff */
[----:B------:R-:W-:Y:S01]  /*7880*/  LEA.HI.SX32 R19, R19, R124, 0x1b ;  /* 0x0000007c13137211 */ /* 0x000fe200078fdaff */
[----:B------:R-:W-:Y:S05]  /*7890*/  @!P2 BRA `(.L_x_3163) ;  /* 0x000000100000a947 */ /* 0x000fea0003800000 */
[----:B-1----:R0:W-:Y:S02]  /*78a0*/  RED.E.ADD.F32.FTZ.RN.STRONG.GPU [R6.64+-0x400], R17 ;  /* 0xfffc00110600798e */ /* 0x0021e4000c10e784 */
.L_x_3163:
[----:B------:R-:W-:Y:S05]  /*78b0*/  BSYNC B0 ;  /* 0x0000000000007941 */ /* 0x000fea0003800000 */
.L_x_3162:
[----:B------:R-:W3:Y:S01]  /*78c0*/  LDS R19, [R19.X4+0x1550] ;  /* 0x0015500013137984 */ /* 0x000ee20000004800 */
[----:B------:R-:W-:Y:S01]  /*78d0*/  BSSY B0, `(.L_x_3164) ;  /* 0x0000005000007945 */ /* 0x000fe20003800000 */
[----:B01----:R-:W-:-:S02]  /*78e0*/  IADD3 R17, R124, 0x3c0, RZ ;  /* 0x000003c07c117810 */ /* 0x003fc40007ffe0ff */
[----:B------:R-:W-:Y:S01]  /*78f0*/  LEA.HI.SX32 R5, R5, R124, 0x1b ;  /* 0x0000007c05057211 */ /* 0x000fe200078fdaff */
[----:B------:R-:W-:Y:S05]  /*7900*/  @!P3 BRA `(.L_x_3165) ;  /* 0x000000100000b947 */ /* 0x000fea0003800000 */
[----:B---3--:R0:W-:Y:S02]  /*7910*/  RED.E.ADD.F32.FTZ.RN.STRONG.GPU [R6.64+-0x300], R19 ;  /* 0xfffd00130600798e */ /* 0x0081e4000c10e784 */
.L_x_3165:
[----:B------:R-:W-:Y:S05]  /*7920*/  BSYNC B0 ;  /* 0x0000000000007941 */ /* 0x000fea0003800000 */
.L_x_3164:
[----:B------:R-:W1:Y:S01]  /*7930*/  LDS R5, [R5.X4+0x1650] ;  /* 0x0016500005057984 */ /* 0x000e620000004800 */
[----:B------:R-:W-:Y:S01]  /*7940*/  BSSY B0, `(.L_x_3166) ;  /* 0x0000004000007945 */ /* 0x000fe20003800000 */
[----:B------:R-:W-:Y:S01]  /*7950*/  LEA.HI.SX32 R17, R17, R124, 0x1b ;  /* 0x0000007c11117211 */ /* 0x000fe200078fdaff */
[----:B------:R-:W-:Y:S05]  /*7960*/  @!P4 BRA `(.L_x_3167) ;  /* 0x000000100000c947 */ /* 0x000fea0003800000 */
[----:B-1----:R1:W-:Y:S02]  /*7970*/  RED.E.ADD.F32.FTZ.RN.STRONG.GPU [R6.64+-0x200], R5 ;  /* 0xfffe00050600798e */ /* 0x0023e4000c10e784 */
.L_x_3167:
[----:B------:R-:W-:Y:S05]  /*7980*/  BSYNC B0 ;  /* 0x0000000000007941 */ /* 0x000fea0003800000 */
.L_x_3166:
[----:B------:R-:W0:Y:S01]  /*7990*/  LDS R17, [R17.X4+0x1750] ;  /* 0x0017500011117984 */ /* 0x000e220000004800 */
[----:B------:R-:W-:Y:S01]  /*79a0*/  BSSY B0, `(.L_x_3168) ;  /* 0x0000003000007945 */ /* 0x000fe20003800000 */
[----:B------:R-:W-:Y:S05]  /*79b0*/  @!P5 BRA `(.L_x_3169) ;  /* 0x000000100000d947 */ /* 0x000fea0003800000 */
[----:B0-----:R0:W-:Y:S02]  /*79c0*/  RED.E.ADD.F32.FTZ.RN.STRONG.GPU [R6.64+-0x100], R17 ;  /* 0xffff00110600798e */ /* 0x0011e4000c10e784 */
.L_x_3169:
[----:B------:R-:W-:Y:S05]  /*79d0*/  BSYNC B0 ;  /* 0x0000000000007941 */ /* 0x000fea0003800000 */
.L_x_3168:
[----:B-1----:R-:W1:Y:S01]  /*79e0*/  SHFL.DOWN PT, R5, R16, 0x1, 0x1f ;  /* 0x08201f0010057f89 */ /* 0x002e6200000e0000 */
[C---:B------:R-:W-:Y:S01]  /*79f0*/  ISETP.GT.AND P0, PT, R122.reuse, 0x1e, PT ;  /* 0x0000001e7a00780c */ /* 0x040fe20003f04270 */
[----:B------:R-:W-:Y:S01]  /*7a00*/  FMUL.FTZ R147, R147, R200 ;  /* 0x000000c893937220 */ /* 0x000fe20000410000 */
[----:B------:R-:W-:Y:S01]  /*7a10*/  ISETP.NE.AND P1, PT, R122, RZ, PT ;  /* 0x000000ff7a00720c */ /* 0x000fe20003f25270 */
[----:B0-2---:R-:W0:Y:S01]  /*7a20*/  SHFL.DOWN PT, R7, R160, 0x1, 0x1f ;  /* 0x08201f00a0077f89 */ /* 0x005e2200000e0000 */
[----:B------:R-:W-:Y:S01]  /*7a30*/  FMUL.FTZ R149, R149, R202 ;  /* 0x000000ca95957220 */ /* 0x000fe20000410000 */
[----:B------:R-:W-:Y:S01]  /*7a40*/  ISETP.NE.AND P2, PT, R124, RZ, PT ;  /* 0x000000ff7c00720c */ /* 0x000fe20003f45270 */
[----:B----4-:R-:W-:Y:S01]  /*7a50*/  FMUL.FTZ R4, R138, R203 ;  /* 0x000000cb8a047220 */ /* 0x010fe20000410000 */
[----:B------:R-:W-:Y:S01]  /*7a60*/  BSSY B0, `(.L_x_3170) ;  /* 0x0000084000007945 */ /* 0x000fe20003800000 */
[----:B------:R-:W-:-:S02]  /*7a70*/  FMUL.FTZ R151, R151, R204 ;  /* 0x000000cc97977220 */ /* 0x000fc40000410000 */
[----:B------:R-:W-:Y:S02]  /*7a80*/  FMUL.FTZ R148, R148, R203 ;  /* 0x000000cb94947220 */ /* 0x000fe40000410000 */
[----:B------:R-:W-:Y:S02]  /*7a90*/  FMUL.FTZ R4, R183, R4 ;  /* 0x00000004b7047220 */ /* 0x000fe40000410000 */
[-C--:B------:R-:W-:Y:S02]  /*7aa0*/  FMUL.FTZ R152, R152, R209.reuse ;  /* 0x000000d198987220 */ /* 0x080fe40000410000 */
[----:B------:R-:W-:Y:S02]  /*7ab0*/  FFMA.FTZ R181, R181, R148, R4 ;  /* 0x00000094b5b57223 */ /* 0x000fe40000010004 */
[----:B------:R-:W-:Y:S02]  /*7ac0*/  FMUL.FTZ R4, R138, R209 ;  /* 0x000000d18a047220 */ /* 0x000fe40000410000 */
[----:B------:R-:W-:-:S02]  /*7ad0*/  FMUL.FTZ R154, R154, R211 ;  /* 0x000000d39a9a7220 */ /* 0x000fc40000410000 */
[----:B------:R-:W-:Y:S02]  /*7ae0*/  FMUL.FTZ R4, R167, R4 ;  /* 0x00000004a7047220 */ /* 0x000fe40000410000 */
[----:B-1----:R-:W-:Y:S02]  /*7af0*/  @!P0 FADD.FTZ R16, R16, R5 ;  /* 0x0000000510108221 */ /* 0x002fe40000010000 */
[----:B------:R-:W-:Y:S02]  /*7b00*/  FMUL.FTZ R5, R138, R198 ;  /* 0x000000c68a057220 */ /* 0x000fe40000410000 */
[----:B0-----:R-:W-:Y:S01]  /*7b10*/  @!P0 FADD.FTZ R160, R160, R7 ;  /* 0x00000007a0a08221 */ /* 0x001fe20000010000 */
[----:B------:R-:W-:Y:S01]  /*7b20*/  ISETP.GT.AND P0, PT, R122, 0x1d, PT ;  /* 0x0000001d7a00780c */ /* 0x000fe20003f04270 */
[----:B------:R-:W0:Y:S01]  /*7b30*/  SHFL.DOWN PT, R7, R16, 0x2, 0x1f ;  /* 0x08401f0010077f89 */ /* 0x000e2200000e0000 */
[----:B------:R-:W-:Y:S02]  /*7b40*/  FMUL.FTZ R214, R214, R5 ;  /* 0x00000005d6d67220 */ /* 0x000fe40000410000 */
[----:B------:R-:W-:Y:S01]  /*7b50*/  FMUL.FTZ R5, R138, R201 ;  /* 0x000000c98a057220 */ /* 0x000fe20000410000 */
[----:B------:R-:W1:Y:S01]  /*7b60*/  SHFL.DOWN PT, R17, R160, 0x2, 0x1f ;  /* 0x08401f00a0117f89 */ /* 0x000e6200000e0000 */
[----:B------:R-:W-:-:S02]  /*7b70*/  FFMA.FTZ R205, R205, R152, R4 ;  /* 0x00000098cdcd7223 */ /* 0x000fc40000010004 */
[----:B------:R-:W-:Y:S02]  /*7b80*/  FMUL.FTZ R212, R212, R5 ;  /* 0x00000005d4d47220 */ /* 0x000fe40000410000 */
[C---:B------:R-:W-:Y:S02]  /*7b90*/  FMUL.FTZ R5, R138.reuse, R200 ;  /* 0x000000c88a057220 */ /* 0x040fe40000410000 */
[----:B------:R-:W-:Y:S02]  /*7ba0*/  FMUL.FTZ R4, R138, R211 ;  /* 0x000000d38a047220 */ /* 0x000fe40000410000 */
[----:B------:R-:W-:Y:S02]  /*7bb0*/  FMUL.FTZ R5, R172, R5 ;  /* 0x00000005ac057220 */ /* 0x000fe40000410000 */
[----:B------:R-:W-:Y:S02]  /*7bc0*/  FMUL.FTZ R4, R177, R4 ;  /* 0x00000004b1047220 */ /* 0x000fe40000410000 */
[----:B------:R-:W-:-:S02]  /*7bd0*/  FFMA.FTZ R210, R210, R147, R5 ;  /* 0x00000093d2d27223 */ /* 0x000fc40000010005 */
[----:B------:R-:W-:Y:S02]  /*7be0*/  FMUL.FTZ R5, R138, R202 ;  /* 0x000000ca8a057220 */ /* 0x000fe40000410000 */
[----:B------:R-:W-:Y:S02]  /*7bf0*/  FFMA.FTZ R199, R199, R154, R4 ;  /* 0x0000009ac7c77223 */ /* 0x000fe40000010004 */
[----:B------:R-:W-:Y:S02]  /*7c00*/  FMUL.FTZ R5, R170, R5 ;  /* 0x00000005aa057220 */ /* 0x000fe40000410000 */
[----:B0-----:R-:W-:Y:S02]  /*7c10*/  @!P0 FADD.FTZ R16, R16, R7 ;  /* 0x0000000710108221 */ /* 0x001fe40000010000 */
[----:B------:R-:W-:Y:S02]  /*7c20*/  FFMA.FTZ R180, R180, R149, R5 ;  /* 0x00000095b4b47223 */ /* 0x000fe40000010005 */
[----:B-1----:R-:W-:Y:S01]  /*7c30*/  @!P0 FADD.FTZ R160, R160, R17 ;  /* 0x00000011a0a08221 */ /* 0x002fe20000010000 */
[----:B------:R-:W0:Y:S01]  /*7c40*/  SHFL.DOWN PT, R7, R16, 0x4, 0x1f ;  /* 0x08801f0010077f89 */ /* 0x000e2200000e0000 */
[----:B------:R-:W-:Y:S01]  /*7c50*/  ISETP.GT.AND P0, PT, R122, 0x1b, PT ;  /* 0x0000001b7a00780c */ /* 0x000fe20003f04270 */
[----:B------:R-:W-:-:S02]  /*7c60*/  FMUL.FTZ R5, R138, R204 ;  /* 0x000000cc8a057220 */ /* 0x000fc40000410000 */
[----:B------:R-:W1:Y:S01]  /*7c70*/  SHFL.DOWN PT, R17, R160, 0x4, 0x1f ;  /* 0x08801f00a0117f89 */ /* 0x000e6200000e0000 */
[----:B------:R-:W-:Y:S02]  /*7c80*/  FMUL.FTZ R4, R138, R213 ;  /* 0x000000d58a047220 */ /* 0x000fe40000410000 */
[----:B------:R-:W-:Y:S02]  /*7c90*/  FMUL.FTZ R5, R168, R5 ;  /* 0x00000005a8057220 */ /* 0x000fe40000410000 */
[----:B------:R-:W-:Y:S02]  /*7ca0*/  FMUL.FTZ R156, R156, R213 ;  /* 0x000000d59c9c7220 */ /* 0x000fe40000410000 */
[----:B------:R-:W-:Y:S02]  /*7cb0*/  FFMA.FTZ R190, R190, R151, R5 ;  /* 0x00000097bebe7223 */ /* 0x000fe40000010005 */
[----:B------:R-:W-:Y:S02]  /*7cc0*/  FMUL.FTZ R4, R179, R4 ;  /* 0x00000004b3047220 */ /* 0x000fe40000410000 */
[----:B------:R-:W-:-:S02]  /*7cd0*/  FMUL.FTZ R150, R150, R207 ;  /* 0x000000cf96967220 */ /* 0x000fc40000410000 */
[----:B------:R-:W-:Y:S02]  /*7ce0*/  FMUL.FTZ R153, R153, R169 ;  /* 0x000000a999997220 */ /* 0x000fe40000410000 */
[----:B------:R-:W-:Y:S02]  /*7cf0*/  FMUL.FTZ R155, R155, R171 ;  /* 0x000000ab9b9b7220 */ /* 0x000fe40000410000 */
[----:B------:R-:W-:Y:S02]  /*7d00*/  FMUL.FTZ R157, R157, R182 ;  /* 0x000000b69d9d7220 */ /* 0x000fe40000410000 */
[----:B------:R-:W-:Y:S02]  /*7d10*/  FMUL.FTZ R158, R158, R187 ;  /* 0x000000bb9e9e7220 */ /* 0x000fe40000410000 */
[----:B0-----:R-:W-:Y:S02]  /*7d20*/  @!P0 FADD.FTZ R16, R16, R7 ;  /* 0x0000000710108221 */ /* 0x001fe40000010000 */
[----:B------:R-:W-:-:S02]  /*7d30*/  FMUL.FTZ R207, R138, R207 ;  /* 0x000000cf8acf7220 */ /* 0x000fc40000410000 */
[----:B-1----:R-:W-:Y:S01]  /*7d40*/  @!P0 FADD.FTZ R160, R160, R17 ;  /* 0x00000011a0a08221 */ /* 0x002fe20000010000 */
[----:B------:R-:W0:Y:S01]  /*7d50*/  SHFL.DOWN PT, R7, R16, 0x8, 0x1f ;  /* 0x09001f0010077f89 */ /* 0x000e2200000e0000 */
[----:B------:R-:W-:Y:S01]  /*7d60*/  ISETP.GT.AND P0, PT, R122, 0x17, PT ;  /* 0x000000177a00780c */ /* 0x000fe20003f04270 */
[C---:B------:R-:W-:Y:S02]  /*7d70*/  FMUL.FTZ R169, R138.reuse, R169 ;  /* 0x000000a98aa97220 */ /* 0x040fe40000410000 */
[----:B------:R-:W1:Y:S01]  /*7d80*/  SHFL.DOWN PT, R17, R160, 0x8, 0x1f ;  /* 0x09001f00a0117f89 */ /* 0x000e6200000e0000 */
[C---:B------:R-:W-:Y:S02]  /*7d90*/  FMUL.FTZ R171, R138.reuse, R171 ;  /* 0x000000ab8aab7220 */ /* 0x040fe40000410000 */
[C---:B------:R-:W-:Y:S02]  /*7da0*/  FMUL.FTZ R182, R138.reuse, R182 ;  /* 0x000000b68ab67220 */ /* 0x040fe40000410000 */
[----:B------:R-:W-:-:S02]  /*7db0*/  FMUL.FTZ R187, R138, R187 ;  /* 0x000000bb8abb7220 */ /* 0x000fc40000410000 */
[----:B------:R-:W-:Y:S02]  /*7dc0*/  FFMA.FTZ R197, R197, R156, R4 ;  /* 0x0000009cc5c57223 */ /* 0x000fe40000010004 */
        /* <DEDUP_REMOVED lines=8> */
[----:B-1----:R-:W-:Y:S01]  /*7e50*/  @!P0 FADD.FTZ R160, R160, R17 ;  /* 0x00000011a0a08221 */ /* 0x002fe20000010000 */
[----:B------:R-:W0:Y:S01]  /*7e60*/  SHFL.DOWN PT, R5, R16, 0x10, 0x1f ;  /* 0x0a001f0010057f89 */ /* 0x000e2200000e0000 */
[----:B------:R-:W-:Y:S01]  /*7e70*/  ISETP.GT.AND P0, PT, R122, 0xf, PT ;  /* 0x0000000f7a00780c */ /* 0x000fe20003f04270 */
[-C--:B------:R-:W-:Y:S02]  /*7e80*/  FMUL.FTZ R17, R142, R161.reuse ;  /* 0x000000a18e117220 */ /* 0x080fe40000410000 */
[----:B------:R-:W1:Y:S01]  /*7e90*/  SHFL.DOWN PT, R7, R160, 0x10, 0x1f ;  /* 0x0a001f00a0077f89 */ /* 0x000e6200000e0000 */
        /* <DEDUP_REMOVED lines=12> */
[----:B-1----:R-:W-:Y:S01]  /*7f60*/  @!P0 FADD.FTZ R160, R160, R7 ;  /* 0x00000007a0a08221 */ /* 0x002fe20000010000 */
[----:B------:R-:W-:Y:S01]  /*7f70*/  MOV R4, R16 ;  /* 0x0000001000047202 */ /* 0x000fe20000000f00 */
[----:B------:R-:W-:-:S02]  /*7f80*/  FMUL.FTZ R7, R138, R173 ;  /* 0x000000ad8a077220 */ /* 0x000fc40000410000 */
[----:B------:R-:W-:Y:S01]  /*7f90*/  FFMA.FTZ R22, R145, R47, R22 ;  /* 0x0000002f91167223 */ /* 0x000fe20000010016 */
[----:B------:R-:W-:Y:S01]  /*7fa0*/  MOV R5, R160 ;  /* 0x000000a000057202 */ /* 0x000fe20000000f00 */
[----:B------:R-:W-:Y:S02]  /*7fb0*/  FMUL.FTZ R7, R184, R7 ;  /* 0x00000007b8077220 */ /* 0x000fe40000410000 */
[----:B------:R-:W-:Y:S02]  /*7fc0*/  FFMA.FTZ R25, R146, R50, R25 ;  /* 0x0000003292197223 */ /* 0x000fe40000010019 */
[----:B------:R0:W-:Y:S01]  /*7fd0*/  @!P1 STS.64 [R120.X8+0x18d8], R4 ;  /* 0x0018d80478009388 */ /* 0x0001e20000008a00 */
        /* <DEDUP_REMOVED lines=44> */
.L_x_3171:
[----:B0-----:R-:W-:Y:S05]  /*82a0*/  BSYNC B0 ;  /* 0x0000000000007941 */ /* 0x001fea0003800000 */
.L_x_3170:
[----:B------:R-:W-:Y:S02]  /*82b0*/  IADD3 R23, R23, 0x1, RZ ;  /* 0x0000000117177810 */ /* 0x000fe40007ffe0ff */
[----:B------:R-:W-:Y:S02]  /*82c0*/  IADD3 R21, P1, R21, 0x1, RZ ;  /* 0x0000000115157810 */ /* 0x000fe40007f3e0ff */
[----:B------:R-:W-:Y:S02]  /*82d0*/  ISETP.GE.AND P0, PT, R23, c[0x0][0x16c], PT ;  /* 0x00005b0017007a0c */ /* 0x000fe40003f06270 */
[----:B------:R-:W-:-:S11]  /*82e0*/  IADD3.X R0, RZ, R0, RZ, P1, !PT ;  /* 0x00000000ff007210 */ /* 0x000fd60000ffe4ff */
[----:B---3--:R-:W-:Y:S01]  /*82f0*/  @P0 CALL.REL.NOINC `(.L_x_3124) ;  /* 0x0000001000000944 */ /* 0x008fe20003c00000 */
[----:B------:R-:W-:Y:S05]  /*8300*/  BRA `(.L_x_3172) ;  /* 0xffffc4c000007947 */ /* 0x000fea000383ffff */
.L_x_3124:
        /* <DEDUP_REMOVED lines=65> */
[----:B------:R-:W-:-:S02]  /*8720*/  LOP3.LUT R159, R159, 0xfffffe00, RZ, 0xc0, !PT ;  /* 0xfffffe009f9f7812 */ /* 0x000fc400078ec0ff */
[----:B------:R-:W-:Y:S02]  /*8730*/  F2FP.PACK_AB R34, R34, R37 ;  /* 0x000000252222723e */ /* 0x000fe400000000ff */
[----:B------:R-:W-:Y:S01]  /*8740*/  LEA R86, R122, R159, 0x4 ;  /* 0x0000009f7a567211 */ /* 0x000fe200078e20ff */
        /* <DEDUP_REMOVED lines=106> */
[----:B------:R-:W3:Y:S03]  /*8df0*/  @!P0 MUFU.RCP R78, R66 ;  /* 0x00000042004e8308 */ /* 0x000ee60000001000 */
[----:B------:R-:W-:Y:S01]  /*8e00*/  BAR.SYNC.DEFER_BLOCKING 0x0 ;  /* 0x0000000000007b1d */ /* 0x000fe20000010000 */
[----:B------:R-:W-:-:S02]  /*8e10*/  HADD2.F32 R39, -RZ, R2.H0_H0 ;  /* 0x20000002ff277230 */ /* 0x000fc40000004100 */
[----:B--2---:R-:W-:Y:S01]  /*8e20*/  HADD2.F32 R3, -RZ, R3.H0_H0 ;  /* 0x20000003ff037230 */ /* 0x004fe20000004100 */
[----:B------:R-:W-:Y:S02]  /*8e30*/  @!P4 FMUL.FTZ R42, R42, R79 ;  /* 0x0000004f2a2ac220 */ /* 0x000fe40000410000 */
[----:B------:R-:W-:Y:S01]  /*8e40*/  FADD.FTZ R39, R39, R134 ;  /* 0x0000008627277221 */ /* 0x000fe20000010000 */
        /* <DEDUP_REMOVED lines=8> */
[----:B------:R-:W-:-:S02]  /*8ed0*/  LEA.HI.SX32 R63, R63, R86, 0x1b ;  /* 0x000000563f3f7211 */ /* 0x000fc400078fdaff */
[----:B------:R-:W-:Y:S02]  /*8ee0*/  F2FP.PACK_AB R32, R32, R35 ;  /* 0x000000232020723e */ /* 0x000fe400000000ff */
[----:B------:R-:W-:Y:S01]  /*8ef0*/  FADD.FTZ R35, R3, R134 ;  /* 0x0000008603237221 */ /* 0x000fe20000010000 */
[----:B------:R-:W-:Y:S01]  /*8f00*/  PRMT R2, R62, 0x7632, R2 ;  /* 0x000076323e027816 */ /* 0x000fe20000000002 */
[----:B------:R-:W-:Y:S01]  /*8f10*/  @!P5 FMUL.FTZ R51, R51, R84 ;  /* 0x000000543333d220 */ /* 0x000fe20000410000 */
[----:B------:R-:W-:Y:S02]  /*8f20*/  SHF.L.U32 R63, R63, 0x1, RZ ;  /* 0x000000013f3f7819 */ /* 0x000fe400000006ff */
[----:B------:R-:W-:Y:S01]  /*8f30*/  FSETP.GTU.FTZ.AND P5, PT, R34, 20, PT ;  /* 0x41a000002200780b */ /* 0x000fe20003fbc000 */
[----:B------:R-:W-:Y:S01]  /*8f40*/  STS.U16 [R102], R62 ;  /* 0x0000003e66007388 */ /* 0x000fe20000000400 */
[C---:B------:R-:W-:Y:S02]  /*8f50*/  IADD3 R64, R86.reuse, 0x2, RZ ;  /* 0x0000000256407810 */ /* 0x040fe40007ffe0ff */
[----:B------:R-:W-:Y:S01]  /*8f60*/  FSETP.GTU.FTZ.AND P4, PT, R35, 20, PT ;  /* 0x41a000002300780b */ /* 0x000fe20003f9c000 */
[----:B------:R2:W-:Y:S01]  /*8f70*/  STS.U16 [R63+0x2], R2 ;  /* 0x000002023f007388 */ /* 0x0005e20000000400 */
[----:B------:R-:W-:-:S02]  /*8f80*/  IADD3 R65, R86, 0x3, RZ ;  /* 0x0000000356417810 */ /* 0x000fc40007ffe0ff */
[C---:B------:R-:W-:Y:S02]  /*8f90*/  IADD3 R67, R86.reuse, 0x4, RZ ;  /* 0x0000000456437810 */ /* 0x040fe40007ffe0ff */
[C---:B------:R-:W-:Y:S02]  /*8fa0*/  IADD3 R66, R86.reuse, 0x5, RZ ;  /* 0x0000000556427810 */ /* 0x040fe40007ffe0ff */
[----:B------:R-:W-:Y:S02]  /*8fb0*/  IADD3 R68, R86, 0x6, RZ ;  /* 0x0000000656447810 */ /* 0x000fe40007ffe0ff */
[-C--:B------:R-:W-:Y:S01]  /*8fc0*/  LEA.HI.SX32 R64, R64, R86.reuse, 0x1b ;  /* 0x0000005640407211 */ /* 0x080fe200078fdaff */
[----:B--2---:R-:W-:Y:S01]  /*8fd0*/  @!P6 FMUL.FTZ R2, R39, -1.4426950216293334961 ;  /* 0xbfb8aa3b2702e820 */ /* 0x004fe20000410000 */
[C---:B------:R-:W-:Y:S02]  /*8fe0*/  PRMT R58, R32.reuse, 0x7610, R58 ;  /* 0x00007610203a7816 */ /* 0x040fe4000000003a */
[----:B------:R-:W-:Y:S01]  /*8ff0*/  PRMT R39, R32, 0x7632, R39 ;  /* 0x0000763220277816 */ /* 0x000fe20000000027 */
[----:B0-----:R-:W-:Y:S01]  /*9000*/  HADD2.F32 R3, -RZ, R60.H0_H0 ;  /* 0x2000003cff037230 */ /* 0x001fe20000004100 */
[----:B------:R-:W-:Y:S01]  /*9010*/  F2FP.PACK_AB R32, R30, R33 ;  /* 0x000000211e20723e */ /* 0x000fe200000000ff */
[----:B-1----:R-:W-:Y:S01]  /*9020*/  HADD2.F32 R61, -RZ, R61.H0_H0 ;  /* 0x2000003dff3d7230 */ /* 0x002fe20000004100 */
[----:B------:R-:W-:Y:S01]  /*9030*/  IADD3 R69, R86, 0x7, RZ ;  /* 0x0000000756457810 */ /* 0x000fe20007ffe0ff */
[----:B------:R-:W-:Y:S01]  /*9040*/  HADD2.F32 R33, -RZ, R36.H0_H0 ;  /* 0x20000024ff217230 */ /* 0x000fe20000004100 */
[----:B------:R-:W-:-:S02]  /*9050*/  LEA.HI.SX32 R65, R65, R86, 0x1b ;  /* 0x0000005641417211 */ /* 0x000fc400078fdaff */
[----:B------:R-:W-:Y:S02]  /*9060*/  IADD3 R70, R86, 0x8, RZ ;  /* 0x0000000856467810 */ /* 0x000fe40007ffe0ff */
[-C--:B------:R-:W-:Y:S01]  /*9070*/  LEA.HI.SX32 R67, R67, R86.reuse, 0x1b ;  /* 0x0000005643437211 */ /* 0x080fe200078fdaff */
[----:B------:R-:W-:Y:S01]  /*9080*/  IMAD.SHL.U32 R64, R64, 0x2, RZ ;  /* 0x0000000240407824 */ /* 0x000fe200078e00ff */
[-C--:B------:R-:W-:Y:S02]  /*9090*/  LEA.HI.SX32 R66, R66, R86.reuse, 0x1b ;  /* 0x0000005642427211 */ /* 0x080fe400078fdaff */
[-C--:B------:R-:W-:Y:S02]  /*90a0*/  LEA.HI.SX32 R68, R68, R86.reuse, 0x1b ;  /* 0x0000005644447211 */ /* 0x080fe400078fdaff */
[C---:B------:R-:W-:Y:S02]  /*90b0*/  IADD3 R71, R86.reuse, 0x9, RZ ;  /* 0x0000000956477810 */ /* 0x040fe40007ffe0ff */
[C---:B------:R-:W-:Y:S01]  /*90c0*/  IADD3 R72, R86.reuse, 0xa, RZ ;  /* 0x0000000a56487810 */ /* 0x040fe20007ffe0ff */
[--C-:B------:R-:W-:Y:S01]  /*90d0*/  FADD.FTZ R37, R3, R134.reuse ;  /* 0x0000008603257221 */ /* 0x100fe20000010000 */
[-C--:B------:R-:W-:Y:S01]  /*90e0*/  LEA.HI.SX32 R69, R69, R86.reuse, 0x1b ;  /* 0x0000005645457211 */ /* 0x080fe200078fdaff */
[--C-:B------:R-:W-:Y:S01]  /*90f0*/  FADD.FTZ R61, R61, R134.reuse ;  /* 0x000000863d3d7221 */ /* 0x100fe20000010000 */
[----:B------:R-:W-:Y:S01]  /*9100*/  SHF.L.U32 R65, R65, 0x1, RZ ;  /* 0x0000000141417819 */ /* 0x000fe200000006ff */
[----:B------:R-:W-:Y:S01]  /*9110*/  FADD.FTZ R33, R33, R134 ;  /* 0x0000008621217221 */ /* 0x000fe20000010000 */
[----:B------:R-:W-:Y:S01]  /*9120*/  IADD3 R73, R86, 0xb, RZ ;  /* 0x0000000b56497810 */ /* 0x000fe20007ffe0ff */
[----:B------:R-:W-:Y:S01]  /*9130*/  @!P5 FMUL.FTZ R3, R34, -1.4426950216293334961 ;  /* 0xbfb8aa3b2203d820 */ /* 0x000fe20000410000 */
[----:B------:R-:W-:-:S02]  /*9140*/  LEA.HI.SX32 R70, R70, R86, 0x1b ;  /* 0x0000005646467211 */ /* 0x000fc400078fdaff */
[----:B------:R-:W-:Y:S01]  /*9150*/  SHF.L.U32 R67, R67, 0x1, RZ ;  /* 0x0000000143437819 */ /* 0x000fe200000006ff */
[----:B------:R-:W-:Y:S01]  /*9160*/  @!P4 FMUL.FTZ R30, R35, -1.4426950216293334961 ;  /* 0xbfb8aa3b231ec820 */ /* 0x000fe20000410000 */
[----:B------:R-:W-:Y:S01]  /*9170*/  IADD3 R74, R86, 0xc, RZ ;  /* 0x0000000c564a7810 */ /* 0x000fe20007ffe0ff */
[----:B------:R-:W-:Y:S01]  /*9180*/  IMAD.SHL.U32 R68, R68, 0x2, RZ ;  /* 0x0000000244447824 */ /* 0x000fe200078e00ff */
[----:B------:R-:W-:Y:S01]  /*9190*/  SHF.L.U32 R66, R66, 0x1, RZ ;  /* 0x0000000142427819 */ /* 0x000fe200000006ff */
[----:B------:R-:W-:Y:S01]  /*91a0*/  STS.U16 [R64+0x4], R78 ;  /* 0x0000044e40007388 */ /* 0x000fe20000000400 */
[C---:B------:R-:W-:Y:S02]  /*91b0*/  IADD3 R75, R86.reuse, 0xd, RZ ;  /* 0x0000000d564b7810 */ /* 0x040fe40007ffe0ff */
[----:B------:R-:W-:Y:S02]  /*91c0*/  IADD3 R76, R86, 0xe, RZ ;  /* 0x0000000e564c7810 */ /* 0x000fe40007ffe0ff */
[----:B------:R-:W-:-:S02]  /*91d0*/  LEA.HI.SX32 R71, R71, R86, 0x1b ;  /* 0x0000005647477211 */ /* 0x000fc400078fdaff */
[----:B------:R-:W-:Y:S02]  /*91e0*/  LEA.HI.SX32 R72, R72, R86, 0x1b ;  /* 0x0000005648487211 */ /* 0x000fe400078fdaff */
[----:B------:R-:W-:Y:S01]  /*91f0*/  F2FP.PACK_AB R34, R28, R31 ;  /* 0x0000001f1c22723e */ /* 0x000fe200000000ff */
[----:B------:R-:W-:Y:S01]  /*9200*/  @!P3 FMUL.FTZ R45, R45, R80 ;  /* 0x000000502d2db220 */ /* 0x000fe20000410000 */
[----:B------:R-:W-:Y:S01]  /*9210*/  PRMT R35, R32, 0x7632, R35 ;  /* 0x0000763220237816 */ /* 0x000fe20000000023 */
[----:B------:R-:W-:Y:S01]  /*9220*/  @!P2 FMUL.FTZ R44, R44, R81 ;  /* 0x000000512c2ca220 */ /* 0x000fe20000410000 */
[----:B------:R-:W-:Y:S01]  /*9230*/  SHF.L.U32 R69, R69, 0x1, RZ ;  /* 0x0000000145457819 */ /* 0x000fe200000006ff */
[----:B------:R-:W-:Y:S01]  /*9240*/  @!P1 FMUL.FTZ R49, R49, R82 ;  /* 0x0000005231319220 */ /* 0x000fe20000410000 */
[----:B------:R-:W-:Y:S01]  /*9250*/  IADD3 R77, R86, 0xf, RZ ;  /* 0x0000000f564d7810 */ /* 0x000fe20007ffe0ff */
[----:B------:R-:W-:Y:S01]  /*9260*/  STS.U16 [R65+0x6], R79 ;  /* 0x0000064f41007388 */ /* 0x000fe20000000400 */
[----:B------:R-:W-:-:S02]  /*9270*/  LEA.HI.SX32 R73, R73, R86, 0x1b ;  /* 0x0000005649497211 */ /* 0x000fc400078fdaff */
[----:B------:R-:W-:Y:S01]  /*9280*/  SHF.L.U32 R70, R70, 0x1, RZ ;  /* 0x0000000146467819 */ /* 0x000fe200000006ff */
[----:B------:R-:W-:Y:S01]  /*9290*/  STS.U16 [R67+0x8], R58 ;  /* 0x0000083a43007388 */ /* 0x000fe20000000400 */
[----:B------:R-:W-:Y:S02]  /*92a0*/  F2FP.PACK_AB R29, R26, R29 ;  /* 0x0000001d1a1d723e */ /* 0x000fe400000000ff */
[-C--:B------:R-:W-:Y:S01]  /*92b0*/  LEA.HI.SX32 R74, R74, R86.reuse, 0x1b ;  /* 0x000000564a4a7211 */ /* 0x080fe200078fdaff */
[----:B------:R-:W-:Y:S01]  /*92c0*/  STS.U16 [R66+0xa], R39 ;  /* 0x00000a2742007388 */ /* 0x000fe20000000400 */
[----:B------:R-:W-:Y:S02]  /*92d0*/  FSETP.GTU.FTZ.AND P3, PT, R37, 20, PT ;  /* 0x41a000002500780b */ /* 0x000fe40003f7c000 */
[----:B------:R-:W-:Y:S02]  /*92e0*/  FSETP.GTU.FTZ.AND P2, PT, R61, 20, PT ;  /* 0x41a000003d00780b */ /* 0x000fe40003f5c000 */
[----:B------:R-:W-:Y:S01]  /*92f0*/  FSETP.GTU.FTZ.AND P1, PT, R33, 20, PT ;  /* 0x41a000002100780b */ /* 0x000fe20003f3c000 */
[----:B------:R0:W-:Y:S01]  /*9300*/  STS.U16 [R68+0xc], R32 ;  /* 0x00000c2044007388 */ /* 0x0001e20000000400 */
[-C--:B------:R-:W-:Y:S01]  /*9310*/  LEA.HI.SX32 R75, R75, R86.reuse, 0x1b ;  /* 0x000000564b4b7211 */ /* 0x080fe200078fdaff */
[----:B------:R-:W-:Y:S01]  /*9320*/  IMAD.SHL.U32 R72, R72, 0x2, RZ ;  /* 0x0000000248487824 */ /* 0x000fe200078e00ff */
[----:B------:R-:W-:-:S02]  /*9330*/  LEA.HI.SX32 R76, R76, R86, 0x1b ;  /* 0x000000564c4c7211 */ /* 0x000fc400078fdaff */
[----:B------:R-:W-:Y:S02]  /*9340*/  PRMT R36, R34, 0x7632, R36 ;  /* 0x0000763222247816 */ /* 0x000fe40000000024 */
[----:B------:R-:W-:Y:S02]  /*9350*/  SHF.L.U32 R71, R71, 0x1, RZ ;  /* 0x0000000147477819 */ /* 0x000fe400000006ff */
[----:B------:R-:W-:Y:S01]  /*9360*/  F2FP.PACK_AB R24, R24, R27 ;  /* 0x0000001b1818723e */ /* 0x000fe200000000ff */
[----:B------:R-:W-:Y:S01]  /*9370*/  STS.U16 [R69+0xe], R35 ;  /* 0x00000e2345007388 */ /* 0x000fe20000000400 */
[----:B------:R-:W-:Y:S02]  /*9380*/  F2FP.PACK_AB R22, R22, R25 ;  /* 0x000000191616723e */ /* 0x000fe400000000ff */
[----:B------:R-:W-:Y:S01]  /*9390*/  ISETP.NE.AND P0, PT, R124, RZ, PT ;  /* 0x000000ff7c00720c */ /* 0x000fe20003f05270 */
[----:B------:R1:W-:Y:S01]  /*93a0*/  STS.U16 [R70+0x10], R34 ;  /* 0x0000102246007388 */ /* 0x0003e20000000400 */
[----:B------:R-:W-:-:S02]  /*93b0*/  LEA.HI.SX32 R77, R77, R86, 0x1b ;  /* 0x000000564d4d7211 */ /* 0x000fc400078fdaff */
[----:B0-----:R-:W-:Y:S02]  /*93c0*/  PRMT R32, R29, 0x7632, R32 ;  /* 0x000076321d207816 */ /* 0x001fe40000000020 */
[----:B------:R-:W-:Y:S02]  /*93d0*/  SHF.L.U32 R73, R73, 0x1, RZ ;  /* 0x0000000149497819 */ /* 0x000fe400000006ff */
[----:B------:R-:W-:Y:S01]  /*93e0*/  SHF.L.U32 R74, R74, 0x1, RZ ;  /* 0x000000014a4a7819 */ /* 0x000fe200000006ff */
[----:B------:R-:W-:Y:S01]  /*93f0*/  STS.U16 [R71+0x12], R36 ;  /* 0x0000122447007388 */ /* 0x000fe20000000400 */
[----:B------:R-:W-:Y:S01]  /*9400*/  SHF.L.U32 R75, R75, 0x1, RZ ;  /* 0x000000014b4b7819 */ /* 0x000fe200000006ff */
[----:B------:R-:W-:Y:S01]  /*9410*/  IMAD.SHL.U32 R76, R76, 0x2, RZ ;  /* 0x000000024c4c7824 */ /* 0x000fe200078e00ff */
[----:B-1----:R-:W-:Y:S01]  /*9420*/  PRMT R34, R24, 0x7632, R34 ;  /* 0x0000763218227816 */ /* 0x002fe20000000022 */
[----:B------:R-:W-:Y:S01]  /*9430*/  STS.U16 [R72+0x14], R29 ;  /* 0x0000141d48007388 */ /* 0x000fe20000000400 */
[----:B------:R-:W-:-:S02]  /*9440*/  PRMT R58, R22, 0x7610, R58 ;  /* 0x00007610163a7816 */ /* 0x000fc4000000003a */
        /* <DEDUP_REMOVED lines=39> */
[----:B0-----:R-:W-:-:S04]  /*96c0*/  IMAD R24, R165, c[0x0][0x2d8], RZ ;  /* 0x0000b600a5187a24 */ /* 0x001fc800078e02ff */
[----:B------:R-:W-:-:S03]  /*96d0*/  IMAD R29, R139, c[0x0][0x2dc], R24 ;  /* 0x0000b7008b1d7a24 */ /* 0x000fc600078e0218 */
[----:B------:R-:W0:Y:S08]  /*96e0*/  @!P4 MUFU.RCP R27, R30 ;  /* 0x0000001e001bc308 */ /* 0x000e300000001000 */
[----:B------:R-:W5:Y:S01]  /*96f0*/  @!P6 MUFU.RCP R25, R2 ;  /* 0x000000020019e308 */ /* 0x000f620000001000 */
[----:B-1----:R-:W-:-:S07]  /*9700*/  @!P3 FADD.FTZ R28, R28, 1 ;  /* 0x3f8000001c1cb421 */ /* 0x002fce0000010000 */
[----:B------:R1:W0:Y:S01]  /*9710*/  @!P5 MUFU.RCP R22, R3 ;  /* 0x000000030016d308 */ /* 0x0002220000001000 */
[----:B--2---:R-:W-:Y:S02]  /*9720*/  @!P2 FADD.FTZ R31, R31, 1 ;  /* 0x3f8000001f1fa421 */ /* 0x004fe40000010000 */
[----:B----4-:R-:W-:Y:S02]  /*9730*/  @!P1 FADD.FTZ R26, R26, 1 ;  /* 0x3f8000001a1a9421 */ /* 0x010fe40000010000 */
[----:B-1----:R-:W-:-:S05]  /*9740*/  IMAD.WIDE.U32 R2, R139, c[0x0][0x2d8], RZ ;  /* 0x0000b6008b027a25 */ /* 0x002fca00078e00ff */
[----:B------:R-:W-:Y:S01]  /*9750*/  IADD3 R3, R3, R29, RZ ;  /* 0x0000001d03037210 */ /* 0x000fe20007ffe0ff */
        /* <DEDUP_REMOVED lines=11> */
[----:B------:R-:W2:Y:S01]  /*9810*/  @!P1 MUFU.RCP R26, R26 ;  /* 0x0000001a001a9308 */ /* 0x000ea20000001000 */
[----:B------:R-:W-:Y:S01]  /*9820*/  IADD3.X R30, R145, R24, R3, P6, !PT ;  /* 0x00000018911e7210 */ /* 0x000fe200037fe403 */
[----:B------:R-:W-:Y:S01]  /*9830*/  @!P5 FMUL.FTZ R53, R53, R22 ;  /* 0x000000163535d220 */ /* 0x000fe20000410000 */
        /* <DEDUP_REMOVED lines=10> */
[----:B--2---:R-:W-:Y:S01]  /*98e0*/  @!P1 FMUL.FTZ R59, R59, R26 ;  /* 0x0000001a3b3b9220 */ /* 0x004fe20000410000 */
        /* <DEDUP_REMOVED lines=13> */
.L_x_3174:
[----:B------:R-:W-:Y:S05]  /*99c0*/  BSYNC B0 ;  /* 0x0000000000007941 */ /* 0x000fea0003800000 */
.L_x_3173:
        /* <DEDUP_REMOVED lines=116> */
.L_x_3176:
[----:B------:R-:W-:Y:S05]  /*a110*/  BSYNC B0 ;  /* 0x0000000000007941 */ /* 0x000fea0003800000 */
.L_x_3175:
[----:B------:R-:W-:Y:S01]  /*a120*/  MOV R3, R49 ;  /* 0x0000003100037202 */ /* 0x000fe20000000f00 */
[----:B------:R-:W-:Y:S01]  /*a130*/  IMAD.MOV.U32 R2, RZ, RZ, R8 ;  /* 0x000000ffff027224 */ /* 0x000fe200078e0008 */
[----:B------:R-:W-:Y:S01]  /*a140*/  LEA R8, P1, R26, c[0x0][0x340], 0x1 ;  /* 0x0000d0001a087a11 */ /* 0x000fe200078208ff */
[----:B------:R-:W-:Y:S01]  /*a150*/  IMAD R22, R136, c[0x0][0x300], RZ ;  /* 0x0000c00088167a24 */ /* 0x000fe200078e02ff */
[-C--:B------:R-:W-:Y:S01]  /*a160*/  ISETP.GE.AND P5, PT, R0, R43.reuse, PT ;  /* 0x0000002b0000720c */ /* 0x080fe20003fa6270 */
[C---:B------:R-:W-:Y:S01]  /*a170*/  IMAD.WIDE.U32 R2, R143.reuse, c[0x0][0x300], R2 ;  /* 0x0000c0008f027a25 */ /* 0x040fe200078e0002 */
[----:B------:R-:W-:Y:S02]  /*a180*/  LEA.HI.X R9, R26, c[0x0][0x344], R45, 0x1, P1 ;  /* 0x0000d1001a097a11 */ /* 0x000fe400008f0c2d */
[----:B------:R-:W-:Y:S01]  /*a190*/  ISETP.GE.AND P6, PT, R4, R43, PT ;  /* 0x0000002b0400720c */ /* 0x000fe20003fc6270 */
[----:B0-----:R-:W-:Y:S01]  /*a1a0*/  IMAD R24, R143, c[0x0][0x304], R22 ;  /* 0x0000c1008f187a24 */ /* 0x001fe200078e0216 */
[----:B------:R-:W-:-:S02]  /*a1b0*/  IADD3 R22, P0, R147, R2, RZ ;  /* 0x0000000293167210 */ /* 0x000fc40007f1e0ff */
[-C--:B------:R-:W-:Y:S02]  /*a1c0*/  ISETP.GE.AND P3, PT, R50, R43.reuse, PT ;  /* 0x0000002b3200720c */ /* 0x080fe40003f66270 */
        /* <DEDUP_REMOVED lines=42> */
.L_x_3091:
        /* <DEDUP_REMOVED lines=29> */
.L_x_3179:
[----:B------:R-:W-:Y:S05]  /*a640*/  BSYNC B0 ;  /* 0x0000000000007941 */ /* 0x000fea0003800000 */
.L_x_3178:
        /* <DEDUP_REMOVED lines=28> */
.L_x_3181:
[----:B------:R-:W1:Y:S02]  /*a810*/  S2R R15, SR_TID.X ;  /* 0x00000000000f7919 */ /* 0x000e640000002100 */
.L_x_3182:
[----:B------:R-:W-:Y:S05]  /*a820*/  BSYNC B0 ;  /* 0x0000000000007941 */ /* 0x000fea0003800000 */
.L_x_3180:
        /* <DEDUP_REMOVED lines=10> */
.L_x_3183:
[----:B0-----:R-:W0:Y:S01]  /*a8d0*/  LDS R17, [R15.X4+0x2e10] ;  /* 0x002e10000f117984 */ /* 0x001e220000004800 */
[----:B------:R-:W-:Y:S01]  /*a8e0*/  SHF.R.S32.HI R0, RZ, 0x1f, R15 ;  /* 0x0000001fff007819 */ /* 0x000fe2000001140f */
[----:B------:R-:W-:Y:S01]  /*a8f0*/  IMAD.MOV.U32 R9, RZ, RZ, R23 ;  /* 0x000000ffff097224 */ /* 0x000fe200078e0017 */
[----:B------:R-:W-:Y:S01]  /*a900*/  MOV R8, R2 ;  /* 0x0000000200087202 */ /* 0x000fe20000000f00 */
[----:B------:R1:W2:Y:S01]  /*a910*/  LDS R19, [R15.X4+0x3210] ;  /* 0x003210000f137984 */ /* 0x0002a20000004800 */
[----:B------:R-:W-:Y:S01]  /*a920*/  MOV R6, R4 ;  /* 0x0000000400067202 */ /* 0x000fe20000000f00 */
[----:B------:R-:W-:Y:S01]  /*a930*/  IMAD R12, R0, c[0x0][0x290], RZ ;  /* 0x0000a400000c7a24 */ /* 0x000fe200078e02ff */
[----:B------:R-:W-:Y:S01]  /*a940*/  MOV R7, R21 ;  /* 0x0000001500077202 */ /* 0x000fe20000000f00 */
[C---:B------:R-:W-:Y:S01]  /*a950*/  IMAD.WIDE.U32 R10, R15.reuse, c[0x0][0x2d0], R8 ;  /* 0x0000b4000f0a7a25 */ /* 0x040fe200078e0008 */
[----:B------:R-:W-:Y:S03]  /*a960*/  YIELD ;  /* 0x0000000000007946 */ /* 0x000fe60003800000 */
        /* <DEDUP_REMOVED lines=16> */
.L_x_3129:
[----:B------:R-:W-:Y:S01]  /*aa70*/  HFMA2.MMA R201, -RZ, RZ, 0, 0 ;  /* 0x00000000ffc97435 */ /* 0x000fe200000001ff */
[----:B------:R-:W-:Y:S01]  /*aa80*/  MOV R199, R6 ;  /* 0x0000000600c77202 */ /* 0x000fe20000000f00 */
[----:B------:R-:W-:Y:S01]  /*aa90*/  IMAD.MOV.U32 R202, RZ, RZ, 0x1 ;  /* 0x00000001ffca7424 */ /* 0x000fe200078e00ff */
[----:B------:R-:W-:-:S02]  /*aaa0*/  MOV R204, 0xffffffff ;  /* 0xffffffff00cc7802 */ /* 0x000fc40000000f00 */
[----:B------:R-:W-:Y:S02]  /*aab0*/  MOV R4, 0xaad0 ;  /* 0x0000aad000047802 */ /* 0x000fe40000000f00 */
[----:B-1----:R-:W-:Y:S05]  /*aac0*/  CALL.REL.NOINC `($__internal_128_$__cuda_sm70_shflsync_up) ;  /* 0x00000ee000007944 */ /* 0x002fea0003c00000 */
[----:B-1----:R-:W-:Y:S01]  /*aad0*/  MOV R193, R199 ;  /* 0x000000c700c17202 */ /* 0x002fe20000000f00 */
[----:B0-----:R-:W-:Y:S05]  /*aae0*/  BRA `(.L_x_3184) ;  /* 0xffffaf2000007947 */ /* 0x001fea000383ffff */
.L_x_3130:
[----:B------:R-:W-:Y:S01]  /*aaf0*/  HFMA2.MMA R202, -RZ, RZ, 0, 5.9604644775390625e-08 ;  /* 0x00000001ffca7435 */ /* 0x000fe200000001ff */
[----:B------:R-:W-:Y:S01]  /*ab00*/  IMAD.MOV.U32 R199, RZ, RZ, R7 ;  /* 0x000000ffffc77224 */ /* 0x000fe200078e0007 */
[----:B------:R-:W-:Y:S02]  /*ab10*/  MOV R201, RZ ;  /* 0x000000ff00c97202 */ /* 0x000fe40000000f00 */
[----:B------:R-:W-:Y:S02]  /*ab20*/  MOV R204, 0xffffffff ;  /* 0xffffffff00cc7802 */ /* 0x000fe40000000f00 */
[----:B------:R-:W-:Y:S02]  /*ab30*/  MOV R4, 0xab50 ;  /* 0x0000ab5000047802 */ /* 0x000fe40000000f00 */
[----:B012---:R-:W-:Y:S05]  /*ab40*/  CALL.REL.NOINC `($__internal_128_$__cuda_sm70_shflsync_up) ;  /* 0x00000e6000007944 */ /* 0x007fea0003c00000 */
[----:B------:R-:W-:Y:S01]  /*ab50*/  FMUL.FTZ R193, R6, R193 ;  /* 0x000000c106c17220 */ /* 0x000fe20000410000 */
        /* <DEDUP_REMOVED lines=9> */
[----:B------:R-:W-:Y:S05]  /*abf0*/  CALL.REL.NOINC `($__internal_128_$__cuda_sm70_shflsync_up) ;  /* 0x00000db000007944 */ /* 0x000fea0003c00000 */
[----:B0-----:R-:W-:Y:S01]  /*ac00*/  HFMA2.MMA R202, -RZ, RZ, 0, 1.1920928955078125e-07 ;  /* 0x00000002ffca7435 */ /* 0x001fe200000001ff */
[----:B-1----:R-:W-:Y:S01]  /*ac10*/  IMAD.MOV.U32 R6, RZ, RZ, R199 ;  /* 0x000000ffff067224 */ /* 0x002fe200078e00c7 */
[----:B------:R-:W-:Y:S01]  /*ac20*/  MOV R199, R190 ;  /* 0x000000be00c77202 */ /* 0x000fe20000000f00 */
[----:B------:R-:W-:Y:S01]  /*ac30*/  IMAD.MOV.U32 R204, RZ, RZ, -0x1 ;  /* 0xffffffffffcc7424 */ /* 0x000fe200078e00ff */
[----:B------:R-:W-:-:S02]  /*ac40*/  MOV R201, RZ ;  /* 0x000000ff00c97202 */ /* 0x000fc40000000f00 */
[----:B------:R-:W-:Y:S02]  /*ac50*/  MOV R4, 0xac70 ;  /* 0x0000ac7000047802 */ /* 0x000fe40000000f00 */
[----:B------:R-:W-:Y:S05]  /*ac60*/  CALL.REL.NOINC `($__internal_128_$__cuda_sm70_shflsync_up) ;  /* 0x00000d4000007944 */ /* 0x000fea0003c00000 */
        /* <DEDUP_REMOVED lines=8> */
[----:B------:R-:W-:Y:S05]  /*acf0*/  CALL.REL.NOINC `($__internal_128_$__cuda_sm70_shflsync_up) ;  /* 0x00000cb000007944 */ /* 0x000fea0003c00000 */
[----:B0-----:R-:W-:Y:S01]  /*ad00*/  HFMA2.MMA R202, -RZ, RZ, 0, 2.384185791015625e-07 ;  /* 0x00000004ffca7435 */ /* 0x001fe200000001ff */
[----:B-1----:R-:W-:Y:S01]  /*ad10*/  MOV R6, R199 ;  /* 0x000000c700067202 */ /* 0x002fe20000000f00 */
[----:B------:R-:W-:Y:S01]  /*ad20*/  IMAD.MOV.U32 R201, RZ, RZ, RZ ;  /* 0x000000ffffc97224 */ /* 0x000fe200078e00ff */
[----:B------:R-:W-:Y:S02]  /*ad30*/  MOV R199, R190 ;  /* 0x000000be00c77202 */ /* 0x000fe40000000f00 */
[----:B------:R-:W-:Y:S02]  /*ad40*/  MOV R204, 0xffffffff ;  /* 0xffffffff00cc7802 */ /* 0x000fe40000000f00 */
[----:B------:R-:W-:Y:S02]  /*ad50*/  MOV R4, 0xad70 ;  /* 0x0000ad7000047802 */ /* 0x000fe40000000f00 */
[----:B------:R-:W-:Y:S05]  /*ad60*/  CALL.REL.NOINC `($__internal_128_$__cuda_sm70_shflsync_up) ;  /* 0x00000c4000007944 */ /* 0x000fea0003c00000 */
        /* <DEDUP_REMOVED lines=8> */
[----:B------:R-:W-:Y:S05]  /*adf0*/  CALL.REL.NOINC `($__internal_128_$__cuda_sm70_shflsync_up) ;  /* 0x00000bb000007944 */ /* 0x000fea0003c00000 */
[----:B0-----:R-:W-:Y:S01]  /*ae00*/  HFMA2.MMA R201, -RZ, RZ, 0, 0 ;  /* 0x00000000ffc97435 */ /* 0x001fe200000001ff */
[----:B-1----:R-:W-:Y:S01]  /*ae10*/  MOV R6, R199 ;  /* 0x000000c700067202 */ /* 0x002fe20000000f00 */
[----:B------:R-:W-:Y:S01]  /*ae20*/  IMAD.MOV.U32 R202, RZ, RZ, 0x8 ;  /* 0x00000008ffca7424 */ /* 0x000fe200078e00ff */
[----:B------:R-:W-:Y:S02]  /*ae30*/  MOV R199, R190 ;  /* 0x000000be00c77202 */ /* 0x000fe40000000f00 */
[----:B------:R-:W-:Y:S02]  /*ae40*/  MOV R204, 0xffffffff ;  /* 0xffffffff00cc7802 */ /* 0x000fe40000000f00 */
[----:B------:R-:W-:Y:S02]  /*ae50*/  MOV R4, 0xae70 ;  /* 0x0000ae7000047802 */ /* 0x000fe40000000f00 */
[----:B------:R-:W-:Y:S05]  /*ae60*/  CALL.REL.NOINC `($__internal_128_$__cuda_sm70_shflsync_up) ;  /* 0x00000b4000007944 */ /* 0x000fea0003c00000 */
        /* <DEDUP_REMOVED lines=8> */
[----:B------:R-:W-:Y:S05]  /*aef0*/  CALL.REL.NOINC `($__internal_128_$__cuda_sm70_shflsync_up) ;  /* 0x00000ab000007944 */ /* 0x000fea0003c00000 */
[----:B0-----:R-:W-:Y:S01]  /*af00*/  HFMA2.MMA R202, -RZ, RZ, 0, 9.5367431640625e-07 ;  /* 0x00000010ffca7435 */ /* 0x001fe200000001ff */
[----:B-1----:R-:W-:Y:S01]  /*af10*/  MOV R198, R199 ;  /* 0x000000c700c67202 */ /* 0x002fe20000000f00 */
[----:B------:R-:W-:Y:S01]  /*af20*/  IMAD.MOV.U32 R199, RZ, RZ, R190 ;  /* 0x000000ffffc77224 */ /* 0x000fe200078e00be */
[----:B------:R-:W-:Y:S02]  /*af30*/  MOV R201, RZ ;  /* 0x000000ff00c97202 */ /* 0x000fe40000000f00 */
[----:B------:R-:W-:Y:S02]  /*af40*/  MOV R204, 0xffffffff ;  /* 0xffffffff00cc7802 */ /* 0x000fe40000000f00 */
[----:B------:R-:W-:Y:S02]  /*af50*/  MOV R4, 0xaf70 ;  /* 0x0000af7000047802 */ /* 0x000fe40000000f00 */
[----:B------:R-:W-:Y:S05]  /*af60*/  CALL.REL.NOINC `($__internal_128_$__cuda_sm70_shflsync_up) ;  /* 0x00000a4000007944 */ /* 0x000fea0003c00000 */
[----:B-1----:R-:W-:Y:S01]  /*af70*/  IMAD.MOV.U32 R4, RZ, RZ, R199 ;  /* 0x000000ffff047224 */ /* 0x002fe200078e00c7 */
[----:B0-----:R-:W-:Y:S05]  /*af80*/  BRA `(.L_x_3185) ;  /* 0xffffac0000007947 */ /* 0x001fea000383ffff */
.L_x_3133:
[----:B------:R-:W-:Y:S01]  /*af90*/  HFMA2.MMA R202, -RZ, RZ, 0, 5.9604644775390625e-08 ;  /* 0x00000001ffca7435 */ /* 0x000fe200000001ff */
[----:B------:R-:W-:Y:S01]  /*afa0*/  MOV R199, R193 ;  /* 0x000000c100c77202 */ /* 0x000fe20000000f00 */
[----:B0-----:R-:W-:Y:S01]  /*afb0*/  IMAD.MOV.U32 R204, RZ, RZ, -0x1 ;  /* 0xffffffffffcc7424 */ /* 0x001fe200078e00ff */
[----:B------:R-:W-:-:S02]  /*afc0*/  MOV R201, RZ ;  /* 0x000000ff00c97202 */ /* 0x000fc40000000f00 */
[----:B------:R-:W-:Y:S02]  /*afd0*/  MOV R4, 0xaff0 ;  /* 0x0000aff000047802 */ /* 0x000fe40000000f00 */
[----:B-1----:R-:W-:Y:S05]  /*afe0*/  CALL.REL.NOINC `($__internal_128_$__cuda_sm70_shflsync_up) ;  /* 0x000009c000007944 */ /* 0x002fea0003c00000 */
[----:B0-----:R-:W-:Y:S01]  /*aff0*/  HFMA2.MMA R202, -RZ, RZ, 0, 5.9604644775390625e-08 ;  /* 0x00000001ffca7435 */ /* 0x001fe200000001ff */
[----:B-1----:R-:W-:Y:S01]  /*b000*/  MOV R6, R199 ;  /* 0x000000c700067202 */ /* 0x002fe20000000f00 */
[----:B------:R-:W-:Y:S01]  /*b010*/  IMAD.MOV.U32 R201, RZ, RZ, RZ ;  /* 0x000000ffffc97224 */ /* 0x000fe200078e00ff */
[----:B------:R-:W-:Y:S02]  /*b020*/  MOV R199, R200 ;  /* 0x000000c800c77202 */ /* 0x000fe40000000f00 */
[----:B------:R-:W-:Y:S02]  /*b030*/  MOV R204, 0xffffffff ;  /* 0xffffffff00cc7802 */ /* 0x000fe40000000f00 */
[----:B------:R-:W-:Y:S02]  /*b040*/  MOV R4, 0xb060 ;  /* 0x0000b06000047802 */ /* 0x000fe40000000f00 */
[----:B------:R-:W-:Y:S05]  /*b050*/  CALL.REL.NOINC `($__internal_128_$__cuda_sm70_shflsync_up) ;  /* 0x0000095000007944 */ /* 0x000fea0003c00000 */
[----:B------:R-:W-:Y:S01]  /*b060*/  HFMA2.MMA R7, -RZ, RZ, 0, 0 ;  /* 0x00000000ff077435 */ /* 0x000fe200000001ff */
[----:B------:R-:W-:Y:S01]  /*b070*/  MOV R190, R6 ;  /* 0x0000000600be7202 */ /* 0x000fe20000000f00 */
[----:B0-----:R-:W-:Y:S01]  /*b080*/  IMAD.MOV.U32 R204, RZ, RZ, R16 ;  /* 0x000000ffffcc7224 */ /* 0x001fe200078e0010 */
[----:B-1----:R-:W-:-:S02]  /*b090*/  MOV R193, R199 ;  /* 0x000000c700c17202 */ /* 0x002fc40000000f00 */
[----:B------:R-:W-:Y:S02]  /*b0a0*/  MOV R206, 0x1f ;  /* 0x0000001f00ce7802 */ /* 0x000fe40000000f00 */
[----:B------:R-:W-:Y:S02]  /*b0b0*/  MOV R207, 0xffffffff ;  /* 0xffffffff00cf7802 */ /* 0x000fe40000000f00 */
[----:B------:R-:W-:Y:S02]  /*b0c0*/  MOV R4, 0xb0e0 ;  /* 0x0000b0e000047802 */ /* 0x000fe40000000f00 */
[----:B------:R-:W-:Y:S05]  /*b0d0*/  CALL.REL.NOINC `($__internal_127_$__cuda_sm70_shflsync_idx_p) ;  /* 0x0000089000007944 */ /* 0x000fea0003c00000 */
[----:B-1----:R-:W-:Y:S01]  /*b0e0*/  MOV R16, R7 ;  /* 0x0000000700107202 */ /* 0x002fe20000000f00 */
[----:B------:R-:W-:Y:S01]  /*b0f0*/  HFMA2.MMA R7, -RZ, RZ, 0, 0 ;  /* 0x00000000ff077435 */ /* 0x000fe200000001ff */
[----:B0-----:R-:W-:Y:S01]  /*b100*/  IMAD.MOV.U32 R204, RZ, RZ, R17 ;  /* 0x000000ffffcc7224 */ /* 0x001fe200078e0011 */
[----:B------:R-:W-:Y:S01]  /*b110*/  MOV R206, 0x1f ;  /* 0x0000001f00ce7802 */ /* 0x000fe20000000f00 */
[----:B------:R-:W-:Y:S01]  /*b120*/  IMAD.MOV.U32 R207, RZ, RZ, -0x1 ;  /* 0xffffffffffcf7424 */ /* 0x000fe200078e00ff */
[----:B------:R-:W-:Y:S02]  /*b130*/  MOV R4, 0xb150 ;  /* 0x0000b15000047802 */ /* 0x000fe40000000f00 */
[----:B------:R-:W-:Y:S05]  /*b140*/  CALL.REL.NOINC `($__internal_127_$__cuda_sm70_shflsync_idx_p) ;  /* 0x0000082000007944 */ /* 0x000fea0003c00000 */
[----:B-1----:R-:W-:Y:S01]  /*b150*/  MOV R5, R7 ;  /* 0x0000000700057202 */ /* 0x002fe20000000f00 */
[----:B0-----:R-:W-:Y:S05]  /*b160*/  BRA `(.L_x_3186) ;  /* 0xffffab9000007947 */ /* 0x001fea000383ffff */
.L_x_3136:
[----:B------:R-:W-:Y:S01]  /*b170*/  HFMA2.MMA R195, -RZ, RZ, 0, 5.9604644775390625e-08 ;  /* 0x00000001ffc37435 */ /* 0x000fe200000001ff */
[----:B------:R-:W-:Y:S01]  /*b180*/  MOV R188, R6 ;  /* 0x0000000600bc7202 */ /* 0x000fe20000000f00 */
[----:B------:R-:W-:Y:S01]  /*b190*/  IMAD.MOV.U32 R192, RZ, RZ, 0x1f ;  /* 0x0000001fffc07424 */ /* 0x000fe200078e00ff */
[----:B------:R-:W-:-:S02]  /*b1a0*/  MOV R197, 0xffffffff ;  /* 0xffffffff00c57802 */ /* 0x000fc40000000f00 */
[----:B------:R-:W-:Y:S02]  /*b1b0*/  MOV R4, 0xb1d0 ;  /* 0x0000b1d000047802 */ /* 0x000fe40000000f00 */
[----:B------:R-:W-:Y:S05]  /*b1c0*/  CALL.REL.NOINC `($__internal_126_$__cuda_sm70_shflsync_down) ;  /* 0x0000076000007944 */ /* 0x000fea0003c00000 */
[----:B-1----:R-:W-:Y:S01]  /*b1d0*/  MOV R189, R188 ;  /* 0x000000bc00bd7202 */ /* 0x002fe20000000f00 */
[----:B0-----:R-:W-:Y:S05]  /*b1e0*/  BRA `(.L_x_3187) ;  /* 0xffffb0e000007947 */ /* 0x001fea000383ffff */
.L_x_3137:
[----:B------:R-:W-:Y:S01]  /*b1f0*/  HFMA2.MMA R192, -RZ, RZ, 0, 1.847743988037109375e-06 ;  /* 0x0000001fffc07435 */ /* 0x000fe200000001ff */
[----:B------:R-:W-:Y:S01]  /*b200*/  MOV R188, R7 ;  /* 0x0000000700bc7202 */ /* 0x000fe20000000f00 */
[----:B------:R-:W-:Y:S01]  /*b210*/  IMAD.MOV.U32 R195, RZ, RZ, 0x1 ;  /* 0x00000001ffc37424 */ /* 0x000fe200078e00ff */
[----:B------:R-:W-:Y:S02]  /*b220*/  MOV R197, 0xffffffff ;  /* 0xffffffff00c57802 */ /* 0x000fe40000000f00 */
[----:B------:R-:W-:Y:S02]  /*b230*/  MOV R4, 0xb250 ;  /* 0x0000b25000047802 */ /* 0x000fe40000000f00 */
[----:B01----:R-:W-:Y:S05]  /*b240*/  CALL.REL.NOINC `($__internal_126_$__cuda_sm70_shflsync_down) ;  /* 0x000006e000007944 */ /* 0x003fea0003c00000 */
        /* <DEDUP_REMOVED lines=9> */
[----:B------:R-:W-:Y:S05]  /*b2e0*/  CALL.REL.NOINC `($__internal_126_$__cuda_sm70_shflsync_down) ;  /* 0x0000064000007944 */ /* 0x000fea0003c00000 */
[----:B0-----:R-:W-:Y:S01]  /*b2f0*/  HFMA2.MMA R195, -RZ, RZ, 0, 1.1920928955078125e-07 ;  /* 0x00000002ffc37435 */ /* 0x001fe200000001ff */
[----:B-1----:R-:W-:Y:S01]  /*b300*/  MOV R6, R188 ;  /* 0x000000bc00067202 */ /* 0x002fe20000000f00 */
[----:B------:R-:W-:Y:S01]  /*b310*/  IMAD.MOV.U32 R192, RZ, RZ, 0x1f ;  /* 0x0000001fffc07424 */ /* 0x000fe200078e00ff */
[----:B------:R-:W-:Y:S02]  /*b320*/  MOV R188, R7 ;  /* 0x0000000700bc7202 */ /* 0x000fe40000000f00 */
[----:B------:R-:W-:Y:S02]  /*b330*/  MOV R197, 0xffffffff ;  /* 0xffffffff00c57802 */ /* 0x000fe40000000f00 */
[----:B------:R-:W-:-:S02]  /*b340*/  MOV R4, 0xb360 ;  /* 0x0000b36000047802 */ /* 0x000fc40000000f00 */
[----:B------:R-:W-:Y:S05]  /*b350*/  CALL.REL.NOINC `($__internal_126_$__cuda_sm70_shflsync_down) ;  /* 0x000005d000007944 */ /* 0x000fea0003c00000 */
[----:B-1----:R-:W-:Y:S01]  /*b360*/  @!P3 FFMA.FTZ R7, R189, R188, R7 ;  /* 0x000000bcbd07b223 */ /* 0x002fe20000010007 */
[----:B0-----:R-:W-:Y:S01]  /*b370*/  HFMA2.MMA R195, -RZ, RZ, 0, 2.384185791015625e-07 ;  /* 0x00000004ffc37435 */ /* 0x001fe200000001ff */
[----:B------:R-:W-:Y:S01]  /*b380*/  @!P3 FMUL.FTZ R189, R6, R189 ;  /* 0x000000bd06bdb220 */ /* 0x000fe20000410000 */
[----:B------:R-:W-:-:S02]  /*b390*/  MOV R192, 0x1f ;  /* 0x0000001f00c07802 */ /* 0x000fc40000000f00 */
[----:B------:R-:W-:Y:S01]  /*b3a0*/  MOV R197, 0xffffffff ;  /* 0xffffffff00c57802 */ /* 0x000fe20000000f00 */
[----:B------:R-:W-:Y:S01]  /*b3b0*/  IMAD.MOV.U32 R188, RZ, RZ, R189 ;  /* 0x000000ffffbc7224 */ /* 0x000fe200078e00bd */
[----:B------:R-:W-:Y:S02]  /*b3c0*/  MOV R4, 0xb3e0 ;  /* 0x0000b3e000047802 */ /* 0x000fe40000000f00 */
[----:B------:R-:W-:Y:S05]  /*b3d0*/  CALL.REL.NOINC `($__internal_126_$__cuda_sm70_shflsync_down) ;  /* 0x0000055000007944 */ /* 0x000fea0003c00000 */
[----:B0-----:R-:W-:Y:S01]  /*b3e0*/  HFMA2.MMA R195, -RZ, RZ, 0, 2.384185791015625e-07 ;  /* 0x00000004ffc37435 */ /* 0x001fe200000001ff */
[----:B-1----:R-:W-:Y:S01]  /*b3f0*/  MOV R6, R188 ;  /* 0x000000bc00067202 */ /* 0x002fe20000000f00 */
[----:B------:R-:W-:Y:S01]  /*b400*/  IMAD.MOV.U32 R197, RZ, RZ, -0x1 ;  /* 0xffffffffffc57424 */ /* 0x000fe200078e00ff */
[----:B------:R-:W-:Y:S02]  /*b410*/  MOV R188, R7 ;  /* 0x0000000700bc7202 */ /* 0x000fe40000000f00 */
[----:B------:R-:W-:Y:S02]  /*b420*/  MOV R192, 0x1f ;  /* 0x0000001f00c07802 */ /* 0x000fe40000000f00 */
[----:B------:R-:W-:Y:S02]  /*b430*/  MOV R4, 0xb450 ;  /* 0x0000b45000047802 */ /* 0x000fe40000000f00 */
[----:B------:R-:W-:Y:S05]  /*b440*/  CALL.REL.NOINC `($__internal_126_$__cuda_sm70_shflsync_down) ;  /* 0x000004e000007944 */ /* 0x000fea0003c00000 */
[----:B-1----:R-:W-:Y:S01]  /*b450*/  @!P2 FFMA.FTZ R7, R189, R188, R7 ;  /* 0x000000bcbd07a223 */ /* 0x002fe20000010007 */
[----:B0-----:R-:W-:Y:S01]  /*b460*/  HFMA2.MMA R195, -RZ, RZ, 0, 4.76837158203125e-07 ;  /* 0x00000008ffc37435 */ /* 0x001fe200000001ff */
[----:B------:R-:W-:Y:S01]  /*b470*/  @!P2 FMUL.FTZ R189, R6, R189 ;  /* 0x000000bd06bda220 */ /* 0x000fe20000410000 */
[----:B------:R-:W-:-:S02]  /*b480*/  MOV R192, 0x1f ;  /* 0x0000001f00c07802 */ /* 0x000fc40000000f00 */
[----:B------:R-:W-:Y:S02]  /*b490*/  MOV R197, 0xffffffff ;  /* 0xffffffff00c57802 */ /* 0x000fe40000000f00 */
[----:B------:R-:W-:Y:S02]  /*b4a0*/  MOV R188, R189 ;  /* 0x000000bd00bc7202 */ /* 0x000fe40000000f00 */
[----:B------:R-:W-:Y:S02]  /*b4b0*/  MOV R4, 0xb4d0 ;  /* 0x0000b4d000047802 */ /* 0x000fe40000000f00 */
[----:B------:R-:W-:Y:S05]  /*b4c0*/  CALL.REL.NOINC `($__internal_126_$__cuda_sm70_shflsync_down) ;  /* 0x0000046000007944 */ /* 0x000fea0003c00000 */
[----:B0-----:R-:W-:Y:S01]  /*b4d0*/  HFMA2.MMA R195, -RZ, RZ, 0, 4.76837158203125e-07 ;  /* 0x00000008ffc37435 */ /* 0x001fe200000001ff */
[----:B-1----:R-:W-:Y:S01]  /*b4e0*/  IMAD.MOV.U32 R6, RZ, RZ, R188 ;  /* 0x000000ffff067224 */ /* 0x002fe200078e00bc */
[----:B------:R-:W-:Y:S02]  /*b4f0*/  MOV R188, R7 ;  /* 0x0000000700bc7202 */ /* 0x000fe40000000f00 */
[----:B------:R-:W-:Y:S02]  /*b500*/  MOV R192, 0x1f ;  /* 0x0000001f00c07802 */ /* 0x000fe40000000f00 */
[----:B------:R-:W-:-:S02]  /*b510*/  MOV R197, 0xffffffff ;  /* 0xffffffff00c57802 */ /* 0x000fc40000000f00 */
[----:B------:R-:W-:Y:S02]  /*b520*/  MOV R4, 0xb540 ;  /* 0x0000b54000047802 */ /* 0x000fe40000000f00 */
[----:B------:R-:W-:Y:S05]  /*b530*/  CALL.REL.NOINC `($__internal_126_$__cuda_sm70_shflsync_down) ;  /* 0x000003f000007944 */ /* 0x000fea0003c00000 */
[----:B-1----:R-:W-:Y:S01]  /*b540*/  @!P1 FFMA.FTZ R7, R189, R188, R7 ;  /* 0x000000bcbd079223 */ /* 0x002fe20000010007 */
[----:B0-----:R-:W-:Y:S01]  /*b550*/  HFMA2.MMA R192, -RZ, RZ, 0, 1.847743988037109375e-06 ;  /* 0x0000001fffc07435 */ /* 0x001fe200000001ff */
[----:B------:R-:W-:Y:S01]  /*b560*/  @!P1 FMUL.FTZ R189, R6, R189 ;  /* 0x000000bd06bd9220 */ /* 0x000fe20000410000 */
[----:B------:R-:W-:Y:S01]  /*b570*/  MOV R197, 0xffffffff ;  /* 0xffffffff00c57802 */ /* 0x000fe20000000f00 */
[----:B------:R-:W-:Y:S01]  /*b580*/  IMAD.MOV.U32 R195, RZ, RZ, 0x10 ;  /* 0x00000010ffc37424 */ /* 0x000fe200078e00ff */
[----:B------:R-:W-:Y:S02]  /*b590*/  MOV R4, 0xb5e0 ;  /* 0x0000b5e000047802 */ /* 0x000fe40000000f00 */
[----:B------:R-:W-:Y:S02]  /*b5a0*/  MOV R191, R189 ;  /* 0x000000bd00bf7202 */ /* 0x000fe40000000f00 */
[----:B------:R-:W-:-:S03]  /*b5b0*/  MOV R189, R7 ;  /* 0x0000000700bd7202 */ /* 0x000fc60000000f00 */
[----:B------:R-:W-:Y:S02]  /*b5c0*/  IMAD.MOV.U32 R188, RZ, RZ, R191 ;  /* 0x000000ffffbc7224 */ /* 0x000fe400078e00bf */
[----:B------:R-:W-:Y:S05]  /*b5d0*/  CALL.REL.NOINC `($__internal_126_$__cuda_sm70_shflsync_down) ;  /* 0x0000035000007944 */ /* 0x000fea0003c00000 */
[----:B0-----:R-:W-:Y:S01]  /*b5e0*/  HFMA2.MMA R195, -RZ, RZ, 0, 9.5367431640625e-07 ;  /* 0x00000010ffc37435 */ /* 0x001fe200000001ff */
[----:B-1----:R-:W-:Y:S01]  /*b5f0*/  MOV R6, R188 ;  /* 0x000000bc00067202 */ /* 0x002fe20000000f00 */
[----:B------:R-:W-:Y:S01]  /*b600*/  IMAD.MOV.U32 R197, RZ, RZ, -0x1 ;  /* 0xffffffffffc57424 */ /* 0x000fe200078e00ff */
[----:B------:R-:W-:Y:S02]  /*b610*/  MOV R188, R189 ;  /* 0x000000bd00bc7202 */ /* 0x000fe40000000f00 */
[----:B------:R-:W-:Y:S02]  /*b620*/  MOV R192, 0x1f ;  /* 0x0000001f00c07802 */ /* 0x000fe40000000f00 */
[----:B------:R-:W-:Y:S02]  /*b630*/  MOV R4, 0xb650 ;  /* 0x0000b65000047802 */ /* 0x000fe40000000f00 */
[----:B------:R-:W-:Y:S05]  /*b640*/  CALL.REL.NOINC `($__internal_126_$__cuda_sm70_shflsync_down) ;  /* 0x000002e000007944 */ /* 0x000fea0003c00000 */
[----:B-1----:R-:W-:Y:S01]  /*b650*/  @!P0 FFMA.FTZ R189, R191, R188, R189 ;  /* 0x000000bcbfbd8223 */ /* 0x002fe200000100bd */
[----:B------:R-:W-:Y:S01]  /*b660*/  HFMA2.MMA R7, -RZ, RZ, 0, 0 ;  /* 0x00000000ff077435 */ /* 0x000fe200000001ff */
[----:B------:R-:W-:Y:S01]  /*b670*/  @!P0 FMUL.FTZ R191, R6, R191 ;  /* 0x000000bf06bf8220 */ /* 0x000fe20000410000 */
[----:B------:R-:W-:-:S02]  /*b680*/  MOV R206, 0x1f ;  /* 0x0000001f00ce7802 */ /* 0x000fc40000000f00 */
[----:B------:R-:W-:Y:S02]  /*b690*/  MOV R207, 0xffffffff ;  /* 0xffffffff00cf7802 */ /* 0x000fe40000000f00 */
[----:B------:R-:W-:Y:S02]  /*b6a0*/  MOV R204, R191 ;  /* 0x000000bf00cc7202 */ /* 0x000fe40000000f00 */
[----:B------:R-:W-:Y:S02]  /*b6b0*/  MOV R4, 0xb6d0 ;  /* 0x0000b6d000047802 */ /* 0x000fe40000000f00 */
[----:B0-----:R-:W-:Y:S05]  /*b6c0*/  CALL.REL.NOINC `($__internal_127_$__cuda_sm70_shflsync_idx_p) ;  /* 0x000002a000007944 */ /* 0x001fea0003c00000 */
[----:B-1----:R-:W-:Y:S01]  /*b6d0*/  IMAD.MOV.U32 R6, RZ, RZ, R7 ;  /* 0x000000ffff067224 */ /* 0x002fe200078e0007 */
[----:B------:R-:W-:Y:S01]  /*b6e0*/  HFMA2.MMA R7, -RZ, RZ, 0, 0 ;  /* 0x00000000ff077435 */ /* 0x000fe200000001ff */
[----:B0-----:R-:W-:Y:S02]  /*b6f0*/  MOV R204, R189 ;  /* 0x000000bd00cc7202 */ /* 0x001fe40000000f00 */
[----:B------:R-:W-:Y:S02]  /*b700*/  MOV R206, 0x1f ;  /* 0x0000001f00ce7802 */ /* 0x000fe40000000f00 */
[----:B------:R-:W-:-:S02]  /*b710*/  MOV R207, 0xffffffff ;  /* 0xffffffff00cf7802 */ /* 0x000fc40000000f00 */
[----:B------:R-:W-:Y:S02]  /*b720*/  MOV R4, 0xb740 ;  /* 0x0000b74000047802 */ /* 0x000fe40000000f00 */
[----:B------:R-:W-:Y:S05]  /*b730*/  CALL.REL.NOINC `($__internal_127_$__cuda_sm70_shflsync_idx_p) ;  /* 0x0000023000007944 */ /* 0x000fea0003c00000 */
[----:B------:R-:W-:Y:S01]  /*b740*/  HFMA2.MMA R195, -RZ, RZ, 0, 5.9604644775390625e-08 ;  /* 0x00000001ffc37435 */ /* 0x000fe200000001ff */
[----:B------:R-:W-:Y:S01]  /*b750*/  IMAD.MOV.U32 R184, RZ, RZ, R6 ;  /* 0x000000ffffb87224 */ /* 0x000fe200078e0006 */
[----:B-1----:R-:W-:Y:S01]  /*b760*/  MOV R186, R7 ;  /* 0x0000000700ba7202 */ /* 0x002fe20000000f00 */
[----:B------:R-:W-:Y:S01]  /*b770*/  IMAD.MOV.U32 R197, RZ, RZ, -0x1 ;  /* 0xffffffffffc57424 */ /* 0x000fe200078e00ff */
[----:B------:R-:W-:Y:S02]  /*b780*/  MOV R188, R191 ;  /* 0x000000bf00bc7202 */ /* 0x000fe40000000f00 */
[----:B------:R-:W-:Y:S02]  /*b790*/  MOV R192, 0x1f ;  /* 0x0000001f00c07802 */ /* 0x000fe40000000f00 */
[----:B------:R-:W-:Y:S02]  /*b7a0*/  MOV R4, 0xb7c0 ;  /* 0x0000b7c000047802 */ /* 0x000fe40000000f00 */
[----:B0-----:R-:W-:Y:S05]  /*b7b0*/  CALL.REL.NOINC `($__internal_126_$__cuda_sm70_shflsync_down) ;  /* 0x0000017000007944 */ /* 0x001fea0003c00000 */
[----:B0-----:R-:W-:Y:S01]  /*b7c0*/  HFMA2.MMA R195, -RZ, RZ, 0, 5.9604644775390625e-08 ;  /* 0x00000001ffc37435 */ /* 0x001fe200000001ff */
[----:B-1----:R-:W-:Y:S01]  /*b7d0*/  MOV R6, R188 ;  /* 0x000000bc00067202 */ /* 0x002fe20000000f00 */
[----:B------:R-:W-:Y:S01]  /*b7e0*/  IMAD.MOV.U32 R197, RZ, RZ, -0x1 ;  /* 0xffffffffffc57424 */ /* 0x000fe200078e00ff */
[----:B------:R-:W-:-:S02]  /*b7f0*/  MOV R188, R189 ;  /* 0x000000bd00bc7202 */ /* 0x000fc40000000f00 */
[----:B------:R-:W-:Y:S02]  /*b800*/  MOV R192, 0x1f ;  /* 0x0000001f00c07802 */ /* 0x000fe40000000f00 */
[----:B------:R-:W-:Y:S02]  /*b810*/  MOV R4, 0xb830 ;  /* 0x0000b83000047802 */ /* 0x000fe40000000f00 */
[----:B------:R-:W-:Y:S05]  /*b820*/  CALL.REL.NOINC `($__internal_126_$__cuda_sm70_shflsync_down) ;  /* 0x0000010000007944 */ /* 0x000fea0003c00000 */
[----:B------:R-:W-:Y:S01]  /*b830*/  HFMA2.MMA R7, -RZ, RZ, 0, 0 ;  /* 0x00000000ff077435 */ /* 0x000fe200000001ff */
[----:B------:R-:W-:Y:S01]  /*b840*/  MOV R189, R6 ;  /* 0x0000000600bd7202 */ /* 0x000fe20000000f00 */
[----:B------:R-:W-:Y:S01]  /*b850*/  IMAD.MOV.U32 R207, RZ, RZ, -0x1 ;  /* 0xffffffffffcf7424 */ /* 0x000fe200078e00ff */
[----:B------:R-:W-:Y:S02]  /*b860*/  MOV R204, R16 ;  /* 0x0000001000cc7202 */ /* 0x000fe40000000f00 */
[----:B------:R-:W-:Y:S02]  /*b870*/  MOV R206, 0x1f ;  /* 0x0000001f00ce7802 */ /* 0x000fe40000000f00 */
[----:B------:R-:W-:Y:S02]  /*b880*/  MOV R4, 0xb8a0 ;  /* 0x0000b8a000047802 */ /* 0x000fe40000000f00 */
[----:B01----:R-:W-:Y:S05]  /*b890*/  CALL.REL.NOINC `($__internal_127_$__cuda_sm70_shflsync_idx_p) ;  /* 0x000000d000007944 */ /* 0x003fea0003c00000 */
[----:B-1----:R-:W-:Y:S01]  /*b8a0*/  MOV R191, R7 ;  /* 0x0000000700bf7202 */ /* 0x002fe20000000f00 */
[----:B------:R-:W-:Y:S01]  /*b8b0*/  HFMA2.MMA R7, -RZ, RZ, 0, 0 ;  /* 0x00000000ff077435 */ /* 0x000fe200000001ff */
[----:B0-----:R-:W-:Y:S01]  /*b8c0*/  MOV R204, R17 ;  /* 0x0000001100cc7202 */ /* 0x001fe20000000f00 */
[----:B------:R-:W-:Y:S01]  /*b8d0*/  IMAD.MOV.U32 R207, RZ, RZ, -0x1 ;  /* 0xffffffffffcf7424 */ /* 0x000fe200078e00ff */
[----:B------:R-:W-:-:S02]  /*b8e0*/  MOV R206, 0x1f ;  /* 0x0000001f00ce7802 */ /* 0x000fc40000000f00 */
[----:B------:R-:W-:Y:S02]  /*b8f0*/  MOV R4, 0xb910 ;  /* 0x0000b91000047802 */ /* 0x000fe40000000f00 */
[----:B------:R-:W-:Y:S05]  /*b900*/  CALL.REL.NOINC `($__internal_127_$__cuda_sm70_shflsync_idx_p) ;  /* 0x0000006000007944 */ /* 0x000fea0003c00000 */
[----:B-1----:R-:W-:Y:S01]  /*b910*/  MOV R192, R7 ;  /* 0x0000000700c07202 */ /* 0x002fe20000000f00 */
[----:B0-----:R-:W-:Y:S05]  /*b920*/  BRA `(.L_x_3188) ;  /* 0xffffab4000007947 */ /* 0x001fea000383ffff */
        .weak           $__internal_126_$__cuda_sm70_shflsync_down
        .type           $__internal_126_$__cuda_sm70_shflsync_down,@function
        .size           $__internal_126_$__cuda_sm70_shflsync_down,($__internal_127_$__cuda_sm70_shflsync_idx_p - $__internal_126_$__cuda_sm70_shflsync_down)
$__internal_126_$__cuda_sm70_shflsync_down:
[----:B------:R-:W-:Y:S01]  /*b930*/  HFMA2.MMA R5, -RZ, RZ, 0, 0 ;  /* 0x00000000ff057435 */ /* 0x000fe200000001ff */
[----:B------:R-:W-:Y:S04]  /*b940*/  WARPSYNC R197 ;  /* 0x000000c500007348 */ /* 0x000fe80003800000 */
[----:B------:R0:W1:Y:S01]  /*b950*/  SHFL.DOWN PT, R188, R188, R195, R192 ;  /* 0x080000c3bcbc7389 */ /* 0x00006200000e00c0 */
[----:B------:R-:W-:Y:S05]  /*b960*/  RET.REL.NODEC R4 `(_Z25selective_scan_bwd_kernelI32Selective_Scan_bwd_kernel_traitsILi64ELi16ELb0ELb1ELb0ELb1ELb0EN3c104HalfEfEEv12SSMParamsBwd) ;  /* 0xffff469004007950 */ /* 0x000fea0003c3ffff */
        .weak           $__internal_127_$__cuda_sm70_shflsync_idx_p
        .type           $__internal_127_$__cuda_sm70_shflsync_idx_p,@function
        .size           $__internal_127_$__cuda_sm70_shflsync_idx_p,($__internal_128_$__cuda_sm70_shflsync_up - $__internal_127_$__cuda_sm70_shflsync_idx_p)
$__internal_127_$__cuda_sm70_shflsync_idx_p:
[----:B------:R-:W-:Y:S01]  /*b970*/  MOV R5, 0x0 ;  /* 0x0000000000057802 */ /* 0x000fe20000000f00 */
[----:B------:R-:W-:Y:S04]  /*b980*/  WARPSYNC R207 ;  /* 0x000000cf00007348 */ /* 0x000fe80003800000 */
[----:B------:R0:W1:Y:S01]  /*b990*/  SHFL.IDX PT, R7, R204, R7, R206 ;  /* 0x00000007cc077389 */ /* 0x00006200000e00ce */
[----:B------:R-:W-:Y:S05]  /*b9a0*/  RET.REL.NODEC R4 `(_Z25selective_scan_bwd_kernelI32Selective_Scan_bwd_kernel_traitsILi64ELi16ELb0ELb1ELb0ELb1ELb0EN3c104HalfEfEEv12SSMParamsBwd) ;  /* 0xffff465004007950 */ /* 0x000fea0003c3ffff */
        .weak           $__internal_128_$__cuda_sm70_shflsync_up
        .type           $__internal_128_$__cuda_sm70_shflsync_up,@function
        .size           $__internal_128_$__cuda_sm70_shflsync_up,(.L_x_8940 - $__internal_128_$__cuda_sm70_shflsync_up)
$__internal_128_$__cuda_sm70_shflsync_up:
[----:B------:R-:W-:Y:S01]  /*b9b0*/  HFMA2.MMA R5, -RZ, RZ, 0, 0 ;  /* 0x00000000ff057435 */ /* 0x000fe200000001ff */
[----:B------:R-:W-:Y:S04]  /*b9c0*/  WARPSYNC R204 ;  /* 0x000000cc00007348 */ /* 0x000fe80003800000 */
[----:B------:R0:W1:Y:S01]  /*b9d0*/  SHFL.UP PT, R199, R199, R202, R201 ;  /* 0x040000cac7c77389 */ /* 0x00006200000e00c9 */
[----:B------:R-:W-:Y:S05]  /*b9e0*/  RET.REL.NODEC R4 `(_Z25selective_scan_bwd_kernelI32Selective_Scan_bwd_kernel_traitsILi64ELi16ELb0ELb1ELb0ELb1ELb0EN3c104HalfEfEEv12SSMParamsBwd) ;  /* 0xffff461004007950 */ /* 0x000fea0003c3ffff */
.L_x_3189:
        /* <DEDUP_REMOVED lines=9> */
.L_x_8940:


//--------------------- .text._Z25selective_scan_bwd_kernelI32Selective_Scan_bwd_kernel_traitsILi64ELi16ELb0ELb1ELb0ELb1ELb1EN3c104HalfEfEEv12SSMParamsBwd --------------------------
	.section	.text._Z25selective_scan_bwd_kernelI32Selective_Scan_bwd_kernel_traitsILi64ELi16ELb0ELb1ELb0ELb1ELb1EN3c104HalfEfEEv12SSMParamsBwd,"ax",@progbits
	.sectioninfo	@"SHI_REGISTERS=252"
	.align	128
        .global         _Z25selective_scan_bwd_kernelI32Selective_Scan_bwd_kernel_traitsILi64ELi16ELb0ELb1ELb0ELb1ELb1EN3c104HalfEfEEv12SSMParamsBwd
        .type           _Z25selective_scan_bwd_kernelI32Selective_Scan_bwd_kernel_traitsILi64ELi16ELb0ELb1ELb0ELb1ELb1EN3c104HalfEfEEv12SSMParamsBwd,@function
        .size           _Z25selective_scan_bwd_kernelI32Selective_Scan_bwd_kernel_traitsILi64ELi16ELb0ELb1ELb0ELb1ELb1EN3c104HalfEfEEv12SSMParamsBwd,(.L_x_8943 - _Z25selective_scan_bwd_kernelI32Selective_Scan_bwd_kernel_traitsILi64ELi16ELb0ELb1ELb0ELb1ELb1EN3c104HalfEfEEv12SSMParamsBwd)
        .other          _Z25selective_scan_bwd_kernelI32Selective_Scan_bwd_kernel_traitsILi64ELi16ELb0ELb1ELb0ELb1ELb1EN3c104HalfEfEEv12SSMParamsBwd,@"STO_CUDA_ENTRY STV_DEFAULT"
_Z25selective_scan_bwd_kernelI32Selective_Scan_bwd_kernel_traitsILi64ELi16ELb0ELb1ELb0ELb1ELb1EN3c104HalfEfEEv12SSMParamsBwd:
.text._Z25selective_scan_bwd_kernelI32Selective_Scan_bwd_kernel_traitsILi64ELi16ELb0ELb1ELb0ELb1ELb1EN3c104HalfEfEEv12SSMParamsBwd:
        /* <DEDUP_REMOVED lines=20> */
[----:B------:R-:W-:Y:S01]  /*0140*/  IMAD R16, R148, c[0x0][0x280], RZ ;  /* 0x0000a00094107a24 */ /* 0x000fe200078e02ff */
[----:B---3--:R-:W-:Y:S01]  /*0150*/  SHF.R.S32.HI R146, RZ, 0x1f, R155 ;  /* 0x0000001fff927819 */ /* 0x008fe2000001149b */
[----:B------:R-:W-:Y:S01]  /*0160*/  UMOV UR4, URZ ;  /* 0x0000003f00047c82 */ /* 0x000fe20008000000 */
[----:B------:R-:W-:Y:S01]  /*0170*/  HFMA2.MMA R151, -RZ, RZ, 0, 0 ;  /* 0x00000000ff977435 */ /* 0x000fe200000001ff */
[----:B------:R-:W-:Y:S01]  /*0180*/  IMAD R16, R159, c[0x0][0x284], R16 ;  /* 0x0000a1009f107a24 */ /* 0x000fe200078e0210 */
        /* <DEDUP_REMOVED lines=9> */
[C---:B------:R-:W-:Y:S02]  /*0220*/  IMAD R15, R155.reuse, c[0x0][0x194], R14 ;  /* 0x000065009b0f7a24 */ /* 0x040fe400078e020e */
[----:B------:R-:W-:Y:S02]  /*0230*/  IMAD R14, R148, c[0x0][0x1e8], RZ ;  /* 0x00007a00940e7a24 */ /* 0x000fe400078e02ff */
[----:B------:R-:W-:Y:S01]  /*0240*/  IMAD.WIDE.U32 R8, R155, c[0x0][0x190], RZ ;  /* 0x000064009b087a25 */ /* 0x000fe200078e00ff */
[----:B0-----:R-:W-:-:S03]  /*0250*/  IADD3 R4, RZ, -R5, RZ ;  /* 0x80000005ff047210 */ /* 0x001fc60007ffe0ff */
[----:B------:R-:W-:Y:S02]  /*0260*/  IMAD R14, R159, c[0x0][0x1ec], R14 ;  /* 0x00007b009f0e7a24 */ /* 0x000fe400078e020e */
[----:B------:R-:W-:Y:S02]  /*0270*/  IMAD.IADD R9, R9, 0x1, R15 ;  /* 0x0000000109097824 */ /* 0x000fe400078e020f */
[----:B------:R-:W-:Y:S01]  /*0280*/  IMAD R7, R4, R17, RZ ;  /* 0x0000001104077224 */ /* 0x000fe200078e02ff */
[----:B------:R-:W-:Y:S01]  /*0290*/  MOV R4, RZ ;  /* 0x000000ff00047202 */ /* 0x000fe20000000f00 */
[----:B------:R-:W-:-:S04]  /*02a0*/  IMAD.MOV.U32 R149, RZ, RZ, RZ ;  /* 0x000000ffff957224 */ /* 0x000fc800078e00ff */
        /* <DEDUP_REMOVED lines=19> */
[----:B------:R-:W-:Y:S01]  /*03e0*/  @!P5 IADD3 R153, R153, 0x1, RZ ;  /* 0x000000019999d810 */ /* 0x000fe20007ffe0ff */
[----:B------:R-:W-:Y:S01]  /*03f0*/  IMAD.WIDE.U32 R4, R159, c[0x0][0x1e8], R4 ;  /* 0x00007a009f047a25 */ /* 0x000fe200078e0004 */
[----:B------:R-:W-:-:S02]  /*0400*/  ISETP.GE.U32.AND P3, PT, R0, R17, PT ;  /* 0x000000110000720c */ /* 0x000fc40003f66070 */
[C---:B------:R-:W-:Y:S01]  /*0410*/  ISETP.GE.AND P4, PT, R11.reuse, 0x1, PT ;  /* 0x000000010b00780c */ /* 0x040fe20003f86270 */
        /* <DEDUP_REMOVED lines=8> */
[----:B------:R-:W-:Y:S02]  /*04a0*/  @!P1 LOP3.LUT R153, RZ, c[0x0][0x178], RZ, 0x33, !PT ;  /* 0x00005e00ff999a12 */ /* 0x000fe400078e33ff */
[----:B------:R-:W-:Y:S02]  /*04b0*/  IADD3.X R2, R13, R3, R12, P3, !PT ;  /* 0x000000030d027210 */ /* 0x000fe40001ffe40c */
[----:B------:R-:W-:Y:S01]  /*04c0*/  LEA R18, P1, R19, c[0x0][0x240], 0x1 ;  /* 0x0000900013127a11 */ /* 0x000fe200078208ff */
[----:B------:R-:W-:Y:S01]  /*04d0*/  IMAD.WIDE.U32 R8, R153, c[0x0][0x1a8], R8 ;  /* 0x00006a0099087a25 */ /* 0x000fe200078e0008 */
[----:B------:R-:W-:-:S02]  /*04e0*/  IADD3.X R3, R13, R5, R14, P5, !PT ;  /* 0x000000050d037210 */ /* 0x000fc40002ffe40e */
[C---:B------:R-:W-:Y:S02]  /*04f0*/  LEA R5, P2, R0.reuse, c[0x0][0x248], 0x1 ;  /* 0x0000920000057a11 */ /* 0x040fe400078408ff */
[----:B------:R-:W-:Y:S02]  /*0500*/  LEA.HI.X R19, R19, c[0x0][0x244], R2, 0x1, P1 ;  /* 0x0000910013137a11 */ /* 0x000fe400008f0c02 */
[----:B------:R-:W-:Y:S02]  /*0510*/  IADD3 R4, P3, R11, R6, RZ ;  /* 0x000000060b047210 */ /* 0x000fe40007f7e0ff */
[----:B------:R-:W-:Y:S02]  /*0520*/  ISETP.NE.U32.AND P1, PT, RZ, c[0x0][0x260], PT ;  /* 0x00009800ff007a0c */ /* 0x000fe40003f25070 */
[----:B------:R-:W-:Y:S02]  /*0530*/  LEA.HI.X R6, R0, c[0x0][0x24c], R3, 0x1, P2 ;  /* 0x0000930000067a11 */ /* 0x000fe400010f0c03 */
[----:B------:R-:W-:-:S02]  /*0540*/  IADD3.X R7, R13, R7, R16, P3, !PT ;  /* 0x000000070d077210 */ /* 0x000fc40001ffe410 */
        /* <DEDUP_REMOVED lines=14> */
[----:B------:R-:W-:Y:S01]  /*0630*/  CS2R R14, SRZ ;  /* 0x00000000000e7805 */ /* 0x000fe2000001ff00 */
[----:B------:R-:W-:Y:S02]  /*0640*/  @P1 MOV R17, 0x8 ;  /* 0x0000000800111802 */ /* 0x000fe40000000f00 */
[----:B------:R-:W-:Y:S01]  /*0650*/  IADD3.X R2, R13, R2, RZ, P5, !PT ;  /* 0x000000020d027210 */ /* 0x000fe20002ffe4ff */
[----:B------:R-:W-:Y:S01]  /*0660*/  @P1 IMAD R0, R0, c[0x0][0x16c], RZ ;  /* 0x00005b0000001a24 */ /* 0x000fe200078e02ff */
[----:B------:R-:W-:Y:S01]  /*0670*/  CS2R R12, SRZ ;  /* 0x00000000000c7805 */ /* 0x000fe2000001ff00 */
[----:B------:R-:W-:-:S02]  /*0680*/  LEA R145, P6, R11, c[0x0][0x228], 0x1 ;  /* 0x00008a000b917a11 */ /* 0x000fc400078c08ff */
        /* <DEDUP_REMOVED lines=20> */
[----:B0-----:R-:W-:Y:S02]  /*07d0*/  LOP3.LUT R10, R144, 0xfffffe00, RZ, 0xc0, !PT ;  /* 0xfffffe00900a7812 */ /* 0x001fe400078ec0ff */
        /* <DEDUP_REMOVED lines=22> */
.L_x_3281:
        /* <DEDUP_REMOVED lines=67> */
[----:B------:R-:W-:Y:S02]  /*0d70*/  LEA.HI.SX32 R34, R34, R29, 0x1b ;  /* 0x0000001d22227211 */ /* 0x000fe400078fdaff */
[----:B0-----:R-:W-:-:S02]  /*0d80*/  IADD3 R2, R29, 0x100, RZ ;  /* 0x000001001d027810 */ /* 0x001fc40007ffe0ff */
        /* <DEDUP_REMOVED lines=85> */
[----:B------:R-:W-:-:S04]  /*12e0*/  LEA R4, P1, R10, UR12, 0x1 ;  /* 0x0000000c0a047c11 */ /* 0x000fc8000f8208ff */
[C---:B------:R-:W-:Y:S01]  /*12f0*/  LEA.HI.X R5, R10.reuse, UR13, R11, 0x1, P1 ;  /* 0x0000000d0a057c11 */ /* 0x040fe200088f0c0b */
[----:B------:R-:W4:Y:S01]  /*1300*/  @!P0 LDG.E.U16 R6, [R2.64+0x40] ;  /* 0x0000400a02068981 */ /* 0x000f22000c1e1500 */
[-C--:B------:R-:W-:Y:S02]  /*1310*/  ISETP.GE.AND P0, PT, R133, R0.reuse, PT ;  /* 0x000000008500720c */ /* 0x080fe40003f06270 */
[----:B------:R-:W-:Y:S02]  /*1320*/  ISETP.GE.AND P1, PT, R10, R0, PT ;  /* 0x000000000a00720c */ /* 0x000fe40003f26270 */
[----:B--2---:R-:W-:-:S09]  /*1330*/  PRMT R23, RZ, 0x7610, R23 ;  /* 0x00007610ff177816 */ /* 0x004fd20000000017 */
[----:B------:R-:W2:Y:S01]  /*1340*/  @!P0 LDG.E.U16 R22, [R2.64+0x1c0] ;  /* 0x0001c00a02168981 */ /* 0x000ea2000c1e1500 */
[----:B------:R-:W-:Y:S02]  /*1350*/  ISETP.GE.AND P0, PT, R132, R0, PT ;  /* 0x000000008400720c */ /* 0x000fe40003f06270 */
        /* <DEDUP_REMOVED lines=20> */
[----:B---3--:R-:W-:Y:S02]  /*14a0*/  PRMT R24, RZ, 0x7610, R24 ;  /* 0x00007610ff187816 */ /* 0x008fe40000000018 */
[----:B------:R-:W-:Y:S02]  /*14b0*/  PRMT R25, RZ, 0x7610, R25 ;  /* 0x00007610ff197816 */ /* 0x000fe40000000019 */
        /* <DEDUP_REMOVED lines=31> */
[----:B------:R0:W-:Y:S04]  /*16b0*/  STS.U16 [R114+0x280], R25 ;  /* 0x0002801972007388 */ /* 0x0001e80000000400 */
[----:B------:R-:W-:Y:S04]  /*16c0*/  STS.U16 [R113+0x2c0], R26 ;  /* 0x0002c01a71007388 */ /* 0x000fe80000000400 */
[----:B------:R1:W-:Y:S04]  /*16d0*/  STS.U16 [R112+0x300], R27 ;  /* 0x0003001b70007388 */ /* 0x0003e80000000400 */
[----:B------:R-:W-:Y:S04]  /*16e0*/  STS.U16 [R111+0x340], R28 ;  /* 0x0003401c6f007388 */ /* 0x000fe80000000400 */
[----:B------:R2:W-:Y:S04]  /*16f0*/  STS.U16 [R110+0x380], R29 ;  /* 0x0003801d6e007388 */ /* 0x0005e80000000400 */
[----:B------:R3:W-:Y:S01]  /*1700*/  STS.U16 [R109+0x3c0], R30 ;  /* 0x0003c01e6d007388 */ /* 0x0007e20000000400 */
[----:B------:R-:W-:-:S06]  /*1710*/  NOP ;  /* 0x0000000000007918 */ /* 0x000fcc0000000000 */
[----:B------:R-:W2:Y:S04]  /*1720*/  LDS.U16 R46, [R106] ;  /* 0x000000006a2e7984 */ /* 0x000ea80000000400 */
[----:B------:R-:W0:Y:S04]  /*1730*/  LDS.U16 R47, [R106+0x2] ;  /* 0x000002006a2f7984 */ /* 0x000e280000000400 */
[----:B------:R-:W0:Y:S04]  /*1740*/  LDS.U16 R48, [R106+0x4] ;  /* 0x000004006a307984 */ /* 0x000e280000000400 */
[----:B------:R-:W0:Y:S04]  /*1750*/  LDS.U16 R49, [R106+0x6] ;  /* 0x000006006a317984 */ /* 0x000e280000000400 */
[----:B------:R-:W0:Y:S04]  /*1760*/  LDS.U16 R50, [R106+0x8] ;  /* 0x000008006a327984 */ /* 0x000e280000000400 */
[----:B------:R-:W0:Y:S04]  /*1770*/  LDS.U16 R51, [R106+0xa] ;  /* 0x00000a006a337984 */ /* 0x000e280000000400 */
[----:B------:R-:W0:Y:S04]  /*1780*/  LDS.U16 R52, [R106+0xc] ;  /* 0x00000c006a347984 */ /* 0x000e280000000400 */
[----:B------:R0:W1:Y:S04]  /*1790*/  LDS.U16 R53, [R106+0xe] ;  /* 0x00000e006a357984 */ /* 0x0000680000000400 */
[----:B------:R0:W1:Y:S04]  /*17a0*/  LDS.U16 R45, [R106+0x10] ;  /* 0x000010006a2d7984 */ /* 0x0000680000000400 */
[----:B------:R0:W1:Y:S04]  /*17b0*/  LDS.U16 R44, [R106+0x12] ;  /* 0x000012006a2c7984 */ /* 0x0000680000000400 */
[----:B------:R0:W1:Y:S04]  /*17c0*/  LDS.U16 R39, [R106+0x14] ;  /* 0x000014006a277984 */ /* 0x0000680000000400 */
[----:B------:R0:W1:Y:S04]  /*17d0*/  LDS.U16 R37, [R106+0x16] ;  /* 0x000016006a257984 */ /* 0x0000680000000400 */
[----:B------:R0:W1:Y:S04]  /*17e0*/  LDS.U16 R35, [R106+0x18] ;  /* 0x000018006a237984 */ /* 0x0000680000000400 */
[----:B------:R0:W1:Y:S04]  /*17f0*/  LDS.U16 R34, [R106+0x1a] ;  /* 0x00001a006a227984 */ /* 0x0000680000000400 */
[----:B------:R0:W2:Y:S04]  /*1800*/  LDS.U16 R33, [R106+0x1c] ;  /* 0x00001c006a217984 */ /* 0x0000a80000000400 */
[----:B------:R1:W3:Y:S04]  /*1810*/  LDS.U16 R32, [R106+0x1e] ;  /* 0x00001e006a207984 */ /* 0x0002e80000000400 */
[----:B------:R-:W-:Y:S01]  /*1820*/  BAR.SYNC.DEFER_BLOCKING 0x0 ;  /* 0x0000000000007b1d */ /* 0x000fe20000010000 */
[----:B0-----:R-:W-:-:S02]  /*1830*/  PRMT R25, RZ, 0x7610, R25 ;  /* 0x00007610ff197816 */ /* 0x001fc40000000019 */
[----:B------:R-:W-:-:S03]  /*1840*/  PRMT R24, RZ, 0x7610, R24 ;  /* 0x00007610ff187816 */ /* 0x000fc60000000018 */
[----:B------:R0:W4:Y:S01]  /*1850*/  @!P0 LDG.E.U16 R31, [R4.64] ;  /* 0x0000000a041f8981 */ /* 0x000122000c1e1500 */
[----:B------:R-:W-:-:S03]  /*1860*/  ISETP.GE.AND P0, PT, R138, R0, PT ;  /* 0x000000008a00720c */ /* 0x000fc60003f06270 */
[----:B------:R0:W4:Y:S01]  /*1870*/  @!P1 LDG.E.U16 R24, [R4.64+0x40] ;  /* 0x0000400a04189981 */ /* 0x000122000c1e1500 */
[-C--:B------:R-:W-:Y:S02]  /*1880*/  ISETP.GE.AND P1, PT, R137, R0.reuse, PT ;  /* 0x000000008900720c */ /* 0x080fe40003f26270 */
[----:B-1----:R-:W-:Y:S01]  /*1890*/  PRMT R27, RZ, 0x7610, R27 ;  /* 0x00007610ff1b7816 */ /* 0x002fe2000000001b */
[----:B------:R0:W4:Y:S01]  /*18a0*/  @!P3 LDG.E.U16 R57, [R4.64+0x300] ;  /* 0x0003000a0439b981 */ /* 0x000122000c1e1500 */
[----:B------:R-:W-:Y:S02]  /*18b0*/  PRMT R26, RZ, 0x7610, R26 ;  /* 0x00007610ff1a7816 */ /* 0x000fe4000000001a */
[----:B--2---:R-:W-:Y:S01]  /*18c0*/  PRMT R29, RZ, 0x7610, R29 ;  /* 0x00007610ff1d7816 */ /* 0x004fe2000000001d */
[----:B------:R0:W2:Y:S04]  /*18d0*/  @!P4 LDG.E.U16 R54, [R4.64+0x340] ;  /* 0x0003400a0436c981 */ /* 0x0000a8000c1e1500 */
[----:B------:R0:W2:Y:S01]  /*18e0*/  @!P0 LDG.E.U16 R25, [R4.64+0x80] ;  /* 0x0000800a04198981 */ /* 0x0000a2000c1e1500 */
[----:B------:R-:W-:-:S03]  /*18f0*/  ISETP.GE.AND P0, PT, R136, R0, PT ;  /* 0x000000008800720c */ /* 0x000fc60003f06270 */
[----:B------:R0:W2:Y:S01]  /*1900*/  @!P1 LDG.E.U16 R26, [R4.64+0xc0] ;  /* 0x0000c00a041a9981 */ /* 0x0000a2000c1e1500 */
[----:B------:R-:W-:Y:S02]  /*1910*/  ISETP.GE.AND P1, PT, R135, R0, PT ;  /* 0x000000008700720c */ /* 0x000fe40003f26270 */
[----:B------:R-:W-:Y:S01]  /*1920*/  PRMT R28, RZ, 0x7610, R28 ;  /* 0x00007610ff1c7816 */ /* 0x000fe2000000001c */
[----:B------:R0:W2:Y:S01]  /*1930*/  @!P5 LDG.E.U16 R59, [R4.64+0x380] ;  /* 0x0003800a043bd981 */ /* 0x0000a2000c1e1500 */
[----:B---3--:R-:W-:-:S03]  /*1940*/  PRMT R30, RZ, 0x7610, R30 ;  /* 0x00007610ff1e7816 */ /* 0x008fc6000000001e */
        /* <DEDUP_REMOVED lines=11> */
[----:B------:R-:W-:Y:S01]  /*1a00*/  PRMT R36, RZ, 0x7610, R36 ;  /* 0x00007610ff247816 */ /* 0x000fe20000000024 */
[----:B------:R0:W3:Y:S01]  /*1a10*/  @!P1 LDG.E.U16 R55, [R4.64+0x280] ;  /* 0x0002800a04379981 */ /* 0x0000e2000c1e1500 */
[----:B------:R-:W-:-:S06]  /*1a20*/  PRMT R38, RZ, 0x7610, R38 ;  /* 0x00007610ff267816 */ /* 0x000fcc0000000026 */
[----:B------:R0:W3:Y:S04]  /*1a30*/  @!P2 LDG.E.U16 R38, [R4.64+0x2c0] ;  /* 0x0002c00a0426a981 */ /* 0x0000e8000c1e1500 */
[----:B------:R0:W3:Y:S01]  /*1a40*/  @!P0 LDG.E.U16 R36, [R4.64+0x240] ;  /* 0x0002400a04248981 */ /* 0x0000e2000c1e1500 */
[----:B------:R-:W-:Y:S01]  /*1a50*/  ISETP.GE.AND P0, PT, R10, R0, PT ;  /* 0x000000000a00720c */ /* 0x000fe20003f06270 */
[C---:B------:R-:W-:Y:S01]  /*1a60*/  IMAD R20, R146.reuse, c[0x0][0x1f0], RZ ;  /* 0x00007c0092147a24 */ /* 0x040fe200078e02ff */
[----:B------:R-:W-:Y:S01]  /*1a70*/  SHF.R.S32.HI R9, RZ, 0x1f, R8 ;  /* 0x0000001fff097819 */ /* 0x000fe20000011408 */
[----:B------:R-:W-:Y:S02]  /*1a80*/  IMAD R22, R146, c[0x0][0x200], RZ ;  /* 0x0000800092167a24 */ /* 0x000fe400078e02ff */
[----:B------:R-:W-:-:S04]  /*1a90*/  IMAD.WIDE.U32 R6, R155, c[0x0][0x1f0], RZ ;  /* 0x00007c009b067a25 */ /* 0x000fc800078e00ff */
[C---:B------:R-:W-:Y:S02]  /*1aa0*/  IMAD R23, R155.reuse, c[0x0][0x1f4], R20 ;  /* 0x00007d009b177a24 */ /* 0x040fe400078e0214 */
[C---:B------:R-:W-:Y:S02]  /*1ab0*/  IMAD.WIDE.U32 R18, R155.reuse, c[0x0][0x200], RZ ;  /* 0x000080009b127a25 */ /* 0x040fe400078e00ff */
[----:B------:R-:W-:Y:S02]  /*1ac0*/  @!P0 MOV R20, R8 ;  /* 0x0000000800148202 */ /* 0x000fe40000000f00 */
[C---:B------:R-:W-:Y:S01]  /*1ad0*/  IMAD R43, R155.reuse, c[0x0][0x204], R22 ;  /* 0x000081009b2b7a24 */ /* 0x040fe200078e0216 */
[----:B------:R-:W-:Y:S01]  /*1ae0*/  @!P0 MOV R21, R9 ;  /* 0x0000000900158202 */ /* 0x000fe20000000f00 */
[----:B0-----:R-:W-:Y:S01]  /*1af0*/  @!P0 IMAD.WIDE.U32 R4, R155, c[0x0][0x1f0], R8 ;  /* 0x00007c009b048a25 */ /* 0x001fe200078e0008 */
[----:B------:R-:W-:Y:S02]  /*1b00*/  IADD3 R7, R7, R23, RZ ;  /* 0x0000001707077210 */ /* 0x000fe40007ffe0ff */
[----:B------:R-:W-:Y:S01]  /*1b10*/  IADD3 R91, R141, -c[0x0][0x174], RZ ;  /* 0x80005d008d5b7a10 */ /* 0x000fe20007ffe0ff */
[----:B------:R-:W-:Y:S01]  /*1b20*/  @!P0 IMAD.WIDE.U32 R20, R155, c[0x0][0x200], R20 ;  /* 0x000080009b148a25 */ /* 0x000fe200078e0014 */
[----:B------:R-:W-:-:S03]  /*1b30*/  IADD3 R19, R19, R43, RZ ;  /* 0x0000002b13137210 */ /* 0x000fc60007ffe0ff */
[----:B------:R-:W-:Y:S01]  /*1b40*/  IMAD R22, R148, c[0x0][0x1f8], RZ ;  /* 0x00007e0094167a24 */ /* 0x000fe200078e02ff */
[----:B------:R-:W-:Y:S01]  /*1b50*/  @!P0 IADD3 R5, R23, R5, RZ ;  /* 0x0000000517058210 */ /* 0x000fe20007ffe0ff */
[----:B------:R-:W-:Y:S02]  /*1b60*/  @!P0 IMAD.IADD R21, R43, 0x1, R21 ;  /* 0x000000012b158824 */ /* 0x000fe400078e0215 */
[----:B------:R-:W-:Y:S02]  /*1b70*/  IMAD R65, R159, c[0x0][0x1fc], R22 ;  /* 0x00007f009f417a24 */ /* 0x000fe400078e0216 */
[----:B------:R-:W-:Y:S02]  /*1b80*/  IMAD R91, R91, -0x400, RZ ;  /* 0xfffffc005b5b7824 */ /* 0x000fe400078e02ff */
[----:B------:R-:W-:-:S04]  /*1b90*/  IMAD.WIDE.U32 R6, R159, c[0x0][0x1f8], R6 ;  /* 0x00007e009f067a25 */ /* 0x000fc800078e0006 */
[----:B------:R-:W-:Y:S02]  /*1ba0*/  IMAD R40, R148, c[0x0][0x208], RZ ;  /* 0x0000820094287a24 */ /* 0x000fe400078e02ff */
[----:B------:R-:W-:Y:S01]  /*1bb0*/  IMAD.WIDE.U32 R22, R159, c[0x0][0x208], R18 ;  /* 0x000082009f167a25 */ /* 0x000fe200078e0012 */
[----:B------:R-:W-:-:S03]  /*1bc0*/  SHF.R.S32.HI R89, RZ, 0x1f, R91 ;  /* 0x0000001fff597819 */ /* 0x000fc6000001145b */
[----:B------:R-:W-:Y:S01]  /*1bd0*/  @!P0 IMAD.WIDE.U32 R18, R159, c[0x0][0x208], R20 ;  /* 0x000082009f128a25 */ /* 0x000fe200078e0014 */
[C---:B------:R-:W-:Y:S02]  /*1be0*/  IADD3 R21, P2, R91.reuse, R6, RZ ;  /* 0x000000065b157210 */ /* 0x040fe40007f5e0ff */
[----:B------:R-:W-:Y:S01]  /*1bf0*/  IADD3 R58, P4, R91, R22, RZ ;  /* 0x000000165b3a7210 */ /* 0x000fe20007f9e0ff */
[----:B------:R-:W-:Y:S01]  /*1c00*/  IMAD R61, R159, c[0x0][0x20c], R40 ;  /* 0x000083009f3d7a24 */ /* 0x000fe200078e0228 */
[----:B------:R-:W-:-:S04]  /*1c10*/  IADD3.X R62, R89, R65, R7, P2, !PT ;  /* 0x00000041593e7210 */ /* 0x000fc800017fe407 */
[----:B------:R-:W-:Y:S01]  /*1c20*/  IADD3.X R7, R89, R61, R23, P4, !PT ;  /* 0x0000003d59077210 */ /* 0x000fe200027fe417 */
[----:B------:R-:W-:Y:S01]  /*1c30*/  HADD2.F32 R46, -RZ, R46.H0_H0 ;  /* 0x2000002eff2e7230 */ /* 0x000fe20000004100 */
[----:B------:R-:W-:-:S04]  /*1c40*/  @!P0 IMAD.WIDE.U32 R4, R159, c[0x0][0x1f8], R4 ;  /* 0x00007e009f048a25 */ /* 0x000fc800078e0004 */
[----:B------:R-:W-:Y:S01]  /*1c50*/  FADD.FTZ R88, R46, UR4 ;  /* 0x000000042e587e21 */ /* 0x000fe20008010000 */
[C---:B------:R-:W-:Y:S02]  /*1c60*/  @!P0 IADD3 R64, P1, R10.reuse, R4, RZ ;  /* 0x000000040a408210 */ /* 0x040fe40007f3e0ff */
[----:B------:R-:W-:Y:S02]  /*1c70*/  @!P0 IADD3 R60, P3, R10, R18, RZ ;  /* 0x000000120a3c8210 */ /* 0x000fe40007f7e0ff */
[----:B------:R-:W-:Y:S01]  /*1c80*/  FSETP.GTU.FTZ.AND P5, PT, R88, 20, PT ;  /* 0x41a000005800780b */ /* 0x000fe20003fbc000 */
[----:B------:R-:W-:Y:S01]  /*1c90*/  HADD2.F32 R47, -RZ, R47.H0_H0 ;  /* 0x2000002fff2f7230 */ /* 0x000fe20000004100 */
[C---:B------:R-:W-:Y:S01]  /*1ca0*/  @!P0 IADD3.X R65, R11.reuse, R5, R65, P1, !PT ;  /* 0x000000050b418210 */ /* 0x040fe20000ffe441 */
[----:B------:R-:W-:Y:S01]  /*1cb0*/  HADD2.F32 R48, -RZ, R48.H0_H0 ;  /* 0x20000030ff307230 */ /* 0x000fe20000004100 */
[----:B------:R-:W-:Y:S01]  /*1cc0*/  @!P0 IADD3.X R61, R11, R19, R61, P3, !PT ;  /* 0x000000130b3d8210 */ /* 0x000fe20001ffe43d */
[----:B------:R-:W-:Y:S01]  /*1cd0*/  HADD2.F32 R49, -RZ, R49.H0_H0 ;  /* 0x20000031ff317230 */ /* 0x000fe20000004100 */
[C---:B------:R-:W-:Y:S01]  /*1ce0*/  LEA R20, P1, R10.reuse, c[0x0][0x268], 0x1 ;  /* 0x00009a000a147a11 */ /* 0x040fe200078208ff */
[----:B------:R-:W-:Y:S01]  /*1cf0*/  HADD2.F32 R50, -RZ, R50.H0_H0 ;  /* 0x20000032ff327230 */ /* 0x000fe20000004100 */
[C---:B------:R-:W-:Y:S01]  /*1d00*/  LEA R19, P2, R10.reuse, c[0x0][0x258], 0x1 ;  /* 0x000096000a137a11 */ /* 0x040fe200078408ff */
        /* <DEDUP_REMOVED lines=27> */
[----:B------:R0:W-:Y:S04]  /*1ec0*/  STS.U16 [R121+0xc0], R26 ;  /* 0x0000c01a79007388 */ /* 0x0001e80000000400 */
        /* <DEDUP_REMOVED lines=61> */
.L_x_3192:
[----:B-1234-:R-:W-:Y:S05]  /*22a0*/  BSYNC B0 ;  /* 0x0000000000007941 */ /* 0x01efea0003800000 */
.L_x_3191:
        /* <DEDUP_REMOVED lines=36> */
.L_x_3194:
[----:B------:R-:W-:Y:S05]  /*24f0*/  BSYNC B0 ;  /* 0x0000000000007941 */ /* 0x000fea0003800000 */
.L_x_3193:
        /* <DEDUP_REMOVED lines=36> */
.L_x_3196:
[----:B------:R-:W-:Y:S05]  /*2740*/  BSYNC B0 ;  /* 0x0000000000007941 */ /* 0x000fea0003800000 */
.L_x_3195:
        /* <DEDUP_REMOVED lines=36> */
.L_x_3198:
[----:B------:R-:W-:Y:S05]  /*2990*/  BSYNC B0 ;  /* 0x0000000000007941 */ /* 0x000fea0003800000 */
.L_x_3197:
        /* <DEDUP_REMOVED lines=36> */
.L_x_3200:
[----:B------:R-:W-:Y:S05]  /*2be0*/  BSYNC B0 ;  /* 0x0000000000007941 */ /* 0x000fea0003800000 */
.L_x_3199:
        /* <DEDUP_REMOVED lines=36> */
.L_x_3202:
[----:B------:R-:W-:Y:S05]  /*2e30*/  BSYNC B0 ;  /* 0x0000000000007941 */ /* 0x000fea0003800000 */
.L_x_3201:
        /* <DEDUP_REMOVED lines=36> */
.L_x_3204:
[----:B------:R-:W-:Y:S05]  /*3080*/  BSYNC B0 ;  /* 0x0000000000007941 */ /* 0x000fea0003800000 */
.L_x_3203:
        /* <DEDUP_REMOVED lines=36> */
.L_x_3206:
[----:B------:R-:W-:Y:S05]  /*32d0*/  BSYNC B0 ;  /* 0x0000000000007941 */ /* 0x000fea0003800000 */
.L_x_3205:
        /* <DEDUP_REMOVED lines=36> */
.L_x_3208:
[----:B------:R-:W-:Y:S05]  /*3520*/  BSYNC B0 ;  /* 0x0000000000007941 */ /* 0x000fea0003800000 */
.L_x_3207:
        /* <DEDUP_REMOVED lines=36> */
.L_x_3210:
[----:B------:R-:W-:Y:S05]  /*3770*/  BSYNC B0 ;  /* 0x0000000000007941 */ /* 0x000fea0003800000 */
.L_x_3209:
        /* <DEDUP_REMOVED lines=35> */
.L_x_3212:
[----:B------:R-:W-:Y:S05]  /*39b0*/  BSYNC B0 ;  /* 0x0000000000007941 */ /* 0x000fea0003800000 */
.L_x_3211:
        /* <DEDUP_REMOVED lines=33> */
.L_x_3214:
[----:B------:R-:W-:Y:S05]  /*3bd0*/  BSYNC B0 ;  /* 0x0000000000007941 */ /* 0x000fea0003800000 */
.L_x_3213:
        /* <DEDUP_REMOVED lines=33> */
.L_x_3216:
[----:B------:R-:W-:Y:S05]  /*3df0*/  BSYNC B0 ;  /* 0x0000000000007941 */ /* 0x000fea0003800000 */
.L_x_3215:
        /* <DEDUP_REMOVED lines=33> */
.L_x_3218:
[----:B------:R-:W-:Y:S05]  /*4010*/  BSYNC B0 ;  /* 0x0000000000007941 */ /* 0x000fea0003800000 */
.L_x_3217:
        /* <DEDUP_REMOVED lines=33> */
.L_x_3220:
[----:B------:R-:W-:Y:S05]  /*4230*/  BSYNC B0 ;  /* 0x0000000000007941 */ /* 0x000fea0003800000 */
.L_x_3219:
        /* <DEDUP_REMOVED lines=33> */
.L_x_3222:
[----:B------:R-:W-:Y:S05]  /*4450*/  BSYNC B0 ;  /* 0x0000000000007941 */ /* 0x000fea0003800000 */
.L_x_3221:
        /* <DEDUP_REMOVED lines=47> */
[----:B------:R-:W-:-:S02]  /*4750*/  PRMT R53, RZ, 0x7610, R53 ;  /* 0x00007610ff357816 */ /* 0x000fc40000000035 */
[----:B------:R-:W-:Y:S02]  /*4760*/  P2R R60, PR, RZ, 0x2 ;  /* 0x00000002ff3c7803 */ /* 0x000fe40000000000 */
[----:B------:R-:W-:Y:S02]  /*4770*/  ISETP.GE.AND P1, PT, R139, R0, PT ;  /* 0x000000008b00720c */ /* 0x000fe40003f26270 */
[----:B0-----:R-:W-:Y:S02]  /*4780*/  PRMT R55, RZ, 0x7610, R55 ;  /* 0x00007610ff377816 */ /* 0x001fe40000000037 */
        /* <DEDUP_REMOVED lines=67> */
[----:B------:R-:W-:-:S09]  /*4bc0*/  ISETP.NE.AND P1, PT, R60, RZ, PT ;  /* 0x000000ff3c00720c */ /* 0x000fd20003f25270 */
[----:B------:R0:W4:Y:S01]  /*4bd0*/  @!P0 LDG.E.U16 R61, [R18.64+-0x600] ;  /* 0xfffa000a123d8981 */ /* 0x000122000c1e1500 */
[----:B------:R-:W-:Y:S02]  /*4be0*/  ISETP.GE.AND P0, PT, R131, R0, PT ;  /* 0x000000008300720c */ /* 0x000fe40003f06270 */
[----:B------:R-:W-:Y:S01]  /*4bf0*/  PRMT R60, RZ, 0x7610, R60 ;  /* 0x00007610ff3c7816 */ /* 0x000fe2000000003c */
[----:B------:R0:W4:Y:S10]  /*4c00*/  @!P1 LDG.E.U16 R63, [R18.64+-0x580] ;  /* 0xfffa800a123f9981 */ /* 0x000134000c1e1500 */
[----:B------:R3:W4:Y:S01]  /*4c10*/  @!P0 LDG.E.U16 R60, [R18.64+-0x5c0] ;  /* 0xfffa400a123c8981 */ /* 0x000722000c1e1500 */
[----:B-1----:R-:W-:-:S02]  /*4c20*/  HADD2.F32 R20, -RZ, R20.H0_H0 ;  /* 0x20000014ff147230 */ /* 0x002fc40000004100 */
[----:B--2---:R-:W-:-:S03]  /*4c30*/  HADD2.F32 R7, -RZ, R32.H0_H0 ;  /* 0x20000020ff077230 */ /* 0x004fc60000004100 */
[----:B0-----:R-:W-:Y:S01]  /*4c40*/  FMUL.FTZ R4, R20, -1.4426950216293334961 ;  /* 0xbfb8aa3b14047820 */ /* 0x001fe20000410000 */
[----:B------:R-:W-:Y:S02]  /*4c50*/  HADD2.F32 R6, -RZ, R21.H0_H0 ;  /* 0x20000015ff067230 */ /* 0x000fe40000004100 */
[----:B---3--:R-:W-:Y:S01]  /*4c60*/  HADD2.F32 R32, -RZ, R34.H0_H0 ;  /* 0x20000022ff207230 */ /* 0x008fe20000004100 */
[----:B------:R0:W1:Y:S01]  /*4c70*/  MUFU.EX2 R68, R4 ;  /* 0x0000000400447308 */ /* 0x0000620000000800 */
[----:B------:R-:W-:Y:S01]  /*4c80*/  FMUL.FTZ R70, R7, -1.4426950216293334961 ;  /* 0xbfb8aa3b07467820 */ /* 0x000fe20000410000 */
[----:B------:R-:W-:Y:S01]  /*4c90*/  HADD2.F32 R34, -RZ, R37.H0_H0 ;  /* 0x20000025ff227230 */ /* 0x000fe20000004100 */
[----:B------:R-:W-:Y:S01]  /*4ca0*/  FMUL.FTZ R5, R6, -1.4426950216293334961 ;  /* 0xbfb8aa3b06057820 */ /* 0x000fe20000410000 */
[----:B------:R-:W-:Y:S01]  /*4cb0*/  HADD2.F32 R37, -RZ, R44.H0_H0 ;  /* 0x2000002cff257230 */ /* 0x000fe20000004100 */
[----:B------:R-:W-:Y:S01]  /*4cc0*/  FMUL.FTZ R19, R32, -1.4426950216293334961 ;  /* 0xbfb8aa3b20137820 */ /* 0x000fe20000410000 */
[----:B------:R-:W-:-:S02]  /*4cd0*/  HADD2.F32 R44, -RZ, R46.H0_H0 ;  /* 0x2000002eff2c7230 */ /* 0x000fc40000004100 */
[----:B------:R-:W-:Y:S01]  /*4ce0*/  MUFU.EX2 R69, R5 ;  /* 0x0000000500457308 */ /* 0x000fe20000000800 */
[----:B------:R-:W-:Y:S02]  /*4cf0*/  HADD2.F32 R21, -RZ, R33.H0_H0 ;  /* 0x20000021ff157230 */ /* 0x000fe40000004100 */
[----:B------:R-:W-:-:S05]  /*4d00*/  HADD2.F32 R33, -RZ, R35.H0_H0 ;  /* 0x20000023ff217230 */ /* 0x000fca0000004100 */
[----:B------:R-:W-:Y:S01]  /*4d10*/  MUFU.EX2 R70, R70 ;  /* 0x0000004600467308 */ /* 0x000fe20000000800 */
[----:B------:R-:W-:-:S07]  /*4d20*/  FMUL.FTZ R18, R21, -1.4426950216293334961 ;  /* 0xbfb8aa3b15127820 */ /* 0x000fce0000410000 */
[----:B------:R2:W-:Y:S01]  /*4d30*/  MUFU.EX2 R72, R19 ;  /* 0x0000001300487308 */ /* 0x0005e20000000800 */
[----:B0-----:R-:W-:Y:S02]  /*4d40*/  FMUL.FTZ R4, R33, -1.4426950216293334961 ;  /* 0xbfb8aa3b21047820 */ /* 0x001fe40000410000 */
[----:B--2---:R-:W-:-:S05]  /*4d50*/  FMUL.FTZ R19, R44, -1.4426950216293334961 ;  /* 0xbfb8aa3b2c137820 */ /* 0x004fca0000410000 */
[----:B------:R1:W-:Y:S01]  /*4d60*/  MUFU.EX2 R160, R19 ;  /* 0x0000001300a07308 */ /* 0x0003e20000000800 */
[----:B------:R-:W-:Y:S02]  /*4d70*/  FMUL.FTZ R5, R34, -1.4426950216293334961 ;  /* 0xbfb8aa3b22057820 */ /* 0x000fe40000410000 */
[----:B-1----:R-:W-:-:S05]  /*4d80*/  FADD.FTZ R19, R68, 1 ;  /* 0x3f80000044137421 */ /* 0x002fca0000010000 */
[----:B------:R-:W-:Y:S08]  /*4d90*/  MUFU.EX2 R71, R18 ;  /* 0x0000001200477308 */ /* 0x000ff00000000800 */
[----:B------:R-:W0:Y:S08]  /*4da0*/  MUFU.EX2 R150, R4 ;  /* 0x0000000400967308 */ /* 0x000e300000000800 */
[----:B------:R-:W1:Y:S01]  /*4db0*/  MUFU.RCP R19, R19 ;  /* 0x0000001300137308 */ /* 0x000e620000001000 */
[----:B------:R-:W-:-:S07]  /*4dc0*/  HADD2.F32 R35, -RZ, R39.H0_H0 ;  /* 0x20000027ff237230 */ /* 0x000fce0000004100 */
[----:B------:R-:W-:Y:S01]  /*4dd0*/  MUFU.EX2 R152, R5 ;  /* 0x0000000500987308 */ /* 0x000fe20000000800 */
[----:B------:R-:W-:Y:S02]  /*4de0*/  HADD2.F32 R39, -RZ, R45.H0_H0 ;  /* 0x2000002dff277230 */ /* 0x000fe40000004100 */
[----:B------:R-:W-:Y:S02]  /*4df0*/  HADD2.F32 R45, -RZ, R47.H0_H0 ;  /* 0x2000002fff2d7230 */ /* 0x000fe40000004100 */
[----:B------:R-:W-:Y:S02]  /*4e00*/  HADD2.F32 R46, -RZ, R48.H0_H0 ;  /* 0x20000030ff2e7230 */ /* 0x000fe40000004100 */
[----:B------:R-:W-:Y:S02]  /*4e10*/  HADD2.F32 R47, -RZ, R49.H0_H0 ;  /* 0x20000031ff2f7230 */ /* 0x000fe40000004100 */
[----:B------:R-:W-:Y:S01]  /*4e20*/  HADD2.F32 R48, -RZ, R50.H0_H0 ;  /* 0x20000032ff307230 */ /* 0x000fe20000004100 */
[----:B0-----:R-:W-:Y:S01]  /*4e30*/  FADD.FTZ R50, R150, 1 ;  /* 0x3f80000096327421 */ /* 0x001fe20000010000 */
[----:B------:R-:W-:Y:S01]  /*4e40*/  HADD2.F32 R49, -RZ, R51.H0_H0 ;  /* 0x20000033ff317230 */ /* 0x000fe20000004100 */
[----:B------:R-:W-:Y:S01]  /*4e50*/  FADD.FTZ R51, R72, 1 ;  /* 0x3f80000048337421 */ /* 0x000fe20000010000 */
[----:B------:R-:W-:Y:S01]  /*4e60*/  HADD2.F32 R72, -RZ, R43.H0_H0 ;  /* 0x2000002bff487230 */ /* 0x000fe20000004100 */
[----:B------:R-:W-:-:S02]  /*4e70*/  FMUL.FTZ R156, R37, -1.4426950216293334961 ;  /* 0xbfb8aa3b259c7820 */ /* 0x000fc40000410000 */
[----:B-1----:R-:W-:Y:S02]  /*4e80*/  FADD.FTZ R43, -R19, 1 ;  /* 0x3f800000132b7421 */ /* 0x002fe40000010100 */
[----:B------:R-:W-:Y:S02]  /*4e90*/  FMUL.FTZ R18, R35, -1.4426950216293334961 ;  /* 0xbfb8aa3b23127820 */ /* 0x000fe40000410000 */
[----:B------:R-:W0:Y:S08]  /*4ea0*/  MUFU.EX2 R156, R156 ;  /* 0x0000009c009c7308 */ /* 0x000e300000000800 */
[----:B------:R1:W-:Y:S08]  /*4eb0*/  MUFU.EX2 R154, R18 ;  /* 0x00000012009a7308 */ /* 0x0003f00000000800 */
[----:B------:R-:W-:Y:S01]  /*4ec0*/  MUFU.RCP R50, R50 ;  /* 0x0000003200327308 */ /* 0x000fe20000001000 */
[----:B-1----:R-:W-:-:S02]  /*4ed0*/  FMUL.FTZ R18, R47, -1.4426950216293334961 ;  /* 0xbfb8aa3b2f127820 */ /* 0x002fc40000410000 */
[----:B0-----:R-:W-:Y:S02]  /*4ee0*/  FADD.FTZ R156, R156, 1 ;  /* 0x3f8000009c9c7421 */ /* 0x001fe40000010000 */
[----:B------:R-:W-:-:S03]  /*4ef0*/  FMUL.FTZ R4, R39, -1.4426950216293334961 ;  /* 0xbfb8aa3b27047820 */ /* 0x000fc60000410000 */
[----:B------:R-:W-:Y:S01]  /*4f00*/  MUFU.RCP R51, R51 ;  /* 0x0000003300337308 */ /* 0x000fe20000001000 */
[----:B------:R-:W-:Y:S02]  /*4f10*/  FMUL.FTZ R167, R46, -1.4426950216293334961 ;  /* 0xbfb8aa3b2ea77820 */ /* 0x000fe40000410000 */
[----:B------:R-:W-:-:S05]  /*4f20*/  FMUL.FTZ R161, R45, -1.4426950216293334961 ;  /* 0xbfb8aa3b2da17820 */ /* 0x000fca0000410000 */
[----:B------:R-:W-:Y:S01]  /*4f30*/  MUFU.EX2 R18, R18 ;  /* 0x0000001200127308 */ /* 0x000fe20000000800 */
[----:B------:R-:W-:-:S07]  /*4f40*/  FMUL.FTZ R5, R48, -1.4426950216293334961 ;  /* 0xbfb8aa3b30057820 */ /* 0x000fce0000410000 */
[----:B------:R-:W-:Y:S01]  /*4f50*/  MUFU.EX2 R158, R4 ;  /* 0x00000004009e7308 */ /* 0x000fe20000000800 */
[----:B----4-:R-:W-:Y:S04]  /*4f60*/  STS.U16 [R124], R53 ;  /* 0x000000357c007388 */ /* 0x010fe80000000400 */
[----:B------:R-:W-:Y:S04]  /*4f70*/  STS.U16 [R123+0x40], R52 ;  /* 0x000040347b007388 */ /* 0x000fe80000000400 */
[----:B------:R0:W-:Y:S04]  /*4f80*/  STS.U16 [R122+0x80], R55 ;  /* 0x000080377a007388 */ /* 0x0001e80000000400 */
        /* <DEDUP_REMOVED lines=16> */
[----:B------:R-:W4:Y:S04]  /*5090*/  LDS.U16 R59, [R106+0x4] ;  /* 0x000004006a3b7984 */ /* 0x000f280000000400 */
[----:B------:R-:W4:Y:S04]  /*50a0*/  LDS.U16 R62, [R106+0x6] ;  /* 0x000006006a3e7984 */ /* 0x000f280000000400 */
[----:B------:R-:W4:Y:S01]  /*50b0*/  LDS.U16 R64, [R106+0xa] ;  /* 0x00000a006a407984 */ /* 0x000f220000000400 */
[----:B0-----:R-:W-:-:S03]  /*50c0*/  FADD.FTZ R55, R69, 1 ;  /* 0x3f80000045377421 */ /* 0x001fc60000010000 */
[----:B------:R-:W0:Y:S01]  /*50d0*/  LDS.U16 R63, [R106+0x8] ;  /* 0x000008006a3f7984 */ /* 0x000e220000000400 */
[----:B-1----:R-:W-:-:S03]  /*50e0*/  FADD.FTZ R54, R70, 1 ;  /* 0x3f80000046367421 */ /* 0x002fc60000010000 */
[----:B------:R-:W1:Y:S01]  /*50f0*/  LDS.U16 R65, [R106+0xc] ;  /* 0x00000c006a417984 */ /* 0x000e620000000400 */
[----:B------:R-:W4:Y:S01]  /*5100*/  MUFU.RCP R55, R55 ;  /* 0x0000003700377308 */ /* 0x000f220000001000 */
[----:B--2---:R-:W-:Y:S02]  /*5110*/  FADD.FTZ R56, R71, 1 ;  /* 0x3f80000047387421 */ /* 0x004fe40000010000 */
[----:B------:R-:W2:Y:S05]  /*5120*/  LDS.U16 R150, [R106+0xe] ;  /* 0x00000e006a967984 */ /* 0x000eaa0000000400 */
[----:B------:R-:W4:Y:S01]  /*5130*/  MUFU.RCP R54, R54 ;  /* 0x0000003600367308 */ /* 0x000f220000001000 */
[----:B------:R-:W-:Y:S01]  /*5140*/  HADD2.F32 R70, -RZ, R41.H0_H0 ;  /* 0x20000029ff467230 */ /* 0x000fe20000004100 */
[----:B------:R-:W-:Y:S01]  /*5150*/  FADD.FTZ R53, R152, 1 ;  /* 0x3f80000098357421 */ /* 0x000fe20000010000 */
[----:B------:R-:W-:Y:S01]  /*5160*/  HADD2.F32 R71, -RZ, R42.H0_H0 ;  /* 0x2000002aff477230 */ /* 0x000fe20000004100 */
[----:B------:R-:W0:Y:S01]  /*5170*/  LDS.U16 R152, [R106+0x10] ;  /* 0x000010006a987984 */ /* 0x000e220000000400 */
[----:B---3--:R-:W-:-:S03]  /*5180*/  HADD2.F32 R41, -RZ, R57.H0_H0 ;  /* 0x20000039ff297230 */ /* 0x008fc60000004100 */
[----:B------:R-:W3:Y:S01]  /*5190*/  MUFU.RCP R56, R56 ;  /* 0x0000003800387308 */ /* 0x000ee20000001000 */
[----:B------:R-:W-:Y:S01]  /*51a0*/  FFMA.FTZ R57, R20, R43, 1 ;  /* 0x3f80000014397423 */ /* 0x000fe2000001002b */
[----:B----4-:R-:W-:Y:S02]  /*51b0*/  HADD2.F32 R42, -RZ, R58.H0_H0 ;  /* 0x2000003aff2a7230 */ /* 0x010fe40000004100 */
[----:B------:R-:W-:Y:S01]  /*51c0*/  HADD2.F32 R43, -RZ, R59.H0_H0 ;  /* 0x2000003bff2b7230 */ /* 0x000fe20000004100 */
[----:B------:R-:W-:Y:S02]  /*51d0*/  FADD.FTZ R61, -R55, 1 ;  /* 0x3f800000373d7421 */ /* 0x000fe40000010100 */
[----:B------:R-:W-:Y:S02]  /*51e0*/  FMUL.FTZ R60, R71, R42 ;  /* 0x0000002a473c7220 */ /* 0x000fe40000410000 */
[----:B------:R-:W-:Y:S02]  /*51f0*/  FADD.FTZ R66, -R54, 1 ;  /* 0x3f80000036427421 */ /* 0x000fe40000010100 */
[----:B------:R-:W-:Y:S01]  /*5200*/  FMUL.FTZ R59, R70, R43 ;  /* 0x0000002b463b7220 */ /* 0x000fe20000410000 */
[----:B------:R-:W-:Y:S01]  /*5210*/  HADD2.F32 R67, -RZ, R36.H0_H0 ;  /* 0x20000024ff437230 */ /* 0x000fe20000004100 */
[----:B------:R-:W-:Y:S01]  /*5220*/  FFMA.FTZ R61, R6, R61, 1 ;  /* 0x3f800000063d7423 */ /* 0x000fe2000001003d */
[----:B------:R-:W-:Y:S01]  /*5230*/  HADD2.F32 R69, -RZ, R40.H0_H0 ;  /* 0x20000028ff457230 */ /* 0x000fe20000004100 */
[----:B------:R-:W-:Y:S01]  /*5240*/  FMUL.FTZ R60, R55, R60 ;  /* 0x0000003c373c7220 */ /* 0x000fe20000410000 */
[----:B------:R-:W-:Y:S01]  /*5250*/  HADD2.F32 R36, -RZ, R62.H0_H0 ;  /* 0x2000003eff247230 */ /* 0x000fe20000004100 */
[----:B------:R-:W-:-:S02]  /*5260*/  FMUL.FTZ R58, R72, R41 ;  /* 0x00000029483a7220 */ /* 0x000fc40000410000 */
[----:B------:R-:W-:Y:S02]  /*5270*/  FFMA.FTZ R66, R7, R66, 1 ;  /* 0x3f80000007427423 */ /* 0x000fe40000010042 */
[----:B------:R-:W-:Y:S01]  /*5280*/  FMUL.FTZ R59, R54, R59 ;  /* 0x0000003b363b7220 */ /* 0x000fe20000410000 */
[----:B------:R-:W4:Y:S01]  /*5290*/  MUFU.RCP R53, R53 ;  /* 0x0000003500357308 */ /* 0x000f220000001000 */
[----:B------:R-:W-:Y:S02]  /*52a0*/  FMUL.FTZ R169, R60, R61 ;  /* 0x0000003d3ca97220 */ /* 0x000fe40000410000 */
[----:B------:R-:W-:Y:S02]  /*52b0*/  FMUL.FTZ R58, R19, R58 ;  /* 0x0000003a133a7220 */ /* 0x000fe40000410000 */
[----:B------:R-:W-:Y:S01]  /*52c0*/  FMUL.FTZ R61, R59, R66 ;  /* 0x000000423b3d7220 */ /* 0x000fe20000410000 */
[----:B------:R-:W-:Y:S01]  /*52d0*/  HADD2.F32 R40, -RZ, R64.H0_H0 ;  /* 0x20000040ff287230 */ /* 0x000fe20000004100 */
[----:B---3--:R-:W-:-:S02]  /*52e0*/  FADD.FTZ R66, -R56, 1 ;  /* 0x3f80000038427421 */ /* 0x008fc40000010100 */
[----:B------:R-:W-:Y:S02]  /*52f0*/  FMUL.FTZ R59, R69, R36 ;  /* 0x00000024453b7220 */ /* 0x000fe40000410000 */
[----:B------:R-:W-:Y:S02]  /*5300*/  FADD.FTZ R52, R154, 1 ;  /* 0x3f8000009a347421 */ /* 0x000fe40000010000 */
[----:B------:R-:W-:Y:S01]  /*5310*/  FMUL.FTZ R68, R58, R57 ;  /* 0x000000393a447220 */ /* 0x000fe20000410000 */
[----:B------:R-:W-:Y:S01]  /*5320*/  HADD2.F32 R57, -RZ, R38.H0_H0 ;  /* 0x20000026ff397230 */ /* 0x000fe20000004100 */
[----:B------:R-:W-:Y:S01]  /*5330*/  FFMA.FTZ R66, R21, R66, 1 ;  /* 0x3f80000015427423 */ /* 0x000fe20000010042 */
[----:B0-----:R-:W-:Y:S01]  /*5340*/  HADD2.F32 R38, -RZ, R63.H0_H0 ;  /* 0x2000003fff267230 */ /* 0x001fe20000004100 */
[----:B------:R-:W-:Y:S01]  /*5350*/  FMUL.FTZ R59, R56, R59 ;  /* 0x0000003b383b7220 */ /* 0x000fe20000410000 */
[----:B------:R0:W-:Y:S01]  /*5360*/  MUFU.RCP R58, R156 ;  /* 0x0000009c003a7308 */ /* 0x0001e20000001000 */
[----:B------:R-:W-:-:S02]  /*5370*/  FADD.FTZ R154, -R50, 1 ;  /* 0x3f800000329a7421 */ /* 0x000fc40000010100 */
[----:B------:R-:W-:Y:S02]  /*5380*/  FMUL.FTZ R63, R67, R40 ;  /* 0x00000028433f7220 */ /* 0x000fe40000410000 */
[----:B------:R-:W-:Y:S02]  /*5390*/  FFMA.FTZ R154, R33, R154, 1 ;  /* 0x3f800000219a7423 */ /* 0x000fe4000001009a */
[----:B------:R-:W-:Y:S01]  /*53a0*/  FMUL.FTZ R63, R50, R63 ;  /* 0x0000003f323f7220 */ /* 0x000fe20000410000 */
[----:B------:R-:W3:Y:S01]  /*53b0*/  MUFU.RCP R52, R52 ;  /* 0x0000003400347308 */ /* 0x000ee20000001000 */
[----:B0-----:R-:W-:Y:S01]  /*53c0*/  FMUL.FTZ R156, R59, R66 ;  /* 0x000000423b9c7220 */ /* 0x001fe20000410000 */
[----:B------:R-:W-:Y:S02]  /*53d0*/  HADD2.F32 R66, -RZ, R31.H0_H0 ;  /* 0x2000001fff427230 */ /* 0x000fe40000004100 */
[----:B-1----:R-:W-:Y:S01]  /*53e0*/  HADD2.F32 R31, -RZ, R65.H0_H0 ;  /* 0x20000041ff1f7230 */ /* 0x002fe20000004100 */
[----:B------:R-:W-:-:S03]  /*53f0*/  FMUL.FTZ R175, R63, R154 ;  /* 0x0000009a3faf7220 */ /* 0x000fc60000410000 */
[----:B------:R0:W1:Y:S01]  /*5400*/  MUFU.EX2 R162, R161 ;  /* 0x000000a100a27308 */ /* 0x0000620000000800 */
[----:B----4-:R-:W-:Y:S01]  /*5410*/  FADD.FTZ R63, -R53, 1 ;  /* 0x3f800000353f7421 */ /* 0x010fe20000010100 */
[----:B------:R-:W-:Y:S01]  /*5420*/  HADD2.F32 R65, -RZ, R30.H0_H0 ;  /* 0x2000001eff417230 */ /* 0x000fe20000004100 */
[----:B------:R-:W-:-:S05]  /*5430*/  FMUL.FTZ R64, R66, R31 ;  /* 0x0000001f42407220 */ /* 0x000fca0000410000 */
[----:B------:R-:W4:Y:S01]  /*5440*/  MUFU.EX2 R167, R167 ;  /* 0x000000a700a77308 */ /* 0x000f220000000800 */
[----:B------:R-:W-:Y:S01]  /*5450*/  FFMA.FTZ R171, R34, R63, 1 ;  /* 0x3f80000022ab7423 */ /* 0x000fe2000001003f */
[----:B--2---:R-:W-:Y:S01]  /*5460*/  HADD2.F32 R30, -RZ, R150.H0_H0 ;  /* 0x20000096ff1e7230 */ /* 0x004fe20000004100 */
[----:B------:R-:W-:Y:S01]  /*5470*/  FMUL.FTZ R64, R53, R64 ;  /* 0x0000004035407220 */ /* 0x000fe20000410000 */
[----:B------:R-:W2:Y:S01]  /*5480*/  LDS.U16 R154, [R106+0x14] ;  /* 0x000014006a9a7984 */ /* 0x000ea20000000400 */
[----:B0-----:R-:W-:Y:S02]  /*5490*/  FADD.FTZ R161, -R51, 1 ;  /* 0x3f80000033a17421 */ /* 0x001fe40000010100 */
[----:B------:R-:W-:Y:S01]  /*54a0*/  FMUL.FTZ R62, R57, R38 ;  /* 0x00000026393e7220 */ /* 0x000fe20000410000 */
[----:B------:R-:W0:Y:S01]  /*54b0*/  MUFU.EX2 R5, R5 ;  /* 0x0000000500057308 */ /* 0x000e220000000800 */
[----:B------:R-:W-:Y:S01]  /*54c0*/  FMUL.FTZ R168, R64, R171 ;  /* 0x000000ab40a87220 */ /* 0x000fe20000410000 */
[----:B------:R-:W-:Y:S01]  /*54d0*/  HADD2.F32 R64, -RZ, R29.H0_H0 ;  /* 0x2000001dff407230 */ /* 0x000fe20000004100 */
[----:B------:R-:W-:Y:S01]  /*54e0*/  FFMA.FTZ R161, R32, R161, 1 ;  /* 0x3f80000020a17423 */ /* 0x000fe200000100a1 */
[----:B------:R-:W-:Y:S01]  /*54f0*/  HADD2.F32 R29, -RZ, R152.H0_H0 ;  /* 0x20000098ff1d7230 */ /* 0x000fe20000004100 */
[----:B------:R-:W-:-:S02]  /*5500*/  FMUL.FTZ R62, R51, R62 ;  /* 0x0000003e333e7220 */ /* 0x000fc40000410000 */
[----:B------:R-:W-:Y:S02]  /*5510*/  FADD.FTZ R150, R18, 1 ;  /* 0x3f80000012967421 */ /* 0x000fe40000010000 */
[----:B---3--:R-:W-:Y:S02]  /*5520*/  FADD.FTZ R18, -R52, 1 ;  /* 0x3f80000034127421 */ /* 0x008fe40000010100 */
[----:B------:R-:W-:Y:S02]  /*5530*/  FMUL.FTZ R171, R65, R30 ;  /* 0x0000001e41ab7220 */ /* 0x000fe40000410000 */
[----:B------:R-:W-:Y:S02]  /*5540*/  FADD.FTZ R60, R158, 1 ;  /* 0x3f8000009e3c7421 */ /* 0x000fe40000010000 */
[----:B------:R-:W-:Y:S02]  /*5550*/  FMUL.FTZ R158, R62, R161 ;  /* 0x000000a13e9e7220 */ /* 0x000fe40000410000 */
[----:B-1----:R-:W-:Y:S01]  /*5560*/  FADD.FTZ R62, R162, 1 ;  /* 0x3f800000a23e7421 */ /* 0x002fe20000010000 */
[----:B------:R-:W-:Y:S01]  /*5570*/  LDS.U16 R161, [R106+0x12] ;  /* 0x000012006aa17984 */ /* 0x000fe20000000400 */
[----:B------:R-:W-:-:S02]  /*5580*/  FFMA.FTZ R18, R35, R18, 1 ;  /* 0x3f80000023127423 */ /* 0x000fc40000010012 */
[----:B------:R-:W-:Y:S01]  /*5590*/  FMUL.FTZ R171, R52, R171 ;  /* 0x000000ab34ab7220 */ /* 0x000fe20000410000 */
[----:B------:R-:W1:Y:S01]  /*55a0*/  LDS.U16 R162, [R106+0x18] ;  /* 0x000018006aa27984 */ /* 0x000e620000000400 */
[----:B----4-:R-:W-:Y:S02]  /*55b0*/  FADD.FTZ R170, R167, 1 ;  /* 0x3f800000a7aa7421 */ /* 0x010fe40000010000 */
[----:B------:R-:W-:Y:S01]  /*55c0*/  FMUL.FTZ R173, R64, R29 ;  /* 0x0000001d40ad7220 */ /* 0x000fe20000410000 */
[----:B------:R-:W3:Y:S01]  /*55d0*/  LDS.U16 R167, [R106+0x16] ;  /* 0x000016006aa77984 */ /* 0x000ee20000000400 */
[C---:B------:R-:W-:Y:S02]  /*55e0*/  FADD.FTZ R152, -R58.reuse, 1 ;  /* 0x3f8000003a987421 */ /* 0x040fe40000010100 */
[----:B------:R-:W-:Y:S02]  /*55f0*/  FMUL.FTZ R177, R171, R18 ;  /* 0x00000012abb17220 */ /* 0x000fe40000410000 */
[----:B------:R-:W-:-:S02]  /*5600*/  FMUL.FTZ R18, R58, R173 ;  /* 0x000000ad3a127220 */ /* 0x000fc40000410000 */
[----:B------:R-:W-:Y:S01]  /*5610*/  FFMA.FTZ R179, R37, R152, 1 ;  /* 0x3f80000025b37423 */ /* 0x000fe20000010098 */
[----:B------:R0:W-:Y:S01]  /*5620*/  MUFU.RCP R63, R170 ;  /* 0x000000aa003f7308 */ /* 0x0001e20000001000 */
[----:B------:R-:W-:Y:S02]  /*5630*/  LDS.U16 R173, [R106+0x1c] ;  /* 0x00001c006aad7984 */ /* 0x000fe40000000400 */
[----:B------:R-:W-:Y:S02]  /*5640*/  FMUL.FTZ R179, R18, R179 ;  /* 0x000000b312b37220 */ /* 0x000fe40000410000 */
[----:B------:R-:W-:Y:S01]  /*5650*/  LDS.U16 R18, [R106+0x1e] ;  /* 0x00001e006a127984 */ /* 0x000fe20000000400 */
[----:B------:R-:W-:Y:S02]  /*5660*/  FMUL.FTZ R4, R49, -1.4426950216293334961 ;  /* 0xbfb8aa3b31047820 */ /* 0x000fe40000410000 */
[----:B0-----:R-:W-:Y:S02]  /*5670*/  FADD.FTZ R170, R5, 1 ;  /* 0x3f80000005aa7421 */ /* 0x001fe40000010000 */
[----:B------:R-:W0:Y:S01]  /*5680*/  LDS.U16 R5, [R106+0x1a] ;  /* 0x00001a006a057984 */ /* 0x000e220000000400 */
[----:B------:R-:W4:Y:S01]  /*5690*/  MUFU.RCP R62, R62 ;  /* 0x0000003e003e7308 */ /* 0x000f220000001000 */
[----:B------:R-:W-:-:S07]  /*56a0*/  FADD.FTZ R160, R160, 1 ;  /* 0x3f800000a0a07421 */ /* 0x000fce0000010000 */
[----:B------:R-:W1:Y:S08]  /*56b0*/  MUFU.EX2 R4, R4 ;  /* 0x0000000400047308 */ /* 0x000e700000000800 */
[----:B------:R1:W2:Y:S01]  /*56c0*/  MUFU.RCP R59, R160 ;  /* 0x000000a0003b7308 */ /* 0x0002a20000001000 */
[----:B----4-:R-:W-:Y:S01]  /*56d0*/  FADD.FTZ R152, -R62, 1 ;  /* 0x3f8000003e987421 */ /* 0x010fe20000010100 */
[----:B------:R-:W-:-:S06]  /*56e0*/  HADD2.F32 R27, -RZ, R27.H0_H0 ;  /* 0x2000001bff1b7230 */ /* 0x000fcc0000004100 */
[----:B------:R-:W4:Y:S01]  /*56f0*/  MUFU.RCP R60, R60 ;  /* 0x0000003c003c7308 */ /* 0x000f220000001000 */
[----:B-1----:R-:W-:-:S07]  /*5700*/  FADD.FTZ R160, R4, 1 ;  /* 0x3f80000004a07421 */ /* 0x002fce0000010000 */
[----:B------:R1:W-:Y:S01]  /*5710*/  MUFU.RCP R171, R170 ;  /* 0x000000aa00ab7308 */ /* 0x0003e20000001000 */
[----:B------:R-:W-:Y:S01]  /*5720*/  HADD2.F32 R28, -RZ, R28.H0_H0 ;  /* 0x2000001cff1c7230 */ /* 0x000fe20000004100 */
[----:B--2---:R-:W-:Y:S01]  /*5730*/  FADD.FTZ R181, -R59, 1 ;  /* 0x3f8000003bb57421 */ /* 0x004fe20000010100 */
[----:B------:R-:W-:Y:S01]  /*5740*/  HADD2.F32 R26, -RZ, R26.H0_H0 ;  /* 0x2000001aff1a7230 */ /* 0x000fe20000004100 */
[----:B-1----:R-:W-:Y:S01]  /*5750*/  FFMA.FTZ R170, R45, R152, 1 ;  /* 0x3f8000002daa7423 */ /* 0x002fe20000010098 */
[----:B------:R-:W-:-:S03]  /*5760*/  HADD2.F32 R152, -RZ, R154.H0_H0 ;  /* 0x2000009aff987230 */ /* 0x000fc60000004100 */
[----:B------:R-:W1:Y:S01]  /*5770*/  MUFU.RCP R150, R150 ;  /* 0x0000009600967308 */ /* 0x000e620000001000 */
[----:B------:R-:W-:Y:S01]  /*5780*/  HADD2.F32 R154, -RZ, R162.H0_H0 ;  /* 0x200000a2ff9a7230 */ /* 0x000fe20000004100 */
[----:B------:R-:W-:Y:S01]  /*5790*/  FADD.FTZ R185, -R63, 1 ;  /* 0x3f8000003fb97421 */ /* 0x000fe20000010100 */
[----:B------:R-:W-:Y:S01]  /*57a0*/  HADD2.F32 R161, -RZ, R161.H0_H0 ;  /* 0x200000a1ffa17230 */ /* 0x000fe20000004100 */
[----:B------:R-:W-:Y:S01]  /*57b0*/  FMUL.FTZ R162, R27, R152 ;  /* 0x000000981ba27220 */ /* 0x000fe20000410000 */
[----:B---3--:R-:W-:-:S03]  /*57c0*/  HADD2.F32 R167, -RZ, R167.H0_H0 ;  /* 0x200000a7ffa77230 */ /* 0x008fc60000004100 */
[----:B------:R-:W2:Y:S01]  /*57d0*/  MUFU.RCP R160, R160 ;  /* 0x000000a000a07308 */ /* 0x000ea20000001000 */
[----:B------:R-:W-:Y:S01]  /*57e0*/  FFMA.FTZ R183, R44, R181, 1 ;  /* 0x3f8000002cb77423 */ /* 0x000fe200000100b5 */
[----:B------:R-:W-:Y:S01]  /*57f0*/  F2FP.PACK_AB R176, R169, R68 ;  /* 0x00000044a9b0723e */ /* 0x000fe200000000ff */
[----:B------:R-:W-:Y:S01]  /*5800*/  FFMA.FTZ R187, R46, R185, 1 ;  /* 0x3f8000002ebb7423 */ /* 0x000fe200000100b9 */
[----:B------:R-:W-:Y:S01]  /*5810*/  BAR.SYNC.DEFER_BLOCKING 0x0 ;  /* 0x0000000000007b1d */ /* 0x000fe20000010000 */
[----:B------:R-:W-:Y:S01]  /*5820*/  FMUL.FTZ R162, R59, R162 ;  /* 0x000000a23ba27220 */ /* 0x000fe20000410000 */
[----:B------:R-:W-:Y:S01]  /*5830*/  HADD2.F32 R169, -RZ, R24.H0_H0 ;  /* 0x20000018ffa97230 */ /* 0x000fe20000004100 */
[----:B----4-:R-:W-:Y:S02]  /*5840*/  FADD.FTZ R4, -R60, 1 ;  /* 0x3f8000003c047421 */ /* 0x010fe40000010100 */
[----:B------:R-:W-:Y:S02]  /*5850*/  FMUL.FTZ R181, R28, R161 ;  /* 0x000000a11cb57220 */ /* 0x000fe40000410000 */
[----:B------:R-:W-:Y:S01]  /*5860*/  FMUL.FTZ R185, R26, R167 ;  /* 0x000000a71ab97220 */ /* 0x000fe20000410000 */
[----:B------:R-:W-:Y:S01]  /*5870*/  HADD2.F32 R24, -RZ, R23.H0_H0 ;  /* 0x20000017ff187230 */ /* 0x000fe20000004100 */
[----:B------:R-:W-:Y:S01]  /*5880*/  FMUL.FTZ R183, R162, R183 ;  /* 0x000000b7a2b77220 */ /* 0x000fe20000410000 */
[----:B------:R-:W-:Y:S01]  /*5890*/  HADD2.F32 R23, -RZ, R22.H0_H0 ;  /* 0x20000016ff177230 */ /* 0x000fe20000004100 */
[----:B------:R-:W-:Y:S01]  /*58a0*/  FFMA.FTZ R4, R39, R4, 1 ;  /* 0x3f80000027047423 */ /* 0x000fe20000010004 */
[----:B------:R-:W-:Y:S01]  /*58b0*/  HADD2.F32 R25, -RZ, R25.H0_H0 ;  /* 0x20000019ff197230 */ /* 0x000fe20000004100 */
[----:B------:R-:W-:Y:S01]  /*58c0*/  FMUL.FTZ R181, R60, R181 ;  /* 0x000000b53cb57220 */ /* 0x000fe20000410000 */
[----:B0-----:R-:W-:Y:S01]  /*58d0*/  HADD2.F32 R22, -RZ, R5.H0_H0 ;  /* 0x20000005ff167230 */ /* 0x001fe20000004100 */
[----:B------:R-:W-:Y:S01]  /*58e0*/  FMUL.FTZ R185, R62, R185 ;  /* 0x000000b93eb97220 */ /* 0x000fe20000410000 */
[----:B------:R-:W-:-:S02]  /*58f0*/  HADD2.F32 R173, -RZ, R173.H0_H0 ;  /* 0x200000adffad7230 */ /* 0x000fc40000004100 */
[----:B------:R-:W-:Y:S01]  /*5900*/  HADD2.F32 R162, -RZ, R18.H0_H0 ;  /* 0x20000012ffa27230 */ /* 0x000fe20000004100 */
[----:B------:R-:W-:Y:S02]  /*5910*/  FMUL.FTZ R4, R181, R4 ;  /* 0x00000004b5047220 */ /* 0x000fe40000410000 */
[----:B------:R-:W-:Y:S02]  /*5920*/  FMUL.FTZ R170, R185, R170 ;  /* 0x000000aab9aa7220 */ /* 0x000fe40000410000 */
[----:B------:R-:W-:Y:S02]  /*5930*/  FMUL.FTZ R172, R25, R154 ;  /* 0x0000009a19ac7220 */ /* 0x000fe40000410000 */
[----:B-1----:R-:W-:Y:S02]  /*5940*/  FADD.FTZ R68, -R150, 1 ;  /* 0x3f80000096447421 */ /* 0x002fe40000010100 */
[----:B------:R-:W-:Y:S02]  /*5950*/  FADD.FTZ R181, -R171, 1 ;  /* 0x3f800000abb57421 */ /* 0x000fe40000010100 */
[----:B--2---:R-:W-:-:S02]  /*5960*/  FADD.FTZ R174, -R160, 1 ;  /* 0x3f800000a0ae7421 */ /* 0x004fc40000010100 */
        /* <DEDUP_REMOVED lines=15> */
[----:B------:R-:W-:Y:S02]  /*5a60*/  PRMT R68, R176, 0x7632, R68 ;  /* 0x00007632b0447816 */ /* 0x000fe40000000044 */
[----:B------:R-:W-:Y:S02]  /*5a70*/  F2FP.PACK_AB R158, R175, R158 ;  /* 0x0000009eaf9e723e */ /* 0x000fe400000000ff */
[----:B------:R-:W-:Y:S02]  /*5a80*/  PRMT R156, R61, 0x7632, R156 ;  /* 0x000076323d9c7816 */ /* 0x000fe4000000009c */
[----:B------:R-:W-:Y:S02]  /*5a90*/  F2FP.PACK_AB R168, R177, R168 ;  /* 0x000000a8b1a8723e */ /* 0x000fe400000000ff */
[----:B------:R-:W-:-:S02]  /*5aa0*/  ISETP.NE.AND P6, PT, R147, RZ, PT ;  /* 0x000000ff9300720c */ /* 0x000fc40003fc5270 */
[----:B------:R-:W-:Y:S02]  /*5ab0*/  F2FP.PACK_AB R4, R4, R179 ;  /* 0x000000b30404723e */ /* 0x000fe400000000ff */
[----:B------:R-:W-:Y:S02]  /*5ac0*/  F2FP.PACK_AB R170, R170, R183 ;  /* 0x000000b7aaaa723e */ /* 0x000fe400000000ff */
[----:B------:R-:W-:Y:S02]  /*5ad0*/  F2FP.PACK_AB R5, R5, R172 ;  /* 0x000000ac0505723e */ /* 0x000fe400000000ff */
        /* <DEDUP_REMOVED lines=46> */
[----:B------:R-:W-:-:S05]  /*5dc0*/  IMAD.WIDE.U32 R4, R155, c[0x0][0x2e8], RZ ;  /* 0x0000ba009b047a25 */ /* 0x000fca00078e00ff */
        /* <DEDUP_REMOVED lines=31> */
.L_x_3224:
[----:B------:R-:W-:Y:S05]  /*5fc0*/  BSYNC B0 ;  /* 0x0000000000007941 */ /* 0x000fea0003800000 */
.L_x_3223:
        /* <DEDUP_REMOVED lines=52> */
[----:B0-----:R-:W-:Y:S02]  /*6310*/  FMUL.FTZ R61, R26, R45 ;  /* 0x0000002d1a3d7220 */ /* 0x001fe40000410000 */
        /* <DEDUP_REMOVED lines=38> */
[----:B------:R-:W-:Y:S01]  /*6580*/  STS.U16 [R106], R41 ;  /* 0x000000296a007388 */ /* 0x000fe20000000400 */
[----:B0-----:R-:W-:Y:S02]  /*6590*/  PRMT R53, R30, 0x7632, R53 ;  /* 0x000076321e357816 */ /* 0x001fe40000000035 */
[----:B-1----:R-:W-:Y:S01]  /*65a0*/  PRMT R5, R44, 0x7632, R5 ;  /* 0x000076322c057816 */ /* 0x002fe20000000005 */
[----:B------:R-:W-:Y:S01]  /*65b0*/  STS.U16 [R106+0x4], R36 ;  /* 0x000004246a007388 */ /* 0x000fe20000000400 */
[----:B------:R-:W-:Y:S02]  /*65c0*/  PRMT R20, R48, 0x7632, R20 ;  /* 0x0000763230147816 */ /* 0x000fe40000000014 */
[----:B--2---:R-:W-:Y:S01]  /*65d0*/  PRMT R6, R46, 0x7632, R6 ;  /* 0x000076322e067816 */ /* 0x004fe20000000006 */
[----:B------:R-:W-:Y:S04]  /*65e0*/  STS.U16 [R106+0x8], R32 ;  /* 0x000008206a007388 */ /* 0x000fe80000000400 */
[----:B------:R-:W-:Y:S04]  /*65f0*/  STS.U16 [R106+0xc], R30 ;  /* 0x00000c1e6a007388 */ /* 0x000fe80000000400 */
[----:B------:R-:W-:Y:S04]  /*6600*/  STS.U16 [R106+0xe], R53 ;  /* 0x00000e356a007388 */ /* 0x000fe80000000400 */
[----:B------:R-:W-:Y:S04]  /*6610*/  STS.U16 [R106+0x10], R4 ;  /* 0x000010046a007388 */ /* 0x000fe80000000400 */
[----:B------:R0:W-:Y:S04]  /*6620*/  STS.U16 [R106+0x12], R7 ;  /* 0x000012076a007388 */ /* 0x0001e80000000400 */
[----:B------:R-:W-:Y:S04]  /*6630*/  STS.U16 [R106+0x14], R44 ;  /* 0x0000142c6a007388 */ /* 0x000fe80000000400 */
[----:B------:R1:W-:Y:S01]  /*6640*/  STS.U16 [R106+0x16], R5 ;  /* 0x000016056a007388 */ /* 0x0003e20000000400 */
[----:B0-----:R-:W-:-:S03]  /*6650*/  LEA R7, P4, R10, c[0x0][0x270], 0x1 ;  /* 0x00009c000a077a11 */ /* 0x001fc600078808ff */
[----:B------:R-:W-:Y:S04]  /*6660*/  STS.U16 [R106+0x18], R46 ;  /* 0x0000182e6a007388 */ /* 0x000fe80000000400 */
[----:B------:R0:W-:Y:S01]  /*6670*/  STS.U16 [R106+0x1a], R6 ;  /* 0x00001a066a007388 */ /* 0x0001e20000000400 */
[----:B-1----:R-:W-:-:S03]  /*6680*/  IMAD.WIDE.U32 R4, R155, c[0x0][0x210], RZ ;  /* 0x000084009b047a25 */ /* 0x002fc600078e00ff */
[----:B------:R-:W-:Y:S04]  /*6690*/  STS.U16 [R106+0x1c], R48 ;  /* 0x00001c306a007388 */ /* 0x000fe80000000400 */
[----:B------:R-:W-:Y:S01]  /*66a0*/  STS.U16 [R106+0x1e], R20 ;  /* 0x00001e146a007388 */ /* 0x000fe20000000400 */
[----:B------:R-:W-:-:S06]  /*66b0*/  NOP ;  /* 0x0000000000007918 */ /* 0x000fcc0000000000 */
[----:B------:R-:W-:Y:S01]  /*66c0*/  LDS.U16 R23, [R124] ;  /* 0x000000007c177984 */ /* 0x000fe20000000400 */
[----:B0-----:R-:W-:-:S03]  /*66d0*/  IMAD R6, R146, c[0x0][0x210], RZ ;  /* 0x0000840092067a24 */ /* 0x001fc600078e02ff */
        /* <DEDUP_REMOVED lines=44> */
.L_x_3227:
[----:B------:R-:W-:Y:S05]  /*69a0*/  BSYNC B0 ;  /* 0x0000000000007941 */ /* 0x000fea0003800000 */
.L_x_3226:
        /* <DEDUP_REMOVED lines=27> */
.L_x_3225:
        /* <DEDUP_REMOVED lines=38> */
[----:B------:R-:W-:Y:S01]  /*6dc0*/  MOV R24, RZ ;  /* 0x000000ff00187202 */ /* 0x000fe20000000f00 */
        /* <DEDUP_REMOVED lines=14> */
[----:B------:R-:W-:Y:S01]  /*6eb0*/  MOV R0, c[0x0][0x16c] ;  /* 0x00005b0000007a02 */ /* 0x000fe20000000f00 */
[-C--:B------:R-:W-:Y:S02]  /*6ec0*/  FMUL.FTZ R42, R59, R157.reuse ;  /* 0x0000009d3b2a7220 */ /* 0x080fe40000410000 */
[----:B------:R-:W-:Y:S01]  /*6ed0*/  FFMA.FTZ R5, R58, R6, R5 ;  /* 0x000000063a057223 */ /* 0x000fe20000010005 */
[----:B------:R-:W-:Y:S01]  /*6ee0*/  ISETP.GE.AND P0, PT, R0, 0x1, PT ;  /* 0x000000010000780c */ /* 0x000fe20003f06270 */
[----:B------:R-:W-:Y:S02]  /*6ef0*/  FMUL.FTZ R43, R58, R157 ;  /* 0x0000009d3a2b7220 */ /* 0x000fe40000410000 */
[----:B------:R-:W-:-:S02]  /*6f00*/  FFMA.FTZ R151, R56, R151, R5 ;  /* 0x0000009738977223 */ /* 0x000fc40000010005 */
[----:B------:R-:W-:-:S08]  /*6f10*/  FMUL.FTZ R40, R56, R157 ;  /* 0x0000009d38287220 */ /* 0x000fd00000410000 */
[----:B------:R-:W-:Y:S05]  /*6f20*/  @!P0 BRA `(.L_x_3228) ;  /* 0x00003a4000008947 */ /* 0x000fea0003800000 */
[----:B------:R-:W-:Y:S01]  /*6f30*/  IADD3 R0, R164, -0x1, RZ ;  /* 0xffffffffa4007810 */ /* 0x000fe20007ffe0ff */
[----:B------:R-:W-:Y:S01]  /*6f40*/  CS2R R24, SRZ ;  /* 0x0000000000187805 */ /* 0x000fe2000001ff00 */
[----:B------:R-:W-:Y:S01]  /*6f50*/  IMAD.MOV.U32 R41, RZ, RZ, RZ ;  /* 0x000000ffff297224 */ /* 0x000fe200078e00ff */
        /* <DEDUP_REMOVED lines=8> */
[----:B------:R-:W-:Y:S01]  /*6fe0*/  CS2R R26, SRZ ;  /* 0x00000000001a7805 */ /* 0x000fe2000001ff00 */
[----:B------:R-:W-:Y:S01]  /*6ff0*/  IADD3 R0, R0, -R5, RZ ;  /* 0x8000000500007210 */ /* 0x000fe20007ffe0ff */
[----:B------:R-:W-:-:S02]  /*7000*/  UMOV UR5, URZ ;  /* 0x0000003f00057c82 */ /* 0x000fc40008000000 */
[----:B------:R-:W-:Y:S02]  /*7010*/  UMOV UR6, URZ ;  /* 0x0000003f00067c82 */ /* 0x000fe40008000000 */
.L_x_3276:
[----:B------:R-:W-:Y:S01]  /*7020*/  SHF.R.S32.HI R152, RZ, 0x1f, R25 ;  /* 0x0000001fff987819 */ /* 0x000fe20000011419 */
[----:B------:R-:W-:Y:S01]  /*7030*/  IMAD.WIDE.U32 R6, R25, c[0x0][0x1a0], R10 ;  /* 0x0000680019067a25 */ /* 0x000fe200078e000a */
[----:B------:R-:W-:Y:S02]  /*7040*/  IADD3 R150, -R8, c[0x0][0x168], RZ ;  /* 0x00005a0008967a10 */ /* 0x000fe40007ffe1ff */
[----:B------:R-:W-:Y:S01]  /*7050*/  PRMT R156, RZ, 0x7610, R156 ;  /* 0x00007610ff9c7816 */ /* 0x000fe2000000009c */
[----:B------:R-:W-:Y:S01]  /*7060*/  IMAD R4, R152, c[0x0][0x1a0], RZ ;  /* 0x0000680098047a24 */ /* 0x000fe200078e02ff */
[-C--:B------:R-:W-:Y:S01]  /*7070*/  ISETP.GE.AND P1, PT, R10, R150.reuse, PT ;  /* 0x000000960a00720c */ /* 0x080fe20003f26270 */
[----:B0-----:R-:W-:Y:S01]  /*7080*/  IMAD R20, R148, c[0x0][0x180], RZ ;  /* 0x0000600094147a24 */ /* 0x001fe200078e02ff */
[----:B------:R-:W-:Y:S01]  /*7090*/  ISETP.GE.AND P2, PT, R139, R150, PT ;  /* 0x000000968b00720c */ /* 0x000fe20003f46270 */
[----:B------:R-:W-:Y:S01]  /*70a0*/  IMAD R5, R25, c[0x0][0x1a4], R4 ;  /* 0x0000690019057a24 */ /* 0x000fe200078e0204 */
[----:B------:R-:W-:-:S02]  /*70b0*/  LEA R4, P0, R6, R145, 0x1 ;  /* 0x0000009106047211 */ /* 0x000fc400078008ff */
[-C--:B------:R-:W-:Y:S02]  /*70c0*/  ISETP.GE.AND P3, PT, R138, R150.reuse, PT ;  /* 0x000000968a00720c */ /* 0x080fe40003f66270 */
[----:B------:R-:W-:Y:S02]  /*70d0*/  IADD3 R5, R7, R5, RZ ;  /* 0x0000000507057210 */ /* 0x000fe40007ffe0ff */
[-C--:B------:R-:W-:Y:S02]  /*70e0*/  ISETP.GE.AND P4, PT, R137, R150.reuse, PT ;  /* 0x000000968900720c */ /* 0x080fe40003f86270 */
[----:B------:R-:W-:Y:S02]  /*70f0*/  LEA.HI.X R5, R6, R143, R5, 0x1, P0 ;  /* 0x0000008f06057211 */ /* 0x000fe400000f0c05 */
[----:B------:R-:W-:Y:S01]  /*7100*/  ISETP.GE.AND P0, PT, R135, R150, PT ;  /* 0x000000968700720c */ /* 0x000fe20003f06270 */
[----:B------:R-:W-:Y:S01]  /*7110*/  IMAD.WIDE.U32 R6, R159, c[0x0][0x180], RZ ;  /* 0x000060009f067a25 */ /* 0x000fe200078e00ff */
[----:B------:R-:W-:-:S02]  /*7120*/  PRMT R23, RZ, 0x7610, R23 ;  /* 0x00007610ff177816 */ /* 0x000fc40000000017 */
[----:B------:R-:W-:Y:S01]  /*7130*/  PRMT R22, RZ, 0x7610, R22 ;  /* 0x00007610ff167816 */ /* 0x000fe20000000016 */
[----:B------:R-:W-:Y:S01]  /*7140*/  IMAD R21, R159, c[0x0][0x184], R20 ;  /* 0x000061009f157a24 */ /* 0x000fe200078e0214 */
[----:B------:R-:W-:Y:S02]  /*7150*/  PRMT R161, RZ, 0x7610, R161 ;  /* 0x00007610ffa17816 */ /* 0x000fe400000000a1 */
[----:B------:R-:W-:Y:S02]  /*7160*/  PRMT R154, RZ, 0x7610, R154 ;  /* 0x00007610ff9a7816 */ /* 0x000fe4000000009a */
[-C--:B------:R-:W-:Y:S02]  /*7170*/  ISETP.GE.AND P5, PT, R136, R150.reuse, PT ;  /* 0x000000968800720c */ /* 0x080fe40003fa6270 */
[----:B------:R-:W-:Y:S01]  /*7180*/  PRMT R167, RZ, 0x7610, R167 ;  /* 0x00007610ffa77816 */ /* 0x000fe200000000a7 */
[----:B------:R0:W2:Y:S01]  /*7190*/  @!P0 LDG.E.U16 R156, [R4.64+0x140] ;  /* 0x0001400a049c8981 */ /* 0x0000a2000c1e1500 */
[-C--:B------:R-:W-:Y:S01]  /*71a0*/  ISETP.GE.AND P0, PT, R129, R150.reuse, PT ;  /* 0x000000968100720c */ /* 0x080fe20003f06270 */
[----:B------:R-:W-:Y:S01]  /*71b0*/  IMAD R20, R152, c[0x0][0x188], RZ ;  /* 0x0000620098147a24 */ /* 0x000fe200078e02ff */
[----:B------:R-:W-:Y:S01]  /*71c0*/  IADD3 R7, R7, R21, RZ ;  /* 0x0000001507077210 */ /* 0x000fe20007ffe0ff */
[----:B------:R0:W3:Y:S01]  /*71d0*/  @!P1 LDG.E.U16 R23, [R4.64] ;  /* 0x0000000a04179981 */ /* 0x0000e2000c1e1500 */
[----:B------:R-:W-:-:S02]  /*71e0*/  ISETP.GE.AND P1, PT, R134, R150, PT ;  /* 0x000000968600720c */ /* 0x000fc40003f26270 */
[----:B------:R-:W-:Y:S01]  /*71f0*/  PRMT R162, RZ, 0x7610, R162 ;  /* 0x00007610ffa27816 */ /* 0x000fe200000000a2 */
[----:B------:R0:W4:Y:S01]  /*7200*/  @!P2 LDG.E.U16 R22, [R4.64+0x40] ;  /* 0x0000400a0416a981 */ /* 0x000122000c1e1500 */
[-C--:B------:R-:W-:Y:S01]  /*7210*/  ISETP.GE.AND P2, PT, R133, R150.reuse, PT ;  /* 0x000000968500720c */ /* 0x080fe20003f46270 */
[C---:B------:R-:W-:Y:S01]  /*7220*/  IMAD R21, R25.reuse, c[0x0][0x18c], R20 ;  /* 0x0000630019157a24 */ /* 0x040fe200078e0214 */
[----:B------:R-:W-:Y:S01]  /*7230*/  PRMT R169, RZ, 0x7610, R169 ;  /* 0x00007610ffa97816 */ /* 0x000fe200000000a9 */
[----:B------:R0:W2:Y:S01]  /*7240*/  @!P3 LDG.E.U16 R161, [R4.64+0x80] ;  /* 0x0000800a04a1b981 */ /* 0x0000a2000c1e1500 */
[-C--:B------:R-:W-:Y:S01]  /*7250*/  ISETP.GE.AND P3, PT, R132, R150.reuse, PT ;  /* 0x000000968400720c */ /* 0x080fe20003f66270 */
[----:B------:R-:W-:Y:S01]  /*7260*/  IMAD.WIDE.U32 R6, R25, c[0x0][0x188], R6 ;  /* 0x0000620019067a25 */ /* 0x000fe200078e0006 */
[----:B------:R-:W-:Y:S01]  /*7270*/  PRMT R158, RZ, 0x7610, R158 ;  /* 0x00007610ff9e7816 */ /* 0x000fe2000000009e */
[----:B------:R0:W2:Y:S01]  /*7280*/  @!P4 LDG.E.U16 R154, [R4.64+0xc0] ;  /* 0x0000c00a049ac981 */ /* 0x0000a2000c1e1500 */
[----:B------:R-:W-:-:S02]  /*7290*/  ISETP.GE.AND P4, PT, R131, R150, PT ;  /* 0x000000968300720c */ /* 0x000fc40003f86270 */
[----:B------:R-:W-:Y:S01]  /*72a0*/  IADD3 R7, R7, R21, RZ ;  /* 0x0000001507077210 */ /* 0x000fe20007ffe0ff */
[----:B------:R0:W2:Y:S01]  /*72b0*/  @!P0 LDG.E.U16 R162, [R4.64+0x2c0] ;  /* 0x0002c00a04a28981 */ /* 0x0000a2000c1e1500 */
[C---:B------:R-:W-:Y:S02]  /*72c0*/  LEA R20, P0, R6.reuse, c[0x0][0x220], 0x2 ;  /* 0x0000880006147a11 */ /* 0x040fe400078010ff */
[----:B------:R-:W-:Y:S01]  /*72d0*/  PRMT R171, RZ, 0x7610, R171 ;  /* 0x00007610ffab7816 */ /* 0x000fe200000000ab */
[----:B------:R0:W2:Y:S01]  /*72e0*/  @!P5 LDG.E.U16 R167, [R4.64+0x100] ;  /* 0x0001000a04a7d981 */ /* 0x0000a2000c1e1500 */
[----:B------:R-:W-:Y:S02]  /*72f0*/  PRMT R160, RZ, 0x7610, R160 ;  /* 0x00007610ffa07816 */ /* 0x000fe400000000a0 */
[----:B------:R-:W-:Y:S01]  /*7300*/  LEA.HI.X R21, R6, c[0x0][0x224], R7, 0x2, P0 ;  /* 0x0000890006157a11 */ /* 0x000fe200000f1407 */
[----:B------:R0:W2:Y:S01]  /*7310*/  @!P1 LDG.E.U16 R169, [R4.64+0x180] ;  /* 0x0001800a04a99981 */ /* 0x0000a2000c1e1500 */
[----:B------:R-:W-:-:S02]  /*7320*/  ISETP.GE.AND P5, PT, R130, R150, PT ;  /* 0x000000968200720c */ /* 0x000fc40003fa6270 */
[-C--:B------:R-:W-:Y:S01]  /*7330*/  ISETP.GE.AND P1, PT, R128, R150.reuse, PT ;  /* 0x000000968000720c */ /* 0x080fe20003f26270 */
[----:B------:R0:W2:Y:S01]  /*7340*/  @!P2 LDG.E.U16 R158, [R4.64+0x1c0] ;  /* 0x0001c00a049ea981 */ /* 0x0000a2000c1e1500 */
[----:B------:R-:W-:-:S03]  /*7350*/  ISETP.GE.AND P2, PT, R127, R150, PT ;  /* 0x000000967f00720c */ /* 0x000fc60003f46270 */
[----:B------:R0:W2:Y:S01]  /*7360*/  @!P3 LDG.E.U16 R171, [R4.64+0x200] ;  /* 0x0002000a04abb981 */ /* 0x0000a2000c1e1500 */
[----:B------:R-:W-:-:S03]  /*7370*/  ISETP.GE.AND P3, PT, R126, R150, PT ;  /* 0x000000967e00720c */ /* 0x000fc60003f66270 */
[----:B------:R0:W2:Y:S01]  /*7380*/  @!P4 LDG.E.U16 R160, [R4.64+0x240] ;  /* 0x0002400a04a0c981 */ /* 0x0000a2000c1e1500 */
[----:B------:R-:W-:-:S03]  /*7390*/  ISETP.GE.AND P4, PT, R125, R150, PT ;  /* 0x000000967d00720c */ /* 0x000fc60003f86270 */
[----:B------:R1:W2:Y:S01]  /*73a0*/  LDG.E R150, [R20.64] ;  /* 0x0000000a14967981 */ /* 0x0002a2000c1e1900 */
[----:B------:R-:W-:Y:S02]  /*73b0*/  PRMT R173, RZ, 0x7610, R173 ;  /* 0x00007610ffad7816 */ /* 0x000fe400000000ad */
[----:B------:R-:W-:Y:S02]  /*73c0*/  PRMT R175, RZ, 0x7610, R175 ;  /* 0x00007610ffaf7816 */ /* 0x000fe400000000af */
[----:B------:R-:W-:Y:S02]  /*73d0*/  PRMT R168, RZ, 0x7610, R168 ;  /* 0x00007610ffa87816 */ /* 0x000fe400000000a8 */
[----:B------:R-:W-:Y:S01]  /*73e0*/  PRMT R177, RZ, 0x7610, R177 ;  /* 0x00007610ffb17816 */ /* 0x000fe200000000b1 */
[----:B------:R0:W2:Y:S01]  /*73f0*/  @!P5 LDG.E.U16 R173, [R4.64+0x280] ;  /* 0x0002800a04add981 */ /* 0x0000a2000c1e1500 */
[----:B------:R-:W-:-:S03]  /*7400*/  PRMT R170, RZ, 0x7610, R170 ;  /* 0x00007610ffaa7816 */ /* 0x000fc600000000aa */
[----:B------:R0:W2:Y:S04]  /*7410*/  @!P1 LDG.E.U16 R175, [R4.64+0x300] ;  /* 0x0003000a04af9981 */ /* 0x0000a8000c1e1500 */
[----:B------:R0:W2:Y:S04]  /*7420*/  @!P2 LDG.E.U16 R168, [R4.64+0x340] ;  /* 0x0003400a04a8a981 */ /* 0x0000a8000c1e1500 */
[----:B------:R0:W2:Y:S04]  /*7430*/  @!P3 LDG.E.U16 R177, [R4.64+0x380] ;  /* 0x0003800a04b1b981 */ /* 0x0000a8000c1e1500 */
[----:B------:R0:W2:Y:S01]  /*7440*/  @!P4 LDG.E.U16 R170, [R4.64+0x3c0] ;  /* 0x0003c00a04aac981 */ /* 0x0000a2000c1e1500 */
[----:B------:R-:W-:-:S02]  /*7450*/  IMAD R172, R148, c[0x0][0x1b8], RZ ;  /* 0x00006e0094ac7a24 */ /* 0x000fc400078e02ff */
[----:B------:R-:W-:-:S04]  /*7460*/  IMAD.WIDE.U32 R6, R159, c[0x0][0x1b8], RZ ;  /* 0x00006e009f067a25 */ /* 0x000fc800078e00ff */
[----:B------:R-:W-:Y:S02]  /*7470*/  IMAD R179, R159, c[0x0][0x1bc], R172 ;  /* 0x00006f009fb37a24 */ /* 0x000fe400078e02ac */
[----:B------:R-:W-:-:S03]  /*7480*/  IMAD R172, R152, c[0x0][0x1c0], RZ ;  /* 0x0000700098ac7a24 */ /* 0x000fc600078e02ff */
[----:B------:R-:W-:Y:S02]  /*7490*/  IADD3 R7, R7, R179, RZ ;  /* 0x000000b307077210 */ /* 0x000fe40007ffe0ff */
[----:B------:R-:W-:Y:S01]  /*74a0*/  ISETP.NE.AND P1, PT, R147, RZ, PT ;  /* 0x000000ff9300720c */ /* 0x000fe20003f25270 */
[C---:B------:R-:W-:Y:S02]  /*74b0*/  IMAD R179, R25.reuse, c[0x0][0x1c4], R172 ;  /* 0x0000710019b37a24 */ /* 0x040fe400078e02ac */
[----:B0-----:R-:W-:-:S05]  /*74c0*/  IMAD.WIDE.U32 R4, R25, c[0x0][0x1c0], R6 ;  /* 0x0000700019047a25 */ /* 0x001fca00078e0006 */
[----:B------:R-:W-:Y:S02]  /*74d0*/  IADD3 R5, R5, R179, RZ ;  /* 0x000000b305057210 */ /* 0x000fe40007ffe0ff */
[----:B------:R-:W-:-:S04]  /*74e0*/  LEA R6, P0, R4, c[0x0][0x230], 0x2 ;  /* 0x00008c0004067a11 */ /* 0x000fc800078010ff */
[----:B------:R-:W-:Y:S02]  /*74f0*/  LEA.HI.X R7, R4, c[0x0][0x234], R5, 0x2, P0 ;  /* 0x00008d0004077a11 */ /* 0x000fe400000f1405 */
[----:B------:R-:W-:Y:S02]  /*7500*/  LEA R4, R0, R25, 0x8 ;  /* 0x0000001900047211 */ /* 0x000fe400078e40ff */
[----:B------:R-:W-:Y:S02]  /*7510*/  @P1 IADD3 R4, R147, 0x200, RZ ;  /* 0x0000020093041810 */ /* 0x000fe40007ffe0ff */
[----:B------:R-:W-:Y:S02]  /*7520*/  ISETP.GE.AND P0, PT, R164, 0x2, PT ;  /* 0x00000002a400780c */ /* 0x000fe40003f06270 */
[----:B------:R-:W-:Y:S02]  /*7530*/  SHF.L.U32 R181, R4, 0x2, RZ ;  /* 0x0000000204b57819 */ /* 0x000fe400000006ff */
[----:B------:R-:W-:Y:S01]  /*7540*/  ISETP.NE.OR P0, PT, R165, RZ, !P0 ;  /* 0x000000ffa500720c */ /* 0x000fe20004705670 */
        /* <DEDUP_REMOVED lines=9> */
[----:B------:R-:W-:-:S04]  /*75e0*/  FMUL.FTZ R225, R225, R86 ;  /* 0x00000056e1e17220 */ /* 0x000fc80000410000 */
        /* <DEDUP_REMOVED lines=22> */
[----:B---3--:R-:W-:Y:S04]  /*7750*/  STS.U16 [R124], R23 ;  /* 0x000000177c007388 */ /* 0x008fe80000000400 */
[----:B----4-:R-:W-:Y:S04]  /*7760*/  STS.U16 [R123+0x40], R22 ;  /* 0x000040167b007388 */ /* 0x010fe80000000400 */
[----:B--2---:R-:W-:Y:S04]  /*7770*/  STS.U16 [R122+0x80], R161 ;  /* 0x000080a17a007388 */ /* 0x004fe80000000400 */
        /* <DEDUP_REMOVED lines=27> */
[----:B------:R-:W2:Y:S04]  /*7930*/  LDS.U16 R168, [R106+0x14] ;  /* 0x000014006aa87984 */ /* 0x000ea80000000400 */
[----:B------:R-:W4:Y:S04]  /*7940*/  LDS.U16 R167, [R106+0x16] ;  /* 0x000016006aa77984 */ /* 0x000f280000000400 */
[----:B------:R-:W4:Y:S04]  /*7950*/  LDS.U16 R162, [R106+0x18] ;  /* 0x000018006aa27984 */ /* 0x000f280000000400 */
[----:B------:R-:W4:Y:S04]  /*7960*/  LDS.U16 R161, [R106+0x1a] ;  /* 0x00001a006aa17984 */ /* 0x000f280000000400 */
[----:B------:R-:W4:Y:S04]  /*7970*/  LDS.U16 R160, [R106+0x1c] ;  /* 0x00001c006aa07984 */ /* 0x000f280000000400 */
[----:B------:R-:W4:Y:S04]  /*7980*/  LDS.U16 R158, [R106+0x1e] ;  /* 0x00001e006a9e7984 */ /* 0x000f280000000400 */
[----:B------:R1:W5:Y:S04]  /*7990*/  LDG.E R7, [R6.64] ;  /* 0x0000000a06077981 */ /* 0x000368000c1e1900 */
[----:B0-----:R0:W-:Y:S04]  /*79a0*/  STS [R181+0x1d10], R220 ;  /* 0x001d10dcb5007388 */ /* 0x0011e80000000800 */
[----:B------:R-:W-:Y:S01]  /*79b0*/  BAR.SYNC.DEFER_BLOCKING 0x0 ;  /* 0x0000000000007b1d */ /* 0x000fe20000010000 */
[----:B------:R-:W-:-:S02]  /*79c0*/  FMUL.FTZ R179, R180, R87 ;  /* 0x00000057b4b37220 */ /* 0x000fc40000410000 */
[C---:B------:R-:W-:Y:S02]  /*79d0*/  FMUL.FTZ R178, R180.reuse, R86 ;  /* 0x00000056b4b27220 */ /* 0x040fe40000410000 */
[C---:B-1----:R-:W-:Y:S02]  /*79e0*/  FMUL.FTZ R177, R180.reuse, R85 ;  /* 0x00000055b4b17220 */ /* 0x042fe40000410000 */
[----:B------:R-:W1:Y:S01]  /*79f0*/  MUFU.EX2 R179, R179 ;  /* 0x000000b300b37308 */ /* 0x000e620000000800 */
[----:B------:R-:W-:Y:S01]  /*7a00*/  FMUL.FTZ R23, R180, R84 ;  /* 0x00000054b4177220 */ /* 0x000fe20000410000 */
[----:B--2---:R-:W-:Y:S02]  /*7a10*/  HADD2.F32 R156, -RZ, R156.H0_H0 ;  /* 0x2000009cff9c7230 */ /* 0x004fe40000004100 */
[----:B---3--:R-:W-:-:S04]  /*7a20*/  HADD2.F32 R154, -RZ, R154.H0_H0 ;  /* 0x2000009aff9a7230 */ /* 0x008fc80000004100 */
[----:B------:R-:W2:Y:S01]  /*7a30*/  MUFU.EX2 R178, R178 ;  /* 0x000000b200b27308 */ /* 0x000ea20000000800 */
[----:B------:R-:W-:Y:S01]  /*7a40*/  FMUL.FTZ R22, R180, R83 ;  /* 0x00000053b4167220 */ /* 0x000fe20000410000 */
[----:B------:R3:W5:Y:S06]  /*7a50*/  @!P0 LDG.E.64 R20, [R4.64] ;  /* 0x0000000a04148981 */ /* 0x00076c000c1e1b00 */
[----:B------:R-:W0:Y:S01]  /*7a60*/  MUFU.EX2 R177, R177 ;  /* 0x000000b100b17308 */ /* 0x000e220000000800 */
[----:B----4-:R-:W-:Y:S02]  /*7a70*/  HADD2.F32 R176, -RZ, R176.H0_H0 ;  /* 0x200000b0ffb07230 */ /* 0x010fe40000004100 */
[----:B---3--:R-:W-:-:S05]  /*7a80*/  HADD2.F32 R4, -RZ, R105.H0_H0 ;  /* 0x20000069ff047230 */ /* 0x008fca0000004100 */
[----:B------:R-:W3:Y:S01]  /*7a90*/  MUFU.EX2 R23, R23 ;  /* 0x0000001700177308 */ /* 0x000ee20000000800 */
[----:B------:R-:W-:Y:S02]  /*7aa0*/  FMUL.FTZ R5, R4, R87 ;  /* 0x0000005704057220 */ /* 0x000fe40000410000 */
[----:B------:R-:W-:Y:S02]  /*7ab0*/  FMUL.FTZ R229, R156, R229 ;  /* 0x000000e59ce57220 */ /* 0x000fe40000410000 */
[----:B------:R-:W-:Y:S01]  /*7ac0*/  FMUL.FTZ R224, R154, R5 ;  /* 0x000000059ae07220 */ /* 0x000fe20000410000 */
[----:B------:R-:W-:Y:S01]  /*7ad0*/  HADD2.F32 R6, -RZ, R101.H0_H0 ;  /* 0x20000065ff067230 */ /* 0x000fe20000004100 */
[----:B------:R-:W-:Y:S01]  /*7ae0*/  FMUL.FTZ R188, R180, R82 ;  /* 0x00000052b4bc7220 */ /* 0x000fe20000410000 */
[----:B0-----:R-:W-:Y:S01]  /*7af0*/  HADD2.F32 R181, -RZ, R102.H0_H0 ;  /* 0x20000066ffb57230 */ /* 0x001fe20000004100 */
[----:B------:R-:W0:Y:S01]  /*7b00*/  MUFU.EX2 R22, R22 ;  /* 0x0000001600167308 */ /* 0x000e220000000800 */
[----:B------:R-:W-:Y:S01]  /*7b10*/  HADD2.F32 R175, -RZ, R175.H0_H0 ;  /* 0x200000afffaf7230 */ /* 0x000fe20000004100 */
[----:B-1----:R-:W-:-:S02]  /*7b20*/  FMUL.FTZ R189, R220, R179 ;  /* 0x000000b3dcbd7220 */ /* 0x002fc40000410000 */
[----:B------:R-:W-:Y:S02]  /*7b30*/  FMUL.FTZ R225, R176, R225 ;  /* 0x000000e1b0e17220 */ /* 0x000fe40000410000 */
[----:B------:R-:W-:Y:S01]  /*7b40*/  FFMA.FTZ R5, R229, R179, R224 ;  /* 0x000000b3e5057223 */ /* 0x000fe200000100e0 */
[----:B------:R-:W-:Y:S01]  /*7b50*/  HADD2.F32 R174, -RZ, R174.H0_H0 ;  /* 0x200000aeffae7230 */ /* 0x000fe20000004100 */
[----:B------:R-:W-:Y:S01]  /*7b60*/  FMUL.FTZ R187, R180, R81 ;  /* 0x00000051b4bb7220 */ /* 0x000fe20000410000 */
[----:B------:R-:W1:Y:S01]  /*7b70*/  MUFU.EX2 R188, R188 ;  /* 0x000000bc00bc7308 */ /* 0x000e620000000800 */
[----:B------:R-:W-:Y:S02]  /*7b80*/  FMUL.FTZ R4, R6, R83 ;  /* 0x0000005306047220 */ /* 0x000fe40000410000 */
[----:B------:R-:W-:Y:S02]  /*7b90*/  FMUL.FTZ R181, R181, R84 ;  /* 0x00000054b5b57220 */ /* 0x000fe40000410000 */
[----:B--2---:R-:W-:-:S02]  /*7ba0*/  FMUL.FTZ R6, R178, R189 ;  /* 0x000000bdb2067220 */ /* 0x004fc40000410000 */
[----:B------:R-:W-:Y:S02]  /*7bb0*/  FMUL.FTZ R222, R175, R222 ;  /* 0x000000deafde7220 */ /* 0x000fe40000410000 */
        /* <DEDUP_REMOVED lines=9> */
[----:B------:R-:W-:Y:S01]  /*7c50*/  FMUL.FTZ R185, R180, R79 ;  /* 0x0000004fb4b97220 */ /* 0x000fe20000410000 */
[----:B------:R-:W4:Y:S01]  /*7c60*/  MUFU.EX2 R186, R186 ;  /* 0x000000ba00ba7308 */ /* 0x000f220000000800 */
[----:B---3--:R-:W-:Y:S01]  /*7c70*/  FMUL.FTZ R181, R23, R6 ;  /* 0x0000000617b57220 */ /* 0x008fe20000410000 */
[----:B------:R-:W-:Y:S01]  /*7c80*/  HADD2.F32 R171, -RZ, R171.H0_H0 ;  /* 0x200000abffab7230 */ /* 0x000fe20000004100 */
[----:B------:R-:W-:-:S02]  /*7c90*/  FMUL.FTZ R207, R173, R4 ;  /* 0x00000004adcf7220 */ /* 0x000fc40000410000 */
[----:B------:R-:W-:Y:S01]  /*7ca0*/  FMUL.FTZ R193, R180, R78 ;  /* 0x0000004eb4c17220 */ /* 0x000fe20000410000 */
[----:B------:R-:W-:Y:S01]  /*7cb0*/  HADD2.F32 R170, -RZ, R170.H0_H0 ;  /* 0x200000aaffaa7230 */ /* 0x000fe20000004100 */
[----:B------:R-:W-:Y:S01]  /*7cc0*/  FFMA.FTZ R5, R23, R5, R216 ;  /* 0x0000000517057223 */ /* 0x000fe200000100d8 */
[----:B------:R-:W3:Y:S01]  /*7cd0*/  MUFU.EX2 R185, R185 ;  /* 0x000000b900b97308 */ /* 0x000ee20000000800 */
[----:B0-----:R-:W-:Y:S01]  /*7ce0*/  FMUL.FTZ R181, R22, R181 ;  /* 0x000000b516b57220 */ /* 0x001fe20000410000 */
[----:B------:R0:W0:Y:S01]  /*7cf0*/  @P0 LDS R217, [R147.X4+0x2514] ;  /* 0x0025140093d90984 */ /* 0x0000220000004800 */
[----:B------:R-:W-:Y:S02]  /*7d00*/  FMUL.FTZ R219, R172, R219 ;  /* 0x000000dbacdb7220 */ /* 0x000fe40000410000 */
[----:B------:R-:W-:Y:S02]  /*7d10*/  FFMA.FTZ R5, R22, R5, R207 ;  /* 0x0000000516057223 */ /* 0x000fe400000100cf */
[----:B------:R-:W-:Y:S01]  /*7d20*/  FMUL.FTZ R199, R180, R77 ;  /* 0x0000004db4c77220 */ /* 0x000fe20000410000 */
[----:B------:R-:W3:Y:S01]  /*7d30*/  MUFU.EX2 R193, R193 ;  /* 0x000000c100c17308 */ /* 0x000ee20000000800 */
[----:B-1----:R-:W-:-:S02]  /*7d40*/  FMUL.FTZ R4, R188, R181 ;  /* 0x000000b5bc047220 */ /* 0x002fc40000410000 */
[----:B------:R-:W-:Y:S02]  /*7d50*/  FMUL.FTZ R218, R171, R218 ;  /* 0x000000daabda7220 */ /* 0x000fe40000410000 */
[----:B------:R-:W-:Y:S01]  /*7d60*/  FFMA.FTZ R5, R188, R5, R219 ;  /* 0x00000005bc057223 */ /* 0x000fe200000100db */
[----:B------:R-:W-:Y:S01]  /*7d70*/  HADD2.F32 R169, -RZ, R169.H0_H0 ;  /* 0x200000a9ffa97230 */ /* 0x000fe20000004100 */
[----:B------:R-:W-:Y:S01]  /*7d80*/  FMUL.FTZ R198, R180, R76 ;  /* 0x0000004cb4c67220 */ /* 0x000fe20000410000 */
[----:B------:R-:W1:Y:S01]  /*7d90*/  MUFU.EX2 R199, R199 ;  /* 0x000000c700c77308 */ /* 0x000e620000000800 */
[C---:B--2---:R-:W-:Y:S02]  /*7da0*/  FMUL.FTZ R181, R187.reuse, R4 ;  /* 0x00000004bbb57220 */ /* 0x044fe40000410000 */
[----:B------:R-:W-:Y:S02]  /*7db0*/  FMUL.FTZ R215, R170, R215 ;  /* 0x000000d7aad77220 */ /* 0x000fe40000410000 */
[----:B------:R-:W-:Y:S01]  /*7dc0*/  FFMA.FTZ R5, R187, R5, R218 ;  /* 0x00000005bb057223 */ /* 0x000fe200000100da */
[----:B------:R-:W-:Y:S01]  /*7dd0*/  HADD2.F32 R168, -RZ, R168.H0_H0 ;  /* 0x200000a8ffa87230 */ /* 0x000fe20000004100 */
[----:B------:R-:W-:Y:S01]  /*7de0*/  FMUL.FTZ R197, R180, R75 ;  /* 0x0000004bb4c57220 */ /* 0x000fe20000410000 */
[----:B------:R-:W2:Y:S01]  /*7df0*/  MUFU.EX2 R198, R198 ;  /* 0x000000c600c67308 */ /* 0x000ea20000000800 */
[----:B----4-:R-:W-:-:S02]  /*7e00*/  FMUL.FTZ R4, R186, R181 ;  /* 0x000000b5ba047220 */ /* 0x010fc40000410000 */
[----:B------:R-:W-:Y:S02]  /*7e10*/  FMUL.FTZ R206, R169, R206 ;  /* 0x000000cea9ce7220 */ /* 0x000fe40000410000 */
[----:B------:R-:W-:Y:S01]  /*7e20*/  FFMA.FTZ R5, R186, R5, R215 ;  /* 0x00000005ba057223 */ /* 0x000fe200000100d7 */
[----:B------:R-:W-:Y:S01]  /*7e30*/  HADD2.F32 R167, -RZ, R167.H0_H0 ;  /* 0x200000a7ffa77230 */ /* 0x000fe20000004100 */
[----:B------:R-:W-:Y:S01]  /*7e40*/  FMUL.FTZ R196, R180, R74 ;  /* 0x0000004ab4c47220 */ /* 0x000fe20000410000 */
[----:B------:R-:W4:Y:S01]  /*7e50*/  MUFU.EX2 R197, R197 ;  /* 0x000000c500c57308 */ /* 0x000f220000000800 */
        /* <DEDUP_REMOVED lines=10> */
[C---:B-1----:R-:W-:Y:S01]  /*7f00*/  FMUL.FTZ R181, R199.reuse, R4 ;  /* 0x00000004c7b57220 */ /* 0x042fe20000410000 */
[----:B------:R-:W1:Y:S01]  /*7f10*/  MUFU.EX2 R200, R200 ;  /* 0x000000c800c87308 */ /* 0x000e620000000800 */
[----:B------:R-:W-:Y:S02]  /*7f20*/  FMUL.FTZ R213, R162, R213 ;  /* 0x000000d5a2d57220 */ /* 0x000fe40000410000 */
[----:B------:R-:W-:Y:S01]  /*7f30*/  FFMA.FTZ R5, R199, R5, R210 ;  /* 0x00000005c7057223 */ /* 0x000fe200000100d2 */
[----:B------:R-:W-:Y:S01]  /*7f40*/  HADD2.F32 R160, -RZ, R160.H0_H0 ;  /* 0x200000a0ffa07230 */ /* 0x000fe20000004100 */
[----:B--2---:R-:W-:-:S02]  /*7f50*/  FMUL.FTZ R4, R198, R181 ;  /* 0x000000b5c6047220 */ /* 0x004fc40000410000 */
[----:B------:R-:W-:Y:S02]  /*7f60*/  FMUL.FTZ R208, R161, R208 ;  /* 0x000000d0a1d07220 */ /* 0x000fe40000410000 */
[----:B------:R-:W-:Y:S01]  /*7f70*/  FFMA.FTZ R5, R198, R5, R213 ;  /* 0x00000005c6057223 */ /* 0x000fe200000100d5 */
[----:B------:R-:W-:Y:S01]  /*7f80*/  HADD2.F32 R158, -RZ, R158.H0_H0 ;  /* 0x2000009eff9e7230 */ /* 0x000fe20000004100 */
[C---:B----4-:R-:W-:Y:S02]  /*7f90*/  FMUL.FTZ R181, R197.reuse, R4 ;  /* 0x00000004c5b57220 */ /* 0x050fe40000410000 */
[----:B------:R-:W-:Y:S02]  /*7fa0*/  FMUL.FTZ R211, R160, R211 ;  /* 0x000000d3a0d37220 */ /* 0x000fe40000410000 */
[----:B------:R-:W-:Y:S02]  /*7fb0*/  FFMA.FTZ R5, R197, R5, R208 ;  /* 0x00000005c5057223 */ /* 0x000fe400000100d0 */
[----:B---3--:R-:W-:-:S02]  /*7fc0*/  FMUL.FTZ R181, R196, R181 ;  /* 0x000000b5c4b57220 */ /* 0x008fc40000410000 */
[----:B------:R-:W-:Y:S02]  /*7fd0*/  FMUL.FTZ R195, R158, R195 ;  /* 0x000000c39ec37220 */ /* 0x000fe40000410000 */
[----:B------:R-:W-:Y:S02]  /*7fe0*/  FFMA.FTZ R5, R196, R5, R211 ;  /* 0x00000005c4057223 */ /* 0x000fe400000100d3 */
[C---:B-1----:R-:W-:Y:S02]  /*7ff0*/  FMUL.FTZ R4, R200.reuse, R181 ;  /* 0x000000b5c8047220 */ /* 0x042fe40000410000 */
[----:B------:R-:W-:Y:S01]  /*8000*/  FFMA.FTZ R5, R200, R5, R195 ;  /* 0x00000005c8057223 */ /* 0x000fe200000100c3 */
[----:B------:R-:W-:Y:S05]  /*8010*/  @P0 BRA `(.L_x_3230) ;  /* 0x0000008000000947 */ /* 0x000fea0003800000 */
[----:B0-----:R-:W-:Y:S02]  /*8020*/  ISETP.NE.AND P0, PT, R164, c[0x0][0x174], PT ;  /* 0x00005d00a4007a0c */ /* 0x001fe40003f05270 */
[----:B------:R-:W-:-:S11]  /*8030*/  MOV R217, 0x3f800000 ;  /* 0x3f80000000d97802 */ /* 0x000fd60000000f00 */
[----:B------:R-:W-:-:S04]  /*8040*/  @P0 IADD3 R181, -R141, c[0x0][0x174], RZ ;  /* 0x00005d008db50a10 */ /* 0x000fc80007ffe1ff */
[----:B------:R-:W-:-:S04]  /*8050*/  @P0 LEA.HI R6, R181, R181, RZ, 0x1 ;  /* 0x000000b5b5060211 */ /* 0x000fc800078f08ff */
[----:B------:R-:W-:-:S04]  /*8060*/  @P0 LOP3.LUT R6, R6, 0xfffffe, RZ, 0xc0, !PT ;  /* 0x00fffffe06060812 */ /* 0x000fc800078ec0ff */
[----:B------:R-:W-:-:S04]  /*8070*/  @P0 IADD3 R6, -R6, R181, RZ ;  /* 0x000000b506060210 */ /* 0x000fc80007ffe1ff */
[----:B------:R-:W-:-:S05]  /*8080*/  @P0 LEA R6, R6, R25, 0x8 ;  /* 0x0000001906060211 */ /* 0x000fca00078e40ff */
[----:B------:R0:W1:Y:S02]  /*8090*/  @P0 LDS R217, [R6.X4+0x1d10] ;  /* 0x001d100006d90984 */ /* 0x0000640000004800 */
.L_x_3230:
[----:B0-----:R-:W-:Y:S05]  /*80a0*/  BSYNC B0 ;  /* 0x0000000000007941 */ /* 0x001fea0003800000 */
.L_x_3229:
        /* <DEDUP_REMOVED lines=26> */
.L_x_3288:
        /* <DEDUP_REMOVED lines=21> */
[----:B------:R-:W-:Y:S01]  /*83a0*/  MOV R209, R7 ;  /* 0x0000000700d17202 */ /* 0x000fe20000000f00 */
[----:B------:R-:W-:Y:S02]  /*83b0*/  IMAD.MOV.U32 R221, RZ, RZ, R6 ;  /* 0x000000ffffdd7224 */ /* 0x000fe400078e0006 */
[----:B------:R0:W3:Y:S04]  /*83c0*/  SHFL.UP PT, R223, R6, 0x10, RZ ;  /* 0x0600000006df7989 */ /* 0x0000e800000e00ff */
.L_x_3289:
        /* <DEDUP_REMOVED lines=10> */
[----:B-1----:R-:W-:Y:S05]  /*8470*/  CALL.REL.NOINC `($__internal_130_$__cuda_sm70_shflsync_idx_p) ;  /* 0x00005a3000007944 */ /* 0x002fea0003c00000 */
.L_x_3235:
[----:B------:R-:W-:Y:S05]  /*8480*/  BRA.CONV ~URZ, `(.L_x_3236) ;  /* 0x000000637f007947 */ /* 0x000fea000b800000 */
[----:B0-----:R-:W-:Y:S01]  /*8490*/  HFMA2.MMA R209, -RZ, RZ, 0, 1.847743988037109375e-06 ;  /* 0x0000001fffd17435 */ /* 0x001fe200000001ff */
[----:B------:R-:W-:Y:S01]  /*84a0*/  MOV R7, R227 ;  /* 0x000000e300077202 */ /* 0x000fe20000000f00 */
[----:B------:R-:W-:Y:S01]  /*84b0*/  IMAD.MOV.U32 R226, RZ, RZ, 0x1f ;  /* 0x0000001fffe27424 */ /* 0x000fe200078e00ff */
[----:B-1----:R-:W-:-:S02]  /*84c0*/  MOV R6, 0xffffffff ;  /* 0xffffffff00067802 */ /* 0x002fc40000000f00 */
[----:B------:R-:W-:Y:S02]  /*84d0*/  MOV R4, 0x84f0 ;  /* 0x000084f000047802 */ /* 0x000fe40000000f00 */
[----:B------:R-:W-:Y:S05]  /*84e0*/  CALL.REL.NOINC `($__internal_130_$__cuda_sm70_shflsync_idx_p) ;  /* 0x000059c000007944 */ /* 0x000fea0003c00000 */
.L_x_3236:
[----:B------:R-:W-:Y:S05]  /*84f0*/  BRA.DIV ~URZ, `(.L_x_3237) ;  /* 0x00004ff27f007947 */ /* 0x000fea000b800000 */
[----:B------:R-:W2:Y:S04]  /*8500*/  SHFL.IDX PT, R20, R20, RZ, 0x1f ;  /* 0x00001fff14147589 */ /* 0x000ea800000e0000 */
[----:B------:R3:W4:Y:S04]  /*8510*/  SHFL.IDX PT, R5, R21, RZ, 0x1f ;  /* 0x00001fff15057589 */ /* 0x00072800000e0000 */
[----:B------:R-:W0:Y:S04]  /*8520*/  SHFL.UP PT, R221, R221, 0x1, RZ ;  /* 0x04200000dddd7989 */ /* 0x000e2800000e00ff */
[----:B------:R3:W1:Y:S02]  /*8530*/  SHFL.UP PT, R228, R227, 0x1, RZ ;  /* 0x04200000e3e47989 */ /* 0x00066400000e00ff */
.L_x_3290:
[----:B01----:R-:W0:Y:S01]  /*8540*/  LDS.64 R6, [R147.X16+0x1900] ;  /* 0x0019000093067984 */ /* 0x003e22000000ca00 */
[----:B--2---:R-:W-:Y:S01]  /*8550*/  MOV R4, R20 ;  /* 0x0000001400047202 */ /* 0x004fe20000000f00 */
[----:B----4-:R-:W-:-:S04]  /*8560*/  @P1 FFMA.FTZ R5, R5, R221, R228 ;  /* 0x000000dd05051223 */ /* 0x010fc800000100e4 */
[----:B------:R-:W-:Y:S02]  /*8570*/  @P1 FMUL.FTZ R4, R4, R221 ;  /* 0x000000dd04041220 */ /* 0x000fe40000410000 */
[C---:B0-----:R-:W-:Y:S02]  /*8580*/  FFMA.FTZ R7, R6.reuse, R5, R7 ;  /* 0x0000000506077223 */ /* 0x041fe40000010007 */
[----:B------:R-:W-:-:S05]  /*8590*/  FMUL.FTZ R6, R6, R4 ;  /* 0x0000000406067220 */ /* 0x000fca0000410000 */
[----:B------:R0:W-:Y:S02]  /*85a0*/  STS.128 [R147.X16+0x1900], R4 ;  /* 0x0019000493007388 */ /* 0x0001e4000000cc00 */
.L_x_3232:
[----:B0-----:R-:W-:Y:S05]  /*85b0*/  BSYNC B0 ;  /* 0x0000000000007941 */ /* 0x001fea0003800000 */
.L_x_3231:
[----:B------:R-:W-:Y:S01]  /*85c0*/  WARPSYNC 0xffffffff ;  /* 0xffffffff00007948 */ /* 0x000fe20003800000 */
[----:B------:R-:W-:Y:S01]  /*85d0*/  BAR.SYNC.DEFER_BLOCKING 0x0 ;  /* 0x0000000000007b1d */ /* 0x000fe20000010000 */
[----:B-1----:R-:W-:Y:S01]  /*85e0*/  FMUL.FTZ R7, R200, R217 ;  /* 0x000000d9c8077220 */ /* 0x002fe20000410000 */
[----:B------:R-:W-:Y:S01]  /*85f0*/  ISETP.GE.AND P0, PT, R164, c[0x0][0x174], PT ;  /* 0x00005d00a4007a0c */ /* 0x000fe20003f06270 */
[----:B------:R-:W-:Y:S01]  /*8600*/  FFMA.FTZ R5, R200, R212, R205 ;  /* 0x000000d4c8057223 */ /* 0x000fe200000100cd */
[----:B---3--:R-:W-:Y:S01]  /*8610*/  HFMA2.MMA R21, -RZ, RZ, 0, 0 ;  /* 0x00000000ff157435 */ /* 0x008fe200000001ff */
        /* <DEDUP_REMOVED lines=33> */
[C---:B------:R-:W-:Y:S02]  /*8830*/  FMUL.FTZ R4, R22.reuse, R7 ;  /* 0x0000000716047220 */ /* 0x040fe40000410000 */
[C---:B------:R-:W-:Y:S02]  /*8840*/  FFMA.FTZ R223, R23.reuse, R222, R216 ;  /* 0x000000de17df7223 */ /* 0x040fe400000100d8 */
[----:B------:R-:W-:Y:S02]  /*8850*/  FMUL.FTZ R4, R23, R4 ;  /* 0x0000000417047220 */ /* 0x000fe40000410000 */
[----:B------:R-:W-:-:S02]  /*8860*/  FFMA.FTZ R216, R22, R223, R207 ;  /* 0x000000df16d87223 */ /* 0x000fc400000100cf */
[----:B------:R-:W-:Y:S02]  /*8870*/  FMUL.FTZ R7, R177, R4 ;  /* 0x00000004b1077220 */ /* 0x000fe40000410000 */
[----:B------:R-:W-:Y:S02]  /*8880*/  FFMA.FTZ R219, R188, R216, R219 ;  /* 0x000000d8bcdb7223 */ /* 0x000fe400000100db */
        /* <DEDUP_REMOVED lines=24> */
.L_x_3291:
        /* <DEDUP_REMOVED lines=26> */
.L_x_3292:
        /* <DEDUP_REMOVED lines=11> */
.L_x_3239:
[----:B-12---:R-:W-:Y:S05]  /*8c60*/  BSYNC B0 ;  /* 0x0000000000007941 */ /* 0x006fea0003800000 */
.L_x_3238:
[----:B------:R-:W-:Y:S01]  /*8c70*/  WARPSYNC 0xffffffff ;  /* 0xffffffff00007948 */ /* 0x000fe20003800000 */
[----:B------:R-:W-:Y:S01]  /*8c80*/  BAR.SYNC.DEFER_BLOCKING 0x0 ;  /* 0x0000000000007b1d */ /* 0x000fe20000010000 */
[----:B------:R-:W-:Y:S01]  /*8c90*/  HADD2.F32 R209, -RZ, R163.H0_H0 ;  /* 0x200000a3ffd17230 */ /* 0x000fe20000004100 */
[----:B------:R-:W-:Y:S01]  /*8ca0*/  ISETP.NE.AND P2, PT, R147, RZ, PT ;  /* 0x000000ff9300720c */ /* 0x000fe20003f45270 */
[----:B------:R-:W-:Y:S01]  /*8cb0*/  HADD2.F32 R214, -RZ, R105.H0_H0 ;  /* 0x20000069ffd67230 */ /* 0x000fe20000004100 */
[----:B------:R-:W-:Y:S02]  /*8cc0*/  LEA.HI.SX32 R226, R144, R144, 0x1b ;  /* 0x0000009090e27211 */ /* 0x000fe400078fdaff */
[----:B0-----:R-:W-:Y:S01]  /*8cd0*/  FMUL.FTZ R5, R209, R88 ;  /* 0x00000058d1057220 */ /* 0x001fe20000410000 */
[----:B------:R-:W-:Y:S01]  /*8ce0*/  BSSY B0, `(.L_x_3242) ;  /* 0x00000a6000007945 */ /* 0x000fe20003800000 */
[----:B------:R-:W0:Y:S07]  /*8cf0*/  LDS R4, [R147.X8+0x1b14] ;  /* 0x001b140093047984 */ /* 0x000e2e0000008800 */
[----:B------:R1:W-:Y:S01]  /*8d00*/  @!P2 STS.64 [R25.X8+0x2610], R20 ;  /* 0x002610141900a388 */ /* 0x0003e20000008a00 */
[----:B0-----:R-:W-:-:S02]  /*8d10*/  FFMA.FTZ R217, R4, R217, R212 ;  /* 0x000000d904d97223 */ /* 0x001fc400000100d4 */
[----:B------:R-:W-:Y:S02]  /*8d20*/  FFMA.FTZ R212, R156, -R5, R229 ;  /* 0x800000059cd47223 */ /* 0x000fe400000100e5 */
[----:B------:R-:W-:Y:S01]  /*8d30*/  FFMA.FTZ R221, R200, R217, R205 ;  /* 0x000000d9c8dd7223 */ /* 0x000fe200000100cd */
[----:B------:R-:W-:Y:S01]  /*8d40*/  HADD2.F32 R205, -RZ, R104.H0_H0 ;  /* 0x20000068ffcd7230 */ /* 0x000fe20000004100 */
[----:B------:R-:W-:Y:S01]  /*8d50*/  FMUL.FTZ R5, R214, R87 ;  /* 0x00000057d6057220 */ /* 0x000fe20000410000 */
[----:B------:R-:W-:Y:S01]  /*8d60*/  HADD2.F32 R200, -RZ, R103.H0_H0 ;  /* 0x20000067ffc87230 */ /* 0x000fe20000004100 */
[----:B------:R-:W-:Y:S02]  /*8d70*/  FFMA.FTZ R4, R72, R229, RZ ;  /* 0x000000e548047223 */ /* 0x000fe400000100ff */
[----:B------:R-:W-:Y:S02]  /*8d80*/  FFMA.FTZ R220, R196, R221, R201 ;  /* 0x000000ddc4dc7223 */ /* 0x000fe400000100c9 */
[----:B------:R-:W-:-:S02]  /*8d90*/  FFMA.FTZ R196, R154, -R5, R227 ;  /* 0x800000059ac47223 */ /* 0x000fc400000100e3 */
[----:B------:R-:W-:Y:S02]  /*8da0*/  FMUL.FTZ R5, R205, R86 ;  /* 0x00000056cd057220 */ /* 0x000fe40000410000 */
[----:B------:R-:W-:Y:S02]  /*8db0*/  FFMA.FTZ R4, R71, R227, R4 ;  /* 0x000000e347047223 */ /* 0x000fe40000010004 */
[----:B------:R-:W-:Y:S02]  /*8dc0*/  FFMA.FTZ R201, R197, R220, R202 ;  /* 0x000000dcc5c97223 */ /* 0x000fe400000100ca */
[----:B------:R-:W-:Y:S02]  /*8dd0*/  FMUL.FTZ R6, R200, R85 ;  /* 0x00000055c8067220 */ /* 0x000fe40000410000 */
[----:B------:R-:W-:Y:S01]  /*8de0*/  FFMA.FTZ R197, R176, -R5, R225 ;  /* 0x80000005b0c57223 */ /* 0x000fe200000100e1 */
[----:B------:R-:W-:Y:S01]  /*8df0*/  HFMA2.MMA R5, -RZ, RZ, 0, 0 ;  /* 0x00000000ff057435 */ /* 0x000fe200000001ff */
[----:B------:R-:W-:-:S02]  /*8e00*/  FFMA.FTZ R4, R70, R225, R4 ;  /* 0x000000e146047223 */ /* 0x000fc40000010004 */
[----:B------:R-:W-:Y:S01]  /*8e10*/  FFMA.FTZ R202, R198, R201, R203 ;  /* 0x000000c9c6ca7223 */ /* 0x000fe200000100cb */
[----:B------:R-:W-:Y:S01]  /*8e20*/  HADD2.F32 R203, -RZ, R102.H0_H0 ;  /* 0x20000066ffcb7230 */ /* 0x000fe20000004100 */
[----:B------:R-:W-:Y:S02]  /*8e30*/  FFMA.FTZ R198, R175, -R6, R222 ;  /* 0x80000006afc67223 */ /* 0x000fe400000100de */
[----:B------:R-:W-:Y:S01]  /*8e40*/  FFMA.FTZ R6, R69, R222, R4 ;  /* 0x000000de45067223 */ /* 0x000fe20000010004 */
[----:B------:R-:W-:Y:S01]  /*8e50*/  MOV R4, R147 ;  /* 0x0000009300047202 */ /* 0x000fe20000000f00 */
[----:B------:R-:W-:Y:S02]  /*8e60*/  IMAD R222, R146, c[0x0][0x298], RZ ;  /* 0x0000a60092de7a24 */ /* 0x000fe400078e02ff */
[----:B------:R-:W-:Y:S02]  /*8e70*/  FMUL.FTZ R224, R203, R84 ;  /* 0x00000054cbe07220 */ /* 0x000fe40000410000 */
[----:B------:R-:W-:Y:S01]  /*8e80*/  FFMA.FTZ R199, R199, R202, R204 ;  /* 0x000000cac7c77223 */ /* 0x000fe200000100cc */
[----:B------:R-:W-:Y:S01]  /*8e90*/  HADD2.F32 R204, -RZ, R101.H0_H0 ;  /* 0x20000065ffcc7230 */ /* 0x000fe20000004100 */
[----:B------:R-:W-:-:S02]  /*8ea0*/  IMAD R7, R155, c[0x0][0x29c], R222 ;  /* 0x0000a7009b077a24 */ /* 0x000fc400078e02de */
[----:B------:R-:W-:-:S04]  /*8eb0*/  IMAD.WIDE.U32 R4, R155, c[0x0][0x298], R4 ;  /* 0x0000a6009b047a25 */ /* 0x000fc800078e0004 */
[----:B------:R-:W-:Y:S01]  /*8ec0*/  FFMA.FTZ R222, R174, -R224, R223 ;  /* 0x800000e0aede7223 */ /* 0x000fe200000100df */
[----:B------:R-:W-:Y:S01]  /*8ed0*/  IADD3 R5, R5, R7, RZ ;  /* 0x0000000705057210 */ /* 0x000fe20007ffe0ff */
[----:B------:R-:W-:Y:S01]  /*8ee0*/  FFMA.FTZ R6, R68, R223, R6 ;  /* 0x000000df44067223 */ /* 0x000fe20000010006 */
[----:B------:R-:W-:Y:S01]  /*8ef0*/  HADD2.F32 R223, -RZ, R100.H0_H0 ;  /* 0x20000064ffdf7230 */ /* 0x000fe20000004100 */
[----:B------:R-:W-:Y:S02]  /*8f00*/  FFMA.FTZ R194, R193, R199, R194 ;  /* 0x000000c7c1c27223 */ /* 0x000fe400000100c2 */
[----:B------:R-:W-:Y:S02]  /*8f10*/  FMUL.FTZ R225, R204, R83 ;  /* 0x00000053cce17220 */ /* 0x000fe40000410000 */
[----:B------:R-:W-:Y:S01]  /*8f20*/  FFMA.FTZ R185, R185, R194, R190 ;  /* 0x000000c2b9b97223 */ /* 0x000fe200000100be */
[----:B------:R-:W-:Y:S01]  /*8f30*/  HADD2.F32 R190, -RZ, R99.H0_H0 ;  /* 0x20000063ffbe7230 */ /* 0x000fe20000004100 */
[----:B------:R-:W-:-:S02]  /*8f40*/  FMUL.FTZ R7, R223, R82 ;  /* 0x00000052df077220 */ /* 0x000fc40000410000 */
[----:B------:R-:W-:Y:S01]  /*8f50*/  FFMA.FTZ R193, R173, -R225, R216 ;  /* 0x800000e1adc17223 */ /* 0x000fe200000100d8 */
[----:B------:R-:W-:Y:S01]  /*8f60*/  HADD2.F32 R225, -RZ, R94.H0_H0 ;  /* 0x2000005effe17230 */ /* 0x000fe20000004100 */
[----:B------:R-:W-:Y:S02]  /*8f70*/  FFMA.FTZ R6, R67, R216, R6 ;  /* 0x000000d843067223 */ /* 0x000fe40000010006 */
[----:B------:R-:W-:Y:S01]  /*8f80*/  FFMA.FTZ R216, R186, R185, R189 ;  /* 0x000000b9bad87223 */ /* 0x000fe200000100bd */
[----:B------:R-:W-:Y:S01]  /*8f90*/  HADD2.F32 R189, -RZ, R98.H0_H0 ;  /* 0x20000062ffbd7230 */ /* 0x000fe20000004100 */
[----:B------:R-:W-:Y:S02]  /*8fa0*/  FFMA.FTZ R186, R172, -R7, R219 ;  /* 0x80000007acba7223 */ /* 0x000fe400000100db */
[----:B------:R-:W-:Y:S02]  /*8fb0*/  FMUL.FTZ R7, R190, R81 ;  /* 0x00000051be077220 */ /* 0x000fe40000410000 */
[----:B------:R-:W-:-:S02]  /*8fc0*/  FFMA.FTZ R6, R66, R219, R6 ;  /* 0x000000db42067223 */ /* 0x000fc40000010006 */
[----:B------:R-:W-:Y:S02]  /*8fd0*/  FFMA.FTZ R219, R187, R216, R192 ;  /* 0x000000d8bbdb7223 */ /* 0x000fe400000100c0 */
[----:B------:R-:W-:Y:S02]  /*8fe0*/  FFMA.FTZ R187, R171, -R7, R218 ;  /* 0x80000007abbb7223 */ /* 0x000fe400000100da */
[----:B------:R-:W-:Y:S02]  /*8ff0*/  FFMA.FTZ R6, R65, R218, R6 ;  /* 0x000000da41067223 */ /* 0x000fe40000010006 */
[----:B------:R-:W-:Y:S02]  /*9000*/  FMUL.FTZ R7, R189, R80 ;  /* 0x00000050bd077220 */ /* 0x000fe40000410000 */
[----:B------:R-:W-:Y:S02]  /*9010*/  FFMA.FTZ R188, R188, R219, R191 ;  /* 0x000000dbbcbc7223 */ /* 0x000fe400000100bf */
[----:B------:R-:W-:-:S02]  /*9020*/  IMAD R192, R166, c[0x0][0x2a0], RZ ;  /* 0x0000a800a6c07a24 */ /* 0x000fc400078e02ff */
        /* <DEDUP_REMOVED lines=8> */
[----:B------:R-:W-:Y:S01]  /*90b0*/  IADD3 R229, R5, R229, RZ ;  /* 0x000000e505e57210 */ /* 0x000fe20007ffe0ff */
[----:B------:R-:W-:Y:S01]  /*90c0*/  FMUL.FTZ R218, R192, R79 ;  /* 0x0000004fc0da7220 */ /* 0x000fe20000410000 */
[----:B------:R-:W-:Y:S01]  /*90d0*/  LEA R6, P0, R4, c[0x0][0x318], 0x2 ;  /* 0x0000c60004067a11 */ /* 0x000fe200078010ff */
[----:B------:R-:W-:Y:S01]  /*90e0*/  FFMA.FTZ R227, R177, R180, R182 ;  /* 0x000000b4b1e37223 */ /* 0x000fe200000100b6 */
[----:B------:R-:W-:Y:S01]  /*90f0*/  IADD3 R22, P1, R8, R4, RZ ;  /* 0x0000000408167210 */ /* 0x000fe20007f3e0ff */
[----:B------:R-:W-:Y:S01]  /*9100*/  FFMA.FTZ R218, R169, -R218, R206 ;  /* 0x800000daa9da7223 */ /* 0x000fe200000100ce */
[----:B------:R-:W-:Y:S01]  /*9110*/  LEA.HI.X R7, R4, c[0x0][0x31c], R229, 0x2, P0 ;  /* 0x0000c70004077a11 */ /* 0x000fe200000f14e5 */
[----:B------:R-:W-:Y:S01]  /*9120*/  FFMA.FTZ R181, R178, R227, R181 ;  /* 0x000000e3b2b57223 */ /* 0x000fe200000100b5 */
[----:B------:R-:W-:Y:S01]  /*9130*/  HADD2.F32 R182, -RZ, R93.H0_H0 ;  /* 0x2000005dffb67230 */ /* 0x000fe20000004100 */
[----:B------:R-:W-:Y:S01]  /*9140*/  FFMA.FTZ R224, R63, R206, R224 ;  /* 0x000000ce3fe07223 */ /* 0x000fe200000100e0 */
[----:B------:R-:W-:Y:S01]  /*9150*/  HADD2.F32 R206, -RZ, R95.H0_H0 ;  /* 0x2000005fffce7230 */ /* 0x000fe20000004100 */
[----:B------:R-:W-:-:S02]  /*9160*/  FMUL.FTZ R4, R183, R78 ;  /* 0x0000004eb7047220 */ /* 0x000fc40000410000 */
[----:B------:R-:W-:Y:S02]  /*9170*/  FFMA.FTZ R179, R179, R181, R184 ;  /* 0x000000b5b3b37223 */ /* 0x000fe400000100b8 */
[----:B------:R-:W-:Y:S02]  /*9180*/  FFMA.FTZ R177, R168, -R4, R207 ;  /* 0x80000004a8b17223 */ /* 0x000fe400000100cf */
[----:B------:R-:W-:Y:S02]  /*9190*/  FMUL.FTZ R4, R206, R77 ;  /* 0x0000004dce047220 */ /* 0x000fe40000410000 */
[----:B------:R-:W-:Y:S02]  /*91a0*/  FMUL.FTZ R23, R179, R88 ;  /* 0x00000058b3177220 */ /* 0x000fe40000410000 */
[----:B------:R-:W-:Y:S02]  /*91b0*/  FFMA.FTZ R178, R167, -R4, R210 ;  /* 0x80000004a7b27223 */ /* 0x000fe400000100d2 */
[----:B------:R-:W-:-:S02]  /*91c0*/  FMUL.FTZ R231, R181, R87 ;  /* 0x00000057b5e77220 */ /* 0x000fc40000410000 */
[----:B------:R-:W-:Y:S02]  /*91d0*/  FFMA.FTZ R4, R212, R23, RZ ;  /* 0x00000017d4047223 */ /* 0x000fe400000100ff */
[----:B------:R-:W-:Y:S02]  /*91e0*/  FMUL.FTZ R5, R225, R76 ;  /* 0x0000004ce1057220 */ /* 0x000fe40000410000 */
[----:B------:R-:W-:Y:S02]  /*91f0*/  FMUL.FTZ R230, R227, R86 ;  /* 0x00000056e3e67220 */ /* 0x000fe40000410000 */
[----:B------:R-:W-:Y:S02]  /*9200*/  FFMA.FTZ R4, R196, R231, R4 ;  /* 0x000000e7c4047223 */ /* 0x000fe40000010004 */
[----:B------:R-:W-:Y:S01]  /*9210*/  FFMA.FTZ R224, R62, R207, R224 ;  /* 0x000000cf3ee07223 */ /* 0x000fe200000100e0 */
[----:B------:R-:W-:Y:S01]  /*9220*/  HADD2.F32 R207, -RZ, R92.H0_H0 ;  /* 0x2000005cffcf7230 */ /* 0x000fe20000004100 */
[----:B------:R-:W-:-:S02]  /*9230*/  FFMA.FTZ R184, R162, -R5, R213 ;  /* 0x80000005a2b87223 */ /* 0x000fc400000100d5 */
[----:B------:R-:W-:Y:S02]  /*9240*/  FMUL.FTZ R233, R180, R85 ;  /* 0x00000055b4e97220 */ /* 0x000fe40000410000 */
[----:B------:R-:W-:Y:S02]  /*9250*/  FFMA.FTZ R5, R197, R230, R4 ;  /* 0x000000e6c5057223 */ /* 0x000fe40000010004 */
[----:B------:R-:W-:Y:S02]  /*9260*/  FFMA.FTZ R224, R61, R210, R224 ;  /* 0x000000d23de07223 */ /* 0x000fe400000100e0 */
[----:B------:R-:W-:Y:S02]  /*9270*/  FMUL.FTZ R4, R215, R84 ;  /* 0x00000054d7047220 */ /* 0x000fe40000410000 */
[----:B------:R-:W-:Y:S02]  /*9280*/  FFMA.FTZ R5, R198, R233, R5 ;  /* 0x000000e9c6057223 */ /* 0x000fe40000010005 */
[----:B------:R-:W-:-:S02]  /*9290*/  FMUL.FTZ R232, R219, R82 ;  /* 0x00000052dbe87220 */ /* 0x000fc40000410000 */
[----:B------:R-:W-:Y:S02]  /*92a0*/  FMUL.FTZ R210, R182, R75 ;  /* 0x0000004bb6d27220 */ /* 0x000fe40000410000 */
[----:B------:R-:W-:Y:S02]  /*92b0*/  FFMA.FTZ R224, R60, R213, R224 ;  /* 0x000000d53ce07223 */ /* 0x000fe400000100e0 */
[-C--:B-1----:R-:W-:Y:S02]  /*92c0*/  FMUL.FTZ R21, R203, R4.reuse ;  /* 0x00000004cb157220 */ /* 0x082fe40000410000 */
[----:B------:R-:W-:Y:S02]  /*92d0*/  FMUL.FTZ R213, R188, R83 ;  /* 0x00000053bcd57220 */ /* 0x000fe40000410000 */
[----:B------:R-:W-:Y:S01]  /*92e0*/  FFMA.FTZ R4, R222, R4, R5 ;  /* 0x00000004de047223 */ /* 0x000fe20000010005 */
[----:B------:R-:W-:Y:S01]  /*92f0*/  STS [R226.X4+0x860], R21 ;  /* 0x00086015e2007388 */ /* 0x000fe20000004800 */
[----:B------:R-:W-:-:S02]  /*9300*/  FMUL.FTZ R237, R223, R232 ;  /* 0x000000e8dfed7220 */ /* 0x000fc40000410000 */
[----:B------:R-:W-:Y:S02]  /*9310*/  FFMA.FTZ R210, R161, -R210, R208 ;  /* 0x800000d2a1d27223 */ /* 0x000fe400000100d0 */
[----:B------:R-:W-:Y:S01]  /*9320*/  FFMA.FTZ R224, R59, R208, R224 ;  /* 0x000000d03be07223 */ /* 0x000fe200000100e0 */
[----:B------:R0:W-:Y:S01]  /*9330*/  STS [R226.X4+0x868], R237 ;  /* 0x000868ede2007388 */ /* 0x0001e20000004800 */
[-C--:B------:R-:W-:Y:S02]  /*9340*/  FMUL.FTZ R208, R207, R74.reuse ;  /* 0x0000004acfd07220 */ /* 0x080fe40000410000 */
[----:B------:R-:W-:Y:S01]  /*9350*/  FFMA.FTZ R5, R193, R213, R4 ;  /* 0x000000d5c1057223 */ /* 0x000fe20000010004 */
[----:B------:R-:W-:Y:S01]  /*9360*/  IADD3 R4, R141, -c[0x0][0x174], RZ ;  /* 0x80005d008d047a10 */ /* 0x000fe20007ffe0ff */
[----:B------:R-:W-:Y:S02]  /*9370*/  FMUL.FTZ R228, R221, R74 ;  /* 0x0000004adde47220 */ /* 0x000fe40000410000 */
[----:B------:R-:W-:-:S02]  /*9380*/  FMUL.FTZ R234, R185, R80 ;  /* 0x00000050b9ea7220 */ /* 0x000fc40000410000 */
[----:B------:R-:W-:Y:S02]  /*9390*/  FFMA.FTZ R208, R160, -R208, R211 ;  /* 0x800000d0a0d07223 */ /* 0x000fe400000100d3 */
[----:B------:R-:W-:Y:S02]  /*93a0*/  FFMA.FTZ R232, R186, R232, R5 ;  /* 0x000000e8bae87223 */ /* 0x000fe40000010005 */
[----:B0-----:R-:W-:Y:S02]  /*93b0*/  FMUL.FTZ R237, R216, R81 ;  /* 0x00000051d8ed7220 */ /* 0x001fe40000410000 */
[----:B------:R-:W-:Y:S02]  /*93c0*/  FMUL.FTZ R235, R204, R213 ;  /* 0x000000d5cceb7220 */ /* 0x000fe40000410000 */
[----:B------:R-:W-:Y:S01]  /*93d0*/  FFMA.FTZ R211, R58, R211, R224 ;  /* 0x000000d33ad37223 */ /* 0x000fe200000100e0 */
[----:B------:R-:W-:Y:S01]  /*93e0*/  HADD2.F32 R224, -RZ, R90.H0_H0 ;  /* 0x2000005affe07230 */ /* 0x000fe20000004100 */
[----:B------:R-:W-:Y:S01]  /*93f0*/  FMUL.FTZ R21, R205, R230 ;  /* 0x000000e6cd157220 */ /* 0x000fe20000410000 */
[----:B------:R-:W-:Y:S01]  /*9400*/  IADD3 R230, -R8, c[0x0][0x168], -R147 ;  /* 0x00005a0008e67a10 */ /* 0x000fe20007ffe993 */
[----:B------:R-:W-:Y:S01]  /*9410*/  FMUL.FTZ R213, R217, R73 ;  /* 0x00000049d9d57220 */ /* 0x000fe20000410000 */
[----:B------:R0:W-:Y:S01]  /*9420*/  STS [R226.X4+0x864], R235 ;  /* 0x000864ebe2007388 */ /* 0x0001e20000004800 */
[----:B------:R-:W-:Y:S01]  /*9430*/  FMUL.FTZ R243, R207, R228 ;  /* 0x000000e4cff37220 */ /* 0x000fe20000410000 */
[----:B------:R-:W-:Y:S01]  /*9440*/  ISETP.GE.AND P0, PT, R230, 0x1, PT ;  /* 0x00000001e600780c */ /* 0x000fe20003f06270 */
[----:B------:R-:W-:Y:S01]  /*9450*/  FMUL.FTZ R241, R189, R234 ;  /* 0x000000eabdf17220 */ /* 0x000fe20000410000 */
[----:B------:R-:W-:Y:S01]  /*9460*/  STS [R226.X4+0x858], R21 ;  /* 0x00085815e2007388 */ /* 0x000fe20000004800 */
[----:B------:R-:W-:-:S02]  /*9470*/  FFMA.FTZ R20, R187, R237, R232 ;  /* 0x000000edbb147223 */ /* 0x000fc400000100e8 */
[----:B------:R-:W-:Y:S01]  /*9480*/  FMUL.FTZ R245, R224, R213 ;  /* 0x000000d5e0f57220 */ /* 0x000fe20000410000 */
[----:B------:R1:W-:Y:S01]  /*9490*/  STS [R226.X4+0x888], R243 ;  /* 0x000888f3e2007388 */ /* 0x0003e20000004800 */
[----:B------:R-:W-:Y:S02]  /*94a0*/  FMUL.FTZ R239, R190, R237 ;  /* 0x000000edbeef7220 */ /* 0x000fe40000410000 */
[----:B0-----:R-:W-:Y:S01]  /*94b0*/  FMUL.FTZ R235, R200, R233 ;  /* 0x000000e9c8eb7220 */ /* 0x001fe20000410000 */
[----:B------:R0:W-:Y:S01]  /*94c0*/  STS [R226.X4+0x870], R241 ;  /* 0x000870f1e2007388 */ /* 0x0001e20000004800 */
[----:B------:R-:W-:Y:S02]  /*94d0*/  FFMA.FTZ R237, R191, R234, R20 ;  /* 0x000000eabfed7223 */ /* 0x000fe40000010014 */
[----:B------:R-:W-:Y:S01]  /*94e0*/  FMUL.FTZ R233, R220, R75 ;  /* 0x0000004bdce97220 */ /* 0x000fe20000410000 */
[----:B------:R-:W-:Y:S01]  /*94f0*/  STS [R226.X4+0x88c], R245 ;  /* 0x00088cf5e2007388 */ /* 0x000fe20000004800 */
[----:B------:R-:W-:-:S02]  /*9500*/  FMUL.FTZ R232, R201, R76 ;  /* 0x0000004cc9e87220 */ /* 0x000fc40000410000 */
[----:B-1----:R-:W-:Y:S01]  /*9510*/  FMUL.FTZ R243, R194, R79 ;  /* 0x0000004fc2f37220 */ /* 0x002fe20000410000 */
[----:B------:R1:W-:Y:S01]  /*9520*/  STS [R226.X4+0x86c], R239 ;  /* 0x00086cefe2007388 */ /* 0x0003e20000004800 */
[----:B------:R-:W-:Y:S02]  /*9530*/  FMUL.FTZ R234, R199, R78 ;  /* 0x0000004ec7ea7220 */ /* 0x000fe40000410000 */
[----:B0-----:R-:W-:Y:S01]  /*9540*/  FMUL.FTZ R241, R202, R77 ;  /* 0x0000004dcaf17220 */ /* 0x001fe20000410000 */
[----:B------:R0:W-:Y:S01]  /*9550*/  STS [R226.X4+0x85c], R235 ;  /* 0x00085cebe2007388 */ /* 0x0001e20000004800 */
[----:B------:R-:W-:Y:S02]  /*9560*/  FMUL.FTZ R249, R182, R233 ;  /* 0x000000e9b6f97220 */ /* 0x000fe40000410000 */
[----:B------:R-:W-:Y:S02]  /*9570*/  FMUL.FTZ R247, R225, R232 ;  /* 0x000000e8e1f77220 */ /* 0x000fe40000410000 */
[----:B------:R-:W-:Y:S01]  /*9580*/  FMUL.FTZ R231, R214, R231 ;  /* 0x000000e7d6e77220 */ /* 0x000fe20000410000 */
[----:B------:R2:W-:Y:S01]  /*9590*/  STS [R226.X4+0x884], R249 ;  /* 0x000884f9e2007388 */ /* 0x0005e20000004800 */
[----:B-1----:R-:W-:-:S02]  /*95a0*/  FMUL.FTZ R239, R192, R243 ;  /* 0x000000f3c0ef7220 */ /* 0x002fc40000410000 */
[----:B------:R-:W-:Y:S01]  /*95b0*/  FMUL.FTZ R245, R206, R241 ;  /* 0x000000f1cef57220 */ /* 0x000fe20000410000 */
[----:B------:R2:W-:Y:S01]  /*95c0*/  STS [R226.X4+0x880], R247 ;  /* 0x000880f7e2007388 */ /* 0x0005e20000004800 */
[----:B0-----:R-:W-:Y:S02]  /*95d0*/  FMUL.FTZ R235, R183, R234 ;  /* 0x000000eab7eb7220 */ /* 0x001fe40000410000 */
[----:B------:R-:W-:Y:S01]  /*95e0*/  FMUL.FTZ R21, R209, R23 ;  /* 0x00000017d1157220 */ /* 0x000fe20000410000 */
[----:B------:R2:W-:Y:S01]  /*95f0*/  STS [R226.X4+0x874], R239 ;  /* 0x000874efe2007388 */ /* 0x0005e20000004800 */
[----:B------:R-:W-:Y:S01]  /*9600*/  IMAD R5, R4, -0x400, RZ ;  /* 0xfffffc0004057824 */ /* 0x000fe200078e02ff */
[----:B------:R-:W-:Y:S01]  /*9610*/  IADD3.X R23, R9, R229, RZ, P1, !PT ;  /* 0x000000e509177210 */ /* 0x000fe20000ffe4ff */
[----:B------:R-:W-:Y:S01]  /*9620*/  FFMA.FTZ R20, R218, R243, R237 ;  /* 0x000000f3da147223 */ /* 0x000fe200000100ed */
[----:B------:R2:W-:Y:S01]  /*9630*/  STS [R226.X4+0x854], R231 ;  /* 0x000854e7e2007388 */ /* 0x0005e20000004800 */
[----:B------:R-:W-:-:S03]  /*9640*/  IMAD.WIDE R4, R5, 0x4, R6 ;  /* 0x0000000405047825 */ /* 0x000fc600078e0206 */
[----:B------:R2:W-:Y:S01]  /*9650*/  STS [R226.X4+0x87c], R245 ;  /* 0x00087cf5e2007388 */ /* 0x0005e20000004800 */
[----:B------:R-:W-:-:S03]  /*9660*/  FFMA.FTZ R229, R177, R234, R20 ;  /* 0x000000eab1e57223 */ /* 0x000fc60000010014 */
[----:B------:R2:W-:Y:S04]  /*9670*/  STS [R226.X4+0x878], R235 ;  /* 0x000878ebe2007388 */ /* 0x0005e80000004800 */
[----:B------:R2:W-:Y:S04]  /*9680*/  STS [R226.X4+0x850], R21 ;  /* 0x00085015e2007388 */ /* 0x0005e80000004800 */
[----:B------:R-:W-:Y:S06]  /*9690*/  BAR.SYNC.DEFER_BLOCKING 0x0 ;  /* 0x0000000000007b1d */ /* 0x000fec0000010000 */
[----:B------:R-:W-:Y:S05]  /*96a0*/  @!P0 BRA `(.L_x_3243) ;  /* 0x0000009000008947 */ /* 0x000fea0003800000 */
[----:B--2---:R-:W-:Y:S01]  /*96b0*/  LEA.HI.SX32 R226, R147, R147, 0x1b ;  /* 0x0000009393e27211 */ /* 0x004fe200078fdaff */
[----:B------:R-:W-:-:S02]  /*96c0*/  IMAD R152, R152, c[0x0][0x2b0], RZ ;  /* 0x0000ac0098987a24 */ /* 0x000fc400078e02ff */
[C---:B------:R-:W-:Y:S02]  /*96d0*/  IMAD.WIDE.U32 R22, R25.reuse, c[0x0][0x2b0], R22 ;  /* 0x0000ac0019167a25 */ /* 0x040fe400078e0016 */
[----:B------:R-:W0:Y:S02]  /*96e0*/  LDS R231, [R226.X4+0x850] ;  /* 0x00085000e2e77984 */ /* 0x000e240000004800 */
[----:B------:R-:W-:Y:S01]  /*96f0*/  IMAD R21, R25, c[0x0][0x2b4], R152 ;  /* 0x0000ad0019157a24 */ /* 0x000fe200078e0298 */
[----:B------:R-:W-:-:S04]  /*9700*/  LEA R20, P0, R22, c[0x0][0x318], 0x2 ;  /* 0x0000c60016147a11 */ /* 0x000fc800078010ff */
[----:B------:R-:W-:-:S04]  /*9710*/  IADD3 R21, R23, R21, RZ ;  /* 0x0000001517157210 */ /* 0x000fc80007ffe0ff */
[----:B------:R-:W-:-:S05]  /*9720*/  LEA.HI.X R21, R22, c[0x0][0x31c], R21, 0x2, P0 ;  /* 0x0000c70016157a11 */ /* 0x000fca00000f1415 */
[----:B0-----:R0:W-:Y:S02]  /*9730*/  RED.E.ADD.F32.FTZ.RN.STRONG.GPU [R20.64], R231 ;  /* 0x000000e71400798e */ /* 0x0011e4000c10e78a */
.L_x_3243:
[----:B--2---:R-:W-:Y:S05]  /*9740*/  BSYNC B0 ;  /* 0x0000000000007941 */ /* 0x004fea0003800000 */
.L_x_3242:
[----:B------:R-:W-:Y:S01]  /*9750*/  USHF.L.U32 UR18, UR5, 0x2, URZ ;  /* 0x0000000205127899 */ /* 0x000fe2000800063f */
[----:B------:R-:W-:Y:S01]  /*9760*/  LEA R6, P0, R91, R6, 0x2 ;  /* 0x000000065b067211 */ /* 0x000fe200078010ff */
[----:B------:R-:W-:Y:S01]  /*9770*/  FFMA.FTZ R229, R178, R241, R229 ;  /* 0x000000f1b2e57223 */ /* 0x000fe200000100e5 */
[----:B0-----:R-:W-:Y:S01]  /*9780*/  IADD3 R20, R147, 0x40, RZ ;  /* 0x0000004093147810 */ /* 0x001fe20007ffe0ff */
[----:B------:R-:W-:Y:S01]  /*9790*/  USHF.L.U64.HI UR7, UR5, 0x2, UR6 ;  /* 0x0000000205077899 */ /* 0x000fe20008010206 */
[----:B------:R-:W-:Y:S01]  /*97a0*/  LEA.HI.X R7, R91, R7, R89, 0x2, P0 ;  /* 0x000000075b077211 */ /* 0x000fe200000f1459 */
[----:B------:R-:W-:Y:S01]  /*97b0*/  IMAD.U32 R21, RZ, RZ, UR18 ;  /* 0x00000012ff157e24 */ /* 0x000fe2000f8e00ff */
[----:B------:R-:W-:Y:S01]  /*97c0*/  ISETP.GE.AND P0, PT, R230, 0x41, PT ;  /* 0x00000041e600780c */ /* 0x000fe20003f06270 */
[----:B------:R-:W-:Y:S01]  /*97d0*/  FFMA.FTZ R229, R184, R232, R229 ;  /* 0x000000e8b8e57223 */ /* 0x000fe200000100e5 */
[----:B------:R-:W-:Y:S01]  /*97e0*/  ULDC.64 UR8, c[0x0][0x2b0] ;  /* 0x0000ac0000087ab9 */ /* 0x000fe20000000a00 */
[----:B------:R-:W-:Y:S01]  /*97f0*/  IMAD.WIDE.U32 R6, R21, c[0x0][0x2b0], R6 ;  /* 0x0000ac0015067a25 */ /* 0x000fe200078e0006 */
[----:B------:R-:W-:Y:S01]  /*9800*/  LEA.HI.SX32 R21, R20, R147, 0x1b ;  /* 0x0000009314157211 */ /* 0x000fe200078fdaff */
[----:B------:R-:W-:Y:S01]  /*9810*/  UIMAD UR7, UR7, UR8, URZ ;  /* 0x00000008070772a4 */ /* 0x000fe2000f8e023f */
[----:B------:R-:W-:Y:S01]  /*9820*/  BSSY B0, `(.L_x_3244) ;  /* 0x0000013000007945 */ /* 0x000fe20003800000 */
[----:B------:R-:W-:-:S02]  /*9830*/  FMUL.FTZ R22, R224, R73 ;  /* 0x00000049e0167220 */ /* 0x000fc40000410000 */
[----:B------:R-:W-:Y:S01]  /*9840*/  FFMA.FTZ R229, R210, R233, R229 ;  /* 0x000000e9d2e57223 */ /* 0x000fe200000100e5 */
[----:B------:R-:W0:Y:S01]  /*9850*/  LDS R21, [R21.X4+0x950] ;  /* 0x0009500015157984 */ /* 0x000e220000004800 */
[----:B------:R-:W-:Y:S01]  /*9860*/  FFMA.FTZ R22, R158, -R22, R195 ;  /* 0x800000169e167223 */ /* 0x000fe200000100c3 */
[----:B------:R-:W-:Y:S01]  /*9870*/  UIMAD UR7, UR18, UR9, UR7 ;  /* 0x00000009120772a4 */ /* 0x000fe2000f8e0207 */
[----:B------:R-:W-:Y:S02]  /*9880*/  FFMA.FTZ R229, R208, R228, R229 ;  /* 0x000000e4d0e57223 */ /* 0x000fe400000100e5 */
[----:B------:R-:W-:Y:S02]  /*9890*/  FMUL.FTZ R226, R56, R195 ;  /* 0x000000c338e27220 */ /* 0x000fe40000410000 */
[----:B------:R-:W-:Y:S01]  /*98a0*/  FMUL.FTZ R152, R22, R213 ;  /* 0x000000d516987220 */ /* 0x000fe20000410000 */
[----:B------:R-:W-:Y:S01]  /*98b0*/  IADD3 R7, R7, UR7, RZ ;  /* 0x0000000707077c10 */ /* 0x000fe2000fffe0ff */
[----:B------:R-:W-:Y:S01]  /*98c0*/  FADD.FTZ R211, R211, R226 ;  /* 0x000000e2d3d37221 */ /* 0x000fe20000010000 */
[----:B------:R-:W-:Y:S01]  /*98d0*/  IADD3 R226, R147, 0xc0, RZ ;  /* 0x000000c093e27810 */ /* 0x000fe20007ffe0ff */
[----:B------:R-:W-:Y:S01]  /*98e0*/  FADD.FTZ R20, R229, R152 ;  /* 0x00000098e5147221 */ /* 0x000fe20000010000 */
[----:B------:R-:W-:Y:S01]  /*98f0*/  IADD3 R152, R147, 0x80, RZ ;  /* 0x0000008093987810 */ /* 0x000fe20007ffe0ff */
[----:B------:R-:W-:Y:S05]  /*9900*/  @!P0 BRA `(.L_x_3245) ;  /* 0x0000004000008947 */ /* 0x000fea0003800000 */
[----:B------:R-:W-:-:S05]  /*9910*/  MOV R23, UR18 ;  /* 0x0000001200177c02 */ /* 0x000fca0008000f00 */
[----:B------:R-:W-:-:S05]  /*9920*/  IMAD.WIDE.U32 R4, R23, c[0x0][0x2b0], R4 ;  /* 0x0000ac0017047a25 */ /* 0x000fca00078e0004 */
[----:B------:R-:W-:-:S05]  /*9930*/  IADD3 R5, R5, UR7, RZ ;  /* 0x0000000705057c10 */ /* 0x000fca000fffe0ff */
[----:B0-----:R0:W-:Y:S02]  /*9940*/  RED.E.ADD.F32.FTZ.RN.STRONG.GPU [R4.64+-0xf00], R21 ;  /* 0xfff100150400798e */ /* 0x0011e4000c10e78a */
.L_x_3245:
[----:B------:R-:W-:Y:S05]  /*9950*/  BSYNC B0 ;  /* 0x0000000000007941 */ /* 0x000fea0003800000 */
.L_x_3244:
        /* <DEDUP_REMOVED lines=14> */
.L_x_3247:
[----:B0-----:R-:W-:Y:S05]  /*9a40*/  BSYNC B0 ;  /* 0x0000000000007941 */ /* 0x001fea0003800000 */
.L_x_3246:
[----:B-1----:R0:W1:Y:S01]  /*9a50*/  LDS R5, [R226.X4+0xb50] ;  /* 0x000b5000e2057984 */ /* 0x0020620000004800 */
[----:B------:R-:W-:Y:S01]  /*9a60*/  BSSY B0, `(.L_x_3248) ;  /* 0x0000005000007945 */ /* 0x000fe20003800000 */
[----:B------:R-:W-:Y:S02]  /*9a70*/  IADD3 R152, R147, 0x140, RZ ;  /* 0x0000014093987810 */ /* 0x000fe40007ffe0ff */
[----:B------:R-:W-:Y:S01]  /*9a80*/  LEA.HI.SX32 R4, R4, R147, 0x1b ;  /* 0x0000009304047211 */ /* 0x000fe200078fdaff */
[----:B------:R-:W-:Y:S05]  /*9a90*/  @!P0 BRA `(.L_x_3249) ;  /* 0x0000001000008947 */ /* 0x000fea0003800000 */
[----:B-1----:R1:W-:Y:S02]  /*9aa0*/  RED.E.ADD.F32.FTZ.RN.STRONG.GPU [R6.64+-0xd00], R5 ;  /* 0xfff300050600798e */ /* 0x0023e4000c10e78a */
.L_x_3249:
[----:B------:R-:W-:Y:S05]  /*9ab0*/  BSYNC B0 ;  /* 0x0000000000007941 */ /* 0x000fea0003800000 */
.L_x_3248:
[----:B-1----:R1:W2:Y:S01]  /*9ac0*/  LDS R5, [R4.X4+0xc50] ;  /* 0x000c500004057984 */ /* 0x0022a20000004800 */
[----:B------:R-:W-:Y:S01]  /*9ad0*/  BSSY B0, `(.L_x_3250) ;  /* 0x0000005000007945 */ /* 0x000fe20003800000 */
[----:B0-----:R-:W-:-:S02]  /*9ae0*/  IADD3 R226, R147, 0x180, RZ ;  /* 0x0000018093e27810 */ /* 0x001fc40007ffe0ff */
[----:B------:R-:W-:Y:S01]  /*9af0*/  LEA.HI.SX32 R152, R152, R147, 0x1b ;  /* 0x0000009398987211 */ /* 0x000fe200078fdaff */
[----:B------:R-:W-:Y:S05]  /*9b00*/  @!P1 BRA `(.L_x_3251) ;  /* 0x0000001000009947 */ /* 0x000fea0003800000 */
[----:B--2---:R0:W-:Y:S02]  /*9b10*/  RED.E.ADD.F32.FTZ.RN.STRONG.GPU [R6.64+-0xc00], R5 ;  /* 0xfff400050600798e */ /* 0x0041e4000c10e78a */
.L_x_3251:
[----:B------:R-:W-:Y:S05]  /*9b20*/  BSYNC B0 ;  /* 0x0000000000007941 */ /* 0x000fea0003800000 */
.L_x_3250:
[----:B0-2---:R0:W2:Y:S01]  /*9b30*/  LDS R5, [R152.X4+0xd50] ;  /* 0x000d500098057984 */ /* 0x0050a20000004800 */
[----:B------:R-:W-:Y:S01]  /*9b40*/  BSSY B0, `(.L_x_3252) ;  /* 0x0000005000007945 */ /* 0x000fe20003800000 */
[----:B-1----:R-:W-:Y:S02]  /*9b50*/  IADD3 R4, R147, 0x1c0, RZ ;  /* 0x000001c093047810 */ /* 0x002fe40007ffe0ff */
[----:B------:R-:W-:Y:S01]  /*9b60*/  LEA.HI.SX32 R226, R226, R147, 0x1b ;  /* 0x00000093e2e27211 */ /* 0x000fe200078fdaff */
[----:B------:R-:W-:Y:S05]  /*9b70*/  @!P2 BRA `(.L_x_3253) ;  /* 0x000000100000a947 */ /* 0x000fea0003800000 */
[----:B--2---:R1:W-:Y:S02]  /*9b80*/  RED.E.ADD.F32.FTZ.RN.STRONG.GPU [R6.64+-0xb00], R5 ;  /* 0xfff500050600798e */ /* 0x0043e4000c10e78a */
.L_x_3253:
[----:B------:R-:W-:Y:S05]  /*9b90*/  BSYNC B0 ;  /* 0x0000000000007941 */ /* 0x000fea0003800000 */
.L_x_3252:
[----:B-12---:R1:W2:Y:S01]  /*9ba0*/  LDS R5, [R226.X4+0xe50] ;  /* 0x000e5000e2057984 */ /* 0x0062a20000004800 */
[----:B------:R-:W-:Y:S01]  /*9bb0*/  BSSY B0, `(.L_x_3254) ;  /* 0x0000005000007945 */ /* 0x000fe20003800000 */
[----:B0-----:R-:W-:Y:S02]  /*9bc0*/  IADD3 R152, R147, 0x200, RZ ;  /* 0x0000020093987810 */ /* 0x001fe40007ffe0ff */
[----:B------:R-:W-:Y:S01]  /*9bd0*/  LEA.HI.SX32 R4, R4, R147, 0x1b ;  /* 0x0000009304047211 */ /* 0x000fe200078fdaff */
[----:B------:R-:W-:Y:S05]  /*9be0*/  @!P3 BRA `(.L_x_3255) ;  /* 0x000000100000b947 */ /* 0x000fea0003800000 */
[----:B--2---:R0:W-:Y:S02]  /*9bf0*/  RED.E.ADD.F32.FTZ.RN.STRONG.GPU [R6.64+-0xa00], R5 ;  /* 0xfff600050600798e */ /* 0x0041e4000c10e78a */
.L_x_3255:
[----:B------:R-:W-:Y:S05]  /*9c00*/  BSYNC B0 ;  /* 0x0000000000007941 */ /* 0x000fea0003800000 */
.L_x_3254:
[----:B0-2---:R0:W2:Y:S01]  /*9c10*/  LDS R5, [R4.X4+0xf50] ;  /* 0x000f500004057984 */ /* 0x0050a20000004800 */
[----:B------:R-:W-:Y:S01]  /*9c20*/  BSSY B0, `(.L_x_3256) ;  /* 0x0000004000007945 */ /* 0x000fe20003800000 */
[----:B------:R-:W-:Y:S01]  /*9c30*/  LEA.HI.SX32 R21, R152, R147, 0x1b ;  /* 0x0000009398157211 */ /* 0x000fe200078fdaff */
[----:B------:R-:W-:Y:S05]  /*9c40*/  @!P4 BRA `(.L_x_3257) ;  /* 0x000000100000c947 */ /* 0x000fea0003800000 */
[----:B--2---:R2:W-:Y:S02]  /*9c50*/  RED.E.ADD.F32.FTZ.RN.STRONG.GPU [R6.64+-0x900], R5 ;  /* 0xfff700050600798e */ /* 0x0045e4000c10e78a */
.L_x_3257:
[----:B------:R-:W-:Y:S05]  /*9c60*/  BSYNC B0 ;  /* 0x0000000000007941 */ /* 0x000fea0003800000 */
.L_x_3256:
[----:B------:R-:W3:Y:S01]  /*9c70*/  LDS R21, [R21.X4+0x1050] ;  /* 0x0010500015157984 */ /* 0x000ee20000004800 */
[----:B------:R-:W-:Y:S01]  /*9c80*/  BSSY B0, `(.L_x_3258) ;  /* 0x0000005000007945 */ /* 0x000fe20003800000 */
[----:B0-----:R-:W-:-:S02]  /*9c90*/  IADD3 R4, R147, 0x240, RZ ;  /* 0x0000024093047810 */ /* 0x001fc40007ffe0ff */
[----:B------:R-:W-:Y:S01]  /*9ca0*/  IADD3 R152, R147, 0x280, RZ ;  /* 0x0000028093987810 */ /* 0x000fe20007ffe0ff */
[----:B------:R-:W-:Y:S05]  /*9cb0*/  @!P5 BRA `(.L_x_3259) ;  /* 0x000000100000d947 */ /* 0x000fea0003800000 */
[----:B---3--:R0:W-:Y:S02]  /*9cc0*/  RED.E.ADD.F32.FTZ.RN.STRONG.GPU [R6.64+-0x800], R21 ;  /* 0xfff800150600798e */ /* 0x0081e4000c10e78a */
.L_x_3259:
[----:B------:R-:W-:Y:S05]  /*9cd0*/  BSYNC B0 ;  /* 0x0000000000007941 */ /* 0x000fea0003800000 */
.L_x_3258:
[-C--:B------:R-:W-:Y:S01]  /*9ce0*/  LEA.HI.SX32 R4, R4, R147.reuse, 0x1b ;  /* 0x0000009304047211 */ /* 0x080fe200078fdaff */
[----:B------:R-:W-:Y:S01]  /*9cf0*/  BSSY B0, `(.L_x_3260) ;  /* 0x000000d000007945 */ /* 0x000fe20003800000 */
[----:B------:R-:W-:Y:S02]  /*9d00*/  ISETP.GE.AND P6, PT, R230, 0x241, PT ;  /* 0x00000241e600780c */ /* 0x000fe40003fc6270 */
[----:B-1----:R-:W-:Y:S01]  /*9d10*/  IADD3 R226, R147, 0x2c0, RZ ;  /* 0x000002c093e27810 */ /* 0x002fe20007ffe0ff */
        /* <DEDUP_REMOVED lines=10> */
.L_x_3261:
[----:B-1----:R-:W-:Y:S05]  /*9dc0*/  BSYNC B0 ;  /* 0x0000000000007941 */ /* 0x002fea0003800000 */
.L_x_3260:
[----:B--2---:R1:W2:Y:S01]  /*9dd0*/  LDS R5, [R152.X4+0x1250] ;  /* 0x0012500098057984 */ /* 0x0042a20000004800 */
[----:B------:R-:W-:Y:S01]  /*9de0*/  BSSY B0, `(.L_x_3262) ;  /* 0x0000005000007945 */ /* 0x000fe20003800000 */
[----:B------:R-:W-:Y:S02]  /*9df0*/  IADD3 R4, R147, 0x300, RZ ;  /* 0x0000030093047810 */ /* 0x000fe40007ffe0ff */
[----:B------:R-:W-:Y:S01]  /*9e00*/  LEA.HI.SX32 R226, R226, R147, 0x1b ;  /* 0x00000093e2e27211 */ /* 0x000fe200078fdaff */
[----:B------:R-:W-:Y:S05]  /*9e10*/  @!P0 BRA `(.L_x_3263) ;  /* 0x0000001000008947 */ /* 0x000fea0003800000 */
[----:B--2---:R2:W-:Y:S02]  /*9e20*/  RED.E.ADD.F32.FTZ.RN.STRONG.GPU [R6.64+-0x600], R5 ;  /* 0xfffa00050600798e */ /* 0x0045e4000c10e78a */
.L_x_3263:
[----:B------:R-:W-:Y:S05]  /*9e30*/  BSYNC B0 ;  /* 0x0000000000007941 */ /* 0x000fea0003800000 */
.L_x_3262:
[----:B--2---:R2:W4:Y:S01]  /*9e40*/  LDS R5, [R226.X4+0x1350] ;  /* 0x00135000e2057984 */ /* 0x0045220000004800 */
[----:B------:R-:W-:Y:S01]  /*9e50*/  BSSY B0, `(.L_x_3264) ;  /* 0x0000005000007945 */ /* 0x000fe20003800000 */
[----:B-1----:R-:W-:-:S02]  /*9e60*/  IADD3 R152, R147, 0x340, RZ ;  /* 0x0000034093987810 */ /* 0x002fc40007ffe0ff */
[----:B------:R-:W-:Y:S01]  /*9e70*/  LEA.HI.SX32 R4, R4, R147, 0x1b ;  /* 0x0000009304047211 */ /* 0x000fe200078fdaff */
[----:B------:R-:W-:Y:S05]  /*9e80*/  @!P1 BRA `(.L_x_3265) ;  /* 0x0000001000009947 */ /* 0x000fea0003800000 */
[----:B----4-:R1:W-:Y:S02]  /*9e90*/  RED.E.ADD.F32.FTZ.RN.STRONG.GPU [R6.64+-0x500], R5 ;  /* 0xfffb00050600798e */ /* 0x0103e4000c10e78a */
.L_x_3265:
[----:B------:R-:W-:Y:S05]  /*9ea0*/  BSYNC B0 ;  /* 0x0000000000007941 */ /* 0x000fea0003800000 */
.L_x_3264:
[----:B-1--4-:R1:W4:Y:S01]  /*9eb0*/  LDS R5, [R4.X4+0x1450] ;  /* 0x0014500004057984 */ /* 0x0123220000004800 */
[----:B------:R-:W-:Y:S01]  /*9ec0*/  BSSY B0, `(.L_x_3266) ;  /* 0x0000005000007945 */ /* 0x000fe20003800000 */
[----:B--2---:R-:W-:Y:S02]  /*9ed0*/  IADD3 R226, R147, 0x380, RZ ;  /* 0x0000038093e27810 */ /* 0x004fe40007ffe0ff */
[----:B------:R-:W-:Y:S01]  /*9ee0*/  LEA.HI.SX32 R152, R152, R147, 0x1b ;  /* 0x0000009398987211 */ /* 0x000fe200078fdaff */
[----:B------:R-:W-:Y:S05]  /*9ef0*/  @!P2 BRA `(.L_x_3267) ;  /* 0x000000100000a947 */ /* 0x000fea0003800000 */
[----:B----4-:R2:W-:Y:S02]  /*9f00*/  RED.E.ADD.F32.FTZ.RN.STRONG.GPU [R6.64+-0x400], R5 ;  /* 0xfffc00050600798e */ /* 0x0105e4000c10e78a */
.L_x_3267:
[----:B------:R-:W-:Y:S05]  /*9f10*/  BSYNC B0 ;  /* 0x0000000000007941 */ /* 0x000fea0003800000 */
.L_x_3266:
[----:B--2-4-:R2:W4:Y:S01]  /*9f20*/  LDS R5, [R152.X4+0x1550] ;  /* 0x0015500098057984 */ /* 0x0145220000004800 */
[----:B------:R-:W-:Y:S01]  /*9f30*/  BSSY B0, `(.L_x_3268) ;  /* 0x0000005000007945 */ /* 0x000fe20003800000 */
[----:B-1----:R-:W-:Y:S02]  /*9f40*/  IADD3 R4, R147, 0x3c0, RZ ;  /* 0x000003c093047810 */ /* 0x002fe40007ffe0ff */
[----:B------:R-:W-:Y:S01]  /*9f50*/  LEA.HI.SX32 R226, R226, R147, 0x1b ;  /* 0x00000093e2e27211 */ /* 0x000fe200078fdaff */
[----:B------:R-:W-:Y:S05]  /*9f60*/  @!P3 BRA `(.L_x_3269) ;  /* 0x000000100000b947 */ /* 0x000fea0003800000 */
[----:B----4-:R1:W-:Y:S02]  /*9f70*/  RED.E.ADD.F32.FTZ.RN.STRONG.GPU [R6.64+-0x300], R5 ;  /* 0xfffd00050600798e */ /* 0x0103e4000c10e78a */
.L_x_3269:
[----:B------:R-:W-:Y:S05]  /*9f80*/  BSYNC B0 ;  /* 0x0000000000007941 */ /* 0x000fea0003800000 */
.L_x_3268:
[----:B-1--4-:R1:W4:Y:S01]  /*9f90*/  LDS R5, [R226.X4+0x1650] ;  /* 0x00165000e2057984 */ /* 0x0123220000004800 */
[----:B------:R-:W-:Y:S01]  /*9fa0*/  BSSY B0, `(.L_x_3270) ;  /* 0x0000004000007945 */ /* 0x000fe20003800000 */
[----:B------:R-:W-:Y:S01]  /*9fb0*/  LEA.HI.SX32 R4, R4, R147, 0x1b ;  /* 0x0000009304047211 */ /* 0x000fe200078fdaff */
[----:B------:R-:W-:Y:S05]  /*9fc0*/  @!P4 BRA `(.L_x_3271) ;  /* 0x000000100000c947 */ /* 0x000fea0003800000 */
[----:B----4-:R4:W-:Y:S02]  /*9fd0*/  RED.E.ADD.F32.FTZ.RN.STRONG.GPU [R6.64+-0x200], R5 ;  /* 0xfffe00050600798e */ /* 0x0109e4000c10e78a */
.L_x_3271:
[----:B------:R-:W-:Y:S05]  /*9fe0*/  BSYNC B0 ;  /* 0x0000000000007941 */ /* 0x000fea0003800000 */
.L_x_3270:
[----:B----4-:R4:W0:Y:S01]  /*9ff0*/  LDS R5, [R4.X4+0x1750] ;  /* 0x0017500004057984 */ /* 0x0108220000004800 */
[----:B------:R-:W-:Y:S01]  /*a000*/  BSSY B0, `(.L_x_3272) ;  /* 0x0000003000007945 */ /* 0x000fe20003800000 */
[----:B------:R-:W-:Y:S05]  /*a010*/  @!P5 BRA `(.L_x_3273) ;  /* 0x000000100000d947 */ /* 0x000fea0003800000 */
[----:B0-----:R0:W-:Y:S02]  /*a020*/  RED.E.ADD.F32.FTZ.RN.STRONG.GPU [R6.64+-0x100], R5 ;  /* 0xffff00050600798e */ /* 0x0011e4000c10e78a */
.L_x_3273:
[----:B------:R-:W-:Y:S05]  /*a030*/  BSYNC B0 ;  /* 0x0000000000007941 */ /* 0x000fea0003800000 */
.L_x_3272:
[----:B0-----:R-:W0:Y:S01]  /*a040*/  SHFL.DOWN PT, R5, R20, 0x1, 0x1f ;  /* 0x08201f0014057f89 */ /* 0x001e2200000e0000 */
[----:B------:R-:W-:Y:S01]  /*a050*/  ISETP.GT.AND P0, PT, R142, 0x1e, PT ;  /* 0x0000001e8e00780c */ /* 0x000fe20003f04270 */
[----:B------:R-:W-:Y:S01]  /*a060*/  FMUL.FTZ R168, R168, R199 ;  /* 0x000000c7a8a87220 */ /* 0x000fe20000410000 */
[----:B------:R-:W-:Y:S01]  /*a070*/  ISETP.NE.AND P1, PT, R142, RZ, PT ;  /* 0x000000ff8e00720c */ /* 0x000fe20003f25270 */
[----:B----4-:R-:W4:Y:S01]  /*a080*/  SHFL.DOWN PT, R4, R211, 0x1, 0x1f ;  /* 0x08201f00d3047f89 */ /* 0x010f2200000e0000 */
[----:B------:R-:W-:Y:S01]  /*a090*/  FMUL.FTZ R170, R170, R185 ;  /* 0x000000b9aaaa7220 */ /* 0x000fe20000410000 */
        /* <DEDUP_REMOVED lines=10> */
[----:B---3--:R-:W-:Y:S02]  /*a140*/  FMUL.FTZ R21, R154, R181 ;  /* 0x000000b59a157220 */ /* 0x008fe40000410000 */
[----:B0-----:R-:W-:Y:S02]  /*a150*/  @!P0 FADD.FTZ R20, R20, R5 ;  /* 0x0000000514148221 */ /* 0x001fe40000010000 */
[----:B------:R-:W-:Y:S02]  /*a160*/  FMUL.FTZ R5, R150, R217 ;  /* 0x000000d996057220 */ /* 0x000fe40000410000 */
[----:B----4-:R-:W-:Y:S01]  /*a170*/  @!P0 FADD.FTZ R211, R211, R4 ;  /* 0x00000004d3d38221 */ /* 0x010fe20000010000 */
[----:B------:R-:W0:Y:S01]  /*a180*/  SHFL.DOWN PT, R7, R20, 0x2, 0x1f ;  /* 0x08401f0014077f89 */ /* 0x000e2200000e0000 */
[----:B------:R-:W-:Y:S01]  /*a190*/  ISETP.GT.AND P0, PT, R142, 0x1d, PT ;  /* 0x0000001d8e00780c */ /* 0x000fe20003f04270 */
[----:B------:R-:W-:Y:S02]  /*a1a0*/  FMUL.FTZ R22, R22, R5 ;  /* 0x0000000516167220 */ /* 0x000fe40000410000 */
[----:B------:R-:W3:Y:S01]  /*a1b0*/  SHFL.DOWN PT, R4, R211, 0x2, 0x1f ;  /* 0x08401f00d3047f89 */ /* 0x000ee200000e0000 */
        /* <DEDUP_REMOVED lines=8> */
[C---:B------:R-:W-:Y:S02]  /*a240*/  FMUL.FTZ R5, R150.reuse, R202 ;  /* 0x000000ca96057220 */ /* 0x040fe40000410000 */
[----:B------:R-:W-:Y:S02]  /*a250*/  FMUL.FTZ R188, R150, R188 ;  /* 0x000000bc96bc7220 */ /* 0x000fe40000410000 */
[----:B0-----:R-:W-:Y:S02]  /*a260*/  @!P0 FADD.FTZ R20, R20, R7 ;  /* 0x0000000714148221 */ /* 0x001fe40000010000 */
[----:B------:R-:W-:Y:S02]  /*a270*/  FMUL.FTZ R5, R178, R5 ;  /* 0x00000005b2057220 */ /* 0x000fe40000410000 */
[----:B---3--:R-:W-:Y:S01]  /*a280*/  @!P0 FADD.FTZ R211, R211, R4 ;  /* 0x00000004d3d38221 */ /* 0x008fe20000010000 */
[----:B------:R-:W0:Y:S01]  /*a290*/  SHFL.DOWN PT, R7, R20, 0x4, 0x1f ;  /* 0x08801f0014077f89 */ /* 0x000e2200000e0000 */
[----:B------:R-:W-:Y:S01]  /*a2a0*/  ISETP.GT.AND P0, PT, R142, 0x1b, PT ;  /* 0x0000001b8e00780c */ /* 0x000fe20003f04270 */
[----:B------:R-:W-:-:S02]  /*a2b0*/  FFMA.FTZ R206, R206, R167, R5 ;  /* 0x000000a7cece7223 */ /* 0x000fc40000010005 */
[----:B------:R-:W3:Y:S01]  /*a2c0*/  SHFL.DOWN PT, R4, R211, 0x4, 0x1f ;  /* 0x08801f00d3047f89 */ /* 0x000ee200000e0000 */
[C---:B------:R-:W-:Y:S02]  /*a2d0*/  FMUL.FTZ R5, R150.reuse, R194 ;  /* 0x000000c296057220 */ /* 0x040fe40000410000 */
[----:B------:R-:W-:Y:S02]  /*a2e0*/  FMUL.FTZ R215, R150, R215 ;  /* 0x000000d796d77220 */ /* 0x000fe40000410000 */
[----:B------:R-:W-:Y:S02]  /*a2f0*/  FMUL.FTZ R5, R218, R5 ;  /* 0x00000005da057220 */ /* 0x000fe40000410000 */
[----:B------:R-:W-:Y:S02]  /*a300*/  FMUL.FTZ R181, R150, R181 ;  /* 0x000000b596b57220 */ /* 0x000fe40000410000 */
[----:B------:R-:W-:Y:S02]  /*a310*/  FFMA.FTZ R192, R192, R169, R5 ;  /* 0x000000a9c0c07223 */ /* 0x000fe40000010005 */
[----:B------:R-:W-:-:S02]  /*a320*/  FMUL.FTZ R5, R150, R180 ;  /* 0x000000b496057220 */ /* 0x000fc40000410000 */
[----:B------:R-:W-:Y:S02]  /*a330*/  FMUL.FTZ R217, R158, R217 ;  /* 0x000000d99ed97220 */ /* 0x000fe40000410000 */
[----:B------:R-:W-:Y:S02]  /*a340*/  FMUL.FTZ R198, R198, R5 ;  /* 0x00000005c6c67220 */ /* 0x000fe40000410000 */
[----:B------:R-:W-:Y:S02]  /*a350*/  FMUL.FTZ R160, R160, R221 ;  /* 0x000000dda0a07220 */ /* 0x000fe40000410000 */
[----:B------:R-:W-:Y:S02]  /*a360*/  FMUL.FTZ R201, R184, R201 ;  /* 0x000000c9b8c97220 */ /* 0x000fe40000410000 */
[----:B0-----:R-:W-:Y:S02]  /*a370*/  @!P0 FADD.FTZ R20, R20, R7 ;  /* 0x0000000714148221 */ /* 0x001fe40000010000 */
[----:B------:R-:W-:-:S02]  /*a380*/  FMUL.FTZ R216, R187, R216 ;  /* 0x000000d8bbd87220 */ /* 0x000fc40000410000 */
[----:B---3--:R-:W-:Y:S01]  /*a390*/  @!P0 FADD.FTZ R211, R211, R4 ;  /* 0x00000004d3d38221 */ /* 0x008fe20000010000 */
[----:B------:R-:W0:Y:S01]  /*a3a0*/  SHFL.DOWN PT, R7, R20, 0x8, 0x1f ;  /* 0x09001f0014077f89 */ /* 0x000e2200000e0000 */
[----:B------:R-:W-:Y:S01]  /*a3b0*/  FMUL.FTZ R4, R150, R199 ;  /* 0x000000c796047220 */ /* 0x000fe20000410000 */
[----:B------:R-:W-:Y:S01]  /*a3c0*/  ISETP.GT.AND P0, PT, R142, 0x17, PT ;  /* 0x000000178e00780c */ /* 0x000fe20003f04270 */
[----:B------:R-:W-:Y:S01]  /*a3d0*/  FMUL.FTZ R219, R186, R219 ;  /* 0x000000dbbadb7220 */ /* 0x000fe20000410000 */
[----:B------:R-:W3:Y:S01]  /*a3e0*/  SHFL.DOWN PT, R6, R211, 0x8, 0x1f ;  /* 0x09001f00d3067f89 */ /* 0x000ee200000e0000 */
[----:B------:R-:W-:Y:S02]  /*a3f0*/  FMUL.FTZ R4, R177, R4 ;  /* 0x00000004b1047220 */ /* 0x000fe40000410000 */
[----:B------:R-:W-:Y:S02]  /*a400*/  FMUL.FTZ R188, R193, R188 ;  /* 0x000000bcc1bc7220 */ /* 0x000fe40000410000 */
[----:B------:R-:W-:-:S02]  /*a410*/  FFMA.FTZ R183, R183, R168, R4 ;  /* 0x000000a8b7b77223 */ /* 0x000fc40000010004 */
[----:B------:R-:W-:Y:S02]  /*a420*/  FMUL.FTZ R4, R150, R185 ;  /* 0x000000b996047220 */ /* 0x000fe40000410000 */
[----:B------:R-:W-:Y:S02]  /*a430*/  FMUL.FTZ R215, R222, R215 ;  /* 0x000000d7ded77220 */ /* 0x000fe40000410000 */
[----:B------:R-:W-:Y:S02]  /*a440*/  FMUL.FTZ R4, R191, R4 ;  /* 0x00000004bf047220 */ /* 0x000fe40000410000 */
[----:B------:R-:W-:Y:S02]  /*a450*/  FMUL.FTZ R175, R175, R180 ;  /* 0x000000b4afaf7220 */ /* 0x000fe40000410000 */
[----:B------:R-:W-:Y:S02]  /*a460*/  FFMA.FTZ R189, R189, R170, R4 ;  /* 0x000000aabdbd7223 */ /* 0x000fe40000010004 */
[----:B------:R-:W-:-:S02]  /*a470*/  FMUL.FTZ R176, R176, R227 ;  /* 0x000000e3b0b07220 */ /* 0x000fc40000410000 */
[----:B------:R-:W-:Y:S02]  /*a480*/  FMUL.FTZ R156, R156, R179 ;  /* 0x000000b39c9c7220 */ /* 0x000fe40000410000 */
[----:B0-----:R-:W-:Y:S02]  /*a490*/  @!P0 FADD.FTZ R20, R20, R7 ;  /* 0x0000000714148221 */ /* 0x001fe40000010000 */
[----:B------:R-:W-:Y:S02]  /*a4a0*/  FMUL.FTZ R181, R196, R181 ;  /* 0x000000b5c4b57220 */ /* 0x000fe40000410000 */
[----:B---3--:R-:W-:Y:S01]  /*a4b0*/  @!P0 FADD.FTZ R211, R211, R6 ;  /* 0x00000006d3d38221 */ /* 0x008fe20000010000 */
[----:B------:R-:W0:Y:S01]  /*a4c0*/  SHFL.DOWN PT, R7, R20, 0x10, 0x1f ;  /* 0x0a001f0014077f89 */ /* 0x000e2200000e0000 */
[----:B------:R-:W-:Y:S01]  /*a4d0*/  ISETP.GT.AND P0, PT, R142, 0xf, PT ;  /* 0x0000000f8e00780c */ /* 0x000fe20003f04270 */
[----:B------:R-:W-:Y:S02]  /*a4e0*/  FMUL.FTZ R6, R150, R227 ;  /* 0x000000e396067220 */ /* 0x000fe40000410000 */
[----:B------:R-:W3:Y:S01]  /*a4f0*/  SHFL.DOWN PT, R4, R211, 0x10, 0x1f ;  /* 0x0a001f00d3047f89 */ /* 0x000ee200000e0000 */
[----:B------:R-:W-:-:S02]  /*a500*/  FFMA.FTZ R22, R224, R217, R22 ;  /* 0x000000d9e0167223 */ /* 0x000fc40000010016 */
        /* <DEDUP_REMOVED lines=11> */
[----:B---3--:R-:W-:Y:S01]  /*a5c0*/  @!P0 FADD.FTZ R211, R211, R4 ;  /* 0x00000004d3d38221 */ /* 0x008fe20000010000 */
[----:B------:R-:W-:Y:S01]  /*a5d0*/  MOV R4, R20 ;  /* 0x0000001400047202 */ /* 0x000fe20000000f00 */
[----:B------:R-:W-:-:S02]  /*a5e0*/  FMUL.FTZ R7, R212, R7 ;  /* 0x00000007d4077220 */ /* 0x000fc40000410000 */
[----:B------:R-:W-:Y:S01]  /*a5f0*/  FFMA.FTZ R214, R214, R21, R181 ;  /* 0x00000015d6d67223 */ /* 0x000fe200000100b5 */
[----:B------:R-:W-:Y:S01]  /*a600*/  MOV R5, R211 ;  /* 0x000000d300057202 */ /* 0x000fe20000000f00 */
[----:B------:R-:W-:Y:S02]  /*a610*/  FFMA.FTZ R7, R209, R156, R7 ;  /* 0x0000009cd1077223 */ /* 0x000fe40000010007 */
        /* <DEDUP_REMOVED lines=38> */
[----:B------:R-:W3:Y:S04]  /*a880*/  @P0 LDS R20, [R22+0x3210] ;  /* 0x0032100016140984 */ /* 0x000ee80000000800 */
[----:B------:R-:W4:Y:S01]  /*a890*/  @P0 LDS R21, [R22+0x2e10] ;  /* 0x002e100016150984 */ /* 0x000f220000000800 */
[----:B0-----:R-:W-:Y:S02]  /*a8a0*/  FADD.FTZ R5, R5, R7 ;  /* 0x0000000705057221 */ /* 0x001fe40000010000 */
[----:B------:R-:W-:Y:S02]  /*a8b0*/  FADD.FTZ R4, R4, R6 ;  /* 0x0000000604047221 */ /* 0x000fe40000010000 */
[----:B---3--:R-:W-:Y:S02]  /*a8c0*/  @P0 FADD.FTZ R5, R5, R20 ;  /* 0x0000001405050221 */ /* 0x008fe40000010000 */
[----:B----4-:R-:W-:-:S03]  /*a8d0*/  @P0 FADD.FTZ R4, R4, R21 ;  /* 0x0000001504040221 */ /* 0x010fc60000010000 */
[----:B------:R0:W-:Y:S04]  /*a8e0*/  STS [R22+0x3210], R5 ;  /* 0x0032100516007388 */ /* 0x0001e80000000800 */
[----:B------:R0:W-:Y:S02]  /*a8f0*/  STS [R22+0x2e10], R4 ;  /* 0x002e100416007388 */ /* 0x0001e40000000800 */
.L_x_3275:
[----:B0-----:R-:W-:Y:S05]  /*a900*/  BSYNC B0 ;  /* 0x0000000000007941 */ /* 0x001fea0003800000 */
.L_x_3274:
[----:B------:R-:W-:Y:S01]  /*a910*/  IADD3 R25, R25, 0x1, RZ ;  /* 0x0000000119197810 */ /* 0x000fe20007ffe0ff */
[----:B------:R-:W-:-:S03]  /*a920*/  UIADD3 UR5, UP0, UR5, 0x1, URZ ;  /* 0x0000000105057890 */ /* 0x000fc6000ff1e03f */
[----:B------:R-:W-:Y:S01]  /*a930*/  ISETP.GE.AND P0, PT, R25, c[0x0][0x16c], PT ;  /* 0x00005b0019007a0c */ /* 0x000fe20003f06270 */
[----:B------:R-:W-:-:S12]  /*a940*/  UIADD3.X UR6, URZ, UR6, URZ, UP0, !UPT ;  /* 0x000000063f067290 */ /* 0x000fd800087fe43f */
[----:B-12---:R-:W-:Y:S01]  /*a950*/  @P0 CALL.REL.NOINC `(.L_x_3228) ;  /* 0x0000001000000944 */ /* 0x006fe20003c00000 */
[----:B------:R-:W-:Y:S05]  /*a960*/  BRA `(.L_x_3276) ;  /* 0xffffc6b000007947 */ /* 0x000fea000383ffff */
.L_x_3228:
        /* <DEDUP_REMOVED lines=18> */
[----:B0-----:R-:W-:Y:S01]  /*aa90*/  PRMT R21, RZ, 0x7610, R21 ;  /* 0x00007610ff157816 */ /* 0x001fe20000000015 */
        /* <DEDUP_REMOVED lines=33> */
[----:B------:R-:W-:Y:S02]  /*acb0*/  PRMT R55, R54, 0x7632, R55 ;  /* 0x0000763236377816 */ /* 0x000fe40000000037 */
[----:B------:R-:W-:Y:S02]  /*acc0*/  F2FP.PACK_AB R50, R50, R53 ;  /* 0x000000353232723e */ /* 0x000fe400000000ff */
[----:B------:R-:W-:Y:S02]  /*acd0*/  F2FP.PACK_AB R48, R48, R51 ;  /* 0x000000333030723e */ /* 0x000fe400000000ff */
        /* <DEDUP_REMOVED lines=22> */
[----:B------:R-:W4:Y:S01]  /*ae40*/  LDS.U16 R5, [R106+0x10] ;  /* 0x000010006a057984 */ /* 0x000f220000000400 */
[----:B0-----:R-:W-:-:S05]  /*ae50*/  HADD2.F32 R0, -RZ, R0.H0_H0 ;  /* 0x20000000ff007230 */ /* 0x001fca0000004100 */
[----:B------:R-:W-:Y:S01]  /*ae60*/  FADD.FTZ R6, R0, UR4 ;  /* 0x0000000400067e21 */ /* 0x000fe20008010000 */
[----:B-1----:R-:W-:Y:S01]  /*ae70*/  HADD2.F32 R3, -RZ, R3.H0_H0 ;  /* 0x20000003ff037230 */ /* 0x002fe20000004100 */
[----:B------:R-:W-:Y:S03]  /*ae80*/  LDS.U16 R0, [R106+0x8] ;  /* 0x000008006a007984 */ /* 0x000fe60000000400 */
[----:B------:R-:W-:Y:S01]  /*ae90*/  FSETP.GTU.FTZ.AND P4, PT, R6, 20, PT ;  /* 0x41a000000600780b */ /* 0x000fe20003f9c000 */
[----:B--2---:R-:W-:Y:S01]  /*aea0*/  HADD2.F32 R4, -RZ, R4.H0_H0 ;  /* 0x20000004ff047230 */ /* 0x004fe20000004100 */
[----:B------:R-:W-:Y:S01]  /*aeb0*/  FADD.FTZ R20, R3, UR4 ;  /* 0x0000000403147e21 */ /* 0x000fe20008010000 */
[----:B---3--:R-:W-:Y:S01]  /*aec0*/  HADD2.F32 R2, -RZ, R2.H0_H0 ;  /* 0x20000002ff027230 */ /* 0x008fe20000004100 */
[----:B------:R-:W-:Y:S02]  /*aed0*/  LDS.U16 R3, [R106+0xc] ;  /* 0x00000c006a037984 */ /* 0x000fe40000000400 */
[----:B------:R-:W-:Y:S01]  /*aee0*/  FADD.FTZ R21, R4, UR4 ;  /* 0x0000000404157e21 */ /* 0x000fe20008010000 */
[----:B------:R-:W-:-:S06]  /*aef0*/  FSETP.GTU.FTZ.AND P0, PT, R20, 20, PT ;  /* 0x41a000001400780b */ /* 0x000fcc0003f1c000 */
[----:B------:R-:W-:Y:S01]  /*af00*/  @!P4 FMUL.FTZ R6, R6, -1.4426950216293334961 ;  /* 0xbfb8aa3b0606c820 */ /* 0x000fe20000410000 */
[C---:B------:R-:W-:Y:S01]  /*af10*/  FSETP.GTU.FTZ.AND P1, PT, R21.reuse, 20, PT ;  /* 0x41a000001500780b */ /* 0x040fe20003f3c000 */
[----:B------:R-:W-:Y:S01]  /*af20*/  FADD.FTZ R9, R2, UR4 ;  /* 0x0000000402097e21 */ /* 0x000fe20008010000 */
[----:B------:R-:W-:Y:S01]  /*af30*/  LDS.U16 R4, [R106+0xe] ;  /* 0x00000e006a047984 */ /* 0x000fe20000000400 */
[----:B------:R0:W-:Y:S03]  /*af40*/  @!P4 MUFU.EX2 R7, R6 ;  /* 0x000000060007c308 */ /* 0x0001e60000000800 */
[----:B------:R-:W-:Y:S01]  /*af50*/  @!P0 FMUL.FTZ R20, R20, -1.4426950216293334961 ;  /* 0xbfb8aa3b14148820 */ /* 0x000fe20000410000 */
[----:B------:R-:W-:Y:S04]  /*af60*/  LDS.U16 R2, [R106+0xa] ;  /* 0x00000a006a027984 */ /* 0x000fe80000000400 */
[----:B0-----:R-:W0:Y:S02]  /*af70*/  LDS.U16 R6, [R106+0x12] ;  /* 0x000012006a067984 */ /* 0x001e240000000400 */
[----:B------:R-:W-:Y:S01]  /*af80*/  @!P1 FMUL.FTZ R21, R21, -1.4426950216293334961 ;  /* 0xbfb8aa3b15159820 */ /* 0x000fe20000410000 */
[C---:B------:R-:W-:Y:S01]  /*af90*/  FSETP.GTU.FTZ.AND P5, PT, R9.reuse, 20, PT ;  /* 0x41a000000900780b */ /* 0x040fe20003fbc000 */
[----:B------:R-:W1:Y:S08]  /*afa0*/  @!P0 MUFU.EX2 R20, R20 ;  /* 0x0000001400148308 */ /* 0x000e700000000800 */
[----:B------:R-:W2:Y:S04]  /*afb0*/  @!P1 MUFU.EX2 R21, R21 ;  /* 0x0000001500159308 */ /* 0x000ea80000000800 */
[----:B------:R-:W-:-:S02]  /*afc0*/  @!P5 FMUL.FTZ R9, R9, -1.4426950216293334961 ;  /* 0xbfb8aa3b0909d820 */ /* 0x000fc40000410000 */
[----:B-1----:R-:W-:-:S04]  /*afd0*/  @!P0 FADD.FTZ R20, R20, 1 ;  /* 0x3f80000014148421 */ /* 0x002fc80000010000 */
[----:B------:R-:W1:Y:S01]  /*afe0*/  @!P5 MUFU.EX2 R9, R9 ;  /* 0x000000090009d308 */ /* 0x000e620000000800 */
[----:B--2---:R-:W-:-:S07]  /*aff0*/  @!P1 FADD.FTZ R21, R21, 1 ;  /* 0x3f80000015159421 */ /* 0x004fce0000010000 */
[----:B------:R-:W2:Y:S01]  /*b000*/  @!P0 MUFU.RCP R23, R20 ;  /* 0x0000001400178308 */ /* 0x000ea20000001000 */
[----:B----4-:R-:W-:-:S07]  /*b010*/  HADD2.F32 R5, -RZ, R5.H0_H0 ;  /* 0x20000005ff057230 */ /* 0x010fce0000004100 */
[----:B------:R-:W3:Y:S01]  /*b020*/  @!P1 MUFU.RCP R56, R21 ;  /* 0x0000001500389308 */ /* 0x000ee20000001000 */
[----:B0-----:R-:W-:Y:S01]  /*b030*/  HADD2.F32 R6, -RZ, R6.H0_H0 ;  /* 0x20000006ff067230 */ /* 0x001fe20000004100 */
[----:B------:R-:W-:Y:S02]  /*b040*/  @!P4 FADD.FTZ R7, R7, 1 ;  /* 0x3f8000000707c421 */ /* 0x000fe40000010000 */
[----:B------:R-:W-:Y:S02]  /*b050*/  FADD.FTZ R5, R5, UR4 ;  /* 0x0000000405057e21 */ /* 0x000fe40008010000 */
[----:B------:R-:W-:Y:S02]  /*b060*/  FADD.FTZ R6, R6, UR4 ;  /* 0x0000000406067e21 */ /* 0x000fe40008010000 */
[----:B-1----:R-:W-:Y:S01]  /*b070*/  @!P5 FADD.FTZ R9, R9, 1 ;  /* 0x3f8000000909d421 */ /* 0x002fe20000010000 */
[----:B------:R-:W0:Y:S01]  /*b080*/  @!P4 MUFU.RCP R7, R7 ;  /* 0x000000070007c308 */ /* 0x000e220000001000 */
[----:B--2---:R-:W-:Y:S01]  /*b090*/  @!P0 FMUL.FTZ R26, R26, R23 ;  /* 0x000000171a1a8220 */ /* 0x004fe20000410000 */
[----:B------:R-:W-:Y:S01]  /*b0a0*/  FSETP.GTU.FTZ.AND P0, PT, R5, 20, PT ;  /* 0x41a000000500780b */ /* 0x000fe20003f1c000 */
[----:B---3--:R-:W-:Y:S01]  /*b0b0*/  @!P1 FMUL.FTZ R29, R29, R56 ;  /* 0x000000381d1d9220 */ /* 0x008fe20000410000 */
[----:B------:R-:W-:-:S04]  /*b0c0*/  FSETP.GTU.FTZ.AND P1, PT, R6, 20, PT ;  /* 0x41a000000600780b */ /* 0x000fc80003f3c000 */
[----:B------:R-:W1:Y:S01]  /*b0d0*/  @!P5 MUFU.RCP R22, R9 ;  /* 0x000000090016d308 */ /* 0x000e620000001000 */
[----:B------:R-:W-:Y:S02]  /*b0e0*/  HADD2.F32 R0, -RZ, R0.H0_H0 ;  /* 0x20000000ff007230 */ /* 0x000fe40000004100 */
[----:B------:R-:W-:Y:S02]  /*b0f0*/  HADD2.F32 R2, -RZ, R2.H0_H0 ;  /* 0x20000002ff027230 */ /* 0x000fe40000004100 */
[----:B------:R-:W-:Y:S02]  /*b100*/  HADD2.F32 R3, -RZ, R3.H0_H0 ;  /* 0x20000003ff037230 */ /* 0x000fe40000004100 */
[----:B------:R-:W-:Y:S01]  /*b110*/  HADD2.F32 R4, -RZ, R4.H0_H0 ;  /* 0x20000004ff047230 */ /* 0x000fe20000004100 */
[----:B------:R-:W-:Y:S02]  /*b120*/  FADD.FTZ R0, R0, UR4 ;  /* 0x0000000400007e21 */ /* 0x000fe40008010000 */
[----:B------:R-:W-:-:S02]  /*b130*/  FADD.FTZ R2, R2, UR4 ;  /* 0x0000000402027e21 */ /* 0x000fc40008010000 */
[----:B------:R-:W-:Y:S02]  /*b140*/  FADD.FTZ R3, R3, UR4 ;  /* 0x0000000403037e21 */ /* 0x000fe40008010000 */
[----:B------:R-:W-:Y:S02]  /*b150*/  FADD.FTZ R4, R4, UR4 ;  /* 0x0000000404047e21 */ /* 0x000fe40008010000 */
[----:B------:R-:W-:Y:S02]  /*b160*/  @!P0 FMUL.FTZ R5, R5, -1.4426950216293334961 ;  /* 0xbfb8aa3b05058820 */ /* 0x000fe40000410000 */
[----:B------:R-:W-:Y:S01]  /*b170*/  @!P1 FMUL.FTZ R6, R6, -1.4426950216293334961 ;  /* 0xbfb8aa3b06069820 */ /* 0x000fe20000410000 */
[----:B------:R-:W-:Y:S01]  /*b180*/  FSETP.GTU.FTZ.AND P2, PT, R0, 20, PT ;  /* 0x41a000000000780b */ /* 0x000fe20003f5c000 */
[----:B0-----:R-:W-:Y:S01]  /*b190*/  @!P4 FMUL.FTZ R24, R24, R7 ;  /* 0x000000071818c220 */ /* 0x001fe20000410000 */
[----:B------:R-:W-:Y:S01]  /*b1a0*/  FSETP.GTU.FTZ.AND P3, PT, R2, 20, PT ;  /* 0x41a000000200780b */ /* 0x000fe20003f7c000 */
[----:B-1----:R-:W-:Y:S01]  /*b1b0*/  @!P5 FMUL.FTZ R27, R27, R22 ;  /* 0x000000161b1bd220 */ /* 0x002fe20000410000 */
[----:B------:R-:W-:-:S02]  /*b1c0*/  FSETP.GTU.FTZ.AND P4, PT, R3, 20, PT ;  /* 0x41a000000300780b */ /* 0x000fc40003f9c000 */
[----:B------:R-:W-:Y:S01]  /*b1d0*/  FSETP.GTU.FTZ.AND P5, PT, R4, 20, PT ;  /* 0x41a000000400780b */ /* 0x000fe20003fbc000 */
[----:B------:R-:W0:Y:S08]  /*b1e0*/  @!P0 MUFU.EX2 R5, R5 ;  /* 0x0000000500058308 */ /* 0x000e300000000800 */
[----:B------:R-:W1:Y:S01]  /*b1f0*/  @!P1 MUFU.EX2 R6, R6 ;  /* 0x0000000600069308 */ /* 0x000e620000000800 */
[----:B------:R-:W-:-:S02]  /*b200*/  @!P2 FMUL.FTZ R0, R0, -1.4426950216293334961 ;  /* 0xbfb8aa3b0000a820 */ /* 0x000fc40000410000 */
[----:B------:R-:W-:Y:S02]  /*b210*/  @!P3 FMUL.FTZ R2, R2, -1.4426950216293334961 ;  /* 0xbfb8aa3b0202b820 */ /* 0x000fe40000410000 */
[----:B------:R-:W-:Y:S02]  /*b220*/  @!P4 FMUL.FTZ R3, R3, -1.4426950216293334961 ;  /* 0xbfb8aa3b0303c820 */ /* 0x000fe40000410000 */
[----:B------:R-:W-:Y:S01]  /*b230*/  @!P5 FMUL.FTZ R4, R4, -1.4426950216293334961 ;  /* 0xbfb8aa3b0404d820 */ /* 0x000fe20000410000 */
[----:B------:R-:W2:Y:S01]  /*b240*/  @!P2 MUFU.EX2 R0, R0 ;  /* 0x000000000000a308 */ /* 0x000ea20000000800 */
[----:B0-----:R-:W-:Y:S02]  /*b250*/  @!P0 FADD.FTZ R5, R5, 1 ;  /* 0x3f80000005058421 */ /* 0x001fe40000010000 */
[----:B-1----:R-:W-:-:S05]  /*b260*/  @!P1 FADD.FTZ R6, R6, 1 ;  /* 0x3f80000006069421 */ /* 0x002fca0000010000 */
[----:B------:R-:W0:Y:S08]  /*b270*/  @!P3 MUFU.EX2 R2, R2 ;  /* 0x000000020002b308 */ /* 0x000e300000000800 */
[----:B------:R-:W1:Y:S08]  /*b280*/  @!P4 MUFU.EX2 R3, R3 ;  /* 0x000000030003c308 */ /* 0x000e700000000800 */
[----:B------:R-:W3:Y:S08]  /*b290*/  @!P5 MUFU.EX2 R4, R4 ;  /* 0x000000040004d308 */ /* 0x000ef00000000800 */
[----:B------:R-:W4:Y:S08]  /*b2a0*/  @!P0 MUFU.RCP R5, R5 ;  /* 0x0000000500058308 */ /* 0x000f300000001000 */
[----:B------:R-:W5:Y:S01]  /*b2b0*/  @!P1 MUFU.RCP R6, R6 ;  /* 0x0000000600069308 */ /* 0x000f620000001000 */
[----:B--2---:R-:W-:-:S02]  /*b2c0*/  @!P2 FADD.FTZ R0, R0, 1 ;  /* 0x3f8000000000a421 */ /* 0x004fc40000010000 */
[----:B0-----:R-:W-:Y:S02]  /*b2d0*/  @!P3 FADD.FTZ R2, R2, 1 ;  /* 0x3f8000000202b421 */ /* 0x001fe40000010000 */
[----:B-1----:R-:W-:Y:S02]  /*b2e0*/  @!P4 FADD.FTZ R3, R3, 1 ;  /* 0x3f8000000303c421 */ /* 0x002fe40000010000 */
[----:B---3--:R-:W-:Y:S01]  /*b2f0*/  @!P5 FADD.FTZ R4, R4, 1 ;  /* 0x3f8000000404d421 */ /* 0x008fe20000010000 */
[----:B------:R0:W1:Y:S01]  /*b300*/  @!P2 MUFU.RCP R67, R0 ;  /* 0x000000000043a308 */ /* 0x0000620000001000 */
[----:B----4-:R-:W-:Y:S02]  /*b310*/  @!P0 FMUL.FTZ R32, R32, R5 ;  /* 0x0000000520208220 */ /* 0x010fe40000410000 */
[----:B------:R-:W-:Y:S05]  /*b320*/  LDS.U16 R5, [R106+0x1c] ;  /* 0x00001c006a057984 */ /* 0x000fea0000000400 */
[----:B------:R2:W-:Y:S01]  /*b330*/  @!P3 MUFU.RCP R66, R2 ;  /* 0x000000020042b308 */ /* 0x0005e20000001000 */
[----:B-----5:R-:W-:Y:S01]  /*b340*/  @!P1 FMUL.FTZ R35, R35, R6 ;  /* 0x0000000623239220 */ /* 0x020fe20000410000 */
[----:B0-----:R-:W-:Y:S04]  /*b350*/  LDS.U16 R0, [R106+0x14] ;  /* 0x000014006a007984 */ /* 0x001fe80000000400 */
[----:B------:R-:W-:Y:S02]  /*b360*/  LDS.U16 R6, [R106+0x1e] ;  /* 0x00001e006a067984 */ /* 0x000fe40000000400 */
[----:B------:R0:W3:Y:S02]  /*b370*/  @!P4 MUFU.RCP R69, R3 ;  /* 0x000000030045c308 */ /* 0x0000e40000001000 */
[----:B--2---:R-:W-:Y:S06]  /*b380*/  LDS.U16 R2, [R106+0x16] ;  /* 0x000016006a027984 */ /* 0x004fec0000000400 */
[----:B------:R2:W4:Y:S01]  /*b390*/  @!P5 MUFU.RCP R68, R4 ;  /* 0x000000040044d308 */ /* 0x0005220000001000 */
[----:B0-----:R-:W-:Y:S01]  /*b3a0*/  LDS.U16 R3, [R106+0x18] ;  /* 0x000018006a037984 */ /* 0x001fe20000000400 */
[----:B------:R-:W-:-:S03]  /*b3b0*/  LOP3.LUT R7, R144, 0xfffffe00, RZ, 0xc0, !PT ;  /* 0xfffffe0090077812 */ /* 0x000fc600078ec0ff */
[----:B--2---:R-:W0:Y:S04]  /*b3c0*/  LDS.U16 R4, [R106+0x1a] ;  /* 0x00001a006a047984 */ /* 0x004e280000000400 */
[----:B------:R-:W-:Y:S01]  /*b3d0*/  BAR.SYNC.DEFER_BLOCKING 0x0 ;  /* 0x0000000000007b1d */ /* 0x000fe20000010000 */
[----:B------:R-:W-:-:S04]  /*b3e0*/  LEA R70, R142, R7, 0x4 ;  /* 0x000000078e467211 */ /* 0x000fc800078e20ff */
[C---:B------:R-:W-:Y:S02]  /*b3f0*/  IADD3 R7, R70.reuse, 0x1, RZ ;  /* 0x0000000146077810 */ /* 0x040fe40007ffe0ff */
[C---:B------:R-:W-:Y:S02]  /*b400*/  IADD3 R9, R70.reuse, 0x2, RZ ;  /* 0x0000000246097810 */ /* 0x040fe40007ffe0ff */
[C---:B------:R-:W-:Y:S02]  /*b410*/  IADD3 R21, R70.reuse, 0x3, RZ ;  /* 0x0000000346157810 */ /* 0x040fe40007ffe0ff */
[-C--:B------:R-:W-:Y:S02]  /*b420*/  LEA.HI.SX32 R7, R7, R70.reuse, 0x1b ;  /* 0x0000004607077211 */ /* 0x080fe400078fdaff */
[----:B------:R-:W-:Y:S02]  /*b430*/  LEA.HI.SX32 R20, R9, R70, 0x1b ;  /* 0x0000004609147211 */ /* 0x000fe400078fdaff */
[----:B------:R-:W-:-:S02]  /*b440*/  IADD3 R22, R70, 0x4, RZ ;  /* 0x0000000446167810 */ /* 0x000fc40007ffe0ff */
[C---:B------:R-:W-:Y:S02]  /*b450*/  IADD3 R23, R70.reuse, 0x5, RZ ;  /* 0x0000000546177810 */ /* 0x040fe40007ffe0ff */
[----:B------:R-:W-:Y:S02]  /*b460*/  LEA.HI.SX32 R21, R21, R70, 0x1b ;  /* 0x0000004615157211 */ /* 0x000fe400078fdaff */
[----:B------:R-:W-:Y:S01]  /*b470*/  IADD3 R25, R70, 0x6, RZ ;  /* 0x0000000646197810 */ /* 0x000fe20007ffe0ff */
[----:B------:R-:W-:Y:S01]  /*b480*/  IMAD.SHL.U32 R20, R20, 0x2, RZ ;  /* 0x0000000214147824 */ /* 0x000fe200078e00ff */
[C---:B------:R-:W-:Y:S02]  /*b490*/  IADD3 R56, R70.reuse, 0x7, RZ ;  /* 0x0000000746387810 */ /* 0x040fe40007ffe0ff */
[----:B------:R-:W-:Y:S02]  /*b4a0*/  SHF.L.U32 R9, R7, 0x1, RZ ;  /* 0x0000000107097819 */ /* 0x000fe400000006ff */
[----:B------:R-:W-:-:S02]  /*b4b0*/  IADD3 R58, R70, 0x8, RZ ;  /* 0x00000008463a7810 */ /* 0x000fc40007ffe0ff */
[-C--:B------:R-:W-:Y:S02]  /*b4c0*/  LEA.HI.SX32 R22, R22, R70.reuse, 0x1b ;  /* 0x0000004616167211 */ /* 0x080fe400078fdaff */
[-C--:B------:R-:W-:Y:S02]  /*b4d0*/  LEA.HI.SX32 R23, R23, R70.reuse, 0x1b ;  /* 0x0000004617177211 */ /* 0x080fe400078fdaff */
[----:B------:R-:W-:Y:S02]  /*b4e0*/  PRMT R7, R52, 0x7632, R7 ;  /* 0x0000763234077816 */ /* 0x000fe40000000007 */
[----:B------:R-:W-:Y:S01]  /*b4f0*/  SHF.L.U32 R21, R21, 0x1, RZ ;  /* 0x0000000115157819 */ /* 0x000fe200000006ff */
[----:B------:R-:W-:Y:S01]  /*b500*/  STS.U16 [R106], R54 ;  /* 0x000000366a007388 */ /* 0x000fe20000000400 */
[----:B------:R-:W-:Y:S02]  /*b510*/  IADD3 R59, R70, 0x9, RZ ;  /* 0x00000009463b7810 */ /* 0x000fe40007ffe0ff */
[-C--:B------:R-:W-:Y:S01]  /*b520*/  LEA.HI.SX32 R25, R25, R70.reuse, 0x1b ;  /* 0x0000004619197211 */ /* 0x080fe200078fdaff */
[----:B------:R-:W-:Y:S01]  /*b530*/  STS.U16 [R9+0x2], R55 ;  /* 0x0000023709007388 */ /* 0x000fe20000000400 */
[----:B------:R-:W-:-:S02]  /*b540*/  LEA.HI.SX32 R56, R56, R70, 0x1b ;  /* 0x0000004638387211 */ /* 0x000fc400078fdaff */
[----:B------:R-:W-:Y:S01]  /*b550*/  IADD3 R60, R70, 0xa, RZ ;  /* 0x0000000a463c7810 */ /* 0x000fe20007ffe0ff */
[----:B------:R-:W-:Y:S01]  /*b560*/  STS.U16 [R20+0x4], R52 ;  /* 0x0000043414007388 */ /* 0x000fe20000000400 */
[----:B------:R-:W-:Y:S02]  /*b570*/  LEA.HI.SX32 R58, R58, R70, 0x1b ;  /* 0x000000463a3a7211 */ /* 0x000fe400078fdaff */
[----:B------:R-:W-:Y:S01]  /*b580*/  SHF.L.U32 R22, R22, 0x1, RZ ;  /* 0x0000000116167819 */ /* 0x000fe200000006ff */
[----:B------:R2:W-:Y:S01]  /*b590*/  STS.U16 [R21+0x6], R7 ;  /* 0x0000060715007388 */ /* 0x0005e20000000400 */
[C---:B------:R-:W-:Y:S02]  /*b5a0*/  IADD3 R61, R70.reuse, 0xb, RZ ;  /* 0x0000000b463d7810 */ /* 0x040fe40007ffe0ff */
[----:B------:R-:W-:Y:S02]  /*b5b0*/  SHF.L.U32 R23, R23, 0x1, RZ ;  /* 0x0000000117177819 */ /* 0x000fe400000006ff */
[----:B------:R-:W-:-:S02]  /*b5c0*/  IADD3 R62, R70, 0xc, RZ ;  /* 0x0000000c463e7810 */ /* 0x000fc40007ffe0ff */
[----:B------:R-:W-:Y:S02]  /*b5d0*/  LEA.HI.SX32 R59, R59, R70, 0x1b ;  /* 0x000000463b3b7211 */ /* 0x000fe400078fdaff */
[----:B------:R-:W-:Y:S02]  /*b5e0*/  SHF.L.U32 R25, R25, 0x1, RZ ;  /* 0x0000000119197819 */ /* 0x000fe400000006ff */
[----:B------:R-:W-:Y:S02]  /*b5f0*/  IADD3 R63, R70, 0xd, RZ ;  /* 0x0000000d463f7810 */ /* 0x000fe40007ffe0ff */
[----:B------:R-:W-:Y:S02]  /*b600*/  F2FP.PACK_AB R46, R46, R49 ;  /* 0x000000312e2e723e */ /* 0x000fe400000000ff */
[----:B--2---:R-:W-:Y:S02]  /*b610*/  PRMT R7, R48, 0x7632, R7 ;  /* 0x0000763230077816 */ /* 0x004fe40000000007 */
[----:B------:R-:W-:Y:S01]  /*b620*/  SHF.L.U32 R56, R56, 0x1, RZ ;  /* 0x0000000138387819 */ /* 0x000fe200000006ff */
[----:B------:R-:W-:Y:S01]  /*b630*/  STS.U16 [R22+0x8], R50 ;  /* 0x0000083216007388 */ /* 0x000fe20000000400 */
[----:B------:R-:W-:-:S02]  /*b640*/  IADD3 R64, R70, 0xe, RZ ;  /* 0x0000000e46407810 */ /* 0x000fc40007ffe0ff */
[-C--:B------:R-:W-:Y:S02]  /*b650*/  LEA.HI.SX32 R60, R60, R70.reuse, 0x1b ;  /* 0x000000463c3c7211 */ /* 0x080fe400078fdaff */
[----:B------:R-:W-:Y:S01]  /*b660*/  SHF.L.U32 R58, R58, 0x1, RZ ;  /* 0x000000013a3a7819 */ /* 0x000fe200000006ff */
[----:B------:R-:W-:Y:S01]  /*b670*/  STS.U16 [R23+0xa], R51 ;  /* 0x00000a3317007388 */ /* 0x000fe20000000400 */
[----:B------:R-:W-:Y:S02]  /*b680*/  IADD3 R65, R70, 0xf, RZ ;  /* 0x0000000f46417810 */ /* 0x000fe40007ffe0ff */
[-C--:B------:R-:W-:Y:S02]  /*b690*/  LEA.HI.SX32 R61, R61, R70.reuse, 0x1b ;  /* 0x000000463d3d7211 */ /* 0x080fe400078fdaff */
[----:B------:R-:W-:Y:S01]  /*b6a0*/  F2FP.PACK_AB R44, R44, R47 ;  /* 0x0000002f2c2c723e */ /* 0x000fe200000000ff */
[----:B------:R2:W-:Y:S01]  /*b6b0*/  STS.U16 [R25+0xc], R48 ;  /* 0x00000c3019007388 */ /* 0x0005e20000000400 */
[-C--:B------:R-:W-:Y:S01]  /*b6c0*/  LEA.HI.SX32 R62, R62, R70.reuse, 0x1b ;  /* 0x000000463e3e7211 */ /* 0x080fe200078fdaff */
[----:B------:R-:W-:Y:S01]  /*b6d0*/  IMAD.SHL.U32 R59, R59, 0x2, RZ ;  /* 0x000000023b3b7824 */ /* 0x000fe200078e00ff */
[----:B------:R-:W-:Y:S01]  /*b6e0*/  F2FP.PACK_AB R42, R42, R45 ;  /* 0x0000002d2a2a723e */ /* 0x000fe200000000ff */
[----:B------:R-:W-:Y:S01]  /*b6f0*/  STS.U16 [R56+0xe], R7 ;  /* 0x00000e0738007388 */ /* 0x000fe20000000400 */
[----:B------:R-:W-:-:S02]  /*b700*/  LEA.HI.SX32 R63, R63, R70, 0x1b ;  /* 0x000000463f3f7211 */ /* 0x000fc400078fdaff */
[----:B------:R-:W-:Y:S01]  /*b710*/  PRMT R47, R46, 0x7632, R47 ;  /* 0x000076322e2f7816 */ /* 0x000fe2000000002f */
[----:B------:R5:W-:Y:S01]  /*b720*/  STS.U16 [R58+0x10], R46 ;  /* 0x0000102e3a007388 */ /* 0x000be20000000400 */
[-C--:B------:R-:W-:Y:S02]  /*b730*/  LEA.HI.SX32 R64, R64, R70.reuse, 0x1b ;  /* 0x0000004640407211 */ /* 0x080fe400078fdaff */
[----:B------:R-:W-:Y:S02]  /*b740*/  SHF.L.U32 R60, R60, 0x1, RZ ;  /* 0x000000013c3c7819 */ /* 0x000fe400000006ff */
[----:B------:R-:W-:Y:S02]  /*b750*/  ISETP.NE.AND P6, PT, R147, RZ, PT ;  /* 0x000000ff9300720c */ /* 0x000fe40003fc5270 */
[----:B------:R-:W-:Y:S02]  /*b760*/  LEA.HI.SX32 R65, R65, R70, 0x1b ;  /* 0x0000004641417211 */ /* 0x000fe400078fdaff */
[----:B--2---:R-:W-:-:S02]  /*b770*/  PRMT R48, R44, 0x7632, R48 ;  /* 0x000076322c307816 */ /* 0x004fc40000000030 */
[----:B------:R-:W-:Y:S02]  /*b780*/  SHF.L.U32 R61, R61, 0x1, RZ ;  /* 0x000000013d3d7819 */ /* 0x000fe400000006ff */
[----:B------:R-:W-:Y:S02]  /*b790*/  F2FP.PACK_AB R40, R40, R43 ;  /* 0x0000002b2828723e */ /* 0x000fe400000000ff */
[----:B-----5:R-:W-:Y:S02]  /*b7a0*/  PRMT R46, R42, 0x7610, R46 ;  /* 0x000076102a2e7816 */ /* 0x020fe4000000002e */
[----:B------:R-:W-:Y:S01]  /*b7b0*/  SHF.L.U32 R62, R62, 0x1, RZ ;  /* 0x000000013e3e7819 */ /* 0x000fe200000006ff */
[----:B------:R-:W-:Y:S01]  /*b7c0*/  STS.U16 [R59+0x12], R47 ;  /* 0x0000122f3b007388 */ /* 0x000fe20000000400 */
[----:B------:R-:W-:Y:S02]  /*b7d0*/  PRMT R50, R42, 0x7632, R50 ;  /* 0x000076322a327816 */ /* 0x000fe40000000032 */
[----:B------:R-:W-:Y:S01]  /*b7e0*/  SHF.L.U32 R63, R63, 0x1, RZ ;  /* 0x000000013f3f7819 */ /* 0x000fe200000006ff */
[----:B------:R2:W-:Y:S01]  /*b7f0*/  STS.U16 [R60+0x14], R44 ;  /* 0x0000142c3c007388 */ /* 0x0005e20000000400 */
[----:B------:R-:W-:-:S02]  /*b800*/  SHF.L.U32 R64, R64, 0x1, RZ ;  /* 0x0000000140407819 */ /* 0x000fc400000006ff */
[----:B------:R-:W-:Y:S01]  /*b810*/  PRMT R52, R40, 0x7632, R52 ;  /* 0x0000763228347816 */ /* 0x000fe20000000034 */
[----:B------:R-:W-:Y:S01]  /*b820*/  STS.U16 [R61+0x16], R48 ;  /* 0x000016303d007388 */ /* 0x000fe20000000400 */
[----:B------:R-:W-:-:S03]  /*b830*/  SHF.L.U32 R65, R65, 0x1, RZ ;  /* 0x0000000141417819 */ /* 0x000fc600000006ff */
[----:B------:R-:W-:Y:S01]  /*b840*/  STS.U16 [R62+0x18], R46 ;  /* 0x0000182e3e007388 */ /* 0x000fe20000000400 */
[----:B0-----:R-:W-:-:S03]  /*b850*/  HADD2.F32 R4, -RZ, R4.H0_H0 ;  /* 0x20000004ff047230 */ /* 0x001fc60000004100 */
[----:B------:R-:W-:Y:S01]  /*b860*/  STS.U16 [R63+0x1a], R50 ;  /* 0x00001a323f007388 */ /* 0x000fe20000000400 */
[----:B-1----:R-:W-:-:S03]  /*b870*/  @!P2 FMUL.FTZ R28, R28, R67 ;  /* 0x000000431c1ca220 */ /* 0x002fc60000410000 */
[----:B------:R-:W-:Y:S01]  /*b880*/  STS.U16 [R64+0x1c], R40 ;  /* 0x00001c2840007388 */ /* 0x000fe20000000400 */
[----:B---3--:R-:W-:-:S03]  /*b890*/  @!P4 FMUL.FTZ R30, R30, R69 ;  /* 0x000000451e1ec220 */ /* 0x008fc60000410000 */
        /* <DEDUP_REMOVED lines=23> */
[----:B------:R-:W-:-:S02]  /*ba10*/  HADD2.F32 R2, -RZ, R2.H0_H0 ;  /* 0x20000002ff027230 */ /* 0x000fc40000004100 */
[----:B------:R-:W-:Y:S01]  /*ba20*/  HADD2.F32 R3, -RZ, R3.H0_H0 ;  /* 0x20000003ff037230 */ /* 0x000fe20000004100 */
[----:B------:R-:W-:Y:S01]  /*ba30*/  FADD.FTZ R0, R0, UR4 ;  /* 0x0000000400007e21 */ /* 0x000fe20008010000 */
[----:B------:R-:W-:Y:S01]  /*ba40*/  HADD2.F32 R5, -RZ, R5.H0_H0 ;  /* 0x20000005ff057230 */ /* 0x000fe20000004100 */
[----:B------:R-:W-:Y:S01]  /*ba50*/  FADD.FTZ R2, R2, UR4 ;  /* 0x0000000402027e21 */ /* 0x000fe20008010000 */
[----:B------:R-:W-:Y:S01]  /*ba60*/  HADD2.F32 R6, -RZ, R6.H0_H0 ;  /* 0x20000006ff067230 */ /* 0x000fe20000004100 */
[----:B----4-:R-:W-:Y:S01]  /*ba70*/  @!P5 FMUL.FTZ R33, R33, R68 ;  /* 0x000000442121d220 */ /* 0x010fe20000410000 */
[----:B------:R-:W-:Y:S01]  /*ba80*/  FSETP.GTU.FTZ.AND P5, PT, R0, 20, PT ;  /* 0x41a000000000780b */ /* 0x000fe20003fbc000 */
[----:B------:R-:W-:Y:S01]  /*ba90*/  FADD.FTZ R3, R3, UR4 ;  /* 0x0000000403037e21 */ /* 0x000fe20008010000 */
[----:B------:R-:W-:Y:S01]  /*baa0*/  FSETP.GTU.FTZ.AND P4, PT, R2, 20, PT ;  /* 0x41a000000200780b */ /* 0x000fe20003f9c000 */
[----:B------:R-:W-:Y:S02]  /*bab0*/  FADD.FTZ R5, R5, UR4 ;  /* 0x0000000405057e21 */ /* 0x000fe40008010000 */
[----:B------:R-:W-:-:S02]  /*bac0*/  FADD.FTZ R6, R6, UR4 ;  /* 0x0000000406067e21 */ /* 0x000fc40008010000 */
[----:B------:R-:W-:Y:S01]  /*bad0*/  @!P3 FMUL.FTZ R31, R31, R66 ;  /* 0x000000421f1fb220 */ /* 0x000fe20000410000 */
[----:B------:R-:W-:Y:S01]  /*bae0*/  FSETP.GTU.FTZ.AND P3, PT, R3, 20, PT ;  /* 0x41a000000300780b */ /* 0x000fe20003f7c000 */
[----:B------:R-:W-:Y:S01]  /*baf0*/  @!P2 FMUL.FTZ R4, R4, -1.4426950216293334961 ;  /* 0xbfb8aa3b0404a820 */ /* 0x000fe20000410000 */
[----:B------:R-:W-:Y:S02]  /*bb00*/  FSETP.GTU.FTZ.AND P1, PT, R5, 20, PT ;  /* 0x41a000000500780b */ /* 0x000fe40003f3c000 */
[----:B------:R-:W-:Y:S01]  /*bb10*/  FSETP.GTU.FTZ.AND P0, PT, R6, 20, PT ;  /* 0x41a000000600780b */ /* 0x000fe20003f1c000 */
[----:B------:R-:W0:Y:S02]  /*bb20*/  LDS R40, [0x840] ;  /* 0x00084000ff287984 */ /* 0x000e240000000800 */
[----:B------:R-:W1:Y:S01]  /*bb30*/  @!P2 MUFU.EX2 R4, R4 ;  /* 0x000000040004a308 */ /* 0x000e620000000800 */
[----:B------:R-:W-:Y:S02]  /*bb40*/  @!P5 FMUL.FTZ R0, R0, -1.4426950216293334961 ;  /* 0xbfb8aa3b0000d820 */ /* 0x000fe40000410000 */
[----:B------:R-:W-:-:S03]  /*bb50*/  @!P4 FMUL.FTZ R2, R2, -1.4426950216293334961 ;  /* 0xbfb8aa3b0202c820 */ /* 0x000fc60000410000 */
[----:B------:R-:W-:Y:S02]  /*bb60*/  @!P3 FMUL.FTZ R3, R3, -1.4426950216293334961 ;  /* 0xbfb8aa3b0303b820 */ /* 0x000fe40000410000 */
[----:B------:R-:W3:Y:S01]  /*bb70*/  @!P5 MUFU.EX2 R0, R0 ;  /* 0x000000000000d308 */ /* 0x000ee20000000800 */
[----:B------:R-:W-:Y:S02]  /*bb80*/  @!P1 FMUL.FTZ R5, R5, -1.4426950216293334961 ;  /* 0xbfb8aa3b05059820 */ /* 0x000fe40000410000 */
[----:B------:R-:W-:-:S05]  /*bb90*/  @!P0 FMUL.FTZ R6, R6, -1.4426950216293334961 ;  /* 0xbfb8aa3b06068820 */ /* 0x000fca0000410000 */
[----:B------:R-:W4:Y:S01]  /*bba0*/  @!P4 MUFU.EX2 R2, R2 ;  /* 0x000000020002c308 */ /* 0x000f220000000800 */
[----:B-1----:R-:W-:-:S07]  /*bbb0*/  @!P2 FADD.FTZ R4, R4, 1 ;  /* 0x3f8000000404a421 */ /* 0x002fce0000010000 */
[----:B------:R-:W-:Y:S08]  /*bbc0*/  @!P3 MUFU.EX2 R3, R3 ;  /* 0x000000030003b308 */ /* 0x000ff00000000800 */
[----:B------:R-:W1:Y:S08]  /*bbd0*/  @!P1 MUFU.EX2 R5, R5 ;  /* 0x0000000500059308 */ /* 0x000e700000000800 */
[----:B------:R-:W5:Y:S01]  /*bbe0*/  @!P0 MUFU.EX2 R6, R6 ;  /* 0x0000000600068308 */ /* 0x000f620000000800 */
[----:B---3--:R-:W-:-:S02]  /*bbf0*/  @!P5 FADD.FTZ R0, R0, 1 ;  /* 0x3f8000000000d421 */ /* 0x008fc40000010000 */
[----:B----4-:R-:W-:-:S05]  /*bc00*/  @!P4 FADD.FTZ R2, R2, 1 ;  /* 0x3f8000000202c421 */ /* 0x010fca0000010000 */
[----:B------:R-:W3:Y:S01]  /*bc10*/  @!P2 MUFU.RCP R4, R4 ;  /* 0x000000040004a308 */ /* 0x000ee20000001000 */
[----:B--2---:R-:W-:Y:S02]  /*bc20*/  IMAD R44, R146, c[0x0][0x2d8], RZ ;  /* 0x0000b600922c7a24 */ /* 0x004fe400078e02ff */
[----:B-1----:R-:W-:-:S05]  /*bc30*/  @!P1 FADD.FTZ R5, R5, 1 ;  /* 0x3f80000005059421 */ /* 0x002fca0000010000 */
[----:B------:R1:W2:Y:S01]  /*bc40*/  @!P5 MUFU.RCP R7, R0 ;  /* 0x000000000007d308 */ /* 0x0002a20000001000 */
[----:B-----5:R-:W-:Y:S02]  /*bc50*/  @!P0 FADD.FTZ R6, R6, 1 ;  /* 0x3f80000006068421 */ /* 0x020fe40000010000 */
[----:B------:R-:W-:-:S05]  /*bc60*/  IMAD R85, R155, c[0x0][0x2dc], R44 ;  /* 0x0000b7009b557a24 */ /* 0x000fca00078e022c */
[----:B------:R4:W5:Y:S01]  /*bc70*/  @!P4 MUFU.RCP R42, R2 ;  /* 0x00000002002ac308 */ /* 0x0009620000001000 */
[----:B-1----:R-:W-:Y:S02]  /*bc80*/  @!P3 FADD.FTZ R0, R3, 1 ;  /* 0x3f8000000300b421 */ /* 0x002fe40000010000 */
[----:B---3--:R-:W-:-:S05]  /*bc90*/  @!P2 FMUL.FTZ R39, R39, R4 ;  /* 0x000000042727a220 */ /* 0x008fca0000410000 */
[----:B------:R1:W3:Y:S01]  /*bca0*/  @!P3 MUFU.RCP R83, R0 ;  /* 0x000000000053b308 */ /* 0x0002e20000001000 */
[----:B----4-:R-:W-:Y:S01]  /*bcb0*/  IMAD.WIDE.U32 R2, R155, c[0x0][0x2d8], RZ ;  /* 0x0000b6009b027a25 */ /* 0x010fe200078e00ff */
[----:B0-----:R-:W-:-:S03]  /*bcc0*/  ISETP.GE.AND P2, PT, R10, R40, PT ;  /* 0x000000280a00720c */ /* 0x001fc60003f46270 */
[----:B------:R-:W-:-:S03]  /*bcd0*/  IMAD.IADD R3, R3, 0x1, R85 ;  /* 0x0000000103037824 */ /* 0x000fc600078e0255 */
[----:B------:R-:W0:Y:S01]  /*bce0*/  @!P1 MUFU.RCP R5, R5 ;  /* 0x0000000500059308 */ /* 0x000e220000001000 */
[----:B------:R-:W-:Y:S02]  /*bcf0*/  IMAD R44, R148, c[0x0][0x2e0], RZ ;  /* 0x0000b800942c7a24 */ /* 0x000fe400078e02ff */
[----:B------:R-:W-:-:S05]  /*bd00*/  IMAD.WIDE.U32 R2, R159, c[0x0][0x2e0], R2 ;  /* 0x0000b8009f027a25 */ /* 0x000fca00078e0002 */
[----:B------:R-:W4:Y:S01]  /*bd10*/  @!P0 MUFU.RCP R6, R6 ;  /* 0x0000000600068308 */ /* 0x000f220000001000 */
[----:B--2---:R-:W-:Y:S01]  /*bd20*/  @!P5 FMUL.FTZ R34, R34, R7 ;  /* 0x000000072222d220 */ /* 0x004fe20000410000 */
[----:B-1----:R-:W-:Y:S01]  /*bd30*/  IADD3 R0, P5, R91, R2, RZ ;  /* 0x000000025b007210 */ /* 0x002fe20007fbe0ff */
[----:B------:R-:W-:Y:S02]  /*bd40*/  IMAD R44, R159, c[0x0][0x2e4], R44 ;  /* 0x0000b9009f2c7a24 */ /* 0x000fe400078e022c */
[----:B-----5:R-:W-:Y:S01]  /*bd50*/  @!P4 FMUL.FTZ R37, R37, R42 ;  /* 0x0000002a2525c220 */ /* 0x020fe20000410000 */
        /* <DEDUP_REMOVED lines=9> */
[----:B----4-:R-:W-:Y:S01]  /*bdf0*/  @!P0 FMUL.FTZ R41, R41, R6 ;  /* 0x0000000629298220 */ /* 0x010fe20000410000 */
        /* <DEDUP_REMOVED lines=14> */
.L_x_3278:
[----:B------:R-:W-:Y:S05]  /*bee0*/  BSYNC B0 ;  /* 0x0000000000007941 */ /* 0x000fea0003800000 */
.L_x_3277:
        /* <DEDUP_REMOVED lines=11> */
[----:B------:R-:W-:Y:S01]  /*bfa0*/  ISETP.GE.AND P5, PT, R130, R40, PT ;  /* 0x000000288200720c */ /* 0x000fe20003fa6270 */
[----:B------:R-:W-:Y:S01]  /*bfb0*/  BSSY B0, `(.L_x_3279) ;  /* 0x0000069000007945 */ /* 0x000fe20003800000 */
[----:B------:R-:W-:Y:S01]  /*bfc0*/  F2FP.PACK_AB R24, R27, R24 ;  /* 0x000000181b18723e */ /* 0x000fe200000000ff */
        /* <DEDUP_REMOVED lines=14> */
[C---:B0-----:R-:W-:Y:S01]  /*c0b0*/  PRMT R7, R0.reuse, 0x7610, R7 ;  /* 0x0000761000077816 */ /* 0x041fe20000000007 */
[----:B------:R-:W-:Y:S01]  /*c0c0*/  @!P4 STG.E.U16 [R2.64+-0x5c0], R69 ;  /* 0xfffa40450200c986 */ /* 0x000fe2000c10150a */
[-C--:B------:R-:W-:Y:S02]  /*c0d0*/  ISETP.GE.AND P4, PT, R139, R40.reuse, PT ;  /* 0x000000288b00720c */ /* 0x080fe40003f86270 */
[----:B------:R-:W-:Y:S01]  /*c0e0*/  PRMT R27, R0, 0x7632, R27 ;  /* 0x00007632001b7816 */ /* 0x000fe2000000001b */
[----:B------:R-:W-:Y:S01]  /*c0f0*/  @!P5 STG.E.U16 [R2.64+-0x580], R71 ;  /* 0xfffa80470200d986 */ /* 0x000fe2000c10150a */
[----:B------:R-:W-:Y:S02]  /*c100*/  ISETP.GE.AND P5, PT, R125, R40, PT ;  /* 0x000000287d00720c */ /* 0x000fe40003fa6270 */
[----:B------:R-:W-:Y:S01]  /*c110*/  F2FP.PACK_AB R0, R33, R30 ;  /* 0x0000001e2100723e */ /* 0x000fe200000000ff */
[----:B------:R-:W-:Y:S01]  /*c120*/  @!P0 STG.E.U16 [R2.64+-0x540], R73 ;  /* 0xfffac04902008986 */ /* 0x000fe2000c10150a */
[----:B------:R-:W-:Y:S01]  /*c130*/  PRMT R6, R26, 0x7632, R6 ;  /* 0x000076321a067816 */ /* 0x000fe20000000006 */
        /* <DEDUP_REMOVED lines=12> */
[----:B------:R-:W-:-:S04]  /*c200*/  FADD.FTZ R35, R32, R35 ;  /* 0x0000002320237221 */ /* 0x000fc80000010000 */
[----:B------:R-:W-:-:S04]  /*c210*/  FADD.FTZ R34, R35, R34 ;  /* 0x0000002223227221 */ /* 0x000fc80000010000 */
[----:B------:R-:W-:Y:S01]  /*c220*/  FADD.FTZ R37, R34, R37 ;  /* 0x0000002522257221 */ /* 0x000fe20000010000 */
[----:B------:R0:W-:Y:S04]  /*c230*/  STS.U16 [R106], R24 ;  /* 0x000000186a007388 */ /* 0x0001e80000000400 */
[----:B------:R1:W-:Y:S04]  /*c240*/  STS.U16 [R9+0x2], R4 ;  /* 0x0000020409007388 */ /* 0x0003e80000000400 */
[----:B------:R-:W-:Y:S01]  /*c250*/  STS.U16 [R20+0x4], R26 ;  /* 0x0000041a14007388 */ /* 0x000fe20000000400 */
[----:B0-----:R-:W-:-:S03]  /*c260*/  PRMT R24, R0, 0x7610, R24 ;  /* 0x0000761000187816 */ /* 0x001fc60000000018 */
[----:B------:R0:W-:Y:S01]  /*c270*/  STS.U16 [R21+0x6], R6 ;  /* 0x0000060615007388 */ /* 0x0001e20000000400 */
[----:B-1----:R-:W-:-:S03]  /*c280*/  PRMT R4, R0, 0x7632, R4 ;  /* 0x0000763200047816 */ /* 0x002fc60000000004 */
[----:B------:R1:W-:Y:S01]  /*c290*/  STS.U16 [R22+0x8], R7 ;  /* 0x0000080716007388 */ /* 0x0003e20000000400 */
[----:B------:R-:W-:Y:S02]  /*c2a0*/  PRMT R9, R2, 0x7632, R9 ;  /* 0x0000763202097816 */ /* 0x000fe40000000009 */
        /* <DEDUP_REMOVED lines=9> */
[----:B------:R0:W-:Y:S02]  /*c340*/  STS.U16 [R56+0xe], R4 ;  /* 0x00000e0438007388 */ /* 0x0001e40000000400 */
[----:B------:R-:W-:-:S02]  /*c350*/  FADD.FTZ R38, R39, R38 ;  /* 0x0000002627267221 */ /* 0x000fc40000010000 */
[----:B------:R-:W-:Y:S02]  /*c360*/  STS.U16 [R58+0x10], R29 ;  /* 0x0000101d3a007388 */ /* 0x000fe40000000400 */
[----:B------:R-:W-:Y:S02]  /*c370*/  FADD.FTZ R149, R38, R41 ;  /* 0x0000002926957221 */ /* 0x000fe40000010000 */
[----:B------:R-:W-:Y:S01]  /*c380*/  STS.U16 [R59+0x12], R9 ;  /* 0x000012093b007388 */ /* 0x000fe20000000400 */
[----:B0-----:R-:W-:-:S03]  /*c390*/  IMAD R4, R146, c[0x0][0x2f8], RZ ;  /* 0x0000be0092047a24 */ /* 0x001fc600078e02ff */
        /* <DEDUP_REMOVED lines=8> */
[----:B0-----:R-:W-:-:S03]  /*c420*/  IMAD.WIDE.U32 R2, R155, c[0x0][0x2f8], RZ ;  /* 0x0000be009b027a25 */ /* 0x001fc600078e00ff */
[----:B------:R-:W-:Y:S01]  /*c430*/  LDS.U16 R123, [R123+0x40] ;  /* 0x000040007b7b7984 */ /* 0x000fe20000000400 */
[----:B------:R-:W-:-:S03]  /*c440*/  IMAD R7, R155, c[0x0][0x2fc], R4 ;  /* 0x0000bf009b077a24 */ /* 0x000fc600078e0204 */
        /* <DEDUP_REMOVED lines=31> */
.L_x_3280:
[----:B------:R-:W-:Y:S05]  /*c640*/  BSYNC B0 ;  /* 0x0000000000007941 */ /* 0x000fea0003800000 */
.L_x_3279:
[----:B------:R-:W-:Y:S01]  /*c650*/  MOV R3, R31 ;  /* 0x0000001f00037202 */ /* 0x000fe20000000f00 */
[----:B0-----:R-:W-:Y:S01]  /*c660*/  IMAD R6, R148, c[0x0][0x300], RZ ;  /* 0x0000c00094067a24 */ /* 0x001fe200078e02ff */
[----:B------:R-:W-:Y:S01]  /*c670*/  IADD3 R4, P0, R107, -0x7c0, RZ ;  /* 0xfffff8406b047810 */ /* 0x000fe20007f1e0ff */
[----:B------:R-:W-:Y:S01]  /*c680*/  UIADD3 UR14, UP0, UR14, -0x800, URZ ;  /* 0xfffff8000e0e7890 */ /* 0x000fe2000ff1e03f */
[----:B------:R-:W-:Y:S01]  /*c690*/  ISETP.GE.AND P2, PT, R139, R0, PT ;  /* 0x000000008b00720c */ /* 0x000fe20003f46270 */
[C---:B------:R-:W-:Y:S01]  /*c6a0*/  IMAD.WIDE.U32 R2, R159.reuse, c[0x0][0x300], R2 ;  /* 0x0000c0009f027a25 */ /* 0x040fe200078e0002 */
        /* <DEDUP_REMOVED lines=48> */
.L_x_3190:
        /* <DEDUP_REMOVED lines=29> */
.L_x_3283:
[----:B------:R-:W-:Y:S05]  /*cb80*/  BSYNC B0 ;  /* 0x0000000000007941 */ /* 0x000fea0003800000 */
.L_x_3282:
[----:B------:R-:W-:Y:S01]  /*cb90*/  BSSY B0, `(.L_x_3284) ;  /* 0x000001d000007945 */ /* 0x000fe20003800000 */
[----:B------:R-:W-:Y:S05]  /*cba0*/  @!P0 BRA `(.L_x_3285) ;  /* 0x000001a000008947 */ /* 0x000fea0003800000 */
[----:B------:R-:W-:Y:S06]  /*cbb0*/  BAR.SYNC.DEFER_BLOCKING 0x0 ;  /* 0x0000000000007b1d */ /* 0x000fec0000010000 */
[----:B------:R-:W3:Y:S04]  /*cbc0*/  SHFL.DOWN P0, R0, R149, 0x1, 0x1f ;  /* 0x08201f0095007f89 */ /* 0x000ee80000000000 */
[----:B------:R-:W4:Y:S04]  /*cbd0*/  S2R R6, SR_LANEID ;  /* 0x0000000000067919 */ /* 0x000f280000000000 */
[----:B--2---:R-:W2:Y:S01]  /*cbe0*/  S2R R15, SR_TID.X ;  /* 0x00000000000f7919 */ /* 0x004ea20000002100 */
[----:B---3--:R-:W-:Y:S01]  /*cbf0*/  @P0 FADD R0, R0, R149 ;  /* 0x0000009500000221 */ /* 0x008fe20000000000 */
[----:B----4-:R-:W-:-:S04]  /*cc00*/  ISETP.NE.AND P2, PT, R6, RZ, PT ;  /* 0x000000ff0600720c */ /* 0x010fc80003f45270 */
[----:B------:R-:W3:Y:S01]  /*cc10*/  SHFL.DOWN P0, R3, R0, 0x2, 0x1f ;  /* 0x08401f0000037f89 */ /* 0x000ee20000000000 */
[----:B--2---:R-:W-:-:S08]  /*cc20*/  ISETP.NE.AND P1, PT, R15, RZ, PT ;  /* 0x000000ff0f00720c */ /* 0x004fd00003f25270 */
[----:B------:R-:W-:-:S04]  /*cc30*/  @!P2 SHF.R.S32.HI R6, RZ, 0x1f, R15 ;  /* 0x0000001fff06a819 */ /* 0x000fc8000001140f */
[----:B------:R-:W-:Y:S01]  /*cc40*/  @!P2 LEA.HI R6, R6, R15, RZ, 0x5 ;  /* 0x0000000f0606a211 */ /* 0x000fe200078f28ff */
[----:B---3--:R-:W-:-:S05]  /*cc50*/  @P0 FADD R3, R0, R3 ;  /* 0x0000000300030221 */ /* 0x008fca0000000000 */
[----:B------:R-:W2:Y:S02]  /*cc60*/  SHFL.DOWN P0, R2, R3, 0x4, 0x1f ;  /* 0x08801f0003027f89 */ /* 0x000ea40000000000 */
[----:B--2---:R-:W-:Y:S01]  /*cc70*/  @P0 FADD R2, R3, R2 ;  /* 0x0000000203020221 */ /* 0x004fe20000000000 */
[----:B------:R-:W-:-:S04]  /*cc80*/  @!P2 SHF.R.S32.HI R3, RZ, 0x5, R6 ;  /* 0x00000005ff03a819 */ /* 0x000fc80000011406 */
        /* <DEDUP_REMOVED lines=9> */
[----:B------:R2:W-:Y:S01]  /*cd20*/  RED.E.ADD.F32.FTZ.RN.STRONG.GPU [R12.64], R4 ;  /* 0x000000040c00798e */ /* 0x0005e2000c10e78a */
[----:B------:R-:W-:Y:S01]  /*cd30*/  HFMA2.MMA R15, -RZ, RZ, 0, 0 ;  /* 0x00000000ff0f7435 */ /* 0x000fe200000001ff */
[----:B------:R-:W-:Y:S05]  /*cd40*/  BRA `(.L_x_3286) ;  /* 0x0000001000007947 */ /* 0x000fea0003800000 */
.L_x_3285:
[----:B--2---:R-:W2:Y:S02]  /*cd50*/  S2R R15, SR_TID.X ;  /* 0x00000000000f7919 */ /* 0x004ea40000002100 */
.L_x_3286:
[----:B------:R-:W-:Y:S05]  /*cd60*/  BSYNC B0 ;  /* 0x0000000000007941 */ /* 0x000fea0003800000 */
.L_x_3284:
[----:B--2---:R-:W-:-:S13]  /*cd70*/  ISETP.GE.AND P0, PT, R15, c[0x0][0x16c], PT ;  /* 0x00005b000f007a0c */ /* 0x004fda0003f06270 */
[----:B------:R-:W-:Y:S05]  /*cd80*/  @P0 EXIT ;  /* 0x000000000000094d */ /* 0x000fea0003800000 */
[C---:B------:R-:W-:Y:S02]  /*cd90*/  IMAD R0, R148.reuse, c[0x0][0x2c8], RZ ;  /* 0x0000b20094007a24 */ /* 0x040fe400078e02ff */
[----:B------:R-:W-:Y:S02]  /*cda0*/  IMAD R148, R148, c[0x0][0x288], RZ ;  /* 0x0000a20094947a24 */ /* 0x000fe400078e02ff */
[----:B------:R-:W-:-:S04]  /*cdb0*/  IMAD.WIDE.U32 R2, R159, c[0x0][0x2c8], RZ ;  /* 0x0000b2009f027a25 */ /* 0x000fc800078e00ff */
[C---:B------:R-:W-:Y:S02]  /*cdc0*/  IMAD R23, R159.reuse, c[0x0][0x2cc], R0 ;  /* 0x0000b3009f177a24 */ /* 0x040fe400078e0200 */
[C---:B------:R-:W-:Y:S02]  /*cdd0*/  IMAD R21, R159.reuse, c[0x0][0x28c], R148 ;  /* 0x0000a3009f157a24 */ /* 0x040fe400078e0294 */
[----:B------:R-:W-:Y:S01]  /*cde0*/  IMAD.WIDE.U32 R4, R159, c[0x0][0x288], RZ ;  /* 0x0000a2009f047a25 */ /* 0x000fe200078e00ff */
[----:B------:R-:W-:-:S04]  /*cdf0*/  IADD3 R23, R3, R23, RZ ;  /* 0x0000001703177210 */ /* 0x000fc80007ffe0ff */
[----:B------:R-:W-:Y:S02]  /*ce00*/  IADD3 R21, R5, R21, RZ ;  /* 0x0000001505157210 */ /* 0x000fe40007ffe0ff */
.L_x_3287:
[----:B0-----:R-:W2:Y:S01]  /*ce10*/  LDS R17, [R15.X4+0x2e10] ;  /* 0x002e10000f117984 */ /* 0x001ea20000004800 */
[----:B------:R-:W-:Y:S01]  /*ce20*/  SHF.R.S32.HI R0, RZ, 0x1f, R15 ;  /* 0x0000001fff007819 */ /* 0x000fe2000001140f */
[----:B------:R-:W-:Y:S01]  /*ce30*/  IMAD.MOV.U32 R6, RZ, RZ, R4 ;  /* 0x000000ffff067224 */ /* 0x000fe200078e0004 */
[----:B------:R-:W-:Y:S01]  /*ce40*/  MOV R8, R2 ;  /* 0x0000000200087202 */ /* 0x000fe20000000f00 */
[----:B------:R3:W4:Y:S01]  /*ce50*/  LDS R19, [R15.X4+0x3210] ;  /* 0x003210000f137984 */ /* 0x0007220000004800 */
[----:B------:R-:W-:Y:S01]  /*ce60*/  MOV R9, R23 ;  /* 0x0000001700097202 */ /* 0x000fe20000000f00 */
[C---:B------:R-:W-:Y:S01]  /*ce70*/  IMAD R12, R0.reuse, c[0x0][0x290], RZ ;  /* 0x0000a400000c7a24 */ /* 0x040fe200078e02ff */
[----:B------:R-:W-:Y:S01]  /*ce80*/  MOV R7, R21 ;  /* 0x0000001500077202 */ /* 0x000fe20000000f00 */
[----:B------:R-:W-:Y:S01]  /*ce90*/  IMAD R0, R0, c[0x0][0x2d0], RZ ;  /* 0x0000b40000007a24 */ /* 0x000fe200078e02ff */
[----:B------:R-:W-:Y:S01]  /*cea0*/  YIELD ;  /* 0x0000000000007946 */ /* 0x000fe20003800000 */
[----:B0-----:R-:W-:-:S04]  /*ceb0*/  IMAD.WIDE.U32 R10, R15, c[0x0][0x2d0], R8 ;  /* 0x0000b4000f0a7a25 */ /* 0x001fc800078e0008 */
[----:B------:R-:W-:-:S04]  /*cec0*/  IMAD.WIDE.U32 R6, R15, c[0x0][0x290], R6 ;  /* 0x0000a4000f067a25 */ /* 0x000fc800078e0006 */
[C---:B------:R-:W-:Y:S01]  /*ced0*/  IMAD R9, R15.reuse, c[0x0][0x294], R12 ;  /* 0x0000a5000f097a24 */ /* 0x040fe200078e020c */
[----:B------:R-:W-:Y:S01]  /*cee0*/  LEA R8, P0, R6, c[0x0][0x310], 0x2 ;  /* 0x0000c40006087a11 */ /* 0x000fe200078010ff */
[C---:B------:R-:W-:Y:S01]  /*cef0*/  IMAD R13, R15.reuse, c[0x0][0x2d4], R0 ;  /* 0x0000b5000f0d7a24 */ /* 0x040fe200078e0200 */
[----:B---3--:R-:W-:Y:S02]  /*cf00*/  IADD3 R15, R15, c[0x0][0x0], RZ ;  /* 0x000000000f0f7a10 */ /* 0x008fe40007ffe0ff */
[----:B------:R-:W-:Y:S02]  /*cf10*/  IADD3 R9, R7, R9, RZ ;  /* 0x0000000907097210 */ /* 0x000fe40007ffe0ff */
[----:B------:R-:W-:Y:S02]  /*cf20*/  LEA R12, P1, R10, c[0x0][0x320], 0x2 ;  /* 0x0000c8000a0c7a11 */ /* 0x000fe400078210ff */
[----:B------:R-:W-:Y:S02]  /*cf30*/  LEA.HI.X R9, R6, c[0x0][0x314], R9, 0x2, P0 ;  /* 0x0000c50006097a11 */ /* 0x000fe400000f1409 */
[----:B------:R-:W-:-:S02]  /*cf40*/  ISETP.GE.AND P0, PT, R15, c[0x0][0x16c], PT ;  /* 0x00005b000f007a0c */ /* 0x000fc40003f06270 */
[----:B------:R-:W-:-:S04]  /*cf50*/  IADD3 R7, R11, R13, RZ ;  /* 0x0000000d0b077210 */ /* 0x000fc80007ffe0ff */
[----:B------:R-:W-:Y:S01]  /*cf60*/  LEA.HI.X R13, R10, c[0x0][0x324], R7, 0x2, P1 ;  /* 0x0000c9000a0d7a11 */ /* 0x000fe200008f1407 */
[----:B--2---:R0:W-:Y:S04]  /*cf70*/  RED.E.ADD.F32.FTZ.RN.STRONG.GPU [R8.64], R17 ;  /* 0x000000110800798e */ /* 0x0041e8000c10e78a */
[----:B----4-:R0:W-:Y:S02]  /*cf80*/  RED.E.ADD.F32.FTZ.RN.STRONG.GPU [R12.64], R19 ;  /* 0x000000130c00798e */ /* 0x0101e4000c10e78a */
[----:B------:R-:W-:Y:S05]  /*cf90*/  @!P0 BRA `(.L_x_3287) ;  /* 0xfffffe7000008947 */ /* 0x000fea000383ffff */
[----:B------:R-:W-:Y:S05]  /*cfa0*/  EXIT ;  /* 0x000000000000794d */ /* 0x000fea0003800000 */
.L_x_3233:
[----:B------:R-:W-:Y:S01]  /*cfb0*/  HFMA2.MMA R228, -RZ, RZ, 0, 0 ;  /* 0x00000000ffe47435 */ /* 0x000fe200000001ff */
[----:B------:R-:W-:Y:S01]  /*cfc0*/  MOV R226, R6 ;  /* 0x0000000600e27202 */ /* 0x000fe20000000f00 */
[----:B------:R-:W-:Y:S01]  /*cfd0*/  IMAD.MOV.U32 R231, RZ, RZ, 0x1 ;  /* 0x00000001ffe77424 */ /* 0x000fe200078e00ff */
[----:B------:R-:W-:-:S02]  /*cfe0*/  MOV R233, 0xffffffff ;  /* 0xffffffff00e97802 */ /* 0x000fc40000000f00 */
[----:B------:R-:W-:Y:S02]  /*cff0*/  MOV R4, 0xd010 ;  /* 0x0000d01000047802 */ /* 0x000fe40000000f00 */
[----:B-1----:R-:W-:Y:S05]  /*d000*/  CALL.REL.NOINC `($__internal_131_$__cuda_sm70_shflsync_up) ;  /* 0x00000ee000007944 */ /* 0x002fea0003c00000 */
[----:B-1----:R-:W-:Y:S01]  /*d010*/  MOV R209, R228 ;  /* 0x000000e400d17202 */ /* 0x002fe20000000f00 */
[----:B0-----:R-:W-:Y:S05]  /*d020*/  BRA `(.L_x_3288) ;  /* 0xffffb22000007947 */ /* 0x001fea000383ffff */
.L_x_3234:
[----:B------:R-:W-:Y:S01]  /*d030*/  HFMA2.MMA R231, -RZ, RZ, 0, 5.9604644775390625e-08 ;  /* 0x00000001ffe77435 */ /* 0x000fe200000001ff */
[----:B------:R-:W-:Y:S01]  /*d040*/  MOV R226, R7 ;  /* 0x0000000700e27202 */ /* 0x000fe20000000f00 */
[----:B------:R-:W-:Y:S01]  /*d050*/  IMAD.MOV.U32 R233, RZ, RZ, -0x1 ;  /* 0xffffffffffe97424 */ /* 0x000fe200078e00ff */
[----:B------:R-:W-:Y:S02]  /*d060*/  MOV R228, RZ ;  /* 0x000000ff00e47202 */ /* 0x000fe40000000f00 */
[----:B------:R-:W-:Y:S02]  /*d070*/  MOV R4, 0xd090 ;  /* 0x0000d09000047802 */ /* 0x000fe40000000f00 */
[----:B012---:R-:W-:Y:S05]  /*d080*/  CALL.REL.NOINC `($__internal_131_$__cuda_sm70_shflsync_up) ;  /* 0x00000e6000007944 */ /* 0x007fea0003c00000 */
        /* <DEDUP_REMOVED lines=10> */
[----:B------:R-:W-:Y:S05]  /*d130*/  CALL.REL.NOINC `($__internal_131_$__cuda_sm70_shflsync_up) ;  /* 0x00000db000007944 */ /* 0x000fea0003c00000 */
[----:B-1----:R-:W-:Y:S01]  /*d140*/  MOV R6, R228 ;  /* 0x000000e400067202 */ /* 0x002fe20000000f00 */
[----:B------:R-:W-:Y:S01]  /*d150*/  HFMA2.MMA R228, -RZ, RZ, 0, 0 ;  /* 0x00000000ffe47435 */ /* 0x000fe200000001ff */
[----:B0-----:R-:W-:Y:S01]  /*d160*/  MOV R226, R7 ;  /* 0x0000000700e27202 */ /* 0x001fe20000000f00 */
[----:B------:R-:W-:Y:S01]  /*d170*/  IMAD.MOV.U32 R231, RZ, RZ, 0x2 ;  /* 0x00000002ffe77424 */ /* 0x000fe200078e00ff */
[----:B------:R-:W-:-:S02]  /*d180*/  MOV R233, 0xffffffff ;  /* 0xffffffff00e97802 */ /* 0x000fc40000000f00 */
[----:B------:R-:W-:Y:S02]  /*d190*/  MOV R4, 0xd1b0 ;  /* 0x0000d1b000047802 */ /* 0x000fe40000000f00 */
[----:B------:R-:W-:Y:S05]  /*d1a0*/  CALL.REL.NOINC `($__internal_131_$__cuda_sm70_shflsync_up) ;  /* 0x00000d4000007944 */ /* 0x000fea0003c00000 */
        /* <DEDUP_REMOVED lines=8> */
[----:B------:R-:W-:Y:S05]  /*d230*/  CALL.REL.NOINC `($__internal_131_$__cuda_sm70_shflsync_up) ;  /* 0x00000cb000007944 */ /* 0x000fea0003c00000 */
[----:B0-----:R-:W-:Y:S01]  /*d240*/  HFMA2.MMA R231, -RZ, RZ, 0, 2.384185791015625e-07 ;  /* 0x00000004ffe77435 */ /* 0x001fe200000001ff */
[----:B-1----:R-:W-:Y:S01]  /*d250*/  IMAD.MOV.U32 R6, RZ, RZ, R228 ;  /* 0x000000ffff067224 */ /* 0x002fe200078e00e4 */
[----:B------:R-:W-:Y:S02]  /*d260*/  MOV R226, R7 ;  /* 0x0000000700e27202 */ /* 0x000fe40000000f00 */
[----:B------:R-:W-:Y:S02]  /*d270*/  MOV R228, RZ ;  /* 0x000000ff00e47202 */ /* 0x000fe40000000f00 */
[----:B------:R-:W-:Y:S02]  /*d280*/  MOV R233, 0xffffffff ;  /* 0xffffffff00e97802 */ /* 0x000fe40000000f00 */
[----:B------:R-:W-:Y:S02]  /*d290*/  MOV R4, 0xd2b0 ;  /* 0x0000d2b000047802 */ /* 0x000fe40000000f00 */
[----:B------:R-:W-:Y:S05]  /*d2a0*/  CALL.REL.NOINC `($__internal_131_$__cuda_sm70_shflsync_up) ;  /* 0x00000c4000007944 */ /* 0x000fea0003c00000 */
[----:B------:R-:W-:Y:S01]  /*d2b0*/  ISETP.GE.AND P0, PT, R142, 0x4, PT ;  /* 0x000000048e00780c */ /* 0x000fe20003f06270 */
[----:B0-----:R-:W-:Y:S01]  /*d2c0*/  HFMA2.MMA R231, -RZ, RZ, 0, 4.76837158203125e-07 ;  /* 0x00000008ffe77435 */ /* 0x001fe200000001ff */
[----:B------:R-:W-:-:S02]  /*d2d0*/  MOV R233, 0xffffffff ;  /* 0xffffffff00e97802 */ /* 0x000fc40000000f00 */
[----:B------:R-:W-:-:S09]  /*d2e0*/  MOV R4, 0xd350 ;  /* 0x0000d35000047802 */ /* 0x000fd20000000f00 */
[----:B-1----:R-:W-:Y:S02]  /*d2f0*/  @P0 FFMA.FTZ R7, R209, R228, R7 ;  /* 0x000000e4d1070223 */ /* 0x002fe40000010007 */
[----:B------:R-:W-:Y:S02]  /*d300*/  @P0 FMUL.FTZ R209, R6, R209 ;  /* 0x000000d106d10220 */ /* 0x000fe40000410000 */
[----:B------:R-:W-:-:S03]  /*d310*/  IMAD.MOV.U32 R228, RZ, RZ, RZ ;  /* 0x000000ffffe47224 */ /* 0x000fc600078e00ff */
[----:B------:R-:W-:-:S04]  /*d320*/  MOV R221, R209 ;  /* 0x000000d100dd7202 */ /* 0x000fc80000000f00 */
[----:B------:R-:W-:Y:S02]  /*d330*/  MOV R226, R221 ;  /* 0x000000dd00e27202 */ /* 0x000fe40000000f00 */
[----:B------:R-:W-:Y:S05]  /*d340*/  CALL.REL.NOINC `($__internal_131_$__cuda_sm70_shflsync_up) ;  /* 0x00000ba000007944 */ /* 0x000fea0003c00000 */
[----:B0-----:R-:W-:Y:S01]  /*d350*/  HFMA2.MMA R231, -RZ, RZ, 0, 4.76837158203125e-07 ;  /* 0x00000008ffe77435 */ /* 0x001fe200000001ff */
[----:B-1----:R-:W-:Y:S01]  /*d360*/  MOV R6, R228 ;  /* 0x000000e400067202 */ /* 0x002fe20000000f00 */
[----:B------:R-:W-:Y:S01]  /*d370*/  IMAD.MOV.U32 R233, RZ, RZ, -0x1 ;  /* 0xffffffffffe97424 */ /* 0x000fe200078e00ff */
[----:B------:R-:W-:Y:S02]  /*d380*/  MOV R226, R7 ;  /* 0x0000000700e27202 */ /* 0x000fe40000000f00 */
[----:B------:R-:W-:Y:S02]  /*d390*/  MOV R228, RZ ;  /* 0x000000ff00e47202 */ /* 0x000fe40000000f00 */
[----:B------:R-:W-:Y:S02]  /*d3a0*/  MOV R4, 0xd3c0 ;  /* 0x0000d3c000047802 */ /* 0x000fe40000000f00 */
[----:B------:R-:W-:Y:S05]  /*d3b0*/  CALL.REL.NOINC `($__internal_131_$__cuda_sm70_shflsync_up) ;  /* 0x00000b3000007944 */ /* 0x000fea0003c00000 */
[----:B------:R-:W-:Y:S01]  /*d3c0*/  ISETP.GE.AND P0, PT, R142, 0x8, PT ;  /* 0x000000088e00780c */ /* 0x000fe20003f06270 */
[----:B0-----:R-:W-:Y:S01]  /*d3d0*/  HFMA2.MMA R231, -RZ, RZ, 0, 9.5367431640625e-07 ;  /* 0x00000010ffe77435 */ /* 0x001fe200000001ff */
[----:B------:R-:W-:Y:S02]  /*d3e0*/  MOV R233, 0xffffffff ;  /* 0xffffffff00e97802 */ /* 0x000fe40000000f00 */
[----:B------:R-:W-:-:S09]  /*d3f0*/  MOV R4, 0xd460 ;  /* 0x0000d46000047802 */ /* 0x000fd20000000f00 */
[----:B-1----:R-:W-:Y:S01]  /*d400*/  @P0 FFMA.FTZ R7, R221, R228, R7 ;  /* 0x000000e4dd070223 */ /* 0x002fe20000010007 */
[----:B------:R-:W-:Y:S01]  /*d410*/  MOV R228, RZ ;  /* 0x000000ff00e47202 */ /* 0x000fe20000000f00 */
[----:B------:R-:W-:-:S03]  /*d420*/  @P0 FMUL.FTZ R221, R6, R221 ;  /* 0x000000dd06dd0220 */ /* 0x000fc60000410000 */
[----:B------:R-:W-:Y:S02]  /*d430*/  MOV R209, R7 ;  /* 0x0000000700d17202 */ /* 0x000fe40000000f00 */
[----:B------:R-:W-:Y:S02]  /*d440*/  MOV R226, R221 ;  /* 0x000000dd00e27202 */ /* 0x000fe40000000f00 */
[----:B------:R-:W-:Y:S05]  /*d450*/  CALL.REL.NOINC `($__internal_131_$__cuda_sm70_shflsync_up) ;  /* 0x00000a9000007944 */ /* 0x000fea0003c00000 */
[----:B0-----:R-:W-:Y:S01]  /*d460*/  HFMA2.MMA R231, -RZ, RZ, 0, 9.5367431640625e-07 ;  /* 0x00000010ffe77435 */ /* 0x001fe200000001ff */
[----:B-1----:R-:W-:Y:S01]  /*d470*/  MOV R223, R228 ;  /* 0x000000e400df7202 */ /* 0x002fe20000000f00 */
[----:B------:R-:W-:Y:S01]  /*d480*/  IMAD.MOV.U32 R226, RZ, RZ, R7 ;  /* 0x000000ffffe27224 */ /* 0x000fe200078e0007 */
[----:B------:R-:W-:Y:S02]  /*d490*/  MOV R228, RZ ;  /* 0x000000ff00e47202 */ /* 0x000fe40000000f00 */
[----:B------:R-:W-:Y:S02]  /*d4a0*/  MOV R233, 0xffffffff ;  /* 0xffffffff00e97802 */ /* 0x000fe40000000f00 */
[----:B------:R-:W-:Y:S02]  /*d4b0*/  MOV R4, 0xd4d0 ;  /* 0x0000d4d000047802 */ /* 0x000fe40000000f00 */
[----:B------:R-:W-:Y:S05]  /*d4c0*/  CALL.REL.NOINC `($__internal_131_$__cuda_sm70_shflsync_up) ;  /* 0x00000a2000007944 */ /* 0x000fea0003c00000 */
[----:B-1----:R-:W-:Y:S01]  /*d4d0*/  MOV R4, R228 ;  /* 0x000000e400047202 */ /* 0x002fe20000000f00 */
[----:B0-----:R-:W-:Y:S05]  /*d4e0*/  BRA `(.L_x_3289) ;  /* 0xffffaee000007947 */ /* 0x001fea000383ffff */
.L_x_3237:
[----:B------:R-:W-:Y:S01]  /*d4f0*/  HFMA2.MMA R231, -RZ, RZ, 0, 5.9604644775390625e-08 ;  /* 0x00000001ffe77435 */ /* 0x000fe200000001ff */
[----:B0-----:R-:W-:Y:S01]  /*d500*/  MOV R226, R221 ;  /* 0x000000dd00e27202 */ /* 0x001fe20000000f00 */
[----:B------:R-:W-:Y:S01]  /*d510*/  IMAD.MOV.U32 R228, RZ, RZ, RZ ;  /* 0x000000ffffe47224 */ /* 0x000fe200078e00ff */
[----:B------:R-:W-:-:S02]  /*d520*/  MOV R233, 0xffffffff ;  /* 0xffffffff00e97802 */ /* 0x000fc40000000f00 */
[----:B------:R-:W-:Y:S02]  /*d530*/  MOV R4, 0xd550 ;  /* 0x0000d55000047802 */ /* 0x000fe40000000f00 */
[----:B-1----:R-:W-:Y:S05]  /*d540*/  CALL.REL.NOINC `($__internal_131_$__cuda_sm70_shflsync_up) ;  /* 0x000009a000007944 */ /* 0x002fea0003c00000 */
[----:B0-----:R-:W-:Y:S01]  /*d550*/  HFMA2.MMA R231, -RZ, RZ, 0, 5.9604644775390625e-08 ;  /* 0x00000001ffe77435 */ /* 0x001fe200000001ff */
[----:B-1----:R-:W-:Y:S02]  /*d560*/  MOV R6, R228 ;  /* 0x000000e400067202 */ /* 0x002fe40000000f00 */
[----:B------:R-:W-:Y:S02]  /*d570*/  MOV R226, R227 ;  /* 0x000000e300e27202 */ /* 0x000fe40000000f00 */
[----:B------:R-:W-:Y:S02]  /*d580*/  MOV R228, RZ ;  /* 0x000000ff00e47202 */ /* 0x000fe40000000f00 */
[----:B------:R-:W-:Y:S02]  /*d590*/  MOV R233, 0xffffffff ;  /* 0xffffffff00e97802 */ /* 0x000fe40000000f00 */
[----:B------:R-:W-:Y:S02]  /*d5a0*/  MOV R4, 0xd5c0 ;  /* 0x0000d5c000047802 */ /* 0x000fe40000000f00 */
[----:B------:R-:W-:Y:S05]  /*d5b0*/  CALL.REL.NOINC `($__internal_131_$__cuda_sm70_shflsync_up) ;  /* 0x0000093000007944 */ /* 0x000fea0003c00000 */
[----:B------:R-:W-:Y:S01]  /*d5c0*/  HFMA2.MMA R209, -RZ, RZ, 0, 0 ;  /* 0x00000000ffd17435 */ /* 0x000fe200000001ff */
[----:B------:R-:W-:Y:S01]  /*d5d0*/  IMAD.MOV.U32 R221, RZ, RZ, R6 ;  /* 0x000000ffffdd7224 */ /* 0x000fe200078e0006 */
[----:B------:R-:W-:-:S02]  /*d5e0*/  MOV R7, R20 ;  /* 0x0000001400077202 */ /* 0x000fc40000000f00 */
[----:B0-----:R-:W-:Y:S02]  /*d5f0*/  MOV R226, 0x1f ;  /* 0x0000001f00e27802 */ /* 0x001fe40000000f00 */
[----:B------:R-:W-:Y:S02]  /*d600*/  MOV R6, 0xffffffff ;  /* 0xffffffff00067802 */ /* 0x000fe40000000f00 */
[----:B------:R-:W-:Y:S02]  /*d610*/  MOV R4, 0xd630 ;  /* 0x0000d63000047802 */ /* 0x000fe40000000f00 */
[----:B-1----:R-:W-:Y:S05]  /*d620*/  CALL.REL.NOINC `($__internal_130_$__cuda_sm70_shflsync_idx_p) ;  /* 0x0000088000007944 */ /* 0x002fea0003c00000 */
[----:B0-----:R-:W-:Y:S01]  /*d630*/  HFMA2.MMA R226, -RZ, RZ, 0, 1.847743988037109375e-06 ;  /* 0x0000001fffe27435 */ /* 0x001fe200000001ff */
[----:B-1----:R-:W-:Y:S01]  /*d640*/  MOV R20, R6 ;  /* 0x0000000600147202 */ /* 0x002fe20000000f00 */
[----:B------:R-:W-:Y:S01]  /*d650*/  IMAD.MOV.U32 R209, RZ, RZ, RZ ;  /* 0x000000ffffd17224 */ /* 0x000fe200078e00ff */
[----:B------:R-:W-:Y:S02]  /*d660*/  MOV R7, R21 ;  /* 0x0000001500077202 */ /* 0x000fe40000000f00 */
[----:B------:R-:W-:Y:S02]  /*d670*/  MOV R6, 0xffffffff ;  /* 0xffffffff00067802 */ /* 0x000fe40000000f00 */
[----:B------:R-:W-:-:S02]  /*d680*/  MOV R4, 0xd6a0 ;  /* 0x0000d6a000047802 */ /* 0x000fc40000000f00 */
[----:B------:R-:W-:Y:S05]  /*d690*/  CALL.REL.NOINC `($__internal_130_$__cuda_sm70_shflsync_idx_p) ;  /* 0x0000081000007944 */ /* 0x000fea0003c00000 */
[----:B-1----:R-:W-:Y:S01]  /*d6a0*/  MOV R5, R6 ;  /* 0x0000000600057202 */ /* 0x002fe20000000f00 */
[----:B0-----:R-:W-:Y:S05]  /*d6b0*/  BRA `(.L_x_3290) ;  /* 0xffffae8000007947 */ /* 0x001fea000383ffff */
.L_x_3240:
[----:B------:R-:W-:Y:S01]  /*d6c0*/  HFMA2.MMA R235, -RZ, RZ, 0, 5.9604644775390625e-08 ;  /* 0x00000001ffeb7435 */ /* 0x000fe200000001ff */
[----:B------:R-:W-:Y:S01]  /*d6d0*/  MOV R220, R6 ;  /* 0x0000000600dc7202 */ /* 0x000fe20000000f00 */
[----:B------:R-:W-:Y:S01]  /*d6e0*/  IMAD.MOV.U32 R237, RZ, RZ, -0x1 ;  /* 0xffffffffffed7424 */ /* 0x000fe200078e00ff */
[----:B------:R-:W-:-:S02]  /*d6f0*/  MOV R224, 0x1f ;  /* 0x0000001f00e07802 */ /* 0x000fc40000000f00 */
[----:B------:R-:W-:Y:S02]  /*d700*/  MOV R4, 0xd720 ;  /* 0x0000d72000047802 */ /* 0x000fe40000000f00 */
[----:B------:R-:W-:Y:S05]  /*d710*/  CALL.REL.NOINC `($__internal_129_$__cuda_sm70_shflsync_down) ;  /* 0x0000075000007944 */ /* 0x000fea0003c00000 */
[----:B-1----:R-:W-:Y:S01]  /*d720*/  MOV R209, R220 ;  /* 0x000000dc00d17202 */ /* 0x002fe20000000f00 */
[----:B0-----:R-:W-:Y:S05]  /*d730*/  BRA `(.L_x_3291) ;  /* 0xffffb2d000007947 */ /* 0x001fea000383ffff */
.L_x_3241:
[----:B------:R-:W-:Y:S01]  /*d740*/  HFMA2.MMA R235, -RZ, RZ, 0, 5.9604644775390625e-08 ;  /* 0x00000001ffeb7435 */ /* 0x000fe200000001ff */
[----:B------:R-:W-:Y:S02]  /*d750*/  MOV R220, R7 ;  /* 0x0000000700dc7202 */ /* 0x000fe40000000f00 */
[----:B------:R-:W-:Y:S02]  /*d760*/  MOV R224, 0x1f ;  /* 0x0000001f00e07802 */ /* 0x000fe40000000f00 */
[----:B------:R-:W-:Y:S02]  /*d770*/  MOV R237, 0xffffffff ;  /* 0xffffffff00ed7802 */ /* 0x000fe40000000f00 */
[----:B------:R-:W-:Y:S02]  /*d780*/  MOV R4, 0xd7a0 ;  /* 0x0000d7a000047802 */ /* 0x000fe40000000f00 */
[----:B01----:R-:W-:Y:S05]  /*d790*/  CALL.REL.NOINC `($__internal_129_$__cuda_sm70_shflsync_down) ;  /* 0x000006d000007944 */ /* 0x003fea0003c00000 */
        /* <DEDUP_REMOVED lines=9> */
[----:B------:R-:W-:Y:S05]  /*d830*/  CALL.REL.NOINC `($__internal_129_$__cuda_sm70_shflsync_down) ;  /* 0x0000063000007944 */ /* 0x000fea0003c00000 */
[----:B0-----:R-:W-:Y:S01]  /*d840*/  HFMA2.MMA R235, -RZ, RZ, 0, 1.1920928955078125e-07 ;  /* 0x00000002ffeb7435 */ /* 0x001fe200000001ff */
[----:B-1----:R-:W-:Y:S01]  /*d850*/  MOV R6, R220 ;  /* 0x000000dc00067202 */ /* 0x002fe20000000f00 */
[----:B------:R-:W-:Y:S01]  /*d860*/  IMAD.MOV.U32 R237, RZ, RZ, -0x1 ;  /* 0xffffffffffed7424 */ /* 0x000fe200078e00ff */
[----:B------:R-:W-:Y:S02]  /*d870*/  MOV R220, R7 ;  /* 0x0000000700dc7202 */ /* 0x000fe40000000f00 */
[----:B------:R-:W-:Y:S02]  /*d880*/  MOV R224, 0x1f ;  /* 0x0000001f00e07802 */ /* 0x000fe40000000f00 */
[----:B------:R-:W-:-:S02]  /*d890*/  MOV R4, 0xd8b0 ;  /* 0x0000d8b000047802 */ /* 0x000fc40000000f00 */
[----:B------:R-:W-:Y:S05]  /*d8a0*/  CALL.REL.NOINC `($__internal_129_$__cuda_sm70_shflsync_down) ;  /* 0x000005c000007944 */ /* 0x000fea0003c00000 */
[----:B-1----:R-:W-:Y:S01]  /*d8b0*/  @!P3 FFMA.FTZ R7, R209, R220, R7 ;  /* 0x000000dcd107b223 */ /* 0x002fe20000010007 */
[----:B0-----:R-:W-:Y:S01]  /*d8c0*/  HFMA2.MMA R235, -RZ, RZ, 0, 2.384185791015625e-07 ;  /* 0x00000004ffeb7435 */ /* 0x001fe200000001ff */
[----:B------:R-:W-:Y:S01]  /*d8d0*/  @!P3 FMUL.FTZ R209, R6, R209 ;  /* 0x000000d106d1b220 */ /* 0x000fe20000410000 */
[----:B------:R-:W-:-:S02]  /*d8e0*/  MOV R224, 0x1f ;  /* 0x0000001f00e07802 */ /* 0x000fc40000000f00 */
[----:B------:R-:W-:Y:S02]  /*d8f0*/  MOV R237, 0xffffffff ;  /* 0xffffffff00ed7802 */ /* 0x000fe40000000f00 */
[----:B------:R-:W-:Y:S02]  /*d900*/  MOV R220, R209 ;  /* 0x000000d100dc7202 */ /* 0x000fe40000000f00 */
[----:B------:R-:W-:Y:S02]  /*d910*/  MOV R4, 0xd930 ;  /* 0x0000d93000047802 */ /* 0x000fe40000000f00 */
[----:B------:R-:W-:Y:S05]  /*d920*/  CALL.REL.NOINC `($__internal_129_$__cuda_sm70_shflsync_down) ;  /* 0x0000054000007944 */ /* 0x000fea0003c00000 */
[----:B0-----:R-:W-:Y:S01]  /*d930*/  HFMA2.MMA R224, -RZ, RZ, 0, 1.847743988037109375e-06 ;  /* 0x0000001fffe07435 */ /* 0x001fe200000001ff */
[----:B-1----:R-:W-:Y:S01]  /*d940*/  MOV R6, R220 ;  /* 0x000000dc00067202 */ /* 0x002fe20000000f00 */
[----:B------:R-:W-:Y:S01]  /*d950*/  IMAD.MOV.U32 R235, RZ, RZ, 0x4 ;  /* 0x00000004ffeb7424 */ /* 0x000fe200078e00ff */
[----:B------:R-:W-:Y:S02]  /*d960*/  MOV R220, R7 ;  /* 0x0000000700dc7202 */ /* 0x000fe40000000f00 */
[----:B------:R-:W-:Y:S02]  /*d970*/  MOV R237, 0xffffffff ;  /* 0xffffffff00ed7802 */ /* 0x000fe40000000f00 */
[----:B------:R-:W-:-:S02]  /*d980*/  MOV R4, 0xd9a0 ;  /* 0x0000d9a000047802 */ /* 0x000fc40000000f00 */
[----:B------:R-:W-:Y:S05]  /*d990*/  CALL.REL.NOINC `($__internal_129_$__cuda_sm70_shflsync_down) ;  /* 0x000004d000007944 */ /* 0x000fea0003c00000 */
[----:B-1----:R-:W-:Y:S01]  /*d9a0*/  @!P2 FFMA.FTZ R7, R209, R220, R7 ;  /* 0x000000dcd107a223 */ /* 0x002fe20000010007 */
[----:B0-----:R-:W-:Y:S01]  /*d9b0*/  HFMA2.MMA R235, -RZ, RZ, 0, 4.76837158203125e-07 ;  /* 0x00000008ffeb7435 */ /* 0x001fe200000001ff */
[----:B------:R-:W-:Y:S01]  /*d9c0*/  @!P2 FMUL.FTZ R209, R6, R209 ;  /* 0x000000d106d1a220 */ /* 0x000fe20000410000 */
[----:B------:R-:W-:-:S02]  /*d9d0*/  MOV R224, 0x1f ;  /* 0x0000001f00e07802 */ /* 0x000fc40000000f00 */
[----:B------:R-:W-:Y:S02]  /*d9e0*/  MOV R237, 0xffffffff ;  /* 0xffffffff00ed7802 */ /* 0x000fe40000000f00 */
[----:B------:R-:W-:Y:S02]  /*d9f0*/  MOV R220, R209 ;  /* 0x000000d100dc7202 */ /* 0x000fe40000000f00 */
[----:B------:R-:W-:Y:S02]  /*da00*/  MOV R4, 0xda20 ;  /* 0x0000da2000047802 */ /* 0x000fe40000000f00 */
[----:B------:R-:W-:Y:S05]  /*da10*/  CALL.REL.NOINC `($__internal_129_$__cuda_sm70_shflsync_down) ;  /* 0x0000045000007944 */ /* 0x000fea0003c00000 */
[----:B0-----:R-:W-:Y:S01]  /*da20*/  HFMA2.MMA R235, -RZ, RZ, 0, 4.76837158203125e-07 ;  /* 0x00000008ffeb7435 */ /* 0x001fe200000001ff */
[----:B-1----:R-:W-:Y:S01]  /*da30*/  IMAD.MOV.U32 R6, RZ, RZ, R220 ;  /* 0x000000ffff067224 */ /* 0x002fe200078e00dc */
[----:B------:R-:W-:Y:S02]  /*da40*/  MOV R220, R7 ;  /* 0x0000000700dc7202 */ /* 0x000fe40000000f00 */
[----:B------:R-:W-:Y:S02]  /*da50*/  MOV R224, 0x1f ;  /* 0x0000001f00e07802 */ /* 0x000fe40000000f00 */
[----:B------:R-:W-:-:S02]  /*da60*/  MOV R237, 0xffffffff ;  /* 0xffffffff00ed7802 */ /* 0x000fc40000000f00 */
[----:B------:R-:W-:Y:S02]  /*da70*/  MOV R4, 0xda90 ;  /* 0x0000da9000047802 */ /* 0x000fe40000000f00 */
[----:B------:R-:W-:Y:S05]  /*da80*/  CALL.REL.NOINC `($__internal_129_$__cuda_sm70_shflsync_down) ;  /* 0x000003e000007944 */ /* 0x000fea0003c00000 */
        /* <DEDUP_REMOVED lines=9> */
[----:B------:R-:W-:Y:S05]  /*db20*/  CALL.REL.NOINC `($__internal_129_$__cuda_sm70_shflsync_down) ;  /* 0x0000034000007944 */ /* 0x000fea0003c00000 */
[----:B0-----:R-:W-:Y:S01]  /*db30*/  HFMA2.MMA R235, -RZ, RZ, 0, 9.5367431640625e-07 ;  /* 0x00000010ffeb7435 */ /* 0x001fe200000001ff */
[----:B-1----:R-:W-:Y:S01]  /*db40*/  MOV R6, R220 ;  /* 0x000000dc00067202 */ /* 0x002fe20000000f00 */
[----:B------:R-:W-:Y:S01]  /*db50*/  IMAD.MOV.U32 R224, RZ, RZ, 0x1f ;  /* 0x0000001fffe07424 */ /* 0x000fe200078e00ff */
[----:B------:R-:W-:-:S02]  /*db60*/  MOV R220, R231 ;  /* 0x000000e700dc7202 */ /* 0x000fc40000000f00 */
[----:B------:R-:W-:Y:S02]  /*db70*/  MOV R237, 0xffffffff ;  /* 0xffffffff00ed7802 */ /* 0x000fe40000000f00 */
[----:B------:R-:W-:Y:S02]  /*db80*/  MOV R4, 0xdba0 ;  /* 0x0000dba000047802 */ /* 0x000fe40000000f00 */
[----:B------:R-:W-:Y:S05]  /*db90*/  CALL.REL.NOINC `($__internal_129_$__cuda_sm70_shflsync_down) ;  /* 0x000002d000007944 */ /* 0x000fea0003c00000 */
[----:B-1----:R-:W-:Y:S01]  /*dba0*/  @!P0 FFMA.FTZ R231, R233, R220, R231 ;  /* 0x000000dce9e78223 */ /* 0x002fe200000100e7 */
[----:B------:R-:W-:Y:S01]  /*dbb0*/  HFMA2.MMA R209, -RZ, RZ, 0, 0 ;  /* 0x00000000ffd17435 */ /* 0x000fe200000001ff */
[----:B------:R-:W-:Y:S01]  /*dbc0*/  @!P0 FMUL.FTZ R233, R6, R233 ;  /* 0x000000e906e98220 */ /* 0x000fe20000410000 */
[----:B------:R-:W-:Y:S02]  /*dbd0*/  MOV R226, 0x1f ;  /* 0x0000001f00e27802 */ /* 0x000fe40000000f00 */
[----:B------:R-:W-:Y:S02]  /*dbe0*/  MOV R6, 0xffffffff ;  /* 0xffffffff00067802 */ /* 0x000fe40000000f00 */
[----:B------:R-:W-:Y:S02]  /*dbf0*/  MOV R7, R233 ;  /* 0x000000e900077202 */ /* 0x000fe40000000f00 */
[----:B------:R-:W-:-:S02]  /*dc00*/  MOV R4, 0xdc20 ;  /* 0x0000dc2000047802 */ /* 0x000fc40000000f00 */
[----:B0-----:R-:W-:Y:S05]  /*dc10*/  CALL.REL.NOINC `($__internal_130_$__cuda_sm70_shflsync_idx_p) ;  /* 0x0000029000007944 */ /* 0x001fea0003c00000 */
[----:B0-----:R-:W-:Y:S01]  /*dc20*/  HFMA2.MMA R209, -RZ, RZ, 0, 0 ;  /* 0x00000000ffd17435 */ /* 0x001fe200000001ff */
[----:B-1----:R-:W-:Y:S01]  /*dc30*/  MOV R221, R6 ;  /* 0x0000000600dd7202 */ /* 0x002fe20000000f00 */
[----:B------:R-:W-:Y:S01]  /*dc40*/  IMAD.MOV.U32 R7, RZ, RZ, R231 ;  /* 0x000000ffff077224 */ /* 0x000fe200078e00e7 */
[----:B------:R-:W-:-:S02]  /*dc50*/  MOV R226, 0x1f ;  /* 0x0000001f00e27802 */ /* 0x000fc40000000f00 */
[----:B------:R-:W-:Y:S02]  /*dc60*/  MOV R6, 0xffffffff ;  /* 0xffffffff00067802 */ /* 0x000fe40000000f00 */
[----:B------:R-:W-:Y:S02]  /*dc70*/  MOV R4, 0xdc90 ;  /* 0x0000dc9000047802 */ /* 0x000fe40000000f00 */
[----:B------:R-:W-:Y:S05]  /*dc80*/  CALL.REL.NOINC `($__internal_130_$__cuda_sm70_shflsync_idx_p) ;  /* 0x0000022000007944 */ /* 0x000fea0003c00000 */
[----:B------:R-:W-:Y:S01]  /*dc90*/  HFMA2.MMA R235, -RZ, RZ, 0, 5.9604644775390625e-08 ;  /* 0x00000001ffeb7435 */ /* 0x000fe200000001ff */
[----:B-1----:R-:W-:Y:S01]  /*dca0*/  MOV R214, R6 ;  /* 0x0000000600d67202 */ /* 0x002fe20000000f00 */
[----:B------:R-:W-:Y:S01]  /*dcb0*/  IMAD.MOV.U32 R224, RZ, RZ, 0x1f ;  /* 0x0000001fffe07424 */ /* 0x000fe200078e00ff */
[----:B------:R-:W-:Y:S02]  /*dcc0*/  MOV R220, R233 ;  /* 0x000000e900dc7202 */ /* 0x000fe40000000f00 */
[----:B------:R-:W-:Y:S02]  /*dcd0*/  MOV R237, 0xffffffff ;  /* 0xffffffff00ed7802 */ /* 0x000fe40000000f00 */
[----:B------:R-:W-:Y:S02]  /*dce0*/  MOV R4, 0xdd00 ;  /* 0x0000dd0000047802 */ /* 0x000fe40000000f00 */
[----:B0-----:R-:W-:Y:S05]  /*dcf0*/  CALL.REL.NOINC `($__internal_129_$__cuda_sm70_shflsync_down) ;  /* 0x0000017000007944 */ /* 0x001fea0003c00000 */
[----:B0-----:R-:W-:Y:S01]  /*dd00*/  HFMA2.MMA R235, -RZ, RZ, 0, 5.9604644775390625e-08 ;  /* 0x00000001ffeb7435 */ /* 0x001fe200000001ff */
[----:B-1----:R-:W-:-:S02]  /*dd10*/  MOV R6, R220 ;  /* 0x000000dc00067202 */ /* 0x002fc40000000f00 */
[----:B------:R-:W-:Y:S02]  /*dd20*/  MOV R220, R231 ;  /* 0x000000e700dc7202 */ /* 0x000fe40000000f00 */
[----:B------:R-:W-:Y:S02]  /*dd30*/  MOV R224, 0x1f ;  /* 0x0000001f00e07802 */ /* 0x000fe40000000f00 */
[----:B------:R-:W-:Y:S02]  /*dd40*/  MOV R237, 0xffffffff ;  /* 0xffffffff00ed7802 */ /* 0x000fe40000000f00 */
[----:B------:R-:W-:Y:S02]  /*dd50*/  MOV R4, 0xdd70 ;  /* 0x0000dd7000047802 */ /* 0x000fe40000000f00 */
[----:B------:R-:W-:Y:S05]  /*dd60*/  CALL.REL.NOINC `($__internal_129_$__cuda_sm70_shflsync_down) ;  /* 0x0000010000007944 */ /* 0x000fea0003c00000 */
[----:B------:R-:W-:Y:S01]  /*dd70*/  HFMA2.MMA R209, -RZ, RZ, 0, 0 ;  /* 0x00000000ffd17435 */ /* 0x000fe200000001ff */
[----:B------:R-:W-:Y:S01]  /*dd80*/  IMAD.MOV.U32 R231, RZ, RZ, R6 ;  /* 0x000000ffffe77224 */ /* 0x000fe200078e0006 */
[----:B------:R-:W-:Y:S02]  /*dd90*/  MOV R7, R20 ;  /* 0x0000001400077202 */ /* 0x000fe40000000f00 */
[----:B------:R-:W-:-:S02]  /*dda0*/  MOV R226, 0x1f ;  /* 0x0000001f00e27802 */ /* 0x000fc40000000f00 */
[----:B------:R-:W-:Y:S02]  /*ddb0*/  MOV R6, 0xffffffff ;  /* 0xffffffff00067802 */ /* 0x000fe40000000f00 */
[----:B------:R-:W-:Y:S02]  /*ddc0*/  MOV R4, 0xdde0 ;  /* 0x0000dde000047802 */ /* 0x000fe40000000f00 */
[----:B01----:R-:W-:Y:S05]  /*ddd0*/  CALL.REL.NOINC `($__internal_130_$__cuda_sm70_shflsync_idx_p) ;  /* 0x000000d000007944 */ /* 0x003fea0003c00000 */
[----:B0-----:R-:W-:Y:S01]  /*dde0*/  HFMA2.MMA R226, -RZ, RZ, 0, 1.847743988037109375e-06 ;  /* 0x0000001fffe27435 */ /* 0x001fe200000001ff */
[----:B-1----:R-:W-:Y:S01]  /*ddf0*/  MOV R224, R6 ;  /* 0x0000000600e07202 */ /* 0x002fe20000000f00 */
[----:B------:R-:W-:Y:S01]  /*de00*/  IMAD.MOV.U32 R209, RZ, RZ, RZ ;  /* 0x000000ffffd17224 */ /* 0x000fe200078e00ff */
[----:B------:R-:W-:Y:S02]  /*de10*/  MOV R7, R21 ;  /* 0x0000001500077202 */ /* 0x000fe40000000f00 */
[----:B------:R-:W-:Y:S02]  /*de20*/  MOV R6, 0xffffffff ;  /* 0xffffffff00067802 */ /* 0x000fe40000000f00 */
[----:B------:R-:W-:Y:S02]  /*de30*/  MOV R4, 0xde50 ;  /* 0x0000de5000047802 */ /* 0x000fe40000000f00 */
[----:B------:R-:W-:Y:S05]  /*de40*/  CALL.REL.NOINC `($__internal_130_$__cuda_sm70_shflsync_idx_p) ;  /* 0x0000006000007944 */ /* 0x000fea0003c00000 */
[----:B01----:R-:W-:Y:S01]  /*de50*/  MOV R209, R6 ;  /* 0x0000000600d17202 */ /* 0x003fe20000000f00 */
[----:B------:R-:W-:Y:S05]  /*de60*/  BRA `(.L_x_3292) ;  /* 0xffffad4000007947 */ /* 0x000fea000383ffff */
        .weak           $__internal_129_$__cuda_sm70_shflsync_down
        .type           $__internal_129_$__cuda_sm70_shflsync_down,@function
        .size           $__internal_129_$__cuda_sm70_shflsync_down,($__internal_130_$__cuda_sm70_shflsync_idx_p - $__internal_129_$__cuda_sm70_shflsync_down)
$__internal_129_$__cuda_sm70_shflsync_down:
[----:B------:R-:W-:Y:S01]  /*de70*/  HFMA2.MMA R5, -RZ, RZ, 0, 0 ;  /* 0x00000000ff057435 */ /* 0x000fe200000001ff */
[----:B------:R-:W-:Y:S04]  /*de80*/  WARPSYNC R237 ;  /* 0x000000ed00007348 */ /* 0x000fe80003800000 */
[----:B------:R0:W1:Y:S01]  /*de90*/  SHFL.DOWN PT, R220, R220, R235, R224 ;  /* 0x080000ebdcdc7389 */ /* 0x00006200000e00e0 */
[----:B------:R-:W-:Y:S05]  /*dea0*/  RET.REL.NODEC R4 `(_Z25selective_scan_bwd_kernelI32Selective_Scan_bwd_kernel_traitsILi64ELi16ELb0ELb1ELb0ELb1ELb1EN3c104HalfEfEEv12SSMParamsBwd) ;  /* 0xffff215004007950 */ /* 0x000fea0003c3ffff */
        .weak           $__internal_130_$__cuda_sm70_shflsync_idx_p
        .type           $__internal_130_$__cuda_sm70_shflsync_idx_p,@function
        .size           $__internal_130_$__cuda_sm70_shflsync_idx_p,($__internal_131_$__cuda_sm70_shflsync_up - $__internal_130_$__cuda_sm70_shflsync_idx_p)
$__internal_130_$__cuda_sm70_shflsync_idx_p:
[----:B------:R-:W-:Y:S01]  /*deb0*/  MOV R5, 0x0 ;  /* 0x0000000000057802 */ /* 0x000fe20000000f00 */
[----:B------:R-:W-:Y:S04]  /*dec0*/  WARPSYNC R6 ;  /* 0x0000000600007348 */ /* 0x000fe80003800000 */
[----:B------:R0:W1:Y:S01]  /*ded0*/  SHFL.IDX PT, R6, R7, R209, R226 ;  /* 0x000000d107067389 */ /* 0x00006200000e00e2 */
[----:B------:R-:W-:Y:S05]  /*dee0*/  RET.REL.NODEC R4 `(_Z25selective_scan_bwd_kernelI32Selective_Scan_bwd_kernel_traitsILi64ELi16ELb0ELb1ELb0ELb1ELb1EN3c104HalfEfEEv12SSMParamsBwd) ;  /* 0xffff211004007950 */ /* 0x000fea0003c3ffff */
        .weak           $__internal_131_$__cuda_sm70_shflsync_up
        .type           $__internal_131_$__cuda_sm70_shflsync_up,@function
        .size           $__internal_131_$__cuda_sm70_shflsync_up,(.L_x_8943 - $__internal_131_$__cuda_sm70_shflsync_up)
$__internal_131_$__cuda_sm70_shflsync_up:
[----:B------:R-:W-:Y:S01]  /*def0*/  HFMA2.MMA R5, -RZ, RZ, 0, 0 ;  /* 0x00000000ff057435 */ /* 0x000fe200000001ff */
[----:B------:R-:W-:Y:S04]  /*df00*/  WARPSYNC R233 ;  /* 0x000000e900007348 */ /* 0x000fe80003800000 */
[----:B------:R0:W1:Y:S01]  /*df10*/  SHFL.UP PT, R228, R226, R231, R228 ;  /* 0x040000e7e2e47389 */ /* 0x00006200000e00e4 */
[----:B------:R-:W-:Y:S05]  /*df20*/  RET.REL.NODEC R4 `(_Z25selective_scan_bwd_kernelI32Selective_Scan_bwd_kernel_traitsILi64ELi16ELb0ELb1ELb0ELb1ELb1EN3c104HalfEfEEv12SSMParamsBwd) ;  /* 0xffff20d004007950 */ /* 0x000fea0003c3ffff */
.L_x_3293:
        /* <DEDUP_REMOVED lines=13> */
.L_x_8943:


//--------------------- .text._Z25selective_scan_bwd_kernelI32Selective_Scan_bwd_kernel_traitsILi64ELi16ELb0ELb1ELb1ELb0ELb0EN3c104HalfEfEEv12SSMParamsBwd --------------------------
	.section	.text._Z25selective_scan_bwd_kernelI32Selective_Scan_bwd_kernel_traitsILi64ELi16ELb0ELb1ELb1ELb0ELb0EN3c104HalfEfEEv12SSMParamsBwd,"ax",@progbits
	.sectioninfo	@"SHI_REGISTERS=255"
	.align	128
        .global         _Z25selective_scan_bwd_kernelI32Selective_Scan_bwd_kernel_traitsILi64ELi16ELb0ELb1ELb1ELb0ELb0EN3c104HalfEfEEv12SSMParamsBwd
        .type           _Z25selective_scan_bwd_kernelI32Selective_Scan_bwd_kernel_traitsILi64ELi16ELb0ELb1ELb1ELb0ELb0EN3c104HalfEfEEv12SSMParamsBwd,@function
        .size           _Z25selective_scan_bwd_kernelI32Selective_Scan_bwd_kernel_traitsILi64ELi16ELb0ELb1ELb1ELb0ELb0EN3c104HalfEfEEv12SSMParamsBwd,(.L_x_8946 - _Z25selective_scan_bwd_kernelI32Selective_Scan_bwd_kernel_traitsILi64ELi16ELb0ELb1ELb1ELb0ELb0EN3c104HalfEfEEv12SSMParamsBwd)
        .other          _Z25selective_scan_bwd_kernelI32Selective_Scan_bwd_kernel_traitsILi64ELi16ELb0ELb1ELb1ELb0ELb0EN3c104HalfEfEEv12SSMParamsBwd,@"STO_CUDA_ENTRY STV_DEFAULT"
_Z25selective_scan_bwd_kernelI32Selective_Scan_bwd_kernel_traitsILi64ELi16ELb0ELb1ELb1ELb0ELb0EN3c104HalfEfEEv12SSMParamsBwd:
.text._Z25selective_scan_bwd_kernelI32Selective_Scan_bwd_kernel_traitsILi64ELi16ELb0ELb1ELb1ELb0ELb0EN3c104HalfEfEEv12SSMParamsBwd:
[----:B------:R-:W-:Y:S02]  /*0000*/  IMAD.MOV.U32 R1, RZ, RZ, c[0x0][0x28] ;  /* 0x00000a00ff017624 */ /* 0x000fe400078e00ff */
[----:B------:R-:W-:Y:S01]  /*0010*/  IABS R19, c[0x0][0x178] ;  /* 0x00005e0000137a13 */ /* 0x000fe20000000000 */
[----:B------:R-:W0:Y:S01]  /*0020*/  S2R R158, SR_CTAID.Y ;  /* 0x00000000009e7919 */ /* 0x000e220000002600 */
[----:B------:R-:W-:Y:S01]  /*0030*/  ISETP.NE.U32.AND P0, PT, RZ, c[0x0][0x238], PT ;  /* 0x00008e00ff007a0c */ /* 0x000fe20003f05070 */
[----:B------:R-:W-:Y:S01]  /*0040*/  IMAD.MOV.U32 R156, RZ, RZ, RZ ;  /* 0x000000ffff9c7224 */ /* 0x000fe200078e00ff */
[----:B------:R-:W1:Y:S01]  /*0050*/  I2F.RP R0, R19 ;  /* 0x0000001300007306 */ /* 0x000e620000209400 */
[----:B------:R-:W-:Y:S01]  /*0060*/  ULDC.64 UR4, c[0x0][0x118] ;  /* 0x0000460000047ab9 */ /* 0x000fe20000000a00 */
[----:B------:R-:W-:Y:S01]  /*0070*/  ISETP.NE.AND.EX P0, PT, RZ, c[0x0][0x23c], PT, P0 ;  /* 0x00008f00ff007a0c */ /* 0x000fe20003f05300 */
[----:B------:R-:W-:Y:S01]  /*0080*/  HFMA2.MMA R155, -RZ, RZ, 0, 0 ;  /* 0x00000000ff9b7435 */ /* 0x000fe200000001ff */
[----:B------:R-:W-:Y:S01]  /*0090*/  ISETP.NE.U32.AND P1, PT, RZ, c[0x0][0x250], PT ;  /* 0x00009400ff007a0c */ /* 0x000fe20003f25070 */
[----:B------:R-:W2:Y:S03]  /*00a0*/  S2R R154, SR_CTAID.X ;  /* 0x00000000009a7919 */ /* 0x000ea60000002500 */
[----:B------:R-:W-:Y:S01]  /*00b0*/  ISETP.NE.AND.EX P1, PT, RZ, c[0x0][0x254], PT, P1 ;  /* 0x00009500ff007a0c */ /* 0x000fe20003f25310 */
[----:B-1----:R-:W1:Y:S01]  /*00c0*/  MUFU.RCP R0, R0 ;  /* 0x0000000000007308 */ /* 0x002e620000001000 */
[----:B0-----:R-:W-:-:S05]  /*00d0*/  SHF.R.S32.HI R157, RZ, 0x1f, R158 ;  /* 0x0000001fff9d7819 */ /* 0x001fca000001149e */
[----:B------:R-:W-:-:S06]  /*00e0*/  @P0 LEA R2, P2, R158, c[0x0][0x238], 0x2 ;  /* 0x00008e009e020a11 */ /* 0x000fcc00078410ff */
[C---:B------:R-:W-:Y:S02]  /*00f0*/  @P1 LEA R4, P3, R158.reuse, c[0x0][0x250], 0x2 ;  /* 0x000094009e041a11 */ /* 0x040fe400078610ff */
[C-C-:B------:R-:W-:Y:S02]  /*0100*/  @P0 LEA.HI.X R3, R158.reuse, c[0x0][0x23c], R157.reuse, 0x2, P2 ;  /* 0x00008f009e030a11 */ /* 0x140fe400010f149d */
[----:B--2---:R-:W-:Y:S02]  /*0110*/  SHF.R.S32.HI R153, RZ, 0x1f, R154 ;  /* 0x0000001fff997819 */ /* 0x004fe4000001149a */
[----:B------:R-:W-:Y:S01]  /*0120*/  @P1 LEA.HI.X R5, R158, c[0x0][0x254], R157, 0x2, P3 ;  /* 0x000095009e051a11 */ /* 0x000fe200018f149d */
[----:B------:R0:W5:Y:S01]  /*0130*/  @P0 LDG.E R156, [R2.64] ;  /* 0x00000004029c0981 */ /* 0x000162000c1e1900 */
[----:B-1----:R-:W-:Y:S01]  /*0140*/  IADD3 R6, R0, 0xffffffe, RZ ;  /* 0x0ffffffe00067810 */ /* 0x002fe20007ffe0ff */
[C---:B------:R-:W-:Y:S01]  /*0150*/  IMAD R9, R153.reuse, c[0x0][0x1d0], RZ ;  /* 0x0000740099097a24 */ /* 0x040fe200078e02ff */
[----:B------:R-:W-:Y:S01]  /*0160*/  LOP3.LUT R10, R158, c[0x0][0x178], RZ, 0x3c, !PT ;  /* 0x00005e009e0a7a12 */ /* 0x000fe200078e3cff */
[C---:B------:R-:W-:Y:S01]  /*0170*/  IMAD R15, R153.reuse, c[0x0][0x278], RZ ;  /* 0x00009e00990f7a24 */ /* 0x040fe200078e02ff */
[----:B------:R1:W2:Y:S01]  /*0180*/  F2I.FTZ.U32.TRUNC.NTZ R7, R6 ;  /* 0x0000000600077305 */ /* 0x0002a2000021f000 */
[----:B------:R-:W-:Y:S01]  /*0190*/  MOV R152, c[0x0][0x174] ;  /* 0x00005d0000987a02 */ /* 0x000fe20000000f00 */
[----:B------:R-:W-:Y:S01]  /*01a0*/  IMAD R13, R153, c[0x0][0x1e0], RZ ;  /* 0x00007800990d7a24 */ /* 0x000fe200078e02ff */
[----:B------:R3:W5:Y:S01]  /*01b0*/  @P1 LDG.E R155, [R4.64] ;  /* 0x00000004049b1981 */ /* 0x000762000c1e1900 */
[C---:B------:R-:W-:Y:S01]  /*01c0*/  IMAD R11, R154.reuse, c[0x0][0x1d4], R9 ;  /* 0x000075009a0b7a24 */ /* 0x040fe200078e0209 */
[----:B0-----:R-:W-:Y:S01]  /*01d0*/  IABS R2, R158 ;  /* 0x0000009e00027213 */ /* 0x001fe20000000000 */
[----:B------:R-:W-:Y:S01]  /*01e0*/  IMAD R15, R154, c[0x0][0x27c], R15 ;  /* 0x00009f009a0f7a24 */ /* 0x000fe200078e020f */
[----:B------:R-:W-:Y:S01]  /*01f0*/  ISETP.GE.AND P1, PT, R10, RZ, PT ;  /* 0x000000ff0a00720c */ /* 0x000fe20003f26270 */
[----:B------:R-:W-:Y:S01]  /*0200*/  IMAD R13, R154, c[0x0][0x1e4], R13 ;  /* 0x000079009a0d7a24 */ /* 0x000fe200078e020d */
[C---:B------:R-:W-:Y:S01]  /*0210*/  ISETP.GE.AND P3, PT, R152.reuse, 0x1, PT ;  /* 0x000000019800780c */ /* 0x040fe20003f66270 */
[----:B-1----:R-:W-:Y:S01]  /*0220*/  IMAD.MOV.U32 R6, RZ, RZ, RZ ;  /* 0x000000ffff067224 */ /* 0x002fe200078e00ff */
[----:B------:R-:W-:Y:S01]  /*0230*/  ISETP.NE.AND P0, PT, RZ, c[0x0][0x178], PT ;  /* 0x00005e00ff007a0c */ /* 0x000fe20003f05270 */
[----:B------:R-:W-:Y:S01]  /*0240*/  IMAD.SHL.U32 R152, R152, 0x400, RZ ;  /* 0x0000040098987824 */ /* 0x000fe200078e00ff */
[----:B------:R-:W-:Y:S01]  /*0250*/  CS2R R122, SRZ ;  /* 0x00000000007a7805 */ /* 0x000fe2000001ff00 */
[----:B---3--:R-:W-:Y:S01]  /*0260*/  IMAD.WIDE.U32 R4, R154, c[0x0][0x1e0], RZ ;  /* 0x000078009a047a25 */ /* 0x008fe200078e00ff */
[----:B------:R-:W-:Y:S01]  /*0270*/  CS2R R120, SRZ ;  /* 0x0000000000787805 */ /* 0x000fe2000001ff00 */
[----:B------:R-:W-:-:S02]  /*0280*/  HFMA2.MMA R147, -RZ, RZ, 0, 0 ;  /* 0x00000000ff937435 */ /* 0x000fc400000001ff */
[----:B--2---:R-:W-:Y:S02]  /*0290*/  IMAD.MOV R8, RZ, RZ, -R7 ;  /* 0x000000ffff087224 */ /* 0x004fe400078e0a07 */
[----:B------:R-:W-:Y:S02]  /*02a0*/  IMAD R17, R153, c[0x0][0x190], RZ ;  /* 0x0000640099117a24 */ /* 0x000fe400078e02ff */
[----:B------:R-:W-:Y:S02]  /*02b0*/  IMAD R3, R8, R19, RZ ;  /* 0x0000001308037224 */ /* 0x000fe400078e02ff */
[----:B------:R-:W-:Y:S01]  /*02c0*/  IMAD.IADD R5, R5, 0x1, R13 ;  /* 0x0000000105057824 */ /* 0x000fe200078e020d */
[----:B------:R-:W-:Y:S01]  /*02d0*/  IADD3 R13, R152, -0x400, RZ ;  /* 0xfffffc00980d7810 */ /* 0x000fe20007ffe0ff */
[----:B------:R-:W-:-:S04]  /*02e0*/  IMAD.HI.U32 R7, R7, R3, R6 ;  /* 0x0000000307077227 */ /* 0x000fc800078e0006 */
[----:B------:R-:W-:-:S04]  /*02f0*/  IMAD.WIDE.U32 R8, R154, c[0x0][0x190], RZ ;  /* 0x000064009a087a25 */ /* 0x000fc800078e00ff */
[----:B------:R-:W-:-:S04]  /*0300*/  IMAD.HI.U32 R151, R7, R2, RZ ;  /* 0x0000000207977227 */ /* 0x000fc800078e00ff */
[----:B------:R-:W-:Y:S01]  /*0310*/  IMAD.WIDE.U32 R6, R154, c[0x0][0x278], RZ ;  /* 0x00009e009a067a25 */ /* 0x000fe200078e00ff */
[----:B------:R-:W-:-:S03]  /*0320*/  IADD3 R0, -R151, RZ, RZ ;  /* 0x000000ff97007210 */ /* 0x000fc60007ffe1ff */
[C---:B------:R-:W-:Y:S01]  /*0330*/  IMAD R17, R154.reuse, c[0x0][0x194], R17 ;  /* 0x000065009a117a24 */ /* 0x040fe200078e0211 */
[----:B------:R-:W-:Y:S01]  /*0340*/  IADD3 R7, R7, R15, RZ ;  /* 0x0000000f07077210 */ /* 0x000fe20007ffe0ff */
[----:B------:R-:W-:Y:S02]  /*0350*/  IMAD R0, R19, R0, R2 ;  /* 0x0000000013007224 */ /* 0x000fe400078e0202 */
[----:B------:R-:W-:-:S03]  /*0360*/  IMAD.WIDE.U32 R2, R154, c[0x0][0x1d0], RZ ;  /* 0x000074009a027a25 */ /* 0x000fc600078e00ff */
[----:B------:R-:W-:Y:S01]  /*0370*/  ISETP.GT.U32.AND P4, PT, R19, R0, PT ;  /* 0x000000001300720c */ /* 0x000fe20003f84070 */
[----:B------:R-:W-:Y:S02]  /*0380*/  IMAD.IADD R3, R3, 0x1, R11 ;  /* 0x0000000103037824 */ /* 0x000fe400078e020b */
[----:B------:R-:W-:Y:S02]  /*0390*/  IMAD R15, R157, c[0x0][0x1d8], RZ ;  /* 0x000076009d0f7a24 */ /* 0x000fe400078e02ff */
[----:B------:R-:W-:-:S04]  /*03a0*/  IMAD.WIDE.U32 R2, R158, c[0x0][0x1d8], R2 ;  /* 0x000076009e027a25 */ /* 0x000fc800078e0002 */
[----:B------:R-:W-:Y:S02]  /*03b0*/  IMAD.IADD R9, R9, 0x1, R17 ;  /* 0x0000000109097824 */ /* 0x000fe400078e0211 */
[----:B------:R-:W-:Y:S02]  /*03c0*/  IMAD R17, R157, c[0x0][0x1e8], RZ ;  /* 0x00007a009d117a24 */ /* 0x000fe400078e02ff */
[----:B------:R-:W-:Y:S01]  /*03d0*/  @!P4 IMAD.IADD R0, R0, 0x1, -R19 ;  /* 0x000000010000c824 */ /* 0x000fe200078e0a13 */
[----:B------:R-:W-:Y:S01]  /*03e0*/  @!P4 IADD3 R151, R151, 0x1, RZ ;  /* 0x000000019797c810 */ /* 0x000fe20007ffe0ff */
[----:B------:R-:W-:-:S03]  /*03f0*/  IMAD.WIDE.U32 R4, R158, c[0x0][0x1e8], R4 ;  /* 0x00007a009e047a25 */ /* 0x000fc600078e0004 */
[----:B------:R-:W-:Y:S01]  /*0400*/  ISETP.GE.U32.AND P2, PT, R0, R19, PT ;  /* 0x000000130000720c */ /* 0x000fe20003f46070 */
[C---:B------:R-:W-:Y:S01]  /*0410*/  IMAD R0, R158.reuse, c[0x0][0x1dc], R15 ;  /* 0x000077009e007a24 */ /* 0x040fe200078e020f */
[----:B------:R-:W-:Y:S01]  /*0420*/  SHF.R.S32.HI R15, RZ, 0x1f, R13 ;  /* 0x0000001fff0f7819 */ /* 0x000fe2000001140d */
[----:B------:R-:W-:Y:S01]  /*0430*/  IMAD R19, R157, c[0x0][0x280], RZ ;  /* 0x0000a0009d137a24 */ /* 0x000fe200078e02ff */
[----:B------:R-:W-:Y:S01]  /*0440*/  IADD3 R143, P4, R13, R4, RZ ;  /* 0x000000040d8f7210 */ /* 0x000fe20007f9e0ff */
[----:B------:R-:W-:-:S04]  /*0450*/  IMAD.WIDE.U32 R6, R158, c[0x0][0x280], R6 ;  /* 0x0000a0009e067a25 */ /* 0x000fc800078e0006 */
[C---:B------:R-:W-:Y:S01]  /*0460*/  IMAD R17, R158.reuse, c[0x0][0x1ec], R17 ;  /* 0x00007b009e117a24 */ /* 0x040fe200078e0211 */
[----:B------:R-:W-:Y:S01]  /*0470*/  IADD3 R141, P5, R13, R6, RZ ;  /* 0x000000060d8d7210 */ /* 0x000fe20007fbe0ff */
[----:B------:R-:W-:Y:S02]  /*0480*/  IMAD R19, R158, c[0x0][0x284], R19 ;  /* 0x0000a1009e137a24 */ /* 0x000fe400078e0213 */
[----:B------:R-:W-:Y:S01]  /*0490*/  @P2 IADD3 R151, R151, 0x1, RZ ;  /* 0x0000000197972810 */ /* 0x000fe20007ffe0ff */
[----:B------:R-:W-:Y:S01]  /*04a0*/  IMAD R21, R153, c[0x0][0x1b0], RZ ;  /* 0x00006c0099157a24 */ /* 0x000fe200078e02ff */
[----:B------:R-:W-:Y:S01]  /*04b0*/  IADD3 R145, P2, R13, R2, RZ ;  /* 0x000000020d917210 */ /* 0x000fe20007f5e0ff */
[C---:B------:R-:W-:Y:S01]  /*04c0*/  IMAD.WIDE.U32 R10, R154.reuse, c[0x0][0x1b0], RZ ;  /* 0x00006c009a0a7a25 */ /* 0x040fe200078e00ff */
[C---:B------:R-:W-:Y:S02]  /*04d0*/  IADD3.X R4, R15.reuse, R5, R17, P4, !PT ;  /* 0x000000050f047210 */ /* 0x040fe400027fe411 */
[----:B------:R-:W-:Y:S01]  /*04e0*/  IADD3.X R2, R15, R3, R0, P2, !PT ;  /* 0x000000030f027210 */ /* 0x000fe200017fe400 */
[----:B------:R-:W-:Y:S01]  /*04f0*/  @!P1 IMAD.MOV R151, RZ, RZ, -R151 ;  /* 0x000000ffff979224 */ /* 0x000fe200078e0a97 */
[----:B------:R-:W-:Y:S01]  /*0500*/  @!P0 LOP3.LUT R151, RZ, c[0x0][0x178], RZ, 0x33, !PT ;  /* 0x00005e00ff978a12 */ /* 0x000fe200078e33ff */
[----:B------:R-:W-:Y:S01]  /*0510*/  IMAD R21, R154, c[0x0][0x1b4], R21 ;  /* 0x00006d009a157a24 */ /* 0x000fe200078e0215 */
[----:B------:R-:W-:Y:S01]  /*0520*/  LEA R144, P0, R145, c[0x0][0x240], 0x1 ;  /* 0x0000900091907a11 */ /* 0x000fe200078008ff */
[----:B------:R-:W-:Y:S01]  /*0530*/  IMAD.MOV.U32 R150, RZ, RZ, RZ ;  /* 0x000000ffff967224 */ /* 0x000fe200078e00ff */
[----:B------:R-:W-:Y:S01]  /*0540*/  SHF.R.S32.HI R149, RZ, 0x1f, R151 ;  /* 0x0000001fff957819 */ /* 0x000fe20000011497 */
[----:B------:R-:W-:Y:S01]  /*0550*/  IMAD.WIDE.U32 R8, R151, c[0x0][0x1a8], R8 ;  /* 0x00006a0097087a25 */ /* 0x000fe200078e0008 */
[----:B------:R-:W-:-:S02]  /*0560*/  LEA.HI.X R145, R145, c[0x0][0x244], R2, 0x1, P0 ;  /* 0x0000910091917a11 */ /* 0x000fc400000f0c02 */
[----:B------:R-:W-:Y:S01]  /*0570*/  ISETP.NE.U32.AND P0, PT, RZ, c[0x0][0x260], PT ;  /* 0x00009800ff007a0c */ /* 0x000fe20003f05070 */
[----:B------:R-:W-:Y:S01]  /*0580*/  IMAD R0, R149, c[0x0][0x1a8], RZ ;  /* 0x00006a0095007a24 */ /* 0x000fe200078e02ff */
[----:B------:R-:W-:Y:S01]  /*0590*/  IADD3.X R6, R15, R7, R19, P5, !PT ;  /* 0x000000070f067210 */ /* 0x000fe20002ffe413 */
[----:B------:R-:W-:Y:S01]  /*05a0*/  IMAD R2, R149, c[0x0][0x1c8], RZ ;  /* 0x0000720095027a24 */ /* 0x000fe200078e02ff */
[----:B------:R-:W-:Y:S01]  /*05b0*/  LEA R142, P1, R143, c[0x0][0x248], 0x1 ;  /* 0x000092008f8e7a11 */ /* 0x000fe200078208ff */
[----:B------:R-:W-:Y:S01]  /*05c0*/  IMAD R3, R151, c[0x0][0x1ac], R0 ;  /* 0x00006b0097037a24 */ /* 0x000fe200078e0200 */
[----:B------:R-:W-:Y:S01]  /*05d0*/  LEA R140, P2, R141, c[0x0][0x308], 0x1 ;  /* 0x0000c2008d8c7a11 */ /* 0x000fe200078408ff */
[----:B------:R-:W-:Y:S01]  /*05e0*/  IMAD R5, R151, c[0x0][0x1cc], R2 ;  /* 0x0000730097057a24 */ /* 0x000fe200078e0202 */
[----:B------:R-:W-:Y:S02]  /*05f0*/  ISETP.NE.AND.EX P0, PT, RZ, c[0x0][0x264], PT, P0 ;  /* 0x00009900ff007a0c */ /* 0x000fe40003f05300 */
[----:B------:R-:W-:-:S02]  /*0600*/  LEA.HI.X R143, R143, c[0x0][0x24c], R4, 0x1, P1 ;  /* 0x000093008f8f7a11 */ /* 0x000fc400008f0c04 */
[----:B------:R-:W-:Y:S02]  /*0610*/  LEA.HI.X R141, R141, c[0x0][0x30c], R6, 0x1, P2 ;  /* 0x0000c3008d8d7a11 */ /* 0x000fe400010f0c06 */
[----:B------:R-:W-:Y:S02]  /*0620*/  ISETP.NE.U32.AND P1, PT, RZ, c[0x0][0x328], PT ;  /* 0x0000ca00ff007a0c */ /* 0x000fe40003f25070 */
[----:B------:R-:W-:Y:S02]  /*0630*/  ISETP.NE.U32.AND P2, PT, RZ, c[0x0][0x348], PT ;  /* 0x0000d200ff007a0c */ /* 0x000fe40003f45070 */
[----:B------:R-:W-:Y:S02]  /*0640*/  IADD3 R11, R11, R21, RZ ;  /* 0x000000150b0b7210 */ /* 0x000fe40007ffe0ff */
[----:B------:R-:W-:Y:S01]  /*0650*/  ISETP.NE.AND.EX P1, PT, RZ, c[0x0][0x32c], PT, P1 ;  /* 0x0000cb00ff007a0c */ /* 0x000fe20003f25310 */
[----:B------:R-:W-:Y:S01]  /*0660*/  @P0 IMAD R0, R154, c[0x0][0x164], R158 ;  /* 0x000059009a000a24 */ /* 0x000fe200078e029e */
[----:B------:R-:W-:Y:S01]  /*0670*/  ISETP.NE.AND.EX P2, PT, RZ, c[0x0][0x34c], PT, P2 ;  /* 0x0000d300ff007a0c */ /* 0x000fe20003f45320 */
[----:B------:R-:W-:Y:S01]  /*0680*/  IMAD.WIDE.U32 R10, R151, c[0x0][0x1c8], R10 ;  /* 0x00007200970a7a25 */ /* 0x000fe200078e000a */
[----:B------:R-:W-:-:S03]  /*0690*/  IADD3 R138, P5, R13, R8, RZ ;  /* 0x000000080d8a7210 */ /* 0x000fc60007fbe0ff */
[----:B------:R-:W-:Y:S01]  /*06a0*/  IMAD.IADD R8, R9, 0x1, R3 ;  /* 0x0000000109087824 */ /* 0x000fe200078e0203 */
[----:B------:R-:W-:Y:S01]  /*06b0*/  IADD3 R13, P4, R13, R10, RZ ;  /* 0x0000000a0d0d7210 */ /* 0x000fe20007f9e0ff */
[----:B------:R-:W-:Y:S02]  /*06c0*/  IMAD.IADD R136, R11, 0x1, R5 ;  /* 0x000000010b887824 */ /* 0x000fe400078e0205 */
[----:B------:R-:W-:Y:S01]  /*06d0*/  @P0 IMAD R0, R0, c[0x0][0x174], RZ ;  /* 0x00005d0000000a24 */ /* 0x000fe200078e02ff */
[C---:B------:R-:W-:Y:S01]  /*06e0*/  IADD3.X R3, R15.reuse, R8, RZ, P5, !PT ;  /* 0x000000080f037210 */ /* 0x040fe20002ffe4ff */
[----:B------:R-:W-:Y:S01]  /*06f0*/  IMAD.X R136, R15, 0x1, R136, P4 ;  /* 0x000000010f887824 */ /* 0x000fe200020e0688 */
[----:B------:R-:W-:Y:S01]  /*0700*/  LEA R139, P5, R138, c[0x0][0x228], 0x1 ;  /* 0x00008a008a8b7a11 */ /* 0x000fe200078a08ff */
[----:B------:R-:W-:Y:S01]  /*0710*/  @P0 IMAD.MOV.U32 R125, RZ, RZ, 0x8 ;  /* 0x00000008ff7d0424 */ /* 0x000fe200078e00ff */
[----:B------:R-:W-:Y:S01]  /*0720*/  LEA R137, P6, R13, c[0x0][0x230], 0x1 ;  /* 0x00008c000d897a11 */ /* 0x000fe200078c08ff */
[----:B------:R-:W-:Y:S01]  /*0730*/  @P0 IMAD R0, R0, c[0x0][0x16c], RZ ;  /* 0x00005b0000000a24 */ /* 0x000fe200078e02ff */
[----:B------:R-:W-:-:S02]  /*0740*/  LEA.HI.X R138, R138, c[0x0][0x22c], R3, 0x1, P5 ;  /* 0x00008b008a8a7a11 */ /* 0x000fc400028f0c03 */
[----:B------:R-:W-:Y:S01]  /*0750*/  @P1 LEA R122, P4, R158, c[0x0][0x328], 0x2 ;  /* 0x0000ca009e7a1a11 */ /* 0x000fe200078810ff */
[----:B------:R-:W-:Y:S01]  /*0760*/  @P0 IMAD.WIDE R124, R0, R125, c[0x0][0x260] ;  /* 0x00009800007c0625 */ /* 0x000fe200078e027d */
[C---:B------:R-:W-:Y:S01]  /*0770*/  @P2 LEA R120, P5, R158.reuse, c[0x0][0x348], 0x2 ;  /* 0x0000d2009e782a11 */ /* 0x040fe200078a10ff */
[----:B------:R-:W-:Y:S01]  /*0780*/  @!P0 CS2R R124, SRZ ;  /* 0x00000000007c8805 */ /* 0x000fe2000001ff00 */
[----:B------:R-:W-:Y:S02]  /*0790*/  LEA.HI.X R136, R13, c[0x0][0x234], R136, 0x1, P6 ;  /* 0x00008d000d887a11 */ /* 0x000fe400030f0c88 */
[C-C-:B------:R-:W-:Y:S02]  /*07a0*/  @P1 LEA.HI.X R123, R158.reuse, c[0x0][0x32c], R157.reuse, 0x2, P4 ;  /* 0x0000cb009e7b1a11 */ /* 0x140fe400020f149d */
[----:B------:R-:W-:Y:S01]  /*07b0*/  @P2 LEA.HI.X R121, R158, c[0x0][0x34c], R157, 0x2, P5 ;  /* 0x0000d3009e792a11 */ /* 0x000fe200028f149d */
[----:B------:R-:W-:Y:S05]  /*07c0*/  @!P3 BRA `(.L_x_3294) ;  /* 0x000077800000b947 */ /* 0x000fea0003800000 */
[----:B------:R-:W0:Y:S01]  /*07d0*/  S2R R148, SR_TID.X ;  /* 0x0000000000947919 */ /* 0x000e220000002100 */
[----:B------:R-:W-:Y:S01]  /*07e0*/  IMAD.MOV.U32 R150, RZ, RZ, RZ ;  /* 0x000000ffff967224 */ /* 0x000fe200078e00ff */
[----:B------:R-:W-:Y:S01]  /*07f0*/  MOV R135, RZ ;  /* 0x000000ff00877202 */ /* 0x000fe20000000f00 */
[----:B------:R-:W-:Y:S01]  /*0800*/  IMAD.MOV.U32 R147, RZ, RZ, RZ ;  /* 0x000000ffff937224 */ /* 0x000fe200078e00ff */
[----:B------:R-:W1:Y:S01]  /*0810*/  S2R R146, SR_LANEID ;  /* 0x0000000000927919 */ /* 0x000e620000000000 */
[----:B0-----:R-:W-:-:S04]  /*0820*/  SHF.R.S32.HI R3, RZ, 0x1f, R148 ;  /* 0x0000001fff037819 */ /* 0x001fc80000011494 */
[----:B------:R-:W-:-:S04]  /*0830*/  LEA.HI R3, R3, R148, RZ, 0x5 ;  /* 0x0000009403037211 */ /* 0x000fc800078f28ff */
[----:B-1----:R-:W-:Y:S02]  /*0840*/  SHF.R.S32.HI R134, RZ, 0x5, R3 ;  /* 0x00000005ff867819 */ /* 0x002fe40000011403 */
.L_x_3349:
        /* <DEDUP_REMOVED lines=80> */
[----:B------:R-:W-:Y:S02]  /*0d50*/  IADD3 R48, R35, 0xe0, RZ ;  /* 0x000000e023307810 */ /* 0x000fe40007ffe0ff */
[-C--:B------:R-:W-:Y:S02]  /*0d60*/  LEA.HI.SX32 R38, R38, R35.reuse, 0x1b ;  /* 0x0000002326267211 */ /* 0x080fe400078fdaff */
[-C--:B------:R-:W-:Y:S01]  /*0d70*/  LEA.HI.SX32 R40, R40, R35.reuse, 0x1b ;  /* 0x0000002328287211 */ /* 0x080fe200078fdaff */
[----:B------:R-:W-:Y:S01]  /*0d80*/  IMAD.SHL.U32 R129, R129, 0x2, RZ ;  /* 0x0000000281817824 */ /* 0x000fe200078e00ff */
[----:B------:R-:W-:Y:S01]  /*0d90*/  LEA.HI.SX32 R42, R42, R35, 0x1b ;  /* 0x000000232a2a7211 */ /* 0x000fe200078fdaff */
[----:B------:R-:W-:Y:S01]  /*0da0*/  IMAD.SHL.U32 R128, R36, 0x2, RZ ;  /* 0x0000000224807824 */ /* 0x000fe200078e00ff */
[----:B------:R-:W-:-:S02]  /*0db0*/  IADD3 R50, R35, 0x100, RZ ;  /* 0x0000010023327810 */ /* 0x000fc40007ffe0ff */
[C---:B0-----:R-:W-:Y:S02]  /*0dc0*/  IADD3 R2, R35.reuse, 0x120, RZ ;  /* 0x0000012023027810 */ /* 0x041fe40007ffe0ff */
        /* <DEDUP_REMOVED lines=17> */
[----:B------:R-:W-:Y:S01]  /*0ee0*/  IADD3 R62, R35, 0x1e0, RZ ;  /* 0x000001e0233e7810 */ /* 0x000fe20007ffe0ff */
[----:B------:R-:W-:Y:S01]  /*0ef0*/  IMAD R5, R146, 0x10, R5 ;  /* 0x0000001092057824 */ /* 0x000fe200078e0205 */
[-C--:B------:R-:W-:Y:S02]  /*0f00*/  LEA.HI.SX32 R54, R54, R35.reuse, 0x1b ;  /* 0x0000002336367211 */ /* 0x080fe400078fdaff */
[-C--:B------:R-:W-:Y:S01]  /*0f10*/  LEA.HI.SX32 R56, R56, R35.reuse, 0x1b ;  /* 0x0000002338387211 */ /* 0x080fe200078fdaff */
[----:B------:R-:W-:Y:S01]  /*0f20*/  IMAD.SHL.U32 R112, R2, 0x2, RZ ;  /* 0x0000000202707824 */ /* 0x000fe200078e00ff */
[-C--:B------:R-:W-:Y:S02]  /*0f30*/  LEA.HI.SX32 R58, R58, R35.reuse, 0x1b ;  /* 0x000000233a3a7211 */ /* 0x080fe400078fdaff */
[----:B------:R-:W-:Y:S01]  /*0f40*/  SHF.L.U32 R113, R50, 0x1, RZ ;  /* 0x0000000132717819 */ /* 0x000fe200000006ff */
[----:B------:R-:W-:Y:S01]  /*0f50*/  IMAD.SHL.U32 R111, R52, 0x2, RZ ;  /* 0x00000002346f7824 */ /* 0x000fe200078e00ff */
[----:B------:R-:W-:-:S02]  /*0f60*/  LEA.HI.SX32 R60, R60, R35, 0x1b ;  /* 0x000000233c3c7211 */ /* 0x000fc400078fdaff */
[----:B------:R-:W-:Y:S01]  /*0f70*/  LEA.HI.SX32 R62, R62, R35, 0x1b ;  /* 0x000000233e3e7211 */ /* 0x000fe200078fdaff */
[----:B------:R-:W-:Y:S01]  /*0f80*/  IMAD.SHL.U32 R109, R56, 0x2, RZ ;  /* 0x00000002386d7824 */ /* 0x000fe200078e00ff */
[----:B------:R-:W-:Y:S01]  /*0f90*/  SHF.L.U32 R110, R54, 0x1, RZ ;  /* 0x00000001366e7819 */ /* 0x000fe200000006ff */
[----:B------:R-:W-:Y:S01]  /*0fa0*/  IMAD.SHL.U32 R108, R58, 0x2, RZ ;  /* 0x000000023a6c7824 */ /* 0x000fe200078e00ff */
[----:B------:R-:W-:Y:S01]  /*0fb0*/  LEA.HI.SX32 R5, R5, R5, 0x1b ;  /* 0x0000000505057211 */ /* 0x000fe200078fdaff */
[----:B------:R-:W-:Y:S01]  /*0fc0*/  IMAD.SHL.U32 R106, R62, 0x2, RZ ;  /* 0x000000023e6a7824 */ /* 0x000fe200078e00ff */
[----:B------:R-:W-:Y:S02]  /*0fd0*/  SHF.L.U32 R107, R60, 0x1, RZ ;  /* 0x000000013c6b7819 */ /* 0x000fe400000006ff */
[----:B------:R-:W-:Y:S02]  /*0fe0*/  SHF.L.U32 R105, R5, 0x1, RZ ;  /* 0x0000000105697819 */ /* 0x000fe400000006ff */
[----:B------:R-:W-:-:S02]  /*0ff0*/  ISETP.GE.AND P2, PT, R118, R37, PT ;  /* 0x000000257600720c */ /* 0x000fc40003f46270 */
[-C--:B------:R-:W-:Y:S01]  /*1000*/  ISETP.GE.AND P1, PT, R18, R37.reuse, PT ;  /* 0x000000251200720c */ /* 0x080fe20003f26270 */
[----:B------:R-:W-:Y:S01]  /*1010*/  IMAD.WIDE R2, R118, 0x2, R142 ;  /* 0x0000000276027825 */ /* 0x000fe200078e028e */
[-C--:B------:R-:W-:Y:S02]  /*1020*/  ISETP.GE.AND P0, PT, R20, R37.reuse, PT ;  /* 0x000000251400720c */ /* 0x080fe40003f06270 */
[-C--:B------:R-:W-:Y:S02]  /*1030*/  ISETP.GE.AND P4, PT, R22, R37.reuse, PT ;  /* 0x000000251600720c */ /* 0x080fe40003f86270 */
[-C--:B------:R-:W-:Y:S02]  /*1040*/  ISETP.GE.AND P6, PT, R23, R37.reuse, PT ;  /* 0x000000251700720c */ /* 0x080fe40003fc6270 */
[-C--:B------:R-:W-:Y:S02]  /*1050*/  ISETP.GE.AND P5, PT, R24, R37.reuse, PT ;  /* 0x000000251800720c */ /* 0x080fe40003fa6270 */
[----:B------:R-:W-:-:S02]  /*1060*/  ISETP.GE.AND P3, PT, R25, R37, PT ;  /* 0x000000251900720c */ /* 0x000fc40003f66270 */
        /* <DEDUP_REMOVED lines=78> */
[----:B------:R-:W-:Y:S02]  /*1550*/  PRMT R20, RZ, 0x7610, R20 ;  /* 0x00007610ff147816 */ /* 0x000fe40000000014 */
[----:B------:R-:W-:Y:S01]  /*1560*/  PRMT R21, RZ, 0x7610, R21 ;  /* 0x00007610ff157816 */ /* 0x000fe20000000015 */
[----:B0-----:R-:W-:Y:S01]  /*1570*/  IMAD.WIDE R2, R118, 0x2, R140 ;  /* 0x0000000276027825 */ /* 0x001fe200078e028c */
        /* <DEDUP_REMOVED lines=178> */
[----:B------:R-:W-:Y:S01]  /*20a0*/  FFMA.FTZ R147, R73, R147, R2 ;  /* 0x0000009349937223 */ /* 0x000fe20000010002 */
[----:B------:R-:W-:Y:S02]  /*20b0*/  HADD2.F32 R2, -RZ, R5.H0_H0 ;  /* 0x20000005ff027230 */ /* 0x000fe40000004100 */
[----:B------:R-:W-:Y:S02]  /*20c0*/  HADD2.F32 R24, -RZ, R11.H0_H0 ;  /* 0x2000000bff187230 */ /* 0x000fe40000004100 */
[----:B------:R-:W-:-:S02]  /*20d0*/  HADD2.F32 R26, -RZ, R13.H0_H0 ;  /* 0x2000000dff1a7230 */ /* 0x000fc40000004100 */
[----:B------:R-:W-:Y:S02]  /*20e0*/  HADD2.F32 R28, -RZ, R15.H0_H0 ;  /* 0x2000000fff1c7230 */ /* 0x000fe40000004100 */
[----:B------:R-:W-:Y:S01]  /*20f0*/  HADD2.F32 R30, -RZ, R17.H0_H0 ;  /* 0x20000011ff1e7230 */ /* 0x000fe20000004100 */
[--C-:B------:R-:W-:Y:S02]  /*2100*/  FADD.FTZ R69, R2, R155.reuse ;  /* 0x0000009b02457221 */ /* 0x100fe40000010000 */
[--C-:B------:R-:W-:Y:S02]  /*2110*/  FADD.FTZ R63, R20, R155.reuse ;  /* 0x0000009b143f7221 */ /* 0x100fe40000010000 */
[--C-:B------:R-:W-:Y:S02]  /*2120*/  FADD.FTZ R61, R22, R155.reuse ;  /* 0x0000009b163d7221 */ /* 0x100fe40000010000 */
[--C-:B------:R-:W-:Y:S02]  /*2130*/  FADD.FTZ R59, R24, R155.reuse ;  /* 0x0000009b183b7221 */ /* 0x100fe40000010000 */
[----:B------:R-:W-:-:S02]  /*2140*/  FADD.FTZ R57, R26, R155 ;  /* 0x0000009b1a397221 */ /* 0x000fc40000010000 */
[--C-:B------:R-:W-:Y:S02]  /*2150*/  FADD.FTZ R55, R28, R155.reuse ;  /* 0x0000009b1c377221 */ /* 0x100fe40000010000 */
[----:B------:R-:W-:Y:S02]  /*2160*/  FADD.FTZ R53, R30, R155 ;  /* 0x0000009b1e357221 */ /* 0x000fe40000010000 */
        /* <DEDUP_REMOVED lines=15> */
[----:B------:R-:W-:Y:S01]  /*2260*/  FMUL.FTZ R37, R73, R156 ;  /* 0x0000009c49257220 */ /* 0x000fe20000410000 */
[----:B------:R-:W-:Y:S06]  /*2270*/  BAR.SYNC.DEFER_BLOCKING 0x0 ;  /* 0x0000000000007b1d */ /* 0x000fec0000010000 */
[----:B------:R-:W-:Y:S05]  /*2280*/  @P0 BRA `(.L_x_3295) ;  /* 0x000000a000000947 */ /* 0x000fea0003800000 */
        /* <DEDUP_REMOVED lines=8> */
[----:B------:R-:W-:Y:S01]  /*2310*/  IMAD.MOV.U32 R21, RZ, RZ, RZ ;  /* 0x000000ffff157224 */ /* 0x000fe200078e00ff */
[----:B------:R-:W-:Y:S05]  /*2320*/  BRA `(.L_x_3296) ;  /* 0x000047f000007947 */ /* 0x000fea0003800000 */
.L_x_3295:
[----:B------:R-:W-:Y:S01]  /*2330*/  IADD3 R19, R132, -0x1, RZ ;  /* 0xffffffff84137810 */ /* 0x000fe20007ffe0ff */
[----:B------:R-:W-:Y:S01]  /*2340*/  HFMA2.MMA R17, -RZ, RZ, 0, 0 ;  /* 0x00000000ff117435 */ /* 0x000fe200000001ff */
[----:B------:R-:W-:Y:S01]  /*2350*/  CS2R R20, SRZ ;  /* 0x0000000000147805 */ /* 0x000fe2000001ff00 */
[----:B------:R-:W-:Y:S01]  /*2360*/  MOV R36, RZ ;  /* 0x000000ff00247202 */ /* 0x000fe20000000f00 */
[----:B------:R-:W-:Y:S01]  /*2370*/  IMAD.MOV.U32 R18, RZ, RZ, RZ ;  /* 0x000000ffff127224 */ /* 0x000fe200078e00ff */
[C---:B------:R-:W-:Y:S01]  /*2380*/  LEA.HI R0, R19.reuse, R19, RZ, 0x1 ;  /* 0x0000001313007211 */ /* 0x040fe200078f08ff */
[----:B------:R-:W-:Y:S01]  /*2390*/  CS2R R34, SRZ ;  /* 0x0000000000227805 */ /* 0x000fe2000001ff00 */
[----:B------:R-:W-:Y:S01]  /*23a0*/  CS2R R32, SRZ ;  /* 0x0000000000207805 */ /* 0x000fe2000001ff00 */
[----:B------:R-:W-:Y:S01]  /*23b0*/  CS2R R30, SRZ ;  /* 0x00000000001e7805 */ /* 0x000fe2000001ff00 */
[----:B------:R-:W-:Y:S01]  /*23c0*/  LOP3.LUT R0, R0, 0xfffffe, RZ, 0xc0, !PT ;  /* 0x00fffffe00007812 */ /* 0x000fe200078ec0ff */
[----:B------:R-:W-:Y:S01]  /*23d0*/  CS2R R28, SRZ ;  /* 0x00000000001c7805 */ /* 0x000fe2000001ff00 */
[----:B------:R-:W-:Y:S01]  /*23e0*/  CS2R R26, SRZ ;  /* 0x00000000001a7805 */ /* 0x000fe2000001ff00 */
[----:B------:R-:W-:Y:S01]  /*23f0*/  CS2R R24, SRZ ;  /* 0x0000000000187805 */ /* 0x000fe2000001ff00 */
[----:B------:R-:W-:Y:S01]  /*2400*/  CS2R R22, SRZ ;  /* 0x0000000000167805 */ /* 0x000fe2000001ff00 */
[----:B------:R-:W-:-:S02]  /*2410*/  IMAD.IADD R19, R19, 0x1, -R0 ;  /* 0x0000000113137824 */ /* 0x000fc400078e0a00 */
.L_x_3344:
[----:B------:R-:W-:Y:S02]  /*2420*/  SHF.R.S32.HI R16, RZ, 0x1f, R20 ;  /* 0x0000001fff107819 */ /* 0x000fe40000011414 */
[----:B------:R-:W-:-:S02]  /*2430*/  SHF.R.S32.HI R119, RZ, 0x1f, R118 ;  /* 0x0000001fff777819 */ /* 0x000fc40000011476 */
[----:B------:R-:W-:Y:S01]  /*2440*/  IADD3 R165, -R133, c[0x0][0x168], RZ ;  /* 0x00005a0085a57a10 */ /* 0x000fe20007ffe1ff */
[----:B------:R-:W-:Y:S01]  /*2450*/  IMAD R3, R16, c[0x0][0x1a0], RZ ;  /* 0x0000680010037a24 */ /* 0x000fe200078e02ff */
[C---:B------:R-:W-:Y:S02]  /*2460*/  LOP3.LUT R160, R118.reuse, 0x20, RZ, 0xfc, !PT ;  /* 0x0000002076a07812 */ /* 0x040fe400078efcff */
[-C--:B------:R-:W-:Y:S01]  /*2470*/  ISETP.GE.AND P2, PT, R118, R165.reuse, PT ;  /* 0x000000a57600720c */ /* 0x080fe20003f46270 */
[----:B------:R-:W-:Y:S01]  /*2480*/  IMAD R5, R20, c[0x0][0x1a4], R3 ;  /* 0x0000690014057a24 */ /* 0x000fe200078e0203 */
[----:B------:R-:W-:Y:S01]  /*2490*/  ISETP.GE.AND P1, PT, R160, R165, PT ;  /* 0x000000a5a000720c */ /* 0x000fe20003f26270 */
[----:B------:R-:W-:Y:S01]  /*24a0*/  IMAD.WIDE.U32 R2, R20, c[0x0][0x1a0], R118 ;  /* 0x0000680014027a25 */ /* 0x000fe200078e0076 */
[C---:B------:R-:W-:Y:S02]  /*24b0*/  LOP3.LUT R162, R118.reuse, 0x40, RZ, 0xfc, !PT ;  /* 0x0000004076a27812 */ /* 0x040fe400078efcff */
[----:B------:R-:W-:Y:S01]  /*24c0*/  LOP3.LUT R164, R118, 0x60, RZ, 0xfc, !PT ;  /* 0x0000006076a47812 */ /* 0x000fe200078efcff */
[----:B------:R-:W-:Y:S01]  /*24d0*/  IMAD.IADD R3, R3, 0x1, R5 ;  /* 0x0000000103037824 */ /* 0x000fe200078e0205 */
[----:B------:R-:W-:-:S02]  /*24e0*/  LEA R6, P0, R2, R139, 0x1 ;  /* 0x0000008b02067211 */ /* 0x000fc400078008ff */
[----:B------:R-:W-:Y:S02]  /*24f0*/  PRMT R0, RZ, 0x7610, R0 ;  /* 0x00007610ff007816 */ /* 0x000fe40000000000 */
[----:B------:R-:W-:Y:S02]  /*2500*/  LOP3.LUT R166, R118, 0x80, RZ, 0xfc, !PT ;  /* 0x0000008076a67812 */ /* 0x000fe400078efcff */
[----:B------:R-:W-:Y:S02]  /*2510*/  LEA.HI.X R7, R2, R138, R3, 0x1, P0 ;  /* 0x0000008a02077211 */ /* 0x000fe400000f0c03 */
[----:B------:R-:W-:Y:S02]  /*2520*/  PRMT R9, RZ, 0x7610, R9 ;  /* 0x00007610ff097816 */ /* 0x000fe40000000009 */
[C---:B------:R-:W-:Y:S01]  /*2530*/  LOP3.LUT R168, R118.reuse, 0xa0, RZ, 0xfc, !PT ;  /* 0x000000a076a87812 */ /* 0x040fe200078efcff */
[----:B------:R0:W2:Y:S01]  /*2540*/  @!P2 LDG.E.U16 R0, [R6.64] ;  /* 0x000000040600a981 */ /* 0x0000a2000c1e1500 */
[----:B------:R-:W-:-:S02]  /*2550*/  LOP3.LUT R170, R118, 0xc0, RZ, 0xfc, !PT ;  /* 0x000000c076aa7812 */ /* 0x000fc400078efcff */
[-C--:B------:R-:W-:Y:S01]  /*2560*/  ISETP.GE.AND P0, PT, R162, R165.reuse, PT ;  /* 0x000000a5a200720c */ /* 0x080fe20003f06270 */
[----:B------:R0:W3:Y:S01]  /*2570*/  @!P1 LDG.E.U16 R9, [R6.64+0x40] ;  /* 0x0000400406099981 */ /* 0x0000e2000c1e1500 */
[----:B------:R-:W-:Y:S02]  /*2580*/  LOP3.LUT R172, R118, 0xe0, RZ, 0xfc, !PT ;  /* 0x000000e076ac7812 */ /* 0x000fe400078efcff */
[-C--:B------:R-:W-:Y:S02]  /*2590*/  ISETP.GE.AND P4, PT, R164, R165.reuse, PT ;  /* 0x000000a5a400720c */ /* 0x080fe40003f86270 */
[----:B------:R-:W-:Y:S02]  /*25a0*/  LOP3.LUT R174, R118, 0x100, RZ, 0xfc, !PT ;  /* 0x0000010076ae7812 */ /* 0x000fe400078efcff */
        /* <DEDUP_REMOVED lines=20> */
[----:B------:R-:W-:Y:S01]  /*26f0*/  LOP3.LUT R184, R118, 0x1a0, RZ, 0xfc, !PT ;  /* 0x000001a076b87812 */ /* 0x000fe200078efcff */
        /* <DEDUP_REMOVED lines=26> */
[----:B------:R-:W-:-:S02]  /*28a0*/  IMAD R5, R157, c[0x0][0x180], RZ ;  /* 0x000060009d057a24 */ /* 0x000fc400078e02ff */
[----:B------:R-:W-:-:S04]  /*28b0*/  IMAD.WIDE.U32 R2, R158, c[0x0][0x180], RZ ;  /* 0x000060009e027a25 */ /* 0x000fc800078e00ff */
[----:B------:R-:W-:-:S04]  /*28c0*/  IMAD R5, R158, c[0x0][0x184], R5 ;  /* 0x000061009e057a24 */ /* 0x000fc800078e0205 */
[----:B------:R-:W-:Y:S02]  /*28d0*/  IMAD.IADD R3, R3, 0x1, R5 ;  /* 0x0000000103037824 */ /* 0x000fe400078e0205 */
[----:B------:R-:W-:Y:S02]  /*28e0*/  IMAD R5, R16, c[0x0][0x188], RZ ;  /* 0x0000620010057a24 */ /* 0x000fe400078e02ff */
[----:B------:R-:W-:-:S04]  /*28f0*/  IMAD.WIDE.U32 R2, R20, c[0x0][0x188], R2 ;  /* 0x0000620014027a25 */ /* 0x000fc800078e0002 */
[----:B------:R-:W-:Y:S02]  /*2900*/  IMAD R15, R20, c[0x0][0x18c], R5 ;  /* 0x00006300140f7a24 */ /* 0x000fe400078e0205 */
[----:B------:R-:W-:Y:S01]  /*2910*/  IMAD R163, R16, c[0x0][0x1c0], RZ ;  /* 0x0000700010a37a24 */ /* 0x000fe200078e02ff */
[----:B0-----:R-:W-:Y:S01]  /*2920*/  LEA R6, P2, R2, c[0x0][0x220], 0x2 ;  /* 0x0000880002067a11 */ /* 0x001fe200078410ff */
[----:B------:R-:W-:Y:S01]  /*2930*/  IMAD.WIDE.U32 R4, R20, c[0x0][0x1c0], R118 ;  /* 0x0000700014047a25 */ /* 0x000fe200078e0076 */
[----:B------:R-:W-:-:S03]  /*2940*/  IADD3 R3, R3, R15, RZ ;  /* 0x0000000f03037210 */ /* 0x000fc60007ffe0ff */
[----:B------:R-:W-:Y:S01]  /*2950*/  IMAD R163, R20, c[0x0][0x1c4], R163 ;  /* 0x0000710014a37a24 */ /* 0x000fe200078e02a3 */
[----:B------:R-:W-:Y:S02]  /*2960*/  LEA.HI.X R7, R2, c[0x0][0x224], R3, 0x2, P2 ;  /* 0x0000890002077a11 */ /* 0x000fe400010f1403 */
[----:B------:R-:W-:Y:S01]  /*2970*/  LEA R2, P2, R4, R137, 0x1 ;  /* 0x0000008904027211 */ /* 0x000fe200078408ff */
[----:B------:R-:W-:Y:S01]  /*2980*/  IMAD.IADD R3, R5, 0x1, R163 ;  /* 0x0000000105037824 */ /* 0x000fe200078e02a3 */
[-C--:B------:R-:W-:Y:S01]  /*2990*/  ISETP.GE.AND P1, PT, R160, R165.reuse, PT ;  /* 0x000000a5a000720c */ /* 0x080fe20003f26270 */
[----:B------:R0:W4:Y:S03]  /*29a0*/  LDG.E R15, [R6.64] ;  /* 0x00000004060f7981 */ /* 0x000126000c1e1900 */
[----:B------:R-:W-:Y:S02]  /*29b0*/  LEA.HI.X R3, R4, R136, R3, 0x1, P2 ;  /* 0x0000008804037211 */ /* 0x000fe400010f0c03 */
[----:B------:R-:W-:-:S02]  /*29c0*/  ISETP.GE.AND P2, PT, R118, R165, PT ;  /* 0x000000a57600720c */ /* 0x000fc40003f46270 */
[-C--:B------:R-:W-:Y:S02]  /*29d0*/  ISETP.GE.AND P0, PT, R162, R165.reuse, PT ;  /* 0x000000a5a200720c */ /* 0x080fe40003f06270 */
[----:B------:R-:W-:Y:S02]  /*29e0*/  PRMT R160, RZ, 0x7610, R160 ;  /* 0x00007610ffa07816 */ /* 0x000fe400000000a0 */
[----:B------:R-:W-:Y:S02]  /*29f0*/  PRMT R163, RZ, 0x7610, R163 ;  /* 0x00007610ffa37816 */ /* 0x000fe400000000a3 */
[----:B------:R-:W-:Y:S02]  /*2a00*/  PRMT R162, RZ, 0x7610, R162 ;  /* 0x00007610ffa27816 */ /* 0x000fe400000000a2 */
        /* <DEDUP_REMOVED lines=23> */
[----:B------:R2:W-:Y:S01]  /*2b80*/  STS.U16 [R106+0x3c0], R161 ;  /* 0x0003c0a16a007388 */ /* 0x0005e20000000400 */
[----:B------:R-:W-:-:S06]  /*2b90*/  NOP ;  /* 0x0000000000007918 */ /* 0x000fcc0000000000 */
[----:B------:R0:W4:Y:S01]  /*2ba0*/  @!P2 LDG.E.U16 R160, [R2.64] ;  /* 0x0000000402a0a981 */ /* 0x000122000c1e1500 */
[----:B------:R-:W-:-:S03]  /*2bb0*/  ISETP.GE.AND P2, PT, R172, R165, PT ;  /* 0x000000a5ac00720c */ /* 0x000fc60003f46270 */
[----:B------:R0:W4:Y:S01]  /*2bc0*/  @!P1 LDG.E.U16 R163, [R2.64+0x40] ;  /* 0x0000400402a39981 */ /* 0x000122000c1e1500 */
[----:B------:R-:W-:-:S03]  /*2bd0*/  ISETP.GE.AND P1, PT, R174, R165, PT ;  /* 0x000000a5ae00720c */ /* 0x000fc60003f26270 */
[----:B------:R0:W4:Y:S01]  /*2be0*/  @!P0 LDG.E.U16 R162, [R2.64+0x80] ;  /* 0x0000800402a28981 */ /* 0x000122000c1e1500 */
[----:B------:R-:W-:Y:S02]  /*2bf0*/  ISETP.GE.AND P0, PT, R176, R165, PT ;  /* 0x000000a5b000720c */ /* 0x000fe40003f06270 */
[----:B-1----:R-:W-:Y:S01]  /*2c00*/  PRMT R67, RZ, 0x7610, R67 ;  /* 0x00007610ff437816 */ /* 0x002fe20000000043 */
[----:B------:R-:W-:Y:S01]  /*2c10*/  IMAD.SHL.U32 R0, R148, 0x10, RZ ;  /* 0x0000001094007824 */ /* 0x000fe200078e00ff */
[----:B--2---:R-:W-:Y:S01]  /*2c20*/  PRMT R66, RZ, 0x7610, R66 ;  /* 0x00007610ff427816 */ /* 0x004fe20000000042 */
[----:B------:R-:W-:Y:S01]  /*2c30*/  LDS.U16 R214, [R105+0x1c] ;  /* 0x00001c0069d67984 */ /* 0x000fe20000000400 */
[----:B---3--:R-:W-:Y:S02]  /*2c40*/  PRMT R107, RZ, 0x7610, R107 ;  /* 0x00007610ff6b7816 */ /* 0x008fe4000000006b */
[----:B------:R-:W-:Y:S01]  /*2c50*/  PRMT R106, RZ, 0x7610, R106 ;  /* 0x00007610ff6a7816 */ /* 0x000fe2000000006a */
[----:B------:R1:W2:Y:S01]  /*2c60*/  @!P4 LDG.E.U16 R67, [R2.64+0xc0] ;  /* 0x0000c0040243c981 */ /* 0x0002a2000c1e1500 */
        /* <DEDUP_REMOVED lines=9> */
[----:B------:R-:W-:-:S02]  /*2d00*/  ISETP.GE.AND P4, PT, R178, R165, PT ;  /* 0x000000a5b200720c */ /* 0x000fc40003f86270 */
[-C--:B------:R-:W-:Y:S01]  /*2d10*/  ISETP.GE.AND P6, PT, R180, R165.reuse, PT ;  /* 0x000000a5b400720c */ /* 0x080fe20003fc6270 */
[----:B------:R-:W0:Y:S01]  /*2d20*/  LDS.U16 R14, [R105+0x2] ;  /* 0x00000200690e7984 */ /* 0x000e220000000400 */
[-C--:B------:R-:W-:Y:S02]  /*2d30*/  ISETP.GE.AND P5, PT, R182, R165.reuse, PT ;  /* 0x000000a5b600720c */ /* 0x080fe40003fa6270 */
[-C--:B------:R-:W-:Y:S01]  /*2d40*/  ISETP.GE.AND P3, PT, R184, R165.reuse, PT ;  /* 0x000000a5b800720c */ /* 0x080fe20003f66270 */
[----:B------:R-:W-:Y:S01]  /*2d50*/  LDS.U16 R12, [R105+0x4] ;  /* 0x00000400690c7984 */ /* 0x000fe20000000400 */
[-C--:B------:R-:W-:Y:S02]  /*2d60*/  ISETP.GE.AND P2, PT, R186, R165.reuse, PT ;  /* 0x000000a5ba00720c */ /* 0x080fe40003f46270 */
[----:B------:R-:W-:Y:S01]  /*2d70*/  ISETP.GE.AND P1, PT, R188, R165, PT ;  /* 0x000000a5bc00720c */ /* 0x000fe20003f26270 */
[----:B------:R-:W-:Y:S01]  /*2d80*/  LDS.U16 R10, [R105+0x8] ;  /* 0x00000800690a7984 */ /* 0x000fe20000000400 */
[----:B------:R-:W-:-:S02]  /*2d90*/  PRMT R161, RZ, 0x7610, R161 ;  /* 0x00007610ffa17816 */ /* 0x000fc400000000a1 */
[----:B------:R-:W-:Y:S01]  /*2da0*/  PRMT R165, RZ, 0x7610, R165 ;  /* 0x00007610ffa57816 */ /* 0x000fe200000000a5 */
[----:B------:R1:W3:Y:S04]  /*2db0*/  @!P4 LDG.E.U16 R164, [R2.64+0x280] ;  /* 0x0002800402a4c981 */ /* 0x0002e8000c1e1500 */
[----:B------:R1:W3:Y:S04]  /*2dc0*/  @!P6 LDG.E.U16 R161, [R2.64+0x2c0] ;  /* 0x0002c00402a1e981 */ /* 0x0002e8000c1e1500 */
[----:B------:R1:W3:Y:S04]  /*2dd0*/  @!P5 LDG.E.U16 R166, [R2.64+0x300] ;  /* 0x0003000402a6d981 */ /* 0x0002e8000c1e1500 */
[----:B------:R1:W3:Y:S04]  /*2de0*/  @!P3 LDG.E.U16 R165, [R2.64+0x340] ;  /* 0x0003400402a5b981 */ /* 0x0002e8000c1e1500 */
[----:B------:R1:W3:Y:S04]  /*2df0*/  @!P2 LDG.E.U16 R168, [R2.64+0x380] ;  /* 0x0003800402a8a981 */ /* 0x0002e8000c1e1500 */
[----:B------:R1:W3:Y:S01]  /*2e00*/  @!P1 LDG.E.U16 R167, [R2.64+0x3c0] ;  /* 0x0003c00402a79981 */ /* 0x0002e2000c1e1500 */
[----:B------:R-:W-:-:S03]  /*2e10*/  LOP3.LUT R169, R0, 0xfffffe00, RZ, 0xc0, !PT ;  /* 0xfffffe0000a97812 */ /* 0x000fc600078ec0ff */
[----:B------:R-:W-:Y:S01]  /*2e20*/  LDS.U16 R8, [R105+0xc] ;  /* 0x00000c0069087984 */ /* 0x000fe20000000400 */
[----:B------:R-:W-:-:S03]  /*2e30*/  IADD3 R0, R169, R146, RZ ;  /* 0x00000092a9007210 */ /* 0x000fc60007ffe0ff */
[----:B0-----:R-:W-:Y:S01]  /*2e40*/  LDS.U16 R6, [R105+0x10] ;  /* 0x0000100069067984 */ /* 0x001fe20000000400 */
[C---:B------:R-:W-:Y:S02]  /*2e50*/  IADD3 R177, R0.reuse, 0x20, RZ ;  /* 0x0000002000b17810 */ /* 0x040fe40007ffe0ff */
[C---:B------:R-:W-:Y:S01]  /*2e60*/  IADD3 R173, R0.reuse, 0x60, RZ ;  /* 0x0000006000ad7810 */ /* 0x040fe20007ffe0ff */
[----:B------:R-:W-:Y:S01]  /*2e70*/  LDS.U16 R64, [R105+0x18] ;  /* 0x0000180069407984 */ /* 0x000fe20000000400 */
[C---:B------:R-:W-:Y:S02]  /*2e80*/  IADD3 R175, R0.reuse, 0x40, RZ ;  /* 0x0000004000af7810 */ /* 0x040fe40007ffe0ff */
[C---:B------:R-:W-:Y:S01]  /*2e90*/  IADD3 R113, R0.reuse, 0x120, RZ ;  /* 0x0000012000717810 */ /* 0x040fe20007ffe0ff */
[----:B------:R-:W-:Y:S01]  /*2ea0*/  LDS.U16 R187, [R105+0x1e] ;  /* 0x00001e0069bb7984 */ /* 0x000fe20000000400 */
[C---:B------:R-:W-:Y:S02]  /*2eb0*/  IADD3 R129, R0.reuse, 0xa0, RZ ;  /* 0x000000a000817810 */ /* 0x040fe40007ffe0ff */
[----:B------:R-:W-:-:S02]  /*2ec0*/  IADD3 R171, R0, 0x80, RZ ;  /* 0x0000008000ab7810 */ /* 0x000fc40007ffe0ff */
[CC--:B------:R-:W-:Y:S02]  /*2ed0*/  LEA.HI.SX32 R4, R0.reuse, R0.reuse, 0x1b ;  /* 0x0000000000047211 */ /* 0x0c0fe400078fdaff */
[C---:B------:R-:W-:Y:S02]  /*2ee0*/  IADD3 R115, R0.reuse, 0x100, RZ ;  /* 0x0000010000737810 */ /* 0x040fe40007ffe0ff */
[----:B------:R-:W-:Y:S02]  /*2ef0*/  LEA.HI.SX32 R177, R177, R0, 0x1b ;  /* 0x00000000b1b17211 */ /* 0x000fe400078fdaff */
[C---:B------:R-:W-:Y:S02]  /*2f00*/  IADD3 R127, R0.reuse, 0xc0, RZ ;  /* 0x000000c0007f7810 */ /* 0x040fe40007ffe0ff */
[C---:B------:R-:W-:Y:S02]  /*2f10*/  IADD3 R5, R0.reuse, 0x1c0, RZ ;  /* 0x000001c000057810 */ /* 0x040fe40007ffe0ff */
[----:B------:R-:W-:-:S02]  /*2f20*/  IADD3 R7, R0, 0x1a0, RZ ;  /* 0x000001a000077810 */ /* 0x000fc40007ffe0ff */
[C---:B------:R-:W-:Y:S02]  /*2f30*/  IADD3 R9, R0.reuse, 0x1e0, RZ ;  /* 0x000001e000097810 */ /* 0x040fe40007ffe0ff */
[C---:B------:R-:W-:Y:S02]  /*2f40*/  IADD3 R11, R0.reuse, 0x180, RZ ;  /* 0x00000180000b7810 */ /* 0x040fe40007ffe0ff */
[C---:B------:R-:W-:Y:S02]  /*2f50*/  IADD3 R13, R0.reuse, 0x160, RZ ;  /* 0x00000160000d7810 */ /* 0x040fe40007ffe0ff */
[C---:B------:R-:W-:Y:S02]  /*2f60*/  IADD3 R65, R0.reuse, 0x140, RZ ;  /* 0x0000014000417810 */ /* 0x040fe40007ffe0ff */
[----:B------:R-:W-:Y:S02]  /*2f70*/  IADD3 R117, R0, 0xe0, RZ ;  /* 0x000000e000757810 */ /* 0x000fe40007ffe0ff */
[----:B------:R-:W-:-:S02]  /*2f80*/  LEA.HI.SX32 R173, R173, R0, 0x1b ;  /* 0x00000000adad7211 */ /* 0x000fc400078fdaff */
[-C--:B------:R-:W-:Y:S02]  /*2f90*/  LEA.HI.SX32 R175, R175, R0.reuse, 0x1b ;  /* 0x00000000afaf7211 */ /* 0x080fe400078fdaff */
[-C--:B------:R-:W-:Y:S02]  /*2fa0*/  LEA.HI.SX32 R112, R113, R0.reuse, 0x1b ;  /* 0x0000000071707211 */ /* 0x080fe400078fdaff */
[-C--:B------:R-:W-:Y:S01]  /*2fb0*/  LEA.HI.SX32 R116, R129, R0.reuse, 0x1b ;  /* 0x0000000081747211 */ /* 0x080fe200078fdaff */
[----:B------:R-:W-:Y:S01]  /*2fc0*/  IMAD.SHL.U32 R129, R4, 0x2, RZ ;  /* 0x0000000204817824 */ /* 0x000fe200078e00ff */
[-C--:B------:R-:W-:Y:S01]  /*2fd0*/  LEA.HI.SX32 R171, R171, R0.reuse, 0x1b ;  /* 0x00000000abab7211 */ /* 0x080fe200078fdaff */
[----:B------:R-:W-:Y:S01]  /*2fe0*/  IMAD.SHL.U32 R128, R177, 0x2, RZ ;  /* 0x00000002b1807824 */ /* 0x000fe200078e00ff */
[-C--:B------:R-:W-:Y:S01]  /*2ff0*/  LEA.HI.SX32 R113, R115, R0.reuse, 0x1b ;  /* 0x0000000073717211 */ /* 0x080fe200078fdaff */
[----:B------:R-:W-:Y:S01]  /*3000*/  IMAD.SHL.U32 R126, R173, 0x2, RZ ;  /* 0x00000002ad7e7824 */ /* 0x000fe200078e00ff */
[-C--:B------:R-:W-:Y:S01]  /*3010*/  LEA.HI.SX32 R115, R127, R0.reuse, 0x1b ;  /* 0x000000007f737211 */ /* 0x080fe200078fdaff */
[----:B------:R-:W-:Y:S01]  /*3020*/  LDS.U16 R4, [R105+0x14] ;  /* 0x0000140069047984 */ /* 0x000fe20000000400 */
[----:B------:R-:W-:-:S02]  /*3030*/  LEA.HI.SX32 R114, R117, R0, 0x1b ;  /* 0x0000000075727211 */ /* 0x000fc400078fdaff */
[----:B------:R-:W-:Y:S01]  /*3040*/  SHF.L.U32 R127, R175, 0x1, RZ ;  /* 0x00000001af7f7819 */ /* 0x000fe200000006ff */
[----:B------:R-:W-:Y:S01]  /*3050*/  IMAD.SHL.U32 R117, R171, 0x2, RZ ;  /* 0x00000002ab757824 */ /* 0x000fe200078e00ff */
[-C--:B-1----:R-:W-:Y:S02]  /*3060*/  LEA.HI.SX32 R2, R5, R0.reuse, 0x1b ;  /* 0x0000000005027211 */ /* 0x082fe400078fdaff */
[-C--:B------:R-:W-:Y:S01]  /*3070*/  LEA.HI.SX32 R108, R7, R0.reuse, 0x1b ;  /* 0x00000000076c7211 */ /* 0x080fe200078fdaff */
[----:B------:R-:W-:Y:S01]  /*3080*/  LDS.U16 R5, [R105+0x12] ;  /* 0x0000120069057984 */ /* 0x000fe20000000400 */
[-C--:B------:R-:W-:Y:S02]  /*3090*/  LEA.HI.SX32 R3, R9, R0.reuse, 0x1b ;  /* 0x0000000009037211 */ /* 0x080fe400078fdaff */
[-C--:B------:R-:W-:Y:S01]  /*30a0*/  LEA.HI.SX32 R109, R11, R0.reuse, 0x1b ;  /* 0x000000000b6d7211 */ /* 0x080fe200078fdaff */
[----:B------:R-:W-:Y:S01]  /*30b0*/  LDS.U16 R9, [R105+0xa] ;  /* 0x00000a0069097984 */ /* 0x000fe20000000400 */
[----:B------:R-:W-:-:S02]  /*30c0*/  LEA.HI.SX32 R110, R13, R0, 0x1b ;  /* 0x000000000d6e7211 */ /* 0x000fc400078fdaff */
[----:B------:R-:W-:Y:S01]  /*30d0*/  LEA.HI.SX32 R111, R65, R0, 0x1b ;  /* 0x00000000416f7211 */ /* 0x000fe200078fdaff */
[----:B------:R-:W0:Y:S01]  /*30e0*/  LDS.U16 R13, [R105] ;  /* 0x00000000690d7984 */ /* 0x000e220000000400 */
[----:B------:R-:W-:Y:S01]  /*30f0*/  SHF.L.U32 R116, R116, 0x1, RZ ;  /* 0x0000000174747819 */ /* 0x000fe200000006ff */
[----:B------:R-:W-:Y:S02]  /*3100*/  IMAD.SHL.U32 R115, R115, 0x2, RZ ;  /* 0x0000000273737824 */ /* 0x000fe400078e00ff */
[----:B------:R-:W1:Y:S01]  /*3110*/  LDS.U16 R11, [R105+0x6] ;  /* 0x00000600690b7984 */ /* 0x000e620000000400 */
[----:B------:R-:W-:-:S03]  /*3120*/  IMAD.SHL.U32 R114, R114, 0x2, RZ ;  /* 0x0000000272727824 */ /* 0x000fc600078e00ff */
[----:B------:R-:W1:Y:S04]  /*3130*/  LDS.U16 R7, [R105+0xe] ;  /* 0x00000e0069077984 */ /* 0x000e680000000400 */
[----:B------:R-:W2:Y:S04]  /*3140*/  LDS.U16 R65, [R105+0x16] ;  /* 0x0000160069417984 */ /* 0x000ea80000000400 */
[----:B------:R0:W2:Y:S01]  /*3150*/  LDS.U16 R0, [R105+0x1a] ;  /* 0x00001a0069007984 */ /* 0x0000a20000000400 */
[----:B------:R-:W-:Y:S01]  /*3160*/  SHF.L.U32 R113, R113, 0x1, RZ ;  /* 0x0000000171717819 */ /* 0x000fe200000006ff */
[----:B------:R-:W-:Y:S01]  /*3170*/  IMAD.SHL.U32 R112, R112, 0x2, RZ ;  /* 0x0000000270707824 */ /* 0x000fe200078e00ff */
[----:B------:R-:W-:Y:S01]  /*3180*/  ISETP.NE.AND P1, PT, R148, RZ, PT ;  /* 0x000000ff9400720c */ /* 0x000fe20003f25270 */
[----:B------:R-:W-:Y:S01]  /*3190*/  IMAD R169, R146, 0x10, R169 ;  /* 0x0000001092a97824 */ /* 0x000fe200078e02a9 */
[----:B------:R-:W-:Y:S01]  /*31a0*/  SHF.L.U32 R110, R110, 0x1, RZ ;  /* 0x000000016e6e7819 */ /* 0x000fe200000006ff */
[----:B------:R-:W-:-:S02]  /*31b0*/  IMAD.SHL.U32 R111, R111, 0x2, RZ ;  /* 0x000000026f6f7824 */ /* 0x000fc400078e00ff */
[----:B------:R-:W-:Y:S01]  /*31c0*/  IMAD.SHL.U32 R109, R109, 0x2, RZ ;  /* 0x000000026d6d7824 */ /* 0x000fe200078e00ff */
[----:B0-----:R-:W-:Y:S01]  /*31d0*/  LEA.HI.SX32 R105, R169, R169, 0x1b ;  /* 0x000000a9a9697211 */ /* 0x001fe200078fdaff */
[----:B------:R-:W-:Y:S01]  /*31e0*/  IMAD.SHL.U32 R108, R108, 0x2, RZ ;  /* 0x000000026c6c7824 */ /* 0x000fe200078e00ff */
[----:B------:R-:W-:-:S03]  /*31f0*/  LOP3.LUT P0, RZ, R148, 0x1f, RZ, 0xc0, !PT ;  /* 0x0000001f94ff7812 */ /* 0x000fc6000780c0ff */
[----:B------:R-:W-:Y:S01]  /*3200*/  IMAD.SHL.U32 R105, R105, 0x2, RZ ;  /* 0x0000000269697824 */ /* 0x000fe200078e00ff */
[----:B------:R-:W-:Y:S01]  /*3210*/  ISETP.LT.OR P0, PT, R132, 0x2, P0 ;  /* 0x000000028400780c */ /* 0x000fe20000701670 */
[----:B------:R-:W-:Y:S02]  /*3220*/  HADD2.F32 R175, -RZ, R93.H0_H0 ;  /* 0x2000005dffaf7230 */ /* 0x000fe40000004100 */
[----:B------:R-:W-:Y:S02]  /*3230*/  HADD2.F32 R14, -RZ, R14.H0_H0 ;  /* 0x2000000eff0e7230 */ /* 0x000fe40000004100 */
[----:B------:R-:W-:Y:S02]  /*3240*/  HADD2.F32 R184, -RZ, R92.H0_H0 ;  /* 0x2000005cffb87230 */ /* 0x000fe40000004100 */
[----:B------:R-:W-:Y:S02]  /*3250*/  HADD2.F32 R13, -RZ, R13.H0_H0 ;  /* 0x2000000dff0d7230 */ /* 0x000fe40000004100 */
[----:B------:R-:W-:Y:S01]  /*3260*/  HADD2.F32 R12, -RZ, R12.H0_H0 ;  /* 0x2000000cff0c7230 */ /* 0x000fe20000004100 */
[----:B------:R-:W-:Y:S01]  /*3270*/  FMUL.FTZ R170, R58, R175 ;  /* 0x000000af3aaa7220 */ /* 0x000fe20000410000 */
[----:B-1----:R-:W-:Y:S01]  /*3280*/  HADD2.F32 R11, -RZ, R11.H0_H0 ;  /* 0x2000000bff0b7230 */ /* 0x002fe20000004100 */
[----:B------:R-:W-:Y:S01]  /*3290*/  FMUL.FTZ R175, R55, R184 ;  /* 0x000000b837af7220 */ /* 0x000fe20000410000 */
[----:B------:R-:W-:-:S02]  /*32a0*/  HADD2.F32 R10, -RZ, R10.H0_H0 ;  /* 0x2000000aff0a7230 */ /* 0x000fc40000004100 */
[----:B------:R-:W-:Y:S02]  /*32b0*/  HADD2.F32 R9, -RZ, R9.H0_H0 ;  /* 0x20000009ff097230 */ /* 0x000fe40000004100 */
[----:B------:R-:W-:Y:S02]  /*32c0*/  HADD2.F32 R8, -RZ, R8.H0_H0 ;  /* 0x20000008ff087230 */ /* 0x000fe40000004100 */
[----:B------:R-:W-:Y:S02]  /*32d0*/  HADD2.F32 R7, -RZ, R7.H0_H0 ;  /* 0x20000007ff077230 */ /* 0x000fe40000004100 */
[----:B------:R-:W-:Y:S02]  /*32e0*/  HADD2.F32 R171, -RZ, R95.H0_H0 ;  /* 0x2000005fffab7230 */ /* 0x000fe40000004100 */
[----:B------:R-:W-:Y:S01]  /*32f0*/  HADD2.F32 R6, -RZ, R6.H0_H0 ;  /* 0x20000006ff067230 */ /* 0x000fe20000004100 */
[----:B----4-:R-:W-:Y:S04]  /*3300*/  STS.U16 [R129+0x840], R160 ;  /* 0x000840a081007388 */ /* 0x010fe80000000400 */
[----:B------:R-:W-:Y:S04]  /*3310*/  STS.U16 [R128+0x880], R163 ;  /* 0x000880a380007388 */ /* 0x000fe80000000400 */
[----:B------:R-:W-:Y:S04]  /*3320*/  STS.U16 [R127+0x8c0], R162 ;  /* 0x0008c0a27f007388 */ /* 0x000fe80000000400 */
[----:B--2---:R-:W-:Y:S04]  /*3330*/  STS.U16 [R126+0x900], R67 ;  /* 0x000900437e007388 */ /* 0x004fe80000000400 */
[----:B---3--:R-:W-:Y:S04]  /*3340*/  STS.U16 [R117+0x940], R66 ;  /* 0x0009404275007388 */ /* 0x008fe80000000400 */
[----:B------:R-:W-:Y:S04]  /*3350*/  STS.U16 [R116+0x980], R107 ;  /* 0x0009806b74007388 */ /* 0x000fe80000000400 */
[----:B------:R-:W-:Y:S04]  /*3360*/  STS.U16 [R115+0x9c0], R106 ;  /* 0x0009c06a73007388 */ /* 0x000fe80000000400 */
[----:B------:R-:W-:Y:S04]  /*3370*/  STS.U16 [R114+0xa00], R131 ;  /* 0x000a008372007388 */ /* 0x000fe80000000400 */
[----:B------:R-:W-:Y:S04]  /*3380*/  STS.U16 [R113+0xa40], R130 ;  /* 0x000a408271007388 */ /* 0x000fe80000000400 */
[----:B------:R0:W-:Y:S02]  /*3390*/  STS.U16 [R112+0xa80], R159 ;  /* 0x000a809f70007388 */ /* 0x0001e40000000400 */
[----:B0-----:R-:W-:-:S04]  /*33a0*/  FMUL.FTZ R159, R15, 1.4426950216293334961 ;  /* 0x3fb8aa3b0f9f7820 */ /* 0x001fc80000410000 */
[----:B------:R-:W-:Y:S01]  /*33b0*/  FMUL.FTZ R177, R71, R159 ;  /* 0x0000009f47b17220 */ /* 0x000fe20000410000 */
[----:B------:R-:W-:-:S05]  /*33c0*/  SHF.L.U32 R107, R2, 0x1, RZ ;  /* 0x00000001026b7819 */ /* 0x000fca00000006ff */
[----:B------:R-:W0:Y:S01]  /*33d0*/  MUFU.EX2 R177, R177 ;  /* 0x000000b100b17308 */ /* 0x000e220000000800 */
[----:B------:R-:W-:Y:S01]  /*33e0*/  IMAD R2, R19, 0x100, R20 ;  /* 0x0000010013027824 */ /* 0x000fe200078e0214 */
[----:B------:R-:W-:Y:S01]  /*33f0*/  @P1 IADD3 R2, R148, 0x200, RZ ;  /* 0x0000020094021810 */ /* 0x000fe20007ffe0ff */
[----:B------:R-:W-:Y:S01]  /*3400*/  STS.U16 [R111+0xac0], R164 ;  /* 0x000ac0a46f007388 */ /* 0x000fe20000000400 */
[----:B------:R-:W-:-:S03]  /*3410*/  IMAD.SHL.U32 R106, R3, 0x2, RZ ;  /* 0x00000002036a7824 */ /* 0x000fc600078e00ff */
[----:B------:R-:W-:Y:S01]  /*3420*/  STS.U16 [R110+0xb00], R161 ;  /* 0x000b00a16e007388 */ /* 0x000fe20000000400 */
[----:B------:R-:W-:-:S03]  /*3430*/  SHF.L.U32 R160, R2, 0x2, RZ ;  /* 0x0000000202a07819 */ /* 0x000fc600000006ff */
[----:B------:R-:W-:Y:S04]  /*3440*/  STS.U16 [R109+0xb40], R166 ;  /* 0x000b40a66d007388 */ /* 0x000fe80000000400 */
[----:B------:R-:W-:Y:S04]  /*3450*/  STS.U16 [R108+0xb80], R165 ;  /* 0x000b80a56c007388 */ /* 0x000fe80000000400 */
[----:B------:R1:W-:Y:S04]  /*3460*/  STS.U16 [R107+0xbc0], R168 ;  /* 0x000bc0a86b007388 */ /* 0x0003e80000000400 */
[----:B------:R2:W-:Y:S01]  /*3470*/  STS.U16 [R106+0xc00], R167 ;  /* 0x000c00a76a007388 */ /* 0x0005e20000000400 */
[----:B------:R-:W-:-:S06]  /*3480*/  NOP ;  /* 0x0000000000007918 */ /* 0x000fcc0000000000 */
        /* <DEDUP_REMOVED lines=11> */
[----:B------:R-:W2:Y:S04]  /*3540*/  LDS.U16 R179, [R105+0x854] ;  /* 0x0008540069b37984 */ /* 0x000ea80000000400 */
[----:B------:R-:W3:Y:S04]  /*3550*/  LDS.U16 R176, [R105+0x85a] ;  /* 0x00085a0069b07984 */ /* 0x000ee80000000400 */
[----:B------:R-:W3:Y:S04]  /*3560*/  LDS.U16 R173, [R105+0x858] ;  /* 0x0008580069ad7984 */ /* 0x000ee80000000400 */
[----:B------:R-:W3:Y:S04]  /*3570*/  LDS.U16 R67, [R105+0x85e] ;  /* 0x00085e0069437984 */ /* 0x000ee80000000400 */
[----:B------:R-:W3:Y:S04]  /*3580*/  LDS.U16 R66, [R105+0x85c] ;  /* 0x00085c0069427984 */ /* 0x000ee80000000400 */
[----:B0-----:R0:W-:Y:S01]  /*3590*/  STS [R160+0x35c0], R177 ;  /* 0x0035c0b1a0007388 */ /* 0x0011e20000000800 */
[-C--:B------:R-:W-:Y:S01]  /*35a0*/  FMUL.FTZ R240, R72, R159.reuse ;  /* 0x0000009f48f07220 */ /* 0x080fe20000410000 */
[----:B------:R-:W-:Y:S01]  /*35b0*/  @!P0 IADD3 R3, R132, -0x2, RZ ;  /* 0xfffffffe84038810 */ /* 0x000fe20007ffe0ff */
[----:B------:R-:W-:-:S02]  /*35c0*/  FMUL.FTZ R237, R69, R159 ;  /* 0x0000009f45ed7220 */ /* 0x000fc40000410000 */
[-C--:B------:R-:W-:Y:S02]  /*35d0*/  FMUL.FTZ R242, R70, R159.reuse ;  /* 0x0000009f46f27220 */ /* 0x080fe40000410000 */
[----:B------:R-:W0:Y:S01]  /*35e0*/  MUFU.EX2 R240, R240 ;  /* 0x000000f000f07308 */ /* 0x000e220000000800 */
[----:B------:R-:W-:Y:S01]  /*35f0*/  @!P0 IMAD R3, R3, c[0x0][0x16c], R20 ;  /* 0x00005b0003038a24 */ /* 0x000fe200078e0214 */
[----:B------:R-:W-:Y:S01]  /*3600*/  MOV R131, RZ ;  /* 0x000000ff00837202 */ /* 0x000fe20000000f00 */
[----:B------:R-:W-:Y:S02]  /*3610*/  IMAD.MOV.U32 R130, RZ, RZ, 0x3f800000 ;  /* 0x3f800000ff827424 */ /* 0x000fe400078e00ff */
[----:B------:R-:W-:Y:S01]  /*3620*/  @!P0 IMAD.WIDE R2, R3, 0x8, R124 ;  /* 0x0000000803028825 */ /* 0x000fe200078e027c */
[----:B------:R-:W-:Y:S01]  /*3630*/  BAR.SYNC.DEFER_BLOCKING 0x0 ;  /* 0x0000000000007b1d */ /* 0x000fe20000010000 */
[----:B-1----:R-:W-:Y:S02]  /*3640*/  HADD2.F32 R168, -RZ, R104.H0_H0 ;  /* 0x20000068ffa87230 */ /* 0x002fe40000004100 */
[----:B------:R-:W-:-:S03]  /*3650*/  FMUL.FTZ R183, R63, R159 ;  /* 0x0000009f3fb77220 */ /* 0x000fc60000410000 */
[----:B------:R-:W1:Y:S01]  /*3660*/  MUFU.EX2 R237, R237 ;  /* 0x000000ed00ed7308 */ /* 0x000e620000000800 */
[----:B--2---:R-:W-:Y:S01]  /*3670*/  HADD2.F32 R167, -RZ, R103.H0_H0 ;  /* 0x20000067ffa77230 */ /* 0x004fe20000004100 */
[----:B------:R-:W-:Y:S01]  /*3680*/  FMUL.FTZ R250, R68, R159 ;  /* 0x0000009f44fa7220 */ /* 0x000fe20000410000 */
[----:B------:R-:W-:-:S05]  /*3690*/  HADD2.F32 R162, -RZ, R98.H0_H0 ;  /* 0x20000062ffa27230 */ /* 0x000fca0000004100 */
[----:B------:R-:W2:Y:S01]  /*36a0*/  MUFU.EX2 R242, R242 ;  /* 0x000000f200f27308 */ /* 0x000ea20000000800 */
[----:B------:R-:W-:Y:S01]  /*36b0*/  FMUL.FTZ R168, R71, R168 ;  /* 0x000000a847a87220 */ /* 0x000fe20000410000 */
[----:B------:R-:W-:Y:S01]  /*36c0*/  HADD2.F32 R161, -RZ, R101.H0_H0 ;  /* 0x20000065ffa17230 */ /* 0x000fe20000004100 */
[----:B------:R-:W-:Y:S01]  /*36d0*/  FMUL.FTZ R167, R72, R167 ;  /* 0x000000a748a77220 */ /* 0x000fe20000410000 */
[----:B------:R-:W-:Y:S01]  /*36e0*/  HADD2.F32 R166, -RZ, R94.H0_H0 ;  /* 0x2000005effa67230 */ /* 0x000fe20000004100 */
[----:B------:R-:W-:-:S03]  /*36f0*/  FMUL.FTZ R249, R61, R159 ;  /* 0x0000009f3df97220 */ /* 0x000fc60000410000 */
[----:B------:R-:W1:Y:S01]  /*3700*/  MUFU.EX2 R183, R183 ;  /* 0x000000b700b77308 */ /* 0x000e620000000800 */
[----:B------:R2:W5:Y:S01]  /*3710*/  @!P0 LDG.E.64 R130, [R2.64] ;  /* 0x0000000402828981 */ /* 0x000562000c1e1b00 */
[----:B------:R-:W-:Y:S01]  /*3720*/  FMUL.FTZ R169, R61, R162 ;  /* 0x000000a23da97220 */ /* 0x000fe20000410000 */
[----:B------:R-:W-:Y:S01]  /*3730*/  HADD2.F32 R165, -RZ, R97.H0_H0 ;  /* 0x20000061ffa57230 */ /* 0x000fe20000004100 */
[----:B0-----:R-:W-:Y:S01]  /*3740*/  FMUL.FTZ R162, R177, R240 ;  /* 0x000000f0b1a27220 */ /* 0x001fe20000410000 */
[----:B--2---:R-:W-:-:S03]  /*3750*/  HADD2.F32 R2, -RZ, R102.H0_H0 ;  /* 0x20000066ff027230 */ /* 0x004fc60000004100 */
[----:B------:R-:W0:Y:S01]  /*3760*/  MUFU.EX2 R250, R250 ;  /* 0x000000fa00fa7308 */ /* 0x000e220000000800 */
[----:B------:R-:W-:Y:S02]  /*3770*/  FMUL.FTZ R167, R14, R167 ;  /* 0x000000a70ea77220 */ /* 0x000fe40000410000 */
[----:B------:R-:W-:Y:S02]  /*3780*/  FMUL.FTZ R168, R13, R168 ;  /* 0x000000a80da87220 */ /* 0x000fe40000410000 */
[----:B------:R-:W-:Y:S02]  /*3790*/  FMUL.FTZ R3, R69, R2 ;  /* 0x0000000245037220 */ /* 0x000fe40000410000 */
[-C--:B------:R-:W-:Y:S01]  /*37a0*/  FMUL.FTZ R174, R62, R159.reuse ;  /* 0x0000009f3eae7220 */ /* 0x080fe20000410000 */
[----:B------:R-:W2:Y:S01]  /*37b0*/  MUFU.EX2 R249, R249 ;  /* 0x000000f900f97308 */ /* 0x000ea20000000800 */
[-C--:B------:R-:W-:Y:S01]  /*37c0*/  FMUL.FTZ R189, R59, R159.reuse ;  /* 0x0000009f3bbd7220 */ /* 0x080fe20000410000 */
[----:B------:R-:W-:Y:S01]  /*37d0*/  HADD2.F32 R160, -RZ, R100.H0_H0 ;  /* 0x20000064ffa07230 */ /* 0x000fe20000004100 */
[----:B------:R-:W-:-:S02]  /*37e0*/  FMUL.FTZ R178, R60, R159 ;  /* 0x0000009f3cb27220 */ /* 0x000fc40000410000 */
[-C--:B------:R-:W-:Y:S02]  /*37f0*/  FMUL.FTZ R193, R57, R159.reuse ;  /* 0x0000009f39c17220 */ /* 0x080fe40000410000 */
[-C--:B------:R-:W-:Y:S02]  /*3800*/  FMUL.FTZ R182, R58, R159.reuse ;  /* 0x0000009f3ab67220 */ /* 0x080fe40000410000 */
[-C--:B------:R-:W-:Y:S02]  /*3810*/  FMUL.FTZ R197, R55, R159.reuse ;  /* 0x0000009f37c57220 */ /* 0x080fe40000410000 */
[----:B------:R-:W-:Y:S02]  /*3820*/  FMUL.FTZ R186, R56, R159 ;  /* 0x0000009f38ba7220 */ /* 0x000fe40000410000 */
[----:B------:R-:W-:Y:S02]  /*3830*/  FMUL.FTZ R2, R70, R161 ;  /* 0x000000a146027220 */ /* 0x000fe40000410000 */
[----:B------:R-:W-:-:S02]  /*3840*/  FMUL.FTZ R192, R53, R159 ;  /* 0x0000009f35c07220 */ /* 0x000fc40000410000 */
[----:B------:R-:W-:Y:S02]  /*3850*/  FMUL.FTZ R203, R57, R166 ;  /* 0x000000a639cb7220 */ /* 0x000fe40000410000 */
[----:B------:R-:W-:Y:S02]  /*3860*/  FMUL.FTZ R184, R54, R159 ;  /* 0x0000009f36b87220 */ /* 0x000fe40000410000 */
[----:B------:R-:W-:Y:S02]  /*3870*/  FMUL.FTZ R166, R12, R3 ;  /* 0x000000030ca67220 */ /* 0x000fe40000410000 */
[----:B-1----:R-:W-:Y:S02]  /*3880*/  FMUL.FTZ R159, R237, R162 ;  /* 0x000000a2ed9f7220 */ /* 0x002fe40000410000 */
[----:B------:R-:W-:Y:S01]  /*3890*/  FFMA.FTZ R3, R168, R240, R167 ;  /* 0x000000f0a8037223 */ /* 0x000fe200000100a7 */
[----:B------:R-:W-:Y:S01]  /*38a0*/  HADD2.F32 R164, -RZ, R96.H0_H0 ;  /* 0x20000060ffa47230 */ /* 0x000fe20000004100 */
[----:B------:R-:W-:Y:S01]  /*38b0*/  FMUL.FTZ R172, R62, R165 ;  /* 0x000000a53eac7220 */ /* 0x000fe20000410000 */
[----:B------:R-:W1:Y:S01]  /*38c0*/  MUFU.EX2 R174, R174 ;  /* 0x000000ae00ae7308 */ /* 0x000e620000000800 */
[----:B------:R-:W-:Y:S01]  /*38d0*/  FMUL.FTZ R165, R11, R2 ;  /* 0x000000020ba57220 */ /* 0x000fe20000410000 */
[----:B------:R-:W-:Y:S01]  /*38e0*/  HADD2.F32 R163, -RZ, R99.H0_H0 ;  /* 0x20000063ffa37230 */ /* 0x000fe20000004100 */
[----:B------:R-:W-:-:S02]  /*38f0*/  FMUL.FTZ R2, R242, R159 ;  /* 0x0000009ff2027220 */ /* 0x000fc40000410000 */
[----:B------:R-:W-:Y:S02]  /*3900*/  FMUL.FTZ R161, R63, R160 ;  /* 0x000000a03fa17220 */ /* 0x000fe40000410000 */
[----:B------:R-:W-:Y:S01]  /*3910*/  FFMA.FTZ R3, R237, R3, R166 ;  /* 0x00000003ed037223 */ /* 0x000fe200000100a6 */
[----:B------:R-:W1:Y:S01]  /*3920*/  MUFU.EX2 R189, R189 ;  /* 0x000000bd00bd7308 */ /* 0x000e620000000800 */
[----:B------:R-:W-:Y:S02]  /*3930*/  FMUL.FTZ R201, R59, R164 ;  /* 0x000000a43bc97220 */ /* 0x000fe40000410000 */
[----:B------:R-:W-:Y:S02]  /*3940*/  FMUL.FTZ R159, R183, R2 ;  /* 0x00000002b79f7220 */ /* 0x000fe40000410000 */
[----:B------:R-:W-:Y:S02]  /*3950*/  FMUL.FTZ R160, R68, R163 ;  /* 0x000000a344a07220 */ /* 0x000fe40000410000 */
[----:B------:R-:W-:-:S02]  /*3960*/  FMUL.FTZ R164, R10, R161 ;  /* 0x000000a10aa47220 */ /* 0x000fc40000410000 */
[----:B------:R-:W-:Y:S01]  /*3970*/  FFMA.FTZ R3, R242, R3, R165 ;  /* 0x00000003f2037223 */ /* 0x000fe200000100a5 */
[----:B------:R-:W3:Y:S01]  /*3980*/  MUFU.EX2 R178, R178 ;  /* 0x000000b200b27308 */ /* 0x000ee20000000800 */
[----:B0-----:R-:W-:Y:S02]  /*3990*/  FMUL.FTZ R2, R250, R159 ;  /* 0x0000009ffa027220 */ /* 0x001fe40000410000 */
[----:B------:R-:W-:Y:S02]  /*39a0*/  FMUL.FTZ R163, R9, R160 ;  /* 0x000000a009a37220 */ /* 0x000fe40000410000 */
[----:B------:R-:W-:Y:S02]  /*39b0*/  FFMA.FTZ R3, R183, R3, R164 ;  /* 0x00000003b7037223 */ /* 0x000fe400000100a4 */
[----:B--2---:R-:W-:Y:S01]  /*39c0*/  FMUL.FTZ R159, R249, R2 ;  /* 0x00000002f99f7220 */ /* 0x004fe20000410000 */
[----:B------:R-:W0:Y:S01]  /*39d0*/  MUFU.EX2 R193, R193 ;  /* 0x000000c100c17308 */ /* 0x000e220000000800 */
[----:B------:R-:W-:-:S02]  /*39e0*/  FMUL.FTZ R162, R8, R169 ;  /* 0x000000a908a27220 */ /* 0x000fc40000410000 */
[----:B------:R-:W-:Y:S02]  /*39f0*/  FFMA.FTZ R3, R250, R3, R163 ;  /* 0x00000003fa037223 */ /* 0x000fe400000100a3 */
[----:B-1----:R-:W-:Y:S01]  /*3a00*/  FMUL.FTZ R2, R174, R159 ;  /* 0x0000009fae027220 */ /* 0x002fe20000410000 */
[----:B------:R-:W-:Y:S01]  /*3a10*/  HADD2.F32 R5, -RZ, R5.H0_H0 ;  /* 0x20000005ff057230 */ /* 0x000fe20000004100 */
[----:B------:R-:W-:Y:S01]  /*3a20*/  FMUL.FTZ R161, R7, R172 ;  /* 0x000000ac07a17220 */ /* 0x000fe20000410000 */
[----:B------:R-:W1:Y:S01]  /*3a30*/  MUFU.EX2 R182, R182 ;  /* 0x000000b600b67308 */ /* 0x000e620000000800 */
[----:B------:R-:W-:Y:S02]  /*3a40*/  FFMA.FTZ R3, R249, R3, R162 ;  /* 0x00000003f9037223 */ /* 0x000fe400000100a2 */
[----:B------:R-:W-:Y:S02]  /*3a50*/  FMUL.FTZ R202, R60, R171 ;  /* 0x000000ab3cca7220 */ /* 0x000fe40000410000 */
[----:B------:R-:W-:-:S02]  /*3a60*/  FMUL.FTZ R169, R189, R2 ;  /* 0x00000002bda97220 */ /* 0x000fc40000410000 */
[----:B------:R-:W-:Y:S01]  /*3a70*/  FMUL.FTZ R160, R6, R201 ;  /* 0x000000c906a07220 */ /* 0x000fe20000410000 */
[----:B------:R-:W2:Y:S01]  /*3a80*/  MUFU.EX2 R197, R197 ;  /* 0x000000c500c57308 */ /* 0x000ea20000000800 */
[----:B------:R-:W-:Y:S02]  /*3a90*/  FFMA.FTZ R3, R174, R3, R161 ;  /* 0x00000003ae037223 */ /* 0x000fe400000100a1 */
[----:B------:R-:W-:Y:S02]  /*3aa0*/  FMUL.FTZ R159, R5, R202 ;  /* 0x000000ca059f7220 */ /* 0x000fe40000410000 */
[----:B---3--:R-:W-:Y:S02]  /*3ab0*/  FMUL.FTZ R202, R178, R169 ;  /* 0x000000a9b2ca7220 */ /* 0x008fe40000410000 */
[----:B------:R-:W-:Y:S01]  /*3ac0*/  FFMA.FTZ R2, R189, R3, R160 ;  /* 0x00000003bd027223 */ /* 0x000fe200000100a0 */
[----:B------:R-:W3:Y:S01]  /*3ad0*/  MUFU.EX2 R186, R186 ;  /* 0x000000ba00ba7308 */ /* 0x000ee20000000800 */
[----:B------:R-:W-:Y:S01]  /*3ae0*/  HADD2.F32 R3, -RZ, R65.H0_H0 ;  /* 0x20000041ff037230 */ /* 0x000fe20000004100 */
[----:B0-----:R-:W-:-:S02]  /*3af0*/  FMUL.FTZ R201, R193, R202 ;  /* 0x000000cac1c97220 */ /* 0x001fc40000410000 */
[----:B------:R-:W-:Y:S01]  /*3b00*/  FFMA.FTZ R65, R178, R2, R159 ;  /* 0x00000002b2417223 */ /* 0x000fe2000001009f */
[----:B------:R-:W-:-:S03]  /*3b10*/  HADD2.F32 R2, -RZ, R64.H0_H0 ;  /* 0x20000040ff027230 */ /* 0x000fc60000004100 */
[----:B------:R-:W0:Y:S01]  /*3b20*/  MUFU.EX2 R192, R192 ;  /* 0x000000c000c07308 */ /* 0x000e220000000800 */
[----:B-1----:R-:W-:Y:S02]  /*3b30*/  FMUL.FTZ R64, R182, R201 ;  /* 0x000000c9b6407220 */ /* 0x002fe40000410000 */
[----:B------:R-:W-:Y:S02]  /*3b40*/  FMUL.FTZ R169, R3, R170 ;  /* 0x000000aa03a97220 */ /* 0x000fe40000410000 */
[----:B------:R-:W-:-:S03]  /*3b50*/  FMUL.FTZ R170, R2, R175 ;  /* 0x000000af02aa7220 */ /* 0x000fc60000410000 */
[----:B------:R-:W1:Y:S01]  /*3b60*/  MUFU.EX2 R184, R184 ;  /* 0x000000b800b87308 */ /* 0x000e620000000800 */
[----:B--2---:R-:W-:Y:S01]  /*3b70*/  FMUL.FTZ R175, R197, R64 ;  /* 0x00000040c5af7220 */ /* 0x004fe20000410000 */
[----:B------:R-:W-:-:S03]  /*3b80*/  ISETP.NE.AND P0, PT, R148, 0x3f, PT ;  /* 0x0000003f9400780c */ /* 0x000fc60003f05270 */
[----:B---3--:R-:W-:-:S04]  /*3b90*/  FMUL.FTZ R175, R186, R175 ;  /* 0x000000afbaaf7220 */ /* 0x008fc80000410000 */
[----:B0-----:R-:W-:-:S04]  /*3ba0*/  FMUL.FTZ R175, R192, R175 ;  /* 0x000000afc0af7220 */ /* 0x001fc80000410000 */
[----:B-1----:R-:W-:Y:S02]  /*3bb0*/  FMUL.FTZ R64, R184, R175 ;  /* 0x000000afb8407220 */ /* 0x002fe40000410000 */
[----:B------:R0:W1:Y:S01]  /*3bc0*/  @P0 LDS R175, [R148.X4+0x3dc4] ;  /* 0x003dc40094af0984 */ /* 0x0000620000004800 */
[----:B------:R-:W-:Y:S02]  /*3bd0*/  HADD2.F32 R4, -RZ, R4.H0_H0 ;  /* 0x20000004ff047230 */ /* 0x000fe40000004100 */
[----:B------:R-:W-:-:S03]  /*3be0*/  HADD2.F32 R205, -RZ, R91.H0_H0 ;  /* 0x2000005bffcd7230 */ /* 0x000fc60000004100 */
[----:B------:R-:W-:Y:S01]  /*3bf0*/  FMUL.FTZ R172, R4, R203 ;  /* 0x000000cb04ac7220 */ /* 0x000fe20000410000 */
[----:B------:R-:W-:-:S03]  /*3c00*/  HADD2.F32 R200, -RZ, R90.H0_H0 ;  /* 0x2000005affc87230 */ /* 0x000fc60000004100 */
[----:B------:R-:W-:Y:S01]  /*3c10*/  FFMA.FTZ R65, R193, R65, R172 ;  /* 0x00000041c1417223 */ /* 0x000fe200000100ac */
[----:B------:R-:W-:Y:S01]  /*3c20*/  HADD2.F32 R0, -RZ, R0.H0_H0 ;  /* 0x20000000ff007230 */ /* 0x000fe20000004100 */
[----:B------:R-:W-:Y:S02]  /*3c30*/  FMUL.FTZ R171, R56, R205 ;  /* 0x000000cd38ab7220 */ /* 0x000fe40000410000 */
[----:B------:R-:W-:Y:S01]  /*3c40*/  FFMA.FTZ R65, R182, R65, R169 ;  /* 0x00000041b6417223 */ /* 0x000fe200000100a9 */
[----:B------:R-:W-:Y:S01]  /*3c50*/  HADD2.F32 R207, -RZ, R89.H0_H0 ;  /* 0x20000059ffcf7230 */ /* 0x000fe20000004100 */
[----:B------:R-:W-:Y:S01]  /*3c60*/  FMUL.FTZ R209, R53, R200 ;  /* 0x000000c835d17220 */ /* 0x000fe20000410000 */
[----:B------:R-:W-:Y:S01]  /*3c70*/  HADD2.F32 R214, -RZ, R214.H0_H0 ;  /* 0x200000d6ffd67230 */ /* 0x000fe20000004100 */
[----:B------:R-:W-:Y:S02]  /*3c80*/  FMUL.FTZ R171, R0, R171 ;  /* 0x000000ab00ab7220 */ /* 0x000fe40000410000 */
[----:B------:R-:W-:Y:S01]  /*3c90*/  FFMA.FTZ R65, R197, R65, R170 ;  /* 0x00000041c5417223 */ /* 0x000fe200000100aa */
[----:B------:R-:W-:Y:S01]  /*3ca0*/  HADD2.F32 R187, -RZ, R187.H0_H0 ;  /* 0x200000bbffbb7230 */ /* 0x000fe20000004100 */
[----:B------:R-:W-:-:S02]  /*3cb0*/  FMUL.FTZ R200, R54, R207 ;  /* 0x000000cf36c87220 */ /* 0x000fc40000410000 */
[----:B------:R-:W-:Y:S02]  /*3cc0*/  FMUL.FTZ R209, R214, R209 ;  /* 0x000000d1d6d17220 */ /* 0x000fe40000410000 */
[----:B------:R-:W-:Y:S01]  /*3cd0*/  FFMA.FTZ R65, R186, R65, R171 ;  /* 0x00000041ba417223 */ /* 0x000fe200000100ab */
[----:B------:R-:W-:Y:S01]  /*3ce0*/  BSSY B0, `(.L_x_3297) ;  /* 0x000000e000007945 */ /* 0x000fe20003800000 */
[----:B------:R-:W-:Y:S02]  /*3cf0*/  FMUL.FTZ R207, R187, R200 ;  /* 0x000000c8bbcf7220 */ /* 0x000fe40000410000 */
[----:B------:R-:W-:Y:S01]  /*3d00*/  FFMA.FTZ R65, R192, R65, R209 ;  /* 0x00000041c0417223 */ /* 0x000fe200000100d1 */
[----:B------:R-:W-:-:S03]  /*3d10*/  ISETP.GT.U32.AND P2, PT, R148, 0x1f, PT ;  /* 0x0000001f9400780c */ /* 0x000fc60003f44070 */
[----:B------:R-:W-:Y:S01]  /*3d20*/  FFMA.FTZ R65, R184, R65, R207 ;  /* 0x00000041b8417223 */ /* 0x000fe200000100cf */
[----:B------:R-:W-:Y:S05]  /*3d30*/  @P0 BRA `(.L_x_3298) ;  /* 0x0000008000000947 */ /* 0x000fea0003800000 */
[----:B0---4-:R-:W-:-:S13]  /*3d40*/  ISETP.NE.AND P0, PT, R132, c[0x0][0x174], PT ;  /* 0x00005d0084007a0c */ /* 0x011fda0003f05270 */
[----:B------:R-:W-:-:S04]  /*3d50*/  @P0 IADD3 R200, -R135, c[0x0][0x174], RZ ;  /* 0x00005d0087c80a10 */ /* 0x000fc80007ffe1ff */
[----:B-1----:R-:W-:-:S04]  /*3d60*/  @P0 LEA.HI R175, R200, R200, RZ, 0x1 ;  /* 0x000000c8c8af0211 */ /* 0x002fc800078f08ff */
[----:B------:R-:W-:-:S05]  /*3d70*/  @P0 LOP3.LUT R175, R175, 0xfffffe, RZ, 0xc0, !PT ;  /* 0x00fffffeafaf0812 */ /* 0x000fca00078ec0ff */
[----:B------:R-:W-:Y:S01]  /*3d80*/  @P0 IMAD.IADD R201, R200, 0x1, -R175 ;  /* 0x00000001c8c90824 */ /* 0x000fe200078e0aaf */
[----:B------:R-:W-:-:S03]  /*3d90*/  MOV R175, 0x3f800000 ;  /* 0x3f80000000af7802 */ /* 0x000fc60000000f00 */
[----:B------:R-:W-:-:S05]  /*3da0*/  @P0 IMAD R201, R201, 0x100, R20 ;  /* 0x00000100c9c90824 */ /* 0x000fca00078e0214 */
[----:B------:R0:W1:Y:S02]  /*3db0*/  @P0 LDS R175, [R201.X4+0x35c0] ;  /* 0x0035c000c9af0984 */ /* 0x0000640000004800 */
.L_x_3298:
[----:B0---4-:R-:W-:Y:S05]  /*3dc0*/  BSYNC B0 ;  /* 0x0000000000007941 */ /* 0x011fea0003800000 */
.L_x_3297:
[----:B------:R-:W-:Y:S01]  /*3dd0*/  HADD2.F32 R200, -RZ, R199.H0_H0 ;  /* 0x200000c7ffc87230 */ /* 0x000fe20000004100 */
[----:B------:R0:W-:Y:S01]  /*3de0*/  STS.64 [R148.X8+0x31b0], R64 ;  /* 0x0031b04094007388 */ /* 0x0001e20000008a00 */
[----:B------:R-:W-:Y:S01]  /*3df0*/  HADD2.F32 R195, -RZ, R195.H0_H0 ;  /* 0x200000c3ffc37230 */ /* 0x000fe20000004100 */
[----:B------:R-:W-:Y:S01]  /*3e00*/  BSSY B0, `(.L_x_3299) ;  /* 0x000005d000007945 */ /* 0x000fe20003800000 */
[----:B------:R-:W-:Y:S02]  /*3e10*/  HADD2.F32 R191, -RZ, R191.H0_H0 ;  /* 0x200000bfffbf7230 */ /* 0x000fe40000004100 */
[----:B------:R-:W-:Y:S02]  /*3e20*/  HADD2.F32 R199, -RZ, R198.H0_H0 ;  /* 0x200000c6ffc77230 */ /* 0x000fe40000004100 */
[----:B------:R-:W-:Y:S02]  /*3e30*/  HADD2.F32 R196, -RZ, R196.H0_H0 ;  /* 0x200000c4ffc47230 */ /* 0x000fe40000004100 */
[----:B------:R-:W-:-:S02]  /*3e40*/  HADD2.F32 R194, -RZ, R194.H0_H0 ;  /* 0x200000c2ffc27230 */ /* 0x000fc40000004100 */
        /* <DEDUP_REMOVED lines=8> */
[----:B0-----:R-:W-:Y:S01]  /*3ed0*/  HADD2.F32 R64, -RZ, R180.H0_H0 ;  /* 0x200000b4ff407230 */ /* 0x001fe20000004100 */
        /* <DEDUP_REMOVED lines=24> */
.L_x_3356:
        /* <DEDUP_REMOVED lines=24> */
.L_x_3357:
[----:B------:R-:W-:Y:S01]  /*41e0*/  ISETP.GE.AND P0, PT, R146, 0x10, PT ;  /* 0x000000109200780c */ /* 0x000fe20003f06270 */
[----:B0-----:R-:W-:Y:S02]  /*41f0*/  IMAD.MOV.U32 R67, RZ, RZ, R173 ;  /* 0x000000ffff437224 */ /* 0x001fe400078e00ad */
[----:B------:R-:W-:-:S10]  /*4200*/  IMAD.MOV.U32 R173, RZ, RZ, R198 ;  /* 0x000000ffffad7224 */ /* 0x000fd400078e00c6 */
[-C--:B--2---:R-:W-:Y:S02]  /*4210*/  @P0 FFMA.FTZ R67, R64, R173.reuse, R67 ;  /* 0x000000ad40430223 */ /* 0x084fe40000010043 */
[----:B---3--:R-:W-:Y:S01]  /*4220*/  @P0 FMUL.FTZ R173, R200, R173 ;  /* 0x000000adc8ad0220 */ /* 0x008fe20000410000 */
[----:B------:R-:W-:Y:S05]  /*4230*/  BRA.CONV ~URZ, `(.L_x_3303) ;  /* 0x000000637f007947 */ /* 0x000fea000b800000 */
[----:B------:R-:W-:Y:S01]  /*4240*/  MOV R208, R173 ;  /* 0x000000ad00d07202 */ /* 0x000fe20000000f00 */
[----:B------:R-:W-:Y:S01]  /*4250*/  IMAD.MOV.U32 R206, RZ, RZ, 0x1f ;  /* 0x0000001fffce7424 */ /* 0x000fe200078e00ff */
[----:B------:R-:W-:Y:S01]  /*4260*/  MOV R213, 0xffffffff ;  /* 0xffffffff00d57802 */ /* 0x000fe20000000f00 */
[----:B------:R-:W-:Y:S01]  /*4270*/  IMAD.MOV.U32 R211, RZ, RZ, 0x1f ;  /* 0x0000001fffd37424 */ /* 0x000fe200078e00ff */
[----:B------:R-:W-:Y:S02]  /*4280*/  MOV R64, 0x42a0 ;  /* 0x000042a000407802 */ /* 0x000fe40000000f00 */
[----:B-1---5:R-:W-:Y:S05]  /*4290*/  CALL.REL.NOINC `($__internal_133_$__cuda_sm70_shflsync_idx_p) ;  /* 0x000050c000007944 */ /* 0x022fea0003c00000 */
.L_x_3303:
[----:B------:R-:W-:Y:S05]  /*42a0*/  BRA.CONV ~URZ, `(.L_x_3304) ;  /* 0x000000637f007947 */ /* 0x000fea000b800000 */
[----:B0-----:R-:W-:Y:S01]  /*42b0*/  HFMA2.MMA R211, -RZ, RZ, 0, 1.847743988037109375e-06 ;  /* 0x0000001fffd37435 */ /* 0x001fe200000001ff */
[----:B------:R-:W-:Y:S01]  /*42c0*/  IMAD.MOV.U32 R208, RZ, RZ, R67 ;  /* 0x000000ffffd07224 */ /* 0x000fe200078e0043 */
[----:B------:R-:W-:Y:S01]  /*42d0*/  MOV R64, 0x4310 ;  /* 0x0000431000407802 */ /* 0x000fe20000000f00 */
[----:B-1----:R-:W-:-:S02]  /*42e0*/  IMAD.MOV.U32 R206, RZ, RZ, 0x1f ;  /* 0x0000001fffce7424 */ /* 0x002fc400078e00ff */
[----:B------:R-:W-:Y:S02]  /*42f0*/  IMAD.MOV.U32 R213, RZ, RZ, -0x1 ;  /* 0xffffffffffd57424 */ /* 0x000fe400078e00ff */
[----:B-----5:R-:W-:Y:S05]  /*4300*/  CALL.REL.NOINC `($__internal_133_$__cuda_sm70_shflsync_idx_p) ;  /* 0x0000505000007944 */ /* 0x020fea0003c00000 */
.L_x_3304:
[----:B------:R-:W-:Y:S05]  /*4310*/  BRA.DIV ~URZ, `(.L_x_3305) ;  /* 0x000046927f007947 */ /* 0x000fea000b800000 */
[----:B-----5:R-:W2:Y:S04]  /*4320*/  SHFL.IDX PT, R130, R130, RZ, 0x1f ;  /* 0x00001fff82827589 */ /* 0x020ea800000e0000 */
[----:B------:R3:W4:Y:S04]  /*4330*/  SHFL.IDX PT, R65, R131, RZ, 0x1f ;  /* 0x00001fff83417589 */ /* 0x00072800000e0000 */
[----:B------:R-:W0:Y:S04]  /*4340*/  SHFL.UP PT, R173, R173, 0x1, RZ ;  /* 0x04200000adad7989 */ /* 0x000e2800000e00ff */
[----:B------:R3:W1:Y:S02]  /*4350*/  SHFL.UP PT, R198, R67, 0x1, RZ ;  /* 0x0420000043c67989 */ /* 0x00066400000e00ff */
.L_x_3358:
[----:B---3--:R-:W3:Y:S01]  /*4360*/  LDS.64 R66, [R148.X16+0x31b0] ;  /* 0x0031b00094427984 */ /* 0x008ee2000000ca00 */
[----:B--2---:R-:W-:-:S02]  /*4370*/  IMAD.MOV.U32 R64, RZ, RZ, R130 ;  /* 0x000000ffff407224 */ /* 0x004fc400078e0082 */
[-C--:B01--4-:R-:W-:Y:S02]  /*4380*/  @P1 FFMA.FTZ R65, R65, R173.reuse, R198 ;  /* 0x000000ad41411223 */ /* 0x093fe400000100c6 */
[----:B------:R-:W-:Y:S02]  /*4390*/  @P1 FMUL.FTZ R64, R64, R173 ;  /* 0x000000ad40401220 */ /* 0x000fe40000410000 */
[C---:B---3--:R-:W-:Y:S02]  /*43a0*/  FFMA.FTZ R67, R66.reuse, R65, R67 ;  /* 0x0000004142437223 */ /* 0x048fe40000010043 */
[----:B------:R-:W-:-:S05]  /*43b0*/  FMUL.FTZ R66, R66, R64 ;  /* 0x0000004042427220 */ /* 0x000fca0000410000 */
[----:B------:R0:W-:Y:S02]  /*43c0*/  STS.128 [R148.X16+0x31b0], R64 ;  /* 0x0031b04094007388 */ /* 0x0001e4000000cc00 */
.L_x_3300:
[----:B------:R-:W-:Y:S05]  /*43d0*/  BSYNC B0 ;  /* 0x0000000000007941 */ /* 0x000fea0003800000 */
.L_x_3299:
[----:B------:R-:W-:Y:S01]  /*43e0*/  WARPSYNC 0xffffffff ;  /* 0xffffffff00007948 */ /* 0x000fe20003800000 */
[----:B------:R-:W-:Y:S01]  /*43f0*/  BAR.SYNC.DEFER_BLOCKING 0x0 ;  /* 0x0000000000007b1d */ /* 0x000fe20000010000 */
[----:B01----:R-:W-:Y:S01]  /*4400*/  FMUL.FTZ R67, R184, R175 ;  /* 0x000000afb8437220 */ /* 0x003fe20000410000 */
[----:B------:R-:W-:Y:S01]  /*4410*/  LOP3.LUT P0, RZ, R148, 0x1f, RZ, 0xc0, !PT ;  /* 0x0000001f94ff7812 */ /* 0x000fe2000780c0ff */
[----:B------:R-:W-:Y:S01]  /*4420*/  FFMA.FTZ R65, R184, R196, R205 ;  /* 0x000000c4b8417223 */ /* 0x000fe200000100cd */
[----:B-----5:R-:W-:Y:S01]  /*4430*/  MOV R131, RZ ;  /* 0x000000ff00837202 */ /* 0x020fe20000000f00 */
        /* <DEDUP_REMOVED lines=64> */
.L_x_3359:
        /* <DEDUP_REMOVED lines=26> */
.L_x_3360:
        /* <DEDUP_REMOVED lines=11> */
.L_x_3307:
[----:B-12---:R-:W-:Y:S05]  /*4a90*/  BSYNC B0 ;  /* 0x0000000000007941 */ /* 0x006fea0003800000 */
.L_x_3306:
[----:B------:R-:W-:Y:S01]  /*4aa0*/  WARPSYNC 0xffffffff ;  /* 0xffffffff00007948 */ /* 0x000fe20003800000 */
[----:B------:R-:W-:Y:S01]  /*4ab0*/  BAR.SYNC.DEFER_BLOCKING 0x0 ;  /* 0x0000000000007b1d */ /* 0x000fe20000010000 */
[C---:B------:R-:W-:Y:S01]  /*4ac0*/  ISETP.NE.AND P0, PT, R148.reuse, RZ, PT ;  /* 0x000000ff9400720c */ /* 0x040fe20003f05270 */
[----:B------:R-:W-:Y:S01]  /*4ad0*/  HADD2.F32 R243, -RZ, R89.H0_H0 ;  /* 0x20000059fff37230 */ /* 0x000fe20000004100 */
[----:B------:R-:W-:Y:S01]  /*4ae0*/  IMAD.SHL.U32 R251, R148, 0x10, RZ ;  /* 0x0000001094fb7824 */ /* 0x000fe200078e00ff */
[----:B------:R-:W-:Y:S01]  /*4af0*/  HADD2.F32 R238, -RZ, R104.H0_H0 ;  /* 0x20000068ffee7230 */ /* 0x000fe20000004100 */
[----:B0-----:R-:W-:Y:S01]  /*4b00*/  P2R R65, PR, RZ, 0x1 ;  /* 0x00000001ff417803 */ /* 0x001fe20000000000 */
[----:B------:R-:W-:Y:S01]  /*4b10*/  HADD2.F32 R244, -RZ, R94.H0_H0 ;  /* 0x2000005efff47230 */ /* 0x000fe20000004100 */
[----:B------:R-:W-:Y:S01]  /*4b20*/  FMUL.FTZ R245, R54, R243 ;  /* 0x000000f336f57220 */ /* 0x000fe20000410000 */
[----:B------:R-:W-:Y:S01]  /*4b30*/  LEA.HI.SX32 R66, R251, R251, 0x1b ;  /* 0x000000fbfb427211 */ /* 0x000fe200078fdaff */
[----:B------:R-:W-:Y:S01]  /*4b40*/  HADD2.F32 R235, -RZ, R103.H0_H0 ;  /* 0x20000067ffeb7230 */ /* 0x000fe20000004100 */
[----:B------:R-:W-:Y:S01]  /*4b50*/  FMUL.FTZ R228, R71, R238 ;  /* 0x000000ee47e47220 */ /* 0x000fe20000410000 */
[----:B------:R-:W-:Y:S01]  /*4b60*/  HADD2.F32 R241, -RZ, R95.H0_H0 ;  /* 0x2000005ffff17230 */ /* 0x000fe20000004100 */
[----:B------:R-:W-:Y:S01]  /*4b70*/  FFMA.FTZ R245, R187, -R245, R170 ;  /* 0x800000f5bbf57223 */ /* 0x000fe200000100aa */
        /* <DEDUP_REMOVED lines=11> */
[----:B------:R-:W0:Y:S01]  /*4c30*/  LDS R64, [R148.X8+0x33c4] ;  /* 0x0033c40094407984 */ /* 0x000e220000008800 */
[----:B------:R-:W-:Y:S01]  /*4c40*/  FFMA.FTZ R226, R12, -R226, R167 ;  /* 0x800000e20ce27223 */ /* 0x000fe200000100a7 */
[----:B------:R-:W-:Y:S01]  /*4c50*/  HADD2.F32 R232, -RZ, R98.H0_H0 ;  /* 0x20000062ffe87230 */ /* 0x000fe20000004100 */
[----:B------:R-:W-:Y:S01]  /*4c60*/  FMUL.FTZ R224, R63, R234 ;  /* 0x000000ea3fe07220 */ /* 0x000fe20000410000 */
[----:B------:R1:W-:Y:S01]  /*4c70*/  @!P0 STS.64 [R20.X8+0x3ec0], R130 ;  /* 0x003ec08214008388 */ /* 0x0003e20000008a00 */
        /* <DEDUP_REMOVED lines=9> */
[----:B------:R-:W-:Y:S01]  /*4d10*/  IADD3 R209, R148, 0x80, RZ ;  /* 0x0000008094d17810 */ /* 0x000fe20007ffe0ff */
[----:B------:R-:W-:Y:S01]  /*4d20*/  FMUL.FTZ R221, R62, R229 ;  /* 0x000000e53edd7220 */ /* 0x000fe20000410000 */
[----:B------:R-:W-:Y:S01]  /*4d30*/  IADD3 R207, R148, 0x100, RZ ;  /* 0x0000010094cf7810 */ /* 0x000fe20007ffe0ff */
[----:B------:R-:W-:Y:S01]  /*4d40*/  FFMA.FTZ R222, R8, -R222, R163 ;  /* 0x800000de08de7223 */ /* 0x000fe200000100a3 */
[-C--:B------:R-:W-:Y:S01]  /*4d50*/  LEA.HI.SX32 R211, R148, R148.reuse, 0x1b ;  /* 0x0000009494d37211 */ /* 0x080fe200078fdaff */
[----:B------:R-:W-:Y:S01]  /*4d60*/  FFMA.FTZ R221, R7, -R221, R162 ;  /* 0x800000dd07dd7223 */ /* 0x000fe200000100a2 */
[----:B------:R-:W-:Y:S01]  /*4d70*/  LEA.HI.SX32 R209, R209, R148, 0x1b ;  /* 0x00000094d1d17211 */ /* 0x000fe200078fdaff */
[----:B------:R-:W-:Y:S01]  /*4d80*/  FMUL.FTZ R220, R59, R230 ;  /* 0x000000e63bdc7220 */ /* 0x000fe20000410000 */
[----:B------:R-:W-:Y:S01]  /*4d90*/  LEA.HI.SX32 R207, R207, R148, 0x1b ;  /* 0x00000094cfcf7211 */ /* 0x000fe200078fdaff */
[----:B------:R-:W-:Y:S01]  /*4da0*/  FMUL.FTZ R219, R60, R241 ;  /* 0x000000f13cdb7220 */ /* 0x000fe20000410000 */
[----:B------:R-:W-:Y:S01]  /*4db0*/  BSSY B0, `(.L_x_3310) ;  /* 0x00000da000007945 */ /* 0x000fe20003800000 */
[----:B------:R-:W-:-:S02]  /*4dc0*/  FFMA.FTZ R220, R6, -R220, R161 ;  /* 0x800000dc06dc7223 */ /* 0x000fc400000100a1 */
[----:B------:R-:W-:Y:S02]  /*4dd0*/  FFMA.FTZ R219, R5, -R219, R160 ;  /* 0x800000db05db7223 */ /* 0x000fe400000100a0 */
[----:B------:R-:W-:Y:S02]  /*4de0*/  FMUL.FTZ R218, R57, R244 ;  /* 0x000000f439da7220 */ /* 0x000fe40000410000 */
[----:B------:R-:W-:Y:S02]  /*4df0*/  FMUL.FTZ R217, R58, R239 ;  /* 0x000000ef3ad97220 */ /* 0x000fe40000410000 */
[----:B------:R-:W-:Y:S02]  /*4e00*/  FFMA.FTZ R218, R4, -R218, R159 ;  /* 0x800000da04da7223 */ /* 0x000fe4000001009f */
[----:B------:R-:W-:Y:S02]  /*4e10*/  FFMA.FTZ R217, R3, -R217, R172 ;  /* 0x800000d903d97223 */ /* 0x000fe400000100ac */
[----:B------:R-:W-:-:S02]  /*4e20*/  FMUL.FTZ R216, R55, R246 ;  /* 0x000000f637d87220 */ /* 0x000fc40000410000 */
[----:B------:R-:W-:Y:S02]  /*4e30*/  FMUL.FTZ R215, R56, R247 ;  /* 0x000000f738d77220 */ /* 0x000fe40000410000 */
[----:B0-----:R-:W-:Y:S02]  /*4e40*/  FFMA.FTZ R196, R64, R175, R196 ;  /* 0x000000af40c47223 */ /* 0x001fe400000100c4 */
[----:B------:R-:W-:Y:S02]  /*4e50*/  FFMA.FTZ R216, R2, -R216, R173 ;  /* 0x800000d802d87223 */ /* 0x000fe400000100ad */
[-C--:B------:R-:W-:Y:S01]  /*4e60*/  FFMA.FTZ R64, R184, R196.reuse, R205 ;  /* 0x000000c4b8407223 */ /* 0x080fe200000100cd */
[----:B------:R-:W-:Y:S01]  /*4e70*/  IADD3 R205, R148, 0x180, RZ ;  /* 0x0000018094cd7810 */ /* 0x000fe20007ffe0ff */
[----:B------:R-:W-:Y:S02]  /*4e80*/  FMUL.FTZ R187, R187, R196 ;  /* 0x000000c4bbbb7220 */ /* 0x000fe40000410000 */
[----:B------:R-:W-:Y:S01]  /*4e90*/  FFMA.FTZ R175, R192, R64, R203 ;  /* 0x00000040c0af7223 */ /* 0x000fe200000100cb */
[----:B------:R-:W-:Y:S01]  /*4ea0*/  IADD3 R203, R148, 0x200, RZ ;  /* 0x0000020094cb7810 */ /* 0x000fe20007ffe0ff */
[----:B------:R-:W-:Y:S01]  /*4eb0*/  FMUL.FTZ R192, R54, R196 ;  /* 0x000000c436c07220 */ /* 0x000fe20000410000 */
[----:B------:R-:W-:Y:S01]  /*4ec0*/  LEA.HI.SX32 R205, R205, R148, 0x1b ;  /* 0x00000094cdcd7211 */ /* 0x000fe200078fdaff */
[----:B------:R-:W-:Y:S01]  /*4ed0*/  FFMA.FTZ R186, R186, R175, R201 ;  /* 0x000000afbaba7223 */ /* 0x000fe200000100c9 */
[C---:B------:R-:W-:Y:S01]  /*4ee0*/  IADD3 R201, R148.reuse, 0x280, RZ ;  /* 0x0000028094c97810 */ /* 0x040fe20007ffe0ff */
[----:B-1----:R-:W-:Y:S01]  /*4ef0*/  FMUL.FTZ R131, R243, R192 ;  /* 0x000000c0f3837220 */ /* 0x002fe20000410000 */
[----:B------:R-:W-:Y:S01]  /*4f00*/  LEA.HI.SX32 R203, R203, R148, 0x1b ;  /* 0x00000094cbcb7211 */ /* 0x000fe200078fdaff */
[-C--:B------:R-:W-:Y:S01]  /*4f10*/  FFMA.FTZ R184, R197, R186.reuse, R194 ;  /* 0x000000bac5b87223 */ /* 0x080fe200000100c2 */
[----:B------:R-:W-:Y:S01]  /*4f20*/  IADD3 R197, R148, 0x380, RZ ;  /* 0x0000038094c57810 */ /* 0x000fe20007ffe0ff */
[----:B------:R-:W-:Y:S01]  /*4f30*/  FMUL.FTZ R67, R55, R186 ;  /* 0x000000ba37437220 */ /* 0x000fe20000410000 */
[----:B------:R0:W-:Y:S01]  /*4f40*/  STS [R66.X4+0x10bc], R131 ;  /* 0x0010bc8342007388 */ /* 0x0001e20000004800 */
[----:B------:R-:W-:Y:S01]  /*4f50*/  FFMA.FTZ R182, R182, R184, R199 ;  /* 0x000000b8b6b67223 */ /* 0x000fe200000100c7 */
[----:B------:R-:W-:Y:S01]  /*4f60*/  IADD3 R199, R148, 0x300, RZ ;  /* 0x0000030094c77810 */ /* 0x000fe20007ffe0ff */
[----:B------:R-:W-:Y:S01]  /*4f70*/  FFMA.FTZ R37, R54, R187, R37 ;  /* 0x000000bb36257223 */ /* 0x000fe20000010025 */
[----:B------:R-:W-:Y:S01]  /*4f80*/  LEA.HI.SX32 R201, R201, R148, 0x1b ;  /* 0x00000094c9c97211 */ /* 0x000fe200078fdaff */
[----:B------:R-:W-:Y:S01]  /*4f90*/  FFMA.FTZ R180, R193, R182, R180 ;  /* 0x000000b6c1b47223 */ /* 0x000fe200000100b4 */
[-C--:B------:R-:W-:Y:S01]  /*4fa0*/  LEA.HI.SX32 R199, R199, R148.reuse, 0x1b ;  /* 0x00000094c7c77211 */ /* 0x080fe200078fdaff */
[----:B------:R-:W-:Y:S01]  /*4fb0*/  FMUL.FTZ R130, R56, R175 ;  /* 0x000000af38827220 */ /* 0x000fe20000410000 */
[----:B------:R-:W-:Y:S01]  /*4fc0*/  LEA.HI.SX32 R197, R197, R148, 0x1b ;  /* 0x00000094c5c57211 */ /* 0x000fe200078fdaff */
[----:B------:R-:W-:-:S02]  /*4fd0*/  FFMA.FTZ R178, R178, R180, R195 ;  /* 0x000000b4b2b27223 */ /* 0x000fc400000100c3 */
[----:B0-----:R-:W-:Y:S02]  /*4fe0*/  FMUL.FTZ R131, R57, R182 ;  /* 0x000000b639837220 */ /* 0x001fe40000410000 */
[-C--:B------:R-:W-:Y:S02]  /*4ff0*/  FFMA.FTZ R176, R189, R178.reuse, R176 ;  /* 0x000000b2bdb07223 */ /* 0x080fe400000100b0 */
[----:B------:R-:W-:Y:S02]  /*5000*/  FMUL.FTZ R193, R59, R178 ;  /* 0x000000b23bc17220 */ /* 0x000fe40000410000 */
[-C--:B------:R-:W-:Y:S02]  /*5010*/  FFMA.FTZ R174, R174, R176.reuse, R191 ;  /* 0x000000b0aeae7223 */ /* 0x080fe400000100bf */
        /* <DEDUP_REMOVED lines=13> */
[----:B------:R0:W-:Y:S01]  /*50f0*/  STS [R66.X4+0x10a8], R183 ;  /* 0x0010a8b742007388 */ /* 0x0001e20000004800 */
[----:B------:R-:W-:-:S02]  /*5100*/  FMUL.FTZ R179, R71, R240 ;  /* 0x000000f047b37220 */ /* 0x000fc40000410000 */
[----:B------:R-:W-:Y:S01]  /*5110*/  FMUL.FTZ R188, R72, R237 ;  /* 0x000000ed48bc7220 */ /* 0x000fe20000410000 */
[----:B------:R1:W-:Y:S01]  /*5120*/  STS [R66.X4+0x10a4], R181 ;  /* 0x0010a4b542007388 */ /* 0x0003e20000004800 */
[----:B------:R-:W-:Y:S02]  /*5130*/  FFMA.FTZ R243, R243, R187, R190 ;  /* 0x000000bbf3f37223 */ /* 0x000fe400000100be */
[----:B------:R-:W-:Y:S02]  /*5140*/  FMUL.FTZ R190, R58, R184 ;  /* 0x000000b83abe7220 */ /* 0x000fe40000410000 */
[----:B------:R-:W-:Y:S02]  /*5150*/  FMUL.FTZ R196, R70, R248 ;  /* 0x000000f846c47220 */ /* 0x000fe40000410000 */
[----:B0-----:R-:W-:Y:S02]  /*5160*/  FFMA.FTZ R183, R228, R179, RZ ;  /* 0x000000b3e4b77223 */ /* 0x001fe400000100ff */
[----:B------:R-:W-:-:S02]  /*5170*/  FMUL.FTZ R185, R239, R190 ;  /* 0x000000beefb97220 */ /* 0x000fc40000410000 */
[----:B-1----:R-:W-:Y:S02]  /*5180*/  FMUL.FTZ R181, R69, R242 ;  /* 0x000000f245b57220 */ /* 0x002fe40000410000 */
[----:B------:R-:W-:Y:S01]  /*5190*/  FFMA.FTZ R183, R227, R188, R183 ;  /* 0x000000bce3b77223 */ /* 0x000fe200000100b7 */
[----:B------:R0:W-:Y:S01]  /*51a0*/  STS [R66.X4+0x10ac], R185 ;  /* 0x0010acb942007388 */ /* 0x0001e20000004800 */
[----:B------:R-:W-:Y:S02]  /*51b0*/  FMUL.FTZ R187, R246, R67 ;  /* 0x00000043f6bb7220 */ /* 0x000fe40000410000 */
[----:B------:R-:W-:Y:S02]  /*51c0*/  FFMA.FTZ R194, R226, R181, R183 ;  /* 0x000000b5e2c27223 */ /* 0x000fe400000100b7 */
[----:B------:R-:W-:Y:S01]  /*51d0*/  FMUL.FTZ R198, R68, R249 ;  /* 0x000000f944c67220 */ /* 0x000fe20000410000 */
[----:B------:R1:W-:Y:S01]  /*51e0*/  STS [R66.X4+0x10b0], R187 ;  /* 0x0010b0bb42007388 */ /* 0x0003e20000004800 */
[----:B------:R-:W-:-:S02]  /*51f0*/  FFMA.FTZ R183, R225, R196, R194 ;  /* 0x000000c4e1b77223 */ /* 0x000fc400000100c2 */
[----:B------:R-:W-:Y:S02]  /*5200*/  FMUL.FTZ R65, R53, R64 ;  /* 0x0000004035417220 */ /* 0x000fe40000410000 */
[----:B0-----:R-:W-:Y:S02]  /*5210*/  FMUL.FTZ R185, R63, R250 ;  /* 0x000000fa3fb97220 */ /* 0x001fe40000410000 */
[----:B------:R-:W-:Y:S02]  /*5220*/  FMUL.FTZ R189, R247, R130 ;  /* 0x00000082f7bd7220 */ /* 0x000fe40000410000 */
[----:B------:R-:W-:Y:S02]  /*5230*/  FFMA.FTZ R194, R224, R185, R183 ;  /* 0x000000b9e0c27223 */ /* 0x000fe400000100b7 */
[----:B-1----:R-:W-:Y:S01]  /*5240*/  FMUL.FTZ R187, R61, R174 ;  /* 0x000000ae3dbb7220 */ /* 0x002fe20000410000 */
[----:B------:R0:W-:Y:S01]  /*5250*/  STS [R66.X4+0x10b4], R189 ;  /* 0x0010b4bd42007388 */ /* 0x0001e20000004800 */
[----:B------:R-:W-:-:S02]  /*5260*/  FFMA.FTZ R183, R223, R198, R194 ;  /* 0x000000c6dfb77223 */ /* 0x000fc400000100c2 */
[----:B------:R-:W-:Y:S02]  /*5270*/  FMUL.FTZ R191, R252, R65 ;  /* 0x00000041fcbf7220 */ /* 0x000fe40000410000 */
[----:B------:R-:W-:Y:S02]  /*5280*/  FFMA.FTZ R194, R222, R187, R183 ;  /* 0x000000bbdec27223 */ /* 0x000fe400000100b7 */
[----:B------:R-:W-:Y:S01]  /*5290*/  FMUL.FTZ R195, R230, R193 ;  /* 0x000000c1e6c37220 */ /* 0x000fe20000410000 */
[----:B------:R1:W-:Y:S01]  /*52a0*/  STS [R66.X4+0x10b8], R191 ;  /* 0x0010b8bf42007388 */ /* 0x0003e20000004800 */
[----:B------:R-:W-:Y:S02]  /*52b0*/  FFMA.FTZ R183, R221, R200, R194 ;  /* 0x000000c8ddb77223 */ /* 0x000fe400000100c2 */
[----:B0-----:R-:W-:Y:S01]  /*52c0*/  FMUL.FTZ R189, R232, R187 ;  /* 0x000000bbe8bd7220 */ /* 0x001fe20000410000 */
[----:B------:R-:W-:Y:S01]  /*52d0*/  STS [R66.X4+0x10a0], R195 ;  /* 0x0010a0c342007388 */ /* 0x000fe20000004800 */
[----:B------:R-:W-:-:S02]  /*52e0*/  FFMA.FTZ R183, R220, R193, R183 ;  /* 0x000000c1dcb77223 */ /* 0x000fc400000100b7 */
[----:B------:R-:W-:Y:S01]  /*52f0*/  FMUL.FTZ R187, R231, R198 ;  /* 0x000000c6e7bb7220 */ /* 0x000fe20000410000 */
[----:B------:R-:W-:Y:S01]  /*5300*/  STS [R66.X4+0x1098], R189 ;  /* 0x001098bd42007388 */ /* 0x000fe20000004800 */
[----:B------:R-:W-:Y:S02]  /*5310*/  FFMA.FTZ R192, R219, R192, R183 ;  /* 0x000000c0dbc07223 */ /* 0x000fe400000100b7 */
[----:B-1----:R-:W-:Y:S01]  /*5320*/  FMUL.FTZ R191, R229, R200 ;  /* 0x000000c8e5bf7220 */ /* 0x002fe20000410000 */
[----:B------:R0:W-:Y:S01]  /*5330*/  STS [R66.X4+0x1094], R187 ;  /* 0x001094bb42007388 */ /* 0x0001e20000004800 */
[----:B------:R-:W-:Y:S01]  /*5340*/  FFMA.FTZ R192, R218, R131, R192 ;  /* 0x00000083dac07223 */ /* 0x000fe200000100c0 */
[----:B------:R-:W-:Y:S01]  /*5350*/  IADD3 R131, R148, 0x40, RZ ;  /* 0x0000004094837810 */ /* 0x000fe20007ffe0ff */
[----:B------:R-:W-:Y:S01]  /*5360*/  FMUL.FTZ R185, R234, R185 ;  /* 0x000000b9eab97220 */ /* 0x000fe20000410000 */
[----:B------:R-:W-:Y:S01]  /*5370*/  STS [R66.X4+0x109c], R191 ;  /* 0x00109cbf42007388 */ /* 0x000fe20000004800 */
[----:B------:R-:W-:Y:S01]  /*5380*/  FFMA.FTZ R192, R217, R190, R192 ;  /* 0x000000bed9c07223 */ /* 0x000fe200000100c0 */
[----:B------:R-:W-:Y:S01]  /*5390*/  LEA.HI.SX32 R210, R131, R148, 0x1b ;  /* 0x0000009483d27211 */ /* 0x000fe200078fdaff */
[----:B------:R-:W-:Y:S01]  /*53a0*/  FMUL.FTZ R183, R233, R196 ;  /* 0x000000c4e9b77220 */ /* 0x000fe20000410000 */
[----:B------:R1:W-:Y:S01]  /*53b0*/  STS [R66.X4+0x1090], R185 ;  /* 0x001090b942007388 */ /* 0x0003e20000004800 */
[----:B------:R-:W-:Y:S01]  /*53c0*/  FFMA.FTZ R192, R216, R67, R192 ;  /* 0x00000043d8c07223 */ /* 0x000fe200000100c0 */
[----:B0-----:R-:W-:Y:S01]  /*53d0*/  IADD3 R187, R148, 0x3c0, RZ ;  /* 0x000003c094bb7810 */ /* 0x001fe20007ffe0ff */
[----:B------:R-:W-:Y:S01]  /*53e0*/  FMUL.FTZ R181, R236, R181 ;  /* 0x000000b5ecb57220 */ /* 0x000fe20000410000 */
[----:B------:R0:W-:Y:S01]  /*53f0*/  STS [R66.X4+0x108c], R183 ;  /* 0x00108cb742007388 */ /* 0x0001e20000004800 */
[----:B------:R-:W-:Y:S01]  /*5400*/  FMUL.FTZ R67, R235, R188 ;  /* 0x000000bceb437220 */ /* 0x000fe20000410000 */
[----:B------:R-:W-:Y:S01]  /*5410*/  LEA.HI.SX32 R196, R187, R148, 0x1b ;  /* 0x00000094bbc47211 */ /* 0x000fe200078fdaff */
[----:B------:R-:W-:Y:S01]  /*5420*/  FMUL.FTZ R179, R238, R179 ;  /* 0x000000b3eeb37220 */ /* 0x000fe20000410000 */
[----:B------:R2:W-:Y:S01]  /*5430*/  STS [R66.X4+0x1088], R181 ;  /* 0x001088b542007388 */ /* 0x0005e20000004800 */
[----:B------:R-:W-:Y:S01]  /*5440*/  FMUL.FTZ R212, R53, R252 ;  /* 0x000000fc35d47220 */ /* 0x000fe20000410000 */
[----:B-1----:R-:W-:Y:S01]  /*5450*/  IADD3 R185, R148, 0x340, RZ ;  /* 0x0000034094b97810 */ /* 0x002fe20007ffe0ff */
[----:B------:R-:W-:Y:S01]  /*5460*/  FFMA.FTZ R215, R0, -R215, R171 ;  /* 0x800000d700d77223 */ /* 0x000fe200000100ab */
[----:B------:R1:W-:Y:S01]  /*5470*/  STS [R66.X4+0x1084], R67 ;  /* 0x0010844342007388 */ /* 0x0003e20000004800 */
[----:B------:R-:W-:Y:S01]  /*5480*/  FFMA.FTZ R212, R214, -R212, R169 ;  /* 0x800000d4d6d47223 */ /* 0x000fe200000100a9 */
[C---:B0-----:R-:W-:Y:S01]  /*5490*/  IADD3 R183, R148.reuse, 0x2c0, RZ ;  /* 0x000002c094b77810 */ /* 0x041fe20007ffe0ff */
[----:B------:R-:W-:Y:S01]  /*54a0*/  FMUL.FTZ R213, R15, R64 ;  /* 0x000000400fd57220 */ /* 0x000fe20000410000 */
[----:B------:R0:W-:Y:S01]  /*54b0*/  STS [R66.X4+0x1080], R179 ;  /* 0x001080b342007388 */ /* 0x0001e20000004800 */
[----:B------:R-:W-:Y:S01]  /*54c0*/  FFMA.FTZ R192, R215, R130, R192 ;  /* 0x00000082d7c07223 */ /* 0x000fe200000100c0 */
[----:B--2---:R-:W-:Y:S01]  /*54d0*/  IADD3 R181, R148, 0x140, RZ ;  /* 0x0000014094b57810 */ /* 0x004fe20007ffe0ff */
[C---:B------:R-:W-:Y:S01]  /*54e0*/  FMUL.FTZ R213, R212.reuse, R213 ;  /* 0x000000d5d4d57220 */ /* 0x040fe20000410000 */
[----:B------:R-:W-:Y:S01]  /*54f0*/  BAR.SYNC.DEFER_BLOCKING 0x0 ;  /* 0x0000000000007b1d */ /* 0x000fe20000010000 */
[----:B------:R-:W-:Y:S01]  /*5500*/  FFMA.FTZ R212, R212, R65, R192 ;  /* 0x00000041d4d47223 */ /* 0x000fe200000100c0 */
[----:B-1----:R-:W-:Y:S01]  /*5510*/  IADD3 R67, R148, 0x1c0, RZ ;  /* 0x000001c094437810 */ /* 0x002fe20007ffe0ff */
[----:B------:R-:W-:Y:S01]  /*5520*/  FMUL.FTZ R65, R88, R177 ;  /* 0x000000b158417220 */ /* 0x000fe20000410000 */
[----:B------:R-:W-:Y:S01]  /*5530*/  IADD3 R177, R148, 0xc0, RZ ;  /* 0x000000c094b17810 */ /* 0x000fe20007ffe0ff */
[----:B------:R-:W-:Y:S01]  /*5540*/  FMUL.FTZ R165, R84, R165 ;  /* 0x000000a554a57220 */ /* 0x000fe20000410000 */
[----:B0-----:R-:W-:Y:S01]  /*5550*/  IADD3 R179, R148, 0x240, RZ ;  /* 0x0000024094b37810 */ /* 0x001fe20007ffe0ff */
[----:B------:R-:W-:Y:S01]  /*5560*/  FMUL.FTZ R167, R86, R167 ;  /* 0x000000a756a77220 */ /* 0x000fe20000410000 */
[-C--:B------:R-:W-:Y:S01]  /*5570*/  LEA.HI.SX32 R208, R177, R148.reuse, 0x1b ;  /* 0x00000094b1d07211 */ /* 0x080fe200078fdaff */
[----:B------:R-:W-:Y:S01]  /*5580*/  FMUL.FTZ R163, R82, R163 ;  /* 0x000000a352a37220 */ /* 0x000fe20000410000 */
[----:B------:R-:W-:Y:S01]  /*5590*/  LEA.HI.SX32 R206, R181, R148, 0x1b ;  /* 0x00000094b5ce7211 */ /* 0x000fe200078fdaff */
[----:B------:R-:W-:Y:S01]  /*55a0*/  FMUL.FTZ R166, R85, R166 ;  /* 0x000000a655a67220 */ /* 0x000fe20000410000 */
[----:B------:R-:W-:Y:S01]  /*55b0*/  LEA.HI.SX32 R204, R67, R148, 0x1b ;  /* 0x0000009443cc7211 */ /* 0x000fe200078fdaff */
[----:B------:R-:W-:Y:S01]  /*55c0*/  FMUL.FTZ R67, R87, R168 ;  /* 0x000000a857437220 */ /* 0x000fe20000410000 */
[-C--:B------:R-:W-:Y:S01]  /*55d0*/  LEA.HI.SX32 R202, R179, R148.reuse, 0x1b ;  /* 0x00000094b3ca7211 */ /* 0x080fe200078fdaff */
[----:B------:R-:W-:Y:S01]  /*55e0*/  FMUL.FTZ R161, R80, R161 ;  /* 0x000000a150a17220 */ /* 0x000fe20000410000 */
[----:B------:R-:W-:Y:S01]  /*55f0*/  LEA.HI.SX32 R200, R183, R148, 0x1b ;  /* 0x00000094b7c87211 */ /* 0x000fe200078fdaff */
[----:B------:R-:W-:Y:S01]  /*5600*/  FMUL.FTZ R214, R214, R64 ;  /* 0x00000040d6d67220 */ /* 0x000fe20000410000 */
[----:B------:R-:W-:Y:S01]  /*5610*/  LEA.HI.SX32 R198, R185, R148, 0x1b ;  /* 0x00000094b9c67211 */ /* 0x000fe200078fdaff */
[----:B------:R-:W-:-:S02]  /*5620*/  IMAD.MOV.U32 R64, RZ, RZ, R148 ;  /* 0x000000ffff407224 */ /* 0x000fc400078e0094 */
[----:B------:R-:W-:Y:S02]  /*5630*/  FMUL.FTZ R164, R83, R164 ;  /* 0x000000a453a47220 */ /* 0x000fe40000410000 */
[----:B------:R-:W-:Y:S01]  /*5640*/  FMUL.FTZ R159, R78, R159 ;  /* 0x0000009f4e9f7220 */ /* 0x000fe20000410000 */
[----:B------:R-:W0:Y:S01]  /*5650*/  LDS R195, [R211.X4+0x1080] ;  /* 0x00108000d3c37984 */ /* 0x000e220000004800 */
[----:B------:R-:W-:Y:S02]  /*5660*/  FMUL.FTZ R173, R76, R173 ;  /* 0x000000ad4cad7220 */ /* 0x000fe40000410000 */
[----:B------:R-:W-:Y:S01]  /*5670*/  FMUL.FTZ R171, R75, R171 ;  /* 0x000000ab4bab7220 */ /* 0x000fe20000410000 */
        /* <DEDUP_REMOVED lines=19> */
[----:B-----5:R-:W-:-:S03]  /*57b0*/  FMUL.FTZ R65, R81, R162 ;  /* 0x000000a251417220 */ /* 0x020fc60000410000 */
[----:B------:R5:W-:Y:S01]  /*57c0*/  STS [R66.X4+0x2108], R167 ;  /* 0x002108a742007388 */ /* 0x000be20000004800 */
[----:B------:R-:W-:Y:S02]  /*57d0*/  IMAD R162, R149, c[0x0][0x2c0], RZ ;  /* 0x0000b00095a27a24 */ /* 0x000fe400078e02ff */
[----:B-1----:R-:W-:Y:S01]  /*57e0*/  FMUL.FTZ R67, R79, R160 ;  /* 0x000000a04f437220 */ /* 0x002fe20000410000 */
[----:B------:R1:W-:Y:S01]  /*57f0*/  STS [R66.X4+0x211c], R65 ;  /* 0x00211c4142007388 */ /* 0x0003e20000004800 */
[----:B--2---:R-:W-:-:S03]  /*5800*/  IMAD R165, R153, c[0x0][0x2b8], RZ ;  /* 0x0000ae0099a57a24 */ /* 0x004fc600078e02ff */
[----:B------:R2:W-:Y:S01]  /*5810*/  STS [R66.X4+0x2124], R67 ;  /* 0x0021244342007388 */ /* 0x0005e20000004800 */
[----:B-----5:R-:W-:-:S03]  /*5820*/  FMUL.FTZ R167, R77, R172 ;  /* 0x000000ac4da77220 */ /* 0x020fc60000410000 */
[----:B------:R5:W-:Y:S01]  /*5830*/  STS [R66.X4+0x2118], R163 ;  /* 0x002118a342007388 */ /* 0x000be20000004800 */
[----:B------:R-:W-:Y:S01]  /*5840*/  IMAD R165, R154, c[0x0][0x2bc], R165 ;  /* 0x0000af009aa57a24 */ /* 0x000fe200078e02a5 */
[----:B-1----:R-:W-:Y:S02]  /*5850*/  HFMA2.MMA R65, -RZ, RZ, 0, 0 ;  /* 0x00000000ff417435 */ /* 0x002fe400000001ff */
[----:B------:R1:W-:Y:S01]  /*5860*/  STS [R66.X4+0x210c], R166 ;  /* 0x00210ca642007388 */ /* 0x0003e20000004800 */
[----:B--2---:R-:W-:-:S03]  /*5870*/  IMAD R67, R153, c[0x0][0x298], RZ ;  /* 0x0000a60099437a24 */ /* 0x004fc600078e02ff */
[----:B------:R2:W-:Y:S01]  /*5880*/  STS [R66.X4+0x2120], R161 ;  /* 0x002120a142007388 */ /* 0x0005e20000004800 */
[----:B-----5:R-:W-:Y:S02]  /*5890*/  FMUL.FTZ R163, R73, R170 ;  /* 0x000000aa49a37220 */ /* 0x020fe40000410000 */
[----:B------:R-:W-:Y:S01]  /*58a0*/  IMAD R67, R154, c[0x0][0x29c], R67 ;  /* 0x0000a7009a437a24 */ /* 0x000fe200078e0243 */
[----:B------:R5:W-:Y:S01]  /*58b0*/  STS [R66.X4+0x2114], R164 ;  /* 0x002114a442007388 */ /* 0x000be20000004800 */
[----:B-1----:R-:W-:-:S03]  /*58c0*/  IADD3 R166, -R133, c[0x0][0x168], -R148 ;  /* 0x00005a0085a67a10 */ /* 0x002fc60007ffe994 */
[----:B------:R-:W-:Y:S01]  /*58d0*/  STS [R66.X4+0x2128], R159 ;  /* 0x0021289f42007388 */ /* 0x000fe20000004800 */
[--C-:B--2---:R-:W-:Y:S01]  /*58e0*/  IMAD.WIDE.U32 R160, R154, c[0x0][0x298], R64.reuse ;  /* 0x0000a6009aa07a25 */ /* 0x104fe200078e0040 */
[----:B------:R-:W-:Y:S02]  /*58f0*/  ISETP.GE.AND P0, PT, R166, 0x1, PT ;  /* 0x00000001a600780c */ /* 0x000fe40003f06270 */
[----:B------:R1:W-:Y:S01]  /*5900*/  STS [R66.X4+0x212c], R167 ;  /* 0x00212ca742007388 */ /* 0x0003e20000004800 */
[----:B------:R-:W-:Y:S01]  /*5910*/  IMAD.WIDE.U32 R64, R154, c[0x0][0x2b8], R64 ;  /* 0x0000ae009a407a25 */ /* 0x000fe200078e0040 */
[----:B-----5:R-:W-:Y:S02]  /*5920*/  SHF.R.S32.HI R164, RZ, 0x1f, R133 ;  /* 0x0000001fffa47819 */ /* 0x020fe40000011485 */
[----:B------:R-:W-:Y:S01]  /*5930*/  STS [R66.X4+0x2130], R173 ;  /* 0x002130ad42007388 */ /* 0x000fe20000004800 */
[----:B------:R-:W-:Y:S02]  /*5940*/  IMAD.IADD R161, R161, 0x1, R67 ;  /* 0x00000001a1a17824 */ /* 0x000fe400078e0243 */
[----:B------:R-:W-:Y:S01]  /*5950*/  IMAD.IADD R65, R65, 0x1, R165 ;  /* 0x0000000141417824 */ /* 0x000fe200078e02a5 */
[----:B------:R-:W-:Y:S01]  /*5960*/  STS [R66.X4+0x2134], R171 ;  /* 0x002134ab42007388 */ /* 0x000fe20000004800 */
[----:B------:R-:W-:-:S03]  /*5970*/  IMAD.WIDE.U32 R160, R151, c[0x0][0x2a0], R160 ;  /* 0x0000a80097a07a25 */ /* 0x000fc600078e00a0 */
[----:B------:R-:W-:Y:S01]  /*5980*/  STS [R66.X4+0x2138], R169 ;  /* 0x002138a942007388 */ /* 0x000fe20000004800 */
[----:B-1----:R-:W-:Y:S01]  /*5990*/  IMAD R167, R151, c[0x0][0x2c4], R162 ;  /* 0x0000b10097a77a24 */ /* 0x002fe200078e02a2 */
[----:B------:R-:W-:Y:S01]  /*59a0*/  IADD3 R162, P1, R133, R160, RZ ;  /* 0x000000a085a27210 */ /* 0x000fe20007f3e0ff */
[----:B------:R-:W-:Y:S01]  /*59b0*/  IMAD.WIDE.U32 R64, R151, c[0x0][0x2c0], R64 ;  /* 0x0000b00097407a25 */ /* 0x000fe200078e0040 */
[----:B------:R1:W-:Y:S03]  /*59c0*/  STS [R66.X4+0x213c], R163 ;  /* 0x00213ca342007388 */ /* 0x0003e60000004800 */
[----:B------:R-:W-:Y:S02]  /*59d0*/  IMAD.IADD R167, R65, 0x1, R167 ;  /* 0x0000000141a77824 */ /* 0x000fe400078e02a7 */
[----:B-1----:R-:W-:-:S04]  /*59e0*/  IMAD R66, R149, c[0x0][0x2a0], RZ ;  /* 0x0000a80095427a24 */ /* 0x002fc800078e02ff */
[----:B------:R-:W-:Y:S01]  /*59f0*/  IMAD R159, R151, c[0x0][0x2a4], R66 ;  /* 0x0000a900979f7a24 */ /* 0x000fe200078e0242 */
[----:B------:R-:W-:Y:S01]  /*5a00*/  BAR.SYNC.DEFER_BLOCKING 0x0 ;  /* 0x0000000000007b1d */ /* 0x000fe20000010000 */
[----:B------:R-:W-:-:S03]  /*5a10*/  IADD3 R66, P2, R133, R64, RZ ;  /* 0x0000004085427210 */ /* 0x000fc60007f5e0ff */
[----:B------:R-:W-:Y:S02]  /*5a20*/  IADD3 R159, R161, R159, RZ ;  /* 0x0000009fa19f7210 */ /* 0x000fe40007ffe0ff */
[----:B------:R-:W-:-:S03]  /*5a30*/  IADD3.X R67, R164, R167, RZ, P2, !PT ;  /* 0x000000a7a4437210 */ /* 0x000fc600017fe4ff */
[----:B------:R-:W-:Y:S01]  /*5a40*/  IMAD.X R163, R164, 0x1, R159, P1 ;  /* 0x00000001a4a37824 */ /* 0x000fe200008e069f */
[----:B------:R-:W-:Y:S05]  /*5a50*/  @!P0 BRA `(.L_x_3311) ;  /* 0x000000f000008947 */ /* 0x000fea0003800000 */
[----:B0--34-:R-:W0:Y:S01]  /*5a60*/  LDS R211, [R211.X4+0x2100] ;  /* 0x00210000d3d37984 */ /* 0x019e220000004800 */
[----:B------:R-:W-:Y:S02]  /*5a70*/  IMAD R165, R16, c[0x0][0x2b0], RZ ;  /* 0x0000ac0010a57a24 */ /* 0x000fe400078e02ff */
[----:B------:R-:W-:-:S04]  /*5a80*/  IMAD.WIDE.U32 R162, R20, c[0x0][0x2b0], R162 ;  /* 0x0000ac0014a27a25 */ /* 0x000fc800078e00a2 */
[----:B------:R-:W-:Y:S01]  /*5a90*/  IMAD R165, R20, c[0x0][0x2b4], R165 ;  /* 0x0000ad0014a57a24 */ /* 0x000fe200078e02a5 */
[----:B------:R-:W-:Y:S01]  /*5aa0*/  LEA R164, P0, R162, c[0x0][0x318], 0x2 ;  /* 0x0000c600a2a47a11 */ /* 0x000fe200078010ff */
[----:B------:R-:W-:-:S04]  /*5ab0*/  IMAD.WIDE.U32 R66, R20, c[0x0][0x2d0], R66 ;  /* 0x0000b40014427a25 */ /* 0x000fc800078e0042 */
[----:B------:R-:W-:Y:S02]  /*5ac0*/  IMAD.IADD R165, R163, 0x1, R165 ;  /* 0x00000001a3a57824 */ /* 0x000fe400078e02a5 */
[----:B------:R-:W-:-:S03]  /*5ad0*/  IMAD R163, R16, c[0x0][0x2d0], RZ ;  /* 0x0000b40010a37a24 */ /* 0x000fc600078e02ff */
[----:B------:R-:W-:Y:S01]  /*5ae0*/  LEA.HI.X R165, R162, c[0x0][0x31c], R165, 0x2, P0 ;  /* 0x0000c700a2a57a11 */ /* 0x000fe200000f14a5 */
[----:B------:R-:W-:Y:S01]  /*5af0*/  IMAD R163, R20, c[0x0][0x2d4], R163 ;  /* 0x0000b50014a37a24 */ /* 0x000fe200078e02a3 */
[----:B------:R-:W-:-:S03]  /*5b00*/  LEA R162, P0, R66, c[0x0][0x320], 0x2 ;  /* 0x0000c80042a27a11 */ /* 0x000fc600078010ff */
[----:B------:R-:W-:Y:S01]  /*5b10*/  IMAD.IADD R163, R67, 0x1, R163 ;  /* 0x0000000143a37824 */ /* 0x000fe200078e02a3 */
[----:B------:R1:W-:Y:S04]  /*5b20*/  RED.E.ADD.F32.FTZ.RN.STRONG.GPU [R164.64], R195 ;  /* 0x000000c3a400798e */ /* 0x0003e8000c10e784 */
[----:B------:R-:W-:-:S05]  /*5b30*/  LEA.HI.X R163, R66, c[0x0][0x324], R163, 0x2, P0 ;  /* 0x0000c90042a37a11 */ /* 0x000fca00000f14a3 */
[----:B0-----:R1:W-:Y:S02]  /*5b40*/  RED.E.ADD.F32.FTZ.RN.STRONG.GPU [R162.64], R211 ;  /* 0x000000d3a200798e */ /* 0x0013e4000c10e784 */
.L_x_3311:
[----:B0--34-:R-:W-:Y:S05]  /*5b50*/  BSYNC B0 ;  /* 0x0000000000007941 */ /* 0x019fea0003800000 */
.L_x_3310:
[----:B------:R0:W2:Y:S01]  /*5b60*/  LDS R171, [R210.X4+0x2200] ;  /* 0x00220000d2ab7984 */ /* 0x0000a20000004800 */
[C---:B------:R-:W-:Y:S01]  /*5b70*/  LEA R66, P0, R160.reuse, c[0x0][0x318], 0x2 ;  /* 0x0000c600a0427a11 */ /* 0x040fe200078010ff */
[----:B------:R-:W-:Y:S01]  /*5b80*/  BSSY B0, `(.L_x_3312) ;  /* 0x0000015000007945 */ /* 0x000fe20003800000 */
[----:B------:R-:W-:Y:S02]  /*5b90*/  IMAD R169, R135, -0x400, R152 ;  /* 0xfffffc0087a97824 */ /* 0x000fe400078e0298 */
[----:B------:R-:W-:Y:S02]  /*5ba0*/  LEA.HI.X R67, R160, c[0x0][0x31c], R159, 0x2, P0 ;  /* 0x0000c700a0437a11 */ /* 0x000fe400000f149f */
[----:B------:R-:W-:-:S04]  /*5bb0*/  LEA R160, P0, R64, c[0x0][0x320], 0x2 ;  /* 0x0000c80040a07a11 */ /* 0x000fc800078010ff */
[----:B------:R-:W-:Y:S02]  /*5bc0*/  LEA.HI.X R161, R64, c[0x0][0x324], R167, 0x2, P0 ;  /* 0x0000c90040a17a11 */ /* 0x000fe400000f14a7 */
[----:B------:R-:W-:Y:S02]  /*5bd0*/  ISETP.GE.AND P0, PT, R166, 0x41, PT ;  /* 0x00000041a600780c */ /* 0x000fe40003f06270 */
[C---:B------:R-:W-:Y:S02]  /*5be0*/  SHF.L.U64.HI R64, R18.reuse, 0x2, R17 ;  /* 0x0000000212407819 */ /* 0x040fe40000010211 */
[----:B------:R-:W-:-:S03]  /*5bf0*/  SHF.L.U32 R167, R18, 0x2, RZ ;  /* 0x0000000212a77819 */ /* 0x000fc600000006ff */
[C---:B------:R-:W-:Y:S02]  /*5c00*/  IMAD R16, R64.reuse, c[0x0][0x2b0], RZ ;  /* 0x0000ac0040107a24 */ /* 0x040fe400078e02ff */
[----:B------:R-:W-:Y:S02]  /*5c10*/  IMAD R64, R64, c[0x0][0x2d0], RZ ;  /* 0x0000b40040407a24 */ /* 0x000fe400078e02ff */
[C---:B-1----:R-:W-:Y:S02]  /*5c20*/  IMAD R165, R167.reuse, c[0x0][0x2b4], R16 ;  /* 0x0000ad00a7a57a24 */ /* 0x042fe400078e0210 */
[----:B------:R-:W-:Y:S01]  /*5c30*/  IMAD R159, R167, c[0x0][0x2d4], R64 ;  /* 0x0000b500a79f7a24 */ /* 0x000fe200078e0240 */
[----:B------:R-:W-:Y:S05]  /*5c40*/  @!P0 BRA `(.L_x_3313) ;  /* 0x0000008000008947 */ /* 0x000fea0003800000 */
[----:B0-----:R-:W-:-:S04]  /*5c50*/  IMAD.WIDE R64, R169, 0x4, R66 ;  /* 0x00000004a9407825 */ /* 0x001fc800078e0242 */
[----:B------:R-:W-:-:S04]  /*5c60*/  IMAD.WIDE R162, R169, 0x4, R160 ;  /* 0x00000004a9a27825 */ /* 0x000fc800078e02a0 */
[----:B------:R-:W-:-:S04]  /*5c70*/  IMAD.WIDE.U32 R64, R167, c[0x0][0x2b0], R64 ;  /* 0x0000ac00a7407a25 */ /* 0x000fc800078e0040 */
[----:B------:R-:W-:-:S04]  /*5c80*/  IMAD.WIDE.U32 R162, R167, c[0x0][0x2d0], R162 ;  /* 0x0000b400a7a27a25 */ /* 0x000fc800078e00a2 */
[----:B------:R-:W-:Y:S02]  /*5c90*/  IMAD.IADD R65, R65, 0x1, R165 ;  /* 0x0000000141417824 */ /* 0x000fe400078e02a5 */
[----:B------:R-:W-:-:S03]  /*5ca0*/  IMAD.IADD R163, R163, 0x1, R159 ;  /* 0x00000001a3a37824 */ /* 0x000fc600078e029f */
[----:B------:R0:W-:Y:S04]  /*5cb0*/  RED.E.ADD.F32.FTZ.RN.STRONG.GPU [R64.64+-0xf00], R194 ;  /* 0xfff100c24000798e */ /* 0x0001e8000c10e784 */
[----:B--2---:R0:W-:Y:S02]  /*5cc0*/  RED.E.ADD.F32.FTZ.RN.STRONG.GPU [R162.64+-0xf00], R171 ;  /* 0xfff100aba200798e */ /* 0x0041e4000c10e784 */
.L_x_3313:
[----:B0-----:R-:W-:Y:S05]  /*5cd0*/  BSYNC B0 ;  /* 0x0000000000007941 */ /* 0x001fea0003800000 */
.L_x_3312:
[----:B------:R-:W0:Y:S01]  /*5ce0*/  LDS R209, [R209.X4+0x2300] ;  /* 0x00230000d1d17984 */ /* 0x000e220000004800 */
[----:B------:R-:W-:Y:S01]  /*5cf0*/  SHF.R.S32.HI R16, RZ, 0x1f, R169 ;  /* 0x0000001fff107819 */ /* 0x000fe200000114a9 */
[----:B------:R-:W-:Y:S01]  /*5d00*/  BSSY B0, `(.L_x_3314) ;  /* 0x0000016000007945 */ /* 0x000fe20003800000 */
[C---:B------:R-:W-:Y:S01]  /*5d10*/  SHF.L.U32 R65, R169.reuse, 0x2, RZ ;  /* 0x00000002a9417819 */ /* 0x040fe200000006ff */
[----:B------:R-:W-:Y:S01]  /*5d20*/  FADD.FTZ R212, R212, R245 ;  /* 0x000000f5d4d47221 */ /* 0x000fe20000010000 */
[----:B------:R-:W-:Y:S02]  /*5d30*/  SHF.L.U64.HI R169, R169, 0x2, R16 ;  /* 0x00000002a9a97819 */ /* 0x000fe40000010210 */
[----:B------:R-:W-:-:S02]  /*5d40*/  IADD3 R64, P0, R65, R66, RZ ;  /* 0x0000004241407210 */ /* 0x000fc40007f1e0ff */
[C---:B------:R-:W-:Y:S02]  /*5d50*/  ISETP.GE.AND P6, PT, R166.reuse, 0x81, PT ;  /* 0x00000081a600780c */ /* 0x040fe40003fc6270 */
[----:B------:R-:W-:Y:S01]  /*5d60*/  IADD3 R66, P1, R65, R160, RZ ;  /* 0x000000a041427210 */ /* 0x000fe20007f3e0ff */
[C---:B------:R-:W-:Y:S01]  /*5d70*/  IMAD.X R65, R169.reuse, 0x1, R67, P0 ;  /* 0x00000001a9417824 */ /* 0x040fe200000e0643 */
[C---:B------:R-:W-:Y:S02]  /*5d80*/  ISETP.GE.AND P0, PT, R166.reuse, 0xc1, PT ;  /* 0x000000c1a600780c */ /* 0x040fe40003f06270 */
[----:B------:R-:W-:Y:S01]  /*5d90*/  IADD3.X R67, R169, R161, RZ, P1, !PT ;  /* 0x000000a1a9437210 */ /* 0x000fe20000ffe4ff */
[C---:B------:R-:W-:Y:S01]  /*5da0*/  IMAD.WIDE.U32 R64, R167.reuse, c[0x0][0x2b0], R64 ;  /* 0x0000ac00a7407a25 */ /* 0x040fe200078e0040 */
[C---:B------:R-:W-:Y:S02]  /*5db0*/  ISETP.GE.AND P1, PT, R166.reuse, 0x101, PT ;  /* 0x00000101a600780c */ /* 0x040fe40003f26270 */
[C---:B------:R-:W-:Y:S01]  /*5dc0*/  ISETP.GE.AND P2, PT, R166.reuse, 0x141, PT ;  /* 0x00000141a600780c */ /* 0x040fe20003f46270 */
[----:B------:R-:W-:Y:S01]  /*5dd0*/  IMAD.WIDE.U32 R66, R167, c[0x0][0x2d0], R66 ;  /* 0x0000b400a7427a25 */ /* 0x000fe200078e0042 */
[----:B------:R-:W-:-:S02]  /*5de0*/  ISETP.GE.AND P3, PT, R166, 0x181, PT ;  /* 0x00000181a600780c */ /* 0x000fc40003f66270 */
[C---:B------:R-:W-:Y:S01]  /*5df0*/  ISETP.GE.AND P4, PT, R166.reuse, 0x1c1, PT ;  /* 0x000001c1a600780c */ /* 0x040fe20003f86270 */
[----:B------:R-:W-:Y:S01]  /*5e00*/  IMAD.IADD R65, R165, 0x1, R65 ;  /* 0x00000001a5417824 */ /* 0x000fe200078e0241 */
[----:B------:R-:W-:Y:S02]  /*5e10*/  IADD3 R67, R159, R67, RZ ;  /* 0x000000439f437210 */ /* 0x000fe40007ffe0ff */
[----:B------:R-:W-:Y:S01]  /*5e20*/  ISETP.GE.AND P5, PT, R166, 0x201, PT ;  /* 0x00000201a600780c */ /* 0x000fe20003fa6270 */
[----:B------:R-:W-:Y:S07]  /*5e30*/  @!P6 BRA `(.L_x_3315) ;  /* 0x000000200000e947 */ /* 0x000fee0003800000 */
[----:B------:R1:W-:Y:S04]  /*5e40*/  RED.E.ADD.F32.FTZ.RN.STRONG.GPU [R64.64+-0xe00], R193 ;  /* 0xfff200c14000798e */ /* 0x0003e8000c10e784 */
[----:B0-----:R1:W-:Y:S02]  /*5e50*/  RED.E.ADD.F32.FTZ.RN.STRONG.GPU [R66.64+-0xe00], R209 ;  /* 0xfff200d14200798e */ /* 0x0013e4000c10e784 */
.L_x_3315:
[----:B------:R-:W-:Y:S05]  /*5e60*/  BSYNC B0 ;  /* 0x0000000000007941 */ /* 0x000fea0003800000 */
.L_x_3314:
[----:B------:R3:W4:Y:S01]  /*5e70*/  LDS R159, [R208.X4+0x2400] ;  /* 0x00240000d09f7984 */ /* 0x0007220000004800 */
[----:B------:R-:W-:Y:S01]  /*5e80*/  BSSY B0, `(.L_x_3316) ;  /* 0x0000004000007945 */ /* 0x000fe20003800000 */
[----:B------:R-:W-:Y:S05]  /*5e90*/  @!P0 BRA `(.L_x_3317) ;  /* 0x0000002000008947 */ /* 0x000fea0003800000 */
[----:B------:R1:W-:Y:S04]  /*5ea0*/  RED.E.ADD.F32.FTZ.RN.STRONG.GPU [R64.64+-0xd00], R192 ;  /* 0xfff300c04000798e */ /* 0x0003e8000c10e784 */
[----:B----4-:R1:W-:Y:S02]  /*5eb0*/  RED.E.ADD.F32.FTZ.RN.STRONG.GPU [R66.64+-0xd00], R159 ;  /* 0xfff3009f4200798e */ /* 0x0103e4000c10e784 */
.L_x_3317:
[----:B------:R-:W-:Y:S05]  /*5ec0*/  BSYNC B0 ;  /* 0x0000000000007941 */ /* 0x000fea0003800000 */
.L_x_3316:
[----:B------:R-:W1:Y:S01]  /*5ed0*/  LDS R207, [R207.X4+0x2500] ;  /* 0x00250000cfcf7984 */ /* 0x000e620000004800 */
[----:B------:R-:W-:Y:S01]  /*5ee0*/  BSSY B0, `(.L_x_3318) ;  /* 0x0000004000007945 */ /* 0x000fe20003800000 */
[----:B------:R-:W-:Y:S05]  /*5ef0*/  @!P1 BRA `(.L_x_3319) ;  /* 0x0000002000009947 */ /* 0x000fea0003800000 */
[----:B------:R3:W-:Y:S04]  /*5f00*/  RED.E.ADD.F32.FTZ.RN.STRONG.GPU [R64.64+-0xc00], R191 ;  /* 0xfff400bf4000798e */ /* 0x0007e8000c10e784 */
[----:B-1----:R3:W-:Y:S02]  /*5f10*/  RED.E.ADD.F32.FTZ.RN.STRONG.GPU [R66.64+-0xc00], R207 ;  /* 0xfff400cf4200798e */ /* 0x0027e4000c10e784 */
.L_x_3319:
[----:B------:R-:W-:Y:S05]  /*5f20*/  BSYNC B0 ;  /* 0x0000000000007941 */ /* 0x000fea0003800000 */
.L_x_3318:
[----:B-1--4-:R1:W4:Y:S01]  /*5f30*/  LDS R159, [R206.X4+0x2600] ;  /* 0x00260000ce9f7984 */ /* 0x0123220000004800 */
[----:B------:R-:W-:Y:S01]  /*5f40*/  BSSY B0, `(.L_x_3320) ;  /* 0x0000004000007945 */ /* 0x000fe20003800000 */
[----:B------:R-:W-:Y:S05]  /*5f50*/  @!P2 BRA `(.L_x_3321) ;  /* 0x000000200000a947 */ /* 0x000fea0003800000 */
[----:B------:R1:W-:Y:S04]  /*5f60*/  RED.E.ADD.F32.FTZ.RN.STRONG.GPU [R64.64+-0xb00], R190 ;  /* 0xfff500be4000798e */ /* 0x0003e8000c10e784 */
[----:B----4-:R1:W-:Y:S02]  /*5f70*/  RED.E.ADD.F32.FTZ.RN.STRONG.GPU [R66.64+-0xb00], R159 ;  /* 0xfff5009f4200798e */ /* 0x0103e4000c10e784 */
.L_x_3321:
[----:B------:R-:W-:Y:S05]  /*5f80*/  BSYNC B0 ;  /* 0x0000000000007941 */ /* 0x000fea0003800000 */
.L_x_3320:
[----:B------:R-:W1:Y:S01]  /*5f90*/  LDS R205, [R205.X4+0x2700] ;  /* 0x00270000cdcd7984 */ /* 0x000e620000004800 */
[----:B------:R-:W-:Y:S01]  /*5fa0*/  BSSY B0, `(.L_x_3322) ;  /* 0x0000004000007945 */ /* 0x000fe20003800000 */
[----:B------:R-:W-:Y:S05]  /*5fb0*/  @!P3 BRA `(.L_x_3323) ;  /* 0x000000200000b947 */ /* 0x000fea0003800000 */
[----:B------:R3:W-:Y:S04]  /*5fc0*/  RED.E.ADD.F32.FTZ.RN.STRONG.GPU [R64.64+-0xa00], R189 ;  /* 0xfff600bd4000798e */ /* 0x0007e8000c10e784 */
[----:B-1----:R3:W-:Y:S02]  /*5fd0*/  RED.E.ADD.F32.FTZ.RN.STRONG.GPU [R66.64+-0xa00], R205 ;  /* 0xfff600cd4200798e */ /* 0x0027e4000c10e784 */
.L_x_3323:
[----:B------:R-:W-:Y:S05]  /*5fe0*/  BSYNC B0 ;  /* 0x0000000000007941 */ /* 0x000fea0003800000 */
.L_x_3322:
[----:B-1--4-:R1:W4:Y:S01]  /*5ff0*/  LDS R159, [R204.X4+0x2800] ;  /* 0x00280000cc9f7984 */ /* 0x0123220000004800 */
[----:B------:R-:W-:Y:S01]  /*6000*/  BSSY B0, `(.L_x_3324) ;  /* 0x0000004000007945 */ /* 0x000fe20003800000 */
[----:B------:R-:W-:Y:S05]  /*6010*/  @!P4 BRA `(.L_x_3325) ;  /* 0x000000200000c947 */ /* 0x000fea0003800000 */
[----:B------:R1:W-:Y:S04]  /*6020*/  RED.E.ADD.F32.FTZ.RN.STRONG.GPU [R64.64+-0x900], R188 ;  /* 0xfff700bc4000798e */ /* 0x0003e8000c10e784 */
[----:B----4-:R1:W-:Y:S02]  /*6030*/  RED.E.ADD.F32.FTZ.RN.STRONG.GPU [R66.64+-0x900], R159 ;  /* 0xfff7009f4200798e */ /* 0x0103e4000c10e784 */
.L_x_3325:
[----:B------:R-:W-:Y:S05]  /*6040*/  BSYNC B0 ;  /* 0x0000000000007941 */ /* 0x000fea0003800000 */
.L_x_3324:
[----:B------:R-:W1:Y:S01]  /*6050*/  LDS R203, [R203.X4+0x2900] ;  /* 0x00290000cbcb7984 */ /* 0x000e620000004800 */
[----:B------:R-:W-:Y:S01]  /*6060*/  BSSY B0, `(.L_x_3326) ;  /* 0x0000004000007945 */ /* 0x000fe20003800000 */
[----:B------:R-:W-:Y:S05]  /*6070*/  @!P5 BRA `(.L_x_3327) ;  /* 0x000000200000d947 */ /* 0x000fea0003800000 */
[----:B------:R3:W-:Y:S04]  /*6080*/  RED.E.ADD.F32.FTZ.RN.STRONG.GPU [R64.64+-0x800], R187 ;  /* 0xfff800bb4000798e */ /* 0x0007e8000c10e784 */
[----:B-1----:R3:W-:Y:S02]  /*6090*/  RED.E.ADD.F32.FTZ.RN.STRONG.GPU [R66.64+-0x800], R203 ;  /* 0xfff800cb4200798e */ /* 0x0027e4000c10e784 */
.L_x_3327:
[----:B------:R-:W-:Y:S05]  /*60a0*/  BSYNC B0 ;  /* 0x0000000000007941 */ /* 0x000fea0003800000 */
.L_x_3326:
[----:B-1--4-:R1:W4:Y:S01]  /*60b0*/  LDS R159, [R202.X4+0x2a00] ;  /* 0x002a0000ca9f7984 */ /* 0x0123220000004800 */
        /* <DEDUP_REMOVED lines=10> */
[----:B----4-:R1:W-:Y:S02]  /*6160*/  RED.E.ADD.F32.FTZ.RN.STRONG.GPU [R66.64+-0x700], R159 ;  /* 0xfff9009f4200798e */ /* 0x0103e4000c10e784 */
.L_x_3329:
[----:B-1----:R-:W-:Y:S05]  /*6170*/  BSYNC B0 ;  /* 0x0000000000007941 */ /* 0x002fea0003800000 */
.L_x_3328:
[----:B------:R-:W1:Y:S01]  /*6180*/  LDS R201, [R201.X4+0x2b00] ;  /* 0x002b0000c9c97984 */ /* 0x000e620000004800 */
[----:B------:R-:W-:Y:S01]  /*6190*/  BSSY B0, `(.L_x_3330) ;  /* 0x0000004000007945 */ /* 0x000fe20003800000 */
[----:B------:R-:W-:Y:S05]  /*61a0*/  @!P0 BRA `(.L_x_3331) ;  /* 0x0000002000008947 */ /* 0x000fea0003800000 */
[----:B------:R3:W-:Y:S04]  /*61b0*/  RED.E.ADD.F32.FTZ.RN.STRONG.GPU [R64.64+-0x600], R183 ;  /* 0xfffa00b74000798e */ /* 0x0007e8000c10e784 */
[----:B-1----:R3:W-:Y:S02]  /*61c0*/  RED.E.ADD.F32.FTZ.RN.STRONG.GPU [R66.64+-0x600], R201 ;  /* 0xfffa00c94200798e */ /* 0x0027e4000c10e784 */
.L_x_3331:
[----:B------:R-:W-:Y:S05]  /*61d0*/  BSYNC B0 ;  /* 0x0000000000007941 */ /* 0x000fea0003800000 */
.L_x_3330:
[----:B----4-:R4:W3:Y:S01]  /*61e0*/  LDS R159, [R200.X4+0x2c00] ;  /* 0x002c0000c89f7984 */ /* 0x0108e20000004800 */
[----:B------:R-:W-:Y:S01]  /*61f0*/  BSSY B0, `(.L_x_3332) ;  /* 0x0000004000007945 */ /* 0x000fe20003800000 */
[----:B------:R-:W-:Y:S05]  /*6200*/  @!P1 BRA `(.L_x_3333) ;  /* 0x0000002000009947 */ /* 0x000fea0003800000 */
[----:B------:R4:W-:Y:S04]  /*6210*/  RED.E.ADD.F32.FTZ.RN.STRONG.GPU [R64.64+-0x500], R181 ;  /* 0xfffb00b54000798e */ /* 0x0009e8000c10e784 */
[----:B---3--:R4:W-:Y:S02]  /*6220*/  RED.E.ADD.F32.FTZ.RN.STRONG.GPU [R66.64+-0x500], R159 ;  /* 0xfffb009f4200798e */ /* 0x0089e4000c10e784 */
.L_x_3333:
[----:B------:R-:W-:Y:S05]  /*6230*/  BSYNC B0 ;  /* 0x0000000000007941 */ /* 0x000fea0003800000 */
.L_x_3332:
[----:B------:R-:W4:Y:S01]  /*6240*/  LDS R199, [R199.X4+0x2d00] ;  /* 0x002d0000c7c77984 */ /* 0x000f220000004800 */
[----:B------:R-:W-:Y:S01]  /*6250*/  BSSY B0, `(.L_x_3334) ;  /* 0x0000004000007945 */ /* 0x000fe20003800000 */
[----:B------:R-:W-:Y:S05]  /*6260*/  @!P2 BRA `(.L_x_3335) ;  /* 0x000000200000a947 */ /* 0x000fea0003800000 */
[----:B------:R4:W-:Y:S04]  /*6270*/  RED.E.ADD.F32.FTZ.RN.STRONG.GPU [R64.64+-0x400], R179 ;  /* 0xfffc00b34000798e */ /* 0x0009e8000c10e784 */
[----:B----4-:R4:W-:Y:S02]  /*6280*/  RED.E.ADD.F32.FTZ.RN.STRONG.GPU [R66.64+-0x400], R199 ;  /* 0xfffc00c74200798e */ /* 0x0109e4000c10e784 */
.L_x_3335:
[----:B------:R-:W-:Y:S05]  /*6290*/  BSYNC B0 ;  /* 0x0000000000007941 */ /* 0x000fea0003800000 */
.L_x_3334:
[----:B---34-:R3:W4:Y:S01]  /*62a0*/  LDS R159, [R198.X4+0x2e00] ;  /* 0x002e0000c69f7984 */ /* 0x0187220000004800 */
[----:B------:R-:W-:Y:S01]  /*62b0*/  BSSY B0, `(.L_x_3336) ;  /* 0x0000004000007945 */ /* 0x000fe20003800000 */
[----:B------:R-:W-:Y:S05]  /*62c0*/  @!P3 BRA `(.L_x_3337) ;  /* 0x000000200000b947 */ /* 0x000fea0003800000 */
[----:B------:R3:W-:Y:S04]  /*62d0*/  RED.E.ADD.F32.FTZ.RN.STRONG.GPU [R64.64+-0x300], R177 ;  /* 0xfffd00b14000798e */ /* 0x0007e8000c10e784 */
[----:B----4-:R3:W-:Y:S02]  /*62e0*/  RED.E.ADD.F32.FTZ.RN.STRONG.GPU [R66.64+-0x300], R159 ;  /* 0xfffd009f4200798e */ /* 0x0107e4000c10e784 */
.L_x_3337:
[----:B------:R-:W-:Y:S05]  /*62f0*/  BSYNC B0 ;  /* 0x0000000000007941 */ /* 0x000fea0003800000 */
.L_x_3336:
[----:B------:R-:W3:Y:S01]  /*6300*/  LDS R197, [R197.X4+0x2f00] ;  /* 0x002f0000c5c57984 */ /* 0x000ee20000004800 */
[----:B------:R-:W-:Y:S01]  /*6310*/  BSSY B0, `(.L_x_3338) ;  /* 0x0000004000007945 */ /* 0x000fe20003800000 */
[----:B------:R-:W-:Y:S05]  /*6320*/  @!P4 BRA `(.L_x_3339) ;  /* 0x000000200000c947 */ /* 0x000fea0003800000 */
[----:B------:R4:W-:Y:S04]  /*6330*/  RED.E.ADD.F32.FTZ.RN.STRONG.GPU [R64.64+-0x200], R131 ;  /* 0xfffe00834000798e */ /* 0x0009e8000c10e784 */
[----:B---3--:R4:W-:Y:S02]  /*6340*/  RED.E.ADD.F32.FTZ.RN.STRONG.GPU [R66.64+-0x200], R197 ;  /* 0xfffe00c54200798e */ /* 0x0089e4000c10e784 */
.L_x_3339:
[----:B------:R-:W-:Y:S05]  /*6350*/  BSYNC B0 ;  /* 0x0000000000007941 */ /* 0x000fea0003800000 */
.L_x_3338:
[----:B----4-:R4:W3:Y:S01]  /*6360*/  LDS R131, [R196.X4+0x3000] ;  /* 0x00300000c4837984 */ /* 0x0108e20000004800 */
[----:B------:R-:W-:Y:S01]  /*6370*/  BSSY B0, `(.L_x_3340) ;  /* 0x0000004000007945 */ /* 0x000fe20003800000 */
[----:B------:R-:W-:Y:S05]  /*6380*/  @!P5 BRA `(.L_x_3341) ;  /* 0x000000200000d947 */ /* 0x000fea0003800000 */
[----:B------:R4:W-:Y:S04]  /*6390*/  RED.E.ADD.F32.FTZ.RN.STRONG.GPU [R64.64+-0x100], R130 ;  /* 0xffff00824000798e */ /* 0x0009e8000c10e784 */
[----:B---3--:R4:W-:Y:S02]  /*63a0*/  RED.E.ADD.F32.FTZ.RN.STRONG.GPU [R66.64+-0x100], R131 ;  /* 0xffff00834200798e */ /* 0x0089e4000c10e784 */
.L_x_3341:
[----:B------:R-:W-:Y:S05]  /*63b0*/  BSYNC B0 ;  /* 0x0000000000007941 */ /* 0x000fea0003800000 */
.L_x_3340:
[----:B---34-:R-:W3:Y:S01]  /*63c0*/  SHFL.DOWN P0, R131, R212, 0x1, 0x1f ;  /* 0x08201f00d4837f89 */ /* 0x018ee20000000000 */
[-C--:B------:R-:W-:Y:S01]  /*63d0*/  FMUL.FTZ R16, R15, R175.reuse ;  /* 0x000000af0f107220 */ /* 0x080fe20000410000 */
[----:B------:R-:W-:Y:S01]  /*63e0*/  ISETP.NE.AND P2, PT, R148, RZ, PT ;  /* 0x000000ff9400720c */ /* 0x000fe20003f45270 */
[----:B------:R-:W-:Y:S01]  /*63f0*/  FMUL.FTZ R0, R0, R175 ;  /* 0x000000af00007220 */ /* 0x000fe20000410000 */
[----:B------:R-:W-:Y:S01]  /*6400*/  BSSY B0, `(.L_x_3342) ;  /* 0x000006b000007945 */ /* 0x000fe20003800000 */
[----:B------:R-:W-:-:S02]  /*6410*/  FMUL.FTZ R16, R215, R16 ;  /* 0x00000010d7107220 */ /* 0x000fc40000410000 */
[-C--:B------:R-:W-:Y:S02]  /*6420*/  FFMA.FTZ R39, R56, R0.reuse, R39 ;  /* 0x0000000038277223 */ /* 0x080fe40000010027 */
[----:B------:R-:W-:Y:S02]  /*6430*/  FFMA.FTZ R247, R247, R0, R16 ;  /* 0x00000000f7f77223 */ /* 0x000fe40000010010 */
[-C--:B------:R-:W-:Y:S02]  /*6440*/  FMUL.FTZ R0, R3, R184.reuse ;  /* 0x000000b803007220 */ /* 0x080fe40000410000 */
[C---:B------:R-:W-:Y:S02]  /*6450*/  FMUL.FTZ R184, R15.reuse, R184 ;  /* 0x000000b80fb87220 */ /* 0x040fe40000410000 */
[----:B------:R-:W-:Y:S02]  /*6460*/  FMUL.FTZ R67, R15, R186 ;  /* 0x000000ba0f437220 */ /* 0x000fe40000410000 */
[----:B------:R-:W-:-:S02]  /*6470*/  FMUL.FTZ R184, R217, R184 ;  /* 0x000000b8d9b87220 */ /* 0x000fc40000410000 */
[----:B------:R-:W-:Y:S02]  /*6480*/  FMUL.FTZ R65, R2, R186 ;  /* 0x000000ba02417220 */ /* 0x000fe40000410000 */
[----:B------:R-:W-:Y:S02]  /*6490*/  FMUL.FTZ R67, R216, R67 ;  /* 0x00000043d8437220 */ /* 0x000fe40000410000 */
[-C--:B------:R-:W-:Y:S02]  /*64a0*/  FFMA.FTZ R41, R58, R0.reuse, R41 ;  /* 0x000000003a297223 */ /* 0x080fe40000010029 */
[----:B---3--:R-:W-:Y:S02]  /*64b0*/  @P0 FADD R131, R212, R131 ;  /* 0x00000083d4830221 */ /* 0x008fe40000000000 */
[----:B------:R-:W-:Y:S02]  /*64c0*/  FFMA.FTZ R239, R239, R0, R184 ;  /* 0x00000000efef7223 */ /* 0x000fe400000100b8 */
[-C--:B------:R-:W-:Y:S01]  /*64d0*/  FMUL.FTZ R0, R5, R180.reuse ;  /* 0x000000b405007220 */ /* 0x080fe20000410000 */
[----:B------:R-:W3:Y:S01]  /*64e0*/  SHFL.DOWN P0, R64, R131, 0x2, 0x1f ;  /* 0x08401f0083407f89 */ /* 0x000ee20000000000 */
[----:B------:R-:W-:-:S02]  /*64f0*/  FMUL.FTZ R180, R15, R180 ;  /* 0x000000b40fb47220 */ /* 0x000fc40000410000 */
[-C--:B------:R-:W-:Y:S02]  /*6500*/  FFMA.FTZ R40, R55, R65.reuse, R40 ;  /* 0x0000004137287223 */ /* 0x080fe40000010028 */
[----:B------:R-:W-:Y:S02]  /*6510*/  FFMA.FTZ R246, R246, R65, R67 ;  /* 0x00000041f6f67223 */ /* 0x000fe40000010043 */
[----:B------:R-:W-:Y:S02]  /*6520*/  FMUL.FTZ R65, R15, R182 ;  /* 0x000000b60f417220 */ /* 0x000fe40000410000 */
[----:B------:R-:W-:Y:S02]  /*6530*/  FMUL.FTZ R180, R219, R180 ;  /* 0x000000b4dbb47220 */ /* 0x000fe40000410000 */
[----:B------:R-:W-:Y:S02]  /*6540*/  FMUL.FTZ R3, R4, R182 ;  /* 0x000000b604037220 */ /* 0x000fe40000410000 */
[----:B------:R-:W-:-:S02]  /*6550*/  FMUL.FTZ R65, R218, R65 ;  /* 0x00000041da417220 */ /* 0x000fc40000410000 */
[----:B------:R-:W-:Y:S02]  /*6560*/  FMUL.FTZ R5, R15, R178 ;  /* 0x000000b20f057220 */ /* 0x000fe40000410000 */
[-C--:B------:R-:W-:Y:S02]  /*6570*/  FFMA.FTZ R43, R60, R0.reuse, R43 ;  /* 0x000000003c2b7223 */ /* 0x080fe4000001002b */
[----:B------:R-:W-:Y:S02]  /*6580*/  FFMA.FTZ R241, R241, R0, R180 ;  /* 0x00000000f1f17223 */ /* 0x000fe400000100b4 */
[----:B------:R-:W-:Y:S02]  /*6590*/  FMUL.FTZ R0, R7, R176 ;  /* 0x000000b007007220 */ /* 0x000fe40000410000 */
[----:B------:R-:W-:Y:S02]  /*65a0*/  FFMA.FTZ R42, R57, R3, R42 ;  /* 0x00000003392a7223 */ /* 0x000fe4000001002a */
[----:B---3--:R-:W-:-:S02]  /*65b0*/  @P0 FADD R64, R131, R64 ;  /* 0x0000004083400221 */ /* 0x008fc40000000000 */
[----:B------:R-:W-:Y:S02]  /*65c0*/  FFMA.FTZ R244, R244, R3, R65 ;  /* 0x00000003f4f47223 */ /* 0x000fe40000010041 */
[----:B------:R-:W-:Y:S01]  /*65d0*/  FMUL.FTZ R176, R15, R176 ;  /* 0x000000b00fb07220 */ /* 0x000fe20000410000 */
[----:B------:R-:W3:Y:S01]  /*65e0*/  SHFL.DOWN P0, R159, R64, 0x4, 0x1f ;  /* 0x08801f00409f7f89 */ /* 0x000ee20000000000 */
[----:B------:R-:W-:Y:S02]  /*65f0*/  FMUL.FTZ R3, R6, R178 ;  /* 0x000000b206037220 */ /* 0x000fe40000410000 */
[----:B------:R-:W-:Y:S02]  /*6600*/  FMUL.FTZ R5, R220, R5 ;  /* 0x00000005dc057220 */ /* 0x000fe40000410000 */
[----:B------:R-:W-:Y:S02]  /*6610*/  FMUL.FTZ R176, R221, R176 ;  /* 0x000000b0ddb07220 */ /* 0x000fe40000410000 */
[----:B------:R-:W-:-:S02]  /*6620*/  FFMA.FTZ R230, R230, R3, R5 ;  /* 0x00000003e6e67223 */ /* 0x000fc40000010005 */
[C---:B------:R-:W-:Y:S02]  /*6630*/  FMUL.FTZ R2, R15.reuse, R249 ;  /* 0x000000f90f027220 */ /* 0x040fe40000410000 */
[----:B------:R-:W-:Y:S02]  /*6640*/  FMUL.FTZ R5, R15, R174 ;  /* 0x000000ae0f057220 */ /* 0x000fe40000410000 */
[-C--:B------:R-:W-:Y:S02]  /*6650*/  FFMA.FTZ R45, R62, R0.reuse, R45 ;  /* 0x000000003e2d7223 */ /* 0x080fe4000001002d */
[----:B------:R-:W-:Y:S02]  /*6660*/  FFMA.FTZ R229, R229, R0, R176 ;  /* 0x00000000e5e57223 */ /* 0x000fe400000100b0 */
[----:B------:R-:W-:Y:S02]  /*6670*/  FFMA.FTZ R44, R59, R3, R44 ;  /* 0x000000033b2c7223 */ /* 0x000fe4000001002c */
[----:B------:R-:W-:-:S02]  /*6680*/  FMUL.FTZ R0, R9, R249 ;  /* 0x000000f909007220 */ /* 0x000fc40000410000 */
[----:B------:R-:W-:Y:S02]  /*6690*/  FMUL.FTZ R2, R223, R2 ;  /* 0x00000002df027220 */ /* 0x000fe40000410000 */
[----:B------:R-:W-:Y:S02]  /*66a0*/  FMUL.FTZ R3, R8, R174 ;  /* 0x000000ae08037220 */ /* 0x000fe40000410000 */
[----:B---3--:R-:W-:Y:S02]  /*66b0*/  @P0 FADD R159, R64, R159 ;  /* 0x0000009f409f0221 */ /* 0x008fe40000000000 */
[----:B------:R-:W-:Y:S02]  /*66c0*/  FMUL.FTZ R5, R222, R5 ;  /* 0x00000005de057220 */ /* 0x000fe40000410000 */
[-C--:B------:R-:W-:Y:S01]  /*66d0*/  FFMA.FTZ R47, R68, R0.reuse, R47 ;  /* 0x00000000442f7223 */ /* 0x080fe2000001002f */
[----:B------:R-:W3:Y:S01]  /*66e0*/  SHFL.DOWN P0, R16, R159, 0x8, 0x1f ;  /* 0x09001f009f107f89 */ /* 0x000ee20000000000 */
[----:B------:R-:W-:-:S02]  /*66f0*/  FFMA.FTZ R231, R231, R0, R2 ;  /* 0x00000000e7e77223 */ /* 0x000fc40000010002 */
[-C--:B------:R-:W-:Y:S02]  /*6700*/  FFMA.FTZ R232, R232, R3.reuse, R5 ;  /* 0x00000003e8e87223 */ /* 0x080fe40000010005 */
[----:B------:R-:W-:Y:S02]  /*6710*/  FMUL.FTZ R0, R11, R248 ;  /* 0x000000f80b007220 */ /* 0x000fe40000410000 */
[C---:B------:R-:W-:Y:S02]  /*6720*/  FMUL.FTZ R5, R15.reuse, R250 ;  /* 0x000000fa0f057220 */ /* 0x040fe40000410000 */
[----:B------:R-:W-:Y:S02]  /*6730*/  FMUL.FTZ R248, R15, R248 ;  /* 0x000000f80ff87220 */ /* 0x000fe40000410000 */
[----:B------:R-:W-:Y:S02]  /*6740*/  FFMA.FTZ R46, R61, R3, R46 ;  /* 0x000000033d2e7223 */ /* 0x000fe4000001002e */
[----:B------:R-:W-:-:S02]  /*6750*/  FMUL.FTZ R3, R10, R250 ;  /* 0x000000fa0a037220 */ /* 0x000fc40000410000 */
[----:B------:R-:W-:Y:S02]  /*6760*/  FMUL.FTZ R5, R224, R5 ;  /* 0x00000005e0057220 */ /* 0x000fe40000410000 */
[----:B------:R-:W-:Y:S02]  /*6770*/  FMUL.FTZ R248, R225, R248 ;  /* 0x000000f8e1f87220 */ /* 0x000fe40000410000 */
[----:B------:R-:W-:Y:S02]  /*6780*/  FFMA.FTZ R234, R234, R3, R5 ;  /* 0x00000003eaea7223 */ /* 0x000fe40000010005 */
[-C--:B------:R-:W-:Y:S02]  /*6790*/  FFMA.FTZ R49, R70, R0.reuse, R49 ;  /* 0x0000000046317223 */ /* 0x080fe40000010031 */
[----:B------:R-:W-:Y:S02]  /*67a0*/  FFMA.FTZ R233, R233, R0, R248 ;  /* 0x00000000e9e97223 */ /* 0x000fe400000100f8 */
[----:B---3--:R-:W-:Y:S01]  /*67b0*/  @P0 FADD R16, R159, R16 ;  /* 0x000000109f100221 */ /* 0x008fe20000000000 */
[----:B------:R-:W-:Y:S01]  /*67c0*/  ISETP.NE.AND P0, PT, R146, RZ, PT ;  /* 0x000000ff9200720c */ /* 0x000fe20003f05270 */
[----:B------:R-:W-:-:S02]  /*67d0*/  FMUL.FTZ R5, R15, R242 ;  /* 0x000000f20f057220 */ /* 0x000fc40000410000 */
[C---:B------:R-:W-:Y:S01]  /*67e0*/  FMUL.FTZ R0, R15.reuse, R237 ;  /* 0x000000ed0f007220 */ /* 0x040fe20000410000 */
[----:B------:R-:W3:Y:S01]  /*67f0*/  SHFL.DOWN P1, R7, R16, 0x10, 0x1f ;  /* 0x0a001f0010077f89 */ /* 0x000ee20000020000 */
[----:B------:R-:W-:Y:S02]  /*6800*/  FMUL.FTZ R15, R15, R240 ;  /* 0x000000f00f0f7220 */ /* 0x000fe40000410000 */
[----:B------:R-:W-:Y:S02]  /*6810*/  FFMA.FTZ R48, R63, R3, R48 ;  /* 0x000000033f307223 */ /* 0x000fe40000010030 */
[----:B------:R-:W-:Y:S02]  /*6820*/  FMUL.FTZ R3, R12, R242 ;  /* 0x000000f20c037220 */ /* 0x000fe40000410000 */
[----:B------:R-:W-:Y:S02]  /*6830*/  FMUL.FTZ R5, R226, R5 ;  /* 0x00000005e2057220 */ /* 0x000fe40000410000 */
[----:B------:R-:W-:-:S02]  /*6840*/  FMUL.FTZ R14, R14, R237 ;  /* 0x000000ed0e0e7220 */ /* 0x000fc40000410000 */
[----:B------:R-:W-:Y:S02]  /*6850*/  FMUL.FTZ R13, R13, R240 ;  /* 0x000000f00d0d7220 */ /* 0x000fe40000410000 */
[----:B------:R-:W-:Y:S02]  /*6860*/  FMUL.FTZ R0, R227, R0 ;  /* 0x00000000e3007220 */ /* 0x000fe40000410000 */
[----:B------:R-:W-:Y:S02]  /*6870*/  FMUL.FTZ R15, R228, R15 ;  /* 0x0000000fe40f7220 */ /* 0x000fe40000410000 */
[-C--:B------:R-:W-:Y:S02]  /*6880*/  FFMA.FTZ R38, R53, R214.reuse, R38 ;  /* 0x000000d635267223 */ /* 0x080fe40000010026 */
[----:B------:R-:W-:Y:S02]  /*6890*/  FFMA.FTZ R214, R252, R214, R213 ;  /* 0x000000d6fcd67223 */ /* 0x000fe400000100d5 */
[----:B------:R-:W-:-:S02]  /*68a0*/  FFMA.FTZ R236, R236, R3, R5 ;  /* 0x00000003ecec7223 */ /* 0x000fc40000010005 */
[----:B------:R-:W-:Y:S02]  /*68b0*/  FFMA.FTZ R235, R235, R14, R0 ;  /* 0x0000000eebeb7223 */ /* 0x000fe40000010000 */
[----:B---3--:R-:W-:Y:S02]  /*68c0*/  @P1 FADD R7, R16, R7 ;  /* 0x0000000710071221 */ /* 0x008fe40000000000 */
[----:B------:R-:W-:Y:S02]  /*68d0*/  FFMA.FTZ R238, R238, R13, R15 ;  /* 0x0000000deeee7223 */ /* 0x000fe4000001000f */
[----:B------:R-:W-:Y:S01]  /*68e0*/  FADD.FTZ R36, R243, R36 ;  /* 0x00000024f3247221 */ /* 0x000fe20000010000 */
[----:B------:R3:W-:Y:S01]  /*68f0*/  @!P0 STS [R134.X4+0x3184], R7 ;  /* 0x0031840786008388 */ /* 0x0007e20000004800 */
        /* <DEDUP_REMOVED lines=20> */
[----:B---3--:R-:W-:Y:S01]  /*6a40*/  ISETP.NE.AND P0, PT, R132, c[0x0][0x174], PT ;  /* 0x00005d0084007a0c */ /* 0x008fe20003f05270 */
[----:B------:R-:W-:Y:S01]  /*6a50*/  IMAD.SHL.U32 R4, R20, 0x4, RZ ;  /* 0x0000000414047824 */ /* 0x000fe200078e00ff */
[----:B------:R-:W3:Y:S11]  /*6a60*/  LDS R0, [0x3188] ;  /* 0x00318800ff007984 */ /* 0x000ef60000000800 */
[----:B------:R-:W4:Y:S01]  /*6a70*/  @P0 LDS R2, [R4+0x46c0] ;  /* 0x0046c00004020984 */ /* 0x000f220000000800 */
[----:B---3--:R-:W-:-:S04]  /*6a80*/  FADD.FTZ R7, R7, R0 ;  /* 0x0000000007077221 */ /* 0x008fc80000010000 */
[----:B----4-:R-:W-:-:S05]  /*6a90*/  @P0 FADD.FTZ R7, R7, R2 ;  /* 0x0000000207070221 */ /* 0x010fca0000010000 */
[----:B------:R3:W-:Y:S02]  /*6aa0*/  STS [R4+0x46c0], R7 ;  /* 0x0046c00704007388 */ /* 0x0007e40000000800 */
.L_x_3343:
[----:B---3--:R-:W-:Y:S05]  /*6ab0*/  BSYNC B0 ;  /* 0x0000000000007941 */ /* 0x008fea0003800000 */
.L_x_3342:
[----:B------:R-:W-:Y:S02]  /*6ac0*/  IADD3 R20, R20, 0x1, RZ ;  /* 0x0000000114147810 */ /* 0x000fe40007ffe0ff */
[----:B------:R-:W-:Y:S02]  /*6ad0*/  IADD3 R18, P1, R18, 0x1, RZ ;  /* 0x0000000112127810 */ /* 0x000fe40007f3e0ff */
[----:B------:R-:W-:Y:S02]  /*6ae0*/  ISETP.GE.AND P0, PT, R20, c[0x0][0x16c], PT ;  /* 0x00005b0014007a0c */ /* 0x000fe40003f06270 */
[----:B------:R-:W-:-:S11]  /*6af0*/  IADD3.X R17, RZ, R17, RZ, P1, !PT ;  /* 0x00000011ff117210 */ /* 0x000fd60000ffe4ff */
[----:B012---:R-:W-:Y:S01]  /*6b00*/  @P0 CALL.REL.NOINC `(.L_x_3296) ;  /* 0x0000001000000944 */ /* 0x007fe20003c00000 */
[----:B------:R-:W-:Y:S05]  /*6b10*/  BRA `(.L_x_3344) ;  /* 0xffffb90000007947 */ /* 0x000fea000383ffff */
.L_x_3296:
        /* <DEDUP_REMOVED lines=16> */
[C---:B------:R-:W-:Y:S01]  /*6c20*/  PRMT R5, R37.reuse, 0x7610, R5 ;  /* 0x0000761025057816 */ /* 0x040fe20000000005 */
[----:B------:R1:W-:Y:S01]  /*6c30*/  STS.U16 [R105+0x6], R2 ;  /* 0x0000060269007388 */ /* 0x0003e20000000400 */
[----:B------:R-:W-:Y:S02]  /*6c40*/  PRMT R6, R37, 0x7632, R6 ;  /* 0x0000763225067816 */ /* 0x000fe40000000006 */
[----:B------:R-:W-:Y:S01]  /*6c50*/  IADD3 R44, -R133, c[0x0][0x168], RZ ;  /* 0x00005a00852c7a10 */ /* 0x000fe20007ffe1ff */
[----:B------:R2:W-:Y:S01]  /*6c60*/  STS.U16 [R105+0xa], R3 ;  /* 0x00000a0369007388 */ /* 0x0005e20000000400 */
[----:B------:R-:W-:Y:S02]  /*6c70*/  SHF.R.S32.HI R46, RZ, 0x1f, R118 ;  /* 0x0000001fff2e7819 */ /* 0x000fe40000011476 */
[----:B0-----:R-:W-:Y:S01]  /*6c80*/  PRMT R0, R45, 0x7632, R0 ;  /* 0x000076322d007816 */ /* 0x001fe20000000000 */
[----:B------:R-:W-:Y:S01]  /*6c90*/  STS.U16 [R105], R51 ;  /* 0x0000003369007388 */ /* 0x000fe20000000400 */
[----:B------:R-:W-:-:S02]  /*6ca0*/  LOP3.LUT R8, R118, 0x20, RZ, 0xfc, !PT ;  /* 0x0000002076087812 */ /* 0x000fc400078efcff */
[----:B-1----:R-:W-:Y:S01]  /*6cb0*/  PRMT R2, R41, 0x7632, R2 ;  /* 0x0000763229027816 */ /* 0x002fe20000000002 */
[----:B------:R-:W-:Y:S01]  /*6cc0*/  STS.U16 [R105+0x4], R49 ;  /* 0x0000043169007388 */ /* 0x000fe20000000400 */
[----:B------:R-:W-:Y:S02]  /*6cd0*/  LOP3.LUT R9, R118, 0x40, RZ, 0xfc, !PT ;  /* 0x0000004076097812 */ /* 0x000fe400078efcff */
[----:B--2---:R-:W-:Y:S01]  /*6ce0*/  PRMT R3, R39, 0x7632, R3 ;  /* 0x0000763227037816 */ /* 0x004fe20000000003 */
[----:B------:R-:W-:Y:S04]  /*6cf0*/  STS.U16 [R105+0x8], R47 ;  /* 0x0000082f69007388 */ /* 0x000fe80000000400 */
[----:B------:R-:W-:Y:S04]  /*6d00*/  STS.U16 [R105+0xc], R45 ;  /* 0x00000c2d69007388 */ /* 0x000fe80000000400 */
[----:B------:R0:W-:Y:S04]  /*6d10*/  STS.U16 [R105+0xe], R0 ;  /* 0x00000e0069007388 */ /* 0x0001e80000000400 */
[----:B------:R-:W-:Y:S04]  /*6d20*/  STS.U16 [R105+0x10], R43 ;  /* 0x0000102b69007388 */ /* 0x000fe80000000400 */
[----:B------:R1:W-:Y:S01]  /*6d30*/  STS.U16 [R105+0x12], R4 ;  /* 0x0000120469007388 */ /* 0x0003e20000000400 */
[----:B0-----:R-:W-:-:S03]  /*6d40*/  IMAD R0, R135, -0x400, R152 ;  /* 0xfffffc0087007824 */ /* 0x001fc600078e0298 */
[----:B------:R-:W-:Y:S04]  /*6d50*/  STS.U16 [R105+0x14], R41 ;  /* 0x0000142969007388 */ /* 0x000fe80000000400 */
[----:B------:R-:W-:Y:S01]  /*6d60*/  STS.U16 [R105+0x16], R2 ;  /* 0x0000160269007388 */ /* 0x000fe20000000400 */
[----:B-1----:R-:W-:-:S03]  /*6d70*/  LEA R4, P5, R118, c[0x0][0x330], 0x1 ;  /* 0x0000cc0076047a11 */ /* 0x002fc600078a08ff */
[----:B------:R-:W-:Y:S04]  /*6d80*/  STS.U16 [R105+0x18], R39 ;  /* 0x0000182769007388 */ /* 0x000fe80000000400 */
[----:B------:R-:W-:Y:S04]  /*6d90*/  STS.U16 [R105+0x1a], R3 ;  /* 0x00001a0369007388 */ /* 0x000fe80000000400 */
[----:B------:R0:W-:Y:S04]  /*6da0*/  STS.U16 [R105+0x1c], R5 ;  /* 0x00001c0569007388 */ /* 0x0001e80000000400 */
[----:B------:R1:W-:Y:S01]  /*6db0*/  STS.U16 [R105+0x1e], R6 ;  /* 0x00001e0669007388 */ /* 0x0003e20000000400 */
[----:B------:R-:W-:-:S06]  /*6dc0*/  NOP ;  /* 0x0000000000007918 */ /* 0x000fcc0000000000 */
[----:B------:R-:W-:Y:S01]  /*6dd0*/  LDS.U16 R15, [R129] ;  /* 0x00000000810f7984 */ /* 0x000fe20000000400 */
[----:B0-----:R-:W-:Y:S02]  /*6de0*/  IMAD R5, R153, c[0x0][0x2d8], RZ ;  /* 0x0000b60099057a24 */ /* 0x001fe400078e02ff */
[C---:B------:R-:W-:Y:S01]  /*6df0*/  IMAD.WIDE.U32 R2, R154.reuse, c[0x0][0x2d8], RZ ;  /* 0x0000b6009a027a25 */ /* 0x040fe200078e00ff */
[----:B------:R-:W-:Y:S01]  /*6e00*/  LDS.U16 R17, [R128+0x40] ;  /* 0x0000400080117984 */ /* 0x000fe20000000400 */
[----:B-1----:R-:W-:Y:S02]  /*6e10*/  SHF.R.S32.HI R6, RZ, 0x1f, R0 ;  /* 0x0000001fff067819 */ /* 0x002fe40000011400 */
[----:B------:R-:W-:Y:S01]  /*6e20*/  IMAD R13, R154, c[0x0][0x2dc], R5 ;  /* 0x0000b7009a0d7a24 */ /* 0x000fe200078e0205 */
[----:B------:R-:W-:Y:S01]  /*6e30*/  LDS.U16 R19, [R127+0x80] ;  /* 0x000080007f137984 */ /* 0x000fe20000000400 */
[----:B------:R-:W-:Y:S02]  /*6e40*/  IMAD R5, R157, c[0x0][0x2e0], RZ ;  /* 0x0000b8009d057a24 */ /* 0x000fe400078e02ff */
[----:B------:R-:W-:Y:S01]  /*6e50*/  IMAD.IADD R3, R3, 0x1, R13 ;  /* 0x0000000103037824 */ /* 0x000fe200078e020d */
[----:B------:R-:W-:Y:S01]  /*6e60*/  LDS.U16 R37, [R126+0xc0] ;  /* 0x0000c0007e257984 */ /* 0x000fe20000000400 */
[----:B------:R-:W-:-:S02]  /*6e70*/  IMAD R7, R158, c[0x0][0x2e4], R5 ;  /* 0x0000b9009e077a24 */ /* 0x000fc400078e0205 */
        /* <DEDUP_REMOVED lines=38> */
.L_x_3346:
[----:B------:R-:W-:Y:S05]  /*70e0*/  BSYNC B0 ;  /* 0x0000000000007941 */ /* 0x000fea0003800000 */
.L_x_3345:
[C---:B------:R-:W-:Y:S01]  /*70f0*/  LOP3.LUT R63, R118.reuse, 0x80, RZ, 0xfc, !PT ;  /* 0x00000080763f7812 */ /* 0x040fe200078efcff */
[----:B------:R1:W-:Y:S01]  /*7100*/  @!P3 STG.E.U16 [R4.64+-0x7c0], R17 ;  /* 0xfff840110400b986 */ /* 0x0003e2000c101504 */
[C---:B------:R-:W-:Y:S01]  /*7110*/  LOP3.LUT R65, R118.reuse, 0xa0, RZ, 0xfc, !PT ;  /* 0x000000a076417812 */ /* 0x040fe200078efcff */
        /* <DEDUP_REMOVED lines=45> */
[----:B------:R-:W-:Y:S01]  /*73f0*/  FADD.FTZ R11, R10, R23 ;  /* 0x000000170a0b7221 */ /* 0x000fe20000010000 */
[C---:B------:R-:W-:Y:S01]  /*7400*/  IADD3 R15, R251.reuse, 0x4, RZ ;  /* 0x00000004fb0f7810 */ /* 0x040fe20007ffe0ff */
[----:B------:R-:W-:Y:S01]  /*7410*/  IMAD.SHL.U32 R12, R12, 0x2, RZ ;  /* 0x000000020c0c7824 */ /* 0x000fe200078e00ff */
[----:B------:R0:W-:Y:S01]  /*7420*/  @!P6 STG.E.U16 [R4.64+-0x440], R61 ;  /* 0xfffbc03d0400e986 */ /* 0x0001e2000c101504 */
[----:B------:R-:W-:Y:S01]  /*7430*/  IADD3 R16, R251, 0x5, RZ ;  /* 0x00000005fb107810 */ /* 0x000fe20007ffe0ff */
[----:B------:R-:W-:Y:S01]  /*7440*/  FADD.FTZ R10, R11, R24 ;  /* 0x000000180b0a7221 */ /* 0x000fe20000010000 */
[----:B-1----:R-:W-:Y:S01]  /*7450*/  IADD3 R17, R251, 0x6, RZ ;  /* 0x00000006fb117810 */ /* 0x002fe20007ffe0ff */
[----:B------:R-:W-:Y:S01]  /*7460*/  BAR.SYNC.DEFER_BLOCKING 0x0 ;  /* 0x0000000000007b1d */ /* 0x000fe20000010000 */
[----:B------:R-:W-:-:S02]  /*7470*/  LEA.HI.SX32 R13, R13, R251, 0x1b ;  /* 0x000000fb0d0d7211 */ /* 0x000fc400078fdaff */
[----:B------:R-:W-:Y:S02]  /*7480*/  LEA.HI.SX32 R14, R14, R251, 0x1b ;  /* 0x000000fb0e0e7211 */ /* 0x000fe400078fdaff */
[----:B------:R-:W-:Y:S02]  /*7490*/  F2FP.PACK_AB R23, R24, R23 ;  /* 0x000000171817723e */ /* 0x000fe400000000ff */
[-C--:B------:R-:W-:Y:S01]  /*74a0*/  LEA.HI.SX32 R15, R15, R251.reuse, 0x1b ;  /* 0x000000fb0f0f7211 */ /* 0x080fe200078fdaff */
[----:B0-----:R-:W-:Y:S01]  /*74b0*/  FADD.FTZ R5, R10, R25 ;  /* 0x000000190a057221 */ /* 0x001fe20000010000 */
[----:B------:R-:W-:Y:S01]  /*74c0*/  LEA.HI.SX32 R16, R16, R251, 0x1b ;  /* 0x000000fb10107211 */ /* 0x000fe200078fdaff */
[----:B------:R-:W-:Y:S01]  /*74d0*/  IMAD.SHL.U32 R14, R14, 0x2, RZ ;  /* 0x000000020e0e7824 */ /* 0x000fe200078e00ff */
[----:B------:R-:W-:Y:S02]  /*74e0*/  IADD3 R18, R251, 0x7, RZ ;  /* 0x00000007fb127810 */ /* 0x000fe40007ffe0ff */
[----:B------:R-:W-:Y:S01]  /*74f0*/  PRMT R11, R21, 0x7632, R11 ;  /* 0x00007632150b7816 */ /* 0x000fe2000000000b */
[----:B------:R-:W-:Y:S01]  /*7500*/  IMAD.SHL.U32 R16, R16, 0x2, RZ ;  /* 0x0000000210107824 */ /* 0x000fe200078e00ff */
[----:B------:R-:W-:Y:S01]  /*7510*/  F2FP.PACK_AB R25, R26, R25 ;  /* 0x000000191a19723e */ /* 0x000fe200000000ff */
[----:B------:R-:W-:Y:S01]  /*7520*/  FADD.FTZ R26, R5, R26 ;  /* 0x0000001a051a7221 */ /* 0x000fe20000010000 */
[----:B------:R-:W-:-:S02]  /*7530*/  LEA.HI.SX32 R17, R17, R251, 0x1b ;  /* 0x000000fb11117211 */ /* 0x000fc400078fdaff */
[----:B------:R-:W-:Y:S02]  /*7540*/  SHF.L.U32 R13, R13, 0x1, RZ ;  /* 0x000000010d0d7819 */ /* 0x000fe400000006ff */
[C---:B------:R-:W-:Y:S02]  /*7550*/  IADD3 R19, R251.reuse, 0x8, RZ ;  /* 0x00000008fb137810 */ /* 0x040fe40007ffe0ff */
[----:B------:R-:W-:Y:S01]  /*7560*/  IADD3 R20, R251, 0x9, RZ ;  /* 0x00000009fb147810 */ /* 0x000fe20007ffe0ff */
[----:B------:R-:W-:Y:S01]  /*7570*/  STS.U16 [R105], R21 ;  /* 0x0000001569007388 */ /* 0x000fe20000000400 */
[----:B------:R-:W-:Y:S02]  /*7580*/  PRMT R22, R23, 0x7632, R22 ;  /* 0x0000763217167816 */ /* 0x000fe40000000016 */
[----:B------:R-:W-:Y:S01]  /*7590*/  SHF.L.U32 R15, R15, 0x1, RZ ;  /* 0x000000010f0f7819 */ /* 0x000fe200000006ff */
[----:B------:R0:W-:Y:S01]  /*75a0*/  STS.U16 [R12+0x2], R11 ;  /* 0x0000020b0c007388 */ /* 0x0001e20000000400 */
[----:B------:R-:W-:-:S02]  /*75b0*/  IADD3 R37, R251, 0xa, RZ ;  /* 0x0000000afb257810 */ /* 0x000fc40007ffe0ff */
[----:B------:R-:W-:Y:S01]  /*75c0*/  IADD3 R38, R251, 0xb, RZ ;  /* 0x0000000bfb267810 */ /* 0x000fe20007ffe0ff */
[----:B------:R1:W-:Y:S01]  /*75d0*/  STS.U16 [R13+0x4], R23 ;  /* 0x000004170d007388 */ /* 0x0003e20000000400 */
[----:B------:R-:W-:Y:S02]  /*75e0*/  LEA.HI.SX32 R18, R18, R251, 0x1b ;  /* 0x000000fb12127211 */ /* 0x000fe400078fdaff */
[----:B------:R-:W-:Y:S01]  /*75f0*/  PRMT R24, R25, 0x7632, R24 ;  /* 0x0000763219187816 */ /* 0x000fe20000000018 */
[----:B------:R-:W-:Y:S01]  /*7600*/  STS.U16 [R14+0x6], R22 ;  /* 0x000006160e007388 */ /* 0x000fe20000000400 */
[----:B------:R-:W-:Y:S01]  /*7610*/  F2FP.PACK_AB R4, R28, R27 ;  /* 0x0000001b1c04723e */ /* 0x000fe200000000ff */
[----:B------:R-:W-:Y:S01]  /*7620*/  IMAD.SHL.U32 R18, R18, 0x2, RZ ;  /* 0x0000000212127824 */ /* 0x000fe200078e00ff */
[----:B------:R-:W-:Y:S01]  /*7630*/  SHF.L.U32 R17, R17, 0x1, RZ ;  /* 0x0000000111117819 */ /* 0x000fe200000006ff */
[----:B------:R-:W-:Y:S01]  /*7640*/  STS.U16 [R15+0x8], R25 ;  /* 0x000008190f007388 */ /* 0x000fe20000000400 */
[C---:B------:R-:W-:Y:S01]  /*7650*/  IADD3 R39, R251.reuse, 0xc, RZ ;  /* 0x0000000cfb277810 */ /* 0x040fe20007ffe0ff */
[----:B------:R-:W-:Y:S01]  /*7660*/  FADD.FTZ R27, R26, R27 ;  /* 0x0000001b1a1b7221 */ /* 0x000fe20000010000 */
[----:B------:R-:W-:Y:S01]  /*7670*/  IADD3 R40, R251, 0xd, RZ ;  /* 0x0000000dfb287810 */ /* 0x000fe20007ffe0ff */
[----:B------:R-:W-:Y:S01]  /*7680*/  STS.U16 [R16+0xa], R24 ;  /* 0x00000a1810007388 */ /* 0x000fe20000000400 */
[-C--:B------:R-:W-:Y:S01]  /*7690*/  LEA.HI.SX32 R19, R19, R251.reuse, 0x1b ;  /* 0x000000fb13137211 */ /* 0x080fe200078fdaff */
[----:B------:R-:W-:Y:S01]  /*76a0*/  FADD.FTZ R28, R27, R28 ;  /* 0x0000001c1b1c7221 */ /* 0x000fe20000010000 */
[----:B------:R-:W-:Y:S01]  /*76b0*/  LEA.HI.SX32 R20, R20, R251, 0x1b ;  /* 0x000000fb14147211 */ /* 0x000fe200078fdaff */
[----:B------:R2:W-:Y:S01]  /*76c0*/  STS.U16 [R17+0xc], R4 ;  /* 0x00000c0411007388 */ /* 0x0005e20000000400 */
[----:B------:R-:W-:Y:S01]  /*76d0*/  F2FP.PACK_AB R10, R30, R29 ;  /* 0x0000001d1e0a723e */ /* 0x000fe200000000ff */
[----:B------:R-:W-:Y:S01]  /*76e0*/  FADD.FTZ R29, R28, R29 ;  /* 0x0000001d1c1d7221 */ /* 0x000fe20000010000 */
[C---:B------:R-:W-:Y:S01]  /*76f0*/  IADD3 R41, R251.reuse, 0xe, RZ ;  /* 0x0000000efb297810 */ /* 0x040fe20007ffe0ff */
[----:B------:R-:W-:Y:S01]  /*7700*/  IMAD.SHL.U32 R20, R20, 0x2, RZ ;  /* 0x0000000214147824 */ /* 0x000fe200078e00ff */
[----:B------:R-:W-:Y:S01]  /*7710*/  IADD3 R42, R251, 0xf, RZ ;  /* 0x0000000ffb2a7810 */ /* 0x000fe20007ffe0ff */
[----:B------:R-:W-:Y:S01]  /*7720*/  FADD.FTZ R30, R29, R30 ;  /* 0x0000001e1d1e7221 */ /* 0x000fe20000010000 */
        /* <DEDUP_REMOVED lines=11> */
[----:B------:R-:W-:Y:S01]  /*77e0*/  SHF.L.U32 R19, R19, 0x1, RZ ;  /* 0x0000000113137819 */ /* 0x000fe200000006ff */
[----:B------:R-:W-:Y:S01]  /*77f0*/  IMAD.SHL.U32 R40, R40, 0x2, RZ ;  /* 0x0000000228287824 */ /* 0x000fe200078e00ff */
[----:B------:R-:W-:Y:S02]  /*7800*/  PRMT R21, R10, 0x7632, R21 ;  /* 0x000076320a157816 */ /* 0x000fe40000000015 */
        /* <DEDUP_REMOVED lines=19> */
[----:B------:R1:W-:Y:S01]  /*7940*/  STS.U16 [R39+0x18], R4 ;  /* 0x0000180427007388 */ /* 0x0003e20000000400 */
[----:B0-----:R-:W-:-:S03]  /*7950*/  IMAD R11, R153, c[0x0][0x2f8], RZ ;  /* 0x0000be00990b7a24 */ /* 0x001fc600078e02ff */
[----:B------:R-:W-:Y:S01]  /*7960*/  STS.U16 [R40+0x1a], R16 ;  /* 0x00001a1028007388 */ /* 0x000fe20000000400 */
[----:B------:R-:W-:-:S03]  /*7970*/  IMAD R11, R154, c[0x0][0x2fc], R11 ;  /* 0x0000bf009a0b7a24 */ /* 0x000fc600078e020b */
[----:B------:R-:W-:Y:S01]  /*7980*/  STS.U16 [R41+0x1c], R10 ;  /* 0x00001c0a29007388 */ /* 0x000fe20000000400 */
[----:B-1----:R-:W-:-:S03]  /*7990*/  IMAD.WIDE.U32 R4, R154, c[0x0][0x2f8], RZ ;  /* 0x0000be009a047a25 */ /* 0x002fc600078e00ff */
[----:B------:R-:W-:Y:S01]  /*79a0*/  STS.U16 [R42+0x1e], R22 ;  /* 0x00001e162a007388 */ /* 0x000fe20000000400 */
[----:B------:R-:W-:-:S06]  /*79b0*/  NOP ;  /* 0x0000000000007918 */ /* 0x000fcc0000000000 */
[----:B------:R-:W-:Y:S01]  /*79c0*/  LDS.U16 R129, [R129] ;  /* 0x0000000081817984 */ /* 0x000fe20000000400 */
[----:B------:R-:W-:-:S03]  /*79d0*/  IADD3 R29, R5, R11, RZ ;  /* 0x0000000b051d7210 */ /* 0x000fc60007ffe0ff */
        /* <DEDUP_REMOVED lines=31> */
.L_x_3348:
[----:B------:R-:W-:Y:S05]  /*7bd0*/  BSYNC B0 ;  /* 0x0000000000007941 */ /* 0x000fea0003800000 */
.L_x_3347:
[----:B------:R-:W-:Y:S01]  /*7be0*/  MOV R3, R29 ;  /* 0x0000001d00037202 */ /* 0x000fe20000000f00 */
[----:B------:R-:W-:Y:S01]  /*7bf0*/  IMAD.MOV.U32 R2, RZ, RZ, R4 ;  /* 0x000000ffff027224 */ /* 0x000fe200078e0004 */
[----:B------:R-:W-:Y:S01]  /*7c00*/  LEA R4, P1, R118, c[0x0][0x340], 0x1 ;  /* 0x0000d00076047a11 */ /* 0x000fe200078208ff */
[----:B------:R-:W-:Y:S01]  /*7c10*/  IMAD R5, R157, c[0x0][0x300], RZ ;  /* 0x0000c0009d057a24 */ /* 0x000fe200078e02ff */
[-C--:B------:R-:W-:Y:S01]  /*7c20*/  ISETP.GE.AND P6, PT, R63, R12.reuse, PT ;  /* 0x0000000c3f00720c */ /* 0x080fe20003fc6270 */
[----:B------:R-:W-:Y:S01]  /*7c30*/  IMAD.WIDE.U32 R2, R158, c[0x0][0x300], R2 ;  /* 0x0000c0009e027a25 */ /* 0x000fe200078e0002 */
[-C--:B------:R-:W-:Y:S02]  /*7c40*/  ISETP.GE.AND P3, PT, R8, R12.reuse, PT ;  /* 0x0000000c0800720c */ /* 0x080fe40003f66270 */
[----:B------:R-:W-:Y:S01]  /*7c50*/  ISETP.GE.AND P4, PT, R9, R12, PT ;  /* 0x0000000c0900720c */ /* 0x000fe20003f86270 */
[----:B0-----:R-:W-:Y:S01]  /*7c60*/  IMAD R11, R158, c[0x0][0x304], R5 ;  /* 0x0000c1009e0b7a24 */ /* 0x001fe200078e0205 */
        /* <DEDUP_REMOVED lines=13> */
[----:B------:R-:W-:Y:S01]  /*7d40*/  IADD3 R135, R135, 0x1, RZ ;  /* 0x0000000187877810 */ /* 0x000fe20007ffe0ff */
[----:B------:R0:W-:Y:S01]  /*7d50*/  @!P4 STG.E.U16 [R2.64+0x40], R127 ;  /* 0x0000407f0200c986 */ /* 0x0001e2000c101504 */
[----:B------:R-:W-:-:S03]  /*7d60*/  ISETP.GE.AND P4, PT, R73, R12, PT ;  /* 0x0000000c4900720c */ /* 0x000fc60003f86270 */
        /* <DEDUP_REMOVED lines=23> */
[----:B------:R-:W-:Y:S01]  /*7ee0*/  IADD3.X R138, R138, -0x1, RZ, P1, !PT ;  /* 0xffffffff8a8a7810 */ /* 0x000fe20000ffe4ff */
[----:B------:R0:W-:Y:S01]  /*7ef0*/  @!P3 STG.E.U16 [R2.64+0x380], R37 ;  /* 0x000380250200b986 */ /* 0x0001e2000c101504 */
[----:B------:R-:W-:-:S02]  /*7f00*/  IADD3 R144, P3, R144, -0x800, RZ ;  /* 0xfffff80090907810 */ /* 0x000fc40007f7e0ff */
[----:B------:R-:W-:Y:S02]  /*7f10*/  IADD3.X R136, R136, -0x1, RZ, P2, !PT ;  /* 0xffffffff88887810 */ /* 0x000fe400017fe4ff */
[----:B------:R-:W-:Y:S01]  /*7f20*/  IADD3.X R145, R145, -0x1, RZ, P3, !PT ;  /* 0xffffffff91917810 */ /* 0x000fe20001ffe4ff */
[----:B0-----:R-:W-:Y:S01]  /*7f30*/  @!P0 CALL.REL.NOINC `(.L_x_3294) ;  /* 0x0000001000008944 */ /* 0x001fe20003c00000 */
[----:B------:R-:W-:Y:S05]  /*7f40*/  BRA `(.L_x_3349) ;  /* 0xffff890000007947 */ /* 0x000fea000383ffff */
.L_x_3294:
        /* <DEDUP_REMOVED lines=29> */
.L_x_3351:
[----:B------:R-:W-:Y:S05]  /*8120*/  BSYNC B0 ;  /* 0x0000000000007941 */ /* 0x000fea0003800000 */
.L_x_3350:
        /* <DEDUP_REMOVED lines=28> */
.L_x_3353:
[----:B------:R-:W1:Y:S02]  /*82f0*/  S2R R9, SR_TID.X ;  /* 0x0000000000097919 */ /* 0x000e640000002100 */
.L_x_3354:
[----:B------:R-:W-:Y:S05]  /*8300*/  BSYNC B0 ;  /* 0x0000000000007941 */ /* 0x000fea0003800000 */
.L_x_3352:
[----:B-1----:R-:W-:-:S13]  /*8310*/  ISETP.GE.AND P0, PT, R9, c[0x0][0x16c], PT ;  /* 0x00005b0009007a0c */ /* 0x002fda0003f06270 */
[----:B------:R-:W-:Y:S05]  /*8320*/  @P0 EXIT ;  /* 0x000000000000094d */ /* 0x000fea0003800000 */
[----:B------:R-:W-:Y:S02]  /*8330*/  IMAD R157, R157, c[0x0][0x288], RZ ;  /* 0x0000a2009d9d7a24 */ /* 0x000fe400078e02ff */
[----:B------:R-:W-:-:S04]  /*8340*/  IMAD.WIDE.U32 R2, R158, c[0x0][0x288], RZ ;  /* 0x0000a2009e027a25 */ /* 0x000fc800078e00ff */
[----:B------:R-:W-:-:S05]  /*8350*/  IMAD R13, R158, c[0x0][0x28c], R157 ;  /* 0x0000a3009e0d7a24 */ /* 0x000fca00078e029d */
[----:B------:R-:W-:Y:S02]  /*8360*/  IADD3 R13, R3, R13, RZ ;  /* 0x0000000d030d7210 */ /* 0x000fe40007ffe0ff */
.L_x_3355:
[----:B0-----:R1:W2:Y:S01]  /*8370*/  LDS R11, [R9.X4+0x46c0] ;  /* 0x0046c000090b7984 */ /* 0x0012a20000004800 */
[----:B------:R-:W-:Y:S01]  /*8380*/  SHF.R.S32.HI R0, RZ, 0x1f, R9 ;  /* 0x0000001fff007819 */ /* 0x000fe20000011409 */
[----:B0-----:R-:W-:Y:S01]  /*8390*/  IMAD.MOV.U32 R4, RZ, RZ, R2 ;  /* 0x000000ffff047224 */ /* 0x001fe200078e0002 */
[----:B------:R-:W-:Y:S01]  /*83a0*/  MOV R5, R13 ;  /* 0x0000000d00057202 */ /* 0x000fe20000000f00 */
[----:B------:R-:W-:Y:S02]  /*83b0*/  YIELD ;  /* 0x0000000000007946 */ /* 0x000fe40003800000 */
[----:B------:R-:W-:Y:S02]  /*83c0*/  IMAD R0, R0, c[0x0][0x290], RZ ;  /* 0x0000a40000007a24 */ /* 0x000fe400078e02ff */
[----:B------:R-:W-:-:S04]  /*83d0*/  IMAD.WIDE.U32 R4, R9, c[0x0][0x290], R4 ;  /* 0x0000a40009047a25 */ /* 0x000fc800078e0004 */
[----:B------:R-:W-:Y:S01]  /*83e0*/  IMAD R7, R9, c[0x0][0x294], R0 ;  /* 0x0000a50009077a24 */ /* 0x000fe200078e0200 */
[----:B------:R-:W-:-:S03]  /*83f0*/  LEA R6, P0, R4, c[0x0][0x310], 0x2 ;  /* 0x0000c40004067a11 */ /* 0x000fc600078010ff */
[----:B------:R-:W-:Y:S01]  /*8400*/  IMAD.IADD R5, R5, 0x1, R7 ;  /* 0x0000000105057824 */ /* 0x000fe200078e0207 */
[----:B-1----:R-:W-:-:S04]  /*8410*/  IADD3 R9, R9, c[0x0][0x0], RZ ;  /* 0x0000000009097a10 */ /* 0x002fc80007ffe0ff */
[----:B------:R-:W-:Y:S02]  /*8420*/  LEA.HI.X R7, R4, c[0x0][0x314], R5, 0x2, P0 ;  /* 0x0000c50004077a11 */ /* 0x000fe400000f1405 */
[----:B------:R-:W-:-:S03]  /*8430*/  ISETP.GE.AND P0, PT, R9, c[0x0][0x16c], PT ;  /* 0x00005b0009007a0c */ /* 0x000fc60003f06270 */
[----:B--2---:R0:W-:Y:S10]  /*8440*/  RED.E.ADD.F32.FTZ.RN.STRONG.GPU [R6.64], R11 ;  /* 0x0000000b0600798e */ /* 0x0041f4000c10e784 */
[----:B------:R-:W-:Y:S05]  /*8450*/  @!P0 BRA `(.L_x_3355) ;  /* 0xffffff1000008947 */ /* 0x000fea000383ffff */
[----:B------:R-:W-:Y:S05]  /*8460*/  EXIT ;  /* 0x000000000000794d */ /* 0x000fea0003800000 */
.L_x_3301:
[----:B------:R-:W-:Y:S01]  /*8470*/  HFMA2.MMA R204, -RZ, RZ, 0, 0 ;  /* 0x00000000ffcc7435 */ /* 0x000fe200000001ff */
[----:B------:R-:W-:Y:S01]  /*8480*/  MOV R202, R66 ;  /* 0x0000004200ca7202 */ /* 0x000fe20000000f00 */
[----:B------:R-:W-:Y:S01]  /*8490*/  IMAD.MOV.U32 R211, RZ, RZ, 0x1 ;  /* 0x00000001ffd37424 */ /* 0x000fe200078e00ff */
[----:B------:R-:W-:Y:S01]  /*84a0*/  MOV R64, 0x84d0 ;  /* 0x000084d000407802 */ /* 0x000fe20000000f00 */
[----:B------:R-:W-:-:S02]  /*84b0*/  IMAD.MOV.U32 R213, RZ, RZ, -0x1 ;  /* 0xffffffffffd57424 */ /* 0x000fc400078e00ff */
[----:B-1---5:R-:W-:Y:S05]  /*84c0*/  CALL.REL.NOINC `($__internal_134_$__cuda_sm70_shflsync_up) ;  /* 0x00000ed000007944 */ /* 0x022fea0003c00000 */
[----:B-1----:R-:W-:Y:S01]  /*84d0*/  MOV R173, R202 ;  /* 0x000000ca00ad7202 */ /* 0x002fe20000000f00 */
[----:B0-----:R-:W-:Y:S05]  /*84e0*/  BRA `(.L_x_3356) ;  /* 0xffffbb7000007947 */ /* 0x001fea000383ffff */
.L_x_3302:
[----:B------:R-:W-:Y:S01]  /*84f0*/  HFMA2.MMA R211, -RZ, RZ, 0, 5.9604644775390625e-08 ;  /* 0x00000001ffd37435 */ /* 0x000fe200000001ff */
[----:B------:R-:W-:Y:S01]  /*8500*/  IMAD.MOV.U32 R202, RZ, RZ, R67 ;  /* 0x000000ffffca7224 */ /* 0x000fe200078e0043 */
[----:B------:R-:W-:Y:S01]  /*8510*/  MOV R213, 0xffffffff ;  /* 0xffffffff00d57802 */ /* 0x000fe20000000f00 */
[----:B------:R-:W-:Y:S01]  /*8520*/  IMAD.MOV.U32 R204, RZ, RZ, RZ ;  /* 0x000000ffffcc7224 */ /* 0x000fe200078e00ff */
[----:B------:R-:W-:-:S02]  /*8530*/  MOV R64, 0x8550 ;  /* 0x0000855000407802 */ /* 0x000fc40000000f00 */
[----:B012--5:R-:W-:Y:S05]  /*8540*/  CALL.REL.NOINC `($__internal_134_$__cuda_sm70_shflsync_up) ;  /* 0x00000e5000007944 */ /* 0x027fea0003c00000 */
        /* <DEDUP_REMOVED lines=10> */
[----:B------:R-:W-:Y:S05]  /*85f0*/  CALL.REL.NOINC `($__internal_134_$__cuda_sm70_shflsync_up) ;  /* 0x00000da000007944 */ /* 0x000fea0003c00000 */
[----:B0-----:R-:W-:Y:S01]  /*8600*/  HFMA2.MMA R204, -RZ, RZ, 0, 0 ;  /* 0x00000000ffcc7435 */ /* 0x001fe200000001ff */
[----:B-1----:R-:W-:Y:S01]  /*8610*/  IMAD.MOV.U32 R66, RZ, RZ, R202 ;  /* 0x000000ffff427224 */ /* 0x002fe200078e00ca */
[----:B------:R-:W-:Y:S01]  /*8620*/  MOV R202, R67 ;  /* 0x0000004300ca7202 */ /* 0x000fe20000000f00 */
[----:B------:R-:W-:Y:S01]  /*8630*/  IMAD.MOV.U32 R211, RZ, RZ, 0x2 ;  /* 0x00000002ffd37424 */ /* 0x000fe200078e00ff */
[----:B------:R-:W-:Y:S01]  /*8640*/  MOV R64, 0x8670 ;  /* 0x0000867000407802 */ /* 0x000fe20000000f00 */
[----:B------:R-:W-:Y:S02]  /*8650*/  IMAD.MOV.U32 R213, RZ, RZ, -0x1 ;  /* 0xffffffffffd57424 */ /* 0x000fe400078e00ff */
[----:B------:R-:W-:Y:S05]  /*8660*/  CALL.REL.NOINC `($__internal_134_$__cuda_sm70_shflsync_up) ;  /* 0x00000d3000007944 */ /* 0x000fea0003c00000 */
        /* <DEDUP_REMOVED lines=8> */
[----:B------:R-:W-:Y:S05]  /*86f0*/  CALL.REL.NOINC `($__internal_134_$__cuda_sm70_shflsync_up) ;  /* 0x00000ca000007944 */ /* 0x000fea0003c00000 */
[----:B0-----:R-:W-:Y:S01]  /*8700*/  HFMA2.MMA R211, -RZ, RZ, 0, 2.384185791015625e-07 ;  /* 0x00000004ffd37435 */ /* 0x001fe200000001ff */
[----:B-1----:R-:W-:Y:S01]  /*8710*/  MOV R66, R202 ;  /* 0x000000ca00427202 */ /* 0x002fe20000000f00 */
[----:B------:R-:W-:Y:S01]  /*8720*/  IMAD.MOV.U32 R202, RZ, RZ, R67 ;  /* 0x000000ffffca7224 */ /* 0x000fe200078e0043 */
[----:B------:R-:W-:Y:S01]  /*8730*/  MOV R213, 0xffffffff ;  /* 0xffffffff00d57802 */ /* 0x000fe20000000f00 */
[----:B------:R-:W-:Y:S01]  /*8740*/  IMAD.MOV.U32 R204, RZ, RZ, RZ ;  /* 0x000000ffffcc7224 */ /* 0x000fe200078e00ff */
[----:B------:R-:W-:Y:S02]  /*8750*/  MOV R64, 0x8770 ;  /* 0x0000877000407802 */ /* 0x000fe40000000f00 */
[----:B------:R-:W-:Y:S05]  /*8760*/  CALL.REL.NOINC `($__internal_134_$__cuda_sm70_shflsync_up) ;  /* 0x00000c3000007944 */ /* 0x000fea0003c00000 */
[----:B------:R-:W-:Y:S01]  /*8770*/  ISETP.GE.AND P0, PT, R146, 0x4, PT ;  /* 0x000000049200780c */ /* 0x000fe20003f06270 */
[----:B0-----:R-:W-:Y:S01]  /*8780*/  IMAD.MOV.U32 R211, RZ, RZ, 0x8 ;  /* 0x00000008ffd37424 */ /* 0x001fe200078e00ff */
[----:B------:R-:W-:Y:S01]  /*8790*/  MOV R213, 0xffffffff ;  /* 0xffffffff00d57802 */ /* 0x000fe20000000f00 */
[----:B------:R-:W-:Y:S01]  /*87a0*/  IMAD.MOV.U32 R204, RZ, RZ, RZ ;  /* 0x000000ffffcc7224 */ /* 0x000fe200078e00ff */
[----:B------:R-:W-:-:S09]  /*87b0*/  MOV R64, 0x8810 ;  /* 0x0000881000407802 */ /* 0x000fd20000000f00 */
[----:B-1----:R-:W-:Y:S02]  /*87c0*/  @P0 FFMA.FTZ R67, R173, R202, R67 ;  /* 0x000000caad430223 */ /* 0x002fe40000010043 */
[----:B------:R-:W-:-:S05]  /*87d0*/  @P0 FMUL.FTZ R173, R66, R173 ;  /* 0x000000ad42ad0220 */ /* 0x000fca0000410000 */
[----:B------:R-:W-:-:S05]  /*87e0*/  MOV R198, R173 ;  /* 0x000000ad00c67202 */ /* 0x000fca0000000f00 */
[----:B------:R-:W-:Y:S02]  /*87f0*/  IMAD.MOV.U32 R202, RZ, RZ, R198 ;  /* 0x000000ffffca7224 */ /* 0x000fe400078e00c6 */
[----:B------:R-:W-:Y:S05]  /*8800*/  CALL.REL.NOINC `($__internal_134_$__cuda_sm70_shflsync_up) ;  /* 0x00000b9000007944 */ /* 0x000fea0003c00000 */
[----:B0-----:R-:W-:Y:S01]  /*8810*/  HFMA2.MMA R211, -RZ, RZ, 0, 4.76837158203125e-07 ;  /* 0x00000008ffd37435 */ /* 0x001fe200000001ff */
[----:B-1----:R-:W-:Y:S01]  /*8820*/  MOV R66, R202 ;  /* 0x000000ca00427202 */ /* 0x002fe20000000f00 */
[----:B------:R-:W-:Y:S01]  /*8830*/  IMAD.MOV.U32 R202, RZ, RZ, R67 ;  /* 0x000000ffffca7224 */ /* 0x000fe200078e0043 */
[----:B------:R-:W-:Y:S01]  /*8840*/  MOV R213, 0xffffffff ;  /* 0xffffffff00d57802 */ /* 0x000fe20000000f00 */
[----:B------:R-:W-:Y:S01]  /*8850*/  IMAD.MOV.U32 R204, RZ, RZ, RZ ;  /* 0x000000ffffcc7224 */ /* 0x000fe200078e00ff */
[----:B------:R-:W-:Y:S02]  /*8860*/  MOV R64, 0x8880 ;  /* 0x0000888000407802 */ /* 0x000fe40000000f00 */
[----:B------:R-:W-:Y:S05]  /*8870*/  CALL.REL.NOINC `($__internal_134_$__cuda_sm70_shflsync_up) ;  /* 0x00000b2000007944 */ /* 0x000fea0003c00000 */
[----:B------:R-:W-:Y:S01]  /*8880*/  ISETP.GE.AND P0, PT, R146, 0x8, PT ;  /* 0x000000089200780c */ /* 0x000fe20003f06270 */
[----:B0-----:R-:W-:Y:S01]  /*8890*/  HFMA2.MMA R204, -RZ, RZ, 0, 0 ;  /* 0x00000000ffcc7435 */ /* 0x001fe200000001ff */
[----:B------:R-:W-:Y:S01]  /*88a0*/  IMAD.MOV.U32 R211, RZ, RZ, 0x10 ;  /* 0x00000010ffd37424 */ /* 0x000fe200078e00ff */
[----:B------:R-:W-:Y:S01]  /*88b0*/  MOV R64, 0x8920 ;  /* 0x0000892000407802 */ /* 0x000fe20000000f00 */
[----:B------:R-:W-:-:S09]  /*88c0*/  IMAD.MOV.U32 R213, RZ, RZ, -0x1 ;  /* 0xffffffffffd57424 */ /* 0x000fd200078e00ff */
[----:B-1----:R-:W-:Y:S02]  /*88d0*/  @P0 FFMA.FTZ R67, R198, R202, R67 ;  /* 0x000000cac6430223 */ /* 0x002fe40000010043 */
[----:B------:R-:W-:-:S03]  /*88e0*/  @P0 FMUL.FTZ R198, R66, R198 ;  /* 0x000000c642c60220 */ /* 0x000fc60000410000 */
[----:B------:R-:W-:Y:S01]  /*88f0*/  MOV R173, R67 ;  /* 0x0000004300ad7202 */ /* 0x000fe20000000f00 */
[----:B------:R-:W-:Y:S02]  /*8900*/  IMAD.MOV.U32 R202, RZ, RZ, R198 ;  /* 0x000000ffffca7224 */ /* 0x000fe400078e00c6 */
[----:B------:R-:W-:Y:S05]  /*8910*/  CALL.REL.NOINC `($__internal_134_$__cuda_sm70_shflsync_up) ;  /* 0x00000a8000007944 */ /* 0x000fea0003c00000 */
[----:B0-----:R-:W-:Y:S01]  /*8920*/  HFMA2.MMA R211, -RZ, RZ, 0, 9.5367431640625e-07 ;  /* 0x00000010ffd37435 */ /* 0x001fe200000001ff */
[----:B-1----:R-:W-:Y:S01]  /*8930*/  MOV R200, R202 ;  /* 0x000000ca00c87202 */ /* 0x002fe20000000f00 */
[----:B------:R-:W-:Y:S01]  /*8940*/  IMAD.MOV.U32 R202, RZ, RZ, R67 ;  /* 0x000000ffffca7224 */ /* 0x000fe200078e0043 */
[----:B------:R-:W-:Y:S01]  /*8950*/  MOV R213, 0xffffffff ;  /* 0xffffffff00d57802 */ /* 0x000fe20000000f00 */
[----:B------:R-:W-:Y:S01]  /*8960*/  IMAD.MOV.U32 R204, RZ, RZ, RZ ;  /* 0x000000ffffcc7224 */ /* 0x000fe200078e00ff */
[----:B------:R-:W-:Y:S02]  /*8970*/  MOV R64, 0x8990 ;  /* 0x0000899000407802 */ /* 0x000fe40000000f00 */
[----:B------:R-:W-:Y:S05]  /*8980*/  CALL.REL.NOINC `($__internal_134_$__cuda_sm70_shflsync_up) ;  /* 0x00000a1000007944 */ /* 0x000fea0003c00000 */
[----:B-1----:R-:W-:Y:S01]  /*8990*/  IMAD.MOV.U32 R64, RZ, RZ, R202 ;  /* 0x000000ffff407224 */ /* 0x002fe200078e00ca */
[----:B0-----:R-:W-:Y:S05]  /*89a0*/  BRA `(.L_x_3357) ;  /* 0xffffb83000007947 */ /* 0x001fea000383ffff */
.L_x_3305:
[----:B------:R-:W-:Y:S01]  /*89b0*/  HFMA2.MMA R204, -RZ, RZ, 0, 0 ;  /* 0x00000000ffcc7435 */ /* 0x000fe200000001ff */
[----:B------:R-:W-:Y:S01]  /*89c0*/  MOV R202, R173 ;  /* 0x000000ad00ca7202 */ /* 0x000fe20000000f00 */
[----:B0-----:R-:W-:Y:S01]  /*89d0*/  IMAD.MOV.U32 R211, RZ, RZ, 0x1 ;  /* 0x00000001ffd37424 */ /* 0x001fe200078e00ff */
[----:B------:R-:W-:Y:S01]  /*89e0*/  MOV R64, 0x8a10 ;  /* 0x00008a1000407802 */ /* 0x000fe20000000f00 */
[----:B------:R-:W-:-:S02]  /*89f0*/  IMAD.MOV.U32 R213, RZ, RZ, -0x1 ;  /* 0xffffffffffd57424 */ /* 0x000fc400078e00ff */
[----:B-1---5:R-:W-:Y:S05]  /*8a00*/  CALL.REL.NOINC `($__internal_134_$__cuda_sm70_shflsync_up) ;  /* 0x0000099000007944 */ /* 0x022fea0003c00000 */
[----:B0-----:R-:W-:Y:S01]  /*8a10*/  HFMA2.MMA R211, -RZ, RZ, 0, 5.9604644775390625e-08 ;  /* 0x00000001ffd37435 */ /* 0x001fe200000001ff */
[----:B-1----:R-:W-:Y:S01]  /*8a20*/  MOV R66, R202 ;  /* 0x000000ca00427202 */ /* 0x002fe20000000f00 */
[----:B------:R-:W-:Y:S01]  /*8a30*/  IMAD.MOV.U32 R202, RZ, RZ, R67 ;  /* 0x000000ffffca7224 */ /* 0x000fe200078e0043 */
[----:B------:R-:W-:Y:S01]  /*8a40*/  MOV R213, 0xffffffff ;  /* 0xffffffff00d57802 */ /* 0x000fe20000000f00 */
[----:B------:R-:W-:Y:S01]  /*8a50*/  IMAD.MOV.U32 R204, RZ, RZ, RZ ;  /* 0x000000ffffcc7224 */ /* 0x000fe200078e00ff */
[----:B------:R-:W-:-:S02]  /*8a60*/  MOV R64, 0x8a80 ;  /* 0x00008a8000407802 */ /* 0x000fc40000000f00 */
[----:B------:R-:W-:Y:S05]  /*8a70*/  CALL.REL.NOINC `($__internal_134_$__cuda_sm70_shflsync_up) ;  /* 0x0000092000007944 */ /* 0x000fea0003c00000 */
[----:B0-----:R-:W-:Y:S01]  /*8a80*/  HFMA2.MMA R211, -RZ, RZ, 0, 0 ;  /* 0x00000000ffd37435 */ /* 0x001fe200000001ff */
[----:B------:R-:W-:Y:S01]  /*8a90*/  IMAD.MOV.U32 R173, RZ, RZ, R66 ;  /* 0x000000ffffad7224 */ /* 0x000fe200078e0042 */
[----:B-1----:R-:W-:Y:S01]  /*8aa0*/  MOV R198, R202 ;  /* 0x000000ca00c67202 */ /* 0x002fe20000000f00 */
[----:B------:R-:W-:Y:S01]  /*8ab0*/  IMAD.MOV.U32 R208, RZ, RZ, R130 ;  /* 0x000000ffffd07224 */ /* 0x000fe200078e0082 */
[----:B------:R-:W-:Y:S01]  /*8ac0*/  MOV R213, 0xffffffff ;  /* 0xffffffff00d57802 */ /* 0x000fe20000000f00 */
[----:B------:R-:W-:Y:S01]  /*8ad0*/  IMAD.MOV.U32 R206, RZ, RZ, 0x1f ;  /* 0x0000001fffce7424 */ /* 0x000fe200078e00ff */
[----:B------:R-:W-:-:S02]  /*8ae0*/  MOV R64, 0x8b00 ;  /* 0x00008b0000407802 */ /* 0x000fc40000000f00 */
[----:B------:R-:W-:Y:S05]  /*8af0*/  CALL.REL.NOINC `($__internal_133_$__cuda_sm70_shflsync_idx_p) ;  /* 0x0000086000007944 */ /* 0x000fea0003c00000 */
[----:B-1----:R-:W-:Y:S01]  /*8b00*/  MOV R130, R206 ;  /* 0x000000ce00827202 */ /* 0x002fe20000000f00 */
[----:B------:R-:W-:Y:S01]  /*8b10*/  HFMA2.MMA R206, -RZ, RZ, 0, 1.847743988037109375e-06 ;  /* 0x0000001fffce7435 */ /* 0x000fe200000001ff */
[----:B0-----:R-:W-:Y:S01]  /*8b20*/  IMAD.MOV.U32 R208, RZ, RZ, R131 ;  /* 0x000000ffffd07224 */ /* 0x001fe200078e0083 */
[----:B------:R-:W-:Y:S01]  /*8b30*/  MOV R64, 0x8b70 ;  /* 0x00008b7000407802 */ /* 0x000fe20000000f00 */
[----:B------:R-:W-:-:S02]  /*8b40*/  IMAD.MOV.U32 R211, RZ, RZ, RZ ;  /* 0x000000ffffd37224 */ /* 0x000fc400078e00ff */
[----:B------:R-:W-:Y:S02]  /*8b50*/  IMAD.MOV.U32 R213, RZ, RZ, -0x1 ;  /* 0xffffffffffd57424 */ /* 0x000fe400078e00ff */
[----:B------:R-:W-:Y:S05]  /*8b60*/  CALL.REL.NOINC `($__internal_133_$__cuda_sm70_shflsync_idx_p) ;  /* 0x000007f000007944 */ /* 0x000fea0003c00000 */
[----:B-1----:R-:W-:Y:S01]  /*8b70*/  MOV R65, R206 ;  /* 0x000000ce00417202 */ /* 0x002fe20000000f00 */
[----:B0-----:R-:W-:Y:S05]  /*8b80*/  BRA `(.L_x_3358) ;  /* 0xffffb7d000007947 */ /* 0x001fea000383ffff */
.L_x_3308:
[----:B------:R-:W-:Y:S01]  /*8b90*/  HFMA2.MMA R209, -RZ, RZ, 0, 5.9604644775390625e-08 ;  /* 0x00000001ffd17435 */ /* 0x000fe200000001ff */
[----:B------:R-:W-:Y:S01]  /*8ba0*/  IMAD.MOV.U32 R202, RZ, RZ, R66 ;  /* 0x000000ffffca7224 */ /* 0x000fe200078e0042 */
[----:B------:R-:W-:Y:S01]  /*8bb0*/  MOV R211, 0xffffffff ;  /* 0xffffffff00d37802 */ /* 0x000fe20000000f00 */
[----:B------:R-:W-:Y:S01]  /*8bc0*/  IMAD.MOV.U32 R204, RZ, RZ, 0x1f ;  /* 0x0000001fffcc7424 */ /* 0x000fe200078e00ff */
[----:B------:R-:W-:Y:S02]  /*8bd0*/  MOV R64, 0x8bf0 ;  /* 0x00008bf000407802 */ /* 0x000fe40000000f00 */
[----:B------:R-:W-:Y:S05]  /*8be0*/  CALL.REL.NOINC `($__internal_132_$__cuda_sm70_shflsync_down) ;  /* 0x0000073000007944 */ /* 0x000fea0003c00000 */
[----:B-1----:R-:W-:Y:S01]  /*8bf0*/  IMAD.MOV.U32 R207, RZ, RZ, R202 ;  /* 0x000000ffffcf7224 */ /* 0x002fe200078e00ca */
[----:B0-----:R-:W-:Y:S05]  /*8c00*/  BRA `(.L_x_3359) ;  /* 0xffffbc3000007947 */ /* 0x001fea000383ffff */
.L_x_3309:
[----:B------:R-:W-:Y:S01]  /*8c10*/  HFMA2.MMA R204, -RZ, RZ, 0, 1.847743988037109375e-06 ;  /* 0x0000001fffcc7435 */ /* 0x000fe200000001ff */
[----:B------:R-:W-:Y:S01]  /*8c20*/  MOV R202, R67 ;  /* 0x0000004300ca7202 */ /* 0x000fe20000000f00 */
[----:B------:R-:W-:Y:S01]  /*8c30*/  IMAD.MOV.U32 R209, RZ, RZ, 0x1 ;  /* 0x00000001ffd17424 */ /* 0x000fe200078e00ff */
[----:B------:R-:W-:Y:S01]  /*8c40*/  MOV R64, 0x8c70 ;  /* 0x00008c7000407802 */ /* 0x000fe20000000f00 */
[----:B------:R-:W-:-:S02]  /*8c50*/  IMAD.MOV.U32 R211, RZ, RZ, -0x1 ;  /* 0xffffffffffd37424 */ /* 0x000fc400078e00ff */
[----:B01----:R-:W-:Y:S05]  /*8c60*/  CALL.REL.NOINC `($__internal_132_$__cuda_sm70_shflsync_down) ;  /* 0x000006b000007944 */ /* 0x003fea0003c00000 */
[C---:B------:R-:W-:Y:S01]  /*8c70*/  FMUL.FTZ R65, R66.reuse, R207 ;  /* 0x000000cf42417220 */ /* 0x040fe20000410000 */
[----:B0-----:R-:W-:Y:S01]  /*8c80*/  MOV R209, 0x2 ;  /* 0x0000000200d17802 */ /* 0x001fe20000000f00 */
[C---:B-1----:R-:W-:Y:S01]  /*8c90*/  FFMA.FTZ R202, R66.reuse, R202, R67 ;  /* 0x000000ca42ca7223 */ /* 0x042fe20000010043 */
[----:B------:R-:W-:Y:S01]  /*8ca0*/  MOV R211, 0xffffffff ;  /* 0xffffffff00d37802 */ /* 0x000fe20000000f00 */
[----:B------:R-:W-:Y:S01]  /*8cb0*/  IMAD.MOV.U32 R204, RZ, RZ, 0x1f ;  /* 0x0000001fffcc7424 */ /* 0x000fe200078e00ff */
[----:B------:R-:W-:-:S02]  /*8cc0*/  FSEL R207, R66, R65, !P4 ;  /* 0x0000004142cf7208 */ /* 0x000fc40006000000 */
[----:B------:R-:W-:Y:S02]  /*8cd0*/  FSEL R67, R67, R202, !P4 ;  /* 0x000000ca43437208 */ /* 0x000fe40006000000 */
[----:B------:R-:W-:Y:S01]  /*8ce0*/  MOV R64, 0x8d10 ;  /* 0x00008d1000407802 */ /* 0x000fe20000000f00 */
[----:B------:R-:W-:Y:S02]  /*8cf0*/  IMAD.MOV.U32 R202, RZ, RZ, R207 ;  /* 0x000000ffffca7224 */ /* 0x000fe400078e00cf */
[----:B------:R-:W-:Y:S05]  /*8d00*/  CALL.REL.NOINC `($__internal_132_$__cuda_sm70_shflsync_down) ;  /* 0x0000061000007944 */ /* 0x000fea0003c00000 */
[----:B0-----:R-:W-:Y:S01]  /*8d10*/  HFMA2.MMA R209, -RZ, RZ, 0, 1.1920928955078125e-07 ;  /* 0x00000002ffd17435 */ /* 0x001fe200000001ff */
[----:B-1----:R-:W-:Y:S01]  /*8d20*/  MOV R66, R202 ;  /* 0x000000ca00427202 */ /* 0x002fe20000000f00 */
[----:B------:R-:W-:Y:S01]  /*8d30*/  IMAD.MOV.U32 R202, RZ, RZ, R67 ;  /* 0x000000ffffca7224 */ /* 0x000fe200078e0043 */
[----:B------:R-:W-:Y:S01]  /*8d40*/  MOV R211, 0xffffffff ;  /* 0xffffffff00d37802 */ /* 0x000fe20000000f00 */
[----:B------:R-:W-:Y:S01]  /*8d50*/  IMAD.MOV.U32 R204, RZ, RZ, 0x1f ;  /* 0x0000001fffcc7424 */ /* 0x000fe200078e00ff */
[----:B------:R-:W-:Y:S02]  /*8d60*/  MOV R64, 0x8d80 ;  /* 0x00008d8000407802 */ /* 0x000fe40000000f00 */
[----:B------:R-:W-:Y:S05]  /*8d70*/  CALL.REL.NOINC `($__internal_132_$__cuda_sm70_shflsync_down) ;  /* 0x000005a000007944 */ /* 0x000fea0003c00000 */
[----:B-1----:R-:W-:Y:S01]  /*8d80*/  @!P3 FFMA.FTZ R67, R207, R202, R67 ;  /* 0x000000cacf43b223 */ /* 0x002fe20000010043 */
[----:B0-----:R-:W-:Y:S01]  /*8d90*/  HFMA2.MMA R204, -RZ, RZ, 0, 1.847743988037109375e-06 ;  /* 0x0000001fffcc7435 */ /* 0x001fe200000001ff */
[----:B------:R-:W-:Y:S01]  /*8da0*/  @!P3 FMUL.FTZ R207, R66, R207 ;  /* 0x000000cf42cfb220 */ /* 0x000fe20000410000 */
[----:B------:R-:W-:Y:S01]  /*8db0*/  MOV R64, 0x8e00 ;  /* 0x00008e0000407802 */ /* 0x000fe20000000f00 */
[----:B------:R-:W-:-:S02]  /*8dc0*/  IMAD.MOV.U32 R209, RZ, RZ, 0x4 ;  /* 0x00000004ffd17424 */ /* 0x000fc400078e00ff */
[----:B------:R-:W-:Y:S01]  /*8dd0*/  IMAD.MOV.U32 R211, RZ, RZ, -0x1 ;  /* 0xffffffffffd37424 */ /* 0x000fe200078e00ff */
[----:B------:R-:W-:Y:S02]  /*8de0*/  MOV R202, R207 ;  /* 0x000000cf00ca7202 */ /* 0x000fe40000000f00 */
[----:B------:R-:W-:Y:S05]  /*8df0*/  CALL.REL.NOINC `($__internal_132_$__cuda_sm70_shflsync_down) ;  /* 0x0000052000007944 */ /* 0x000fea0003c00000 */
[----:B0-----:R-:W-:Y:S01]  /*8e00*/  HFMA2.MMA R204, -RZ, RZ, 0, 1.847743988037109375e-06 ;  /* 0x0000001fffcc7435 */ /* 0x001fe200000001ff */
[----:B-1----:R-:W-:Y:S01]  /*8e10*/  IMAD.MOV.U32 R66, RZ, RZ, R202 ;  /* 0x000000ffff427224 */ /* 0x002fe200078e00ca */
[----:B------:R-:W-:Y:S01]  /*8e20*/  MOV R202, R67 ;  /* 0x0000004300ca7202 */ /* 0x000fe20000000f00 */
[----:B------:R-:W-:Y:S01]  /*8e30*/  IMAD.MOV.U32 R209, RZ, RZ, 0x4 ;  /* 0x00000004ffd17424 */ /* 0x000fe200078e00ff */
[----:B------:R-:W-:Y:S01]  /*8e40*/  MOV R64, 0x8e70 ;  /* 0x00008e7000407802 */ /* 0x000fe20000000f00 */
[----:B------:R-:W-:Y:S02]  /*8e50*/  IMAD.MOV.U32 R211, RZ, RZ, -0x1 ;  /* 0xffffffffffd37424 */ /* 0x000fe400078e00ff */
[----:B------:R-:W-:Y:S05]  /*8e60*/  CALL.REL.NOINC `($__internal_132_$__cuda_sm70_shflsync_down) ;  /* 0x000004b000007944 */ /* 0x000fea0003c00000 */
[----:B-1----:R-:W-:Y:S01]  /*8e70*/  @!P2 FFMA.FTZ R67, R207, R202, R67 ;  /* 0x000000cacf43a223 */ /* 0x002fe20000010043 */
[----:B0-----:R-:W-:Y:S01]  /*8e80*/  MOV R209, 0x8 ;  /* 0x0000000800d17802 */ /* 0x001fe20000000f00 */
[----:B------:R-:W-:Y:S01]  /*8e90*/  @!P2 FMUL.FTZ R207, R66, R207 ;  /* 0x000000cf42cfa220 */ /* 0x000fe20000410000 */
[----:B------:R-:W-:Y:S01]  /*8ea0*/  MOV R211, 0xffffffff ;  /* 0xffffffff00d37802 */ /* 0x000fe20000000f00 */
[----:B------:R-:W-:Y:S01]  /*8eb0*/  IMAD.MOV.U32 R204, RZ, RZ, 0x1f ;  /* 0x0000001fffcc7424 */ /* 0x000fe200078e00ff */
[----:B------:R-:W-:Y:S01]  /*8ec0*/  MOV R64, 0x8ef0 ;  /* 0x00008ef000407802 */ /* 0x000fe20000000f00 */
[----:B------:R-:W-:-:S02]  /*8ed0*/  IMAD.MOV.U32 R202, RZ, RZ, R207 ;  /* 0x000000ffffca7224 */ /* 0x000fc400078e00cf */
[----:B------:R-:W-:Y:S05]  /*8ee0*/  CALL.REL.NOINC `($__internal_132_$__cuda_sm70_shflsync_down) ;  /* 0x0000043000007944 */ /* 0x000fea0003c00000 */
[----:B0-----:R-:W-:Y:S01]  /*8ef0*/  HFMA2.MMA R209, -RZ, RZ, 0, 4.76837158203125e-07 ;  /* 0x00000008ffd17435 */ /* 0x001fe200000001ff */
[----:B-1----:R-:W-:Y:S01]  /*8f00*/  MOV R66, R202 ;  /* 0x000000ca00427202 */ /* 0x002fe20000000f00 */
[----:B------:R-:W-:Y:S01]  /*8f10*/  IMAD.MOV.U32 R202, RZ, RZ, R67 ;  /* 0x000000ffffca7224 */ /* 0x000fe200078e0043 */
[----:B------:R-:W-:Y:S01]  /*8f20*/  MOV R211, 0xffffffff ;  /* 0xffffffff00d37802 */ /* 0x000fe20000000f00 */
[----:B------:R-:W-:Y:S01]  /*8f30*/  IMAD.MOV.U32 R204, RZ, RZ, 0x1f ;  /* 0x0000001fffcc7424 */ /* 0x000fe200078e00ff */
[----:B------:R-:W-:-:S02]  /*8f40*/  MOV R64, 0x8f60 ;  /* 0x00008f6000407802 */ /* 0x000fc40000000f00 */
        /* <DEDUP_REMOVED lines=17> */
[----:B0-----:R-:W-:Y:S01]  /*9060*/  MOV R211, RZ ;  /* 0x000000ff00d37202 */ /* 0x001fe20000000f00 */
[----:B------:R-:W-:Y:S01]  /*9070*/  @!P0 FMUL.FTZ R207, R66, R207 ;  /* 0x000000cf42cf8220 */ /* 0x000fe20000410000 */
[----:B------:R-:W-:Y:S01]  /*9080*/  MOV R213, 0xffffffff ;  /* 0xffffffff00d57802 */ /* 0x000fe20000000f00 */
[----:B------:R-:W-:Y:S01]  /*9090*/  IMAD.MOV.U32 R206, RZ, RZ, 0x1f ;  /* 0x0000001fffce7424 */ /* 0x000fe200078e00ff */
[----:B------:R-:W-:Y:S01]  /*90a0*/  MOV R64, 0x90d0 ;  /* 0x000090d000407802 */ /* 0x000fe20000000f00 */
[----:B------:R-:W-:-:S02]  /*90b0*/  IMAD.MOV.U32 R208, RZ, RZ, R207 ;  /* 0x000000ffffd07224 */ /* 0x000fc400078e00cf */
[----:B------:R-:W-:Y:S05]  /*90c0*/  CALL.REL.NOINC `($__internal_133_$__cuda_sm70_shflsync_idx_p) ;  /* 0x0000029000007944 */ /* 0x000fea0003c00000 */
[----:B0-----:R-:W-:Y:S01]  /*90d0*/  HFMA2.MMA R211, -RZ, RZ, 0, 0 ;  /* 0x00000000ffd37435 */ /* 0x001fe200000001ff */
[----:B-1----:R-:W-:Y:S01]  /*90e0*/  MOV R66, R206 ;  /* 0x000000ce00427202 */ /* 0x002fe20000000f00 */
[----:B------:R-:W-:Y:S01]  /*90f0*/  IMAD.MOV.U32 R208, RZ, RZ, R67 ;  /* 0x000000ffffd07224 */ /* 0x000fe200078e0043 */
[----:B------:R-:W-:Y:S01]  /*9100*/  MOV R213, 0xffffffff ;  /* 0xffffffff00d57802 */ /* 0x000fe20000000f00 */
[----:B------:R-:W-:Y:S01]  /*9110*/  IMAD.MOV.U32 R206, RZ, RZ, 0x1f ;  /* 0x0000001fffce7424 */ /* 0x000fe200078e00ff */
[----:B------:R-:W-:-:S02]  /*9120*/  MOV R64, 0x9140 ;  /* 0x0000914000407802 */ /* 0x000fc40000000f00 */
[----:B------:R-:W-:Y:S05]  /*9130*/  CALL.REL.NOINC `($__internal_133_$__cuda_sm70_shflsync_idx_p) ;  /* 0x0000022000007944 */ /* 0x000fea0003c00000 */
[----:B------:R-:W-:Y:S01]  /*9140*/  HFMA2.MMA R209, -RZ, RZ, 0, 5.9604644775390625e-08 ;  /* 0x00000001ffd17435 */ /* 0x000fe200000001ff */
[----:B------:R-:W-:Y:S01]  /*9150*/  IMAD.MOV.U32 R198, RZ, RZ, R66 ;  /* 0x000000ffffc67224 */ /* 0x000fe200078e0042 */
[----:B-1----:R-:W-:Y:S01]  /*9160*/  MOV R200, R206 ;  /* 0x000000ce00c87202 */ /* 0x002fe20000000f00 */
[----:B------:R-:W-:Y:S01]  /*9170*/  IMAD.MOV.U32 R202, RZ, RZ, R207 ;  /* 0x000000ffffca7224 */ /* 0x000fe200078e00cf */
[----:B0-----:R-:W-:Y:S01]  /*9180*/  MOV R211, 0xffffffff ;  /* 0xffffffff00d37802 */ /* 0x001fe20000000f00 */
[----:B------:R-:W-:Y:S01]  /*9190*/  IMAD.MOV.U32 R204, RZ, RZ, 0x1f ;  /* 0x0000001fffcc7424 */ /* 0x000fe200078e00ff */
[----:B------:R-:W-:-:S02]  /*91a0*/  MOV R64, 0x91c0 ;  /* 0x000091c000407802 */ /* 0x000fc40000000f00 */
[----:B------:R-:W-:Y:S05]  /*91b0*/  CALL.REL.NOINC `($__internal_132_$__cuda_sm70_shflsync_down) ;  /* 0x0000016000007944 */ /* 0x000fea0003c00000 */
[----:B0-----:R-:W-:Y:S01]  /*91c0*/  HFMA2.MMA R204, -RZ, RZ, 0, 1.847743988037109375e-06 ;  /* 0x0000001fffcc7435 */ /* 0x001fe200000001ff */
[----:B-1----:R-:W-:Y:S01]  /*91d0*/  IMAD.MOV.U32 R66, RZ, RZ, R202 ;  /* 0x000000ffff427224 */ /* 0x002fe200078e00ca */
[----:B------:R-:W-:Y:S01]  /*91e0*/  MOV R202, R67 ;  /* 0x0000004300ca7202 */ /* 0x000fe20000000f00 */
[----:B------:R-:W-:Y:S01]  /*91f0*/  IMAD.MOV.U32 R209, RZ, RZ, 0x1 ;  /* 0x00000001ffd17424 */ /* 0x000fe200078e00ff */
[----:B------:R-:W-:Y:S01]  /*9200*/  MOV R64, 0x9230 ;  /* 0x0000923000407802 */ /* 0x000fe20000000f00 */
[----:B------:R-:W-:-:S02]  /*9210*/  IMAD.MOV.U32 R211, RZ, RZ, -0x1 ;  /* 0xffffffffffd37424 */ /* 0x000fc400078e00ff */
[----:B------:R-:W-:Y:S05]  /*9220*/  CALL.REL.NOINC `($__internal_132_$__cuda_sm70_shflsync_down) ;  /* 0x000000f000007944 */ /* 0x000fea0003c00000 */
[----:B0-----:R-:W-:Y:S01]  /*9230*/  HFMA2.MMA R211, -RZ, RZ, 0, 0 ;  /* 0x00000000ffd37435 */ /* 0x001fe200000001ff */
[----:B------:R-:W-:Y:S01]  /*9240*/  MOV R207, R66 ;  /* 0x0000004200cf7202 */ /* 0x000fe20000000f00 */
[----:B------:R-:W-:Y:S01]  /*9250*/  IMAD.MOV.U32 R208, RZ, RZ, R130 ;  /* 0x000000ffffd07224 */ /* 0x000fe200078e0082 */
[----:B------:R-:W-:Y:S01]  /*9260*/  MOV R213, 0xffffffff ;  /* 0xffffffff00d57802 */ /* 0x000fe20000000f00 */
[----:B------:R-:W-:Y:S01]  /*9270*/  IMAD.MOV.U32 R206, RZ, RZ, 0x1f ;  /* 0x0000001fffce7424 */ /* 0x000fe200078e00ff */
[----:B------:R-:W-:-:S02]  /*9280*/  MOV R64, 0x92a0 ;  /* 0x000092a000407802 */ /* 0x000fc40000000f00 */
[----:B-1----:R-:W-:Y:S05]  /*9290*/  CALL.REL.NOINC `($__internal_133_$__cuda_sm70_shflsync_idx_p) ;  /* 0x000000c000007944 */ /* 0x002fea0003c00000 */
[----:B-1----:R-:W-:Y:S01]  /*92a0*/  IMAD.MOV.U32 R204, RZ, RZ, R206 ;  /* 0x000000ffffcc7224 */ /* 0x002fe200078e00ce */
[----:B------:R-:W-:Y:S01]  /*92b0*/  HFMA2.MMA R206, -RZ, RZ, 0, 1.847743988037109375e-06 ;  /* 0x0000001fffce7435 */ /* 0x000fe200000001ff */
[----:B0-----:R-:W-:Y:S01]  /*92c0*/  MOV R208, R131 ;  /* 0x0000008300d07202 */ /* 0x001fe20000000f00 */
[----:B------:R-:W-:Y:S01]  /*92d0*/  IMAD.MOV.U32 R211, RZ, RZ, RZ ;  /* 0x000000ffffd37224 */ /* 0x000fe200078e00ff */
[----:B------:R-:W-:Y:S01]  /*92e0*/  MOV R64, 0x9310 ;  /* 0x0000931000407802 */ /* 0x000fe20000000f00 */
[----:B------:R-:W-:-:S02]  /*92f0*/  IMAD.MOV.U32 R213, RZ, RZ, -0x1 ;  /* 0xffffffffffd57424 */ /* 0x000fc400078e00ff */
[----:B------:R-:W-:Y:S05]  /*9300*/  CALL.REL.NOINC `($__internal_133_$__cuda_sm70_shflsync_idx_p) ;  /* 0x0000005000007944 */ /* 0x000fea0003c00000 */
[----:B01----:R-:W-:Y:S05]  /*9310*/  BRA `(.L_x_3360) ;  /* 0xffffb6c000007947 */ /* 0x003fea000383ffff */
        .weak           $__internal_132_$__cuda_sm70_shflsync_down
        .type           $__internal_132_$__cuda_sm70_shflsync_down,@function
        .size           $__internal_132_$__cuda_sm70_shflsync_down,($__internal_133_$__cuda_sm70_shflsync_idx_p - $__internal_132_$__cuda_sm70_shflsync_down)
$__internal_132_$__cuda_sm70_shflsync_down:
[----:B------:R-:W-:Y:S01]  /*9320*/  MOV R65, 0x0 ;  /* 0x0000000000417802 */ /* 0x000fe20000000f00 */
[----:B------:R-:W-:Y:S04]  /*9330*/  WARPSYNC R211 ;  /* 0x000000d300007348 */ /* 0x000fe80003800000 */
[----:B------:R0:W1:Y:S01]  /*9340*/  SHFL.DOWN PT, R202, R202, R209, R204 ;  /* 0x080000d1caca7389 */ /* 0x00006200000e00cc */
[----:B------:R-:W-:Y:S05]  /*9350*/  RET.REL.NODEC R64 `(_Z25selective_scan_bwd_kernelI32Selective_Scan_bwd_kernel_traitsILi64ELi16ELb0ELb1ELb1ELb0ELb0EN3c104HalfEfEEv12SSMParamsBwd) ;  /* 0xffff6ca040007950 */ /* 0x000fea0003c3ffff */
        .weak           $__internal_133_$__cuda_sm70_shflsync_idx_p
        .type           $__internal_133_$__cuda_sm70_shflsync_idx_p,@function
        .size           $__internal_133_$__cuda_sm70_shflsync_idx_p,($__internal_134_$__cuda_sm70_shflsync_up - $__internal_133_$__cuda_sm70_shflsync_idx_p)
$__internal_133_$__cuda_sm70_shflsync_idx_p:
[----:B------:R-:W-:Y:S01]  /*9360*/  IMAD.MOV.U32 R65, RZ, RZ, 0x0 ;  /* 0x00000000ff417424 */ /* 0x000fe200078e00ff */
[----:B------:R-:W-:Y:S04]  /*9370*/  WARPSYNC R213 ;  /* 0x000000d500007348 */ /* 0x000fe80003800000 */
[----:B------:R0:W1:Y:S01]  /*9380*/  SHFL.IDX PT, R206, R208, R211, R206 ;  /* 0x000000d3d0ce7389 */ /* 0x00006200000e00ce */
[----:B------:R-:W-:Y:S05]  /*9390*/  RET.REL.NODEC R64 `(_Z25selective_scan_bwd_kernelI32Selective_Scan_bwd_kernel_traitsILi64ELi16ELb0ELb1ELb1ELb0ELb0EN3c104HalfEfEEv12SSMParamsBwd) ;  /* 0xffff6c6040007950 */ /* 0x000fea0003c3ffff */
        .weak           $__internal_134_$__cuda_sm70_shflsync_up
        .type           $__internal_134_$__cuda_sm70_shflsync_up,@function
        .size           $__internal_134_$__cuda_sm70_shflsync_up,(.L_x_8946 - $__internal_134_$__cuda_sm70_shflsync_up)
$__internal_134_$__cuda_sm70_shflsync_up:
[----:B------:R-:W-:Y:S01]  /*93a0*/  HFMA2.MMA R65, -RZ, RZ, 0, 0 ;  /* 0x00000000ff417435 */ /* 0x000fe200000001ff */
[----:B------:R-:W-:Y:S04]  /*93b0*/  WARPSYNC R213 ;  /* 0x000000d500007348 */ /* 0x000fe80003800000 */
[----:B------:R0:W1:Y:S01]  /*93c0*/  SHFL.UP PT, R202, R202, R211, R204 ;  /* 0x040000d3caca7389 */ /* 0x00006200000e00cc */
[----:B------:R-:W-:Y:S05]  /*93d0*/  RET.REL.NODEC R64 `(_Z25selective_scan_bwd_kernelI32Selective_Scan_bwd_kernel_traitsILi64ELi16ELb0ELb1ELb1ELb0ELb0EN3c104HalfEfEEv12SSMParamsBwd) ;  /* 0xffff6c2040007950 */ /* 0x000fea0003c3ffff */
.L_x_3361:
        /* <DEDUP_REMOVED lines=10> */
.L_x_8946:


//--------------------- .text._Z25selective_scan_bwd_kernelI32Selective_Scan_bwd_kernel_traitsILi64ELi16ELb0ELb1ELb1ELb0ELb1EN3c104HalfEfEEv12SSMParamsBwd --------------------------
	.section	.text._Z25selective_scan_bwd_kernelI32Selective_Scan_bwd_kernel_traitsILi64ELi16ELb0ELb1ELb1ELb0ELb1EN3c104HalfEfEEv12SSMParamsBwd,"ax",@progbits
	.sectioninfo	@"SHI_REGISTERS=254"
	.align	128
        .global         _Z25selective_scan_bwd_kernelI32Selective_Scan_bwd_kernel_traitsILi64ELi16ELb0ELb1ELb1ELb0ELb1EN3c104HalfEfEEv12SSMParamsBwd
        .type           _Z25selective_scan_bwd_kernelI32Selective_Scan_bwd_kernel_traitsILi64ELi16ELb0ELb1ELb1ELb0ELb1EN3c104HalfEfEEv12SSMParamsBwd,@function
        .size           _Z25selective_scan_bwd_kernelI32Selective_Scan_bwd_kernel_traitsILi64ELi16ELb0ELb1ELb1ELb0ELb1EN3c104HalfEfEEv12SSMParamsBwd,(.L_x_8949 - _Z25selective_scan_bwd_kernelI32Selective_Scan_bwd_kernel_traitsILi64ELi16ELb0ELb1ELb1ELb0ELb1EN3c104HalfEfEEv12SSMParamsBwd)
        .other          _Z25selective_scan_bwd_kernelI32Selective_Scan_bwd_kernel_traitsILi64ELi16ELb0ELb1ELb1ELb0ELb1EN3c104HalfEfEEv12SSMParamsBwd,@"STO_CUDA_ENTRY STV_DEFAULT"
_Z25selective_scan_bwd_kernelI32Selective_Scan_bwd_kernel_traitsILi64ELi16ELb0ELb1ELb1ELb0ELb1EN3c104HalfEfEEv12SSMParamsBwd:
.text._Z25selective_scan_bwd_kernelI32Selective_Scan_bwd_kernel_traitsILi64ELi16ELb0ELb1ELb1ELb0ELb1EN3c104HalfEfEEv12SSMParamsBwd:
[----:B------:R-:W-:Y:S02]  /*0000*/  MOV R1, c[0x0][0x28] ;  /* 0x00000a0000017a02 */ /* 0x000fe40000000f00 */
[----:B------:R-:W-:Y:S01]  /*0010*/  IABS R17, c[0x0][0x178] ;  /* 0x00005e0000117a13 */ /* 0x000fe20000000000 */
[----:B------:R-:W0:Y:S01]  /*0020*/  S2R R169, SR_CTAID.Y ;  /* 0x0000000000a97919 */ /* 0x000e220000002600 */
[----:B------:R-:W-:Y:S01]  /*0030*/  ISETP.NE.U32.AND P0, PT, RZ, c[0x0][0x238], PT ;  /* 0x00008e00ff007a0c */ /* 0x000fe20003f05070 */
[----:B------:R-:W-:Y:S01]  /*0040*/  CS2R R166, SRZ ;  /* 0x0000000000a67805 */ /* 0x000fe2000001ff00 */
[----:B------:R-:W1:Y:S01]  /*0050*/  I2F.RP R0, R17 ;  /* 0x0000001100007306 */ /* 0x000e620000209400 */
[----:B------:R-:W-:Y:S01]  /*0060*/  ULDC.64 UR12, c[0x0][0x118] ;  /* 0x00004600000c7ab9 */ /* 0x000fe20000000a00 */
[----:B------:R-:W-:Y:S02]  /*0070*/  ISETP.NE.AND.EX P0, PT, RZ, c[0x0][0x23c], PT, P0 ;  /* 0x00008f00ff007a0c */ /* 0x000fe40003f05300 */
        /* <DEDUP_REMOVED lines=9> */
[C---:B------:R-:W-:Y:S01]  /*0110*/  @P1 LEA.HI.X R5, R169.reuse, c[0x0][0x254], R168, 0x2, P3 ;  /* 0x00009500a9051a11 */ /* 0x040fe200018f14a8 */
[----:B------:R0:W5:Y:S01]  /*0120*/  @P0 LDG.E R167, [R2.64] ;  /* 0x0000000c02a70981 */ /* 0x000162000c1e1900 */
[----:B-1----:R-:W-:Y:S01]  /*0130*/  IADD3 R6, R0, 0xffffffe, RZ ;  /* 0x0ffffffe00067810 */ /* 0x002fe20007ffe0ff */
[----:B------:R-:W-:Y:S01]  /*0140*/  IMAD R10, R164, c[0x0][0x1e0], RZ ;  /* 0x00007800a40a7a24 */ /* 0x000fe200078e02ff */
[----:B------:R-:W-:Y:S01]  /*0150*/  LOP3.LUT R16, R169, c[0x0][0x178], RZ, 0x3c, !PT ;  /* 0x00005e00a9107a12 */ /* 0x000fe200078e3cff */
[----:B------:R1:W5:Y:S01]  /*0160*/  @P1 LDG.E R166, [R4.64] ;  /* 0x0000000c04a61981 */ /* 0x000362000c1e1900 */
[----:B------:R2:W3:Y:S01]  /*0170*/  F2I.FTZ.U32.TRUNC.NTZ R7, R6 ;  /* 0x0000000600077305 */ /* 0x0004e2000021f000 */
[C---:B------:R-:W-:Y:S01]  /*0180*/  IMAD R13, R165.reuse, c[0x0][0x1e4], R10 ;  /* 0x00007900a50d7a24 */ /* 0x040fe200078e020a */
[----:B------:R-:W-:Y:S01]  /*0190*/  ISETP.GE.AND P1, PT, R16, RZ, PT ;  /* 0x000000ff1000720c */ /* 0x000fe20003f26270 */
[C---:B------:R-:W-:Y:S01]  /*01a0*/  IMAD R12, R164.reuse, c[0x0][0x278], RZ ;  /* 0x00009e00a40c7a24 */ /* 0x040fe200078e02ff */
[----:B------:R-:W-:Y:S01]  /*01b0*/  ISETP.NE.AND P0, PT, RZ, c[0x0][0x178], PT ;  /* 0x00005e00ff007a0c */ /* 0x000fe20003f05270 */
[C---:B------:R-:W-:Y:S01]  /*01c0*/  IMAD R14, R164.reuse, c[0x0][0x190], RZ ;  /* 0x00006400a40e7a24 */ /* 0x040fe200078e02ff */
[----:B0-----:R-:W-:Y:S01]  /*01d0*/  IABS R2, R169 ;  /* 0x000000a900027213 */ /* 0x001fe20000000000 */
[----:B------:R-:W-:Y:S01]  /*01e0*/  IMAD R18, R164, c[0x0][0x1b0], RZ ;  /* 0x00006c00a4127a24 */ /* 0x000fe200078e02ff */
[----:B------:R-:W-:Y:S01]  /*01f0*/  CS2R R122, SRZ ;  /* 0x00000000007a7805 */ /* 0x000fe2000001ff00 */
[----:B--2---:R-:W-:Y:S01]  /*0200*/  HFMA2.MMA R6, -RZ, RZ, 0, 0 ;  /* 0x00000000ff067435 */ /* 0x004fe200000001ff */
[----:B-1----:R-:W-:Y:S01]  /*0210*/  IMAD.WIDE.U32 R4, R165, c[0x0][0x1e0], RZ ;  /* 0x00007800a5047a25 */ /* 0x002fe200078e00ff */
[----:B------:R-:W-:Y:S01]  /*0220*/  CS2R R120, SRZ ;  /* 0x0000000000787805 */ /* 0x000fe2000001ff00 */
[----:B------:R-:W-:-:S02]  /*0230*/  CS2R R160, SRZ ;  /* 0x0000000000a07805 */ /* 0x000fc4000001ff00 */
[----:B------:R-:W-:Y:S02]  /*0240*/  IMAD.IADD R5, R5, 0x1, R13 ;  /* 0x0000000105057824 */ /* 0x000fe400078e020d */
[--C-:B---3--:R-:W-:Y:S02]  /*0250*/  IMAD.MOV R8, RZ, RZ, -R7.reuse ;  /* 0x000000ffff087224 */ /* 0x108fe400078e0a07 */
[----:B------:R-:W-:Y:S02]  /*0260*/  IMAD.MOV.U32 R13, RZ, RZ, c[0x0][0x174] ;  /* 0x00005d00ff0d7624 */ /* 0x000fe400078e00ff */
[----:B------:R-:W-:Y:S02]  /*0270*/  IMAD R3, R8, R17, RZ ;  /* 0x0000001108037224 */ /* 0x000fe400078e02ff */
[----:B------:R-:W-:Y:S01]  /*0280*/  IMAD R8, R164, c[0x0][0x1d0], RZ ;  /* 0x00007400a4087a24 */ /* 0x000fe200078e02ff */
[----:B------:R-:W-:Y:S01]  /*0290*/  ISETP.GE.AND P3, PT, R13, 0x1, PT ;  /* 0x000000010d00780c */ /* 0x000fe20003f66270 */
[----:B------:R-:W-:Y:S01]  /*02a0*/  IMAD.HI.U32 R7, R7, R3, R6 ;  /* 0x0000000307077227 */ /* 0x000fe200078e0006 */
[----:B------:R-:W-:-:S03]  /*02b0*/  LEA R13, R13, 0xfffffc00, 0xa ;  /* 0xfffffc000d0d7811 */ /* 0x000fc600078e50ff */
[----:B------:R-:W-:Y:S02]  /*02c0*/  IMAD R11, R165, c[0x0][0x1d4], R8 ;  /* 0x00007500a50b7a24 */ /* 0x000fe400078e0208 */
[----:B------:R-:W-:-:S04]  /*02d0*/  IMAD.HI.U32 R163, R7, R2, RZ ;  /* 0x0000000207a37227 */ /* 0x000fc800078e00ff */
[----:B------:R-:W-:Y:S02]  /*02e0*/  IMAD.MOV R0, RZ, RZ, -R163 ;  /* 0x000000ffff007224 */ /* 0x000fe400078e0aa3 */
[----:B------:R-:W-:-:S04]  /*02f0*/  IMAD.WIDE.U32 R6, R165, c[0x0][0x278], RZ ;  /* 0x00009e00a5067a25 */ /* 0x000fc800078e00ff */
[----:B------:R-:W-:Y:S02]  /*0300*/  IMAD R0, R17, R0, R2 ;  /* 0x0000000011007224 */ /* 0x000fe400078e0202 */
[----:B------:R-:W-:-:S03]  /*0310*/  IMAD.WIDE.U32 R2, R165, c[0x0][0x1d0], RZ ;  /* 0x00007400a5027a25 */ /* 0x000fc600078e00ff */
[----:B------:R-:W-:Y:S01]  /*0320*/  ISETP.GT.U32.AND P4, PT, R17, R0, PT ;  /* 0x000000001100720c */ /* 0x000fe20003f84070 */
[----:B------:R-:W-:Y:S01]  /*0330*/  IMAD.WIDE.U32 R8, R165, c[0x0][0x190], RZ ;  /* 0x00006400a5087a25 */ /* 0x000fe200078e00ff */
[----:B------:R-:W-:-:S03]  /*0340*/  IADD3 R3, R3, R11, RZ ;  /* 0x0000000b03037210 */ /* 0x000fc60007ffe0ff */
[C---:B------:R-:W-:Y:S02]  /*0350*/  IMAD R11, R165.reuse, c[0x0][0x27c], R12 ;  /* 0x00009f00a50b7a24 */ /* 0x040fe400078e020c */
[----:B------:R-:W-:Y:S02]  /*0360*/  IMAD R15, R165, c[0x0][0x194], R14 ;  /* 0x00006500a50f7a24 */ /* 0x000fe400078e020e */
[----:B------:R-:W-:Y:S01]  /*0370*/  IMAD R12, R168, c[0x0][0x1e8], RZ ;  /* 0x00007a00a80c7a24 */ /* 0x000fe200078e02ff */
[----:B------:R-:W-:Y:S01]  /*0380*/  IADD3 R7, R7, R11, RZ ;  /* 0x0000000b07077210 */ /* 0x000fe20007ffe0ff */
[----:B------:R-:W-:Y:S02]  /*0390*/  IMAD.WIDE.U32 R4, R169, c[0x0][0x1e8], R4 ;  /* 0x00007a00a9047a25 */ /* 0x000fe400078e0004 */
[-C--:B------:R-:W-:Y:S02]  /*03a0*/  @!P4 IADD3 R0, R0, -R17.reuse, RZ ;  /* 0x800000110000c210 */ /* 0x080fe40007ffe0ff */
[----:B------:R-:W-:Y:S01]  /*03b0*/  @!P4 IADD3 R163, R163, 0x1, RZ ;  /* 0x00000001a3a3c810 */ /* 0x000fe20007ffe0ff */
[----:B------:R-:W-:Y:S01]  /*03c0*/  IMAD R14, R168, c[0x0][0x280], RZ ;  /* 0x0000a000a80e7a24 */ /* 0x000fe200078e02ff */
[----:B------:R-:W-:Y:S01]  /*03d0*/  ISETP.GE.U32.AND P2, PT, R0, R17, PT ;  /* 0x000000110000720c */ /* 0x000fe20003f46070 */
[----:B------:R-:W-:-:S02]  /*03e0*/  IMAD R0, R168, c[0x0][0x1d8], RZ ;  /* 0x00007600a8007a24 */ /* 0x000fc400078e02ff */
[----:B------:R-:W-:-:S04]  /*03f0*/  IMAD.WIDE.U32 R2, R169, c[0x0][0x1d8], R2 ;  /* 0x00007600a9027a25 */ /* 0x000fc800078e0002 */
[----:B------:R-:W-:Y:S01]  /*0400*/  IMAD.IADD R9, R9, 0x1, R15 ;  /* 0x0000000109097824 */ /* 0x000fe200078e020f */
[----:B------:R-:W-:Y:S01]  /*0410*/  SHF.R.S32.HI R15, RZ, 0x1f, R13 ;  /* 0x0000001fff0f7819 */ /* 0x000fe2000001140d */
[----:B------:R-:W-:Y:S01]  /*0420*/  IMAD R19, R169, c[0x0][0x1dc], R0 ;  /* 0x00007700a9137a24 */ /* 0x000fe200078e0200 */
[----:B------:R-:W-:Y:S01]  /*0430*/  IADD3 R0, P4, R13, R4, RZ ;  /* 0x000000040d007210 */ /* 0x000fe20007f9e0ff */
[----:B------:R-:W-:Y:S02]  /*0440*/  IMAD R12, R169, c[0x0][0x1ec], R12 ;  /* 0x00007b00a90c7a24 */ /* 0x000fe400078e020c */
[----:B------:R-:W-:Y:S01]  /*0450*/  @P2 IADD3 R163, R163, 0x1, RZ ;  /* 0x00000001a3a32810 */ /* 0x000fe20007ffe0ff */
[----:B------:R-:W-:Y:S02]  /*0460*/  IMAD.WIDE.U32 R6, R169, c[0x0][0x280], R6 ;  /* 0x0000a000a9067a25 */ /* 0x000fe400078e0006 */
[----:B------:R-:W-:Y:S02]  /*0470*/  IADD3.X R17, R15, R5, R12, P4, !PT ;  /* 0x000000050f117210 */ /* 0x000fe400027fe40c */
[----:B------:R-:W-:Y:S01]  /*0480*/  @!P1 IADD3 R163, -R163, RZ, RZ ;  /* 0x000000ffa3a39210 */ /* 0x000fe20007ffe1ff */
[----:B------:R-:W-:Y:S01]  /*0490*/  IMAD R16, R169, c[0x0][0x284], R14 ;  /* 0x0000a100a9107a24 */ /* 0x000fe200078e020e */
[----:B------:R-:W-:Y:S01]  /*04a0*/  @!P0 LOP3.LUT R163, RZ, c[0x0][0x178], RZ, 0x33, !PT ;  /* 0x00005e00ffa38a12 */ /* 0x000fe200078e33ff */
[----:B------:R-:W-:Y:S01]  /*04b0*/  IMAD.WIDE.U32 R10, R165, c[0x0][0x1b0], RZ ;  /* 0x00006c00a50a7a25 */ /* 0x000fe200078e00ff */
[----:B------:R-:W-:-:S02]  /*04c0*/  IADD3 R14, P2, R13, R2, RZ ;  /* 0x000000020d0e7210 */ /* 0x000fc40007f5e0ff */
[----:B------:R-:W-:Y:S01]  /*04d0*/  IADD3 R4, P5, R13, R6, RZ ;  /* 0x000000060d047210 */ /* 0x000fe20007fbe0ff */
[----:B------:R-:W-:Y:S01]  /*04e0*/  IMAD.WIDE.U32 R8, R163, c[0x0][0x1a8], R8 ;  /* 0x00006a00a3087a25 */ /* 0x000fe200078e0008 */
[----:B------:R-:W-:Y:S02]  /*04f0*/  LEA R5, P1, R0, c[0x0][0x248], 0x1 ;  /* 0x0000920000057a11 */ /* 0x000fe400078208ff */
[----:B------:R-:W-:Y:S01]  /*0500*/  SHF.R.S32.HI R162, RZ, 0x1f, R163 ;  /* 0x0000001fffa27819 */ /* 0x000fe200000114a3 */
[----:B------:R-:W-:Y:S01]  /*0510*/  IMAD R21, R165, c[0x0][0x1b4], R18 ;  /* 0x00006d00a5157a24 */ /* 0x000fe200078e0212 */
[----:B------:R-:W-:Y:S02]  /*0520*/  IADD3.X R19, R15, R3, R19, P2, !PT ;  /* 0x000000030f137210 */ /* 0x000fe400017fe413 */
[----:B------:R-:W-:Y:S01]  /*0530*/  LEA R12, P0, R14, c[0x0][0x240], 0x1 ;  /* 0x000090000e0c7a11 */ /* 0x000fe200078008ff */
[----:B------:R-:W-:Y:S01]  /*0540*/  IMAD.IADD R11, R11, 0x1, R21 ;  /* 0x000000010b0b7824 */ /* 0x000fe200078e0215 */
[----:B------:R-:W-:Y:S01]  /*0550*/  IADD3.X R7, R15, R7, R16, P5, !PT ;  /* 0x000000070f077210 */ /* 0x000fe20002ffe410 */
[----:B------:R-:W-:Y:S01]  /*0560*/  IMAD R2, R162, c[0x0][0x1c8], RZ ;  /* 0x00007200a2027a24 */ /* 0x000fe200078e02ff */
[----:B------:R-:W-:Y:S01]  /*0570*/  LEA R3, P2, R4, c[0x0][0x308], 0x1 ;  /* 0x0000c20004037a11 */ /* 0x000fe200078408ff */
[----:B------:R-:W-:Y:S01]  /*0580*/  IMAD.WIDE.U32 R10, R163, c[0x0][0x1c8], R10 ;  /* 0x00007200a30a7a25 */ /* 0x000fe200078e000a */
[----:B------:R-:W-:-:S02]  /*0590*/  LEA.HI.X R6, R0, c[0x0][0x24c], R17, 0x1, P1 ;  /* 0x0000930000067a11 */ /* 0x000fc400008f0c11 */
[----:B------:R-:W-:Y:S01]  /*05a0*/  LEA.HI.X R14, R14, c[0x0][0x244], R19, 0x1, P0 ;  /* 0x000091000e0e7a11 */ /* 0x000fe200000f0c13 */
[----:B------:R-:W-:Y:S01]  /*05b0*/  IMAD R0, R162, c[0x0][0x1a8], RZ ;  /* 0x00006a00a2007a24 */ /* 0x000fe200078e02ff */
[----:B------:R-:W-:Y:S01]  /*05c0*/  ISETP.NE.U32.AND P0, PT, RZ, c[0x0][0x260], PT ;  /* 0x00009800ff007a0c */ /* 0x000fe20003f05070 */
[C---:B------:R-:W-:Y:S01]  /*05d0*/  IMAD R17, R163.reuse, c[0x0][0x1cc], R2 ;  /* 0x00007300a3117a24 */ /* 0x040fe200078e0202 */
[----:B------:R-:W-:Y:S01]  /*05e0*/  LEA.HI.X R4, R4, c[0x0][0x30c], R7, 0x1, P2 ;  /* 0x0000c30004047a11 */ /* 0x000fe200010f0c07 */
[----:B------:R-:W-:Y:S01]  /*05f0*/  IMAD R7, R163, c[0x0][0x1ac], R0 ;  /* 0x00006b00a3077a24 */ /* 0x000fe200078e0200 */
[----:B------:R-:W-:Y:S01]  /*0600*/  ISETP.NE.AND.EX P0, PT, RZ, c[0x0][0x264], PT, P0 ;  /* 0x00009900ff007a0c */ /* 0x000fe20003f05300 */
[----:B------:R-:W-:Y:S01]  /*0610*/  IMAD.IADD R2, R11, 0x1, R17 ;  /* 0x000000010b027824 */ /* 0x000fe200078e0211 */
[----:B------:R-:W-:Y:S02]  /*0620*/  IADD3 R157, P5, R13, R8, RZ ;  /* 0x000000080d9d7210 */ /* 0x000fe40007fbe0ff */
[----:B------:R-:W-:-:S02]  /*0630*/  IADD3 R0, R9, R7, RZ ;  /* 0x0000000709007210 */ /* 0x000fc40007ffe0ff */
[----:B------:R-:W-:Y:S02]  /*0640*/  ISETP.NE.U32.AND P1, PT, RZ, c[0x0][0x328], PT ;  /* 0x0000ca00ff007a0c */ /* 0x000fe40003f25070 */
[----:B------:R-:W-:Y:S02]  /*0650*/  ISETP.NE.U32.AND P2, PT, RZ, c[0x0][0x348], PT ;  /* 0x0000d200ff007a0c */ /* 0x000fe40003f45070 */
[----:B------:R-:W-:Y:S02]  /*0660*/  IADD3.X R0, R15, R0, RZ, P5, !PT ;  /* 0x000000000f007210 */ /* 0x000fe40002ffe4ff */
[----:B------:R-:W-:Y:S02]  /*0670*/  LEA R158, P5, R157, c[0x0][0x228], 0x1 ;  /* 0x00008a009d9e7a11 */ /* 0x000fe400078a08ff */
[----:B------:R-:W-:Y:S02]  /*0680*/  ISETP.NE.AND.EX P1, PT, RZ, c[0x0][0x32c], PT, P1 ;  /* 0x0000cb00ff007a0c */ /* 0x000fe40003f25310 */
[----:B------:R-:W-:-:S02]  /*0690*/  ISETP.NE.AND.EX P2, PT, RZ, c[0x0][0x34c], PT, P2 ;  /* 0x0000d300ff007a0c */ /* 0x000fc40003f45320 */
[----:B------:R-:W-:Y:S01]  /*06a0*/  LEA.HI.X R157, R157, c[0x0][0x22c], R0, 0x1, P5 ;  /* 0x00008b009d9d7a11 */ /* 0x000fe200028f0c00 */
[----:B------:R-:W-:Y:S01]  /*06b0*/  @P0 IMAD R0, R165, c[0x0][0x164], R169 ;  /* 0x00005900a5000a24 */ /* 0x000fe200078e02a9 */
[----:B------:R-:W-:Y:S02]  /*06c0*/  IADD3 R13, P4, R13, R10, RZ ;  /* 0x0000000a0d0d7210 */ /* 0x000fe40007f9e0ff */
[----:B------:R-:W-:Y:S01]  /*06d0*/  @P0 MOV R125, 0x8 ;  /* 0x00000008007d0802 */ /* 0x000fe20000000f00 */
[----:B------:R-:W-:Y:S01]  /*06e0*/  @P0 IMAD R0, R0, c[0x0][0x174], RZ ;  /* 0x00005d0000000a24 */ /* 0x000fe200078e02ff */
[----:B------:R-:W-:Y:S01]  /*06f0*/  LEA R156, P6, R13, c[0x0][0x230], 0x1 ;  /* 0x00008c000d9c7a11 */ /* 0x000fe200078c08ff */
[----:B------:R-:W-:Y:S02]  /*0700*/  IMAD.X R2, R15, 0x1, R2, P4 ;  /* 0x000000010f027824 */ /* 0x000fe400020e0602 */
[----:B------:R-:W-:Y:S01]  /*0710*/  @P0 IMAD R0, R0, c[0x0][0x16c], RZ ;  /* 0x00005b0000000a24 */ /* 0x000fe200078e02ff */
[----:B------:R-:W-:-:S02]  /*0720*/  @P1 LEA R122, P4, R169, c[0x0][0x328], 0x2 ;  /* 0x0000ca00a97a1a11 */ /* 0x000fc400078810ff */
[----:B------:R-:W-:Y:S01]  /*0730*/  @P2 LEA R120, P5, R169, c[0x0][0x348], 0x2 ;  /* 0x0000d200a9782a11 */ /* 0x000fe200078a10ff */
[----:B------:R-:W-:Y:S01]  /*0740*/  @P0 IMAD.WIDE R124, R0, R125, c[0x0][0x260] ;  /* 0x00009800007c0625 */ /* 0x000fe200078e027d */
[----:B------:R-:W-:Y:S01]  /*0750*/  LEA.HI.X R155, R13, c[0x0][0x234], R2, 0x1, P6 ;  /* 0x00008d000d9b7a11 */ /* 0x000fe200030f0c02 */
[----:B------:R-:W-:Y:S01]  /*0760*/  @!P0 CS2R R124, SRZ ;  /* 0x00000000007c8805 */ /* 0x000fe2000001ff00 */
[C-C-:B------:R-:W-:Y:S02]  /*0770*/  @P1 LEA.HI.X R123, R169.reuse, c[0x0][0x32c], R168.reuse, 0x2, P4 ;  /* 0x0000cb00a97b1a11 */ /* 0x140fe400020f14a8 */
[----:B------:R-:W-:Y:S01]  /*0780*/  @P2 LEA.HI.X R121, R169, c[0x0][0x34c], R168, 0x2, P5 ;  /* 0x0000d300a9792a11 */ /* 0x000fe200028f14a8 */
[----:B------:R-:W-:Y:S05]  /*0790*/  @!P3 BRA `(.L_x_3362) ;  /* 0x00009f100000b947 */ /* 0x000fea0003800000 */
[----:B------:R-:W0:Y:S01]  /*07a0*/  S2R R159, SR_TID.X ;  /* 0x00000000009f7919 */ /* 0x000e220000002100 */
[----:B------:R1:W2:Y:S01]  /*07b0*/  R2UR UR18, R12 ;  /* 0x000000000c1273c2 */ /* 0x0002a200000e0000 */
[----:B------:R-:W-:Y:S01]  /*07c0*/  CS2R R160, SRZ ;  /* 0x0000000000a07805 */ /* 0x000fe2000001ff00 */
[----:B------:R-:W-:Y:S01]  /*07d0*/  MOV R153, RZ ;  /* 0x000000ff00997202 */ /* 0x000fe20000000f00 */
[----:B------:R-:W3:Y:S05]  /*07e0*/  S2R R154, SR_LANEID ;  /* 0x00000000009a7919 */ /* 0x000eea0000000000 */
[----:B------:R1:W4:Y:S08]  /*07f0*/  R2UR UR19, R14 ;  /* 0x000000000e1373c2 */ /* 0x00033000000e0000 */
[----:B------:R1:W1:Y:S01]  /*0800*/  R2UR UR16, R5 ;  /* 0x00000000051073c2 */ /* 0x00026200000e0000 */
[----:B0-----:R-:W-:-:S07]  /*0810*/  IMAD.SHL.U32 R0, R159, 0x10, RZ ;  /* 0x000000109f007824 */ /* 0x001fce00078e00ff */
[----:B------:R0:W0:Y:S01]  /*0820*/  R2UR UR17, R6 ;  /* 0x00000000061173c2 */ /* 0x00002200000e0000 */
[--C-:B------:R-:W-:Y:S02]  /*0830*/  SHF.R.S32.HI R2, RZ, 0x1f, R159.reuse ;  /* 0x0000001fff027819 */ /* 0x100fe4000001149f */
[----:B------:R-:W-:Y:S02]  /*0840*/  LOP3.LUT R152, R159, 0x1f, RZ, 0xc0, !PT ;  /* 0x0000001f9f987812 */ /* 0x000fe400078ec0ff */
[----:B------:R-:W-:Y:S02]  /*0850*/  LOP3.LUT R0, R0, 0xfffffe00, RZ, 0xc0, !PT ;  /* 0xfffffe0000007812 */ /* 0x000fe400078ec0ff */
[----:B------:R-:W-:Y:S01]  /*0860*/  LEA.HI R2, R2, R159, RZ, 0x5 ;  /* 0x0000009f02027211 */ /* 0x000fe200078f28ff */
[----:B------:R0:W0:Y:S01]  /*0870*/  R2UR UR14, R3 ;  /* 0x00000000030e73c2 */ /* 0x00002200000e0000 */
[----:B------:R-:W-:Y:S02]  /*0880*/  LOP3.LUT R118, R0, 0x1f, R159, 0xf8, !PT ;  /* 0x0000001f00767812 */ /* 0x000fe400078ef89f */
        /* <DEDUP_REMOVED lines=18> */
.L_x_3421:
[----:B------:R-:W-:Y:S01]  /*09b0*/  IADD3 R129, -R153, c[0x0][0x174], RZ ;  /* 0x00005d0099817a10 */ /* 0x000fe20007ffe1ff */
[----:B------:R-:W-:Y:S01]  /*09c0*/  BAR.SYNC.DEFER_BLOCKING 0x0 ;  /* 0x0000000000007b1d */ /* 0x000fe20000010000 */
[----:B------:R-:W-:Y:S02]  /*09d0*/  LEA R2, P3, R118, UR18, 0x1 ;  /* 0x0000001276027c11 */ /* 0x000fe4000f8608ff */
[----:B------:R-:W-:-:S02]  /*09e0*/  LEA R116, R129, 0xfffffc00, 0xa ;  /* 0xfffffc0081747811 */ /* 0x000fc400078e50ff */
[----:B------:R-:W-:Y:S02]  /*09f0*/  PRMT R5, RZ, 0x7610, R5 ;  /* 0x00007610ff057816 */ /* 0x000fe40000000005 */
[----:B------:R-:W-:Y:S02]  /*0a00*/  IADD3 R9, -R116, c[0x0][0x168], RZ ;  /* 0x00005a0074097a10 */ /* 0x000fe40007ffe1ff */
[----:B------:R-:W-:Y:S02]  /*0a10*/  PRMT R0, RZ, 0x7610, R0 ;  /* 0x00007610ff007816 */ /* 0x000fe40000000000 */
[-C--:B------:R-:W-:Y:S02]  /*0a20*/  ISETP.GE.AND P2, PT, R118, R9.reuse, PT ;  /* 0x000000097600720c */ /* 0x080fe40003f46270 */
        /* <DEDUP_REMOVED lines=46> */
[----:B------:R-:W-:-:S05]  /*0d10*/  IMAD.SHL.U32 R128, R159, 0x10, RZ ;  /* 0x000000109f807824 */ /* 0x000fca00078e00ff */
        /* <DEDUP_REMOVED lines=12> */
[C---:B0-----:R-:W-:Y:S02]  /*0de0*/  IADD3 R3, R18.reuse, 0xe0, RZ ;  /* 0x000000e012037810 */ /* 0x041fe40007ffe0ff */
[----:B------:R-:W-:Y:S02]  /*0df0*/  IADD3 R35, R18, 0x100, RZ ;  /* 0x0000010012237810 */ /* 0x000fe40007ffe0ff */
[----:B------:R-:W-:-:S02]  /*0e00*/  LEA.HI.SX32 R27, R27, R18, 0x1b ;  /* 0x000000121b1b7211 */ /* 0x000fc400078fdaff */
[-C--:B------:R-:W-:Y:S01]  /*0e10*/  LEA.HI.SX32 R29, R29, R18.reuse, 0x1b ;  /* 0x000000121d1d7211 */ /* 0x080fe200078fdaff */
[----:B------:R-:W-:Y:S01]  /*0e20*/  IMAD.SHL.U32 R112, R25, 0x2, RZ ;  /* 0x0000000219707824 */ /* 0x000fe200078e00ff */
[C---:B------:R-:W-:Y:S02]  /*0e30*/  IADD3 R37, R18.reuse, 0x120, RZ ;  /* 0x0000012012257810 */ /* 0x040fe40007ffe0ff */
        /* <DEDUP_REMOVED lines=30> */
[----:B------:R-:W-:Y:S01]  /*1020*/  SHF.L.U32 R99, R49, 0x1, RZ ;  /* 0x0000000131637819 */ /* 0x000fe200000006ff */
[C---:B------:R-:W-:Y:S01]  /*1030*/  IMAD.SHL.U32 R97, R118.reuse, 0x2, RZ ;  /* 0x0000000276617824 */ /* 0x040fe200078e00ff */
[-C--:B------:R-:W-:Y:S02]  /*1040*/  ISETP.GE.AND P2, PT, R118, R9.reuse, PT ;  /* 0x000000097600720c */ /* 0x080fe40003f46270 */
[-C--:B------:R-:W-:Y:S02]  /*1050*/  ISETP.GE.AND P1, PT, R150, R9.reuse, PT ;  /* 0x000000099600720c */ /* 0x080fe40003f26270 */
[----:B------:R-:W-:Y:S02]  /*1060*/  SHF.L.U64.HI R98, R118, 0x1, R119 ;  /* 0x0000000176627819 */ /* 0x000fe40000010277 */
[----:B------:R-:W-:Y:S02]  /*1070*/  IADD3 R2, P0, R97, UR16, RZ ;  /* 0x0000001061027c10 */ /* 0x000fe4000ff1e0ff */
[----:B------:R-:W-:-:S02]  /*1080*/  ISETP.GE.AND P4, PT, R148, R9, PT ;  /* 0x000000099400720c */ /* 0x000fc40003f86270 */
[----:B------:R-:W-:Y:S02]  /*1090*/  IADD3.X R3, R98, UR17, RZ, P0, !PT ;  /* 0x0000001162037c10 */ /* 0x000fe400087fe4ff */
[-C--:B------:R-:W-:Y:S02]  /*10a0*/  ISETP.GE.AND P0, PT, R149, R9.reuse, PT ;  /* 0x000000099500720c */ /* 0x080fe40003f06270 */
[-C--:B------:R-:W-:Y:S02]  /*10b0*/  ISETP.GE.AND P6, PT, R147, R9.reuse, PT ;  /* 0x000000099300720c */ /* 0x080fe40003fc6270 */
[-C--:B------:R-:W-:Y:S02]  /*10c0*/  ISETP.GE.AND P5, PT, R146, R9.reuse, PT ;  /* 0x000000099200720c */ /* 0x080fe40003fa6270 */
[----:B------:R-:W-:Y:S01]  /*10d0*/  ISETP.GE.AND P3, PT, R145, R9, PT ;  /* 0x000000099100720c */ /* 0x000fe20003f66270 */
[----:B--2---:R-:W-:Y:S04]  /*10e0*/  STS.U16 [R114], R5 ;  /* 0x0000000572007388 */ /* 0x004fe80000000400 */
[----:B---3--:R0:W-:Y:S04]  /*10f0*/  STS.U16 [R113+0x40], R0 ;  /* 0x0000400071007388 */ /* 0x0081e80000000400 */
[----:B----4-:R-:W-:Y:S01]  /*1100*/  STS.U16 [R112+0x80], R7 ;  /* 0x0000800770007388 */ /* 0x010fe20000000400 */
[----:B0-----:R-:W-:-:S03]  /*1110*/  LEA R0, R154, R115, 0x4 ;  /* 0x000000739a007211 */ /* 0x001fc600078e20ff */
[----:B------:R0:W-:Y:S01]  /*1120*/  STS.U16 [R111+0xc0], R4 ;  /* 0x0000c0046f007388 */ /* 0x0001e20000000400 */
[----:B------:R-:W-:-:S03]  /*1130*/  LEA.HI.SX32 R0, R0, R0, 0x1b ;  /* 0x0000000000007211 */ /* 0x000fc600078fdaff */
[----:B------:R-:W-:Y:S04]  /*1140*/  STS.U16 [R110+0x100], R11 ;  /* 0x0001000b6e007388 */ /* 0x000fe80000000400 */
[----:B------:R1:W-:Y:S04]  /*1150*/  STS.U16 [R109+0x140], R6 ;  /* 0x000140066d007388 */ /* 0x0003e80000000400 */
[----:B------:R-:W-:Y:S04]  /*1160*/  STS.U16 [R108+0x180], R13 ;  /* 0x0001800d6c007388 */ /* 0x000fe80000000400 */
[----:B------:R2:W-:Y:S04]  /*1170*/  STS.U16 [R107+0x1c0], R8 ;  /* 0x0001c0086b007388 */ /* 0x0005e80000000400 */
[----:B------:R-:W-:Y:S01]  /*1180*/  STS.U16 [R106+0x200], R15 ;  /* 0x0002000f6a007388 */ /* 0x000fe20000000400 */
[----:B------:R-:W-:-:S03]  /*1190*/  IMAD.SHL.U32 R96, R0, 0x2, RZ ;  /* 0x0000000200607824 */ /* 0x000fc600078e00ff */
[----:B------:R3:W-:Y:S04]  /*11a0*/  STS.U16 [R105+0x240], R10 ;  /* 0x0002400a69007388 */ /* 0x0007e80000000400 */
        /* <DEDUP_REMOVED lines=33> */
[----:B------:R-:W2:Y:S01]  /*13c0*/  @!P2 LDG.E.U16 R5, [R2.64] ;  /* 0x0000000c0205a981 */ /* 0x000ea2000c1e1500 */
[----:B------:R-:W-:-:S03]  /*13d0*/  ISETP.GE.AND P2, PT, R144, R9, PT ;  /* 0x000000099000720c */ /* 0x000fc60003f46270 */
[----:B------:R-:W3:Y:S01]  /*13e0*/  @!P1 LDG.E.U16 R4, [R2.64+0x40] ;  /* 0x0000400c02049981 */ /* 0x000ee2000c1e1500 */
        /* <DEDUP_REMOVED lines=14> */
[----:B------:R-:W-:Y:S02]  /*14d0*/  ISETP.GE.AND P1, PT, R130, R9, PT ;  /* 0x000000098200720c */ /* 0x000fe40003f26270 */
[----:B----4-:R-:W-:Y:S02]  /*14e0*/  PRMT R12, RZ, 0x7610, R12 ;  /* 0x00007610ff0c7816 */ /* 0x010fe4000000000c */
        /* <DEDUP_REMOVED lines=37> */
[----:B------:R-:W-:Y:S04]  /*1740*/  STS.U16 [R112+0x80], R7 ;  /* 0x0000800770007388 */ /* 0x000fe80000000400 */
[----:B------:R0:W-:Y:S04]  /*1750*/  STS.U16 [R111+0xc0], R6 ;  /* 0x0000c0066f007388 */ /* 0x0001e80000000400 */
        /* <DEDUP_REMOVED lines=29> */
[----:B0-----:R-:W-:-:S04]  /*1930*/  LEA R6, P0, R118, UR14, 0x1 ;  /* 0x0000000e76067c11 */ /* 0x001fc8000f8008ff */
[----:B------:R-:W-:Y:S01]  /*1940*/  LEA.HI.X R7, R118, UR15, R119, 0x1, P0 ;  /* 0x0000000f76077c11 */ /* 0x000fe200080f0c77 */
        /* <DEDUP_REMOVED lines=29> */
[----:B------:R-:W-:Y:S01]  /*1b20*/  SHF.R.S32.HI R117, RZ, 0x1f, R116 ;  /* 0x0000001fff757819 */ /* 0x000fe20000011474 */
[----:B------:R-:W-:-:S02]  /*1b30*/  IMAD R4, R164, c[0x0][0x1f0], RZ ;  /* 0x00007c00a4047a24 */ /* 0x000fc400078e02ff */
[C---:B------:R-:W-:Y:S02]  /*1b40*/  IMAD R47, R165.reuse, c[0x0][0x204], R26 ;  /* 0x00008100a52f7a24 */ /* 0x040fe400078e021a */
[----:B------:R-:W-:-:S04]  /*1b50*/  IMAD.WIDE.U32 R2, R165, c[0x0][0x1f0], RZ ;  /* 0x00007c00a5027a25 */ /* 0x000fc800078e00ff */
[C---:B------:R-:W-:Y:S02]  /*1b60*/  IMAD R45, R165.reuse, c[0x0][0x1f4], R4 ;  /* 0x00007d00a52d7a24 */ /* 0x040fe400078e0204 */
[----:B------:R-:W-:Y:S01]  /*1b70*/  @!P0 MOV R26, R116 ;  /* 0x00000074001a8202 */ /* 0x000fe20000000f00 */
[--C-:B------:R-:W-:Y:S02]  /*1b80*/  @!P0 IMAD.MOV.U32 R27, RZ, RZ, R117.reuse ;  /* 0x000000ffff1b8224 */ /* 0x100fe400078e0075 */
[----:B------:R-:W-:Y:S01]  /*1b90*/  IMAD.WIDE.U32 R24, R165, c[0x0][0x200], RZ ;  /* 0x00008000a5187a25 */ /* 0x000fe200078e00ff */
[----:B0-----:R-:W-:Y:S02]  /*1ba0*/  IADD3 R7, R3, R45, RZ ;  /* 0x0000002d03077210 */ /* 0x001fe40007ffe0ff */
[----:B------:R-:W-:Y:S01]  /*1bb0*/  MOV R6, R2 ;  /* 0x0000000200067202 */ /* 0x000fe20000000f00 */
[----:B------:R-:W-:Y:S01]  /*1bc0*/  @!P0 IMAD.WIDE.U32 R4, R165, c[0x0][0x1f0], R116 ;  /* 0x00007c00a5048a25 */ /* 0x000fe200078e0074 */
[----:B------:R-:W-:-:S03]  /*1bd0*/  IADD3 R79, R153, -c[0x0][0x174], RZ ;  /* 0x80005d00994f7a10 */ /* 0x000fc60007ffe0ff */
[----:B------:R-:W-:Y:S01]  /*1be0*/  @!P0 IMAD.WIDE.U32 R26, R165, c[0x0][0x200], R26 ;  /* 0x00008000a51a8a25 */ /* 0x000fe200078e001a */
[----:B------:R-:W-:-:S03]  /*1bf0*/  @!P0 IADD3 R3, R45, R5, RZ ;  /* 0x000000052d038210 */ /* 0x000fc60007ffe0ff */
[----:B------:R-:W-:Y:S02]  /*1c00*/  IMAD.IADD R25, R25, 0x1, R47 ;  /* 0x0000000119197824 */ /* 0x000fe400078e022f */
[----:B------:R-:W-:Y:S01]  /*1c10*/  @!P0 IMAD.MOV.U32 R2, RZ, RZ, R4 ;  /* 0x000000ffff028224 */ /* 0x000fe200078e0004 */
[----:B------:R-:W-:Y:S01]  /*1c20*/  @!P0 MOV R4, R26 ;  /* 0x0000001a00048202 */ /* 0x000fe20000000f00 */
[----:B------:R-:W-:Y:S02]  /*1c30*/  IMAD R26, R168, c[0x0][0x1f8], RZ ;  /* 0x00007e00a81a7a24 */ /* 0x000fe400078e02ff */
[----:B------:R-:W-:Y:S02]  /*1c40*/  IMAD R79, R79, -0x400, RZ ;  /* 0xfffffc004f4f7824 */ /* 0x000fe400078e02ff */
[----:B------:R-:W-:-:S04]  /*1c50*/  IMAD.WIDE.U32 R6, R169, c[0x0][0x1f8], R6 ;  /* 0x00007e00a9067a25 */ /* 0x000fc800078e0006 */
[----:B------:R-:W-:Y:S02]  /*1c60*/  IMAD R44, R168, c[0x0][0x208], RZ ;  /* 0x00008200a82c7a24 */ /* 0x000fe400078e02ff */
[----:B------:R-:W-:Y:S01]  /*1c70*/  IMAD.WIDE.U32 R24, R169, c[0x0][0x208], R24 ;  /* 0x00008200a9187a25 */ /* 0x000fe200078e0018 */
[----:B------:R-:W-:Y:S02]  /*1c80*/  SHF.R.S32.HI R78, RZ, 0x1f, R79 ;  /* 0x0000001fff4e7819 */ /* 0x000fe4000001144f */
[----:B------:R-:W-:Y:S01]  /*1c90*/  IADD3 R45, P1, R79, R6, RZ ;  /* 0x000000064f2d7210 */ /* 0x000fe20007f3e0ff */
[----:B------:R-:W-:Y:S02]  /*1ca0*/  @!P0 IMAD.IADD R5, R47, 0x1, R27 ;  /* 0x000000012f058824 */ /* 0x000fe400078e021b */
[----:B------:R-:W-:Y:S01]  /*1cb0*/  IMAD R49, R169, c[0x0][0x1fc], R26 ;  /* 0x00007f00a9317a24 */ /* 0x000fe200078e021a */
[----:B------:R-:W-:Y:S01]  /*1cc0*/  IADD3 R26, P2, R79, R24, RZ ;  /* 0x000000184f1a7210 */ /* 0x000fe20007f5e0ff */
[----:B------:R-:W-:-:S02]  /*1cd0*/  IMAD R51, R169, c[0x0][0x20c], R44 ;  /* 0x00008300a9337a24 */ /* 0x000fc400078e022c */
[----:B------:R-:W-:Y:S01]  /*1ce0*/  @!P0 IMAD.WIDE.U32 R2, R169, c[0x0][0x1f8], R2 ;  /* 0x00007e00a9028a25 */ /* 0x000fe200078e0002 */
[----:B------:R-:W-:-:S03]  /*1cf0*/  IADD3.X R46, R78, R49, R7, P1, !PT ;  /* 0x000000314e2e7210 */ /* 0x000fc60000ffe407 */
[----:B------:R-:W-:Y:S01]  /*1d00*/  @!P0 IMAD.WIDE.U32 R4, R169, c[0x0][0x208], R4 ;  /* 0x00008200a9048a25 */ /* 0x000fe200078e0004 */
[----:B------:R-:W-:Y:S02]  /*1d10*/  IADD3.X R25, R78, R51, R25, P2, !PT ;  /* 0x000000334e197210 */ /* 0x000fe400017fe419 */
[C---:B------:R-:W-:Y:S02]  /*1d20*/  @!P0 IADD3 R47, P1, R118.reuse, R2, RZ ;  /* 0x00000002762f8210 */ /* 0x040fe40007f3e0ff */
[C---:B------:R-:W-:Y:S02]  /*1d30*/  LEA R2, P2, R118.reuse, c[0x0][0x268], 0x1 ;  /* 0x00009a0076027a11 */ /* 0x040fe400078408ff */
[C---:B------:R-:W-:Y:S02]  /*1d40*/  @!P0 IADD3 R27, P3, R118.reuse, R4, RZ ;  /* 0x00000004761b8210 */ /* 0x040fe40007f7e0ff */
[----:B------:R-:W-:Y:S02]  /*1d50*/  LEA R7, P4, R118, c[0x0][0x258], 0x1 ;  /* 0x0000960076077a11 */ /* 0x000fe400078808ff */
[----:B------:R-:W-:-:S02]  /*1d60*/  @!P0 IADD3.X R48, R119, R3, R49, P1, !PT ;  /* 0x0000000377308210 */ /* 0x000fc40000ffe431 */
[C---:B------:R-:W-:Y:S02]  /*1d70*/  LEA.HI.X R3, R118.reuse, c[0x0][0x26c], R119, 0x1, P2 ;  /* 0x00009b0076037a11 */ /* 0x040fe400010f0c77 */
[----:B------:R-:W-:Y:S02]  /*1d80*/  LEA R2, P2, R45, R2, 0x1 ;  /* 0x000000022d027211 */ /* 0x000fe400078408ff */
[----:B------:R-:W-:Y:S02]  /*1d90*/  @!P0 LEA R6, P1, R47, c[0x0][0x268], 0x1 ;  /* 0x00009a002f068a11 */ /* 0x000fe400078208ff */
[----:B------:R-:W-:Y:S02]  /*1da0*/  @!P0 IADD3.X R44, R119, R5, R51, P3, !PT ;  /* 0x00000005772c8210 */ /* 0x000fe40001ffe433 */
[----:B------:R-:W-:Y:S02]  /*1db0*/  LEA.HI.X R5, R118, c[0x0][0x25c], R119, 0x1, P4 ;  /* 0x0000970076057a11 */ /* 0x000fe400020f0c77 */
[----:B------:R-:W-:-:S02]  /*1dc0*/  LEA R4, P4, R26, R7, 0x1 ;  /* 0x000000071a047211 */ /* 0x000fc400078808ff */
[----:B------:R-:W-:Y:S02]  /*1dd0*/  LEA.HI.X R3, R45, R3, R46, 0x1, P2 ;  /* 0x000000032d037211 */ /* 0x000fe400010f0c2e */
[----:B------:R-:W-:Y:S02]  /*1de0*/  @!P0 LEA.HI.X R7, R47, c[0x0][0x26c], R48, 0x1, P1 ;  /* 0x00009b002f078a11 */ /* 0x000fe400008f0c30 */
[----:B------:R-:W-:Y:S02]  /*1df0*/  ISETP.GE.AND P1, PT, R149, R9, PT ;  /* 0x000000099500720c */ /* 0x000fe40003f26270 */
[----:B------:R-:W-:Y:S02]  /*1e00*/  PRMT R49, RZ, 0x7610, R49 ;  /* 0x00007610ff317816 */ /* 0x000fe40000000031 */
[----:B------:R-:W-:Y:S02]  /*1e10*/  @!P0 LEA R24, P3, R27, c[0x0][0x258], 0x1 ;  /* 0x000096001b188a11 */ /* 0x000fe400078608ff */
[----:B------:R-:W-:-:S02]  /*1e20*/  LEA.HI.X R5, R26, R5, R25, 0x1, P4 ;  /* 0x000000051a057211 */ /* 0x000fc400020f0c19 */
[----:B------:R-:W-:Y:S02]  /*1e30*/  @!P0 LEA.HI.X R25, R27, c[0x0][0x25c], R44, 0x1, P3 ;  /* 0x000097001b198a11 */ /* 0x000fe400018f0c2c */
        /* <DEDUP_REMOVED lines=9> */
[----:B--2---:R0:W-:Y:S04]  /*1ed0*/  STS.U16 [R114], R29 ;  /* 0x0000001d72007388 */ /* 0x0041e80000000400 */
        /* <DEDUP_REMOVED lines=34> */
[----:B-1----:R-:W-:-:S04]  /*2100*/  PRMT R36, RZ, 0x7610, R36 ;  /* 0x00007610ff247816 */ /* 0x002fc80000000024 */
[----:B------:R-:W4:Y:S01]  /*2110*/  @!P1 LDG.E.U16 R29, [R2.64+-0x780] ;  /* 0xfff8800c021d9981 */ /* 0x000f22000c1e1500 */
[-C--:B------:R-:W-:Y:S02]  /*2120*/  ISETP.GE.AND P1, PT, R144, R9.reuse, PT ;  /* 0x000000099000720c */ /* 0x080fe40003f26270 */
[----:B--2---:R-:W-:Y:S01]  /*2130*/  PRMT R38, RZ, 0x7610, R38 ;  /* 0x00007610ff267816 */ /* 0x004fe20000000026 */
[----:B------:R-:W2:Y:S01]  /*2140*/  @!P3 LDG.E.U16 R26, [R2.64+-0x7c0] ;  /* 0xfff8400c021ab981 */ /* 0x000ea2000c1e1500 */
[----:B------:R-:W-:Y:S02]  /*2150*/  PRMT R37, RZ, 0x7610, R37 ;  /* 0x00007610ff257816 */ /* 0x000fe40000000025 */
[----:B------:R-:W-:Y:S01]  /*2160*/  PRMT R28, RZ, 0x7610, R28 ;  /* 0x00007610ff1c7816 */ /* 0x000fe2000000001c */
[----:B------:R0:W2:Y:S06]  /*2170*/  @!P0 LDG.E.U16 R27, [R6.64] ;  /* 0x0000000c061b8981 */ /* 0x0000ac000c1e1500 */
[----:B------:R-:W4:Y:S01]  /*2180*/  @!P1 LDG.E.U16 R36, [R2.64+-0x640] ;  /* 0xfff9c00c02249981 */ /* 0x000f22000c1e1500 */
[----:B------:R-:W-:-:S02]  /*2190*/  ISETP.GE.AND P1, PT, R143, R9, PT ;  /* 0x000000098f00720c */ /* 0x000fc40003f26270 */
[----:B------:R-:W-:Y:S01]  /*21a0*/  PRMT R30, RZ, 0x7610, R30 ;  /* 0x00007610ff1e7816 */ /* 0x000fe2000000001e */
[----:B------:R-:W4:Y:S01]  /*21b0*/  @!P2 LDG.E.U16 R37, [R2.64+-0x700] ;  /* 0xfff9000c0225a981 */ /* 0x000f22000c1e1500 */
[----:B------:R-:W-:Y:S02]  /*21c0*/  PRMT R39, RZ, 0x7610, R39 ;  /* 0x00007610ff277816 */ /* 0x000fe40000000027 */
[-C--:B------:R-:W-:Y:S01]  /*21d0*/  ISETP.GE.AND P3, PT, R139, R9.reuse, PT ;  /* 0x000000098b00720c */ /* 0x080fe20003f66270 */
[----:B------:R-:W4:Y:S06]  /*21e0*/  @!P4 LDG.E.U16 R28, [R2.64+-0x740] ;  /* 0xfff8c00c021cc981 */ /* 0x000f2c000c1e1500 */
[----:B------:R-:W4:Y:S01]  /*21f0*/  @!P1 LDG.E.U16 R49, [R2.64+-0x600] ;  /* 0xfffa000c02319981 */ /* 0x000f22000c1e1500 */
[----:B------:R-:W-:-:S02]  /*2200*/  ISETP.GE.AND P1, PT, R142, R9, PT ;  /* 0x000000098e00720c */ /* 0x000fc40003f26270 */
[-C--:B------:R-:W-:Y:S01]  /*2210*/  ISETP.GE.AND P2, PT, R140, R9.reuse, PT ;  /* 0x000000098c00720c */ /* 0x080fe20003f46270 */
[----:B------:R-:W4:Y:S01]  /*2220*/  @!P5 LDG.E.U16 R30, [R2.64+-0x6c0] ;  /* 0xfff9400c021ed981 */ /* 0x000f22000c1e1500 */
[-C--:B------:R-:W-:Y:S02]  /*2230*/  ISETP.GE.AND P4, PT, R138, R9.reuse, PT ;  /* 0x000000098a00720c */ /* 0x080fe40003f86270 */
[-C--:B------:R-:W-:Y:S01]  /*2240*/  ISETP.GE.AND P5, PT, R131, R9.reuse, PT ;  /* 0x000000098300720c */ /* 0x080fe20003fa6270 */
[----:B------:R-:W4:Y:S01]  /*2250*/  @!P6 LDG.E.U16 R39, [R2.64+-0x680] ;  /* 0xfff9800c0227e981 */ /* 0x000f22000c1e1500 */
[----:B0-----:R-:W-:Y:S02]  /*2260*/  PRMT R7, RZ, 0x7610, R7 ;  /* 0x00007610ff077816 */ /* 0x001fe40000000007 */
[----:B------:R-:W-:Y:S01]  /*2270*/  PRMT R6, RZ, 0x7610, R6 ;  /* 0x00007610ff067816 */ /* 0x000fe20000000006 */
[----:B------:R-:W4:Y:S04]  /*2280*/  @!P3 LDG.E.U16 R59, [R2.64+-0x500] ;  /* 0xfffb000c023bb981 */ /* 0x000f28000c1e1500 */
[----:B------:R-:W4:Y:S01]  /*2290*/  @!P1 LDG.E.U16 R38, [R2.64+-0x5c0] ;  /* 0xfffa400c02269981 */ /* 0x000f22000c1e1500 */
[----:B------:R-:W-:-:S02]  /*22a0*/  ISETP.GE.AND P1, PT, R141, R9, PT ;  /* 0x000000098d00720c */ /* 0x000fc40003f26270 */
[----:B------:R-:W-:Y:S01]  /*22b0*/  ISETP.GE.AND P6, PT, R130, R9, PT ;  /* 0x000000098200720c */ /* 0x000fe20003fc6270 */
[----:B------:R-:W4:Y:S01]  /*22c0*/  @!P2 LDG.E.U16 R6, [R2.64+-0x540] ;  /* 0xfffac00c0206a981 */ /* 0x000f22000c1e1500 */
[----:B---3--:R-:W-:Y:S02]  /*22d0*/  PRMT R40, RZ, 0x7610, R40 ;  /* 0x00007610ff287816 */ /* 0x008fe40000000028 */
[----:B------:R-:W-:Y:S01]  /*22e0*/  PRMT R42, RZ, 0x7610, R42 ;  /* 0x00007610ff2a7816 */ /* 0x000fe2000000002a */
[----:B------:R-:W3:Y:S04]  /*22f0*/  @!P5 LDG.E.U16 R61, [R2.64+-0x480] ;  /* 0xfffb800c023dd981 */ /* 0x000ee8000c1e1500 */
[----:B------:R-:W3:Y:S04]  /*2300*/  @!P4 LDG.E.U16 R40, [R2.64+-0x4c0] ;  /* 0xfffb400c0228c981 */ /* 0x000ee8000c1e1500 */
[----:B------:R-:W3:Y:S04]  /*2310*/  @!P1 LDG.E.U16 R7, [R2.64+-0x580] ;  /* 0xfffa800c02079981 */ /* 0x000ee8000c1e1500 */
[----:B------:R-:W3:Y:S01]  /*2320*/  @!P6 LDG.E.U16 R42, [R2.64+-0x440] ;  /* 0xfffbc00c022ae981 */ /* 0x000ee2000c1e1500 */
        /* <DEDUP_REMOVED lines=8> */
[----:B------:R-:W-:Y:S01]  /*23b0*/  PRMT R68, RZ, 0x7610, R68 ;  /* 0x00007610ff447816 */ /* 0x000fe20000000044 */
[----:B--2---:R0:W-:Y:S04]  /*23c0*/  STS.U16 [R114], R27 ;  /* 0x0000001b72007388 */ /* 0x0041e80000000400 */
        /* <DEDUP_REMOVED lines=10> */
[----:B------:R-:W-:Y:S04]  /*2470*/  STS.U16 [R103+0x2c0], R6 ;  /* 0x0002c00667007388 */ /* 0x000fe80000000400 */
[----:B------:R-:W-:Y:S04]  /*2480*/  STS.U16 [R102+0x300], R59 ;  /* 0x0003003b66007388 */ /* 0x000fe80000000400 */
[----:B------:R-:W-:Y:S04]  /*2490*/  STS.U16 [R101+0x340], R40 ;  /* 0x0003402865007388 */ /* 0x000fe80000000400 */
[----:B------:R2:W-:Y:S04]  /*24a0*/  STS.U16 [R100+0x380], R61 ;  /* 0x0003803d64007388 */ /* 0x0005e80000000400 */
[----:B------:R-:W-:Y:S01]  /*24b0*/  STS.U16 [R99+0x3c0], R42 ;  /* 0x0003c02a63007388 */ /* 0x000fe20000000400 */
[----:B------:R-:W-:-:S06]  /*24c0*/  NOP ;  /* 0x0000000000007918 */ /* 0x000fcc0000000000 */
[----:B------:R-:W3:Y:S04]  /*24d0*/  LDS.U16 R50, [R96] ;  /* 0x0000000060327984 */ /* 0x000ee80000000400 */
[----:B------:R-:W2:Y:S04]  /*24e0*/  LDS.U16 R2, [R96+0x2] ;  /* 0x0000020060027984 */ /* 0x000ea80000000400 */
[----:B------:R-:W-:Y:S04]  /*24f0*/  LDS.U16 R49, [R96+0x4] ;  /* 0x0000040060317984 */ /* 0x000fe80000000400 */
[----:B------:R-:W-:Y:S04]  /*2500*/  LDS.U16 R7, [R96+0x6] ;  /* 0x0000060060077984 */ /* 0x000fe80000000400 */
[----:B------:R-:W0:Y:S04]  /*2510*/  LDS.U16 R36, [R96+0x8] ;  /* 0x0000080060247984 */ /* 0x000e280000000400 */
[----:B------:R-:W-:Y:S04]  /*2520*/  LDS.U16 R37, [R96+0xa] ;  /* 0x00000a0060257984 */ /* 0x000fe80000000400 */
[----:B------:R-:W-:Y:S04]  /*2530*/  LDS.U16 R38, [R96+0xc] ;  /* 0x00000c0060267984 */ /* 0x000fe80000000400 */
[----:B------:R-:W-:Y:S04]  /*2540*/  LDS.U16 R39, [R96+0xe] ;  /* 0x00000e0060277984 */ /* 0x000fe80000000400 */
[----:B------:R-:W-:Y:S04]  /*2550*/  LDS.U16 R40, [R96+0x10] ;  /* 0x0000100060287984 */ /* 0x000fe80000000400 */
[----:B------:R-:W-:Y:S04]  /*2560*/  LDS.U16 R42, [R96+0x12] ;  /* 0x00001200602a7984 */ /* 0x000fe80000000400 */
[----:B------:R-:W2:Y:S04]  /*2570*/  LDS.U16 R44, [R96+0x14] ;  /* 0x00001400602c7984 */ /* 0x000ea80000000400 */
[----:B------:R-:W2:Y:S04]  /*2580*/  LDS.U16 R46, [R96+0x16] ;  /* 0x00001600602e7984 */ /* 0x000ea80000000400 */
[----:B------:R-:W2:Y:S04]  /*2590*/  LDS.U16 R48, [R96+0x18] ;  /* 0x0000180060307984 */ /* 0x000ea80000000400 */
[----:B------:R-:W-:Y:S04]  /*25a0*/  LDS.U16 R58, [R96+0x1a] ;  /* 0x00001a00603a7984 */ /* 0x000fe80000000400 */
[----:B------:R-:W3:Y:S04]  /*25b0*/  LDS.U16 R59, [R96+0x1c] ;  /* 0x00001c00603b7984 */ /* 0x000ee80000000400 */
[----:B------:R-:W3:Y:S04]  /*25c0*/  LDS.U16 R60, [R96+0x1e] ;  /* 0x00001e00603c7984 */ /* 0x000ee80000000400 */
[----:B------:R-:W-:Y:S01]  /*25d0*/  BAR.SYNC.DEFER_BLOCKING 0x0 ;  /* 0x0000000000007b1d */ /* 0x000fe20000010000 */
[----:B0-----:R-:W-:-:S02]  /*25e0*/  PRMT R27, RZ, 0x7610, R27 ;  /* 0x00007610ff1b7816 */ /* 0x001fc4000000001b */
[----:B-1----:R-:W-:Y:S02]  /*25f0*/  PRMT R29, RZ, 0x7610, R29 ;  /* 0x00007610ff1d7816 */ /* 0x002fe4000000001d */
[----:B------:R-:W-:Y:S02]  /*2600*/  PRMT R26, RZ, 0x7610, R26 ;  /* 0x00007610ff1a7816 */ /* 0x000fe4000000001a */
[----:B------:R0:W4:Y:S01]  /*2610*/  @!P0 LDG.E.U16 R27, [R24.64] ;  /* 0x0000000c181b8981 */ /* 0x000122000c1e1500 */
[----:B------:R-:W-:-:S03]  /*2620*/  ISETP.GE.AND P0, PT, R149, R9, PT ;  /* 0x000000099500720c */ /* 0x000fc60003f06270 */
[----:B------:R1:W4:Y:S01]  /*2630*/  @!P1 LDG.E.U16 R26, [R4.64+-0x7c0] ;  /* 0xfff8400c041a9981 */ /* 0x000322000c1e1500 */
[-C--:B------:R-:W-:Y:S02]  /*2640*/  ISETP.GE.AND P1, PT, R148, R9.reuse, PT ;  /* 0x000000099400720c */ /* 0x080fe40003f26270 */
[----:B--2---:R-:W-:Y:S01]  /*2650*/  PRMT R61, RZ, 0x7610, R61 ;  /* 0x00007610ff3d7816 */ /* 0x004fe2000000003d */
[----:B------:R1:W2:Y:S01]  /*2660*/  @!P2 LDG.E.U16 R64, [R4.64+-0x540] ;  /* 0xfffac00c0440a981 */ /* 0x0002a2000c1e1500 */
[----:B------:R-:W-:Y:S02]  /*2670*/  PRMT R28, RZ, 0x7610, R28 ;  /* 0x00007610ff1c7816 */ /* 0x000fe4000000001c */
[----:B------:R-:W-:Y:S01]  /*2680*/  PRMT R30, RZ, 0x7610, R30 ;  /* 0x00007610ff1e7816 */ /* 0x000fe2000000001e */
[----:B------:R1:W2:Y:S04]  /*2690*/  @!P3 LDG.E.U16 R71, [R4.64+-0x500] ;  /* 0xfffb000c0447b981 */ /* 0x0002a8000c1e1500 */
[----:B------:R1:W2:Y:S01]  /*26a0*/  @!P0 LDG.E.U16 R29, [R4.64+-0x780] ;  /* 0xfff8800c041d8981 */ /* 0x0002a2000c1e1500 */
[----:B------:R-:W-:-:S03]  /*26b0*/  ISETP.GE.AND P0, PT, R147, R9, PT ;  /* 0x000000099300720c */ /* 0x000fc60003f06270 */
[----:B------:R1:W2:Y:S01]  /*26c0*/  @!P1 LDG.E.U16 R28, [R4.64+-0x740] ;  /* 0xfff8c00c041c9981 */ /* 0x0002a2000c1e1500 */
[----:B------:R-:W-:-:S03]  /*26d0*/  ISETP.GE.AND P1, PT, R146, R9, PT ;  /* 0x000000099200720c */ /* 0x000fc60003f26270 */
[----:B------:R1:W2:Y:S04]  /*26e0*/  @!P4 LDG.E.U16 R66, [R4.64+-0x4c0] ;  /* 0xfffb400c0442c981 */ /* 0x0002a8000c1e1500 */
[----:B------:R1:W2:Y:S04]  /*26f0*/  @!P5 LDG.E.U16 R73, [R4.64+-0x480] ;  /* 0xfffb800c0449d981 */ /* 0x0002a8000c1e1500 */
[----:B------:R1:W2:Y:S01]  /*2700*/  @!P0 LDG.E.U16 R61, [R4.64+-0x700] ;  /* 0xfff9000c043d8981 */ /* 0x0002a2000c1e1500 */
[-C--:B------:R-:W-:Y:S02]  /*2710*/  ISETP.GE.AND P0, PT, R145, R9.reuse, PT ;  /* 0x000000099100720c */ /* 0x080fe40003f06270 */
[----:B0-----:R-:W-:Y:S01]  /*2720*/  PRMT R25, RZ, 0x7610, R25 ;  /* 0x00007610ff197816 */ /* 0x001fe20000000019 */
[----:B------:R1:W2:Y:S01]  /*2730*/  @!P1 LDG.E.U16 R30, [R4.64+-0x6c0] ;  /* 0xfff9400c041e9981 */ /* 0x0002a2000c1e1500 */
[----:B------:R-:W-:-:S03]  /*2740*/  ISETP.GE.AND P1, PT, R144, R9, PT ;  /* 0x000000099000720c */ /* 0x000fc60003f26270 */
[----:B------:R1:W2:Y:S06]  /*2750*/  @!P6 LDG.E.U16 R68, [R4.64+-0x440] ;  /* 0xfffbc00c0444e981 */ /* 0x0002ac000c1e1500 */
[----:B------:R1:W2:Y:S01]  /*2760*/  @!P0 LDG.E.U16 R25, [R4.64+-0x680] ;  /* 0xfff9800c04198981 */ /* 0x0002a2000c1e1500 */
[----:B------:R-:W-:Y:S02]  /*2770*/  ISETP.GE.AND P0, PT, R143, R9, PT ;  /* 0x000000098f00720c */ /* 0x000fe40003f06270 */
[----:B------:R-:W-:-:S06]  /*2780*/  PRMT R24, RZ, 0x7610, R24 ;  /* 0x00007610ff187816 */ /* 0x000fcc0000000018 */
[----:B------:R1:W2:Y:S01]  /*2790*/  @!P1 LDG.E.U16 R24, [R4.64+-0x640] ;  /* 0xfff9c00c04189981 */ /* 0x0002a2000c1e1500 */
[----:B------:R-:W-:-:S04]  /*27a0*/  ISETP.NE.AND P1, PT, R62, RZ, PT ;  /* 0x000000ff3e00720c */ /* 0x000fc80003f25270 */
[----:B------:R1:W2:Y:S01]  /*27b0*/  @!P0 LDG.E.U16 R63, [R4.64+-0x600] ;  /* 0xfffa000c043f8981 */ /* 0x0002a2000c1e1500 */
[----:B------:R-:W-:Y:S02]  /*27c0*/  ISETP.GE.AND P0, PT, R142, R9, PT ;  /* 0x000000098e00720c */ /* 0x000fe40003f06270 */
[----:B------:R-:W-:-:S06]  /*27d0*/  PRMT R62, RZ, 0x7610, R62 ;  /* 0x00007610ff3e7816 */ /* 0x000fcc000000003e */
[----:B------:R1:W2:Y:S05]  /*27e0*/  @!P1 LDG.E.U16 R69, [R4.64+-0x580] ;  /* 0xfffa800c04459981 */ /* 0x0002aa000c1e1500 */
[----:B------:R1:W2:Y:S01]  /*27f0*/  @!P0 LDG.E.U16 R62, [R4.64+-0x5c0] ;  /* 0xfffa400c043e8981 */ /* 0x0002a2000c1e1500 */
[----:B---3--:R-:W-:Y:S02]  /*2800*/  HADD2.F32 R50, -RZ, R50.H0_H0 ;  /* 0x20000032ff327230 */ /* 0x008fe40000004100 */
[----:B------:R-:W-:-:S03]  /*2810*/  HADD2.F32 R6, -RZ, R2.H0_H0 ;  /* 0x20000002ff067230 */ /* 0x000fc60000004100 */
[----:B------:R-:W-:Y:S02]  /*2820*/  FMUL.FTZ R3, R50, -1.4426950216293334961 ;  /* 0xbfb8aa3b32037820 */ /* 0x000fe40000410000 */
[----:B------:R-:W-:Y:S01]  /*2830*/  FMUL.FTZ R2, R6, -1.4426950216293334961 ;  /* 0xbfb8aa3b06027820 */ /* 0x000fe20000410000 */
[----:B------:R-:W-:Y:S01]  /*2840*/  HADD2.F32 R36, -RZ, R36.H0_H0 ;  /* 0x20000024ff247230 */ /* 0x000fe20000004100 */
[----:B------:R-:W0:Y:S01]  /*2850*/  MUFU.EX2 R65, R3 ;  /* 0x0000000300417308 */ /* 0x000e220000000800 */
[----:B------:R-:W-:-:S07]  /*2860*/  HADD2.F32 R44, -RZ, R44.H0_H0 ;  /* 0x2000002cff2c7230 */ /* 0x000fce0000004100 */
[----:B------:R-:W3:Y:S01]  /*2870*/  MUFU.EX2 R70, R2 ;  /* 0x0000000200467308 */ /* 0x000ee20000000800 */
[----:B-1----:R-:W-:Y:S01]  /*2880*/  FMUL.FTZ R5, R36, -1.4426950216293334961 ;  /* 0xbfb8aa3b24057820 */ /* 0x002fe20000410000 */
[----:B------:R-:W-:Y:S02]  /*2890*/  HADD2.F32 R49, -RZ, R49.H0_H0 ;  /* 0x20000031ff317230 */ /* 0x000fe40000004100 */
[----:B------:R-:W-:-:S04]  /*28a0*/  HADD2.F32 R7, -RZ, R7.H0_H0 ;  /* 0x20000007ff077230 */ /* 0x000fc80000004100 */
[----:B------:R1:W-:Y:S01]  /*28b0*/  MUFU.EX2 R75, R5 ;  /* 0x00000005004b7308 */ /* 0x0003e20000000800 */
[----:B------:R-:W-:Y:S01]  /*28c0*/  FMUL.FTZ R67, R49, -1.4426950216293334961 ;  /* 0xbfb8aa3b31437820 */ /* 0x000fe20000410000 */
[----:B------:R-:W-:Y:S01]  /*28d0*/  HADD2.F32 R37, -RZ, R37.H0_H0 ;  /* 0x20000025ff257230 */ /* 0x000fe20000004100 */
[----:B-1----:R-:W-:-:S05]  /*28e0*/  FMUL.FTZ R5, R44, -1.4426950216293334961 ;  /* 0xbfb8aa3b2c057820 */ /* 0x002fca0000410000 */
[----:B------:R-:W-:Y:S01]  /*28f0*/  MUFU.EX2 R72, R67 ;  /* 0x0000004300487308 */ /* 0x000fe20000000800 */
[----:B------:R-:W-:Y:S01]  /*2900*/  FMUL.FTZ R4, R7, -1.4426950216293334961 ;  /* 0xbfb8aa3b07047820 */ /* 0x000fe20000410000 */
[----:B------:R-:W-:Y:S01]  /*2910*/  HADD2.F32 R39, -RZ, R39.H0_H0 ;  /* 0x20000027ff277230 */ /* 0x000fe20000004100 */
[----:B------:R-:W-:-:S05]  /*2920*/  FMUL.FTZ R2, R37, -1.4426950216293334961 ;  /* 0xbfb8aa3b25027820 */ /* 0x000fca0000410000 */
[----:B------:R0:W-:Y:S01]  /*2930*/  MUFU.EX2 R133, R5 ;  /* 0x0000000500857308 */ /* 0x0001e20000000800 */
[----:B------:R-:W-:Y:S02]  /*2940*/  HADD2.F32 R38, -RZ, R38.H0_H0 ;  /* 0x20000026ff267230 */ /* 0x000fe40000004100 */
[----:B------:R-:W-:Y:S01]  /*2950*/  HADD2.F32 R40, -RZ, R40.H0_H0 ;  /* 0x20000028ff287230 */ /* 0x000fe20000004100 */
[----:B0-----:R-:W-:Y:S02]  /*2960*/  FADD.FTZ R5, R65, 1 ;  /* 0x3f80000041057421 */ /* 0x001fe40000010000 */
[----:B---3--:R-:W-:Y:S02]  /*2970*/  FADD.FTZ R65, R70, 1 ;  /* 0x3f80000046417421 */ /* 0x008fe40000010000 */
[----:B------:R0:W1:Y:S01]  /*2980*/  MUFU.EX2 R74, R4 ;  /* 0x00000004004a7308 */ /* 0x0000620000000800 */
[----:B------:R-:W-:Y:S01]  /*2990*/  HADD2.F32 R46, -RZ, R46.H0_H0 ;  /* 0x2000002eff2e7230 */ /* 0x000fe20000004100 */
[----:B------:R-:W-:-:S02]  /*29a0*/  FMUL.FTZ R3, R38, -1.4426950216293334961 ;  /* 0xbfb8aa3b26037820 */ /* 0x000fc40000410000 */
[----:B------:R-:W-:-:S04]  /*29b0*/  FMUL.FTZ R67, R40, -1.4426950216293334961 ;  /* 0xbfb8aa3b28437820 */ /* 0x000fc80000410000 */
[----:B------:R-:W-:Y:S01]  /*29c0*/  MUFU.RCP R65, R65 ;  /* 0x0000004100417308 */ /* 0x000fe20000001000 */
[----:B0-----:R-:W-:-:S07]  /*29d0*/  FMUL.FTZ R4, R39, -1.4426950216293334961 ;  /* 0xbfb8aa3b27047820 */ /* 0x001fce0000410000 */
[----:B------:R-:W-:Y:S01]  /*29e0*/  MUFU.EX2 R76, R2 ;  /* 0x00000002004c7308 */ /* 0x000fe20000000800 */
[----:B------:R-:W-:-:S07]  /*29f0*/  HADD2.F32 R56, -RZ, R56.H0_H0 ;  /* 0x20000038ff387230 */ /* 0x000fce0000004100 */
[----:B------:R0:W-:Y:S01]  /*2a00*/  MUFU.EX2 R126, R4 ;  /* 0x00000004007e7308 */ /* 0x0001e20000000800 */
[----:B------:R-:W-:-:S07]  /*2a10*/  HADD2.F32 R42, -RZ, R42.H0_H0 ;  /* 0x2000002aff2a7230 */ /* 0x000fce0000004100 */
[----:B------:R-:W-:Y:S01]  /*2a20*/  MUFU.EX2 R77, R3 ;  /* 0x00000003004d7308 */ /* 0x000fe20000000800 */
[----:B0-----:R-:W-:-:S07]  /*2a30*/  FMUL.FTZ R4, R46, -1.4426950216293334961 ;  /* 0xbfb8aa3b2e047820 */ /* 0x001fce0000410000 */
[----:B------:R-:W-:Y:S08]  /*2a40*/  MUFU.EX2 R127, R67 ;  /* 0x00000043007f7308 */ /* 0x000ff00000000800 */
[----:B------:R0:W-:Y:S01]  /*2a50*/  MUFU.EX2 R134, R4 ;  /* 0x0000000400867308 */ /* 0x0001e20000000800 */
[----:B-1----:R-:W-:Y:S02]  /*2a60*/  FADD.FTZ R70, R74, 1 ;  /* 0x3f8000004a467421 */ /* 0x002fe40000010000 */
[----:B0-----:R-:W-:-:S05]  /*2a70*/  FADD.FTZ R4, R72, 1 ;  /* 0x3f80000048047421 */ /* 0x001fca0000010000 */
[----:B------:R-:W-:Y:S01]  /*2a80*/  MUFU.RCP R5, R5 ;  /* 0x0000000500057308 */ /* 0x000fe20000001000 */
[----:B------:R-:W-:Y:S01]  /*2a90*/  FMUL.FTZ R2, R42, -1.4426950216293334961 ;  /* 0xbfb8aa3b2a027820 */ /* 0x000fe20000410000 */
[----:B------:R-:W-:-:S06]  /*2aa0*/  HADD2.F32 R48, -RZ, R48.H0_H0 ;  /* 0x20000030ff307230 */ /* 0x000fcc0000004100 */
[----:B------:R-:W0:Y:S01]  /*2ab0*/  MUFU.RCP R4, R4 ;  /* 0x0000000400047308 */ /* 0x000e220000001000 */
[----:B------:R-:W-:Y:S01]  /*2ac0*/  HADD2.F32 R57, -RZ, R57.H0_H0 ;  /* 0x20000039ff397230 */ /* 0x000fe20000004100 */
[----:B------:R-:W-:-:S06]  /*2ad0*/  FMUL.FTZ R135, R48, -1.4426950216293334961 ;  /* 0xbfb8aa3b30877820 */ /* 0x000fcc0000410000 */
[----:B------:R-:W-:Y:S01]  /*2ae0*/  MUFU.EX2 R132, R2 ;  /* 0x0000000200847308 */ /* 0x000fe20000000800 */
[----:B------:R-:W-:-:S07]  /*2af0*/  HADD2.F32 R55, -RZ, R55.H0_H0 ;  /* 0x20000037ff377230 */ /* 0x000fce0000004100 */
[----:B------:R-:W-:Y:S01]  /*2b00*/  MUFU.RCP R70, R70 ;  /* 0x0000004600467308 */ /* 0x000fe20000001000 */
[----:B------:R-:W-:Y:S01]  /*2b10*/  HADD2.F32 R59, -RZ, R59.H0_H0 ;  /* 0x2000003bff3b7230 */ /* 0x000fe20000004100 */
[----:B0-----:R-:W-:Y:S01]  /*2b20*/  FADD.FTZ R72, -R4, 1 ;  /* 0x3f80000004487421 */ /* 0x001fe20000010100 */
[----:B------:R-:W-:Y:S02]  /*2b30*/  HADD2.F32 R54, -RZ, R54.H0_H0 ;  /* 0x20000036ff367230 */ /* 0x000fe40000004100 */
[----:B------:R-:W-:-:S03]  /*2b40*/  HADD2.F32 R52, -RZ, R52.H0_H0 ;  /* 0x20000034ff347230 */ /* 0x000fc60000004100 */
[----:B------:R-:W0:Y:S01]  /*2b50*/  MUFU.EX2 R135, R135 ;  /* 0x0000008700877308 */ /* 0x000e220000000800 */
[----:B----4-:R-:W-:Y:S04]  /*2b60*/  STS.U16 [R114], R27 ;  /* 0x0000001b72007388 */ /* 0x010fe80000000400 */
[----:B------:R-:W-:Y:S04]  /*2b70*/  STS.U16 [R113+0x40], R26 ;  /* 0x0000401a71007388 */ /* 0x000fe80000000400 */
        /* <DEDUP_REMOVED lines=13> */
[----:B------:R2:W-:Y:S01]  /*2c50*/  STS.U16 [R99+0x3c0], R68 ;  /* 0x0003c04463007388 */ /* 0x0005e20000000400 */
[----:B------:R-:W-:-:S06]  /*2c60*/  NOP ;  /* 0x0000000000007918 */ /* 0x000fcc0000000000 */
[----:B------:R-:W3:Y:S04]  /*2c70*/  LDS.U16 R25, [R96+0x2] ;  /* 0x0000020060197984 */ /* 0x000ee80000000400 */
[----:B------:R-:W4:Y:S04]  /*2c80*/  LDS.U16 R24, [R96] ;  /* 0x0000000060187984 */ /* 0x000f280000000400 */
[----:B------:R-:W4:Y:S04]  /*2c90*/  LDS.U16 R26, [R96+0x4] ;  /* 0x00000400601a7984 */ /* 0x000f280000000400 */
[----:B------:R-:W4:Y:S04]  /*2ca0*/  LDS.U16 R27, [R96+0x6] ;  /* 0x00000600601b7984 */ /* 0x000f280000000400 */
[----:B------:R-:W4:Y:S04]  /*2cb0*/  LDS.U16 R29, [R96+0xa] ;  /* 0x00000a00601d7984 */ /* 0x000f280000000400 */
[----:B------:R-:W4:Y:S01]  /*2cc0*/  LDS.U16 R28, [R96+0x8] ;  /* 0x00000800601c7984 */ /* 0x000f220000000400 */
[----:B-1----:R-:W-:-:S03]  /*2cd0*/  FADD.FTZ R71, -R65, 1 ;  /* 0x3f80000041477421 */ /* 0x002fc60000010100 */
[----:B------:R-:W1:Y:S01]  /*2ce0*/  LDS.U16 R30, [R96+0xc] ;  /* 0x00000c00601e7984 */ /* 0x000e620000000400 */
[----:B------:R-:W-:Y:S02]  /*2cf0*/  FADD.FTZ R62, R76, 1 ;  /* 0x3f8000004c3e7421 */ /* 0x000fe40000010000 */
[----:B------:R-:W-:Y:S01]  /*2d00*/  FFMA.FTZ R71, R6, R71, 1 ;  /* 0x3f80000006477423 */ /* 0x000fe20000010047 */
[----:B------:R-:W-:Y:S01]  /*2d10*/  LDS.U16 R76, [R96+0x10] ;  /* 0x00001000604c7984 */ /* 0x000fe20000000400 */
[----:B------:R-:W-:Y:S02]  /*2d20*/  FADD.FTZ R63, R77, 1 ;  /* 0x3f8000004d3f7421 */ /* 0x000fe40000010000 */
[----:B------:R-:W-:Y:S01]  /*2d30*/  FADD.FTZ R69, -R5, 1 ;  /* 0x3f80000005457421 */ /* 0x000fe20000010100 */
[----:B------:R-:W-:Y:S01]  /*2d40*/  HADD2.F32 R58, -RZ, R58.H0_H0 ;  /* 0x2000003aff3a7230 */ /* 0x000fe20000004100 */
[----:B------:R-:W-:Y:S01]  /*2d50*/  FADD.FTZ R61, R75, 1 ;  /* 0x3f8000004b3d7421 */ /* 0x000fe20000010000 */
[----:B------:R-:W-:Y:S01]  /*2d60*/  HADD2.F32 R53, -RZ, R53.H0_H0 ;  /* 0x20000035ff357230 */ /* 0x000fe20000004100 */
[----:B------:R-:W-:Y:S01]  /*2d70*/  FMUL.FTZ R3, R59, -1.4426950216293334961 ;  /* 0xbfb8aa3b3b037820 */ /* 0x000fe20000410000 */
[----:B------:R-:W-:Y:S01]  /*2d80*/  HADD2.F32 R51, -RZ, R51.H0_H0 ;  /* 0x20000033ff337230 */ /* 0x000fe20000004100 */
[----:B------:R-:W-:Y:S01]  /*2d90*/  FADD.FTZ R133, R133, 1 ;  /* 0x3f80000085857421 */ /* 0x000fe20000010000 */
[----:B------:R-:W-:Y:S01]  /*2da0*/  HADD2.F32 R60, -RZ, R60.H0_H0 ;  /* 0x2000003cff3c7230 */ /* 0x000fe20000004100 */
[----:B--2---:R-:W-:Y:S01]  /*2db0*/  FADD.FTZ R68, R126, 1 ;  /* 0x3f8000007e447421 */ /* 0x004fe20000010000 */
[----:B---3--:R-:W-:Y:S01]  /*2dc0*/  HADD2.F32 R25, -RZ, R25.H0_H0 ;  /* 0x20000019ff197230 */ /* 0x008fe20000004100 */
[----:B0-----:R-:W-:Y:S01]  /*2dd0*/  FADD.FTZ R136, R135, 1 ;  /* 0x3f80000087887421 */ /* 0x001fe20000010000 */
[----:B------:R-:W0:Y:S01]  /*2de0*/  MUFU.RCP R62, R62 ;  /* 0x0000003e003e7308 */ /* 0x000e220000001000 */
[----:B------:R-:W-:Y:S01]  /*2df0*/  FADD.FTZ R77, R127, 1 ;  /* 0x3f8000007f4d7421 */ /* 0x000fe20000010000 */
[----:B----4-:R-:W-:Y:S01]  /*2e00*/  HADD2.F32 R24, -RZ, R24.H0_H0 ;  /* 0x20000018ff187230 */ /* 0x010fe20000004100 */
[----:B------:R-:W-:Y:S01]  /*2e10*/  FMUL.FTZ R66, R56, R25 ;  /* 0x0000001938427220 */ /* 0x000fe20000410000 */
[----:B------:R-:W-:Y:S03]  /*2e20*/  LDS.U16 R135, [R96+0x16] ;  /* 0x0000160060877984 */ /* 0x000fe60000000400 */
[----:B------:R-:W-:Y:S01]  /*2e30*/  FMUL.FTZ R66, R65, R66 ;  /* 0x0000004241427220 */ /* 0x000fe20000410000 */
[----:B------:R-:W-:Y:S03]  /*2e40*/  LDS.U16 R137, [R96+0x18] ;  /* 0x0000180060897984 */ /* 0x000fe60000000400 */
[----:B------:R-:W-:Y:S01]  /*2e50*/  FMUL.FTZ R127, R66, R71 ;  /* 0x00000047427f7220 */ /* 0x000fe20000410000 */
[----:B------:R-:W-:Y:S01]  /*2e60*/  LDS.U16 R172, [R96+0x1c] ;  /* 0x00001c0060ac7984 */ /* 0x000fe20000000400 */
[----:B------:R-:W-:-:S03]  /*2e70*/  HADD2.F32 R26, -RZ, R26.H0_H0 ;  /* 0x2000001aff1a7230 */ /* 0x000fc60000004100 */
[----:B------:R-:W2:Y:S01]  /*2e80*/  LDS.U16 R66, [R96+0xe] ;  /* 0x00000e0060427984 */ /* 0x000ea20000000400 */
[----:B------:R-:W-:Y:S01]  /*2e90*/  FMUL.FTZ R64, R57, R24 ;  /* 0x0000001839407220 */ /* 0x000fe20000410000 */
[----:B------:R-:W-:Y:S01]  /*2ea0*/  HADD2.F32 R27, -RZ, R27.H0_H0 ;  /* 0x2000001bff1b7230 */ /* 0x000fe20000004100 */
[----:B------:R-:W-:Y:S01]  /*2eb0*/  FFMA.FTZ R69, R50, R69, 1 ;  /* 0x3f80000032457423 */ /* 0x000fe20000010045 */
[----:B------:R-:W-:Y:S01]  /*2ec0*/  LDS.U16 R174, [R96+0x1e] ;  /* 0x00001e0060ae7984 */ /* 0x000fe20000000400 */
[----:B------:R-:W-:Y:S01]  /*2ed0*/  FMUL.FTZ R73, R55, R26 ;  /* 0x0000001a37497220 */ /* 0x000fe20000410000 */
[----:B------:R-:W-:Y:S01]  /*2ee0*/  HADD2.F32 R29, -RZ, R29.H0_H0 ;  /* 0x2000001dff1d7230 */ /* 0x000fe20000004100 */
[----:B------:R-:W-:Y:S01]  /*2ef0*/  FMUL.FTZ R64, R5, R64 ;  /* 0x0000004005407220 */ /* 0x000fe20000410000 */
[----:B------:R-:W3:Y:S01]  /*2f00*/  MUFU.RCP R61, R61 ;  /* 0x0000003d003d7308 */ /* 0x000ee20000001000 */
[----:B------:R-:W-:Y:S02]  /*2f10*/  FFMA.FTZ R75, R49, R72, 1 ;  /* 0x3f800000314b7423 */ /* 0x000fe40000010048 */
[----:B------:R-:W-:-:S02]  /*2f20*/  FMUL.FTZ R72, R4, R73 ;  /* 0x0000004904487220 */ /* 0x000fc40000410000 */
[----:B------:R-:W-:Y:S02]  /*2f30*/  FMUL.FTZ R74, R64, R69 ;  /* 0x00000045404a7220 */ /* 0x000fe40000410000 */
[----:B------:R-:W-:Y:S01]  /*2f40*/  FADD.FTZ R71, R132, 1 ;  /* 0x3f80000084477421 */ /* 0x000fe20000010000 */
[----:B------:R4:W-:Y:S01]  /*2f50*/  MUFU.RCP R69, R77 ;  /* 0x0000004d00457308 */ /* 0x0009e20000001000 */
[----:B------:R-:W-:Y:S02]  /*2f60*/  FMUL.FTZ R73, R54, R27 ;  /* 0x0000001b36497220 */ /* 0x000fe40000410000 */
[----:B------:R-:W-:Y:S02]  /*2f70*/  FADD.FTZ R64, -R70, 1 ;  /* 0x3f80000046407421 */ /* 0x000fe40000010100 */
[----:B0-----:R-:W-:Y:S02]  /*2f80*/  FADD.FTZ R132, -R62, 1 ;  /* 0x3f8000003e847421 */ /* 0x001fe40000010100 */
[----:B------:R-:W-:-:S02]  /*2f90*/  FMUL.FTZ R73, R70, R73 ;  /* 0x0000004946497220 */ /* 0x000fc40000410000 */
[----:B----4-:R-:W-:Y:S01]  /*2fa0*/  FMUL.FTZ R77, R52, R29 ;  /* 0x0000001d344d7220 */ /* 0x010fe20000410000 */
[----:B------:R-:W0:Y:S01]  /*2fb0*/  MUFU.EX2 R3, R3 ;  /* 0x0000000300037308 */ /* 0x000e220000000800 */
[----:B------:R-:W-:Y:S02]  /*2fc0*/  FFMA.FTZ R64, R7, R64, 1 ;  /* 0x3f80000007407423 */ /* 0x000fe40000010040 */
[----:B------:R-:W-:Y:S02]  /*2fd0*/  FFMA.FTZ R132, R37, R132, 1 ;  /* 0x3f80000025847423 */ /* 0x000fe40000010084 */
[----:B------:R-:W-:-:S03]  /*2fe0*/  FMUL.FTZ R77, R62, R77 ;  /* 0x0000004d3e4d7220 */ /* 0x000fc60000410000 */
[----:B------:R-:W4:Y:S01]  /*2ff0*/  MUFU.RCP R63, R63 ;  /* 0x0000003f003f7308 */ /* 0x000f220000001000 */
[----:B------:R-:W-:Y:S01]  /*3000*/  FMUL.FTZ R67, R58, -1.4426950216293334961 ;  /* 0xbfb8aa3b3a437820 */ /* 0x000fe20000410000 */
[----:B------:R-:W-:Y:S01]  /*3010*/  HADD2.F32 R28, -RZ, R28.H0_H0 ;  /* 0x2000001cff1c7230 */ /* 0x000fe20000004100 */
[----:B------:R-:W-:Y:S02]  /*3020*/  FMUL.FTZ R173, R73, R64 ;  /* 0x0000004049ad7220 */ /* 0x000fe40000410000 */
[----:B------:R-:W-:Y:S02]  /*3030*/  FMUL.FTZ R175, R77, R132 ;  /* 0x000000844daf7220 */ /* 0x000fe40000410000 */
[----:B------:R-:W2:Y:S01]  /*3040*/  LDS.U16 R132, [R96+0x12] ;  /* 0x0000120060847984 */ /* 0x000ea20000000400 */
[----:B------:R0:W-:Y:S01]  /*3050*/  MUFU.RCP R73, R133 ;  /* 0x0000008500497308 */ /* 0x0001e20000001000 */
[----:B------:R-:W-:Y:S01]  /*3060*/  FMUL.FTZ R72, R72, R75 ;  /* 0x0000004b48487220 */ /* 0x000fe20000410000 */
[----:B-1----:R-:W-:Y:S01]  /*3070*/  HADD2.F32 R30, -RZ, R30.H0_H0 ;  /* 0x2000001eff1e7230 */ /* 0x002fe20000004100 */
[----:B---3--:R-:W-:-:S02]  /*3080*/  FADD.FTZ R75, -R61, 1 ;  /* 0x3f8000003d4b7421 */ /* 0x008fc40000010100 */
[----:B------:R-:W-:Y:S01]  /*3090*/  FMUL.FTZ R126, R53, R28 ;  /* 0x0000001c357e7220 */ /* 0x000fe20000410000 */
[----:B0-----:R-:W0:Y:S02]  /*30a0*/  LDS.U16 R133, [R96+0x14] ;  /* 0x0000140060857984 */ /* 0x001e240000000400 */
[----:B------:R-:W1:Y:S01]  /*30b0*/  MUFU.EX2 R67, R67 ;  /* 0x0000004300437308 */ /* 0x000e620000000800 */
[----:B------:R-:W-:Y:S02]  /*30c0*/  FFMA.FTZ R75, R36, R75, 1 ;  /* 0x3f800000244b7423 */ /* 0x000fe4000001004b */
[----:B------:R-:W-:-:S05]  /*30d0*/  FMUL.FTZ R126, R61, R126 ;  /* 0x0000007e3d7e7220 */ /* 0x000fca0000410000 */
[----:B------:R-:W3:Y:S01]  /*30e0*/  MUFU.RCP R68, R68 ;  /* 0x0000004400447308 */ /* 0x000ee20000001000 */
[----:B------:R-:W-:Y:S02]  /*30f0*/  FADD.FTZ R180, R3, 1 ;  /* 0x3f80000003b47421 */ /* 0x000fe40000010000 */
[----:B------:R-:W-:Y:S01]  /*3100*/  FMUL.FTZ R64, R51, R30 ;  /* 0x0000001e33407220 */ /* 0x000fe20000410000 */
[----:B------:R-:W0:Y:S01]  /*3110*/  LDS.U16 R3, [R96+0x1a] ;  /* 0x00001a0060037984 */ /* 0x000e220000000400 */
[----:B----4-:R-:W-:Y:S02]  /*3120*/  FADD.FTZ R77, -R63, 1 ;  /* 0x3f8000003f4d7421 */ /* 0x010fe40000010100 */
[----:B------:R-:W-:Y:S02]  /*3130*/  FMUL.FTZ R126, R126, R75 ;  /* 0x0000004b7e7e7220 */ /* 0x000fe40000410000 */
[----:B------:R-:W-:Y:S02]  /*3140*/  FMUL.FTZ R2, R60, -1.4426950216293334961 ;  /* 0xbfb8aa3b3c027820 */ /* 0x000fe40000410000 */
[----:B------:R-:W-:-:S02]  /*3150*/  FADD.FTZ R75, R134, 1 ;  /* 0x3f800000864b7421 */ /* 0x000fc40000010000 */
[----:B------:R-:W-:Y:S01]  /*3160*/  FMUL.FTZ R134, R63, R64 ;  /* 0x000000403f867220 */ /* 0x000fe20000410000 */
[----:B------:R-:W-:Y:S01]  /*3170*/  HADD2.F32 R64, -RZ, R31.H0_H0 ;  /* 0x2000001fff407230 */ /* 0x000fe20000004100 */
[----:B------:R-:W-:Y:S01]  /*3180*/  FFMA.FTZ R171, R38, R77, 1 ;  /* 0x3f80000026ab7423 */ /* 0x000fe2000001004d */
[----:B--2---:R-:W-:Y:S01]  /*3190*/  HADD2.F32 R31, -RZ, R66.H0_H0 ;  /* 0x20000042ff1f7230 */ /* 0x004fe20000004100 */
[----:B------:R-:W2:Y:S01]  /*31a0*/  MUFU.EX2 R2, R2 ;  /* 0x0000000200027308 */ /* 0x000ea20000000800 */
[----:B------:R-:W-:Y:S01]  /*31b0*/  HADD2.F32 R66, -RZ, R33.H0_H0 ;  /* 0x20000021ff427230 */ /* 0x000fe20000004100 */
[----:B------:R-:W-:Y:S01]  /*31c0*/  FMUL.FTZ R176, R134, R171 ;  /* 0x000000ab86b07220 */ /* 0x000fe20000410000 */
[----:B------:R-:W-:Y:S01]  /*31d0*/  HADD2.F32 R33, -RZ, R76.H0_H0 ;  /* 0x2000004cff217230 */ /* 0x000fe20000004100 */
[----:B-1----:R-:W-:Y:S02]  /*31e0*/  FADD.FTZ R171, R67, 1 ;  /* 0x3f80000043ab7421 */ /* 0x002fe40000010000 */
[----:B---3--:R-:W-:-:S02]  /*31f0*/  FADD.FTZ R134, -R68, 1 ;  /* 0x3f80000044867421 */ /* 0x008fc40000010100 */
[----:B------:R-:W1:Y:S01]  /*3200*/  MUFU.RCP R71, R71 ;  /* 0x0000004700477308 */ /* 0x000e620000001000 */
[----:B------:R-:W-:Y:S02]  /*3210*/  FMUL.FTZ R67, R64, R31 ;  /* 0x0000001f40437220 */ /* 0x000fe40000410000 */
[----:B------:R-:W-:Y:S02]  /*3220*/  FFMA.FTZ R134, R39, R134, 1 ;  /* 0x3f80000027867423 */ /* 0x000fe40000010086 */
[----:B------:R-:W-:Y:S02]  /*3230*/  FMUL.FTZ R67, R68, R67 ;  /* 0x0000004344437220 */ /* 0x000fe40000410000 */
[----:B------:R-:W-:Y:S02]  /*3240*/  FADD.FTZ R179, -R69, 1 ;  /* 0x3f80000045b37421 */ /* 0x000fe40000010100 */
[----:B------:R-:W-:Y:S01]  /*3250*/  FMUL.FTZ R76, R66, R33 ;  /* 0x00000021424c7220 */ /* 0x000fe20000410000 */
[----:B------:R-:W3:Y:S01]  /*3260*/  MUFU.RCP R75, R75 ;  /* 0x0000004b004b7308 */ /* 0x000ee20000001000 */
[----:B------:R-:W-:-:S02]  /*3270*/  FMUL.FTZ R177, R67, R134 ;  /* 0x0000008643b17220 */ /* 0x000fc40000410000 */
[----:B------:R-:W-:Y:S02]  /*3280*/  FFMA.FTZ R134, R40, R179, 1 ;  /* 0x3f80000028867423 */ /* 0x000fe400000100b3 */
[----:B------:R-:W-:-:S03]  /*3290*/  FMUL.FTZ R67, R69, R76 ;  /* 0x0000004c45437220 */ /* 0x000fc60000410000 */
[----:B------:R4:W0:Y:S01]  /*32a0*/  MUFU.RCP R77, R136 ;  /* 0x00000088004d7308 */ /* 0x0008220000001000 */
[----:B------:R-:W-:Y:S02]  /*32b0*/  FMUL.FTZ R178, R67, R134 ;  /* 0x0000008643b27220 */ /* 0x000fe40000410000 */
[----:B--2---:R-:W-:Y:S02]  /*32c0*/  FADD.FTZ R2, R2, 1 ;  /* 0x3f80000002027421 */ /* 0x004fe40000010000 */
[----:B------:R-:W-:Y:S01]  /*32d0*/  FADD.FTZ R67, -R73, 1 ;  /* 0x3f80000049437421 */ /* 0x000fe20000010100 */
[----:B----4-:R-:W-:Y:S01]  /*32e0*/  HADD2.F32 R136, -RZ, R41.H0_H0 ;  /* 0x20000029ff887230 */ /* 0x010fe20000004100 */
[----:B-1----:R-:W-:Y:S01]  /*32f0*/  FADD.FTZ R41, -R71, 1 ;  /* 0x3f80000047297421 */ /* 0x002fe20000010100 */
[----:B------:R-:W-:Y:S01]  /*3300*/  HADD2.F32 R134, -RZ, R47.H0_H0 ;  /* 0x2000002fff867230 */ /* 0x000fe20000004100 */
[----:B------:R-:W1:Y:S01]  /*3310*/  MUFU.RCP R171, R171 ;  /* 0x000000ab00ab7308 */ /* 0x000e620000001000 */
[----:B------:R-:W-:Y:S01]  /*3320*/  HADD2.F32 R170, -RZ, R45.H0_H0 ;  /* 0x2000002dffaa7230 */ /* 0x000fe20000004100 */
[----:B------:R-:W-:Y:S01]  /*3330*/  FFMA.FTZ R47, R42, R41, 1 ;  /* 0x3f8000002a2f7423 */ /* 0x000fe20000010029 */
[----:B------:R-:W-:Y:S01]  /*3340*/  HADD2.F32 R41, -RZ, R132.H0_H0 ;  /* 0x20000084ff297230 */ /* 0x000fe20000004100 */
[----:B------:R-:W-:Y:S01]  /*3350*/  FFMA.FTZ R179, R44, R67, 1 ;  /* 0x3f8000002cb37423 */ /* 0x000fe20000010043 */
[----:B0-----:R-:W-:-:S03]  /*3360*/  HADD2.F32 R67, -RZ, R133.H0_H0 ;  /* 0x20000085ff437230 */ /* 0x001fc60000004100 */
[----:B------:R0:W2:Y:S01]  /*3370*/  MUFU.RCP R76, R180 ;  /* 0x000000b4004c7308 */ /* 0x0000a20000001000 */
[----:B------:R-:W-:Y:S02]  /*3380*/  HADD2.F32 R43, -RZ, R43.H0_H0 ;  /* 0x2000002bff2b7230 */ /* 0x000fe40000004100 */
[----:B------:R-:W-:-:S05]  /*3390*/  HADD2.F32 R132, -RZ, R135.H0_H0 ;  /* 0x20000087ff847230 */ /* 0x000fca0000004100 */
[----:B------:R4:W1:Y:S01]  /*33a0*/  MUFU.RCP R45, R2 ;  /* 0x00000002002d7308 */ /* 0x0008620000001000 */
[----:B0-----:R-:W-:Y:S01]  /*33b0*/  FMUL.FTZ R180, R170, R67 ;  /* 0x00000043aab47220 */ /* 0x001fe20000410000 */
[----:B------:R-:W-:Y:S01]  /*33c0*/  HADD2.F32 R135, -RZ, R35.H0_H0 ;  /* 0x20000023ff877230 */ /* 0x000fe20000004100 */
[----:B---3--:R-:W-:Y:S02]  /*33d0*/  FADD.FTZ R181, -R75, 1 ;  /* 0x3f8000004bb57421 */ /* 0x008fe40000010100 */
[----:B------:R-:W-:Y:S01]  /*33e0*/  FMUL.FTZ R182, R43, R132 ;  /* 0x000000842bb67220 */ /* 0x000fe20000410000 */
[----:B------:R-:W-:Y:S01]  /*33f0*/  HADD2.F32 R35, -RZ, R34.H0_H0 ;  /* 0x20000022ff237230 */ /* 0x000fe20000004100 */
[----:B----4-:R-:W-:Y:S01]  /*3400*/  FMUL.FTZ R2, R134, R41 ;  /* 0x0000002986027220 */ /* 0x010fe20000410000 */
        /* <DEDUP_REMOVED lines=10> */
[----:B------:R-:W-:Y:S01]  /*34b0*/  F2FP.PACK_AB R180, R127, R74 ;  /* 0x0000004a7fb4723e */ /* 0x000fe200000000ff */
[----:B------:R-:W-:Y:S01]  /*34c0*/  BAR.SYNC.DEFER_BLOCKING 0x0 ;  /* 0x0000000000007b1d */ /* 0x000fe20000010000 */
[----:B------:R-:W-:-:S02]  /*34d0*/  FMUL.FTZ R47, R2, R47 ;  /* 0x0000002f022f7220 */ /* 0x000fc40000410000 */
[----:B------:R-:W-:Y:S02]  /*34e0*/  FMUL.FTZ R182, R182, R181 ;  /* 0x000000b5b6b67220 */ /* 0x000fe40000410000 */
[----:B------:R-:W-:Y:S02]  /*34f0*/  FADD.FTZ R183, -R77, 1 ;  /* 0x3f8000004db77421 */ /* 0x000fe40000010100 */
[----:B------:R-:W-:Y:S02]  /*3500*/  FMUL.FTZ R184, R136, R133 ;  /* 0x0000008588b87220 */ /* 0x000fe40000410000 */
[----:B-1----:R-:W-:Y:S02]  /*3510*/  FADD.FTZ R127, -R171, 1 ;  /* 0x3f800000ab7f7421 */ /* 0x002fe40000010100 */
[----:B--2---:R-:W-:Y:S02]  /*3520*/  FADD.FTZ R74, -R76, 1 ;  /* 0x3f8000004c4a7421 */ /* 0x004fe40000010100 */
[----:B------:R-:W-:-:S02]  /*3530*/  FADD.FTZ R181, -R45, 1 ;  /* 0x3f8000002db57421 */ /* 0x000fc40000010100 */
[----:B------:R-:W-:Y:S02]  /*3540*/  FMUL.FTZ R2, R135, R32 ;  /* 0x0000002087027220 */ /* 0x000fe40000410000 */
[----:B------:R-:W-:Y:S02]  /*3550*/  FMUL.FTZ R3, R35, R172 ;  /* 0x000000ac23037220 */ /* 0x000fe40000410000 */
[----:B------:R-:W-:Y:S02]  /*3560*/  FMUL.FTZ R174, R34, R137 ;  /* 0x0000008922ae7220 */ /* 0x000fe40000410000 */
[----:B------:R-:W-:Y:S02]  /*3570*/  FFMA.FTZ R183, R48, R183, 1 ;  /* 0x3f80000030b77423 */ /* 0x000fe400000100b7 */
        /* <DEDUP_REMOVED lines=10> */
[----:B------:R-:W-:Y:S02]  /*3620*/  FMUL.FTZ R3, R3, R74 ;  /* 0x0000004a03037220 */ /* 0x000fe40000410000 */
[----:B------:R-:W-:Y:S01]  /*3630*/  FMUL.FTZ R174, R174, R181 ;  /* 0x000000b5aeae7220 */ /* 0x000fe20000410000 */
[----:B------:R-:W-:Y:S02]  /*3640*/  PRMT R74, R180, 0x7632, R74 ;  /* 0x00007632b44a7816 */ /* 0x000fe4000000004a */
[----:B------:R-:W-:Y:S02]  /*3650*/  F2FP.PACK_AB R126, R175, R126 ;  /* 0x0000007eaf7e723e */ /* 0x000fe400000000ff */
[----:B------:R-:W-:Y:S02]  /*3660*/  PRMT R127, R72, 0x7632, R127 ;  /* 0x00007632487f7816 */ /* 0x000fe4000000007f */
[----:B------:R-:W-:-:S02]  /*3670*/  ISETP.NE.AND P6, PT, R159, RZ, PT ;  /* 0x000000ff9f00720c */ /* 0x000fc40003fc5270 */
        /* <DEDUP_REMOVED lines=46> */
[----:B------:R-:W4:Y:S01]  /*3960*/  LDS R207, [0x840] ;  /* 0x00084000ffcf7984 */ /* 0x000f220000000800 */
[----:B0-----:R-:W-:Y:S01]  /*3970*/  IMAD R72, R164, c[0x0][0x2e8], RZ ;  /* 0x0000ba00a4487a24 */ /* 0x001fe200078e02ff */
[----:B-1----:R-:W-:-:S03]  /*3980*/  P2R R2, PR, RZ, 0x40 ;  /* 0x00000040ff027803 */ /* 0x002fc60000000000 */
[----:B--2---:R-:W-:-:S04]  /*3990*/  IMAD.WIDE.U32 R2, R165, c[0x0][0x2e8], RZ ;  /* 0x0000ba00a5027a25 */ /* 0x004fc800078e00ff */
[----:B------:R-:W-:-:S04]  /*39a0*/  IMAD R209, R165, c[0x0][0x2ec], R72 ;  /* 0x0000bb00a5d17a24 */ /* 0x000fc800078e0248 */
[----:B------:R-:W-:Y:S02]  /*39b0*/  IMAD.IADD R3, R3, 0x1, R209 ;  /* 0x0000000103037824 */ /* 0x000fe400078e02d1 */
[----:B------:R-:W-:Y:S02]  /*39c0*/  IMAD R72, R168, c[0x0][0x2f0], RZ ;  /* 0x0000bc00a8487a24 */ /* 0x000fe400078e02ff */
[----:B------:R-:W-:Y:S01]  /*39d0*/  IMAD.WIDE.U32 R2, R169, c[0x0][0x2f0], R2 ;  /* 0x0000bc00a9027a25 */ /* 0x000fe200078e0002 */
[----:B---3--:R-:W-:-:S03]  /*39e0*/  LEA R127, P0, R118, c[0x0][0x338], 0x1 ;  /* 0x0000ce00767f7a11 */ /* 0x008fc600078008ff */
[----:B------:R-:W-:Y:S01]  /*39f0*/  IMAD R173, R169, c[0x0][0x2f4], R72 ;  /* 0x0000bd00a9ad7a24 */ /* 0x000fe200078e0248 */
[----:B------:R-:W-:Y:S02]  /*3a00*/  IADD3 R72, P1, R79, R2, RZ ;  /* 0x000000024f487210 */ /* 0x000fe40007f3e0ff */
[----:B------:R-:W-:Y:S02]  /*3a10*/  LEA.HI.X R74, R118, c[0x0][0x33c], R119, 0x1, P0 ;  /* 0x0000cf00764a7a11 */ /* 0x000fe400000f0c77 */
[----:B------:R-:W-:Y:S02]  /*3a20*/  IADD3.X R3, R78, R173, R3, P1, !PT ;  /* 0x000000ad4e037210 */ /* 0x000fe40000ffe403 */
[----:B------:R-:W-:Y:S02]  /*3a30*/  LEA R2, P4, R72, R127, 0x1 ;  /* 0x0000007f48027211 */ /* 0x000fe400078808ff */
[----:B----4-:R-:W-:Y:S02]  /*3a40*/  ISETP.GE.AND P3, PT, R118, R207, PT ;  /* 0x000000cf7600720c */ /* 0x010fe40003f66270 */
[----:B------:R-:W-:Y:S01]  /*3a50*/  LEA.HI.X R3, R72, R74, R3, 0x1, P4 ;  /* 0x0000004a48037211 */ /* 0x000fe200020f0c03 */
[----:B------:R-:W-:Y:S01]  /*3a60*/  BSSY B0, `(.L_x_3363) ;  /* 0x0000014000007945 */ /* 0x000fe20003800000 */
[----:B------:R-:W-:Y:S01]  /*3a70*/  IADD3 R126, P4, R118, R116, RZ ;  /* 0x00000074767e7210 */ /* 0x000fe20007f9e0ff */
[----:B------:R-:W-:Y:S01]  /*3a80*/  FMUL.FTZ R173, R50, R5 ;  /* 0x0000000532ad7220 */ /* 0x000fe20000410000 */
[----:B------:R-:W-:Y:S01]  /*3a90*/  ISETP.GE.AND P2, PT, R149, R207, PT ;  /* 0x000000cf9500720c */ /* 0x000fe20003f46270 */
[----:B------:R-:W-:Y:S01]  /*3aa0*/  FMUL.FTZ R65, R6, R65 ;  /* 0x0000004106417220 */ /* 0x000fe20000410000 */
[-C--:B------:R-:W-:Y:S01]  /*3ab0*/  ISETP.GE.AND P0, PT, R148, R207.reuse, PT ;  /* 0x000000cf9400720c */ /* 0x080fe20003f06270 */
[----:B------:R-:W-:Y:S01]  /*3ac0*/  FMUL.FTZ R174, R49, R4 ;  /* 0x0000000431ae7220 */ /* 0x000fe20000410000 */
[----:B------:R-:W-:Y:S01]  /*3ad0*/  ISETP.GE.AND P1, PT, R147, R207, PT ;  /* 0x000000cf9300720c */ /* 0x000fe20003f26270 */
[----:B------:R-:W-:Y:S01]  /*3ae0*/  FMUL.FTZ R175, R7, R70 ;  /* 0x0000004607af7220 */ /* 0x000fe20000410000 */
[----:B------:R-:W-:Y:S01]  /*3af0*/  IADD3.X R127, R119, R117, RZ, P4, !PT ;  /* 0x00000075777f7210 */ /* 0x000fe200027fe4ff */
        /* <DEDUP_REMOVED lines=10> */
.L_x_3364:
[----:B------:R-:W-:Y:S05]  /*3ba0*/  BSYNC B0 ;  /* 0x0000000000007941 */ /* 0x000fea0003800000 */
.L_x_3363:
[----:B------:R1:W-:Y:S01]  /*3bb0*/  @!P0 STG.E.U16 [R2.64+-0x740], R179 ;  /* 0xfff8c0b302008986 */ /* 0x0003e2000c10150c */
[-C--:B------:R-:W-:Y:S01]  /*3bc0*/  ISETP.GE.AND P0, PT, R146, R207.reuse, PT ;  /* 0x000000cf9200720c */ /* 0x080fe20003f06270 */
[----:B------:R-:W-:Y:S01]  /*3bd0*/  FMUL.FTZ R4, R37, R62 ;  /* 0x0000003e25047220 */ /* 0x000fe20000410000 */
[-C--:B------:R-:W-:Y:S01]  /*3be0*/  ISETP.GE.AND P3, PT, R144, R207.reuse, PT ;  /* 0x000000cf9000720c */ /* 0x080fe20003f66270 */
[----:B------:R-:W-:Y:S01]  /*3bf0*/  @!P2 STG.E.U16 [R2.64+-0x780], R177 ;  /* 0xfff880b10200a986 */ /* 0x000fe2000c10150c */
[-C--:B------:R-:W-:Y:S01]  /*3c00*/  ISETP.GE.AND P2, PT, R145, R207.reuse, PT ;  /* 0x000000cf9100720c */ /* 0x080fe20003f46270 */
[----:B0-----:R-:W-:Y:S01]  /*3c10*/  FMUL.FTZ R6, R39, R68 ;  /* 0x0000004427067220 */ /* 0x001fe20000410000 */
[-C--:B------:R-:W-:Y:S01]  /*3c20*/  ISETP.GE.AND P4, PT, R143, R207.reuse, PT ;  /* 0x000000cf8f00720c */ /* 0x080fe20003f86270 */
[----:B------:R0:W-:Y:S01]  /*3c30*/  @!P1 STG.E.U16 [R2.64+-0x700], R181 ;  /* 0xfff900b502009986 */ /* 0x0001e2000c10150c */
[-C--:B------:R-:W-:Y:S01]  /*3c40*/  ISETP.GE.AND P5, PT, R142, R207.reuse, PT ;  /* 0x000000cf8e00720c */ /* 0x080fe20003fa6270 */
[----:B------:R-:W-:Y:S01]  /*3c50*/  HADD2.F32 R47, -RZ, R20.H0_H0 ;  /* 0x20000014ff2f7230 */ /* 0x000fe20000004100 */
[----:B------:R-:W-:Y:S01]  /*3c60*/  ISETP.GE.AND P1, PT, R141, R207, PT ;  /* 0x000000cf8d00720c */ /* 0x000fe20003f26270 */
[----:B-1----:R-:W-:Y:S01]  /*3c70*/  FMUL.FTZ R179, R48, R77 ;  /* 0x0000004d30b37220 */ /* 0x002fe20000410000 */
[----:B------:R-:W-:Y:S01]  /*3c80*/  HADD2.F32 R49, -RZ, R22.H0_H0 ;  /* 0x20000016ff317230 */ /* 0x000fe20000004100 */
[----:B------:R-:W-:Y:S01]  /*3c90*/  @!P0 STG.E.U16 [R2.64+-0x6c0], R185 ;  /* 0xfff940b902008986 */ /* 0x000fe2000c10150c */
[----:B------:R-:W-:Y:S01]  /*3ca0*/  ISETP.GE.AND P0, PT, R140, R207, PT ;  /* 0x000000cf8c00720c */ /* 0x000fe20003f06270 */
[----:B------:R-:W-:Y:S01]  /*3cb0*/  FMUL.FTZ R178, R46, R75 ;  /* 0x0000004b2eb27220 */ /* 0x000fe20000410000 */
[----:B------:R-:W-:Y:S01]  /*3cc0*/  HADD2.F32 R5, -RZ, R0.H0_H0 ;  /* 0x20000000ff057230 */ /* 0x000fe20000004100 */
[----:B------:R-:W-:Y:S01]  /*3cd0*/  @!P2 STG.E.U16 [R2.64+-0x680], R187 ;  /* 0xfff980bb0200a986 */ /* 0x000fe2000c10150c */
[----:B------:R-:W-:Y:S01]  /*3ce0*/  ISETP.GE.AND P2, PT, R150, R207, PT ;  /* 0x000000cf9600720c */ /* 0x000fe20003f46270 */
[----:B0-----:R-:W-:Y:S01]  /*3cf0*/  FMUL.FTZ R181, R60, R45 ;  /* 0x0000002d3cb57220 */ /* 0x001fe20000410000 */
[----:B------:R-:W-:Y:S01]  /*3d00*/  HADD2.F32 R45, -RZ, R16.H0_H0 ;  /* 0x20000010ff2d7230 */ /* 0x000fe20000004100 */
[----:B------:R-:W-:Y:S01]  /*3d10*/  @!P3 STG.E.U16 [R2.64+-0x640], R189 ;  /* 0xfff9c0bd0200b986 */ /* 0x000fe2000c10150c */
[----:B------:R-:W-:Y:S01]  /*3d20*/  ISETP.GE.AND P3, PT, R130, R207, PT ;  /* 0x000000cf8200720c */ /* 0x000fe20003f66270 */
        /* <DEDUP_REMOVED lines=18> */
[----:B------:R-:W-:Y:S01]  /*3e50*/  @!P4 STG.E.U16 [R2.64+-0x500], R199 ;  /* 0xfffb00c70200c986 */ /* 0x000fe2000c10150c */
        /* <DEDUP_REMOVED lines=12> */
[----:B------:R-:W-:Y:S01]  /*3f20*/  HADD2.F32 R23, -RZ, R23.H0_H0 ;  /* 0x20000017ff177230 */ /* 0x000fe20000004100 */
[----:B------:R-:W-:-:S02]  /*3f30*/  FADD.FTZ R60, R47, R166 ;  /* 0x000000a62f3c7221 */ /* 0x000fc40000010000 */
[----:B------:R0:W-:Y:S01]  /*3f40*/  @!P3 STG.E.U16 [R2.64+-0x440], R205 ;  /* 0xfffbc0cd0200b986 */ /* 0x0001e2000c10150c */
[--C-:B------:R-:W-:Y:S02]  /*3f50*/  FADD.FTZ R58, R49, R166.reuse ;  /* 0x000000a6313a7221 */ /* 0x100fe40000010000 */
[----:B------:R-:W-:Y:S02]  /*3f60*/  FMUL.FTZ R46, R43, R178 ;  /* 0x000000b22b2e7220 */ /* 0x000fe40000410000 */
[--C-:B------:R-:W-:Y:S02]  /*3f70*/  FADD.FTZ R76, R5, R166.reuse ;  /* 0x000000a6054c7221 */ /* 0x100fe40000010000 */
[--C-:B------:R-:W-:Y:S02]  /*3f80*/  FADD.FTZ R77, R77, R166.reuse ;  /* 0x000000a64d4d7221 */ /* 0x100fe40000010000 */
[--C-:B------:R-:W-:Y:S02]  /*3f90*/  FADD.FTZ R74, R7, R166.reuse ;  /* 0x000000a6074a7221 */ /* 0x100fe40000010000 */
[--C-:B------:R-:W-:Y:S01]  /*3fa0*/  FADD.FTZ R75, R11, R166.reuse ;  /* 0x000000a60b4b7221 */ /* 0x100fe20000010000 */
        /* <DEDUP_REMOVED lines=67> */
[----:B------:R0:W-:Y:S04]  /*43e0*/  STS.U16 [R96+0xe], R0 ;  /* 0x00000e0060007388 */ /* 0x0001e80000000400 */
[----:B------:R-:W-:Y:S04]  /*43f0*/  STS.U16 [R96+0x10], R33 ;  /* 0x0000102160007388 */ /* 0x000fe80000000400 */
[----:B------:R-:W-:Y:S01]  /*4400*/  STS.U16 [R96+0x12], R4 ;  /* 0x0000120460007388 */ /* 0x000fe20000000400 */
[----:B0-----:R-:W-:-:S03]  /*4410*/  IMAD R0, R164, c[0x0][0x210], RZ ;  /* 0x00008400a4007a24 */ /* 0x001fc600078e02ff */
[----:B------:R0:W-:Y:S01]  /*4420*/  STS.U16 [R96+0x14], R67 ;  /* 0x0000144360007388 */ /* 0x0001e20000000400 */
[----:B------:R-:W-:-:S03]  /*4430*/  IMAD R7, R165, c[0x0][0x214], R0 ;  /* 0x00008500a5077a24 */ /* 0x000fc600078e0200 */
[----:B------:R-:W-:Y:S01]  /*4440*/  STS.U16 [R96+0x16], R2 ;  /* 0x0000160260007388 */ /* 0x000fe20000000400 */
[----:B------:R-:W-:-:S03]  /*4450*/  IMAD R0, R168, c[0x0][0x218], RZ ;  /* 0x00008600a8007a24 */ /* 0x000fc600078e02ff */
[----:B------:R-:W-:Y:S01]  /*4460*/  STS.U16 [R96+0x18], R32 ;  /* 0x0000182060007388 */ /* 0x000fe20000000400 */
[----:B0-----:R-:W-:-:S03]  /*4470*/  IMAD R67, R169, c[0x0][0x21c], R0 ;  /* 0x00008700a9437a24 */ /* 0x001fc600078e0200 */
[----:B------:R0:W-:Y:S04]  /*4480*/  STS.U16 [R96+0x1a], R3 ;  /* 0x00001a0360007388 */ /* 0x0001e80000000400 */
[----:B------:R-:W-:Y:S04]  /*4490*/  STS.U16 [R96+0x1c], R137 ;  /* 0x00001c8960007388 */ /* 0x000fe80000000400 */
[----:B------:R1:W-:Y:S01]  /*44a0*/  STS.U16 [R96+0x1e], R5 ;  /* 0x00001e0560007388 */ /* 0x0003e20000000400 */
[----:B------:R-:W-:-:S06]  /*44b0*/  NOP ;  /* 0x0000000000007918 */ /* 0x000fcc0000000000 */
[----:B------:R-:W-:Y:S01]  /*44c0*/  LDS.U16 R11, [R114] ;  /* 0x00000000720b7984 */ /* 0x000fe20000000400 */
[----:B0-----:R-:W-:Y:S01]  /*44d0*/  IMAD.WIDE.U32 R2, R165, c[0x0][0x210], RZ ;  /* 0x00008400a5027a25 */ /* 0x001fe200078e00ff */
[C---:B-1----:R-:W-:Y:S02]  /*44e0*/  LEA R5, P4, R118.reuse, c[0x0][0x270], 0x1 ;  /* 0x00009c0076057a11 */ /* 0x042fe400078808ff */
[----:B------:R-:W-:Y:S01]  /*44f0*/  LDS.U16 R13, [R113+0x40] ;  /* 0x00004000710d7984 */ /* 0x000fe20000000400 */
[----:B------:R-:W-:Y:S01]  /*4500*/  IMAD.IADD R3, R3, 0x1, R7 ;  /* 0x0000000103037824 */ /* 0x000fe200078e0207 */
[----:B------:R-:W-:Y:S02]  /*4510*/  LEA.HI.X R4, R118, c[0x0][0x274], R119, 0x1, P4 ;  /* 0x00009d0076047a11 */ /* 0x000fe400020f0c77 */
        /* <DEDUP_REMOVED lines=38> */
.L_x_3367:
[----:B------:R-:W-:Y:S05]  /*4780*/  BSYNC B0 ;  /* 0x0000000000007941 */ /* 0x000fea0003800000 */
.L_x_3366:
        /* <DEDUP_REMOVED lines=27> */
.L_x_3365:
[----:B------:R-:W-:Y:S01]  /*4940*/  HADD2.F32 R0, -RZ, R95.H0_H0 ;  /* 0x2000005fff007230 */ /* 0x000fe20000004100 */
[----:B------:R-:W-:Y:S01]  /*4950*/  BAR.SYNC.DEFER_BLOCKING 0x0 ;  /* 0x0000000000007b1d */ /* 0x000fe20000010000 */
[----:B-1----:R-:W-:Y:S01]  /*4960*/  HADD2.F32 R2, -RZ, R94.H0_H0 ;  /* 0x2000005eff027230 */ /* 0x002fe20000004100 */
[CC--:B------:R-:W-:Y:S01]  /*4970*/  FMUL.FTZ R41, R57.reuse, R167.reuse ;  /* 0x000000a739297220 */ /* 0x0c0fe20000410000 */
[----:B------:R-:W-:Y:S01]  /*4980*/  HADD2.F32 R4, -RZ, R92.H0_H0 ;  /* 0x2000005cff047230 */ /* 0x000fe20000004100 */
[----:B------:R-:W-:Y:S01]  /*4990*/  FFMA.FTZ R3, R57, R0, R160 ;  /* 0x0000000039037223 */ /* 0x000fe200000100a0 */
[----:B------:R-:W-:Y:S01]  /*49a0*/  HADD2.F32 R0, -RZ, R93.H0_H0 ;  /* 0x2000005dff007230 */ /* 0x000fe20000004100 */
[CC--:B------:R-:W-:Y:S01]  /*49b0*/  FMUL.FTZ R40, R56.reuse, R167.reuse ;  /* 0x000000a738287220 */ /* 0x0c0fe20000410000 */
[----:B------:R-:W-:Y:S01]  /*49c0*/  HADD2.F32 R160, -RZ, R80.H0_H0 ;  /* 0x20000050ffa07230 */ /* 0x000fe20000004100 */
[----:B------:R-:W-:Y:S01]  /*49d0*/  FFMA.FTZ R2, R56, R2, R3 ;  /* 0x0000000238027223 */ /* 0x000fe20000010003 */
[----:B------:R-:W-:Y:S01]  /*49e0*/  CS2R R24, SRZ ;  /* 0x0000000000187805 */ /* 0x000fe2000001ff00 */
[CC--:B------:R-:W-:Y:S01]  /*49f0*/  FMUL.FTZ R39, R55.reuse, R167.reuse ;  /* 0x000000a737277220 */ /* 0x0c0fe20000410000 */
[----:B------:R-:W-:Y:S01]  /*4a00*/  CS2R R22, SRZ ;  /* 0x0000000000167805 */ /* 0x000fe2000001ff00 */
        /* <DEDUP_REMOVED lines=23> */
[----:B0-----:R-:W-:Y:S01]  /*4b80*/  CS2R R10, SRZ ;  /* 0x00000000000a7805 */ /* 0x001fe2000001ff00 */
[----:B------:R-:W-:Y:S01]  /*4b90*/  FFMA.FTZ R3, R49, R0, R4 ;  /* 0x0000000031037223 */ /* 0x000fe20000010004 */
[----:B------:R-:W-:Y:S01]  /*4ba0*/  HADD2.F32 R0, -RZ, R85.H0_H0 ;  /* 0x20000055ff007230 */ /* 0x000fe20000004100 */
[C---:B------:R-:W-:Y:S01]  /*4bb0*/  FMUL.FTZ R32, R48.reuse, R167 ;  /* 0x000000a730207220 */ /* 0x040fe20000410000 */
[----:B------:R-:W-:Y:S01]  /*4bc0*/  HADD2.F32 R4, -RZ, R84.H0_H0 ;  /* 0x20000054ff047230 */ /* 0x000fe20000004100 */
[----:B------:R-:W-:-:S02]  /*4bd0*/  FFMA.FTZ R2, R48, R2, R3 ;  /* 0x0000000230027223 */ /* 0x000fc40000010003 */
[CC--:B------:R-:W-:Y:S02]  /*4be0*/  FMUL.FTZ R31, R47.reuse, R167.reuse ;  /* 0x000000a72f1f7220 */ /* 0x0c0fe40000410000 */
[----:B------:R-:W-:Y:S01]  /*4bf0*/  FFMA.FTZ R3, R47, R0, R2 ;  /* 0x000000002f037223 */ /* 0x000fe20000010002 */
[----:B------:R-:W-:Y:S01]  /*4c00*/  HADD2.F32 R0, -RZ, R83.H0_H0 ;  /* 0x20000053ff007230 */ /* 0x000fe20000004100 */
[CC--:B------:R-:W-:Y:S01]  /*4c10*/  FMUL.FTZ R30, R46.reuse, R167.reuse ;  /* 0x000000a72e1e7220 */ /* 0x0c0fe20000410000 */
[----:B------:R-:W-:Y:S01]  /*4c20*/  HADD2.F32 R2, -RZ, R82.H0_H0 ;  /* 0x20000052ff027230 */ /* 0x000fe20000004100 */
[----:B------:R-:W-:Y:S02]  /*4c30*/  FFMA.FTZ R4, R46, R4, R3 ;  /* 0x000000042e047223 */ /* 0x000fe40000010003 */
[CC--:B------:R-:W-:Y:S02]  /*4c40*/  FMUL.FTZ R29, R45.reuse, R167.reuse ;  /* 0x000000a72d1d7220 */ /* 0x0c0fe40000410000 */
[----:B------:R-:W-:Y:S01]  /*4c50*/  FFMA.FTZ R3, R45, R0, R4 ;  /* 0x000000002d037223 */ /* 0x000fe20000010004 */
[----:B------:R-:W-:Y:S01]  /*4c60*/  MOV R4, c[0x0][0x16c] ;  /* 0x00005b0000047a02 */ /* 0x000fe20000000f00 */
[----:B------:R-:W-:Y:S01]  /*4c70*/  HADD2.F32 R0, -RZ, R81.H0_H0 ;  /* 0x20000051ff007230 */ /* 0x000fe20000004100 */
[----:B------:R-:W-:-:S02]  /*4c80*/  FMUL.FTZ R28, R44, R167 ;  /* 0x000000a72c1c7220 */ /* 0x000fc40000410000 */
[----:B------:R-:W-:Y:S01]  /*4c90*/  ISETP.GE.AND P0, PT, R4, 0x1, PT ;  /* 0x000000010400780c */ /* 0x000fe20003f06270 */
[----:B------:R-:W-:Y:S02]  /*4ca0*/  FFMA.FTZ R2, R44, R2, R3 ;  /* 0x000000022c027223 */ /* 0x000fe40000010003 */
[CC--:B------:R-:W-:Y:S02]  /*4cb0*/  FMUL.FTZ R27, R43.reuse, R167.reuse ;  /* 0x000000a72b1b7220 */ /* 0x0c0fe40000410000 */
[----:B------:R-:W-:Y:S02]  /*4cc0*/  FFMA.FTZ R3, R43, R0, R2 ;  /* 0x000000002b037223 */ /* 0x000fe40000010002 */
[C---:B------:R-:W-:Y:S02]  /*4cd0*/  FMUL.FTZ R26, R42.reuse, R167 ;  /* 0x000000a72a1a7220 */ /* 0x040fe40000410000 */
[----:B------:R-:W-:-:S04]  /*4ce0*/  FFMA.FTZ R160, R42, R160, R3 ;  /* 0x000000a02aa07223 */ /* 0x000fc80000010003 */
[----:B------:R-:W-:Y:S05]  /*4cf0*/  @!P0 BRA `(.L_x_3368) ;  /* 0x0000469000008947 */ /* 0x000fea0003800000 */
[----:B------:R-:W-:Y:S01]  /*4d00*/  IADD3 R8, R129, -0x1, RZ ;  /* 0xffffffff81087810 */ /* 0x000fe20007ffe0ff */
[----:B------:R-:W-:Y:S01]  /*4d10*/  IMAD.MOV.U32 R9, RZ, RZ, RZ ;  /* 0x000000ffff097224 */ /* 0x000fe200078e00ff */
[----:B------:R-:W-:Y:S01]  /*4d20*/  UMOV UR4, URZ ;  /* 0x0000003f00047c82 */ /* 0x000fe20008000000 */
[----:B------:R-:W-:Y:S01]  /*4d30*/  IMAD.MOV.U32 R25, RZ, RZ, RZ ;  /* 0x000000ffff197224 */ /* 0x000fe200078e00ff */
[----:B------:R-:W-:Y:S01]  /*4d40*/  LEA.HI R0, R8, R8, RZ, 0x1 ;  /* 0x0000000808007211 */ /* 0x000fe200078f08ff */
[----:B------:R-:W-:-:S03]  /*4d50*/  UMOV UR5, URZ ;  /* 0x0000003f00057c82 */ /* 0x000fc60008000000 */
[----:B------:R-:W-:-:S04]  /*4d60*/  LOP3.LUT R3, R0, 0xfffffe, RZ, 0xc0, !PT ;  /* 0x00fffffe00037812 */ /* 0x000fc800078ec0ff */
[----:B------:R-:W-:Y:S02]  /*4d70*/  IADD3 R8, R8, -R3, RZ ;  /* 0x8000000308087210 */ /* 0x000fe40007ffe0ff */
.L_x_3416:
[----:B------:R-:W-:Y:S01]  /*4d80*/  SHF.R.S32.HI R170, RZ, 0x1f, R9 ;  /* 0x0000001fffaa7819 */ /* 0x000fe20000011409 */
[C---:B------:R-:W-:Y:S01]  /*4d90*/  IMAD.WIDE.U32 R2, R9.reuse, c[0x0][0x1a0], R118 ;  /* 0x0000680009027a25 */ /* 0x040fe200078e0076 */
[----:B------:R-:W-:Y:S02]  /*4da0*/  IADD3 R179, -R116, c[0x0][0x168], RZ ;  /* 0x00005a0074b37a10 */ /* 0x000fe40007ffe1ff */
[----:B------:R-:W-:Y:S01]  /*4db0*/  PRMT R65, RZ, 0x7610, R65 ;  /* 0x00007610ff417816 */ /* 0x000fe20000000041 */
[----:B------:R-:W-:Y:S01]  /*4dc0*/  IMAD R0, R170, c[0x0][0x1a0], RZ ;  /* 0x00006800aa007a24 */ /* 0x000fe200078e02ff */
[-C--:B------:R-:W-:Y:S02]  /*4dd0*/  ISETP.GE.AND P1, PT, R118, R179.reuse, PT ;  /* 0x000000b37600720c */ /* 0x080fe40003f26270 */
[-C--:B------:R-:W-:Y:S01]  /*4de0*/  ISETP.GE.AND P2, PT, R150, R179.reuse, PT ;  /* 0x000000b39600720c */ /* 0x080fe20003f46270 */
[----:B------:R-:W-:Y:S01]  /*4df0*/  IMAD R5, R9, c[0x0][0x1a4], R0 ;  /* 0x0000690009057a24 */ /* 0x000fe200078e0200 */
[----:B------:R-:W-:-:S02]  /*4e00*/  ISETP.GE.AND P3, PT, R149, R179, PT ;  /* 0x000000b39500720c */ /* 0x000fc40003f66270 */
[----:B------:R-:W-:Y:S02]  /*4e10*/  LEA R6, P0, R2, R158, 0x1 ;  /* 0x0000009e02067211 */ /* 0x000fe400078008ff */
[----:B------:R-:W-:Y:S02]  /*4e20*/  IADD3 R0, R3, R5, RZ ;  /* 0x0000000503007210 */ /* 0x000fe40007ffe0ff */
[----:B------:R-:W-:Y:S02]  /*4e30*/  ISETP.GE.AND P4, PT, R148, R179, PT ;  /* 0x000000b39400720c */ /* 0x000fe40003f86270 */
[--C-:B------:R-:W-:Y:S02]  /*4e40*/  LEA.HI.X R7, R2, R157, R0.reuse, 0x1, P0 ;  /* 0x0000009d02077211 */ /* 0x100fe400000f0c00 */
[----:B------:R-:W-:Y:S02]  /*4e50*/  PRMT R0, RZ, 0x7610, R0 ;  /* 0x00007610ff007816 */ /* 0x000fe40000000000 */
[----:B------:R-:W-:Y:S01]  /*4e60*/  PRMT R67, RZ, 0x7610, R67 ;  /* 0x00007610ff437816 */ /* 0x000fe20000000043 */
[----:B------:R0:W2:Y:S01]  /*4e70*/  @!P1 LDG.E.U16 R65, [R6.64] ;  /* 0x0000000c06419981 */ /* 0x0000a2000c1e1500 */
[----:B------:R-:W-:-:S02]  /*4e80*/  PRMT R64, RZ, 0x7610, R64 ;  /* 0x00007610ff407816 */ /* 0x000fc40000000040 */
[-C--:B------:R-:W-:Y:S01]  /*4e90*/  ISETP.GE.AND P5, PT, R147, R179.reuse, PT ;  /* 0x000000b39300720c */ /* 0x080fe20003fa6270 */
[----:B------:R0:W3:Y:S01]  /*4ea0*/  @!P2 LDG.E.U16 R0, [R6.64+0x40] ;  /* 0x0000400c0600a981 */ /* 0x0000e2000c1e1500 */
[-C--:B------:R-:W-:Y:S02]  /*4eb0*/  ISETP.GE.AND P0, PT, R146, R179.reuse, PT ;  /* 0x000000b39200720c */ /* 0x080fe40003f06270 */
[-C--:B------:R-:W-:Y:S01]  /*4ec0*/  ISETP.GE.AND P1, PT, R145, R179.reuse, PT ;  /* 0x000000b39100720c */ /* 0x080fe20003f26270 */
[----:B------:R0:W4:Y:S01]  /*4ed0*/  @!P3 LDG.E.U16 R67, [R6.64+0x80] ;  /* 0x0000800c0643b981 */ /* 0x000122000c1e1500 */
[-C--:B------:R-:W-:Y:S02]  /*4ee0*/  ISETP.GE.AND P2, PT, R144, R179.reuse, PT ;  /* 0x000000b39000720c */ /* 0x080fe40003f46270 */
[-C--:B------:R-:W-:Y:S01]  /*4ef0*/  ISETP.GE.AND P3, PT, R143, R179.reuse, PT ;  /* 0x000000b38f00720c */ /* 0x080fe20003f66270 */
[----:B------:R0:W4:Y:S01]  /*4f00*/  @!P4 LDG.E.U16 R64, [R6.64+0xc0] ;  /* 0x0000c00c0640c981 */ /* 0x000122000c1e1500 */
        /* <DEDUP_REMOVED lines=9> */
[----:B------:R-:W-:-:S02]  /*4fa0*/  ISETP.GE.AND P5, PT, R141, R179, PT ;  /* 0x000000b38d00720c */ /* 0x000fc40003fa6270 */
        /* <DEDUP_REMOVED lines=25> */
[----:B------:R-:W-:Y:S02]  /*5140*/  IMAD.IADD R3, R3, 0x1, R5 ;  /* 0x0000000103037824 */ /* 0x000fe400078e0205 */
[C---:B------:R-:W-:Y:S02]  /*5150*/  IMAD R177, R9.reuse, c[0x0][0x18c], R4 ;  /* 0x0000630009b17a24 */ /* 0x040fe400078e0204 */
[----:B------:R-:W-:-:S05]  /*5160*/  IMAD.WIDE.U32 R2, R9, c[0x0][0x188], R2 ;  /* 0x0000620009027a25 */ /* 0x000fca00078e0002 */
[----:B------:R-:W-:Y:S02]  /*5170*/  IADD3 R3, R3, R177, RZ ;  /* 0x000000b103037210 */ /* 0x000fe40007ffe0ff */
[----:B0-----:R-:W-:Y:S01]  /*5180*/  LEA R6, P0, R2, c[0x0][0x220], 0x2 ;  /* 0x0000880002067a11 */ /* 0x001fe200078010ff */
[----:B------:R-:W-:-:S03]  /*5190*/  IMAD R176, R170, c[0x0][0x1c0], RZ ;  /* 0x00007000aab07a24 */ /* 0x000fc600078e02ff */
[----:B------:R-:W-:Y:S01]  /*51a0*/  LEA.HI.X R7, R2, c[0x0][0x224], R3, 0x2, P0 ;  /* 0x0000890002077a11 */ /* 0x000fe200000f1403 */
[----:B------:R-:W-:-:S04]  /*51b0*/  IMAD.WIDE.U32 R4, R9, c[0x0][0x1c0], R118 ;  /* 0x0000700009047a25 */ /* 0x000fc800078e0076 */
[----:B------:R-:W-:Y:S01]  /*51c0*/  IMAD R177, R9, c[0x0][0x1c4], R176 ;  /* 0x0000710009b17a24 */ /* 0x000fe200078e02b0 */
[----:B------:R-:W4:Y:S01]  /*51d0*/  LDG.E R178, [R6.64] ;  /* 0x0000000c06b27981 */ /* 0x000f22000c1e1900 */
[----:B------:R-:W-:Y:S02]  /*51e0*/  LEA R2, P0, R4, R156, 0x1 ;  /* 0x0000009c04027211 */ /* 0x000fe400078008ff */
[----:B------:R-:W-:Y:S01]  /*51f0*/  IMAD.IADD R3, R5, 0x1, R177 ;  /* 0x0000000105037824 */ /* 0x000fe200078e02b1 */
[-C--:B------:R-:W-:Y:S02]  /*5200*/  ISETP.GE.AND P1, PT, R118, R179.reuse, PT ;  /* 0x000000b37600720c */ /* 0x080fe40003f26270 */
[-C--:B------:R-:W-:Y:S02]  /*5210*/  ISETP.GE.AND P2, PT, R150, R179.reuse, PT ;  /* 0x000000b39600720c */ /* 0x080fe40003f46270 */
[-C--:B------:R-:W-:Y:S02]  /*5220*/  ISETP.GE.AND P3, PT, R149, R179.reuse, PT ;  /* 0x000000b39500720c */ /* 0x080fe40003f66270 */
[----:B------:R-:W-:-:S02]  /*5230*/  ISETP.GE.AND P4, PT, R148, R179, PT ;  /* 0x000000b39400720c */ /* 0x000fc40003f86270 */
[----:B------:R-:W-:Y:S02]  /*5240*/  LEA.HI.X R3, R4, R155, R3, 0x1, P0 ;  /* 0x0000009b04037211 */ /* 0x000fe400000f0c03 */
        /* <DEDUP_REMOVED lines=8> */
[----:B----4-:R0:W-:Y:S04]  /*52d0*/  STS.U16 [R112+0x80], R67 ;  /* 0x0000804370007388 */ /* 0x0101e80000000400 */
[----:B------:R-:W-:Y:S04]  /*52e0*/  STS.U16 [R111+0xc0], R64 ;  /* 0x0000c0406f007388 */ /* 0x000fe80000000400 */
[----:B------:R-:W-:Y:S04]  /*52f0*/  STS.U16 [R110+0x100], R133 ;  /* 0x000100856e007388 */ /* 0x000fe80000000400 */
[----:B------:R1:W-:Y:S04]  /*5300*/  STS.U16 [R109+0x140], R66 ;  /* 0x000140426d007388 */ /* 0x0003e80000000400 */
[----:B------:R-:W-:Y:S04]  /*5310*/  STS.U16 [R108+0x180], R135 ;  /* 0x000180876c007388 */ /* 0x000fe80000000400 */
[----:B------:R2:W-:Y:S01]  /*5320*/  STS.U16 [R107+0x1c0], R132 ;  /* 0x0001c0846b007388 */ /* 0x0005e20000000400 */
[----:B0-----:R-:W-:-:S03]  /*5330*/  PRMT R67, RZ, 0x7610, R67 ;  /* 0x00007610ff437816 */ /* 0x001fc60000000043 */
[----:B------:R-:W-:Y:S01]  /*5340*/  STS.U16 [R106+0x200], R137 ;  /* 0x000200896a007388 */ /* 0x000fe20000000400 */
[----:B-1----:R-:W-:-:S03]  /*5350*/  PRMT R66, RZ, 0x7610, R66 ;  /* 0x00007610ff427816 */ /* 0x002fc60000000042 */
[----:B------:R0:W-:Y:S01]  /*5360*/  STS.U16 [R105+0x240], R134 ;  /* 0x0002408669007388 */ /* 0x0001e20000000400 */
[----:B------:R-:W-:Y:S02]  /*5370*/  PRMT R133, RZ, 0x7610, R133 ;  /* 0x00007610ff857816 */ /* 0x000fe40000000085 */
[----:B--2---:R-:W-:Y:S02]  /*5380*/  PRMT R132, RZ, 0x7610, R132 ;  /* 0x00007610ff847816 */ /* 0x004fe40000000084 */
[----:B------:R-:W-:Y:S01]  /*5390*/  PRMT R135, RZ, 0x7610, R135 ;  /* 0x00007610ff877816 */ /* 0x000fe20000000087 */
[----:B------:R-:W-:Y:S04]  /*53a0*/  STS.U16 [R104+0x280], R171 ;  /* 0x000280ab68007388 */ /* 0x000fe80000000400 */
[----:B------:R1:W-:Y:S04]  /*53b0*/  STS.U16 [R103+0x2c0], R136 ;  /* 0x0002c08867007388 */ /* 0x0003e80000000400 */
[----:B------:R2:W-:Y:S01]  /*53c0*/  STS.U16 [R102+0x300], R173 ;  /* 0x000300ad66007388 */ /* 0x0005e20000000400 */
[----:B0-----:R-:W-:-:S03]  /*53d0*/  PRMT R134, RZ, 0x7610, R134 ;  /* 0x00007610ff867816 */ /* 0x001fc60000000086 */
[----:B------:R-:W-:Y:S04]  /*53e0*/  STS.U16 [R101+0x340], R172 ;  /* 0x000340ac65007388 */ /* 0x000fe80000000400 */
[----:B------:R-:W-:Y:S04]  /*53f0*/  STS.U16 [R100+0x380], R175 ;  /* 0x000380af64007388 */ /* 0x000fe80000000400 */
[----:B------:R0:W-:Y:S01]  /*5400*/  STS.U16 [R99+0x3c0], R174 ;  /* 0x0003c0ae63007388 */ /* 0x0001e20000000400 */
[----:B------:R-:W-:-:S06]  /*5410*/  NOP ;  /* 0x0000000000007918 */ /* 0x000fcc0000000000 */
[----:B------:R3:W4:Y:S01]  /*5420*/  @!P1 LDG.E.U16 R67, [R2.64] ;  /* 0x0000000c02439981 */ /* 0x000722000c1e1500 */
        /* <DEDUP_REMOVED lines=8> */
[----:B------:R3:W4:Y:S01]  /*54b0*/  @!P0 LDG.E.U16 R134, [R2.64+0x140] ;  /* 0x0001400c02868981 */ /* 0x000722000c1e1500 */
[----:B------:R-:W-:Y:S02]  /*54c0*/  PRMT R137, RZ, 0x7610, R137 ;  /* 0x00007610ff897816 */ /* 0x000fe40000000089 */
[----:B-1----:R-:W-:Y:S01]  /*54d0*/  PRMT R136, RZ, 0x7610, R136 ;  /* 0x00007610ff887816 */ /* 0x002fe20000000088 */
[----:B------:R-:W-:Y:S01]  /*54e0*/  LDS.U16 R193, [R96+0x1c] ;  /* 0x00001c0060c17984 */ /* 0x000fe20000000400 */
[----:B--2---:R-:W-:Y:S02]  /*54f0*/  PRMT R173, RZ, 0x7610, R173 ;  /* 0x00007610ffad7816 */ /* 0x004fe400000000ad */
[----:B0-----:R-:W-:Y:S01]  /*5500*/  PRMT R174, RZ, 0x7610, R174 ;  /* 0x00007610ffae7816 */ /* 0x001fe200000000ae */
[----:B------:R3:W2:Y:S01]  /*5510*/  @!P1 LDG.E.U16 R137, [R2.64+0x180] ;  /* 0x0001800c02899981 */ /* 0x0006a2000c1e1500 */
[----:B------:R-:W-:-:S02]  /*5520*/  ISETP.GE.AND P5, PT, R141, R179, PT ;  /* 0x000000b38d00720c */ /* 0x000fc40003fa6270 */
[-C--:B------:R-:W-:Y:S01]  /*5530*/  ISETP.GE.AND P0, PT, R140, R179.reuse, PT ;  /* 0x000000b38c00720c */ /* 0x080fe20003f06270 */
[----:B------:R3:W2:Y:S01]  /*5540*/  @!P2 LDG.E.U16 R136, [R2.64+0x1c0] ;  /* 0x0001c00c0288a981 */ /* 0x0006a2000c1e1500 */
[-C--:B------:R-:W-:Y:S02]  /*5550*/  ISETP.GE.AND P1, PT, R139, R179.reuse, PT ;  /* 0x000000b38b00720c */ /* 0x080fe40003f26270 */
[-C--:B------:R-:W-:Y:S01]  /*5560*/  ISETP.GE.AND P2, PT, R138, R179.reuse, PT ;  /* 0x000000b38a00720c */ /* 0x080fe20003f46270 */
[----:B------:R3:W2:Y:S01]  /*5570*/  @!P3 LDG.E.U16 R173, [R2.64+0x200] ;  /* 0x0002000c02adb981 */ /* 0x0006a2000c1e1500 */
[----:B------:R-:W-:-:S03]  /*5580*/  ISETP.GE.AND P3, PT, R131, R179, PT ;  /* 0x000000b38300720c */ /* 0x000fc60003f66270 */
[----:B------:R3:W2:Y:S01]  /*5590*/  @!P4 LDG.E.U16 R174, [R2.64+0x240] ;  /* 0x0002400c02aec981 */ /* 0x0006a2000c1e1500 */
[----:B------:R-:W-:Y:S02]  /*55a0*/  ISETP.GE.AND P4, PT, R130, R179, PT ;  /* 0x000000b38200720c */ /* 0x000fe40003f86270 */
        /* <DEDUP_REMOVED lines=8> */
[----:B------:R0:W1:Y:S01]  /*5630*/  R2UR UR6, R178 ;  /* 0x00000000b20673c2 */ /* 0x00006200000e0000 */
[----:B------:R-:W-:-:S02]  /*5640*/  IADD3 R0, R115, R154, RZ ;  /* 0x0000009a73007210 */ /* 0x000fc40007ffe0ff */
[----:B------:R-:W1:Y:S02]  /*5650*/  LDS.U16 R6, [R96] ;  /* 0x0000000060067984 */ /* 0x000e640000000400 */
[C---:B------:R-:W-:Y:S02]  /*5660*/  IADD3 R185, R0.reuse, 0x40, RZ ;  /* 0x0000004000b97810 */ /* 0x040fe40007ffe0ff */
[C---:B------:R-:W-:Y:S01]  /*5670*/  IADD3 R187, R0.reuse, 0x20, RZ ;  /* 0x0000002000bb7810 */ /* 0x040fe20007ffe0ff */
[----:B------:R-:W-:Y:S01]  /*5680*/  LDS.U16 R4, [R96+0x6] ;  /* 0x0000060060047984 */ /* 0x000fe20000000400 */
[C---:B------:R-:W-:Y:S02]  /*5690*/  IADD3 R103, R0.reuse, 0x180, RZ ;  /* 0x0000018000677810 */ /* 0x040fe40007ffe0ff */
[C---:B------:R-:W-:Y:S01]  /*56a0*/  IADD3 R105, R0.reuse, 0x160, RZ ;  /* 0x0000016000697810 */ /* 0x040fe20007ffe0ff */
[----:B------:R-:W-:Y:S01]  /*56b0*/  LDS.U16 R64, [R96+0xa] ;  /* 0x00000a0060407984 */ /* 0x000fe20000000400 */
[----:B------:R-:W-:-:S02]  /*56c0*/  IADD3 R107, R0, 0x140, RZ ;  /* 0x00000140006b7810 */ /* 0x000fc40007ffe0ff */
[C---:B------:R-:W-:Y:S01]  /*56d0*/  IADD3 R181, R0.reuse, 0x80, RZ ;  /* 0x0000008000b57810 */ /* 0x040fe20007ffe0ff */
[----:B------:R-:W-:Y:S01]  /*56e0*/  LDS.U16 R172, [R96+0xe] ;  /* 0x00000e0060ac7984 */ /* 0x000fe20000000400 */
[C---:B------:R-:W-:Y:S02]  /*56f0*/  IADD3 R183, R0.reuse, 0x60, RZ ;  /* 0x0000006000b77810 */ /* 0x040fe40007ffe0ff */
[C---:B------:R-:W-:Y:S01]  /*5700*/  LEA.HI.SX32 R114, R0.reuse, R0, 0x1b ;  /* 0x0000000000727211 */ /* 0x040fe200078fdaff */
[----:B------:R-:W-:Y:S01]  /*5710*/  LDS.U16 R200, [R96+0x12] ;  /* 0x0000120060c87984 */ /* 0x000fe20000000400 */
[C---:B------:R-:W-:Y:S02]  /*5720*/  IADD3 R109, R0.reuse, 0x120, RZ ;  /* 0x00000120006d7810 */ /* 0x040fe40007ffe0ff */
[C---:B------:R-:W-:Y:S01]  /*5730*/  IADD3 R113, R0.reuse, 0xe0, RZ ;  /* 0x000000e000717810 */ /* 0x040fe20007ffe0ff */
[----:B0-----:R-:W-:Y:S01]  /*5740*/  LDS.U16 R178, [R96+0x16] ;  /* 0x0000160060b27984 */ /* 0x001fe20000000400 */
[----:B------:R-:W-:-:S02]  /*5750*/  IADD3 R171, R0, 0xa0, RZ ;  /* 0x000000a000ab7810 */ /* 0x000fc40007ffe0ff */
[-C--:B------:R-:W-:Y:S01]  /*5760*/  LEA.HI.SX32 R187, R187, R0.reuse, 0x1b ;  /* 0x00000000bbbb7211 */ /* 0x080fe200078fdaff */
[----:B------:R-:W-:Y:S01]  /*5770*/  LDS.U16 R199, [R96+0x14] ;  /* 0x0000140060c77984 */ /* 0x000fe20000000400 */
[----:B------:R-:W-:Y:S02]  /*5780*/  LEA.HI.SX32 R112, R185, R0, 0x1b ;  /* 0x00000000b9707211 */ /* 0x000fe400078fdaff */
[C---:B------:R-:W-:Y:S01]  /*5790*/  IADD3 R5, R0.reuse, 0x1e0, RZ ;  /* 0x000001e000057810 */ /* 0x040fe20007ffe0ff */
[----:B------:R-:W-:Y:S01]  /*57a0*/  LDS.U16 R190, [R96+0x1a] ;  /* 0x00001a0060be7984 */ /* 0x000fe20000000400 */
[C---:B------:R-:W-:Y:S02]  /*57b0*/  IADD3 R7, R0.reuse, 0x1c0, RZ ;  /* 0x000001c000077810 */ /* 0x040fe40007ffe0ff */
[C---:B------:R-:W-:Y:S01]  /*57c0*/  IADD3 R65, R0.reuse, 0x1a0, RZ ;  /* 0x000001a000417810 */ /* 0x040fe20007ffe0ff */
[----:B------:R-:W-:Y:S01]  /*57d0*/  LDS.U16 R204, [R96+0x1e] ;  /* 0x00001e0060cc7984 */ /* 0x000fe20000000400 */
[----:B------:R-:W-:-:S02]  /*57e0*/  IADD3 R111, R0, 0x100, RZ ;  /* 0x00000100006f7810 */ /* 0x000fc40007ffe0ff */
[-C--:B------:R-:W-:Y:S01]  /*57f0*/  LEA.HI.SX32 R102, R103, R0.reuse, 0x1b ;  /* 0x0000000067667211 */ /* 0x080fe200078fdaff */
[----:B------:R-:W-:Y:S01]  /*5800*/  IMAD.SHL.U32 R114, R114, 0x2, RZ ;  /* 0x0000000272727824 */ /* 0x000fe200078e00ff */
[----:B---3--:R-:W-:Y:S01]  /*5810*/  IADD3 R3, R0, 0xc0, RZ ;  /* 0x000000c000037810 */ /* 0x008fe20007ffe0ff */
[----:B------:R-:W-:Y:S01]  /*5820*/  LDS.U16 R185, [R96+0x18] ;  /* 0x0000180060b97984 */ /* 0x000fe20000000400 */
[-C--:B------:R-:W-:Y:S02]  /*5830*/  LEA.HI.SX32 R103, R105, R0.reuse, 0x1b ;  /* 0x0000000069677211 */ /* 0x080fe400078fdaff */
[-C--:B------:R-:W-:Y:S02]  /*5840*/  LEA.HI.SX32 R104, R107, R0.reuse, 0x1b ;  /* 0x000000006b687211 */ /* 0x080fe400078fdaff */
[-C--:B------:R-:W-:Y:S02]  /*5850*/  LEA.HI.SX32 R181, R181, R0.reuse, 0x1b ;  /* 0x00000000b5b57211 */ /* 0x080fe400078fdaff */
[----:B------:R-:W-:-:S02]  /*5860*/  LEA.HI.SX32 R183, R183, R0, 0x1b ;  /* 0x00000000b7b77211 */ /* 0x000fc400078fdaff */
[-C--:B------:R-:W-:Y:S02]  /*5870*/  LEA.HI.SX32 R105, R109, R0.reuse, 0x1b ;  /* 0x000000006d697211 */ /* 0x080fe400078fdaff */
[-C--:B------:R-:W-:Y:S01]  /*5880*/  LEA.HI.SX32 R107, R113, R0.reuse, 0x1b ;  /* 0x00000000716b7211 */ /* 0x080fe200078fdaff */
[----:B------:R-:W-:Y:S01]  /*5890*/  IMAD.SHL.U32 R112, R112, 0x2, RZ ;  /* 0x0000000270707824 */ /* 0x000fe200078e00ff */
[-C--:B------:R-:W-:Y:S02]  /*58a0*/  LEA.HI.SX32 R109, R171, R0.reuse, 0x1b ;  /* 0x00000000ab6d7211 */ /* 0x080fe400078fdaff */
[----:B------:R-:W-:Y:S01]  /*58b0*/  SHF.L.U32 R113, R187, 0x1, RZ ;  /* 0x00000001bb717819 */ /* 0x000fe200000006ff */
[----:B------:R-:W-:Y:S01]  /*58c0*/  LDS.U16 R171, [R96+0x10] ;  /* 0x0000100060ab7984 */ /* 0x000fe20000000400 */
[-C--:B------:R-:W-:Y:S01]  /*58d0*/  LEA.HI.SX32 R106, R111, R0.reuse, 0x1b ;  /* 0x000000006f6a7211 */ /* 0x080fe200078fdaff */
[----:B------:R-:W-:Y:S01]  /*58e0*/  IMAD.SHL.U32 R110, R181, 0x2, RZ ;  /* 0x00000002b56e7824 */ /* 0x000fe200078e00ff */
[----:B------:R-:W-:-:S02]  /*58f0*/  LEA.HI.SX32 R99, R5, R0, 0x1b ;  /* 0x0000000005637211 */ /* 0x000fc400078fdaff */
[-C--:B------:R-:W-:Y:S01]  /*5900*/  LEA.HI.SX32 R100, R7, R0.reuse, 0x1b ;  /* 0x0000000007647211 */ /* 0x080fe200078fdaff */
[----:B------:R-:W-:Y:S01]  /*5910*/  LDS.U16 R5, [R96+0x4] ;  /* 0x0000040060057984 */ /* 0x000fe20000000400 */
[-C--:B------:R-:W-:Y:S02]  /*5920*/  LEA.HI.SX32 R101, R65, R0.reuse, 0x1b ;  /* 0x0000000041657211 */ /* 0x080fe400078fdaff */
[----:B------:R-:W-:Y:S01]  /*5930*/  LEA.HI.SX32 R3, R3, R0, 0x1b ;  /* 0x0000000003037211 */ /* 0x000fe200078fdaff */
[----:B------:R-:W0:Y:S01]  /*5940*/  LDS.U16 R7, [R96+0x2] ;  /* 0x0000020060077984 */ /* 0x000e220000000400 */
[----:B------:R-:W-:Y:S02]  /*5950*/  SHF.L.U32 R111, R183, 0x1, RZ ;  /* 0x00000001b76f7819 */ /* 0x000fe400000006ff */
[----:B------:R-:W-:Y:S01]  /*5960*/  SHF.L.U32 R109, R109, 0x1, RZ ;  /* 0x000000016d6d7819 */ /* 0x000fe200000006ff */
[----:B------:R-:W3:Y:S04]  /*5970*/  LDS.U16 R65, [R96+0x8] ;  /* 0x0000080060417984 */ /* 0x000ee80000000400 */
[----:B------:R-:W2:Y:S01]  /*5980*/  LDS.U16 R0, [R96+0xc] ;  /* 0x00000c0060007984 */ /* 0x000ea20000000400 */
[----:B------:R-:W-:-:S02]  /*5990*/  ISETP.GE.AND P0, PT, R129, 0x2, PT ;  /* 0x000000028100780c */ /* 0x000fc40003f06270 */
[----:B------:R-:W-:Y:S02]  /*59a0*/  ISETP.NE.AND P1, PT, R159, RZ, PT ;  /* 0x000000ff9f00720c */ /* 0x000fe40003f25270 */
[----:B------:R-:W-:Y:S01]  /*59b0*/  ISETP.NE.OR P0, PT, R152, RZ, !P0 ;  /* 0x000000ff9800720c */ /* 0x000fe20004705670 */
        /* <DEDUP_REMOVED lines=8> */
[----:B------:R-:W-:Y:S01]  /*5a40*/  IMAD R2, R8, 0x100, R9 ;  /* 0x0000010008027824 */ /* 0x000fe200078e0209 */
[----:B------:R-:W-:Y:S01]  /*5a50*/  SHF.L.U32 R99, R99, 0x1, RZ ;  /* 0x0000000163637819 */ /* 0x000fe200000006ff */
[----:B------:R-:W-:Y:S01]  /*5a60*/  IMAD.SHL.U32 R100, R100, 0x2, RZ ;  /* 0x0000000264647824 */ /* 0x000fe200078e00ff */
[----:B------:R-:W-:Y:S01]  /*5a70*/  @P1 IADD3 R2, R159, 0x200, RZ ;  /* 0x000002009f021810 */ /* 0x000fe20007ffe0ff */
[----:B------:R-:W-:-:S02]  /*5a80*/  HADD2.F32 R206, -RZ, R90.H0_H0 ;  /* 0x2000005affce7230 */ /* 0x000fc40000004100 */
[----:B------:R-:W-:-:S03]  /*5a90*/  HADD2.F32 R208, -RZ, R88.H0_H0 ;  /* 0x20000058ffd07230 */ /* 0x000fc60000004100 */
[----:B------:R-:W-:Y:S01]  /*5aa0*/  FMUL.FTZ R217, R73, R206 ;  /* 0x000000ce49d97220 */ /* 0x000fe20000410000 */
[----:B------:R-:W-:Y:S02]  /*5ab0*/  HADD2.F32 R201, -RZ, R95.H0_H0 ;  /* 0x2000005fffc97230 */ /* 0x000fe40000004100 */
[----:B------:R-:W-:Y:S02]  /*5ac0*/  HADD2.F32 R222, -RZ, R94.H0_H0 ;  /* 0x2000005effde7230 */ /* 0x000fe40000004100 */
[----:B------:R-:W-:Y:S01]  /*5ad0*/  HADD2.F32 R218, -RZ, R82.H0_H0 ;  /* 0x20000052ffda7230 */ /* 0x000fe20000004100 */
[----:B------:R-:W-:Y:S01]  /*5ae0*/  FMUL.FTZ R201, R76, R201 ;  /* 0x000000c94cc97220 */ /* 0x000fe20000410000 */
[----:B-1----:R-:W-:Y:S01]  /*5af0*/  HADD2.F32 R6, -RZ, R6.H0_H0 ;  /* 0x20000006ff067230 */ /* 0x002fe20000004100 */
[----:B------:R-:W-:Y:S01]  /*5b00*/  FMUL.FTZ R222, R77, R222 ;  /* 0x000000de4dde7220 */ /* 0x000fe20000410000 */
[----:B0-----:R-:W-:Y:S02]  /*5b10*/  HADD2.F32 R7, -RZ, R7.H0_H0 ;  /* 0x20000007ff077230 */ /* 0x001fe40000004100 */
[----:B------:R-:W-:-:S02]  /*5b20*/  HADD2.F32 R4, -RZ, R4.H0_H0 ;  /* 0x20000004ff047230 */ /* 0x000fc40000004100 */
[----:B------:R-:W-:Y:S01]  /*5b30*/  HADD2.F32 R5, -RZ, R5.H0_H0 ;  /* 0x20000005ff057230 */ /* 0x000fe20000004100 */
[----:B------:R-:W-:Y:S02]  /*5b40*/  FMUL.FTZ R222, R7, R222 ;  /* 0x000000de07de7220 */ /* 0x000fe40000410000 */
[----:B------:R-:W-:Y:S01]  /*5b50*/  FMUL.FTZ R201, R6, R201 ;  /* 0x000000c906c97220 */ /* 0x000fe20000410000 */
[----:B------:R-:W-:Y:S02]  /*5b60*/  HADD2.F32 R212, -RZ, R86.H0_H0 ;  /* 0x20000056ffd47230 */ /* 0x000fe40000004100 */
[----:B------:R-:W-:-:S03]  /*5b70*/  HADD2.F32 R200, -RZ, R200.H0_H0 ;  /* 0x200000c8ffc87230 */ /* 0x000fc60000004100 */
[----:B------:R-:W-:Y:S01]  /*5b80*/  FMUL.FTZ R213, R69, R212 ;  /* 0x000000d445d57220 */ /* 0x000fe20000410000 */
[----:B------:R-:W-:Y:S02]  /*5b90*/  HADD2.F32 R211, -RZ, R85.H0_H0 ;  /* 0x20000055ffd37230 */ /* 0x000fe40000004100 */
[----:B------:R-:W-:Y:S02]  /*5ba0*/  HADD2.F32 R216, -RZ, R84.H0_H0 ;  /* 0x20000054ffd87230 */ /* 0x000fe40000004100 */
[----:B------:R-:W-:Y:S01]  /*5bb0*/  HADD2.F32 R221, -RZ, R81.H0_H0 ;  /* 0x20000051ffdd7230 */ /* 0x000fe20000004100 */
[----:B------:R-:W-:Y:S01]  /*5bc0*/  FMUL.FTZ R214, R62, R211 ;  /* 0x000000d33ed67220 */ /* 0x000fe20000410000 */
[----:B------:R-:W-:Y:S01]  /*5bd0*/  HADD2.F32 R199, -RZ, R199.H0_H0 ;  /* 0x200000c7ffc77230 */ /* 0x000fe20000004100 */
[----:B------:R-:W-:Y:S01]  /*5be0*/  FMUL.FTZ R211, R63, R216 ;  /* 0x000000d83fd37220 */ /* 0x000fe20000410000 */
[----:B------:R-:W-:Y:S01]  /*5bf0*/  HADD2.F32 R178, -RZ, R178.H0_H0 ;  /* 0x200000b2ffb27230 */ /* 0x000fe20000004100 */
[----:B----4-:R-:W-:Y:S04]  /*5c00*/  STS.U16 [R114+0x840], R67 ;  /* 0x0008404372007388 */ /* 0x010fe80000000400 */
        /* <DEDUP_REMOVED lines=8> */
[----:B------:R-:W-:Y:S01]  /*5c90*/  LEA R67, R154, R115, 0x4 ;  /* 0x000000739a437211 */ /* 0x000fe200078e20ff */
[----:B--2---:R-:W-:Y:S04]  /*5ca0*/  STS.U16 [R108+0x9c0], R137 ;  /* 0x0009c0896c007388 */ /* 0x004fe80000000400 */
[----:B------:R-:W0:Y:S01]  /*5cb0*/  MUFU.EX2 R220, R220 ;  /* 0x000000dc00dc7308 */ /* 0x000e220000000800 */
[----:B------:R-:W-:Y:S01]  /*5cc0*/  STS.U16 [R107+0xa00], R136 ;  /* 0x000a00886b007388 */ /* 0x000fe20000000400 */
[----:B------:R-:W-:-:S03]  /*5cd0*/  LEA.HI.SX32 R67, R67, R67, 0x1b ;  /* 0x0000004343437211 */ /* 0x000fc600078fdaff */
[----:B------:R-:W-:Y:S01]  /*5ce0*/  STS.U16 [R106+0xa40], R173 ;  /* 0x000a40ad6a007388 */ /* 0x000fe20000000400 */
[----:B------:R-:W-:-:S03]  /*5cf0*/  @!P0 IADD3 R66, R129, -0x2, RZ ;  /* 0xfffffffe81428810 */ /* 0x000fc60007ffe0ff */
[----:B------:R-:W-:Y:S01]  /*5d00*/  STS.U16 [R105+0xa80], R174 ;  /* 0x000a80ae69007388 */ /* 0x000fe20000000400 */
[----:B------:R-:W-:-:S03]  /*5d10*/  IMAD.SHL.U32 R96, R67, 0x2, RZ ;  /* 0x0000000243607824 */ /* 0x000fc600078e00ff */
[----:B------:R-:W-:Y:S01]  /*5d20*/  STS.U16 [R104+0xac0], R175 ;  /* 0x000ac0af68007388 */ /* 0x000fe20000000400 */
[----:B------:R-:W-:-:S03]  /*5d30*/  SHF.L.U32 R135, R2, 0x2, RZ ;  /* 0x0000000202877819 */ /* 0x000fc600000006ff */
[----:B------:R-:W-:Y:S04]  /*5d40*/  STS.U16 [R103+0xb00], R176 ;  /* 0x000b00b067007388 */ /* 0x000fe80000000400 */
[----:B------:R-:W-:Y:S01]  /*5d50*/  STS.U16 [R102+0xb40], R177 ;  /* 0x000b40b166007388 */ /* 0x000fe20000000400 */
[----:B------:R-:W-:-:S03]  /*5d60*/  @!P0 IMAD R3, R66, c[0x0][0x16c], R9 ;  /* 0x00005b0042038a24 */ /* 0x000fc600078e0209 */
[----:B------:R-:W-:Y:S04]  /*5d70*/  STS.U16 [R101+0xb80], R180 ;  /* 0x000b80b465007388 */ /* 0x000fe80000000400 */
[----:B------:R1:W-:Y:S04]  /*5d80*/  STS.U16 [R100+0xbc0], R179 ;  /* 0x000bc0b364007388 */ /* 0x0003e80000000400 */
[----:B------:R-:W-:Y:S01]  /*5d90*/  STS.U16 [R99+0xc00], R182 ;  /* 0x000c00b663007388 */ /* 0x000fe20000000400 */
[----:B------:R-:W-:-:S06]  /*5da0*/  NOP ;  /* 0x0000000000007918 */ /* 0x000fcc0000000000 */
[----:B------:R-:W2:Y:S04]  /*5db0*/  LDS.U16 R210, [R96+0x842] ;  /* 0x0008420060d27984 */ /* 0x000ea80000000400 */
[----:B------:R-:W4:Y:S04]  /*5dc0*/  LDS.U16 R209, [R96+0x840] ;  /* 0x0008400060d17984 */ /* 0x000f280000000400 */
        /* <DEDUP_REMOVED lines=15> */
[-C--:B-1----:R-:W-:Y:S01]  /*5ec0*/  FMUL.FTZ R179, R77, R134.reuse ;  /* 0x000000864db37220 */ /* 0x082fe20000410000 */
[----:B------:R-:W-:Y:S01]  /*5ed0*/  HFMA2.MMA R133, -RZ, RZ, 0, 0 ;  /* 0x00000000ff857435 */ /* 0x000fe200000001ff */
[----:B------:R-:W-:-:S02]  /*5ee0*/  FMUL.FTZ R180, R74, R134 ;  /* 0x000000864ab47220 */ /* 0x000fc40000410000 */
[-C--:B------:R-:W-:Y:S02]  /*5ef0*/  FMUL.FTZ R181, R75, R134.reuse ;  /* 0x000000864bb57220 */ /* 0x080fe40000410000 */
[----:B------:R-:W1:Y:S01]  /*5f00*/  MUFU.EX2 R179, R179 ;  /* 0x000000b300b37308 */ /* 0x000e620000000800 */
[----:B------:R-:W-:Y:S02]  /*5f10*/  IMAD.MOV.U32 R132, RZ, RZ, 0x3f800000 ;  /* 0x3f800000ff847424 */ /* 0x000fe400078e00ff */
[----:B------:R-:W-:Y:S01]  /*5f20*/  @!P0 IMAD.WIDE R2, R3, 0x8, R124 ;  /* 0x0000000803028825 */ /* 0x000fe200078e027c */
[----:B------:R-:W-:Y:S03]  /*5f30*/  BAR.SYNC.DEFER_BLOCKING 0x0 ;  /* 0x0000000000007b1d */ /* 0x000fe60000010000 */
[----:B------:R-:W-:-:S03]  /*5f40*/  FMUL.FTZ R177, R72, R134 ;  /* 0x0000008648b17220 */ /* 0x000fc60000410000 */
[----:B------:R-:W0:Y:S01]  /*5f50*/  MUFU.EX2 R180, R180 ;  /* 0x000000b400b47308 */ /* 0x000e220000000800 */
[----:B------:R-:W-:-:S07]  /*5f60*/  FMUL.FTZ R187, R73, R134 ;  /* 0x0000008649bb7220 */ /* 0x000fce0000410000 */
[----:B------:R-:W0:Y:S01]  /*5f70*/  MUFU.EX2 R181, R181 ;  /* 0x000000b500b57308 */ /* 0x000e220000000800 */
[-C--:B------:R-:W-:Y:S01]  /*5f80*/  FMUL.FTZ R174, R70, R134.reuse ;  /* 0x0000008646ae7220 */ /* 0x080fe20000410000 */
[----:B------:R0:W5:Y:S06]  /*5f90*/  @!P0 LDG.E.64 R132, [R2.64] ;  /* 0x0000000c02848981 */ /* 0x00016c000c1e1b00 */
[----:B------:R-:W1:Y:S01]  /*5fa0*/  MUFU.EX2 R177, R177 ;  /* 0x000000b100b17308 */ /* 0x000e620000000800 */
[----:B------:R-:W-:Y:S01]  /*5fb0*/  FMUL.FTZ R176, R71, R134 ;  /* 0x0000008647b07220 */ /* 0x000fe20000410000 */
[----:B0-----:R-:W-:-:S06]  /*5fc0*/  HADD2.F32 R3, -RZ, R93.H0_H0 ;  /* 0x2000005dff037230 */ /* 0x001fcc0000004100 */
[----:B------:R-:W0:Y:S01]  /*5fd0*/  MUFU.EX2 R187, R187 ;  /* 0x000000bb00bb7308 */ /* 0x000e220000000800 */
[----:B------:R-:W-:Y:S02]  /*5fe0*/  FMUL.FTZ R137, R71, R208 ;  /* 0x000000d047897220 */ /* 0x000fe40000410000 */
[----:B------:R-:W-:Y:S02]  /*5ff0*/  FMUL.FTZ R2, R74, R3 ;  /* 0x000000034a027220 */ /* 0x000fe40000410000 */
[----:B-1----:R-:W-:Y:S02]  /*6000*/  FMUL.FTZ R3, R220, R179 ;  /* 0x000000b3dc037220 */ /* 0x002fe40000410000 */
[-C--:B------:R-:W-:Y:S01]  /*6010*/  FMUL.FTZ R175, R68, R134.reuse ;  /* 0x0000008644af7220 */ /* 0x080fe20000410000 */
[----:B------:R-:W1:Y:S01]  /*6020*/  MUFU.EX2 R174, R174 ;  /* 0x000000ae00ae7308 */ /* 0x000e620000000800 */
[-C--:B------:R-:W-:Y:S02]  /*6030*/  FMUL.FTZ R197, R69, R134.reuse ;  /* 0x0000008645c57220 */ /* 0x080fe40000410000 */
[----:B------:R-:W-:-:S02]  /*6040*/  FMUL.FTZ R194, R62, R134 ;  /* 0x000000863ec27220 */ /* 0x000fc40000410000 */
[-C--:B------:R-:W-:Y:S02]  /*6050*/  FMUL.FTZ R195, R63, R134.reuse ;  /* 0x000000863fc37220 */ /* 0x080fe40000410000 */
[-C--:B------:R-:W-:Y:S02]  /*6060*/  FMUL.FTZ R192, R60, R134.reuse ;  /* 0x000000863cc07220 */ /* 0x080fe40000410000 */
[-C--:B------:R-:W-:Y:S02]  /*6070*/  FMUL.FTZ R205, R61, R134.reuse ;  /* 0x000000863dcd7220 */ /* 0x080fe40000410000 */
[-C--:B------:R-:W-:Y:S02]  /*6080*/  FMUL.FTZ R208, R58, R134.reuse ;  /* 0x000000863ad07220 */ /* 0x080fe40000410000 */
[----:B------:R-:W-:Y:S02]  /*6090*/  FMUL.FTZ R206, R59, R134 ;  /* 0x000000863bce7220 */ /* 0x000fe40000410000 */
[----:B------:R-:W-:Y:S01]  /*60a0*/  FMUL.FTZ R134, R180, R3 ;  /* 0x00000003b4867220 */ /* 0x000fe20000410000 */
[----:B------:R-:W-:Y:S01]  /*60b0*/  HADD2.F32 R136, -RZ, R92.H0_H0 ;  /* 0x2000005cff887230 */ /* 0x000fe20000004100 */
[----:B------:R-:W0:Y:S01]  /*60c0*/  MUFU.EX2 R176, R176 ;  /* 0x000000b000b07308 */ /* 0x000e220000000800 */
[----:B------:R-:W-:Y:S01]  /*60d0*/  HADD2.F32 R173, -RZ, R87.H0_H0 ;  /* 0x20000057ffad7230 */ /* 0x000fe20000004100 */
[----:B------:R-:W-:Y:S01]  /*60e0*/  FMUL.FTZ R134, R181, R134 ;  /* 0x00000086b5867220 */ /* 0x000fe20000410000 */
[----:B------:R-:W-:Y:S01]  /*60f0*/  HADD2.F32 R135, -RZ, R91.H0_H0 ;  /* 0x2000005bff877230 */ /* 0x000fe20000004100 */
[----:B------:R-:W-:-:S02]  /*6100*/  FMUL.FTZ R215, R75, R136 ;  /* 0x000000884bd77220 */ /* 0x000fc40000410000 */
[----:B------:R-:W-:Y:S02]  /*6110*/  FMUL.FTZ R134, R177, R134 ;  /* 0x00000086b1867220 */ /* 0x000fe40000410000 */
[----:B------:R-:W2:Y:S01]  /*6120*/  MUFU.EX2 R175, R175 ;  /* 0x000000af00af7308 */ /* 0x000ea20000000800 */
[----:B------:R-:W-:Y:S02]  /*6130*/  FMUL.FTZ R136, R68, R173 ;  /* 0x000000ad44887220 */ /* 0x000fe40000410000 */
[----:B------:R-:W-:Y:S02]  /*6140*/  FMUL.FTZ R173, R61, R218 ;  /* 0x000000da3dad7220 */ /* 0x000fe40000410000 */
[----:B------:R-:W-:Y:S02]  /*6150*/  FMUL.FTZ R218, R4, R215 ;  /* 0x000000d704da7220 */ /* 0x000fe40000410000 */
[----:B------:R-:W-:Y:S01]  /*6160*/  FMUL.FTZ R234, R72, R135 ;  /* 0x0000008748ea7220 */ /* 0x000fe20000410000 */
[----:B------:R-:W2:Y:S01]  /*6170*/  MUFU.EX2 R197, R197 ;  /* 0x000000c500c57308 */ /* 0x000ea20000000800 */
[----:B0-----:R-:W-:-:S02]  /*6180*/  FMUL.FTZ R215, R187, R134 ;  /* 0x00000086bbd77220 */ /* 0x001fc40000410000 */
[----:B------:R-:W-:Y:S02]  /*6190*/  FMUL.FTZ R135, R5, R2 ;  /* 0x0000000205877220 */ /* 0x000fe40000410000 */
[----:B------:R-:W-:Y:S01]  /*61a0*/  FFMA.FTZ R2, R201, R179, R222 ;  /* 0x000000b3c9027223 */ /* 0x000fe200000100de */
[----:B---3--:R-:W-:Y:S01]  /*61b0*/  HADD2.F32 R3, -RZ, R65.H0_H0 ;  /* 0x20000041ff037230 */ /* 0x008fe20000004100 */
[----:B-1----:R-:W-:Y:S01]  /*61c0*/  FMUL.FTZ R215, R174, R215 ;  /* 0x000000d7aed77220 */ /* 0x002fe20000410000 */
[----:B------:R-:W0:Y:S01]  /*61d0*/  MUFU.EX2 R194, R194 ;  /* 0x000000c200c27308 */ /* 0x000e220000000800 */
[----:B------:R-:W-:Y:S01]  /*61e0*/  FFMA.FTZ R65, R180, R2, R135 ;  /* 0x00000002b4417223 */ /* 0x000fe20000010087 */
[----:B------:R-:W-:Y:S01]  /*61f0*/  HADD2.F32 R2, -RZ, R64.H0_H0 ;  /* 0x20000040ff027230 */ /* 0x000fe20000004100 */
[----:B------:R-:W-:-:S05]  /*6200*/  FMUL.FTZ R64, R176, R215 ;  /* 0x000000d7b0407220 */ /* 0x000fca0000410000 */
[----:B------:R-:W1:Y:S01]  /*6210*/  MUFU.EX2 R195, R195 ;  /* 0x000000c300c37308 */ /* 0x000e620000000800 */
[----:B--2---:R-:W-:Y:S02]  /*6220*/  FMUL.FTZ R64, R175, R64 ;  /* 0x00000040af407220 */ /* 0x004fe40000410000 */
[----:B------:R-:W-:-:S05]  /*6230*/  FMUL.FTZ R134, R200, R213 ;  /* 0x000000d5c8867220 */ /* 0x000fca0000410000 */
[----:B------:R-:W2:Y:S01]  /*6240*/  MUFU.EX2 R192, R192 ;  /* 0x000000c000c07308 */ /* 0x000ea20000000800 */
[----:B------:R-:W-:Y:S01]  /*6250*/  FMUL.FTZ R213, R197, R64 ;  /* 0x00000040c5d57220 */ /* 0x000fe20000410000 */
[----:B------:R-:W-:Y:S01]  /*6260*/  HADD2.F32 R219, -RZ, R83.H0_H0 ;  /* 0x20000053ffdb7230 */ /* 0x000fe20000004100 */
[----:B------:R-:W-:-:S05]  /*6270*/  FMUL.FTZ R224, R58, R221 ;  /* 0x000000dd3ae07220 */ /* 0x000fca0000410000 */
[----:B------:R-:W3:Y:S01]  /*6280*/  MUFU.EX2 R205, R205 ;  /* 0x000000cd00cd7308 */ /* 0x000ee20000000800 */
[----:B0-----:R-:W-:Y:S02]  /*6290*/  FMUL.FTZ R64, R194, R213 ;  /* 0x000000d5c2407220 */ /* 0x001fe40000410000 */
[----:B------:R-:W-:Y:S02]  /*62a0*/  FMUL.FTZ R221, R199, R214 ;  /* 0x000000d6c7dd7220 */ /* 0x000fe40000410000 */
[----:B------:R-:W-:-:S03]  /*62b0*/  FMUL.FTZ R214, R178, R211 ;  /* 0x000000d3b2d67220 */ /* 0x000fc60000410000 */
[----:B------:R-:W0:Y:S01]  /*62c0*/  MUFU.EX2 R208, R208 ;  /* 0x000000d000d07308 */ /* 0x000e220000000800 */
[----:B-1----:R-:W-:Y:S01]  /*62d0*/  FMUL.FTZ R211, R195, R64 ;  /* 0x00000040c3d37220 */ /* 0x002fe20000410000 */
[----:B------:R-:W-:Y:S01]  /*62e0*/  HADD2.F32 R185, -RZ, R185.H0_H0 ;  /* 0x200000b9ffb97230 */ /* 0x000fe20000004100 */
[----:B------:R-:W-:Y:S01]  /*62f0*/  FMUL.FTZ R212, R60, R219 ;  /* 0x000000db3cd47220 */ /* 0x000fe20000410000 */
[----:B------:R-:W-:Y:S01]  /*6300*/  HADD2.F32 R190, -RZ, R190.H0_H0 ;  /* 0x200000beffbe7230 */ /* 0x000fe20000004100 */
[----:B--2---:R-:W-:-:S03]  /*6310*/  FMUL.FTZ R64, R192, R211 ;  /* 0x000000d3c0407220 */ /* 0x004fc60000410000 */
[----:B------:R-:W1:Y:S01]  /*6320*/  MUFU.EX2 R206, R206 ;  /* 0x000000ce00ce7308 */ /* 0x000e620000000800 */
[----:B------:R-:W-:Y:S01]  /*6330*/  ISETP.NE.AND P0, PT, R159, 0x3f, PT ;  /* 0x0000003f9f00780c */ /* 0x000fe20003f05270 */
[----:B------:R-:W-:Y:S01]  /*6340*/  HADD2.F32 R233, -RZ, R89.H0_H0 ;  /* 0x20000059ffe97230 */ /* 0x000fe20000004100 */
[----:B------:R-:W-:Y:S02]  /*6350*/  FMUL.FTZ R234, R3, R234 ;  /* 0x000000ea03ea7220 */ /* 0x000fe40000410000 */
[----:B------:R-:W-:Y:S02]  /*6360*/  FFMA.FTZ R65, R181, R65, R218 ;  /* 0x00000041b5417223 */ /* 0x000fe400000100da */
[----:B------:R-:W-:Y:S02]  /*6370*/  FMUL.FTZ R219, R185, R212 ;  /* 0x000000d4b9db7220 */ /* 0x000fe40000410000 */
[----:B------:R-:W-:Y:S01]  /*6380*/  FMUL.FTZ R212, R190, R173 ;  /* 0x000000adbed47220 */ /* 0x000fe20000410000 */
[----:B------:R-:W-:Y:S01]  /*6390*/  HADD2.F32 R0, -RZ, R0.H0_H0 ;  /* 0x20000000ff007230 */ /* 0x000fe20000004100 */
[----:B---3--:R-:W-:-:S02]  /*63a0*/  FMUL.FTZ R173, R205, R64 ;  /* 0x00000040cdad7220 */ /* 0x008fc40000410000 */
[----:B------:R-:W-:Y:S02]  /*63b0*/  FMUL.FTZ R233, R70, R233 ;  /* 0x000000e946e97220 */ /* 0x000fe40000410000 */
[----:B------:R-:W-:Y:S02]  /*63c0*/  FMUL.FTZ R216, R2, R217 ;  /* 0x000000d902d87220 */ /* 0x000fe40000410000 */
[----:B------:R-:W-:Y:S01]  /*63d0*/  FFMA.FTZ R65, R177, R65, R234 ;  /* 0x00000041b1417223 */ /* 0x000fe200000100ea */
[----:B------:R-:W-:Y:S01]  /*63e0*/  HADD2.F32 R172, -RZ, R172.H0_H0 ;  /* 0x200000acffac7230 */ /* 0x000fe20000004100 */
[----:B0-----:R-:W-:Y:S02]  /*63f0*/  FMUL.FTZ R173, R208, R173 ;  /* 0x000000add0ad7220 */ /* 0x001fe40000410000 */
[----:B------:R-:W-:Y:S02]  /*6400*/  FMUL.FTZ R233, R0, R233 ;  /* 0x000000e900e97220 */ /* 0x000fe40000410000 */
[----:B------:R-:W-:Y:S01]  /*6410*/  FFMA.FTZ R65, R187, R65, R216 ;  /* 0x00000041bb417223 */ /* 0x000fe200000100d8 */
[----:B------:R-:W-:Y:S01]  /*6420*/  HADD2.F32 R171, -RZ, R171.H0_H0 ;  /* 0x200000abffab7230 */ /* 0x000fe20000004100 */
[----:B-1----:R-:W-:-:S02]  /*6430*/  FMUL.FTZ R64, R206, R173 ;  /* 0x000000adce407220 */ /* 0x002fc40000410000 */
[----:B------:R-:W-:Y:S01]  /*6440*/  FMUL.FTZ R137, R172, R137 ;  /* 0x00000089ac897220 */ /* 0x000fe20000410000 */
[----:B------:R0:W1:Y:S01]  /*6450*/  @P0 LDS R173, [R159.X4+0x3dc4] ;  /* 0x003dc4009fad0984 */ /* 0x0000620000004800 */
[----:B------:R-:W-:Y:S02]  /*6460*/  FFMA.FTZ R65, R174, R65, R233 ;  /* 0x00000041ae417223 */ /* 0x000fe400000100e9 */
[----:B------:R-:W-:Y:S02]  /*6470*/  FMUL.FTZ R136, R171, R136 ;  /* 0x00000088ab887220 */ /* 0x000fe40000410000 */
[----:B------:R-:W-:-:S04]  /*6480*/  FFMA.FTZ R65, R176, R65, R137 ;  /* 0x00000041b0417223 */ /* 0x000fc80000010089 */
[----:B------:R-:W-:-:S04]  /*6490*/  FFMA.FTZ R65, R175, R65, R136 ;  /* 0x00000041af417223 */ /* 0x000fc80000010088 */
[----:B------:R-:W-:-:S04]  /*64a0*/  FFMA.FTZ R65, R197, R65, R134 ;  /* 0x00000041c5417223 */ /* 0x000fc80000010086 */
[----:B------:R-:W-:Y:S01]  /*64b0*/  FFMA.FTZ R65, R194, R65, R221 ;  /* 0x00000041c2417223 */ /* 0x000fe200000100dd */
[----:B------:R-:W-:-:S03]  /*64c0*/  HADD2.F32 R226, -RZ, R80.H0_H0 ;  /* 0x20000050ffe27230 */ /* 0x000fc60000004100 */
[----:B------:R-:W-:Y:S01]  /*64d0*/  FFMA.FTZ R65, R195, R65, R214 ;  /* 0x00000041c3417223 */ /* 0x000fe200000100d6 */
[----:B------:R-:W-:-:S03]  /*64e0*/  HADD2.F32 R193, -RZ, R193.H0_H0 ;  /* 0x200000c1ffc17230 */ /* 0x000fc60000004100 */
[----:B------:R-:W-:Y:S01]  /*64f0*/  FFMA.FTZ R65, R192, R65, R219 ;  /* 0x00000041c0417223 */ /* 0x000fe200000100db */
[----:B------:R-:W-:Y:S01]  /*6500*/  HADD2.F32 R204, -RZ, R204.H0_H0 ;  /* 0x200000ccffcc7230 */ /* 0x000fe20000004100 */
[----:B------:R-:W-:Y:S02]  /*6510*/  FMUL.FTZ R239, R59, R226 ;  /* 0x000000e23bef7220 */ /* 0x000fe40000410000 */
        /* <DEDUP_REMOVED lines=8> */
[----:B01--4-:R-:W-:-:S13]  /*65a0*/  ISETP.NE.AND P0, PT, R129, c[0x0][0x174], PT ;  /* 0x00005d0081007a0c */ /* 0x013fda0003f05270 */
[----:B------:R-:W-:-:S04]  /*65b0*/  @P0 IADD3 R224, -R153, c[0x0][0x174], RZ ;  /* 0x00005d0099e00a10 */ /* 0x000fc80007ffe1ff */
[----:B------:R-:W-:-:S04]  /*65c0*/  @P0 LEA.HI R173, R224, R224, RZ, 0x1 ;  /* 0x000000e0e0ad0211 */ /* 0x000fc800078f08ff */
[----:B------:R-:W-:-:S04]  /*65d0*/  @P0 LOP3.LUT R173, R173, 0xfffffe, RZ, 0xc0, !PT ;  /* 0x00fffffeadad0812 */ /* 0x000fc800078ec0ff */
[----:B------:R-:W-:Y:S01]  /*65e0*/  @P0 IADD3 R224, -R173, R224, RZ ;  /* 0x000000e0ade00210 */ /* 0x000fe20007ffe1ff */
[----:B------:R-:W-:-:S03]  /*65f0*/  IMAD.MOV.U32 R173, RZ, RZ, 0x3f800000 ;  /* 0x3f800000ffad7424 */ /* 0x000fc600078e00ff */
[----:B------:R-:W-:-:S05]  /*6600*/  @P0 LEA R224, R224, R9, 0x8 ;  /* 0x00000009e0e00211 */ /* 0x000fca00078e40ff */
[----:B------:R0:W1:Y:S02]  /*6610*/  @P0 LDS R173, [R224.X4+0x35c0] ;  /* 0x0035c000e0ad0984 */ /* 0x0000640000004800 */
.L_x_3370:
[----:B01--4-:R-:W-:Y:S05]  /*6620*/  BSYNC B0 ;  /* 0x0000000000007941 */ /* 0x013fea0003800000 */
.L_x_3369:
[----:B------:R-:W-:Y:S01]  /*6630*/  HADD2.F32 R211, -RZ, R210.H0_H0 ;  /* 0x200000d2ffd37230 */ /* 0x000fe20000004100 */
[----:B------:R0:W-:Y:S01]  /*6640*/  STS.64 [R159.X8+0x31b0], R64 ;  /* 0x0031b0409f007388 */ /* 0x0001e20000008a00 */
[----:B------:R-:W-:Y:S01]  /*6650*/  HADD2.F32 R210, -RZ, R209.H0_H0 ;  /* 0x200000d1ffd27230 */ /* 0x000fe20000004100 */
[----:B------:R-:W-:Y:S01]  /*6660*/  BSSY B0, `(.L_x_3371) ;  /* 0x000005d000007945 */ /* 0x000fe20003800000 */
[----:B------:R-:W-:Y:S02]  /*6670*/  HADD2.F32 R209, -RZ, R66.H0_H0 ;  /* 0x20000042ffd17230 */ /* 0x000fe40000004100 */
[----:B------:R-:W-:Y:S02]  /*6680*/  HADD2.F32 R66, -RZ, R67.H0_H0 ;  /* 0x20000043ff427230 */ /* 0x000fe40000004100 */
        /* <DEDUP_REMOVED lines=34> */
[----:B------:R0:W1:Y:S02]  /*68b0*/  SHFL.UP PT, R203, R66, 0x1, RZ ;  /* 0x0420000042cb7989 */ /* 0x00006400000e00ff */
.L_x_3428:
        /* <DEDUP_REMOVED lines=24> */
.L_x_3429:
[----:B------:R-:W-:Y:S01]  /*6a40*/  ISETP.GE.AND P0, PT, R154, 0x10, PT ;  /* 0x000000109a00780c */ /* 0x000fe20003f06270 */
[----:B------:R-:W-:Y:S01]  /*6a50*/  IMAD.MOV.U32 R225, RZ, RZ, R203 ;  /* 0x000000ffffe17224 */ /* 0x000fe200078e00cb */
[----:B------:R-:W-:-:S11]  /*6a60*/  MOV R203, R223 ;  /* 0x000000df00cb7202 */ /* 0x000fd60000000f00 */
[-C--:B-1----:R-:W-:Y:S02]  /*6a70*/  @P0 FFMA.FTZ R225, R64, R203.reuse, R225 ;  /* 0x000000cb40e10223 */ /* 0x082fe400000100e1 */
[----:B--2---:R-:W-:Y:S01]  /*6a80*/  @P0 FMUL.FTZ R203, R224, R203 ;  /* 0x000000cbe0cb0220 */ /* 0x004fe20000410000 */
[----:B------:R-:W-:Y:S05]  /*6a90*/  BRA.CONV ~URZ, `(.L_x_3375) ;  /* 0x000000637f007947 */ /* 0x000fea000b800000 */
[----:B------:R-:W-:Y:S01]  /*6aa0*/  HFMA2.MMA R224, -RZ, RZ, 0, 1.847743988037109375e-06 ;  /* 0x0000001fffe07435 */ /* 0x000fe200000001ff */
[----:B0-----:R-:W-:Y:S01]  /*6ab0*/  IMAD.MOV.U32 R67, RZ, RZ, R203 ;  /* 0x000000ffff437224 */ /* 0x001fe200078e00cb */
[----:B------:R-:W-:Y:S01]  /*6ac0*/  MOV R66, 0xffffffff ;  /* 0xffffffff00427802 */ /* 0x000fe20000000f00 */
[----:B------:R-:W-:Y:S01]  /*6ad0*/  IMAD.MOV.U32 R223, RZ, RZ, 0x1f ;  /* 0x0000001fffdf7424 */ /* 0x000fe200078e00ff */
[----:B------:R-:W-:Y:S02]  /*6ae0*/  MOV R64, 0x6b00 ;  /* 0x00006b0000407802 */ /* 0x000fe40000000f00 */
[----:B-----5:R-:W-:Y:S05]  /*6af0*/  CALL.REL.NOINC `($__internal_136_$__cuda_sm70_shflsync_idx_p) ;  /* 0x00004fd000007944 */ /* 0x020fea0003c00000 */
.L_x_3375:
[----:B------:R-:W-:Y:S05]  /*6b00*/  BRA.CONV ~URZ, `(.L_x_3376) ;  /* 0x000000637f007947 */ /* 0x000fea000b800000 */
[----:B0-----:R-:W-:Y:S01]  /*6b10*/  HFMA2.MMA R224, -RZ, RZ, 0, 1.847743988037109375e-06 ;  /* 0x0000001fffe07435 */ /* 0x001fe200000001ff */
[----:B------:R-:W-:Y:S01]  /*6b20*/  IMAD.MOV.U32 R67, RZ, RZ, R225 ;  /* 0x000000ffff437224 */ /* 0x000fe200078e00e1 */
[----:B-1----:R-:W-:Y:S01]  /*6b30*/  MOV R66, 0xffffffff ;  /* 0xffffffff00427802 */ /* 0x002fe20000000f00 */
[----:B------:R-:W-:Y:S01]  /*6b40*/  IMAD.MOV.U32 R223, RZ, RZ, 0x1f ;  /* 0x0000001fffdf7424 */ /* 0x000fe200078e00ff */
[----:B------:R-:W-:-:S02]  /*6b50*/  MOV R64, 0x6b70 ;  /* 0x00006b7000407802 */ /* 0x000fc40000000f00 */
[----:B-----5:R-:W-:Y:S05]  /*6b60*/  CALL.REL.NOINC `($__internal_136_$__cuda_sm70_shflsync_idx_p) ;  /* 0x00004f6000007944 */ /* 0x020fea0003c00000 */
.L_x_3376:
[----:B------:R-:W-:Y:S05]  /*6b70*/  BRA.DIV ~URZ, `(.L_x_3377) ;  /* 0x000045927f007947 */ /* 0x000fea000b800000 */
[----:B-----5:R-:W2:Y:S04]  /*6b80*/  SHFL.IDX PT, R132, R132, RZ, 0x1f ;  /* 0x00001fff84847589 */ /* 0x020ea800000e0000 */
[----:B------:R3:W4:Y:S04]  /*6b90*/  SHFL.IDX PT, R65, R133, RZ, 0x1f ;  /* 0x00001fff85417589 */ /* 0x00072800000e0000 */
[----:B------:R-:W0:Y:S04]  /*6ba0*/  SHFL.UP PT, R203, R203, 0x1, RZ ;  /* 0x04200000cbcb7989 */ /* 0x000e2800000e00ff */
[----:B------:R3:W1:Y:S02]  /*6bb0*/  SHFL.UP PT, R226, R225, 0x1, RZ ;  /* 0x04200000e1e27989 */ /* 0x00066400000e00ff */
.L_x_3430:
[----:B01----:R-:W0:Y:S01]  /*6bc0*/  LDS.64 R66, [R159.X16+0x31b0] ;  /* 0x0031b0009f427984 */ /* 0x003e22000000ca00 */
[----:B--2---:R-:W-:-:S02]  /*6bd0*/  IMAD.MOV.U32 R64, RZ, RZ, R132 ;  /* 0x000000ffff407224 */ /* 0x004fc400078e0084 */
[-C--:B----4-:R-:W-:Y:S02]  /*6be0*/  @P1 FFMA.FTZ R65, R65, R203.reuse, R226 ;  /* 0x000000cb41411223 */ /* 0x090fe400000100e2 */
[----:B------:R-:W-:Y:S02]  /*6bf0*/  @P1 FMUL.FTZ R64, R64, R203 ;  /* 0x000000cb40401220 */ /* 0x000fe40000410000 */
[C---:B0-----:R-:W-:Y:S02]  /*6c00*/  FFMA.FTZ R67, R66.reuse, R65, R67 ;  /* 0x0000004142437223 */ /* 0x041fe40000010043 */
[----:B------:R-:W-:-:S05]  /*6c10*/  FMUL.FTZ R66, R66, R64 ;  /* 0x0000004042427220 */ /* 0x000fca0000410000 */
[----:B------:R0:W-:Y:S02]  /*6c20*/  STS.128 [R159.X16+0x31b0], R64 ;  /* 0x0031b0409f007388 */ /* 0x0001e4000000cc00 */
.L_x_3372:
[----:B------:R-:W-:Y:S05]  /*6c30*/  BSYNC B0 ;  /* 0x0000000000007941 */ /* 0x000fea0003800000 */
.L_x_3371:
[----:B------:R-:W-:Y:S01]  /*6c40*/  WARPSYNC 0xffffffff ;  /* 0xffffffff00007948 */ /* 0x000fe20003800000 */
[----:B------:R-:W-:Y:S01]  /*6c50*/  BAR.SYNC.DEFER_BLOCKING 0x0 ;  /* 0x0000000000007b1d */ /* 0x000fe20000010000 */
[C---:B0-----:R-:W-:Y:S01]  /*6c60*/  FMUL.FTZ R67, R206.reuse, R173 ;  /* 0x000000adce437220 */ /* 0x041fe20000410000 */
[----:B------:R-:W-:Y:S01]  /*6c70*/  ISETP.GE.AND P0, PT, R129, c[0x0][0x174], PT ;  /* 0x00005d0081007a0c */ /* 0x000fe20003f06270 */
[----:B------:R-:W-:Y:S01]  /*6c80*/  FFMA.FTZ R65, R206, R211, R213 ;  /* 0x000000d3ce417223 */ /* 0x000fe200000100d5 */
[----:B---3-5:R-:W-:Y:S01]  /*6c90*/  HFMA2.MMA R133, -RZ, RZ, 0, 0 ;  /* 0x00000000ff857435 */ /* 0x028fe200000001ff */
        /* <DEDUP_REMOVED lines=63> */
.L_x_3431:
        /* <DEDUP_REMOVED lines=26> */
.L_x_3432:
        /* <DEDUP_REMOVED lines=11> */
.L_x_3379:
[----:B-12---:R-:W-:Y:S05]  /*72e0*/  BSYNC B0 ;  /* 0x0000000000007941 */ /* 0x006fea0003800000 */
.L_x_3378:
[----:B------:R-:W-:Y:S01]  /*72f0*/  WARPSYNC 0xffffffff ;  /* 0xffffffff00007948 */ /* 0x000fe20003800000 */
[----:B------:R-:W-:Y:S01]  /*7300*/  BAR.SYNC.DEFER_BLOCKING 0x0 ;  /* 0x0000000000007b1d */ /* 0x000fe20000010000 */
[----:B0-----:R-:W-:Y:S01]  /*7310*/  MOV R66, R159 ;  /* 0x0000009f00427202 */ /* 0x001fe20000000f00 */
[----:B------:R-:W-:Y:S01]  /*7320*/  IMAD R214, R164, c[0x0][0x298], RZ ;  /* 0x0000a600a4d67a24 */ /* 0x000fe200078e02ff */
[----:B------:R-:W-:Y:S01]  /*7330*/  ISETP.NE.AND P0, PT, R159, RZ, PT ;  /* 0x000000ff9f00720c */ /* 0x000fe20003f05270 */
[----:B------:R-:W-:Y:S01]  /*7340*/  IMAD.MOV.U32 R67, RZ, RZ, RZ ;  /* 0x000000ffff437224 */ /* 0x000fe200078e00ff */
[----:B------:R-:W-:Y:S01]  /*7350*/  LEA.HI.SX32 R244, R128, R128, 0x1b ;  /* 0x0000008080f47211 */ /* 0x000fe200078fdaff */
[C---:B------:R-:W-:Y:S01]  /*7360*/  IMAD R217, R165.reuse, c[0x0][0x29c], R214 ;  /* 0x0000a700a5d97a24 */ /* 0x040fe200078e02d6 */
[----:B------:R-:W-:Y:S01]  /*7370*/  HADD2.F32 R222, -RZ, R86.H0_H0 ;  /* 0x20000056ffde7230 */ /* 0x000fe20000004100 */
[--C-:B------:R-:W-:Y:S01]  /*7380*/  IMAD.WIDE.U32 R64, R165, c[0x0][0x298], R66.reuse ;  /* 0x0000a600a5407a25 */ /* 0x100fe200078e0042 */
[----:B------:R-:W-:Y:S01]  /*7390*/  HADD2.F32 R229, -RZ, R85.H0_H0 ;  /* 0x20000055ffe57230 */ /* 0x000fe20000004100 */
[----:B------:R-:W-:Y:S01]  /*73a0*/  IADD3 R232, R159, 0x200, RZ ;  /* 0x000002009fe87810 */ /* 0x000fe20007ffe0ff */
[----:B------:R-:W-:Y:S01]  /*73b0*/  BSSY B0, `(.L_x_3382) ;  /* 0x0000127000007945 */ /* 0x000fe20003800000 */
[----:B------:R-:W-:Y:S01]  /*73c0*/  IMAD R216, R164, c[0x0][0x2b8], RZ ;  /* 0x0000ae00a4d87a24 */ /* 0x000fe200078e02ff */
[----:B------:R-:W-:Y:S01]  /*73d0*/  IADD3 R65, R65, R217, RZ ;  /* 0x000000d941417210 */ /* 0x000fe20007ffe0ff */
[----:B------:R-:W-:Y:S01]  /*73e0*/  HADD2.F32 R217, -RZ, R80.H0_H0 ;  /* 0x20000050ffd97230 */ /* 0x000fe20000004100 */
[----:B------:R-:W-:Y:S01]  /*73f0*/  IMAD.WIDE.U32 R66, R165, c[0x0][0x2b8], R66 ;  /* 0x0000ae00a5427a25 */ /* 0x000fe200078e0042 */
[----:B------:R-:W-:-:S02]  /*7400*/  IADD3 R228, R159, 0x380, RZ ;  /* 0x000003809fe47810 */ /* 0x000fc40007ffe0ff */
[----:B------:R-:W-:Y:S01]  /*7410*/  IADD3 R230, R159, 0x3c0, RZ ;  /* 0x000003c09fe67810 */ /* 0x000fe20007ffe0ff */
[----:B------:R-:W-:Y:S01]  /*7420*/  IMAD R219, R165, c[0x0][0x2bc], R216 ;  /* 0x0000af00a5db7a24 */ /* 0x000fe200078e02d8 */
[----:B------:R-:W-:Y:S01]  /*7430*/  LEA.HI.SX32 R242, R159, R159, 0x1b ;  /* 0x0000009f9ff27211 */ /* 0x000fe200078fdaff */
[----:B------:R-:W-:Y:S02]  /*7440*/  FMUL.FTZ R226, R69, R222 ;  /* 0x000000de45e27220 */ /* 0x000fe40000410000 */
[----:B------:R-:W-:Y:S01]  /*7450*/  IMAD.IADD R67, R67, 0x1, R219 ;  /* 0x0000000143437824 */ /* 0x000fe200078e02db */
[----:B------:R-:W0:Y:S01]  /*7460*/  LDS R212, [R159.X8+0x33c4] ;  /* 0x0033c4009fd47984 */ /* 0x000e220000008800 */
[----:B------:R-:W-:Y:S02]  /*7470*/  FFMA.FTZ R226, R200, -R226, R135 ;  /* 0x800000e2c8e27223 */ /* 0x000fe40000010087 */
[----:B------:R-:W-:Y:S01]  /*7480*/  FMUL.FTZ R245, R57, R201 ;  /* 0x000000c939f57220 */ /* 0x000fe20000410000 */
[----:B------:R1:W-:Y:S01]  /*7490*/  @!P0 STS.64 [R9.X8+0x3ec0], R132 ;  /* 0x003ec08409008388 */ /* 0x0003e20000008a00 */
[----:B------:R-:W-:-:S02]  /*74a0*/  FMUL.FTZ R247, R56, R203 ;  /* 0x000000cb38f77220 */ /* 0x000fc40000410000 */
[----:B------:R-:W-:Y:S02]  /*74b0*/  FMUL.FTZ R135, R48, R135 ;  /* 0x0000008730877220 */ /* 0x000fe40000410000 */
[----:B------:R-:W-:-:S04]  /*74c0*/  IMAD.WIDE.U32 R64, R163, c[0x0][0x2a0], R64 ;  /* 0x0000a800a3407a25 */ /* 0x000fc800078e0040 */
[----:B------:R-:W-:-:S04]  /*74d0*/  IMAD.WIDE.U32 R66, R163, c[0x0][0x2c0], R66 ;  /* 0x0000b000a3427a25 */ /* 0x000fc800078e0042 */
[----:B------:R-:W-:Y:S02]  /*74e0*/  FMUL.FTZ R249, R55, R236 ;  /* 0x000000ec37f97220 */ /* 0x000fe40000410000 */
[----:B------:R-:W-:Y:S02]  /*74f0*/  FMUL.FTZ R251, R53, R234 ;  /* 0x000000ea35fb7220 */ /* 0x000fe40000410000 */
[----:B0-----:R-:W-:Y:S02]  /*7500*/  FFMA.FTZ R212, R212, R173, R211 ;  /* 0x000000add4d47223 */ /* 0x001fe400000100d3 */
[----:B------:R-:W-:Y:S02]  /*7510*/  FMUL.FTZ R173, R59, R217 ;  /* 0x000000d93bad7220 */ /* 0x000fe40000410000 */
[----:B------:R-:W-:Y:S02]  /*7520*/  FFMA.FTZ R214, R206, R212, R213 ;  /* 0x000000d4ced67223 */ /* 0x000fe400000100d5 */
[----:B------:R-:W-:-:S02]  /*7530*/  FFMA.FTZ R173, R204, -R173, R239 ;  /* 0x800000adccad7223 */ /* 0x000fc400000100ef */
[----:B------:R-:W-:Y:S02]  /*7540*/  FMUL.FTZ R206, R212, UR6 ;  /* 0x00000006d4ce7c20 */ /* 0x000fe40008410000 */
[----:B------:R-:W-:Y:S01]  /*7550*/  FFMA.FTZ R208, R208, R214, R215 ;  /* 0x000000d6d0d07223 */ /* 0x000fe200000100d7 */
[----:B------:R-:W-:Y:S01]  /*7560*/  HADD2.F32 R215, -RZ, R81.H0_H0 ;  /* 0x20000051ffd77230 */ /* 0x000fe20000004100 */
[-C--:B------:R-:W-:Y:S02]  /*7570*/  FMUL.FTZ R204, R204, R212.reuse ;  /* 0x000000d4cccc7220 */ /* 0x080fe40000410000 */
[----:B------:R-:W-:Y:S02]  /*7580*/  FMUL.FTZ R212, R59, R212 ;  /* 0x000000d43bd47220 */ /* 0x000fe40000410000 */
[----:B------:R-:W-:Y:S02]  /*7590*/  FMUL.FTZ R211, R173, R206 ;  /* 0x000000ceadd37220 */ /* 0x000fe40000410000 */
[----:B------:R-:W-:-:S02]  /*75a0*/  FFMA.FTZ R210, R205, R208, R210 ;  /* 0x000000d0cdd27223 */ /* 0x000fc400000100d2 */
[-C--:B------:R-:W-:Y:S02]  /*75b0*/  FMUL.FTZ R173, R173, R212.reuse ;  /* 0x000000d4adad7220 */ /* 0x080fe40000410000 */
[C---:B------:R-:W-:Y:S02]  /*75c0*/  FMUL.FTZ R213, R217.reuse, R212 ;  /* 0x000000d4d9d57220 */ /* 0x040fe40000410000 */
[----:B------:R-:W-:Y:S01]  /*75d0*/  FFMA.FTZ R212, R217, R204, R211 ;  /* 0x000000ccd9d47223 */ /* 0x000fe200000100d3 */
[----:B------:R-:W-:Y:S01]  /*75e0*/  HADD2.F32 R211, -RZ, R82.H0_H0 ;  /* 0x20000052ffd37230 */ /* 0x000fe20000004100 */
[----:B------:R-:W-:Y:S01]  /*75f0*/  FMUL.FTZ R216, R58, R215 ;  /* 0x000000d73ad87220 */ /* 0x000fe20000410000 */
[----:B------:R0:W-:Y:S01]  /*7600*/  STS [R244.X4+0x10bc], R213 ;  /* 0x0010bcd5f4007388 */ /* 0x0001e20000004800 */
[----:B------:R-:W-:Y:S02]  /*7610*/  FFMA.FTZ R192, R192, R210, R207 ;  /* 0x000000d2c0c07223 */ /* 0x000fe400000100cf */
[----:B------:R-:W-:-:S02]  /*7620*/  FFMA.FTZ R26, R59, R204, R26 ;  /* 0x000000cc3b1a7223 */ /* 0x000fc4000001001a */
[----:B------:R-:W-:Y:S02]  /*7630*/  FFMA.FTZ R204, R193, -R216, R238 ;  /* 0x800000d8c1cc7223 */ /* 0x000fe400000100ee */
[----:B-1----:R-:W-:Y:S02]  /*7640*/  FMUL.FTZ R133, R214, UR6 ;  /* 0x00000006d6857c20 */ /* 0x002fe40008410000 */
[----:B------:R-:W-:Y:S02]  /*7650*/  FFMA.FTZ R206, R195, R192, R198 ;  /* 0x000000c0c3ce7223 */ /* 0x000fe400000100c6 */
[----:B------:R-:W-:Y:S02]  /*7660*/  FMUL.FTZ R207, R61, R211 ;  /* 0x000000d33dcf7220 */ /* 0x000fe40000410000 */
[----:B------:R-:W-:Y:S02]  /*7670*/  FMUL.FTZ R193, R193, R214 ;  /* 0x000000d6c1c17220 */ /* 0x000fe40000410000 */
[----:B------:R-:W-:-:S02]  /*7680*/  FMUL.FTZ R132, R204, R133 ;  /* 0x00000085cc847220 */ /* 0x000fc40000410000 */
[----:B------:R-:W-:Y:S02]  /*7690*/  FFMA.FTZ R209, R194, R206, R209 ;  /* 0x000000cec2d17223 */ /* 0x000fe400000100d1 */
[----:B------:R-:W-:Y:S02]  /*76a0*/  FFMA.FTZ R207, R190, -R207, R241 ;  /* 0x800000cfbecf7223 */ /* 0x000fe400000100f1 */
[----:B------:R-:W-:Y:S02]  /*76b0*/  FMUL.FTZ R194, R208, UR6 ;  /* 0x00000006d0c27c20 */ /* 0x000fe40008410000 */
[-C--:B------:R-:W-:Y:S02]  /*76c0*/  FFMA.FTZ R27, R58, R193.reuse, R27 ;  /* 0x000000c13a1b7223 */ /* 0x080fe4000001001b */
[----:B------:R-:W-:Y:S02]  /*76d0*/  FFMA.FTZ R193, R215, R193, R132 ;  /* 0x000000c1d7c17223 */ /* 0x000fe40000010084 */
[----:B------:R-:W-:-:S02]  /*76e0*/  FMUL.FTZ R190, R190, R208 ;  /* 0x000000d0bebe7220 */ /* 0x000fc40000410000 */
[----:B------:R-:W-:Y:S01]  /*76f0*/  FFMA.FTZ R132, R197, R209, R202 ;  /* 0x000000d1c5847223 */ /* 0x000fe200000100ca */
[----:B------:R-:W-:Y:S01]  /*7700*/  HADD2.F32 R197, -RZ, R83.H0_H0 ;  /* 0x20000053ffc57230 */ /* 0x000fe20000004100 */
[----:B------:R-:W-:Y:S02]  /*7710*/  FMUL.FTZ R133, R207, R194 ;  /* 0x000000c2cf857220 */ /* 0x000fe40000410000 */
[-C--:B------:R-:W-:Y:S02]  /*7720*/  FFMA.FTZ R28, R61, R190.reuse, R28 ;  /* 0x000000be3d1c7223 */ /* 0x080fe4000001001c */
[----:B------:R-:W-:Y:S02]  /*7730*/  FFMA.FTZ R190, R211, R190, R133 ;  /* 0x000000bed3be7223 */ /* 0x000fe40000010085 */
[----:B------:R-:W-:Y:S02]  /*7740*/  FFMA.FTZ R133, R175, R132, R196 ;  /* 0x00000084af857223 */ /* 0x000fe400000100c4 */
[----:B------:R-:W-:-:S02]  /*7750*/  FMUL.FTZ R194, R60, R197 ;  /* 0x000000c53cc27220 */ /* 0x000fc40000410000 */
[----:B------:R-:W-:Y:S02]  /*7760*/  FMUL.FTZ R202, R61, R208 ;  /* 0x000000d03dca7220 */ /* 0x000fe40000410000 */
[----:B------:R-:W-:Y:S02]  /*7770*/  FFMA.FTZ R175, R176, R133, R191 ;  /* 0x00000085b0af7223 */ /* 0x000fe400000100bf */
[C---:B------:R-:W-:Y:S01]  /*7780*/  FFMA.FTZ R208, R185.reuse, -R194, R240 ;  /* 0x800000c2b9d07223 */ /* 0x040fe200000100f0 */
[----:B------:R-:W-:Y:S01]  /*7790*/  HADD2.F32 R194, -RZ, R84.H0_H0 ;  /* 0x20000054ffc27230 */ /* 0x000fe20000004100 */
[----:B------:R-:W-:Y:S02]  /*77a0*/  FMUL.FTZ R191, R210, UR6 ;  /* 0x00000006d2bf7c20 */ /* 0x000fe40008410000 */
[----:B------:R-:W-:Y:S02]  /*77b0*/  FMUL.FTZ R185, R185, R210 ;  /* 0x000000d2b9b97220 */ /* 0x000fe40000410000 */
[----:B------:R-:W-:-:S02]  /*77c0*/  FMUL.FTZ R176, R208, R191 ;  /* 0x000000bfd0b07220 */ /* 0x000fc40000410000 */
[----:B------:R-:W-:Y:S02]  /*77d0*/  FFMA.FTZ R174, R174, R175, R189 ;  /* 0x000000afaeae7223 */ /* 0x000fe400000100bd */
[-C--:B------:R-:W-:Y:S02]  /*77e0*/  FFMA.FTZ R189, R197, R185.reuse, R176 ;  /* 0x000000b9c5bd7223 */ /* 0x080fe400000100b0 */
[----:B------:R-:W-:Y:S01]  /*77f0*/  FFMA.FTZ R176, R187, R174, R188 ;  /* 0x000000aebbb07223 */ /* 0x000fe200000100bc */
[----:B------:R-:W-:Y:S01]  /*7800*/  HADD2.F32 R188, -RZ, R88.H0_H0 ;  /* 0x20000058ffbc7230 */ /* 0x000fe20000004100 */
[----:B------:R-:W-:Y:S02]  /*7810*/  FFMA.FTZ R29, R60, R185, R29 ;  /* 0x000000b93c1d7223 */ /* 0x000fe4000001001d */
[----:B------:R-:W-:Y:S02]  /*7820*/  FMUL.FTZ R185, R63, R194 ;  /* 0x000000c23fb97220 */ /* 0x000fe40000410000 */
[----:B------:R-:W-:-:S02]  /*7830*/  FADD.FTZ R24, R193, R24 ;  /* 0x00000018c1187221 */ /* 0x000fc40000010000 */
[----:B------:R-:W-:Y:S01]  /*7840*/  FFMA.FTZ R177, R177, R176, R186 ;  /* 0x000000b0b1b17223 */ /* 0x000fe200000100ba */
[----:B------:R-:W-:Y:S01]  /*7850*/  HADD2.F32 R186, -RZ, R90.H0_H0 ;  /* 0x2000005affba7230 */ /* 0x000fe20000004100 */
[----:B------:R-:W-:Y:S02]  /*7860*/  FMUL.FTZ R193, R211, R202 ;  /* 0x000000cad3c17220 */ /* 0x000fe40000410000 */
[----:B------:R-:W-:Y:S02]  /*7870*/  FMUL.FTZ R211, R60, R210 ;  /* 0x000000d23cd37220 */ /* 0x000fe40000410000 */
[C---:B------:R-:W-:Y:S01]  /*7880*/  FFMA.FTZ R210, R178.reuse, -R185, R243 ;  /* 0x800000b9b2d27223 */ /* 0x040fe200000100f3 */
[----:B------:R-:W-:Y:S01]  /*7890*/  STS [R244.X4+0x10b4], R193 ;  /* 0x0010b4c1f4007388 */ /* 0x000fe20000004800 */
[----:B------:R-:W-:Y:S02]  /*78a0*/  FMUL.FTZ R218, R178, R192 ;  /* 0x000000c0b2da7220 */ /* 0x000fe40000410000 */
[----:B------:R-:W-:Y:S01]  /*78b0*/  FFMA.FTZ R178, R181, R177, R184 ;  /* 0x000000b1b5b27223 */ /* 0x000fe200000100b8 */
[----:B------:R-:W-:Y:S01]  /*78c0*/  HADD2.F32 R181, -RZ, R95.H0_H0 ;  /* 0x2000005fffb57230 */ /* 0x000fe20000004100 */
[----:B------:R-:W-:Y:S01]  /*78d0*/  FMUL.FTZ R185, R192, UR6 ;  /* 0x00000006c0b97c20 */ /* 0x000fe20008410000 */
[----:B------:R-:W-:Y:S01]  /*78e0*/  HADD2.F32 R184, -RZ, R92.H0_H0 ;  /* 0x2000005cffb87230 */ /* 0x000fe20000004100 */
[----:B------:R-:W-:Y:S01]  /*78f0*/  FFMA.FTZ R180, R180, R178, R183 ;  /* 0x000000b2b4b47223 */ /* 0x000fe200000100b7 */
[----:B------:R-:W-:Y:S01]  /*7900*/  HADD2.F32 R183, -RZ, R93.H0_H0 ;  /* 0x2000005dffb77230 */ /* 0x000fe20000004100 */
[----:B0-----:R-:W-:-:S02]  /*7910*/  FMUL.FTZ R213, R63, R192 ;  /* 0x000000c03fd57220 */ /* 0x001fc40000410000 */
[----:B------:R-:W-:Y:S01]  /*7920*/  FFMA.FTZ R179, R179, R180, R182 ;  /* 0x000000b4b3b37223 */ /* 0x000fe200000100b6 */
[----:B------:R-:W-:Y:S01]  /*7930*/  HADD2.F32 R182, -RZ, R94.H0_H0 ;  /* 0x2000005effb67230 */ /* 0x000fe20000004100 */
[----:B------:R-:W-:Y:S02]  /*7940*/  FADD.FTZ R23, R190, R23 ;  /* 0x00000017be177221 */ /* 0x000fe40000010000 */
[----:B------:R-:W-:Y:S02]  /*7950*/  FMUL.FTZ R190, R76, R181 ;  /* 0x000000b54cbe7220 */ /* 0x000fe40000410000 */
[----:B------:R-:W-:Y:S02]  /*7960*/  FMUL.FTZ R205, R58, R214 ;  /* 0x000000d63acd7220 */ /* 0x000fe40000410000 */
[----:B------:R-:W-:Y:S02]  /*7970*/  FMUL.FTZ R185, R210, R185 ;  /* 0x000000b9d2b97220 */ /* 0x000fe40000410000 */
[----:B------:R-:W-:-:S02]  /*7980*/  FMUL.FTZ R191, R194, R213 ;  /* 0x000000d5c2bf7220 */ /* 0x000fc40000410000 */
[----:B------:R-:W-:Y:S02]  /*7990*/  FADD.FTZ R25, R212, R25 ;  /* 0x00000019d4197221 */ /* 0x000fe40000010000 */
[----:B------:R-:W-:Y:S01]  /*79a0*/  FMUL.FTZ R192, R77, R182 ;  /* 0x000000b64dc07220 */ /* 0x000fe20000410000 */
[----:B------:R0:W-:Y:S01]  /*79b0*/  STS [R244.X4+0x10ac], R191 ;  /* 0x0010acbff4007388 */ /* 0x0001e20000004800 */
[----:B------:R-:W-:Y:S02]  /*79c0*/  FFMA.FTZ R190, R6, -R190, R201 ;  /* 0x800000be06be7223 */ /* 0x000fe400000100c9 */
[----:B------:R-:W-:Y:S02]  /*79d0*/  FMUL.FTZ R212, R76, R179 ;  /* 0x000000b34cd47220 */ /* 0x000fe40000410000 */
[----:B------:R-:W-:Y:S02]  /*79e0*/  FMUL.FTZ R195, R215, R205 ;  /* 0x000000cdd7c37220 */ /* 0x000fe40000410000 */
[----:B------:R-:W-:-:S02]  /*79f0*/  FFMA.FTZ R30, R63, R218, R30 ;  /* 0x000000da3f1e7223 */ /* 0x000fc4000001001e */
[----:B------:R-:W-:Y:S01]  /*7a00*/  FFMA.FTZ R218, R194, R218, R185 ;  /* 0x000000dac2da7223 */ /* 0x000fe200000100b9 */
[----:B------:R1:W-:Y:S01]  /*7a10*/  STS [R244.X4+0x10b8], R195 ;  /* 0x0010b8c3f4007388 */ /* 0x0003e20000004800 */
[----:B------:R-:W-:Y:S01]  /*7a20*/  FMUL.FTZ R194, R74, R183 ;  /* 0x000000b74ac27220 */ /* 0x000fe20000410000 */
[----:B------:R-:W-:Y:S01]  /*7a30*/  HADD2.F32 R185, -RZ, R91.H0_H0 ;  /* 0x2000005bffb97230 */ /* 0x000fe20000004100 */
[----:B0-----:R-:W-:Y:S02]  /*7a40*/  FFMA.FTZ R191, R7, -R192, R203 ;  /* 0x800000c007bf7223 */ /* 0x001fe400000100cb */
[----:B------:R-:W-:Y:S02]  /*7a50*/  FMUL.FTZ R214, R77, R180 ;  /* 0x000000b44dd67220 */ /* 0x000fe40000410000 */
[----:B------:R-:W-:Y:S02]  /*7a60*/  FFMA.FTZ R193, R190, R212, RZ ;  /* 0x000000d4bec17223 */ /* 0x000fe400000100ff */
[----:B------:R-:W-:-:S02]  /*7a70*/  FFMA.FTZ R192, R5, -R194, R236 ;  /* 0x800000c205c07223 */ /* 0x000fc400000100ec */
[----:B-1----:R-:W-:Y:S02]  /*7a80*/  FMUL.FTZ R195, R75, R184 ;  /* 0x000000b84bc37220 */ /* 0x002fe40000410000 */
[----:B------:R-:W-:Y:S02]  /*7a90*/  FMUL.FTZ R187, R197, R211 ;  /* 0x000000d3c5bb7220 */ /* 0x000fe40000410000 */
[----:B------:R-:W-:Y:S02]  /*7aa0*/  FMUL.FTZ R215, R74, R178 ;  /* 0x000000b24ad77220 */ /* 0x000fe40000410000 */
[----:B------:R-:W-:Y:S01]  /*7ab0*/  FFMA.FTZ R194, R191, R214, R193 ;  /* 0x000000d6bfc27223 */ /* 0x000fe200000100c1 */
[----:B------:R0:W-:Y:S01]  /*7ac0*/  STS [R244.X4+0x10b0], R187 ;  /* 0x0010b0bbf4007388 */ /* 0x0001e20000004800 */
[----:B------:R-:W-:Y:S02]  /*7ad0*/  FMUL.FTZ R196, R72, R185 ;  /* 0x000000b948c47220 */ /* 0x000fe40000410000 */
[----:B------:R-:W-:-:S02]  /*7ae0*/  FFMA.FTZ R193, R4, -R195, R237 ;  /* 0x800000c304c17223 */ /* 0x000fc400000100ed */
[----:B------:R-:W-:Y:S02]  /*7af0*/  FMUL.FTZ R216, R75, R177 ;  /* 0x000000b14bd87220 */ /* 0x000fe40000410000 */
[----:B------:R-:W-:Y:S02]  /*7b00*/  FFMA.FTZ R195, R192, R215, R194 ;  /* 0x000000d7c0c37223 */ /* 0x000fe400000100c2 */
[----:B------:R-:W-:Y:S01]  /*7b10*/  FFMA.FTZ R194, R3, -R196, R234 ;  /* 0x800000c403c27223 */ /* 0x000fe200000100ea */
[----:B0-----:R-:W-:Y:S01]  /*7b20*/  HADD2.F32 R187, -RZ, R89.H0_H0 ;  /* 0x20000059ffbb7230 */ /* 0x001fe20000004100 */
[----:B------:R-:W-:Y:S02]  /*7b30*/  FMUL.FTZ R197, R73, R186 ;  /* 0x000000ba49c57220 */ /* 0x000fe40000410000 */
[----:B------:R-:W-:Y:S02]  /*7b40*/  FMUL.FTZ R217, R72, R176 ;  /* 0x000000b048d97220 */ /* 0x000fe40000410000 */
[----:B------:R-:W-:-:S02]  /*7b50*/  FFMA.FTZ R196, R193, R216, R195 ;  /* 0x000000d8c1c47223 */ /* 0x000fc400000100c3 */
[----:B------:R-:W-:Y:S01]  /*7b60*/  FADD.FTZ R22, R189, R22 ;  /* 0x00000016bd167221 */ /* 0x000fe20000010000 */
[----:B------:R-:W-:Y:S01]  /*7b70*/  HADD2.F32 R189, -RZ, R87.H0_H0 ;  /* 0x20000057ffbd7230 */ /* 0x000fe20000004100 */
[----:B------:R-:W-:Y:S02]  /*7b80*/  FMUL.FTZ R220, R70, R187 ;  /* 0x000000bb46dc7220 */ /* 0x000fe40000410000 */
[----:B------:R-:W-:Y:S02]  /*7b90*/  FFMA.FTZ R195, R2, -R197, R235 ;  /* 0x800000c502c37223 */ /* 0x000fe400000100eb */
[----:B------:R-:W-:Y:S02]  /*7ba0*/  FMUL.FTZ R219, R73, R174 ;  /* 0x000000ae49db7220 */ /* 0x000fe40000410000 */
[----:B------:R-:W-:Y:S02]  /*7bb0*/  FFMA.FTZ R198, R194, R217, R196 ;  /* 0x000000d9c2c67223 */ /* 0x000fe400000100c4 */
[----:B------:R-:W-:-:S02]  /*7bc0*/  FMUL.FTZ R224, R68, R189 ;  /* 0x000000bd44e07220 */ /* 0x000fc40000410000 */
[----:B------:R-:W-:Y:S02]  /*7bd0*/  FFMA.FTZ R196, R0, -R220, R233 ;  /* 0x800000dc00c47223 */ /* 0x000fe400000100e9 */
[----:B------:R-:W-:Y:S02]  /*7be0*/  FMUL.FTZ R220, R70, R175 ;  /* 0x000000af46dc7220 */ /* 0x000fe40000410000 */
[----:B------:R-:W-:Y:S02]  /*7bf0*/  FFMA.FTZ R221, R195, R219, R198 ;  /* 0x000000dbc3dd7223 */ /* 0x000fe400000100c6 */
[----:B------:R-:W-:Y:S02]  /*7c00*/  FMUL.FTZ R223, R71, R188 ;  /* 0x000000bc47df7220 */ /* 0x000fe40000410000 */
[----:B------:R-:W-:Y:S02]  /*7c10*/  FFMA.FTZ R198, R171, -R224, R136 ;  /* 0x800000e0abc67223 */ /* 0x000fe40000010088 */
[----:B------:R-:W-:-:S02]  /*7c20*/  FFMA.FTZ R224, R196, R220, R221 ;  /* 0x000000dcc4e07223 */ /* 0x000fc400000100dd */
[----:B------:R-:W-:Y:S02]  /*7c30*/  FFMA.FTZ R197, R172, -R223, R137 ;  /* 0x800000dfacc57223 */ /* 0x000fe40000010089 */
[----:B------:R-:W-:Y:S02]  /*7c40*/  FMUL.FTZ R221, R71, R133 ;  /* 0x0000008547dd7220 */ /* 0x000fe40000410000 */
[----:B------:R-:W-:Y:S02]  /*7c50*/  FMUL.FTZ R227, R209, UR6 ;  /* 0x00000006d1e37c20 */ /* 0x000fe40008410000 */
[----:B------:R-:W-:Y:S02]  /*7c60*/  FFMA.FTZ R223, R197, R221, R224 ;  /* 0x000000ddc5df7223 */ /* 0x000fe400000100e0 */
[----:B------:R-:W-:Y:S02]  /*7c70*/  FMUL.FTZ R225, R200, R209 ;  /* 0x000000d1c8e17220 */ /* 0x000fe40000410000 */
[----:B------:R-:W-:-:S02]  /*7c80*/  FMUL.FTZ R224, R68, R132 ;  /* 0x0000008444e07220 */ /* 0x000fc40000410000 */
[----:B------:R-:W-:Y:S02]  /*7c90*/  FMUL.FTZ R200, R226, R227 ;  /* 0x000000e3e2c87220 */ /* 0x000fe40000410000 */
[C---:B------:R-:W-:Y:S02]  /*7ca0*/  FMUL.FTZ R209, R69.reuse, R209 ;  /* 0x000000d145d17220 */ /* 0x040fe40000410000 */
[----:B------:R-:W-:Y:S02]  /*7cb0*/  FMUL.FTZ R227, R62, R229 ;  /* 0x000000e53ee37220 */ /* 0x000fe40000410000 */
[----:B------:R-:W-:Y:S02]  /*7cc0*/  FFMA.FTZ R223, R198, R224, R223 ;  /* 0x000000e0c6df7223 */ /* 0x000fe400000100df */
[-C--:B------:R-:W-:Y:S02]  /*7cd0*/  FFMA.FTZ R32, R69, R225.reuse, R32 ;  /* 0x000000e145207223 */ /* 0x080fe40000010020 */
[----:B------:R-:W-:-:S02]  /*7ce0*/  FFMA.FTZ R200, R222, R225, R200 ;  /* 0x000000e1dec87223 */ /* 0x000fc400000100c8 */
[----:B------:R-:W-:Y:S02]  /*7cf0*/  FMUL.FTZ R225, R222, R209 ;  /* 0x000000d1dee17220 */ /* 0x000fe40000410000 */
[C---:B------:R-:W-:Y:S02]  /*7d00*/  FFMA.FTZ R227, R199.reuse, -R227, R134 ;  /* 0x800000e3c7e37223 */ /* 0x040fe40000010086 */
[----:B------:R-:W-:Y:S01]  /*7d10*/  FMUL.FTZ R222, R206, UR6 ;  /* 0x00000006cede7c20 */ /* 0x000fe20008410000 */
[----:B------:R-:W-:Y:S01]  /*7d20*/  STS [R244.X4+0x10a4], R225 ;  /* 0x0010a4e1f4007388 */ /* 0x000fe20000004800 */
[-C--:B------:R-:W-:Y:S02]  /*7d30*/  FMUL.FTZ R199, R199, R206.reuse ;  /* 0x000000cec7c77220 */ /* 0x080fe40000410000 */
[----:B------:R-:W-:Y:S02]  /*7d40*/  FFMA.FTZ R226, R226, R209, R223 ;  /* 0x000000d1e2e27223 */ /* 0x000fe400000100df */
[----:B------:R-:W-:-:S02]  /*7d50*/  FMUL.FTZ R206, R62, R206 ;  /* 0x000000ce3ece7220 */ /* 0x000fc40000410000 */
[----:B------:R-:W-:Y:S01]  /*7d60*/  FMUL.FTZ R209, R189, R224 ;  /* 0x000000e0bdd17220 */ /* 0x000fe20000410000 */
[----:B------:R-:W-:Y:S01]  /*7d70*/  IADD3 R224, R159, 0x300, RZ ;  /* 0x000003009fe07810 */ /* 0x000fe20007ffe0ff */
[C---:B------:R-:W-:Y:S02]  /*7d80*/  FFMA.FTZ R226, R227.reuse, R206, R226 ;  /* 0x000000cee3e27223 */ /* 0x040fe400000100e2 */
[----:B------:R-:W-:Y:S01]  /*7d90*/  FMUL.FTZ R222, R227, R222 ;  /* 0x000000dee3de7220 */ /* 0x000fe20000410000 */
[----:B------:R0:W-:Y:S01]  /*7da0*/  STS [R244.X4+0x10a0], R209 ;  /* 0x0010a0d1f4007388 */ /* 0x0001e20000004800 */
[----:B------:R-:W-:Y:S01]  /*7db0*/  FFMA.FTZ R226, R210, R213, R226 ;  /* 0x000000d5d2e27223 */ /* 0x000fe200000100e2 */
[----:B------:R-:W-:Y:S01]  /*7dc0*/  IADD3 R210, R159, 0x100, RZ ;  /* 0x000001009fd27810 */ /* 0x000fe20007ffe0ff */
[-C--:B------:R-:W-:Y:S02]  /*7dd0*/  FFMA.FTZ R31, R62, R199.reuse, R31 ;  /* 0x000000c73e1f7223 */ /* 0x080fe4000001001f */
[----:B------:R-:W-:Y:S01]  /*7de0*/  FFMA.FTZ R199, R229, R199, R222 ;  /* 0x000000c7e5c77223 */ /* 0x000fe200000100de */
[----:B------:R-:W-:Y:S01]  /*7df0*/  IADD3 R222, R159, 0x2c0, RZ ;  /* 0x000002c09fde7810 */ /* 0x000fe20007ffe0ff */
[----:B------:R-:W-:-:S02]  /*7e00*/  FMUL.FTZ R223, R188, R221 ;  /* 0x000000ddbcdf7220 */ /* 0x000fc40000410000 */
[----:B------:R-:W-:Y:S01]  /*7e10*/  FFMA.FTZ R226, R208, R211, R226 ;  /* 0x000000d3d0e27223 */ /* 0x000fe200000100e2 */
[----:B------:R-:W-:Y:S01]  /*7e20*/  IADD3 R208, R159, 0xc0, RZ ;  /* 0x000000c09fd07810 */ /* 0x000fe20007ffe0ff */
[----:B------:R-:W-:Y:S01]  /*7e30*/  FMUL.FTZ R229, R229, R206 ;  /* 0x000000cee5e57220 */ /* 0x000fe20000410000 */
[----:B------:R-:W-:Y:S01]  /*7e40*/  STS [R244.X4+0x109c], R223 ;  /* 0x00109cdff4007388 */ /* 0x000fe20000004800 */
[----:B------:R-:W-:Y:S01]  /*7e50*/  FMUL.FTZ R221, R187, R220 ;  /* 0x000000dcbbdd7220 */ /* 0x000fe20000410000 */
        /* <DEDUP_REMOVED lines=11> */
[----:B0-----:R-:W-:Y:S01]  /*7f10*/  FMUL.FTZ R209, R181, R212 ;  /* 0x000000d4b5d17220 */ /* 0x001fe20000410000 */
[----:B------:R-:W-:Y:S01]  /*7f20*/  IADD3 R212, R159, 0x140, RZ ;  /* 0x000001409fd47810 */ /* 0x000fe20007ffe0ff */
[----:B------:R-:W-:Y:S01]  /*7f30*/  FFMA.FTZ R202, R207, R202, R226 ;  /* 0x000000cacfca7223 */ /* 0x000fe200000100e2 */
[----:B------:R-:W-:Y:S01]  /*7f40*/  STS [R244.X4+0x1090], R217 ;  /* 0x001090d9f4007388 */ /* 0x000fe20000004800 */
[----:B------:R-:W-:Y:S01]  /*7f50*/  FADD.FTZ R21, R218, R21 ;  /* 0x00000015da157221 */ /* 0x000fe20000010000 */
[C---:B------:R-:W-:Y:S01]  /*7f60*/  IADD3 R214, R159.reuse, 0x180, RZ ;  /* 0x000001809fd67810 */ /* 0x040fe20007ffe0ff */
[----:B------:R-:W-:Y:S01]  /*7f70*/  FFMA.FTZ R202, R204, R205, R202 ;  /* 0x000000cdccca7223 */ /* 0x000fe200000100ca */
[----:B------:R-:W-:Y:S01]  /*7f80*/  STS [R244.X4+0x108c], R213 ;  /* 0x00108cd5f4007388 */ /* 0x000fe20000004800 */
[C---:B------:R-:W-:Y:S01]  /*7f90*/  IADD3 R204, R159.reuse, 0x40, RZ ;  /* 0x000000409fcc7810 */ /* 0x040fe20007ffe0ff */
[----:B------:R-:W-:Y:S01]  /*7fa0*/  FMUL.FTZ R237, R54, R237 ;  /* 0x000000ed36ed7220 */ /* 0x000fe20000410000 */
[C---:B------:R-:W-:Y:S01]  /*7fb0*/  IADD3 R218, R159.reuse, 0x240, RZ ;  /* 0x000002409fda7810 */ /* 0x040fe20007ffe0ff */
[----:B------:R-:W-:Y:S01]  /*7fc0*/  STS [R244.X4+0x1088], R215 ;  /* 0x001088d7f4007388 */ /* 0x000fe20000004800 */
[----:B------:R-:W-:Y:S01]  /*7fd0*/  IADD3 R226, R159, 0x340, RZ ;  /* 0x000003409fe27810 */ /* 0x000fe20007ffe0ff */
[----:B------:R-:W-:Y:S01]  /*7fe0*/  FMUL.FTZ R235, R52, R235 ;  /* 0x000000eb34eb7220 */ /* 0x000fe20000410000 */
[-C--:B------:R-:W-:Y:S01]  /*7ff0*/  LEA.HI.SX32 R201, R204, R159.reuse, 0x1b ;  /* 0x0000009fccc97211 */ /* 0x080fe200078fdaff */
[----:B------:R-:W-:Y:S01]  /*8000*/  STS [R244.X4+0x1084], R211 ;  /* 0x001084d3f4007388 */ /* 0x000fe20000004800 */
[----:B------:R-:W-:Y:S01]  /*8010*/  LEA.HI.SX32 R203, R206, R159, 0x1b ;  /* 0x0000009fcecb7211 */ /* 0x000fe200078fdaff */
[----:B------:R-:W-:Y:S01]  /*8020*/  FMUL.FTZ R233, R51, R233 ;  /* 0x000000e933e97220 */ /* 0x000fe20000410000 */
[-C--:B------:R-:W-:Y:S01]  /*8030*/  LEA.HI.SX32 R204, R208, R159.reuse, 0x1b ;  /* 0x0000009fd0cc7211 */ /* 0x080fe200078fdaff */
[----:B------:R0:W-:Y:S01]  /*8040*/  STS [R244.X4+0x1080], R209 ;  /* 0x001080d1f4007388 */ /* 0x0001e20000004800 */
[----:B------:R-:W-:Y:S01]  /*8050*/  LEA.HI.SX32 R205, R210, R159, 0x1b ;  /* 0x0000009fd2cd7211 */ /* 0x000fe200078fdaff */
[----:B------:R-:W-:Y:S01]  /*8060*/  FMUL.FTZ R137, R50, R137 ;  /* 0x0000008932897220 */ /* 0x000fe20000410000 */
[-C--:B------:R-:W-:Y:S01]  /*8070*/  LEA.HI.SX32 R206, R212, R159.reuse, 0x1b ;  /* 0x0000009fd4ce7211 */ /* 0x080fe200078fdaff */
[----:B------:R-:W-:Y:S01]  /*8080*/  BAR.SYNC.DEFER_BLOCKING 0x0 ;  /* 0x0000000000007b1d */ /* 0x000fe20000010000 */
[----:B------:R-:W-:Y:S01]  /*8090*/  LEA.HI.SX32 R207, R214, R159, 0x1b ;  /* 0x0000009fd6cf7211 */ /* 0x000fe200078fdaff */
[----:B------:R-:W-:Y:S01]  /*80a0*/  FMUL.FTZ R243, R46, R243 ;  /* 0x000000f32ef37220 */ /* 0x000fe20000410000 */
[----:B------:R-:W-:Y:S01]  /*80b0*/  LEA.HI.SX32 R208, R216, R159, 0x1b ;  /* 0x0000009fd8d07211 */ /* 0x000fe200078fdaff */
[----:B------:R-:W-:Y:S01]  /*80c0*/  FMUL.FTZ R241, R44, R241 ;  /* 0x000000f12cf17220 */ /* 0x000fe20000410000 */
[----:B------:R-:W-:Y:S01]  /*80d0*/  LEA.HI.SX32 R210, R218, R159, 0x1b ;  /* 0x0000009fdad27211 */ /* 0x000fe200078fdaff */
[----:B------:R-:W-:Y:S01]  /*80e0*/  FMUL.FTZ R239, R42, R239 ;  /* 0x000000ef2aef7220 */ /* 0x000fe20000410000 */
[-C--:B0-----:R-:W-:Y:S01]  /*80f0*/  LEA.HI.SX32 R209, R232, R159.reuse, 0x1b ;  /* 0x0000009fe8d17211 */ /* 0x081fe200078fdaff */
[----:B------:R-:W-:Y:S01]  /*8100*/  FMUL.FTZ R234, R171, R132 ;  /* 0x00000084abea7220 */ /* 0x000fe20000410000 */
[-C--:B------:R-:W-:Y:S01]  /*8110*/  LEA.HI.SX32 R211, R220, R159.reuse, 0x1b ;  /* 0x0000009fdcd37211 */ /* 0x080fe200078fdaff */
[----:B------:R-:W-:Y:S01]  /*8120*/  FMUL.FTZ R171, R132, UR6 ;  /* 0x0000000684ab7c20 */ /* 0x000fe20008410000 */
[-C--:B------:R-:W-:Y:S01]  /*8130*/  LEA.HI.SX32 R212, R222, R159.reuse, 0x1b ;  /* 0x0000009fded47211 */ /* 0x080fe200078fdaff */
[----:B------:R-:W-:Y:S01]  /*8140*/  FMUL.FTZ R236, R177, UR6 ;  /* 0x00000006b1ec7c20 */ /* 0x000fe20008410000 */
[----:B------:R-:W-:-:S02]  /*8150*/  LEA.HI.SX32 R213, R224, R159, 0x1b ;  /* 0x0000009fe0d57211 */ /* 0x000fc400078fdaff */
[-C--:B------:R-:W-:Y:S02]  /*8160*/  LEA.HI.SX32 R214, R226, R159.reuse, 0x1b ;  /* 0x0000009fe2d67211 */ /* 0x080fe400078fdaff */
[-C--:B------:R-:W-:Y:S02]  /*8170*/  LEA.HI.SX32 R215, R228, R159.reuse, 0x1b ;  /* 0x0000009fe4d77211 */ /* 0x080fe400078fdaff */
[----:B------:R-:W-:Y:S01]  /*8180*/  LEA.HI.SX32 R216, R230, R159, 0x1b ;  /* 0x0000009fe6d87211 */ /* 0x000fe200078fdaff */
        /* <DEDUP_REMOVED lines=19> */
[----:B-----5:R-:W-:-:S02]  /*82c0*/  FMUL.FTZ R247, R47, R134 ;  /* 0x000000862ff77220 */ /* 0x020fc40000410000 */
[C---:B------:R-:W-:Y:S01]  /*82d0*/  IMAD R134, R162.reuse, c[0x0][0x2a0], RZ ;  /* 0x0000a800a2867a24 */ /* 0x040fe200078e02ff */
[----:B------:R5:W-:Y:S01]  /*82e0*/  STS [R244.X4+0x2124], R135 ;  /* 0x00212487f4007388 */ /* 0x000be20000004800 */
[----:B-1----:R-:W-:Y:S02]  /*82f0*/  FMUL.FTZ R245, R49, R136 ;  /* 0x0000008831f57220 */ /* 0x002fe40000410000 */
[----:B------:R-:W-:Y:S01]  /*8300*/  IMAD R136, R162, c[0x0][0x2c0], RZ ;  /* 0x0000b000a2887a24 */ /* 0x000fe200078e02ff */
[----:B------:R1:W-:Y:S01]  /*8310*/  STS [R244.X4+0x2114], R235 ;  /* 0x002114ebf4007388 */ /* 0x0003e20000004800 */
[----:B--2---:R-:W-:Y:S02]  /*8320*/  FMUL.FTZ R237, R45, R240 ;  /* 0x000000f02ded7220 */ /* 0x004fe40000410000 */
[----:B------:R-:W-:Y:S01]  /*8330*/  FMUL.FTZ R240, R133, UR6 ;  /* 0x0000000685f07c20 */ /* 0x000fe20008410000 */
[----:B------:R2:W-:Y:S01]  /*8340*/  STS [R244.X4+0x2118], R233 ;  /* 0x002118e9f4007388 */ /* 0x0005e20000004800 */
[----:B-----5:R-:W-:Y:S01]  /*8350*/  IMAD R135, R163, c[0x0][0x2a4], R134 ;  /* 0x0000a900a3877a24 */ /* 0x020fe200078e0286 */
[----:B------:R-:W-:-:S02]  /*8360*/  IADD3 R134, P1, R116, R66, RZ ;  /* 0x0000004274867210 */ /* 0x000fc40007f3e0ff */
[----:B------:R5:W-:Y:S01]  /*8370*/  STS [R244.X4+0x2130], R237 ;  /* 0x002130edf4007388 */ /* 0x000be20000004800 */
[----:B-1----:R-:W-:Y:S01]  /*8380*/  IMAD R235, R163, c[0x0][0x2c4], R136 ;  /* 0x0000b100a3eb7a24 */ /* 0x002fe200078e0288 */
[C---:B------:R-:W-:Y:S02]  /*8390*/  IADD3 R136, P0, R116.reuse, R64, RZ ;  /* 0x0000004074887210 */ /* 0x040fe40007f1e0ff */
[----:B------:R1:W-:Y:S01]  /*83a0*/  STS [R244.X4+0x211c], R137 ;  /* 0x00211c89f4007388 */ /* 0x0003e20000004800 */
[----:B--2---:R-:W-:Y:S01]  /*83b0*/  IADD3 R233, -R116, c[0x0][0x168], -R159 ;  /* 0x00005a0074e97a10 */ /* 0x004fe20007ffe99f */
[----:B------:R-:W-:Y:S02]  /*83c0*/  IMAD.IADD R235, R67, 0x1, R235 ;  /* 0x0000000143eb7824 */ /* 0x000fe400078e02eb */
[----:B------:R2:W-:Y:S01]  /*83d0*/  STS [R244.X4+0x2120], R245 ;  /* 0x002120f5f4007388 */ /* 0x0005e20000004800 */
[----:B-----5:R-:W-:Y:S01]  /*83e0*/  IADD3 R237, R65, R135, RZ ;  /* 0x0000008741ed7210 */ /* 0x020fe20007ffe0ff */
[----:B------:R-:W-:-:S02]  /*83f0*/  IMAD.X R135, R117, 0x1, R235, P1 ;  /* 0x0000000175877824 */ /* 0x000fc400008e06eb */
[----:B------:R-:W-:Y:S01]  /*8400*/  STS [R244.X4+0x2108], R249 ;  /* 0x002108f9f4007388 */ /* 0x000fe20000004800 */
[----:B-1----:R-:W-:Y:S02]  /*8410*/  IADD3.X R137, R117, R237, RZ, P0, !PT ;  /* 0x000000ed75897210 */ /* 0x002fe400007fe4ff */
[----:B------:R-:W-:Y:S01]  /*8420*/  ISETP.GE.AND P0, PT, R233, 0x1, PT ;  /* 0x00000001e900780c */ /* 0x000fe20003f06270 */
[----:B------:R-:W-:Y:S01]  /*8430*/  STS [R244.X4+0x2110], R251 ;  /* 0x002110fbf4007388 */ /* 0x000fe20000004800 */
[----:B--2---:R-:W-:Y:S02]  /*8440*/  FMUL.FTZ R245, R43, R238 ;  /* 0x000000ee2bf57220 */ /* 0x004fe40000410000 */
[----:B------:R-:W-:Y:S01]  /*8450*/  FMUL.FTZ R238, R174, UR6 ;  /* 0x00000006aeee7c20 */ /* 0x000fe20008410000 */
[----:B------:R1:W-:Y:S04]  /*8460*/  STS [R244.X4+0x2128], R247 ;  /* 0x002128f7f4007388 */ /* 0x0003e80000004800 */
[----:B------:R2:W-:Y:S04]  /*8470*/  STS [R244.X4+0x212c], R243 ;  /* 0x00212cf3f4007388 */ /* 0x0005e80000004800 */
[----:B------:R5:W-:Y:S01]  /*8480*/  STS [R244.X4+0x2134], R241 ;  /* 0x002134f1f4007388 */ /* 0x000be20000004800 */
[----:B-1----:R-:W-:-:S03]  /*8490*/  FMUL.FTZ R247, R175, UR6 ;  /* 0x00000006aff77c20 */ /* 0x002fc60008410000 */
[----:B------:R1:W-:Y:S01]  /*84a0*/  STS [R244.X4+0x2138], R245 ;  /* 0x002138f5f4007388 */ /* 0x0003e20000004800 */
[----:B--2---:R-:W-:-:S03]  /*84b0*/  FMUL.FTZ R243, R178, UR6 ;  /* 0x00000006b2f37c20 */ /* 0x004fc60008410000 */
[----:B------:R2:W-:Y:S01]  /*84c0*/  STS [R244.X4+0x213c], R239 ;  /* 0x00213ceff4007388 */ /* 0x0005e20000004800 */
[----:B-----5:R-:W-:Y:S02]  /*84d0*/  FMUL.FTZ R241, R179, UR6 ;  /* 0x00000006b3f17c20 */ /* 0x020fe40008410000 */
[----:B-1----:R-:W-:Y:S02]  /*84e0*/  FMUL.FTZ R245, R176, UR6 ;  /* 0x00000006b0f57c20 */ /* 0x002fe40008410000 */
[----:B--2---:R-:W-:Y:S02]  /*84f0*/  FMUL.FTZ R239, R172, R133 ;  /* 0x00000085acef7220 */ /* 0x004fe40000410000 */
[----:B------:R-:W-:Y:S01]  /*8500*/  FMUL.FTZ R172, R180, UR6 ;  /* 0x00000006b4ac7c20 */ /* 0x000fe20008410000 */
[----:B------:R-:W-:Y:S06]  /*8510*/  BAR.SYNC.DEFER_BLOCKING 0x0 ;  /* 0x0000000000007b1d */ /* 0x000fec0000010000 */
[----:B------:R-:W-:Y:S05]  /*8520*/  @!P0 BRA `(.L_x_3383) ;  /* 0x000000f000008947 */ /* 0x000fea0003800000 */
[----:B0--34-:R-:W0:Y:S01]  /*8530*/  LDS R249, [R242.X4+0x2100] ;  /* 0x00210000f2f97984 */ /* 0x019e220000004800 */
[----:B------:R-:W-:-:S02]  /*8540*/  IMAD R132, R170, c[0x0][0x2b0], RZ ;  /* 0x0000ac00aa847a24 */ /* 0x000fc400078e02ff */
[----:B------:R-:W-:-:S04]  /*8550*/  IMAD.WIDE.U32 R136, R9, c[0x0][0x2b0], R136 ;  /* 0x0000ac0009887a25 */ /* 0x000fc800078e0088 */
[C---:B------:R-:W-:Y:S01]  /*8560*/  IMAD R133, R9.reuse, c[0x0][0x2b4], R132 ;  /* 0x0000ad0009857a24 */ /* 0x040fe200078e0284 */
[----:B------:R-:W-:Y:S01]  /*8570*/  LEA R132, P0, R136, c[0x0][0x318], 0x2 ;  /* 0x0000c60088847a11 */ /* 0x000fe200078010ff */
[----:B------:R-:W-:Y:S02]  /*8580*/  IMAD R170, R170, c[0x0][0x2d0], RZ ;  /* 0x0000b400aaaa7a24 */ /* 0x000fe400078e02ff */
[----:B------:R-:W-:Y:S01]  /*8590*/  IMAD.WIDE.U32 R134, R9, c[0x0][0x2d0], R134 ;  /* 0x0000b40009867a25 */ /* 0x000fe200078e0086 */
[----:B------:R-:W-:-:S03]  /*85a0*/  IADD3 R133, R137, R133, RZ ;  /* 0x0000008589857210 */ /* 0x000fc60007ffe0ff */
[----:B------:R-:W-:Y:S01]  /*85b0*/  IMAD R137, R9, c[0x0][0x2d4], R170 ;  /* 0x0000b50009897a24 */ /* 0x000fe200078e02aa */
[----:B------:R-:W-:Y:S02]  /*85c0*/  LEA.HI.X R133, R136, c[0x0][0x31c], R133, 0x2, P0 ;  /* 0x0000c70088857a11 */ /* 0x000fe400000f1485 */
[C---:B------:R-:W-:Y:S01]  /*85d0*/  LEA R136, P0, R134.reuse, c[0x0][0x320], 0x2 ;  /* 0x0000c80086887a11 */ /* 0x040fe200078010ff */
[----:B------:R-:W-:Y:S02]  /*85e0*/  IMAD.IADD R137, R135, 0x1, R137 ;  /* 0x0000000187897824 */ /* 0x000fe400078e0289 */
[----:B------:R1:W-:Y:S03]  /*85f0*/  RED.E.ADD.F32.FTZ.RN.STRONG.GPU [R132.64], R217 ;  /* 0x000000d98400798e */ /* 0x0003e6000c10e78c */
[----:B------:R-:W-:-:S05]  /*8600*/  LEA.HI.X R137, R134, c[0x0][0x324], R137, 0x2, P0 ;  /* 0x0000c90086897a11 */ /* 0x000fca00000f1489 */
[----:B0-----:R1:W-:Y:S02]  /*8610*/  RED.E.ADD.F32.FTZ.RN.STRONG.GPU [R136.64], R249 ;  /* 0x000000f98800798e */ /* 0x0013e4000c10e78c */
.L_x_3383:
[----:B0--34-:R-:W-:Y:S05]  /*8620*/  BSYNC B0 ;  /* 0x0000000000007941 */ /* 0x019fea0003800000 */
.L_x_3382:
[----:B------:R-:W0:Y:S01]  /*8630*/  LDS R201, [R201.X4+0x2200] ;  /* 0x00220000c9c97984 */ /* 0x000e220000004800 */
[C---:B-1----:R-:W-:Y:S01]  /*8640*/  LEA R132, P0, R64.reuse, c[0x0][0x318], 0x2 ;  /* 0x0000c60040847a11 */ /* 0x042fe200078010ff */
[----:B------:R-:W-:Y:S01]  /*8650*/  USHF.L.U64.HI UR7, UR4, 0x2, UR5 ;  /* 0x0000000204077899 */ /* 0x000fe20008010205 */
[----:B------:R-:W-:Y:S01]  /*8660*/  BSSY B0, `(.L_x_3384) ;  /* 0x0000018000007945 */ /* 0x000fe20003800000 */
[----:B------:R-:W-:Y:S01]  /*8670*/  ULDC.64 UR8, c[0x0][0x2b0] ;  /* 0x0000ac0000087ab9 */ /* 0x000fe20000000a00 */
[----:B------:R-:W-:Y:S01]  /*8680*/  LEA.HI.X R133, R64, c[0x0][0x31c], R237, 0x2, P0 ;  /* 0x0000c70040857a11 */ /* 0x000fe200000f14ed */
[----:B------:R-:W-:Y:S01]  /*8690*/  ULDC.64 UR10, c[0x0][0x2d0] ;  /* 0x0000b400000a7ab9 */ /* 0x000fe20000000a00 */
[C---:B------:R-:W-:Y:S01]  /*86a0*/  LEA R64, P0, R66.reuse, c[0x0][0x320], 0x2 ;  /* 0x0000c80042407a11 */ /* 0x040fe200078010ff */
[----:B------:R-:W-:Y:S02]  /*86b0*/  UIMAD UR6, UR7, UR8, URZ ;  /* 0x00000008070672a4 */ /* 0x000fe4000f8e023f */
[----:B------:R-:W-:Y:S01]  /*86c0*/  USHF.L.U32 UR20, UR4, 0x2, URZ ;  /* 0x0000000204147899 */ /* 0x000fe2000800063f */
[----:B------:R-:W-:Y:S01]  /*86d0*/  LEA.HI.X R65, R66, c[0x0][0x324], R235, 0x2, P0 ;  /* 0x0000c90042417a11 */ /* 0x000fe200000f14eb */
[----:B------:R-:W-:Y:S01]  /*86e0*/  UIMAD UR7, UR7, UR10, URZ ;  /* 0x0000000a070772a4 */ /* 0x000fe2000f8e023f */
[----:B------:R-:W-:Y:S01]  /*86f0*/  ISETP.GE.AND P0, PT, R233, 0x41, PT ;  /* 0x00000041e900780c */ /* 0x000fe20003f06270 */
[----:B------:R-:W-:Y:S01]  /*8700*/  UIMAD UR6, UR20, UR9, UR6 ;  /* 0x00000009140672a4 */ /* 0x000fe2000f8e0206 */
[----:B------:R-:W-:Y:S01]  /*8710*/  IADD3 R66, R153, -c[0x0][0x174], RZ ;  /* 0x80005d0099427a10 */ /* 0x000fe20007ffe0ff */
[----:B------:R-:W-:-:S04]  /*8720*/  UIMAD UR7, UR20, UR11, UR7 ;  /* 0x0000000b140772a4 */ /* 0x000fc8000f8e0207 */
[----:B------:R-:W-:-:S04]  /*8730*/  IMAD R67, R66, -0x400, RZ ;  /* 0xfffffc0042437824 */ /* 0x000fc800078e02ff */
[----:B------:R-:W-:-:S04]  /*8740*/  IMAD.WIDE R134, R67, 0x4, R132 ;  /* 0x0000000443867825 */ /* 0x000fc800078e0284 */
[----:B------:R-:W-:Y:S01]  /*8750*/  IMAD.WIDE R66, R67, 0x4, R64 ;  /* 0x0000000443427825 */ /* 0x000fe200078e0240 */
[----:B------:R-:W-:Y:S05]  /*8760*/  @!P0 BRA `(.L_x_3385) ;  /* 0x0000007000008947 */ /* 0x000fea0003800000 */
[----:B------:R-:W-:-:S05]  /*8770*/  MOV R137, UR20 ;  /* 0x0000001400897c02 */ /* 0x000fca0008000f00 */
[----:B------:R-:W-:-:S04]  /*8780*/  IMAD.WIDE.U32 R134, R137, c[0x0][0x2b0], R134 ;  /* 0x0000ac0089867a25 */ /* 0x000fc800078e0086 */
[----:B------:R-:W-:Y:S01]  /*8790*/  IMAD.WIDE.U32 R66, R137, c[0x0][0x2d0], R66 ;  /* 0x0000b40089427a25 */ /* 0x000fe200078e0042 */
[----:B------:R-:W-:-:S04]  /*87a0*/  IADD3 R135, R135, UR6, RZ ;  /* 0x0000000687877c10 */ /* 0x000fc8000fffe0ff */
[----:B------:R-:W-:Y:S01]  /*87b0*/  IADD3 R67, R67, UR7, RZ ;  /* 0x0000000743437c10 */ /* 0x000fe2000fffe0ff */
[----:B------:R1:W-:Y:S04]  /*87c0*/  RED.E.ADD.F32.FTZ.RN.STRONG.GPU [R134.64+-0xf00], R218 ;  /* 0xfff100da8600798e */ /* 0x0003e8000c10e78c */
[----:B0-----:R1:W-:Y:S02]  /*87d0*/  RED.E.ADD.F32.FTZ.RN.STRONG.GPU [R66.64+-0xf00], R201 ;  /* 0xfff100c94200798e */ /* 0x0013e4000c10e78c */
.L_x_3385:
[----:B------:R-:W-:Y:S05]  /*87e0*/  BSYNC B0 ;  /* 0x0000000000007941 */ /* 0x000fea0003800000 */
.L_x_3384:
[----:B------:R-:W2:Y:S01]  /*87f0*/  LDS R203, [R203.X4+0x2300] ;  /* 0x00230000cbcb7984 */ /* 0x000ea20000004800 */
[C---:B-1----:R-:W-:Y:S01]  /*8800*/  IMAD.SHL.U32 R67, R79.reuse, 0x4, RZ ;  /* 0x000000044f437824 */ /* 0x042fe200078e00ff */
[----:B------:R-:W-:Y:S01]  /*8810*/  SHF.L.U64.HI R135, R79, 0x2, R78 ;  /* 0x000000024f877819 */ /* 0x000fe2000001024e */
[----:B------:R-:W-:Y:S01]  /*8820*/  BSSY B0, `(.L_x_3386) ;  /* 0x0000016000007945 */ /* 0x000fe20003800000 */
[----:B------:R-:W-:Y:S01]  /*8830*/  ISETP.GE.AND P6, PT, R233, 0x81, PT ;  /* 0x00000081e900780c */ /* 0x000fe20003fc6270 */
[----:B------:R-:W-:Y:S01]  /*8840*/  FADD.FTZ R173, R202, R173 ;  /* 0x000000adcaad7221 */ /* 0x000fe20000010000 */
[----:B------:R-:W-:-:S02]  /*8850*/  IADD3 R66, P0, R67, R132, RZ ;  /* 0x0000008443427210 */ /* 0x000fc40007f1e0ff */
[----:B------:R-:W-:Y:S02]  /*8860*/  IADD3 R64, P1, R67, R64, RZ ;  /* 0x0000004043407210 */ /* 0x000fe40007f3e0ff */
[C---:B------:R-:W-:Y:S02]  /*8870*/  IADD3.X R67, R135.reuse, R133, RZ, P0, !PT ;  /* 0x0000008587437210 */ /* 0x040fe400007fe4ff */
[----:B------:R-:W-:Y:S01]  /*8880*/  MOV R133, UR20 ;  /* 0x0000001400857c02 */ /* 0x000fe20008000f00 */
[----:B------:R-:W-:Y:S01]  /*8890*/  IMAD.X R65, R135, 0x1, R65, P1 ;  /* 0x0000000187417824 */ /* 0x000fe200008e0641 */
[C---:B------:R-:W-:Y:S01]  /*88a0*/  ISETP.GE.AND P0, PT, R233.reuse, 0xc1, PT ;  /* 0x000000c1e900780c */ /* 0x040fe20003f06270 */
[----:B------:R-:W-:Y:S01]  /*88b0*/  IMAD.U32 R135, RZ, RZ, UR20 ;  /* 0x00000014ff877e24 */ /* 0x000fe2000f8e00ff */
[----:B------:R-:W-:Y:S01]  /*88c0*/  ISETP.GE.AND P1, PT, R233, 0x101, PT ;  /* 0x00000101e900780c */ /* 0x000fe20003f26270 */
[----:B------:R-:W-:Y:S01]  /*88d0*/  IMAD.WIDE.U32 R66, R133, c[0x0][0x2b0], R66 ;  /* 0x0000ac0085427a25 */ /* 0x000fe200078e0042 */
[----:B------:R-:W-:-:S02]  /*88e0*/  ISETP.GE.AND P2, PT, R233, 0x141, PT ;  /* 0x00000141e900780c */ /* 0x000fc40003f46270 */
[----:B------:R-:W-:Y:S01]  /*88f0*/  ISETP.GE.AND P3, PT, R233, 0x181, PT ;  /* 0x00000181e900780c */ /* 0x000fe20003f66270 */
[----:B------:R-:W-:Y:S01]  /*8900*/  IMAD.WIDE.U32 R64, R135, c[0x0][0x2d0], R64 ;  /* 0x0000b40087407a25 */ /* 0x000fe200078e0040 */
[----:B------:R-:W-:Y:S02]  /*8910*/  IADD3 R67, R67, UR6, RZ ;  /* 0x0000000643437c10 */ /* 0x000fe4000fffe0ff */
[----:B------:R-:W-:Y:S02]  /*8920*/  ISETP.GE.AND P4, PT, R233, 0x1c1, PT ;  /* 0x000001c1e900780c */ /* 0x000fe40003f86270 */
[----:B------:R-:W-:Y:S02]  /*8930*/  IADD3 R65, R65, UR7, RZ ;  /* 0x0000000741417c10 */ /* 0x000fe4000fffe0ff */
[----:B------:R-:W-:Y:S01]  /*8940*/  ISETP.GE.AND P5, PT, R233, 0x201, PT ;  /* 0x00000201e900780c */ /* 0x000fe20003fa6270 */
[----:B------:R-:W-:Y:S07]  /*8950*/  @!P6 BRA `(.L_x_3387) ;  /* 0x000000200000e947 */ /* 0x000fee0003800000 */
[----:B------:R1:W-:Y:S04]  /*8960*/  RED.E.ADD.F32.FTZ.RN.STRONG.GPU [R66.64+-0xe00], R219 ;  /* 0xfff200db4200798e */ /* 0x0003e8000c10e78c */
[----:B--2---:R1:W-:Y:S02]  /*8970*/  RED.E.ADD.F32.FTZ.RN.STRONG.GPU [R64.64+-0xe00], R203 ;  /* 0xfff200cb4000798e */ /* 0x0043e4000c10e78c */
.L_x_3387:
[----:B------:R-:W-:Y:S05]  /*8980*/  BSYNC B0 ;  /* 0x0000000000007941 */ /* 0x000fea0003800000 */
.L_x_3386:
[----:B------:R3:W4:Y:S01]  /*8990*/  LDS R133, [R204.X4+0x2400] ;  /* 0x00240000cc857984 */ /* 0x0007220000004800 */
[----:B------:R-:W-:Y:S01]  /*89a0*/  BSSY B0, `(.L_x_3388) ;  /* 0x0000004000007945 */ /* 0x000fe20003800000 */
[----:B------:R-:W-:Y:S05]  /*89b0*/  @!P0 BRA `(.L_x_3389) ;  /* 0x0000002000008947 */ /* 0x000fea0003800000 */
[----:B------:R1:W-:Y:S04]  /*89c0*/  RED.E.ADD.F32.FTZ.RN.STRONG.GPU [R66.64+-0xd00], R220 ;  /* 0xfff300dc4200798e */ /* 0x0003e8000c10e78c */
[----:B----4-:R1:W-:Y:S02]  /*89d0*/  RED.E.ADD.F32.FTZ.RN.STRONG.GPU [R64.64+-0xd00], R133 ;  /* 0xfff300854000798e */ /* 0x0103e4000c10e78c */
.L_x_3389:
[----:B------:R-:W-:Y:S05]  /*89e0*/  BSYNC B0 ;  /* 0x0000000000007941 */ /* 0x000fea0003800000 */
.L_x_3388:
[----:B------:R-:W1:Y:S01]  /*89f0*/  LDS R205, [R205.X4+0x2500] ;  /* 0x00250000cdcd7984 */ /* 0x000e620000004800 */
[----:B------:R-:W-:Y:S01]  /*8a00*/  BSSY B0, `(.L_x_3390) ;  /* 0x0000004000007945 */ /* 0x000fe20003800000 */
[----:B------:R-:W-:Y:S05]  /*8a10*/  @!P1 BRA `(.L_x_3391) ;  /* 0x0000002000009947 */ /* 0x000fea0003800000 */
[----:B------:R3:W-:Y:S04]  /*8a20*/  RED.E.ADD.F32.FTZ.RN.STRONG.GPU [R66.64+-0xc00], R221 ;  /* 0xfff400dd4200798e */ /* 0x0007e8000c10e78c */
[----:B-1----:R3:W-:Y:S02]  /*8a30*/  RED.E.ADD.F32.FTZ.RN.STRONG.GPU [R64.64+-0xc00], R205 ;  /* 0xfff400cd4000798e */ /* 0x0027e4000c10e78c */
.L_x_3391:
[----:B------:R-:W-:Y:S05]  /*8a40*/  BSYNC B0 ;  /* 0x0000000000007941 */ /* 0x000fea0003800000 */
.L_x_3390:
[----:B-1--4-:R1:W4:Y:S01]  /*8a50*/  LDS R133, [R206.X4+0x2600] ;  /* 0x00260000ce857984 */ /* 0x0123220000004800 */
[----:B------:R-:W-:Y:S01]  /*8a60*/  BSSY B0, `(.L_x_3392) ;  /* 0x0000004000007945 */ /* 0x000fe20003800000 */
[----:B------:R-:W-:Y:S05]  /*8a70*/  @!P2 BRA `(.L_x_3393) ;  /* 0x000000200000a947 */ /* 0x000fea0003800000 */
[----:B------:R1:W-:Y:S04]  /*8a80*/  RED.E.ADD.F32.FTZ.RN.STRONG.GPU [R66.64+-0xb00], R222 ;  /* 0xfff500de4200798e */ /* 0x0003e8000c10e78c */
[----:B----4-:R1:W-:Y:S02]  /*8a90*/  RED.E.ADD.F32.FTZ.RN.STRONG.GPU [R64.64+-0xb00], R133 ;  /* 0xfff500854000798e */ /* 0x0103e4000c10e78c */
.L_x_3393:
[----:B------:R-:W-:Y:S05]  /*8aa0*/  BSYNC B0 ;  /* 0x0000000000007941 */ /* 0x000fea0003800000 */
.L_x_3392:
[----:B------:R-:W1:Y:S01]  /*8ab0*/  LDS R207, [R207.X4+0x2700] ;  /* 0x00270000cfcf7984 */ /* 0x000e620000004800 */
[----:B------:R-:W-:Y:S01]  /*8ac0*/  BSSY B0, `(.L_x_3394) ;  /* 0x0000004000007945 */ /* 0x000fe20003800000 */
[----:B------:R-:W-:Y:S05]  /*8ad0*/  @!P3 BRA `(.L_x_3395) ;  /* 0x000000200000b947 */ /* 0x000fea0003800000 */
[----:B------:R3:W-:Y:S04]  /*8ae0*/  RED.E.ADD.F32.FTZ.RN.STRONG.GPU [R66.64+-0xa00], R223 ;  /* 0xfff600df4200798e */ /* 0x0007e8000c10e78c */
[----:B-1----:R3:W-:Y:S02]  /*8af0*/  RED.E.ADD.F32.FTZ.RN.STRONG.GPU [R64.64+-0xa00], R207 ;  /* 0xfff600cf4000798e */ /* 0x0027e4000c10e78c */
.L_x_3395:
[----:B------:R-:W-:Y:S05]  /*8b00*/  BSYNC B0 ;  /* 0x0000000000007941 */ /* 0x000fea0003800000 */
.L_x_3394:
[----:B-1--4-:R1:W4:Y:S01]  /*8b10*/  LDS R133, [R208.X4+0x2800] ;  /* 0x00280000d0857984 */ /* 0x0123220000004800 */
[----:B------:R-:W-:Y:S01]  /*8b20*/  BSSY B0, `(.L_x_3396) ;  /* 0x0000004000007945 */ /* 0x000fe20003800000 */
[----:B------:R-:W-:Y:S05]  /*8b30*/  @!P4 BRA `(.L_x_3397) ;  /* 0x000000200000c947 */ /* 0x000fea0003800000 */
[----:B------:R1:W-:Y:S04]  /*8b40*/  RED.E.ADD.F32.FTZ.RN.STRONG.GPU [R66.64+-0x900], R224 ;  /* 0xfff700e04200798e */ /* 0x0003e8000c10e78c */
[----:B----4-:R1:W-:Y:S02]  /*8b50*/  RED.E.ADD.F32.FTZ.RN.STRONG.GPU [R64.64+-0x900], R133 ;  /* 0xfff700854000798e */ /* 0x0103e4000c10e78c */
.L_x_3397:
[----:B------:R-:W-:Y:S05]  /*8b60*/  BSYNC B0 ;  /* 0x0000000000007941 */ /* 0x000fea0003800000 */
.L_x_3396:
[----:B------:R-:W1:Y:S01]  /*8b70*/  LDS R209, [R209.X4+0x2900] ;  /* 0x00290000d1d17984 */ /* 0x000e620000004800 */
[----:B------:R-:W-:Y:S01]  /*8b80*/  BSSY B0, `(.L_x_3398) ;  /* 0x0000004000007945 */ /* 0x000fe20003800000 */
[----:B------:R-:W-:Y:S05]  /*8b90*/  @!P5 BRA `(.L_x_3399) ;  /* 0x000000200000d947 */ /* 0x000fea0003800000 */
[----:B------:R3:W-:Y:S04]  /*8ba0*/  RED.E.ADD.F32.FTZ.RN.STRONG.GPU [R66.64+-0x800], R225 ;  /* 0xfff800e14200798e */ /* 0x0007e8000c10e78c */
[----:B-1----:R3:W-:Y:S02]  /*8bb0*/  RED.E.ADD.F32.FTZ.RN.STRONG.GPU [R64.64+-0x800], R209 ;  /* 0xfff800d14000798e */ /* 0x0027e4000c10e78c */
.L_x_3399:
[----:B------:R-:W-:Y:S05]  /*8bc0*/  BSYNC B0 ;  /* 0x0000000000007941 */ /* 0x000fea0003800000 */
.L_x_3398:
        /* <DEDUP_REMOVED lines=12> */
.L_x_3401:
[----:B-1----:R-:W-:Y:S05]  /*8c90*/  BSYNC B0 ;  /* 0x0000000000007941 */ /* 0x002fea0003800000 */
.L_x_3400:
[----:B------:R-:W1:Y:S01]  /*8ca0*/  LDS R211, [R211.X4+0x2b00] ;  /* 0x002b0000d3d37984 */ /* 0x000e620000004800 */
[----:B------:R-:W-:Y:S01]  /*8cb0*/  BSSY B0, `(.L_x_3402) ;  /* 0x0000004000007945 */ /* 0x000fe20003800000 */
[----:B------:R-:W-:Y:S05]  /*8cc0*/  @!P0 BRA `(.L_x_3403) ;  /* 0x0000002000008947 */ /* 0x000fea0003800000 */
[----:B------:R3:W-:Y:S04]  /*8cd0*/  RED.E.ADD.F32.FTZ.RN.STRONG.GPU [R66.64+-0x600], R227 ;  /* 0xfffa00e34200798e */ /* 0x0007e8000c10e78c */
[----:B-1----:R3:W-:Y:S02]  /*8ce0*/  RED.E.ADD.F32.FTZ.RN.STRONG.GPU [R64.64+-0x600], R211 ;  /* 0xfffa00d34000798e */ /* 0x0027e4000c10e78c */
.L_x_3403:
[----:B------:R-:W-:Y:S05]  /*8cf0*/  BSYNC B0 ;  /* 0x0000000000007941 */ /* 0x000fea0003800000 */
.L_x_3402:
[----:B----4-:R4:W3:Y:S01]  /*8d00*/  LDS R133, [R212.X4+0x2c00] ;  /* 0x002c0000d4857984 */ /* 0x0108e20000004800 */
[----:B------:R-:W-:Y:S01]  /*8d10*/  BSSY B0, `(.L_x_3404) ;  /* 0x0000004000007945 */ /* 0x000fe20003800000 */
[----:B------:R-:W-:Y:S05]  /*8d20*/  @!P1 BRA `(.L_x_3405) ;  /* 0x0000002000009947 */ /* 0x000fea0003800000 */
[----:B------:R4:W-:Y:S04]  /*8d30*/  RED.E.ADD.F32.FTZ.RN.STRONG.GPU [R66.64+-0x500], R228 ;  /* 0xfffb00e44200798e */ /* 0x0009e8000c10e78c */
[----:B---3--:R4:W-:Y:S02]  /*8d40*/  RED.E.ADD.F32.FTZ.RN.STRONG.GPU [R64.64+-0x500], R133 ;  /* 0xfffb00854000798e */ /* 0x0089e4000c10e78c */
.L_x_3405:
[----:B------:R-:W-:Y:S05]  /*8d50*/  BSYNC B0 ;  /* 0x0000000000007941 */ /* 0x000fea0003800000 */
.L_x_3404:
[----:B------:R-:W4:Y:S01]  /*8d60*/  LDS R213, [R213.X4+0x2d00] ;  /* 0x002d0000d5d57984 */ /* 0x000f220000004800 */
[----:B------:R-:W-:Y:S01]  /*8d70*/  BSSY B0, `(.L_x_3406) ;  /* 0x0000004000007945 */ /* 0x000fe20003800000 */
[----:B------:R-:W-:Y:S05]  /*8d80*/  @!P2 BRA `(.L_x_3407) ;  /* 0x000000200000a947 */ /* 0x000fea0003800000 */
[----:B------:R4:W-:Y:S04]  /*8d90*/  RED.E.ADD.F32.FTZ.RN.STRONG.GPU [R66.64+-0x400], R229 ;  /* 0xfffc00e54200798e */ /* 0x0009e8000c10e78c */
[----:B----4-:R4:W-:Y:S02]  /*8da0*/  RED.E.ADD.F32.FTZ.RN.STRONG.GPU [R64.64+-0x400], R213 ;  /* 0xfffc00d54000798e */ /* 0x0109e4000c10e78c */
.L_x_3407:
[----:B------:R-:W-:Y:S05]  /*8db0*/  BSYNC B0 ;  /* 0x0000000000007941 */ /* 0x000fea0003800000 */
.L_x_3406:
[----:B---34-:R3:W4:Y:S01]  /*8dc0*/  LDS R133, [R214.X4+0x2e00] ;  /* 0x002e0000d6857984 */ /* 0x0187220000004800 */
[----:B------:R-:W-:Y:S01]  /*8dd0*/  BSSY B0, `(.L_x_3408) ;  /* 0x0000004000007945 */ /* 0x000fe20003800000 */
[----:B------:R-:W-:Y:S05]  /*8de0*/  @!P3 BRA `(.L_x_3409) ;  /* 0x000000200000b947 */ /* 0x000fea0003800000 */
[----:B------:R3:W-:Y:S04]  /*8df0*/  RED.E.ADD.F32.FTZ.RN.STRONG.GPU [R66.64+-0x300], R230 ;  /* 0xfffd00e64200798e */ /* 0x0007e8000c10e78c */
[----:B----4-:R3:W-:Y:S02]  /*8e00*/  RED.E.ADD.F32.FTZ.RN.STRONG.GPU [R64.64+-0x300], R133 ;  /* 0xfffd00854000798e */ /* 0x0107e4000c10e78c */
.L_x_3409:
[----:B------:R-:W-:Y:S05]  /*8e10*/  BSYNC B0 ;  /* 0x0000000000007941 */ /* 0x000fea0003800000 */
.L_x_3408:
[----:B------:R-:W3:Y:S01]  /*8e20*/  LDS R215, [R215.X4+0x2f00] ;  /* 0x002f0000d7d77984 */ /* 0x000ee20000004800 */
[----:B------:R-:W-:Y:S01]  /*8e30*/  BSSY B0, `(.L_x_3410) ;  /* 0x0000004000007945 */ /* 0x000fe20003800000 */
[----:B------:R-:W-:Y:S05]  /*8e40*/  @!P4 BRA `(.L_x_3411) ;  /* 0x000000200000c947 */ /* 0x000fea0003800000 */
[----:B------:R4:W-:Y:S04]  /*8e50*/  RED.E.ADD.F32.FTZ.RN.STRONG.GPU [R66.64+-0x200], R231 ;  /* 0xfffe00e74200798e */ /* 0x0009e8000c10e78c */
[----:B---3--:R4:W-:Y:S02]  /*8e60*/  RED.E.ADD.F32.FTZ.RN.STRONG.GPU [R64.64+-0x200], R215 ;  /* 0xfffe00d74000798e */ /* 0x0089e4000c10e78c */
.L_x_3411:
[----:B------:R-:W-:Y:S05]  /*8e70*/  BSYNC B0 ;  /* 0x0000000000007941 */ /* 0x000fea0003800000 */
.L_x_3410:
[----:B---34-:R3:W4:Y:S01]  /*8e80*/  LDS R133, [R216.X4+0x3000] ;  /* 0x00300000d8857984 */ /* 0x0187220000004800 */
[----:B------:R-:W-:Y:S01]  /*8e90*/  BSSY B0, `(.L_x_3412) ;  /* 0x0000004000007945 */ /* 0x000fe20003800000 */
[----:B------:R-:W-:Y:S05]  /*8ea0*/  @!P5 BRA `(.L_x_3413) ;  /* 0x000000200000d947 */ /* 0x000fea0003800000 */
[----:B------:R3:W-:Y:S04]  /*8eb0*/  RED.E.ADD.F32.FTZ.RN.STRONG.GPU [R66.64+-0x100], R232 ;  /* 0xffff00e84200798e */ /* 0x0007e8000c10e78c */
[----:B----4-:R3:W-:Y:S02]  /*8ec0*/  RED.E.ADD.F32.FTZ.RN.STRONG.GPU [R64.64+-0x100], R133 ;  /* 0xffff00854000798e */ /* 0x0107e4000c10e78c */
.L_x_3413:
[----:B------:R-:W-:Y:S05]  /*8ed0*/  BSYNC B0 ;  /* 0x0000000000007941 */ /* 0x000fea0003800000 */
.L_x_3412:
[----:B---3--:R-:W3:Y:S01]  /*8ee0*/  SHFL.DOWN P0, R64, R173, 0x1, 0x1f ;  /* 0x08201f00ad407f89 */ /* 0x008ee20000000000 */
        /* <DEDUP_REMOVED lines=13> */
[----:B---3--:R-:W-:Y:S02]  /*8fc0*/  @P0 FADD R64, R173, R64 ;  /* 0x00000040ad400221 */ /* 0x008fe40000000000 */
[----:B------:R-:W-:Y:S02]  /*8fd0*/  FMUL.FTZ R7, R7, R180 ;  /* 0x000000b407077220 */ /* 0x000fe40000410000 */
[----:B------:R-:W-:Y:S01]  /*8fe0*/  FMUL.FTZ R6, R6, R179 ;  /* 0x000000b306067220 */ /* 0x000fe20000410000 */
[----:B------:R-:W3:Y:S01]  /*8ff0*/  SHFL.DOWN P0, R65, R64, 0x2, 0x1f ;  /* 0x08401f0040417f89 */ /* 0x000ee20000000000 */
        /* <DEDUP_REMOVED lines=10> */
[----:B------:R-:W-:Y:S02]  /*90a0*/  FADD.FTZ R20, R199, R20 ;  /* 0x00000014c7147221 */ /* 0x000fe40000010000 */
[----:B------:R-:W-:Y:S02]  /*90b0*/  FFMA.FTZ R33, R68, R234, R33 ;  /* 0x000000ea44217223 */ /* 0x000fe40000010021 */
[----:B---3--:R-:W-:-:S02]  /*90c0*/  @P0 FADD R65, R64, R65 ;  /* 0x0000004140410221 */ /* 0x008fc40000000000 */
[----:B------:R-:W-:Y:S02]  /*90d0*/  FADD.FTZ R19, R200, R19 ;  /* 0x00000013c8137221 */ /* 0x000fe40000010000 */
[----:B------:R-:W-:Y:S01]  /*90e0*/  FFMA.FTZ R34, R71, R239, R34 ;  /* 0x000000ef47227223 */ /* 0x000fe20000010022 */
[----:B------:R-:W3:Y:S01]  /*90f0*/  SHFL.DOWN P0, R66, R65, 0x4, 0x1f ;  /* 0x08801f0041427f89 */ /* 0x000ee20000000000 */
[----:B------:R-:W-:Y:S02]  /*9100*/  FADD.FTZ R18, R171, R18 ;  /* 0x00000012ab127221 */ /* 0x000fe40000010000 */
[----:B------:R-:W-:Y:S02]  /*9110*/  FFMA.FTZ R35, R70, R0, R35 ;  /* 0x0000000046237223 */ /* 0x000fe40000010023 */
[----:B------:R-:W-:Y:S02]  /*9120*/  FADD.FTZ R17, R240, R17 ;  /* 0x00000011f0117221 */ /* 0x000fe40000010000 */
[----:B------:R-:W-:-:S02]  /*9130*/  FADD.FTZ R16, R247, R16 ;  /* 0x00000010f7107221 */ /* 0x000fc40000010000 */
[----:B------:R-:W-:Y:S02]  /*9140*/  FFMA.FTZ R37, R72, R176, R37 ;  /* 0x000000b048257223 */ /* 0x000fe40000010025 */
[----:B------:R-:W-:Y:S02]  /*9150*/  FFMA.FTZ R38, R75, R177, R38 ;  /* 0x000000b14b267223 */ /* 0x000fe40000010026 */
[----:B------:R-:W-:Y:S02]  /*9160*/  FADD.FTZ R14, R245, R14 ;  /* 0x0000000ef50e7221 */ /* 0x000fe40000010000 */
[----:B------:R-:W-:Y:S02]  /*9170*/  FFMA.FTZ R39, R74, R178, R39 ;  /* 0x000000b24a277223 */ /* 0x000fe40000010027 */
[----:B------:R-:W-:Y:S02]  /*9180*/  FADD.FTZ R13, R236, R13 ;  /* 0x0000000dec0d7221 */ /* 0x000fe40000010000 */
[----:B------:R-:W-:-:S02]  /*9190*/  FFMA.FTZ R40, R77, R7, R40 ;  /* 0x000000074d287223 */ /* 0x000fc40000010028 */
[----:B------:R-:W-:Y:S02]  /*91a0*/  FFMA.FTZ R41, R76, R6, R41 ;  /* 0x000000064c297223 */ /* 0x000fe40000010029 */
[----:B------:R-:W-:Y:S02]  /*91b0*/  FADD.FTZ R12, R243, R12 ;  /* 0x0000000cf30c7221 */ /* 0x000fe40000010000 */
[----:B---3--:R-:W-:Y:S02]  /*91c0*/  @P0 FADD R66, R65, R66 ;  /* 0x0000004241420221 */ /* 0x008fe40000000000 */
[----:B------:R-:W-:Y:S02]  /*91d0*/  FMUL.FTZ R65, R2, R174 ;  /* 0x000000ae02417220 */ /* 0x000fe40000410000 */
[----:B------:R-:W-:Y:S01]  /*91e0*/  FADD.FTZ R11, R172, R11 ;  /* 0x0000000bac0b7221 */ /* 0x000fe20000010000 */
[----:B------:R-:W3:Y:S01]  /*91f0*/  SHFL.DOWN P0, R67, R66, 0x8, 0x1f ;  /* 0x09001f0042437f89 */ /* 0x000ee20000000000 */
[----:B------:R-:W-:-:S02]  /*9200*/  FFMA.FTZ R238, R186, R65, R238 ;  /* 0x00000041baee7223 */ /* 0x000fc400000100ee */
[----:B------:R-:W-:Y:S02]  /*9210*/  FFMA.FTZ R36, R73, R65, R36 ;  /* 0x0000004149247223 */ /* 0x000fe40000010024 */
[----:B------:R-:W-:Y:S02]  /*9220*/  FADD.FTZ R15, R238, R15 ;  /* 0x0000000fee0f7221 */ /* 0x000fe40000010000 */
        /* <DEDUP_REMOVED lines=8> */
[----:B---3--:R-:W-:Y:S01]  /*92b0*/  ISETP.NE.AND P0, PT, R129, c[0x0][0x174], PT ;  /* 0x00005d0081007a0c */ /* 0x008fe20003f05270 */
[----:B------:R-:W3:Y:S01]  /*92c0*/  LDS R3, [0x3188] ;  /* 0x00318800ff037984 */ /* 0x000ee20000000800 */
[----:B------:R-:W-:-:S11]  /*92d0*/  SHF.L.U32 R7, R9, 0x2, RZ ;  /* 0x0000000209077819 */ /* 0x000fd600000006ff */
[----:B------:R-:W5:Y:S01]  /*92e0*/  @P0 LDS R5, [R7+0x46c0] ;  /* 0x0046c00007050984 */ /* 0x000f620000000800 */
[----:B---3--:R-:W-:-:S04]  /*92f0*/  FADD.FTZ R132, R132, R3 ;  /* 0x0000000384847221 */ /* 0x008fc80000010000 */
[----:B-----5:R-:W-:-:S05]  /*9300*/  @P0 FADD.FTZ R132, R132, R5 ;  /* 0x0000000584840221 */ /* 0x020fca0000010000 */
[----:B------:R3:W-:Y:S02]  /*9310*/  STS [R7+0x46c0], R132 ;  /* 0x0046c08407007388 */ /* 0x0007e40000000800 */
.L_x_3415:
[----:B---3--:R-:W-:Y:S05]  /*9320*/  BSYNC B0 ;  /* 0x0000000000007941 */ /* 0x008fea0003800000 */
.L_x_3414:
[----:B------:R-:W-:Y:S01]  /*9330*/  IADD3 R9, R9, 0x1, RZ ;  /* 0x0000000109097810 */ /* 0x000fe20007ffe0ff */
[----:B------:R-:W-:-:S03]  /*9340*/  UIADD3 UR4, UP0, UR4, 0x1, URZ ;  /* 0x0000000104047890 */ /* 0x000fc6000ff1e03f */
[----:B------:R-:W-:Y:S01]  /*9350*/  ISETP.GE.AND P0, PT, R9, c[0x0][0x16c], PT ;  /* 0x00005b0009007a0c */ /* 0x000fe20003f06270 */
[----:B------:R-:W-:-:S12]  /*9360*/  UIADD3.X UR5, URZ, UR5, URZ, UP0, !UPT ;  /* 0x000000053f057290 */ /* 0x000fd800087fe43f */
[----:B012-4-:R-:W-:Y:S01]  /*9370*/  @P0 CALL.REL.NOINC `(.L_x_3368) ;  /* 0x0000001000000944 */ /* 0x017fe20003c00000 */
[----:B------:R-:W-:Y:S05]  /*9380*/  BRA `(.L_x_3416) ;  /* 0xffffb9f000007947 */ /* 0x000fea000383ffff */
.L_x_3368:
        /* <DEDUP_REMOVED lines=19> */
[----:B------:R-:W-:Y:S01]  /*94c0*/  LEA R5, P4, R118, c[0x0][0x330], 0x1 ;  /* 0x0000cc0076057a11 */ /* 0x000fe200078808ff */
        /* <DEDUP_REMOVED lines=18> */
[----:B------:R0:W-:Y:S01]  /*95f0*/  STS.U16 [R96+0x1e], R4 ;  /* 0x00001e0460007388 */ /* 0x0001e20000000400 */
[----:B------:R-:W-:-:S06]  /*9600*/  NOP ;  /* 0x0000000000007918 */ /* 0x000fcc0000000000 */
[----:B------:R-:W-:Y:S01]  /*9610*/  LDS.U16 R9, [R114] ;  /* 0x0000000072097984 */ /* 0x000fe20000000400 */
[----:B-1----:R-:W-:Y:S01]  /*9620*/  IMAD.WIDE.U32 R2, R165, c[0x0][0x2d8], RZ ;  /* 0x0000b600a5027a25 */ /* 0x002fe200078e00ff */
[----:B0-----:R-:W-:Y:S02]  /*9630*/  LEA.HI.X R4, R118, c[0x0][0x334], R119, 0x1, P4 ;  /* 0x0000cd0076047a11 */ /* 0x001fe400020f0c77 */
[----:B------:R-:W-:Y:S01]  /*9640*/  LDS.U16 R27, [R113+0x40] ;  /* 0x00004000711b7984 */ /* 0x000fe20000000400 */
[----:B------:R-:W-:Y:S02]  /*9650*/  IMAD.IADD R3, R3, 0x1, R7 ;  /* 0x0000000103037824 */ /* 0x000fe400078e0207 */
[----:B------:R-:W-:Y:S01]  /*9660*/  IMAD R0, R168, c[0x0][0x2e0], RZ ;  /* 0x0000b800a8007a24 */ /* 0x000fe200078e02ff */
[----:B------:R-:W-:Y:S01]  /*9670*/  LDS.U16 R29, [R112+0x80] ;  /* 0x00008000701d7984 */ /* 0x000fe20000000400 */
[----:B------:R-:W-:-:S03]  /*9680*/  IMAD.WIDE.U32 R2, R169, c[0x0][0x2e0], R2 ;  /* 0x0000b800a9027a25 */ /* 0x000fc600078e0002 */
[----:B------:R-:W-:Y:S01]  /*9690*/  LDS.U16 R31, [R111+0xc0] ;  /* 0x0000c0006f1f7984 */ /* 0x000fe20000000400 */
[----:B------:R-:W-:Y:S01]  /*96a0*/  IMAD R59, R169, c[0x0][0x2e4], R0 ;  /* 0x0000b900a93b7a24 */ /* 0x000fe200078e0200 */
        /* <DEDUP_REMOVED lines=35> */
.L_x_3418:
[----:B------:R-:W-:Y:S05]  /*98e0*/  BSYNC B0 ;  /* 0x0000000000007941 */ /* 0x000fea0003800000 */
.L_x_3417:
[----:B------:R1:W-:Y:S01]  /*98f0*/  @!P1 STG.E.U16 [R2.64+-0x780], R29 ;  /* 0xfff8801d02009986 */ /* 0x0003e2000c10150c */
[-C--:B------:R-:W-:Y:S01]  /*9900*/  ISETP.GE.AND P3, PT, R146, R57.reuse, PT ;  /* 0x000000399200720c */ /* 0x080fe20003f66270 */
[----:B------:R-:W-:Y:S01]  /*9910*/  FADD.FTZ R0, R10, R161 ;  /* 0x000000a10a007221 */ /* 0x000fe20000010000 */
[-C--:B------:R-:W-:Y:S01]  /*9920*/  ISETP.GE.AND P1, PT, R144, R57.reuse, PT ;  /* 0x000000399000720c */ /* 0x080fe20003f26270 */
[----:B------:R2:W-:Y:S01]  /*9930*/  @!P2 STG.E.U16 [R2.64+-0x740], R31 ;  /* 0xfff8c01f0200a986 */ /* 0x0005e2000c10150c */
[-C--:B------:R-:W-:Y:S01]  /*9940*/  ISETP.GE.AND P2, PT, R145, R57.reuse, PT ;  /* 0x000000399100720c */ /* 0x080fe20003f46270 */
[----:B------:R-:W-:Y:S01]  /*9950*/  BSSY B0, `(.L_x_3419) ;  /* 0x000009d000007945 */ /* 0x000fe20003800000 */
[-C--:B------:R-:W-:Y:S01]  /*9960*/  ISETP.GE.AND P4, PT, R142, R57.reuse, PT ;  /* 0x000000398e00720c */ /* 0x080fe20003f86270 */
[----:B------:R-:W-:Y:S01]  /*9970*/  @!P0 STG.E.U16 [R2.64+-0x700], R33 ;  /* 0xfff9002102008986 */ /* 0x000fe2000c10150c */
[-C--:B------:R-:W-:Y:S02]  /*9980*/  ISETP.GE.AND P0, PT, R143, R57.reuse, PT ;  /* 0x000000398f00720c */ /* 0x080fe40003f06270 */
[----:B------:R-:W-:-:S02]  /*9990*/  ISETP.GE.AND P5, PT, R141, R57, PT ;  /* 0x000000398d00720c */ /* 0x000fc40003fa6270 */
[----:B------:R-:W-:Y:S01]  /*99a0*/  LOP3.LUT R5, R128, 0xfffffe00, RZ, 0xc0, !PT ;  /* 0xfffffe0080057812 */ /* 0x000fe200078ec0ff */
[----:B------:R-:W-:Y:S01]  /*99b0*/  @!P3 STG.E.U16 [R2.64+-0x6c0], R35 ;  /* 0xfff940230200b986 */ /* 0x000fe2000c10150c */
[----:B------:R-:W-:Y:S02]  /*99c0*/  ISETP.GE.AND P3, PT, R138, R57, PT ;  /* 0x000000398a00720c */ /* 0x000fe40003f66270 */
[----:B------:R-:W-:Y:S01]  /*99d0*/  LEA R59, R154, R5, 0x4 ;  /* 0x000000059a3b7211 */ /* 0x000fe200078e20ff */
[----:B------:R-:W-:Y:S01]  /*99e0*/  @!P2 STG.E.U16 [R2.64+-0x680], R37 ;  /* 0xfff980250200a986 */ /* 0x000fe2000c10150c */
[-C--:B------:R-:W-:Y:S02]  /*99f0*/  ISETP.GE.AND P2, PT, R139, R57.reuse, PT ;  /* 0x000000398b00720c */ /* 0x080fe40003f46270 */
[----:B------:R-:W-:Y:S01]  /*9a00*/  IADD3 R5, R59, 0x2, RZ ;  /* 0x000000023b057810 */ /* 0x000fe20007ffe0ff */
[----:B------:R-:W-:Y:S01]  /*9a10*/  @!P1 STG.E.U16 [R2.64+-0x640], R39 ;  /* 0xfff9c02702009986 */ /* 0x000fe2000c10150c */
[----:B------:R-:W-:-:S02]  /*9a20*/  ISETP.GE.AND P1, PT, R140, R57, PT ;  /* 0x000000398c00720c */ /* 0x000fc40003f26270 */
[----:B0-----:R-:W-:Y:S01]  /*9a30*/  LEA.HI.SX32 R6, R5, R59, 0x1b ;  /* 0x0000003b05067211 */ /* 0x001fe200078fdaff */
[----:B------:R-:W-:Y:S01]  /*9a40*/  @!P0 STG.E.U16 [R2.64+-0x600], R41 ;  /* 0xfffa002902008986 */ /* 0x000fe2000c10150c */
[-C--:B------:R-:W-:Y:S01]  /*9a50*/  ISETP.GE.AND P0, PT, R150, R57.reuse, PT ;  /* 0x000000399600720c */ /* 0x080fe20003f06270 */
[----:B------:R-:W-:Y:S01]  /*9a60*/  FADD.FTZ R5, R0, R11 ;  /* 0x0000000b00057221 */ /* 0x000fe20000010000 */
[----:B------:R-:W-:Y:S01]  /*9a70*/  IADD3 R4, R59, 0x1, RZ ;  /* 0x000000013b047810 */ /* 0x000fe20007ffe0ff */
[----:B------:R-:W-:Y:S01]  /*9a80*/  @!P4 STG.E.U16 [R2.64+-0x5c0], R43 ;  /* 0xfffa402b0200c986 */ /* 0x000fe2000c10150c */
[-C--:B------:R-:W-:Y:S01]  /*9a90*/  ISETP.GE.AND P4, PT, R131, R57.reuse, PT ;  /* 0x000000398300720c */ /* 0x080fe20003f86270 */
[----:B------:R-:W-:Y:S01]  /*9aa0*/  FADD.FTZ R0, R5, R12 ;  /* 0x0000000c05007221 */ /* 0x000fe20000010000 */
[C---:B------:R-:W-:Y:S01]  /*9ab0*/  IADD3 R7, R59.reuse, 0x3, RZ ;  /* 0x000000033b077810 */ /* 0x040fe20007ffe0ff */
[----:B------:R-:W-:Y:S01]  /*9ac0*/  @!P5 STG.E.U16 [R2.64+-0x580], R45 ;  /* 0xfffa802d0200d986 */ /* 0x000fe2000c10150c */
[----:B------:R-:W-:Y:S01]  /*9ad0*/  ISETP.GE.AND P5, PT, R130, R57, PT ;  /* 0x000000398200720c */ /* 0x000fe20003fa6270 */
[----:B------:R-:W-:Y:S01]  /*9ae0*/  FADD.FTZ R5, R0, R13 ;  /* 0x0000000d00057221 */ /* 0x000fe20000010000 */
[C---:B------:R-:W-:Y:S01]  /*9af0*/  IADD3 R8, R59.reuse, 0x4, RZ ;  /* 0x000000043b087810 */ /* 0x040fe20007ffe0ff */
[----:B------:R-:W-:Y:S01]  /*9b00*/  @!P1 STG.E.U16 [R2.64+-0x540], R47 ;  /* 0xfffac02f02009986 */ /* 0x000fe2000c10150c */
[----:B------:R-:W-:-:S02]  /*9b10*/  IADD3 R9, R59, 0x5, RZ ;  /* 0x000000053b097810 */ /* 0x000fc40007ffe0ff */
[-C--:B------:R-:W-:Y:S01]  /*9b20*/  LEA.HI.SX32 R4, R4, R59.reuse, 0x1b ;  /* 0x0000003b04047211 */ /* 0x080fe200078fdaff */
[----:B------:R-:W-:Y:S01]  /*9b30*/  @!P2 STG.E.U16 [R2.64+-0x500], R49 ;  /* 0xfffb00310200a986 */ /* 0x000fe2000c10150c */
[----:B------:R-:W-:Y:S02]  /*9b40*/  F2FP.PACK_AB R10, R11, R10 ;  /* 0x0000000a0b0a723e */ /* 0x000fe400000000ff */
[----:B------:R-:W-:Y:S01]  /*9b50*/  IADD3 R26, R59, 0x6, RZ ;  /* 0x000000063b1a7810 */ /* 0x000fe20007ffe0ff */
[----:B------:R-:W-:Y:S01]  /*9b60*/  @!P3 STG.E.U16 [R2.64+-0x4c0], R51 ;  /* 0xfffb40330200b986 */ /* 0x000fe2000c10150c */
[-C--:B------:R-:W-:Y:S01]  /*9b70*/  LEA.HI.SX32 R7, R7, R59.reuse, 0x1b ;  /* 0x0000003b07077211 */ /* 0x080fe200078fdaff */
[----:B------:R-:W-:Y:S01]  /*9b80*/  IMAD.SHL.U32 R4, R4, 0x2, RZ ;  /* 0x0000000204047824 */ /* 0x000fe200078e00ff */
[----:B------:R-:W-:Y:S01]  /*9b90*/  IADD3 R28, R59, 0x7, RZ ;  /* 0x000000073b1c7810 */ /* 0x000fe20007ffe0ff */
[----:B------:R-:W-:Y:S01]  /*9ba0*/  @!P4 STG.E.U16 [R2.64+-0x480], R53 ;  /* 0xfffb80350200c986 */ /* 0x000fe2000c10150c */
[----:B------:R-:W-:Y:S01]  /*9bb0*/  F2FP.PACK_AB R12, R13, R12 ;  /* 0x0000000c0d0c723e */ /* 0x000fe200000000ff */
[----:B------:R-:W-:Y:S01]  /*9bc0*/  IMAD.SHL.U32 R7, R7, 0x2, RZ ;  /* 0x0000000207077824 */ /* 0x000fe200078e00ff */
[-C--:B------:R-:W-:Y:S01]  /*9bd0*/  LEA.HI.SX32 R8, R8, R59.reuse, 0x1b ;  /* 0x0000003b08087211 */ /* 0x080fe200078fdaff */
[----:B------:R-:W-:Y:S01]  /*9be0*/  @!P0 STG.E.U16 [R2.64+-0x7c0], R27 ;  /* 0xfff8401b02008986 */ /* 0x000fe2000c10150c */
[----:B------:R-:W-:-:S02]  /*9bf0*/  LEA.HI.SX32 R9, R9, R59, 0x1b ;  /* 0x0000003b09097211 */ /* 0x000fc400078fdaff */
[----:B------:R-:W-:Y:S01]  /*9c00*/  F2FP.PACK_AB R0, R15, R14 ;  /* 0x0000000e0f00723e */ /* 0x000fe200000000ff */
[----:B------:R0:W-:Y:S01]  /*9c10*/  @!P5 STG.E.U16 [R2.64+-0x440], R55 ;  /* 0xfffbc0370200d986 */ /* 0x0001e2000c10150c */
[----:B-1----:R-:W-:Y:S01]  /*9c20*/  IADD3 R29, R59, 0x8, RZ ;  /* 0x000000083b1d7810 */ /* 0x002fe20007ffe0ff */
[----:B------:R-:W-:Y:S01]  /*9c30*/  IMAD.SHL.U32 R9, R9, 0x2, RZ ;  /* 0x0000000209097824 */ /* 0x000fe200078e00ff */
[----:B------:R-:W-:Y:S01]  /*9c40*/  IADD3 R30, R59, 0x9, RZ ;  /* 0x000000093b1e7810 */ /* 0x000fe20007ffe0ff */
[----:B------:R-:W-:Y:S01]  /*9c50*/  BAR.SYNC.DEFER_BLOCKING 0x0 ;  /* 0x0000000000007b1d */ /* 0x000fe20000010000 */
[----:B------:R-:W-:Y:S01]  /*9c60*/  LEA.HI.SX32 R26, R26, R59, 0x1b ;  /* 0x0000003b1a1a7211 */ /* 0x000fe200078fdaff */
[----:B------:R-:W-:Y:S01]  /*9c70*/  FADD.FTZ R14, R5, R14 ;  /* 0x0000000e050e7221 */ /* 0x000fe20000010000 */
[----:B------:R-:W-:Y:S02]  /*9c80*/  SHF.L.U32 R6, R6, 0x1, RZ ;  /* 0x0000000106067819 */ /* 0x000fe400000006ff */
[C---:B--2---:R-:W-:Y:S01]  /*9c90*/  IADD3 R31, R59.reuse, 0xa, RZ ;  /* 0x0000000a3b1f7810 */ /* 0x044fe20007ffe0ff */
[----:B------:R-:W-:Y:S01]  /*9ca0*/  FADD.FTZ R15, R14, R15 ;  /* 0x0000000f0e0f7221 */ /* 0x000fe20000010000 */
[----:B------:R-:W-:-:S02]  /*9cb0*/  IADD3 R32, R59, 0xb, RZ ;  /* 0x0000000b3b207810 */ /* 0x000fc40007ffe0ff */
[----:B0-----:R-:W-:Y:S02]  /*9cc0*/  PRMT R3, R10, 0x7632, R3 ;  /* 0x000076320a037816 */ /* 0x001fe40000000003 */
[----:B------:R-:W-:Y:S02]  /*9cd0*/  LEA.HI.SX32 R28, R28, R59, 0x1b ;  /* 0x0000003b1c1c7211 */ /* 0x000fe400078fdaff */
[----:B------:R-:W-:Y:S02]  /*9ce0*/  PRMT R11, R12, 0x7632, R11 ;  /* 0x000076320c0b7816 */ /* 0x000fe4000000000b */
[----:B------:R-:W-:Y:S01]  /*9cf0*/  F2FP.PACK_AB R2, R17, R16 ;  /* 0x000000101102723e */ /* 0x000fe200000000ff */
[----:B------:R-:W-:Y:S01]  /*9d00*/  IMAD.SHL.U32 R28, R28, 0x2, RZ ;  /* 0x000000021c1c7824 */ /* 0x000fe200078e00ff */
[C---:B------:R-:W-:Y:S01]  /*9d10*/  PRMT R13, R0.reuse, 0x7610, R13 ;  /* 0x00007610000d7816 */ /* 0x040fe2000000000d */
[----:B------:R-:W-:Y:S01]  /*9d20*/  FADD.FTZ R16, R15, R16 ;  /* 0x000000100f107221 */ /* 0x000fe20000010000 */
[----:B------:R-:W-:-:S02]  /*9d30*/  PRMT R27, R0, 0x7632, R27 ;  /* 0x00007632001b7816 */ /* 0x000fc4000000001b */
[----:B------:R-:W-:Y:S01]  /*9d40*/  SHF.L.U32 R8, R8, 0x1, RZ ;  /* 0x0000000108087819 */ /* 0x000fe200000006ff */
[----:B------:R-:W-:Y:S01]  /*9d50*/  FADD.FTZ R17, R16, R17 ;  /* 0x0000001110117221 */ /* 0x000fe20000010000 */
[C---:B------:R-:W-:Y:S01]  /*9d60*/  IADD3 R33, R59.reuse, 0xc, RZ ;  /* 0x0000000c3b217810 */ /* 0x040fe20007ffe0ff */
[----:B------:R-:W-:Y:S01]  /*9d70*/  STS.U16 [R96], R10 ;  /* 0x0000000a60007388 */ /* 0x000fe20000000400 */
[----:B------:R-:W-:Y:S02]  /*9d80*/  IADD3 R34, R59, 0xd, RZ ;  /* 0x0000000d3b227810 */ /* 0x000fe40007ffe0ff */
[-C--:B------:R-:W-:Y:S01]  /*9d90*/  LEA.HI.SX32 R29, R29, R59.reuse, 0x1b ;  /* 0x0000003b1d1d7211 */ /* 0x080fe200078fdaff */
[----:B------:R0:W-:Y:S01]  /*9da0*/  STS.U16 [R4+0x2], R3 ;  /* 0x0000020304007388 */ /* 0x0001e20000000400 */
[-C--:B------:R-:W-:Y:S02]  /*9db0*/  LEA.HI.SX32 R30, R30, R59.reuse, 0x1b ;  /* 0x0000003b1e1e7211 */ /* 0x080fe400078fdaff */
[----:B------:R-:W-:Y:S01]  /*9dc0*/  F2FP.PACK_AB R0, R19, R18 ;  /* 0x000000121300723e */ /* 0x000fe200000000ff */
[----:B------:R1:W-:Y:S01]  /*9dd0*/  STS.U16 [R6+0x4], R12 ;  /* 0x0000040c06007388 */ /* 0x0003e20000000400 */
[----:B------:R-:W-:Y:S01]  /*9de0*/  SHF.L.U32 R26, R26, 0x1, RZ ;  /* 0x000000011a1a7819 */ /* 0x000fe200000006ff */
[----:B------:R-:W-:Y:S01]  /*9df0*/  IMAD.SHL.U32 R30, R30, 0x2, RZ ;  /* 0x000000021e1e7824 */ /* 0x000fe200078e00ff */
[C---:B------:R-:W-:Y:S01]  /*9e00*/  IADD3 R35, R59.reuse, 0xe, RZ ;  /* 0x0000000e3b237810 */ /* 0x040fe20007ffe0ff */
[----:B------:R-:W-:Y:S01]  /*9e10*/  STS.U16 [R7+0x6], R11 ;  /* 0x0000060b07007388 */ /* 0x000fe20000000400 */
[----:B------:R-:W-:Y:S01]  /*9e20*/  IADD3 R36, R59, 0xf, RZ ;  /* 0x0000000f3b247810 */ /* 0x000fe20007ffe0ff */
[----:B------:R-:W-:Y:S01]  /*9e30*/  FADD.FTZ R18, R17, R18 ;  /* 0x0000001211127221 */ /* 0x000fe20000010000 */
[-C--:B------:R-:W-:Y:S01]  /*9e40*/  LEA.HI.SX32 R31, R31, R59.reuse, 0x1b ;  /* 0x0000003b1f1f7211 */ /* 0x080fe200078fdaff */
[----:B------:R-:W-:Y:S01]  /*9e50*/  STS.U16 [R8+0x8], R13 ;  /* 0x0000080d08007388 */ /* 0x000fe20000000400 */
[-C--:B------:R-:W-:Y:S01]  /*9e60*/  LEA.HI.SX32 R32, R32, R59.reuse, 0x1b ;  /* 0x0000003b20207211 */ /* 0x080fe200078fdaff */
[----:B------:R-:W-:Y:S01]  /*9e70*/  FADD.FTZ R19, R18, R19 ;  /* 0x0000001312137221 */ /* 0x000fe20000010000 */
[----:B0-----:R-:W-:Y:S01]  /*9e80*/  F2FP.PACK_AB R3, R21, R20 ;  /* 0x000000141503723e */ /* 0x001fe200000000ff */
[----:B------:R-:W-:Y:S01]  /*9e90*/  STS.U16 [R9+0xa], R27 ;  /* 0x00000a1b09007388 */ /* 0x000fe20000000400 */
[----:B------:R-:W-:Y:S01]  /*9ea0*/  PRMT R4, R2, 0x7632, R4 ;  /* 0x0000763202047816 */ /* 0x000fe20000000004 */
[----:B------:R-:W-:Y:S01]  /*9eb0*/  IMAD.SHL.U32 R32, R32, 0x2, RZ ;  /* 0x0000000220207824 */ /* 0x000fe200078e00ff */
[-C--:B------:R-:W-:Y:S01]  /*9ec0*/  LEA.HI.SX32 R33, R33, R59.reuse, 0x1b ;  /* 0x0000003b21217211 */ /* 0x080fe200078fdaff */
[----:B------:R0:W-:Y:S01]  /*9ed0*/  STS.U16 [R26+0xc], R2 ;  /* 0x00000c021a007388 */ /* 0x0001e20000000400 */
[----:B------:R-:W-:Y:S01]  /*9ee0*/  LEA.HI.SX32 R34, R34, R59, 0x1b ;  /* 0x0000003b22227211 */ /* 0x000fe200078fdaff */
[----:B------:R-:W-:Y:S01]  /*9ef0*/  FADD.FTZ R20, R19, R20 ;  /* 0x0000001413147221 */ /* 0x000fe20000010000 */
[C---:B-1----:R-:W-:Y:S01]  /*9f00*/  PRMT R6, R0.reuse, 0x7610, R6 ;  /* 0x0000761000067816 */ /* 0x042fe20000000006 */
[----:B------:R-:W-:Y:S01]  /*9f10*/  STS.U16 [R28+0xe], R4 ;  /* 0x00000e041c007388 */ /* 0x000fe20000000400 */
[----:B------:R-:W-:Y:S01]  /*9f20*/  PRMT R10, R0, 0x7632, R10 ;  /* 0x00007632000a7816 */ /* 0x000fe2000000000a */
[----:B------:R-:W-:Y:S01]  /*9f30*/  IMAD.SHL.U32 R34, R34, 0x2, RZ ;  /* 0x0000000222227824 */ /* 0x000fe200078e00ff */
[----:B------:R-:W-:Y:S01]  /*9f40*/  SHF.L.U32 R29, R29, 0x1, RZ ;  /* 0x000000011d1d7819 */ /* 0x000fe200000006ff */
[----:B------:R-:W-:Y:S01]  /*9f50*/  FADD.FTZ R21, R20, R21 ;  /* 0x0000001514157221 */ /* 0x000fe20000010000 */
[----:B------:R-:W-:-:S02]  /*9f60*/  F2FP.PACK_AB R0, R23, R22 ;  /* 0x000000161700723e */ /* 0x000fc400000000ff */
[-C--:B------:R-:W-:Y:S01]  /*9f70*/  LEA.HI.SX32 R35, R35, R59.reuse, 0x1b ;  /* 0x0000003b23237211 */ /* 0x080fe200078fdaff */
[----:B------:R-:W-:Y:S01]  /*9f80*/  STS.U16 [R29+0x10], R6 ;  /* 0x000010061d007388 */ /* 0x000fe20000000400 */
[----:B------:R-:W-:Y:S01]  /*9f90*/  LEA.HI.SX32 R36, R36, R59, 0x1b ;  /* 0x0000003b24247211 */ /* 0x000fe200078fdaff */
[----:B------:R-:W-:Y:S01]  /*9fa0*/  FADD.FTZ R22, R21, R22 ;  /* 0x0000001615167221 */ /* 0x000fe20000010000 */
[----:B------:R-:W-:Y:S01]  /*9fb0*/  SHF.L.U32 R31, R31, 0x1, RZ ;  /* 0x000000011f1f7819 */ /* 0x000fe200000006ff */
[----:B------:R-:W-:Y:S01]  /*9fc0*/  STS.U16 [R30+0x12], R10 ;  /* 0x0000120a1e007388 */ /* 0x000fe20000000400 */
[----:B0-----:R-:W-:Y:S01]  /*9fd0*/  F2FP.PACK_AB R2, R25, R24 ;  /* 0x000000181902723e */ /* 0x001fe200000000ff */
        /* <DEDUP_REMOVED lines=10> */
[----:B------:R0:W-:Y:S02]  /*a080*/  STS.U16 [R33+0x18], R0 ;  /* 0x0000180021007388 */ /* 0x0001e40000000400 */
[----:B------:R-:W-:-:S02]  /*a090*/  FADD.FTZ R161, R24, R25 ;  /* 0x0000001918a17221 */ /* 0x000fc40000010000 */
[----:B------:R-:W-:Y:S04]  /*a0a0*/  STS.U16 [R34+0x1a], R8 ;  /* 0x00001a0822007388 */ /* 0x000fe80000000400 */
[----:B------:R1:W-:Y:S01]  /*a0b0*/  STS.U16 [R35+0x1c], R2 ;  /* 0x00001c0223007388 */ /* 0x0003e20000000400 */
[----:B0-----:R-:W-:-:S03]  /*a0c0*/  IMAD R0, R164, c[0x0][0x2f8], RZ ;  /* 0x0000be00a4007a24 */ /* 0x001fc600078e02ff */
[----:B------:R-:W-:Y:S01]  /*a0d0*/  STS.U16 [R36+0x1e], R12 ;  /* 0x00001e0c24007388 */ /* 0x000fe20000000400 */
[----:B------:R-:W-:-:S06]  /*a0e0*/  NOP ;  /* 0x0000000000007918 */ /* 0x000fcc0000000000 */
[----:B------:R-:W-:Y:S01]  /*a0f0*/  LDS.U16 R9, [R114] ;  /* 0x0000000072097984 */ /* 0x000fe20000000400 */
[----:B-1----:R-:W-:-:S03]  /*a100*/  IMAD.WIDE.U32 R2, R165, c[0x0][0x2f8], RZ ;  /* 0x0000be00a5027a25 */ /* 0x002fc600078e00ff */
        /* <DEDUP_REMOVED lines=33> */
.L_x_3420:
[----:B------:R-:W-:Y:S05]  /*a320*/  BSYNC B0 ;  /* 0x0000000000007941 */ /* 0x000fea0003800000 */
.L_x_3419:
[----:B------:R-:W-:Y:S01]  /*a330*/  IMAD.MOV.U32 R3, RZ, RZ, R15 ;  /* 0x000000ffff037224 */ /* 0x000fe200078e000f */
[----:B------:R-:W-:Y:S01]  /*a340*/  IADD3 R0, P0, R97, -0x7c0, RZ ;  /* 0xfffff84061007810 */ /* 0x000fe20007f1e0ff */
[----:B------:R-:W-:Y:S01]  /*a350*/  IMAD R4, R168, c[0x0][0x300], RZ ;  /* 0x0000c000a8047a24 */ /* 0x000fe200078e02ff */
[-C--:B------:R-:W-:Y:S01]  /*a360*/  ISETP.GE.AND P3, PT, R146, R37.reuse, PT ;  /* 0x000000259200720c */ /* 0x080fe20003f66270 */
[----:B------:R-:W-:Y:S01]  /*a370*/  IMAD.WIDE.U32 R2, R169, c[0x0][0x300], R2 ;  /* 0x0000c000a9027a25 */ /* 0x000fe200078e0002 */
[----:B------:R-:W-:Y:S01]  /*a380*/  IADD3 R0, P1, R0, c[0x0][0x340], RZ ;  /* 0x0000d00000007a10 */ /* 0x000fe20007f3e0ff */
[----:B------:R-:W-:Y:S01]  /*a390*/  UIADD3 UR18, UP0, UR18, -0x800, URZ ;  /* 0xfffff80012127890 */ /* 0x000fe2000ff1e03f */
[----:B------:R-:W-:Y:S01]  /*a3a0*/  ISETP.GE.AND P4, PT, R145, R37, PT ;  /* 0x000000259100720c */ /* 0x000fe20003f86270 */
[----:B------:R-:W-:Y:S01]  /*a3b0*/  IMAD R5, R169, c[0x0][0x304], R4 ;  /* 0x0000c100a9057a24 */ /* 0x000fe200078e0204 */
[----:B------:R-:W-:Y:S01]  /*a3c0*/  IADD3.X R4, R98, -0x1, RZ, P0, !PT ;  /* 0xffffffff62047810 */ /* 0x000fe200007fe4ff */
[----:B------:R-:W-:Y:S01]  /*a3d0*/  UIADD3 UR16, UP1, UR16, -0x800, URZ ;  /* 0xfffff80010107890 */ /* 0x000fe2000ff3e03f */
        /* <DEDUP_REMOVED lines=9> */
[-C--:B------:R-:W-:Y:S02]  /*a470*/  ISETP.GE.AND P6, PT, R143, R37.reuse, PT ;  /* 0x000000258f00720c */ /* 0x080fe40003fc6270 */
[-C--:B------:R-:W-:Y:S02]  /*a480*/  ISETP.GE.AND P2, PT, R150, R37.reuse, PT ;  /* 0x000000259600720c */ /* 0x080fe40003f46270 */
[----:B------:R-:W-:Y:S02]  /*a490*/  LEA.HI.X R3, R79, R4, R3, 0x1, P0 ;  /* 0x000000044f037211 */ /* 0x000fe400000f0c03 */
[-C--:B------:R-:W-:Y:S02]  /*a4a0*/  ISETP.GE.AND P0, PT, R148, R37.reuse, PT ;  /* 0x000000259400720c */ /* 0x080fe40003f06270 */
[-C--:B------:R-:W-:Y:S01]  /*a4b0*/  ISETP.GE.AND P1, PT, R149, R37.reuse, PT ;  /* 0x000000259500720c */ /* 0x080fe20003f26270 */
[----:B------:R1:W-:Y:S01]  /*a4c0*/  @!P3 STG.E.U16 [R2.64+0x100], R109 ;  /* 0x0001006d0200b986 */ /* 0x0003e2000c10150c */
[----:B------:R-:W-:-:S02]  /*a4d0*/  ISETP.GE.AND P3, PT, R139, R37, PT ;  /* 0x000000258b00720c */ /* 0x000fc40003f66270 */
[----:B------:R-:W-:Y:S01]  /*a4e0*/  IADD3 R153, R153, 0x1, RZ ;  /* 0x0000000199997810 */ /* 0x000fe20007ffe0ff */
[----:B------:R1:W-:Y:S01]  /*a4f0*/  @!P4 STG.E.U16 [R2.64+0x140], R27 ;  /* 0x0001401b0200c986 */ /* 0x0003e2000c10150c */
[----:B------:R-:W-:-:S03]  /*a500*/  ISETP.GE.AND P4, PT, R138, R37, PT ;  /* 0x000000258a00720c */ /* 0x000fc60003f86270 */
[----:B------:R1:W-:Y:S01]  /*a510*/  @!P5 STG.E.U16 [R2.64+0x180], R107 ;  /* 0x0001806b0200d986 */ /* 0x0003e2000c10150c */
[----:B------:R-:W-:-:S03]  /*a520*/  ISETP.GE.AND P5, PT, R131, R37, PT ;  /* 0x000000258300720c */ /* 0x000fc60003fa6270 */
        /* <DEDUP_REMOVED lines=15> */
[----:B------:R-:W-:-:S05]  /*a620*/  ISETP.GT.AND P0, PT, R129, 0x1, PT ;  /* 0x000000018100780c */ /* 0x000fca0003f04270 */
[----:B------:R1:W-:Y:S01]  /*a630*/  @!P1 STG.E.U16 [R2.64+0x240], R31 ;  /* 0x0002401f02009986 */ /* 0x0003e2000c10150c */
[----:B------:R-:W-:-:S03]  /*a640*/  IADD3 R158, P1, R158, -0x800, RZ ;  /* 0xfffff8009e9e7810 */ /* 0x000fc60007f3e0ff */
[----:B------:R1:W-:Y:S01]  /*a650*/  @!P2 STG.E.U16 [R2.64+0x280], R103 ;  /* 0x000280670200a986 */ /* 0x0003e2000c10150c */
[----:B------:R-:W-:Y:S02]  /*a660*/  IADD3 R156, P2, R156, -0x800, RZ ;  /* 0xfffff8009c9c7810 */ /* 0x000fe40007f5e0ff */
[----:B------:R-:W-:Y:S02]  /*a670*/  IADD3.X R157, R157, -0x1, RZ, P1, !PT ;  /* 0xffffffff9d9d7810 */ /* 0x000fe40000ffe4ff */
[----:B------:R-:W-:Y:S01]  /*a680*/  IADD3.X R155, R155, -0x1, RZ, P2, !PT ;  /* 0xffffffff9b9b7810 */ /* 0x000fe200017fe4ff */
[----:B01----:R-:W-:Y:S01]  /*a690*/  @!P0 CALL.REL.NOINC `(.L_x_3362) ;  /* 0x0000001000008944 */ /* 0x003fe20003c00000 */
[----:B------:R-:W-:Y:S05]  /*a6a0*/  BRA `(.L_x_3421) ;  /* 0xffff630000007947 */ /* 0x000fea000383ffff */
.L_x_3362:
        /* <DEDUP_REMOVED lines=29> */
.L_x_3423:
[----:B------:R-:W-:Y:S05]  /*a880*/  BSYNC B0 ;  /* 0x0000000000007941 */ /* 0x000fea0003800000 */
.L_x_3422:
        /* <DEDUP_REMOVED lines=28> */
.L_x_3425:
[----:B------:R-:W1:Y:S02]  /*aa50*/  S2R R9, SR_TID.X ;  /* 0x0000000000097919 */ /* 0x000e640000002100 */
.L_x_3426:
[----:B------:R-:W-:Y:S05]  /*aa60*/  BSYNC B0 ;  /* 0x0000000000007941 */ /* 0x000fea0003800000 */
.L_x_3424:
[----:B-1----:R-:W-:-:S13]  /*aa70*/  ISETP.GE.AND P0, PT, R9, c[0x0][0x16c], PT ;  /* 0x00005b0009007a0c */ /* 0x002fda0003f06270 */
[----:B------:R-:W-:Y:S05]  /*aa80*/  @P0 EXIT ;  /* 0x000000000000094d */ /* 0x000fea0003800000 */
[----:B------:R-:W-:Y:S02]  /*aa90*/  IMAD R168, R168, c[0x0][0x288], RZ ;  /* 0x0000a200a8a87a24 */ /* 0x000fe400078e02ff */
[----:B------:R-:W-:-:S04]  /*aaa0*/  IMAD.WIDE.U32 R2, R169, c[0x0][0x288], RZ ;  /* 0x0000a200a9027a25 */ /* 0x000fc800078e00ff */
[----:B------:R-:W-:-:S04]  /*aab0*/  IMAD R13, R169, c[0x0][0x28c], R168 ;  /* 0x0000a300a90d7a24 */ /* 0x000fc800078e02a8 */
[----:B------:R-:W-:Y:S02]  /*aac0*/  IMAD.IADD R13, R3, 0x1, R13 ;  /* 0x00000001030d7824 */ /* 0x000fe400078e020d */
.L_x_3427:
[----:B0-----:R1:W2:Y:S01]  /*aad0*/  LDS R11, [R9.X4+0x46c0] ;  /* 0x0046c000090b7984 */ /* 0x0012a20000004800 */
[----:B------:R-:W-:Y:S01]  /*aae0*/  SHF.R.S32.HI R0, RZ, 0x1f, R9 ;  /* 0x0000001fff007819 */ /* 0x000fe20000011409 */
[----:B------:R-:W-:Y:S01]  /*aaf0*/  IMAD.MOV.U32 R5, RZ, RZ, R13 ;  /* 0x000000ffff057224 */ /* 0x000fe200078e000d */
[----:B0-----:R-:W-:Y:S01]  /*ab00*/  MOV R4, R2 ;  /* 0x0000000200047202 */ /* 0x001fe20000000f00 */
[----:B------:R-:W-:Y:S02]  /*ab10*/  YIELD ;  /* 0x0000000000007946 */ /* 0x000fe40003800000 */
[----:B------:R-:W-:Y:S02]  /*ab20*/  IMAD R0, R0, c[0x0][0x290], RZ ;  /* 0x0000a40000007a24 */ /* 0x000fe400078e02ff */
[----:B------:R-:W-:-:S04]  /*ab30*/  IMAD.WIDE.U32 R4, R9, c[0x0][0x290], R4 ;  /* 0x0000a40009047a25 */ /* 0x000fc800078e0004 */
[C---:B------:R-:W-:Y:S01]  /*ab40*/  IMAD R7, R9.reuse, c[0x0][0x294], R0 ;  /* 0x0000a50009077a24 */ /* 0x040fe200078e0200 */
[----:B------:R-:W-:Y:S02]  /*ab50*/  LEA R6, P0, R4, c[0x0][0x310], 0x2 ;  /* 0x0000c40004067a11 */ /* 0x000fe400078010ff */
[----:B-1----:R-:W-:Y:S02]  /*ab60*/  IADD3 R9, R9, c[0x0][0x0], RZ ;  /* 0x0000000009097a10 */ /* 0x002fe40007ffe0ff */
[----:B------:R-:W-:-:S04]  /*ab70*/  IADD3 R5, R5, R7, RZ ;  /* 0x0000000705057210 */ /* 0x000fc80007ffe0ff */
[----:B------:R-:W-:Y:S02]  /*ab80*/  LEA.HI.X R7, R4, c[0x0][0x314], R5, 0x2, P0 ;  /* 0x0000c50004077a11 */ /* 0x000fe400000f1405 */
[----:B------:R-:W-:-:S03]  /*ab90*/  ISETP.GE.AND P0, PT, R9, c[0x0][0x16c], PT ;  /* 0x00005b0009007a0c */ /* 0x000fc60003f06270 */
[----:B--2---:R0:W-:Y:S10]  /*aba0*/  RED.E.ADD.F32.FTZ.RN.STRONG.GPU [R6.64], R11 ;  /* 0x0000000b0600798e */ /* 0x0041f4000c10e78c */
[----:B------:R-:W-:Y:S05]  /*abb0*/  @!P0 BRA `(.L_x_3427) ;  /* 0xffffff1000008947 */ /* 0x000fea000383ffff */
[----:B------:R-:W-:Y:S05]  /*abc0*/  EXIT ;  /* 0x000000000000794d */ /* 0x000fea0003800000 */
.L_x_3373:
[----:B------:R-:W-:Y:S01]  /*abd0*/  HFMA2.MMA R227, -RZ, RZ, 0, 5.9604644775390625e-08 ;  /* 0x00000001ffe37435 */ /* 0x000fe200000001ff */
[----:B------:R-:W-:Y:S01]  /*abe0*/  IMAD.MOV.U32 R226, RZ, RZ, R66 ;  /* 0x000000ffffe27224 */ /* 0x000fe200078e0042 */
[----:B------:R-:W-:Y:S01]  /*abf0*/  MOV R229, 0xffffffff ;  /* 0xffffffff00e57802 */ /* 0x000fe20000000f00 */
[----:B------:R-:W-:Y:S01]  /*ac00*/  IMAD.MOV.U32 R228, RZ, RZ, RZ ;  /* 0x000000ffffe47224 */ /* 0x000fe200078e00ff */
[----:B------:R-:W-:-:S02]  /*ac10*/  MOV R64, 0xac30 ;  /* 0x0000ac3000407802 */ /* 0x000fc40000000f00 */
[----:B-----5:R-:W-:Y:S05]  /*ac20*/  CALL.REL.NOINC `($__internal_137_$__cuda_sm70_shflsync_up) ;  /* 0x00000ee000007944 */ /* 0x020fea0003c00000 */
[----:B-1----:R-:W-:Y:S01]  /*ac30*/  IMAD.MOV.U32 R203, RZ, RZ, R226 ;  /* 0x000000ffffcb7224 */ /* 0x002fe200078e00e2 */
[----:B0-----:R-:W-:Y:S05]  /*ac40*/  BRA `(.L_x_3428) ;  /* 0xffffbc7000007947 */ /* 0x001fea000383ffff */
.L_x_3374:
[----:B------:R-:W-:Y:S01]  /*ac50*/  HFMA2.MMA R228, -RZ, RZ, 0, 0 ;  /* 0x00000000ffe47435 */ /* 0x000fe200000001ff */
[----:B------:R-:W-:Y:S01]  /*ac60*/  MOV R226, R67 ;  /* 0x0000004300e27202 */ /* 0x000fe20000000f00 */
[----:B------:R-:W-:Y:S01]  /*ac70*/  IMAD.MOV.U32 R227, RZ, RZ, 0x1 ;  /* 0x00000001ffe37424 */ /* 0x000fe200078e00ff */
[----:B------:R-:W-:Y:S01]  /*ac80*/  MOV R64, 0xacb0 ;  /* 0x0000acb000407802 */ /* 0x000fe20000000f00 */
[----:B------:R-:W-:-:S02]  /*ac90*/  IMAD.MOV.U32 R229, RZ, RZ, -0x1 ;  /* 0xffffffffffe57424 */ /* 0x000fc400078e00ff */
[----:B01---5:R-:W-:Y:S05]  /*aca0*/  CALL.REL.NOINC `($__internal_137_$__cuda_sm70_shflsync_up) ;  /* 0x00000e6000007944 */ /* 0x023fea0003c00000 */
[----:B------:R-:W-:Y:S01]  /*acb0*/  FMUL.FTZ R203, R66, R203 ;  /* 0x000000cb42cb7220 */ /* 0x000fe20000410000 */
[----:B------:R-:W-:Y:S01]  /*acc0*/  ISETP.GE.AND P0, PT, R154, 0x1, PT ;  /* 0x000000019a00780c */ /* 0x000fe20003f06270 */
[C---:B-1----:R-:W-:Y:S01]  /*acd0*/  FFMA.FTZ R64, R66.reuse, R226, R67 ;  /* 0x000000e242407223 */ /* 0x042fe20000010043 */
[----:B0-----:R-:W-:Y:S01]  /*ace0*/  MOV R227, 0x2 ;  /* 0x0000000200e37802 */ /* 0x001fe20000000f00 */
[----:B------:R-:W-:Y:S01]  /*acf0*/  IMAD.MOV.U32 R228, RZ, RZ, RZ ;  /* 0x000000ffffe47224 */ /* 0x000fe200078e00ff */
[----:B------:R-:W-:-:S02]  /*ad00*/  FSEL R203, R66, R203, !P0 ;  /* 0x000000cb42cb7208 */ /* 0x000fc40004000000 */
[----:B------:R-:W-:Y:S02]  /*ad10*/  FSEL R67, R67, R64, !P0 ;  /* 0x0000004043437208 */ /* 0x000fe40004000000 */
[----:B------:R-:W-:Y:S01]  /*ad20*/  MOV R229, 0xffffffff ;  /* 0xffffffff00e57802 */ /* 0x000fe20000000f00 */
[----:B------:R-:W-:Y:S01]  /*ad30*/  IMAD.MOV.U32 R226, RZ, RZ, R203 ;  /* 0x000000ffffe27224 */ /* 0x000fe200078e00cb */
[----:B------:R-:W-:Y:S02]  /*ad40*/  MOV R64, 0xad60 ;  /* 0x0000ad6000407802 */ /* 0x000fe40000000f00 */
[----:B------:R-:W-:Y:S05]  /*ad50*/  CALL.REL.NOINC `($__internal_137_$__cuda_sm70_shflsync_up) ;  /* 0x00000db000007944 */ /* 0x000fea0003c00000 */
[----:B0-----:R-:W-:Y:S01]  /*ad60*/  HFMA2.MMA R227, -RZ, RZ, 0, 1.1920928955078125e-07 ;  /* 0x00000002ffe37435 */ /* 0x001fe200000001ff */
[----:B-1----:R-:W-:Y:S01]  /*ad70*/  MOV R66, R226 ;  /* 0x000000e200427202 */ /* 0x002fe20000000f00 */
[----:B------:R-:W-:Y:S01]  /*ad80*/  IMAD.MOV.U32 R226, RZ, RZ, R67 ;  /* 0x000000ffffe27224 */ /* 0x000fe200078e0043 */
[----:B------:R-:W-:Y:S01]  /*ad90*/  MOV R229, 0xffffffff ;  /* 0xffffffff00e57802 */ /* 0x000fe20000000f00 */
[----:B------:R-:W-:Y:S01]  /*ada0*/  IMAD.MOV.U32 R228, RZ, RZ, RZ ;  /* 0x000000ffffe47224 */ /* 0x000fe200078e00ff */
[----:B------:R-:W-:Y:S02]  /*adb0*/  MOV R64, 0xadd0 ;  /* 0x0000add000407802 */ /* 0x000fe40000000f00 */
[----:B------:R-:W-:Y:S05]  /*adc0*/  CALL.REL.NOINC `($__internal_137_$__cuda_sm70_shflsync_up) ;  /* 0x00000d4000007944 */ /* 0x000fea0003c00000 */
        /* <DEDUP_REMOVED lines=8> */
[----:B------:R-:W-:Y:S05]  /*ae50*/  CALL.REL.NOINC `($__internal_137_$__cuda_sm70_shflsync_up) ;  /* 0x00000cb000007944 */ /* 0x000fea0003c00000 */
[----:B0-----:R-:W-:Y:S01]  /*ae60*/  HFMA2.MMA R228, -RZ, RZ, 0, 0 ;  /* 0x00000000ffe47435 */ /* 0x001fe200000001ff */
[----:B-1----:R-:W-:Y:S01]  /*ae70*/  IMAD.MOV.U32 R66, RZ, RZ, R226 ;  /* 0x000000ffff427224 */ /* 0x002fe200078e00e2 */
[----:B------:R-:W-:Y:S01]  /*ae80*/  MOV R226, R67 ;  /* 0x0000004300e27202 */ /* 0x000fe20000000f00 */
[----:B------:R-:W-:Y:S01]  /*ae90*/  IMAD.MOV.U32 R227, RZ, RZ, 0x4 ;  /* 0x00000004ffe37424 */ /* 0x000fe200078e00ff */
[----:B------:R-:W-:Y:S01]  /*aea0*/  MOV R64, 0xaed0 ;  /* 0x0000aed000407802 */ /* 0x000fe20000000f00 */
[----:B------:R-:W-:Y:S02]  /*aeb0*/  IMAD.MOV.U32 R229, RZ, RZ, -0x1 ;  /* 0xffffffffffe57424 */ /* 0x000fe400078e00ff */
[----:B------:R-:W-:Y:S05]  /*aec0*/  CALL.REL.NOINC `($__internal_137_$__cuda_sm70_shflsync_up) ;  /* 0x00000c4000007944 */ /* 0x000fea0003c00000 */
[----:B------:R-:W-:Y:S01]  /*aed0*/  ISETP.GE.AND P0, PT, R154, 0x4, PT ;  /* 0x000000049a00780c */ /* 0x000fe20003f06270 */
[----:B0-----:R-:W-:Y:S01]  /*aee0*/  HFMA2.MMA R228, -RZ, RZ, 0, 0 ;  /* 0x00000000ffe47435 */ /* 0x001fe200000001ff */
[----:B------:R-:W-:Y:S01]  /*aef0*/  MOV R227, 0x8 ;  /* 0x0000000800e37802 */ /* 0x000fe20000000f00 */
[----:B------:R-:W-:Y:S01]  /*af00*/  IMAD.MOV.U32 R229, RZ, RZ, -0x1 ;  /* 0xffffffffffe57424 */ /* 0x000fe200078e00ff */
[----:B------:R-:W-:-:S09]  /*af10*/  MOV R64, 0xaf70 ;  /* 0x0000af7000407802 */ /* 0x000fd20000000f00 */
[----:B-1----:R-:W-:Y:S02]  /*af20*/  @P0 FFMA.FTZ R67, R203, R226, R67 ;  /* 0x000000e2cb430223 */ /* 0x002fe40000010043 */
[----:B------:R-:W-:-:S04]  /*af30*/  @P0 FMUL.FTZ R203, R66, R203 ;  /* 0x000000cb42cb0220 */ /* 0x000fc80000410000 */
[----:B------:R-:W-:-:S05]  /*af40*/  IMAD.MOV.U32 R223, RZ, RZ, R203 ;  /* 0x000000ffffdf7224 */ /* 0x000fca00078e00cb */
        /* <DEDUP_REMOVED lines=10> */
[----:B0-----:R-:W-:Y:S01]  /*aff0*/  IMAD.MOV.U32 R228, RZ, RZ, RZ ;  /* 0x000000ffffe47224 */ /* 0x001fe200078e00ff */
[----:B------:R-:W-:Y:S02]  /*b000*/  MOV R227, 0x10 ;  /* 0x0000001000e37802 */ /* 0x000fe40000000f00 */
[----:B------:R-:W-:Y:S02]  /*b010*/  MOV R229, 0xffffffff ;  /* 0xffffffff00e57802 */ /* 0x000fe40000000f00 */
[----:B------:R-:W-:-:S07]  /*b020*/  MOV R64, 0xb080 ;  /* 0x0000b08000407802 */ /* 0x000fce0000000f00 */
[----:B-1----:R-:W-:Y:S02]  /*b030*/  @P0 FFMA.FTZ R67, R223, R226, R67 ;  /* 0x000000e2df430223 */ /* 0x002fe40000010043 */
[----:B------:R-:W-:Y:S02]  /*b040*/  @P0 FMUL.FTZ R223, R66, R223 ;  /* 0x000000df42df0220 */ /* 0x000fe40000410000 */
[----:B------:R-:W-:-:S03]  /*b050*/  IMAD.MOV.U32 R203, RZ, RZ, R67 ;  /* 0x000000ffffcb7224 */ /* 0x000fc600078e0043 */
        /* <DEDUP_REMOVED lines=9> */
[----:B-1----:R-:W-:Y:S01]  /*b0f0*/  MOV R64, R226 ;  /* 0x000000e200407202 */ /* 0x002fe20000000f00 */
[----:B0-----:R-:W-:Y:S05]  /*b100*/  BRA `(.L_x_3429) ;  /* 0xffffb93000007947 */ /* 0x001fea000383ffff */
.L_x_3377:
[----:B------:R-:W-:Y:S01]  /*b110*/  HFMA2.MMA R227, -RZ, RZ, 0, 5.9604644775390625e-08 ;  /* 0x00000001ffe37435 */ /* 0x000fe200000001ff */
[----:B------:R-:W-:Y:S01]  /*b120*/  IMAD.MOV.U32 R226, RZ, RZ, R203 ;  /* 0x000000ffffe27224 */ /* 0x000fe200078e00cb */
[----:B------:R-:W-:Y:S01]  /*b130*/  MOV R229, 0xffffffff ;  /* 0xffffffff00e57802 */ /* 0x000fe20000000f00 */
[----:B------:R-:W-:Y:S01]  /*b140*/  IMAD.MOV.U32 R228, RZ, RZ, RZ ;  /* 0x000000ffffe47224 */ /* 0x000fe200078e00ff */
[----:B------:R-:W-:-:S02]  /*b150*/  MOV R64, 0xb170 ;  /* 0x0000b17000407802 */ /* 0x000fc40000000f00 */
[----:B01---5:R-:W-:Y:S05]  /*b160*/  CALL.REL.NOINC `($__internal_137_$__cuda_sm70_shflsync_up) ;  /* 0x000009a000007944 */ /* 0x023fea0003c00000 */
[----:B0-----:R-:W-:Y:S01]  /*b170*/  HFMA2.MMA R228, -RZ, RZ, 0, 0 ;  /* 0x00000000ffe47435 */ /* 0x001fe200000001ff */
[----:B-1----:R-:W-:Y:S01]  /*b180*/  IMAD.MOV.U32 R66, RZ, RZ, R226 ;  /* 0x000000ffff427224 */ /* 0x002fe200078e00e2 */
[----:B------:R-:W-:Y:S01]  /*b190*/  MOV R226, R225 ;  /* 0x000000e100e27202 */ /* 0x000fe20000000f00 */
[----:B------:R-:W-:Y:S01]  /*b1a0*/  IMAD.MOV.U32 R227, RZ, RZ, 0x1 ;  /* 0x00000001ffe37424 */ /* 0x000fe200078e00ff */
[----:B------:R-:W-:Y:S01]  /*b1b0*/  MOV R64, 0xb1e0 ;  /* 0x0000b1e000407802 */ /* 0x000fe20000000f00 */
[----:B------:R-:W-:-:S02]  /*b1c0*/  IMAD.MOV.U32 R229, RZ, RZ, -0x1 ;  /* 0xffffffffffe57424 */ /* 0x000fc400078e00ff */
[----:B------:R-:W-:Y:S05]  /*b1d0*/  CALL.REL.NOINC `($__internal_137_$__cuda_sm70_shflsync_up) ;  /* 0x0000093000007944 */ /* 0x000fea0003c00000 */
[----:B------:R-:W-:Y:S01]  /*b1e0*/  HFMA2.MMA R223, -RZ, RZ, 0, 0 ;  /* 0x00000000ffdf7435 */ /* 0x000fe200000001ff */
[----:B------:R-:W-:Y:S01]  /*b1f0*/  MOV R203, R66 ;  /* 0x0000004200cb7202 */ /* 0x000fe20000000f00 */
[----:B------:R-:W-:Y:S01]  /*b200*/  IMAD.MOV.U32 R67, RZ, RZ, R132 ;  /* 0x000000ffff437224 */ /* 0x000fe200078e0084 */
[----:B------:R-:W-:Y:S01]  /*b210*/  MOV R66, 0xffffffff ;  /* 0xffffffff00427802 */ /* 0x000fe20000000f00 */
[----:B------:R-:W-:Y:S01]  /*b220*/  IMAD.MOV.U32 R224, RZ, RZ, 0x1f ;  /* 0x0000001fffe07424 */ /* 0x000fe200078e00ff */
[----:B------:R-:W-:-:S02]  /*b230*/  MOV R64, 0xb250 ;  /* 0x0000b25000407802 */ /* 0x000fc40000000f00 */
[----:B01----:R-:W-:Y:S05]  /*b240*/  CALL.REL.NOINC `($__internal_136_$__cuda_sm70_shflsync_idx_p) ;  /* 0x0000088000007944 */ /* 0x003fea0003c00000 */
[----:B0-----:R-:W-:Y:S01]  /*b250*/  HFMA2.MMA R224, -RZ, RZ, 0, 1.847743988037109375e-06 ;  /* 0x0000001fffe07435 */ /* 0x001fe200000001ff */
[----:B-1----:R-:W-:Y:S01]  /*b260*/  MOV R132, R66 ;  /* 0x0000004200847202 */ /* 0x002fe20000000f00 */
[----:B------:R-:W-:Y:S01]  /*b270*/  IMAD.MOV.U32 R67, RZ, RZ, R133 ;  /* 0x000000ffff437224 */ /* 0x000fe200078e0085 */
[----:B------:R-:W-:Y:S01]  /*b280*/  MOV R64, 0xb2c0 ;  /* 0x0000b2c000407802 */ /* 0x000fe20000000f00 */
[----:B------:R-:W-:-:S02]  /*b290*/  IMAD.MOV.U32 R223, RZ, RZ, RZ ;  /* 0x000000ffffdf7224 */ /* 0x000fc400078e00ff */
[----:B------:R-:W-:Y:S02]  /*b2a0*/  IMAD.MOV.U32 R66, RZ, RZ, -0x1 ;  /* 0xffffffffff427424 */ /* 0x000fe400078e00ff */
[----:B------:R-:W-:Y:S05]  /*b2b0*/  CALL.REL.NOINC `($__internal_136_$__cuda_sm70_shflsync_idx_p) ;  /* 0x0000081000007944 */ /* 0x000fea0003c00000 */
[----:B-1----:R-:W-:Y:S01]  /*b2c0*/  MOV R65, R66 ;  /* 0x0000004200417202 */ /* 0x002fe20000000f00 */
[----:B0-----:R-:W-:Y:S05]  /*b2d0*/  BRA `(.L_x_3430) ;  /* 0xffffb8e000007947 */ /* 0x001fea000383ffff */
.L_x_3380:
[----:B------:R-:W-:Y:S01]  /*b2e0*/  HFMA2.MMA R223, -RZ, RZ, 0, 5.9604644775390625e-08 ;  /* 0x00000001ffdf7435 */ /* 0x000fe200000001ff */
[----:B------:R-:W-:Y:S01]  /*b2f0*/  IMAD.MOV.U32 R214, RZ, RZ, R66 ;  /* 0x000000ffffd67224 */ /* 0x000fe200078e0042 */
[----:B------:R-:W-:Y:S01]  /*b300*/  MOV R225, 0xffffffff ;  /* 0xffffffff00e17802 */ /* 0x000fe20000000f00 */
[----:B------:R-:W-:Y:S01]  /*b310*/  IMAD.MOV.U32 R216, RZ, RZ, 0x1f ;  /* 0x0000001fffd87424 */ /* 0x000fe200078e00ff */
[----:B------:R-:W-:Y:S02]  /*b320*/  MOV R64, 0xb340 ;  /* 0x0000b34000407802 */ /* 0x000fe40000000f00 */
[----:B------:R-:W-:Y:S05]  /*b330*/  CALL.REL.NOINC `($__internal_135_$__cuda_sm70_shflsync_down) ;  /* 0x0000075000007944 */ /* 0x000fea0003c00000 */
[----:B-1----:R-:W-:Y:S01]  /*b340*/  IMAD.MOV.U32 R217, RZ, RZ, R214 ;  /* 0x000000ffffd97224 */ /* 0x002fe200078e00d6 */
[----:B0-----:R-:W-:Y:S05]  /*b350*/  BRA `(.L_x_3431) ;  /* 0xffffbd3000007947 */ /* 0x001fea000383ffff */
.L_x_3381:
[----:B------:R-:W-:Y:S01]  /*b360*/  HFMA2.MMA R216, -RZ, RZ, 0, 1.847743988037109375e-06 ;  /* 0x0000001fffd87435 */ /* 0x000fe200000001ff */
[----:B------:R-:W-:Y:S01]  /*b370*/  MOV R214, R67 ;  /* 0x0000004300d67202 */ /* 0x000fe20000000f00 */
[----:B------:R-:W-:Y:S01]  /*b380*/  IMAD.MOV.U32 R223, RZ, RZ, 0x1 ;  /* 0x00000001ffdf7424 */ /* 0x000fe200078e00ff */
[----:B------:R-:W-:Y:S01]  /*b390*/  MOV R64, 0xb3c0 ;  /* 0x0000b3c000407802 */ /* 0x000fe20000000f00 */
[----:B------:R-:W-:-:S02]  /*b3a0*/  IMAD.MOV.U32 R225, RZ, RZ, -0x1 ;  /* 0xffffffffffe17424 */ /* 0x000fc400078e00ff */
[----:B01----:R-:W-:Y:S05]  /*b3b0*/  CALL.REL.NOINC `($__internal_135_$__cuda_sm70_shflsync_down) ;  /* 0x000006d000007944 */ /* 0x003fea0003c00000 */
        /* <DEDUP_REMOVED lines=9> */
[----:B------:R-:W-:Y:S05]  /*b450*/  CALL.REL.NOINC `($__internal_135_$__cuda_sm70_shflsync_down) ;  /* 0x0000063000007944 */ /* 0x000fea0003c00000 */
[----:B0-----:R-:W-:Y:S01]  /*b460*/  HFMA2.MMA R223, -RZ, RZ, 0, 1.1920928955078125e-07 ;  /* 0x00000002ffdf7435 */ /* 0x001fe200000001ff */
[----:B-1----:R-:W-:Y:S01]  /*b470*/  MOV R66, R214 ;  /* 0x000000d600427202 */ /* 0x002fe20000000f00 */
[----:B------:R-:W-:Y:S01]  /*b480*/  IMAD.MOV.U32 R214, RZ, RZ, R67 ;  /* 0x000000ffffd67224 */ /* 0x000fe200078e0043 */
[----:B------:R-:W-:Y:S01]  /*b490*/  MOV R225, 0xffffffff ;  /* 0xffffffff00e17802 */ /* 0x000fe20000000f00 */
[----:B------:R-:W-:Y:S01]  /*b4a0*/  IMAD.MOV.U32 R216, RZ, RZ, 0x1f ;  /* 0x0000001fffd87424 */ /* 0x000fe200078e00ff */
[----:B------:R-:W-:Y:S02]  /*b4b0*/  MOV R64, 0xb4d0 ;  /* 0x0000b4d000407802 */ /* 0x000fe40000000f00 */
[----:B------:R-:W-:Y:S05]  /*b4c0*/  CALL.REL.NOINC `($__internal_135_$__cuda_sm70_shflsync_down) ;  /* 0x000005c000007944 */ /* 0x000fea0003c00000 */
[----:B-1----:R-:W-:Y:S01]  /*b4d0*/  @!P3 FFMA.FTZ R67, R217, R214, R67 ;  /* 0x000000d6d943b223 */ /* 0x002fe20000010043 */
[----:B0-----:R-:W-:Y:S01]  /*b4e0*/  HFMA2.MMA R216, -RZ, RZ, 0, 1.847743988037109375e-06 ;  /* 0x0000001fffd87435 */ /* 0x001fe200000001ff */
[----:B------:R-:W-:Y:S01]  /*b4f0*/  @!P3 FMUL.FTZ R217, R66, R217 ;  /* 0x000000d942d9b220 */ /* 0x000fe20000410000 */
[----:B------:R-:W-:Y:S01]  /*b500*/  MOV R64, 0xb550 ;  /* 0x0000b55000407802 */ /* 0x000fe20000000f00 */
[----:B------:R-:W-:-:S02]  /*b510*/  IMAD.MOV.U32 R223, RZ, RZ, 0x4 ;  /* 0x00000004ffdf7424 */ /* 0x000fc400078e00ff */
[----:B------:R-:W-:Y:S01]  /*b520*/  IMAD.MOV.U32 R225, RZ, RZ, -0x1 ;  /* 0xffffffffffe17424 */ /* 0x000fe200078e00ff */
[----:B------:R-:W-:Y:S02]  /*b530*/  MOV R214, R217 ;  /* 0x000000d900d67202 */ /* 0x000fe40000000f00 */
[----:B------:R-:W-:Y:S05]  /*b540*/  CALL.REL.NOINC `($__internal_135_$__cuda_sm70_shflsync_down) ;  /* 0x0000054000007944 */ /* 0x000fea0003c00000 */
[----:B0-----:R-:W-:Y:S01]  /*b550*/  HFMA2.MMA R216, -RZ, RZ, 0, 1.847743988037109375e-06 ;  /* 0x0000001fffd87435 */ /* 0x001fe200000001ff */
[----:B-1----:R-:W-:Y:S01]  /*b560*/  IMAD.MOV.U32 R66, RZ, RZ, R214 ;  /* 0x000000ffff427224 */ /* 0x002fe200078e00d6 */
[----:B------:R-:W-:Y:S01]  /*b570*/  MOV R214, R67 ;  /* 0x0000004300d67202 */ /* 0x000fe20000000f00 */
[----:B------:R-:W-:Y:S01]  /*b580*/  IMAD.MOV.U32 R223, RZ, RZ, 0x4 ;  /* 0x00000004ffdf7424 */ /* 0x000fe200078e00ff */
[----:B------:R-:W-:Y:S01]  /*b590*/  MOV R64, 0xb5c0 ;  /* 0x0000b5c000407802 */ /* 0x000fe20000000f00 */
[----:B------:R-:W-:Y:S02]  /*b5a0*/  IMAD.MOV.U32 R225, RZ, RZ, -0x1 ;  /* 0xffffffffffe17424 */ /* 0x000fe400078e00ff */
[----:B------:R-:W-:Y:S05]  /*b5b0*/  CALL.REL.NOINC `($__internal_135_$__cuda_sm70_shflsync_down) ;  /* 0x000004d000007944 */ /* 0x000fea0003c00000 */
[----:B-1----:R-:W-:Y:S01]  /*b5c0*/  @!P2 FFMA.FTZ R67, R217, R214, R67 ;  /* 0x000000d6d943a223 */ /* 0x002fe20000010043 */
[----:B0-----:R-:W-:Y:S01]  /*b5d0*/  MOV R223, 0x8 ;  /* 0x0000000800df7802 */ /* 0x001fe20000000f00 */
[----:B------:R-:W-:Y:S01]  /*b5e0*/  @!P2 FMUL.FTZ R217, R66, R217 ;  /* 0x000000d942d9a220 */ /* 0x000fe20000410000 */
[----:B------:R-:W-:Y:S01]  /*b5f0*/  MOV R225, 0xffffffff ;  /* 0xffffffff00e17802 */ /* 0x000fe20000000f00 */
[----:B------:R-:W-:Y:S01]  /*b600*/  IMAD.MOV.U32 R216, RZ, RZ, 0x1f ;  /* 0x0000001fffd87424 */ /* 0x000fe200078e00ff */
[----:B------:R-:W-:Y:S01]  /*b610*/  MOV R64, 0xb640 ;  /* 0x0000b64000407802 */ /* 0x000fe20000000f00 */
[----:B------:R-:W-:-:S02]  /*b620*/  IMAD.MOV.U32 R214, RZ, RZ, R217 ;  /* 0x000000ffffd67224 */ /* 0x000fc400078e00d9 */
[----:B------:R-:W-:Y:S05]  /*b630*/  CALL.REL.NOINC `($__internal_135_$__cuda_sm70_shflsync_down) ;  /* 0x0000045000007944 */ /* 0x000fea0003c00000 */
[----:B0-----:R-:W-:Y:S01]  /*b640*/  HFMA2.MMA R223, -RZ, RZ, 0, 4.76837158203125e-07 ;  /* 0x00000008ffdf7435 */ /* 0x001fe200000001ff */
[----:B-1----:R-:W-:Y:S01]  /*b650*/  MOV R66, R214 ;  /* 0x000000d600427202 */ /* 0x002fe20000000f00 */
[----:B------:R-:W-:Y:S01]  /*b660*/  IMAD.MOV.U32 R214, RZ, RZ, R67 ;  /* 0x000000ffffd67224 */ /* 0x000fe200078e0043 */
[----:B------:R-:W-:Y:S01]  /*b670*/  MOV R225, 0xffffffff ;  /* 0xffffffff00e17802 */ /* 0x000fe20000000f00 */
[----:B------:R-:W-:Y:S01]  /*b680*/  IMAD.MOV.U32 R216, RZ, RZ, 0x1f ;  /* 0x0000001fffd87424 */ /* 0x000fe200078e00ff */
[----:B------:R-:W-:-:S02]  /*b690*/  MOV R64, 0xb6b0 ;  /* 0x0000b6b000407802 */ /* 0x000fc40000000f00 */
[----:B------:R-:W-:Y:S05]  /*b6a0*/  CALL.REL.NOINC `($__internal_135_$__cuda_sm70_shflsync_down) ;  /* 0x000003e000007944 */ /* 0x000fea0003c00000 */
[----:B-1----:R-:W-:Y:S01]  /*b6b0*/  @!P1 FFMA.FTZ R67, R217, R214, R67 ;  /* 0x000000d6d9439223 */ /* 0x002fe20000010043 */
[----:B0-----:R-:W-:Y:S01]  /*b6c0*/  MOV R225, 0xffffffff ;  /* 0xffffffff00e17802 */ /* 0x001fe20000000f00 */
[----:B------:R-:W-:Y:S01]  /*b6d0*/  @!P1 FMUL.FTZ R217, R66, R217 ;  /* 0x000000d942d99220 */ /* 0x000fe20000410000 */
[----:B------:R-:W-:Y:S01]  /*b6e0*/  MOV R64, 0xb750 ;  /* 0x0000b75000407802 */ /* 0x000fe20000000f00 */
[----:B------:R-:W-:Y:S01]  /*b6f0*/  IMAD.MOV.U32 R223, RZ, RZ, 0x10 ;  /* 0x00000010ffdf7424 */ /* 0x000fe200078e00ff */
[----:B------:R-:W-:Y:S01]  /*b700*/  MOV R219, R67 ;  /* 0x0000004300db7202 */ /* 0x000fe20000000f00 */
[----:B------:R-:W-:Y:S01]  /*b710*/  IMAD.MOV.U32 R216, RZ, RZ, 0x1f ;  /* 0x0000001fffd87424 */ /* 0x000fe200078e00ff */
[----:B------:R-:W-:-:S05]  /*b720*/  MOV R221, R217 ;  /* 0x000000d900dd7202 */ /* 0x000fca0000000f00 */
[----:B------:R-:W-:Y:S02]  /*b730*/  IMAD.MOV.U32 R214, RZ, RZ, R221 ;  /* 0x000000ffffd67224 */ /* 0x000fe400078e00dd */
[----:B------:R-:W-:Y:S05]  /*b740*/  CALL.REL.NOINC `($__internal_135_$__cuda_sm70_shflsync_down) ;  /* 0x0000034000007944 */ /* 0x000fea0003c00000 */
[----:B0-----:R-:W-:Y:S01]  /*b750*/  HFMA2.MMA R216, -RZ, RZ, 0, 1.847743988037109375e-06 ;  /* 0x0000001fffd87435 */ /* 0x001fe200000001ff */
[----:B-1----:R-:W-:Y:S01]  /*b760*/  MOV R66, R214 ;  /* 0x000000d600427202 */ /* 0x002fe20000000f00 */
[----:B------:R-:W-:Y:S01]  /*b770*/  IMAD.MOV.U32 R223, RZ, RZ, 0x10 ;  /* 0x00000010ffdf7424 */ /* 0x000fe200078e00ff */
[----:B------:R-:W-:Y:S02]  /*b780*/  MOV R214, R219 ;  /* 0x000000db00d67202 */ /* 0x000fe40000000f00 */
[----:B------:R-:W-:Y:S02]  /*b790*/  MOV R225, 0xffffffff ;  /* 0xffffffff00e17802 */ /* 0x000fe40000000f00 */
[----:B------:R-:W-:Y:S02]  /*b7a0*/  MOV R64, 0xb7c0 ;  /* 0x0000b7c000407802 */ /* 0x000fe40000000f00 */
[----:B------:R-:W-:Y:S05]  /*b7b0*/  CALL.REL.NOINC `($__internal_135_$__cuda_sm70_shflsync_down) ;  /* 0x000002d000007944 */ /* 0x000fea0003c00000 */
[----:B-1----:R-:W-:Y:S01]  /*b7c0*/  @!P0 FFMA.FTZ R219, R221, R214, R219 ;  /* 0x000000d6dddb8223 */ /* 0x002fe200000100db */
[----:B------:R-:W-:Y:S01]  /*b7d0*/  HFMA2.MMA R224, -RZ, RZ, 0, 1.847743988037109375e-06 ;  /* 0x0000001fffe07435 */ /* 0x000fe200000001ff */
[----:B------:R-:W-:Y:S01]  /*b7e0*/  @!P0 FMUL.FTZ R221, R66, R221 ;  /* 0x000000dd42dd8220 */ /* 0x000fe20000410000 */
[----:B------:R-:W-:Y:S01]  /*b7f0*/  MOV R66, 0xffffffff ;  /* 0xffffffff00427802 */ /* 0x000fe20000000f00 */
[----:B0-----:R-:W-:Y:S01]  /*b800*/  IMAD.MOV.U32 R223, RZ, RZ, RZ ;  /* 0x000000ffffdf7224 */ /* 0x001fe200078e00ff */
[----:B------:R-:W-:Y:S01]  /*b810*/  MOV R64, 0xb840 ;  /* 0x0000b84000407802 */ /* 0x000fe20000000f00 */
[----:B------:R-:W-:-:S02]  /*b820*/  IMAD.MOV.U32 R67, RZ, RZ, R221 ;  /* 0x000000ffff437224 */ /* 0x000fc400078e00dd */
[----:B------:R-:W-:Y:S05]  /*b830*/  CALL.REL.NOINC `($__internal_136_$__cuda_sm70_shflsync_idx_p) ;  /* 0x0000029000007944 */ /* 0x000fea0003c00000 */
[----:B0-----:R-:W-:Y:S01]  /*b840*/  HFMA2.MMA R224, -RZ, RZ, 0, 1.847743988037109375e-06 ;  /* 0x0000001fffe07435 */ /* 0x001fe200000001ff */
[----:B-1----:R-:W-:Y:S01]  /*b850*/  MOV R217, R66 ;  /* 0x0000004200d97202 */ /* 0x002fe20000000f00 */
[----:B------:R-:W-:Y:S01]  /*b860*/  IMAD.MOV.U32 R223, RZ, RZ, RZ ;  /* 0x000000ffffdf7224 */ /* 0x000fe200078e00ff */
[----:B------:R-:W-:-:S02]  /*b870*/  MOV R67, R219 ;  /* 0x000000db00437202 */ /* 0x000fc40000000f00 */
[----:B------:R-:W-:Y:S02]  /*b880*/  MOV R66, 0xffffffff ;  /* 0xffffffff00427802 */ /* 0x000fe40000000f00 */
[----:B------:R-:W-:Y:S02]  /*b890*/  MOV R64, 0xb8b0 ;  /* 0x0000b8b000407802 */ /* 0x000fe40000000f00 */
[----:B------:R-:W-:Y:S05]  /*b8a0*/  CALL.REL.NOINC `($__internal_136_$__cuda_sm70_shflsync_idx_p) ;  /* 0x0000022000007944 */ /* 0x000fea0003c00000 */
[----:B0-----:R-:W-:Y:S01]  /*b8b0*/  HFMA2.MMA R223, -RZ, RZ, 0, 5.9604644775390625e-08 ;  /* 0x00000001ffdf7435 */ /* 0x001fe200000001ff */
[----:B-1----:R-:W-:Y:S01]  /*b8c0*/  IMAD.MOV.U32 R212, RZ, RZ, R66 ;  /* 0x000000ffffd47224 */ /* 0x002fe200078e0042 */
[----:B------:R-:W-:Y:S01]  /*b8d0*/  MOV R214, R221 ;  /* 0x000000dd00d67202 */ /* 0x000fe20000000f00 */
[----:B------:R-:W-:Y:S01]  /*b8e0*/  IMAD.MOV.U32 R216, RZ, RZ, 0x1f ;  /* 0x0000001fffd87424 */ /* 0x000fe200078e00ff */
[----:B------:R-:W-:Y:S02]  /*b8f0*/  MOV R225, 0xffffffff ;  /* 0xffffffff00e17802 */ /* 0x000fe40000000f00 */
[----:B------:R-:W-:Y:S02]  /*b900*/  MOV R64, 0xb920 ;  /* 0x0000b92000407802 */ /* 0x000fe40000000f00 */
[----:B------:R-:W-:Y:S05]  /*b910*/  CALL.REL.NOINC `($__internal_135_$__cuda_sm70_shflsync_down) ;  /* 0x0000017000007944 */ /* 0x000fea0003c00000 */
[----:B0-----:R-:W-:Y:S01]  /*b920*/  HFMA2.MMA R223, -RZ, RZ, 0, 5.9604644775390625e-08 ;  /* 0x00000001ffdf7435 */ /* 0x001fe200000001ff */
[----:B-1----:R-:W-:Y:S01]  /*b930*/  MOV R66, R214 ;  /* 0x000000d600427202 */ /* 0x002fe20000000f00 */
[----:B------:R-:W-:Y:S01]  /*b940*/  IMAD.MOV.U32 R214, RZ, RZ, R219 ;  /* 0x000000ffffd67224 */ /* 0x000fe200078e00db */
[----:B------:R-:W-:Y:S01]  /*b950*/  MOV R216, 0x1f ;  /* 0x0000001f00d87802 */ /* 0x000fe20000000f00 */
[----:B------:R-:W-:Y:S01]  /*b960*/  IMAD.MOV.U32 R225, RZ, RZ, -0x1 ;  /* 0xffffffffffe17424 */ /* 0x000fe200078e00ff */
[----:B------:R-:W-:-:S02]  /*b970*/  MOV R64, 0xb990 ;  /* 0x0000b99000407802 */ /* 0x000fc40000000f00 */
[----:B------:R-:W-:Y:S05]  /*b980*/  CALL.REL.NOINC `($__internal_135_$__cuda_sm70_shflsync_down) ;  /* 0x0000010000007944 */ /* 0x000fea0003c00000 */
[----:B------:R-:W-:Y:S01]  /*b990*/  HFMA2.MMA R224, -RZ, RZ, 0, 1.847743988037109375e-06 ;  /* 0x0000001fffe07435 */ /* 0x000fe200000001ff */
[----:B------:R-:W-:Y:S01]  /*b9a0*/  MOV R219, R66 ;  /* 0x0000004200db7202 */ /* 0x000fe20000000f00 */
[----:B0-----:R-:W-:Y:S01]  /*b9b0*/  IMAD.MOV.U32 R223, RZ, RZ, RZ ;  /* 0x000000ffffdf7224 */ /* 0x001fe200078e00ff */
[----:B------:R-:W-:-:S02]  /*b9c0*/  MOV R67, R132 ;  /* 0x0000008400437202 */ /* 0x000fc40000000f00 */
[----:B------:R-:W-:Y:S02]  /*b9d0*/  MOV R66, 0xffffffff ;  /* 0xffffffff00427802 */ /* 0x000fe40000000f00 */
[----:B------:R-:W-:Y:S02]  /*b9e0*/  MOV R64, 0xba00 ;  /* 0x0000ba0000407802 */ /* 0x000fe40000000f00 */
[----:B-1----:R-:W-:Y:S05]  /*b9f0*/  CALL.REL.NOINC `($__internal_136_$__cuda_sm70_shflsync_idx_p) ;  /* 0x000000d000007944 */ /* 0x002fea0003c00000 */
[----:B0-----:R-:W-:Y:S01]  /*ba00*/  HFMA2.MMA R223, -RZ, RZ, 0, 0 ;  /* 0x00000000ffdf7435 */ /* 0x001fe200000001ff */
[----:B-1----:R-:W-:Y:S01]  /*ba10*/  IMAD.MOV.U32 R216, RZ, RZ, R66 ;  /* 0x000000ffffd87224 */ /* 0x002fe200078e0042 */
[----:B------:R-:W-:Y:S01]  /*ba20*/  MOV R67, R133 ;  /* 0x0000008500437202 */ /* 0x000fe20000000f00 */
[----:B------:R-:W-:Y:S01]  /*ba30*/  IMAD.MOV.U32 R224, RZ, RZ, 0x1f ;  /* 0x0000001fffe07424 */ /* 0x000fe200078e00ff */
[----:B------:R-:W-:Y:S02]  /*ba40*/  MOV R66, 0xffffffff ;  /* 0xffffffff00427802 */ /* 0x000fe40000000f00 */
[----:B------:R-:W-:Y:S02]  /*ba50*/  MOV R64, 0xba70 ;  /* 0x0000ba7000407802 */ /* 0x000fe40000000f00 */
[----:B------:R-:W-:Y:S05]  /*ba60*/  CALL.REL.NOINC `($__internal_136_$__cuda_sm70_shflsync_idx_p) ;  /* 0x0000006000007944 */ /* 0x000fea0003c00000 */
[----:B-1----:R-:W-:Y:S01]  /*ba70*/  MOV R218, R66 ;  /* 0x0000004200da7202 */ /* 0x002fe20000000f00 */
[----:B0-----:R-:W-:Y:S05]  /*ba80*/  BRA `(.L_x_3432) ;  /* 0xffffb7a000007947 */ /* 0x001fea000383ffff */
        .weak           $__internal_135_$__cuda_sm70_shflsync_down
        .type           $__internal_135_$__cuda_sm70_shflsync_down,@function
        .size           $__internal_135_$__cuda_sm70_shflsync_down,($__internal_136_$__cuda_sm70_shflsync_idx_p - $__internal_135_$__cuda_sm70_shflsync_down)
$__internal_135_$__cuda_sm70_shflsync_down:
[----:B------:R-:W-:Y:S01]  /*ba90*/  IMAD.MOV.U32 R65, RZ, RZ, 0x0 ;  /* 0x00000000ff417424 */ /* 0x000fe200078e00ff */
[----:B------:R-:W-:Y:S04]  /*baa0*/  WARPSYNC R225 ;  /* 0x000000e100007348 */ /* 0x000fe80003800000 */
[----:B------:R0:W1:Y:S01]  /*bab0*/  SHFL.DOWN PT, R214, R214, R223, R216 ;  /* 0x080000dfd6d67389 */ /* 0x00006200000e00d8 */
[----:B------:R-:W-:Y:S05]  /*bac0*/  RET.REL.NODEC R64 `(_Z25selective_scan_bwd_kernelI32Selective_Scan_bwd_kernel_traitsILi64ELi16ELb0ELb1ELb1ELb0ELb1EN3c104HalfEfEEv12SSMParamsBwd) ;  /* 0xffff453040007950 */ /* 0x000fea0003c3ffff */
        .weak           $__internal_136_$__cuda_sm70_shflsync_idx_p
        .type           $__internal_136_$__cuda_sm70_shflsync_idx_p,@function
        .size           $__internal_136_$__cuda_sm70_shflsync_idx_p,($__internal_137_$__cuda_sm70_shflsync_up - $__internal_136_$__cuda_sm70_shflsync_idx_p)
$__internal_136_$__cuda_sm70_shflsync_idx_p:
[----:B------:R-:W-:Y:S01]  /*bad0*/  HFMA2.MMA R65, -RZ, RZ, 0, 0 ;  /* 0x00000000ff417435 */ /* 0x000fe200000001ff */
[----:B------:R-:W-:Y:S04]  /*bae0*/  WARPSYNC R66 ;  /* 0x0000004200007348 */ /* 0x000fe80003800000 */
[----:B------:R0:W1:Y:S01]  /*baf0*/  SHFL.IDX PT, R66, R67, R223, R224 ;  /* 0x000000df43427389 */ /* 0x00006200000e00e0 */
[----:B------:R-:W-:Y:S05]  /*bb00*/  RET.REL.NODEC R64 `(_Z25selective_scan_bwd_kernelI32Selective_Scan_bwd_kernel_traitsILi64ELi16ELb0ELb1ELb1ELb0ELb1EN3c104HalfEfEEv12SSMParamsBwd) ;  /* 0xffff44f040007950 */ /* 0x000fea0003c3ffff */
        .weak           $__internal_137_$__cuda_sm70_shflsync_up
        .type           $__internal_137_$__cuda_sm70_shflsync_up,@function
        .size           $__internal_137_$__cuda_sm70_shflsync_up,(.L_x_8949 - $__internal_137_$__cuda_sm70_shflsync_up)
$__internal_137_$__cuda_sm70_shflsync_up:
[----:B------:R-:W-:Y:S01]  /*bb10*/  MOV R65, 0x0 ;  /* 0x0000000000417802 */ /* 0x000fe20000000f00 */
[----:B------:R-:W-:Y:S04]  /*bb20*/  WARPSYNC R229 ;  /* 0x000000e500007348 */ /* 0x000fe80003800000 */
[----:B------:R0:W1:Y:S01]  /*bb30*/  SHFL.UP PT, R226, R226, R227, R228 ;  /* 0x040000e3e2e27389 */ /* 0x00006200000e00e4 */
[----:B------:R-:W-:Y:S05]  /*bb40*/  RET.REL.NODEC R64 `(_Z25selective_scan_bwd_kernelI32Selective_Scan_bwd_kernel_traitsILi64ELi16ELb0ELb1ELb1ELb0ELb1EN3c104HalfEfEEv12SSMParamsBwd) ;  /* 0xffff44b040007950 */ /* 0x000fea0003c3ffff */
.L_x_3433:
        /* <DEDUP_REMOVED lines=11> */
.L_x_8949:


//--------------------- .text._Z25selective_scan_bwd_kernelI32Selective_Scan_bwd_kernel_traitsILi64ELi16ELb0ELb1ELb1ELb1ELb0EN3c104HalfEfEEv12SSMParamsBwd --------------------------
	.section	.text._Z25selective_scan_bwd_kernelI32Selective_Scan_bwd_kernel_traitsILi64ELi16ELb0ELb1ELb1ELb1ELb0EN3c104HalfEfEEv12SSMParamsBwd,"ax",@progbits
	.sectioninfo	@"SHI_REGISTERS=255"
	.align	128
        .global         _Z25selective_scan_bwd_kernelI32Selective_Scan_bwd_kernel_traitsILi64ELi16ELb0ELb1ELb1ELb1ELb0EN3c104HalfEfEEv12SSMParamsBwd
        .type           _Z25selective_scan_bwd_kernelI32Selective_Scan_bwd_kernel_traitsILi64ELi16ELb0ELb1ELb1ELb1ELb0EN3c104HalfEfEEv12SSMParamsBwd,@function
        .size           _Z25selective_scan_bwd_kernelI32Selective_Scan_bwd_kernel_traitsILi64ELi16ELb0ELb1ELb1ELb1ELb0EN3c104HalfEfEEv12SSMParamsBwd,(.L_x_8952 - _Z25selective_scan_bwd_kernelI32Selective_Scan_bwd_kernel_traitsILi64ELi16ELb0ELb1ELb1ELb1ELb0EN3c104HalfEfEEv12SSMParamsBwd)
        .other          _Z25selective_scan_bwd_kernelI32Selective_Scan_bwd_kernel_traitsILi64ELi16ELb0ELb1ELb1ELb1ELb0EN3c104HalfEfEEv12SSMParamsBwd,@"STO_CUDA_ENTRY STV_DEFAULT"
_Z25selective_scan_bwd_kernelI32Selective_Scan_bwd_kernel_traitsILi64ELi16ELb0ELb1ELb1ELb1ELb0EN3c104HalfEfEEv12SSMParamsBwd:
.text._Z25selective_scan_bwd_kernelI32Selective_Scan_bwd_kernel_traitsILi64ELi16ELb0ELb1ELb1ELb1ELb0EN3c104HalfEfEEv12SSMParamsBwd:
[----:B------:R-:W-:Y:S02]  /*0000*/  MOV R1, c[0x0][0x28] ;  /* 0x00000a0000017a02 */ /* 0x000fe40000000f00 */
        /* <DEDUP_REMOVED lines=24> */
[----:B------:R-:W-:Y:S01]  /*0190*/  IMAD.MOV.U32 R154, RZ, RZ, c[0x0][0x174] ;  /* 0x00005d00ff9a7624 */ /* 0x000fe200078e00ff */
[----:B------:R3:W5:Y:S01]  /*01a0*/  @P1 LDG.E R157, [R4.64] ;  /* 0x00000004049d1981 */ /* 0x000762000c1e1900 */
[----:B------:R-:W-:Y:S01]  /*01b0*/  IMAD R11, R156, c[0x0][0x1d4], R9 ;  /* 0x000075009c0b7a24 */ /* 0x000fe200078e0209 */
[----:B------:R-:W-:Y:S01]  /*01c0*/  ISETP.GE.AND P1, PT, R10, RZ, PT ;  /* 0x000000ff0a00720c */ /* 0x000fe20003f26270 */
[C---:B------:R-:W-:Y:S01]  /*01d0*/  IMAD R13, R155.reuse, c[0x0][0x1e0], RZ ;  /* 0x000078009b0d7a24 */ /* 0x040fe200078e02ff */
[----:B0-----:R-:W-:Y:S01]  /*01e0*/  IABS R2, R160 ;  /* 0x000000a000027213 */ /* 0x001fe20000000000 */
[C---:B------:R-:W-:Y:S01]  /*01f0*/  IMAD R15, R156.reuse, c[0x0][0x27c], R15 ;  /* 0x00009f009c0f7a24 */ /* 0x040fe200078e020f */
[----:B------:R-:W-:Y:S01]  /*0200*/  ISETP.NE.AND P0, PT, RZ, c[0x0][0x178], PT ;  /* 0x00005e00ff007a0c */ /* 0x000fe20003f05270 */
[----:B-1----:R-:W-:Y:S01]  /*0210*/  HFMA2.MMA R6, -RZ, RZ, 0, 0 ;  /* 0x00000000ff067435 */ /* 0x002fe200000001ff */
[----:B------:R-:W-:Y:S01]  /*0220*/  IMAD R13, R156, c[0x0][0x1e4], R13 ;  /* 0x000079009c0d7a24 */ /* 0x000fe200078e020d */
[----:B------:R-:W-:Y:S01]  /*0230*/  ISETP.GE.AND P3, PT, R154, 0x1, PT ;  /* 0x000000019a00780c */ /* 0x000fe20003f66270 */
[----:B---3--:R-:W-:Y:S01]  /*0240*/  IMAD.WIDE.U32 R4, R156, c[0x0][0x1e0], RZ ;  /* 0x000078009c047a25 */ /* 0x008fe200078e00ff */
[----:B------:R-:W-:Y:S01]  /*0250*/  SHF.L.U32 R154, R154, 0xa, RZ ;  /* 0x0000000a9a9a7819 */ /* 0x000fe200000006ff */
[----:B------:R-:W-:Y:S01]  /*0260*/  CS2R R122, SRZ ;  /* 0x00000000007a7805 */ /* 0x000fe2000001ff00 */
[----:B------:R-:W-:Y:S01]  /*0270*/  CS2R R120, SRZ ;  /* 0x0000000000787805 */ /* 0x000fe2000001ff00 */
[----:B--2---:R-:W-:Y:S01]  /*0280*/  IMAD.MOV R8, RZ, RZ, -R7 ;  /* 0x000000ffff087224 */ /* 0x004fe200078e0a07 */
[----:B------:R-:W-:Y:S01]  /*0290*/  MOV R149, RZ ;  /* 0x000000ff00957202 */ /* 0x000fe20000000f00 */
[----:B------:R-:W-:-:S02]  /*02a0*/  IMAD R17, R155, c[0x0][0x190], RZ ;  /* 0x000064009b117a24 */ /* 0x000fc400078e02ff */
[----:B------:R-:W-:Y:S02]  /*02b0*/  IMAD R3, R8, R19, RZ ;  /* 0x0000001308037224 */ /* 0x000fe400078e02ff */
[----:B------:R-:W-:Y:S01]  /*02c0*/  IMAD.IADD R5, R5, 0x1, R13 ;  /* 0x0000000105057824 */ /* 0x000fe200078e020d */
[----:B------:R-:W-:Y:S01]  /*02d0*/  IADD3 R13, R154, -0x400, RZ ;  /* 0xfffffc009a0d7810 */ /* 0x000fe20007ffe0ff */
[----:B------:R-:W-:-:S04]  /*02e0*/  IMAD.HI.U32 R7, R7, R3, R6 ;  /* 0x0000000307077227 */ /* 0x000fc800078e0006 */
[----:B------:R-:W-:-:S04]  /*02f0*/  IMAD.WIDE.U32 R8, R156, c[0x0][0x190], RZ ;  /* 0x000064009c087a25 */ /* 0x000fc800078e00ff */
[----:B------:R-:W-:-:S04]  /*0300*/  IMAD.HI.U32 R153, R7, R2, RZ ;  /* 0x0000000207997227 */ /* 0x000fc800078e00ff */
[----:B------:R-:W-:Y:S02]  /*0310*/  IMAD.MOV R0, RZ, RZ, -R153 ;  /* 0x000000ffff007224 */ /* 0x000fe400078e0a99 */
[----:B------:R-:W-:-:S04]  /*0320*/  IMAD.WIDE.U32 R6, R156, c[0x0][0x278], RZ ;  /* 0x00009e009c067a25 */ /* 0x000fc800078e00ff */
[----:B------:R-:W-:Y:S01]  /*0330*/  IMAD R0, R19, R0, R2 ;  /* 0x0000000013007224 */ /* 0x000fe200078e0202 */
[----:B------:R-:W-:Y:S01]  /*0340*/  IADD3 R7, R7, R15, RZ ;  /* 0x0000000f07077210 */ /* 0x000fe20007ffe0ff */
[----:B------:R-:W-:-:S03]  /*0350*/  IMAD.WIDE.U32 R2, R156, c[0x0][0x1d0], RZ ;  /* 0x000074009c027a25 */ /* 0x000fc600078e00ff */
[----:B------:R-:W-:Y:S01]  /*0360*/  ISETP.GT.U32.AND P4, PT, R19, R0, PT ;  /* 0x000000001300720c */ /* 0x000fe20003f84070 */
[----:B------:R-:W-:Y:S01]  /*0370*/  IMAD R15, R159, c[0x0][0x1d8], RZ ;  /* 0x000076009f0f7a24 */ /* 0x000fe200078e02ff */
[----:B------:R-:W-:Y:S01]  /*0380*/  IADD3 R3, R3, R11, RZ ;  /* 0x0000000b03037210 */ /* 0x000fe20007ffe0ff */
[----:B------:R-:W-:Y:S02]  /*0390*/  IMAD R17, R156, c[0x0][0x194], R17 ;  /* 0x000065009c117a24 */ /* 0x000fe400078e0211 */
[----:B------:R-:W-:-:S04]  /*03a0*/  IMAD.WIDE.U32 R4, R160, c[0x0][0x1e8], R4 ;  /* 0x00007a00a0047a25 */ /* 0x000fc800078e0004 */
[----:B------:R-:W-:-:S04]  /*03b0*/  IMAD.WIDE.U32 R2, R160, c[0x0][0x1d8], R2 ;  /* 0x00007600a0027a25 */ /* 0x000fc800078e0002 */
[-C--:B------:R-:W-:Y:S01]  /*03c0*/  @!P4 IADD3 R0, R0, -R19.reuse, RZ ;  /* 0x800000130000c210 */ /* 0x080fe20007ffe0ff */
[----:B------:R-:W-:Y:S01]  /*03d0*/  IMAD.IADD R9, R9, 0x1, R17 ;  /* 0x0000000109097824 */ /* 0x000fe200078e0211 */
[----:B------:R-:W-:Y:S01]  /*03e0*/  @!P4 IADD3 R153, R153, 0x1, RZ ;  /* 0x000000019999c810 */ /* 0x000fe20007ffe0ff */
[C---:B------:R-:W-:Y:S01]  /*03f0*/  IMAD R17, R159.reuse, c[0x0][0x1e8], RZ ;  /* 0x00007a009f117a24 */ /* 0x040fe200078e02ff */
        /* <DEDUP_REMOVED lines=44> */
[----:B------:R-:W-:Y:S01]  /*06c0*/  @P0 IMAD R0, R0, c[0x0][0x174], RZ ;  /* 0x00005d0000000a24 */ /* 0x000fe200078e02ff */
[----:B------:R-:W-:Y:S01]  /*06d0*/  IADD3 R138, R11, R5, RZ ;  /* 0x000000050b8a7210 */ /* 0x000fe20007ffe0ff */
[C---:B------:R-:W-:Y:S01]  /*06e0*/  IMAD.X R3, R15.reuse, 0x1, R8, P5 ;  /* 0x000000010f037824 */ /* 0x040fe200028e0608 */
[----:B------:R-:W-:Y:S01]  /*06f0*/  LEA R141, P5, R140, c[0x0][0x228], 0x1 ;  /* 0x00008a008c8d7a11 */ /* 0x000fe200078a08ff */
[----:B------:R-:W-:Y:S01]  /*0700*/  @P0 IMAD.MOV.U32 R125, RZ, RZ, 0x8 ;  /* 0x00000008ff7d0424 */ /* 0x000fe200078e00ff */
[----:B------:R-:W-:Y:S01]  /*0710*/  IADD3.X R138, R15, R138, RZ, P4, !PT ;  /* 0x0000008a0f8a7210 */ /* 0x000fe200027fe4ff */
[----:B------:R-:W-:Y:S01]  /*0720*/  @P0 IMAD R0, R0, c[0x0][0x16c], RZ ;  /* 0x00005b0000000a24 */ /* 0x000fe200078e02ff */
[----:B------:R-:W-:Y:S02]  /*0730*/  LEA.HI.X R140, R140, c[0x0][0x22c], R3, 0x1, P5 ;  /* 0x00008b008c8c7a11 */ /* 0x000fe400028f0c03 */
[----:B------:R-:W-:Y:S01]  /*0740*/  LEA R139, P6, R13, c[0x0][0x230], 0x1 ;  /* 0x00008c000d8b7a11 */ /* 0x000fe200078c08ff */
[----:B------:R-:W-:Y:S01]  /*0750*/  @P0 IMAD.WIDE R124, R0, R125, c[0x0][0x260] ;  /* 0x00009800007c0625 */ /* 0x000fe200078e027d */
[C---:B------:R-:W-:Y:S01]  /*0760*/  @P1 LEA R122, P4, R160.reuse, c[0x0][0x328], 0x2 ;  /* 0x0000ca00a07a1a11 */ /* 0x040fe200078810ff */
[----:B------:R-:W-:Y:S01]  /*0770*/  @!P0 CS2R R124, SRZ ;  /* 0x00000000007c8805 */ /* 0x000fe2000001ff00 */
[----:B------:R-:W-:-:S02]  /*0780*/  @P2 LEA R120, P5, R160, c[0x0][0x348], 0x2 ;  /* 0x0000d200a0782a11 */ /* 0x000fc400078a10ff */
[----:B------:R-:W-:Y:S02]  /*0790*/  LEA.HI.X R138, R13, c[0x0][0x234], R138, 0x1, P6 ;  /* 0x00008d000d8a7a11 */ /* 0x000fe400030f0c8a */
[C-C-:B------:R-:W-:Y:S02]  /*07a0*/  @P1 LEA.HI.X R123, R160.reuse, c[0x0][0x32c], R159.reuse, 0x2, P4 ;  /* 0x0000cb00a07b1a11 */ /* 0x140fe400020f149f */
[----:B------:R-:W-:Y:S01]  /*07b0*/  @P2 LEA.HI.X R121, R160, c[0x0][0x34c], R159, 0x2, P5 ;  /* 0x0000d300a0792a11 */ /* 0x000fe200028f149f */
        /* <DEDUP_REMOVED lines=9> */
.L_x_3520:
        /* <DEDUP_REMOVED lines=77> */
[----:B------:R-:W-:-:S02]  /*0d20*/  LEA.HI.SX32 R133, R18, R18, 0x1b ;  /* 0x0000001212857211 */ /* 0x000fc400078fdaff */
[C---:B0-----:R-:W-:Y:S02]  /*0d30*/  IADD3 R3, R18.reuse, 0x60, RZ ;  /* 0x0000006012037810 */ /* 0x041fe40007ffe0ff */
[C---:B------:R-:W-:Y:S02]  /*0d40*/  IADD3 R35, R18.reuse, 0x80, RZ ;  /* 0x0000008012237810 */ /* 0x040fe40007ffe0ff */
[C---:B------:R-:W-:Y:S02]  /*0d50*/  IADD3 R37, R18.reuse, 0xa0, RZ ;  /* 0x000000a012257810 */ /* 0x040fe40007ffe0ff */
[C---:B------:R-:W-:Y:S02]  /*0d60*/  IADD3 R39, R18.reuse, 0xc0, RZ ;  /* 0x000000c012277810 */ /* 0x040fe40007ffe0ff */
[-C--:B------:R-:W-:Y:S02]  /*0d70*/  LEA.HI.SX32 R23, R23, R18.reuse, 0x1b ;  /* 0x0000001217177211 */ /* 0x080fe400078fdaff */
[----:B------:R-:W-:Y:S01]  /*0d80*/  LEA.HI.SX32 R25, R25, R18, 0x1b ;  /* 0x0000001219197211 */ /* 0x000fe200078fdaff */
[----:B------:R-:W-:Y:S01]  /*0d90*/  IMAD.SHL.U32 R133, R133, 0x2, RZ ;  /* 0x0000000285857824 */ /* 0x000fe200078e00ff */
        /* <DEDUP_REMOVED lines=17> */
[C---:B------:R-:W-:Y:S02]  /*0eb0*/  IADD3 R53, R18.reuse, 0x1a0, RZ ;  /* 0x000001a012357810 */ /* 0x040fe40007ffe0ff */
[C---:B------:R-:W-:Y:S02]  /*0ec0*/  IADD3 R55, R18.reuse, 0x1c0, RZ ;  /* 0x000001c012377810 */ /* 0x040fe40007ffe0ff */
[-C--:B------:R-:W-:Y:S02]  /*0ed0*/  LEA.HI.SX32 R45, R45, R18.reuse, 0x1b ;  /* 0x000000122d2d7211 */ /* 0x080fe400078fdaff */
[-C--:B------:R-:W-:Y:S02]  /*0ee0*/  LEA.HI.SX32 R47, R47, R18.reuse, 0x1b ;  /* 0x000000122f2f7211 */ /* 0x080fe400078fdaff */
[----:B------:R-:W-:Y:S01]  /*0ef0*/  SHF.L.U32 R116, R37, 0x1, RZ ;  /* 0x0000000125747819 */ /* 0x000fe200000006ff */
[----:B------:R-:W-:Y:S01]  /*0f00*/  IMAD.SHL.U32 R113, R43, 0x2, RZ ;  /* 0x000000022b717824 */ /* 0x000fe200078e00ff */
[----:B------:R-:W-:Y:S01]  /*0f10*/  IADD3 R57, R18, 0x1e0, RZ ;  /* 0x000001e012397810 */ /* 0x000fe20007ffe0ff */
[----:B------:R-:W-:Y:S01]  /*0f20*/  IMAD R5, R148, 0x10, R5 ;  /* 0x0000001094057824 */ /* 0x000fe200078e0205 */
[----:B------:R-:W-:-:S02]  /*0f30*/  LEA.HI.SX32 R49, R49, R18, 0x1b ;  /* 0x0000001231317211 */ /* 0x000fc400078fdaff */
[-C--:B------:R-:W-:Y:S02]  /*0f40*/  LEA.HI.SX32 R51, R51, R18.reuse, 0x1b ;  /* 0x0000001233337211 */ /* 0x080fe400078fdaff */
[----:B------:R-:W-:Y:S01]  /*0f50*/  SHF.L.U32 R114, R41, 0x1, RZ ;  /* 0x0000000129727819 */ /* 0x000fe200000006ff */
[----:B------:R-:W-:Y:S01]  /*0f60*/  IMAD.SHL.U32 R111, R47, 0x2, RZ ;  /* 0x000000022f6f7824 */ /* 0x000fe200078e00ff */
[-C--:B------:R-:W-:Y:S02]  /*0f70*/  LEA.HI.SX32 R53, R53, R18.reuse, 0x1b ;  /* 0x0000001235357211 */ /* 0x080fe400078fdaff */
[-C--:B------:R-:W-:Y:S02]  /*0f80*/  LEA.HI.SX32 R55, R55, R18.reuse, 0x1b ;  /* 0x0000001237377211 */ /* 0x080fe400078fdaff */
[----:B------:R-:W-:Y:S01]  /*0f90*/  SHF.L.U32 R112, R45, 0x1, RZ ;  /* 0x000000012d707819 */ /* 0x000fe200000006ff */
[----:B------:R-:W-:Y:S01]  /*0fa0*/  IMAD.SHL.U32 R109, R51, 0x2, RZ ;  /* 0x00000002336d7824 */ /* 0x000fe200078e00ff */
[----:B------:R-:W-:-:S02]  /*0fb0*/  LEA.HI.SX32 R57, R57, R18, 0x1b ;  /* 0x0000001239397211 */ /* 0x000fc400078fdaff */
[----:B------:R-:W-:Y:S01]  /*0fc0*/  SHF.L.U32 R110, R49, 0x1, RZ ;  /* 0x00000001316e7819 */ /* 0x000fe200000006ff */
[----:B------:R-:W-:Y:S01]  /*0fd0*/  IMAD.SHL.U32 R107, R55, 0x2, RZ ;  /* 0x00000002376b7824 */ /* 0x000fe200078e00ff */
[----:B------:R-:W-:Y:S02]  /*0fe0*/  SHF.L.U32 R108, R53, 0x1, RZ ;  /* 0x00000001356c7819 */ /* 0x000fe400000006ff */
[----:B------:R-:W-:Y:S02]  /*0ff0*/  LEA.HI.SX32 R5, R5, R5, 0x1b ;  /* 0x0000000505057211 */ /* 0x000fe400078fdaff */
[----:B------:R-:W-:Y:S02]  /*1000*/  SHF.L.U32 R106, R57, 0x1, RZ ;  /* 0x00000001396a7819 */ /* 0x000fe400000006ff */
[----:B------:R-:W-:Y:S01]  /*1010*/  SHF.L.U32 R105, R5, 0x1, RZ ;  /* 0x0000000105697819 */ /* 0x000fe200000006ff */
[----:B------:R-:W-:Y:S01]  /*1020*/  IMAD.WIDE R126, R118, 0x2, R144 ;  /* 0x00000002767e7825 */ /* 0x000fe200078e0290 */
[----:B------:R-:W-:-:S02]  /*1030*/  P2R R40, PR, RZ, 0x1 ;  /* 0x00000001ff287803 */ /* 0x000fc40000000000 */
[-C--:B------:R-:W-:Y:S02]  /*1040*/  ISETP.GE.AND P1, PT, R118, R59.reuse, PT ;  /* 0x0000003b7600720c */ /* 0x080fe40003f26270 */
[-C--:B------:R-:W-:Y:S02]  /*1050*/  ISETP.GE.AND P3, PT, R20, R59.reuse, PT ;  /* 0x0000003b1400720c */ /* 0x080fe40003f66270 */
[-C--:B------:R-:W-:Y:S02]  /*1060*/  ISETP.GE.AND P4, PT, R24, R59.reuse, PT ;  /* 0x0000003b1800720c */ /* 0x080fe40003f86270 */
[----:B------:R-:W-:Y:S02]  /*1070*/  ISETP.GE.AND P5, PT, R22, R59, PT ;  /* 0x0000003b1600720c */ /* 0x000fe40003fa6270 */
[----:B------:R-:W-:Y:S02]  /*1080*/  PRMT R3, RZ, 0x7610, R3 ;  /* 0x00007610ff037816 */ /* 0x000fe40000000003 */
[----:B------:R-:W-:-:S02]  /*1090*/  PRMT R2, RZ, 0x7610, R2 ;  /* 0x00007610ff027816 */ /* 0x000fc40000000002 */
[----:B------:R-:W-:Y:S02]  /*10a0*/  P2R R20, PR, RZ, 0x4 ;  /* 0x00000004ff147803 */ /* 0x000fe40000000000 */
[----:B------:R-:W-:Y:S02]  /*10b0*/  P2R R22, PR, RZ, 0x8 ;  /* 0x00000008ff167803 */ /* 0x000fe40000000000 */
[----:B------:R-:W-:Y:S02]  /*10c0*/  P2R R38, PR, RZ, 0x10 ;  /* 0x00000010ff267803 */ /* 0x000fe40000000000 */
[----:B------:R-:W-:Y:S02]  /*10d0*/  P2R R36, PR, RZ, 0x20 ;  /* 0x00000020ff247803 */ /* 0x000fe40000000000 */
[----:B------:R-:W-:Y:S01]  /*10e0*/  P2R R24, PR, RZ, 0x40 ;  /* 0x00000040ff187803 */ /* 0x000fe20000000000 */
        /* <DEDUP_REMOVED lines=36> */
[----:B------:R-:W4:Y:S01]  /*1330*/  @!P0 LDG.E.U16 R6, [R126.64+0x180] ;  /* 0x000180047e068981 */ /* 0x000f22000c1e1500 */
[-C--:B------:R-:W-:Y:S02]  /*1340*/  ISETP.GE.AND P0, PT, R26, R59.reuse, PT ;  /* 0x0000003b1a00720c */ /* 0x080fe40003f06270 */
[----:B--2---:R-:W-:Y:S01]  /*1350*/  PRMT R10, RZ, 0x7610, R10 ;  /* 0x00007610ff0a7816 */ /* 0x004fe2000000000a */
[----:B------:R-:W2:Y:S01]  /*1360*/  @!P2 LDG.E.U16 R3, [R126.64+0x40] ;  /* 0x000040047e03a981 */ /* 0x000ea2000c1e1500 */
[----:B------:R-:W-:Y:S02]  /*1370*/  P2R R5, PR, RZ, 0x1 ;  /* 0x00000001ff057803 */ /* 0x000fe40000000000 */
[----:B------:R-:W-:Y:S01]  /*1380*/  PRMT R0, RZ, 0x7610, R0 ;  /* 0x00007610ff007816 */ /* 0x000fe20000000000 */
[----:B------:R-:W2:Y:S06]  /*1390*/  @!P3 LDG.E.U16 R2, [R126.64+0x80] ;  /* 0x000080047e02b981 */ /* 0x000eac000c1e1500 */
[----:B------:R-:W2:Y:S01]  /*13a0*/  @!P0 LDG.E.U16 R11, [R126.64+0x1c0] ;  /* 0x0001c0047e0b8981 */ /* 0x000ea2000c1e1500 */
[----:B------:R-:W-:-:S02]  /*13b0*/  ISETP.GE.AND P0, PT, R27, R59, PT ;  /* 0x0000003b1b00720c */ /* 0x000fc40003f06270 */
[----:B------:R-:W-:Y:S01]  /*13c0*/  PRMT R9, RZ, 0x7610, R9 ;  /* 0x00007610ff097816 */ /* 0x000fe20000000009 */
[----:B------:R-:W2:Y:S01]  /*13d0*/  @!P1 LDG.E.U16 R0, [R126.64] ;  /* 0x000000047e009981 */ /* 0x000ea2000c1e1500 */
[----:B------:R-:W-:Y:S02]  /*13e0*/  PRMT R7, RZ, 0x7610, R7 ;  /* 0x00007610ff077816 */ /* 0x000fe40000000007 */
[----:B------:R-:W-:Y:S02]  /*13f0*/  PRMT R4, RZ, 0x7610, R4 ;  /* 0x00007610ff047816 */ /* 0x000fe40000000004 */
[----:B------:R-:W-:Y:S01]  /*1400*/  P2R R8, PR, RZ, 0x1 ;  /* 0x00000001ff087803 */ /* 0x000fe20000000000 */
[----:B------:R-:W4:Y:S01]  /*1410*/  @!P4 LDG.E.U16 R9, [R126.64+0x140] ;  /* 0x000140047e09c981 */ /* 0x000f22000c1e1500 */
[----:B------:R-:W-:-:S03]  /*1420*/  ISETP.GE.AND P1, PT, R29, R59, PT ;  /* 0x0000003b1d00720c */ /* 0x000fc60003f26270 */
[----:B------:R-:W4:Y:S01]  /*1430*/  @!P0 LDG.E.U16 R10, [R126.64+0x200] ;  /* 0x000200047e0a8981 */ /* 0x000f22000c1e1500 */
[-C--:B------:R-:W-:Y:S02]  /*1440*/  ISETP.GE.AND P0, PT, R28, R59.reuse, PT ;  /* 0x0000003b1c00720c */ /* 0x080fe40003f06270 */
[-C--:B------:R-:W-:Y:S01]  /*1450*/  ISETP.GE.AND P2, PT, R30, R59.reuse, PT ;  /* 0x0000003b1e00720c */ /* 0x080fe20003f46270 */
[----:B------:R-:W4:Y:S01]  /*1460*/  @!P5 LDG.E.U16 R7, [R126.64+0xc0] ;  /* 0x0000c0047e07d981 */ /* 0x000f22000c1e1500 */
[-C--:B------:R-:W-:Y:S02]  /*1470*/  ISETP.GE.AND P3, PT, R31, R59.reuse, PT ;  /* 0x0000003b1f00720c */ /* 0x080fe40003f66270 */
[-C--:B------:R-:W-:Y:S01]  /*1480*/  ISETP.GE.AND P4, PT, R32, R59.reuse, PT ;  /* 0x0000003b2000720c */ /* 0x080fe20003f86270 */
[----:B------:R-:W4:Y:S01]  /*1490*/  @!P6 LDG.E.U16 R4, [R126.64+0x100] ;  /* 0x000100047e04e981 */ /* 0x000f22000c1e1500 */
[-C--:B------:R-:W-:Y:S02]  /*14a0*/  ISETP.GE.AND P5, PT, R33, R59.reuse, PT ;  /* 0x0000003b2100720c */ /* 0x080fe40003fa6270 */
[----:B------:R-:W-:-:S02]  /*14b0*/  ISETP.GE.AND P6, PT, R34, R59, PT ;  /* 0x0000003b2200720c */ /* 0x000fc40003fc6270 */
[----:B------:R-:W-:Y:S02]  /*14c0*/  PRMT R13, RZ, 0x7610, R13 ;  /* 0x00007610ff0d7816 */ /* 0x000fe4000000000d */
[----:B---3--:R-:W-:Y:S02]  /*14d0*/  PRMT R12, RZ, 0x7610, R12 ;  /* 0x00007610ff0c7816 */ /* 0x008fe4000000000c */
        /* <DEDUP_REMOVED lines=38> */
[----:B------:R-:W-:Y:S04]  /*1740*/  STS.U16 [R132+0x40], R3 ;  /* 0x0000400384007388 */ /* 0x000fe80000000400 */
[----:B------:R-:W-:Y:S04]  /*1750*/  STS.U16 [R129+0x80], R2 ;  /* 0x0000800281007388 */ /* 0x000fe80000000400 */
[----:B----4-:R-:W-:Y:S04]  /*1760*/  STS.U16 [R128+0xc0], R7 ;  /* 0x0000c00780007388 */ /* 0x010fe80000000400 */
[----:B------:R-:W-:Y:S04]  /*1770*/  STS.U16 [R117+0x100], R4 ;  /* 0x0001000475007388 */ /* 0x000fe80000000400 */
[----:B------:R0:W-:Y:S04]  /*1780*/  STS.U16 [R116+0x140], R9 ;  /* 0x0001400974007388 */ /* 0x0001e80000000400 */
[----:B------:R-:W-:Y:S04]  /*1790*/  STS.U16 [R115+0x180], R6 ;  /* 0x0001800673007388 */ /* 0x000fe80000000400 */
        /* <DEDUP_REMOVED lines=11> */
[----:B------:R-:W2:Y:S04]  /*1850*/  LDS.U16 R10, [R105+0x2] ;  /* 0x00000200690a7984 */ /* 0x000ea80000000400 */
[----:B------:R-:W-:Y:S04]  /*1860*/  LDS.U16 R11, [R105+0x4] ;  /* 0x00000400690b7984 */ /* 0x000fe80000000400 */
[----:B------:R-:W3:Y:S04]  /*1870*/  LDS.U16 R12, [R105+0x6] ;  /* 0x00000600690c7984 */ /* 0x000ee80000000400 */
[----:B------:R-:W-:Y:S04]  /*1880*/  LDS.U16 R13, [R105+0x8] ;  /* 0x00000800690d7984 */ /* 0x000fe80000000400 */
[----:B------:R-:W2:Y:S04]  /*1890*/  LDS.U16 R14, [R105+0xa] ;  /* 0x00000a00690e7984 */ /* 0x000ea80000000400 */
[----:B------:R-:W-:Y:S04]  /*18a0*/  LDS.U16 R15, [R105+0xc] ;  /* 0x00000c00690f7984 */ /* 0x000fe80000000400 */
        /* <DEDUP_REMOVED lines=13> */
[----:B------:R-:W-:-:S03]  /*1980*/  ISETP.NE.AND P0, PT, R21, RZ, PT ;  /* 0x000000ff1500720c */ /* 0x000fc60003f05270 */
[----:B------:R0:W4:Y:S04]  /*1990*/  @!P1 LDG.E.U16 R30, [R8.64+0x280] ;  /* 0x00028004081e9981 */ /* 0x000128000c1e1500 */
[----:B------:R0:W4:Y:S04]  /*19a0*/  @!P2 LDG.E.U16 R29, [R8.64+0x2c0] ;  /* 0x0002c004081da981 */ /* 0x000128000c1e1500 */
[----:B------:R0:W4:Y:S04]  /*19b0*/  @!P3 LDG.E.U16 R32, [R8.64+0x300] ;  /* 0x000300040820b981 */ /* 0x000128000c1e1500 */
[----:B------:R0:W4:Y:S01]  /*19c0*/  @!P0 LDG.E.U16 R19, [R8.64+0x40] ;  /* 0x0000400408138981 */ /* 0x000122000c1e1500 */
[----:B------:R-:W-:-:S02]  /*19d0*/  ISETP.NE.AND P0, PT, R22, RZ, PT ;  /* 0x000000ff1600720c */ /* 0x000fc40003f05270 */
[----:B------:R-:W-:Y:S01]  /*19e0*/  PRMT R22, RZ, 0x7610, R22 ;  /* 0x00007610ff167816 */ /* 0x000fe20000000016 */
[----:B------:R0:W4:Y:S01]  /*19f0*/  @!P4 LDG.E.U16 R31, [R8.64+0x340] ;  /* 0x00034004081fc981 */ /* 0x000122000c1e1500 */
[----:B------:R-:W-:-:S03]  /*1a00*/  PRMT R21, RZ, 0x7610, R21 ;  /* 0x00007610ff157816 */ /* 0x000fc60000000015 */
[----:B------:R0:W4:Y:S04]  /*1a10*/  @!P5 LDG.E.U16 R34, [R8.64+0x380] ;  /* 0x000380040822d981 */ /* 0x000128000c1e1500 */
[----:B------:R0:W4:Y:S04]  /*1a20*/  @!P6 LDG.E.U16 R33, [R8.64+0x3c0] ;  /* 0x0003c0040821e981 */ /* 0x000128000c1e1500 */
[----:B------:R0:W4:Y:S01]  /*1a30*/  @!P0 LDG.E.U16 R22, [R8.64+0x80] ;  /* 0x0000800408168981 */ /* 0x000122000c1e1500 */
[----:B------:R-:W-:-:S13]  /*1a40*/  ISETP.NE.AND P0, PT, R23, RZ, PT ;  /* 0x000000ff1700720c */ /* 0x000fda0003f05270 */
[----:B------:R0:W4:Y:S01]  /*1a50*/  @!P0 LDG.E.U16 R21, [R8.64+0xc0] ;  /* 0x0000c00408158981 */ /* 0x000122000c1e1500 */
[----:B------:R-:W-:Y:S02]  /*1a60*/  ISETP.NE.AND P0, PT, R24, RZ, PT ;  /* 0x000000ff1800720c */ /* 0x000fe40003f05270 */
[----:B------:R-:W-:Y:S02]  /*1a70*/  PRMT R24, RZ, 0x7610, R24 ;  /* 0x00007610ff187816 */ /* 0x000fe40000000018 */
[----:B------:R-:W-:-:S09]  /*1a80*/  PRMT R23, RZ, 0x7610, R23 ;  /* 0x00007610ff177816 */ /* 0x000fd20000000017 */
        /* <DEDUP_REMOVED lines=14> */
[----:B------:R0:W4:Y:S02]  /*1b70*/  @!P0 LDG.E.U16 R27, [R8.64+0x240] ;  /* 0x00024004081b8981 */ /* 0x000124000c1e1500 */
[----:B0-----:R-:W-:Y:S02]  /*1b80*/  HADD2.F32 R8, -RZ, R104.H0_H0 ;  /* 0x20000068ff087230 */ /* 0x001fe40000004100 */
[----:B------:R-:W-:Y:S02]  /*1b90*/  HADD2.F32 R9, -RZ, R103.H0_H0 ;  /* 0x20000067ff097230 */ /* 0x000fe40000004100 */
[----:B--2---:R-:W-:Y:S02]  /*1ba0*/  HADD2.F32 R10, -RZ, R10.H0_H0 ;  /* 0x2000000aff0a7230 */ /* 0x004fe40000004100 */
[----:B---3--:R-:W-:Y:S02]  /*1bb0*/  HADD2.F32 R12, -RZ, R12.H0_H0 ;  /* 0x2000000cff0c7230 */ /* 0x008fe40000004100 */
[----:B------:R-:W-:Y:S01]  /*1bc0*/  HADD2.F32 R14, -RZ, R14.H0_H0 ;  /* 0x2000000eff0e7230 */ /* 0x000fe20000004100 */
[----:B-----5:R-:W-:-:S02]  /*1bd0*/  FADD.FTZ R80, R10, R157 ;  /* 0x0000009d0a507221 */ /* 0x020fc40000010000 */
[--C-:B------:R-:W-:Y:S02]  /*1be0*/  FADD.FTZ R78, R12, R157.reuse ;  /* 0x0000009d0c4e7221 */ /* 0x100fe40000010000 */
[----:B------:R-:W-:Y:S01]  /*1bf0*/  FADD.FTZ R76, R14, R157 ;  /* 0x0000009d0e4c7221 */ /* 0x000fe20000010000 */
[----:B------:R-:W-:Y:S01]  /*1c00*/  BSSY B0, `(.L_x_3435) ;  /* 0x000006e000007945 */ /* 0x000fe20003800000 */
[----:B------:R-:W-:Y:S01]  /*1c10*/  FSETP.GTU.FTZ.AND P3, PT, R80, 20, PT ;  /* 0x41a000005000780b */ /* 0x000fe20003f7c000 */
[----:B------:R-:W-:Y:S01]  /*1c20*/  HADD2.F32 R16, -RZ, R16.H0_H0 ;  /* 0x20000010ff107230 */ /* 0x000fe20000004100 */
[----:B------:R-:W-:Y:S02]  /*1c30*/  FSETP.GTU.FTZ.AND P1, PT, R78, 20, PT ;  /* 0x41a000004e00780b */ /* 0x000fe40003f3c000 */
[----:B------:R-:W-:Y:S01]  /*1c40*/  FSETP.GTU.FTZ.AND P6, PT, R76, 20, PT ;  /* 0x41a000004c00780b */ /* 0x000fe20003fdc000 */
[----:B----4-:R-:W-:Y:S04]  /*1c50*/  STS.U16 [R133], R20 ;  /* 0x0000001485007388 */ /* 0x010fe80000000400 */
        /* <DEDUP_REMOVED lines=21> */
[----:B------:R-:W4:Y:S04]  /*1db0*/  LDS.U16 R83, [R105+0xa] ;  /* 0x00000a0069537984 */ /* 0x000f280000000400 */
[----:B------:R-:W4:Y:S04]  /*1dc0*/  LDS.U16 R82, [R105+0xc] ;  /* 0x00000c0069527984 */ /* 0x000f280000000400 */
[----:B------:R-:W4:Y:S01]  /*1dd0*/  LDS.U16 R81, [R105+0xe] ;  /* 0x00000e0069517984 */ /* 0x000f220000000400 */
[----:B0-----:R-:W-:-:S02]  /*1de0*/  HADD2.F32 R19, -RZ, R102.H0_H0 ;  /* 0x20000066ff137230 */ /* 0x001fc40000004100 */
[----:B------:R-:W-:Y:S01]  /*1df0*/  HADD2.F32 R20, -RZ, R101.H0_H0 ;  /* 0x20000065ff147230 */ /* 0x000fe20000004100 */
[----:B------:R-:W0:Y:S04]  /*1e00*/  LDS.U16 R74, [R105+0x10] ;  /* 0x00001000694a7984 */ /* 0x000e280000000400 */
[----:B------:R-:W0:Y:S01]  /*1e10*/  LDS.U16 R71, [R105+0x12] ;  /* 0x0000120069477984 */ /* 0x000e220000000400 */
[----:B-1----:R-:W-:-:S03]  /*1e20*/  HADD2.F32 R88, -RZ, R88.H0_H0 ;  /* 0x20000058ff587230 */ /* 0x002fc60000004100 */
[----:B------:R1:W0:Y:S01]  /*1e30*/  LDS.U16 R70, [R105+0x14] ;  /* 0x0000140069467984 */ /* 0x0002220000000400 */
[----:B--2---:R-:W-:Y:S01]  /*1e40*/  HADD2.F32 R87, -RZ, R87.H0_H0 ;  /* 0x20000057ff577230 */ /* 0x004fe20000004100 */
[----:B------:R-:W-:Y:S02]  /*1e50*/  FFMA.FTZ R8, R88, R8, R149 ;  /* 0x0000000858087223 */ /* 0x000fe40000010095 */
[----:B------:R1:W2:Y:S01]  /*1e60*/  LDS.U16 R63, [R105+0x16] ;  /* 0x00001600693f7984 */ /* 0x0002a20000000400 */
[----:B---3--:R-:W-:Y:S01]  /*1e70*/  HADD2.F32 R86, -RZ, R86.H0_H0 ;  /* 0x20000056ff567230 */ /* 0x008fe20000004100 */
[----:B------:R-:W-:Y:S02]  /*1e80*/  FFMA.FTZ R9, R87, R9, R8 ;  /* 0x0000000957097223 */ /* 0x000fe40000010008 */
[----:B------:R1:W3:Y:S01]  /*1e90*/  LDS.U16 R62, [R105+0x18] ;  /* 0x00001800693e7984 */ /* 0x0002e20000000400 */
[----:B----4-:R-:W-:Y:S01]  /*1ea0*/  HADD2.F32 R85, -RZ, R85.H0_H0 ;  /* 0x20000055ff557230 */ /* 0x010fe20000004100 */
[----:B------:R-:W-:Y:S01]  /*1eb0*/  FFMA.FTZ R8, R86, R19, R9 ;  /* 0x0000001356087223 */ /* 0x000fe20000010009 */
[----:B------:R-:W-:Y:S01]  /*1ec0*/  HADD2.F32 R19, -RZ, R100.H0_H0 ;  /* 0x20000064ff137230 */ /* 0x000fe20000004100 */
[----:B------:R1:W4:Y:S01]  /*1ed0*/  LDS.U16 R59, [R105+0x1a] ;  /* 0x00001a00693b7984 */ /* 0x0003220000000400 */
[----:B------:R-:W-:Y:S01]  /*1ee0*/  HADD2.F32 R84, -RZ, R84.H0_H0 ;  /* 0x20000054ff547230 */ /* 0x000fe20000004100 */
[----:B------:R-:W-:Y:S01]  /*1ef0*/  FFMA.FTZ R9, R85, R20, R8 ;  /* 0x0000001455097223 */ /* 0x000fe20000010008 */
[----:B------:R-:W-:Y:S01]  /*1f00*/  HADD2.F32 R20, -RZ, R99.H0_H0 ;  /* 0x20000063ff147230 */ /* 0x000fe20000004100 */
[----:B------:R1:W1:Y:S01]  /*1f10*/  LDS.U16 R58, [R105+0x1c] ;  /* 0x00001c00693a7984 */ /* 0x0002620000000400 */
[----:B------:R-:W-:Y:S01]  /*1f20*/  HADD2.F32 R83, -RZ, R83.H0_H0 ;  /* 0x20000053ff537230 */ /* 0x000fe20000004100 */
[----:B------:R-:W-:-:S02]  /*1f30*/  FFMA.FTZ R8, R84, R19, R9 ;  /* 0x0000001354087223 */ /* 0x000fc40000010009 */
[----:B------:R0:W1:Y:S01]  /*1f40*/  LDS.U16 R55, [R105+0x1e] ;  /* 0x00001e0069377984 */ /* 0x0000620000000400 */
[----:B------:R-:W-:Y:S01]  /*1f50*/  HADD2.F32 R82, -RZ, R82.H0_H0 ;  /* 0x20000052ff527230 */ /* 0x000fe20000004100 */
[----:B------:R-:W-:Y:S01]  /*1f60*/  FFMA.FTZ R9, R83, R20, R8 ;  /* 0x0000001453097223 */ /* 0x000fe20000010008 */
[----:B------:R-:W-:Y:S02]  /*1f70*/  HADD2.F32 R8, -RZ, R98.H0_H0 ;  /* 0x20000062ff087230 */ /* 0x000fe40000004100 */
[----:B------:R-:W-:Y:S02]  /*1f80*/  HADD2.F32 R19, -RZ, R97.H0_H0 ;  /* 0x20000061ff137230 */ /* 0x000fe40000004100 */
[----:B------:R-:W-:Y:S01]  /*1f90*/  HADD2.F32 R81, -RZ, R81.H0_H0 ;  /* 0x20000051ff517230 */ /* 0x000fe20000004100 */
[----:B------:R-:W-:-:S04]  /*1fa0*/  FFMA.FTZ R8, R82, R8, R9 ;  /* 0x0000000852087223 */ /* 0x000fc80000010009 */
[----:B------:R-:W-:Y:S01]  /*1fb0*/  FFMA.FTZ R19, R81, R19, R8 ;  /* 0x0000001351137223 */ /* 0x000fe20000010008 */
[----:B------:R-:W-:Y:S01]  /*1fc0*/  HADD2.F32 R8, -RZ, R7.H0_H0 ;  /* 0x20000007ff087230 */ /* 0x000fe20000004100 */
[----:B------:R-:W-:-:S04]  /*1fd0*/  IMAD.MOV.U32 R20, RZ, RZ, c[0x0][0x16c] ;  /* 0x00005b00ff147624 */ /* 0x000fc800078e00ff */
[----:B------:R-:W-:Y:S01]  /*1fe0*/  FADD.FTZ R79, R8, R157 ;  /* 0x0000009d084f7221 */ /* 0x000fe20000010000 */
[----:B------:R-:W-:-:S04]  /*1ff0*/  ISETP.GE.AND P5, PT, R20, 0x1, PT ;  /* 0x000000011400780c */ /* 0x000fc80003fa6270 */
[----:B------:R-:W-:Y:S01]  /*2000*/  FSETP.GTU.FTZ.AND P4, PT, R79, 20, PT ;  /* 0x41a000004f00780b */ /* 0x000fe20003f9c000 */
[----:B------:R-:W-:Y:S02]  /*2010*/  HADD2.F32 R20, -RZ, R11.H0_H0 ;  /* 0x2000000bff147230 */ /* 0x000fe40000004100 */
[----:B------:R-:W-:Y:S02]  /*2020*/  HADD2.F32 R22, -RZ, R13.H0_H0 ;  /* 0x2000000dff167230 */ /* 0x000fe40000004100 */
[----:B------:R-:W-:Y:S01]  /*2030*/  HADD2.F32 R9, -RZ, R96.H0_H0 ;  /* 0x20000060ff097230 */ /* 0x000fe20000004100 */
[--C-:B------:R-:W-:Y:S01]  /*2040*/  FADD.FTZ R77, R20, R157.reuse ;  /* 0x0000009d144d7221 */ /* 0x100fe20000010000 */
[----:B------:R-:W-:Y:S01]  /*2050*/  HADD2.F32 R24, -RZ, R15.H0_H0 ;  /* 0x2000000fff187230 */ /* 0x000fe20000004100 */
[----:B------:R-:W-:Y:S01]  /*2060*/  FADD.FTZ R75, R22, R157 ;  /* 0x0000009d164b7221 */ /* 0x000fe20000010000 */
[----:B0-----:R-:W-:Y:S02]  /*2070*/  HADD2.F32 R74, -RZ, R74.H0_H0 ;  /* 0x2000004aff4a7230 */ /* 0x001fe40000004100 */
[----:B------:R-:W-:Y:S01]  /*2080*/  FSETP.GTU.FTZ.AND P2, PT, R77, 20, PT ;  /* 0x41a000004d00780b */ /* 0x000fe20003f5c000 */
[----:B------:R-:W-:Y:S01]  /*2090*/  HADD2.F32 R11, -RZ, R95.H0_H0 ;  /* 0x2000005fff0b7230 */ /* 0x000fe20000004100 */
[----:B------:R-:W-:Y:S01]  /*20a0*/  FSETP.GTU.FTZ.AND P0, PT, R75, 20, PT ;  /* 0x41a000004b00780b */ /* 0x000fe20003f1c000 */
[----:B------:R-:W-:Y:S01]  /*20b0*/  FFMA.FTZ R10, R74, R9, R19 ;  /* 0x000000094a0a7223 */ /* 0x000fe20000010013 */
[----:B------:R-:W-:Y:S01]  /*20c0*/  HADD2.F32 R71, -RZ, R71.H0_H0 ;  /* 0x20000047ff477230 */ /* 0x000fe20000004100 */
[----:B------:R-:W-:Y:S01]  /*20d0*/  FADD.FTZ R73, R24, R157 ;  /* 0x0000009d18497221 */ /* 0x000fe20000010000 */
[----:B------:R-:W-:Y:S05]  /*20e0*/  @P4 BRA `(.L_x_3436) ;  /* 0x000001f000004947 */ /* 0x000fea0003800000 */
        /* <DEDUP_REMOVED lines=31> */
.L_x_3436:
[----:B-1234-:R-:W-:Y:S05]  /*22e0*/  BSYNC B0 ;  /* 0x0000000000007941 */ /* 0x01efea0003800000 */
.L_x_3435:
        /* <DEDUP_REMOVED lines=39> */
.L_x_3438:
[----:B------:R-:W-:Y:S05]  /*2560*/  BSYNC B0 ;  /* 0x0000000000007941 */ /* 0x000fea0003800000 */
.L_x_3437:
        /* <DEDUP_REMOVED lines=39> */
.L_x_3440:
[----:B------:R-:W-:Y:S05]  /*27e0*/  BSYNC B0 ;  /* 0x0000000000007941 */ /* 0x000fea0003800000 */
.L_x_3439:
        /* <DEDUP_REMOVED lines=39> */
.L_x_3442:
[----:B------:R-:W-:Y:S05]  /*2a60*/  BSYNC B0 ;  /* 0x0000000000007941 */ /* 0x000fea0003800000 */
.L_x_3441:
        /* <DEDUP_REMOVED lines=39> */
.L_x_3444:
[----:B------:R-:W-:Y:S05]  /*2ce0*/  BSYNC B0 ;  /* 0x0000000000007941 */ /* 0x000fea0003800000 */
.L_x_3443:
        /* <DEDUP_REMOVED lines=39> */
.L_x_3446:
[----:B------:R-:W-:Y:S05]  /*2f60*/  BSYNC B0 ;  /* 0x0000000000007941 */ /* 0x000fea0003800000 */
.L_x_3445:
        /* <DEDUP_REMOVED lines=38> */
.L_x_3448:
[----:B------:R-:W-:Y:S05]  /*31d0*/  BSYNC B0 ;  /* 0x0000000000007941 */ /* 0x000fea0003800000 */
.L_x_3447:
[----:B------:R-:W-:Y:S01]  /*31e0*/  HADD2.F32 R54, -RZ, R3.H0_H0 ;  /* 0x20000003ff367230 */ /* 0x000fe20000004100 */
[----:B------:R-:W-:Y:S01]  /*31f0*/  BSSY B0, `(.L_x_3449) ;  /* 0x0000025000007945 */ /* 0x000fe20003800000 */
[----:B------:R-:W-:Y:S01]  /*3200*/  HFMA2.MMA R56, -RZ, RZ, 0, 0 ;  /* 0x00000000ff387435 */ /* 0x000fe200000001ff */
[----:B------:R-:W-:Y:S01]  /*3210*/  FSETP.GTU.FTZ.AND P4, PT, R57, 20, PT ;  /* 0x41a000003900780b */ /* 0x000fe20003f9c000 */
[----:B------:R-:W-:Y:S02]  /*3220*/  FFMA.FTZ R149, R55, R149, R10 ;  /* 0x0000009537957223 */ /* 0x000fe4000001000a */
        /* <DEDUP_REMOVED lines=33> */
.L_x_3450:
[----:B------:R-:W-:Y:S05]  /*3440*/  BSYNC B0 ;  /* 0x0000000000007941 */ /* 0x000fea0003800000 */
.L_x_3449:
        /* <DEDUP_REMOVED lines=38> */
.L_x_3452:
[----:B------:R-:W-:Y:S05]  /*36b0*/  BSYNC B0 ;  /* 0x0000000000007941 */ /* 0x000fea0003800000 */
.L_x_3451:
        /* <DEDUP_REMOVED lines=39> */
.L_x_3454:
[----:B------:R-:W-:Y:S05]  /*3930*/  BSYNC B0 ;  /* 0x0000000000007941 */ /* 0x000fea0003800000 */
.L_x_3453:
        /* <DEDUP_REMOVED lines=37> */
.L_x_3456:
[----:B------:R-:W-:Y:S05]  /*3b90*/  BSYNC B0 ;  /* 0x0000000000007941 */ /* 0x000fea0003800000 */
.L_x_3455:
        /* <DEDUP_REMOVED lines=33> */
.L_x_3458:
[----:B------:R-:W-:Y:S05]  /*3db0*/  BSYNC B0 ;  /* 0x0000000000007941 */ /* 0x000fea0003800000 */
.L_x_3457:
        /* <DEDUP_REMOVED lines=33> */
.L_x_3460:
[----:B------:R-:W-:Y:S05]  /*3fd0*/  BSYNC B0 ;  /* 0x0000000000007941 */ /* 0x000fea0003800000 */
.L_x_3459:
        /* <DEDUP_REMOVED lines=33> */
.L_x_3462:
[----:B------:R-:W-:Y:S05]  /*41f0*/  BSYNC B0 ;  /* 0x0000000000007941 */ /* 0x000fea0003800000 */
.L_x_3461:
        /* <DEDUP_REMOVED lines=33> */
.L_x_3464:
[----:B------:R-:W-:Y:S05]  /*4410*/  BSYNC B0 ;  /* 0x0000000000007941 */ /* 0x000fea0003800000 */
.L_x_3463:
        /* <DEDUP_REMOVED lines=33> */
.L_x_3466:
[----:B------:R-:W-:Y:S05]  /*4630*/  BSYNC B0 ;  /* 0x0000000000007941 */ /* 0x000fea0003800000 */
.L_x_3465:
[----:B------:R-:W-:Y:S01]  /*4640*/  BAR.SYNC.DEFER_BLOCKING 0x0 ;  /* 0x0000000000007b1d */ /* 0x000fe20000010000 */
[----:B------:R-:W-:Y:S01]  /*4650*/  HFMA2.MMA R37, -RZ, RZ, 0, 0 ;  /* 0x00000000ff257435 */ /* 0x000fe200000001ff */
        /* <DEDUP_REMOVED lines=18> */
[----:B------:R-:W-:Y:S01]  /*4780*/  IMAD.MOV.U32 R20, RZ, RZ, RZ ;  /* 0x000000ffff147224 */ /* 0x000fe200078e00ff */
[----:B------:R-:W-:Y:S01]  /*4790*/  MOV R56, RZ ;  /* 0x000000ff00387202 */ /* 0x000fe20000000f00 */
[----:B------:R-:W-:Y:S01]  /*47a0*/  IMAD.MOV.U32 R18, RZ, RZ, RZ ;  /* 0x000000ffff127224 */ /* 0x000fe200078e00ff */
[C---:B------:R-:W-:Y:S01]  /*47b0*/  LEA.HI R0, R19.reuse, R19, RZ, 0x1 ;  /* 0x0000001313007211 */ /* 0x040fe200078f08ff */
[----:B------:R-:W-:Y:S01]  /*47c0*/  CS2R R52, SRZ ;  /* 0x0000000000347805 */ /* 0x000fe2000001ff00 */
[----:B------:R-:W-:Y:S01]  /*47d0*/  MOV R17, RZ ;  /* 0x000000ff00117202 */ /* 0x000fe20000000f00 */
[----:B------:R-:W-:Y:S01]  /*47e0*/  CS2R R50, SRZ ;  /* 0x0000000000327805 */ /* 0x000fe2000001ff00 */
[----:B------:R-:W-:Y:S01]  /*47f0*/  LOP3.LUT R0, R0, 0xfffffe, RZ, 0xc0, !PT ;  /* 0x00fffffe00007812 */ /* 0x000fe200078ec0ff */
[----:B------:R-:W-:Y:S01]  /*4800*/  CS2R R46, SRZ ;  /* 0x00000000002e7805 */ /* 0x000fe2000001ff00 */
[----:B------:R-:W-:Y:S01]  /*4810*/  MOV R48, RZ ;  /* 0x000000ff00307202 */ /* 0x000fe20000000f00 */
[----:B------:R-:W-:Y:S01]  /*4820*/  IMAD.MOV.U32 R45, RZ, RZ, RZ ;  /* 0x000000ffff2d7224 */ /* 0x000fe200078e00ff */
[----:B------:R-:W-:Y:S01]  /*4830*/  IADD3 R19, R19, -R0, RZ ;  /* 0x8000000013137210 */ /* 0x000fe20007ffe0ff */
[----:B------:R-:W-:Y:S01]  /*4840*/  CS2R R42, SRZ ;  /* 0x00000000002a7805 */ /* 0x000fe2000001ff00 */
[----:B------:R-:W-:Y:S01]  /*4850*/  CS2R R40, SRZ ;  /* 0x0000000000287805 */ /* 0x000fe2000001ff00 */
[----:B------:R-:W-:Y:S01]  /*4860*/  CS2R R38, SRZ ;  /* 0x0000000000267805 */ /* 0x000fe2000001ff00 */
[----:B------:R-:W-:-:S02]  /*4870*/  MOV R37, RZ ;  /* 0x000000ff00257202 */ /* 0x000fc40000000f00 */
.L_x_3515:
        /* <DEDUP_REMOVED lines=10> */
[----:B------:R-:W-:-:S02]  /*4920*/  LOP3.LUT R166, R118, 0x60, RZ, 0xfc, !PT ;  /* 0x0000006076a67812 */ /* 0x000fc400078efcff */
[----:B------:R-:W-:Y:S02]  /*4930*/  IADD3 R3, R3, R5, RZ ;  /* 0x0000000503037210 */ /* 0x000fe40007ffe0ff */
[----:B------:R-:W-:Y:S02]  /*4940*/  LEA R6, P0, R2, R141, 0x1 ;  /* 0x0000008d02067211 */ /* 0x000fe400078008ff */
[----:B------:R-:W-:Y:S02]  /*4950*/  PRMT R0, RZ, 0x7610, R0 ;  /* 0x00007610ff007816 */ /* 0x000fe40000000000 */
[----:B------:R-:W-:Y:S02]  /*4960*/  LOP3.LUT R168, R118, 0x80, RZ, 0xfc, !PT ;  /* 0x0000008076a87812 */ /* 0x000fe400078efcff */
[----:B------:R-:W-:Y:S02]  /*4970*/  LEA.HI.X R7, R2, R140, R3, 0x1, P0 ;  /* 0x0000008c02077211 */ /* 0x000fe400000f0c03 */
[----:B------:R-:W-:-:S02]  /*4980*/  PRMT R9, RZ, 0x7610, R9 ;  /* 0x00007610ff097816 */ /* 0x000fc40000000009 */
[C---:B------:R-:W-:Y:S01]  /*4990*/  LOP3.LUT R170, R118.reuse, 0xa0, RZ, 0xfc, !PT ;  /* 0x000000a076aa7812 */ /* 0x040fe200078efcff */
[----:B------:R0:W2:Y:S01]  /*49a0*/  @!P2 LDG.E.U16 R0, [R6.64] ;  /* 0x000000040600a981 */ /* 0x0000a2000c1e1500 */
[----:B------:R-:W-:Y:S02]  /*49b0*/  LOP3.LUT R172, R118, 0xc0, RZ, 0xfc, !PT ;  /* 0x000000c076ac7812 */ /* 0x000fe400078efcff */
[-C--:B------:R-:W-:Y:S01]  /*49c0*/  ISETP.GE.AND P0, PT, R164, R167.reuse, PT ;  /* 0x000000a7a400720c */ /* 0x080fe20003f06270 */
[----:B------:R0:W3:Y:S01]  /*49d0*/  @!P1 LDG.E.U16 R9, [R6.64+0x40] ;  /* 0x0000400406099981 */ /* 0x0000e2000c1e1500 */
[----:B------:R-:W-:Y:S02]  /*49e0*/  LOP3.LUT R174, R118, 0xe0, RZ, 0xfc, !PT ;  /* 0x000000e076ae7812 */ /* 0x000fe400078efcff */
[----:B------:R-:W-:Y:S02]  /*49f0*/  ISETP.GE.AND P4, PT, R166, R167, PT ;  /* 0x000000a7a600720c */ /* 0x000fe40003f86270 */
        /* <DEDUP_REMOVED lines=61> */
[----:B------:R-:W-:Y:S02]  /*4dd0*/  LEA R2, P2, R4, R139, 0x1 ;  /* 0x0000008b04027211 */ /* 0x000fe400078408ff */
[----:B------:R-:W-:Y:S01]  /*4de0*/  IADD3 R3, R5, R165, RZ ;  /* 0x000000a505037210 */ /* 0x000fe20007ffe0ff */
[----:B------:R0:W4:Y:S01]  /*4df0*/  LDG.E R15, [R6.64] ;  /* 0x00000004060f7981 */ /* 0x000122000c1e1900 */
[-C--:B------:R-:W-:Y:S02]  /*4e00*/  ISETP.GE.AND P1, PT, R162, R167.reuse, PT ;  /* 0x000000a7a200720c */ /* 0x080fe40003f26270 */
        /* <DEDUP_REMOVED lines=82> */
[C---:B------:R-:W-:Y:S02]  /*5330*/  IADD3 R115, R0.reuse, 0x100, RZ ;  /* 0x0000010000737810 */ /* 0x040fe40007ffe0ff */
[CC--:B------:R-:W-:Y:S02]  /*5340*/  LEA.HI.SX32 R4, R0.reuse, R0.reuse, 0x1b ;  /* 0x0000000000047211 */ /* 0x0c0fe400078fdaff */
        /* <DEDUP_REMOVED lines=12> */
[-C--:B------:R-:W-:Y:S02]  /*5410*/  LEA.HI.SX32 R173, R173, R0.reuse, 0x1b ;  /* 0x00000000adad7211 */ /* 0x080fe400078fdaff */
[-C--:B------:R-:W-:Y:S01]  /*5420*/  LEA.HI.SX32 R175, R175, R0.reuse, 0x1b ;  /* 0x00000000afaf7211 */ /* 0x080fe200078fdaff */
[----:B------:R-:W-:Y:S01]  /*5430*/  IMAD.SHL.U32 R132, R179, 0x2, RZ ;  /* 0x00000002b3847824 */ /* 0x000fe200078e00ff */
[----:B------:R-:W-:Y:S02]  /*5440*/  LEA.HI.SX32 R113, R115, R0, 0x1b ;  /* 0x0000000073717211 */ /* 0x000fe400078fdaff */
[----:B------:R-:W-:-:S02]  /*5450*/  SHF.L.U32 R133, R4, 0x1, RZ ;  /* 0x0000000104857819 */ /* 0x000fc400000006ff */
[-C--:B------:R-:W-:Y:S01]  /*5460*/  LEA.HI.SX32 R115, R129, R0.reuse, 0x1b ;  /* 0x0000000081737211 */ /* 0x080fe200078fdaff */
[----:B------:R-:W-:Y:S01]  /*5470*/  LDS.U16 R4, [R105+0x14] ;  /* 0x0000140069047984 */ /* 0x000fe20000000400 */
[-C--:B------:R-:W-:Y:S02]  /*5480*/  LEA.HI.SX32 R114, R117, R0.reuse, 0x1b ;  /* 0x0000000075727211 */ /* 0x080fe400078fdaff */
[----:B------:R-:W-:Y:S01]  /*5490*/  SHF.L.U32 R129, R177, 0x1, RZ ;  /* 0x00000001b1817819 */ /* 0x000fe200000006ff */
[----:B------:R-:W-:Y:S01]  /*54a0*/  IMAD.SHL.U32 R117, R173, 0x2, RZ ;  /* 0x00000002ad757824 */ /* 0x000fe200078e00ff */
[-C--:B-1----:R-:W-:Y:S02]  /*54b0*/  LEA.HI.SX32 R2, R5, R0.reuse, 0x1b ;  /* 0x0000000005027211 */ /* 0x082fe400078fdaff */
[-C--:B------:R-:W-:Y:S01]  /*54c0*/  LEA.HI.SX32 R108, R7, R0.reuse, 0x1b ;  /* 0x00000000076c7211 */ /* 0x080fe200078fdaff */
[----:B------:R-:W-:Y:S01]  /*54d0*/  LDS.U16 R5, [R105+0x12] ;  /* 0x0000120069057984 */ /* 0x000fe20000000400 */
[----:B------:R-:W-:-:S02]  /*54e0*/  LEA.HI.SX32 R3, R9, R0, 0x1b ;  /* 0x0000000009037211 */ /* 0x000fc400078fdaff */
[-C--:B------:R-:W-:Y:S01]  /*54f0*/  LEA.HI.SX32 R109, R11, R0.reuse, 0x1b ;  /* 0x000000000b6d7211 */ /* 0x080fe200078fdaff */
[----:B------:R-:W-:Y:S01]  /*5500*/  LDS.U16 R9, [R105+0xa] ;  /* 0x00000a0069097984 */ /* 0x000fe20000000400 */
[-C--:B------:R-:W-:Y:S02]  /*5510*/  LEA.HI.SX32 R110, R13, R0.reuse, 0x1b ;  /* 0x000000000d6e7211 */ /* 0x080fe400078fdaff */
[----:B------:R-:W-:Y:S01]  /*5520*/  LEA.HI.SX32 R111, R65, R0, 0x1b ;  /* 0x00000000416f7211 */ /* 0x000fe200078fdaff */
[----:B------:R-:W0:Y:S01]  /*5530*/  LDS.U16 R13, [R105] ;  /* 0x00000000690d7984 */ /* 0x000e220000000400 */
[----:B------:R-:W-:Y:S02]  /*5540*/  SHF.L.U32 R128, R175, 0x1, RZ ;  /* 0x00000001af807819 */ /* 0x000fe400000006ff */
[----:B------:R-:W-:Y:S01]  /*5550*/  SHF.L.U32 R116, R116, 0x1, RZ ;  /* 0x0000000174747819 */ /* 0x000fe200000006ff */
[----:B------:R-:W1:Y:S01]  /*5560*/  LDS.U16 R11, [R105+0x6] ;  /* 0x00000600690b7984 */ /* 0x000e620000000400 */
[----:B------:R-:W-:-:S03]  /*5570*/  SHF.L.U32 R115, R115, 0x1, RZ ;  /* 0x0000000173737819 */ /* 0x000fc600000006ff */
[----:B------:R-:W1:Y:S01]  /*5580*/  LDS.U16 R7, [R105+0xe] ;  /* 0x00000e0069077984 */ /* 0x000e620000000400 */
[----:B------:R-:W-:-:S03]  /*5590*/  IMAD.SHL.U32 R114, R114, 0x2, RZ ;  /* 0x0000000272727824 */ /* 0x000fc600078e00ff */
[----:B------:R-:W2:Y:S04]  /*55a0*/  LDS.U16 R65, [R105+0x16] ;  /* 0x0000160069417984 */ /* 0x000ea80000000400 */
[----:B------:R0:W2:Y:S01]  /*55b0*/  LDS.U16 R0, [R105+0x1a] ;  /* 0x00001a0069007984 */ /* 0x0000a20000000400 */
[----:B------:R-:W-:Y:S02]  /*55c0*/  SHF.L.U32 R113, R113, 0x1, RZ ;  /* 0x0000000171717819 */ /* 0x000fe400000006ff */
[----:B------:R-:W-:Y:S02]  /*55d0*/  SHF.L.U32 R112, R112, 0x1, RZ ;  /* 0x0000000170707819 */ /* 0x000fe400000006ff */
[----:B------:R-:W-:Y:S01]  /*55e0*/  ISETP.NE.AND P1, PT, R150, RZ, PT ;  /* 0x000000ff9600720c */ /* 0x000fe20003f25270 */
[----:B------:R-:W-:Y:S01]  /*55f0*/  IMAD R171, R148, 0x10, R171 ;  /* 0x0000001094ab7824 */ /* 0x000fe200078e02ab */
[----:B------:R-:W-:Y:S01]  /*5600*/  SHF.L.U32 R110, R110, 0x1, RZ ;  /* 0x000000016e6e7819 */ /* 0x000fe200000006ff */
[----:B------:R-:W-:Y:S01]  /*5610*/  IMAD.SHL.U32 R111, R111, 0x2, RZ ;  /* 0x000000026f6f7824 */ /* 0x000fe200078e00ff */
[----:B------:R-:W-:Y:S01]  /*5620*/  SHF.L.U32 R109, R109, 0x1, RZ ;  /* 0x000000016d6d7819 */ /* 0x000fe200000006ff */
[----:B------:R-:W-:Y:S01]  /*5630*/  IMAD.SHL.U32 R108, R108, 0x2, RZ ;  /* 0x000000026c6c7824 */ /* 0x000fe200078e00ff */
[----:B0-----:R-:W-:-:S02]  /*5640*/  LEA.HI.SX32 R105, R171, R171, 0x1b ;  /* 0x000000abab697211 */ /* 0x001fc400078fdaff */
[----:B------:R-:W-:Y:S02]  /*5650*/  LOP3.LUT P0, RZ, R150, 0x1f, RZ, 0xc0, !PT ;  /* 0x0000001f96ff7812 */ /* 0x000fe4000780c0ff */
[----:B------:R-:W-:Y:S02]  /*5660*/  SHF.L.U32 R105, R105, 0x1, RZ ;  /* 0x0000000169697819 */ /* 0x000fe400000006ff */
[----:B------:R-:W-:Y:S01]  /*5670*/  ISETP.LT.OR P0, PT, R134, 0x2, P0 ;  /* 0x000000028600780c */ /* 0x000fe20000701670 */
[----:B------:R-:W-:Y:S02]  /*5680*/  HADD2.F32 R14, -RZ, R14.H0_H0 ;  /* 0x2000000eff0e7230 */ /* 0x000fe40000004100 */
[----:B------:R-:W-:Y:S02]  /*5690*/  HADD2.F32 R186, -RZ, R92.H0_H0 ;  /* 0x2000005cffba7230 */ /* 0x000fe40000004100 */
[----:B------:R-:W-:Y:S02]  /*56a0*/  HADD2.F32 R13, -RZ, R13.H0_H0 ;  /* 0x2000000dff0d7230 */ /* 0x000fe40000004100 */
[----:B------:R-:W-:Y:S01]  /*56b0*/  HADD2.F32 R12, -RZ, R12.H0_H0 ;  /* 0x2000000cff0c7230 */ /* 0x000fe20000004100 */
[----:B------:R-:W-:Y:S01]  /*56c0*/  FMUL.FTZ R177, R186, R57 ;  /* 0x00000039bab17220 */ /* 0x000fe20000410000 */
[----:B-1----:R-:W-:-:S02]  /*56d0*/  HADD2.F32 R11, -RZ, R11.H0_H0 ;  /* 0x2000000bff0b7230 */ /* 0x002fc40000004100 */
[----:B------:R-:W-:Y:S02]  /*56e0*/  HADD2.F32 R10, -RZ, R10.H0_H0 ;  /* 0x2000000aff0a7230 */ /* 0x000fe40000004100 */
        /* <DEDUP_REMOVED lines=22> */
[----:B------:R-:W-:-:S03]  /*5850*/  SHF.L.U32 R106, R3, 0x1, RZ ;  /* 0x00000001036a7819 */ /* 0x000fc600000006ff */
        /* <DEDUP_REMOVED lines=24> */
[C---:B------:R-:W-:Y:S01]  /*59e0*/  FMUL.FTZ R242, R161.reuse, R80 ;  /* 0x00000050a1f27220 */ /* 0x040fe20000410000 */
[----:B------:R-:W-:Y:S01]  /*59f0*/  @!P0 IADD3 R3, R134, -0x2, RZ ;  /* 0xfffffffe86038810 */ /* 0x000fe20007ffe0ff */
[C---:B------:R-:W-:Y:S01]  /*5a00*/  FMUL.FTZ R239, R161.reuse, R77 ;  /* 0x0000004da1ef7220 */ /* 0x040fe20000410000 */
[----:B------:R-:W-:Y:S01]  /*5a10*/  HFMA2.MMA R130, -RZ, RZ, 1.875, 0 ;  /* 0x3f800000ff827435 */ /* 0x000fe200000001ff */
[----:B------:R-:W-:-:S02]  /*5a20*/  FMUL.FTZ R244, R161, R78 ;  /* 0x0000004ea1f47220 */ /* 0x000fc40000410000 */
[----:B------:R-:W0:Y:S01]  /*5a30*/  MUFU.EX2 R242, R242 ;  /* 0x000000f200f27308 */ /* 0x000e220000000800 */
[----:B------:R-:W-:Y:S01]  /*5a40*/  @!P0 IMAD R3, R3, c[0x0][0x16c], R20 ;  /* 0x00005b0003038a24 */ /* 0x000fe200078e0214 */
[----:B------:R-:W-:Y:S01]  /*5a50*/  MOV R131, RZ ;  /* 0x000000ff00837202 */ /* 0x000fe20000000f00 */
[----:B------:R-:W-:Y:S02]  /*5a60*/  FMUL.FTZ R185, R161, R75 ;  /* 0x0000004ba1b97220 */ /* 0x000fe40000410000 */
[----:B------:R-:W-:Y:S01]  /*5a70*/  @!P0 IMAD.WIDE R2, R3, 0x8, R124 ;  /* 0x0000000803028825 */ /* 0x000fe200078e027c */
[----:B------:R-:W-:Y:S01]  /*5a80*/  BAR.SYNC.DEFER_BLOCKING 0x0 ;  /* 0x0000000000007b1d */ /* 0x000fe20000010000 */
[----:B-1----:R-:W-:-:S05]  /*5a90*/  HADD2.F32 R170, -RZ, R104.H0_H0 ;  /* 0x20000068ffaa7230 */ /* 0x002fca0000004100 */
        /* <DEDUP_REMOVED lines=20> */
[C---:B------:R-:W-:Y:S01]  /*5be0*/  FMUL.FTZ R176, R161.reuse, R72 ;  /* 0x00000048a1b07220 */ /* 0x040fe20000410000 */
[----:B------:R-:W2:Y:S01]  /*5bf0*/  MUFU.EX2 R249, R249 ;  /* 0x000000f900f97308 */ /* 0x000ea20000000800 */
        /* <DEDUP_REMOVED lines=46> */
[----:B------:R-:W-:Y:S01]  /*5ee0*/  FMUL.FTZ R161, R5, R206 ;  /* 0x000000ce05a17220 */ /* 0x000fe20000410000 */
[----:B------:R-:W-:Y:S01]  /*5ef0*/  HADD2.F32 R173, -RZ, R93.H0_H0 ;  /* 0x2000005dffad7230 */ /* 0x000fe20000004100 */
[C---:B---3--:R-:W-:Y:S02]  /*5f00*/  FMUL.FTZ R206, R180.reuse, R205 ;  /* 0x000000cdb4ce7220 */ /* 0x048fe40000410000 */
[----:B------:R-:W-:Y:S01]  /*5f10*/  FFMA.FTZ R2, R191, R3, R162 ;  /* 0x00000003bf027223 */ /* 0x000fe200000100a2 */
[----:B------:R-:W3:Y:S01]  /*5f20*/  MUFU.EX2 R188, R188 ;  /* 0x000000bc00bc7308 */ /* 0x000ee20000000800 */
[----:B------:R-:W-:Y:S01]  /*5f30*/  HADD2.F32 R4, -RZ, R4.H0_H0 ;  /* 0x20000004ff047230 */ /* 0x000fe20000004100 */
[----:B0-----:R-:W-:Y:S01]  /*5f40*/  FMUL.FTZ R205, R195, R206 ;  /* 0x000000cec3cd7220 */ /* 0x001fe20000410000 */
[----:B------:R-:W-:Y:S01]  /*5f50*/  HADD2.F32 R3, -RZ, R65.H0_H0 ;  /* 0x20000041ff037230 */ /* 0x000fe20000004100 */
[----:B------:R-:W-:Y:S01]  /*5f60*/  FFMA.FTZ R65, R180, R2, R161 ;  /* 0x00000002b4417223 */ /* 0x000fe200000100a1 */
[----:B------:R-:W-:Y:S01]  /*5f70*/  HADD2.F32 R2, -RZ, R64.H0_H0 ;  /* 0x20000040ff027230 */ /* 0x000fe20000004100 */
[----:B------:R-:W-:-:S02]  /*5f80*/  FMUL.FTZ R172, R173, R60 ;  /* 0x0000003cadac7220 */ /* 0x000fc40000410000 */
[----:B------:R-:W0:Y:S01]  /*5f90*/  MUFU.EX2 R196, R196 ;  /* 0x000000c400c47308 */ /* 0x000e220000000800 */
[----:B-1----:R-:W-:Y:S02]  /*5fa0*/  FMUL.FTZ R64, R184, R205 ;  /* 0x000000cdb8407220 */ /* 0x002fe40000410000 */
[----:B------:R-:W-:Y:S02]  /*5fb0*/  FMUL.FTZ R174, R4, R175 ;  /* 0x000000af04ae7220 */ /* 0x000fe40000410000 */
[----:B------:R-:W-:-:S03]  /*5fc0*/  FMUL.FTZ R175, R3, R172 ;  /* 0x000000ac03af7220 */ /* 0x000fc60000410000 */
[----:B------:R-:W1:Y:S01]  /*5fd0*/  MUFU.EX2 R186, R186 ;  /* 0x000000ba00ba7308 */ /* 0x000e620000000800 */
[----:B------:R-:W-:Y:S01]  /*5fe0*/  FMUL.FTZ R172, R2, R177 ;  /* 0x000000b102ac7220 */ /* 0x000fe20000410000 */
[----:B------:R-:W-:Y:S01]  /*5ff0*/  ISETP.NE.AND P0, PT, R150, 0x3f, PT ;  /* 0x0000003f9600780c */ /* 0x000fe20003f05270 */
[----:B--2---:R-:W-:-:S04]  /*6000*/  FMUL.FTZ R177, R199, R64 ;  /* 0x00000040c7b17220 */ /* 0x004fc80000410000 */
[----:B---3--:R-:W-:-:S04]  /*6010*/  FMUL.FTZ R177, R188, R177 ;  /* 0x000000b1bcb17220 */ /* 0x008fc80000410000 */
[----:B0-----:R-:W-:-:S04]  /*6020*/  FMUL.FTZ R177, R196, R177 ;  /* 0x000000b1c4b17220 */ /* 0x001fc80000410000 */
[----:B-1----:R-:W-:Y:S02]  /*6030*/  FMUL.FTZ R64, R186, R177 ;  /* 0x000000b1ba407220 */ /* 0x002fe40000410000 */
[----:B------:R0:W1:Y:S01]  /*6040*/  @P0 LDS R177, [R150.X4+0x3dc4] ;  /* 0x003dc40096b10984 */ /* 0x0000620000004800 */
[----:B------:R-:W-:Y:S01]  /*6050*/  HADD2.F32 R209, -RZ, R91.H0_H0 ;  /* 0x2000005bffd17230 */ /* 0x000fe20000004100 */
[----:B------:R-:W-:Y:S01]  /*6060*/  FFMA.FTZ R65, R195, R65, R174 ;  /* 0x00000041c3417223 */ /* 0x000fe200000100ae */
[----:B------:R-:W-:Y:S02]  /*6070*/  HADD2.F32 R204, -RZ, R90.H0_H0 ;  /* 0x2000005affcc7230 */ /* 0x000fe40000004100 */
[----:B------:R-:W-:Y:S01]  /*6080*/  HADD2.F32 R0, -RZ, R0.H0_H0 ;  /* 0x20000000ff007230 */ /* 0x000fe20000004100 */
[----:B------:R-:W-:Y:S02]  /*6090*/  FMUL.FTZ R173, R209, R54 ;  /* 0x00000036d1ad7220 */ /* 0x000fe40000410000 */
[----:B------:R-:W-:Y:S01]  /*60a0*/  FFMA.FTZ R65, R184, R65, R175 ;  /* 0x00000041b8417223 */ /* 0x000fe200000100af */
[----:B------:R-:W-:Y:S01]  /*60b0*/  HADD2.F32 R211, -RZ, R89.H0_H0 ;  /* 0x20000059ffd37230 */ /* 0x000fe20000004100 */
[----:B------:R-:W-:Y:S01]  /*60c0*/  FMUL.FTZ R171, R204, R49 ;  /* 0x00000031ccab7220 */ /* 0x000fe20000410000 */
[----:B------:R-:W-:Y:S01]  /*60d0*/  HADD2.F32 R192, -RZ, R192.H0_H0 ;  /* 0x200000c0ffc07230 */ /* 0x000fe20000004100 */
[----:B------:R-:W-:-:S02]  /*60e0*/  FMUL.FTZ R173, R0, R173 ;  /* 0x000000ad00ad7220 */ /* 0x000fc40000410000 */
        /* <DEDUP_REMOVED lines=16> */
[----:B------:R-:W-:-:S04]  /*61f0*/  MOV R177, 0x3f800000 ;  /* 0x3f80000000b17802 */ /* 0x000fc80000000f00 */
[----:B------:R-:W-:-:S05]  /*6200*/  @P0 LEA R205, R205, R20, 0x8 ;  /* 0x00000014cdcd0211 */ /* 0x000fca00078e40ff */
[----:B------:R0:W1:Y:S02]  /*6210*/  @P0 LDS R177, [R205.X4+0x35c0] ;  /* 0x0035c000cdb10984 */ /* 0x0000640000004800 */
.L_x_3469:
[----:B0---4-:R-:W-:Y:S05]  /*6220*/  BSYNC B0 ;  /* 0x0000000000007941 */ /* 0x011fea0003800000 */
.L_x_3468:
[----:B------:R-:W-:Y:S01]  /*6230*/  HADD2.F32 R204, -RZ, R203.H0_H0 ;  /* 0x200000cbffcc7230 */ /* 0x000fe20000004100 */
[----:B------:R0:W-:Y:S01]  /*6240*/  STS.64 [R150.X8+0x31b0], R64 ;  /* 0x0031b04096007388 */ /* 0x0001e20000008a00 */
[----:B------:R-:W-:Y:S01]  /*6250*/  HADD2.F32 R248, -RZ, R201.H0_H0 ;  /* 0x200000c9fff87230 */ /* 0x000fe20000004100 */
[----:B------:R-:W-:Y:S01]  /*6260*/  BSSY B0, `(.L_x_3470) ;  /* 0x000005d000007945 */ /* 0x000fe20003800000 */
[----:B------:R-:W-:Y:S02]  /*6270*/  HADD2.F32 R203, -RZ, R202.H0_H0 ;  /* 0x200000caffcb7230 */ /* 0x000fe40000004100 */
[----:B------:R-:W-:Y:S01]  /*6280*/  HADD2.F32 R201, -RZ, R200.H0_H0 ;  /* 0x200000c8ffc97230 */ /* 0x000fe20000004100 */
[----:B------:R-:W-:Y:S01]  /*6290*/  FMUL.FTZ R248, R85, R248 ;  /* 0x000000f855f87220 */ /* 0x000fe20000410000 */
[----:B------:R-:W-:Y:S02]  /*62a0*/  HADD2.F32 R197, -RZ, R197.H0_H0 ;  /* 0x200000c5ffc57230 */ /* 0x000fe40000004100 */
[----:B------:R-:W-:-:S02]  /*62b0*/  HADD2.F32 R198, -RZ, R198.H0_H0 ;  /* 0x200000c6ffc67230 */ /* 0x000fc40000004100 */
        /* <DEDUP_REMOVED lines=32> */
.L_x_3527:
        /* <DEDUP_REMOVED lines=24> */
.L_x_3528:
        /* <DEDUP_REMOVED lines=11> */
[----:B-1---5:R-:W-:Y:S05]  /*66f0*/  CALL.REL.NOINC `($__internal_139_$__cuda_sm70_shflsync_idx_p) ;  /* 0x00005e0000007944 */ /* 0x022fea0003c00000 */
.L_x_3474:
[----:B------:R-:W-:Y:S05]  /*6700*/  BRA.CONV ~URZ, `(.L_x_3475) ;  /* 0x000000637f007947 */ /* 0x000fea000b800000 */
[----:B0-----:R-:W-:Y:S01]  /*6710*/  HFMA2.MMA R213, -RZ, RZ, 0, 1.847743988037109375e-06 ;  /* 0x0000001fffd57435 */ /* 0x001fe200000001ff */
[----:B------:R-:W-:Y:S01]  /*6720*/  MOV R212, R211 ;  /* 0x000000d300d47202 */ /* 0x000fe20000000f00 */
[----:B-1----:R-:W-:Y:S01]  /*6730*/  IMAD.MOV.U32 R210, RZ, RZ, 0x1f ;  /* 0x0000001fffd27424 */ /* 0x002fe200078e00ff */
[----:B------:R-:W-:-:S02]  /*6740*/  MOV R215, 0xffffffff ;  /* 0xffffffff00d77802 */ /* 0x000fc40000000f00 */
[----:B------:R-:W-:Y:S02]  /*6750*/  MOV R64, 0x6770 ;  /* 0x0000677000407802 */ /* 0x000fe40000000f00 */
[----:B-----5:R-:W-:Y:S05]  /*6760*/  CALL.REL.NOINC `($__internal_139_$__cuda_sm70_shflsync_idx_p) ;  /* 0x00005d9000007944 */ /* 0x020fea0003c00000 */
.L_x_3475:
[----:B------:R-:W-:Y:S05]  /*6770*/  BRA.DIV ~URZ, `(.L_x_3476) ;  /* 0x000053d27f007947 */ /* 0x000fea000b800000 */
[----:B-----5:R-:W2:Y:S04]  /*6780*/  SHFL.IDX PT, R130, R130, RZ, 0x1f ;  /* 0x00001fff82827589 */ /* 0x020ea800000e0000 */
[----:B------:R3:W4:Y:S04]  /*6790*/  SHFL.IDX PT, R65, R131, RZ, 0x1f ;  /* 0x00001fff83417589 */ /* 0x00072800000e0000 */
[----:B------:R3:W0:Y:S04]  /*67a0*/  SHFL.UP PT, R202, R67, 0x1, RZ ;  /* 0x0420000043ca7989 */ /* 0x00062800000e00ff */
[----:B------:R3:W1:Y:S02]  /*67b0*/  SHFL.UP PT, R204, R211, 0x1, RZ ;  /* 0x04200000d3cc7989 */ /* 0x00066400000e00ff */
.L_x_3529:
[----:B---3--:R-:W3:Y:S01]  /*67c0*/  LDS.64 R66, [R150.X16+0x31b0] ;  /* 0x0031b00096427984 */ /* 0x008ee2000000ca00 */
[----:B--2---:R-:W-:-:S02]  /*67d0*/  IMAD.MOV.U32 R64, RZ, RZ, R130 ;  /* 0x000000ffff407224 */ /* 0x004fc400078e0082 */
[-C--:B01--4-:R-:W-:Y:S02]  /*67e0*/  @P1 FFMA.FTZ R65, R65, R202.reuse, R204 ;  /* 0x000000ca41411223 */ /* 0x093fe400000100cc */
[----:B------:R-:W-:Y:S02]  /*67f0*/  @P1 FMUL.FTZ R64, R64, R202 ;  /* 0x000000ca40401220 */ /* 0x000fe40000410000 */
[C---:B---3--:R-:W-:Y:S02]  /*6800*/  FFMA.FTZ R67, R66.reuse, R65, R67 ;  /* 0x0000004142437223 */ /* 0x048fe40000010043 */
[----:B------:R-:W-:-:S05]  /*6810*/  FMUL.FTZ R66, R66, R64 ;  /* 0x0000004042427220 */ /* 0x000fca0000410000 */
[----:B------:R0:W-:Y:S02]  /*6820*/  STS.128 [R150.X16+0x31b0], R64 ;  /* 0x0031b04096007388 */ /* 0x0001e4000000cc00 */
.L_x_3471:
[----:B------:R-:W-:Y:S05]  /*6830*/  BSYNC B0 ;  /* 0x0000000000007941 */ /* 0x000fea0003800000 */
.L_x_3470:
[----:B------:R-:W-:Y:S01]  /*6840*/  WARPSYNC 0xffffffff ;  /* 0xffffffff00007948 */ /* 0x000fe20003800000 */
[----:B------:R-:W-:Y:S01]  /*6850*/  BAR.SYNC.DEFER_BLOCKING 0x0 ;  /* 0x0000000000007b1d */ /* 0x000fe20000010000 */
[----:B01----:R-:W-:Y:S01]  /*6860*/  FMUL.FTZ R67, R186, R177 ;  /* 0x000000b1ba437220 */ /* 0x003fe20000410000 */
        /* <DEDUP_REMOVED lines=67> */
.L_x_3530:
        /* <DEDUP_REMOVED lines=26> */
.L_x_3531:
        /* <DEDUP_REMOVED lines=11> */
.L_x_3478:
[----:B-12---:R-:W-:Y:S05]  /*6ef0*/  BSYNC B0 ;  /* 0x0000000000007941 */ /* 0x006fea0003800000 */
.L_x_3477:
[----:B------:R-:W-:Y:S01]  /*6f00*/  WARPSYNC 0xffffffff ;  /* 0xffffffff00007948 */ /* 0x000fe20003800000 */
[----:B------:R-:W-:Y:S01]  /*6f10*/  BAR.SYNC.DEFER_BLOCKING 0x0 ;  /* 0x0000000000007b1d */ /* 0x000fe20000010000 */
[C---:B------:R-:W-:Y:S01]  /*6f20*/  ISETP.NE.AND P0, PT, R150.reuse, RZ, PT ;  /* 0x000000ff9600720c */ /* 0x040fe20003f05270 */
[----:B------:R-:W-:Y:S01]  /*6f30*/  HADD2.F32 R245, -RZ, R89.H0_H0 ;  /* 0x20000059fff57230 */ /* 0x000fe20000004100 */
[C---:B------:R-:W-:Y:S01]  /*6f40*/  SHF.L.U32 R251, R150.reuse, 0x4, RZ ;  /* 0x0000000496fb7819 */ /* 0x040fe200000006ff */
[----:B------:R-:W-:Y:S01]  /*6f50*/  HADD2.F32 R243, -RZ, R93.H0_H0 ;  /* 0x2000005dfff37230 */ /* 0x000fe20000004100 */
[----:B------:R-:W-:Y:S01]  /*6f60*/  IADD3 R211, R150, 0x80, RZ ;  /* 0x0000008096d37810 */ /* 0x000fe20007ffe0ff */
[----:B------:R-:W-:Y:S01]  /*6f70*/  HADD2.F32 R240, -RZ, R104.H0_H0 ;  /* 0x20000068fff07230 */ /* 0x000fe20000004100 */
[----:B0-----:R-:W-:Y:S01]  /*6f80*/  LEA.HI.SX32 R66, R251, R251, 0x1b ;  /* 0x000000fbfb427211 */ /* 0x001fe200078fdaff */
[----:B------:R-:W-:Y:S01]  /*6f90*/  FMUL.FTZ R247, R245, R44 ;  /* 0x0000002cf5f77220 */ /* 0x000fe20000410000 */
[----:B------:R-:W-:Y:S01]  /*6fa0*/  HADD2.F32 R246, -RZ, R92.H0_H0 ;  /* 0x2000005cfff67230 */ /* 0x000fe20000004100 */
[----:B------:R-:W-:Y:S01]  /*6fb0*/  FMUL.FTZ R217, R243, R60 ;  /* 0x0000003cf3d97220 */ /* 0x000fe20000410000 */
[----:B------:R-:W-:Y:S01]  /*6fc0*/  HADD2.F32 R237, -RZ, R103.H0_H0 ;  /* 0x20000067ffed7230 */ /* 0x000fe20000004100 */
[----:B------:R-:W-:Y:S01]  /*6fd0*/  FFMA.FTZ R247, R189, -R247, R172 ;  /* 0x800000f7bdf77223 */ /* 0x000fe200000100ac */
[----:B------:R-:W-:Y:S01]  /*6fe0*/  HADD2.F32 R238, -RZ, R102.H0_H0 ;  /* 0x20000066ffee7230 */ /* 0x000fe20000004100 */
        /* <DEDUP_REMOVED lines=10> */
[----:B------:R-:W0:Y:S01]  /*7090*/  LDS R64, [R150.X8+0x33c4] ;  /* 0x0033c40096407984 */ /* 0x000e220000008800 */
[----:B------:R-:W-:Y:S01]  /*70a0*/  FMUL.FTZ R225, R235, R78 ;  /* 0x0000004eebe17220 */ /* 0x000fe20000410000 */
[----:B------:R-:W-:Y:S01]  /*70b0*/  HADD2.F32 R231, -RZ, R97.H0_H0 ;  /* 0x20000061ffe77230 */ /* 0x000fe20000004100 */
[----:B------:R-:W-:Y:S01]  /*70c0*/  FFMA.FTZ R226, R12, -R226, R169 ;  /* 0x800000e20ce27223 */ /* 0x000fe200000100a9 */
[----:B------:R1:W-:Y:S01]  /*70d0*/  @!P0 STS.64 [R20.X8+0x3ec0], R130 ;  /* 0x003ec08214008388 */ /* 0x0003e20000008a00 */
        /* <DEDUP_REMOVED lines=9> */
[-C--:B------:R-:W-:Y:S01]  /*7170*/  LEA.HI.SX32 R213, R150, R150.reuse, 0x1b ;  /* 0x0000009696d57211 */ /* 0x080fe200078fdaff */
[----:B------:R-:W-:Y:S01]  /*7180*/  FFMA.FTZ R223, R9, -R223, R166 ;  /* 0x800000df09df7223 */ /* 0x000fe200000100a6 */
[----:B------:R-:W-:Y:S01]  /*7190*/  LEA.HI.SX32 R211, R211, R150, 0x1b ;  /* 0x00000096d3d37211 */ /* 0x000fe200078fdaff */
[----:B------:R-:W-:Y:S01]  /*71a0*/  FMUL.FTZ R221, R231, R72 ;  /* 0x00000048e7dd7220 */ /* 0x000fe20000410000 */
[----:B------:R-:W-:Y:S01]  /*71b0*/  LEA.HI.SX32 R209, R209, R150, 0x1b ;  /* 0x00000096d1d17211 */ /* 0x000fe200078fdaff */
[----:B------:R-:W-:Y:S01]  /*71c0*/  FFMA.FTZ R222, R8, -R222, R165 ;  /* 0x800000de08de7223 */ /* 0x000fe200000100a5 */
[----:B------:R-:W-:Y:S01]  /*71d0*/  BSSY B0, `(.L_x_3481) ;  /* 0x00000e0000007945 */ /* 0x000fe20003800000 */
[----:B------:R-:W-:-:S02]  /*71e0*/  FMUL.FTZ R220, R232, R69 ;  /* 0x00000045e8dc7220 */ /* 0x000fc40000410000 */
[----:B------:R-:W-:Y:S02]  /*71f0*/  FFMA.FTZ R221, R7, -R221, R164 ;  /* 0x800000dd07dd7223 */ /* 0x000fe400000100a4 */
[----:B------:R-:W-:Y:S02]  /*7200*/  FFMA.FTZ R220, R6, -R220, R163 ;  /* 0x800000dc06dc7223 */ /* 0x000fe400000100a3 */
[----:B------:R-:W-:Y:S02]  /*7210*/  FMUL.FTZ R219, R229, R68 ;  /* 0x00000044e5db7220 */ /* 0x000fe40000410000 */
[----:B------:R-:W-:Y:S02]  /*7220*/  FMUL.FTZ R218, R230, R61 ;  /* 0x0000003de6da7220 */ /* 0x000fe40000410000 */
[----:B------:R-:W-:Y:S02]  /*7230*/  FFMA.FTZ R219, R5, -R219, R162 ;  /* 0x800000db05db7223 */ /* 0x000fe400000100a2 */
[----:B------:R-:W-:-:S02]  /*7240*/  FFMA.FTZ R218, R4, -R218, R161 ;  /* 0x800000da04da7223 */ /* 0x000fc400000100a1 */
[----:B------:R-:W-:Y:S02]  /*7250*/  FMUL.FTZ R216, R246, R57 ;  /* 0x00000039f6d87220 */ /* 0x000fe40000410000 */
[----:B------:R-:W-:Y:S02]  /*7260*/  FFMA.FTZ R217, R3, -R217, R174 ;  /* 0x800000d903d97223 */ /* 0x000fe400000100ae */
[----:B------:R-:W-:Y:S02]  /*7270*/  FFMA.FTZ R216, R2, -R216, R175 ;  /* 0x800000d802d87223 */ /* 0x000fe400000100af */
[----:B0-----:R-:W-:Y:S01]  /*7280*/  FFMA.FTZ R200, R64, R177, R200 ;  /* 0x000000b140c87223 */ /* 0x001fe200000100c8 */
[----:B------:R-:W-:Y:S01]  /*7290*/  P2R R64, PR, RZ, 0x1 ;  /* 0x00000001ff407803 */ /* 0x000fe20000000000 */
[----:B------:R-:W-:Y:S02]  /*72a0*/  FMUL.FTZ R215, R241, R54 ;  /* 0x00000036f1d77220 */ /* 0x000fe40000410000 */
[-C--:B------:R-:W-:Y:S01]  /*72b0*/  FFMA.FTZ R202, R186, R200.reuse, R207 ;  /* 0x000000c8baca7223 */ /* 0x080fe200000100cf */
[----:B------:R-:W-:Y:S01]  /*72c0*/  IADD3 R207, R150, 0x180, RZ ;  /* 0x0000018096cf7810 */ /* 0x000fe20007ffe0ff */
[----:B------:R-:W-:-:S02]  /*72d0*/  FMUL.FTZ R64, R15, R200 ;  /* 0x000000c80f407220 */ /* 0x000fc40000410000 */
[----:B------:R-:W-:Y:S01]  /*72e0*/  FFMA.FTZ R177, R196, R202, R205 ;  /* 0x000000cac4b17223 */ /* 0x000fe200000100cd */
[----:B------:R-:W-:Y:S01]  /*72f0*/  HADD2.F32 R196, -RZ, R90.H0_H0 ;  /* 0x2000005affc47230 */ /* 0x000fe20000004100 */
[----:B------:R-:W-:Y:S01]  /*7300*/  FMUL.FTZ R189, R189, R200 ;  /* 0x000000c8bdbd7220 */ /* 0x000fe20000410000 */
[----:B------:R-:W-:Y:S01]  /*7310*/  IADD3 R205, R150, 0x200, RZ ;  /* 0x0000020096cd7810 */ /* 0x000fe20007ffe0ff */
[----:B------:R-:W-:Y:S01]  /*7320*/  FFMA.FTZ R188, R188, R177, R203 ;  /* 0x000000b1bcbc7223 */ /* 0x000fe200000100cb */
[----:B------:R-:W-:Y:S01]  /*7330*/  IADD3 R203, R150, 0x280, RZ ;  /* 0x0000028096cb7810 */ /* 0x000fe20007ffe0ff */
[----:B------:R-:W-:Y:S01]  /*7340*/  FMUL.FTZ R64, R247, R64 ;  /* 0x00000040f7407220 */ /* 0x000fe20000410000 */
[----:B------:R-:W-:Y:S01]  /*7350*/  LEA.HI.SX32 R207, R207, R150, 0x1b ;  /* 0x00000096cfcf7211 */ /* 0x000fe200078fdaff */
[----:B------:R-:W-:Y:S01]  /*7360*/  FFMA.FTZ R186, R199, R188, R198 ;  /* 0x000000bcc7ba7223 */ /* 0x000fe200000100c6 */
[-C--:B------:R-:W-:Y:S01]  /*7370*/  LEA.HI.SX32 R205, R205, R150.reuse, 0x1b ;  /* 0x00000096cdcd7211 */ /* 0x080fe200078fdaff */
[----:B------:R-:W-:Y:S01]  /*7380*/  FMUL.FTZ R67, R188, R57 ;  /* 0x00000039bc437220 */ /* 0x000fe20000410000 */
[----:B------:R-:W-:Y:S01]  /*7390*/  LEA.HI.SX32 R203, R203, R150, 0x1b ;  /* 0x00000096cbcb7211 */ /* 0x000fe200078fdaff */
[----:B------:R-:W-:Y:S01]  /*73a0*/  FFMA.FTZ R184, R184, R186, R201 ;  /* 0x000000bab8b87223 */ /* 0x000fe200000100c9 */
[----:B------:R-:W-:Y:S01]  /*73b0*/  IADD3 R201, R150, 0x300, RZ ;  /* 0x0000030096c97810 */ /* 0x000fe20007ffe0ff */
[----:B-1----:R-:W-:-:S02]  /*73c0*/  FMUL.FTZ R130, R186, R60 ;  /* 0x0000003cba827220 */ /* 0x002fc40000410000 */
[----:B------:R-:W-:Y:S01]  /*73d0*/  FFMA.FTZ R182, R195, R184, R182 ;  /* 0x000000b8c3b67223 */ /* 0x000fe200000100b6 */
[----:B------:R-:W-:Y:S01]  /*73e0*/  LEA.HI.SX32 R201, R201, R150, 0x1b ;  /* 0x00000096c9c97211 */ /* 0x000fe200078fdaff */
[----:B------:R-:W-:Y:S02]  /*73f0*/  FMUL.FTZ R214, R196, R49 ;  /* 0x00000031c4d67220 */ /* 0x000fe40000410000 */
[----:B------:R-:W-:Y:S02]  /*7400*/  FFMA.FTZ R180, R180, R182, R197 ;  /* 0x000000b6b4b47223 */ /* 0x000fe400000100c5 */
[----:B------:R-:W-:Y:S02]  /*7410*/  FFMA.FTZ R214, R192, -R214, R171 ;  /* 0x800000d6c0d67223 */ /* 0x000fe400000100ab */
        /* <DEDUP_REMOVED lines=9> */
[----:B------:R-:W-:Y:S01]  /*74b0*/  FFMA.FTZ R245, R245, R189, R64 ;  /* 0x000000bdf5f57223 */ /* 0x000fe20000010040 */
[----:B------:R0:W-:Y:S01]  /*74c0*/  STS [R66.X4+0x10bc], R131 ;  /* 0x0010bc8342007388 */ /* 0x0001e20000004800 */
[----:B------:R-:W-:Y:S02]  /*74d0*/  FFMA.FTZ R244, R244, R248, R183 ;  /* 0x000000f8f4f47223 */ /* 0x000fe400000100b7 */
[----:B------:R-:W-:Y:S02]  /*74e0*/  FMUL.FTZ R183, R246, R67 ;  /* 0x00000043f6b77220 */ /* 0x000fe40000410000 */
[----:B------:R-:W-:Y:S02]  /*74f0*/  FFMA.FTZ R239, R239, R244, R190 ;  /* 0x000000f4efef7223 */ /* 0x000fe400000100be */
[----:B------:R-:W-:Y:S01]  /*7500*/  FMUL.FTZ R64, R177, R54 ;  /* 0x00000036b1407220 */ /* 0x000fe20000410000 */
[----:B------:R-:W-:Y:S01]  /*7510*/  STS [R66.X4+0x10b0], R183 ;  /* 0x0010b0b742007388 */ /* 0x000fe20000004800 */
[----:B------:R-:W-:-:S02]  /*7520*/  FFMA.FTZ R242, R242, R239, R181 ;  /* 0x000000eff2f27223 */ /* 0x000fc400000100b5 */
[----:B0-----:R-:W-:Y:S02]  /*7530*/  FMUL.FTZ R131, R243, R130 ;  /* 0x00000082f3837220 */ /* 0x001fe40000410000 */
[----:B------:R-:W-:Y:S02]  /*7540*/  FMUL.FTZ R190, R239, R80 ;  /* 0x00000050efbe7220 */ /* 0x000fe40000410000 */
[----:B------:R-:W-:Y:S01]  /*7550*/  FMUL.FTZ R185, R241, R64 ;  /* 0x00000040f1b97220 */ /* 0x000fe20000410000 */
[----:B------:R0:W-:Y:S01]  /*7560*/  STS [R66.X4+0x10ac], R131 ;  /* 0x0010ac8342007388 */ /* 0x0001e20000004800 */
[----:B------:R-:W-:Y:S02]  /*7570*/  FMUL.FTZ R65, R214, R65 ;  /* 0x00000041d6417220 */ /* 0x000fe40000410000 */
[----:B------:R-:W-:Y:S01]  /*7580*/  FMUL.FTZ R181, R244, R77 ;  /* 0x0000004df4b57220 */ /* 0x000fe20000410000 */
[----:B------:R1:W-:Y:S01]  /*7590*/  STS [R66.X4+0x10b4], R185 ;  /* 0x0010b4b942007388 */ /* 0x0003e20000004800 */
[----:B------:R-:W-:-:S02]  /*75a0*/  FFMA.FTZ R22, R192, R49, R22 ;  /* 0x00000031c0167223 */ /* 0x000fc40000010016 */
[----:B------:R-:W-:Y:S02]  /*75b0*/  FFMA.FTZ R250, R196, R192, R65 ;  /* 0x000000c0c4fa7223 */ /* 0x000fe40000010041 */
[----:B------:R-:W-:Y:S02]  /*75c0*/  FMUL.FTZ R192, R248, R78 ;  /* 0x0000004ef8c07220 */ /* 0x000fe40000410000 */
[----:B0-----:R-:W-:Y:S02]  /*75d0*/  FMUL.FTZ R131, R242, R79 ;  /* 0x0000004ff2837220 */ /* 0x001fe40000410000 */
[----:B------:R-:W-:Y:S02]  /*75e0*/  FMUL.FTZ R65, R202, R49 ;  /* 0x00000031ca417220 */ /* 0x000fe40000410000 */
[----:B------:R-:W-:Y:S02]  /*75f0*/  FFMA.FTZ R183, R228, R131, RZ ;  /* 0x00000083e4b77223 */ /* 0x000fe400000100ff */
[----:B------:R-:W-:-:S02]  /*7600*/  FMUL.FTZ R187, R196, R65 ;  /* 0x00000041c4bb7220 */ /* 0x000fc40000410000 */
[----:B------:R-:W-:Y:S02]  /*7610*/  FFMA.FTZ R183, R227, R190, R183 ;  /* 0x000000bee3b77223 */ /* 0x000fe400000100b7 */
[----:B------:R-:W-:Y:S01]  /*7620*/  FMUL.FTZ R247, R247, R194 ;  /* 0x000000c2f7f77220 */ /* 0x000fe20000410000 */
[----:B------:R0:W-:Y:S01]  /*7630*/  STS [R66.X4+0x10b8], R187 ;  /* 0x0010b8bb42007388 */ /* 0x0001e20000004800 */
[----:B-1----:R-:W-:Y:S02]  /*7640*/  FFMA.FTZ R185, R226, R181, R183 ;  /* 0x000000b5e2b97223 */ /* 0x002fe400000100b7 */
[----:B------:R-:W-:Y:S02]  /*7650*/  FMUL.FTZ R183, R252, R75 ;  /* 0x0000004bfcb77220 */ /* 0x000fe40000410000 */
[----:B------:R-:W-:Y:S02]  /*7660*/  FFMA.FTZ R185, R225, R192, R185 ;  /* 0x000000c0e1b97223 */ /* 0x000fe400000100b9 */
[----:B------:R-:W-:-:S02]  /*7670*/  FMUL.FTZ R196, R249, R76 ;  /* 0x0000004cf9c47220 */ /* 0x000fc40000410000 */
[----:B------:R-:W-:Y:S02]  /*7680*/  FFMA.FTZ R194, R224, R183, R185 ;  /* 0x000000b7e0c27223 */ /* 0x000fe400000100b9 */
[----:B0-----:R-:W-:Y:S02]  /*7690*/  FMUL.FTZ R187, R176, R73 ;  /* 0x00000049b0bb7220 */ /* 0x001fe40000410000 */
[----:B------:R-:W-:Y:S02]  /*76a0*/  FFMA.FTZ R185, R223, R196, R194 ;  /* 0x000000c4dfb97223 */ /* 0x000fe400000100c2 */
[----:B------:R-:W-:Y:S02]  /*76b0*/  FMUL.FTZ R198, R178, R72 ;  /* 0x00000048b2c67220 */ /* 0x000fe40000410000 */
[----:B------:R-:W-:Y:S02]  /*76c0*/  FFMA.FTZ R194, R222, R187, R185 ;  /* 0x000000bbdec27223 */ /* 0x000fe400000100b9 */
        /* <DEDUP_REMOVED lines=11> */
[----:B------:R-:W-:Y:S02]  /*7780*/  FFMA.FTZ R193, R217, R130, R193 ;  /* 0x00000082d9c17223 */ /* 0x000fe400000100c1 */
[----:B------:R-:W-:Y:S01]  /*7790*/  FMUL.FTZ R199, R230, R197 ;  /* 0x000000c5e6c77220 */ /* 0x000fe20000410000 */
[----:B------:R1:W-:Y:S01]  /*77a0*/  STS [R66.X4+0x1098], R189 ;  /* 0x001098bd42007388 */ /* 0x0003e20000004800 */
[----:B------:R-:W-:-:S02]  /*77b0*/  FFMA.FTZ R193, R216, R67, R193 ;  /* 0x00000043d8c17223 */ /* 0x000fc400000100c1 */
[----:B------:R-:W-:Y:S01]  /*77c0*/  FMUL.FTZ R195, R229, R200 ;  /* 0x000000c8e5c37220 */ /* 0x000fe20000410000 */
[----:B------:R2:W-:Y:S01]  /*77d0*/  STS [R66.X4+0x10a8], R199 ;  /* 0x0010a8c742007388 */ /* 0x0005e20000004800 */
[----:B------:R-:W-:Y:S02]  /*77e0*/  FMUL.FTZ R191, R231, R198 ;  /* 0x000000c6e7bf7220 */ /* 0x000fe40000410000 */
[----:B0-----:R-:W-:Y:S01]  /*77f0*/  FMUL.FTZ R185, R236, R183 ;  /* 0x000000b7ecb97220 */ /* 0x001fe20000410000 */
[----:B------:R-:W-:Y:S01]  /*7800*/  STS [R66.X4+0x10a4], R195 ;  /* 0x0010a4c342007388 */ /* 0x000fe20000004800 */
[----:B------:R-:W-:Y:S01]  /*7810*/  FMUL.FTZ R187, R233, R196 ;  /* 0x000000c4e9bb7220 */ /* 0x000fe20000410000 */
[----:B-1----:R-:W-:Y:S01]  /*7820*/  IADD3 R189, R150, 0x3c0, RZ ;  /* 0x000003c096bd7810 */ /* 0x002fe20007ffe0ff */
[----:B------:R-:W-:Y:S01]  /*7830*/  FMUL.FTZ R183, R235, R192 ;  /* 0x000000c0ebb77220 */ /* 0x000fe20000410000 */
[----:B------:R-:W-:Y:S01]  /*7840*/  STS [R66.X4+0x109c], R191 ;  /* 0x00109cbf42007388 */ /* 0x000fe20000004800 */
[----:B------:R-:W-:Y:S01]  /*7850*/  FMUL.FTZ R181, R238, R181 ;  /* 0x000000b5eeb57220 */ /* 0x000fe20000410000 */
[----:B--2---:R-:W-:Y:S01]  /*7860*/  IADD3 R199, R150, 0x380, RZ ;  /* 0x0000038096c77810 */ /* 0x004fe20007ffe0ff */
[----:B------:R-:W-:Y:S01]  /*7870*/  FMUL.FTZ R67, R237, R190 ;  /* 0x000000beed437220 */ /* 0x000fe20000410000 */
[----:B------:R0:W-:Y:S01]  /*7880*/  STS [R66.X4+0x1094], R187 ;  /* 0x001094bb42007388 */ /* 0x0001e20000004800 */
[----:B------:R-:W-:Y:S01]  /*7890*/  FMUL.FTZ R131, R240, R131 ;  /* 0x00000083f0837220 */ /* 0x000fe20000410000 */
[-C--:B------:R-:W-:Y:S01]  /*78a0*/  LEA.HI.SX32 R199, R199, R150.reuse, 0x1b ;  /* 0x00000096c7c77211 */ /* 0x080fe200078fdaff */
[----:B------:R-:W-:Y:S01]  /*78b0*/  FFMA.FTZ R215, R0, -R215, R173 ;  /* 0x800000d700d77223 */ /* 0x000fe200000100ad */
[----:B------:R1:W-:Y:S01]  /*78c0*/  STS [R66.X4+0x1090], R185 ;  /* 0x001090b942007388 */ /* 0x0003e20000004800 */
[----:B------:R-:W-:Y:S01]  /*78d0*/  LEA.HI.SX32 R198, R189, R150, 0x1b ;  /* 0x00000096bdc67211 */ /* 0x000fe200078fdaff */
[----:B------:R-:W-:-:S02]  /*78e0*/  FMUL.FTZ R167, R84, R167 ;  /* 0x000000a754a77220 */ /* 0x000fc40000410000 */
[----:B------:R2:W-:Y:S01]  /*78f0*/  STS [R66.X4+0x108c], R183 ;  /* 0x00108cb742007388 */ /* 0x0005e20000004800 */
[----:B------:R-:W-:Y:S01]  /*7900*/  FFMA.FTZ R193, R215, R64, R193 ;  /* 0x00000040d7c17223 */ /* 0x000fe200000100c1 */
[----:B0-----:R-:W-:Y:S01]  /*7910*/  IADD3 R187, R150, 0x340, RZ ;  /* 0x0000034096bb7810 */ /* 0x001fe20007ffe0ff */
[----:B------:R-:W-:Y:S01]  /*7920*/  FMUL.FTZ R169, R86, R169 ;  /* 0x000000a956a97220 */ /* 0x000fe20000410000 */
[----:B------:R0:W-:Y:S01]  /*7930*/  STS [R66.X4+0x1088], R181 ;  /* 0x001088b542007388 */ /* 0x0001e20000004800 */
[----:B------:R-:W-:Y:S01]  /*7940*/  FFMA.FTZ R214, R214, R65, R193 ;  /* 0x00000041d6d67223 */ /* 0x000fe200000100c1 */
[----:B-1----:R-:W-:Y:S01]  /*7950*/  IADD3 R185, R150, 0xc0, RZ ;  /* 0x000000c096b97810 */ /* 0x002fe20007ffe0ff */
[----:B------:R-:W-:Y:S01]  /*7960*/  FMUL.FTZ R65, R88, R179 ;  /* 0x000000b358417220 */ /* 0x000fe20000410000 */
[----:B------:R1:W-:Y:S01]  /*7970*/  STS [R66.X4+0x1084], R67 ;  /* 0x0010844342007388 */ /* 0x0003e20000004800 */
[----:B------:R-:W-:Y:S01]  /*7980*/  IADD3 R179, R150, 0x40, RZ ;  /* 0x0000004096b37810 */ /* 0x000fe20007ffe0ff */
[----:B------:R-:W-:Y:S01]  /*7990*/  FMUL.FTZ R165, R82, R165 ;  /* 0x000000a552a57220 */ /* 0x000fe20000410000 */
[----:B--2---:R-:W-:Y:S01]  /*79a0*/  IADD3 R183, R150, 0x140, RZ ;  /* 0x0000014096b77810 */ /* 0x004fe20007ffe0ff */
[----:B------:R2:W-:Y:S01]  /*79b0*/  STS [R66.X4+0x1080], R131 ;  /* 0x0010808342007388 */ /* 0x0005e20000004800 */
[-C--:B------:R-:W-:Y:S01]  /*79c0*/  LEA.HI.SX32 R212, R179, R150.reuse, 0x1b ;  /* 0x00000096b3d47211 */ /* 0x080fe200078fdaff */
[----:B------:R-:W-:Y:S01]  /*79d0*/  FMUL.FTZ R163, R74, R163 ;  /* 0x000000a34aa37220 */ /* 0x000fe20000410000 */
[C---:B0-----:R-:W-:Y:S01]  /*79e0*/  IADD3 R181, R150.reuse, 0x1c0, RZ ;  /* 0x000001c096b57810 */ /* 0x041fe20007ffe0ff */
[----:B------:R-:W-:Y:S01]  /*79f0*/  BAR.SYNC.DEFER_BLOCKING 0x0 ;  /* 0x0000000000007b1d */ /* 0x000fe20000010000 */
[----:B------:R-:W-:Y:S01]  /*7a00*/  LEA.HI.SX32 R210, R185, R150, 0x1b ;  /* 0x00000096b9d27211 */ /* 0x000fe200078fdaff */
[----:B------:R-:W-:Y:S01]  /*7a10*/  FMUL.FTZ R168, R85, R168 ;  /* 0x000000a855a87220 */ /* 0x000fe20000410000 */
[C---:B-1----:R-:W-:Y:S01]  /*7a20*/  IADD3 R67, R150.reuse, 0x240, RZ ;  /* 0x0000024096437810 */ /* 0x042fe20007ffe0ff */
[----:B------:R-:W-:Y:S01]  /*7a30*/  IMAD.MOV.U32 R64, RZ, RZ, R150 ;  /* 0x000000ffff407224 */ /* 0x000fe200078e0096 */
[----:B------:R-:W-:Y:S01]  /*7a40*/  LEA.HI.SX32 R208, R183, R150, 0x1b ;  /* 0x00000096b7d07211 */ /* 0x000fe200078fdaff */
[----:B------:R-:W-:Y:S01]  /*7a50*/  FMUL.FTZ R166, R83, R166 ;  /* 0x000000a653a67220 */ /* 0x000fe20000410000 */
[----:B--2---:R-:W-:Y:S01]  /*7a60*/  IADD3 R131, R150, 0x2c0, RZ ;  /* 0x000002c096837810 */ /* 0x004fe20007ffe0ff */
[----:B------:R-:W-:Y:S01]  /*7a70*/  FMUL.FTZ R161, R70, R161 ;  /* 0x000000a146a17220 */ /* 0x000fe20000410000 */
[-C--:B------:R-:W-:Y:S01]  /*7a80*/  LEA.HI.SX32 R206, R181, R150.reuse, 0x1b ;  /* 0x00000096b5ce7211 */ /* 0x080fe200078fdaff */
[----:B------:R-:W-:Y:S01]  /*7a90*/  FMUL.FTZ R175, R62, R175 ;  /* 0x000000af3eaf7220 */ /* 0x000fe20000410000 */
[----:B------:R-:W-:Y:S01]  /*7aa0*/  LEA.HI.SX32 R204, R67, R150, 0x1b ;  /* 0x0000009643cc7211 */ /* 0x000fe200078fdaff */
[----:B------:R-:W-:Y:S01]  /*7ab0*/  FMUL.FTZ R67, R87, R170 ;  /* 0x000000aa57437220 */ /* 0x000fe20000410000 */
[-C--:B------:R-:W-:Y:S01]  /*7ac0*/  LEA.HI.SX32 R202, R131, R150.reuse, 0x1b ;  /* 0x0000009683ca7211 */ /* 0x080fe200078fdaff */
[----:B------:R-:W-:Y:S01]  /*7ad0*/  FMUL.FTZ R173, R59, R173 ;  /* 0x000000ad3bad7220 */ /* 0x000fe20000410000 */
[----:B------:R-:W-:Y:S01]  /*7ae0*/  LEA.HI.SX32 R200, R187, R150, 0x1b ;  /* 0x00000096bbc87211 */ /* 0x000fe200078fdaff */
[----:B------:R-:W-:Y:S01]  /*7af0*/  FMUL.FTZ R171, R58, R171 ;  /* 0x000000ab3aab7220 */ /* 0x000fe20000410000 */
        /* <DEDUP_REMOVED lines=34> */
[C---:B------:R-:W-:Y:S01]  /*7d20*/  IMAD R67, R156.reuse, c[0x0][0x29c], R67 ;  /* 0x0000a7009c437a24 */ /* 0x040fe200078e0243 */
[----:B------:R5:W-:Y:S01]  /*7d30*/  STS [R66.X4+0x2114], R166 ;  /* 0x002114a642007388 */ /* 0x000be20000004800 */
[----:B-1----:R-:W-:-:S03]  /*7d40*/  IMAD.WIDE.U32 R162, R156, c[0x0][0x298], R64 ;  /* 0x0000a6009ca27a25 */ /* 0x002fc600078e0040 */
[----:B------:R-:W-:Y:S01]  /*7d50*/  STS [R66.X4+0x2128], R161 ;  /* 0x002128a142007388 */ /* 0x000fe20000004800 */
[----:B--2---:R-:W-:Y:S01]  /*7d60*/  IADD3 R168, -R135, c[0x0][0x168], -R150 ;  /* 0x00005a0087a87a10 */ /* 0x004fe20007ffe996 */
[----:B------:R-:W-:Y:S01]  /*7d70*/  IMAD.WIDE.U32 R64, R156, c[0x0][0x2b8], R64 ;  /* 0x0000ae009c407a25 */ /* 0x000fe200078e0040 */
[----:B------:R-:W-:Y:S01]  /*7d80*/  IADD3 R163, R163, R67, RZ ;  /* 0x00000043a3a37210 */ /* 0x000fe20007ffe0ff */
[----:B------:R1:W-:Y:S01]  /*7d90*/  STS [R66.X4+0x212c], R169 ;  /* 0x00212ca942007388 */ /* 0x0003e20000004800 */
[----:B------:R-:W-:Y:S01]  /*7da0*/  ISETP.GE.AND P0, PT, R168, 0x1, PT ;  /* 0x00000001a800780c */ /* 0x000fe20003f06270 */
[----:B------:R-:W-:Y:S01]  /*7db0*/  IMAD.IADD R65, R65, 0x1, R167 ;  /* 0x0000000141417824 */ /* 0x000fe200078e02a7 */
[----:B-----5:R-:W-:Y:S01]  /*7dc0*/  SHF.R.S32.HI R166, RZ, 0x1f, R135 ;  /* 0x0000001fffa67819 */ /* 0x020fe20000011487 */
[----:B------:R-:W-:Y:S01]  /*7dd0*/  STS [R66.X4+0x2130], R175 ;  /* 0x002130af42007388 */ /* 0x000fe20000004800 */
[----:B------:R-:W-:-:S03]  /*7de0*/  IMAD.WIDE.U32 R162, R153, c[0x0][0x2a0], R162 ;  /* 0x0000a80099a27a25 */ /* 0x000fc600078e00a2 */
[----:B------:R-:W-:Y:S01]  /*7df0*/  STS [R66.X4+0x2134], R173 ;  /* 0x002134ad42007388 */ /* 0x000fe20000004800 */
[----:B------:R-:W-:-:S03]  /*7e00*/  IMAD.WIDE.U32 R64, R153, c[0x0][0x2c0], R64 ;  /* 0x0000b00099407a25 */ /* 0x000fc600078e0040 */
[----:B------:R-:W-:Y:S01]  /*7e10*/  STS [R66.X4+0x2138], R171 ;  /* 0x002138ab42007388 */ /* 0x000fe20000004800 */
[----:B-1----:R-:W-:Y:S01]  /*7e20*/  IMAD R169, R153, c[0x0][0x2c4], R164 ;  /* 0x0000b10099a97a24 */ /* 0x002fe200078e02a4 */
[----:B------:R-:W-:Y:S02]  /*7e30*/  IADD3 R164, P1, R135, R162, RZ ;  /* 0x000000a287a47210 */ /* 0x000fe40007f3e0ff */
[----:B------:R1:W-:Y:S02]  /*7e40*/  STS [R66.X4+0x213c], R165 ;  /* 0x00213ca542007388 */ /* 0x0003e40000004800 */
[----:B------:R-:W-:Y:S01]  /*7e50*/  IADD3 R169, R65, R169, RZ ;  /* 0x000000a941a97210 */ /* 0x000fe20007ffe0ff */
        /* <DEDUP_REMOVED lines=13> */
[----:B------:R-:W-:-:S03]  /*7f30*/  IMAD.WIDE.U32 R66, R20, c[0x0][0x2d0], R66 ;  /* 0x0000b40014427a25 */ /* 0x000fc600078e0042 */
[----:B------:R-:W-:Y:S01]  /*7f40*/  IADD3 R167, R165, R167, RZ ;  /* 0x000000a7a5a77210 */ /* 0x000fe20007ffe0ff */
        /* <DEDUP_REMOVED lines=8> */
.L_x_3482:
[----:B0--34-:R-:W-:Y:S05]  /*7fd0*/  BSYNC B0 ;  /* 0x0000000000007941 */ /* 0x019fea0003800000 */
.L_x_3481:
        /* <DEDUP_REMOVED lines=18> */
[----:B------:R-:W-:Y:S01]  /*8100*/  IMAD.WIDE.U32 R164, R169, c[0x0][0x2d0], R164 ;  /* 0x0000b400a9a47a25 */ /* 0x000fe200078e00a4 */
[----:B------:R-:W-:-:S03]  /*8110*/  IADD3 R65, R65, R167, RZ ;  /* 0x000000a741417210 */ /* 0x000fc60007ffe0ff */
[----:B------:R-:W-:Y:S02]  /*8120*/  IMAD.IADD R165, R165, 0x1, R161 ;  /* 0x00000001a5a57824 */ /* 0x000fe400078e02a1 */
[----:B------:R0:W-:Y:S04]  /*8130*/  RED.E.ADD.F32.FTZ.RN.STRONG.GPU [R64.64+-0xf00], R196 ;  /* 0xfff100c44000798e */ /* 0x0001e8000c10e784 */
[----:B--2---:R0:W-:Y:S02]  /*8140*/  RED.E.ADD.F32.FTZ.RN.STRONG.GPU [R164.64+-0xf00], R173 ;  /* 0xfff100ada400798e */ /* 0x0041e4000c10e784 */
.L_x_3484:
[----:B0-----:R-:W-:Y:S05]  /*8150*/  BSYNC B0 ;  /* 0x0000000000007941 */ /* 0x001fea0003800000 */
.L_x_3483:
[----:B------:R-:W0:Y:S01]  /*8160*/  LDS R211, [R211.X4+0x2300] ;  /* 0x00230000d3d37984 */ /* 0x000e220000004800 */
[----:B------:R-:W-:Y:S01]  /*8170*/  SHF.L.U32 R65, R171, 0x2, RZ ;  /* 0x00000002ab417819 */ /* 0x000fe200000006ff */
[----:B------:R-:W-:Y:S01]  /*8180*/  BSSY B0, `(.L_x_3485) ;  /* 0x0000016000007945 */ /* 0x000fe20003800000 */
[----:B------:R-:W-:Y:S01]  /*8190*/  SHF.R.S32.HI R16, RZ, 0x1f, R171 ;  /* 0x0000001fff107819 */ /* 0x000fe200000114ab */
[----:B------:R-:W-:Y:S01]  /*81a0*/  FADD.FTZ R214, R214, R247 ;  /* 0x000000f7d6d67221 */ /* 0x000fe20000010000 */
[----:B------:R-:W-:-:S02]  /*81b0*/  IADD3 R64, P0, R65, R66, RZ ;  /* 0x0000004241407210 */ /* 0x000fc40007f1e0ff */
[C---:B------:R-:W-:Y:S02]  /*81c0*/  ISETP.GE.AND P6, PT, R168.reuse, 0x81, PT ;  /* 0x00000081a800780c */ /* 0x040fe40003fc6270 */
[----:B------:R-:W-:Y:S02]  /*81d0*/  SHF.L.U64.HI R171, R171, 0x2, R16 ;  /* 0x00000002abab7819 */ /* 0x000fe40000010210 */
[----:B------:R-:W-:Y:S02]  /*81e0*/  IADD3 R66, P1, R65, R162, RZ ;  /* 0x000000a241427210 */ /* 0x000fe40007f3e0ff */
[C---:B------:R-:W-:Y:S02]  /*81f0*/  IADD3.X R65, R171.reuse, R67, RZ, P0, !PT ;  /* 0x00000043ab417210 */ /* 0x040fe400007fe4ff */
[C---:B------:R-:W-:Y:S01]  /*8200*/  ISETP.GE.AND P0, PT, R168.reuse, 0xc1, PT ;  /* 0x000000c1a800780c */ /* 0x040fe20003f06270 */
[----:B------:R-:W-:Y:S01]  /*8210*/  IMAD.X R67, R171, 0x1, R163, P1 ;  /* 0x00000001ab437824 */ /* 0x000fe200008e06a3 */
[C---:B------:R-:W-:Y:S01]  /*8220*/  ISETP.GE.AND P1, PT, R168.reuse, 0x101, PT ;  /* 0x00000101a800780c */ /* 0x040fe20003f26270 */
[----:B------:R-:W-:Y:S01]  /*8230*/  IMAD.WIDE.U32 R64, R169, c[0x0][0x2b0], R64 ;  /* 0x0000ac00a9407a25 */ /* 0x000fe200078e0040 */
[----:B------:R-:W-:-:S02]  /*8240*/  ISETP.GE.AND P2, PT, R168, 0x141, PT ;  /* 0x00000141a800780c */ /* 0x000fc40003f46270 */
[C---:B------:R-:W-:Y:S01]  /*8250*/  ISETP.GE.AND P3, PT, R168.reuse, 0x181, PT ;  /* 0x00000181a800780c */ /* 0x040fe20003f66270 */
[----:B------:R-:W-:Y:S01]  /*8260*/  IMAD.WIDE.U32 R66, R169, c[0x0][0x2d0], R66 ;  /* 0x0000b400a9427a25 */ /* 0x000fe200078e0042 */
[----:B------:R-:W-:Y:S02]  /*8270*/  IADD3 R65, R167, R65, RZ ;  /* 0x00000041a7417210 */ /* 0x000fe40007ffe0ff */
[C---:B------:R-:W-:Y:S02]  /*8280*/  ISETP.GE.AND P4, PT, R168.reuse, 0x1c1, PT ;  /* 0x000001c1a800780c */ /* 0x040fe40003f86270 */
[----:B------:R-:W-:Y:S02]  /*8290*/  IADD3 R67, R161, R67, RZ ;  /* 0x00000043a1437210 */ /* 0x000fe40007ffe0ff */
[----:B------:R-:W-:Y:S01]  /*82a0*/  ISETP.GE.AND P5, PT, R168, 0x201, PT ;  /* 0x00000201a800780c */ /* 0x000fe20003fa6270 */
[----:B------:R-:W-:Y:S07]  /*82b0*/  @!P6 BRA `(.L_x_3486) ;  /* 0x000000200000e947 */ /* 0x000fee0003800000 */
[----:B------:R1:W-:Y:S04]  /*82c0*/  RED.E.ADD.F32.FTZ.RN.STRONG.GPU [R64.64+-0xe00], R195 ;  /* 0xfff200c34000798e */ /* 0x0003e8000c10e784 */
[----:B0-----:R1:W-:Y:S02]  /*82d0*/  RED.E.ADD.F32.FTZ.RN.STRONG.GPU [R66.64+-0xe00], R211 ;  /* 0xfff200d34200798e */ /* 0x0013e4000c10e784 */
.L_x_3486:
[----:B------:R-:W-:Y:S05]  /*82e0*/  BSYNC B0 ;  /* 0x0000000000007941 */ /* 0x000fea0003800000 */
.L_x_3485:
[----:B------:R3:W4:Y:S01]  /*82f0*/  LDS R161, [R210.X4+0x2400] ;  /* 0x00240000d2a17984 */ /* 0x0007220000004800 */
[----:B------:R-:W-:Y:S01]  /*8300*/  BSSY B0, `(.L_x_3487) ;  /* 0x0000004000007945 */ /* 0x000fe20003800000 */
[----:B------:R-:W-:Y:S05]  /*8310*/  @!P0 BRA `(.L_x_3488) ;  /* 0x0000002000008947 */ /* 0x000fea0003800000 */
[----:B------:R1:W-:Y:S04]  /*8320*/  RED.E.ADD.F32.FTZ.RN.STRONG.GPU [R64.64+-0xd00], R194 ;  /* 0xfff300c24000798e */ /* 0x0003e8000c10e784 */
[----:B----4-:R1:W-:Y:S02]  /*8330*/  RED.E.ADD.F32.FTZ.RN.STRONG.GPU [R66.64+-0xd00], R161 ;  /* 0xfff300a14200798e */ /* 0x0103e4000c10e784 */
.L_x_3488:
[----:B------:R-:W-:Y:S05]  /*8340*/  BSYNC B0 ;  /* 0x0000000000007941 */ /* 0x000fea0003800000 */
.L_x_3487:
[----:B------:R-:W1:Y:S01]  /*8350*/  LDS R209, [R209.X4+0x2500] ;  /* 0x00250000d1d17984 */ /* 0x000e620000004800 */
[----:B------:R-:W-:Y:S01]  /*8360*/  BSSY B0, `(.L_x_3489) ;  /* 0x0000004000007945 */ /* 0x000fe20003800000 */
[----:B------:R-:W-:Y:S05]  /*8370*/  @!P1 BRA `(.L_x_3490) ;  /* 0x0000002000009947 */ /* 0x000fea0003800000 */
[----:B------:R3:W-:Y:S04]  /*8380*/  RED.E.ADD.F32.FTZ.RN.STRONG.GPU [R64.64+-0xc00], R193 ;  /* 0xfff400c14000798e */ /* 0x0007e8000c10e784 */
[----:B-1----:R3:W-:Y:S02]  /*8390*/  RED.E.ADD.F32.FTZ.RN.STRONG.GPU [R66.64+-0xc00], R209 ;  /* 0xfff400d14200798e */ /* 0x0027e4000c10e784 */
.L_x_3490:
[----:B------:R-:W-:Y:S05]  /*83a0*/  BSYNC B0 ;  /* 0x0000000000007941 */ /* 0x000fea0003800000 */
.L_x_3489:
[----:B-1--4-:R1:W4:Y:S01]  /*83b0*/  LDS R161, [R208.X4+0x2600] ;  /* 0x00260000d0a17984 */ /* 0x0123220000004800 */
[----:B------:R-:W-:Y:S01]  /*83c0*/  BSSY B0, `(.L_x_3491) ;  /* 0x0000004000007945 */ /* 0x000fe20003800000 */
[----:B------:R-:W-:Y:S05]  /*83d0*/  @!P2 BRA `(.L_x_3492) ;  /* 0x000000200000a947 */ /* 0x000fea0003800000 */
[----:B------:R1:W-:Y:S04]  /*83e0*/  RED.E.ADD.F32.FTZ.RN.STRONG.GPU [R64.64+-0xb00], R192 ;  /* 0xfff500c04000798e */ /* 0x0003e8000c10e784 */
[----:B----4-:R1:W-:Y:S02]  /*83f0*/  RED.E.ADD.F32.FTZ.RN.STRONG.GPU [R66.64+-0xb00], R161 ;  /* 0xfff500a14200798e */ /* 0x0103e4000c10e784 */
.L_x_3492:
[----:B------:R-:W-:Y:S05]  /*8400*/  BSYNC B0 ;  /* 0x0000000000007941 */ /* 0x000fea0003800000 */
.L_x_3491:
[----:B------:R-:W1:Y:S01]  /*8410*/  LDS R207, [R207.X4+0x2700] ;  /* 0x00270000cfcf7984 */ /* 0x000e620000004800 */
[----:B------:R-:W-:Y:S01]  /*8420*/  BSSY B0, `(.L_x_3493) ;  /* 0x0000004000007945 */ /* 0x000fe20003800000 */
[----:B------:R-:W-:Y:S05]  /*8430*/  @!P3 BRA `(.L_x_3494) ;  /* 0x000000200000b947 */ /* 0x000fea0003800000 */
[----:B------:R3:W-:Y:S04]  /*8440*/  RED.E.ADD.F32.FTZ.RN.STRONG.GPU [R64.64+-0xa00], R191 ;  /* 0xfff600bf4000798e */ /* 0x0007e8000c10e784 */
[----:B-1----:R3:W-:Y:S02]  /*8450*/  RED.E.ADD.F32.FTZ.RN.STRONG.GPU [R66.64+-0xa00], R207 ;  /* 0xfff600cf4200798e */ /* 0x0027e4000c10e784 */
.L_x_3494:
[----:B------:R-:W-:Y:S05]  /*8460*/  BSYNC B0 ;  /* 0x0000000000007941 */ /* 0x000fea0003800000 */
.L_x_3493:
[----:B-1--4-:R1:W4:Y:S01]  /*8470*/  LDS R161, [R206.X4+0x2800] ;  /* 0x00280000cea17984 */ /* 0x0123220000004800 */
[----:B------:R-:W-:Y:S01]  /*8480*/  BSSY B0, `(.L_x_3495) ;  /* 0x0000004000007945 */ /* 0x000fe20003800000 */
[----:B------:R-:W-:Y:S05]  /*8490*/  @!P4 BRA `(.L_x_3496) ;  /* 0x000000200000c947 */ /* 0x000fea0003800000 */
[----:B------:R1:W-:Y:S04]  /*84a0*/  RED.E.ADD.F32.FTZ.RN.STRONG.GPU [R64.64+-0x900], R190 ;  /* 0xfff700be4000798e */ /* 0x0003e8000c10e784 */
[----:B----4-:R1:W-:Y:S02]  /*84b0*/  RED.E.ADD.F32.FTZ.RN.STRONG.GPU [R66.64+-0x900], R161 ;  /* 0xfff700a14200798e */ /* 0x0103e4000c10e784 */
.L_x_3496:
[----:B------:R-:W-:Y:S05]  /*84c0*/  BSYNC B0 ;  /* 0x0000000000007941 */ /* 0x000fea0003800000 */
.L_x_3495:
[----:B------:R-:W1:Y:S01]  /*84d0*/  LDS R205, [R205.X4+0x2900] ;  /* 0x00290000cdcd7984 */ /* 0x000e620000004800 */
[----:B------:R-:W-:Y:S01]  /*84e0*/  BSSY B0, `(.L_x_3497) ;  /* 0x0000004000007945 */ /* 0x000fe20003800000 */
[----:B------:R-:W-:Y:S05]  /*84f0*/  @!P5 BRA `(.L_x_3498) ;  /* 0x000000200000d947 */ /* 0x000fea0003800000 */
[----:B------:R3:W-:Y:S04]  /*8500*/  RED.E.ADD.F32.FTZ.RN.STRONG.GPU [R64.64+-0x800], R189 ;  /* 0xfff800bd4000798e */ /* 0x0007e8000c10e784 */
[----:B-1----:R3:W-:Y:S02]  /*8510*/  RED.E.ADD.F32.FTZ.RN.STRONG.GPU [R66.64+-0x800], R205 ;  /* 0xfff800cd4200798e */ /* 0x0027e4000c10e784 */
.L_x_3498:
[----:B------:R-:W-:Y:S05]  /*8520*/  BSYNC B0 ;  /* 0x0000000000007941 */ /* 0x000fea0003800000 */
.L_x_3497:
        /* <DEDUP_REMOVED lines=12> */
.L_x_3500:
[----:B-1----:R-:W-:Y:S05]  /*85f0*/  BSYNC B0 ;  /* 0x0000000000007941 */ /* 0x002fea0003800000 */
.L_x_3499:
[----:B------:R-:W1:Y:S01]  /*8600*/  LDS R203, [R203.X4+0x2b00] ;  /* 0x002b0000cbcb7984 */ /* 0x000e620000004800 */
[----:B------:R-:W-:Y:S01]  /*8610*/  BSSY B0, `(.L_x_3501) ;  /* 0x0000004000007945 */ /* 0x000fe20003800000 */
[----:B------:R-:W-:Y:S05]  /*8620*/  @!P0 BRA `(.L_x_3502) ;  /* 0x0000002000008947 */ /* 0x000fea0003800000 */
[----:B------:R3:W-:Y:S04]  /*8630*/  RED.E.ADD.F32.FTZ.RN.STRONG.GPU [R64.64+-0x600], R185 ;  /* 0xfffa00b94000798e */ /* 0x0007e8000c10e784 */
[----:B-1----:R3:W-:Y:S02]  /*8640*/  RED.E.ADD.F32.FTZ.RN.STRONG.GPU [R66.64+-0x600], R203 ;  /* 0xfffa00cb4200798e */ /* 0x0027e4000c10e784 */
.L_x_3502:
[----:B------:R-:W-:Y:S05]  /*8650*/  BSYNC B0 ;  /* 0x0000000000007941 */ /* 0x000fea0003800000 */
.L_x_3501:
[----:B----4-:R4:W3:Y:S01]  /*8660*/  LDS R161, [R202.X4+0x2c00] ;  /* 0x002c0000caa17984 */ /* 0x0108e20000004800 */
[----:B------:R-:W-:Y:S01]  /*8670*/  BSSY B0, `(.L_x_3503) ;  /* 0x0000004000007945 */ /* 0x000fe20003800000 */
[----:B------:R-:W-:Y:S05]  /*8680*/  @!P1 BRA `(.L_x_3504) ;  /* 0x0000002000009947 */ /* 0x000fea0003800000 */
[----:B------:R4:W-:Y:S04]  /*8690*/  RED.E.ADD.F32.FTZ.RN.STRONG.GPU [R64.64+-0x500], R183 ;  /* 0xfffb00b74000798e */ /* 0x0009e8000c10e784 */
[----:B---3--:R4:W-:Y:S02]  /*86a0*/  RED.E.ADD.F32.FTZ.RN.STRONG.GPU [R66.64+-0x500], R161 ;  /* 0xfffb00a14200798e */ /* 0x0089e4000c10e784 */
.L_x_3504:
[----:B------:R-:W-:Y:S05]  /*86b0*/  BSYNC B0 ;  /* 0x0000000000007941 */ /* 0x000fea0003800000 */
.L_x_3503:
[----:B------:R-:W4:Y:S01]  /*86c0*/  LDS R201, [R201.X4+0x2d00] ;  /* 0x002d0000c9c97984 */ /* 0x000f220000004800 */
[----:B------:R-:W-:Y:S01]  /*86d0*/  BSSY B0, `(.L_x_3505) ;  /* 0x0000004000007945 */ /* 0x000fe20003800000 */
[----:B------:R-:W-:Y:S05]  /*86e0*/  @!P2 BRA `(.L_x_3506) ;  /* 0x000000200000a947 */ /* 0x000fea0003800000 */
[----:B------:R4:W-:Y:S04]  /*86f0*/  RED.E.ADD.F32.FTZ.RN.STRONG.GPU [R64.64+-0x400], R181 ;  /* 0xfffc00b54000798e */ /* 0x0009e8000c10e784 */
[----:B----4-:R4:W-:Y:S02]  /*8700*/  RED.E.ADD.F32.FTZ.RN.STRONG.GPU [R66.64+-0x400], R201 ;  /* 0xfffc00c94200798e */ /* 0x0109e4000c10e784 */
.L_x_3506:
[----:B------:R-:W-:Y:S05]  /*8710*/  BSYNC B0 ;  /* 0x0000000000007941 */ /* 0x000fea0003800000 */
.L_x_3505:
[----:B---34-:R3:W4:Y:S01]  /*8720*/  LDS R161, [R200.X4+0x2e00] ;  /* 0x002e0000c8a17984 */ /* 0x0187220000004800 */
[----:B------:R-:W-:Y:S01]  /*8730*/  BSSY B0, `(.L_x_3507) ;  /* 0x0000004000007945 */ /* 0x000fe20003800000 */
[----:B------:R-:W-:Y:S05]  /*8740*/  @!P3 BRA `(.L_x_3508) ;  /* 0x000000200000b947 */ /* 0x000fea0003800000 */
[----:B------:R3:W-:Y:S04]  /*8750*/  RED.E.ADD.F32.FTZ.RN.STRONG.GPU [R64.64+-0x300], R179 ;  /* 0xfffd00b34000798e */ /* 0x0007e8000c10e784 */
[----:B----4-:R3:W-:Y:S02]  /*8760*/  RED.E.ADD.F32.FTZ.RN.STRONG.GPU [R66.64+-0x300], R161 ;  /* 0xfffd00a14200798e */ /* 0x0107e4000c10e784 */
.L_x_3508:
[----:B------:R-:W-:Y:S05]  /*8770*/  BSYNC B0 ;  /* 0x0000000000007941 */ /* 0x000fea0003800000 */
.L_x_3507:
[----:B------:R-:W3:Y:S01]  /*8780*/  LDS R199, [R199.X4+0x2f00] ;  /* 0x002f0000c7c77984 */ /* 0x000ee20000004800 */
[----:B------:R-:W-:Y:S01]  /*8790*/  BSSY B0, `(.L_x_3509) ;  /* 0x0000004000007945 */ /* 0x000fe20003800000 */
[----:B------:R-:W-:Y:S05]  /*87a0*/  @!P4 BRA `(.L_x_3510) ;  /* 0x000000200000c947 */ /* 0x000fea0003800000 */
[----:B------:R4:W-:Y:S04]  /*87b0*/  RED.E.ADD.F32.FTZ.RN.STRONG.GPU [R64.64+-0x200], R131 ;  /* 0xfffe00834000798e */ /* 0x0009e8000c10e784 */
[----:B---3--:R4:W-:Y:S02]  /*87c0*/  RED.E.ADD.F32.FTZ.RN.STRONG.GPU [R66.64+-0x200], R199 ;  /* 0xfffe00c74200798e */ /* 0x0089e4000c10e784 */
.L_x_3510:
[----:B------:R-:W-:Y:S05]  /*87d0*/  BSYNC B0 ;  /* 0x0000000000007941 */ /* 0x000fea0003800000 */
.L_x_3509:
[----:B----4-:R4:W3:Y:S01]  /*87e0*/  LDS R131, [R198.X4+0x3000] ;  /* 0x00300000c6837984 */ /* 0x0108e20000004800 */
[----:B------:R-:W-:Y:S01]  /*87f0*/  BSSY B0, `(.L_x_3511) ;  /* 0x0000004000007945 */ /* 0x000fe20003800000 */
[----:B------:R-:W-:Y:S05]  /*8800*/  @!P5 BRA `(.L_x_3512) ;  /* 0x000000200000d947 */ /* 0x000fea0003800000 */
[----:B------:R4:W-:Y:S04]  /*8810*/  RED.E.ADD.F32.FTZ.RN.STRONG.GPU [R64.64+-0x100], R130 ;  /* 0xffff00824000798e */ /* 0x0009e8000c10e784 */
[----:B---3--:R4:W-:Y:S02]  /*8820*/  RED.E.ADD.F32.FTZ.RN.STRONG.GPU [R66.64+-0x100], R131 ;  /* 0xffff00834200798e */ /* 0x0089e4000c10e784 */
.L_x_3512:
[----:B------:R-:W-:Y:S05]  /*8830*/  BSYNC B0 ;  /* 0x0000000000007941 */ /* 0x000fea0003800000 */
.L_x_3511:
[----:B---34-:R-:W3:Y:S01]  /*8840*/  SHFL.DOWN P0, R131, R214, 0x1, 0x1f ;  /* 0x08201f00d6837f89 */ /* 0x018ee20000000000 */
[-C--:B------:R-:W-:Y:S01]  /*8850*/  FMUL.FTZ R16, R15, R177.reuse ;  /* 0x000000b10f107220 */ /* 0x080fe20000410000 */
[----:B------:R-:W-:Y:S01]  /*8860*/  ISETP.NE.AND P2, PT, R150, RZ, PT ;  /* 0x000000ff9600720c */ /* 0x000fe20003f45270 */
[----:B------:R-:W-:Y:S01]  /*8870*/  FMUL.FTZ R0, R0, R177 ;  /* 0x000000b100007220 */ /* 0x000fe20000410000 */
[----:B------:R-:W-:Y:S01]  /*8880*/  BSSY B0, `(.L_x_3513) ;  /* 0x0000069000007945 */ /* 0x000fe20003800000 */
[----:B------:R-:W-:-:S02]  /*8890*/  FMUL.FTZ R16, R215, R16 ;  /* 0x00000010d7107220 */ /* 0x000fc40000410000 */
[----:B------:R-:W-:Y:S02]  /*88a0*/  FFMA.FTZ R23, R0, R54, R23 ;  /* 0x0000003600177223 */ /* 0x000fe40000010017 */
[----:B------:R-:W-:Y:S02]  /*88b0*/  FFMA.FTZ R241, R241, R0, R16 ;  /* 0x00000000f1f17223 */ /* 0x000fe40000010010 */
[-C--:B------:R-:W-:Y:S02]  /*88c0*/  FMUL.FTZ R0, R3, R186.reuse ;  /* 0x000000ba03007220 */ /* 0x080fe40000410000 */
[C---:B------:R-:W-:Y:S02]  /*88d0*/  FMUL.FTZ R186, R15.reuse, R186 ;  /* 0x000000ba0fba7220 */ /* 0x040fe40000410000 */
[----:B------:R-:W-:Y:S02]  /*88e0*/  FMUL.FTZ R67, R15, R188 ;  /* 0x000000bc0f437220 */ /* 0x000fe40000410000 */
[----:B------:R-:W-:-:S02]  /*88f0*/  FMUL.FTZ R186, R217, R186 ;  /* 0x000000bad9ba7220 */ /* 0x000fc40000410000 */
[----:B------:R-:W-:Y:S02]  /*8900*/  FMUL.FTZ R65, R2, R188 ;  /* 0x000000bc02417220 */ /* 0x000fe40000410000 */
[----:B------:R-:W-:Y:S02]  /*8910*/  FMUL.FTZ R67, R216, R67 ;  /* 0x00000043d8437220 */ /* 0x000fe40000410000 */
[----:B------:R-:W-:Y:S02]  /*8920*/  FFMA.FTZ R25, R0, R60, R25 ;  /* 0x0000003c00197223 */ /* 0x000fe40000010019 */
[----:B---3--:R-:W-:Y:S02]  /*8930*/  @P0 FADD R131, R214, R131 ;  /* 0x00000083d6830221 */ /* 0x008fe40000000000 */
[----:B------:R-:W-:Y:S02]  /*8940*/  FFMA.FTZ R243, R243, R0, R186 ;  /* 0x00000000f3f37223 */ /* 0x000fe400000100ba */
[-C--:B------:R-:W-:Y:S01]  /*8950*/  FMUL.FTZ R0, R5, R182.reuse ;  /* 0x000000b605007220 */ /* 0x080fe20000410000 */
[----:B------:R-:W3:Y:S01]  /*8960*/  SHFL.DOWN P0, R64, R131, 0x2, 0x1f ;  /* 0x08401f0083407f89 */ /* 0x000ee20000000000 */
[----:B------:R-:W-:-:S02]  /*8970*/  FMUL.FTZ R182, R15, R182 ;  /* 0x000000b60fb67220 */ /* 0x000fc40000410000 */
[----:B------:R-:W-:Y:S02]  /*8980*/  FFMA.FTZ R24, R65, R57, R24 ;  /* 0x0000003941187223 */ /* 0x000fe40000010018 */
[----:B------:R-:W-:Y:S02]  /*8990*/  FFMA.FTZ R246, R246, R65, R67 ;  /* 0x00000041f6f67223 */ /* 0x000fe40000010043 */
[----:B------:R-:W-:Y:S02]  /*89a0*/  FMUL.FTZ R65, R15, R184 ;  /* 0x000000b80f417220 */ /* 0x000fe40000410000 */
[----:B------:R-:W-:Y:S02]  /*89b0*/  FMUL.FTZ R182, R219, R182 ;  /* 0x000000b6dbb67220 */ /* 0x000fe40000410000 */
[----:B------:R-:W-:Y:S02]  /*89c0*/  FMUL.FTZ R3, R4, R184 ;  /* 0x000000b804037220 */ /* 0x000fe40000410000 */
[----:B------:R-:W-:-:S02]  /*89d0*/  FMUL.FTZ R65, R218, R65 ;  /* 0x00000041da417220 */ /* 0x000fc40000410000 */
[----:B------:R-:W-:Y:S02]  /*89e0*/  FMUL.FTZ R5, R15, R180 ;  /* 0x000000b40f057220 */ /* 0x000fe40000410000 */
[----:B------:R-:W-:Y:S02]  /*89f0*/  FFMA.FTZ R27, R0, R68, R27 ;  /* 0x00000044001b7223 */ /* 0x000fe4000001001b */
        /* <DEDUP_REMOVED lines=13> */
[----:B------:R-:W-:Y:S02]  /*8ad0*/  FFMA.FTZ R29, R0, R72, R29 ;  /* 0x00000048001d7223 */ /* 0x000fe4000001001d */
[----:B------:R-:W-:Y:S02]  /*8ae0*/  FFMA.FTZ R231, R231, R0, R178 ;  /* 0x00000000e7e77223 */ /* 0x000fe400000100b2 */
[----:B------:R-:W-:Y:S02]  /*8af0*/  FFMA.FTZ R28, R3, R69, R28 ;  /* 0x00000045031c7223 */ /* 0x000fe4000001001c */
[----:B------:R-:W-:-:S02]  /*8b00*/  FMUL.FTZ R0, R9, R249 ;  /* 0x000000f909007220 */ /* 0x000fc40000410000 */
[----:B------:R-:W-:Y:S02]  /*8b10*/  FMUL.FTZ R2, R223, R2 ;  /* 0x00000002df027220 */ /* 0x000fe40000410000 */
[----:B------:R-:W-:Y:S02]  /*8b20*/  FMUL.FTZ R3, R8, R176 ;  /* 0x000000b008037220 */ /* 0x000fe40000410000 */
[----:B---3--:R-:W-:Y:S02]  /*8b30*/  @P0 FADD R161, R64, R161 ;  /* 0x000000a140a10221 */ /* 0x008fe40000000000 */
[----:B------:R-:W-:Y:S02]  /*8b40*/  FMUL.FTZ R5, R222, R5 ;  /* 0x00000005de057220 */ /* 0x000fe40000410000 */
[----:B------:R-:W-:Y:S01]  /*8b50*/  FFMA.FTZ R31, R0, R76, R31 ;  /* 0x0000004c001f7223 */ /* 0x000fe2000001001f */
[----:B------:R-:W3:Y:S01]  /*8b60*/  SHFL.DOWN P0, R16, R161, 0x8, 0x1f ;  /* 0x09001f00a1107f89 */ /* 0x000ee20000000000 */
[----:B------:R-:W-:-:S02]  /*8b70*/  FFMA.FTZ R233, R233, R0, R2 ;  /* 0x00000000e9e97223 */ /* 0x000fc40000010002 */
[----:B------:R-:W-:Y:S02]  /*8b80*/  FFMA.FTZ R234, R234, R3, R5 ;  /* 0x00000003eaea7223 */ /* 0x000fe40000010005 */
        /* <DEDUP_REMOVED lines=8> */
[----:B------:R-:W-:Y:S02]  /*8c10*/  FFMA.FTZ R33, R0, R78, R33 ;  /* 0x0000004e00217223 */ /* 0x000fe40000010021 */
        /* <DEDUP_REMOVED lines=14> */
[----:B------:R-:W-:Y:S02]  /*8d00*/  FFMA.FTZ R238, R238, R3, R5 ;  /* 0x00000003eeee7223 */ /* 0x000fe40000010005 */
[----:B------:R-:W-:Y:S02]  /*8d10*/  FFMA.FTZ R237, R237, R14, R0 ;  /* 0x0000000eeded7223 */ /* 0x000fe40000010000 */
[----:B------:R-:W-:-:S02]  /*8d20*/  FFMA.FTZ R240, R240, R13, R15 ;  /* 0x0000000df0f07223 */ /* 0x000fc4000001000f */
[----:B------:R-:W-:Y:S02]  /*8d30*/  FADD.FTZ R56, R245, R56 ;  /* 0x00000038f5387221 */ /* 0x000fe40000010000 */
[----:B---3--:R-:W-:Y:S02]  /*8d40*/  @P1 FADD R7, R16, R7 ;  /* 0x0000000710071221 */ /* 0x008fe40000000000 */
[----:B------:R-:W-:Y:S02]  /*8d50*/  FADD.FTZ R53, R250, R53 ;  /* 0x00000035fa357221 */ /* 0x000fe40000010000 */
        /* <DEDUP_REMOVED lines=11> */
[----:B------:R-:W-:Y:S02]  /*8e10*/  FFMA.FTZ R34, R3, R77, R34 ;  /* 0x0000004d03227223 */ /* 0x000fe40000010022 */
[----:B------:R-:W-:Y:S02]  /*8e20*/  FADD.FTZ R40, R235, R40 ;  /* 0x00000028eb287221 */ /* 0x000fe40000010000 */
[----:B------:R-:W-:Y:S02]  /*8e30*/  FFMA.FTZ R35, R14, R80, R35 ;  /* 0x000000500e237223 */ /* 0x000fe40000010023 */
[----:B------:R-:W-:Y:S02]  /*8e40*/  FFMA.FTZ R36, R13, R79, R36 ;  /* 0x0000004f0d247223 */ /* 0x000fe40000010024 */
[----:B------:R-:W-:-:S02]  /*8e50*/  FADD.FTZ R39, R238, R39 ;  /* 0x00000027ee277221 */ /* 0x000fc40000010000 */
        /* <DEDUP_REMOVED lines=11> */
.L_x_3514:
[----:B---3--:R-:W-:Y:S05]  /*8f10*/  BSYNC B0 ;  /* 0x0000000000007941 */ /* 0x008fea0003800000 */
.L_x_3513:
[----:B------:R-:W-:Y:S02]  /*8f20*/  IADD3 R20, R20, 0x1, RZ ;  /* 0x0000000114147810 */ /* 0x000fe40007ffe0ff */
[----:B------:R-:W-:Y:S02]  /*8f30*/  IADD3 R18, P1, R18, 0x1, RZ ;  /* 0x0000000112127810 */ /* 0x000fe40007f3e0ff */
[----:B------:R-:W-:Y:S02]  /*8f40*/  ISETP.GE.AND P0, PT, R20, c[0x0][0x16c], PT ;  /* 0x00005b0014007a0c */ /* 0x000fe40003f06270 */
[----:B------:R-:W-:-:S11]  /*8f50*/  IADD3.X R17, RZ, R17, RZ, P1, !PT ;  /* 0x00000011ff117210 */ /* 0x000fd60000ffe4ff */
[----:B012---:R-:W-:Y:S01]  /*8f60*/  @P0 CALL.REL.NOINC `(.L_x_3467) ;  /* 0x0000001000000944 */ /* 0x007fe20003c00000 */
[----:B------:R-:W-:Y:S05]  /*8f70*/  BRA `(.L_x_3515) ;  /* 0xffffb90000007947 */ /* 0x000fea000383ffff */
.L_x_3467:
        /* <DEDUP_REMOVED lines=65> */
[----:B------:R-:W-:-:S03]  /*9390*/  F2FP.PACK_AB R36, R35, R36 ;  /* 0x000000242324723e */ /* 0x000fc600000000ff */
        /* <DEDUP_REMOVED lines=22> */
[----:B------:R-:W-:Y:S01]  /*9500*/  LDS.U16 R35, [R105+0x1e] ;  /* 0x00001e0069237984 */ /* 0x000fe20000000400 */
[----:B0-----:R-:W-:-:S05]  /*9510*/  HADD2.F32 R16, -RZ, R16.H0_H0 ;  /* 0x20000010ff107230 */ /* 0x001fca0000004100 */
[--C-:B------:R-:W-:Y:S02]  /*9520*/  FADD.FTZ R54, R16, R157.reuse ;  /* 0x0000009d10367221 */ /* 0x100fe40000010000 */
[----:B------:R-:W0:Y:S01]  /*9530*/  LDS.U16 R16, [R105+0x8] ;  /* 0x0000080069107984 */ /* 0x000e220000000400 */
[----:B-1----:R-:W-:Y:S02]  /*9540*/  HADD2.F32 R44, -RZ, R19.H0_H0 ;  /* 0x20000013ff2c7230 */ /* 0x002fe40000004100 */
[----:B------:R-:W-:Y:S01]  /*9550*/  FSETP.GTU.FTZ.AND P1, PT, R54, 20, PT ;  /* 0x41a000003600780b */ /* 0x000fe20003f3c000 */
[----:B--2---:R-:W-:Y:S01]  /*9560*/  HADD2.F32 R20, -RZ, R20.H0_H0 ;  /* 0x20000014ff147230 */ /* 0x004fe20000004100 */
[----:B------:R-:W1:Y:S01]  /*9570*/  LDS.U16 R19, [R105+0xc] ;  /* 0x00000c0069137984 */ /* 0x000e620000000400 */
[--C-:B------:R-:W-:Y:S01]  /*9580*/  FADD.FTZ R44, R44, R157.reuse ;  /* 0x0000009d2c2c7221 */ /* 0x100fe20000010000 */
[----:B---3--:R-:W-:Y:S02]  /*9590*/  HADD2.F32 R18, -RZ, R18.H0_H0 ;  /* 0x20000012ff127230 */ /* 0x008fe40000004100 */
[----:B------:R-:W-:-:S02]  /*95a0*/  FADD.FTZ R58, R20, R157 ;  /* 0x0000009d143a7221 */ /* 0x000fc40000010000 */
[----:B------:R-:W2:Y:S01]  /*95b0*/  LDS.U16 R20, [R105+0xe] ;  /* 0x00000e0069147984 */ /* 0x000ea20000000400 */
[----:B------:R-:W-:Y:S01]  /*95c0*/  FSETP.GTU.FTZ.AND P5, PT, R44, 20, PT ;  /* 0x41a000002c00780b */ /* 0x000fe20003fbc000 */
[----:B------:R-:W-:Y:S02]  /*95d0*/  FADD.FTZ R55, R18, R157 ;  /* 0x0000009d12377221 */ /* 0x000fe40000010000 */
[----:B------:R-:W-:Y:S01]  /*95e0*/  LDS.U16 R18, [R105+0xa] ;  /* 0x00000a0069127984 */ /* 0x000fe20000000400 */
[----:B------:R-:W-:Y:S02]  /*95f0*/  @!P1 FMUL.FTZ R54, R54, -1.4426950216293334961 ;  /* 0xbfb8aa3b36369820 */ /* 0x000fe40000410000 */
[----:B------:R-:W-:-:S04]  /*9600*/  FSETP.GTU.FTZ.AND P6, PT, R55, 20, PT ;  /* 0x41a000003700780b */ /* 0x000fc80003fdc000 */
[----:B------:R-:W3:Y:S03]  /*9610*/  @!P1 MUFU.EX2 R54, R54 ;  /* 0x0000003600369308 */ /* 0x000ee60000000800 */
[----:B------:R-:W-:Y:S02]  /*9620*/  @!P5 FMUL.FTZ R57, R44, -1.4426950216293334961 ;  /* 0xbfb8aa3b2c39d820 */ /* 0x000fe40000410000 */
[----:B------:R-:W4:Y:S04]  /*9630*/  LDS.U16 R44, [R105+0x10] ;  /* 0x00001000692c7984 */ /* 0x000f280000000400 */
[----:B------:R-:W-:Y:S01]  /*9640*/  @!P6 FMUL.FTZ R55, R55, -1.4426950216293334961 ;  /* 0xbfb8aa3b3737e820 */ /* 0x000fe20000410000 */
[----:B------:R-:W5:Y:S01]  /*9650*/  @!P5 MUFU.EX2 R57, R57 ;  /* 0x000000390039d308 */ /* 0x000f620000000800 */
[----:B0-----:R-:W-:-:S07]  /*9660*/  HADD2.F32 R16, -RZ, R16.H0_H0 ;  /* 0x20000010ff107230 */ /* 0x001fce0000004100 */
[----:B------:R-:W0:Y:S01]  /*9670*/  @!P6 MUFU.EX2 R55, R55 ;  /* 0x000000370037e308 */ /* 0x000e220000000800 */
[----:B---3--:R-:W-:Y:S02]  /*9680*/  @!P1 FADD.FTZ R54, R54, 1 ;  /* 0x3f80000036369421 */ /* 0x008fe40000010000 */
[----:B------:R-:W-:-:S05]  /*9690*/  FADD.FTZ R59, R16, R157 ;  /* 0x0000009d103b7221 */ /* 0x000fca0000010000 */
[----:B------:R-:W-:Y:S01]  /*96a0*/  FSETP.GTU.FTZ.AND P4, PT, R59, 20, PT ;  /* 0x41a000003b00780b */ /* 0x000fe20003f9c000 */
[----:B------:R-:W3:Y:S01]  /*96b0*/  @!P1 MUFU.RCP R54, R54 ;  /* 0x0000003600369308 */ /* 0x000ee20000001000 */
[----:B-----5:R-:W-:Y:S01]  /*96c0*/  @!P5 FADD.FTZ R57, R57, 1 ;  /* 0x3f8000003939d421 */ /* 0x020fe20000010000 */
[----:B-1----:R-:W-:Y:S02]  /*96d0*/  HADD2.F32 R16, -RZ, R19.H0_H0 ;  /* 0x20000013ff107230 */ /* 0x002fe40000004100 */
[----:B--2---:R-:W-:Y:S01]  /*96e0*/  HADD2.F32 R20, -RZ, R20.H0_H0 ;  /* 0x20000014ff147230 */ /* 0x004fe20000004100 */
[----:B0-----:R-:W-:-:S03]  /*96f0*/  @!P6 FADD.FTZ R55, R55, 1 ;  /* 0x3f8000003737e421 */ /* 0x001fc60000010000 */
[----:B------:R-:W0:Y:S01]  /*9700*/  @!P5 MUFU.RCP R60, R57 ;  /* 0x00000039003cd308 */ /* 0x000e220000001000 */
[----:B------:R-:W-:-:S03]  /*9710*/  FADD.FTZ R19, R16, R157 ;  /* 0x0000009d10137221 */ /* 0x000fc60000010000 */
[----:B------:R-:W-:Y:S02]  /*9720*/  @!P4 FMUL.FTZ R16, R59, -1.4426950216293334961 ;  /* 0xbfb8aa3b3b10c820 */ /* 0x000fe40000410000 */
[--C-:B------:R-:W-:Y:S01]  /*9730*/  FADD.FTZ R59, R20, R157.reuse ;  /* 0x0000009d143b7221 */ /* 0x100fe20000010000 */
[----:B------:R-:W-:Y:S01]  /*9740*/  FSETP.GTU.FTZ.AND P2, PT, R19, 20, PT ;  /* 0x41a000001300780b */ /* 0x000fe20003f5c000 */
[----:B------:R-:W-:Y:S01]  /*9750*/  HADD2.F32 R20, -RZ, R49.H0_H0 ;  /* 0x20000031ff147230 */ /* 0x000fe20000004100 */
[----:B------:R-:W1:Y:S01]  /*9760*/  @!P6 MUFU.RCP R55, R55 ;  /* 0x000000370037e308 */ /* 0x000e620000001000 */
[----:B---3--:R-:W-:Y:S01]  /*9770*/  @!P1 FMUL.FTZ R37, R37, R54 ;  /* 0x0000003625259220 */ /* 0x008fe20000410000 */
[----:B------:R-:W-:Y:S02]  /*9780*/  FSETP.GTU.FTZ.AND P1, PT, R59, 20, PT ;  /* 0x41a000003b00780b */ /* 0x000fe40003f3c000 */
[----:B------:R-:W-:-:S04]  /*9790*/  FADD.FTZ R49, R20, R157 ;  /* 0x0000009d14317221 */ /* 0x000fc80000010000 */
[----:B------:R-:W2:Y:S01]  /*97a0*/  @!P4 MUFU.EX2 R16, R16 ;  /* 0x000000100010c308 */ /* 0x000ea20000000800 */
[----:B----4-:R-:W-:Y:S01]  /*97b0*/  HADD2.F32 R44, -RZ, R44.H0_H0 ;  /* 0x2000002cff2c7230 */ /* 0x010fe20000004100 */
[----:B0-----:R-:W-:Y:S01]  /*97c0*/  @!P5 FMUL.FTZ R39, R39, R60 ;  /* 0x0000003c2727d220 */ /* 0x001fe20000410000 */
[----:B------:R-:W-:Y:S01]  /*97d0*/  FSETP.GTU.FTZ.AND P5, PT, R49, 20, PT ;  /* 0x41a000003100780b */ /* 0x000fe20003fbc000 */
[----:B------:R-:W-:Y:S02]  /*97e0*/  @!P2 FMUL.FTZ R19, R19, -1.4426950216293334961 ;  /* 0xbfb8aa3b1313a820 */ /* 0x000fe40000410000 */
[----:B------:R-:W-:Y:S02]  /*97f0*/  FADD.FTZ R44, R44, R157 ;  /* 0x0000009d2c2c7221 */ /* 0x000fe40000010000 */
[----:B------:R-:W-:Y:S02]  /*9800*/  @!P1 FMUL.FTZ R20, R59, -1.4426950216293334961 ;  /* 0xbfb8aa3b3b149820 */ /* 0x000fe40000410000 */
[----:B-1----:R-:W-:Y:S01]  /*9810*/  @!P6 FMUL.FTZ R38, R38, R55 ;  /* 0x000000372626e220 */ /* 0x002fe20000410000 */
[----:B------:R-:W-:Y:S01]  /*9820*/  FSETP.GTU.FTZ.AND P6, PT, R44, 20, PT ;  /* 0x41a000002c00780b */ /* 0x000fe20003fdc000 */
[----:B------:R-:W0:Y:S01]  /*9830*/  @!P2 MUFU.EX2 R19, R19 ;  /* 0x000000130013a308 */ /* 0x000e220000000800 */
[----:B--2---:R-:W-:-:S03]  /*9840*/  @!P4 FADD.FTZ R16, R16, 1 ;  /* 0x3f8000001010c421 */ /* 0x004fc60000010000 */
[----:B------:R-:W-:-:S04]  /*9850*/  @!P5 FMUL.FTZ R49, R49, -1.4426950216293334961 ;  /* 0xbfb8aa3b3131d820 */ /* 0x000fc80000410000 */
[----:B------:R-:W1:Y:S01]  /*9860*/  @!P1 MUFU.EX2 R20, R20 ;  /* 0x0000001400149308 */ /* 0x000e620000000800 */
[----:B------:R-:W-:-:S07]  /*9870*/  HADD2.F32 R18, -RZ, R18.H0_H0 ;  /* 0x20000012ff127230 */ /* 0x000fce0000004100 */
[----:B------:R2:W-:Y:S01]  /*9880*/  @!P4 MUFU.RCP R70, R16 ;  /* 0x000000100046c308 */ /* 0x0005e20000001000 */
[----:B------:R-:W-:Y:S01]  /*9890*/  FADD.FTZ R18, R18, R157 ;  /* 0x0000009d12127221 */ /* 0x000fe20000010000 */
[----:B--2---:R-:W2:Y:S06]  /*98a0*/  LDS.U16 R16, [R105+0x14] ;  /* 0x0000140069107984 */ /* 0x004eac0000000400 */
[----:B------:R-:W3:Y:S01]  /*98b0*/  @!P5 MUFU.EX2 R49, R49 ;  /* 0x000000310031d308 */ /* 0x000ee20000000800 */
[----:B------:R-:W-:Y:S01]  /*98c0*/  @!P6 FMUL.FTZ R44, R44, -1.4426950216293334961 ;  /* 0xbfb8aa3b2c2ce820 */ /* 0x000fe20000410000 */
[----:B------:R-:W-:Y:S01]  /*98d0*/  FSETP.GTU.FTZ.AND P3, PT, R18, 20, PT ;  /* 0x41a000001200780b */ /* 0x000fe20003f7c000 */
[----:B0-----:R-:W-:-:S02]  /*98e0*/  @!P2 FADD.FTZ R19, R19, 1 ;  /* 0x3f8000001313a421 */ /* 0x001fc40000010000 */
[----:B-1----:R-:W-:-:S03]  /*98f0*/  @!P1 FADD.FTZ R20, R20, 1 ;  /* 0x3f80000014149421 */ /* 0x002fc60000010000 */
[----:B------:R-:W0:Y:S08]  /*9900*/  @!P6 MUFU.EX2 R44, R44 ;  /* 0x0000002c002ce308 */ /* 0x000e300000000800 */
[----:B------:R1:W-:Y:S01]  /*9910*/  @!P2 MUFU.RCP R72, R19 ;  /* 0x000000130048a308 */ /* 0x0003e20000001000 */
[----:B---3--:R-:W-:Y:S01]  /*9920*/  @!P5 FADD.FTZ R49, R49, 1 ;  /* 0x3f8000003131d421 */ /* 0x008fe20000010000 */
[----:B-1----:R-:W1:Y:S06]  /*9930*/  LDS.U16 R19, [R105+0x18] ;  /* 0x0000180069137984 */ /* 0x002e6c0000000400 */
[----:B------:R3:W-:Y:S01]  /*9940*/  @!P1 MUFU.RCP R75, R20 ;  /* 0x00000014004b9308 */ /* 0x0007e20000001000 */
[----:B------:R-:W-:Y:S01]  /*9950*/  @!P3 FMUL.FTZ R18, R18, -1.4426950216293334961 ;  /* 0xbfb8aa3b1212b820 */ /* 0x000fe20000410000 */
[----:B---3--:R-:W3:Y:S06]  /*9960*/  LDS.U16 R20, [R105+0x1a] ;  /* 0x00001a0069147984 */ /* 0x008eec0000000400 */
[----:B------:R-:W4:Y:S01]  /*9970*/  @!P5 MUFU.RCP R49, R49 ;  /* 0x000000310031d308 */ /* 0x000f220000001000 */
[----:B------:R-:W-:Y:S01]  /*9980*/  FSETP.GTU.FTZ.AND P0, PT, R58, 20, PT ;  /* 0x41a000003a00780b */ /* 0x000fe20003f1c000 */
[----:B0-----:R-:W-:-:S06]  /*9990*/  @!P6 FADD.FTZ R44, R44, 1 ;  /* 0x3f8000002c2ce421 */ /* 0x001fcc0000010000 */
[----:B------:R-:W0:Y:S01]  /*99a0*/  @!P3 MUFU.EX2 R18, R18 ;  /* 0x000000120012b308 */ /* 0x000e220000000800 */
[----:B--2---:R-:W-:-:S07]  /*99b0*/  HADD2.F32 R16, -RZ, R16.H0_H0 ;  /* 0x20000010ff107230 */ /* 0x004fce0000004100 */
[----:B------:R2:W5:Y:S01]  /*99c0*/  @!P6 MUFU.RCP R74, R44 ;  /* 0x0000002c004ae308 */ /* 0x0005620000001000 */
[----:B------:R-:W-:Y:S02]  /*99d0*/  @!P0 FMUL.FTZ R58, R58, -1.4426950216293334961 ;  /* 0xbfb8aa3b3a3a8820 */ /* 0x000fe40000410000 */
[----:B------:R-:W-:Y:S01]  /*99e0*/  @!P4 FMUL.FTZ R41, R41, R70 ;  /* 0x000000462929c220 */ /* 0x000fe20000410000 */
[----:B------:R-:W-:Y:S01]  /*99f0*/  PRMT R70, R36, 0x7632, R70 ;  /* 0x0000763224467816 */ /* 0x000fe20000000046 */
[----:B----4-:R-:W-:Y:S01]  /*9a00*/  @!P5 FMUL.FTZ R48, R48, R49 ;  /* 0x000000313030d220 */ /* 0x010fe20000410000 */
[----:B------:R-:W-:Y:S01]  /*9a10*/  PRMT R49, R36, 0x7610, R49 ;  /* 0x0000761024317816 */ /* 0x000fe20000000031 */
[----:B------:R-:W-:Y:S02]  /*9a20*/  FADD.FTZ R36, R16, R157 ;  /* 0x0000009d10247221 */ /* 0x000fe40000010000 */
[----:B0-----:R-:W-:Y:S01]  /*9a30*/  @!P3 FADD.FTZ R18, R18, 1 ;  /* 0x3f8000001212b421 */ /* 0x001fe20000010000 */
[----:B------:R-:W0:Y:S01]  /*9a40*/  @!P0 MUFU.EX2 R58, R58 ;  /* 0x0000003a003a8308 */ /* 0x000e220000000800 */
[----:B--2---:R-:W-:Y:S01]  /*9a50*/  LDS.U16 R44, [R105+0x1c] ;  /* 0x00001c00692c7984 */ /* 0x004fe20000000400 */
[----:B-----5:R-:W-:Y:S01]  /*9a60*/  @!P6 FMUL.FTZ R45, R45, R74 ;  /* 0x0000004a2d2de220 */ /* 0x020fe20000410000 */
[----:B------:R-:W-:-:S05]  /*9a70*/  FSETP.GTU.FTZ.AND P6, PT, R36, 20, PT ;  /* 0x41a000002400780b */ /* 0x000fca0003fdc000 */
[----:B------:R2:W4:Y:S01]  /*9a80*/  @!P3 MUFU.RCP R73, R18 ;  /* 0x000000120049b308 */ /* 0x0005220000001000 */
[----:B------:R-:W-:Y:S01]  /*9a90*/  LOP3.LUT R251, R251, 0xfffffe00, RZ, 0xc0, !PT ;  /* 0xfffffe00fbfb7812 */ /* 0x000fe200078ec0ff */
[----:B-1----:R-:W-:Y:S01]  /*9aa0*/  HADD2.F32 R16, -RZ, R19.H0_H0 ;  /* 0x20000013ff107230 */ /* 0x002fe20000004100 */
[----:B--2---:R-:W1:Y:S04]  /*9ab0*/  LDS.U16 R18, [R105+0x16] ;  /* 0x0000160069127984 */ /* 0x004e680000000400 */
[----:B------:R-:W-:Y:S01]  /*9ac0*/  BAR.SYNC.DEFER_BLOCKING 0x0 ;  /* 0x0000000000007b1d */ /* 0x000fe20000010000 */
[----:B------:R-:W-:Y:S01]  /*9ad0*/  LEA R76, R148, R251, 0x4 ;  /* 0x000000fb944c7211 */ /* 0x000fe200078e20ff */
[----:B---3--:R-:W-:Y:S01]  /*9ae0*/  HADD2.F32 R20, -RZ, R20.H0_H0 ;  /* 0x20000014ff147230 */ /* 0x008fe20000004100 */
[----:B------:R-:W-:Y:S01]  /*9af0*/  F2FP.PACK_AB R31, R31, R32 ;  /* 0x000000201f1f723e */ /* 0x000fe200000000ff */
[--C-:B------:R-:W-:Y:S01]  /*9b00*/  FADD.FTZ R19, R16, R157.reuse ;  /* 0x0000009d10137221 */ /* 0x100fe20000010000 */
[----:B------:R-:W-:Y:S01]  /*9b10*/  IADD3 R54, R76, 0x1, RZ ;  /* 0x000000014c367810 */ /* 0x000fe20007ffe0ff */
[----:B------:R-:W-:Y:S01]  /*9b20*/  @!P6 FMUL.FTZ R16, R36, -1.4426950216293334961 ;  /* 0xbfb8aa3b2410e820 */ /* 0x000fe20000410000 */
[C---:B------:R-:W-:Y:S01]  /*9b30*/  PRMT R32, R31.reuse, 0x7610, R32 ;  /* 0x000076101f207816 */ /* 0x040fe20000000020 */
[----:B0-----:R-:W-:Y:S01]  /*9b40*/  @!P0 FADD.FTZ R58, R58, 1 ;  /* 0x3f8000003a3a8421 */ /* 0x001fe20000010000 */
[----:B------:R-:W-:Y:S01]  /*9b50*/  PRMT R36, R31, 0x7632, R36 ;  /* 0x000076321f247816 */ /* 0x000fe20000000024 */
[----:B------:R-:W-:Y:S01]  /*9b60*/  FADD.FTZ R31, R20, R157 ;  /* 0x0000009d141f7221 */ /* 0x000fe20000010000 */
[C---:B------:R-:W-:Y:S01]  /*9b70*/  IADD3 R55, R76.reuse, 0x2, RZ ;  /* 0x000000024c377810 */ /* 0x040fe20007ffe0ff */
[----:B------:R0:W2:Y:S01]  /*9b80*/  @!P0 MUFU.RCP R71, R58 ;  /* 0x0000003a00478308 */ /* 0x0000a20000001000 */
[----:B------:R-:W-:-:S02]  /*9b90*/  IADD3 R57, R76, 0x3, RZ ;  /* 0x000000034c397810 */ /* 0x000fc40007ffe0ff */
[----:B------:R-:W-:Y:S01]  /*9ba0*/  IADD3 R59, R76, 0x4, RZ ;  /* 0x000000044c3b7810 */ /* 0x000fe20007ffe0ff */
[----:B----4-:R-:W-:Y:S01]  /*9bb0*/  @!P3 FMUL.FTZ R42, R42, R73 ;  /* 0x000000492a2ab220 */ /* 0x010fe20000410000 */
[-C--:B------:R-:W-:Y:S02]  /*9bc0*/  LEA.HI.SX32 R54, R54, R76.reuse, 0x1b ;  /* 0x0000004c36367211 */ /* 0x080fe400078fdaff */
[-C--:B------:R-:W-:Y:S02]  /*9bd0*/  LEA.HI.SX32 R55, R55, R76.reuse, 0x1b ;  /* 0x0000004c37377211 */ /* 0x080fe400078fdaff */
[----:B------:R-:W-:Y:S02]  /*9be0*/  FSETP.GTU.FTZ.AND P3, PT, R31, 20, PT ;  /* 0x41a000001f00780b */ /* 0x000fe40003f7c000 */
[----:B0-----:R-:W-:Y:S02]  /*9bf0*/  IADD3 R58, R76, 0x5, RZ ;  /* 0x000000054c3a7810 */ /* 0x001fe40007ffe0ff */
[----:B------:R-:W-:-:S02]  /*9c00*/  LEA.HI.SX32 R57, R57, R76, 0x1b ;  /* 0x0000004c39397211 */ /* 0x000fc400078fdaff */
[----:B------:R-:W-:Y:S02]  /*9c10*/  LEA.HI.SX32 R59, R59, R76, 0x1b ;  /* 0x0000004c3b3b7211 */ /* 0x000fe400078fdaff */
[----:B------:R-:W-:Y:S01]  /*9c20*/  F2FP.PACK_AB R33, R33, R34 ;  /* 0x000000222121723e */ /* 0x000fe200000000ff */
[----:B------:R-:W-:Y:S01]  /*9c30*/  IMAD.SHL.U32 R54, R54, 0x2, RZ ;  /* 0x0000000236367824 */ /* 0x000fe200078e00ff */
[C---:B------:R-:W-:Y:S02]  /*9c40*/  IADD3 R60, R76.reuse, 0x6, RZ ;  /* 0x000000064c3c7810 */ /* 0x040fe40007ffe0ff */
[C---:B------:R-:W-:Y:S02]  /*9c50*/  IADD3 R61, R76.reuse, 0x7, RZ ;  /* 0x000000074c3d7810 */ /* 0x040fe40007ffe0ff */
[----:B------:R-:W-:Y:S01]  /*9c60*/  SHF.L.U32 R55, R55, 0x1, RZ ;  /* 0x0000000137377819 */ /* 0x000fe200000006ff */
[----:B------:R-:W-:Y:S01]  /*9c70*/  IMAD.SHL.U32 R59, R59, 0x2, RZ ;  /* 0x000000023b3b7824 */ /* 0x000fe200078e00ff */
[----:B------:R-:W-:-:S02]  /*9c80*/  IADD3 R62, R76, 0x8, RZ ;  /* 0x000000084c3e7810 */ /* 0x000fc40007ffe0ff */
[-C--:B------:R-:W-:Y:S02]  /*9c90*/  LEA.HI.SX32 R58, R58, R76.reuse, 0x1b ;  /* 0x0000004c3a3a7211 */ /* 0x080fe400078fdaff */
[----:B------:R-:W-:Y:S02]  /*9ca0*/  PRMT R34, R33, 0x7632, R34 ;  /* 0x0000763221227816 */ /* 0x000fe40000000022 */
[----:B------:R-:W-:Y:S01]  /*9cb0*/  SHF.L.U32 R57, R57, 0x1, RZ ;  /* 0x0000000139397819 */ /* 0x000fe200000006ff */
[----:B------:R-:W-:Y:S01]  /*9cc0*/  STS.U16 [R105], R49 ;  /* 0x0000003169007388 */ /* 0x000fe20000000400 */
[C---:B------:R-:W-:Y:S01]  /*9cd0*/  IADD3 R63, R76.reuse, 0x9, RZ ;  /* 0x000000094c3f7810 */ /* 0x040fe20007ffe0ff */
[----:B------:R-:W-:Y:S01]  /*9ce0*/  HADD2.F32 R20, -RZ, R35.H0_H0 ;  /* 0x20000023ff147230 */ /* 0x000fe20000004100 */
[----:B------:R-:W-:Y:S02]  /*9cf0*/  IADD3 R64, R76, 0xa, RZ ;  /* 0x0000000a4c407810 */ /* 0x000fe40007ffe0ff */
[-C--:B------:R-:W-:Y:S01]  /*9d00*/  LEA.HI.SX32 R60, R60, R76.reuse, 0x1b ;  /* 0x0000004c3c3c7211 */ /* 0x080fe200078fdaff */
[----:B------:R-:W-:Y:S01]  /*9d10*/  STS.U16 [R54+0x2], R70 ;  /* 0x0000024636007388 */ /* 0x000fe20000000400 */
[----:B------:R-:W-:-:S02]  /*9d20*/  LEA.HI.SX32 R61, R61, R76, 0x1b ;  /* 0x0000004c3d3d7211 */ /* 0x000fc400078fdaff */
[C---:B------:R-:W-:Y:S01]  /*9d30*/  IADD3 R65, R76.reuse, 0xb, RZ ;  /* 0x0000000b4c417810 */ /* 0x040fe20007ffe0ff */
[----:B------:R-:W-:Y:S01]  /*9d40*/  STS.U16 [R55+0x4], R33 ;  /* 0x0000042137007388 */ /* 0x000fe20000000400 */
[----:B------:R-:W-:Y:S02]  /*9d50*/  F2FP.PACK_AB R29, R29, R30 ;  /* 0x0000001e1d1d723e */ /* 0x000fe400000000ff */
[C---:B------:R-:W-:Y:S01]  /*9d60*/  IADD3 R66, R76.reuse, 0xc, RZ ;  /* 0x0000000c4c427810 */ /* 0x040fe20007ffe0ff */
[----:B------:R-:W-:Y:S01]  /*9d70*/  STS.U16 [R57+0x6], R34 ;  /* 0x0000062239007388 */ /* 0x000fe20000000400 */
[----:B------:R-:W-:Y:S02]  /*9d80*/  IADD3 R67, R76, 0xd, RZ ;  /* 0x0000000d4c437810 */ /* 0x000fe40007ffe0ff */
[-C--:B------:R-:W-:Y:S02]  /*9d90*/  LEA.HI.SX32 R62, R62, R76.reuse, 0x1b ;  /* 0x0000004c3e3e7211 */ /* 0x080fe400078fdaff */
[----:B------:R-:W-:Y:S01]  /*9da0*/  SHF.L.U32 R58, R58, 0x1, RZ ;  /* 0x000000013a3a7819 */ /* 0x000fe200000006ff */
[----:B------:R0:W-:Y:S01]  /*9db0*/  STS.U16 [R59+0x8], R32 ;  /* 0x000008203b007388 */ /* 0x0001e20000000400 */
[----:B------:R-:W-:-:S02]  /*9dc0*/  LEA.HI.SX32 R63, R63, R76, 0x1b ;  /* 0x0000004c3f3f7211 */ /* 0x000fc400078fdaff */
[----:B------:R-:W-:Y:S02]  /*9dd0*/  LEA.HI.SX32 R64, R64, R76, 0x1b ;  /* 0x0000004c40407211 */ /* 0x000fe400078fdaff */
[----:B------:R-:W-:Y:S02]  /*9de0*/  F2FP.PACK_AB R28, R27, R28 ;  /* 0x0000001c1b1c723e */ /* 0x000fe400000000ff */
[----:B------:R-:W-:Y:S01]  /*9df0*/  SHF.L.U32 R60, R60, 0x1, RZ ;  /* 0x000000013c3c7819 */ /* 0x000fe200000006ff */
[----:B------:R-:W-:Y:S01]  /*9e00*/  FADD.FTZ R30, R20, R157 ;  /* 0x0000009d141e7221 */ /* 0x000fe20000010000 */
[C---:B------:R-:W-:Y:S01]  /*9e10*/  IADD3 R68, R76.reuse, 0xe, RZ ;  /* 0x0000000e4c447810 */ /* 0x040fe20007ffe0ff */
[----:B------:R-:W-:Y:S01]  /*9e20*/  IMAD.SHL.U32 R61, R61, 0x2, RZ ;  /* 0x000000023d3d7824 */ /* 0x000fe200078e00ff */
[----:B------:R-:W-:Y:S01]  /*9e30*/  IADD3 R69, R76, 0xf, RZ ;  /* 0x0000000f4c457810 */ /* 0x000fe20007ffe0ff */
[----:B------:R-:W-:Y:S01]  /*9e40*/  @!P3 FMUL.FTZ R20, R31, -1.4426950216293334961 ;  /* 0xbfb8aa3b1f14b820 */ /* 0x000fe20000410000 */
[----:B------:R-:W-:-:S02]  /*9e50*/  LEA.HI.SX32 R65, R65, R76, 0x1b ;  /* 0x0000004c41417211 */ /* 0x000fc400078fdaff */
[----:B0-----:R-:W-:Y:S02]  /*9e60*/  PRMT R32, R29, 0x7632, R32 ;  /* 0x000076321d207816 */ /* 0x001fe40000000020 */
[----:B------:R-:W-:Y:S01]  /*9e70*/  F2FP.PACK_AB R26, R25, R26 ;  /* 0x0000001a191a723e */ /* 0x000fe200000000ff */
[----:B--2---:R-:W-:Y:S01]  /*9e80*/  @!P0 FMUL.FTZ R40, R40, R71 ;  /* 0x0000004728288220 */ /* 0x004fe20000410000 */
[-C--:B------:R-:W-:Y:S01]  /*9e90*/  LEA.HI.SX32 R66, R66, R76.reuse, 0x1b ;  /* 0x0000004c42427211 */ /* 0x080fe200078fdaff */
[----:B------:R-:W-:Y:S01]  /*9ea0*/  STS.U16 [R58+0xa], R36 ;  /* 0x00000a243a007388 */ /* 0x000fe20000000400 */
[----:B------:R-:W-:Y:S02]  /*9eb0*/  LEA.HI.SX32 R67, R67, R76, 0x1b ;  /* 0x0000004c43437211 */ /* 0x000fe400078fdaff */
[----:B------:R-:W-:Y:S01]  /*9ec0*/  SHF.L.U32 R62, R62, 0x1, RZ ;  /* 0x000000013e3e7819 */ /* 0x000fe200000006ff */
[----:B------:R0:W-:Y:S01]  /*9ed0*/  STS.U16 [R60+0xc], R29 ;  /* 0x00000c1d3c007388 */ /* 0x0001e20000000400 */
[----:B------:R-:W-:Y:S01]  /*9ee0*/  PRMT R31, R28, 0x7632, R31 ;  /* 0x000076321c1f7816 */ /* 0x000fe2000000001f */
[----:B------:R-:W-:Y:S01]  /*9ef0*/  IMAD.SHL.U32 R64, R64, 0x2, RZ ;  /* 0x0000000240407824 */ /* 0x000fe200078e00ff */
[----:B------:R-:W-:-:S02]  /*9f00*/  SHF.L.U32 R63, R63, 0x1, RZ ;  /* 0x000000013f3f7819 */ /* 0x000fc400000006ff */
[----:B------:R-:W-:Y:S02]  /*9f10*/  F2FP.PACK_AB R23, R23, R24 ;  /* 0x000000181717723e */ /* 0x000fe400000000ff */
[----:B------:R-:W-:Y:S02]  /*9f20*/  LEA.HI.SX32 R68, R68, R76, 0x1b ;  /* 0x0000004c44447211 */ /* 0x000fe400078fdaff */
[----:B------:R-:W-:Y:S02]  /*9f30*/  F2FP.PACK_AB R21, R21, R22 ;  /* 0x000000161515723e */ /* 0x000fe400000000ff */
[----:B------:R-:W-:Y:S01]  /*9f40*/  ISETP.NE.AND P0, PT, R150, RZ, PT ;  /* 0x000000ff9600720c */ /* 0x000fe20003f05270 */
[----:B------:R-:W-:Y:S01]  /*9f50*/  STS.U16 [R61+0xe], R32 ;  /* 0x00000e203d007388 */ /* 0x000fe20000000400 */
[----:B------:R-:W-:Y:S02]  /*9f60*/  LEA.HI.SX32 R69, R69, R76, 0x1b ;  /* 0x0000004c45457211 */ /* 0x000fe400078fdaff */
[----:B0-----:R-:W-:-:S02]  /*9f70*/  PRMT R29, R26, 0x7632, R29 ;  /* 0x000076321a1d7816 */ /* 0x001fc4000000001d */
[----:B------:R-:W-:Y:S01]  /*9f80*/  SHF.L.U32 R65, R65, 0x1, RZ ;  /* 0x0000000141417819 */ /* 0x000fe200000006ff */
[----:B------:R0:W-:Y:S01]  /*9f90*/  STS.U16 [R62+0x10], R28 ;  /* 0x0000101c3e007388 */ /* 0x0001e20000000400 */
[----:B------:R-:W-:Y:S01]  /*9fa0*/  SHF.L.U32 R66, R66, 0x1, RZ ;  /* 0x0000000142427819 */ /* 0x000fe200000006ff */
[----:B------:R-:W-:Y:S01]  /*9fb0*/  IMAD.SHL.U32 R67, R67, 0x2, RZ ;  /* 0x0000000243437824 */ /* 0x000fe200078e00ff */
[----:B------:R-:W-:Y:S01]  /*9fc0*/  PRMT R24, R23, 0x7632, R24 ;  /* 0x0000763217187816 */ /* 0x000fe20000000018 */
[----:B------:R-:W-:Y:S01]  /*9fd0*/  STS.U16 [R63+0x12], R31 ;  /* 0x0000121f3f007388 */ /* 0x000fe20000000400 */
[----:B------:R-:W-:Y:S02]  /*9fe0*/  PRMT R34, R21, 0x7610, R34 ;  /* 0x0000761015227816 */ /* 0x000fe40000000022 */
[----:B------:R-:W-:Y:S01]  /*9ff0*/  SHF.L.U32 R68, R68, 0x1, RZ ;  /* 0x0000000144447819 */ /* 0x000fe200000006ff */
[----:B------:R-:W-:Y:S01]  /*a000*/  STS.U16 [R64+0x14], R26 ;  /* 0x0000141a40007388 */ /* 0x000fe20000000400 */
[----:B------:R-:W-:-:S02]  /*a010*/  SHF.L.U32 R69, R69, 0x1, RZ ;  /* 0x0000000145457819 */ /* 0x000fc400000006ff */
[----:B0-----:R-:W-:Y:S01]  /*a020*/  PRMT R28, R21, 0x7632, R28 ;  /* 0x00007632151c7816 */ /* 0x001fe2000000001c */
[----:B------:R-:W-:Y:S04]  /*a030*/  STS.U16 [R65+0x16], R29 ;  /* 0x0000161d41007388 */ /* 0x000fe80000000400 */
[----:B------:R0:W-:Y:S01]  /*a040*/  STS.U16 [R66+0x18], R23 ;  /* 0x0000181742007388 */ /* 0x0001e20000000400 */
        /* <DEDUP_REMOVED lines=23> */
[----:B-1----:R-:W-:Y:S01]  /*a1c0*/  HADD2.F32 R18, -RZ, R18.H0_H0 ;  /* 0x20000012ff127230 */ /* 0x002fe20000004100 */
[----:B------:R-:W-:-:S04]  /*a1d0*/  FSETP.GTU.FTZ.AND P4, PT, R19, 20, PT ;  /* 0x41a000001300780b */ /* 0x000fc80003f9c000 */
[----:B------:R-:W-:Y:S01]  /*a1e0*/  FADD.FTZ R18, R18, R157 ;  /* 0x0000009d12127221 */ /* 0x000fe20000010000 */
[----:B------:R-:W-:-:S04]  /*a1f0*/  HADD2.F32 R44, -RZ, R44.H0_H0 ;  /* 0x2000002cff2c7230 */ /* 0x000fc80000004100 */
[----:B------:R-:W-:Y:S01]  /*a200*/  FSETP.GTU.FTZ.AND P5, PT, R18, 20, PT ;  /* 0x41a000001200780b */ /* 0x000fe20003fbc000 */
[----:B------:R-:W-:Y:S01]  /*a210*/  FADD.FTZ R44, R44, R157 ;  /* 0x0000009d2c2c7221 */ /* 0x000fe20000010000 */
[----:B------:R-:W-:Y:S01]  /*a220*/  FSETP.GTU.FTZ.AND P1, PT, R30, 20, PT ;  /* 0x41a000001e00780b */ /* 0x000fe20003f3c000 */
[----:B------:R-:W-:Y:S02]  /*a230*/  @!P2 FMUL.FTZ R43, R43, R72 ;  /* 0x000000482b2ba220 */ /* 0x000fe40000410000 */
[----:B------:R-:W-:Y:S01]  /*a240*/  @!P4 FMUL.FTZ R19, R19, -1.4426950216293334961 ;  /* 0xbfb8aa3b1313c820 */ /* 0x000fe20000410000 */
[----:B------:R-:W-:Y:S01]  /*a250*/  FSETP.GTU.FTZ.AND P2, PT, R44, 20, PT ;  /* 0x41a000002c00780b */ /* 0x000fe20003f5c000 */
[----:B------:R-:W1:Y:S01]  /*a260*/  @!P6 MUFU.EX2 R16, R16 ;  /* 0x000000100010e308 */ /* 0x000e620000000800 */
[----:B------:R-:W2:Y:S05]  /*a270*/  LDS R93, [0x840] ;  /* 0x00084000ff5d7984 */ /* 0x000eaa0000000800 */
[----:B------:R-:W-:-:S02]  /*a280*/  @!P5 FMUL.FTZ R18, R18, -1.4426950216293334961 ;  /* 0xbfb8aa3b1212d820 */ /* 0x000fc40000410000 */
[----:B------:R-:W3:Y:S01]  /*a290*/  @!P4 MUFU.EX2 R19, R19 ;  /* 0x000000130013c308 */ /* 0x000ee20000000800 */
[----:B------:R-:W-:-:S03]  /*a2a0*/  @!P1 FMUL.FTZ R25, R30, -1.4426950216293334961 ;  /* 0xbfb8aa3b1e199820 */ /* 0x000fc60000410000 */
[----:B------:R-:W-:-:S04]  /*a2b0*/  @!P2 FMUL.FTZ R27, R44, -1.4426950216293334961 ;  /* 0xbfb8aa3b2c1ba820 */ /* 0x000fc80000410000 */
[----:B------:R-:W4:Y:S01]  /*a2c0*/  @!P5 MUFU.EX2 R18, R18 ;  /* 0x000000120012d308 */ /* 0x000f220000000800 */
[----:B-1----:R-:W-:-:S07]  /*a2d0*/  @!P6 FADD.FTZ R16, R16, 1 ;  /* 0x3f8000001010e421 */ /* 0x002fce0000010000 */
[----:B------:R-:W1:Y:S01]  /*a2e0*/  @!P1 MUFU.EX2 R25, R25 ;  /* 0x0000001900199308 */ /* 0x000e620000000800 */
[----:B---3--:R-:W-:-:S07]  /*a2f0*/  @!P4 FADD.FTZ R19, R19, 1 ;  /* 0x3f8000001313c421 */ /* 0x008fce0000010000 */
[----:B------:R-:W3:Y:S01]  /*a300*/  @!P3 MUFU.EX2 R20, R20 ;  /* 0x000000140014b308 */ /* 0x000ee20000000800 */
[----:B----4-:R-:W-:-:S07]  /*a310*/  @!P5 FADD.FTZ R18, R18, 1 ;  /* 0x3f8000001212d421 */ /* 0x010fce0000010000 */
[----:B------:R-:W4:Y:S01]  /*a320*/  @!P2 MUFU.EX2 R27, R27 ;  /* 0x0000001b001ba308 */ /* 0x000f220000000800 */
[----:B------:R-:W-:-:S07]  /*a330*/  IMAD R95, R155, c[0x0][0x2d8], RZ ;  /* 0x0000b6009b5f7a24 */ /* 0x000fce00078e02ff */
[----:B------:R-:W5:Y:S01]  /*a340*/  @!P4 MUFU.RCP R22, R19 ;  /* 0x000000130016c308 */ /* 0x000f620000001000 */
[----:B------:R-:W-:Y:S02]  /*a350*/  IMAD R95, R156, c[0x0][0x2dc], R95 ;  /* 0x0000b7009c5f7a24 */ /* 0x000fe400078e025f */
[----:B-1----:R-:W-:-:S05]  /*a360*/  @!P1 FADD.FTZ R25, R25, 1 ;  /* 0x3f80000019199421 */ /* 0x002fca0000010000 */
[----:B------:R-:W1:Y:S01]  /*a370*/  @!P6 MUFU.RCP R16, R16 ;  /* 0x000000100010e308 */ /* 0x000e620000001000 */
[----:B---3--:R-:W-:Y:S02]  /*a380*/  @!P3 FADD.FTZ R20, R20, 1 ;  /* 0x3f8000001414b421 */ /* 0x008fe40000010000 */
[----:B----4-:R-:W-:-:S05]  /*a390*/  @!P2 FADD.FTZ R27, R27, 1 ;  /* 0x3f8000001b1ba421 */ /* 0x010fca0000010000 */
[----:B------:R3:W4:Y:S01]  /*a3a0*/  @!P5 MUFU.RCP R21, R18 ;  /* 0x000000120015d308 */ /* 0x0007220000001000 */
[----:B-----5:R-:W-:Y:S02]  /*a3b0*/  @!P4 FMUL.FTZ R51, R51, R22 ;  /* 0x000000163333c220 */ /* 0x020fe40000410000 */
[----:B---3--:R-:W-:-:S05]  /*a3c0*/  IMAD.WIDE.U32 R18, R156, c[0x0][0x2d8], RZ ;  /* 0x0000b6009c127a25 */ /* 0x008fca00078e00ff */
[----:B0-----:R0:W3:Y:S01]  /*a3d0*/  @!P3 MUFU.RCP R23, R20 ;  /* 0x000000140017b308 */ /* 0x0010e20000001000 */
[----:B------:R-:W-:Y:S01]  /*a3e0*/  IMAD.IADD R19, R19, 0x1, R95 ;  /* 0x0000000113137824 */ /* 0x000fe200078e025f */
[----:B--2---:R-:W-:Y:S01]  /*a3f0*/  ISETP.GE.AND P4, PT, R118, R93, PT ;  /* 0x0000005d7600720c */ /* 0x004fe20003f86270 */
[----:B------:R-:W-:-:S05]  /*a400*/  IMAD R97, R159, c[0x0][0x2e0], RZ ;  /* 0x0000b8009f617a24 */ /* 0x000fca00078e02ff */
[----:B------:R-:W2:Y:S01]  /*a410*/  @!P2 MUFU.RCP R24, R27 ;  /* 0x0000001b0018a308 */ /* 0x000ea20000001000 */
[----:B------:R-:W-:Y:S02]  /*a420*/  IMAD R99, R137, -0x400, R154 ;  /* 0xfffffc0089637824 */ /* 0x000fe400078e029a */
[----:B------:R-:W-:-:S05]  /*a430*/  IMAD.WIDE.U32 R18, R160, c[0x0][0x2e0], R18 ;  /* 0x0000b800a0127a25 */ /* 0x000fca00078e0012 */
[----:B------:R-:W5:Y:S01]  /*a440*/  @!P1 MUFU.RCP R25, R25 ;  /* 0x0000001900199308 */ /* 0x000f620000001000 */
[----:B-1----:R-:W-:Y:S01]  /*a450*/  @!P6 FMUL.FTZ R47, R47, R16 ;  /* 0x000000102f2fe220 */ /* 0x002fe20000410000 */
[----:B------:R-:W-:Y:S01]  /*a460*/  IADD3 R16, P6, R99, R18, RZ ;  /* 0x0000001263107210 */ /* 0x000fe20007fde0ff */
[----:B0-----:R-:W-:Y:S01]  /*a470*/  IMAD R20, R160, c[0x0][0x2e4], R97 ;  /* 0x0000b900a0147a24 */ /* 0x001fe200078e0261 */
[----:B------:R-:W-:Y:S01]  /*a480*/  SHF.R.S32.HI R97, RZ, 0x1f, R99 ;  /* 0x0000001fff617819 */ /* 0x000fe20000011463 */
[----:B----4-:R-:W-:Y:S01]  /*a490*/  @!P5 FMUL.FTZ R50, R50, R21 ;  /* 0x000000153232d220 */ /* 0x010fe20000410000 */
[----:B------:R-:W-:Y:S02]  /*a4a0*/  SHF.R.S32.HI R26, RZ, 0x1f, R118 ;  /* 0x0000001fff1a7819 */ /* 0x000fe40000011476 */
[----:B------:R-:W-:Y:S02]  /*a4b0*/  LEA R21, P5, R118, c[0x0][0x330], 0x1 ;  /* 0x0000cc0076157a11 */ /* 0x000fe400078a08ff */
[----:B------:R-:W-:-:S02]  /*a4c0*/  IADD3.X R19, R97, R20, R19, P6, !PT ;  /* 0x0000001461137210 */ /* 0x000fc400037fe413 */
[----:B------:R-:W-:Y:S02]  /*a4d0*/  LEA.HI.X R22, R118, c[0x0][0x334], R26, 0x1, P5 ;  /* 0x0000cd0076167a11 */ /* 0x000fe400028f0c1a */
[----:B------:R-:W-:Y:S01]  /*a4e0*/  LEA R20, P6, R16, R21, 0x1 ;  /* 0x0000001510147211 */ /* 0x000fe200078c08ff */
[----:B------:R-:W-:Y:S01]  /*a4f0*/  BSSY B0, `(.L_x_3516) ;  /* 0x0000014000007945 */ /* 0x000fe20003800000 */
[----:B------:R-:W-:Y:S01]  /*a500*/  IADD3 R18, P5, R118, R135, RZ ;  /* 0x0000008776127210 */ /* 0x000fe20007fbe0ff */
[----:B---3--:R-:W-:Y:S01]  /*a510*/  @!P3 FMUL.FTZ R52, R52, R23 ;  /* 0x000000173434b220 */ /* 0x008fe20000410000 */
[----:B------:R-:W-:Y:S01]  /*a520*/  LEA.HI.X R21, R16, R22, R19, 0x1, P6 ;  /* 0x0000001610157211 */ /* 0x000fe200030f0c13 */
[----:B--2---:R-:W-:Y:S01]  /*a530*/  @!P2 FMUL.FTZ R53, R53, R24 ;  /* 0x000000183535a220 */ /* 0x004fe20000410000 */
[----:B------:R-:W-:Y:S01]  /*a540*/  ISETP.GE.AND P2, PT, R0, R93, PT ;  /* 0x0000005d0000720c */ /* 0x000fe20003f46270 */
[----:B-----5:R-:W-:Y:S01]  /*a550*/  @!P1 FMUL.FTZ R56, R56, R25 ;  /* 0x0000001938389220 */ /* 0x020fe20000410000 */
[----:B------:R-:W-:-:S02]  /*a560*/  ISETP.GE.AND P1, PT, R15, R93, PT ;  /* 0x0000005d0f00720c */ /* 0x000fc40003f26270 */
        /* <DEDUP_REMOVED lines=12> */
.L_x_3517:
[----:B------:R-:W-:Y:S05]  /*a630*/  BSYNC B0 ;  /* 0x0000000000007941 */ /* 0x000fea0003800000 */
.L_x_3516:
        /* <DEDUP_REMOVED lines=38> */
[----:B------:R-:W-:-:S02]  /*a8a0*/  PRMT R30, R16, 0x7610, R30 ;  /* 0x00007610101e7816 */ /* 0x000fc4000000001e */
[----:B------:R-:W-:Y:S01]  /*a8b0*/  PRMT R24, R16, 0x7632, R24 ;  /* 0x0000763210187816 */ /* 0x000fe20000000018 */
[----:B------:R-:W-:Y:S01]  /*a8c0*/  @!P6 STG.E.U16 [R20.64+-0x500], R85 ;  /* 0xfffb00551400e986 */ /* 0x000fe2000c101504 */
[----:B------:R-:W-:-:S03]  /*a8d0*/  F2FP.PACK_AB R16, R52, R51 ;  /* 0x000000333410723e */ /* 0x000fc600000000ff */
[----:B------:R-:W-:Y:S01]  /*a8e0*/  @!P4 STG.E.U16 [R20.64+-0x4c0], R87 ;  /* 0xfffb40571400c986 */ /* 0x000fe2000c101504 */
[----:B------:R-:W-:-:S03]  /*a8f0*/  PRMT R28, R16, 0x7632, R28 ;  /* 0x00007632101c7816 */ /* 0x000fc6000000001c */
        /* <DEDUP_REMOVED lines=11> */
[----:B------:R-:W-:-:S04]  /*a9b0*/  FADD.FTZ R47, R48, R47 ;  /* 0x0000002f302f7221 */ /* 0x000fc80000010000 */
[----:B------:R-:W-:Y:S01]  /*a9c0*/  FADD.FTZ R50, R47, R50 ;  /* 0x000000322f327221 */ /* 0x000fe20000010000 */
[----:B------:R-:W-:Y:S03]  /*a9d0*/  STS.U16 [R105], R37 ;  /* 0x0000002569007388 */ /* 0x000fe60000000400 */
[----:B------:R-:W-:Y:S01]  /*a9e0*/  FADD.FTZ R51, R50, R51 ;  /* 0x0000003332337221 */ /* 0x000fe20000010000 */
[----:B------:R-:W-:Y:S03]  /*a9f0*/  STS.U16 [R54+0x2], R27 ;  /* 0x0000021b36007388 */ /* 0x000fe60000000400 */
[----:B------:R-:W-:Y:S01]  /*aa00*/  FADD.FTZ R52, R51, R52 ;  /* 0x0000003433347221 */ /* 0x000fe20000010000 */
[----:B------:R-:W-:Y:S03]  /*aa10*/  STS.U16 [R55+0x4], R39 ;  /* 0x0000042737007388 */ /* 0x000fe60000000400 */
[----:B------:R-:W-:Y:S01]  /*aa20*/  FADD.FTZ R53, R52, R53 ;  /* 0x0000003534357221 */ /* 0x000fe20000010000 */
[----:B------:R0:W-:Y:S03]  /*aa30*/  STS.U16 [R57+0x6], R22 ;  /* 0x0000061639007388 */ /* 0x0001e60000000400 */
[----:B------:R-:W-:Y:S01]  /*aa40*/  FADD.FTZ R152, R53, R56 ;  /* 0x0000003835987221 */ /* 0x000fe20000010000 */
[----:B------:R-:W-:Y:S04]  /*aa50*/  STS.U16 [R59+0x8], R41 ;  /* 0x000008293b007388 */ /* 0x000fe80000000400 */
[----:B------:R-:W-:Y:S01]  /*aa60*/  STS.U16 [R58+0xa], R29 ;  /* 0x00000a1d3a007388 */ /* 0x000fe20000000400 */
[----:B0-----:R-:W-:-:S03]  /*aa70*/  PRMT R22, R21, 0x7632, R22 ;  /* 0x0000763215167816 */ /* 0x001fc60000000016 */
[----:B------:R0:W-:Y:S04]  /*aa80*/  STS.U16 [R60+0xc], R30 ;  /* 0x00000c1e3c007388 */ /* 0x0001e80000000400 */
[----:B------:R-:W-:Y:S04]  /*aa90*/  STS.U16 [R61+0xe], R24 ;  /* 0x00000e183d007388 */ /* 0x000fe80000000400 */
[----:B------:R-:W-:Y:S01]  /*aaa0*/  STS.U16 [R62+0x10], R31 ;  /* 0x0000101f3e007388 */ /* 0x000fe20000000400 */
[----:B0-----:R-:W-:-:S03]  /*aab0*/  PRMT R30, R20, 0x7632, R30 ;  /* 0x00007632141e7816 */ /* 0x001fc6000000001e */
[----:B------:R-:W-:Y:S04]  /*aac0*/  STS.U16 [R63+0x12], R25 ;  /* 0x000012193f007388 */ /* 0x000fe80000000400 */
[----:B------:R0:W-:Y:S04]  /*aad0*/  STS.U16 [R64+0x14], R21 ;  /* 0x0000141540007388 */ /* 0x0001e80000000400 */
[----:B------:R-:W-:Y:S04]  /*aae0*/  STS.U16 [R65+0x16], R22 ;  /* 0x0000161641007388 */ /* 0x000fe80000000400 */
[----:B------:R-:W-:Y:S01]  /*aaf0*/  STS.U16 [R66+0x18], R16 ;  /* 0x0000181042007388 */ /* 0x000fe20000000400 */
[----:B0-----:R-:W-:-:S03]  /*ab00*/  IMAD R21, R155, c[0x0][0x2f8], RZ ;  /* 0x0000be009b157a24 */ /* 0x001fc600078e02ff */
[----:B------:R-:W-:Y:S01]  /*ab10*/  STS.U16 [R67+0x1a], R28 ;  /* 0x00001a1c43007388 */ /* 0x000fe20000000400 */
[----:B------:R-:W-:-:S03]  /*ab20*/  IMAD R21, R156, c[0x0][0x2fc], R21 ;  /* 0x0000bf009c157a24 */ /* 0x000fc600078e0215 */
        /* <DEDUP_REMOVED lines=21> */
[----:B0-----:R-:W-:-:S04]  /*ac80*/  IMAD.WIDE.U32 R16, R156, c[0x0][0x2f8], RZ ;  /* 0x0000be009c107a25 */ /* 0x001fc800078e00ff */
[----:B------:R-:W-:Y:S01]  /*ac90*/  IMAD.IADD R43, R17, 0x1, R21 ;  /* 0x00000001112b7824 */ /* 0x000fe200078e0215 */
        /* <DEDUP_REMOVED lines=14> */
.L_x_3519:
[----:B------:R-:W-:Y:S05]  /*ad80*/  BSYNC B0 ;  /* 0x0000000000007941 */ /* 0x000fea0003800000 */
.L_x_3518:
[----:B------:R-:W-:Y:S01]  /*ad90*/  IMAD.MOV.U32 R17, RZ, RZ, R43 ;  /* 0x000000ffff117224 */ /* 0x000fe200078e002b */
[----:B------:R-:W-:Y:S01]  /*ada0*/  LEA R18, P1, R118, c[0x0][0x340], 0x1 ;  /* 0x0000d00076127a11 */ /* 0x000fe200078208ff */
[----:B------:R-:W-:Y:S01]  /*adb0*/  IMAD R19, R159, c[0x0][0x300], RZ ;  /* 0x0000c0009f137a24 */ /* 0x000fe200078e02ff */
[-C--:B------:R-:W-:Y:S01]  /*adc0*/  ISETP.GE.AND P3, PT, R14, R41.reuse, PT ;  /* 0x000000290e00720c */ /* 0x080fe20003f66270 */
[----:B------:R-:W-:Y:S01]  /*add0*/  IMAD.WIDE.U32 R16, R160, c[0x0][0x300], R16 ;  /* 0x0000c000a0107a25 */ /* 0x000fe200078e0010 */
[-C--:B------:R-:W-:Y:S02]  /*ade0*/  ISETP.GE.AND P4, PT, R15, R41.reuse, PT ;  /* 0x000000290f00720c */ /* 0x080fe40003f86270 */
[----:B------:R-:W-:Y:S01]  /*adf0*/  LEA.HI.X R15, R118, c[0x0][0x344], R23, 0x1, P1 ;  /* 0x0000d100760f7a11 */ /* 0x000fe200008f0c17 */
[----:B------:R-:W-:Y:S01]  /*ae00*/  IMAD R19, R160, c[0x0][0x304], R19 ;  /* 0x0000c100a0137a24 */ /* 0x000fe200078e0213 */
[----:B------:R-:W-:Y:S02]  /*ae10*/  IADD3 R16, P0, R99, R16, RZ ;  /* 0x0000001063107210 */ /* 0x000fe40007f1e0ff */
[----:B------:R-:W-:-:S02]  /*ae20*/  ISETP.GE.AND P6, PT, R2, R41, PT ;  /* 0x000000290200720c */ /* 0x000fc40003fc6270 */
[----:B------:R-:W-:Y:S02]  /*ae30*/  IADD3.X R17, R97, R19, R17, P0, !PT ;  /* 0x0000001361117210 */ /* 0x000fe400007fe411 */
[----:B------:R-:W-:Y:S02]  /*ae40*/  LEA R14, P0, R16, R18, 0x1 ;  /* 0x00000012100e7211 */ /* 0x000fe400078008ff */
[----:B------:R-:W-:Y:S02]  /*ae50*/  ISETP.GE.AND P5, PT, R0, R41, PT ;  /* 0x000000290000720c */ /* 0x000fe40003fa6270 */
[----:B------:R-:W-:Y:S02]  /*ae60*/  LEA.HI.X R15, R16, R15, R17, 0x1, P0 ;  /* 0x0000000f100f7211 */ /* 0x000fe400000f0c11 */
[-C--:B------:R-:W-:Y:S02]  /*ae70*/  ISETP.GE.AND P0, PT, R3, R41.reuse, PT ;  /* 0x000000290300720c */ /* 0x080fe40003f06270 */
[-C--:B------:R-:W-:Y:S01]  /*ae80*/  ISETP.GE.AND P1, PT, R4, R41.reuse, PT ;  /* 0x000000290400720c */ /* 0x080fe20003f26270 */
[----:B------:R1:W-:Y:S01]  /*ae90*/  @!P6 STG.E.U16 [R14.64+0xc0], R117 ;  /* 0x0000c0750e00e986 */ /* 0x0003e2000c101504 */
[----:B------:R-:W-:-:S02]  /*aea0*/  ISETP.GE.AND P6, PT, R9, R41, PT ;  /* 0x000000290900720c */ /* 0x000fc40003fc6270 */
        /* <DEDUP_REMOVED lines=34> */
[----:B01----:R-:W-:Y:S01]  /*b0d0*/  @!P0 CALL.REL.NOINC `(.L_x_3434) ;  /* 0x0000001000008944 */ /* 0x003fe20003c00000 */
[----:B------:R-:W-:Y:S05]  /*b0e0*/  BRA `(.L_x_3520) ;  /* 0xffff576000007947 */ /* 0x000fea000383ffff */
.L_x_3434:
        /* <DEDUP_REMOVED lines=29> */
.L_x_3522:
[----:B------:R-:W-:Y:S05]  /*b2c0*/  BSYNC B0 ;  /* 0x0000000000007941 */ /* 0x000fea0003800000 */
.L_x_3521:
        /* <DEDUP_REMOVED lines=26> */
[----:B------:R-:W-:Y:S01]  /*b470*/  MOV R9, RZ ;  /* 0x000000ff00097202 */ /* 0x000fe20000000f00 */
[----:B------:R-:W-:Y:S05]  /*b480*/  BRA `(.L_x_3525) ;  /* 0x0000001000007947 */ /* 0x000fea0003800000 */
.L_x_3524:
[----:B------:R-:W1:Y:S02]  /*b490*/  S2R R9, SR_TID.X ;  /* 0x0000000000097919 */ /* 0x000e640000002100 */
.L_x_3525:
[----:B------:R-:W-:Y:S05]  /*b4a0*/  BSYNC B0 ;  /* 0x0000000000007941 */ /* 0x000fea0003800000 */
.L_x_3523:
[----:B-1----:R-:W-:-:S13]  /*b4b0*/  ISETP.GE.AND P0, PT, R9, c[0x0][0x16c], PT ;  /* 0x00005b0009007a0c */ /* 0x002fda0003f06270 */
[----:B------:R-:W-:Y:S05]  /*b4c0*/  @P0 EXIT ;  /* 0x000000000000094d */ /* 0x000fea0003800000 */
[----:B------:R-:W-:Y:S02]  /*b4d0*/  IMAD R159, R159, c[0x0][0x288], RZ ;  /* 0x0000a2009f9f7a24 */ /* 0x000fe400078e02ff */
[----:B------:R-:W-:-:S04]  /*b4e0*/  IMAD.WIDE.U32 R2, R160, c[0x0][0x288], RZ ;  /* 0x0000a200a0027a25 */ /* 0x000fc800078e00ff */
[----:B------:R-:W-:-:S05]  /*b4f0*/  IMAD R13, R160, c[0x0][0x28c], R159 ;  /* 0x0000a300a00d7a24 */ /* 0x000fca00078e029f */
[----:B------:R-:W-:Y:S02]  /*b500*/  IADD3 R13, R3, R13, RZ ;  /* 0x0000000d030d7210 */ /* 0x000fe40007ffe0ff */
.L_x_3526:
[----:B0-----:R1:W2:Y:S01]  /*b510*/  LDS R11, [R9.X4+0x46c0] ;  /* 0x0046c000090b7984 */ /* 0x0012a20000004800 */
[----:B------:R-:W-:Y:S01]  /*b520*/  SHF.R.S32.HI R0, RZ, 0x1f, R9 ;  /* 0x0000001fff007819 */ /* 0x000fe20000011409 */
[----:B0-----:R-:W-:Y:S01]  /*b530*/  IMAD.MOV.U32 R4, RZ, RZ, R2 ;  /* 0x000000ffff047224 */ /* 0x001fe200078e0002 */
[----:B------:R-:W-:Y:S01]  /*b540*/  MOV R5, R13 ;  /* 0x0000000d00057202 */ /* 0x000fe20000000f00 */
        /* <DEDUP_REMOVED lines=12> */
.L_x_3472:
[----:B------:R-:W-:Y:S01]  /*b610*/  HFMA2.MMA R213, -RZ, RZ, 0, 5.9604644775390625e-08 ;  /* 0x00000001ffd57435 */ /* 0x000fe200000001ff */
[----:B------:R-:W-:Y:S01]  /*b620*/  IMAD.MOV.U32 R208, RZ, RZ, R66 ;  /* 0x000000ffffd07224 */ /* 0x000fe200078e0042 */
[----:B------:R-:W-:Y:S01]  /*b630*/  MOV R210, RZ ;  /* 0x000000ff00d27202 */ /* 0x000fe20000000f00 */
[----:B------:R-:W-:Y:S01]  /*b640*/  IMAD.MOV.U32 R215, RZ, RZ, -0x1 ;  /* 0xffffffffffd77424 */ /* 0x000fe200078e00ff */
[----:B------:R-:W-:-:S02]  /*b650*/  MOV R64, 0xb670 ;  /* 0x0000b67000407802 */ /* 0x000fc40000000f00 */
[----:B-1---5:R-:W-:Y:S05]  /*b660*/  CALL.REL.NOINC `($__internal_140_$__cuda_sm70_shflsync_up) ;  /* 0x00000ed000007944 */ /* 0x022fea0003c00000 */
[----:B-1----:R-:W-:Y:S01]  /*b670*/  MOV R211, R208 ;  /* 0x000000d000d37202 */ /* 0x002fe20000000f00 */
[----:B0-----:R-:W-:Y:S05]  /*b680*/  BRA `(.L_x_3527) ;  /* 0xffffae3000007947 */ /* 0x001fea000383ffff */
.L_x_3473:
[----:B------:R-:W-:Y:S01]  /*b690*/  HFMA2.MMA R210, -RZ, RZ, 0, 0 ;  /* 0x00000000ffd27435 */ /* 0x000fe200000001ff */
[----:B------:R-:W-:Y:S01]  /*b6a0*/  MOV R208, R67 ;  /* 0x0000004300d07202 */ /* 0x000fe20000000f00 */
[----:B------:R-:W-:Y:S01]  /*b6b0*/  IMAD.MOV.U32 R213, RZ, RZ, 0x1 ;  /* 0x00000001ffd57424 */ /* 0x000fe200078e00ff */
[----:B------:R-:W-:-:S02]  /*b6c0*/  MOV R215, 0xffffffff ;  /* 0xffffffff00d77802 */ /* 0x000fc40000000f00 */
[----:B------:R-:W-:Y:S02]  /*b6d0*/  MOV R64, 0xb6f0 ;  /* 0x0000b6f000407802 */ /* 0x000fe40000000f00 */
[----:B012--5:R-:W-:Y:S05]  /*b6e0*/  CALL.REL.NOINC `($__internal_140_$__cuda_sm70_shflsync_up) ;  /* 0x00000e5000007944 */ /* 0x027fea0003c00000 */
        /* <DEDUP_REMOVED lines=10> */
[----:B------:R-:W-:Y:S05]  /*b790*/  CALL.REL.NOINC `($__internal_140_$__cuda_sm70_shflsync_up) ;  /* 0x00000da000007944 */ /* 0x000fea0003c00000 */
[----:B0-----:R-:W-:Y:S01]  /*b7a0*/  HFMA2.MMA R210, -RZ, RZ, 0, 0 ;  /* 0x00000000ffd27435 */ /* 0x001fe200000001ff */
[----:B-1----:R-:W-:Y:S01]  /*b7b0*/  MOV R66, R208 ;  /* 0x000000d000427202 */ /* 0x002fe20000000f00 */
[----:B------:R-:W-:Y:S01]  /*b7c0*/  IMAD.MOV.U32 R213, RZ, RZ, 0x2 ;  /* 0x00000002ffd57424 */ /* 0x000fe200078e00ff */
[----:B------:R-:W-:-:S02]  /*b7d0*/  MOV R208, R67 ;  /* 0x0000004300d07202 */ /* 0x000fc40000000f00 */
[----:B------:R-:W-:Y:S02]  /*b7e0*/  MOV R215, 0xffffffff ;  /* 0xffffffff00d77802 */ /* 0x000fe40000000f00 */
[----:B------:R-:W-:Y:S02]  /*b7f0*/  MOV R64, 0xb810 ;  /* 0x0000b81000407802 */ /* 0x000fe40000000f00 */
[----:B------:R-:W-:Y:S05]  /*b800*/  CALL.REL.NOINC `($__internal_140_$__cuda_sm70_shflsync_up) ;  /* 0x00000d3000007944 */ /* 0x000fea0003c00000 */
        /* <DEDUP_REMOVED lines=8> */
[----:B------:R-:W-:Y:S05]  /*b890*/  CALL.REL.NOINC `($__internal_140_$__cuda_sm70_shflsync_up) ;  /* 0x00000ca000007944 */ /* 0x000fea0003c00000 */
[----:B0-----:R-:W-:Y:S01]  /*b8a0*/  HFMA2.MMA R210, -RZ, RZ, 0, 0 ;  /* 0x00000000ffd27435 */ /* 0x001fe200000001ff */
[----:B-1----:R-:W-:Y:S01]  /*b8b0*/  MOV R66, R208 ;  /* 0x000000d000427202 */ /* 0x002fe20000000f00 */
[----:B------:R-:W-:Y:S01]  /*b8c0*/  IMAD.MOV.U32 R213, RZ, RZ, 0x4 ;  /* 0x00000004ffd57424 */ /* 0x000fe200078e00ff */
[----:B------:R-:W-:Y:S02]  /*b8d0*/  MOV R208, R67 ;  /* 0x0000004300d07202 */ /* 0x000fe40000000f00 */
[----:B------:R-:W-:Y:S02]  /*b8e0*/  MOV R215, 0xffffffff ;  /* 0xffffffff00d77802 */ /* 0x000fe40000000f00 */
[----:B------:R-:W-:Y:S02]  /*b8f0*/  MOV R64, 0xb910 ;  /* 0x0000b91000407802 */ /* 0x000fe40000000f00 */
[----:B------:R-:W-:Y:S05]  /*b900*/  CALL.REL.NOINC `($__internal_140_$__cuda_sm70_shflsync_up) ;  /* 0x00000c3000007944 */ /* 0x000fea0003c00000 */
        /* <DEDUP_REMOVED lines=26> */
[----:B------:R-:W-:Y:S05]  /*bab0*/  CALL.REL.NOINC `($__internal_140_$__cuda_sm70_shflsync_up) ;  /* 0x00000a8000007944 */ /* 0x000fea0003c00000 */
[----:B0-----:R-:W-:Y:S01]  /*bac0*/  HFMA2.MMA R213, -RZ, RZ, 0, 9.5367431640625e-07 ;  /* 0x00000010ffd57435 */ /* 0x001fe200000001ff */
[----:B-1----:R-:W-:Y:S01]  /*bad0*/  IMAD.MOV.U32 R206, RZ, RZ, R208 ;  /* 0x000000ffffce7224 */ /* 0x002fe200078e00d0 */
[----:B------:R-:W-:Y:S01]  /*bae0*/  MOV R208, R67 ;  /* 0x0000004300d07202 */ /* 0x000fe20000000f00 */
[----:B------:R-:W-:Y:S01]  /*baf0*/  IMAD.MOV.U32 R210, RZ, RZ, RZ ;  /* 0x000000ffffd27224 */ /* 0x000fe200078e00ff */
[----:B------:R-:W-:Y:S02]  /*bb00*/  MOV R215, 0xffffffff ;  /* 0xffffffff00d77802 */ /* 0x000fe40000000f00 */
[----:B------:R-:W-:Y:S02]  /*bb10*/  MOV R64, 0xbb30 ;  /* 0x0000bb3000407802 */ /* 0x000fe40000000f00 */
[----:B------:R-:W-:Y:S05]  /*bb20*/  CALL.REL.NOINC `($__internal_140_$__cuda_sm70_shflsync_up) ;  /* 0x00000a1000007944 */ /* 0x000fea0003c00000 */
[----:B-1----:R-:W-:Y:S01]  /*bb30*/  MOV R64, R208 ;  /* 0x000000d000407202 */ /* 0x002fe20000000f00 */
[----:B0-----:R-:W-:Y:S05]  /*bb40*/  BRA `(.L_x_3528) ;  /* 0xffffaaf000007947 */ /* 0x001fea000383ffff */
.L_x_3476:
[----:B0-----:R-:W-:Y:S01]  /*bb50*/  HFMA2.MMA R213, -RZ, RZ, 0, 5.9604644775390625e-08 ;  /* 0x00000001ffd57435 */ /* 0x001fe200000001ff */
[----:B------:R-:W-:Y:S01]  /*bb60*/  IMAD.MOV.U32 R208, RZ, RZ, R67 ;  /* 0x000000ffffd07224 */ /* 0x000fe200078e0043 */
[----:B-1----:R-:W-:Y:S01]  /*bb70*/  MOV R210, RZ ;  /* 0x000000ff00d27202 */ /* 0x002fe20000000f00 */
[----:B------:R-:W-:Y:S01]  /*bb80*/  IMAD.MOV.U32 R215, RZ, RZ, -0x1 ;  /* 0xffffffffffd77424 */ /* 0x000fe200078e00ff */
[----:B------:R-:W-:-:S02]  /*bb90*/  MOV R64, 0xbbb0 ;  /* 0x0000bbb000407802 */ /* 0x000fc40000000f00 */
[----:B-----5:R-:W-:Y:S05]  /*bba0*/  CALL.REL.NOINC `($__internal_140_$__cuda_sm70_shflsync_up) ;  /* 0x0000099000007944 */ /* 0x020fea0003c00000 */
[----:B0-----:R-:W-:Y:S01]  /*bbb0*/  HFMA2.MMA R210, -RZ, RZ, 0, 0 ;  /* 0x00000000ffd27435 */ /* 0x001fe200000001ff */
[----:B-1----:R-:W-:Y:S01]  /*bbc0*/  MOV R66, R208 ;  /* 0x000000d000427202 */ /* 0x002fe20000000f00 */
[----:B------:R-:W-:Y:S01]  /*bbd0*/  IMAD.MOV.U32 R213, RZ, RZ, 0x1 ;  /* 0x00000001ffd57424 */ /* 0x000fe200078e00ff */
[----:B------:R-:W-:-:S02]  /*bbe0*/  MOV R208, R211 ;  /* 0x000000d300d07202 */ /* 0x000fc40000000f00 */
[----:B------:R-:W-:Y:S02]  /*bbf0*/  MOV R215, 0xffffffff ;  /* 0xffffffff00d77802 */ /* 0x000fe40000000f00 */
[----:B------:R-:W-:Y:S02]  /*bc00*/  MOV R64, 0xbc20 ;  /* 0x0000bc2000407802 */ /* 0x000fe40000000f00 */
[----:B------:R-:W-:Y:S05]  /*bc10*/  CALL.REL.NOINC `($__internal_140_$__cuda_sm70_shflsync_up) ;  /* 0x0000092000007944 */ /* 0x000fea0003c00000 */
[----:B0-----:R-:W-:Y:S01]  /*bc20*/  HFMA2.MMA R210, -RZ, RZ, 0, 1.847743988037109375e-06 ;  /* 0x0000001fffd27435 */ /* 0x001fe200000001ff */
[----:B------:R-:W-:Y:S01]  /*bc30*/  IMAD.MOV.U32 R202, RZ, RZ, R66 ;  /* 0x000000ffffca7224 */ /* 0x000fe200078e0042 */
[----:B-1----:R-:W-:Y:S01]  /*bc40*/  MOV R204, R208 ;  /* 0x000000d000cc7202 */ /* 0x002fe20000000f00 */
[----:B------:R-:W-:Y:S01]  /*bc50*/  IMAD.MOV.U32 R213, RZ, RZ, RZ ;  /* 0x000000ffffd57224 */ /* 0x000fe200078e00ff */
[----:B------:R-:W-:Y:S02]  /*bc60*/  MOV R212, R130 ;  /* 0x0000008200d47202 */ /* 0x000fe40000000f00 */
[----:B------:R-:W-:Y:S02]  /*bc70*/  MOV R215, 0xffffffff ;  /* 0xffffffff00d77802 */ /* 0x000fe40000000f00 */
[----:B------:R-:W-:-:S02]  /*bc80*/  MOV R64, 0xbca0 ;  /* 0x0000bca000407802 */ /* 0x000fc40000000f00 */
[----:B------:R-:W-:Y:S05]  /*bc90*/  CALL.REL.NOINC `($__internal_139_$__cuda_sm70_shflsync_idx_p) ;  /* 0x0000086000007944 */ /* 0x000fea0003c00000 */
[----:B0-----:R-:W-:Y:S01]  /*bca0*/  HFMA2.MMA R213, -RZ, RZ, 0, 0 ;  /* 0x00000000ffd57435 */ /* 0x001fe200000001ff */
[----:B-1----:R-:W-:Y:S01]  /*bcb0*/  MOV R130, R210 ;  /* 0x000000d200827202 */ /* 0x002fe20000000f00 */
[----:B------:R-:W-:Y:S01]  /*bcc0*/  IMAD.MOV.U32 R212, RZ, RZ, R131 ;  /* 0x000000ffffd47224 */ /* 0x000fe200078e0083 */
[----:B------:R-:W-:Y:S01]  /*bcd0*/  MOV R215, 0xffffffff ;  /* 0xffffffff00d77802 */ /* 0x000fe20000000f00 */
[----:B------:R-:W-:Y:S01]  /*bce0*/  IMAD.MOV.U32 R210, RZ, RZ, 0x1f ;  /* 0x0000001fffd27424 */ /* 0x000fe200078e00ff */
[----:B------:R-:W-:-:S02]  /*bcf0*/  MOV R64, 0xbd10 ;  /* 0x0000bd1000407802 */ /* 0x000fc40000000f00 */
[----:B------:R-:W-:Y:S05]  /*bd00*/  CALL.REL.NOINC `($__internal_139_$__cuda_sm70_shflsync_idx_p) ;  /* 0x000007f000007944 */ /* 0x000fea0003c00000 */
[----:B-1----:R-:W-:Y:S01]  /*bd10*/  MOV R65, R210 ;  /* 0x000000d200417202 */ /* 0x002fe20000000f00 */
[----:B0-----:R-:W-:Y:S05]  /*bd20*/  BRA `(.L_x_3529) ;  /* 0xffffaa9000007947 */ /* 0x001fea000383ffff */
.L_x_3479:
[----:B------:R-:W-:Y:S01]  /*bd30*/  HFMA2.MMA R211, -RZ, RZ, 0, 5.9604644775390625e-08 ;  /* 0x00000001ffd37435 */ /* 0x000fe200000001ff */
[----:B------:R-:W-:Y:S01]  /*bd40*/  IMAD.MOV.U32 R206, RZ, RZ, R66 ;  /* 0x000000ffffce7224 */ /* 0x000fe200078e0042 */
[----:B------:R-:W-:Y:S01]  /*bd50*/  MOV R208, 0x1f ;  /* 0x0000001f00d07802 */ /* 0x000fe20000000f00 */
[----:B------:R-:W-:Y:S01]  /*bd60*/  IMAD.MOV.U32 R213, RZ, RZ, -0x1 ;  /* 0xffffffffffd57424 */ /* 0x000fe200078e00ff */
[----:B------:R-:W-:-:S02]  /*bd70*/  MOV R64, 0xbd90 ;  /* 0x0000bd9000407802 */ /* 0x000fc40000000f00 */
[----:B------:R-:W-:Y:S05]  /*bd80*/  CALL.REL.NOINC `($__internal_138_$__cuda_sm70_shflsync_down) ;  /* 0x0000073000007944 */ /* 0x000fea0003c00000 */
[----:B-1----:R-:W-:Y:S01]  /*bd90*/  MOV R209, R206 ;  /* 0x000000ce00d17202 */ /* 0x002fe20000000f00 */
[----:B0-----:R-:W-:Y:S05]  /*bda0*/  BRA `(.L_x_3530) ;  /* 0xffffaef000007947 */ /* 0x001fea000383ffff */
.L_x_3480:
[----:B------:R-:W-:Y:S01]  /*bdb0*/  HFMA2.MMA R208, -RZ, RZ, 0, 1.847743988037109375e-06 ;  /* 0x0000001fffd07435 */ /* 0x000fe200000001ff */
[----:B------:R-:W-:Y:S01]  /*bdc0*/  MOV R206, R67 ;  /* 0x0000004300ce7202 */ /* 0x000fe20000000f00 */
[----:B------:R-:W-:Y:S01]  /*bdd0*/  IMAD.MOV.U32 R211, RZ, RZ, 0x1 ;  /* 0x00000001ffd37424 */ /* 0x000fe200078e00ff */
[----:B------:R-:W-:-:S02]  /*bde0*/  MOV R213, 0xffffffff ;  /* 0xffffffff00d57802 */ /* 0x000fc40000000f00 */
[----:B------:R-:W-:Y:S02]  /*bdf0*/  MOV R64, 0xbe10 ;  /* 0x0000be1000407802 */ /* 0x000fe40000000f00 */
[----:B01----:R-:W-:Y:S05]  /*be00*/  CALL.REL.NOINC `($__internal_138_$__cuda_sm70_shflsync_down) ;  /* 0x000006b000007944 */ /* 0x003fea0003c00000 */
        /* <DEDUP_REMOVED lines=9> */
[----:B------:R-:W-:Y:S05]  /*bea0*/  CALL.REL.NOINC `($__internal_138_$__cuda_sm70_shflsync_down) ;  /* 0x0000061000007944 */ /* 0x000fea0003c00000 */
[----:B0-----:R-:W-:Y:S01]  /*beb0*/  HFMA2.MMA R208, -RZ, RZ, 0, 1.847743988037109375e-06 ;  /* 0x0000001fffd07435 */ /* 0x001fe200000001ff */
[----:B-1----:R-:W-:Y:S01]  /*bec0*/  MOV R66, R206 ;  /* 0x000000ce00427202 */ /* 0x002fe20000000f00 */
[----:B------:R-:W-:Y:S01]  /*bed0*/  IMAD.MOV.U32 R211, RZ, RZ, 0x2 ;  /* 0x00000002ffd37424 */ /* 0x000fe200078e00ff */
[----:B------:R-:W-:-:S02]  /*bee0*/  MOV R206, R67 ;  /* 0x0000004300ce7202 */ /* 0x000fc40000000f00 */
[----:B------:R-:W-:Y:S02]  /*bef0*/  MOV R213, 0xffffffff ;  /* 0xffffffff00d57802 */ /* 0x000fe40000000f00 */
[----:B------:R-:W-:Y:S02]  /*bf00*/  MOV R64, 0xbf20 ;  /* 0x0000bf2000407802 */ /* 0x000fe40000000f00 */
[----:B------:R-:W-:Y:S05]  /*bf10*/  CALL.REL.NOINC `($__internal_138_$__cuda_sm70_shflsync_down) ;  /* 0x000005a000007944 */ /* 0x000fea0003c00000 */
[----:B-1----:R-:W-:Y:S01]  /*bf20*/  @!P3 FFMA.FTZ R67, R209, R206, R67 ;  /* 0x000000ced143b223 */ /* 0x002fe20000010043 */
[----:B0-----:R-:W-:Y:S01]  /*bf30*/  HFMA2.MMA R208, -RZ, RZ, 0, 1.847743988037109375e-06 ;  /* 0x0000001fffd07435 */ /* 0x001fe200000001ff */
[----:B------:R-:W-:Y:S01]  /*bf40*/  @!P3 FMUL.FTZ R209, R66, R209 ;  /* 0x000000d142d1b220 */ /* 0x000fe20000410000 */
[----:B------:R-:W-:Y:S01]  /*bf50*/  MOV R213, 0xffffffff ;  /* 0xffffffff00d57802 */ /* 0x000fe20000000f00 */
[----:B------:R-:W-:Y:S01]  /*bf60*/  IMAD.MOV.U32 R211, RZ, RZ, 0x4 ;  /* 0x00000004ffd37424 */ /* 0x000fe200078e00ff */
[----:B------:R-:W-:Y:S01]  /*bf70*/  MOV R64, 0xbfa0 ;  /* 0x0000bfa000407802 */ /* 0x000fe20000000f00 */
[----:B------:R-:W-:Y:S02]  /*bf80*/  IMAD.MOV.U32 R206, RZ, RZ, R209 ;  /* 0x000000ffffce7224 */ /* 0x000fe400078e00d1 */
        /* <DEDUP_REMOVED lines=39> */
[----:B------:R-:W-:Y:S01]  /*c200*/  HFMA2.MMA R210, -RZ, RZ, 0, 1.847743988037109375e-06 ;  /* 0x0000001fffd27435 */ /* 0x000fe200000001ff */
[----:B------:R-:W-:Y:S01]  /*c210*/  @!P0 FMUL.FTZ R209, R66, R209 ;  /* 0x000000d142d18220 */ /* 0x000fe20000410000 */
[----:B------:R-:W-:Y:S01]  /*c220*/  MOV R215, 0xffffffff ;  /* 0xffffffff00d77802 */ /* 0x000fe20000000f00 */
[----:B0-----:R-:W-:Y:S01]  /*c230*/  IMAD.MOV.U32 R213, RZ, RZ, RZ ;  /* 0x000000ffffd57224 */ /* 0x001fe200078e00ff */
[----:B------:R-:W-:Y:S01]  /*c240*/  MOV R64, 0xc270 ;  /* 0x0000c27000407802 */ /* 0x000fe20000000f00 */
[----:B------:R-:W-:Y:S02]  /*c250*/  IMAD.MOV.U32 R212, RZ, RZ, R209 ;  /* 0x000000ffffd47224 */ /* 0x000fe400078e00d1 */
[----:B------:R-:W-:Y:S05]  /*c260*/  CALL.REL.NOINC `($__internal_139_$__cuda_sm70_shflsync_idx_p) ;  /* 0x0000029000007944 */ /* 0x000fea0003c00000 */
[----:B-1----:R-:W-:Y:S01]  /*c270*/  MOV R66, R210 ;  /* 0x000000d200427202 */ /* 0x002fe20000000f00 */
[----:B------:R-:W-:Y:S01]  /*c280*/  HFMA2.MMA R210, -RZ, RZ, 0, 1.847743988037109375e-06 ;  /* 0x0000001fffd27435 */ /* 0x000fe200000001ff */
[----:B0-----:R-:W-:Y:S01]  /*c290*/  MOV R212, R67 ;  /* 0x0000004300d47202 */ /* 0x001fe20000000f00 */
[----:B------:R-:W-:Y:S01]  /*c2a0*/  IMAD.MOV.U32 R213, RZ, RZ, RZ ;  /* 0x000000ffffd57224 */ /* 0x000fe200078e00ff */
[----:B------:R-:W-:-:S02]  /*c2b0*/  MOV R215, 0xffffffff ;  /* 0xffffffff00d77802 */ /* 0x000fc40000000f00 */
[----:B------:R-:W-:Y:S02]  /*c2c0*/  MOV R64, 0xc2e0 ;  /* 0x0000c2e000407802 */ /* 0x000fe40000000f00 */
[----:B------:R-:W-:Y:S05]  /*c2d0*/  CALL.REL.NOINC `($__internal_139_$__cuda_sm70_shflsync_idx_p) ;  /* 0x0000022000007944 */ /* 0x000fea0003c00000 */
[----:B------:R-:W-:Y:S01]  /*c2e0*/  HFMA2.MMA R208, -RZ, RZ, 0, 1.847743988037109375e-06 ;  /* 0x0000001fffd07435 */ /* 0x000fe200000001ff */
[----:B------:R-:W-:Y:S01]  /*c2f0*/  IMAD.MOV.U32 R202, RZ, RZ, R66 ;  /* 0x000000ffffca7224 */ /* 0x000fe200078e0042 */
[----:B-1----:R-:W-:Y:S01]  /*c300*/  MOV R204, R210 ;  /* 0x000000d200cc7202 */ /* 0x002fe20000000f00 */
[----:B------:R-:W-:Y:S01]  /*c310*/  IMAD.MOV.U32 R211, RZ, RZ, 0x1 ;  /* 0x00000001ffd37424 */ /* 0x000fe200078e00ff */
[----:B------:R-:W-:Y:S02]  /*c320*/  MOV R206, R209 ;  /* 0x000000d100ce7202 */ /* 0x000fe40000000f00 */
[----:B0-----:R-:W-:Y:S02]  /*c330*/  MOV R213, 0xffffffff ;  /* 0xffffffff00d57802 */ /* 0x001fe40000000f00 */
[----:B------:R-:W-:Y:S02]  /*c340*/  MOV R64, 0xc360 ;  /* 0x0000c36000407802 */ /* 0x000fe40000000f00 */
[----:B------:R-:W-:Y:S05]  /*c350*/  CALL.REL.NOINC `($__internal_138_$__cuda_sm70_shflsync_down) ;  /* 0x0000016000007944 */ /* 0x000fea0003c00000 */
[----:B0-----:R-:W-:Y:S01]  /*c360*/  HFMA2.MMA R211, -RZ, RZ, 0, 5.9604644775390625e-08 ;  /* 0x00000001ffd37435 */ /* 0x001fe200000001ff */
[----:B-1----:R-:W-:Y:S01]  /*c370*/  IMAD.MOV.U32 R66, RZ, RZ, R206 ;  /* 0x000000ffff427224 */ /* 0x002fe200078e00ce */
[----:B------:R-:W-:Y:S01]  /*c380*/  MOV R206, R67 ;  /* 0x0000004300ce7202 */ /* 0x000fe20000000f00 */
[----:B------:R-:W-:Y:S01]  /*c390*/  IMAD.MOV.U32 R208, RZ, RZ, 0x1f ;  /* 0x0000001fffd07424 */ /* 0x000fe200078e00ff */
[----:B------:R-:W-:-:S02]  /*c3a0*/  MOV R213, 0xffffffff ;  /* 0xffffffff00d57802 */ /* 0x000fc40000000f00 */
[----:B------:R-:W-:Y:S02]  /*c3b0*/  MOV R64, 0xc3d0 ;  /* 0x0000c3d000407802 */ /* 0x000fe40000000f00 */
[----:B------:R-:W-:Y:S05]  /*c3c0*/  CALL.REL.NOINC `($__internal_138_$__cuda_sm70_shflsync_down) ;  /* 0x000000f000007944 */ /* 0x000fea0003c00000 */
[----:B0-----:R-:W-:Y:S01]  /*c3d0*/  HFMA2.MMA R213, -RZ, RZ, 0, 0 ;  /* 0x00000000ffd57435 */ /* 0x001fe200000001ff */
[----:B------:R-:W-:Y:S01]  /*c3e0*/  MOV R209, R66 ;  /* 0x0000004200d17202 */ /* 0x000fe20000000f00 */
[----:B------:R-:W-:Y:S01]  /*c3f0*/  IMAD.MOV.U32 R212, RZ, RZ, R130 ;  /* 0x000000ffffd47224 */ /* 0x000fe200078e0082 */
[----:B------:R-:W-:Y:S01]  /*c400*/  MOV R210, 0x1f ;  /* 0x0000001f00d27802 */ /* 0x000fe20000000f00 */
[----:B------:R-:W-:Y:S01]  /*c410*/  IMAD.MOV.U32 R215, RZ, RZ, -0x1 ;  /* 0xffffffffffd77424 */ /* 0x000fe200078e00ff */
[----:B------:R-:W-:Y:S02]  /*c420*/  MOV R64, 0xc440 ;  /* 0x0000c44000407802 */ /* 0x000fe40000000f00 */
[----:B-1----:R-:W-:Y:S05]  /*c430*/  CALL.REL.NOINC `($__internal_139_$__cuda_sm70_shflsync_idx_p) ;  /* 0x000000c000007944 */ /* 0x002fea0003c00000 */
[----:B-1----:R-:W-:Y:S01]  /*c440*/  MOV R208, R210 ;  /* 0x000000d200d07202 */ /* 0x002fe20000000f00 */
[----:B------:R-:W-:Y:S01]  /*c450*/  HFMA2.MMA R210, -RZ, RZ, 0, 1.847743988037109375e-06 ;  /* 0x0000001fffd27435 */ /* 0x000fe200000001ff */
[----:B0-----:R-:W-:Y:S01]  /*c460*/  MOV R212, R131 ;  /* 0x0000008300d47202 */ /* 0x001fe20000000f00 */
[----:B------:R-:W-:Y:S01]  /*c470*/  IMAD.MOV.U32 R213, RZ, RZ, RZ ;  /* 0x000000ffffd57224 */ /* 0x000fe200078e00ff */
[----:B------:R-:W-:Y:S02]  /*c480*/  MOV R215, 0xffffffff ;  /* 0xffffffff00d77802 */ /* 0x000fe40000000f00 */
[----:B------:R-:W-:-:S02]  /*c490*/  MOV R64, 0xc4b0 ;  /* 0x0000c4b000407802 */ /* 0x000fc40000000f00 */
[----:B------:R-:W-:Y:S05]  /*c4a0*/  CALL.REL.NOINC `($__internal_139_$__cuda_sm70_shflsync_idx_p) ;  /* 0x0000005000007944 */ /* 0x000fea0003c00000 */
[----:B01----:R-:W-:Y:S05]  /*c4b0*/  BRA `(.L_x_3531) ;  /* 0xffffa98000007947 */ /* 0x003fea000383ffff */
        .weak           $__internal_138_$__cuda_sm70_shflsync_down
        .type           $__internal_138_$__cuda_sm70_shflsync_down,@function
        .size           $__internal_138_$__cuda_sm70_shflsync_down,($__internal_139_$__cuda_sm70_shflsync_idx_p - $__internal_138_$__cuda_sm70_shflsync_down)
$__internal_138_$__cuda_sm70_shflsync_down:
[----:B------:R-:W-:Y:S01]  /*c4c0*/  IMAD.MOV.U32 R65, RZ, RZ, 0x0 ;  /* 0x00000000ff417424 */ /* 0x000fe200078e00ff */
[----:B------:R-:W-:Y:S04]  /*c4d0*/  WARPSYNC R213 ;  /* 0x000000d500007348 */ /* 0x000fe80003800000 */
[----:B------:R0:W1:Y:S01]  /*c4e0*/  SHFL.DOWN PT, R206, R206, R211, R208 ;  /* 0x080000d3cece7389 */ /* 0x00006200000e00d0 */
[----:B------:R-:W-:Y:S05]  /*c4f0*/  RET.REL.NODEC R64 `(_Z25selective_scan_bwd_kernelI32Selective_Scan_bwd_kernel_traitsILi64ELi16ELb0ELb1ELb1ELb1ELb0EN3c104HalfEfEEv12SSMParamsBwd) ;  /* 0xffff3b0040007950 */ /* 0x000fea0003c3ffff */
        .weak           $__internal_139_$__cuda_sm70_shflsync_idx_p
        .type           $__internal_139_$__cuda_sm70_shflsync_idx_p,@function
        .size           $__internal_139_$__cuda_sm70_shflsync_idx_p,($__internal_140_$__cuda_sm70_shflsync_up - $__internal_139_$__cuda_sm70_shflsync_idx_p)
$__internal_139_$__cuda_sm70_shflsync_idx_p:
[----:B------:R-:W-:Y:S01]  /*c500*/  HFMA2.MMA R65, -RZ, RZ, 0, 0 ;  /* 0x00000000ff417435 */ /* 0x000fe200000001ff */
[----:B------:R-:W-:Y:S04]  /*c510*/  WARPSYNC R215 ;  /* 0x000000d700007348 */ /* 0x000fe80003800000 */
[----:B------:R0:W1:Y:S01]  /*c520*/  SHFL.IDX PT, R210, R212, R213, R210 ;  /* 0x000000d5d4d27389 */ /* 0x00006200000e00d2 */
[----:B------:R-:W-:Y:S05]  /*c530*/  RET.REL.NODEC R64 `(_Z25selective_scan_bwd_kernelI32Selective_Scan_bwd_kernel_traitsILi64ELi16ELb0ELb1ELb1ELb1ELb0EN3c104HalfEfEEv12SSMParamsBwd) ;  /* 0xffff3ac040007950 */ /* 0x000fea0003c3ffff */
        .weak           $__internal_140_$__cuda_sm70_shflsync_up
        .type           $__internal_140_$__cuda_sm70_shflsync_up,@function
        .size           $__internal_140_$__cuda_sm70_shflsync_up,(.L_x_8952 - $__internal_140_$__cuda_sm70_shflsync_up)
$__internal_140_$__cuda_sm70_shflsync_up:
[----:B------:R-:W-:Y:S01]  /*c540*/  MOV R65, 0x0 ;  /* 0x0000000000417802 */ /* 0x000fe20000000f00 */
[----:B------:R-:W-:Y:S04]  /*c550*/  WARPSYNC R215 ;  /* 0x000000d700007348 */ /* 0x000fe80003800000 */
[----:B------:R0:W1:Y:S01]  /*c560*/  SHFL.UP PT, R208, R208, R213, R210 ;  /* 0x040000d5d0d07389 */ /* 0x00006200000e00d2 */
[----:B------:R-:W-:Y:S05]  /*c570*/  RET.REL.NODEC R64 `(_Z25selective_scan_bwd_kernelI32Selective_Scan_bwd_kernel_traitsILi64ELi16ELb0ELb1ELb1ELb1ELb0EN3c104HalfEfEEv12SSMParamsBwd) ;  /* 0xffff3a8040007950 */ /* 0x000fea0003c3ffff */
.L_x_3532:
        /* <DEDUP_REMOVED lines=16> */
.L_x_8952:


//--------------------- .text._Z25selective_scan_bwd_kernelI32Selective_Scan_bwd_kernel_traitsILi64ELi16ELb0ELb1ELb1ELb1ELb1EN3c104HalfEfEEv12SSMParamsBwd --------------------------
	.section	.text._Z25selective_scan_bwd_kernelI32Selective_Scan_bwd_kernel_traitsILi64ELi16ELb0ELb1ELb1ELb1ELb1EN3c104HalfEfEEv12SSMParamsBwd,"ax",@progbits
	.sectioninfo	@"SHI_REGISTERS=254"
	.align	128
        .global         _Z25selective_scan_bwd_kernelI32Selective_Scan_bwd_kernel_traitsILi64ELi16ELb0ELb1ELb1ELb1ELb1EN3c104HalfEfEEv12SSMParamsBwd
        .type           _Z25selective_scan_bwd_kernelI32Selective_Scan_bwd_kernel_traitsILi64ELi16ELb0ELb1ELb1ELb1ELb1EN3c104HalfEfEEv12SSMParamsBwd,@function
        .size           _Z25selective_scan_bwd_kernelI32Selective_Scan_bwd_kernel_traitsILi64ELi16ELb0ELb1ELb1ELb1ELb1EN3c104HalfEfEEv12SSMParamsBwd,(.L_x_8955 - _Z25selective_scan_bwd_kernelI32Selective_Scan_bwd_kernel_traitsILi64ELi16ELb0ELb1ELb1ELb1ELb1EN3c104HalfEfEEv12SSMParamsBwd)
        .other          _Z25selective_scan_bwd_kernelI32Selective_Scan_bwd_kernel_traitsILi64ELi16ELb0ELb1ELb1ELb1ELb1EN3c104HalfEfEEv12SSMParamsBwd,@"STO_CUDA_ENTRY STV_DEFAULT"
_Z25selective_scan_bwd_kernelI32Selective_Scan_bwd_kernel_traitsILi64ELi16ELb0ELb1ELb1ELb1ELb1EN3c104HalfEfEEv12SSMParamsBwd:
.text._Z25selective_scan_bwd_kernelI32Selective_Scan_bwd_kernel_traitsILi64ELi16ELb0ELb1ELb1ELb1ELb1EN3c104HalfEfEEv12SSMParamsBwd:
        /* <DEDUP_REMOVED lines=14> */
[----:B------:R-:W-:Y:S01]  /*00e0*/  IABS R11, c[0x0][0x178] ;  /* 0x00005e00000b7a13 */ /* 0x000fe20000000000 */
[----:B------:R-:W-:Y:S01]  /*00f0*/  IMAD R14, R198, c[0x0][0x280], RZ ;  /* 0x0000a000c60e7a24 */ /* 0x000fe200078e02ff */
[----:B------:R-:W-:Y:S01]  /*0100*/  MOV R15, c[0x0][0x174] ;  /* 0x00005d00000f7a02 */ /* 0x000fe20000000f00 */
[----:B------:R-:W4:Y:S01]  /*0110*/  S2R R199, SR_CTAID.X ;  /* 0x0000000000c77919 */ /* 0x000f220000002500 */
[----:B------:R-:W5:Y:S01]  /*0120*/  I2F.RP R0, R11 ;  /* 0x0000000b00007306 */ /* 0x000f620000209400 */
[----:B0-----:R-:W-:Y:S01]  /*0130*/  IABS R2, R201 ;  /* 0x000000c900027213 */ /* 0x001fe20000000000 */
[----:B------:R-:W-:Y:S01]  /*0140*/  UMOV UR4, URZ ;  /* 0x0000003f00047c82 */ /* 0x000fe20008000000 */
[C---:B------:R-:W-:Y:S01]  /*0150*/  ISETP.GE.AND P5, PT, R15.reuse, 0x1, PT ;  /* 0x000000010f00780c */ /* 0x040fe20003fa6270 */
[----:B------:R-:W-:Y:S01]  /*0160*/  UMOV UR5, URZ ;  /* 0x0000003f00057c82 */ /* 0x000fe20008000000 */
[----:B------:R-:W-:Y:S01]  /*0170*/  LEA R15, R15, 0xfffffc00, 0xa ;  /* 0xfffffc000f0f7811 */ /* 0x000fe200078e50ff */
[----:B------:R-:W-:Y:S01]  /*0180*/  CS2R R124, SRZ ;  /* 0x00000000007c7805 */ /* 0x000fe2000001ff00 */
[----:B------:R-:W-:Y:S01]  /*0190*/  CS2R R122, SRZ ;  /* 0x00000000007a7805 */ /* 0x000fe2000001ff00 */
[----:B------:R-:W-:Y:S01]  /*01a0*/  HFMA2.MMA R193, -RZ, RZ, 0, 0 ;  /* 0x00000000ffc17435 */ /* 0x000fe200000001ff */
[----:B------:R-:W-:Y:S01]  /*01b0*/  IMAD.MOV.U32 R194, RZ, RZ, RZ ;  /* 0x000000ffffc27224 */ /* 0x000fe200078e00ff */
[----:B-----5:R-:W0:Y:S01]  /*01c0*/  MUFU.RCP R0, R0 ;  /* 0x0000000000007308 */ /* 0x020e220000001000 */
[----:B----4-:R-:W-:Y:S01]  /*01d0*/  SHF.R.S32.HI R197, RZ, 0x1f, R199 ;  /* 0x0000001fffc57819 */ /* 0x010fe200000114c7 */
[----:B-1----:R-:W-:-:S04]  /*01e0*/  IMAD.WIDE.U32 R4, R199, c[0x0][0x1e0], RZ ;  /* 0x00007800c7047a25 */ /* 0x002fc800078e00ff */
[----:B------:R-:W-:Y:S01]  /*01f0*/  IMAD R10, R197, c[0x0][0x190], RZ ;  /* 0x00006400c50a7a24 */ /* 0x000fe200078e02ff */
[----:B0-----:R-:W-:-:S03]  /*0200*/  IADD3 R6, R0, 0xffffffe, RZ ;  /* 0x0ffffffe00067810 */ /* 0x001fc60007ffe0ff */
[----:B------:R-:W-:Y:S01]  /*0210*/  IMAD R17, R199, c[0x0][0x194], R10 ;  /* 0x00006500c7117a24 */ /* 0x000fe200078e020a */
[----:B------:R0:W1:Y:S02]  /*0220*/  F2I.FTZ.U32.TRUNC.NTZ R7, R6 ;  /* 0x0000000600077305 */ /* 0x000064000021f000 */
[----:B0-----:R-:W-:Y:S01]  /*0230*/  IMAD.MOV.U32 R6, RZ, RZ, RZ ;  /* 0x000000ffff067224 */ /* 0x001fe200078e00ff */
[----:B-1----:R-:W-:-:S05]  /*0240*/  IADD3 R8, RZ, -R7, RZ ;  /* 0x80000007ff087210 */ /* 0x002fca0007ffe0ff */
[----:B------:R-:W-:Y:S02]  /*0250*/  IMAD R3, R8, R11, RZ ;  /* 0x0000000b08037224 */ /* 0x000fe400078e02ff */
[----:B------:R-:W-:Y:S02]  /*0260*/  IMAD R8, R197, c[0x0][0x1e0], RZ ;  /* 0x00007800c5087a24 */ /* 0x000fe400078e02ff */
[----:B------:R-:W-:-:S04]  /*0270*/  IMAD.HI.U32 R7, R7, R3, R6 ;  /* 0x0000000307077227 */ /* 0x000fc800078e0006 */
[----:B------:R-:W-:Y:S02]  /*0280*/  IMAD R6, R197, c[0x0][0x1d0], RZ ;  /* 0x00007400c5067a24 */ /* 0x000fe400078e02ff */
[----:B------:R-:W-:-:S04]  /*0290*/  IMAD.HI.U32 R196, R7, R2, RZ ;  /* 0x0000000207c47227 */ /* 0x000fc800078e00ff */
[C---:B------:R-:W-:Y:S01]  /*02a0*/  IMAD R7, R199.reuse, c[0x0][0x1d4], R6 ;  /* 0x00007500c7077a24 */ /* 0x040fe200078e0206 */
[----:B------:R-:W-:Y:S01]  /*02b0*/  IADD3 R0, -R196, RZ, RZ ;  /* 0x000000ffc4007210 */ /* 0x000fe20007ffe1ff */
[----:B------:R-:W-:Y:S01]  /*02c0*/  IMAD R9, R199, c[0x0][0x1e4], R8 ;  /* 0x00007900c7097a24 */ /* 0x000fe200078e0208 */
[----:B------:R-:W-:-:S03]  /*02d0*/  LOP3.LUT R6, R201, c[0x0][0x178], RZ, 0x3c, !PT ;  /* 0x00005e00c9067a12 */ /* 0x000fc600078e3cff */
[----:B------:R-:W-:Y:S01]  /*02e0*/  IMAD R0, R11, R0, R2 ;  /* 0x000000000b007224 */ /* 0x000fe200078e0202 */
[----:B------:R-:W-:Y:S01]  /*02f0*/  ISETP.GE.AND P3, PT, R6, RZ, PT ;  /* 0x000000ff0600720c */ /* 0x000fe20003f66270 */
[----:B------:R-:W-:-:S03]  /*0300*/  IMAD.WIDE.U32 R2, R199, c[0x0][0x1d0], RZ ;  /* 0x00007400c7027a25 */ /* 0x000fc600078e00ff */
[----:B------:R-:W-:Y:S01]  /*0310*/  ISETP.GT.U32.AND P4, PT, R11, R0, PT ;  /* 0x000000000b00720c */ /* 0x000fe20003f84070 */
[----:B------:R-:W-:Y:S01]  /*0320*/  IMAD.IADD R5, R5, 0x1, R9 ;  /* 0x0000000105057824 */ /* 0x000fe200078e0209 */
[----:B------:R-:W-:Y:S01]  /*0330*/  IADD3 R3, R3, R7, RZ ;  /* 0x0000000703037210 */ /* 0x000fe20007ffe0ff */
[----:B------:R-:W-:-:S04]  /*0340*/  IMAD.WIDE.U32 R8, R199, c[0x0][0x190], RZ ;  /* 0x00006400c7087a25 */ /* 0x000fc800078e00ff */
[----:B------:R-:W-:Y:S01]  /*0350*/  IMAD.WIDE.U32 R2, R201, c[0x0][0x1d8], R2 ;  /* 0x00007600c9027a25 */ /* 0x000fe200078e0002 */
[----:B------:R-:W-:Y:S02]  /*0360*/  IADD3 R9, R9, R17, RZ ;  /* 0x0000001109097210 */ /* 0x000fe40007ffe0ff */
[----:B------:R-:W-:Y:S01]  /*0370*/  SHF.R.S32.HI R17, RZ, 0x1f, R15 ;  /* 0x0000001fff117819 */ /* 0x000fe2000001140f */
[----:B------:R-:W-:Y:S01]  /*0380*/  IMAD.WIDE.U32 R6, R199, c[0x0][0x278], RZ ;  /* 0x00009e00c7067a25 */ /* 0x000fe200078e00ff */
[----:B------:R-:W-:Y:S02]  /*0390*/  IADD3 R16, P6, R15, R2, RZ ;  /* 0x000000020f107210 */ /* 0x000fe40007fde0ff */
[-C--:B------:R-:W-:Y:S01]  /*03a0*/  @!P4 IADD3 R0, R0, -R11.reuse, RZ ;  /* 0x8000000b0000c210 */ /* 0x080fe20007ffe0ff */
[C---:B------:R-:W-:Y:S01]  /*03b0*/  IMAD R2, R197.reuse, c[0x0][0x1b0], RZ ;  /* 0x00006c00c5027a24 */ /* 0x040fe200078e02ff */
[----:B------:R-:W-:Y:S02]  /*03c0*/  @!P4 IADD3 R196, R196, 0x1, RZ ;  /* 0x00000001c4c4c810 */ /* 0x000fe40007ffe0ff */
[----:B------:R-:W-:Y:S01]  /*03d0*/  ISETP.GE.U32.AND P0, PT, R0, R11, PT ;  /* 0x0000000b0000720c */ /* 0x000fe20003f06070 */
[----:B------:R-:W-:Y:S01]  /*03e0*/  IMAD R0, R197, c[0x0][0x278], RZ ;  /* 0x00009e00c5007a24 */ /* 0x000fe200078e02ff */
[----:B------:R-:W-:Y:S01]  /*03f0*/  ISETP.NE.AND P4, PT, RZ, c[0x0][0x178], PT ;  /* 0x00005e00ff007a0c */ /* 0x000fe20003f85270 */
[----:B------:R-:W-:-:S02]  /*0400*/  IMAD R21, R199, c[0x0][0x1b4], R2 ;  /* 0x00006d00c7157a24 */ /* 0x000fc400078e0202 */
[----:B------:R-:W-:Y:S02]  /*0410*/  IMAD R11, R199, c[0x0][0x27c], R0 ;  /* 0x00009f00c70b7a24 */ /* 0x000fe400078e0200 */
[----:B------:R-:W-:Y:S02]  /*0420*/  IMAD R0, R198, c[0x0][0x1d8], RZ ;  /* 0x00007600c6007a24 */ /* 0x000fe400078e02ff */
[----:B------:R-:W-:Y:S02]  /*0430*/  IMAD.IADD R7, R7, 0x1, R11 ;  /* 0x0000000107077824 */ /* 0x000fe400078e020b */
[----:B------:R-:W-:Y:S02]  /*0440*/  IMAD R0, R201, c[0x0][0x1dc], R0 ;  /* 0x00007700c9007a24 */ /* 0x000fe400078e0200 */
[----:B------:R-:W-:Y:S01]  /*0450*/  @P0 IADD3 R196, R196, 0x1, RZ ;  /* 0x00000001c4c40810 */ /* 0x000fe20007ffe0ff */
[----:B------:R-:W-:Y:S02]  /*0460*/  IMAD.WIDE.U32 R10, R199, c[0x0][0x1b0], RZ ;  /* 0x00006c00c70a7a25 */ /* 0x000fe400078e00ff */
[----:B------:R-:W-:-:S02]  /*0470*/  IADD3.X R19, R17, R3, R0, P6, !PT ;  /* 0x0000000311137210 */ /* 0x000fc400037fe400 */
[----:B------:R-:W-:Y:S01]  /*0480*/  IMAD R0, R198, c[0x0][0x1e8], RZ ;  /* 0x00007a00c6007a24 */ /* 0x000fe200078e02ff */
[----:B------:R-:W-:Y:S01]  /*0490*/  @!P3 IADD3 R196, -R196, RZ, RZ ;  /* 0x000000ffc4c4b210 */ /* 0x000fe20007ffe1ff */
[----:B------:R-:W-:Y:S01]  /*04a0*/  IMAD.WIDE.U32 R2, R201, c[0x0][0x1e8], R4 ;  /* 0x00007a00c9027a25 */ /* 0x000fe200078e0004 */
[----:B------:R-:W-:-:S03]  /*04b0*/  @!P4 LOP3.LUT R196, RZ, c[0x0][0x178], RZ, 0x33, !PT ;  /* 0x00005e00ffc4ca12 */ /* 0x000fc600078e33ff */
[----:B------:R-:W-:Y:S01]  /*04c0*/  IMAD.WIDE.U32 R4, R201, c[0x0][0x280], R6 ;  /* 0x0000a000c9047a25 */ /* 0x000fe200078e0006 */
[----:B------:R-:W-:Y:S02]  /*04d0*/  IADD3 R7, P3, R15, R2, RZ ;  /* 0x000000020f077210 */ /* 0x000fe40007f7e0ff */
[----:B------:R-:W-:Y:S01]  /*04e0*/  SHF.R.S32.HI R195, RZ, 0x1f, R196 ;  /* 0x0000001fffc37819 */ /* 0x000fe200000114c4 */
[----:B------:R-:W-:Y:S01]  /*04f0*/  IMAD R0, R201, c[0x0][0x1ec], R0 ;  /* 0x00007b00c9007a24 */ /* 0x000fe200078e0200 */
[----:B------:R-:W-:Y:S01]  /*0500*/  IADD3 R4, P4, R15, R4, RZ ;  /* 0x000000040f047210 */ /* 0x000fe20007f9e0ff */
[----:B------:R-:W-:Y:S01]  /*0510*/  IMAD R6, R201, c[0x0][0x284], R14 ;  /* 0x0000a100c9067a24 */ /* 0x000fe200078e020e */
[----:B------:R-:W-:Y:S01]  /*0520*/  LEA R14, P0, R16, c[0x0][0x240], 0x1 ;  /* 0x00009000100e7a11 */ /* 0x000fe200078008ff */
[----:B------:R-:W-:Y:S01]  /*0530*/  IMAD.IADD R11, R11, 0x1, R21 ;  /* 0x000000010b0b7824 */ /* 0x000fe200078e0215 */
[----:B------:R-:W-:Y:S01]  /*0540*/  IADD3.X R2, R17, R3, R0, P3, !PT ;  /* 0x0000000311027210 */ /* 0x000fe20001ffe400 */
[----:B------:R-:W-:Y:S01]  /*0550*/  IMAD R3, R195, c[0x0][0x1a8], RZ ;  /* 0x00006a00c3037a24 */ /* 0x000fe200078e02ff */
[----:B------:R-:W-:Y:S01]  /*0560*/  IADD3.X R5, R17, R5, R6, P4, !PT ;  /* 0x0000000511057210 */ /* 0x000fe200027fe406 */
[----:B------:R-:W-:Y:S01]  /*0570*/  IMAD.WIDE.U32 R8, R196, c[0x0][0x1a8], R8 ;  /* 0x00006a00c4087a25 */ /* 0x000fe200078e0008 */
[----:B------:R-:W-:-:S02]  /*0580*/  LEA.HI.X R16, R16, c[0x0][0x244], R19, 0x1, P0 ;  /* 0x0000910010107a11 */ /* 0x000fc400000f0c13 */
[----:B------:R-:W-:Y:S01]  /*0590*/  LEA R6, P0, R7, c[0x0][0x248], 0x1 ;  /* 0x0000920007067a11 */ /* 0x000fe200078008ff */
[----:B------:R-:W-:Y:S01]  /*05a0*/  IMAD R19, R195, c[0x0][0x1c8], RZ ;  /* 0x00007200c3137a24 */ /* 0x000fe200078e02ff */
[----:B------:R-:W-:Y:S01]  /*05b0*/  IADD3 R190, P3, R15, R8, RZ ;  /* 0x000000080fbe7210 */ /* 0x000fe20007f7e0ff */
[C---:B------:R-:W-:Y:S01]  /*05c0*/  IMAD R3, R196.reuse, c[0x0][0x1ac], R3 ;  /* 0x00006b00c4037a24 */ /* 0x040fe200078e0203 */
[----:B------:R-:W-:Y:S01]  /*05d0*/  LEA.HI.X R7, R7, c[0x0][0x24c], R2, 0x1, P0 ;  /* 0x0000930007077a11 */ /* 0x000fe200000f0c02 */
[C---:B------:R-:W-:Y:S01]  /*05e0*/  IMAD.WIDE.U32 R10, R196.reuse, c[0x0][0x1c8], R10 ;  /* 0x00007200c40a7a25 */ /* 0x040fe200078e000a */
[----:B------:R-:W-:Y:S02]  /*05f0*/  ISETP.NE.U32.AND P0, PT, RZ, c[0x0][0x260], PT ;  /* 0x00009800ff007a0c */ /* 0x000fe40003f05070 */
[----:B------:R-:W-:Y:S01]  /*0600*/  IADD3 R8, R9, R3, RZ ;  /* 0x0000000309087210 */ /* 0x000fe20007ffe0ff */
[----:B------:R-:W-:Y:S01]  /*0610*/  IMAD R19, R196, c[0x0][0x1cc], R19 ;  /* 0x00007300c4137a24 */ /* 0x000fe200078e0213 */
[----:B------:R-:W-:-:S02]  /*0620*/  IADD3 R15, P4, R15, R10, RZ ;  /* 0x0000000a0f0f7210 */ /* 0x000fc40007f9e0ff */
[----:B------:R-:W-:Y:S01]  /*0630*/  ISETP.NE.AND.EX P0, PT, RZ, c[0x0][0x264], PT, P0 ;  /* 0x00009900ff007a0c */ /* 0x000fe20003f05300 */
[----:B------:R-:W-:Y:S01]  /*0640*/  IMAD.X R3, R17, 0x1, R8, P3 ;  /* 0x0000000111037824 */ /* 0x000fe200018e0608 */
[----:B------:R-:W-:Y:S02]  /*0650*/  IADD3 R188, R11, R19, RZ ;  /* 0x000000130bbc7210 */ /* 0x000fe40007ffe0ff */
[----:B------:R-:W-:Y:S02]  /*0660*/  ISETP.NE.U32.AND P3, PT, RZ, c[0x0][0x328], PT ;  /* 0x0000ca00ff007a0c */ /* 0x000fe40003f65070 */
[----:B------:R-:W-:Y:S02]  /*0670*/  IADD3.X R188, R17, R188, RZ, P4, !PT ;  /* 0x000000bc11bc7210 */ /* 0x000fe400027fe4ff */
[----:B------:R-:W-:Y:S02]  /*0680*/  ISETP.NE.U32.AND P4, PT, RZ, c[0x0][0x348], PT ;  /* 0x0000d200ff007a0c */ /* 0x000fe40003f85070 */
[----:B------:R-:W-:-:S02]  /*0690*/  ISETP.NE.AND.EX P3, PT, RZ, c[0x0][0x32c], PT, P3 ;  /* 0x0000cb00ff007a0c */ /* 0x000fc40003f65330 */
[----:B------:R-:W-:Y:S01]  /*06a0*/  ISETP.NE.AND.EX P4, PT, RZ, c[0x0][0x34c], PT, P4 ;  /* 0x0000d300ff007a0c */ /* 0x000fe20003f85340 */
[----:B------:R-:W-:Y:S01]  /*06b0*/  @P0 IMAD R0, R199, c[0x0][0x164], R201 ;  /* 0x00005900c7000a24 */ /* 0x000fe200078e02c9 */
[----:B------:R-:W-:Y:S02]  /*06c0*/  LEA R2, P6, R4, c[0x0][0x308], 0x1 ;  /* 0x0000c20004027a11 */ /* 0x000fe400078c08ff */
[----:B------:R-:W-:Y:S01]  /*06d0*/  @P0 MOV R127, 0x8 ;  /* 0x00000008007f0802 */ /* 0x000fe20000000f00 */
[----:B------:R-:W-:Y:S01]  /*06e0*/  @P0 IMAD R0, R0, c[0x0][0x174], RZ ;  /* 0x00005d0000000a24 */ /* 0x000fe200078e02ff */
[----:B------:R-:W-:Y:S02]  /*06f0*/  LEA.HI.X R4, R4, c[0x0][0x30c], R5, 0x1, P6 ;  /* 0x0000c30004047a11 */ /* 0x000fe400030f0c05 */
[----:B------:R-:W-:Y:S01]  /*0700*/  LEA R191, P6, R190, c[0x0][0x228], 0x1 ;  /* 0x00008a00bebf7a11 */ /* 0x000fe200078c08ff */
[----:B------:R-:W-:-:S03]  /*0710*/  @P0 IMAD R0, R0, c[0x0][0x16c], RZ ;  /* 0x00005b0000000a24 */ /* 0x000fc600078e02ff */
[----:B------:R-:W-:Y:S01]  /*0720*/  LEA.HI.X R190, R190, c[0x0][0x22c], R3, 0x1, P6 ;  /* 0x00008b00bebe7a11 */ /* 0x000fe200030f0c03 */
[----:B------:R-:W-:Y:S01]  /*0730*/  @P0 IMAD.WIDE R126, R0, R127, c[0x0][0x260] ;  /* 0x00009800007e0625 */ /* 0x000fe200078e027f */
[----:B------:R-:W-:Y:S01]  /*0740*/  LEA R189, P6, R15, c[0x0][0x230], 0x1 ;  /* 0x00008c000fbd7a11 */ /* 0x000fe200078c08ff */
[----:B------:R-:W-:-:S03]  /*0750*/  @!P0 CS2R R126, SRZ ;  /* 0x00000000007e8805 */ /* 0x000fc6000001ff00 */
[----:B------:R-:W-:Y:S01]  /*0760*/  LEA.HI.X R188, R15, c[0x0][0x234], R188, 0x1, P6 ;  /* 0x00008d000fbc7a11 */ /* 0x000fe200030f0cbc */
        /* <DEDUP_REMOVED lines=9> */
[----:B------:R-:W-:Y:S01]  /*0800*/  IMAD.MOV.U32 R193, RZ, RZ, RZ ;  /* 0x000000ffffc17224 */ /* 0x000fe200078e00ff */
[----:B------:R-:W-:Y:S01]  /*0810*/  MOV R186, RZ ;  /* 0x000000ff00ba7202 */ /* 0x000fe20000000f00 */
[----:B------:R-:W2:Y:S01]  /*0820*/  S2R R187, SR_LANEID ;  /* 0x0000000000bb7919 */ /* 0x000ea20000000000 */
[----:B------:R-:W-:-:S04]  /*0830*/  MOV R194, RZ ;  /* 0x000000ff00c27202 */ /* 0x000fc80000000f00 */
[----:B------:R4:W1:Y:S08]  /*0840*/  R2UR UR21, R16 ;  /* 0x00000000101573c2 */ /* 0x00087000000e0000 */
[----:B------:R4:W0:Y:S01]  /*0850*/  R2UR UR18, R6 ;  /* 0x00000000061273c2 */ /* 0x00082200000e0000 */
[----:B---3--:R-:W-:-:S07]  /*0860*/  SHF.L.U32 R0, R192, 0x4, RZ ;  /* 0x00000004c0007819 */ /* 0x008fce00000006ff */
[----:B------:R4:W3:Y:S01]  /*0870*/  R2UR UR19, R7 ;  /* 0x00000000071373c2 */ /* 0x0008e200000e0000 */
        /* <DEDUP_REMOVED lines=24> */
.L_x_3624:
        /* <DEDUP_REMOVED lines=26> */
[----:B------:R0:W5:Y:S01]  /*0ba0*/  @!P4 LDG.E.U16 R7, [R2.64+0xc0] ;  /* 0x0000c00e0207c981 */ /* 0x000162000c1e1500 */
[----:B------:R-:W-:-:S02]  /*0bb0*/  PRMT R12, RZ, 0x7610, R12 ;  /* 0x00007610ff0c7816 */ /* 0x000fc4000000000c */
[-C--:B------:R-:W-:Y:S01]  /*0bc0*/  ISETP.GE.AND P0, PT, R175, R0.reuse, PT ;  /* 0x00000000af00720c */ /* 0x080fe20003f06270 */
[----:B------:R0:W5:Y:S01]  /*0bd0*/  @!P6 LDG.E.U16 R8, [R2.64+0x100] ;  /* 0x0001000e0208e981 */ /* 0x000162000c1e1500 */
[-C--:B------:R-:W-:Y:S02]  /*0be0*/  ISETP.GE.AND P4, PT, R174, R0.reuse, PT ;  /* 0x00000000ae00720c */ /* 0x080fe40003f86270 */
[-C--:B------:R-:W-:Y:S01]  /*0bf0*/  ISETP.GE.AND P6, PT, R173, R0.reuse, PT ;  /* 0x00000000ad00720c */ /* 0x080fe20003fc6270 */
[----:B------:R0:W5:Y:S01]  /*0c00*/  @!P5 LDG.E.U16 R9, [R2.64+0x140] ;  /* 0x0001400e0209d981 */ /* 0x000162000c1e1500 */
[-C--:B------:R-:W-:Y:S02]  /*0c10*/  ISETP.GE.AND P5, PT, R172, R0.reuse, PT ;  /* 0x00000000ac00720c */ /* 0x080fe40003fa6270 */
[----:B------:R-:W-:Y:S01]  /*0c20*/  PRMT R13, RZ, 0x7610, R13 ;  /* 0x00007610ff0d7816 */ /* 0x000fe2000000000d */
[----:B------:R0:W5:Y:S01]  /*0c30*/  @!P3 LDG.E.U16 R10, [R2.64+0x180] ;  /* 0x0001800e020ab981 */ /* 0x000162000c1e1500 */
[----:B------:R-:W-:-:S02]  /*0c40*/  ISETP.GE.AND P3, PT, R171, R0, PT ;  /* 0x00000000ab00720c */ /* 0x000fc40003f66270 */
[----:B------:R-:W-:Y:S01]  /*0c50*/  PRMT R14, RZ, 0x7610, R14 ;  /* 0x00007610ff0e7816 */ /* 0x000fe2000000000e */
[----:B------:R0:W5:Y:S01]  /*0c60*/  @!P2 LDG.E.U16 R11, [R2.64+0x1c0] ;  /* 0x0001c00e020ba981 */ /* 0x000162000c1e1500 */
[----:B------:R-:W-:-:S03]  /*0c70*/  ISETP.GE.AND P2, PT, R170, R0, PT ;  /* 0x00000000aa00720c */ /* 0x000fc60003f46270 */
[----:B------:R0:W5:Y:S01]  /*0c80*/  @!P1 LDG.E.U16 R12, [R2.64+0x200] ;  /* 0x0002000e020c9981 */ /* 0x000162000c1e1500 */
[----:B------:R-:W-:Y:S02]  /*0c90*/  ISETP.GE.AND P1, PT, R169, R0, PT ;  /* 0x00000000a900720c */ /* 0x000fe40003f26270 */
[----:B------:R-:W-:Y:S01]  /*0ca0*/  PRMT R15, RZ, 0x7610, R15 ;  /* 0x00007610ff0f7816 */ /* 0x000fe2000000000f */
[----:B------:R0:W5:Y:S01]  /*0cb0*/  @!P0 LDG.E.U16 R13, [R2.64+0x240] ;  /* 0x0002400e020d8981 */ /* 0x000162000c1e1500 */
[----:B------:R-:W-:Y:S02]  /*0cc0*/  PRMT R16, RZ, 0x7610, R16 ;  /* 0x00007610ff107816 */ /* 0x000fe40000000010 */
[----:B------:R-:W-:Y:S01]  /*0cd0*/  PRMT R17, RZ, 0x7610, R17 ;  /* 0x00007610ff117816 */ /* 0x000fe20000000011 */
[----:B------:R0:W5:Y:S01]  /*0ce0*/  @!P4 LDG.E.U16 R14, [R2.64+0x280] ;  /* 0x0002800e020ec981 */ /* 0x000162000c1e1500 */
[----:B------:R-:W-:Y:S02]  /*0cf0*/  PRMT R18, RZ, 0x7610, R18 ;  /* 0x00007610ff127816 */ /* 0x000fe40000000012 */
[----:B------:R-:W-:Y:S01]  /*0d00*/  PRMT R19, RZ, 0x7610, R19 ;  /* 0x00007610ff137816 */ /* 0x000fe20000000013 */
[----:B------:R0:W5:Y:S04]  /*0d10*/  @!P6 LDG.E.U16 R15, [R2.64+0x2c0] ;  /* 0x0002c00e020fe981 */ /* 0x000168000c1e1500 */
[----:B------:R0:W5:Y:S04]  /*0d20*/  @!P5 LDG.E.U16 R16, [R2.64+0x300] ;  /* 0x0003000e0210d981 */ /* 0x000168000c1e1500 */
[----:B------:R0:W5:Y:S04]  /*0d30*/  @!P3 LDG.E.U16 R17, [R2.64+0x340] ;  /* 0x0003400e0211b981 */ /* 0x000168000c1e1500 */
[----:B------:R0:W5:Y:S04]  /*0d40*/  @!P2 LDG.E.U16 R18, [R2.64+0x380] ;  /* 0x0003800e0212a981 */ /* 0x000168000c1e1500 */
[----:B------:R0:W5:Y:S01]  /*0d50*/  @!P1 LDG.E.U16 R19, [R2.64+0x3c0] ;  /* 0x0003c00e02139981 */ /* 0x000162000c1e1500 */
[----:B------:R-:W-:-:S05]  /*0d60*/  IMAD.SHL.U32 R167, R192, 0x10, RZ ;  /* 0x00000010c0a77824 */ /* 0x000fca00078e00ff */
[----:B------:R-:W-:-:S04]  /*0d70*/  LOP3.LUT R166, R167, 0xfffffe00, RZ, 0xc0, !PT ;  /* 0xfffffe00a7a67812 */ /* 0x000fc800078ec0ff */
        /* <DEDUP_REMOVED lines=9> */
[C---:B0-----:R-:W-:Y:S02]  /*0e10*/  IADD3 R3, R20.reuse, 0xe0, RZ ;  /* 0x000000e014037810 */ /* 0x041fe40007ffe0ff */
[-C--:B------:R-:W-:Y:S02]  /*0e20*/  LEA.HI.SX32 R23, R23, R20.reuse, 0x1b ;  /* 0x0000001417177211 */ /* 0x080fe400078fdaff */
[-C--:B------:R-:W-:Y:S02]  /*0e30*/  LEA.HI.SX32 R25, R25, R20.reuse, 0x1b ;  /* 0x0000001419197211 */ /* 0x080fe400078fdaff */
[----:B------:R-:W-:Y:S01]  /*0e40*/  LEA.HI.SX32 R27, R27, R20, 0x1b ;  /* 0x000000141b1b7211 */ /* 0x000fe200078fdaff */
[----:B------:R-:W-:Y:S01]  /*0e50*/  IMAD.SHL.U32 R164, R21, 0x2, RZ ;  /* 0x0000000215a47824 */ /* 0x000fe200078e00ff */
[----:B------:R-:W-:-:S02]  /*0e60*/  IADD3 R33, R20, 0x100, RZ ;  /* 0x0000010014217810 */ /* 0x000fc40007ffe0ff */
[----:B------:R-:W-:Y:S02]  /*0e70*/  SHF.L.U32 R165, R165, 0x1, RZ ;  /* 0x00000001a5a57819 */ /* 0x000fe400000006ff */
[C---:B------:R-:W-:Y:S02]  /*0e80*/  IADD3 R35, R20.reuse, 0x120, RZ ;  /* 0x0000012014237810 */ /* 0x040fe40007ffe0ff */
[-C--:B------:R-:W-:Y:S02]  /*0e90*/  LEA.HI.SX32 R29, R29, R20.reuse, 0x1b ;  /* 0x000000141d1d7211 */ /* 0x080fe400078fdaff */
[C---:B------:R-:W-:Y:S02]  /*0ea0*/  IADD3 R37, R20.reuse, 0x140, RZ ;  /* 0x0000014014257810 */ /* 0x040fe40007ffe0ff */
[----:B------:R-:W-:Y:S02]  /*0eb0*/  IADD3 R39, R20, 0x160, RZ ;  /* 0x0000016014277810 */ /* 0x000fe40007ffe0ff */
[----:B------:R-:W-:-:S02]  /*0ec0*/  LEA.HI.SX32 R31, R31, R20, 0x1b ;  /* 0x000000141f1f7211 */ /* 0x000fc400078fdaff */
[-C--:B------:R-:W-:Y:S02]  /*0ed0*/  LEA.HI.SX32 R3, R3, R20.reuse, 0x1b ;  /* 0x0000001403037211 */ /* 0x080fe400078fdaff */
[----:B------:R-:W-:Y:S01]  /*0ee0*/  SHF.L.U32 R163, R23, 0x1, RZ ;  /* 0x0000000117a37819 */ /* 0x000fe200000006ff */
[----:B------:R-:W-:Y:S01]  /*0ef0*/  IMAD.SHL.U32 R161, R27, 0x2, RZ ;  /* 0x000000021ba17824 */ /* 0x000fe200078e00ff */
[----:B------:R-:W-:Y:S02]  /*0f00*/  SHF.L.U32 R162, R25, 0x1, RZ ;  /* 0x0000000119a27819 */ /* 0x000fe400000006ff */
[C---:B------:R-:W-:Y:S02]  /*0f10*/  IADD3 R41, R20.reuse, 0x180, RZ ;  /* 0x0000018014297810 */ /* 0x040fe40007ffe0ff */
[----:B------:R-:W-:Y:S02]  /*0f20*/  LEA.HI.SX32 R33, R33, R20, 0x1b ;  /* 0x0000001421217211 */ /* 0x000fe400078fdaff */
[----:B------:R-:W-:-:S02]  /*0f30*/  IADD3 R43, R20, 0x1a0, RZ ;  /* 0x000001a0142b7810 */ /* 0x000fc40007ffe0ff */
[-C--:B------:R-:W-:Y:S02]  /*0f40*/  LEA.HI.SX32 R35, R35, R20.reuse, 0x1b ;  /* 0x0000001423237211 */ /* 0x080fe400078fdaff */
[----:B------:R-:W-:Y:S01]  /*0f50*/  SHF.L.U32 R160, R29, 0x1, RZ ;  /* 0x000000011da07819 */ /* 0x000fe200000006ff */
[----:B------:R-:W-:Y:S01]  /*0f60*/  IMAD.SHL.U32 R158, R3, 0x2, RZ ;  /* 0x00000002039e7824 */ /* 0x000fe200078e00ff */
[C---:B------:R-:W-:Y:S02]  /*0f70*/  IADD3 R45, R20.reuse, 0x1c0, RZ ;  /* 0x000001c0142d7810 */ /* 0x040fe40007ffe0ff */
[----:B------:R-:W-:Y:S02]  /*0f80*/  IADD3 R47, R20, 0x1e0, RZ ;  /* 0x000001e0142f7810 */ /* 0x000fe40007ffe0ff */
[-C--:B------:R-:W-:Y:S02]  /*0f90*/  LEA.HI.SX32 R37, R37, R20.reuse, 0x1b ;  /* 0x0000001425257211 */ /* 0x080fe400078fdaff */
[----:B------:R-:W-:-:S02]  /*0fa0*/  LEA.HI.SX32 R39, R39, R20, 0x1b ;  /* 0x0000001427277211 */ /* 0x000fc400078fdaff */
[----:B------:R-:W-:Y:S02]  /*0fb0*/  SHF.L.U32 R159, R31, 0x1, RZ ;  /* 0x000000011f9f7819 */ /* 0x000fe400000006ff */
[-C--:B------:R-:W-:Y:S02]  /*0fc0*/  LEA.HI.SX32 R41, R41, R20.reuse, 0x1b ;  /* 0x0000001429297211 */ /* 0x080fe400078fdaff */
[----:B------:R-:W-:Y:S02]  /*0fd0*/  SHF.L.U32 R157, R33, 0x1, RZ ;  /* 0x00000001219d7819 */ /* 0x000fe400000006ff */
[-C--:B------:R-:W-:Y:S02]  /*0fe0*/  LEA.HI.SX32 R43, R43, R20.reuse, 0x1b ;  /* 0x000000142b2b7211 */ /* 0x080fe400078fdaff */
[----:B------:R-:W-:Y:S01]  /*0ff0*/  SHF.L.U32 R156, R35, 0x1, RZ ;  /* 0x00000001239c7819 */ /* 0x000fe200000006ff */
[----:B------:R-:W-:Y:S01]  /*1000*/  IMAD.SHL.U32 R154, R39, 0x2, RZ ;  /* 0x00000002279a7824 */ /* 0x000fe200078e00ff */
[----:B------:R-:W-:-:S02]  /*1010*/  LEA.HI.SX32 R45, R45, R20, 0x1b ;  /* 0x000000142d2d7211 */ /* 0x000fc400078fdaff */
[----:B------:R-:W-:Y:S02]  /*1020*/  LEA.HI.SX32 R47, R47, R20, 0x1b ;  /* 0x000000142f2f7211 */ /* 0x000fe400078fdaff */
[----:B------:R-:W-:Y:S02]  /*1030*/  SHF.L.U32 R155, R37, 0x1, RZ ;  /* 0x00000001259b7819 */ /* 0x000fe400000006ff */
        /* <DEDUP_REMOVED lines=8> */
[CC--:B------:R-:W-:Y:S02]  /*10c0*/  ISETP.GE.AND P0, PT, R120.reuse, R0.reuse, PT ;  /* 0x000000007800720c */ /* 0x0c0fe40003f06270 */
[----:B------:R-:W-:Y:S02]  /*10d0*/  PRMT R41, RZ, 0x7610, R41 ;  /* 0x00007610ff297816 */ /* 0x000fe40000000029 */
[----:B------:R-:W-:Y:S02]  /*10e0*/  LEA R2, P1, R120, UR16, 0x1 ;  /* 0x0000001078027c11 */ /* 0x000fe4000f8208ff */
[----:B------:R-:W-:Y:S02]  /*10f0*/  ISETP.GE.AND P2, PT, R182, R0, PT ;  /* 0x00000000b600720c */ /* 0x000fe40003f46270 */
[----:B------:R-:W-:-:S02]  /*1100*/  LEA.HI.X R3, R120, UR17, R121, 0x1, P1 ;  /* 0x0000001178037c11 */ /* 0x000fc400088f0c79 */
        /* <DEDUP_REMOVED lines=10> */
[----:B------:R-:W-:Y:S01]  /*11b0*/  PRMT R47, RZ, 0x7610, R47 ;  /* 0x00007610ff2f7816 */ /* 0x000fe2000000002f */
[----:B--2---:R0:W-:Y:S04]  /*11c0*/  STS.U16 [R165], R4 ;  /* 0x00000004a5007388 */ /* 0x0041e80000000400 */
[----:B---3--:R1:W-:Y:S04]  /*11d0*/  STS.U16 [R164+0x40], R5 ;  /* 0x00004005a4007388 */ /* 0x0083e80000000400 */
[----:B----4-:R-:W-:Y:S04]  /*11e0*/  STS.U16 [R163+0x80], R6 ;  /* 0x00008006a3007388 */ /* 0x010fe80000000400 */
[----:B-----5:R2:W-:Y:S04]  /*11f0*/  STS.U16 [R162+0xc0], R7 ;  /* 0x0000c007a2007388 */ /* 0x0205e80000000400 */
[----:B------:R-:W-:Y:S04]  /*1200*/  STS.U16 [R161+0x100], R8 ;  /* 0x00010008a1007388 */ /* 0x000fe80000000400 */
[----:B------:R3:W-:Y:S04]  /*1210*/  STS.U16 [R160+0x140], R9 ;  /* 0x00014009a0007388 */ /* 0x0007e80000000400 */
[----:B------:R-:W-:Y:S04]  /*1220*/  STS.U16 [R159+0x180], R10 ;  /* 0x0001800a9f007388 */ /* 0x000fe80000000400 */
[----:B------:R4:W-:Y:S04]  /*1230*/  STS.U16 [R158+0x1c0], R11 ;  /* 0x0001c00b9e007388 */ /* 0x0009e80000000400 */
[----:B------:R-:W-:Y:S01]  /*1240*/  STS.U16 [R157+0x200], R12 ;  /* 0x0002000c9d007388 */ /* 0x000fe20000000400 */
[----:B0-----:R-:W-:-:S03]  /*1250*/  LEA R4, R187, R166, 0x4 ;  /* 0x000000a6bb047211 */ /* 0x001fc600078e20ff */
[----:B------:R0:W-:Y:S04]  /*1260*/  STS.U16 [R156+0x240], R13 ;  /* 0x0002400d9c007388 */ /* 0x0001e80000000400 */
[----:B------:R-:W-:Y:S04]  /*1270*/  STS.U16 [R155+0x280], R14 ;  /* 0x0002800e9b007388 */ /* 0x000fe80000000400 */
[----:B------:R5:W-:Y:S04]  /*1280*/  STS.U16 [R154+0x2c0], R15 ;  /* 0x0002c00f9a007388 */ /* 0x000be80000000400 */
[----:B------:R-:W-:Y:S01]  /*1290*/  STS.U16 [R153+0x300], R16 ;  /* 0x0003001099007388 */ /* 0x000fe20000000400 */
[----:B-1----:R-:W-:-:S03]  /*12a0*/  IADD3 R5, R4, 0x1, RZ ;  /* 0x0000000104057810 */ /* 0x002fc60007ffe0ff */
[----:B------:R1:W-:Y:S01]  /*12b0*/  STS.U16 [R152+0x340], R17 ;  /* 0x0003401198007388 */ /* 0x0003e20000000400 */
[----:B--2---:R-:W-:-:S03]  /*12c0*/  IADD3 R7, R4, 0x2, RZ ;  /* 0x0000000204077810 */ /* 0x004fc60007ffe0ff */
[----:B------:R-:W-:Y:S01]  /*12d0*/  STS.U16 [R151+0x380], R18 ;  /* 0x0003801297007388 */ /* 0x000fe20000000400 */
[C---:B---3--:R-:W-:Y:S02]  /*12e0*/  IADD3 R9, R4.reuse, 0x3, RZ ;  /* 0x0000000304097810 */ /* 0x048fe40007ffe0ff */
[C---:B----4-:R-:W-:Y:S01]  /*12f0*/  IADD3 R11, R4.reuse, 0x4, RZ ;  /* 0x00000004040b7810 */ /* 0x050fe20007ffe0ff */
[----:B------:R2:W-:Y:S01]  /*1300*/  STS.U16 [R150+0x3c0], R19 ;  /* 0x0003c01396007388 */ /* 0x0005e20000000400 */
[C---:B0-----:R-:W-:Y:S02]  /*1310*/  IADD3 R13, R4.reuse, 0x5, RZ ;  /* 0x00000005040d7810 */ /* 0x041fe40007ffe0ff */
[C---:B-----5:R-:W-:Y:S02]  /*1320*/  IADD3 R15, R4.reuse, 0x6, RZ ;  /* 0x00000006040f7810 */ /* 0x060fe40007ffe0ff */
[C---:B-1----:R-:W-:Y:S02]  /*1330*/  IADD3 R17, R4.reuse, 0x7, RZ ;  /* 0x0000000704117810 */ /* 0x042fe40007ffe0ff */
        /* <DEDUP_REMOVED lines=34> */
[----:B------:R-:W-:Y:S01]  /*1560*/  LDS.U16 R115, [R147] ;  /* 0x0000000093737984 */ /* 0x000fe20000000400 */
[----:B------:R-:W-:Y:S02]  /*1570*/  SHF.L.U32 R140, R17, 0x1, RZ ;  /* 0x00000001118c7819 */ /* 0x000fe400000006ff */
[----:B------:R-:W-:Y:S01]  /*1580*/  SHF.L.U32 R139, R19, 0x1, RZ ;  /* 0x00000001138b7819 */ /* 0x000fe200000006ff */
[----:B------:R-:W-:Y:S01]  /*1590*/  LDS.U16 R114, [R146+0x2] ;  /* 0x0000020092727984 */ /* 0x000fe20000000400 */
[----:B------:R-:W-:Y:S02]  /*15a0*/  SHF.L.U32 R137, R23, 0x1, RZ ;  /* 0x0000000117897819 */ /* 0x000fe400000006ff */
[----:B------:R-:W-:Y:S01]  /*15b0*/  SHF.L.U32 R136, R25, 0x1, RZ ;  /* 0x0000000119887819 */ /* 0x000fe200000006ff */
[----:B------:R-:W-:Y:S01]  /*15c0*/  LDS.U16 R113, [R145+0x4] ;  /* 0x0000040091717984 */ /* 0x000fe20000000400 */
[----:B------:R-:W-:-:S02]  /*15d0*/  SHF.L.U32 R135, R27, 0x1, RZ ;  /* 0x000000011b877819 */ /* 0x000fc400000006ff */
[----:B------:R-:W-:Y:S01]  /*15e0*/  SHF.L.U32 R131, R31, 0x1, RZ ;  /* 0x000000011f837819 */ /* 0x000fe200000006ff */
[----:B------:R-:W-:Y:S01]  /*15f0*/  LDS.U16 R112, [R144+0x6] ;  /* 0x0000060090707984 */ /* 0x000fe20000000400 */
        /* <DEDUP_REMOVED lines=14> */
[----:B------:R-:W-:-:S06]  /*16e0*/  PRMT R6, RZ, 0x7610, R6 ;  /* 0x00007610ff067816 */ /* 0x000fcc0000000006 */
[----:B------:R-:W2:Y:S01]  /*16f0*/  @!P0 LDG.E.U16 R6, [R116.64] ;  /* 0x0000000e74068981 */ /* 0x000ea2000c1e1500 */
[----:B------:R-:W-:Y:S02]  /*1700*/  ISETP.GE.AND P0, PT, R177, R0, PT ;  /* 0x00000000b100720c */ /* 0x000fe40003f06270 */
[----:B------:R-:W-:Y:S01]  /*1710*/  PRMT R14, RZ, 0x7610, R14 ;  /* 0x00007610ff0e7816 */ /* 0x000fe2000000000e */
[----:B------:R-:W3:Y:S01]  /*1720*/  @!P1 LDG.E.U16 R35, [R116.64+0x40] ;  /* 0x0000400e74239981 */ /* 0x000ee2000c1e1500 */
[----:B------:R-:W-:Y:S02]  /*1730*/  PRMT R8, RZ, 0x7610, R8 ;  /* 0x00007610ff087816 */ /* 0x000fe40000000008 */
[----:B------:R-:W-:Y:S01]  /*1740*/  PRMT R12, RZ, 0x7610, R12 ;  /* 0x00007610ff0c7816 */ /* 0x000fe2000000000c */
[----:B------:R-:W4:Y:S01]  /*1750*/  @!P3 LDG.E.U16 R37, [R116.64+0xc0] ;  /* 0x0000c00e7425b981 */ /* 0x000f22000c1e1500 */
[----:B------:R-:W-:-:S03]  /*1760*/  PRMT R10, RZ, 0x7610, R10 ;  /* 0x00007610ff0a7816 */ /* 0x000fc6000000000a */
[----:B------:R-:W5:Y:S04]  /*1770*/  @!P6 LDG.E.U16 R39, [R116.64+0x140] ;  /* 0x0001400e7427e981 */ /* 0x000f68000c1e1500 */
[----:B------:R-:W4:Y:S01]  /*1780*/  @!P0 LDG.E.U16 R41, [R116.64+0x1c0] ;  /* 0x0001c00e74298981 */ /* 0x000f22000c1e1500 */
[-C--:B------:R-:W-:Y:S02]  /*1790*/  ISETP.GE.AND P0, PT, R176, R0.reuse, PT ;  /* 0x00000000b000720c */ /* 0x080fe40003f06270 */
[-C--:B------:R-:W-:Y:S01]  /*17a0*/  ISETP.GE.AND P1, PT, R174, R0.reuse, PT ;  /* 0x00000000ae00720c */ /* 0x080fe20003f26270 */
[----:B------:R-:W4:Y:S01]  /*17b0*/  @!P2 LDG.E.U16 R8, [R116.64+0x80] ;  /* 0x0000800e7408a981 */ /* 0x000f22000c1e1500 */
[-C--:B------:R-:W-:Y:S02]  /*17c0*/  ISETP.GE.AND P2, PT, R173, R0.reuse, PT ;  /* 0x00000000ad00720c */ /* 0x080fe40003f46270 */
[-C--:B------:R-:W-:Y:S01]  /*17d0*/  ISETP.GE.AND P3, PT, R172, R0.reuse, PT ;  /* 0x00000000ac00720c */ /* 0x080fe20003f66270 */
[----:B------:R-:W5:Y:S01]  /*17e0*/  @!P4 LDG.E.U16 R12, [R116.64+0x180] ;  /* 0x0001800e740cc981 */ /* 0x000f62000c1e1500 */
[----:B------:R-:W-:-:S03]  /*17f0*/  ISETP.GE.AND P4, PT, R171, R0, PT ;  /* 0x00000000ab00720c */ /* 0x000fc60003f86270 */
[----:B------:R-:W5:Y:S04]  /*1800*/  @!P5 LDG.E.U16 R10, [R116.64+0x100] ;  /* 0x0001000e740ad981 */ /* 0x000f68000c1e1500 */
[----:B------:R-:W5:Y:S01]  /*1810*/  @!P0 LDG.E.U16 R14, [R116.64+0x200] ;  /* 0x0002000e740e8981 */ /* 0x000f62000c1e1500 */
[-C--:B------:R-:W-:Y:S02]  /*1820*/  ISETP.GE.AND P0, PT, R175, R0.reuse, PT ;  /* 0x00000000af00720c */ /* 0x080fe40003f06270 */
[-C--:B------:R-:W-:Y:S01]  /*1830*/  ISETP.GE.AND P5, PT, R170, R0.reuse, PT ;  /* 0x00000000aa00720c */ /* 0x080fe20003fa6270 */
[----:B------:R-:W5:Y:S01]  /*1840*/  @!P2 LDG.E.U16 R45, [R116.64+0x2c0] ;  /* 0x0002c00e742da981 */ /* 0x000f62000c1e1500 */
[----:B------:R-:W-:Y:S02]  /*1850*/  ISETP.GE.AND P6, PT, R169, R0, PT ;  /* 0x00000000a900720c */ /* 0x000fe40003fc6270 */
[----:B------:R-:W-:Y:S01]  /*1860*/  PRMT R16, RZ, 0x7610, R16 ;  /* 0x00007610ff107816 */ /* 0x000fe20000000010 */
[----:B------:R-:W5:Y:S01]  /*1870*/  @!P4 LDG.E.U16 R47, [R116.64+0x340] ;  /* 0x0003400e742fc981 */ /* 0x000f62000c1e1500 */
[----:B------:R-:W-:-:S02]  /*1880*/  PRMT R18, RZ, 0x7610, R18 ;  /* 0x00007610ff127816 */ /* 0x000fc40000000012 */
[----:B------:R-:W-:Y:S02]  /*1890*/  PRMT R20, RZ, 0x7610, R20 ;  /* 0x00007610ff147816 */ /* 0x000fe40000000014 */
[----:B------:R-:W-:Y:S01]  /*18a0*/  PRMT R49, RZ, 0x7610, R49 ;  /* 0x00007610ff317816 */ /* 0x000fe20000000031 */
[----:B------:R-:W5:Y:S04]  /*18b0*/  @!P0 LDG.E.U16 R43, [R116.64+0x240] ;  /* 0x0002400e742b8981 */ /* 0x000f68000c1e1500 */
[----:B------:R-:W5:Y:S04]  /*18c0*/  @!P1 LDG.E.U16 R16, [R116.64+0x280] ;  /* 0x0002800e74109981 */ /* 0x000f68000c1e1500 */
[----:B------:R-:W5:Y:S04]  /*18d0*/  @!P3 LDG.E.U16 R18, [R116.64+0x300] ;  /* 0x0003000e7412b981 */ /* 0x000f68000c1e1500 */
[----:B------:R-:W5:Y:S04]  /*18e0*/  @!P5 LDG.E.U16 R20, [R116.64+0x380] ;  /* 0x0003800e7414d981 */ /* 0x000f68000c1e1500 */
[----:B------:R-:W5:Y:S01]  /*18f0*/  @!P6 LDG.E.U16 R49, [R116.64+0x3c0] ;  /* 0x0003c00e7431e981 */ /* 0x000f62000c1e1500 */
[----:B------:R-:W-:-:S02]  /*1900*/  P2R R5, PR, RZ, 0x1 ;  /* 0x00000001ff057803 */ /* 0x000fc40000000000 */
[-C--:B------:R-:W-:Y:S02]  /*1910*/  ISETP.GE.AND P0, PT, R120, R0.reuse, PT ;  /* 0x000000007800720c */ /* 0x080fe40003f06270 */
[----:B------:R-:W-:Y:S02]  /*1920*/  P2R R4, PR, RZ, 0x2 ;  /* 0x00000002ff047803 */ /* 0x000fe40000000000 */
[----:B------:R-:W-:Y:S02]  /*1930*/  ISETP.GE.AND P1, PT, R183, R0, PT ;  /* 0x00000000b700720c */ /* 0x000fe40003f26270 */
        /* <DEDUP_REMOVED lines=12> */
[----:B-----5:R0:W-:Y:S04]  /*1a00*/  STS.U16 [R161+0x100], R10 ;  /* 0x0001000aa1007388 */ /* 0x0201e80000000400 */
        /* <DEDUP_REMOVED lines=8> */
[----:B------:R2:W-:Y:S04]  /*1a90*/  STS.U16 [R152+0x340], R47 ;  /* 0x0003402f98007388 */ /* 0x0005e80000000400 */
[----:B------:R-:W-:Y:S04]  /*1aa0*/  STS.U16 [R151+0x380], R20 ;  /* 0x0003801497007388 */ /* 0x000fe80000000400 */
        /* <DEDUP_REMOVED lines=20> */
[----:B-1----:R-:W-:-:S04]  /*1bf0*/  PRMT R12, RZ, 0x7610, R12 ;  /* 0x00007610ff0c7816 */ /* 0x002fc8000000000c */
[----:B------:R0:W5:Y:S01]  /*1c00*/  @!P0 LDG.E.U16 R10, [R2.64] ;  /* 0x0000000e020a8981 */ /* 0x000162000c1e1500 */
[----:B------:R-:W-:-:S03]  /*1c10*/  ISETP.GE.AND P0, PT, R182, R0, PT ;  /* 0x00000000b600720c */ /* 0x000fc60003f06270 */
[----:B------:R0:W5:Y:S01]  /*1c20*/  @!P1 LDG.E.U16 R11, [R2.64+0x40] ;  /* 0x0000400e020b9981 */ /* 0x000162000c1e1500 */
[-C--:B------:R-:W-:Y:S02]  /*1c30*/  ISETP.GE.AND P1, PT, R181, R0.reuse, PT ;  /* 0x00000000b500720c */ /* 0x080fe40003f26270 */
[----:B--2---:R-:W-:Y:S01]  /*1c40*/  PRMT R14, RZ, 0x7610, R14 ;  /* 0x00007610ff0e7816 */ /* 0x004fe2000000000e */
[----:B------:R0:W2:Y:S01]  /*1c50*/  @!P3 LDG.E.U16 R24, [R2.64+0x300] ;  /* 0x0003000e0218b981 */ /* 0x0000a2000c1e1500 */
[----:B---3--:R-:W-:Y:S02]  /*1c60*/  PRMT R16, RZ, 0x7610, R16 ;  /* 0x00007610ff107816 */ /* 0x008fe40000000010 */
[----:B----4-:R-:W-:Y:S01]  /*1c70*/  PRMT R18, RZ, 0x7610, R18 ;  /* 0x00007610ff127816 */ /* 0x010fe20000000012 */
[----:B------:R0:W3:Y:S04]  /*1c80*/  @!P5 LDG.E.U16 R42, [R2.64+0x380] ;  /* 0x0003800e022ad981 */ /* 0x0000e8000c1e1500 */
[----:B------:R0:W4:Y:S01]  /*1c90*/  @!P0 LDG.E.U16 R12, [R2.64+0x80] ;  /* 0x0000800e020c8981 */ /* 0x000122000c1e1500 */
[----:B------:R-:W-:-:S03]  /*1ca0*/  ISETP.GE.AND P0, PT, R180, R0, PT ;  /* 0x00000000b400720c */ /* 0x000fc60003f06270 */
[----:B------:R0:W2:Y:S01]  /*1cb0*/  @!P1 LDG.E.U16 R13, [R2.64+0xc0] ;  /* 0x0000c00e020d9981 */ /* 0x0000a2000c1e1500 */
[----:B------:R-:W-:-:S09]  /*1cc0*/  ISETP.GE.AND P1, PT, R179, R0, PT ;  /* 0x00000000b300720c */ /* 0x000fd20003f26270 */
        /* <DEDUP_REMOVED lines=12> */
[----:B------:R-:W-:Y:S02]  /*1d90*/  PRMT R45, RZ, 0x7610, R45 ;  /* 0x00007610ff2d7816 */ /* 0x000fe4000000002d */
[----:B------:R-:W-:Y:S02]  /*1da0*/  PRMT R47, RZ, 0x7610, R47 ;  /* 0x00007610ff2f7816 */ /* 0x000fe4000000002f */
[----:B------:R0:W3:Y:S04]  /*1db0*/  @!P2 LDG.E.U16 R43, [R2.64+0x2c0] ;  /* 0x0002c00e022ba981 */ /* 0x0000e8000c1e1500 */
        /* <DEDUP_REMOVED lines=8> */
[----:B------:R-:W-:-:S06]  /*1e40*/  IMAD R49, R199, c[0x0][0x204], R26 ;  /* 0x00008100c7317a24 */ /* 0x000fcc00078e021a */
[----:B------:R-:W-:Y:S02]  /*1e50*/  @!P0 MOV R8, R118 ;  /* 0x0000007600088202 */ /* 0x000fe40000000f00 */
[----:B------:R-:W-:Y:S01]  /*1e60*/  @!P0 MOV R9, R119 ;  /* 0x0000007700098202 */ /* 0x000fe20000000f00 */
[----:B------:R-:W-:-:S04]  /*1e70*/  IMAD.WIDE.U32 R4, R199, c[0x0][0x1f0], RZ ;  /* 0x00007c00c7047a25 */ /* 0x000fc800078e00ff */
[----:B------:R-:W-:-:S04]  /*1e80*/  IMAD.WIDE.U32 R6, R199, c[0x0][0x200], RZ ;  /* 0x00008000c7067a25 */ /* 0x000fc800078e00ff */
[----:B0-----:R-:W-:-:S04]  /*1e90*/  @!P0 IMAD.WIDE.U32 R2, R199, c[0x0][0x1f0], R118 ;  /* 0x00007c00c7028a25 */ /* 0x001fc800078e0076 */
[----:B------:R-:W-:-:S04]  /*1ea0*/  @!P0 IMAD.WIDE.U32 R8, R199, c[0x0][0x200], R8 ;  /* 0x00008000c7088a25 */ /* 0x000fc800078e0008 */
[C---:B------:R-:W-:Y:S02]  /*1eb0*/  IMAD R26, R198.reuse, c[0x0][0x1f8], RZ ;  /* 0x00007e00c61a7a24 */ /* 0x040fe400078e02ff */
[----:B------:R-:W-:Y:S01]  /*1ec0*/  IMAD R30, R198, c[0x0][0x208], RZ ;  /* 0x00008200c61e7a24 */ /* 0x000fe200078e02ff */
[----:B------:R-:W-:Y:S01]  /*1ed0*/  IADD3 R5, R5, R31, RZ ;  /* 0x0000001f05057210 */ /* 0x000fe20007ffe0ff */
[----:B------:R-:W-:Y:S01]  /*1ee0*/  IMAD.IADD R7, R7, 0x1, R49 ;  /* 0x0000000107077824 */ /* 0x000fe200078e0231 */
[----:B------:R-:W-:Y:S01]  /*1ef0*/  @!P0 IADD3 R3, R31, R3, RZ ;  /* 0x000000031f038210 */ /* 0x000fe20007ffe0ff */
[----:B------:R-:W-:Y:S02]  /*1f00*/  @!P0 IMAD.IADD R9, R49, 0x1, R9 ;  /* 0x0000000131098824 */ /* 0x000fe400078e0209 */
[C---:B------:R-:W-:Y:S02]  /*1f10*/  IMAD R53, R201.reuse, c[0x0][0x1fc], R26 ;  /* 0x00007f00c9357a24 */ /* 0x040fe400078e021a */
[C---:B------:R-:W-:Y:S01]  /*1f20*/  IMAD R49, R201.reuse, c[0x0][0x20c], R30 ;  /* 0x00008300c9317a24 */ /* 0x040fe200078e021e */
[----:B------:R-:W-:Y:S01]  /*1f30*/  IADD3 R99, R186, -c[0x0][0x174], RZ ;  /* 0x80005d00ba637a10 */ /* 0x000fe20007ffe0ff */
[----:B------:R-:W-:Y:S01]  /*1f40*/  HADD2.F32 R34, -RZ, R34.H0_H0 ;  /* 0x20000022ff227230 */ /* 0x000fe20000004100 */
[----:B------:R-:W-:-:S04]  /*1f50*/  IMAD.WIDE.U32 R4, R201, c[0x0][0x1f8], R4 ;  /* 0x00007e00c9047a25 */ /* 0x000fc800078e0004 */
[----:B------:R-:W-:Y:S02]  /*1f60*/  IMAD R99, R99, -0x400, RZ ;  /* 0xfffffc0063637824 */ /* 0x000fe400078e02ff */
[----:B------:R-:W-:-:S04]  /*1f70*/  @!P0 IMAD.WIDE.U32 R2, R201, c[0x0][0x1f8], R2 ;  /* 0x00007e00c9028a25 */ /* 0x000fc800078e0002 */
[----:B------:R-:W-:Y:S01]  /*1f80*/  FADD.FTZ R96, R34, UR5 ;  /* 0x0000000522607e21 */ /* 0x000fe20008010000 */
[----:B------:R-:W-:Y:S01]  /*1f90*/  SHF.R.S32.HI R98, RZ, 0x1f, R99 ;  /* 0x0000001fff627819 */ /* 0x000fe20000011463 */
[----:B------:R-:W-:Y:S01]  /*1fa0*/  IMAD.WIDE.U32 R6, R201, c[0x0][0x208], R6 ;  /* 0x00008200c9067a25 */ /* 0x000fe200078e0006 */
[----:B------:R-:W-:Y:S02]  /*1fb0*/  IADD3 R48, P2, R99, R4, RZ ;  /* 0x0000000463307210 */ /* 0x000fe40007f5e0ff */
[----:B------:R-:W-:Y:S01]  /*1fc0*/  @!P0 IADD3 R52, P1, R120, R2, RZ ;  /* 0x0000000278348210 */ /* 0x000fe20007f3e0ff */
[----:B------:R-:W-:Y:S01]  /*1fd0*/  @!P0 IMAD.WIDE.U32 R8, R201, c[0x0][0x208], R8 ;  /* 0x00008200c9088a25 */ /* 0x000fe200078e0008 */
[----:B------:R-:W-:Y:S02]  /*1fe0*/  FSETP.GTU.FTZ.AND P5, PT, R96, 20, PT ;  /* 0x41a000006000780b */ /* 0x000fe40003fbc000 */
[----:B------:R-:W-:Y:S02]  /*1ff0*/  IADD3 R44, P4, R99, R6, RZ ;  /* 0x00000006632c7210 */ /* 0x000fe40007f9e0ff */
[----:B------:R-:W-:Y:S01]  /*2000*/  IADD3.X R51, R98, R53, R5, P2, !PT ;  /* 0x0000003562337210 */ /* 0x000fe200017fe405 */
[----:B------:R-:W-:Y:S01]  /*2010*/  HADD2.F32 R35, -RZ, R35.H0_H0 ;  /* 0x20000023ff237230 */ /* 0x000fe20000004100 */
[C---:B------:R-:W-:Y:S01]  /*2020*/  @!P0 IADD3 R46, P3, R120.reuse, R8, RZ ;  /* 0x00000008782e8210 */ /* 0x040fe20007f7e0ff */
[----:B------:R-:W-:Y:S01]  /*2030*/  HADD2.F32 R36, -RZ, R36.H0_H0 ;  /* 0x20000024ff247230 */ /* 0x000fe20000004100 */
[----:B------:R-:W-:Y:S01]  /*2040*/  @!P0 IADD3.X R53, R121, R3, R53, P1, !PT ;  /* 0x0000000379358210 */ /* 0x000fe20000ffe435 */
[----:B------:R-:W-:Y:S01]  /*2050*/  HADD2.F32 R37, -RZ, R37.H0_H0 ;  /* 0x20000025ff257230 */ /* 0x000fe20000004100 */
[C---:B------:R-:W-:Y:S01]  /*2060*/  LEA R3, P1, R120.reuse, c[0x0][0x268], 0x1 ;  /* 0x00009a0078037a11 */ /* 0x040fe200078208ff */
[----:B------:R-:W-:Y:S01]  /*2070*/  HADD2.F32 R38, -RZ, R38.H0_H0 ;  /* 0x20000026ff267230 */ /* 0x000fe20000004100 */
[----:B------:R-:W-:Y:S01]  /*2080*/  LEA R5, P2, R120, c[0x0][0x258], 0x1 ;  /* 0x0000960078057a11 */ /* 0x000fe200078408ff */
[----:B------:R-:W-:Y:S01]  /*2090*/  HADD2.F32 R39, -RZ, R39.H0_H0 ;  /* 0x20000027ff277230 */ /* 0x000fe20000004100 */
[----:B------:R-:W-:-:S02]  /*20a0*/  IADD3.X R7, R98, R49, R7, P4, !PT ;  /* 0x0000003162077210 */ /* 0x000fc400027fe407 */
[----:B------:R-:W-:Y:S01]  /*20b0*/  @!P0 IADD3.X R49, R121, R9, R49, P3, !PT ;  /* 0x0000000979318210 */ /* 0x000fe20001ffe431 */
[----:B------:R-:W-:Y:S01]  /*20c0*/  FADD.FTZ R97, R35, UR5 ;  /* 0x0000000523617e21 */ /* 0x000fe20008010000 */
[--C-:B------:R-:W-:Y:S01]  /*20d0*/  LEA.HI.X R50, R120, c[0x0][0x26c], R121.reuse, 0x1, P1 ;  /* 0x00009b0078327a11 */ /* 0x100fe200008f0c79 */
        /* <DEDUP_REMOVED lines=8> */
[----:B------:R-:W-:Y:S01]  /*2160*/  HADD2.F32 R40, -RZ, R40.H0_H0 ;  /* 0x20000028ff287230 */ /* 0x000fe20000004100 */
[----:B------:R-:W-:Y:S01]  /*2170*/  @!P0 LEA R8, P3, R46, c[0x0][0x258], 0x1 ;  /* 0x000096002e088a11 */ /* 0x000fe200078608ff */
        /* <DEDUP_REMOVED lines=11> */
[----:B-----5:R0:W-:Y:S04]  /*2230*/  STS.U16 [R165], R10 ;  /* 0x0000000aa5007388 */ /* 0x0201e80000000400 */
[----:B------:R0:W-:Y:S04]  /*2240*/  STS.U16 [R164+0x40], R11 ;  /* 0x0000400ba4007388 */ /* 0x0001e80000000400 */
[----:B----4-:R0:W-:Y:S04]  /*2250*/  STS.U16 [R163+0x80], R12 ;  /* 0x0000800ca3007388 */ /* 0x0101e80000000400 */
        /* <DEDUP_REMOVED lines=62> */
.L_x_3535:
[----:B-1234-:R-:W-:Y:S05]  /*2640*/  BSYNC B0 ;  /* 0x0000000000007941 */ /* 0x01efea0003800000 */
.L_x_3534:
        /* <DEDUP_REMOVED lines=36> */
.L_x_3537:
[----:B------:R-:W-:Y:S05]  /*2890*/  BSYNC B0 ;  /* 0x0000000000007941 */ /* 0x000fea0003800000 */
.L_x_3536:
        /* <DEDUP_REMOVED lines=36> */
.L_x_3539:
[----:B------:R-:W-:Y:S05]  /*2ae0*/  BSYNC B0 ;  /* 0x0000000000007941 */ /* 0x000fea0003800000 */
.L_x_3538:
        /* <DEDUP_REMOVED lines=36> */
.L_x_3541:
[----:B------:R-:W-:Y:S05]  /*2d30*/  BSYNC B0 ;  /* 0x0000000000007941 */ /* 0x000fea0003800000 */
.L_x_3540:
        /* <DEDUP_REMOVED lines=36> */
.L_x_3543:
[----:B------:R-:W-:Y:S05]  /*2f80*/  BSYNC B0 ;  /* 0x0000000000007941 */ /* 0x000fea0003800000 */
.L_x_3542:
        /* <DEDUP_REMOVED lines=36> */
.L_x_3545:
[----:B------:R-:W-:Y:S05]  /*31d0*/  BSYNC B0 ;  /* 0x0000000000007941 */ /* 0x000fea0003800000 */
.L_x_3544:
        /* <DEDUP_REMOVED lines=36> */
.L_x_3547:
[----:B------:R-:W-:Y:S05]  /*3420*/  BSYNC B0 ;  /* 0x0000000000007941 */ /* 0x000fea0003800000 */
.L_x_3546:
        /* <DEDUP_REMOVED lines=36> */
.L_x_3549:
[----:B------:R-:W-:Y:S05]  /*3670*/  BSYNC B0 ;  /* 0x0000000000007941 */ /* 0x000fea0003800000 */
.L_x_3548:
        /* <DEDUP_REMOVED lines=36> */
.L_x_3551:
[----:B------:R-:W-:Y:S05]  /*38c0*/  BSYNC B0 ;  /* 0x0000000000007941 */ /* 0x000fea0003800000 */
.L_x_3550:
        /* <DEDUP_REMOVED lines=36> */
.L_x_3553:
[----:B------:R-:W-:Y:S05]  /*3b10*/  BSYNC B0 ;  /* 0x0000000000007941 */ /* 0x000fea0003800000 */
.L_x_3552:
        /* <DEDUP_REMOVED lines=35> */
.L_x_3555:
[----:B------:R-:W-:Y:S05]  /*3d50*/  BSYNC B0 ;  /* 0x0000000000007941 */ /* 0x000fea0003800000 */
.L_x_3554:
        /* <DEDUP_REMOVED lines=33> */
.L_x_3557:
[----:B------:R-:W-:Y:S05]  /*3f70*/  BSYNC B0 ;  /* 0x0000000000007941 */ /* 0x000fea0003800000 */
.L_x_3556:
        /* <DEDUP_REMOVED lines=33> */
.L_x_3559:
[----:B------:R-:W-:Y:S05]  /*4190*/  BSYNC B0 ;  /* 0x0000000000007941 */ /* 0x000fea0003800000 */
.L_x_3558:
        /* <DEDUP_REMOVED lines=33> */
.L_x_3561:
[----:B------:R-:W-:Y:S05]  /*43b0*/  BSYNC B0 ;  /* 0x0000000000007941 */ /* 0x000fea0003800000 */
.L_x_3560:
        /* <DEDUP_REMOVED lines=33> */
.L_x_3563:
[----:B------:R-:W-:Y:S05]  /*45d0*/  BSYNC B0 ;  /* 0x0000000000007941 */ /* 0x000fea0003800000 */
.L_x_3562:
        /* <DEDUP_REMOVED lines=33> */
.L_x_3565:
[----:B------:R-:W-:Y:S05]  /*47f0*/  BSYNC B0 ;  /* 0x0000000000007941 */ /* 0x000fea0003800000 */
.L_x_3564:
        /* <DEDUP_REMOVED lines=34> */
[----:B0-----:R-:W-:Y:S01]  /*4a20*/  PRMT R42, RZ, 0x7610, R42 ;  /* 0x00007610ff2a7816 */ /* 0x001fe2000000002a */
        /* <DEDUP_REMOVED lines=47> */
[----:B------:R-:W2:Y:S04]  /*4d20*/  LDS.U16 R3, [R146+0x2] ;  /* 0x0000020092037984 */ /* 0x000ea80000000400 */
[----:B------:R-:W3:Y:S04]  /*4d30*/  LDS.U16 R28, [R145+0x4] ;  /* 0x00000400911c7984 */ /* 0x000ee80000000400 */
[----:B------:R-:W4:Y:S04]  /*4d40*/  LDS.U16 R20, [R144+0x6] ;  /* 0x0000060090147984 */ /* 0x000f280000000400 */
[----:B------:R-:W2:Y:S04]  /*4d50*/  LDS.U16 R21, [R143+0x8] ;  /* 0x000008008f157984 */ /* 0x000ea80000000400 */
[----:B------:R-:W-:Y:S04]  /*4d60*/  LDS.U16 R23, [R142+0xa] ;  /* 0x00000a008e177984 */ /* 0x000fe80000000400 */
[----:B------:R-:W-:Y:S04]  /*4d70*/  LDS.U16 R25, [R141+0xc] ;  /* 0x00000c008d197984 */ /* 0x000fe80000000400 */
[----:B------:R-:W1:Y:S04]  /*4d80*/  LDS.U16 R27, [R140+0xe] ;  /* 0x00000e008c1b7984 */ /* 0x000e680000000400 */
[----:B------:R-:W-:Y:S04]  /*4d90*/  LDS.U16 R29, [R139+0x10] ;  /* 0x000010008b1d7984 */ /* 0x000fe80000000400 */
[----:B------:R-:W-:Y:S04]  /*4da0*/  LDS.U16 R34, [R138+0x12] ;  /* 0x000012008a227984 */ /* 0x000fe80000000400 */
[----:B------:R-:W1:Y:S04]  /*4db0*/  LDS.U16 R35, [R137+0x14] ;  /* 0x0000140089237984 */ /* 0x000e680000000400 */
[----:B------:R-:W1:Y:S04]  /*4dc0*/  LDS.U16 R36, [R136+0x16] ;  /* 0x0000160088247984 */ /* 0x000e680000000400 */
[----:B------:R-:W-:Y:S04]  /*4dd0*/  LDS.U16 R37, [R135+0x18] ;  /* 0x0000180087257984 */ /* 0x000fe80000000400 */
        /* <DEDUP_REMOVED lines=25> */
[----:B------:R-:W-:-:S09]  /*4f70*/  ISETP.NE.AND P1, PT, R46, RZ, PT ;  /* 0x000000ff2e00720c */ /* 0x000fd20003f25270 */
[----:B------:R0:W5:Y:S01]  /*4f80*/  @!P0 LDG.E.U16 R54, [R4.64+-0x600] ;  /* 0xfffa000e04368981 */ /* 0x000162000c1e1500 */
[----:B------:R-:W-:-:S03]  /*4f90*/  ISETP.GE.AND P0, PT, R175, R0, PT ;  /* 0x00000000af00720c */ /* 0x000fc60003f06270 */
[----:B------:R0:W5:Y:S10]  /*4fa0*/  @!P1 LDG.E.U16 R56, [R4.64+-0x580] ;  /* 0xfffa800e04389981 */ /* 0x000174000c1e1500 */
[----:B------:R0:W5:Y:S01]  /*4fb0*/  @!P0 LDG.E.U16 R51, [R4.64+-0x5c0] ;  /* 0xfffa400e04338981 */ /* 0x000162000c1e1500 */
[----:B-1----:R-:W-:-:S05]  /*4fc0*/  HADD2.F32 R7, -RZ, R2.H0_H0 ;  /* 0x20000002ff077230 */ /* 0x002fca0000004100 */
[----:B------:R-:W-:Y:S01]  /*4fd0*/  FMUL.FTZ R2, R7, -1.4426950216293334961 ;  /* 0xbfb8aa3b07027820 */ /* 0x000fe20000410000 */
[----:B--2---:R-:W-:Y:S02]  /*4fe0*/  HADD2.F32 R6, -RZ, R3.H0_H0 ;  /* 0x20000003ff067230 */ /* 0x004fe40000004100 */
[----:B---3--:R-:W-:Y:S01]  /*4ff0*/  HADD2.F32 R28, -RZ, R28.H0_H0 ;  /* 0x2000001cff1c7230 */ /* 0x008fe20000004100 */
[----:B------:R-:W1:Y:S01]  /*5000*/  MUFU.EX2 R59, R2 ;  /* 0x00000002003b7308 */ /* 0x000e620000000800 */
[----:B----4-:R-:W-:Y:S01]  /*5010*/  HADD2.F32 R33, -RZ, R20.H0_H0 ;  /* 0x20000014ff217230 */ /* 0x010fe20000004100 */
[----:B------:R-:W-:Y:S01]  /*5020*/  FMUL.FTZ R3, R6, -1.4426950216293334961 ;  /* 0xbfb8aa3b06037820 */ /* 0x000fe20000410000 */
[----:B------:R-:W-:Y:S01]  /*5030*/  HADD2.F32 R8, -RZ, R21.H0_H0 ;  /* 0x20000015ff087230 */ /* 0x000fe20000004100 */
[----:B------:R-:W-:Y:S01]  /*5040*/  FMUL.FTZ R46, R28, -1.4426950216293334961 ;  /* 0xbfb8aa3b1c2e7820 */ /* 0x000fe20000410000 */
[----:B------:R-:W-:Y:S01]  /*5050*/  HADD2.F32 R21, -RZ, R27.H0_H0 ;  /* 0x2000001bff157230 */ /* 0x000fe20000004100 */
[----:B0-----:R-:W-:-:S02]  /*5060*/  FMUL.FTZ R4, R33, -1.4426950216293334961 ;  /* 0xbfb8aa3b21047820 */ /* 0x001fc40000410000 */
[----:B------:R-:W0:Y:S01]  /*5070*/  MUFU.EX2 R61, R3 ;  /* 0x00000003003d7308 */ /* 0x000e220000000800 */
[----:B------:R-:W-:Y:S01]  /*5080*/  FMUL.FTZ R5, R8, -1.4426950216293334961 ;  /* 0xbfb8aa3b08057820 */ /* 0x000fe20000410000 */
[----:B------:R-:W-:-:S06]  /*5090*/  HADD2.F32 R27, -RZ, R35.H0_H0 ;  /* 0x20000023ff1b7230 */ /* 0x000fcc0000004100 */
[----:B------:R-:W-:Y:S08]  /*50a0*/  MUFU.EX2 R62, R46 ;  /* 0x0000002e003e7308 */ /* 0x000ff00000000800 */
[----:B------:R2:W-:Y:S01]  /*50b0*/  MUFU.EX2 R63, R4 ;  /* 0x00000004003f7308 */ /* 0x0005e20000000800 */
[----:B------:R-:W-:Y:S01]  /*50c0*/  HADD2.F32 R9, -RZ, R23.H0_H0 ;  /* 0x20000017ff097230 */ /* 0x000fe20000004100 */
[----:B--2---:R-:W-:-:S06]  /*50d0*/  FMUL.FTZ R4, R21, -1.4426950216293334961 ;  /* 0xbfb8aa3b15047820 */ /* 0x004fcc0000410000 */
[----:B------:R2:W3:Y:S08]  /*50e0*/  MUFU.EX2 R64, R5 ;  /* 0x0000000500407308 */ /* 0x0004f00000000800 */
[----:B------:R1:W-:Y:S01]  /*50f0*/  MUFU.EX2 R67, R4 ;  /* 0x0000000400437308 */ /* 0x0003e20000000800 */
[----:B--2---:R-:W-:Y:S02]  /*5100*/  FMUL.FTZ R5, R27, -1.4426950216293334961 ;  /* 0xbfb8aa3b1b057820 */ /* 0x004fe40000410000 */
[----:B-1----:R-:W-:Y:S01]  /*5110*/  FADD.FTZ R4, R59, 1 ;  /* 0x3f8000003b047421 */ /* 0x002fe20000010000 */
[----:B------:R-:W-:Y:S01]  /*5120*/  HADD2.F32 R20, -RZ, R25.H0_H0 ;  /* 0x20000019ff147230 */ /* 0x000fe20000004100 */
[----:B------:R-:W-:-:S03]  /*5130*/  FMUL.FTZ R2, R9, -1.4426950216293334961 ;  /* 0xbfb8aa3b09027820 */ /* 0x000fc60000410000 */
[----:B------:R0:W-:Y:S08]  /*5140*/  MUFU.EX2 R70, R5 ;  /* 0x0000000500467308 */ /* 0x0001f00000000800 */
[----:B------:R-:W1:Y:S01]  /*5150*/  MUFU.RCP R4, R4 ;  /* 0x0000000400047308 */ /* 0x000e620000001000 */
[----:B0-----:R-:W-:Y:S02]  /*5160*/  FADD.FTZ R5, R61, 1 ;  /* 0x3f8000003d057421 */ /* 0x001fe40000010000 */
[----:B------:R-:W-:Y:S01]  /*5170*/  FMUL.FTZ R3, R20, -1.4426950216293334961 ;  /* 0xbfb8aa3b14037820 */ /* 0x000fe20000410000 */
[----:B------:R-:W-:-:S04]  /*5180*/  HADD2.F32 R23, -RZ, R29.H0_H0 ;  /* 0x2000001dff177230 */ /* 0x000fc80000004100 */
[----:B------:R-:W0:Y:S01]  /*5190*/  MUFU.EX2 R65, R2 ;  /* 0x0000000200417308 */ /* 0x000e220000000800 */
[----:B------:R-:W-:Y:S02]  /*51a0*/  HADD2.F32 R29, -RZ, R36.H0_H0 ;  /* 0x20000024ff1d7230 */ /* 0x000fe40000004100 */
[----:B------:R-:W-:Y:S01]  /*51b0*/  HADD2.F32 R36, -RZ, R39.H0_H0 ;  /* 0x20000027ff247230 */ /* 0x000fe20000004100 */
[----:B---3--:R-:W-:-:S04]  /*51c0*/  FADD.FTZ R39, R64, 1 ;  /* 0x3f80000040277421 */ /* 0x008fc80000010000 */
[----:B------:R-:W-:Y:S01]  /*51d0*/  MUFU.RCP R5, R5 ;  /* 0x0000000500057308 */ /* 0x000fe20000001000 */
[----:B------:R-:W-:Y:S01]  /*51e0*/  HADD2.F32 R81, -RZ, R32.H0_H0 ;  /* 0x20000020ff517230 */ /* 0x000fe20000004100 */
[----:B-1----:R-:W-:-:S06]  /*51f0*/  FADD.FTZ R32, -R4, 1 ;  /* 0x3f80000004207421 */ /* 0x002fcc0000010100 */
[----:B------:R-:W-:Y:S01]  /*5200*/  MUFU.EX2 R66, R3 ;  /* 0x0000000300427308 */ /* 0x000fe20000000800 */
[----:B------:R-:W-:Y:S02]  /*5210*/  HADD2.F32 R79, -RZ, R30.H0_H0 ;  /* 0x2000001eff4f7230 */ /* 0x000fe40000004100 */
[----:B------:R-:W-:Y:S02]  /*5220*/  HADD2.F32 R80, -RZ, R31.H0_H0 ;  /* 0x2000001fff507230 */ /* 0x000fe40000004100 */
[----:B------:R-:W-:-:S03]  /*5230*/  HADD2.F32 R35, -RZ, R38.H0_H0 ;  /* 0x20000026ff237230 */ /* 0x000fc60000004100 */
[----:B------:R-:W1:Y:S01]  /*5240*/  MUFU.RCP R39, R39 ;  /* 0x0000002700277308 */ /* 0x000e620000001000 */
[----:B0-----:R-:W-:Y:S02]  /*5250*/  FADD.FTZ R38, R65, 1 ;  /* 0x3f80000041267421 */ /* 0x001fe40000010000 */
[----:B------:R-:W-:Y:S01]  /*5260*/  FMUL.FTZ R46, R23, -1.4426950216293334961 ;  /* 0xbfb8aa3b172e7820 */ /* 0x000fe20000410000 */
[----:B------:R-:W-:Y:S01]  /*5270*/  HADD2.F32 R25, -RZ, R34.H0_H0 ;  /* 0x20000022ff197230 */ /* 0x000fe20000004100 */
[----:B------:R-:W-:Y:S01]  /*5280*/  FMUL.FTZ R50, R29, -1.4426950216293334961 ;  /* 0xbfb8aa3b1d327820 */ /* 0x000fe20000410000 */
[----:B------:R-:W-:Y:S02]  /*5290*/  HADD2.F32 R34, -RZ, R37.H0_H0 ;  /* 0x20000025ff227230 */ /* 0x000fe40000004100 */
[----:B------:R-:W0:Y:S01]  /*52a0*/  MUFU.EX2 R68, R46 ;  /* 0x0000002e00447308 */ /* 0x000e220000000800 */
[----:B------:R-:W-:Y:S01]  /*52b0*/  HADD2.F32 R77, -RZ, R24.H0_H0 ;  /* 0x20000018ff4d7230 */ /* 0x000fe20000004100 */
[----:B------:R-:W-:-:S02]  /*52c0*/  FMUL.FTZ R2, R25, -1.4426950216293334961 ;  /* 0xbfb8aa3b19027820 */ /* 0x000fc40000410000 */
[----:B------:R-:W-:-:S04]  /*52d0*/  FMUL.FTZ R49, R34, -1.4426950216293334961 ;  /* 0xbfb8aa3b22317820 */ /* 0x000fc80000410000 */
[----:B------:R-:W-:Y:S01]  /*52e0*/  MUFU.RCP R38, R38 ;  /* 0x0000002600267308 */ /* 0x000fe20000001000 */
[----:B-1----:R-:W-:Y:S01]  /*52f0*/  FADD.FTZ R61, -R39, 1 ;  /* 0x3f800000273d7421 */ /* 0x002fe20000010100 */
[----:B------:R-:W-:Y:S01]  /*5300*/  HADD2.F32 R37, -RZ, R40.H0_H0 ;  /* 0x20000028ff257230 */ /* 0x000fe20000004100 */
[----:B------:R-:W-:-:S05]  /*5310*/  FADD.FTZ R40, R67, 1 ;  /* 0x3f80000043287421 */ /* 0x000fca0000010000 */
[----:B------:R-:W-:Y:S01]  /*5320*/  MUFU.EX2 R50, R50 ;  /* 0x0000003200327308 */ /* 0x000fe20000000800 */
[----:B------:R-:W-:-:S07]  /*5330*/  FFMA.FTZ R61, R8, R61, 1 ;  /* 0x3f800000083d7423 */ /* 0x000fce000001003d */
[----:B------:R-:W-:Y:S01]  /*5340*/  MUFU.EX2 R69, R2 ;  /* 0x0000000200457308 */ /* 0x000fe20000000800 */
[----:B0-----:R-:W-:-:S07]  /*5350*/  FADD.FTZ R68, R68, 1 ;  /* 0x3f80000044447421 */ /* 0x001fce0000010000 */
[----:B------:R-:W-:Y:S01]  /*5360*/  MUFU.EX2 R49, R49 ;  /* 0x0000003100317308 */ /* 0x000fe20000000800 */
[----:B-----5:R-:W-:Y:S04]  /*5370*/  STS.U16 [R165], R44 ;  /* 0x0000002ca5007388 */ /* 0x020fe80000000400 */
        /* <DEDUP_REMOVED lines=20> */
[----:B------:R-:W5:Y:S01]  /*54c0*/  LDS.U16 R52, [R144+0x6] ;  /* 0x0000060090347984 */ /* 0x000f620000000400 */
[----:B0-----:R-:W-:-:S03]  /*54d0*/  FADD.FTZ R43, R62, 1 ;  /* 0x3f8000003e2b7421 */ /* 0x001fc60000010000 */
[----:B------:R-:W0:Y:S04]  /*54e0*/  LDS.U16 R56, [R141+0xc] ;  /* 0x00000c008d387984 */ /* 0x000e280000000400 */
[----:B------:R-:W0:Y:S01]  /*54f0*/  LDS.U16 R54, [R142+0xa] ;  /* 0x00000a008e367984 */ /* 0x000e220000000400 */
[----:B------:R-:W3:Y:S03]  /*5500*/  MUFU.RCP R43, R43 ;  /* 0x0000002b002b7308 */ /* 0x000ee60000001000 */
[----:B------:R-:W0:Y:S01]  /*5510*/  LDS.U16 R57, [R140+0xe] ;  /* 0x00000e008c397984 */ /* 0x000e220000000400 */
[----:B------:R-:W-:-:S03]  /*5520*/  FADD.FTZ R42, R63, 1 ;  /* 0x3f8000003f2a7421 */ /* 0x000fc60000010000 */
[----:B------:R-:W0:Y:S01]  /*5530*/  LDS.U16 R59, [R139+0x10] ;  /* 0x000010008b3b7984 */ /* 0x000e220000000400 */
[----:B-1----:R-:W-:Y:S02]  /*5540*/  FADD.FTZ R51, -R5, 1 ;  /* 0x3f80000005337421 */ /* 0x002fe40000010100 */
[----:B------:R-:W-:Y:S01]  /*5550*/  FADD.FTZ R41, R66, 1 ;  /* 0x3f80000042297421 */ /* 0x000fe20000010000 */
[----:B------:R-:W-:Y:S01]  /*5560*/  MUFU.RCP R40, R40 ;  /* 0x0000002800287308 */ /* 0x000fe20000001000 */
[----:B------:R-:W-:Y:S01]  /*5570*/  FMUL.FTZ R3, R36, -1.4426950216293334961 ;  /* 0xbfb8aa3b24037820 */ /* 0x000fe20000410000 */
[----:B------:R-:W1:Y:S01]  /*5580*/  LDS.U16 R64, [R136+0x16] ;  /* 0x0000160088407984 */ /* 0x000e620000000400 */
[----:B--2---:R-:W-:Y:S01]  /*5590*/  HADD2.F32 R30, -RZ, R44.H0_H0 ;  /* 0x2000002cff1e7230 */ /* 0x004fe20000004100 */
[----:B------:R-:W-:Y:S02]  /*55a0*/  FFMA.FTZ R44, R7, R32, 1 ;  /* 0x3f800000072c7423 */ /* 0x000fe40000010020 */
[----:B------:R-:W2:Y:S01]  /*55b0*/  LDS.U16 R67, [R135+0x18] ;  /* 0x0000180087437984 */ /* 0x000ea20000000400 */
[----:B---3--:R-:W-:Y:S01]  /*55c0*/  HADD2.F32 R31, -RZ, R45.H0_H0 ;  /* 0x2000002dff1f7230 */ /* 0x008fe20000004100 */
[----:B------:R-:W-:-:S02]  /*55d0*/  FMUL.FTZ R45, R81, R30 ;  /* 0x0000001e512d7220 */ /* 0x000fc40000410000 */
[----:B------:R-:W-:Y:S01]  /*55e0*/  LDS.U16 R71, [R131+0x1c] ;  /* 0x00001c0083477984 */ /* 0x000fe20000000400 */
[----:B----4-:R-:W-:Y:S01]  /*55f0*/  HADD2.F32 R32, -RZ, R47.H0_H0 ;  /* 0x2000002fff207230 */ /* 0x010fe20000004100 */
[----:B------:R-:W3:Y:S01]  /*5600*/  MUFU.RCP R42, R42 ;  /* 0x0000002a002a7308 */ /* 0x000ee20000001000 */
[----:B------:R-:W-:Y:S02]  /*5610*/  FMUL.FTZ R48, R80, R31 ;  /* 0x0000001f50307220 */ /* 0x000fe40000410000 */
[----:B------:R-:W-:Y:S02]  /*5620*/  FADD.FTZ R55, -R43, 1 ;  /* 0x3f8000002b377421 */ /* 0x000fe40000010100 */
[----:B------:R-:W-:Y:S02]  /*5630*/  FMUL.FTZ R58, R79, R32 ;  /* 0x000000204f3a7220 */ /* 0x000fe40000410000 */
[----:B------:R-:W-:Y:S01]  /*5640*/  FMUL.FTZ R45, R4, R45 ;  /* 0x0000002d042d7220 */ /* 0x000fe20000410000 */
[----:B-----5:R-:W-:Y:S01]  /*5650*/  HADD2.F32 R24, -RZ, R53.H0_H0 ;  /* 0x20000035ff187230 */ /* 0x020fe20000004100 */
[----:B------:R-:W-:-:S02]  /*5660*/  FFMA.FTZ R51, R6, R51, 1 ;  /* 0x3f80000006337423 */ /* 0x000fc40000010033 */
[----:B------:R-:W-:Y:S02]  /*5670*/  FMUL.FTZ R48, R5, R48 ;  /* 0x0000003005307220 */ /* 0x000fe40000410000 */
[----:B------:R-:W-:Y:S02]  /*5680*/  FFMA.FTZ R60, R28, R55, 1 ;  /* 0x3f8000001c3c7423 */ /* 0x000fe40000010037 */
[----:B------:R-:W-:Y:S02]  /*5690*/  FMUL.FTZ R47, R43, R58 ;  /* 0x0000003a2b2f7220 */ /* 0x000fe40000410000 */
[----:B------:R-:W-:Y:S01]  /*56a0*/  FMUL.FTZ R55, R45, R44 ;  /* 0x0000002c2d377220 */ /* 0x000fe20000410000 */
[----:B------:R-:W-:Y:S01]  /*56b0*/  HADD2.F32 R45, -RZ, R22.H0_H0 ;  /* 0x20000016ff2d7230 */ /* 0x000fe20000004100 */
[----:B------:R-:W4:Y:S01]  /*56c0*/  MUFU.RCP R41, R41 ;  /* 0x0000002900297308 */ /* 0x000f220000001000 */
[----:B------:R-:W-:Y:S01]  /*56d0*/  FMUL.FTZ R58, R48, R51 ;  /* 0x00000033303a7220 */ /* 0x000fe20000410000 */
[----:B------:R-:W-:Y:S01]  /*56e0*/  HADD2.F32 R22, -RZ, R52.H0_H0 ;  /* 0x20000034ff167230 */ /* 0x000fe20000004100 */
[----:B------:R-:W-:Y:S01]  /*56f0*/  FMUL.FTZ R51, R47, R60 ;  /* 0x0000003c2f337220 */ /* 0x000fe20000410000 */
[----:B------:R-:W-:Y:S01]  /*5700*/  HADD2.F32 R47, -RZ, R26.H0_H0 ;  /* 0x2000001aff2f7230 */ /* 0x000fe20000004100 */
[----:B------:R-:W-:-:S02]  /*5710*/  FMUL.FTZ R52, R77, R24 ;  /* 0x000000184d347220 */ /* 0x000fc40000410000 */
[----:B---3--:R-:W-:Y:S02]  /*5720*/  FADD.FTZ R60, -R42, 1 ;  /* 0x3f8000002a3c7421 */ /* 0x008fe40000010100 */
[----:B------:R-:W-:Y:S02]  /*5730*/  FMUL.FTZ R52, R39, R52 ;  /* 0x0000003427347220 */ /* 0x000fe40000410000 */
[----:B------:R-:W-:Y:S02]  /*5740*/  FMUL.FTZ R53, R47, R22 ;  /* 0x000000162f357220 */ /* 0x000fe40000410000 */
[----:B------:R-:W-:Y:S01]  /*5750*/  FMUL.FTZ R61, R52, R61 ;  /* 0x0000003d343d7220 */ /* 0x000fe20000410000 */
[----:B------:R-:W-:Y:S01]  /*5760*/  HADD2.F32 R52, -RZ, R19.H0_H0 ;  /* 0x20000013ff347230 */ /* 0x000fe20000004100 */
[----:B------:R-:W-:Y:S01]  /*5770*/  FADD.FTZ R62, -R38, 1 ;  /* 0x3f800000263e7421 */ /* 0x000fe20000010100 */
[----:B0-----:R-:W-:Y:S01]  /*5780*/  HADD2.F32 R19, -RZ, R56.H0_H0 ;  /* 0x20000038ff137230 */ /* 0x001fe20000004100 */
[----:B------:R-:W-:Y:S01]  /*5790*/  FFMA.FTZ R60, R33, R60, 1 ;  /* 0x3f800000213c7423 */ /* 0x000fe2000001003c */
[----:B------:R-:W-:Y:S01]  /*57a0*/  HADD2.F32 R26, -RZ, R54.H0_H0 ;  /* 0x20000036ff1a7230 */ /* 0x000fe20000004100 */
[----:B------:R-:W-:Y:S01]  /*57b0*/  FMUL.FTZ R53, R42, R53 ;  /* 0x000000352a357220 */ /* 0x000fe20000410000 */
[----:B------:R0:W3:Y:S01]  /*57c0*/  MUFU.RCP R44, R68 ;  /* 0x00000044002c7308 */ /* 0x0000e20000001000 */
[----:B------:R-:W-:-:S02]  /*57d0*/  FADD.FTZ R66, R50, 1 ;  /* 0x3f80000032427421 */ /* 0x000fc40000010000 */
[----:B------:R-:W-:Y:S02]  /*57e0*/  FMUL.FTZ R50, R52, R19 ;  /* 0x0000001334327220 */ /* 0x000fe40000410000 */
[----:B------:R-:W-:Y:S02]  /*57f0*/  FMUL.FTZ R63, R45, R26 ;  /* 0x0000001a2d3f7220 */ /* 0x000fe40000410000 */
[----:B0-----:R-:W-:Y:S02]  /*5800*/  FFMA.FTZ R68, R9, R62, 1 ;  /* 0x3f80000009447423 */ /* 0x001fe4000001003e */
[----:B------:R-:W-:Y:S02]  /*5810*/  FMUL.FTZ R62, R53, R60 ;  /* 0x0000003c353e7220 */ /* 0x000fe40000410000 */
[----:B----4-:R-:W-:Y:S01]  /*5820*/  FADD.FTZ R53, -R41, 1 ;  /* 0x3f80000029357421 */ /* 0x010fe20000010100 */
[----:B------:R-:W0:Y:S01]  /*5830*/  MUFU.EX2 R3, R3 ;  /* 0x0000000300037308 */ /* 0x000e220000000800 */
[----:B------:R-:W-:Y:S01]  /*5840*/  FADD.FTZ R48, R69, 1 ;  /* 0x3f80000045307421 */ /* 0x000fe20000010000 */
[----:B------:R-:W4:Y:S01]  /*5850*/  LDS.U16 R60, [R138+0x12] ;  /* 0x000012008a3c7984 */ /* 0x000f220000000400 */
[----:B------:R-:W-:Y:S01]  /*5860*/  FADD.FTZ R69, R49, 1 ;  /* 0x3f80000031457421 */ /* 0x000fe20000010000 */
[----:B------:R-:W-:Y:S01]  /*5870*/  HADD2.F32 R49, -RZ, R18.H0_H0 ;  /* 0x20000012ff317230 */ /* 0x000fe20000004100 */
[----:B------:R-:W-:Y:S01]  /*5880*/  FFMA.FTZ R65, R20, R53, 1 ;  /* 0x3f80000014417423 */ /* 0x000fe20000010035 */
[----:B------:R-:W-:Y:S01]  /*5890*/  HADD2.F32 R18, -RZ, R57.H0_H0 ;  /* 0x20000039ff127230 */ /* 0x000fe20000004100 */
[----:B------:R-:W-:-:S02]  /*58a0*/  FMUL.FTZ R50, R41, R50 ;  /* 0x0000003229327220 */ /* 0x000fc40000410000 */
[----:B------:R-:W-:Y:S01]  /*58b0*/  FMUL.FTZ R63, R38, R63 ;  /* 0x0000003f263f7220 */ /* 0x000fe20000410000 */
[----:B------:R5:W-:Y:S01]  /*58c0*/  MUFU.RCP R56, R66 ;  /* 0x0000004200387308 */ /* 0x000be20000001000 */
[----:B------:R-:W-:Y:S01]  /*58d0*/  FMUL.FTZ R65, R50, R65 ;  /* 0x0000004132417220 */ /* 0x000fe20000410000 */
[----:B------:R-:W-:Y:S01]  /*58e0*/  HADD2.F32 R50, -RZ, R17.H0_H0 ;  /* 0x20000011ff327230 */ /* 0x000fe20000004100 */
[----:B------:R-:W-:Y:S01]  /*58f0*/  FMUL.FTZ R68, R63, R68 ;  /* 0x000000443f447220 */ /* 0x000fe20000410000 */
[----:B------:R-:W-:Y:S01]  /*5900*/  HADD2.F32 R17, -RZ, R59.H0_H0 ;  /* 0x2000003bff117230 */ /* 0x000fe20000004100 */
[----:B------:R-:W-:Y:S01]  /*5910*/  FMUL.FTZ R57, R49, R18 ;  /* 0x0000001231397220 */ /* 0x000fe20000410000 */
[----:B------:R-:W1:Y:S01]  /*5920*/  LDS.U16 R63, [R137+0x14] ;  /* 0x00001400893f7984 */ /* 0x000e620000000400 */
[----:B-----5:R-:W-:Y:S02]  /*5930*/  FADD.FTZ R66, -R40, 1 ;  /* 0x3f80000028427421 */ /* 0x020fe40000010100 */
[----:B------:R-:W-:-:S02]  /*5940*/  FADD.FTZ R70, R70, 1 ;  /* 0x3f80000046467421 */ /* 0x000fc40000010000 */
[----:B------:R-:W-:Y:S02]  /*5950*/  FFMA.FTZ R66, R21, R66, 1 ;  /* 0x3f80000015427423 */ /* 0x000fe40000010042 */
[----:B------:R-:W-:Y:S02]  /*5960*/  FMUL.FTZ R57, R40, R57 ;  /* 0x0000003928397220 */ /* 0x000fe40000410000 */
[----:B---3--:R-:W-:Y:S02]  /*5970*/  FADD.FTZ R72, -R44, 1 ;  /* 0x3f8000002c487421 */ /* 0x008fe40000010100 */
[----:B------:R-:W-:Y:S01]  /*5980*/  FMUL.FTZ R59, R50, R17 ;  /* 0x00000011323b7220 */ /* 0x000fe20000410000 */
[----:B------:R3:W-:Y:S01]  /*5990*/  MUFU.RCP R54, R70 ;  /* 0x0000004600367308 */ /* 0x0007e20000001000 */
[----:B------:R-:W-:Y:S02]  /*59a0*/  FFMA.FTZ R72, R23, R72, 1 ;  /* 0x3f80000017487423 */ /* 0x000fe40000010048 */
[----:B0-----:R-:W-:-:S02]  /*59b0*/  FADD.FTZ R74, R3, 1 ;  /* 0x3f800000034a7421 */ /* 0x001fc40000010000 */
[----:B------:R-:W0:Y:S01]  /*59c0*/  LDS.U16 R3, [R134+0x1a] ;  /* 0x00001a0086037984 */ /* 0x000e220000000400 */
[----:B---3--:R-:W-:Y:S02]  /*59d0*/  FMUL.FTZ R70, R57, R66 ;  /* 0x0000004239467220 */ /* 0x008fe40000410000 */
[----:B------:R-:W-:Y:S02]  /*59e0*/  FMUL.FTZ R57, R44, R59 ;  /* 0x0000003b2c397220 */ /* 0x000fe40000410000 */
[----:B------:R-:W-:Y:S02]  /*59f0*/  FMUL.FTZ R46, R35, -1.4426950216293334961 ;  /* 0xbfb8aa3b232e7820 */ /* 0x000fe40000410000 */
[----:B------:R-:W-:Y:S02]  /*5a00*/  FMUL.FTZ R73, R57, R72 ;  /* 0x0000004839497220 */ /* 0x000fe40000410000 */
[----:B------:R-:W3:Y:S01]  /*5a10*/  LDS.U16 R72, [R130+0x1e] ;  /* 0x00001e0082487984 */ /* 0x000ee20000000400 */
[----:B------:R-:W-:Y:S01]  /*5a20*/  FMUL.FTZ R2, R37, -1.4426950216293334961 ;  /* 0xbfb8aa3b25027820 */ /* 0x000fe20000410000 */
[----:B------:R-:W5:Y:S08]  /*5a30*/  MUFU.EX2 R46, R46 ;  /* 0x0000002e002e7308 */ /* 0x000f700000000800 */
[----:B------:R-:W0:Y:S08]  /*5a40*/  MUFU.EX2 R2, R2 ;  /* 0x0000000200027308 */ /* 0x000e300000000800 */
[----:B------:R-:W3:Y:S08]  /*5a50*/  MUFU.RCP R48, R48 ;  /* 0x0000003000307308 */ /* 0x000ef00000001000 */
[----:B------:R4:W3:Y:S01]  /*5a60*/  MUFU.RCP R53, R69 ;  /* 0x0000004500357308 */ /* 0x0008e20000001000 */
[----:B-----5:R-:W-:Y:S01]  /*5a70*/  FADD.FTZ R46, R46, 1 ;  /* 0x3f8000002e2e7421 */ /* 0x020fe20000010000 */
[----:B------:R-:W-:Y:S01]  /*5a80*/  HADD2.F32 R16, -RZ, R16.H0_H0 ;  /* 0x20000010ff107230 */ /* 0x000fe20000004100 */
[----:B0-----:R-:W-:Y:S01]  /*5a90*/  FADD.FTZ R66, R2, 1 ;  /* 0x3f80000002427421 */ /* 0x001fe20000010000 */
[----:B-1----:R-:W-:-:S02]  /*5aa0*/  HADD2.F32 R57, -RZ, R64.H0_H0 ;  /* 0x20000040ff397230 */ /* 0x002fc40000004100 */
[----:B--2---:R-:W-:Y:S02]  /*5ab0*/  HADD2.F32 R64, -RZ, R67.H0_H0 ;  /* 0x20000043ff407230 */ /* 0x004fe40000004100 */
[----:B----4-:R-:W-:Y:S02]  /*5ac0*/  HADD2.F32 R69, -RZ, R13.H0_H0 ;  /* 0x2000000dff457230 */ /* 0x010fe40000004100 */
[----:B------:R-:W-:Y:S01]  /*5ad0*/  HADD2.F32 R13, -RZ, R60.H0_H0 ;  /* 0x2000003cff0d7230 */ /* 0x000fe20000004100 */
[----:B------:R-:W0:Y:S01]  /*5ae0*/  MUFU.RCP R46, R46 ;  /* 0x0000002e002e7308 */ /* 0x000e220000001000 */
[----:B------:R-:W-:Y:S01]  /*5af0*/  HADD2.F32 R60, -RZ, R63.H0_H0 ;  /* 0x2000003fff3c7230 */ /* 0x000fe20000004100 */
[----:B---3--:R-:W-:Y:S02]  /*5b00*/  FADD.FTZ R2, -R48, 1 ;  /* 0x3f80000030027421 */ /* 0x008fe40000010100 */
[----:B------:R-:W-:Y:S01]  /*5b10*/  FMUL.FTZ R63, R16, R13 ;  /* 0x0000000d103f7220 */ /* 0x000fe20000410000 */
[----:B------:R-:W-:Y:S01]  /*5b20*/  HADD2.F32 R15, -RZ, R15.H0_H0 ;  /* 0x2000000fff0f7230 */ /* 0x000fe20000004100 */
[----:B------:R-:W-:-:S02]  /*5b30*/  FADD.FTZ R75, -R53, 1 ;  /* 0x3f800000354b7421 */ /* 0x000fc40000010100 */
[----:B------:R1:W2:Y:S01]  /*5b40*/  MUFU.RCP R59, R74 ;  /* 0x0000004a003b7308 */ /* 0x0002a20000001000 */
[----:B------:R-:W-:Y:S01]  /*5b50*/  FMUL.FTZ R78, R69, R64 ;  /* 0x00000040454e7220 */ /* 0x000fe20000410000 */
[----:B------:R-:W-:Y:S01]  /*5b60*/  HADD2.F32 R14, -RZ, R14.H0_H0 ;  /* 0x2000000eff0e7230 */ /* 0x000fe20000004100 */
[----:B------:R-:W-:Y:S02]  /*5b70*/  FFMA.FTZ R2, R25, R2, 1 ;  /* 0x3f80000019027423 */ /* 0x000fe40000010002 */
[----:B------:R-:W-:-:S03]  /*5b80*/  FMUL.FTZ R63, R48, R63 ;  /* 0x0000003f303f7220 */ /* 0x000fc60000410000 */
[----:B------:R-:W3:Y:S01]  /*5b90*/  MUFU.RCP R66, R66 ;  /* 0x0000004200427308 */ /* 0x000ee20000001000 */
[----:B------:R-:W-:Y:S02]  /*5ba0*/  FFMA.FTZ R129, R34, R75, 1 ;  /* 0x3f80000022817423 */ /* 0x000fe4000001004b */
[----:B------:R-:W-:Y:S02]  /*5bb0*/  FMUL.FTZ R78, R53, R78 ;  /* 0x0000004e354e7220 */ /* 0x000fe40000410000 */
[----:B-1----:R-:W-:Y:S02]  /*5bc0*/  FADD.FTZ R74, -R54, 1 ;  /* 0x3f800000364a7421 */ /* 0x002fe40000010100 */
[----:B------:R-:W-:Y:S02]  /*5bd0*/  FMUL.FTZ R67, R15, R60 ;  /* 0x0000003c0f437220 */ /* 0x000fe40000410000 */
[----:B------:R-:W-:Y:S02]  /*5be0*/  FADD.FTZ R76, -R56, 1 ;  /* 0x3f800000384c7421 */ /* 0x000fe40000010100 */
[----:B------:R-:W-:-:S02]  /*5bf0*/  FMUL.FTZ R75, R14, R57 ;  /* 0x000000390e4b7220 */ /* 0x000fc40000410000 */
[----:B------:R-:W-:Y:S01]  /*5c00*/  FMUL.FTZ R2, R63, R2 ;  /* 0x000000023f027220 */ /* 0x000fe20000410000 */
[----:B------:R-:W-:Y:S01]  /*5c10*/  HADD2.F32 R63, -RZ, R11.H0_H0 ;  /* 0x2000000bff3f7230 */ /* 0x000fe20000004100 */
[----:B------:R-:W-:Y:S01]  /*5c20*/  FMUL.FTZ R78, R78, R129 ;  /* 0x000000814e4e7220 */ /* 0x000fe20000410000 */
[----:B------:R-:W-:Y:S01]  /*5c30*/  F2FP.PACK_AB R129, R58, R55 ;  /* 0x000000373a81723e */ /* 0x000fe200000000ff */
[----:B------:R-:W-:Y:S01]  /*5c40*/  BAR.SYNC.DEFER_BLOCKING 0x0 ;  /* 0x0000000000007b1d */ /* 0x000fe20000010000 */
[----:B------:R-:W-:Y:S01]  /*5c50*/  HADD2.F32 R11, -RZ, R10.H0_H0 ;  /* 0x2000000aff0b7230 */ /* 0x000fe20000004100 */
[----:B------:R-:W-:Y:S01]  /*5c60*/  FFMA.FTZ R74, R27, R74, 1 ;  /* 0x3f8000001b4a7423 */ /* 0x000fe2000001004a */
[----:B------:R-:W-:Y:S01]  /*5c70*/  HADD2.F32 R55, -RZ, R12.H0_H0 ;  /* 0x2000000cff377230 */ /* 0x000fe20000004100 */
[----:B------:R-:W-:Y:S01]  /*5c80*/  FMUL.FTZ R67, R54, R67 ;  /* 0x0000004336437220 */ /* 0x000fe20000410000 */
[----:B------:R-:W-:Y:S01]  /*5c90*/  HADD2.F32 R10, -RZ, R3.H0_H0 ;  /* 0x20000003ff0a7230 */ /* 0x000fe20000004100 */
[----:B------:R-:W-:Y:S01]  /*5ca0*/  FFMA.FTZ R76, R29, R76, 1 ;  /* 0x3f8000001d4c7423 */ /* 0x000fe2000001004c */
[----:B------:R-:W-:Y:S01]  /*5cb0*/  HADD2.F32 R12, -RZ, R71.H0_H0 ;  /* 0x20000047ff0c7230 */ /* 0x000fe20000004100 */
[----:B------:R-:W-:Y:S01]  /*5cc0*/  FMUL.FTZ R75, R56, R75 ;  /* 0x0000004b384b7220 */ /* 0x000fe20000410000 */
[----:B------:R-:W-:Y:S01]  /*5cd0*/  HADD2.F32 R58, -RZ, R72.H0_H0 ;  /* 0x20000048ff3a7230 */ /* 0x000fe20000004100 */
[----:B------:R-:W-:-:S02]  /*5ce0*/  FMUL.FTZ R67, R67, R74 ;  /* 0x0000004a43437220 */ /* 0x000fc40000410000 */
[----:B------:R-:W-:Y:S02]  /*5cf0*/  FMUL.FTZ R76, R75, R76 ;  /* 0x0000004c4b4c7220 */ /* 0x000fe40000410000 */
[----:B0-----:R-:W-:Y:S02]  /*5d00*/  FADD.FTZ R74, -R46, 1 ;  /* 0x3f8000002e4a7421 */ /* 0x001fe40000010100 */
[----:B------:R-:W-:Y:S02]  /*5d10*/  FMUL.FTZ R3, R55, R10 ;  /* 0x0000000a37037220 */ /* 0x000fe40000410000 */
[----:B--2---:R-:W-:Y:S02]  /*5d20*/  FADD.FTZ R75, -R59, 1 ;  /* 0x3f8000003b4b7421 */ /* 0x004fe40000010100 */
[----:B---3--:R-:W-:Y:S02]  /*5d30*/  FADD.FTZ R128, -R66, 1 ;  /* 0x3f80000042807421 */ /* 0x008fe40000010100 */
[----:B------:R-:W-:-:S02]  /*5d40*/  FMUL.FTZ R72, R63, R12 ;  /* 0x0000000c3f487220 */ /* 0x000fc40000410000 */
[----:B------:R-:W-:Y:S01]  /*5d50*/  FMUL.FTZ R71, R11, R58 ;  /* 0x0000003a0b477220 */ /* 0x000fe20000410000 */
[----:B------:R-:W-:Y:S01]  /*5d60*/  F2FP.PACK_AB R51, R62, R51 ;  /* 0x000000333e33723e */ /* 0x000fe200000000ff */
[----:B------:R-:W-:Y:S01]  /*5d70*/  FFMA.FTZ R74, R35, R74, 1 ;  /* 0x3f800000234a7423 */ /* 0x000fe2000001004a */
[----:B------:R-:W-:Y:S01]  /*5d80*/  PRMT R62, R129, 0x7632, R62 ;  /* 0x00007632813e7816 */ /* 0x000fe2000000003e */
[----:B------:R-:W-:Y:S01]  /*5d90*/  FMUL.FTZ R3, R46, R3 ;  /* 0x000000032e037220 */ /* 0x000fe20000410000 */
[----:B------:R-:W-:Y:S01]  /*5da0*/  F2FP.PACK_AB R61, R68, R61 ;  /* 0x0000003d443d723e */ /* 0x000fe200000000ff */
[----:B------:R-:W-:Y:S02]  /*5db0*/  FFMA.FTZ R75, R36, R75, 1 ;  /* 0x3f800000244b7423 */ /* 0x000fe4000001004b */
[----:B------:R-:W-:Y:S02]  /*5dc0*/  FMUL.FTZ R72, R59, R72 ;  /* 0x000000483b487220 */ /* 0x000fe40000410000 */
[----:B------:R-:W-:-:S02]  /*5dd0*/  FFMA.FTZ R128, R37, R128, 1 ;  /* 0x3f80000025807423 */ /* 0x000fc40000010080 */
[----:B------:R-:W-:Y:S01]  /*5de0*/  FMUL.FTZ R71, R66, R71 ;  /* 0x0000004742477220 */ /* 0x000fe20000410000 */
[----:B------:R-:W-:Y:S01]  /*5df0*/  PRMT R68, R51, 0x7632, R68 ;  /* 0x0000763233447816 */ /* 0x000fe20000000044 */
[----:B------:R-:W-:Y:S01]  /*5e00*/  FMUL.FTZ R3, R3, R74 ;  /* 0x0000004a03037220 */ /* 0x000fe20000410000 */
[----:B------:R-:W-:Y:S01]  /*5e10*/  F2FP.PACK_AB R65, R70, R65 ;  /* 0x000000414641723e */ /* 0x000fe200000000ff */
[----:B------:R-:W-:Y:S01]  /*5e20*/  FMUL.FTZ R72, R72, R75 ;  /* 0x0000004b48487220 */ /* 0x000fe20000410000 */
[----:B------:R-:W-:Y:S01]  /*5e30*/  STS.U16 [R147], R129 ;  /* 0x0000008193007388 */ /* 0x000fe20000000400 */
[----:B------:R-:W-:Y:S01]  /*5e40*/  FMUL.FTZ R71, R71, R128 ;  /* 0x0000008047477220 */ /* 0x000fe20000410000 */
[----:B------:R-:W-:Y:S02]  /*5e50*/  PRMT R74, R61, 0x7632, R74 ;  /* 0x000076323d4a7816 */ /* 0x000fe4000000004a */
[----:B------:R-:W-:Y:S01]  /*5e60*/  F2FP.PACK_AB R2, R2, R73 ;  /* 0x000000490202723e */ /* 0x000fe200000000ff */
[----:B------:R0:W-:Y:S01]  /*5e70*/  STS.U16 [R146+0x2], R62 ;  /* 0x0000023e92007388 */ /* 0x0001e20000000400 */
[----:B------:R-:W-:-:S02]  /*5e80*/  PRMT R70, R65, 0x7632, R70 ;  /* 0x0000763241467816 */ /* 0x000fc40000000046 */
[----:B------:R-:W-:Y:S01]  /*5e90*/  F2FP.PACK_AB R67, R76, R67 ;  /* 0x000000434c43723e */ /* 0x000fe200000000ff */
[----:B------:R-:W-:Y:S01]  /*5ea0*/  STS.U16 [R145+0x4], R51 ;  /* 0x0000043391007388 */ /* 0x000fe20000000400 */
[----:B------:R-:W-:-:S03]  /*5eb0*/  F2FP.PACK_AB R3, R3, R78 ;  /* 0x0000004e0303723e */ /* 0x000fc600000000ff */
[----:B------:R1:W-:Y:S01]  /*5ec0*/  STS.U16 [R144+0x6], R68 ;  /* 0x0000064490007388 */ /* 0x0003e20000000400 */
[----:B------:R-:W-:Y:S02]  /*5ed0*/  F2FP.PACK_AB R71, R71, R72 ;  /* 0x000000484747723e */ /* 0x000fe400000000ff */
[----:B0-----:R-:W-:Y:S01]  /*5ee0*/  PRMT R62, R2, 0x7632, R62 ;  /* 0x00007632023e7816 */ /* 0x001fe2000000003e */
[----:B------:R0:W-:Y:S01]  /*5ef0*/  STS.U16 [R143+0x8], R61 ;  /* 0x0000083d8f007388 */ /* 0x0001e20000000400 */
[----:B------:R-:W-:-:S03]  /*5f00*/  ISETP.NE.AND P6, PT, R192, RZ, PT ;  /* 0x000000ffc000720c */ /* 0x000fc60003fc5270 */
[----:B------:R-:W-:Y:S01]  /*5f10*/  STS.U16 [R142+0xa], R74 ;  /* 0x00000a4a8e007388 */ /* 0x000fe20000000400 */
[----:B-1----:R-:W-:-:S03]  /*5f20*/  PRMT R68, R67, 0x7632, R68 ;  /* 0x0000763243447816 */ /* 0x002fc60000000044 */
[----:B------:R-:W-:Y:S01]  /*5f30*/  STS.U16 [R141+0xc], R65 ;  /* 0x00000c418d007388 */ /* 0x000fe20000000400 */
[----:B------:R-:W-:-:S03]  /*5f40*/  PRMT R51, R3, 0x7632, R51 ;  /* 0x0000763203337816 */ /* 0x000fc60000000033 */
[----:B------:R1:W-:Y:S01]  /*5f50*/  STS.U16 [R140+0xe], R70 ;  /* 0x00000e468c007388 */ /* 0x0003e20000000400 */
[----:B0-----:R-:W-:-:S03]  /*5f60*/  PRMT R61, R71, 0x7610, R61 ;  /* 0x00007610473d7816 */ /* 0x001fc6000000003d */
[----:B------:R-:W-:Y:S04]  /*5f70*/  STS.U16 [R139+0x10], R2 ;  /* 0x000010028b007388 */ /* 0x000fe80000000400 */
[----:B------:R-:W-:Y:S01]  /*5f80*/  STS.U16 [R138+0x12], R62 ;  /* 0x0000123e8a007388 */ /* 0x000fe20000000400 */
[----:B-1----:R-:W-:-:S03]  /*5f90*/  PRMT R70, R71, 0x7632, R70 ;  /* 0x0000763247467816 */ /* 0x002fc60000000046 */
[----:B------:R-:W-:Y:S04]  /*5fa0*/  STS.U16 [R137+0x14], R67 ;  /* 0x0000144389007388 */ /* 0x000fe80000000400 */
        /* <DEDUP_REMOVED lines=45> */
[-C--:B------:R-:W-:Y:S01]  /*6280*/  ISETP.GE.AND P0, PT, R181, R62.reuse, PT ;  /* 0x0000003eb500720c */ /* 0x080fe20003f06270 */
[----:B------:R-:W-:Y:S01]  /*6290*/  FMUL.FTZ R28, R28, R43 ;  /* 0x0000002b1c1c7220 */ /* 0x000fe20000410000 */
[----:B------:R-:W-:Y:S01]  /*62a0*/  ISETP.GE.AND P1, PT, R180, R62, PT ;  /* 0x0000003eb400720c */ /* 0x000fe20003f26270 */
[----:B------:R-:W-:Y:S01]  /*62b0*/  FMUL.FTZ R33, R33, R42 ;  /* 0x0000002a21217220 */ /* 0x000fe20000410000 */
        /* <DEDUP_REMOVED lines=11> */
.L_x_3567:
[----:B------:R-:W-:Y:S05]  /*6370*/  BSYNC B0 ;  /* 0x0000000000007941 */ /* 0x000fea0003800000 */
.L_x_3566:
[----:B------:R-:W-:Y:S01]  /*6380*/  @!P2 STG.E.U16 [R2.64+-0x780], R71 ;  /* 0xfff880470200a986 */ /* 0x000fe2000c10150e */
[-C--:B------:R-:W-:Y:S01]  /*6390*/  ISETP.GE.AND P2, PT, R178, R62.reuse, PT ;  /* 0x0000003eb200720c */ /* 0x080fe20003f46270 */
        /* <DEDUP_REMOVED lines=45> */
[----:B-1----:R-:W-:Y:S02]  /*6670*/  FMUL.FTZ R75, R52, R20 ;  /* 0x00000014344b7220 */ /* 0x002fe40000410000 */
        /* <DEDUP_REMOVED lines=10> */
[----:B--2---:R-:W-:Y:S01]  /*6720*/  BAR.SYNC.DEFER_BLOCKING 0x0 ;  /* 0x0000000000007b1d */ /* 0x004fe20000010000 */
        /* <DEDUP_REMOVED lines=18> */
[----:B0-----:R-:W-:Y:S01]  /*6850*/  PRMT R6, R8, 0x7632, R6 ;  /* 0x0000763208067816 */ /* 0x001fe20000000006 */
[----:B------:R-:W-:Y:S01]  /*6860*/  FMUL.FTZ R4, R29, R57 ;  /* 0x000000391d047220 */ /* 0x000fe20000410000 */
[----:B------:R-:W-:Y:S01]  /*6870*/  STS.U16 [R147], R30 ;  /* 0x0000001e93007388 */ /* 0x000fe20000000400 */
[----:B------:R-:W-:Y:S01]  /*6880*/  FMUL.FTZ R34, R34, R64 ;  /* 0x0000004022227220 */ /* 0x000fe20000410000 */
[----:B------:R-:W-:Y:S01]  /*6890*/  F2FP.PACK_AB R2, R2, R17 ;  /* 0x000000110202723e */ /* 0x000fe200000000ff */
[----:B------:R-:W-:Y:S01]  /*68a0*/  FMUL.FTZ R35, R35, R10 ;  /* 0x0000000a23237220 */ /* 0x000fe20000410000 */
[----:B------:R0:W-:Y:S01]  /*68b0*/  STS.U16 [R146+0x2], R3 ;  /* 0x0000020392007388 */ /* 0x0001e20000000400 */
[----:B------:R-:W-:Y:S01]  /*68c0*/  FMUL.FTZ R12, R36, R12 ;  /* 0x0000000c240c7220 */ /* 0x000fe20000410000 */
[----:B------:R-:W-:Y:S01]  /*68d0*/  PRMT R7, R18, 0x7632, R7 ;  /* 0x0000763212077816 */ /* 0x000fe20000000007 */
[----:B------:R-:W-:Y:S01]  /*68e0*/  FMUL.FTZ R37, R37, R58 ;  /* 0x0000003a25257220 */ /* 0x000fe20000410000 */
[----:B------:R-:W-:Y:S01]  /*68f0*/  STS.U16 [R145+0x4], R28 ;  /* 0x0000041c91007388 */ /* 0x000fe20000000400 */
[----:B------:R-:W-:-:S02]  /*6900*/  F2FP.PACK_AB R4, R4, R27 ;  /* 0x0000001b0404723e */ /* 0x000fc400000000ff */
[----:B------:R-:W-:Y:S01]  /*6910*/  F2FP.PACK_AB R34, R35, R34 ;  /* 0x000000222322723e */ /* 0x000fe200000000ff */
[----:B------:R1:W-:Y:S01]  /*6920*/  STS.U16 [R144+0x6], R5 ;  /* 0x0000060590007388 */ /* 0x0003e20000000400 */
[----:B------:R-:W-:Y:S02]  /*6930*/  F2FP.PACK_AB R12, R37, R12 ;  /* 0x0000000c250c723e */ /* 0x000fe400000000ff */
[----:B0-----:R-:W-:Y:S01]  /*6940*/  PRMT R3, R2, 0x7632, R3 ;  /* 0x0000763202037816 */ /* 0x001fe20000000003 */
[----:B------:R-:W-:Y:S01]  /*6950*/  STS.U16 [R143+0x8], R8 ;  /* 0x000008088f007388 */ /* 0x000fe20000000400 */
[----:B------:R-:W-:Y:S02]  /*6960*/  PRMT R67, R34, 0x7632, R67 ;  /* 0x0000763222437816 */ /* 0x000fe40000000043 */
[----:B------:R-:W-:Y:S01]  /*6970*/  PRMT R65, R12, 0x7632, R65 ;  /* 0x000076320c417816 */ /* 0x000fe20000000041 */
        /* <DEDUP_REMOVED lines=9> */
[----:B------:R-:W-:Y:S01]  /*6a10*/  STS.U16 [R135+0x18], R34 ;  /* 0x0000182287007388 */ /* 0x000fe20000000400 */
[----:B-1----:R-:W-:-:S03]  /*6a20*/  IMAD R4, R197, c[0x0][0x210], RZ ;  /* 0x00008400c5047a24 */ /* 0x002fc600078e02ff */
[----:B------:R-:W-:Y:S01]  /*6a30*/  STS.U16 [R134+0x1a], R67 ;  /* 0x00001a4386007388 */ /* 0x000fe20000000400 */
[----:B------:R-:W-:Y:S01]  /*6a40*/  IMAD R41, R199, c[0x0][0x214], R4 ;  /* 0x00008500c7297a24 */ /* 0x000fe200078e0204 */
[----:B--2---:R-:W-:Y:S02]  /*6a50*/  LEA R5, P4, R120, c[0x0][0x270], 0x1 ;  /* 0x00009c0078057a11 */ /* 0x004fe400078808ff */
[----:B------:R-:W-:Y:S01]  /*6a60*/  STS.U16 [R131+0x1c], R12 ;  /* 0x00001c0c83007388 */ /* 0x000fe20000000400 */
[----:B------:R-:W-:Y:S01]  /*6a70*/  IMAD R4, R198, c[0x0][0x218], RZ ;  /* 0x00008600c6047a24 */ /* 0x000fe200078e02ff */
[----:B------:R-:W-:Y:S02]  /*6a80*/  IADD3 R3, R3, R41, RZ ;  /* 0x0000002903037210 */ /* 0x000fe40007ffe0ff */
[----:B------:R-:W-:Y:S01]  /*6a90*/  STS.U16 [R130+0x1e], R65 ;  /* 0x00001e4182007388 */ /* 0x000fe20000000400 */
[----:B------:R-:W-:-:S06]  /*6aa0*/  NOP ;  /* 0x0000000000007918 */ /* 0x000fcc0000000000 */
[----:B------:R-:W-:Y:S01]  /*6ab0*/  LDS.U16 R9, [R165] ;  /* 0x00000000a5097984 */ /* 0x000fe20000000400 */
[----:B------:R-:W-:-:S03]  /*6ac0*/  IMAD.WIDE.U32 R2, R201, c[0x0][0x218], R2 ;  /* 0x00008600c9027a25 */ /* 0x000fc600078e0002 */
[----:B------:R-:W-:Y:S01]  /*6ad0*/  LDS.U16 R11, [R164+0x40] ;  /* 0x00004000a40b7984 */ /* 0x000fe20000000400 */
[----:B------:R-:W-:Y:S01]  /*6ae0*/  IMAD R7, R201, c[0x0][0x21c], R4 ;  /* 0x00008700c9077a24 */ /* 0x000fe200078e0204 */
[----:B------:R-:W-:Y:S02]  /*6af0*/  LEA.HI.X R4, R120, c[0x0][0x274], R121, 0x1, P4 ;  /* 0x00009d0078047a11 */ /* 0x000fe400020f0c79 */
        /* <DEDUP_REMOVED lines=37> */
.L_x_3570:
[----:B------:R-:W-:Y:S05]  /*6d50*/  BSYNC B0 ;  /* 0x0000000000007941 */ /* 0x000fea0003800000 */
.L_x_3569:
        /* <DEDUP_REMOVED lines=27> */
.L_x_3568:
[----:B--2---:R-:W-:Y:S01]  /*6f10*/  HADD2.F32 R0, -RZ, R115.H0_H0 ;  /* 0x20000073ff007230 */ /* 0x004fe20000004100 */
[----:B------:R-:W-:Y:S01]  /*6f20*/  BAR.SYNC.DEFER_BLOCKING 0x0 ;  /* 0x0000000000007b1d */ /* 0x000fe20000010000 */
[----:B-1----:R-:W-:Y:S01]  /*6f30*/  HADD2.F32 R2, -RZ, R114.H0_H0 ;  /* 0x20000072ff027230 */ /* 0x002fe20000004100 */
[C---:B------:R-:W-:Y:S01]  /*6f40*/  FMUL.FTZ R61, R81.reuse, UR4 ;  /* 0x00000004513d7c20 */ /* 0x040fe20008410000 */
[----:B0-----:R-:W-:Y:S01]  /*6f50*/  HADD2.F32 R4, -RZ, R112.H0_H0 ;  /* 0x20000070ff047230 */ /* 0x001fe20000004100 */
        /* <DEDUP_REMOVED lines=49> */
[----:B------:R-:W-:Y:S02]  /*7270*/  FFMA.FTZ R2, R68, R2, R3 ;  /* 0x0000000244027223 */ /* 0x000fe40000010003 */
[C---:B------:R-:W-:Y:S02]  /*7280*/  FMUL.FTZ R47, R63.reuse, UR4 ;  /* 0x000000043f2f7c20 */ /* 0x040fe40008410000 */
[----:B------:R-:W-:Y:S02]  /*7290*/  FFMA.FTZ R3, R63, R0, R2 ;  /* 0x000000003f037223 */ /* 0x000fe40000010002 */
[C---:B------:R-:W-:Y:S02]  /*72a0*/  FMUL.FTZ R46, R62.reuse, UR4 ;  /* 0x000000043e2e7c20 */ /* 0x040fe40008410000 */
[----:B------:R-:W-:-:S04]  /*72b0*/  FFMA.FTZ R194, R62, R194, R3 ;  /* 0x000000c23ec27223 */ /* 0x000fc80000010003 */
[----:B------:R-:W-:Y:S05]  /*72c0*/  @!P0 BRA `(.L_x_3571) ;  /* 0x000046c000008947 */ /* 0x000fea0003800000 */
[----:B------:R-:W-:Y:S01]  /*72d0*/  IADD3 R28, R168, -0x1, RZ ;  /* 0xffffffffa81c7810 */ /* 0x000fe20007ffe0ff */
[----:B------:R-:W-:Y:S01]  /*72e0*/  HFMA2.MMA R29, -RZ, RZ, 0, 0 ;  /* 0x00000000ff1d7435 */ /* 0x000fe200000001ff */
        /* <DEDUP_REMOVED lines=10> */
[----:B------:R-:W-:Y:S01]  /*7390*/  UMOV UR6, URZ ;  /* 0x0000003f00067c82 */ /* 0x000fe20008000000 */
[----:B------:R-:W-:Y:S01]  /*73a0*/  IMAD.IADD R28, R28, 0x1, -R3 ;  /* 0x000000011c1c7824 */ /* 0x000fe200078e0a03 */
[----:B------:R-:W-:-:S02]  /*73b0*/  UMOV UR7, URZ ;  /* 0x0000003f00077c82 */ /* 0x000fc40008000000 */
.L_x_3619:
[----:B------:R-:W-:Y:S01]  /*73c0*/  SHF.R.S32.HI R27, RZ, 0x1f, R29 ;  /* 0x0000001fff1b7819 */ /* 0x000fe2000001141d */
[----:B------:R-:W-:Y:S01]  /*73d0*/  IMAD.WIDE.U32 R2, R29, c[0x0][0x1a0], R120 ;  /* 0x000068001d027a25 */ /* 0x000fe200078e0078 */
[----:B------:R-:W-:-:S02]  /*73e0*/  IADD3 R24, -R118, c[0x0][0x168], RZ ;  /* 0x00005a0076187a10 */ /* 0x000fc40007ffe1ff */
[----:B------:R-:W-:Y:S01]  /*73f0*/  PRMT R9, RZ, 0x7610, R9 ;  /* 0x00007610ff097816 */ /* 0x000fe20000000009 */
[----:B------:R-:W-:Y:S01]  /*7400*/  IMAD R0, R27, c[0x0][0x1a0], RZ ;  /* 0x000068001b007a24 */ /* 0x000fe200078e02ff */
[-C--:B------:R-:W-:Y:S02]  /*7410*/  ISETP.GE.AND P1, PT, R120, R24.reuse, PT ;  /* 0x000000187800720c */ /* 0x080fe40003f26270 */
[-C--:B------:R-:W-:Y:S01]  /*7420*/  ISETP.GE.AND P2, PT, R183, R24.reuse, PT ;  /* 0x00000018b700720c */ /* 0x080fe20003f46270 */
[----:B------:R-:W-:Y:S01]  /*7430*/  IMAD R5, R29, c[0x0][0x1a4], R0 ;  /* 0x000069001d057a24 */ /* 0x000fe200078e0200 */
[-C--:B------:R-:W-:Y:S02]  /*7440*/  ISETP.GE.AND P3, PT, R182, R24.reuse, PT ;  /* 0x00000018b600720c */ /* 0x080fe40003f66270 */
[----:B------:R-:W-:Y:S02]  /*7450*/  ISETP.GE.AND P4, PT, R181, R24, PT ;  /* 0x00000018b500720c */ /* 0x000fe40003f86270 */
[----:B------:R-:W-:-:S02]  /*7460*/  LEA R6, P0, R2, R191, 0x1 ;  /* 0x000000bf02067211 */ /* 0x000fc400078008ff */
[----:B------:R-:W-:Y:S02]  /*7470*/  IADD3 R3, R3, R5, RZ ;  /* 0x0000000503037210 */ /* 0x000fe40007ffe0ff */
[----:B------:R-:W-:Y:S02]  /*7480*/  PRMT R0, RZ, 0x7610, R0 ;  /* 0x00007610ff007816 */ /* 0x000fe40000000000 */
[----:B------:R-:W-:Y:S02]  /*7490*/  LEA.HI.X R7, R2, R190, R3, 0x1, P0 ;  /* 0x000000be02077211 */ /* 0x000fe400000f0c03 */
[----:B------:R-:W-:Y:S02]  /*74a0*/  PRMT R8, RZ, 0x7610, R8 ;  /* 0x00007610ff087816 */ /* 0x000fe40000000008 */
[----:B------:R-:W-:Y:S01]  /*74b0*/  PRMT R11, RZ, 0x7610, R11 ;  /* 0x00007610ff0b7816 */ /* 0x000fe2000000000b */
[----:B------:R0:W2:Y:S01]  /*74c0*/  @!P1 LDG.E.U16 R0, [R6.64] ;  /* 0x0000000e06009981 */ /* 0x0000a2000c1e1500 */
[----:B------:R-:W-:-:S02]  /*74d0*/  ISETP.GE.AND P5, PT, R180, R24, PT ;  /* 0x00000018b400720c */ /* 0x000fc40003fa6270 */
[-C--:B------:R-:W-:Y:S01]  /*74e0*/  ISETP.GE.AND P0, PT, R179, R24.reuse, PT ;  /* 0x00000018b300720c */ /* 0x080fe20003f06270 */
[----:B------:R0:W3:Y:S01]  /*74f0*/  @!P2 LDG.E.U16 R9, [R6.64+0x40] ;  /* 0x0000400e0609a981 */ /* 0x0000e2000c1e1500 */
[-C--:B------:R-:W-:Y:S02]  /*7500*/  ISETP.GE.AND P1, PT, R178, R24.reuse, PT ;  /* 0x00000018b200720c */ /* 0x080fe40003f26270 */
[-C--:B------:R-:W-:Y:S01]  /*7510*/  ISETP.GE.AND P2, PT, R177, R24.reuse, PT ;  /* 0x00000018b100720c */ /* 0x080fe20003f46270 */
[----:B------:R0:W4:Y:S01]  /*7520*/  @!P3 LDG.E.U16 R8, [R6.64+0x80] ;  /* 0x0000800e0608b981 */ /* 0x000122000c1e1500 */
[-C--:B------:R-:W-:Y:S02]  /*7530*/  ISETP.GE.AND P3, PT, R176, R24.reuse, PT ;  /* 0x00000018b000720c */ /* 0x080fe40003f66270 */
[----:B------:R-:W-:Y:S01]  /*7540*/  PRMT R10, RZ, 0x7610, R10 ;  /* 0x00007610ff0a7816 */ /* 0x000fe2000000000a */
[----:B------:R0:W4:Y:S01]  /*7550*/  @!P4 LDG.E.U16 R11, [R6.64+0xc0] ;  /* 0x0000c00e060bc981 */ /* 0x000122000c1e1500 */
[----:B------:R-:W-:-:S02]  /*7560*/  ISETP.GE.AND P4, PT, R175, R24, PT ;  /* 0x00000018af00720c */ /* 0x000fc40003f86270 */
[----:B------:R-:W-:Y:S02]  /*7570*/  PRMT R13, RZ, 0x7610, R13 ;  /* 0x00007610ff0d7816 */ /* 0x000fe4000000000d */
[----:B------:R-:W-:Y:S01]  /*7580*/  PRMT R12, RZ, 0x7610, R12 ;  /* 0x00007610ff0c7816 */ /* 0x000fe2000000000c */
[----:B------:R0:W4:Y:S01]  /*7590*/  @!P5 LDG.E.U16 R10, [R6.64+0x100] ;  /* 0x0001000e060ad981 */ /* 0x000122000c1e1500 */
[----:B------:R-:W-:Y:S02]  /*75a0*/  PRMT R15, RZ, 0x7610, R15 ;  /* 0x00007610ff0f7816 */ /* 0x000fe4000000000f */
[----:B------:R-:W-:Y:S01]  /*75b0*/  PRMT R14, RZ, 0x7610, R14 ;  /* 0x00007610ff0e7816 */ /* 0x000fe2000000000e */
[----:B------:R0:W4:Y:S01]  /*75c0*/  @!P0 LDG.E.U16 R13, [R6.64+0x140] ;  /* 0x0001400e060d8981 */ /* 0x000122000c1e1500 */
[----:B------:R-:W-:Y:S02]  /*75d0*/  PRMT R17, RZ, 0x7610, R17 ;  /* 0x00007610ff117816 */ /* 0x000fe40000000011 */
[-C--:B------:R-:W-:Y:S01]  /*75e0*/  ISETP.GE.AND P5, PT, R174, R24.reuse, PT ;  /* 0x00000018ae00720c */ /* 0x080fe20003fa6270 */
        /* <DEDUP_REMOVED lines=26> */
[----:B------:R-:W-:Y:S02]  /*7790*/  IMAD R25, R29, c[0x0][0x18c], R4 ;  /* 0x000063001d197a24 */ /* 0x000fe400078e0204 */
[----:B------:R-:W-:Y:S02]  /*77a0*/  IMAD R22, R27, c[0x0][0x1c0], RZ ;  /* 0x000070001b167a24 */ /* 0x000fe400078e02ff */
[----:B------:R-:W-:Y:S01]  /*77b0*/  IMAD.WIDE.U32 R2, R29, c[0x0][0x188], R2 ;  /* 0x000062001d027a25 */ /* 0x000fe200078e0002 */
[----:B------:R-:W-:-:S03]  /*77c0*/  ISETP.GE.AND P1, PT, R120, R24, PT ;  /* 0x000000187800720c */ /* 0x000fc60003f26270 */
[----:B------:R-:W-:Y:S01]  /*77d0*/  IMAD.WIDE.U32 R4, R29, c[0x0][0x1c0], R120 ;  /* 0x000070001d047a25 */ /* 0x000fe200078e0078 */
[----:B------:R-:W-:Y:S02]  /*77e0*/  IADD3 R3, R3, R25, RZ ;  /* 0x0000001903037210 */ /* 0x000fe40007ffe0ff */
[C---:B0-----:R-:W-:Y:S01]  /*77f0*/  LEA R6, P0, R2.reuse, c[0x0][0x220], 0x2 ;  /* 0x0000880002067a11 */ /* 0x041fe200078010ff */
[----:B------:R-:W-:Y:S01]  /*7800*/  IMAD R25, R29, c[0x0][0x1c4], R22 ;  /* 0x000071001d197a24 */ /* 0x000fe200078e0216 */
[-C--:B------:R-:W-:Y:S02]  /*7810*/  ISETP.GE.AND P2, PT, R183, R24.reuse, PT ;  /* 0x00000018b700720c */ /* 0x080fe40003f46270 */
[----:B------:R-:W-:Y:S01]  /*7820*/  LEA.HI.X R7, R2, c[0x0][0x224], R3, 0x2, P0 ;  /* 0x0000890002077a11 */ /* 0x000fe200000f1403 */
[----:B------:R-:W-:Y:S01]  /*7830*/  IMAD.IADD R3, R5, 0x1, R25 ;  /* 0x0000000105037824 */ /* 0x000fe200078e0219 */
[-C--:B------:R-:W-:Y:S02]  /*7840*/  ISETP.GE.AND P3, PT, R182, R24.reuse, PT ;  /* 0x00000018b600720c */ /* 0x080fe40003f66270 */
[----:B------:R-:W-:Y:S01]  /*7850*/  ISETP.GE.AND P4, PT, R181, R24, PT ;  /* 0x00000018b500720c */ /* 0x000fe20003f86270 */
[----:B------:R0:W4:Y:S01]  /*7860*/  LDG.E R26, [R6.64] ;  /* 0x0000000e061a7981 */ /* 0x000122000c1e1900 */
[----:B------:R-:W-:-:S02]  /*7870*/  LEA R2, P0, R4, R189, 0x1 ;  /* 0x000000bd04027211 */ /* 0x000fc400078008ff */
[----:B------:R-:W-:Y:S02]  /*7880*/  PRMT R22, RZ, 0x7610, R22 ;  /* 0x00007610ff167816 */ /* 0x000fe40000000016 */
[----:B------:R-:W-:Y:S02]  /*7890*/  LEA.HI.X R3, R4, R188, R3, 0x1, P0 ;  /* 0x000000bc04037211 */ /* 0x000fe400000f0c03 */
[-C--:B------:R-:W-:Y:S02]  /*78a0*/  ISETP.GE.AND P5, PT, R180, R24.reuse, PT ;  /* 0x00000018b400720c */ /* 0x080fe40003fa6270 */
        /* <DEDUP_REMOVED lines=9> */
[----:B------:R2:W-:Y:S04]  /*7940*/  STS.U16 [R159+0x180], R12 ;  /* 0x0001800c9f007388 */ /* 0x0005e80000000400 */
[----:B------:R-:W-:Y:S04]  /*7950*/  STS.U16 [R158+0x1c0], R15 ;  /* 0x0001c00f9e007388 */ /* 0x000fe80000000400 */
[----:B------:R3:W-:Y:S01]  /*7960*/  STS.U16 [R157+0x200], R14 ;  /* 0x0002000e9d007388 */ /* 0x0007e20000000400 */
[----:B-1----:R-:W-:-:S03]  /*7970*/  PRMT R11, RZ, 0x7610, R11 ;  /* 0x00007610ff0b7816 */ /* 0x002fc6000000000b */
[----:B------:R-:W-:Y:S01]  /*7980*/  STS.U16 [R156+0x240], R17 ;  /* 0x000240119c007388 */ /* 0x000fe20000000400 */
[----:B--2---:R-:W-:Y:S02]  /*7990*/  PRMT R12, RZ, 0x7610, R12 ;  /* 0x00007610ff0c7816 */ /* 0x004fe4000000000c */
[----:B------:R-:W-:Y:S01]  /*79a0*/  PRMT R13, RZ, 0x7610, R13 ;  /* 0x00007610ff0d7816 */ /* 0x000fe2000000000d */
[----:B------:R1:W-:Y:S04]  /*79b0*/  STS.U16 [R155+0x280], R16 ;  /* 0x000280109b007388 */ /* 0x0003e80000000400 */
        /* <DEDUP_REMOVED lines=13> */
[----:B------:R-:W-:Y:S02]  /*7a90*/  ISETP.GE.AND P4, PT, R175, R24, PT ;  /* 0x00000018af00720c */ /* 0x000fe40003f86270 */
[----:B---3--:R-:W-:Y:S01]  /*7aa0*/  PRMT R14, RZ, 0x7610, R14 ;  /* 0x00007610ff0e7816 */ /* 0x008fe2000000000e */
[----:B------:R-:W3:Y:S01]  /*7ab0*/  LDS.U16 R10, [R147] ;  /* 0x00000000930a7984 */ /* 0x000ee20000000400 */
[----:B------:R-:W-:Y:S02]  /*7ac0*/  PRMT R15, RZ, 0x7610, R15 ;  /* 0x00007610ff0f7816 */ /* 0x000fe4000000000f */
[----:B-1----:R-:W-:Y:S01]  /*7ad0*/  PRMT R16, RZ, 0x7610, R16 ;  /* 0x00007610ff107816 */ /* 0x002fe20000000010 */
[----:B------:R-:W-:Y:S01]  /*7ae0*/  LDS.U16 R8, [R145+0x4] ;  /* 0x0000040091087984 */ /* 0x000fe20000000400 */
[----:B------:R-:W-:Y:S02]  /*7af0*/  PRMT R17, RZ, 0x7610, R17 ;  /* 0x00007610ff117816 */ /* 0x000fe40000000011 */
[----:B--2---:R-:W-:Y:S01]  /*7b00*/  PRMT R18, RZ, 0x7610, R18 ;  /* 0x00007610ff127816 */ /* 0x004fe20000000012 */
[----:B------:R1:W2:Y:S01]  /*7b10*/  @!P5 LDG.E.U16 R14, [R2.64+0x100] ;  /* 0x0001000e020ed981 */ /* 0x0002a2000c1e1500 */
[----:B------:R-:W-:-:S02]  /*7b20*/  PRMT R19, RZ, 0x7610, R19 ;  /* 0x00007610ff137816 */ /* 0x000fc40000000013 */
[-C--:B------:R-:W-:Y:S01]  /*7b30*/  ISETP.GE.AND P5, PT, R174, R24.reuse, PT ;  /* 0x00000018ae00720c */ /* 0x080fe20003fa6270 */
[----:B------:R1:W2:Y:S01]  /*7b40*/  @!P0 LDG.E.U16 R15, [R2.64+0x140] ;  /* 0x0001400e020f8981 */ /* 0x0002a2000c1e1500 */
[----:B------:R-:W-:-:S03]  /*7b50*/  ISETP.GE.AND P0, PT, R173, R24, PT ;  /* 0x00000018ad00720c */ /* 0x000fc60003f06270 */
[----:B------:R1:W2:Y:S01]  /*7b60*/  @!P1 LDG.E.U16 R16, [R2.64+0x180] ;  /* 0x0001800e02109981 */ /* 0x0002a2000c1e1500 */
[----:B------:R-:W-:-:S03]  /*7b70*/  ISETP.GE.AND P1, PT, R172, R24, PT ;  /* 0x00000018ac00720c */ /* 0x000fc60003f26270 */
[----:B------:R1:W2:Y:S01]  /*7b80*/  @!P2 LDG.E.U16 R17, [R2.64+0x1c0] ;  /* 0x0001c00e0211a981 */ /* 0x0002a2000c1e1500 */
[----:B------:R-:W-:-:S03]  /*7b90*/  ISETP.GE.AND P2, PT, R171, R24, PT ;  /* 0x00000018ab00720c */ /* 0x000fc60003f46270 */
[----:B------:R1:W2:Y:S01]  /*7ba0*/  @!P3 LDG.E.U16 R18, [R2.64+0x200] ;  /* 0x0002000e0212b981 */ /* 0x0002a2000c1e1500 */
[----:B------:R-:W-:-:S03]  /*7bb0*/  ISETP.GE.AND P3, PT, R170, R24, PT ;  /* 0x00000018aa00720c */ /* 0x000fc60003f66270 */
[----:B------:R1:W2:Y:S01]  /*7bc0*/  @!P4 LDG.E.U16 R19, [R2.64+0x240] ;  /* 0x0002400e0213c981 */ /* 0x0002a2000c1e1500 */
[----:B------:R-:W-:Y:S02]  /*7bd0*/  ISETP.GE.AND P4, PT, R169, R24, PT ;  /* 0x00000018a900720c */ /* 0x000fe40003f86270 */
[----:B------:R-:W-:Y:S01]  /*7be0*/  PRMT R20, RZ, 0x7610, R20 ;  /* 0x00007610ff147816 */ /* 0x000fe20000000014 */
[----:B0-----:R-:W-:Y:S01]  /*7bf0*/  LDS.U16 R6, [R143+0x8] ;  /* 0x000008008f067984 */ /* 0x001fe20000000400 */
[----:B------:R-:W-:Y:S02]  /*7c00*/  PRMT R21, RZ, 0x7610, R21 ;  /* 0x00007610ff157816 */ /* 0x000fe40000000015 */
[----:B------:R-:W-:Y:S01]  /*7c10*/  PRMT R24, RZ, 0x7610, R24 ;  /* 0x00007610ff187816 */ /* 0x000fe20000000018 */
[----:B------:R-:W-:Y:S01]  /*7c20*/  LDS.U16 R4, [R141+0xc] ;  /* 0x00000c008d047984 */ /* 0x000fe20000000400 */
[----:B------:R-:W-:-:S03]  /*7c30*/  PRMT R23, RZ, 0x7610, R23 ;  /* 0x00007610ff177816 */ /* 0x000fc60000000017 */
[----:B------:R1:W2:Y:S04]  /*7c40*/  @!P5 LDG.E.U16 R20, [R2.64+0x280] ;  /* 0x0002800e0214d981 */ /* 0x0002a8000c1e1500 */
[----:B------:R1:W2:Y:S04]  /*7c50*/  @!P0 LDG.E.U16 R21, [R2.64+0x2c0] ;  /* 0x0002c00e02158981 */ /* 0x0002a8000c1e1500 */
[----:B------:R1:W2:Y:S04]  /*7c60*/  @!P1 LDG.E.U16 R24, [R2.64+0x300] ;  /* 0x0003000e02189981 */ /* 0x0002a8000c1e1500 */
[----:B------:R1:W2:Y:S04]  /*7c70*/  @!P2 LDG.E.U16 R23, [R2.64+0x340] ;  /* 0x0003400e0217a981 */ /* 0x0002a8000c1e1500 */
[----:B------:R1:W2:Y:S04]  /*7c80*/  @!P3 LDG.E.U16 R64, [R2.64+0x380] ;  /* 0x0003800e0240b981 */ /* 0x0002a8000c1e1500 */
[----:B------:R1:W2:Y:S01]  /*7c90*/  @!P4 LDG.E.U16 R25, [R2.64+0x3c0] ;  /* 0x0003c00e0219c981 */ /* 0x0002a2000c1e1500 */
[----:B------:R-:W-:-:S03]  /*7ca0*/  IADD3 R0, R166, R187, RZ ;  /* 0x000000bba6007210 */ /* 0x000fc60007ffe0ff */
[----:B------:R-:W-:Y:S01]  /*7cb0*/  LDS.U16 R224, [R140+0xe] ;  /* 0x00000e008ce07984 */ /* 0x000fe20000000400 */
[C---:B------:R-:W-:Y:S02]  /*7cc0*/  IADD3 R203, R0.reuse, 0x20, RZ ;  /* 0x0000002000cb7810 */ /* 0x040fe40007ffe0ff */
[C---:B------:R-:W-:Y:S01]  /*7cd0*/  IADD3 R163, R0.reuse, 0x60, RZ ;  /* 0x0000006000a37810 */ /* 0x040fe20007ffe0ff */
[----:B------:R-:W-:Y:S01]  /*7ce0*/  LDS.U16 R222, [R139+0x10] ;  /* 0x000010008bde7984 */ /* 0x000fe20000000400 */
[C---:B------:R-:W-:Y:S02]  /*7cf0*/  IADD3 R165, R0.reuse, 0x40, RZ ;  /* 0x0000004000a57810 */ /* 0x040fe40007ffe0ff */
[CC--:B-1----:R-:W-:Y:S01]  /*7d00*/  LEA.HI.SX32 R2, R0.reuse, R0.reuse, 0x1b ;  /* 0x0000000000027211 */ /* 0x0c2fe200078fdaff */
[----:B------:R-:W-:Y:S01]  /*7d10*/  LDS.U16 R200, [R137+0x14] ;  /* 0x0000140089c87984 */ /* 0x000fe20000000400 */
[----:B------:R-:W-:Y:S02]  /*7d20*/  LEA.HI.SX32 R203, R203, R0, 0x1b ;  /* 0x00000000cbcb7211 */ /* 0x000fe400078fdaff */
[C---:B------:R-:W-:Y:S01]  /*7d30*/  IADD3 R5, R0.reuse, 0x1e0, RZ ;  /* 0x000001e000057810 */ /* 0x040fe20007ffe0ff */
[----:B------:R-:W-:Y:S01]  /*7d40*/  LDS.U16 R202, [R136+0x16] ;  /* 0x0000160088ca7984 */ /* 0x000fe20000000400 */
[----:B------:R-:W-:-:S02]  /*7d50*/  IADD3 R7, R0, 0x1c0, RZ ;  /* 0x000001c000077810 */ /* 0x000fc40007ffe0ff */
[C---:B------:R-:W-:Y:S01]  /*7d60*/  IADD3 R9, R0.reuse, 0x1a0, RZ ;  /* 0x000001a000097810 */ /* 0x040fe20007ffe0ff */
        /* <DEDUP_REMOVED lines=8> */
[C---:B------:R-:W-:Y:S02]  /*7df0*/  IADD3 R155, R0.reuse, 0x100, RZ ;  /* 0x00000100009b7810 */ /* 0x040fe40007ffe0ff */
[C---:B------:R-:W-:Y:S02]  /*7e00*/  IADD3 R157, R0.reuse, 0xe0, RZ ;  /* 0x000000e0009d7810 */ /* 0x040fe40007ffe0ff */
[C---:B------:R-:W-:Y:S02]  /*7e10*/  IADD3 R3, R0.reuse, 0xc0, RZ ;  /* 0x000000c000037810 */ /* 0x040fe40007ffe0ff */
[C---:B------:R-:W-:Y:S02]  /*7e20*/  IADD3 R159, R0.reuse, 0xa0, RZ ;  /* 0x000000a0009f7810 */ /* 0x040fe40007ffe0ff */
[----:B------:R-:W-:Y:S02]  /*7e30*/  IADD3 R161, R0, 0x80, RZ ;  /* 0x0000008000a17810 */ /* 0x000fe40007ffe0ff */
[----:B------:R-:W-:-:S02]  /*7e40*/  LEA.HI.SX32 R163, R165, R0, 0x1b ;  /* 0x00000000a5a37211 */ /* 0x000fc400078fdaff */
[----:B------:R-:W-:Y:S02]  /*7e50*/  SHF.L.U32 R165, R2, 0x1, RZ ;  /* 0x0000000102a57819 */ /* 0x000fe400000006ff */
[----:B------:R-:W-:Y:S02]  /*7e60*/  SHF.L.U32 R164, R203, 0x1, RZ ;  /* 0x00000001cba47819 */ /* 0x000fe400000006ff */
[-C--:B------:R-:W-:Y:S01]  /*7e70*/  LEA.HI.SX32 R150, R5, R0.reuse, 0x1b ;  /* 0x0000000005967211 */ /* 0x080fe200078fdaff */
[----:B------:R-:W-:Y:S01]  /*7e80*/  LDS.U16 R203, [R135+0x18] ;  /* 0x0000180087cb7984 */ /* 0x000fe20000000400 */
[-C--:B------:R-:W-:Y:S02]  /*7e90*/  LEA.HI.SX32 R151, R7, R0.reuse, 0x1b ;  /* 0x0000000007977211 */ /* 0x080fe400078fdaff */
[-C--:B------:R-:W-:Y:S01]  /*7ea0*/  LEA.HI.SX32 R152, R9, R0.reuse, 0x1b ;  /* 0x0000000009987211 */ /* 0x080fe200078fdaff */
[----:B------:R-:W-:Y:S01]  /*7eb0*/  LDS.U16 R7, [R144+0x6] ;  /* 0x0000060090077984 */ /* 0x000fe20000000400 */
[----:B------:R-:W-:-:S02]  /*7ec0*/  LEA.HI.SX32 R65, R65, R0, 0x1b ;  /* 0x0000000041417211 */ /* 0x000fc400078fdaff */
[-C--:B------:R-:W-:Y:S01]  /*7ed0*/  LEA.HI.SX32 R67, R67, R0.reuse, 0x1b ;  /* 0x0000000043437211 */ /* 0x080fe200078fdaff */
[----:B------:R-:W0:Y:S01]  /*7ee0*/  LDS.U16 R9, [R146+0x2] ;  /* 0x0000020092097984 */ /* 0x000e220000000400 */
[-C--:B------:R-:W-:Y:S02]  /*7ef0*/  LEA.HI.SX32 R133, R133, R0.reuse, 0x1b ;  /* 0x0000000085857211 */ /* 0x080fe400078fdaff */
[-C--:B------:R-:W-:Y:S01]  /*7f00*/  LEA.HI.SX32 R153, R153, R0.reuse, 0x1b ;  /* 0x0000000099997211 */ /* 0x080fe200078fdaff */
[----:B------:R-:W1:Y:S01]  /*7f10*/  LDS.U16 R5, [R142+0xa] ;  /* 0x00000a008e057984 */ /* 0x000e620000000400 */
[-C--:B------:R-:W-:Y:S02]  /*7f20*/  LEA.HI.SX32 R155, R155, R0.reuse, 0x1b ;  /* 0x000000009b9b7211 */ /* 0x080fe400078fdaff */
[-C--:B------:R-:W-:Y:S02]  /*7f30*/  LEA.HI.SX32 R157, R157, R0.reuse, 0x1b ;  /* 0x000000009d9d7211 */ /* 0x080fe400078fdaff */
[----:B------:R-:W-:-:S02]  /*7f40*/  LEA.HI.SX32 R3, R3, R0, 0x1b ;  /* 0x0000000003037211 */ /* 0x000fc400078fdaff */
[-C--:B------:R-:W-:Y:S02]  /*7f50*/  LEA.HI.SX32 R159, R159, R0.reuse, 0x1b ;  /* 0x000000009f9f7211 */ /* 0x080fe400078fdaff */
[----:B------:R-:W-:Y:S02]  /*7f60*/  LEA.HI.SX32 R161, R161, R0, 0x1b ;  /* 0x00000000a1a17211 */ /* 0x000fe400078fdaff */
[----:B------:R-:W0:Y:S01]  /*7f70*/  LDS.U16 R0, [R138+0x12] ;  /* 0x000012008a007984 */ /* 0x000e220000000400 */
[----:B------:R-:W-:Y:S01]  /*7f80*/  ISETP.NE.AND P1, PT, R192, RZ, PT ;  /* 0x000000ffc000720c */ /* 0x000fe20003f25270 */
[----:B------:R-:W-:Y:S01]  /*7f90*/  IMAD.SHL.U32 R163, R163, 0x2, RZ ;  /* 0x00000002a3a37824 */ /* 0x000fe200078e00ff */
[----:B------:R-:W-:Y:S02]  /*7fa0*/  SHF.L.U32 R162, R162, 0x1, RZ ;  /* 0x00000001a2a27819 */ /* 0x000fe400000006ff */
[----:B------:R-:W-:Y:S02]  /*7fb0*/  SHF.L.U32 R161, R161, 0x1, RZ ;  /* 0x00000001a1a17819 */ /* 0x000fe400000006ff */
[----:B------:R-:W-:Y:S01]  /*7fc0*/  SHF.L.U32 R160, R159, 0x1, RZ ;  /* 0x000000019fa07819 */ /* 0x000fe200000006ff */
[----:B------:R-:W-:Y:S01]  /*7fd0*/  IMAD.SHL.U32 R159, R3, 0x2, RZ ;  /* 0x00000002039f7824 */ /* 0x000fe200078e00ff */
[----:B------:R-:W-:-:S02]  /*7fe0*/  SHF.L.U32 R158, R157, 0x1, RZ ;  /* 0x000000019d9e7819 */ /* 0x000fc400000006ff */
[----:B------:R-:W-:Y:S01]  /*7ff0*/  SHF.L.U32 R157, R155, 0x1, RZ ;  /* 0x000000019b9d7819 */ /* 0x000fe200000006ff */
[----:B------:R-:W-:Y:S01]  /*8000*/  IMAD.SHL.U32 R155, R133, 0x2, RZ ;  /* 0x00000002859b7824 */ /* 0x000fe200078e00ff */
[----:B------:R-:W-:Y:S02]  /*8010*/  SHF.L.U32 R156, R153, 0x1, RZ ;  /* 0x00000001999c7819 */ /* 0x000fe400000006ff */
[----:B------:R-:W-:Y:S02]  /*8020*/  SHF.L.U32 R154, R67, 0x1, RZ ;  /* 0x00000001439a7819 */ /* 0x000fe400000006ff */
[----:B------:R-:W-:Y:S01]  /*8030*/  SHF.L.U32 R153, R65, 0x1, RZ ;  /* 0x0000000141997819 */ /* 0x000fe200000006ff */
[----:B------:R-:W-:Y:S01]  /*8040*/  IMAD.SHL.U32 R151, R151, 0x2, RZ ;  /* 0x0000000297977824 */ /* 0x000fe200078e00ff */
[----:B------:R-:W-:Y:S02]  /*8050*/  SHF.L.U32 R152, R152, 0x1, RZ ;  /* 0x0000000198987819 */ /* 0x000fe400000006ff */
[----:B------:R-:W-:-:S02]  /*8060*/  LEA R2, R28, R29, 0x8 ;  /* 0x0000001d1c027211 */ /* 0x000fc400078e40ff */
[----:B------:R-:W-:Y:S02]  /*8070*/  @P1 IADD3 R2, R192, 0x200, RZ ;  /* 0x00000200c0021810 */ /* 0x000fe40007ffe0ff */
[----:B------:R-:W-:Y:S02]  /*8080*/  SHF.L.U32 R150, R150, 0x1, RZ ;  /* 0x0000000196967819 */ /* 0x000fe400000006ff */
[----:B------:R-:W-:-:S04]  /*8090*/  ISETP.GE.AND P0, PT, R168, 0x2, PT ;  /* 0x00000002a800780c */ /* 0x000fc80003f06270 */
[----:B------:R-:W-:Y:S01]  /*80a0*/  ISETP.NE.OR P0, PT, R185, RZ, !P0 ;  /* 0x000000ffb900720c */ /* 0x000fe20004705670 */
[----:B------:R-:W-:Y:S01]  /*80b0*/  IMAD.MOV.U32 R133, RZ, RZ, RZ ;  /* 0x000000ffff857224 */ /* 0x000fe200078e00ff */
[----:B------:R-:W-:Y:S01]  /*80c0*/  MOV R132, 0x3f800000 ;  /* 0x3f80000000847802 */ /* 0x000fe20000000f00 */
[----:B------:R-:W-:Y:S02]  /*80d0*/  HADD2.F32 R237, -RZ, R115.H0_H0 ;  /* 0x20000073ffed7230 */ /* 0x000fe40000004100 */
[----:B------:R-:W-:Y:S02]  /*80e0*/  HADD2.F32 R240, -RZ, R114.H0_H0 ;  /* 0x20000072fff07230 */ /* 0x000fe40000004100 */
[----:B------:R-:W-:Y:S01]  /*80f0*/  HADD2.F32 R226, -RZ, R102.H0_H0 ;  /* 0x20000066ffe27230 */ /* 0x000fe20000004100 */
[----:B------:R-:W-:Y:S01]  /*8100*/  FMUL.FTZ R237, R237, R96 ;  /* 0x00000060eded7220 */ /* 0x000fe20000410000 */
[----:B------:R-:W-:Y:S01]  /*8110*/  HADD2.F32 R235, -RZ, R113.H0_H0 ;  /* 0x20000071ffeb7230 */ /* 0x000fe20000004100 */
[----:B------:R-:W-:Y:S01]  /*8120*/  FMUL.FTZ R240, R240, R97 ;  /* 0x00000061f0f07220 */ /* 0x000fe20000410000 */
[----:B---3--:R-:W-:-:S02]  /*8130*/  HADD2.F32 R10, -RZ, R10.H0_H0 ;  /* 0x2000000aff0a7230 */ /* 0x008fc40000004100 */
[----:B0-----:R-:W-:Y:S01]  /*8140*/  HADD2.F32 R9, -RZ, R9.H0_H0 ;  /* 0x20000009ff097230 */ /* 0x001fe20000004100 */
[----:B------:R-:W-:Y:S01]  /*8150*/  FMUL.FTZ R223, R226, R85 ;  /* 0x00000055e2df7220 */ /* 0x000fe20000410000 */
[----:B------:R-:W-:Y:S01]  /*8160*/  HADD2.F32 R238, -RZ, R112.H0_H0 ;  /* 0x20000070ffee7230 */ /* 0x000fe20000004100 */
[----:B------:R-:W-:Y:S01]  /*8170*/  FMUL.FTZ R235, R235, R94 ;  /* 0x0000005eebeb7220 */ /* 0x000fe20000410000 */
[----:B------:R-:W-:Y:S01]  /*8180*/  HADD2.F32 R8, -RZ, R8.H0_H0 ;  /* 0x20000008ff087230 */ /* 0x000fe20000004100 */
        /* <DEDUP_REMOVED lines=10> */
[----:B-1----:R-:W-:Y:S01]  /*8230*/  HADD2.F32 R5, -RZ, R5.H0_H0 ;  /* 0x20000005ff057230 */ /* 0x002fe20000004100 */
[----:B------:R-:W-:-:S02]  /*8240*/  FMUL.FTZ R236, R236, R93 ;  /* 0x0000005decec7220 */ /* 0x000fc40000410000 */
[----:B------:R-:W-:Y:S02]  /*8250*/  FMUL.FTZ R233, R6, R233 ;  /* 0x000000e906e97220 */ /* 0x000fe40000410000 */
[----:B------:R-:W-:Y:S01]  /*8260*/  FMUL.FTZ R236, R5, R236 ;  /* 0x000000ec05ec7220 */ /* 0x000fe20000410000 */
[----:B----4-:R-:W-:Y:S04]  /*8270*/  STS.U16 [R165+0x840], R22 ;  /* 0x00084016a5007388 */ /* 0x010fe80000000400 */
[----:B------:R0:W-:Y:S02]  /*8280*/  STS.U16 [R164+0x880], R11 ;  /* 0x0008800ba4007388 */ /* 0x0001e40000000400 */
[----:B0-----:R-:W-:-:S04]  /*8290*/  FMUL.FTZ R11, R26, 1.4426950216293334961 ;  /* 0x3fb8aa3b1a0b7820 */ /* 0x001fc80000410000 */
[----:B------:R-:W-:Y:S01]  /*82a0*/  FMUL.FTZ R242, R11, R96 ;  /* 0x000000600bf27220 */ /* 0x000fe20000410000 */
[----:B------:R-:W-:Y:S04]  /*82b0*/  STS.U16 [R163+0x8c0], R12 ;  /* 0x0008c00ca3007388 */ /* 0x000fe80000000400 */
[----:B------:R0:W-:Y:S01]  /*82c0*/  STS.U16 [R162+0x900], R13 ;  /* 0x0009000da2007388 */ /* 0x0001e20000000400 */
[----:B------:R-:W1:Y:S03]  /*82d0*/  MUFU.EX2 R242, R242 ;  /* 0x000000f200f27308 */ /* 0x000e660000000800 */
[----:B--2---:R-:W-:Y:S04]  /*82e0*/  STS.U16 [R161+0x940], R14 ;  /* 0x0009400ea1007388 */ /* 0x004fe80000000400 */
[----:B------:R-:W-:Y:S01]  /*82f0*/  STS.U16 [R160+0x980], R15 ;  /* 0x0009800fa0007388 */ /* 0x000fe20000000400 */
[----:B0-----:R-:W-:-:S03]  /*8300*/  LEA R13, R187, R166, 0x4 ;  /* 0x000000a6bb0d7211 */ /* 0x001fc600078e20ff */
[----:B------:R-:W-:Y:S01]  /*8310*/  STS.U16 [R159+0x9c0], R16 ;  /* 0x0009c0109f007388 */ /* 0x000fe20000000400 */
[----:B------:R-:W-:-:S03]  /*8320*/  LEA.HI.SX32 R147, R13, R13, 0x1b ;  /* 0x0000000d0d937211 */ /* 0x000fc600078fdaff */
[----:B------:R-:W-:Y:S04]  /*8330*/  STS.U16 [R158+0xa00], R17 ;  /* 0x000a00119e007388 */ /* 0x000fe80000000400 */
[----:B------:R-:W-:Y:S01]  /*8340*/  STS.U16 [R157+0xa40], R18 ;  /* 0x000a40129d007388 */ /* 0x000fe20000000400 */
[----:B------:R-:W-:-:S03]  /*8350*/  SHF.L.U32 R147, R147, 0x1, RZ ;  /* 0x0000000193937819 */ /* 0x000fc600000006ff */
[----:B------:R-:W-:Y:S01]  /*8360*/  STS.U16 [R156+0xa80], R19 ;  /* 0x000a80139c007388 */ /* 0x000fe20000000400 */
[----:B------:R-:W-:-:S03]  /*8370*/  SHF.L.U32 R13, R2, 0x2, RZ ;  /* 0x00000002020d7819 */ /* 0x000fc600000006ff */
[----:B------:R-:W-:Y:S04]  /*8380*/  STS.U16 [R155+0xac0], R20 ;  /* 0x000ac0149b007388 */ /* 0x000fe80000000400 */
[----:B------:R-:W-:Y:S04]  /*8390*/  STS.U16 [R154+0xb00], R21 ;  /* 0x000b00159a007388 */ /* 0x000fe80000000400 */
[----:B------:R-:W-:Y:S04]  /*83a0*/  STS.U16 [R153+0xb40], R24 ;  /* 0x000b401899007388 */ /* 0x000fe80000000400 */
[----:B------:R-:W-:Y:S04]  /*83b0*/  STS.U16 [R152+0xb80], R23 ;  /* 0x000b801798007388 */ /* 0x000fe80000000400 */
[----:B------:R-:W-:Y:S04]  /*83c0*/  STS.U16 [R151+0xbc0], R64 ;  /* 0x000bc04097007388 */ /* 0x000fe80000000400 */
[----:B------:R0:W-:Y:S01]  /*83d0*/  STS.U16 [R150+0xc00], R25 ;  /* 0x000c001996007388 */ /* 0x0001e20000000400 */
[----:B------:R-:W-:-:S06]  /*83e0*/  NOP ;  /* 0x0000000000007918 */ /* 0x000fcc0000000000 */
[----:B------:R-:W2:Y:S04]  /*83f0*/  LDS.U16 R66, [R146+0x842] ;  /* 0x0008420092427984 */ /* 0x000ea80000000400 */
        /* <DEDUP_REMOVED lines=16> */
[----:B------:R-:W-:Y:S01]  /*8500*/  @!P0 IADD3 R12, R168, -0x2, RZ ;  /* 0xfffffffea80c8810 */ /* 0x000fe20007ffe0ff */
[----:B0-----:R-:W-:-:S04]  /*8510*/  FMUL.FTZ R25, R11, R97 ;  /* 0x000000610b197220 */ /* 0x001fc80000410000 */
[----:B------:R-:W-:Y:S02]  /*8520*/  @!P0 IMAD R3, R12, c[0x0][0x16c], R29 ;  /* 0x00005b000c038a24 */ /* 0x000fe400078e021d */
[----:B------:R-:W-:Y:S02]  /*8530*/  FMUL.FTZ R24, R11, R94 ;  /* 0x0000005e0b187220 */ /* 0x000fe40000410000 */
[----:B------:R-:W-:Y:S01]  /*8540*/  @!P0 IMAD.WIDE R2, R3, 0x8, R126 ;  /* 0x0000000803028825 */ /* 0x000fe200078e027e */
[----:B------:R-:W-:Y:S03]  /*8550*/  BAR.SYNC.DEFER_BLOCKING 0x0 ;  /* 0x0000000000007b1d */ /* 0x000fe60000010000 */
[----:B------:R-:W-:-:S03]  /*8560*/  FMUL.FTZ R23, R11, R95 ;  /* 0x0000005f0b177220 */ /* 0x000fc60000410000 */
[----:B------:R-:W0:Y:S01]  /*8570*/  MUFU.EX2 R25, R25 ;  /* 0x0000001900197308 */ /* 0x000e220000000800 */
[----:B------:R-:W-:Y:S01]  /*8580*/  FMUL.FTZ R22, R11, R92 ;  /* 0x0000005c0b167220 */ /* 0x000fe20000410000 */
[----:B------:R-:W-:-:S06]  /*8590*/  HADD2.F32 R64, -RZ, R104.H0_H0 ;  /* 0x20000068ff407230 */ /* 0x000fcc0000004100 */
[----:B------:R-:W0:Y:S01]  /*85a0*/  MUFU.EX2 R24, R24 ;  /* 0x0000001800187308 */ /* 0x000e220000000800 */
[----:B------:R-:W-:Y:S01]  /*85b0*/  FMUL.FTZ R21, R11, R93 ;  /* 0x0000005d0b157220 */ /* 0x000fe20000410000 */
[----:B------:R0:W5:Y:S06]  /*85c0*/  @!P0 LDG.E.64 R132, [R2.64] ;  /* 0x0000000e02848981 */ /* 0x00016c000c1e1b00 */
[----:B------:R-:W1:Y:S01]  /*85d0*/  MUFU.EX2 R23, R23 ;  /* 0x0000001700177308 */ /* 0x000e620000000800 */
[----:B0-----:R-:W-:-:S07]  /*85e0*/  HADD2.F32 R3, -RZ, R103.H0_H0 ;  /* 0x20000067ff037230 */ /* 0x001fce0000004100 */
[----:B------:R-:W0:Y:S01]  /*85f0*/  MUFU.EX2 R22, R22 ;  /* 0x0000001600167308 */ /* 0x000e220000000800 */
[----:B------:R-:W-:Y:S01]  /*8600*/  FMUL.FTZ R208, R3, R84 ;  /* 0x0000005403d07220 */ /* 0x000fe20000410000 */
[----:B------:R-:W-:Y:S01]  /*8610*/  HADD2.F32 R3, -RZ, R101.H0_H0 ;  /* 0x20000065ff037230 */ /* 0x000fe20000004100 */
[----:B------:R-:W-:Y:S01]  /*8620*/  FMUL.FTZ R20, R11, R90 ;  /* 0x0000005a0b147220 */ /* 0x000fe20000410000 */
[----:B------:R-:W-:Y:S01]  /*8630*/  HADD2.F32 R2, -RZ, R106.H0_H0 ;  /* 0x2000006aff027230 */ /* 0x000fe20000004100 */
[----:B------:R-:W-:-:S03]  /*8640*/  FMUL.FTZ R225, R64, R87 ;  /* 0x0000005740e17220 */ /* 0x000fc60000410000 */
[----:B------:R-:W0:Y:S01]  /*8650*/  MUFU.EX2 R21, R21 ;  /* 0x0000001500157308 */ /* 0x000e220000000800 */
[----:B------:R-:W-:Y:S02]  /*8660*/  FMUL.FTZ R64, R3, R82 ;  /* 0x0000005203407220 */ /* 0x000fe40000410000 */
[----:B------:R-:W-:Y:S02]  /*8670*/  FMUL.FTZ R3, R242, R25 ;  /* 0x00000019f2037220 */ /* 0x000fe40000410000 */
[----:B------:R-:W-:Y:S02]  /*8680*/  FMUL.FTZ R19, R11, R91 ;  /* 0x0000005b0b137220 */ /* 0x000fe40000410000 */
[----:B------:R-:W-:Y:S01]  /*8690*/  FMUL.FTZ R239, R2, R89 ;  /* 0x0000005902ef7220 */ /* 0x000fe20000410000 */
[----:B------:R-:W2:Y:S01]  /*86a0*/  MUFU.EX2 R20, R20 ;  /* 0x0000001400147308 */ /* 0x000ea20000000800 */
[----:B------:R-:W-:Y:S01]  /*86b0*/  HADD2.F32 R2, -RZ, R100.H0_H0 ;  /* 0x20000064ff027230 */ /* 0x000fe20000004100 */
[----:B------:R-:W-:-:S02]  /*86c0*/  FMUL.FTZ R226, R24, R3 ;  /* 0x0000000318e27220 */ /* 0x000fc40000410000 */
[----:B------:R-:W-:Y:S02]  /*86d0*/  FMUL.FTZ R18, R11, R88 ;  /* 0x000000580b127220 */ /* 0x000fe40000410000 */
[----:B-1----:R-:W-:Y:S02]  /*86e0*/  FMUL.FTZ R3, R23, R226 ;  /* 0x000000e217037220 */ /* 0x002fe40000410000 */
[----:B------:R-:W1:Y:S01]  /*86f0*/  MUFU.EX2 R19, R19 ;  /* 0x0000001300137308 */ /* 0x000e620000000800 */
[----:B------:R-:W-:Y:S02]  /*8700*/  FMUL.FTZ R65, R2, R83 ;  /* 0x0000005302417220 */ /* 0x000fe40000410000 */
[----:B------:R-:W-:Y:S02]  /*8710*/  FMUL.FTZ R17, R11, R89 ;  /* 0x000000590b117220 */ /* 0x000fe40000410000 */
[----:B------:R-:W-:Y:S02]  /*8720*/  FFMA.FTZ R2, R237, R25, R240 ;  /* 0x00000019ed027223 */ /* 0x000fe400000100f0 */
[----:B0-----:R-:W-:Y:S01]  /*8730*/  FMUL.FTZ R226, R22, R3 ;  /* 0x0000000316e27220 */ /* 0x001fe20000410000 */
[----:B------:R-:W0:Y:S01]  /*8740*/  MUFU.EX2 R18, R18 ;  /* 0x0000001200127308 */ /* 0x000e220000000800 */
[----:B------:R-:W-:-:S02]  /*8750*/  FMUL.FTZ R16, R11, R86 ;  /* 0x000000560b107220 */ /* 0x000fc40000410000 */
[----:B------:R-:W-:Y:S02]  /*8760*/  FFMA.FTZ R2, R24, R2, R235 ;  /* 0x0000000218027223 */ /* 0x000fe400000100eb */
[----:B------:R-:W-:-:S03]  /*8770*/  FMUL.FTZ R241, R21, R226 ;  /* 0x000000e215f17220 */ /* 0x000fc60000410000 */
[----:B------:R-:W0:Y:S01]  /*8780*/  MUFU.EX2 R17, R17 ;  /* 0x0000001100117308 */ /* 0x000e220000000800 */
[----:B------:R-:W-:Y:S02]  /*8790*/  FMUL.FTZ R15, R11, R87 ;  /* 0x000000570b0f7220 */ /* 0x000fe40000410000 */
[----:B------:R-:W-:Y:S02]  /*87a0*/  FFMA.FTZ R2, R23, R2, R238 ;  /* 0x0000000217027223 */ /* 0x000fe400000100ee */
[----:B--2---:R-:W-:-:S03]  /*87b0*/  FMUL.FTZ R226, R20, R241 ;  /* 0x000000f114e27220 */ /* 0x004fc60000410000 */
[----:B------:R-:W2:Y:S01]  /*87c0*/  MUFU.EX2 R16, R16 ;  /* 0x0000001000107308 */ /* 0x000ea20000000800 */
[----:B------:R-:W-:Y:S02]  /*87d0*/  FMUL.FTZ R14, R11, R84 ;  /* 0x000000540b0e7220 */ /* 0x000fe40000410000 */
[----:B------:R-:W-:Y:S01]  /*87e0*/  FFMA.FTZ R2, R22, R2, R233 ;  /* 0x0000000216027223 */ /* 0x000fe200000100e9 */
[----:B------:R-:W-:Y:S01]  /*87f0*/  HADD2.F32 R3, -RZ, R224.H0_H0 ;  /* 0x200000e0ff037230 */ /* 0x000fe20000004100 */
[----:B-1----:R-:W-:Y:S01]  /*8800*/  FMUL.FTZ R241, R19, R226 ;  /* 0x000000e213f17220 */ /* 0x002fe20000410000 */
[----:B------:R-:W-:Y:S02]  /*8810*/  HADD2.F32 R0, -RZ, R0.H0_H0 ;  /* 0x20000000ff007230 */ /* 0x000fe40000004100 */
[----:B------:R-:W1:Y:S01]  /*8820*/  MUFU.EX2 R15, R15 ;  /* 0x0000000f000f7308 */ /* 0x000e620000000800 */
[----:B------:R-:W-:Y:S01]  /*8830*/  FFMA.FTZ R224, R21, R2, R236 ;  /* 0x0000000215e07223 */ /* 0x000fe200000100ec */
[----:B------:R-:W-:Y:S01]  /*8840*/  HADD2.F32 R2, -RZ, R222.H0_H0 ;  /* 0x200000deff027230 */ /* 0x000fe20000004100 */
[----:B------:R-:W-:-:S02]  /*8850*/  FMUL.FTZ R13, R11, R85 ;  /* 0x000000550b0d7220 */ /* 0x000fc40000410000 */
[----:B0-----:R-:W-:-:S03]  /*8860*/  FMUL.FTZ R222, R18, R241 ;  /* 0x000000f112de7220 */ /* 0x001fc60000410000 */
[----:B------:R-:W0:Y:S01]  /*8870*/  MUFU.EX2 R14, R14 ;  /* 0x0000000e000e7308 */ /* 0x000e220000000800 */
[----:B------:R-:W-:Y:S02]  /*8880*/  FMUL.FTZ R232, R0, R239 ;  /* 0x000000ef00e87220 */ /* 0x000fe40000410000 */
[----:B------:R-:W-:Y:S01]  /*8890*/  FMUL.FTZ R239, R17, R222 ;  /* 0x000000de11ef7220 */ /* 0x000fe20000410000 */
[----:B------:R-:W-:-:S04]  /*88a0*/  ISETP.NE.AND P0, PT, R192, 0x3f, PT ;  /* 0x0000003fc000780c */ /* 0x000fc80003f05270 */
[----:B------:R-:W3:Y:S01]  /*88b0*/  MUFU.EX2 R13, R13 ;  /* 0x0000000d000d7308 */ /* 0x000ee20000000800 */
[----:B--2---:R-:W-:Y:S01]  /*88c0*/  FMUL.FTZ R222, R16, R239 ;  /* 0x000000ef10de7220 */ /* 0x004fe20000410000 */
[----:B------:R-:W-:Y:S02]  /*88d0*/  HADD2.F32 R231, -RZ, R109.H0_H0 ;  /* 0x2000006dffe77230 */ /* 0x000fe40000004100 */
[----:B------:R-:W-:Y:S02]  /*88e0*/  HADD2.F32 R202, -RZ, R202.H0_H0 ;  /* 0x200000caffca7230 */ /* 0x000fe40000004100 */
[----:B------:R-:W-:Y:S01]  /*88f0*/  HADD2.F32 R203, -RZ, R203.H0_H0 ;  /* 0x200000cbffcb7230 */ /* 0x000fe20000004100 */
[----:B-1----:R-:W-:Y:S01]  /*8900*/  FMUL.FTZ R239, R15, R222 ;  /* 0x000000de0fef7220 */ /* 0x002fe20000410000 */
[----:B------:R-:W-:Y:S01]  /*8910*/  HADD2.F32 R234, -RZ, R108.H0_H0 ;  /* 0x2000006cffea7230 */ /* 0x000fe20000004100 */
[----:B------:R-:W-:Y:S01]  /*8920*/  FMUL.FTZ R231, R231, R90 ;  /* 0x0000005ae7e77220 */ /* 0x000fe20000410000 */
[----:B------:R-:W-:Y:S01]  /*8930*/  HADD2.F32 R4, -RZ, R4.H0_H0 ;  /* 0x20000004ff047230 */ /* 0x000fe20000004100 */
[----:B------:R-:W-:-:S02]  /*8940*/  FMUL.FTZ R230, R202, R225 ;  /* 0x000000e1cae67220 */ /* 0x000fc40000410000 */
[----:B------:R-:W-:Y:S01]  /*8950*/  FMUL.FTZ R225, R203, R208 ;  /* 0x000000d0cbe17220 */ /* 0x000fe20000410000 */
[----:B------:R-:W-:Y:S01]  /*8960*/  HADD2.F32 R229, -RZ, R107.H0_H0 ;  /* 0x2000006bffe57230 */ /* 0x000fe20000004100 */
[----:B0-----:R-:W-:Y:S02]  /*8970*/  FMUL.FTZ R208, R14, R239 ;  /* 0x000000ef0ed07220 */ /* 0x001fe40000410000 */
[----:B------:R-:W-:Y:S02]  /*8980*/  FMUL.FTZ R234, R234, R91 ;  /* 0x0000005beaea7220 */ /* 0x000fe40000410000 */
[----:B------:R-:W-:Y:S02]  /*8990*/  FMUL.FTZ R231, R4, R231 ;  /* 0x000000e704e77220 */ /* 0x000fe40000410000 */
[----:B---3--:R-:W-:Y:S02]  /*89a0*/  FMUL.FTZ R239, R13, R208 ;  /* 0x000000d00def7220 */ /* 0x008fe40000410000 */
[----:B------:R-:W-:Y:S01]  /*89b0*/  FMUL.FTZ R229, R229, R88 ;  /* 0x00000058e5e57220 */ /* 0x000fe20000410000 */
[----:B------:R0:W1:Y:S01]  /*89c0*/  @P0 LDS R208, [R192.X4+0x3dc4] ;  /* 0x003dc400c0d00984 */ /* 0x0000620000004800 */
[----:B------:R-:W-:-:S02]  /*89d0*/  FMUL.FTZ R234, R3, R234 ;  /* 0x000000ea03ea7220 */ /* 0x000fc40000410000 */
[----:B------:R-:W-:Y:S01]  /*89e0*/  FFMA.FTZ R224, R20, R224, R231 ;  /* 0x000000e014e07223 */ /* 0x000fe200000100e7 */
[----:B------:R-:W-:Y:S01]  /*89f0*/  HADD2.F32 R227, -RZ, R105.H0_H0 ;  /* 0x20000069ffe37230 */ /* 0x000fe20000004100 */
[----:B------:R-:W-:Y:S02]  /*8a00*/  FMUL.FTZ R229, R2, R229 ;  /* 0x000000e502e57220 */ /* 0x000fe40000410000 */
[----:B------:R-:W-:Y:S01]  /*8a10*/  FFMA.FTZ R224, R19, R224, R234 ;  /* 0x000000e013e07223 */ /* 0x000fe200000100ea */
[----:B------:R-:W-:Y:S01]  /*8a20*/  HADD2.F32 R200, -RZ, R200.H0_H0 ;  /* 0x200000c8ffc87230 */ /* 0x000fe20000004100 */
[----:B------:R-:W-:Y:S02]  /*8a30*/  FMUL.FTZ R227, R227, R86 ;  /* 0x00000056e3e37220 */ /* 0x000fe40000410000 */
[----:B------:R-:W-:Y:S02]  /*8a40*/  FFMA.FTZ R224, R18, R224, R229 ;  /* 0x000000e012e07223 */ /* 0x000fe400000100e5 */
[----:B------:R-:W-:-:S02]  /*8a50*/  FMUL.FTZ R12, R11, R82 ;  /* 0x000000520b0c7220 */ /* 0x000fc40000410000 */
[----:B------:R-:W-:Y:S02]  /*8a60*/  FMUL.FTZ R227, R200, R227 ;  /* 0x000000e3c8e37220 */ /* 0x000fe40000410000 */
[----:B------:R-:W-:Y:S02]  /*8a70*/  FFMA.FTZ R224, R17, R224, R232 ;  /* 0x000000e011e07223 */ /* 0x000fe400000100e8 */
[----:B------:R-:W-:Y:S01]  /*8a80*/  FMUL.FTZ R11, R11, R83 ;  /* 0x000000530b0b7220 */ /* 0x000fe20000410000 */
[----:B------:R-:W2:Y:S01]  /*8a90*/  MUFU.EX2 R12, R12 ;  /* 0x0000000c000c7308 */ /* 0x000ea20000000800 */
[----:B------:R-:W-:Y:S01]  /*8aa0*/  FFMA.FTZ R224, R16, R224, R227 ;  /* 0x000000e010e07223 */ /* 0x000fe200000100e3 */
[----:B------:R-:W-:-:S03]  /*8ab0*/  HADD2.F32 R204, -RZ, R204.H0_H0 ;  /* 0x200000ccffcc7230 */ /* 0x000fc60000004100 */
[----:B------:R-:W-:-:S03]  /*8ac0*/  FFMA.FTZ R224, R15, R224, R230 ;  /* 0x000000e00fe07223 */ /* 0x000fc600000100e6 */
[----:B------:R-:W3:Y:S01]  /*8ad0*/  MUFU.EX2 R11, R11 ;  /* 0x0000000b000b7308 */ /* 0x000ee20000000800 */
[----:B------:R-:W-:Y:S01]  /*8ae0*/  HADD2.F32 R205, -RZ, R205.H0_H0 ;  /* 0x200000cdffcd7230 */ /* 0x000fe20000004100 */
[----:B------:R-:W-:Y:S02]  /*8af0*/  FMUL.FTZ R228, R204, R223 ;  /* 0x000000dfcce47220 */ /* 0x000fe40000410000 */
[----:B------:R-:W-:Y:S01]  /*8b00*/  FFMA.FTZ R224, R14, R224, R225 ;  /* 0x000000e00ee07223 */ /* 0x000fe200000100e1 */
[----:B------:R-:W-:Y:S01]  /*8b10*/  HADD2.F32 R206, -RZ, R206.H0_H0 ;  /* 0x200000ceffce7230 */ /* 0x000fe20000004100 */
[----:B------:R-:W-:Y:S02]  /*8b20*/  FMUL.FTZ R223, R205, R64 ;  /* 0x00000040cddf7220 */ /* 0x000fe40000410000 */
[----:B------:R-:W-:Y:S02]  /*8b30*/  FFMA.FTZ R224, R13, R224, R228 ;  /* 0x000000e00de07223 */ /* 0x000fe400000100e4 */
[----:B------:R-:W-:Y:S01]  /*8b40*/  FMUL.FTZ R226, R206, R65 ;  /* 0x00000041cee27220 */ /* 0x000fe20000410000 */
[----:B------:R-:W-:Y:S01]  /*8b50*/  BSSY B0, `(.L_x_3572) ;  /* 0x000000e000007945 */ /* 0x000fe20003800000 */
[----:B--2---:R-:W-:-:S02]  /*8b60*/  FMUL.FTZ R64, R12, R239 ;  /* 0x000000ef0c407220 */ /* 0x004fc40000410000 */
[----:B------:R-:W-:Y:S02]  /*8b70*/  FFMA.FTZ R65, R12, R224, R223 ;  /* 0x000000e00c417223 */ /* 0x000fe400000100df */
[C---:B---3--:R-:W-:Y:S02]  /*8b80*/  FMUL.FTZ R64, R11.reuse, R64 ;  /* 0x000000400b407220 */ /* 0x048fe40000410000 */
[----:B------:R-:W-:Y:S01]  /*8b90*/  FFMA.FTZ R65, R11, R65, R226 ;  /* 0x000000410b417223 */ /* 0x000fe200000100e2 */
[----:B------:R-:W-:Y:S05]  /*8ba0*/  @P0 BRA `(.L_x_3573) ;  /* 0x0000008000000947 */ /* 0x000fea0003800000 */
[----:B01--4-:R-:W-:-:S13]  /*8bb0*/  ISETP.NE.AND P0, PT, R168, c[0x0][0x174], PT ;  /* 0x00005d00a8007a0c */ /* 0x013fda0003f05270 */
[----:B------:R-:W-:-:S04]  /*8bc0*/  @P0 IADD3 R239, -R186, c[0x0][0x174], RZ ;  /* 0x00005d00baef0a10 */ /* 0x000fc80007ffe1ff */
[----:B------:R-:W-:-:S04]  /*8bd0*/  @P0 LEA.HI R208, R239, R239, RZ, 0x1 ;  /* 0x000000efefd00211 */ /* 0x000fc800078f08ff */
[----:B------:R-:W-:-:S05]  /*8be0*/  @P0 LOP3.LUT R208, R208, 0xfffffe, RZ, 0xc0, !PT ;  /* 0x00fffffed0d00812 */ /* 0x000fca00078ec0ff */
[----:B------:R-:W-:-:S05]  /*8bf0*/  @P0 IMAD.IADD R208, R239, 0x1, -R208 ;  /* 0x00000001efd00824 */ /* 0x000fca00078e0ad0 */
[----:B------:R-:W-:Y:S01]  /*8c00*/  @P0 LEA R222, R208, R29, 0x8 ;  /* 0x0000001dd0de0211 */ /* 0x000fe200078e40ff */
[----:B------:R-:W-:-:S10]  /*8c10*/  HFMA2.MMA R208, -RZ, RZ, 1.875, 0 ;  /* 0x3f800000ffd07435 */ /* 0x000fd400000001ff */
[----:B------:R0:W1:Y:S02]  /*8c20*/  @P0 LDS R208, [R222.X4+0x35c0] ;  /* 0x0035c000ded00984 */ /* 0x0000640000004800 */
.L_x_3573:
[----:B01--4-:R-:W-:Y:S05]  /*8c30*/  BSYNC B0 ;  /* 0x0000000000007941 */ /* 0x013fea0003800000 */
.L_x_3572:
[----:B------:R-:W-:Y:S01]  /*8c40*/  ISETP.GT.U32.AND P0, PT, R192, 0x1f, PT ;  /* 0x0000001fc000780c */ /* 0x000fe20003f04070 */
[----:B------:R-:W-:Y:S01]  /*8c50*/  HADD2.F32 R239, -RZ, R66.H0_H0 ;  /* 0x20000042ffef7230 */ /* 0x000fe20000004100 */
[----:B------:R0:W-:Y:S01]  /*8c60*/  STS.64 [R192.X8+0x31b0], R64 ;  /* 0x0031b040c0007388 */ /* 0x0001e20000008a00 */
[----:B------:R-:W-:Y:S01]  /*8c70*/  HADD2.F32 R66, -RZ, R67.H0_H0 ;  /* 0x20000043ff427230 */ /* 0x000fe20000004100 */
[----:B------:R-:W-:Y:S01]  /*8c80*/  BSSY B0, `(.L_x_3574) ;  /* 0x000005b000007945 */ /* 0x000fe20003800000 */
        /* <DEDUP_REMOVED lines=37> */
.L_x_3631:
        /* <DEDUP_REMOVED lines=21> */
[----:B------:R-:W-:Y:S01]  /*9030*/  MOV R241, R67 ;  /* 0x0000004300f17202 */ /* 0x000fe20000000f00 */
[----:B------:R-:W-:Y:S02]  /*9040*/  IMAD.MOV.U32 R247, RZ, RZ, R66 ;  /* 0x000000fffff77224 */ /* 0x000fe400078e0042 */
[----:B------:R0:W2:Y:S04]  /*9050*/  SHFL.UP PT, R239, R66, 0x10, RZ ;  /* 0x0600000042ef7989 */ /* 0x0000a800000e00ff */
.L_x_3632:
[----:B------:R-:W-:-:S13]  /*9060*/  ISETP.GE.AND P0, PT, R187, 0x10, PT ;  /* 0x00000010bb00780c */ /* 0x000fda0003f06270 */
[-C--:B-1----:R-:W-:Y:S02]  /*9070*/  @P0 FFMA.FTZ R241, R246, R247.reuse, R241 ;  /* 0x000000f7f6f10223 */ /* 0x082fe400000100f1 */
[----:B--2---:R-:W-:Y:S01]  /*9080*/  @P0 FMUL.FTZ R247, R239, R247 ;  /* 0x000000f7eff70220 */ /* 0x004fe20000410000 */
[----:B------:R-:W-:Y:S05]  /*9090*/  BRA.CONV ~URZ, `(.L_x_3578) ;  /* 0x000000637f007947 */ /* 0x000fea000b800000 */
[----:B0-----:R-:W-:Y:S01]  /*90a0*/  HFMA2.MMA R66, -RZ, RZ, 0, 1.847743988037109375e-06 ;  /* 0x0000001fff427435 */ /* 0x001fe200000001ff */
[----:B------:R-:W-:Y:S01]  /*90b0*/  MOV R67, R247 ;  /* 0x000000f700437202 */ /* 0x000fe20000000f00 */
[----:B------:R-:W-:Y:S01]  /*90c0*/  IMAD.MOV.U32 R64, RZ, RZ, -0x1 ;  /* 0xffffffffff407424 */ /* 0x000fe200078e00ff */
[----:B------:R-:W-:Y:S02]  /*90d0*/  MOV R65, 0x1f ;  /* 0x0000001f00417802 */ /* 0x000fe40000000f00 */
[----:B------:R-:W-:Y:S02]  /*90e0*/  MOV R244, 0x9100 ;  /* 0x0000910000f47802 */ /* 0x000fe40000000f00 */
[----:B-----5:R-:W-:Y:S05]  /*90f0*/  CALL.REL.NOINC `($__internal_142_$__cuda_sm70_shflsync_idx_p) ;  /* 0x000059e000007944 */ /* 0x020fea0003c00000 */
.L_x_3578:
[----:B------:R-:W-:Y:S05]  /*9100*/  BRA.CONV ~URZ, `(.L_x_3579) ;  /* 0x000000637f007947 */ /* 0x000fea000b800000 */
[----:B0-----:R-:W-:Y:S01]  /*9110*/  HFMA2.MMA R66, -RZ, RZ, 0, 1.847743988037109375e-06 ;  /* 0x0000001fff427435 */ /* 0x001fe200000001ff */
[----:B------:R-:W-:Y:S01]  /*9120*/  MOV R67, R241 ;  /* 0x000000f100437202 */ /* 0x000fe20000000f00 */
[----:B------:R-:W-:Y:S01]  /*9130*/  IMAD.MOV.U32 R64, RZ, RZ, -0x1 ;  /* 0xffffffffff407424 */ /* 0x000fe200078e00ff */
[----:B-1----:R-:W-:-:S02]  /*9140*/  MOV R65, 0x1f ;  /* 0x0000001f00417802 */ /* 0x002fc40000000f00 */
[----:B------:R-:W-:Y:S02]  /*9150*/  MOV R244, 0x9170 ;  /* 0x0000917000f47802 */ /* 0x000fe40000000f00 */
[----:B-----5:R-:W-:Y:S05]  /*9160*/  CALL.REL.NOINC `($__internal_142_$__cuda_sm70_shflsync_idx_p) ;  /* 0x0000597000007944 */ /* 0x020fea0003c00000 */
.L_x_3579:
[----:B------:R-:W-:Y:S05]  /*9170*/  BRA.DIV ~URZ, `(.L_x_3580) ;  /* 0x00004fc27f007947 */ /* 0x000fea000b800000 */
[----:B-----5:R-:W2:Y:S04]  /*9180*/  SHFL.IDX PT, R132, R132, RZ, 0x1f ;  /* 0x00001fff84847589 */ /* 0x020ea800000e0000 */
[----:B-1----:R1:W3:Y:S04]  /*9190*/  SHFL.IDX PT, R65, R133, RZ, 0x1f ;  /* 0x00001fff85417589 */ /* 0x0022e800000e0000 */
[----:B------:R1:W4:Y:S04]  /*91a0*/  SHFL.UP PT, R239, R247, 0x1, RZ ;  /* 0x04200000f7ef7989 */ /* 0x00032800000e00ff */
[----:B------:R1:W0:Y:S02]  /*91b0*/  SHFL.UP PT, R246, R241, 0x1, RZ ;  /* 0x04200000f1f67989 */ /* 0x00022400000e00ff */
.L_x_3633:
[----:B0-----:R-:W0:Y:S01]  /*91c0*/  LDS.64 R66, [R192.X16+0x31b0] ;  /* 0x0031b000c0427984 */ /* 0x001e22000000ca00 */
[----:B--2---:R-:W-:Y:S01]  /*91d0*/  MOV R64, R132 ;  /* 0x0000008400407202 */ /* 0x004fe20000000f00 */
[----:B---34-:R-:W-:-:S04]  /*91e0*/  @P1 FFMA.FTZ R65, R65, R239, R246 ;  /* 0x000000ef41411223 */ /* 0x018fc800000100f6 */
[----:B------:R-:W-:Y:S02]  /*91f0*/  @P1 FMUL.FTZ R64, R64, R239 ;  /* 0x000000ef40401220 */ /* 0x000fe40000410000 */
[C---:B0-----:R-:W-:Y:S02]  /*9200*/  FFMA.FTZ R67, R66.reuse, R65, R67 ;  /* 0x0000004142437223 */ /* 0x041fe40000010043 */
[----:B------:R-:W-:-:S05]  /*9210*/  FMUL.FTZ R66, R66, R64 ;  /* 0x0000004042427220 */ /* 0x000fca0000410000 */
[----:B------:R0:W-:Y:S02]  /*9220*/  STS.128 [R192.X16+0x31b0], R64 ;  /* 0x0031b040c0007388 */ /* 0x0001e4000000cc00 */
.L_x_3575:
[----:B------:R-:W-:Y:S05]  /*9230*/  BSYNC B0 ;  /* 0x0000000000007941 */ /* 0x000fea0003800000 */
.L_x_3574:
[----:B------:R-:W-:Y:S01]  /*9240*/  WARPSYNC 0xffffffff ;  /* 0xffffffff00007948 */ /* 0x000fe20003800000 */
[----:B------:R-:W-:Y:S01]  /*9250*/  BAR.SYNC.DEFER_BLOCKING 0x0 ;  /* 0x0000000000007b1d */ /* 0x000fe20000010000 */
[----:B0-----:R-:W-:Y:S01]  /*9260*/  FMUL.FTZ R65, R11, R208 ;  /* 0x000000d00b417220 */ /* 0x001fe20000410000 */
[----:B------:R-:W-:Y:S01]  /*9270*/  ISETP.GE.AND P0, PT, R168, c[0x0][0x174], PT ;  /* 0x00005d00a8007a0c */ /* 0x000fe20003f06270 */
[----:B-1---5:R-:W-:Y:S01]  /*9280*/  HFMA2.MMA R133, -RZ, RZ, 0, 0 ;  /* 0x00000000ff857435 */ /* 0x022fe200000001ff */
[----:B------:R-:W-:Y:S01]  /*9290*/  MOV R132, 0x3f800000 ;  /* 0x3f80000000847802 */ /* 0x000fe20000000f00 */
[----:B------:R-:W-:Y:S01]  /*92a0*/  FMUL.FTZ R66, R12, R65 ;  /* 0x000000410c427220 */ /* 0x000fe20000410000 */
[----:B------:R-:W-:Y:S01]  /*92b0*/  ISETP.NE.OR P0, PT, R185, RZ, P0 ;  /* 0x000000ffb900720c */ /* 0x000fe20000705670 */
[----:B------:R-:W-:Y:S02]  /*92c0*/  BSSY B0, `(.L_x_3581) ;  /* 0x0000062000007945 */ /* 0x000fe40003800000 */
[----:B------:R-:W-:-:S04]  /*92d0*/  FMUL.FTZ R65, R13, R66 ;  /* 0x000000420d417220 */ /* 0x000fc80000410000 */
[----:B------:R-:W-:-:S04]  /*92e0*/  FMUL.FTZ R66, R14, R65 ;  /* 0x000000410e427220 */ /* 0x000fc80000410000 */
[----:B------:R-:W-:-:S04]  /*92f0*/  FMUL.FTZ R65, R15, R66 ;  /* 0x000000420f417220 */ /* 0x000fc80000410000 */
[----:B------:R-:W-:Y:S01]  /*9300*/  FMUL.FTZ R66, R16, R65 ;  /* 0x0000004110427220 */ /* 0x000fe20000410000 */
[----:B------:R-:W0:Y:S03]  /*9310*/  LDS R64, [R192.X8+0x31b4] ;  /* 0x0031b400c0407984 */ /* 0x000e260000008800 */
[----:B------:R-:W-:Y:S01]  /*9320*/  FMUL.FTZ R65, R17, R66 ;  /* 0x0000004211417220 */ /* 0x000fe20000410000 */
[----:B------:R1:W2:Y:S03]  /*9330*/  @!P0 LDS.64 R132, [R29.X8+0x3ec0] ;  /* 0x003ec0001d848984 */ /* 0x0002a60000008a00 */
[----:B------:R-:W-:Y:S01]  /*9340*/  FMUL.FTZ R66, R18, R65 ;  /* 0x0000004112427220 */ /* 0x000fe20000410000 */
[----:B------:R-:W-:-:S03]  /*9350*/  ISETP.GT.U32.AND P0, PT, R192, 0x1f, PT ;  /* 0x0000001fc000780c */ /* 0x000fc60003f04070 */
[----:B------:R-:W-:-:S04]  /*9360*/  FMUL.FTZ R65, R19, R66 ;  /* 0x0000004213417220 */ /* 0x000fc80000410000 */
[----:B------:R-:W-:-:S04]  /*9370*/  FMUL.FTZ R66, R20, R65 ;  /* 0x0000004114427220 */ /* 0x000fc80000410000 */
[----:B------:R-:W-:-:S04]  /*9380*/  FMUL.FTZ R65, R21, R66 ;  /* 0x0000004215417220 */ /* 0x000fc80000410000 */
[----:B------:R-:W-:-:S04]  /*9390*/  FMUL.FTZ R66, R22, R65 ;  /* 0x0000004116427220 */ /* 0x000fc80000410000 */
        /* <DEDUP_REMOVED lines=30> */
[----:B------:R-:W-:-:S02]  /*9580*/  FMUL.FTZ R64, R25, R66 ;  /* 0x0000004219407220 */ /* 0x000fc40000410000 */
[----:B------:R-:W-:Y:S02]  /*9590*/  FFMA.FTZ R65, R25, R65, R210 ;  /* 0x0000004119417223 */ /* 0x000fe400000100d2 */
[----:B------:R-:W-:-:S03]  /*95a0*/  FFMA.FTZ R228, R12, R225, R223 ;  /* 0x000000e10ce47223 */ /* 0x000fc600000100df */
[----:B------:R1:W-:Y:S01]  /*95b0*/  STS.64 [R192.X8+0x33c0], R64 ;  /* 0x0033c040c0007388 */ /* 0x0003e20000008a00 */
[----:B------:R-:W-:-:S03]  /*95c0*/  FFMA.FTZ R223, R11, R228, R226 ;  /* 0x000000e40bdf7223 */ /* 0x000fc600000100e2 */
[----:B------:R-:W-:Y:S06]  /*95d0*/  BAR.SYNC.DEFER_BLOCKING 0x0 ;  /* 0x0000000000007b1d */ /* 0x000fec0000010000 */
[----:B------:R-:W-:Y:S05]  /*95e0*/  @P0 BRA `(.L_x_3582) ;  /* 0x000002f000000947 */ /* 0x000fea0003800000 */
[----:B-12---:R-:W0:Y:S01]  /*95f0*/  LDS.128 R64, [R192.X16+0x33c0] ;  /* 0x0033c000c0407984 */ /* 0x006e22000000cc00 */
[C---:B------:R-:W-:Y:S02]  /*9600*/  ISETP.GE.U32.AND P0, PT, R185.reuse, 0x10, PT ;  /* 0x00000010b900780c */ /* 0x040fe40003f06070 */
[C---:B------:R-:W-:Y:S02]  /*9610*/  ISETP.GE.U32.AND P1, PT, R185.reuse, 0x18, PT ;  /* 0x00000018b900780c */ /* 0x040fe40003f26070 */
[----:B------:R-:W-:-:S02]  /*9620*/  ISETP.GE.U32.AND P2, PT, R185, 0x1c, PT ;  /* 0x0000001cb900780c */ /* 0x000fc40003f46070 */
[C---:B------:R-:W-:Y:S02]  /*9630*/  ISETP.GE.U32.AND P3, PT, R185.reuse, 0x1e, PT ;  /* 0x0000001eb900780c */ /* 0x040fe40003f66070 */
[----:B------:R-:W-:Y:S01]  /*9640*/  ISETP.NE.AND P4, PT, R185, 0x1f, PT ;  /* 0x0000001fb900780c */ /* 0x000fe20003f85270 */
[C---:B0-----:R-:W-:Y:S02]  /*9650*/  FFMA.FTZ R67, R64.reuse, R67, R65 ;  /* 0x0000004340437223 */ /* 0x041fe40000010041 */
[----:B------:R-:W-:Y:S01]  /*9660*/  FMUL.FTZ R66, R64, R66 ;  /* 0x0000004240427220 */ /* 0x000fe20000410000 */
[----:B------:R-:W-:Y:S07]  /*9670*/  BRA.DIV ~URZ, `(.L_x_3583) ;  /* 0x00004c727f007947 */ /* 0x000fee000b800000 */
[----:B------:R0:W1:Y:S02]  /*9680*/  SHFL.DOWN PT, R243, R66, 0x1, 0x1f ;  /* 0x08201f0042f37f89 */ /* 0x00006400000e0000 */
.L_x_3634:
        /* <DEDUP_REMOVED lines=26> */
.L_x_3635:
        /* <DEDUP_REMOVED lines=11> */
.L_x_3582:
[----:B--2---:R-:W-:Y:S05]  /*98e0*/  BSYNC B0 ;  /* 0x0000000000007941 */ /* 0x004fea0003800000 */
.L_x_3581:
[----:B------:R-:W-:Y:S01]  /*98f0*/  WARPSYNC 0xffffffff ;  /* 0xffffffff00007948 */ /* 0x000fe20003800000 */
[----:B------:R-:W-:Y:S01]  /*9900*/  BAR.SYNC.DEFER_BLOCKING 0x0 ;  /* 0x0000000000007b1d */ /* 0x000fe20000010000 */
[----:B0-----:R-:W-:Y:S01]  /*9910*/  HADD2.F32 R67, -RZ, R113.H0_H0 ;  /* 0x20000071ff437230 */ /* 0x001fe20000004100 */
[----:B------:R-:W-:Y:S01]  /*9920*/  ISETP.NE.AND P0, PT, R192, RZ, PT ;  /* 0x000000ffc000720c */ /* 0x000fe20003f05270 */
[----:B-1----:R-:W-:Y:S02]  /*9930*/  HADD2.F32 R65, -RZ, R111.H0_H0 ;  /* 0x2000006fff417230 */ /* 0x002fe40000004100 */
[----:B------:R-:W-:Y:S01]  /*9940*/  HADD2.F32 R66, -RZ, R110.H0_H0 ;  /* 0x2000006eff427230 */ /* 0x000fe20000004100 */
[----:B------:R-:W-:Y:S01]  /*9950*/  BSSY B0, `(.L_x_3585) ;  /* 0x0000131000007945 */ /* 0x000fe20003800000 */
[----:B------:R-:W-:Y:S01]  /*9960*/  HADD2.F32 R242, -RZ, R106.H0_H0 ;  /* 0x2000006afff27230 */ /* 0x000fe20000004100 */
[----:B------:R-:W0:Y:S07]  /*9970*/  LDS R64, [R192.X8+0x33c4] ;  /* 0x0033c400c0407984 */ /* 0x000e2e0000008800 */
[----:B------:R1:W-:Y:S01]  /*9980*/  @!P0 STS.64 [R29.X8+0x3ec0], R132 ;  /* 0x003ec0841d008388 */ /* 0x0003e20000008a00 */
[----:B0-----:R-:W-:Y:S01]  /*9990*/  FFMA.FTZ R221, R64, R208, R221 ;  /* 0x000000d040dd7223 */ /* 0x001fe200000100dd */
[----:B------:R-:W-:-:S03]  /*99a0*/  HADD2.F32 R208, -RZ, R112.H0_H0 ;  /* 0x20000070ffd07230 */ /* 0x000fc60000004100 */
[----:B------:R-:W-:Y:S02]  /*99b0*/  FFMA.FTZ R11, R11, R221, R224 ;  /* 0x000000dd0b0b7223 */ /* 0x000fe400000100e0 */
[----:B------:R-:W-:Y:S02]  /*99c0*/  FMUL.FTZ R224, R242, R89 ;  /* 0x00000059f2e07220 */ /* 0x000fe40000410000 */
[----:B------:R-:W-:Y:S02]  /*99d0*/  FFMA.FTZ R219, R12, R11, R219 ;  /* 0x0000000b0cdb7223 */ /* 0x000fe400000100db */
[----:B------:R-:W-:Y:S02]  /*99e0*/  FFMA.FTZ R224, R0, -R224, R239 ;  /* 0x800000e000e07223 */ /* 0x000fe400000100ef */
[----:B------:R-:W-:Y:S02]  /*99f0*/  FFMA.FTZ R13, R13, R219, R222 ;  /* 0x000000db0d0d7223 */ /* 0x000fe400000100de */
[----:B------:R-:W-:-:S02]  /*9a00*/  FMUL.FTZ R239, R72, R239 ;  /* 0x000000ef48ef7220 */ /* 0x000fc40000410000 */
[----:B------:R-:W-:-:S04]  /*9a10*/  FFMA.FTZ R217, R14, R13, R217 ;  /* 0x0000000d0ed97223 */ /* 0x000fc800000100d9 */
[----:B------:R-:W-:Y:S01]  /*9a20*/  FFMA.FTZ R243, R15, R217, R220 ;  /* 0x000000d90ff37223 */ /* 0x000fe200000100dc */
[----:B------:R-:W-:Y:S02]  /*9a30*/  HADD2.F32 R15, -RZ, R115.H0_H0 ;  /* 0x20000073ff0f7230 */ /* 0x000fe40000004100 */
[----:B------:R-:W-:Y:S01]  /*9a40*/  HADD2.F32 R220, -RZ, R108.H0_H0 ;  /* 0x2000006cffdc7230 */ /* 0x000fe20000004100 */
[----:B------:R-:W-:Y:S02]  /*9a50*/  FFMA.FTZ R215, R16, R243, R215 ;  /* 0x000000f310d77223 */ /* 0x000fe400000100d7 */
[----:B------:R-:W-:Y:S02]  /*9a60*/  FMUL.FTZ R64, R15, R96 ;  /* 0x000000600f407220 */ /* 0x000fe40000410000 */
[----:B------:R-:W-:Y:S01]  /*9a70*/  FFMA.FTZ R245, R17, R215, R218 ;  /* 0x000000d711f57223 */ /* 0x000fe200000100da */
[----:B------:R-:W-:Y:S01]  /*9a80*/  HADD2.F32 R17, -RZ, R109.H0_H0 ;  /* 0x2000006dff117230 */ /* 0x000fe20000004100 */
[----:B------:R-:W-:-:S02]  /*9a90*/  FFMA.FTZ R64, R10, -R64, R237 ;  /* 0x800000400a407223 */ /* 0x000fc400000100ed */
[----:B------:R-:W-:Y:S02]  /*9aa0*/  FFMA.FTZ R12, R18, R245, R213 ;  /* 0x000000f5120c7223 */ /* 0x000fe400000100d5 */
[----:B------:R-:W-:Y:S02]  /*9ab0*/  FMUL.FTZ R18, R208, R95 ;  /* 0x0000005fd0127220 */ /* 0x000fe40000410000 */
[----:B------:R-:W-:Y:S02]  /*9ac0*/  FFMA.FTZ R213, R19, R12, R216 ;  /* 0x0000000c13d57223 */ /* 0x000fe400000100d8 */
[----:B------:R-:W-:Y:S02]  /*9ad0*/  FMUL.FTZ R19, R67, R94 ;  /* 0x0000005e43137220 */ /* 0x000fe40000410000 */
[----:B------:R-:W-:Y:S02]  /*9ae0*/  FFMA.FTZ R20, R20, R213, R211 ;  /* 0x000000d514147223 */ /* 0x000fe400000100d3 */
[----:B------:R-:W-:-:S02]  /*9af0*/  FFMA.FTZ R19, R8, -R19, R235 ;  /* 0x8000001308137223 */ /* 0x000fc400000100eb */
        /* <DEDUP_REMOVED lines=10> */
[-C--:B------:R-:W-:Y:S02]  /*9ba0*/  FMUL.FTZ R209, R24, R97.reuse ;  /* 0x0000006118d17220 */ /* 0x080fe40000410000 */
[----:B------:R-:W-:Y:S02]  /*9bb0*/  FMUL.FTZ R214, R207, R96 ;  /* 0x00000060cfd67220 */ /* 0x000fe40000410000 */
[----:B------:R-:W-:-:S02]  /*9bc0*/  FMUL.FTZ R25, R210, R97 ;  /* 0x00000061d2197220 */ /* 0x000fc40000410000 */
[----:B------:R-:W-:Y:S02]  /*9bd0*/  FFMA.FTZ R14, R64, R214, RZ ;  /* 0x000000d6400e7223 */ /* 0x000fe400000100ff */
[----:B------:R-:W-:Y:S02]  /*9be0*/  FFMA.FTZ R25, R9, -R25, R240 ;  /* 0x8000001909197223 */ /* 0x000fe400000100f0 */
[----:B------:R-:W-:Y:S02]  /*9bf0*/  FFMA.FTZ R16, R6, -R16, R233 ;  /* 0x8000001006107223 */ /* 0x000fe400000100e9 */
[----:B------:R-:W-:Y:S02]  /*9c00*/  FFMA.FTZ R14, R25, R209, R14 ;  /* 0x000000d1190e7223 */ /* 0x000fe4000001000e */
[----:B------:R-:W-:Y:S02]  /*9c10*/  FMUL.FTZ R211, R21, R92 ;  /* 0x0000005c15d37220 */ /* 0x000fe40000410000 */
[----:B------:R-:W-:-:S02]  /*9c20*/  FFMA.FTZ R14, R19, R216, R14 ;  /* 0x000000d8130e7223 */ /* 0x000fc4000001000e */
[----:B------:R-:W-:Y:S02]  /*9c30*/  FMUL.FTZ R251, R17, R90 ;  /* 0x0000005a11fb7220 */ /* 0x000fe40000410000 */
[----:B-1----:R-:W-:Y:S02]  /*9c40*/  FFMA.FTZ R132, R18, R247, R14 ;  /* 0x000000f712847223 */ /* 0x002fe4000001000e */
[----:B------:R-:W-:Y:S02]  /*9c50*/  FMUL.FTZ R14, R66, R93 ;  /* 0x0000005d420e7220 */ /* 0x000fe40000410000 */
[----:B------:R-:W-:Y:S01]  /*9c60*/  FFMA.FTZ R133, R16, R211, R132 ;  /* 0x000000d310857223 */ /* 0x000fe20000010084 */
[----:B------:R-:W-:Y:S01]  /*9c70*/  HADD2.F32 R132, -RZ, R107.H0_H0 ;  /* 0x2000006bff847230 */ /* 0x000fe20000004100 */
[----:B------:R-:W-:Y:S02]  /*9c80*/  FFMA.FTZ R14, R5, -R14, R236 ;  /* 0x8000000e050e7223 */ /* 0x000fe400000100ec */
[----:B------:R-:W-:-:S02]  /*9c90*/  FMUL.FTZ R249, R20, R93 ;  /* 0x0000005d14f97220 */ /* 0x000fc40000410000 */
[----:B------:R-:W-:Y:S02]  /*9ca0*/  FFMA.FTZ R251, R4, -R251, R231 ;  /* 0x800000fb04fb7223 */ /* 0x000fe400000100e7 */
[----:B------:R-:W-:Y:S02]  /*9cb0*/  FFMA.FTZ R218, R14, R249, R133 ;  /* 0x000000f90eda7223 */ /* 0x000fe40000010085 */
[----:B------:R-:W-:Y:S02]  /*9cc0*/  FMUL.FTZ R212, R213, R90 ;  /* 0x0000005ad5d47220 */ /* 0x000fe40000410000 */
[----:B------:R-:W-:Y:S02]  /*9cd0*/  FMUL.FTZ R226, R220, R91 ;  /* 0x0000005bdce27220 */ /* 0x000fe40000410000 */
[----:B------:R-:W-:Y:S02]  /*9ce0*/  FFMA.FTZ R222, R251, R212, R218 ;  /* 0x000000d4fbde7223 */ /* 0x000fe400000100da */
[----:B------:R-:W-:-:S02]  /*9cf0*/  FMUL.FTZ R133, R132, R88 ;  /* 0x0000005884857220 */ /* 0x000fc40000410000 */
[----:B------:R-:W-:Y:S02]  /*9d00*/  FFMA.FTZ R226, R3, -R226, R234 ;  /* 0x800000e203e27223 */ /* 0x000fe400000100ea */
[----:B------:R-:W-:Y:S02]  /*9d10*/  FMUL.FTZ R218, R12, R91 ;  /* 0x0000005b0cda7220 */ /* 0x000fe40000410000 */
[-C--:B------:R-:W-:Y:S02]  /*9d20*/  FMUL.FTZ R246, R26, R215.reuse ;  /* 0x000000d71af67220 */ /* 0x080fe40000410000 */
[----:B------:R-:W-:Y:S02]  /*9d30*/  FMUL.FTZ R232, R0, R215 ;  /* 0x000000d700e87220 */ /* 0x000fe40000410000 */
[----:B------:R-:W-:Y:S02]  /*9d40*/  FFMA.FTZ R133, R2, -R133, R229 ;  /* 0x8000008502857223 */ /* 0x000fe400000100e5 */
[----:B------:R-:W-:-:S02]  /*9d50*/  FFMA.FTZ R222, R226, R218, R222 ;  /* 0x000000dae2de7223 */ /* 0x000fc400000100de */
[----:B------:R-:W-:Y:S02]  /*9d60*/  FMUL.FTZ R0, R245, R88 ;  /* 0x00000058f5007220 */ /* 0x000fe40000410000 */
[----:B------:R-:W-:Y:S02]  /*9d70*/  FMUL.FTZ R246, R224, R246 ;  /* 0x000000f6e0f67220 */ /* 0x000fe40000410000 */
[-C--:B------:R-:W-:Y:S02]  /*9d80*/  FMUL.FTZ R244, R215, R89.reuse ;  /* 0x00000059d7f47220 */ /* 0x080fe40000410000 */
[----:B------:R-:W-:Y:S02]  /*9d90*/  FFMA.FTZ R215, R133, R0, R222 ;  /* 0x0000000085d77223 */ /* 0x000fe400000100de */
[----:B------:R-:W-:Y:S02]  /*9da0*/  FFMA.FTZ R52, R232, R89, R52 ;  /* 0x00000059e8347223 */ /* 0x000fe40000010034 */
[----:B------:R-:W-:Y:S01]  /*9db0*/  FFMA.FTZ R222, R242, R232, R246 ;  /* 0x000000e8f2de7223 */ /* 0x000fe200000100f6 */
[----:B------:R-:W-:Y:S01]  /*9dc0*/  HADD2.F32 R232, -RZ, R105.H0_H0 ;  /* 0x20000069ffe87230 */ /* 0x000fe20000004100 */
[----:B------:R-:W-:-:S02]  /*9dd0*/  FFMA.FTZ R215, R224, R244, R215 ;  /* 0x000000f4e0d77223 */ /* 0x000fc400000100d7 */
[-C--:B------:R-:W-:Y:S02]  /*9de0*/  FMUL.FTZ R246, R26, R243.reuse ;  /* 0x000000f31af67220 */ /* 0x080fe40000410000 */
[-C--:B------:R-:W-:Y:S02]  /*9df0*/  FMUL.FTZ R224, R232, R86.reuse ;  /* 0x00000056e8e07220 */ /* 0x080fe40000410000 */
[----:B------:R-:W-:Y:S02]  /*9e00*/  FMUL.FTZ R248, R243, R86 ;  /* 0x00000056f3f87220 */ /* 0x000fe40000410000 */
[C---:B------:R-:W-:Y:S02]  /*9e10*/  FFMA.FTZ R224, R200.reuse, -R224, R227 ;  /* 0x800000e0c8e07223 */ /* 0x040fe400000100e3 */
[----:B------:R-:W-:Y:S02]  /*9e20*/  FMUL.FTZ R200, R200, R243 ;  /* 0x000000f3c8c87220 */ /* 0x000fe40000410000 */
[----:B------:R-:W-:-:S02]  /*9e30*/  FMUL.FTZ R246, R224, R246 ;  /* 0x000000f6e0f67220 */ /* 0x000fc40000410000 */
[----:B------:R-:W-:Y:S02]  /*9e40*/  FFMA.FTZ R51, R200, R86, R51 ;  /* 0x00000056c8337223 */ /* 0x000fe40000010033 */
[----:B------:R-:W-:Y:S01]  /*9e50*/  FFMA.FTZ R243, R232, R200, R246 ;  /* 0x000000c8e8f37223 */ /* 0x000fe200000100f6 */
[----:B------:R-:W-:Y:S01]  /*9e60*/  HADD2.F32 R200, -RZ, R104.H0_H0 ;  /* 0x20000068ffc87230 */ /* 0x000fe20000004100 */
[----:B------:R-:W-:Y:S02]  /*9e70*/  FFMA.FTZ R215, R224, R248, R215 ;  /* 0x000000f8e0d77223 */ /* 0x000fe400000100d7 */
[----:B------:R-:W-:Y:S02]  /*9e80*/  FMUL.FTZ R246, R26, R217 ;  /* 0x000000d91af67220 */ /* 0x000fe40000410000 */
[----:B------:R-:W-:Y:S02]  /*9e90*/  FMUL.FTZ R224, R200, R87 ;  /* 0x00000057c8e07220 */ /* 0x000fe40000410000 */
[----:B------:R-:W-:Y:S01]  /*9ea0*/  FMUL.FTZ R242, R242, R244 ;  /* 0x000000f4f2f27220 */ /* 0x000fe20000410000 */
[----:B------:R-:W-:Y:S01]  /*9eb0*/  HADD2.F32 R244, -RZ, R103.H0_H0 ;  /* 0x20000067fff47230 */ /* 0x000fe20000004100 */
[----:B------:R-:W-:-:S02]  /*9ec0*/  FFMA.FTZ R224, R202, -R224, R241 ;  /* 0x800000e0cae07223 */ /* 0x000fc400000100f1 */
[----:B------:R-:W-:Y:S02]  /*9ed0*/  FMUL.FTZ R202, R202, R217 ;  /* 0x000000d9caca7220 */ /* 0x000fe40000410000 */
[----:B------:R-:W-:Y:S02]  /*9ee0*/  FMUL.FTZ R246, R224, R246 ;  /* 0x000000f6e0f67220 */ /* 0x000fe40000410000 */
[----:B------:R-:W-:Y:S02]  /*9ef0*/  FFMA.FTZ R50, R202, R87, R50 ;  /* 0x00000057ca327223 */ /* 0x000fe40000010032 */
[----:B------:R-:W-:Y:S02]  /*9f00*/  FFMA.FTZ R246, R200, R202, R246 ;  /* 0x000000cac8f67223 */ /* 0x000fe400000100f6 */
[----:B------:R-:W-:Y:S02]  /*9f10*/  FMUL.FTZ R202, R244, R84 ;  /* 0x00000054f4ca7220 */ /* 0x000fe40000410000 */
[----:B------:R-:W-:-:S02]  /*9f20*/  FADD.FTZ R41, R246, R41 ;  /* 0x00000029f6297221 */ /* 0x000fc40000010000 */
[C---:B------:R-:W-:Y:S02]  /*9f30*/  FFMA.FTZ R202, R203.reuse, -R202, R230 ;  /* 0x800000cacbca7223 */ /* 0x040fe400000100e6 */
[-C--:B------:R-:W-:Y:S02]  /*9f40*/  FMUL.FTZ R246, R26, R13.reuse ;  /* 0x0000000d1af67220 */ /* 0x080fe40000410000 */
[----:B------:R-:W-:Y:S02]  /*9f50*/  FMUL.FTZ R203, R203, R13 ;  /* 0x0000000dcbcb7220 */ /* 0x000fe40000410000 */
[----:B------:R-:W-:Y:S02]  /*9f60*/  FMUL.FTZ R246, R202, R246 ;  /* 0x000000f6caf67220 */ /* 0x000fe40000410000 */
[----:B------:R-:W-:Y:S02]  /*9f70*/  FFMA.FTZ R49, R203, R84, R49 ;  /* 0x00000054cb317223 */ /* 0x000fe40000010031 */
[----:B------:R-:W-:-:S02]  /*9f80*/  FFMA.FTZ R203, R244, R203, R246 ;  /* 0x000000cbf4cb7223 */ /* 0x000fc400000100f6 */
[----:B------:R-:W-:Y:S02]  /*9f90*/  FMUL.FTZ R246, R26, R245 ;  /* 0x000000f51af67220 */ /* 0x000fe40000410000 */
[----:B------:R-:W-:Y:S02]  /*9fa0*/  FADD.FTZ R42, R203, R42 ;  /* 0x0000002acb2a7221 */ /* 0x000fe40000010000 */
[----:B------:R-:W-:Y:S01]  /*9fb0*/  FMUL.FTZ R133, R133, R246 ;  /* 0x000000f685857220 */ /* 0x000fe20000410000 */
[----:B------:R-:W-:Y:S01]  /*9fc0*/  HADD2.F32 R246, -RZ, R102.H0_H0 ;  /* 0x20000066fff67230 */ /* 0x000fe20000004100 */
[----:B------:R-:W-:Y:S02]  /*9fd0*/  FMUL.FTZ R232, R232, R248 ;  /* 0x000000f8e8e87220 */ /* 0x000fe40000410000 */
[----:B------:R-:W-:Y:S02]  /*9fe0*/  FMUL.FTZ R248, R26, R219 ;  /* 0x000000db1af87220 */ /* 0x000fe40000410000 */
[----:B------:R-:W-:-:S02]  /*9ff0*/  FMUL.FTZ R203, R246, R85 ;  /* 0x00000055f6cb7220 */ /* 0x000fc40000410000 */
[----:B------:R-:W-:Y:S02]  /*a000*/  FMUL.FTZ R2, R2, R245 ;  /* 0x000000f502027220 */ /* 0x000fe40000410000 */
[C---:B------:R-:W-:Y:S02]  /*a010*/  FFMA.FTZ R203, R204.reuse, -R203, R225 ;  /* 0x800000cbcccb7223 */ /* 0x040fe400000100e1 */
[----:B------:R-:W-:Y:S02]  /*a020*/  FMUL.FTZ R245, R204, R219 ;  /* 0x000000dbccf57220 */ /* 0x000fe40000410000 */
[----:B------:R-:W-:Y:S02]  /*a030*/  FMUL.FTZ R248, R203, R248 ;  /* 0x000000f8cbf87220 */ /* 0x000fe40000410000 */
[----:B------:R-:W-:Y:S02]  /*a040*/  FFMA.FTZ R48, R245, R85, R48 ;  /* 0x00000055f5307223 */ /* 0x000fe40000010030 */
[----:B------:R-:W-:Y:S01]  /*a050*/  FFMA.FTZ R248, R246, R245, R248 ;  /* 0x000000f5f6f87223 */ /* 0x000fe200000100f8 */
[----:B------:R-:W-:Y:S01]  /*a060*/  HADD2.F32 R245, -RZ, R101.H0_H0 ;  /* 0x20000065fff57230 */ /* 0x000fe20000004100 */
[----:B------:R-:W-:-:S02]  /*a070*/  FFMA.FTZ R53, R2, R88, R53 ;  /* 0x0000005802357223 */ /* 0x000fc40000010035 */
[----:B------:R-:W-:Y:S02]  /*a080*/  FADD.FTZ R43, R248, R43 ;  /* 0x0000002bf82b7221 */ /* 0x000fe40000010000 */
[----:B------:R-:W-:Y:S02]  /*a090*/  FMUL.FTZ R204, R245, R82 ;  /* 0x00000052f5cc7220 */ /* 0x000fe40000410000 */
[-C--:B------:R-:W-:Y:S02]  /*a0a0*/  FMUL.FTZ R248, R26, R11.reuse ;  /* 0x0000000b1af87220 */ /* 0x080fe40000410000 */
[C---:B------:R-:W-:Y:S02]  /*a0b0*/  FFMA.FTZ R204, R205.reuse, -R204, R228 ;  /* 0x800000cccdcc7223 */ /* 0x040fe400000100e4 */
[----:B------:R-:W-:Y:S02]  /*a0c0*/  FFMA.FTZ R133, R132, R2, R133 ;  /* 0x0000000284857223 */ /* 0x000fe40000010085 */
[----:B------:R-:W-:-:S02]  /*a0d0*/  FMUL.FTZ R2, R205, R11 ;  /* 0x0000000bcd027220 */ /* 0x000fc40000410000 */
[----:B------:R-:W-:Y:S02]  /*a0e0*/  FMUL.FTZ R248, R204, R248 ;  /* 0x000000f8ccf87220 */ /* 0x000fe40000410000 */
[----:B------:R-:W-:Y:S02]  /*a0f0*/  FFMA.FTZ R47, R2, R82, R47 ;  /* 0x00000052022f7223 */ /* 0x000fe4000001002f */
[----:B------:R-:W-:Y:S01]  /*a100*/  FFMA.FTZ R205, R245, R2, R248 ;  /* 0x00000002f5cd7223 */ /* 0x000fe200000100f8 */
[----:B------:R-:W-:Y:S01]  /*a110*/  HADD2.F32 R2, -RZ, R100.H0_H0 ;  /* 0x20000064ff027230 */ /* 0x000fe20000004100 */
[-C--:B------:R-:W-:Y:S02]  /*a120*/  FMUL.FTZ R3, R3, R12.reuse ;  /* 0x0000000c03037220 */ /* 0x080fe40000410000 */
[----:B------:R-:W-:Y:S02]  /*a130*/  FADD.FTZ R44, R205, R44 ;  /* 0x0000002ccd2c7221 */ /* 0x000fe40000010000 */
[----:B------:R-:W-:-:S02]  /*a140*/  FMUL.FTZ R12, R26, R12 ;  /* 0x0000000c1a0c7220 */ /* 0x000fc40000410000 */
[----:B------:R-:W-:Y:S02]  /*a150*/  FMUL.FTZ R205, R132, R0 ;  /* 0x0000000084cd7220 */ /* 0x000fe40000410000 */
[----:B------:R-:W-:Y:S02]  /*a160*/  FMUL.FTZ R0, R2, R83 ;  /* 0x0000005302007220 */ /* 0x000fe40000410000 */
[----:B------:R-:W-:Y:S02]  /*a170*/  FMUL.FTZ R132, R226, R12 ;  /* 0x0000000ce2847220 */ /* 0x000fe40000410000 */
[----:B------:R-:W-:Y:S02]  /*a180*/  FFMA.FTZ R0, R206, -R0, R223 ;  /* 0x80000000ce007223 */ /* 0x000fe400000100df */
[-C--:B------:R-:W-:Y:S02]  /*a190*/  FMUL.FTZ R12, R26, R221.reuse ;  /* 0x000000dd1a0c7220 */ /* 0x080fe40000410000 */
[----:B------:R-:W-:-:S02]  /*a1a0*/  FMUL.FTZ R206, R206, R221 ;  /* 0x000000ddcece7220 */ /* 0x000fc40000410000 */
[----:B------:R-:W-:Y:S02]  /*a1b0*/  FMUL.FTZ R12, R0, R12 ;  /* 0x0000000c000c7220 */ /* 0x000fe40000410000 */
[----:B------:R-:W-:Y:S02]  /*a1c0*/  FMUL.FTZ R221, R221, R83 ;  /* 0x00000053dddd7220 */ /* 0x000fe40000410000 */
[----:B------:R-:W-:Y:S02]  /*a1d0*/  FMUL.FTZ R11, R11, R82 ;  /* 0x000000520b0b7220 */ /* 0x000fe40000410000 */
[----:B------:R-:W-:Y:S02]  /*a1e0*/  FMUL.FTZ R217, R217, R87 ;  /* 0x00000057d9d97220 */ /* 0x000fe40000410000 */
[----:B------:R-:W-:Y:S02]  /*a1f0*/  FFMA.FTZ R46, R206, R83, R46 ;  /* 0x00000053ce2e7223 */ /* 0x000fe4000001002e */
[----:B------:R-:W-:-:S02]  /*a200*/  FFMA.FTZ R12, R2, R206, R12 ;  /* 0x000000ce020c7223 */ /* 0x000fc4000001000c */
[-C--:B------:R-:W-:Y:S02]  /*a210*/  FMUL.FTZ R0, R0, R221.reuse ;  /* 0x000000dd00007220 */ /* 0x080fe40000410000 */
[----:B------:R-:W-:Y:S01]  /*a220*/  FMUL.FTZ R206, R2, R221 ;  /* 0x000000dd02ce7220 */ /* 0x000fe20000410000 */
[----:B------:R-:W-:Y:S01]  /*a230*/  LEA.HI.SX32 R2, R167, R167, 0x1b ;  /* 0x000000a7a7027211 */ /* 0x000fe200078fdaff */
[----:B------:R-:W-:Y:S02]  /*a240*/  FMUL.FTZ R221, R245, R11 ;  /* 0x0000000bf5dd7220 */ /* 0x000fe40000410000 */
[----:B------:R-:W-:Y:S02]  /*a250*/  FMUL.FTZ R13, R13, R84 ;  /* 0x000000540d0d7220 */ /* 0x000fe40000410000 */
[----:B------:R-:W-:Y:S01]  /*a260*/  FFMA.FTZ R215, R224, R217, R215 ;  /* 0x000000d9e0d77223 */ /* 0x000fe200000100d7 */
[----:B------:R0:W-:Y:S01]  /*a270*/  STS [R2.X4+0x10b8], R221 ;  /* 0x0010b8dd02007388 */ /* 0x0001e20000004800 */
[----:B------:R-:W-:-:S02]  /*a280*/  FMUL.FTZ R219, R219, R85 ;  /* 0x00000055dbdb7220 */ /* 0x000fc40000410000 */
[----:B------:R-:W-:Y:S01]  /*a290*/  FMUL.FTZ R244, R244, R13 ;  /* 0x0000000df4f47220 */ /* 0x000fe20000410000 */
[----:B------:R1:W-:Y:S01]  /*a2a0*/  STS [R2.X4+0x10a0], R205 ;  /* 0x0010a0cd02007388 */ /* 0x0003e20000004800 */
[----:B------:R-:W-:Y:S02]  /*a2b0*/  FFMA.FTZ R54, R3, R91, R54 ;  /* 0x0000005b03367223 */ /* 0x000fe40000010036 */
[----:B------:R-:W-:Y:S01]  /*a2c0*/  FFMA.FTZ R132, R220, R3, R132 ;  /* 0x00000003dc847223 */ /* 0x000fe20000010084 */
[----:B------:R-:W-:Y:S01]  /*a2d0*/  STS [R2.X4+0x10bc], R206 ;  /* 0x0010bcce02007388 */ /* 0x000fe20000004800 */
[----:B------:R-:W-:Y:S01]  /*a2e0*/  FFMA.FTZ R202, R202, R13, R215 ;  /* 0x0000000dcaca7223 */ /* 0x000fe200000100d7 */
[----:B------:R-:W-:Y:S01]  /*a2f0*/  IADD3 R215, R192, 0x140, RZ ;  /* 0x00000140c0d77810 */ /* 0x000fe20007ffe0ff */
[----:B------:R-:W-:Y:S01]  /*a300*/  FMUL.FTZ R246, R246, R219 ;  /* 0x000000dbf6f67220 */ /* 0x000fe20000410000 */
[----:B------:R-:W-:Y:S01]  /*a310*/  STS [R2.X4+0x10b0], R244 ;  /* 0x0010b0f402007388 */ /* 0x000fe20000004800 */
[----:B------:R-:W-:Y:S01]  /*a320*/  FMUL.FTZ R245, R200, R217 ;  /* 0x000000d9c8f57220 */ /* 0x000fe20000410000 */
[----:B------:R-:W-:Y:S01]  /*a330*/  IADD3 R217, R192, 0x300, RZ ;  /* 0x00000300c0d97810 */ /* 0x000fe20007ffe0ff */
[----:B0-----:R-:W-:Y:S01]  /*a340*/  FMUL.FTZ R221, R220, R218 ;  /* 0x000000dadcdd7220 */ /* 0x001fe20000410000 */
[----:B------:R0:W-:Y:S01]  /*a350*/  STS [R2.X4+0x10b4], R246 ;  /* 0x0010b4f602007388 */ /* 0x0001e20000004800 */
[----:B------:R-:W-:Y:S01]  /*a360*/  FMUL.FTZ R3, R17, R212 ;  /* 0x000000d411037220 */ /* 0x000fe20000410000 */
[----:B------:R-:W-:Y:S01]  /*a370*/  LEA.HI.SX32 R226, R217, R192, 0x1b ;  /* 0x000000c0d9e27211 */ /* 0x000fe200078fdaff */
[----:B------:R-:W-:Y:S01]  /*a380*/  FMUL.FTZ R249, R66, R249 ;  /* 0x000000f942f97220 */ /* 0x000fe20000410000 */
[----:B------:R2:W-:Y:S01]  /*a390*/  STS [R2.X4+0x10ac], R245 ;  /* 0x0010acf502007388 */ /* 0x0005e20000004800 */
[----:B------:R-:W-:-:S02]  /*a3a0*/  FMUL.FTZ R211, R65, R211 ;  /* 0x000000d341d37220 */ /* 0x000fc40000410000 */
[----:B------:R-:W-:Y:S01]  /*a3b0*/  FMUL.FTZ R247, R208, R247 ;  /* 0x000000f7d0f77220 */ /* 0x000fe20000410000 */
[----:B------:R-:W-:Y:S01]  /*a3c0*/  STS [R2.X4+0x10a8], R232 ;  /* 0x0010a8e802007388 */ /* 0x000fe20000004800 */
[----:B-1----:R-:W-:Y:S01]  /*a3d0*/  FMUL.FTZ R205, R67, R216 ;  /* 0x000000d843cd7220 */ /* 0x002fe20000410000 */
[----:B0-----:R-:W-:Y:S01]  /*a3e0*/  LEA.HI.SX32 R246, R215, R192, 0x1b ;  /* 0x000000c0d7f67211 */ /* 0x001fe200078fdaff */
[----:B------:R-:W-:Y:S01]  /*a3f0*/  FMUL.FTZ R209, R210, R209 ;  /* 0x000000d1d2d17220 */ /* 0x000fe20000410000 */
[----:B------:R-:W-:Y:S01]  /*a400*/  STS [R2.X4+0x10a4], R242 ;  /* 0x0010a4f202007388 */ /* 0x000fe20000004800 */
[----:B------:R-:W-:Y:S01]  /*a410*/  FMUL.FTZ R13, R15, R214 ;  /* 0x000000d60f0d7220 */ /* 0x000fe20000410000 */
[----:B--2---:R-:W-:Y:S01]  /*a420*/  IADD3 R245, R192, 0x180, RZ ;  /* 0x00000180c0f57810 */ /* 0x004fe20007ffe0ff */
[-C--:B------:R-:W-:Y:S01]  /*a430*/  FMUL.FTZ R200, R4, R213.reuse ;  /* 0x000000d504c87220 */ /* 0x080fe20000410000 */
[----:B------:R0:W-:Y:S01]  /*a440*/  STS [R2.X4+0x109c], R221 ;  /* 0x00109cdd02007388 */ /* 0x0001e20000004800 */
[----:B------:R-:W-:Y:S01]  /*a450*/  FADD.FTZ R45, R12, R45 ;  /* 0x0000002d0c2d7221 */ /* 0x000fe20000010000 */
[----:B------:R-:W-:Y:S01]  /*a460*/  IADD3 R12, R192, 0x3c0, RZ ;  /* 0x000003c0c00c7810 */ /* 0x000fe20007ffe0ff */
[----:B------:R-:W-:Y:S01]  /*a470*/  FADD.FTZ R40, R243, R40 ;  /* 0x00000028f3287221 */ /* 0x000fe20000010000 */
[----:B------:R1:W-:Y:S01]  /*a480*/  STS [R2.X4+0x1098], R3 ;  /* 0x0010980302007388 */ /* 0x0003e20000004800 */
[----:B------:R-:W-:Y:S01]  /*a490*/  FMUL.FTZ R4, R26, R213 ;  /* 0x000000d51a047220 */ /* 0x000fe20000410000 */
[C---:B------:R-:W-:Y:S01]  /*a4a0*/  IADD3 R213, R192.reuse, 0x100, RZ ;  /* 0x00000100c0d57810 */ /* 0x040fe20007ffe0ff */
[----:B------:R-:W-:Y:S01]  /*a4b0*/  FFMA.FTZ R202, R203, R219, R202 ;  /* 0x000000dbcbca7223 */ /* 0x000fe200000100ca */
[----:B------:R2:W-:Y:S01]  /*a4c0*/  STS [R2.X4+0x1094], R249 ;  /* 0x001094f902007388 */ /* 0x0005e20000004800 */
[----:B------:R-:W-:Y:S01]  /*a4d0*/  IADD3 R203, R192, 0x40, RZ ;  /* 0x00000040c0cb7810 */ /* 0x000fe20007ffe0ff */
[----:B------:R-:W-:Y:S01]  /*a4e0*/  FADD.FTZ R39, R222, R39 ;  /* 0x00000027de277221 */ /* 0x000fe20000010000 */
[C---:B0-----:R-:W-:Y:S01]  /*a4f0*/  IADD3 R221, R192.reuse, 0x380, RZ ;  /* 0x00000380c0dd7810 */ /* 0x041fe20007ffe0ff */
[----:B------:R0:W-:Y:S01]  /*a500*/  STS [R2.X4+0x1090], R211 ;  /* 0x001090d302007388 */ /* 0x0001e20000004800 */
[C---:B------:R-:W-:Y:S01]  /*a510*/  IADD3 R243, R192.reuse, 0x200, RZ ;  /* 0x00000200c0f37810 */ /* 0x040fe20007ffe0ff */
[----:B-1----:R-:W-:Y:S01]  /*a520*/  FMUL.FTZ R3, R81, R237 ;  /* 0x000000ed51037220 */ /* 0x002fe20000410000 */
[C---:B------:R-:W-:Y:S01]  /*a530*/  IADD3 R237, R192.reuse, 0x280, RZ ;  /* 0x00000280c0ed7810 */ /* 0x040fe20007ffe0ff */
[----:B------:R-:W-:Y:S01]  /*a540*/  STS [R2.X4+0x108c], R247 ;  /* 0x00108cf702007388 */ /* 0x000fe20000004800 */
[C---:B------:R-:W-:Y:S01]  /*a550*/  IADD3 R219, R192.reuse, 0x340, RZ ;  /* 0x00000340c0db7810 */ /* 0x040fe20007ffe0ff */
[----:B------:R-:W-:Y:S01]  /*a560*/  FMUL.FTZ R4, R251, R4 ;  /* 0x00000004fb047220 */ /* 0x000fe20000410000 */
[----:B--2---:R-:W-:Y:S01]  /*a570*/  IADD3 R249, R192, 0x80, RZ ;  /* 0x00000080c0f97810 */ /* 0x004fe20007ffe0ff */
[----:B------:R1:W-:Y:S01]  /*a580*/  STS [R2.X4+0x1088], R205 ;  /* 0x001088cd02007388 */ /* 0x0003e20000004800 */
[-C--:B------:R-:W-:Y:S01]  /*a590*/  LEA.HI.SX32 R222, R221, R192.reuse, 0x1b ;  /* 0x000000c0ddde7211 */ /* 0x080fe200078fdaff */
[----:B------:R-:W-:Y:S01]  /*a5a0*/  FFMA.FTZ R11, R204, R11, R202 ;  /* 0x0000000bcc0b7223 */ /* 0x000fe200000100ca */
[C---:B0-----:R-:W-:Y:S01]  /*a5b0*/  IADD3 R211, R192.reuse, 0xc0, RZ ;  /* 0x000000c0c0d37810 */ /* 0x041fe20007ffe0ff */
[----:B------:R0:W-:Y:S01]  /*a5c0*/  STS [R2.X4+0x1084], R209 ;  /* 0x001084d102007388 */ /* 0x0001e20000004800 */
[CC--:B------:R-:W-:Y:S01]  /*a5d0*/  LEA.HI.SX32 R251, R192.reuse, R192.reuse, 0x1b ;  /* 0x000000c0c0fb7211 */ /* 0x0c0fe200078fdaff */
[----:B------:R-:W-:Y:S01]  /*a5e0*/  FMUL.FTZ R231, R75, R231 ;  /* 0x000000e74be77220 */ /* 0x000fe20000410000 */
[-C--:B------:R-:W-:Y:S01]  /*a5f0*/  LEA.HI.SX32 R250, R203, R192.reuse, 0x1b ;  /* 0x000000c0cbfa7211 */ /* 0x080fe200078fdaff */
[----:B------:R2:W-:Y:S01]  /*a600*/  STS [R2.X4+0x1080], R13 ;  /* 0x0010800d02007388 */ /* 0x0005e20000004800 */
[-C--:B------:R-:W-:Y:S01]  /*a610*/  LEA.HI.SX32 R249, R249, R192.reuse, 0x1b ;  /* 0x000000c0f9f97211 */ /* 0x080fe200078fdaff */
[----:B------:R-:W-:Y:S01]  /*a620*/  FMUL.FTZ R235, R79, R235 ;  /* 0x000000eb4feb7220 */ /* 0x000fe20000410000 */
[----:B-1----:R-:W-:Y:S01]  /*a630*/  IADD3 R205, R192, 0x1c0, RZ ;  /* 0x000001c0c0cd7810 */ /* 0x002fe20007ffe0ff */
[----:B------:R-:W-:Y:S01]  /*a640*/  BAR.SYNC.DEFER_BLOCKING 0x0 ;  /* 0x0000000000007b1d */ /* 0x000fe20000010000 */
[----:B------:R-:W-:Y:S01]  /*a650*/  LEA.HI.SX32 R248, R211, R192, 0x1b ;  /* 0x000000c0d3f87211 */ /* 0x000fe200078fdaff */
[----:B------:R-:W-:Y:S01]  /*a660*/  FMUL.FTZ R238, R78, R238 ;  /* 0x000000ee4eee7220 */ /* 0x000fe20000410000 */
[----:B0-----:R-:W-:Y:S01]  /*a670*/  IADD3 R209, R192, 0x2c0, RZ ;  /* 0x000002c0c0d17810 */ /* 0x001fe20007ffe0ff */
[----:B------:R-:W-:Y:S01]  /*a680*/  FMUL.FTZ R233, R77, R233 ;  /* 0x000000e94de97220 */ /* 0x000fe20000410000 */
[----:B------:R-:W-:Y:S01]  /*a690*/  LEA.HI.SX32 R247, R213, R192, 0x1b ;  /* 0x000000c0d5f77211 */ /* 0x000fe200078fdaff */
[----:B------:R-:W-:Y:S01]  /*a6a0*/  FMUL.FTZ R236, R76, R236 ;  /* 0x000000ec4cec7220 */ /* 0x000fe20000410000 */
[----:B--2---:R-:W-:Y:S01]  /*a6b0*/  IADD3 R13, R192, 0x240, RZ ;  /* 0x00000240c00d7810 */ /* 0x004fe20007ffe0ff */
[----:B------:R-:W-:Y:S01]  /*a6c0*/  FMUL.FTZ R229, R73, R229 ;  /* 0x000000e549e57220 */ /* 0x000fe20000410000 */
[-C--:B------:R-:W-:Y:S01]  /*a6d0*/  LEA.HI.SX32 R245, R245, R192.reuse, 0x1b ;  /* 0x000000c0f5f57211 */ /* 0x080fe200078fdaff */
        /* <DEDUP_REMOVED lines=9> */
[----:B------:R-:W-:-:S02]  /*a770*/  LEA.HI.SX32 R232, R209, R192, 0x1b ;  /* 0x000000c0d1e87211 */ /* 0x000fc400078fdaff */
        /* <DEDUP_REMOVED lines=22> */
[----:B------:R-:W-:Y:S01]  /*a8e0*/  STS [R2.X4+0x2108], R235 ;  /* 0x002108eb02007388 */ /* 0x000fe20000004800 */
[----:B------:R-:W-:Y:S02]  /*a8f0*/  IMAD R234, R197, c[0x0][0x2b8], RZ ;  /* 0x0000ae00c5ea7a24 */ /* 0x000fe400078e02ff */
[----:B-1----:R-:W-:Y:S01]  /*a900*/  FMUL.FTZ R13, R69, R230 ;  /* 0x000000e6450d7220 */ /* 0x002fe20000410000 */
[----:B------:R1:W-:Y:S01]  /*a910*/  STS [R2.X4+0x211c], R3 ;  /* 0x00211c0302007388 */ /* 0x0003e20000004800 */
[----:B------:R-:W-:Y:S02]  /*a920*/  IMAD R230, R197, c[0x0][0x298], RZ ;  /* 0x0000a600c5e67a24 */ /* 0x000fe400078e02ff */
[----:B--2---:R-:W-:Y:S01]  /*a930*/  FMUL.FTZ R231, R63, R228 ;  /* 0x000000e43fe77220 */ /* 0x004fe20000410000 */
[----:B------:R-:W-:Y:S04]  /*a940*/  STS [R2.X4+0x210c], R238 ;  /* 0x00210cee02007388 */ /* 0x000fe80000004800 */
[----:B------:R-:W-:Y:S01]  /*a950*/  STS [R2.X4+0x2110], R233 ;  /* 0x002110e902007388 */ /* 0x000fe20000004800 */
[----:B-1----:R-:W-:-:S03]  /*a960*/  HFMA2.MMA R3, -RZ, RZ, 0, 0 ;  /* 0x00000000ff037435 */ /* 0x002fc600000001ff */
[----:B------:R-:W-:Y:S04]  /*a970*/  STS [R2.X4+0x2114], R236 ;  /* 0x002114ec02007388 */ /* 0x000fe80000004800 */
[----:B------:R-:W-:Y:S04]  /*a980*/  STS [R2.X4+0x2120], R229 ;  /* 0x002120e502007388 */ /* 0x000fe80000004800 */
[----:B------:R-:W-:Y:S04]  /*a990*/  STS [R2.X4+0x2124], R239 ;  /* 0x002124ef02007388 */ /* 0x000fe80000004800 */
[----:B------:R1:W-:Y:S04]  /*a9a0*/  STS [R2.X4+0x2128], R227 ;  /* 0x002128e302007388 */ /* 0x0003e80000004800 */
[----:B------:R-:W-:Y:S04]  /*a9b0*/  STS [R2.X4+0x212c], R241 ;  /* 0x00212cf102007388 */ /* 0x000fe80000004800 */
[----:B------:R-:W-:Y:S01]  /*a9c0*/  STS [R2.X4+0x2130], R13 ;  /* 0x0021300d02007388 */ /* 0x000fe20000004800 */
[----:B-1----:R-:W-:-:S03]  /*a9d0*/  IMAD R227, R199, c[0x0][0x2bc], R234 ;  /* 0x0000af00c7e37a24 */ /* 0x002fc600078e02ea */
[----:B------:R1:W-:Y:S04]  /*a9e0*/  STS [R2.X4+0x2134], R225 ;  /* 0x002134e102007388 */ /* 0x0003e80000004800 */
[----:B------:R-:W-:Y:S04]  /*a9f0*/  STS [R2.X4+0x2138], R231 ;  /* 0x002138e702007388 */ /* 0x000fe80000004800 */
[----:B------:R2:W-:Y:S01]  /*aa00*/  STS [R2.X4+0x213c], R223 ;  /* 0x00213cdf02007388 */ /* 0x0005e20000004800 */
[----:B-1----:R-:W-:-:S03]  /*aa10*/  IADD3 R225, -R118, c[0x0][0x168], -R192 ;  /* 0x00005a0076e17a10 */ /* 0x002fc60007ffe9c0 */
[----:B------:R-:W-:Y:S01]  /*aa20*/  BAR.SYNC.DEFER_BLOCKING 0x0 ;  /* 0x0000000000007b1d */ /* 0x000fe20000010000 */
[----:B------:R-:W-:Y:S02]  /*aa30*/  ISETP.GE.AND P0, PT, R225, 0x1, PT ;  /* 0x00000001e100780c */ /* 0x000fe40003f06270 */
[----:B--2---:R-:W-:Y:S01]  /*aa40*/  MOV R2, R192 ;  /* 0x000000c000027202 */ /* 0x004fe20000000f00 */
[----:B------:R-:W-:-:S04]  /*aa50*/  IMAD R223, R195, c[0x0][0x2c0], RZ ;  /* 0x0000b000c3df7a24 */ /* 0x000fc800078e02ff */
[----:B------:R-:W-:-:S04]  /*aa60*/  IMAD.WIDE.U32 R228, R199, c[0x0][0x298], R2 ;  /* 0x0000a600c7e47a25 */ /* 0x000fc800078e0002 */
[----:B------:R-:W-:-:S04]  /*aa70*/  IMAD.WIDE.U32 R12, R199, c[0x0][0x2b8], R2 ;  /* 0x0000ae00c70c7a25 */ /* 0x000fc800078e0002 */
[----:B------:R-:W-:Y:S01]  /*aa80*/  IMAD R3, R199, c[0x0][0x29c], R230 ;  /* 0x0000a700c7037a24 */ /* 0x000fe200078e02e6 */
[----:B------:R-:W-:Y:S01]  /*aa90*/  IADD3 R13, R13, R227, RZ ;  /* 0x000000e30d0d7210 */ /* 0x000fe20007ffe0ff */
[C---:B------:R-:W-:Y:S02]  /*aaa0*/  IMAD R227, R196.reuse, c[0x0][0x2c4], R223 ;  /* 0x0000b100c4e37a24 */ /* 0x040fe400078e02df */
[----:B------:R-:W-:Y:S02]  /*aab0*/  IMAD.IADD R229, R229, 0x1, R3 ;  /* 0x00000001e5e57824 */ /* 0x000fe400078e0203 */
[----:B------:R-:W-:Y:S02]  /*aac0*/  IMAD R3, R195, c[0x0][0x2a0], RZ ;  /* 0x0000a800c3037a24 */ /* 0x000fe400078e02ff */
[----:B------:R-:W-:-:S04]  /*aad0*/  IMAD.WIDE.U32 R228, R196, c[0x0][0x2a0], R228 ;  /* 0x0000a800c4e47a25 */ /* 0x000fc800078e00e4 */
[----:B------:R-:W-:Y:S01]  /*aae0*/  IMAD R3, R196, c[0x0][0x2a4], R3 ;  /* 0x0000a900c4037a24 */ /* 0x000fe200078e0203 */
[----:B------:R-:W-:Y:S01]  /*aaf0*/  IADD3 R230, P1, R118, R228, RZ ;  /* 0x000000e476e67210 */ /* 0x000fe20007f3e0ff */
[----:B------:R-:W-:-:S03]  /*ab00*/  IMAD.WIDE.U32 R12, R196, c[0x0][0x2c0], R12 ;  /* 0x0000b000c40c7a25 */ /* 0x000fc600078e000c */
[----:B------:R-:W-:Y:S02]  /*ab10*/  IADD3 R223, R229, R3, RZ ;  /* 0x00000003e5df7210 */ /* 0x000fe40007ffe0ff */
[----:B------:R-:W-:Y:S02]  /*ab20*/  IADD3 R227, R13, R227, RZ ;  /* 0x000000e30de37210 */ /* 0x000fe40007ffe0ff */
[----:B------:R-:W-:Y:S01]  /*ab30*/  IADD3 R2, P2, R118, R12, RZ ;  /* 0x0000000c76027210 */ /* 0x000fe20007f5e0ff */
[----:B------:R-:W-:-:S03]  /*ab40*/  IMAD.X R231, R119, 0x1, R223, P1 ;  /* 0x0000000177e77824 */ /* 0x000fc600008e06df */
[----:B------:R-:W-:Y:S01]  /*ab50*/  IADD3.X R3, R119, R227, RZ, P2, !PT ;  /* 0x000000e377037210 */ /* 0x000fe200017fe4ff */
[----:B------:R-:W-:Y:S05]  /*ab60*/  @!P0 BRA `(.L_x_3586) ;  /* 0x000000f000008947 */ /* 0x000fea0003800000 */
[----:B0--34-:R-:W0:Y:S01]  /*ab70*/  LDS R251, [R251.X4+0x2100] ;  /* 0x00210000fbfb7984 */ /* 0x019e220000004800 */
[----:B------:R-:W-:Y:S02]  /*ab80*/  IMAD R234, R27, c[0x0][0x2b0], RZ ;  /* 0x0000ac001bea7a24 */ /* 0x000fe400078e02ff */
[----:B------:R-:W-:-:S04]  /*ab90*/  IMAD.WIDE.U32 R230, R29, c[0x0][0x2b0], R230 ;  /* 0x0000ac001de67a25 */ /* 0x000fc800078e00e6 */
[C---:B------:R-:W-:Y:S01]  /*aba0*/  IMAD R233, R29.reuse, c[0x0][0x2b4], R234 ;  /* 0x0000ad001de97a24 */ /* 0x040fe200078e02ea */
[----:B------:R-:W-:Y:S01]  /*abb0*/  LEA R234, P0, R230, c[0x0][0x318], 0x2 ;  /* 0x0000c600e6ea7a11 */ /* 0x000fe200078010ff */
[----:B------:R-:W-:-:S03]  /*abc0*/  IMAD.WIDE.U32 R2, R29, c[0x0][0x2d0], R2 ;  /* 0x0000b4001d027a25 */ /* 0x000fc600078e0002 */
[----:B------:R-:W-:-:S04]  /*abd0*/  IADD3 R233, R231, R233, RZ ;  /* 0x000000e9e7e97210 */ /* 0x000fc80007ffe0ff */
[----:B------:R-:W-:Y:S01]  /*abe0*/  LEA.HI.X R235, R230, c[0x0][0x31c], R233, 0x2, P0 ;  /* 0x0000c700e6eb7a11 */ /* 0x000fe200000f14e9 */
[----:B------:R-:W-:-:S04]  /*abf0*/  IMAD R230, R27, c[0x0][0x2d0], RZ ;  /* 0x0000b4001be67a24 */ /* 0x000fc800078e02ff */
[----:B------:R-:W-:Y:S01]  /*ac00*/  IMAD R27, R29, c[0x0][0x2d4], R230 ;  /* 0x0000b5001d1b7a24 */ /* 0x000fe200078e02e6 */
[----:B------:R-:W-:Y:S01]  /*ac10*/  LEA R230, P0, R2, c[0x0][0x320], 0x2 ;  /* 0x0000c80002e67a11 */ /* 0x000fe200078010ff */
[----:B------:R1:W-:Y:S03]  /*ac20*/  RED.E.ADD.F32.FTZ.RN.STRONG.GPU [R234.64], R220 ;  /* 0x000000dcea00798e */ /* 0x0003e6000c10e78e */
[----:B------:R-:W-:-:S04]  /*ac30*/  IADD3 R27, R3, R27, RZ ;  /* 0x0000001b031b7210 */ /* 0x000fc80007ffe0ff */
[----:B------:R-:W-:-:S05]  /*ac40*/  LEA.HI.X R231, R2, c[0x0][0x324], R27, 0x2, P0 ;  /* 0x0000c90002e77a11 */ /* 0x000fca00000f141b */
[----:B0-----:R1:W-:Y:S02]  /*ac50*/  RED.E.ADD.F32.FTZ.RN.STRONG.GPU [R230.64], R251 ;  /* 0x000000fbe600798e */ /* 0x0013e4000c10e78e */
.L_x_3586:
[----:B0--34-:R-:W-:Y:S05]  /*ac60*/  BSYNC B0 ;  /* 0x0000000000007941 */ /* 0x019fea0003800000 */
.L_x_3585:
[----:B------:R0:W2:Y:S01]  /*ac70*/  LDS R27, [R250.X4+0x2200] ;  /* 0x00220000fa1b7984 */ /* 0x0000a20000004800 */
[C---:B------:R-:W-:Y:S01]  /*ac80*/  LEA R2, P0, R228.reuse, c[0x0][0x318], 0x2 ;  /* 0x0000c600e4027a11 */ /* 0x040fe200078010ff */
        /* <DEDUP_REMOVED lines=15> */
[----:B-1----:R-:W-:-:S04]  /*ad80*/  IMAD.WIDE R230, R13, 0x4, R2 ;  /* 0x000000040de67825 */ /* 0x002fc800078e0202 */
[----:B------:R-:W-:Y:S01]  /*ad90*/  IMAD.WIDE R12, R13, 0x4, R228 ;  /* 0x000000040d0c7825 */ /* 0x000fe200078e02e4 */
[----:B------:R-:W-:Y:S05]  /*ada0*/  @!P0 BRA `(.L_x_3588) ;  /* 0x0000007000008947 */ /* 0x000fea0003800000 */
[----:B0-----:R-:W-:-:S04]  /*adb0*/  IMAD.U32 R223, RZ, RZ, UR22 ;  /* 0x00000016ffdf7e24 */ /* 0x001fc8000f8e00ff */
[----:B------:R-:W-:-:S04]  /*adc0*/  IMAD.WIDE.U32 R230, R223, c[0x0][0x2b0], R230 ;  /* 0x0000ac00dfe67a25 */ /* 0x000fc800078e00e6 */
[----:B------:R-:W-:Y:S01]  /*add0*/  IMAD.WIDE.U32 R12, R223, c[0x0][0x2d0], R12 ;  /* 0x0000b400df0c7a25 */ /* 0x000fe200078e000c */
[----:B------:R-:W-:-:S04]  /*ade0*/  IADD3 R231, R231, UR8, RZ ;  /* 0x00000008e7e77c10 */ /* 0x000fc8000fffe0ff */
[----:B------:R-:W-:Y:S01]  /*adf0*/  IADD3 R13, R13, UR9, RZ ;  /* 0x000000090d0d7c10 */ /* 0x000fe2000fffe0ff */
[----:B------:R0:W-:Y:S04]  /*ae00*/  RED.E.ADD.F32.FTZ.RN.STRONG.GPU [R230.64+-0xf00], R219 ;  /* 0xfff100dbe600798e */ /* 0x0001e8000c10e78e */
[----:B--2---:R0:W-:Y:S02]  /*ae10*/  RED.E.ADD.F32.FTZ.RN.STRONG.GPU [R12.64+-0xf00], R27 ;  /* 0xfff1001b0c00798e */ /* 0x0041e4000c10e78e */
.L_x_3588:
[----:B0-----:R-:W-:Y:S05]  /*ae20*/  BSYNC B0 ;  /* 0x0000000000007941 */ /* 0x001fea0003800000 */
.L_x_3587:
[----:B------:R-:W0:Y:S01]  /*ae30*/  LDS R249, [R249.X4+0x2300] ;  /* 0x00230000f9f97984 */ /* 0x000e220000004800 */
[----:B------:R-:W-:Y:S01]  /*ae40*/  SHF.L.U32 R13, R99, 0x2, RZ ;  /* 0x00000002630d7819 */ /* 0x000fe200000006ff */
[----:B--2---:R-:W-:Y:S01]  /*ae50*/  IMAD.U32 R27, RZ, RZ, UR22 ;  /* 0x00000016ff1b7e24 */ /* 0x004fe2000f8e00ff */
[----:B------:R-:W-:Y:S01]  /*ae60*/  ISETP.GE.AND P6, PT, R225, 0x81, PT ;  /* 0x00000081e100780c */ /* 0x000fe20003fc6270 */
[----:B------:R-:W-:Y:S01]  /*ae70*/  BSSY B0, `(.L_x_3589) ;  /* 0x0000015000007945 */ /* 0x000fe20003800000 */
[----:B------:R-:W-:Y:S01]  /*ae80*/  IADD3 R2, P0, R13, R2, RZ ;  /* 0x000000020d027210 */ /* 0x000fe20007f1e0ff */
[----:B------:R-:W-:Y:S01]  /*ae90*/  FADD.FTZ R0, R11, R0 ;  /* 0x000000000b007221 */ /* 0x000fe20000010000 */
[----:B------:R-:W-:-:S02]  /*aea0*/  IADD3 R12, P1, R13, R228, RZ ;  /* 0x000000e40d0c7210 */ /* 0x000fc40007f3e0ff */
[----:B------:R-:W-:Y:S02]  /*aeb0*/  SHF.L.U64.HI R13, R99, 0x2, R98 ;  /* 0x00000002630d7819 */ /* 0x000fe40000010262 */
[----:B------:R-:W-:Y:S02]  /*aec0*/  MOV R219, UR22 ;  /* 0x0000001600db7c02 */ /* 0x000fe40008000f00 */
[C---:B------:R-:W-:Y:S02]  /*aed0*/  IADD3.X R3, R13.reuse, R3, RZ, P0, !PT ;  /* 0x000000030d037210 */ /* 0x040fe400007fe4ff */
[----:B------:R-:W-:Y:S02]  /*aee0*/  IADD3.X R13, R13, R229, RZ, P1, !PT ;  /* 0x000000e50d0d7210 */ /* 0x000fe40000ffe4ff */
        /* <DEDUP_REMOVED lines=8> */
[C---:B------:R-:W-:Y:S02]  /*af70*/  ISETP.GE.AND P4, PT, R225.reuse, 0x1c1, PT ;  /* 0x000001c1e100780c */ /* 0x040fe40003f86270 */
[----:B------:R-:W-:Y:S01]  /*af80*/  ISETP.GE.AND P5, PT, R225, 0x201, PT ;  /* 0x00000201e100780c */ /* 0x000fe20003fa6270 */
[----:B------:R-:W-:Y:S07]  /*af90*/  @!P6 BRA `(.L_x_3590) ;  /* 0x000000200000e947 */ /* 0x000fee0003800000 */
[----:B------:R1:W-:Y:S04]  /*afa0*/  RED.E.ADD.F32.FTZ.RN.STRONG.GPU [R2.64+-0xe00], R218 ;  /* 0xfff200da0200798e */ /* 0x0003e8000c10e78e */
[----:B0-----:R1:W-:Y:S02]  /*afb0*/  RED.E.ADD.F32.FTZ.RN.STRONG.GPU [R12.64+-0xe00], R249 ;  /* 0xfff200f90c00798e */ /* 0x0013e4000c10e78e */
.L_x_3590:
[----:B------:R-:W-:Y:S05]  /*afc0*/  BSYNC B0 ;  /* 0x0000000000007941 */ /* 0x000fea0003800000 */
.L_x_3589:
[----:B------:R2:W3:Y:S01]  /*afd0*/  LDS R11, [R248.X4+0x2400] ;  /* 0x00240000f80b7984 */ /* 0x0004e20000004800 */
[----:B------:R-:W-:Y:S01]  /*afe0*/  BSSY B0, `(.L_x_3591) ;  /* 0x0000004000007945 */ /* 0x000fe20003800000 */
[----:B------:R-:W-:Y:S05]  /*aff0*/  @!P0 BRA `(.L_x_3592) ;  /* 0x0000002000008947 */ /* 0x000fea0003800000 */
[----:B------:R4:W-:Y:S04]  /*b000*/  RED.E.ADD.F32.FTZ.RN.STRONG.GPU [R2.64+-0xd00], R217 ;  /* 0xfff300d90200798e */ /* 0x0009e8000c10e78e */
[----:B---3--:R4:W-:Y:S02]  /*b010*/  RED.E.ADD.F32.FTZ.RN.STRONG.GPU [R12.64+-0xd00], R11 ;  /* 0xfff3000b0c00798e */ /* 0x0089e4000c10e78e */
.L_x_3592:
[----:B------:R-:W-:Y:S05]  /*b020*/  BSYNC B0 ;  /* 0x0000000000007941 */ /* 0x000fea0003800000 */
.L_x_3591:
[----:B------:R-:W1:Y:S01]  /*b030*/  LDS R247, [R247.X4+0x2500] ;  /* 0x00250000f7f77984 */ /* 0x000e620000004800 */
[----:B------:R-:W-:Y:S01]  /*b040*/  BSSY B0, `(.L_x_3593) ;  /* 0x0000004000007945 */ /* 0x000fe20003800000 */
[----:B------:R-:W-:Y:S05]  /*b050*/  @!P1 BRA `(.L_x_3594) ;  /* 0x0000002000009947 */ /* 0x000fea0003800000 */
[----:B------:R2:W-:Y:S04]  /*b060*/  RED.E.ADD.F32.FTZ.RN.STRONG.GPU [R2.64+-0xc00], R216 ;  /* 0xfff400d80200798e */ /* 0x0005e8000c10e78e */
[----:B-1----:R2:W-:Y:S02]  /*b070*/  RED.E.ADD.F32.FTZ.RN.STRONG.GPU [R12.64+-0xc00], R247 ;  /* 0xfff400f70c00798e */ /* 0x0025e4000c10e78e */
.L_x_3594:
[----:B------:R-:W-:Y:S05]  /*b080*/  BSYNC B0 ;  /* 0x0000000000007941 */ /* 0x000fea0003800000 */
.L_x_3593:
[----:B---34-:R3:W4:Y:S01]  /*b090*/  LDS R11, [R246.X4+0x2600] ;  /* 0x00260000f60b7984 */ /* 0x0187220000004800 */
[----:B------:R-:W-:Y:S01]  /*b0a0*/  BSSY B0, `(.L_x_3595) ;  /* 0x0000004000007945 */ /* 0x000fe20003800000 */
[----:B------:R-:W-:Y:S05]  /*b0b0*/  @!P2 BRA `(.L_x_3596) ;  /* 0x000000200000a947 */ /* 0x000fea0003800000 */
[----:B------:R2:W-:Y:S04]  /*b0c0*/  RED.E.ADD.F32.FTZ.RN.STRONG.GPU [R2.64+-0xb00], R215 ;  /* 0xfff500d70200798e */ /* 0x0005e8000c10e78e */
[----:B----4-:R2:W-:Y:S02]  /*b0d0*/  RED.E.ADD.F32.FTZ.RN.STRONG.GPU [R12.64+-0xb00], R11 ;  /* 0xfff5000b0c00798e */ /* 0x0105e4000c10e78e */
.L_x_3596:
[----:B------:R-:W-:Y:S05]  /*b0e0*/  BSYNC B0 ;  /* 0x0000000000007941 */ /* 0x000fea0003800000 */
.L_x_3595:
[----:B------:R-:W2:Y:S01]  /*b0f0*/  LDS R245, [R245.X4+0x2700] ;  /* 0x00270000f5f57984 */ /* 0x000ea20000004800 */
[----:B------:R-:W-:Y:S01]  /*b100*/  BSSY B0, `(.L_x_3597) ;  /* 0x0000004000007945 */ /* 0x000fe20003800000 */
[----:B------:R-:W-:Y:S05]  /*b110*/  @!P3 BRA `(.L_x_3598) ;  /* 0x000000200000b947 */ /* 0x000fea0003800000 */
[----:B------:R3:W-:Y:S04]  /*b120*/  RED.E.ADD.F32.FTZ.RN.STRONG.GPU [R2.64+-0xa00], R214 ;  /* 0xfff600d60200798e */ /* 0x0007e8000c10e78e */
[----:B--2---:R3:W-:Y:S02]  /*b130*/  RED.E.ADD.F32.FTZ.RN.STRONG.GPU [R12.64+-0xa00], R245 ;  /* 0xfff600f50c00798e */ /* 0x0047e4000c10e78e */
.L_x_3598:
[----:B------:R-:W-:Y:S05]  /*b140*/  BSYNC B0 ;  /* 0x0000000000007941 */ /* 0x000fea0003800000 */
.L_x_3597:
[----:B--2-4-:R2:W4:Y:S01]  /*b150*/  LDS R11, [R244.X4+0x2800] ;  /* 0x00280000f40b7984 */ /* 0x0145220000004800 */
[----:B------:R-:W-:Y:S01]  /*b160*/  BSSY B0, `(.L_x_3599) ;  /* 0x0000004000007945 */ /* 0x000fe20003800000 */
[----:B------:R-:W-:Y:S05]  /*b170*/  @!P4 BRA `(.L_x_3600) ;  /* 0x000000200000c947 */ /* 0x000fea0003800000 */
[----:B------:R2:W-:Y:S04]  /*b180*/  RED.E.ADD.F32.FTZ.RN.STRONG.GPU [R2.64+-0x900], R213 ;  /* 0xfff700d50200798e */ /* 0x0005e8000c10e78e */
[----:B----4-:R2:W-:Y:S02]  /*b190*/  RED.E.ADD.F32.FTZ.RN.STRONG.GPU [R12.64+-0x900], R11 ;  /* 0xfff7000b0c00798e */ /* 0x0105e4000c10e78e */
.L_x_3600:
[----:B------:R-:W-:Y:S05]  /*b1a0*/  BSYNC B0 ;  /* 0x0000000000007941 */ /* 0x000fea0003800000 */
.L_x_3599:
[----:B------:R-:W2:Y:S01]  /*b1b0*/  LDS R243, [R243.X4+0x2900] ;  /* 0x00290000f3f37984 */ /* 0x000ea20000004800 */
[----:B------:R-:W-:Y:S01]  /*b1c0*/  BSSY B0, `(.L_x_3601) ;  /* 0x0000004000007945 */ /* 0x000fe20003800000 */
[----:B------:R-:W-:Y:S05]  /*b1d0*/  @!P5 BRA `(.L_x_3602) ;  /* 0x000000200000d947 */ /* 0x000fea0003800000 */
[----:B------:R3:W-:Y:S04]  /*b1e0*/  RED.E.ADD.F32.FTZ.RN.STRONG.GPU [R2.64+-0x800], R212 ;  /* 0xfff800d40200798e */ /* 0x0007e8000c10e78e */
[----:B--2---:R3:W-:Y:S02]  /*b1f0*/  RED.E.ADD.F32.FTZ.RN.STRONG.GPU [R12.64+-0x800], R243 ;  /* 0xfff800f30c00798e */ /* 0x0047e4000c10e78e */
.L_x_3602:
[----:B------:R-:W-:Y:S05]  /*b200*/  BSYNC B0 ;  /* 0x0000000000007941 */ /* 0x000fea0003800000 */
.L_x_3601:
[----:B--2-4-:R2:W4:Y:S01]  /*b210*/  LDS R11, [R242.X4+0x2a00] ;  /* 0x002a0000f20b7984 */ /* 0x0145220000004800 */
        /* <DEDUP_REMOVED lines=9> */
[----:B--2---:R2:W-:Y:S04]  /*b2b0*/  RED.E.ADD.F32.FTZ.RN.STRONG.GPU [R2.64+-0x700], R211 ;  /* 0xfff900d30200798e */ /* 0x0045e8000c10e78e */
[----:B----4-:R2:W-:Y:S02]  /*b2c0*/  RED.E.ADD.F32.FTZ.RN.STRONG.GPU [R12.64+-0x700], R11 ;  /* 0xfff9000b0c00798e */ /* 0x0105e4000c10e78e */
.L_x_3604:
[----:B--2---:R-:W-:Y:S05]  /*b2d0*/  BSYNC B0 ;  /* 0x0000000000007941 */ /* 0x004fea0003800000 */
.L_x_3603:
[----:B------:R-:W2:Y:S01]  /*b2e0*/  LDS R237, [R237.X4+0x2b00] ;  /* 0x002b0000eded7984 */ /* 0x000ea20000004800 */
[----:B------:R-:W-:Y:S01]  /*b2f0*/  BSSY B0, `(.L_x_3605) ;  /* 0x0000004000007945 */ /* 0x000fe20003800000 */
[----:B------:R-:W-:Y:S05]  /*b300*/  @!P0 BRA `(.L_x_3606) ;  /* 0x0000002000008947 */ /* 0x000fea0003800000 */
[----:B------:R3:W-:Y:S04]  /*b310*/  RED.E.ADD.F32.FTZ.RN.STRONG.GPU [R2.64+-0x600], R209 ;  /* 0xfffa00d10200798e */ /* 0x0007e8000c10e78e */
[----:B--2---:R3:W-:Y:S02]  /*b320*/  RED.E.ADD.F32.FTZ.RN.STRONG.GPU [R12.64+-0x600], R237 ;  /* 0xfffa00ed0c00798e */ /* 0x0047e4000c10e78e */
.L_x_3606:
[----:B------:R-:W-:Y:S05]  /*b330*/  BSYNC B0 ;  /* 0x0000000000007941 */ /* 0x000fea0003800000 */
.L_x_3605:
[----:B----4-:R4:W3:Y:S01]  /*b340*/  LDS R11, [R232.X4+0x2c00] ;  /* 0x002c0000e80b7984 */ /* 0x0108e20000004800 */
[----:B------:R-:W-:Y:S01]  /*b350*/  BSSY B0, `(.L_x_3607) ;  /* 0x0000004000007945 */ /* 0x000fe20003800000 */
[----:B------:R-:W-:Y:S05]  /*b360*/  @!P1 BRA `(.L_x_3608) ;  /* 0x0000002000009947 */ /* 0x000fea0003800000 */
[----:B------:R4:W-:Y:S04]  /*b370*/  RED.E.ADD.F32.FTZ.RN.STRONG.GPU [R2.64+-0x500], R206 ;  /* 0xfffb00ce0200798e */ /* 0x0009e8000c10e78e */
[----:B---3--:R4:W-:Y:S02]  /*b380*/  RED.E.ADD.F32.FTZ.RN.STRONG.GPU [R12.64+-0x500], R11 ;  /* 0xfffb000b0c00798e */ /* 0x0089e4000c10e78e */
.L_x_3608:
[----:B------:R-:W-:Y:S05]  /*b390*/  BSYNC B0 ;  /* 0x0000000000007941 */ /* 0x000fea0003800000 */
.L_x_3607:
[----:B---34-:R3:W4:Y:S01]  /*b3a0*/  LDS R11, [R226.X4+0x2d00] ;  /* 0x002d0000e20b7984 */ /* 0x0187220000004800 */
[----:B------:R-:W-:Y:S01]  /*b3b0*/  BSSY B0, `(.L_x_3609) ;  /* 0x0000004000007945 */ /* 0x000fe20003800000 */
[----:B------:R-:W-:Y:S05]  /*b3c0*/  @!P2 BRA `(.L_x_3610) ;  /* 0x000000200000a947 */ /* 0x000fea0003800000 */
[----:B------:R3:W-:Y:S04]  /*b3d0*/  RED.E.ADD.F32.FTZ.RN.STRONG.GPU [R2.64+-0x400], R205 ;  /* 0xfffc00cd0200798e */ /* 0x0007e8000c10e78e */
[----:B----4-:R3:W-:Y:S02]  /*b3e0*/  RED.E.ADD.F32.FTZ.RN.STRONG.GPU [R12.64+-0x400], R11 ;  /* 0xfffc000b0c00798e */ /* 0x0107e4000c10e78e */
.L_x_3610:
[----:B------:R-:W-:Y:S05]  /*b3f0*/  BSYNC B0 ;  /* 0x0000000000007941 */ /* 0x000fea0003800000 */
.L_x_3609:
[----:B---34-:R3:W4:Y:S01]  /*b400*/  LDS R11, [R224.X4+0x2e00] ;  /* 0x002e0000e00b7984 */ /* 0x0187220000004800 */
[----:B------:R-:W-:Y:S01]  /*b410*/  BSSY B0, `(.L_x_3611) ;  /* 0x0000004000007945 */ /* 0x000fe20003800000 */
[----:B------:R-:W-:Y:S05]  /*b420*/  @!P3 BRA `(.L_x_3612) ;  /* 0x000000200000b947 */ /* 0x000fea0003800000 */
[----:B------:R3:W-:Y:S04]  /*b430*/  RED.E.ADD.F32.FTZ.RN.STRONG.GPU [R2.64+-0x300], R204 ;  /* 0xfffd00cc0200798e */ /* 0x0007e8000c10e78e */
[----:B----4-:R3:W-:Y:S02]  /*b440*/  RED.E.ADD.F32.FTZ.RN.STRONG.GPU [R12.64+-0x300], R11 ;  /* 0xfffd000b0c00798e */ /* 0x0107e4000c10e78e */
.L_x_3612:
[----:B------:R-:W-:Y:S05]  /*b450*/  BSYNC B0 ;  /* 0x0000000000007941 */ /* 0x000fea0003800000 */
.L_x_3611:
[----:B---34-:R3:W4:Y:S01]  /*b460*/  LDS R11, [R222.X4+0x2f00] ;  /* 0x002f0000de0b7984 */ /* 0x0187220000004800 */
[----:B------:R-:W-:Y:S01]  /*b470*/  BSSY B0, `(.L_x_3613) ;  /* 0x0000004000007945 */ /* 0x000fe20003800000 */
[----:B------:R-:W-:Y:S05]  /*b480*/  @!P4 BRA `(.L_x_3614) ;  /* 0x000000200000c947 */ /* 0x000fea0003800000 */
[----:B------:R3:W-:Y:S04]  /*b490*/  RED.E.ADD.F32.FTZ.RN.STRONG.GPU [R2.64+-0x200], R203 ;  /* 0xfffe00cb0200798e */ /* 0x0007e8000c10e78e */
[----:B----4-:R3:W-:Y:S02]  /*b4a0*/  RED.E.ADD.F32.FTZ.RN.STRONG.GPU [R12.64+-0x200], R11 ;  /* 0xfffe000b0c00798e */ /* 0x0107e4000c10e78e */
.L_x_3614:
[----:B------:R-:W-:Y:S05]  /*b4b0*/  BSYNC B0 ;  /* 0x0000000000007941 */ /* 0x000fea0003800000 */
.L_x_3613:
[----:B------:R-:W3:Y:S01]  /*b4c0*/  LDS R221, [R221.X4+0x3000] ;  /* 0x00300000dddd7984 */ /* 0x000ee20000004800 */
[----:B------:R-:W-:Y:S01]  /*b4d0*/  BSSY B0, `(.L_x_3615) ;  /* 0x0000004000007945 */ /* 0x000fe20003800000 */
[----:B------:R-:W-:Y:S05]  /*b4e0*/  @!P5 BRA `(.L_x_3616) ;  /* 0x000000200000d947 */ /* 0x000fea0003800000 */
[----:B------:R4:W-:Y:S04]  /*b4f0*/  RED.E.ADD.F32.FTZ.RN.STRONG.GPU [R2.64+-0x100], R202 ;  /* 0xffff00ca0200798e */ /* 0x0009e8000c10e78e */
[----:B---3--:R4:W-:Y:S02]  /*b500*/  RED.E.ADD.F32.FTZ.RN.STRONG.GPU [R12.64+-0x100], R221 ;  /* 0xffff00dd0c00798e */ /* 0x0089e4000c10e78e */
.L_x_3616:
[----:B------:R-:W-:Y:S05]  /*b510*/  BSYNC B0 ;  /* 0x0000000000007941 */ /* 0x000fea0003800000 */
.L_x_3615:
[----:B---34-:R-:W3:Y:S01]  /*b520*/  SHFL.DOWN P0, R11, R0, 0x1, 0x1f ;  /* 0x08201f00000b7f89 */ /* 0x018ee20000000000 */
[-C--:B-1----:R-:W-:Y:S01]  /*b530*/  FMUL.FTZ R3, R26, R20.reuse ;  /* 0x000000141a037220 */ /* 0x082fe20000410000 */
[----:B------:R-:W-:Y:S01]  /*b540*/  ISETP.NE.AND P2, PT, R192, RZ, PT ;  /* 0x000000ffc000720c */ /* 0x000fe20003f45270 */
[----:B------:R-:W-:Y:S01]  /*b550*/  FMUL.FTZ R5, R5, R20 ;  /* 0x0000001405057220 */ /* 0x000fe20000410000 */
[----:B------:R-:W-:Y:S01]  /*b560*/  BSSY B0, `(.L_x_3617) ;  /* 0x000003c000007945 */ /* 0x000fe20003800000 */
[----:B------:R-:W-:-:S02]  /*b570*/  FMUL.FTZ R3, R14, R3 ;  /* 0x000000030e037220 */ /* 0x000fc40000410000 */
[-C--:B------:R-:W-:Y:S02]  /*b580*/  FMUL.FTZ R7, R7, R22.reuse ;  /* 0x0000001607077220 */ /* 0x080fe40000410000 */
[----:B------:R-:W-:Y:S02]  /*b590*/  FFMA.FTZ R66, R66, R5, R3 ;  /* 0x0000000542427223 */ /* 0x000fe40000010003 */
[----:B------:R-:W-:Y:S02]  /*b5a0*/  FMUL.FTZ R3, R26, R22 ;  /* 0x000000161a037220 */ /* 0x000fe40000410000 */
[----:B------:R-:W-:Y:S02]  /*b5b0*/  FMUL.FTZ R6, R6, R21 ;  /* 0x0000001506067220 */ /* 0x000fe40000410000 */
[----:B------:R-:W-:Y:S02]  /*b5c0*/  FMUL.FTZ R3, R18, R3 ;  /* 0x0000000312037220 */ /* 0x000fe40000410000 */
[----:B------:R-:W-:-:S02]  /*b5d0*/  FMUL.FTZ R9, R9, R24 ;  /* 0x0000001809097220 */ /* 0x000fc40000410000 */
[----:B------:R-:W-:Y:S02]  /*b5e0*/  FFMA.FTZ R208, R208, R7, R3 ;  /* 0x00000007d0d07223 */ /* 0x000fe40000010003 */
[C---:B------:R-:W-:Y:S02]  /*b5f0*/  FMUL.FTZ R21, R26.reuse, R21 ;  /* 0x000000151a157220 */ /* 0x040fe40000410000 */
[----:B------:R-:W-:Y:S02]  /*b600*/  FMUL.FTZ R24, R26, R24 ;  /* 0x000000181a187220 */ /* 0x000fe40000410000 */
[----:B---3--:R-:W-:Y:S02]  /*b610*/  @P0 FADD R11, R0, R11 ;  /* 0x0000000b000b0221 */ /* 0x008fe40000000000 */
[C---:B------:R-:W-:Y:S02]  /*b620*/  FMUL.FTZ R0, R26.reuse, R23 ;  /* 0x000000171a007220 */ /* 0x040fe40000410000 */
[----:B------:R-:W-:Y:S01]  /*b630*/  FMUL.FTZ R3, R26, R207 ;  /* 0x000000cf1a037220 */ /* 0x000fe20000410000 */
[----:B------:R-:W1:Y:S01]  /*b640*/  SHFL.DOWN P0, R2, R11, 0x2, 0x1f ;  /* 0x08401f000b027f89 */ /* 0x000e620000000000 */
        /* <DEDUP_REMOVED lines=9> */
[----:B------:R-:W-:Y:S02]  /*b6e0*/  FFMA.FTZ R24, R210, R9, R24 ;  /* 0x00000009d2187223 */ /* 0x000fe40000010018 */
[----:B------:R-:W-:Y:S02]  /*b6f0*/  FFMA.FTZ R3, R15, R10, R3 ;  /* 0x0000000a0f037223 */ /* 0x000fe40000010003 */
[----:B------:R-:W-:Y:S02]  /*b700*/  FADD.FTZ R38, R133, R38 ;  /* 0x0000002685267221 */ /* 0x000fe40000010000 */
[----:B-1----:R-:W-:-:S02]  /*b710*/  @P0 FADD R2, R11, R2 ;  /* 0x000000020b020221 */ /* 0x002fc40000000000 */
[----:B------:R-:W-:Y:S02]  /*b720*/  FFMA.FTZ R55, R200, R90, R55 ;  /* 0x0000005ac8377223 */ /* 0x000fe40000010037 */
[----:B------:R-:W-:Y:S01]  /*b730*/  FADD.FTZ R37, R132, R37 ;  /* 0x0000002584257221 */ /* 0x000fe20000010000 */
[----:B------:R-:W1:Y:S01]  /*b740*/  SHFL.DOWN P0, R13, R2, 0x4, 0x1f ;  /* 0x08801f00020d7f89 */ /* 0x000e620000000000 */
        /* <DEDUP_REMOVED lines=9> */
[----:B------:R-:W-:-:S02]  /*b7e0*/  FFMA.FTZ R61, R10, R96, R61 ;  /* 0x000000600a3d7223 */ /* 0x000fc4000001003d */
[----:B------:R-:W-:Y:S02]  /*b7f0*/  FADD.FTZ R32, R67, R32 ;  /* 0x0000002043207221 */ /* 0x000fe40000010000 */
[----:B------:R-:W-:Y:S02]  /*b800*/  FADD.FTZ R31, R24, R31 ;  /* 0x0000001f181f7221 */ /* 0x000fe40000010000 */
[----:B-1----:R-:W-:Y:S02]  /*b810*/  @P0 FADD R13, R2, R13 ;  /* 0x0000000d020d0221 */ /* 0x002fe40000000000 */
[----:B------:R-:W-:-:S03]  /*b820*/  FADD.FTZ R30, R3, R30 ;  /* 0x0000001e031e7221 */ /* 0x000fc60000010000 */
[----:B------:R-:W1:Y:S02]  /*b830*/  SHFL.DOWN P0, R12, R13, 0x8, 0x1f ;  /* 0x09001f000d0c7f89 */ /* 0x000e640000000000 */
[----:B-1----:R-:W-:Y:S01]  /*b840*/  @P0 FADD R12, R13, R12 ;  /* 0x0000000c0d0c0221 */ /* 0x002fe20000000000 */
[----:B------:R-:W-:-:S04]  /*b850*/  ISETP.NE.AND P0, PT, R187, RZ, PT ;  /* 0x000000ffbb00720c */ /* 0x000fc80003f05270 */
[----:B------:R-:W1:Y:S02]  /*b860*/  SHFL.DOWN P1, R27, R12, 0x10, 0x1f ;  /* 0x0a001f000c1b7f89 */ /* 0x000e640000020000 */
[----:B-1----:R-:W-:-:S07]  /*b870*/  @P1 FADD R27, R12, R27 ;  /* 0x0000001b0c1b1221 */ /* 0x002fce0000000000 */
[----:B------:R1:W-:Y:S04]  /*b880*/  @!P0 STS [R184.X4+0x3184], R27 ;  /* 0x0031841bb8008388 */ /* 0x0003e80000004800 */
[----:B------:R-:W-:Y:S06]  /*b890*/  BAR.SYNC.DEFER_BLOCKING 0x0 ;  /* 0x0000000000007b1d */ /* 0x000fec0000010000 */
[----:B------:R-:W-:Y:S05]  /*b8a0*/  @P2 BRA `(.L_x_3618) ;  /* 0x0000007000002947 */ /* 0x000fea0003800000 */
[----:B-1----:R-:W-:Y:S01]  /*b8b0*/  ISETP.NE.AND P0, PT, R168, c[0x0][0x174], PT ;  /* 0x00005d00a8007a0c */ /* 0x002fe20003f05270 */
[----:B------:R-:W1:Y:S01]  /*b8c0*/  LDS R0, [0x3188] ;  /* 0x00318800ff007984 */ /* 0x000e620000000800 */
[----:B------:R-:W-:-:S11]  /*b8d0*/  SHF.L.U32 R4, R29, 0x2, RZ ;  /* 0x000000021d047819 */ /* 0x000fd600000006ff */
[----:B------:R-:W3:Y:S01]  /*b8e0*/  @P0 LDS R2, [R4+0x46c0] ;  /* 0x0046c00004020984 */ /* 0x000ee20000000800 */
[----:B-1----:R-:W-:-:S04]  /*b8f0*/  FADD.FTZ R27, R27, R0 ;  /* 0x000000001b1b7221 */ /* 0x002fc80000010000 */
[----:B---3--:R-:W-:-:S05]  /*b900*/  @P0 FADD.FTZ R27, R27, R2 ;  /* 0x000000021b1b0221 */ /* 0x008fca0000010000 */
[----:B------:R1:W-:Y:S02]  /*b910*/  STS [R4+0x46c0], R27 ;  /* 0x0046c01b04007388 */ /* 0x0003e40000000800 */
.L_x_3618:
[----:B-1----:R-:W-:Y:S05]  /*b920*/  BSYNC B0 ;  /* 0x0000000000007941 */ /* 0x002fea0003800000 */
.L_x_3617:
[----:B------:R-:W-:Y:S01]  /*b930*/  IADD3 R29, R29, 0x1, RZ ;  /* 0x000000011d1d7810 */ /* 0x000fe20007ffe0ff */
[----:B------:R-:W-:-:S03]  /*b940*/  UIADD3 UR6, UP0, UR6, 0x1, URZ ;  /* 0x0000000106067890 */ /* 0x000fc6000ff1e03f */
[----:B------:R-:W-:Y:S01]  /*b950*/  ISETP.GE.AND P0, PT, R29, c[0x0][0x16c], PT ;  /* 0x00005b001d007a0c */ /* 0x000fe20003f06270 */
[----:B------:R-:W-:-:S12]  /*b960*/  UIADD3.X UR7, URZ, UR7, URZ, UP0, !UPT ;  /* 0x000000073f077290 */ /* 0x000fd800087fe43f */
[----:B0-2---:R-:W-:Y:S01]  /*b970*/  @P0 CALL.REL.NOINC `(.L_x_3571) ;  /* 0x0000001000000944 */ /* 0x005fe20003c00000 */
[----:B------:R-:W-:Y:S05]  /*b980*/  BRA `(.L_x_3619) ;  /* 0xffffba3000007947 */ /* 0x000fea000383ffff */
.L_x_3571:
        /* <DEDUP_REMOVED lines=54> */
[----:B------:R-:W-:Y:S02]  /*bcf0*/  PRMT R72, R58, 0x7632, R72 ;  /* 0x000076323a487816 */ /* 0x000fe40000000048 */
[----:B------:R-:W-:Y:S02]  /*bd00*/  F2FP.PACK_AB R54, R54, R55 ;  /* 0x000000373636723e */ /* 0x000fe400000000ff */
[----:B------:R-:W-:-:S02]  /*bd10*/  PRMT R71, R56, 0x7632, R71 ;  /* 0x0000763238477816 */ /* 0x000fc40000000047 */
[----:B------:R-:W-:Y:S02]  /*bd20*/  F2FP.PACK_AB R52, R52, R53 ;  /* 0x000000353434723e */ /* 0x000fe400000000ff */
[----:B------:R-:W-:Y:S02]  /*bd30*/  PRMT R70, R54, 0x7632, R70 ;  /* 0x0000763236467816 */ /* 0x000fe40000000046 */
[----:B------:R-:W-:Y:S02]  /*bd40*/  F2FP.PACK_AB R50, R50, R51 ;  /* 0x000000333232723e */ /* 0x000fe400000000ff */
[----:B------:R-:W-:Y:S02]  /*bd50*/  PRMT R69, R52, 0x7632, R69 ;  /* 0x0000763234457816 */ /* 0x000fe40000000045 */
[----:B------:R-:W-:Y:S02]  /*bd60*/  F2FP.PACK_AB R48, R48, R49 ;  /* 0x000000313030723e */ /* 0x000fe400000000ff */
[----:B------:R-:W-:-:S02]  /*bd70*/  ISETP.NE.AND P6, PT, R192, RZ, PT ;  /* 0x000000ffc000720c */ /* 0x000fc40003fc5270 */
[----:B------:R-:W-:Y:S02]  /*bd80*/  PRMT R68, R50, 0x7632, R68 ;  /* 0x0000763232447816 */ /* 0x000fe40000000044 */
[----:B------:R-:W-:Y:S02]  /*bd90*/  F2FP.PACK_AB R46, R46, R47 ;  /* 0x0000002f2e2e723e */ /* 0x000fe400000000ff */
[----:B------:R-:W-:Y:S02]  /*bda0*/  PRMT R67, R48, 0x7632, R67 ;  /* 0x0000763230437816 */ /* 0x000fe40000000043 */
        /* <DEDUP_REMOVED lines=25> */
[----:B------:R-:W-:Y:S02]  /*bf40*/  FADD.FTZ R6, R0, UR5 ;  /* 0x0000000500067e21 */ /* 0x000fe40008010000 */
[----:B------:R-:W0:Y:S01]  /*bf50*/  LDS.U16 R0, [R143+0x8] ;  /* 0x000008008f007984 */ /* 0x000e220000000400 */
[----:B------:R-:W-:Y:S01]  /*bf60*/  FADD.FTZ R8, R2, UR5 ;  /* 0x0000000502087e21 */ /* 0x000fe20008010000 */
[----:B--2---:R-:W-:Y:S01]  /*bf70*/  HADD2.F32 R3, -RZ, R3.H0_H0 ;  /* 0x20000003ff037230 */ /* 0x004fe20000004100 */
[----:B------:R-:W-:Y:S01]  /*bf80*/  FSETP.GTU.FTZ.AND P2, PT, R6, 20, PT ;  /* 0x41a000000600780b */ /* 0x000fe20003f5c000 */
[----:B---3--:R-:W-:Y:S01]  /*bf90*/  HADD2.F32 R4, -RZ, R4.H0_H0 ;  /* 0x20000004ff047230 */ /* 0x008fe20000004100 */
[----:B------:R-:W1:Y:S01]  /*bfa0*/  LDS.U16 R2, [R142+0xa] ;  /* 0x00000a008e027984 */ /* 0x000e620000000400 */
[----:B------:R-:W-:Y:S01]  /*bfb0*/  FSETP.GTU.FTZ.AND P0, PT, R8, 20, PT ;  /* 0x41a000000800780b */ /* 0x000fe20003f1c000 */
[----:B------:R-:W-:Y:S02]  /*bfc0*/  FADD.FTZ R9, R3, UR5 ;  /* 0x0000000503097e21 */ /* 0x000fe40008010000 */
[----:B------:R-:W2:Y:S01]  /*bfd0*/  LDS.U16 R3, [R141+0xc] ;  /* 0x00000c008d037984 */ /* 0x000ea20000000400 */
[----:B------:R-:W-:-:S03]  /*bfe0*/  FADD.FTZ R10, R4, UR5 ;  /* 0x00000005040a7e21 */ /* 0x000fc60008010000 */
[----:B------:R-:W3:Y:S01]  /*bff0*/  LDS.U16 R4, [R140+0xe] ;  /* 0x00000e008c047984 */ /* 0x000ee20000000400 */
[C---:B------:R-:W-:Y:S02]  /*c000*/  FSETP.GTU.FTZ.AND P1, PT, R9.reuse, 20, PT ;  /* 0x41a000000900780b */ /* 0x040fe40003f3c000 */
[----:B------:R-:W-:Y:S01]  /*c010*/  @!P2 FMUL.FTZ R6, R6, -1.4426950216293334961 ;  /* 0xbfb8aa3b0606a820 */ /* 0x000fe20000410000 */
[----:B------:R-:W-:Y:S02]  /*c020*/  FSETP.GTU.FTZ.AND P5, PT, R10, 20, PT ;  /* 0x41a000000a00780b */ /* 0x000fe40003fbc000 */
[----:B------:R-:W-:Y:S01]  /*c030*/  @!P0 FMUL.FTZ R8, R8, -1.4426950216293334961 ;  /* 0xbfb8aa3b08088820 */ /* 0x000fe20000410000 */
[----:B------:R4:W5:Y:S08]  /*c040*/  @!P2 MUFU.EX2 R7, R6 ;  /* 0x000000060007a308 */ /* 0x0009700000000800 */
[----:B------:R-:W0:Y:S01]  /*c050*/  @!P0 MUFU.EX2 R8, R8 ;  /* 0x0000000800088308 */ /* 0x000e220000000800 */
[----:B----4-:R-:W4:Y:S01]  /*c060*/  LDS.U16 R6, [R138+0x12] ;  /* 0x000012008a067984 */ /* 0x010f220000000400 */
[----:B------:R-:W-:-:S02]  /*c070*/  @!P1 FMUL.FTZ R9, R9, -1.4426950216293334961 ;  /* 0xbfb8aa3b09099820 */ /* 0x000fc40000410000 */
[----:B------:R-:W-:-:S04]  /*c080*/  @!P5 FMUL.FTZ R10, R10, -1.4426950216293334961 ;  /* 0xbfb8aa3b0a0ad820 */ /* 0x000fc80000410000 */
[----:B------:R-:W2:Y:S01]  /*c090*/  @!P1 MUFU.EX2 R9, R9 ;  /* 0x0000000900099308 */ /* 0x000ea20000000800 */
[----:B-----5:R-:W-:-:S07]  /*c0a0*/  @!P2 FADD.FTZ R7, R7, 1 ;  /* 0x3f8000000707a421 */ /* 0x020fce0000010000 */
[----:B------:R-:W5:Y:S01]  /*c0b0*/  @!P5 MUFU.EX2 R10, R10 ;  /* 0x0000000a000ad308 */ /* 0x000f620000000800 */
[----:B0-----:R-:W-:Y:S01]  /*c0c0*/  @!P0 FADD.FTZ R8, R8, 1 ;  /* 0x3f80000008088421 */ /* 0x001fe20000010000 */
[----:B------:R-:W-:Y:S02]  /*c0d0*/  HADD2.F32 R0, -RZ, R0.H0_H0 ;  /* 0x20000000ff007230 */ /* 0x000fe40000004100 */
[----:B-1----:R-:W-:-:S04]  /*c0e0*/  HADD2.F32 R2, -RZ, R2.H0_H0 ;  /* 0x20000002ff027230 */ /* 0x002fc80000004100 */
[----:B------:R-:W0:Y:S01]  /*c0f0*/  @!P2 MUFU.RCP R7, R7 ;  /* 0x000000070007a308 */ /* 0x000e220000001000 */
[----:B------:R-:W-:Y:S01]  /*c100*/  FADD.FTZ R0, R0, UR5 ;  /* 0x0000000500007e21 */ /* 0x000fe20008010000 */
[----:B--2---:R-:W-:-:S06]  /*c110*/  HADD2.F32 R3, -RZ, R3.H0_H0 ;  /* 0x20000003ff037230 */ /* 0x004fcc0000004100 */
[----:B------:R-:W1:Y:S01]  /*c120*/  @!P0 MUFU.RCP R8, R8 ;  /* 0x0000000800088308 */ /* 0x000e620000001000 */
[----:B------:R-:W-:Y:S01]  /*c130*/  FADD.FTZ R2, R2, UR5 ;  /* 0x0000000502027e21 */ /* 0x000fe20008010000 */
[----:B---3--:R-:W-:Y:S01]  /*c140*/  HADD2.F32 R4, -RZ, R4.H0_H0 ;  /* 0x20000004ff047230 */ /* 0x008fe20000004100 */
[----:B------:R-:W-:Y:S01]  /*c150*/  @!P1 FADD.FTZ R9, R9, 1 ;  /* 0x3f80000009099421 */ /* 0x000fe20000010000 */
[----:B------:R-:W-:Y:S01]  /*c160*/  FSETP.GTU.FTZ.AND P4, PT, R0, 20, PT ;  /* 0x41a000000000780b */ /* 0x000fe20003f9c000 */
[----:B-----5:R-:W-:Y:S01]  /*c170*/  @!P5 FADD.FTZ R10, R10, 1 ;  /* 0x3f8000000a0ad421 */ /* 0x020fe20000010000 */
[----:B------:R-:W-:Y:S01]  /*c180*/  FSETP.GTU.FTZ.AND P3, PT, R2, 20, PT ;  /* 0x41a000000200780b */ /* 0x000fe20003f7c000 */
[----:B------:R-:W-:Y:S02]  /*c190*/  FADD.FTZ R3, R3, UR5 ;  /* 0x0000000503037e21 */ /* 0x000fe40008010000 */
[----:B------:R-:W-:Y:S01]  /*c1a0*/  FADD.FTZ R4, R4, UR5 ;  /* 0x0000000504047e21 */ /* 0x000fe20008010000 */
[----:B------:R-:W2:Y:S01]  /*c1b0*/  @!P1 MUFU.RCP R9, R9 ;  /* 0x0000000900099308 */ /* 0x000ea20000001000 */
[----:B0-----:R-:W-:Y:S01]  /*c1c0*/  @!P2 FMUL.FTZ R30, R30, R7 ;  /* 0x000000071e1ea220 */ /* 0x001fe20000410000 */
[----:B------:R-:W-:Y:S01]  /*c1d0*/  FSETP.GTU.FTZ.AND P2, PT, R3, 20, PT ;  /* 0x41a000000300780b */ /* 0x000fe20003f5c000 */
[----:B-1----:R-:W-:-:S05]  /*c1e0*/  @!P0 FMUL.FTZ R31, R31, R8 ;  /* 0x000000081f1f8220 */ /* 0x002fca0000410000 */
[----:B------:R-:W0:Y:S01]  /*c1f0*/  @!P5 MUFU.RCP R10, R10 ;  /* 0x0000000a000ad308 */ /* 0x000e220000001000 */
[----:B------:R-:W-:Y:S01]  /*c200*/  FSETP.GTU.FTZ.AND P0, PT, R4, 20, PT ;  /* 0x41a000000400780b */ /* 0x000fe20003f1c000 */
[----:B------:R-:W-:Y:S01]  /*c210*/  HADD2.F32 R5, -RZ, R5.H0_H0 ;  /* 0x20000005ff057230 */ /* 0x000fe20000004100 */
[----:B------:R-:W-:Y:S01]  /*c220*/  @!P4 FMUL.FTZ R0, R0, -1.4426950216293334961 ;  /* 0xbfb8aa3b0000c820 */ /* 0x000fe20000410000 */
[----:B----4-:R-:W-:Y:S01]  /*c230*/  HADD2.F32 R6, -RZ, R6.H0_H0 ;  /* 0x20000006ff067230 */ /* 0x010fe20000004100 */
[----:B------:R-:W-:Y:S02]  /*c240*/  @!P3 FMUL.FTZ R2, R2, -1.4426950216293334961 ;  /* 0xbfb8aa3b0202b820 */ /* 0x000fe40000410000 */
[----:B------:R-:W-:Y:S02]  /*c250*/  FADD.FTZ R5, R5, UR5 ;  /* 0x0000000505057e21 */ /* 0x000fe40008010000 */
[----:B------:R-:W-:Y:S01]  /*c260*/  FADD.FTZ R6, R6, UR5 ;  /* 0x0000000506067e21 */ /* 0x000fe20008010000 */
[----:B------:R-:W1:Y:S01]  /*c270*/  @!P4 MUFU.EX2 R0, R0 ;  /* 0x000000000000c308 */ /* 0x000e620000000800 */
[----:B------:R-:W-:-:S02]  /*c280*/  @!P2 FMUL.FTZ R3, R3, -1.4426950216293334961 ;  /* 0xbfb8aa3b0303a820 */ /* 0x000fc40000410000 */
[----:B--2---:R-:W-:Y:S01]  /*c290*/  @!P1 FMUL.FTZ R32, R32, R9 ;  /* 0x0000000920209220 */ /* 0x004fe20000410000 */
[----:B------:R-:W-:Y:S01]  /*c2a0*/  FSETP.GTU.FTZ.AND P1, PT, R5, 20, PT ;  /* 0x41a000000500780b */ /* 0x000fe20003f3c000 */
[----:B------:R-:W-:Y:S02]  /*c2b0*/  @!P0 FMUL.FTZ R4, R4, -1.4426950216293334961 ;  /* 0xbfb8aa3b04048820 */ /* 0x000fe40000410000 */
[----:B0-----:R-:W-:Y:S01]  /*c2c0*/  @!P5 FMUL.FTZ R33, R33, R10 ;  /* 0x0000000a2121d220 */ /* 0x001fe20000410000 */
[----:B------:R-:W0:Y:S01]  /*c2d0*/  @!P3 MUFU.EX2 R2, R2 ;  /* 0x000000020002b308 */ /* 0x000e220000000800 */
[----:B------:R-:W-:-:S07]  /*c2e0*/  FSETP.GTU.FTZ.AND P5, PT, R6, 20, PT ;  /* 0x41a000000600780b */ /* 0x000fce0003fbc000 */
[----:B------:R-:W2:Y:S01]  /*c2f0*/  @!P2 MUFU.EX2 R3, R3 ;  /* 0x000000030003a308 */ /* 0x000ea20000000800 */
[----:B------:R-:W-:-:S07]  /*c300*/  @!P1 FMUL.FTZ R8, R5, -1.4426950216293334961 ;  /* 0xbfb8aa3b05089820 */ /* 0x000fce0000410000 */
[----:B------:R-:W3:Y:S01]  /*c310*/  @!P0 MUFU.EX2 R4, R4 ;  /* 0x0000000400048308 */ /* 0x000ee20000000800 */
[----:B-1----:R-:W-:Y:S02]  /*c320*/  @!P4 FADD.FTZ R5, R0, 1 ;  /* 0x3f8000000005c421 */ /* 0x002fe40000010000 */
[----:B------:R-:W-:Y:S01]  /*c330*/  @!P5 FMUL.FTZ R10, R6, -1.4426950216293334961 ;  /* 0xbfb8aa3b060ad820 */ /* 0x000fe20000410000 */
[----:B------:R-:W1:Y:S01]  /*c340*/  LDS.U16 R0, [R137+0x14] ;  /* 0x0000140089007984 */ /* 0x000e620000000400 */
[----:B0-----:R-:W-:-:S03]  /*c350*/  @!P3 FADD.FTZ R6, R2, 1 ;  /* 0x3f8000000206b421 */ /* 0x001fc60000010000 */
[----:B------:R-:W0:Y:S01]  /*c360*/  LDS.U16 R2, [R136+0x16] ;  /* 0x0000160088027984 */ /* 0x000e220000000400 */
[----:B--2---:R-:W-:Y:S01]  /*c370*/  @!P2 FADD.FTZ R7, R3, 1 ;  /* 0x3f8000000307a421 */ /* 0x004fe20000010000 */
[----:B------:R3:W2:Y:S02]  /*c380*/  @!P1 MUFU.EX2 R9, R8 ;  /* 0x0000000800099308 */ /* 0x0006a40000000800 */
[----:B------:R-:W4:Y:S06]  /*c390*/  LDS.U16 R3, [R135+0x18] ;  /* 0x0000180087037984 */ /* 0x000f2c0000000400 */
[----:B------:R5:W-:Y:S01]  /*c3a0*/  @!P4 MUFU.RCP R11, R5 ;  /* 0x00000005000bc308 */ /* 0x000be20000001000 */
[----:B---3--:R-:W-:-:S02]  /*c3b0*/  @!P0 FADD.FTZ R8, R4, 1 ;  /* 0x3f80000004088421 */ /* 0x008fc40000010000 */
[----:B------:R-:W3:Y:S05]  /*c3c0*/  LDS.U16 R4, [R134+0x1a] ;  /* 0x00001a0086047984 */ /* 0x000eea0000000400 */
[----:B------:R2:W-:Y:S01]  /*c3d0*/  @!P3 MUFU.RCP R12, R6 ;  /* 0x00000006000cb308 */ /* 0x0005e20000001000 */
[----:B-----5:R-:W5:Y:S04]  /*c3e0*/  LDS.U16 R5, [R131+0x1c] ;  /* 0x00001c0083057984 */ /* 0x020f680000000400 */
[----:B--2---:R-:W2:Y:S03]  /*c3f0*/  LDS.U16 R6, [R130+0x1e] ;  /* 0x00001e0082067984 */ /* 0x004ea60000000400 */
[----:B------:R-:W0:Y:S01]  /*c400*/  @!P5 MUFU.EX2 R10, R10 ;  /* 0x0000000a000ad308 */ /* 0x000e220000000800 */
[----:B------:R-:W-:Y:S01]  /*c410*/  BAR.SYNC.DEFER_BLOCKING 0x0 ;  /* 0x0000000000007b1d */ /* 0x000fe20000010000 */
[----:B------:R-:W-:-:S06]  /*c420*/  @!P1 FADD.FTZ R9, R9, 1 ;  /* 0x3f80000009099421 */ /* 0x000fcc0000010000 */
[----:B------:R-:W2:Y:S01]  /*c430*/  @!P2 MUFU.RCP R7, R7 ;  /* 0x000000070007a308 */ /* 0x000ea20000001000 */
[----:B0-----:R-:W-:-:S07]  /*c440*/  @!P5 FADD.FTZ R10, R10, 1 ;  /* 0x3f8000000a0ad421 */ /* 0x001fce0000010000 */
[----:B------:R-:W0:Y:S01]  /*c450*/  @!P1 MUFU.RCP R9, R9 ;  /* 0x0000000900099308 */ /* 0x000e220000001000 */
[----:B-1----:R-:W-:-:S07]  /*c460*/  HADD2.F32 R0, -RZ, R0.H0_H0 ;  /* 0x20000000ff007230 */ /* 0x002fce0000004100 */
[----:B------:R-:W1:Y:S01]  /*c470*/  @!P5 MUFU.RCP R10, R10 ;  /* 0x0000000a000ad308 */ /* 0x000e620000001000 */
[----:B------:R-:W-:Y:S04]  /*c480*/  STS.U16 [R147], R60 ;  /* 0x0000003c93007388 */ /* 0x000fe80000000400 */
[----:B------:R-:W-:Y:S04]  /*c490*/  STS.U16 [R146+0x2], R73 ;  /* 0x0000024992007388 */ /* 0x000fe80000000400 */
[----:B------:R-:W-:Y:S04]  /*c4a0*/  STS.U16 [R145+0x4], R58 ;  /* 0x0000043a91007388 */ /* 0x000fe80000000400 */
[----:B------:R-:W-:Y:S04]  /*c4b0*/  STS.U16 [R144+0x6], R72 ;  /* 0x0000064890007388 */ /* 0x000fe80000000400 */
[----:B------:R-:W-:Y:S01]  /*c4c0*/  STS.U16 [R143+0x8], R56 ;  /* 0x000008388f007388 */ /* 0x000fe20000000400 */
[----:B------:R-:W-:-:S03]  /*c4d0*/  HADD2.F32 R2, -RZ, R2.H0_H0 ;  /* 0x20000002ff027230 */ /* 0x000fc60000004100 */
[----:B------:R-:W-:Y:S04]  /*c4e0*/  STS.U16 [R142+0xa], R71 ;  /* 0x00000a478e007388 */ /* 0x000fe80000000400 */
[----:B------:R-:W-:Y:S04]  /*c4f0*/  STS.U16 [R141+0xc], R54 ;  /* 0x00000c368d007388 */ /* 0x000fe80000000400 */
[----:B------:R-:W-:Y:S01]  /*c500*/  STS.U16 [R140+0xe], R70 ;  /* 0x00000e468c007388 */ /* 0x000fe20000000400 */
[----:B------:R-:W-:-:S03]  /*c510*/  FADD.FTZ R0, R0, UR5 ;  /* 0x0000000500007e21 */ /* 0x000fc60008010000 */
[----:B------:R-:W-:Y:S01]  /*c520*/  STS.U16 [R139+0x10], R52 ;  /* 0x000010348b007388 */ /* 0x000fe20000000400 */
[----:B----4-:R-:W-:-:S03]  /*c530*/  HADD2.F32 R3, -RZ, R3.H0_H0 ;  /* 0x20000003ff037230 */ /* 0x010fc60000004100 */
[----:B------:R-:W-:Y:S01]  /*c540*/  STS.U16 [R138+0x12], R69 ;  /* 0x000012458a007388 */ /* 0x000fe20000000400 */
[----:B------:R-:W-:-:S03]  /*c550*/  FADD.FTZ R2, R2, UR5 ;  /* 0x0000000502027e21 */ /* 0x000fc60008010000 */
[----:B------:R-:W-:Y:S01]  /*c560*/  STS.U16 [R137+0x14], R50 ;  /* 0x0000143289007388 */ /* 0x000fe20000000400 */
[----:B---3--:R-:W-:-:S03]  /*c570*/  HADD2.F32 R4, -RZ, R4.H0_H0 ;  /* 0x20000004ff047230 */ /* 0x008fc60000004100 */
[----:B------:R-:W-:Y:S01]  /*c580*/  STS.U16 [R136+0x16], R68 ;  /* 0x0000164488007388 */ /* 0x000fe20000000400 */
[----:B--2---:R-:W-:-:S03]  /*c590*/  @!P2 FMUL.FTZ R36, R36, R7 ;  /* 0x000000072424a220 */ /* 0x004fc60000410000 */
[----:B------:R-:W-:Y:S01]  /*c5a0*/  STS.U16 [R135+0x18], R48 ;  /* 0x0000183087007388 */ /* 0x000fe20000000400 */
[----:B------:R-:W-:-:S03]  /*c5b0*/  @!P4 FMUL.FTZ R34, R34, R11 ;  /* 0x0000000b2222c220 */ /* 0x000fc60000410000 */
[----:B------:R-:W-:Y:S01]  /*c5c0*/  STS.U16 [R134+0x1a], R67 ;  /* 0x00001a4386007388 */ /* 0x000fe20000000400 */
[----:B------:R-:W-:Y:S01]  /*c5d0*/  FSETP.GTU.FTZ.AND P2, PT, R0, 20, PT ;  /* 0x41a000000000780b */ /* 0x000fe20003f5c000 */
[----:B0-----:R-:W-:Y:S02]  /*c5e0*/  @!P1 FMUL.FTZ R38, R38, R9 ;  /* 0x0000000926269220 */ /* 0x001fe40000410000 */
[----:B------:R-:W-:Y:S01]  /*c5f0*/  STS.U16 [R131+0x1c], R46 ;  /* 0x00001c2e83007388 */ /* 0x000fe20000000400 */
[----:B-1----:R-:W-:-:S03]  /*c600*/  @!P5 FMUL.FTZ R39, R39, R10 ;  /* 0x0000000a2727d220 */ /* 0x002fc60000410000 */
[----:B------:R-:W-:Y:S01]  /*c610*/  STS.U16 [R130+0x1e], R65 ;  /* 0x00001e4182007388 */ /* 0x000fe20000000400 */
[----:B------:R-:W-:-:S06]  /*c620*/  NOP ;  /* 0x0000000000007918 */ /* 0x000fcc0000000000 */
[----:B------:R-:W-:Y:S01]  /*c630*/  FADD.FTZ R3, R3, UR5 ;  /* 0x0000000503037e21 */ /* 0x000fe20008010000 */
[----:B------:R-:W-:Y:S01]  /*c640*/  LDS.U16 R9, [R165] ;  /* 0x00000000a5097984 */ /* 0x000fe20000000400 */
[----:B------:R-:W-:Y:S01]  /*c650*/  FSETP.GTU.FTZ.AND P5, PT, R2, 20, PT ;  /* 0x41a000000200780b */ /* 0x000fe20003fbc000 */
[----:B------:R-:W-:Y:S02]  /*c660*/  FADD.FTZ R4, R4, UR5 ;  /* 0x0000000504047e21 */ /* 0x000fe40008010000 */
        /* <DEDUP_REMOVED lines=16> */
[----:B------:R-:W-:Y:S01]  /*c770*/  FSETP.GTU.FTZ.AND P4, PT, R3, 20, PT ;  /* 0x41a000000300780b */ /* 0x000fe20003f9c000 */
[----:B------:R-:W-:Y:S01]  /*c780*/  @!P3 FMUL.FTZ R35, R35, R12 ;  /* 0x0000000c2323b220 */ /* 0x000fe20000410000 */
[----:B------:R-:W0:Y:S01]  /*c790*/  @!P0 MUFU.RCP R8, R8 ;  /* 0x0000000800088308 */ /* 0x000e220000001000 */
[----:B------:R-:W-:Y:S01]  /*c7a0*/  FSETP.GTU.FTZ.AND P3, PT, R4, 20, PT ;  /* 0x41a000000400780b */ /* 0x000fe20003f7c000 */
[----:B------:R-:W-:Y:S01]  /*c7b0*/  @!P2 FMUL.FTZ R0, R0, -1.4426950216293334961 ;  /* 0xbfb8aa3b0000a820 */ /* 0x000fe20000410000 */
[----:B-----5:R-:W-:Y:S01]  /*c7c0*/  HADD2.F32 R5, -RZ, R5.H0_H0 ;  /* 0x20000005ff057230 */ /* 0x020fe20000004100 */
[----:B------:R-:W-:Y:S01]  /*c7d0*/  @!P5 FMUL.FTZ R2, R2, -1.4426950216293334961 ;  /* 0xbfb8aa3b0202d820 */ /* 0x000fe20000410000 */
[----:B------:R-:W-:-:S03]  /*c7e0*/  HADD2.F32 R6, -RZ, R6.H0_H0 ;  /* 0x20000006ff067230 */ /* 0x000fc60000004100 */
[----:B------:R-:W1:Y:S01]  /*c7f0*/  @!P2 MUFU.EX2 R0, R0 ;  /* 0x000000000000a308 */ /* 0x000e620000000800 */
[----:B------:R-:W-:Y:S02]  /*c800*/  FADD.FTZ R5, R5, UR5 ;  /* 0x0000000505057e21 */ /* 0x000fe40008010000 */
[----:B------:R-:W-:Y:S02]  /*c810*/  @!P4 FMUL.FTZ R3, R3, -1.4426950216293334961 ;  /* 0xbfb8aa3b0303c820 */ /* 0x000fe40000410000 */
[----:B------:R-:W-:Y:S02]  /*c820*/  FADD.FTZ R6, R6, UR5 ;  /* 0x0000000506067e21 */ /* 0x000fe40008010000 */
[----:B------:R-:W-:Y:S01]  /*c830*/  @!P3 FMUL.FTZ R4, R4, -1.4426950216293334961 ;  /* 0xbfb8aa3b0404b820 */ /* 0x000fe20000410000 */
[----:B------:R-:W2:Y:S01]  /*c840*/  @!P5 MUFU.EX2 R2, R2 ;  /* 0x000000020002d308 */ /* 0x000ea20000000800 */
[----:B0-----:R-:W-:Y:S01]  /*c850*/  @!P0 FMUL.FTZ R37, R37, R8 ;  /* 0x0000000825258220 */ /* 0x001fe20000410000 */
[----:B------:R-:W-:Y:S01]  /*c860*/  BAR.SYNC.DEFER_BLOCKING 0x0 ;  /* 0x0000000000007b1d */ /* 0x000fe20000010000 */
[----:B------:R-:W-:-:S02]  /*c870*/  FSETP.GTU.FTZ.AND P1, PT, R5, 20, PT ;  /* 0x41a000000500780b */ /* 0x000fc40003f3c000 */
[----:B------:R-:W-:-:S03]  /*c880*/  FSETP.GTU.FTZ.AND P0, PT, R6, 20, PT ;  /* 0x41a000000600780b */ /* 0x000fc60003f1c000 */
[----:B------:R-:W-:Y:S08]  /*c890*/  @!P4 MUFU.EX2 R3, R3 ;  /* 0x000000030003c308 */ /* 0x000ff00000000800 */
[----:B------:R-:W0:Y:S01]  /*c8a0*/  @!P3 MUFU.EX2 R4, R4 ;  /* 0x000000040004b308 */ /* 0x000e220000000800 */
[----:B-1----:R-:W-:Y:S01]  /*c8b0*/  @!P2 FADD.FTZ R0, R0, 1 ;  /* 0x3f8000000000a421 */ /* 0x002fe20000010000 */
[----:B------:R-:W1:Y:S01]  /*c8c0*/  LDS R8, [0x840] ;  /* 0x00084000ff087984 */ /* 0x000e620000000800 */
[----:B------:R-:W-:-:S02]  /*c8d0*/  @!P1 FMUL.FTZ R5, R5, -1.4426950216293334961 ;  /* 0xbfb8aa3b05059820 */ /* 0x000fc40000410000 */
[----:B--2---:R-:W-:-:S03]  /*c8e0*/  @!P5 FADD.FTZ R2, R2, 1 ;  /* 0x3f8000000202d421 */ /* 0x004fc60000010000 */
[----:B------:R2:W3:Y:S01]  /*c8f0*/  @!P2 MUFU.RCP R7, R0 ;  /* 0x000000000007a308 */ /* 0x0004e20000001000 */
[----:B------:R-:W-:Y:S02]  /*c900*/  @!P0 FMUL.FTZ R6, R6, -1.4426950216293334961 ;  /* 0xbfb8aa3b06068820 */ /* 0x000fe40000410000 */
[----:B------:R-:W-:Y:S02]  /*c910*/  IMAD R12, R197, c[0x0][0x2d8], RZ ;  /* 0x0000b600c50c7a24 */ /* 0x000fe400078e02ff */
[----:B0-----:R-:W-:Y:S02]  /*c920*/  @!P3 FADD.FTZ R4, R4, 1 ;  /* 0x3f8000000404b421 */ /* 0x001fe40000010000 */
[----:B------:R-:W-:Y:S01]  /*c930*/  IMAD R59, R199, c[0x0][0x2dc], R12 ;  /* 0x0000b700c73b7a24 */ /* 0x000fe200078e020c */
[----:B------:R0:W-:Y:S01]  /*c940*/  @!P5 MUFU.RCP R10, R2 ;  /* 0x00000002000ad308 */ /* 0x0001e20000001000 */
[----:B--2---:R-:W-:-:S07]  /*c950*/  @!P4 FADD.FTZ R0, R3, 1 ;  /* 0x3f8000000300c421 */ /* 0x004fce0000010000 */
[----:B------:R-:W2:Y:S01]  /*c960*/  @!P1 MUFU.EX2 R5, R5 ;  /* 0x0000000500059308 */ /* 0x000ea20000000800 */
[----:B0-----:R-:W-:-:S07]  /*c970*/  IMAD.WIDE.U32 R2, R199, c[0x0][0x2d8], RZ ;  /* 0x0000b600c7027a25 */ /* 0x001fce00078e00ff */
[----:B------:R-:W0:Y:S01]  /*c980*/  @!P0 MUFU.EX2 R6, R6 ;  /* 0x0000000600068308 */ /* 0x000e220000000800 */
[----:B------:R-:W-:Y:S01]  /*c990*/  IADD3 R3, R3, R59, RZ ;  /* 0x0000003b03037210 */ /* 0x000fe20007ffe0ff */
[----:B------:R-:W-:-:S06]  /*c9a0*/  IMAD R12, R198, c[0x0][0x2e0], RZ ;  /* 0x0000b800c60c7a24 */ /* 0x000fcc00078e02ff */
[----:B------:R-:W4:Y:S01]  /*c9b0*/  @!P3 MUFU.RCP R4, R4 ;  /* 0x000000040004b308 */ /* 0x000f220000001000 */
[----:B------:R-:W-:-:S04]  /*c9c0*/  IMAD.WIDE.U32 R2, R201, c[0x0][0x2e0], R2 ;  /* 0x0000b800c9027a25 */ /* 0x000fc800078e0002 */
[----:B---3--:R-:W-:Y:S02]  /*c9d0*/  @!P2 FMUL.FTZ R40, R40, R7 ;  /* 0x000000072828a220 */ /* 0x008fe40000410000 */
[----:B------:R-:W-:Y:S01]  /*c9e0*/  IMAD R7, R201, c[0x0][0x2e4], R12 ;  /* 0x0000b900c9077a24 */ /* 0x000fe200078e020c */
[----:B------:R3:W5:Y:S01]  /*c9f0*/  @!P4 MUFU.RCP R57, R0 ;  /* 0x000000000039c308 */ /* 0x0007620000001000 */
[----:B--2---:R-:W-:Y:S02]  /*ca00*/  @!P1 FADD.FTZ R5, R5, 1 ;  /* 0x3f80000005059421 */ /* 0x004fe40000010000 */
[----:B0-----:R-:W-:Y:S01]  /*ca10*/  @!P0 FADD.FTZ R6, R6, 1 ;  /* 0x3f80000006068421 */ /* 0x001fe20000010000 */
[----:B---3--:R-:W-:-:S04]  /*ca20*/  IADD3 R0, P2, R99, R2, RZ ;  /* 0x0000000263007210 */ /* 0x008fc80007f5e0ff */
[----:B------:R-:W-:Y:S02]  /*ca30*/  IADD3.X R3, R98, R7, R3, P2, !PT ;  /* 0x0000000762037210 */ /* 0x000fe400017fe403 */
[C---:B------:R-:W-:Y:S01]  /*ca40*/  LEA R7, P2, R120.reuse, c[0x0][0x330], 0x1 ;  /* 0x0000cc0078077a11 */ /* 0x040fe200078408ff */
[----:B------:R-:W0:Y:S01]  /*ca50*/  @!P1 MUFU.RCP R5, R5 ;  /* 0x0000000500059308 */ /* 0x000e220000001000 */
[----:B----4-:R-:W-:Y:S02]  /*ca60*/  @!P3 FMUL.FTZ R43, R43, R4 ;  /* 0x000000042b2bb220 */ /* 0x010fe40000410000 */
[C---:B------:R-:W-:Y:S02]  /*ca70*/  LEA.HI.X R4, R120.reuse, c[0x0][0x334], R121, 0x1, P2 ;  /* 0x0000cd0078047a11 */ /* 0x040fe400010f0c79 */
[----:B-1----:R-:W-:-:S03]  /*ca80*/  ISETP.GE.AND P2, PT, R120, R8, PT ;  /* 0x000000087800720c */ /* 0x002fc60003f46270 */
[----:B------:R-:W1:Y:S01]  /*ca90*/  @!P0 MUFU.RCP R6, R6 ;  /* 0x0000000600068308 */ /* 0x000e620000001000 */
[----:B------:R-:W-:Y:S01]  /*caa0*/  LEA R2, P3, R0, R7, 0x1 ;  /* 0x0000000700027211 */ /* 0x000fe200078608ff */
[----:B------:R-:W-:Y:S01]  /*cab0*/  BSSY B0, `(.L_x_3620) ;  /* 0x0000015000007945 */ /* 0x000fe20003800000 */
[----:B------:R-:W-:Y:S01]  /*cac0*/  @!P5 FMUL.FTZ R41, R41, R10 ;  /* 0x0000000a2929d220 */ /* 0x000fe20000410000 */
[-C--:B------:R-:W-:Y:S01]  /*cad0*/  ISETP.GE.AND P5, PT, R180, R8.reuse, PT ;  /* 0x00000008b400720c */ /* 0x080fe20003fa6270 */
[----:B-----5:R-:W-:Y:S01]  /*cae0*/  @!P4 FMUL.FTZ R42, R42, R57 ;  /* 0x000000392a2ac220 */ /* 0x020fe20000410000 */
[-C--:B------:R-:W-:Y:S01]  /*caf0*/  ISETP.GE.AND P4, PT, R181, R8.reuse, PT ;  /* 0x00000008b500720c */ /* 0x080fe20003f86270 */
[----:B0-----:R-:W-:Y:S01]  /*cb00*/  @!P1 FMUL.FTZ R44, R44, R5 ;  /* 0x000000052c2c9220 */ /* 0x001fe20000410000 */
[----:B------:R-:W-:Y:S02]  /*cb10*/  ISETP.GE.AND P1, PT, R182, R8, PT ;  /* 0x00000008b600720c */ /* 0x000fe40003f26270 */
[----:B------:R-:W-:Y:S01]  /*cb20*/  LEA.HI.X R3, R0, R4, R3, 0x1, P3 ;  /* 0x0000000400037211 */ /* 0x000fe200018f0c03 */
[----:B-1----:R-:W-:Y:S01]  /*cb30*/  @!P0 FMUL.FTZ R45, R45, R6 ;  /* 0x000000062d2d8220 */ /* 0x002fe20000410000 */
[----:B------:R-:W-:Y:S05]  /*cb40*/  @P2 BRA `(.L_x_3621) ;  /* 0x000000b000002947 */ /* 0x000fea0003800000 */
[----:B------:R-:W-:Y:S01]  /*cb50*/  MOV R5, R129 ;  /* 0x0000008100057202 */ /* 0x000fe20000000f00 */
[----:B------:R-:W-:-:S02]  /*cb60*/  IMAD.MOV.U32 R4, RZ, RZ, R128 ;  /* 0x000000ffff047224 */ /* 0x000fc400078e0080 */
        /* <DEDUP_REMOVED lines=9> */
.L_x_3621:
[----:B------:R-:W-:Y:S05]  /*cc00*/  BSYNC B0 ;  /* 0x0000000000007941 */ /* 0x000fea0003800000 */
.L_x_3620:
        /* <DEDUP_REMOVED lines=28> */
[C---:B------:R-:W-:Y:S01]  /*cdd0*/  PRMT R4, R0.reuse, 0x7610, R4 ;  /* 0x0000761000047816 */ /* 0x040fe20000000004 */
        /* <DEDUP_REMOVED lines=8> */
[----:B------:R-:W-:Y:S01]  /*ce60*/  FADD.FTZ R36, R35, R36 ;  /* 0x0000002423247221 */ /* 0x000fe20000010000 */
[C---:B0-----:R-:W-:Y:S01]  /*ce70*/  PRMT R6, R0.reuse, 0x7610, R6 ;  /* 0x0000761000067816 */ /* 0x041fe20000000006 */
[----:B------:R-:W-:Y:S01]  /*ce80*/  @!P2 STG.E.U16 [R2.64+-0x500], R49 ;  /* 0xfffb00310200a986 */ /* 0x000fe2000c10150e */
[----:B------:R-:W-:Y:S01]  /*ce90*/  PRMT R70, R0, 0x7632, R70 ;  /* 0x0000763200467816 */ /* 0x000fe20000000046 */
[----:B------:R-:W-:Y:S01]  /*cea0*/  FADD.FTZ R37, R36, R37 ;  /* 0x0000002524257221 */ /* 0x000fe20000010000 */
[----:B------:R-:W-:Y:S01]  /*ceb0*/  F2FP.PACK_AB R0, R43, R42 ;  /* 0x0000002a2b00723e */ /* 0x000fe200000000ff */
[----:B------:R-:W-:Y:S03]  /*cec0*/  @!P3 STG.E.U16 [R2.64+-0x4c0], R51 ;  /* 0xfffb40330200b986 */ /* 0x000fe6000c10150e */
[----:B------:R-:W-:Y:S01]  /*ced0*/  PRMT R67, R0, 0x7632, R67 ;  /* 0x0000763200437816 */ /* 0x000fe20000000043 */
        /* <DEDUP_REMOVED lines=17> */
[----:B------:R-:W-:Y:S03]  /*cff0*/  STS.U16 [R146+0x2], R73 ;  /* 0x0000024992007388 */ /* 0x000fe60000000400 */
[----:B------:R-:W-:Y:S01]  /*d000*/  FADD.FTZ R43, R42, R43 ;  /* 0x0000002b2a2b7221 */ /* 0x000fe20000010000 */
[----:B------:R-:W-:Y:S03]  /*d010*/  STS.U16 [R145+0x4], R32 ;  /* 0x0000042091007388 */ /* 0x000fe60000000400 */
[----:B------:R-:W-:Y:S01]  /*d020*/  FADD.FTZ R44, R43, R44 ;  /* 0x0000002c2b2c7221 */ /* 0x000fe20000010000 */
[----:B------:R-:W-:Y:S03]  /*d030*/  STS.U16 [R144+0x6], R72 ;  /* 0x0000064890007388 */ /* 0x000fe60000000400 */
[----:B------:R-:W-:Y:S01]  /*d040*/  FADD.FTZ R193, R44, R45 ;  /* 0x0000002d2cc17221 */ /* 0x000fe20000010000 */
[----:B------:R0:W-:Y:S04]  /*d050*/  STS.U16 [R143+0x8], R4 ;  /* 0x000008048f007388 */ /* 0x0001e80000000400 */
[----:B------:R-:W-:Y:S04]  /*d060*/  STS.U16 [R142+0xa], R71 ;  /* 0x00000a478e007388 */ /* 0x000fe80000000400 */
[----:B------:R-:W-:Y:S01]  /*d070*/  STS.U16 [R141+0xc], R6 ;  /* 0x00000c068d007388 */ /* 0x000fe20000000400 */
[----:B0-----:R-:W-:-:S03]  /*d080*/  IMAD R4, R197, c[0x0][0x2f8], RZ ;  /* 0x0000be00c5047a24 */ /* 0x001fc600078e02ff */
[----:B------:R-:W-:Y:S04]  /*d090*/  STS.U16 [R140+0xe], R70 ;  /* 0x00000e468c007388 */ /* 0x000fe80000000400 */
[----:B------:R0:W-:Y:S04]  /*d0a0*/  STS.U16 [R139+0x10], R7 ;  /* 0x000010078b007388 */ /* 0x0001e80000000400 */
[----:B------:R-:W-:Y:S04]  /*d0b0*/  STS.U16 [R138+0x12], R69 ;  /* 0x000012458a007388 */ /* 0x000fe80000000400 */
[----:B------:R-:W-:Y:S01]  /*d0c0*/  STS.U16 [R137+0x14], R3 ;  /* 0x0000140389007388 */ /* 0x000fe20000000400 */
[----:B0-----:R-:W-:-:S03]  /*d0d0*/  IMAD R7, R199, c[0x0][0x2fc], R4 ;  /* 0x0000bf00c7077a24 */ /* 0x001fc600078e0204 */
        /* <DEDUP_REMOVED lines=30> */
[----:B------:R-:W-:Y:S01]  /*d2c0*/  IMAD R6, R198, c[0x0][0x300], RZ ;  /* 0x0000c000c6067a24 */ /* 0x000fe200078e02ff */
[----:B------:R-:W-:-:S05]  /*d2d0*/  MOV R5, R129 ;  /* 0x0000008100057202 */ /* 0x000fca0000000f00 */
        /* <DEDUP_REMOVED lines=8> */
.L_x_3623:
[----:B------:R-:W-:Y:S05]  /*d360*/  BSYNC B0 ;  /* 0x0000000000007941 */ /* 0x000fea0003800000 */
.L_x_3622:
        /* <DEDUP_REMOVED lines=54> */
[----:B0-----:R-:W-:Y:S01]  /*d6d0*/  @!P0 CALL.REL.NOINC `(.L_x_3533) ;  /* 0x0000001000008944 */ /* 0x001fe20003c00000 */
[----:B------:R-:W-:Y:S05]  /*d6e0*/  BRA `(.L_x_3624) ;  /* 0xffff331000007947 */ /* 0x000fea000383ffff */
.L_x_3533:
        /* <DEDUP_REMOVED lines=11> */
[----:B------:R-:W3:Y:S01]  /*d7a0*/  SHFL.DOWN P1, R0, R3, 0x2, 0x1f ;  /* 0x08401f0003007f89 */ /* 0x000ee20000020000 */
[----:B-----5:R-:W-:-:S08]  /*d7b0*/  ISETP.NE.AND P3, PT, R6, RZ, PT ;  /* 0x000000ff0600720c */ /* 0x020fd00003f65270 */
[----:B------:R-:W-:-:S04]  /*d7c0*/  @!P2 SHF.R.S32.HI R9, RZ, 0x1f, R6 ;  /* 0x0000001fff09a819 */ /* 0x000fc80000011406 */
[----:B------:R-:W-:-:S04]  /*d7d0*/  @!P2 LEA.HI R9, R9, R6, RZ, 0x5 ;  /* 0x000000060909a211 */ /* 0x000fc800078f28ff */
[----:B------:R-:W-:Y:S01]  /*d7e0*/  @!P2 SHF.R.S32.HI R4, RZ, 0x5, R9 ;  /* 0x00000005ff04a819 */ /* 0x000fe20000011409 */
[----:B---3--:R-:W-:-:S05]  /*d7f0*/  @P1 FADD R0, R3, R0 ;  /* 0x0000000003001221 */ /* 0x008fca0000000000 */
[----:B------:R-:W3:Y:S02]  /*d800*/  SHFL.DOWN P1, R5, R0, 0x4, 0x1f ;  /* 0x08801f0000057f89 */ /* 0x000ee40000020000 */
[----:B---3--:R-:W-:-:S05]  /*d810*/  @P1 FADD R5, R0, R5 ;  /* 0x0000000500051221 */ /* 0x008fca0000000000 */
[----:B------:R-:W3:Y:S02]  /*d820*/  SHFL.DOWN P1, R2, R5, 0x8, 0x1f ;  /* 0x09001f0005027f89 */ /* 0x000ee40000020000 */
[----:B---3--:R-:W-:-:S05]  /*d830*/  @P1 FADD R2, R5, R2 ;  /* 0x0000000205021221 */ /* 0x008fca0000000000 */
[----:B------:R-:W3:Y:S02]  /*d840*/  SHFL.DOWN P1, R7, R2, 0x10, 0x1f ;  /* 0x0a001f0002077f89 */ /* 0x000ee40000020000 */
[----:B---3--:R-:W-:-:S05]  /*d850*/  @P1 FADD R7, R2, R7 ;  /* 0x0000000702071221 */ /* 0x008fca0000000000 */
[----:B------:R-:W-:Y:S04]  /*d860*/  @!P2 STS [R4.X4+0x3184], R7 ;  /* 0x003184070400a388 */ /* 0x000fe80000004800 */
[----:B------:R-:W-:Y:S06]  /*d870*/  BAR.SYNC.DEFER_BLOCKING 0x0 ;  /* 0x0000000000007b1d */ /* 0x000fec0000010000 */
[----:B------:R-:W3:Y:S02]  /*d880*/  @!P3 LDS R0, [0x3188] ;  /* 0x00318800ff00b984 */ /* 0x000ee40000000800 */
[----:B---3--:R-:W-:Y:S01]  /*d890*/  @!P3 FADD.FTZ R7, R7, R0 ;  /* 0x000000000707b221 */ /* 0x008fe20000010000 */
[----:B------:R-:W-:Y:S05]  /*d8a0*/  @P3 BRA `(.L_x_3626) ;  /* 0x0000001000003947 */ /* 0x000fea0003800000 */
[----:B------:R3:W-:Y:S02]  /*d8b0*/  RED.E.ADD.F32.FTZ.RN.STRONG.GPU [R124.64], R7 ;  /* 0x000000077c00798e */ /* 0x0007e4000c10e78e */
.L_x_3626:
[----:B------:R-:W-:Y:S05]  /*d8c0*/  BSYNC B0 ;  /* 0x0000000000007941 */ /* 0x000fea0003800000 */
.L_x_3625:
[----:B------:R-:W-:Y:S01]  /*d8d0*/  BSSY B0, `(.L_x_3627) ;  /* 0x000001d000007945 */ /* 0x000fe20003800000 */
[----:B------:R-:W-:Y:S05]  /*d8e0*/  @!P0 BRA `(.L_x_3628) ;  /* 0x000001a000008947 */ /* 0x000fea0003800000 */
[----:B------:R-:W-:Y:S06]  /*d8f0*/  BAR.SYNC.DEFER_BLOCKING 0x0 ;  /* 0x0000000000007b1d */ /* 0x000fec0000010000 */
[----:B------:R-:W4:Y:S04]  /*d900*/  SHFL.DOWN P0, R0, R193, 0x1, 0x1f ;  /* 0x08201f00c1007f89 */ /* 0x000f280000000000 */
[----:B------:R-:W5:Y:S04]  /*d910*/  S2R R6, SR_LANEID ;  /* 0x0000000000067919 */ /* 0x000f680000000000 */
[----:B------:R-:W0:Y:S01]  /*d920*/  S2R R9, SR_TID.X ;  /* 0x0000000000097919 */ /* 0x000e220000002100 */
[----:B----4-:R-:W-:Y:S01]  /*d930*/  @P0 FADD R0, R0, R193 ;  /* 0x000000c100000221 */ /* 0x010fe20000000000 */
[----:B-----5:R-:W-:-:S04]  /*d940*/  ISETP.NE.AND P2, PT, R6, RZ, PT ;  /* 0x000000ff0600720c */ /* 0x020fc80003f45270 */
[----:B------:R-:W4:Y:S01]  /*d950*/  SHFL.DOWN P0, R3, R0, 0x2, 0x1f ;  /* 0x08401f0000037f89 */ /* 0x000f220000000000 */
[----:B0-----:R-:W-:-:S08]  /*d960*/  ISETP.NE.AND P1, PT, R9, RZ, PT ;  /* 0x000000ff0900720c */ /* 0x001fd00003f25270 */
[----:B------:R-:W-:-:S04]  /*d970*/  @!P2 SHF.R.S32.HI R6, RZ, 0x1f, R9 ;  /* 0x0000001fff06a819 */ /* 0x000fc80000011409 */
[----:B------:R-:W-:Y:S01]  /*d980*/  @!P2 LEA.HI R6, R6, R9, RZ, 0x5 ;  /* 0x000000090606a211 */ /* 0x000fe200078f28ff */
[----:B----4-:R-:W-:-:S05]  /*d990*/  @P0 FADD R3, R0, R3 ;  /* 0x0000000300030221 */ /* 0x010fca0000000000 */
        /* <DEDUP_REMOVED lines=9> */
[----:B---3--:R-:W0:Y:S02]  /*da30*/  @!P1 LDS R7, [0x3188] ;  /* 0x00318800ff079984 */ /* 0x008e240000000800 */
[----:B0-----:R-:W-:Y:S01]  /*da40*/  @!P1 FADD.FTZ R4, R4, R7 ;  /* 0x0000000704049221 */ /* 0x001fe20000010000 */
[----:B------:R-:W-:Y:S05]  /*da50*/  @P1 BRA `(.L_x_3629) ;  /* 0x0000004000001947 */ /* 0x000fea0003800000 */
[----:B------:R0:W-:Y:S01]  /*da60*/  RED.E.ADD.F32.FTZ.RN.STRONG.GPU [R122.64], R4 ;  /* 0x000000047a00798e */ /* 0x0001e2000c10e78e */
[----:B------:R-:W-:Y:S01]  /*da70*/  HFMA2.MMA R9, -RZ, RZ, 0, 0 ;  /* 0x00000000ff097435 */ /* 0x000fe200000001ff */
[----:B------:R-:W-:Y:S05]  /*da80*/  BRA `(.L_x_3629) ;  /* 0x0000001000007947 */ /* 0x000fea0003800000 */
.L_x_3628:
[----:B------:R-:W4:Y:S02]  /*da90*/  S2R R9, SR_TID.X ;  /* 0x0000000000097919 */ /* 0x000f240000002100 */
.L_x_3629:
[----:B------:R-:W-:Y:S05]  /*daa0*/  BSYNC B0 ;  /* 0x0000000000007941 */ /* 0x000fea0003800000 */
.L_x_3627:
[----:B----4-:R-:W-:-:S13]  /*dab0*/  ISETP.GE.AND P0, PT, R9, c[0x0][0x16c], PT ;  /* 0x00005b0009007a0c */ /* 0x010fda0003f06270 */
[----:B------:R-:W-:Y:S05]  /*dac0*/  @P0 EXIT ;  /* 0x000000000000094d */ /* 0x000fea0003800000 */
[----:B------:R-:W-:Y:S02]  /*dad0*/  IMAD R198, R198, c[0x0][0x288], RZ ;  /* 0x0000a200c6c67a24 */ /* 0x000fe400078e02ff */
[----:B------:R-:W-:-:S04]  /*dae0*/  IMAD.WIDE.U32 R2, R201, c[0x0][0x288], RZ ;  /* 0x0000a200c9027a25 */ /* 0x000fc800078e00ff */
[----:B0-----:R-:W-:-:S05]  /*daf0*/  IMAD R13, R201, c[0x0][0x28c], R198 ;  /* 0x0000a300c90d7a24 */ /* 0x001fca00078e02c6 */
[----:B------:R-:W-:Y:S02]  /*db00*/  IADD3 R13, R3, R13, RZ ;  /* 0x0000000d030d7210 */ /* 0x000fe40007ffe0ff */
.L_x_3630:
[----:B0-----:R0:W4:Y:S01]  /*db10*/  LDS R11, [R9.X4+0x46c0] ;  /* 0x0046c000090b7984 */ /* 0x0011220000004800 */
[----:B------:R-:W-:Y:S01]  /*db20*/  SHF.R.S32.HI R0, RZ, 0x1f, R9 ;  /* 0x0000001fff007819 */ /* 0x000fe20000011409 */
[----:B------:R-:W-:Y:S01]  /*db30*/  IMAD.MOV.U32 R4, RZ, RZ, R2 ;  /* 0x000000ffff047224 */ /* 0x000fe200078e0002 */
[----:B------:R-:W-:Y:S01]  /*db40*/  MOV R5, R13 ;  /* 0x0000000d00057202 */ /* 0x000fe20000000f00 */
[----:B------:R-:W-:Y:S02]  /*db50*/  YIELD ;  /* 0x0000000000007946 */ /* 0x000fe40003800000 */
[----:B------:R-:W-:Y:S02]  /*db60*/  IMAD R0, R0, c[0x0][0x290], RZ ;  /* 0x0000a40000007a24 */ /* 0x000fe400078e02ff */
[----:B------:R-:W-:-:S04]  /*db70*/  IMAD.WIDE.U32 R4, R9, c[0x0][0x290], R4 ;  /* 0x0000a40009047a25 */ /* 0x000fc800078e0004 */
[C---:B---3--:R-:W-:Y:S01]  /*db80*/  IMAD R7, R9.reuse, c[0x0][0x294], R0 ;  /* 0x0000a50009077a24 */ /* 0x048fe200078e0200 */
[----:B------:R-:W-:Y:S02]  /*db90*/  LEA R6, P0, R4, c[0x0][0x310], 0x2 ;  /* 0x0000c40004067a11 */ /* 0x000fe400078010ff */
[----:B0-----:R-:W-:Y:S02]  /*dba0*/  IADD3 R9, R9, c[0x0][0x0], RZ ;  /* 0x0000000009097a10 */ /* 0x001fe40007ffe0ff */
[----:B------:R-:W-:-:S04]  /*dbb0*/  IADD3 R5, R5, R7, RZ ;  /* 0x0000000705057210 */ /* 0x000fc80007ffe0ff */
[----:B------:R-:W-:Y:S02]  /*dbc0*/  LEA.HI.X R7, R4, c[0x0][0x314], R5, 0x2, P0 ;  /* 0x0000c50004077a11 */ /* 0x000fe400000f1405 */
[----:B------:R-:W-:-:S03]  /*dbd0*/  ISETP.GE.AND P0, PT, R9, c[0x0][0x16c], PT ;  /* 0x00005b0009007a0c */ /* 0x000fc60003f06270 */
[----:B----4-:R0:W-:Y:S10]  /*dbe0*/  RED.E.ADD.F32.FTZ.RN.STRONG.GPU [R6.64], R11 ;  /* 0x0000000b0600798e */ /* 0x0101f4000c10e78e */
[----:B------:R-:W-:Y:S05]  /*dbf0*/  @!P0 BRA `(.L_x_3630) ;  /* 0xffffff1000008947 */ /* 0x000fea000383ffff */
[----:B------:R-:W-:Y:S05]  /*dc00*/  EXIT ;  /* 0x000000000000794d */ /* 0x000fea0003800000 */
.L_x_3576:
[----:B------:R-:W-:Y:S01]  /*dc10*/  HFMA2.MMA R243, -RZ, RZ, 0, 0 ;  /* 0x00000000fff37435 */ /* 0x000fe200000001ff */
[----:B------:R-:W-:Y:S01]  /*dc20*/  MOV R245, R66 ;  /* 0x0000004200f57202 */ /* 0x000fe20000000f00 */
[----:B------:R-:W-:Y:S01]  /*dc30*/  IMAD.MOV.U32 R244, RZ, RZ, 0x1 ;  /* 0x00000001fff47424 */ /* 0x000fe200078e00ff */
[----:B------:R-:W-:-:S02]  /*dc40*/  MOV R246, 0xffffffff ;  /* 0xffffffff00f67802 */ /* 0x000fc40000000f00 */
[----:B------:R-:W-:Y:S02]  /*dc50*/  MOV R64, 0xdc70 ;  /* 0x0000dc7000407802 */ /* 0x000fe40000000f00 */
[----:B-----5:R-:W-:Y:S05]  /*dc60*/  CALL.REL.NOINC `($__internal_143_$__cuda_sm70_shflsync_up) ;  /* 0x00000eb000007944 */ /* 0x020fea0003c00000 */
[----:B-1----:R-:W-:Y:S01]  /*dc70*/  MOV R239, R246 ;  /* 0x000000f600ef7202 */ /* 0x002fe20000000f00 */
[----:B0-----:R-:W-:Y:S05]  /*dc80*/  BRA `(.L_x_3631) ;  /* 0xffffb25000007947 */ /* 0x001fea000383ffff */
.L_x_3577:
[----:B------:R-:W-:Y:S01]  /*dc90*/  HFMA2.MMA R244, -RZ, RZ, 0, 5.9604644775390625e-08 ;  /* 0x00000001fff47435 */ /* 0x000fe200000001ff */
[----:B------:R-:W-:Y:S01]  /*dca0*/  IMAD.MOV.U32 R245, RZ, RZ, R67 ;  /* 0x000000fffff57224 */ /* 0x000fe200078e0043 */
[----:B------:R-:W-:Y:S02]  /*dcb0*/  MOV R243, RZ ;  /* 0x000000ff00f37202 */ /* 0x000fe40000000f00 */
[----:B------:R-:W-:Y:S02]  /*dcc0*/  MOV R246, 0xffffffff ;  /* 0xffffffff00f67802 */ /* 0x000fe40000000f00 */
[----:B------:R-:W-:Y:S02]  /*dcd0*/  MOV R64, 0xdcf0 ;  /* 0x0000dcf000407802 */ /* 0x000fe40000000f00 */
[----:B01---5:R-:W-:Y:S05]  /*dce0*/  CALL.REL.NOINC `($__internal_143_$__cuda_sm70_shflsync_up) ;  /* 0x00000e3000007944 */ /* 0x023fea0003c00000 */
        /* <DEDUP_REMOVED lines=10> */
[----:B------:R-:W-:Y:S05]  /*dd90*/  CALL.REL.NOINC `($__internal_143_$__cuda_sm70_shflsync_up) ;  /* 0x00000d8000007944 */ /* 0x000fea0003c00000 */
[----:B0-----:R-:W-:Y:S01]  /*dda0*/  HFMA2.MMA R244, -RZ, RZ, 0, 1.1920928955078125e-07 ;  /* 0x00000002fff47435 */ /* 0x001fe200000001ff */
[----:B-1----:R-:W-:Y:S01]  /*ddb0*/  IMAD.MOV.U32 R66, RZ, RZ, R246 ;  /* 0x000000ffff427224 */ /* 0x002fe200078e00f6 */
[----:B------:R-:W-:Y:S01]  /*ddc0*/  MOV R245, R67 ;  /* 0x0000004300f57202 */ /* 0x000fe20000000f00 */
[----:B------:R-:W-:Y:S01]  /*ddd0*/  IMAD.MOV.U32 R246, RZ, RZ, -0x1 ;  /* 0xfffffffffff67424 */ /* 0x000fe200078e00ff */
[----:B------:R-:W-:-:S02]  /*dde0*/  MOV R243, RZ ;  /* 0x000000ff00f37202 */ /* 0x000fc40000000f00 */
[----:B------:R-:W-:Y:S02]  /*ddf0*/  MOV R64, 0xde10 ;  /* 0x0000de1000407802 */ /* 0x000fe40000000f00 */
[----:B------:R-:W-:Y:S05]  /*de00*/  CALL.REL.NOINC `($__internal_143_$__cuda_sm70_shflsync_up) ;  /* 0x00000d1000007944 */ /* 0x000fea0003c00000 */
[----:B------:R-:W-:Y:S01]  /*de10*/  ISETP.GE.AND P0, PT, R187, 0x2, PT ;  /* 0x00000002bb00780c */ /* 0x000fe20003f06270 */
[----:B0-----:R-:W-:Y:S01]  /*de20*/  HFMA2.MMA R244, -RZ, RZ, 0, 2.384185791015625e-07 ;  /* 0x00000004fff47435 */ /* 0x001fe200000001ff */
[----:B------:R-:W-:Y:S02]  /*de30*/  MOV R243, RZ ;  /* 0x000000ff00f37202 */ /* 0x000fe40000000f00 */
[----:B------:R-:W-:-:S09]  /*de40*/  MOV R64, 0xdea0 ;  /* 0x0000dea000407802 */ /* 0x000fd20000000f00 */
[----:B-1----:R-:W-:Y:S01]  /*de50*/  @P0 FFMA.FTZ R67, R239, R246, R67 ;  /* 0x000000f6ef430223 */ /* 0x002fe20000010043 */
[----:B------:R-:W-:Y:S01]  /*de60*/  MOV R246, 0xffffffff ;  /* 0xffffffff00f67802 */ /* 0x000fe20000000f00 */
[----:B------:R-:W-:-:S04]  /*de70*/  @P0 FMUL.FTZ R239, R66, R239 ;  /* 0x000000ef42ef0220 */ /* 0x000fc80000410000 */
[----:B------:R-:W-:Y:S02]  /*de80*/  IMAD.MOV.U32 R245, RZ, RZ, R239 ;  /* 0x000000fffff57224 */ /* 0x000fe400078e00ef */
[----:B------:R-:W-:Y:S05]  /*de90*/  CALL.REL.NOINC `($__internal_143_$__cuda_sm70_shflsync_up) ;  /* 0x00000c8000007944 */ /* 0x000fea0003c00000 */
[----:B0-----:R-:W-:Y:S01]  /*dea0*/  HFMA2.MMA R244, -RZ, RZ, 0, 2.384185791015625e-07 ;  /* 0x00000004fff47435 */ /* 0x001fe200000001ff */
[----:B-1----:R-:W-:Y:S01]  /*deb0*/  MOV R66, R246 ;  /* 0x000000f600427202 */ /* 0x002fe20000000f00 */
[----:B------:R-:W-:Y:S01]  /*dec0*/  IMAD.MOV.U32 R243, RZ, RZ, RZ ;  /* 0x000000fffff37224 */ /* 0x000fe200078e00ff */
[----:B------:R-:W-:Y:S02]  /*ded0*/  MOV R245, R67 ;  /* 0x0000004300f57202 */ /* 0x000fe40000000f00 */
[----:B------:R-:W-:Y:S02]  /*dee0*/  MOV R246, 0xffffffff ;  /* 0xffffffff00f67802 */ /* 0x000fe40000000f00 */
[----:B------:R-:W-:Y:S02]  /*def0*/  MOV R64, 0xdf10 ;  /* 0x0000df1000407802 */ /* 0x000fe40000000f00 */
[----:B------:R-:W-:Y:S05]  /*df00*/  CALL.REL.NOINC `($__internal_143_$__cuda_sm70_shflsync_up) ;  /* 0x00000c1000007944 */ /* 0x000fea0003c00000 */
[----:B------:R-:W-:Y:S01]  /*df10*/  ISETP.GE.AND P0, PT, R187, 0x4, PT ;  /* 0x00000004bb00780c */ /* 0x000fe20003f06270 */
[----:B0-----:R-:W-:Y:S01]  /*df20*/  HFMA2.MMA R244, -RZ, RZ, 0, 4.76837158203125e-07 ;  /* 0x00000008fff47435 */ /* 0x001fe200000001ff */
[----:B------:R-:W-:Y:S02]  /*df30*/  MOV R243, RZ ;  /* 0x000000ff00f37202 */ /* 0x000fe40000000f00 */
[----:B------:R-:W-:-:S09]  /*df40*/  MOV R64, 0xdfa0 ;  /* 0x0000dfa000407802 */ /* 0x000fd20000000f00 */
[----:B-1----:R-:W-:Y:S02]  /*df50*/  @P0 FFMA.FTZ R67, R239, R246, R67 ;  /* 0x000000f6ef430223 */ /* 0x002fe40000010043 */
[----:B------:R-:W-:Y:S02]  /*df60*/  @P0 FMUL.FTZ R239, R66, R239 ;  /* 0x000000ef42ef0220 */ /* 0x000fe40000410000 */
[----:B------:R-:W-:-:S03]  /*df70*/  IMAD.MOV.U32 R246, RZ, RZ, -0x1 ;  /* 0xfffffffffff67424 */ /* 0x000fc600078e00ff */
[----:B------:R-:W-:Y:S02]  /*df80*/  MOV R245, R239 ;  /* 0x000000ef00f57202 */ /* 0x000fe40000000f00 */
[----:B------:R-:W-:Y:S05]  /*df90*/  CALL.REL.NOINC `($__internal_143_$__cuda_sm70_shflsync_up) ;  /* 0x00000b8000007944 */ /* 0x000fea0003c00000 */
[----:B0-----:R-:W-:Y:S01]  /*dfa0*/  HFMA2.MMA R243, -RZ, RZ, 0, 0 ;  /* 0x00000000fff37435 */ /* 0x001fe200000001ff */
[----:B-1----:R-:W-:Y:S01]  /*dfb0*/  MOV R66, R246 ;  /* 0x000000f600427202 */ /* 0x002fe20000000f00 */
[----:B------:R-:W-:Y:S01]  /*dfc0*/  IMAD.MOV.U32 R244, RZ, RZ, 0x8 ;  /* 0x00000008fff47424 */ /* 0x000fe200078e00ff */
[----:B------:R-:W-:Y:S02]  /*dfd0*/  MOV R245, R67 ;  /* 0x0000004300f57202 */ /* 0x000fe40000000f00 */
[----:B------:R-:W-:Y:S02]  /*dfe0*/  MOV R246, 0xffffffff ;  /* 0xffffffff00f67802 */ /* 0x000fe40000000f00 */
[----:B------:R-:W-:Y:S02]  /*dff0*/  MOV R64, 0xe010 ;  /* 0x0000e01000407802 */ /* 0x000fe40000000f00 */
[----:B------:R-:W-:Y:S05]  /*e000*/  CALL.REL.NOINC `($__internal_143_$__cuda_sm70_shflsync_up) ;  /* 0x00000b1000007944 */ /* 0x000fea0003c00000 */
[----:B------:R-:W-:Y:S01]  /*e010*/  ISETP.GE.AND P0, PT, R187, 0x8, PT ;  /* 0x00000008bb00780c */ /* 0x000fe20003f06270 */
[----:B0-----:R-:W-:Y:S01]  /*e020*/  HFMA2.MMA R244, -RZ, RZ, 0, 9.5367431640625e-07 ;  /* 0x00000010fff47435 */ /* 0x001fe200000001ff */
[----:B------:R-:W-:Y:S02]  /*e030*/  MOV R243, RZ ;  /* 0x000000ff00f37202 */ /* 0x000fe40000000f00 */
[----:B------:R-:W-:-:S09]  /*e040*/  MOV R64, 0xe0c0 ;  /* 0x0000e0c000407802 */ /* 0x000fd20000000f00 */
[----:B-1----:R-:W-:Y:S01]  /*e050*/  @P0 FFMA.FTZ R67, R239, R246, R67 ;  /* 0x000000f6ef430223 */ /* 0x002fe20000010043 */
[----:B------:R-:W-:Y:S01]  /*e060*/  MOV R246, 0xffffffff ;  /* 0xffffffff00f67802 */ /* 0x000fe20000000f00 */
[----:B------:R-:W-:Y:S02]  /*e070*/  @P0 FMUL.FTZ R239, R66, R239 ;  /* 0x000000ef42ef0220 */ /* 0x000fe40000410000 */
[----:B------:R-:W-:Y:S02]  /*e080*/  IMAD.MOV.U32 R241, RZ, RZ, R67 ;  /* 0x000000fffff17224 */ /* 0x000fe400078e0043 */
[----:B------:R-:W-:Y:S01]  /*e090*/  IMAD.MOV.U32 R245, RZ, RZ, R239 ;  /* 0x000000fffff57224 */ /* 0x000fe200078e00ef */
[----:B------:R-:W-:Y:S02]  /*e0a0*/  MOV R247, R239 ;  /* 0x000000ef00f77202 */ /* 0x000fe40000000f00 */
[----:B------:R-:W-:Y:S05]  /*e0b0*/  CALL.REL.NOINC `($__internal_143_$__cuda_sm70_shflsync_up) ;  /* 0x00000a6000007944 */ /* 0x000fea0003c00000 */
[----:B0-----:R-:W-:Y:S01]  /*e0c0*/  HFMA2.MMA R244, -RZ, RZ, 0, 9.5367431640625e-07 ;  /* 0x00000010fff47435 */ /* 0x001fe200000001ff */
[----:B-1----:R-:W-:Y:S01]  /*e0d0*/  MOV R239, R246 ;  /* 0x000000f600ef7202 */ /* 0x002fe20000000f00 */
[----:B------:R-:W-:Y:S01]  /*e0e0*/  IMAD.MOV.U32 R243, RZ, RZ, RZ ;  /* 0x000000fffff37224 */ /* 0x000fe200078e00ff */
[----:B------:R-:W-:-:S02]  /*e0f0*/  MOV R245, R67 ;  /* 0x0000004300f57202 */ /* 0x000fc40000000f00 */
[----:B------:R-:W-:Y:S02]  /*e100*/  MOV R246, 0xffffffff ;  /* 0xffffffff00f67802 */ /* 0x000fe40000000f00 */
[----:B------:R-:W-:Y:S02]  /*e110*/  MOV R64, 0xe130 ;  /* 0x0000e13000407802 */ /* 0x000fe40000000f00 */
[----:B------:R-:W-:Y:S05]  /*e120*/  CALL.REL.NOINC `($__internal_143_$__cuda_sm70_shflsync_up) ;  /* 0x000009f000007944 */ /* 0x000fea0003c00000 */
[----:B01----:R-:W-:Y:S05]  /*e130*/  BRA `(.L_x_3632) ;  /* 0xffffaf2000007947 */ /* 0x003fea000383ffff */
.L_x_3580:
[----:B------:R-:W-:Y:S01]  /*e140*/  HFMA2.MMA R244, -RZ, RZ, 0, 5.9604644775390625e-08 ;  /* 0x00000001fff47435 */ /* 0x000fe200000001ff */
[----:B------:R-:W-:Y:S01]  /*e150*/  MOV R245, R247 ;  /* 0x000000f700f57202 */ /* 0x000fe20000000f00 */
[----:B------:R-:W-:Y:S01]  /*e160*/  IMAD.MOV.U32 R243, RZ, RZ, RZ ;  /* 0x000000fffff37224 */ /* 0x000fe200078e00ff */
[----:B------:R-:W-:Y:S02]  /*e170*/  MOV R246, 0xffffffff ;  /* 0xffffffff00f67802 */ /* 0x000fe40000000f00 */
[----:B0-----:R-:W-:Y:S02]  /*e180*/  MOV R64, 0xe1a0 ;  /* 0x0000e1a000407802 */ /* 0x001fe40000000f00 */
[----:B-1---5:R-:W-:Y:S05]  /*e190*/  CALL.REL.NOINC `($__internal_143_$__cuda_sm70_shflsync_up) ;  /* 0x0000098000007944 */ /* 0x022fea0003c00000 */
[----:B0-----:R-:W-:Y:S01]  /*e1a0*/  HFMA2.MMA R243, -RZ, RZ, 0, 0 ;  /* 0x00000000fff37435 */ /* 0x001fe200000001ff */
[----:B-1----:R-:W-:Y:S01]  /*e1b0*/  MOV R239, R246 ;  /* 0x000000f600ef7202 */ /* 0x002fe20000000f00 */
[----:B------:R-:W-:Y:S01]  /*e1c0*/  IMAD.MOV.U32 R244, RZ, RZ, 0x1 ;  /* 0x00000001fff47424 */ /* 0x000fe200078e00ff */
[----:B------:R-:W-:-:S02]  /*e1d0*/  MOV R245, R241 ;  /* 0x000000f100f57202 */ /* 0x000fc40000000f00 */
[----:B------:R-:W-:Y:S02]  /*e1e0*/  MOV R246, 0xffffffff ;  /* 0xffffffff00f67802 */ /* 0x000fe40000000f00 */
[----:B------:R-:W-:Y:S02]  /*e1f0*/  MOV R64, 0xe210 ;  /* 0x0000e21000407802 */ /* 0x000fe40000000f00 */
[----:B------:R-:W-:Y:S05]  /*e200*/  CALL.REL.NOINC `($__internal_143_$__cuda_sm70_shflsync_up) ;  /* 0x0000091000007944 */ /* 0x000fea0003c00000 */
[----:B------:R-:W-:Y:S01]  /*e210*/  HFMA2.MMA R66, -RZ, RZ, 0, 1.847743988037109375e-06 ;  /* 0x0000001fff427435 */ /* 0x000fe200000001ff */
[----:B------:R-:W-:Y:S01]  /*e220*/  MOV R67, R132 ;  /* 0x0000008400437202 */ /* 0x000fe20000000f00 */
[----:B------:R-:W-:Y:S01]  /*e230*/  IMAD.MOV.U32 R65, RZ, RZ, RZ ;  /* 0x000000ffff417224 */ /* 0x000fe200078e00ff */
[----:B------:R-:W-:Y:S02]  /*e240*/  MOV R64, 0xffffffff ;  /* 0xffffffff00407802 */ /* 0x000fe40000000f00 */
[----:B0-----:R-:W-:Y:S02]  /*e250*/  MOV R244, 0xe270 ;  /* 0x0000e27000f47802 */ /* 0x001fe40000000f00 */
[----:B-1----:R-:W-:Y:S05]  /*e260*/  CALL.REL.NOINC `($__internal_142_$__cuda_sm70_shflsync_idx_p) ;  /* 0x0000087000007944 */ /* 0x002fea0003c00000 */
[----:B-1----:R-:W-:Y:S01]  /*e270*/  IMAD.MOV.U32 R132, RZ, RZ, R65 ;  /* 0x000000ffff847224 */ /* 0x002fe200078e0041 */
[----:B------:R-:W-:Y:S01]  /*e280*/  HFMA2.MMA R65, -RZ, RZ, 0, 0 ;  /* 0x00000000ff417435 */ /* 0x000fe200000001ff */
[----:B0-----:R-:W-:Y:S02]  /*e290*/  MOV R67, R133 ;  /* 0x0000008500437202 */ /* 0x001fe40000000f00 */
[----:B------:R-:W-:-:S02]  /*e2a0*/  MOV R66, 0x1f ;  /* 0x0000001f00427802 */ /* 0x000fc40000000f00 */
[----:B------:R-:W-:Y:S02]  /*e2b0*/  MOV R64, 0xffffffff ;  /* 0xffffffff00407802 */ /* 0x000fe40000000f00 */
[----:B------:R-:W-:Y:S02]  /*e2c0*/  MOV R244, 0xe2e0 ;  /* 0x0000e2e000f47802 */ /* 0x000fe40000000f00 */
[----:B------:R-:W-:Y:S05]  /*e2d0*/  CALL.REL.NOINC `($__internal_142_$__cuda_sm70_shflsync_idx_p) ;  /* 0x0000080000007944 */ /* 0x000fea0003c00000 */
[----:B01----:R-:W-:Y:S05]  /*e2e0*/  BRA `(.L_x_3633) ;  /* 0xffffaed000007947 */ /* 0x003fea000383ffff */
.L_x_3583:
[----:B------:R-:W-:Y:S01]  /*e2f0*/  HFMA2.MMA R244, -RZ, RZ, 0, 5.9604644775390625e-08 ;  /* 0x00000001fff47435 */ /* 0x000fe200000001ff */
[----:B------:R-:W-:Y:S01]  /*e300*/  IMAD.MOV.U32 R249, RZ, RZ, R66 ;  /* 0x000000fffff97224 */ /* 0x000fe200078e0042 */
[----:B------:R-:W-:Y:S02]  /*e310*/  MOV R245, 0x1f ;  /* 0x0000001f00f57802 */ /* 0x000fe40000000f00 */
[----:B------:R-:W-:Y:S02]  /*e320*/  MOV R242, 0xffffffff ;  /* 0xffffffff00f27802 */ /* 0x000fe40000000f00 */
[----:B------:R-:W-:Y:S02]  /*e330*/  MOV R64, 0xe350 ;  /* 0x0000e35000407802 */ /* 0x000fe40000000f00 */
[----:B------:R-:W-:Y:S05]  /*e340*/  CALL.REL.NOINC `($__internal_141_$__cuda_sm70_shflsync_down) ;  /* 0x0000075000007944 */ /* 0x000fea0003c00000 */
[----:B-1----:R-:W-:Y:S01]  /*e350*/  IMAD.MOV.U32 R243, RZ, RZ, R242 ;  /* 0x000000fffff37224 */ /* 0x002fe200078e00f2 */
[----:B0-----:R-:W-:Y:S05]  /*e360*/  BRA `(.L_x_3634) ;  /* 0xffffb32000007947 */ /* 0x001fea000383ffff */
.L_x_3584:
[----:B------:R-:W-:Y:S01]  /*e370*/  HFMA2.MMA R244, -RZ, RZ, 0, 5.9604644775390625e-08 ;  /* 0x00000001fff47435 */ /* 0x000fe200000001ff */
[----:B------:R-:W-:Y:S01]  /*e380*/  MOV R249, R67 ;  /* 0x0000004300f97202 */ /* 0x000fe20000000f00 */
[----:B------:R-:W-:Y:S01]  /*e390*/  IMAD.MOV.U32 R242, RZ, RZ, -0x1 ;  /* 0xfffffffffff27424 */ /* 0x000fe200078e00ff */
[----:B------:R-:W-:-:S02]  /*e3a0*/  MOV R245, 0x1f ;  /* 0x0000001f00f57802 */ /* 0x000fc40000000f00 */
[----:B------:R-:W-:Y:S02]  /*e3b0*/  MOV R64, 0xe3d0 ;  /* 0x0000e3d000407802 */ /* 0x000fe40000000f00 */
[----:B01----:R-:W-:Y:S05]  /*e3c0*/  CALL.REL.NOINC `($__internal_141_$__cuda_sm70_shflsync_down) ;  /* 0x000006d000007944 */ /* 0x003fea0003c00000 */
        /* <DEDUP_REMOVED lines=9> */
[----:B------:R-:W-:Y:S05]  /*e460*/  CALL.REL.NOINC `($__internal_141_$__cuda_sm70_shflsync_down) ;  /* 0x0000063000007944 */ /* 0x000fea0003c00000 */
[----:B0-----:R-:W-:Y:S01]  /*e470*/  HFMA2.MMA R244, -RZ, RZ, 0, 1.1920928955078125e-07 ;  /* 0x00000002fff47435 */ /* 0x001fe200000001ff */
[----:B-1----:R-:W-:Y:S01]  /*e480*/  MOV R66, R242 ;  /* 0x000000f200427202 */ /* 0x002fe20000000f00 */
[----:B------:R-:W-:Y:S01]  /*e490*/  IMAD.MOV.U32 R245, RZ, RZ, 0x1f ;  /* 0x0000001ffff57424 */ /* 0x000fe200078e00ff */
[----:B------:R-:W-:-:S02]  /*e4a0*/  MOV R249, R67 ;  /* 0x0000004300f97202 */ /* 0x000fc40000000f00 */
[----:B------:R-:W-:Y:S02]  /*e4b0*/  MOV R242, 0xffffffff ;  /* 0xffffffff00f27802 */ /* 0x000fe40000000f00 */
[----:B------:R-:W-:Y:S02]  /*e4c0*/  MOV R64, 0xe4e0 ;  /* 0x0000e4e000407802 */ /* 0x000fe40000000f00 */
[----:B------:R-:W-:Y:S05]  /*e4d0*/  CALL.REL.NOINC `($__internal_141_$__cuda_sm70_shflsync_down) ;  /* 0x000005c000007944 */ /* 0x000fea0003c00000 */
[----:B-1----:R-:W-:Y:S01]  /*e4e0*/  @!P3 FFMA.FTZ R67, R243, R242, R67 ;  /* 0x000000f2f343b223 */ /* 0x002fe20000010043 */
[----:B0-----:R-:W-:Y:S01]  /*e4f0*/  HFMA2.MMA R244, -RZ, RZ, 0, 2.384185791015625e-07 ;  /* 0x00000004fff47435 */ /* 0x001fe200000001ff */
[----:B------:R-:W-:Y:S01]  /*e500*/  @!P3 FMUL.FTZ R243, R66, R243 ;  /* 0x000000f342f3b220 */ /* 0x000fe20000410000 */
[----:B------:R-:W-:Y:S01]  /*e510*/  MOV R245, 0x1f ;  /* 0x0000001f00f57802 */ /* 0x000fe20000000f00 */
[----:B------:R-:W-:Y:S01]  /*e520*/  IMAD.MOV.U32 R242, RZ, RZ, -0x1 ;  /* 0xfffffffffff27424 */ /* 0x000fe200078e00ff */
[----:B------:R-:W-:Y:S02]  /*e530*/  MOV R64, 0xe560 ;  /* 0x0000e56000407802 */ /* 0x000fe40000000f00 */
[----:B------:R-:W-:Y:S02]  /*e540*/  MOV R249, R243 ;  /* 0x000000f300f97202 */ /* 0x000fe40000000f00 */
[----:B------:R-:W-:Y:S05]  /*e550*/  CALL.REL.NOINC `($__internal_141_$__cuda_sm70_shflsync_down) ;  /* 0x0000054000007944 */ /* 0x000fea0003c00000 */
[----:B0-----:R-:W-:Y:S01]  /*e560*/  HFMA2.MMA R245, -RZ, RZ, 0, 1.847743988037109375e-06 ;  /* 0x0000001ffff57435 */ /* 0x001fe200000001ff */
[----:B-1----:R-:W-:Y:S01]  /*e570*/  MOV R66, R242 ;  /* 0x000000f200427202 */ /* 0x002fe20000000f00 */
[----:B------:R-:W-:Y:S01]  /*e580*/  IMAD.MOV.U32 R244, RZ, RZ, 0x4 ;  /* 0x00000004fff47424 */ /* 0x000fe200078e00ff */
[----:B------:R-:W-:-:S02]  /*e590*/  MOV R249, R67 ;  /* 0x0000004300f97202 */ /* 0x000fc40000000f00 */
[----:B------:R-:W-:Y:S02]  /*e5a0*/  MOV R242, 0xffffffff ;  /* 0xffffffff00f27802 */ /* 0x000fe40000000f00 */
[----:B------:R-:W-:Y:S02]  /*e5b0*/  MOV R64, 0xe5d0 ;  /* 0x0000e5d000407802 */ /* 0x000fe40000000f00 */
[----:B------:R-:W-:Y:S05]  /*e5c0*/  CALL.REL.NOINC `($__internal_141_$__cuda_sm70_shflsync_down) ;  /* 0x000004d000007944 */ /* 0x000fea0003c00000 */
[----:B-1----:R-:W-:Y:S01]  /*e5d0*/  @!P2 FFMA.FTZ R67, R243, R242, R67 ;  /* 0x000000f2f343a223 */ /* 0x002fe20000010043 */
[----:B0-----:R-:W-:Y:S01]  /*e5e0*/  HFMA2.MMA R244, -RZ, RZ, 0, 4.76837158203125e-07 ;  /* 0x00000008fff47435 */ /* 0x001fe200000001ff */
[----:B------:R-:W-:Y:S01]  /*e5f0*/  @!P2 FMUL.FTZ R243, R66, R243 ;  /* 0x000000f342f3a220 */ /* 0x000fe20000410000 */
[----:B------:R-:W-:Y:S01]  /*e600*/  MOV R242, 0xffffffff ;  /* 0xffffffff00f27802 */ /* 0x000fe20000000f00 */
[----:B------:R-:W-:Y:S01]  /*e610*/  IMAD.MOV.U32 R245, RZ, RZ, 0x1f ;  /* 0x0000001ffff57424 */ /* 0x000fe200078e00ff */
[----:B------:R-:W-:Y:S02]  /*e620*/  MOV R64, 0xe650 ;  /* 0x0000e65000407802 */ /* 0x000fe40000000f00 */
[----:B------:R-:W-:Y:S02]  /*e630*/  MOV R249, R243 ;  /* 0x000000f300f97202 */ /* 0x000fe40000000f00 */
[----:B------:R-:W-:Y:S05]  /*e640*/  CALL.REL.NOINC `($__internal_141_$__cuda_sm70_shflsync_down) ;  /* 0x0000045000007944 */ /* 0x000fea0003c00000 */
[----:B0-----:R-:W-:Y:S01]  /*e650*/  HFMA2.MMA R244, -RZ, RZ, 0, 4.76837158203125e-07 ;  /* 0x00000008fff47435 */ /* 0x001fe200000001ff */
[----:B-1----:R-:W-:Y:S01]  /*e660*/  MOV R66, R242 ;  /* 0x000000f200427202 */ /* 0x002fe20000000f00 */
[----:B------:R-:W-:Y:S01]  /*e670*/  IMAD.MOV.U32 R249, RZ, RZ, R67 ;  /* 0x000000fffff97224 */ /* 0x000fe200078e0043 */
[----:B------:R-:W-:-:S02]  /*e680*/  MOV R245, 0x1f ;  /* 0x0000001f00f57802 */ /* 0x000fc40000000f00 */
[----:B------:R-:W-:Y:S02]  /*e690*/  MOV R242, 0xffffffff ;  /* 0xffffffff00f27802 */ /* 0x000fe40000000f00 */
[----:B------:R-:W-:Y:S02]  /*e6a0*/  MOV R64, 0xe6c0 ;  /* 0x0000e6c000407802 */ /* 0x000fe40000000f00 */
[----:B------:R-:W-:Y:S05]  /*e6b0*/  CALL.REL.NOINC `($__internal_141_$__cuda_sm70_shflsync_down) ;  /* 0x000003e000007944 */ /* 0x000fea0003c00000 */
[----:B-1----:R-:W-:Y:S01]  /*e6c0*/  @!P1 FFMA.FTZ R67, R243, R242, R67 ;  /* 0x000000f2f3439223 */ /* 0x002fe20000010043 */
[----:B0-----:R-:W-:Y:S01]  /*e6d0*/  HFMA2.MMA R244, -RZ, RZ, 0, 9.5367431640625e-07 ;  /* 0x00000010fff47435 */ /* 0x001fe200000001ff */
[----:B------:R-:W-:Y:S01]  /*e6e0*/  @!P1 FMUL.FTZ R243, R66, R243 ;  /* 0x000000f342f39220 */ /* 0x000fe20000410000 */
[----:B------:R-:W-:Y:S01]  /*e6f0*/  MOV R245, 0x1f ;  /* 0x0000001f00f57802 */ /* 0x000fe20000000f00 */
[----:B------:R-:W-:Y:S01]  /*e700*/  IMAD.MOV.U32 R232, RZ, RZ, R67 ;  /* 0x000000ffffe87224 */ /* 0x000fe200078e0043 */
[----:B------:R-:W-:Y:S01]  /*e710*/  MOV R64, 0xe760 ;  /* 0x0000e76000407802 */ /* 0x000fe20000000f00 */
[----:B------:R-:W-:Y:S01]  /*e720*/  IMAD.MOV.U32 R242, RZ, RZ, -0x1 ;  /* 0xfffffffffff27424 */ /* 0x000fe200078e00ff */
[----:B------:R-:W-:-:S04]  /*e730*/  MOV R247, R243 ;  /* 0x000000f300f77202 */ /* 0x000fc80000000f00 */
[----:B------:R-:W-:Y:S02]  /*e740*/  MOV R249, R247 ;  /* 0x000000f700f97202 */ /* 0x000fe40000000f00 */
[----:B------:R-:W-:Y:S05]  /*e750*/  CALL.REL.NOINC `($__internal_141_$__cuda_sm70_shflsync_down) ;  /* 0x0000034000007944 */ /* 0x000fea0003c00000 */
[----:B0-----:R-:W-:Y:S01]  /*e760*/  HFMA2.MMA R245, -RZ, RZ, 0, 1.847743988037109375e-06 ;  /* 0x0000001ffff57435 */ /* 0x001fe200000001ff */
[----:B-1----:R-:W-:Y:S01]  /*e770*/  MOV R66, R242 ;  /* 0x000000f200427202 */ /* 0x002fe20000000f00 */
[----:B------:R-:W-:Y:S01]  /*e780*/  IMAD.MOV.U32 R244, RZ, RZ, 0x10 ;  /* 0x00000010fff47424 */ /* 0x000fe200078e00ff */
[----:B------:R-:W-:Y:S02]  /*e790*/  MOV R249, R232 ;  /* 0x000000e800f97202 */ /* 0x000fe40000000f00 */
[----:B------:R-:W-:Y:S02]  /*e7a0*/  MOV R242, 0xffffffff ;  /* 0xffffffff00f27802 */ /* 0x000fe40000000f00 */
[----:B------:R-:W-:Y:S02]  /*e7b0*/  MOV R64, 0xe7d0 ;  /* 0x0000e7d000407802 */ /* 0x000fe40000000f00 */
[----:B------:R-:W-:Y:S05]  /*e7c0*/  CALL.REL.NOINC `($__internal_141_$__cuda_sm70_shflsync_down) ;  /* 0x000002d000007944 */ /* 0x000fea0003c00000 */
[----:B-1----:R-:W-:Y:S01]  /*e7d0*/  @!P0 FFMA.FTZ R232, R247, R242, R232 ;  /* 0x000000f2f7e88223 */ /* 0x002fe200000100e8 */
[----:B------:R-:W-:Y:S01]  /*e7e0*/  HFMA2.MMA R65, -RZ, RZ, 0, 0 ;  /* 0x00000000ff417435 */ /* 0x000fe200000001ff */
[----:B------:R-:W-:Y:S01]  /*e7f0*/  @!P0 FMUL.FTZ R247, R66, R247 ;  /* 0x000000f742f78220 */ /* 0x000fe20000410000 */
[----:B------:R-:W-:Y:S01]  /*e800*/  MOV R64, 0xffffffff ;  /* 0xffffffff00407802 */ /* 0x000fe20000000f00 */
[----:B------:R-:W-:Y:S01]  /*e810*/  IMAD.MOV.U32 R66, RZ, RZ, 0x1f ;  /* 0x0000001fff427424 */ /* 0x000fe200078e00ff */
[----:B0-----:R-:W-:-:S02]  /*e820*/  MOV R244, 0xe850 ;  /* 0x0000e85000f47802 */ /* 0x001fc40000000f00 */
[----:B------:R-:W-:Y:S02]  /*e830*/  MOV R67, R247 ;  /* 0x000000f700437202 */ /* 0x000fe40000000f00 */
[----:B------:R-:W-:Y:S05]  /*e840*/  CALL.REL.NOINC `($__internal_142_$__cuda_sm70_shflsync_idx_p) ;  /* 0x0000029000007944 */ /* 0x000fea0003c00000 */
[----:B-1----:R-:W-:Y:S01]  /*e850*/  MOV R243, R65 ;  /* 0x0000004100f37202 */ /* 0x002fe20000000f00 */
[----:B------:R-:W-:Y:S01]  /*e860*/  HFMA2.MMA R65, -RZ, RZ, 0, 0 ;  /* 0x00000000ff417435 */ /* 0x000fe200000001ff */
[----:B0-----:R-:W-:Y:S01]  /*e870*/  IMAD.MOV.U32 R67, RZ, RZ, R232 ;  /* 0x000000ffff437224 */ /* 0x001fe200078e00e8 */
[----:B------:R-:W-:Y:S02]  /*e880*/  MOV R66, 0x1f ;  /* 0x0000001f00427802 */ /* 0x000fe40000000f00 */
[----:B------:R-:W-:Y:S02]  /*e890*/  MOV R64, 0xffffffff ;  /* 0xffffffff00407802 */ /* 0x000fe40000000f00 */
[----:B------:R-:W-:Y:S02]  /*e8a0*/  MOV R244, 0xe8c0 ;  /* 0x0000e8c000f47802 */ /* 0x000fe40000000f00 */
[----:B------:R-:W-:Y:S05]  /*e8b0*/  CALL.REL.NOINC `($__internal_142_$__cuda_sm70_shflsync_idx_p) ;  /* 0x0000022000007944 */ /* 0x000fea0003c00000 */
[----:B------:R-:W-:Y:S01]  /*e8c0*/  HFMA2.MMA R244, -RZ, RZ, 0, 5.9604644775390625e-08 ;  /* 0x00000001fff47435 */ /* 0x000fe200000001ff */
[----:B-1----:R-:W-:Y:S01]  /*e8d0*/  IMAD.MOV.U32 R226, RZ, RZ, R65 ;  /* 0x000000ffffe27224 */ /* 0x002fe200078e0041 */
[----:B------:R-:W-:Y:S01]  /*e8e0*/  MOV R249, R247 ;  /* 0x000000f700f97202 */ /* 0x000fe20000000f00 */
[----:B------:R-:W-:Y:S01]  /*e8f0*/  IMAD.MOV.U32 R242, RZ, RZ, -0x1 ;  /* 0xfffffffffff27424 */ /* 0x000fe200078e00ff */
[----:B------:R-:W-:-:S02]  /*e900*/  MOV R245, 0x1f ;  /* 0x0000001f00f57802 */ /* 0x000fc40000000f00 */
[----:B0-----:R-:W-:Y:S02]  /*e910*/  MOV R64, 0xe930 ;  /* 0x0000e93000407802 */ /* 0x001fe40000000f00 */
[----:B------:R-:W-:Y:S05]  /*e920*/  CALL.REL.NOINC `($__internal_141_$__cuda_sm70_shflsync_down) ;  /* 0x0000017000007944 */ /* 0x000fea0003c00000 */
[----:B0-----:R-:W-:Y:S01]  /*e930*/  HFMA2.MMA R244, -RZ, RZ, 0, 5.9604644775390625e-08 ;  /* 0x00000001fff47435 */ /* 0x001fe200000001ff */
[----:B-1----:R-:W-:Y:S01]  /*e940*/  MOV R247, R242 ;  /* 0x000000f200f77202 */ /* 0x002fe20000000f00 */
[----:B------:R-:W-:Y:S01]  /*e950*/  IMAD.MOV.U32 R245, RZ, RZ, 0x1f ;  /* 0x0000001ffff57424 */ /* 0x000fe200078e00ff */
[----:B------:R-:W-:Y:S02]  /*e960*/  MOV R249, R232 ;  /* 0x000000e800f97202 */ /* 0x000fe40000000f00 */
[----:B------:R-:W-:Y:S02]  /*e970*/  MOV R242, 0xffffffff ;  /* 0xffffffff00f27802 */ /* 0x000fe40000000f00 */
[----:B------:R-:W-:Y:S02]  /*e980*/  MOV R64, 0xe9a0 ;  /* 0x0000e9a000407802 */ /* 0x000fe40000000f00 */
[----:B------:R-:W-:Y:S05]  /*e990*/  CALL.REL.NOINC `($__internal_141_$__cuda_sm70_shflsync_down) ;  /* 0x0000010000007944 */ /* 0x000fea0003c00000 */
[----:B------:R-:W-:Y:S01]  /*e9a0*/  HFMA2.MMA R66, -RZ, RZ, 0, 1.847743988037109375e-06 ;  /* 0x0000001fff427435 */ /* 0x000fe200000001ff */
[----:B-1----:R-:W-:Y:S01]  /*e9b0*/  MOV R232, R242 ;  /* 0x000000f200e87202 */ /* 0x002fe20000000f00 */
[----:B------:R-:W-:Y:S01]  /*e9c0*/  IMAD.MOV.U32 R65, RZ, RZ, RZ ;  /* 0x000000ffff417224 */ /* 0x000fe200078e00ff */
[----:B------:R-:W-:-:S02]  /*e9d0*/  MOV R67, R132 ;  /* 0x0000008400437202 */ /* 0x000fc40000000f00 */
[----:B------:R-:W-:Y:S02]  /*e9e0*/  MOV R64, 0xffffffff ;  /* 0xffffffff00407802 */ /* 0x000fe40000000f00 */
[----:B0-----:R-:W-:Y:S02]  /*e9f0*/  MOV R244, 0xea10 ;  /* 0x0000ea1000f47802 */ /* 0x001fe40000000f00 */
        /* <DEDUP_REMOVED lines=8> */
[----:B-1----:R-:W-:Y:S01]  /*ea80*/  IMAD.MOV.U32 R244, RZ, RZ, R65 ;  /* 0x000000fffff47224 */ /* 0x002fe200078e0041 */
[----:B0-----:R-:W-:Y:S05]  /*ea90*/  BRA `(.L_x_3635) ;  /* 0xffffad9000007947 */ /* 0x001fea000383ffff */
        .weak           $__internal_141_$__cuda_sm70_shflsync_down
        .type           $__internal_141_$__cuda_sm70_shflsync_down,@function
        .size           $__internal_141_$__cuda_sm70_shflsync_down,($__internal_142_$__cuda_sm70_shflsync_idx_p - $__internal_141_$__cuda_sm70_shflsync_down)
$__internal_141_$__cuda_sm70_shflsync_down:
[----:B------:R-:W-:Y:S01]  /*eaa0*/  HFMA2.MMA R65, -RZ, RZ, 0, 0 ;  /* 0x00000000ff417435 */ /* 0x000fe200000001ff */
[----:B------:R-:W-:Y:S04]  /*eab0*/  WARPSYNC R242 ;  /* 0x000000f200007348 */ /* 0x000fe80003800000 */
[----:B------:R0:W1:Y:S01]  /*eac0*/  SHFL.DOWN PT, R242, R249, R244, R245 ;  /* 0x080000f4f9f27389 */ /* 0x00006200000e00f5 */
[----:B------:R-:W-:Y:S05]  /*ead0*/  RET.REL.NODEC R64 `(_Z25selective_scan_bwd_kernelI32Selective_Scan_bwd_kernel_traitsILi64ELi16ELb0ELb1ELb1ELb1ELb1EN3c104HalfEfEEv12SSMParamsBwd) ;  /* 0xffff152040007950 */ /* 0x000fea0003c3ffff */
        .weak           $__internal_142_$__cuda_sm70_shflsync_idx_p
        .type           $__internal_142_$__cuda_sm70_shflsync_idx_p,@function
        .size           $__internal_142_$__cuda_sm70_shflsync_idx_p,($__internal_143_$__cuda_sm70_shflsync_up - $__internal_142_$__cuda_sm70_shflsync_idx_p)
$__internal_142_$__cuda_sm70_shflsync_idx_p:
[----:B------:R-:W-:Y:S01]  /*eae0*/  MOV R245, 0x0 ;  /* 0x0000000000f57802 */ /* 0x000fe20000000f00 */
[----:B------:R-:W-:Y:S04]  /*eaf0*/  WARPSYNC R64 ;  /* 0x0000004000007348 */ /* 0x000fe80003800000 */
[----:B------:R0:W1:Y:S01]  /*eb00*/  SHFL.IDX PT, R65, R67, R65, R66 ;  /* 0x0000004143417389 */ /* 0x00006200000e0042 */
[----:B------:R-:W-:Y:S05]  /*eb10*/  RET.REL.NODEC R244 `(_Z25selective_scan_bwd_kernelI32Selective_Scan_bwd_kernel_traitsILi64ELi16ELb0ELb1ELb1ELb1ELb1EN3c104HalfEfEEv12SSMParamsBwd) ;  /* 0xffff14e0f4007950 */ /* 0x000fea0003c3ffff */
        .weak           $__internal_143_$__cuda_sm70_shflsync_up
        .type           $__internal_143_$__cuda_sm70_shflsync_up,@function
        .size           $__internal_143_$__cuda_sm70_shflsync_up,(.L_x_8955 - $__internal_143_$__cuda_sm70_shflsync_up)
$__internal_143_$__cuda_sm70_shflsync_up:
[----:B------:R-:W-:Y:S01]  /*eb20*/  HFMA2.MMA R65, -RZ, RZ, 0, 0 ;  /* 0x00000000ff417435 */ /* 0x000fe200000001ff */
[----:B------:R-:W-:Y:S04]  /*eb30*/  WARPSYNC R246 ;  /* 0x000000f600007348 */ /* 0x000fe80003800000 */
[----:B------:R0:W1:Y:S01]  /*eb40*/  SHFL.UP PT, R246, R245, R244, R243 ;  /* 0x040000f4f5f67389 */ /* 0x00006200000e00f3 */
[----:B------:R-:W-:Y:S05]  /*eb50*/  RET.REL.NODEC R64 `(_Z25selective_scan_bwd_kernelI32Selective_Scan_bwd_kernel_traitsILi64ELi16ELb0ELb1ELb1ELb1ELb1EN3c104HalfEfEEv12SSMParamsBwd) ;  /* 0xffff14a040007950 */ /* 0x000fea0003c3ffff */
.L_x_3636:
        /* <DEDUP_REMOVED lines=10> */
.L_x_8955:


//--------------------- .text._Z25selective_scan_bwd_kernelI32Selective_Scan_bwd_kernel_traitsILi64ELi16ELb1ELb0ELb0ELb0ELb0EN3c104HalfEfEEv12SSMParamsBwd --------------------------
	.section	.text._Z25selective_scan_bwd_kernelI32Selective_Scan_bwd_kernel_traitsILi64ELi16ELb1ELb0ELb0ELb0ELb0EN3c104HalfEfEEv12SSMParamsBwd,"ax",@progbits
	.sectioninfo	@"SHI_REGISTERS=198"
	.align	128
        .global         _Z25selective_scan_bwd_kernelI32Selective_Scan_bwd_kernel_traitsILi64ELi16ELb1ELb0ELb0ELb0ELb0EN3c104HalfEfEEv12SSMParamsBwd
        .type           _Z25selective_scan_bwd_kernelI32Selective_Scan_bwd_kernel_traitsILi64ELi16ELb1ELb0ELb0ELb0ELb0EN3c104HalfEfEEv12SSMParamsBwd,@function
        .size           _Z25selective_scan_bwd_kernelI32Selective_Scan_bwd_kernel_traitsILi64ELi16ELb1ELb0ELb0ELb0ELb0EN3c104HalfEfEEv12SSMParamsBwd,(.L_x_8958 - _Z25selective_scan_bwd_kernelI32Selective_Scan_bwd_kernel_traitsILi64ELi16ELb1ELb0ELb0ELb0ELb0EN3c104HalfEfEEv12SSMParamsBwd)
        .other          _Z25selective_scan_bwd_kernelI32Selective_Scan_bwd_kernel_traitsILi64ELi16ELb1ELb0ELb0ELb0ELb0EN3c104HalfEfEEv12SSMParamsBwd,@"STO_CUDA_ENTRY STV_DEFAULT"
_Z25selective_scan_bwd_kernelI32Selective_Scan_bwd_kernel_traitsILi64ELi16ELb1ELb0ELb0ELb0ELb0EN3c104HalfEfEEv12SSMParamsBwd:
.text._Z25selective_scan_bwd_kernelI32Selective_Scan_bwd_kernel_traitsILi64ELi16ELb1ELb0ELb0ELb0ELb0EN3c104HalfEfEEv12SSMParamsBwd:
        /* <DEDUP_REMOVED lines=12> */
[C---:B------:R-:W-:Y:S02]  /*00c0*/  @P0 LEA R6, P2, R0.reuse, c[0x0][0x238], 0x2 ;  /* 0x00008e0000060a11 */ /* 0x040fe400078410ff */
[----:B------:R-:W-:Y:S01]  /*00d0*/  @P1 LEA R8, P3, R0, c[0x0][0x250], 0x2 ;  /* 0x0000940000081a11 */ /* 0x000fe200078610ff */
[----:B------:R-:W-:Y:S01]  /*00e0*/  IMAD R4, R28, c[0x0][0x1d0], RZ ;  /* 0x000074001c047a24 */ /* 0x000fe200078e02ff */
[--C-:B------:R-:W-:Y:S01]  /*00f0*/  @P0 LEA.HI.X R7, R0, c[0x0][0x23c], R25.reuse, 0x2, P2 ;  /* 0x00008f0000070a11 */ /* 0x100fe200010f1419 */
[----:B------:R-:W-:Y:S01]  /*0100*/  IMAD R10, R28, c[0x0][0x1e0], RZ ;  /* 0x000078001c0a7a24 */ /* 0x000fe200078e02ff */
[----:B------:R-:W-:Y:S01]  /*0110*/  @P1 LEA.HI.X R9, R0, c[0x0][0x254], R25, 0x2, P3 ;  /* 0x0000950000091a11 */ /* 0x000fe200018f1419 */
[----:B------:R-:W-:Y:S02]  /*0120*/  IMAD R12, R28, c[0x0][0x278], RZ ;  /* 0x00009e001c0c7a24 */ /* 0x000fe400078e02ff */
[C---:B------:R-:W-:Y:S01]  /*0130*/  IMAD R11, R27.reuse, c[0x0][0x1d4], R4 ;  /* 0x000075001b0b7a24 */ /* 0x040fe200078e0204 */
[----:B------:R0:W5:Y:S01]  /*0140*/  @P0 LDG.E R24, [R6.64] ;  /* 0x0000000606180981 */ /* 0x000162000c1e1900 */
[----:B------:R-:W-:-:S03]  /*0150*/  IMAD.WIDE.U32 R2, R27, c[0x0][0x1d0], RZ ;  /* 0x000074001b027a25 */ /* 0x000fc600078e00ff */
[----:B------:R1:W5:Y:S01]  /*0160*/  @P1 LDG.E R26, [R8.64] ;  /* 0x00000006081a1981 */ /* 0x000362000c1e1900 */
[----:B------:R-:W-:Y:S01]  /*0170*/  IMAD.WIDE.U32 R4, R27, c[0x0][0x1e0], RZ ;  /* 0x000078001b047a25 */ /* 0x000fe200078e00ff */
[----:B------:R-:W-:Y:S01]  /*0180*/  IADD3 R3, R3, R11, RZ ;  /* 0x0000000b03037210 */ /* 0x000fe20007ffe0ff */
[----:B------:R-:W-:Y:S01]  /*0190*/  CS2R R20, SRZ ;  /* 0x0000000000147805 */ /* 0x000fe2000001ff00 */
[----:B------:R-:W-:Y:S01]  /*01a0*/  ISETP.NE.U32.AND P0, PT, RZ, c[0x0][0x260], PT ;  /* 0x00009800ff007a0c */ /* 0x000fe20003f05070 */
[C---:B------:R-:W-:Y:S01]  /*01b0*/  IMAD R13, R27.reuse, c[0x0][0x1e4], R10 ;  /* 0x000079001b0d7a24 */ /* 0x040fe200078e020a */
[----:B------:R-:W-:Y:S01]  /*01c0*/  CS2R R22, SRZ ;  /* 0x0000000000167805 */ /* 0x000fe2000001ff00 */
[----:B0-----:R-:W-:Y:S01]  /*01d0*/  IMAD.WIDE.U32 R6, R27, c[0x0][0x278], RZ ;  /* 0x00009e001b067a25 */ /* 0x001fe200078e00ff */
[----:B------:R-:W-:Y:S01]  /*01e0*/  ISETP.NE.AND.EX P0, PT, RZ, c[0x0][0x264], PT, P0 ;  /* 0x00009900ff007a0c */ /* 0x000fe20003f05300 */
[----:B------:R-:W-:Y:S01]  /*01f0*/  HFMA2.MMA R29, -RZ, RZ, 0, 0 ;  /* 0x00000000ff1d7435 */ /* 0x000fe200000001ff */
[----:B------:R-:W-:Y:S01]  /*0200*/  IADD3 R5, R5, R13, RZ ;  /* 0x0000000d05057210 */ /* 0x000fe20007ffe0ff */
[----:B-1----:R-:W-:Y:S01]  /*0210*/  IMAD R9, R27, c[0x0][0x27c], R12 ;  /* 0x00009f001b097a24 */ /* 0x002fe200078e020c */
[----:B------:R-:W-:Y:S01]  /*0220*/  MOV R8, c[0x0][0x174] ;  /* 0x00005d0000087a02 */ /* 0x000fe20000000f00 */
[C---:B------:R-:W-:Y:S01]  /*0230*/  IMAD R13, R25.reuse, c[0x0][0x1d8], RZ ;  /* 0x00007600190d7a24 */ /* 0x040fe200078e02ff */
[----:B------:R-:W-:Y:S01]  /*0240*/  MOV R30, RZ ;  /* 0x000000ff001e7202 */ /* 0x000fe20000000f00 */
[----:B------:R-:W-:Y:S01]  /*0250*/  IMAD R15, R25, c[0x0][0x1e8], RZ ;  /* 0x00007a00190f7a24 */ /* 0x000fe200078e02ff */
[----:B------:R-:W-:Y:S01]  /*0260*/  IADD3 R7, R7, R9, RZ ;  /* 0x0000000907077210 */ /* 0x000fe20007ffe0ff */
[----:B------:R-:W-:Y:S01]  /*0270*/  IMAD.WIDE.U32 R2, R0, c[0x0][0x1d8], R2 ;  /* 0x0000760000027a25 */ /* 0x000fe200078e0002 */
[----:B------:R-:W-:-:S02]  /*0280*/  LEA R9, R8, 0xfffffc00, 0xa ;  /* 0xfffffc0008097811 */ /* 0x000fc400078e50ff */
[----:B------:R-:W-:Y:S01]  /*0290*/  ISETP.GE.AND P3, PT, R8, 0x1, PT ;  /* 0x000000010800780c */ /* 0x000fe20003f66270 */
[C---:B------:R-:W-:Y:S01]  /*02a0*/  IMAD.WIDE.U32 R4, R0.reuse, c[0x0][0x1e8], R4 ;  /* 0x00007a0000047a25 */ /* 0x040fe200078e0004 */
[----:B------:R-:W-:Y:S02]  /*02b0*/  SHF.R.S32.HI R11, RZ, 0x1f, R9 ;  /* 0x0000001fff0b7819 */ /* 0x000fe40000011409 */
[----:B------:R-:W-:Y:S01]  /*02c0*/  IADD3 R35, P1, R9, R2, RZ ;  /* 0x0000000209237210 */ /* 0x000fe20007f3e0ff */
[----:B------:R-:W-:Y:S01]  /*02d0*/  IMAD R17, R25, c[0x0][0x280], RZ ;  /* 0x0000a00019117a24 */ /* 0x000fe200078e02ff */
[----:B------:R-:W-:Y:S01]  /*02e0*/  IADD3 R37, P2, R9, R4, RZ ;  /* 0x0000000409257210 */ /* 0x000fe20007f5e0ff */
[----:B------:R-:W-:-:S03]  /*02f0*/  IMAD.WIDE.U32 R6, R0, c[0x0][0x280], R6 ;  /* 0x0000a00000067a25 */ /* 0x000fc600078e0006 */
[----:B------:R-:W-:Y:S01]  /*0300*/  LEA R36, P5, R37, c[0x0][0x248], 0x1 ;  /* 0x0000920025247a11 */ /* 0x000fe200078a08ff */
[C---:B------:R-:W-:Y:S01]  /*0310*/  IMAD R13, R0.reuse, c[0x0][0x1dc], R13 ;  /* 0x00007700000d7a24 */ /* 0x040fe200078e020d */
[----:B------:R-:W-:Y:S01]  /*0320*/  IADD3 R9, P4, R9, R6, RZ ;  /* 0x0000000609097210 */ /* 0x000fe20007f9e0ff */
[C---:B------:R-:W-:Y:S02]  /*0330*/  IMAD R15, R0.reuse, c[0x0][0x1ec], R15 ;  /* 0x00007b00000f7a24 */ /* 0x040fe400078e020f */
[----:B------:R-:W-:Y:S01]  /*0340*/  IMAD R17, R0, c[0x0][0x284], R17 ;  /* 0x0000a10000117a24 */ /* 0x000fe200078e0211 */
[C---:B------:R-:W-:Y:S02]  /*0350*/  IADD3.X R2, R11.reuse, R3, R13, P1, !PT ;  /* 0x000000030b027210 */ /* 0x040fe40000ffe40d */
[----:B------:R-:W-:Y:S02]  /*0360*/  IADD3.X R4, R11, R5, R15, P2, !PT ;  /* 0x000000050b047210 */ /* 0x000fe400017fe40f */
[----:B------:R-:W-:-:S02]  /*0370*/  ISETP.NE.U32.AND P1, PT, RZ, c[0x0][0x328], PT ;  /* 0x0000ca00ff007a0c */ /* 0x000fc40003f25070 */
[----:B------:R-:W-:Y:S02]  /*0380*/  ISETP.NE.U32.AND P2, PT, RZ, c[0x0][0x348], PT ;  /* 0x0000d200ff007a0c */ /* 0x000fe40003f45070 */
[----:B------:R-:W-:Y:S02]  /*0390*/  IADD3.X R6, R11, R7, R17, P4, !PT ;  /* 0x000000070b067210 */ /* 0x000fe400027fe411 */
[C---:B------:R-:W-:Y:S02]  /*03a0*/  LEA R34, P4, R35.reuse, c[0x0][0x240], 0x1 ;  /* 0x0000900023227a11 */ /* 0x040fe400078808ff */
[----:B------:R-:W-:Y:S02]  /*03b0*/  ISETP.NE.AND.EX P1, PT, RZ, c[0x0][0x32c], PT, P1 ;  /* 0x0000cb00ff007a0c */ /* 0x000fe40003f25310 */
[----:B------:R-:W-:Y:S02]  /*03c0*/  ISETP.NE.AND.EX P2, PT, RZ, c[0x0][0x34c], PT, P2 ;  /* 0x0000d300ff007a0c */ /* 0x000fe40003f45320 */
[----:B------:R-:W-:Y:S01]  /*03d0*/  LEA.HI.X R35, R35, c[0x0][0x244], R2, 0x1, P4 ;  /* 0x0000910023237a11 */ /* 0x000fe200020f0c02 */
[----:B------:R-:W-:Y:S01]  /*03e0*/  @P0 IMAD R2, R27, c[0x0][0x164], R0 ;  /* 0x000059001b020a24 */ /* 0x000fe200078e0200 */
[----:B------:R-:W-:-:S02]  /*03f0*/  @P0 MOV R3, 0x8 ;  /* 0x0000000800030802 */ /* 0x000fc40000000f00 */
[----:B------:R-:W-:Y:S01]  /*0400*/  LEA.HI.X R37, R37, c[0x0][0x24c], R4, 0x1, P5 ;  /* 0x0000930025257a11 */ /* 0x000fe200028f0c04 */
[----:B------:R-:W-:Y:S01]  /*0410*/  @P0 IMAD R2, R2, c[0x0][0x174], RZ ;  /* 0x00005d0002020a24 */ /* 0x000fe200078e02ff */
[----:B------:R-:W-:-:S03]  /*0420*/  LEA R38, P6, R9, c[0x0][0x308], 0x1 ;  /* 0x0000c20009267a11 */ /* 0x000fc600078c08ff */
[----:B------:R-:W-:Y:S01]  /*0430*/  @P0 IMAD R2, R2, c[0x0][0x16c], RZ ;  /* 0x00005b0002020a24 */ /* 0x000fe200078e02ff */
[C---:B------:R-:W-:Y:S02]  /*0440*/  @P1 LEA R20, P4, R0.reuse, c[0x0][0x328], 0x2 ;  /* 0x0000ca0000141a11 */ /* 0x040fe400078810ff */
        /* <DEDUP_REMOVED lines=8> */
[----:B------:R-:W-:-:S02]  /*04d0*/  MOV R33, c[0x0][0x174] ;  /* 0x00005d0000217a02 */ /* 0x000fc40000000f00 */
[----:B------:R-:W-:Y:S01]  /*04e0*/  MOV R30, RZ ;  /* 0x000000ff001e7202 */ /* 0x000fe20000000f00 */
[----:B------:R-:W1:Y:S01]  /*04f0*/  S2R R32, SR_LANEID ;  /* 0x0000000000207919 */ /* 0x000e620000000000 */
[----:B------:R-:W-:Y:S02]  /*0500*/  MOV R29, RZ ;  /* 0x000000ff001d7202 */ /* 0x000fe40000000f00 */
[----:B0-----:R-:W-:Y:S02]  /*0510*/  SHF.R.S32.HI R4, RZ, 0x1f, R31 ;  /* 0x0000001fff047819 */ /* 0x001fe4000001141f */
[----:B------:R-:W-:Y:S02]  /*0520*/  SHF.L.U32 R41, R31, 0x1, RZ ;  /* 0x000000011f297819 */ /* 0x000fe400000006ff */
[----:B------:R-:W-:Y:S02]  /*0530*/  LEA.HI R4, R4, R31, RZ, 0x5 ;  /* 0x0000001f04047211 */ /* 0x000fe400078f28ff */
[----:B------:R-:W-:-:S02]  /*0540*/  LOP3.LUT R41, R41, 0xffffffc0, RZ, 0xc0, !PT ;  /* 0xffffffc029297812 */ /* 0x000fc400078ec0ff */
[----:B-1----:R-:W-:Y:S02]  /*0550*/  SHF.R.S32.HI R40, RZ, 0x5, R4 ;  /* 0x00000005ff287819 */ /* 0x002fe40000011404 */
.L_x_3655:
[----:B------:R-:W-:Y:S01]  /*0560*/  BAR.SYNC.DEFER_BLOCKING 0x0 ;  /* 0x0000000000007b1d */ /* 0x000fe20000010000 */
[----:B------:R-:W-:-:S05]  /*0570*/  LOP3.LUT R42, R41, 0x1f, R31, 0xf8, !PT ;  /* 0x0000001f292a7812 */ /* 0x000fca00078ef81f */
[----:B------:R-:W-:-:S05]  /*0580*/  IMAD.WIDE R12, R42, 0x10, R34 ;  /* 0x000000102a0c7825 */ /* 0x000fca00078e0222 */
[----:B------:R-:W2:Y:S04]  /*0590*/  LDG.E.128 R16, [R12.64] ;  /* 0x000000060c107981 */ /* 0x000ea8000c1e1d00 */
[----:B------:R-:W3:Y:S01]  /*05a0*/  LDG.E.128 R48, [R12.64+0x200] ;  /* 0x000200060c307981 */ /* 0x000ee2000c1e1d00 */
[----:B------:R-:W-:Y:S01]  /*05b0*/  IADD3 R43, R41, R32, RZ ;  /* 0x00000020292b7210 */ /* 0x000fe20007ffe0ff */
[----:B------:R-:W-:-:S03]  /*05c0*/  IMAD.WIDE R44, R42, 0x10, R36 ;  /* 0x000000102a2c7825 */ /* 0x000fc600078e0224 */
[----:B------:R-:W-:Y:S01]  /*05d0*/  IADD3 R52, R43, R32, RZ ;  /* 0x000000202b347210 */ /* 0x000fe20007ffe0ff */
[----:B--2---:R-:W-:Y:S04]  /*05e0*/  STS.128 [R43.X16], R16 ;  /* 0x000000102b007388 */ /* 0x004fe8000000cc00 */
[----:B---3--:R0:W-:Y:S01]  /*05f0*/  STS.128 [R43.X16+0x200], R48 ;  /* 0x000200302b007388 */ /* 0x0081e2000000cc00 */
[----:B------:R-:W-:-:S06]  /*0600*/  NOP ;  /* 0x0000000000007918 */ /* 0x000fcc0000000000 */
[----:B------:R-:W1:Y:S04]  /*0610*/  LDS.128 R8, [R52.X16] ;  /* 0x0000000034087984 */ /* 0x000e68000000cc00 */
[----:B------:R-:W-:Y:S04]  /*0620*/  LDS.128 R4, [R52.X16+0x10] ;  /* 0x0000100034047984 */ /* 0x000fe8000000cc00 */
[----:B------:R-:W-:Y:S06]  /*0630*/  BAR.SYNC.DEFER_BLOCKING 0x0 ;  /* 0x0000000000007b1d */ /* 0x000fec0000010000 */
[----:B------:R-:W2:Y:S04]  /*0640*/  LDG.E.128 R56, [R44.64] ;  /* 0x000000062c387981 */ /* 0x000ea8000c1e1d00 */
[----:B------:R-:W3:Y:S01]  /*0650*/  LDG.E.128 R60, [R44.64+0x200] ;  /* 0x000200062c3c7981 */ /* 0x000ee2000c1e1d00 */
[----:B------:R-:W-:-:S03]  /*0660*/  IMAD.WIDE R46, R42, 0x10, R38 ;  /* 0x000000102a2e7825 */ /* 0x000fc600078e0226 */
[----:B--2---:R-:W-:Y:S04]  /*0670*/  STS.128 [R43.X16], R56 ;  /* 0x000000382b007388 */ /* 0x004fe8000000cc00 */
[----:B---3--:R2:W-:Y:S01]  /*0680*/  STS.128 [R43.X16+0x200], R60 ;  /* 0x0002003c2b007388 */ /* 0x0085e2000000cc00 */
        /* <DEDUP_REMOVED lines=9> */
[----:B------:R-:W-:Y:S01]  /*0720*/  HFMA2.MMA R85, -RZ, RZ, 0, 0 ;  /* 0x00000000ff557435 */ /* 0x000fe200000001ff */
[----:B--2---:R-:W-:Y:S01]  /*0730*/  MOV R62, RZ ;  /* 0x000000ff003e7202 */ /* 0x004fe20000000f00 */
[----:B------:R-:W-:Y:S01]  /*0740*/  HFMA2.MMA R81, -RZ, RZ, 0, 0 ;  /* 0x00000000ff517435 */ /* 0x000fe200000001ff */
[----:B------:R-:W-:Y:S01]  /*0750*/  MOV R68, RZ ;  /* 0x000000ff00447202 */ /* 0x000fe20000000f00 */
[----:B------:R-:W-:Y:S01]  /*0760*/  HFMA2.MMA R77, -RZ, RZ, 0, 0 ;  /* 0x00000000ff4d7435 */ /* 0x000fe200000001ff */
[----:B------:R-:W-:Y:S01]  /*0770*/  MOV R74, RZ ;  /* 0x000000ff004a7202 */ /* 0x000fe20000000f00 */
[----:B0-----:R-:W-:Y:S01]  /*0780*/  HADD2.F32 R46, -RZ, R9.H1_H1 ;  /* 0x30000009ff2e7230 */ /* 0x001fe20000004100 */
[----:B------:R-:W-:Y:S01]  /*0790*/  HFMA2.MMA R73, -RZ, RZ, 0, 0 ;  /* 0x00000000ff497435 */ /* 0x000fe200000001ff */
[----:B------:R-:W-:Y:S01]  /*07a0*/  MOV R97, RZ ;  /* 0x000000ff00617202 */ /* 0x000fe20000000f00 */
[----:B------:R-:W-:-:S02]  /*07b0*/  HFMA2.MMA R101, -RZ, RZ, 0, 0 ;  /* 0x00000000ff657435 */ /* 0x000fc400000001ff */
[----:B------:R-:W-:Y:S02]  /*07c0*/  HFMA2.MMA R99, -RZ, RZ, 0, 0 ;  /* 0x00000000ff637435 */ /* 0x000fe400000001ff */
[----:B------:R-:W-:Y:S01]  /*07d0*/  HFMA2.MMA R70, -RZ, RZ, 0, 0 ;  /* 0x00000000ff467435 */ /* 0x000fe200000001ff */
[----:B---3--:R0:W-:Y:S04]  /*07e0*/  STS.128 [R43.X16], R48 ;  /* 0x000000302b007388 */ /* 0x0081e8000000cc00 */
[----:B----4-:R-:W-:Y:S01]  /*07f0*/  STS.128 [R43.X16+0x200], R64 ;  /* 0x000200402b007388 */ /* 0x010fe2000000cc00 */
[----:B------:R-:W-:-:S06]  /*0800*/  NOP ;  /* 0x0000000000007918 */ /* 0x000fcc0000000000 */
[----:B------:R-:W1:Y:S04]  /*0810*/  LDS.128 R56, [R52.X16] ;  /* 0x0000000034387984 */ /* 0x000e68000000cc00 */
[----:B------:R-:W2:Y:S01]  /*0820*/  LDS.128 R92, [R52.X16+0x10] ;  /* 0x00001000345c7984 */ /* 0x000ea2000000cc00 */
[----:B0-----:R-:W-:Y:S01]  /*0830*/  HADD2.F32 R48, -RZ, R10.H1_H1 ;  /* 0x3000000aff307230 */ /* 0x001fe20000004100 */
[----:B------:R-:W-:-:S04]  /*0840*/  MOV R50, c[0x0][0x16c] ;  /* 0x00005b0000327a02 */ /* 0x000fc80000000f00 */
[----:B------:R-:W-:Y:S02]  /*0850*/  ISETP.GE.AND P0, PT, R50, 0x1, PT ;  /* 0x000000013200780c */ /* 0x000fe40003f06270 */
[----:B------:R-:W-:Y:S01]  /*0860*/  MOV R50, RZ ;  /* 0x000000ff00327202 */ /* 0x000fe20000000f00 */
[--C-:B-1----:R-:W-:Y:S02]  /*0870*/  HADD2.F32 R44, -RZ, R56.reuse.H0_H0 ;  /* 0x20000038ff2c7230 */ /* 0x102fe40000004100 */
[----:B------:R-:W-:Y:S02]  /*0880*/  HADD2.F32 R45, -RZ, R56.H1_H1 ;  /* 0x30000038ff2d7230 */ /* 0x000fe40000004100 */
[----:B------:R-:W-:Y:S01]  /*0890*/  HADD2.F32 R47, -RZ, R57.H0_H0 ;  /* 0x20000039ff2f7230 */ /* 0x000fe20000004100 */
[C---:B------:R-:W-:Y:S01]  /*08a0*/  FFMA.FTZ R54, R44.reuse, R53, R29 ;  /* 0x000000352c367223 */ /* 0x040fe2000001001d */
[----:B------:R-:W-:Y:S01]  /*08b0*/  HADD2.F32 R29, -RZ, R9.H0_H0 ;  /* 0x20000009ff1d7230 */ /* 0x000fe20000004100 */
[-C--:B-----5:R-:W-:Y:S01]  /*08c0*/  FMUL.FTZ R76, R44, R24.reuse ;  /* 0x000000182c4c7220 */ /* 0x0a0fe20000410000 */
[----:B------:R-:W-:Y:S01]  /*08d0*/  HADD2.F32 R49, -RZ, R57.H1_H1 ;  /* 0x30000039ff317230 */ /* 0x000fe20000004100 */
[C---:B------:R-:W-:Y:S01]  /*08e0*/  FFMA.FTZ R54, R45.reuse, R55, R54 ;  /* 0x000000372d367223 */ /* 0x040fe20000010036 */
[--C-:B------:R-:W-:Y:S01]  /*08f0*/  HADD2.F32 R51, -RZ, R58.reuse.H0_H0 ;  /* 0x2000003aff337230 */ /* 0x100fe20000004100 */
[----:B------:R-:W-:Y:S01]  /*0900*/  FMUL.FTZ R103, R45, R24 ;  /* 0x000000182d677220 */ /* 0x000fe20000410000 */
[----:B------:R-:W-:Y:S01]  /*0910*/  HADD2.F32 R53, -RZ, R58.H1_H1 ;  /* 0x3000003aff357230 */ /* 0x000fe20000004100 */
[----:B------:R-:W-:Y:S01]  /*0920*/  FFMA.FTZ R54, R47, R29, R54 ;  /* 0x0000001d2f367223 */ /* 0x000fe20000010036 */
[----:B------:R-:W-:Y:S01]  /*0930*/  HADD2.F32 R29, -RZ, R10.H0_H0 ;  /* 0x2000000aff1d7230 */ /* 0x000fe20000004100 */
[----:B------:R-:W-:Y:S01]  /*0940*/  MOV R58, RZ ;  /* 0x000000ff003a7202 */ /* 0x000fe20000000f00 */
[--C-:B------:R-:W-:Y:S01]  /*0950*/  HADD2.F32 R55, -RZ, R59.reuse.H0_H0 ;  /* 0x2000003bff377230 */ /* 0x100fe20000004100 */
[----:B------:R-:W-:Y:S01]  /*0960*/  FFMA.FTZ R46, R49, R46, R54 ;  /* 0x0000002e312e7223 */ /* 0x000fe20000010036 */
[----:B------:R-:W-:Y:S01]  /*0970*/  HADD2.F32 R57, -RZ, R59.H1_H1 ;  /* 0x3000003bff397230 */ /* 0x000fe20000004100 */
[----:B------:R-:W-:Y:S01]  /*0980*/  MOV R54, RZ ;  /* 0x000000ff00367202 */ /* 0x000fe20000000f00 */
[--C-:B--2---:R-:W-:Y:S01]  /*0990*/  HADD2.F32 R59, -RZ, R92.reuse.H0_H0 ;  /* 0x2000005cff3b7230 */ /* 0x104fe20000004100 */
[----:B------:R-:W-:Y:S01]  /*09a0*/  FFMA.FTZ R46, R51, R29, R46 ;  /* 0x0000001d332e7223 */ /* 0x000fe2000001002e */
[--C-:B------:R-:W-:Y:S01]  /*09b0*/  HADD2.F32 R29, -RZ, R11.reuse.H0_H0 ;  /* 0x2000000bff1d7230 */ /* 0x100fe20000004100 */
[----:B------:R-:W-:Y:S01]  /*09c0*/  FMUL.FTZ R105, R47, R24 ;  /* 0x000000182f697220 */ /* 0x000fe20000410000 */
[----:B------:R-:W-:Y:S01]  /*09d0*/  HADD2.F32 R61, -RZ, R92.H1_H1 ;  /* 0x3000005cff3d7230 */ /* 0x000fe20000004100 */
[----:B------:R-:W-:Y:S01]  /*09e0*/  FFMA.FTZ R46, R53, R48, R46 ;  /* 0x00000030352e7223 */ /* 0x000fe2000001002e */
[----:B------:R-:W-:Y:S01]  /*09f0*/  HADD2.F32 R48, -RZ, R11.H1_H1 ;  /* 0x3000000bff307230 */ /* 0x000fe20000004100 */
[-C--:B------:R-:W-:Y:S01]  /*0a00*/  FMUL.FTZ R72, R49, R24.reuse ;  /* 0x0000001831487220 */ /* 0x080fe20000410000 */
[--C-:B------:R-:W-:Y:S01]  /*0a10*/  HADD2.F32 R63, -RZ, R93.reuse.H0_H0 ;  /* 0x2000005dff3f7230 */ /* 0x100fe20000004100 */
        /* <DEDUP_REMOVED lines=22> */
[----:B------:R-:W-:-:S02]  /*0b80*/  FMUL.FTZ R60, R63, R24 ;  /* 0x000000183f3c7220 */ /* 0x000fc40000410000 */
[----:B------:R-:W-:Y:S01]  /*0b90*/  FFMA.FTZ R46, R67, R29, R46 ;  /* 0x0000001d432e7223 */ /* 0x000fe2000001002e */
[--C-:B------:R-:W-:Y:S01]  /*0ba0*/  HADD2.F32 R29, -RZ, R7.reuse.H0_H0 ;  /* 0x20000007ff1d7230 */ /* 0x100fe20000004100 */
[----:B------:R-:W-:Y:S02]  /*0bb0*/  FMUL.FTZ R87, R65, R24 ;  /* 0x0000001841577220 */ /* 0x000fe40000410000 */
[----:B------:R-:W-:Y:S01]  /*0bc0*/  FFMA.FTZ R46, R69, R48, R46 ;  /* 0x00000030452e7223 */ /* 0x000fe2000001002e */
[----:B------:R-:W-:Y:S01]  /*0bd0*/  HADD2.F32 R48, -RZ, R7.H1_H1 ;  /* 0x30000007ff307230 */ /* 0x000fe20000004100 */
[-C--:B------:R-:W-:Y:S02]  /*0be0*/  FMUL.FTZ R64, R67, R24.reuse ;  /* 0x0000001843407220 */ /* 0x080fe40000410000 */
[----:B------:R-:W-:Y:S02]  /*0bf0*/  FFMA.FTZ R46, R71, R29, R46 ;  /* 0x0000001d472e7223 */ /* 0x000fe4000001002e */
[----:B------:R-:W-:-:S02]  /*0c00*/  FMUL.FTZ R91, R69, R24 ;  /* 0x00000018455b7220 */ /* 0x000fc40000410000 */
[----:B------:R-:W-:Y:S01]  /*0c10*/  FFMA.FTZ R29, R95, R48, R46 ;  /* 0x000000305f1d7223 */ /* 0x000fe2000001002e */
[----:B------:R-:W-:Y:S01]  /*0c20*/  MOV R46, RZ ;  /* 0x000000ff002e7202 */ /* 0x000fe20000000f00 */
[-C--:B------:R-:W-:Y:S02]  /*0c30*/  FMUL.FTZ R48, R51, R24.reuse ;  /* 0x0000001833307220 */ /* 0x080fe40000410000 */
[-C--:B------:R-:W-:Y:S02]  /*0c40*/  FMUL.FTZ R66, R71, R24.reuse ;  /* 0x0000001847427220 */ /* 0x080fe40000410000 */
[----:B------:R-:W-:Y:S01]  /*0c50*/  FMUL.FTZ R93, R95, R24 ;  /* 0x000000185f5d7220 */ /* 0x000fe20000410000 */
[----:B------:R-:W-:Y:S06]  /*0c60*/  BAR.SYNC.DEFER_BLOCKING 0x0 ;  /* 0x0000000000007b1d */ /* 0x000fec0000010000 */
[----:B------:R-:W-:Y:S05]  /*0c70*/  @!P0 BRA `(.L_x_3638) ;  /* 0x0000280000008947 */ /* 0x000fea0003800000 */
[--C-:B------:R-:W-:Y:S01]  /*0c80*/  HADD2.F32 R125, -RZ, R19.reuse.H0_H0 ;  /* 0x20000013ff7d7230 */ /* 0x100fe20000004100 */
[----:B------:R-:W-:Y:S01]  /*0c90*/  IADD3 R46, R33, -0x1, RZ ;  /* 0xffffffff212e7810 */ /* 0x000fe20007ffe0ff */
[----:B------:R-:W-:Y:S01]  /*0ca0*/  HADD2.F32 R127, -RZ, R19.H1_H1 ;  /* 0x30000013ff7f7230 */ /* 0x000fe20000004100 */
[C---:B------:R-:W-:Y:S01]  /*0cb0*/  IMAD R19, R25.reuse, c[0x0][0x180], RZ ;  /* 0x0000600019137a24 */ /* 0x040fe200078e02ff */
[--C-:B------:R-:W-:Y:S01]  /*0cc0*/  HADD2.F32 R121, -RZ, R18.reuse.H0_H0 ;  /* 0x20000012ff797230 */ /* 0x100fe20000004100 */
[----:B------:R-:W-:Y:S01]  /*0cd0*/  IMAD R77, R25, c[0x0][0x198], RZ ;  /* 0x00006600194d7a24 */ /* 0x000fe200078e02ff */
[----:B------:R-:W-:Y:S01]  /*0ce0*/  HADD2.F32 R123, -RZ, R18.H1_H1 ;  /* 0x30000012ff7b7230 */ /* 0x000fe20000004100 */
[----:B------:R-:W-:Y:S01]  /*0cf0*/  IADD3 R18, R33, -0x2, RZ ;  /* 0xfffffffe21127810 */ /* 0x000fe20007ffe0ff */
[--C-:B------:R-:W-:Y:S01]  /*0d00*/  HADD2.F32 R129, -RZ, R12.reuse.H0_H0 ;  /* 0x2000000cff817230 */ /* 0x100fe20000004100 */
[----:B------:R-:W-:Y:S01]  /*0d10*/  IMAD R73, R0, c[0x0][0x184], R19 ;  /* 0x0000610000497a24 */ /* 0x000fe200078e0213 */
[----:B------:R-:W-:Y:S01]  /*0d20*/  HADD2.F32 R131, -RZ, R12.H1_H1 ;  /* 0x3000000cff837230 */ /* 0x000fe20000004100 */
[----:B------:R-:W-:Y:S01]  /*0d30*/  IMAD R81, R25, c[0x0][0x1b8], RZ ;  /* 0x00006e0019517a24 */ /* 0x000fe200078e02ff */
[--C-:B------:R-:W-:Y:S01]  /*0d40*/  HADD2.F32 R133, -RZ, R13.reuse.H0_H0 ;  /* 0x2000000dff857230 */ /* 0x100fe20000004100 */
[----:B------:R-:W-:Y:S01]  /*0d50*/  LEA.HI R19, R46, R46, RZ, 0x1 ;  /* 0x0000002e2e137211 */ /* 0x000fe200078f08ff */
[----:B------:R-:W-:Y:S01]  /*0d60*/  HADD2.F32 R135, -RZ, R13.H1_H1 ;  /* 0x3000000dff877230 */ /* 0x000fe20000004100 */
[----:B------:R-:W-:Y:S01]  /*0d70*/  IMAD.WIDE.U32 R12, R0, c[0x0][0x180], RZ ;  /* 0x00006000000c7a25 */ /* 0x000fe200078e00ff */
[--C-:B------:R-:W-:Y:S01]  /*0d80*/  HADD2.F32 R113, -RZ, R16.reuse.H0_H0 ;  /* 0x20000010ff717230 */ /* 0x100fe20000004100 */
[----:B------:R-:W-:Y:S01]  /*0d90*/  MOV R168, RZ ;  /* 0x000000ff00a87202 */ /* 0x000fe20000000f00 */
[----:B------:R-:W-:Y:S01]  /*0da0*/  HADD2.F32 R115, -RZ, R16.H1_H1 ;  /* 0x30000010ff737230 */ /* 0x000fe20000004100 */
[----:B------:R-:W-:Y:S01]  /*0db0*/  IMAD R111, R18, c[0x0][0x16c], RZ ;  /* 0x00005b00126f7a24 */ /* 0x000fe200078e02ff */
[--C-:B------:R-:W-:Y:S01]  /*0dc0*/  HADD2.F32 R117, -RZ, R17.reuse.H0_H0 ;  /* 0x20000011ff757230 */ /* 0x100fe20000004100 */
[C---:B------:R-:W-:Y:S01]  /*0dd0*/  IMAD R77, R0.reuse, c[0x0][0x19c], R77 ;  /* 0x00006700004d7a24 */ /* 0x040fe200078e024d */
[----:B------:R-:W-:Y:S01]  /*0de0*/  HADD2.F32 R119, -RZ, R17.H1_H1 ;  /* 0x30000011ff777230 */ /* 0x000fe20000004100 */
[C---:B------:R-:W-:Y:S01]  /*0df0*/  IMAD.WIDE.U32 R16, R0.reuse, c[0x0][0x1b8], RZ ;  /* 0x00006e0000107a25 */ /* 0x040fe200078e00ff */
[--C-:B------:R-:W-:Y:S01]  /*0e00*/  HADD2.F32 R137, -RZ, R14.reuse.H0_H0 ;  /* 0x2000000eff897230 */ /* 0x100fe20000004100 */
[----:B------:R-:W-:Y:S01]  /*0e10*/  IADD3 R73, R13, R73, RZ ;  /* 0x000000490d497210 */ /* 0x000fe20007ffe0ff */
[----:B------:R-:W-:Y:S01]  /*0e20*/  HADD2.F32 R139, -RZ, R14.H1_H1 ;  /* 0x3000000eff8b7230 */ /* 0x000fe20000004100 */
[C---:B------:R-:W-:Y:S01]  /*0e30*/  IMAD R81, R0.reuse, c[0x0][0x1bc], R81 ;  /* 0x00006f0000517a24 */ /* 0x040fe200078e0251 */
[--C-:B------:R-:W-:Y:S01]  /*0e40*/  HADD2.F32 R141, -RZ, R15.reuse.H0_H0 ;  /* 0x2000000fff8d7230 */ /* 0x100fe20000004100 */
[----:B------:R-:W-:Y:S01]  /*0e50*/  LOP3.LUT R13, R19, 0xfffffe, RZ, 0xc0, !PT ;  /* 0x00fffffe130d7812 */ /* 0x000fe200078ec0ff */
[----:B------:R-:W-:Y:S01]  /*0e60*/  HADD2.F32 R143, -RZ, R15.H1_H1 ;  /* 0x3000000fff8f7230 */ /* 0x000fe20000004100 */
[----:B------:R-:W-:Y:S01]  /*0e70*/  IMAD.WIDE.U32 R14, R0, c[0x0][0x198], RZ ;  /* 0x00006600000e7a25 */ /* 0x000fe200078e00ff */
[----:B------:R-:W-:Y:S01]  /*0e80*/  LEA R80, P0, R12, c[0x0][0x220], 0x2 ;  /* 0x000088000c507a11 */ /* 0x000fe200078010ff */
[----:B------:R-:W-:Y:S01]  /*0e90*/  CS2R R84, SRZ ;  /* 0x0000000000547805 */ /* 0x000fe2000001ff00 */
[----:B------:R-:W-:Y:S01]  /*0ea0*/  LEA R18, P2, R16, c[0x0][0x230], 0x2 ;  /* 0x00008c0010127a11 */ /* 0x000fe200078410ff */
[----:B------:R-:W-:Y:S01]  /*0eb0*/  IMAD.WIDE R110, R111, 0x8, R2 ;  /* 0x000000086f6e7825 */ /* 0x000fe200078e0202 */
[----:B------:R-:W-:Y:S01]  /*0ec0*/  LEA R78, P1, R14, c[0x0][0x228], 0x2 ;  /* 0x00008a000e4e7a11 */ /* 0x000fe200078210ff */
[----:B------:R-:W-:Y:S01]  /*0ed0*/  UMOV UR4, URZ ;  /* 0x0000003f00047c82 */ /* 0x000fe20008000000 */
[----:B------:R-:W-:Y:S01]  /*0ee0*/  IADD3 R107, R15, R77, RZ ;  /* 0x0000004d0f6b7210 */ /* 0x000fe20007ffe0ff */
[--C-:B------:R-:W-:Y:S01]  /*0ef0*/  FADD.FTZ R86, R113, R26.reuse ;  /* 0x0000001a71567221 */ /* 0x100fe20000010000 */
[----:B------:R-:W-:Y:S01]  /*0f00*/  IADD3 R109, R17, R81, RZ ;  /* 0x00000051116d7210 */ /* 0x000fe20007ffe0ff */
[--C-:B------:R-:W-:Y:S01]  /*0f10*/  FADD.FTZ R88, R115, R26.reuse ;  /* 0x0000001a73587221 */ /* 0x100fe20000010000 */
[----:B------:R-:W-:Y:S01]  /*0f20*/  IADD3 R13, R46, -R13, RZ ;  /* 0x8000000d2e0d7210 */ /* 0x000fe20007ffe0ff */
[--C-:B------:R-:W-:Y:S01]  /*0f30*/  FADD.FTZ R90, R117, R26.reuse ;  /* 0x0000001a755a7221 */ /* 0x100fe20000010000 */
[----:B------:R-:W-:Y:S01]  /*0f40*/  LEA.HI.X R19, R12, c[0x0][0x224], R73, 0x2, P0 ;  /* 0x000089000c137a11 */ /* 0x000fe200000f1449 */
[--C-:B------:R-:W-:Y:S01]  /*0f50*/  FADD.FTZ R92, R119, R26.reuse ;  /* 0x0000001a775c7221 */ /* 0x100fe20000010000 */
[----:B------:R-:W-:Y:S01]  /*0f60*/  MOV R82, R110 ;  /* 0x0000006e00527202 */ /* 0x000fe20000000f00 */
[--C-:B------:R-:W-:Y:S01]  /*0f70*/  FADD.FTZ R94, R121, R26.reuse ;  /* 0x0000001a795e7221 */ /* 0x100fe20000010000 */
[----:B------:R-:W-:Y:S01]  /*0f80*/  LEA.HI.X R107, R14, c[0x0][0x22c], R107, 0x2, P1 ;  /* 0x00008b000e6b7a11 */ /* 0x000fe200008f146b */
[--C-:B------:R-:W-:Y:S01]  /*0f90*/  FADD.FTZ R96, R123, R26.reuse ;  /* 0x0000001a7b607221 */ /* 0x100fe20000010000 */
[----:B------:R-:W-:Y:S01]  /*0fa0*/  LEA.HI.X R109, R16, c[0x0][0x234], R109, 0x2, P2 ;  /* 0x00008d00106d7a11 */ /* 0x000fe200010f146d */
[--C-:B------:R-:W-:Y:S01]  /*0fb0*/  FADD.FTZ R98, R125, R26.reuse ;  /* 0x0000001a7d627221 */ /* 0x100fe20000010000 */
[----:B------:R-:W-:Y:S01]  /*0fc0*/  MOV R89, RZ ;  /* 0x000000ff00597202 */ /* 0x000fe20000000f00 */
        /* <DEDUP_REMOVED lines=16> */
[----:B------:R-:W-:Y:S01]  /*10d0*/  FADD.FTZ R114, R143, R26 ;  /* 0x0000001a8f727221 */ /* 0x000fe20000010000 */
[----:B------:R-:W-:-:S02]  /*10e0*/  MOV R101, RZ ;  /* 0x000000ff00657202 */ /* 0x000fc40000000f00 */
[----:B------:R-:W-:Y:S02]  /*10f0*/  MOV R68, RZ ;  /* 0x000000ff00447202 */ /* 0x000fe40000000f00 */
[----:B------:R-:W-:Y:S02]  /*1100*/  MOV R99, RZ ;  /* 0x000000ff00637202 */ /* 0x000fe40000000f00 */
[----:B------:R-:W-:Y:S02]  /*1110*/  MOV R74, RZ ;  /* 0x000000ff004a7202 */ /* 0x000fe40000000f00 */
[----:B------:R-:W-:Y:S02]  /*1120*/  MOV R70, RZ ;  /* 0x000000ff00467202 */ /* 0x000fe40000000f00 */
[----:B------:R-:W-:Y:S02]  /*1130*/  MOV R97, RZ ;  /* 0x000000ff00617202 */ /* 0x000fe40000000f00 */
[----:B------:R-:W-:-:S02]  /*1140*/  SHF.L.U32 R115, R13, 0x8, RZ ;  /* 0x000000080d737819 */ /* 0x000fc400000006ff */
.L_x_3654:
[----:B------:R-:W-:Y:S02]  /*1150*/  MOV R12, R80 ;  /* 0x00000050000c7202 */ /* 0x000fe40000000f00 */
[----:B------:R-:W-:-:S05]  /*1160*/  MOV R13, R19 ;  /* 0x00000013000d7202 */ /* 0x000fca0000000f00 */
[----:B------:R0:W2:Y:S01]  /*1170*/  LDG.E R116, [R12.64] ;  /* 0x000000060c747981 */ /* 0x0000a2000c1e1900 */
[C---:B------:R-:W-:Y:S02]  /*1180*/  ISETP.NE.AND P1, PT, R31.reuse, RZ, PT ;  /* 0x000000ff1f00720c */ /* 0x040fe40003f25270 */
[C---:B------:R-:W-:Y:S02]  /*1190*/  IADD3 R16, R31.reuse, 0x200, RZ ;  /* 0x000002001f107810 */ /* 0x040fe40007ffe0ff */
[----:B------:R-:W-:Y:S02]  /*11a0*/  LOP3.LUT P0, RZ, R31, 0x1f, RZ, 0xc0, !PT ;  /* 0x0000001f1fff7812 */ /* 0x000fe4000780c0ff */
[----:B0-----:R-:W-:Y:S02]  /*11b0*/  MOV R12, R78 ;  /* 0x0000004e000c7202 */ /* 0x001fe40000000f00 */
[----:B------:R-:W-:Y:S02]  /*11c0*/  MOV R13, R107 ;  /* 0x0000006b000d7202 */ /* 0x000fe40000000f00 */
[----:B------:R-:W-:-:S02]  /*11d0*/  SEL R121, R115, R16, !P1 ;  /* 0x0000001073797207 */ /* 0x000fc40004800000 */
[----:B------:R-:W-:Y:S01]  /*11e0*/  ISETP.LT.OR P0, PT, R33, 0x2, P0 ;  /* 0x000000022100780c */ /* 0x000fe20000701670 */
[----:B------:R0:W3:Y:S02]  /*11f0*/  LDG.E R14, [R12.64] ;  /* 0x000000060c0e7981 */ /* 0x0000e4000c1e1900 */
[----:B0-----:R-:W-:Y:S02]  /*1200*/  MOV R12, R18 ;  /* 0x00000012000c7202 */ /* 0x001fe40000000f00 */
[----:B------:R-:W-:-:S05]  /*1210*/  MOV R13, R109 ;  /* 0x0000006d000d7202 */ /* 0x000fca0000000f00 */
[----:B------:R0:W3:Y:S01]  /*1220*/  LDG.E R133, [R12.64] ;  /* 0x000000060c857981 */ /* 0x0000e2000c1e1900 */
[----:B------:R-:W-:Y:S01]  /*1230*/  HFMA2.MMA R17, -RZ, RZ, 0, 0 ;  /* 0x00000000ff117435 */ /* 0x000fe200000001ff */
[----:B------:R-:W-:Y:S01]  /*1240*/  MOV R16, 0x3f800000 ;  /* 0x3f80000000107802 */ /* 0x000fe20000000f00 */
[----:B------:R-:W-:Y:S01]  /*1250*/  HADD2.F32 R143, -RZ, R8.H0_H0 ;  /* 0x20000008ff8f7230 */ /* 0x000fe20000004100 */
[----:B0-----:R-:W-:Y:S02]  /*1260*/  @!P0 MOV R12, R82 ;  /* 0x00000052000c8202 */ /* 0x001fe40000000f00 */
[----:B------:R-:W-:Y:S01]  /*1270*/  @!P0 MOV R13, R111 ;  /* 0x0000006f000d8202 */ /* 0x000fe20000000f00 */
        /* <DEDUP_REMOVED lines=24> */
[----:B------:R-:W-:Y:S01]  /*1400*/  HADD2.F32 R136, -RZ, R7.H0_H0 ;  /* 0x20000007ff887230 */ /* 0x000fe20000004100 */
[----:B------:R-:W-:-:S04]  /*1410*/  FMUL.FTZ R164, R112, R147 ;  /* 0x0000009370a47220 */ /* 0x000fc80000410000 */
[----:B------:R-:W-:Y:S01]  /*1420*/  FMUL.FTZ R163, R113, R136 ;  /* 0x0000008871a37220 */ /* 0x000fe20000410000 */
[----:B------:R-:W-:Y:S01]  /*1430*/  BSSY B0, `(.L_x_3639) ;  /* 0x0000053000007945 */ /* 0x000fe20003800000 */
[----:B--2---:R-:W-:-:S04]  /*1440*/  FMUL.FTZ R15, R116, 1.4426950216293334961 ;  /* 0x3fb8aa3b740f7820 */ /* 0x004fc80000410000 */
[----:B------:R-:W-:-:S06]  /*1450*/  FMUL.FTZ R132, R86, R15 ;  /* 0x0000000f56847220 */ /* 0x000fcc0000410000 */
[----:B------:R-:W0:Y:S01]  /*1460*/  MUFU.EX2 R132, R132 ;  /* 0x0000008400847308 */ /* 0x000e220000000800 */
[-C--:B------:R-:W-:Y:S01]  /*1470*/  FMUL.FTZ R117, R88, R15.reuse ;  /* 0x0000000f58757220 */ /* 0x080fe20000410000 */
[----:B0-----:R0:W-:Y:S04]  /*1480*/  STS [R121.X4+0xc90], R132 ;  /* 0x000c908479007388 */ /* 0x0011e80000004800 */
[----:B------:R-:W-:Y:S01]  /*1490*/  BAR.SYNC.DEFER_BLOCKING 0x0 ;  /* 0x0000000000007b1d */ /* 0x000fe20000010000 */
[-C--:B------:R-:W-:Y:S02]  /*14a0*/  FMUL.FTZ R118, R90, R15.reuse ;  /* 0x0000000f5a767220 */ /* 0x080fe40000410000 */
[----:B------:R-:W-:-:S03]  /*14b0*/  FMUL.FTZ R119, R92, R15 ;  /* 0x0000000f5c777220 */ /* 0x000fc60000410000 */
        /* <DEDUP_REMOVED lines=8> */
[----:B----4-:R-:W-:-:S05]  /*1540*/  HADD2.F32 R13, -RZ, R8.H1_H1 ;  /* 0x30000008ff0d7230 */ /* 0x010fca0000004100 */
[----:B------:R-:W-:Y:S02]  /*1550*/  FMUL.FTZ R142, R88, R13 ;  /* 0x0000000d588e7220 */ /* 0x000fe40000410000 */
[----:B------:R-:W4:Y:S01]  /*1560*/  MUFU.EX2 R121, R121 ;  /* 0x0000007900797308 */ /* 0x000f220000000800 */
[-C--:B-1----:R-:W-:Y:S02]  /*1570*/  FMUL.FTZ R13, R132, R117.reuse ;  /* 0x00000075840d7220 */ /* 0x082fe40000410000 */
[----:B------:R-:W-:Y:S02]  /*1580*/  FFMA.FTZ R12, R143, R117, R142 ;  /* 0x000000758f0c7223 */ /* 0x000fe4000001008e */
[----:B------:R-:W-:Y:S02]  /*1590*/  FMUL.FTZ R123, R100, R15 ;  /* 0x0000000f647b7220 */ /* 0x000fe40000410000 */
[C---:B--2---:R-:W-:Y:S01]  /*15a0*/  FMUL.FTZ R128, R118.reuse, R13 ;  /* 0x0000000d76807220 */ /* 0x044fe20000410000 */
[----:B------:R-:W1:Y:S01]  /*15b0*/  MUFU.EX2 R122, R122 ;  /* 0x0000007a007a7308 */ /* 0x000e620000000800 */
[----:B------:R-:W-:-:S02]  /*15c0*/  FFMA.FTZ R12, R118, R12, R137 ;  /* 0x0000000c760c7223 */ /* 0x000fc40000010089 */
[-C--:B------:R-:W-:Y:S01]  /*15d0*/  FMUL.FTZ R124, R102, R15.reuse ;  /* 0x0000000f667c7220 */ /* 0x080fe20000410000 */
[----:B------:R-:W-:Y:S01]  /*15e0*/  ISETP.NE.AND P0, PT, R31, 0x3f, PT ;  /* 0x0000003f1f00780c */ /* 0x000fe20003f05270 */
[C---:B0-----:R-:W-:Y:S02]  /*15f0*/  FMUL.FTZ R13, R119.reuse, R128 ;  /* 0x00000080770d7220 */ /* 0x041fe40000410000 */
[----:B------:R-:W-:Y:S01]  /*1600*/  FFMA.FTZ R12, R119, R12, R140 ;  /* 0x0000000c770c7223 */ /* 0x000fe2000001008c */
[----:B------:R-:W0:Y:S01]  /*1610*/  MUFU.EX2 R123, R123 ;  /* 0x0000007b007b7308 */ /* 0x000e220000000800 */
[----:B------:R-:W-:Y:S02]  /*1620*/  FMUL.FTZ R125, R104, R15 ;  /* 0x0000000f687d7220 */ /* 0x000fe40000410000 */
[C---:B------:R-:W-:Y:S02]  /*1630*/  FMUL.FTZ R130, R120.reuse, R13 ;  /* 0x0000000d78827220 */ /* 0x040fe40000410000 */
[----:B------:R-:W-:-:S03]  /*1640*/  FFMA.FTZ R12, R120, R12, R139 ;  /* 0x0000000c780c7223 */ /* 0x000fc6000001008b */
[----:B------:R-:W2:Y:S01]  /*1650*/  MUFU.EX2 R124, R124 ;  /* 0x0000007c007c7308 */ /* 0x000ea20000000800 */
[----:B------:R-:W-:Y:S01]  /*1660*/  FMUL.FTZ R126, R106, R15 ;  /* 0x0000000f6a7e7220 */ /* 0x000fe20000410000 */
[----:B------:R0:W3:Y:S01]  /*1670*/  @P0 LDS R146, [R31.X4+0x1494] ;  /* 0x001494001f920984 */ /* 0x0000e20000004800 */
        /* <DEDUP_REMOVED lines=23> */
[C---:B0-----:R-:W-:Y:S02]  /*17f0*/  FMUL.FTZ R13, R127.reuse, R134 ;  /* 0x000000867f0d7220 */ /* 0x041fe40000410000 */
[----:B------:R-:W-:Y:S02]  /*1800*/  FFMA.FTZ R12, R127, R12, R158 ;  /* 0x0000000c7f0c7223 */ /* 0x000fe4000001009e */
[----:B--2---:R-:W-:-:S03]  /*1810*/  FMUL.FTZ R134, R128, R13 ;  /* 0x0000000d80867220 */ /* 0x004fc60000410000 */
[----:B------:R-:W0:Y:S01]  /*1820*/  MUFU.EX2 R131, R131 ;  /* 0x0000008300837308 */ /* 0x000e220000000800 */
[----:B------:R-:W-:Y:S01]  /*1830*/  FFMA.FTZ R12, R128, R12, R159 ;  /* 0x0000000c800c7223 */ /* 0x000fe2000001009f */
[----:B------:R-:W-:Y:S01]  /*1840*/  HADD2.F32 R15, -RZ, R7.H1_H1 ;  /* 0x30000007ff0f7230 */ /* 0x000fe20000004100 */
[C---:B----4-:R-:W-:Y:S02]  /*1850*/  FMUL.FTZ R13, R129.reuse, R134 ;  /* 0x00000086810d7220 */ /* 0x050fe40000410000 */
[----:B------:R-:W-:Y:S02]  /*1860*/  FFMA.FTZ R12, R129, R12, R164 ;  /* 0x0000000c810c7223 */ /* 0x000fe400000100a4 */
[----:B------:R-:W-:Y:S02]  /*1870*/  FMUL.FTZ R166, R114, R15 ;  /* 0x0000000f72a67220 */ /* 0x000fe40000410000 */
[C---:B-1----:R-:W-:Y:S02]  /*1880*/  FMUL.FTZ R134, R130.reuse, R13 ;  /* 0x0000000d82867220 */ /* 0x042fe40000410000 */
[----:B------:R-:W-:-:S02]  /*1890*/  FFMA.FTZ R13, R130, R12, R163 ;  /* 0x0000000c820d7223 */ /* 0x000fc400000100a3 */
[----:B---3--:R-:W-:Y:S02]  /*18a0*/  FMUL.FTZ R14, R14, R133 ;  /* 0x000000850e0e7220 */ /* 0x008fe40000410000 */
[C---:B0-----:R-:W-:Y:S02]  /*18b0*/  FMUL.FTZ R12, R131.reuse, R134 ;  /* 0x00000086830c7220 */ /* 0x041fe40000410000 */
[----:B------:R-:W-:Y:S01]  /*18c0*/  FFMA.FTZ R13, R131, R13, R166 ;  /* 0x0000000d830d7223 */ /* 0x000fe200000100a6 */
[----:B------:R-:W-:Y:S05]  /*18d0*/  @P0 BRA `(.L_x_3640) ;  /* 0x0000008000000947 */ /* 0x000fea0003800000 */
[----:B------:R-:W-:Y:S02]  /*18e0*/  ISETP.NE.AND P0, PT, R33, c[0x0][0x174], PT ;  /* 0x00005d0021007a0c */ /* 0x000fe40003f05270 */
[----:B------:R-:W-:-:S11]  /*18f0*/  MOV R146, 0x3f800000 ;  /* 0x3f80000000927802 */ /* 0x000fd60000000f00 */
[----:B------:R-:W-:-:S04]  /*1900*/  @P0 LEA.HI R15, R33, R33, RZ, 0x1 ;  /* 0x00000021210f0211 */ /* 0x000fc800078f08ff */
[----:B------:R-:W-:-:S04]  /*1910*/  @P0 LOP3.LUT R134, R15, 0x3ffffe, RZ, 0xc0, !PT ;  /* 0x003ffffe0f860812 */ /* 0x000fc800078ec0ff */
[----:B------:R-:W-:-:S04]  /*1920*/  @P0 IADD3 R134, -R134, R33, RZ ;  /* 0x0000002186860210 */ /* 0x000fc80007ffe1ff */
[----:B------:R-:W-:-:S04]  /*1930*/  @P0 LEA R15, R134, 0xc90, 0xa ;  /* 0x00000c90860f0811 */ /* 0x000fc800078e50ff */
[----:B------:R-:W-:-:S05]  /*1940*/  @P0 IADD3 R15, R15, R84, RZ ;  /* 0x000000540f0f0210 */ /* 0x000fca0007ffe0ff */
[----:B------:R0:W1:Y:S02]  /*1950*/  @P0 LDS R146, [R15] ;  /* 0x000000000f920984 */ /* 0x0000640000000800 */
.L_x_3640:
[----:B------:R-:W-:Y:S05]  /*1960*/  BSYNC B0 ;  /* 0x0000000000007941 */ /* 0x000fea0003800000 */
.L_x_3639:
        /* <DEDUP_REMOVED lines=21> */
[----:B0-2---:R-:W0:Y:S02]  /*1ac0*/  LDS.128 R12, [R31.X16+0x880] ;  /* 0x000880001f0c7984 */ /* 0x005e24000000cc00 */
[----:B0-----:R-:W-:-:S02]  /*1ad0*/  FFMA.FTZ R15, R13, R14, R15 ;  /* 0x0000000e0d0f7223 */ /* 0x001fc4000001000f */
[----:B------:R-:W-:Y:S01]  /*1ae0*/  FMUL.FTZ R14, R12, R14 ;  /* 0x0000000e0c0e7220 */ /* 0x000fe20000410000 */
[----:B------:R-:W-:Y:S05]  /*1af0*/  BRA.DIV ~URZ, `(.L_x_3643) ;  /* 0x000027527f007947 */ /* 0x000fea000b800000 */
[----:B------:R0:W2:Y:S02]  /*1b00*/  SHFL.UP PT, R165, R14, 0x1, RZ ;  /* 0x042000000ea57989 */ /* 0x0000a400000e00ff */
.L_x_3662:
        /* <DEDUP_REMOVED lines=24> */
.L_x_3663:
        /* <DEDUP_REMOVED lines=10> */
[----:B-1---5:R-:W-:Y:S05]  /*1d30*/  CALL.REL.NOINC `($__internal_145_$__cuda_sm70_shflsync_idx_p) ;  /* 0x0000340000007944 */ /* 0x022fea0003c00000 */
.L_x_3645:
[----:B------:R-:W-:Y:S05]  /*1d40*/  BRA.CONV ~URZ, `(.L_x_3646) ;  /* 0x000000637f007947 */ /* 0x000fea000b800000 */
[----:B-1----:R-:W-:Y:S01]  /*1d50*/  HFMA2.MMA R169, -RZ, RZ, 0, 1.847743988037109375e-06 ;  /* 0x0000001fffa97435 */ /* 0x002fe200000001ff */
[----:B0-----:R-:W-:-:S02]  /*1d60*/  MOV R171, R15 ;  /* 0x0000000f00ab7202 */ /* 0x001fc40000000f00 */
[----:B------:R-:W-:Y:S02]  /*1d70*/  MOV R174, 0x1f ;  /* 0x0000001f00ae7802 */ /* 0x000fe40000000f00 */
[----:B------:R-:W-:Y:S02]  /*1d80*/  MOV R176, 0xffffffff ;  /* 0xffffffff00b07802 */ /* 0x000fe40000000f00 */
[----:B------:R-:W-:Y:S02]  /*1d90*/  MOV R12, 0x1db0 ;  /* 0x00001db0000c7802 */ /* 0x000fe40000000f00 */
[----:B-----5:R-:W-:Y:S05]  /*1da0*/  CALL.REL.NOINC `($__internal_145_$__cuda_sm70_shflsync_idx_p) ;  /* 0x0000339000007944 */ /* 0x020fea0003c00000 */
.L_x_3646:
[----:B------:R-:W-:Y:S05]  /*1db0*/  BRA.DIV ~URZ, `(.L_x_3647) ;  /* 0x000029d27f007947 */ /* 0x000fea000b800000 */
[----:B-----5:R-:W2:Y:S04]  /*1dc0*/  SHFL.IDX PT, R16, R16, RZ, 0x1f ;  /* 0x00001fff10107589 */ /* 0x020ea800000e0000 */
[----:B------:R3:W4:Y:S04]  /*1dd0*/  SHFL.IDX PT, R13, R17, RZ, 0x1f ;  /* 0x00001fff110d7589 */ /* 0x00072800000e0000 */
[----:B------:R3:W0:Y:S04]  /*1de0*/  SHFL.UP PT, R165, R167, 0x1, RZ ;  /* 0x04200000a7a57989 */ /* 0x00062800000e00ff */
[----:B------:R3:W1:Y:S02]  /*1df0*/  SHFL.UP PT, R170, R15, 0x1, RZ ;  /* 0x042000000faa7989 */ /* 0x00066400000e00ff */
.L_x_3664:
[----:B---3--:R-:W3:Y:S01]  /*1e00*/  LDS.64 R14, [R31.X16+0x880] ;  /* 0x000880001f0e7984 */ /* 0x008ee2000000ca00 */
[----:B--2---:R-:W-:Y:S01]  /*1e10*/  MOV R12, R16 ;  /* 0x00000010000c7202 */ /* 0x004fe20000000f00 */
[----:B01--4-:R-:W-:-:S04]  /*1e20*/  @P1 FFMA.FTZ R13, R13, R165, R170 ;  /* 0x000000a50d0d1223 */ /* 0x013fc800000100aa */
[----:B------:R-:W-:Y:S02]  /*1e30*/  @P1 FMUL.FTZ R12, R12, R165 ;  /* 0x000000a50c0c1220 */ /* 0x000fe40000410000 */
[C---:B---3--:R-:W-:Y:S02]  /*1e40*/  FFMA.FTZ R15, R14.reuse, R13, R15 ;  /* 0x0000000d0e0f7223 */ /* 0x048fe4000001000f */
[----:B------:R-:W-:-:S05]  /*1e50*/  FMUL.FTZ R14, R14, R12 ;  /* 0x0000000c0e0e7220 */ /* 0x000fca0000410000 */
[----:B------:R0:W-:Y:S02]  /*1e60*/  STS.128 [R31.X16+0x880], R12 ;  /* 0x0008800c1f007388 */ /* 0x0001e4000000cc00 */
.L_x_3642:
[----:B--2---:R-:W-:Y:S05]  /*1e70*/  BSYNC B0 ;  /* 0x0000000000007941 */ /* 0x004fea0003800000 */
.L_x_3641:
[----:B------:R-:W-:Y:S01]  /*1e80*/  WARPSYNC 0xffffffff ;  /* 0xffffffff00007948 */ /* 0x000fe20003800000 */
[----:B------:R-:W-:Y:S01]  /*1e90*/  BAR.SYNC.DEFER_BLOCKING 0x0 ;  /* 0x0000000000007b1d */ /* 0x000fe20000010000 */
[----:B01----:R-:W-:Y:S01]  /*1ea0*/  FMUL.FTZ R15, R131, R146 ;  /* 0x00000092830f7220 */ /* 0x003fe20000410000 */
[----:B------:R-:W-:Y:S01]  /*1eb0*/  LOP3.LUT P0, RZ, R31, 0x1f, RZ, 0xc0, !PT ;  /* 0x0000001f1fff7812 */ /* 0x000fe2000780c0ff */
[----:B------:R-:W-:Y:S01]  /*1ec0*/  FFMA.FTZ R13, R131, R161, R162 ;  /* 0x000000a1830d7223 */ /* 0x000fe200000100a2 */
[----:B-----5:R-:W-:Y:S01]  /*1ed0*/  HFMA2.MMA R17, -RZ, RZ, 0, 0 ;  /* 0x00000000ff117435 */ /* 0x020fe200000001ff */
[C---:B------:R-:W-:Y:S01]  /*1ee0*/  FMUL.FTZ R14, R130.reuse, R15 ;  /* 0x0000000f820e7220 */ /* 0x040fe20000410000 */
        /* <DEDUP_REMOVED lines=13> */
[----:B------:R-:W1:Y:S01]  /*1fc0*/  @!P0 LDS.64 R16, [UR4+0x1590] ;  /* 0x00159004ff108984 */ /* 0x000e620008000a00 */
        /* <DEDUP_REMOVED lines=38> */
[----:B01----:R-:W0:Y:S01]  /*2230*/  LDS.128 R12, [R31.X16+0xa90] ;  /* 0x000a90001f0c7984 */ /* 0x003e22000000cc00 */
        /* <DEDUP_REMOVED lines=10> */
.L_x_3665:
        /* <DEDUP_REMOVED lines=26> */
.L_x_3666:
        /* <DEDUP_REMOVED lines=11> */
.L_x_3649:
[----:B01----:R-:W-:Y:S05]  /*2530*/  BSYNC B0 ;  /* 0x0000000000007941 */ /* 0x003fea0003800000 */
.L_x_3648:
[----:B------:R-:W-:Y:S01]  /*2540*/  WARPSYNC 0xffffffff ;  /* 0xffffffff00007948 */ /* 0x000fe20003800000 */
[----:B------:R-:W-:Y:S01]  /*2550*/  BAR.SYNC.DEFER_BLOCKING 0x0 ;  /* 0x0000000000007b1d */ /* 0x000fe20000010000 */
[----:B------:R-:W-:Y:S01]  /*2560*/  FFMA.FTZ R12, R44, R143, RZ ;  /* 0x0000008f2c0c7223 */ /* 0x000fe200000100ff */
[C---:B------:R-:W-:Y:S01]  /*2570*/  ISETP.GT.AND P0, PT, R32.reuse, 0x1e, PT ;  /* 0x0000001e2000780c */ /* 0x040fe20003f04270 */
[----:B------:R-:W-:Y:S01]  /*2580*/  HADD2.F32 R14, -RZ, R8.H0_H0 ;  /* 0x20000008ff0e7230 */ /* 0x000fe20000004100 */
[C---:B------:R-:W-:Y:S01]  /*2590*/  ISETP.GT.AND P1, PT, R32.reuse, 0x1d, PT ;  /* 0x0000001d2000780c */ /* 0x040fe20003f24270 */
[----:B------:R-:W-:Y:S01]  /*25a0*/  FFMA.FTZ R12, R45, R142, R12 ;  /* 0x0000008e2d0c7223 */ /* 0x000fe2000001000c */
[----:B------:R-:W-:Y:S01]  /*25b0*/  HADD2.F32 R185, -RZ, R10.H1_H1 ;  /* 0x3000000affb97230 */ /* 0x000fe20000004100 */
[----:B------:R-:W-:Y:S01]  /*25c0*/  ISETP.GT.AND P2, PT, R32, 0x1b, PT ;  /* 0x0000001b2000780c */ /* 0x000fe20003f44270 */
[----:B------:R-:W-:Y:S01]  /*25d0*/  HADD2.F32 R187, -RZ, R11.H1_H1 ;  /* 0x3000000bffbb7230 */ /* 0x000fe20000004100 */
[----:B------:R-:W-:Y:S01]  /*25e0*/  FFMA.FTZ R12, R47, R137, R12 ;  /* 0x000000892f0c7223 */ /* 0x000fe2000001000c */
[--C-:B------:R-:W-:Y:S01]  /*25f0*/  HADD2.F32 R170, -RZ, R4.reuse.H0_H0 ;  /* 0x20000004ffaa7230 */ /* 0x100fe20000004100 */
[----:B------:R-:W-:Y:S01]  /*2600*/  FFMA.FTZ R169, -R96, R185, R144 ;  /* 0x000000b960a97223 */ /* 0x000fe20000010190 */
[----:B------:R-:W-:Y:S01]  /*2610*/  HADD2.F32 R189, -RZ, R4.H1_H1 ;  /* 0x30000004ffbd7230 */ /* 0x000fe20000004100 */
[----:B------:R-:W-:Y:S01]  /*2620*/  FFMA.FTZ R12, R49, R140, R12 ;  /* 0x0000008c310c7223 */ /* 0x000fe2000001000c */
[--C-:B------:R-:W-:Y:S01]  /*2630*/  HADD2.F32 R172, -RZ, R5.reuse.H0_H0 ;  /* 0x20000005ffac7230 */ /* 0x100fe20000004100 */
[----:B------:R-:W-:Y:S01]  /*2640*/  FFMA.FTZ R171, -R100, R187, R150 ;  /* 0x000000bb64ab7223 */ /* 0x000fe20000010196 */
[----:B------:R-:W-:Y:S01]  /*2650*/  HADD2.F32 R191, -RZ, R5.H1_H1 ;  /* 0x30000005ffbf7230 */ /* 0x000fe20000004100 */
[----:B------:R-:W-:Y:S01]  /*2660*/  FFMA.FTZ R12, R51, R139, R12 ;  /* 0x0000008b330c7223 */ /* 0x000fe2000001000c */
[----:B------:R-:W-:Y:S01]  /*2670*/  HADD2.F32 R193, -RZ, R6.H1_H1 ;  /* 0x30000006ffc17230 */ /* 0x000fe20000004100 */
[----:B------:R-:W-:Y:S01]  /*2680*/  FFMA.FTZ R173, -R104, R189, R156 ;  /* 0x000000bd68ad7223 */ /* 0x000fe2000001019c */
[----:B------:R-:W-:Y:S01]  /*2690*/  HADD2.F32 R195, -RZ, R7.H1_H1 ;  /* 0x30000007ffc37230 */ /* 0x000fe20000004100 */
[----:B------:R-:W-:Y:S01]  /*26a0*/  FFMA.FTZ R12, R53, R144, R12 ;  /* 0x00000090350c7223 */ /* 0x000fe2000001000c */
[----:B------:R-:W-:Y:S01]  /*26b0*/  ISETP.NE.AND P3, PT, R31, RZ, PT ;  /* 0x000000ff1f00720c */ /* 0x000fe20003f65270 */
[----:B------:R-:W-:Y:S01]  /*26c0*/  FFMA.FTZ R175, -R108, R191, R158 ;  /* 0x000000bf6caf7223 */ /* 0x000fe2000001019e */
[----:B------:R-:W0:Y:S01]  /*26d0*/  LDS R165, [R31.X8+0xa94] ;  /* 0x000a94001fa57984 */ /* 0x000e220000008800 */
[----:B------:R-:W-:Y:S01]  /*26e0*/  FFMA.FTZ R12, R55, R145, R12 ;  /* 0x00000091370c7223 */ /* 0x000fe2000001000c */
[----:B------:R-:W-:Y:S01]  /*26f0*/  BSSY B0, `(.L_x_3652) ;  /* 0x00000c3000007945 */ /* 0x000fe20003800000 */
[----:B------:R-:W-:-:S02]  /*2700*/  FFMA.FTZ R177, -R112, R193, R164 ;  /* 0x000000c170b17223 */ /* 0x000fc400000101a4 */
[----:B------:R-:W-:Y:S02]  /*2710*/  FFMA.FTZ R12, R57, R150, R12 ;  /* 0x00000096390c7223 */ /* 0x000fe4000001000c */
[----:B------:R-:W-:Y:S02]  /*2720*/  FFMA.FTZ R181, -R114, R195, R166 ;  /* 0x000000c372b57223 */ /* 0x000fe400000101a6 */
[----:B------:R-:W-:Y:S02]  /*2730*/  FFMA.FTZ R12, R59, R149, R12 ;  /* 0x000000953b0c7223 */ /* 0x000fe4000001000c */
[----:B------:R-:W-:Y:S02]  /*2740*/  @!P3 STS.64 [UR4+0x1590], R16 ;  /* 0x00159010ff00b988 */ /* 0x000fe40008000a04 */
[----:B------:R-:W-:Y:S01]  /*2750*/  FFMA.FTZ R12, R61, R156, R12 ;  /* 0x0000009c3d0c7223 */ /* 0x000fe2000001000c */
[----:B------:R-:W-:-:S03]  /*2760*/  HADD2.F32 R156, -RZ, R6.H0_H0 ;  /* 0x20000006ff9c7230 */ /* 0x000fc60000004100 */
[----:B------:R-:W-:-:S04]  /*2770*/  FFMA.FTZ R12, R63, R153, R12 ;  /* 0x000000993f0c7223 */ /* 0x000fc8000001000c */
[----:B------:R-:W-:Y:S01]  /*2780*/  FFMA.FTZ R12, R65, R158, R12 ;  /* 0x0000009e410c7223 */ /* 0x000fe2000001000c */
[----:B------:R-:W-:-:S03]  /*2790*/  HADD2.F32 R158, -RZ, R7.H0_H0 ;  /* 0x20000007ff9e7230 */ /* 0x000fc60000004100 */
[----:B------:R-:W-:-:S04]  /*27a0*/  FFMA.FTZ R12, R67, R159, R12 ;  /* 0x0000009f430c7223 */ /* 0x000fc8000001000c */
[----:B------:R-:W-:-:S04]  /*27b0*/  FFMA.FTZ R12, R69, R164, R12 ;  /* 0x000000a4450c7223 */ /* 0x000fc8000001000c */
[----:B------:R-:W-:Y:S02]  /*27c0*/  FFMA.FTZ R12, R71, R132, R12 ;  /* 0x00000084470c7223 */ /* 0x000fe4000001000c */
[----:B------:R-:W-:Y:S02]  /*27d0*/  FFMA.FTZ R132, -R113, R158, R132 ;  /* 0x0000009e71847223 */ /* 0x000fe40000010184 */
[----:B------:R-:W-:Y:S02]  /*27e0*/  FFMA.FTZ R13, R95, R166, R12 ;  /* 0x000000a65f0d7223 */ /* 0x000fe4000001000c */
[----:B0-----:R-:W-:-:S03]  /*27f0*/  FFMA.FTZ R165, R165, R146, R161 ;  /* 0x00000092a5a57223 */ /* 0x001fc600000100a1 */
[----:B------:R-:W0:Y:S01]  /*2800*/  SHFL.DOWN PT, R12, R13, 0x1, 0x1f ;  /* 0x08201f000d0c7f89 */ /* 0x000e2200000e0000 */
[----:B------:R-:W-:Y:S02]  /*2810*/  FFMA.FTZ R146, -R110, R156, R159 ;  /* 0x0000009c6e927223 */ /* 0x000fe4000001019f */
[----:B------:R-:W-:Y:S01]  /*2820*/  FFMA.FTZ R131, R131, R165, R162 ;  /* 0x000000a583837223 */ /* 0x000fe200000100a2 */
[----:B------:R-:W-:-:S03]  /*2830*/  HADD2.F32 R162, -RZ, R11.H0_H0 ;  /* 0x2000000bffa27230 */ /* 0x000fc60000004100 */
[----:B------:R-:W-:Y:S02]  /*2840*/  FFMA.FTZ R163, R130, R131, R157 ;  /* 0x0000008382a37223 */ /* 0x000fe4000001009d */
[----:B------:R-:W-:Y:S02]  /*2850*/  FFMA.FTZ R130, -R98, R162, R145 ;  /* 0x000000a262827223 */ /* 0x000fe40000010191 */
[----:B------:R-:W-:Y:S01]  /*2860*/  FFMA.FTZ R157, R129, R163, R160 ;  /* 0x000000a3819d7223 */ /* 0x000fe200000100a0 */
[----:B------:R-:W-:Y:S01]  /*2870*/  HADD2.F32 R160, -RZ, R10.H0_H0 ;  /* 0x2000000affa07230 */ /* 0x000fe20000004100 */
[----:B------:R-:W-:Y:S02]  /*2880*/  FMUL.FTZ R179, R113, R131 ;  /* 0x0000008371b37220 */ /* 0x000fe40000410000 */
[-C--:B------:R-:W-:Y:S02]  /*2890*/  FFMA.FTZ R155, R128, R157.reuse, R155 ;  /* 0x0000009d809b7223 */ /* 0x080fe4000001009b */
[----:B------:R-:W-:-:S02]  /*28a0*/  FMUL.FTZ R159, R110, R157 ;  /* 0x0000009d6e9f7220 */ /* 0x000fc40000410000 */
[-C--:B------:R-:W-:Y:S02]  /*28b0*/  FFMA.FTZ R161, R127, R155.reuse, R154 ;  /* 0x0000009b7fa17223 */ /* 0x080fe4000001009a */
[----:B------:R-:W-:Y:S02]  /*28c0*/  FMUL.FTZ R144, R108, R155 ;  /* 0x0000009b6c907220 */ /* 0x000fe40000410000 */
[----:B------:R-:W-:Y:S02]  /*28d0*/  FFMA.FTZ R151, R126, R161, R151 ;  /* 0x000000a17e977223 */ /* 0x000fe40000010097 */
[----:B0-----:R-:W-:Y:S02]  /*28e0*/  @!P0 FADD.FTZ R13, R13, R12 ;  /* 0x0000000c0d0d8221 */ /* 0x001fe40000010000 */
[----:B------:R-:W-:Y:S02]  /*28f0*/  FFMA.FTZ R129, R125, R151, R152 ;  /* 0x000000977d817223 */ /* 0x000fe40000010098 */
[----:B------:R-:W-:Y:S01]  /*2900*/  FFMA.FTZ R126, -R94, R160, R139 ;  /* 0x000000a05e7e7223 */ /* 0x000fe2000001018b */
[----:B------:R-:W0:Y:S01]  /*2910*/  SHFL.DOWN PT, R150, R13, 0x2, 0x1f ;  /* 0x08401f000d967f89 */ /* 0x000e2200000e0000 */
[----:B------:R-:W-:-:S02]  /*2920*/  FFMA.FTZ R147, R124, R129, R147 ;  /* 0x000000817c937223 */ /* 0x000fc40000010093 */
[----:B------:R-:W-:Y:S02]  /*2930*/  FMUL.FTZ R17, R116, R157 ;  /* 0x0000009d74117220 */ /* 0x000fe40000410000 */
[----:B------:R-:W-:Y:S02]  /*2940*/  FFMA.FTZ R127, R123, R147, R148 ;  /* 0x000000937b7f7223 */ /* 0x000fe40000010094 */
[----:B------:R-:W-:Y:S02]  /*2950*/  FMUL.FTZ R148, R112, R163 ;  /* 0x000000a370947220 */ /* 0x000fe40000410000 */
[-C--:B------:R-:W-:Y:S01]  /*2960*/  FFMA.FTZ R141, R122, R127.reuse, R141 ;  /* 0x0000007f7a8d7223 */ /* 0x080fe2000001008d */
[----:B------:R-:W-:Y:S01]  /*2970*/  HADD2.F32 R122, -RZ, R9.H0_H0 ;  /* 0x20000009ff7a7230 */ /* 0x000fe20000004100 */
[----:B------:R-:W-:Y:S02]  /*2980*/  FMUL.FTZ R145, R98, R127 ;  /* 0x0000007f62917220 */ /* 0x000fe40000410000 */
[----:B------:R-:W-:Y:S01]  /*2990*/  FFMA.FTZ R125, R121, R141, R138 ;  /* 0x0000008d797d7223 */ /* 0x000fe2000001008a */
[----:B------:R-:W-:Y:S01]  /*29a0*/  HADD2.F32 R121, -RZ, R8.H1_H1 ;  /* 0x30000008ff797230 */ /* 0x000fe20000004100 */
[----:B------:R-:W-:-:S02]  /*29b0*/  FFMA.FTZ R137, -R90, R122, R137 ;  /* 0x0000007a5a897223 */ /* 0x000fc40000010189 */
[----:B------:R-:W-:Y:S02]  /*29c0*/  FFMA.FTZ R135, R120, R125, R135 ;  /* 0x0000007d78877223 */ /* 0x000fe40000010087 */
[----:B------:R-:W-:Y:S01]  /*29d0*/  FFMA.FTZ R120, -R86, R14, R143 ;  /* 0x0000000e56787223 */ /* 0x000fe2000001018f */
[----:B------:R-:W-:Y:S01]  /*29e0*/  HADD2.F32 R143, -RZ, R9.H1_H1 ;  /* 0x30000009ff8f7230 */ /* 0x000fe20000004100 */
[----:B------:R-:W-:Y:S02]  /*29f0*/  FFMA.FTZ R119, R119, R135, R136 ;  /* 0x0000008777777223 */ /* 0x000fe40000010088 */
[----:B------:R-:W-:Y:S02]  /*2a00*/  FFMA.FTZ R123, -R88, R121, R142 ;  /* 0x00000079587b7223 */ /* 0x000fe4000001018e */
[-C--:B------:R-:W-:Y:S02]  /*2a10*/  FFMA.FTZ R133, R118, R119.reuse, R133 ;  /* 0x0000007776857223 */ /* 0x080fe40000010085 */
[----:B------:R-:W-:-:S02]  /*2a20*/  FMUL.FTZ R124, R90, R119 ;  /* 0x000000775a7c7220 */ /* 0x000fc40000410000 */
[-C--:B------:R-:W-:Y:S02]  /*2a30*/  FFMA.FTZ R117, R117, R133.reuse, R134 ;  /* 0x0000008575757223 */ /* 0x080fe40000010086 */
[----:B------:R-:W-:Y:S02]  /*2a40*/  FMUL.FTZ R118, R88, R133 ;  /* 0x0000008558767220 */ /* 0x000fe40000410000 */
[----:B------:R-:W-:Y:S02]  /*2a50*/  FMUL.FTZ R15, R86, R117 ;  /* 0x00000075560f7220 */ /* 0x000fe40000410000 */
[C---:B------:R-:W-:Y:S02]  /*2a60*/  FFMA.FTZ R140, -R92.reuse, R143, R140 ;  /* 0x0000008f5c8c7223 */ /* 0x040fe4000001018c */
[----:B------:R-:W-:Y:S02]  /*2a70*/  FFMA.FTZ R12, R15, R120, RZ ;  /* 0x000000780f0c7223 */ /* 0x000fe400000100ff */
        /* <DEDUP_REMOVED lines=8> */
[----:B------:R-:W-:Y:S02]  /*2b00*/  FFMA.FTZ R136, -R102, R170, R149 ;  /* 0x000000aa66887223 */ /* 0x000fe40000010195 */
[----:B------:R-:W-:Y:S02]  /*2b10*/  FFMA.FTZ R12, R128, R169, R12 ;  /* 0x000000a9800c7223 */ /* 0x000fe4000001000c */
[----:B------:R-:W-:Y:S02]  /*2b20*/  FMUL.FTZ R149, R102, R129 ;  /* 0x0000008166957220 */ /* 0x000fe40000410000 */
[----:B------:R-:W-:Y:S02]  /*2b30*/  FFMA.FTZ R12, R145, R130, R12 ;  /* 0x00000082910c7223 */ /* 0x000fe4000001000c */
[----:B------:R-:W-:-:S02]  /*2b40*/  FMUL.FTZ R138, R104, R151 ;  /* 0x00000097688a7220 */ /* 0x000fc40000410000 */
[----:B------:R-:W-:Y:S02]  /*2b50*/  FFMA.FTZ R12, R134, R171, R12 ;  /* 0x000000ab860c7223 */ /* 0x000fe4000001000c */
[C---:B------:R-:W-:Y:S02]  /*2b60*/  FFMA.FTZ R142, -R106.reuse, R172, R153 ;  /* 0x000000ac6a8e7223 */ /* 0x040fe40000010199 */
[----:B------:R-:W-:Y:S02]  /*2b70*/  FFMA.FTZ R12, R149, R136, R12 ;  /* 0x00000088950c7223 */ /* 0x000fe4000001000c */
[----:B------:R-:W-:Y:S02]  /*2b80*/  FMUL.FTZ R153, R106, R161 ;  /* 0x000000a16a997220 */ /* 0x000fe40000410000 */
[----:B------:R-:W-:Y:S02]  /*2b90*/  FFMA.FTZ R12, R138, R173, R12 ;  /* 0x000000ad8a0c7223 */ /* 0x000fe4000001000c */
[----:B0-----:R-:W-:-:S02]  /*2ba0*/  @!P1 FADD.FTZ R13, R13, R150 ;  /* 0x000000960d0d9221 */ /* 0x001fc40000010000 */
        /* <DEDUP_REMOVED lines=24> */
[----:B------:R-:W-:Y:S02]  /*2d30*/  FMUL.FTZ R140, R140, R17 ;  /* 0x000000118c8c7220 */ /* 0x000fe40000410000 */
[----:B0-----:R-:W-:-:S02]  /*2d40*/  @!P2 FADD.FTZ R13, R13, R12 ;  /* 0x0000000c0d0da221 */ /* 0x001fc40000010000 */
[----:B------:R-:W-:Y:S02]  /*2d50*/  FMUL.FTZ R17, R116, R117 ;  /* 0x0000007574117220 */ /* 0x000fe40000410000 */
[----:B-1----:R-:W-:Y:S01]  /*2d60*/  @!P0 FADD.FTZ R152, R152, R183 ;  /* 0x000000b798988221 */ /* 0x002fe20000010000 */
[----:B------:R-:W0:Y:S01]  /*2d70*/  SHFL.DOWN PT, R12, R13, 0x8, 0x1f ;  /* 0x09001f000d0c7f89 */ /* 0x000e2200000e0000 */
[----:B------:R-:W-:Y:S01]  /*2d80*/  ISETP.GT.AND P0, PT, R32, 0x17, PT ;  /* 0x000000172000780c */ /* 0x000fe20003f04270 */
[----:B------:R-:W-:Y:S02]  /*2d90*/  FMUL.FTZ R17, R120, R17 ;  /* 0x0000001178117220 */ /* 0x000fe40000410000 */
[----:B------:R-:W1:Y:S01]  /*2da0*/  SHFL.DOWN PT, R183, R152, 0x2, 0x1f ;  /* 0x08401f0098b77f89 */ /* 0x000e6200000e0000 */
        /* <DEDUP_REMOVED lines=10> */
[----:B0-----:R-:W-:Y:S02]  /*2e50*/  @!P0 FADD.FTZ R13, R13, R12 ;  /* 0x0000000c0d0d8221 */ /* 0x001fe40000010000 */
[----:B------:R-:W-:Y:S02]  /*2e60*/  FMUL.FTZ R12, R116, R165 ;  /* 0x000000a5740c7220 */ /* 0x000fe40000410000 */
[----:B-1----:R-:W-:Y:S01]  /*2e70*/  @!P1 FADD.FTZ R152, R152, R183 ;  /* 0x000000b798989221 */ /* 0x002fe20000010000 */
[----:B------:R-:W-:Y:S01]  /*2e80*/  SHFL.DOWN PT, R154, R13, 0x10, 0x1f ;  /* 0x0a001f000d9a7f89 */ /* 0x000fe200000e0000 */
[----:B------:R-:W-:Y:S01]  /*2e90*/  FMUL.FTZ R12, R181, R12 ;  /* 0x0000000cb50c7220 */ /* 0x000fe20000410000 */
[----:B------:R-:W-:Y:S01]  /*2ea0*/  ISETP.GT.AND P1, PT, R32, 0xf, PT ;  /* 0x0000000f2000780c */ /* 0x000fe20003f24270 */
[----:B------:R-:W-:Y:S01]  /*2eb0*/  FMUL.FTZ R181, R116, R131 ;  /* 0x0000008374b57220 */ /* 0x000fe20000410000 */
[----:B------:R-:W0:Y:S01]  /*2ec0*/  SHFL.DOWN PT, R183, R152, 0x4, 0x1f ;  /* 0x08801f0098b77f89 */ /* 0x000e2200000e0000 */
[----:B------:R-:W-:-:S02]  /*2ed0*/  FFMA.FTZ R150, R195, R165, R12 ;  /* 0x000000a5c3967223 */ /* 0x000fc4000001000c */
[----:B------:R-:W-:Y:S02]  /*2ee0*/  FMUL.FTZ R12, R116, R163 ;  /* 0x000000a3740c7220 */ /* 0x000fe40000410000 */
[----:B------:R-:W-:Y:S02]  /*2ef0*/  FMUL.FTZ R132, R132, R181 ;  /* 0x000000b584847220 */ /* 0x000fe40000410000 */
        /* <DEDUP_REMOVED lines=8> */
[----:B------:R-:W-:Y:S02]  /*2f80*/  FMUL.FTZ R12, R116, R151 ;  /* 0x00000097740c7220 */ /* 0x000fe40000410000 */
[----:B0-----:R-:W-:-:S02]  /*2f90*/  @!P2 FADD.FTZ R152, R152, R183 ;  /* 0x000000b79898a221 */ /* 0x001fc40000010000 */
[----:B------:R-:W-:Y:S02]  /*2fa0*/  FMUL.FTZ R12, R173, R12 ;  /* 0x0000000cad0c7220 */ /* 0x000fe40000410000 */
[----:B------:R-:W-:Y:S01]  /*2fb0*/  FADD.FTZ R81, R16, R81 ;  /* 0x0000005110517221 */ /* 0x000fe20000010000 */
[----:B------:R-:W0:Y:S01]  /*2fc0*/  SHFL.DOWN PT, R165, R152, 0x8, 0x1f ;  /* 0x09001f0098a57f89 */ /* 0x000e2200000e0000 */
[----:B------:R-:W-:Y:S02]  /*2fd0*/  FFMA.FTZ R16, R189, R151, R12 ;  /* 0x00000097bd107223 */ /* 0x000fe4000001000c */
[----:B------:R-:W-:Y:S02]  /*2fe0*/  FMUL.FTZ R12, R116, R147 ;  /* 0x00000093740c7220 */ /* 0x000fe40000410000 */
[----:B------:R-:W-:Y:S02]  /*2ff0*/  FADD.FTZ R77, R16, R77 ;  /* 0x0000004d104d7221 */ /* 0x000fe40000010000 */
[----:B------:R-:W-:-:S02]  /*3000*/  FMUL.FTZ R12, R171, R12 ;  /* 0x0000000cab0c7220 */ /* 0x000fc40000410000 */
[----:B------:R-:W-:Y:S02]  /*3010*/  @!P1 FADD.FTZ R13, R13, R154 ;  /* 0x0000009a0d0d9221 */ /* 0x000fe40000010000 */
[----:B------:R-:W-:Y:S02]  /*3020*/  FFMA.FTZ R16, R187, R147, R12 ;  /* 0x00000093bb107223 */ /* 0x000fe4000001000c */
[----:B------:R-:W-:Y:S02]  /*3030*/  FMUL.FTZ R12, R116, R141 ;  /* 0x0000008d740c7220 */ /* 0x000fe40000410000 */
[----:B------:R-:W-:Y:S02]  /*3040*/  FADD.FTZ R73, R16, R73 ;  /* 0x0000004910497221 */ /* 0x000fe40000010000 */
[----:B------:R-:W-:Y:S02]  /*3050*/  FMUL.FTZ R12, R169, R12 ;  /* 0x0000000ca90c7220 */ /* 0x000fe40000410000 */
[----:B------:R-:W-:-:S02]  /*3060*/  FADD.FTZ R89, R150, R89 ;  /* 0x0000005996597221 */ /* 0x000fc40000010000 */
[----:B------:R-:W-:Y:S02]  /*3070*/  FFMA.FTZ R16, R185, R141, R12 ;  /* 0x0000008db9107223 */ /* 0x000fe4000001000c */
[----:B------:R-:W-:Y:S02]  /*3080*/  FADD.FTZ R56, R149, R56 ;  /* 0x0000003895387221 */ /* 0x000fe40000010000 */
[----:B0-----:R-:W-:Y:S01]  /*3090*/  @!P0 FADD.FTZ R152, R152, R165 ;  /* 0x000000a598988221 */ /* 0x001fe20000010000 */
[----:B------:R-:W-:Y:S01]  /*30a0*/  ISETP.NE.AND P0, PT, R32, RZ, PT ;  /* 0x000000ff2000720c */ /* 0x000fe20003f05270 */
[----:B------:R-:W-:Y:S02]  /*30b0*/  FADD.FTZ R101, R16, R101 ;  /* 0x0000006510657221 */ /* 0x000fe40000010000 */
[----:B------:R-:W-:Y:S01]  /*30c0*/  FMUL.FTZ R16, R116, R119 ;  /* 0x0000007774107220 */ /* 0x000fe20000410000 */
[----:B------:R-:W0:Y:S01]  /*30d0*/  SHFL.DOWN PT, R131, R152, 0x10, 0x1f ;  /* 0x0a001f0098837f89 */ /* 0x000e2200000e0000 */
[----:B------:R-:W-:-:S02]  /*30e0*/  FADD.FTZ R54, R161, R54 ;  /* 0x00000036a1367221 */ /* 0x000fc40000010000 */
[----:B------:R-:W-:Y:S02]  /*30f0*/  FMUL.FTZ R137, R137, R16 ;  /* 0x0000001089897220 */ /* 0x000fe40000410000 */
[----:B------:R-:W-:Y:S02]  /*3100*/  FMUL.FTZ R16, R116, R133 ;  /* 0x0000008574107220 */ /* 0x000fe40000410000 */
[----:B------:R-:W-:Y:S02]  /*3110*/  FFMA.FTZ R137, R122, R119, R137 ;  /* 0x000000777a897223 */ /* 0x000fe40000010089 */
[----:B------:R-:W-:Y:S02]  /*3120*/  FMUL.FTZ R16, R123, R16 ;  /* 0x000000107b107220 */ /* 0x000fe40000410000 */
[----:B------:R-:W-:Y:S02]  /*3130*/  FADD.FTZ R79, R134, R79 ;  /* 0x0000004f864f7221 */ /* 0x000fe40000010000 */
[----:B------:R-:W-:-:S02]  /*3140*/  FFMA.FTZ R121, R121, R133, R16 ;  /* 0x0000008579797223 */ /* 0x000fc40000010010 */
        /* <DEDUP_REMOVED lines=20> */
[----:B------:R-:W0:-:S12]  /*3290*/  LDS.64 R14, [0x860] ;  /* 0x00086000ff0e7984 */ /* 0x000e180000000a00 */
        /* <DEDUP_REMOVED lines=8> */
.L_x_3653:
[----:B0-----:R-:W-:Y:S05]  /*3320*/  BSYNC B0 ;  /* 0x0000000000007941 */ /* 0x001fea0003800000 */
.L_x_3652:
[----:B------:R-:W-:Y:S01]  /*3330*/  MOV R12, c[0x0][0x1c0] ;  /* 0x00007000000c7a02 */ /* 0x000fe20000000f00 */
[----:B------:R-:W-:Y:S01]  /*3340*/  UIADD3 UR4, UR4, 0x8, URZ ;  /* 0x0000000804047890 */ /* 0x000fe2000fffe03f */
[----:B------:R-:W-:Y:S02]  /*3350*/  MOV R13, c[0x0][0x1c4] ;  /* 0x00007100000d7a02 */ /* 0x000fe40000000f00 */
[----:B------:R-:W-:Y:S02]  /*3360*/  LEA R18, P0, R12, R18, 0x2 ;  /* 0x000000120c127211 */ /* 0x000fe400078010ff */
[----:B------:R-:W-:-:S02]  /*3370*/  IADD3 R168, R168, 0x1, RZ ;  /* 0x00000001a8a87810 */ /* 0x000fc40007ffe0ff */
[----:B------:R-:W-:Y:S02]  /*3380*/  LEA.HI.X R109, R12, R109, R13, 0x2, P0 ;  /* 0x0000006d0c6d7211 */ /* 0x000fe400000f140d */
[----:B------:R-:W-:Y:S02]  /*3390*/  ISETP.GE.AND P0, PT, R168, c[0x0][0x16c], PT ;  /* 0x00005b00a8007a0c */ /* 0x000fe40003f06270 */
[----:B------:R-:W-:Y:S02]  /*33a0*/  MOV R12, c[0x0][0x1a0] ;  /* 0x00006800000c7a02 */ /* 0x000fe40000000f00 */
[----:B------:R-:W-:Y:S02]  /*33b0*/  MOV R14, c[0x0][0x188] ;  /* 0x00006200000e7a02 */ /* 0x000fe40000000f00 */
[----:B------:R-:W-:Y:S02]  /*33c0*/  IADD3 R82, P3, R82, 0x8, RZ ;  /* 0x0000000852527810 */ /* 0x000fe40007f7e0ff */
[----:B------:R-:W-:-:S02]  /*33d0*/  MOV R13, c[0x0][0x1a4] ;  /* 0x00006900000d7a02 */ /* 0x000fc40000000f00 */
[----:B------:R-:W-:Y:S02]  /*33e0*/  MOV R15, c[0x0][0x18c] ;  /* 0x00006300000f7a02 */ /* 0x000fe40000000f00 */
[----:B------:R-:W-:Y:S02]  /*33f0*/  LEA R78, P1, R12, R78, 0x2 ;  /* 0x0000004e0c4e7211 */ /* 0x000fe400078210ff */
[----:B------:R-:W-:Y:S02]  /*3400*/  LEA R80, P2, R14, R80, 0x2 ;  /* 0x000000500e507211 */ /* 0x000fe400078410ff */
[----:B------:R-:W-:Y:S02]  /*3410*/  LEA.HI.X R107, R12, R107, R13, 0x2, P1 ;  /* 0x0000006b0c6b7211 */ /* 0x000fe400008f140d */
[----:B------:R-:W-:Y:S02]  /*3420*/  LEA.HI.X R19, R14, R19, R15, 0x2, P2 ;  /* 0x000000130e137211 */ /* 0x000fe400010f140f */
[----:B------:R-:W-:-:S02]  /*3430*/  IADD3 R84, R84, 0x4, RZ ;  /* 0x0000000454547810 */ /* 0x000fc40007ffe0ff */
[----:B------:R-:W-:Y:S02]  /*3440*/  IADD3 R115, R115, 0x1, RZ ;  /* 0x0000000173737810 */ /* 0x000fe40007ffe0ff */
[----:B------:R-:W-:Y:S01]  /*3450*/  IADD3.X R111, RZ, R111, RZ, P3, !PT ;  /* 0x0000006fff6f7210 */ /* 0x000fe20001ffe4ff */
[----:B------:R-:W-:Y:S01]  /*3460*/  @P0 CALL.REL.NOINC `(.L_x_3638) ;  /* 0x0000001000000944 */ /* 0x000fe20003c00000 */
[----:B------:R-:W-:Y:S05]  /*3470*/  BRA `(.L_x_3654) ;  /* 0xffffdcd000007947 */ /* 0x000fea000383ffff */
.L_x_3638:
[----:B------:R-:W-:Y:S01]  /*3480*/  BAR.SYNC.DEFER_BLOCKING 0x0 ;  /* 0x0000000000007b1d */ /* 0x000fe20000010000 */
[----:B------:R-:W-:Y:S01]  /*3490*/  F2FP.PACK_AB R107, R79, R52 ;  /* 0x000000344f6b723e */ /* 0x000fe200000000ff */
[----:B------:R-:W-:Y:S01]  /*34a0*/  IMAD R4, R28, c[0x0][0x2d8], RZ ;  /* 0x0000b6001c047a24 */ /* 0x000fe200078e02ff */
[----:B------:R-:W-:Y:S02]  /*34b0*/  F2FP.PACK_AB R106, R75, R48 ;  /* 0x000000304b6a723e */ /* 0x000fe400000000ff */
[----:B------:R-:W-:Y:S01]  /*34c0*/  F2FP.PACK_AB R105, R72, R105 ;  /* 0x000000694869723e */ /* 0x000fe200000000ff */
[----:B------:R-:W-:Y:S01]  /*34d0*/  IMAD R13, R27, c[0x0][0x2dc], R4 ;  /* 0x0000b7001b0d7a24 */ /* 0x000fe200078e0204 */
[----:B------:R-:W-:-:S02]  /*34e0*/  F2FP.PACK_AB R104, R103, R76 ;  /* 0x0000004c6768723e */ /* 0x000fc400000000ff */
[----:B------:R-:W-:Y:S02]  /*34f0*/  F2FP.PACK_AB R11, R93, R66 ;  /* 0x000000425d0b723e */ /* 0x000fe400000000ff */
[----:B------:R-:W-:Y:S02]  /*3500*/  F2FP.PACK_AB R10, R91, R64 ;  /* 0x000000405b0a723e */ /* 0x000fe400000000ff */
[----:B------:R-:W-:Y:S02]  /*3510*/  F2FP.PACK_AB R9, R87, R60 ;  /* 0x0000003c5709723e */ /* 0x000fe400000000ff */
[----:B------:R-:W-:Y:S02]  /*3520*/  LEA R12, R32, R41, 0x1 ;  /* 0x00000029200c7211 */ /* 0x000fe400078e08ff */
[----:B------:R-:W-:Y:S02]  /*3530*/  F2FP.PACK_AB R8, R83, R56 ;  /* 0x000000385308723e */ /* 0x000fe400000000ff */
[----:B------:R-:W-:-:S02]  /*3540*/  IADD3 R14, R33, -0x1, RZ ;  /* 0xffffffff210e7810 */ /* 0x000fc40007ffe0ff */
[----:B------:R-:W-:Y:S02]  /*3550*/  F2FP.PACK_AB R93, R99, R74 ;  /* 0x0000004a635d723e */ /* 0x000fe400000000ff */
[----:B------:R-:W-:Y:S01]  /*3560*/  SHF.L.U32 R6, R14, 0xa, RZ ;  /* 0x0000000a0e067819 */ /* 0x000fe200000006ff */
[----:B------:R-:W-:Y:S01]  /*3570*/  STS.128 [R12.X16], R104 ;  /* 0x000000680c007388 */ /* 0x000fe2000000cc00 */
[----:B------:R-:W-:Y:S02]  /*3580*/  F2FP.PACK_AB R92, R70, R97 ;  /* 0x00000061465c723e */ /* 0x000fe400000000ff */
[----:B------:R-:W-:Y:S01]  /*3590*/  SHF.R.S32.HI R7, RZ, 0x1f, R6 ;  /* 0x0000001fff077819 */ /* 0x000fe20000011406 */
[----:B------:R0:W-:Y:S01]  /*35a0*/  STS.128 [R12.X16+0x10], R8 ;  /* 0x000010080c007388 */ /* 0x0001e2000000cc00 */
[----:B------:R-:W-:-:S06]  /*35b0*/  NOP ;  /* 0x0000000000007918 */ /* 0x000fcc0000000000 */
[----:B------:R-:W1:Y:S01]  /*35c0*/  LDS.128 R16, [R43.X16] ;  /* 0x000000002b107984 */ /* 0x000e62000000cc00 */
[--C-:B------:R-:W-:Y:S01]  /*35d0*/  IMAD.WIDE.U32 R4, R27, c[0x0][0x2d8], R6.reuse ;  /* 0x0000b6001b047a25 */ /* 0x100fe200078e0006 */
[----:B------:R-:W-:Y:S02]  /*35e0*/  F2FP.PACK_AB R95, R73, R46 ;  /* 0x0000002e495f723e */ /* 0x000fe400000000ff */
[----:B------:R-:W2:Y:S01]  /*35f0*/  LDS.128 R64, [R43.X16+0x200] ;  /* 0x000200002b407984 */ /* 0x000ea2000000cc00 */
[----:B------:R-:W-:Y:S01]  /*3600*/  F2FP.PACK_AB R94, R101, R68 ;  /* 0x00000044655e723e */ /* 0x000fe200000000ff */
[----:B------:R-:W-:Y:S01]  /*3610*/  IMAD.WIDE.U32 R6, R27, c[0x0][0x2f8], R6 ;  /* 0x0000be001b067a25 */ /* 0x000fe200078e0006 */
[----:B------:R-:W-:Y:S02]  /*3620*/  IADD3 R5, R5, R13, RZ ;  /* 0x0000000d05057210 */ /* 0x000fe40007ffe0ff */
[----:B------:R-:W-:Y:S01]  /*3630*/  F2FP.PACK_AB R98, R85, R58 ;  /* 0x0000003a5562723e */ /* 0x000fe200000000ff */
[----:B------:R-:W-:Y:S01]  /*3640*/  IMAD R13, R25, c[0x0][0x2e0], RZ ;  /* 0x0000b800190d7a24 */ /* 0x000fe200078e02ff */
[----:B------:R-:W-:Y:S01]  /*3650*/  F2FP.PACK_AB R96, R77, R50 ;  /* 0x000000324d60723e */ /* 0x000fe200000000ff */
[----:B0-----:R-:W-:Y:S01]  /*3660*/  FADD.FTZ R9, R30, R97 ;  /* 0x000000611e097221 */ /* 0x001fe20000010000 */
[----:B------:R-:W-:Y:S01]  /*3670*/  F2FP.PACK_AB R97, R81, R54 ;  /* 0x000000365161723e */ /* 0x000fe200000000ff */
[----:B------:R-:W-:Y:S01]  /*3680*/  IMAD R13, R0, c[0x0][0x2e4], R13 ;  /* 0x0000b900000d7a24 */ /* 0x000fe200078e020d */
[----:B------:R-:W-:Y:S01]  /*3690*/  IADD3 R38, P1, R38, -0x800, RZ ;  /* 0xfffff80026267810 */ /* 0x000fe20007f3e0ff */
[----:B------:R-:W-:Y:S01]  /*36a0*/  IMAD.WIDE.U32 R4, R0, c[0x0][0x2e0], R4 ;  /* 0x0000b80000047a25 */ /* 0x000fe200078e0004 */
[----:B------:R-:W-:-:S02]  /*36b0*/  IADD3 R36, P2, R36, -0x800, RZ ;  /* 0xfffff80024247810 */ /* 0x000fc40007f5e0ff */
[----:B------:R-:W-:Y:S01]  /*36c0*/  IADD3 R34, P3, R34, -0x800, RZ ;  /* 0xfffff80022227810 */ /* 0x000fe20007f7e0ff */
[----:B------:R-:W-:Y:S01]  /*36d0*/  FADD.FTZ R9, R9, R70 ;  /* 0x0000004609097221 */ /* 0x000fe20000010000 */
[----:B------:R-:W-:Y:S02]  /*36e0*/  IADD3 R5, R5, R13, RZ ;  /* 0x0000000d05057210 */ /* 0x000fe40007ffe0ff */
[C---:B------:R-:W-:Y:S01]  /*36f0*/  LEA R8, P0, R4.reuse, c[0x0][0x330], 0x1 ;  /* 0x0000cc0004087a11 */ /* 0x040fe200078008ff */
[----:B------:R-:W-:Y:S01]  /*3700*/  FADD.FTZ R10, R9, R74 ;  /* 0x0000004a090a7221 */ /* 0x000fe20000010000 */
[----:B------:R-:W-:Y:S02]  /*3710*/  IADD3.X R39, R39, -0x1, RZ, P1, !PT ;  /* 0xffffffff27277810 */ /* 0x000fe40000ffe4ff */
[----:B------:R-:W-:Y:S01]  /*3720*/  LEA.HI.X R9, R4, c[0x0][0x334], R5, 0x1, P0 ;  /* 0x0000cd0004097a11 */ /* 0x000fe200000f0c05 */
[----:B------:R-:W-:Y:S01]  /*3730*/  FADD.FTZ R11, R10, R99 ;  /* 0x000000630a0b7221 */ /* 0x000fe20000010000 */
[----:B------:R-:W-:-:S02]  /*3740*/  F2FP.PACK_AB R99, R89, R62 ;  /* 0x0000003e5963723e */ /* 0x000fc400000000ff */
[----:B------:R-:W-:Y:S01]  /*3750*/  IADD3.X R37, R37, -0x1, RZ, P2, !PT ;  /* 0xffffffff25257810 */ /* 0x000fe200017fe4ff */
[----:B------:R-:W-:Y:S01]  /*3760*/  IMAD.WIDE R4, R42, 0x10, R8 ;  /* 0x000000102a047825 */ /* 0x000fe200078e0208 */
[----:B------:R-:W-:-:S03]  /*3770*/  IADD3.X R35, R35, -0x1, RZ, P3, !PT ;  /* 0xffffffff23237810 */ /* 0x000fc60001ffe4ff */
[----:B------:R-:W-:Y:S02]  /*3780*/  IMAD R8, R28, c[0x0][0x2f8], RZ ;  /* 0x0000be001c087a24 */ /* 0x000fe400078e02ff */
[----:B------:R-:W-:Y:S01]  /*3790*/  FADD.FTZ R68, R11, R68 ;  /* 0x000000440b447221 */ /* 0x000fe20000010000 */
[----:B-1----:R-:W-:Y:S01]  /*37a0*/  STG.E.128 [R4.64], R16 ;  /* 0x0000001004007986 */ /* 0x002fe2000c101d06 */
[----:B------:R-:W-:Y:S02]  /*37b0*/  IMAD R9, R27, c[0x0][0x2fc], R8 ;  /* 0x0000bf001b097a24 */ /* 0x000fe400078e0208 */
[----:B------:R-:W-:Y:S01]  /*37c0*/  FADD.FTZ R101, R68, R101 ;  /* 0x0000006544657221 */ /* 0x000fe20000010000 */
[----:B--2---:R0:W-:Y:S02]  /*37d0*/  STG.E.128 [R4.64+0x200], R64 ;  /* 0x0002004004007986 */ /* 0x0041e4000c101d06 */
[----:B------:R-:W-:Y:S01]  /*37e0*/  IADD3 R7, R7, R9, RZ ;  /* 0x0000000907077210 */ /* 0x000fe20007ffe0ff */
[----:B------:R-:W-:Y:S01]  /*37f0*/  FADD.FTZ R46, R101, R46 ;  /* 0x0000002e652e7221 */ /* 0x000fe20000010000 */
[----:B------:R-:W-:Y:S03]  /*3800*/  BAR.SYNC.DEFER_BLOCKING 0x0 ;  /* 0x0000000000007b1d */ /* 0x000fe60000010000 */
[----:B------:R-:W-:-:S04]  /*3810*/  FADD.FTZ R73, R46, R73 ;  /* 0x000000492e497221 */ /* 0x000fc80000010000 */
[----:B------:R-:W-:-:S04]  /*3820*/  FADD.FTZ R50, R73, R50 ;  /* 0x0000003249327221 */ /* 0x000fc80000010000 */
[----:B------:R-:W-:Y:S02]  /*3830*/  FADD.FTZ R77, R50, R77 ;  /* 0x0000004d324d7221 */ /* 0x000fe40000010000 */
[----:B0-----:R-:W-:Y:S02]  /*3840*/  IMAD R5, R25, c[0x0][0x300], RZ ;  /* 0x0000c00019057a24 */ /* 0x001fe400078e02ff */
[----:B------:R-:W-:Y:S02]  /*3850*/  FADD.FTZ R54, R77, R54 ;  /* 0x000000364d367221 */ /* 0x000fe40000010000 */
[C---:B------:R-:W-:Y:S02]  /*3860*/  IMAD R9, R0.reuse, c[0x0][0x304], R5 ;  /* 0x0000c10000097a24 */ /* 0x040fe400078e0205 */
[----:B------:R-:W-:Y:S01]  /*3870*/  IMAD.WIDE.U32 R4, R0, c[0x0][0x300], R6 ;  /* 0x0000c00000047a25 */ /* 0x000fe200078e0006 */
[----:B------:R-:W-:Y:S04]  /*3880*/  STS.128 [R12.X16], R92 ;  /* 0x0000005c0c007388 */ /* 0x000fe8000000cc00 */
[----:B------:R-:W-:Y:S01]  /*3890*/  IADD3 R5, R5, R9, RZ ;  /* 0x0000000905057210 */ /* 0x000fe20007ffe0ff */
[----:B------:R-:W-:Y:S01]  /*38a0*/  FADD.FTZ R81, R54, R81 ;  /* 0x0000005136517221 */ /* 0x000fe20000010000 */
[----:B------:R-:W-:Y:S01]  /*38b0*/  LEA R6, P0, R4, c[0x0][0x340], 0x1 ;  /* 0x0000d00004067a11 */ /* 0x000fe200078008ff */
[----:B------:R-:W-:Y:S01]  /*38c0*/  STS.128 [R12.X16+0x10], R96 ;  /* 0x000010600c007388 */ /* 0x000fe2000000cc00 */
[----:B------:R-:W-:-:S06]  /*38d0*/  NOP ;  /* 0x0000000000007918 */ /* 0x000fcc0000000000 */
[----:B------:R-:W0:Y:S01]  /*38e0*/  LDS.128 R104, [R43.X16] ;  /* 0x000000002b687984 */ /* 0x000e22000000cc00 */
[----:B------:R-:W-:Y:S01]  /*38f0*/  LEA.HI.X R7, R4, c[0x0][0x344], R5, 0x1, P0 ;  /* 0x0000d10004077a11 */ /* 0x000fe200000f0c05 */
[----:B------:R-:W-:Y:S01]  /*3900*/  FADD.FTZ R58, R81, R58 ;  /* 0x0000003a513a7221 */ /* 0x000fe20000010000 */
[----:B------:R-:W-:Y:S01]  /*3910*/  ISETP.GT.AND P0, PT, R33, 0x1, PT ;  /* 0x000000012100780c */ /* 0x000fe20003f04270 */
[----:B------:R1:W2:Y:S01]  /*3920*/  LDS.128 R108, [R43.X16+0x200] ;  /* 0x000200002b6c7984 */ /* 0x0002a2000000cc00 */
[----:B------:R-:W-:Y:S01]  /*3930*/  MOV R33, R14 ;  /* 0x0000000e00217202 */ /* 0x000fe20000000f00 */
[----:B------:R-:W-:-:S04]  /*3940*/  FADD.FTZ R85, R58, R85 ;  /* 0x000000553a557221 */ /* 0x000fc80000010000 */
[----:B------:R-:W-:Y:S02]  /*3950*/  FADD.FTZ R30, R85, R62 ;  /* 0x0000003e551e7221 */ /* 0x000fe40000010000 */
[----:B-1----:R-:W-:-:S04]  /*3960*/  IMAD.WIDE R42, R42, 0x10, R6 ;  /* 0x000000102a2a7825 */ /* 0x002fc800078e0206 */
[----:B------:R-:W-:Y:S01]  /*3970*/  FADD.FTZ R30, R30, R89 ;  /* 0x000000591e1e7221 */ /* 0x000fe20000010000 */
[----:B0-----:R0:W-:Y:S04]  /*3980*/  STG.E.128 [R42.64], R104 ;  /* 0x000000682a007986 */ /* 0x0011e8000c101d06 */
[----:B--2---:R0:W-:Y:S02]  /*3990*/  STG.E.128 [R42.64+0x200], R108 ;  /* 0x0002006c2a007986 */ /* 0x0041e4000c101d06 */
[----:B0-----:R-:W-:Y:S01]  /*39a0*/  @!P0 CALL.REL.NOINC `(.L_x_3637) ;  /* 0x0000001000008944 */ /* 0x001fe20003c00000 */
[----:B------:R-:W-:Y:S05]  /*39b0*/  BRA `(.L_x_3655) ;  /* 0xffffcba000007947 */ /* 0x000fea000383ffff */
.L_x_3637:
        /* <DEDUP_REMOVED lines=29> */
.L_x_3657:
[----:B------:R-:W-:Y:S05]  /*3b90*/  BSYNC B0 ;  /* 0x0000000000007941 */ /* 0x000fea0003800000 */
.L_x_3656:
        /* <DEDUP_REMOVED lines=28> */
.L_x_3659:
[----:B0-----:R-:W0:Y:S02]  /*3d60*/  S2R R21, SR_TID.X ;  /* 0x0000000000157919 */ /* 0x001e240000002100 */
.L_x_3660:
[----:B------:R-:W-:Y:S05]  /*3d70*/  BSYNC B0 ;  /* 0x0000000000007941 */ /* 0x000fea0003800000 */
.L_x_3658:
[----:B0-----:R-:W-:-:S13]  /*3d80*/  ISETP.GE.AND P0, PT, R21, c[0x0][0x16c], PT ;  /* 0x00005b0015007a0c */ /* 0x001fda0003f06270 */
        /* <DEDUP_REMOVED lines=8> */
[----:B------:R-:W-:Y:S01]  /*3e10*/  IMAD.WIDE.U32 R16, R0, c[0x0][0x198], RZ ;  /* 0x0000660000107a25 */ /* 0x000fe200078e00ff */
[----:B------:R-:W-:-:S03]  /*3e20*/  IADD3 R31, R3, R31, RZ ;  /* 0x0000001f031f7210 */ /* 0x000fc60007ffe0ff */
        /* <DEDUP_REMOVED lines=9> */
[----:B------:R-:W-:-:S04]  /*3ec0*/  IADD3 R39, R19, R13, RZ ;  /* 0x0000000d13277210 */ /* 0x000fc80007ffe0ff */
[----:B------:R-:W-:Y:S02]  /*3ed0*/  IADD3 R27, R7, R25, RZ ;  /* 0x00000019071b7210 */ /* 0x000fe40007ffe0ff */
.L_x_3661:
        /* <DEDUP_REMOVED lines=25> */
[----:B-----5:R-:W-:Y:S02]  /*4070*/  IMAD R24, R20, c[0x0][0x1a0], RZ ;  /* 0x0000680014187a24 */ /* 0x020fe400078e02ff */
        /* <DEDUP_REMOVED lines=29> */
.L_x_3643:
[----:B------:R-:W-:Y:S01]  /*4250*/  HFMA2.MMA R171, -RZ, RZ, 0, 5.9604644775390625e-08 ;  /* 0x00000001ffab7435 */ /* 0x000fe200000001ff */
[----:B------:R-:W-:Y:S02]  /*4260*/  MOV R170, R14 ;  /* 0x0000000e00aa7202 */ /* 0x000fe40000000f00 */
[----:B------:R-:W-:-:S02]  /*4270*/  MOV R172, RZ ;  /* 0x000000ff00ac7202 */ /* 0x000fc40000000f00 */
[----:B------:R-:W-:Y:S02]  /*4280*/  MOV R173, 0xffffffff ;  /* 0xffffffff00ad7802 */ /* 0x000fe40000000f00 */
[----:B------:R-:W-:Y:S02]  /*4290*/  MOV R12, 0x42b0 ;  /* 0x000042b0000c7802 */ /* 0x000fe40000000f00 */
[----:B-1---5:R-:W-:Y:S05]  /*42a0*/  CALL.REL.NOINC `($__internal_146_$__cuda_sm70_shflsync_up) ;  /* 0x00000ed000007944 */ /* 0x022fea0003c00000 */
[----:B-1----:R-:W-:Y:S01]  /*42b0*/  MOV R165, R170 ;  /* 0x000000aa00a57202 */ /* 0x002fe20000000f00 */
[----:B0-----:R-:W-:Y:S05]  /*42c0*/  BRA `(.L_x_3662) ;  /* 0xffffd84000007947 */ /* 0x001fea000383ffff */
.L_x_3644:
[----:B------:R-:W-:Y:S01]  /*42d0*/  HFMA2.MMA R171, -RZ, RZ, 0, 5.9604644775390625e-08 ;  /* 0x00000001ffab7435 */ /* 0x000fe200000001ff */
[----:B------:R-:W-:Y:S02]  /*42e0*/  MOV R170, R15 ;  /* 0x0000000f00aa7202 */ /* 0x000fe40000000f00 */
[----:B------:R-:W-:Y:S02]  /*42f0*/  MOV R172, RZ ;  /* 0x000000ff00ac7202 */ /* 0x000fe40000000f00 */
[----:B------:R-:W-:Y:S02]  /*4300*/  MOV R173, 0xffffffff ;  /* 0xffffffff00ad7802 */ /* 0x000fe40000000f00 */
[----:B------:R-:W-:-:S02]  /*4310*/  MOV R12, 0x4330 ;  /* 0x00004330000c7802 */ /* 0x000fc40000000f00 */
[----:B012--5:R-:W-:Y:S05]  /*4320*/  CALL.REL.NOINC `($__internal_146_$__cuda_sm70_shflsync_up) ;  /* 0x00000e5000007944 */ /* 0x027fea0003c00000 */
        /* <DEDUP_REMOVED lines=10> */
[----:B------:R-:W-:Y:S05]  /*43d0*/  CALL.REL.NOINC `($__internal_146_$__cuda_sm70_shflsync_up) ;  /* 0x00000da000007944 */ /* 0x000fea0003c00000 */
[----:B0-----:R-:W-:Y:S01]  /*43e0*/  HFMA2.MMA R171, -RZ, RZ, 0, 1.1920928955078125e-07 ;  /* 0x00000002ffab7435 */ /* 0x001fe200000001ff */
[----:B-1----:R-:W-:Y:S02]  /*43f0*/  MOV R14, R170 ;  /* 0x000000aa000e7202 */ /* 0x002fe40000000f00 */
[----:B------:R-:W-:-:S02]  /*4400*/  MOV R170, R15 ;  /* 0x0000000f00aa7202 */ /* 0x000fc40000000f00 */
[----:B------:R-:W-:Y:S02]  /*4410*/  MOV R172, RZ ;  /* 0x000000ff00ac7202 */ /* 0x000fe40000000f00 */
[----:B------:R-:W-:Y:S02]  /*4420*/  MOV R173, 0xffffffff ;  /* 0xffffffff00ad7802 */ /* 0x000fe40000000f00 */
[----:B------:R-:W-:Y:S02]  /*4430*/  MOV R12, 0x4450 ;  /* 0x00004450000c7802 */ /* 0x000fe40000000f00 */
[----:B------:R-:W-:Y:S05]  /*4440*/  CALL.REL.NOINC `($__internal_146_$__cuda_sm70_shflsync_up) ;  /* 0x00000d3000007944 */ /* 0x000fea0003c00000 */
        /* <DEDUP_REMOVED lines=8> */
[----:B------:R-:W-:Y:S05]  /*44d0*/  CALL.REL.NOINC `($__internal_146_$__cuda_sm70_shflsync_up) ;  /* 0x00000ca000007944 */ /* 0x000fea0003c00000 */
[----:B0-----:R-:W-:Y:S01]  /*44e0*/  HFMA2.MMA R171, -RZ, RZ, 0, 2.384185791015625e-07 ;  /* 0x00000004ffab7435 */ /* 0x001fe200000001ff */
[----:B-1----:R-:W-:Y:S02]  /*44f0*/  MOV R14, R170 ;  /* 0x000000aa000e7202 */ /* 0x002fe40000000f00 */
[----:B------:R-:W-:Y:S02]  /*4500*/  MOV R170, R15 ;  /* 0x0000000f00aa7202 */ /* 0x000fe40000000f00 */
[----:B------:R-:W-:Y:S02]  /*4510*/  MOV R172, RZ ;  /* 0x000000ff00ac7202 */ /* 0x000fe40000000f00 */
[----:B------:R-:W-:Y:S02]  /*4520*/  MOV R173, 0xffffffff ;  /* 0xffffffff00ad7802 */ /* 0x000fe40000000f00 */
[----:B------:R-:W-:Y:S02]  /*4530*/  MOV R12, 0x4550 ;  /* 0x00004550000c7802 */ /* 0x000fe40000000f00 */
[----:B------:R-:W-:Y:S05]  /*4540*/  CALL.REL.NOINC `($__internal_146_$__cuda_sm70_shflsync_up) ;  /* 0x00000c3000007944 */ /* 0x000fea0003c00000 */
[----:B------:R-:W-:Y:S01]  /*4550*/  ISETP.GE.AND P0, PT, R32, 0x4, PT ;  /* 0x000000042000780c */ /* 0x000fe20003f06270 */
[----:B0-----:R-:W-:Y:S01]  /*4560*/  HFMA2.MMA R171, -RZ, RZ, 0, 4.76837158203125e-07 ;  /* 0x00000008ffab7435 */ /* 0x001fe200000001ff */
[----:B------:R-:W-:Y:S01]  /*4570*/  MOV R173, 0xffffffff ;  /* 0xffffffff00ad7802 */ /* 0x000fe20000000f00 */
[----:B------:R-:W-:Y:S01]  /*4580*/  HFMA2.MMA R172, -RZ, RZ, 0, 0 ;  /* 0x00000000ffac7435 */ /* 0x000fe200000001ff */
[----:B------:R-:W-:-:S09]  /*4590*/  MOV R12, 0x45f0 ;  /* 0x000045f0000c7802 */ /* 0x000fd20000000f00 */
[----:B-1----:R-:W-:Y:S02]  /*45a0*/  @P0 FFMA.FTZ R15, R165, R170, R15 ;  /* 0x000000aaa50f0223 */ /* 0x002fe4000001000f */
[----:B------:R-:W-:-:S05]  /*45b0*/  @P0 FMUL.FTZ R165, R14, R165 ;  /* 0x000000a50ea50220 */ /* 0x000fca0000410000 */
[----:B------:R-:W-:-:S04]  /*45c0*/  MOV R167, R165 ;  /* 0x000000a500a77202 */ /* 0x000fc80000000f00 */
[----:B------:R-:W-:Y:S02]  /*45d0*/  MOV R170, R167 ;  /* 0x000000a700aa7202 */ /* 0x000fe40000000f00 */
[----:B------:R-:W-:Y:S05]  /*45e0*/  CALL.REL.NOINC `($__internal_146_$__cuda_sm70_shflsync_up) ;  /* 0x00000b9000007944 */ /* 0x000fea0003c00000 */
[----:B0-----:R-:W-:Y:S01]  /*45f0*/  HFMA2.MMA R171, -RZ, RZ, 0, 4.76837158203125e-07 ;  /* 0x00000008ffab7435 */ /* 0x001fe200000001ff */
[----:B-1----:R-:W-:Y:S02]  /*4600*/  MOV R14, R170 ;  /* 0x000000aa000e7202 */ /* 0x002fe40000000f00 */
[----:B------:R-:W-:Y:S02]  /*4610*/  MOV R170, R15 ;  /* 0x0000000f00aa7202 */ /* 0x000fe40000000f00 */
[----:B------:R-:W-:Y:S02]  /*4620*/  MOV R172, RZ ;  /* 0x000000ff00ac7202 */ /* 0x000fe40000000f00 */
[----:B------:R-:W-:Y:S02]  /*4630*/  MOV R173, 0xffffffff ;  /* 0xffffffff00ad7802 */ /* 0x000fe40000000f00 */
[----:B------:R-:W-:Y:S02]  /*4640*/  MOV R12, 0x4660 ;  /* 0x00004660000c7802 */ /* 0x000fe40000000f00 */
[----:B------:R-:W-:Y:S05]  /*4650*/  CALL.REL.NOINC `($__internal_146_$__cuda_sm70_shflsync_up) ;  /* 0x00000b2000007944 */ /* 0x000fea0003c00000 */
[----:B------:R-:W-:Y:S01]  /*4660*/  ISETP.GE.AND P0, PT, R32, 0x8, PT ;  /* 0x000000082000780c */ /* 0x000fe20003f06270 */
[----:B0-----:R-:W-:Y:S01]  /*4670*/  HFMA2.MMA R171, -RZ, RZ, 0, 9.5367431640625e-07 ;  /* 0x00000010ffab7435 */ /* 0x001fe200000001ff */
[----:B------:R-:W-:-:S02]  /*4680*/  MOV R172, RZ ;  /* 0x000000ff00ac7202 */ /* 0x000fc40000000f00 */
[----:B------:R-:W-:Y:S02]  /*4690*/  MOV R173, 0xffffffff ;  /* 0xffffffff00ad7802 */ /* 0x000fe40000000f00 */
[----:B------:R-:W-:-:S07]  /*46a0*/  MOV R12, 0x4700 ;  /* 0x00004700000c7802 */ /* 0x000fce0000000f00 */
[----:B-1----:R-:W-:Y:S02]  /*46b0*/  @P0 FFMA.FTZ R15, R167, R170, R15 ;  /* 0x000000aaa70f0223 */ /* 0x002fe4000001000f */
[----:B------:R-:W-:-:S03]  /*46c0*/  @P0 FMUL.FTZ R167, R14, R167 ;  /* 0x000000a70ea70220 */ /* 0x000fc60000410000 */
[----:B------:R-:W-:Y:S02]  /*46d0*/  MOV R165, R15 ;  /* 0x0000000f00a57202 */ /* 0x000fe40000000f00 */
[----:B------:R-:W-:Y:S02]  /*46e0*/  MOV R170, R167 ;  /* 0x000000a700aa7202 */ /* 0x000fe40000000f00 */
[----:B------:R-:W-:Y:S05]  /*46f0*/  CALL.REL.NOINC `($__internal_146_$__cuda_sm70_shflsync_up) ;  /* 0x00000a8000007944 */ /* 0x000fea0003c00000 */
[----:B0-----:R-:W-:Y:S01]  /*4700*/  HFMA2.MMA R171, -RZ, RZ, 0, 9.5367431640625e-07 ;  /* 0x00000010ffab7435 */ /* 0x001fe200000001ff */
[----:B-1----:R-:W-:Y:S02]  /*4710*/  MOV R169, R170 ;  /* 0x000000aa00a97202 */ /* 0x002fe40000000f00 */
[----:B------:R-:W-:Y:S02]  /*4720*/  MOV R170, R15 ;  /* 0x0000000f00aa7202 */ /* 0x000fe40000000f00 */
[----:B------:R-:W-:Y:S02]  /*4730*/  MOV R172, RZ ;  /* 0x000000ff00ac7202 */ /* 0x000fe40000000f00 */
[----:B------:R-:W-:Y:S02]  /*4740*/  MOV R173, 0xffffffff ;  /* 0xffffffff00ad7802 */ /* 0x000fe40000000f00 */
[----:B------:R-:W-:-:S02]  /*4750*/  MOV R12, 0x4770 ;  /* 0x00004770000c7802 */ /* 0x000fc40000000f00 */
[----:B------:R-:W-:Y:S05]  /*4760*/  CALL.REL.NOINC `($__internal_146_$__cuda_sm70_shflsync_up) ;  /* 0x00000a1000007944 */ /* 0x000fea0003c00000 */
[----:B-1----:R-:W-:Y:S01]  /*4770*/  MOV R12, R170 ;  /* 0x000000aa000c7202 */ /* 0x002fe20000000f00 */
[----:B0-----:R-:W-:Y:S05]  /*4780*/  BRA `(.L_x_3663) ;  /* 0xffffd50000007947 */ /* 0x001fea000383ffff */
.L_x_3647:
[----:B0-----:R-:W-:Y:S01]  /*4790*/  HFMA2.MMA R171, -RZ, RZ, 0, 5.9604644775390625e-08 ;  /* 0x00000001ffab7435 */ /* 0x001fe200000001ff */
[----:B------:R-:W-:-:S02]  /*47a0*/  MOV R170, R167 ;  /* 0x000000a700aa7202 */ /* 0x000fc40000000f00 */
[----:B------:R-:W-:Y:S02]  /*47b0*/  MOV R172, RZ ;  /* 0x000000ff00ac7202 */ /* 0x000fe40000000f00 */
[----:B------:R-:W-:Y:S02]  /*47c0*/  MOV R173, 0xffffffff ;  /* 0xffffffff00ad7802 */ /* 0x000fe40000000f00 */
[----:B------:R-:W-:Y:S02]  /*47d0*/  MOV R12, 0x47f0 ;  /* 0x000047f0000c7802 */ /* 0x000fe40000000f00 */
[----:B-1---5:R-:W-:Y:S05]  /*47e0*/  CALL.REL.NOINC `($__internal_146_$__cuda_sm70_shflsync_up) ;  /* 0x0000099000007944 */ /* 0x022fea0003c00000 */
[----:B0-----:R-:W-:Y:S01]  /*47f0*/  HFMA2.MMA R171, -RZ, RZ, 0, 5.9604644775390625e-08 ;  /* 0x00000001ffab7435 */ /* 0x001fe200000001ff */
[----:B-1----:R-:W-:Y:S02]  /*4800*/  MOV R14, R170 ;  /* 0x000000aa000e7202 */ /* 0x002fe40000000f00 */
[----:B------:R-:W-:Y:S02]  /*4810*/  MOV R170, R15 ;  /* 0x0000000f00aa7202 */ /* 0x000fe40000000f00 */
[----:B------:R-:W-:Y:S02]  /*4820*/  MOV R172, RZ ;  /* 0x000000ff00ac7202 */ /* 0x000fe40000000f00 */
[----:B------:R-:W-:-:S02]  /*4830*/  MOV R173, 0xffffffff ;  /* 0xffffffff00ad7802 */ /* 0x000fc40000000f00 */
[----:B------:R-:W-:Y:S02]  /*4840*/  MOV R12, 0x4860 ;  /* 0x00004860000c7802 */ /* 0x000fe40000000f00 */
[----:B------:R-:W-:Y:S05]  /*4850*/  CALL.REL.NOINC `($__internal_146_$__cuda_sm70_shflsync_up) ;  /* 0x0000092000007944 */ /* 0x000fea0003c00000 */
[----:B------:R-:W-:Y:S01]  /*4860*/  HFMA2.MMA R174, -RZ, RZ, 0, 0 ;  /* 0x00000000ffae7435 */ /* 0x000fe200000001ff */
[----:B------:R-:W-:Y:S02]  /*4870*/  MOV R165, R14 ;  /* 0x0000000e00a57202 */ /* 0x000fe40000000f00 */
[----:B0-----:R-:W-:Y:S02]  /*4880*/  MOV R171, R16 ;  /* 0x0000001000ab7202 */ /* 0x001fe40000000f00 */
[----:B------:R-:W-:Y:S02]  /*4890*/  MOV R169, 0x1f ;  /* 0x0000001f00a97802 */ /* 0x000fe40000000f00 */
[----:B------:R-:W-:Y:S02]  /*48a0*/  MOV R176, 0xffffffff ;  /* 0xffffffff00b07802 */ /* 0x000fe40000000f00 */
[----:B------:R-:W-:Y:S02]  /*48b0*/  MOV R12, 0x48d0 ;  /* 0x000048d0000c7802 */ /* 0x000fe40000000f00 */
[----:B-1----:R-:W-:Y:S05]  /*48c0*/  CALL.REL.NOINC `($__internal_145_$__cuda_sm70_shflsync_idx_p) ;  /* 0x0000087000007944 */ /* 0x002fea0003c00000 */
[----:B0-----:R-:W-:Y:S01]  /*48d0*/  HFMA2.MMA R174, -RZ, RZ, 0, 0 ;  /* 0x00000000ffae7435 */ /* 0x001fe200000001ff */
[----:B-1----:R-:W-:-:S02]  /*48e0*/  MOV R16, R169 ;  /* 0x000000a900107202 */ /* 0x002fc40000000f00 */
[----:B------:R-:W-:Y:S02]  /*48f0*/  MOV R171, R17 ;  /* 0x0000001100ab7202 */ /* 0x000fe40000000f00 */
[----:B------:R-:W-:Y:S02]  /*4900*/  MOV R169, 0x1f ;  /* 0x0000001f00a97802 */ /* 0x000fe40000000f00 */
[----:B------:R-:W-:Y:S02]  /*4910*/  MOV R176, 0xffffffff ;  /* 0xffffffff00b07802 */ /* 0x000fe40000000f00 */
[----:B------:R-:W-:Y:S02]  /*4920*/  MOV R12, 0x4940 ;  /* 0x00004940000c7802 */ /* 0x000fe40000000f00 */
[----:B------:R-:W-:Y:S05]  /*4930*/  CALL.REL.NOINC `($__internal_145_$__cuda_sm70_shflsync_idx_p) ;  /* 0x0000080000007944 */ /* 0x000fea0003c00000 */
[----:B-1----:R-:W-:Y:S01]  /*4940*/  MOV R13, R169 ;  /* 0x000000a9000d7202 */ /* 0x002fe20000000f00 */
[----:B0-----:R-:W-:Y:S05]  /*4950*/  BRA `(.L_x_3664) ;  /* 0xffffd4a000007947 */ /* 0x001fea000383ffff */
.L_x_3650:
[----:B------:R-:W-:Y:S01]  /*4960*/  HFMA2.MMA R174, -RZ, RZ, 0, 5.9604644775390625e-08 ;  /* 0x00000001ffae7435 */ /* 0x000fe200000001ff */
[----:B------:R-:W-:Y:S02]  /*4970*/  MOV R167, R14 ;  /* 0x0000000e00a77202 */ /* 0x000fe40000000f00 */
[----:B------:R-:W-:-:S02]  /*4980*/  MOV R172, 0x1f ;  /* 0x0000001f00ac7802 */ /* 0x000fc40000000f00 */
[----:B------:R-:W-:Y:S02]  /*4990*/  MOV R169, 0xffffffff ;  /* 0xffffffff00a97802 */ /* 0x000fe40000000f00 */
[----:B------:R-:W-:Y:S02]  /*49a0*/  MOV R12, 0x49c0 ;  /* 0x000049c0000c7802 */ /* 0x000fe40000000f00 */
[----:B------:R-:W-:Y:S05]  /*49b0*/  CALL.REL.NOINC `($__internal_144_$__cuda_sm70_shflsync_down) ;  /* 0x0000074000007944 */ /* 0x000fea0003c00000 */
[----:B-1----:R-:W-:Y:S01]  /*49c0*/  MOV R163, R172 ;  /* 0x000000ac00a37202 */ /* 0x002fe20000000f00 */
[----:B0-----:R-:W-:Y:S05]  /*49d0*/  BRA `(.L_x_3665) ;  /* 0xffffd90000007947 */ /* 0x001fea000383ffff */
.L_x_3651:
[----:B------:R-:W-:Y:S01]  /*49e0*/  HFMA2.MMA R174, -RZ, RZ, 0, 5.9604644775390625e-08 ;  /* 0x00000001ffae7435 */ /* 0x000fe200000001ff */
[----:B------:R-:W-:Y:S02]  /*49f0*/  MOV R167, R15 ;  /* 0x0000000f00a77202 */ /* 0x000fe40000000f00 */
[----:B------:R-:W-:Y:S02]  /*4a00*/  MOV R172, 0x1f ;  /* 0x0000001f00ac7802 */ /* 0x000fe40000000f00 */
[----:B------:R-:W-:Y:S02]  /*4a10*/  MOV R169, 0xffffffff ;  /* 0xffffffff00a97802 */ /* 0x000fe40000000f00 */
[----:B------:R-:W-:-:S02]  /*4a20*/  MOV R12, 0x4a40 ;  /* 0x00004a40000c7802 */ /* 0x000fc40000000f00 */
[----:B01----:R-:W-:Y:S05]  /*4a30*/  CALL.REL.NOINC `($__internal_144_$__cuda_sm70_shflsync_down) ;  /* 0x000006c000007944 */ /* 0x003fea0003c00000 */
        /* <DEDUP_REMOVED lines=9> */
[----:B------:R-:W-:Y:S05]  /*4ad0*/  CALL.REL.NOINC `($__internal_144_$__cuda_sm70_shflsync_down) ;  /* 0x0000062000007944 */ /* 0x000fea0003c00000 */
[----:B0-----:R-:W-:Y:S01]  /*4ae0*/  HFMA2.MMA R174, -RZ, RZ, 0, 1.1920928955078125e-07 ;  /* 0x00000002ffae7435 */ /* 0x001fe200000001ff */
[----:B-1----:R-:W-:Y:S02]  /*4af0*/  MOV R14, R172 ;  /* 0x000000ac000e7202 */ /* 0x002fe40000000f00 */
[----:B------:R-:W-:-:S02]  /*4b00*/  MOV R167, R15 ;  /* 0x0000000f00a77202 */ /* 0x000fc40000000f00 */
[----:B------:R-:W-:Y:S02]  /*4b10*/  MOV R172, 0x1f ;  /* 0x0000001f00ac7802 */ /* 0x000fe40000000f00 */
[----:B------:R-:W-:Y:S02]  /*4b20*/  MOV R169, 0xffffffff ;  /* 0xffffffff00a97802 */ /* 0x000fe40000000f00 */
[----:B------:R-:W-:Y:S02]  /*4b30*/  MOV R12, 0x4b50 ;  /* 0x00004b50000c7802 */ /* 0x000fe40000000f00 */
[----:B------:R-:W-:Y:S05]  /*4b40*/  CALL.REL.NOINC `($__internal_144_$__cuda_sm70_shflsync_down) ;  /* 0x000005b000007944 */ /* 0x000fea0003c00000 */
[----:B-1----:R-:W-:Y:S01]  /*4b50*/  @!P3 FFMA.FTZ R15, R163, R172, R15 ;  /* 0x000000aca30fb223 */ /* 0x002fe2000001000f */
[----:B0-----:R-:W-:Y:S01]  /*4b60*/  HFMA2.MMA R174, -RZ, RZ, 0, 2.384185791015625e-07 ;  /* 0x00000004ffae7435 */ /* 0x001fe200000001ff */
[----:B------:R-:W-:Y:S01]  /*4b70*/  @!P3 FMUL.FTZ R163, R14, R163 ;  /* 0x000000a30ea3b220 */ /* 0x000fe20000410000 */
[----:B------:R-:W-:Y:S02]  /*4b80*/  MOV R172, 0x1f ;  /* 0x0000001f00ac7802 */ /* 0x000fe40000000f00 */
[----:B------:R-:W-:Y:S02]  /*4b90*/  MOV R169, 0xffffffff ;  /* 0xffffffff00a97802 */ /* 0x000fe40000000f00 */
[----:B------:R-:W-:-:S02]  /*4ba0*/  MOV R167, R163 ;  /* 0x000000a300a77202 */ /* 0x000fc40000000f00 */
[----:B------:R-:W-:Y:S02]  /*4bb0*/  MOV R12, 0x4bd0 ;  /* 0x00004bd0000c7802 */ /* 0x000fe40000000f00 */
[----:B------:R-:W-:Y:S05]  /*4bc0*/  CALL.REL.NOINC `($__internal_144_$__cuda_sm70_shflsync_down) ;  /* 0x0000053000007944 */ /* 0x000fea0003c00000 */
[----:B0-----:R-:W-:Y:S01]  /*4bd0*/  HFMA2.MMA R174, -RZ, RZ, 0, 2.384185791015625e-07 ;  /* 0x00000004ffae7435 */ /* 0x001fe200000001ff */
[----:B-1----:R-:W-:Y:S02]  /*4be0*/  MOV R14, R172 ;  /* 0x000000ac000e7202 */ /* 0x002fe40000000f00 */
[----:B------:R-:W-:Y:S02]  /*4bf0*/  MOV R167, R15 ;  /* 0x0000000f00a77202 */ /* 0x000fe40000000f00 */
[----:B------:R-:W-:Y:S02]  /*4c00*/  MOV R172, 0x1f ;  /* 0x0000001f00ac7802 */ /* 0x000fe40000000f00 */
[----:B------:R-:W-:Y:S02]  /*4c10*/  MOV R169, 0xffffffff ;  /* 0xffffffff00a97802 */ /* 0x000fe40000000f00 */
[----:B------:R-:W-:Y:S02]  /*4c20*/  MOV R12, 0x4c40 ;  /* 0x00004c40000c7802 */ /* 0x000fe40000000f00 */
[----:B------:R-:W-:Y:S05]  /*4c30*/  CALL.REL.NOINC `($__internal_144_$__cuda_sm70_shflsync_down) ;  /* 0x000004c000007944 */ /* 0x000fea0003c00000 */
[----:B-1----:R-:W-:Y:S01]  /*4c40*/  @!P2 FFMA.FTZ R15, R163, R172, R15 ;  /* 0x000000aca30fa223 */ /* 0x002fe2000001000f */
[----:B0-----:R-:W-:Y:S01]  /*4c50*/  HFMA2.MMA R174, -RZ, RZ, 0, 4.76837158203125e-07 ;  /* 0x00000008ffae7435 */ /* 0x001fe200000001ff */
[----:B------:R-:W-:Y:S01]  /*4c60*/  @!P2 FMUL.FTZ R163, R14, R163 ;  /* 0x000000a30ea3a220 */ /* 0x000fe20000410000 */
[----:B------:R-:W-:-:S02]  /*4c70*/  MOV R172, 0x1f ;  /* 0x0000001f00ac7802 */ /* 0x000fc40000000f00 */
[----:B------:R-:W-:Y:S02]  /*4c80*/  MOV R169, 0xffffffff ;  /* 0xffffffff00a97802 */ /* 0x000fe40000000f00 */
[----:B------:R-:W-:Y:S02]  /*4c90*/  MOV R167, R163 ;  /* 0x000000a300a77202 */ /* 0x000fe40000000f00 */
[----:B------:R-:W-:Y:S02]  /*4ca0*/  MOV R12, 0x4cc0 ;  /* 0x00004cc0000c7802 */ /* 0x000fe40000000f00 */
[----:B------:R-:W-:Y:S05]  /*4cb0*/  CALL.REL.NOINC `($__internal_144_$__cuda_sm70_shflsync_down) ;  /* 0x0000044000007944 */ /* 0x000fea0003c00000 */
[----:B0-----:R-:W-:Y:S01]  /*4cc0*/  HFMA2.MMA R174, -RZ, RZ, 0, 4.76837158203125e-07 ;  /* 0x00000008ffae7435 */ /* 0x001fe200000001ff */
[----:B-1----:R-:W-:Y:S02]  /*4cd0*/  MOV R14, R172 ;  /* 0x000000ac000e7202 */ /* 0x002fe40000000f00 */
[----:B------:R-:W-:Y:S02]  /*4ce0*/  MOV R167, R15 ;  /* 0x0000000f00a77202 */ /* 0x000fe40000000f00 */
[----:B------:R-:W-:Y:S02]  /*4cf0*/  MOV R172, 0x1f ;  /* 0x0000001f00ac7802 */ /* 0x000fe40000000f00 */
[----:B------:R-:W-:-:S02]  /*4d00*/  MOV R169, 0xffffffff ;  /* 0xffffffff00a97802 */ /* 0x000fc40000000f00 */
[----:B------:R-:W-:Y:S02]  /*4d10*/  MOV R12, 0x4d30 ;  /* 0x00004d30000c7802 */ /* 0x000fe40000000f00 */
[----:B------:R-:W-:Y:S05]  /*4d20*/  CALL.REL.NOINC `($__internal_144_$__cuda_sm70_shflsync_down) ;  /* 0x000003d000007944 */ /* 0x000fea0003c00000 */
[----:B-1----:R-:W-:Y:S01]  /*4d30*/  @!P1 FFMA.FTZ R15, R163, R172, R15 ;  /* 0x000000aca30f9223 */ /* 0x002fe2000001000f */
[----:B0-----:R-:W-:Y:S01]  /*4d40*/  HFMA2.MMA R174, -RZ, RZ, 0, 9.5367431640625e-07 ;  /* 0x00000010ffae7435 */ /* 0x001fe200000001ff */
[----:B------:R-:W-:Y:S01]  /*4d50*/  @!P1 FMUL.FTZ R163, R14, R163 ;  /* 0x000000a30ea39220 */ /* 0x000fe20000410000 */
[----:B------:R-:W-:Y:S01]  /*4d60*/  HFMA2.MMA R172, -RZ, RZ, 0, 1.847743988037109375e-06 ;  /* 0x0000001fffac7435 */ /* 0x000fe200000001ff */
[----:B------:R-:W-:Y:S02]  /*4d70*/  MOV R169, 0xffffffff ;  /* 0xffffffff00a97802 */ /* 0x000fe40000000f00 */
[----:B------:R-:W-:Y:S02]  /*4d80*/  MOV R12, 0x4dc0 ;  /* 0x00004dc0000c7802 */ /* 0x000fe40000000f00 */
[----:B------:R-:W-:-:S04]  /*4d90*/  MOV R165, R163 ;  /* 0x000000a300a57202 */ /* 0x000fc80000000f00 */
[----:B------:R-:W-:Y:S02]  /*4da0*/  MOV R167, R165 ;  /* 0x000000a500a77202 */ /* 0x000fe40000000f00 */
[----:B------:R-:W-:Y:S05]  /*4db0*/  CALL.REL.NOINC `($__internal_144_$__cuda_sm70_shflsync_down) ;  /* 0x0000034000007944 */ /* 0x000fea0003c00000 */
[----:B0-----:R-:W-:Y:S01]  /*4dc0*/  HFMA2.MMA R174, -RZ, RZ, 0, 9.5367431640625e-07 ;  /* 0x00000010ffae7435 */ /* 0x001fe200000001ff */
[----:B-1----:R-:W-:Y:S02]  /*4dd0*/  MOV R14, R172 ;  /* 0x000000ac000e7202 */ /* 0x002fe40000000f00 */
[----:B------:R-:W-:Y:S02]  /*4de0*/  MOV R167, R15 ;  /* 0x0000000f00a77202 */ /* 0x000fe40000000f00 */
[----:B------:R-:W-:Y:S02]  /*4df0*/  MOV R172, 0x1f ;  /* 0x0000001f00ac7802 */ /* 0x000fe40000000f00 */
[----:B------:R-:W-:Y:S02]  /*4e00*/  MOV R169, 0xffffffff ;  /* 0xffffffff00a97802 */ /* 0x000fe40000000f00 */
[----:B------:R-:W-:Y:S02]  /*4e10*/  MOV R12, 0x4e30 ;  /* 0x00004e30000c7802 */ /* 0x000fe40000000f00 */
[----:B------:R-:W-:Y:S05]  /*4e20*/  CALL.REL.NOINC `($__internal_144_$__cuda_sm70_shflsync_down) ;  /* 0x000002d000007944 */ /* 0x000fea0003c00000 */
[----:B-1----:R-:W-:Y:S01]  /*4e30*/  @!P0 FFMA.FTZ R15, R165, R172, R15 ;  /* 0x000000aca50f8223 */ /* 0x002fe2000001000f */
[----:B0-----:R-:W-:Y:S01]  /*4e40*/  HFMA2.MMA R174, -RZ, RZ, 0, 0 ;  /* 0x00000000ffae7435 */ /* 0x001fe200000001ff */
[----:B------:R-:W-:Y:S01]  /*4e50*/  @!P0 FMUL.FTZ R165, R14, R165 ;  /* 0x000000a50ea58220 */ /* 0x000fe20000410000 */
[----:B------:R-:W-:-:S02]  /*4e60*/  MOV R169, 0x1f ;  /* 0x0000001f00a97802 */ /* 0x000fc40000000f00 */
[----:B------:R-:W-:Y:S02]  /*4e70*/  MOV R176, 0xffffffff ;  /* 0xffffffff00b07802 */ /* 0x000fe40000000f00 */
[----:B------:R-:W-:Y:S02]  /*4e80*/  MOV R171, R165 ;  /* 0x000000a500ab7202 */ /* 0x000fe40000000f00 */
[----:B------:R-:W-:Y:S02]  /*4e90*/  MOV R12, 0x4eb0 ;  /* 0x00004eb0000c7802 */ /* 0x000fe40000000f00 */
[----:B------:R-:W-:Y:S05]  /*4ea0*/  CALL.REL.NOINC `($__internal_145_$__cuda_sm70_shflsync_idx_p) ;  /* 0x0000029000007944 */ /* 0x000fea0003c00000 */
[----:B0-----:R-:W-:Y:S01]  /*4eb0*/  HFMA2.MMA R174, -RZ, RZ, 0, 0 ;  /* 0x00000000ffae7435 */ /* 0x001fe200000001ff */
[----:B-1----:R-:W-:Y:S02]  /*4ec0*/  MOV R14, R169 ;  /* 0x000000a9000e7202 */ /* 0x002fe40000000f00 */
[----:B------:R-:W-:Y:S02]  /*4ed0*/  MOV R171, R15 ;  /* 0x0000000f00ab7202 */ /* 0x000fe40000000f00 */
[----:B------:R-:W-:Y:S02]  /*4ee0*/  MOV R169, 0x1f ;  /* 0x0000001f00a97802 */ /* 0x000fe40000000f00 */
[----:B------:R-:W-:-:S02]  /*4ef0*/  MOV R176, 0xffffffff ;  /* 0xffffffff00b07802 */ /* 0x000fc40000000f00 */
[----:B------:R-:W-:Y:S02]  /*4f00*/  MOV R12, 0x4f20 ;  /* 0x00004f20000c7802 */ /* 0x000fe40000000f00 */
[----:B------:R-:W-:Y:S05]  /*4f10*/  CALL.REL.NOINC `($__internal_145_$__cuda_sm70_shflsync_idx_p) ;  /* 0x0000022000007944 */ /* 0x000fea0003c00000 */
[----:B0-----:R-:W-:Y:S01]  /*4f20*/  HFMA2.MMA R174, -RZ, RZ, 0, 5.9604644775390625e-08 ;  /* 0x00000001ffae7435 */ /* 0x001fe200000001ff */
[----:B-1----:R-:W-:Y:S02]  /*4f30*/  MOV R170, R169 ;  /* 0x000000a900aa7202 */ /* 0x002fe40000000f00 */
[----:B------:R-:W-:Y:S02]  /*4f40*/  MOV R163, R14 ;  /* 0x0000000e00a37202 */ /* 0x000fe40000000f00 */
[----:B------:R-:W-:Y:S02]  /*4f50*/  MOV R167, R165 ;  /* 0x000000a500a77202 */ /* 0x000fe40000000f00 */
[----:B------:R-:W-:Y:S02]  /*4f60*/  MOV R172, 0x1f ;  /* 0x0000001f00ac7802 */ /* 0x000fe40000000f00 */
[----:B------:R-:W-:Y:S02]  /*4f70*/  MOV R169, 0xffffffff ;  /* 0xffffffff00a97802 */ /* 0x000fe40000000f00 */
[----:B------:R-:W-:-:S02]  /*4f80*/  MOV R12, 0x4fa0 ;  /* 0x00004fa0000c7802 */ /* 0x000fc40000000f00 */
[----:B------:R-:W-:Y:S05]  /*4f90*/  CALL.REL.NOINC `($__internal_144_$__cuda_sm70_shflsync_down) ;  /* 0x0000016000007944 */ /* 0x000fea0003c00000 */
[----:B0-----:R-:W-:Y:S01]  /*4fa0*/  HFMA2.MMA R174, -RZ, RZ, 0, 5.9604644775390625e-08 ;  /* 0x00000001ffae7435 */ /* 0x001fe200000001ff */
[----:B-1----:R-:W-:-:S02]  /*4fb0*/  MOV R14, R172 ;  /* 0x000000ac000e7202 */ /* 0x002fc40000000f00 */
[----:B------:R-:W-:Y:S02]  /*4fc0*/  MOV R167, R15 ;  /* 0x0000000f00a77202 */ /* 0x000fe40000000f00 */
[----:B------:R-:W-:Y:S02]  /*4fd0*/  MOV R172, 0x1f ;  /* 0x0000001f00ac7802 */ /* 0x000fe40000000f00 */
[----:B------:R-:W-:Y:S02]  /*4fe0*/  MOV R169, 0xffffffff ;  /* 0xffffffff00a97802 */ /* 0x000fe40000000f00 */
[----:B------:R-:W-:Y:S02]  /*4ff0*/  MOV R12, 0x5010 ;  /* 0x00005010000c7802 */ /* 0x000fe40000000f00 */
[----:B------:R-:W-:Y:S05]  /*5000*/  CALL.REL.NOINC `($__internal_144_$__cuda_sm70_shflsync_down) ;  /* 0x000000f000007944 */ /* 0x000fea0003c00000 */
[----:B0-----:R-:W-:Y:S01]  /*5010*/  HFMA2.MMA R174, -RZ, RZ, 0, 0 ;  /* 0x00000000ffae7435 */ /* 0x001fe200000001ff */
[----:B------:R-:W-:Y:S02]  /*5020*/  MOV R165, R14 ;  /* 0x0000000e00a57202 */ /* 0x000fe40000000f00 */
[----:B------:R-:W-:Y:S02]  /*5030*/  MOV R171, R16 ;  /* 0x0000001000ab7202 */ /* 0x000fe40000000f00 */
[----:B------:R-:W-:-:S02]  /*5040*/  MOV R169, 0x1f ;  /* 0x0000001f00a97802 */ /* 0x000fc40000000f00 */
[----:B------:R-:W-:Y:S02]  /*5050*/  MOV R176, 0xffffffff ;  /* 0xffffffff00b07802 */ /* 0x000fe40000000f00 */
[----:B------:R-:W-:Y:S02]  /*5060*/  MOV R12, 0x5080 ;  /* 0x00005080000c7802 */ /* 0x000fe40000000f00 */
[----:B-1----:R-:W-:Y:S05]  /*5070*/  CALL.REL.NOINC `($__internal_145_$__cuda_sm70_shflsync_idx_p) ;  /* 0x000000c000007944 */ /* 0x002fea0003c00000 */
[----:B0-----:R-:W-:Y:S01]  /*5080*/  HFMA2.MMA R174, -RZ, RZ, 0, 0 ;  /* 0x00000000ffae7435 */ /* 0x001fe200000001ff */
[----:B-1----:R-:W-:Y:S02]  /*5090*/  MOV R167, R169 ;  /* 0x000000a900a77202 */ /* 0x002fe40000000f00 */
[----:B------:R-:W-:Y:S02]  /*50a0*/  MOV R171, R17 ;  /* 0x0000001100ab7202 */ /* 0x000fe40000000f00 */
[----:B------:R-:W-:Y:S02]  /*50b0*/  MOV R169, 0x1f ;  /* 0x0000001f00a97802 */ /* 0x000fe40000000f00 */
[----:B------:R-:W-:Y:S02]  /*50c0*/  MOV R176, 0xffffffff ;  /* 0xffffffff00b07802 */ /* 0x000fe40000000f00 */
[----:B------:R-:W-:-:S02]  /*50d0*/  MOV R12, 0x50f0 ;  /* 0x000050f0000c7802 */ /* 0x000fc40000000f00 */
[----:B------:R-:W-:Y:S05]  /*50e0*/  CALL.REL.NOINC `($__internal_145_$__cuda_sm70_shflsync_idx_p) ;  /* 0x0000005000007944 */ /* 0x000fea0003c00000 */
[----:B01----:R-:W-:Y:S05]  /*50f0*/  BRA `(.L_x_3666) ;  /* 0xffffd38000007947 */ /* 0x003fea000383ffff */
        .weak           $__internal_144_$__cuda_sm70_shflsync_down
        .type           $__internal_144_$__cuda_sm70_shflsync_down,@function
        .size           $__internal_144_$__cuda_sm70_shflsync_down,($__internal_145_$__cuda_sm70_shflsync_idx_p - $__internal_144_$__cuda_sm70_shflsync_down)
$__internal_144_$__cuda_sm70_shflsync_down:
[----:B------:R-:W-:Y:S01]  /*5100*/  HFMA2.MMA R13, -RZ, RZ, 0, 0 ;  /* 0x00000000ff0d7435 */ /* 0x000fe200000001ff */
[----:B------:R-:W-:Y:S04]  /*5110*/  WARPSYNC R169 ;  /* 0x000000a900007348 */ /* 0x000fe80003800000 */
[----:B------:R0:W1:Y:S01]  /*5120*/  SHFL.DOWN PT, R172, R167, R174, R172 ;  /* 0x080000aea7ac7389 */ /* 0x00006200000e00ac */
[----:B------:R-:W-:Y:S05]  /*5130*/  RET.REL.NODEC R12 `(_Z25selective_scan_bwd_kernelI32Selective_Scan_bwd_kernel_traitsILi64ELi16ELb1ELb0ELb0ELb0ELb0EN3c104HalfEfEEv12SSMParamsBwd) ;  /* 0xffffaec00c007950 */ /* 0x000fea0003c3ffff */
        .weak           $__internal_145_$__cuda_sm70_shflsync_idx_p
        .type           $__internal_145_$__cuda_sm70_shflsync_idx_p,@function
        .size           $__internal_145_$__cuda_sm70_shflsync_idx_p,($__internal_146_$__cuda_sm70_shflsync_up - $__internal_145_$__cuda_sm70_shflsync_idx_p)
$__internal_145_$__cuda_sm70_shflsync_idx_p:
[----:B------:R-:W-:Y:S01]  /*5140*/  MOV R13, 0x0 ;  /* 0x00000000000d7802 */ /* 0x000fe20000000f00 */
[----:B------:R-:W-:Y:S04]  /*5150*/  WARPSYNC R176 ;  /* 0x000000b000007348 */ /* 0x000fe80003800000 */
[----:B------:R0:W1:Y:S01]  /*5160*/  SHFL.IDX PT, R169, R171, R174, R169 ;  /* 0x000000aeaba97389 */ /* 0x00006200000e00a9 */
[----:B------:R-:W-:Y:S05]  /*5170*/  RET.REL.NODEC R12 `(_Z25selective_scan_bwd_kernelI32Selective_Scan_bwd_kernel_traitsILi64ELi16ELb1ELb0ELb0ELb0ELb0EN3c104HalfEfEEv12SSMParamsBwd) ;  /* 0xffffae800c007950 */ /* 0x000fea0003c3ffff */
        .weak           $__internal_146_$__cuda_sm70_shflsync_up
        .type           $__internal_146_$__cuda_sm70_shflsync_up,@function
        .size           $__internal_146_$__cuda_sm70_shflsync_up,(.L_x_8958 - $__internal_146_$__cuda_sm70_shflsync_up)
$__internal_146_$__cuda_sm70_shflsync_up:
[----:B------:R-:W-:Y:S01]  /*5180*/  HFMA2.MMA R13, -RZ, RZ, 0, 0 ;  /* 0x00000000ff0d7435 */ /* 0x000fe200000001ff */
[----:B------:R-:W-:Y:S04]  /*5190*/  WARPSYNC R173 ;  /* 0x000000ad00007348 */ /* 0x000fe80003800000 */
[----:B------:R0:W1:Y:S01]  /*51a0*/  SHFL.UP PT, R170, R170, R171, R172 ;  /* 0x040000abaaaa7389 */ /* 0x00006200000e00ac */
[----:B------:R-:W-:Y:S05]  /*51b0*/  RET.REL.NODEC R12 `(_Z25selective_scan_bwd_kernelI32Selective_Scan_bwd_kernel_traitsILi64ELi16ELb1ELb0ELb0ELb0ELb0EN3c104HalfEfEEv12SSMParamsBwd) ;  /* 0xffffae400c007950 */ /* 0x000fea0003c3ffff */
.L_x_3667:
        /* <DEDUP_REMOVED lines=12> */
.L_x_8958:


//--------------------- .text._Z25selective_scan_bwd_kernelI32Selective_Scan_bwd_kernel_traitsILi64ELi16ELb1ELb0ELb0ELb0ELb1EN3c104HalfEfEEv12SSMParamsBwd --------------------------
	.section	.text._Z25selective_scan_bwd_kernelI32Selective_Scan_bwd_kernel_traitsILi64ELi16ELb1ELb0ELb0ELb0ELb1EN3c104HalfEfEEv12SSMParamsBwd,"ax",@progbits
	.sectioninfo	@"SHI_REGISTERS=188"
	.align	128
        .global         _Z25selective_scan_bwd_kernelI32Selective_Scan_bwd_kernel_traitsILi64ELi16ELb1ELb0ELb0ELb0ELb1EN3c104HalfEfEEv12SSMParamsBwd
        .type           _Z25selective_scan_bwd_kernelI32Selective_Scan_bwd_kernel_traitsILi64ELi16ELb1ELb0ELb0ELb0ELb1EN3c104HalfEfEEv12SSMParamsBwd,@function
        .size           _Z25selective_scan_bwd_kernelI32Selective_Scan_bwd_kernel_traitsILi64ELi16ELb1ELb0ELb0ELb0ELb1EN3c104HalfEfEEv12SSMParamsBwd,(.L_x_8961 - _Z25selective_scan_bwd_kernelI32Selective_Scan_bwd_kernel_traitsILi64ELi16ELb1ELb0ELb0ELb0ELb1EN3c104HalfEfEEv12SSMParamsBwd)
        .other          _Z25selective_scan_bwd_kernelI32Selective_Scan_bwd_kernel_traitsILi64ELi16ELb1ELb0ELb0ELb0ELb1EN3c104HalfEfEEv12SSMParamsBwd,@"STO_CUDA_ENTRY STV_DEFAULT"
_Z25selective_scan_bwd_kernelI32Selective_Scan_bwd_kernel_traitsILi64ELi16ELb1ELb0ELb0ELb0ELb1EN3c104HalfEfEEv12SSMParamsBwd:
.text._Z25selective_scan_bwd_kernelI32Selective_Scan_bwd_kernel_traitsILi64ELi16ELb1ELb0ELb0ELb0ELb1EN3c104HalfEfEEv12SSMParamsBwd:
        /* <DEDUP_REMOVED lines=12> */
[----:B------:R-:W-:Y:S02]  /*00c0*/  IMAD R0, R54, c[0x0][0x1d0], RZ ;  /* 0x0000740036007a24 */ /* 0x000fe400078e02ff */
[----:B------:R-:W-:Y:S01]  /*00d0*/  @P0 LEA R6, P2, R60, c[0x0][0x238], 0x2 ;  /* 0x00008e003c060a11 */ /* 0x000fe200078410ff */
        /* <DEDUP_REMOVED lines=12> */
[----:B------:R-:W-:Y:S01]  /*01a0*/  IMAD R15, R59, c[0x0][0x1e8], RZ ;  /* 0x00007a003b0f7a24 */ /* 0x000fe200078e02ff */
[----:B------:R-:W-:Y:S01]  /*01b0*/  IADD3 R5, R5, R13, RZ ;  /* 0x0000000d05057210 */ /* 0x000fe20007ffe0ff */
[----:B------:R-:W-:Y:S01]  /*01c0*/  IMAD R13, R59, c[0x0][0x1d8], RZ ;  /* 0x000076003b0d7a24 */ /* 0x000fe200078e02ff */
[----:B------:R-:W-:Y:S01]  /*01d0*/  MOV R0, c[0x0][0x174] ;  /* 0x00005d0000007a02 */ /* 0x000fe20000000f00 */
[C---:B0-----:R-:W-:Y:S01]  /*01e0*/  IMAD.WIDE.U32 R6, R57.reuse, c[0x0][0x278], RZ ;  /* 0x00009e0039067a25 */ /* 0x041fe200078e00ff */
[----:B------:R-:W-:Y:S01]  /*01f0*/  ISETP.NE.U32.AND P0, PT, RZ, c[0x0][0x260], PT ;  /* 0x00009800ff007a0c */ /* 0x000fe20003f05070 */
[----:B------:R-:W-:Y:S01]  /*0200*/  CS2R R18, SRZ ;  /* 0x0000000000127805 */ /* 0x000fe2000001ff00 */
[----:B------:R-:W-:Y:S01]  /*0210*/  ISETP.GE.AND P3, PT, R0, 0x1, PT ;  /* 0x000000010000780c */ /* 0x000fe20003f66270 */
[----:B-1----:R-:W-:Y:S01]  /*0220*/  IMAD R9, R57, c[0x0][0x27c], R12 ;  /* 0x00009f0039097a24 */ /* 0x002fe200078e020c */
[----:B------:R-:W-:Y:S01]  /*0230*/  ISETP.NE.AND.EX P0, PT, RZ, c[0x0][0x264], PT, P0 ;  /* 0x00009900ff007a0c */ /* 0x000fe20003f05300 */
[----:B------:R-:W-:Y:S01]  /*0240*/  IMAD.WIDE.U32 R2, R60, c[0x0][0x1d8], R2 ;  /* 0x000076003c027a25 */ /* 0x000fe200078e0002 */
[----:B------:R-:W-:Y:S01]  /*0250*/  HFMA2.MMA R36, -RZ, RZ, 0, 0 ;  /* 0x00000000ff247435 */ /* 0x000fe200000001ff */
[----:B------:R-:W-:-:S02]  /*0260*/  MOV R52, RZ ;  /* 0x000000ff00347202 */ /* 0x000fc40000000f00 */
[----:B------:R-:W-:Y:S01]  /*0270*/  IADD3 R7, R7, R9, RZ ;  /* 0x0000000907077210 */ /* 0x000fe20007ffe0ff */
[----:B------:R-:W-:Y:S01]  /*0280*/  IMAD.WIDE.U32 R4, R60, c[0x0][0x1e8], R4 ;  /* 0x00007a003c047a25 */ /* 0x000fe200078e0004 */
[----:B------:R-:W-:-:S03]  /*0290*/  LEA R9, R0, 0xfffffc00, 0xa ;  /* 0xfffffc0000097811 */ /* 0x000fc600078e50ff */
[C---:B------:R-:W-:Y:S01]  /*02a0*/  IMAD R13, R60.reuse, c[0x0][0x1dc], R13 ;  /* 0x000077003c0d7a24 */ /* 0x040fe200078e020d */
[----:B------:R-:W-:Y:S01]  /*02b0*/  SHF.R.S32.HI R11, RZ, 0x1f, R9 ;  /* 0x0000001fff0b7819 */ /* 0x000fe20000011409 */
[C---:B------:R-:W-:Y:S01]  /*02c0*/  IMAD R15, R60.reuse, c[0x0][0x1ec], R15 ;  /* 0x00007b003c0f7a24 */ /* 0x040fe200078e020f */
[----:B------:R-:W-:Y:S01]  /*02d0*/  IADD3 R51, P1, R9, R2, RZ ;  /* 0x0000000209337210 */ /* 0x000fe20007f3e0ff */
[----:B------:R-:W-:Y:S01]  /*02e0*/  IMAD R17, R59, c[0x0][0x280], RZ ;  /* 0x0000a0003b117a24 */ /* 0x000fe200078e02ff */
[----:B------:R-:W-:Y:S01]  /*02f0*/  IADD3 R49, P2, R9, R4, RZ ;  /* 0x0000000409317210 */ /* 0x000fe20007f5e0ff */
[C---:B------:R-:W-:Y:S01]  /*0300*/  IMAD.WIDE.U32 R6, R60.reuse, c[0x0][0x280], R6 ;  /* 0x0000a0003c067a25 */ /* 0x040fe200078e0006 */
[C---:B------:R-:W-:Y:S02]  /*0310*/  IADD3.X R2, R11.reuse, R3, R13, P1, !PT ;  /* 0x000000030b027210 */ /* 0x040fe40000ffe40d */
[----:B------:R-:W-:Y:S01]  /*0320*/  IADD3.X R4, R11, R5, R15, P2, !PT ;  /* 0x000000050b047210 */ /* 0x000fe200017fe40f */
[----:B------:R-:W-:Y:S01]  /*0330*/  IMAD R17, R60, c[0x0][0x284], R17 ;  /* 0x0000a1003c117a24 */ /* 0x000fe200078e0211 */
[----:B------:R-:W-:Y:S01]  /*0340*/  ISETP.NE.U32.AND P1, PT, RZ, c[0x0][0x328], PT ;  /* 0x0000ca00ff007a0c */ /* 0x000fe20003f25070 */
[----:B------:R-:W-:Y:S01]  /*0350*/  @P0 IMAD R0, R57, c[0x0][0x164], R60 ;  /* 0x0000590039000a24 */ /* 0x000fe200078e023c */
[----:B------:R-:W-:-:S02]  /*0360*/  ISETP.NE.U32.AND P2, PT, RZ, c[0x0][0x348], PT ;  /* 0x0000d200ff007a0c */ /* 0x000fc40003f45070 */
[----:B------:R-:W-:Y:S01]  /*0370*/  ISETP.NE.AND.EX P1, PT, RZ, c[0x0][0x32c], PT, P1 ;  /* 0x0000cb00ff007a0c */ /* 0x000fe20003f25310 */
[----:B------:R-:W-:Y:S01]  /*0380*/  @P0 IMAD R0, R0, c[0x0][0x174], RZ ;  /* 0x00005d0000000a24 */ /* 0x000fe200078e02ff */
[----:B------:R-:W-:Y:S02]  /*0390*/  ISETP.NE.AND.EX P2, PT, RZ, c[0x0][0x34c], PT, P2 ;  /* 0x0000d300ff007a0c */ /* 0x000fe40003f45320 */
[----:B------:R-:W-:Y:S01]  /*03a0*/  IADD3 R9, P4, R9, R6, RZ ;  /* 0x0000000609097210 */ /* 0x000fe20007f9e0ff */
[----:B------:R-:W-:Y:S01]  /*03b0*/  @P0 IMAD R0, R0, c[0x0][0x16c], RZ ;  /* 0x00005b0000000a24 */ /* 0x000fe200078e02ff */
[----:B------:R-:W-:Y:S02]  /*03c0*/  LEA R48, P5, R49, c[0x0][0x248], 0x1 ;  /* 0x0000920031307a11 */ /* 0x000fe400078a08ff */
        /* <DEDUP_REMOVED lines=16> */
[----:B------:R-:W-:Y:S02]  /*04d0*/  MOV R45, c[0x0][0x174] ;  /* 0x00005d00002d7a02 */ /* 0x000fe40000000f00 */
[----:B------:R-:W-:Y:S01]  /*04e0*/  MOV R52, RZ ;  /* 0x000000ff00347202 */ /* 0x000fe20000000f00 */
[----:B------:R-:W1:Y:S01]  /*04f0*/  S2R R53, SR_LANEID ;  /* 0x0000000000357919 */ /* 0x000e620000000000 */
[----:B------:R-:W-:Y:S02]  /*0500*/  MOV R36, RZ ;  /* 0x000000ff00247202 */ /* 0x000fe40000000f00 */
[----:B0-----:R-:W-:-:S02]  /*0510*/  SHF.R.S32.HI R0, RZ, 0x1f, R55 ;  /* 0x0000001fff007819 */ /* 0x001fc40000011437 */
[----:B------:R-:W-:Y:S02]  /*0520*/  SHF.L.U32 R44, R55, 0x1, RZ ;  /* 0x00000001372c7819 */ /* 0x000fe400000006ff */
[----:B------:R-:W-:Y:S02]  /*0530*/  LEA.HI R0, R0, R55, RZ, 0x5 ;  /* 0x0000003700007211 */ /* 0x000fe400078f28ff */
[----:B------:R-:W-:Y:S02]  /*0540*/  LOP3.LUT R44, R44, 0xffffffc0, RZ, 0xc0, !PT ;  /* 0xffffffc02c2c7812 */ /* 0x000fe400078ec0ff */
[----:B-1----:R-:W-:Y:S02]  /*0550*/  SHF.R.S32.HI R23, RZ, 0x5, R0 ;  /* 0x00000005ff177819 */ /* 0x002fe40000011400 */
.L_x_3687:
        /* <DEDUP_REMOVED lines=16> */
[----:B------:R-:W-:-:S03]  /*0660*/  IMAD.WIDE R30, R22, 0x10, R46 ;  /* 0x00000010161e7825 */ /* 0x000fc600078e022e */
[----:B--2---:R1:W-:Y:S04]  /*0670*/  STS.128 [R0.X16], R32 ;  /* 0x0000002000007388 */ /* 0x0043e8000000cc00 */
[----:B---3--:R2:W-:Y:S01]  /*0680*/  STS.128 [R0.X16+0x200], R40 ;  /* 0x0002002800007388 */ /* 0x0085e2000000cc00 */
[----:B------:R-:W-:-:S06]  /*0690*/  NOP ;  /* 0x0000000000007918 */ /* 0x000fcc0000000000 */
[----:B------:R-:W-:Y:S04]  /*06a0*/  LDS.128 R24, [R37.X16] ;  /* 0x0000000025187984 */ /* 0x000fe8000000cc00 */
[----:B------:R-:W-:Y:S04]  /*06b0*/  LDS.128 R12, [R37.X16+0x10] ;  /* 0x00001000250c7984 */ /* 0x000fe8000000cc00 */
[----:B------:R-:W-:Y:S06]  /*06c0*/  BAR.SYNC.DEFER_BLOCKING 0x0 ;  /* 0x0000000000007b1d */ /* 0x000fec0000010000 */
[----:B------:R3:W4:Y:S04]  /*06d0*/  LDG.E.128 R64, [R30.64] ;  /* 0x000000061e407981 */ /* 0x000728000c1e1d00 */
[----:B------:R3:W2:Y:S01]  /*06e0*/  LDG.E.128 R72, [R30.64+0x200] ;  /* 0x000200061e487981 */ /* 0x0006a2000c1e1d00 */
[----:B------:R-:W-:Y:S01]  /*06f0*/  LEA R2, R45, 0xfffffc00, 0xa ;  /* 0xfffffc002d027811 */ /* 0x000fe200078e50ff */
[----:B------:R-:W-:-:S03]  /*0700*/  IMAD R28, R54, c[0x0][0x1f0], RZ ;  /* 0x00007c00361c7a24 */ /* 0x000fc600078e02ff */
[----:B------:R-:W-:Y:S01]  /*0710*/  SHF.R.S32.HI R3, RZ, 0x1f, R2 ;  /* 0x0000001fff037819 */ /* 0x000fe20000011402 */
[----:B-1----:R-:W-:-:S04]  /*0720*/  IMAD R33, R57, c[0x0][0x1f4], R28 ;  /* 0x00007d0039217a24 */ /* 0x002fc800078e021c */
[----:B------:R-:W-:-:S05]  /*0730*/  IMAD.WIDE.U32 R28, R57, c[0x0][0x1f0], R2 ;  /* 0x00007c00391c7a25 */ /* 0x000fca00078e0002 */
[----:B------:R-:W-:Y:S01]  /*0740*/  IADD3 R29, R29, R33, RZ ;  /* 0x000000211d1d7210 */ /* 0x000fe20007ffe0ff */
[----:B------:R-:W-:-:S04]  /*0750*/  IMAD R33, R59, c[0x0][0x1f8], RZ ;  /* 0x00007e003b217a24 */ /* 0x000fc800078e02ff */
[C---:B------:R-:W-:Y:S02]  /*0760*/  IMAD R33, R60.reuse, c[0x0][0x1fc], R33 ;  /* 0x00007f003c217a24 */ /* 0x040fe400078e0221 */
[----:B------:R-:W-:-:S05]  /*0770*/  IMAD.WIDE.U32 R28, R60, c[0x0][0x1f8], R28 ;  /* 0x00007e003c1c7a25 */ /* 0x000fca00078e001c */
[----:B------:R-:W-:Y:S02]  /*0780*/  IADD3 R29, R29, R33, RZ ;  /* 0x000000211d1d7210 */ /* 0x000fe40007ffe0ff */
[----:B---3--:R-:W-:-:S04]  /*0790*/  LEA R30, P0, R28, c[0x0][0x268], 0x1 ;  /* 0x00009a001c1e7a11 */ /* 0x008fc800078008ff */
[----:B------:R-:W-:-:S05]  /*07a0*/  LEA.HI.X R31, R28, c[0x0][0x26c], R29, 0x1, P0 ;  /* 0x00009b001c1f7a11 */ /* 0x000fca00000f0c1d */
[----:B------:R-:W-:Y:S01]  /*07b0*/  IMAD.WIDE R28, R22, 0x10, R30 ;  /* 0x00000010161c7825 */ /* 0x000fe200078e021e */
[----:B----4-:R-:W-:Y:S04]  /*07c0*/  STS.128 [R0.X16], R64 ;  /* 0x0000004000007388 */ /* 0x010fe8000000cc00 */
[----:B--2---:R-:W-:Y:S01]  /*07d0*/  STS.128 [R0.X16+0x200], R72 ;  /* 0x0002004800007388 */ /* 0x004fe2000000cc00 */
[----:B------:R-:W-:-:S06]  /*07e0*/  NOP ;  /* 0x0000000000007918 */ /* 0x000fcc0000000000 */
[----:B------:R-:W-:Y:S04]  /*07f0*/  LDS.128 R68, [R37.X16] ;  /* 0x0000000025447984 */ /* 0x000fe8000000cc00 */
[----:B------:R-:W-:Y:S04]  /*0800*/  LDS.128 R32, [R37.X16+0x10] ;  /* 0x0000100025207984 */ /* 0x000fe8000000cc00 */
[----:B------:R-:W-:Y:S06]  /*0810*/  BAR.SYNC.DEFER_BLOCKING 0x0 ;  /* 0x0000000000007b1d */ /* 0x000fec0000010000 */
[----:B------:R-:W2:Y:S04]  /*0820*/  LDG.E.128 R80, [R28.64] ;  /* 0x000000061c507981 */ /* 0x000ea8000c1e1d00 */
[----:B------:R-:W3:Y:S01]  /*0830*/  LDG.E.128 R84, [R28.64+0x200] ;  /* 0x000200061c547981 */ /* 0x000ee2000c1e1d00 */
        /* <DEDUP_REMOVED lines=11> */
[----:B--2---:R-:W-:Y:S04]  /*08f0*/  STS.128 [R0.X16], R80 ;  /* 0x0000005000007388 */ /* 0x004fe8000000cc00 */
[----:B---3--:R1:W-:Y:S01]  /*0900*/  STS.128 [R0.X16+0x200], R84 ;  /* 0x0002005400007388 */ /* 0x0083e2000000cc00 */
[----:B------:R-:W-:-:S06]  /*0910*/  NOP ;  /* 0x0000000000007918 */ /* 0x000fcc0000000000 */
[----:B------:R-:W2:Y:S04]  /*0920*/  LDS.128 R64, [R37.X16] ;  /* 0x0000000025407984 */ /* 0x000ea8000000cc00 */
[----:B------:R-:W4:Y:S04]  /*0930*/  LDS.128 R28, [R37.X16+0x10] ;  /* 0x00001000251c7984 */ /* 0x000f28000000cc00 */
[----:B------:R-:W-:Y:S06]  /*0940*/  BAR.SYNC.DEFER_BLOCKING 0x0 ;  /* 0x0000000000007b1d */ /* 0x000fec0000010000 */
[----:B------:R4:W3:Y:S04]  /*0950*/  LDG.E.128 R40, [R38.64] ;  /* 0x0000000626287981 */ /* 0x0008e8000c1e1d00 */
[----:B------:R4:W3:Y:S01]  /*0960*/  LDG.E.128 R76, [R38.64+0x200] ;  /* 0x00020006264c7981 */ /* 0x0008e2000c1e1d00 */
[----:B-1----:R-:W-:Y:S01]  /*0970*/  IMAD R84, R54, c[0x0][0x2e8], RZ ;  /* 0x0000ba0036547a24 */ /* 0x002fe200078e02ff */
[----:B0-----:R-:W-:-:S02]  /*0980*/  HADD2.F32 R83, -RZ, R9.H0_H0 ;  /* 0x20000009ff537230 */ /* 0x001fc40000004100 */
[--C-:B--2---:R-:W-:Y:S02]  /*0990*/  HADD2.F32 R73, -RZ, R64.reuse.H0_H0 ;  /* 0x20000040ff497230 */ /* 0x104fe40000004100 */
[----:B------:R-:W-:Y:S02]  /*09a0*/  HADD2.F32 R75, -RZ, R64.H1_H1 ;  /* 0x30000040ff4b7230 */ /* 0x000fe40000004100 */
[--C-:B------:R-:W-:Y:S01]  /*09b0*/  HADD2.F32 R81, -RZ, R65.reuse.H0_H0 ;  /* 0x20000041ff517230 */ /* 0x100fe20000004100 */
[----:B------:R-:W-:Y:S01]  /*09c0*/  FMUL.FTZ R61, R73, -1.4426950216293334961 ;  /* 0xbfb8aa3b493d7820 */ /* 0x000fe20000410000 */
[----:B------:R-:W-:Y:S01]  /*09d0*/  HADD2.F32 R88, -RZ, R65.H1_H1 ;  /* 0x30000041ff587230 */ /* 0x000fe20000004100 */
[----:B------:R-:W-:Y:S01]  /*09e0*/  FMUL.FTZ R62, R75, -1.4426950216293334961 ;  /* 0xbfb8aa3b4b3e7820 */ /* 0x000fe20000410000 */
[----:B------:R-:W-:Y:S01]  /*09f0*/  HADD2.F32 R90, -RZ, R66.H0_H0 ;  /* 0x20000042ff5a7230 */ /* 0x000fe20000004100 */
[----:B------:R-:W-:Y:S01]  /*0a00*/  FMUL.FTZ R63, R81, -1.4426950216293334961 ;  /* 0xbfb8aa3b513f7820 */ /* 0x000fe20000410000 */
[----:B----4-:R-:W-:Y:S01]  /*0a10*/  HADD2.F32 R38, -RZ, R68.H0_H0 ;  /* 0x20000044ff267230 */ /* 0x010fe20000004100 */
[----:B------:R-:W0:Y:S01]  /*0a20*/  MUFU.EX2 R61, R61 ;  /* 0x0000003d003d7308 */ /* 0x000e220000000800 */
[----:B------:R-:W-:Y:S01]  /*0a30*/  FMUL.FTZ R39, R88, -1.4426950216293334961 ;  /* 0xbfb8aa3b58277820 */ /* 0x000fe20000410000 */
[----:B------:R-:W-:Y:S01]  /*0a40*/  HADD2.F32 R91, -RZ, R66.H1_H1 ;  /* 0x30000042ff5b7230 */ /* 0x000fe20000004100 */
[----:B------:R-:W-:Y:S01]  /*0a50*/  FMUL.FTZ R65, R90, -1.4426950216293334961 ;  /* 0xbfb8aa3b5a417820 */ /* 0x000fe20000410000 */
[----:B------:R-:W-:-:S02]  /*0a60*/  HADD2.F32 R92, -RZ, R67.H0_H0 ;  /* 0x20000043ff5c7230 */ /* 0x000fc40000004100 */
[----:B------:R-:W-:Y:S01]  /*0a70*/  HADD2.F32 R93, -RZ, R67.H1_H1 ;  /* 0x30000043ff5d7230 */ /* 0x000fe20000004100 */
[----:B------:R-:W-:Y:S01]  /*0a80*/  FMUL.FTZ R66, R91, -1.4426950216293334961 ;  /* 0xbfb8aa3b5b427820 */ /* 0x000fe20000410000 */
[----:B------:R-:W1:Y:S01]  /*0a90*/  MUFU.EX2 R62, R62 ;  /* 0x0000003e003e7308 */ /* 0x000e620000000800 */
[----:B------:R-:W-:Y:S01]  /*0aa0*/  FMUL.FTZ R67, R92, -1.4426950216293334961 ;  /* 0xbfb8aa3b5c437820 */ /* 0x000fe20000410000 */
[----:B------:R-:W-:Y:S02]  /*0ab0*/  HADD2.F32 R95, -RZ, R28.H0_H0 ;  /* 0x2000001cff5f7230 */ /* 0x000fe40000004100 */
[--C-:B------:R-:W-:Y:S02]  /*0ac0*/  HADD2.F32 R102, -RZ, R71.reuse.H0_H0 ;  /* 0x20000047ff667230 */ /* 0x100fe40000004100 */
[----:B------:R-:W-:Y:S01]  /*0ad0*/  HADD2.F32 R104, -RZ, R71.H1_H1 ;  /* 0x30000047ff687230 */ /* 0x000fe20000004100 */
[----:B0-----:R-:W-:Y:S01]  /*0ae0*/  FADD.FTZ R61, R61, 1 ;  /* 0x3f8000003d3d7421 */ /* 0x001fe20000010000 */
[----:B------:R-:W0:Y:S01]  /*0af0*/  MUFU.EX2 R63, R63 ;  /* 0x0000003f003f7308 */ /* 0x000e220000000800 */
[----:B------:R-:W-:-:S02]  /*0b00*/  HADD2.F32 R98, -RZ, R70.H0_H0 ;  /* 0x20000046ff627230 */ /* 0x000fc40000004100 */
[----:B------:R-:W-:Y:S02]  /*0b10*/  HADD2.F32 R100, -RZ, R70.H1_H1 ;  /* 0x30000046ff647230 */ /* 0x000fe40000004100 */
[----:B------:R-:W-:Y:S01]  /*0b20*/  HADD2.F32 R99, -RZ, R10.H0_H0 ;  /* 0x2000000aff637230 */ /* 0x000fe20000004100 */
[----:B-1----:R-:W-:Y:S02]  /*0b30*/  FADD.FTZ R62, R62, 1 ;  /* 0x3f8000003e3e7421 */ /* 0x002fe40000010000 */
[----:B------:R-:W1:Y:S01]  /*0b40*/  MUFU.RCP R106, R61 ;  /* 0x0000003d006a7308 */ /* 0x000e620000001000 */
[----:B------:R-:W-:Y:S02]  /*0b50*/  HADD2.F32 R97, -RZ, R28.H1_H1 ;  /* 0x3000001cff617230 */ /* 0x000fe40000004100 */
[----:B------:R-:W-:Y:S02]  /*0b60*/  HADD2.F32 R111, -RZ, R33.H0_H0 ;  /* 0x20000021ff6f7230 */ /* 0x000fe40000004100 */
[----:B------:R-:W-:-:S02]  /*0b70*/  HADD2.F32 R89, -RZ, R34.H0_H0 ;  /* 0x20000022ff597230 */ /* 0x000fc40000004100 */
[----:B------:R-:W-:Y:S01]  /*0b80*/  HADD2.F32 R87, -RZ, R34.H1_H1 ;  /* 0x30000022ff577230 */ /* 0x000fe20000004100 */
[----:B------:R-:W2:Y:S01]  /*0b90*/  MUFU.RCP R110, R62 ;  /* 0x0000003e006e7308 */ /* 0x000ea20000001000 */
[----:B0-----:R-:W-:Y:S01]  /*0ba0*/  FADD.FTZ R63, R63, 1 ;  /* 0x3f8000003f3f7421 */ /* 0x001fe20000010000 */
[--C-:B------:R-:W-:Y:S02]  /*0bb0*/  HADD2.F32 R107, -RZ, R32.reuse.H0_H0 ;  /* 0x20000020ff6b7230 */ /* 0x100fe40000004100 */
[----:B------:R-:W-:Y:S02]  /*0bc0*/  HADD2.F32 R109, -RZ, R32.H1_H1 ;  /* 0x30000020ff6d7230 */ /* 0x000fe40000004100 */
[----:B------:R-:W-:Y:S01]  /*0bd0*/  HADD2.F32 R103, -RZ, R11.H1_H1 ;  /* 0x3000000bff677230 */ /* 0x000fe20000004100 */
[C---:B-1----:R-:W-:Y:S01]  /*0be0*/  FMUL.FTZ R64, R73.reuse, R106 ;  /* 0x0000006a49407220 */ /* 0x042fe20000410000 */
[----:B------:R-:W0:Y:S01]  /*0bf0*/  MUFU.EX2 R39, R39 ;  /* 0x0000002700277308 */ /* 0x000e220000000800 */
[----:B------:R-:W-:Y:S01]  /*0c00*/  FADD.FTZ R28, -R106, 1 ;  /* 0x3f8000006a1c7421 */ /* 0x000fe20000010100 */
[----:B------:R-:W-:Y:S01]  /*0c10*/  HADD2.F32 R125, -RZ, R29.H1_H1 ;  /* 0x3000001dff7d7230 */ /* 0x000fe20000004100 */
[----:B------:R-:W-:Y:S01]  /*0c20*/  FMUL.FTZ R61, R38, R64 ;  /* 0x00000040263d7220 */ /* 0x000fe20000410000 */
[----:B------:R-:W-:Y:S01]  /*0c30*/  HADD2.F32 R129, -RZ, R30.H0_H0 ;  /* 0x2000001eff817230 */ /* 0x000fe20000004100 */
[----:B------:R-:W-:Y:S01]  /*0c40*/  FFMA.FTZ R108, R73, R28, 1 ;  /* 0x3f800000496c7423 */ /* 0x000fe2000001001c */
[--C-:B------:R-:W-:Y:S01]  /*0c50*/  HADD2.F32 R135, -RZ, R15.reuse.H0_H0 ;  /* 0x2000000fff877230 */ /* 0x100fe20000004100 */
[----:B--2---:R-:W-:Y:S01]  /*0c60*/  FADD.FTZ R28, -R110, 1 ;  /* 0x3f8000006e1c7421 */ /* 0x004fe20000010100 */
[----:B------:R1:W-:Y:S01]  /*0c70*/  MUFU.EX2 R72, R65 ;  /* 0x0000004100487308 */ /* 0x0003e20000000800 */
[----:B------:R-:W-:-:S07]  /*0c80*/  HADD2.F32 R137, -RZ, R15.H1_H1 ;  /* 0x3000000fff897230 */ /* 0x000fce0000004100 */
[----:B------:R2:W4:Y:S01]  /*0c90*/  MUFU.RCP R114, R63 ;  /* 0x0000003f00727308 */ /* 0x0005220000001000 */
[----:B-1----:R-:W-:Y:S01]  /*0ca0*/  HADD2.F32 R65, -RZ, R8.H0_H0 ;  /* 0x20000008ff417230 */ /* 0x002fe20000004100 */
[----:B0-----:R-:W-:Y:S01]  /*0cb0*/  FADD.FTZ R62, R39, 1 ;  /* 0x3f800000273e7421 */ /* 0x001fe20000010000 */
[----:B------:R-:W-:-:S03]  /*0cc0*/  HADD2.F32 R39, -RZ, R69.H0_H0 ;  /* 0x20000045ff277230 */ /* 0x000fc60000004100 */
[----:B------:R-:W-:Y:S01]  /*0cd0*/  FFMA.FTZ R74, R61, R65, R36 ;  /* 0x000000413d4a7223 */ /* 0x000fe20000010024 */
[----:B------:R-:W-:Y:S01]  /*0ce0*/  HADD2.F32 R36, -RZ, R68.H1_H1 ;  /* 0x30000044ff247230 */ /* 0x000fe20000004100 */
[----:B------:R0:W1:Y:S01]  /*0cf0*/  MUFU.EX2 R80, R66 ;  /* 0x0000004200507308 */ /* 0x0000620000000800 */
[----:B------:R-:W-:Y:S01]  /*0d00*/  HADD2.F32 R68, -RZ, R8.H1_H1 ;  /* 0x30000008ff447230 */ /* 0x000fe20000004100 */
[C---:B--2---:R-:W-:Y:S02]  /*0d10*/  IMAD R63, R57.reuse, c[0x0][0x2ec], R84 ;  /* 0x0000bb00393f7a24 */ /* 0x044fe400078e0254 */
[----:B------:R-:W-:-:S04]  /*0d20*/  IMAD.WIDE.U32 R84, R57, c[0x0][0x2e8], R2 ;  /* 0x0000ba0039547a25 */ /* 0x000fc800078e0002 */
[----:B------:R2:W1:Y:S01]  /*0d30*/  MUFU.RCP R113, R62 ;  /* 0x0000003e00717308 */ /* 0x0004620000001000 */
[----:B0-----:R-:W-:Y:S01]  /*0d40*/  FMUL.FTZ R66, R75, R110 ;  /* 0x0000006e4b427220 */ /* 0x001fe20000410000 */
[----:B------:R-:W-:Y:S01]  /*0d50*/  IADD3 R85, R85, R63, RZ ;  /* 0x0000003f55557210 */ /* 0x000fe20007ffe0ff */
[----:B----4-:R-:W-:Y:S02]  /*0d60*/  FADD.FTZ R32, -R114, 1 ;  /* 0x3f80000072207421 */ /* 0x010fe40000010100 */
[----:B------:R-:W-:Y:S02]  /*0d70*/  FMUL.FTZ R65, R36, R66 ;  /* 0x0000004224417220 */ /* 0x000fe40000410000 */
[----:B------:R-:W-:Y:S01]  /*0d80*/  FFMA.FTZ R116, R81, R32, 1 ;  /* 0x3f80000051747423 */ /* 0x000fe20000010020 */
[----:B------:R0:W4:Y:S01]  /*0d90*/  MUFU.EX2 R82, R67 ;  /* 0x0000004300527308 */ /* 0x0001220000000800 */
[----:B------:R-:W-:Y:S01]  /*0da0*/  FFMA.FTZ R74, R65, R68, R74 ;  /* 0x00000044414a7223 */ /* 0x000fe2000001004a */
[----:B--2---:R-:W-:Y:S01]  /*0db0*/  HADD2.F32 R62, -RZ, R69.H1_H1 ;  /* 0x30000045ff3e7230 */ /* 0x004fe20000004100 */
[----:B------:R-:W-:Y:S01]  /*0dc0*/  FMUL.FTZ R68, R81, R114 ;  /* 0x0000007251447220 */ /* 0x000fe20000410000 */
[----:B------:R-:W-:Y:S01]  /*0dd0*/  HADD2.F32 R32, -RZ, R11.H0_H0 ;  /* 0x2000000bff207230 */ /* 0x000fe20000004100 */
[----:B-1----:R-:W-:Y:S01]  /*0de0*/  FADD.FTZ R71, R80, 1 ;  /* 0x3f80000050477421 */ /* 0x002fe20000010000 */
[----:B------:R-:W-:Y:S01]  /*0df0*/  HADD2.F32 R80, -RZ, R35.H1_H1 ;  /* 0x30000023ff507230 */ /* 0x000fe20000004100 */
[----:B------:R-:W-:-:S02]  /*0e00*/  FMUL.FTZ R63, R39, R68 ;  /* 0x00000044273f7220 */ /* 0x000fc40000410000 */
[----:B0-----:R-:W-:Y:S01]  /*0e10*/  FMUL.FTZ R67, R93, -1.4426950216293334961 ;  /* 0xbfb8aa3b5d437820 */ /* 0x001fe20000410000 */
[----:B------:R-:W0:Y:S01]  /*0e20*/  MUFU.RCP R118, R71 ;  /* 0x0000004700767308 */ /* 0x000e220000001000 */
[----:B------:R-:W-:Y:S01]  /*0e30*/  FFMA.FTZ R86, R63, R83, R74 ;  /* 0x000000533f567223 */ /* 0x000fe2000001004a */
[----:B------:R-:W-:Y:S01]  /*0e40*/  HADD2.F32 R83, -RZ, R9.H1_H1 ;  /* 0x30000009ff537230 */ /* 0x000fe20000004100 */
[----:B------:R-:W-:Y:S02]  /*0e50*/  FADD.FTZ R74, R72, 1 ;  /* 0x3f800000484a7421 */ /* 0x000fe40000010000 */
[----:B------:R-:W-:Y:S02]  /*0e60*/  FMUL.FTZ R72, R88, R113 ;  /* 0x0000007158487220 */ /* 0x000fe40000410000 */
[----:B------:R-:W-:Y:S01]  /*0e70*/  FMUL.FTZ R69, R95, -1.4426950216293334961 ;  /* 0xbfb8aa3b5f457820 */ /* 0x000fe20000410000 */
[----:B------:R0:W1:Y:S01]  /*0e80*/  MUFU.RCP R117, R74 ;  /* 0x0000004a00757308 */ /* 0x0000620000001000 */
[----:B----4-:R-:W-:-:S07]  /*0e90*/  FADD.FTZ R82, R82, 1 ;  /* 0x3f80000052527421 */ /* 0x010fce0000010000 */
[----:B------:R2:W4:Y:S01]  /*0ea0*/  MUFU.EX2 R94, R67 ;  /* 0x00000043005e7308 */ /* 0x0005220000000800 */
[----:B0-----:R-:W-:-:S04]  /*0eb0*/  FMUL.FTZ R74, R91, R118 ;  /* 0x000000765b4a7220 */ /* 0x001fc80000410000 */
[----:B------:R-:W-:Y:S02]  /*0ec0*/  FMUL.FTZ R71, R100, R74 ;  /* 0x0000004a64477220 */ /* 0x000fe40000410000 */
[----:B-1----:R-:W-:Y:S01]  /*0ed0*/  FMUL.FTZ R70, R90, R117 ;  /* 0x000000755a467220 */ /* 0x002fe20000410000 */
[----:B------:R0:W1:Y:S01]  /*0ee0*/  MUFU.EX2 R96, R69 ;  /* 0x0000004500607308 */ /* 0x0000620000000800 */
[----:B--2---:R-:W-:-:S04]  /*0ef0*/  FMUL.FTZ R67, R62, R72 ;  /* 0x000000483e437220 */ /* 0x004fc80000410000 */
[----:B------:R-:W-:Y:S01]  /*0f00*/  FFMA.FTZ R112, R67, R83, R86 ;  /* 0x0000005343707223 */ /* 0x000fe20000010056 */
[----:B------:R-:W-:Y:S01]  /*0f10*/  HADD2.F32 R83, -RZ, R33.H1_H1 ;  /* 0x30000021ff537230 */ /* 0x000fe20000004100 */
[----:B------:R-:W-:Y:S01]  /*0f20*/  FMUL.FTZ R33, R97, -1.4426950216293334961 ;  /* 0xbfb8aa3b61217820 */ /* 0x000fe20000410000 */
[----:B------:R-:W2:Y:S01]  /*0f30*/  MUFU.RCP R121, R82 ;  /* 0x0000005200797308 */ /* 0x000ea20000001000 */
[----:B0-----:R-:W-:Y:S01]  /*0f40*/  FMUL.FTZ R69, R98, R70 ;  /* 0x0000004662457220 */ /* 0x001fe20000410000 */
[----:B------:R-:W-:Y:S01]  /*0f50*/  HADD2.F32 R86, -RZ, R35.H0_H0 ;  /* 0x20000023ff567230 */ /* 0x000fe20000004100 */
[----:B----4-:R-:W-:Y:S01]  /*0f60*/  FADD.FTZ R94, R94, 1 ;  /* 0x3f8000005e5e7421 */ /* 0x010fe20000010000 */
[----:B------:R-:W-:Y:S01]  /*0f70*/  HADD2.F32 R35, -RZ, R10.H1_H1 ;  /* 0x3000000aff237230 */ /* 0x000fe20000004100 */
[----:B------:R-:W-:Y:S01]  /*0f80*/  FFMA.FTZ R120, R69, R99, R112 ;  /* 0x0000006345787223 */ /* 0x000fe20000010070 */
[----:B------:R-:W-:Y:S01]  /*0f90*/  HADD2.F32 R99, -RZ, R29.H0_H0 ;  /* 0x2000001dff637230 */ /* 0x000fe20000004100 */
[----:B------:R-:W-:Y:S01]  /*0fa0*/  FFMA.FTZ R112, R75, R28, 1 ;  /* 0x3f8000004b707423 */ /* 0x000fe2000001001c */
[----:B------:R0:W4:Y:S01]  /*0fb0*/  MUFU.EX2 R34, R33 ;  /* 0x0000002100227308 */ /* 0x0001220000000800 */
[----:B------:R-:W-:-:S02]  /*0fc0*/  FFMA.FTZ R28, R71, R35, R120 ;  /* 0x00000023471c7223 */ /* 0x000fc40000010078 */
[----:B------:R-:W-:Y:S02]  /*0fd0*/  FMUL.FTZ R101, R99, -1.4426950216293334961 ;  /* 0xbfb8aa3b63657820 */ /* 0x000fe40000410000 */
[----:B------:R-:W-:Y:S02]  /*0fe0*/  FADD.FTZ R35, -R117, 1 ;  /* 0x3f80000075237421 */ /* 0x000fe40000010100 */
[----:B-1----:R-:W-:Y:S01]  /*0ff0*/  FADD.FTZ R96, R96, 1 ;  /* 0x3f80000060607421 */ /* 0x002fe20000010000 */
[----:B------:R1:W1:Y:S01]  /*1000*/  MUFU.RCP R120, R94 ;  /* 0x0000005e00787308 */ /* 0x0002620000001000 */
[----:B--2---:R-:W-:Y:S02]  /*1010*/  FMUL.FTZ R82, R92, R121 ;  /* 0x000000795c527220 */ /* 0x004fe40000410000 */
[----:B0-----:R-:W-:Y:S02]  /*1020*/  FADD.FTZ R33, -R113, 1 ;  /* 0x3f80000071217421 */ /* 0x001fe40000010100 */
[----:B------:R-:W-:-:S02]  /*1030*/  FMUL.FTZ R73, R102, R82 ;  /* 0x0000005266497220 */ /* 0x000fc40000410000 */
[----:B------:R-:W-:Y:S01]  /*1040*/  FFMA.FTZ R119, R90, R35, 1 ;  /* 0x3f8000005a777423 */ /* 0x000fe20000010023 */
[----:B------:R-:W0:Y:S01]  /*1050*/  MUFU.EX2 R101, R101 ;  /* 0x0000006500657308 */ /* 0x000e220000000800 */
[----:B----4-:R-:W-:Y:S01]  /*1060*/  FADD.FTZ R90, R34, 1 ;  /* 0x3f800000225a7421 */ /* 0x010fe20000010000 */
[----:B-1----:R-:W-:Y:S01]  /*1070*/  HADD2.F32 R94, -RZ, R31.H0_H0 ;  /* 0x2000001fff5e7230 */ /* 0x002fe20000004100 */
[----:B------:R-:W-:Y:S02]  /*1080*/  FFMA.FTZ R115, R88, R33, 1 ;  /* 0x3f80000058737423 */ /* 0x000fe40000010021 */
[----:B------:R-:W-:Y:S02]  /*1090*/  FFMA.FTZ R126, R73, R32, R28 ;  /* 0x00000020497e7223 */ /* 0x000fe4000001001c */
[----:B------:R-:W-:Y:S01]  /*10a0*/  FADD.FTZ R28, -R118, 1 ;  /* 0x3f800000761c7421 */ /* 0x000fe20000010100 */
[----:B------:R1:W-:Y:S01]  /*10b0*/  MUFU.RCP R122, R96 ;  /* 0x00000060007a7308 */ /* 0x0003e20000001000 */
[----:B------:R-:W-:-:S02]  /*10c0*/  FMUL.FTZ R88, R93, R120 ;  /* 0x000000785d587220 */ /* 0x000fc40000410000 */
[----:B------:R-:W-:Y:S02]  /*10d0*/  FADD.FTZ R81, -R121, 1 ;  /* 0x3f80000079517421 */ /* 0x000fe40000010100 */
[----:B------:R-:W-:Y:S02]  /*10e0*/  FMUL.FTZ R75, R104, R88 ;  /* 0x00000058684b7220 */ /* 0x000fe40000410000 */
[----:B------:R-:W-:Y:S01]  /*10f0*/  FMUL.FTZ R29, R125, -1.4426950216293334961 ;  /* 0xbfb8aa3b7d1d7820 */ /* 0x000fe20000410000 */
[----:B------:R-:W-:Y:S01]  /*1100*/  MUFU.RCP R124, R90 ;  /* 0x0000005a007c7308 */ /* 0x000fe20000001000 */
[----:B0-----:R-:W-:Y:S01]  /*1110*/  FADD.FTZ R101, R101, 1 ;  /* 0x3f80000065657421 */ /* 0x001fe20000010000 */
[----:B-1----:R-:W-:Y:S01]  /*1120*/  HADD2.F32 R96, -RZ, R30.H1_H1 ;  /* 0x3000001eff607230 */ /* 0x002fe20000004100 */
[----:B------:R-:W-:Y:S02]  /*1130*/  FFMA.FTZ R126, R75, R103, R126 ;  /* 0x000000674b7e7223 */ /* 0x000fe4000001007e */
[----:B------:R-:W-:-:S03]  /*1140*/  FMUL.FTZ R105, R94, -1.4426950216293334961 ;  /* 0xbfb8aa3b5e697820 */ /* 0x000fc60000410000 */
[----:B------:R-:W0:Y:S08]  /*1150*/  MUFU.RCP R128, R101 ;  /* 0x0000006500807308 */ /* 0x000e300000001000 */
[----:B------:R1:W2:Y:S01]  /*1160*/  MUFU.EX2 R127, R29 ;  /* 0x0000001d007f7308 */ /* 0x0002a20000000800 */
[----:B0-----:R-:W-:Y:S01]  /*1170*/  FMUL.FTZ R90, R99, R128 ;  /* 0x00000080635a7220 */ /* 0x001fe20000410000 */
[----:B-1----:R-:W-:Y:S01]  /*1180*/  HADD2.F32 R29, -RZ, R5.H0_H0 ;  /* 0x20000005ff1d7230 */ /* 0x002fe20000004100 */
[----:B------:R-:W-:-:S05]  /*1190*/  FADD.FTZ R30, -R128, 1 ;  /* 0x3f800000801e7421 */ /* 0x000fca0000010100 */
[----:B------:R-:W0:Y:S01]  /*11a0*/  MUFU.EX2 R133, R105 ;  /* 0x0000006900857308 */ /* 0x000e220000000800 */
[----:B------:R-:W-:Y:S02]  /*11b0*/  FFMA.FTZ R130, R99, R30, 1 ;  /* 0x3f80000063827423 */ /* 0x000fe4000001001e */
[----:B--2---:R-:W-:Y:S02]  /*11c0*/  FADD.FTZ R127, R127, 1 ;  /* 0x3f8000007f7f7421 */ /* 0x004fe40000010000 */
[----:B0-----:R-:W-:-:S06]  /*11d0*/  FADD.FTZ R133, R133, 1 ;  /* 0x3f80000085857421 */ /* 0x001fcc0000010000 */
[----:B------:R-:W-:Y:S01]  /*11e0*/  MUFU.RCP R133, R133 ;  /* 0x0000008500857308 */ /* 0x000fe20000001000 */
[----:B---3--:R0:W-:Y:S04]  /*11f0*/  STS.128 [R0.X16], R40 ;  /* 0x0000002800007388 */ /* 0x0081e8000000cc00 */
[----:B------:R1:W-:Y:S01]  /*1200*/  STS.128 [R0.X16+0x200], R76 ;  /* 0x0002004c00007388 */ /* 0x0003e2000000cc00 */
[----:B------:R-:W-:-:S06]  /*1210*/  NOP ;  /* 0x0000000000007918 */ /* 0x000fcc0000000000 */
[----:B------:R-:W2:Y:S01]  /*1220*/  LDS.128 R32, [R37.X16] ;  /* 0x0000000025207984 */ /* 0x000ea2000000cc00 */
[----:B0-----:R-:W-:Y:S01]  /*1230*/  FFMA.FTZ R40, R91, R28, 1 ;  /* 0x3f8000005b287423 */ /* 0x001fe2000001001c */
[--C-:B------:R-:W-:Y:S01]  /*1240*/  HADD2.F32 R41, -RZ, R4.reuse.H0_H0 ;  /* 0x20000004ff297230 */ /* 0x100fe20000004100 */
[----:B------:R-:W-:Y:S02]  /*1250*/  FADD.FTZ R28, -R120, 1 ;  /* 0x3f800000781c7421 */ /* 0x000fe40000010100 */
[----:B-1----:R-:W-:Y:S02]  /*1260*/  FMUL.FTZ R76, R95, R122 ;  /* 0x0000007a5f4c7220 */ /* 0x002fe40000410000 */
[----:B------:R-:W-:Y:S02]  /*1270*/  FMUL.FTZ R78, R97, R124 ;  /* 0x0000007c614e7220 */ /* 0x000fe40000410000 */
[----:B------:R-:W-:Y:S02]  /*1280*/  FMUL.FTZ R77, R107, R76 ;  /* 0x0000004c6b4d7220 */ /* 0x000fe40000410000 */
[----:B------:R-:W-:Y:S01]  /*1290*/  FFMA.FTZ R43, R92, R81, 1 ;  /* 0x3f8000005c2b7423 */ /* 0x000fe20000010051 */
[----:B------:R-:W-:Y:S01]  /*12a0*/  HADD2.F32 R81, -RZ, R4.H1_H1 ;  /* 0x30000004ff517230 */ /* 0x000fe20000004100 */
[----:B------:R-:W-:Y:S01]  /*12b0*/  FFMA.FTZ R123, R93, R28, 1 ;  /* 0x3f8000005d7b7423 */ /* 0x000fe2000001001c */
[----:B------:R-:W-:Y:S01]  /*12c0*/  HADD2.F32 R92, -RZ, R31.H1_H1 ;  /* 0x3000001fff5c7230 */ /* 0x000fe20000004100 */
[----:B------:R-:W-:-:S02]  /*12d0*/  FADD.FTZ R28, -R122, 1 ;  /* 0x3f8000007a1c7421 */ /* 0x000fc40000010100 */
[----:B------:R-:W-:Y:S02]  /*12e0*/  FFMA.FTZ R126, R77, R41, R126 ;  /* 0x000000294d7e7223 */ /* 0x000fe4000001007e */
[----:B------:R-:W-:Y:S02]  /*12f0*/  FMUL.FTZ R79, R109, R78 ;  /* 0x0000004e6d4f7220 */ /* 0x000fe40000410000 */
[----:B------:R-:W-:Y:S02]  /*1300*/  FFMA.FTZ R42, R95, R28, 1 ;  /* 0x3f8000005f2a7423 */ /* 0x000fe4000001001c */
[----:B------:R-:W-:Y:S02]  /*1310*/  FFMA.FTZ R134, R79, R81, R126 ;  /* 0x000000514f867223 */ /* 0x000fe4000001007e */
[----:B------:R-:W-:Y:S02]  /*1320*/  FADD.FTZ R28, -R124, 1 ;  /* 0x3f8000007c1c7421 */ /* 0x000fe40000010100 */
[----:B------:R-:W-:-:S02]  /*1330*/  FMUL.FTZ R81, R111, R90 ;  /* 0x0000005a6f517220 */ /* 0x000fc40000410000 */
[----:B------:R-:W-:Y:S02]  /*1340*/  FFMA.FTZ R126, R97, R28, 1 ;  /* 0x3f800000617e7423 */ /* 0x000fe4000001001c */
[----:B------:R-:W-:Y:S02]  /*1350*/  FFMA.FTZ R134, R81, R29, R134 ;  /* 0x0000001d51867223 */ /* 0x000fe40000010086 */
[----:B------:R0:W1:Y:S01]  /*1360*/  LDS.128 R28, [R37.X16+0x10] ;  /* 0x00001000251c7984 */ /* 0x000062000000cc00 */
[----:B------:R-:W-:Y:S01]  /*1370*/  FMUL.FTZ R93, R96, -1.4426950216293334961 ;  /* 0xbfb8aa3b605d7820 */ /* 0x000fe20000410000 */
[----:B--2---:R-:W-:Y:S01]  /*1380*/  HADD2.F32 R91, -RZ, R32.H0_H0 ;  /* 0x20000020ff5b7230 */ /* 0x004fe20000004100 */
[----:B------:R-:W-:Y:S02]  /*1390*/  FMUL.FTZ R41, R129, -1.4426950216293334961 ;  /* 0xbfb8aa3b81297820 */ /* 0x000fe40000410000 */
[----:B------:R2:W3:Y:S01]  /*13a0*/  MUFU.EX2 R132, R93 ;  /* 0x0000005d00847308 */ /* 0x0004e20000000800 */
[----:B------:R-:W-:-:S02]  /*13b0*/  HADD2.F32 R97, -RZ, R33.H1_H1 ;  /* 0x30000021ff617230 */ /* 0x000fc40000004100 */
[--C-:B------:R-:W-:Y:S02]  /*13c0*/  HADD2.F32 R99, -RZ, R34.reuse.H0_H0 ;  /* 0x20000022ff637230 */ /* 0x100fe40000004100 */
[----:B------:R-:W-:Y:S01]  /*13d0*/  HADD2.F32 R101, -RZ, R34.H1_H1 ;  /* 0x30000022ff657230 */ /* 0x000fe20000004100 */
[----:B------:R-:W-:Y:S01]  /*13e0*/  FMUL.FTZ R34, R92, -1.4426950216293334961 ;  /* 0xbfb8aa3b5c227820 */ /* 0x000fe20000410000 */
[----:B------:R-:W-:Y:S01]  /*13f0*/  HADD2.F32 R105, -RZ, R35.H1_H1 ;  /* 0x30000023ff697230 */ /* 0x000fe20000004100 */
[----:B------:R-:W4:Y:S01]  /*1400*/  MUFU.EX2 R131, R41 ;  /* 0x0000002900837308 */ /* 0x000f220000000800 */
[----:B--2---:R-:W-:Y:S01]  /*1410*/  HADD2.F32 R93, -RZ, R33.H0_H0 ;  /* 0x20000021ff5d7230 */ /* 0x004fe20000004100 */
[----:B------:R-:W-:Y:S01]  /*1420*/  FMUL.FTZ R33, R38, R91 ;  /* 0x0000005b26217220 */ /* 0x000fe20000410000 */
[----:B------:R-:W-:Y:S01]  /*1430*/  HADD2.F32 R95, -RZ, R32.H1_H1 ;  /* 0x30000020ff5f7230 */ /* 0x000fe20000004100 */
[----:B0-----:R-:W-:Y:S01]  /*1440*/  FMUL.FTZ R37, R104, R105 ;  /* 0x0000006968257220 */ /* 0x001fe20000410000 */
[----:B------:R-:W-:Y:S01]  /*1450*/  HADD2.F32 R103, -RZ, R35.H0_H0 ;  /* 0x20000023ff677230 */ /* 0x000fe20000004100 */
[----:B------:R-:W-:-:S02]  /*1460*/  FMUL.FTZ R33, R106, R33 ;  /* 0x000000216a217220 */ /* 0x000fc40000410000 */
[----:B------:R-:W0:Y:S01]  /*1470*/  MUFU.EX2 R106, R34 ;  /* 0x00000022006a7308 */ /* 0x000e220000000800 */
[----:B------:R-:W-:Y:S02]  /*1480*/  FMUL.FTZ R98, R98, R99 ;  /* 0x0000006362627220 */ /* 0x000fe40000410000 */
[----:B------:R-:W-:Y:S02]  /*1490*/  FMUL.FTZ R62, R62, R97 ;  /* 0x000000613e3e7220 */ /* 0x000fe40000410000 */
[----:B------:R-:W-:Y:S02]  /*14a0*/  FMUL.FTZ R120, R120, R37 ;  /* 0x0000002578787220 */ /* 0x000fe40000410000 */
[----:B---3--:R-:W-:Y:S01]  /*14b0*/  FADD.FTZ R132, R132, 1 ;  /* 0x3f80000084847421 */ /* 0x008fe20000010000 */
[----:B------:R2:W3:Y:S01]  /*14c0*/  MUFU.RCP R32, R127 ;  /* 0x0000007f00207308 */ /* 0x0004e20000001000 */
[----:B----4-:R-:W-:Y:S02]  /*14d0*/  FADD.FTZ R131, R131, 1 ;  /* 0x3f80000083837421 */ /* 0x010fe40000010000 */
[----:B------:R-:W-:-:S02]  /*14e0*/  FMUL.FTZ R39, R39, R93 ;  /* 0x0000005d27277220 */ /* 0x000fc40000410000 */
[----:B------:R-:W-:Y:S02]  /*14f0*/  FMUL.FTZ R41, R36, R95 ;  /* 0x0000005f24297220 */ /* 0x000fe40000410000 */
[----:B------:R-:W-:Y:S01]  /*1500*/  FMUL.FTZ R98, R117, R98 ;  /* 0x0000006275627220 */ /* 0x000fe20000410000 */
[----:B------:R4:W3:Y:S01]  /*1510*/  MUFU.RCP R34, R131 ;  /* 0x0000008300227308 */ /* 0x0008e20000001000 */
[----:B0-----:R-:W-:Y:S01]  /*1520*/  FADD.FTZ R106, R106, 1 ;  /* 0x3f8000006a6a7421 */ /* 0x001fe20000010000 */
[----:B------:R-:W-:Y:S01]  /*1530*/  HADD2.F32 R117, -RZ, R26.H1_H1 ;  /* 0x3000001aff757230 */ /* 0x000fe20000004100 */
[----:B------:R-:W-:Y:S01]  /*1540*/  FMUL.FTZ R102, R102, R103 ;  /* 0x0000006766667220 */ /* 0x000fe20000410000 */
[----:B--2---:R-:W-:Y:S01]  /*1550*/  HADD2.F32 R127, -RZ, R13.H0_H0 ;  /* 0x2000000dff7f7230 */ /* 0x004fe20000004100 */
[----:B------:R-:W-:Y:S02]  /*1560*/  FMUL.FTZ R62, R113, R62 ;  /* 0x0000003e713e7220 */ /* 0x000fe40000410000 */
[----:B------:R-:W-:Y:S01]  /*1570*/  FMUL.FTZ R120, R120, R123 ;  /* 0x0000007b78787220 */ /* 0x000fe20000410000 */
[----:B------:R-:W0:Y:S01]  /*1580*/  MUFU.RCP R113, R132 ;  /* 0x0000008400717308 */ /* 0x000e220000001000 */
[----:B------:R-:W-:Y:S01]  /*1590*/  FMUL.FTZ R39, R114, R39 ;  /* 0x0000002772277220 */ /* 0x000fe20000410000 */
[----:B-1----:R-:W-:Y:S01]  /*15a0*/  HADD2.F32 R114, -RZ, R30.H1_H1 ;  /* 0x3000001eff727230 */ /* 0x002fe20000004100 */
[----:B------:R-:W-:Y:S01]  /*15b0*/  FMUL.FTZ R41, R110, R41 ;  /* 0x000000296e297220 */ /* 0x000fe20000410000 */
[----:B----4-:R-:W-:Y:S01]  /*15c0*/  HADD2.F32 R131, -RZ, R14.H0_H0 ;  /* 0x2000000eff837230 */ /* 0x010fe20000004100 */
[----:B------:R-:W-:Y:S01]  /*15d0*/  FMUL.FTZ R102, R121, R102 ;  /* 0x0000006679667220 */ /* 0x000fe20000410000 */
[----:B------:R-:W-:Y:S01]  /*15e0*/  HADD2.F32 R121, -RZ, R27.H1_H1 ;  /* 0x3000001bff797230 */ /* 0x000fe20000004100 */
[----:B------:R-:W-:Y:S01]  /*15f0*/  FMUL.FTZ R33, R33, R108 ;  /* 0x0000006c21217220 */ /* 0x000fe20000410000 */
[----:B------:R-:W1:Y:S01]  /*1600*/  MUFU.RCP R123, R106 ;  /* 0x0000006a007b7308 */ /* 0x000e620000001000 */
[----:B------:R-:W-:Y:S01]  /*1610*/  FMUL.FTZ R38, R98, R119 ;  /* 0x0000007762267220 */ /* 0x000fe20000410000 */
[--C-:B------:R-:W-:Y:S01]  /*1620*/  HADD2.F32 R98, -RZ, R28.reuse.H0_H0 ;  /* 0x2000001cff627230 */ /* 0x100fe20000004100 */
[----:B------:R-:W-:Y:S01]  /*1630*/  FMUL.FTZ R37, R39, R116 ;  /* 0x0000007427257220 */ /* 0x000fe20000410000 */
[--C-:B------:R-:W-:Y:S01]  /*1640*/  HADD2.F32 R108, -RZ, R29.reuse.H1_H1 ;  /* 0x3000001dff6c7230 */ /* 0x100fe20000004100 */
[----:B------:R-:W-:Y:S01]  /*1650*/  FMUL.FTZ R35, R100, R101 ;  /* 0x0000006564237220 */ /* 0x000fe20000410000 */
[----:B------:R-:W-:Y:S01]  /*1660*/  HADD2.F32 R100, -RZ, R28.H1_H1 ;  /* 0x3000001cff647230 */ /* 0x000fe20000004100 */
[----:B------:R-:W-:Y:S01]  /*1670*/  FMUL.FTZ R36, R41, R112 ;  /* 0x0000007029247220 */ /* 0x000fe20000410000 */
[----:B------:R-:W-:Y:S01]  /*1680*/  HADD2.F32 R112, -RZ, R30.H0_H0 ;  /* 0x2000001eff707230 */ /* 0x000fe20000004100 */
[----:B------:R-:W-:Y:S01]  /*1690*/  FMUL.FTZ R39, R102, R43 ;  /* 0x0000002b66277220 */ /* 0x000fe20000410000 */
[----:B------:R-:W-:Y:S01]  /*16a0*/  HADD2.F32 R102, -RZ, R29.H0_H0 ;  /* 0x2000001dff667230 */ /* 0x000fe20000004100 */
[----:B------:R-:W-:Y:S01]  /*16b0*/  FMUL.FTZ R107, R107, R98 ;  /* 0x000000626b6b7220 */ /* 0x000fe20000410000 */
[--C-:B------:R-:W-:Y:S01]  /*16c0*/  HADD2.F32 R116, -RZ, R31.reuse.H0_H0 ;  /* 0x2000001fff747230 */ /* 0x100fe20000004100 */
[----:B---3--:R-:W-:Y:S01]  /*16d0*/  FADD.FTZ R28, -R32, 1 ;  /* 0x3f800000201c7421 */ /* 0x008fe20000010100 */
[----:B------:R-:W-:Y:S01]  /*16e0*/  F2FP.PACK_AB R36, R36, R33 ;  /* 0x000000212424723e */ /* 0x000fe200000000ff */
[----:B------:R-:W-:Y:S01]  /*16f0*/  FMUL.FTZ R29, R83, R108 ;  /* 0x0000006c531d7220 */ /* 0x000fe20000410000 */
[----:B------:R-:W-:Y:S01]  /*1700*/  F2FP.PACK_AB R39, R120, R39 ;  /* 0x000000277827723e */ /* 0x000fe200000000ff */
[----:B------:R-:W-:Y:S01]  /*1710*/  FMUL.FTZ R35, R118, R35 ;  /* 0x0000002376237220 */ /* 0x000fe20000410000 */
[----:B------:R-:W-:Y:S01]  /*1720*/  HADD2.F32 R118, -RZ, R31.H1_H1 ;  /* 0x3000001fff767230 */ /* 0x000fe20000004100 */
[----:B------:R-:W-:Y:S01]  /*1730*/  FMUL.FTZ R107, R122, R107 ;  /* 0x0000006b7a6b7220 */ /* 0x000fe20000410000 */
[----:B------:R-:W-:Y:S01]  /*1740*/  HADD2.F32 R119, -RZ, R27.H0_H0 ;  /* 0x2000001bff777230 */ /* 0x000fe20000004100 */
[----:B------:R-:W-:-:S02]  /*1750*/  FFMA.FTZ R28, R125, R28, 1 ;  /* 0x3f8000007d1c7423 */ /* 0x000fc4000001001c */
[----:B------:R-:W-:Y:S02]  /*1760*/  FMUL.FTZ R31, R89, R112 ;  /* 0x00000070591f7220 */ /* 0x000fe40000410000 */
[----:B------:R-:W-:Y:S02]  /*1770*/  FMUL.FTZ R29, R32, R29 ;  /* 0x0000001d201d7220 */ /* 0x000fe40000410000 */
[----:B------:R-:W-:Y:S02]  /*1780*/  FMUL.FTZ R35, R35, R40 ;  /* 0x0000002823237220 */ /* 0x000fe40000410000 */
[----:B------:R-:W-:Y:S01]  /*1790*/  FMUL.FTZ R104, R125, R32 ;  /* 0x000000207d687220 */ /* 0x000fe20000410000 */
[----:B------:R-:W-:Y:S01]  /*17a0*/  HADD2.F32 R125, -RZ, R12.H1_H1 ;  /* 0x3000000cff7d7230 */ /* 0x000fe20000004100 */
[----:B------:R-:W-:Y:S01]  /*17b0*/  FADD.FTZ R30, -R34, 1 ;  /* 0x3f800000221e7421 */ /* 0x000fe20000010100 */
[----:B------:R-:W-:Y:S01]  /*17c0*/  F2FP.PACK_AB R38, R35, R38 ;  /* 0x000000262326723e */ /* 0x000fe200000000ff */
[----:B------:R-:W-:-:S02]  /*17d0*/  FMUL.FTZ R110, R129, R34 ;  /* 0x00000022816e7220 */ /* 0x000fc40000410000 */
[----:B------:R-:W-:Y:S02]  /*17e0*/  FMUL.FTZ R31, R34, R31 ;  /* 0x0000001f221f7220 */ /* 0x000fe40000410000 */
[----:B------:R-:W-:Y:S02]  /*17f0*/  FMUL.FTZ R40, R107, R42 ;  /* 0x0000002a6b287220 */ /* 0x000fe40000410000 */
[----:B0-----:R-:W-:Y:S02]  /*1800*/  FADD.FTZ R43, -R113, 1 ;  /* 0x3f800000712b7421 */ /* 0x001fe40000010100 */
[----:B------:R-:W-:Y:S02]  /*1810*/  FMUL.FTZ R28, R29, R28 ;  /* 0x0000001c1d1c7220 */ /* 0x000fe40000410000 */
[----:B------:R-:W-:Y:S02]  /*1820*/  FMUL.FTZ R32, R87, R114 ;  /* 0x0000007257207220 */ /* 0x000fe40000410000 */
[----:B------:R-:W-:-:S02]  /*1830*/  FMUL.FTZ R109, R109, R100 ;  /* 0x000000646d6d7220 */ /* 0x000fc40000410000 */
[----:B------:R-:W-:Y:S02]  /*1840*/  FMUL.FTZ R111, R111, R102 ;  /* 0x000000666f6f7220 */ /* 0x000fe40000410000 */
[----:B------:R-:W-:Y:S02]  /*1850*/  FADD.FTZ R107, -R133, 1 ;  /* 0x3f800000856b7421 */ /* 0x000fe40000010100 */
[----:B-1----:R-:W-:Y:S02]  /*1860*/  FADD.FTZ R29, -R123, 1 ;  /* 0x3f8000007b1d7421 */ /* 0x002fe40000010100 */
[----:B------:R-:W-:Y:S02]  /*1870*/  FMUL.FTZ R34, R86, R116 ;  /* 0x0000007456227220 */ /* 0x000fe40000410000 */
[----:B------:R-:W-:Y:S02]  /*1880*/  FMUL.FTZ R42, R80, R118 ;  /* 0x00000076502a7220 */ /* 0x000fe40000410000 */
[----:B------:R-:W-:Y:S01]  /*1890*/  FFMA.FTZ R30, R129, R30, 1 ;  /* 0x3f800000811e7423 */ /* 0x000fe2000001001e */
[----:B------:R-:W-:Y:S01]  /*18a0*/  HADD2.F32 R129, -RZ, R13.H1_H1 ;  /* 0x3000000dff817230 */ /* 0x000fe20000004100 */
[----:B------:R-:W-:-:S02]  /*18b0*/  FFMA.FTZ R43, R96, R43, 1 ;  /* 0x3f800000602b7423 */ /* 0x000fc4000001002b */
[----:B------:R-:W-:Y:S02]  /*18c0*/  FMUL.FTZ R32, R113, R32 ;  /* 0x0000002071207220 */ /* 0x000fe40000410000 */
[----:B------:R-:W-:Y:S02]  /*18d0*/  FMUL.FTZ R109, R124, R109 ;  /* 0x0000006d7c6d7220 */ /* 0x000fe40000410000 */
[----:B------:R-:W-:Y:S02]  /*18e0*/  FMUL.FTZ R111, R128, R111 ;  /* 0x0000006f806f7220 */ /* 0x000fe40000410000 */
[----:B------:R-:W-:Y:S02]  /*18f0*/  FFMA.FTZ R107, R94, R107, 1 ;  /* 0x3f8000005e6b7423 */ /* 0x000fe4000001006b */
[----:B------:R-:W-:Y:S02]  /*1900*/  FFMA.FTZ R29, R92, R29, 1 ;  /* 0x3f8000005c1d7423 */ /* 0x000fe4000001001d */
[----:B------:R-:W-:-:S02]  /*1910*/  FMUL.FTZ R34, R133, R34 ;  /* 0x0000002285227220 */ /* 0x000fc40000410000 */
[----:B------:R-:W-:Y:S02]  /*1920*/  FMUL.FTZ R42, R123, R42 ;  /* 0x0000002a7b2a7220 */ /* 0x000fe40000410000 */
[----:B------:R-:W-:Y:S01]  /*1930*/  FMUL.FTZ R62, R62, R115 ;  /* 0x000000733e3e7220 */ /* 0x000fe20000410000 */
[----:B------:R-:W-:Y:S01]  /*1940*/  HADD2.F32 R115, -RZ, R26.H0_H0 ;  /* 0x2000001aff737230 */ /* 0x000fe20000004100 */
[----:B------:R-:W-:Y:S01]  /*1950*/  FMUL.FTZ R30, R31, R30 ;  /* 0x0000001e1f1e7220 */ /* 0x000fe20000410000 */
[----:B------:R-:W-:Y:S01]  /*1960*/  HADD2.F32 R26, -RZ, R7.H1_H1 ;  /* 0x30000007ff1a7230 */ /* 0x000fe20000004100 */
[----:B------:R-:W-:Y:S01]  /*1970*/  FMUL.FTZ R43, R32, R43 ;  /* 0x0000002b202b7220 */ /* 0x000fe20000410000 */
[----:B------:R-:W-:Y:S01]  /*1980*/  F2FP.PACK_AB R37, R62, R37 ;  /* 0x000000253e25723e */ /* 0x000fe200000000ff */
[----:B------:R-:W-:Y:S01]  /*1990*/  FMUL.FTZ R109, R109, R126 ;  /* 0x0000007e6d6d7220 */ /* 0x000fe20000410000 */
[----:B------:R-:W-:Y:S01]  /*19a0*/  LEA R62, R53, R44, 0x1 ;  /* 0x0000002c353e7211 */ /* 0x000fe200078e08ff */
[----:B------:R-:W-:Y:S01]  /*19b0*/  BAR.SYNC.DEFER_BLOCKING 0x0 ;  /* 0x0000000000007b1d */ /* 0x000fe20000010000 */
[----:B------:R-:W-:Y:S01]  /*19c0*/  FMUL.FTZ R41, R111, R130 ;  /* 0x000000826f297220 */ /* 0x000fe20000410000 */
[----:B------:R-:W-:Y:S01]  /*19d0*/  HADD2.F32 R111, -RZ, R25.H0_H0 ;  /* 0x20000019ff6f7230 */ /* 0x000fe20000004100 */
        /* <DEDUP_REMOVED lines=8> */
[----:B------:R-:W-:-:S02]  /*1a60*/  IMAD R29, R59, c[0x0][0x2f0], RZ ;  /* 0x0000bc003b1d7a24 */ /* 0x000fc400078e02ff */
[----:B------:R-:W-:Y:S01]  /*1a70*/  IMAD.WIDE.U32 R106, R60, c[0x0][0x2f0], R84 ;  /* 0x0000bc003c6a7a25 */ /* 0x000fe200078e0054 */
[----:B------:R-:W-:-:S03]  /*1a80*/  HADD2.F32 R84, -RZ, R6.H0_H0 ;  /* 0x20000006ff547230 */ /* 0x000fc60000004100 */
[----:B------:R-:W-:Y:S02]  /*1a90*/  FFMA.FTZ R134, R83, R28, R134 ;  /* 0x0000001c53867223 */ /* 0x000fe40000010086 */
[----:B------:R-:W-:Y:S02]  /*1aa0*/  IMAD R109, R60, c[0x0][0x2f4], R29 ;  /* 0x0000bd003c6d7a24 */ /* 0x000fe400078e021d */
[----:B------:R-:W-:Y:S01]  /*1ab0*/  FMUL.FTZ R96, R96, R113 ;  /* 0x0000007160607220 */ /* 0x000fe20000410000 */
[----:B------:R-:W-:Y:S01]  /*1ac0*/  HADD2.F32 R113, -RZ, R25.H1_H1 ;  /* 0x30000019ff717230 */ /* 0x000fe20000004100 */
[----:B------:R-:W-:Y:S01]  /*1ad0*/  FMUL.FTZ R85, R89, R110 ;  /* 0x0000006e59557220 */ /* 0x000fe20000410000 */
[----:B------:R0:W-:Y:S03]  /*1ae0*/  STS.128 [R62.X16], R36 ;  /* 0x000000243e007388 */ /* 0x0001e6000000cc00 */
[----:B------:R-:W-:Y:S01]  /*1af0*/  FFMA.FTZ R84, R85, R84, R134 ;  /* 0x0000005455547223 */ /* 0x000fe20000010086 */
[----:B------:R1:W-:Y:S01]  /*1b00*/  STS.128 [R62.X16+0x10], R40 ;  /* 0x000010283e007388 */ /* 0x0003e2000000cc00 */
[----:B------:R-:W-:-:S06]  /*1b10*/  NOP ;  /* 0x0000000000007918 */ /* 0x000fcc0000000000 */
[----:B------:R-:W2:Y:S04]  /*1b20*/  LDS.128 R28, [R0.X16] ;  /* 0x00000000001c7984 */ /* 0x000ea8000000cc00 */
[----:B------:R-:W3:Y:S01]  /*1b30*/  LDS.128 R32, [R0.X16+0x200] ;  /* 0x0002000000207984 */ /* 0x000ee2000000cc00 */
[----:B0-----:R-:W-:Y:S01]  /*1b40*/  IADD3 R39, R107, R109, RZ ;  /* 0x0000006d6b277210 */ /* 0x001fe20007ffe0ff */
[--C-:B------:R-:W-:Y:S01]  /*1b50*/  HADD2.F32 R107, -RZ, R24.reuse.H0_H0 ;  /* 0x20000018ff6b7230 */ /* 0x100fe20000004100 */
[----:B------:R-:W-:Y:S01]  /*1b60*/  MOV R38, c[0x0][0x16c] ;  /* 0x00005b0000267a02 */ /* 0x000fe20000000f00 */
[----:B------:R-:W-:Y:S01]  /*1b70*/  HADD2.F32 R109, -RZ, R24.H1_H1 ;  /* 0x30000018ff6d7230 */ /* 0x000fe20000004100 */
[----:B-1----:R-:W-:Y:S01]  /*1b80*/  LEA R40, P0, R106, c[0x0][0x338], 0x1 ;  /* 0x0000ce006a287a11 */ /* 0x002fe200078008ff */
[----:B------:R-:W-:Y:S01]  /*1b90*/  HADD2.F32 R36, -RZ, R6.H1_H1 ;  /* 0x30000006ff247230 */ /* 0x000fe20000004100 */
[----:B------:R-:W-:Y:S01]  /*1ba0*/  FMUL.FTZ R37, R87, R96 ;  /* 0x0000006057257220 */ /* 0x000fe20000410000 */
[----:B------:R-:W-:Y:S01]  /*1bb0*/  ISETP.GE.AND P1, PT, R38, 0x1, PT ;  /* 0x000000012600780c */ /* 0x000fe20003f26270 */
[----:B------:R-:W-:Y:S01]  /*1bc0*/  FMUL.FTZ R43, R94, R133 ;  /* 0x000000855e2b7220 */ /* 0x000fe20000410000 */
[----:B------:R-:W-:Y:S01]  /*1bd0*/  LEA.HI.X R41, R106, c[0x0][0x33c], R39, 0x1, P0 ;  /* 0x0000cf006a297a11 */ /* 0x000fe200000f0c27 */
[----:B------:R-:W-:Y:S01]  /*1be0*/  HADD2.F32 R38, -RZ, R7.H0_H0 ;  /* 0x20000007ff267230 */ /* 0x000fe20000004100 */
[----:B------:R-:W-:Y:S01]  /*1bf0*/  ISETP.NE.U32.AND P0, PT, RZ, c[0x0][0x270], PT ;  /* 0x00009c00ff007a0c */ /* 0x000fe20003f05070 */
[----:B------:R-:W-:Y:S01]  /*1c00*/  FFMA.FTZ R36, R37, R36, R84 ;  /* 0x0000002425247223 */ /* 0x000fe20000010054 */
[----:B------:R-:W-:Y:S01]  /*1c10*/  HADD2.F32 R133, -RZ, R14.H1_H1 ;  /* 0x3000000eff857230 */ /* 0x000fe20000004100 */
[----:B------:R-:W-:Y:S01]  /*1c20*/  IMAD.WIDE R24, R22, 0x10, R40 ;  /* 0x0000001016187825 */ /* 0x000fe200078e0228 */
[----:B------:R-:W-:-:S03]  /*1c30*/  ISETP.NE.AND.EX P0, PT, RZ, c[0x0][0x274], PT, P0 ;  /* 0x00009d00ff007a0c */ /* 0x000fc60003f05300 */
[----:B------:R-:W-:Y:S02]  /*1c40*/  FMUL.FTZ R39, R86, R43 ;  /* 0x0000002b56277220 */ /* 0x000fe40000410000 */
[----:B------:R-:W-:Y:S01]  /*1c50*/  FMUL.FTZ R87, R92, R123 ;  /* 0x0000007b5c577220 */ /* 0x000fe20000410000 */
[----:B------:R-:W-:Y:S01]  /*1c60*/  HADD2.F32 R123, -RZ, R12.H0_H0 ;  /* 0x2000000cff7b7230 */ /* 0x000fe20000004100 */
[----:B------:R-:W-:Y:S02]  /*1c70*/  FFMA.FTZ R36, R39, R38, R36 ;  /* 0x0000002627247223 */ /* 0x000fe40000010024 */
[----:B------:R-:W-:-:S04]  /*1c80*/  FMUL.FTZ R27, R80, R87 ;  /* 0x00000057501b7220 */ /* 0x000fc80000410000 */
[----:B------:R-:W-:Y:S01]  /*1c90*/  FFMA.FTZ R36, R27, R26, R36 ;  /* 0x0000001a1b247223 */ /* 0x000fe20000010024 */
[----:B--2---:R0:W-:Y:S04]  /*1ca0*/  STG.E.128 [R24.64], R28 ;  /* 0x0000001c18007986 */ /* 0x0041e8000c101d06 */
[----:B---3--:R0:W-:Y:S01]  /*1cb0*/  STG.E.128 [R24.64+0x200], R32 ;  /* 0x0002002018007986 */ /* 0x0081e2000c101d06 */
[----:B------:R-:W-:Y:S05]  /*1cc0*/  @!P0 BRA `(.L_x_3669) ;  /* 0x000002b000008947 */ /* 0x000fea0003800000 */
[----:B------:R-:W-:Y:S01]  /*1cd0*/  BAR.SYNC.DEFER_BLOCKING 0x0 ;  /* 0x0000000000007b1d */ /* 0x000fe20000010000 */
[----:B0-----:R-:W-:Y:S02]  /*1ce0*/  FMUL.FTZ R32, R64, R91 ;  /* 0x0000005b40207220 */ /* 0x001fe40000410000 */
[----:B------:R-:W-:Y:S02]  /*1cf0*/  FMUL.FTZ R95, R66, R95 ;  /* 0x0000005f425f7220 */ /* 0x000fe40000410000 */
        /* <DEDUP_REMOVED lines=33> */
[----:B------:R-:W-:-:S05]  /*1f10*/  IMAD.WIDE.U32 R24, R60, c[0x0][0x218], R24 ;  /* 0x000086003c187a25 */ /* 0x000fca00078e0018 */
[----:B------:R-:W-:Y:S02]  /*1f20*/  IADD3 R25, R25, R87, RZ ;  /* 0x0000005719197210 */ /* 0x000fe40007ffe0ff */
[----:B0-----:R-:W-:-:S04]  /*1f30*/  LEA R32, P0, R24, c[0x0][0x270], 0x1 ;  /* 0x00009c0018207a11 */ /* 0x001fc800078008ff */
[----:B------:R-:W-:-:S05]  /*1f40*/  LEA.HI.X R33, R24, c[0x0][0x274], R25, 0x1, P0 ;  /* 0x00009d0018217a11 */ /* 0x000fca00000f0c19 */
[----:B------:R-:W-:-:S05]  /*1f50*/  IMAD.WIDE R24, R22, 0x10, R32 ;  /* 0x0000001016187825 */ /* 0x000fca00078e0220 */
[----:B-1----:R0:W-:Y:S04]  /*1f60*/  STG.E.128 [R24.64], R12 ;  /* 0x0000000c18007986 */ /* 0x0021e8000c101d06 */
[----:B--2---:R0:W-:Y:S02]  /*1f70*/  STG.E.128 [R24.64+0x200], R28 ;  /* 0x0002001c18007986 */ /* 0x0041e4000c101d06 */
.L_x_3669:
[----:B------:R-:W-:Y:S01]  /*1f80*/  BAR.SYNC.DEFER_BLOCKING 0x0 ;  /* 0x0000000000007b1d */ /* 0x000fe20000010000 */
[----:B------:R-:W-:Y:S01]  /*1f90*/  HFMA2.MMA R114, -RZ, RZ, 0, 0 ;  /* 0x00000000ff727435 */ /* 0x000fe200000001ff */
[--C-:B-----5:R-:W-:Y:S01]  /*1fa0*/  FADD.FTZ R68, R107, R56.reuse ;  /* 0x000000386b447221 */ /* 0x120fe20000010000 */
[----:B------:R-:W-:Y:S01]  /*1fb0*/  HFMA2.MMA R87, -RZ, RZ, 0, 0 ;  /* 0x00000000ff577435 */ /* 0x000fe200000001ff */
[--C-:B------:R-:W-:Y:S01]  /*1fc0*/  FADD.FTZ R70, R109, R56.reuse ;  /* 0x000000386d467221 */ /* 0x100fe20000010000 */
[----:B------:R-:W-:Y:S01]  /*1fd0*/  HFMA2.MMA R89, -RZ, RZ, 0, 0 ;  /* 0x00000000ff597435 */ /* 0x000fe200000001ff */
[----:B0-----:R-:W-:Y:S01]  /*1fe0*/  CS2R R30, SRZ ;  /* 0x00000000001e7805 */ /* 0x001fe2000001ff00 */
[----:B------:R-:W-:Y:S01]  /*1ff0*/  HFMA2.MMA R41, -RZ, RZ, 0, 0 ;  /* 0x00000000ff297435 */ /* 0x000fe200000001ff */
[----:B------:R-:W-:Y:S01]  /*2000*/  MOV R64, RZ ;  /* 0x000000ff00407202 */ /* 0x000fe20000000f00 */
[----:B------:R-:W-:Y:S01]  /*2010*/  CS2R R34, SRZ ;  /* 0x0000000000227805 */ /* 0x000fe2000001ff00 */
[----:B------:R-:W-:Y:S01]  /*2020*/  MOV R66, RZ ;  /* 0x000000ff00427202 */ /* 0x000fe20000000f00 */
[----:B------:R-:W-:Y:S01]  /*2030*/  CS2R R28, SRZ ;  /* 0x00000000001c7805 */ /* 0x000fe2000001ff00 */
[----:B------:R-:W-:Y:S01]  /*2040*/  MOV R43, RZ ;  /* 0x000000ff002b7202 */ /* 0x000fe20000000f00 */
[----:B------:R-:W-:Y:S01]  /*2050*/  CS2R R32, SRZ ;  /* 0x0000000000207805 */ /* 0x000fe2000001ff00 */
[----:B------:R-:W-:Y:S01]  /*2060*/  MOV R26, RZ ;  /* 0x000000ff001a7202 */ /* 0x000fe20000000f00 */
        /* <DEDUP_REMOVED lines=13> */
[----:B------:R-:W-:Y:S02]  /*2140*/  FADD.FTZ R94, R137, R56 ;  /* 0x00000038895e7221 */ /* 0x000fe40000010000 */
        /* <DEDUP_REMOVED lines=17> */
[----:B------:R-:W-:Y:S01]  /*2260*/  IMAD R111, R59, c[0x0][0x180], RZ ;  /* 0x000060003b6f7a24 */ /* 0x000fe200078e02ff */
[C---:B------:R-:W-:Y:S01]  /*2270*/  IADD3 R112, R45.reuse, -0x1, RZ ;  /* 0xffffffff2d707810 */ /* 0x040fe20007ffe0ff */
[C---:B------:R-:W-:Y:S01]  /*2280*/  IMAD.WIDE.U32 R12, R60.reuse, c[0x0][0x180], RZ ;  /* 0x000060003c0c7a25 */ /* 0x040fe200078e00ff */
[----:B------:R-:W-:Y:S01]  /*2290*/  IADD3 R38, R45, -0x2, RZ ;  /* 0xfffffffe2d267810 */ /* 0x000fe20007ffe0ff */
[----:B------:R-:W-:Y:S01]  /*22a0*/  UMOV UR4, URZ ;  /* 0x0000003f00047c82 */ /* 0x000fe20008000000 */
[----:B------:R-:W-:Y:S01]  /*22b0*/  MOV R168, RZ ;  /* 0x000000ff00a87202 */ /* 0x000fe20000000f00 */
[----:B------:R-:W-:Y:S01]  /*22c0*/  IMAD R119, R60, c[0x0][0x184], R111 ;  /* 0x000061003c777a24 */ /* 0x000fe200078e026f */
[----:B------:R-:W-:Y:S01]  /*22d0*/  LEA.HI R111, R112, R112, RZ, 0x1 ;  /* 0x00000070706f7211 */ /* 0x000fe200078f08ff */
[C---:B------:R-:W-:Y:S01]  /*22e0*/  IMAD R113, R59.reuse, c[0x0][0x198], RZ ;  /* 0x000066003b717a24 */ /* 0x040fe200078e02ff */
[----:B------:R-:W-:Y:S01]  /*22f0*/  LEA R42, P0, R12, c[0x0][0x220], 0x2 ;  /* 0x000088000c2a7a11 */ /* 0x000fe200078010ff */
[----:B------:R-:W-:Y:S01]  /*2300*/  IMAD R115, R59, c[0x0][0x1b8], RZ ;  /* 0x00006e003b737a24 */ /* 0x000fe200078e02ff */
[----:B------:R-:W-:Y:S01]  /*2310*/  IADD3 R119, R13, R119, RZ ;  /* 0x000000770d777210 */ /* 0x000fe20007ffe0ff */
[----:B------:R-:W-:Y:S01]  /*2320*/  IMAD R117, R38, c[0x0][0x16c], RZ ;  /* 0x00005b0026757a24 */ /* 0x000fe200078e02ff */
[----:B------:R-:W-:Y:S01]  /*2330*/  LOP3.LUT R13, R111, 0xfffffe, RZ, 0xc0, !PT ;  /* 0x00fffffe6f0d7812 */ /* 0x000fe200078ec0ff */
[----:B------:R-:W-:Y:S01]  /*2340*/  IMAD.WIDE.U32 R14, R60, c[0x0][0x198], RZ ;  /* 0x000066003c0e7a25 */ /* 0x000fe200078e00ff */
[----:B------:R-:W-:-:S02]  /*2350*/  LEA.HI.X R111, R12, c[0x0][0x224], R119, 0x2, P0 ;  /* 0x000089000c6f7a11 */ /* 0x000fc400000f1477 */
[----:B------:R-:W-:Y:S01]  /*2360*/  IADD3 R13, R112, -R13, RZ ;  /* 0x8000000d700d7210 */ /* 0x000fe20007ffe0ff */
[----:B------:R-:W-:Y:S01]  /*2370*/  IMAD.WIDE.U32 R24, R60, c[0x0][0x1b8], RZ ;  /* 0x00006e003c187a25 */ /* 0x000fe200078e00ff */
[----:B------:R-:W-:Y:S02]  /*2380*/  LEA R40, P1, R14, c[0x0][0x228], 0x2 ;  /* 0x00008a000e287a11 */ /* 0x000fe400078210ff */
[----:B------:R-:W-:Y:S01]  /*2390*/  MOV R114, RZ ;  /* 0x000000ff00727202 */ /* 0x000fe20000000f00 */
[----:B------:R-:W-:Y:S01]  /*23a0*/  IMAD R113, R60, c[0x0][0x19c], R113 ;  /* 0x000067003c717a24 */ /* 0x000fe200078e0271 */
[----:B------:R-:W-:Y:S01]  /*23b0*/  LEA R38, P2, R24, c[0x0][0x230], 0x2 ;  /* 0x00008c0018267a11 */ /* 0x000fe200078410ff */
[----:B------:R-:W-:Y:S01]  /*23c0*/  IMAD R115, R60, c[0x0][0x1bc], R115 ;  /* 0x00006f003c737a24 */ /* 0x000fe200078e0273 */
[----:B------:R-:W-:Y:S01]  /*23d0*/  SHF.L.U32 R118, R13, 0x8, RZ ;  /* 0x000000080d767819 */ /* 0x000fe200000006ff */
[----:B------:R-:W-:Y:S01]  /*23e0*/  IMAD.WIDE R116, R117, 0x8, R20 ;  /* 0x0000000875747825 */ /* 0x000fe200078e0214 */
[----:B------:R-:W-:-:S02]  /*23f0*/  IADD3 R113, R15, R113, RZ ;  /* 0x000000710f717210 */ /* 0x000fc40007ffe0ff */
[----:B------:R-:W-:Y:S02]  /*2400*/  IADD3 R115, R25, R115, RZ ;  /* 0x0000007319737210 */ /* 0x000fe40007ffe0ff */
[----:B------:R-:W-:Y:S02]  /*2410*/  MOV R112, R116 ;  /* 0x0000007400707202 */ /* 0x000fe40000000f00 */
[----:B------:R-:W-:Y:S02]  /*2420*/  LEA.HI.X R113, R14, c[0x0][0x22c], R113, 0x2, P1 ;  /* 0x00008b000e717a11 */ /* 0x000fe400008f1471 */
[----:B------:R-:W-:Y:S02]  /*2430*/  LEA.HI.X R115, R24, c[0x0][0x234], R115, 0x2, P2 ;  /* 0x00008d0018737a11 */ /* 0x000fe400010f1473 */
[----:B------:R-:W-:Y:S02]  /*2440*/  MOV R116, RZ ;  /* 0x000000ff00747202 */ /* 0x000fe40000000f00 */
.L_x_3686:
        /* <DEDUP_REMOVED lines=16> */
[----:B------:R-:W-:Y:S01]  /*2550*/  HADD2.F32 R145, -RZ, R8.H1_H1 ;  /* 0x30000008ff917230 */ /* 0x000fe20000004100 */
        /* <DEDUP_REMOVED lines=11> */
[----:B------:R-:W-:Y:S01]  /*2610*/  FMUL.FTZ R147, R78, R147 ;  /* 0x000000934e937220 */ /* 0x000fe20000410000 */
[----:B------:R-:W-:Y:S02]  /*2620*/  HADD2.F32 R149, -RZ, R5.H0_H0 ;  /* 0x20000005ff957230 */ /* 0x000fe40000004100 */
[----:B------:R-:W-:Y:S01]  /*2630*/  HADD2.F32 R153, -RZ, R11.H1_H1 ;  /* 0x3000000bff997230 */ /* 0x000fe20000004100 */
[----:B------:R-:W-:Y:S01]  /*2640*/  FMUL.FTZ R148, R80, R139 ;  /* 0x0000008b50947220 */ /* 0x000fe20000410000 */
[--C-:B------:R-:W-:Y:S01]  /*2650*/  HADD2.F32 R141, -RZ, R4.reuse.H0_H0 ;  /* 0x20000004ff8d7230 */ /* 0x100fe20000004100 */
[----:B------:R-:W-:Y:S02]  /*2660*/  FMUL.FTZ R156, R88, R149 ;  /* 0x00000095589c7220 */ /* 0x000fe40000410000 */
[----:B------:R-:W-:Y:S01]  /*2670*/  FMUL.FTZ R153, R82, R153 ;  /* 0x0000009952997220 */ /* 0x000fe20000410000 */
[----:B------:R-:W-:Y:S01]  /*2680*/  HADD2.F32 R159, -RZ, R4.H1_H1 ;  /* 0x30000004ff9f7230 */ /* 0x000fe20000004100 */
        /* <DEDUP_REMOVED lines=12> */
[----:B------:R-:W-:Y:S02]  /*2750*/  FMUL.FTZ R169, R94, R169 ;  /* 0x000000a95ea97220 */ /* 0x000fe40000410000 */
        /* <DEDUP_REMOVED lines=17> */
[----:B-1----:R-:W-:-:S04]  /*2870*/  FMUL.FTZ R132, R135, R120 ;  /* 0x0000007887847220 */ /* 0x002fc80000410000 */
[----:B------:R-:W-:Y:S02]  /*2880*/  FMUL.FTZ R146, R68, R13 ;  /* 0x0000000d44927220 */ /* 0x000fe40000410000 */
[----:B------:R-:W1:Y:S01]  /*2890*/  MUFU.EX2 R124, R124 ;  /* 0x0000007c007c7308 */ /* 0x000e620000000800 */
[-C--:B------:R-:W-:Y:S02]  /*28a0*/  FMUL.FTZ R126, R82, R15.reuse ;  /* 0x0000000f527e7220 */ /* 0x080fe40000410000 */
[----:B------:R-:W-:Y:S02]  /*28b0*/  FFMA.FTZ R12, R146, R120, R145 ;  /* 0x00000078920c7223 */ /* 0x000fe40000010091 */
[C---:B--2---:R-:W-:Y:S02]  /*28c0*/  FMUL.FTZ R13, R121.reuse, R132 ;  /* 0x00000084790d7220 */ /* 0x044fe40000410000 */
[----:B------:R-:W-:Y:S01]  /*28d0*/  FFMA.FTZ R12, R121, R12, R140 ;  /* 0x0000000c790c7223 */ /* 0x000fe2000001008c */
[----:B------:R-:W2:Y:S01]  /*28e0*/  MUFU.EX2 R125, R125 ;  /* 0x0000007d007d7308 */ /* 0x000ea20000000800 */
[----:B------:R-:W-:Y:S01]  /*28f0*/  FMUL.FTZ R127, R84, R15 ;  /* 0x0000000f547f7220 */ /* 0x000fe20000410000 */
[----:B------:R-:W-:Y:S01]  /*2900*/  ISETP.NE.AND P0, PT, R55, 0x3f, PT ;  /* 0x0000003f3700780c */ /* 0x000fe20003f05270 */
[----:B0-----:R-:W-:-:S02]  /*2910*/  FMUL.FTZ R132, R122, R13 ;  /* 0x0000000d7a847220 */ /* 0x001fc40000410000 */
[----:B------:R-:W-:-:S03]  /*2920*/  FFMA.FTZ R12, R122, R12, R143 ;  /* 0x0000000c7a0c7223 */ /* 0x000fc6000001008f */
        /* <DEDUP_REMOVED lines=30> */
[C---:B0-----:R-:W-:Y:S02]  /*2b10*/  FMUL.FTZ R136, R130.reuse, R13 ;  /* 0x0000000d82887220 */ /* 0x041fe40000410000 */
[----:B------:R-:W-:-:S05]  /*2b20*/  FFMA.FTZ R12, R130, R12, R161 ;  /* 0x0000000c820c7223 */ /* 0x000fca00000100a1 */
[----:B------:R-:W0:Y:S01]  /*2b30*/  MUFU.EX2 R134, R134 ;  /* 0x0000008600867308 */ /* 0x000e220000000800 */
[C---:B----4-:R-:W-:Y:S02]  /*2b40*/  FMUL.FTZ R13, R131.reuse, R136 ;  /* 0x00000088830d7220 */ /* 0x050fe40000410000 */
[----:B------:R-:W-:Y:S02]  /*2b50*/  FFMA.FTZ R12, R131, R12, R162 ;  /* 0x0000000c830c7223 */ /* 0x000fe400000100a2 */
[C---:B-1----:R-:W-:Y:S02]  /*2b60*/  FMUL.FTZ R136, R132.reuse, R13 ;  /* 0x0000000d84887220 */ /* 0x042fe40000410000 */
[----:B------:R-:W-:Y:S02]  /*2b70*/  FFMA.FTZ R12, R132, R12, R167 ;  /* 0x0000000c840c7223 */ /* 0x000fe400000100a7 */
[C---:B--2---:R-:W-:Y:S02]  /*2b80*/  FMUL.FTZ R13, R133.reuse, R136 ;  /* 0x00000088850d7220 */ /* 0x044fe40000410000 */
        /* <DEDUP_REMOVED lines=13> */
.L_x_3672:
[----:B------:R-:W-:Y:S05]  /*2c60*/  BSYNC B0 ;  /* 0x0000000000007941 */ /* 0x000fea0003800000 */
.L_x_3671:
        /* <DEDUP_REMOVED lines=26> */
.L_x_3694:
        /* <DEDUP_REMOVED lines=24> */
.L_x_3695:
        /* <DEDUP_REMOVED lines=10> */
[----:B-1---5:R-:W-:Y:S05]  /*3030*/  CALL.REL.NOINC `($__internal_148_$__cuda_sm70_shflsync_idx_p) ;  /* 0x000033c000007944 */ /* 0x022fea0003c00000 */
.L_x_3677:
[----:B------:R-:W-:Y:S05]  /*3040*/  BRA.CONV ~URZ, `(.L_x_3678) ;  /* 0x000000637f007947 */ /* 0x000fea000b800000 */
[----:B0-----:R-:W-:Y:S01]  /*3050*/  HFMA2.MMA R176, -RZ, RZ, 0, 1.847743988037109375e-06 ;  /* 0x0000001fffb07435 */ /* 0x001fe200000001ff */
[----:B------:R-:W-:-:S02]  /*3060*/  MOV R175, R15 ;  /* 0x0000000f00af7202 */ /* 0x000fc40000000f00 */
[----:B-1----:R-:W-:Y:S02]  /*3070*/  MOV R174, 0x1f ;  /* 0x0000001f00ae7802 */ /* 0x002fe40000000f00 */
[----:B------:R-:W-:Y:S02]  /*3080*/  MOV R177, 0xffffffff ;  /* 0xffffffff00b17802 */ /* 0x000fe40000000f00 */
[----:B------:R-:W-:Y:S02]  /*3090*/  MOV R12, 0x30b0 ;  /* 0x000030b0000c7802 */ /* 0x000fe40000000f00 */
[----:B-----5:R-:W-:Y:S05]  /*30a0*/  CALL.REL.NOINC `($__internal_148_$__cuda_sm70_shflsync_idx_p) ;  /* 0x0000335000007944 */ /* 0x020fea0003c00000 */
.L_x_3678:
[----:B------:R-:W-:Y:S05]  /*30b0*/  BRA.DIV ~URZ, `(.L_x_3679) ;  /* 0x000029927f007947 */ /* 0x000fea000b800000 */
[----:B------:R2:W3:Y:S04]  /*30c0*/  SHFL.UP PT, R170, R171, 0x1, RZ ;  /* 0x04200000abaa7989 */ /* 0x0004e800000e00ff */
[----:B-----5:R-:W4:Y:S04]  /*30d0*/  SHFL.IDX PT, R24, R24, RZ, 0x1f ;  /* 0x00001fff18187589 */ /* 0x020f2800000e0000 */
[----:B------:R2:W0:Y:S04]  /*30e0*/  SHFL.IDX PT, R13, R25, RZ, 0x1f ;  /* 0x00001fff190d7589 */ /* 0x00042800000e0000 */
[----:B------:R2:W1:Y:S02]  /*30f0*/  SHFL.UP PT, R171, R15, 0x1, RZ ;  /* 0x042000000fab7989 */ /* 0x00046400000e00ff */
.L_x_3696:
[----:B--2---:R-:W2:Y:S01]  /*3100*/  LDS.64 R14, [R55.X16+0x880] ;  /* 0x00088000370e7984 */ /* 0x004ea2000000ca00 */
[----:B----4-:R-:W-:Y:S01]  /*3110*/  MOV R12, R24 ;  /* 0x00000018000c7202 */ /* 0x010fe20000000f00 */
[----:B01-3--:R-:W-:-:S04]  /*3120*/  @P1 FFMA.FTZ R13, R13, R170, R171 ;  /* 0x000000aa0d0d1223 */ /* 0x00bfc800000100ab */
[----:B------:R-:W-:Y:S02]  /*3130*/  @P1 FMUL.FTZ R12, R12, R170 ;  /* 0x000000aa0c0c1220 */ /* 0x000fe40000410000 */
[C---:B--2---:R-:W-:Y:S02]  /*3140*/  FFMA.FTZ R15, R14.reuse, R13, R15 ;  /* 0x0000000d0e0f7223 */ /* 0x044fe4000001000f */
[----:B------:R-:W-:-:S05]  /*3150*/  FMUL.FTZ R14, R14, R12 ;  /* 0x0000000c0e0e7220 */ /* 0x000fca0000410000 */
[----:B------:R0:W-:Y:S02]  /*3160*/  STS.128 [R55.X16+0x880], R12 ;  /* 0x0008800c37007388 */ /* 0x0001e4000000cc00 */
.L_x_3674:
[----:B--2---:R-:W-:Y:S05]  /*3170*/  BSYNC B0 ;  /* 0x0000000000007941 */ /* 0x004fea0003800000 */
.L_x_3673:
[----:B------:R-:W-:Y:S01]  /*3180*/  WARPSYNC 0xffffffff ;  /* 0xffffffff00007948 */ /* 0x000fe20003800000 */
[----:B------:R-:W-:Y:S01]  /*3190*/  BAR.SYNC.DEFER_BLOCKING 0x0 ;  /* 0x0000000000007b1d */ /* 0x000fe20000010000 */
[C---:B01----:R-:W-:Y:S01]  /*31a0*/  FMUL.FTZ R14, R134.reuse, R149 ;  /* 0x00000095860e7220 */ /* 0x043fe20000410000 */
        /* <DEDUP_REMOVED lines=18> */
[----:B------:R-:W1:Y:S01]  /*32d0*/  @!P0 LDS.64 R24, [UR4+0x1590] ;  /* 0x00159004ff188984 */ /* 0x000e620008000a00 */
        /* <DEDUP_REMOVED lines=48> */
.L_x_3697:
        /* <DEDUP_REMOVED lines=26> */
.L_x_3698:
        /* <DEDUP_REMOVED lines=11> */
.L_x_3681:
[----:B01----:R-:W-:Y:S05]  /*3830*/  BSYNC B0 ;  /* 0x0000000000007941 */ /* 0x003fea0003800000 */
.L_x_3680:
[----:B------:R-:W-:Y:S01]  /*3840*/  WARPSYNC 0xffffffff ;  /* 0xffffffff00007948 */ /* 0x000fe20003800000 */
[----:B------:R-:W-:Y:S01]  /*3850*/  BAR.SYNC.DEFER_BLOCKING 0x0 ;  /* 0x0000000000007b1d */ /* 0x000fe20000010000 */
[----:B------:R-:W-:Y:S01]  /*3860*/  FFMA.FTZ R14, R61, R135, RZ ;  /* 0x000000873d0e7223 */ /* 0x000fe200000100ff */
[C---:B------:R-:W-:Y:S01]  /*3870*/  ISETP.GT.AND P0, PT, R53.reuse, 0x1e, PT ;  /* 0x0000001e3500780c */ /* 0x040fe20003f04270 */
[----:B------:R-:W-:Y:S01]  /*3880*/  HADD2.F32 R173, -RZ, R10.H1_H1 ;  /* 0x3000000affad7230 */ /* 0x000fe20000004100 */
[----:B------:R-:W-:Y:S01]  /*3890*/  ISETP.GT.AND P1, PT, R53, 0x1d, PT ;  /* 0x0000001d3500780c */ /* 0x000fe20003f24270 */
[----:B------:R-:W-:Y:S01]  /*38a0*/  FFMA.FTZ R14, R65, R145, R14 ;  /* 0x00000091410e7223 */ /* 0x000fe2000001000e */
[--C-:B------:R-:W-:Y:S01]  /*38b0*/  HADD2.F32 R175, -RZ, R11.reuse.H0_H0 ;  /* 0x2000000bffaf7230 */ /* 0x100fe20000004100 */
[----:B------:R-:W-:Y:S01]  /*38c0*/  ISETP.GT.AND P2, PT, R53, 0x1b, PT ;  /* 0x0000001b3500780c */ /* 0x000fe20003f44270 */
[----:B------:R-:W-:Y:S01]  /*38d0*/  HADD2.F32 R177, -RZ, R11.H1_H1 ;  /* 0x3000000bffb17230 */ /* 0x000fe20000004100 */
[----:B------:R-:W-:Y:S01]  /*38e0*/  FFMA.FTZ R14, R63, R140, R14 ;  /* 0x0000008c3f0e7223 */ /* 0x000fe2000001000e */
[--C-:B------:R-:W-:Y:S01]  /*38f0*/  HADD2.F32 R179, -RZ, R4.reuse.H0_H0 ;  /* 0x20000004ffb37230 */ /* 0x100fe20000004100 */
[----:B------:R-:W-:Y:S01]  /*3900*/  ISETP.NE.AND P3, PT, R55, RZ, PT ;  /* 0x000000ff3700720c */ /* 0x000fe20003f65270 */
[----:B------:R-:W-:Y:S01]  /*3910*/  HADD2.F32 R178, -RZ, R4.H1_H1 ;  /* 0x30000004ffb27230 */ /* 0x000fe20000004100 */
[----:B------:R-:W-:Y:S01]  /*3920*/  FFMA.FTZ R14, R67, R143, R14 ;  /* 0x0000008f430e7223 */ /* 0x000fe2000001000e */
[--C-:B------:R-:W-:Y:S01]  /*3930*/  HADD2.F32 R181, -RZ, R5.reuse.H0_H0 ;  /* 0x20000005ffb57230 */ /* 0x100fe20000004100 */
[----:B------:R-:W-:Y:S01]  /*3940*/  BSSY B0, `(.L_x_3684) ;  /* 0x00000ce000007945 */ /* 0x000fe20003800000 */
[----:B------:R-:W-:Y:S01]  /*3950*/  HADD2.F32 R180, -RZ, R5.H1_H1 ;  /* 0x30000005ffb47230 */ /* 0x000fe20000004100 */
[----:B------:R-:W-:Y:S01]  /*3960*/  FFMA.FTZ R14, R69, R142, R14 ;  /* 0x0000008e450e7223 */ /* 0x000fe2000001000e */
[----:B------:R-:W-:-:S02]  /*3970*/  HADD2.F32 R182, -RZ, R6.H0_H0 ;  /* 0x20000006ffb67230 */ /* 0x000fc40000004100 */
[----:B------:R-:W-:Y:S01]  /*3980*/  HADD2.F32 R183, -RZ, R6.H1_H1 ;  /* 0x30000006ffb77230 */ /* 0x000fe20000004100 */
[----:B------:R-:W-:Y:S01]  /*3990*/  FFMA.FTZ R14, R71, R147, R14 ;  /* 0x00000093470e7223 */ /* 0x000fe2000001000e */
[--C-:B------:R-:W-:Y:S01]  /*39a0*/  HADD2.F32 R184, -RZ, R7.reuse.H0_H0 ;  /* 0x20000007ffb87230 */ /* 0x100fe20000004100 */
[----:B------:R-:W0:Y:S02]  /*39b0*/  LDS R12, [R55.X8+0xa94] ;  /* 0x000a9400370c7984 */ /* 0x000e240000008800 */
[----:B------:R-:W-:Y:S01]  /*39c0*/  FFMA.FTZ R14, R73, R148, R14 ;  /* 0x00000094490e7223 */ /* 0x000fe2000001000e */
[----:B------:R-:W-:Y:S01]  /*39d0*/  HADD2.F32 R185, -RZ, R7.H1_H1 ;  /* 0x30000007ffb97230 */ /* 0x000fe20000004100 */
[----:B------:R-:W-:Y:S01]  /*39e0*/  FFMA.FTZ R170, -R92, R183, R167 ;  /* 0x000000b75caa7223 */ /* 0x000fe200000101a7 */
[----:B------:R-:W-:Y:S01]  /*39f0*/  @!P3 STS.64 [UR4+0x1590], R24 ;  /* 0x00159018ff00b988 */ /* 0x000fe20008000a04 */
[----:B------:R-:W-:-:S04]  /*3a00*/  FFMA.FTZ R14, R75, R153, R14 ;  /* 0x000000994b0e7223 */ /* 0x000fc8000001000e */
[----:B------:R-:W-:-:S04]  /*3a10*/  FFMA.FTZ R14, R77, R152, R14 ;  /* 0x000000984d0e7223 */ /* 0x000fc8000001000e */
[----:B------:R-:W-:Y:S02]  /*3a20*/  FFMA.FTZ R14, R79, R159, R14 ;  /* 0x0000009f4f0e7223 */ /* 0x000fe4000001000e */
[----:B------:R-:W-:Y:S02]  /*3a30*/  FFMA.FTZ R159, -R86, R178, R159 ;  /* 0x000000b2569f7223 */ /* 0x000fe4000001019f */
[----:B------:R-:W-:-:S04]  /*3a40*/  FFMA.FTZ R14, R81, R156, R14 ;  /* 0x0000009c510e7223 */ /* 0x000fc8000001000e */
[----:B------:R-:W-:-:S04]  /*3a50*/  FFMA.FTZ R14, R83, R161, R14 ;  /* 0x000000a1530e7223 */ /* 0x000fc8000001000e */
[----:B------:R-:W-:-:S04]  /*3a60*/  FFMA.FTZ R14, R85, R162, R14 ;  /* 0x000000a2550e7223 */ /* 0x000fc8000001000e */
[----:B------:R-:W-:Y:S02]  /*3a70*/  FFMA.FTZ R14, R37, R167, R14 ;  /* 0x000000a7250e7223 */ /* 0x000fe4000001000e */
[----:B------:R-:W-:Y:S02]  /*3a80*/  FFMA.FTZ R167, -R93, R184, R166 ;  /* 0x000000b85da77223 */ /* 0x000fe400000101a6 */
[----:B------:R-:W-:-:S04]  /*3a90*/  FFMA.FTZ R14, R39, R166, R14 ;  /* 0x000000a6270e7223 */ /* 0x000fc8000001000e */
[----:B------:R-:W-:Y:S01]  /*3aa0*/  FFMA.FTZ R13, R27, R169, R14 ;  /* 0x000000a91b0d7223 */ /* 0x000fe2000001000e */
[----:B------:R-:W-:Y:S01]  /*3ab0*/  HADD2.F32 R14, -RZ, R8.H0_H0 ;  /* 0x20000008ff0e7230 */ /* 0x000fe20000004100 */
[----:B0-----:R-:W-:-:S03]  /*3ac0*/  FFMA.FTZ R149, R12, R149, R164 ;  /* 0x000000950c957223 */ /* 0x001fc600000100a4 */
[----:B------:R-:W0:Y:S01]  /*3ad0*/  SHFL.DOWN PT, R12, R13, 0x1, 0x1f ;  /* 0x08201f000d0c7f89 */ /* 0x000e2200000e0000 */
[----:B------:R-:W-:Y:S02]  /*3ae0*/  FFMA.FTZ R135, -R68, R14, R135 ;  /* 0x0000000e44877223 */ /* 0x000fe40000010187 */
[----:B------:R-:W-:Y:S02]  /*3af0*/  FFMA.FTZ R134, R134, R149, R165 ;  /* 0x0000009586867223 */ /* 0x000fe400000100a5 */
[----:B------:R-:W-:Y:S02]  /*3b00*/  FFMA.FTZ R164, -R90, R180, R161 ;  /* 0x000000b45aa47223 */ /* 0x000fe400000101a1 */
[----:B------:R-:W-:Y:S02]  /*3b10*/  FFMA.FTZ R133, R133, R134, R160 ;  /* 0x0000008685857223 */ /* 0x000fe400000100a0 */
[----:B------:R-:W-:Y:S02]  /*3b20*/  FFMA.FTZ R160, -R88, R181, R156 ;  /* 0x000000b558a07223 */ /* 0x000fe4000001019c */
[----:B------:R-:W-:-:S02]  /*3b30*/  FFMA.FTZ R132, R132, R133, R163 ;  /* 0x0000008584847223 */ /* 0x000fc400000100a3 */
[----:B------:R-:W-:Y:S02]  /*3b40*/  FFMA.FTZ R163, -R91, R182, R162 ;  /* 0x000000b65ba37223 */ /* 0x000fe400000101a2 */
[-C--:B------:R-:W-:Y:S02]  /*3b50*/  FFMA.FTZ R131, R131, R132.reuse, R158 ;  /* 0x0000008483837223 */ /* 0x080fe4000001009e */
[----:B------:R-:W-:Y:S02]  /*3b60*/  FMUL.FTZ R162, R91, R132 ;  /* 0x000000845ba27220 */ /* 0x000fe40000410000 */
[----:B------:R-:W-:Y:S02]  /*3b70*/  FFMA.FTZ R130, R130, R131, R157 ;  /* 0x0000008382827223 */ /* 0x000fe4000001009d */
[----:B------:R-:W-:Y:S02]  /*3b80*/  FFMA.FTZ R157, -R84, R179, R152 ;  /* 0x000000b3549d7223 */ /* 0x000fe40000010198 */
[----:B------:R-:W-:-:S02]  /*3b90*/  FFMA.FTZ R129, R129, R130, R154 ;  /* 0x0000008281817223 */ /* 0x000fc4000001009a */
[----:B0-----:R-:W-:Y:S02]  /*3ba0*/  @!P0 FADD.FTZ R13, R13, R12 ;  /* 0x0000000c0d0d8221 */ /* 0x001fe40000010000 */
[----:B------:R-:W-:Y:S02]  /*3bb0*/  FFMA.FTZ R128, R128, R129, R155 ;  /* 0x0000008180807223 */ /* 0x000fe4000001009b */
[----:B------:R-:W-:Y:S01]  /*3bc0*/  FFMA.FTZ R154, -R82, R177, R153 ;  /* 0x000000b1529a7223 */ /* 0x000fe20000010199 */
[----:B------:R-:W0:Y:S01]  /*3bd0*/  SHFL.DOWN PT, R172, R13, 0x2, 0x1f ;  /* 0x08401f000dac7f89 */ /* 0x000e2200000e0000 */
[----:B------:R-:W-:Y:S02]  /*3be0*/  FFMA.FTZ R127, R127, R128, R150 ;  /* 0x000000807f7f7223 */ /* 0x000fe40000010096 */
[----:B------:R-:W-:Y:S02]  /*3bf0*/  FFMA.FTZ R150, -R78, R173, R147 ;  /* 0x000000ad4e967223 */ /* 0x000fe40000010193 */
[----:B------:R-:W-:-:S02]  /*3c00*/  FFMA.FTZ R151, R126, R127, R151 ;  /* 0x0000007f7e977223 */ /* 0x000fc40000010097 */
[C---:B------:R-:W-:Y:S02]  /*3c10*/  FFMA.FTZ R147, -R80.reuse, R175, R148 ;  /* 0x000000af50937223 */ /* 0x040fe40000010194 */
[-C--:B------:R-:W-:Y:S01]  /*3c20*/  FFMA.FTZ R144, R125, R151.reuse, R144 ;  /* 0x000000977d907223 */ /* 0x080fe20000010090 */
[----:B------:R-:W-:Y:S01]  /*3c30*/  HADD2.F32 R125, -RZ, R9.H0_H0 ;  /* 0x20000009ff7d7230 */ /* 0x000fe20000004100 */
[----:B------:R-:W-:Y:S02]  /*3c40*/  FMUL.FTZ R148, R80, R151 ;  /* 0x0000009750947220 */ /* 0x000fe40000410000 */
[----:B------:R-:W-:Y:S01]  /*3c50*/  FFMA.FTZ R141, R124, R144, R141 ;  /* 0x000000907c8d7223 */ /* 0x000fe2000001008d */
[----:B------:R-:W-:Y:S01]  /*3c60*/  HADD2.F32 R124, -RZ, R8.H1_H1 ;  /* 0x30000008ff7c7230 */ /* 0x000fe20000004100 */
[----:B------:R-:W-:Y:S02]  /*3c70*/  FFMA.FTZ R140, -R72, R125, R140 ;  /* 0x0000007d488c7223 */ /* 0x000fe4000001018c */
[----:B------:R-:W-:-:S02]  /*3c80*/  FFMA.FTZ R123, R123, R141, R138 ;  /* 0x0000008d7b7b7223 */ /* 0x000fc4000001008a */
[----:B------:R-:W-:Y:S01]  /*3c90*/  FFMA.FTZ R126, -R70, R124, R145 ;  /* 0x0000007c467e7223 */ /* 0x000fe20000010191 */
[----:B------:R-:W-:Y:S01]  /*3ca0*/  HADD2.F32 R145, -RZ, R10.H0_H0 ;  /* 0x2000000aff917230 */ /* 0x000fe20000004100 */
[-C--:B------:R-:W-:Y:S02]  /*3cb0*/  FFMA.FTZ R122, R122, R123.reuse, R139 ;  /* 0x0000007b7a7a7223 */ /* 0x080fe4000001008b */
[----:B------:R-:W-:Y:S02]  /*3cc0*/  FMUL.FTZ R139, R74, R123 ;  /* 0x0000007b4a8b7220 */ /* 0x000fe40000410000 */
[-C--:B------:R-:W-:Y:S01]  /*3cd0*/  FFMA.FTZ R121, R121, R122.reuse, R136 ;  /* 0x0000007a79797223 */ /* 0x080fe20000010088 */
[----:B------:R-:W-:Y:S01]  /*3ce0*/  HADD2.F32 R136, -RZ, R9.H1_H1 ;  /* 0x30000009ff887230 */ /* 0x000fe20000004100 */
[----:B------:R-:W-:Y:S02]  /*3cf0*/  FMUL.FTZ R138, R72, R122 ;  /* 0x0000007a488a7220 */ /* 0x000fe40000410000 */
[----:B------:R-:W-:-:S02]  /*3d00*/  FFMA.FTZ R137, R120, R121, R137 ;  /* 0x0000007978897223 */ /* 0x000fc40000010089 */
[----:B------:R-:W-:Y:S02]  /*3d10*/  FMUL.FTZ R15, R70, R121 ;  /* 0x00000079460f7220 */ /* 0x000fe40000410000 */
[----:B------:R-:W-:Y:S02]  /*3d20*/  FMUL.FTZ R120, R68, R137 ;  /* 0x0000008944787220 */ /* 0x000fe40000410000 */
[----:B------:R-:W-:Y:S02]  /*3d30*/  FFMA.FTZ R146, -R74, R136, R143 ;  /* 0x000000884a927223 */ /* 0x000fe4000001018f */
[----:B------:R-:W-:Y:S02]  /*3d40*/  FFMA.FTZ R12, R120, R135, RZ ;  /* 0x00000087780c7223 */ /* 0x000fe400000100ff */
[----:B------:R-:W-:Y:S02]  /*3d50*/  FFMA.FTZ R142, -R76, R145, R142 ;  /* 0x000000914c8e7223 */ /* 0x000fe4000001018e */
        /* <DEDUP_REMOVED lines=21> */
[----:B------:R-:W-:Y:S01]  /*3eb0*/  FFMA.FTZ R172, -R94, R185, R169 ;  /* 0x000000b95eac7223 */ /* 0x000fe200000101a9 */
[----:B------:R-:W0:Y:S01]  /*3ec0*/  SHFL.DOWN PT, R176, R13, 0x4, 0x1f ;  /* 0x08801f000db07f89 */ /* 0x000e2200000e0000 */
[----:B------:R-:W-:Y:S02]  /*3ed0*/  FFMA.FTZ R155, R162, R163, R155 ;  /* 0x000000a3a29b7223 */ /* 0x000fe4000001009b */
[----:B------:R-:W-:Y:S02]  /*3ee0*/  FMUL.FTZ R169, R94, R149 ;  /* 0x000000955ea97220 */ /* 0x000fe40000410000 */
[----:B------:R-:W-:-:S02]  /*3ef0*/  FFMA.FTZ R155, R165, R170, R155 ;  /* 0x000000aaa59b7223 */ /* 0x000fc4000001009b */
[C---:B------:R-:W-:Y:S02]  /*3f00*/  FMUL.FTZ R24, R119.reuse, R132 ;  /* 0x0000008477187220 */ /* 0x040fe40000410000 */
[----:B------:R-:W-:Y:S02]  /*3f10*/  FFMA.FTZ R155, R166, R167, R155 ;  /* 0x000000a7a69b7223 */ /* 0x000fe4000001009b */
[----:B------:R-:W-:Y:S02]  /*3f20*/  FMUL.FTZ R25, R119, R131 ;  /* 0x0000008377197220 */ /* 0x000fe40000410000 */
[----:B------:R-:W-:Y:S02]  /*3f30*/  FFMA.FTZ R171, R169, R172, R155 ;  /* 0x000000aca9ab7223 */ /* 0x000fe4000001009b */
[----:B------:R-:W-:Y:S02]  /*3f40*/  FMUL.FTZ R155, R119, R149 ;  /* 0x00000095779b7220 */ /* 0x000fe40000410000 */
[----:B------:R-:W-:Y:S01]  /*3f50*/  FMUL.FTZ R163, R163, R24 ;  /* 0x00000018a3a37220 */ /* 0x000fe20000410000 */
[----:B------:R-:W1:Y:S01]  /*3f60*/  SHFL.DOWN PT, R174, R171, 0x1, 0x1f ;  /* 0x08201f00abae7f89 */ /* 0x000e6200000e0000 */
[----:B------:R-:W-:-:S02]  /*3f70*/  FMUL.FTZ R164, R164, R25 ;  /* 0x00000019a4a47220 */ /* 0x000fc40000410000 */
[----:B------:R-:W-:Y:S02]  /*3f80*/  FMUL.FTZ R25, R119, R130 ;  /* 0x0000008277197220 */ /* 0x000fe40000410000 */
[----:B------:R-:W-:Y:S02]  /*3f90*/  FFMA.FTZ R132, R182, R132, R163 ;  /* 0x00000084b6847223 */ /* 0x000fe400000100a3 */
[----:B0-----:R-:W-:Y:S02]  /*3fa0*/  @!P2 FADD.FTZ R13, R13, R176 ;  /* 0x000000b00d0da221 */ /* 0x001fe40000010000 */
[----:B------:R-:W-:Y:S02]  /*3fb0*/  FMUL.FTZ R25, R160, R25 ;  /* 0x00000019a0197220 */ /* 0x000fe40000410000 */
[----:B------:R-:W-:Y:S01]  /*3fc0*/  FADD.FTZ R35, R132, R35 ;  /* 0x0000002384237221 */ /* 0x000fe20000010000 */
[----:B------:R-:W0:Y:S01]  /*3fd0*/  SHFL.DOWN PT, R176, R13, 0x8, 0x1f ;  /* 0x09001f000db07f89 */ /* 0x000e2200000e0000 */
[----:B------:R-:W-:-:S02]  /*3fe0*/  FFMA.FTZ R132, R181, R130, R25 ;  /* 0x00000082b5847223 */ /* 0x000fc40000010019 */
[C---:B------:R-:W-:Y:S02]  /*3ff0*/  FMUL.FTZ R25, R119.reuse, R127 ;  /* 0x0000007f77197220 */ /* 0x040fe40000410000 */
[C---:B------:R-:W-:Y:S02]  /*4000*/  FMUL.FTZ R24, R119.reuse, R129 ;  /* 0x0000008177187220 */ /* 0x040fe40000410000 */
[----:B------:R-:W-:Y:S02]  /*4010*/  FMUL.FTZ R154, R154, R25 ;  /* 0x000000199a9a7220 */ /* 0x000fe40000410000 */
[----:B------:R-:W-:Y:S02]  /*4020*/  FMUL.FTZ R25, R119, R144 ;  /* 0x0000009077197220 */ /* 0x000fe40000410000 */
[----:B------:R-:W-:Y:S02]  /*4030*/  FFMA.FTZ R154, R177, R127, R154 ;  /* 0x0000007fb19a7223 */ /* 0x000fe4000001009a */
[----:B-1----:R-:W-:Y:S01]  /*4040*/  @!P0 FADD.FTZ R171, R171, R174 ;  /* 0x000000aeabab8221 */ /* 0x002fe20000010000 */
[----:B------:R-:W-:Y:S01]  /*4050*/  ISETP.GT.AND P0, PT, R53, 0x17, PT ;  /* 0x000000173500780c */ /* 0x000fe20003f04270 */
[----:B------:R-:W-:-:S02]  /*4060*/  FMUL.FTZ R127, R150, R25 ;  /* 0x00000019967f7220 */ /* 0x000fc40000410000 */
[----:B------:R-:W-:Y:S01]  /*4070*/  FMUL.FTZ R130, R159, R24 ;  /* 0x000000189f827220 */ /* 0x000fe20000410000 */
[----:B------:R-:W1:Y:S01]  /*4080*/  SHFL.DOWN PT, R174, R171, 0x2, 0x1f ;  /* 0x08401f00abae7f89 */ /* 0x000e6200000e0000 */
[C---:B------:R-:W-:Y:S02]  /*4090*/  FMUL.FTZ R25, R119.reuse, R141 ;  /* 0x0000008d77197220 */ /* 0x040fe40000410000 */
[----:B------:R-:W-:Y:S02]  /*40a0*/  FMUL.FTZ R24, R119, R128 ;  /* 0x0000008077187220 */ /* 0x000fe40000410000 */
[----:B------:R-:W-:Y:S02]  /*40b0*/  FMUL.FTZ R142, R142, R25 ;  /* 0x000000198e8e7220 */ /* 0x000fe40000410000 */
[----:B------:R-:W-:Y:S02]  /*40c0*/  FMUL.FTZ R157, R157, R24 ;  /* 0x000000189d9d7220 */ /* 0x000fe40000410000 */
[----:B0-----:R-:W-:-:S02]  /*40d0*/  @!P0 FADD.FTZ R13, R13, R176 ;  /* 0x000000b00d0d8221 */ /* 0x001fc40000010000 */
[C---:B------:R-:W-:Y:S02]  /*40e0*/  FMUL.FTZ R25, R119.reuse, R123 ;  /* 0x0000007b77197220 */ /* 0x040fe40000410000 */
[----:B------:R-:W-:Y:S02]  /*40f0*/  FMUL.FTZ R24, R119, R151 ;  /* 0x0000009777187220 */ /* 0x000fe40000410000 */
[----:B------:R-:W-:Y:S02]  /*4100*/  FMUL.FTZ R146, R146, R25 ;  /* 0x0000001992927220 */ /* 0x000fe40000410000 */
[----:B------:R-:W-:Y:S02]  /*4110*/  FMUL.FTZ R24, R147, R24 ;  /* 0x0000001893187220 */ /* 0x000fe40000410000 */
[----:B------:R-:W-:Y:S02]  /*4120*/  FMUL.FTZ R25, R119, R122 ;  /* 0x0000007a77197220 */ /* 0x000fe40000410000 */
[----:B------:R-:W-:-:S02]  /*4130*/  FFMA.FTZ R151, R175, R151, R24 ;  /* 0x00000097af977223 */ /* 0x000fc40000010018 */
[----:B------:R-:W-:Y:S02]  /*4140*/  FMUL.FTZ R140, R140, R25 ;  /* 0x000000198c8c7220 */ /* 0x000fe40000410000 */
[----:B-1----:R-:W-:Y:S01]  /*4150*/  @!P1 FADD.FTZ R171, R171, R174 ;  /* 0x000000aeabab9221 */ /* 0x002fe20000010000 */
[----:B------:R-:W-:Y:S01]  /*4160*/  ISETP.GT.AND P1, PT, R53, 0xf, PT ;  /* 0x0000000f3500780c */ /* 0x000fe20003f24270 */
[----:B------:R-:W0:Y:S01]  /*4170*/  SHFL.DOWN PT, R174, R13, 0x10, 0x1f ;  /* 0x0a001f000dae7f89 */ /* 0x000e2200000e0000 */
[C---:B------:R-:W-:Y:S02]  /*4180*/  FMUL.FTZ R25, R119.reuse, R121 ;  /* 0x0000007977197220 */ /* 0x040fe40000410000 */
[----:B------:R-:W-:Y:S01]  /*4190*/  FMUL.FTZ R24, R119, R137 ;  /* 0x0000008977187220 */ /* 0x000fe20000410000 */
[----:B------:R-:W1:Y:S01]  /*41a0*/  SHFL.DOWN PT, R176, R171, 0x4, 0x1f ;  /* 0x08801f00abb07f89 */ /* 0x000e6200000e0000 */
[----:B------:R-:W-:Y:S02]  /*41b0*/  FADD.FTZ R99, R12, R99 ;  /* 0x000000630c637221 */ /* 0x000fe40000010000 */
        /* <DEDUP_REMOVED lines=9> */
[----:B0-----:R-:W-:Y:S02]  /*4250*/  @!P1 FADD.FTZ R13, R13, R174 ;  /* 0x000000ae0d0d9221 */ /* 0x001fe40000010000 */
[----:B------:R-:W-:Y:S02]  /*4260*/  FMUL.FTZ R174, R172, R155 ;  /* 0x0000009bacae7220 */ /* 0x000fe40000410000 */
[----:B------:R-:W-:Y:S02]  /*4270*/  FMUL.FTZ R172, R119, R134 ;  /* 0x0000008677ac7220 */ /* 0x000fe40000410000 */
[----:B-1----:R-:W-:-:S02]  /*4280*/  @!P2 FADD.FTZ R171, R171, R176 ;  /* 0x000000b0ababa221 */ /* 0x002fc40000010000 */
[----:B------:R-:W-:Y:S02]  /*4290*/  FMUL.FTZ R167, R167, R172 ;  /* 0x000000aca7a77220 */ /* 0x000fe40000410000 */
[----:B------:R-:W-:Y:S01]  /*42a0*/  FFMA.FTZ R155, R185, R149, R174 ;  /* 0x00000095b99b7223 */ /* 0x000fe200000100ae */
[----:B------:R-:W0:Y:S01]  /*42b0*/  SHFL.DOWN PT, R172, R171, 0x8, 0x1f ;  /* 0x09001f00abac7f89 */ /* 0x000e2200000e0000 */
[----:B------:R-:W-:Y:S02]  /*42c0*/  FFMA.FTZ R134, R184, R134, R167 ;  /* 0x00000086b8867223 */ /* 0x000fe400000100a7 */
[----:B------:R-:W-:Y:S02]  /*42d0*/  FMUL.FTZ R149, R119, R133 ;  /* 0x0000008577957220 */ /* 0x000fe40000410000 */
[----:B------:R-:W-:Y:S02]  /*42e0*/  FADD.FTZ R29, R134, R29 ;  /* 0x0000001d861d7221 */ /* 0x000fe40000010000 */
[----:B------:R-:W-:-:S02]  /*42f0*/  FMUL.FTZ R170, R170, R149 ;  /* 0x00000095aaaa7220 */ /* 0x000fc40000410000 */
        /* <DEDUP_REMOVED lines=50> */
.L_x_3685:
[----:B0-----:R-:W-:Y:S05]  /*4620*/  BSYNC B0 ;  /* 0x0000000000007941 */ /* 0x001fea0003800000 */
.L_x_3684:
        /* <DEDUP_REMOVED lines=21> */
.L_x_3670:
        /* <DEDUP_REMOVED lines=10> */
[----:B------:R-:W-:Y:S02]  /*4820*/  F2FP.PACK_AB R8, R104, R103 ;  /* 0x000000676808723e */ /* 0x000fe400000000ff */
[----:B------:R-:W-:Y:S02]  /*4830*/  F2FP.PACK_AB R65, R64, R87 ;  /* 0x000000574041723e */ /* 0x000fe400000000ff */
[----:B------:R-:W-:-:S02]  /*4840*/  F2FP.PACK_AB R67, R43, R34 ;  /* 0x000000222b43723e */ /* 0x000fc400000000ff */
[----:B------:R-:W-:Y:S02]  /*4850*/  F2FP.PACK_AB R75, R26, R29 ;  /* 0x0000001d1a4b723e */ /* 0x000fe400000000ff */
[----:B------:R-:W-:Y:S01]  /*4860*/  F2FP.PACK_AB R74, R30, R35 ;  /* 0x000000231e4a723e */ /* 0x000fe200000000ff */
[----:B------:R0:W-:Y:S01]  /*4870*/  STS.128 [R62.X16], R4 ;  /* 0x000000043e007388 */ /* 0x0001e2000000cc00 */
[----:B------:R-:W-:Y:S02]  /*4880*/  F2FP.PACK_AB R73, R32, R33 ;  /* 0x000000212049723e */ /* 0x000fe400000000ff */
[----:B------:R-:W-:Y:S01]  /*4890*/  F2FP.PACK_AB R72, R41, R28 ;  /* 0x0000001c2948723e */ /* 0x000fe200000000ff */
[----:B------:R1:W-:Y:S01]  /*48a0*/  STS.128 [R62.X16+0x10], R8 ;  /* 0x000010083e007388 */ /* 0x0003e2000000cc00 */
[----:B------:R-:W-:-:S06]  /*48b0*/  NOP ;  /* 0x0000000000007918 */ /* 0x000fcc0000000000 */
[----:B------:R-:W2:Y:S01]  /*48c0*/  LDS.128 R12, [R0.X16] ;  /* 0x00000000000c7984 */ /* 0x000ea2000000cc00 */
[----:B------:R-:W-:Y:S02]  /*48d0*/  IADD3 R50, P1, R50, -0x800, RZ ;  /* 0xfffff80032327810 */ /* 0x000fe40007f3e0ff */
[----:B------:R-:W-:Y:S01]  /*48e0*/  IADD3 R48, P2, R48, -0x800, RZ ;  /* 0xfffff80030307810 */ /* 0x000fe20007f5e0ff */
[----:B------:R-:W3:Y:S01]  /*48f0*/  LDS.128 R68, [R0.X16+0x200] ;  /* 0x0002000000447984 */ /* 0x000ee2000000cc00 */
[----:B0-----:R-:W-:Y:S01]  /*4900*/  MOV R6, R2 ;  /* 0x0000000200067202 */ /* 0x001fe20000000f00 */
[----:B------:R-:W-:Y:S01]  /*4910*/  FADD.FTZ R5, R52, R89 ;  /* 0x0000005934057221 */ /* 0x000fe20000010000 */
[----:B------:R-:W-:Y:S01]  /*4920*/  MOV R7, R3 ;  /* 0x0000000300077202 */ /* 0x000fe20000000f00 */
[----:B-1----:R-:W-:Y:S01]  /*4930*/  IMAD R10, R54, c[0x0][0x2f8], RZ ;  /* 0x0000be00360a7a24 */ /* 0x002fe200078e02ff */
[----:B------:R-:W-:Y:S01]  /*4940*/  IADD3 R46, P3, R46, -0x800, RZ ;  /* 0xfffff8002e2e7810 */ /* 0x000fe20007f7e0ff */
[----:B------:R-:W-:Y:S01]  /*4950*/  FADD.FTZ R8, R5, R66 ;  /* 0x0000004205087221 */ /* 0x000fe20000010000 */
[----:B------:R-:W-:Y:S01]  /*4960*/  IADD3.X R51, R51, -0x1, RZ, P1, !PT ;  /* 0xffffffff33337810 */ /* 0x000fe20000ffe4ff */
[----:B------:R-:W-:Y:S01]  /*4970*/  IMAD.WIDE.U32 R2, R57, c[0x0][0x2d8], R6 ;  /* 0x0000b60039027a25 */ /* 0x000fe200078e0006 */
[----:B------:R-:W-:-:S02]  /*4980*/  IADD3.X R49, R49, -0x1, RZ, P2, !PT ;  /* 0xffffffff31317810 */ /* 0x000fc400017fe4ff */
[----:B------:R-:W-:Y:S02]  /*4990*/  IADD3.X R47, R47, -0x1, RZ, P3, !PT ;  /* 0xffffffff2f2f7810 */ /* 0x000fe40001ffe4ff */
[----:B------:R-:W-:Y:S01]  /*49a0*/  IADD3 R3, R3, R25, RZ ;  /* 0x0000001903037210 */ /* 0x000fe20007ffe0ff */
[----:B------:R-:W-:-:S04]  /*49b0*/  IMAD R25, R59, c[0x0][0x2e0], RZ ;  /* 0x0000b8003b197a24 */ /* 0x000fc800078e02ff */
[C---:B------:R-:W-:Y:S02]  /*49c0*/  IMAD R25, R60.reuse, c[0x0][0x2e4], R25 ;  /* 0x0000b9003c197a24 */ /* 0x040fe400078e0219 */
[----:B------:R-:W-:-:S05]  /*49d0*/  IMAD.WIDE.U32 R2, R60, c[0x0][0x2e0], R2 ;  /* 0x0000b8003c027a25 */ /* 0x000fca00078e0002 */
[----:B------:R-:W-:Y:S01]  /*49e0*/  IADD3 R5, R3, R25, RZ ;  /* 0x0000001903057210 */ /* 0x000fe20007ffe0ff */
[----:B------:R-:W-:Y:S01]  /*49f0*/  FADD.FTZ R3, R8, R87 ;  /* 0x0000005708037221 */ /* 0x000fe20000010000 */
[----:B------:R-:W-:-:S03]  /*4a00*/  LEA R4, P0, R2, c[0x0][0x330], 0x1 ;  /* 0x0000cc0002047a11 */ /* 0x000fc600078008ff */
[----:B------:R-:W-:Y:S01]  /*4a10*/  FADD.FTZ R8, R3, R64 ;  /* 0x0000004003087221 */ /* 0x000fe20000010000 */
[----:B------:R-:W-:Y:S02]  /*4a20*/  LEA.HI.X R5, R2, c[0x0][0x334], R5, 0x1, P0 ;  /* 0x0000cd0002057a11 */ /* 0x000fe400000f0c05 */
[----:B------:R-:W-:Y:S02]  /*4a30*/  F2FP.PACK_AB R64, R66, R89 ;  /* 0x000000594240723e */ /* 0x000fe400000000ff */
[----:B------:R-:W-:Y:S01]  /*4a40*/  F2FP.PACK_AB R66, R114, R31 ;  /* 0x0000001f7242723e */ /* 0x000fe200000000ff */
[----:B------:R-:W-:-:S04]  /*4a50*/  IMAD.WIDE R2, R22, 0x10, R4 ;  /* 0x0000001016027825 */ /* 0x000fc800078e0204 */
[C---:B------:R-:W-:Y:S01]  /*4a60*/  IMAD.WIDE.U32 R4, R57.reuse, c[0x0][0x2f8], R6 ;  /* 0x0000be0039047a25 */ /* 0x040fe200078e0006 */
[----:B--2---:R-:W-:Y:S03]  /*4a70*/  STG.E.128 [R2.64], R12 ;  /* 0x0000000c02007986 */ /* 0x004fe6000c101d06 */
[----:B------:R-:W-:Y:S01]  /*4a80*/  IMAD R7, R57, c[0x0][0x2fc], R10 ;  /* 0x0000bf0039077a24 */ /* 0x000fe200078e020a */
[----:B---3--:R0:W-:Y:S01]  /*4a90*/  STG.E.128 [R2.64+0x200], R68 ;  /* 0x0002004402007986 */ /* 0x0081e2000c101d06 */
[----:B------:R-:W-:-:S03]  /*4aa0*/  FADD.FTZ R31, R8, R31 ;  /* 0x0000001f081f7221 */ /* 0x000fc60000010000 */
[----:B------:R-:W-:Y:S01]  /*4ab0*/  BAR.SYNC.DEFER_BLOCKING 0x0 ;  /* 0x0000000000007b1d */ /* 0x000fe20000010000 */
[----:B------:R-:W-:Y:S01]  /*4ac0*/  IADD3 R5, R5, R7, RZ ;  /* 0x0000000705057210 */ /* 0x000fe20007ffe0ff */
        /* <DEDUP_REMOVED lines=16> */
[C---:B------:R-:W-:Y:S01]  /*4bd0*/  ISETP.GT.AND P0, PT, R45.reuse, 0x1, PT ;  /* 0x000000012d00780c */ /* 0x040fe20003f04270 */
[----:B------:R-:W1:Y:S01]  /*4be0*/  LDS.128 R80, [R0.X16+0x200] ;  /* 0x0002000000507984 */ /* 0x000e62000000cc00 */
[----:B------:R-:W-:Y:S01]  /*4bf0*/  IADD3 R45, R45, -0x1, RZ ;  /* 0xffffffff2d2d7810 */ /* 0x000fe20007ffe0ff */
[----:B------:R-:W-:-:S04]  /*4c00*/  IMAD.WIDE R2, R22, 0x10, R4 ;  /* 0x0000001016027825 */ /* 0x000fc800078e0204 */
        /* <DEDUP_REMOVED lines=9> */
.L_x_3668:
        /* <DEDUP_REMOVED lines=29> */
.L_x_3689:
[----:B------:R-:W-:Y:S05]  /*4e70*/  BSYNC B0 ;  /* 0x0000000000007941 */ /* 0x000fea0003800000 */
.L_x_3688:
[----:B------:R-:W-:Y:S01]  /*4e80*/  BSSY B0, `(.L_x_3690) ;  /* 0x000001d000007945 */ /* 0x000fe20003800000 */
[----:B------:R-:W-:Y:S05]  /*4e90*/  @!P0 BRA `(.L_x_3691) ;  /* 0x000001a000008947 */ /* 0x000fea0003800000 */
[----:B------:R-:W-:Y:S06]  /*4ea0*/  BAR.SYNC.DEFER_BLOCKING 0x0 ;  /* 0x0000000000007b1d */ /* 0x000fec0000010000 */
[----:B------:R-:W1:Y:S04]  /*4eb0*/  SHFL.DOWN P0, R3, R52, 0x1, 0x1f ;  /* 0x08201f0034037f89 */ /* 0x000e680000000000 */
[----:B------:R-:W2:Y:S04]  /*4ec0*/  S2R R4, SR_LANEID ;  /* 0x0000000000047919 */ /* 0x000ea80000000000 */
[----:B0-----:R-:W0:Y:S01]  /*4ed0*/  S2R R19, SR_TID.X ;  /* 0x0000000000137919 */ /* 0x001e220000002100 */
[----:B-1----:R-:W-:Y:S01]  /*4ee0*/  @P0 FADD R3, R3, R52 ;  /* 0x0000003403030221 */ /* 0x002fe20000000000 */
[----:B--2---:R-:W-:-:S04]  /*4ef0*/  ISETP.NE.AND P2, PT, R4, RZ, PT ;  /* 0x000000ff0400720c */ /* 0x004fc80003f45270 */
[----:B------:R-:W1:Y:S01]  /*4f00*/  SHFL.DOWN P0, R0, R3, 0x2, 0x1f ;  /* 0x08401f0003007f89 */ /* 0x000e620000000000 */
[----:B0-----:R-:W-:-:S08]  /*4f10*/  ISETP.NE.AND P1, PT, R19, RZ, PT ;  /* 0x000000ff1300720c */ /* 0x001fd00003f25270 */
[----:B------:R-:W-:-:S04]  /*4f20*/  @!P2 SHF.R.S32.HI R4, RZ, 0x1f, R19 ;  /* 0x0000001fff04a819 */ /* 0x000fc80000011413 */
[----:B------:R-:W-:-:S04]  /*4f30*/  @!P2 LEA.HI R4, R4, R19, RZ, 0x5 ;  /* 0x000000130404a211 */ /* 0x000fc800078f28ff */
[----:B------:R-:W-:Y:S01]  /*4f40*/  @!P2 SHF.R.S32.HI R4, RZ, 0x5, R4 ;  /* 0x00000005ff04a819 */ /* 0x000fe20000011404 */
[----:B-1----:R-:W-:-:S05]  /*4f50*/  @P0 FADD R0, R3, R0 ;  /* 0x0000000003000221 */ /* 0x002fca0000000000 */
        /* <DEDUP_REMOVED lines=14> */
.L_x_3691:
[----:B0-----:R-:W0:Y:S02]  /*5040*/  S2R R19, SR_TID.X ;  /* 0x0000000000137919 */ /* 0x001e240000002100 */
.L_x_3692:
[----:B------:R-:W-:Y:S05]  /*5050*/  BSYNC B0 ;  /* 0x0000000000007941 */ /* 0x000fea0003800000 */
.L_x_3690:
[----:B0-----:R-:W-:-:S13]  /*5060*/  ISETP.GE.AND P0, PT, R19, c[0x0][0x16c], PT ;  /* 0x00005b0013007a0c */ /* 0x001fda0003f06270 */
        /* <DEDUP_REMOVED lines=21> */
.L_x_3693:
        /* <DEDUP_REMOVED lines=55> */
.L_x_3675:
[----:B------:R-:W-:Y:S01]  /*5530*/  HFMA2.MMA R174, -RZ, RZ, 0, 5.9604644775390625e-08 ;  /* 0x00000001ffae7435 */ /* 0x000fe200000001ff */
[----:B------:R-:W-:Y:S02]  /*5540*/  MOV R173, R14 ;  /* 0x0000000e00ad7202 */ /* 0x000fe40000000f00 */
[----:B------:R-:W-:-:S02]  /*5550*/  MOV R175, RZ ;  /* 0x000000ff00af7202 */ /* 0x000fc40000000f00 */
[----:B------:R-:W-:Y:S02]  /*5560*/  MOV R176, 0xffffffff ;  /* 0xffffffff00b07802 */ /* 0x000fe40000000f00 */
[----:B------:R-:W-:Y:S02]  /*5570*/  MOV R12, 0x5590 ;  /* 0x00005590000c7802 */ /* 0x000fe40000000f00 */
[----:B-1---5:R-:W-:Y:S05]  /*5580*/  CALL.REL.NOINC `($__internal_149_$__cuda_sm70_shflsync_up) ;  /* 0x00000eb000007944 */ /* 0x022fea0003c00000 */
[----:B-1----:R-:W-:Y:S01]  /*5590*/  MOV R171, R173 ;  /* 0x000000ad00ab7202 */ /* 0x002fe20000000f00 */
[----:B0-----:R-:W-:Y:S05]  /*55a0*/  BRA `(.L_x_3694) ;  /* 0xffffd86000007947 */ /* 0x001fea000383ffff */
.L_x_3676:
[----:B------:R-:W-:Y:S01]  /*55b0*/  HFMA2.MMA R174, -RZ, RZ, 0, 5.9604644775390625e-08 ;  /* 0x00000001ffae7435 */ /* 0x000fe200000001ff */
[----:B------:R-:W-:Y:S02]  /*55c0*/  MOV R173, R15 ;  /* 0x0000000f00ad7202 */ /* 0x000fe40000000f00 */
[----:B------:R-:W-:Y:S02]  /*55d0*/  MOV R175, RZ ;  /* 0x000000ff00af7202 */ /* 0x000fe40000000f00 */
[----:B------:R-:W-:Y:S02]  /*55e0*/  MOV R176, 0xffffffff ;  /* 0xffffffff00b07802 */ /* 0x000fe40000000f00 */
[----:B------:R-:W-:-:S02]  /*55f0*/  MOV R12, 0x5610 ;  /* 0x00005610000c7802 */ /* 0x000fc40000000f00 */
[----:B012--5:R-:W-:Y:S05]  /*5600*/  CALL.REL.NOINC `($__internal_149_$__cuda_sm70_shflsync_up) ;  /* 0x00000e3000007944 */ /* 0x027fea0003c00000 */
        /* <DEDUP_REMOVED lines=10> */
[----:B------:R-:W-:Y:S05]  /*56b0*/  CALL.REL.NOINC `($__internal_149_$__cuda_sm70_shflsync_up) ;  /* 0x00000d8000007944 */ /* 0x000fea0003c00000 */
[----:B0-----:R-:W-:Y:S01]  /*56c0*/  HFMA2.MMA R174, -RZ, RZ, 0, 1.1920928955078125e-07 ;  /* 0x00000002ffae7435 */ /* 0x001fe200000001ff */
[----:B-1----:R-:W-:Y:S02]  /*56d0*/  MOV R14, R173 ;  /* 0x000000ad000e7202 */ /* 0x002fe40000000f00 */
[----:B------:R-:W-:-:S02]  /*56e0*/  MOV R173, R170 ;  /* 0x000000aa00ad7202 */ /* 0x000fc40000000f00 */
[----:B------:R-:W-:Y:S02]  /*56f0*/  MOV R175, RZ ;  /* 0x000000ff00af7202 */ /* 0x000fe40000000f00 */
[----:B------:R-:W-:Y:S02]  /*5700*/  MOV R176, 0xffffffff ;  /* 0xffffffff00b07802 */ /* 0x000fe40000000f00 */
[----:B------:R-:W-:Y:S02]  /*5710*/  MOV R12, 0x5730 ;  /* 0x00005730000c7802 */ /* 0x000fe40000000f00 */
[----:B------:R-:W-:Y:S05]  /*5720*/  CALL.REL.NOINC `($__internal_149_$__cuda_sm70_shflsync_up) ;  /* 0x00000d1000007944 */ /* 0x000fea0003c00000 */
        /* <DEDUP_REMOVED lines=8> */
[----:B------:R-:W-:Y:S05]  /*57b0*/  CALL.REL.NOINC `($__internal_149_$__cuda_sm70_shflsync_up) ;  /* 0x00000c8000007944 */ /* 0x000fea0003c00000 */
[----:B0-----:R-:W-:Y:S01]  /*57c0*/  HFMA2.MMA R174, -RZ, RZ, 0, 2.384185791015625e-07 ;  /* 0x00000004ffae7435 */ /* 0x001fe200000001ff */
[----:B-1----:R-:W-:Y:S02]  /*57d0*/  MOV R14, R173 ;  /* 0x000000ad000e7202 */ /* 0x002fe40000000f00 */
[----:B------:R-:W-:Y:S02]  /*57e0*/  MOV R173, R170 ;  /* 0x000000aa00ad7202 */ /* 0x000fe40000000f00 */
[----:B------:R-:W-:Y:S02]  /*57f0*/  MOV R175, RZ ;  /* 0x000000ff00af7202 */ /* 0x000fe40000000f00 */
[----:B------:R-:W-:Y:S02]  /*5800*/  MOV R176, 0xffffffff ;  /* 0xffffffff00b07802 */ /* 0x000fe40000000f00 */
[----:B------:R-:W-:Y:S02]  /*5810*/  MOV R12, 0x5830 ;  /* 0x00005830000c7802 */ /* 0x000fe40000000f00 */
[----:B------:R-:W-:Y:S05]  /*5820*/  CALL.REL.NOINC `($__internal_149_$__cuda_sm70_shflsync_up) ;  /* 0x00000c1000007944 */ /* 0x000fea0003c00000 */
[----:B------:R-:W-:Y:S01]  /*5830*/  ISETP.GE.AND P0, PT, R53, 0x4, PT ;  /* 0x000000043500780c */ /* 0x000fe20003f06270 */
[----:B0-----:R-:W-:Y:S01]  /*5840*/  HFMA2.MMA R174, -RZ, RZ, 0, 4.76837158203125e-07 ;  /* 0x00000008ffae7435 */ /* 0x001fe200000001ff */
[----:B------:R-:W-:-:S02]  /*5850*/  MOV R175, RZ ;  /* 0x000000ff00af7202 */ /* 0x000fc40000000f00 */
[----:B------:R-:W-:Y:S02]  /*5860*/  MOV R176, 0xffffffff ;  /* 0xffffffff00b07802 */ /* 0x000fe40000000f00 */
[----:B------:R-:W-:-:S07]  /*5870*/  MOV R12, 0x58c0 ;  /* 0x000058c0000c7802 */ /* 0x000fce0000000f00 */
[----:B-1----:R-:W-:Y:S02]  /*5880*/  @P0 FFMA.FTZ R170, R171, R173, R170 ;  /* 0x000000adabaa0223 */ /* 0x002fe400000100aa */
[----:B------:R-:W-:-:S05]  /*5890*/  @P0 FMUL.FTZ R171, R14, R171 ;  /* 0x000000ab0eab0220 */ /* 0x000fca0000410000 */
[----:B------:R-:W-:Y:S02]  /*58a0*/  MOV R173, R171 ;  /* 0x000000ab00ad7202 */ /* 0x000fe40000000f00 */
[----:B------:R-:W-:Y:S05]  /*58b0*/  CALL.REL.NOINC `($__internal_149_$__cuda_sm70_shflsync_up) ;  /* 0x00000b8000007944 */ /* 0x000fea0003c00000 */
[----:B0-----:R-:W-:Y:S01]  /*58c0*/  HFMA2.MMA R174, -RZ, RZ, 0, 4.76837158203125e-07 ;  /* 0x00000008ffae7435 */ /* 0x001fe200000001ff */
[----:B-1----:R-:W-:Y:S02]  /*58d0*/  MOV R14, R173 ;  /* 0x000000ad000e7202 */ /* 0x002fe40000000f00 */
[----:B------:R-:W-:Y:S02]  /*58e0*/  MOV R173, R170 ;  /* 0x000000aa00ad7202 */ /* 0x000fe40000000f00 */
[----:B------:R-:W-:Y:S02]  /*58f0*/  MOV R175, RZ ;  /* 0x000000ff00af7202 */ /* 0x000fe40000000f00 */
[----:B------:R-:W-:Y:S02]  /*5900*/  MOV R176, 0xffffffff ;  /* 0xffffffff00b07802 */ /* 0x000fe40000000f00 */
[----:B------:R-:W-:Y:S02]  /*5910*/  MOV R12, 0x5930 ;  /* 0x00005930000c7802 */ /* 0x000fe40000000f00 */
[----:B------:R-:W-:Y:S05]  /*5920*/  CALL.REL.NOINC `($__internal_149_$__cuda_sm70_shflsync_up) ;  /* 0x00000b1000007944 */ /* 0x000fea0003c00000 */
[----:B------:R-:W-:Y:S01]  /*5930*/  ISETP.GE.AND P0, PT, R53, 0x8, PT ;  /* 0x000000083500780c */ /* 0x000fe20003f06270 */
[----:B0-----:R-:W-:Y:S01]  /*5940*/  HFMA2.MMA R174, -RZ, RZ, 0, 9.5367431640625e-07 ;  /* 0x00000010ffae7435 */ /* 0x001fe200000001ff */
[----:B------:R-:W-:-:S02]  /*5950*/  MOV R175, RZ ;  /* 0x000000ff00af7202 */ /* 0x000fc40000000f00 */
[----:B------:R-:W-:Y:S02]  /*5960*/  MOV R176, 0xffffffff ;  /* 0xffffffff00b07802 */ /* 0x000fe40000000f00 */
[----:B------:R-:W-:-:S07]  /*5970*/  MOV R12, 0x59c0 ;  /* 0x000059c0000c7802 */ /* 0x000fce0000000f00 */
[----:B-1----:R-:W-:Y:S02]  /*5980*/  @P0 FFMA.FTZ R170, R171, R173, R170 ;  /* 0x000000adabaa0223 */ /* 0x002fe400000100aa */
[----:B------:R-:W-:-:S05]  /*5990*/  @P0 FMUL.FTZ R171, R14, R171 ;  /* 0x000000ab0eab0220 */ /* 0x000fca0000410000 */
[----:B------:R-:W-:Y:S02]  /*59a0*/  MOV R173, R171 ;  /* 0x000000ab00ad7202 */ /* 0x000fe40000000f00 */
[----:B------:R-:W-:Y:S05]  /*59b0*/  CALL.REL.NOINC `($__internal_149_$__cuda_sm70_shflsync_up) ;  /* 0x00000a8000007944 */ /* 0x000fea0003c00000 */
[----:B0-----:R-:W-:Y:S01]  /*59c0*/  HFMA2.MMA R174, -RZ, RZ, 0, 9.5367431640625e-07 ;  /* 0x00000010ffae7435 */ /* 0x001fe200000001ff */
[----:B-1----:R-:W-:Y:S02]  /*59d0*/  MOV R172, R173 ;  /* 0x000000ad00ac7202 */ /* 0x002fe40000000f00 */
[----:B------:R-:W-:Y:S02]  /*59e0*/  MOV R173, R170 ;  /* 0x000000aa00ad7202 */ /* 0x000fe40000000f00 */
[----:B------:R-:W-:Y:S02]  /*59f0*/  MOV R175, RZ ;  /* 0x000000ff00af7202 */ /* 0x000fe40000000f00 */
[----:B------:R-:W-:Y:S02]  /*5a00*/  MOV R176, 0xffffffff ;  /* 0xffffffff00b07802 */ /* 0x000fe40000000f00 */
[----:B------:R-:W-:Y:S02]  /*5a10*/  MOV R12, 0x5a30 ;  /* 0x00005a30000c7802 */ /* 0x000fe40000000f00 */
[----:B------:R-:W-:Y:S05]  /*5a20*/  CALL.REL.NOINC `($__internal_149_$__cuda_sm70_shflsync_up) ;  /* 0x00000a1000007944 */ /* 0x000fea0003c00000 */
[----:B-1----:R-:W-:Y:S01]  /*5a30*/  MOV R12, R173 ;  /* 0x000000ad000c7202 */ /* 0x002fe20000000f00 */
[----:B0-----:R-:W-:Y:S05]  /*5a40*/  BRA `(.L_x_3695) ;  /* 0xffffd54000007947 */ /* 0x001fea000383ffff */
.L_x_3679:
[----:B-1----:R-:W-:Y:S01]  /*5a50*/  HFMA2.MMA R174, -RZ, RZ, 0, 5.9604644775390625e-08 ;  /* 0x00000001ffae7435 */ /* 0x002fe200000001ff */
[----:B------:R-:W-:-:S02]  /*5a60*/  MOV R173, R171 ;  /* 0x000000ab00ad7202 */ /* 0x000fc40000000f00 */
[----:B0-----:R-:W-:Y:S02]  /*5a70*/  MOV R175, RZ ;  /* 0x000000ff00af7202 */ /* 0x001fe40000000f00 */
[----:B------:R-:W-:Y:S02]  /*5a80*/  MOV R176, 0xffffffff ;  /* 0xffffffff00b07802 */ /* 0x000fe40000000f00 */
[----:B------:R-:W-:Y:S02]  /*5a90*/  MOV R12, 0x5ab0 ;  /* 0x00005ab0000c7802 */ /* 0x000fe40000000f00 */
[----:B-----5:R-:W-:Y:S05]  /*5aa0*/  CALL.REL.NOINC `($__internal_149_$__cuda_sm70_shflsync_up) ;  /* 0x0000099000007944 */ /* 0x020fea0003c00000 */
[----:B0-----:R-:W-:Y:S01]  /*5ab0*/  HFMA2.MMA R174, -RZ, RZ, 0, 5.9604644775390625e-08 ;  /* 0x00000001ffae7435 */ /* 0x001fe200000001ff */
[----:B-1----:R-:W-:Y:S02]  /*5ac0*/  MOV R14, R173 ;  /* 0x000000ad000e7202 */ /* 0x002fe40000000f00 */
[----:B------:R-:W-:Y:S02]  /*5ad0*/  MOV R173, R15 ;  /* 0x0000000f00ad7202 */ /* 0x000fe40000000f00 */
[----:B------:R-:W-:Y:S02]  /*5ae0*/  MOV R175, RZ ;  /* 0x000000ff00af7202 */ /* 0x000fe40000000f00 */
[----:B------:R-:W-:-:S02]  /*5af0*/  MOV R176, 0xffffffff ;  /* 0xffffffff00b07802 */ /* 0x000fc40000000f00 */
[----:B------:R-:W-:Y:S02]  /*5b00*/  MOV R12, 0x5b20 ;  /* 0x00005b20000c7802 */ /* 0x000fe40000000f00 */
[----:B------:R-:W-:Y:S05]  /*5b10*/  CALL.REL.NOINC `($__internal_149_$__cuda_sm70_shflsync_up) ;  /* 0x0000092000007944 */ /* 0x000fea0003c00000 */
[----:B0-----:R-:W-:Y:S01]  /*5b20*/  HFMA2.MMA R174, -RZ, RZ, 0, 0 ;  /* 0x00000000ffae7435 */ /* 0x001fe200000001ff */
[----:B------:R-:W-:Y:S02]  /*5b30*/  MOV R170, R14 ;  /* 0x0000000e00aa7202 */ /* 0x000fe40000000f00 */
[----:B-1----:R-:W-:Y:S02]  /*5b40*/  MOV R171, R173 ;  /* 0x000000ad00ab7202 */ /* 0x002fe40000000f00 */
[----:B------:R-:W-:Y:S02]  /*5b50*/  MOV R175, R24 ;  /* 0x0000001800af7202 */ /* 0x000fe40000000f00 */
[----:B------:R-:W-:Y:S02]  /*5b60*/  MOV R176, 0x1f ;  /* 0x0000001f00b07802 */ /* 0x000fe40000000f00 */
[----:B------:R-:W-:Y:S02]  /*5b70*/  MOV R177, 0xffffffff ;  /* 0xffffffff00b17802 */ /* 0x000fe40000000f00 */
[----:B------:R-:W-:-:S02]  /*5b80*/  MOV R12, 0x5ba0 ;  /* 0x00005ba0000c7802 */ /* 0x000fc40000000f00 */
[----:B------:R-:W-:Y:S05]  /*5b90*/  CALL.REL.NOINC `($__internal_148_$__cuda_sm70_shflsync_idx_p) ;  /* 0x0000086000007944 */ /* 0x000fea0003c00000 */
[----:B-1----:R-:W-:Y:S01]  /*5ba0*/  MOV R24, R174 ;  /* 0x000000ae00187202 */ /* 0x002fe20000000f00 */
[----:B------:R-:W-:Y:S01]  /*5bb0*/  HFMA2.MMA R174, -RZ, RZ, 0, 0 ;  /* 0x00000000ffae7435 */ /* 0x000fe200000001ff */
[----:B0-----:R-:W-:-:S02]  /*5bc0*/  MOV R175, R25 ;  /* 0x0000001900af7202 */ /* 0x001fc40000000f00 */
[----:B------:R-:W-:Y:S02]  /*5bd0*/  MOV R176, 0x1f ;  /* 0x0000001f00b07802 */ /* 0x000fe40000000f00 */
[----:B------:R-:W-:Y:S02]  /*5be0*/  MOV R177, 0xffffffff ;  /* 0xffffffff00b17802 */ /* 0x000fe40000000f00 */
[----:B------:R-:W-:Y:S02]  /*5bf0*/  MOV R12, 0x5c10 ;  /* 0x00005c10000c7802 */ /* 0x000fe40000000f00 */
[----:B------:R-:W-:Y:S05]  /*5c00*/  CALL.REL.NOINC `($__internal_148_$__cuda_sm70_shflsync_idx_p) ;  /* 0x000007f000007944 */ /* 0x000fea0003c00000 */
[----:B-1----:R-:W-:Y:S01]  /*5c10*/  MOV R13, R174 ;  /* 0x000000ae000d7202 */ /* 0x002fe20000000f00 */
[----:B0-----:R-:W-:Y:S05]  /*5c20*/  BRA `(.L_x_3696) ;  /* 0xffffd4d000007947 */ /* 0x001fea000383ffff */
.L_x_3682:
[----:B------:R-:W-:Y:S01]  /*5c30*/  HFMA2.MMA R173, -RZ, RZ, 0, 5.9604644775390625e-08 ;  /* 0x00000001ffad7435 */ /* 0x000fe200000001ff */
[----:B------:R-:W-:Y:S02]  /*5c40*/  MOV R172, R14 ;  /* 0x0000000e00ac7202 */ /* 0x000fe40000000f00 */
[----:B------:R-:W-:Y:S02]  /*5c50*/  MOV R174, 0x1f ;  /* 0x0000001f00ae7802 */ /* 0x000fe40000000f00 */
[----:B------:R-:W-:-:S02]  /*5c60*/  MOV R175, 0xffffffff ;  /* 0xffffffff00af7802 */ /* 0x000fc40000000f00 */
[----:B------:R-:W-:Y:S02]  /*5c70*/  MOV R12, 0x5c90 ;  /* 0x00005c90000c7802 */ /* 0x000fe40000000f00 */
[----:B------:R-:W-:Y:S05]  /*5c80*/  CALL.REL.NOINC `($__internal_147_$__cuda_sm70_shflsync_down) ;  /* 0x0000073000007944 */ /* 0x000fea0003c00000 */
[----:B-1----:R-:W-:Y:S01]  /*5c90*/  MOV R171, R172 ;  /* 0x000000ac00ab7202 */ /* 0x002fe20000000f00 */
[----:B0-----:R-:W-:Y:S05]  /*5ca0*/  BRA `(.L_x_3697) ;  /* 0xffffd93000007947 */ /* 0x001fea000383ffff */
.L_x_3683:
[----:B------:R-:W-:Y:S01]  /*5cb0*/  HFMA2.MMA R173, -RZ, RZ, 0, 5.9604644775390625e-08 ;  /* 0x00000001ffad7435 */ /* 0x000fe200000001ff */
[----:B------:R-:W-:Y:S02]  /*5cc0*/  MOV R172, R15 ;  /* 0x0000000f00ac7202 */ /* 0x000fe40000000f00 */
[----:B------:R-:W-:Y:S02]  /*5cd0*/  MOV R174, 0x1f ;  /* 0x0000001f00ae7802 */ /* 0x000fe40000000f00 */
[----:B------:R-:W-:Y:S02]  /*5ce0*/  MOV R175, 0xffffffff ;  /* 0xffffffff00af7802 */ /* 0x000fe40000000f00 */
[----:B------:R-:W-:Y:S02]  /*5cf0*/  MOV R12, 0x5d10 ;  /* 0x00005d10000c7802 */ /* 0x000fe40000000f00 */
[----:B01----:R-:W-:Y:S05]  /*5d00*/  CALL.REL.NOINC `($__internal_147_$__cuda_sm70_shflsync_down) ;  /* 0x000006b000007944 */ /* 0x003fea0003c00000 */
        /* <DEDUP_REMOVED lines=9> */
[----:B------:R-:W-:Y:S05]  /*5da0*/  CALL.REL.NOINC `($__internal_147_$__cuda_sm70_shflsync_down) ;  /* 0x0000061000007944 */ /* 0x000fea0003c00000 */
[----:B0-----:R-:W-:Y:S01]  /*5db0*/  HFMA2.MMA R173, -RZ, RZ, 0, 1.1920928955078125e-07 ;  /* 0x00000002ffad7435 */ /* 0x001fe200000001ff */
[----:B-1----:R-:W-:Y:S02]  /*5dc0*/  MOV R14, R172 ;  /* 0x000000ac000e7202 */ /* 0x002fe40000000f00 */
[----:B------:R-:W-:-:S02]  /*5dd0*/  MOV R172, R15 ;  /* 0x0000000f00ac7202 */ /* 0x000fc40000000f00 */
[----:B------:R-:W-:Y:S02]  /*5de0*/  MOV R174, 0x1f ;  /* 0x0000001f00ae7802 */ /* 0x000fe40000000f00 */
[----:B------:R-:W-:Y:S02]  /*5df0*/  MOV R175, 0xffffffff ;  /* 0xffffffff00af7802 */ /* 0x000fe40000000f00 */
[----:B------:R-:W-:Y:S02]  /*5e00*/  MOV R12, 0x5e20 ;  /* 0x00005e20000c7802 */ /* 0x000fe40000000f00 */
[----:B------:R-:W-:Y:S05]  /*5e10*/  CALL.REL.NOINC `($__internal_147_$__cuda_sm70_shflsync_down) ;  /* 0x000005a000007944 */ /* 0x000fea0003c00000 */
[----:B-1----:R-:W-:Y:S01]  /*5e20*/  @!P3 FFMA.FTZ R15, R171, R172, R15 ;  /* 0x000000acab0fb223 */ /* 0x002fe2000001000f */
[----:B0-----:R-:W-:Y:S01]  /*5e30*/  HFMA2.MMA R173, -RZ, RZ, 0, 2.384185791015625e-07 ;  /* 0x00000004ffad7435 */ /* 0x001fe200000001ff */
[----:B------:R-:W-:Y:S01]  /*5e40*/  @!P3 FMUL.FTZ R171, R14, R171 ;  /* 0x000000ab0eabb220 */ /* 0x000fe20000410000 */
[----:B------:R-:W-:Y:S02]  /*5e50*/  MOV R174, 0x1f ;  /* 0x0000001f00ae7802 */ /* 0x000fe40000000f00 */
[----:B------:R-:W-:Y:S02]  /*5e60*/  MOV R175, 0xffffffff ;  /* 0xffffffff00af7802 */ /* 0x000fe40000000f00 */
[----:B------:R-:W-:-:S02]  /*5e70*/  MOV R172, R171 ;  /* 0x000000ab00ac7202 */ /* 0x000fc40000000f00 */
[----:B------:R-:W-:Y:S02]  /*5e80*/  MOV R12, 0x5ea0 ;  /* 0x00005ea0000c7802 */ /* 0x000fe40000000f00 */
[----:B------:R-:W-:Y:S05]  /*5e90*/  CALL.REL.NOINC `($__internal_147_$__cuda_sm70_shflsync_down) ;  /* 0x0000052000007944 */ /* 0x000fea0003c00000 */
[----:B0-----:R-:W-:Y:S01]  /*5ea0*/  HFMA2.MMA R173, -RZ, RZ, 0, 2.384185791015625e-07 ;  /* 0x00000004ffad7435 */ /* 0x001fe200000001ff */
[----:B-1----:R-:W-:Y:S02]  /*5eb0*/  MOV R14, R172 ;  /* 0x000000ac000e7202 */ /* 0x002fe40000000f00 */
[----:B------:R-:W-:Y:S02]  /*5ec0*/  MOV R172, R15 ;  /* 0x0000000f00ac7202 */ /* 0x000fe40000000f00 */
[----:B------:R-:W-:Y:S02]  /*5ed0*/  MOV R174, 0x1f ;  /* 0x0000001f00ae7802 */ /* 0x000fe40000000f00 */
[----:B------:R-:W-:Y:S02]  /*5ee0*/  MOV R175, 0xffffffff ;  /* 0xffffffff00af7802 */ /* 0x000fe40000000f00 */
[----:B------:R-:W-:Y:S02]  /*5ef0*/  MOV R12, 0x5f10 ;  /* 0x00005f10000c7802 */ /* 0x000fe40000000f00 */
[----:B------:R-:W-:Y:S05]  /*5f00*/  CALL.REL.NOINC `($__internal_147_$__cuda_sm70_shflsync_down) ;  /* 0x000004b000007944 */ /* 0x000fea0003c00000 */
[----:B-1----:R-:W-:Y:S01]  /*5f10*/  @!P2 FFMA.FTZ R15, R171, R172, R15 ;  /* 0x000000acab0fa223 */ /* 0x002fe2000001000f */
[----:B0-----:R-:W-:Y:S01]  /*5f20*/  HFMA2.MMA R173, -RZ, RZ, 0, 4.76837158203125e-07 ;  /* 0x00000008ffad7435 */ /* 0x001fe200000001ff */
[----:B------:R-:W-:Y:S01]  /*5f30*/  @!P2 FMUL.FTZ R171, R14, R171 ;  /* 0x000000ab0eaba220 */ /* 0x000fe20000410000 */
[----:B------:R-:W-:-:S02]  /*5f40*/  MOV R174, 0x1f ;  /* 0x0000001f00ae7802 */ /* 0x000fc40000000f00 */
[----:B------:R-:W-:Y:S02]  /*5f50*/  MOV R175, 0xffffffff ;  /* 0xffffffff00af7802 */ /* 0x000fe40000000f00 */
[----:B------:R-:W-:Y:S02]  /*5f60*/  MOV R172, R171 ;  /* 0x000000ab00ac7202 */ /* 0x000fe40000000f00 */
[----:B------:R-:W-:Y:S02]  /*5f70*/  MOV R12, 0x5f90 ;  /* 0x00005f90000c7802 */ /* 0x000fe40000000f00 */
[----:B------:R-:W-:Y:S05]  /*5f80*/  CALL.REL.NOINC `($__internal_147_$__cuda_sm70_shflsync_down) ;  /* 0x0000043000007944 */ /* 0x000fea0003c00000 */
[----:B0-----:R-:W-:Y:S01]  /*5f90*/  HFMA2.MMA R173, -RZ, RZ, 0, 4.76837158203125e-07 ;  /* 0x00000008ffad7435 */ /* 0x001fe200000001ff */
[----:B-1----:R-:W-:Y:S02]  /*5fa0*/  MOV R14, R172 ;  /* 0x000000ac000e7202 */ /* 0x002fe40000000f00 */
[----:B------:R-:W-:Y:S02]  /*5fb0*/  MOV R172, R15 ;  /* 0x0000000f00ac7202 */ /* 0x000fe40000000f00 */
[----:B------:R-:W-:Y:S02]  /*5fc0*/  MOV R174, 0x1f ;  /* 0x0000001f00ae7802 */ /* 0x000fe40000000f00 */
[----:B------:R-:W-:-:S02]  /*5fd0*/  MOV R175, 0xffffffff ;  /* 0xffffffff00af7802 */ /* 0x000fc40000000f00 */
[----:B------:R-:W-:Y:S02]  /*5fe0*/  MOV R12, 0x6000 ;  /* 0x00006000000c7802 */ /* 0x000fe40000000f00 */
[----:B------:R-:W-:Y:S05]  /*5ff0*/  CALL.REL.NOINC `($__internal_147_$__cuda_sm70_shflsync_down) ;  /* 0x000003c000007944 */ /* 0x000fea0003c00000 */
[----:B-1----:R-:W-:Y:S01]  /*6000*/  @!P1 FFMA.FTZ R15, R171, R172, R15 ;  /* 0x000000acab0f9223 */ /* 0x002fe2000001000f */
[----:B0-----:R-:W-:Y:S01]  /*6010*/  HFMA2.MMA R173, -RZ, RZ, 0, 9.5367431640625e-07 ;  /* 0x00000010ffad7435 */ /* 0x001fe200000001ff */
[----:B------:R-:W-:Y:S01]  /*6020*/  @!P1 FMUL.FTZ R171, R14, R171 ;  /* 0x000000ab0eab9220 */ /* 0x000fe20000410000 */
[----:B------:R-:W-:Y:S02]  /*6030*/  MOV R174, 0x1f ;  /* 0x0000001f00ae7802 */ /* 0x000fe40000000f00 */
[----:B------:R-:W-:Y:S02]  /*6040*/  MOV R175, 0xffffffff ;  /* 0xffffffff00af7802 */ /* 0x000fe40000000f00 */
[----:B------:R-:W-:Y:S02]  /*6050*/  MOV R172, R171 ;  /* 0x000000ab00ac7202 */ /* 0x000fe40000000f00 */
[----:B------:R-:W-:Y:S02]  /*6060*/  MOV R12, 0x6080 ;  /* 0x00006080000c7802 */ /* 0x000fe40000000f00 */
[----:B------:R-:W-:Y:S05]  /*6070*/  CALL.REL.NOINC `($__internal_147_$__cuda_sm70_shflsync_down) ;  /* 0x0000034000007944 */ /* 0x000fea0003c00000 */
[----:B0-----:R-:W-:Y:S01]  /*6080*/  HFMA2.MMA R173, -RZ, RZ, 0, 9.5367431640625e-07 ;  /* 0x00000010ffad7435 */ /* 0x001fe200000001ff */
[----:B-1----:R-:W-:-:S02]  /*6090*/  MOV R14, R172 ;  /* 0x000000ac000e7202 */ /* 0x002fc40000000f00 */
[----:B------:R-:W-:Y:S02]  /*60a0*/  MOV R172, R15 ;  /* 0x0000000f00ac7202 */ /* 0x000fe40000000f00 */
[----:B------:R-:W-:Y:S02]  /*60b0*/  MOV R174, 0x1f ;  /* 0x0000001f00ae7802 */ /* 0x000fe40000000f00 */
[----:B------:R-:W-:Y:S02]  /*60c0*/  MOV R175, 0xffffffff ;  /* 0xffffffff00af7802 */ /* 0x000fe40000000f00 */
[----:B------:R-:W-:Y:S02]  /*60d0*/  MOV R12, 0x60f0 ;  /* 0x000060f0000c7802 */ /* 0x000fe40000000f00 */
[----:B------:R-:W-:Y:S05]  /*60e0*/  CALL.REL.NOINC `($__internal_147_$__cuda_sm70_shflsync_down) ;  /* 0x000002d000007944 */ /* 0x000fea0003c00000 */
[----:B-1----:R-:W-:Y:S01]  /*60f0*/  @!P0 FFMA.FTZ R15, R171, R172, R15 ;  /* 0x000000acab0f8223 */ /* 0x002fe2000001000f */
[----:B0-----:R-:W-:Y:S01]  /*6100*/  HFMA2.MMA R174, -RZ, RZ, 0, 0 ;  /* 0x00000000ffae7435 */ /* 0x001fe200000001ff */
[----:B------:R-:W-:Y:S01]  /*6110*/  @!P0 FMUL.FTZ R171, R14, R171 ;  /* 0x000000ab0eab8220 */ /* 0x000fe20000410000 */
[----:B------:R-:W-:Y:S02]  /*6120*/  MOV R176, 0x1f ;  /* 0x0000001f00b07802 */ /* 0x000fe40000000f00 */
[----:B------:R-:W-:-:S02]  /*6130*/  MOV R177, 0xffffffff ;  /* 0xffffffff00b17802 */ /* 0x000fc40000000f00 */
[----:B------:R-:W-:Y:S02]  /*6140*/  MOV R175, R171 ;  /* 0x000000ab00af7202 */ /* 0x000fe40000000f00 */
[----:B------:R-:W-:Y:S02]  /*6150*/  MOV R12, 0x6170 ;  /* 0x00006170000c7802 */ /* 0x000fe40000000f00 */
[----:B------:R-:W-:Y:S05]  /*6160*/  CALL.REL.NOINC `($__internal_148_$__cuda_sm70_shflsync_idx_p) ;  /* 0x0000029000007944 */ /* 0x000fea0003c00000 */
[----:B-1----:R-:W-:Y:S01]  /*6170*/  MOV R14, R174 ;  /* 0x000000ae000e7202 */ /* 0x002fe20000000f00 */
[----:B------:R-:W-:Y:S01]  /*6180*/  HFMA2.MMA R174, -RZ, RZ, 0, 0 ;  /* 0x00000000ffae7435 */ /* 0x000fe200000001ff */
[----:B0-----:R-:W-:Y:S02]  /*6190*/  MOV R175, R15 ;  /* 0x0000000f00af7202 */ /* 0x001fe40000000f00 */
[----:B------:R-:W-:Y:S02]  /*61a0*/  MOV R176, 0x1f ;  /* 0x0000001f00b07802 */ /* 0x000fe40000000f00 */
[----:B------:R-:W-:Y:S02]  /*61b0*/  MOV R177, 0xffffffff ;  /* 0xffffffff00b17802 */ /* 0x000fe40000000f00 */
[----:B------:R-:W-:-:S02]  /*61c0*/  MOV R12, 0x61e0 ;  /* 0x000061e0000c7802 */ /* 0x000fc40000000f00 */
[----:B------:R-:W-:Y:S05]  /*61d0*/  CALL.REL.NOINC `($__internal_148_$__cuda_sm70_shflsync_idx_p) ;  /* 0x0000022000007944 */ /* 0x000fea0003c00000 */
[----:B------:R-:W-:Y:S01]  /*61e0*/  HFMA2.MMA R173, -RZ, RZ, 0, 5.9604644775390625e-08 ;  /* 0x00000001ffad7435 */ /* 0x000fe200000001ff */
[----:B-1----:R-:W-:-:S02]  /*61f0*/  MOV R170, R174 ;  /* 0x000000ae00aa7202 */ /* 0x002fc40000000f00 */
[----:B------:R-:W-:Y:S02]  /*6200*/  MOV R146, R14 ;  /* 0x0000000e00927202 */ /* 0x000fe40000000f00 */
[----:B------:R-:W-:Y:S02]  /*6210*/  MOV R172, R171 ;  /* 0x000000ab00ac7202 */ /* 0x000fe40000000f00 */
[----:B------:R-:W-:Y:S02]  /*6220*/  MOV R174, 0x1f ;  /* 0x0000001f00ae7802 */ /* 0x000fe40000000f00 */
[----:B0-----:R-:W-:Y:S02]  /*6230*/  MOV R175, 0xffffffff ;  /* 0xffffffff00af7802 */ /* 0x001fe40000000f00 */
[----:B------:R-:W-:Y:S02]  /*6240*/  MOV R12, 0x6260 ;  /* 0x00006260000c7802 */ /* 0x000fe40000000f00 */
[----:B------:R-:W-:Y:S05]  /*6250*/  CALL.REL.NOINC `($__internal_147_$__cuda_sm70_shflsync_down) ;  /* 0x0000016000007944 */ /* 0x000fea0003c00000 */
[----:B0-----:R-:W-:Y:S01]  /*6260*/  HFMA2.MMA R173, -RZ, RZ, 0, 5.9604644775390625e-08 ;  /* 0x00000001ffad7435 */ /* 0x001fe200000001ff */
[----:B-1----:R-:W-:Y:S02]  /*6270*/  MOV R14, R172 ;  /* 0x000000ac000e7202 */ /* 0x002fe40000000f00 */
[----:B------:R-:W-:-:S02]  /*6280*/  MOV R172, R15 ;  /* 0x0000000f00ac7202 */ /* 0x000fc40000000f00 */
[----:B------:R-:W-:Y:S02]  /*6290*/  MOV R174, 0x1f ;  /* 0x0000001f00ae7802 */ /* 0x000fe40000000f00 */
[----:B------:R-:W-:Y:S02]  /*62a0*/  MOV R175, 0xffffffff ;  /* 0xffffffff00af7802 */ /* 0x000fe40000000f00 */
[----:B------:R-:W-:Y:S02]  /*62b0*/  MOV R12, 0x62d0 ;  /* 0x000062d0000c7802 */ /* 0x000fe40000000f00 */
[----:B------:R-:W-:Y:S05]  /*62c0*/  CALL.REL.NOINC `($__internal_147_$__cuda_sm70_shflsync_down) ;  /* 0x000000f000007944 */ /* 0x000fea0003c00000 */
[----:B0-----:R-:W-:Y:S01]  /*62d0*/  HFMA2.MMA R174, -RZ, RZ, 0, 0 ;  /* 0x00000000ffae7435 */ /* 0x001fe200000001ff */
[----:B------:R-:W-:Y:S02]  /*62e0*/  MOV R171, R14 ;  /* 0x0000000e00ab7202 */ /* 0x000fe40000000f00 */
[----:B------:R-:W-:Y:S02]  /*62f0*/  MOV R175, R24 ;  /* 0x0000001800af7202 */ /* 0x000fe40000000f00 */
[----:B------:R-:W-:Y:S02]  /*6300*/  MOV R176, 0x1f ;  /* 0x0000001f00b07802 */ /* 0x000fe40000000f00 */
[----:B------:R-:W-:-:S02]  /*6310*/  MOV R177, 0xffffffff ;  /* 0xffffffff00b17802 */ /* 0x000fc40000000f00 */
[----:B------:R-:W-:Y:S02]  /*6320*/  MOV R12, 0x6340 ;  /* 0x00006340000c7802 */ /* 0x000fe40000000f00 */
[----:B-1----:R-:W-:Y:S05]  /*6330*/  CALL.REL.NOINC `($__internal_148_$__cuda_sm70_shflsync_idx_p) ;  /* 0x000000c000007944 */ /* 0x002fea0003c00000 */
[----:B-1----:R-:W-:Y:S01]  /*6340*/  MOV R173, R174 ;  /* 0x000000ae00ad7202 */ /* 0x002fe20000000f00 */
[----:B------:R-:W-:Y:S01]  /*6350*/  HFMA2.MMA R174, -RZ, RZ, 0, 0 ;  /* 0x00000000ffae7435 */ /* 0x000fe200000001ff */
[----:B0-----:R-:W-:Y:S02]  /*6360*/  MOV R175, R25 ;  /* 0x0000001900af7202 */ /* 0x001fe40000000f00 */
[----:B------:R-:W-:Y:S02]  /*6370*/  MOV R176, 0x1f ;  /* 0x0000001f00b07802 */ /* 0x000fe40000000f00 */
[----:B------:R-:W-:Y:S02]  /*6380*/  MOV R177, 0xffffffff ;  /* 0xffffffff00b17802 */ /* 0x000fe40000000f00 */
[----:B------:R-:W-:Y:S02]  /*6390*/  MOV R12, 0x63b0 ;  /* 0x000063b0000c7802 */ /* 0x000fe40000000f00 */
[----:B------:R-:W-:Y:S05]  /*63a0*/  CALL.REL.NOINC `($__internal_148_$__cuda_sm70_shflsync_idx_p) ;  /* 0x0000005000007944 */ /* 0x000fea0003c00000 */
[----:B01----:R-:W-:Y:S05]  /*63b0*/  BRA `(.L_x_3698) ;  /* 0xffffd3c000007947 */ /* 0x003fea000383ffff */
        .weak           $__internal_147_$__cuda_sm70_shflsync_down
        .type           $__internal_147_$__cuda_sm70_shflsync_down,@function
        .size           $__internal_147_$__cuda_sm70_shflsync_down,($__internal_148_$__cuda_sm70_shflsync_idx_p - $__internal_147_$__cuda_sm70_shflsync_down)
$__internal_147_$__cuda_sm70_shflsync_down:
[----:B------:R-:W-:Y:S01]  /*63c0*/  HFMA2.MMA R13, -RZ, RZ, 0, 0 ;  /* 0x00000000ff0d7435 */ /* 0x000fe200000001ff */
[----:B------:R-:W-:Y:S04]  /*63d0*/  WARPSYNC R175 ;  /* 0x000000af00007348 */ /* 0x000fe80003800000 */
[----:B------:R0:W1:Y:S01]  /*63e0*/  SHFL.DOWN PT, R172, R172, R173, R174 ;  /* 0x080000adacac7389 */ /* 0x00006200000e00ae */
[----:B------:R-:W-:Y:S05]  /*63f0*/  RET.REL.NODEC R12 `(_Z25selective_scan_bwd_kernelI32Selective_Scan_bwd_kernel_traitsILi64ELi16ELb1ELb0ELb0ELb0ELb1EN3c104HalfEfEEv12SSMParamsBwd) ;  /* 0xffff9c000c007950 */ /* 0x000fea0003c3ffff */
        .weak           $__internal_148_$__cuda_sm70_shflsync_idx_p
        .type           $__internal_148_$__cuda_sm70_shflsync_idx_p,@function
        .size           $__internal_148_$__cuda_sm70_shflsync_idx_p,($__internal_149_$__cuda_sm70_shflsync_up - $__internal_148_$__cuda_sm70_shflsync_idx_p)
$__internal_148_$__cuda_sm70_shflsync_idx_p:
[----:B------:R-:W-:Y:S01]  /*6400*/  MOV R13, 0x0 ;  /* 0x00000000000d7802 */ /* 0x000fe20000000f00 */
[----:B------:R-:W-:Y:S04]  /*6410*/  WARPSYNC R177 ;  /* 0x000000b100007348 */ /* 0x000fe80003800000 */
[----:B------:R0:W1:Y:S01]  /*6420*/  SHFL.IDX PT, R174, R175, R174, R176 ;  /* 0x000000aeafae7389 */ /* 0x00006200000e00b0 */
[----:B------:R-:W-:Y:S05]  /*6430*/  RET.REL.NODEC R12 `(_Z25selective_scan_bwd_kernelI32Selective_Scan_bwd_kernel_traitsILi64ELi16ELb1ELb0ELb0ELb0ELb1EN3c104HalfEfEEv12SSMParamsBwd) ;  /* 0xffff9bc00c007950 */ /* 0x000fea0003c3ffff */
        .weak           $__internal_149_$__cuda_sm70_shflsync_up
        .type           $__internal_149_$__cuda_sm70_shflsync_up,@function
        .size           $__internal_149_$__cuda_sm70_shflsync_up,(.L_x_8961 - $__internal_149_$__cuda_sm70_shflsync_up)
$__internal_149_$__cuda_sm70_shflsync_up:
[----:B------:R-:W-:Y:S01]  /*6440*/  HFMA2.MMA R13, -RZ, RZ, 0, 0 ;  /* 0x00000000ff0d7435 */ /* 0x000fe200000001ff */
[----:B------:R-:W-:Y:S04]  /*6450*/  WARPSYNC R176 ;  /* 0x000000b000007348 */ /* 0x000fe80003800000 */
[----:B------:R0:W1:Y:S01]  /*6460*/  SHFL.UP PT, R173, R173, R174, R175 ;  /* 0x040000aeadad7389 */ /* 0x00006200000e00af */
[----:B------:R-:W-:Y:S05]  /*6470*/  RET.REL.NODEC R12 `(_Z25selective_scan_bwd_kernelI32Selective_Scan_bwd_kernel_traitsILi64ELi16ELb1ELb0ELb0ELb0ELb1EN3c104HalfEfEEv12SSMParamsBwd) ;  /* 0xffff9b800c007950 */ /* 0x000fea0003c3ffff */
.L_x_3699:
        /* <DEDUP_REMOVED lines=16> */
.L_x_8961:


//--------------------- .text._Z25selective_scan_bwd_kernelI32Selective_Scan_bwd_kernel_traitsILi64ELi16ELb1ELb0ELb0ELb1ELb0EN3c104HalfEfEEv12SSMParamsBwd --------------------------
	.section	.text._Z25selective_scan_bwd_kernelI32Selective_Scan_bwd_kernel_traitsILi64ELi16ELb1ELb0ELb0ELb1ELb0EN3c104HalfEfEEv12SSMParamsBwd,"ax",@progbits
	.sectioninfo	@"SHI_REGISTERS=200"
	.align	128
        .global         _Z25selective_scan_bwd_kernelI32Selective_Scan_bwd_kernel_traitsILi64ELi16ELb1ELb0ELb0ELb1ELb0EN3c104HalfEfEEv12SSMParamsBwd
        .type           _Z25selective_scan_bwd_kernelI32Selective_Scan_bwd_kernel_traitsILi64ELi16ELb1ELb0ELb0ELb1ELb0EN3c104HalfEfEEv12SSMParamsBwd,@function
        .size           _Z25selective_scan_bwd_kernelI32Selective_Scan_bwd_kernel_traitsILi64ELi16ELb1ELb0ELb0ELb1ELb0EN3c104HalfEfEEv12SSMParamsBwd,(.L_x_8964 - _Z25selective_scan_bwd_kernelI32Selective_Scan_bwd_kernel_traitsILi64ELi16ELb1ELb0ELb0ELb1ELb0EN3c104HalfEfEEv12SSMParamsBwd)
        .other          _Z25selective_scan_bwd_kernelI32Selective_Scan_bwd_kernel_traitsILi64ELi16ELb1ELb0ELb0ELb1ELb0EN3c104HalfEfEEv12SSMParamsBwd,@"STO_CUDA_ENTRY STV_DEFAULT"
_Z25selective_scan_bwd_kernelI32Selective_Scan_bwd_kernel_traitsILi64ELi16ELb1ELb0ELb0ELb1ELb0EN3c104HalfEfEEv12SSMParamsBwd:
.text._Z25selective_scan_bwd_kernelI32Selective_Scan_bwd_kernel_traitsILi64ELi16ELb1ELb0ELb0ELb1ELb0EN3c104HalfEfEEv12SSMParamsBwd:
        /* <DEDUP_REMOVED lines=13> */
[C---:B------:R-:W-:Y:S02]  /*00d0*/  @P0 LEA R6, P2, R0.reuse, c[0x0][0x238], 0x2 ;  /* 0x00008e0000060a11 */ /* 0x040fe400078410ff */
[----:B------:R-:W-:Y:S01]  /*00e0*/  @P1 LEA R8, P3, R0, c[0x0][0x250], 0x2 ;  /* 0x0000940000081a11 */ /* 0x000fe200078610ff */
[----:B------:R-:W-:Y:S01]  /*00f0*/  IMAD R10, R28, c[0x0][0x1e0], RZ ;  /* 0x000078001c0a7a24 */ /* 0x000fe200078e02ff */
[C-C-:B------:R-:W-:Y:S01]  /*0100*/  @P0 LEA.HI.X R7, R0.reuse, c[0x0][0x23c], R25.reuse, 0x2, P2 ;  /* 0x00008f0000070a11 */ /* 0x140fe200010f1419 */
[----:B------:R-:W-:Y:S01]  /*0110*/  IMAD.WIDE.U32 R2, R27, c[0x0][0x1d0], RZ ;  /* 0x000074001b027a25 */ /* 0x000fe200078e00ff */
[----:B------:R-:W-:-:S03]  /*0120*/  @P1 LEA.HI.X R9, R0, c[0x0][0x254], R25, 0x2, P3 ;  /* 0x0000950000091a11 */ /* 0x000fc600018f1419 */
[C---:B------:R-:W-:Y:S01]  /*0130*/  IMAD R11, R27.reuse, c[0x0][0x1d4], R4 ;  /* 0x000075001b0b7a24 */ /* 0x040fe200078e0204 */
[----:B------:R0:W5:Y:S01]  /*0140*/  @P0 LDG.E R24, [R6.64] ;  /* 0x0000000606180981 */ /* 0x000162000c1e1900 */
[----:B------:R-:W-:Y:S02]  /*0150*/  IMAD R12, R28, c[0x0][0x278], RZ ;  /* 0x00009e001c0c7a24 */ /* 0x000fe400078e02ff */
[----:B------:R-:W-:Y:S01]  /*0160*/  IMAD.WIDE.U32 R4, R27, c[0x0][0x1e0], RZ ;  /* 0x000078001b047a25 */ /* 0x000fe200078e00ff */
[----:B------:R1:W5:Y:S01]  /*0170*/  @P1 LDG.E R26, [R8.64] ;  /* 0x00000006081a1981 */ /* 0x000362000c1e1900 */
[----:B------:R-:W-:Y:S01]  /*0180*/  IADD3 R3, R3, R11, RZ ;  /* 0x0000000b03037210 */ /* 0x000fe20007ffe0ff */
[----:B------:R-:W-:Y:S01]  /*0190*/  CS2R R18, SRZ ;  /* 0x0000000000127805 */ /* 0x000fe2000001ff00 */
[----:B------:R-:W-:Y:S01]  /*01a0*/  IMAD R13, R27, c[0x0][0x1e4], R10 ;  /* 0x000079001b0d7a24 */ /* 0x000fe200078e020a */
[----:B------:R-:W-:Y:S01]  /*01b0*/  ISETP.NE.U32.AND P0, PT, RZ, c[0x0][0x260], PT ;  /* 0x00009800ff007a0c */ /* 0x000fe20003f05070 */
[----:B------:R-:W-:Y:S01]  /*01c0*/  IMAD R15, R25, c[0x0][0x1e8], RZ ;  /* 0x00007a00190f7a24 */ /* 0x000fe200078e02ff */
[----:B------:R-:W-:Y:S01]  /*01d0*/  HFMA2.MMA R40, -RZ, RZ, 0, 0 ;  /* 0x00000000ff287435 */ /* 0x000fe200000001ff */
[----:B0-----:R-:W-:Y:S01]  /*01e0*/  IMAD.WIDE.U32 R6, R27, c[0x0][0x278], RZ ;  /* 0x00009e001b067a25 */ /* 0x001fe200078e00ff */
[----:B------:R-:W-:-:S02]  /*01f0*/  IADD3 R5, R5, R13, RZ ;  /* 0x0000000d05057210 */ /* 0x000fc40007ffe0ff */
[----:B-1----:R-:W-:Y:S01]  /*0200*/  MOV R8, c[0x0][0x174] ;  /* 0x00005d0000087a02 */ /* 0x002fe20000000f00 */
[----:B------:R-:W-:Y:S01]  /*0210*/  IMAD R9, R27, c[0x0][0x27c], R12 ;  /* 0x00009f001b097a24 */ /* 0x000fe200078e020c */
[----:B------:R-:W-:Y:S01]  /*0220*/  ISETP.NE.AND.EX P0, PT, RZ, c[0x0][0x264], PT, P0 ;  /* 0x00009900ff007a0c */ /* 0x000fe20003f05300 */
[----:B------:R-:W-:Y:S01]  /*0230*/  IMAD.WIDE.U32 R2, R0, c[0x0][0x1d8], R2 ;  /* 0x0000760000027a25 */ /* 0x000fe200078e0002 */
[C---:B------:R-:W-:Y:S02]  /*0240*/  ISETP.GE.AND P3, PT, R8.reuse, 0x1, PT ;  /* 0x000000010800780c */ /* 0x040fe40003f66270 */
[----:B------:R-:W-:Y:S01]  /*0250*/  IADD3 R7, R7, R9, RZ ;  /* 0x0000000907077210 */ /* 0x000fe20007ffe0ff */
[----:B------:R-:W-:Y:S01]  /*0260*/  IMAD R13, R25, c[0x0][0x1d8], RZ ;  /* 0x00007600190d7a24 */ /* 0x000fe200078e02ff */
[----:B------:R-:W-:Y:S01]  /*0270*/  LEA R9, R8, 0xfffffc00, 0xa ;  /* 0xfffffc0008097811 */ /* 0x000fe200078e50ff */
[----:B------:R-:W-:Y:S01]  /*0280*/  IMAD.WIDE.U32 R4, R0, c[0x0][0x1e8], R4 ;  /* 0x00007a0000047a25 */ /* 0x000fe200078e0004 */
[----:B------:R-:W-:-:S02]  /*0290*/  MOV R38, RZ ;  /* 0x000000ff00267202 */ /* 0x000fc40000000f00 */
[C---:B------:R-:W-:Y:S01]  /*02a0*/  IADD3 R35, P1, R9.reuse, R2, RZ ;  /* 0x0000000209237210 */ /* 0x040fe20007f3e0ff */
[C---:B------:R-:W-:Y:S01]  /*02b0*/  IMAD R13, R0.reuse, c[0x0][0x1dc], R13 ;  /* 0x00007700000d7a24 */ /* 0x040fe200078e020d */
[----:B------:R-:W-:Y:S01]  /*02c0*/  SHF.R.S32.HI R11, RZ, 0x1f, R9 ;  /* 0x0000001fff0b7819 */ /* 0x000fe20000011409 */
[C---:B------:R-:W-:Y:S01]  /*02d0*/  IMAD R15, R0.reuse, c[0x0][0x1ec], R15 ;  /* 0x00007b00000f7a24 */ /* 0x040fe200078e020f */
[----:B------:R-:W-:Y:S01]  /*02e0*/  IADD3 R2, P2, R9, R4, RZ ;  /* 0x0000000409027210 */ /* 0x000fe20007f5e0ff */
[----:B------:R-:W-:Y:S01]  /*02f0*/  IMAD R17, R25, c[0x0][0x280], RZ ;  /* 0x0000a00019117a24 */ /* 0x000fe200078e02ff */
[C---:B------:R-:W-:Y:S01]  /*0300*/  IADD3.X R4, R11.reuse, R3, R13, P1, !PT ;  /* 0x000000030b047210 */ /* 0x040fe20000ffe40d */
[C---:B------:R-:W-:Y:S01]  /*0310*/  IMAD.WIDE.U32 R6, R0.reuse, c[0x0][0x280], R6 ;  /* 0x0000a00000067a25 */ /* 0x040fe200078e0006 */
[----:B------:R-:W-:Y:S02]  /*0320*/  IADD3.X R5, R11, R5, R15, P2, !PT ;  /* 0x000000050b057210 */ /* 0x000fe400017fe40f */
[----:B------:R-:W-:Y:S01]  /*0330*/  ISETP.NE.U32.AND P1, PT, RZ, c[0x0][0x328], PT ;  /* 0x0000ca00ff007a0c */ /* 0x000fe20003f25070 */
[----:B------:R-:W-:Y:S01]  /*0340*/  IMAD R17, R0, c[0x0][0x284], R17 ;  /* 0x0000a10000117a24 */ /* 0x000fe200078e0211 */
[----:B------:R-:W-:-:S02]  /*0350*/  ISETP.NE.U32.AND P2, PT, RZ, c[0x0][0x348], PT ;  /* 0x0000d200ff007a0c */ /* 0x000fc40003f45070 */
[----:B------:R-:W-:Y:S02]  /*0360*/  IADD3 R9, P4, R9, R6, RZ ;  /* 0x0000000609097210 */ /* 0x000fe40007f9e0ff */
[C---:B------:R-:W-:Y:S02]  /*0370*/  LEA R3, P5, R2.reuse, c[0x0][0x248], 0x1 ;  /* 0x0000920002037a11 */ /* 0x040fe400078a08ff */
[----:B------:R-:W-:Y:S02]  /*0380*/  ISETP.NE.AND.EX P1, PT, RZ, c[0x0][0x32c], PT, P1 ;  /* 0x0000cb00ff007a0c */ /* 0x000fe40003f25310 */
[----:B------:R-:W-:Y:S02]  /*0390*/  ISETP.NE.AND.EX P2, PT, RZ, c[0x0][0x34c], PT, P2 ;  /* 0x0000d300ff007a0c */ /* 0x000fe40003f45320 */
[----:B------:R-:W-:Y:S02]  /*03a0*/  IADD3.X R6, R11, R7, R17, P4, !PT ;  /* 0x000000070b067210 */ /* 0x000fe400027fe411 */
[----:B------:R-:W-:Y:S01]  /*03b0*/  LEA.HI.X R7, R2, c[0x0][0x24c], R5, 0x1, P5 ;  /* 0x0000930002077a11 */ /* 0x000fe200028f0c05 */
[----:B------:R-:W-:Y:S01]  /*03c0*/  @P0 IMAD R2, R27, c[0x0][0x164], R0 ;  /* 0x000059001b020a24 */ /* 0x000fe200078e0200 */
[C---:B------:R-:W-:Y:S01]  /*03d0*/  LEA R34, P4, R35.reuse, c[0x0][0x240], 0x1 ;  /* 0x0000900023227a11 */ /* 0x040fe200078808ff */
[----:B------:R-:W-:Y:S01]  /*03e0*/  CS2R R16, SRZ ;  /* 0x0000000000107805 */ /* 0x000fe2000001ff00 */
[----:B------:R-:W-:Y:S01]  /*03f0*/  @P0 MOV R21, 0x8 ;  /* 0x0000000800150802 */ /* 0x000fe20000000f00 */
[----:B------:R-:W-:Y:S01]  /*0400*/  @P0 IMAD R2, R2, c[0x0][0x174], RZ ;  /* 0x00005d0002020a24 */ /* 0x000fe200078e02ff */
[----:B------:R-:W-:-:S02]  /*0410*/  LEA.HI.X R35, R35, c[0x0][0x244], R4, 0x1, P4 ;  /* 0x0000910023237a11 */ /* 0x000fc400020f0c04 */
[C---:B------:R-:W-:Y:S01]  /*0420*/  LEA R32, P6, R9.reuse, c[0x0][0x308], 0x1 ;  /* 0x0000c20009207a11 */ /* 0x040fe200078c08ff */
        /* <DEDUP_REMOVED lines=10> */
[----:B------:R-:W-:-:S02]  /*04d0*/  MOV R6, R3 ;  /* 0x0000000300067202 */ /* 0x000fc40000000f00 */
[----:B------:R-:W-:Y:S01]  /*04e0*/  MOV R37, c[0x0][0x174] ;  /* 0x00005d0000257a02 */ /* 0x000fe20000000f00 */
[----:B------:R-:W1:Y:S01]  /*04f0*/  S2R R30, SR_LANEID ;  /* 0x00000000001e7919 */ /* 0x000e620000000000 */
[----:B------:R-:W-:Y:S02]  /*0500*/  MOV R38, RZ ;  /* 0x000000ff00267202 */ /* 0x000fe40000000f00 */
[----:B------:R-:W-:Y:S02]  /*0510*/  MOV R40, RZ ;  /* 0x000000ff00287202 */ /* 0x000fe40000000f00 */
[----:B0-----:R-:W-:Y:S02]  /*0520*/  SHF.R.S32.HI R2, RZ, 0x1f, R29 ;  /* 0x0000001fff027819 */ /* 0x001fe4000001141d */
[----:B------:R-:W-:Y:S02]  /*0530*/  SHF.L.U32 R36, R29, 0x1, RZ ;  /* 0x000000011d247819 */ /* 0x000fe400000006ff */
[----:B------:R-:W-:-:S02]  /*0540*/  LEA.HI R2, R2, R29, RZ, 0x5 ;  /* 0x0000001d02027211 */ /* 0x000fc400078f28ff */
[----:B------:R-:W-:Y:S02]  /*0550*/  LOP3.LUT R36, R36, 0xffffffc0, RZ, 0xc0, !PT ;  /* 0xffffffc024247812 */ /* 0x000fe400078ec0ff */
[----:B-1----:R-:W-:Y:S02]  /*0560*/  SHF.R.S32.HI R31, RZ, 0x5, R2 ;  /* 0x00000005ff1f7819 */ /* 0x002fe40000011402 */
.L_x_3750:
[----:B------:R-:W-:Y:S01]  /*0570*/  BAR.SYNC.DEFER_BLOCKING 0x0 ;  /* 0x0000000000007b1d */ /* 0x000fe20000010000 */
[----:B------:R-:W-:-:S05]  /*0580*/  LOP3.LUT R43, R36, 0x1f, R29, 0xf8, !PT ;  /* 0x0000001f242b7812 */ /* 0x000fca00078ef81d */
[----:B------:R-:W-:-:S05]  /*0590*/  IMAD.WIDE R2, R43, 0x10, R34 ;  /* 0x000000102b027825 */ /* 0x000fca00078e0222 */
[----:B------:R0:W2:Y:S04]  /*05a0*/  LDG.E.128 R12, [R2.64] ;  /* 0x00000006020c7981 */ /* 0x0000a8000c1e1d00 */
[----:B------:R0:W3:Y:S01]  /*05b0*/  LDG.E.128 R44, [R2.64+0x200] ;  /* 0x00020006022c7981 */ /* 0x0000e2000c1e1d00 */
[----:B------:R-:W-:-:S04]  /*05c0*/  IADD3 R39, R36, R30, RZ ;  /* 0x0000001e24277210 */ /* 0x000fc80007ffe0ff */
[----:B------:R-:W-:Y:S02]  /*05d0*/  IADD3 R41, R39, R30, RZ ;  /* 0x0000001e27297210 */ /* 0x000fe40007ffe0ff */
[----:B0-----:R-:W-:Y:S02]  /*05e0*/  MOV R2, R6 ;  /* 0x0000000600027202 */ /* 0x001fe40000000f00 */
[----:B------:R-:W-:-:S05]  /*05f0*/  MOV R3, R7 ;  /* 0x0000000700037202 */ /* 0x000fca0000000f00 */
[----:B------:R-:W-:Y:S01]  /*0600*/  IMAD.WIDE R22, R43, 0x10, R2 ;  /* 0x000000102b167825 */ /* 0x000fe200078e0202 */
        /* <DEDUP_REMOVED lines=10> */
[----:B---3--:R-:W-:Y:S01]  /*06b0*/  STS.128 [R39.X16+0x200], R56 ;  /* 0x0002003827007388 */ /* 0x008fe2000000cc00 */
[----:B------:R-:W-:-:S06]  /*06c0*/  NOP ;  /* 0x0000000000007918 */ /* 0x000fcc0000000000 */
[----:B------:R-:W2:Y:S04]  /*06d0*/  LDS.128 R48, [R41.X16] ;  /* 0x0000000029307984 */ /* 0x000ea8000000cc00 */
[----:B------:R-:W-:Y:S04]  /*06e0*/  LDS.128 R12, [R41.X16+0x10] ;  /* 0x00001000290c7984 */ /* 0x000fe8000000cc00 */
[----:B------:R-:W-:Y:S06]  /*06f0*/  BAR.SYNC.DEFER_BLOCKING 0x0 ;  /* 0x0000000000007b1d */ /* 0x000fec0000010000 */
[----:B0-----:R0:W3:Y:S04]  /*0700*/  LDG.E.128 R44, [R42.64] ;  /* 0x000000062a2c7981 */ /* 0x0010e8000c1e1d00 */
[----:B------:R0:W4:Y:S01]  /*0710*/  LDG.E.128 R60, [R42.64+0x200] ;  /* 0x000200062a3c7981 */ /* 0x000122000c1e1d00 */
[--C-:B-1----:R-:W-:Y:S01]  /*0720*/  HADD2.F32 R22, -RZ, R8.reuse.H0_H0 ;  /* 0x20000008ff167230 */ /* 0x102fe20000004100 */
[----:B------:R-:W-:Y:S01]  /*0730*/  BSSY B0, `(.L_x_3701) ;  /* 0x0000056000007945 */ /* 0x000fe20003800000 */
[----:B------:R-:W-:-:S02]  /*0740*/  HADD2.F32 R23, -RZ, R8.H1_H1 ;  /* 0x30000008ff177230 */ /* 0x000fc40000004100 */
[--C-:B--2---:R-:W-:Y:S02]  /*0750*/  HADD2.F32 R53, -RZ, R49.reuse.H0_H0 ;  /* 0x20000031ff357230 */ /* 0x104fe40000004100 */
[----:B------:R-:W-:Y:S02]  /*0760*/  HADD2.F32 R49, -RZ, R49.H1_H1 ;  /* 0x30000031ff317230 */ /* 0x000fe40000004100 */
[----:B------:R-:W-:Y:S01]  /*0770*/  HADD2.F32 R55, -RZ, R50.H0_H0 ;  /* 0x20000032ff377230 */ /* 0x000fe20000004100 */
[----:B0-----:R-:W-:Y:S01]  /*0780*/  MOV R42, c[0x0][0x16c] ;  /* 0x00005b00002a7a02 */ /* 0x001fe20000000f00 */
[----:B------:R-:W-:Y:S01]  /*0790*/  HADD2.F32 R43, -RZ, R48.H1_H1 ;  /* 0x30000030ff2b7230 */ /* 0x000fe20000004100 */
[--C-:B-----5:R-:W-:Y:S01]  /*07a0*/  FADD.FTZ R78, R53, R26.reuse ;  /* 0x0000001a354e7221 */ /* 0x120fe20000010000 */
[----:B------:R-:W-:Y:S01]  /*07b0*/  HADD2.F32 R57, -RZ, R50.H1_H1 ;  /* 0x30000032ff397230 */ /* 0x000fe20000004100 */
[----:B------:R-:W-:Y:S01]  /*07c0*/  ISETP.GE.AND P5, PT, R42, 0x1, PT ;  /* 0x000000012a00780c */ /* 0x000fe20003fa6270 */
[--C-:B------:R-:W-:Y:S01]  /*07d0*/  HADD2.F32 R59, -RZ, R51.reuse.H0_H0 ;  /* 0x20000033ff3b7230 */ /* 0x100fe20000004100 */
[--C-:B------:R-:W-:Y:S01]  /*07e0*/  FADD.FTZ R76, R43, R26.reuse ;  /* 0x0000001a2b4c7221 */ /* 0x100fe20000010000 */
[----:B------:R-:W-:Y:S01]  /*07f0*/  FSETP.GTU.FTZ.AND P2, PT, R78, 20, PT ;  /* 0x41a000004e00780b */ /* 0x000fe20003f5c000 */
[--C-:B------:R-:W-:Y:S01]  /*0800*/  FADD.FTZ R84, R57, R26.reuse ;  /* 0x0000001a39547221 */ /* 0x100fe20000010000 */
[----:B------:R-:W-:Y:S01]  /*0810*/  HADD2.F32 R51, -RZ, R51.H1_H1 ;  /* 0x30000033ff337230 */ /* 0x000fe20000004100 */
[----:B------:R-:W-:Y:S01]  /*0820*/  FADD.FTZ R86, R59, R26 ;  /* 0x0000001a3b567221 */ /* 0x000fe20000010000 */
[----:B------:R-:W-:Y:S01]  /*0830*/  FSETP.GTU.FTZ.AND P3, PT, R76, 20, PT ;  /* 0x41a000004c00780b */ /* 0x000fe20003f7c000 */
[----:B------:R-:W-:Y:S01]  /*0840*/  HADD2.F32 R43, -RZ, R4.H0_H0 ;  /* 0x20000004ff2b7230 */ /* 0x000fe20000004100 */
[----:B------:R-:W-:Y:S01]  /*0850*/  FSETP.GTU.FTZ.AND P6, PT, R84, 20, PT ;  /* 0x41a000005400780b */ /* 0x000fe20003fdc000 */
[----:B---3--:R-:W-:Y:S04]  /*0860*/  STS.128 [R39.X16], R44 ;  /* 0x0000002c27007388 */ /* 0x008fe8000000cc00 */
[----:B----4-:R-:W-:Y:S01]  /*0870*/  STS.128 [R39.X16+0x200], R60 ;  /* 0x0002003c27007388 */ /* 0x010fe2000000cc00 */
[----:B------:R-:W-:-:S06]  /*0880*/  NOP ;  /* 0x0000000000007918 */ /* 0x000fcc0000000000 */
[----:B------:R-:W0:Y:S04]  /*0890*/  LDS.128 R80, [R41.X16] ;  /* 0x0000000029507984 */ /* 0x000e28000000cc00 */
[----:B------:R-:W1:Y:S01]  /*08a0*/  LDS.128 R44, [R41.X16+0x10] ;  /* 0x00001000292c7984 */ /* 0x000e62000000cc00 */
[--C-:B0-----:R-:W-:Y:S02]  /*08b0*/  HADD2.F32 R69, -RZ, R80.reuse.H0_H0 ;  /* 0x20000050ff457230 */ /* 0x101fe40000004100 */
[----:B------:R-:W-:Y:S01]  /*08c0*/  HADD2.F32 R71, -RZ, R80.H1_H1 ;  /* 0x30000050ff477230 */ /* 0x000fe20000004100 */
[----:B------:R-:W-:Y:S01]  /*08d0*/  FADD.FTZ R80, R49, R26 ;  /* 0x0000001a31507221 */ /* 0x000fe20000010000 */
[----:B------:R-:W-:Y:S01]  /*08e0*/  HADD2.F32 R73, -RZ, R81.H0_H0 ;  /* 0x20000051ff497230 */ /* 0x000fe20000004100 */
[----:B------:R-:W-:Y:S01]  /*08f0*/  FFMA.FTZ R22, R69, R22, R40 ;  /* 0x0000001645167223 */ /* 0x000fe20000010028 */
[----:B------:R-:W-:-:S02]  /*0900*/  HADD2.F32 R40, -RZ, R9.H0_H0 ;  /* 0x20000009ff287230 */ /* 0x000fc40000004100 */
[----:B------:R-:W-:Y:S01]  /*0910*/  HADD2.F32 R75, -RZ, R81.H1_H1 ;  /* 0x30000051ff4b7230 */ /* 0x000fe20000004100 */
[----:B------:R-:W-:Y:S01]  /*0920*/  FFMA.FTZ R22, R71, R23, R22 ;  /* 0x0000001747167223 */ /* 0x000fe20000010016 */
[----:B------:R-:W-:Y:S01]  /*0930*/  HADD2.F32 R23, -RZ, R9.H1_H1 ;  /* 0x30000009ff177230 */ /* 0x000fe20000004100 */
[----:B------:R-:W-:Y:S01]  /*0940*/  FSETP.GTU.FTZ.AND P1, PT, R80, 20, PT ;  /* 0x41a000005000780b */ /* 0x000fe20003f3c000 */
[----:B------:R-:W-:Y:S01]  /*0950*/  HADD2.F32 R77, -RZ, R82.H0_H0 ;  /* 0x20000052ff4d7230 */ /* 0x000fe20000004100 */
[----:B------:R-:W-:Y:S01]  /*0960*/  FFMA.FTZ R22, R73, R40, R22 ;  /* 0x0000002849167223 */ /* 0x000fe20000010016 */
[----:B------:R-:W-:Y:S02]  /*0970*/  HADD2.F32 R40, -RZ, R10.H0_H0 ;  /* 0x2000000aff287230 */ /* 0x000fe40000004100 */
[----:B------:R-:W-:Y:S01]  /*0980*/  HADD2.F32 R79, -RZ, R82.H1_H1 ;  /* 0x30000052ff4f7230 */ /* 0x000fe20000004100 */
[----:B------:R-:W-:Y:S01]  /*0990*/  FFMA.FTZ R22, R75, R23, R22 ;  /* 0x000000174b167223 */ /* 0x000fe20000010016 */
[----:B------:R-:W-:Y:S01]  /*09a0*/  HADD2.F32 R23, -RZ, R10.H1_H1 ;  /* 0x3000000aff177230 */ /* 0x000fe20000004100 */
[----:B------:R-:W-:Y:S01]  /*09b0*/  FADD.FTZ R82, R55, R26 ;  /* 0x0000001a37527221 */ /* 0x000fe20000010000 */
[----:B------:R-:W-:Y:S01]  /*09c0*/  HADD2.F32 R81, -RZ, R83.H0_H0 ;  /* 0x20000053ff517230 */ /* 0x000fe20000004100 */
[----:B------:R-:W-:Y:S01]  /*09d0*/  FFMA.FTZ R22, R77, R40, R22 ;  /* 0x000000284d167223 */ /* 0x000fe20000010016 */
[----:B------:R-:W-:-:S02]  /*09e0*/  HADD2.F32 R40, -RZ, R11.H0_H0 ;  /* 0x2000000bff287230 */ /* 0x000fc40000004100 */
[----:B------:R-:W-:Y:S01]  /*09f0*/  HADD2.F32 R83, -RZ, R83.H1_H1 ;  /* 0x30000053ff537230 */ /* 0x000fe20000004100 */
[----:B------:R-:W-:Y:S01]  /*0a00*/  FFMA.FTZ R22, R79, R23, R22 ;  /* 0x000000174f167223 */ /* 0x000fe20000010016 */
[----:B------:R-:W-:Y:S01]  /*0a10*/  HADD2.F32 R23, -RZ, R48.H0_H0 ;  /* 0x20000030ff177230 */ /* 0x000fe20000004100 */
[----:B------:R-:W-:Y:S01]  /*0a20*/  FSETP.GTU.FTZ.AND P0, PT, R82, 20, PT ;  /* 0x41a000005200780b */ /* 0x000fe20003f1c000 */
[----:B-1----:R-:W-:Y:S01]  /*0a30*/  HADD2.F32 R91, -RZ, R44.H0_H0 ;  /* 0x2000002cff5b7230 */ /* 0x002fe20000004100 */
[----:B------:R-:W-:Y:S01]  /*0a40*/  FFMA.FTZ R22, R81, R40, R22 ;  /* 0x0000002851167223 */ /* 0x000fe20000010016 */
[----:B------:R-:W-:Y:S01]  /*0a50*/  HADD2.F32 R40, -RZ, R11.H1_H1 ;  /* 0x3000000bff287230 */ /* 0x000fe20000004100 */
[----:B------:R-:W-:-:S04]  /*0a60*/  FADD.FTZ R74, R23, R26 ;  /* 0x0000001a174a7221 */ /* 0x000fc80000010000 */
[----:B------:R-:W-:Y:S01]  /*0a70*/  FFMA.FTZ R42, R83, R40, R22 ;  /* 0x00000028532a7223 */ /* 0x000fe20000010016 */
[----:B------:R-:W-:-:S13]  /*0a80*/  FSETP.GTU.FTZ.AND P4, PT, R74, 20, PT ;  /* 0x41a000004a00780b */ /* 0x000fda0003f9c000 */
        /* <DEDUP_REMOVED lines=32> */
.L_x_3702:
[----:B------:R-:W-:Y:S05]  /*0c90*/  BSYNC B0 ;  /* 0x0000000000007941 */ /* 0x000fea0003800000 */
.L_x_3701:
[----:B------:R-:W-:Y:S01]  /*0ca0*/  BSSY B0, `(.L_x_3703) ;  /* 0x0000027000007945 */ /* 0x000fe20003800000 */
[----:B------:R-:W-:Y:S01]  /*0cb0*/  FFMA.FTZ R42, R91, R43, R42 ;  /* 0x0000002b5b2a7223 */ /* 0x000fe2000001002a */
[----:B------:R-:W-:Y:S01]  /*0cc0*/  FSETP.GTU.FTZ.AND P4, PT, R86, 20, PT ;  /* 0x41a000005600780b */ /* 0x000fe20003f9c000 */
[----:B------:R-:W-:Y:S01]  /*0cd0*/  HADD2.F32 R48, -RZ, R4.H1_H1 ;  /* 0x30000004ff307230 */ /* 0x000fe20000004100 */
[----:B------:R-:W-:Y:S01]  /*0ce0*/  FADD.FTZ R88, R51, R26 ;  /* 0x0000001a33587221 */ /* 0x000fe20000010000 */
        /* <DEDUP_REMOVED lines=34> */
.L_x_3704:
[----:B------:R-:W-:Y:S05]  /*0f10*/  BSYNC B0 ;  /* 0x0000000000007941 */ /* 0x000fea0003800000 */
.L_x_3703:
[----:B------:R-:W-:Y:S01]  /*0f20*/  BSSY B0, `(.L_x_3705) ;  /* 0x0000027000007945 */ /* 0x000fe20003800000 */
[----:B------:R-:W-:Y:S01]  /*0f30*/  FSETP.GTU.FTZ.AND P3, PT, R88, 20, PT ;  /* 0x41a000005800780b */ /* 0x000fe20003f7c000 */
[----:B------:R-:W-:Y:S01]  /*0f40*/  FFMA.FTZ R42, R93, R48, R42 ;  /* 0x000000305d2a7223 */ /* 0x000fe2000001002a */
[----:B------:R-:W-:Y:S01]  /*0f50*/  HADD2.F32 R40, -RZ, R5.H0_H0 ;  /* 0x20000005ff287230 */ /* 0x000fe20000004100 */
[----:B------:R-:W-:Y:S01]  /*0f60*/  FADD.FTZ R90, R43, R26 ;  /* 0x0000001a2b5a7221 */ /* 0x000fe20000010000 */
        /* <DEDUP_REMOVED lines=34> */
.L_x_3706:
[----:B------:R-:W-:Y:S05]  /*1190*/  BSYNC B0 ;  /* 0x0000000000007941 */ /* 0x000fea0003800000 */
.L_x_3705:
        /* <DEDUP_REMOVED lines=39> */
.L_x_3708:
[----:B------:R-:W-:Y:S05]  /*1410*/  BSYNC B0 ;  /* 0x0000000000007941 */ /* 0x000fea0003800000 */
.L_x_3707:
[----:B------:R-:W-:Y:S01]  /*1420*/  BSSY B0, `(.L_x_3709) ;  /* 0x0000027000007945 */ /* 0x000fe20003800000 */
[----:B------:R-:W-:Y:S01]  /*1430*/  FFMA.FTZ R40, R97, R42, R40 ;  /* 0x0000002a61287223 */ /* 0x000fe20000010028 */
[----:B------:R-:W-:Y:S01]  /*1440*/  FSETP.GTU.FTZ.AND P1, PT, R92, 20, PT ;  /* 0x41a000005c00780b */ /* 0x000fe20003f3c000 */
        /* <DEDUP_REMOVED lines=36> */
.L_x_3710:
[----:B------:R-:W-:Y:S05]  /*1690*/  BSYNC B0 ;  /* 0x0000000000007941 */ /* 0x000fea0003800000 */
.L_x_3709:
        /* <DEDUP_REMOVED lines=39> */
.L_x_3712:
[----:B------:R-:W-:Y:S05]  /*1910*/  BSYNC B0 ;  /* 0x0000000000007941 */ /* 0x000fea0003800000 */
.L_x_3711:
        /* <DEDUP_REMOVED lines=39> */
.L_x_3714:
[----:B------:R-:W-:Y:S05]  /*1b90*/  BSYNC B0 ;  /* 0x0000000000007941 */ /* 0x000fea0003800000 */
.L_x_3713:
[----:B------:R-:W-:Y:S01]  /*1ba0*/  BSSY B0, `(.L_x_3715) ;  /* 0x0000028000007945 */ /* 0x000fe20003800000 */
[--C-:B------:R-:W-:Y:S01]  /*1bb0*/  HADD2.F32 R107, -RZ, R15.reuse.H0_H0 ;  /* 0x2000000fff6b7230 */ /* 0x100fe20000004100 */
[----:B------:R-:W-:Y:S01]  /*1bc0*/  FFMA.FTZ R40, R103, R22, R40 ;  /* 0x0000001667287223 */ /* 0x000fe20000010028 */
[----:B------:R-:W-:Y:S01]  /*1bd0*/  FSETP.GTU.FTZ.AND P4, PT, R98, 20, PT ;  /* 0x41a000006200780b */ /* 0x000fe20003f9c000 */
[----:B------:R-:W-:Y:S01]  /*1be0*/  HADD2.F32 R15, -RZ, R15.H1_H1 ;  /* 0x3000000fff0f7230 */ /* 0x000fe20000004100 */
[----:B------:R-:W-:Y:S01]  /*1bf0*/  FADD.FTZ R106, R23, R26 ;  /* 0x0000001a176a7221 */ /* 0x000fe20000010000 */
        /* <DEDUP_REMOVED lines=34> */
.L_x_3716:
[----:B------:R-:W-:Y:S05]  /*1e20*/  BSYNC B0 ;  /* 0x0000000000007941 */ /* 0x000fea0003800000 */
.L_x_3715:
[----:B------:R-:W-:Y:S01]  /*1e30*/  BSSY B0, `(.L_x_3717) ;  /* 0x0000028000007945 */ /* 0x000fe20003800000 */
[----:B------:R-:W-:Y:S01]  /*1e40*/  HFMA2.MMA R49, -RZ, RZ, 0, 0 ;  /* 0x00000000ff317435 */ /* 0x000fe200000001ff */
[----:B------:R-:W-:Y:S01]  /*1e50*/  FSETP.GTU.FTZ.AND P3, PT, R106, 20, PT ;  /* 0x41a000006a00780b */ /* 0x000fe20003f7c000 */
[----:B------:R-:W-:Y:S01]  /*1e60*/  HFMA2.MMA R45, -RZ, RZ, 0, 0 ;  /* 0x00000000ff2d7435 */ /* 0x000fe200000001ff */
[----:B------:R-:W-:Y:S01]  /*1e70*/  FFMA.FTZ R40, R105, R22, R40 ;  /* 0x0000001669287223 */ /* 0x000fe20000010028 */
[----:B------:R-:W-:Y:S01]  /*1e80*/  MOV R46, RZ ;  /* 0x000000ff002e7202 */ /* 0x000fe20000000f00 */
[----:B------:R-:W-:Y:S01]  /*1e90*/  FADD.FTZ R107, R107, R26 ;  /* 0x0000001a6b6b7221 */ /* 0x000fe20000010000 */
        /* <DEDUP_REMOVED lines=33> */
.L_x_3718:
[----:B------:R-:W-:Y:S05]  /*20b0*/  BSYNC B0 ;  /* 0x0000000000007941 */ /* 0x000fea0003800000 */
.L_x_3717:
[----:B------:R-:W-:Y:S01]  /*20c0*/  BSSY B0, `(.L_x_3719) ;  /* 0x0000026000007945 */ /* 0x000fe20003800000 */
[----:B------:R-:W-:Y:S01]  /*20d0*/  HFMA2.MMA R59, -RZ, RZ, 0, 0 ;  /* 0x00000000ff3b7435 */ /* 0x000fe200000001ff */
[----:B------:R-:W-:Y:S01]  /*20e0*/  FSETP.GTU.FTZ.AND P2, PT, R107, 20, PT ;  /* 0x41a000006b00780b */ /* 0x000fe20003f5c000 */
[----:B------:R-:W-:Y:S01]  /*20f0*/  CS2R R62, SRZ ;  /* 0x00000000003e7805 */ /* 0x000fe2000001ff00 */
[----:B------:R-:W-:Y:S01]  /*2100*/  CS2R R60, SRZ ;  /* 0x00000000003c7805 */ /* 0x000fe2000001ff00 */
        /* <DEDUP_REMOVED lines=33> */
.L_x_3720:
[----:B------:R-:W-:Y:S05]  /*2320*/  BSYNC B0 ;  /* 0x0000000000007941 */ /* 0x000fea0003800000 */
.L_x_3719:
[----:B------:R-:W-:Y:S01]  /*2330*/  BSSY B0, `(.L_x_3721) ;  /* 0x0000027000007945 */ /* 0x000fe20003800000 */
[----:B------:R-:W-:Y:S01]  /*2340*/  HFMA2.MMA R64, -RZ, RZ, 0, 0 ;  /* 0x00000000ff407435 */ /* 0x000fe200000001ff */
[----:B------:R-:W-:Y:S01]  /*2350*/  FSETP.GTU.FTZ.AND P1, PT, R108, 20, PT ;  /* 0x41a000006c00780b */ /* 0x000fe20003f3c000 */
[----:B------:R-:W-:Y:S01]  /*2360*/  HFMA2.MMA R53, -RZ, RZ, 0, 0 ;  /* 0x00000000ff357435 */ /* 0x000fe200000001ff */
[----:B------:R-:W-:Y:S01]  /*2370*/  MOV R58, RZ ;  /* 0x000000ff003a7202 */ /* 0x000fe20000000f00 */
        /* <DEDUP_REMOVED lines=34> */
.L_x_3722:
[----:B------:R-:W-:Y:S05]  /*25a0*/  BSYNC B0 ;  /* 0x0000000000007941 */ /* 0x000fea0003800000 */
.L_x_3721:
        /* <DEDUP_REMOVED lines=33> */
.L_x_3724:
[----:B------:R-:W-:Y:S05]  /*27c0*/  BSYNC B0 ;  /* 0x0000000000007941 */ /* 0x000fea0003800000 */
.L_x_3723:
        /* <DEDUP_REMOVED lines=33> */
.L_x_3726:
[----:B------:R-:W-:Y:S05]  /*29e0*/  BSYNC B0 ;  /* 0x0000000000007941 */ /* 0x000fea0003800000 */
.L_x_3725:
        /* <DEDUP_REMOVED lines=33> */
.L_x_3728:
[----:B------:R-:W-:Y:S05]  /*2c00*/  BSYNC B0 ;  /* 0x0000000000007941 */ /* 0x000fea0003800000 */
.L_x_3727:
        /* <DEDUP_REMOVED lines=33> */
.L_x_3730:
[----:B------:R-:W-:Y:S05]  /*2e20*/  BSYNC B0 ;  /* 0x0000000000007941 */ /* 0x000fea0003800000 */
.L_x_3729:
        /* <DEDUP_REMOVED lines=33> */
.L_x_3732:
[----:B------:R-:W-:Y:S05]  /*3040*/  BSYNC B0 ;  /* 0x0000000000007941 */ /* 0x000fea0003800000 */
.L_x_3731:
        /* <DEDUP_REMOVED lines=20> */
[----:B------:R-:W-:Y:S01]  /*3190*/  IADD3 R49, R37, -0x1, RZ ;  /* 0xffffffff25317810 */ /* 0x000fe20007ffe0ff */
[----:B------:R-:W-:Y:S01]  /*31a0*/  IMAD R115, R25, c[0x0][0x1b8], RZ ;  /* 0x00006e0019737a24 */ /* 0x000fe200078e02ff */
[----:B------:R-:W-:Y:S01]  /*31b0*/  IADD3 R100, R37, -0x2, RZ ;  /* 0xfffffffe25647810 */ /* 0x000fe20007ffe0ff */
[----:B------:R-:W-:Y:S01]  /*31c0*/  IMAD R113, R25, c[0x0][0x198], RZ ;  /* 0x0000660019717a24 */ /* 0x000fe200078e02ff */
[----:B------:R-:W-:Y:S01]  /*31d0*/  MOV R169, RZ ;  /* 0x000000ff00a97202 */ /* 0x000fe20000000f00 */
[----:B------:R-:W-:Y:S01]  /*31e0*/  IMAD.WIDE.U32 R12, R0, c[0x0][0x180], RZ ;  /* 0x00006000000c7a25 */ /* 0x000fe200078e00ff */
[----:B------:R-:W-:Y:S01]  /*31f0*/  MOV R112, RZ ;  /* 0x000000ff00707202 */ /* 0x000fe20000000f00 */
[----:B------:R-:W-:-:S02]  /*3200*/  UMOV UR4, URZ ;  /* 0x0000003f00047c82 */ /* 0x000fc40008000000 */
[C---:B------:R-:W-:Y:S01]  /*3210*/  IMAD R111, R0.reuse, c[0x0][0x184], R109 ;  /* 0x00006100006f7a24 */ /* 0x040fe200078e026d */
[----:B------:R-:W-:Y:S01]  /*3220*/  LEA.HI R109, R49, R49, RZ, 0x1 ;  /* 0x00000031316d7211 */ /* 0x000fe200078f08ff */
[----:B------:R-:W-:Y:S01]  /*3230*/  IMAD R117, R0, c[0x0][0x1bc], R115 ;  /* 0x00006f0000757a24 */ /* 0x000fe200078e0273 */
[----:B------:R-:W-:Y:S01]  /*3240*/  LEA R104, P0, R12, c[0x0][0x220], 0x2 ;  /* 0x000088000c687a11 */ /* 0x000fe200078010ff */
[C---:B------:R-:W-:Y:S01]  /*3250*/  IMAD.WIDE.U32 R14, R0.reuse, c[0x0][0x198], RZ ;  /* 0x00006600000e7a25 */ /* 0x040fe200078e00ff */
[----:B------:R-:W-:Y:S02]  /*3260*/  IADD3 R13, R13, R111, RZ ;  /* 0x0000006f0d0d7210 */ /* 0x000fe40007ffe0ff */
[----:B------:R-:W-:Y:S01]  /*3270*/  LOP3.LUT R110, R109, 0xfffffe, RZ, 0xc0, !PT ;  /* 0x00fffffe6d6e7812 */ /* 0x000fe200078ec0ff */
[----:B------:R-:W-:Y:S01]  /*3280*/  IMAD R113, R0, c[0x0][0x19c], R113 ;  /* 0x0000670000717a24 */ /* 0x000fe200078e0271 */
[----:B------:R-:W-:Y:S01]  /*3290*/  LEA.HI.X R109, R12, c[0x0][0x224], R13, 0x2, P0 ;  /* 0x000089000c6d7a11 */ /* 0x000fe200000f140d */
[----:B------:R-:W-:Y:S01]  /*32a0*/  IMAD R115, R100, c[0x0][0x16c], RZ ;  /* 0x00005b0064737a24 */ /* 0x000fe200078e02ff */
[----:B------:R-:W-:Y:S01]  /*32b0*/  LEA R102, P1, R14, c[0x0][0x228], 0x2 ;  /* 0x00008a000e667a11 */ /* 0x000fe200078210ff */
[----:B------:R-:W-:Y:S01]  /*32c0*/  IMAD.WIDE.U32 R22, R0, c[0x0][0x1b8], RZ ;  /* 0x00006e0000167a25 */ /* 0x000fe200078e00ff */
[----:B------:R-:W-:-:S02]  /*32d0*/  IADD3 R111, R15, R113, RZ ;  /* 0x000000710f6f7210 */ /* 0x000fc40007ffe0ff */
[----:B------:R-:W-:Y:S01]  /*32e0*/  IADD3 R12, R49, -R110, RZ ;  /* 0x8000006e310c7210 */ /* 0x000fe20007ffe0ff */
[----:B------:R-:W-:Y:S01]  /*32f0*/  IMAD.WIDE R114, R115, 0x8, R20 ;  /* 0x0000000873727825 */ /* 0x000fe200078e0214 */
[----:B------:R-:W-:Y:S02]  /*3300*/  LEA R100, P2, R22, c[0x0][0x230], 0x2 ;  /* 0x00008c0016647a11 */ /* 0x000fe400078410ff */
[----:B------:R-:W-:Y:S02]  /*3310*/  IADD3 R113, R23, R117, RZ ;  /* 0x0000007517717210 */ /* 0x000fe40007ffe0ff */
[----:B------:R-:W-:Y:S02]  /*3320*/  MOV R110, R114 ;  /* 0x00000072006e7202 */ /* 0x000fe40000000f00 */
[----:B------:R-:W-:Y:S02]  /*3330*/  LEA.HI.X R111, R14, c[0x0][0x22c], R111, 0x2, P1 ;  /* 0x00008b000e6f7a11 */ /* 0x000fe400008f146f */
[----:B------:R-:W-:-:S02]  /*3340*/  LEA.HI.X R113, R22, c[0x0][0x234], R113, 0x2, P2 ;  /* 0x00008d0016717a11 */ /* 0x000fc400010f1471 */
[----:B------:R-:W-:Y:S02]  /*3350*/  MOV R49, RZ ;  /* 0x000000ff00317202 */ /* 0x000fe40000000f00 */
[----:B------:R-:W-:Y:S02]  /*3360*/  SHF.L.U32 R114, R12, 0x8, RZ ;  /* 0x000000080c727819 */ /* 0x000fe400000006ff */
.L_x_3749:
        /* <DEDUP_REMOVED lines=50> */
[C---:B------:R-:W-:Y:S01]  /*3690*/  FMUL.FTZ R117, R15.reuse, R76 ;  /* 0x0000004c0f757220 */ /* 0x040fe20000410000 */
[----:B0-----:R0:W-:Y:S04]  /*36a0*/  STS [R121.X4+0xc90], R132 ;  /* 0x000c908479007388 */ /* 0x0011e80000004800 */
[----:B------:R-:W-:Y:S01]  /*36b0*/  BAR.SYNC.DEFER_BLOCKING 0x0 ;  /* 0x0000000000007b1d */ /* 0x000fe20000010000 */
[C---:B------:R-:W-:Y:S02]  /*36c0*/  FMUL.FTZ R118, R15.reuse, R78 ;  /* 0x0000004e0f767220 */ /* 0x040fe40000410000 */
        /* <DEDUP_REMOVED lines=18> */
[----:B------:R-:W-:Y:S01]  /*37f0*/  FMUL.FTZ R124, R15, R90 ;  /* 0x0000005a0f7c7220 */ /* 0x000fe20000410000 */
        /* <DEDUP_REMOVED lines=56> */
.L_x_3735:
[----:B------:R-:W-:Y:S05]  /*3b80*/  BSYNC B0 ;  /* 0x0000000000007941 */ /* 0x000fea0003800000 */
.L_x_3734:
        /* <DEDUP_REMOVED lines=26> */
.L_x_3757:
        /* <DEDUP_REMOVED lines=24> */
.L_x_3758:
        /* <DEDUP_REMOVED lines=11> */
[----:B-1---5:R-:W-:Y:S05]  /*3f60*/  CALL.REL.NOINC `($__internal_151_$__cuda_sm70_shflsync_idx_p) ;  /* 0x00003cb000007944 */ /* 0x022fea0003c00000 */
.L_x_3740:
[----:B------:R-:W-:Y:S05]  /*3f70*/  BRA.CONV ~URZ, `(.L_x_3741) ;  /* 0x000000637f007947 */ /* 0x000fea000b800000 */
[----:B-1----:R-:W-:Y:S01]  /*3f80*/  HFMA2.MMA R167, -RZ, RZ, 0, 1.847743988037109375e-06 ;  /* 0x0000001fffa77435 */ /* 0x002fe200000001ff */
[----:B0-----:R-:W-:-:S02]  /*3f90*/  MOV R171, R15 ;  /* 0x0000000f00ab7202 */ /* 0x001fc40000000f00 */
[----:B------:R-:W-:Y:S02]  /*3fa0*/  MOV R174, 0x1f ;  /* 0x0000001f00ae7802 */ /* 0x000fe40000000f00 */
[----:B------:R-:W-:Y:S02]  /*3fb0*/  MOV R176, 0xffffffff ;  /* 0xffffffff00b07802 */ /* 0x000fe40000000f00 */
[----:B------:R-:W-:Y:S02]  /*3fc0*/  MOV R12, 0x3fe0 ;  /* 0x00003fe0000c7802 */ /* 0x000fe40000000f00 */
[----:B-----5:R-:W-:Y:S05]  /*3fd0*/  CALL.REL.NOINC `($__internal_151_$__cuda_sm70_shflsync_idx_p) ;  /* 0x00003c4000007944 */ /* 0x020fea0003c00000 */
.L_x_3741:
[----:B------:R-:W-:Y:S05]  /*3fe0*/  BRA.DIV ~URZ, `(.L_x_3742) ;  /* 0x000032727f007947 */ /* 0x000fea000b800000 */
[----:B-----5:R-:W2:Y:S04]  /*3ff0*/  SHFL.IDX PT, R22, R22, RZ, 0x1f ;  /* 0x00001fff16167589 */ /* 0x020ea800000e0000 */
[----:B------:R3:W4:Y:S04]  /*4000*/  SHFL.IDX PT, R13, R23, RZ, 0x1f ;  /* 0x00001fff170d7589 */ /* 0x00072800000e0000 */
[----:B------:R-:W0:Y:S04]  /*4010*/  SHFL.UP PT, R165, R165, 0x1, RZ ;  /* 0x04200000a5a57989 */ /* 0x000e2800000e00ff */
[----:B------:R3:W1:Y:S02]  /*4020*/  SHFL.UP PT, R168, R15, 0x1, RZ ;  /* 0x042000000fa87989 */ /* 0x00066400000e00ff */
.L_x_3759:
[----:B---3--:R-:W3:Y:S01]  /*4030*/  LDS.64 R14, [R29.X16+0x880] ;  /* 0x000880001d0e7984 */ /* 0x008ee2000000ca00 */
[----:B--2---:R-:W-:Y:S01]  /*4040*/  MOV R12, R22 ;  /* 0x00000016000c7202 */ /* 0x004fe20000000f00 */
[----:B01--4-:R-:W-:-:S04]  /*4050*/  @P1 FFMA.FTZ R13, R13, R165, R168 ;  /* 0x000000a50d0d1223 */ /* 0x013fc800000100a8 */
[----:B------:R-:W-:Y:S02]  /*4060*/  @P1 FMUL.FTZ R12, R12, R165 ;  /* 0x000000a50c0c1220 */ /* 0x000fe40000410000 */
[C---:B---3--:R-:W-:Y:S02]  /*4070*/  FFMA.FTZ R15, R14.reuse, R13, R15 ;  /* 0x0000000d0e0f7223 */ /* 0x048fe4000001000f */
[----:B------:R-:W-:-:S05]  /*4080*/  FMUL.FTZ R14, R14, R12 ;  /* 0x0000000c0e0e7220 */ /* 0x000fca0000410000 */
[----:B------:R0:W-:Y:S02]  /*4090*/  STS.128 [R29.X16+0x880], R12 ;  /* 0x0008800c1d007388 */ /* 0x0001e4000000cc00 */
.L_x_3737:
[----:B--2---:R-:W-:Y:S05]  /*40a0*/  BSYNC B0 ;  /* 0x0000000000007941 */ /* 0x004fea0003800000 */
.L_x_3736:
        /* <DEDUP_REMOVED lines=70> */
.L_x_3760:
        /* <DEDUP_REMOVED lines=26> */
.L_x_3761:
        /* <DEDUP_REMOVED lines=11> */
.L_x_3744:
[----:B01----:R-:W-:Y:S05]  /*4760*/  BSYNC B0 ;  /* 0x0000000000007941 */ /* 0x003fea0003800000 */
.L_x_3743:
        /* <DEDUP_REMOVED lines=9> */
[----:B------:R-:W-:Y:S01]  /*4800*/  FFMA.FTZ R132, R15, -R74, R132 ;  /* 0x8000004a0f847223 */ /* 0x000fe20000010084 */
[----:B------:R-:W-:Y:S01]  /*4810*/  HADD2.F32 R187, -RZ, R10.H1_H1 ;  /* 0x3000000affbb7230 */ /* 0x000fe20000004100 */
[----:B------:R-:W-:Y:S01]  /*4820*/  FFMA.FTZ R12, R73, R137, R12 ;  /* 0x00000089490c7223 */ /* 0x000fe2000001000c */
[----:B------:R-:W-:Y:S01]  /*4830*/  HADD2.F32 R189, -RZ, R11.H1_H1 ;  /* 0x3000000bffbd7230 */ /* 0x000fe20000004100 */
[----:B------:R-:W-:Y:S01]  /*4840*/  ISETP.NE.AND P3, PT, R29, RZ, PT ;  /* 0x000000ff1d00720c */ /* 0x000fe20003f65270 */
[----:B------:R-:W-:Y:S01]  /*4850*/  HADD2.F32 R191, -RZ, R4.H1_H1 ;  /* 0x30000004ffbf7230 */ /* 0x000fe20000004100 */
[----:B------:R-:W-:Y:S01]  /*4860*/  FFMA.FTZ R12, R75, R140, R12 ;  /* 0x0000008c4b0c7223 */ /* 0x000fe2000001000c */
[----:B------:R-:W-:Y:S01]  /*4870*/  HADD2.F32 R193, -RZ, R5.H1_H1 ;  /* 0x30000005ffc17230 */ /* 0x000fe20000004100 */
[----:B------:R-:W-:Y:S01]  /*4880*/  FFMA.FTZ R140, R163, -R80, R140 ;  /* 0x80000050a38c7223 */ /* 0x000fe2000001008c */
[----:B------:R-:W-:Y:S01]  /*4890*/  HADD2.F32 R195, -RZ, R6.H1_H1 ;  /* 0x30000006ffc37230 */ /* 0x000fe20000004100 */
[----:B------:R-:W-:Y:S01]  /*48a0*/  FFMA.FTZ R12, R77, R139, R12 ;  /* 0x0000008b4d0c7223 */ /* 0x000fe2000001000c */
[----:B------:R-:W-:Y:S01]  /*48b0*/  HADD2.F32 R197, -RZ, R7.H1_H1 ;  /* 0x30000007ffc57230 */ /* 0x000fe20000004100 */
[----:B------:R-:W-:Y:S01]  /*48c0*/  FFMA.FTZ R173, R189, -R88, R150 ;  /* 0x80000058bdad7223 */ /* 0x000fe20000010096 */
[----:B------:R-:W-:Y:S01]  /*48d0*/  BSSY B0, `(.L_x_3747) ;  /* 0x00000c8000007945 */ /* 0x000fe20003800000 */
[----:B------:R-:W-:Y:S01]  /*48e0*/  FFMA.FTZ R12, R79, R144, R12 ;  /* 0x000000904f0c7223 */ /* 0x000fe2000001000c */
[----:B------:R-:W0:Y:S01]  /*48f0*/  LDS R165, [R29.X8+0xa94] ;  /* 0x000a94001da57984 */ /* 0x000e220000008800 */
[----:B------:R-:W-:-:S02]  /*4900*/  FFMA.FTZ R144, R187, -R84, R144 ;  /* 0x80000054bb907223 */ /* 0x000fc40000010090 */
[----:B------:R-:W-:Y:S01]  /*4910*/  FFMA.FTZ R12, R81, R145, R12 ;  /* 0x00000091510c7223 */ /* 0x000fe2000001000c */
[----:B------:R-:W-:Y:S01]  /*4920*/  @!P3 STS.64 [UR4+0x1590], R22 ;  /* 0x00159016ff00b988 */ /* 0x000fe20008000a04 */
[----:B------:R-:W-:Y:S02]  /*4930*/  FFMA.FTZ R183, R197, -R108, R166 ;  /* 0x8000006cc5b77223 */ /* 0x000fe400000100a6 */
[----:B------:R-:W-:Y:S01]  /*4940*/  FFMA.FTZ R12, R83, R150, R12 ;  /* 0x00000096530c7223 */ /* 0x000fe2000001000c */
[----:B------:R-:W-:-:S03]  /*4950*/  HADD2.F32 R150, -RZ, R5.H0_H0 ;  /* 0x20000005ff967230 */ /* 0x000fc60000004100 */
[----:B------:R-:W-:-:S04]  /*4960*/  FFMA.FTZ R12, R91, R149, R12 ;  /* 0x000000955b0c7223 */ /* 0x000fc8000001000c */
[----:B------:R-:W-:Y:S02]  /*4970*/  FFMA.FTZ R12, R93, R156, R12 ;  /* 0x0000009c5d0c7223 */ /* 0x000fe4000001000c */
[----:B------:R-:W-:Y:S02]  /*4980*/  FFMA.FTZ R156, R191, -R92, R156 ;  /* 0x8000005cbf9c7223 */ /* 0x000fe4000001009c */
[----:B------:R-:W-:Y:S02]  /*4990*/  FFMA.FTZ R12, R95, R153, R12 ;  /* 0x000000995f0c7223 */ /* 0x000fe4000001000c */
[----:B------:R-:W-:Y:S02]  /*49a0*/  FFMA.FTZ R153, R150, -R94, R153 ;  /* 0x8000005e96997223 */ /* 0x000fe40000010099 */
[----:B------:R-:W-:Y:S02]  /*49b0*/  FFMA.FTZ R12, R97, R158, R12 ;  /* 0x0000009e610c7223 */ /* 0x000fe4000001000c */
[----:B------:R-:W-:-:S02]  /*49c0*/  FFMA.FTZ R158, R193, -R96, R158 ;  /* 0x80000060c19e7223 */ /* 0x000fc4000001009e */
[----:B------:R-:W-:-:S04]  /*49d0*/  FFMA.FTZ R12, R99, R159, R12 ;  /* 0x0000009f630c7223 */ /* 0x000fc8000001000c */
[----:B------:R-:W-:Y:S02]  /*49e0*/  FFMA.FTZ R12, R101, R164, R12 ;  /* 0x000000a4650c7223 */ /* 0x000fe4000001000c */
[----:B------:R-:W-:Y:S02]  /*49f0*/  FFMA.FTZ R164, R195, -R106, R164 ;  /* 0x8000006ac3a47223 */ /* 0x000fe400000100a4 */
[----:B------:R-:W-:-:S04]  /*4a00*/  FFMA.FTZ R12, R103, R168, R12 ;  /* 0x000000a8670c7223 */ /* 0x000fc8000001000c */
[----:B------:R-:W-:Y:S02]  /*4a10*/  FFMA.FTZ R13, R105, R166, R12 ;  /* 0x000000a6690d7223 */ /* 0x000fe4000001000c */
[----:B0-----:R-:W-:Y:S01]  /*4a20*/  FFMA.FTZ R165, R165, R146, R161 ;  /* 0x00000092a5a57223 */ /* 0x001fe200000100a1 */
[----:B------:R-:W-:Y:S02]  /*4a30*/  HADD2.F32 R146, -RZ, R10.H0_H0 ;  /* 0x2000000aff927230 */ /* 0x000fe40000004100 */
[----:B------:R-:W0:Y:S01]  /*4a40*/  SHFL.DOWN PT, R12, R13, 0x1, 0x1f ;  /* 0x08201f000d0c7f89 */ /* 0x000e2200000e0000 */
        /* <DEDUP_REMOVED lines=8> */
[----:B------:R-:W-:Y:S02]  /*4ad0*/  FFMA.FTZ R168, R160, -R107, R168 ;  /* 0x8000006ba0a87223 */ /* 0x000fe400000100a8 */
[----:B------:R-:W-:Y:S01]  /*4ae0*/  FFMA.FTZ R157, R127, R155, R154 ;  /* 0x0000009b7f9d7223 */ /* 0x000fe2000001009a */
[----:B------:R-:W-:Y:S01]  /*4af0*/  HADD2.F32 R154, -RZ, R6.H0_H0 ;  /* 0x20000006ff9a7230 */ /* 0x000fe20000004100 */
[----:B------:R-:W-:-:S02]  /*4b00*/  FMUL.FTZ R177, R155, R96 ;  /* 0x000000609bb17220 */ /* 0x000fc40000410000 */
[----:B------:R-:W-:Y:S02]  /*4b10*/  FFMA.FTZ R151, R126, R157, R151 ;  /* 0x0000009d7e977223 */ /* 0x000fe40000010097 */
[----:B------:R-:W-:Y:S02]  /*4b20*/  FMUL.FTZ R130, R157, R94 ;  /* 0x0000005e9d827220 */ /* 0x000fe40000410000 */
[----:B------:R-:W-:Y:S01]  /*4b30*/  FFMA.FTZ R131, R125, R151, R152 ;  /* 0x000000977d837223 */ /* 0x000fe20000010098 */
[----:B------:R-:W-:Y:S01]  /*4b40*/  HADD2.F32 R152, -RZ, R4.H0_H0 ;  /* 0x20000004ff987230 */ /* 0x000fe20000004100 */
[----:B0-----:R-:W-:Y:S02]  /*4b50*/  @!P0 FADD.FTZ R13, R13, R12 ;  /* 0x0000000c0d0d8221 */ /* 0x001fe40000010000 */
[----:B------:R-:W-:Y:S02]  /*4b60*/  FFMA.FTZ R147, R124, R131, R147 ;  /* 0x000000837c937223 */ /* 0x000fe40000010093 */
[----:B------:R-:W-:-:S02]  /*4b70*/  FFMA.FTZ R149, R152, -R90, R149 ;  /* 0x8000005a98957223 */ /* 0x000fc40000010095 */
[----:B------:R-:W-:Y:S01]  /*4b80*/  FFMA.FTZ R129, R123, R147, R148 ;  /* 0x000000937b817223 */ /* 0x000fe20000010094 */
[----:B------:R-:W-:Y:S01]  /*4b90*/  HADD2.F32 R123, -RZ, R8.H1_H1 ;  /* 0x30000008ff7b7230 */ /* 0x000fe20000004100 */
[----:B------:R-:W-:Y:S01]  /*4ba0*/  FMUL.FTZ R126, R147, R88 ;  /* 0x00000058937e7220 */ /* 0x000fe20000410000 */
[----:B------:R-:W-:Y:S01]  /*4bb0*/  HADD2.F32 R148, -RZ, R11.H0_H0 ;  /* 0x2000000bff947230 */ /* 0x000fe20000004100 */
[----:B------:R-:W-:Y:S02]  /*4bc0*/  FFMA.FTZ R141, R122, R129, R141 ;  /* 0x000000817a8d7223 */ /* 0x000fe4000001008d */
[----:B------:R-:W-:Y:S02]  /*4bd0*/  FFMA.FTZ R125, R123, -R76, R142 ;  /* 0x8000004c7b7d7223 */ /* 0x000fe4000001008e */
[----:B------:R-:W-:Y:S02]  /*4be0*/  FFMA.FTZ R127, R121, R141, R138 ;  /* 0x0000008d797f7223 */ /* 0x000fe4000001008a */
[----:B------:R-:W-:-:S02]  /*4bf0*/  FMUL.FTZ R171, R141, R84 ;  /* 0x000000548dab7220 */ /* 0x000fc40000410000 */
[----:B------:R-:W-:Y:S02]  /*4c00*/  FFMA.FTZ R135, R120, R127, R135 ;  /* 0x0000007f78877223 */ /* 0x000fe40000010087 */
[----:B------:R-:W-:Y:S02]  /*4c10*/  FMUL.FTZ R122, R127, R82 ;  /* 0x000000527f7a7220 */ /* 0x000fe40000410000 */
[----:B------:R-:W-:Y:S02]  /*4c20*/  FFMA.FTZ R119, R119, R135, R136 ;  /* 0x0000008777777223 */ /* 0x000fe40000010088 */
[----:B------:R-:W-:Y:S01]  /*4c30*/  FMUL.FTZ R167, R135, R80 ;  /* 0x0000005087a77220 */ /* 0x000fe20000410000 */
[----:B------:R-:W0:Y:S01]  /*4c40*/  SHFL.DOWN PT, R136, R13, 0x2, 0x1f ;  /* 0x08401f000d887f89 */ /* 0x000e2200000e0000 */
[----:B------:R-:W-:Y:S01]  /*4c50*/  FFMA.FTZ R133, R118, R119, R133 ;  /* 0x0000007776857223 */ /* 0x000fe20000010085 */
[----:B------:R-:W-:Y:S01]  /*4c60*/  HADD2.F32 R118, -RZ, R9.H0_H0 ;  /* 0x20000009ff767230 */ /* 0x000fe20000004100 */
[----:B------:R-:W-:-:S02]  /*4c70*/  FMUL.FTZ R120, R119, R78 ;  /* 0x0000004e77787220 */ /* 0x000fc40000410000 */
[----:B------:R-:W-:Y:S02]  /*4c80*/  FFMA.FTZ R121, R117, R133, R134 ;  /* 0x0000008575797223 */ /* 0x000fe40000010086 */
[----:B------:R-:W-:Y:S02]  /*4c90*/  FMUL.FTZ R14, R133, R76 ;  /* 0x0000004c850e7220 */ /* 0x000fe40000410000 */
[----:B------:R-:W-:Y:S02]  /*4ca0*/  FMUL.FTZ R117, R121, R74 ;  /* 0x0000004a79757220 */ /* 0x000fe40000410000 */
[----:B------:R-:W-:Y:S02]  /*4cb0*/  FFMA.FTZ R137, R118, -R78, R137 ;  /* 0x8000004e76897223 */ /* 0x000fe40000010089 */
        /* <DEDUP_REMOVED lines=21> */
[----:B------:R-:W-:Y:S02]  /*4e10*/  FADD.FTZ R87, R122, R87 ;  /* 0x000000577a577221 */ /* 0x000fe40000010000 */
        /* <DEDUP_REMOVED lines=11> */
[----:B------:R-:W-:Y:S01]  /*4ed0*/  FMUL.FTZ R23, R116, R141 ;  /* 0x0000008d74177220 */ /* 0x000fe20000410000 */
[----:B------:R-:W1:Y:S01]  /*4ee0*/  SHFL.DOWN PT, R185, R138, 0x1, 0x1f ;  /* 0x08201f008ab97f89 */ /* 0x000e6200000e0000 */
[----:B------:R-:W-:Y:S02]  /*4ef0*/  FFMA.FTZ R158, R193, R155, R158 ;  /* 0x0000009bc19e7223 */ /* 0x000fe4000001009e */
[----:B------:R-:W-:Y:S02]  /*4f00*/  FMUL.FTZ R144, R144, R23 ;  /* 0x0000001790907220 */ /* 0x000fe40000410000 */
[----:B------:R-:W-:Y:S02]  /*4f10*/  FMUL.FTZ R23, R116, R135 ;  /* 0x0000008774177220 */ /* 0x000fe40000410000 */
[----:B------:R-:W-:Y:S02]  /*4f20*/  FFMA.FTZ R156, R191, R151, R156 ;  /* 0x00000097bf9c7223 */ /* 0x000fe4000001009c */
[----:B------:R-:W-:-:S02]  /*4f30*/  FMUL.FTZ R140, R140, R23 ;  /* 0x000000178c8c7220 */ /* 0x000fc40000410000 */
[----:B------:R-:W-:Y:S02]  /*4f40*/  FMUL.FTZ R23, R116, R121 ;  /* 0x0000007974177220 */ /* 0x000fe40000410000 */
[----:B------:R-:W-:Y:S02]  /*4f50*/  FFMA.FTZ R129, R148, R129, R124 ;  /* 0x0000008194817223 */ /* 0x000fe4000001007c */
[----:B------:R-:W-:Y:S02]  /*4f60*/  FMUL.FTZ R132, R132, R23 ;  /* 0x0000001784847220 */ /* 0x000fe40000410000 */
[----:B------:R-:W-:Y:S02]  /*4f70*/  FFMA.FTZ R141, R187, R141, R144 ;  /* 0x0000008dbb8d7223 */ /* 0x000fe40000010090 */
[----:B------:R-:W-:Y:S02]  /*4f80*/  FFMA.FTZ R140, R163, R135, R140 ;  /* 0x00000087a38c7223 */ /* 0x000fe4000001008c */
[----:B0-----:R-:W-:-:S02]  /*4f90*/  @!P2 FADD.FTZ R13, R13, R12 ;  /* 0x0000000c0d0da221 */ /* 0x001fc40000010000 */
[----:B------:R-:W-:Y:S02]  /*4fa0*/  FFMA.FTZ R132, R15, R121, R132 ;  /* 0x000000790f847223 */ /* 0x000fe40000010084 */
[----:B-1----:R-:W-:Y:S01]  /*4fb0*/  @!P0 FADD.FTZ R138, R138, R185 ;  /* 0x000000b98a8a8221 */ /* 0x002fe20000010000 */
[----:B------:R-:W0:Y:S01]  /*4fc0*/  SHFL.DOWN PT, R12, R13, 0x8, 0x1f ;  /* 0x09001f000d0c7f89 */ /* 0x000e2200000e0000 */
[----:B------:R-:W-:Y:S01]  /*4fd0*/  ISETP.GT.AND P0, PT, R30, 0x17, PT ;  /* 0x000000171e00780c */ /* 0x000fe20003f04270 */
[----:B------:R-:W-:Y:S02]  /*4fe0*/  FADD.FTZ R50, R181, R50 ;  /* 0x00000032b5327221 */ /* 0x000fe40000010000 */
[----:B------:R-:W1:Y:S01]  /*4ff0*/  SHFL.DOWN PT, R185, R138, 0x2, 0x1f ;  /* 0x08401f008ab97f89 */ /* 0x000e6200000e0000 */
        /* <DEDUP_REMOVED lines=11> */
[-C--:B------:R-:W-:Y:S02]  /*50b0*/  FMUL.FTZ R12, R116, R165.reuse ;  /* 0x000000a5740c7220 */ /* 0x080fe40000410000 */
[----:B-1----:R-:W-:Y:S01]  /*50c0*/  @!P1 FADD.FTZ R138, R138, R185 ;  /* 0x000000b98a8a9221 */ /* 0x002fe20000010000 */
[----:B------:R-:W-:Y:S01]  /*50d0*/  SHFL.DOWN PT, R142, R13, 0x10, 0x1f ;  /* 0x0a001f000d8e7f89 */ /* 0x000fe200000e0000 */
[----:B------:R-:W-:Y:S01]  /*50e0*/  FMUL.FTZ R12, R183, R12 ;  /* 0x0000000cb70c7220 */ /* 0x000fe20000410000 */
[----:B------:R-:W-:Y:S01]  /*50f0*/  ISETP.GT.AND P1, PT, R30, 0xf, PT ;  /* 0x0000000f1e00780c */ /* 0x000fe20003f24270 */
[----:B------:R-:W-:Y:S01]  /*5100*/  FMUL.FTZ R183, R116, R162 ;  /* 0x000000a274b77220 */ /* 0x000fe20000410000 */
[----:B------:R-:W0:Y:S01]  /*5110*/  SHFL.DOWN PT, R185, R138, 0x4, 0x1f ;  /* 0x08801f008ab97f89 */ /* 0x000e2200000e0000 */
[----:B------:R-:W-:-:S02]  /*5120*/  FFMA.FTZ R136, R197, R165, R12 ;  /* 0x000000a5c5887223 */ /* 0x000fc4000001000c */
[C---:B------:R-:W-:Y:S02]  /*5130*/  FMUL.FTZ R12, R116.reuse, R143 ;  /* 0x0000008f740c7220 */ /* 0x040fe40000410000 */
[----:B------:R-:W-:Y:S02]  /*5140*/  FMUL.FTZ R165, R116, R161 ;  /* 0x000000a174a57220 */ /* 0x000fe40000410000 */
[----:B------:R-:W-:Y:S02]  /*5150*/  FMUL.FTZ R12, R159, R12 ;  /* 0x0000000c9f0c7220 */ /* 0x000fe40000410000 */
[----:B------:R-:W-:Y:S02]  /*5160*/  FMUL.FTZ R183, R168, R183 ;  /* 0x000000b7a8b77220 */ /* 0x000fe40000410000 */
[----:B------:R-:W-:Y:S02]  /*5170*/  FFMA.FTZ R143, R154, R143, R12 ;  /* 0x0000008f9a8f7223 */ /* 0x000fe4000001000c */
[----:B------:R-:W-:-:S02]  /*5180*/  FMUL.FTZ R12, R116, R157 ;  /* 0x0000009d740c7220 */ /* 0x000fc40000410000 */
[----:B------:R-:W-:Y:S02]  /*5190*/  FADD.FTZ R42, R143, R42 ;  /* 0x0000002a8f2a7221 */ /* 0x000fe40000010000 */
[----:B------:R-:W-:Y:S02]  /*51a0*/  FMUL.FTZ R12, R153, R12 ;  /* 0x0000000c990c7220 */ /* 0x000fe40000410000 */
[----:B------:R-:W-:Y:S02]  /*51b0*/  FMUL.FTZ R164, R164, R165 ;  /* 0x000000a5a4a47220 */ /* 0x000fe40000410000 */
[----:B------:R-:W-:Y:S02]  /*51c0*/  FFMA.FTZ R157, R150, R157, R12 ;  /* 0x0000009d969d7223 */ /* 0x000fe4000001000c */
[----:B------:R-:W-:Y:S02]  /*51d0*/  FMUL.FTZ R12, R116, R131 ;  /* 0x00000083740c7220 */ /* 0x000fe40000410000 */
[----:B0-----:R-:W-:-:S02]  /*51e0*/  @!P2 FADD.FTZ R138, R138, R185 ;  /* 0x000000b98a8aa221 */ /* 0x001fc40000010000 */
[----:B------:R-:W-:Y:S02]  /*51f0*/  FMUL.FTZ R22, R149, R12 ;  /* 0x0000000c95167220 */ /* 0x000fe40000410000 */
[----:B------:R-:W-:Y:S01]  /*5200*/  FMUL.FTZ R12, R116, R147 ;  /* 0x00000093740c7220 */ /* 0x000fe20000410000 */
[----:B------:R-:W0:Y:S01]  /*5210*/  SHFL.DOWN PT, R185, R138, 0x8, 0x1f ;  /* 0x09001f008ab97f89 */ /* 0x000e2200000e0000 */
[----:B------:R-:W-:Y:S02]  /*5220*/  FFMA.FTZ R131, R152, R131, R22 ;  /* 0x0000008398837223 */ /* 0x000fe40000010016 */
[----:B------:R-:W-:Y:S02]  /*5230*/  FMUL.FTZ R12, R173, R12 ;  /* 0x0000000cad0c7220 */ /* 0x000fe40000410000 */
[----:B------:R-:W-:Y:S02]  /*5240*/  @!P1 FADD.FTZ R13, R13, R142 ;  /* 0x0000008e0d0d9221 */ /* 0x000fe40000010000 */
[----:B------:R-:W-:-:S02]  /*5250*/  FFMA.FTZ R22, R189, R147, R12 ;  /* 0x00000093bd167223 */ /* 0x000fc4000001000c */
[----:B------:R-:W-:Y:S02]  /*5260*/  FMUL.FTZ R12, R116, R127 ;  /* 0x0000007f740c7220 */ /* 0x000fe40000410000 */
[----:B------:R-:W-:Y:S02]  /*5270*/  FADD.FTZ R63, R22, R63 ;  /* 0x0000003f163f7221 */ /* 0x000fe40000010000 */
[C---:B------:R-:W-:Y:S02]  /*5280*/  FMUL.FTZ R22, R116.reuse, R119 ;  /* 0x0000007774167220 */ /* 0x040fe40000410000 */
[----:B------:R-:W-:Y:S02]  /*5290*/  FMUL.FTZ R12, R139, R12 ;  /* 0x0000000c8b0c7220 */ /* 0x000fe40000410000 */
[----:B------:R-:W-:Y:S02]  /*52a0*/  FMUL.FTZ R137, R137, R22 ;  /* 0x0000001689897220 */ /* 0x000fe40000410000 */
[----:B------:R-:W-:-:S02]  /*52b0*/  FMUL.FTZ R22, R116, R133 ;  /* 0x0000008574167220 */ /* 0x000fc40000410000 */
[----:B------:R-:W-:Y:S02]  /*52c0*/  FFMA.FTZ R122, R146, R127, R12 ;  /* 0x0000007f927a7223 */ /* 0x000fe4000001000c */
[----:B------:R-:W-:Y:S02]  /*52d0*/  FMUL.FTZ R22, R125, R22 ;  /* 0x000000167d167220 */ /* 0x000fe40000410000 */
[----:B0-----:R-:W-:Y:S01]  /*52e0*/  @!P0 FADD.FTZ R138, R138, R185 ;  /* 0x000000b98a8a8221 */ /* 0x001fe20000010000 */
[----:B------:R-:W-:Y:S01]  /*52f0*/  ISETP.NE.AND P0, PT, R30, RZ, PT ;  /* 0x000000ff1e00720c */ /* 0x000fe20003f05270 */
[----:B------:R-:W-:Y:S02]  /*5300*/  FFMA.FTZ R183, R160, R162, R183 ;  /* 0x000000a2a0b77223 */ /* 0x000fe400000100b7 */
[----:B------:R-:W-:Y:S01]  /*5310*/  FFMA.FTZ R164, R195, R161, R164 ;  /* 0x000000a1c3a47223 */ /* 0x000fe200000100a4 */
[----:B------:R-:W0:Y:S01]  /*5320*/  SHFL.DOWN PT, R143, R138, 0x10, 0x1f ;  /* 0x0a001f008a8f7f89 */ /* 0x000e2200000e0000 */
        /* <DEDUP_REMOVED lines=34> */
.L_x_3748:
[----:B0-----:R-:W-:Y:S05]  /*5550*/  BSYNC B0 ;  /* 0x0000000000007941 */ /* 0x001fea0003800000 */
.L_x_3747:
        /* <DEDUP_REMOVED lines=21> */
.L_x_3733:
[----:B------:R-:W-:Y:S01]  /*56b0*/  BAR.SYNC.DEFER_BLOCKING 0x0 ;  /* 0x0000000000007b1d */ /* 0x000fe20000010000 */
[----:B------:R-:W-:-:S05]  /*56c0*/  LOP3.LUT R93, R36, 0x1f, R29, 0xf8, !PT ;  /* 0x0000001f245d7812 */ /* 0x000fca00078ef81d */
[----:B------:R-:W-:-:S05]  /*56d0*/  IMAD.WIDE R4, R93, 0x10, R2 ;  /* 0x000000105d047825 */ /* 0x000fca00078e0202 */
[----:B------:R-:W2:Y:S04]  /*56e0*/  LDG.E.128 R12, [R4.64] ;  /* 0x00000006040c7981 */ /* 0x000ea8000c1e1d00 */
[----:B------:R-:W3:Y:S01]  /*56f0*/  LDG.E.128 R76, [R4.64+0x200] ;  /* 0x00020006044c7981 */ /* 0x000ee2000c1e1d00 */
[----:B------:R-:W-:Y:S02]  /*5700*/  IADD3 R92, R37, -0x1, RZ ;  /* 0xffffffff255c7810 */ /* 0x000fe40007ffe0ff */
[----:B------:R-:W-:Y:S02]  /*5710*/  F2FP.PACK_AB R70, R70, R87 ;  /* 0x000000574646723e */ /* 0x000fe400000000ff */
[----:B------:R-:W-:Y:S01]  /*5720*/  F2FP.PACK_AB R75, R51, R50 ;  /* 0x00000032334b723e */ /* 0x000fe200000000ff */
[----:B--2---:R-:W-:Y:S04]  /*5730*/  STS.128 [R39.X16], R12 ;  /* 0x0000000c27007388 */ /* 0x004fe8000000cc00 */
[----:B---3--:R-:W-:Y:S01]  /*5740*/  STS.128 [R39.X16+0x200], R76 ;  /* 0x0002004c27007388 */ /* 0x008fe2000000cc00 */
[----:B------:R-:W-:-:S06]  /*5750*/  NOP ;  /* 0x0000000000007918 */ /* 0x000fcc0000000000 */
[----:B------:R-:W0:Y:S02]  /*5760*/  LDS.128 R8, [R41.X16] ;  /* 0x0000000029087984 */ /* 0x000e24000000cc00 */
[--C-:B0-----:R-:W-:Y:S02]  /*5770*/  HADD2.F32 R7, -RZ, R8.reuse.H0_H0 ;  /* 0x20000008ff077230 */ /* 0x101fe40000004100 */
[--C-:B------:R-:W-:Y:S02]  /*5780*/  HADD2.F32 R23, -RZ, R9.reuse.H0_H0 ;  /* 0x20000009ff177230 */ /* 0x100fe40000004100 */
[----:B------:R-:W-:Y:S01]  /*5790*/  HADD2.F32 R9, -RZ, R9.H1_H1 ;  /* 0x30000009ff097230 */ /* 0x000fe20000004100 */
[--C-:B------:R-:W-:Y:S01]  /*57a0*/  FADD.FTZ R6, R7, R26.reuse ;  /* 0x0000001a07067221 */ /* 0x100fe20000010000 */
[----:B------:R-:W-:Y:S01]  /*57b0*/  HADD2.F32 R7, -RZ, R8.H1_H1 ;  /* 0x30000008ff077230 */ /* 0x000fe20000004100 */
[----:B------:R-:W-:Y:S01]  /*57c0*/  FADD.FTZ R23, R23, R26 ;  /* 0x0000001a17177221 */ /* 0x000fe20000010000 */
[----:B------:R-:W-:-:S02]  /*57d0*/  HADD2.F32 R15, -RZ, R10.H0_H0 ;  /* 0x2000000aff0f7230 */ /* 0x000fc40000004100 */
[----:B------:R-:W-:Y:S01]  /*57e0*/  FSETP.GTU.FTZ.AND P4, PT, R6, 20, PT ;  /* 0x41a000000600780b */ /* 0x000fe20003f9c000 */
[----:B------:R-:W-:Y:S01]  /*57f0*/  FADD.FTZ R22, R7, R26 ;  /* 0x0000001a07167221 */ /* 0x000fe20000010000 */
[----:B------:R-:W-:-:S04]  /*5800*/  FSETP.GTU.FTZ.AND P6, PT, R23, 20, PT ;  /* 0x41a000001700780b */ /* 0x000fc80003fdc000 */
[----:B------:R-:W-:-:S07]  /*5810*/  FSETP.GTU.FTZ.AND P5, PT, R22, 20, PT ;  /* 0x41a000001600780b */ /* 0x000fce0003fbc000 */
[----:B------:R-:W-:Y:S02]  /*5820*/  @!P4 FMUL.FTZ R8, R6, -1.4426950216293334961 ;  /* 0xbfb8aa3b0608c820 */ /* 0x000fe40000410000 */
[----:B------:R0:W1:Y:S01]  /*5830*/  LDS.128 R4, [R41.X16+0x10] ;  /* 0x0000100029047984 */ /* 0x000062000000cc00 */
[----:B------:R-:W-:-:S03]  /*5840*/  @!P6 FMUL.FTZ R13, R23, -1.4426950216293334961 ;  /* 0xbfb8aa3b170de820 */ /* 0x000fc60000410000 */
[----:B------:R-:W2:Y:S01]  /*5850*/  @!P4 MUFU.EX2 R8, R8 ;  /* 0x000000080008c308 */ /* 0x000ea20000000800 */
[----:B------:R-:W-:Y:S02]  /*5860*/  @!P5 FMUL.FTZ R12, R22, -1.4426950216293334961 ;  /* 0xbfb8aa3b160cd820 */ /* 0x000fe40000410000 */
[--C-:B------:R-:W-:Y:S02]  /*5870*/  FADD.FTZ R22, R9, R26.reuse ;  /* 0x0000001a09167221 */ /* 0x100fe40000010000 */
[--C-:B0-----:R-:W-:Y:S01]  /*5880*/  FADD.FTZ R41, R15, R26.reuse ;  /* 0x0000001a0f297221 */ /* 0x101fe20000010000 */
[----:B------:R-:W-:Y:S01]  /*5890*/  HADD2.F32 R15, -RZ, R10.H1_H1 ;  /* 0x3000000aff0f7230 */ /* 0x000fe20000004100 */
[----:B------:R-:W-:Y:S01]  /*58a0*/  BAR.SYNC.DEFER_BLOCKING 0x0 ;  /* 0x0000000000007b1d */ /* 0x000fe20000010000 */
[----:B------:R-:W-:Y:S02]  /*58b0*/  FSETP.GTU.FTZ.AND P0, PT, R22, 20, PT ;  /* 0x41a000001600780b */ /* 0x000fe40003f1c000 */
[----:B------:R-:W-:Y:S01]  /*58c0*/  FSETP.GTU.FTZ.AND P1, PT, R41, 20, PT ;  /* 0x41a000002900780b */ /* 0x000fe20003f3c000 */
[----:B------:R-:W-:Y:S01]  /*58d0*/  FADD.FTZ R10, R15, R26 ;  /* 0x0000001a0f0a7221 */ /* 0x000fe20000010000 */
[--C-:B------:R-:W-:Y:S01]  /*58e0*/  HADD2.F32 R15, -RZ, R11.reuse.H0_H0 ;  /* 0x2000000bff0f7230 */ /* 0x100fe20000004100 */
[----:B------:R-:W0:Y:S01]  /*58f0*/  @!P5 MUFU.EX2 R12, R12 ;  /* 0x0000000c000cd308 */ /* 0x000e220000000800 */
[----:B------:R-:W-:Y:S01]  /*5900*/  HADD2.F32 R11, -RZ, R11.H1_H1 ;  /* 0x3000000bff0b7230 */ /* 0x000fe20000004100 */
[----:B--2---:R-:W-:Y:S01]  /*5910*/  @!P4 FADD.FTZ R9, R8, 1 ;  /* 0x3f8000000809c421 */ /* 0x004fe20000010000 */
[----:B------:R-:W-:-:S05]  /*5920*/  FSETP.GTU.FTZ.AND P2, PT, R10, 20, PT ;  /* 0x41a000000a00780b */ /* 0x000fca0003f5c000 */
[----:B------:R2:W3:Y:S01]  /*5930*/  @!P4 MUFU.RCP R14, R9 ;  /* 0x00000009000ec308 */ /* 0x0004e20000001000 */
[----:B------:R-:W-:Y:S02]  /*5940*/  @!P0 FMUL.FTZ R8, R22, -1.4426950216293334961 ;  /* 0xbfb8aa3b16088820 */ /* 0x000fe40000410000 */
[----:B------:R-:W-:-:S05]  /*5950*/  FADD.FTZ R22, R15, R26 ;  /* 0x0000001a0f167221 */ /* 0x000fca0000010000 */
[----:B------:R-:W4:Y:S01]  /*5960*/  @!P6 MUFU.EX2 R13, R13 ;  /* 0x0000000d000de308 */ /* 0x000f220000000800 */
[----:B0-----:R-:W-:Y:S01]  /*5970*/  @!P5 FADD.FTZ R12, R12, 1 ;  /* 0x3f8000000c0cd421 */ /* 0x001fe20000010000 */
[----:B------:R-:W-:Y:S01]  /*5980*/  FSETP.GTU.FTZ.AND P3, PT, R22, 20, PT ;  /* 0x41a000001600780b */ /* 0x000fe20003f7c000 */
[----:B--2---:R-:W-:Y:S02]  /*5990*/  @!P1 FMUL.FTZ R9, R41, -1.4426950216293334961 ;  /* 0xbfb8aa3b29099820 */ /* 0x004fe40000410000 */
[----:B------:R-:W-:Y:S01]  /*59a0*/  FADD.FTZ R41, R11, R26 ;  /* 0x0000001a0b297221 */ /* 0x000fe20000010000 */
[----:B-1----:R-:W-:Y:S02]  /*59b0*/  HADD2.F32 R15, -RZ, R4.H0_H0 ;  /* 0x20000004ff0f7230 */ /* 0x002fe40000004100 */
[----:B------:R-:W0:Y:S01]  /*59c0*/  @!P5 MUFU.RCP R23, R12 ;  /* 0x0000000c0017d308 */ /* 0x000e220000001000 */
[----:B---3--:R-:W-:Y:S01]  /*59d0*/  @!P4 FMUL.FTZ R55, R55, R14 ;  /* 0x0000000e3737c220 */ /* 0x008fe20000410000 */
[----:B------:R-:W-:Y:S01]  /*59e0*/  FSETP.GTU.FTZ.AND P4, PT, R41, 20, PT ;  /* 0x41a000002900780b */ /* 0x000fe20003f9c000 */
[----:B------:R-:W-:-:S02]  /*59f0*/  @!P2 FMUL.FTZ R11, R10, -1.4426950216293334961 ;  /* 0xbfb8aa3b0a0ba820 */ /* 0x000fc40000410000 */
[----:B------:R-:W-:Y:S02]  /*5a00*/  FADD.FTZ R69, R15, R26 ;  /* 0x0000001a0f457221 */ /* 0x000fe40000010000 */
[----:B------:R-:W-:Y:S01]  /*5a10*/  @!P3 FMUL.FTZ R14, R22, -1.4426950216293334961 ;  /* 0xbfb8aa3b160eb820 */ /* 0x000fe20000410000 */
[----:B------:R-:W1:Y:S01]  /*5a20*/  @!P0 MUFU.EX2 R8, R8 ;  /* 0x0000000800088308 */ /* 0x000e620000000800 */
[----:B----4-:R-:W-:-:S06]  /*5a30*/  @!P6 FADD.FTZ R13, R13, 1 ;  /* 0x3f8000000d0de421 */ /* 0x010fcc0000010000 */
[----:B------:R-:W-:Y:S01]  /*5a40*/  @!P4 FMUL.FTZ R15, R41, -1.4426950216293334961 ;  /* 0xbfb8aa3b290fc820 */ /* 0x000fe20000410000 */
[----:B------:R-:W-:Y:S01]  /*5a50*/  @!P1 MUFU.EX2 R9, R9 ;  /* 0x0000000900099308 */ /* 0x000fe20000000800 */
[----:B0-----:R-:W-:Y:S01]  /*5a60*/  @!P5 FMUL.FTZ R54, R54, R23 ;  /* 0x000000173636d220 */ /* 0x001fe20000410000 */
[----:B------:R-:W-:Y:S01]  /*5a70*/  FSETP.GTU.FTZ.AND P5, PT, R69, 20, PT ;  /* 0x41a000004500780b */ /* 0x000fe20003fbc000 */
[----:B------:R-:W-:Y:S01]  /*5a80*/  HADD2.F32 R23, -RZ, R4.H1_H1 ;  /* 0x30000004ff177230 */ /* 0x000fe20000004100 */
[----:B------:R-:W-:-:S04]  /*5a90*/  IMAD R4, R28, c[0x0][0x2d8], RZ ;  /* 0x0000b6001c047a24 */ /* 0x000fc800078e02ff */
[----:B------:R-:W0:Y:S01]  /*5aa0*/  @!P3 MUFU.EX2 R14, R14 ;  /* 0x0000000e000eb308 */ /* 0x000e220000000800 */
[----:B-1----:R-:W-:Y:S01]  /*5ab0*/  @!P0 FADD.FTZ R10, R8, 1 ;  /* 0x3f800000080a8421 */ /* 0x002fe20000010000 */
[----:B------:R-:W-:-:S05]  /*5ac0*/  SHF.L.U32 R8, R92, 0xa, RZ ;  /* 0x0000000a5c087819 */ /* 0x000fca00000006ff */
[----:B------:R-:W-:Y:S01]  /*5ad0*/  @!P5 FMUL.FTZ R22, R69, -1.4426950216293334961 ;  /* 0xbfb8aa3b4516d820 */ /* 0x000fe20000410000 */
[----:B------:R-:W1:Y:S01]  /*5ae0*/  @!P6 MUFU.RCP R13, R13 ;  /* 0x0000000d000de308 */ /* 0x000e620000001000 */
[----:B------:R-:W-:-:S07]  /*5af0*/  FADD.FTZ R69, R23, R26 ;  /* 0x0000001a17457221 */ /* 0x000fce0000010000 */
[----:B------:R-:W2:Y:S01]  /*5b00*/  @!P4 MUFU.EX2 R15, R15 ;  /* 0x0000000f000fc308 */ /* 0x000ea20000000800 */
[----:B0-----:R-:W-:-:S07]  /*5b10*/  @!P3 FADD.FTZ R14, R14, 1 ;  /* 0x3f8000000e0eb421 */ /* 0x001fce0000010000 */
[----:B------:R0:W3:Y:S01]  /*5b20*/  @!P2 MUFU.EX2 R12, R11 ;  /* 0x0000000b000ca308 */ /* 0x0000e20000000800 */
[----:B-1----:R-:W-:Y:S01]  /*5b30*/  @!P6 FMUL.FTZ R56, R56, R13 ;  /* 0x0000000d3838e220 */ /* 0x002fe20000410000 */
[----:B------:R-:W-:Y:S01]  /*5b40*/  FSETP.GTU.FTZ.AND P6, PT, R69, 20, PT ;  /* 0x41a000004500780b */ /* 0x000fe20003fdc000 */
[----:B------:R-:W-:-:S05]  /*5b50*/  IMAD R13, R27, c[0x0][0x2dc], R4 ;  /* 0x0000b7001b0d7a24 */ /* 0x000fca00078e0204 */
[----:B------:R-:W1:Y:S01]  /*5b60*/  @!P0 MUFU.RCP R74, R10 ;  /* 0x0000000a004a8308 */ /* 0x000e620000001000 */
[----:B0-----:R-:W-:Y:S01]  /*5b70*/  @!P1 FADD.FTZ R11, R9, 1 ;  /* 0x3f800000090b9421 */ /* 0x001fe20000010000 */
[----:B------:R-:W-:Y:S01]  /*5b80*/  SHF.R.S32.HI R9, RZ, 0x1f, R8 ;  /* 0x0000001fff097819 */ /* 0x000fe20000011408 */
[----:B--2---:R-:W-:-:S04]  /*5b90*/  @!P4 FADD.FTZ R15, R15, 1 ;  /* 0x3f8000000f0fc421 */ /* 0x004fc80000010000 */
[----:B------:R-:W-:Y:S01]  /*5ba0*/  @!P6 FMUL.FTZ R4, R69, -1.4426950216293334961 ;  /* 0xbfb8aa3b4504e820 */ /* 0x000fe20000410000 */
[----:B------:R0:W2:Y:S01]  /*5bb0*/  @!P1 MUFU.RCP R76, R11 ;  /* 0x0000000b004c9308 */ /* 0x0000a20000001000 */
[----:B---3--:R-:W-:-:S07]  /*5bc0*/  @!P2 FADD.FTZ R12, R12, 1 ;  /* 0x3f8000000c0ca421 */ /* 0x008fce0000010000 */
[----:B------:R3:W4:Y:S01]  /*5bd0*/  @!P3 MUFU.RCP R23, R14 ;  /* 0x0000000e0017b308 */ /* 0x0007220000001000 */
[----:B0-----:R-:W-:-:S04]  /*5be0*/  IMAD.WIDE.U32 R10, R27, c[0x0][0x2d8], R8 ;  /* 0x0000b6001b0a7a25 */ /* 0x001fc800078e0008 */
[----:B-1----:R-:W-:Y:S01]  /*5bf0*/  @!P0 FMUL.FTZ R57, R57, R74 ;  /* 0x0000004a39398220 */ /* 0x002fe20000410000 */
[----:B------:R-:W-:Y:S01]  /*5c00*/  IADD3 R11, R11, R13, RZ ;  /* 0x0000000d0b0b7210 */ /* 0x000fe20007ffe0ff */
[--C-:B------:R-:W-:Y:S01]  /*5c10*/  HADD2.F32 R13, -RZ, R5.reuse.H0_H0 ;  /* 0x20000005ff0d7230 */ /* 0x100fe20000004100 */
[----:B------:R0:W1:Y:S01]  /*5c20*/  @!P4 MUFU.RCP R78, R15 ;  /* 0x0000000f004ec308 */ /* 0x0000620000001000 */
[----:B------:R-:W-:Y:S01]  /*5c30*/  HADD2.F32 R5, -RZ, R5.H1_H1 ;  /* 0x30000005ff057230 */ /* 0x000fe20000004100 */
[----:B--2---:R-:W-:Y:S01]  /*5c40*/  @!P1 FMUL.FTZ R53, R53, R76 ;  /* 0x0000004c35359220 */ /* 0x004fe20000410000 */
[----:B------:R-:W-:Y:S01]  /*5c50*/  F2FP.PACK_AB R74, R48, R47 ;  /* 0x0000002f304a723e */ /* 0x000fe200000000ff */
[--C-:B------:R-:W-:Y:S02]  /*5c60*/  FADD.FTZ R71, R13, R26.reuse ;  /* 0x0000001a0d477221 */ /* 0x100fe40000010000 */
[--C-:B---3--:R-:W-:Y:S01]  /*5c70*/  FADD.FTZ R14, R5, R26.reuse ;  /* 0x0000001a050e7221 */ /* 0x108fe20000010000 */
[--C-:B------:R-:W-:Y:S01]  /*5c80*/  HADD2.F32 R5, -RZ, R6.reuse.H0_H0 ;  /* 0x20000006ff057230 */ /* 0x100fe20000004100 */
[----:B------:R-:W2:Y:S01]  /*5c90*/  @!P5 MUFU.EX2 R22, R22 ;  /* 0x000000160016d308 */ /* 0x000ea20000000800 */
[----:B------:R-:W-:Y:S01]  /*5ca0*/  IMAD R13, R25, c[0x0][0x2e0], RZ ;  /* 0x0000b800190d7a24 */ /* 0x000fe200078e02ff */
[----:B0-----:R-:W-:Y:S01]  /*5cb0*/  HADD2.F32 R15, -RZ, R6.H1_H1 ;  /* 0x30000006ff0f7230 */ /* 0x001fe20000004100 */
[----:B----4-:R-:W-:Y:S01]  /*5cc0*/  @!P3 FMUL.FTZ R64, R64, R23 ;  /* 0x000000174040b220 */ /* 0x010fe20000410000 */
[----:B------:R-:W-:Y:S01]  /*5cd0*/  HADD2.F32 R23, -RZ, R7.H0_H0 ;  /* 0x20000007ff177230 */ /* 0x000fe20000004100 */
[--C-:B------:R-:W-:Y:S01]  /*5ce0*/  FADD.FTZ R73, R5, R26.reuse ;  /* 0x0000001a05497221 */ /* 0x100fe20000010000 */
[----:B------:R-:W-:Y:S01]  /*5cf0*/  FSETP.GTU.FTZ.AND P0, PT, R71, 20, PT ;  /* 0x41a000004700780b */ /* 0x000fe20003f1c000 */
[----:B------:R-:W-:Y:S01]  /*5d00*/  IMAD R69, R0, c[0x0][0x2e4], R13 ;  /* 0x0000b90000457a24 */ /* 0x000fe200078e020d */
[----:B------:R-:W0:Y:S01]  /*5d10*/  @!P2 MUFU.RCP R41, R12 ;  /* 0x0000000c0029a308 */ /* 0x000e220000001000 */
[--C-:B------:R-:W-:Y:S01]  /*5d20*/  FADD.FTZ R23, R23, R26.reuse ;  /* 0x0000001a17177221 */ /* 0x100fe20000010000 */
[----:B------:R-:W-:Y:S01]  /*5d30*/  FSETP.GTU.FTZ.AND P3, PT, R73, 20, PT ;  /* 0x41a000004900780b */ /* 0x000fe20003f7c000 */
[----:B-1----:R-:W-:Y:S01]  /*5d40*/  @!P4 FMUL.FTZ R63, R63, R78 ;  /* 0x0000004e3f3fc220 */ /* 0x002fe20000410000 */
[----:B------:R-:W-:Y:S01]  /*5d50*/  FSETP.GTU.FTZ.AND P4, PT, R14, 20, PT ;  /* 0x41a000000e00780b */ /* 0x000fe20003f9c000 */
[----:B------:R-:W-:-:S02]  /*5d60*/  FADD.FTZ R15, R15, R26 ;  /* 0x0000001a0f0f7221 */ /* 0x000fc40000010000 */
[----:B------:R-:W-:Y:S01]  /*5d70*/  IMAD.WIDE.U32 R8, R27, c[0x0][0x2f8], R8 ;  /* 0x0000be001b087a25 */ /* 0x000fe200078e0008 */
[----:B------:R1:W3:Y:S03]  /*5d80*/  @!P6 MUFU.EX2 R12, R4 ;  /* 0x00000004000ce308 */ /* 0x0002e60000000800 */
[----:B--2---:R-:W-:Y:S02]  /*5d90*/  @!P5 FADD.FTZ R22, R22, 1 ;  /* 0x3f8000001616d421 */ /* 0x004fe40000010000 */
[----:B------:R-:W-:Y:S01]  /*5da0*/  @!P0 FMUL.FTZ R13, R71, -1.4426950216293334961 ;  /* 0xbfb8aa3b470d8820 */ /* 0x000fe20000410000 */
[----:B------:R-:W-:Y:S01]  /*5db0*/  F2FP.PACK_AB R71, R89, R72 ;  /* 0x000000485947723e */ /* 0x000fe200000000ff */
[----:B0-----:R-:W-:Y:S01]  /*5dc0*/  @!P2 FMUL.FTZ R58, R58, R41 ;  /* 0x000000293a3aa220 */ /* 0x001fe20000410000 */
[----:B------:R-:W-:Y:S01]  /*5dd0*/  F2FP.PACK_AB R72, R52, R65 ;  /* 0x000000413448723e */ /* 0x000fe200000000ff */
[----:B-1----:R-:W-:Y:S01]  /*5de0*/  IMAD.WIDE.U32 R4, R0, c[0x0][0x2e0], R10 ;  /* 0x0000b80000047a25 */ /* 0x002fe200078e000a */
[----:B------:R-:W-:Y:S01]  /*5df0*/  HADD2.F32 R11, -RZ, R7.H1_H1 ;  /* 0x30000007ff0b7230 */ /* 0x000fe20000004100 */
[----:B------:R-:W0:Y:S01]  /*5e00*/  @!P5 MUFU.RCP R41, R22 ;  /* 0x000000160029d308 */ /* 0x000e220000001000 */
[----:B------:R-:W-:-:S02]  /*5e10*/  FSETP.GTU.FTZ.AND P2, PT, R15, 20, PT ;  /* 0x41a000000f00780b */ /* 0x000fc40003f5c000 */
[----:B------:R-:W-:Y:S01]  /*5e20*/  IADD3 R7, R5, R69, RZ ;  /* 0x0000004505077210 */ /* 0x000fe20007ffe0ff */
[----:B------:R-:W-:Y:S01]  /*5e30*/  @!P4 FMUL.FTZ R5, R14, -1.4426950216293334961 ;  /* 0xbfb8aa3b0e05c820 */ /* 0x000fe20000410000 */
[----:B------:R-:W-:Y:S01]  /*5e40*/  LEA R6, P1, R4, c[0x0][0x330], 0x1 ;  /* 0x0000cc0004067a11 */ /* 0x000fe200078208ff */
[----:B------:R-:W-:Y:S01]  /*5e50*/  FADD.FTZ R14, R11, R26 ;  /* 0x0000001a0b0e7221 */ /* 0x000fe20000010000 */
[----:B------:R-:W-:Y:S01]  /*5e60*/  F2FP.PACK_AB R69, R68, R85 ;  /* 0x000000554445723e */ /* 0x000fe200000000ff */
[----:B---3--:R-:W-:Y:S01]  /*5e70*/  @!P6 FADD.FTZ R12, R12, 1 ;  /* 0x3f8000000c0ce421 */ /* 0x008fe20000010000 */
[----:B------:R-:W-:Y:S01]  /*5e80*/  LEA.HI.X R7, R4, c[0x0][0x334], R7, 0x1, P1 ;  /* 0x0000cd0004077a11 */ /* 0x000fe200008f0c07 */
[----:B------:R-:W-:Y:S01]  /*5e90*/  @!P3 FMUL.FTZ R4, R73, -1.4426950216293334961 ;  /* 0xbfb8aa3b4904b820 */ /* 0x000fe20000410000 */
[----:B------:R-:W-:Y:S01]  /*5ea0*/  FSETP.GTU.FTZ.AND P1, PT, R23, 20, PT ;  /* 0x41a000001700780b */ /* 0x000fe20003f3c000 */
[----:B------:R1:W2:Y:S01]  /*5eb0*/  @!P6 MUFU.RCP R22, R12 ;  /* 0x0000000c0016e308 */ /* 0x0002a20000001000 */
[----:B------:R-:W-:Y:S01]  /*5ec0*/  F2FP.PACK_AB R68, R67, R66 ;  /* 0x000000424344723e */ /* 0x000fe200000000ff */
[----:B------:R-:W-:Y:S01]  /*5ed0*/  @!P2 FMUL.FTZ R10, R15, -1.4426950216293334961 ;  /* 0xbfb8aa3b0f0aa820 */ /* 0x000fe20000410000 */
[----:B------:R-:W-:Y:S01]  /*5ee0*/  F2FP.PACK_AB R73, R44, R43 ;  /* 0x0000002b2c49723e */ /* 0x000fe200000000ff */
[----:B0-----:R-:W-:Y:S01]  /*5ef0*/  @!P5 FMUL.FTZ R60, R60, R41 ;  /* 0x000000293c3cd220 */ /* 0x001fe20000410000 */
[----:B------:R-:W-:-:S03]  /*5f00*/  FSETP.GTU.FTZ.AND P5, PT, R14, 20, PT ;  /* 0x41a000000e00780b */ /* 0x000fc60003fbc000 */
[----:B------:R-:W0:Y:S01]  /*5f10*/  @!P4 MUFU.EX2 R5, R5 ;  /* 0x000000050005c308 */ /* 0x000e220000000800 */
[----:B-1----:R-:W-:-:S03]  /*5f20*/  LEA R12, R30, R36, 0x1 ;  /* 0x000000241e0c7211 */ /* 0x002fc600078e08ff */
[----:B------:R-:W-:Y:S02]  /*5f30*/  @!P1 FMUL.FTZ R11, R23, -1.4426950216293334961 ;  /* 0xbfb8aa3b170b9820 */ /* 0x000fe40000410000 */
[----:B------:R1:W-:Y:S02]  /*5f40*/  STS.128 [R12.X16], R68 ;  /* 0x000000440c007388 */ /* 0x0003e4000000cc00 */
[----:B------:R-:W3:Y:S01]  /*5f50*/  @!P3 MUFU.EX2 R4, R4 ;  /* 0x000000040004b308 */ /* 0x000ee20000000800 */
[----:B--2---:R-:W-:Y:S01]  /*5f60*/  @!P6 FMUL.FTZ R61, R61, R22 ;  /* 0x000000163d3de220 */ /* 0x004fe20000410000 */
[----:B------:R2:W-:Y:S01]  /*5f70*/  STS.128 [R12.X16+0x10], R72 ;  /* 0x000010480c007388 */ /* 0x0005e2000000cc00 */
[----:B------:R-:W-:-:S06]  /*5f80*/  NOP ;  /* 0x0000000000007918 */ /* 0x000fcc0000000000 */
[----:B------:R-:W4:Y:S01]  /*5f90*/  @!P1 MUFU.EX2 R11, R11 ;  /* 0x0000000b000b9308 */ /* 0x000f220000000800 */
[----:B------:R-:W5:Y:S01]  /*5fa0*/  LDS.128 R76, [R39.X16] ;  /* 0x00000000274c7984 */ /* 0x000f62000000cc00 */
[----:B------:R-:W-:Y:S02]  /*5fb0*/  @!P5 FMUL.FTZ R14, R14, -1.4426950216293334961 ;  /* 0xbfb8aa3b0e0ed820 */ /* 0x000fe40000410000 */
[----:B0-----:R-:W-:Y:S01]  /*5fc0*/  @!P4 FADD.FTZ R5, R5, 1 ;  /* 0x3f8000000505c421 */ /* 0x001fe20000010000 */
[----:B------:R-:W0:Y:S01]  /*5fd0*/  LDS.128 R80, [R39.X16+0x200] ;  /* 0x0002000027507984 */ /* 0x000e22000000cc00 */
[----:B-1----:R-:W-:Y:S01]  /*5fe0*/  F2FP.PACK_AB R68, R54, R55 ;  /* 0x000000373644723e */ /* 0x002fe200000000ff */
[----:B---3--:R-:W-:Y:S01]  /*5ff0*/  @!P3 FADD.FTZ R4, R4, 1 ;  /* 0x3f8000000404b421 */ /* 0x008fe20000010000 */
[----:B------:R-:W1:Y:S01]  /*6000*/  @!P0 MUFU.EX2 R13, R13 ;  /* 0x0000000d000d8308 */ /* 0x000e620000000800 */
[----:B------:R-:W-:Y:S02]  /*6010*/  F2FP.PACK_AB R71, R63, R64 ;  /* 0x000000403f47723e */ /* 0x000fe400000000ff */
[----:B------:R-:W-:-:S02]  /*6020*/  F2FP.PACK_AB R70, R58, R53 ;  /* 0x000000353a46723e */ /* 0x000fc400000000ff */
[----:B------:R-:W-:Y:S02]  /*6030*/  F2FP.PACK_AB R69, R57, R56 ;  /* 0x000000383945723e */ /* 0x000fe400000000ff */
[----:B--2---:R-:W-:Y:S01]  /*6040*/  F2FP.PACK_AB R72, R61, R60 ;  /* 0x0000003c3d48723e */ /* 0x004fe200000000ff */
[----:B----4-:R-:W-:Y:S01]  /*6050*/  @!P1 FADD.FTZ R11, R11, 1 ;  /* 0x3f8000000b0b9421 */ /* 0x010fe20000010000 */
[----:B------:R-:W2:Y:S01]  /*6060*/  @!P2 MUFU.EX2 R10, R10 ;  /* 0x0000000a000aa308 */ /* 0x000ea20000000800 */
[----:B-1----:R-:W-:-:S07]  /*6070*/  @!P0 FADD.FTZ R13, R13, 1 ;  /* 0x3f8000000d0d8421 */ /* 0x002fce0000010000 */
[----:B------:R-:W1:Y:S08]  /*6080*/  @!P5 MUFU.EX2 R14, R14 ;  /* 0x0000000e000ed308 */ /* 0x000e700000000800 */
[----:B------:R-:W3:Y:S01]  /*6090*/  @!P1 MUFU.RCP R11, R11 ;  /* 0x0000000b000b9308 */ /* 0x000ee20000001000 */
[----:B--2---:R-:W-:-:S07]  /*60a0*/  @!P2 FADD.FTZ R10, R10, 1 ;  /* 0x3f8000000a0aa421 */ /* 0x004fce0000010000 */
[----:B------:R2:W4:Y:S01]  /*60b0*/  @!P4 MUFU.RCP R44, R5 ;  /* 0x00000005002cc308 */ /* 0x0005220000001000 */
[----:B-1----:R-:W-:Y:S02]  /*60c0*/  @!P5 FADD.FTZ R14, R14, 1 ;  /* 0x3f8000000e0ed421 */ /* 0x002fe40000010000 */
[----:B---3--:R-:W-:-:S05]  /*60d0*/  @!P1 FMUL.FTZ R46, R46, R11 ;  /* 0x0000000b2e2e9220 */ /* 0x008fca0000410000 */
[----:B------:R1:W3:Y:S01]  /*60e0*/  @!P3 MUFU.RCP R15, R4 ;  /* 0x00000004000fb308 */ /* 0x0002e20000001000 */
[----:B--2---:R-:W-:-:S04]  /*60f0*/  FADD.FTZ R5, R55, R38 ;  /* 0x0000002637057221 */ /* 0x004fc80000010000 */
[----:B------:R-:W-:Y:S02]  /*6100*/  FADD.FTZ R11, R5, R54 ;  /* 0x00000036050b7221 */ /* 0x000fe40000010000 */
[----:B----4-:R-:W-:Y:S01]  /*6110*/  @!P4 FMUL.FTZ R59, R59, R44 ;  /* 0x0000002c3b3bc220 */ /* 0x010fe20000410000 */
[----:B------:R-:W2:Y:S01]  /*6120*/  @!P0 MUFU.RCP R13, R13 ;  /* 0x0000000d000d8308 */ /* 0x000ea20000001000 */
[----:B-1----:R-:W-:-:S04]  /*6130*/  IMAD.WIDE R4, R93, 0x10, R6 ;  /* 0x000000105d047825 */ /* 0x002fc800078e0206 */
[----:B------:R-:W-:Y:S01]  /*6140*/  IMAD R6, R28, c[0x0][0x2f8], RZ ;  /* 0x0000be001c067a24 */ /* 0x000fe200078e02ff */
[----:B-----5:R-:W-:Y:S01]  /*6150*/  STG.E.128 [R4.64], R76 ;  /* 0x0000004c04007986 */ /* 0x020fe2000c101d06 */
[----:B------:R-:W-:Y:S01]  /*6160*/  FADD.FTZ R56, R11, R56 ;  /* 0x000000380b387221 */ /* 0x000fe20000010000 */
[----:B------:R-:W1:Y:S01]  /*6170*/  @!P2 MUFU.RCP R10, R10 ;  /* 0x0000000a000aa308 */ /* 0x000e620000001000 */
[----:B---3--:R-:W-:Y:S01]  /*6180*/  @!P3 FMUL.FTZ R42, R42, R15 ;  /* 0x0000000f2a2ab220 */ /* 0x008fe20000410000 */
[----:B0-----:R0:W-:Y:S01]  /*6190*/  STG.E.128 [R4.64+0x200], R80 ;  /* 0x0002005004007986 */ /* 0x0011e2000c101d06 */
[----:B------:R-:W-:-:S03]  /*61a0*/  IMAD R7, R27, c[0x0][0x2fc], R6 ;  /* 0x0000bf001b077a24 */ /* 0x000fc600078e0206 */
[----:B------:R-:W-:Y:S01]  /*61b0*/  BAR.SYNC.DEFER_BLOCKING 0x0 ;  /* 0x0000000000007b1d */ /* 0x000fe20000010000 */
[----:B------:R-:W-:Y:S01]  /*61c0*/  FADD.FTZ R56, R56, R57 ;  /* 0x0000003938387221 */ /* 0x000fe20000010000 */
[----:B------:R-:W-:Y:S01]  /*61d0*/  IADD3 R9, R9, R7, RZ ;  /* 0x0000000709097210 */ /* 0x000fe20007ffe0ff */
[----:B--2---:R-:W-:Y:S01]  /*61e0*/  @!P0 FMUL.FTZ R62, R62, R13 ;  /* 0x0000000d3e3e8220 */ /* 0x004fe20000410000 */
[----:B------:R-:W-:Y:S01]  /*61f0*/  IADD3 R32, P3, R32, -0x800, RZ ;  /* 0xfffff80020207810 */ /* 0x000fe20007f7e0ff */
[----:B------:R-:W-:Y:S01]  /*6200*/  FADD.FTZ R53, R56, R53 ;  /* 0x0000003538357221 */ /* 0x000fe20000010000 */
[----:B------:R-:W2:Y:S02]  /*6210*/  @!P5 MUFU.RCP R14, R14 ;  /* 0x0000000e000ed308 */ /* 0x000ea40000001000 */
[----:B------:R-:W-:Y:S01]  /*6220*/  F2FP.PACK_AB R73, R59, R62 ;  /* 0x0000003e3b49723e */ /* 0x000fe200000000ff */
[----:B------:R-:W-:Y:S01]  /*6230*/  FADD.FTZ R53, R53, R58 ;  /* 0x0000003a35357221 */ /* 0x000fe20000010000 */
[----:B------:R-:W-:Y:S01]  /*6240*/  IADD3.X R33, R33, -0x1, RZ, P3, !PT ;  /* 0xffffffff21217810 */ /* 0x000fe20001ffe4ff */
[----:B-1----:R-:W-:Y:S01]  /*6250*/  @!P2 FMUL.FTZ R45, R45, R10 ;  /* 0x0000000a2d2da220 */ /* 0x002fe20000410000 */
[----:B------:R-:W-:Y:S01]  /*6260*/  IADD3 R34, P2, R34, -0x800, RZ ;  /* 0xfffff80022227810 */ /* 0x000fe20007f5e0ff */
[----:B------:R-:W-:-:S02]  /*6270*/  FADD.FTZ R64, R53, R64 ;  /* 0x0000004035407221 */ /* 0x000fc40000010000 */
[----:B0-----:R-:W-:Y:S01]  /*6280*/  IMAD R5, R25, c[0x0][0x300], RZ ;  /* 0x0000c00019057a24 */ /* 0x001fe200078e02ff */
[----:B------:R-:W-:Y:S01]  /*6290*/  F2FP.PACK_AB R74, R45, R42 ;  /* 0x0000002a2d4a723e */ /* 0x000fe200000000ff */
[----:B------:R-:W-:Y:S01]  /*62a0*/  FADD.FTZ R63, R64, R63 ;  /* 0x0000003f403f7221 */ /* 0x000fe20000010000 */
[----:B------:R-:W-:Y:S01]  /*62b0*/  IADD3.X R35, R35, -0x1, RZ, P2, !PT ;  /* 0xffffffff23237810 */ /* 0x000fe200017fe4ff */
[C---:B------:R-:W-:Y:S02]  /*62c0*/  IMAD R7, R0.reuse, c[0x0][0x304], R5 ;  /* 0x0000c10000077a24 */ /* 0x040fe400078e0205 */
[----:B------:R-:W-:Y:S01]  /*62d0*/  IMAD.WIDE.U32 R4, R0, c[0x0][0x300], R8 ;  /* 0x0000c00000047a25 */ /* 0x000fe200078e0008 */
[----:B------:R-:W-:Y:S03]  /*62e0*/  STS.128 [R12.X16], R68 ;  /* 0x000000440c007388 */ /* 0x000fe6000000cc00 */
[----:B--2---:R-:W-:Y:S01]  /*62f0*/  @!P5 FMUL.FTZ R49, R49, R14 ;  /* 0x0000000e3131d220 */ /* 0x004fe20000410000 */
[----:B------:R-:W-:Y:S01]  /*6300*/  IADD3 R5, R5, R7, RZ ;  /* 0x0000000705057210 */ /* 0x000fe20007ffe0ff */
[----:B------:R-:W-:Y:S01]  /*6310*/  FADD.FTZ R60, R63, R60 ;  /* 0x0000003c3f3c7221 */ /* 0x000fe20000010000 */
[----:B------:R-:W-:-:S02]  /*6320*/  LEA R6, P0, R4, c[0x0][0x340], 0x1 ;  /* 0x0000d00004067a11 */ /* 0x000fc400078008ff */
[----:B------:R-:W-:Y:S01]  /*6330*/  F2FP.PACK_AB R75, R49, R46 ;  /* 0x0000002e314b723e */ /* 0x000fe200000000ff */
[----:B------:R-:W-:Y:S01]  /*6340*/  FADD.FTZ R61, R60, R61 ;  /* 0x0000003d3c3d7221 */ /* 0x000fe20000010000 */
[----:B------:R-:W-:Y:S02]  /*6350*/  LEA.HI.X R7, R4, c[0x0][0x344], R5, 0x1, P0 ;  /* 0x0000d10004077a11 */ /* 0x000fe400000f0c05 */
[----:B------:R-:W-:Y:S01]  /*6360*/  ISETP.GT.AND P0, PT, R37, 0x1, PT ;  /* 0x000000012500780c */ /* 0x000fe20003f04270 */
[----:B------:R-:W-:Y:S01]  /*6370*/  STS.128 [R12.X16+0x10], R72 ;  /* 0x000010480c007388 */ /* 0x000fe2000000cc00 */
[----:B------:R-:W-:-:S06]  /*6380*/  NOP ;  /* 0x0000000000007918 */ /* 0x000fcc0000000000 */
[----:B------:R-:W0:Y:S01]  /*6390*/  LDS.128 R84, [R39.X16] ;  /* 0x0000000027547984 */ /* 0x000e22000000cc00 */
[----:B------:R-:W-:Y:S01]  /*63a0*/  IMAD.WIDE R4, R93, 0x10, R6 ;  /* 0x000000105d047825 */ /* 0x000fe200078e0206 */
[----:B------:R-:W-:Y:S02]  /*63b0*/  IADD3 R6, P1, R2, -0x800, RZ ;  /* 0xfffff80002067810 */ /* 0x000fe40007f3e0ff */
[----:B------:R-:W1:Y:S01]  /*63c0*/  LDS.128 R88, [R39.X16+0x200] ;  /* 0x0002000027587984 */ /* 0x000e62000000cc00 */
[----:B------:R-:W-:Y:S01]  /*63d0*/  FADD.FTZ R62, R61, R62 ;  /* 0x0000003e3d3e7221 */ /* 0x000fe20000010000 */
[----:B------:R-:W-:Y:S02]  /*63e0*/  IADD3.X R7, R3, -0x1, RZ, P1, !PT ;  /* 0xffffffff03077810 */ /* 0x000fe40000ffe4ff */
[----:B------:R-:W-:Y:S01]  /*63f0*/  MOV R37, R92 ;  /* 0x0000005c00257202 */ /* 0x000fe20000000f00 */
        /* <DEDUP_REMOVED lines=9> */
.L_x_3700:
        /* <DEDUP_REMOVED lines=29> */
.L_x_3752:
[----:B------:R-:W-:Y:S05]  /*6660*/  BSYNC B0 ;  /* 0x0000000000007941 */ /* 0x000fea0003800000 */
.L_x_3751:
        /* <DEDUP_REMOVED lines=11> */
[----:B------:R-:W-:-:S04]  /*6720*/  @!P2 LEA.HI R6, R6, R21, RZ, 0x5 ;  /* 0x000000150606a211 */ /* 0x000fc800078f28ff */
[----:B------:R-:W-:Y:S01]  /*6730*/  @!P2 SHF.R.S32.HI R6, RZ, 0x5, R6 ;  /* 0x00000005ff06a819 */ /* 0x000fe20000011406 */
[----:B-1----:R-:W-:-:S05]  /*6740*/  @P0 FADD R2, R3, R2 ;  /* 0x0000000203020221 */ /* 0x002fca0000000000 */
[----:B------:R-:W1:Y:S02]  /*6750*/  SHFL.DOWN P0, R5, R2, 0x4, 0x1f ;  /* 0x08801f0002057f89 */ /* 0x000e640000000000 */
[----:B-1----:R-:W-:-:S05]  /*6760*/  @P0 FADD R5, R2, R5 ;  /* 0x0000000502050221 */ /* 0x002fca0000000000 */
        /* <DEDUP_REMOVED lines=12> */
.L_x_3754:
[----:B------:R-:W1:Y:S02]  /*6830*/  S2R R21, SR_TID.X ;  /* 0x0000000000157919 */ /* 0x000e640000002100 */
.L_x_3755:
[----:B------:R-:W-:Y:S05]  /*6840*/  BSYNC B0 ;  /* 0x0000000000007941 */ /* 0x000fea0003800000 */
.L_x_3753:
[----:B-1----:R-:W-:-:S13]  /*6850*/  ISETP.GE.AND P0, PT, R21, c[0x0][0x16c], PT ;  /* 0x00005b0015007a0c */ /* 0x002fda0003f06270 */
[----:B------:R-:W-:Y:S05]  /*6860*/  @P0 EXIT ;  /* 0x000000000000094d */ /* 0x000fea0003800000 */
[C---:B0-----:R-:W-:Y:S02]  /*6870*/  IMAD R7, R25.reuse, c[0x0][0x2c8], RZ ;  /* 0x0000b20019077a24 */ /* 0x041fe400078e02ff */
        /* <DEDUP_REMOVED lines=19> */
.L_x_3756:
        /* <DEDUP_REMOVED lines=55> */
.L_x_3738:
[----:B------:R-:W-:Y:S01]  /*6d20*/  HFMA2.MMA R171, -RZ, RZ, 0, 5.9604644775390625e-08 ;  /* 0x00000001ffab7435 */ /* 0x000fe200000001ff */
[----:B------:R-:W-:Y:S02]  /*6d30*/  MOV R170, R14 ;  /* 0x0000000e00aa7202 */ /* 0x000fe40000000f00 */
[----:B------:R-:W-:-:S02]  /*6d40*/  MOV R172, RZ ;  /* 0x000000ff00ac7202 */ /* 0x000fc40000000f00 */
[----:B------:R-:W-:Y:S02]  /*6d50*/  MOV R173, 0xffffffff ;  /* 0xffffffff00ad7802 */ /* 0x000fe40000000f00 */
[----:B------:R-:W-:Y:S02]  /*6d60*/  MOV R12, 0x6d80 ;  /* 0x00006d80000c7802 */ /* 0x000fe40000000f00 */
[----:B-1---5:R-:W-:Y:S05]  /*6d70*/  CALL.REL.NOINC `($__internal_152_$__cuda_sm70_shflsync_up) ;  /* 0x00000ee000007944 */ /* 0x022fea0003c00000 */
[----:B-1----:R-:W-:Y:S01]  /*6d80*/  MOV R165, R170 ;  /* 0x000000aa00a57202 */ /* 0x002fe20000000f00 */
[----:B0-----:R-:W-:Y:S05]  /*6d90*/  BRA `(.L_x_3757) ;  /* 0xffffcf9000007947 */ /* 0x001fea000383ffff */
.L_x_3739:
[----:B------:R-:W-:Y:S01]  /*6da0*/  HFMA2.MMA R171, -RZ, RZ, 0, 5.9604644775390625e-08 ;  /* 0x00000001ffab7435 */ /* 0x000fe200000001ff */
[----:B------:R-:W-:Y:S02]  /*6db0*/  MOV R170, R15 ;  /* 0x0000000f00aa7202 */ /* 0x000fe40000000f00 */
[----:B------:R-:W-:Y:S02]  /*6dc0*/  MOV R172, RZ ;  /* 0x000000ff00ac7202 */ /* 0x000fe40000000f00 */
[----:B------:R-:W-:Y:S02]  /*6dd0*/  MOV R173, 0xffffffff ;  /* 0xffffffff00ad7802 */ /* 0x000fe40000000f00 */
[----:B------:R-:W-:-:S02]  /*6de0*/  MOV R12, 0x6e00 ;  /* 0x00006e00000c7802 */ /* 0x000fc40000000f00 */
[----:B012--5:R-:W-:Y:S05]  /*6df0*/  CALL.REL.NOINC `($__internal_152_$__cuda_sm70_shflsync_up) ;  /* 0x00000e6000007944 */ /* 0x027fea0003c00000 */
        /* <DEDUP_REMOVED lines=10> */
[----:B------:R-:W-:Y:S05]  /*6ea0*/  CALL.REL.NOINC `($__internal_152_$__cuda_sm70_shflsync_up) ;  /* 0x00000db000007944 */ /* 0x000fea0003c00000 */
[----:B0-----:R-:W-:Y:S01]  /*6eb0*/  HFMA2.MMA R171, -RZ, RZ, 0, 1.1920928955078125e-07 ;  /* 0x00000002ffab7435 */ /* 0x001fe200000001ff */
[----:B-1----:R-:W-:Y:S02]  /*6ec0*/  MOV R14, R170 ;  /* 0x000000aa000e7202 */ /* 0x002fe40000000f00 */
[----:B------:R-:W-:-:S02]  /*6ed0*/  MOV R170, R15 ;  /* 0x0000000f00aa7202 */ /* 0x000fc40000000f00 */
[----:B------:R-:W-:Y:S02]  /*6ee0*/  MOV R172, RZ ;  /* 0x000000ff00ac7202 */ /* 0x000fe40000000f00 */
[----:B------:R-:W-:Y:S02]  /*6ef0*/  MOV R173, 0xffffffff ;  /* 0xffffffff00ad7802 */ /* 0x000fe40000000f00 */
[----:B------:R-:W-:Y:S02]  /*6f00*/  MOV R12, 0x6f20 ;  /* 0x00006f20000c7802 */ /* 0x000fe40000000f00 */
[----:B------:R-:W-:Y:S05]  /*6f10*/  CALL.REL.NOINC `($__internal_152_$__cuda_sm70_shflsync_up) ;  /* 0x00000d4000007944 */ /* 0x000fea0003c00000 */
        /* <DEDUP_REMOVED lines=8> */
[----:B------:R-:W-:Y:S05]  /*6fa0*/  CALL.REL.NOINC `($__internal_152_$__cuda_sm70_shflsync_up) ;  /* 0x00000cb000007944 */ /* 0x000fea0003c00000 */
[----:B0-----:R-:W-:Y:S01]  /*6fb0*/  HFMA2.MMA R171, -RZ, RZ, 0, 2.384185791015625e-07 ;  /* 0x00000004ffab7435 */ /* 0x001fe200000001ff */
[----:B-1----:R-:W-:Y:S02]  /*6fc0*/  MOV R14, R170 ;  /* 0x000000aa000e7202 */ /* 0x002fe40000000f00 */
[----:B------:R-:W-:Y:S02]  /*6fd0*/  MOV R170, R15 ;  /* 0x0000000f00aa7202 */ /* 0x000fe40000000f00 */
[----:B------:R-:W-:Y:S02]  /*6fe0*/  MOV R172, RZ ;  /* 0x000000ff00ac7202 */ /* 0x000fe40000000f00 */
[----:B------:R-:W-:Y:S02]  /*6ff0*/  MOV R173, 0xffffffff ;  /* 0xffffffff00ad7802 */ /* 0x000fe40000000f00 */
[----:B------:R-:W-:Y:S02]  /*7000*/  MOV R12, 0x7020 ;  /* 0x00007020000c7802 */ /* 0x000fe40000000f00 */
[----:B------:R-:W-:Y:S05]  /*7010*/  CALL.REL.NOINC `($__internal_152_$__cuda_sm70_shflsync_up) ;  /* 0x00000c4000007944 */ /* 0x000fea0003c00000 */
        /* <DEDUP_REMOVED lines=9> */
[----:B------:R-:W-:Y:S05]  /*70b0*/  CALL.REL.NOINC `($__internal_152_$__cuda_sm70_shflsync_up) ;  /* 0x00000ba000007944 */ /* 0x000fea0003c00000 */
[----:B0-----:R-:W-:Y:S01]  /*70c0*/  HFMA2.MMA R171, -RZ, RZ, 0, 4.76837158203125e-07 ;  /* 0x00000008ffab7435 */ /* 0x001fe200000001ff */
[----:B-1----:R-:W-:Y:S02]  /*70d0*/  MOV R14, R170 ;  /* 0x000000aa000e7202 */ /* 0x002fe40000000f00 */
[----:B------:R-:W-:Y:S02]  /*70e0*/  MOV R170, R15 ;  /* 0x0000000f00aa7202 */ /* 0x000fe40000000f00 */
[----:B------:R-:W-:Y:S02]  /*70f0*/  MOV R172, RZ ;  /* 0x000000ff00ac7202 */ /* 0x000fe40000000f00 */
[----:B------:R-:W-:Y:S02]  /*7100*/  MOV R173, 0xffffffff ;  /* 0xffffffff00ad7802 */ /* 0x000fe40000000f00 */
[----:B------:R-:W-:Y:S02]  /*7110*/  MOV R12, 0x7130 ;  /* 0x00007130000c7802 */ /* 0x000fe40000000f00 */
[----:B------:R-:W-:Y:S05]  /*7120*/  CALL.REL.NOINC `($__internal_152_$__cuda_sm70_shflsync_up) ;  /* 0x00000b3000007944 */ /* 0x000fea0003c00000 */
        /* <DEDUP_REMOVED lines=9> */
[----:B------:R-:W-:Y:S05]  /*71c0*/  CALL.REL.NOINC `($__internal_152_$__cuda_sm70_shflsync_up) ;  /* 0x00000a9000007944 */ /* 0x000fea0003c00000 */
[----:B0-----:R-:W-:Y:S01]  /*71d0*/  HFMA2.MMA R171, -RZ, RZ, 0, 9.5367431640625e-07 ;  /* 0x00000010ffab7435 */ /* 0x001fe200000001ff */
[----:B-1----:R-:W-:Y:S02]  /*71e0*/  MOV R168, R170 ;  /* 0x000000aa00a87202 */ /* 0x002fe40000000f00 */
[----:B------:R-:W-:Y:S02]  /*71f0*/  MOV R170, R15 ;  /* 0x0000000f00aa7202 */ /* 0x000fe40000000f00 */
[----:B------:R-:W-:Y:S02]  /*7200*/  MOV R172, RZ ;  /* 0x000000ff00ac7202 */ /* 0x000fe40000000f00 */
[----:B------:R-:W-:Y:S02]  /*7210*/  MOV R173, 0xffffffff ;  /* 0xffffffff00ad7802 */ /* 0x000fe40000000f00 */
[----:B------:R-:W-:-:S02]  /*7220*/  MOV R12, 0x7240 ;  /* 0x00007240000c7802 */ /* 0x000fc40000000f00 */
[----:B------:R-:W-:Y:S05]  /*7230*/  CALL.REL.NOINC `($__internal_152_$__cuda_sm70_shflsync_up) ;  /* 0x00000a2000007944 */ /* 0x000fea0003c00000 */
[----:B-1----:R-:W-:Y:S01]  /*7240*/  MOV R12, R170 ;  /* 0x000000aa000c7202 */ /* 0x002fe20000000f00 */
[----:B0-----:R-:W-:Y:S05]  /*7250*/  BRA `(.L_x_3758) ;  /* 0xffffcc5000007947 */ /* 0x001fea000383ffff */
.L_x_3742:
[----:B0-----:R-:W-:Y:S01]  /*7260*/  HFMA2.MMA R171, -RZ, RZ, 0, 5.9604644775390625e-08 ;  /* 0x00000001ffab7435 */ /* 0x001fe200000001ff */
[----:B------:R-:W-:-:S02]  /*7270*/  MOV R170, R165 ;  /* 0x000000a500aa7202 */ /* 0x000fc40000000f00 */
[----:B------:R-:W-:Y:S02]  /*7280*/  MOV R172, RZ ;  /* 0x000000ff00ac7202 */ /* 0x000fe40000000f00 */
[----:B------:R-:W-:Y:S02]  /*7290*/  MOV R173, 0xffffffff ;  /* 0xffffffff00ad7802 */ /* 0x000fe40000000f00 */
[----:B------:R-:W-:Y:S02]  /*72a0*/  MOV R12, 0x72c0 ;  /* 0x000072c0000c7802 */ /* 0x000fe40000000f00 */
[----:B-1---5:R-:W-:Y:S05]  /*72b0*/  CALL.REL.NOINC `($__internal_152_$__cuda_sm70_shflsync_up) ;  /* 0x000009a000007944 */ /* 0x022fea0003c00000 */
[----:B0-----:R-:W-:Y:S01]  /*72c0*/  HFMA2.MMA R171, -RZ, RZ, 0, 5.9604644775390625e-08 ;  /* 0x00000001ffab7435 */ /* 0x001fe200000001ff */
[----:B-1----:R-:W-:Y:S02]  /*72d0*/  MOV R14, R170 ;  /* 0x000000aa000e7202 */ /* 0x002fe40000000f00 */
[----:B------:R-:W-:Y:S02]  /*72e0*/  MOV R170, R15 ;  /* 0x0000000f00aa7202 */ /* 0x000fe40000000f00 */
[----:B------:R-:W-:Y:S02]  /*72f0*/  MOV R172, RZ ;  /* 0x000000ff00ac7202 */ /* 0x000fe40000000f00 */
[----:B------:R-:W-:-:S02]  /*7300*/  MOV R173, 0xffffffff ;  /* 0xffffffff00ad7802 */ /* 0x000fc40000000f00 */
[----:B------:R-:W-:Y:S02]  /*7310*/  MOV R12, 0x7330 ;  /* 0x00007330000c7802 */ /* 0x000fe40000000f00 */
[----:B------:R-:W-:Y:S05]  /*7320*/  CALL.REL.NOINC `($__internal_152_$__cuda_sm70_shflsync_up) ;  /* 0x0000093000007944 */ /* 0x000fea0003c00000 */
[----:B------:R-:W-:Y:S01]  /*7330*/  HFMA2.MMA R174, -RZ, RZ, 0, 0 ;  /* 0x00000000ffae7435 */ /* 0x000fe200000001ff */
[----:B------:R-:W-:Y:S02]  /*7340*/  MOV R165, R14 ;  /* 0x0000000e00a57202 */ /* 0x000fe40000000f00 */
[----:B-1----:R-:W-:Y:S02]  /*7350*/  MOV R168, R170 ;  /* 0x000000aa00a87202 */ /* 0x002fe40000000f00 */
[----:B0-----:R-:W-:Y:S02]  /*7360*/  MOV R171, R22 ;  /* 0x0000001600ab7202 */ /* 0x001fe40000000f00 */
[----:B------:R-:W-:Y:S02]  /*7370*/  MOV R167, 0x1f ;  /* 0x0000001f00a77802 */ /* 0x000fe40000000f00 */
[----:B------:R-:W-:Y:S02]  /*7380*/  MOV R176, 0xffffffff ;  /* 0xffffffff00b07802 */ /* 0x000fe40000000f00 */
[----:B------:R-:W-:-:S02]  /*7390*/  MOV R12, 0x73b0 ;  /* 0x000073b0000c7802 */ /* 0x000fc40000000f00 */
[----:B------:R-:W-:Y:S05]  /*73a0*/  CALL.REL.NOINC `($__internal_151_$__cuda_sm70_shflsync_idx_p) ;  /* 0x0000087000007944 */ /* 0x000fea0003c00000 */
[----:B0-----:R-:W-:Y:S01]  /*73b0*/  HFMA2.MMA R174, -RZ, RZ, 0, 0 ;  /* 0x00000000ffae7435 */ /* 0x001fe200000001ff */
[----:B-1----:R-:W-:-:S02]  /*73c0*/  MOV R22, R167 ;  /* 0x000000a700167202 */ /* 0x002fc40000000f00 */
[----:B------:R-:W-:Y:S02]  /*73d0*/  MOV R171, R23 ;  /* 0x0000001700ab7202 */ /* 0x000fe40000000f00 */
[----:B------:R-:W-:Y:S02]  /*73e0*/  MOV R167, 0x1f ;  /* 0x0000001f00a77802 */ /* 0x000fe40000000f00 */
[----:B------:R-:W-:Y:S02]  /*73f0*/  MOV R176, 0xffffffff ;  /* 0xffffffff00b07802 */ /* 0x000fe40000000f00 */
[----:B------:R-:W-:Y:S02]  /*7400*/  MOV R12, 0x7420 ;  /* 0x00007420000c7802 */ /* 0x000fe40000000f00 */
[----:B------:R-:W-:Y:S05]  /*7410*/  CALL.REL.NOINC `($__internal_151_$__cuda_sm70_shflsync_idx_p) ;  /* 0x0000080000007944 */ /* 0x000fea0003c00000 */
[----:B-1----:R-:W-:Y:S01]  /*7420*/  MOV R13, R167 ;  /* 0x000000a7000d7202 */ /* 0x002fe20000000f00 */
[----:B0-----:R-:W-:Y:S05]  /*7430*/  BRA `(.L_x_3759) ;  /* 0xffffcbf000007947 */ /* 0x001fea000383ffff */
.L_x_3745:
[----:B------:R-:W-:Y:S01]  /*7440*/  HFMA2.MMA R174, -RZ, RZ, 0, 5.9604644775390625e-08 ;  /* 0x00000001ffae7435 */ /* 0x000fe200000001ff */
[----:B------:R-:W-:Y:S02]  /*7450*/  MOV R165, R14 ;  /* 0x0000000e00a57202 */ /* 0x000fe40000000f00 */
[----:B------:R-:W-:-:S02]  /*7460*/  MOV R172, 0x1f ;  /* 0x0000001f00ac7802 */ /* 0x000fc40000000f00 */
[----:B------:R-:W-:Y:S02]  /*7470*/  MOV R167, 0xffffffff ;  /* 0xffffffff00a77802 */ /* 0x000fe40000000f00 */
[----:B------:R-:W-:Y:S02]  /*7480*/  MOV R12, 0x74a0 ;  /* 0x000074a0000c7802 */ /* 0x000fe40000000f00 */
[----:B------:R-:W-:Y:S05]  /*7490*/  CALL.REL.NOINC `($__internal_150_$__cuda_sm70_shflsync_down) ;  /* 0x0000074000007944 */ /* 0x000fea0003c00000 */
[----:B-1----:R-:W-:Y:S01]  /*74a0*/  MOV R143, R172 ;  /* 0x000000ac008f7202 */ /* 0x002fe20000000f00 */
[----:B0-----:R-:W-:Y:S05]  /*74b0*/  BRA `(.L_x_3760) ;  /* 0xffffd05000007947 */ /* 0x001fea000383ffff */
.L_x_3746:
[----:B------:R-:W-:Y:S01]  /*74c0*/  HFMA2.MMA R174, -RZ, RZ, 0, 5.9604644775390625e-08 ;  /* 0x00000001ffae7435 */ /* 0x000fe200000001ff */
[----:B------:R-:W-:Y:S02]  /*74d0*/  MOV R165, R15 ;  /* 0x0000000f00a57202 */ /* 0x000fe40000000f00 */
[----:B------:R-:W-:Y:S02]  /*74e0*/  MOV R172, 0x1f ;  /* 0x0000001f00ac7802 */ /* 0x000fe40000000f00 */
[----:B------:R-:W-:Y:S02]  /*74f0*/  MOV R167, 0xffffffff ;  /* 0xffffffff00a77802 */ /* 0x000fe40000000f00 */
[----:B------:R-:W-:-:S02]  /*7500*/  MOV R12, 0x7520 ;  /* 0x00007520000c7802 */ /* 0x000fc40000000f00 */
[----:B01----:R-:W-:Y:S05]  /*7510*/  CALL.REL.NOINC `($__internal_150_$__cuda_sm70_shflsync_down) ;  /* 0x000006c000007944 */ /* 0x003fea0003c00000 */
        /* <DEDUP_REMOVED lines=9> */
[----:B------:R-:W-:Y:S05]  /*75b0*/  CALL.REL.NOINC `($__internal_150_$__cuda_sm70_shflsync_down) ;  /* 0x0000062000007944 */ /* 0x000fea0003c00000 */
[----:B0-----:R-:W-:Y:S01]  /*75c0*/  HFMA2.MMA R174, -RZ, RZ, 0, 1.1920928955078125e-07 ;  /* 0x00000002ffae7435 */ /* 0x001fe200000001ff */
[----:B-1----:R-:W-:Y:S02]  /*75d0*/  MOV R14, R172 ;  /* 0x000000ac000e7202 */ /* 0x002fe40000000f00 */
[----:B------:R-:W-:-:S02]  /*75e0*/  MOV R165, R15 ;  /* 0x0000000f00a57202 */ /* 0x000fc40000000f00 */
[----:B------:R-:W-:Y:S02]  /*75f0*/  MOV R172, 0x1f ;  /* 0x0000001f00ac7802 */ /* 0x000fe40000000f00 */
[----:B------:R-:W-:Y:S02]  /*7600*/  MOV R167, 0xffffffff ;  /* 0xffffffff00a77802 */ /* 0x000fe40000000f00 */
[----:B------:R-:W-:Y:S02]  /*7610*/  MOV R12, 0x7630 ;  /* 0x00007630000c7802 */ /* 0x000fe40000000f00 */
[----:B------:R-:W-:Y:S05]  /*7620*/  CALL.REL.NOINC `($__internal_150_$__cuda_sm70_shflsync_down) ;  /* 0x000005b000007944 */ /* 0x000fea0003c00000 */
[----:B-1----:R-:W-:Y:S01]  /*7630*/  @!P3 FFMA.FTZ R15, R143, R172, R15 ;  /* 0x000000ac8f0fb223 */ /* 0x002fe2000001000f */
[----:B0-----:R-:W-:Y:S01]  /*7640*/  HFMA2.MMA R174, -RZ, RZ, 0, 2.384185791015625e-07 ;  /* 0x00000004ffae7435 */ /* 0x001fe200000001ff */
[----:B------:R-:W-:Y:S01]  /*7650*/  @!P3 FMUL.FTZ R143, R14, R143 ;  /* 0x0000008f0e8fb220 */ /* 0x000fe20000410000 */
[----:B------:R-:W-:Y:S02]  /*7660*/  MOV R172, 0x1f ;  /* 0x0000001f00ac7802 */ /* 0x000fe40000000f00 */
[----:B------:R-:W-:Y:S02]  /*7670*/  MOV R167, 0xffffffff ;  /* 0xffffffff00a77802 */ /* 0x000fe40000000f00 */
[----:B------:R-:W-:-:S02]  /*7680*/  MOV R165, R143 ;  /* 0x0000008f00a57202 */ /* 0x000fc40000000f00 */
[----:B------:R-:W-:Y:S02]  /*7690*/  MOV R12, 0x76b0 ;  /* 0x000076b0000c7802 */ /* 0x000fe40000000f00 */
[----:B------:R-:W-:Y:S05]  /*76a0*/  CALL.REL.NOINC `($__internal_150_$__cuda_sm70_shflsync_down) ;  /* 0x0000053000007944 */ /* 0x000fea0003c00000 */
[----:B0-----:R-:W-:Y:S01]  /*76b0*/  HFMA2.MMA R174, -RZ, RZ, 0, 2.384185791015625e-07 ;  /* 0x00000004ffae7435 */ /* 0x001fe200000001ff */
[----:B-1----:R-:W-:Y:S02]  /*76c0*/  MOV R14, R172 ;  /* 0x000000ac000e7202 */ /* 0x002fe40000000f00 */
[----:B------:R-:W-:Y:S02]  /*76d0*/  MOV R165, R15 ;  /* 0x0000000f00a57202 */ /* 0x000fe40000000f00 */
[----:B------:R-:W-:Y:S02]  /*76e0*/  MOV R172, 0x1f ;  /* 0x0000001f00ac7802 */ /* 0x000fe40000000f00 */
[----:B------:R-:W-:Y:S02]  /*76f0*/  MOV R167, 0xffffffff ;  /* 0xffffffff00a77802 */ /* 0x000fe40000000f00 */
[----:B------:R-:W-:Y:S02]  /*7700*/  MOV R12, 0x7720 ;  /* 0x00007720000c7802 */ /* 0x000fe40000000f00 */
[----:B------:R-:W-:Y:S05]  /*7710*/  CALL.REL.NOINC `($__internal_150_$__cuda_sm70_shflsync_down) ;  /* 0x000004c000007944 */ /* 0x000fea0003c00000 */
[----:B-1----:R-:W-:Y:S01]  /*7720*/  @!P2 FFMA.FTZ R15, R143, R172, R15 ;  /* 0x000000ac8f0fa223 */ /* 0x002fe2000001000f */
[----:B0-----:R-:W-:Y:S01]  /*7730*/  HFMA2.MMA R174, -RZ, RZ, 0, 4.76837158203125e-07 ;  /* 0x00000008ffae7435 */ /* 0x001fe200000001ff */
[----:B------:R-:W-:Y:S01]  /*7740*/  @!P2 FMUL.FTZ R143, R14, R143 ;  /* 0x0000008f0e8fa220 */ /* 0x000fe20000410000 */
[----:B------:R-:W-:-:S02]  /*7750*/  MOV R172, 0x1f ;  /* 0x0000001f00ac7802 */ /* 0x000fc40000000f00 */
[----:B------:R-:W-:Y:S02]  /*7760*/  MOV R167, 0xffffffff ;  /* 0xffffffff00a77802 */ /* 0x000fe40000000f00 */
[----:B------:R-:W-:Y:S02]  /*7770*/  MOV R165, R143 ;  /* 0x0000008f00a57202 */ /* 0x000fe40000000f00 */
[----:B------:R-:W-:Y:S02]  /*7780*/  MOV R12, 0x77a0 ;  /* 0x000077a0000c7802 */ /* 0x000fe40000000f00 */
[----:B------:R-:W-:Y:S05]  /*7790*/  CALL.REL.NOINC `($__internal_150_$__cuda_sm70_shflsync_down) ;  /* 0x0000044000007944 */ /* 0x000fea0003c00000 */
[----:B0-----:R-:W-:Y:S01]  /*77a0*/  HFMA2.MMA R174, -RZ, RZ, 0, 4.76837158203125e-07 ;  /* 0x00000008ffae7435 */ /* 0x001fe200000001ff */
[----:B-1----:R-:W-:Y:S02]  /*77b0*/  MOV R14, R172 ;  /* 0x000000ac000e7202 */ /* 0x002fe40000000f00 */
[----:B------:R-:W-:Y:S02]  /*77c0*/  MOV R165, R15 ;  /* 0x0000000f00a57202 */ /* 0x000fe40000000f00 */
[----:B------:R-:W-:Y:S02]  /*77d0*/  MOV R172, 0x1f ;  /* 0x0000001f00ac7802 */ /* 0x000fe40000000f00 */
[----:B------:R-:W-:-:S02]  /*77e0*/  MOV R167, 0xffffffff ;  /* 0xffffffff00a77802 */ /* 0x000fc40000000f00 */
[----:B------:R-:W-:Y:S02]  /*77f0*/  MOV R12, 0x7810 ;  /* 0x00007810000c7802 */ /* 0x000fe40000000f00 */
[----:B------:R-:W-:Y:S05]  /*7800*/  CALL.REL.NOINC `($__internal_150_$__cuda_sm70_shflsync_down) ;  /* 0x000003d000007944 */ /* 0x000fea0003c00000 */
        /* <DEDUP_REMOVED lines=8> */
[----:B------:R-:W-:Y:S05]  /*7890*/  CALL.REL.NOINC `($__internal_150_$__cuda_sm70_shflsync_down) ;  /* 0x0000034000007944 */ /* 0x000fea0003c00000 */
[----:B0-----:R-:W-:Y:S01]  /*78a0*/  HFMA2.MMA R174, -RZ, RZ, 0, 9.5367431640625e-07 ;  /* 0x00000010ffae7435 */ /* 0x001fe200000001ff */
[----:B-1----:R-:W-:Y:S02]  /*78b0*/  MOV R14, R172 ;  /* 0x000000ac000e7202 */ /* 0x002fe40000000f00 */
[----:B------:R-:W-:Y:S02]  /*78c0*/  MOV R165, R15 ;  /* 0x0000000f00a57202 */ /* 0x000fe40000000f00 */
[----:B------:R-:W-:Y:S02]  /*78d0*/  MOV R172, 0x1f ;  /* 0x0000001f00ac7802 */ /* 0x000fe40000000f00 */
[----:B------:R-:W-:Y:S02]  /*78e0*/  MOV R167, 0xffffffff ;  /* 0xffffffff00a77802 */ /* 0x000fe40000000f00 */
[----:B------:R-:W-:Y:S02]  /*78f0*/  MOV R12, 0x7910 ;  /* 0x00007910000c7802 */ /* 0x000fe40000000f00 */
[----:B------:R-:W-:Y:S05]  /*7900*/  CALL.REL.NOINC `($__internal_150_$__cuda_sm70_shflsync_down) ;  /* 0x000002d000007944 */ /* 0x000fea0003c00000 */
[----:B-1----:R-:W-:Y:S01]  /*7910*/  @!P0 FFMA.FTZ R15, R163, R172, R15 ;  /* 0x000000aca30f8223 */ /* 0x002fe2000001000f */
[----:B0-----:R-:W-:Y:S01]  /*7920*/  HFMA2.MMA R174, -RZ, RZ, 0, 0 ;  /* 0x00000000ffae7435 */ /* 0x001fe200000001ff */
[----:B------:R-:W-:Y:S01]  /*7930*/  @!P0 FMUL.FTZ R163, R14, R163 ;  /* 0x000000a30ea38220 */ /* 0x000fe20000410000 */
[----:B------:R-:W-:-:S02]  /*7940*/  MOV R167, 0x1f ;  /* 0x0000001f00a77802 */ /* 0x000fc40000000f00 */
[----:B------:R-:W-:Y:S02]  /*7950*/  MOV R176, 0xffffffff ;  /* 0xffffffff00b07802 */ /* 0x000fe40000000f00 */
[----:B------:R-:W-:Y:S02]  /*7960*/  MOV R171, R163 ;  /* 0x000000a300ab7202 */ /* 0x000fe40000000f00 */
[----:B------:R-:W-:Y:S02]  /*7970*/  MOV R12, 0x7990 ;  /* 0x00007990000c7802 */ /* 0x000fe40000000f00 */
[----:B------:R-:W-:Y:S05]  /*7980*/  CALL.REL.NOINC `($__internal_151_$__cuda_sm70_shflsync_idx_p) ;  /* 0x0000029000007944 */ /* 0x000fea0003c00000 */
[----:B0-----:R-:W-:Y:S01]  /*7990*/  HFMA2.MMA R174, -RZ, RZ, 0, 0 ;  /* 0x00000000ffae7435 */ /* 0x001fe200000001ff */
[----:B-1----:R-:W-:Y:S02]  /*79a0*/  MOV R14, R167 ;  /* 0x000000a7000e7202 */ /* 0x002fe40000000f00 */
[----:B------:R-:W-:Y:S02]  /*79b0*/  MOV R171, R15 ;  /* 0x0000000f00ab7202 */ /* 0x000fe40000000f00 */
[----:B------:R-:W-:Y:S02]  /*79c0*/  MOV R167, 0x1f ;  /* 0x0000001f00a77802 */ /* 0x000fe40000000f00 */
[----:B------:R-:W-:-:S02]  /*79d0*/  MOV R176, 0xffffffff ;  /* 0xffffffff00b07802 */ /* 0x000fc40000000f00 */
[----:B------:R-:W-:Y:S02]  /*79e0*/  MOV R12, 0x7a00 ;  /* 0x00007a00000c7802 */ /* 0x000fe40000000f00 */
[----:B------:R-:W-:Y:S05]  /*79f0*/  CALL.REL.NOINC `($__internal_151_$__cuda_sm70_shflsync_idx_p) ;  /* 0x0000022000007944 */ /* 0x000fea0003c00000 */
[----:B0-----:R-:W-:Y:S01]  /*7a00*/  HFMA2.MMA R174, -RZ, RZ, 0, 5.9604644775390625e-08 ;  /* 0x00000001ffae7435 */ /* 0x001fe200000001ff */
[----:B-1----:R-:W-:Y:S02]  /*7a10*/  MOV R170, R167 ;  /* 0x000000a700aa7202 */ /* 0x002fe40000000f00 */
[----:B------:R-:W-:Y:S02]  /*7a20*/  MOV R143, R14 ;  /* 0x0000000e008f7202 */ /* 0x000fe40000000f00 */
[----:B------:R-:W-:Y:S02]  /*7a30*/  MOV R165, R163 ;  /* 0x000000a300a57202 */ /* 0x000fe40000000f00 */
[----:B------:R-:W-:Y:S02]  /*7a40*/  MOV R172, 0x1f ;  /* 0x0000001f00ac7802 */ /* 0x000fe40000000f00 */
[----:B------:R-:W-:Y:S02]  /*7a50*/  MOV R167, 0xffffffff ;  /* 0xffffffff00a77802 */ /* 0x000fe40000000f00 */
[----:B------:R-:W-:-:S02]  /*7a60*/  MOV R12, 0x7a80 ;  /* 0x00007a80000c7802 */ /* 0x000fc40000000f00 */
[----:B------:R-:W-:Y:S05]  /*7a70*/  CALL.REL.NOINC `($__internal_150_$__cuda_sm70_shflsync_down) ;  /* 0x0000016000007944 */ /* 0x000fea0003c00000 */
[----:B0-----:R-:W-:Y:S01]  /*7a80*/  HFMA2.MMA R174, -RZ, RZ, 0, 5.9604644775390625e-08 ;  /* 0x00000001ffae7435 */ /* 0x001fe200000001ff */
[----:B-1----:R-:W-:-:S02]  /*7a90*/  MOV R14, R172 ;  /* 0x000000ac000e7202 */ /* 0x002fc40000000f00 */
[----:B------:R-:W-:Y:S02]  /*7aa0*/  MOV R165, R15 ;  /* 0x0000000f00a57202 */ /* 0x000fe40000000f00 */
[----:B------:R-:W-:Y:S02]  /*7ab0*/  MOV R172, 0x1f ;  /* 0x0000001f00ac7802 */ /* 0x000fe40000000f00 */
[----:B------:R-:W-:Y:S02]  /*7ac0*/  MOV R167, 0xffffffff ;  /* 0xffffffff00a77802 */ /* 0x000fe40000000f00 */
[----:B------:R-:W-:Y:S02]  /*7ad0*/  MOV R12, 0x7af0 ;  /* 0x00007af0000c7802 */ /* 0x000fe40000000f00 */
[----:B------:R-:W-:Y:S05]  /*7ae0*/  CALL.REL.NOINC `($__internal_150_$__cuda_sm70_shflsync_down) ;  /* 0x000000f000007944 */ /* 0x000fea0003c00000 */
[----:B0-----:R-:W-:Y:S01]  /*7af0*/  HFMA2.MMA R174, -RZ, RZ, 0, 0 ;  /* 0x00000000ffae7435 */ /* 0x001fe200000001ff */
[----:B------:R-:W-:Y:S02]  /*7b00*/  MOV R163, R14 ;  /* 0x0000000e00a37202 */ /* 0x000fe40000000f00 */
[----:B------:R-:W-:Y:S02]  /*7b10*/  MOV R171, R22 ;  /* 0x0000001600ab7202 */ /* 0x000fe40000000f00 */
[----:B------:R-:W-:-:S02]  /*7b20*/  MOV R167, 0x1f ;  /* 0x0000001f00a77802 */ /* 0x000fc40000000f00 */
[----:B------:R-:W-:Y:S02]  /*7b30*/  MOV R176, 0xffffffff ;  /* 0xffffffff00b07802 */ /* 0x000fe40000000f00 */
[----:B------:R-:W-:Y:S02]  /*7b40*/  MOV R12, 0x7b60 ;  /* 0x00007b60000c7802 */ /* 0x000fe40000000f00 */
[----:B-1----:R-:W-:Y:S05]  /*7b50*/  CALL.REL.NOINC `($__internal_151_$__cuda_sm70_shflsync_idx_p) ;  /* 0x000000c000007944 */ /* 0x002fea0003c00000 */
[----:B0-----:R-:W-:Y:S01]  /*7b60*/  HFMA2.MMA R174, -RZ, RZ, 0, 0 ;  /* 0x00000000ffae7435 */ /* 0x001fe200000001ff */
[----:B-1----:R-:W-:Y:S02]  /*7b70*/  MOV R165, R167 ;  /* 0x000000a700a57202 */ /* 0x002fe40000000f00 */
[----:B------:R-:W-:Y:S02]  /*7b80*/  MOV R171, R23 ;  /* 0x0000001700ab7202 */ /* 0x000fe40000000f00 */
[----:B------:R-:W-:Y:S02]  /*7b90*/  MOV R167, 0x1f ;  /* 0x0000001f00a77802 */ /* 0x000fe40000000f00 */
[----:B------:R-:W-:Y:S02]  /*7ba0*/  MOV R176, 0xffffffff ;  /* 0xffffffff00b07802 */ /* 0x000fe40000000f00 */
[----:B------:R-:W-:-:S02]  /*7bb0*/  MOV R12, 0x7bd0 ;  /* 0x00007bd0000c7802 */ /* 0x000fc40000000f00 */
[----:B------:R-:W-:Y:S05]  /*7bc0*/  CALL.REL.NOINC `($__internal_151_$__cuda_sm70_shflsync_idx_p) ;  /* 0x0000005000007944 */ /* 0x000fea0003c00000 */
[----:B01----:R-:W-:Y:S05]  /*7bd0*/  BRA `(.L_x_3761) ;  /* 0xffffcad000007947 */ /* 0x003fea000383ffff */
        .weak           $__internal_150_$__cuda_sm70_shflsync_down
        .type           $__internal_150_$__cuda_sm70_shflsync_down,@function
        .size           $__internal_150_$__cuda_sm70_shflsync_down,($__internal_151_$__cuda_sm70_shflsync_idx_p - $__internal_150_$__cuda_sm70_shflsync_down)
$__internal_150_$__cuda_sm70_shflsync_down:
[----:B------:R-:W-:Y:S01]  /*7be0*/  HFMA2.MMA R13, -RZ, RZ, 0, 0 ;  /* 0x00000000ff0d7435 */ /* 0x000fe200000001ff */
[----:B------:R-:W-:Y:S04]  /*7bf0*/  WARPSYNC R167 ;  /* 0x000000a700007348 */ /* 0x000fe80003800000 */
[----:B------:R0:W1:Y:S01]  /*7c00*/  SHFL.DOWN PT, R172, R165, R174, R172 ;  /* 0x080000aea5ac7389 */ /* 0x00006200000e00ac */
[----:B------:R-:W-:Y:S05]  /*7c10*/  RET.REL.NODEC R12 `(_Z25selective_scan_bwd_kernelI32Selective_Scan_bwd_kernel_traitsILi64ELi16ELb1ELb0ELb0ELb1ELb0EN3c104HalfEfEEv12SSMParamsBwd) ;  /* 0xffff83e00c007950 */ /* 0x000fea0003c3ffff */
        .weak           $__internal_151_$__cuda_sm70_shflsync_idx_p
        .type           $__internal_151_$__cuda_sm70_shflsync_idx_p,@function
        .size           $__internal_151_$__cuda_sm70_shflsync_idx_p,($__internal_152_$__cuda_sm70_shflsync_up - $__internal_151_$__cuda_sm70_shflsync_idx_p)
$__internal_151_$__cuda_sm70_shflsync_idx_p:
[----:B------:R-:W-:Y:S01]  /*7c20*/  MOV R13, 0x0 ;  /* 0x00000000000d7802 */ /* 0x000fe20000000f00 */
[----:B------:R-:W-:Y:S04]  /*7c30*/  WARPSYNC R176 ;  /* 0x000000b000007348 */ /* 0x000fe80003800000 */
[----:B------:R0:W1:Y:S01]  /*7c40*/  SHFL.IDX PT, R167, R171, R174, R167 ;  /* 0x000000aeaba77389 */ /* 0x00006200000e00a7 */
[----:B------:R-:W-:Y:S05]  /*7c50*/  RET.REL.NODEC R12 `(_Z25selective_scan_bwd_kernelI32Selective_Scan_bwd_kernel_traitsILi64ELi16ELb1ELb0ELb0ELb1ELb0EN3c104HalfEfEEv12SSMParamsBwd) ;  /* 0xffff83a00c007950 */ /* 0x000fea0003c3ffff */
        .weak           $__internal_152_$__cuda_sm70_shflsync_up
        .type           $__internal_152_$__cuda_sm70_shflsync_up,@function
        .size           $__internal_152_$__cuda_sm70_shflsync_up,(.L_x_8964 - $__internal_152_$__cuda_sm70_shflsync_up)
$__internal_152_$__cuda_sm70_shflsync_up:
[----:B------:R-:W-:Y:S01]  /*7c60*/  HFMA2.MMA R13, -RZ, RZ, 0, 0 ;  /* 0x00000000ff0d7435 */ /* 0x000fe200000001ff */
[----:B------:R-:W-:Y:S04]  /*7c70*/  WARPSYNC R173 ;  /* 0x000000ad00007348 */ /* 0x000fe80003800000 */
[----:B------:R0:W1:Y:S01]  /*7c80*/  SHFL.UP PT, R170, R170, R171, R172 ;  /* 0x040000abaaaa7389 */ /* 0x00006200000e00ac */
[----:B------:R-:W-:Y:S05]  /*7c90*/  RET.REL.NODEC R12 `(_Z25selective_scan_bwd_kernelI32Selective_Scan_bwd_kernel_traitsILi64ELi16ELb1ELb0ELb0ELb1ELb0EN3c104HalfEfEEv12SSMParamsBwd) ;  /* 0xffff83600c007950 */ /* 0x000fea0003c3ffff */
.L_x_3762:
        /* <DEDUP_REMOVED lines=14> */
.L_x_8964:


//--------------------- .text._Z25selective_scan_bwd_kernelI32Selective_Scan_bwd_kernel_traitsILi64ELi16ELb1ELb0ELb0ELb1ELb1EN3c104HalfEfEEv12SSMParamsBwd --------------------------
	.section	.text._Z25selective_scan_bwd_kernelI32Selective_Scan_bwd_kernel_traitsILi64ELi16ELb1ELb0ELb0ELb1ELb1EN3c104HalfEfEEv12SSMParamsBwd,"ax",@progbits
	.sectioninfo	@"SHI_REGISTERS=199"
	.align	128
        .global         _Z25selective_scan_bwd_kernelI32Selective_Scan_bwd_kernel_traitsILi64ELi16ELb1ELb0ELb0ELb1ELb1EN3c104HalfEfEEv12SSMParamsBwd
        .type           _Z25selective_scan_bwd_kernelI32Selective_Scan_bwd_kernel_traitsILi64ELi16ELb1ELb0ELb0ELb1ELb1EN3c104HalfEfEEv12SSMParamsBwd,@function
        .size           _Z25selective_scan_bwd_kernelI32Selective_Scan_bwd_kernel_traitsILi64ELi16ELb1ELb0ELb0ELb1ELb1EN3c104HalfEfEEv12SSMParamsBwd,(.L_x_8967 - _Z25selective_scan_bwd_kernelI32Selective_Scan_bwd_kernel_traitsILi64ELi16ELb1ELb0ELb0ELb1ELb1EN3c104HalfEfEEv12SSMParamsBwd)
        .other          _Z25selective_scan_bwd_kernelI32Selective_Scan_bwd_kernel_traitsILi64ELi16ELb1ELb0ELb0ELb1ELb1EN3c104HalfEfEEv12SSMParamsBwd,@"STO_CUDA_ENTRY STV_DEFAULT"
_Z25selective_scan_bwd_kernelI32Selective_Scan_bwd_kernel_traitsILi64ELi16ELb1ELb0ELb0ELb1ELb1EN3c104HalfEfEEv12SSMParamsBwd:
.text._Z25selective_scan_bwd_kernelI32Selective_Scan_bwd_kernel_traitsILi64ELi16ELb1ELb0ELb0ELb1ELb1EN3c104HalfEfEEv12SSMParamsBwd:
[----:B------:R-:W-:Y:S02]  /*0000*/  MOV R1, c[0x0][0x28] ;  /* 0x00000a0000017a02 */ /* 0x000fe40000000f00 */
[----:B------:R-:W0:Y:S01]  /*0010*/  S2R R57, SR_CTAID.X ;  /* 0x0000000000397919 */ /* 0x000e220000002500 */
[----:B------:R-:W-:Y:S01]  /*0020*/  ISETP.NE.U32.AND P0, PT, RZ, c[0x0][0x238], PT ;  /* 0x00008e00ff007a0c */ /* 0x000fe20003f05070 */
[----:B------:R-:W-:Y:S01]  /*0030*/  CS2R R58, SRZ ;  /* 0x00000000003a7805 */ /* 0x000fe2000001ff00 */
[----:B------:R-:W-:Y:S01]  /*0040*/  ISETP.NE.U32.AND P1, PT, RZ, c[0x0][0x250], PT ;  /* 0x00009400ff007a0c */ /* 0x000fe20003f25070 */
[----:B------:R-:W1:Y:S01]  /*0050*/  S2R R61, SR_CTAID.Y ;  /* 0x00000000003d7919 */ /* 0x000e620000002600 */
[----:B------:R-:W-:Y:S01]  /*0060*/  ISETP.NE.AND.EX P0, PT, RZ, c[0x0][0x23c], PT, P0 ;  /* 0x00008f00ff007a0c */ /* 0x000fe20003f05300 */
[----:B------:R-:W-:Y:S01]  /*0070*/  ULDC.64 UR6, c[0x0][0x118] ;  /* 0x0000460000067ab9 */ /* 0x000fe20000000a00 */
[----:B------:R-:W-:Y:S02]  /*0080*/  ISETP.NE.AND.EX P1, PT, RZ, c[0x0][0x254], PT, P1 ;  /* 0x00009500ff007a0c */ /* 0x000fe40003f25310 */
[----:B0-----:R-:W-:Y:S02]  /*0090*/  SHF.R.S32.HI R55, RZ, 0x1f, R57 ;  /* 0x0000001fff377819 */ /* 0x001fe40000011439 */
[----:B-1----:R-:W-:-:S03]  /*00a0*/  SHF.R.S32.HI R60, RZ, 0x1f, R61 ;  /* 0x0000001fff3c7819 */ /* 0x002fc6000001143d */
[----:B------:R-:W-:-:S04]  /*00b0*/  IMAD R0, R55, c[0x0][0x1d0], RZ ;  /* 0x0000740037007a24 */ /* 0x000fc800078e02ff */
[----:B------:R-:W-:Y:S01]  /*00c0*/  @P0 LEA R6, P2, R61, c[0x0][0x238], 0x2 ;  /* 0x00008e003d060a11 */ /* 0x000fe200078410ff */
[----:B------:R-:W-:Y:S01]  /*00d0*/  IMAD R10, R55, c[0x0][0x1e0], RZ ;  /* 0x00007800370a7a24 */ /* 0x000fe200078e02ff */
[----:B------:R-:W-:Y:S01]  /*00e0*/  @P1 LEA R8, P3, R61, c[0x0][0x250], 0x2 ;  /* 0x000094003d081a11 */ /* 0x000fe200078610ff */
[----:B------:R-:W-:Y:S01]  /*00f0*/  IMAD.WIDE.U32 R2, R57, c[0x0][0x1d0], RZ ;  /* 0x0000740039027a25 */ /* 0x000fe200078e00ff */
        /* <DEDUP_REMOVED lines=9> */
[C---:B------:R-:W-:Y:S01]  /*0190*/  IMAD R0, R60.reuse, c[0x0][0x1d8], RZ ;  /* 0x000076003c007a24 */ /* 0x040fe200078e02ff */
[----:B------:R-:W-:Y:S01]  /*01a0*/  IADD3 R5, R5, R13, RZ ;  /* 0x0000000d05057210 */ /* 0x000fe20007ffe0ff */
[----:B------:R-:W-:Y:S01]  /*01b0*/  IMAD R10, R60, c[0x0][0x1e8], RZ ;  /* 0x00007a003c0a7a24 */ /* 0x000fe200078e02ff */
[----:B------:R-:W-:Y:S01]  /*01c0*/  MOV R13, c[0x0][0x174] ;  /* 0x00005d00000d7a02 */ /* 0x000fe20000000f00 */
[----:B0-----:R-:W-:Y:S01]  /*01d0*/  IMAD.WIDE.U32 R6, R57, c[0x0][0x278], RZ ;  /* 0x00009e0039067a25 */ /* 0x001fe200078e00ff */
[----:B------:R-:W-:Y:S01]  /*01e0*/  ISETP.NE.U32.AND P0, PT, RZ, c[0x0][0x260], PT ;  /* 0x00009800ff007a0c */ /* 0x000fe20003f05070 */
[----:B------:R-:W-:Y:S01]  /*01f0*/  CS2R R18, SRZ ;  /* 0x0000000000127805 */ /* 0x000fe2000001ff00 */
[----:B------:R-:W-:Y:S01]  /*0200*/  ISETP.GE.AND P3, PT, R13, 0x1, PT ;  /* 0x000000010d00780c */ /* 0x000fe20003f66270 */
[----:B-1----:R-:W-:Y:S01]  /*0210*/  IMAD R9, R57, c[0x0][0x27c], R12 ;  /* 0x00009f0039097a24 */ /* 0x002fe200078e020c */
[----:B------:R-:W-:Y:S01]  /*0220*/  ISETP.NE.AND.EX P0, PT, RZ, c[0x0][0x264], PT, P0 ;  /* 0x00009900ff007a0c */ /* 0x000fe20003f05300 */
[----:B------:R-:W-:Y:S01]  /*0230*/  IMAD.WIDE.U32 R2, R61, c[0x0][0x1d8], R2 ;  /* 0x000076003d027a25 */ /* 0x000fe200078e0002 */
[----:B------:R-:W-:Y:S01]  /*0240*/  CS2R R16, SRZ ;  /* 0x0000000000107805 */ /* 0x000fe2000001ff00 */
[----:B------:R-:W-:Y:S01]  /*0250*/  HFMA2.MMA R71, -RZ, RZ, 0, 0 ;  /* 0x00000000ff477435 */ /* 0x000fe200000001ff */
[----:B------:R-:W-:Y:S01]  /*0260*/  IADD3 R7, R7, R9, RZ ;  /* 0x0000000907077210 */ /* 0x000fe20007ffe0ff */
[----:B------:R-:W-:Y:S01]  /*0270*/  IMAD.WIDE.U32 R4, R61, c[0x0][0x1e8], R4 ;  /* 0x00007a003d047a25 */ /* 0x000fe200078e0004 */
[----:B------:R-:W-:-:S02]  /*0280*/  LEA R9, R13, 0xfffffc00, 0xa ;  /* 0xfffffc000d097811 */ /* 0x000fc400078e50ff */
[----:B------:R-:W-:Y:S01]  /*0290*/  MOV R53, RZ ;  /* 0x000000ff00357202 */ /* 0x000fe20000000f00 */
[C---:B------:R-:W-:Y:S01]  /*02a0*/  IMAD R8, R61.reuse, c[0x0][0x1dc], R0 ;  /* 0x000077003d087a24 */ /* 0x040fe200078e0200 */
[----:B------:R-:W-:Y:S01]  /*02b0*/  SHF.R.S32.HI R11, RZ, 0x1f, R9 ;  /* 0x0000001fff0b7819 */ /* 0x000fe20000011409 */
[----:B------:R-:W-:Y:S01]  /*02c0*/  IMAD R10, R61, c[0x0][0x1ec], R10 ;  /* 0x00007b003d0a7a24 */ /* 0x000fe200078e020a */
[C---:B------:R-:W-:Y:S01]  /*02d0*/  IADD3 R51, P1, R9.reuse, R2, RZ ;  /* 0x0000000209337210 */ /* 0x040fe20007f3e0ff */
[----:B------:R-:W-:Y:S01]  /*02e0*/  IMAD R12, R60, c[0x0][0x280], RZ ;  /* 0x0000a0003c0c7a24 */ /* 0x000fe200078e02ff */
[----:B------:R-:W-:Y:S01]  /*02f0*/  IADD3 R0, P2, R9, R4, RZ ;  /* 0x0000000409007210 */ /* 0x000fe20007f5e0ff */
[----:B------:R-:W-:Y:S01]  /*0300*/  IMAD.WIDE.U32 R6, R61, c[0x0][0x280], R6 ;  /* 0x0000a0003d067a25 */ /* 0x000fe200078e0006 */
[C---:B------:R-:W-:Y:S02]  /*0310*/  IADD3.X R4, R11.reuse, R3, R8, P1, !PT ;  /* 0x000000030b047210 */ /* 0x040fe40000ffe408 */
[----:B------:R-:W-:Y:S01]  /*0320*/  IADD3.X R5, R11, R5, R10, P2, !PT ;  /* 0x000000050b057210 */ /* 0x000fe200017fe40a */
[----:B------:R-:W-:Y:S01]  /*0330*/  IMAD R12, R61, c[0x0][0x284], R12 ;  /* 0x0000a1003d0c7a24 */ /* 0x000fe200078e020c */
[----:B------:R-:W-:-:S02]  /*0340*/  ISETP.NE.U32.AND P1, PT, RZ, c[0x0][0x328], PT ;  /* 0x0000ca00ff007a0c */ /* 0x000fc40003f25070 */
[----:B------:R-:W-:Y:S02]  /*0350*/  ISETP.NE.U32.AND P2, PT, RZ, c[0x0][0x348], PT ;  /* 0x0000d200ff007a0c */ /* 0x000fe40003f45070 */
[----:B------:R-:W-:Y:S02]  /*0360*/  IADD3 R9, P4, R9, R6, RZ ;  /* 0x0000000609097210 */ /* 0x000fe40007f9e0ff */
[----:B------:R-:W-:Y:S02]  /*0370*/  LEA R2, P5, R0, c[0x0][0x248], 0x1 ;  /* 0x0000920000027a11 */ /* 0x000fe400078a08ff */
[----:B------:R-:W-:Y:S02]  /*0380*/  ISETP.NE.AND.EX P1, PT, RZ, c[0x0][0x32c], PT, P1 ;  /* 0x0000cb00ff007a0c */ /* 0x000fe40003f25310 */
[----:B------:R-:W-:Y:S02]  /*0390*/  ISETP.NE.AND.EX P2, PT, RZ, c[0x0][0x34c], PT, P2 ;  /* 0x0000d300ff007a0c */ /* 0x000fe40003f45320 */
[----:B------:R-:W-:-:S02]  /*03a0*/  IADD3.X R6, R11, R7, R12, P4, !PT ;  /* 0x000000070b067210 */ /* 0x000fc400027fe40c */
[----:B------:R-:W-:Y:S01]  /*03b0*/  LEA.HI.X R7, R0, c[0x0][0x24c], R5, 0x1, P5 ;  /* 0x0000930000077a11 */ /* 0x000fe200028f0c05 */
[----:B------:R-:W-:Y:S01]  /*03c0*/  @P0 IMAD R0, R57, c[0x0][0x164], R61 ;  /* 0x0000590039000a24 */ /* 0x000fe200078e023d */
[C---:B------:R-:W-:Y:S02]  /*03d0*/  LEA R52, P4, R51.reuse, c[0x0][0x240], 0x1 ;  /* 0x0000900033347a11 */ /* 0x040fe400078808ff */
[----:B------:R-:W-:Y:S01]  /*03e0*/  @P0 MOV R21, 0x8 ;  /* 0x0000000800150802 */ /* 0x000fe20000000f00 */
[----:B------:R-:W-:Y:S01]  /*03f0*/  @P0 IMAD R0, R0, c[0x0][0x174], RZ ;  /* 0x00005d0000000a24 */ /* 0x000fe200078e02ff */
[----:B------:R-:W-:Y:S02]  /*0400*/  LEA.HI.X R51, R51, c[0x0][0x244], R4, 0x1, P4 ;  /* 0x0000910033337a11 */ /* 0x000fe400020f0c04 */
[----:B------:R-:W-:Y:S01]  /*0410*/  LEA R50, P6, R9, c[0x0][0x308], 0x1 ;  /* 0x0000c20009327a11 */ /* 0x000fe200078c08ff */
        /* <DEDUP_REMOVED lines=10> */
[----:B------:R-:W-:Y:S02]  /*04c0*/  MOV R0, R2 ;  /* 0x0000000200007202 */ /* 0x000fe40000000f00 */
[----:B------:R-:W-:Y:S01]  /*04d0*/  MOV R48, c[0x0][0x174] ;  /* 0x00005d0000307a02 */ /* 0x000fe20000000f00 */
[----:B------:R-:W1:Y:S01]  /*04e0*/  S2R R54, SR_LANEID ;  /* 0x0000000000367919 */ /* 0x000e620000000000 */
[----:B------:R-:W-:-:S02]  /*04f0*/  MOV R53, RZ ;  /* 0x000000ff00357202 */ /* 0x000fc40000000f00 */
[----:B------:R-:W-:Y:S02]  /*0500*/  MOV R71, RZ ;  /* 0x000000ff00477202 */ /* 0x000fe40000000f00 */
[----:B0-----:R-:W-:Y:S02]  /*0510*/  SHF.R.S32.HI R3, RZ, 0x1f, R56 ;  /* 0x0000001fff037819 */ /* 0x001fe40000011438 */
[----:B------:R-:W-:Y:S02]  /*0520*/  SHF.L.U32 R47, R56, 0x1, RZ ;  /* 0x00000001382f7819 */ /* 0x000fe400000006ff */
[----:B------:R-:W-:Y:S02]  /*0530*/  LEA.HI R3, R3, R56, RZ, 0x5 ;  /* 0x0000003803037211 */ /* 0x000fe400078f28ff */
[----:B------:R-:W-:Y:S02]  /*0540*/  LOP3.LUT R47, R47, 0xffffffc0, RZ, 0xc0, !PT ;  /* 0xffffffc02f2f7812 */ /* 0x000fe400078ec0ff */
[----:B-1----:R-:W-:-:S02]  /*0550*/  SHF.R.S32.HI R46, RZ, 0x5, R3 ;  /* 0x00000005ff2e7819 */ /* 0x002fc40000011403 */
.L_x_3814:
[----:B------:R-:W-:Y:S01]  /*0560*/  BAR.SYNC.DEFER_BLOCKING 0x0 ;  /* 0x0000000000007b1d */ /* 0x000fe20000010000 */
[----:B------:R-:W-:-:S02]  /*0570*/  LOP3.LUT R77, R47, 0x1f, R56, 0xf8, !PT ;  /* 0x0000001f2f4d7812 */ /* 0x000fc400078ef838 */
[----:B------:R-:W-:Y:S02]  /*0580*/  MOV R2, R52 ;  /* 0x0000003400027202 */ /* 0x000fe40000000f00 */
[----:B------:R-:W-:-:S05]  /*0590*/  MOV R3, R51 ;  /* 0x0000003300037202 */ /* 0x000fca0000000f00 */
        /* <DEDUP_REMOVED lines=8> */
[----:B--2---:R0:W-:Y:S04]  /*0620*/  STS.128 [R45.X16], R12 ;  /* 0x0000000c2d007388 */ /* 0x0041e8000000cc00 */
[----:B---3--:R-:W-:Y:S01]  /*0630*/  STS.128 [R45.X16+0x200], R28 ;  /* 0x0002001c2d007388 */ /* 0x008fe2000000cc00 */
[----:B------:R-:W-:-:S06]  /*0640*/  NOP ;  /* 0x0000000000007918 */ /* 0x000fcc0000000000 */
[----:B------:R-:W-:Y:S04]  /*0650*/  LDS.128 R4, [R44.X16] ;  /* 0x000000002c047984 */ /* 0x000fe8000000cc00 */
[----:B------:R-:W-:Y:S04]  /*0660*/  LDS.128 R8, [R44.X16+0x10] ;  /* 0x000010002c087984 */ /* 0x000fe8000000cc00 */
[----:B------:R-:W-:Y:S06]  /*0670*/  BAR.SYNC.DEFER_BLOCKING 0x0 ;  /* 0x0000000000007b1d */ /* 0x000fec0000010000 */
[----:B------:R-:W2:Y:S04]  /*0680*/  LDG.E.128 R32, [R22.64] ;  /* 0x0000000616207981 */ /* 0x000ea8000c1e1d00 */
[----:B------:R-:W3:Y:S01]  /*0690*/  LDG.E.128 R36, [R22.64+0x200] ;  /* 0x0002000616247981 */ /* 0x000ee2000c1e1d00 */
[----:B0-----:R-:W-:-:S02]  /*06a0*/  MOV R12, R50 ;  /* 0x00000032000c7202 */ /* 0x001fc40000000f00 */
        /* <DEDUP_REMOVED lines=13> */
[----:B0-----:R-:W-:Y:S01]  /*0780*/  HADD2.F32 R37, -RZ, R28.H1_H1 ;  /* 0x3000001cff257230 */ /* 0x001fe20000004100 */
[----:B------:R-:W-:Y:S01]  /*0790*/  SHF.R.S32.HI R23, RZ, 0x1f, R22 ;  /* 0x0000001fff177819 */ /* 0x000fe20000011416 */
[C---:B------:R-:W-:Y:S01]  /*07a0*/  IMAD R33, R57.reuse, c[0x0][0x1f4], R0 ;  /* 0x00007d0039217a24 */ /* 0x040fe200078e0200 */
[--C-:B------:R-:W-:Y:S01]  /*07b0*/  HADD2.F32 R39, -RZ, R30.reuse.H0_H0 ;  /* 0x2000001eff277230 */ /* 0x100fe20000004100 */
[----:B------:R-:W-:Y:S01]  /*07c0*/  IMAD R0, R60, c[0x0][0x1f8], RZ ;  /* 0x00007e003c007a24 */ /* 0x000fe200078e02ff */
[----:B------:R-:W-:Y:S01]  /*07d0*/  HADD2.F32 R63, -RZ, R30.H1_H1 ;  /* 0x3000001eff3f7230 */ /* 0x000fe20000004100 */
[----:B------:R-:W-:-:S04]  /*07e0*/  IMAD.WIDE.U32 R26, R57, c[0x0][0x1f0], R22 ;  /* 0x00007c00391a7a25 */ /* 0x000fc800078e0016 */
[----:B--2---:R-:W-:Y:S01]  /*07f0*/  IMAD R25, R61, c[0x0][0x1fc], R0 ;  /* 0x00007f003d197a24 */ /* 0x004fe200078e0200 */
[----:B------:R-:W-:Y:S01]  /*0800*/  IADD3 R27, R27, R33, RZ ;  /* 0x000000211b1b7210 */ /* 0x000fe20007ffe0ff */
[--C-:B-----5:R-:W-:Y:S02]  /*0810*/  FADD.FTZ R39, R39, R58.reuse ;  /* 0x0000003a27277221 */ /* 0x120fe40000010000 */
[----:B------:R-:W-:Y:S02]  /*0820*/  FADD.FTZ R38, R63, R58 ;  /* 0x0000003a3f267221 */ /* 0x000fe40000010000 */
[----:B------:R-:W-:Y:S01]  /*0830*/  IMAD.WIDE.U32 R26, R61, c[0x0][0x1f8], R26 ;  /* 0x00007e003d1a7a25 */ /* 0x000fe200078e001a */
[----:B------:R-:W-:-:S04]  /*0840*/  FSETP.GTU.FTZ.AND P6, PT, R39, 20, PT ;  /* 0x41a000002700780b */ /* 0x000fc80003fdc000 */
[----:B------:R-:W-:Y:S01]  /*0850*/  IADD3 R25, R27, R25, RZ ;  /* 0x000000191b197210 */ /* 0x000fe20007ffe0ff */
[----:B------:R-:W-:Y:S01]  /*0860*/  HADD2.F32 R27, -RZ, R28.H0_H0 ;  /* 0x2000001cff1b7230 */ /* 0x000fe20000004100 */
[----:B------:R-:W-:-:S04]  /*0870*/  LEA R24, P0, R26, c[0x0][0x268], 0x1 ;  /* 0x00009a001a187a11 */ /* 0x000fc800078008ff */
[----:B------:R-:W-:Y:S02]  /*0880*/  LEA.HI.X R25, R26, c[0x0][0x26c], R25, 0x1, P0 ;  /* 0x00009b001a197a11 */ /* 0x000fe400000f0c19 */
[----:B------:R-:W-:Y:S01]  /*0890*/  FSETP.GTU.FTZ.AND P0, PT, R38, 20, PT ;  /* 0x41a000002600780b */ /* 0x000fe20003f1c000 */
[----:B---3--:R0:W-:Y:S04]  /*08a0*/  STS.128 [R45.X16], R40 ;  /* 0x000000282d007388 */ /* 0x0081e8000000cc00 */
[----:B----4-:R2:W-:Y:S01]  /*08b0*/  STS.128 [R45.X16+0x200], R64 ;  /* 0x000200402d007388 */ /* 0x0105e2000000cc00 */
[----:B------:R-:W-:-:S06]  /*08c0*/  NOP ;  /* 0x0000000000007918 */ /* 0x000fcc0000000000 */
[----:B------:R3:W4:Y:S04]  /*08d0*/  LDS.128 R72, [R44.X16] ;  /* 0x000000002c487984 */ /* 0x000728000000cc00 */
[----:B------:R3:W1:Y:S01]  /*08e0*/  LDS.128 R32, [R44.X16+0x10] ;  /* 0x000010002c207984 */ /* 0x000662000000cc00 */
[--C-:B0-----:R-:W-:Y:S01]  /*08f0*/  FADD.FTZ R43, R27, R58.reuse ;  /* 0x0000003a1b2b7221 */ /* 0x101fe20000010000 */
[--C-:B------:R-:W-:Y:S01]  /*0900*/  HADD2.F32 R41, -RZ, R29.reuse.H0_H0 ;  /* 0x2000001dff297230 */ /* 0x100fe20000004100 */
[--C-:B------:R-:W-:Y:S01]  /*0910*/  FADD.FTZ R42, R37, R58.reuse ;  /* 0x0000003a252a7221 */ /* 0x100fe20000010000 */
[----:B------:R-:W-:Y:S02]  /*0920*/  HADD2.F32 R29, -RZ, R29.H1_H1 ;  /* 0x3000001dff1d7230 */ /* 0x000fe40000004100 */
[----:B------:R-:W-:Y:S01]  /*0930*/  FSETP.GTU.FTZ.AND P2, PT, R43, 20, PT ;  /* 0x41a000002b00780b */ /* 0x000fe20003f5c000 */
[--C-:B--2---:R-:W-:Y:S01]  /*0940*/  HADD2.F32 R65, -RZ, R31.reuse.H0_H0 ;  /* 0x2000001fff417230 */ /* 0x104fe20000004100 */
[--C-:B------:R-:W-:Y:S01]  /*0950*/  FADD.FTZ R41, R41, R58.reuse ;  /* 0x0000003a29297221 */ /* 0x100fe20000010000 */
[----:B------:R-:W-:Y:S01]  /*0960*/  HADD2.F32 R31, -RZ, R31.H1_H1 ;  /* 0x3000001fff1f7230 */ /* 0x000fe20000004100 */
[--C-:B------:R-:W-:Y:S01]  /*0970*/  FADD.FTZ R40, R29, R58.reuse ;  /* 0x0000003a1d287221 */ /* 0x100fe20000010000 */
[----:B------:R-:W-:Y:S01]  /*0980*/  FSETP.GTU.FTZ.AND P3, PT, R42, 20, PT ;  /* 0x41a000002a00780b */ /* 0x000fe20003f7c000 */
[--C-:B------:R-:W-:Y:S01]  /*0990*/  FADD.FTZ R37, R65, R58.reuse ;  /* 0x0000003a41257221 */ /* 0x100fe20000010000 */
[----:B------:R-:W-:Y:S01]  /*09a0*/  FSETP.GTU.FTZ.AND P4, PT, R41, 20, PT ;  /* 0x41a000002900780b */ /* 0x000fe20003f9c000 */
[----:B------:R-:W-:Y:S01]  /*09b0*/  FADD.FTZ R36, R31, R58 ;  /* 0x0000003a1f247221 */ /* 0x000fe20000010000 */
[----:B------:R-:W-:-:S02]  /*09c0*/  FSETP.GTU.FTZ.AND P5, PT, R40, 20, PT ;  /* 0x41a000002800780b */ /* 0x000fc40003fbc000 */
[----:B------:R-:W-:Y:S02]  /*09d0*/  FSETP.GTU.FTZ.AND P1, PT, R37, 20, PT ;  /* 0x41a000002500780b */ /* 0x000fe40003f3c000 */
[----:B------:R-:W-:Y:S06]  /*09e0*/  @P2 BRA `(.L_x_3765) ;  /* 0x000001f000002947 */ /* 0x000fec0003800000 */
[----:B---3--:R-:W-:Y:S01]  /*09f0*/  FMUL.FTZ R43, R43, 1.4426950216293334961 ;  /* 0x3fb8aa3b2b2b7820 */ /* 0x008fe20000410000 */
        /* <DEDUP_REMOVED lines=30> */
.L_x_3765:
[----:B---3--:R-:W-:Y:S05]  /*0be0*/  BSYNC B0 ;  /* 0x0000000000007941 */ /* 0x008fea0003800000 */
.L_x_3764:
[----:B-1----:R-:W-:Y:S01]  /*0bf0*/  HADD2.F32 R27, -RZ, R12.H0_H0 ;  /* 0x2000000cff1b7230 */ /* 0x002fe20000004100 */
        /* <DEDUP_REMOVED lines=35> */
.L_x_3767:
[----:B------:R-:W-:Y:S05]  /*0e30*/  BSYNC B0 ;  /* 0x0000000000007941 */ /* 0x000fea0003800000 */
.L_x_3766:
        /* <DEDUP_REMOVED lines=36> */
.L_x_3769:
[----:B------:R-:W-:Y:S05]  /*1080*/  BSYNC B0 ;  /* 0x0000000000007941 */ /* 0x000fea0003800000 */
.L_x_3768:
        /* <DEDUP_REMOVED lines=36> */
.L_x_3771:
[----:B------:R-:W-:Y:S05]  /*12d0*/  BSYNC B0 ;  /* 0x0000000000007941 */ /* 0x000fea0003800000 */
.L_x_3770:
        /* <DEDUP_REMOVED lines=36> */
.L_x_3773:
[----:B------:R-:W-:Y:S05]  /*1520*/  BSYNC B0 ;  /* 0x0000000000007941 */ /* 0x000fea0003800000 */
.L_x_3772:
        /* <DEDUP_REMOVED lines=36> */
.L_x_3775:
[----:B------:R-:W-:Y:S05]  /*1770*/  BSYNC B0 ;  /* 0x0000000000007941 */ /* 0x000fea0003800000 */
.L_x_3774:
        /* <DEDUP_REMOVED lines=36> */
.L_x_3777:
[----:B------:R-:W-:Y:S05]  /*19c0*/  BSYNC B0 ;  /* 0x0000000000007941 */ /* 0x000fea0003800000 */
.L_x_3776:
        /* <DEDUP_REMOVED lines=36> */
.L_x_3779:
[----:B------:R-:W-:Y:S05]  /*1c10*/  BSYNC B0 ;  /* 0x0000000000007941 */ /* 0x000fea0003800000 */
.L_x_3778:
        /* <DEDUP_REMOVED lines=36> */
.L_x_3781:
[----:B------:R-:W-:Y:S05]  /*1e60*/  BSYNC B0 ;  /* 0x0000000000007941 */ /* 0x000fea0003800000 */
.L_x_3780:
        /* <DEDUP_REMOVED lines=35> */
.L_x_3783:
[----:B------:R-:W-:Y:S05]  /*20a0*/  BSYNC B0 ;  /* 0x0000000000007941 */ /* 0x000fea0003800000 */
.L_x_3782:
        /* <DEDUP_REMOVED lines=33> */
.L_x_3785:
[----:B------:R-:W-:Y:S05]  /*22c0*/  BSYNC B0 ;  /* 0x0000000000007941 */ /* 0x000fea0003800000 */
.L_x_3784:
        /* <DEDUP_REMOVED lines=33> */
.L_x_3787:
[----:B------:R-:W-:Y:S05]  /*24e0*/  BSYNC B0 ;  /* 0x0000000000007941 */ /* 0x000fea0003800000 */
.L_x_3786:
        /* <DEDUP_REMOVED lines=33> */
.L_x_3789:
[----:B------:R-:W-:Y:S05]  /*2700*/  BSYNC B0 ;  /* 0x0000000000007941 */ /* 0x000fea0003800000 */
.L_x_3788:
        /* <DEDUP_REMOVED lines=33> */
.L_x_3791:
[----:B------:R-:W-:Y:S05]  /*2920*/  BSYNC B0 ;  /* 0x0000000000007941 */ /* 0x000fea0003800000 */
.L_x_3790:
        /* <DEDUP_REMOVED lines=33> */
.L_x_3793:
[----:B------:R-:W-:Y:S05]  /*2b40*/  BSYNC B0 ;  /* 0x0000000000007941 */ /* 0x000fea0003800000 */
.L_x_3792:
        /* <DEDUP_REMOVED lines=33> */
.L_x_3795:
[----:B------:R-:W-:Y:S05]  /*2d60*/  BSYNC B0 ;  /* 0x0000000000007941 */ /* 0x000fea0003800000 */
.L_x_3794:
[----:B------:R-:W-:Y:S06]  /*2d70*/  BAR.SYNC.DEFER_BLOCKING 0x0 ;  /* 0x0000000000007b1d */ /* 0x000fec0000010000 */
[----:B------:R-:W2:Y:S04]  /*2d80*/  LDG.E.128 R84, [R24.64] ;  /* 0x0000000618547981 */ /* 0x000ea8000c1e1d00 */
[----:B------:R-:W3:Y:S01]  /*2d90*/  LDG.E.128 R88, [R24.64+0x200] ;  /* 0x0002000618587981 */ /* 0x000ee2000c1e1d00 */
[----:B------:R-:W-:-:S02]  /*2da0*/  IMAD R12, R55, c[0x0][0x200], RZ ;  /* 0x00008000370c7a24 */ /* 0x000fc400078e02ff */
[----:B------:R-:W-:Y:S02]  /*2db0*/  IMAD R14, R60, c[0x0][0x208], RZ ;  /* 0x000082003c0e7a24 */ /* 0x000fe400078e02ff */
[C---:B------:R-:W-:Y:S02]  /*2dc0*/  IMAD R15, R57.reuse, c[0x0][0x204], R12 ;  /* 0x00008100390f7a24 */ /* 0x040fe400078e020c */
[----:B------:R-:W-:-:S05]  /*2dd0*/  IMAD.WIDE.U32 R12, R57, c[0x0][0x200], R22 ;  /* 0x00008000390c7a25 */ /* 0x000fca00078e0016 */
[----:B------:R-:W-:Y:S01]  /*2de0*/  IADD3 R13, R13, R15, RZ ;  /* 0x0000000f0d0d7210 */ /* 0x000fe20007ffe0ff */
[----:B------:R-:W-:-:S04]  /*2df0*/  IMAD R15, R61, c[0x0][0x20c], R14 ;  /* 0x000083003d0f7a24 */ /* 0x000fc800078e020e */
[----:B------:R-:W-:-:S05]  /*2e00*/  IMAD.WIDE.U32 R12, R61, c[0x0][0x208], R12 ;  /* 0x000082003d0c7a25 */ /* 0x000fca00078e000c */
[----:B------:R-:W-:Y:S02]  /*2e10*/  IADD3 R13, R13, R15, RZ ;  /* 0x0000000f0d0d7210 */ /* 0x000fe40007ffe0ff */
[----:B------:R-:W-:-:S04]  /*2e20*/  LEA R78, P0, R12, c[0x0][0x258], 0x1 ;  /* 0x000096000c4e7a11 */ /* 0x000fc800078008ff */
[----:B------:R-:W-:-:S05]  /*2e30*/  LEA.HI.X R79, R12, c[0x0][0x25c], R13, 0x1, P0 ;  /* 0x000097000c4f7a11 */ /* 0x000fca00000f0c0d */
[----:B------:R-:W-:Y:S01]  /*2e40*/  IMAD.WIDE R78, R77, 0x10, R78 ;  /* 0x000000104d4e7825 */ /* 0x000fe200078e024e */
[----:B--2---:R-:W-:Y:S04]  /*2e50*/  STS.128 [R45.X16], R84 ;  /* 0x000000542d007388 */ /* 0x004fe8000000cc00 */
[----:B---3--:R-:W-:Y:S01]  /*2e60*/  STS.128 [R45.X16+0x200], R88 ;  /* 0x000200582d007388 */ /* 0x008fe2000000cc00 */
[----:B------:R-:W-:-:S06]  /*2e70*/  NOP ;  /* 0x0000000000007918 */ /* 0x000fcc0000000000 */
[----:B------:R-:W0:Y:S04]  /*2e80*/  LDS.128 R80, [R44.X16] ;  /* 0x000000002c507984 */ /* 0x000e28000000cc00 */
[----:B------:R-:W1:Y:S04]  /*2e90*/  LDS.128 R12, [R44.X16+0x10] ;  /* 0x000010002c0c7984 */ /* 0x000e68000000cc00 */
[----:B------:R-:W-:Y:S06]  /*2ea0*/  BAR.SYNC.DEFER_BLOCKING 0x0 ;  /* 0x0000000000007b1d */ /* 0x000fec0000010000 */
[----:B------:R2:W3:Y:S04]  /*2eb0*/  LDG.E.128 R24, [R78.64+0x200] ;  /* 0x000200064e187981 */ /* 0x0004e8000c1e1d00 */
[----:B------:R2:W5:Y:S01]  /*2ec0*/  LDG.E.128 R28, [R78.64] ;  /* 0x000000064e1c7981 */ /* 0x000562000c1e1d00 */
[----:B0-----:R-:W-:-:S05]  /*2ed0*/  HADD2.F32 R95, -RZ, R80.H0_H0 ;  /* 0x20000050ff5f7230 */ /* 0x001fca0000004100 */
[----:B------:R-:W-:Y:S01]  /*2ee0*/  FMUL.FTZ R69, R95, -1.4426950216293334961 ;  /* 0xbfb8aa3b5f457820 */ /* 0x000fe20000410000 */
[----:B------:R-:W-:-:S05]  /*2ef0*/  HADD2.F32 R80, -RZ, R80.H1_H1 ;  /* 0x30000050ff507230 */ /* 0x000fca0000004100 */
[----:B------:R-:W0:Y:S01]  /*2f00*/  MUFU.EX2 R69, R69 ;  /* 0x0000004500457308 */ /* 0x000e220000000800 */
[----:B------:R-:W-:Y:S01]  /*2f10*/  HADD2.F32 R84, -RZ, R81.H0_H0 ;  /* 0x20000051ff547230 */ /* 0x000fe20000004100 */
[----:B------:R-:W-:-:S04]  /*2f20*/  FMUL.FTZ R70, R80, -1.4426950216293334961 ;  /* 0xbfb8aa3b50467820 */ /* 0x000fc80000410000 */
[----:B------:R-:W-:Y:S02]  /*2f30*/  FMUL.FTZ R85, R84, -1.4426950216293334961 ;  /* 0xbfb8aa3b54557820 */ /* 0x000fe40000410000 */
[----:B------:R0:W4:Y:S01]  /*2f40*/  MUFU.EX2 R76, R70 ;  /* 0x00000046004c7308 */ /* 0x0001220000000800 */
[----:B------:R-:W-:Y:S02]  /*2f50*/  HADD2.F32 R99, -RZ, R81.H1_H1 ;  /* 0x30000051ff637230 */ /* 0x000fe40000004100 */
[----:B------:R-:W-:-:S05]  /*2f60*/  HADD2.F32 R100, -RZ, R82.H0_H0 ;  /* 0x20000052ff647230 */ /* 0x000fca0000004100 */
[----:B------:R-:W1:Y:S01]  /*2f70*/  MUFU.EX2 R85, R85 ;  /* 0x0000005500557308 */ /* 0x000e620000000800 */
[----:B0-----:R-:W-:Y:S02]  /*2f80*/  FADD.FTZ R70, R69, 1 ;  /* 0x3f80000045467421 */ /* 0x001fe40000010000 */
[----:B--2---:R-:W-:-:S05]  /*2f90*/  FMUL.FTZ R78, R99, -1.4426950216293334961 ;  /* 0xbfb8aa3b634e7820 */ /* 0x004fca0000410000 */
[----:B------:R-:W0:Y:S01]  /*2fa0*/  MUFU.RCP R118, R70 ;  /* 0x0000004600767308 */ /* 0x000e220000001000 */
[----:B------:R-:W-:Y:S01]  /*2fb0*/  FMUL.FTZ R79, R100, -1.4426950216293334961 ;  /* 0xbfb8aa3b644f7820 */ /* 0x000fe20000410000 */
[----:B------:R-:W-:Y:S01]  /*2fc0*/  HADD2.F32 R101, -RZ, R82.H1_H1 ;  /* 0x30000052ff657230 */ /* 0x000fe20000004100 */
[----:B----4-:R-:W-:-:S05]  /*2fd0*/  FADD.FTZ R76, R76, 1 ;  /* 0x3f8000004c4c7421 */ /* 0x010fca0000010000 */
[----:B------:R-:W2:Y:S01]  /*2fe0*/  MUFU.EX2 R78, R78 ;  /* 0x0000004e004e7308 */ /* 0x000ea20000000800 */
[----:B------:R-:W-:Y:S01]  /*2ff0*/  HADD2.F32 R104, -RZ, R83.H1_H1 ;  /* 0x30000053ff687230 */ /* 0x000fe20000004100 */
[----:B------:R-:W-:Y:S02]  /*3000*/  FMUL.FTZ R81, R101, -1.4426950216293334961 ;  /* 0xbfb8aa3b65517820 */ /* 0x000fe40000410000 */
[----:B-1----:R-:W-:-:S04]  /*3010*/  FADD.FTZ R85, R85, 1 ;  /* 0x3f80000055557421 */ /* 0x002fc80000010000 */
[----:B------:R0:W1:Y:S01]  /*3020*/  MUFU.EX2 R82, R79 ;  /* 0x0000004f00527308 */ /* 0x0000620000000800 */
[----:B------:R-:W-:Y:S01]  /*3030*/  HADD2.F32 R102, -RZ, R83.H0_H0 ;  /* 0x20000053ff667230 */ /* 0x000fe20000004100 */
[----:B------:R-:W-:-:S06]  /*3040*/  FMUL.FTZ R87, R104, -1.4426950216293334961 ;  /* 0xbfb8aa3b68577820 */ /* 0x000fcc0000410000 */
[----:B------:R-:W4:Y:S01]  /*3050*/  MUFU.RCP R117, R76 ;  /* 0x0000004c00757308 */ /* 0x000f220000001000 */
[----:B------:R-:W-:Y:S01]  /*3060*/  HADD2.F32 R103, -RZ, R72.H0_H0 ;  /* 0x20000048ff677230 */ /* 0x000fe20000004100 */
[----:B0-----:R-:W-:Y:S01]  /*3070*/  FMUL.FTZ R79, R95, R118 ;  /* 0x000000765f4f7220 */ /* 0x001fe20000410000 */
[----:B------:R-:W-:Y:S01]  /*3080*/  HADD2.F32 R69, -RZ, R12.H1_H1 ;  /* 0x3000000cff457230 */ /* 0x000fe20000004100 */
[----:B------:R-:W-:-:S04]  /*3090*/  FMUL.FTZ R86, R102, -1.4426950216293334961 ;  /* 0xbfb8aa3b66567820 */ /* 0x000fc80000410000 */
[----:B------:R0:W1:Y:S01]  /*30a0*/  MUFU.EX2 R96, R81 ;  /* 0x0000005100607308 */ /* 0x0000620000000800 */
[----:B------:R-:W-:Y:S02]  /*30b0*/  FMUL.FTZ R70, R103, R79 ;  /* 0x0000004f67467220 */ /* 0x000fe40000410000 */
[----:B--2---:R-:W-:-:S05]  /*30c0*/  FADD.FTZ R78, R78, 1 ;  /* 0x3f8000004e4e7421 */ /* 0x004fca0000010000 */
[----:B------:R-:W2:Y:S01]  /*30d0*/  MUFU.RCP R121, R85 ;  /* 0x0000005500797308 */ /* 0x000ea20000001000 */
[----:B------:R-:W-:Y:S01]  /*30e0*/  HADD2.F32 R105, -RZ, R12.H0_H0 ;  /* 0x2000000cff697230 */ /* 0x000fe20000004100 */
[----:B------:R-:W-:Y:S01]  /*30f0*/  FMUL.FTZ R12, R69, -1.4426950216293334961 ;  /* 0xbfb8aa3b450c7820 */ /* 0x000fe20000410000 */
[----:B0-----:R-:W-:-:S05]  /*3100*/  HADD2.F32 R81, -RZ, R13.H1_H1 ;  /* 0x3000000dff517230 */ /* 0x001fca0000004100 */
[----:B------:R0:W-:Y:S01]  /*3110*/  MUFU.EX2 R98, R87 ;  /* 0x0000005700627308 */ /* 0x0001e20000000800 */
[----:B------:R-:W-:Y:S01]  /*3120*/  HADD2.F32 R107, -RZ, R72.H1_H1 ;  /* 0x30000048ff6b7230 */ /* 0x000fe20000004100 */
[----:B-1----:R-:W-:Y:S01]  /*3130*/  FADD.FTZ R82, R82, 1 ;  /* 0x3f80000052527421 */ /* 0x002fe20000010000 */
[----:B0-----:R-:W-:-:S05]  /*3140*/  HADD2.F32 R87, -RZ, R4.H0_H0 ;  /* 0x20000004ff577230 */ /* 0x001fca0000004100 */
[----:B------:R-:W0:Y:S01]  /*3150*/  MUFU.EX2 R97, R86 ;  /* 0x0000005600617308 */ /* 0x000e220000000800 */
[----:B------:R-:W-:Y:S01]  /*3160*/  HADD2.F32 R83, -RZ, R13.H0_H0 ;  /* 0x2000000dff537230 */ /* 0x000fe20000004100 */
[----:B------:R-:W-:Y:S02]  /*3170*/  FFMA.FTZ R89, R70, R87, R71 ;  /* 0x0000005746597223 */ /* 0x000fe40000010047 */
[----:B----4-:R-:W-:-:S04]  /*3180*/  FMUL.FTZ R71, R80, R117 ;  /* 0x0000007550477220 */ /* 0x010fc80000410000 */
[----:B------:R-:W1:Y:S01]  /*3190*/  MUFU.RCP R122, R78 ;  /* 0x0000004e007a7308 */ /* 0x000e620000001000 */
[----:B------:R-:W-:Y:S01]  /*31a0*/  FMUL.FTZ R13, R81, -1.4426950216293334961 ;  /* 0xbfb8aa3b510d7820 */ /* 0x000fe20000410000 */
[----:B------:R-:W-:Y:S01]  /*31b0*/  HADD2.F32 R87, -RZ, R14.H0_H0 ;  /* 0x2000000eff577230 */ /* 0x000fe20000004100 */
[----:B------:R-:W-:Y:S01]  /*31c0*/  FMUL.FTZ R72, R107, R71 ;  /* 0x000000476b487220 */ /* 0x000fe20000410000 */
[----:B------:R-:W-:Y:S01]  /*31d0*/  HADD2.F32 R109, -RZ, R73.H0_H0 ;  /* 0x20000049ff6d7230 */ /* 0x000fe20000004100 */
[----:B------:R-:W-:-:S03]  /*31e0*/  FADD.FTZ R96, R96, 1 ;  /* 0x3f80000060607421 */ /* 0x000fc60000010000 */
[----:B------:R4:W-:Y:S01]  /*31f0*/  MUFU.EX2 R108, R12 ;  /* 0x0000000c006c7308 */ /* 0x0009e20000000800 */
[----:B------:R-:W-:Y:S01]  /*3200*/  HADD2.F32 R111, -RZ, R73.H1_H1 ;  /* 0x30000049ff6f7230 */ /* 0x000fe20000004100 */
[----:B--2---:R-:W-:Y:S01]  /*3210*/  FMUL.FTZ R73, R84, R121 ;  /* 0x0000007954497220 */ /* 0x004fe20000410000 */
[----:B------:R-:W-:-:S05]  /*3220*/  HADD2.F32 R115, -RZ, R75.H0_H0 ;  /* 0x2000004bff737230 */ /* 0x000fca0000004100 */
[----:B------:R-:W2:Y:S01]  /*3230*/  MUFU.RCP R123, R82 ;  /* 0x00000052007b7308 */ /* 0x000ea20000001000 */
[----:B----4-:R-:W-:Y:S02]  /*3240*/  HADD2.F32 R12, -RZ, R4.H1_H1 ;  /* 0x30000004ff0c7230 */ /* 0x010fe40000004100 */
[----:B------:R-:W-:Y:S02]  /*3250*/  HADD2.F32 R116, -RZ, R75.H1_H1 ;  /* 0x3000004bff747230 */ /* 0x000fe40000004100 */
[----:B------:R-:W-:-:S03]  /*3260*/  HADD2.F32 R113, -RZ, R74.H0_H0 ;  /* 0x2000004aff717230 */ /* 0x000fc60000004100 */
[----:B------:R4:W-:Y:S01]  /*3270*/  MUFU.EX2 R132, R13 ;  /* 0x0000000d00847308 */ /* 0x0009e20000000800 */
[----:B------:R-:W-:Y:S01]  /*3280*/  HADD2.F32 R114, -RZ, R74.H1_H1 ;  /* 0x3000004aff727230 */ /* 0x000fe20000004100 */
[----:B------:R-:W-:Y:S01]  /*3290*/  FMUL.FTZ R74, R109, R73 ;  /* 0x000000496d4a7220 */ /* 0x000fe20000410000 */
[----:B------:R-:W-:Y:S02]  /*32a0*/  HADD2.F32 R75, -RZ, R5.H0_H0 ;  /* 0x20000005ff4b7230 */ /* 0x000fe40000004100 */
[----:B------:R-:W-:-:S03]  /*32b0*/  HADD2.F32 R85, -RZ, R14.H1_H1 ;  /* 0x3000000eff557230 */ /* 0x000fc60000004100 */
[----:B------:R-:W2:Y:S01]  /*32c0*/  MUFU.RCP R124, R96 ;  /* 0x00000060007c7308 */ /* 0x000ea20000001000 */
[----:B----4-:R-:W-:Y:S02]  /*32d0*/  FFMA.FTZ R13, R72, R12, R89 ;  /* 0x0000000c480d7223 */ /* 0x010fe40000010059 */
[----:B------:R-:W-:Y:S01]  /*32e0*/  FMUL.FTZ R12, R87, -1.4426950216293334961 ;  /* 0xbfb8aa3b570c7820 */ /* 0x000fe20000410000 */
[--C-:B------:R-:W-:Y:S01]  /*32f0*/  HADD2.F32 R93, -RZ, R33.reuse.H0_H0 ;  /* 0x20000021ff5d7230 */ /* 0x100fe20000004100 */
[----:B------:R-:W-:Y:S01]  /*3300*/  FMUL.FTZ R88, R105, -1.4426950216293334961 ;  /* 0xbfb8aa3b69587820 */ /* 0x000fe20000410000 */
[----:B------:R-:W-:Y:S01]  /*3310*/  HADD2.F32 R94, -RZ, R33.H1_H1 ;  /* 0x30000021ff5e7230 */ /* 0x000fe20000004100 */
[----:B------:R-:W-:Y:S01]  /*3320*/  FMUL.FTZ R86, R83, -1.4426950216293334961 ;  /* 0xbfb8aa3b53567820 */ /* 0x000fe20000410000 */
[----:B------:R4:W-:Y:S01]  /*3330*/  MUFU.EX2 R134, R12 ;  /* 0x0000000c00867308 */ /* 0x0009e20000000800 */
[----:B0-----:R-:W-:Y:S02]  /*3340*/  FADD.FTZ R97, R97, 1 ;  /* 0x3f80000061617421 */ /* 0x001fe40000010000 */
[----:B------:R-:W-:-:S02]  /*3350*/  FMUL.FTZ R14, R85, -1.4426950216293334961 ;  /* 0xbfb8aa3b550e7820 */ /* 0x000fc40000410000 */
[----:B------:R-:W-:Y:S02]  /*3360*/  FFMA.FTZ R33, R74, R75, R13 ;  /* 0x0000004b4a217223 */ /* 0x000fe4000001000d */
[----:B-1----:R-:W-:Y:S02]  /*3370*/  FMUL.FTZ R75, R99, R122 ;  /* 0x0000007a634b7220 */ /* 0x002fe40000410000 */
[----:B----4-:R-:W-:Y:S01]  /*3380*/  FADD.FTZ R12, -R118, 1 ;  /* 0x3f800000760c7421 */ /* 0x010fe20000010100 */
[----:B------:R0:W1:Y:S01]  /*3390*/  MUFU.EX2 R106, R88 ;  /* 0x00000058006a7308 */ /* 0x0000620000000800 */
[----:B------:R-:W-:Y:S02]  /*33a0*/  FADD.FTZ R13, -R117, 1 ;  /* 0x3f800000750d7421 */ /* 0x000fe40000010100 */
[----:B------:R-:W-:Y:S02]  /*33b0*/  FFMA.FTZ R120, R95, R12, 1 ;  /* 0x3f8000005f787423 */ /* 0x000fe4000001000c */
[----:B------:R-:W-:-:S03]  /*33c0*/  FMUL.FTZ R76, R111, R75 ;  /* 0x0000004b6f4c7220 */ /* 0x000fc60000410000 */
[----:B------:R4:W1:Y:S01]  /*33d0*/  MUFU.EX2 R130, R86 ;  /* 0x0000005600827308 */ /* 0x0008620000000800 */
[----:B0-----:R-:W-:Y:S01]  /*33e0*/  HADD2.F32 R88, -RZ, R32.H1_H1 ;  /* 0x30000020ff587230 */ /* 0x001fe20000004100 */
[----:B--2---:R-:W-:Y:S01]  /*33f0*/  FMUL.FTZ R95, R100, R123 ;  /* 0x0000007b645f7220 */ /* 0x004fe20000410000 */
[----:B------:R-:W-:-:S05]  /*3400*/  HADD2.F32 R12, -RZ, R6.H0_H0 ;  /* 0x20000006ff0c7230 */ /* 0x000fca0000004100 */
[----:B------:R-:W-:Y:S01]  /*3410*/  MUFU.RCP R127, R97 ;  /* 0x00000061007f7308 */ /* 0x000fe20000001000 */
[----:B----4-:R-:W-:Y:S02]  /*3420*/  HADD2.F32 R86, -RZ, R32.H0_H0 ;  /* 0x20000020ff567230 */ /* 0x010fe40000004100 */
[----:B------:R-:W-:Y:S01]  /*3430*/  HADD2.F32 R32, -RZ, R5.H1_H1 ;  /* 0x30000005ff207230 */ /* 0x000fe20000004100 */
[----:B------:R-:W-:-:S04]  /*3440*/  FFMA.FTZ R119, R80, R13, 1 ;  /* 0x3f80000050777423 */ /* 0x000fc8000001000d */
[----:B------:R0:W2:Y:S01]  /*3450*/  MUFU.EX2 R135, R14 ;  /* 0x0000000e00877308 */ /* 0x0000a20000000800 */
[----:B------:R-:W-:Y:S02]  /*3460*/  FFMA.FTZ R125, R76, R32, R33 ;  /* 0x000000204c7d7223 */ /* 0x000fe40000010021 */
[----:B------:R-:W-:Y:S02]  /*3470*/  FADD.FTZ R13, -R121, 1 ;  /* 0x3f800000790d7421 */ /* 0x000fe40000010100 */
[----:B------:R-:W-:Y:S02]  /*3480*/  FMUL.FTZ R80, R113, R95 ;  /* 0x0000005f71507220 */ /* 0x000fe40000410000 */
[----:B0-----:R-:W-:Y:S02]  /*3490*/  FADD.FTZ R14, R98, 1 ;  /* 0x3f800000620e7421 */ /* 0x001fe40000010000 */
[----:B------:R-:W-:Y:S02]  /*34a0*/  FMUL.FTZ R96, R101, R124 ;  /* 0x0000007c65607220 */ /* 0x000fe40000410000 */
[----:B------:R0:W-:Y:S01]  /*34b0*/  MUFU.RCP R131, R14 ;  /* 0x0000000e00837308 */ /* 0x0001e20000001000 */
[----:B------:R-:W-:Y:S01]  /*34c0*/  FFMA.FTZ R125, R80, R12, R125 ;  /* 0x0000000c507d7223 */ /* 0x000fe2000001007d */
[--C-:B------:R-:W-:Y:S01]  /*34d0*/  HADD2.F32 R91, -RZ, R34.reuse.H0_H0 ;  /* 0x20000022ff5b7230 */ /* 0x100fe20000004100 */
[----:B------:R-:W-:Y:S01]  /*34e0*/  FADD.FTZ R12, -R122, 1 ;  /* 0x3f8000007a0c7421 */ /* 0x000fe20000010100 */
[----:B------:R-:W-:Y:S01]  /*34f0*/  HADD2.F32 R89, -RZ, R34.H1_H1 ;  /* 0x30000022ff597230 */ /* 0x000fe20000004100 */
[----:B------:R-:W-:Y:S01]  /*3500*/  FMUL.FTZ R78, R114, R96 ;  /* 0x00000060724e7220 */ /* 0x000fe20000410000 */
[----:B------:R-:W-:-:S02]  /*3510*/  HADD2.F32 R90, -RZ, R35.H0_H0 ;  /* 0x20000023ff5a7230 */ /* 0x000fc40000004100 */
[----:B------:R-:W-:Y:S02]  /*3520*/  HADD2.F32 R92, -RZ, R35.H1_H1 ;  /* 0x30000023ff5c7230 */ /* 0x000fe40000004100 */
[--C-:B------:R-:W-:Y:S02]  /*3530*/  HADD2.F32 R98, -RZ, R15.reuse.H0_H0 ;  /* 0x2000000fff627230 */ /* 0x100fe40000004100 */
[----:B------:R-:W-:-:S05]  /*3540*/  HADD2.F32 R97, -RZ, R15.H1_H1 ;  /* 0x3000000fff617230 */ /* 0x000fca0000004100 */
[----:B0-----:R-:W-:-:S04]  /*3550*/  FMUL.FTZ R14, R97, -1.4426950216293334961 ;  /* 0xbfb8aa3b610e7820 */ /* 0x001fc80000410000 */
[----:B------:R-:W0:Y:S01]  /*3560*/  MUFU.EX2 R137, R14 ;  /* 0x0000000e00897308 */ /* 0x000e220000000800 */
[----:B------:R-:W-:Y:S02]  /*3570*/  FADD.FTZ R132, R132, 1 ;  /* 0x3f80000084847421 */ /* 0x000fe40000010000 */
[----:B-1----:R-:W-:Y:S02]  /*3580*/  FADD.FTZ R106, R106, 1 ;  /* 0x3f8000006a6a7421 */ /* 0x002fe40000010000 */
[----:B------:R-:W-:-:S03]  /*3590*/  FADD.FTZ R130, R130, 1 ;  /* 0x3f80000082827421 */ /* 0x000fc60000010000 */
[----:B------:R1:W-:Y:S01]  /*35a0*/  MUFU.RCP R126, R106 ;  /* 0x0000006a007e7308 */ /* 0x0003e20000001000 */
[----:B--2---:R-:W-:-:S07]  /*35b0*/  FADD.FTZ R135, R135, 1 ;  /* 0x3f80000087877421 */ /* 0x004fce0000010000 */
[----:B------:R-:W-:Y:S01]  /*35c0*/  MUFU.RCP R132, R132 ;  /* 0x0000008400847308 */ /* 0x000fe20000001000 */
[----:B0-----:R-:W-:Y:S02]  /*35d0*/  FADD.FTZ R137, R137, 1 ;  /* 0x3f80000089897421 */ /* 0x001fe40000010000 */
[----:B------:R-:W-:-:S05]  /*35e0*/  FADD.FTZ R134, R134, 1 ;  /* 0x3f80000086867421 */ /* 0x000fca0000010000 */
[----:B------:R-:W-:Y:S01]  /*35f0*/  MUFU.RCP R130, R130 ;  /* 0x0000008200827308 */ /* 0x000fe20000001000 */
[----:B---3--:R0:W-:Y:S04]  /*3600*/  STS.128 [R45.X16+0x200], R24 ;  /* 0x000200182d007388 */ /* 0x0081e8000000cc00 */
[----:B-----5:R2:W-:Y:S01]  /*3610*/  STS.128 [R45.X16], R28 ;  /* 0x0000001c2d007388 */ /* 0x0205e2000000cc00 */
[----:B------:R-:W-:-:S06]  /*3620*/  NOP ;  /* 0x0000000000007918 */ /* 0x000fcc0000000000 */
[----:B------:R-:W3:Y:S01]  /*3630*/  LDS.128 R32, [R44.X16] ;  /* 0x000000002c207984 */ /* 0x000ee2000000cc00 */
[----:B0-----:R-:W-:Y:S01]  /*3640*/  FFMA.FTZ R27, R84, R13, 1 ;  /* 0x3f800000541b7423 */ /* 0x001fe2000001000d */
[----:B------:R-:W-:Y:S01]  /*3650*/  HADD2.F32 R13, -RZ, R6.H1_H1 ;  /* 0x30000006ff0d7230 */ /* 0x000fe20000004100 */
[----:B--2---:R-:W-:-:S04]  /*3660*/  FFMA.FTZ R28, R99, R12, 1 ;  /* 0x3f800000631c7423 */ /* 0x004fc8000001000c */
[----:B------:R-:W-:Y:S02]  /*3670*/  FFMA.FTZ R15, R78, R13, R125 ;  /* 0x0000000d4e0f7223 */ /* 0x000fe4000001007d */
[----:B------:R-:W-:Y:S02]  /*3680*/  FMUL.FTZ R99, R102, R127 ;  /* 0x0000007f66637220 */ /* 0x000fe40000410000 */
[----:B------:R-:W-:Y:S01]  /*3690*/  FADD.FTZ R13, -R123, 1 ;  /* 0x3f8000007b0d7421 */ /* 0x000fe20000010100 */
[----:B------:R-:W-:Y:S01]  /*36a0*/  HADD2.F32 R25, -RZ, R7.H0_H0 ;  /* 0x20000007ff197230 */ /* 0x000fe20000004100 */
[----:B------:R-:W-:Y:S02]  /*36b0*/  FADD.FTZ R12, -R124, 1 ;  /* 0x3f8000007c0c7421 */ /* 0x000fe40000010100 */
[----:B------:R-:W-:Y:S02]  /*36c0*/  FMUL.FTZ R84, R115, R99 ;  /* 0x0000006373547220 */ /* 0x000fe40000410000 */
[----:B------:R-:W-:-:S02]  /*36d0*/  FFMA.FTZ R31, R100, R13, 1 ;  /* 0x3f800000641f7423 */ /* 0x000fc4000001000d */
[----:B------:R-:W-:Y:S02]  /*36e0*/  FMUL.FTZ R100, R104, R131 ;  /* 0x0000008368647220 */ /* 0x000fe40000410000 */
[----:B------:R-:W-:Y:S01]  /*36f0*/  FFMA.FTZ R125, R101, R12, 1 ;  /* 0x3f800000657d7423 */ /* 0x000fe2000001000c */
[----:B------:R-:W-:Y:S01]  /*3700*/  HADD2.F32 R12, -RZ, R7.H1_H1 ;  /* 0x30000007ff0c7230 */ /* 0x000fe20000004100 */
[----:B------:R-:W-:Y:S02]  /*3710*/  FFMA.FTZ R25, R84, R25, R15 ;  /* 0x0000001954197223 */ /* 0x000fe4000001000f */
[----:B------:R-:W-:Y:S02]  /*3720*/  FADD.FTZ R13, -R127, 1 ;  /* 0x3f8000007f0d7421 */ /* 0x000fe40000010100 */
[----:B------:R-:W-:Y:S02]  /*3730*/  FADD.FTZ R15, -R131, 1 ;  /* 0x3f800000830f7421 */ /* 0x000fe40000010100 */
[----:B------:R-:W-:-:S02]  /*3740*/  FMUL.FTZ R82, R116, R100 ;  /* 0x0000006474527220 */ /* 0x000fc40000410000 */
[----:B------:R-:W-:Y:S02]  /*3750*/  FFMA.FTZ R129, R102, R13, 1 ;  /* 0x3f80000066817423 */ /* 0x000fe4000001000d */
[----:B------:R-:W-:Y:S02]  /*3760*/  FFMA.FTZ R133, R104, R15, 1 ;  /* 0x3f80000068857423 */ /* 0x000fe4000001000f */
[----:B------:R-:W-:Y:S02]  /*3770*/  FFMA.FTZ R139, R82, R12, R25 ;  /* 0x0000000c528b7223 */ /* 0x000fe40000010019 */
[----:B------:R-:W0:Y:S01]  /*3780*/  LDS.128 R12, [R44.X16+0x10] ;  /* 0x000010002c0c7984 */ /* 0x000e22000000cc00 */
[----:B------:R-:W-:Y:S01]  /*3790*/  FMUL.FTZ R24, R98, -1.4426950216293334961 ;  /* 0xbfb8aa3b62187820 */ /* 0x000fe20000410000 */
[----:B---3--:R-:W-:-:S03]  /*37a0*/  HADD2.F32 R101, -RZ, R34.H1_H1 ;  /* 0x30000022ff657230 */ /* 0x008fc60000004100 */
[----:B------:R2:W3:Y:S01]  /*37b0*/  MUFU.EX2 R136, R24 ;  /* 0x0000001800887308 */ /* 0x0004e20000000800 */
[----:B------:R-:W-:Y:S01]  /*37c0*/  FADD.FTZ R26, R108, 1 ;  /* 0x3f8000006c1a7421 */ /* 0x000fe20000010000 */
[--C-:B------:R-:W-:Y:S01]  /*37d0*/  HADD2.F32 R102, -RZ, R32.reuse.H0_H0 ;  /* 0x20000020ff667230 */ /* 0x100fe20000004100 */
[----:B------:R-:W-:Y:S01]  /*37e0*/  FMUL.FTZ R29, R114, R101 ;  /* 0x00000065721d7220 */ /* 0x000fe20000410000 */
[----:B------:R-:W-:Y:S02]  /*37f0*/  HADD2.F32 R110, -RZ, R33.H1_H1 ;  /* 0x30000021ff6e7230 */ /* 0x000fe40000004100 */
[----:B-1----:R-:W-:Y:S01]  /*3800*/  HADD2.F32 R106, -RZ, R32.H1_H1 ;  /* 0x30000020ff6a7230 */ /* 0x002fe20000004100 */
[----:B------:R-:W-:Y:S01]  /*3810*/  FMUL.FTZ R25, R103, R102 ;  /* 0x0000006667197220 */ /* 0x000fe20000410000 */
[----:B------:R1:W4:Y:S01]  /*3820*/  MUFU.RCP R128, R26 ;  /* 0x0000001a00807308 */ /* 0x0003220000001000 */
[----:B------:R-:W-:Y:S01]  /*3830*/  HADD2.F32 R108, -RZ, R34.H0_H0 ;  /* 0x20000022ff6c7230 */ /* 0x000fe20000004100 */
[----:B------:R-:W-:Y:S01]  /*3840*/  FMUL.FTZ R111, R111, R110 ;  /* 0x0000006e6f6f7220 */ /* 0x000fe20000410000 */
[----:B------:R-:W-:Y:S01]  /*3850*/  HADD2.F32 R112, -RZ, R35.H0_H0 ;  /* 0x20000023ff707230 */ /* 0x000fe20000004100 */
[----:B------:R-:W-:Y:S01]  /*3860*/  FMUL.FTZ R124, R124, R29 ;  /* 0x0000001d7c7c7220 */ /* 0x000fe20000410000 */
[----:B------:R-:W-:Y:S01]  /*3870*/  HADD2.F32 R104, -RZ, R33.H0_H0 ;  /* 0x20000021ff687230 */ /* 0x000fe20000004100 */
[----:B------:R-:W-:-:S02]  /*3880*/  FMUL.FTZ R25, R118, R25 ;  /* 0x0000001976197220 */ /* 0x000fc40000410000 */
[----:B--2---:R-:W-:Y:S02]  /*3890*/  FMUL.FTZ R24, R107, R106 ;  /* 0x0000006a6b187220 */ /* 0x004fe40000410000 */
[----:B------:R-:W-:Y:S02]  /*38a0*/  FMUL.FTZ R30, R113, R108 ;  /* 0x0000006c711e7220 */ /* 0x000fe40000410000 */
[----:B------:R-:W-:Y:S02]  /*38b0*/  FMUL.FTZ R111, R122, R111 ;  /* 0x0000006f7a6f7220 */ /* 0x000fe40000410000 */
[----:B------:R-:W-:Y:S02]  /*38c0*/  FMUL.FTZ R125, R124, R125 ;  /* 0x0000007d7c7d7220 */ /* 0x000fe40000410000 */
[----:B---3--:R-:W-:Y:S01]  /*38d0*/  FADD.FTZ R136, R136, 1 ;  /* 0x3f80000088887421 */ /* 0x008fe20000010000 */
[----:B------:R-:W2:Y:S01]  /*38e0*/  MUFU.RCP R124, R137 ;  /* 0x00000089007c7308 */ /* 0x000ea20000001000 */
[----:B------:R-:W-:-:S02]  /*38f0*/  FMUL.FTZ R32, R115, R112 ;  /* 0x0000007073207220 */ /* 0x000fc40000410000 */
[----:B------:R-:W-:Y:S02]  /*3900*/  FMUL.FTZ R25, R25, R120 ;  /* 0x0000007819197220 */ /* 0x000fe40000410000 */
[----:B------:R-:W-:Y:S02]  /*3910*/  FMUL.FTZ R24, R117, R24 ;  /* 0x0000001875187220 */ /* 0x000fe40000410000 */
[----:B-1----:R-:W-:Y:S01]  /*3920*/  FMUL.FTZ R26, R109, R104 ;  /* 0x000000686d1a7220 */ /* 0x002fe20000410000 */
[----:B------:R-:W1:Y:S01]  /*3930*/  MUFU.RCP R120, R135 ;  /* 0x0000008700787308 */ /* 0x000e620000001000 */
[----:B------:R-:W-:Y:S02]  /*3940*/  FMUL.FTZ R30, R123, R30 ;  /* 0x0000001e7b1e7220 */ /* 0x000fe40000410000 */
[----:B------:R-:W-:Y:S01]  /*3950*/  FMUL.FTZ R29, R111, R28 ;  /* 0x0000001c6f1d7220 */ /* 0x000fe20000410000 */
[----:B0-----:R-:W-:Y:S01]  /*3960*/  HADD2.F32 R111, -RZ, R12.H1_H1 ;  /* 0x3000000cff6f7230 */ /* 0x001fe20000004100 */
[----:B------:R-:W-:Y:S01]  /*3970*/  FMUL.FTZ R32, R127, R32 ;  /* 0x000000207f207220 */ /* 0x000fe20000410000 */
[----:B------:R-:W-:-:S02]  /*3980*/  HADD2.F32 R118, -RZ, R13.H1_H1 ;  /* 0x3000000dff767230 */ /* 0x000fc40000004100 */
[----:B------:R-:W0:Y:S01]  /*3990*/  MUFU.RCP R123, R136 ;  /* 0x00000088007b7308 */ /* 0x000e220000001000 */
[----:B------:R-:W-:Y:S01]  /*39a0*/  HADD2.F32 R107, -RZ, R12.H0_H0 ;  /* 0x2000000cff6b7230 */ /* 0x000fe20000004100 */
[----:B------:R-:W-:Y:S01]  /*39b0*/  FMUL.FTZ R26, R121, R26 ;  /* 0x0000001a791a7220 */ /* 0x000fe20000410000 */
[--C-:B------:R-:W-:Y:S01]  /*39c0*/  HADD2.F32 R121, -RZ, R14.reuse.H1_H1 ;  /* 0x3000000eff797230 */ /* 0x100fe20000004100 */
[----:B------:R-:W-:Y:S01]  /*39d0*/  FMUL.FTZ R24, R24, R119 ;  /* 0x0000007718187220 */ /* 0x000fe20000410000 */
[----:B------:R-:W-:Y:S01]  /*39e0*/  HADD2.F32 R119, -RZ, R14.H0_H0 ;  /* 0x2000000eff777230 */ /* 0x000fe20000004100 */
[----:B------:R-:W-:Y:S01]  /*39f0*/  FMUL.FTZ R30, R30, R31 ;  /* 0x0000001f1e1e7220 */ /* 0x000fe20000410000 */
[--C-:B------:R-:W-:Y:S01]  /*3a00*/  HADD2.F32 R122, -RZ, R15.reuse.H0_H0 ;  /* 0x2000000fff7a7230 */ /* 0x100fe20000004100 */
[----:B------:R-:W3:Y:S01]  /*3a10*/  MUFU.RCP R134, R134 ;  /* 0x0000008600867308 */ /* 0x000ee20000001000 */
[----:B------:R-:W-:Y:S01]  /*3a20*/  HADD2.F32 R127, -RZ, R15.H1_H1 ;  /* 0x3000000fff7f7230 */ /* 0x000fe20000004100 */
[----:B------:R-:W-:Y:S01]  /*3a30*/  FMUL.FTZ R31, R32, R129 ;  /* 0x00000081201f7220 */ /* 0x000fe20000410000 */
[----:B------:R-:W-:Y:S01]  /*3a40*/  HADD2.F32 R113, -RZ, R13.H0_H0 ;  /* 0x2000000dff717230 */ /* 0x000fe20000004100 */
[----:B----4-:R-:W-:-:S02]  /*3a50*/  FADD.FTZ R14, -R128, 1 ;  /* 0x3f800000800e7421 */ /* 0x010fc40000010100 */
[----:B------:R-:W-:Y:S02]  /*3a60*/  FMUL.FTZ R15, R88, R111 ;  /* 0x0000006f580f7220 */ /* 0x000fe40000410000 */
[----:B------:R-:W-:Y:S02]  /*3a70*/  FADD.FTZ R32, -R132, 1 ;  /* 0x3f80000084207421 */ /* 0x000fe40000010100 */
[----:B------:R-:W-:Y:S02]  /*3a80*/  FMUL.FTZ R33, R94, R118 ;  /* 0x000000765e217220 */ /* 0x000fe40000410000 */
[----:B------:R-:W-:Y:S02]  /*3a90*/  FADD.FTZ R12, -R126, 1 ;  /* 0x3f8000007e0c7421 */ /* 0x000fe40000010100 */
[----:B------:R-:W-:Y:S02]  /*3aa0*/  FMUL.FTZ R13, R86, R107 ;  /* 0x0000006b560d7220 */ /* 0x000fe40000410000 */
[----:B------:R-:W-:-:S02]  /*3ab0*/  FFMA.FTZ R14, R69, R14, 1 ;  /* 0x3f800000450e7423 */ /* 0x000fc4000001000e */
[----:B------:R-:W-:Y:S02]  /*3ac0*/  FMUL.FTZ R15, R128, R15 ;  /* 0x0000000f800f7220 */ /* 0x000fe40000410000 */
[----:B------:R-:W-:Y:S02]  /*3ad0*/  FFMA.FTZ R32, R81, R32, 1 ;  /* 0x3f80000051207423 */ /* 0x000fe40000010020 */
[----:B------:R-:W-:Y:S02]  /*3ae0*/  FMUL.FTZ R33, R132, R33 ;  /* 0x0000002184217220 */ /* 0x000fe40000410000 */
[----:B------:R-:W-:Y:S02]  /*3af0*/  FMUL.FTZ R26, R26, R27 ;  /* 0x0000001b1a1a7220 */ /* 0x000fe40000410000 */
[----:B------:R-:W-:Y:S02]  /*3b00*/  FFMA.FTZ R12, R105, R12, 1 ;  /* 0x3f800000690c7423 */ /* 0x000fe4000001000c */
[----:B------:R-:W-:-:S02]  /*3b10*/  FMUL.FTZ R13, R126, R13 ;  /* 0x0000000d7e0d7220 */ /* 0x000fc40000410000 */
[----:B------:R-:W-:Y:S02]  /*3b20*/  FADD.FTZ R28, -R130, 1 ;  /* 0x3f800000821c7421 */ /* 0x000fe40000010100 */
[----:B------:R-:W-:Y:S02]  /*3b30*/  FMUL.FTZ R27, R93, R113 ;  /* 0x000000715d1b7220 */ /* 0x000fe40000410000 */
[----:B------:R-:W-:Y:S02]  /*3b40*/  FMUL.FTZ R15, R15, R14 ;  /* 0x0000000e0f0f7220 */ /* 0x000fe40000410000 */
[----:B--2---:R-:W-:Y:S02]  /*3b50*/  FADD.FTZ R34, -R124, 1 ;  /* 0x3f8000007c227421 */ /* 0x004fe40000010100 */
[----:B------:R-:W-:Y:S01]  /*3b60*/  FMUL.FTZ R14, R33, R32 ;  /* 0x00000020210e7220 */ /* 0x000fe20000410000 */
[----:B------:R-:W-:Y:S01]  /*3b70*/  HADD2.F32 R103, -RZ, R35.H1_H1 ;  /* 0x30000023ff677230 */ /* 0x000fe20000004100 */
[----:B------:R-:W-:-:S02]  /*3b80*/  FMUL.FTZ R12, R13, R12 ;  /* 0x0000000c0d0c7220 */ /* 0x000fc40000410000 */
[----:B-1----:R-:W-:Y:S02]  /*3b90*/  FADD.FTZ R32, -R120, 1 ;  /* 0x3f80000078207421 */ /* 0x002fe40000010100 */
[----:B------:R-:W-:Y:S02]  /*3ba0*/  FMUL.FTZ R33, R89, R121 ;  /* 0x0000007959217220 */ /* 0x000fe40000410000 */
[----:B------:R-:W-:Y:S02]  /*3bb0*/  FMUL.FTZ R105, R105, R126 ;  /* 0x0000007e69697220 */ /* 0x000fe40000410000 */
[----:B------:R-:W-:Y:S02]  /*3bc0*/  FFMA.FTZ R28, R83, R28, 1 ;  /* 0x3f800000531c7423 */ /* 0x000fe4000001001c */
[----:B------:R-:W-:Y:S02]  /*3bd0*/  FMUL.FTZ R27, R130, R27 ;  /* 0x0000001b821b7220 */ /* 0x000fe40000410000 */
[----:B0-----:R-:W-:-:S02]  /*3be0*/  FADD.FTZ R13, -R123, 1 ;  /* 0x3f8000007b0d7421 */ /* 0x001fc40000010100 */
[----:B------:R-:W-:Y:S02]  /*3bf0*/  FFMA.FTZ R126, R97, R34, 1 ;  /* 0x3f800000617e7423 */ /* 0x000fe40000010022 */
[----:B------:R-:W-:Y:S02]  /*3c00*/  FMUL.FTZ R34, R90, R122 ;  /* 0x0000007a5a227220 */ /* 0x000fe40000410000 */
[----:B------:R-:W-:Y:S02]  /*3c10*/  FFMA.FTZ R32, R85, R32, 1 ;  /* 0x3f80000055207423 */ /* 0x000fe40000010020 */
[----:B------:R-:W-:Y:S02]  /*3c20*/  FMUL.FTZ R33, R120, R33 ;  /* 0x0000002178217220 */ /* 0x000fe40000410000 */
[----:B------:R-:W-:Y:S02]  /*3c30*/  FMUL.FTZ R109, R69, R128 ;  /* 0x00000080456d7220 */ /* 0x000fe40000410000 */
[----:B------:R-:W-:-:S02]  /*3c40*/  FMUL.FTZ R27, R27, R28 ;  /* 0x0000001c1b1b7220 */ /* 0x000fc40000410000 */
[----:B------:R-:W-:Y:S02]  /*3c50*/  FFMA.FTZ R114, R98, R13, 1 ;  /* 0x3f80000062727423 */ /* 0x000fe4000001000d */
[----:B------:R-:W-:Y:S02]  /*3c60*/  FMUL.FTZ R116, R116, R103 ;  /* 0x0000006774747220 */ /* 0x000fe40000410000 */
[----:B---3--:R-:W-:Y:S02]  /*3c70*/  FADD.FTZ R28, -R134, 1 ;  /* 0x3f800000861c7421 */ /* 0x008fe40000010100 */
[----:B------:R-:W-:Y:S02]  /*3c80*/  FMUL.FTZ R13, R91, R119 ;  /* 0x000000775b0d7220 */ /* 0x000fe40000410000 */
[----:B------:R-:W-:Y:S02]  /*3c90*/  FMUL.FTZ R69, R92, R127 ;  /* 0x0000007f5c457220 */ /* 0x000fe40000410000 */
[----:B------:R-:W-:-:S02]  /*3ca0*/  FMUL.FTZ R35, R123, R34 ;  /* 0x000000227b237220 */ /* 0x000fc40000410000 */
[----:B------:R-:W-:Y:S01]  /*3cb0*/  FMUL.FTZ R34, R33, R32 ;  /* 0x0000002021227220 */ /* 0x000fe20000410000 */
[----:B------:R-:W-:Y:S01]  /*3cc0*/  F2FP.PACK_AB R32, R15, R12 ;  /* 0x0000000c0f20723e */ /* 0x000fe200000000ff */
[----:B------:R-:W-:Y:S01]  /*3cd0*/  FMUL.FTZ R116, R131, R116 ;  /* 0x0000007483747220 */ /* 0x000fe20000410000 */
[----:B------:R-:W-:Y:S01]  /*3ce0*/  HADD2.F32 R12, -RZ, R8.H0_H0 ;  /* 0x20000008ff0c7230 */ /* 0x000fe20000004100 */
[----:B------:R-:W-:Y:S02]  /*3cf0*/  FFMA.FTZ R28, R87, R28, 1 ;  /* 0x3f800000571c7423 */ /* 0x000fe4000001001c */
[----:B------:R-:W-:Y:S02]  /*3d00*/  FMUL.FTZ R13, R134, R13 ;  /* 0x0000000d860d7220 */ /* 0x000fe40000410000 */
[----:B------:R-:W-:Y:S02]  /*3d10*/  FMUL.FTZ R69, R124, R69 ;  /* 0x000000457c457220 */ /* 0x000fe40000410000 */
[----:B------:R-:W-:-:S02]  /*3d20*/  FMUL.FTZ R86, R86, R105 ;  /* 0x0000006956567220 */ /* 0x000fc40000410000 */
[----:B------:R-:W-:Y:S02]  /*3d30*/  FMUL.FTZ R116, R116, R133 ;  /* 0x0000008574747220 */ /* 0x000fe40000410000 */
[----:B------:R-:W-:Y:S02]  /*3d40*/  FMUL.FTZ R13, R13, R28 ;  /* 0x0000001c0d0d7220 */ /* 0x000fe40000410000 */
[----:B------:R-:W-:Y:S02]  /*3d50*/  FMUL.FTZ R35, R35, R114 ;  /* 0x0000007223237220 */ /* 0x000fe40000410000 */
[----:B------:R-:W-:Y:S02]  /*3d60*/  FMUL.FTZ R126, R69, R126 ;  /* 0x0000007e457e7220 */ /* 0x000fe40000410000 */
[----:B------:R-:W-:Y:S02]  /*3d70*/  FFMA.FTZ R139, R86, R12, R139 ;  /* 0x0000000c568b7223 */ /* 0x000fe4000001008b */
[----:B------:R-:W-:Y:S01]  /*3d80*/  IMAD R12, R55, c[0x0][0x2e8], RZ ;  /* 0x0000ba00370c7a24 */ /* 0x000fe200078e02ff */
[----:B------:R-:W-:Y:S01]  /*3d90*/  F2FP.PACK_AB R28, R24, R25 ;  /* 0x00000019181c723e */ /* 0x000fe200000000ff */
[----:B------:R-:W-:Y:S01]  /*3da0*/  IMAD.WIDE.U32 R114, R57, c[0x0][0x2e8], R22 ;  /* 0x0000ba0039727a25 */ /* 0x000fe200078e0016 */
[----:B------:R-:W-:-:S02]  /*3db0*/  F2FP.PACK_AB R29, R29, R26 ;  /* 0x0000001a1d1d723e */ /* 0x000fc400000000ff */
[----:B------:R-:W-:Y:S02]  /*3dc0*/  F2FP.PACK_AB R30, R125, R30 ;  /* 0x0000001e7d1e723e */ /* 0x000fe400000000ff */
[----:B------:R-:W-:Y:S02]  /*3dd0*/  F2FP.PACK_AB R31, R116, R31 ;  /* 0x0000001f741f723e */ /* 0x000fe400000000ff */
[----:B------:R-:W-:Y:S01]  /*3de0*/  F2FP.PACK_AB R33, R14, R27 ;  /* 0x0000001b0e21723e */ /* 0x000fe200000000ff */
[----:B------:R-:W-:Y:S01]  /*3df0*/  BAR.SYNC.DEFER_BLOCKING 0x0 ;  /* 0x0000000000007b1d */ /* 0x000fe20000010000 */
[----:B------:R-:W-:Y:S01]  /*3e00*/  F2FP.PACK_AB R34, R34, R13 ;  /* 0x0000000d2222723e */ /* 0x000fe200000000ff */
[----:B------:R-:W-:Y:S01]  /*3e10*/  IMAD R13, R57, c[0x0][0x2ec], R12 ;  /* 0x0000bb00390d7a24 */ /* 0x000fe200078e020c */
[----:B------:R-:W-:Y:S02]  /*3e20*/  LEA R69, R54, R47, 0x1 ;  /* 0x0000002f36457211 */ /* 0x000fe400078e08ff */
[----:B------:R-:W-:-:S02]  /*3e30*/  F2FP.PACK_AB R35, R126, R35 ;  /* 0x000000237e23723e */ /* 0x000fc400000000ff */
[----:B------:R-:W-:Y:S01]  /*3e40*/  IADD3 R115, R115, R13, RZ ;  /* 0x0000000d73737210 */ /* 0x000fe20007ffe0ff */
[----:B------:R-:W-:Y:S04]  /*3e50*/  STS.128 [R69.X16], R28 ;  /* 0x0000001c45007388 */ /* 0x000fe8000000cc00 */
[----:B------:R0:W-:Y:S01]  /*3e60*/  STS.128 [R69.X16+0x10], R32 ;  /* 0x0000102045007388 */ /* 0x0001e2000000cc00 */
[----:B------:R-:W-:-:S06]  /*3e70*/  NOP ;  /* 0x0000000000007918 */ /* 0x000fcc0000000000 */
[----:B------:R-:W1:Y:S04]  /*3e80*/  LDS.128 R24, [R45.X16] ;  /* 0x000000002d187984 */ /* 0x000e68000000cc00 */
[----:B------:R-:W2:Y:S01]  /*3e90*/  LDS.128 R12, [R45.X16+0x200] ;  /* 0x000200002d0c7984 */ /* 0x000ea2000000cc00 */
[----:B------:R-:W-:Y:S01]  /*3ea0*/  HADD2.F32 R116, -RZ, R8.H1_H1 ;  /* 0x30000008ff747230 */ /* 0x000fe20000004100 */
[----:B0-----:R-:W-:Y:S02]  /*3eb0*/  IMAD R32, R60, c[0x0][0x2f0], RZ ;  /* 0x0000bc003c207a24 */ /* 0x001fe400078e02ff */
[----:B------:R-:W-:Y:S02]  /*3ec0*/  FMUL.FTZ R88, R88, R109 ;  /* 0x0000006d58587220 */ /* 0x000fe40000410000 */
[----:B------:R-:W-:-:S02]  /*3ed0*/  IMAD R33, R61, c[0x0][0x2f4], R32 ;  /* 0x0000bd003d217a24 */ /* 0x000fc400078e0220 */
[----:B------:R-:W-:-:S04]  /*3ee0*/  IMAD.WIDE.U32 R114, R61, c[0x0][0x2f0], R114 ;  /* 0x0000bc003d727a25 */ /* 0x000fc800078e0072 */
[----:B------:R-:W-:Y:S01]  /*3ef0*/  FFMA.FTZ R139, R88, R116, R139 ;  /* 0x00000074588b7223 */ /* 0x000fe2000001008b */
[----:B------:R-:W-:Y:S02]  /*3f00*/  IADD3 R33, R115, R33, RZ ;  /* 0x0000002173217210 */ /* 0x000fe40007ffe0ff */
[C---:B------:R-:W-:Y:S01]  /*3f10*/  LEA R116, P0, R114.reuse, c[0x0][0x338], 0x1 ;  /* 0x0000ce0072747a11 */ /* 0x040fe200078008ff */
[----:B------:R-:W-:Y:S01]  /*3f20*/  FMUL.FTZ R130, R83, R130 ;  /* 0x0000008253827220 */ /* 0x000fe20000410000 */
[--C-:B------:R-:W-:Y:S02]  /*3f30*/  HADD2.F32 R29, -RZ, R9.reuse.H0_H0 ;  /* 0x20000009ff1d7230 */ /* 0x100fe40000004100 */
[----:B------:R-:W-:Y:S01]  /*3f40*/  LEA.HI.X R117, R114, c[0x0][0x33c], R33, 0x1, P0 ;  /* 0x0000cf0072757a11 */ /* 0x000fe200000f0c21 */
[----:B------:R-:W-:Y:S02]  /*3f50*/  FMUL.FTZ R28, R93, R130 ;  /* 0x000000825d1c7220 */ /* 0x000fe40000410000 */
[----:B------:R-:W-:Y:S01]  /*3f60*/  FMUL.FTZ R81, R81, R132 ;  /* 0x0000008451517220 */ /* 0x000fe20000410000 */
[----:B------:R-:W-:Y:S01]  /*3f70*/  HADD2.F32 R31, -RZ, R9.H1_H1 ;  /* 0x30000009ff1f7230 */ /* 0x000fe20000004100 */
[----:B------:R-:W-:-:S04]  /*3f80*/  IMAD.WIDE R114, R77, 0x10, R116 ;  /* 0x000000104d727825 */ /* 0x000fc800078e0274 */
[----:B------:R-:W-:Y:S02]  /*3f90*/  FFMA.FTZ R29, R28, R29, R139 ;  /* 0x0000001d1c1d7223 */ /* 0x000fe4000001008b */
[----:B------:R-:W-:Y:S02]  /*3fa0*/  FMUL.FTZ R30, R94, R81 ;  /* 0x000000515e1e7220 */ /* 0x000fe40000410000 */
[----:B------:R-:W-:Y:S01]  /*3fb0*/  FMUL.FTZ R134, R87, R134 ;  /* 0x0000008657867220 */ /* 0x000fe20000410000 */
[----:B-1----:R0:W-:Y:S01]  /*3fc0*/  STG.E.128 [R114.64], R24 ;  /* 0x0000001872007986 */ /* 0x0021e2000c101d06 */
[----:B------:R-:W-:Y:S01]  /*3fd0*/  FFMA.FTZ R29, R30, R31, R29 ;  /* 0x0000001f1e1d7223 */ /* 0x000fe2000001001d */
[----:B------:R-:W-:Y:S02]  /*3fe0*/  ISETP.NE.U32.AND P0, PT, RZ, c[0x0][0x270], PT ;  /* 0x00009c00ff007a0c */ /* 0x000fe40003f05070 */
[----:B--2---:R0:W-:Y:S01]  /*3ff0*/  STG.E.128 [R114.64+0x200], R12 ;  /* 0x0002000c72007986 */ /* 0x0041e2000c101d06 */
[----:B------:R-:W-:Y:S01]  /*4000*/  HADD2.F32 R31, -RZ, R10.H0_H0 ;  /* 0x2000000aff1f7230 */ /* 0x000fe20000004100 */
[----:B------:R-:W-:Y:S01]  /*4010*/  FMUL.FTZ R32, R91, R134 ;  /* 0x000000865b207220 */ /* 0x000fe20000410000 */
[----:B------:R-:W-:Y:S01]  /*4020*/  ISETP.NE.AND.EX P0, PT, RZ, c[0x0][0x274], PT, P0 ;  /* 0x00009d00ff007a0c */ /* 0x000fe20003f05300 */
[----:B------:R-:W-:-:S02]  /*4030*/  FMUL.FTZ R120, R85, R120 ;  /* 0x0000007855787220 */ /* 0x000fc40000410000 */
[----:B------:R-:W-:Y:S01]  /*4040*/  FFMA.FTZ R29, R32, R31, R29 ;  /* 0x0000001f201d7223 */ /* 0x000fe2000001001d */
[----:B------:R-:W-:Y:S01]  /*4050*/  HADD2.F32 R31, -RZ, R10.H1_H1 ;  /* 0x3000000aff1f7230 */ /* 0x000fe20000004100 */
[----:B------:R-:W-:Y:S02]  /*4060*/  FMUL.FTZ R34, R89, R120 ;  /* 0x0000007859227220 */ /* 0x000fe40000410000 */
[----:B------:R-:W-:Y:S02]  /*4070*/  FMUL.FTZ R123, R98, R123 ;  /* 0x0000007b627b7220 */ /* 0x000fe40000410000 */
[----:B------:R-:W-:Y:S01]  /*4080*/  FFMA.FTZ R29, R34, R31, R29 ;  /* 0x0000001f221d7223 */ /* 0x000fe2000001001d */
[----:B------:R-:W-:Y:S01]  /*4090*/  HADD2.F32 R31, -RZ, R11.H0_H0 ;  /* 0x2000000bff1f7230 */ /* 0x000fe20000004100 */
[----:B------:R-:W-:Y:S01]  /*40a0*/  FMUL.FTZ R90, R90, R123 ;  /* 0x0000007b5a5a7220 */ /* 0x000fe20000410000 */
[----:B------:R-:W-:Y:S01]  /*40b0*/  MOV R33, c[0x0][0x16c] ;  /* 0x00005b0000217a02 */ /* 0x000fe20000000f00 */
[----:B------:R-:W-:-:S02]  /*40c0*/  FMUL.FTZ R97, R97, R124 ;  /* 0x0000007c61617220 */ /* 0x000fc40000410000 */
[----:B------:R-:W-:Y:S01]  /*40d0*/  FFMA.FTZ R29, R90, R31, R29 ;  /* 0x0000001f5a1d7223 */ /* 0x000fe2000001001d */
[----:B------:R-:W-:Y:S01]  /*40e0*/  ISETP.GE.AND P1, PT, R33, 0x1, PT ;  /* 0x000000012100780c */ /* 0x000fe20003f26270 */
[----:B------:R-:W-:Y:S01]  /*40f0*/  HADD2.F32 R31, -RZ, R11.H1_H1 ;  /* 0x3000000bff1f7230 */ /* 0x000fe20000004100 */
[----:B------:R-:W-:Y:S01]  /*4100*/  FMUL.FTZ R92, R92, R97 ;  /* 0x000000615c5c7220 */ /* 0x000fe20000410000 */
[----:B------:R-:W-:Y:S05]  /*4110*/  @!P0 BRA `(.L_x_3796) ;  /* 0x000002b000008947 */ /* 0x000fea0003800000 */
[----:B0-----:R-:W-:Y:S01]  /*4120*/  BAR.SYNC.DEFER_BLOCKING 0x0 ;  /* 0x0000000000007b1d */ /* 0x001fe20000010000 */
[----:B------:R-:W-:Y:S02]  /*4130*/  FMUL.FTZ R79, R79, R102 ;  /* 0x000000664f4f7220 */ /* 0x000fe40000410000 */
[----:B------:R-:W-:Y:S02]  /*4140*/  FMUL.FTZ R98, R95, R108 ;  /* 0x0000006c5f627220 */ /* 0x000fe40000410000 */
[----:B------:R-:W-:Y:S02]  /*4150*/  FMUL.FTZ R101, R96, R101 ;  /* 0x0000006560657220 */ /* 0x000fe40000410000 */
[----:B------:R-:W-:-:S02]  /*4160*/  FMUL.FTZ R99, R99, R112 ;  /* 0x0000007063637220 */ /* 0x000fc40000410000 */
[----:B------:R-:W-:Y:S01]  /*4170*/  FMUL.FTZ R100, R100, R103 ;  /* 0x0000006764647220 */ /* 0x000fe20000410000 */
[----:B------:R-:W-:Y:S01]  /*4180*/  F2FP.PACK_AB R98, R101, R98 ;  /* 0x000000626562723e */ /* 0x000fe200000000ff */
[----:B------:R-:W-:Y:S02]  /*4190*/  FMUL.FTZ R106, R71, R106 ;  /* 0x0000006a476a7220 */ /* 0x000fe40000410000 */
[----:B------:R-:W-:Y:S01]  /*41a0*/  FMUL.FTZ R73, R73, R104 ;  /* 0x0000006849497220 */ /* 0x000fe20000410000 */
[----:B------:R-:W-:Y:S01]  /*41b0*/  F2FP.PACK_AB R99, R100, R99 ;  /* 0x000000636463723e */ /* 0x000fe200000000ff */
[----:B------:R-:W-:Y:S01]  /*41c0*/  FMUL.FTZ R110, R75, R110 ;  /* 0x0000006e4b6e7220 */ /* 0x000fe20000410000 */
[----:B------:R-:W-:Y:S01]  /*41d0*/  F2FP.PACK_AB R96, R106, R79 ;  /* 0x0000004f6a60723e */ /* 0x000fe200000000ff */
[----:B------:R-:W-:Y:S02]  /*41e0*/  FMUL.FTZ R105, R105, R107 ;  /* 0x0000006b69697220 */ /* 0x000fe40000410000 */
[----:B------:R-:W-:-:S02]  /*41f0*/  FMUL.FTZ R12, R109, R111 ;  /* 0x0000006f6d0c7220 */ /* 0x000fc40000410000 */
[----:B------:R-:W-:Y:S02]  /*4200*/  FMUL.FTZ R113, R130, R113 ;  /* 0x0000007182717220 */ /* 0x000fe40000410000 */
        /* <DEDUP_REMOVED lines=8> */
[----:B------:R-:W-:Y:S01]  /*4290*/  IMAD R94, R55, c[0x0][0x210], RZ ;  /* 0x00008400375e7a24 */ /* 0x000fe200078e02ff */
[----:B------:R-:W-:Y:S01]  /*42a0*/  F2FP.PACK_AB R102, R121, R102 ;  /* 0x000000667966723e */ /* 0x000fe200000000ff */
[C---:B------:R-:W-:Y:S01]  /*42b0*/  IMAD.WIDE.U32 R22, R57.reuse, c[0x0][0x210], R22 ;  /* 0x0000840039167a25 */ /* 0x040fe200078e0016 */
[----:B------:R-:W-:Y:S01]  /*42c0*/  F2FP.PACK_AB R103, R14, R103 ;  /* 0x000000670e67723e */ /* 0x000fe200000000ff */
[----:B------:R-:W-:Y:S02]  /*42d0*/  STS.128 [R69.X16], R96 ;  /* 0x0000006045007388 */ /* 0x000fe4000000cc00 */
[----:B------:R-:W-:-:S02]  /*42e0*/  IMAD R33, R57, c[0x0][0x214], R94 ;  /* 0x0000850039217a24 */ /* 0x000fc400078e025e */
        /* <DEDUP_REMOVED lines=14> */
.L_x_3796:
[----:B0-----:R-:W-:Y:S01]  /*43d0*/  BAR.SYNC.DEFER_BLOCKING 0x0 ;  /* 0x0000000000007b1d */ /* 0x001fe20000010000 */
[----:B------:R-:W-:Y:S01]  /*43e0*/  HFMA2.MMA R27, -RZ, RZ, 0, 0 ;  /* 0x00000000ff1b7435 */ /* 0x000fe200000001ff */
[----:B------:R-:W-:Y:S01]  /*43f0*/  FFMA.FTZ R71, R92, R31, R29 ;  /* 0x0000001f5c477223 */ /* 0x000fe2000001001d */
[----:B------:R-:W-:Y:S01]  /*4400*/  HFMA2.MMA R106, -RZ, RZ, 0, 0 ;  /* 0x00000000ff6a7435 */ /* 0x000fe200000001ff */
[----:B------:R-:W-:Y:S01]  /*4410*/  MOV R24, RZ ;  /* 0x000000ff00187202 */ /* 0x000fe20000000f00 */
        /* <DEDUP_REMOVED lines=12> */
[-C--:B------:R-:W-:Y:S01]  /*44e0*/  FMUL.FTZ R85, R70, R59.reuse ;  /* 0x0000003b46557220 */ /* 0x080fe20000410000 */
[----:B------:R-:W-:Y:S01]  /*44f0*/  MOV R96, RZ ;  /* 0x000000ff00607202 */ /* 0x000fe20000000f00 */
        /* <DEDUP_REMOVED lines=14> */
[----:B------:R-:W-:Y:S01]  /*45e0*/  FMUL.FTZ R94, R92, R59 ;  /* 0x0000003b5c5e7220 */ /* 0x000fe20000410000 */
[----:B------:R-:W-:Y:S05]  /*45f0*/  @!P1 BRA `(.L_x_3797) ;  /* 0x0000249000009947 */ /* 0x000fea0003800000 */
[----:B------:R-:W-:Y:S01]  /*4600*/  IADD3 R93, R48, -0x2, RZ ;  /* 0xfffffffe305d7810 */ /* 0x000fe20007ffe0ff */
[----:B------:R-:W-:Y:S01]  /*4610*/  IMAD R122, R60, c[0x0][0x180], RZ ;  /* 0x000060003c7a7a24 */ /* 0x000fe200078e02ff */
[----:B------:R-:W-:Y:S01]  /*4620*/  IADD3 R27, R48, -0x1, RZ ;  /* 0xffffffff301b7810 */ /* 0x000fe20007ffe0ff */
[C---:B------:R-:W-:Y:S01]  /*4630*/  IMAD R124, R60.reuse, c[0x0][0x198], RZ ;  /* 0x000066003c7c7a24 */ /* 0x040fe200078e02ff */
[----:B------:R-:W-:Y:S01]  /*4640*/  MOV R159, RZ ;  /* 0x000000ff009f7202 */ /* 0x000fe20000000f00 */
[----:B------:R-:W-:Y:S01]  /*4650*/  IMAD R126, R60, c[0x0][0x1b8], RZ ;  /* 0x00006e003c7e7a24 */ /* 0x000fe200078e02ff */
[----:B------:R-:W-:Y:S01]  /*4660*/  UMOV UR4, URZ ;  /* 0x0000003f00047c82 */ /* 0x000fe20008000000 */
[----:B------:R-:W-:Y:S01]  /*4670*/  IMAD R129, R93, c[0x0][0x16c], RZ ;  /* 0x00005b005d817a24 */ /* 0x000fe200078e02ff */
[----:B------:R-:W-:Y:S01]  /*4680*/  LEA.HI R93, R27, R27, RZ, 0x1 ;  /* 0x0000001b1b5d7211 */ /* 0x000fe200078f08ff */
[----:B------:R-:W-:-:S03]  /*4690*/  IMAD.WIDE.U32 R12, R61, c[0x0][0x180], RZ ;  /* 0x000060003d0c7a25 */ /* 0x000fc600078e00ff */
[----:B------:R-:W-:Y:S01]  /*46a0*/  LOP3.LUT R130, R93, 0xfffffe, RZ, 0xc0, !PT ;  /* 0x00fffffe5d827812 */ /* 0x000fe200078ec0ff */
[----:B------:R-:W-:Y:S01]  /*46b0*/  IMAD.WIDE.U32 R14, R61, c[0x0][0x198], RZ ;  /* 0x000066003d0e7a25 */ /* 0x000fe200078e00ff */
[----:B------:R-:W-:Y:S02]  /*46c0*/  MOV R93, RZ ;  /* 0x000000ff005d7202 */ /* 0x000fe40000000f00 */
[----:B------:R-:W-:Y:S01]  /*46d0*/  IADD3 R130, R27, -R130, RZ ;  /* 0x800000821b827210 */ /* 0x000fe20007ffe0ff */
[C---:B------:R-:W-:Y:S01]  /*46e0*/  IMAD.WIDE.U32 R22, R61.reuse, c[0x0][0x1b8], RZ ;  /* 0x00006e003d167a25 */ /* 0x040fe200078e00ff */
[----:B------:R-:W-:Y:S02]  /*46f0*/  MOV R27, RZ ;  /* 0x000000ff001b7202 */ /* 0x000fe40000000f00 */
[----:B------:R-:W-:Y:S01]  /*4700*/  SHF.L.U32 R95, R130, 0x8, RZ ;  /* 0x00000008825f7819 */ /* 0x000fe200000006ff */
[C---:B------:R-:W-:Y:S01]  /*4710*/  IMAD R127, R61.reuse, c[0x0][0x184], R122 ;  /* 0x000061003d7f7a24 */ /* 0x040fe200078e027a */
[----:B------:R-:W-:Y:S01]  /*4720*/  LEA R122, P2, R22, c[0x0][0x230], 0x2 ;  /* 0x00008c00167a7a11 */ /* 0x000fe200078410ff */
[C---:B------:R-:W-:Y:S01]  /*4730*/  IMAD R125, R61.reuse, c[0x0][0x19c], R124 ;  /* 0x000067003d7d7a24 */ /* 0x040fe200078e027c */
[----:B------:R-:W-:Y:S01]  /*4740*/  LEA R124, P1, R14, c[0x0][0x228], 0x2 ;  /* 0x00008a000e7c7a11 */ /* 0x000fe200078210ff */
[----:B------:R-:W-:Y:S01]  /*4750*/  IMAD R123, R61, c[0x0][0x1bc], R126 ;  /* 0x00006f003d7b7a24 */ /* 0x000fe200078e027e */
[----:B------:R-:W-:Y:S01]  /*4760*/  LEA R126, P0, R12, c[0x0][0x220], 0x2 ;  /* 0x000088000c7e7a11 */ /* 0x000fe200078010ff */
[----:B------:R-:W-:Y:S01]  /*4770*/  IMAD.WIDE R128, R129, 0x8, R20 ;  /* 0x0000000881807825 */ /* 0x000fe200078e0214 */
[----:B------:R-:W-:-:S02]  /*4780*/  IADD3 R127, R13, R127, RZ ;  /* 0x0000007f0d7f7210 */ /* 0x000fc40007ffe0ff */
[----:B------:R-:W-:Y:S02]  /*4790*/  IADD3 R125, R15, R125, RZ ;  /* 0x0000007d0f7d7210 */ /* 0x000fe40007ffe0ff */
[----:B------:R-:W-:Y:S02]  /*47a0*/  IADD3 R123, R23, R123, RZ ;  /* 0x0000007b177b7210 */ /* 0x000fe40007ffe0ff */
[----:B------:R-:W-:Y:S02]  /*47b0*/  LEA.HI.X R127, R12, c[0x0][0x224], R127, 0x2, P0 ;  /* 0x000089000c7f7a11 */ /* 0x000fe400000f147f */
[----:B------:R-:W-:Y:S02]  /*47c0*/  LEA.HI.X R125, R14, c[0x0][0x22c], R125, 0x2, P1 ;  /* 0x00008b000e7d7a11 */ /* 0x000fe400008f147d */
[----:B------:R-:W-:Y:S02]  /*47d0*/  LEA.HI.X R123, R22, c[0x0][0x234], R123, 0x2, P2 ;  /* 0x00008d00167b7a11 */ /* 0x000fe400010f147b */
.L_x_3813:
[----:B------:R-:W2:Y:S01]  /*47e0*/  LDG.E R97, [R126.64] ;  /* 0x000000067e617981 */ /* 0x000ea2000c1e1900 */
[C---:B------:R-:W-:Y:S02]  /*47f0*/  ISETP.NE.AND P1, PT, R56.reuse, RZ, PT ;  /* 0x000000ff3800720c */ /* 0x040fe40003f25270 */
[C---:B------:R-:W-:Y:S01]  /*4800*/  IADD3 R14, R56.reuse, 0x200, RZ ;  /* 0x00000200380e7810 */ /* 0x040fe20007ffe0ff */
[----:B------:R-:W3:Y:S01]  /*4810*/  LDG.E R12, [R124.64] ;  /* 0x000000067c0c7981 */ /* 0x000ee2000c1e1900 */
[----:B------:R-:W-:-:S03]  /*4820*/  LOP3.LUT P0, RZ, R56, 0x1f, RZ, 0xc0, !PT ;  /* 0x0000001f38ff7812 */ /* 0x000fc6000780c0ff */
[----:B------:R-:W3:Y:S01]  /*4830*/  LDG.E R15, [R122.64] ;  /* 0x000000067a0f7981 */ /* 0x000ee2000c1e1900 */
[----:B------:R-:W-:Y:S01]  /*4840*/  SEL R105, R95, R14, !P1 ;  /* 0x0000000e5f697207 */ /* 0x000fe20004800000 */
[--C-:B------:R-:W-:Y:S01]  /*4850*/  HADD2.F32 R130, -RZ, R4.reuse.H0_H0 ;  /* 0x20000004ff827230 */ /* 0x100fe20000004100 */
[----:B------:R-:W-:Y:S01]  /*4860*/  ISETP.LT.OR P0, PT, R48, 0x2, P0 ;  /* 0x000000023000780c */ /* 0x000fe20000701670 */
[----:B------:R-:W-:Y:S01]  /*4870*/  HADD2.F32 R119, -RZ, R4.H1_H1 ;  /* 0x30000004ff777230 */ /* 0x000fe20000004100 */
[----:B------:R-:W-:Y:S01]  /*4880*/  HFMA2.MMA R23, -RZ, RZ, 0, 0 ;  /* 0x00000000ff177435 */ /* 0x000fe200000001ff */
[--C-:B------:R-:W-:Y:S01]  /*4890*/  HADD2.F32 R144, -RZ, R5.reuse.H0_H0 ;  /* 0x20000005ff907230 */ /* 0x100fe20000004100 */
[----:B------:R-:W-:Y:S02]  /*48a0*/  FMUL.FTZ R135, R130, R43 ;  /* 0x0000002b82877220 */ /* 0x000fe40000410000 */
[----:B------:R-:W-:Y:S01]  /*48b0*/  FMUL.FTZ R152, R119, R42 ;  /* 0x0000002a77987220 */ /* 0x000fe20000410000 */
[----:B------:R-:W-:Y:S01]  /*48c0*/  HADD2.F32 R121, -RZ, R5.H1_H1 ;  /* 0x30000005ff797230 */ /* 0x000fe20000004100 */
[----:B------:R-:W-:Y:S01]  /*48d0*/  MOV R22, 0x3f800000 ;  /* 0x3f80000000167802 */ /* 0x000fe20000000f00 */
[----:B------:R-:W-:Y:S01]  /*48e0*/  FMUL.FTZ R144, R144, R41 ;  /* 0x0000002990907220 */ /* 0x000fe20000410000 */
[----:B------:R-:W-:-:S02]  /*48f0*/  HADD2.F32 R146, -RZ, R6.H0_H0 ;  /* 0x20000006ff927230 */ /* 0x000fc40000004100 */
[----:B------:R-:W-:Y:S01]  /*4900*/  FMUL.FTZ R148, R121, R40 ;  /* 0x0000002879947220 */ /* 0x000fe20000410000 */
[----:B------:R-:W-:Y:S02]  /*4910*/  HADD2.F32 R131, -RZ, R6.H1_H1 ;  /* 0x30000006ff837230 */ /* 0x000fe40000004100 */
[----:B------:R-:W-:Y:S01]  /*4920*/  FMUL.FTZ R146, R146, R39 ;  /* 0x0000002792927220 */ /* 0x000fe20000410000 */
[--C-:B------:R-:W-:Y:S02]  /*4930*/  HADD2.F32 R160, -RZ, R7.reuse.H0_H0 ;  /* 0x20000007ffa07230 */ /* 0x100fe40000004100 */
[----:B------:R-:W-:Y:S01]  /*4940*/  FMUL.FTZ R154, R131, R38 ;  /* 0x00000026839a7220 */ /* 0x000fe20000410000 */
[----:B------:R-:W-:Y:S02]  /*4950*/  HADD2.F32 R133, -RZ, R7.H1_H1 ;  /* 0x30000007ff857230 */ /* 0x000fe40000004100 */
        /* <DEDUP_REMOVED lines=17> */
[----:B------:R-:W-:Y:S02]  /*4a70*/  BSSY B0, `(.L_x_3798) ;  /* 0x0000050000007945 */ /* 0x000fe40003800000 */
[----:B------:R-:W-:-:S02]  /*4a80*/  FMUL.FTZ R190, R141, R68 ;  /* 0x000000448dbe7220 */ /* 0x000fc40000410000 */
[----:B--2---:R-:W-:-:S04]  /*4a90*/  FMUL.FTZ R13, R97, 1.4426950216293334961 ;  /* 0x3fb8aa3b610d7820 */ /* 0x004fc80000410000 */
[----:B------:R-:W-:-:S06]  /*4aa0*/  FMUL.FTZ R132, R13, R43 ;  /* 0x0000002b0d847220 */ /* 0x000fcc0000410000 */
[----:B------:R-:W0:Y:S01]  /*4ab0*/  MUFU.EX2 R132, R132 ;  /* 0x0000008400847308 */ /* 0x000e220000000800 */
[C---:B------:R-:W-:Y:S02]  /*4ac0*/  FMUL.FTZ R99, R13.reuse, R42 ;  /* 0x0000002a0d637220 */ /* 0x040fe40000410000 */
[C---:B------:R-:W-:Y:S02]  /*4ad0*/  FMUL.FTZ R101, R13.reuse, R41 ;  /* 0x000000290d657220 */ /* 0x040fe40000410000 */
[----:B------:R-:W-:-:S03]  /*4ae0*/  FMUL.FTZ R103, R13, R40 ;  /* 0x000000280d677220 */ /* 0x000fc60000410000 */
[----:B------:R-:W1:Y:S01]  /*4af0*/  MUFU.EX2 R99, R99 ;  /* 0x0000006300637308 */ /* 0x000e620000000800 */
[----:B0-----:R0:W-:Y:S04]  /*4b00*/  STS [R105.X4+0xc90], R132 ;  /* 0x000c908469007388 */ /* 0x0011e80000004800 */
[----:B------:R-:W-:Y:S01]  /*4b10*/  BAR.SYNC.DEFER_BLOCKING 0x0 ;  /* 0x0000000000007b1d */ /* 0x000fe20000010000 */
[----:B------:R-:W-:-:S05]  /*4b20*/  FMUL.FTZ R14, R13, R39 ;  /* 0x000000270d0e7220 */ /* 0x000fca0000410000 */
[----:B------:R-:W2:Y:S01]  /*4b30*/  MUFU.EX2 R101, R101 ;  /* 0x0000006500657308 */ /* 0x000ea20000000800 */
[----:B------:R-:W-:-:S07]  /*4b40*/  FMUL.FTZ R107, R13, R38 ;  /* 0x000000260d6b7220 */ /* 0x000fce0000410000 */
[----:B------:R-:W4:Y:S01]  /*4b50*/  MUFU.EX2 R103, R103 ;  /* 0x0000006700677308 */ /* 0x000f220000000800 */
[----:B------:R-:W-:Y:S02]  /*4b60*/  FMUL.FTZ R109, R13, R37 ;  /* 0x000000250d6d7220 */ /* 0x000fe40000410000 */
[----:B-1----:R-:W-:-:S05]  /*4b70*/  FMUL.FTZ R130, R132, R99 ;  /* 0x0000006384827220 */ /* 0x002fca0000410000 */
[----:B0-----:R0:W1:Y:S01]  /*4b80*/  MUFU.EX2 R105, R14 ;  /* 0x0000000e00697308 */ /* 0x0010620000000800 */
[----:B------:R-:W-:Y:S01]  /*4b90*/  FMUL.FTZ R111, R13, R36 ;  /* 0x000000240d6f7220 */ /* 0x000fe20000410000 */
[----:B------:R1:W5:Y:S01]  /*4ba0*/  @!P0 LDG.E.64 R22, [R128.64] ;  /* 0x0000000680168981 */ /* 0x000362000c1e1b00 */
[----:B--2---:R-:W-:-:S05]  /*4bb0*/  FMUL.FTZ R130, R101, R130 ;  /* 0x0000008265827220 */ /* 0x004fca0000410000 */
[----:B------:R-:W2:Y:S01]  /*4bc0*/  MUFU.EX2 R107, R107 ;  /* 0x0000006b006b7308 */ /* 0x000ea20000000800 */
[----:B0-----:R-:W-:Y:S01]  /*4bd0*/  FFMA.FTZ R14, R135, R99, R152 ;  /* 0x00000063870e7223 */ /* 0x001fe20000010098 */
[----:B------:R-:W-:Y:S01]  /*4be0*/  ISETP.NE.AND P0, PT, R56, 0x3f, PT ;  /* 0x0000003f3800780c */ /* 0x000fe20003f05270 */
[----:B------:R-:W-:Y:S02]  /*4bf0*/  FMUL.FTZ R113, R13, R0 ;  /* 0x000000000d717220 */ /* 0x000fe40000410000 */
[----:B------:R-:W-:-:S03]  /*4c00*/  FFMA.FTZ R14, R101, R14, R144 ;  /* 0x0000000e650e7223 */ /* 0x000fc60000010090 */
[----:B------:R-:W0:Y:S01]  /*4c10*/  MUFU.EX2 R109, R109 ;  /* 0x0000006d006d7308 */ /* 0x000e220000000800 */
[C---:B----4-:R-:W-:Y:S02]  /*4c20*/  FMUL.FTZ R130, R103.reuse, R130 ;  /* 0x0000008267827220 */ /* 0x050fe40000410000 */
[----:B------:R-:W-:Y:S02]  /*4c30*/  FFMA.FTZ R14, R103, R14, R148 ;  /* 0x0000000e670e7223 */ /* 0x000fe40000010094 */
[----:B------:R-:W-:-:S03]  /*4c40*/  FMUL.FTZ R115, R13, R63 ;  /* 0x0000003f0d737220 */ /* 0x000fc60000410000 */
[----:B------:R-:W4:Y:S01]  /*4c50*/  MUFU.EX2 R111, R111 ;  /* 0x0000006f006f7308 */ /* 0x000f220000000800 */
[C---:B-1----:R-:W-:Y:S01]  /*4c60*/  FMUL.FTZ R130, R105.reuse, R130 ;  /* 0x0000008269827220 */ /* 0x042fe20000410000 */
[----:B------:R1:W1:Y:S01]  /*4c70*/  @P0 LDS R156, [R56.X4+0x1494] ;  /* 0x00149400389c0984 */ /* 0x0002620000004800 */
[----:B------:R-:W-:Y:S02]  /*4c80*/  FFMA.FTZ R14, R105, R14, R146 ;  /* 0x0000000e690e7223 */ /* 0x000fe40000010092 */
[----:B------:R-:W-:-:S03]  /*4c90*/  FMUL.FTZ R117, R13, R62 ;  /* 0x0000003e0d757220 */ /* 0x000fc60000410000 */
[----:B------:R-:W3:Y:S01]  /*4ca0*/  MUFU.EX2 R113, R113 ;  /* 0x0000007100717308 */ /* 0x000ee20000000800 */
[C---:B--2---:R-:W-:Y:S02]  /*4cb0*/  FMUL.FTZ R134, R107.reuse, R130 ;  /* 0x000000826b867220 */ /* 0x044fe40000410000 */
[----:B------:R-:W-:Y:S02]  /*4cc0*/  FFMA.FTZ R14, R107, R14, R154 ;  /* 0x0000000e6b0e7223 */ /* 0x000fe4000001009a */
[----:B------:R-:W-:-:S03]  /*4cd0*/  FMUL.FTZ R119, R13, R65 ;  /* 0x000000410d777220 */ /* 0x000fc60000410000 */
[----:B------:R-:W2:Y:S01]  /*4ce0*/  MUFU.EX2 R115, R115 ;  /* 0x0000007300737308 */ /* 0x000ea20000000800 */
[C---:B0-----:R-:W-:Y:S02]  /*4cf0*/  FMUL.FTZ R134, R109.reuse, R134 ;  /* 0x000000866d867220 */ /* 0x041fe40000410000 */
[----:B------:R-:W-:Y:S02]  /*4d00*/  FFMA.FTZ R14, R109, R14, R160 ;  /* 0x0000000e6d0e7223 */ /* 0x000fe400000100a0 */
[----:B------:R-:W-:-:S03]  /*4d10*/  FMUL.FTZ R121, R13, R64 ;  /* 0x000000400d797220 */ /* 0x000fc60000410000 */
[----:B------:R-:W0:Y:S01]  /*4d20*/  MUFU.EX2 R117, R117 ;  /* 0x0000007500757308 */ /* 0x000e220000000800 */
        /* <DEDUP_REMOVED lines=13> */
[----:B------:R-:W-:-:S05]  /*4e00*/  FFMA.FTZ R14, R117, R14, R172 ;  /* 0x0000000e750e7223 */ /* 0x000fca00000100ac */
[----:B------:R-:W0:Y:S01]  /*4e10*/  MUFU.EX2 R131, R131 ;  /* 0x0000008300837308 */ /* 0x000e220000000800 */
[C---:B----4-:R-:W-:Y:S02]  /*4e20*/  FMUL.FTZ R134, R119.reuse, R134 ;  /* 0x0000008677867220 */ /* 0x050fe40000410000 */
[----:B------:R-:W-:-:S05]  /*4e30*/  FFMA.FTZ R14, R119, R14, R180 ;  /* 0x0000000e770e7223 */ /* 0x000fca00000100b4 */
[----:B------:R-:W4:Y:S01]  /*4e40*/  MUFU.EX2 R133, R133 ;  /* 0x0000008500857308 */ /* 0x000f220000000800 */
[C---:B---3--:R-:W-:Y:S02]  /*4e50*/  FMUL.FTZ R13, R121.reuse, R134 ;  /* 0x00000086790d7220 */ /* 0x048fe40000410000 */
[----:B------:R-:W-:Y:S02]  /*4e60*/  FFMA.FTZ R14, R121, R14, R184 ;  /* 0x0000000e790e7223 */ /* 0x000fe400000100b8 */
[C---:B--2---:R-:W-:Y:S02]  /*4e70*/  FMUL.FTZ R134, R130.reuse, R13 ;  /* 0x0000000d82867220 */ /* 0x044fe40000410000 */
[----:B------:R-:W-:Y:S02]  /*4e80*/  FFMA.FTZ R14, R130, R14, R139 ;  /* 0x0000000e820e7223 */ /* 0x000fe4000001008b */
[C---:B0-----:R-:W-:Y:S02]  /*4e90*/  FMUL.FTZ R134, R131.reuse, R134 ;  /* 0x0000008683867220 */ /* 0x041fe40000410000 */
[----:B------:R-:W-:-:S02]  /*4ea0*/  FFMA.FTZ R13, R131, R14, R188 ;  /* 0x0000000e830d7223 */ /* 0x000fc400000100bc */
[----:B------:R-:W-:Y:S02]  /*4eb0*/  FMUL.FTZ R15, R12, R15 ;  /* 0x0000000f0c0f7220 */ /* 0x000fe40000410000 */
[C---:B----4-:R-:W-:Y:S02]  /*4ec0*/  FMUL.FTZ R12, R133.reuse, R134 ;  /* 0x00000086850c7220 */ /* 0x050fe40000410000 */
[----:B------:R-:W-:Y:S01]  /*4ed0*/  FFMA.FTZ R13, R133, R13, R190 ;  /* 0x0000000d850d7223 */ /* 0x000fe200000100be */
[----:B------:R-:W-:Y:S05]  /*4ee0*/  @P0 BRA `(.L_x_3799) ;  /* 0x0000008000000947 */ /* 0x000fea0003800000 */
[----:B-1----:R-:W-:Y:S02]  /*4ef0*/  ISETP.NE.AND P0, PT, R48, c[0x0][0x174], PT ;  /* 0x00005d0030007a0c */ /* 0x002fe40003f05270 */
[----:B------:R-:W-:-:S11]  /*4f00*/  MOV R156, 0x3f800000 ;  /* 0x3f800000009c7802 */ /* 0x000fd60000000f00 */
[----:B------:R-:W-:-:S04]  /*4f10*/  @P0 LEA.HI R14, R48, R48, RZ, 0x1 ;  /* 0x00000030300e0211 */ /* 0x000fc800078f08ff */
[----:B------:R-:W-:-:S04]  /*4f20*/  @P0 LOP3.LUT R137, R14, 0x3ffffe, RZ, 0xc0, !PT ;  /* 0x003ffffe0e890812 */ /* 0x000fc800078ec0ff */
[----:B------:R-:W-:-:S04]  /*4f30*/  @P0 IADD3 R137, -R137, R48, RZ ;  /* 0x0000003089890210 */ /* 0x000fc80007ffe1ff */
[----:B------:R-:W-:-:S04]  /*4f40*/  @P0 LEA R14, R137, 0xc90, 0xa ;  /* 0x00000c90890e0811 */ /* 0x000fc800078e50ff */
[----:B------:R-:W-:-:S05]  /*4f50*/  @P0 IADD3 R14, R14, R93, RZ ;  /* 0x0000005d0e0e0210 */ /* 0x000fca0007ffe0ff */
[----:B------:R0:W1:Y:S02]  /*4f60*/  @P0 LDS R156, [R14] ;  /* 0x000000000e9c0984 */ /* 0x0000640000000800 */
.L_x_3799:
[----:B-1----:R-:W-:Y:S05]  /*4f70*/  BSYNC B0 ;  /* 0x0000000000007941 */ /* 0x002fea0003800000 */
.L_x_3798:
        /* <DEDUP_REMOVED lines=26> */
.L_x_3821:
        /* <DEDUP_REMOVED lines=24> */
.L_x_3822:
[----:B------:R-:W-:Y:S02]  /*52a0*/  ISETP.GE.AND P0, PT, R54, 0x10, PT ;  /* 0x000000103600780c */ /* 0x000fe40003f06270 */
[----:B------:R-:W-:-:S11]  /*52b0*/  MOV R149, R143 ;  /* 0x0000008f00957202 */ /* 0x000fd60000000f00 */
[-C--:B-1----:R-:W-:Y:S02]  /*52c0*/  @P0 FFMA.FTZ R149, R12, R145.reuse, R149 ;  /* 0x000000910c950223 */ /* 0x082fe40000010095 */
[----:B--2---:R-:W-:Y:S01]  /*52d0*/  @P0 FMUL.FTZ R145, R147, R145 ;  /* 0x0000009193910220 */ /* 0x004fe20000410000 */
[----:B------:R-:W-:Y:S05]  /*52e0*/  BRA.CONV ~URZ, `(.L_x_3804) ;  /* 0x000000637f007947 */ /* 0x000fea000b800000 */
[----:B0-----:R-:W-:Y:S01]  /*52f0*/  HFMA2.MMA R15, -RZ, RZ, 0, 1.847743988037109375e-06 ;  /* 0x0000001fff0f7435 */ /* 0x001fe200000001ff */
[----:B------:R-:W-:Y:S02]  /*5300*/  MOV R165, R145 ;  /* 0x0000009100a57202 */ /* 0x000fe40000000f00 */
[----:B------:R-:W-:Y:S02]  /*5310*/  MOV R194, 0x1f ;  /* 0x0000001f00c27802 */ /* 0x000fe40000000f00 */
[----:B------:R-:W-:Y:S02]  /*5320*/  MOV R196, 0xffffffff ;  /* 0xffffffff00c47802 */ /* 0x000fe40000000f00 */
[----:B------:R-:W-:-:S02]  /*5330*/  MOV R12, 0x5350 ;  /* 0x00005350000c7802 */ /* 0x000fc40000000f00 */
[----:B-----5:R-:W-:Y:S05]  /*5340*/  CALL.REL.NOINC `($__internal_154_$__cuda_sm70_shflsync_idx_p) ;  /* 0x00003cb000007944 */ /* 0x020fea0003c00000 */
.L_x_3804:
[----:B------:R-:W-:Y:S05]  /*5350*/  BRA.CONV ~URZ, `(.L_x_3805) ;  /* 0x000000637f007947 */ /* 0x000fea000b800000 */
[----:B01----:R-:W-:Y:S01]  /*5360*/  HFMA2.MMA R15, -RZ, RZ, 0, 1.847743988037109375e-06 ;  /* 0x0000001fff0f7435 */ /* 0x003fe200000001ff */
[----:B------:R-:W-:-:S02]  /*5370*/  MOV R165, R149 ;  /* 0x0000009500a57202 */ /* 0x000fc40000000f00 */
[----:B------:R-:W-:Y:S02]  /*5380*/  MOV R194, 0x1f ;  /* 0x0000001f00c27802 */ /* 0x000fe40000000f00 */
[----:B------:R-:W-:Y:S02]  /*5390*/  MOV R196, 0xffffffff ;  /* 0xffffffff00c47802 */ /* 0x000fe40000000f00 */
[----:B------:R-:W-:Y:S02]  /*53a0*/  MOV R12, 0x53c0 ;  /* 0x000053c0000c7802 */ /* 0x000fe40000000f00 */
[----:B-----5:R-:W-:Y:S05]  /*53b0*/  CALL.REL.NOINC `($__internal_154_$__cuda_sm70_shflsync_idx_p) ;  /* 0x00003c4000007944 */ /* 0x020fea0003c00000 */
.L_x_3805:
[----:B------:R-:W-:Y:S05]  /*53c0*/  BRA.DIV ~URZ, `(.L_x_3806) ;  /* 0x000032627f007947 */ /* 0x000fea000b800000 */
[----:B-----5:R-:W2:Y:S04]  /*53d0*/  SHFL.IDX PT, R22, R22, RZ, 0x1f ;  /* 0x00001fff16167589 */ /* 0x020ea800000e0000 */
[----:B------:R3:W4:Y:S04]  /*53e0*/  SHFL.IDX PT, R13, R23, RZ, 0x1f ;  /* 0x00001fff170d7589 */ /* 0x00072800000e0000 */
[----:B------:R3:W0:Y:S04]  /*53f0*/  SHFL.UP PT, R143, R145, 0x1, RZ ;  /* 0x04200000918f7989 */ /* 0x00062800000e00ff */
[----:B------:R3:W1:Y:S02]  /*5400*/  SHFL.UP PT, R192, R149, 0x1, RZ ;  /* 0x0420000095c07989 */ /* 0x00066400000e00ff */
.L_x_3823:
[----:B01----:R-:W0:Y:S01]  /*5410*/  LDS.64 R14, [R56.X16+0x880] ;  /* 0x00088000380e7984 */ /* 0x003e22000000ca00 */
[----:B--2---:R-:W-:Y:S01]  /*5420*/  MOV R12, R22 ;  /* 0x00000016000c7202 */ /* 0x004fe20000000f00 */
[----:B----4-:R-:W-:-:S04]  /*5430*/  @P1 FFMA.FTZ R13, R13, R143, R192 ;  /* 0x0000008f0d0d1223 */ /* 0x010fc800000100c0 */
[----:B------:R-:W-:Y:S02]  /*5440*/  @P1 FMUL.FTZ R12, R12, R143 ;  /* 0x0000008f0c0c1220 */ /* 0x000fe40000410000 */
[C---:B0-----:R-:W-:Y:S02]  /*5450*/  FFMA.FTZ R15, R14.reuse, R13, R15 ;  /* 0x0000000d0e0f7223 */ /* 0x041fe4000001000f */
[----:B------:R-:W-:-:S05]  /*5460*/  FMUL.FTZ R14, R14, R12 ;  /* 0x0000000c0e0e7220 */ /* 0x000fca0000410000 */
[----:B------:R0:W-:Y:S02]  /*5470*/  STS.128 [R56.X16+0x880], R12 ;  /* 0x0008800c38007388 */ /* 0x0001e4000000cc00 */
.L_x_3801:
[----:B-1----:R-:W-:Y:S05]  /*5480*/  BSYNC B0 ;  /* 0x0000000000007941 */ /* 0x002fea0003800000 */
.L_x_3800:
[----:B------:R-:W-:Y:S01]  /*5490*/  WARPSYNC 0xffffffff ;  /* 0xffffffff00007948 */ /* 0x000fe20003800000 */
[----:B------:R-:W-:Y:S01]  /*54a0*/  BAR.SYNC.DEFER_BLOCKING 0x0 ;  /* 0x0000000000007b1d */ /* 0x000fe20000010000 */
[C---:B0-----:R-:W-:Y:S01]  /*54b0*/  FMUL.FTZ R14, R133.reuse, R156 ;  /* 0x0000009c850e7220 */ /* 0x041fe20000410000 */
[----:B------:R-:W-:Y:S01]  /*54c0*/  LOP3.LUT P0, RZ, R56, 0x1f, RZ, 0xc0, !PT ;  /* 0x0000001f38ff7812 */ /* 0x000fe2000780c0ff */
[----:B------:R-:W-:Y:S01]  /*54d0*/  FFMA.FTZ R13, R133, R141, R186 ;  /* 0x0000008d850d7223 */ /* 0x000fe200000100ba */
[----:B---3-5:R-:W-:Y:S01]  /*54e0*/  HFMA2.MMA R23, -RZ, RZ, 0, 0 ;  /* 0x00000000ff177435 */ /* 0x028fe200000001ff */
        /* <DEDUP_REMOVED lines=16> */
[----:B------:R-:W1:Y:S01]  /*55f0*/  @!P0 LDS.64 R22, [UR4+0x1590] ;  /* 0x00159004ff168984 */ /* 0x000e620008000a00 */
        /* <DEDUP_REMOVED lines=12> */
[----:B------:R-:W-:-:S04]  /*56c0*/  FFMA.FTZ R13, R103, R13, R138 ;  /* 0x0000000d670d7223 */ /* 0x000fc8000001008a */
[----:B------:R-:W-:-:S04]  /*56d0*/  FFMA.FTZ R13, R101, R13, R136 ;  /* 0x0000000d650d7223 */ /* 0x000fc80000010088 */
[----:B------:R-:W-:Y:S02]  /*56e0*/  FFMA.FTZ R13, R99, R13, R134 ;  /* 0x0000000d630d7223 */ /* 0x000fe40000010086 */
[----:B0-----:R-:W-:Y:S02]  /*56f0*/  FFMA.FTZ R132, R132, R12, R135 ;  /* 0x0000000c84847223 */ /* 0x001fe40000010087 */
[----:B------:R-:W-:Y:S02]  /*5700*/  FMUL.FTZ R12, R101, R14 ;  /* 0x0000000e650c7220 */ /* 0x000fe40000410000 */
[C---:B------:R-:W-:Y:S02]  /*5710*/  FFMA.FTZ R135, R99.reuse, R132, R152 ;  /* 0x0000008463877223 */ /* 0x040fe40000010098 */
        /* <DEDUP_REMOVED lines=29> */
.L_x_3824:
        /* <DEDUP_REMOVED lines=26> */
.L_x_3825:
        /* <DEDUP_REMOVED lines=11> */
.L_x_3808:
[----:B01----:R-:W-:Y:S05]  /*5b40*/  BSYNC B0 ;  /* 0x0000000000007941 */ /* 0x003fea0003800000 */
.L_x_3807:
[----:B------:R-:W-:Y:S01]  /*5b50*/  WARPSYNC 0xffffffff ;  /* 0xffffffff00007948 */ /* 0x000fe20003800000 */
[----:B------:R-:W-:Y:S01]  /*5b60*/  BAR.SYNC.DEFER_BLOCKING 0x0 ;  /* 0x0000000000007b1d */ /* 0x000fe20000010000 */
[----:B------:R-:W-:Y:S01]  /*5b70*/  FFMA.FTZ R13, R70, R132, RZ ;  /* 0x00000084460d7223 */ /* 0x000fe200000100ff */
[C---:B------:R-:W-:Y:S01]  /*5b80*/  ISETP.GT.AND P0, PT, R54.reuse, 0x1e, PT ;  /* 0x0000001e3600780c */ /* 0x040fe20003f04270 */
[----:B------:R-:W-:Y:S01]  /*5b90*/  HADD2.F32 R14, -RZ, R4.H0_H0 ;  /* 0x20000004ff0e7230 */ /* 0x000fe20000004100 */
[----:B------:R-:W-:Y:S01]  /*5ba0*/  ISETP.GT.AND P1, PT, R54, 0x1d, PT ;  /* 0x0000001d3600780c */ /* 0x000fe20003f24270 */
[----:B------:R-:W-:Y:S01]  /*5bb0*/  FFMA.FTZ R13, R72, R135, R13 ;  /* 0x00000087480d7223 */ /* 0x000fe2000001000d */
[----:B------:R-:W-:Y:S01]  /*5bc0*/  HADD2.F32 R171, -RZ, R6.H1_H1 ;  /* 0x30000006ffab7230 */ /* 0x000fe20000004100 */
[----:B------:R-:W-:Y:S01]  /*5bd0*/  ISETP.GT.AND P2, PT, R54, 0x1b, PT ;  /* 0x0000001b3600780c */ /* 0x000fe20003f44270 */
[--C-:B------:R-:W-:Y:S01]  /*5be0*/  HADD2.F32 R172, -RZ, R7.reuse.H0_H0 ;  /* 0x20000007ffac7230 */ /* 0x100fe20000004100 */
[----:B------:R-:W-:Y:S01]  /*5bf0*/  FFMA.FTZ R13, R74, R144, R13 ;  /* 0x000000904a0d7223 */ /* 0x000fe2000001000d */
[----:B------:R-:W-:Y:S01]  /*5c00*/  HADD2.F32 R173, -RZ, R7.H1_H1 ;  /* 0x30000007ffad7230 */ /* 0x000fe20000004100 */
[----:B------:R-:W-:Y:S01]  /*5c10*/  ISETP.NE.AND P3, PT, R56, RZ, PT ;  /* 0x000000ff3800720c */ /* 0x000fe20003f65270 */
[----:B------:R-:W-:Y:S01]  /*5c20*/  HADD2.F32 R175, -RZ, R8.H1_H1 ;  /* 0x30000008ffaf7230 */ /* 0x000fe20000004100 */
[----:B------:R-:W-:Y:S01]  /*5c30*/  FFMA.FTZ R13, R76, R143, R13 ;  /* 0x0000008f4c0d7223 */ /* 0x000fe2000001000d */
[----:B------:R-:W-:Y:S01]  /*5c40*/  HADD2.F32 R177, -RZ, R9.H0_H0 ;  /* 0x20000009ffb17230 */ /* 0x000fe20000004100 */
[----:B------:R-:W-:Y:S01]  /*5c50*/  BSSY B0, `(.L_x_3811) ;  /* 0x00000ce000007945 */ /* 0x000fe20003800000 */
[----:B------:R-:W-:Y:S01]  /*5c60*/  HADD2.F32 R179, -RZ, R10.H0_H0 ;  /* 0x2000000affb37230 */ /* 0x000fe20000004100 */
[----:B------:R-:W-:Y:S01]  /*5c70*/  FFMA.FTZ R13, R80, R146, R13 ;  /* 0x00000092500d7223 */ /* 0x000fe2000001000d */
[--C-:B------:R-:W-:Y:S01]  /*5c80*/  HADD2.F32 R181, -RZ, R11.reuse.H0_H0 ;  /* 0x2000000bffb57230 */ /* 0x100fe20000004100 */
[----:B------:R-:W-:Y:S01]  /*5c90*/  FFMA.FTZ R161, R175, -R63, R176 ;  /* 0x8000003fafa17223 */ /* 0x000fe200000100b0 */
[----:B------:R-:W-:Y:S01]  /*5ca0*/  HADD2.F32 R183, -RZ, R11.H1_H1 ;  /* 0x3000000bffb77230 */ /* 0x000fe20000004100 */
[----:B------:R-:W-:-:S02]  /*5cb0*/  FFMA.FTZ R13, R78, R145, R13 ;  /* 0x000000914e0d7223 */ /* 0x000fc4000001000d */
[----:B------:R-:W-:Y:S01]  /*5cc0*/  FFMA.FTZ R145, R171, -R38, R145 ;  /* 0x80000026ab917223 */ /* 0x000fe20000010091 */
[----:B------:R-:W0:Y:S01]  /*5cd0*/  LDS R12, [R56.X8+0xa94] ;  /* 0x000a9400380c7984 */ /* 0x000e220000008800 */
[----:B------:R-:W-:Y:S02]  /*5ce0*/  FFMA.FTZ R13, R84, R160, R13 ;  /* 0x000000a0540d7223 */ /* 0x000fe4000001000d */
[----:B------:R-:W-:Y:S01]  /*5cf0*/  FFMA.FTZ R160, R172, -R37, R160 ;  /* 0x80000025aca07223 */ /* 0x000fe200000100a0 */
[----:B------:R1:W-:Y:S01]  /*5d00*/  @!P3 STS.64 [UR4+0x1590], R22 ;  /* 0x00159016ff00b988 */ /* 0x0003e20008000a04 */
[----:B------:R-:W-:Y:S02]  /*5d10*/  FFMA.FTZ R13, R82, R147, R13 ;  /* 0x00000093520d7223 */ /* 0x000fe4000001000d */
[----:B------:R-:W-:Y:S02]  /*5d20*/  FFMA.FTZ R147, R173, -R36, R147 ;  /* 0x80000024ad937223 */ /* 0x000fe40000010093 */
[----:B------:R-:W-:-:S02]  /*5d30*/  FFMA.FTZ R13, R86, R149, R13 ;  /* 0x00000095560d7223 */ /* 0x000fc4000001000d */
[----:B------:R-:W-:Y:S02]  /*5d40*/  FFMA.FTZ R154, R177, -R62, R151 ;  /* 0x8000003eb19a7223 */ /* 0x000fe40000010097 */
[----:B------:R-:W-:Y:S01]  /*5d50*/  FFMA.FTZ R13, R88, R176, R13 ;  /* 0x000000b0580d7223 */ /* 0x000fe2000001000d */
[----:B------:R-:W-:Y:S01]  /*5d60*/  HADD2.F32 R176, -RZ, R9.H1_H1 ;  /* 0x30000009ffb07230 */ /* 0x000fe20000004100 */
[----:B------:R-:W-:Y:S02]  /*5d70*/  FFMA.FTZ R165, R181, -R66, R155 ;  /* 0x80000042b5a57223 */ /* 0x000fe4000001009b */
[----:B------:R-:W-:Y:S02]  /*5d80*/  FFMA.FTZ R13, R28, R151, R13 ;  /* 0x000000971c0d7223 */ /* 0x000fe4000001000d */
[----:B------:R-:W-:Y:S02]  /*5d90*/  FFMA.FTZ R163, R176, -R65, R180 ;  /* 0x80000041b0a37223 */ /* 0x000fe400000100b4 */
[----:B------:R-:W-:Y:S01]  /*5da0*/  FFMA.FTZ R13, R30, R180, R13 ;  /* 0x000000b41e0d7223 */ /* 0x000fe2000001000d */
[----:B------:R-:W-:-:S03]  /*5db0*/  HADD2.F32 R180, -RZ, R10.H1_H1 ;  /* 0x3000000affb47230 */ /* 0x000fc60000004100 */
[----:B------:R-:W-:Y:S02]  /*5dc0*/  FFMA.FTZ R13, R32, R153, R13 ;  /* 0x00000099200d7223 */ /* 0x000fe4000001000d */
[----:B------:R-:W-:Y:S02]  /*5dd0*/  FFMA.FTZ R164, R180, -R67, R139 ;  /* 0x80000043b4a47223 */ /* 0x000fe4000001008b */
[----:B------:R-:W-:-:S04]  /*5de0*/  FFMA.FTZ R13, R34, R139, R13 ;  /* 0x0000008b220d7223 */ /* 0x000fc8000001000d */
[----:B------:R-:W-:-:S04]  /*5df0*/  FFMA.FTZ R13, R90, R155, R13 ;  /* 0x0000009b5a0d7223 */ /* 0x000fc8000001000d */
[----:B------:R-:W-:Y:S02]  /*5e00*/  FFMA.FTZ R13, R92, R157, R13 ;  /* 0x0000009d5c0d7223 */ /* 0x000fe4000001000d */
[----:B0-----:R-:W-:-:S03]  /*5e10*/  FFMA.FTZ R141, R12, R156, R141 ;  /* 0x0000009c0c8d7223 */ /* 0x001fc6000001008d */
[----:B------:R-:W0:Y:S01]  /*5e20*/  SHFL.DOWN PT, R12, R13, 0x1, 0x1f ;  /* 0x08201f000d0c7f89 */ /* 0x000e2200000e0000 */
[----:B------:R-:W-:-:S04]  /*5e30*/  FFMA.FTZ R133, R133, R141, R186 ;  /* 0x0000008d85857223 */ /* 0x000fc800000100ba */
[----:B------:R-:W-:Y:S02]  /*5e40*/  FFMA.FTZ R182, R131, R133, R182 ;  /* 0x0000008583b67223 */ /* 0x000fe400000100b6 */
[----:B------:R-:W-:Y:S02]  /*5e50*/  FMUL.FTZ R155, R133, R66 ;  /* 0x00000042859b7220 */ /* 0x000fe40000410000 */
[----:B------:R-:W-:Y:S02]  /*5e60*/  FFMA.FTZ R137, R130, R182, R137 ;  /* 0x000000b682897223 */ /* 0x000fe40000010089 */
[----:B------:R-:W-:Y:S02]  /*5e70*/  FMUL.FTZ R139, R182, R67 ;  /* 0x00000043b68b7220 */ /* 0x000fe40000410000 */
[-C--:B------:R-:W-:Y:S02]  /*5e80*/  FFMA.FTZ R178, R121, R137.reuse, R178 ;  /* 0x0000008979b27223 */ /* 0x080fe400000100b2 */
[----:B-1----:R-:W-:-:S02]  /*5e90*/  FMUL.FTZ R23, R97, R137 ;  /* 0x0000008961177220 */ /* 0x002fc40000410000 */
[----:B------:R-:W-:Y:S01]  /*5ea0*/  FFMA.FTZ R119, R119, R178, R174 ;  /* 0x000000b277777223 */ /* 0x000fe200000100ae */
[----:B------:R-:W-:Y:S01]  /*5eb0*/  HADD2.F32 R174, -RZ, R8.H0_H0 ;  /* 0x20000008ffae7230 */ /* 0x000fe20000004100 */
[----:B------:R-:W-:Y:S02]  /*5ec0*/  FMUL.FTZ R156, R178, R65 ;  /* 0x00000041b29c7220 */ /* 0x000fe40000410000 */
[----:B------:R-:W-:Y:S02]  /*5ed0*/  FFMA.FTZ R170, R117, R119, R170 ;  /* 0x0000007775aa7223 */ /* 0x000fe400000100aa */
[----:B0-----:R-:W-:Y:S02]  /*5ee0*/  @!P0 FADD.FTZ R13, R13, R12 ;  /* 0x0000000c0d0d8221 */ /* 0x001fe40000010000 */
[----:B------:R-:W-:Y:S02]  /*5ef0*/  FFMA.FTZ R115, R115, R170, R166 ;  /* 0x000000aa73737223 */ /* 0x000fe400000100a6 */
[----:B------:R-:W-:Y:S01]  /*5f00*/  FMUL.FTZ R152, R170, R63 ;  /* 0x0000003faa987220 */ /* 0x000fe20000410000 */
[----:B------:R-:W0:Y:S01]  /*5f10*/  SHFL.DOWN PT, R166, R13, 0x2, 0x1f ;  /* 0x08401f000da67f89 */ /* 0x000e2200000e0000 */
[----:B------:R-:W-:-:S02]  /*5f20*/  FFMA.FTZ R113, R113, R115, R162 ;  /* 0x0000007371717223 */ /* 0x000fc400000100a2 */
[----:B------:R-:W-:Y:S02]  /*5f30*/  FMUL.FTZ R151, R119, R62 ;  /* 0x0000003e77977220 */ /* 0x000fe40000410000 */
[----:B------:R-:W-:Y:S01]  /*5f40*/  FFMA.FTZ R158, R111, R113, R158 ;  /* 0x000000716f9e7223 */ /* 0x000fe2000001009e */
[----:B------:R-:W-:Y:S01]  /*5f50*/  HADD2.F32 R111, -RZ, R6.H0_H0 ;  /* 0x20000006ff6f7230 */ /* 0x000fe20000004100 */
[----:B------:R-:W-:Y:S02]  /*5f60*/  FFMA.FTZ R162, R179, -R64, R153 ;  /* 0x80000040b3a27223 */ /* 0x000fe40000010099 */
[----:B------:R-:W-:Y:S02]  /*5f70*/  FFMA.FTZ R109, R109, R158, R150 ;  /* 0x0000009e6d6d7223 */ /* 0x000fe40000010096 */
[----:B------:R-:W-:Y:S02]  /*5f80*/  FFMA.FTZ R146, R111, -R39, R146 ;  /* 0x800000276f927223 */ /* 0x000fe40000010092 */
[----:B------:R-:W-:-:S02]  /*5f90*/  FFMA.FTZ R142, R107, R109, R142 ;  /* 0x0000006d6b8e7223 */ /* 0x000fc4000001008e */
[----:B------:R-:W-:Y:S02]  /*5fa0*/  FMUL.FTZ R121, R109, R38 ;  /* 0x000000266d797220 */ /* 0x000fe40000410000 */
[----:B------:R-:W-:Y:S01]  /*5fb0*/  FFMA.FTZ R105, R105, R142, R140 ;  /* 0x0000008e69697223 */ /* 0x000fe2000001008c */
[--C-:B------:R-:W-:Y:S01]  /*5fc0*/  HADD2.F32 R140, -RZ, R5.reuse.H1_H1 ;  /* 0x30000005ff8c7230 */ /* 0x100fe20000004100 */
[----:B------:R-:W-:Y:S02]  /*5fd0*/  FMUL.FTZ R117, R142, R39 ;  /* 0x000000278e757220 */ /* 0x000fe40000410000 */
[----:B------:R-:W-:Y:S01]  /*5fe0*/  FFMA.FTZ R138, R103, R105, R138 ;  /* 0x00000069678a7223 */ /* 0x000fe2000001008a */
[----:B------:R-:W-:Y:S01]  /*5ff0*/  HADD2.F32 R103, -RZ, R5.H0_H0 ;  /* 0x20000005ff677230 */ /* 0x000fe20000004100 */
[----:B------:R-:W-:Y:S02]  /*6000*/  FFMA.FTZ R143, R140, -R40, R143 ;  /* 0x800000288c8f7223 */ /* 0x000fe4000001008f */
[----:B------:R-:W-:Y:S01]  /*6010*/  FFMA.FTZ R101, R101, R138, R136 ;  /* 0x0000008a65657223 */ /* 0x000fe20000010088 */
[----:B------:R-:W-:Y:S01]  /*6020*/  HADD2.F32 R136, -RZ, R4.H1_H1 ;  /* 0x30000004ff887230 */ /* 0x000fe20000004100 */
[----:B------:R-:W-:-:S02]  /*6030*/  FFMA.FTZ R144, R103, -R41, R144 ;  /* 0x8000002967907223 */ /* 0x000fc40000010090 */
[----:B------:R-:W-:Y:S02]  /*6040*/  FFMA.FTZ R134, R99, R101, R134 ;  /* 0x0000006563867223 */ /* 0x000fe40000010086 */
[-C--:B------:R-:W-:Y:S02]  /*6050*/  FFMA.FTZ R99, R14, -R43.reuse, R132 ;  /* 0x8000002b0e637223 */ /* 0x080fe40000010084 */
[----:B------:R-:W-:Y:S02]  /*6060*/  FMUL.FTZ R130, R134, R43 ;  /* 0x0000002b86827220 */ /* 0x000fe40000410000 */
[-C--:B------:R-:W-:Y:S02]  /*6070*/  FFMA.FTZ R132, R136, -R42.reuse, R135 ;  /* 0x8000002a88847223 */ /* 0x080fe40000010087 */
[----:B------:R-:W-:Y:S02]  /*6080*/  FMUL.FTZ R15, R101, R42 ;  /* 0x0000002a650f7220 */ /* 0x000fe40000410000 */
[----:B------:R-:W-:-:S02]  /*6090*/  FFMA.FTZ R12, R130, R99, RZ ;  /* 0x00000063820c7223 */ /* 0x000fc400000100ff */
        /* <DEDUP_REMOVED lines=8> */
[-C--:B------:R-:W-:Y:S02]  /*6120*/  FFMA.FTZ R150, R174, -R0.reuse, R149 ;  /* 0x80000000ae967223 */ /* 0x080fe40000010095 */
[----:B------:R-:W-:Y:S02]  /*6130*/  FFMA.FTZ R12, R121, R145, R12 ;  /* 0x00000091790c7223 */ /* 0x000fe4000001000c */
[----:B------:R-:W-:Y:S02]  /*6140*/  FMUL.FTZ R149, R115, R0 ;  /* 0x0000000073957220 */ /* 0x000fe40000410000 */
[----:B------:R-:W-:-:S02]  /*6150*/  FFMA.FTZ R12, R131, R160, R12 ;  /* 0x000000a0830c7223 */ /* 0x000fc4000001000c */
[----:B------:R-:W-:Y:S02]  /*6160*/  FMUL.FTZ R153, R137, R64 ;  /* 0x0000004089997220 */ /* 0x000fe40000410000 */
[----:B------:R-:W-:Y:S02]  /*6170*/  FFMA.FTZ R12, R135, R147, R12 ;  /* 0x00000093870c7223 */ /* 0x000fe4000001000c */
[----:B0-----:R-:W-:Y:S02]  /*6180*/  @!P1 FADD.FTZ R13, R13, R166 ;  /* 0x000000a60d0d9221 */ /* 0x001fe40000010000 */
[----:B------:R-:W-:Y:S02]  /*6190*/  FFMA.FTZ R12, R149, R150, R12 ;  /* 0x00000096950c7223 */ /* 0x000fe4000001000c */
[----:B------:R-:W-:Y:S02]  /*61a0*/  FFMA.FTZ R166, R183, -R68, R157 ;  /* 0x80000044b7a67223 */ /* 0x000fe4000001009d */
[----:B------:R-:W-:-:S02]  /*61b0*/  FFMA.FTZ R12, R152, R161, R12 ;  /* 0x000000a1980c7223 */ /* 0x000fc4000001000c */
[----:B------:R-:W-:Y:S02]  /*61c0*/  FMUL.FTZ R157, R141, R68 ;  /* 0x000000448d9d7220 */ /* 0x000fe40000410000 */
[----:B------:R-:W-:Y:S02]  /*61d0*/  FFMA.FTZ R12, R151, R154, R12 ;  /* 0x0000009a970c7223 */ /* 0x000fe4000001000c */
[----:B------:R-:W-:Y:S02]  /*61e0*/  FADD.FTZ R94, R157, R94 ;  /* 0x0000005e9d5e7221 */ /* 0x000fe40000010000 */
[----:B------:R-:W-:Y:S02]  /*61f0*/  FFMA.FTZ R12, R156, R163, R12 ;  /* 0x000000a39c0c7223 */ /* 0x000fe4000001000c */
[----:B------:R-:W-:Y:S02]  /*6200*/  FADD.FTZ R29, R155, R29 ;  /* 0x0000001d9b1d7221 */ /* 0x000fe40000010000 */
[----:B------:R-:W-:-:S02]  /*6210*/  FFMA.FTZ R12, R153, R162, R12 ;  /* 0x000000a2990c7223 */ /* 0x000fc4000001000c */
[----:B------:R-:W-:Y:S02]  /*6220*/  FMUL.FTZ R162, R162, R23 ;  /* 0x00000017a2a27220 */ /* 0x000fe40000410000 */
[----:B------:R-:W-:Y:S02]  /*6230*/  FFMA.FTZ R12, R139, R164, R12 ;  /* 0x000000a48b0c7223 */ /* 0x000fe4000001000c */
[----:B------:R-:W-:Y:S02]  /*6240*/  FMUL.FTZ R23, R97, R119 ;  /* 0x0000007761177220 */ /* 0x000fe40000410000 */
[----:B------:R-:W-:Y:S02]  /*6250*/  FFMA.FTZ R12, R155, R165, R12 ;  /* 0x000000a59b0c7223 */ /* 0x000fe4000001000c */
[----:B------:R-:W-:Y:S02]  /*6260*/  FMUL.FTZ R154, R154, R23 ;  /* 0x000000179a9a7220 */ /* 0x000fe40000410000 */
[----:B------:R-:W-:-:S02]  /*6270*/  FFMA.FTZ R168, R157, R166, R12 ;  /* 0x000000a69da87223 */ /* 0x000fc4000001000c */
[----:B------:R-:W0:Y:S01]  /*6280*/  SHFL.DOWN PT, R12, R13, 0x4, 0x1f ;  /* 0x08801f000d0c7f89 */ /* 0x000e2200000e0000 */
[----:B------:R-:W-:Y:S02]  /*6290*/  FMUL.FTZ R23, R97, R115 ;  /* 0x0000007361177220 */ /* 0x000fe40000410000 */
[----:B------:R-:W-:Y:S01]  /*62a0*/  FFMA.FTZ R162, R179, R137, R162 ;  /* 0x00000089b3a27223 */ /* 0x000fe200000100a2 */
[----:B------:R-:W1:Y:S01]  /*62b0*/  SHFL.DOWN PT, R167, R168, 0x1, 0x1f ;  /* 0x08201f00a8a77f89 */ /* 0x000e6200000e0000 */
[----:B------:R-:W-:Y:S02]  /*62c0*/  FMUL.FTZ R150, R150, R23 ;  /* 0x0000001796967220 */ /* 0x000fe40000410000 */
[----:B------:R-:W-:Y:S02]  /*62d0*/  FMUL.FTZ R23, R97, R158 ;  /* 0x0000009e61177220 */ /* 0x000fe40000410000 */
[----:B------:R-:W-:Y:S02]  /*62e0*/  FFMA.FTZ R119, R177, R119, R154 ;  /* 0x00000077b1777223 */ /* 0x000fe4000001009a */
[----:B------:R-:W-:-:S02]  /*62f0*/  FMUL.FTZ R23, R160, R23 ;  /* 0x00000017a0177220 */ /* 0x000fc40000410000 */
[----:B------:R-:W-:Y:S02]  /*6300*/  FFMA.FTZ R150, R174, R115, R150 ;  /* 0x00000073ae967223 */ /* 0x000fe40000010096 */
[----:B------:R-:W-:Y:S02]  /*6310*/  FADD.FTZ R26, R139, R26 ;  /* 0x0000001a8b1a7221 */ /* 0x000fe40000010000 */
[----:B------:R-:W-:Y:S02]  /*6320*/  FADD.FTZ R25, R153, R25 ;  /* 0x0000001999197221 */ /* 0x000fe40000010000 */
[----:B------:R-:W-:Y:S02]  /*6330*/  FADD.FTZ R79, R156, R79 ;  /* 0x0000004f9c4f7221 */ /* 0x000fe40000010000 */
[----:B------:R-:W-:Y:S02]  /*6340*/  FADD.FTZ R108, R151, R108 ;  /* 0x0000006c976c7221 */ /* 0x000fe40000010000 */
[----:B------:R-:W-:-:S02]  /*6350*/  FADD.FTZ R81, R162, R81 ;  /* 0x00000051a2517221 */ /* 0x000fc40000010000 */
[----:B0-----:R-:W-:Y:S02]  /*6360*/  @!P2 FADD.FTZ R13, R13, R12 ;  /* 0x0000000c0d0da221 */ /* 0x001fe40000010000 */
[----:B------:R-:W-:Y:S02]  /*6370*/  FADD.FTZ R31, R152, R31 ;  /* 0x0000001f981f7221 */ /* 0x000fe40000010000 */
[----:B-1----:R-:W-:Y:S01]  /*6380*/  @!P0 FADD.FTZ R168, R168, R167 ;  /* 0x000000a7a8a88221 */ /* 0x002fe20000010000 */
[----:B------:R-:W0:Y:S01]  /*6390*/  SHFL.DOWN PT, R12, R13, 0x8, 0x1f ;  /* 0x09001f000d0c7f89 */ /* 0x000e2200000e0000 */
[----:B------:R-:W-:Y:S01]  /*63a0*/  ISETP.GT.AND P0, PT, R54, 0x17, PT ;  /* 0x000000173600780c */ /* 0x000fe20003f04270 */
[----:B------:R-:W-:Y:S02]  /*63b0*/  FADD.FTZ R112, R149, R112 ;  /* 0x0000007095707221 */ /* 0x000fe40000010000 */
[----:B------:R-:W1:Y:S01]  /*63c0*/  SHFL.DOWN PT, R167, R168, 0x2, 0x1f ;  /* 0x08401f00a8a77f89 */ /* 0x000e6200000e0000 */
        /* <DEDUP_REMOVED lines=11> */
[----:B-1----:R-:W-:Y:S01]  /*6480*/  @!P1 FADD.FTZ R168, R168, R167 ;  /* 0x000000a7a8a89221 */ /* 0x002fe20000010000 */
[----:B------:R-:W-:Y:S02]  /*6490*/  ISETP.GT.AND P1, PT, R54, 0xf, PT ;  /* 0x0000000f3600780c */ /* 0x000fe40003f24270 */
[----:B------:R-:W0:Y:S01]  /*64a0*/  SHFL.DOWN PT, R12, R13, 0x10, 0x1f ;  /* 0x0a001f000d0c7f89 */ /* 0x000e2200000e0000 */
[----:B------:R-:W-:-:S03]  /*64b0*/  FMUL.FTZ R167, R97, R141 ;  /* 0x0000008d61a77220 */ /* 0x000fc60000410000 */
[----:B------:R-:W1:Y:S01]  /*64c0*/  SHFL.DOWN PT, R169, R168, 0x4, 0x1f ;  /* 0x08801f00a8a97f89 */ /* 0x000e6200000e0000 */
[----:B------:R-:W-:-:S04]  /*64d0*/  FMUL.FTZ R166, R166, R167 ;  /* 0x000000a7a6a67220 */ /* 0x000fc80000410000 */
[----:B------:R-:W-:Y:S02]  /*64e0*/  FFMA.FTZ R166, R183, R141, R166 ;  /* 0x0000008db7a67223 */ /* 0x000fe400000100a6 */
[----:B------:R-:W-:Y:S02]  /*64f0*/  FMUL.FTZ R141, R97, R182 ;  /* 0x000000b6618d7220 */ /* 0x000fe40000410000 */
[----:B------:R-:W-:Y:S02]  /*6500*/  FADD.FTZ R27, R166, R27 ;  /* 0x0000001ba61b7221 */ /* 0x000fe40000010000 */
[----:B------:R-:W-:-:S04]  /*6510*/  FMUL.FTZ R141, R164, R141 ;  /* 0x0000008da48d7220 */ /* 0x000fc80000410000 */
[----:B------:R-:W-:-:S04]  /*6520*/  FFMA.FTZ R141, R180, R182, R141 ;  /* 0x000000b6b48d7223 */ /* 0x000fc8000001008d */
[----:B------:R-:W-:Y:S02]  /*6530*/  FADD.FTZ R106, R141, R106 ;  /* 0x0000006a8d6a7221 */ /* 0x000fe40000010000 */
[----:B0-----:R-:W-:Y:S02]  /*6540*/  @!P1 FADD.FTZ R13, R13, R12 ;  /* 0x0000000c0d0d9221 */ /* 0x001fe40000010000 */
[----:B------:R-:W-:Y:S02]  /*6550*/  FMUL.FTZ R12, R97, R133 ;  /* 0x00000085610c7220 */ /* 0x000fe40000410000 */
[----:B-1----:R-:W-:Y:S02]  /*6560*/  @!P2 FADD.FTZ R168, R168, R169 ;  /* 0x000000a9a8a8a221 */ /* 0x002fe40000010000 */
[----:B------:R-:W-:-:S03]  /*6570*/  FMUL.FTZ R12, R165, R12 ;  /* 0x0000000ca50c7220 */ /* 0x000fc60000410000 */
[----:B------:R-:W0:Y:S01]  /*6580*/  SHFL.DOWN PT, R157, R168, 0x8, 0x1f ;  /* 0x09001f00a89d7f89 */ /* 0x000e2200000e0000 */
[----:B------:R-:W-:Y:S02]  /*6590*/  FFMA.FTZ R133, R181, R133, R12 ;  /* 0x00000085b5857223 */ /* 0x000fe4000001000c */
[----:B------:R-:W-:Y:S02]  /*65a0*/  FMUL.FTZ R12, R97, R178 ;  /* 0x000000b2610c7220 */ /* 0x000fe40000410000 */
[----:B------:R-:W-:Y:S02]  /*65b0*/  FADD.FTZ R24, R133, R24 ;  /* 0x0000001885187221 */ /* 0x000fe40000010000 */
[----:B------:R-:W-:Y:S02]  /*65c0*/  FMUL.FTZ R163, R163, R12 ;  /* 0x0000000ca3a37220 */ /* 0x000fe40000410000 */
[----:B------:R-:W-:Y:S02]  /*65d0*/  FMUL.FTZ R12, R97, R170 ;  /* 0x000000aa610c7220 */ /* 0x000fe40000410000 */
[----:B------:R-:W-:-:S02]  /*65e0*/  FFMA.FTZ R178, R176, R178, R163 ;  /* 0x000000b2b0b27223 */ /* 0x000fc400000100a3 */
[----:B------:R-:W-:Y:S02]  /*65f0*/  FMUL.FTZ R161, R161, R12 ;  /* 0x0000000ca1a17220 */ /* 0x000fe40000410000 */
[-C--:B------:R-:W-:Y:S02]  /*6600*/  FMUL.FTZ R12, R97, R113.reuse ;  /* 0x00000071610c7220 */ /* 0x080fe40000410000 */
[----:B------:R-:W-:Y:S02]  /*6610*/  FFMA.FTZ R161, R175, R170, R161 ;  /* 0x000000aaafa17223 */ /* 0x000fe400000100a1 */
[----:B------:R-:W-:Y:S02]  /*6620*/  FMUL.FTZ R12, R147, R12 ;  /* 0x0000000c930c7220 */ /* 0x000fe40000410000 */
[----:B------:R-:W-:Y:S02]  /*6630*/  FADD.FTZ R75, R178, R75 ;  /* 0x0000004bb24b7221 */ /* 0x000fe40000010000 */
[----:B------:R-:W-:-:S02]  /*6640*/  FFMA.FTZ R22, R173, R113, R12 ;  /* 0x00000071ad167223 */ /* 0x000fc4000001000c */
[----:B0-----:R-:W-:Y:S01]  /*6650*/  @!P0 FADD.FTZ R168, R168, R157 ;  /* 0x0000009da8a88221 */ /* 0x001fe20000010000 */
[----:B------:R-:W-:Y:S01]  /*6660*/  ISETP.NE.AND P0, PT, R54, RZ, PT ;  /* 0x000000ff3600720c */ /* 0x000fe20003f05270 */
[----:B------:R-:W-:Y:S02]  /*6670*/  FFMA.FTZ R113, R172, R158, R23 ;  /* 0x0000009eac717223 */ /* 0x000fe40000010017 */
[C---:B------:R-:W-:Y:S01]  /*6680*/  FMUL.FTZ R23, R97.reuse, R142 ;  /* 0x0000008e61177220 */ /* 0x040fe20000410000 */
[----:B------:R-:W0:Y:S01]  /*6690*/  SHFL.DOWN PT, R133, R168, 0x10, 0x1f ;  /* 0x0a001f00a8857f89 */ /* 0x000e2200000e0000 */
[----:B------:R-:W-:Y:S02]  /*66a0*/  FADD.FTZ R83, R22, R83 ;  /* 0x0000005316537221 */ /* 0x000fe40000010000 */
[----:B------:R-:W-:Y:S02]  /*66b0*/  FMUL.FTZ R23, R146, R23 ;  /* 0x0000001792177220 */ /* 0x000fe40000410000 */
[----:B------:R-:W-:-:S02]  /*66c0*/  FMUL.FTZ R22, R97, R105 ;  /* 0x0000006961167220 */ /* 0x000fc40000410000 */
[----:B------:R-:W-:Y:S02]  /*66d0*/  FMUL.FTZ R12, R97, R109 ;  /* 0x0000006d610c7220 */ /* 0x000fe40000410000 */
[----:B------:R-:W-:Y:S02]  /*66e0*/  FFMA.FTZ R142, R111, R142, R23 ;  /* 0x0000008e6f8e7223 */ /* 0x000fe40000010017 */
[----:B------:R-:W-:Y:S02]  /*66f0*/  FMUL.FTZ R22, R143, R22 ;  /* 0x000000168f167220 */ /* 0x000fe40000410000 */
[----:B------:R-:W-:Y:S02]  /*6700*/  FMUL.FTZ R23, R97, R138 ;  /* 0x0000008a61177220 */ /* 0x000fe40000410000 */
[----:B------:R-:W-:Y:S02]  /*6710*/  FMUL.FTZ R12, R145, R12 ;  /* 0x0000000c910c7220 */ /* 0x000fe40000410000 */
[----:B------:R-:W-:-:S02]  /*6720*/  FFMA.FTZ R105, R140, R105, R22 ;  /* 0x000000698c697223 */ /* 0x000fc40000010016 */
[----:B------:R-:W-:Y:S02]  /*6730*/  FMUL.FTZ R144, R144, R23 ;  /* 0x0000001790907220 */ /* 0x000fe40000410000 */
[C---:B------:R-:W-:Y:S02]  /*6740*/  FMUL.FTZ R23, R97.reuse, R101 ;  /* 0x0000006561177220 */ /* 0x040fe40000410000 */
[----:B------:R-:W-:Y:S02]  /*6750*/  FMUL.FTZ R22, R97, R134 ;  /* 0x0000008661167220 */ /* 0x000fe40000410000 */
[----:B0-----:R-:W-:Y:S02]  /*6760*/  @!P1 FADD.FTZ R168, R168, R133 ;  /* 0x00000085a8a89221 */ /* 0x001fe40000010000 */
[----:B------:R-:W-:Y:S02]  /*6770*/  FFMA.FTZ R109, R171, R109, R12 ;  /* 0x0000006dab6d7223 */ /* 0x000fe4000001000c */
[----:B------:R-:W-:Y:S01]  /*6780*/  FMUL.FTZ R23, R132, R23 ;  /* 0x0000001784177220 */ /* 0x000fe20000410000 */
[----:B------:R-:W-:Y:S01]  /*6790*/  MOV R12, R168 ;  /* 0x000000a8000c7202 */ /* 0x000fe20000000f00 */
[----:B------:R-:W-:-:S02]  /*67a0*/  FMUL.FTZ R99, R99, R22 ;  /* 0x0000001663637220 */ /* 0x000fc40000410000 */
[----:B------:R-:W-:Y:S02]  /*67b0*/  FFMA.FTZ R144, R103, R138, R144 ;  /* 0x0000008a67907223 */ /* 0x000fe40000010090 */
[----:B------:R0:W-:Y:S01]  /*67c0*/  @!P0 STS.64 [R46.X8+0x858], R12 ;  /* 0x0008580c2e008388 */ /* 0x0001e20000008a00 */
        /* <DEDUP_REMOVED lines=22> */
.L_x_3812:
[----:B0-----:R-:W-:Y:S05]  /*6930*/  BSYNC B0 ;  /* 0x0000000000007941 */ /* 0x001fea0003800000 */
.L_x_3811:
        /* <DEDUP_REMOVED lines=21> */
.L_x_3797:
[----:B------:R-:W-:Y:S01]  /*6a90*/  BAR.SYNC.DEFER_BLOCKING 0x0 ;  /* 0x0000000000007b1d */ /* 0x000fe20000010000 */
[----:B------:R-:W-:-:S05]  /*6aa0*/  LOP3.LUT R63, R47, 0x1f, R56, 0xf8, !PT ;  /* 0x0000001f2f3f7812 */ /* 0x000fca00078ef838 */
[----:B------:R-:W-:-:S05]  /*6ab0*/  IMAD.WIDE R4, R63, 0x10, R2 ;  /* 0x000000103f047825 */ /* 0x000fca00078e0202 */
[----:B------:R-:W2:Y:S04]  /*6ac0*/  LDG.E.128 R12, [R4.64] ;  /* 0x00000006040c7981 */ /* 0x000ea8000c1e1d00 */
[----:B------:R-:W3:Y:S01]  /*6ad0*/  LDG.E.128 R36, [R4.64+0x200] ;  /* 0x0002000604247981 */ /* 0x000ee2000c1e1d00 */
[----:B------:R-:W-:Y:S02]  /*6ae0*/  IADD3 R32, R48, -0x1, RZ ;  /* 0xffffffff30207810 */ /* 0x000fe40007ffe0ff */
[----:B------:R-:W-:Y:S02]  /*6af0*/  F2FP.PACK_AB R90, R118, R89 ;  /* 0x00000059765a723e */ /* 0x000fe400000000ff */
[----:B------:R-:W-:Y:S02]  /*6b00*/  F2FP.PACK_AB R88, R114, R85 ;  /* 0x000000557258723e */ /* 0x000fe400000000ff */
[----:B------:R-:W-:-:S02]  /*6b10*/  F2FP.PACK_AB R91, R91, R120 ;  /* 0x000000785b5b723e */ /* 0x000fc400000000ff */
[----:B------:R-:W-:Y:S02]  /*6b20*/  F2FP.PACK_AB R89, R87, R116 ;  /* 0x000000745759723e */ /* 0x000fe400000000ff */
[----:B------:R-:W-:Y:S02]  /*6b30*/  F2FP.PACK_AB R115, R94, R29 ;  /* 0x0000001d5e73723e */ /* 0x000fe400000000ff */
[----:B------:R-:W-:Y:S02]  /*6b40*/  F2FP.PACK_AB R114, R26, R25 ;  /* 0x000000191a72723e */ /* 0x000fe400000000ff */
        /* <DEDUP_REMOVED lines=11> */
[--C-:B------:R-:W-:Y:S02]  /*6c00*/  FADD.FTZ R23, R23, R58.reuse ;  /* 0x0000003a17177221 */ /* 0x100fe40000010000 */
[--C-:B------:R-:W-:Y:S01]  /*6c10*/  FADD.FTZ R14, R13, R58.reuse ;  /* 0x0000003a0d0e7221 */ /* 0x100fe20000010000 */
[----:B------:R-:W-:Y:S01]  /*6c20*/  FSETP.GTU.FTZ.AND P4, PT, R0, 20, PT ;  /* 0x41a000000000780b */ /* 0x000fe20003f9c000 */
[----:B------:R-:W-:Y:S01]  /*6c30*/  FADD.FTZ R8, R7, R58 ;  /* 0x0000003a07087221 */ /* 0x000fe20000010000 */
[----:B------:R-:W-:Y:S01]  /*6c40*/  FSETP.GTU.FTZ.AND P6, PT, R23, 20, PT ;  /* 0x41a000001700780b */ /* 0x000fe20003fdc000 */
[----:B------:R-:W0:Y:S01]  /*6c50*/  LDS.128 R4, [R44.X16+0x10] ;  /* 0x000010002c047984 */ /* 0x000e22000000cc00 */
[----:B------:R-:W-:-:S03]  /*6c60*/  HADD2.F32 R13, -RZ, R10.H0_H0 ;  /* 0x2000000aff0d7230 */ /* 0x000fc60000004100 */
[----:B------:R-:W-:Y:S01]  /*6c70*/  BAR.SYNC.DEFER_BLOCKING 0x0 ;  /* 0x0000000000007b1d */ /* 0x000fe20000010000 */
[----:B------:R-:W-:Y:S01]  /*6c80*/  FSETP.GTU.FTZ.AND P5, PT, R8, 20, PT ;  /* 0x41a000000800780b */ /* 0x000fe20003fbc000 */
[--C-:B------:R-:W-:Y:S01]  /*6c90*/  FADD.FTZ R22, R13, R58.reuse ;  /* 0x0000003a0d167221 */ /* 0x100fe20000010000 */
[----:B------:R-:W-:Y:S01]  /*6ca0*/  FSETP.GTU.FTZ.AND P0, PT, R14, 20, PT ;  /* 0x41a000000e00780b */ /* 0x000fe20003f1c000 */
[----:B------:R-:W-:Y:S02]  /*6cb0*/  HADD2.F32 R13, -RZ, R10.H1_H1 ;  /* 0x3000000aff0d7230 */ /* 0x000fe40000004100 */
[----:B------:R-:W-:Y:S01]  /*6cc0*/  @!P4 FMUL.FTZ R0, R0, -1.4426950216293334961 ;  /* 0xbfb8aa3b0000c820 */ /* 0x000fe20000410000 */
[----:B------:R-:W-:Y:S01]  /*6cd0*/  FSETP.GTU.FTZ.AND P1, PT, R22, 20, PT ;  /* 0x41a000001600780b */ /* 0x000fe20003f3c000 */
[----:B------:R-:W-:Y:S02]  /*6ce0*/  @!P6 FMUL.FTZ R9, R23, -1.4426950216293334961 ;  /* 0xbfb8aa3b1709e820 */ /* 0x000fe40000410000 */
[----:B------:R-:W-:Y:S01]  /*6cf0*/  FADD.FTZ R23, R13, R58 ;  /* 0x0000003a0d177221 */ /* 0x000fe20000010000 */
[--C-:B------:R-:W-:Y:S01]  /*6d00*/  HADD2.F32 R13, -RZ, R11.reuse.H0_H0 ;  /* 0x2000000bff0d7230 */ /* 0x100fe20000004100 */
[----:B------:R-:W1:Y:S01]  /*6d10*/  @!P4 MUFU.EX2 R0, R0 ;  /* 0x000000000000c308 */ /* 0x000e620000000800 */
[----:B------:R-:W-:Y:S01]  /*6d20*/  HADD2.F32 R11, -RZ, R11.H1_H1 ;  /* 0x3000000bff0b7230 */ /* 0x000fe20000004100 */
[----:B------:R-:W-:Y:S01]  /*6d30*/  @!P5 FMUL.FTZ R12, R8, -1.4426950216293334961 ;  /* 0xbfb8aa3b080cd820 */ /* 0x000fe20000410000 */
[----:B------:R-:W-:-:S05]  /*6d40*/  FSETP.GTU.FTZ.AND P2, PT, R23, 20, PT ;  /* 0x41a000001700780b */ /* 0x000fca0003f5c000 */
[----:B------:R-:W2:Y:S01]  /*6d50*/  @!P5 MUFU.EX2 R12, R12 ;  /* 0x0000000c000cd308 */ /* 0x000ea20000000800 */
[----:B------:R-:W-:Y:S01]  /*6d60*/  STS.128 [R69.X16], R88 ;  /* 0x0000005845007388 */ /* 0x000fe2000000cc00 */
[----:B-1----:R-:W-:-:S06]  /*6d70*/  @!P4 FADD.FTZ R8, R0, 1 ;  /* 0x3f8000000008c421 */ /* 0x002fcc0000010000 */
[----:B------:R-:W-:Y:S01]  /*6d80*/  @!P6 MUFU.EX2 R9, R9 ;  /* 0x000000090009e308 */ /* 0x000fe20000000800 */
[----:B------:R-:W-:Y:S01]  /*6d90*/  @!P0 FMUL.FTZ R0, R14, -1.4426950216293334961 ;  /* 0xbfb8aa3b0e008820 */ /* 0x000fe20000410000 */
[----:B------:R-:W-:Y:S01]  /*6da0*/  STS.128 [R69.X16+0x10], R112 ;  /* 0x0000107045007388 */ /* 0x000fe2000000cc00 */
[----:B------:R-:W-:Y:S02]  /*6db0*/  FADD.FTZ R14, R13, R58 ;  /* 0x0000003a0d0e7221 */ /* 0x000fe40000010000 */
[----:B--2---:R-:W-:-:S03]  /*6dc0*/  @!P5 FADD.FTZ R12, R12, 1 ;  /* 0x3f8000000c0cd421 */ /* 0x004fc60000010000 */
[----:B------:R1:W2:Y:S01]  /*6dd0*/  @!P4 MUFU.RCP R15, R8 ;  /* 0x00000008000fc308 */ /* 0x0002a20000001000 */
[----:B------:R-:W-:Y:S01]  /*6de0*/  FSETP.GTU.FTZ.AND P3, PT, R14, 20, PT ;  /* 0x41a000000e00780b */ /* 0x000fe20003f7c000 */
[----:B0-----:R-:W-:-:S06]  /*6df0*/  HADD2.F32 R13, -RZ, R4.H0_H0 ;  /* 0x20000004ff0d7230 */ /* 0x001fcc0000004100 */
[----:B------:R-:W0:Y:S01]  /*6e00*/  @!P5 MUFU.RCP R12, R12 ;  /* 0x0000000c000cd308 */ /* 0x000e220000001000 */
[----:B-1----:R-:W-:Y:S02]  /*6e10*/  @!P1 FMUL.FTZ R8, R22, -1.4426950216293334961 ;  /* 0xbfb8aa3b16089820 */ /* 0x002fe40000410000 */
[--C-:B------:R-:W-:Y:S02]  /*6e20*/  FADD.FTZ R22, R11, R58.reuse ;  /* 0x0000003a0b167221 */ /* 0x100fe40000010000 */
[----:B------:R-:W-:Y:S01]  /*6e30*/  @!P2 FMUL.FTZ R11, R23, -1.4426950216293334961 ;  /* 0xbfb8aa3b170ba820 */ /* 0x000fe20000410000 */
[----:B------:R-:W-:Y:S01]  /*6e40*/  HADD2.F32 R23, -RZ, R4.H1_H1 ;  /* 0x30000004ff177230 */ /* 0x000fe20000004100 */
[----:B------:R-:W-:Y:S01]  /*6e50*/  IMAD R4, R55, c[0x0][0x2d8], RZ ;  /* 0x0000b60037047a24 */ /* 0x000fe200078e02ff */
[----:B------:R-:W-:Y:S01]  /*6e60*/  @!P1 MUFU.EX2 R8, R8 ;  /* 0x0000000800089308 */ /* 0x000fe20000000800 */
[----:B--2---:R-:W-:Y:S01]  /*6e70*/  @!P4 FMUL.FTZ R96, R96, R15 ;  /* 0x0000000f6060c220 */ /* 0x004fe20000410000 */
[----:B------:R-:W-:Y:S01]  /*6e80*/  FSETP.GTU.FTZ.AND P4, PT, R22, 20, PT ;  /* 0x41a000001600780b */ /* 0x000fe20003f9c000 */
[----:B------:R-:W-:-:S02]  /*6e90*/  FADD.FTZ R15, R13, R58 ;  /* 0x0000003a0d0f7221 */ /* 0x000fc40000010000 */
[----:B------:R-:W-:-:S03]  /*6ea0*/  @!P3 FMUL.FTZ R13, R14, -1.4426950216293334961 ;  /* 0xbfb8aa3b0e0db820 */ /* 0x000fc60000410000 */
[----:B------:R1:W2:Y:S01]  /*6eb0*/  @!P0 MUFU.EX2 R10, R0 ;  /* 0x00000000000a8308 */ /* 0x0002a20000000800 */
[----:B0-----:R-:W-:Y:S01]  /*6ec0*/  @!P5 FMUL.FTZ R35, R35, R12 ;  /* 0x0000000c2323d220 */ /* 0x001fe20000410000 */
[----:B------:R-:W-:-:S05]  /*6ed0*/  FSETP.GTU.FTZ.AND P5, PT, R15, 20, PT ;  /* 0x41a000000f00780b */ /* 0x000fca0003fbc000 */
[----:B------:R-:W-:Y:S01]  /*6ee0*/  @!P4 FMUL.FTZ R14, R22, -1.4426950216293334961 ;  /* 0xbfb8aa3b160ec820 */ /* 0x000fe20000410000 */
[----:B------:R-:W0:Y:S01]  /*6ef0*/  @!P3 MUFU.EX2 R13, R13 ;  /* 0x0000000d000db308 */ /* 0x000e220000000800 */
[----:B-1----:R-:W-:-:S06]  /*6f00*/  @!P6 FADD.FTZ R0, R9, 1 ;  /* 0x3f8000000900e421 */ /* 0x002fcc0000010000 */
[----:B------:R-:W-:Y:S01]  /*6f10*/  @!P5 FMUL.FTZ R15, R15, -1.4426950216293334961 ;  /* 0xbfb8aa3b0f0fd820 */ /* 0x000fe20000410000 */
[----:B------:R-:W1:Y:S01]  /*6f20*/  @!P6 MUFU.RCP R0, R0 ;  /* 0x000000000000e308 */ /* 0x000e620000001000 */
[----:B--2---:R-:W-:-:S07]  /*6f30*/  @!P0 FADD.FTZ R10, R10, 1 ;  /* 0x3f8000000a0a8421 */ /* 0x004fce0000010000 */
[----:B------:R2:W3:Y:S01]  /*6f40*/  @!P2 MUFU.EX2 R12, R11 ;  /* 0x0000000b000ca308 */ /* 0x0004e20000000800 */
[----:B0-----:R-:W-:-:S07]  /*6f50*/  @!P3 FADD.FTZ R13, R13, 1 ;  /* 0x3f8000000d0db421 */ /* 0x001fce0000010000 */
[----:B------:R-:W0:Y:S01]  /*6f60*/  @!P4 MUFU.EX2 R14, R14 ;  /* 0x0000000e000ec308 */ /* 0x000e220000000800 */
[----:B--2---:R-:W-:Y:S01]  /*6f70*/  @!P1 FADD.FTZ R11, R8, 1 ;  /* 0x3f800000080b9421 */ /* 0x004fe20000010000 */
[----:B------:R-:W-:Y:S01]  /*6f80*/  SHF.L.U32 R8, R32, 0xa, RZ ;  /* 0x0000000a20087819 */ /* 0x000fe200000006ff */
[----:B-1----:R-:W-:Y:S02]  /*6f90*/  @!P6 FMUL.FTZ R73, R73, R0 ;  /* 0x000000004949e220 */ /* 0x002fe40000410000 */
[----:B------:R-:W-:Y:S01]  /*6fa0*/  FADD.FTZ R0, R23, R58 ;  /* 0x0000003a17007221 */ /* 0x000fe20000010000 */
[----:B------:R-:W-:Y:S01]  /*6fb0*/  SHF.R.S32.HI R9, RZ, 0x1f, R8 ;  /* 0x0000001fff097819 */ /* 0x000fe20000011408 */
[----:B------:R-:W-:Y:S01]  /*6fc0*/  IMAD R23, R57, c[0x0][0x2dc], R4 ;  /* 0x0000b70039177a24 */ /* 0x000fe200078e0204 */
[----:B------:R-:W1:Y:S01]  /*6fd0*/  @!P1 MUFU.RCP R22, R11 ;  /* 0x0000000b00169308 */ /* 0x000e620000001000 */
[----:B------:R-:W-:Y:S01]  /*6fe0*/  IMAD R4, R60, c[0x0][0x2e0], RZ ;  /* 0x0000b8003c047a24 */ /* 0x000fe200078e02ff */
[----:B------:R-:W-:Y:S01]  /*6ff0*/  FSETP.GTU.FTZ.AND P6, PT, R0, 20, PT ;  /* 0x41a000000000780b */ /* 0x000fe20003fdc000 */
[----:B---3--:R-:W-:-:S05]  /*7000*/  @!P2 FADD.FTZ R12, R12, 1 ;  /* 0x3f8000000c0ca421 */ /* 0x008fca0000010000 */
[----:B------:R2:W3:Y:S01]  /*7010*/  @!P0 MUFU.RCP R37, R10 ;  /* 0x0000000a00258308 */ /* 0x0004e20000001000 */
[----:B0-----:R-:W-:-:S06]  /*7020*/  @!P4 FADD.FTZ R14, R14, 1 ;  /* 0x3f8000000e0ec421 */ /* 0x001fcc0000010000 */
[----:B------:R-:W-:Y:S01]  /*7030*/  @!P6 FMUL.FTZ R0, R0, -1.4426950216293334961 ;  /* 0xbfb8aa3b0000e820 */ /* 0x000fe20000410000 */
[----:B------:R-:W0:Y:S01]  /*7040*/  @!P3 MUFU.RCP R13, R13 ;  /* 0x0000000d000db308 */ /* 0x000e220000001000 */
[----:B--2---:R-:W-:-:S04]  /*7050*/  IMAD.WIDE.U32 R10, R57, c[0x0][0x2d8], R8 ;  /* 0x0000b600390a7a25 */ /* 0x004fc800078e0008 */
[----:B-1----:R-:W-:Y:S01]  /*7060*/  @!P1 FMUL.FTZ R33, R33, R22 ;  /* 0x0000001621219220 */ /* 0x002fe20000410000 */
[----:B------:R-:W-:Y:S01]  /*7070*/  IADD3 R11, R11, R23, RZ ;  /* 0x000000170b0b7210 */ /* 0x000fe20007ffe0ff */
[--C-:B------:R-:W-:Y:S01]  /*7080*/  HADD2.F32 R23, -RZ, R5.reuse.H0_H0 ;  /* 0x20000005ff177230 */ /* 0x100fe20000004100 */
[----:B------:R-:W1:Y:S01]  /*7090*/  @!P5 MUFU.EX2 R15, R15 ;  /* 0x0000000f000fd308 */ /* 0x000e620000000800 */
[----:B------:R-:W-:Y:S01]  /*70a0*/  HADD2.F32 R5, -RZ, R5.H1_H1 ;  /* 0x30000005ff057230 */ /* 0x000fe20000004100 */
[----:B---3--:R-:W-:Y:S02]  /*70b0*/  @!P0 FMUL.FTZ R98, R98, R37 ;  /* 0x0000002562628220 */ /* 0x008fe40000410000 */
[--C-:B------:R-:W-:Y:S02]  /*70c0*/  FADD.FTZ R23, R23, R58.reuse ;  /* 0x0000003a17177221 */ /* 0x100fe40000010000 */
[--C-:B------:R-:W-:Y:S01]  /*70d0*/  FADD.FTZ R22, R5, R58.reuse ;  /* 0x0000003a05167221 */ /* 0x100fe20000010000 */
[--C-:B------:R-:W-:Y:S01]  /*70e0*/  HADD2.F32 R5, -RZ, R6.reuse.H0_H0 ;  /* 0x20000006ff057230 */ /* 0x100fe20000004100 */
[----:B------:R-:W2:Y:S01]  /*70f0*/  @!P4 MUFU.RCP R14, R14 ;  /* 0x0000000e000ec308 */ /* 0x000ea20000001000 */
[----:B------:R-:W-:Y:S01]  /*7100*/  FSETP.GTU.FTZ.AND P0, PT, R23, 20, PT ;  /* 0x41a000001700780b */ /* 0x000fe20003f1c000 */
[----:B0-----:R-:W-:Y:S01]  /*7110*/  @!P3 FMUL.FTZ R110, R110, R13 ;  /* 0x0000000d6e6eb220 */ /* 0x001fe20000410000 */
[----:B------:R-:W-:Y:S01]  /*7120*/  HADD2.F32 R13, -RZ, R6.H1_H1 ;  /* 0x30000006ff0d7230 */ /* 0x000fe20000004100 */
[----:B------:R-:W-:-:S02]  /*7130*/  FADD.FTZ R28, R5, R58 ;  /* 0x0000003a051c7221 */ /* 0x000fc40000010000 */
[----:B------:R-:W-:Y:S02]  /*7140*/  IMAD R37, R61, c[0x0][0x2e4], R4 ;  /* 0x0000b9003d257a24 */ /* 0x000fe400078e0204 */
[----:B-1----:R-:W-:Y:S01]  /*7150*/  @!P5 FADD.FTZ R15, R15, 1 ;  /* 0x3f8000000f0fd421 */ /* 0x002fe20000010000 */
[----:B------:R-:W-:Y:S01]  /*7160*/  FSETP.GTU.FTZ.AND P3, PT, R28, 20, PT ;  /* 0x41a000001c00780b */ /* 0x000fe20003f7c000 */
[----:B------:R-:W-:Y:S01]  /*7170*/  IMAD.WIDE.U32 R4, R61, c[0x0][0x2e0], R10 ;  /* 0x0000b8003d047a25 */ /* 0x000fe200078e000a */
[----:B------:R0:W1:Y:S01]  /*7180*/  @!P2 MUFU.RCP R39, R12 ;  /* 0x0000000c0027a308 */ /* 0x0000620000001000 */
[--C-:B------:R-:W-:Y:S02]  /*7190*/  HADD2.F32 R11, -RZ, R7.reuse.H1_H1 ;  /* 0x30000007ff0b7230 */ /* 0x100fe40000004100 */
[----:B------:R-:W-:Y:S01]  /*71a0*/  FADD.FTZ R13, R13, R58 ;  /* 0x0000003a0d0d7221 */ /* 0x000fe20000010000 */
[----:B------:R-:W-:Y:S01]  /*71b0*/  LEA R6, P1, R4, c[0x0][0x330], 0x1 ;  /* 0x0000cc0004067a11 */ /* 0x000fe200078208ff */
[----:B--2---:R-:W-:Y:S01]  /*71c0*/  @!P4 FMUL.FTZ R83, R83, R14 ;  /* 0x0000000e5353c220 */ /* 0x004fe20000410000 */
[----:B------:R-:W-:Y:S01]  /*71d0*/  FSETP.GTU.FTZ.AND P4, PT, R22, 20, PT ;  /* 0x41a000001600780b */ /* 0x000fe20003f9c000 */
[----:B------:R-:W-:Y:S01]  /*71e0*/  IMAD.WIDE.U32 R8, R57, c[0x0][0x2f8], R8 ;  /* 0x0000be0039087a25 */ /* 0x000fe200078e0008 */
[----:B------:R2:W3:Y:S03]  /*71f0*/  @!P5 MUFU.RCP R14, R15 ;  /* 0x0000000f000ed308 */ /* 0x0004e60000001000 */
[----:B0-----:R-:W-:Y:S01]  /*7200*/  @!P0 FMUL.FTZ R12, R23, -1.4426950216293334961 ;  /* 0xbfb8aa3b170c8820 */ /* 0x001fe20000410000 */
[----:B------:R-:W-:Y:S01]  /*7210*/  HADD2.F32 R23, -RZ, R7.H0_H0 ;  /* 0x20000007ff177230 */ /* 0x000fe20000004100 */
[----:B------:R-:W-:Y:S01]  /*7220*/  IADD3 R7, R5, R37, RZ ;  /* 0x0000002505077210 */ /* 0x000fe20007ffe0ff */
[----:B-1----:R-:W-:-:S03]  /*7230*/  @!P2 FMUL.FTZ R100, R100, R39 ;  /* 0x000000276464a220 */ /* 0x002fc60000410000 */
[----:B------:R-:W-:Y:S01]  /*7240*/  LEA.HI.X R7, R4, c[0x0][0x334], R7, 0x1, P1 ;  /* 0x0000cd0004077a11 */ /* 0x000fe200008f0c07 */
[----:B------:R-:W-:Y:S01]  /*7250*/  @!P3 FMUL.FTZ R4, R28, -1.4426950216293334961 ;  /* 0xbfb8aa3b1c04b820 */ /* 0x000fe20000410000 */
[----:B------:R-:W-:Y:S01]  /*7260*/  FSETP.GTU.FTZ.AND P2, PT, R13, 20, PT ;  /* 0x41a000000d00780b */ /* 0x000fe20003f5c000 */
[----:B------:R-:W-:Y:S01]  /*7270*/  FADD.FTZ R23, R23, R58 ;  /* 0x0000003a17177221 */ /* 0x000fe20000010000 */
[----:B------:R-:W-:-:S06]  /*7280*/  NOP ;  /* 0x0000000000007918 */ /* 0x000fcc0000000000 */
[----:B--2---:R-:W-:Y:S01]  /*7290*/  FADD.FTZ R15, R11, R58 ;  /* 0x0000003a0b0f7221 */ /* 0x004fe20000010000 */
[----:B------:R-:W0:Y:S01]  /*72a0*/  @!P3 MUFU.EX2 R4, R4 ;  /* 0x000000040004b308 */ /* 0x000e220000000800 */
[----:B------:R-:W-:Y:S01]  /*72b0*/  FSETP.GTU.FTZ.AND P1, PT, R23, 20, PT ;  /* 0x41a000001700780b */ /* 0x000fe20003f3c000 */
[----:B---3--:R-:W-:Y:S01]  /*72c0*/  @!P5 FMUL.FTZ R77, R77, R14 ;  /* 0x0000000e4d4dd220 */ /* 0x008fe20000410000 */
[----:B------:R-:W1:Y:S01]  /*72d0*/  LDS.128 R28, [R45.X16] ;  /* 0x000000002d1c7984 */ /* 0x000e62000000cc00 */
[----:B------:R-:W-:Y:S01]  /*72e0*/  FSETP.GTU.FTZ.AND P5, PT, R15, 20, PT ;  /* 0x41a000000f00780b */ /* 0x000fe20003fbc000 */
[----:B------:R-:W-:Y:S02]  /*72f0*/  @!P4 FMUL.FTZ R5, R22, -1.4426950216293334961 ;  /* 0xbfb8aa3b1605c820 */ /* 0x000fe40000410000 */
[----:B------:R-:W2:Y:S01]  /*7300*/  LDS.128 R36, [R45.X16+0x200] ;  /* 0x000200002d247984 */ /* 0x000ea2000000cc00 */
[----:B------:R-:W-:Y:S01]  /*7310*/  @!P2 FMUL.FTZ R10, R13, -1.4426950216293334961 ;  /* 0xbfb8aa3b0d0aa820 */ /* 0x000fe20000410000 */
[----:B------:R-:W3:Y:S05]  /*7320*/  @!P0 MUFU.EX2 R12, R12 ;  /* 0x0000000c000c8308 */ /* 0x000eea0000000800 */
[----:B------:R-:W-:-:S02]  /*7330*/  @!P1 FMUL.FTZ R11, R23, -1.4426950216293334961 ;  /* 0xbfb8aa3b170b9820 */ /* 0x000fc40000410000 */
[----:B0-----:R-:W-:Y:S01]  /*7340*/  @!P3 FADD.FTZ R4, R4, 1 ;  /* 0x3f8000000404b421 */ /* 0x001fe20000010000 */
[----:B------:R-:W0:Y:S01]  /*7350*/  @!P4 MUFU.EX2 R5, R5 ;  /* 0x000000050005c308 */ /* 0x000e220000000800 */
[----:B------:R-:W-:-:S07]  /*7360*/  @!P5 FMUL.FTZ R13, R15, -1.4426950216293334961 ;  /* 0xbfb8aa3b0f0dd820 */ /* 0x000fce0000410000 */
[----:B------:R-:W4:Y:S01]  /*7370*/  @!P1 MUFU.EX2 R11, R11 ;  /* 0x0000000b000b9308 */ /* 0x000f220000000800 */
[----:B---3--:R-:W-:-:S07]  /*7380*/  @!P0 FADD.FTZ R12, R12, 1 ;  /* 0x3f8000000c0c8421 */ /* 0x008fce0000010000 */
[----:B------:R-:W3:Y:S01]  /*7390*/  @!P3 MUFU.RCP R4, R4 ;  /* 0x000000040004b308 */ /* 0x000ee20000001000 */
[----:B0-----:R-:W-:-:S07]  /*73a0*/  @!P4 FADD.FTZ R5, R5, 1 ;  /* 0x3f8000000505c421 */ /* 0x001fce0000010000 */
[----:B------:R-:W0:Y:S01]  /*73b0*/  @!P6 MUFU.EX2 R0, R0 ;  /* 0x000000000000e308 */ /* 0x000e220000000800 */
[----:B----4-:R-:W-:-:S07]  /*73c0*/  @!P1 FADD.FTZ R11, R11, 1 ;  /* 0x3f8000000b0b9421 */ /* 0x010fce0000010000 */
[----:B------:R-:W4:Y:S01]  /*73d0*/  @!P2 MUFU.EX2 R10, R10 ;  /* 0x0000000a000aa308 */ /* 0x000f220000000800 */
[----:B---3--:R-:W-:Y:S01]  /*73e0*/  @!P3 FMUL.FTZ R81, R81, R4 ;  /* 0x000000045151b220 */ /* 0x008fe20000410000 */
[----:B------:R-:W-:-:S04]  /*73f0*/  IADD3 R52, P3, R52, -0x800, RZ ;  /* 0xfffff80034347810 */ /* 0x000fc80007f7e0ff */
[----:B------:R-:W-:Y:S02]  /*7400*/  IADD3.X R51, R51, -0x1, RZ, P3, !PT ;  /* 0xffffffff33337810 */ /* 0x000fe40001ffe4ff */
[----:B------:R-:W3:Y:S01]  /*7410*/  @!P5 MUFU.EX2 R13, R13 ;  /* 0x0000000d000dd308 */ /* 0x000ee20000000800 */
[----:B0-----:R-:W-:-:S07]  /*7420*/  @!P6 FADD.FTZ R0, R0, 1 ;  /* 0x3f8000000000e421 */ /* 0x001fce0000010000 */
[----:B------:R0:W5:Y:S01]  /*7430*/  @!P4 MUFU.RCP R14, R5 ;  /* 0x00000005000ec308 */ /* 0x0001620000001000 */
[----:B----4-:R-:W-:Y:S02]  /*7440*/  @!P2 FADD.FTZ R10, R10, 1 ;  /* 0x3f8000000a0aa421 */ /* 0x010fe40000010000 */
[----:B---3--:R-:W-:-:S05]  /*7450*/  @!P5 FADD.FTZ R13, R13, 1 ;  /* 0x3f8000000d0dd421 */ /* 0x008fca0000010000 */
[----:B------:R-:W3:Y:S01]  /*7460*/  @!P0 MUFU.RCP R23, R12 ;  /* 0x0000000c00178308 */ /* 0x000ee20000001000 */
[----:B0-----:R-:W-:-:S05]  /*7470*/  IMAD.WIDE R4, R63, 0x10, R6 ;  /* 0x000000103f047825 */ /* 0x001fca00078e0206 */
[----:B-1----:R-:W-:Y:S01]  /*7480*/  STG.E.128 [R4.64], R28 ;  /* 0x0000001c04007986 */ /* 0x002fe2000c101d06 */
[----:B-----5:R-:W-:Y:S01]  /*7490*/  @!P4 FMUL.FTZ R75, R75, R14 ;  /* 0x0000000e4b4bc220 */ /* 0x020fe20000410000 */
[----:B------:R0:W1:Y:S01]  /*74a0*/  @!P6 MUFU.RCP R15, R0 ;  /* 0x00000000000fe308 */ /* 0x0000620000001000 */
[----:B------:R-:W-:Y:S01]  /*74b0*/  F2FP.PACK_AB R14, R100, R33 ;  /* 0x00000021640e723e */ /* 0x000fe200000000ff */
[----:B--2---:R2:W-:Y:S06]  /*74c0*/  STG.E.128 [R4.64+0x200], R36 ;  /* 0x0002002404007986 */ /* 0x0045ec000c101d06 */
[----:B------:R-:W4:Y:S01]  /*74d0*/  @!P2 MUFU.RCP R25, R10 ;  /* 0x0000000a0019a308 */ /* 0x000f220000001000 */
[----:B---3--:R-:W-:-:S02]  /*74e0*/  @!P0 FMUL.FTZ R104, R104, R23 ;  /* 0x0000001768688220 */ /* 0x008fc40000410000 */
[----:B0-----:R-:W-:-:S03]  /*74f0*/  FADD.FTZ R0, R96, R53 ;  /* 0x0000003560007221 */ /* 0x001fc60000010000 */
[----:B------:R-:W-:Y:S01]  /*7500*/  F2FP.PACK_AB R41, R75, R104 ;  /* 0x000000684b29723e */ /* 0x000fe200000000ff */
[----:B------:R-:W-:Y:S01]  /*7510*/  FADD.FTZ R0, R0, R35 ;  /* 0x0000002300007221 */ /* 0x000fe20000010000 */
[----:B------:R-:W0:Y:S01]  /*7520*/  @!P1 MUFU.RCP R11, R11 ;  /* 0x0000000b000b9308 */ /* 0x000e220000001000 */
[----:B-1----:R-:W-:Y:S01]  /*7530*/  @!P6 FMUL.FTZ R102, R102, R15 ;  /* 0x0000000f6666e220 */ /* 0x002fe20000410000 */
[----:B------:R-:W-:-:S04]  /*7540*/  F2FP.PACK_AB R15, R83, R110 ;  /* 0x0000006e530f723e */ /* 0x000fc800000000ff */
[----:B------:R-:W-:Y:S02]  /*7550*/  F2FP.PACK_AB R40, R102, R77 ;  /* 0x0000004d6628723e */ /* 0x000fe400000000ff */
[----:B------:R1:W3:Y:S01]  /*7560*/  @!P5 MUFU.RCP R12, R13 ;  /* 0x0000000d000cd308 */ /* 0x0002e20000001000 */
[----:B----4-:R-:W-:Y:S01]  /*7570*/  @!P2 FMUL.FTZ R106, R106, R25 ;  /* 0x000000196a6aa220 */ /* 0x010fe20000410000 */
[----:B------:R-:W-:Y:S01]  /*7580*/  BAR.SYNC.DEFER_BLOCKING 0x0 ;  /* 0x0000000000007b1d */ /* 0x000fe20000010000 */
[----:B------:R-:W-:-:S03]  /*7590*/  IADD3 R50, P2, R50, -0x800, RZ ;  /* 0xfffff80032327810 */ /* 0x000fc60007f5e0ff */
[----:B------:R-:W-:Y:S01]  /*75a0*/  F2FP.PACK_AB R42, R106, R81 ;  /* 0x000000516a2a723e */ /* 0x000fe200000000ff */
[----:B0-----:R-:W-:Y:S01]  /*75b0*/  @!P1 FMUL.FTZ R24, R24, R11 ;  /* 0x0000000b18189220 */ /* 0x001fe20000410000 */
[----:B-1----:R-:W-:Y:S01]  /*75c0*/  F2FP.PACK_AB R13, R98, R73 ;  /* 0x00000049620d723e */ /* 0x002fe200000000ff */
[----:B------:R-:W-:Y:S01]  /*75d0*/  FADD.FTZ R73, R0, R73 ;  /* 0x0000004900497221 */ /* 0x000fe20000010000 */
[----:B------:R-:W-:Y:S01]  /*75e0*/  IADD3.X R49, R49, -0x1, RZ, P2, !PT ;  /* 0xffffffff31317810 */ /* 0x000fe200017fe4ff */
[----:B------:R-:W-:Y:S02]  /*75f0*/  IMAD R0, R55, c[0x0][0x2f8], RZ ;  /* 0x0000be0037007a24 */ /* 0x000fe400078e02ff */
[----:B------:R-:W-:Y:S02]  /*7600*/  FADD.FTZ R98, R73, R98 ;  /* 0x0000006249627221 */ /* 0x000fe40000010000 */
[----:B---3--:R-:W-:Y:S01]  /*7610*/  @!P5 FMUL.FTZ R27, R27, R12 ;  /* 0x0000000c1b1bd220 */ /* 0x008fe20000410000 */
[----:B------:R-:W-:Y:S01]  /*7620*/  F2FP.PACK_AB R12, R35, R96 ;  /* 0x00000060230c723e */ /* 0x000fe200000000ff */
[----:B------:R-:W-:-:S02]  /*7630*/  IMAD R7, R57, c[0x0][0x2fc], R0 ;  /* 0x0000bf0039077a24 */ /* 0x000fc400078e0200 */
[----:B------:R-:W-:Y:S01]  /*7640*/  FADD.FTZ R33, R98, R33 ;  /* 0x0000002162217221 */ /* 0x000fe20000010000 */
[----:B------:R-:W-:Y:S01]  /*7650*/  F2FP.PACK_AB R43, R27, R24 ;  /* 0x000000181b2b723e */ /* 0x000fe200000000ff */
[----:B------:R-:W-:Y:S01]  /*7660*/  IMAD R0, R60, c[0x0][0x300], RZ ;  /* 0x0000c0003c007a24 */ /* 0x000fe200078e02ff */
[----:B------:R-:W-:Y:S01]  /*7670*/  IADD3 R9, R9, R7, RZ ;  /* 0x0000000709097210 */ /* 0x000fe20007ffe0ff */
[----:B------:R-:W-:Y:S01]  /*7680*/  FADD.FTZ R33, R33, R100 ;  /* 0x0000006421217221 */ /* 0x000fe20000010000 */
[----:B------:R-:W-:Y:S01]  /*7690*/  STS.128 [R69.X16], R12 ;  /* 0x0000000c45007388 */ /* 0x000fe2000000cc00 */
[C---:B------:R-:W-:Y:S01]  /*76a0*/  IMAD R7, R61.reuse, c[0x0][0x304], R0 ;  /* 0x0000c1003d077a24 */ /* 0x040fe200078e0200 */
[----:B------:R-:W-:Y:S01]  /*76b0*/  IADD3 R0, P1, R2, -0x800, RZ ;  /* 0xfffff80002007810 */ /* 0x000fe20007f3e0ff */
[----:B--2---:R-:W-:Y:S01]  /*76c0*/  IMAD.WIDE.U32 R4, R61, c[0x0][0x300], R8 ;  /* 0x0000c0003d047a25 */ /* 0x004fe200078e0008 */
        /* <DEDUP_REMOVED lines=12> */
[----:B------:R-:W-:Y:S01]  /*7790*/  IMAD.WIDE R4, R63, 0x10, R6 ;  /* 0x000000103f047825 */ /* 0x000fe200078e0206 */
[----:B------:R-:W-:-:S03]  /*77a0*/  IADD3.X R7, R3, -0x1, RZ, P1, !PT ;  /* 0xffffffff03077810 */ /* 0x000fc60000ffe4ff */
        /* <DEDUP_REMOVED lines=11> */
.L_x_3763:
        /* <DEDUP_REMOVED lines=29> */
.L_x_3816:
[----:B------:R-:W-:Y:S05]  /*7a30*/  BSYNC B0 ;  /* 0x0000000000007941 */ /* 0x000fea0003800000 */
.L_x_3815:
        /* <DEDUP_REMOVED lines=28> */
.L_x_3818:
[----:B------:R-:W1:Y:S02]  /*7c00*/  S2R R21, SR_TID.X ;  /* 0x0000000000157919 */ /* 0x000e640000002100 */
.L_x_3819:
[----:B------:R-:W-:Y:S05]  /*7c10*/  BSYNC B0 ;  /* 0x0000000000007941 */ /* 0x000fea0003800000 */
.L_x_3817:
[----:B-1----:R-:W-:-:S13]  /*7c20*/  ISETP.GE.AND P0, PT, R21, c[0x0][0x16c], PT ;  /* 0x00005b0015007a0c */ /* 0x002fda0003f06270 */
        /* <DEDUP_REMOVED lines=8> */
[----:B0-----:R-:W-:-:S04]  /*7cb0*/  IMAD.WIDE.U32 R16, R61, c[0x0][0x198], RZ ;  /* 0x000066003d107a25 */ /* 0x001fc800078e00ff */
[----:B------:R-:W-:-:S04]  /*7cc0*/  IMAD.WIDE.U32 R4, R61, c[0x0][0x288], RZ ;  /* 0x0000a2003d047a25 */ /* 0x000fc800078e00ff */
[----:B------:R-:W-:Y:S01]  /*7cd0*/  IMAD.WIDE.U32 R18, R61, c[0x0][0x1b8], RZ ;  /* 0x00006e003d127a25 */ /* 0x000fe200078e00ff */
[----:B------:R-:W-:-:S03]  /*7ce0*/  IADD3 R29, R5, R29, RZ ;  /* 0x0000001d051d7210 */ /* 0x000fc60007ffe0ff */
[C---:B------:R-:W-:Y:S02]  /*7cf0*/  IMAD R31, R61.reuse, c[0x0][0x2cc], R0 ;  /* 0x0000b3003d1f7a24 */ /* 0x040fe400078e0200 */
[C---:B------:R-:W-:Y:S02]  /*7d00*/  IMAD R9, R61.reuse, c[0x0][0x19c], R8 ;  /* 0x000067003d097a24 */ /* 0x040fe400078e0208 */
[----:B------:R-:W-:Y:S01]  /*7d10*/  IMAD R11, R61, c[0x0][0x1bc], R10 ;  /* 0x00006f003d0b7a24 */ /* 0x000fe200078e020a */
[----:B------:R-:W-:Y:S01]  /*7d20*/  IADD3 R31, R3, R31, RZ ;  /* 0x0000001f031f7210 */ /* 0x000fe20007ffe0ff */
[----:B------:R-:W-:Y:S01]  /*7d30*/  IMAD R27, R61, c[0x0][0x2ac], R60 ;  /* 0x0000ab003d1b7a24 */ /* 0x000fe200078e023c */
[----:B------:R-:W-:Y:S01]  /*7d40*/  IADD3 R37, R17, R9, RZ ;  /* 0x0000000911257210 */ /* 0x000fe20007ffe0ff */
[----:B------:R-:W-:Y:S01]  /*7d50*/  IMAD.WIDE.U32 R6, R61, c[0x0][0x2a8], RZ ;  /* 0x0000aa003d067a25 */ /* 0x000fe200078e00ff */
[----:B------:R-:W-:-:S04]  /*7d60*/  IADD3 R39, R19, R11, RZ ;  /* 0x0000000b13277210 */ /* 0x000fc80007ffe0ff */
[----:B------:R-:W-:Y:S02]  /*7d70*/  IADD3 R27, R7, R27, RZ ;  /* 0x0000001b071b7210 */ /* 0x000fe40007ffe0ff */
.L_x_3820:
        /* <DEDUP_REMOVED lines=55> */
.L_x_3802:
[----:B------:R-:W-:Y:S01]  /*80f0*/  HFMA2.MMA R192, -RZ, RZ, 0, 5.9604644775390625e-08 ;  /* 0x00000001ffc07435 */ /* 0x000fe200000001ff */
[----:B------:R-:W-:Y:S02]  /*8100*/  MOV R151, R14 ;  /* 0x0000000e00977202 */ /* 0x000fe40000000f00 */
[----:B------:R-:W-:-:S02]  /*8110*/  MOV R153, RZ ;  /* 0x000000ff00997202 */ /* 0x000fc40000000f00 */
[----:B------:R-:W-:Y:S02]  /*8120*/  MOV R194, 0xffffffff ;  /* 0xffffffff00c27802 */ /* 0x000fe40000000f00 */
[----:B------:R-:W-:Y:S02]  /*8130*/  MOV R12, 0x8150 ;  /* 0x00008150000c7802 */ /* 0x000fe40000000f00 */
[----:B-----5:R-:W-:Y:S05]  /*8140*/  CALL.REL.NOINC `($__internal_155_$__cuda_sm70_shflsync_up) ;  /* 0x00000ef000007944 */ /* 0x020fea0003c00000 */
[----:B-1----:R-:W-:Y:S01]  /*8150*/  MOV R143, R192 ;  /* 0x000000c0008f7202 */ /* 0x002fe20000000f00 */
[----:B0-----:R-:W-:Y:S05]  /*8160*/  BRA `(.L_x_3821) ;  /* 0xffffcfb000007947 */ /* 0x001fea000383ffff */
.L_x_3803:
[----:B------:R-:W-:Y:S01]  /*8170*/  HFMA2.MMA R192, -RZ, RZ, 0, 5.9604644775390625e-08 ;  /* 0x00000001ffc07435 */ /* 0x000fe200000001ff */
[----:B------:R-:W-:Y:S02]  /*8180*/  MOV R151, R15 ;  /* 0x0000000f00977202 */ /* 0x000fe40000000f00 */
[----:B------:R-:W-:Y:S02]  /*8190*/  MOV R153, RZ ;  /* 0x000000ff00997202 */ /* 0x000fe40000000f00 */
[----:B------:R-:W-:Y:S02]  /*81a0*/  MOV R194, 0xffffffff ;  /* 0xffffffff00c27802 */ /* 0x000fe40000000f00 */
[----:B------:R-:W-:-:S02]  /*81b0*/  MOV R12, 0x81d0 ;  /* 0x000081d0000c7802 */ /* 0x000fc40000000f00 */
[----:B01---5:R-:W-:Y:S05]  /*81c0*/  CALL.REL.NOINC `($__internal_155_$__cuda_sm70_shflsync_up) ;  /* 0x00000e7000007944 */ /* 0x023fea0003c00000 */
        /* <DEDUP_REMOVED lines=10> */
[----:B------:R-:W-:Y:S05]  /*8270*/  CALL.REL.NOINC `($__internal_155_$__cuda_sm70_shflsync_up) ;  /* 0x00000dc000007944 */ /* 0x000fea0003c00000 */
[----:B-1----:R-:W-:Y:S01]  /*8280*/  MOV R14, R192 ;  /* 0x000000c0000e7202 */ /* 0x002fe20000000f00 */
[----:B------:R-:W-:Y:S01]  /*8290*/  HFMA2.MMA R192, -RZ, RZ, 0, 1.1920928955078125e-07 ;  /* 0x00000002ffc07435 */ /* 0x000fe200000001ff */
[----:B0-----:R-:W-:-:S02]  /*82a0*/  MOV R151, R15 ;  /* 0x0000000f00977202 */ /* 0x001fc40000000f00 */
[----:B------:R-:W-:Y:S02]  /*82b0*/  MOV R153, RZ ;  /* 0x000000ff00997202 */ /* 0x000fe40000000f00 */
[----:B------:R-:W-:Y:S02]  /*82c0*/  MOV R194, 0xffffffff ;  /* 0xffffffff00c27802 */ /* 0x000fe40000000f00 */
[----:B------:R-:W-:Y:S02]  /*82d0*/  MOV R12, 0x82f0 ;  /* 0x000082f0000c7802 */ /* 0x000fe40000000f00 */
[----:B------:R-:W-:Y:S05]  /*82e0*/  CALL.REL.NOINC `($__internal_155_$__cuda_sm70_shflsync_up) ;  /* 0x00000d5000007944 */ /* 0x000fea0003c00000 */
        /* <DEDUP_REMOVED lines=8> */
[----:B------:R-:W-:Y:S05]  /*8370*/  CALL.REL.NOINC `($__internal_155_$__cuda_sm70_shflsync_up) ;  /* 0x00000cc000007944 */ /* 0x000fea0003c00000 */
[----:B-1----:R-:W-:Y:S01]  /*8380*/  MOV R14, R192 ;  /* 0x000000c0000e7202 */ /* 0x002fe20000000f00 */
[----:B------:R-:W-:Y:S01]  /*8390*/  HFMA2.MMA R192, -RZ, RZ, 0, 2.384185791015625e-07 ;  /* 0x00000004ffc07435 */ /* 0x000fe200000001ff */
[----:B0-----:R-:W-:Y:S02]  /*83a0*/  MOV R151, R15 ;  /* 0x0000000f00977202 */ /* 0x001fe40000000f00 */
[----:B------:R-:W-:Y:S02]  /*83b0*/  MOV R153, RZ ;  /* 0x000000ff00997202 */ /* 0x000fe40000000f00 */
[----:B------:R-:W-:Y:S02]  /*83c0*/  MOV R194, 0xffffffff ;  /* 0xffffffff00c27802 */ /* 0x000fe40000000f00 */
[----:B------:R-:W-:Y:S02]  /*83d0*/  MOV R12, 0x83f0 ;  /* 0x000083f0000c7802 */ /* 0x000fe40000000f00 */
[----:B------:R-:W-:Y:S05]  /*83e0*/  CALL.REL.NOINC `($__internal_155_$__cuda_sm70_shflsync_up) ;  /* 0x00000c5000007944 */ /* 0x000fea0003c00000 */
[----:B------:R-:W-:Y:S01]  /*83f0*/  ISETP.GE.AND P0, PT, R54, 0x4, PT ;  /* 0x000000043600780c */ /* 0x000fe20003f06270 */
[----:B0-----:R-:W-:Y:S01]  /*8400*/  HFMA2.MMA R153, -RZ, RZ, 0, 0 ;  /* 0x00000000ff997435 */ /* 0x001fe200000001ff */
[----:B------:R-:W-:-:S02]  /*8410*/  MOV R194, 0xffffffff ;  /* 0xffffffff00c27802 */ /* 0x000fc40000000f00 */
[----:B------:R-:W-:-:S09]  /*8420*/  MOV R12, 0x8490 ;  /* 0x00008490000c7802 */ /* 0x000fd20000000f00 */
[----:B-1----:R-:W-:Y:S01]  /*8430*/  @P0 FFMA.FTZ R15, R143, R192, R15 ;  /* 0x000000c08f0f0223 */ /* 0x002fe2000001000f */
[----:B------:R-:W-:Y:S01]  /*8440*/  HFMA2.MMA R192, -RZ, RZ, 0, 4.76837158203125e-07 ;  /* 0x00000008ffc07435 */ /* 0x000fe200000001ff */
[----:B------:R-:W-:-:S05]  /*8450*/  @P0 FMUL.FTZ R143, R14, R143 ;  /* 0x0000008f0e8f0220 */ /* 0x000fca0000410000 */
[----:B------:R-:W-:-:S04]  /*8460*/  MOV R145, R143 ;  /* 0x0000008f00917202 */ /* 0x000fc80000000f00 */
[----:B------:R-:W-:Y:S02]  /*8470*/  MOV R151, R145 ;  /* 0x0000009100977202 */ /* 0x000fe40000000f00 */
[----:B------:R-:W-:Y:S05]  /*8480*/  CALL.REL.NOINC `($__internal_155_$__cuda_sm70_shflsync_up) ;  /* 0x00000bb000007944 */ /* 0x000fea0003c00000 */
[----:B-1----:R-:W-:Y:S01]  /*8490*/  MOV R14, R192 ;  /* 0x000000c0000e7202 */ /* 0x002fe20000000f00 */
[----:B------:R-:W-:Y:S01]  /*84a0*/  HFMA2.MMA R192, -RZ, RZ, 0, 4.76837158203125e-07 ;  /* 0x00000008ffc07435 */ /* 0x000fe200000001ff */
[----:B0-----:R-:W-:Y:S02]  /*84b0*/  MOV R151, R15 ;  /* 0x0000000f00977202 */ /* 0x001fe40000000f00 */
[----:B------:R-:W-:Y:S02]  /*84c0*/  MOV R153, RZ ;  /* 0x000000ff00997202 */ /* 0x000fe40000000f00 */
[----:B------:R-:W-:Y:S02]  /*84d0*/  MOV R194, 0xffffffff ;  /* 0xffffffff00c27802 */ /* 0x000fe40000000f00 */
[----:B------:R-:W-:Y:S02]  /*84e0*/  MOV R12, 0x8500 ;  /* 0x00008500000c7802 */ /* 0x000fe40000000f00 */
[----:B------:R-:W-:Y:S05]  /*84f0*/  CALL.REL.NOINC `($__internal_155_$__cuda_sm70_shflsync_up) ;  /* 0x00000b4000007944 */ /* 0x000fea0003c00000 */
        /* <DEDUP_REMOVED lines=8> */
[----:B------:R-:W-:Y:S02]  /*8580*/  MOV R151, R145 ;  /* 0x0000009100977202 */ /* 0x000fe40000000f00 */
[----:B------:R-:W-:Y:S05]  /*8590*/  CALL.REL.NOINC `($__internal_155_$__cuda_sm70_shflsync_up) ;  /* 0x00000aa000007944 */ /* 0x000fea0003c00000 */
[----:B-1----:R-:W-:Y:S01]  /*85a0*/  MOV R147, R192 ;  /* 0x000000c000937202 */ /* 0x002fe20000000f00 */
[----:B------:R-:W-:Y:S01]  /*85b0*/  HFMA2.MMA R192, -RZ, RZ, 0, 9.5367431640625e-07 ;  /* 0x00000010ffc07435 */ /* 0x000fe200000001ff */
[----:B0-----:R-:W-:Y:S02]  /*85c0*/  MOV R151, R15 ;  /* 0x0000000f00977202 */ /* 0x001fe40000000f00 */
[----:B------:R-:W-:Y:S02]  /*85d0*/  MOV R153, RZ ;  /* 0x000000ff00997202 */ /* 0x000fe40000000f00 */
[----:B------:R-:W-:Y:S02]  /*85e0*/  MOV R194, 0xffffffff ;  /* 0xffffffff00c27802 */ /* 0x000fe40000000f00 */
[----:B------:R-:W-:-:S02]  /*85f0*/  MOV R12, 0x8610 ;  /* 0x00008610000c7802 */ /* 0x000fc40000000f00 */
[----:B------:R-:W-:Y:S05]  /*8600*/  CALL.REL.NOINC `($__internal_155_$__cuda_sm70_shflsync_up) ;  /* 0x00000a3000007944 */ /* 0x000fea0003c00000 */
[----:B-1----:R-:W-:Y:S01]  /*8610*/  MOV R12, R192 ;  /* 0x000000c0000c7202 */ /* 0x002fe20000000f00 */
[----:B0-----:R-:W-:Y:S05]  /*8620*/  BRA `(.L_x_3822) ;  /* 0xffffcc7000007947 */ /* 0x001fea000383ffff */
.L_x_3806:
[----:B------:R-:W-:Y:S01]  /*8630*/  HFMA2.MMA R192, -RZ, RZ, 0, 5.9604644775390625e-08 ;  /* 0x00000001ffc07435 */ /* 0x000fe200000001ff */
[----:B------:R-:W-:-:S02]  /*8640*/  MOV R151, R145 ;  /* 0x0000009100977202 */ /* 0x000fc40000000f00 */
[----:B------:R-:W-:Y:S02]  /*8650*/  MOV R153, RZ ;  /* 0x000000ff00997202 */ /* 0x000fe40000000f00 */
[----:B0-----:R-:W-:Y:S02]  /*8660*/  MOV R194, 0xffffffff ;  /* 0xffffffff00c27802 */ /* 0x001fe40000000f00 */
[----:B------:R-:W-:Y:S02]  /*8670*/  MOV R12, 0x8690 ;  /* 0x00008690000c7802 */ /* 0x000fe40000000f00 */
[----:B-1---5:R-:W-:Y:S05]  /*8680*/  CALL.REL.NOINC `($__internal_155_$__cuda_sm70_shflsync_up) ;  /* 0x000009b000007944 */ /* 0x022fea0003c00000 */
[----:B-1----:R-:W-:Y:S01]  /*8690*/  MOV R14, R192 ;  /* 0x000000c0000e7202 */ /* 0x002fe20000000f00 */
[----:B------:R-:W-:Y:S01]  /*86a0*/  HFMA2.MMA R192, -RZ, RZ, 0, 5.9604644775390625e-08 ;  /* 0x00000001ffc07435 */ /* 0x000fe200000001ff */
[----:B0-----:R-:W-:Y:S02]  /*86b0*/  MOV R151, R149 ;  /* 0x0000009500977202 */ /* 0x001fe40000000f00 */
[----:B------:R-:W-:Y:S02]  /*86c0*/  MOV R153, RZ ;  /* 0x000000ff00997202 */ /* 0x000fe40000000f00 */
[----:B------:R-:W-:-:S02]  /*86d0*/  MOV R194, 0xffffffff ;  /* 0xffffffff00c27802 */ /* 0x000fc40000000f00 */
[----:B------:R-:W-:Y:S02]  /*86e0*/  MOV R12, 0x8700 ;  /* 0x00008700000c7802 */ /* 0x000fe40000000f00 */
[----:B------:R-:W-:Y:S05]  /*86f0*/  CALL.REL.NOINC `($__internal_155_$__cuda_sm70_shflsync_up) ;  /* 0x0000094000007944 */ /* 0x000fea0003c00000 */
[----:B0-----:R-:W-:Y:S01]  /*8700*/  HFMA2.MMA R194, -RZ, RZ, 0, 0 ;  /* 0x00000000ffc27435 */ /* 0x001fe200000001ff */
[----:B------:R-:W-:Y:S02]  /*8710*/  MOV R143, R14 ;  /* 0x0000000e008f7202 */ /* 0x000fe40000000f00 */
[----:B------:R-:W-:Y:S02]  /*8720*/  MOV R165, R22 ;  /* 0x0000001600a57202 */ /* 0x000fe40000000f00 */
[----:B------:R-:W-:Y:S02]  /*8730*/  MOV R15, 0x1f ;  /* 0x0000001f000f7802 */ /* 0x000fe40000000f00 */
[----:B------:R-:W-:Y:S02]  /*8740*/  MOV R196, 0xffffffff ;  /* 0xffffffff00c47802 */ /* 0x000fe40000000f00 */
[----:B------:R-:W-:Y:S02]  /*8750*/  MOV R12, 0x8770 ;  /* 0x00008770000c7802 */ /* 0x000fe40000000f00 */
[----:B-1----:R-:W-:Y:S05]  /*8760*/  CALL.REL.NOINC `($__internal_154_$__cuda_sm70_shflsync_idx_p) ;  /* 0x0000089000007944 */ /* 0x002fea0003c00000 */
[----:B0-----:R-:W-:Y:S01]  /*8770*/  HFMA2.MMA R194, -RZ, RZ, 0, 0 ;  /* 0x00000000ffc27435 */ /* 0x001fe200000001ff */
[----:B-1----:R-:W-:-:S02]  /*8780*/  MOV R22, R15 ;  /* 0x0000000f00167202 */ /* 0x002fc40000000f00 */
[----:B------:R-:W-:Y:S02]  /*8790*/  MOV R165, R23 ;  /* 0x0000001700a57202 */ /* 0x000fe40000000f00 */
[----:B------:R-:W-:Y:S02]  /*87a0*/  MOV R15, 0x1f ;  /* 0x0000001f000f7802 */ /* 0x000fe40000000f00 */
[----:B------:R-:W-:Y:S02]  /*87b0*/  MOV R196, 0xffffffff ;  /* 0xffffffff00c47802 */ /* 0x000fe40000000f00 */
[----:B------:R-:W-:Y:S02]  /*87c0*/  MOV R12, 0x87e0 ;  /* 0x000087e0000c7802 */ /* 0x000fe40000000f00 */
[----:B------:R-:W-:Y:S05]  /*87d0*/  CALL.REL.NOINC `($__internal_154_$__cuda_sm70_shflsync_idx_p) ;  /* 0x0000082000007944 */ /* 0x000fea0003c00000 */
[----:B-1----:R-:W-:Y:S01]  /*87e0*/  MOV R13, R15 ;  /* 0x0000000f000d7202 */ /* 0x002fe20000000f00 */
[----:B0-----:R-:W-:Y:S05]  /*87f0*/  BRA `(.L_x_3823) ;  /* 0xffffcc1000007947 */ /* 0x001fea000383ffff */
.L_x_3809:
[----:B------:R-:W-:Y:S01]  /*8800*/  HFMA2.MMA R165, -RZ, RZ, 0, 5.9604644775390625e-08 ;  /* 0x00000001ffa57435 */ /* 0x000fe200000001ff */
[----:B------:R-:W-:Y:S02]  /*8810*/  MOV R154, R14 ;  /* 0x0000000e009a7202 */ /* 0x000fe40000000f00 */
[----:B------:R-:W-:-:S02]  /*8820*/  MOV R164, 0x1f ;  /* 0x0000001f00a47802 */ /* 0x000fc40000000f00 */
[----:B------:R-:W-:Y:S02]  /*8830*/  MOV R167, 0xffffffff ;  /* 0xffffffff00a77802 */ /* 0x000fe40000000f00 */
[----:B------:R-:W-:Y:S02]  /*8840*/  MOV R12, 0x8860 ;  /* 0x00008860000c7802 */ /* 0x000fe40000000f00 */
[----:B------:R-:W-:Y:S05]  /*8850*/  CALL.REL.NOINC `($__internal_153_$__cuda_sm70_shflsync_down) ;  /* 0x0000076000007944 */ /* 0x000fea0003c00000 */
[----:B-1----:R-:W-:Y:S01]  /*8860*/  MOV R161, R154 ;  /* 0x0000009a00a17202 */ /* 0x002fe20000000f00 */
[----:B0-----:R-:W-:Y:S05]  /*8870*/  BRA `(.L_x_3824) ;  /* 0xffffd07000007947 */ /* 0x001fea000383ffff */
.L_x_3810:
[----:B------:R-:W-:Y:S01]  /*8880*/  HFMA2.MMA R165, -RZ, RZ, 0, 5.9604644775390625e-08 ;  /* 0x00000001ffa57435 */ /* 0x000fe200000001ff */
[----:B------:R-:W-:Y:S02]  /*8890*/  MOV R154, R15 ;  /* 0x0000000f009a7202 */ /* 0x000fe40000000f00 */
[----:B------:R-:W-:Y:S02]  /*88a0*/  MOV R164, 0x1f ;  /* 0x0000001f00a47802 */ /* 0x000fe40000000f00 */
[----:B------:R-:W-:Y:S02]  /*88b0*/  MOV R167, 0xffffffff ;  /* 0xffffffff00a77802 */ /* 0x000fe40000000f00 */
[----:B------:R-:W-:-:S02]  /*88c0*/  MOV R12, 0x88e0 ;  /* 0x000088e0000c7802 */ /* 0x000fc40000000f00 */
[----:B01----:R-:W-:Y:S05]  /*88d0*/  CALL.REL.NOINC `($__internal_153_$__cuda_sm70_shflsync_down) ;  /* 0x000006e000007944 */ /* 0x003fea0003c00000 */
        /* <DEDUP_REMOVED lines=9> */
[----:B------:R-:W-:Y:S05]  /*8970*/  CALL.REL.NOINC `($__internal_153_$__cuda_sm70_shflsync_down) ;  /* 0x0000064000007944 */ /* 0x000fea0003c00000 */
[----:B0-----:R-:W-:Y:S01]  /*8980*/  HFMA2.MMA R165, -RZ, RZ, 0, 1.1920928955078125e-07 ;  /* 0x00000002ffa57435 */ /* 0x001fe200000001ff */
[----:B-1----:R-:W-:Y:S02]  /*8990*/  MOV R14, R154 ;  /* 0x0000009a000e7202 */ /* 0x002fe40000000f00 */
[----:B------:R-:W-:-:S02]  /*89a0*/  MOV R154, R15 ;  /* 0x0000000f009a7202 */ /* 0x000fc40000000f00 */
[----:B------:R-:W-:Y:S02]  /*89b0*/  MOV R164, 0x1f ;  /* 0x0000001f00a47802 */ /* 0x000fe40000000f00 */
[----:B------:R-:W-:Y:S02]  /*89c0*/  MOV R167, 0xffffffff ;  /* 0xffffffff00a77802 */ /* 0x000fe40000000f00 */
[----:B------:R-:W-:Y:S02]  /*89d0*/  MOV R12, 0x89f0 ;  /* 0x000089f0000c7802 */ /* 0x000fe40000000f00 */
[----:B------:R-:W-:Y:S05]  /*89e0*/  CALL.REL.NOINC `($__internal_153_$__cuda_sm70_shflsync_down) ;  /* 0x000005d000007944 */ /* 0x000fea0003c00000 */
[----:B-1----:R-:W-:Y:S01]  /*89f0*/  @!P3 FFMA.FTZ R15, R161, R154, R15 ;  /* 0x0000009aa10fb223 */ /* 0x002fe2000001000f */
[----:B0-----:R-:W-:Y:S01]  /*8a00*/  HFMA2.MMA R165, -RZ, RZ, 0, 2.384185791015625e-07 ;  /* 0x00000004ffa57435 */ /* 0x001fe200000001ff */
[----:B------:R-:W-:Y:S01]  /*8a10*/  @!P3 FMUL.FTZ R161, R14, R161 ;  /* 0x000000a10ea1b220 */ /* 0x000fe20000410000 */
[----:B------:R-:W-:Y:S02]  /*8a20*/  MOV R164, 0x1f ;  /* 0x0000001f00a47802 */ /* 0x000fe40000000f00 */
[----:B------:R-:W-:Y:S02]  /*8a30*/  MOV R167, 0xffffffff ;  /* 0xffffffff00a77802 */ /* 0x000fe40000000f00 */
[----:B------:R-:W-:-:S02]  /*8a40*/  MOV R154, R161 ;  /* 0x000000a1009a7202 */ /* 0x000fc40000000f00 */
[----:B------:R-:W-:Y:S02]  /*8a50*/  MOV R12, 0x8a70 ;  /* 0x00008a70000c7802 */ /* 0x000fe40000000f00 */
[----:B------:R-:W-:Y:S05]  /*8a60*/  CALL.REL.NOINC `($__internal_153_$__cuda_sm70_shflsync_down) ;  /* 0x0000055000007944 */ /* 0x000fea0003c00000 */
[----:B0-----:R-:W-:Y:S01]  /*8a70*/  HFMA2.MMA R165, -RZ, RZ, 0, 2.384185791015625e-07 ;  /* 0x00000004ffa57435 */ /* 0x001fe200000001ff */
[----:B-1----:R-:W-:Y:S02]  /*8a80*/  MOV R14, R154 ;  /* 0x0000009a000e7202 */ /* 0x002fe40000000f00 */
[----:B------:R-:W-:Y:S02]  /*8a90*/  MOV R154, R15 ;  /* 0x0000000f009a7202 */ /* 0x000fe40000000f00 */
[----:B------:R-:W-:Y:S02]  /*8aa0*/  MOV R164, 0x1f ;  /* 0x0000001f00a47802 */ /* 0x000fe40000000f00 */
[----:B------:R-:W-:Y:S02]  /*8ab0*/  MOV R167, 0xffffffff ;  /* 0xffffffff00a77802 */ /* 0x000fe40000000f00 */
[----:B------:R-:W-:Y:S02]  /*8ac0*/  MOV R12, 0x8ae0 ;  /* 0x00008ae0000c7802 */ /* 0x000fe40000000f00 */
[----:B------:R-:W-:Y:S05]  /*8ad0*/  CALL.REL.NOINC `($__internal_153_$__cuda_sm70_shflsync_down) ;  /* 0x000004e000007944 */ /* 0x000fea0003c00000 */
[----:B-1----:R-:W-:Y:S01]  /*8ae0*/  @!P2 FFMA.FTZ R15, R161, R154, R15 ;  /* 0x0000009aa10fa223 */ /* 0x002fe2000001000f */
[----:B0-----:R-:W-:Y:S01]  /*8af0*/  HFMA2.MMA R165, -RZ, RZ, 0, 4.76837158203125e-07 ;  /* 0x00000008ffa57435 */ /* 0x001fe200000001ff */
[----:B------:R-:W-:Y:S01]  /*8b00*/  @!P2 FMUL.FTZ R161, R14, R161 ;  /* 0x000000a10ea1a220 */ /* 0x000fe20000410000 */
[----:B------:R-:W-:-:S02]  /*8b10*/  MOV R164, 0x1f ;  /* 0x0000001f00a47802 */ /* 0x000fc40000000f00 */
[----:B------:R-:W-:Y:S02]  /*8b20*/  MOV R167, 0xffffffff ;  /* 0xffffffff00a77802 */ /* 0x000fe40000000f00 */
[----:B------:R-:W-:Y:S02]  /*8b30*/  MOV R154, R161 ;  /* 0x000000a1009a7202 */ /* 0x000fe40000000f00 */
[----:B------:R-:W-:Y:S02]  /*8b40*/  MOV R12, 0x8b60 ;  /* 0x00008b60000c7802 */ /* 0x000fe40000000f00 */
[----:B------:R-:W-:Y:S05]  /*8b50*/  CALL.REL.NOINC `($__internal_153_$__cuda_sm70_shflsync_down) ;  /* 0x0000046000007944 */ /* 0x000fea0003c00000 */
[----:B0-----:R-:W-:Y:S01]  /*8b60*/  HFMA2.MMA R165, -RZ, RZ, 0, 4.76837158203125e-07 ;  /* 0x00000008ffa57435 */ /* 0x001fe200000001ff */
[----:B-1----:R-:W-:Y:S02]  /*8b70*/  MOV R14, R154 ;  /* 0x0000009a000e7202 */ /* 0x002fe40000000f00 */
[----:B------:R-:W-:Y:S02]  /*8b80*/  MOV R154, R15 ;  /* 0x0000000f009a7202 */ /* 0x000fe40000000f00 */
[----:B------:R-:W-:Y:S02]  /*8b90*/  MOV R164, 0x1f ;  /* 0x0000001f00a47802 */ /* 0x000fe40000000f00 */
[----:B------:R-:W-:-:S02]  /*8ba0*/  MOV R167, 0xffffffff ;  /* 0xffffffff00a77802 */ /* 0x000fc40000000f00 */
[----:B------:R-:W-:Y:S02]  /*8bb0*/  MOV R12, 0x8bd0 ;  /* 0x00008bd0000c7802 */ /* 0x000fe40000000f00 */
[----:B------:R-:W-:Y:S05]  /*8bc0*/  CALL.REL.NOINC `($__internal_153_$__cuda_sm70_shflsync_down) ;  /* 0x000003f000007944 */ /* 0x000fea0003c00000 */
[----:B-1----:R-:W-:Y:S01]  /*8bd0*/  @!P1 FFMA.FTZ R15, R161, R154, R15 ;  /* 0x0000009aa10f9223 */ /* 0x002fe2000001000f */
[----:B0-----:R-:W-:Y:S01]  /*8be0*/  HFMA2.MMA R165, -RZ, RZ, 0, 9.5367431640625e-07 ;  /* 0x00000010ffa57435 */ /* 0x001fe200000001ff */
[----:B------:R-:W-:Y:S01]  /*8bf0*/  @!P1 FMUL.FTZ R161, R14, R161 ;  /* 0x000000a10ea19220 */ /* 0x000fe20000410000 */
[----:B------:R-:W-:Y:S01]  /*8c00*/  HFMA2.MMA R164, -RZ, RZ, 0, 1.847743988037109375e-06 ;  /* 0x0000001fffa47435 */ /* 0x000fe200000001ff */
[----:B------:R-:W-:Y:S02]  /*8c10*/  MOV R167, 0xffffffff ;  /* 0xffffffff00a77802 */ /* 0x000fe40000000f00 */
[----:B------:R-:W-:Y:S02]  /*8c20*/  MOV R12, 0x8c70 ;  /* 0x00008c70000c7802 */ /* 0x000fe40000000f00 */
[----:B------:R-:W-:Y:S02]  /*8c30*/  MOV R163, R161 ;  /* 0x000000a100a37202 */ /* 0x000fe40000000f00 */
[----:B------:R-:W-:-:S02]  /*8c40*/  MOV R161, R15 ;  /* 0x0000000f00a17202 */ /* 0x000fc40000000f00 */
[----:B------:R-:W-:Y:S02]  /*8c50*/  MOV R154, R163 ;  /* 0x000000a3009a7202 */ /* 0x000fe40000000f00 */
[----:B------:R-:W-:Y:S05]  /*8c60*/  CALL.REL.NOINC `($__internal_153_$__cuda_sm70_shflsync_down) ;  /* 0x0000035000007944 */ /* 0x000fea0003c00000 */
[----:B0-----:R-:W-:Y:S01]  /*8c70*/  HFMA2.MMA R165, -RZ, RZ, 0, 9.5367431640625e-07 ;  /* 0x00000010ffa57435 */ /* 0x001fe200000001ff */
[----:B-1----:R-:W-:Y:S02]  /*8c80*/  MOV R14, R154 ;  /* 0x0000009a000e7202 */ /* 0x002fe40000000f00 */
[----:B------:R-:W-:Y:S02]  /*8c90*/  MOV R154, R161 ;  /* 0x000000a1009a7202 */ /* 0x000fe40000000f00 */
[----:B------:R-:W-:Y:S02]  /*8ca0*/  MOV R164, 0x1f ;  /* 0x0000001f00a47802 */ /* 0x000fe40000000f00 */
[----:B------:R-:W-:Y:S02]  /*8cb0*/  MOV R167, 0xffffffff ;  /* 0xffffffff00a77802 */ /* 0x000fe40000000f00 */
[----:B------:R-:W-:Y:S02]  /*8cc0*/  MOV R12, 0x8ce0 ;  /* 0x00008ce0000c7802 */ /* 0x000fe40000000f00 */
[----:B------:R-:W-:Y:S05]  /*8cd0*/  CALL.REL.NOINC `($__internal_153_$__cuda_sm70_shflsync_down) ;  /* 0x000002e000007944 */ /* 0x000fea0003c00000 */
[----:B-1----:R-:W-:Y:S01]  /*8ce0*/  @!P0 FFMA.FTZ R161, R163, R154, R161 ;  /* 0x0000009aa3a18223 */ /* 0x002fe200000100a1 */
[----:B------:R-:W-:Y:S01]  /*8cf0*/  HFMA2.MMA R194, -RZ, RZ, 0, 0 ;  /* 0x00000000ffc27435 */ /* 0x000fe200000001ff */
[----:B------:R-:W-:Y:S01]  /*8d00*/  @!P0 FMUL.FTZ R163, R14, R163 ;  /* 0x000000a30ea38220 */ /* 0x000fe20000410000 */
[----:B------:R-:W-:-:S02]  /*8d10*/  MOV R15, 0x1f ;  /* 0x0000001f000f7802 */ /* 0x000fc40000000f00 */
[----:B------:R-:W-:Y:S02]  /*8d20*/  MOV R196, 0xffffffff ;  /* 0xffffffff00c47802 */ /* 0x000fe40000000f00 */
[----:B0-----:R-:W-:Y:S02]  /*8d30*/  MOV R165, R163 ;  /* 0x000000a300a57202 */ /* 0x001fe40000000f00 */
[----:B------:R-:W-:Y:S02]  /*8d40*/  MOV R12, 0x8d60 ;  /* 0x00008d60000c7802 */ /* 0x000fe40000000f00 */
[----:B------:R-:W-:Y:S05]  /*8d50*/  CALL.REL.NOINC `($__internal_154_$__cuda_sm70_shflsync_idx_p) ;  /* 0x000002a000007944 */ /* 0x000fea0003c00000 */
[----:B0-----:R-:W-:Y:S01]  /*8d60*/  HFMA2.MMA R194, -RZ, RZ, 0, 0 ;  /* 0x00000000ffc27435 */ /* 0x001fe200000001ff */
[----:B-1----:R-:W-:Y:S02]  /*8d70*/  MOV R14, R15 ;  /* 0x0000000f000e7202 */ /* 0x002fe40000000f00 */
[----:B------:R-:W-:Y:S02]  /*8d80*/  MOV R165, R161 ;  /* 0x000000a100a57202 */ /* 0x000fe40000000f00 */
[----:B------:R-:W-:Y:S02]  /*8d90*/  MOV R15, 0x1f ;  /* 0x0000001f000f7802 */ /* 0x000fe40000000f00 */
[----:B------:R-:W-:-:S02]  /*8da0*/  MOV R196, 0xffffffff ;  /* 0xffffffff00c47802 */ /* 0x000fc40000000f00 */
[----:B------:R-:W-:Y:S02]  /*8db0*/  MOV R12, 0x8dd0 ;  /* 0x00008dd0000c7802 */ /* 0x000fe40000000f00 */
[----:B------:R-:W-:Y:S05]  /*8dc0*/  CALL.REL.NOINC `($__internal_154_$__cuda_sm70_shflsync_idx_p) ;  /* 0x0000023000007944 */ /* 0x000fea0003c00000 */
[----:B0-----:R-:W-:Y:S01]  /*8dd0*/  HFMA2.MMA R165, -RZ, RZ, 0, 5.9604644775390625e-08 ;  /* 0x00000001ffa57435 */ /* 0x001fe200000001ff */
[----:B------:R-:W-:Y:S02]  /*8de0*/  MOV R148, R14 ;  /* 0x0000000e00947202 */ /* 0x000fe40000000f00 */
[----:B-1----:R-:W-:Y:S02]  /*8df0*/  MOV R152, R15 ;  /* 0x0000000f00987202 */ /* 0x002fe40000000f00 */
[----:B------:R-:W-:Y:S02]  /*8e00*/  MOV R154, R163 ;  /* 0x000000a3009a7202 */ /* 0x000fe40000000f00 */
[----:B------:R-:W-:Y:S02]  /*8e10*/  MOV R164, 0x1f ;  /* 0x0000001f00a47802 */ /* 0x000fe40000000f00 */
[----:B------:R-:W-:Y:S02]  /*8e20*/  MOV R167, 0xffffffff ;  /* 0xffffffff00a77802 */ /* 0x000fe40000000f00 */
[----:B------:R-:W-:-:S02]  /*8e30*/  MOV R12, 0x8e50 ;  /* 0x00008e50000c7802 */ /* 0x000fc40000000f00 */
[----:B------:R-:W-:Y:S05]  /*8e40*/  CALL.REL.NOINC `($__internal_153_$__cuda_sm70_shflsync_down) ;  /* 0x0000017000007944 */ /* 0x000fea0003c00000 */
[----:B0-----:R-:W-:Y:S01]  /*8e50*/  HFMA2.MMA R165, -RZ, RZ, 0, 5.9604644775390625e-08 ;  /* 0x00000001ffa57435 */ /* 0x001fe200000001ff */
[----:B-1----:R-:W-:-:S02]  /*8e60*/  MOV R14, R154 ;  /* 0x0000009a000e7202 */ /* 0x002fc40000000f00 */
[----:B------:R-:W-:Y:S02]  /*8e70*/  MOV R154, R161 ;  /* 0x000000a1009a7202 */ /* 0x000fe40000000f00 */
[----:B------:R-:W-:Y:S02]  /*8e80*/  MOV R164, 0x1f ;  /* 0x0000001f00a47802 */ /* 0x000fe40000000f00 */
[----:B------:R-:W-:Y:S02]  /*8e90*/  MOV R167, 0xffffffff ;  /* 0xffffffff00a77802 */ /* 0x000fe40000000f00 */
[----:B------:R-:W-:Y:S02]  /*8ea0*/  MOV R12, 0x8ec0 ;  /* 0x00008ec0000c7802 */ /* 0x000fe40000000f00 */
[----:B------:R-:W-:Y:S05]  /*8eb0*/  CALL.REL.NOINC `($__internal_153_$__cuda_sm70_shflsync_down) ;  /* 0x0000010000007944 */ /* 0x000fea0003c00000 */
[----:B------:R-:W-:Y:S01]  /*8ec0*/  HFMA2.MMA R194, -RZ, RZ, 0, 0 ;  /* 0x00000000ffc27435 */ /* 0x000fe200000001ff */
[----:B------:R-:W-:Y:S02]  /*8ed0*/  MOV R161, R14 ;  /* 0x0000000e00a17202 */ /* 0x000fe40000000f00 */
[----:B0-----:R-:W-:Y:S02]  /*8ee0*/  MOV R165, R22 ;  /* 0x0000001600a57202 */ /* 0x001fe40000000f00 */
[----:B------:R-:W-:-:S02]  /*8ef0*/  MOV R15, 0x1f ;  /* 0x0000001f000f7802 */ /* 0x000fc40000000f00 */
[----:B------:R-:W-:Y:S02]  /*8f00*/  MOV R196, 0xffffffff ;  /* 0xffffffff00c47802 */ /* 0x000fe40000000f00 */
[----:B------:R-:W-:Y:S02]  /*8f10*/  MOV R12, 0x8f30 ;  /* 0x00008f30000c7802 */ /* 0x000fe40000000f00 */
[----:B-1----:R-:W-:Y:S05]  /*8f20*/  CALL.REL.NOINC `($__internal_154_$__cuda_sm70_shflsync_idx_p) ;  /* 0x000000d000007944 */ /* 0x002fea0003c00000 */
[----:B0-----:R-:W-:Y:S01]  /*8f30*/  HFMA2.MMA R194, -RZ, RZ, 0, 0 ;  /* 0x00000000ffc27435 */ /* 0x001fe200000001ff */
[----:B-1----:R-:W-:Y:S02]  /*8f40*/  MOV R163, R15 ;  /* 0x0000000f00a37202 */ /* 0x002fe40000000f00 */
[----:B------:R-:W-:Y:S02]  /*8f50*/  MOV R165, R23 ;  /* 0x0000001700a57202 */ /* 0x000fe40000000f00 */
[----:B------:R-:W-:Y:S02]  /*8f60*/  MOV R15, 0x1f ;  /* 0x0000001f000f7802 */ /* 0x000fe40000000f00 */
[----:B------:R-:W-:Y:S02]  /*8f70*/  MOV R196, 0xffffffff ;  /* 0xffffffff00c47802 */ /* 0x000fe40000000f00 */
[----:B------:R-:W-:-:S02]  /*8f80*/  MOV R12, 0x8fa0 ;  /* 0x00008fa0000c7802 */ /* 0x000fc40000000f00 */
[----:B------:R-:W-:Y:S05]  /*8f90*/  CALL.REL.NOINC `($__internal_154_$__cuda_sm70_shflsync_idx_p) ;  /* 0x0000006000007944 */ /* 0x000fea0003c00000 */
[----:B-1----:R-:W-:Y:S01]  /*8fa0*/  MOV R164, R15 ;  /* 0x0000000f00a47202 */ /* 0x002fe20000000f00 */
[----:B0-----:R-:W-:Y:S05]  /*8fb0*/  BRA `(.L_x_3825) ;  /* 0xffffcad000007947 */ /* 0x001fea000383ffff */
        .weak           $__internal_153_$__cuda_sm70_shflsync_down
        .type           $__internal_153_$__cuda_sm70_shflsync_down,@function
        .size           $__internal_153_$__cuda_sm70_shflsync_down,($__internal_154_$__cuda_sm70_shflsync_idx_p - $__internal_153_$__cuda_sm70_shflsync_down)
$__internal_153_$__cuda_sm70_shflsync_down:
[----:B------:R-:W-:Y:S01]  /*8fc0*/  HFMA2.MMA R13, -RZ, RZ, 0, 0 ;  /* 0x00000000ff0d7435 */ /* 0x000fe200000001ff */
[----:B------:R-:W-:Y:S04]  /*8fd0*/  WARPSYNC R167 ;  /* 0x000000a700007348 */ /* 0x000fe80003800000 */
[----:B------:R0:W1:Y:S01]  /*8fe0*/  SHFL.DOWN PT, R154, R154, R165, R164 ;  /* 0x080000a59a9a7389 */ /* 0x00006200000e00a4 */
[----:B------:R-:W-:Y:S05]  /*8ff0*/  RET.REL.NODEC R12 `(_Z25selective_scan_bwd_kernelI32Selective_Scan_bwd_kernel_traitsILi64ELi16ELb1ELb0ELb0ELb1ELb1EN3c104HalfEfEEv12SSMParamsBwd) ;  /* 0xffff70000c007950 */ /* 0x000fea0003c3ffff */
        .weak           $__internal_154_$__cuda_sm70_shflsync_idx_p
        .type           $__internal_154_$__cuda_sm70_shflsync_idx_p,@function
        .size           $__internal_154_$__cuda_sm70_shflsync_idx_p,($__internal_155_$__cuda_sm70_shflsync_up - $__internal_154_$__cuda_sm70_shflsync_idx_p)
$__internal_154_$__cuda_sm70_shflsync_idx_p:
[----:B------:R-:W-:Y:S01]  /*9000*/  MOV R13, 0x0 ;  /* 0x00000000000d7802 */ /* 0x000fe20000000f00 */
[----:B------:R-:W-:Y:S04]  /*9010*/  WARPSYNC R196 ;  /* 0x000000c400007348 */ /* 0x000fe80003800000 */
[----:B------:R0:W1:Y:S01]  /*9020*/  SHFL.IDX PT, R15, R165, R194, R15 ;  /* 0x000000c2a50f7389 */ /* 0x00006200000e000f */
[----:B------:R-:W-:Y:S05]  /*9030*/  RET.REL.NODEC R12 `(_Z25selective_scan_bwd_kernelI32Selective_Scan_bwd_kernel_traitsILi64ELi16ELb1ELb0ELb0ELb1ELb1EN3c104HalfEfEEv12SSMParamsBwd) ;  /* 0xffff6fc00c007950 */ /* 0x000fea0003c3ffff */
        .weak           $__internal_155_$__cuda_sm70_shflsync_up
        .type           $__internal_155_$__cuda_sm70_shflsync_up,@function
        .size           $__internal_155_$__cuda_sm70_shflsync_up,(.L_x_8967 - $__internal_155_$__cuda_sm70_shflsync_up)
$__internal_155_$__cuda_sm70_shflsync_up:
[----:B------:R-:W-:Y:S01]  /*9040*/  HFMA2.MMA R13, -RZ, RZ, 0, 0 ;  /* 0x00000000ff0d7435 */ /* 0x000fe200000001ff */
[----:B------:R-:W-:Y:S04]  /*9050*/  WARPSYNC R194 ;  /* 0x000000c200007348 */ /* 0x000fe80003800000 */
[----:B------:R0:W1:Y:S01]  /*9060*/  SHFL.UP PT, R192, R151, R192, R153 ;  /* 0x040000c097c07389 */ /* 0x00006200000e0099 */
[----:B------:R-:W-:Y:S05]  /*9070*/  RET.REL.NODEC R12 `(_Z25selective_scan_bwd_kernelI32Selective_Scan_bwd_kernel_traitsILi64ELi16ELb1ELb0ELb0ELb1ELb1EN3c104HalfEfEEv12SSMParamsBwd) ;  /* 0xffff6f800c007950 */ /* 0x000fea0003c3ffff */
.L_x_3826:
        /* <DEDUP_REMOVED lines=16> */
.L_x_8967:


//--------------------- .text._Z25selective_scan_bwd_kernelI32Selective_Scan_bwd_kernel_traitsILi64ELi16ELb1ELb0ELb1ELb0ELb0EN3c104HalfEfEEv12SSMParamsBwd --------------------------
	.section	.text._Z25selective_scan_bwd_kernelI32Selective_Scan_bwd_kernel_traitsILi64ELi16ELb1ELb0ELb1ELb0ELb0EN3c104HalfEfEEv12SSMParamsBwd,"ax",@progbits
	.sectioninfo	@"SHI_REGISTERS=198"
	.align	128
        .global         _Z25selective_scan_bwd_kernelI32Selective_Scan_bwd_kernel_traitsILi64ELi16ELb1ELb0ELb1ELb0ELb0EN3c104HalfEfEEv12SSMParamsBwd
        .type           _Z25selective_scan_bwd_kernelI32Selective_Scan_bwd_kernel_traitsILi64ELi16ELb1ELb0ELb1ELb0ELb0EN3c104HalfEfEEv12SSMParamsBwd,@function
        .size           _Z25selective_scan_bwd_kernelI32Selective_Scan_bwd_kernel_traitsILi64ELi16ELb1ELb0ELb1ELb0ELb0EN3c104HalfEfEEv12SSMParamsBwd,(.L_x_8970 - _Z25selective_scan_bwd_kernelI32Selective_Scan_bwd_kernel_traitsILi64ELi16ELb1ELb0ELb1ELb0ELb0EN3c104HalfEfEEv12SSMParamsBwd)
        .other          _Z25selective_scan_bwd_kernelI32Selective_Scan_bwd_kernel_traitsILi64ELi16ELb1ELb0ELb1ELb0ELb0EN3c104HalfEfEEv12SSMParamsBwd,@"STO_CUDA_ENTRY STV_DEFAULT"
_Z25selective_scan_bwd_kernelI32Selective_Scan_bwd_kernel_traitsILi64ELi16ELb1ELb0ELb1ELb0ELb0EN3c104HalfEfEEv12SSMParamsBwd:
.text._Z25selective_scan_bwd_kernelI32Selective_Scan_bwd_kernel_traitsILi64ELi16ELb1ELb0ELb1ELb0ELb0EN3c104HalfEfEEv12SSMParamsBwd:
[----:B------:R-:W-:Y:S02]  /*0000*/  MOV R1, c[0x0][0x28] ;  /* 0x00000a0000017a02 */ /* 0x000fe40000000f00 */
[----:B------:R-:W-:Y:S01]  /*0010*/  IABS R11, c[0x0][0x178] ;  /* 0x00005e00000b7a13 */ /* 0x000fe20000000000 */
[----:B------:R-:W0:Y:S01]  /*0020*/  S2R R57, SR_CTAID.Y ;  /* 0x0000000000397919 */ /* 0x000e220000002600 */
[----:B------:R-:W-:Y:S01]  /*0030*/  ISETP.NE.U32.AND P0, PT, RZ, c[0x0][0x238], PT ;  /* 0x00008e00ff007a0c */ /* 0x000fe20003f05070 */
[----:B------:R-:W-:Y:S01]  /*0040*/  CS2R R54, SRZ ;  /* 0x0000000000367805 */ /* 0x000fe2000001ff00 */
[----:B------:R-:W1:Y:S01]  /*0050*/  I2F.RP R0, R11 ;  /* 0x0000000b00007306 */ /* 0x000e620000209400 */
[----:B------:R-:W-:Y:S01]  /*0060*/  ISETP.NE.U32.AND P1, PT, RZ, c[0x0][0x250], PT ;  /* 0x00009400ff007a0c */ /* 0x000fe20003f25070 */
[----:B------:R-:W-:Y:S01]  /*0070*/  ULDC.64 UR4, c[0x0][0x118] ;  /* 0x0000460000047ab9 */ /* 0x000fe20000000a00 */
[----:B------:R-:W-:Y:S01]  /*0080*/  ISETP.NE.AND.EX P0, PT, RZ, c[0x0][0x23c], PT, P0 ;  /* 0x00008f00ff007a0c */ /* 0x000fe20003f05300 */
[----:B------:R-:W2:Y:S01]  /*0090*/  S2R R53, SR_CTAID.X ;  /* 0x0000000000357919 */ /* 0x000ea20000002500 */
[----:B------:R-:W-:-:S03]  /*00a0*/  ISETP.NE.AND.EX P1, PT, RZ, c[0x0][0x254], PT, P1 ;  /* 0x00009500ff007a0c */ /* 0x000fc60003f25310 */
        /* <DEDUP_REMOVED lines=13> */
[----:B------:R-:W-:Y:S01]  /*0180*/  CS2R R20, SRZ ;  /* 0x0000000000147805 */ /* 0x000fe2000001ff00 */
[----:B------:R-:W-:Y:S01]  /*0190*/  IMAD R10, R168, c[0x0][0x1b0], RZ ;  /* 0x00006c00a80a7a24 */ /* 0x000fe200078e02ff */
[----:B0-----:R-:W-:Y:S01]  /*01a0*/  IABS R2, R57 ;  /* 0x0000003900027213 */ /* 0x001fe20000000000 */
[----:B------:R-:W-:Y:S01]  /*01b0*/  IMAD R12, R57, c[0x0][0x284], R12 ;  /* 0x0000a100390c7a24 */ /* 0x000fe200078e020c */
[----:B-1----:R-:W-:Y:S01]  /*01c0*/  HFMA2.MMA R6, -RZ, RZ, 0, 0 ;  /* 0x00000000ff067435 */ /* 0x002fe200000001ff */
[C---:B------:R-:W-:Y:S01]  /*01d0*/  ISETP.GE.AND P3, PT, R52.reuse, 0x1, PT ;  /* 0x000000013400780c */ /* 0x040fe20003f66270 */
[C---:B------:R-:W-:Y:S01]  /*01e0*/  IMAD R13, R53.reuse, c[0x0][0x1b4], R10 ;  /* 0x00006d00350d7a24 */ /* 0x040fe200078e020a */
[----:B------:R-:W-:Y:S01]  /*01f0*/  SHF.L.U32 R52, R52, 0xa, RZ ;  /* 0x0000000a34347819 */ /* 0x000fe200000006ff */
[----:B--2---:R-:W-:Y:S01]  /*0200*/  IMAD R4, R168, c[0x0][0x1d0], RZ ;  /* 0x00007400a8047a24 */ /* 0x004fe200078e02ff */
[----:B------:R-:W-:Y:S01]  /*0210*/  HFMA2.MMA R50, -RZ, RZ, 0, 0 ;  /* 0x00000000ff327435 */ /* 0x000fe200000001ff */
[----:B------:R-:W-:Y:S01]  /*0220*/  IMAD R10, R56, c[0x0][0x1e8], RZ ;  /* 0x00007a00380a7a24 */ /* 0x000fe200078e02ff */
[----:B---3--:R-:W-:Y:S01]  /*0230*/  IADD3 R8, RZ, -R7, RZ ;  /* 0x80000007ff087210 */ /* 0x008fe20007ffe0ff */
[----:B------:R-:W-:Y:S01]  /*0240*/  IMAD R5, R53, c[0x0][0x1d4], R4 ;  /* 0x0000750035057a24 */ /* 0x000fe200078e0204 */
[----:B------:R-:W-:Y:S01]  /*0250*/  MOV R49, RZ ;  /* 0x000000ff00317202 */ /* 0x000fe20000000f00 */
[----:B------:R-:W-:-:S02]  /*0260*/  IMAD R10, R57, c[0x0][0x1ec], R10 ;  /* 0x00007b00390a7a24 */ /* 0x000fc400078e020a */
[----:B------:R-:W-:Y:S01]  /*0270*/  IMAD R3, R8, R11, RZ ;  /* 0x0000000b08037224 */ /* 0x000fe200078e02ff */
[----:B------:R-:W-:-:S03]  /*0280*/  LOP3.LUT R8, R57, c[0x0][0x178], RZ, 0x3c, !PT ;  /* 0x00005e0039087a12 */ /* 0x000fc600078e3cff */
        /* <DEDUP_REMOVED lines=16> */
[----:B------:R-:W-:Y:S02]  /*0390*/  @!P1 IADD3 R0, R0, -R11, RZ ;  /* 0x8000000b00009210 */ /* 0x000fe40007ffe0ff */
[----:B------:R-:W-:Y:S02]  /*03a0*/  @!P1 IADD3 R51, R51, 0x1, RZ ;  /* 0x0000000133339810 */ /* 0x000fe40007ffe0ff */
[----:B------:R-:W-:Y:S01]  /*03b0*/  IADD3 R7, R7, R9, RZ ;  /* 0x0000000907077210 */ /* 0x000fe20007ffe0ff */
[----:B------:R-:W-:Y:S01]  /*03c0*/  IMAD.WIDE.U32 R8, R53, c[0x0][0x1b0], RZ ;  /* 0x00006c0035087a25 */ /* 0x000fe200078e00ff */
[----:B------:R-:W-:Y:S02]  /*03d0*/  ISETP.GE.U32.AND P0, PT, R0, R11, PT ;  /* 0x0000000b0000720c */ /* 0x000fe40003f06070 */
[----:B------:R-:W-:Y:S01]  /*03e0*/  IADD3 R11, R52, -0x400, RZ ;  /* 0xfffffc00340b7810 */ /* 0x000fe20007ffe0ff */
[----:B------:R-:W-:Y:S01]  /*03f0*/  IMAD R0, R56, c[0x0][0x1d8], RZ ;  /* 0x0000760038007a24 */ /* 0x000fe200078e02ff */
[----:B------:R-:W-:-:S02]  /*0400*/  IADD3 R9, R9, R13, RZ ;  /* 0x0000000d09097210 */ /* 0x000fc40007ffe0ff */
[----:B------:R-:W-:Y:S01]  /*0410*/  SHF.R.S32.HI R13, RZ, 0x1f, R11 ;  /* 0x0000001fff0d7819 */ /* 0x000fe2000001140b */
[----:B------:R-:W-:Y:S01]  /*0420*/  IMAD R0, R57, c[0x0][0x1dc], R0 ;  /* 0x0000770039007a24 */ /* 0x000fe200078e0200 */
[----:B------:R-:W-:Y:S02]  /*0430*/  IADD3 R45, P4, R11, R2, RZ ;  /* 0x000000020b2d7210 */ /* 0x000fe40007f9e0ff */
[----:B------:R-:W-:Y:S02]  /*0440*/  ISETP.NE.AND P1, PT, RZ, c[0x0][0x178], PT ;  /* 0x00005e00ff007a0c */ /* 0x000fe40003f25270 */
[----:B------:R-:W-:Y:S01]  /*0450*/  IADD3.X R0, R13, R3, R0, P4, !PT ;  /* 0x000000030d007210 */ /* 0x000fe200027fe400 */
[----:B------:R-:W-:Y:S01]  /*0460*/  IMAD.WIDE.U32 R2, R57, c[0x0][0x1e8], R4 ;  /* 0x00007a0039027a25 */ /* 0x000fe200078e0004 */
[----:B------:R-:W-:-:S03]  /*0470*/  @P0 IADD3 R51, R51, 0x1, RZ ;  /* 0x0000000133330810 */ /* 0x000fc60007ffe0ff */
[----:B------:R-:W-:Y:S01]  /*0480*/  IMAD.WIDE.U32 R4, R57, c[0x0][0x280], R6 ;  /* 0x0000a00039047a25 */ /* 0x000fe200078e0006 */
[----:B------:R-:W-:Y:S02]  /*0490*/  IADD3 R43, P0, R11, R2, RZ ;  /* 0x000000020b2b7210 */ /* 0x000fe40007f1e0ff */
[----:B------:R-:W-:Y:S02]  /*04a0*/  @!P2 IADD3 R51, -R51, RZ, RZ ;  /* 0x000000ff3333a210 */ /* 0x000fe40007ffe1ff */
[----:B------:R-:W-:Y:S02]  /*04b0*/  IADD3 R41, P2, R11, R4, RZ ;  /* 0x000000040b297210 */ /* 0x000fe40007f5e0ff */
[----:B------:R-:W-:Y:S02]  /*04c0*/  IADD3.X R2, R13, R3, R10, P0, !PT ;  /* 0x000000030d027210 */ /* 0x000fe400007fe40a */
[----:B------:R-:W-:Y:S02]  /*04d0*/  ISETP.NE.U32.AND P0, PT, RZ, c[0x0][0x260], PT ;  /* 0x00009800ff007a0c */ /* 0x000fe40003f05070 */
[----:B------:R-:W-:-:S02]  /*04e0*/  @!P1 LOP3.LUT R51, RZ, c[0x0][0x178], RZ, 0x33, !PT ;  /* 0x00005e00ff339a12 */ /* 0x000fc400078e33ff */
[----:B------:R-:W-:Y:S02]  /*04f0*/  IADD3.X R4, R13, R5, R12, P2, !PT ;  /* 0x000000050d047210 */ /* 0x000fe400017fe40c */
[----:B------:R-:W-:Y:S01]  /*0500*/  LEA R46, P1, R45, c[0x0][0x240], 0x1 ;  /* 0x000090002d2e7a11 */ /* 0x000fe200078208ff */
[----:B------:R-:W-:Y:S01]  /*0510*/  IMAD.WIDE.U32 R8, R51, c[0x0][0x1c8], R8 ;  /* 0x0000720033087a25 */ /* 0x000fe200078e0008 */
[----:B------:R-:W-:Y:S02]  /*0520*/  LEA R44, P2, R43, c[0x0][0x248], 0x1 ;  /* 0x000092002b2c7a11 */ /* 0x000fe400078408ff */
[----:B------:R-:W-:Y:S02]  /*0530*/  ISETP.NE.AND.EX P0, PT, RZ, c[0x0][0x264], PT, P0 ;  /* 0x00009900ff007a0c */ /* 0x000fe40003f05300 */
[----:B------:R-:W-:Y:S02]  /*0540*/  SHF.R.S32.HI R167, RZ, 0x1f, R51 ;  /* 0x0000001fffa77819 */ /* 0x000fe40000011433 */
[----:B------:R-:W-:-:S02]  /*0550*/  LEA.HI.X R45, R45, c[0x0][0x244], R0, 0x1, P1 ;  /* 0x000091002d2d7a11 */ /* 0x000fc400008f0c00 */
[----:B------:R-:W-:Y:S01]  /*0560*/  LEA.HI.X R43, R43, c[0x0][0x24c], R2, 0x1, P2 ;  /* 0x000093002b2b7a11 */ /* 0x000fe200010f0c02 */
[----:B------:R-:W-:Y:S01]  /*0570*/  IMAD R0, R167, c[0x0][0x1c8], RZ ;  /* 0x00007200a7007a24 */ /* 0x000fe200078e02ff */
[----:B------:R-:W-:Y:S02]  /*0580*/  ISETP.NE.U32.AND P1, PT, RZ, c[0x0][0x328], PT ;  /* 0x0000ca00ff007a0c */ /* 0x000fe40003f25070 */
[----:B------:R-:W-:Y:S01]  /*0590*/  ISETP.NE.U32.AND P2, PT, RZ, c[0x0][0x348], PT ;  /* 0x0000d200ff007a0c */ /* 0x000fe20003f45070 */
[----:B------:R-:W-:Y:S01]  /*05a0*/  IMAD R3, R51, c[0x0][0x1cc], R0 ;  /* 0x0000730033037a24 */ /* 0x000fe200078e0200 */
[----:B------:R-:W-:Y:S01]  /*05b0*/  ISETP.NE.AND.EX P1, PT, RZ, c[0x0][0x32c], PT, P1 ;  /* 0x0000cb00ff007a0c */ /* 0x000fe20003f25310 */
[----:B------:R-:W-:Y:S01]  /*05c0*/  @P0 IMAD R0, R53, c[0x0][0x164], R57 ;  /* 0x0000590035000a24 */ /* 0x000fe200078e0239 */
[----:B------:R-:W-:Y:S02]  /*05d0*/  ISETP.NE.AND.EX P2, PT, RZ, c[0x0][0x34c], PT, P2 ;  /* 0x0000d300ff007a0c */ /* 0x000fe40003f45320 */
[----:B------:R-:W-:Y:S01]  /*05e0*/  LEA R42, P4, R41, c[0x0][0x308], 0x1 ;  /* 0x0000c200292a7a11 */ /* 0x000fe200078808ff */
[----:B------:R-:W-:Y:S01]  /*05f0*/  @P0 IMAD R0, R0, c[0x0][0x174], RZ ;  /* 0x00005d0000000a24 */ /* 0x000fe200078e02ff */
[----:B------:R-:W-:-:S02]  /*0600*/  IADD3 R11, P5, R11, R8, RZ ;  /* 0x000000080b0b7210 */ /* 0x000fc40007fbe0ff */
[----:B------:R-:W-:Y:S01]  /*0610*/  LEA.HI.X R41, R41, c[0x0][0x30c], R4, 0x1, P4 ;  /* 0x0000c30029297a11 */ /* 0x000fe200020f0c04 */
[----:B------:R-:W-:Y:S01]  /*0620*/  HFMA2.MMA R4, -RZ, RZ, 0, 0 ;  /* 0x00000000ff047435 */ /* 0x000fe200000001ff */
[----:B------:R-:W-:Y:S01]  /*0630*/  IADD3 R2, R9, R3, RZ ;  /* 0x0000000309027210 */ /* 0x000fe20007ffe0ff */
[----:B------:R-:W-:Y:S01]  /*0640*/  @P0 IMAD R0, R0, c[0x0][0x16c], RZ ;  /* 0x00005b0000000a24 */ /* 0x000fe200078e02ff */
[----:B------:R-:W-:Y:S02]  /*0650*/  @P0 MOV R23, 0x8 ;  /* 0x0000000800170802 */ /* 0x000fe40000000f00 */
[----:B------:R-:W-:Y:S02]  /*0660*/  IADD3.X R2, R13, R2, RZ, P5, !PT ;  /* 0x000000020d027210 */ /* 0x000fe40002ffe4ff */
[----:B------:R-:W-:Y:S01]  /*0670*/  LEA R40, P6, R11, c[0x0][0x230], 0x1 ;  /* 0x00008c000b287a11 */ /* 0x000fe200078c08ff */
[----:B------:R-:W-:Y:S01]  /*0680*/  @P0 IMAD.WIDE R22, R0, R23, c[0x0][0x260] ;  /* 0x0000980000160625 */ /* 0x000fe200078e0217 */
[C---:B------:R-:W-:Y:S01]  /*0690*/  @P1 LEA R20, P4, R57.reuse, c[0x0][0x328], 0x2 ;  /* 0x0000ca0039141a11 */ /* 0x040fe200078810ff */
[----:B------:R-:W-:Y:S01]  /*06a0*/  @!P0 CS2R R22, SRZ ;  /* 0x0000000000168805 */ /* 0x000fe2000001ff00 */
[----:B------:R-:W-:-:S02]  /*06b0*/  @P2 LEA R4, P5, R57, c[0x0][0x348], 0x2 ;  /* 0x0000d20039042a11 */ /* 0x000fc400078a10ff */
[----:B------:R-:W-:Y:S02]  /*06c0*/  MOV R3, RZ ;  /* 0x000000ff00037202 */ /* 0x000fe40000000f00 */
[----:B------:R-:W-:Y:S02]  /*06d0*/  LEA.HI.X R39, R11, c[0x0][0x234], R2, 0x1, P6 ;  /* 0x00008d000b277a11 */ /* 0x000fe400030f0c02 */
[C-C-:B------:R-:W-:Y:S02]  /*06e0*/  @P1 LEA.HI.X R21, R57.reuse, c[0x0][0x32c], R56.reuse, 0x2, P4 ;  /* 0x0000cb0039151a11 */ /* 0x140fe400020f1438 */
[----:B------:R-:W-:Y:S02]  /*06f0*/  @P2 LEA.HI.X R3, R57, c[0x0][0x34c], R56, 0x2, P5 ;  /* 0x0000d30039032a11 */ /* 0x000fe400028f1438 */
[----:B------:R-:W-:Y:S01]  /*0700*/  MOV R2, R4 ;  /* 0x0000000400027202 */ /* 0x000fe20000000f00 */
[----:B------:R-:W-:Y:S05]  /*0710*/  @!P3 BRA `(.L_x_3827) ;  /* 0x000045500000b947 */ /* 0x000fea0003800000 */
[----:B------:R-:W0:Y:S01]  /*0720*/  S2R R48, SR_TID.X ;  /* 0x0000000000307919 */ /* 0x000e220000002100 */
[----:B------:R-:W-:-:S02]  /*0730*/  MOV R38, c[0x0][0x174] ;  /* 0x00005d0000267a02 */ /* 0x000fc40000000f00 */
[----:B------:R-:W-:Y:S01]  /*0740*/  MOV R49, RZ ;  /* 0x000000ff00317202 */ /* 0x000fe20000000f00 */
[----:B------:R-:W1:Y:S01]  /*0750*/  S2R R47, SR_LANEID ;  /* 0x00000000002f7919 */ /* 0x000e620000000000 */
[----:B------:R-:W-:Y:S02]  /*0760*/  MOV R37, RZ ;  /* 0x000000ff00257202 */ /* 0x000fe40000000f00 */
[----:B------:R-:W-:Y:S02]  /*0770*/  MOV R50, RZ ;  /* 0x000000ff00327202 */ /* 0x000fe40000000f00 */
[----:B0-----:R-:W-:-:S04]  /*0780*/  SHF.R.S32.HI R5, RZ, 0x1f, R48 ;  /* 0x0000001fff057819 */ /* 0x001fc80000011430 */
[----:B------:R-:W-:-:S04]  /*0790*/  LEA.HI R5, R5, R48, RZ, 0x5 ;  /* 0x0000003005057211 */ /* 0x000fc800078f28ff */
[----:B-1----:R-:W-:Y:S02]  /*07a0*/  SHF.R.S32.HI R36, RZ, 0x5, R5 ;  /* 0x00000005ff247819 */ /* 0x002fe40000011405 */
.L_x_3878:
[----:B------:R-:W-:Y:S01]  /*07b0*/  BAR.SYNC.DEFER_BLOCKING 0x0 ;  /* 0x0000000000007b1d */ /* 0x000fe20000010000 */
[----:B------:R-:W-:Y:S02]  /*07c0*/  SHF.L.U32 R0, R48, 0x1, RZ ;  /* 0x0000000130007819 */ /* 0x000fe400000006ff */
[----:B------:R-:W-:Y:S02]  /*07d0*/  MOV R4, R46 ;  /* 0x0000002e00047202 */ /* 0x000fe40000000f00 */
[----:B------:R-:W-:Y:S02]  /*07e0*/  LOP3.LUT R0, R0, 0xffffffc0, RZ, 0xc0, !PT ;  /* 0xffffffc000007812 */ /* 0x000fe400078ec0ff */
[----:B------:R-:W-:Y:S02]  /*07f0*/  MOV R5, R45 ;  /* 0x0000002d00057202 */ /* 0x000fe40000000f00 */
[----:B------:R-:W-:-:S05]  /*0800*/  LOP3.LUT R35, R0, 0x1f, R48, 0xf8, !PT ;  /* 0x0000001f00237812 */ /* 0x000fca00078ef830 */
[----:B------:R-:W-:-:S05]  /*0810*/  IMAD.WIDE R12, R35, 0x10, R4 ;  /* 0x00000010230c7825 */ /* 0x000fca00078e0204 */
[----:B------:R-:W2:Y:S04]  /*0820*/  LDG.E.128 R16, [R12.64] ;  /* 0x000000040c107981 */ /* 0x000ea8000c1e1d00 */
[----:B------:R-:W3:Y:S01]  /*0830*/  LDG.E.128 R28, [R12.64+0x200] ;  /* 0x000200040c1c7981 */ /* 0x000ee2000c1e1d00 */
[----:B------:R-:W-:Y:S02]  /*0840*/  IADD3 R34, R0, R47, RZ ;  /* 0x0000002f00227210 */ /* 0x000fe40007ffe0ff */
[----:B------:R-:W-:Y:S02]  /*0850*/  MOV R4, R44 ;  /* 0x0000002c00047202 */ /* 0x000fe40000000f00 */
[----:B------:R-:W-:Y:S02]  /*0860*/  MOV R5, R43 ;  /* 0x0000002b00057202 */ /* 0x000fe40000000f00 */
[----:B------:R-:W-:-:S03]  /*0870*/  IADD3 R0, R34, R47, RZ ;  /* 0x0000002f22007210 */ /* 0x000fc60007ffe0ff */
        /* <DEDUP_REMOVED lines=15> */
[----:B------:R-:W2:Y:S04]  /*0970*/  LDS.128 R16, [R0.X16] ;  /* 0x0000000000107984 */ /* 0x000ea8000000cc00 */
[----:B------:R-:W3:Y:S04]  /*0980*/  LDS.128 R12, [R0.X16+0x10] ;  /* 0x00001000000c7984 */ /* 0x000ee8000000cc00 */
[----:B------:R-:W-:Y:S06]  /*0990*/  BAR.SYNC.DEFER_BLOCKING 0x0 ;  /* 0x0000000000007b1d */ /* 0x000fec0000010000 */
[----:B0-----:R0:W4:Y:S04]  /*09a0*/  LDG.E.128 R28, [R26.64] ;  /* 0x000000041a1c7981 */ /* 0x001128000c1e1d00 */
[----:B------:R0:W4:Y:S01]  /*09b0*/  LDG.E.128 R68, [R26.64+0x200] ;  /* 0x000200041a447981 */ /* 0x000122000c1e1d00 */
[--C-:B-1----:R-:W-:Y:S01]  /*09c0*/  HADD2.F32 R24, -RZ, R4.reuse.H0_H0 ;  /* 0x20000004ff187230 */ /* 0x102fe20000004100 */
[----:B------:R-:W-:Y:S01]  /*09d0*/  ISETP.LT.AND P0, PT, RZ, c[0x0][0x16c], PT ;  /* 0x00005b00ff007a0c */ /* 0x000fe20003f01270 */
[----:B------:R-:W-:-:S02]  /*09e0*/  HADD2.F32 R58, -RZ, R4.H1_H1 ;  /* 0x30000004ff3a7230 */ /* 0x000fc40000004100 */
[----:B--2---:R-:W-:Y:S02]  /*09f0*/  HADD2.F32 R113, -RZ, R17.H1_H1 ;  /* 0x30000011ff717230 */ /* 0x004fe40000004100 */
[----:B------:R-:W-:Y:S02]  /*0a00*/  HADD2.F32 R109, -RZ, R19.H1_H1 ;  /* 0x30000013ff6d7230 */ /* 0x000fe40000004100 */
[----:B------:R-:W-:Y:S01]  /*0a10*/  HADD2.F32 R115, -RZ, R16.H1_H1 ;  /* 0x30000010ff737230 */ /* 0x000fe20000004100 */
[--C-:B-----5:R-:W-:Y:S01]  /*0a20*/  FADD.FTZ R113, R113, R54.reuse ;  /* 0x0000003671717221 */ /* 0x120fe20000010000 */
[----:B0-----:R-:W-:Y:S01]  /*0a30*/  HADD2.F32 R26, -RZ, R5.H1_H1 ;  /* 0x30000005ff1a7230 */ /* 0x001fe20000004100 */
[--C-:B------:R-:W-:Y:S01]  /*0a40*/  FADD.FTZ R109, R109, R54.reuse ;  /* 0x000000366d6d7221 */ /* 0x100fe20000010000 */
[----:B------:R-:W-:Y:S01]  /*0a50*/  HADD2.F32 R111, -RZ, R18.H1_H1 ;  /* 0x30000012ff6f7230 */ /* 0x000fe20000004100 */
[----:B------:R-:W-:Y:S01]  /*0a60*/  FADD.FTZ R115, R115, R54 ;  /* 0x0000003673737221 */ /* 0x000fe20000010000 */
[----:B---3--:R-:W-:-:S02]  /*0a70*/  HADD2.F32 R107, -RZ, R12.H1_H1 ;  /* 0x3000000cff6b7230 */ /* 0x008fc40000004100 */
[----:B------:R-:W-:Y:S01]  /*0a80*/  HADD2.F32 R105, -RZ, R13.H1_H1 ;  /* 0x3000000dff697230 */ /* 0x000fe20000004100 */
[--C-:B------:R-:W-:Y:S01]  /*0a90*/  FADD.FTZ R111, R111, R54.reuse ;  /* 0x000000366f6f7221 */ /* 0x100fe20000010000 */
[--C-:B------:R-:W-:Y:S01]  /*0aa0*/  HADD2.F32 R103, -RZ, R14.reuse.H0_H0 ;  /* 0x2000000eff677230 */ /* 0x100fe20000004100 */
[--C-:B------:R-:W-:Y:S01]  /*0ab0*/  FADD.FTZ R107, R107, R54.reuse ;  /* 0x000000366b6b7221 */ /* 0x100fe20000010000 */
[----:B------:R-:W-:Y:S01]  /*0ac0*/  HADD2.F32 R101, -RZ, R14.H1_H1 ;  /* 0x3000000eff657230 */ /* 0x000fe20000004100 */
[--C-:B------:R-:W-:Y:S01]  /*0ad0*/  FADD.FTZ R105, R105, R54.reuse ;  /* 0x0000003669697221 */ /* 0x100fe20000010000 */
[--C-:B------:R-:W-:Y:S01]  /*0ae0*/  HADD2.F32 R99, -RZ, R15.reuse.H0_H0 ;  /* 0x2000000fff637230 */ /* 0x100fe20000004100 */
[--C-:B------:R-:W-:Y:S01]  /*0af0*/  FADD.FTZ R103, R103, R54.reuse ;  /* 0x0000003667677221 */ /* 0x100fe20000010000 */
[----:B------:R-:W-:Y:S01]  /*0b00*/  HADD2.F32 R97, -RZ, R15.H1_H1 ;  /* 0x3000000fff617230 */ /* 0x000fe20000004100 */
[--C-:B------:R-:W-:Y:S02]  /*0b10*/  FADD.FTZ R101, R101, R54.reuse ;  /* 0x0000003665657221 */ /* 0x100fe40000010000 */
[----:B------:R-:W-:-:S02]  /*0b20*/  FADD.FTZ R99, R99, R54 ;  /* 0x0000003663637221 */ /* 0x000fc40000010000 */
        /* <DEDUP_REMOVED lines=9> */
[----:B------:R-:W-:Y:S01]  /*0bc0*/  HADD2.F32 R31, -RZ, R61.H0_H0 ;  /* 0x2000003dff1f7230 */ /* 0x000fe20000004100 */
[C---:B------:R-:W-:Y:S01]  /*0bd0*/  FFMA.FTZ R25, R33.reuse, R24, R50 ;  /* 0x0000001821197223 */ /* 0x040fe20000010032 */
[----:B------:R-:W-:Y:S01]  /*0be0*/  HADD2.F32 R24, -RZ, R5.H0_H0 ;  /* 0x20000005ff187230 */ /* 0x000fe20000004100 */
[-C--:B------:R-:W-:Y:S01]  /*0bf0*/  FMUL.FTZ R104, R33, R55.reuse ;  /* 0x0000003721687220 */ /* 0x080fe20000410000 */
[----:B------:R-:W-:Y:S01]  /*0c00*/  HADD2.F32 R30, -RZ, R61.H1_H1 ;  /* 0x3000003dff1e7230 */ /* 0x000fe20000004100 */
[C---:B------:R-:W-:Y:S01]  /*0c10*/  FFMA.FTZ R58, R32.reuse, R58, R25 ;  /* 0x0000003a203a7223 */ /* 0x040fe20000010019 */
[--C-:B------:R-:W-:Y:S01]  /*0c20*/  HADD2.F32 R29, -RZ, R62.reuse.H0_H0 ;  /* 0x2000003eff1d7230 */ /* 0x100fe20000004100 */
[-C--:B------:R-:W-:Y:S01]  /*0c30*/  FMUL.FTZ R95, R32, R55.reuse ;  /* 0x00000037205f7220 */ /* 0x080fe20000410000 */
[----:B------:R-:W-:Y:S01]  /*0c40*/  HADD2.F32 R28, -RZ, R62.H1_H1 ;  /* 0x3000003eff1c7230 */ /* 0x000fe20000004100 */
[C---:B------:R-:W-:Y:S01]  /*0c50*/  FFMA.FTZ R25, R31.reuse, R24, R58 ;  /* 0x000000181f197223 */ /* 0x040fe2000001003a */
[----:B------:R-:W-:Y:S01]  /*0c60*/  HADD2.F32 R24, -RZ, R6.H1_H1 ;  /* 0x30000006ff187230 */ /* 0x000fe20000004100 */
[-C--:B------:R-:W-:Y:S01]  /*0c70*/  FMUL.FTZ R102, R31, R55.reuse ;  /* 0x000000371f667220 */ /* 0x080fe20000410000 */
[----:B------:R-:W-:Y:S01]  /*0c80*/  HADD2.F32 R27, -RZ, R63.H0_H0 ;  /* 0x2000003fff1b7230 */ /* 0x000fe20000004100 */
[C---:B------:R-:W-:Y:S01]  /*0c90*/  FFMA.FTZ R26, R30.reuse, R26, R25 ;  /* 0x0000001a1e1a7223 */ /* 0x040fe20000010019 */
[--C-:B------:R-:W-:Y:S01]  /*0ca0*/  HADD2.F32 R50, -RZ, R7.reuse.H1_H1 ;  /* 0x30000007ff327230 */ /* 0x100fe20000004100 */
[-C--:B------:R-:W-:Y:S01]  /*0cb0*/  FMUL.FTZ R93, R30, R55.reuse ;  /* 0x000000371e5d7220 */ /* 0x080fe20000410000 */
[----:B--2---:R-:W-:Y:S01]  /*0cc0*/  HADD2.F32 R60, -RZ, R64.H1_H1 ;  /* 0x30000040ff3c7230 */ /* 0x004fe20000004100 */
[C---:B------:R-:W-:Y:S01]  /*0cd0*/  FFMA.FTZ R25, R29.reuse, R0, R26 ;  /* 0x000000001d197223 */ /* 0x040fe2000001001a */
[----:B------:R-:W-:Y:S01]  /*0ce0*/  HADD2.F32 R0, -RZ, R7.H0_H0 ;  /* 0x20000007ff007230 */ /* 0x000fe20000004100 */
[-C--:B------:R-:W-:Y:S01]  /*0cf0*/  FMUL.FTZ R100, R29, R55.reuse ;  /* 0x000000371d647220 */ /* 0x080fe20000410000 */
[----:B------:R-:W-:Y:S01]  /*0d00*/  HADD2.F32 R26, -RZ, R63.H1_H1 ;  /* 0x3000003fff1a7230 */ /* 0x000fe20000004100 */
[C---:B------:R-:W-:Y:S01]  /*0d10*/  FFMA.FTZ R24, R28.reuse, R24, R25 ;  /* 0x000000181c187223 */ /* 0x040fe20000010019 */
[--C-:B------:R-:W-:Y:S01]  /*0d20*/  HADD2.F32 R58, -RZ, R65.reuse.H0_H0 ;  /* 0x20000041ff3a7230 */ /* 0x100fe20000004100 */
[-C--:B------:R-:W-:Y:S01]  /*0d30*/  FMUL.FTZ R91, R28, R55.reuse ;  /* 0x000000371c5b7220 */ /* 0x080fe20000410000 */
[----:B------:R-:W-:Y:S01]  /*0d40*/  HADD2.F32 R62, -RZ, R66.H0_H0 ;  /* 0x20000042ff3e7230 */ /* 0x000fe20000004100 */
[C---:B------:R-:W-:Y:S01]  /*0d50*/  FFMA.FTZ R25, R27.reuse, R0, R24 ;  /* 0x000000001b197223 */ /* 0x040fe20000010018 */
[----:B------:R-:W-:Y:S01]  /*0d60*/  HADD2.F32 R24, -RZ, R8.H0_H0 ;  /* 0x20000008ff187230 */ /* 0x000fe20000004100 */
[-C--:B------:R-:W-:Y:S01]  /*0d70*/  FMUL.FTZ R98, R27, R55.reuse ;  /* 0x000000371b627220 */ /* 0x080fe20000410000 */
[----:B------:R-:W-:Y:S01]  /*0d80*/  HADD2.F32 R0, -RZ, R64.H0_H0 ;  /* 0x20000040ff007230 */ /* 0x000fe20000004100 */
[C---:B------:R-:W-:Y:S01]  /*0d90*/  FFMA.FTZ R25, R26.reuse, R50, R25 ;  /* 0x000000321a197223 */ /* 0x040fe20000010019 */
[----:B------:R-:W-:Y:S01]  /*0da0*/  HADD2.F32 R50, -RZ, R8.H1_H1 ;  /* 0x30000008ff327230 */ /* 0x000fe20000004100 */
        /* <DEDUP_REMOVED lines=11> */
[--C-:B------:R-:W-:Y:S01]  /*0e60*/  HADD2.F32 R24, -RZ, R10.reuse.H0_H0 ;  /* 0x2000000aff187230 */ /* 0x100fe20000004100 */
[-C--:B------:R-:W-:Y:S01]  /*0e70*/  FMUL.FTZ R94, R58, R55.reuse ;  /* 0x000000373a5e7220 */ /* 0x080fe20000410000 */
[----:B------:R-:W-:Y:S01]  /*0e80*/  HADD2.F32 R61, -RZ, R19.H0_H0 ;  /* 0x20000013ff3d7230 */ /* 0x000fe20000004100 */
[C---:B------:R-:W-:Y:S01]  /*0e90*/  FFMA.FTZ R25, R64.reuse, R50, R25 ;  /* 0x0000003240197223 */ /* 0x040fe20000010019 */
[----:B------:R-:W-:Y:S01]  /*0ea0*/  HADD2.F32 R50, -RZ, R10.H1_H1 ;  /* 0x3000000aff327230 */ /* 0x000fe20000004100 */
[-C--:B------:R-:W-:Y:S01]  /*0eb0*/  FMUL.FTZ R85, R64, R55.reuse ;  /* 0x0000003740557220 */ /* 0x080fe20000410000 */
[----:B------:R-:W-:Y:S01]  /*0ec0*/  HADD2.F32 R70, -RZ, R67.H1_H1 ;  /* 0x30000043ff467230 */ /* 0x000fe20000004100 */
[----:B------:R-:W-:Y:S01]  /*0ed0*/  FFMA.FTZ R59, R62, R24, R25 ;  /* 0x000000183e3b7223 */ /* 0x000fe20000010019 */
[----:B------:R-:W-:Y:S01]  /*0ee0*/  HADD2.F32 R24, -RZ, R11.H0_H0 ;  /* 0x2000000bff187230 */ /* 0x000fe20000004100 */
[--C-:B------:R-:W-:Y:S01]  /*0ef0*/  FADD.FTZ R110, R61, R54.reuse ;  /* 0x000000363d6e7221 */ /* 0x100fe20000010000 */
[----:B------:R-:W-:Y:S01]  /*0f00*/  HADD2.F32 R25, -RZ, R16.H0_H0 ;  /* 0x20000010ff197230 */ /* 0x000fe20000004100 */
[----:B------:R-:W-:Y:S01]  /*0f10*/  FFMA.FTZ R63, R66, R50, R59 ;  /* 0x00000032423f7223 */ /* 0x000fe2000001003b */
[----:B------:R-:W-:Y:S01]  /*0f20*/  HADD2.F32 R59, -RZ, R17.H0_H0 ;  /* 0x20000011ff3b7230 */ /* 0x000fe20000004100 */
[----:B------:R-:W-:Y:S01]  /*0f30*/  FMUL.FTZ R92, R62, R55 ;  /* 0x000000373e5c7220 */ /* 0x000fe20000410000 */
[----:B------:R-:W-:Y:S01]  /*0f40*/  HADD2.F32 R17, -RZ, R18.H0_H0 ;  /* 0x20000012ff117230 */ /* 0x000fe20000004100 */
[----:B------:R-:W-:Y:S01]  /*0f50*/  FFMA.FTZ R65, R68, R24, R63 ;  /* 0x0000001844417223 */ /* 0x000fe2000001003f */
        /* <DEDUP_REMOVED lines=11> */
[----:B------:R-:W-:Y:S01]  /*1010*/  FMUL.FTZ R81, R70, R55 ;  /* 0x0000003746517220 */ /* 0x000fe20000410000 */
[----:B------:R-:W-:Y:S06]  /*1020*/  BAR.SYNC.DEFER_BLOCKING 0x0 ;  /* 0x0000000000007b1d */ /* 0x000fec0000010000 */
[----:B------:R-:W-:Y:S05]  /*1030*/  @P0 BRA `(.L_x_3828) ;  /* 0x000000e000000947 */ /* 0x000fea0003800000 */
[----:B------:R-:W-:Y:S01]  /*1040*/  HFMA2.MMA R88, -RZ, RZ, 0, 0 ;  /* 0x00000000ff587435 */ /* 0x000fe200000001ff */
[----:B------:R-:W-:Y:S01]  /*1050*/  CS2R R78, SRZ ;  /* 0x00000000004e7805 */ /* 0x000fe2000001ff00 */
[----:B------:R-:W-:Y:S01]  /*1060*/  HFMA2.MMA R84, -RZ, RZ, 0, 0 ;  /* 0x00000000ff547435 */ /* 0x000fe200000001ff */
[----:B------:R-:W-:Y:S01]  /*1070*/  MOV R86, RZ ;  /* 0x000000ff00567202 */ /* 0x000fe20000000f00 */
[----:B------:R-:W-:Y:S01]  /*1080*/  HFMA2.MMA R73, -RZ, RZ, 0, 0 ;  /* 0x00000000ff497435 */ /* 0x000fe200000001ff */
[----:B------:R-:W-:Y:S01]  /*1090*/  CS2R R76, SRZ ;  /* 0x00000000004c7805 */ /* 0x000fe2000001ff00 */
[----:B------:R-:W-:Y:S01]  /*10a0*/  HFMA2.MMA R71, -RZ, RZ, 0, 0 ;  /* 0x00000000ff477435 */ /* 0x000fe200000001ff */
[----:B------:R-:W-:Y:S01]  /*10b0*/  CS2R R74, SRZ ;  /* 0x00000000004a7805 */ /* 0x000fe2000001ff00 */
[----:B------:R-:W-:Y:S01]  /*10c0*/  HFMA2.MMA R67, -RZ, RZ, 0, 0 ;  /* 0x00000000ff437435 */ /* 0x000fe200000001ff */
[----:B------:R-:W-:-:S02]  /*10d0*/  MOV R82, RZ ;  /* 0x000000ff00527202 */ /* 0x000fc40000000f00 */
[----:B------:R-:W-:Y:S02]  /*10e0*/  MOV R80, RZ ;  /* 0x000000ff00507202 */ /* 0x000fe40000000f00 */
[----:B------:R-:W-:Y:S02]  /*10f0*/  MOV R69, RZ ;  /* 0x000000ff00457202 */ /* 0x000fe40000000f00 */
[----:B------:R-:W-:Y:S01]  /*1100*/  MOV R65, RZ ;  /* 0x000000ff00417202 */ /* 0x000fe20000000f00 */
[----:B------:R-:W-:Y:S05]  /*1110*/  BRA `(.L_x_3829) ;  /* 0x000035c000007947 */ /* 0x000fea0003800000 */
.L_x_3828:
[----:B------:R-:W-:Y:S01]  /*1120*/  HFMA2.MMA R63, -RZ, RZ, 0, 0 ;  /* 0x00000000ff3f7435 */ /* 0x000fe200000001ff */
[----:B------:R-:W-:Y:S01]  /*1130*/  MOV R88, RZ ;  /* 0x000000ff00587202 */ /* 0x000fe20000000f00 */
[----:B------:R-:W-:Y:S01]  /*1140*/  HFMA2.MMA R61, -RZ, RZ, 0, 0 ;  /* 0x00000000ff3d7435 */ /* 0x000fe200000001ff */
[----:B------:R-:W-:Y:S01]  /*1150*/  CS2R R72, SRZ ;  /* 0x0000000000487805 */ /* 0x000fe2000001ff00 */
        /* <DEDUP_REMOVED lines=8> */
[----:B------:R-:W-:-:S02]  /*11e0*/  MOV R82, RZ ;  /* 0x000000ff00527202 */ /* 0x000fc40000000f00 */
[----:B------:R-:W-:Y:S02]  /*11f0*/  MOV R71, RZ ;  /* 0x000000ff00477202 */ /* 0x000fe40000000f00 */
[----:B------:R-:W-:Y:S02]  /*1200*/  MOV R67, RZ ;  /* 0x000000ff00437202 */ /* 0x000fe40000000f00 */
.L_x_3877:
[----:B------:R-:W-:Y:S01]  /*1210*/  IMAD R14, R56, c[0x0][0x180], RZ ;  /* 0x00006000380e7a24 */ /* 0x000fe200078e02ff */
[----:B------:R-:W-:Y:S01]  /*1220*/  SHF.R.S32.HI R122, RZ, 0x1f, R63 ;  /* 0x0000001fff7a7819 */ /* 0x000fe2000001143f */
[----:B------:R-:W-:-:S04]  /*1230*/  IMAD.WIDE.U32 R12, R57, c[0x0][0x180], RZ ;  /* 0x00006000390c7a25 */ /* 0x000fc800078e00ff */
[----:B------:R-:W-:Y:S02]  /*1240*/  IMAD R15, R57, c[0x0][0x184], R14 ;  /* 0x00006100390f7a24 */ /* 0x000fe400078e020e */
[C---:B------:R-:W-:Y:S02]  /*1250*/  IMAD R18, R122.reuse, c[0x0][0x1c0], RZ ;  /* 0x000070007a127a24 */ /* 0x040fe400078e02ff */
[----:B------:R-:W-:Y:S01]  /*1260*/  IMAD R16, R122, c[0x0][0x188], RZ ;  /* 0x000062007a107a24 */ /* 0x000fe200078e02ff */
[----:B------:R-:W-:Y:S01]  /*1270*/  IADD3 R13, R13, R15, RZ ;  /* 0x0000000f0d0d7210 */ /* 0x000fe20007ffe0ff */
[----:B------:R-:W-:-:S04]  /*1280*/  IMAD.WIDE.U32 R14, R63, c[0x0][0x1c0], RZ ;  /* 0x000070003f0e7a25 */ /* 0x000fc800078e00ff */
[C---:B------:R-:W-:Y:S01]  /*1290*/  IMAD R19, R63.reuse, c[0x0][0x1c4], R18 ;  /* 0x000071003f137a24 */ /* 0x040fe200078e0212 */
[----:B------:R-:W-:Y:S01]  /*12a0*/  LEA R24, P1, R14, R40, 0x1 ;  /* 0x000000280e187211 */ /* 0x000fe200078208ff */
[C---:B------:R-:W-:Y:S02]  /*12b0*/  IMAD R17, R63.reuse, c[0x0][0x18c], R16 ;  /* 0x000063003f117a24 */ /* 0x040fe400078e0210 */
[----:B------:R-:W-:Y:S01]  /*12c0*/  IMAD.WIDE.U32 R12, R63, c[0x0][0x188], R12 ;  /* 0x000062003f0c7a25 */ /* 0x000fe200078e000c */
[----:B------:R-:W-:-:S04]  /*12d0*/  IADD3 R15, R15, R19, RZ ;  /* 0x000000130f0f7210 */ /* 0x000fc80007ffe0ff */
[----:B------:R-:W-:Y:S02]  /*12e0*/  LEA.HI.X R25, R14, R39, R15, 0x1, P1 ;  /* 0x000000270e197211 */ /* 0x000fe400008f0c0f */
[----:B------:R-:W-:Y:S02]  /*12f0*/  IADD3 R13, R13, R17, RZ ;  /* 0x000000110d0d7210 */ /* 0x000fe40007ffe0ff */
[----:B------:R-:W-:Y:S01]  /*1300*/  LEA R118, P0, R12, c[0x0][0x220], 0x2 ;  /* 0x000088000c767a11 */ /* 0x000fe200078010ff */
[----:B------:R-:W-:-:S03]  /*1310*/  IMAD.WIDE R24, R35, 0x10, R24 ;  /* 0x0000001023187825 */ /* 0x000fc600078e0218 */
[----:B------:R-:W-:Y:S02]  /*1320*/  LEA.HI.X R119, R12, c[0x0][0x224], R13, 0x2, P0 ;  /* 0x000089000c777a11 */ /* 0x000fe400000f140d */
[----:B------:R0:W2:Y:S04]  /*1330*/  LDG.E.128 R12, [R24.64] ;  /* 0x00000004180c7981 */ /* 0x0000a8000c1e1d00 */
[----:B------:R0:W3:Y:S04]  /*1340*/  LDG.E.128 R16, [R24.64+0x200] ;  /* 0x0002000418107981 */ /* 0x0000e8000c1e1d00 */
[----:B------:R1:W4:Y:S01]  /*1350*/  LDG.E R59, [R118.64] ;  /* 0x00000004763b7981 */ /* 0x000322000c1e1900 */
[----:B------:R-:W-:-:S02]  /*1360*/  IMAD R124, R56, c[0x0][0x198], RZ ;  /* 0x00006600387c7a24 */ /* 0x000fc400078e02ff */
[----:B------:R-:W-:-:S04]  /*1370*/  IMAD.WIDE.U32 R120, R57, c[0x0][0x198], RZ ;  /* 0x0000660039787a25 */ /* 0x000fc800078e00ff */
[----:B------:R-:W-:Y:S02]  /*1380*/  IMAD R117, R57, c[0x0][0x19c], R124 ;  /* 0x0000670039757a24 */ /* 0x000fe400078e027c */
[----:B------:R-:W-:-:S03]  /*1390*/  IMAD R122, R122, c[0x0][0x1a0], RZ ;  /* 0x000068007a7a7a24 */ /* 0x000fc600078e02ff */
[----:B------:R-:W-:Y:S02]  /*13a0*/  IADD3 R121, R121, R117, RZ ;  /* 0x0000007579797210 */ /* 0x000fe40007ffe0ff */
[----:B------:R-:W-:Y:S01]  /*13b0*/  IADD3 R117, R38, -0x1, RZ ;  /* 0xffffffff26757810 */ /* 0x000fe20007ffe0ff */
[C---:B-1----:R-:W-:Y:S01]  /*13c0*/  IMAD R119, R63.reuse, c[0x0][0x1a4], R122 ;  /* 0x000069003f777a24 */ /* 0x042fe200078e027a */
[----:B------:R-:W-:Y:S01]  /*13d0*/  ISETP.NE.AND P1, PT, R48, RZ, PT ;  /* 0x000000ff3000720c */ /* 0x000fe20003f25270 */
[----:B0-----:R-:W-:Y:S01]  /*13e0*/  IMAD.WIDE.U32 R24, R63, c[0x0][0x1a0], R120 ;  /* 0x000068003f187a25 */ /* 0x001fe200078e0078 */
[----:B------:R-:W-:-:S04]  /*13f0*/  LEA.HI R118, R117, R117, RZ, 0x1 ;  /* 0x0000007575767211 */ /* 0x000fc800078f08ff */
[----:B------:R-:W-:Y:S02]  /*1400*/  LOP3.LUT R120, R118, 0xfffffe, RZ, 0xc0, !PT ;  /* 0x00fffffe76787812 */ /* 0x000fe400078ec0ff */
[----:B------:R-:W-:Y:S02]  /*1410*/  IADD3 R25, R25, R119, RZ ;  /* 0x0000007719197210 */ /* 0x000fe40007ffe0ff */
[C---:B------:R-:W-:Y:S02]  /*1420*/  LEA R118, P2, R24.reuse, c[0x0][0x228], 0x2 ;  /* 0x00008a0018767a11 */ /* 0x040fe400078410ff */
[----:B------:R-:W-:Y:S02]  /*1430*/  IADD3 R120, R117, -R120, RZ ;  /* 0x8000007875787210 */ /* 0x000fe40007ffe0ff */
[----:B------:R-:W-:Y:S02]  /*1440*/  LEA.HI.X R119, R24, c[0x0][0x22c], R25, 0x2, P2 ;  /* 0x00008b0018777a11 */ /* 0x000fe400010f1419 */
[----:B------:R-:W-:-:S02]  /*1450*/  SHF.L.U32 R25, R48, 0x1, RZ ;  /* 0x0000000130197819 */ /* 0x000fc400000006ff */
[----:B------:R-:W-:Y:S01]  /*1460*/  IADD3 R121, R48, 0x200, RZ ;  /* 0x0000020030797810 */ /* 0x000fe20007ffe0ff */
[----:B------:R0:W5:Y:S01]  /*1470*/  LDG.E R117, [R118.64] ;  /* 0x0000000476757981 */ /* 0x000162000c1e1900 */
[----:B------:R-:W-:Y:S02]  /*1480*/  @!P1 LEA R121, R120, R63, 0x8 ;  /* 0x0000003f78799211 */ /* 0x000fe400078e40ff */
[----:B------:R-:W-:-:S04]  /*1490*/  LOP3.LUT R120, R25, 0xffffffc0, RZ, 0xc0, !PT ;  /* 0xffffffc019787812 */ /* 0x000fc800078ec0ff */
[----:B0-----:R-:W-:Y:S02]  /*14a0*/  IADD3 R118, R47, R47, R120 ;  /* 0x0000002f2f767210 */ /* 0x001fe40007ffe078 */
[----:B------:R-:W-:Y:S02]  /*14b0*/  LOP3.LUT P0, RZ, R48, 0x1f, RZ, 0xc0, !PT ;  /* 0x0000001f30ff7812 */ /* 0x000fe4000780c0ff */
[----:B------:R-:W-:Y:S02]  /*14c0*/  SHF.L.U32 R126, R121, 0x2, RZ ;  /* 0x00000002797e7819 */ /* 0x000fe400000006ff */
[----:B------:R-:W-:Y:S02]  /*14d0*/  ISETP.LT.OR P0, PT, R38, 0x2, P0 ;  /* 0x000000022600780c */ /* 0x000fe40000701670 */
[----:B------:R-:W-:-:S11]  /*14e0*/  MOV R25, RZ ;  /* 0x000000ff00197202 */ /* 0x000fd60000000f00 */
[----:B------:R-:W-:-:S05]  /*14f0*/  @!P0 IADD3 R24, R38, -0x2, RZ ;  /* 0xfffffffe26188810 */ /* 0x000fca0007ffe0ff */
[----:B------:R-:W-:Y:S01]  /*1500*/  @!P0 IMAD R125, R24, c[0x0][0x16c], R63 ;  /* 0x00005b00187d8a24 */ /* 0x000fe200078e023f */
[----:B------:R-:W-:-:S03]  /*1510*/  MOV R24, 0x3f800000 ;  /* 0x3f80000000187802 */ /* 0x000fc60000000f00 */
[----:B------:R-:W-:Y:S01]  /*1520*/  @!P0 IMAD.WIDE R124, R125, 0x8, R22 ;  /* 0x000000087d7c8825 */ /* 0x000fe200078e0216 */
[--C-:B------:R-:W-:Y:S02]  /*1530*/  HADD2.F32 R131, -RZ, R7.reuse.H0_H0 ;  /* 0x20000007ff837230 */ /* 0x100fe40000004100 */
        /* <DEDUP_REMOVED lines=20> */
[----:B--2---:R-:W-:Y:S04]  /*1680*/  STS.128 [R34.X16], R12 ;  /* 0x0000000c22007388 */ /* 0x004fe8000000cc00 */
[----:B---3--:R-:W-:Y:S01]  /*1690*/  STS.128 [R34.X16+0x200], R16 ;  /* 0x0002001022007388 */ /* 0x008fe2000000cc00 */
[----:B------:R-:W-:-:S06]  /*16a0*/  NOP ;  /* 0x0000000000007918 */ /* 0x000fcc0000000000 */
[----:B------:R-:W0:Y:S01]  /*16b0*/  LDS.128 R12, [R118.X16] ;  /* 0x00000000760c7984 */ /* 0x000e22000000cc00 */
[----:B----4-:R-:W-:-:S03]  /*16c0*/  FMUL.FTZ R132, R59, 1.4426950216293334961 ;  /* 0x3fb8aa3b3b847820 */ /* 0x010fc60000410000 */
[----:B------:R1:W2:Y:S01]  /*16d0*/  LDS.128 R16, [R118.X16+0x10] ;  /* 0x0000100076107984 */ /* 0x0002a2000000cc00 */
[----:B------:R-:W-:-:S06]  /*16e0*/  FMUL.FTZ R147, R116, R132 ;  /* 0x0000008474937220 */ /* 0x000fcc0000410000 */
[----:B------:R-:W3:Y:S01]  /*16f0*/  MUFU.EX2 R147, R147 ;  /* 0x0000009300937308 */ /* 0x000ee20000000800 */
[-C--:B------:R-:W-:Y:S02]  /*1700*/  FMUL.FTZ R122, R115, R132.reuse ;  /* 0x00000084737a7220 */ /* 0x080fe40000410000 */
[-C--:B------:R-:W-:Y:S02]  /*1710*/  FMUL.FTZ R121, R114, R132.reuse ;  /* 0x0000008472797220 */ /* 0x080fe40000410000 */
[----:B------:R-:W-:-:S03]  /*1720*/  FMUL.FTZ R120, R113, R132 ;  /* 0x0000008471787220 */ /* 0x000fc60000410000 */
[----:B------:R-:W4:Y:S01]  /*1730*/  MUFU.EX2 R122, R122 ;  /* 0x0000007a007a7308 */ /* 0x000f220000000800 */
[----:B---3--:R3:W-:Y:S04]  /*1740*/  STS [R126+0x1d10], R147 ;  /* 0x001d10937e007388 */ /* 0x0087e80000000800 */
[----:B------:R-:W-:Y:S01]  /*1750*/  BAR.SYNC.DEFER_BLOCKING 0x0 ;  /* 0x0000000000007b1d */ /* 0x000fe20000010000 */
[----:B------:R-:W-:-:S05]  /*1760*/  FMUL.FTZ R119, R112, R132 ;  /* 0x0000008470777220 */ /* 0x000fca0000410000 */
[----:B------:R-:W2:Y:S01]  /*1770*/  MUFU.EX2 R121, R121 ;  /* 0x0000007900797308 */ /* 0x000ea20000000800 */
[--C-:B0-----:R-:W-:Y:S02]  /*1780*/  HADD2.F32 R162, -RZ, R12.reuse.H0_H0 ;  /* 0x2000000cffa27230 */ /* 0x101fe40000004100 */
[----:B------:R-:W-:Y:S02]  /*1790*/  HADD2.F32 R163, -RZ, R12.H1_H1 ;  /* 0x3000000cffa37230 */ /* 0x000fe40000004100 */
[--C-:B------:R-:W-:Y:S02]  /*17a0*/  HADD2.F32 R166, -RZ, R13.reuse.H0_H0 ;  /* 0x2000000dffa67230 */ /* 0x100fe40000004100 */
[----:B------:R-:W-:Y:S01]  /*17b0*/  HADD2.F32 R165, -RZ, R13.H1_H1 ;  /* 0x3000000dffa57230 */ /* 0x000fe20000004100 */
[----:B------:R-:W0:Y:S01]  /*17c0*/  MUFU.EX2 R120, R120 ;  /* 0x0000007800787308 */ /* 0x000e220000000800 */
[--C-:B------:R-:W-:Y:S02]  /*17d0*/  HADD2.F32 R13, -RZ, R4.reuse.H0_H0 ;  /* 0x20000004ff0d7230 */ /* 0x100fe40000004100 */
[----:B------:R-:W-:Y:S01]  /*17e0*/  HADD2.F32 R12, -RZ, R4.H1_H1 ;  /* 0x30000004ff0c7230 */ /* 0x000fe20000004100 */
[----:B-1----:R-:W-:Y:S01]  /*17f0*/  FMUL.FTZ R118, R111, R132 ;  /* 0x000000846f767220 */ /* 0x002fe20000410000 */
[----:B------:R-:W-:-:S02]  /*1800*/  HADD2.F32 R170, -RZ, R14.H0_H0 ;  /* 0x2000000effaa7230 */ /* 0x000fc40000004100 */
[----:B------:R-:W-:Y:S02]  /*1810*/  HADD2.F32 R169, -RZ, R14.H1_H1 ;  /* 0x3000000effa97230 */ /* 0x000fe40000004100 */
[--C-:B------:R-:W-:Y:S02]  /*1820*/  HADD2.F32 R172, -RZ, R15.reuse.H0_H0 ;  /* 0x2000000fffac7230 */ /* 0x100fe40000004100 */
[----:B------:R-:W-:Y:S01]  /*1830*/  HADD2.F32 R171, -RZ, R15.H1_H1 ;  /* 0x3000000fffab7230 */ /* 0x000fe20000004100 */
[----:B------:R-:W-:Y:S01]  /*1840*/  FMUL.FTZ R123, R110, R132 ;  /* 0x000000846e7b7220 */ /* 0x000fe20000410000 */
[--C-:B------:R-:W-:Y:S01]  /*1850*/  HADD2.F32 R14, -RZ, R5.reuse.H1_H1 ;  /* 0x30000005ff0e7230 */ /* 0x100fe20000004100 */
[----:B------:R-:W1:Y:S01]  /*1860*/  MUFU.EX2 R119, R119 ;  /* 0x0000007700777308 */ /* 0x000e620000000800 */
[----:B------:R-:W-:Y:S01]  /*1870*/  HADD2.F32 R15, -RZ, R5.H0_H0 ;  /* 0x20000005ff0f7230 */ /* 0x000fe20000004100 */
[----:B------:R-:W-:Y:S01]  /*1880*/  FMUL.FTZ R144, R116, R13 ;  /* 0x0000000d74907220 */ /* 0x000fe20000410000 */
[----:B------:R0:W5:Y:S01]  /*1890*/  @!P0 LDG.E.64 R24, [R124.64] ;  /* 0x000000047c188981 */ /* 0x000162000c1e1b00 */
[----:B------:R-:W-:-:S02]  /*18a0*/  FMUL.FTZ R181, R115, R12 ;  /* 0x0000000c73b57220 */ /* 0x000fc40000410000 */
[----:B------:R-:W-:Y:S02]  /*18b0*/  FMUL.FTZ R143, R113, R14 ;  /* 0x0000000e718f7220 */ /* 0x000fe40000410000 */
[----:B------:R-:W1:Y:S01]  /*18c0*/  MUFU.EX2 R118, R118 ;  /* 0x0000007600767308 */ /* 0x000e620000000800 */
[----:B------:R-:W-:Y:S02]  /*18d0*/  FMUL.FTZ R148, R114, R15 ;  /* 0x0000000f72947220 */ /* 0x000fe40000410000 */
[-C--:B----4-:R-:W-:Y:S02]  /*18e0*/  FMUL.FTZ R14, R147, R122.reuse ;  /* 0x0000007a930e7220 */ /* 0x090fe40000410000 */
[----:B------:R-:W-:Y:S01]  /*18f0*/  FFMA.FTZ R12, R144, R122, R181 ;  /* 0x0000007a900c7223 */ /* 0x000fe200000100b5 */
[----:B0-----:R-:W-:Y:S01]  /*1900*/  HADD2.F32 R125, -RZ, R6.H0_H0 ;  /* 0x20000006ff7d7230 */ /* 0x001fe20000004100 */
[----:B------:R-:W-:Y:S01]  /*1910*/  FMUL.FTZ R128, R109, R132 ;  /* 0x000000846d807220 */ /* 0x000fe20000410000 */
[----:B------:R-:W0:Y:S01]  /*1920*/  MUFU.EX2 R123, R123 ;  /* 0x0000007b007b7308 */ /* 0x000e220000000800 */
[----:B--2---:R-:W-:-:S02]  /*1930*/  FMUL.FTZ R13, R121, R14 ;  /* 0x0000000e790d7220 */ /* 0x004fc40000410000 */
[----:B------:R-:W-:Y:S01]  /*1940*/  FFMA.FTZ R12, R121, R12, R148 ;  /* 0x0000000c790c7223 */ /* 0x000fe20000010094 */
[----:B------:R-:W-:Y:S01]  /*1950*/  ISETP.NE.AND P0, PT, R48, 0x3f, PT ;  /* 0x0000003f3000780c */ /* 0x000fe20003f05270 */
[----:B---3--:R-:W-:Y:S01]  /*1960*/  FMUL.FTZ R126, R108, R132 ;  /* 0x000000846c7e7220 */ /* 0x008fe20000410000 */
[----:B------:R-:W-:Y:S01]  /*1970*/  HADD2.F32 R124, -RZ, R6.H1_H1 ;  /* 0x30000006ff7c7230 */ /* 0x000fe20000004100 */
[----:B------:R-:W-:Y:S01]  /*1980*/  FMUL.FTZ R142, R112, R125 ;  /* 0x0000007d708e7220 */ /* 0x000fe20000410000 */
[----:B------:R-:W2:Y:S01]  /*1990*/  MUFU.EX2 R128, R128 ;  /* 0x0000008000807308 */ /* 0x000ea20000000800 */
[C---:B------:R-:W-:Y:S02]  /*19a0*/  FMUL.FTZ R14, R120.reuse, R13 ;  /* 0x0000000d780e7220 */ /* 0x040fe40000410000 */
[----:B------:R-:W-:Y:S02]  /*19b0*/  FFMA.FTZ R12, R120, R12, R143 ;  /* 0x0000000c780c7223 */ /* 0x000fe4000001008f */
[----:B------:R-:W-:-:S02]  /*19c0*/  FMUL.FTZ R127, R107, R132 ;  /* 0x000000846b7f7220 */ /* 0x000fc40000410000 */
[----:B------:R-:W-:Y:S01]  /*19d0*/  FMUL.FTZ R145, R111, R124 ;  /* 0x0000007c6f917220 */ /* 0x000fe20000410000 */
[----:B------:R-:W3:Y:S01]  /*19e0*/  MUFU.EX2 R126, R126 ;  /* 0x0000007e007e7308 */ /* 0x000ee20000000800 */
[C---:B-1----:R-:W-:Y:S01]  /*19f0*/  FMUL.FTZ R13, R119.reuse, R14 ;  /* 0x0000000e770d7220 */ /* 0x042fe20000410000 */
[----:B------:R1:W4:Y:S01]  /*1a00*/  @P0 LDS R164, [R48.X4+0x2514] ;  /* 0x0025140030a40984 */ /* 0x0003220000004800 */
[----:B------:R-:W-:Y:S02]  /*1a10*/  FFMA.FTZ R12, R119, R12, R142 ;  /* 0x0000000c770c7223 */ /* 0x000fe4000001008e */
[----:B------:R-:W-:Y:S02]  /*1a20*/  FMUL.FTZ R129, R106, R132 ;  /* 0x000000846a817220 */ /* 0x000fe40000410000 */
[C---:B------:R-:W-:Y:S01]  /*1a30*/  FMUL.FTZ R14, R118.reuse, R13 ;  /* 0x0000000d760e7220 */ /* 0x040fe20000410000 */
[----:B------:R-:W1:Y:S01]  /*1a40*/  MUFU.EX2 R127, R127 ;  /* 0x0000007f007f7308 */ /* 0x000e620000000800 */
[----:B------:R-:W-:-:S02]  /*1a50*/  FFMA.FTZ R12, R118, R12, R145 ;  /* 0x0000000c760c7223 */ /* 0x000fc40000010091 */
[----:B------:R-:W-:Y:S02]  /*1a60*/  FMUL.FTZ R124, R105, R132 ;  /* 0x00000084697c7220 */ /* 0x000fe40000410000 */
[C---:B0-----:R-:W-:Y:S02]  /*1a70*/  FMUL.FTZ R13, R123.reuse, R14 ;  /* 0x0000000e7b0d7220 */ /* 0x041fe40000410000 */
[----:B------:R-:W-:Y:S01]  /*1a80*/  FFMA.FTZ R12, R123, R12, R146 ;  /* 0x0000000c7b0c7223 */ /* 0x000fe20000010092 */
[----:B------:R-:W0:Y:S01]  /*1a90*/  MUFU.EX2 R129, R129 ;  /* 0x0000008100817308 */ /* 0x000e220000000800 */
[----:B------:R-:W-:Y:S02]  /*1aa0*/  FMUL.FTZ R125, R103, R132 ;  /* 0x00000084677d7220 */ /* 0x000fe40000410000 */
[C---:B--2---:R-:W-:Y:S02]  /*1ab0*/  FMUL.FTZ R13, R128.reuse, R13 ;  /* 0x0000000d800d7220 */ /* 0x044fe40000410000 */
[----:B------:R-:W-:-:S03]  /*1ac0*/  FFMA.FTZ R12, R128, R12, R149 ;  /* 0x0000000c800c7223 */ /* 0x000fc60000010095 */
[----:B------:R-:W2:Y:S01]  /*1ad0*/  MUFU.EX2 R124, R124 ;  /* 0x0000007c007c7308 */ /* 0x000ea20000000800 */
[----:B------:R-:W-:Y:S02]  /*1ae0*/  FMUL.FTZ R130, R101, R132 ;  /* 0x0000008465827220 */ /* 0x000fe40000410000 */
[C---:B---3--:R-:W-:Y:S02]  /*1af0*/  FMUL.FTZ R14, R126.reuse, R13 ;  /* 0x0000000d7e0e7220 */ /* 0x048fe40000410000 */
[----:B------:R-:W-:-:S03]  /*1b00*/  FFMA.FTZ R12, R126, R12, R177 ;  /* 0x0000000c7e0c7223 */ /* 0x000fc600000100b1 */
[----:B------:R-:W3:Y:S01]  /*1b10*/  MUFU.EX2 R125, R125 ;  /* 0x0000007d007d7308 */ /* 0x000ee20000000800 */
        /* <DEDUP_REMOVED lines=9> */
[----:B------:R-:W-:-:S05]  /*1bb0*/  FFMA.FTZ R12, R124, R12, R179 ;  /* 0x0000000c7c0c7223 */ /* 0x000fca00000100b3 */
[----:B------:R-:W2:Y:S01]  /*1bc0*/  MUFU.EX2 R151, R151 ;  /* 0x0000009700977308 */ /* 0x000ea20000000800 */
[C---:B---3--:R-:W-:Y:S02]  /*1bd0*/  FMUL.FTZ R13, R125.reuse, R14 ;  /* 0x0000000e7d0d7220 */ /* 0x048fe40000410000 */
[----:B------:R-:W-:Y:S02]  /*1be0*/  FFMA.FTZ R12, R125, R12, R154 ;  /* 0x0000000c7d0c7223 */ /* 0x000fe4000001009a */
[C---:B-1----:R-:W-:Y:S02]  /*1bf0*/  FMUL.FTZ R14, R130.reuse, R13 ;  /* 0x0000000d820e7220 */ /* 0x042fe40000410000 */
[----:B------:R-:W-:Y:S02]  /*1c00*/  FFMA.FTZ R12, R130, R12, R183 ;  /* 0x0000000c820c7223 */ /* 0x000fe400000100b7 */
[C---:B0-----:R-:W-:Y:S02]  /*1c10*/  FMUL.FTZ R14, R131.reuse, R14 ;  /* 0x0000000e830e7220 */ /* 0x041fe40000410000 */
[----:B------:R-:W-:Y:S01]  /*1c20*/  FFMA.FTZ R13, R131, R12, R158 ;  /* 0x0000000c830d7223 */ /* 0x000fe2000001009e */
[----:B------:R-:W-:-:S02]  /*1c30*/  HADD2.F32 R176, -RZ, R16.H0_H0 ;  /* 0x20000010ffb07230 */ /* 0x000fc40000004100 */
[----:B------:R-:W-:Y:S02]  /*1c40*/  HADD2.F32 R175, -RZ, R16.H1_H1 ;  /* 0x30000010ffaf7230 */ /* 0x000fe40000004100 */
[--C-:B------:R-:W-:Y:S01]  /*1c50*/  HADD2.F32 R174, -RZ, R17.reuse.H0_H0 ;  /* 0x20000011ffae7230 */ /* 0x100fe20000004100 */
[C---:B--2---:R-:W-:Y:S01]  /*1c60*/  FMUL.FTZ R12, R151.reuse, R14 ;  /* 0x0000000e970c7220 */ /* 0x044fe20000410000 */
[----:B------:R-:W-:Y:S01]  /*1c70*/  HADD2.F32 R159, -RZ, R17.H1_H1 ;  /* 0x30000011ff9f7230 */ /* 0x000fe20000004100 */
[----:B------:R-:W-:Y:S01]  /*1c80*/  FFMA.FTZ R13, R151, R13, R160 ;  /* 0x0000000d970d7223 */ /* 0x000fe200000100a0 */
[--C-:B------:R-:W-:Y:S02]  /*1c90*/  HADD2.F32 R161, -RZ, R18.reuse.H0_H0 ;  /* 0x20000012ffa17230 */ /* 0x100fe40000004100 */
[----:B------:R-:W-:Y:S02]  /*1ca0*/  HADD2.F32 R157, -RZ, R18.H1_H1 ;  /* 0x30000012ff9d7230 */ /* 0x000fe40000004100 */
[----:B------:R-:W-:-:S02]  /*1cb0*/  HADD2.F32 R153, -RZ, R19.H0_H0 ;  /* 0x20000013ff997230 */ /* 0x000fc40000004100 */
[----:B------:R-:W-:Y:S01]  /*1cc0*/  HADD2.F32 R155, -RZ, R19.H1_H1 ;  /* 0x30000013ff9b7230 */ /* 0x000fe20000004100 */
[----:B------:R-:W-:Y:S05]  /*1cd0*/  @P0 BRA `(.L_x_3831) ;  /* 0x0000007000000947 */ /* 0x000fea0003800000 */
[----:B----4-:R-:W-:Y:S02]  /*1ce0*/  ISETP.NE.AND P0, PT, R38, c[0x0][0x174], PT ;  /* 0x00005d0026007a0c */ /* 0x010fe40003f05270 */
[----:B------:R-:W-:-:S11]  /*1cf0*/  MOV R164, 0x3f800000 ;  /* 0x3f80000000a47802 */ /* 0x000fd60000000f00 */
[----:B------:R-:W-:-:S04]  /*1d00*/  @P0 LEA.HI R14, R38, R38, RZ, 0x1 ;  /* 0x00000026260e0211 */ /* 0x000fc800078f08ff */
[----:B------:R-:W-:-:S04]  /*1d10*/  @P0 LOP3.LUT R15, R14, 0xfffffe, RZ, 0xc0, !PT ;  /* 0x00fffffe0e0f0812 */ /* 0x000fc800078ec0ff */
[----:B------:R-:W-:-:S04]  /*1d20*/  @P0 IADD3 R14, -R15, R38, RZ ;  /* 0x000000260f0e0210 */ /* 0x000fc80007ffe1ff */
[----:B------:R-:W-:-:S05]  /*1d30*/  @P0 LEA R14, R14, R63, 0x8 ;  /* 0x0000003f0e0e0211 */ /* 0x000fca00078e40ff */
[----:B------:R0:W1:Y:S02]  /*1d40*/  @P0 LDS R164, [R14.X4+0x1d10] ;  /* 0x001d10000ea40984 */ /* 0x0000640000004800 */
.L_x_3831:
[----:B----4-:R-:W-:Y:S05]  /*1d50*/  BSYNC B0 ;  /* 0x0000000000007941 */ /* 0x010fea0003800000 */
.L_x_3830:
[----:B------:R-:W-:Y:S01]  /*1d60*/  ISETP.GT.U32.AND P0, PT, R48, 0x1f, PT ;  /* 0x0000001f3000780c */ /* 0x000fe20003f04070 */
[C---:B-----5:R-:W-:Y:S01]  /*1d70*/  FMUL.FTZ R19, R117.reuse, R169 ;  /* 0x000000a975137220 */ /* 0x060fe20000410000 */
[----:B------:R2:W-:Y:S01]  /*1d80*/  STS.64 [R48.X8+0x1900], R12 ;  /* 0x0019000c30007388 */ /* 0x0005e20000008a00 */
[C---:B------:R-:W-:Y:S01]  /*1d90*/  FMUL.FTZ R18, R117.reuse, R170 ;  /* 0x000000aa75127220 */ /* 0x040fe20000410000 */
[----:B------:R-:W-:Y:S01]  /*1da0*/  BSSY B0, `(.L_x_3832) ;  /* 0x000005c000007945 */ /* 0x000fe20003800000 */
[C---:B------:R-:W-:Y:S02]  /*1db0*/  FMUL.FTZ R132, R117.reuse, R172 ;  /* 0x000000ac75847220 */ /* 0x040fe40000410000 */
[C---:B------:R-:W-:Y:S02]  /*1dc0*/  FMUL.FTZ R173, R117.reuse, R176 ;  /* 0x000000b075ad7220 */ /* 0x040fe40000410000 */
[C---:B------:R-:W-:Y:S02]  /*1dd0*/  FMUL.FTZ R185, R117.reuse, R174 ;  /* 0x000000ae75b97220 */ /* 0x040fe40000410000 */
[----:B0-----:R-:W-:-:S02]  /*1de0*/  FMUL.FTZ R14, R117, R162 ;  /* 0x000000a2750e7220 */ /* 0x001fc40000410000 */
[C---:B------:R-:W-:Y:S02]  /*1df0*/  FMUL.FTZ R15, R117.reuse, R163 ;  /* 0x000000a3750f7220 */ /* 0x040fe40000410000 */
[C---:B------:R-:W-:Y:S02]  /*1e00*/  FMUL.FTZ R16, R117.reuse, R166 ;  /* 0x000000a675107220 */ /* 0x040fe40000410000 */
[C---:B------:R-:W-:Y:S02]  /*1e10*/  FMUL.FTZ R17, R117.reuse, R165 ;  /* 0x000000a575117220 */ /* 0x040fe40000410000 */
[C---:B------:R-:W-:Y:S02]  /*1e20*/  FMUL.FTZ R133, R117.reuse, R171 ;  /* 0x000000ab75857220 */ /* 0x040fe40000410000 */
[C---:B--2---:R-:W-:Y:S02]  /*1e30*/  FMUL.FTZ R13, R117.reuse, R175 ;  /* 0x000000af750d7220 */ /* 0x044fe40000410000 */
        /* <DEDUP_REMOVED lines=28> */
.L_x_3885:
        /* <DEDUP_REMOVED lines=24> */
.L_x_3886:
[----:B------:R-:W-:Y:S02]  /*2180*/  ISETP.GE.AND P0, PT, R47, 0x10, PT ;  /* 0x000000102f00780c */ /* 0x000fe40003f06270 */
[----:B------:R-:W-:-:S11]  /*2190*/  MOV R184, R16 ;  /* 0x0000001000b87202 */ /* 0x000fd60000000f00 */
        /* <DEDUP_REMOVED lines=8> */
[----:B-1----:R-:W-:Y:S05]  /*2220*/  CALL.REL.NOINC `($__internal_157_$__cuda_sm70_shflsync_idx_p) ;  /* 0x00003f5000007944 */ /* 0x002fea0003c00000 */
.L_x_3836:
[----:B------:R-:W-:Y:S05]  /*2230*/  BRA.CONV ~URZ, `(.L_x_3837) ;  /* 0x000000637f007947 */ /* 0x000fea000b800000 */
[----:B0-----:R-:W-:Y:S01]  /*2240*/  HFMA2.MMA R187, -RZ, RZ, 0, 1.847743988037109375e-06 ;  /* 0x0000001fffbb7435 */ /* 0x001fe200000001ff */
[----:B------:R-:W-:-:S02]  /*2250*/  MOV R186, R184 ;  /* 0x000000b800ba7202 */ /* 0x000fc40000000f00 */
[----:B-1----:R-:W-:Y:S02]  /*2260*/  MOV R15, 0x1f ;  /* 0x0000001f000f7802 */ /* 0x002fe40000000f00 */
[----:B------:R-:W-:Y:S02]  /*2270*/  MOV R188, 0xffffffff ;  /* 0xffffffff00bc7802 */ /* 0x000fe40000000f00 */
[----:B------:R-:W-:Y:S02]  /*2280*/  MOV R12, 0x22a0 ;  /* 0x000022a0000c7802 */ /* 0x000fe40000000f00 */
[----:B------:R-:W-:Y:S05]  /*2290*/  CALL.REL.NOINC `($__internal_157_$__cuda_sm70_shflsync_idx_p) ;  /* 0x00003ee000007944 */ /* 0x000fea0003c00000 */
.L_x_3837:
[----:B------:R-:W-:Y:S05]  /*22a0*/  BRA.DIV ~URZ, `(.L_x_3838) ;  /* 0x000034f27f007947 */ /* 0x000fea000b800000 */
[----:B------:R2:W3:Y:S04]  /*22b0*/  SHFL.UP PT, R16, R17, 0x1, RZ ;  /* 0x0420000011107989 */ /* 0x0004e800000e00ff */
[----:B------:R-:W4:Y:S04]  /*22c0*/  SHFL.IDX PT, R24, R24, RZ, 0x1f ;  /* 0x00001fff18187589 */ /* 0x000f2800000e0000 */
[----:B------:R2:W0:Y:S04]  /*22d0*/  SHFL.IDX PT, R13, R25, RZ, 0x1f ;  /* 0x00001fff190d7589 */ /* 0x00042800000e0000 */
[----:B------:R2:W1:Y:S02]  /*22e0*/  SHFL.UP PT, R17, R184, 0x1, RZ ;  /* 0x04200000b8117989 */ /* 0x00046400000e00ff */
.L_x_3887:
[----:B01----:R-:W0:Y:S01]  /*22f0*/  LDS.64 R14, [R48.X16+0x1900] ;  /* 0x00190000300e7984 */ /* 0x003e22000000ca00 */
[----:B----4-:R-:W-:Y:S01]  /*2300*/  MOV R12, R24 ;  /* 0x00000018000c7202 */ /* 0x010fe20000000f00 */
[----:B---3--:R-:W-:-:S04]  /*2310*/  @P1 FFMA.FTZ R13, R13, R16, R17 ;  /* 0x000000100d0d1223 */ /* 0x008fc80000010011 */
[----:B------:R-:W-:Y:S02]  /*2320*/  @P1 FMUL.FTZ R12, R12, R16 ;  /* 0x000000100c0c1220 */ /* 0x000fe40000410000 */
[C---:B0-----:R-:W-:Y:S02]  /*2330*/  FFMA.FTZ R15, R14.reuse, R13, R15 ;  /* 0x0000000d0e0f7223 */ /* 0x041fe4000001000f */
[----:B------:R-:W-:-:S05]  /*2340*/  FMUL.FTZ R14, R14, R12 ;  /* 0x0000000c0e0e7220 */ /* 0x000fca0000410000 */
[----:B------:R0:W-:Y:S02]  /*2350*/  STS.128 [R48.X16+0x1900], R12 ;  /* 0x0019000c30007388 */ /* 0x0001e4000000cc00 */
.L_x_3833:
[----:B------:R-:W-:Y:S05]  /*2360*/  BSYNC B0 ;  /* 0x0000000000007941 */ /* 0x000fea0003800000 */
.L_x_3832:
[----:B------:R-:W-:Y:S01]  /*2370*/  WARPSYNC 0xffffffff ;  /* 0xffffffff00007948 */ /* 0x000fe20003800000 */
[----:B------:R-:W-:Y:S01]  /*2380*/  BAR.SYNC.DEFER_BLOCKING 0x0 ;  /* 0x0000000000007b1d */ /* 0x000fe20000010000 */
[C---:B01----:R-:W-:Y:S01]  /*2390*/  FMUL.FTZ R14, R151.reuse, R164 ;  /* 0x000000a4970e7220 */ /* 0x043fe20000410000 */
[----:B------:R-:W-:Y:S01]  /*23a0*/  LOP3.LUT P0, RZ, R48, 0x1f, RZ, 0xc0, !PT ;  /* 0x0000001f30ff7812 */ /* 0x000fe2000780c0ff */
[----:B------:R-:W-:Y:S01]  /*23b0*/  FFMA.FTZ R13, R151, R185, R180 ;  /* 0x000000b9970d7223 */ /* 0x000fe200000100b4 */
[----:B--2---:R-:W-:Y:S01]  /*23c0*/  HFMA2.MMA R17, -RZ, RZ, 0, 0 ;  /* 0x00000000ff117435 */ /* 0x004fe200000001ff */
        /* <DEDUP_REMOVED lines=64> */
.L_x_3888:
        /* <DEDUP_REMOVED lines=26> */
.L_x_3889:
        /* <DEDUP_REMOVED lines=11> */
.L_x_3840:
[----:B-12---:R-:W-:Y:S05]  /*2a20*/  BSYNC B0 ;  /* 0x0000000000007941 */ /* 0x006fea0003800000 */
.L_x_3839:
[----:B------:R-:W-:Y:S01]  /*2a30*/  WARPSYNC 0xffffffff ;  /* 0xffffffff00007948 */ /* 0x000fe20003800000 */
[----:B------:R-:W-:Y:S01]  /*2a40*/  BAR.SYNC.DEFER_BLOCKING 0x0 ;  /* 0x0000000000007b1d */ /* 0x000fe20000010000 */
[----:B------:R-:W-:Y:S01]  /*2a50*/  FMUL.FTZ R162, R162, R147 ;  /* 0x00000093a2a27220 */ /* 0x000fe20000410000 */
[C---:B------:R-:W-:Y:S01]  /*2a60*/  ISETP.NE.AND P1, PT, R48.reuse, RZ, PT ;  /* 0x000000ff3000720c */ /* 0x040fe20003f25270 */
[----:B------:R-:W-:Y:S01]  /*2a70*/  FMUL.FTZ R163, R163, R144 ;  /* 0x00000090a3a37220 */ /* 0x000fe20000410000 */
[----:B------:R-:W-:Y:S01]  /*2a80*/  IADD3 R181, R48, 0x40, RZ ;  /* 0x0000004030b57810 */ /* 0x000fe20007ffe0ff */
[----:B0-----:R-:W-:Y:S01]  /*2a90*/  FFMA.FTZ R13, R33, R162, RZ ;  /* 0x000000a2210d7223 */ /* 0x001fe200000100ff */
[----:B------:R-:W-:Y:S01]  /*2aa0*/  BSSY B0, `(.L_x_3843) ;  /* 0x00000cb000007945 */ /* 0x000fe20003800000 */
[----:B------:R-:W-:Y:S01]  /*2ab0*/  FMUL.FTZ R166, R166, R25 ;  /* 0x00000019a6a67220 */ /* 0x000fe20000410000 */
[----:B------:R-:W-:Y:S01]  /*2ac0*/  LEA.HI.SX32 R181, R181, R48, 0x1b ;  /* 0x00000030b5b57211 */ /* 0x000fe200078fdaff */
[----:B------:R-:W-:-:S02]  /*2ad0*/  FFMA.FTZ R12, R32, R163, R13 ;  /* 0x000000a3200c7223 */ /* 0x000fc4000001000d */
[----:B------:R-:W-:Y:S02]  /*2ae0*/  FMUL.FTZ R165, R165, R24 ;  /* 0x00000018a5a57220 */ /* 0x000fe40000410000 */
[----:B------:R-:W-:Y:S02]  /*2af0*/  FFMA.FTZ R13, R31, R166, R12 ;  /* 0x000000a61f0d7223 */ /* 0x000fe4000001000c */
[----:B------:R-:W-:Y:S02]  /*2b00*/  FMUL.FTZ R170, R170, R143 ;  /* 0x0000008faaaa7220 */ /* 0x000fe40000410000 */
[----:B------:R-:W-:Y:S01]  /*2b10*/  FFMA.FTZ R12, R30, R165, R13 ;  /* 0x000000a51e0c7223 */ /* 0x000fe2000001000d */
[----:B------:R-:W-:Y:S01]  /*2b20*/  SHF.L.U64.HI R165, R72, 0x2, R61 ;  /* 0x0000000248a57819 */ /* 0x000fe2000001023d */
[----:B------:R-:W-:Y:S02]  /*2b30*/  FMUL.FTZ R169, R169, R142 ;  /* 0x0000008ea9a97220 */ /* 0x000fe40000410000 */
[----:B------:R-:W-:Y:S01]  /*2b40*/  FFMA.FTZ R13, R29, R170, R12 ;  /* 0x000000aa1d0d7223 */ /* 0x000fe2000001000c */
[----:B------:R-:W-:Y:S01]  /*2b50*/  SHF.L.U32 R170, R48, 0x4, RZ ;  /* 0x0000000430aa7819 */ /* 0x000fe200000006ff */
[----:B------:R-:W-:Y:S01]  /*2b60*/  FMUL.FTZ R172, R172, R145 ;  /* 0x00000091acac7220 */ /* 0x000fe20000410000 */
[----:B------:R-:W0:Y:S01]  /*2b70*/  LDS R162, [R48.X8+0x1b14] ;  /* 0x001b140030a27984 */ /* 0x000e220000008800 */
[----:B------:R-:W-:Y:S01]  /*2b80*/  FFMA.FTZ R12, R28, R169, R13 ;  /* 0x000000a91c0c7223 */ /* 0x000fe2000001000d */
[----:B------:R-:W-:Y:S01]  /*2b90*/  HFMA2.MMA R13, -RZ, RZ, 0, 0 ;  /* 0x00000000ff0d7435 */ /* 0x000fe200000001ff */
[----:B------:R-:W-:Y:S01]  /*2ba0*/  IMAD R14, R168, c[0x0][0x2b8], RZ ;  /* 0x0000ae00a80e7a24 */ /* 0x000fe200078e02ff */
[----:B------:R1:W-:Y:S01]  /*2bb0*/  @!P1 STS.64 [R63.X8+0x2610], R16 ;  /* 0x002610103f009388 */ /* 0x0003e20000008a00 */
[----:B------:R-:W-:Y:S01]  /*2bc0*/  FFMA.FTZ R15, R27, R172, R12 ;  /* 0x000000ac1b0f7223 */ /* 0x000fe2000001000c */
[----:B------:R-:W-:Y:S01]  /*2bd0*/  MOV R12, R48 ;  /* 0x00000030000c7202 */ /* 0x000fe20000000f00 */
[----:B------:R-:W-:Y:S01]  /*2be0*/  FMUL.FTZ R171, R171, R146 ;  /* 0x00000092abab7220 */ /* 0x000fe20000410000 */
[----:B------:R-:W-:Y:S01]  /*2bf0*/  LEA.HI.SX32 R170, R170, R170, 0x1b ;  /* 0x000000aaaaaa7211 */ /* 0x000fe200078fdaff */
[----:B------:R-:W-:Y:S01]  /*2c00*/  IMAD R163, R53, c[0x0][0x2bc], R14 ;  /* 0x0000af0035a37a24 */ /* 0x000fe200078e020e */
[----:B------:R-:W-:Y:S01]  /*2c10*/  HADD2.F32 R169, -RZ, R10.H1_H1 ;  /* 0x3000000affa97230 */ /* 0x000fe20000004100 */
[----:B------:R-:W-:-:S02]  /*2c20*/  FFMA.FTZ R15, R26, R171, R15 ;  /* 0x000000ab1a0f7223 */ /* 0x000fc4000001000f */
[----:B------:R-:W-:-:S04]  /*2c30*/  IMAD.WIDE.U32 R12, R53, c[0x0][0x2b8], R12 ;  /* 0x0000ae00350c7a25 */ /* 0x000fc800078e000c */
[----:B------:R-:W-:Y:S01]  /*2c40*/  FMUL.FTZ R176, R176, R148 ;  /* 0x00000094b0b07220 */ /* 0x000fe20000410000 */
[----:B------:R-:W-:Y:S01]  /*2c50*/  IADD3 R13, R13, R163, RZ ;  /* 0x000000a30d0d7210 */ /* 0x000fe20007ffe0ff */
[----:B------:R-:W-:Y:S02]  /*2c60*/  IMAD R14, R167, c[0x0][0x2c0], RZ ;  /* 0x0000b000a70e7a24 */ /* 0x000fe400078e02ff */
        /* <DEDUP_REMOVED lines=8> */
[----:B------:R-:W-:Y:S01]  /*2cf0*/  FMUL.FTZ R159, R159, R152 ;  /* 0x000000989f9f7220 */ /* 0x000fe20000410000 */
[----:B------:R-:W-:Y:S01]  /*2d00*/  HADD2.F32 R175, -RZ, R11.H1_H1 ;  /* 0x3000000bffaf7230 */ /* 0x000fe20000004100 */
[----:B------:R-:W-:Y:S01]  /*2d10*/  FFMA.FTZ R163, R58, R174, R15 ;  /* 0x000000ae3aa37223 */ /* 0x000fe2000001000f */
[----:B------:R-:W-:Y:S01]  /*2d20*/  LEA.HI.X R15, R12, c[0x0][0x324], R13, 0x2, P0 ;  /* 0x0000c9000c0f7a11 */ /* 0x000fe200000f140d */
[----:B------:R-:W-:Y:S02]  /*2d30*/  FMUL.FTZ R161, R161, R154 ;  /* 0x0000009aa1a17220 */ /* 0x000fe40000410000 */
[----:B0-----:R-:W-:-:S02]  /*2d40*/  FFMA.FTZ R164, R162, R164, R185 ;  /* 0x000000a4a2a47223 */ /* 0x001fc400000100b9 */
[----:B------:R-:W-:Y:S02]  /*2d50*/  FFMA.FTZ R159, R64, R159, R163 ;  /* 0x0000009f409f7223 */ /* 0x000fe400000100a3 */
[----:B------:R-:W-:Y:S01]  /*2d60*/  FFMA.FTZ R180, R151, R164, R180 ;  /* 0x000000a497b47223 */ /* 0x000fe200000100b4 */
[----:B------:R-:W-:Y:S01]  /*2d70*/  P2R R151, PR, RZ, 0x2 ;  /* 0x00000002ff977803 */ /* 0x000fe20000000000 */
[----:B------:R-:W-:Y:S01]  /*2d80*/  FFMA.FTZ R159, R62, R161, R159 ;  /* 0x000000a13e9f7223 */ /* 0x000fe2000001009f */
[----:B------:R-:W-:Y:S01]  /*2d90*/  LEA R151, R38, 0xfffffc00, 0xa ;  /* 0xfffffc0026977811 */ /* 0x000fe200078e50ff */
[----:B------:R-:W-:Y:S02]  /*2da0*/  FFMA.FTZ R178, R131, R180, R178 ;  /* 0x000000b483b27223 */ /* 0x000fe400000100b2 */
[----:B------:R-:W-:Y:S01]  /*2db0*/  FMUL.FTZ R157, R157, R156 ;  /* 0x0000009c9d9d7220 */ /* 0x000fe20000410000 */
[C---:B------:R-:W-:Y:S01]  /*2dc0*/  IADD3 R12, P0, R151.reuse, R12, RZ ;  /* 0x0000000c970c7210 */ /* 0x040fe20007f1e0ff */
[----:B------:R-:W-:Y:S01]  /*2dd0*/  FFMA.FTZ R130, R130, R178, R173 ;  /* 0x000000b282827223 */ /* 0x000fe200000100ad */
[C---:B------:R-:W-:Y:S01]  /*2de0*/  IADD3 R184, -R151.reuse, c[0x0][0x168], -R48 ;  /* 0x00005a0097b87a10 */ /* 0x040fe20007ffe930 */
[----:B------:R-:W-:Y:S01]  /*2df0*/  FFMA.FTZ R157, R66, R157, R159 ;  /* 0x0000009d429d7223 */ /* 0x000fe2000001009f */
[----:B------:R-:W-:Y:S01]  /*2e00*/  LEA.HI.X.SX32 R13, R151, R13, 0x1, P0 ;  /* 0x0000000d970d7211 */ /* 0x000fe200000f0eff */
[----:B------:R-:W-:Y:S01]  /*2e10*/  FFMA.FTZ R18, R125, R130, R18 ;  /* 0x000000827d127223 */ /* 0x000fe20000010012 */
[----:B------:R-:W-:Y:S01]  /*2e20*/  ISETP.GE.AND P0, PT, R184, 0x1, PT ;  /* 0x00000001b800780c */ /* 0x000fe20003f06270 */
[----:B------:R-:W-:Y:S01]  /*2e30*/  FMUL.FTZ R153, R153, R158 ;  /* 0x0000009e99997220 */ /* 0x000fe20000410000 */
[----:B------:R-:W-:Y:S01]  /*2e40*/  HADD2.F32 R173, -RZ, R11.H0_H0 ;  /* 0x2000000bffad7230 */ /* 0x000fe20000004100 */
[----:B------:R-:W-:Y:S01]  /*2e50*/  FFMA.FTZ R19, R124, R18, R19 ;  /* 0x000000127c137223 */ /* 0x000fe20000010013 */
[----:B------:R-:W-:Y:S01]  /*2e60*/  ISETP.GE.AND P1, PT, R184, 0x41, PT ;  /* 0x00000041b800780c */ /* 0x000fe20003f26270 */
[----:B------:R-:W-:-:S02]  /*2e70*/  FMUL.FTZ R155, R155, R160 ;  /* 0x000000a09b9b7220 */ /* 0x000fc40000410000 */
[----:B------:R-:W-:Y:S02]  /*2e80*/  FFMA.FTZ R132, R129, R19, R132 ;  /* 0x0000001381847223 */ /* 0x000fe40000010084 */
[----:B------:R-:W-:Y:S01]  /*2e90*/  FFMA.FTZ R153, R68, R153, R157 ;  /* 0x0000009944997223 */ /* 0x000fe2000001009d */
[----:B------:R-:W-:Y:S01]  /*2ea0*/  HADD2.F32 R157, -RZ, R8.H1_H1 ;  /* 0x30000008ff9d7230 */ /* 0x000fe20000004100 */
[----:B------:R-:W-:Y:S01]  /*2eb0*/  FFMA.FTZ R127, R127, R132, R134 ;  /* 0x000000847f7f7223 */ /* 0x000fe20000010086 */
[----:B------:R-:W-:Y:S01]  /*2ec0*/  HADD2.F32 R134, -RZ, R6.H0_H0 ;  /* 0x20000006ff867230 */ /* 0x000fe20000004100 */
[----:B------:R-:W-:Y:S02]  /*2ed0*/  FMUL.FTZ R162, R70, R155 ;  /* 0x0000009b46a27220 */ /* 0x000fe40000410000 */
[----:B------:R-:W-:Y:S02]  /*2ee0*/  FFMA.FTZ R126, R126, R127, R133 ;  /* 0x0000007f7e7e7223 */ /* 0x000fe40000010085 */
[----:B------:R-:W-:-:S02]  /*2ef0*/  IMAD R163, R37, -0x400, R52 ;  /* 0xfffffc0025a37824 */ /* 0x000fc400078e0234 */
[----:B------:R-:W-:Y:S02]  /*2f00*/  FFMA.FTZ R128, R128, R126, R135 ;  /* 0x0000007e80807223 */ /* 0x000fe40000010087 */
[----:B------:R-:W-:Y:S02]  /*2f10*/  FADD.FTZ R131, R153, R162 ;  /* 0x000000a299837221 */ /* 0x000fe40000010000 */
[----:B------:R-:W-:Y:S02]  /*2f20*/  FFMA.FTZ R136, R123, R128, R136 ;  /* 0x000000807b887223 */ /* 0x000fe40000010088 */
[C---:B------:R-:W-:Y:S02]  /*2f30*/  FMUL.FTZ R153, R117.reuse, R144 ;  /* 0x0000009075997220 */ /* 0x040fe40000410000 */
[----:B-1----:R-:W-:Y:S02]  /*2f40*/  FMUL.FTZ R17, R117, R142 ;  /* 0x0000008e75117220 */ /* 0x002fe40000410000 */
[----:B------:R-:W-:Y:S01]  /*2f50*/  FFMA.FTZ R137, R118, R136, R137 ;  /* 0x0000008876897223 */ /* 0x000fe20000010089 */
[----:B------:R-:W-:Y:S01]  /*2f60*/  HADD2.F32 R118, -RZ, R4.H0_H0 ;  /* 0x20000004ff767230 */ /* 0x000fe20000004100 */
[----:B------:R-:W-:Y:S01]  /*2f70*/  IMAD.WIDE R14, R163, 0x4, R14 ;  /* 0x00000004a30e7825 */ /* 0x000fe200078e020e */
[----:B------:R-:W-:-:S03]  /*2f80*/  SHF.L.U32 R163, R72, 0x2, RZ ;  /* 0x0000000248a37819 */ /* 0x000fc600000006ff */
[----:B------:R-:W-:Y:S02]  /*2f90*/  FMUL.FTZ R153, R32, R153 ;  /* 0x0000009920997220 */ /* 0x000fe40000410000 */
[----:B------:R-:W-:Y:S02]  /*2fa0*/  FMUL.FTZ R17, R28, R17 ;  /* 0x000000111c117220 */ /* 0x000fe40000410000 */
[----:B------:R-:W-:Y:S01]  /*2fb0*/  IMAD R166, R165, c[0x0][0x2d0], RZ ;  /* 0x0000b400a5a67a24 */ /* 0x000fe200078e02ff */
[----:B------:R0:W-:Y:S01]  /*2fc0*/  STS [R170.X4+0x854], R153 ;  /* 0x00085499aa007388 */ /* 0x0001e20000004800 */
[----:B------:R-:W-:Y:S01]  /*2fd0*/  FFMA.FTZ R138, R119, R137, R138 ;  /* 0x00000089778a7223 */ /* 0x000fe2000001008a */
[----:B------:R-:W-:Y:S01]  /*2fe0*/  HADD2.F32 R165, -RZ, R10.H0_H0 ;  /* 0x2000000affa57230 */ /* 0x000fe20000004100 */
[----:B------:R-:W-:Y:S01]  /*2ff0*/  IMAD R161, R163, c[0x0][0x2d4], R166 ;  /* 0x0000b500a3a17a24 */ /* 0x000fe200078e02a6 */
[----:B------:R1:W-:Y:S01]  /*3000*/  STS [R170.X4+0x864], R17 ;  /* 0x00086411aa007388 */ /* 0x0003e20000004800 */
[----:B------:R-:W-:-:S02]  /*3010*/  FMUL.FTZ R16, R117, R143 ;  /* 0x0000008f75107220 */ /* 0x000fc40000410000 */
[----:B------:R-:W-:Y:S01]  /*3020*/  FFMA.FTZ R120, R120, R138, R139 ;  /* 0x0000008a78787223 */ /* 0x000fe2000001008b */
[----:B------:R-:W-:Y:S01]  /*3030*/  HADD2.F32 R139, -RZ, R7.H0_H0 ;  /* 0x20000007ff8b7230 */ /* 0x000fe20000004100 */
[C---:B------:R-:W-:Y:S02]  /*3040*/  FMUL.FTZ R162, R117.reuse, R147 ;  /* 0x0000009375a27220 */ /* 0x040fe40000410000 */
[C---:B------:R-:W-:Y:S02]  /*3050*/  FMUL.FTZ R166, R117.reuse, R25 ;  /* 0x0000001975a67220 */ /* 0x040fe40000410000 */
[C---:B------:R-:W-:Y:S02]  /*3060*/  FMUL.FTZ R155, R117.reuse, R24 ;  /* 0x00000018759b7220 */ /* 0x040fe40000410000 */
[C---:B------:R-:W-:Y:S02]  /*3070*/  FMUL.FTZ R124, R117.reuse, R145 ;  /* 0x00000091757c7220 */ /* 0x040fe40000410000 */
[----:B------:R-:W-:-:S02]  /*3080*/  FMUL.FTZ R125, R117, R146 ;  /* 0x00000092757d7220 */ /* 0x000fc40000410000 */
[C---:B------:R-:W-:Y:S02]  /*3090*/  FMUL.FTZ R129, R117.reuse, R148 ;  /* 0x0000009475817220 */ /* 0x040fe40000410000 */
[C---:B------:R-:W-:Y:S02]  /*30a0*/  FMUL.FTZ R133, R117.reuse, R150 ;  /* 0x0000009675857220 */ /* 0x040fe40000410000 */
[C---:B------:R-:W-:Y:S02]  /*30b0*/  FMUL.FTZ R135, R117.reuse, R149 ;  /* 0x0000009575877220 */ /* 0x040fe40000410000 */
[C---:B0-----:R-:W-:Y:S02]  /*30c0*/  FMUL.FTZ R153, R117.reuse, R152 ;  /* 0x0000009875997220 */ /* 0x041fe40000410000 */
[C---:B-1----:R-:W-:Y:S02]  /*30d0*/  FMUL.FTZ R17, R117.reuse, R154 ;  /* 0x0000009a75117220 */ /* 0x042fe40000410000 */
        /* <DEDUP_REMOVED lines=9> */
[----:B------:R-:W-:Y:S01]  /*3170*/  FFMA.FTZ R141, R122, R140, R141 ;  /* 0x0000008c7a8d7223 */ /* 0x000fe2000001008d */
[----:B------:R1:W-:Y:S01]  /*3180*/  STS [R170.X4+0x868], R124 ;  /* 0x0008687caa007388 */ /* 0x0003e20000004800 */
[----:B------:R-:W-:Y:S02]  /*3190*/  FMUL.FTZ R123, R68, R123 ;  /* 0x0000007b447b7220 */ /* 0x000fe40000410000 */
[----:B------:R-:W-:Y:S01]  /*31a0*/  FMUL.FTZ R125, R26, R125 ;  /* 0x0000007d1a7d7220 */ /* 0x000fe20000410000 */
[----:B------:R2:W-:Y:S01]  /*31b0*/  STS [R170.X4+0x88c], R117 ;  /* 0x00088c75aa007388 */ /* 0x0005e20000004800 */
[----:B------:R-:W-:Y:S02]  /*31c0*/  FMUL.FTZ R129, R0, R129 ;  /* 0x0000008100817220 */ /* 0x000fe40000410000 */
[----:B0-----:R-:W-:Y:S01]  /*31d0*/  FMUL.FTZ R16, R66, R119 ;  /* 0x0000007742107220 */ /* 0x001fe20000410000 */
[----:B------:R-:W-:Y:S01]  /*31e0*/  HADD2.F32 R119, -RZ, R4.H1_H1 ;  /* 0x30000004ff777230 */ /* 0x000fe20000004100 */
[----:B------:R0:W-:Y:S01]  /*31f0*/  STS [R170.X4+0x888], R123 ;  /* 0x0008887baa007388 */ /* 0x0001e20000004800 */
[----:B-1----:R-:W-:-:S02]  /*3200*/  FFMA.FTZ R124, -R116, R118, R147 ;  /* 0x00000076747c7223 */ /* 0x002fc40000010193 */
[C---:B------:R-:W-:Y:S01]  /*3210*/  FMUL.FTZ R122, R115.reuse, R140 ;  /* 0x0000008c737a7220 */ /* 0x040fe20000410000 */
[----:B------:R1:W-:Y:S01]  /*3220*/  STS [R170.X4+0x884], R16 ;  /* 0x00088410aa007388 */ /* 0x0003e20000004800 */
[----:B--2---:R-:W-:Y:S02]  /*3230*/  FMUL.FTZ R117, R116, R141 ;  /* 0x0000008d74757220 */ /* 0x004fe40000410000 */
[----:B------:R-:W-:Y:S01]  /*3240*/  FMUL.FTZ R133, R60, R133 ;  /* 0x000000853c857220 */ /* 0x000fe20000410000 */
[----:B------:R2:W-:Y:S01]  /*3250*/  STS [R170.X4+0x86c], R125 ;  /* 0x00086c7daa007388 */ /* 0x0005e20000004800 */
[----:B------:R-:W-:Y:S02]  /*3260*/  FMUL.FTZ R135, R58, R135 ;  /* 0x000000873a877220 */ /* 0x000fe40000410000 */
[----:B0-----:R-:W-:Y:S01]  /*3270*/  FFMA.FTZ R123, -R115, R119, R144 ;  /* 0x00000077737b7223 */ /* 0x001fe20000010190 */
[----:B------:R0:W-:Y:S01]  /*3280*/  STS [R170.X4+0x870], R129 ;  /* 0x00087081aa007388 */ /* 0x0001e20000004800 */
[----:B------:R-:W-:-:S02]  /*3290*/  FFMA.FTZ R25, -R114, R121, R25 ;  /* 0x0000007972197223 */ /* 0x000fc40000010119 */
[----:B-1----:R-:W-:Y:S01]  /*32a0*/  FFMA.FTZ R16, R117, R124, RZ ;  /* 0x0000007c75107223 */ /* 0x002fe200000100ff */
[----:B------:R1:W-:Y:S01]  /*32b0*/  STS [R170.X4+0x874], R133 ;  /* 0x00087485aa007388 */ /* 0x0003e20000004800 */
[----:B------:R-:W-:Y:S01]  /*32c0*/  FFMA.FTZ R144, -R112, R134, R143 ;  /* 0x0000008670907223 */ /* 0x000fe2000001018f */
[----:B--2---:R-:W-:Y:S01]  /*32d0*/  HADD2.F32 R125, -RZ, R5.H1_H1 ;  /* 0x30000005ff7d7230 */ /* 0x004fe20000004100 */
[----:B------:R-:W-:Y:S01]  /*32e0*/  FFMA.FTZ R16, R122, R123, R16 ;  /* 0x0000007b7a107223 */ /* 0x000fe20000010010 */
[----:B------:R2:W-:Y:S01]  /*32f0*/  STS [R170.X4+0x878], R135 ;  /* 0x00087887aa007388 */ /* 0x0005e20000004800 */
[----:B------:R-:W-:Y:S02]  /*3300*/  FMUL.FTZ R153, R64, R153 ;  /* 0x0000009940997220 */ /* 0x000fe40000410000 */
[----:B0-----:R-:W-:Y:S02]  /*3310*/  FMUL.FTZ R129, R114, R120 ;  /* 0x0000007872817220 */ /* 0x001fe40000410000 */
[C---:B------:R-:W-:Y:S01]  /*3320*/  FFMA.FTZ R24, -R113.reuse, R125, R24 ;  /* 0x0000007d71187223 */ /* 0x040fe20000010118 */
[----:B------:R0:W-:Y:S01]  /*3330*/  STS [R170.X4+0x87c], R153 ;  /* 0x00087c99aa007388 */ /* 0x0001e20000004800 */
[----:B-1----:R-:W-:-:S02]  /*3340*/  FMUL.FTZ R133, R113, R138 ;  /* 0x0000008a71857220 */ /* 0x002fc40000410000 */
[----:B------:R-:W-:Y:S01]  /*3350*/  FFMA.FTZ R16, R129, R25, R16 ;  /* 0x0000001981107223 */ /* 0x000fe20000010010 */
[----:B--2---:R-:W-:Y:S01]  /*3360*/  HADD2.F32 R135, -RZ, R6.H1_H1 ;  /* 0x30000006ff877230 */ /* 0x004fe20000004100 */
[----:B------:R-:W-:Y:S02]  /*3370*/  FMUL.FTZ R143, R112, R137 ;  /* 0x00000089708f7220 */ /* 0x000fe40000410000 */
[----:B------:R-:W-:Y:S02]  /*3380*/  FFMA.FTZ R16, R133, R24, R16 ;  /* 0x0000001885107223 */ /* 0x000fe40000010010 */
[----:B------:R-:W-:Y:S01]  /*3390*/  FMUL.FTZ R162, R33, R162 ;  /* 0x000000a221a27220 */ /* 0x000fe20000410000 */
[----:B0-----:R-:W-:Y:S01]  /*33a0*/  HADD2.F32 R153, -RZ, R7.H1_H1 ;  /* 0x30000007ff997230 */ /* 0x001fe20000004100 */
[C---:B------:R-:W-:Y:S02]  /*33b0*/  FFMA.FTZ R147, -R111.reuse, R135, R142 ;  /* 0x000000876f937223 */ /* 0x040fe4000001018e */
[----:B------:R-:W-:Y:S01]  /*33c0*/  FMUL.FTZ R142, R111, R136 ;  /* 0x000000886f8e7220 */ /* 0x000fe20000410000 */
[----:B------:R0:W-:Y:S01]  /*33d0*/  STS [R170.X4+0x850], R162 ;  /* 0x000850a2aa007388 */ /* 0x0001e20000004800 */
[----:B------:R-:W-:-:S02]  /*33e0*/  FFMA.FTZ R16, R143, R144, R16 ;  /* 0x000000908f107223 */ /* 0x000fc40000010010 */
[----:B------:R-:W-:Y:S02]  /*33f0*/  FMUL.FTZ R155, R30, R155 ;  /* 0x0000009b1e9b7220 */ /* 0x000fe40000410000 */
[----:B------:R-:W-:Y:S02]  /*3400*/  FMUL.FTZ R166, R31, R166 ;  /* 0x000000a61fa67220 */ /* 0x000fe40000410000 */
[----:B------:R-:W-:Y:S01]  /*3410*/  FFMA.FTZ R16, R142, R147, R16 ;  /* 0x000000938e107223 */ /* 0x000fe20000010010 */
[----:B------:R1:W-:Y:S01]  /*3420*/  STS [R170.X4+0x85c], R155 ;  /* 0x00085c9baa007388 */ /* 0x0003e20000004800 */
[----:B------:R-:W-:Y:S02]  /*3430*/  FFMA.FTZ R159, -R109, R153, R146 ;  /* 0x000000996d9f7223 */ /* 0x000fe40000010192 */
[C---:B0-----:R-:W-:Y:S01]  /*3440*/  FFMA.FTZ R162, -R110.reuse, R139, R145 ;  /* 0x0000008b6ea27223 */ /* 0x041fe20000010191 */
[----:B------:R0:W-:Y:S01]  /*3450*/  STS [R170.X4+0x858], R166 ;  /* 0x000858a6aa007388 */ /* 0x0001e20000004800 */
[----:B------:R-:W-:-:S02]  /*3460*/  FMUL.FTZ R145, R110, R128 ;  /* 0x000000806e917220 */ /* 0x000fc40000410000 */
[----:B------:R-:W-:Y:S02]  /*3470*/  FMUL.FTZ R146, R109, R126 ;  /* 0x0000007e6d927220 */ /* 0x000fe40000410000 */
[----:B------:R-:W-:Y:S01]  /*3480*/  FFMA.FTZ R16, R145, R162, R16 ;  /* 0x000000a291107223 */ /* 0x000fe20000010010 */
[----:B-1----:R-:W-:Y:S01]  /*3490*/  HADD2.F32 R155, -RZ, R8.H0_H0 ;  /* 0x20000008ff9b7230 */ /* 0x002fe20000004100 */
[----:B------:R-:W-:Y:S02]  /*34a0*/  FMUL.FTZ R17, R62, R17 ;  /* 0x000000113e117220 */ /* 0x000fe40000410000 */
[----:B------:R-:W-:Y:S01]  /*34b0*/  IMAD.WIDE.U32 R14, R163, c[0x0][0x2d0], R14 ;  /* 0x0000b400a30e7a25 */ /* 0x000fe200078e000e */
[--C-:B0-----:R-:W-:Y:S02]  /*34c0*/  HADD2.F32 R166, -RZ, R9.reuse.H0_H0 ;  /* 0x20000009ffa67230 */ /* 0x101fe40000004100 */
[----:B------:R0:W-:Y:S01]  /*34d0*/  STS [R170.X4+0x880], R17 ;  /* 0x00088011aa007388 */ /* 0x0001e20000004800 */
[C---:B------:R-:W-:Y:S01]  /*34e0*/  FFMA.FTZ R148, -R108.reuse, R155, R148 ;  /* 0x0000009b6c947223 */ /* 0x040fe20000010194 */
[----:B------:R-:W-:Y:S01]  /*34f0*/  IADD3 R15, R15, R161, RZ ;  /* 0x000000a10f0f7210 */ /* 0x000fe20007ffe0ff */
[----:B------:R-:W-:Y:S01]  /*3500*/  FMUL.FTZ R163, R108, R127 ;  /* 0x0000007f6ca37220 */ /* 0x000fe20000410000 */
[----:B------:R-:W-:Y:S01]  /*3510*/  HADD2.F32 R161, -RZ, R9.H1_H1 ;  /* 0x30000009ffa17230 */ /* 0x000fe20000004100 */
[----:B------:R-:W-:-:S02]  /*3520*/  FFMA.FTZ R16, R146, R159, R16 ;  /* 0x0000009f92107223 */ /* 0x000fc40000010010 */
[----:B------:R-:W-:Y:S02]  /*3530*/  FFMA.FTZ R150, -R107, R157, R150 ;  /* 0x0000009d6b967223 */ /* 0x000fe40000010196 */
[----:B------:R-:W-:Y:S02]  /*3540*/  FFMA.FTZ R16, R163, R148, R16 ;  /* 0x00000094a3107223 */ /* 0x000fe40000010010 */
[C---:B0-----:R-:W-:Y:S02]  /*3550*/  FFMA.FTZ R170, -R106.reuse, R166, R149 ;  /* 0x000000a66aaa7223 */ /* 0x041fe40000010195 */
[----:B------:R-:W-:Y:S02]  /*3560*/  FMUL.FTZ R149, R107, R132 ;  /* 0x000000846b957220 */ /* 0x000fe40000410000 */
[----:B------:R-:W-:Y:S02]  /*3570*/  FMUL.FTZ R171, R106, R19 ;  /* 0x000000136aab7220 */ /* 0x000fe40000410000 */
[----:B------:R-:W-:-:S02]  /*3580*/  FFMA.FTZ R16, R149, R150, R16 ;  /* 0x0000009695107223 */ /* 0x000fc40000010010 */
[----:B------:R-:W-:Y:S02]  /*3590*/  FFMA.FTZ R172, -R103, R165, R154 ;  /* 0x000000a567ac7223 */ /* 0x000fe4000001019a */
[C---:B------:R-:W-:Y:S02]  /*35a0*/  FFMA.FTZ R152, -R105.reuse, R161, R152 ;  /* 0x000000a169987223 */ /* 0x040fe40000010198 */
[----:B------:R-:W-:Y:S02]  /*35b0*/  FMUL.FTZ R154, R105, R18 ;  /* 0x00000012699a7220 */ /* 0x000fe40000410000 */
[----:B------:R-:W-:Y:S02]  /*35c0*/  FFMA.FTZ R17, R171, R170, R16 ;  /* 0x000000aaab117223 */ /* 0x000fe40000010010 */
[----:B------:R-:W-:Y:S02]  /*35d0*/  FMUL.FTZ R151, R103, R130 ;  /* 0x0000008267977220 */ /* 0x000fe40000410000 */
[----:B------:R-:W-:-:S02]  /*35e0*/  FFMA.FTZ R17, R154, R152, R17 ;  /* 0x000000989a117223 */ /* 0x000fc40000010011 */
[----:B------:R-:W-:Y:S02]  /*35f0*/  FFMA.FTZ R179, -R97, R175, R160 ;  /* 0x000000af61b37223 */ /* 0x000fe400000101a0 */
[C---:B------:R-:W-:Y:S02]  /*3600*/  FFMA.FTZ R156, -R101.reuse, R169, R156 ;  /* 0x000000a9659c7223 */ /* 0x040fe4000001019c */
[----:B------:R-:W-:Y:S02]  /*3610*/  FMUL.FTZ R160, R101, R178 ;  /* 0x000000b265a07220 */ /* 0x000fe40000410000 */
[----:B------:R-:W-:Y:S02]  /*3620*/  FFMA.FTZ R17, R151, R172, R17 ;  /* 0x000000ac97117223 */ /* 0x000fe40000010011 */
[----:B------:R-:W-:Y:S02]  /*3630*/  FFMA.FTZ R158, -R99, R173, R158 ;  /* 0x000000ad639e7223 */ /* 0x000fe4000001019e */
[----:B------:R-:W-:-:S02]  /*3640*/  FMUL.FTZ R174, R97, R164 ;  /* 0x000000a461ae7220 */ /* 0x000fc40000410000 */
        /* <DEDUP_REMOVED lines=16> */
.L_x_3844:
[----:B------:R-:W-:Y:S05]  /*3750*/  BSYNC B0 ;  /* 0x0000000000007941 */ /* 0x000fea0003800000 */
.L_x_3843:
[----:B------:R-:W1:Y:S01]  /*3760*/  LDS R181, [R181.X4+0x950] ;  /* 0x00095000b5b57984 */ /* 0x000e620000004800 */
[----:B------:R-:W-:Y:S01]  /*3770*/  BSSY B0, `(.L_x_3845) ;  /* 0x0000006000007945 */ /* 0x000fe20003800000 */
[----:B------:R-:W-:Y:S01]  /*3780*/  FADD.FTZ R12, R182, R185 ;  /* 0x000000b9b60c7221 */ /* 0x000fe20000010000 */
[C---:B------:R-:W-:Y:S02]  /*3790*/  IADD3 R13, R48.reuse, 0x80, RZ ;  /* 0x00000080300d7810 */ /* 0x040fe40007ffe0ff */
[----:B0-----:R-:W-:Y:S01]  /*37a0*/  IADD3 R17, R48, 0xc0, RZ ;  /* 0x000000c030117810 */ /* 0x001fe20007ffe0ff */
[----:B------:R-:W-:Y:S05]  /*37b0*/  @!P1 BRA `(.L_x_3846) ;  /* 0x0000001000009947 */ /* 0x000fea0003800000 */
[----:B-1----:R0:W-:Y:S02]  /*37c0*/  RED.E.ADD.F32.FTZ.RN.STRONG.GPU [R14.64+-0xf00], R181 ;  /* 0xfff100b50e00798e */ /* 0x0021e4000c10e784 */
.L_x_3846:
[----:B------:R-:W-:Y:S05]  /*37d0*/  BSYNC B0 ;  /* 0x0000000000007941 */ /* 0x000fea0003800000 */
.L_x_3845:
[----:B------:R-:W-:Y:S01]  /*37e0*/  LEA.HI.SX32 R13, R13, R48, 0x1b ;  /* 0x000000300d0d7211 */ /* 0x000fe200078fdaff */
[----:B------:R-:W-:Y:S01]  /*37f0*/  BSSY B0, `(.L_x_3847) ;  /* 0x000000d000007945 */ /* 0x000fe20003800000 */
[----:B------:R-:W-:Y:S02]  /*3800*/  ISETP.GE.AND P6, PT, R184, 0x81, PT ;  /* 0x00000081b800780c */ /* 0x000fe40003fc6270 */
[----:B01----:R-:W-:-:S02]  /*3810*/  IADD3 R181, R48, 0x100, RZ ;  /* 0x0000010030b57810 */ /* 0x003fc40007ffe0ff */
[----:B------:R-:W0:Y:S01]  /*3820*/  LDS R13, [R13.X4+0xa50] ;  /* 0x000a50000d0d7984 */ /* 0x000e220000004800 */
[----:B------:R-:W-:Y:S02]  /*3830*/  LEA.HI.SX32 R17, R17, R48, 0x1b ;  /* 0x0000003011117211 */ /* 0x000fe400078fdaff */
[C---:B------:R-:W-:Y:S02]  /*3840*/  ISETP.GE.AND P0, PT, R184.reuse, 0xc1, PT ;  /* 0x000000c1b800780c */ /* 0x040fe40003f06270 */
[C---:B------:R-:W-:Y:S02]  /*3850*/  ISETP.GE.AND P1, PT, R184.reuse, 0x101, PT ;  /* 0x00000101b800780c */ /* 0x040fe40003f26270 */
[C---:B------:R-:W-:Y:S02]  /*3860*/  ISETP.GE.AND P2, PT, R184.reuse, 0x141, PT ;  /* 0x00000141b800780c */ /* 0x040fe40003f46270 */
[C---:B------:R-:W-:Y:S02]  /*3870*/  ISETP.GE.AND P3, PT, R184.reuse, 0x181, PT ;  /* 0x00000181b800780c */ /* 0x040fe40003f66270 */
[----:B------:R-:W-:-:S02]  /*3880*/  ISETP.GE.AND P4, PT, R184, 0x1c1, PT ;  /* 0x000001c1b800780c */ /* 0x000fc40003f86270 */
[----:B------:R-:W-:Y:S01]  /*3890*/  ISETP.GE.AND P5, PT, R184, 0x201, PT ;  /* 0x00000201b800780c */ /* 0x000fe20003fa6270 */
[----:B------:R-:W-:Y:S10]  /*38a0*/  @!P6 BRA `(.L_x_3848) ;  /* 0x000000100000e947 */ /* 0x000ff40003800000 */
[----:B0-----:R0:W-:Y:S02]  /*38b0*/  RED.E.ADD.F32.FTZ.RN.STRONG.GPU [R14.64+-0xe00], R13 ;  /* 0xfff2000d0e00798e */ /* 0x0011e4000c10e784 */
.L_x_3848:
[----:B------:R-:W-:Y:S05]  /*38c0*/  BSYNC B0 ;  /* 0x0000000000007941 */ /* 0x000fea0003800000 */
.L_x_3847:
[----:B------:R-:W1:Y:S01]  /*38d0*/  LDS R17, [R17.X4+0xb50] ;  /* 0x000b500011117984 */ /* 0x000e620000004800 */
[----:B------:R-:W-:Y:S01]  /*38e0*/  BSSY B0, `(.L_x_3849) ;  /* 0x0000005000007945 */ /* 0x000fe20003800000 */
[----:B0-----:R-:W-:Y:S02]  /*38f0*/  IADD3 R13, R48, 0x140, RZ ;  /* 0x00000140300d7810 */ /* 0x001fe40007ffe0ff */
[----:B------:R-:W-:Y:S01]  /*3900*/  LEA.HI.SX32 R181, R181, R48, 0x1b ;  /* 0x00000030b5b57211 */ /* 0x000fe200078fdaff */
[----:B------:R-:W-:Y:S05]  /*3910*/  @!P0 BRA `(.L_x_3850) ;  /* 0x0000001000008947 */ /* 0x000fea0003800000 */
[----:B-1----:R0:W-:Y:S02]  /*3920*/  RED.E.ADD.F32.FTZ.RN.STRONG.GPU [R14.64+-0xd00], R17 ;  /* 0xfff300110e00798e */ /* 0x0021e4000c10e784 */
.L_x_3850:
[----:B------:R-:W-:Y:S05]  /*3930*/  BSYNC B0 ;  /* 0x0000000000007941 */ /* 0x000fea0003800000 */
.L_x_3849:
[----:B------:R-:W2:Y:S01]  /*3940*/  LDS R181, [R181.X4+0xc50] ;  /* 0x000c5000b5b57984 */ /* 0x000ea20000004800 */
[----:B------:R-:W-:Y:S01]  /*3950*/  BSSY B0, `(.L_x_3851) ;  /* 0x0000005000007945 */ /* 0x000fe20003800000 */
[----:B01----:R-:W-:Y:S02]  /*3960*/  IADD3 R17, R48, 0x180, RZ ;  /* 0x0000018030117810 */ /* 0x003fe40007ffe0ff */
[----:B------:R-:W-:Y:S01]  /*3970*/  LEA.HI.SX32 R13, R13, R48, 0x1b ;  /* 0x000000300d0d7211 */ /* 0x000fe200078fdaff */
[----:B------:R-:W-:Y:S05]  /*3980*/  @!P1 BRA `(.L_x_3852) ;  /* 0x0000001000009947 */ /* 0x000fea0003800000 */
[----:B--2---:R0:W-:Y:S02]  /*3990*/  RED.E.ADD.F32.FTZ.RN.STRONG.GPU [R14.64+-0xc00], R181 ;  /* 0xfff400b50e00798e */ /* 0x0041e4000c10e784 */
.L_x_3852:
[----:B------:R-:W-:Y:S05]  /*39a0*/  BSYNC B0 ;  /* 0x0000000000007941 */ /* 0x000fea0003800000 */
.L_x_3851:
[----:B------:R-:W1:Y:S01]  /*39b0*/  LDS R13, [R13.X4+0xd50] ;  /* 0x000d50000d0d7984 */ /* 0x000e620000004800 */
[----:B------:R-:W-:Y:S01]  /*39c0*/  BSSY B0, `(.L_x_3853) ;  /* 0x0000005000007945 */ /* 0x000fe20003800000 */
[----:B0-2---:R-:W-:-:S02]  /*39d0*/  IADD3 R181, R48, 0x1c0, RZ ;  /* 0x000001c030b57810 */ /* 0x005fc40007ffe0ff */
[----:B------:R-:W-:Y:S01]  /*39e0*/  LEA.HI.SX32 R17, R17, R48, 0x1b ;  /* 0x0000003011117211 */ /* 0x000fe200078fdaff */
[----:B------:R-:W-:Y:S05]  /*39f0*/  @!P2 BRA `(.L_x_3854) ;  /* 0x000000100000a947 */ /* 0x000fea0003800000 */
[----:B-1----:R0:W-:Y:S02]  /*3a00*/  RED.E.ADD.F32.FTZ.RN.STRONG.GPU [R14.64+-0xb00], R13 ;  /* 0xfff5000d0e00798e */ /* 0x0021e4000c10e784 */
.L_x_3854:
[----:B------:R-:W-:Y:S05]  /*3a10*/  BSYNC B0 ;  /* 0x0000000000007941 */ /* 0x000fea0003800000 */
.L_x_3853:
[----:B------:R-:W2:Y:S01]  /*3a20*/  LDS R17, [R17.X4+0xe50] ;  /* 0x000e500011117984 */ /* 0x000ea20000004800 */
[----:B------:R-:W-:Y:S01]  /*3a30*/  BSSY B0, `(.L_x_3855) ;  /* 0x0000005000007945 */ /* 0x000fe20003800000 */
[----:B01----:R-:W-:Y:S02]  /*3a40*/  IADD3 R13, R48, 0x200, RZ ;  /* 0x00000200300d7810 */ /* 0x003fe40007ffe0ff */
[----:B------:R-:W-:Y:S01]  /*3a50*/  LEA.HI.SX32 R181, R181, R48, 0x1b ;  /* 0x00000030b5b57211 */ /* 0x000fe200078fdaff */
[----:B------:R-:W-:Y:S05]  /*3a60*/  @!P3 BRA `(.L_x_3856) ;  /* 0x000000100000b947 */ /* 0x000fea0003800000 */
[----:B--2---:R0:W-:Y:S02]  /*3a70*/  RED.E.ADD.F32.FTZ.RN.STRONG.GPU [R14.64+-0xa00], R17 ;  /* 0xfff600110e00798e */ /* 0x0041e4000c10e784 */
.L_x_3856:
[----:B------:R-:W-:Y:S05]  /*3a80*/  BSYNC B0 ;  /* 0x0000000000007941 */ /* 0x000fea0003800000 */
.L_x_3855:
[----:B------:R-:W1:Y:S01]  /*3a90*/  LDS R181, [R181.X4+0xf50] ;  /* 0x000f5000b5b57984 */ /* 0x000e620000004800 */
[----:B------:R-:W-:Y:S01]  /*3aa0*/  BSSY B0, `(.L_x_3857) ;  /* 0x0000004000007945 */ /* 0x000fe20003800000 */
[----:B------:R-:W-:Y:S01]  /*3ab0*/  LEA.HI.SX32 R13, R13, R48, 0x1b ;  /* 0x000000300d0d7211 */ /* 0x000fe200078fdaff */
[----:B------:R-:W-:Y:S05]  /*3ac0*/  @!P4 BRA `(.L_x_3858) ;  /* 0x000000100000c947 */ /* 0x000fea0003800000 */
[----:B-1----:R1:W-:Y:S02]  /*3ad0*/  RED.E.ADD.F32.FTZ.RN.STRONG.GPU [R14.64+-0x900], R181 ;  /* 0xfff700b50e00798e */ /* 0x0023e4000c10e784 */
.L_x_3858:
[----:B------:R-:W-:Y:S05]  /*3ae0*/  BSYNC B0 ;  /* 0x0000000000007941 */ /* 0x000fea0003800000 */
.L_x_3857:
[----:B------:R-:W3:Y:S01]  /*3af0*/  LDS R13, [R13.X4+0x1050] ;  /* 0x001050000d0d7984 */ /* 0x000ee20000004800 */
[----:B------:R-:W-:Y:S01]  /*3b00*/  BSSY B0, `(.L_x_3859) ;  /* 0x0000005000007945 */ /* 0x000fe20003800000 */
[----:B0-2---:R-:W-:-:S02]  /*3b10*/  IADD3 R17, R48, 0x240, RZ ;  /* 0x0000024030117810 */ /* 0x005fc40007ffe0ff */
[----:B-1----:R-:W-:Y:S01]  /*3b20*/  IADD3 R181, R48, 0x280, RZ ;  /* 0x0000028030b57810 */ /* 0x002fe20007ffe0ff */
[----:B------:R-:W-:Y:S05]  /*3b30*/  @!P5 BRA `(.L_x_3860) ;  /* 0x000000100000d947 */ /* 0x000fea0003800000 */
[----:B---3--:R0:W-:Y:S02]  /*3b40*/  RED.E.ADD.F32.FTZ.RN.STRONG.GPU [R14.64+-0x800], R13 ;  /* 0xfff8000d0e00798e */ /* 0x0081e4000c10e784 */
.L_x_3860:
[----:B------:R-:W-:Y:S05]  /*3b50*/  BSYNC B0 ;  /* 0x0000000000007941 */ /* 0x000fea0003800000 */
.L_x_3859:
        /* <DEDUP_REMOVED lines=14> */
.L_x_3862:
[----:B------:R-:W-:Y:S05]  /*3c40*/  BSYNC B0 ;  /* 0x0000000000007941 */ /* 0x000fea0003800000 */
.L_x_3861:
[----:B------:R-:W1:Y:S01]  /*3c50*/  LDS R181, [R181.X4+0x1250] ;  /* 0x00125000b5b57984 */ /* 0x000e620000004800 */
[----:B------:R-:W-:Y:S01]  /*3c60*/  BSSY B0, `(.L_x_3863) ;  /* 0x0000005000007945 */ /* 0x000fe20003800000 */
[----:B0-----:R-:W-:-:S02]  /*3c70*/  IADD3 R17, R48, 0x300, RZ ;  /* 0x0000030030117810 */ /* 0x001fc40007ffe0ff */
[----:B------:R-:W-:Y:S01]  /*3c80*/  LEA.HI.SX32 R13, R13, R48, 0x1b ;  /* 0x000000300d0d7211 */ /* 0x000fe200078fdaff */
[----:B------:R-:W-:Y:S05]  /*3c90*/  @!P0 BRA `(.L_x_3864) ;  /* 0x0000001000008947 */ /* 0x000fea0003800000 */
[----:B-1----:R0:W-:Y:S02]  /*3ca0*/  RED.E.ADD.F32.FTZ.RN.STRONG.GPU [R14.64+-0x600], R181 ;  /* 0xfffa00b50e00798e */ /* 0x0021e4000c10e784 */
.L_x_3864:
[----:B------:R-:W-:Y:S05]  /*3cb0*/  BSYNC B0 ;  /* 0x0000000000007941 */ /* 0x000fea0003800000 */
.L_x_3863:
[----:B------:R-:W2:Y:S01]  /*3cc0*/  LDS R13, [R13.X4+0x1350] ;  /* 0x001350000d0d7984 */ /* 0x000ea20000004800 */
[----:B------:R-:W-:Y:S01]  /*3cd0*/  BSSY B0, `(.L_x_3865) ;  /* 0x0000005000007945 */ /* 0x000fe20003800000 */
[----:B01----:R-:W-:Y:S02]  /*3ce0*/  IADD3 R181, R48, 0x340, RZ ;  /* 0x0000034030b57810 */ /* 0x003fe40007ffe0ff */
[----:B------:R-:W-:Y:S01]  /*3cf0*/  LEA.HI.SX32 R17, R17, R48, 0x1b ;  /* 0x0000003011117211 */ /* 0x000fe200078fdaff */
[----:B------:R-:W-:Y:S05]  /*3d00*/  @!P1 BRA `(.L_x_3866) ;  /* 0x0000001000009947 */ /* 0x000fea0003800000 */
[----:B--2---:R0:W-:Y:S02]  /*3d10*/  RED.E.ADD.F32.FTZ.RN.STRONG.GPU [R14.64+-0x500], R13 ;  /* 0xfffb000d0e00798e */ /* 0x0041e4000c10e784 */
.L_x_3866:
[----:B------:R-:W-:Y:S05]  /*3d20*/  BSYNC B0 ;  /* 0x0000000000007941 */ /* 0x000fea0003800000 */
.L_x_3865:
[----:B------:R-:W1:Y:S01]  /*3d30*/  LDS R17, [R17.X4+0x1450] ;  /* 0x0014500011117984 */ /* 0x000e620000004800 */
[----:B------:R-:W-:Y:S01]  /*3d40*/  BSSY B0, `(.L_x_3867) ;  /* 0x0000005000007945 */ /* 0x000fe20003800000 */
[----:B0-2---:R-:W-:Y:S02]  /*3d50*/  IADD3 R13, R48, 0x380, RZ ;  /* 0x00000380300d7810 */ /* 0x005fe40007ffe0ff */
[----:B------:R-:W-:Y:S01]  /*3d60*/  LEA.HI.SX32 R181, R181, R48, 0x1b ;  /* 0x00000030b5b57211 */ /* 0x000fe200078fdaff */
[----:B------:R-:W-:Y:S05]  /*3d70*/  @!P2 BRA `(.L_x_3868) ;  /* 0x000000100000a947 */ /* 0x000fea0003800000 */
[----:B-1----:R0:W-:Y:S02]  /*3d80*/  RED.E.ADD.F32.FTZ.RN.STRONG.GPU [R14.64+-0x400], R17 ;  /* 0xfffc00110e00798e */ /* 0x0021e4000c10e784 */
.L_x_3868:
[----:B------:R-:W-:Y:S05]  /*3d90*/  BSYNC B0 ;  /* 0x0000000000007941 */ /* 0x000fea0003800000 */
.L_x_3867:
[----:B------:R-:W2:Y:S01]  /*3da0*/  LDS R181, [R181.X4+0x1550] ;  /* 0x00155000b5b57984 */ /* 0x000ea20000004800 */
[----:B------:R-:W-:Y:S01]  /*3db0*/  BSSY B0, `(.L_x_3869) ;  /* 0x0000005000007945 */ /* 0x000fe20003800000 */
[----:B01----:R-:W-:-:S02]  /*3dc0*/  IADD3 R17, R48, 0x3c0, RZ ;  /* 0x000003c030117810 */ /* 0x003fc40007ffe0ff */
[----:B------:R-:W-:Y:S01]  /*3dd0*/  LEA.HI.SX32 R13, R13, R48, 0x1b ;  /* 0x000000300d0d7211 */ /* 0x000fe200078fdaff */
[----:B------:R-:W-:Y:S05]  /*3de0*/  @!P3 BRA `(.L_x_3870) ;  /* 0x000000100000b947 */ /* 0x000fea0003800000 */
[----:B--2---:R0:W-:Y:S02]  /*3df0*/  RED.E.ADD.F32.FTZ.RN.STRONG.GPU [R14.64+-0x300], R181 ;  /* 0xfffd00b50e00798e */ /* 0x0041e4000c10e784 */
.L_x_3870:
[----:B------:R-:W-:Y:S05]  /*3e00*/  BSYNC B0 ;  /* 0x0000000000007941 */ /* 0x000fea0003800000 */
.L_x_3869:
[----:B------:R-:W1:Y:S01]  /*3e10*/  LDS R13, [R13.X4+0x1650] ;  /* 0x001650000d0d7984 */ /* 0x000e620000004800 */
[----:B------:R-:W-:Y:S01]  /*3e20*/  BSSY B0, `(.L_x_3871) ;  /* 0x0000004000007945 */ /* 0x000fe20003800000 */
[----:B------:R-:W-:Y:S01]  /*3e30*/  LEA.HI.SX32 R17, R17, R48, 0x1b ;  /* 0x0000003011117211 */ /* 0x000fe200078fdaff */
[----:B------:R-:W-:Y:S05]  /*3e40*/  @!P4 BRA `(.L_x_3872) ;  /* 0x000000100000c947 */ /* 0x000fea0003800000 */
[----:B-1----:R1:W-:Y:S02]  /*3e50*/  RED.E.ADD.F32.FTZ.RN.STRONG.GPU [R14.64+-0x200], R13 ;  /* 0xfffe000d0e00798e */ /* 0x0023e4000c10e784 */
.L_x_3872:
[----:B------:R-:W-:Y:S05]  /*3e60*/  BSYNC B0 ;  /* 0x0000000000007941 */ /* 0x000fea0003800000 */
.L_x_3871:
[----:B------:R-:W3:Y:S01]  /*3e70*/  LDS R17, [R17.X4+0x1750] ;  /* 0x0017500011117984 */ /* 0x000ee20000004800 */
[----:B------:R-:W-:Y:S01]  /*3e80*/  BSSY B0, `(.L_x_3873) ;  /* 0x0000003000007945 */ /* 0x000fe20003800000 */
[----:B------:R-:W-:Y:S05]  /*3e90*/  @!P5 BRA `(.L_x_3874) ;  /* 0x000000100000d947 */ /* 0x000fea0003800000 */
[----:B---3--:R3:W-:Y:S02]  /*3ea0*/  RED.E.ADD.F32.FTZ.RN.STRONG.GPU [R14.64+-0x100], R17 ;  /* 0xffff00110e00798e */ /* 0x0087e4000c10e784 */
.L_x_3874:
[----:B------:R-:W-:Y:S05]  /*3eb0*/  BSYNC B0 ;  /* 0x0000000000007941 */ /* 0x000fea0003800000 */
.L_x_3873:
[----:B-1----:R-:W1:Y:S01]  /*3ec0*/  SHFL.DOWN PT, R13, R12, 0x1, 0x1f ;  /* 0x08201f000c0d7f89 */ /* 0x002e6200000e0000 */
[C---:B------:R-:W-:Y:S01]  /*3ed0*/  ISETP.GT.AND P0, PT, R47.reuse, 0x1e, PT ;  /* 0x0000001e2f00780c */ /* 0x040fe20003f04270 */
[----:B------:R-:W-:Y:S01]  /*3ee0*/  BSSY B0, `(.L_x_3875) ;  /* 0x0000079000007945 */ /* 0x000fe20003800000 */
[----:B------:R-:W-:Y:S01]  /*3ef0*/  ISETP.NE.AND P1, PT, R47, RZ, PT ;  /* 0x000000ff2f00720c */ /* 0x000fe20003f25270 */
[----:B0--3--:R-:W0:Y:S01]  /*3f00*/  SHFL.DOWN PT, R14, R131, 0x1, 0x1f ;  /* 0x08201f00830e7f89 */ /* 0x009e2200000e0000 */
[----:B------:R-:W-:Y:S01]  /*3f10*/  ISETP.NE.AND P2, PT, R48, RZ, PT ;  /* 0x000000ff3000720c */ /* 0x000fe20003f45270 */
        /* <DEDUP_REMOVED lines=9> */
[----:B-1----:R-:W-:Y:S02]  /*3fb0*/  @!P0 FADD.FTZ R12, R12, R13 ;  /* 0x0000000d0c0c8221 */ /* 0x002fe40000010000 */
[----:B------:R-:W-:Y:S02]  /*3fc0*/  FADD.FTZ R98, R145, R98 ;  /* 0x0000006291627221 */ /* 0x000fe40000010000 */
[----:B0-----:R-:W-:Y:S01]  /*3fd0*/  @!P0 FADD.FTZ R131, R131, R14 ;  /* 0x0000000e83838221 */ /* 0x001fe20000010000 */
        /* <DEDUP_REMOVED lines=9> */
[----:B0-----:R-:W-:-:S02]  /*4070*/  @!P0 FADD.FTZ R12, R12, R13 ;  /* 0x0000000d0c0c8221 */ /* 0x001fc40000010000 */
[----:B------:R-:W-:Y:S02]  /*4080*/  FMUL.FTZ R13, R59, R180 ;  /* 0x000000b43b0d7220 */ /* 0x000fe40000410000 */
[----:B-1----:R-:W-:Y:S01]  /*4090*/  @!P0 FADD.FTZ R131, R131, R14 ;  /* 0x0000000e83838221 */ /* 0x002fe20000010000 */
[----:B------:R-:W0:Y:S01]  /*40a0*/  SHFL.DOWN PT, R15, R12, 0x4, 0x1f ;  /* 0x08801f000c0f7f89 */ /* 0x000e2200000e0000 */
[----:B------:R-:W-:Y:S01]  /*40b0*/  ISETP.GT.AND P0, PT, R47, 0x1b, PT ;  /* 0x0000001b2f00780c */ /* 0x000fe20003f04270 */
[----:B------:R-:W-:Y:S02]  /*40c0*/  FMUL.FTZ R14, R59, R164 ;  /* 0x000000a43b0e7220 */ /* 0x000fe40000410000 */
[----:B------:R-:W1:Y:S01]  /*40d0*/  SHFL.DOWN PT, R16, R131, 0x4, 0x1f ;  /* 0x08801f0083107f89 */ /* 0x000e6200000e0000 */
[----:B------:R-:W-:Y:S02]  /*40e0*/  FMUL.FTZ R13, R158, R13 ;  /* 0x0000000d9e0d7220 */ /* 0x000fe40000410000 */
[----:B------:R-:W-:-:S02]  /*40f0*/  FMUL.FTZ R14, R179, R14 ;  /* 0x0000000eb30e7220 */ /* 0x000fc40000410000 */
[----:B------:R-:W-:Y:S02]  /*4100*/  FFMA.FTZ R180, R173, R180, R13 ;  /* 0x000000b4adb47223 */ /* 0x000fe4000001000d */
[----:B------:R-:W-:Y:S02]  /*4110*/  FFMA.FTZ R175, R175, R164, R14 ;  /* 0x000000a4afaf7223 */ /* 0x000fe4000001000e */
[----:B------:R-:W-:Y:S02]  /*4120*/  FMUL.FTZ R13, R59, R178 ;  /* 0x000000b23b0d7220 */ /* 0x000fe40000410000 */
[----:B------:R-:W-:Y:S02]  /*4130*/  FADD.FTZ R88, R175, R88 ;  /* 0x00000058af587221 */ /* 0x000fe40000010000 */
[----:B------:R-:W-:Y:S02]  /*4140*/  FMUL.FTZ R156, R156, R13 ;  /* 0x0000000d9c9c7220 */ /* 0x000fe40000410000 */
[----:B------:R-:W-:-:S02]  /*4150*/  FMUL.FTZ R13, R59, R130 ;  /* 0x000000823b0d7220 */ /* 0x000fc40000410000 */
[----:B------:R-:W-:Y:S02]  /*4160*/  FFMA.FTZ R169, R169, R178, R156 ;  /* 0x000000b2a9a97223 */ /* 0x000fe4000001009c */
        /* <DEDUP_REMOVED lines=8> */
[----:B------:R-:W-:Y:S02]  /*41f0*/  FMUL.FTZ R13, R59, R19 ;  /* 0x000000133b0d7220 */ /* 0x000fe40000410000 */
[----:B------:R-:W-:Y:S02]  /*4200*/  FFMA.FTZ R172, R165, R130, R172 ;  /* 0x00000082a5ac7223 */ /* 0x000fe400000100ac */
[----:B------:R-:W-:Y:S02]  /*4210*/  FMUL.FTZ R170, R170, R13 ;  /* 0x0000000daaaa7220 */ /* 0x000fe40000410000 */
[----:B------:R-:W-:Y:S02]  /*4220*/  FMUL.FTZ R13, R59, R132 ;  /* 0x000000843b0d7220 */ /* 0x000fe40000410000 */
[----:B------:R-:W-:Y:S02]  /*4230*/  FFMA.FTZ R161, R161, R18, R152 ;  /* 0x00000012a1a17223 */ /* 0x000fe40000010098 */
[----:B------:R-:W-:-:S02]  /*4240*/  FMUL.FTZ R150, R150, R13 ;  /* 0x0000000d96967220 */ /* 0x000fc40000410000 */
[C---:B------:R-:W-:Y:S02]  /*4250*/  FMUL.FTZ R13, R59.reuse, R127 ;  /* 0x0000007f3b0d7220 */ /* 0x040fe40000410000 */
[----:B------:R-:W-:Y:S02]  /*4260*/  FFMA.FTZ R170, R166, R19, R170 ;  /* 0x00000013a6aa7223 */ /* 0x000fe400000100aa */
[----:B------:R-:W-:Y:S02]  /*4270*/  FMUL.FTZ R148, R148, R13 ;  /* 0x0000000d94947220 */ /* 0x000fe40000410000 */
[----:B------:R-:W-:Y:S02]  /*4280*/  FMUL.FTZ R13, R59, R128 ;  /* 0x000000803b0d7220 */ /* 0x000fe40000410000 */
[----:B0-----:R-:W-:Y:S02]  /*4290*/  @!P0 FADD.FTZ R12, R12, R15 ;  /* 0x0000000f0c0c8221 */ /* 0x001fe40000010000 */
[----:B------:R-:W-:-:S02]  /*42a0*/  FMUL.FTZ R13, R162, R13 ;  /* 0x0000000da20d7220 */ /* 0x000fc40000410000 */
[----:B-1----:R-:W-:Y:S01]  /*42b0*/  @!P0 FADD.FTZ R131, R131, R14 ;  /* 0x0000000e83838221 */ /* 0x002fe20000010000 */
[----:B------:R-:W0:Y:S01]  /*42c0*/  SHFL.DOWN PT, R15, R12, 0x10, 0x1f ;  /* 0x0a001f000c0f7f89 */ /* 0x000e2200000e0000 */
[----:B------:R-:W-:Y:S01]  /*42d0*/  FMUL.FTZ R14, R59, R126 ;  /* 0x0000007e3b0e7220 */ /* 0x000fe20000410000 */
[----:B------:R-:W-:Y:S01]  /*42e0*/  ISETP.GT.AND P0, PT, R47, 0xf, PT ;  /* 0x0000000f2f00780c */ /* 0x000fe20003f04270 */
[----:B------:R-:W-:Y:S01]  /*42f0*/  FFMA.FTZ R128, R139, R128, R13 ;  /* 0x000000808b807223 */ /* 0x000fe2000001000d */
[----:B------:R-:W1:Y:S01]  /*4300*/  SHFL.DOWN PT, R16, R131, 0x10, 0x1f ;  /* 0x0a001f0083107f89 */ /* 0x000e6200000e0000 */
[----:B------:R-:W-:Y:S02]  /*4310*/  FMUL.FTZ R14, R159, R14 ;  /* 0x0000000e9f0e7220 */ /* 0x000fe40000410000 */
[----:B------:R-:W-:Y:S02]  /*4320*/  FMUL.FTZ R13, R59, R137 ;  /* 0x000000893b0d7220 */ /* 0x000fe40000410000 */
[----:B------:R-:W-:-:S02]  /*4330*/  FFMA.FTZ R153, R153, R126, R14 ;  /* 0x0000007e99997223 */ /* 0x000fc4000001000e */
[----:B------:R-:W-:Y:S02]  /*4340*/  FMUL.FTZ R14, R59, R136 ;  /* 0x000000883b0e7220 */ /* 0x000fe40000410000 */
[----:B------:R-:W-:Y:S02]  /*4350*/  FMUL.FTZ R13, R144, R13 ;  /* 0x0000000d900d7220 */ /* 0x000fe40000410000 */
[----:B------:R-:W-:Y:S02]  /*4360*/  FMUL.FTZ R14, R147, R14 ;  /* 0x0000000e930e7220 */ /* 0x000fe40000410000 */
[----:B------:R-:W-:Y:S02]  /*4370*/  FFMA.FTZ R134, R134, R137, R13 ;  /* 0x0000008986867223 */ /* 0x000fe4000001000d */
[----:B------:R-:W-:Y:S02]  /*4380*/  FFMA.FTZ R135, R135, R136, R14 ;  /* 0x0000008887877223 */ /* 0x000fe4000001000e */
[----:B------:R-:W-:-:S02]  /*4390*/  FMUL.FTZ R14, R59, R120 ;  /* 0x000000783b0e7220 */ /* 0x000fc40000410000 */
[----:B------:R-:W-:Y:S02]  /*43a0*/  FFMA.FTZ R157, R157, R132, R150 ;  /* 0x000000849d9d7223 */ /* 0x000fe40000010096 */
[----:B0-----:R-:W-:Y:S02]  /*43b0*/  @!P0 FADD.FTZ R12, R12, R15 ;  /* 0x0000000f0c0c8221 */ /* 0x001fe40000010000 */
[----:B------:R-:W-:Y:S02]  /*43c0*/  FMUL.FTZ R25, R25, R14 ;  /* 0x0000000e19197220 */ /* 0x000fe40000410000 */
[----:B-1----:R-:W-:Y:S02]  /*43d0*/  @!P0 FADD.FTZ R131, R131, R16 ;  /* 0x0000001083838221 */ /* 0x002fe40000010000 */
[C---:B------:R-:W-:Y:S02]  /*43e0*/  FMUL.FTZ R15, R59.reuse, R138 ;  /* 0x0000008a3b0f7220 */ /* 0x040fe40000410000 */
[C---:B------:R-:W-:Y:S01]  /*43f0*/  FMUL.FTZ R14, R59.reuse, R140 ;  /* 0x0000008c3b0e7220 */ /* 0x040fe20000410000 */
[----:B------:R-:W-:Y:S01]  /*4400*/  MOV R13, R131 ;  /* 0x00000083000d7202 */ /* 0x000fe20000000f00 */
[----:B------:R-:W-:-:S02]  /*4410*/  FMUL.FTZ R59, R59, R141 ;  /* 0x0000008d3b3b7220 */ /* 0x000fc40000410000 */
[----:B------:R-:W-:Y:S02]  /*4420*/  FMUL.FTZ R15, R24, R15 ;  /* 0x0000000f180f7220 */ /* 0x000fe40000410000 */
[----:B------:R-:W-:Y:S01]  /*4430*/  FMUL.FTZ R14, R123, R14 ;  /* 0x0000000e7b0e7220 */ /* 0x000fe20000410000 */
[----:B------:R0:W-:Y:S01]  /*4440*/  @!P1 STS.64 [R36.X8+0x18d8], R12 ;  /* 0x0018d80c24009388 */ /* 0x0001e20000008a00 */
[----:B------:R-:W-:Y:S02]  /*4450*/  FMUL.FTZ R59, R124, R59 ;  /* 0x0000003b7c3b7220 */ /* 0x000fe40000410000 */
[----:B------:R-:W-:Y:S02]  /*4460*/  FFMA.FTZ R148, R155, R127, R148 ;  /* 0x0000007f9b947223 */ /* 0x000fe40000010094 */
[----:B------:R-:W-:Y:S02]  /*4470*/  FFMA.FTZ R15, R125, R138, R15 ;  /* 0x0000008a7d0f7223 */ /* 0x000fe4000001000f */
[----:B------:R-:W-:-:S02]  /*4480*/  FFMA.FTZ R120, R121, R120, R25 ;  /* 0x0000007879787223 */ /* 0x000fc40000010019 */
        /* <DEDUP_REMOVED lines=23> */
[----:B------:R-:W3:Y:S01]  /*4600*/  @P0 LDS R17, [R18+0x2e10] ;  /* 0x002e100012110984 */ /* 0x000ee20000000800 */
[----:B0-----:R-:W-:Y:S02]  /*4610*/  FADD.FTZ R13, R13, R15 ;  /* 0x0000000f0d0d7221 */ /* 0x001fe40000010000 */
[----:B------:R-:W-:Y:S02]  /*4620*/  FADD.FTZ R12, R12, R14 ;  /* 0x0000000e0c0c7221 */ /* 0x000fe40000010000 */
[----:B-1----:R-:W-:Y:S02]  /*4630*/  @P0 FADD.FTZ R13, R13, R16 ;  /* 0x000000100d0d0221 */ /* 0x002fe40000010000 */
[----:B---3--:R-:W-:-:S03]  /*4640*/  @P0 FADD.FTZ R12, R12, R17 ;  /* 0x000000110c0c0221 */ /* 0x008fc60000010000 */
[----:B------:R0:W-:Y:S04]  /*4650*/  STS [R18+0x3210], R13 ;  /* 0x0032100d12007388 */ /* 0x0001e80000000800 */
[----:B------:R0:W-:Y:S02]  /*4660*/  STS [R18+0x2e10], R12 ;  /* 0x002e100c12007388 */ /* 0x0001e40000000800 */
.L_x_3876:
[----:B0-----:R-:W-:Y:S05]  /*4670*/  BSYNC B0 ;  /* 0x0000000000007941 */ /* 0x001fea0003800000 */
.L_x_3875:
[----:B------:R-:W-:Y:S02]  /*4680*/  IADD3 R63, R63, 0x1, RZ ;  /* 0x000000013f3f7810 */ /* 0x000fe40007ffe0ff */
[----:B------:R-:W-:Y:S02]  /*4690*/  IADD3 R72, P1, R72, 0x1, RZ ;  /* 0x0000000148487810 */ /* 0x000fe40007f3e0ff */
[----:B------:R-:W-:Y:S02]  /*46a0*/  ISETP.GE.AND P0, PT, R63, c[0x0][0x16c], PT ;  /* 0x00005b003f007a0c */ /* 0x000fe40003f06270 */
[----:B------:R-:W-:-:S11]  /*46b0*/  IADD3.X R61, RZ, R61, RZ, P1, !PT ;  /* 0x0000003dff3d7210 */ /* 0x000fd60000ffe4ff */
[----:B--2---:R-:W-:Y:S01]  /*46c0*/  @P0 CALL.REL.NOINC `(.L_x_3829) ;  /* 0x0000001000000944 */ /* 0x004fe20003c00000 */
[----:B------:R-:W-:Y:S05]  /*46d0*/  BRA `(.L_x_3877) ;  /* 0xffffcb3000007947 */ /* 0x000fea000383ffff */
.L_x_3829:
[----:B------:R-:W-:Y:S01]  /*46e0*/  BAR.SYNC.DEFER_BLOCKING 0x0 ;  /* 0x0000000000007b1d */ /* 0x000fe20000010000 */
[----:B------:R-:W-:Y:S01]  /*46f0*/  SHF.L.U32 R0, R48, 0x1, RZ ;  /* 0x0000000130007819 */ /* 0x000fe200000006ff */
[----:B------:R-:W-:Y:S01]  /*4700*/  IMAD R14, R56, c[0x0][0x2e0], RZ ;  /* 0x0000b800380e7a24 */ /* 0x000fe200078e02ff */
[----:B------:R-:W-:Y:S02]  /*4710*/  F2FP.PACK_AB R107, R89, R98 ;  /* 0x00000062596b723e */ /* 0x000fe400000000ff */
[----:B------:R-:W-:Y:S01]  /*4720*/  LOP3.LUT R0, R0, 0xffffffc0, RZ, 0xc0, !PT ;  /* 0xffffffc000007812 */ /* 0x000fe200078ec0ff */
[----:B------:R-:W-:Y:S01]  /*4730*/  IMAD R17, R57, c[0x0][0x2e4], R14 ;  /* 0x0000b90039117a24 */ /* 0x000fe200078e020e */
[----:B------:R-:W-:Y:S02]  /*4740*/  F2FP.PACK_AB R106, R91, R100 ;  /* 0x000000645b6a723e */ /* 0x000fe400000000ff */
[----:B------:R-:W-:Y:S02]  /*4750*/  F2FP.PACK_AB R105, R93, R102 ;  /* 0x000000665d69723e */ /* 0x000fe400000000ff */
[----:B------:R-:W-:-:S02]  /*4760*/  F2FP.PACK_AB R104, R95, R104 ;  /* 0x000000685f68723e */ /* 0x000fc400000000ff */
[----:B------:R-:W-:Y:S02]  /*4770*/  F2FP.PACK_AB R99, R81, R90 ;  /* 0x0000005a5163723e */ /* 0x000fe400000000ff */
[----:B------:R-:W-:Y:S02]  /*4780*/  F2FP.PACK_AB R98, R83, R92 ;  /* 0x0000005c5362723e */ /* 0x000fe400000000ff */
[----:B------:R-:W-:Y:S02]  /*4790*/  F2FP.PACK_AB R97, R85, R94 ;  /* 0x0000005e5561723e */ /* 0x000fe400000000ff */
[----:B------:R-:W-:Y:S01]  /*47a0*/  LEA R24, R47, R0, 0x1 ;  /* 0x000000002f187211 */ /* 0x000fe200078e08ff */
[----:B------:R-:W-:Y:S01]  /*47b0*/  IMAD R0, R168, c[0x0][0x2d8], RZ ;  /* 0x0000b600a8007a24 */ /* 0x000fe200078e02ff */
[----:B------:R-:W-:Y:S02]  /*47c0*/  F2FP.PACK_AB R96, R87, R96 ;  /* 0x000000605760723e */ /* 0x000fe400000000ff */
[----:B------:R-:W-:Y:S01]  /*47d0*/  IADD3 R26, R38, -0x1, RZ ;  /* 0xffffffff261a7810 */ /* 0x000fe20007ffe0ff */
[----:B------:R-:W-:Y:S01]  /*47e0*/  STS.128 [R24.X16], R104 ;  /* 0x0000006818007388 */ /* 0x000fe2000000cc00 */
[----:B------:R-:W-:Y:S01]  /*47f0*/  IMAD R15, R53, c[0x0][0x2dc], R0 ;  /* 0x0000b700350f7a24 */ /* 0x000fe200078e0200 */
[----:B------:R-:W-:Y:S01]  /*4800*/  F2FP.PACK_AB R29, R76, R67 ;  /* 0x000000434c1d723e */ /* 0x000fe200000000ff */
[----:B------:R-:W-:Y:S01]  /*4810*/  FADD.FTZ R0, R49, R74 ;  /* 0x0000004a31007221 */ /* 0x000fe20000010000 */
[----:B------:R-:W-:Y:S01]  /*4820*/  STS.128 [R24.X16+0x10], R96 ;  /* 0x0000106018007388 */ /* 0x000fe2000000cc00 */
[----:B------:R-:W-:-:S06]  /*4830*/  NOP ;  /* 0x0000000000007918 */ /* 0x000fcc0000000000 */
[----:B------:R-:W0:Y:S01]  /*4840*/  LDS.128 R4, [R34.X16] ;  /* 0x0000000022047984 */ /* 0x000e22000000cc00 */
[----:B------:R-:W-:Y:S01]  /*4850*/  SHF.L.U32 R18, R26, 0xa, RZ ;  /* 0x0000000a1a127819 */ /* 0x000fe200000006ff */
[----:B------:R-:W-:Y:S01]  /*4860*/  FADD.FTZ R0, R0, R65 ;  /* 0x0000004100007221 */ /* 0x000fe20000010000 */
[----:B------:R-:W-:Y:S01]  /*4870*/  F2FP.PACK_AB R28, R65, R74 ;  /* 0x0000004a411c723e */ /* 0x000fe200000000ff */
[----:B------:R-:W1:Y:S01]  /*4880*/  LDS.128 R8, [R34.X16+0x200] ;  /* 0x0002000022087984 */ /* 0x000e62000000cc00 */
[--C-:B------:R-:W-:Y:S02]  /*4890*/  SHF.R.S32.HI R19, RZ, 0x1f, R18.reuse ;  /* 0x0000001fff137819 */ /* 0x100fe40000011412 */
[----:B------:R-:W-:Y:S02]  /*48a0*/  F2FP.PACK_AB R30, R78, R69 ;  /* 0x000000454e1e723e */ /* 0x000fe400000000ff */
[----:B------:R-:W-:Y:S01]  /*48b0*/  F2FP.PACK_AB R31, R80, R71 ;  /* 0x00000047501f723e */ /* 0x000fe200000000ff */
[----:B------:R-:W-:Y:S01]  /*48c0*/  IMAD.WIDE.U32 R12, R53, c[0x0][0x2d8], R18 ;  /* 0x0000b600350c7a25 */ /* 0x000fe200078e0012 */
[----:B------:R-:W-:-:S02]  /*48d0*/  F2FP.PACK_AB R63, R88, R79 ;  /* 0x0000004f583f723e */ /* 0x000fc400000000ff */
[----:B------:R-:W-:Y:S01]  /*48e0*/  F2FP.PACK_AB R62, R86, R77 ;  /* 0x0000004d563e723e */ /* 0x000fe200000000ff */
[----:B------:R-:W-:Y:S01]  /*48f0*/  IMAD.WIDE.U32 R18, R53, c[0x0][0x2f8], R18 ;  /* 0x0000be0035127a25 */ /* 0x000fe200078e0012 */
[----:B------:R-:W-:Y:S02]  /*4900*/  IADD3 R13, R13, R15, RZ ;  /* 0x0000000f0d0d7210 */ /* 0x000fe40007ffe0ff */
[----:B------:R-:W-:Y:S01]  /*4910*/  F2FP.PACK_AB R61, R84, R75 ;  /* 0x0000004b543d723e */ /* 0x000fe200000000ff */
[----:B------:R-:W-:Y:S01]  /*4920*/  FADD.FTZ R15, R0, R67 ;  /* 0x00000043000f7221 */ /* 0x000fe20000010000 */
[----:B------:R-:W-:Y:S01]  /*4930*/  F2FP.PACK_AB R60, R82, R73 ;  /* 0x00000049523c723e */ /* 0x000fe200000000ff */
[----:B------:R-:W-:Y:S01]  /*4940*/  IMAD.WIDE.U32 R12, R57, c[0x0][0x2e0], R12 ;  /* 0x0000b800390c7a25 */ /* 0x000fe200078e000c */
[----:B------:R-:W-:Y:S02]  /*4950*/  IADD3 R40, P1, R40, -0x800, RZ ;  /* 0xfffff80028287810 */ /* 0x000fe40007f3e0ff */
[----:B------:R-:W-:Y:S01]  /*4960*/  IADD3 R42, P2, R42, -0x800, RZ ;  /* 0xfffff8002a2a7810 */ /* 0x000fe20007f5e0ff */
[----:B------:R-:W-:Y:S01]  /*4970*/  FADD.FTZ R0, R15, R76 ;  /* 0x0000004c0f007221 */ /* 0x000fe20000010000 */
[----:B------:R-:W-:-:S02]  /*4980*/  IADD3 R13, R13, R17, RZ ;  /* 0x000000110d0d7210 */ /* 0x000fc40007ffe0ff */
[----:B------:R-:W-:Y:S01]  /*4990*/  LEA R16, P0, R12, c[0x0][0x330], 0x1 ;  /* 0x0000cc000c107a11 */ /* 0x000fe200078008ff */
[----:B------:R-:W-:Y:S01]  /*49a0*/  FADD.FTZ R25, R0, R69 ;  /* 0x0000004500197221 */ /* 0x000fe20000010000 */
[----:B------:R-:W-:Y:S01]  /*49b0*/  IADD3 R44, P3, R44, -0x800, RZ ;  /* 0xfffff8002c2c7810 */ /* 0x000fe20007f7e0ff */
[----:B------:R-:W-:Y:S01]  /*49c0*/  IMAD R0, R168, c[0x0][0x2f8], RZ ;  /* 0x0000be00a8007a24 */ /* 0x000fe200078e02ff */
[----:B------:R-:W-:Y:S01]  /*49d0*/  LEA.HI.X R17, R12, c[0x0][0x334], R13, 0x1, P0 ;  /* 0x0000cd000c117a11 */ /* 0x000fe200000f0c0d */
[----:B------:R-:W-:Y:S01]  /*49e0*/  FADD.FTZ R78, R25, R78 ;  /* 0x0000004e194e7221 */ /* 0x000fe20000010000 */
[----:B------:R-:W-:Y:S01]  /*49f0*/  IADD3 R46, P4, R46, -0x800, RZ ;  /* 0xfffff8002e2e7810 */ /* 0x000fe20007f9e0ff */
[----:B------:R-:W-:Y:S01]  /*4a00*/  IMAD R25, R53, c[0x0][0x2fc], R0 ;  /* 0x0000bf0035197a24 */ /* 0x000fe200078e0200 */
[----:B------:R-:W-:Y:S01]  /*4a10*/  IADD3 R37, R37, 0x1, RZ ;  /* 0x0000000125257810 */ /* 0x000fe20007ffe0ff */
[----:B------:R-:W-:Y:S01]  /*4a20*/  IMAD.WIDE R16, R35, 0x10, R16 ;  /* 0x0000001023107825 */ /* 0x000fe200078e0210 */
[----:B------:R-:W-:-:S02]  /*4a30*/  IADD3.X R39, R39, -0x1, RZ, P1, !PT ;  /* 0xffffffff27277810 */ /* 0x000fc40000ffe4ff */
[----:B------:R-:W-:Y:S01]  /*4a40*/  IADD3 R19, R19, R25, RZ ;  /* 0x0000001913137210 */ /* 0x000fe20007ffe0ff */
[----:B------:R-:W-:Y:S01]  /*4a50*/  IMAD R0, R56, c[0x0][0x300], RZ ;  /* 0x0000c00038007a24 */ /* 0x000fe200078e02ff */
[----:B0-----:R0:W-:Y:S01]  /*4a60*/  STG.E.128 [R16.64], R4 ;  /* 0x0000000410007986 */ /* 0x0011e2000c101d04 */
[----:B------:R-:W-:Y:S01]  /*4a70*/  FADD.FTZ R71, R78, R71 ;  /* 0x000000474e477221 */ /* 0x000fe20000010000 */
[----:B------:R-:W-:Y:S02]  /*4a80*/  IADD3.X R41, R41, -0x1, RZ, P2, !PT ;  /* 0xffffffff29297810 */ /* 0x000fe400017fe4ff */
[----:B-1----:R-:W-:Y:S01]  /*4a90*/  STG.E.128 [R16.64+0x200], R8 ;  /* 0x0002000810007986 */ /* 0x002fe2000c101d04 */
[----:B------:R-:W-:Y:S01]  /*4aa0*/  FADD.FTZ R80, R71, R80 ;  /* 0x0000005047507221 */ /* 0x000fe20000010000 */
[----:B------:R-:W-:Y:S02]  /*4ab0*/  IADD3.X R43, R43, -0x1, RZ, P3, !PT ;  /* 0xffffffff2b2b7810 */ /* 0x000fe40001ffe4ff */
[----:B------:R-:W-:Y:S01]  /*4ac0*/  BAR.SYNC.DEFER_BLOCKING 0x0 ;  /* 0x0000000000007b1d */ /* 0x000fe20000010000 */
[----:B------:R-:W-:Y:S01]  /*4ad0*/  FADD.FTZ R73, R80, R73 ;  /* 0x0000004950497221 */ /* 0x000fe20000010000 */
[----:B------:R-:W-:-:S03]  /*4ae0*/  IADD3.X R45, R45, -0x1, RZ, P4, !PT ;  /* 0xffffffff2d2d7810 */ /* 0x000fc600027fe4ff */
[----:B------:R-:W-:-:S04]  /*4af0*/  FADD.FTZ R82, R73, R82 ;  /* 0x0000005249527221 */ /* 0x000fc80000010000 */
[----:B------:R-:W-:Y:S02]  /*4b00*/  FADD.FTZ R75, R82, R75 ;  /* 0x0000004b524b7221 */ /* 0x000fe40000010000 */
[C---:B0-----:R-:W-:Y:S02]  /*4b10*/  IMAD R7, R57.reuse, c[0x0][0x304], R0 ;  /* 0x0000c10039077a24 */ /* 0x041fe400078e0200 */
[----:B------:R-:W-:-:S04]  /*4b20*/  IMAD.WIDE.U32 R4, R57, c[0x0][0x300], R18 ;  /* 0x0000c00039047a25 */ /* 0x000fc800078e0012 */
        /* <DEDUP_REMOVED lines=14> */
[----:B------:R-:W-:-:S04]  /*4c10*/  FADD.FTZ R49, R86, R79 ;  /* 0x0000004f56317221 */ /* 0x000fc80000010000 */
[----:B------:R-:W-:Y:S01]  /*4c20*/  FADD.FTZ R49, R49, R88 ;  /* 0x0000005831317221 */ /* 0x000fe20000010000 */
[----:B0-----:R0:W-:Y:S04]  /*4c30*/  STG.E.128 [R4.64], R12 ;  /* 0x0000000c04007986 */ /* 0x0011e8000c101d04 */
[----:B-1----:R0:W-:Y:S02]  /*4c40*/  STG.E.128 [R4.64+0x200], R64 ;  /* 0x0002004004007986 */ /* 0x0021e4000c101d04 */
[----:B0-----:R-:W-:Y:S01]  /*4c50*/  @!P0 CALL.REL.NOINC `(.L_x_3827) ;  /* 0x0000001000008944 */ /* 0x001fe20003c00000 */
[----:B------:R-:W-:Y:S05]  /*4c60*/  BRA `(.L_x_3878) ;  /* 0xffffbb4000007947 */ /* 0x000fea000383ffff */
.L_x_3827:
        /* <DEDUP_REMOVED lines=29> */
.L_x_3880:
[----:B------:R-:W-:Y:S05]  /*4e40*/  BSYNC B0 ;  /* 0x0000000000007941 */ /* 0x000fea0003800000 */
.L_x_3879:
        /* <DEDUP_REMOVED lines=28> */
.L_x_3882:
[----:B------:R-:W1:Y:S02]  /*5010*/  S2R R15, SR_TID.X ;  /* 0x00000000000f7919 */ /* 0x000e640000002100 */
.L_x_3883:
[----:B------:R-:W-:Y:S05]  /*5020*/  BSYNC B0 ;  /* 0x0000000000007941 */ /* 0x000fea0003800000 */
.L_x_3881:
[----:B-1----:R-:W-:-:S13]  /*5030*/  ISETP.GE.AND P0, PT, R15, c[0x0][0x16c], PT ;  /* 0x00005b000f007a0c */ /* 0x002fda0003f06270 */
[----:B------:R-:W-:Y:S05]  /*5040*/  @P0 EXIT ;  /* 0x000000000000094d */ /* 0x000fea0003800000 */
[C---:B------:R-:W-:Y:S02]  /*5050*/  IMAD R0, R56.reuse, c[0x0][0x2a8], RZ ;  /* 0x0000aa0038007a24 */ /* 0x040fe400078e02ff */
[----:B------:R-:W-:Y:S02]  /*5060*/  IMAD R56, R56, c[0x0][0x288], RZ ;  /* 0x0000a20038387a24 */ /* 0x000fe400078e02ff */
[----:B0-----:R-:W-:-:S04]  /*5070*/  IMAD.WIDE.U32 R2, R57, c[0x0][0x2a8], RZ ;  /* 0x0000aa0039027a25 */ /* 0x001fc800078e00ff */
[C---:B------:R-:W-:Y:S02]  /*5080*/  IMAD R23, R57.reuse, c[0x0][0x2ac], R0 ;  /* 0x0000ab0039177a24 */ /* 0x040fe400078e0200 */
[C---:B------:R-:W-:Y:S02]  /*5090*/  IMAD R21, R57.reuse, c[0x0][0x28c], R56 ;  /* 0x0000a30039157a24 */ /* 0x040fe400078e0238 */
[----:B------:R-:W-:Y:S01]  /*50a0*/  IMAD.WIDE.U32 R4, R57, c[0x0][0x288], RZ ;  /* 0x0000a20039047a25 */ /* 0x000fe200078e00ff */
[----:B------:R-:W-:-:S04]  /*50b0*/  IADD3 R23, R3, R23, RZ ;  /* 0x0000001703177210 */ /* 0x000fc80007ffe0ff */
[----:B------:R-:W-:Y:S02]  /*50c0*/  IADD3 R21, R5, R21, RZ ;  /* 0x0000001505157210 */ /* 0x000fe40007ffe0ff */
.L_x_3884:
[----:B0-----:R-:W0:Y:S01]  /*50d0*/  LDS R17, [R15.X4+0x2e10] ;  /* 0x002e10000f117984 */ /* 0x001e220000004800 */
[----:B------:R-:W-:Y:S01]  /*50e0*/  SHF.R.S32.HI R0, RZ, 0x1f, R15 ;  /* 0x0000001fff007819 */ /* 0x000fe2000001140f */
[----:B------:R-:W-:Y:S01]  /*50f0*/  YIELD ;  /* 0x0000000000007946 */ /* 0x000fe20003800000 */
[----:B------:R-:W-:Y:S01]  /*5100*/  MOV R8, R2 ;  /* 0x0000000200087202 */ /* 0x000fe20000000f00 */
[----:B------:R1:W2:Y:S01]  /*5110*/  LDS R19, [R15.X4+0x3210] ;  /* 0x003210000f137984 */ /* 0x0002a20000004800 */
        /* <DEDUP_REMOVED lines=9> */
[C---:B------:R-:W-:Y:S01]  /*51b0*/  IMAD R13, R15.reuse, c[0x0][0x2b4], R0 ;  /* 0x0000ad000f0d7a24 */ /* 0x040fe200078e0200 */
[----:B-1----:R-:W-:Y:S02]  /*51c0*/  IADD3 R15, R15, c[0x0][0x0], RZ ;  /* 0x000000000f0f7a10 */ /* 0x002fe40007ffe0ff */
[----:B------:R-:W-:Y:S02]  /*51d0*/  IADD3 R9, R7, R9, RZ ;  /* 0x0000000907097210 */ /* 0x000fe40007ffe0ff */
[----:B------:R-:W-:Y:S02]  /*51e0*/  LEA R12, P1, R10, c[0x0][0x318], 0x2 ;  /* 0x0000c6000a0c7a11 */ /* 0x000fe400078210ff */
        /* <DEDUP_REMOVED lines=8> */
.L_x_3834:
[----:B------:R-:W-:Y:S01]  /*5270*/  HFMA2.MMA R187, -RZ, RZ, 0, 5.9604644775390625e-08 ;  /* 0x00000001ffbb7435 */ /* 0x000fe200000001ff */
[----:B------:R-:W-:Y:S02]  /*5280*/  MOV R182, R14 ;  /* 0x0000000e00b67202 */ /* 0x000fe40000000f00 */
[----:B------:R-:W-:-:S02]  /*5290*/  MOV R186, RZ ;  /* 0x000000ff00ba7202 */ /* 0x000fc40000000f00 */
[----:B------:R-:W-:Y:S02]  /*52a0*/  MOV R189, 0xffffffff ;  /* 0xffffffff00bd7802 */ /* 0x000fe40000000f00 */
[----:B------:R-:W-:Y:S02]  /*52b0*/  MOV R12, 0x52d0 ;  /* 0x000052d0000c7802 */ /* 0x000fe40000000f00 */
[----:B-1----:R-:W-:Y:S05]  /*52c0*/  CALL.REL.NOINC `($__internal_158_$__cuda_sm70_shflsync_up) ;  /* 0x00000ef000007944 */ /* 0x002fea0003c00000 */
[----:B-1----:R-:W-:Y:S01]  /*52d0*/  MOV R17, R182 ;  /* 0x000000b600117202 */ /* 0x002fe20000000f00 */
[----:B0-----:R-:W-:Y:S05]  /*52e0*/  BRA `(.L_x_3885) ;  /* 0xffffcd1000007947 */ /* 0x001fea000383ffff */
.L_x_3835:
[----:B------:R-:W-:Y:S01]  /*52f0*/  HFMA2.MMA R187, -RZ, RZ, 0, 5.9604644775390625e-08 ;  /* 0x00000001ffbb7435 */ /* 0x000fe200000001ff */
[----:B------:R-:W-:Y:S02]  /*5300*/  MOV R182, R15 ;  /* 0x0000000f00b67202 */ /* 0x000fe40000000f00 */
[----:B------:R-:W-:Y:S02]  /*5310*/  MOV R186, RZ ;  /* 0x000000ff00ba7202 */ /* 0x000fe40000000f00 */
[----:B------:R-:W-:Y:S02]  /*5320*/  MOV R189, 0xffffffff ;  /* 0xffffffff00bd7802 */ /* 0x000fe40000000f00 */
[----:B------:R-:W-:-:S02]  /*5330*/  MOV R12, 0x5350 ;  /* 0x00005350000c7802 */ /* 0x000fc40000000f00 */
[----:B012---:R-:W-:Y:S05]  /*5340*/  CALL.REL.NOINC `($__internal_158_$__cuda_sm70_shflsync_up) ;  /* 0x00000e7000007944 */ /* 0x007fea0003c00000 */
        /* <DEDUP_REMOVED lines=10> */
[----:B------:R-:W-:Y:S05]  /*53f0*/  CALL.REL.NOINC `($__internal_158_$__cuda_sm70_shflsync_up) ;  /* 0x00000dc000007944 */ /* 0x000fea0003c00000 */
[----:B0-----:R-:W-:Y:S01]  /*5400*/  HFMA2.MMA R187, -RZ, RZ, 0, 1.1920928955078125e-07 ;  /* 0x00000002ffbb7435 */ /* 0x001fe200000001ff */
[----:B-1----:R-:W-:Y:S02]  /*5410*/  MOV R14, R182 ;  /* 0x000000b6000e7202 */ /* 0x002fe40000000f00 */
[----:B------:R-:W-:-:S02]  /*5420*/  MOV R182, R15 ;  /* 0x0000000f00b67202 */ /* 0x000fc40000000f00 */
[----:B------:R-:W-:Y:S02]  /*5430*/  MOV R186, RZ ;  /* 0x000000ff00ba7202 */ /* 0x000fe40000000f00 */
[----:B------:R-:W-:Y:S02]  /*5440*/  MOV R189, 0xffffffff ;  /* 0xffffffff00bd7802 */ /* 0x000fe40000000f00 */
[----:B------:R-:W-:Y:S02]  /*5450*/  MOV R12, 0x5470 ;  /* 0x00005470000c7802 */ /* 0x000fe40000000f00 */
[----:B------:R-:W-:Y:S05]  /*5460*/  CALL.REL.NOINC `($__internal_158_$__cuda_sm70_shflsync_up) ;  /* 0x00000d5000007944 */ /* 0x000fea0003c00000 */
        /* <DEDUP_REMOVED lines=8> */
[----:B------:R-:W-:Y:S05]  /*54f0*/  CALL.REL.NOINC `($__internal_158_$__cuda_sm70_shflsync_up) ;  /* 0x00000cc000007944 */ /* 0x000fea0003c00000 */
[----:B0-----:R-:W-:Y:S01]  /*5500*/  HFMA2.MMA R187, -RZ, RZ, 0, 2.384185791015625e-07 ;  /* 0x00000004ffbb7435 */ /* 0x001fe200000001ff */
[----:B-1----:R-:W-:Y:S02]  /*5510*/  MOV R14, R182 ;  /* 0x000000b6000e7202 */ /* 0x002fe40000000f00 */
[----:B------:R-:W-:Y:S02]  /*5520*/  MOV R182, R15 ;  /* 0x0000000f00b67202 */ /* 0x000fe40000000f00 */
[----:B------:R-:W-:Y:S02]  /*5530*/  MOV R186, RZ ;  /* 0x000000ff00ba7202 */ /* 0x000fe40000000f00 */
[----:B------:R-:W-:Y:S02]  /*5540*/  MOV R189, 0xffffffff ;  /* 0xffffffff00bd7802 */ /* 0x000fe40000000f00 */
[----:B------:R-:W-:Y:S02]  /*5550*/  MOV R12, 0x5570 ;  /* 0x00005570000c7802 */ /* 0x000fe40000000f00 */
[----:B------:R-:W-:Y:S05]  /*5560*/  CALL.REL.NOINC `($__internal_158_$__cuda_sm70_shflsync_up) ;  /* 0x00000c5000007944 */ /* 0x000fea0003c00000 */
        /* <DEDUP_REMOVED lines=8> */
[----:B------:R-:W-:Y:S05]  /*55f0*/  CALL.REL.NOINC `($__internal_158_$__cuda_sm70_shflsync_up) ;  /* 0x00000bc000007944 */ /* 0x000fea0003c00000 */
[----:B0-----:R-:W-:Y:S01]  /*5600*/  HFMA2.MMA R187, -RZ, RZ, 0, 4.76837158203125e-07 ;  /* 0x00000008ffbb7435 */ /* 0x001fe200000001ff */
[----:B-1----:R-:W-:Y:S02]  /*5610*/  MOV R14, R182 ;  /* 0x000000b6000e7202 */ /* 0x002fe40000000f00 */
[----:B------:R-:W-:Y:S02]  /*5620*/  MOV R182, R15 ;  /* 0x0000000f00b67202 */ /* 0x000fe40000000f00 */
[----:B------:R-:W-:Y:S02]  /*5630*/  MOV R186, RZ ;  /* 0x000000ff00ba7202 */ /* 0x000fe40000000f00 */
[----:B------:R-:W-:Y:S02]  /*5640*/  MOV R189, 0xffffffff ;  /* 0xffffffff00bd7802 */ /* 0x000fe40000000f00 */
[----:B------:R-:W-:Y:S02]  /*5650*/  MOV R12, 0x5670 ;  /* 0x00005670000c7802 */ /* 0x000fe40000000f00 */
[----:B------:R-:W-:Y:S05]  /*5660*/  CALL.REL.NOINC `($__internal_158_$__cuda_sm70_shflsync_up) ;  /* 0x00000b5000007944 */ /* 0x000fea0003c00000 */
        /* <DEDUP_REMOVED lines=9> */
[----:B------:R-:W-:Y:S05]  /*5700*/  CALL.REL.NOINC `($__internal_158_$__cuda_sm70_shflsync_up) ;  /* 0x00000ab000007944 */ /* 0x000fea0003c00000 */
[----:B0-----:R-:W-:Y:S01]  /*5710*/  HFMA2.MMA R187, -RZ, RZ, 0, 9.5367431640625e-07 ;  /* 0x00000010ffbb7435 */ /* 0x001fe200000001ff */
[----:B-1----:R-:W-:Y:S02]  /*5720*/  MOV R156, R182 ;  /* 0x000000b6009c7202 */ /* 0x002fe40000000f00 */
[----:B------:R-:W-:Y:S02]  /*5730*/  MOV R182, R15 ;  /* 0x0000000f00b67202 */ /* 0x000fe40000000f00 */
[----:B------:R-:W-:Y:S02]  /*5740*/  MOV R186, RZ ;  /* 0x000000ff00ba7202 */ /* 0x000fe40000000f00 */
[----:B------:R-:W-:Y:S02]  /*5750*/  MOV R189, 0xffffffff ;  /* 0xffffffff00bd7802 */ /* 0x000fe40000000f00 */
[----:B------:R-:W-:-:S02]  /*5760*/  MOV R12, 0x5780 ;  /* 0x00005780000c7802 */ /* 0x000fc40000000f00 */
[----:B------:R-:W-:Y:S05]  /*5770*/  CALL.REL.NOINC `($__internal_158_$__cuda_sm70_shflsync_up) ;  /* 0x00000a4000007944 */ /* 0x000fea0003c00000 */
[----:B-1----:R-:W-:Y:S01]  /*5780*/  MOV R12, R182 ;  /* 0x000000b6000c7202 */ /* 0x002fe20000000f00 */
[----:B0-----:R-:W-:Y:S05]  /*5790*/  BRA `(.L_x_3886) ;  /* 0xffffc9e000007947 */ /* 0x001fea000383ffff */
.L_x_3838:
[----:B0-----:R-:W-:Y:S01]  /*57a0*/  HFMA2.MMA R187, -RZ, RZ, 0, 5.9604644775390625e-08 ;  /* 0x00000001ffbb7435 */ /* 0x001fe200000001ff */
[----:B------:R-:W-:-:S02]  /*57b0*/  MOV R182, R17 ;  /* 0x0000001100b67202 */ /* 0x000fc40000000f00 */
[----:B------:R-:W-:Y:S02]  /*57c0*/  MOV R186, RZ ;  /* 0x000000ff00ba7202 */ /* 0x000fe40000000f00 */
[----:B------:R-:W-:Y:S02]  /*57d0*/  MOV R189, 0xffffffff ;  /* 0xffffffff00bd7802 */ /* 0x000fe40000000f00 */
[----:B------:R-:W-:Y:S02]  /*57e0*/  MOV R12, 0x5800 ;  /* 0x00005800000c7802 */ /* 0x000fe40000000f00 */
[----:B-1----:R-:W-:Y:S05]  /*57f0*/  CALL.REL.NOINC `($__internal_158_$__cuda_sm70_shflsync_up) ;  /* 0x000009c000007944 */ /* 0x002fea0003c00000 */
[----:B0-----:R-:W-:Y:S01]  /*5800*/  HFMA2.MMA R187, -RZ, RZ, 0, 5.9604644775390625e-08 ;  /* 0x00000001ffbb7435 */ /* 0x001fe200000001ff */
[----:B-1----:R-:W-:Y:S02]  /*5810*/  MOV R14, R182 ;  /* 0x000000b6000e7202 */ /* 0x002fe40000000f00 */
[----:B------:R-:W-:Y:S02]  /*5820*/  MOV R182, R184 ;  /* 0x000000b800b67202 */ /* 0x000fe40000000f00 */
[----:B------:R-:W-:Y:S02]  /*5830*/  MOV R186, RZ ;  /* 0x000000ff00ba7202 */ /* 0x000fe40000000f00 */
[----:B------:R-:W-:-:S02]  /*5840*/  MOV R189, 0xffffffff ;  /* 0xffffffff00bd7802 */ /* 0x000fc40000000f00 */
[----:B------:R-:W-:Y:S02]  /*5850*/  MOV R12, 0x5870 ;  /* 0x00005870000c7802 */ /* 0x000fe40000000f00 */
[----:B------:R-:W-:Y:S05]  /*5860*/  CALL.REL.NOINC `($__internal_158_$__cuda_sm70_shflsync_up) ;  /* 0x0000095000007944 */ /* 0x000fea0003c00000 */
[----:B------:R-:W-:Y:S01]  /*5870*/  HFMA2.MMA R15, -RZ, RZ, 0, 0 ;  /* 0x00000000ff0f7435 */ /* 0x000fe200000001ff */
[----:B------:R-:W-:Y:S02]  /*5880*/  MOV R16, R14 ;  /* 0x0000000e00107202 */ /* 0x000fe40000000f00 */
[----:B-1----:R-:W-:Y:S02]  /*5890*/  MOV R17, R182 ;  /* 0x000000b600117202 */ /* 0x002fe40000000f00 */
[----:B0-----:R-:W-:Y:S02]  /*58a0*/  MOV R186, R24 ;  /* 0x0000001800ba7202 */ /* 0x001fe40000000f00 */
[----:B------:R-:W-:Y:S02]  /*58b0*/  MOV R187, 0x1f ;  /* 0x0000001f00bb7802 */ /* 0x000fe40000000f00 */
[----:B------:R-:W-:Y:S02]  /*58c0*/  MOV R188, 0xffffffff ;  /* 0xffffffff00bc7802 */ /* 0x000fe40000000f00 */
[----:B------:R-:W-:-:S02]  /*58d0*/  MOV R12, 0x58f0 ;  /* 0x000058f0000c7802 */ /* 0x000fc40000000f00 */
[----:B------:R-:W-:Y:S05]  /*58e0*/  CALL.REL.NOINC `($__internal_157_$__cuda_sm70_shflsync_idx_p) ;  /* 0x0000089000007944 */ /* 0x000fea0003c00000 */
[----:B-1----:R-:W-:Y:S01]  /*58f0*/  MOV R24, R15 ;  /* 0x0000000f00187202 */ /* 0x002fe20000000f00 */
[----:B------:R-:W-:Y:S01]  /*5900*/  HFMA2.MMA R15, -RZ, RZ, 0, 0 ;  /* 0x00000000ff0f7435 */ /* 0x000fe200000001ff */
[----:B0-----:R-:W-:-:S02]  /*5910*/  MOV R186, R25 ;  /* 0x0000001900ba7202 */ /* 0x001fc40000000f00 */
[----:B------:R-:W-:Y:S02]  /*5920*/  MOV R187, 0x1f ;  /* 0x0000001f00bb7802 */ /* 0x000fe40000000f00 */
[----:B------:R-:W-:Y:S02]  /*5930*/  MOV R188, 0xffffffff ;  /* 0xffffffff00bc7802 */ /* 0x000fe40000000f00 */
[----:B------:R-:W-:Y:S02]  /*5940*/  MOV R12, 0x5960 ;  /* 0x00005960000c7802 */ /* 0x000fe40000000f00 */
[----:B------:R-:W-:Y:S05]  /*5950*/  CALL.REL.NOINC `($__internal_157_$__cuda_sm70_shflsync_idx_p) ;  /* 0x0000082000007944 */ /* 0x000fea0003c00000 */
[----:B-1----:R-:W-:Y:S01]  /*5960*/  MOV R13, R15 ;  /* 0x0000000f000d7202 */ /* 0x002fe20000000f00 */
[----:B0-----:R-:W-:Y:S05]  /*5970*/  BRA `(.L_x_3887) ;  /* 0xffffc97000007947 */ /* 0x001fea000383ffff */
.L_x_3841:
[----:B------:R-:W-:Y:S01]  /*5980*/  HFMA2.MMA R186, -RZ, RZ, 0, 5.9604644775390625e-08 ;  /* 0x00000001ffba7435 */ /* 0x000fe200000001ff */
[----:B------:R-:W-:Y:S02]  /*5990*/  MOV R183, R14 ;  /* 0x0000000e00b77202 */ /* 0x000fe40000000f00 */
[----:B------:R-:W-:Y:S02]  /*59a0*/  MOV R184, 0x1f ;  /* 0x0000001f00b87802 */ /* 0x000fe40000000f00 */
[----:B------:R-:W-:-:S02]  /*59b0*/  MOV R187, 0xffffffff ;  /* 0xffffffff00bb7802 */ /* 0x000fc40000000f00 */
[----:B------:R-:W-:Y:S02]  /*59c0*/  MOV R12, 0x59e0 ;  /* 0x000059e0000c7802 */ /* 0x000fe40000000f00 */
[----:B------:R-:W-:Y:S05]  /*59d0*/  CALL.REL.NOINC `($__internal_156_$__cuda_sm70_shflsync_down) ;  /* 0x0000076000007944 */ /* 0x000fea0003c00000 */
[----:B-1----:R-:W-:Y:S01]  /*59e0*/  MOV R177, R184 ;  /* 0x000000b800b17202 */ /* 0x002fe20000000f00 */
[----:B0-----:R-:W-:Y:S05]  /*59f0*/  BRA `(.L_x_3888) ;  /* 0xffffcdd000007947 */ /* 0x001fea000383ffff */
.L_x_3842:
[----:B------:R-:W-:Y:S01]  /*5a00*/  HFMA2.MMA R186, -RZ, RZ, 0, 5.9604644775390625e-08 ;  /* 0x00000001ffba7435 */ /* 0x000fe200000001ff */
[----:B------:R-:W-:Y:S02]  /*5a10*/  MOV R183, R15 ;  /* 0x0000000f00b77202 */ /* 0x000fe40000000f00 */
[----:B------:R-:W-:Y:S02]  /*5a20*/  MOV R184, 0x1f ;  /* 0x0000001f00b87802 */ /* 0x000fe40000000f00 */
[----:B------:R-:W-:Y:S02]  /*5a30*/  MOV R187, 0xffffffff ;  /* 0xffffffff00bb7802 */ /* 0x000fe40000000f00 */
[----:B------:R-:W-:Y:S02]  /*5a40*/  MOV R12, 0x5a60 ;  /* 0x00005a60000c7802 */ /* 0x000fe40000000f00 */
[----:B01----:R-:W-:Y:S05]  /*5a50*/  CALL.REL.NOINC `($__internal_156_$__cuda_sm70_shflsync_down) ;  /* 0x000006e000007944 */ /* 0x003fea0003c00000 */
        /* <DEDUP_REMOVED lines=9> */
[----:B------:R-:W-:Y:S05]  /*5af0*/  CALL.REL.NOINC `($__internal_156_$__cuda_sm70_shflsync_down) ;  /* 0x0000064000007944 */ /* 0x000fea0003c00000 */
[----:B0-----:R-:W-:Y:S01]  /*5b00*/  HFMA2.MMA R186, -RZ, RZ, 0, 1.1920928955078125e-07 ;  /* 0x00000002ffba7435 */ /* 0x001fe200000001ff */
[----:B-1----:R-:W-:Y:S02]  /*5b10*/  MOV R14, R184 ;  /* 0x000000b8000e7202 */ /* 0x002fe40000000f00 */
[----:B------:R-:W-:-:S02]  /*5b20*/  MOV R183, R15 ;  /* 0x0000000f00b77202 */ /* 0x000fc40000000f00 */
[----:B------:R-:W-:Y:S02]  /*5b30*/  MOV R184, 0x1f ;  /* 0x0000001f00b87802 */ /* 0x000fe40000000f00 */
[----:B------:R-:W-:Y:S02]  /*5b40*/  MOV R187, 0xffffffff ;  /* 0xffffffff00bb7802 */ /* 0x000fe40000000f00 */
[----:B------:R-:W-:Y:S02]  /*5b50*/  MOV R12, 0x5b70 ;  /* 0x00005b70000c7802 */ /* 0x000fe40000000f00 */
[----:B------:R-:W-:Y:S05]  /*5b60*/  CALL.REL.NOINC `($__internal_156_$__cuda_sm70_shflsync_down) ;  /* 0x000005d000007944 */ /* 0x000fea0003c00000 */
[----:B-1----:R-:W-:Y:S01]  /*5b70*/  @!P3 FFMA.FTZ R15, R177, R184, R15 ;  /* 0x000000b8b10fb223 */ /* 0x002fe2000001000f */
[----:B0-----:R-:W-:Y:S01]  /*5b80*/  HFMA2.MMA R186, -RZ, RZ, 0, 2.384185791015625e-07 ;  /* 0x00000004ffba7435 */ /* 0x001fe200000001ff */
[----:B------:R-:W-:Y:S01]  /*5b90*/  @!P3 FMUL.FTZ R177, R14, R177 ;  /* 0x000000b10eb1b220 */ /* 0x000fe20000410000 */
[----:B------:R-:W-:Y:S02]  /*5ba0*/  MOV R184, 0x1f ;  /* 0x0000001f00b87802 */ /* 0x000fe40000000f00 */
[----:B------:R-:W-:Y:S02]  /*5bb0*/  MOV R187, 0xffffffff ;  /* 0xffffffff00bb7802 */ /* 0x000fe40000000f00 */
[----:B------:R-:W-:-:S02]  /*5bc0*/  MOV R183, R177 ;  /* 0x000000b100b77202 */ /* 0x000fc40000000f00 */
[----:B------:R-:W-:Y:S02]  /*5bd0*/  MOV R12, 0x5bf0 ;  /* 0x00005bf0000c7802 */ /* 0x000fe40000000f00 */
[----:B------:R-:W-:Y:S05]  /*5be0*/  CALL.REL.NOINC `($__internal_156_$__cuda_sm70_shflsync_down) ;  /* 0x0000055000007944 */ /* 0x000fea0003c00000 */
[----:B0-----:R-:W-:Y:S01]  /*5bf0*/  HFMA2.MMA R186, -RZ, RZ, 0, 2.384185791015625e-07 ;  /* 0x00000004ffba7435 */ /* 0x001fe200000001ff */
[----:B-1----:R-:W-:Y:S02]  /*5c00*/  MOV R14, R184 ;  /* 0x000000b8000e7202 */ /* 0x002fe40000000f00 */
[----:B------:R-:W-:Y:S02]  /*5c10*/  MOV R183, R15 ;  /* 0x0000000f00b77202 */ /* 0x000fe40000000f00 */
[----:B------:R-:W-:Y:S02]  /*5c20*/  MOV R184, 0x1f ;  /* 0x0000001f00b87802 */ /* 0x000fe40000000f00 */
[----:B------:R-:W-:Y:S02]  /*5c30*/  MOV R187, 0xffffffff ;  /* 0xffffffff00bb7802 */ /* 0x000fe40000000f00 */
[----:B------:R-:W-:Y:S02]  /*5c40*/  MOV R12, 0x5c60 ;  /* 0x00005c60000c7802 */ /* 0x000fe40000000f00 */
[----:B------:R-:W-:Y:S05]  /*5c50*/  CALL.REL.NOINC `($__internal_156_$__cuda_sm70_shflsync_down) ;  /* 0x000004e000007944 */ /* 0x000fea0003c00000 */
[----:B-1----:R-:W-:Y:S01]  /*5c60*/  @!P2 FFMA.FTZ R15, R177, R184, R15 ;  /* 0x000000b8b10fa223 */ /* 0x002fe2000001000f */
[----:B0-----:R-:W-:Y:S01]  /*5c70*/  HFMA2.MMA R186, -RZ, RZ, 0, 4.76837158203125e-07 ;  /* 0x00000008ffba7435 */ /* 0x001fe200000001ff */
[----:B------:R-:W-:Y:S01]  /*5c80*/  @!P2 FMUL.FTZ R177, R14, R177 ;  /* 0x000000b10eb1a220 */ /* 0x000fe20000410000 */
[----:B------:R-:W-:-:S02]  /*5c90*/  MOV R184, 0x1f ;  /* 0x0000001f00b87802 */ /* 0x000fc40000000f00 */
[----:B------:R-:W-:Y:S02]  /*5ca0*/  MOV R187, 0xffffffff ;  /* 0xffffffff00bb7802 */ /* 0x000fe40000000f00 */
[----:B------:R-:W-:Y:S02]  /*5cb0*/  MOV R183, R177 ;  /* 0x000000b100b77202 */ /* 0x000fe40000000f00 */
[----:B------:R-:W-:Y:S02]  /*5cc0*/  MOV R12, 0x5ce0 ;  /* 0x00005ce0000c7802 */ /* 0x000fe40000000f00 */
[----:B------:R-:W-:Y:S05]  /*5cd0*/  CALL.REL.NOINC `($__internal_156_$__cuda_sm70_shflsync_down) ;  /* 0x0000046000007944 */ /* 0x000fea0003c00000 */
[----:B0-----:R-:W-:Y:S01]  /*5ce0*/  HFMA2.MMA R186, -RZ, RZ, 0, 4.76837158203125e-07 ;  /* 0x00000008ffba7435 */ /* 0x001fe200000001ff */
[----:B-1----:R-:W-:Y:S02]  /*5cf0*/  MOV R14, R184 ;  /* 0x000000b8000e7202 */ /* 0x002fe40000000f00 */
[----:B------:R-:W-:Y:S02]  /*5d00*/  MOV R183, R15 ;  /* 0x0000000f00b77202 */ /* 0x000fe40000000f00 */
[----:B------:R-:W-:Y:S02]  /*5d10*/  MOV R184, 0x1f ;  /* 0x0000001f00b87802 */ /* 0x000fe40000000f00 */
[----:B------:R-:W-:-:S02]  /*5d20*/  MOV R187, 0xffffffff ;  /* 0xffffffff00bb7802 */ /* 0x000fc40000000f00 */
[----:B------:R-:W-:Y:S02]  /*5d30*/  MOV R12, 0x5d50 ;  /* 0x00005d50000c7802 */ /* 0x000fe40000000f00 */
[----:B------:R-:W-:Y:S05]  /*5d40*/  CALL.REL.NOINC `($__internal_156_$__cuda_sm70_shflsync_down) ;  /* 0x000003f000007944 */ /* 0x000fea0003c00000 */
        /* <DEDUP_REMOVED lines=9> */
[----:B------:R-:W-:Y:S05]  /*5de0*/  CALL.REL.NOINC `($__internal_156_$__cuda_sm70_shflsync_down) ;  /* 0x0000035000007944 */ /* 0x000fea0003c00000 */
[----:B0-----:R-:W-:Y:S01]  /*5df0*/  HFMA2.MMA R186, -RZ, RZ, 0, 9.5367431640625e-07 ;  /* 0x00000010ffba7435 */ /* 0x001fe200000001ff */
[----:B-1----:R-:W-:Y:S02]  /*5e00*/  MOV R14, R184 ;  /* 0x000000b8000e7202 */ /* 0x002fe40000000f00 */
[----:B------:R-:W-:Y:S02]  /*5e10*/  MOV R183, R179 ;  /* 0x000000b300b77202 */ /* 0x000fe40000000f00 */
[----:B------:R-:W-:Y:S02]  /*5e20*/  MOV R184, 0x1f ;  /* 0x0000001f00b87802 */ /* 0x000fe40000000f00 */
[----:B------:R-:W-:Y:S02]  /*5e30*/  MOV R187, 0xffffffff ;  /* 0xffffffff00bb7802 */ /* 0x000fe40000000f00 */
[----:B------:R-:W-:Y:S02]  /*5e40*/  MOV R12, 0x5e60 ;  /* 0x00005e60000c7802 */ /* 0x000fe40000000f00 */
[----:B------:R-:W-:Y:S05]  /*5e50*/  CALL.REL.NOINC `($__internal_156_$__cuda_sm70_shflsync_down) ;  /* 0x000002e000007944 */ /* 0x000fea0003c00000 */
[----:B-1----:R-:W-:Y:S01]  /*5e60*/  @!P0 FFMA.FTZ R179, R181, R184, R179 ;  /* 0x000000b8b5b38223 */ /* 0x002fe200000100b3 */
[----:B------:R-:W-:Y:S01]  /*5e70*/  HFMA2.MMA R15, -RZ, RZ, 0, 0 ;  /* 0x00000000ff0f7435 */ /* 0x000fe200000001ff */
[----:B------:R-:W-:Y:S01]  /*5e80*/  @!P0 FMUL.FTZ R181, R14, R181 ;  /* 0x000000b50eb58220 */ /* 0x000fe20000410000 */
[----:B0-----:R-:W-:-:S02]  /*5e90*/  MOV R187, 0x1f ;  /* 0x0000001f00bb7802 */ /* 0x001fc40000000f00 */
[----:B------:R-:W-:Y:S02]  /*5ea0*/  MOV R188, 0xffffffff ;  /* 0xffffffff00bc7802 */ /* 0x000fe40000000f00 */
[----:B------:R-:W-:Y:S02]  /*5eb0*/  MOV R186, R181 ;  /* 0x000000b500ba7202 */ /* 0x000fe40000000f00 */
[----:B------:R-:W-:Y:S02]  /*5ec0*/  MOV R12, 0x5ee0 ;  /* 0x00005ee0000c7802 */ /* 0x000fe40000000f00 */
[----:B------:R-:W-:Y:S05]  /*5ed0*/  CALL.REL.NOINC `($__internal_157_$__cuda_sm70_shflsync_idx_p) ;  /* 0x000002a000007944 */ /* 0x000fea0003c00000 */
[----:B-1----:R-:W-:Y:S01]  /*5ee0*/  MOV R14, R15 ;  /* 0x0000000f000e7202 */ /* 0x002fe20000000f00 */
[----:B------:R-:W-:Y:S01]  /*5ef0*/  HFMA2.MMA R15, -RZ, RZ, 0, 0 ;  /* 0x00000000ff0f7435 */ /* 0x000fe200000001ff */
[----:B0-----:R-:W-:Y:S02]  /*5f00*/  MOV R186, R179 ;  /* 0x000000b300ba7202 */ /* 0x001fe40000000f00 */
[----:B------:R-:W-:Y:S02]  /*5f10*/  MOV R187, 0x1f ;  /* 0x0000001f00bb7802 */ /* 0x000fe40000000f00 */
[----:B------:R-:W-:-:S02]  /*5f20*/  MOV R188, 0xffffffff ;  /* 0xffffffff00bc7802 */ /* 0x000fc40000000f00 */
[----:B------:R-:W-:Y:S02]  /*5f30*/  MOV R12, 0x5f50 ;  /* 0x00005f50000c7802 */ /* 0x000fe40000000f00 */
[----:B------:R-:W-:Y:S05]  /*5f40*/  CALL.REL.NOINC `($__internal_157_$__cuda_sm70_shflsync_idx_p) ;  /* 0x0000023000007944 */ /* 0x000fea0003c00000 */
[----:B0-----:R-:W-:Y:S01]  /*5f50*/  HFMA2.MMA R186, -RZ, RZ, 0, 5.9604644775390625e-08 ;  /* 0x00000001ffba7435 */ /* 0x001fe200000001ff */
[----:B------:R-:W-:Y:S02]  /*5f60*/  MOV R177, R14 ;  /* 0x0000000e00b17202 */ /* 0x000fe40000000f00 */
[----:B-1----:R-:W-:Y:S02]  /*5f70*/  MOV R182, R15 ;  /* 0x0000000f00b67202 */ /* 0x002fe40000000f00 */
[----:B------:R-:W-:Y:S02]  /*5f80*/  MOV R183, R181 ;  /* 0x000000b500b77202 */ /* 0x000fe40000000f00 */
[----:B------:R-:W-:Y:S02]  /*5f90*/  MOV R184, 0x1f ;  /* 0x0000001f00b87802 */ /* 0x000fe40000000f00 */
[----:B------:R-:W-:Y:S02]  /*5fa0*/  MOV R187, 0xffffffff ;  /* 0xffffffff00bb7802 */ /* 0x000fe40000000f00 */
[----:B------:R-:W-:-:S02]  /*5fb0*/  MOV R12, 0x5fd0 ;  /* 0x00005fd0000c7802 */ /* 0x000fc40000000f00 */
[----:B------:R-:W-:Y:S05]  /*5fc0*/  CALL.REL.NOINC `($__internal_156_$__cuda_sm70_shflsync_down) ;  /* 0x0000017000007944 */ /* 0x000fea0003c00000 */
[----:B0-----:R-:W-:Y:S01]  /*5fd0*/  HFMA2.MMA R186, -RZ, RZ, 0, 5.9604644775390625e-08 ;  /* 0x00000001ffba7435 */ /* 0x001fe200000001ff */
[----:B-1----:R-:W-:-:S02]  /*5fe0*/  MOV R14, R184 ;  /* 0x000000b8000e7202 */ /* 0x002fc40000000f00 */
[----:B------:R-:W-:Y:S02]  /*5ff0*/  MOV R183, R179 ;  /* 0x000000b300b77202 */ /* 0x000fe40000000f00 */
[----:B------:R-:W-:Y:S02]  /*6000*/  MOV R184, 0x1f ;  /* 0x0000001f00b87802 */ /* 0x000fe40000000f00 */
[----:B------:R-:W-:Y:S02]  /*6010*/  MOV R187, 0xffffffff ;  /* 0xffffffff00bb7802 */ /* 0x000fe40000000f00 */
[----:B------:R-:W-:Y:S02]  /*6020*/  MOV R12, 0x6040 ;  /* 0x00006040000c7802 */ /* 0x000fe40000000f00 */
[----:B------:R-:W-:Y:S05]  /*6030*/  CALL.REL.NOINC `($__internal_156_$__cuda_sm70_shflsync_down) ;  /* 0x0000010000007944 */ /* 0x000fea0003c00000 */
[----:B------:R-:W-:Y:S01]  /*6040*/  HFMA2.MMA R15, -RZ, RZ, 0, 0 ;  /* 0x00000000ff0f7435 */ /* 0x000fe200000001ff */
[----:B------:R-:W-:Y:S02]  /*6050*/  MOV R179, R14 ;  /* 0x0000000e00b37202 */ /* 0x000fe40000000f00 */
[----:B0-----:R-:W-:Y:S02]  /*6060*/  MOV R186, R16 ;  /* 0x0000001000ba7202 */ /* 0x001fe40000000f00 */
[----:B------:R-:W-:-:S02]  /*6070*/  MOV R187, 0x1f ;  /* 0x0000001f00bb7802 */ /* 0x000fc40000000f00 */
[----:B------:R-:W-:Y:S02]  /*6080*/  MOV R188, 0xffffffff ;  /* 0xffffffff00bc7802 */ /* 0x000fe40000000f00 */
[----:B------:R-:W-:Y:S02]  /*6090*/  MOV R12, 0x60b0 ;  /* 0x000060b0000c7802 */ /* 0x000fe40000000f00 */
[----:B-1----:R-:W-:Y:S05]  /*60a0*/  CALL.REL.NOINC `($__internal_157_$__cuda_sm70_shflsync_idx_p) ;  /* 0x000000d000007944 */ /* 0x002fea0003c00000 */
[----:B-1----:R-:W-:Y:S01]  /*60b0*/  MOV R181, R15 ;  /* 0x0000000f00b57202 */ /* 0x002fe20000000f00 */
[----:B------:R-:W-:Y:S01]  /*60c0*/  HFMA2.MMA R15, -RZ, RZ, 0, 0 ;  /* 0x00000000ff0f7435 */ /* 0x000fe200000001ff */
[----:B0-----:R-:W-:Y:S02]  /*60d0*/  MOV R186, R17 ;  /* 0x0000001100ba7202 */ /* 0x001fe40000000f00 */
[----:B------:R-:W-:Y:S02]  /*60e0*/  MOV R187, 0x1f ;  /* 0x0000001f00bb7802 */ /* 0x000fe40000000f00 */
[----:B------:R-:W-:Y:S02]  /*60f0*/  MOV R188, 0xffffffff ;  /* 0xffffffff00bc7802 */ /* 0x000fe40000000f00 */
[----:B------:R-:W-:-:S02]  /*6100*/  MOV R12, 0x6120 ;  /* 0x00006120000c7802 */ /* 0x000fc40000000f00 */
[----:B------:R-:W-:Y:S05]  /*6110*/  CALL.REL.NOINC `($__internal_157_$__cuda_sm70_shflsync_idx_p) ;  /* 0x0000006000007944 */ /* 0x000fea0003c00000 */
[----:B-1----:R-:W-:Y:S01]  /*6120*/  MOV R183, R15 ;  /* 0x0000000f00b77202 */ /* 0x002fe20000000f00 */
[----:B0-----:R-:W-:Y:S05]  /*6130*/  BRA `(.L_x_3889) ;  /* 0xffffc83000007947 */ /* 0x001fea000383ffff */
        .weak           $__internal_156_$__cuda_sm70_shflsync_down
        .type           $__internal_156_$__cuda_sm70_shflsync_down,@function
        .size           $__internal_156_$__cuda_sm70_shflsync_down,($__internal_157_$__cuda_sm70_shflsync_idx_p - $__internal_156_$__cuda_sm70_shflsync_down)
$__internal_156_$__cuda_sm70_shflsync_down:
[----:B------:R-:W-:Y:S01]  /*6140*/  HFMA2.MMA R13, -RZ, RZ, 0, 0 ;  /* 0x00000000ff0d7435 */ /* 0x000fe200000001ff */
[----:B------:R-:W-:Y:S04]  /*6150*/  WARPSYNC R187 ;  /* 0x000000bb00007348 */ /* 0x000fe80003800000 */
[----:B------:R0:W1:Y:S01]  /*6160*/  SHFL.DOWN PT, R184, R183, R186, R184 ;  /* 0x080000bab7b87389 */ /* 0x00006200000e00b8 */
[----:B------:R-:W-:Y:S05]  /*6170*/  RET.REL.NODEC R12 `(_Z25selective_scan_bwd_kernelI32Selective_Scan_bwd_kernel_traitsILi64ELi16ELb1ELb0ELb1ELb0ELb0EN3c104HalfEfEEv12SSMParamsBwd) ;  /* 0xffff9e800c007950 */ /* 0x000fea0003c3ffff */
        .weak           $__internal_157_$__cuda_sm70_shflsync_idx_p
        .type           $__internal_157_$__cuda_sm70_shflsync_idx_p,@function
        .size           $__internal_157_$__cuda_sm70_shflsync_idx_p,($__internal_158_$__cuda_sm70_shflsync_up - $__internal_157_$__cuda_sm70_shflsync_idx_p)
$__internal_157_$__cuda_sm70_shflsync_idx_p:
[----:B------:R-:W-:Y:S01]  /*6180*/  MOV R13, 0x0 ;  /* 0x00000000000d7802 */ /* 0x000fe20000000f00 */
[----:B------:R-:W-:Y:S04]  /*6190*/  WARPSYNC R188 ;  /* 0x000000bc00007348 */ /* 0x000fe80003800000 */
[----:B------:R0:W1:Y:S01]  /*61a0*/  SHFL.IDX PT, R15, R186, R15, R187 ;  /* 0x0000000fba0f7389 */ /* 0x00006200000e00bb */
[----:B------:R-:W-:Y:S05]  /*61b0*/  RET.REL.NODEC R12 `(_Z25selective_scan_bwd_kernelI32Selective_Scan_bwd_kernel_traitsILi64ELi16ELb1ELb0ELb1ELb0ELb0EN3c104HalfEfEEv12SSMParamsBwd) ;  /* 0xffff9e400c007950 */ /* 0x000fea0003c3ffff */
        .weak           $__internal_158_$__cuda_sm70_shflsync_up
        .type           $__internal_158_$__cuda_sm70_shflsync_up,@function
        .size           $__internal_158_$__cuda_sm70_shflsync_up,(.L_x_8970 - $__internal_158_$__cuda_sm70_shflsync_up)
$__internal_158_$__cuda_sm70_shflsync_up:
[----:B------:R-:W-:Y:S01]  /*61c0*/  HFMA2.MMA R13, -RZ, RZ, 0, 0 ;  /* 0x00000000ff0d7435 */ /* 0x000fe200000001ff */
[----:B------:R-:W-:Y:S04]  /*61d0*/  WARPSYNC R189 ;  /* 0x000000bd00007348 */ /* 0x000fe80003800000 */
[----:B------:R0:W1:Y:S01]  /*61e0*/  SHFL.UP PT, R182, R182, R187, R186 ;  /* 0x040000bbb6b67389 */ /* 0x00006200000e00ba */
[----:B------:R-:W-:Y:S05]  /*61f0*/  RET.REL.NODEC R12 `(_Z25selective_scan_bwd_kernelI32Selective_Scan_bwd_kernel_traitsILi64ELi16ELb1ELb0ELb1ELb0ELb0EN3c104HalfEfEEv12SSMParamsBwd) ;  /* 0xffff9e000c007950 */ /* 0x000fea0003c3ffff */
.L_x_3890:
        /* <DEDUP_REMOVED lines=16> */
.L_x_8970:


//--------------------- .text._Z25selective_scan_bwd_kernelI32Selective_Scan_bwd_kernel_traitsILi64ELi16ELb1ELb0ELb1ELb0ELb1EN3c104HalfEfEEv12SSMParamsBwd --------------------------
	.section	.text._Z25selective_scan_bwd_kernelI32Selective_Scan_bwd_kernel_traitsILi64ELi16ELb1ELb0ELb1ELb0ELb1EN3c104HalfEfEEv12SSMParamsBwd,"ax",@progbits
	.sectioninfo	@"SHI_REGISTERS=202"
	.align	128
        .global         _Z25selective_scan_bwd_kernelI32Selective_Scan_bwd_kernel_traitsILi64ELi16ELb1ELb0ELb1ELb0ELb1EN3c104HalfEfEEv12SSMParamsBwd
        .type           _Z25selective_scan_bwd_kernelI32Selective_Scan_bwd_kernel_traitsILi64ELi16ELb1ELb0ELb1ELb0ELb1EN3c104HalfEfEEv12SSMParamsBwd,@function
        .size           _Z25selective_scan_bwd_kernelI32Selective_Scan_bwd_kernel_traitsILi64ELi16ELb1ELb0ELb1ELb0ELb1EN3c104HalfEfEEv12SSMParamsBwd,(.L_x_8973 - _Z25selective_scan_bwd_kernelI32Selective_Scan_bwd_kernel_traitsILi64ELi16ELb1ELb0ELb1ELb0ELb1EN3c104HalfEfEEv12SSMParamsBwd)
        .other          _Z25selective_scan_bwd_kernelI32Selective_Scan_bwd_kernel_traitsILi64ELi16ELb1ELb0ELb1ELb0ELb1EN3c104HalfEfEEv12SSMParamsBwd,@"STO_CUDA_ENTRY STV_DEFAULT"
_Z25selective_scan_bwd_kernelI32Selective_Scan_bwd_kernel_traitsILi64ELi16ELb1ELb0ELb1ELb0ELb1EN3c104HalfEfEEv12SSMParamsBwd:
.text._Z25selective_scan_bwd_kernelI32Selective_Scan_bwd_kernel_traitsILi64ELi16ELb1ELb0ELb1ELb0ELb1EN3c104HalfEfEEv12SSMParamsBwd:
[----:B------:R-:W-:Y:S02]  /*0000*/  MOV R1, c[0x0][0x28] ;  /* 0x00000a0000017a02 */ /* 0x000fe40000000f00 */
[----:B------:R-:W-:Y:S01]  /*0010*/  IABS R11, c[0x0][0x178] ;  /* 0x00005e00000b7a13 */ /* 0x000fe20000000000 */
[----:B------:R-:W0:Y:S01]  /*0020*/  S2R R53, SR_CTAID.Y ;  /* 0x0000000000357919 */ /* 0x000e220000002600 */
[----:B------:R-:W-:Y:S01]  /*0030*/  ISETP.NE.U32.AND P0, PT, RZ, c[0x0][0x238], PT ;  /* 0x00008e00ff007a0c */ /* 0x000fe20003f05070 */
[----:B------:R-:W-:Y:S01]  /*0040*/  HFMA2.MMA R51, -RZ, RZ, 0, 0 ;  /* 0x00000000ff337435 */ /* 0x000fe200000001ff */
[----:B------:R-:W1:Y:S01]  /*0050*/  I2F.RP R0, R11 ;  /* 0x0000000b00007306 */ /* 0x000e620000209400 */
[----:B------:R-:W-:Y:S01]  /*0060*/  ULDC.64 UR4, c[0x0][0x118] ;  /* 0x0000460000047ab9 */ /* 0x000fe20000000a00 */
[----:B------:R-:W-:Y:S02]  /*0070*/  ISETP.NE.AND.EX P0, PT, RZ, c[0x0][0x23c], PT, P0 ;  /* 0x00008f00ff007a0c */ /* 0x000fe40003f05300 */
[----:B------:R-:W-:Y:S01]  /*0080*/  ISETP.NE.U32.AND P1, PT, RZ, c[0x0][0x250], PT ;  /* 0x00009400ff007a0c */ /* 0x000fe20003f25070 */
[----:B------:R-:W2:Y:S01]  /*0090*/  S2R R49, SR_CTAID.X ;  /* 0x0000000000317919 */ /* 0x000ea20000002500 */
[----:B------:R-:W-:-:S02]  /*00a0*/  MOV R48, RZ ;  /* 0x000000ff00307202 */ /* 0x000fc40000000f00 */
[----:B------:R-:W-:Y:S01]  /*00b0*/  ISETP.NE.AND.EX P1, PT, RZ, c[0x0][0x254], PT, P1 ;  /* 0x00009500ff007a0c */ /* 0x000fe20003f25310 */
[----:B-1----:R-:W1:Y:S01]  /*00c0*/  MUFU.RCP R0, R0 ;  /* 0x0000000000007308 */ /* 0x002e620000001000 */
[----:B0-----:R-:W-:-:S05]  /*00d0*/  SHF.R.S32.HI R50, RZ, 0x1f, R53 ;  /* 0x0000001fff327819 */ /* 0x001fca0000011435 */
[----:B------:R-:W-:-:S06]  /*00e0*/  @P0 LEA R2, P2, R53, c[0x0][0x238], 0x2 ;  /* 0x00008e0035020a11 */ /* 0x000fcc00078410ff */
[C---:B------:R-:W-:Y:S02]  /*00f0*/  @P1 LEA R4, P3, R53.reuse, c[0x0][0x250], 0x2 ;  /* 0x0000940035041a11 */ /* 0x040fe400078610ff */
[C-C-:B------:R-:W-:Y:S02]  /*0100*/  @P0 LEA.HI.X R3, R53.reuse, c[0x0][0x23c], R50.reuse, 0x2, P2 ;  /* 0x00008f0035030a11 */ /* 0x140fe400010f1432 */
[C---:B------:R-:W-:Y:S02]  /*0110*/  @P1 LEA.HI.X R5, R53.reuse, c[0x0][0x254], R50, 0x2, P3 ;  /* 0x0000950035051a11 */ /* 0x040fe400018f1432 */
[----:B-1----:R-:W-:Y:S01]  /*0120*/  IADD3 R6, R0, 0xffffffe, RZ ;  /* 0x0ffffffe00067810 */ /* 0x002fe20007ffe0ff */
[----:B------:R0:W5:Y:S03]  /*0130*/  @P0 LDG.E R51, [R2.64] ;  /* 0x0000000402330981 */ /* 0x000166000c1e1900 */
[----:B------:R1:W3:Y:S01]  /*0140*/  F2I.FTZ.U32.TRUNC.NTZ R7, R6 ;  /* 0x0000000600077305 */ /* 0x0002e2000021f000 */
[----:B------:R4:W5:Y:S01]  /*0150*/  @P1 LDG.E R48, [R4.64] ;  /* 0x0000000404301981 */ /* 0x000962000c1e1900 */
[----:B--2---:R-:W-:Y:S01]  /*0160*/  SHF.R.S32.HI R146, RZ, 0x1f, R49 ;  /* 0x0000001fff927819 */ /* 0x004fe20000011431 */
[C---:B------:R-:W-:Y:S01]  /*0170*/  IMAD R10, R50.reuse, c[0x0][0x1e8], RZ ;  /* 0x00007a00320a7a24 */ /* 0x040fe200078e02ff */
[----:B------:R-:W-:Y:S01]  /*0180*/  CS2R R22, SRZ ;  /* 0x0000000000167805 */ /* 0x000fe2000001ff00 */
[----:B------:R-:W-:Y:S01]  /*0190*/  IMAD R12, R50, c[0x0][0x280], RZ ;  /* 0x0000a000320c7a24 */ /* 0x000fe200078e02ff */
[----:B------:R-:W-:Y:S01]  /*01a0*/  CS2R R20, SRZ ;  /* 0x0000000000147805 */ /* 0x000fe2000001ff00 */
[----:B0-----:R-:W-:Y:S01]  /*01b0*/  IABS R2, R53 ;  /* 0x0000003500027213 */ /* 0x001fe20000000000 */
[C---:B------:R-:W-:Y:S01]  /*01c0*/  IMAD R10, R53.reuse, c[0x0][0x1ec], R10 ;  /* 0x00007b00350a7a24 */ /* 0x040fe200078e020a */
[----:B-1----:R-:W-:Y:S01]  /*01d0*/  HFMA2.MMA R6, -RZ, RZ, 0, 0 ;  /* 0x00000000ff067435 */ /* 0x002fe200000001ff */
[----:B------:R-:W-:Y:S01]  /*01e0*/  IMAD R12, R53, c[0x0][0x284], R12 ;  /* 0x0000a100350c7a24 */ /* 0x000fe200078e020c */
[----:B------:R-:W-:Y:S01]  /*01f0*/  HFMA2.MMA R57, -RZ, RZ, 0, 0 ;  /* 0x00000000ff397435 */ /* 0x000fe200000001ff */
[----:B----4-:R-:W-:Y:S01]  /*0200*/  IMAD R4, R146, c[0x0][0x1d0], RZ ;  /* 0x0000740092047a24 */ /* 0x010fe200078e02ff */
[----:B------:R-:W-:-:S02]  /*0210*/  MOV R46, RZ ;  /* 0x000000ff002e7202 */ /* 0x000fc40000000f00 */
[----:B---3--:R-:W-:-:S05]  /*0220*/  IADD3 R8, RZ, -R7, RZ ;  /* 0x80000007ff087210 */ /* 0x008fca0007ffe0ff */
        /* <DEDUP_REMOVED lines=8> */
[----:B------:R-:W-:-:S04]  /*02b0*/  IMAD.WIDE.U32 R4, R49, c[0x0][0x1e0], RZ ;  /* 0x0000780031047a25 */ /* 0x000fc800078e00ff */
[----:B------:R-:W-:Y:S02]  /*02c0*/  IMAD R0, R11, R0, R2 ;  /* 0x000000000b007224 */ /* 0x000fe400078e0202 */
[----:B------:R-:W-:-:S03]  /*02d0*/  IMAD.WIDE.U32 R2, R49, c[0x0][0x1d0], RZ ;  /* 0x0000740031027a25 */ /* 0x000fc600078e00ff */
[----:B------:R-:W-:Y:S01]  /*02e0*/  ISETP.GT.U32.AND P1, PT, R11, R0, PT ;  /* 0x000000000b00720c */ /* 0x000fe20003f24070 */
[----:B------:R-:W-:Y:S01]  /*02f0*/  IMAD R9, R49, c[0x0][0x1e4], R6 ;  /* 0x0000790031097a24 */ /* 0x000fe200078e0206 */
[----:B------:R-:W-:Y:S01]  /*0300*/  IADD3 R3, R3, R7, RZ ;  /* 0x0000000703037210 */ /* 0x000fe20007ffe0ff */
[----:B------:R-:W-:Y:S02]  /*0310*/  IMAD R8, R146, c[0x0][0x278], RZ ;  /* 0x00009e0092087a24 */ /* 0x000fe400078e02ff */
[----:B------:R-:W-:Y:S01]  /*0320*/  IMAD.WIDE.U32 R6, R49, c[0x0][0x278], RZ ;  /* 0x00009e0031067a25 */ /* 0x000fe200078e00ff */
[----:B------:R-:W-:-:S03]  /*0330*/  IADD3 R5, R5, R9, RZ ;  /* 0x0000000905057210 */ /* 0x000fc60007ffe0ff */
[----:B------:R-:W-:Y:S01]  /*0340*/  IMAD R9, R49, c[0x0][0x27c], R8 ;  /* 0x00009f0031097a24 */ /* 0x000fe200078e0208 */
[----:B------:R-:W-:Y:S01]  /*0350*/  MOV R8, c[0x0][0x174] ;  /* 0x00005d0000087a02 */ /* 0x000fe20000000f00 */
[----:B------:R-:W-:Y:S02]  /*0360*/  IMAD.WIDE.U32 R2, R53, c[0x0][0x1d8], R2 ;  /* 0x0000760035027a25 */ /* 0x000fe400078e0002 */
[----:B------:R-:W-:Y:S02]  /*0370*/  @!P1 IADD3 R0, R0, -R11, RZ ;  /* 0x8000000b00009210 */ /* 0x000fe40007ffe0ff */
[----:B------:R-:W-:Y:S02]  /*0380*/  IADD3 R7, R7, R9, RZ ;  /* 0x0000000907077210 */ /* 0x000fe40007ffe0ff */
[----:B------:R-:W-:Y:S01]  /*0390*/  ISETP.GE.U32.AND P0, PT, R0, R11, PT ;  /* 0x0000000b0000720c */ /* 0x000fe20003f06070 */
[----:B------:R-:W-:Y:S01]  /*03a0*/  IMAD R0, R146, c[0x0][0x1b0], RZ ;  /* 0x00006c0092007a24 */ /* 0x000fe200078e02ff */
[----:B------:R-:W-:-:S02]  /*03b0*/  LEA R11, R8, 0xfffffc00, 0xa ;  /* 0xfffffc00080b7811 */ /* 0x000fc400078e50ff */
[----:B------:R-:W-:Y:S01]  /*03c0*/  @!P1 IADD3 R47, R47, 0x1, RZ ;  /* 0x000000012f2f9810 */ /* 0x000fe20007ffe0ff */
[----:B------:R-:W-:Y:S01]  /*03d0*/  IMAD R15, R49, c[0x0][0x1b4], R0 ;  /* 0x00006d00310f7a24 */ /* 0x000fe200078e0200 */
[----:B------:R-:W-:Y:S01]  /*03e0*/  SHF.R.S32.HI R13, RZ, 0x1f, R11 ;  /* 0x0000001fff0d7819 */ /* 0x000fe2000001140b */
[----:B------:R-:W-:Y:S01]  /*03f0*/  IMAD R0, R50, c[0x0][0x1d8], RZ ;  /* 0x0000760032007a24 */ /* 0x000fe200078e02ff */
[----:B------:R-:W-:Y:S02]  /*0400*/  IADD3 R43, P4, R11, R2, RZ ;  /* 0x000000020b2b7210 */ /* 0x000fe40007f9e0ff */
[----:B------:R-:W-:Y:S01]  /*0410*/  ISETP.NE.AND P1, PT, RZ, c[0x0][0x178], PT ;  /* 0x00005e00ff007a0c */ /* 0x000fe20003f25270 */
[----:B------:R-:W-:Y:S01]  /*0420*/  IMAD R0, R53, c[0x0][0x1dc], R0 ;  /* 0x0000770035007a24 */ /* 0x000fe200078e0200 */
[----:B------:R-:W-:Y:S01]  /*0430*/  ISETP.GE.AND P3, PT, R8, 0x1, PT ;  /* 0x000000010800780c */ /* 0x000fe20003f66270 */
[----:B------:R-:W-:Y:S01]  /*0440*/  IMAD.WIDE.U32 R8, R49, c[0x0][0x1b0], RZ ;  /* 0x00006c0031087a25 */ /* 0x000fe200078e00ff */
[----:B------:R-:W-:-:S02]  /*0450*/  @P0 IADD3 R47, R47, 0x1, RZ ;  /* 0x000000012f2f0810 */ /* 0x000fc40007ffe0ff */
[----:B------:R-:W-:Y:S01]  /*0460*/  IADD3.X R0, R13, R3, R0, P4, !PT ;  /* 0x000000030d007210 */ /* 0x000fe200027fe400 */
[----:B------:R-:W-:Y:S01]  /*0470*/  IMAD.WIDE.U32 R2, R53, c[0x0][0x1e8], R4 ;  /* 0x00007a0035027a25 */ /* 0x000fe200078e0004 */
[----:B------:R-:W-:Y:S02]  /*0480*/  @!P2 IADD3 R47, -R47, RZ, RZ ;  /* 0x000000ff2f2fa210 */ /* 0x000fe40007ffe1ff */
[----:B------:R-:W-:Y:S01]  /*0490*/  IADD3 R9, R9, R15, RZ ;  /* 0x0000000f09097210 */ /* 0x000fe20007ffe0ff */
[----:B------:R-:W-:Y:S01]  /*04a0*/  IMAD.WIDE.U32 R4, R53, c[0x0][0x280], R6 ;  /* 0x0000a00035047a25 */ /* 0x000fe200078e0006 */
[C---:B------:R-:W-:Y:S02]  /*04b0*/  IADD3 R41, P0, R11.reuse, R2, RZ ;  /* 0x000000020b297210 */ /* 0x040fe40007f1e0ff */
[----:B------:R-:W-:Y:S02]  /*04c0*/  @!P1 LOP3.LUT R47, RZ, c[0x0][0x178], RZ, 0x33, !PT ;  /* 0x00005e00ff2f9a12 */ /* 0x000fe400078e33ff */
[----:B------:R-:W-:-:S02]  /*04d0*/  IADD3 R39, P2, R11, R4, RZ ;  /* 0x000000040b277210 */ /* 0x000fc40007f5e0ff */
[----:B------:R-:W-:Y:S01]  /*04e0*/  IADD3.X R2, R13, R3, R10, P0, !PT ;  /* 0x000000030d027210 */ /* 0x000fe200007fe40a */
[----:B------:R-:W-:Y:S01]  /*04f0*/  IMAD.WIDE.U32 R8, R47, c[0x0][0x1c8], R8 ;  /* 0x000072002f087a25 */ /* 0x000fe200078e0008 */
[----:B------:R-:W-:Y:S02]  /*0500*/  ISETP.NE.U32.AND P0, PT, RZ, c[0x0][0x260], PT ;  /* 0x00009800ff007a0c */ /* 0x000fe40003f05070 */
[----:B------:R-:W-:Y:S02]  /*0510*/  IADD3.X R4, R13, R5, R12, P2, !PT ;  /* 0x000000050d047210 */ /* 0x000fe400017fe40c */
[----:B------:R-:W-:Y:S02]  /*0520*/  LEA R42, P1, R43, c[0x0][0x240], 0x1 ;  /* 0x000090002b2a7a11 */ /* 0x000fe400078208ff */
[----:B------:R-:W-:Y:S02]  /*0530*/  LEA R40, P2, R41, c[0x0][0x248], 0x1 ;  /* 0x0000920029287a11 */ /* 0x000fe400078408ff */
[----:B------:R-:W-:-:S02]  /*0540*/  ISETP.NE.AND.EX P0, PT, RZ, c[0x0][0x264], PT, P0 ;  /* 0x00009900ff007a0c */ /* 0x000fc40003f05300 */
[----:B------:R-:W-:Y:S02]  /*0550*/  SHF.R.S32.HI R144, RZ, 0x1f, R47 ;  /* 0x0000001fff907819 */ /* 0x000fe4000001142f */
[----:B------:R-:W-:Y:S02]  /*0560*/  LEA.HI.X R43, R43, c[0x0][0x244], R0, 0x1, P1 ;  /* 0x000091002b2b7a11 */ /* 0x000fe400008f0c00 */
[----:B------:R-:W-:Y:S01]  /*0570*/  LEA.HI.X R41, R41, c[0x0][0x24c], R2, 0x1, P2 ;  /* 0x0000930029297a11 */ /* 0x000fe200010f0c02 */
[----:B------:R-:W-:Y:S01]  /*0580*/  IMAD R0, R144, c[0x0][0x1c8], RZ ;  /* 0x0000720090007a24 */ /* 0x000fe200078e02ff */
[----:B------:R-:W-:Y:S02]  /*0590*/  ISETP.NE.U32.AND P1, PT, RZ, c[0x0][0x328], PT ;  /* 0x0000ca00ff007a0c */ /* 0x000fe40003f25070 */
[----:B------:R-:W-:Y:S01]  /*05a0*/  ISETP.NE.U32.AND P2, PT, RZ, c[0x0][0x348], PT ;  /* 0x0000d200ff007a0c */ /* 0x000fe20003f45070 */
[----:B------:R-:W-:Y:S01]  /*05b0*/  IMAD R3, R47, c[0x0][0x1cc], R0 ;  /* 0x000073002f037a24 */ /* 0x000fe200078e0200 */
[----:B------:R-:W-:Y:S01]  /*05c0*/  ISETP.NE.AND.EX P1, PT, RZ, c[0x0][0x32c], PT, P1 ;  /* 0x0000cb00ff007a0c */ /* 0x000fe20003f25310 */
[----:B------:R-:W-:Y:S01]  /*05d0*/  @P0 IMAD R0, R49, c[0x0][0x164], R53 ;  /* 0x0000590031000a24 */ /* 0x000fe200078e0235 */
[----:B------:R-:W-:-:S02]  /*05e0*/  ISETP.NE.AND.EX P2, PT, RZ, c[0x0][0x34c], PT, P2 ;  /* 0x0000d300ff007a0c */ /* 0x000fc40003f45320 */
[----:B------:R-:W-:Y:S01]  /*05f0*/  LEA R38, P4, R39, c[0x0][0x308], 0x1 ;  /* 0x0000c20027267a11 */ /* 0x000fe200078808ff */
[----:B------:R-:W-:Y:S01]  /*0600*/  @P0 IMAD R0, R0, c[0x0][0x174], RZ ;  /* 0x00005d0000000a24 */ /* 0x000fe200078e02ff */
[----:B------:R-:W-:Y:S02]  /*0610*/  IADD3 R11, P5, R11, R8, RZ ;  /* 0x000000080b0b7210 */ /* 0x000fe40007fbe0ff */
[----:B------:R-:W-:Y:S01]  /*0620*/  IADD3 R36, R9, R3, RZ ;  /* 0x0000000309247210 */ /* 0x000fe20007ffe0ff */
[----:B------:R-:W-:Y:S01]  /*0630*/  @P0 IMAD R0, R0, c[0x0][0x16c], RZ ;  /* 0x00005b0000000a24 */ /* 0x000fe200078e02ff */
[----:B------:R-:W-:Y:S02]  /*0640*/  @P0 MOV R25, 0x8 ;  /* 0x0000000800190802 */ /* 0x000fe40000000f00 */
[----:B------:R-:W-:Y:S02]  /*0650*/  LEA.HI.X R39, R39, c[0x0][0x30c], R4, 0x1, P4 ;  /* 0x0000c30027277a11 */ /* 0x000fe400020f0c04 */
[----:B------:R-:W-:Y:S01]  /*0660*/  IADD3.X R36, R13, R36, RZ, P5, !PT ;  /* 0x000000240d247210 */ /* 0x000fe20002ffe4ff */
[----:B------:R-:W-:Y:S01]  /*0670*/  @P0 IMAD.WIDE R24, R0, R25, c[0x0][0x260] ;  /* 0x0000980000180625 */ /* 0x000fe200078e0219 */
[----:B------:R-:W-:Y:S01]  /*0680*/  LEA R37, P6, R11, c[0x0][0x230], 0x1 ;  /* 0x00008c000b257a11 */ /* 0x000fe200078c08ff */
[----:B------:R-:W-:Y:S01]  /*0690*/  @!P0 CS2R R24, SRZ ;  /* 0x0000000000188805 */ /* 0x000fe2000001ff00 */
[----:B------:R-:W-:-:S02]  /*06a0*/  @P1 LEA R22, P4, R53, c[0x0][0x328], 0x2 ;  /* 0x0000ca0035161a11 */ /* 0x000fc400078810ff */
[----:B------:R-:W-:Y:S02]  /*06b0*/  @P2 LEA R20, P5, R53, c[0x0][0x348], 0x2 ;  /* 0x0000d20035142a11 */ /* 0x000fe400078a10ff */
        /* <DEDUP_REMOVED lines=9> */
[----:B------:R-:W-:Y:S02]  /*0750*/  MOV R57, RZ ;  /* 0x000000ff00397202 */ /* 0x000fe40000000f00 */
[----:B0-----:R-:W-:-:S04]  /*0760*/  SHF.R.S32.HI R0, RZ, 0x1f, R45 ;  /* 0x0000001fff007819 */ /* 0x001fc8000001142d */
[----:B------:R-:W-:-:S04]  /*0770*/  LEA.HI R0, R0, R45, RZ, 0x5 ;  /* 0x0000002d00007211 */ /* 0x000fc800078f28ff */
[----:B-1----:R-:W-:Y:S02]  /*0780*/  SHF.R.S32.HI R33, RZ, 0x5, R0 ;  /* 0x00000005ff217819 */ /* 0x002fe40000011400 */
.L_x_3942:
[----:B------:R-:W-:Y:S01]  /*0790*/  BAR.SYNC.DEFER_BLOCKING 0x0 ;  /* 0x0000000000007b1d */ /* 0x000fe20000010000 */
[----:B------:R-:W-:-:S04]  /*07a0*/  SHF.L.U32 R55, R45, 0x1, RZ ;  /* 0x000000012d377819 */ /* 0x000fc800000006ff */
[----:B------:R-:W-:-:S04]  /*07b0*/  LOP3.LUT R55, R55, 0xffffffc0, RZ, 0xc0, !PT ;  /* 0xffffffc037377812 */ /* 0x000fc800078ec0ff */
        /* <DEDUP_REMOVED lines=24> */
[----:B------:R-:W-:Y:S01]  /*0940*/  MOV R3, c[0x0][0x174] ;  /* 0x00005d0000037a02 */ /* 0x000fe20000000f00 */
[----:B------:R-:W-:-:S03]  /*0950*/  IMAD R0, R50, c[0x0][0x1f8], RZ ;  /* 0x00007e0032007a24 */ /* 0x000fc600078e02ff */
[----:B------:R-:W-:Y:S01]  /*0960*/  LEA R2, R3, R34, 0xa ;  /* 0x0000002203027211 */ /* 0x000fe200078e50ff */
[----:B------:R-:W-:Y:S02]  /*0970*/  IMAD R59, R53, c[0x0][0x1fc], R0 ;  /* 0x00007f00353b7a24 */ /* 0x000fe400078e0200 */
[----:B------:R-:W-:Y:S01]  /*0980*/  IMAD R0, R146, c[0x0][0x1f0], RZ ;  /* 0x00007c0092007a24 */ /* 0x000fe200078e02ff */
[----:B------:R-:W-:-:S05]  /*0990*/  SHF.R.S32.HI R3, RZ, 0x1f, R2 ;  /* 0x0000001fff037819 */ /* 0x000fca0000011402 */
[----:B------:R-:W-:-:S05]  /*09a0*/  IMAD.WIDE.U32 R26, R53, c[0x0][0x1f8], R2 ;  /* 0x00007e00351a7a25 */ /* 0x000fca00078e0002 */
[----:B------:R-:W-:Y:S01]  /*09b0*/  IADD3 R27, R27, R59, RZ ;  /* 0x0000003b1b1b7210 */ /* 0x000fe20007ffe0ff */
[----:B------:R-:W-:-:S04]  /*09c0*/  IMAD R59, R49, c[0x0][0x1f4], R0 ;  /* 0x00007d00313b7a24 */ /* 0x000fc800078e0200 */
[----:B------:R-:W-:-:S05]  /*09d0*/  IMAD.WIDE.U32 R26, R49, c[0x0][0x1f0], R26 ;  /* 0x00007c00311a7a25 */ /* 0x000fca00078e001a */
[----:B------:R-:W-:Y:S02]  /*09e0*/  IADD3 R27, R27, R59, RZ ;  /* 0x0000003b1b1b7210 */ /* 0x000fe40007ffe0ff */
[----:B-1----:R-:W-:-:S04]  /*09f0*/  LEA R28, P0, R26, c[0x0][0x268], 0x1 ;  /* 0x00009a001a1c7a11 */ /* 0x002fc800078008ff */
[----:B------:R-:W-:-:S05]  /*0a00*/  LEA.HI.X R29, R26, c[0x0][0x26c], R27, 0x1, P0 ;  /* 0x00009b001a1d7a11 */ /* 0x000fca00000f0c1b */
[----:B------:R-:W-:Y:S01]  /*0a10*/  IMAD.WIDE R26, R32, 0x10, R28 ;  /* 0x00000010201a7825 */ /* 0x000fe200078e021c */
[----:B--2---:R1:W-:Y:S04]  /*0a20*/  STS.128 [R31.X16], R72 ;  /* 0x000000481f007388 */ /* 0x0043e8000000cc00 */
[----:B---3--:R-:W-:Y:S01]  /*0a30*/  STS.128 [R31.X16+0x200], R80 ;  /* 0x000200501f007388 */ /* 0x008fe2000000cc00 */
[----:B------:R-:W-:-:S06]  /*0a40*/  NOP ;  /* 0x0000000000007918 */ /* 0x000fcc0000000000 */
[----:B------:R-:W-:Y:S04]  /*0a50*/  LDS.128 R76, [R84.X16] ;  /* 0x00000000544c7984 */ /* 0x000fe8000000cc00 */
[----:B------:R-:W2:Y:S04]  /*0a60*/  LDS.128 R68, [R84.X16+0x10] ;  /* 0x0000100054447984 */ /* 0x000ea8000000cc00 */
[----:B------:R-:W-:Y:S06]  /*0a70*/  BAR.SYNC.DEFER_BLOCKING 0x0 ;  /* 0x0000000000007b1d */ /* 0x000fec0000010000 */
[----:B------:R3:W4:Y:S04]  /*0a80*/  LDG.E.128 R88, [R26.64+-0x800] ;  /* 0xfff800041a587981 */ /* 0x000728000c1e1d00 */
[----:B------:R3:W2:Y:S01]  /*0a90*/  LDG.E.128 R92, [R26.64+-0x600] ;  /* 0xfffa00041a5c7981 */ /* 0x0006a2000c1e1d00 */
[----:B------:R-:W-:-:S02]  /*0aa0*/  IMAD R0, R50, c[0x0][0x208], RZ ;  /* 0x0000820032007a24 */ /* 0x000fc400078e02ff */
[----:B------:R-:W-:-:S04]  /*0ab0*/  IMAD.WIDE.U32 R28, R53, c[0x0][0x208], R2 ;  /* 0x00008200351c7a25 */ /* 0x000fc800078e0002 */
        /* <DEDUP_REMOVED lines=8> */
[----:B---3--:R-:W-:Y:S01]  /*0b40*/  IMAD.WIDE R26, R32, 0x10, R58 ;  /* 0x00000010201a7825 */ /* 0x008fe200078e023a */
[----:B----4-:R-:W-:Y:S04]  /*0b50*/  STS.128 [R31.X16], R88 ;  /* 0x000000581f007388 */ /* 0x010fe8000000cc00 */
[----:B--2---:R-:W-:Y:S01]  /*0b60*/  STS.128 [R31.X16+0x200], R92 ;  /* 0x0002005c1f007388 */ /* 0x004fe2000000cc00 */
[----:B------:R-:W-:-:S06]  /*0b70*/  NOP ;  /* 0x0000000000007918 */ /* 0x000fcc0000000000 */
[----:B------:R-:W2:Y:S04]  /*0b80*/  LDS.128 R80, [R84.X16] ;  /* 0x0000000054507984 */ /* 0x000ea8000000cc00 */
[----:B------:R-:W3:Y:S04]  /*0b90*/  LDS.128 R60, [R84.X16+0x10] ;  /* 0x00001000543c7984 */ /* 0x000ee8000000cc00 */
[----:B------:R-:W-:Y:S06]  /*0ba0*/  BAR.SYNC.DEFER_BLOCKING 0x0 ;  /* 0x0000000000007b1d */ /* 0x000fec0000010000 */
[----:B0-----:R0:W4:Y:S04]  /*0bb0*/  LDG.E.128 R64, [R26.64+-0x800] ;  /* 0xfff800041a407981 */ /* 0x001128000c1e1d00 */
[----:B-1----:R0:W4:Y:S01]  /*0bc0*/  LDG.E.128 R72, [R26.64+-0x600] ;  /* 0xfffa00041a487981 */ /* 0x002122000c1e1d00 */
[----:B------:R-:W-:Y:S01]  /*0bd0*/  IMAD R86, R50, c[0x0][0x2f0], RZ ;  /* 0x0000bc0032567a24 */ /* 0x000fe200078e02ff */
[----:B------:R-:W-:Y:S01]  /*0be0*/  HADD2.F32 R106, -RZ, R68.H0_H0 ;  /* 0x20000044ff6a7230 */ /* 0x000fe20000004100 */
[----:B------:R-:W-:Y:S01]  /*0bf0*/  LEA R55, R44, R55, 0x1 ;  /* 0x000000372c377211 */ /* 0x000fe200078e08ff */
[--C-:B--2---:R-:W-:Y:S01]  /*0c00*/  HADD2.F32 R52, -RZ, R80.reuse.H0_H0 ;  /* 0x20000050ff347230 */ /* 0x104fe20000004100 */
[----:B------:R-:W-:Y:S01]  /*0c10*/  IMAD R85, R53, c[0x0][0x2f4], R86 ;  /* 0x0000bd0035557a24 */ /* 0x000fe200078e0256 */
[----:B------:R-:W-:-:S02]  /*0c20*/  HADD2.F32 R54, -RZ, R80.H1_H1 ;  /* 0x30000050ff367230 */ /* 0x000fc40000004100 */
        /* <DEDUP_REMOVED lines=9> */
[--C-:B------:R-:W-:Y:S01]  /*0cc0*/  HADD2.F32 R80, -RZ, R76.reuse.H0_H0 ;  /* 0x2000004cff507230 */ /* 0x100fe20000004100 */
[----:B------:R-:W-:Y:S01]  /*0cd0*/  FMUL.FTZ R30, R97, -1.4426950216293334961 ;  /* 0xbfb8aa3b611e7820 */ /* 0x000fe20000410000 */
[----:B------:R-:W-:Y:S01]  /*0ce0*/  HADD2.F32 R99, -RZ, R83.H0_H0 ;  /* 0x20000053ff637230 */ /* 0x000fe20000004100 */
[----:B------:R-:W-:Y:S01]  /*0cf0*/  FMUL.FTZ R58, R98, -1.4426950216293334961 ;  /* 0xbfb8aa3b623a7820 */ /* 0x000fe20000410000 */
[----:B------:R-:W-:-:S02]  /*0d00*/  HADD2.F32 R81, -RZ, R76.H1_H1 ;  /* 0x3000004cff517230 */ /* 0x000fc40000004100 */
[----:B------:R-:W0:Y:S01]  /*0d10*/  MUFU.EX2 R28, R28 ;  /* 0x0000001c001c7308 */ /* 0x000e220000000800 */
[----:B------:R-:W-:Y:S02]  /*0d20*/  HADD2.F32 R76, -RZ, R8.H1_H1 ;  /* 0x30000008ff4c7230 */ /* 0x000fe40000004100 */
[----:B------:R-:W-:Y:S02]  /*0d30*/  HADD2.F32 R100, -RZ, R83.H1_H1 ;  /* 0x30000053ff647230 */ /* 0x000fe40000004100 */
[--C-:B---3--:R-:W-:Y:S02]  /*0d40*/  HADD2.F32 R102, -RZ, R60.reuse.H0_H0 ;  /* 0x2000003cff667230 */ /* 0x108fe40000004100 */
[----:B------:R-:W-:Y:S01]  /*0d50*/  HADD2.F32 R104, -RZ, R60.H1_H1 ;  /* 0x3000003cff687230 */ /* 0x000fe20000004100 */
[----:B-1----:R-:W-:Y:S01]  /*0d60*/  FADD.FTZ R0, R0, 1 ;  /* 0x3f80000000007421 */ /* 0x002fe20000010000 */
[----:B------:R-:W-:Y:S01]  /*0d70*/  MUFU.EX2 R29, R29 ;  /* 0x0000001d001d7308 */ /* 0x000fe20000000800 */
[----:B------:R-:W-:Y:S01]  /*0d80*/  FMUL.FTZ R91, R102, -1.4426950216293334961 ;  /* 0xbfb8aa3b665b7820 */ /* 0x000fe20000410000 */
[----:B------:R-:W-:Y:S01]  /*0d90*/  HADD2.F32 R108, -RZ, R68.H1_H1 ;  /* 0x30000044ff6c7230 */ /* 0x000fe20000004100 */
[----:B------:R-:W-:Y:S01]  /*0da0*/  FMUL.FTZ R60, R104, -1.4426950216293334961 ;  /* 0xbfb8aa3b683c7820 */ /* 0x000fe20000410000 */
[----:B------:R-:W-:-:S02]  /*0db0*/  HADD2.F32 R124, -RZ, R61.H0_H0 ;  /* 0x2000003dff7c7230 */ /* 0x000fc40000004100 */
[----:B------:R-:W-:Y:S01]  /*0dc0*/  HADD2.F32 R92, -RZ, R9.H1_H1 ;  /* 0x30000009ff5c7230 */ /* 0x000fe20000004100 */
[----:B0-----:R-:W-:Y:S01]  /*0dd0*/  FADD.FTZ R28, R28, 1 ;  /* 0x3f8000001c1c7421 */ /* 0x001fe20000010000 */
[----:B------:R-:W0:Y:S01]  /*0de0*/  MUFU.RCP R87, R0 ;  /* 0x0000000000577308 */ /* 0x000e220000001000 */
[----:B------:R-:W-:Y:S02]  /*0df0*/  HADD2.F32 R110, -RZ, R69.H0_H0 ;  /* 0x20000045ff6e7230 */ /* 0x000fe40000004100 */
[----:B------:R-:W-:Y:S02]  /*0e00*/  HADD2.F32 R94, -RZ, R71.H0_H0 ;  /* 0x20000047ff5e7230 */ /* 0x000fe40000004100 */
[--C-:B------:R-:W-:Y:S02]  /*0e10*/  HADD2.F32 R86, -RZ, R79.reuse.H0_H0 ;  /* 0x2000004fff567230 */ /* 0x100fe40000004100 */
[----:B------:R-:W-:Y:S01]  /*0e20*/  HADD2.F32 R79, -RZ, R79.H1_H1 ;  /* 0x3000004fff4f7230 */ /* 0x000fe20000004100 */
[----:B------:R1:W2:Y:S01]  /*0e30*/  MUFU.RCP R107, R28 ;  /* 0x0000001c006b7308 */ /* 0x0002a20000001000 */
[----:B------:R-:W-:-:S02]  /*0e40*/  HADD2.F32 R126, -RZ, R11.H1_H1 ;  /* 0x3000000bff7e7230 */ /* 0x000fc40000004100 */
[----:B------:R-:W-:-:S05]  /*0e50*/  HADD2.F32 R130, -RZ, R62.H0_H0 ;  /* 0x2000003eff827230 */ /* 0x000fca0000004100 */
[----:B------:R3:W2:Y:S01]  /*0e60*/  MUFU.EX2 R27, R26 ;  /* 0x0000001a001b7308 */ /* 0x0006a20000000800 */
[----:B0-----:R-:W-:Y:S02]  /*0e70*/  FMUL.FTZ R59, R52, R87 ;  /* 0x00000057343b7220 */ /* 0x001fe40000410000 */
[----:B-1----:R-:W-:-:S05]  /*0e80*/  FMUL.FTZ R28, R99, -1.4426950216293334961 ;  /* 0xbfb8aa3b631c7820 */ /* 0x002fca0000410000 */
[----:B------:R0:W1:Y:S01]  /*0e90*/  MUFU.EX2 R56, R30 ;  /* 0x0000001e00387308 */ /* 0x0000620000000800 */
[----:B---3--:R-:W-:Y:S01]  /*0ea0*/  FADD.FTZ R26, R29, 1 ;  /* 0x3f8000001d1a7421 */ /* 0x008fe20000010000 */
[----:B------:R-:W-:Y:S01]  /*0eb0*/  HADD2.F32 R29, -RZ, R8.H0_H0 ;  /* 0x20000008ff1d7230 */ /* 0x000fe20000004100 */
[----:B--2---:R-:W-:-:S05]  /*0ec0*/  FMUL.FTZ R88, R54, R107 ;  /* 0x0000006b36587220 */ /* 0x004fca0000410000 */
[----:B------:R2:W3:Y:S01]  /*0ed0*/  MUFU.RCP R112, R26 ;  /* 0x0000001a00707308 */ /* 0x0004e20000001000 */
[----:B0-----:R-:W-:Y:S02]  /*0ee0*/  FMUL.FTZ R30, R80, R59 ;  /* 0x0000003b501e7220 */ /* 0x001fe40000410000 */
[----:B------:R-:W-:Y:S02]  /*0ef0*/  FADD.FTZ R0, R27, 1 ;  /* 0x3f8000001b007421 */ /* 0x000fe40000010000 */
[----:B------:R-:W-:Y:S02]  /*0f00*/  FFMA.FTZ R82, R30, R29, R57 ;  /* 0x0000001d1e527223 */ /* 0x000fe40000010039 */
[----:B------:R-:W-:Y:S01]  /*0f10*/  FMUL.FTZ R29, R81, R88 ;  /* 0x00000058511d7220 */ /* 0x000fe20000410000 */
[----:B------:R-:W-:Y:S01]  /*0f20*/  MUFU.EX2 R58, R58 ;  /* 0x0000003a003a7308 */ /* 0x000fe20000000800 */
[----:B-1----:R-:W-:Y:S02]  /*0f30*/  FADD.FTZ R56, R56, 1 ;  /* 0x3f80000038387421 */ /* 0x002fe40000010000 */
[----:B------:R-:W-:Y:S01]  /*0f40*/  FFMA.FTZ R83, R29, R76, R82 ;  /* 0x0000004c1d537223 */ /* 0x000fe20000010052 */
[----:B------:R-:W-:Y:S01]  /*0f50*/  HADD2.F32 R82, -RZ, R77.H0_H0 ;  /* 0x2000004dff527230 */ /* 0x000fe20000004100 */
[----:B------:R-:W-:-:S02]  /*0f60*/  FMUL.FTZ R76, R100, -1.4426950216293334961 ;  /* 0xbfb8aa3b644c7820 */ /* 0x000fc40000410000 */
[----:B--2---:R-:W-:Y:S01]  /*0f70*/  IMAD.WIDE.U32 R26, R53, c[0x0][0x2f0], R2 ;  /* 0x0000bc00351a7a25 */ /* 0x004fe200078e0002 */
[----:B------:R0:W1:Y:S03]  /*0f80*/  MUFU.EX2 R57, R28 ;  /* 0x0000001c00397308 */ /* 0x0000660000000800 */
[----:B---3--:R-:W-:Y:S01]  /*0f90*/  FMUL.FTZ R89, R93, R112 ;  /* 0x000000705d597220 */ /* 0x008fe20000410000 */
[----:B------:R-:W-:Y:S01]  /*0fa0*/  IADD3 R27, R27, R85, RZ ;  /* 0x000000551b1b7210 */ /* 0x000fe20007ffe0ff */
[----:B------:R-:W-:-:S03]  /*0fb0*/  HADD2.F32 R85, -RZ, R9.H0_H0 ;  /* 0x20000009ff557230 */ /* 0x000fc60000004100 */
[----:B------:R-:W2:Y:S01]  /*0fc0*/  MUFU.RCP R111, R0 ;  /* 0x00000000006f7308 */ /* 0x000ea20000001000 */
[----:B0-----:R-:W-:Y:S02]  /*0fd0*/  FMUL.FTZ R28, R82, R89 ;  /* 0x00000059521c7220 */ /* 0x001fe40000410000 */
[----:B------:R-:W-:-:S04]  /*0fe0*/  IMAD.WIDE.U32 R26, R49, c[0x0][0x2e8], R26 ;  /* 0x0000ba00311a7a25 */ /* 0x000fc800078e001a */
[----:B------:R-:W-:Y:S01]  /*0ff0*/  FFMA.FTZ R95, R28, R85, R83 ;  /* 0x000000551c5f7223 */ /* 0x000fe20000010053 */
[----:B------:R0:W3:Y:S01]  /*1000*/  MUFU.EX2 R101, R76 ;  /* 0x0000004c00657308 */ /* 0x0000e20000000800 */
[----:B------:R-:W-:Y:S01]  /*1010*/  HADD2.F32 R83, -RZ, R77.H1_H1 ;  /* 0x3000004dff537230 */ /* 0x000fe20000004100 */
[----:B-1----:R-:W-:Y:S01]  /*1020*/  FADD.FTZ R68, R57, 1 ;  /* 0x3f80000039447421 */ /* 0x002fe20000010000 */
[--C-:B------:R-:W-:Y:S02]  /*1030*/  HADD2.F32 R85, -RZ, R78.reuse.H0_H0 ;  /* 0x2000004eff557230 */ /* 0x100fe40000004100 */
[----:B------:R-:W-:Y:S01]  /*1040*/  HADD2.F32 R77, -RZ, R69.H1_H1 ;  /* 0x30000045ff4d7230 */ /* 0x000fe20000004100 */
[----:B------:R-:W-:Y:S01]  /*1050*/  FADD.FTZ R69, -R87, 1 ;  /* 0x3f80000057457421 */ /* 0x000fe20000010100 */
[----:B------:R-:W-:Y:S01]  /*1060*/  HADD2.F32 R57, -RZ, R71.H1_H1 ;  /* 0x30000047ff397230 */ /* 0x000fe20000004100 */
[----:B------:R1:W3:Y:S01]  /*1070*/  MUFU.RCP R116, R56 ;  /* 0x0000003800747308 */ /* 0x0002e20000001000 */
[----:B--2---:R-:W-:Y:S01]  /*1080*/  FMUL.FTZ R90, R96, R111 ;  /* 0x0000006f605a7220 */ /* 0x004fe20000410000 */
[----:B------:R-:W-:Y:S01]  /*1090*/  HADD2.F32 R78, -RZ, R78.H1_H1 ;  /* 0x3000004eff4e7230 */ /* 0x000fe20000004100 */
[----:B------:R-:W-:Y:S01]  /*10a0*/  FFMA.FTZ R105, R52, R69, 1 ;  /* 0x3f80000034697423 */ /* 0x000fe20000010045 */
[----:B0-----:R-:W-:Y:S01]  /*10b0*/  HADD2.F32 R76, -RZ, R70.H0_H0 ;  /* 0x20000046ff4c7230 */ /* 0x001fe20000004100 */
[----:B------:R-:W-:-:S02]  /*10c0*/  FMUL.FTZ R0, R83, R90 ;  /* 0x0000005a53007220 */ /* 0x000fc40000410000 */
[----:B------:R-:W-:Y:S01]  /*10d0*/  FADD.FTZ R69, -R107, 1 ;  /* 0x3f8000006b457421 */ /* 0x000fe20000010100 */
[----:B------:R0:W2:Y:S01]  /*10e0*/  MUFU.EX2 R103, R91 ;  /* 0x0000005b00677308 */ /* 0x0000a20000000800 */
[----:B-1----:R-:W-:Y:S02]  /*10f0*/  FADD.FTZ R56, R58, 1 ;  /* 0x3f8000003a387421 */ /* 0x002fe40000010000 */
[----:B---3--:R-:W-:Y:S02]  /*1100*/  FADD.FTZ R101, R101, 1 ;  /* 0x3f80000065657421 */ /* 0x008fe40000010000 */
[----:B------:R-:W-:Y:S01]  /*1110*/  FFMA.FTZ R109, R0, R92, R95 ;  /* 0x0000005c006d7223 */ /* 0x000fe2000001005f */
[----:B------:R-:W-:Y:S01]  /*1120*/  HADD2.F32 R92, -RZ, R10.H0_H0 ;  /* 0x2000000aff5c7230 */ /* 0x000fe20000004100 */
[----:B------:R-:W-:Y:S01]  /*1130*/  FADD.FTZ R52, -R112, 1 ;  /* 0x3f80000070347421 */ /* 0x000fe20000010100 */
[----:B------:R-:W1:Y:S01]  /*1140*/  MUFU.RCP R115, R56 ;  /* 0x0000003800737308 */ /* 0x000e620000001000 */
[----:B0-----:R-:W-:Y:S01]  /*1150*/  FMUL.FTZ R91, R97, R116 ;  /* 0x00000074615b7220 */ /* 0x001fe20000410000 */
[----:B------:R-:W-:Y:S01]  /*1160*/  HADD2.F32 R95, -RZ, R70.H1_H1 ;  /* 0x30000046ff5f7230 */ /* 0x000fe20000004100 */
[----:B------:R-:W-:Y:S01]  /*1170*/  FFMA.FTZ R114, R93, R52, 1 ;  /* 0x3f8000005d727423 */ /* 0x000fe20000010034 */
[----:B------:R-:W-:Y:S01]  /*1180*/  HADD2.F32 R70, -RZ, R10.H1_H1 ;  /* 0x3000000aff467230 */ /* 0x000fe20000004100 */
[----:B------:R-:W-:-:S02]  /*1190*/  FMUL.FTZ R58, R85, R91 ;  /* 0x0000005b553a7220 */ /* 0x000fc40000410000 */
[----:B------:R-:W-:Y:S01]  /*11a0*/  FADD.FTZ R52, -R116, 1 ;  /* 0x3f80000074347421 */ /* 0x000fe20000010100 */
[----:B------:R-:W0:Y:S01]  /*11b0*/  MUFU.EX2 R60, R60 ;  /* 0x0000003c003c7308 */ /* 0x000e220000000800 */
[----:B------:R-:W-:Y:S02]  /*11c0*/  FFMA.FTZ R71, R58, R92, R109 ;  /* 0x0000005c3a477223 */ /* 0x000fe4000001006d */
[----:B--2---:R-:W-:Y:S02]  /*11d0*/  FADD.FTZ R103, R103, 1 ;  /* 0x3f80000067677421 */ /* 0x004fe40000010000 */
[----:B------:R-:W-:Y:S02]  /*11e0*/  FFMA.FTZ R109, R54, R69, 1 ;  /* 0x3f800000366d7423 */ /* 0x000fe40000010045 */
[----:B------:R-:W-:Y:S01]  /*11f0*/  FADD.FTZ R69, -R111, 1 ;  /* 0x3f8000006f457421 */ /* 0x000fe20000010100 */
[----:B------:R2:W3:Y:S01]  /*1200*/  MUFU.RCP R120, R68 ;  /* 0x0000004400787308 */ /* 0x0004e20000001000 */
[----:B-1----:R-:W-:-:S02]  /*1210*/  FMUL.FTZ R92, R98, R115 ;  /* 0x00000073625c7220 */ /* 0x002fc40000410000 */
[----:B------:R-:W-:Y:S02]  /*1220*/  FFMA.FTZ R113, R96, R69, 1 ;  /* 0x3f80000060717423 */ /* 0x000fe40000010045 */
[----:B------:R-:W-:Y:S02]  /*1230*/  FMUL.FTZ R56, R78, R92 ;  /* 0x0000005c4e387220 */ /* 0x000fe40000410000 */
[----:B------:R-:W-:Y:S01]  /*1240*/  FFMA.FTZ R118, R97, R52, 1 ;  /* 0x3f80000061767423 */ /* 0x000fe20000010034 */
[----:B------:R1:W1:Y:S01]  /*1250*/  MUFU.RCP R119, R101 ;  /* 0x0000006500777308 */ /* 0x0002620000001000 */
[----:B--2---:R-:W-:Y:S02]  /*1260*/  FMUL.FTZ R68, R124, -1.4426950216293334961 ;  /* 0xbfb8aa3b7c447820 */ /* 0x004fe40000410000 */
[----:B0-----:R-:W-:Y:S02]  /*1270*/  FADD.FTZ R121, R60, 1 ;  /* 0x3f8000003c797421 */ /* 0x001fe40000010000 */
[----:B------:R-:W-:Y:S01]  /*1280*/  FFMA.FTZ R71, R56, R70, R71 ;  /* 0x0000004638477223 */ /* 0x000fe20000010047 */
[----:B------:R-:W-:Y:S01]  /*1290*/  HADD2.F32 R70, -RZ, R11.H0_H0 ;  /* 0x2000000bff467230 */ /* 0x000fe20000004100 */
[----:B------:R-:W-:Y:S01]  /*12a0*/  FADD.FTZ R97, -R115, 1 ;  /* 0x3f80000073617421 */ /* 0x000fe20000010100 */
[----:B------:R-:W-:Y:S01]  /*12b0*/  MUFU.EX2 R122, R68 ;  /* 0x00000044007a7308 */ /* 0x000fe20000000800 */
[----:B---3--:R-:W-:Y:S01]  /*12c0*/  FMUL.FTZ R93, R99, R120 ;  /* 0x00000078635d7220 */ /* 0x008fe20000410000 */
[----:B-1----:R-:W-:Y:S01]  /*12d0*/  HADD2.F32 R101, -RZ, R63.H0_H0 ;  /* 0x2000003fff657230 */ /* 0x002fe20000004100 */
[----:B------:R-:W-:-:S02]  /*12e0*/  FADD.FTZ R60, -R120, 1 ;  /* 0x3f800000783c7421 */ /* 0x000fc40000010100 */
[----:B------:R-:W-:Y:S02]  /*12f0*/  FMUL.FTZ R54, R86, R93 ;  /* 0x0000005d56367220 */ /* 0x000fe40000410000 */
[----:B------:R-:W-:Y:S01]  /*1300*/  FMUL.FTZ R135, R101, -1.4426950216293334961 ;  /* 0xbfb8aa3b65877820 */ /* 0x000fe20000410000 */
[----:B------:R0:W1:Y:S01]  /*1310*/  MUFU.RCP R123, R103 ;  /* 0x00000067007b7308 */ /* 0x0000620000001000 */
[----:B------:R-:W-:Y:S02]  /*1320*/  FMUL.FTZ R96, R100, R119 ;  /* 0x0000007764607220 */ /* 0x000fe40000410000 */
[----:B------:R-:W-:Y:S02]  /*1330*/  FFMA.FTZ R125, R54, R70, R71 ;  /* 0x00000046367d7223 */ /* 0x000fe40000010047 */
[----:B------:R-:W-:Y:S02]  /*1340*/  FMUL.FTZ R52, R79, R96 ;  /* 0x000000604f347220 */ /* 0x000fe40000410000 */
[----:B------:R-:W-:Y:S01]  /*1350*/  FFMA.FTZ R117, R98, R97, 1 ;  /* 0x3f80000062757423 */ /* 0x000fe20000010061 */
[----:B------:R-:W-:Y:S01]  /*1360*/  MUFU.RCP R127, R121 ;  /* 0x00000079007f7308 */ /* 0x000fe20000001000 */
[----:B------:R-:W-:Y:S01]  /*1370*/  FFMA.FTZ R125, R52, R126, R125 ;  /* 0x0000007e347d7223 */ /* 0x000fe2000001007d */
[----:B------:R-:W-:-:S02]  /*1380*/  HADD2.F32 R126, -RZ, R61.H1_H1 ;  /* 0x3000003dff7e7230 */ /* 0x000fc40000004100 */
[----:B0-----:R-:W-:Y:S01]  /*1390*/  HADD2.F32 R103, -RZ, R62.H1_H1 ;  /* 0x3000003eff677230 */ /* 0x001fe20000004100 */
[----:B-1----:R-:W-:-:S03]  /*13a0*/  FMUL.FTZ R61, R102, R123 ;  /* 0x0000007b663d7220 */ /* 0x002fc60000410000 */
[----:B------:R-:W0:Y:S02]  /*13b0*/  MUFU.EX2 R135, R135 ;  /* 0x0000008700877308 */ /* 0x000e240000000800 */
[----:B0-----:R-:W-:Y:S01]  /*13c0*/  FADD.FTZ R135, R135, 1 ;  /* 0x3f80000087877421 */ /* 0x001fe20000010000 */
[----:B----4-:R0:W-:Y:S04]  /*13d0*/  STS.128 [R31.X16], R64 ;  /* 0x000000401f007388 */ /* 0x0101e8000000cc00 */
[----:B------:R1:W-:Y:S01]  /*13e0*/  STS.128 [R31.X16+0x200], R72 ;  /* 0x000200481f007388 */ /* 0x0003e2000000cc00 */
[----:B------:R-:W-:-:S06]  /*13f0*/  NOP ;  /* 0x0000000000007918 */ /* 0x000fcc0000000000 */
[----:B------:R-:W2:Y:S01]  /*1400*/  LDS.128 R68, [R84.X16] ;  /* 0x0000000054447984 */ /* 0x000ea2000000cc00 */
[----:B0-----:R-:W-:Y:S01]  /*1410*/  FADD.FTZ R64, R122, 1 ;  /* 0x3f8000007a407421 */ /* 0x001fe20000010000 */
[--C-:B------:R-:W-:Y:S01]  /*1420*/  HADD2.F32 R67, -RZ, R4.reuse.H0_H0 ;  /* 0x20000004ff437230 */ /* 0x100fe20000004100 */
[----:B------:R-:W-:Y:S02]  /*1430*/  FADD.FTZ R65, -R119, 1 ;  /* 0x3f80000077417421 */ /* 0x000fe40000010100 */
[----:B------:R0:W3:Y:S01]  /*1440*/  MUFU.RCP R131, R64 ;  /* 0x0000004000837308 */ /* 0x0000e20000001000 */
[----:B------:R-:W-:Y:S01]  /*1450*/  FFMA.FTZ R122, R99, R60, 1 ;  /* 0x3f800000637a7423 */ /* 0x000fe2000001003c */
[----:B-1----:R-:W-:Y:S01]  /*1460*/  HADD2.F32 R72, -RZ, R4.H1_H1 ;  /* 0x30000004ff487230 */ /* 0x002fe20000004100 */
[----:B------:R-:W-:Y:S01]  /*1470*/  FFMA.FTZ R121, R100, R65, 1 ;  /* 0x3f80000064797423 */ /* 0x000fe20000010041 */
[----:B------:R-:W-:Y:S01]  /*1480*/  HADD2.F32 R99, -RZ, R63.H1_H1 ;  /* 0x3000003fff637230 */ /* 0x000fe20000004100 */
[----:B------:R-:W-:-:S02]  /*1490*/  FMUL.FTZ R60, R106, R61 ;  /* 0x0000003d6a3c7220 */ /* 0x000fc40000410000 */
[----:B------:R-:W-:Y:S02]  /*14a0*/  FMUL.FTZ R65, R104, R127 ;  /* 0x0000007f68417220 */ /* 0x000fe40000410000 */
[----:B------:R-:W-:Y:S02]  /*14b0*/  FFMA.FTZ R73, R60, R67, R125 ;  /* 0x000000433c497223 */ /* 0x000fe4000001007d */
[----:B------:R-:W-:Y:S02]  /*14c0*/  FMUL.FTZ R62, R108, R65 ;  /* 0x000000416c3e7220 */ /* 0x000fe40000410000 */
[----:B0-----:R-:W-:Y:S02]  /*14d0*/  FMUL.FTZ R64, R130, -1.4426950216293334961 ;  /* 0xbfb8aa3b82407820 */ /* 0x001fe40000410000 */
[----:B------:R-:W-:Y:S01]  /*14e0*/  FFMA.FTZ R75, R62, R72, R73 ;  /* 0x000000483e4b7223 */ /* 0x000fe20000010049 */
[----:B------:R-:W-:Y:S01]  /*14f0*/  HADD2.F32 R72, -RZ, R5.H0_H0 ;  /* 0x20000005ff487230 */ /* 0x000fe20000004100 */
[----:B---3--:R-:W-:Y:S01]  /*1500*/  FMUL.FTZ R63, R124, R131 ;  /* 0x000000837c3f7220 */ /* 0x008fe20000410000 */
[----:B------:R0:W-:Y:S01]  /*1510*/  MUFU.EX2 R132, R64 ;  /* 0x0000004000847308 */ /* 0x0001e20000000800 */
[----:B------:R-:W-:-:S02]  /*1520*/  FADD.FTZ R73, -R131, 1 ;  /* 0x3f80000083497421 */ /* 0x000fc40000010100 */
[----:B------:R-:W-:Y:S02]  /*1530*/  FMUL.FTZ R66, R126, -1.4426950216293334961 ;  /* 0xbfb8aa3b7e427820 */ /* 0x000fe40000410000 */
[----:B------:R-:W-:Y:S02]  /*1540*/  FFMA.FTZ R133, R124, R73, 1 ;  /* 0x3f8000007c857423 */ /* 0x000fe40000010049 */
[----:B------:R-:W-:Y:S01]  /*1550*/  FADD.FTZ R67, -R123, 1 ;  /* 0x3f8000007b437421 */ /* 0x000fe20000010100 */
[----:B------:R1:W3:Y:S01]  /*1560*/  MUFU.EX2 R128, R66 ;  /* 0x0000004200807308 */ /* 0x0002e20000000800 */
[----:B0-----:R-:W-:Y:S02]  /*1570*/  FMUL.FTZ R64, R110, R63 ;  /* 0x0000003f6e407220 */ /* 0x001fe40000410000 */
[----:B------:R-:W-:Y:S02]  /*1580*/  FFMA.FTZ R125, R102, R67, 1 ;  /* 0x3f800000667d7423 */ /* 0x000fe40000010043 */
[----:B------:R-:W-:Y:S01]  /*1590*/  FFMA.FTZ R137, R64, R72, R75 ;  /* 0x0000004840897223 */ /* 0x000fe2000001004b */
[----:B--2---:R-:W-:Y:S01]  /*15a0*/  HADD2.F32 R100, -RZ, R69.H0_H0 ;  /* 0x20000045ff647230 */ /* 0x004fe20000004100 */
[----:B------:R0:W2:Y:S01]  /*15b0*/  LDS.128 R72, [R84.X16+0x10] ;  /* 0x0000100054487984 */ /* 0x0000a2000000cc00 */
[----:B------:R-:W-:Y:S01]  /*15c0*/  FADD.FTZ R67, -R127, 1 ;  /* 0x3f8000007f437421 */ /* 0x000fe20000010100 */
[--C-:B------:R-:W-:Y:S01]  /*15d0*/  HADD2.F32 R97, -RZ, R70.reuse.H1_H1 ;  /* 0x30000046ff617230 */ /* 0x100fe20000004100 */
[----:B-1----:R-:W-:Y:S01]  /*15e0*/  FMUL.FTZ R66, R103, -1.4426950216293334961 ;  /* 0xbfb8aa3b67427820 */ /* 0x002fe20000410000 */
[----:B------:R-:W-:Y:S01]  /*15f0*/  HADD2.F32 R102, -RZ, R70.H0_H0 ;  /* 0x20000046ff667230 */ /* 0x000fe20000004100 */
[----:B------:R-:W-:Y:S01]  /*1600*/  FFMA.FTZ R129, R104, R67, 1 ;  /* 0x3f80000068817423 */ /* 0x000fe20000010043 */
[--C-:B------:R-:W-:Y:S01]  /*1610*/  HADD2.F32 R67, -RZ, R68.reuse.H1_H1 ;  /* 0x30000044ff437230 */ /* 0x100fe20000004100 */
[----:B------:R1:W4:Y:S01]  /*1620*/  MUFU.EX2 R134, R66 ;  /* 0x0000004200867308 */ /* 0x0003220000000800 */
[----:B0-----:R-:W-:Y:S01]  /*1630*/  FMUL.FTZ R84, R99, -1.4426950216293334961 ;  /* 0xbfb8aa3b63547820 */ /* 0x001fe20000410000 */
[--C-:B------:R-:W-:Y:S01]  /*1640*/  HADD2.F32 R104, -RZ, R71.reuse.H0_H0 ;  /* 0x20000047ff687230 */ /* 0x100fe20000004100 */
[----:B---3--:R-:W-:Y:S01]  /*1650*/  FADD.FTZ R128, R128, 1 ;  /* 0x3f80000080807421 */ /* 0x008fe20000010000 */
[----:B------:R-:W-:Y:S01]  /*1660*/  HADD2.F32 R71, -RZ, R71.H1_H1 ;  /* 0x30000047ff477230 */ /* 0x000fe20000004100 */
[----:B------:R-:W-:Y:S01]  /*1670*/  FMUL.FTZ R78, R78, R97 ;  /* 0x000000614e4e7220 */ /* 0x000fe20000410000 */
[----:B------:R-:W-:Y:S01]  /*1680*/  HADD2.F32 R98, -RZ, R68.H0_H0 ;  /* 0x20000044ff627230 */ /* 0x000fe20000004100 */
[----:B------:R-:W-:Y:S01]  /*1690*/  FMUL.FTZ R85, R85, R102 ;  /* 0x0000006655557220 */ /* 0x000fe20000410000 */
[----:B------:R-:W0:Y:S01]  /*16a0*/  MUFU.EX2 R84, R84 ;  /* 0x0000005400547308 */ /* 0x000e220000000800 */
[----:B-1----:R-:W-:Y:S01]  /*16b0*/  FMUL.FTZ R66, R81, R67 ;  /* 0x0000004351427220 */ /* 0x002fe20000410000 */
[----:B------:R-:W-:Y:S01]  /*16c0*/  HADD2.F32 R69, -RZ, R69.H1_H1 ;  /* 0x30000045ff457230 */ /* 0x000fe20000004100 */
[----:B------:R-:W-:-:S02]  /*16d0*/  FMUL.FTZ R81, R82, R100 ;  /* 0x0000006452517220 */ /* 0x000fc40000410000 */
[----:B------:R-:W-:Y:S02]  /*16e0*/  FMUL.FTZ R70, R79, R71 ;  /* 0x000000474f467220 */ /* 0x000fe40000410000 */
[----:B------:R-:W-:Y:S01]  /*16f0*/  FMUL.FTZ R81, R112, R81 ;  /* 0x0000005170517220 */ /* 0x000fe20000410000 */
[----:B------:R-:W1:Y:S01]  /*1700*/  MUFU.RCP R79, R128 ;  /* 0x00000080004f7308 */ /* 0x000e620000001000 */
[----:B----4-:R-:W-:Y:S02]  /*1710*/  FADD.FTZ R134, R134, 1 ;  /* 0x3f80000086867421 */ /* 0x010fe40000010000 */
[----:B------:R-:W-:Y:S02]  /*1720*/  FMUL.FTZ R78, R115, R78 ;  /* 0x0000004e734e7220 */ /* 0x000fe40000410000 */
[----:B------:R-:W-:Y:S02]  /*1730*/  FMUL.FTZ R81, R81, R114 ;  /* 0x0000007251517220 */ /* 0x000fe40000410000 */
[----:B------:R-:W-:Y:S01]  /*1740*/  FMUL.FTZ R80, R80, R98 ;  /* 0x0000006250507220 */ /* 0x000fe20000410000 */
[----:B------:R-:W3:Y:S01]  /*1750*/  MUFU.RCP R134, R134 ;  /* 0x0000008600867308 */ /* 0x000ee20000001000 */
[----:B------:R-:W-:-:S02]  /*1760*/  FMUL.FTZ R85, R116, R85 ;  /* 0x0000005574557220 */ /* 0x000fc40000410000 */
[----:B------:R-:W-:Y:S02]  /*1770*/  FADD.FTZ R132, R132, 1 ;  /* 0x3f80000084847421 */ /* 0x000fe40000010000 */
[----:B------:R-:W-:Y:S02]  /*1780*/  FMUL.FTZ R80, R87, R80 ;  /* 0x0000005057507220 */ /* 0x000fe40000410000 */
[----:B------:R-:W-:Y:S01]  /*1790*/  FMUL.FTZ R85, R85, R118 ;  /* 0x0000007655557220 */ /* 0x000fe20000410000 */
[----:B------:R4:W3:Y:S01]  /*17a0*/  MUFU.RCP R116, R135 ;  /* 0x0000008700747308 */ /* 0x0008e20000001000 */
[--C-:B--2---:R-:W-:Y:S01]  /*17b0*/  HADD2.F32 R114, -RZ, R74.reuse.H0_H0 ;  /* 0x2000004aff727230 */ /* 0x104fe20000004100 */
[----:B------:R-:W-:Y:S01]  /*17c0*/  FMUL.FTZ R68, R83, R69 ;  /* 0x0000004553447220 */ /* 0x000fe20000410000 */
[----:B------:R-:W-:Y:S01]  /*17d0*/  HADD2.F32 R115, -RZ, R74.H1_H1 ;  /* 0x3000004aff737230 */ /* 0x000fe20000004100 */
[----:B0-----:R-:W-:Y:S01]  /*17e0*/  FADD.FTZ R74, R84, 1 ;  /* 0x3f800000544a7421 */ /* 0x001fe20000010000 */
[--C-:B------:R-:W-:Y:S01]  /*17f0*/  HADD2.F32 R112, -RZ, R73.reuse.H1_H1 ;  /* 0x30000049ff707230 */ /* 0x100fe20000004100 */
[----:B------:R-:W-:Y:S01]  /*1800*/  FMUL.FTZ R66, R107, R66 ;  /* 0x000000426b427220 */ /* 0x000fe20000410000 */
[----:B------:R-:W-:Y:S01]  /*1810*/  HADD2.F32 R107, -RZ, R72.H1_H1 ;  /* 0x30000048ff6b7230 */ /* 0x000fe20000004100 */
[----:B------:R-:W0:Y:S01]  /*1820*/  MUFU.RCP R87, R132 ;  /* 0x0000008400577308 */ /* 0x000e220000001000 */
[----:B------:R-:W-:Y:S01]  /*1830*/  FMUL.FTZ R68, R111, R68 ;  /* 0x000000446f447220 */ /* 0x000fe20000410000 */
[----:B------:R-:W-:Y:S01]  /*1840*/  HADD2.F32 R111, -RZ, R73.H0_H0 ;  /* 0x20000049ff6f7230 */ /* 0x000fe20000004100 */
[----:B------:R-:W-:Y:S01]  /*1850*/  FMUL.FTZ R109, R66, R109 ;  /* 0x0000006d426d7220 */ /* 0x000fe20000410000 */
[----:B----4-:R-:W-:Y:S01]  /*1860*/  HADD2.F32 R135, -RZ, R15.H0_H0 ;  /* 0x2000000fff877230 */ /* 0x010fe20000004100 */
[----:B-1----:R-:W-:-:S02]  /*1870*/  FADD.FTZ R73, -R79, 1 ;  /* 0x3f8000004f497421 */ /* 0x002fc40000010100 */
[----:B------:R-:W-:Y:S01]  /*1880*/  FMUL.FTZ R66, R77, R112 ;  /* 0x000000704d427220 */ /* 0x000fe20000410000 */
[----:B------:R3:W1:Y:S01]  /*1890*/  MUFU.RCP R118, R74 ;  /* 0x0000004a00767308 */ /* 0x0006620000001000 */
[----:B------:R-:W-:Y:S02]  /*18a0*/  FMUL.FTZ R83, R86, R104 ;  /* 0x0000006856537220 */ /* 0x000fe40000410000 */
[----:B------:R-:W-:Y:S01]  /*18b0*/  FMUL.FTZ R80, R80, R105 ;  /* 0x0000006950507220 */ /* 0x000fe20000410000 */
[----:B------:R-:W-:Y:S01]  /*18c0*/  HADD2.F32 R105, -RZ, R72.H0_H0 ;  /* 0x20000048ff697230 */ /* 0x000fe20000004100 */
[----:B------:R-:W-:Y:S02]  /*18d0*/  FFMA.FTZ R73, R126, R73, 1 ;  /* 0x3f8000007e497423 */ /* 0x000fe40000010049 */
[----:B------:R-:W-:Y:S02]  /*18e0*/  FMUL.FTZ R66, R79, R66 ;  /* 0x000000424f427220 */ /* 0x000fe40000410000 */
[----:B------:R-:W-:Y:S01]  /*18f0*/  FMUL.FTZ R83, R120, R83 ;  /* 0x0000005378537220 */ /* 0x000fe20000410000 */
[--C-:B------:R-:W-:Y:S01]  /*1900*/  HADD2.F32 R120, -RZ, R75.reuse.H1_H1 ;  /* 0x3000004bff787230 */ /* 0x100fe20000004100 */
[----:B------:R-:W-:Y:S01]  /*1910*/  FMUL.FTZ R78, R78, R117 ;  /* 0x000000754e4e7220 */ /* 0x000fe20000410000 */
[----:B------:R-:W-:Y:S01]  /*1920*/  HADD2.F32 R117, -RZ, R75.H0_H0 ;  /* 0x2000004bff757230 */ /* 0x000fe20000004100 */
[----:B------:R-:W-:-:S02]  /*1930*/  FMUL.FTZ R70, R119, R70 ;  /* 0x0000004677467220 */ /* 0x000fc40000410000 */
[----:B------:R-:W-:Y:S02]  /*1940*/  FMUL.FTZ R72, R76, R114 ;  /* 0x000000724c487220 */ /* 0x000fe40000410000 */
[----:B------:R-:W-:Y:S02]  /*1950*/  FMUL.FTZ R126, R126, R79 ;  /* 0x0000004f7e7e7220 */ /* 0x000fe40000410000 */
[----:B------:R-:W-:Y:S02]  /*1960*/  FMUL.FTZ R79, R66, R73 ;  /* 0x00000049424f7220 */ /* 0x000fe40000410000 */
[----:B------:R-:W-:Y:S02]  /*1970*/  FMUL.FTZ R68, R68, R113 ;  /* 0x0000007144447220 */ /* 0x000fe40000410000 */
[----:B---3--:R-:W-:Y:S02]  /*1980*/  FADD.FTZ R74, -R134, 1 ;  /* 0x3f800000864a7421 */ /* 0x008fe40000010100 */
[----:B------:R-:W-:-:S02]  /*1990*/  FADD.FTZ R82, -R116, 1 ;  /* 0x3f80000074527421 */ /* 0x000fc40000010100 */
[----:B------:R-:W-:Y:S02]  /*19a0*/  FMUL.FTZ R73, R95, R115 ;  /* 0x000000735f497220 */ /* 0x000fe40000410000 */
[----:B------:R-:W-:Y:S02]  /*19b0*/  FMUL.FTZ R70, R70, R121 ;  /* 0x0000007946467220 */ /* 0x000fe40000410000 */
[C---:B0-----:R-:W-:Y:S02]  /*19c0*/  FADD.FTZ R75, -R87.reuse, 1 ;  /* 0x3f800000574b7421 */ /* 0x041fe40000010100 */
[----:B------:R-:W-:Y:S02]  /*19d0*/  FMUL.FTZ R113, R130, R87 ;  /* 0x0000005782717220 */ /* 0x000fe40000410000 */
[----:B------:R-:W-:Y:S02]  /*19e0*/  FMUL.FTZ R72, R87, R72 ;  /* 0x0000004857487220 */ /* 0x000fe40000410000 */
[----:B-1----:R-:W-:-:S02]  /*19f0*/  FADD.FTZ R66, -R118, 1 ;  /* 0x3f80000076427421 */ /* 0x002fc40000010100 */
[----:B------:R-:W-:Y:S02]  /*1a00*/  FMUL.FTZ R106, R106, R105 ;  /* 0x000000696a6a7220 */ /* 0x000fe40000410000 */
[----:B------:R-:W-:Y:S02]  /*1a10*/  FMUL.FTZ R108, R108, R107 ;  /* 0x0000006b6c6c7220 */ /* 0x000fe40000410000 */
[----:B------:R-:W-:Y:S02]  /*1a20*/  FMUL.FTZ R110, R110, R111 ;  /* 0x0000006f6e6e7220 */ /* 0x000fe40000410000 */
[----:B------:R-:W-:Y:S02]  /*1a30*/  FMUL.FTZ R87, R94, R117 ;  /* 0x000000755e577220 */ /* 0x000fe40000410000 */
[----:B------:R-:W-:Y:S02]  /*1a40*/  FMUL.FTZ R121, R57, R120 ;  /* 0x0000007839797220 */ /* 0x000fe40000410000 */
[----:B------:R-:W-:-:S02]  /*1a50*/  FFMA.FTZ R74, R103, R74, 1 ;  /* 0x3f800000674a7423 */ /* 0x000fc4000001004a */
[----:B------:R-:W-:Y:S02]  /*1a60*/  FFMA.FTZ R119, R101, R82, 1 ;  /* 0x3f80000065777423 */ /* 0x000fe40000010052 */
[----:B------:R-:W-:Y:S02]  /*1a70*/  FMUL.FTZ R73, R134, R73 ;  /* 0x0000004986497220 */ /* 0x000fe40000410000 */
[----:B------:R-:W-:Y:S02]  /*1a80*/  FFMA.FTZ R75, R130, R75, 1 ;  /* 0x3f800000824b7423 */ /* 0x000fe4000001004b */
[----:B------:R-:W-:Y:S02]  /*1a90*/  FFMA.FTZ R82, R99, R66, 1 ;  /* 0x3f80000063527423 */ /* 0x000fe40000010042 */
[----:B------:R-:W-:Y:S01]  /*1aa0*/  FMUL.FTZ R106, R123, R106 ;  /* 0x0000006a7b6a7220 */ /* 0x000fe20000410000 */
[----:B------:R-:W-:Y:S01]  /*1ab0*/  HADD2.F32 R123, -RZ, R19.H1_H1 ;  /* 0x30000013ff7b7230 */ /* 0x000fe20000004100 */
[----:B------:R-:W-:Y:S01]  /*1ac0*/  FMUL.FTZ R108, R127, R108 ;  /* 0x0000006c7f6c7220 */ /* 0x000fe20000410000 */
[----:B------:R-:W-:Y:S01]  /*1ad0*/  HADD2.F32 R127, -RZ, R13.H0_H0 ;  /* 0x2000000dff7f7230 */ /* 0x000fe20000004100 */
[----:B------:R-:W-:Y:S01]  /*1ae0*/  FMUL.FTZ R110, R131, R110 ;  /* 0x0000006e836e7220 */ /* 0x000fe20000410000 */
[----:B------:R-:W-:Y:S01]  /*1af0*/  HADD2.F32 R131, -RZ, R14.H0_H0 ;  /* 0x2000000eff837230 */ /* 0x000fe20000004100 */
[----:B------:R-:W-:-:S02]  /*1b00*/  FMUL.FTZ R66, R116, R87 ;  /* 0x0000005774427220 */ /* 0x000fc40000410000 */
[----:B------:R-:W-:Y:S02]  /*1b10*/  FMUL.FTZ R121, R118, R121 ;  /* 0x0000007976797220 */ /* 0x000fe40000410000 */
[----:B------:R-:W-:Y:S01]  /*1b20*/  FMUL.FTZ R87, R73, R74 ;  /* 0x0000004a49577220 */ /* 0x000fe20000410000 */
[----:B------:R-:W-:Y:S01]  /*1b30*/  F2FP.PACK_AB R73, R68, R81 ;  /* 0x000000514449723e */ /* 0x000fe200000000ff */
[----:B------:R-:W-:Y:S01]  /*1b40*/  FMUL.FTZ R86, R72, R75 ;  /* 0x0000004b48567220 */ /* 0x000fe20000410000 */
[----:B------:R-:W-:Y:S01]  /*1b50*/  HADD2.F32 R68, -RZ, R5.H1_H1 ;  /* 0x30000005ff447230 */ /* 0x000fe20000004100 */
        /* <DEDUP_REMOVED lines=11> */
[----:B------:R-:W-:Y:S01]  /*1c10*/  FMUL.FTZ R82, R121, R82 ;  /* 0x0000005279527220 */ /* 0x000fe20000410000 */
[----:B------:R-:W-:Y:S01]  /*1c20*/  F2FP.PACK_AB R85, R79, R110 ;  /* 0x0000006e4f55723e */ /* 0x000fe200000000ff */
[----:B------:R-:W-:Y:S01]  /*1c30*/  FMUL.FTZ R66, R77, R126 ;  /* 0x0000007e4d427220 */ /* 0x000fe20000410000 */
[----:B------:R-:W-:Y:S01]  /*1c40*/  HADD2.F32 R70, -RZ, R6.H0_H0 ;  /* 0x20000006ff467230 */ /* 0x000fe20000004100 */
[----:B------:R-:W-:Y:S01]  /*1c50*/  FMUL.FTZ R134, R103, R134 ;  /* 0x0000008667867220 */ /* 0x000fe20000410000 */
[----:B------:R-:W-:Y:S01]  /*1c60*/  F2FP.PACK_AB R87, R82, R119 ;  /* 0x000000775257723e */ /* 0x000fe200000000ff */
[----:B------:R-:W-:Y:S01]  /*1c70*/  FFMA.FTZ R137, R66, R68, R137 ;  /* 0x0000004442897223 */ /* 0x000fe20000010089 */
[----:B------:R-:W-:Y:S01]  /*1c80*/  HADD2.F32 R119, -RZ, R18.H1_H1 ;  /* 0x30000012ff777230 */ /* 0x000fe20000004100 */
[----:B------:R-:W-:Y:S01]  /*1c90*/  IMAD R68, R146, c[0x0][0x2e8], RZ ;  /* 0x0000ba0092447a24 */ /* 0x000fe200078e02ff */
[----:B------:R-:W-:Y:S01]  /*1ca0*/  HADD2.F32 R121, -RZ, R19.H0_H0 ;  /* 0x20000013ff797230 */ /* 0x000fe20000004100 */
[----:B------:R-:W-:Y:S01]  /*1cb0*/  FMUL.FTZ R118, R99, R118 ;  /* 0x0000007663767220 */ /* 0x000fe20000410000 */
[----:B------:R-:W-:Y:S01]  /*1cc0*/  HADD2.F32 R125, -RZ, R12.H1_H1 ;  /* 0x3000000cff7d7230 */ /* 0x000fe20000004100 */
[----:B------:R-:W-:Y:S01]  /*1cd0*/  IMAD R109, R49, c[0x0][0x2ec], R68 ;  /* 0x0000bb00316d7a24 */ /* 0x000fe200078e0244 */
[----:B------:R-:W-:Y:S01]  /*1ce0*/  HADD2.F32 R129, -RZ, R13.H1_H1 ;  /* 0x3000000dff817230 */ /* 0x000fe20000004100 */
[----:B------:R-:W-:Y:S01]  /*1cf0*/  FMUL.FTZ R68, R76, R113 ;  /* 0x000000714c447220 */ /* 0x000fe20000410000 */
[----:B------:R-:W-:-:S02]  /*1d00*/  HADD2.F32 R133, -RZ, R14.H1_H1 ;  /* 0x3000000eff857230 */ /* 0x000fc40000004100 */
[----:B------:R-:W-:Y:S01]  /*1d10*/  IADD3 R27, R27, R109, RZ ;  /* 0x0000006d1b1b7210 */ /* 0x000fe20007ffe0ff */
[----:B------:R-:W-:Y:S02]  /*1d20*/  FFMA.FTZ R137, R68, R70, R137 ;  /* 0x0000004644897223 */ /* 0x000fe40000010089 */
[----:B------:R-:W-:Y:S01]  /*1d30*/  FMUL.FTZ R70, R95, R134 ;  /* 0x000000865f467220 */ /* 0x000fe20000410000 */
[----:B------:R0:W-:Y:S01]  /*1d40*/  STS.128 [R55.X16], R72 ;  /* 0x0000004837007388 */ /* 0x0001e2000000cc00 */
[----:B------:R-:W-:Y:S02]  /*1d50*/  HADD2.F32 R95, -RZ, R18.H0_H0 ;  /* 0x20000012ff5f7230 */ /* 0x000fe40000004100 */
[----:B------:R-:W-:Y:S01]  /*1d60*/  HADD2.F32 R18, -RZ, R7.H1_H1 ;  /* 0x30000007ff127230 */ /* 0x000fe20000004100 */
[----:B------:R1:W-:Y:S01]  /*1d70*/  STS.128 [R55.X16+0x10], R84 ;  /* 0x0000105437007388 */ /* 0x0003e2000000cc00 */
[----:B------:R-:W-:-:S06]  /*1d80*/  NOP ;  /* 0x0000000000007918 */ /* 0x000fcc0000000000 */
[----:B------:R-:W2:Y:S04]  /*1d90*/  LDS.128 R76, [R31.X16] ;  /* 0x000000001f4c7984 */ /* 0x000ea8000000cc00 */
[----:B------:R-:W3:Y:S01]  /*1da0*/  LDS.128 R80, [R31.X16+0x200] ;  /* 0x000200001f507984 */ /* 0x000ee2000000cc00 */
[C---:B0-----:R-:W-:Y:S01]  /*1db0*/  LEA R74, P0, R26.reuse, c[0x0][0x338], 0x1 ;  /* 0x0000ce001a4a7a11 */ /* 0x041fe200078008ff */
[----:B------:R-:W-:Y:S01]  /*1dc0*/  HADD2.F32 R72, -RZ, R6.H1_H1 ;  /* 0x30000006ff487230 */ /* 0x000fe20000004100 */
[----:B------:R-:W-:Y:S02]  /*1dd0*/  MOV R73, c[0x0][0x16c] ;  /* 0x00005b0000497a02 */ /* 0x000fe40000000f00 */
[----:B------:R-:W-:Y:S01]  /*1de0*/  LEA.HI.X R75, R26, c[0x0][0x33c], R27, 0x1, P0 ;  /* 0x0000cf001a4b7a11 */ /* 0x000fe200000f0c1b */
[----:B------:R-:W-:Y:S01]  /*1df0*/  FMUL.FTZ R27, R101, R116 ;  /* 0x00000074651b7220 */ /* 0x000fe20000410000 */
[----:B------:R-:W-:Y:S01]  /*1e00*/  ISETP.GE.AND P1, PT, R73, 0x1, PT ;  /* 0x000000014900780c */ /* 0x000fe20003f26270 */
[--C-:B------:R-:W-:Y:S01]  /*1e10*/  HADD2.F32 R73, -RZ, R16.reuse.H0_H0 ;  /* 0x20000010ff497230 */ /* 0x100fe20000004100 */
[----:B------:R-:W-:Y:S01]  /*1e20*/  ISETP.NE.U32.AND P0, PT, RZ, c[0x0][0x270], PT ;  /* 0x00009c00ff007a0c */ /* 0x000fe20003f05070 */
[----:B------:R-:W-:Y:S01]  /*1e30*/  HADD2.F32 R101, -RZ, R16.H1_H1 ;  /* 0x30000010ff657230 */ /* 0x000fe20000004100 */
[----:B------:R-:W-:Y:S01]  /*1e40*/  FFMA.FTZ R137, R70, R72, R137 ;  /* 0x0000004846897223 */ /* 0x000fe20000010089 */
[--C-:B-1----:R-:W-:Y:S01]  /*1e50*/  HADD2.F32 R85, -RZ, R17.reuse.H0_H0 ;  /* 0x20000011ff557230 */ /* 0x102fe20000004100 */
[----:B------:R-:W-:Y:S01]  /*1e60*/  ISETP.NE.AND.EX P0, PT, RZ, c[0x0][0x274], PT, P0 ;  /* 0x00009d00ff007a0c */ /* 0x000fe20003f05300 */
[----:B------:R-:W-:Y:S01]  /*1e70*/  HADD2.F32 R87, -RZ, R17.H1_H1 ;  /* 0x30000011ff577230 */ /* 0x000fe20000004100 */
[----:B------:R-:W-:Y:S01]  /*1e80*/  IMAD.WIDE R16, R32, 0x10, R74 ;  /* 0x0000001020107825 */ /* 0x000fe200078e024a */
[----:B------:R-:W-:-:S02]  /*1e90*/  HADD2.F32 R26, -RZ, R7.H0_H0 ;  /* 0x20000007ff1a7230 */ /* 0x000fc40000004100 */
[----:B------:R-:W-:Y:S01]  /*1ea0*/  HADD2.F32 R75, -RZ, R12.H0_H0 ;  /* 0x2000000cff4b7230 */ /* 0x000fe20000004100 */
[----:B------:R-:W-:Y:S02]  /*1eb0*/  FMUL.FTZ R72, R94, R27 ;  /* 0x0000001b5e487220 */ /* 0x000fe40000410000 */
[----:B------:R-:W-:Y:S02]  /*1ec0*/  FMUL.FTZ R74, R57, R118 ;  /* 0x00000076394a7220 */ /* 0x000fe40000410000 */
[----:B------:R-:W-:Y:S01]  /*1ed0*/  FFMA.FTZ R19, R72, R26, R137 ;  /* 0x0000001a48137223 */ /* 0x000fe20000010089 */
[----:B------:R-:W-:-:S03]  /*1ee0*/  HADD2.F32 R137, -RZ, R15.H1_H1 ;  /* 0x3000000fff897230 */ /* 0x000fc60000004100 */
[----:B------:R-:W-:Y:S01]  /*1ef0*/  FFMA.FTZ R57, R74, R18, R19 ;  /* 0x000000124a397223 */ /* 0x000fe20000010013 */
[----:B--2---:R0:W-:Y:S04]  /*1f00*/  STG.E.128 [R16.64+-0x800], R76 ;  /* 0xfff8004c10007986 */ /* 0x0041e8000c101d04 */
[----:B---3--:R0:W-:Y:S01]  /*1f10*/  STG.E.128 [R16.64+-0x600], R80 ;  /* 0xfffa005010007986 */ /* 0x0081e2000c101d04 */
        /* <DEDUP_REMOVED lines=42> */
[----:B-1----:R0:W-:Y:S04]  /*21c0*/  STG.E.128 [R26.64+-0x800], R12 ;  /* 0xfff8000c1a007986 */ /* 0x0021e8000c101d04 */
[----:B--2---:R0:W-:Y:S02]  /*21d0*/  STG.E.128 [R26.64+-0x600], R16 ;  /* 0xfffa00101a007986 */ /* 0x0041e4000c101d04 */
.L_x_3892:
[----:B------:R-:W-:Y:S01]  /*21e0*/  BAR.SYNC.DEFER_BLOCKING 0x0 ;  /* 0x0000000000007b1d */ /* 0x000fe20000010000 */
[----:B------:R-:W-:Y:S01]  /*21f0*/  HFMA2.MMA R118, -RZ, RZ, 0, 0 ;  /* 0x00000000ff767435 */ /* 0x000fe200000001ff */
[--C-:B-----5:R-:W-:Y:S01]  /*2200*/  FADD.FTZ R102, R73, R48.reuse ;  /* 0x0000003049667221 */ /* 0x120fe20000010000 */
[----:B------:R-:W-:Y:S01]  /*2210*/  CS2R R116, SRZ ;  /* 0x0000000000747805 */ /* 0x000fe2000001ff00 */
[--C-:B------:R-:W-:Y:S01]  /*2220*/  FADD.FTZ R100, R85, R48.reuse ;  /* 0x0000003055647221 */ /* 0x100fe20000010000 */
[----:B------:R-:W-:Y:S01]  /*2230*/  CS2R R114, SRZ ;  /* 0x0000000000727805 */ /* 0x000fe2000001ff00 */
[--C-:B------:R-:W-:Y:S01]  /*2240*/  FADD.FTZ R99, R87, R48.reuse ;  /* 0x0000003057637221 */ /* 0x100fe20000010000 */
[----:B------:R-:W-:Y:S01]  /*2250*/  CS2R R112, SRZ ;  /* 0x0000000000707805 */ /* 0x000fe2000001ff00 */
[--C-:B------:R-:W-:Y:S01]  /*2260*/  FADD.FTZ R98, R95, R48.reuse ;  /* 0x000000305f627221 */ /* 0x100fe20000010000 */
[----:B------:R-:W-:Y:S01]  /*2270*/  CS2R R110, SRZ ;  /* 0x00000000006e7805 */ /* 0x000fe2000001ff00 */
[--C-:B------:R-:W-:Y:S01]  /*2280*/  FADD.FTZ R94, R75, R48.reuse ;  /* 0x000000304b5e7221 */ /* 0x100fe20000010000 */
[----:B------:R-:W-:Y:S01]  /*2290*/  CS2R R108, SRZ ;  /* 0x00000000006c7805 */ /* 0x000fe2000001ff00 */
[----:B------:R-:W-:Y:S01]  /*22a0*/  CS2R R106, SRZ ;  /* 0x00000000006a7805 */ /* 0x000fe2000001ff00 */
        /* <DEDUP_REMOVED lines=11> */
[--C-:B0-----:R-:W-:Y:S02]  /*2360*/  FADD.FTZ R83, R135, R48.reuse ;  /* 0x0000003087537221 */ /* 0x101fe40000010000 */
        /* <DEDUP_REMOVED lines=18> */
[----:B------:R-:W-:Y:S02]  /*2490*/  MOV R63, RZ ;  /* 0x000000ff003f7202 */ /* 0x000fe40000000f00 */
[----:B------:R-:W-:Y:S02]  /*24a0*/  MOV R118, RZ ;  /* 0x000000ff00767202 */ /* 0x000fe40000000f00 */
[----:B------:R-:W-:Y:S02]  /*24b0*/  MOV R76, RZ ;  /* 0x000000ff004c7202 */ /* 0x000fe40000000f00 */
[----:B------:R-:W-:Y:S02]  /*24c0*/  MOV R61, RZ ;  /* 0x000000ff003d7202 */ /* 0x000fe40000000f00 */
.L_x_3941:
        /* <DEDUP_REMOVED lines=27> */
[C---:B-1----:R-:W-:Y:S02]  /*2680*/  IMAD R121, R63.reuse, c[0x0][0x1a4], R124 ;  /* 0x000069003f797a24 */ /* 0x042fe400078e027c */
[----:B0-----:R-:W-:Y:S01]  /*2690*/  IMAD.WIDE.U32 R26, R63, c[0x0][0x1a0], R122 ;  /* 0x000068003f1a7a25 */ /* 0x001fe200078e007a */
[----:B------:R-:W-:-:S04]  /*26a0*/  LEA.HI R120, R119, R119, RZ, 0x1 ;  /* 0x0000007777787211 */ /* 0x000fc800078f08ff */
[----:B------:R-:W-:Y:S02]  /*26b0*/  LOP3.LUT R122, R120, 0xfffffe, RZ, 0xc0, !PT ;  /* 0x00fffffe787a7812 */ /* 0x000fe400078ec0ff */
[----:B------:R-:W-:Y:S02]  /*26c0*/  IADD3 R27, R27, R121, RZ ;  /* 0x000000791b1b7210 */ /* 0x000fe40007ffe0ff */
[----:B------:R-:W-:-:S04]  /*26d0*/  LEA R120, P2, R26, c[0x0][0x228], 0x2 ;  /* 0x00008a001a787a11 */ /* 0x000fc800078410ff */
[----:B------:R-:W-:Y:S02]  /*26e0*/  LEA.HI.X R121, R26, c[0x0][0x22c], R27, 0x2, P2 ;  /* 0x00008b001a797a11 */ /* 0x000fe400010f141b */
[----:B------:R-:W-:Y:S02]  /*26f0*/  SHF.L.U32 R27, R45, 0x1, RZ ;  /* 0x000000012d1b7819 */ /* 0x000fe400000006ff */
[----:B------:R-:W-:Y:S02]  /*2700*/  IADD3 R122, R119, -R122, RZ ;  /* 0x8000007a777a7210 */ /* 0x000fe40007ffe0ff */
[----:B------:R-:W-:Y:S01]  /*2710*/  LOP3.LUT R125, R27, 0xffffffc0, RZ, 0xc0, !PT ;  /* 0xffffffc01b7d7812 */ /* 0x000fe200078ec0ff */
[----:B------:R0:W5:Y:S03]  /*2720*/  LDG.E R119, [R120.64] ;  /* 0x0000000478777981 */ /* 0x000166000c1e1900 */
[----:B0-----:R-:W-:-:S02]  /*2730*/  IADD3 R120, R44, R44, R125 ;  /* 0x0000002c2c787210 */ /* 0x001fc40007ffe07d */
[C---:B------:R-:W-:Y:S02]  /*2740*/  ISETP.NE.AND P1, PT, R45.reuse, RZ, PT ;  /* 0x000000ff2d00720c */ /* 0x040fe40003f25270 */
[C---:B------:R-:W-:Y:S02]  /*2750*/  IADD3 R123, R45.reuse, 0x200, RZ ;  /* 0x000002002d7b7810 */ /* 0x040fe40007ffe0ff */
[----:B------:R-:W-:-:S09]  /*2760*/  LOP3.LUT P0, RZ, R45, 0x1f, RZ, 0xc0, !PT ;  /* 0x0000001f2dff7812 */ /* 0x000fd2000780c0ff */
[----:B------:R-:W-:-:S04]  /*2770*/  @!P1 LEA R123, R122, R63, 0x8 ;  /* 0x0000003f7a7b9211 */ /* 0x000fc800078e40ff */
[----:B------:R-:W-:Y:S02]  /*2780*/  SHF.L.U32 R128, R123, 0x2, RZ ;  /* 0x000000027b807819 */ /* 0x000fe400000006ff */
[----:B------:R-:W-:Y:S01]  /*2790*/  ISETP.LT.OR P0, PT, R35, 0x2, P0 ;  /* 0x000000022300780c */ /* 0x000fe20000701670 */
[----:B------:R-:W-:-:S12]  /*27a0*/  HFMA2.MMA R27, -RZ, RZ, 0, 0 ;  /* 0x00000000ff1b7435 */ /* 0x000fd800000001ff */
        /* <DEDUP_REMOVED lines=43> */
[----:B------:R-:W-:-:S03]  /*2a60*/  HADD2.F32 R174, -RZ, R13.H0_H0 ;  /* 0x2000000dffae7230 */ /* 0x000fc60000004100 */
[----:B------:R-:W0:Y:S01]  /*2a70*/  MUFU.EX2 R122, R122 ;  /* 0x0000007a007a7308 */ /* 0x000e220000000800 */
[----:B------:R-:W-:Y:S02]  /*2a80*/  HADD2.F32 R161, -RZ, R13.H1_H1 ;  /* 0x3000000dffa17230 */ /* 0x000fe40000004100 */
[--C-:B------:R-:W-:Y:S02]  /*2a90*/  HADD2.F32 R13, -RZ, R8.reuse.H0_H0 ;  /* 0x20000008ff0d7230 */ /* 0x100fe40000004100 */
[----:B------:R-:W-:Y:S01]  /*2aa0*/  HADD2.F32 R12, -RZ, R8.H1_H1 ;  /* 0x30000008ff0c7230 */ /* 0x000fe20000004100 */
[----:B-1----:R-:W-:Y:S01]  /*2ab0*/  FMUL.FTZ R120, R97, R134 ;  /* 0x0000008661787220 */ /* 0x002fe20000410000 */
[--C-:B------:R-:W-:Y:S02]  /*2ac0*/  HADD2.F32 R176, -RZ, R14.reuse.H0_H0 ;  /* 0x2000000effb07230 */ /* 0x100fe40000004100 */
[----:B------:R-:W-:Y:S02]  /*2ad0*/  HADD2.F32 R163, -RZ, R14.H1_H1 ;  /* 0x3000000effa37230 */ /* 0x000fe40000004100 */
[----:B------:R-:W-:-:S02]  /*2ae0*/  HADD2.F32 R165, -RZ, R15.H0_H0 ;  /* 0x2000000fffa57230 */ /* 0x000fc40000004100 */
[----:B------:R-:W-:Y:S01]  /*2af0*/  HADD2.F32 R169, -RZ, R15.H1_H1 ;  /* 0x3000000fffa97230 */ /* 0x000fe20000004100 */
[----:B------:R-:W-:Y:S01]  /*2b00*/  FMUL.FTZ R125, R96, R134 ;  /* 0x00000086607d7220 */ /* 0x000fe20000410000 */
[--C-:B------:R-:W-:Y:S01]  /*2b10*/  HADD2.F32 R14, -RZ, R9.reuse.H1_H1 ;  /* 0x30000009ff0e7230 */ /* 0x100fe20000004100 */
[----:B------:R-:W1:Y:S01]  /*2b20*/  MUFU.EX2 R121, R121 ;  /* 0x0000007900797308 */ /* 0x000e620000000800 */
[----:B------:R-:W-:Y:S01]  /*2b30*/  HADD2.F32 R15, -RZ, R9.H0_H0 ;  /* 0x20000009ff0f7230 */ /* 0x000fe20000004100 */
[----:B------:R-:W-:Y:S01]  /*2b40*/  FMUL.FTZ R150, R102, R13 ;  /* 0x0000000d66967220 */ /* 0x000fe20000410000 */
[----:B------:R0:W5:Y:S01]  /*2b50*/  @!P0 LDG.E.64 R26, [R126.64] ;  /* 0x000000047e1a8981 */ /* 0x000162000c1e1b00 */
[----:B------:R-:W-:Y:S02]  /*2b60*/  FMUL.FTZ R183, R101, R12 ;  /* 0x0000000c65b77220 */ /* 0x000fe40000410000 */
[----:B------:R-:W-:Y:S02]  /*2b70*/  FMUL.FTZ R145, R99, R14 ;  /* 0x0000000e63917220 */ /* 0x000fe40000410000 */
[----:B------:R-:W1:Y:S01]  /*2b80*/  MUFU.EX2 R120, R120 ;  /* 0x0000007800787308 */ /* 0x000e620000000800 */
[----:B----4-:R-:W-:-:S02]  /*2b90*/  FMUL.FTZ R14, R147, R124 ;  /* 0x0000007c930e7220 */ /* 0x010fc40000410000 */
[----:B------:R-:W-:Y:S02]  /*2ba0*/  FMUL.FTZ R156, R100, R15 ;  /* 0x0000000f649c7220 */ /* 0x000fe40000410000 */
[----:B------:R-:W-:Y:S02]  /*2bb0*/  FFMA.FTZ R12, R150, R124, R183 ;  /* 0x0000007c960c7223 */ /* 0x000fe400000100b7 */
[----:B------:R-:W-:Y:S01]  /*2bc0*/  FMUL.FTZ R133, R95, R134 ;  /* 0x000000865f857220 */ /* 0x000fe20000410000 */
[----:B------:R-:W4:Y:S01]  /*2bd0*/  MUFU.EX2 R125, R125 ;  /* 0x0000007d007d7308 */ /* 0x000f220000000800 */
[--C-:B0-----:R-:W-:Y:S01]  /*2be0*/  HADD2.F32 R127, -RZ, R10.reuse.H0_H0 ;  /* 0x2000000aff7f7230 */ /* 0x101fe20000004100 */
[C---:B--2---:R-:W-:Y:S02]  /*2bf0*/  FMUL.FTZ R13, R123.reuse, R14 ;  /* 0x0000000e7b0d7220 */ /* 0x044fe40000410000 */
[----:B------:R-:W-:Y:S02]  /*2c00*/  FFMA.FTZ R12, R123, R12, R156 ;  /* 0x0000000c7b0c7223 */ /* 0x000fe4000001009c */
[----:B------:R-:W-:Y:S01]  /*2c10*/  FMUL.FTZ R132, R94, R134 ;  /* 0x000000865e847220 */ /* 0x000fe20000410000 */
[----:B------:R-:W-:Y:S01]  /*2c20*/  ISETP.NE.AND P0, PT, R45, 0x3f, PT ;  /* 0x0000003f2d00780c */ /* 0x000fe20003f05270 */
[----:B------:R-:W0:Y:S01]  /*2c30*/  MUFU.EX2 R133, R133 ;  /* 0x0000008500857308 */ /* 0x000e220000000800 */
[----:B------:R-:W-:Y:S01]  /*2c40*/  HADD2.F32 R126, -RZ, R10.H1_H1 ;  /* 0x3000000aff7e7230 */ /* 0x000fe20000004100 */
[----:B------:R-:W-:-:S02]  /*2c50*/  FMUL.FTZ R14, R122, R13 ;  /* 0x0000000d7a0e7220 */ /* 0x000fc40000410000 */
[----:B------:R-:W-:Y:S02]  /*2c60*/  FMUL.FTZ R148, R98, R127 ;  /* 0x0000007f62947220 */ /* 0x000fe40000410000 */
[----:B------:R-:W-:Y:S02]  /*2c70*/  FFMA.FTZ R12, R122, R12, R145 ;  /* 0x0000000c7a0c7223 */ /* 0x000fe40000010091 */
[----:B------:R-:W-:Y:S01]  /*2c80*/  FMUL.FTZ R131, R93, R134 ;  /* 0x000000865d837220 */ /* 0x000fe20000410000 */
[----:B------:R-:W2:Y:S01]  /*2c90*/  MUFU.EX2 R132, R132 ;  /* 0x0000008400847308 */ /* 0x000ea20000000800 */
[----:B-1----:R-:W-:Y:S02]  /*2ca0*/  FMUL.FTZ R13, R121, R14 ;  /* 0x0000000e790d7220 */ /* 0x002fe40000410000 */
[----:B------:R-:W-:Y:S01]  /*2cb0*/  FMUL.FTZ R177, R97, R126 ;  /* 0x0000007e61b17220 */ /* 0x000fe20000410000 */
[----:B------:R1:W1:Y:S01]  /*2cc0*/  @P0 LDS R178, [R45.X4+0x2514] ;  /* 0x002514002db20984 */ /* 0x0002620000004800 */
[----:B------:R-:W-:-:S02]  /*2cd0*/  FFMA.FTZ R12, R121, R12, R148 ;  /* 0x0000000c790c7223 */ /* 0x000fc40000010094 */
[----:B------:R-:W-:Y:S01]  /*2ce0*/  FMUL.FTZ R130, R91, R134 ;  /* 0x000000865b827220 */ /* 0x000fe20000410000 */
[----:B------:R-:W2:Y:S01]  /*2cf0*/  MUFU.EX2 R131, R131 ;  /* 0x0000008300837308 */ /* 0x000ea20000000800 */
[C---:B------:R-:W-:Y:S02]  /*2d00*/  FMUL.FTZ R14, R120.reuse, R13 ;  /* 0x0000000d780e7220 */ /* 0x040fe40000410000 */
[----:B------:R-:W-:Y:S02]  /*2d10*/  FFMA.FTZ R12, R120, R12, R177 ;  /* 0x0000000c780c7223 */ /* 0x000fe400000100b1 */
[----:B------:R-:W-:Y:S02]  /*2d20*/  FMUL.FTZ R129, R89, R134 ;  /* 0x0000008659817220 */ /* 0x000fe40000410000 */
[C---:B----4-:R-:W-:Y:S01]  /*2d30*/  FMUL.FTZ R14, R125.reuse, R14 ;  /* 0x0000000e7d0e7220 */ /* 0x050fe20000410000 */
[----:B------:R-:W4:Y:S01]  /*2d40*/  MUFU.EX2 R130, R130 ;  /* 0x0000008200827308 */ /* 0x000f220000000800 */
[----:B------:R-:W-:-:S02]  /*2d50*/  FFMA.FTZ R12, R125, R12, R152 ;  /* 0x0000000c7d0c7223 */ /* 0x000fc40000010098 */
[----:B---3--:R-:W-:Y:S02]  /*2d60*/  FMUL.FTZ R128, R87, R134 ;  /* 0x0000008657807220 */ /* 0x008fe40000410000 */
        /* <DEDUP_REMOVED lines=8> */
[C---:B------:R-:W-:Y:S02]  /*2df0*/  FMUL.FTZ R13, R131.reuse, R14 ;  /* 0x0000000e830d7220 */ /* 0x040fe40000410000 */
[----:B------:R-:W-:-:S03]  /*2e00*/  FFMA.FTZ R12, R131, R12, R158 ;  /* 0x0000000c830c7223 */ /* 0x000fc6000001009e */
[----:B------:R-:W3:Y:S01]  /*2e10*/  MUFU.EX2 R127, R127 ;  /* 0x0000007f007f7308 */ /* 0x000ee20000000800 */
[----:B------:R-:W-:Y:S02]  /*2e20*/  FMUL.FTZ R149, R81, R134 ;  /* 0x0000008651957220 */ /* 0x000fe40000410000 */
[C---:B----4-:R-:W-:Y:S02]  /*2e30*/  FMUL.FTZ R14, R130.reuse, R13 ;  /* 0x0000000d820e7220 */ /* 0x050fe40000410000 */
[----:B------:R-:W-:-:S03]  /*2e40*/  FFMA.FTZ R12, R130, R12, R181 ;  /* 0x0000000c820c7223 */ /* 0x000fc600000100b5 */
[----:B------:R-:W4:Y:S01]  /*2e50*/  MUFU.EX2 R126, R126 ;  /* 0x0000007e007e7308 */ /* 0x000f220000000800 */
[C---:B0-----:R-:W-:Y:S02]  /*2e60*/  FMUL.FTZ R13, R129.reuse, R14 ;  /* 0x0000000e810d7220 */ /* 0x041fe40000410000 */
[----:B------:R-:W-:Y:S02]  /*2e70*/  FFMA.FTZ R12, R129, R12, R162 ;  /* 0x0000000c810c7223 */ /* 0x000fe400000100a2 */
[----:B--2---:R-:W-:-:S03]  /*2e80*/  FMUL.FTZ R14, R128, R13 ;  /* 0x0000000d800e7220 */ /* 0x004fc60000410000 */
[----:B------:R-:W0:Y:S01]  /*2e90*/  MUFU.EX2 R149, R149 ;  /* 0x0000009500957308 */ /* 0x000e220000000800 */
[----:B------:R-:W-:Y:S02]  /*2ea0*/  FFMA.FTZ R12, R128, R12, R185 ;  /* 0x0000000c800c7223 */ /* 0x000fe400000100b9 */
[C---:B---3--:R-:W-:Y:S02]  /*2eb0*/  FMUL.FTZ R13, R127.reuse, R14 ;  /* 0x0000000e7f0d7220 */ /* 0x048fe40000410000 */
[----:B------:R-:W-:Y:S02]  /*2ec0*/  FFMA.FTZ R12, R127, R12, R166 ;  /* 0x0000000c7f0c7223 */ /* 0x000fe400000100a6 */
[C---:B----4-:R-:W-:Y:S02]  /*2ed0*/  FMUL.FTZ R14, R126.reuse, R13 ;  /* 0x0000000d7e0e7220 */ /* 0x050fe40000410000 */
[----:B------:R-:W-:Y:S01]  /*2ee0*/  FFMA.FTZ R13, R126, R12, R187 ;  /* 0x0000000c7e0d7223 */ /* 0x000fe200000100bb */
[----:B------:R-:W-:-:S02]  /*2ef0*/  HADD2.F32 R175, -RZ, R16.H0_H0 ;  /* 0x20000010ffaf7230 */ /* 0x000fc40000004100 */
[----:B------:R-:W-:Y:S02]  /*2f00*/  HADD2.F32 R173, -RZ, R16.H1_H1 ;  /* 0x30000010ffad7230 */ /* 0x000fe40000004100 */
[--C-:B------:R-:W-:Y:S01]  /*2f10*/  HADD2.F32 R171, -RZ, R17.reuse.H0_H0 ;  /* 0x20000011ffab7230 */ /* 0x100fe20000004100 */
[C---:B0-----:R-:W-:Y:S01]  /*2f20*/  FMUL.FTZ R12, R149.reuse, R14 ;  /* 0x0000000e950c7220 */ /* 0x041fe20000410000 */
[----:B------:R-:W-:Y:S01]  /*2f30*/  HADD2.F32 R167, -RZ, R17.H1_H1 ;  /* 0x30000011ffa77230 */ /* 0x000fe20000004100 */
[----:B------:R-:W-:Y:S01]  /*2f40*/  FFMA.FTZ R13, R149, R13, R170 ;  /* 0x0000000d950d7223 */ /* 0x000fe200000100aa */
[--C-:B------:R-:W-:Y:S02]  /*2f50*/  HADD2.F32 R155, -RZ, R18.reuse.H0_H0 ;  /* 0x20000012ff9b7230 */ /* 0x100fe40000004100 */
[----:B------:R-:W-:Y:S02]  /*2f60*/  HADD2.F32 R157, -RZ, R18.H1_H1 ;  /* 0x30000012ff9d7230 */ /* 0x000fe40000004100 */
[----:B------:R-:W-:-:S02]  /*2f70*/  HADD2.F32 R151, -RZ, R19.H0_H0 ;  /* 0x20000013ff977230 */ /* 0x000fc40000004100 */
[----:B------:R-:W-:Y:S01]  /*2f80*/  HADD2.F32 R153, -RZ, R19.H1_H1 ;  /* 0x30000013ff997230 */ /* 0x000fe20000004100 */
[----:B------:R-:W-:Y:S05]  /*2f90*/  @P0 BRA `(.L_x_3895) ;  /* 0x0000007000000947 */ /* 0x000fea0003800000 */
[----:B-1----:R-:W-:Y:S02]  /*2fa0*/  ISETP.NE.AND P0, PT, R35, c[0x0][0x174], PT ;  /* 0x00005d0023007a0c */ /* 0x002fe40003f05270 */
[----:B------:R-:W-:-:S11]  /*2fb0*/  MOV R178, 0x3f800000 ;  /* 0x3f80000000b27802 */ /* 0x000fd60000000f00 */
[----:B------:R-:W-:-:S04]  /*2fc0*/  @P0 LEA.HI R14, R35, R35, RZ, 0x1 ;  /* 0x00000023230e0211 */ /* 0x000fc800078f08ff */
[----:B------:R-:W-:-:S04]  /*2fd0*/  @P0 LOP3.LUT R14, R14, 0xfffffe, RZ, 0xc0, !PT ;  /* 0x00fffffe0e0e0812 */ /* 0x000fc800078ec0ff */
[----:B------:R-:W-:-:S04]  /*2fe0*/  @P0 IADD3 R14, -R14, R35, RZ ;  /* 0x000000230e0e0210 */ /* 0x000fc80007ffe1ff */
[----:B------:R-:W-:-:S05]  /*2ff0*/  @P0 LEA R14, R14, R63, 0x8 ;  /* 0x0000003f0e0e0211 */ /* 0x000fca00078e40ff */
[----:B------:R0:W1:Y:S02]  /*3000*/  @P0 LDS R178, [R14.X4+0x1d10] ;  /* 0x001d10000eb20984 */ /* 0x0000640000004800 */
.L_x_3895:
[----:B-1----:R-:W-:Y:S05]  /*3010*/  BSYNC B0 ;  /* 0x0000000000007941 */ /* 0x002fea0003800000 */
.L_x_3894:
        /* <DEDUP_REMOVED lines=8> */
[----:B------:R-:W-:-:S02]  /*30a0*/  FMUL.FTZ R142, R119, R159 ;  /* 0x0000009f778e7220 */ /* 0x000fc40000410000 */
[C---:B------:R-:W-:Y:S02]  /*30b0*/  FMUL.FTZ R141, R119.reuse, R174 ;  /* 0x000000ae778d7220 */ /* 0x040fe40000410000 */
[C---:B------:R-:W-:Y:S02]  /*30c0*/  FMUL.FTZ R15, R119.reuse, R161 ;  /* 0x000000a1770f7220 */ /* 0x040fe40000410000 */
[C---:B------:R-:W-:Y:S02]  /*30d0*/  FMUL.FTZ R139, R119.reuse, R176 ;  /* 0x000000b0778b7220 */ /* 0x040fe40000410000 */
[C---:B------:R-:W-:Y:S02]  /*30e0*/  FMUL.FTZ R17, R119.reuse, R163 ;  /* 0x000000a377117220 */ /* 0x040fe40000410000 */
[C---:B------:R-:W-:Y:S02]  /*30f0*/  FMUL.FTZ R137, R119.reuse, R169 ;  /* 0x000000a977897220 */ /* 0x040fe40000410000 */
[----:B-1----:R-:W-:-:S02]  /*3100*/  FMUL.FTZ R13, R119, R173 ;  /* 0x000000ad770d7220 */ /* 0x002fc40000410000 */
        /* <DEDUP_REMOVED lines=26> */
[----:B------:R0:W1:Y:S02]  /*32b0*/  SHFL.UP PT, R17, R14, 0x1, RZ ;  /* 0x042000000e117989 */ /* 0x00006400000e00ff */
.L_x_3949:
        /* <DEDUP_REMOVED lines=24> */
.L_x_3950:
[----:B------:R-:W-:Y:S02]  /*3440*/  ISETP.GE.AND P0, PT, R44, 0x10, PT ;  /* 0x000000102c00780c */ /* 0x000fe40003f06270 */
[----:B------:R-:W-:-:S11]  /*3450*/  MOV R168, R16 ;  /* 0x0000001000a87202 */ /* 0x000fd60000000f00 */
[-C--:B-1----:R-:W-:Y:S02]  /*3460*/  @P0 FFMA.FTZ R168, R12, R17.reuse, R168 ;  /* 0x000000110ca80223 */ /* 0x082fe400000100a8 */
[----:B--2---:R-:W-:Y:S01]  /*3470*/  @P0 FMUL.FTZ R17, R160, R17 ;  /* 0x00000011a0110220 */ /* 0x004fe20000410000 */
[----:B------:R-:W-:Y:S05]  /*3480*/  BRA.CONV ~URZ, `(.L_x_3900) ;  /* 0x000000637f007947 */ /* 0x000fea000b800000 */
[----:B------:R-:W-:Y:S01]  /*3490*/  HFMA2.MMA R190, -RZ, RZ, 0, 1.847743988037109375e-06 ;  /* 0x0000001fffbe7435 */ /* 0x000fe200000001ff */
[----:B------:R-:W-:Y:S02]  /*34a0*/  MOV R188, R17 ;  /* 0x0000001100bc7202 */ /* 0x000fe40000000f00 */
[----:B0-----:R-:W-:Y:S02]  /*34b0*/  MOV R15, 0x1f ;  /* 0x0000001f000f7802 */ /* 0x001fe40000000f00 */
[----:B------:R-:W-:Y:S02]  /*34c0*/  MOV R193, 0xffffffff ;  /* 0xffffffff00c17802 */ /* 0x000fe40000000f00 */
[----:B------:R-:W-:-:S02]  /*34d0*/  MOV R12, 0x34f0 ;  /* 0x000034f0000c7802 */ /* 0x000fc40000000f00 */
[----:B------:R-:W-:Y:S05]  /*34e0*/  CALL.REL.NOINC `($__internal_160_$__cuda_sm70_shflsync_idx_p) ;  /* 0x00003f1000007944 */ /* 0x000fea0003c00000 */
.L_x_3900:
[----:B------:R-:W-:Y:S05]  /*34f0*/  BRA.CONV ~URZ, `(.L_x_3901) ;  /* 0x000000637f007947 */ /* 0x000fea000b800000 */
[----:B0-----:R-:W-:Y:S01]  /*3500*/  HFMA2.MMA R190, -RZ, RZ, 0, 1.847743988037109375e-06 ;  /* 0x0000001fffbe7435 */ /* 0x001fe200000001ff */
[----:B------:R-:W-:-:S02]  /*3510*/  MOV R188, R168 ;  /* 0x000000a800bc7202 */ /* 0x000fc40000000f00 */
[----:B-1----:R-:W-:Y:S02]  /*3520*/  MOV R15, 0x1f ;  /* 0x0000001f000f7802 */ /* 0x002fe40000000f00 */
[----:B------:R-:W-:Y:S02]  /*3530*/  MOV R193, 0xffffffff ;  /* 0xffffffff00c17802 */ /* 0x000fe40000000f00 */
[----:B------:R-:W-:Y:S02]  /*3540*/  MOV R12, 0x3560 ;  /* 0x00003560000c7802 */ /* 0x000fe40000000f00 */
[----:B------:R-:W-:Y:S05]  /*3550*/  CALL.REL.NOINC `($__internal_160_$__cuda_sm70_shflsync_idx_p) ;  /* 0x00003ea000007944 */ /* 0x000fea0003c00000 */
.L_x_3901:
[----:B------:R-:W-:Y:S05]  /*3560*/  BRA.DIV ~URZ, `(.L_x_3902) ;  /* 0x000034b27f007947 */ /* 0x000fea000b800000 */
[----:B------:R2:W3:Y:S04]  /*3570*/  SHFL.UP PT, R16, R17, 0x1, RZ ;  /* 0x0420000011107989 */ /* 0x0004e800000e00ff */
[----:B------:R-:W4:Y:S04]  /*3580*/  SHFL.IDX PT, R26, R26, RZ, 0x1f ;  /* 0x00001fff1a1a7589 */ /* 0x000f2800000e0000 */
[----:B------:R2:W0:Y:S04]  /*3590*/  SHFL.IDX PT, R13, R27, RZ, 0x1f ;  /* 0x00001fff1b0d7589 */ /* 0x00042800000e0000 */
[----:B------:R2:W1:Y:S02]  /*35a0*/  SHFL.UP PT, R17, R168, 0x1, RZ ;  /* 0x04200000a8117989 */ /* 0x00046400000e00ff */
.L_x_3951:
[----:B01----:R-:W0:Y:S01]  /*35b0*/  LDS.64 R14, [R45.X16+0x1900] ;  /* 0x001900002d0e7984 */ /* 0x003e22000000ca00 */
[----:B----4-:R-:W-:Y:S01]  /*35c0*/  MOV R12, R26 ;  /* 0x0000001a000c7202 */ /* 0x010fe20000000f00 */
[----:B---3--:R-:W-:-:S04]  /*35d0*/  @P1 FFMA.FTZ R13, R13, R16, R17 ;  /* 0x000000100d0d1223 */ /* 0x008fc80000010011 */
[----:B------:R-:W-:Y:S02]  /*35e0*/  @P1 FMUL.FTZ R12, R12, R16 ;  /* 0x000000100c0c1220 */ /* 0x000fe40000410000 */
[C---:B0-----:R-:W-:Y:S02]  /*35f0*/  FFMA.FTZ R15, R14.reuse, R13, R15 ;  /* 0x0000000d0e0f7223 */ /* 0x041fe4000001000f */
[----:B------:R-:W-:-:S05]  /*3600*/  FMUL.FTZ R14, R14, R12 ;  /* 0x0000000c0e0e7220 */ /* 0x000fca0000410000 */
[----:B------:R0:W-:Y:S02]  /*3610*/  STS.128 [R45.X16+0x1900], R12 ;  /* 0x0019000c2d007388 */ /* 0x0001e4000000cc00 */
.L_x_3897:
[----:B------:R-:W-:Y:S05]  /*3620*/  BSYNC B0 ;  /* 0x0000000000007941 */ /* 0x000fea0003800000 */
.L_x_3896:
[----:B------:R-:W-:Y:S01]  /*3630*/  WARPSYNC 0xffffffff ;  /* 0xffffffff00007948 */ /* 0x000fe20003800000 */
[----:B------:R-:W-:Y:S01]  /*3640*/  BAR.SYNC.DEFER_BLOCKING 0x0 ;  /* 0x0000000000007b1d */ /* 0x000fe20000010000 */
[----:B0-----:R-:W-:Y:S01]  /*3650*/  FMUL.FTZ R15, R149, R178 ;  /* 0x000000b2950f7220 */ /* 0x001fe20000410000 */
        /* <DEDUP_REMOVED lines=67> */
.L_x_3952:
        /* <DEDUP_REMOVED lines=26> */
.L_x_3953:
        /* <DEDUP_REMOVED lines=11> */
.L_x_3904:
[----:B-12---:R-:W-:Y:S05]  /*3ce0*/  BSYNC B0 ;  /* 0x0000000000007941 */ /* 0x006fea0003800000 */
.L_x_3903:
[----:B------:R-:W-:Y:S01]  /*3cf0*/  WARPSYNC 0xffffffff ;  /* 0xffffffff00007948 */ /* 0x000fe20003800000 */
[----:B------:R-:W-:Y:S01]  /*3d00*/  BAR.SYNC.DEFER_BLOCKING 0x0 ;  /* 0x0000000000007b1d */ /* 0x000fe20000010000 */
[----:B0-----:R-:W-:Y:S01]  /*3d10*/  FMUL.FTZ R13, R172, R147 ;  /* 0x00000093ac0d7220 */ /* 0x001fe20000410000 */
[----:B------:R-:W-:Y:S01]  /*3d20*/  ISETP.NE.AND P4, PT, R45, RZ, PT ;  /* 0x000000ff2d00720c */ /* 0x000fe20003f85270 */
[----:B------:R-:W-:Y:S01]  /*3d30*/  FMUL.FTZ R159, R159, R150 ;  /* 0x000000969f9f7220 */ /* 0x000fe20000410000 */
[----:B------:R-:W-:Y:S01]  /*3d40*/  IADD3 R184, R45, 0x40, RZ ;  /* 0x000000402db87810 */ /* 0x000fe20007ffe0ff */
[----:B------:R-:W-:Y:S01]  /*3d50*/  FFMA.FTZ R12, R30, R13, RZ ;  /* 0x0000000d1e0c7223 */ /* 0x000fe200000100ff */
[----:B------:R-:W-:Y:S01]  /*3d60*/  BSSY B0, `(.L_x_3907) ;  /* 0x00000cb000007945 */ /* 0x000fe20003800000 */
[----:B------:R-:W-:Y:S01]  /*3d70*/  FMUL.FTZ R174, R174, R27 ;  /* 0x0000001baeae7220 */ /* 0x000fe20000410000 */
[----:B------:R-:W-:Y:S01]  /*3d80*/  LEA.HI.SX32 R184, R184, R45, 0x1b ;  /* 0x0000002db8b87211 */ /* 0x000fe200078fdaff */
[----:B------:R-:W-:Y:S01]  /*3d90*/  FFMA.FTZ R159, R29, R159, R12 ;  /* 0x0000009f1d9f7223 */ /* 0x000fe2000001000c */
[----:B------:R-:W-:Y:S01]  /*3da0*/  MOV R12, R45 ;  /* 0x0000002d000c7202 */ /* 0x000fe20000000f00 */
[----:B------:R-:W-:-:S02]  /*3db0*/  FMUL.FTZ R161, R161, R26 ;  /* 0x0000001aa1a17220 */ /* 0x000fc40000410000 */
[----:B------:R-:W-:Y:S02]  /*3dc0*/  FFMA.FTZ R159, R28, R174, R159 ;  /* 0x000000ae1c9f7223 */ /* 0x000fe4000001009f */
[----:B------:R-:W-:Y:S02]  /*3dd0*/  FMUL.FTZ R176, R176, R145 ;  /* 0x00000091b0b07220 */ /* 0x000fe40000410000 */
[----:B------:R-:W-:Y:S02]  /*3de0*/  FFMA.FTZ R159, R0, R161, R159 ;  /* 0x000000a1009f7223 */ /* 0x000fe4000001009f */
[----:B------:R-:W-:Y:S02]  /*3df0*/  FMUL.FTZ R163, R163, R148 ;  /* 0x00000094a3a37220 */ /* 0x000fe40000410000 */
[----:B------:R-:W-:Y:S01]  /*3e00*/  FFMA.FTZ R13, R58, R176, R159 ;  /* 0x000000b03a0d7223 */ /* 0x000fe2000001009f */
[----:B------:R-:W-:Y:S01]  /*3e10*/  SHF.L.U32 R176, R45, 0x4, RZ ;  /* 0x000000042db07819 */ /* 0x000fe200000006ff */
[----:B------:R-:W-:Y:S01]  /*3e20*/  FMUL.FTZ R165, R165, R152 ;  /* 0x00000098a5a57220 */ /* 0x000fe20000410000 */
[----:B------:R-:W0:Y:S01]  /*3e30*/  LDS R159, [R45.X8+0x1b14] ;  /* 0x001b14002d9f7984 */ /* 0x000e220000008800 */
[----:B------:R-:W-:Y:S01]  /*3e40*/  FFMA.FTZ R13, R56, R163, R13 ;  /* 0x000000a3380d7223 */ /* 0x000fe2000001000d */
[----:B------:R-:W-:Y:S01]  /*3e50*/  SHF.L.U64.HI R163, R76, 0x2, R61 ;  /* 0x000000024ca37819 */ /* 0x000fe2000001023d */
[----:B------:R-:W-:Y:S01]  /*3e60*/  FMUL.FTZ R169, R169, R154 ;  /* 0x0000009aa9a97220 */ /* 0x000fe20000410000 */
[----:B------:R1:W-:Y:S01]  /*3e70*/  @!P4 STS.64 [R63.X8+0x2610], R16 ;  /* 0x002610103f00c388 */ /* 0x0003e20000008a00 */
[----:B------:R-:W-:Y:S01]  /*3e80*/  FFMA.FTZ R13, R54, R165, R13 ;  /* 0x000000a5360d7223 */ /* 0x000fe2000001000d */
[----:B------:R-:W-:Y:S01]  /*3e90*/  LEA.HI.SX32 R176, R176, R176, 0x1b ;  /* 0x000000b0b0b07211 */ /* 0x000fe200078fdaff */
[----:B------:R-:W-:Y:S01]  /*3ea0*/  IMAD R14, R146, c[0x0][0x2b8], RZ ;  /* 0x0000ae00920e7a24 */ /* 0x000fe200078e02ff */
[----:B------:R-:W-:Y:S01]  /*3eb0*/  HADD2.F32 R165, -RZ, R6.H0_H0 ;  /* 0x20000006ffa57230 */ /* 0x000fe20000004100 */
[----:B------:R-:W-:Y:S01]  /*3ec0*/  FFMA.FTZ R169, R52, R169, R13 ;  /* 0x000000a934a97223 */ /* 0x000fe2000001000d */
[----:B------:R-:W-:Y:S01]  /*3ed0*/  HFMA2.MMA R13, -RZ, RZ, 0, 0 ;  /* 0x00000000ff0d7435 */ /* 0x000fe200000001ff */
[----:B------:R-:W-:-:S02]  /*3ee0*/  IMAD R15, R49, c[0x0][0x2bc], R14 ;  /* 0x0000af00310f7a24 */ /* 0x000fc400078e020e */
[----:B------:R-:W-:Y:S02]  /*3ef0*/  IMAD R14, R144, c[0x0][0x2c0], RZ ;  /* 0x0000b000900e7a24 */ /* 0x000fe400078e02ff */
[----:B------:R-:W-:Y:S02]  /*3f00*/  IMAD R172, R163, c[0x0][0x2d0], RZ ;  /* 0x0000b400a3ac7a24 */ /* 0x000fe400078e02ff */
[----:B------:R-:W-:Y:S02]  /*3f10*/  IMAD R161, R47, c[0x0][0x2c4], R14 ;  /* 0x0000b1002fa17a24 */ /* 0x000fe400078e020e */
[----:B------:R-:W-:Y:S02]  /*3f20*/  FMUL.FTZ R175, R175, R156 ;  /* 0x0000009cafaf7220 */ /* 0x000fe40000410000 */
[----:B------:R-:W-:-:S04]  /*3f30*/  IMAD.WIDE.U32 R12, R49, c[0x0][0x2b8], R12 ;  /* 0x0000ae00310c7a25 */ /* 0x000fc800078e000c */
[----:B------:R-:W-:Y:S01]  /*3f40*/  FFMA.FTZ R169, R60, R175, R169 ;  /* 0x000000af3ca97223 */ /* 0x000fe200000100a9 */
[----:B------:R-:W-:Y:S01]  /*3f50*/  IADD3 R13, R13, R15, RZ ;  /* 0x0000000f0d0d7210 */ /* 0x000fe20007ffe0ff */
[----:B------:R-:W-:Y:S01]  /*3f60*/  FMUL.FTZ R173, R173, R158 ;  /* 0x0000009eadad7220 */ /* 0x000fe20000410000 */
[----:B------:R-:W-:Y:S01]  /*3f70*/  HADD2.F32 R175, -RZ, R7.H1_H1 ;  /* 0x30000007ffaf7230 */ /* 0x000fe20000004100 */
[----:B------:R-:W-:Y:S02]  /*3f80*/  FMUL.FTZ R171, R171, R160 ;  /* 0x000000a0abab7220 */ /* 0x000fe40000410000 */
[----:B------:R-:W-:-:S04]  /*3f90*/  IMAD.WIDE.U32 R12, R47, c[0x0][0x2c0], R12 ;  /* 0x0000b0002f0c7a25 */ /* 0x000fc800078e000c */
[----:B------:R-:W-:Y:S01]  /*3fa0*/  FFMA.FTZ R169, R62, R173, R169 ;  /* 0x000000ad3ea97223 */ /* 0x000fe200000100a9 */
[----:B------:R-:W-:Y:S01]  /*3fb0*/  IADD3 R13, R13, R161, RZ ;  /* 0x000000a10d0d7210 */ /* 0x000fe20007ffe0ff */
[----:B------:R-:W-:Y:S01]  /*3fc0*/  FMUL.FTZ R167, R167, R162 ;  /* 0x000000a2a7a77220 */ /* 0x000fe20000410000 */
[----:B------:R-:W-:Y:S01]  /*3fd0*/  SHF.L.U32 R161, R76, 0x2, RZ ;  /* 0x000000024ca17819 */ /* 0x000fe200000006ff */
[----:B------:R-:W-:Y:S01]  /*3fe0*/  FFMA.FTZ R169, R64, R171, R169 ;  /* 0x000000ab40a97223 */ /* 0x000fe200000100a9 */
[----:B------:R-:W-:Y:S01]  /*3ff0*/  LEA R15, P0, R12, c[0x0][0x320], 0x2 ;  /* 0x0000c8000c0f7a11 */ /* 0x000fe200078010ff */
[----:B0-----:R-:W-:Y:S01]  /*4000*/  FFMA.FTZ R178, R159, R178, R191 ;  /* 0x000000b29fb27223 */ /* 0x001fe200000100bf */
[----:B------:R-:W-:Y:S01]  /*4010*/  HADD2.F32 R171, -RZ, R7.H0_H0 ;  /* 0x20000007ffab7230 */ /* 0x000fe20000004100 */
[----:B------:R-:W-:Y:S01]  /*4020*/  IMAD R159, R161, c[0x0][0x2d4], R172 ;  /* 0x0000b500a19f7a24 */ /* 0x000fe200078e02ac */
[----:B------:R-:W-:Y:S01]  /*4030*/  LEA R14, P1, R2, R15, 0x2 ;  /* 0x0000000f020e7211 */ /* 0x000fe200078210ff */
[----:B------:R-:W-:Y:S01]  /*4040*/  FFMA.FTZ R182, R149, R178, R182 ;  /* 0x000000b295b67223 */ /* 0x000fe200000100b6 */
[----:B------:R-:W-:Y:S01]  /*4050*/  LEA.HI.X R15, R12, c[0x0][0x324], R13, 0x2, P0 ;  /* 0x0000c9000c0f7a11 */ /* 0x000fe200000f140d */
[----:B------:R-:W-:Y:S01]  /*4060*/  FFMA.FTZ R167, R66, R167, R169 ;  /* 0x000000a742a77223 */ /* 0x000fe200000100a9 */
[----:B------:R-:W-:Y:S01]  /*4070*/  P2R R149, PR, RZ, 0x10 ;  /* 0x00000010ff957803 */ /* 0x000fe20000000000 */
[----:B------:R-:W-:Y:S01]  /*4080*/  FFMA.FTZ R172, R126, R182, R189 ;  /* 0x000000b67eac7223 */ /* 0x000fe200000100bd */
[C---:B------:R-:W-:Y:S01]  /*4090*/  LEA.HI.X R15, R2.reuse, R15, R3, 0x2, P1 ;  /* 0x0000000f020f7211 */ /* 0x040fe200008f1403 */
[----:B------:R-:W-:Y:S01]  /*40a0*/  FMUL.FTZ R155, R155, R164 ;  /* 0x000000a49b9b7220 */ /* 0x000fe20000410000 */
[----:B------:R-:W-:Y:S01]  /*40b0*/  IADD3 R149, P2, R2, -0x400, RZ ;  /* 0xfffffc0002957810 */ /* 0x000fe20007f5e0ff */
[----:B------:R-:W-:-:S02]  /*40c0*/  FFMA.FTZ R180, R127, R172, R180 ;  /* 0x000000ac7fb47223 */ /* 0x000fc400000100b4 */
[----:B------:R-:W-:Y:S01]  /*40d0*/  FFMA.FTZ R155, R68, R155, R167 ;  /* 0x0000009b449b7223 */ /* 0x000fe200000100a7 */
[C---:B------:R-:W-:Y:S01]  /*40e0*/  IADD3 R185, -R149.reuse, c[0x0][0x168], -R45 ;  /* 0x00005a0095b97a10 */ /* 0x040fe20007ffe92d */
[----:B------:R-:W-:Y:S01]  /*40f0*/  FFMA.FTZ R128, R128, R180, R19 ;  /* 0x000000b480807223 */ /* 0x000fe20000010013 */
[----:B------:R-:W-:Y:S01]  /*4100*/  IADD3 R12, P3, R149, R12, RZ ;  /* 0x0000000c950c7210 */ /* 0x000fe20007f7e0ff */
[----:B------:R-:W-:Y:S01]  /*4110*/  FMUL.FTZ R157, R157, R166 ;  /* 0x000000a69d9d7220 */ /* 0x000fe20000410000 */
[----:B------:R-:W-:Y:S01]  /*4120*/  ISETP.GE.AND P0, PT, R185, 0x1, PT ;  /* 0x00000001b900780c */ /* 0x000fe20003f06270 */
[----:B------:R-:W-:Y:S01]  /*4130*/  FFMA.FTZ R18, R129, R128, R18 ;  /* 0x0000008081127223 */ /* 0x000fe20000010012 */
[----:B------:R-:W-:Y:S01]  /*4140*/  HADD2.F32 R167, -RZ, R6.H1_H1 ;  /* 0x30000006ffa77230 */ /* 0x000fe20000004100 */
[----:B------:R-:W-:Y:S01]  /*4150*/  FFMA.FTZ R155, R70, R157, R155 ;  /* 0x0000009d469b7223 */ /* 0x000fe2000001009b */
[----:B------:R-:W-:Y:S01]  /*4160*/  HADD2.F32 R157, -RZ, R5.H0_H0 ;  /* 0x20000005ff9d7230 */ /* 0x000fe20000004100 */
[----:B------:R-:W-:Y:S01]  /*4170*/  FFMA.FTZ R130, R130, R18, R135 ;  /* 0x0000001282827223 */ /* 0x000fe20000010087 */
[----:B------:R-:W-:Y:S01]  /*4180*/  ISETP.GE.AND P1, PT, R185, 0x41, PT ;  /* 0x00000041b900780c */ /* 0x000fe20003f26270 */
[----:B------:R-:W-:Y:S01]  /*4190*/  FMUL.FTZ R151, R151, R168 ;  /* 0x000000a897977220 */ /* 0x000fe20000410000 */
[----:B------:R-:W-:Y:S01]  /*41a0*/  IADD3.X R13, R13, -0x1, R3, P3, P2 ;  /* 0xffffffff0d0d7810 */ /* 0x000fe20001fe4403 */
[----:B------:R-:W-:-:S02]  /*41b0*/  FFMA.FTZ R131, R131, R130, R134 ;  /* 0x0000008283837223 */ /* 0x000fc40000010086 */
[----:B------:R-:W-:Y:S02]  /*41c0*/  FMUL.FTZ R153, R153, R170 ;  /* 0x000000aa99997220 */ /* 0x000fe40000410000 */
[----:B------:R-:W-:Y:S02]  /*41d0*/  FFMA.FTZ R132, R132, R131, R137 ;  /* 0x0000008384847223 */ /* 0x000fe40000010089 */
[----:B------:R-:W-:Y:S02]  /*41e0*/  FFMA.FTZ R151, R72, R151, R155 ;  /* 0x0000009748977223 */ /* 0x000fe4000001009b */
[----:B------:R-:W-:Y:S02]  /*41f0*/  FFMA.FTZ R133, R133, R132, R136 ;  /* 0x0000008485857223 */ /* 0x000fe40000010088 */
[----:B------:R-:W-:Y:S02]  /*4200*/  FMUL.FTZ R174, R74, R153 ;  /* 0x000000994aae7220 */ /* 0x000fe40000410000 */
[----:B------:R-:W-:-:S02]  /*4210*/  FFMA.FTZ R138, R125, R133, R138 ;  /* 0x000000857d8a7223 */ /* 0x000fc4000001008a */
[----:B------:R-:W-:Y:S02]  /*4220*/  FADD.FTZ R126, R151, R174 ;  /* 0x000000ae977e7221 */ /* 0x000fe40000010000 */
[C---:B------:R-:W-:Y:S02]  /*4230*/  FMUL.FTZ R127, R119.reuse, R147 ;  /* 0x00000093777f7220 */ /* 0x040fe40000410000 */
[C---:B------:R-:W-:Y:S02]  /*4240*/  FMUL.FTZ R151, R119.reuse, R27 ;  /* 0x0000001b77977220 */ /* 0x040fe40000410000 */
[C---:B------:R-:W-:Y:S02]  /*4250*/  FMUL.FTZ R153, R119.reuse, R26 ;  /* 0x0000001a77997220 */ /* 0x040fe40000410000 */
[C---:B-1----:R-:W-:Y:S02]  /*4260*/  FMUL.FTZ R17, R119.reuse, R145 ;  /* 0x0000009177117220 */ /* 0x042fe40000410000 */
[----:B------:R-:W-:-:S02]  /*4270*/  FMUL.FTZ R19, R119, R148 ;  /* 0x0000009477137220 */ /* 0x000fc40000410000 */
[----:B------:R-:W-:Y:S01]  /*4280*/  FFMA.FTZ R120, R120, R138, R139 ;  /* 0x0000008a78787223 */ /* 0x000fe2000001008b */
[----:B------:R-:W-:Y:S01]  /*4290*/  HADD2.F32 R139, -RZ, R10.H1_H1 ;  /* 0x3000000aff8b7230 */ /* 0x000fe20000004100 */
[----:B------:R-:W-:Y:S02]  /*42a0*/  FMUL.FTZ R127, R30, R127 ;  /* 0x0000007f1e7f7220 */ /* 0x000fe40000410000 */
[----:B------:R-:W-:Y:S02]  /*42b0*/  FMUL.FTZ R151, R28, R151 ;  /* 0x000000971c977220 */ /* 0x000fe40000410000 */
[----:B------:R-:W-:Y:S01]  /*42c0*/  FMUL.FTZ R153, R0, R153 ;  /* 0x0000009900997220 */ /* 0x000fe20000410000 */
[----:B------:R0:W-:Y:S01]  /*42d0*/  STS [R176.X4+0x850], R127 ;  /* 0x0008507fb0007388 */ /* 0x0001e20000004800 */
[----:B------:R-:W-:Y:S02]  /*42e0*/  FMUL.FTZ R17, R58, R17 ;  /* 0x000000113a117220 */ /* 0x000fe40000410000 */
[----:B------:R-:W-:Y:S01]  /*42f0*/  FMUL.FTZ R19, R56, R19 ;  /* 0x0000001338137220 */ /* 0x000fe20000410000 */
[----:B------:R1:W-:Y:S01]  /*4300*/  STS [R176.X4+0x858], R151 ;  /* 0x00085897b0007388 */ /* 0x0003e20000004800 */
[----:B------:R-:W-:-:S02]  /*4310*/  FFMA.FTZ R140, R121, R120, R140 ;  /* 0x00000078798c7223 */ /* 0x000fc4000001008c */
[C---:B------:R-:W-:Y:S01]  /*4320*/  FMUL.FTZ R174, R119.reuse, R150 ;  /* 0x0000009677ae7220 */ /* 0x040fe20000410000 */
[----:B------:R2:W-:Y:S01]  /*4330*/  STS [R176.X4+0x85c], R153 ;  /* 0x00085c99b0007388 */ /* 0x0005e20000004800 */
[----:B------:R-:W-:Y:S01]  /*4340*/  FFMA.FTZ R122, R122, R140, R141 ;  /* 0x0000008c7a7a7223 */ /* 0x000fe2000001008d */
[----:B------:R-:W-:Y:S01]  /*4350*/  HADD2.F32 R141, -RZ, R11.H0_H0 ;  /* 0x2000000bff8d7230 */ /* 0x000fe20000004100 */
[C---:B------:R-:W-:Y:S01]  /*4360*/  FMUL.FTZ R129, R119.reuse, R152 ;  /* 0x0000009877817220 */ /* 0x040fe20000410000 */
[----:B------:R3:W-:Y:S01]  /*4370*/  STS [R176.X4+0x860], R17 ;  /* 0x00086011b0007388 */ /* 0x0007e20000004800 */
[C---:B------:R-:W-:Y:S02]  /*4380*/  FMUL.FTZ R135, R119.reuse, R154 ;  /* 0x0000009a77877220 */ /* 0x040fe40000410000 */
[C---:B0-----:R-:W-:Y:S01]  /*4390*/  FMUL.FTZ R127, R119.reuse, R156 ;  /* 0x0000009c777f7220 */ /* 0x041fe20000410000 */
[----:B------:R0:W-:Y:S01]  /*43a0*/  STS [R176.X4+0x864], R19 ;  /* 0x00086413b0007388 */ /* 0x0001e20000004800 */
[----:B------:R-:W-:-:S02]  /*43b0*/  FMUL.FTZ R137, R119, R158 ;  /* 0x0000009e77897220 */ /* 0x000fc40000410000 */
[C---:B-1----:R-:W-:Y:S02]  /*43c0*/  FMUL.FTZ R151, R119.reuse, R160 ;  /* 0x000000a077977220 */ /* 0x042fe40000410000 */
[C---:B--2---:R-:W-:Y:S02]  /*43d0*/  FMUL.FTZ R153, R119.reuse, R162 ;  /* 0x000000a277997220 */ /* 0x044fe40000410000 */
[C---:B---3--:R-:W-:Y:S02]  /*43e0*/  FMUL.FTZ R17, R119.reuse, R164 ;  /* 0x000000a477117220 */ /* 0x048fe40000410000 */
[C---:B------:R-:W-:Y:S02]  /*43f0*/  FMUL.FTZ R121, R119.reuse, R168 ;  /* 0x000000a877797220 */ /* 0x040fe40000410000 */
[C---:B0-----:R-:W-:Y:S02]  /*4400*/  FMUL.FTZ R19, R119.reuse, R166 ;  /* 0x000000a677137220 */ /* 0x041fe40000410000 */
[----:B------:R-:W-:-:S02]  /*4410*/  FMUL.FTZ R119, R119, R170 ;  /* 0x000000aa77777220 */ /* 0x000fc40000410000 */
[----:B------:R-:W-:Y:S01]  /*4420*/  FFMA.FTZ R142, R123, R122, R142 ;  /* 0x0000007a7b8e7223 */ /* 0x000fe2000001008e */
[----:B------:R-:W-:Y:S01]  /*4430*/  HADD2.F32 R123, -RZ, R9.H0_H0 ;  /* 0x20000009ff7b7230 */ /* 0x000fe20000004100 */
[----:B------:R-:W-:Y:S02]  /*4440*/  FMUL.FTZ R19, R70, R19 ;  /* 0x0000001346137220 */ /* 0x000fe40000410000 */
[----:B------:R-:W-:Y:S01]  /*4450*/  FMUL.FTZ R125, R74, R119 ;  /* 0x000000774a7d7220 */ /* 0x000fe20000410000 */
[--C-:B------:R-:W-:Y:S01]  /*4460*/  HADD2.F32 R119, -RZ, R8.reuse.H0_H0 ;  /* 0x20000008ff777230 */ /* 0x100fe20000004100 */
[-C--:B------:R-:W-:Y:S01]  /*4470*/  FFMA.FTZ R124, R124, R142.reuse, R143 ;  /* 0x0000008e7c7c7223 */ /* 0x080fe2000001008f */
[----:B------:R0:W-:Y:S01]  /*4480*/  STS [R176.X4+0x884], R19 ;  /* 0x00088413b0007388 */ /* 0x0001e20000004800 */
[----:B------:R-:W-:Y:S01]  /*4490*/  FMUL.FTZ R16, R72, R121 ;  /* 0x0000007948107220 */ /* 0x000fe20000410000 */
[----:B------:R-:W-:Y:S01]  /*44a0*/  HADD2.F32 R121, -RZ, R8.H1_H1 ;  /* 0x30000008ff797230 */ /* 0x000fe20000004100 */
[----:B------:R-:W-:Y:S01]  /*44b0*/  FMUL.FTZ R127, R60, R127 ;  /* 0x0000007f3c7f7220 */ /* 0x000fe20000410000 */
[----:B------:R1:W-:Y:S01]  /*44c0*/  STS [R176.X4+0x88c], R125 ;  /* 0x00088c7db0007388 */ /* 0x0003e20000004800 */
[----:B------:R-:W-:Y:S01]  /*44d0*/  FFMA.FTZ R134, -R102, R119, R147 ;  /* 0x0000007766867223 */ /* 0x000fe20000010193 */
[----:B------:R-:W-:Y:S01]  /*44e0*/  HADD2.F32 R147, -RZ, R4.H1_H1 ;  /* 0x30000004ff937230 */ /* 0x000fe20000004100 */
[----:B------:R-:W-:Y:S01]  /*44f0*/  FMUL.FTZ R129, R54, R129 ;  /* 0x0000008136817220 */ /* 0x000fe20000410000 */
[----:B------:R2:W-:Y:S01]  /*4500*/  STS [R176.X4+0x888], R16 ;  /* 0x00088810b0007388 */ /* 0x0005e20000004800 */
[----:B------:R-:W-:-:S02]  /*4510*/  FMUL.FTZ R136, R101, R142 ;  /* 0x0000008e65887220 */ /* 0x000fc40000410000 */
[----:B0-----:R-:W-:Y:S01]  /*4520*/  FMUL.FTZ R19, R102, R124 ;  /* 0x0000007c66137220 */ /* 0x001fe20000410000 */
[----:B------:R0:W-:Y:S01]  /*4530*/  STS [R176.X4+0x870], R127 ;  /* 0x0008707fb0007388 */ /* 0x0001e20000004800 */
[----:B------:R-:W-:Y:S02]  /*4540*/  FMUL.FTZ R135, R52, R135 ;  /* 0x0000008734877220 */ /* 0x000fe40000410000 */
[----:B-1----:R-:W-:Y:S01]  /*4550*/  FFMA.FTZ R125, -R101, R121, R150 ;  /* 0x00000079657d7223 */ /* 0x002fe20000010196 */
[----:B------:R1:W-:Y:S01]  /*4560*/  STS [R176.X4+0x868], R129 ;  /* 0x00086881b0007388 */ /* 0x0003e20000004800 */
[----:B------:R-:W-:Y:S02]  /*4570*/  FMUL.FTZ R137, R62, R137 ;  /* 0x000000893e897220 */ /* 0x000fe40000410000 */
[----:B--2---:R-:W-:Y:S01]  /*4580*/  FFMA.FTZ R16, R19, R134, RZ ;  /* 0x0000008613107223 */ /* 0x004fe200000100ff */
[----:B------:R2:W-:Y:S01]  /*4590*/  STS [R176.X4+0x86c], R135 ;  /* 0x00086c87b0007388 */ /* 0x0005e20000004800 */
[----:B------:R-:W-:Y:S01]  /*45a0*/  FFMA.FTZ R27, -R100, R123, R27 ;  /* 0x0000007b641b7223 */ /* 0x000fe2000001011b */
[----:B0-----:R-:W-:Y:S01]  /*45b0*/  HADD2.F32 R127, -RZ, R9.H1_H1 ;  /* 0x30000009ff7f7230 */ /* 0x001fe20000004100 */
[----:B------:R-:W-:Y:S01]  /*45c0*/  FFMA.FTZ R16, R136, R125, R16 ;  /* 0x0000007d88107223 */ /* 0x000fe20000010010 */
[----:B------:R0:W-:Y:S01]  /*45d0*/  STS [R176.X4+0x874], R137 ;  /* 0x00087489b0007388 */ /* 0x0001e20000004800 */
[----:B------:R-:W-:-:S02]  /*45e0*/  FMUL.FTZ R151, R64, R151 ;  /* 0x0000009740977220 */ /* 0x000fc40000410000 */
[----:B-1----:R-:W-:Y:S02]  /*45f0*/  FMUL.FTZ R129, R100, R122 ;  /* 0x0000007a64817220 */ /* 0x002fe40000410000 */
[----:B------:R-:W-:Y:S01]  /*4600*/  FMUL.FTZ R143, R98, R120 ;  /* 0x00000078628f7220 */ /* 0x000fe20000410000 */
[----:B--2---:R-:W-:Y:S01]  /*4610*/  HADD2.F32 R135, -RZ, R10.H0_H0 ;  /* 0x2000000aff877230 */ /* 0x004fe20000004100 */
[----:B------:R-:W-:Y:S01]  /*4620*/  FFMA.FTZ R16, R129, R27, R16 ;  /* 0x0000001b81107223 */ /* 0x000fe20000010010 */
[----:B------:R1:W-:Y:S01]  /*4630*/  STS [R176.X4+0x878], R151 ;  /* 0x00087897b0007388 */ /* 0x0003e20000004800 */
[----:B------:R-:W-:Y:S01]  /*4640*/  IMAD.WIDE.U32 R14, R161, c[0x0][0x2d0], R14 ;  /* 0x0000b400a10e7a25 */ /* 0x000fe200078e000e */
[----:B------:R-:W-:-:S03]  /*4650*/  HADD2.F32 R161, -RZ, R5.H1_H1 ;  /* 0x30000005ffa17230 */ /* 0x000fc60000004100 */
[----:B0-----:R-:W-:Y:S01]  /*4660*/  FFMA.FTZ R137, -R99, R127, R26 ;  /* 0x0000007f63897223 */ /* 0x001fe2000001011a */
[----:B------:R-:W-:Y:S01]  /*4670*/  IADD3 R15, R15, R159, RZ ;  /* 0x0000009f0f0f7210 */ /* 0x000fe20007ffe0ff */
[----:B------:R-:W-:Y:S02]  /*4680*/  FMUL.FTZ R26, R99, R140 ;  /* 0x0000008c631a7220 */ /* 0x000fe40000410000 */
[----:B------:R-:W-:Y:S01]  /*4690*/  FFMA.FTZ R150, -R98, R135, R145 ;  /* 0x0000008762967223 */ /* 0x000fe20000010191 */
[----:B-1----:R-:W-:Y:S01]  /*46a0*/  HADD2.F32 R151, -RZ, R11.H1_H1 ;  /* 0x3000000bff977230 */ /* 0x002fe20000004100 */
[----:B------:R-:W-:Y:S02]  /*46b0*/  FFMA.FTZ R16, R26, R137, R16 ;  /* 0x000000891a107223 */ /* 0x000fe40000010010 */
[C---:B------:R-:W-:Y:S02]  /*46c0*/  FFMA.FTZ R145, -R97.reuse, R139, R148 ;  /* 0x0000008b61917223 */ /* 0x040fe40000010194 */
[----:B------:R-:W-:-:S02]  /*46d0*/  FMUL.FTZ R148, R97, R138 ;  /* 0x0000008a61947220 */ /* 0x000fc40000410000 */
[----:B------:R-:W-:Y:S02]  /*46e0*/  FFMA.FTZ R16, R143, R150, R16 ;  /* 0x000000968f107223 */ /* 0x000fe40000010010 */
[----:B------:R-:W-:Y:S02]  /*46f0*/  FMUL.FTZ R153, R66, R153 ;  /* 0x0000009942997220 */ /* 0x000fe40000410000 */
[C---:B------:R-:W-:Y:S02]  /*4700*/  FFMA.FTZ R152, -R96.reuse, R141, R152 ;  /* 0x0000008d60987223 */ /* 0x040fe40000010198 */
[----:B------:R-:W-:Y:S01]  /*4710*/  FMUL.FTZ R155, R96, R133 ;  /* 0x00000085609b7220 */ /* 0x000fe20000410000 */
[----:B------:R0:W-:Y:S01]  /*4720*/  STS [R176.X4+0x87c], R153 ;  /* 0x00087c99b0007388 */ /* 0x0001e20000004800 */
[----:B------:R-:W-:Y:S02]  /*4730*/  FFMA.FTZ R16, R148, R145, R16 ;  /* 0x0000009194107223 */ /* 0x000fe40000010010 */
[----:B------:R-:W-:-:S02]  /*4740*/  FFMA.FTZ R159, -R95, R151, R154 ;  /* 0x000000975f9f7223 */ /* 0x000fc4000001019a */
[----:B------:R-:W-:Y:S02]  /*4750*/  FMUL.FTZ R154, R95, R132 ;  /* 0x000000845f9a7220 */ /* 0x000fe40000410000 */
[----:B------:R-:W-:Y:S02]  /*4760*/  FFMA.FTZ R16, R155, R152, R16 ;  /* 0x000000989b107223 */ /* 0x000fe40000010010 */
[----:B------:R-:W-:Y:S01]  /*4770*/  FMUL.FTZ R17, R68, R17 ;  /* 0x0000001144117220 */ /* 0x000fe20000410000 */
[----:B0-----:R-:W-:Y:S01]  /*4780*/  HADD2.F32 R153, -RZ, R4.H0_H0 ;  /* 0x20000004ff997230 */ /* 0x001fe20000004100 */
[----:B------:R-:W-:Y:S02]  /*4790*/  FMUL.FTZ R163, R94, R131 ;  /* 0x000000835ea37220 */ /* 0x000fe40000410000 */
[----:B------:R-:W-:Y:S01]  /*47a0*/  FFMA.FTZ R16, R154, R159, R16 ;  /* 0x0000009f9a107223 */ /* 0x000fe20000010010 */
[----:B------:R0:W-:Y:S01]  /*47b0*/  STS [R176.X4+0x880], R17 ;  /* 0x00088011b0007388 */ /* 0x0001e20000004800 */
[----:B------:R-:W-:-:S02]  /*47c0*/  FFMA.FTZ R156, -R94, R153, R156 ;  /* 0x000000995e9c7223 */ /* 0x000fc4000001019c */
[----:B------:R-:W-:Y:S02]  /*47d0*/  FFMA.FTZ R169, -R91, R157, R160 ;  /* 0x0000009d5ba97223 */ /* 0x000fe400000101a0 */
[C---:B------:R-:W-:Y:S02]  /*47e0*/  FFMA.FTZ R158, -R93.reuse, R147, R158 ;  /* 0x000000935d9e7223 */ /* 0x040fe4000001019e */
[----:B------:R-:W-:Y:S02]  /*47f0*/  FMUL.FTZ R160, R93, R130 ;  /* 0x000000825da07220 */ /* 0x000fe40000410000 */
[----:B------:R-:W-:Y:S02]  /*4800*/  FMUL.FTZ R174, R29, R174 ;  /* 0x000000ae1dae7220 */ /* 0x000fe40000410000 */
[----:B0-----:R-:W-:Y:S02]  /*4810*/  FFMA.FTZ R17, R163, R156, R16 ;  /* 0x0000009ca3117223 */ /* 0x001fe40000010010 */
[----:B------:R-:W-:Y:S01]  /*4820*/  FFMA.FTZ R173, -R89, R161, R162 ;  /* 0x000000a159ad7223 */ /* 0x000fe200000101a2 */
[----:B------:R0:W-:Y:S01]  /*4830*/  STS [R176.X4+0x854], R174 ;  /* 0x000854aeb0007388 */ /* 0x0001e20000004800 */
[----:B------:R-:W-:-:S02]  /*4840*/  FMUL.FTZ R162, R91, R18 ;  /* 0x000000125ba27220 */ /* 0x000fc40000410000 */
[----:B------:R-:W-:Y:S02]  /*4850*/  FFMA.FTZ R17, R160, R158, R17 ;  /* 0x0000009ea0117223 */ /* 0x000fe40000010011 */
[----:B------:R-:W-:Y:S02]  /*4860*/  FMUL.FTZ R149, R87, R180 ;  /* 0x000000b457957220 */ /* 0x000fe40000410000 */
[----:B------:R-:W-:Y:S02]  /*4870*/  FFMA.FTZ R17, R162, R169, R17 ;  /* 0x000000a9a2117223 */ /* 0x000fe40000010011 */
[----:B------:R-:W-:Y:S02]  /*4880*/  FFMA.FTZ R179, -R81, R175, R170 ;  /* 0x000000af51b37223 */ /* 0x000fe400000101aa */
[----:B0-----:R-:W-:Y:S02]  /*4890*/  FFMA.FTZ R174, -R87, R165, R164 ;  /* 0x000000a557ae7223 */ /* 0x001fe400000101a4 */
[----:B------:R-:W-:-:S02]  /*48a0*/  FMUL.FTZ R164, R89, R128 ;  /* 0x0000008059a47220 */ /* 0x000fc40000410000 */
[C---:B------:R-:W-:Y:S02]  /*48b0*/  FFMA.FTZ R166, -R85.reuse, R167, R166 ;  /* 0x000000a755a67223 */ /* 0x040fe400000101a6 */
[----:B------:R-:W-:Y:S02]  /*48c0*/  FFMA.FTZ R17, R164, R173, R17 ;  /* 0x000000ada4117223 */ /* 0x000fe40000010011 */
        /* <DEDUP_REMOVED lines=20> */
.L_x_3908:
[----:B------:R-:W-:Y:S05]  /*4a10*/  BSYNC B0 ;  /* 0x0000000000007941 */ /* 0x000fea0003800000 */
.L_x_3907:
[----:B------:R1:W2:Y:S01]  /*4a20*/  LDS R13, [R184.X4+0x950] ;  /* 0x00095000b80d7984 */ /* 0x0002a20000004800 */
[----:B------:R-:W-:Y:S01]  /*4a30*/  BSSY B0, `(.L_x_3909) ;  /* 0x0000006000007945 */ /* 0x000fe20003800000 */
[----:B------:R-:W-:Y:S01]  /*4a40*/  FADD.FTZ R12, R183, R186 ;  /* 0x000000bab70c7221 */ /* 0x000fe20000010000 */
[C---:B0-----:R-:W-:Y:S02]  /*4a50*/  IADD3 R16, R45.reuse, 0x80, RZ ;  /* 0x000000802d107810 */ /* 0x041fe40007ffe0ff */
[----:B------:R-:W-:Y:S01]  /*4a60*/  IADD3 R186, R45, 0xc0, RZ ;  /* 0x000000c02dba7810 */ /* 0x000fe20007ffe0ff */
[----:B------:R-:W-:Y:S05]  /*4a70*/  @!P1 BRA `(.L_x_3910) ;  /* 0x0000001000009947 */ /* 0x000fea0003800000 */
[----:B--2---:R0:W-:Y:S02]  /*4a80*/  RED.E.ADD.F32.FTZ.RN.STRONG.GPU [R14.64+-0xf00], R13 ;  /* 0xfff1000d0e00798e */ /* 0x0041e4000c10e784 */
.L_x_3910:
[----:B------:R-:W-:Y:S05]  /*4a90*/  BSYNC B0 ;  /* 0x0000000000007941 */ /* 0x000fea0003800000 */
.L_x_3909:
[-C--:B------:R-:W-:Y:S01]  /*4aa0*/  LEA.HI.SX32 R16, R16, R45.reuse, 0x1b ;  /* 0x0000002d10107211 */ /* 0x080fe200078fdaff */
[----:B------:R-:W-:Y:S01]  /*4ab0*/  BSSY B0, `(.L_x_3911) ;  /* 0x000000d000007945 */ /* 0x000fe20003800000 */
[----:B------:R-:W-:Y:S02]  /*4ac0*/  ISETP.GE.AND P6, PT, R185, 0x81, PT ;  /* 0x00000081b900780c */ /* 0x000fe40003fc6270 */
[----:B-1----:R-:W-:Y:S01]  /*4ad0*/  IADD3 R184, R45, 0x100, RZ ;  /* 0x000001002db87810 */ /* 0x002fe20007ffe0ff */
[----:B0-2---:R0:W1:Y:S01]  /*4ae0*/  LDS R13, [R16.X4+0xa50] ;  /* 0x000a5000100d7984 */ /* 0x0050620000004800 */
[----:B------:R-:W-:-:S02]  /*4af0*/  LEA.HI.SX32 R186, R186, R45, 0x1b ;  /* 0x0000002dbaba7211 */ /* 0x000fc400078fdaff */
[C---:B------:R-:W-:Y:S02]  /*4b00*/  ISETP.GE.AND P0, PT, R185.reuse, 0xc1, PT ;  /* 0x000000c1b900780c */ /* 0x040fe40003f06270 */
[C---:B------:R-:W-:Y:S02]  /*4b10*/  ISETP.GE.AND P1, PT, R185.reuse, 0x101, PT ;  /* 0x00000101b900780c */ /* 0x040fe40003f26270 */
[C---:B------:R-:W-:Y:S02]  /*4b20*/  ISETP.GE.AND P2, PT, R185.reuse, 0x141, PT ;  /* 0x00000141b900780c */ /* 0x040fe40003f46270 */
[C---:B------:R-:W-:Y:S02]  /*4b30*/  ISETP.GE.AND P3, PT, R185.reuse, 0x181, PT ;  /* 0x00000181b900780c */ /* 0x040fe40003f66270 */
[C---:B------:R-:W-:Y:S02]  /*4b40*/  ISETP.GE.AND P4, PT, R185.reuse, 0x1c1, PT ;  /* 0x000001c1b900780c */ /* 0x040fe40003f86270 */
[----:B------:R-:W-:Y:S01]  /*4b50*/  ISETP.GE.AND P5, PT, R185, 0x201, PT ;  /* 0x00000201b900780c */ /* 0x000fe20003fa6270 */
[----:B------:R-:W-:Y:S10]  /*4b60*/  @!P6 BRA `(.L_x_3912) ;  /* 0x000000100000e947 */ /* 0x000ff40003800000 */
[----:B01----:R0:W-:Y:S02]  /*4b70*/  RED.E.ADD.F32.FTZ.RN.STRONG.GPU [R14.64+-0xe00], R13 ;  /* 0xfff2000d0e00798e */ /* 0x0031e4000c10e784 */
.L_x_3912:
[----:B0-----:R-:W-:Y:S05]  /*4b80*/  BSYNC B0 ;  /* 0x0000000000007941 */ /* 0x001fea0003800000 */
.L_x_3911:
[----:B-1----:R0:W1:Y:S01]  /*4b90*/  LDS R13, [R186.X4+0xb50] ;  /* 0x000b5000ba0d7984 */ /* 0x0020620000004800 */
[----:B------:R-:W-:Y:S01]  /*4ba0*/  BSSY B0, `(.L_x_3913) ;  /* 0x0000005000007945 */ /* 0x000fe20003800000 */
[----:B------:R-:W-:-:S02]  /*4bb0*/  IADD3 R16, R45, 0x140, RZ ;  /* 0x000001402d107810 */ /* 0x000fc40007ffe0ff */
[----:B------:R-:W-:Y:S01]  /*4bc0*/  LEA.HI.SX32 R184, R184, R45, 0x1b ;  /* 0x0000002db8b87211 */ /* 0x000fe200078fdaff */
[----:B------:R-:W-:Y:S05]  /*4bd0*/  @!P0 BRA `(.L_x_3914) ;  /* 0x0000001000008947 */ /* 0x000fea0003800000 */
[----:B-1----:R1:W-:Y:S02]  /*4be0*/  RED.E.ADD.F32.FTZ.RN.STRONG.GPU [R14.64+-0xd00], R13 ;  /* 0xfff3000d0e00798e */ /* 0x0023e4000c10e784 */
.L_x_3914:
[----:B------:R-:W-:Y:S05]  /*4bf0*/  BSYNC B0 ;  /* 0x0000000000007941 */ /* 0x000fea0003800000 */
.L_x_3913:
[----:B-1----:R1:W2:Y:S01]  /*4c00*/  LDS R13, [R184.X4+0xc50] ;  /* 0x000c5000b80d7984 */ /* 0x0022a20000004800 */
[----:B------:R-:W-:Y:S01]  /*4c10*/  BSSY B0, `(.L_x_3915) ;  /* 0x0000005000007945 */ /* 0x000fe20003800000 */
[----:B0-----:R-:W-:Y:S02]  /*4c20*/  IADD3 R186, R45, 0x180, RZ ;  /* 0x000001802dba7810 */ /* 0x001fe40007ffe0ff */
[----:B------:R-:W-:Y:S01]  /*4c30*/  LEA.HI.SX32 R16, R16, R45, 0x1b ;  /* 0x0000002d10107211 */ /* 0x000fe200078fdaff */
[----:B------:R-:W-:Y:S05]  /*4c40*/  @!P1 BRA `(.L_x_3916) ;  /* 0x0000001000009947 */ /* 0x000fea0003800000 */
[----:B--2---:R0:W-:Y:S02]  /*4c50*/  RED.E.ADD.F32.FTZ.RN.STRONG.GPU [R14.64+-0xc00], R13 ;  /* 0xfff4000d0e00798e */ /* 0x0041e4000c10e784 */
.L_x_3916:
[----:B------:R-:W-:Y:S05]  /*4c60*/  BSYNC B0 ;  /* 0x0000000000007941 */ /* 0x000fea0003800000 */
.L_x_3915:
[----:B0-2---:R0:W2:Y:S01]  /*4c70*/  LDS R13, [R16.X4+0xd50] ;  /* 0x000d5000100d7984 */ /* 0x0050a20000004800 */
[----:B------:R-:W-:Y:S01]  /*4c80*/  BSSY B0, `(.L_x_3917) ;  /* 0x0000005000007945 */ /* 0x000fe20003800000 */
[----:B-1----:R-:W-:Y:S02]  /*4c90*/  IADD3 R184, R45, 0x1c0, RZ ;  /* 0x000001c02db87810 */ /* 0x002fe40007ffe0ff */
[----:B------:R-:W-:Y:S01]  /*4ca0*/  LEA.HI.SX32 R186, R186, R45, 0x1b ;  /* 0x0000002dbaba7211 */ /* 0x000fe200078fdaff */
[----:B------:R-:W-:Y:S05]  /*4cb0*/  @!P2 BRA `(.L_x_3918) ;  /* 0x000000100000a947 */ /* 0x000fea0003800000 */
[----:B--2---:R1:W-:Y:S02]  /*4cc0*/  RED.E.ADD.F32.FTZ.RN.STRONG.GPU [R14.64+-0xb00], R13 ;  /* 0xfff5000d0e00798e */ /* 0x0043e4000c10e784 */
.L_x_3918:
[----:B------:R-:W-:Y:S05]  /*4cd0*/  BSYNC B0 ;  /* 0x0000000000007941 */ /* 0x000fea0003800000 */
.L_x_3917:
[----:B-12---:R1:W2:Y:S01]  /*4ce0*/  LDS R13, [R186.X4+0xe50] ;  /* 0x000e5000ba0d7984 */ /* 0x0062a20000004800 */
[----:B------:R-:W-:Y:S01]  /*4cf0*/  BSSY B0, `(.L_x_3919) ;  /* 0x0000005000007945 */ /* 0x000fe20003800000 */
[----:B0-----:R-:W-:-:S02]  /*4d00*/  IADD3 R16, R45, 0x200, RZ ;  /* 0x000002002d107810 */ /* 0x001fc40007ffe0ff */
[----:B------:R-:W-:Y:S01]  /*4d10*/  LEA.HI.SX32 R184, R184, R45, 0x1b ;  /* 0x0000002db8b87211 */ /* 0x000fe200078fdaff */
[----:B------:R-:W-:Y:S05]  /*4d20*/  @!P3 BRA `(.L_x_3920) ;  /* 0x000000100000b947 */ /* 0x000fea0003800000 */
[----:B--2---:R0:W-:Y:S02]  /*4d30*/  RED.E.ADD.F32.FTZ.RN.STRONG.GPU [R14.64+-0xa00], R13 ;  /* 0xfff6000d0e00798e */ /* 0x0041e4000c10e784 */
.L_x_3920:
[----:B------:R-:W-:Y:S05]  /*4d40*/  BSYNC B0 ;  /* 0x0000000000007941 */ /* 0x000fea0003800000 */
.L_x_3919:
[----:B0-2---:R0:W2:Y:S01]  /*4d50*/  LDS R13, [R184.X4+0xf50] ;  /* 0x000f5000b80d7984 */ /* 0x0050a20000004800 */
[----:B------:R-:W-:Y:S01]  /*4d60*/  BSSY B0, `(.L_x_3921) ;  /* 0x0000004000007945 */ /* 0x000fe20003800000 */
[----:B------:R-:W-:Y:S01]  /*4d70*/  LEA.HI.SX32 R16, R16, R45, 0x1b ;  /* 0x0000002d10107211 */ /* 0x000fe200078fdaff */
[----:B------:R-:W-:Y:S05]  /*4d80*/  @!P4 BRA `(.L_x_3922) ;  /* 0x000000100000c947 */ /* 0x000fea0003800000 */
[----:B--2---:R2:W-:Y:S02]  /*4d90*/  RED.E.ADD.F32.FTZ.RN.STRONG.GPU [R14.64+-0x900], R13 ;  /* 0xfff7000d0e00798e */ /* 0x0045e4000c10e784 */
.L_x_3922:
[----:B------:R-:W-:Y:S05]  /*4da0*/  BSYNC B0 ;  /* 0x0000000000007941 */ /* 0x000fea0003800000 */
.L_x_3921:
[----:B--2---:R2:W3:Y:S01]  /*4db0*/  LDS R13, [R16.X4+0x1050] ;  /* 0x00105000100d7984 */ /* 0x0044e20000004800 */
[----:B------:R-:W-:Y:S01]  /*4dc0*/  BSSY B0, `(.L_x_3923) ;  /* 0x0000005000007945 */ /* 0x000fe20003800000 */
[C---:B0-----:R-:W-:Y:S02]  /*4dd0*/  IADD3 R184, R45.reuse, 0x240, RZ ;  /* 0x000002402db87810 */ /* 0x041fe40007ffe0ff */
[----:B-1----:R-:W-:Y:S01]  /*4de0*/  IADD3 R186, R45, 0x280, RZ ;  /* 0x000002802dba7810 */ /* 0x002fe20007ffe0ff */
[----:B------:R-:W-:Y:S05]  /*4df0*/  @!P5 BRA `(.L_x_3924) ;  /* 0x000000100000d947 */ /* 0x000fea0003800000 */
[----:B---3--:R0:W-:Y:S02]  /*4e00*/  RED.E.ADD.F32.FTZ.RN.STRONG.GPU [R14.64+-0x800], R13 ;  /* 0xfff8000d0e00798e */ /* 0x0081e4000c10e784 */
.L_x_3924:
[----:B------:R-:W-:Y:S05]  /*4e10*/  BSYNC B0 ;  /* 0x0000000000007941 */ /* 0x000fea0003800000 */
.L_x_3923:
[----:B------:R-:W-:Y:S01]  /*4e20*/  LEA.HI.SX32 R184, R184, R45, 0x1b ;  /* 0x0000002db8b87211 */ /* 0x000fe200078fdaff */
[----:B------:R-:W-:Y:S01]  /*4e30*/  BSSY B0, `(.L_x_3925) ;  /* 0x000000d000007945 */ /* 0x000fe20003800000 */
[----:B------:R-:W-:-:S02]  /*4e40*/  ISETP.GE.AND P6, PT, R185, 0x241, PT ;  /* 0x00000241b900780c */ /* 0x000fc40003fc6270 */
[----:B--2---:R-:W-:Y:S01]  /*4e50*/  IADD3 R16, R45, 0x2c0, RZ ;  /* 0x000002c02d107810 */ /* 0x004fe20007ffe0ff */
[----:B0--3--:R0:W1:Y:S01]  /*4e60*/  LDS R13, [R184.X4+0x1150] ;  /* 0x00115000b80d7984 */ /* 0x0090620000004800 */
        /* <DEDUP_REMOVED lines=8> */
[----:B01----:R0:W-:Y:S02]  /*4ef0*/  RED.E.ADD.F32.FTZ.RN.STRONG.GPU [R14.64+-0x700], R13 ;  /* 0xfff9000d0e00798e */ /* 0x0031e4000c10e784 */
.L_x_3926:
[----:B0-----:R-:W-:Y:S05]  /*4f00*/  BSYNC B0 ;  /* 0x0000000000007941 */ /* 0x001fea0003800000 */
.L_x_3925:
[----:B-1----:R0:W1:Y:S01]  /*4f10*/  LDS R13, [R186.X4+0x1250] ;  /* 0x00125000ba0d7984 */ /* 0x0020620000004800 */
[----:B------:R-:W-:Y:S01]  /*4f20*/  BSSY B0, `(.L_x_3927) ;  /* 0x0000005000007945 */ /* 0x000fe20003800000 */
[----:B------:R-:W-:Y:S02]  /*4f30*/  IADD3 R184, R45, 0x300, RZ ;  /* 0x000003002db87810 */ /* 0x000fe40007ffe0ff */
[----:B------:R-:W-:Y:S01]  /*4f40*/  LEA.HI.SX32 R16, R16, R45, 0x1b ;  /* 0x0000002d10107211 */ /* 0x000fe200078fdaff */
[----:B------:R-:W-:Y:S05]  /*4f50*/  @!P0 BRA `(.L_x_3928) ;  /* 0x0000001000008947 */ /* 0x000fea0003800000 */
[----:B-1----:R1:W-:Y:S02]  /*4f60*/  RED.E.ADD.F32.FTZ.RN.STRONG.GPU [R14.64+-0x600], R13 ;  /* 0xfffa000d0e00798e */ /* 0x0023e4000c10e784 */
.L_x_3928:
[----:B------:R-:W-:Y:S05]  /*4f70*/  BSYNC B0 ;  /* 0x0000000000007941 */ /* 0x000fea0003800000 */
.L_x_3927:
[----:B-1----:R1:W2:Y:S01]  /*4f80*/  LDS R13, [R16.X4+0x1350] ;  /* 0x00135000100d7984 */ /* 0x0022a20000004800 */
[----:B------:R-:W-:Y:S01]  /*4f90*/  BSSY B0, `(.L_x_3929) ;  /* 0x0000005000007945 */ /* 0x000fe20003800000 */
[----:B0-----:R-:W-:-:S02]  /*4fa0*/  IADD3 R186, R45, 0x340, RZ ;  /* 0x000003402dba7810 */ /* 0x001fc40007ffe0ff */
[----:B------:R-:W-:Y:S01]  /*4fb0*/  LEA.HI.SX32 R184, R184, R45, 0x1b ;  /* 0x0000002db8b87211 */ /* 0x000fe200078fdaff */
[----:B------:R-:W-:Y:S05]  /*4fc0*/  @!P1 BRA `(.L_x_3930) ;  /* 0x0000001000009947 */ /* 0x000fea0003800000 */
[----:B--2---:R0:W-:Y:S02]  /*4fd0*/  RED.E.ADD.F32.FTZ.RN.STRONG.GPU [R14.64+-0x500], R13 ;  /* 0xfffb000d0e00798e */ /* 0x0041e4000c10e784 */
.L_x_3930:
[----:B------:R-:W-:Y:S05]  /*4fe0*/  BSYNC B0 ;  /* 0x0000000000007941 */ /* 0x000fea0003800000 */
.L_x_3929:
[----:B0-2---:R0:W2:Y:S01]  /*4ff0*/  LDS R13, [R184.X4+0x1450] ;  /* 0x00145000b80d7984 */ /* 0x0050a20000004800 */
[----:B------:R-:W-:Y:S01]  /*5000*/  BSSY B0, `(.L_x_3931) ;  /* 0x0000005000007945 */ /* 0x000fe20003800000 */
[----:B-1----:R-:W-:Y:S02]  /*5010*/  IADD3 R16, R45, 0x380, RZ ;  /* 0x000003802d107810 */ /* 0x002fe40007ffe0ff */
[----:B------:R-:W-:Y:S01]  /*5020*/  LEA.HI.SX32 R186, R186, R45, 0x1b ;  /* 0x0000002dbaba7211 */ /* 0x000fe200078fdaff */
[----:B------:R-:W-:Y:S05]  /*5030*/  @!P2 BRA `(.L_x_3932) ;  /* 0x000000100000a947 */ /* 0x000fea0003800000 */
[----:B--2---:R1:W-:Y:S02]  /*5040*/  RED.E.ADD.F32.FTZ.RN.STRONG.GPU [R14.64+-0x400], R13 ;  /* 0xfffc000d0e00798e */ /* 0x0043e4000c10e784 */
.L_x_3932:
[----:B------:R-:W-:Y:S05]  /*5050*/  BSYNC B0 ;  /* 0x0000000000007941 */ /* 0x000fea0003800000 */
.L_x_3931:
[----:B-12---:R1:W2:Y:S01]  /*5060*/  LDS R13, [R186.X4+0x1550] ;  /* 0x00155000ba0d7984 */ /* 0x0062a20000004800 */
[----:B------:R-:W-:Y:S01]  /*5070*/  BSSY B0, `(.L_x_3933) ;  /* 0x0000005000007945 */ /* 0x000fe20003800000 */
[----:B0-----:R-:W-:Y:S02]  /*5080*/  IADD3 R184, R45, 0x3c0, RZ ;  /* 0x000003c02db87810 */ /* 0x001fe40007ffe0ff */
[----:B------:R-:W-:Y:S01]  /*5090*/  LEA.HI.SX32 R16, R16, R45, 0x1b ;  /* 0x0000002d10107211 */ /* 0x000fe200078fdaff */
[----:B------:R-:W-:Y:S05]  /*50a0*/  @!P3 BRA `(.L_x_3934) ;  /* 0x000000100000b947 */ /* 0x000fea0003800000 */
[----:B--2---:R0:W-:Y:S02]  /*50b0*/  RED.E.ADD.F32.FTZ.RN.STRONG.GPU [R14.64+-0x300], R13 ;  /* 0xfffd000d0e00798e */ /* 0x0041e4000c10e784 */
.L_x_3934:
[----:B------:R-:W-:Y:S05]  /*50c0*/  BSYNC B0 ;  /* 0x0000000000007941 */ /* 0x000fea0003800000 */
.L_x_3933:
[----:B0-2---:R0:W2:Y:S01]  /*50d0*/  LDS R13, [R16.X4+0x1650] ;  /* 0x00165000100d7984 */ /* 0x0050a20000004800 */
[----:B------:R-:W-:Y:S01]  /*50e0*/  BSSY B0, `(.L_x_3935) ;  /* 0x0000004000007945 */ /* 0x000fe20003800000 */
[----:B------:R-:W-:Y:S01]  /*50f0*/  LEA.HI.SX32 R184, R184, R45, 0x1b ;  /* 0x0000002db8b87211 */ /* 0x000fe200078fdaff */
[----:B------:R-:W-:Y:S05]  /*5100*/  @!P4 BRA `(.L_x_3936) ;  /* 0x000000100000c947 */ /* 0x000fea0003800000 */
[----:B--2---:R2:W-:Y:S02]  /*5110*/  RED.E.ADD.F32.FTZ.RN.STRONG.GPU [R14.64+-0x200], R13 ;  /* 0xfffe000d0e00798e */ /* 0x0045e4000c10e784 */
.L_x_3936:
[----:B------:R-:W-:Y:S05]  /*5120*/  BSYNC B0 ;  /* 0x0000000000007941 */ /* 0x000fea0003800000 */
.L_x_3935:
[----:B--2---:R2:W3:Y:S01]  /*5130*/  LDS R13, [R184.X4+0x1750] ;  /* 0x00175000b80d7984 */ /* 0x0044e20000004800 */
[----:B------:R-:W-:Y:S01]  /*5140*/  BSSY B0, `(.L_x_3937) ;  /* 0x0000003000007945 */ /* 0x000fe20003800000 */
[----:B------:R-:W-:Y:S05]  /*5150*/  @!P5 BRA `(.L_x_3938) ;  /* 0x000000100000d947 */ /* 0x000fea0003800000 */
[----:B---3--:R3:W-:Y:S02]  /*5160*/  RED.E.ADD.F32.FTZ.RN.STRONG.GPU [R14.64+-0x100], R13 ;  /* 0xffff000d0e00798e */ /* 0x0087e4000c10e784 */
.L_x_3938:
[----:B------:R-:W-:Y:S05]  /*5170*/  BSYNC B0 ;  /* 0x0000000000007941 */ /* 0x000fea0003800000 */
.L_x_3937:
[----:B---3--:R-:W3:Y:S01]  /*5180*/  SHFL.DOWN PT, R15, R126, 0x1, 0x1f ;  /* 0x08201f007e0f7f89 */ /* 0x008ee200000e0000 */
[C---:B------:R-:W-:Y:S01]  /*5190*/  ISETP.GT.AND P0, PT, R44.reuse, 0x1e, PT ;  /* 0x0000001e2c00780c */ /* 0x040fe20003f04270 */
[----:B------:R-:W-:Y:S01]  /*51a0*/  FMUL.FTZ R14, R59, R178 ;  /* 0x000000b23b0e7220 */ /* 0x000fe20000410000 */
[----:B------:R-:W-:Y:S01]  /*51b0*/  ISETP.NE.AND P1, PT, R44, RZ, PT ;  /* 0x000000ff2c00720c */ /* 0x000fe20003f25270 */
[----:B------:R-:W4:Y:S01]  /*51c0*/  SHFL.DOWN PT, R13, R12, 0x1, 0x1f ;  /* 0x08201f000c0d7f89 */ /* 0x000f2200000e0000 */
[----:B------:R-:W-:Y:S01]  /*51d0*/  ISETP.NE.AND P2, PT, R45, RZ, PT ;  /* 0x000000ff2d00720c */ /* 0x000fe20003f45270 */
[----:B------:R-:W-:Y:S01]  /*51e0*/  FMUL.FTZ R14, R179, R14 ;  /* 0x0000000eb30e7220 */ /* 0x000fe20000410000 */
[----:B------:R-:W-:Y:S01]  /*51f0*/  BSSY B0, `(.L_x_3939) ;  /* 0x0000074000007945 */ /* 0x000fe20003800000 */
[----:B------:R-:W-:-:S02]  /*5200*/  FADD.FTZ R65, R176, R65 ;  /* 0x00000041b0417221 */ /* 0x000fc40000010000 */
[----:B------:R-:W-:Y:S02]  /*5210*/  FFMA.FTZ R14, R175, R178, R14 ;  /* 0x000000b2af0e7223 */ /* 0x000fe4000001000e */
[----:B------:R-:W-:Y:S02]  /*5220*/  FADD.FTZ R78, R177, R78 ;  /* 0x0000004eb14e7221 */ /* 0x000fe40000010000 */
[----:B------:R-:W-:Y:S02]  /*5230*/  FADD.FTZ R103, R14, R103 ;  /* 0x000000670e677221 */ /* 0x000fe40000010000 */
[----:B------:R-:W-:Y:S02]  /*5240*/  FMUL.FTZ R14, R59, R128 ;  /* 0x000000803b0e7220 */ /* 0x000fe40000410000 */
[----:B------:R-:W-:Y:S02]  /*5250*/  FADD.FTZ R67, R170, R67 ;  /* 0x00000043aa437221 */ /* 0x000fe40000010000 */
[----:B------:R-:W-:-:S02]  /*5260*/  FMUL.FTZ R173, R173, R14 ;  /* 0x0000000eadad7220 */ /* 0x000fc40000410000 */
[----:B------:R-:W-:Y:S02]  /*5270*/  FMUL.FTZ R14, R59, R18 ;  /* 0x000000123b0e7220 */ /* 0x000fe40000410000 */
[----:B---3--:R-:W-:Y:S02]  /*5280*/  @!P0 FADD.FTZ R126, R126, R15 ;  /* 0x0000000f7e7e8221 */ /* 0x008fe40000010000 */
[----:B------:R-:W-:Y:S02]  /*5290*/  FMUL.FTZ R14, R169, R14 ;  /* 0x0000000ea90e7220 */ /* 0x000fe40000410000 */
[----:B----4-:R-:W-:Y:S01]  /*52a0*/  @!P0 FADD.FTZ R12, R12, R13 ;  /* 0x0000000d0c0c8221 */ /* 0x010fe20000010000 */
[----:B------:R-:W3:Y:S01]  /*52b0*/  SHFL.DOWN PT, R15, R126, 0x2, 0x1f ;  /* 0x08401f007e0f7f89 */ /* 0x000ee200000e0000 */
[----:B------:R-:W-:Y:S01]  /*52c0*/  ISETP.GT.AND P0, PT, R44, 0x1d, PT ;  /* 0x0000001d2c00780c */ /* 0x000fe20003f04270 */
[----:B------:R-:W-:Y:S02]  /*52d0*/  FFMA.FTZ R157, R157, R18, R14 ;  /* 0x000000129d9d7223 */ /* 0x000fe4000001000e */
[----:B------:R-:W4:Y:S01]  /*52e0*/  SHFL.DOWN PT, R13, R12, 0x2, 0x1f ;  /* 0x08401f000c0d7f89 */ /* 0x000f2200000e0000 */
[----:B------:R-:W-:-:S02]  /*52f0*/  FMUL.FTZ R14, R59, R132 ;  /* 0x000000843b0e7220 */ /* 0x000fc40000410000 */
[----:B------:R-:W-:Y:S02]  /*5300*/  FFMA.FTZ R128, R161, R128, R173 ;  /* 0x00000080a1807223 */ /* 0x000fe400000100ad */
        /* <DEDUP_REMOVED lines=8> */
[----:B---3--:R-:W-:Y:S02]  /*5390*/  @!P0 FADD.FTZ R126, R126, R15 ;  /* 0x0000000f7e7e8221 */ /* 0x008fe40000010000 */
[C---:B------:R-:W-:Y:S02]  /*53a0*/  FMUL.FTZ R14, R59.reuse, R140 ;  /* 0x0000008c3b0e7220 */ /* 0x040fe40000410000 */
[----:B----4-:R-:W-:Y:S01]  /*53b0*/  @!P0 FADD.FTZ R12, R12, R13 ;  /* 0x0000000d0c0c8221 */ /* 0x010fe20000010000 */
[----:B------:R-:W3:Y:S01]  /*53c0*/  SHFL.DOWN PT, R17, R126, 0x4, 0x1f ;  /* 0x08801f007e117f89 */ /* 0x000ee200000e0000 */
[----:B------:R-:W-:Y:S01]  /*53d0*/  ISETP.GT.AND P0, PT, R44, 0x1b, PT ;  /* 0x0000001b2c00780c */ /* 0x000fe20003f04270 */
[----:B------:R-:W-:-:S02]  /*53e0*/  FMUL.FTZ R13, R59, R182 ;  /* 0x000000b63b0d7220 */ /* 0x000fc40000410000 */
[----:B------:R-:W4:Y:S01]  /*53f0*/  SHFL.DOWN PT, R15, R12, 0x4, 0x1f ;  /* 0x08801f000c0f7f89 */ /* 0x000f2200000e0000 */
[----:B------:R-:W-:Y:S02]  /*5400*/  FMUL.FTZ R137, R137, R14 ;  /* 0x0000000e89897220 */ /* 0x000fe40000410000 */
[----:B------:R-:W-:Y:S02]  /*5410*/  FMUL.FTZ R13, R168, R13 ;  /* 0x0000000da80d7220 */ /* 0x000fe40000410000 */
[----:B------:R-:W-:Y:S02]  /*5420*/  FMUL.FTZ R14, R59, R122 ;  /* 0x0000007a3b0e7220 */ /* 0x000fe40000410000 */
[----:B------:R-:W-:Y:S02]  /*5430*/  FFMA.FTZ R171, R171, R182, R13 ;  /* 0x000000b6abab7223 */ /* 0x000fe4000001000d */
[----:B------:R-:W-:Y:S02]  /*5440*/  FMUL.FTZ R13, R59, R172 ;  /* 0x000000ac3b0d7220 */ /* 0x000fe40000410000 */
[----:B------:R-:W-:-:S02]  /*5450*/  FMUL.FTZ R27, R27, R14 ;  /* 0x0000000e1b1b7220 */ /* 0x000fc40000410000 */
[----:B------:R-:W-:Y:S02]  /*5460*/  FMUL.FTZ R166, R166, R13 ;  /* 0x0000000da6a67220 */ /* 0x000fe40000410000 */
[C---:B------:R-:W-:Y:S02]  /*5470*/  FMUL.FTZ R13, R59.reuse, R180 ;  /* 0x000000b43b0d7220 */ /* 0x040fe40000410000 */
[----:B------:R-:W-:Y:S02]  /*5480*/  FMUL.FTZ R14, R59, R142 ;  /* 0x0000008e3b0e7220 */ /* 0x000fe40000410000 */
[----:B------:R-:W-:Y:S02]  /*5490*/  FMUL.FTZ R13, R174, R13 ;  /* 0x0000000dae0d7220 */ /* 0x000fe40000410000 */
[----:B---3--:R-:W-:Y:S02]  /*54a0*/  @!P0 FADD.FTZ R126, R126, R17 ;  /* 0x000000117e7e8221 */ /* 0x008fe40000010000 */
[----:B------:R-:W-:-:S02]  /*54b0*/  FFMA.FTZ R165, R165, R180, R13 ;  /* 0x000000b4a5a57223 */ /* 0x000fc4000001000d */
[----:B----4-:R-:W-:Y:S01]  /*54c0*/  @!P0 FADD.FTZ R12, R12, R15 ;  /* 0x0000000f0c0c8221 */ /* 0x010fe20000010000 */
[----:B------:R-:W3:Y:S01]  /*54d0*/  SHFL.DOWN PT, R17, R126, 0x8, 0x1f ;  /* 0x09001f007e117f89 */ /* 0x000ee200000e0000 */
[----:B------:R-:W-:Y:S01]  /*54e0*/  ISETP.GT.AND P0, PT, R44, 0x17, PT ;  /* 0x000000172c00780c */ /* 0x000fe20003f04270 */
[----:B------:R-:W-:Y:S02]  /*54f0*/  FMUL.FTZ R13, R59, R130 ;  /* 0x000000823b0d7220 */ /* 0x000fe40000410000 */
[----:B------:R-:W4:Y:S01]  /*5500*/  SHFL.DOWN PT, R15, R12, 0x8, 0x1f ;  /* 0x09001f000c0f7f89 */ /* 0x000f2200000e0000 */
[----:B------:R-:W-:Y:S02]  /*5510*/  FMUL.FTZ R14, R125, R14 ;  /* 0x0000000e7d0e7220 */ /* 0x000fe40000410000 */
[----:B------:R-:W-:Y:S02]  /*5520*/  FMUL.FTZ R158, R158, R13 ;  /* 0x0000000d9e9e7220 */ /* 0x000fe40000410000 */
[----:B------:R-:W-:-:S02]  /*5530*/  FMUL.FTZ R13, R59, R131 ;  /* 0x000000833b0d7220 */ /* 0x000fc40000410000 */
[----:B------:R-:W-:Y:S02]  /*5540*/  FFMA.FTZ R166, R167, R172, R166 ;  /* 0x000000aca7a67223 */ /* 0x000fe400000100a6 */
[----:B------:R-:W-:Y:S02]  /*5550*/  FMUL.FTZ R156, R156, R13 ;  /* 0x0000000d9c9c7220 */ /* 0x000fe40000410000 */
[----:B------:R-:W-:Y:S02]  /*5560*/  FMUL.FTZ R13, R59, R133 ;  /* 0x000000853b0d7220 */ /* 0x000fe40000410000 */
[----:B------:R-:W-:Y:S02]  /*5570*/  FFMA.FTZ R158, R147, R130, R158 ;  /* 0x00000082939e7223 */ /* 0x000fe4000001009e */
[----:B------:R-:W-:Y:S02]  /*5580*/  FMUL.FTZ R152, R152, R13 ;  /* 0x0000000d98987220 */ /* 0x000fe40000410000 */
        /* <DEDUP_REMOVED lines=19> */
[----:B---3--:R-:W-:Y:S02]  /*56c0*/  @!P0 FADD.FTZ R126, R126, R17 ;  /* 0x000000117e7e8221 */ /* 0x008fe40000010000 */
[----:B------:R-:W-:Y:S02]  /*56d0*/  FADD.FTZ R71, R160, R71 ;  /* 0x00000047a0477221 */ /* 0x000fe40000010000 */
[----:B----4-:R-:W-:Y:S01]  /*56e0*/  @!P0 FADD.FTZ R12, R12, R15 ;  /* 0x0000000f0c0c8221 */ /* 0x010fe20000010000 */
[----:B------:R-:W-:Y:S01]  /*56f0*/  MOV R13, R126 ;  /* 0x0000007e000d7202 */ /* 0x000fe20000000f00 */
[----:B------:R-:W-:-:S02]  /*5700*/  FADD.FTZ R107, R128, R107 ;  /* 0x0000006b806b7221 */ /* 0x000fc40000010000 */
[----:B------:R-:W-:Y:S02]  /*5710*/  FADD.FTZ R84, R163, R84 ;  /* 0x00000054a3547221 */ /* 0x000fe40000010000 */
        /* <DEDUP_REMOVED lines=22> */
[----:B---3--:R-:W-:Y:S01]  /*5880*/  ISETP.NE.AND P0, PT, R35, c[0x0][0x174], PT ;  /* 0x00005d0023007a0c */ /* 0x008fe20003f05270 */
[----:B------:R-:W3:Y:S01]  /*5890*/  LDS.64 R14, [0x18e0] ;  /* 0x0018e000ff0e7984 */ /* 0x000ee20000000a00 */
[----:B------:R-:W-:-:S11]  /*58a0*/  SHF.L.U32 R18, R63, 0x2, RZ ;  /* 0x000000023f127819 */ /* 0x000fd600000006ff */
[----:B0-----:R-:W0:Y:S04]  /*58b0*/  @P0 LDS R16, [R18+0x3210] ;  /* 0x0032100012100984 */ /* 0x001e280000000800 */
[----:B------:R-:W4:Y:S01]  /*58c0*/  @P0 LDS R17, [R18+0x2e10] ;  /* 0x002e100012110984 */ /* 0x000f220000000800 */
[----:B---3--:R-:W-:Y:S02]  /*58d0*/  FADD.FTZ R13, R13, R15 ;  /* 0x0000000f0d0d7221 */ /* 0x008fe40000010000 */
[----:B------:R-:W-:Y:S02]  /*58e0*/  FADD.FTZ R12, R12, R14 ;  /* 0x0000000e0c0c7221 */ /* 0x000fe40000010000 */
[----:B0-----:R-:W-:Y:S02]  /*58f0*/  @P0 FADD.FTZ R13, R13, R16 ;  /* 0x000000100d0d0221 */ /* 0x001fe40000010000 */
[----:B----4-:R-:W-:-:S03]  /*5900*/  @P0 FADD.FTZ R12, R12, R17 ;  /* 0x000000110c0c0221 */ /* 0x010fc60000010000 */
[----:B------:R0:W-:Y:S04]  /*5910*/  STS [R18+0x3210], R13 ;  /* 0x0032100d12007388 */ /* 0x0001e80000000800 */
[----:B------:R0:W-:Y:S02]  /*5920*/  STS [R18+0x2e10], R12 ;  /* 0x002e100c12007388 */ /* 0x0001e40000000800 */
.L_x_3940:
[----:B---3--:R-:W-:Y:S05]  /*5930*/  BSYNC B0 ;  /* 0x0000000000007941 */ /* 0x008fea0003800000 */
.L_x_3939:
[----:B------:R-:W-:Y:S02]  /*5940*/  IADD3 R63, R63, 0x1, RZ ;  /* 0x000000013f3f7810 */ /* 0x000fe40007ffe0ff */
[----:B------:R-:W-:Y:S02]  /*5950*/  IADD3 R76, P1, R76, 0x1, RZ ;  /* 0x000000014c4c7810 */ /* 0x000fe40007f3e0ff */
[----:B------:R-:W-:Y:S02]  /*5960*/  ISETP.GE.AND P0, PT, R63, c[0x0][0x16c], PT ;  /* 0x00005b003f007a0c */ /* 0x000fe40003f06270 */
[----:B------:R-:W-:-:S11]  /*5970*/  IADD3.X R61, RZ, R61, RZ, P1, !PT ;  /* 0x0000003dff3d7210 */ /* 0x000fd60000ffe4ff */
[----:B012---:R-:W-:Y:S01]  /*5980*/  @P0 CALL.REL.NOINC `(.L_x_3893) ;  /* 0x0000001000000944 */ /* 0x007fe20003c00000 */
[----:B------:R-:W-:Y:S05]  /*5990*/  BRA `(.L_x_3941) ;  /* 0xffffcb3000007947 */ /* 0x000fea000383ffff */
.L_x_3893:
[----:B------:R-:W-:Y:S01]  /*59a0*/  BAR.SYNC.DEFER_BLOCKING 0x0 ;  /* 0x0000000000007b1d */ /* 0x000fe20000010000 */
[----:B------:R-:W-:Y:S01]  /*59b0*/  F2FP.PACK_AB R95, R73, R86 ;  /* 0x00000056495f723e */ /* 0x000fe200000000ff */
[----:B------:R-:W-:Y:S01]  /*59c0*/  IMAD R0, R50, c[0x0][0x2e0], RZ ;  /* 0x0000b80032007a24 */ /* 0x000fe200078e02ff */
[----:B------:R-:W-:Y:S01]  /*59d0*/  F2FP.PACK_AB R94, R75, R88 ;  /* 0x000000584b5e723e */ /* 0x000fe200000000ff */
[----:B------:R-:W-:Y:S01]  /*59e0*/  FADD.FTZ R46, R46, R118 ;  /* 0x000000762e2e7221 */ /* 0x000fe20000010000 */
[----:B------:R-:W-:Y:S01]  /*59f0*/  F2FP.PACK_AB R93, R77, R90 ;  /* 0x0000005a4d5d723e */ /* 0x000fe200000000ff */
[----:B------:R-:W-:Y:S01]  /*5a00*/  IMAD R13, R53, c[0x0][0x2e4], R0 ;  /* 0x0000b900350d7a24 */ /* 0x000fe200078e0200 */
[----:B------:R-:W-:Y:S01]  /*5a10*/  F2FP.PACK_AB R92, R79, R92 ;  /* 0x0000005c4f5c723e */ /* 0x000fe200000000ff */
[----:B------:R-:W-:Y:S01]  /*5a20*/  IMAD R0, R146, c[0x0][0x2d8], RZ ;  /* 0x0000b60092007a24 */ /* 0x000fe200078e02ff */
[----:B------:R-:W-:Y:S01]  /*5a30*/  F2FP.PACK_AB R87, R65, R78 ;  /* 0x0000004e4157723e */ /* 0x000fe200000000ff */
[----:B------:R-:W-:Y:S01]  /*5a40*/  IMAD R26, R50, c[0x0][0x300], RZ ;  /* 0x0000c000321a7a24 */ /* 0x000fe200078e02ff */
[----:B------:R-:W-:Y:S01]  /*5a50*/  F2FP.PACK_AB R86, R67, R80 ;  /* 0x000000504356723e */ /* 0x000fe200000000ff */
[----:B------:R-:W-:Y:S01]  /*5a60*/  IMAD R17, R49, c[0x0][0x2dc], R0 ;  /* 0x0000b70031117a24 */ /* 0x000fe200078e0200 */
[----:B------:R-:W-:-:S02]  /*5a70*/  F2FP.PACK_AB R85, R69, R82 ;  /* 0x000000524555723e */ /* 0x000fc400000000ff */
[----:B------:R-:W-:Y:S02]  /*5a80*/  F2FP.PACK_AB R84, R71, R84 ;  /* 0x000000544754723e */ /* 0x000fe400000000ff */
[----:B------:R-:W-:Y:S02]  /*5a90*/  MOV R14, R2 ;  /* 0x00000002000e7202 */ /* 0x000fe40000000f00 */
[----:B------:R-:W-:Y:S02]  /*5aa0*/  MOV R15, R3 ;  /* 0x00000003000f7202 */ /* 0x000fe40000000f00 */
[----:B------:R-:W-:Y:S02]  /*5ab0*/  F2FP.PACK_AB R16, R117, R118 ;  /* 0x000000767510723e */ /* 0x000fe400000000ff */
[----:B------:R-:W-:Y:S01]  /*5ac0*/  F2FP.PACK_AB R18, R113, R114 ;  /* 0x000000727112723e */ /* 0x000fe200000000ff */
[----:B------:R-:W-:Y:S01]  /*5ad0*/  STS.128 [R55.X16], R92 ;  /* 0x0000005c37007388 */ /* 0x000fe2000000cc00 */
[----:B------:R-:W-:Y:S01]  /*5ae0*/  IMAD.WIDE.U32 R2, R53, c[0x0][0x2e0], R14 ;  /* 0x0000b80035027a25 */ /* 0x000fe200078e000e */
[----:B------:R-:W-:-:S02]  /*5af0*/  F2FP.PACK_AB R19, R111, R112 ;  /* 0x000000706f13723e */ /* 0x000fc400000000ff */
[----:B------:R-:W-:Y:S01]  /*5b00*/  STS.128 [R55.X16+0x10], R84 ;  /* 0x0000105437007388 */ /* 0x000fe2000000cc00 */
[----:B------:R-:W-:-:S06]  /*5b10*/  NOP ;  /* 0x0000000000007918 */ /* 0x000fcc0000000000 */
[----:B------:R-:W0:Y:S01]  /*5b20*/  LDS.128 R4, [R31.X16] ;  /* 0x000000001f047984 */ /* 0x000e22000000cc00 */
[----:B------:R-:W-:Y:S01]  /*5b30*/  IADD3 R3, R3, R13, RZ ;  /* 0x0000000d03037210 */ /* 0x000fe20007ffe0ff */
[----:B------:R-:W-:Y:S01]  /*5b40*/  FADD.FTZ R13, R46, R117 ;  /* 0x000000752e0d7221 */ /* 0x000fe20000010000 */
[----:B------:R-:W-:Y:S01]  /*5b50*/  F2FP.PACK_AB R63, R103, R104 ;  /* 0x00000068673f723e */ /* 0x000fe200000000ff */
[----:B------:R-:W1:Y:S01]  /*5b60*/  LDS.128 R8, [R31.X16+0x200] ;  /* 0x000200001f087984 */ /* 0x000e62000000cc00 */
[----:B------:R-:W-:Y:S01]  /*5b70*/  F2FP.PACK_AB R62, R105, R106 ;  /* 0x0000006a693e723e */ /* 0x000fe200000000ff */
[----:B------:R-:W-:Y:S01]  /*5b80*/  IMAD.WIDE.U32 R2, R49, c[0x0][0x2d8], R2 ;  /* 0x0000b60031027a25 */ /* 0x000fe200078e0002 */
[----:B------:R-:W-:Y:S02]  /*5b90*/  F2FP.PACK_AB R61, R107, R108 ;  /* 0x0000006c6b3d723e */ /* 0x000fe400000000ff */
[----:B------:R-:W-:Y:S01]  /*5ba0*/  F2FP.PACK_AB R60, R109, R110 ;  /* 0x0000006e6d3c723e */ /* 0x000fe200000000ff */
[----:B------:R-:W-:Y:S01]  /*5bb0*/  FADD.FTZ R0, R13, R116 ;  /* 0x000000740d007221 */ /* 0x000fe20000010000 */
[----:B------:R-:W-:-:S02]  /*5bc0*/  IADD3 R13, R3, R17, RZ ;  /* 0x00000011030d7210 */ /* 0x000fc40007ffe0ff */
[----:B------:R-:W-:Y:S01]  /*5bd0*/  LEA R12, P0, R2, c[0x0][0x330], 0x1 ;  /* 0x0000cc00020c7a11 */ /* 0x000fe200078008ff */
[----:B------:R-:W-:Y:S01]  /*5be0*/  FADD.FTZ R3, R0, R115 ;  /* 0x0000007300037221 */ /* 0x000fe20000010000 */
[----:B------:R-:W-:Y:S02]  /*5bf0*/  F2FP.PACK_AB R17, R115, R116 ;  /* 0x000000747311723e */ /* 0x000fe400000000ff */
[----:B------:R-:W-:Y:S01]  /*5c00*/  LEA.HI.X R13, R2, c[0x0][0x334], R13, 0x1, P0 ;  /* 0x0000cd00020d7a11 */ /* 0x000fe200000f0c0d */
[----:B------:R-:W-:Y:S01]  /*5c10*/  FADD.FTZ R0, R3, R114 ;  /* 0x0000007203007221 */ /* 0x000fe20000010000 */
[----:B------:R-:W-:Y:S02]  /*5c20*/  IADD3 R37, P1, R37, -0x800, RZ ;  /* 0xfffff80025257810 */ /* 0x000fe40007f3e0ff */
[----:B------:R-:W-:Y:S01]  /*5c30*/  IADD3 R42, P2, R42, -0x800, RZ ;  /* 0xfffff8002a2a7810 */ /* 0x000fe20007f5e0ff */
[----:B------:R-:W-:Y:S01]  /*5c40*/  IMAD.WIDE R2, R32, 0x10, R12 ;  /* 0x0000001020027825 */ /* 0x000fe200078e020c */
[----:B------:R-:W-:-:S02]  /*5c50*/  IADD3 R40, P3, R40, -0x800, RZ ;  /* 0xfffff80028287810 */ /* 0x000fc40007f7e0ff */
[----:B------:R-:W-:Y:S01]  /*5c60*/  IADD3 R38, P4, R38, -0x800, RZ ;  /* 0xfffff80026267810 */ /* 0x000fe20007f9e0ff */
[----:B------:R-:W-:Y:S01]  /*5c70*/  IMAD.WIDE.U32 R12, R53, c[0x0][0x300], R14 ;  /* 0x0000c000350c7a25 */ /* 0x000fe200078e000e */
[----:B------:R-:W-:Y:S02]  /*5c80*/  IADD3 R34, R34, -0x400, RZ ;  /* 0xfffffc0022227810 */ /* 0x000fe40007ffe0ff */
[----:B------:R-:W-:Y:S01]  /*5c90*/  IADD3.X R36, R36, -0x1, RZ, P1, !PT ;  /* 0xffffffff24247810 */ /* 0x000fe20000ffe4ff */
[----:B------:R-:W-:Y:S01]  /*5ca0*/  FADD.FTZ R113, R0, R113 ;  /* 0x0000007100717221 */ /* 0x000fe20000010000 */
[----:B------:R-:W-:Y:S01]  /*5cb0*/  IADD3.X R43, R43, -0x1, RZ, P2, !PT ;  /* 0xffffffff2b2b7810 */ /* 0x000fe200017fe4ff */
[----:B------:R-:W-:Y:S01]  /*5cc0*/  IMAD R0, R146, c[0x0][0x2f8], RZ ;  /* 0x0000be0092007a24 */ /* 0x000fe200078e02ff */
[----:B------:R-:W-:Y:S01]  /*5cd0*/  IADD3.X R41, R41, -0x1, RZ, P3, !PT ;  /* 0xffffffff29297810 */ /* 0x000fe20001ffe4ff */
[----:B------:R-:W-:Y:S01]  /*5ce0*/  FADD.FTZ R112, R113, R112 ;  /* 0x0000007071707221 */ /* 0x000fe20000010000 */
[----:B------:R-:W-:-:S03]  /*5cf0*/  IADD3.X R39, R39, -0x1, RZ, P4, !PT ;  /* 0xffffffff27277810 */ /* 0x000fc600027fe4ff */
[----:B------:R-:W-:Y:S01]  /*5d00*/  FADD.FTZ R111, R112, R111 ;  /* 0x0000006f706f7221 */ /* 0x000fe20000010000 */
[----:B0-----:R0:W-:Y:S03]  /*5d10*/  STG.E.128 [R2.64+-0x800], R4 ;  /* 0xfff8000402007986 */ /* 0x0011e6000c101d04 */
[----:B------:R-:W-:Y:S01]  /*5d20*/  FADD.FTZ R110, R111, R110 ;  /* 0x0000006e6f6e7221 */ /* 0x000fe20000010000 */
[----:B-1----:R1:W-:Y:S03]  /*5d30*/  STG.E.128 [R2.64+-0x600], R8 ;  /* 0xfffa000802007986 */ /* 0x0023e6000c101d04 */
[----:B------:R-:W-:Y:S01]  /*5d40*/  FADD.FTZ R109, R110, R109 ;  /* 0x0000006d6e6d7221 */ /* 0x000fe20000010000 */
[----:B------:R-:W-:Y:S03]  /*5d50*/  BAR.SYNC.DEFER_BLOCKING 0x0 ;  /* 0x0000000000007b1d */ /* 0x000fe60000010000 */
[----:B------:R-:W-:-:S04]  /*5d60*/  FADD.FTZ R108, R109, R108 ;  /* 0x0000006c6d6c7221 */ /* 0x000fc80000010000 */
[----:B------:R-:W-:Y:S02]  /*5d70*/  FADD.FTZ R107, R108, R107 ;  /* 0x0000006b6c6b7221 */ /* 0x000fe40000010000 */
[----:B0-----:R-:W-:Y:S02]  /*5d80*/  IMAD R5, R53, c[0x0][0x304], R26 ;  /* 0x0000c10035057a24 */ /* 0x001fe400078e021a */
[----:B------:R-:W-:-:S03]  /*5d90*/  FADD.FTZ R106, R107, R106 ;  /* 0x0000006a6b6a7221 */ /* 0x000fc60000010000 */
[----:B------:R-:W-:Y:S01]  /*5da0*/  IADD3 R13, R13, R5, RZ ;  /* 0x000000050d0d7210 */ /* 0x000fe20007ffe0ff */
[C---:B------:R-:W-:Y:S02]  /*5db0*/  IMAD R5, R49.reuse, c[0x0][0x2fc], R0 ;  /* 0x0000bf0031057a24 */ /* 0x040fe400078e0200 */
[----:B------:R-:W-:Y:S02]  /*5dc0*/  FADD.FTZ R105, R106, R105 ;  /* 0x000000696a697221 */ /* 0x000fe40000010000 */
[----:B-1----:R-:W-:Y:S01]  /*5dd0*/  IMAD.WIDE.U32 R2, R49, c[0x0][0x2f8], R12 ;  /* 0x0000be0031027a25 */ /* 0x002fe200078e000c */
        /* <DEDUP_REMOVED lines=12> */
[----:B------:R-:W-:-:S05]  /*5ea0*/  IMAD.WIDE R2, R32, 0x10, R4 ;  /* 0x0000001020027825 */ /* 0x000fca00078e0204 */
[----:B0-----:R0:W-:Y:S04]  /*5eb0*/  STG.E.128 [R2.64+-0x800], R64 ;  /* 0xfff8004002007986 */ /* 0x0011e8000c101d04 */
[----:B-1----:R0:W-:Y:S02]  /*5ec0*/  STG.E.128 [R2.64+-0x600], R68 ;  /* 0xfffa004402007986 */ /* 0x0021e4000c101d04 */
[----:B0-----:R-:W-:Y:S01]  /*5ed0*/  @!P0 CALL.REL.NOINC `(.L_x_3891) ;  /* 0x0000001000008944 */ /* 0x001fe20003c00000 */
[----:B------:R-:W-:Y:S05]  /*5ee0*/  BRA `(.L_x_3942) ;  /* 0xffffa8a000007947 */ /* 0x000fea000383ffff */
.L_x_3891:
        /* <DEDUP_REMOVED lines=29> */
.L_x_3944:
[----:B------:R-:W-:Y:S05]  /*60c0*/  BSYNC B0 ;  /* 0x0000000000007941 */ /* 0x000fea0003800000 */
.L_x_3943:
        /* <DEDUP_REMOVED lines=28> */
.L_x_3946:
[----:B------:R-:W1:Y:S02]  /*6290*/  S2R R15, SR_TID.X ;  /* 0x00000000000f7919 */ /* 0x000e640000002100 */
.L_x_3947:
[----:B------:R-:W-:Y:S05]  /*62a0*/  BSYNC B0 ;  /* 0x0000000000007941 */ /* 0x000fea0003800000 */
.L_x_3945:
[----:B-1----:R-:W-:-:S13]  /*62b0*/  ISETP.GE.AND P0, PT, R15, c[0x0][0x16c], PT ;  /* 0x00005b000f007a0c */ /* 0x002fda0003f06270 */
[----:B------:R-:W-:Y:S05]  /*62c0*/  @P0 EXIT ;  /* 0x000000000000094d */ /* 0x000fea0003800000 */
[C---:B------:R-:W-:Y:S02]  /*62d0*/  IMAD R0, R50.reuse, c[0x0][0x2a8], RZ ;  /* 0x0000aa0032007a24 */ /* 0x040fe400078e02ff */
[----:B------:R-:W-:Y:S02]  /*62e0*/  IMAD R50, R50, c[0x0][0x288], RZ ;  /* 0x0000a20032327a24 */ /* 0x000fe400078e02ff */
[----:B------:R-:W-:-:S04]  /*62f0*/  IMAD.WIDE.U32 R2, R53, c[0x0][0x2a8], RZ ;  /* 0x0000aa0035027a25 */ /* 0x000fc800078e00ff */
[C---:B0-----:R-:W-:Y:S02]  /*6300*/  IMAD R23, R53.reuse, c[0x0][0x2ac], R0 ;  /* 0x0000ab0035177a24 */ /* 0x041fe400078e0200 */
[C---:B------:R-:W-:Y:S02]  /*6310*/  IMAD R21, R53.reuse, c[0x0][0x28c], R50 ;  /* 0x0000a30035157a24 */ /* 0x040fe400078e0232 */
[----:B------:R-:W-:Y:S01]  /*6320*/  IMAD.WIDE.U32 R4, R53, c[0x0][0x288], RZ ;  /* 0x0000a20035047a25 */ /* 0x000fe200078e00ff */
[----:B------:R-:W-:-:S04]  /*6330*/  IADD3 R23, R3, R23, RZ ;  /* 0x0000001703177210 */ /* 0x000fc80007ffe0ff */
[----:B------:R-:W-:Y:S02]  /*6340*/  IADD3 R21, R5, R21, RZ ;  /* 0x0000001505157210 */ /* 0x000fe40007ffe0ff */
.L_x_3948:
        /* <DEDUP_REMOVED lines=26> */
.L_x_3898:
[----:B------:R-:W-:Y:S01]  /*64f0*/  HFMA2.MMA R193, -RZ, RZ, 0, 5.9604644775390625e-08 ;  /* 0x00000001ffc17435 */ /* 0x000fe200000001ff */
[----:B------:R-:W-:Y:S02]  /*6500*/  MOV R164, R14 ;  /* 0x0000000e00a47202 */ /* 0x000fe40000000f00 */
[----:B------:R-:W-:-:S02]  /*6510*/  MOV R184, RZ ;  /* 0x000000ff00b87202 */ /* 0x000fc40000000f00 */
[----:B------:R-:W-:Y:S02]  /*6520*/  MOV R195, 0xffffffff ;  /* 0xffffffff00c37802 */ /* 0x000fe40000000f00 */
[----:B------:R-:W-:Y:S02]  /*6530*/  MOV R12, 0x6550 ;  /* 0x00006550000c7802 */ /* 0x000fe40000000f00 */
[----:B------:R-:W-:Y:S05]  /*6540*/  CALL.REL.NOINC `($__internal_161_$__cuda_sm70_shflsync_up) ;  /* 0x00000ef000007944 */ /* 0x000fea0003c00000 */
[----:B-1----:R-:W-:Y:S01]  /*6550*/  MOV R17, R164 ;  /* 0x000000a400117202 */ /* 0x002fe20000000f00 */
[----:B0-----:R-:W-:Y:S05]  /*6560*/  BRA `(.L_x_3949) ;  /* 0xffffcd5000007947 */ /* 0x001fea000383ffff */
.L_x_3899:
[----:B------:R-:W-:Y:S01]  /*6570*/  HFMA2.MMA R193, -RZ, RZ, 0, 5.9604644775390625e-08 ;  /* 0x00000001ffc17435 */ /* 0x000fe200000001ff */
[----:B------:R-:W-:Y:S02]  /*6580*/  MOV R164, R15 ;  /* 0x0000000f00a47202 */ /* 0x000fe40000000f00 */
[----:B------:R-:W-:Y:S02]  /*6590*/  MOV R184, RZ ;  /* 0x000000ff00b87202 */ /* 0x000fe40000000f00 */
[----:B------:R-:W-:Y:S02]  /*65a0*/  MOV R195, 0xffffffff ;  /* 0xffffffff00c37802 */ /* 0x000fe40000000f00 */
[----:B------:R-:W-:-:S02]  /*65b0*/  MOV R12, 0x65d0 ;  /* 0x000065d0000c7802 */ /* 0x000fc40000000f00 */
[----:B01----:R-:W-:Y:S05]  /*65c0*/  CALL.REL.NOINC `($__internal_161_$__cuda_sm70_shflsync_up) ;  /* 0x00000e7000007944 */ /* 0x003fea0003c00000 */
        /* <DEDUP_REMOVED lines=10> */
[----:B------:R-:W-:Y:S05]  /*6670*/  CALL.REL.NOINC `($__internal_161_$__cuda_sm70_shflsync_up) ;  /* 0x00000dc000007944 */ /* 0x000fea0003c00000 */
[----:B0-----:R-:W-:Y:S01]  /*6680*/  HFMA2.MMA R193, -RZ, RZ, 0, 1.1920928955078125e-07 ;  /* 0x00000002ffc17435 */ /* 0x001fe200000001ff */
[----:B-1----:R-:W-:Y:S02]  /*6690*/  MOV R14, R164 ;  /* 0x000000a4000e7202 */ /* 0x002fe40000000f00 */
[----:B------:R-:W-:-:S02]  /*66a0*/  MOV R164, R15 ;  /* 0x0000000f00a47202 */ /* 0x000fc40000000f00 */
[----:B------:R-:W-:Y:S02]  /*66b0*/  MOV R184, RZ ;  /* 0x000000ff00b87202 */ /* 0x000fe40000000f00 */
[----:B------:R-:W-:Y:S02]  /*66c0*/  MOV R195, 0xffffffff ;  /* 0xffffffff00c37802 */ /* 0x000fe40000000f00 */
[----:B------:R-:W-:Y:S02]  /*66d0*/  MOV R12, 0x66f0 ;  /* 0x000066f0000c7802 */ /* 0x000fe40000000f00 */
[----:B------:R-:W-:Y:S05]  /*66e0*/  CALL.REL.NOINC `($__internal_161_$__cuda_sm70_shflsync_up) ;  /* 0x00000d5000007944 */ /* 0x000fea0003c00000 */
        /* <DEDUP_REMOVED lines=8> */
[----:B------:R-:W-:Y:S05]  /*6770*/  CALL.REL.NOINC `($__internal_161_$__cuda_sm70_shflsync_up) ;  /* 0x00000cc000007944 */ /* 0x000fea0003c00000 */
[----:B0-----:R-:W-:Y:S01]  /*6780*/  HFMA2.MMA R193, -RZ, RZ, 0, 2.384185791015625e-07 ;  /* 0x00000004ffc17435 */ /* 0x001fe200000001ff */
[----:B-1----:R-:W-:Y:S02]  /*6790*/  MOV R14, R164 ;  /* 0x000000a4000e7202 */ /* 0x002fe40000000f00 */
[----:B------:R-:W-:Y:S02]  /*67a0*/  MOV R164, R15 ;  /* 0x0000000f00a47202 */ /* 0x000fe40000000f00 */
[----:B------:R-:W-:Y:S02]  /*67b0*/  MOV R184, RZ ;  /* 0x000000ff00b87202 */ /* 0x000fe40000000f00 */
[----:B------:R-:W-:Y:S02]  /*67c0*/  MOV R195, 0xffffffff ;  /* 0xffffffff00c37802 */ /* 0x000fe40000000f00 */
[----:B------:R-:W-:Y:S02]  /*67d0*/  MOV R12, 0x67f0 ;  /* 0x000067f0000c7802 */ /* 0x000fe40000000f00 */
[----:B------:R-:W-:Y:S05]  /*67e0*/  CALL.REL.NOINC `($__internal_161_$__cuda_sm70_shflsync_up) ;  /* 0x00000c5000007944 */ /* 0x000fea0003c00000 */
        /* <DEDUP_REMOVED lines=8> */
[----:B------:R-:W-:Y:S05]  /*6870*/  CALL.REL.NOINC `($__internal_161_$__cuda_sm70_shflsync_up) ;  /* 0x00000bc000007944 */ /* 0x000fea0003c00000 */
[----:B0-----:R-:W-:Y:S01]  /*6880*/  HFMA2.MMA R193, -RZ, RZ, 0, 4.76837158203125e-07 ;  /* 0x00000008ffc17435 */ /* 0x001fe200000001ff */
[----:B-1----:R-:W-:Y:S02]  /*6890*/  MOV R14, R164 ;  /* 0x000000a4000e7202 */ /* 0x002fe40000000f00 */
[----:B------:R-:W-:Y:S02]  /*68a0*/  MOV R164, R15 ;  /* 0x0000000f00a47202 */ /* 0x000fe40000000f00 */
[----:B------:R-:W-:Y:S02]  /*68b0*/  MOV R184, RZ ;  /* 0x000000ff00b87202 */ /* 0x000fe40000000f00 */
[----:B------:R-:W-:Y:S02]  /*68c0*/  MOV R195, 0xffffffff ;  /* 0xffffffff00c37802 */ /* 0x000fe40000000f00 */
[----:B------:R-:W-:Y:S02]  /*68d0*/  MOV R12, 0x68f0 ;  /* 0x000068f0000c7802 */ /* 0x000fe40000000f00 */
[----:B------:R-:W-:Y:S05]  /*68e0*/  CALL.REL.NOINC `($__internal_161_$__cuda_sm70_shflsync_up) ;  /* 0x00000b5000007944 */ /* 0x000fea0003c00000 */
        /* <DEDUP_REMOVED lines=9> */
[----:B------:R-:W-:Y:S05]  /*6980*/  CALL.REL.NOINC `($__internal_161_$__cuda_sm70_shflsync_up) ;  /* 0x00000ab000007944 */ /* 0x000fea0003c00000 */
[----:B0-----:R-:W-:Y:S01]  /*6990*/  HFMA2.MMA R193, -RZ, RZ, 0, 9.5367431640625e-07 ;  /* 0x00000010ffc17435 */ /* 0x001fe200000001ff */
[----:B-1----:R-:W-:Y:S02]  /*69a0*/  MOV R160, R164 ;  /* 0x000000a400a07202 */ /* 0x002fe40000000f00 */
[----:B------:R-:W-:Y:S02]  /*69b0*/  MOV R164, R15 ;  /* 0x0000000f00a47202 */ /* 0x000fe40000000f00 */
[----:B------:R-:W-:Y:S02]  /*69c0*/  MOV R184, RZ ;  /* 0x000000ff00b87202 */ /* 0x000fe40000000f00 */
[----:B------:R-:W-:Y:S02]  /*69d0*/  MOV R195, 0xffffffff ;  /* 0xffffffff00c37802 */ /* 0x000fe40000000f00 */
[----:B------:R-:W-:-:S02]  /*69e0*/  MOV R12, 0x6a00 ;  /* 0x00006a00000c7802 */ /* 0x000fc40000000f00 */
[----:B------:R-:W-:Y:S05]  /*69f0*/  CALL.REL.NOINC `($__internal_161_$__cuda_sm70_shflsync_up) ;  /* 0x00000a4000007944 */ /* 0x000fea0003c00000 */
[----:B-1----:R-:W-:Y:S01]  /*6a00*/  MOV R12, R164 ;  /* 0x000000a4000c7202 */ /* 0x002fe20000000f00 */
[----:B0-----:R-:W-:Y:S05]  /*6a10*/  BRA `(.L_x_3950) ;  /* 0xffffca2000007947 */ /* 0x001fea000383ffff */
.L_x_3902:
[----:B0-----:R-:W-:Y:S01]  /*6a20*/  HFMA2.MMA R193, -RZ, RZ, 0, 5.9604644775390625e-08 ;  /* 0x00000001ffc17435 */ /* 0x001fe200000001ff */
[----:B------:R-:W-:-:S02]  /*6a30*/  MOV R164, R17 ;  /* 0x0000001100a47202 */ /* 0x000fc40000000f00 */
[----:B------:R-:W-:Y:S02]  /*6a40*/  MOV R184, RZ ;  /* 0x000000ff00b87202 */ /* 0x000fe40000000f00 */
[----:B------:R-:W-:Y:S02]  /*6a50*/  MOV R195, 0xffffffff ;  /* 0xffffffff00c37802 */ /* 0x000fe40000000f00 */
[----:B------:R-:W-:Y:S02]  /*6a60*/  MOV R12, 0x6a80 ;  /* 0x00006a80000c7802 */ /* 0x000fe40000000f00 */
[----:B-1----:R-:W-:Y:S05]  /*6a70*/  CALL.REL.NOINC `($__internal_161_$__cuda_sm70_shflsync_up) ;  /* 0x000009c000007944 */ /* 0x002fea0003c00000 */
[----:B0-----:R-:W-:Y:S01]  /*6a80*/  HFMA2.MMA R193, -RZ, RZ, 0, 5.9604644775390625e-08 ;  /* 0x00000001ffc17435 */ /* 0x001fe200000001ff */
[----:B-1----:R-:W-:Y:S02]  /*6a90*/  MOV R14, R164 ;  /* 0x000000a4000e7202 */ /* 0x002fe40000000f00 */
[----:B------:R-:W-:Y:S02]  /*6aa0*/  MOV R164, R168 ;  /* 0x000000a800a47202 */ /* 0x000fe40000000f00 */
[----:B------:R-:W-:Y:S02]  /*6ab0*/  MOV R184, RZ ;  /* 0x000000ff00b87202 */ /* 0x000fe40000000f00 */
[----:B------:R-:W-:-:S02]  /*6ac0*/  MOV R195, 0xffffffff ;  /* 0xffffffff00c37802 */ /* 0x000fc40000000f00 */
[----:B------:R-:W-:Y:S02]  /*6ad0*/  MOV R12, 0x6af0 ;  /* 0x00006af0000c7802 */ /* 0x000fe40000000f00 */
[----:B------:R-:W-:Y:S05]  /*6ae0*/  CALL.REL.NOINC `($__internal_161_$__cuda_sm70_shflsync_up) ;  /* 0x0000095000007944 */ /* 0x000fea0003c00000 */
[----:B------:R-:W-:Y:S01]  /*6af0*/  HFMA2.MMA R15, -RZ, RZ, 0, 0 ;  /* 0x00000000ff0f7435 */ /* 0x000fe200000001ff */
[----:B------:R-:W-:Y:S02]  /*6b00*/  MOV R16, R14 ;  /* 0x0000000e00107202 */ /* 0x000fe40000000f00 */
[----:B-1----:R-:W-:Y:S02]  /*6b10*/  MOV R17, R164 ;  /* 0x000000a400117202 */ /* 0x002fe40000000f00 */
[----:B------:R-:W-:Y:S02]  /*6b20*/  MOV R188, R26 ;  /* 0x0000001a00bc7202 */ /* 0x000fe40000000f00 */
[----:B------:R-:W-:Y:S02]  /*6b30*/  MOV R190, 0x1f ;  /* 0x0000001f00be7802 */ /* 0x000fe40000000f00 */
[----:B0-----:R-:W-:Y:S02]  /*6b40*/  MOV R193, 0xffffffff ;  /* 0xffffffff00c17802 */ /* 0x001fe40000000f00 */
[----:B------:R-:W-:-:S02]  /*6b50*/  MOV R12, 0x6b70 ;  /* 0x00006b70000c7802 */ /* 0x000fc40000000f00 */
[----:B------:R-:W-:Y:S05]  /*6b60*/  CALL.REL.NOINC `($__internal_160_$__cuda_sm70_shflsync_idx_p) ;  /* 0x0000089000007944 */ /* 0x000fea0003c00000 */
[----:B-1----:R-:W-:Y:S01]  /*6b70*/  MOV R26, R15 ;  /* 0x0000000f001a7202 */ /* 0x002fe20000000f00 */
[----:B------:R-:W-:Y:S01]  /*6b80*/  HFMA2.MMA R15, -RZ, RZ, 0, 0 ;  /* 0x00000000ff0f7435 */ /* 0x000fe200000001ff */
[----:B0-----:R-:W-:-:S02]  /*6b90*/  MOV R188, R27 ;  /* 0x0000001b00bc7202 */ /* 0x001fc40000000f00 */
[----:B------:R-:W-:Y:S02]  /*6ba0*/  MOV R190, 0x1f ;  /* 0x0000001f00be7802 */ /* 0x000fe40000000f00 */
[----:B------:R-:W-:Y:S02]  /*6bb0*/  MOV R193, 0xffffffff ;  /* 0xffffffff00c17802 */ /* 0x000fe40000000f00 */
[----:B------:R-:W-:Y:S02]  /*6bc0*/  MOV R12, 0x6be0 ;  /* 0x00006be0000c7802 */ /* 0x000fe40000000f00 */
[----:B------:R-:W-:Y:S05]  /*6bd0*/  CALL.REL.NOINC `($__internal_160_$__cuda_sm70_shflsync_idx_p) ;  /* 0x0000082000007944 */ /* 0x000fea0003c00000 */
[----:B-1----:R-:W-:Y:S01]  /*6be0*/  MOV R13, R15 ;  /* 0x0000000f000d7202 */ /* 0x002fe20000000f00 */
[----:B0-----:R-:W-:Y:S05]  /*6bf0*/  BRA `(.L_x_3951) ;  /* 0xffffc9b000007947 */ /* 0x001fea000383ffff */
.L_x_3905:
[----:B------:R-:W-:Y:S01]  /*6c00*/  HFMA2.MMA R188, -RZ, RZ, 0, 5.9604644775390625e-08 ;  /* 0x00000001ffbc7435 */ /* 0x000fe200000001ff */
[----:B------:R-:W-:Y:S02]  /*6c10*/  MOV R183, R14 ;  /* 0x0000000e00b77202 */ /* 0x000fe40000000f00 */
[----:B------:R-:W-:Y:S02]  /*6c20*/  MOV R186, 0x1f ;  /* 0x0000001f00ba7802 */ /* 0x000fe40000000f00 */
[----:B------:R-:W-:-:S02]  /*6c30*/  MOV R185, 0xffffffff ;  /* 0xffffffff00b97802 */ /* 0x000fc40000000f00 */
[----:B------:R-:W-:Y:S02]  /*6c40*/  MOV R12, 0x6c60 ;  /* 0x00006c60000c7802 */ /* 0x000fe40000000f00 */
[----:B------:R-:W-:Y:S05]  /*6c50*/  CALL.REL.NOINC `($__internal_159_$__cuda_sm70_shflsync_down) ;  /* 0x0000076000007944 */ /* 0x000fea0003c00000 */
[----:B-1----:R-:W-:Y:S01]  /*6c60*/  MOV R177, R186 ;  /* 0x000000ba00b17202 */ /* 0x002fe20000000f00 */
[----:B0-----:R-:W-:Y:S05]  /*6c70*/  BRA `(.L_x_3952) ;  /* 0xffffce1000007947 */ /* 0x001fea000383ffff */
.L_x_3906:
[----:B------:R-:W-:Y:S01]  /*6c80*/  HFMA2.MMA R188, -RZ, RZ, 0, 5.9604644775390625e-08 ;  /* 0x00000001ffbc7435 */ /* 0x000fe200000001ff */
[----:B------:R-:W-:Y:S02]  /*6c90*/  MOV R183, R15 ;  /* 0x0000000f00b77202 */ /* 0x000fe40000000f00 */
[----:B------:R-:W-:Y:S02]  /*6ca0*/  MOV R186, 0x1f ;  /* 0x0000001f00ba7802 */ /* 0x000fe40000000f00 */
[----:B------:R-:W-:Y:S02]  /*6cb0*/  MOV R185, 0xffffffff ;  /* 0xffffffff00b97802 */ /* 0x000fe40000000f00 */
[----:B------:R-:W-:Y:S02]  /*6cc0*/  MOV R12, 0x6ce0 ;  /* 0x00006ce0000c7802 */ /* 0x000fe40000000f00 */
[----:B01----:R-:W-:Y:S05]  /*6cd0*/  CALL.REL.NOINC `($__internal_159_$__cuda_sm70_shflsync_down) ;  /* 0x000006e000007944 */ /* 0x003fea0003c00000 */
        /* <DEDUP_REMOVED lines=9> */
[----:B------:R-:W-:Y:S05]  /*6d70*/  CALL.REL.NOINC `($__internal_159_$__cuda_sm70_shflsync_down) ;  /* 0x0000064000007944 */ /* 0x000fea0003c00000 */
[----:B0-----:R-:W-:Y:S01]  /*6d80*/  HFMA2.MMA R188, -RZ, RZ, 0, 1.1920928955078125e-07 ;  /* 0x00000002ffbc7435 */ /* 0x001fe200000001ff */
[----:B-1----:R-:W-:Y:S02]  /*6d90*/  MOV R14, R186 ;  /* 0x000000ba000e7202 */ /* 0x002fe40000000f00 */
[----:B------:R-:W-:-:S02]  /*6da0*/  MOV R183, R15 ;  /* 0x0000000f00b77202 */ /* 0x000fc40000000f00 */
[----:B------:R-:W-:Y:S02]  /*6db0*/  MOV R186, 0x1f ;  /* 0x0000001f00ba7802 */ /* 0x000fe40000000f00 */
[----:B------:R-:W-:Y:S02]  /*6dc0*/  MOV R185, 0xffffffff ;  /* 0xffffffff00b97802 */ /* 0x000fe40000000f00 */
[----:B------:R-:W-:Y:S02]  /*6dd0*/  MOV R12, 0x6df0 ;  /* 0x00006df0000c7802 */ /* 0x000fe40000000f00 */
[----:B------:R-:W-:Y:S05]  /*6de0*/  CALL.REL.NOINC `($__internal_159_$__cuda_sm70_shflsync_down) ;  /* 0x000005d000007944 */ /* 0x000fea0003c00000 */
[----:B-1----:R-:W-:Y:S01]  /*6df0*/  @!P3 FFMA.FTZ R15, R177, R186, R15 ;  /* 0x000000bab10fb223 */ /* 0x002fe2000001000f */
[----:B0-----:R-:W-:Y:S01]  /*6e00*/  HFMA2.MMA R188, -RZ, RZ, 0, 2.384185791015625e-07 ;  /* 0x00000004ffbc7435 */ /* 0x001fe200000001ff */
[----:B------:R-:W-:Y:S01]  /*6e10*/  @!P3 FMUL.FTZ R177, R14, R177 ;  /* 0x000000b10eb1b220 */ /* 0x000fe20000410000 */
[----:B------:R-:W-:Y:S02]  /*6e20*/  MOV R186, 0x1f ;  /* 0x0000001f00ba7802 */ /* 0x000fe40000000f00 */
[----:B------:R-:W-:Y:S02]  /*6e30*/  MOV R185, 0xffffffff ;  /* 0xffffffff00b97802 */ /* 0x000fe40000000f00 */
[----:B------:R-:W-:-:S02]  /*6e40*/  MOV R183, R177 ;  /* 0x000000b100b77202 */ /* 0x000fc40000000f00 */
[----:B------:R-:W-:Y:S02]  /*6e50*/  MOV R12, 0x6e70 ;  /* 0x00006e70000c7802 */ /* 0x000fe40000000f00 */
[----:B------:R-:W-:Y:S05]  /*6e60*/  CALL.REL.NOINC `($__internal_159_$__cuda_sm70_shflsync_down) ;  /* 0x0000055000007944 */ /* 0x000fea0003c00000 */
[----:B0-----:R-:W-:Y:S01]  /*6e70*/  HFMA2.MMA R188, -RZ, RZ, 0, 2.384185791015625e-07 ;  /* 0x00000004ffbc7435 */ /* 0x001fe200000001ff */
[----:B-1----:R-:W-:Y:S02]  /*6e80*/  MOV R14, R186 ;  /* 0x000000ba000e7202 */ /* 0x002fe40000000f00 */
[----:B------:R-:W-:Y:S02]  /*6e90*/  MOV R183, R15 ;  /* 0x0000000f00b77202 */ /* 0x000fe40000000f00 */
[----:B------:R-:W-:Y:S02]  /*6ea0*/  MOV R186, 0x1f ;  /* 0x0000001f00ba7802 */ /* 0x000fe40000000f00 */
[----:B------:R-:W-:Y:S02]  /*6eb0*/  MOV R185, 0xffffffff ;  /* 0xffffffff00b97802 */ /* 0x000fe40000000f00 */
[----:B------:R-:W-:Y:S02]  /*6ec0*/  MOV R12, 0x6ee0 ;  /* 0x00006ee0000c7802 */ /* 0x000fe40000000f00 */
[----:B------:R-:W-:Y:S05]  /*6ed0*/  CALL.REL.NOINC `($__internal_159_$__cuda_sm70_shflsync_down) ;  /* 0x000004e000007944 */ /* 0x000fea0003c00000 */
[----:B-1----:R-:W-:Y:S01]  /*6ee0*/  @!P2 FFMA.FTZ R15, R177, R186, R15 ;  /* 0x000000bab10fa223 */ /* 0x002fe2000001000f */
[----:B0-----:R-:W-:Y:S01]  /*6ef0*/  HFMA2.MMA R188, -RZ, RZ, 0, 4.76837158203125e-07 ;  /* 0x00000008ffbc7435 */ /* 0x001fe200000001ff */
[----:B------:R-:W-:Y:S01]  /*6f00*/  @!P2 FMUL.FTZ R177, R14, R177 ;  /* 0x000000b10eb1a220 */ /* 0x000fe20000410000 */
[----:B------:R-:W-:-:S02]  /*6f10*/  MOV R186, 0x1f ;  /* 0x0000001f00ba7802 */ /* 0x000fc40000000f00 */
[----:B------:R-:W-:Y:S02]  /*6f20*/  MOV R185, 0xffffffff ;  /* 0xffffffff00b97802 */ /* 0x000fe40000000f00 */
[----:B------:R-:W-:Y:S02]  /*6f30*/  MOV R183, R177 ;  /* 0x000000b100b77202 */ /* 0x000fe40000000f00 */
[----:B------:R-:W-:Y:S02]  /*6f40*/  MOV R12, 0x6f60 ;  /* 0x00006f60000c7802 */ /* 0x000fe40000000f00 */
[----:B------:R-:W-:Y:S05]  /*6f50*/  CALL.REL.NOINC `($__internal_159_$__cuda_sm70_shflsync_down) ;  /* 0x0000046000007944 */ /* 0x000fea0003c00000 */
[----:B0-----:R-:W-:Y:S01]  /*6f60*/  HFMA2.MMA R188, -RZ, RZ, 0, 4.76837158203125e-07 ;  /* 0x00000008ffbc7435 */ /* 0x001fe200000001ff */
[----:B-1----:R-:W-:Y:S02]  /*6f70*/  MOV R14, R186 ;  /* 0x000000ba000e7202 */ /* 0x002fe40000000f00 */
[----:B------:R-:W-:Y:S02]  /*6f80*/  MOV R183, R15 ;  /* 0x0000000f00b77202 */ /* 0x000fe40000000f00 */
[----:B------:R-:W-:Y:S02]  /*6f90*/  MOV R186, 0x1f ;  /* 0x0000001f00ba7802 */ /* 0x000fe40000000f00 */
[----:B------:R-:W-:-:S02]  /*6fa0*/  MOV R185, 0xffffffff ;  /* 0xffffffff00b97802 */ /* 0x000fc40000000f00 */
[----:B------:R-:W-:Y:S02]  /*6fb0*/  MOV R12, 0x6fd0 ;  /* 0x00006fd0000c7802 */ /* 0x000fe40000000f00 */
[----:B------:R-:W-:Y:S05]  /*6fc0*/  CALL.REL.NOINC `($__internal_159_$__cuda_sm70_shflsync_down) ;  /* 0x000003f000007944 */ /* 0x000fea0003c00000 */
        /* <DEDUP_REMOVED lines=9> */
[----:B------:R-:W-:Y:S05]  /*7060*/  CALL.REL.NOINC `($__internal_159_$__cuda_sm70_shflsync_down) ;  /* 0x0000035000007944 */ /* 0x000fea0003c00000 */
[----:B0-----:R-:W-:Y:S01]  /*7070*/  HFMA2.MMA R188, -RZ, RZ, 0, 9.5367431640625e-07 ;  /* 0x00000010ffbc7435 */ /* 0x001fe200000001ff */
[----:B-1----:R-:W-:Y:S02]  /*7080*/  MOV R14, R186 ;  /* 0x000000ba000e7202 */ /* 0x002fe40000000f00 */
[----:B------:R-:W-:Y:S02]  /*7090*/  MOV R183, R179 ;  /* 0x000000b300b77202 */ /* 0x000fe40000000f00 */
[----:B------:R-:W-:Y:S02]  /*70a0*/  MOV R186, 0x1f ;  /* 0x0000001f00ba7802 */ /* 0x000fe40000000f00 */
[----:B------:R-:W-:Y:S02]  /*70b0*/  MOV R185, 0xffffffff ;  /* 0xffffffff00b97802 */ /* 0x000fe40000000f00 */
[----:B------:R-:W-:Y:S02]  /*70c0*/  MOV R12, 0x70e0 ;  /* 0x000070e0000c7802 */ /* 0x000fe40000000f00 */
[----:B------:R-:W-:Y:S05]  /*70d0*/  CALL.REL.NOINC `($__internal_159_$__cuda_sm70_shflsync_down) ;  /* 0x000002e000007944 */ /* 0x000fea0003c00000 */
[----:B-1----:R-:W-:Y:S01]  /*70e0*/  @!P0 FFMA.FTZ R179, R181, R186, R179 ;  /* 0x000000bab5b38223 */ /* 0x002fe200000100b3 */
[----:B------:R-:W-:Y:S01]  /*70f0*/  HFMA2.MMA R15, -RZ, RZ, 0, 0 ;  /* 0x00000000ff0f7435 */ /* 0x000fe200000001ff */
[----:B------:R-:W-:Y:S01]  /*7100*/  @!P0 FMUL.FTZ R181, R14, R181 ;  /* 0x000000b50eb58220 */ /* 0x000fe20000410000 */
[----:B------:R-:W-:-:S02]  /*7110*/  MOV R190, 0x1f ;  /* 0x0000001f00be7802 */ /* 0x000fc40000000f00 */
[----:B------:R-:W-:Y:S02]  /*7120*/  MOV R193, 0xffffffff ;  /* 0xffffffff00c17802 */ /* 0x000fe40000000f00 */
[----:B0-----:R-:W-:Y:S02]  /*7130*/  MOV R188, R181 ;  /* 0x000000b500bc7202 */ /* 0x001fe40000000f00 */
[----:B------:R-:W-:Y:S02]  /*7140*/  MOV R12, 0x7160 ;  /* 0x00007160000c7802 */ /* 0x000fe40000000f00 */
[----:B------:R-:W-:Y:S05]  /*7150*/  CALL.REL.NOINC `($__internal_160_$__cuda_sm70_shflsync_idx_p) ;  /* 0x000002a000007944 */ /* 0x000fea0003c00000 */
[----:B-1----:R-:W-:Y:S01]  /*7160*/  MOV R14, R15 ;  /* 0x0000000f000e7202 */ /* 0x002fe20000000f00 */
[----:B------:R-:W-:Y:S01]  /*7170*/  HFMA2.MMA R15, -RZ, RZ, 0, 0 ;  /* 0x00000000ff0f7435 */ /* 0x000fe200000001ff */
[----:B0-----:R-:W-:Y:S02]  /*7180*/  MOV R188, R179 ;  /* 0x000000b300bc7202 */ /* 0x001fe40000000f00 */
[----:B------:R-:W-:Y:S02]  /*7190*/  MOV R190, 0x1f ;  /* 0x0000001f00be7802 */ /* 0x000fe40000000f00 */
[----:B------:R-:W-:-:S02]  /*71a0*/  MOV R193, 0xffffffff ;  /* 0xffffffff00c17802 */ /* 0x000fc40000000f00 */
[----:B------:R-:W-:Y:S02]  /*71b0*/  MOV R12, 0x71d0 ;  /* 0x000071d0000c7802 */ /* 0x000fe40000000f00 */
[----:B------:R-:W-:Y:S05]  /*71c0*/  CALL.REL.NOINC `($__internal_160_$__cuda_sm70_shflsync_idx_p) ;  /* 0x0000023000007944 */ /* 0x000fea0003c00000 */
[----:B0-----:R-:W-:Y:S01]  /*71d0*/  HFMA2.MMA R188, -RZ, RZ, 0, 5.9604644775390625e-08 ;  /* 0x00000001ffbc7435 */ /* 0x001fe200000001ff */
[----:B------:R-:W-:Y:S02]  /*71e0*/  MOV R177, R14 ;  /* 0x0000000e00b17202 */ /* 0x000fe40000000f00 */
[----:B-1----:R-:W-:Y:S02]  /*71f0*/  MOV R184, R15 ;  /* 0x0000000f00b87202 */ /* 0x002fe40000000f00 */
[----:B------:R-:W-:Y:S02]  /*7200*/  MOV R183, R181 ;  /* 0x000000b500b77202 */ /* 0x000fe40000000f00 */
[----:B------:R-:W-:Y:S02]  /*7210*/  MOV R186, 0x1f ;  /* 0x0000001f00ba7802 */ /* 0x000fe40000000f00 */
[----:B------:R-:W-:Y:S02]  /*7220*/  MOV R185, 0xffffffff ;  /* 0xffffffff00b97802 */ /* 0x000fe40000000f00 */
[----:B------:R-:W-:-:S02]  /*7230*/  MOV R12, 0x7250 ;  /* 0x00007250000c7802 */ /* 0x000fc40000000f00 */
[----:B------:R-:W-:Y:S05]  /*7240*/  CALL.REL.NOINC `($__internal_159_$__cuda_sm70_shflsync_down) ;  /* 0x0000017000007944 */ /* 0x000fea0003c00000 */
[----:B0-----:R-:W-:Y:S01]  /*7250*/  HFMA2.MMA R188, -RZ, RZ, 0, 5.9604644775390625e-08 ;  /* 0x00000001ffbc7435 */ /* 0x001fe200000001ff */
[----:B-1----:R-:W-:-:S02]  /*7260*/  MOV R14, R186 ;  /* 0x000000ba000e7202 */ /* 0x002fc40000000f00 */
[----:B------:R-:W-:Y:S02]  /*7270*/  MOV R183, R179 ;  /* 0x000000b300b77202 */ /* 0x000fe40000000f00 */
[----:B------:R-:W-:Y:S02]  /*7280*/  MOV R186, 0x1f ;  /* 0x0000001f00ba7802 */ /* 0x000fe40000000f00 */
[----:B------:R-:W-:Y:S02]  /*7290*/  MOV R185, 0xffffffff ;  /* 0xffffffff00b97802 */ /* 0x000fe40000000f00 */
[----:B------:R-:W-:Y:S02]  /*72a0*/  MOV R12, 0x72c0 ;  /* 0x000072c0000c7802 */ /* 0x000fe40000000f00 */
[----:B------:R-:W-:Y:S05]  /*72b0*/  CALL.REL.NOINC `($__internal_159_$__cuda_sm70_shflsync_down) ;  /* 0x0000010000007944 */ /* 0x000fea0003c00000 */
[----:B------:R-:W-:Y:S01]  /*72c0*/  HFMA2.MMA R15, -RZ, RZ, 0, 0 ;  /* 0x00000000ff0f7435 */ /* 0x000fe200000001ff */
[----:B------:R-:W-:Y:S02]  /*72d0*/  MOV R179, R14 ;  /* 0x0000000e00b37202 */ /* 0x000fe40000000f00 */
[----:B0-----:R-:W-:Y:S02]  /*72e0*/  MOV R188, R16 ;  /* 0x0000001000bc7202 */ /* 0x001fe40000000f00 */
[----:B------:R-:W-:-:S02]  /*72f0*/  MOV R190, 0x1f ;  /* 0x0000001f00be7802 */ /* 0x000fc40000000f00 */
[----:B------:R-:W-:Y:S02]  /*7300*/  MOV R193, 0xffffffff ;  /* 0xffffffff00c17802 */ /* 0x000fe40000000f00 */
[----:B------:R-:W-:Y:S02]  /*7310*/  MOV R12, 0x7330 ;  /* 0x00007330000c7802 */ /* 0x000fe40000000f00 */
[----:B-1----:R-:W-:Y:S05]  /*7320*/  CALL.REL.NOINC `($__internal_160_$__cuda_sm70_shflsync_idx_p) ;  /* 0x000000d000007944 */ /* 0x002fea0003c00000 */
[----:B-1----:R-:W-:Y:S01]  /*7330*/  MOV R181, R15 ;  /* 0x0000000f00b57202 */ /* 0x002fe20000000f00 */
[----:B------:R-:W-:Y:S01]  /*7340*/  HFMA2.MMA R15, -RZ, RZ, 0, 0 ;  /* 0x00000000ff0f7435 */ /* 0x000fe200000001ff */
[----:B0-----:R-:W-:Y:S02]  /*7350*/  MOV R188, R17 ;  /* 0x0000001100bc7202 */ /* 0x001fe40000000f00 */
[----:B------:R-:W-:Y:S02]  /*7360*/  MOV R190, 0x1f ;  /* 0x0000001f00be7802 */ /* 0x000fe40000000f00 */
[----:B------:R-:W-:Y:S02]  /*7370*/  MOV R193, 0xffffffff ;  /* 0xffffffff00c17802 */ /* 0x000fe40000000f00 */
[----:B------:R-:W-:-:S02]  /*7380*/  MOV R12, 0x73a0 ;  /* 0x000073a0000c7802 */ /* 0x000fc40000000f00 */
[----:B------:R-:W-:Y:S05]  /*7390*/  CALL.REL.NOINC `($__internal_160_$__cuda_sm70_shflsync_idx_p) ;  /* 0x0000006000007944 */ /* 0x000fea0003c00000 */
[----:B-1----:R-:W-:Y:S01]  /*73a0*/  MOV R183, R15 ;  /* 0x0000000f00b77202 */ /* 0x002fe20000000f00 */
[----:B0-----:R-:W-:Y:S05]  /*73b0*/  BRA `(.L_x_3953) ;  /* 0xffffc87000007947 */ /* 0x001fea000383ffff */
        .weak           $__internal_159_$__cuda_sm70_shflsync_down
        .type           $__internal_159_$__cuda_sm70_shflsync_down,@function
        .size           $__internal_159_$__cuda_sm70_shflsync_down,($__internal_160_$__cuda_sm70_shflsync_idx_p - $__internal_159_$__cuda_sm70_shflsync_down)
$__internal_159_$__cuda_sm70_shflsync_down:
[----:B------:R-:W-:Y:S01]  /*73c0*/  HFMA2.MMA R13, -RZ, RZ, 0, 0 ;  /* 0x00000000ff0d7435 */ /* 0x000fe200000001ff */
[----:B------:R-:W-:Y:S04]  /*73d0*/  WARPSYNC R185 ;  /* 0x000000b900007348 */ /* 0x000fe80003800000 */
[----:B------:R0:W1:Y:S01]  /*73e0*/  SHFL.DOWN PT, R186, R183, R188, R186 ;  /* 0x080000bcb7ba7389 */ /* 0x00006200000e00ba */
[----:B------:R-:W-:Y:S05]  /*73f0*/  RET.REL.NODEC R12 `(_Z25selective_scan_bwd_kernelI32Selective_Scan_bwd_kernel_traitsILi64ELi16ELb1ELb0ELb1ELb0ELb1EN3c104HalfEfEEv12SSMParamsBwd) ;  /* 0xffff8c000c007950 */ /* 0x000fea0003c3ffff */
        .weak           $__internal_160_$__cuda_sm70_shflsync_idx_p
        .type           $__internal_160_$__cuda_sm70_shflsync_idx_p,@function
        .size           $__internal_160_$__cuda_sm70_shflsync_idx_p,($__internal_161_$__cuda_sm70_shflsync_up - $__internal_160_$__cuda_sm70_shflsync_idx_p)
$__internal_160_$__cuda_sm70_shflsync_idx_p:
[----:B------:R-:W-:Y:S01]  /*7400*/  MOV R13, 0x0 ;  /* 0x00000000000d7802 */ /* 0x000fe20000000f00 */
[----:B------:R-:W-:Y:S04]  /*7410*/  WARPSYNC R193 ;  /* 0x000000c100007348 */ /* 0x000fe80003800000 */
[----:B------:R0:W1:Y:S01]  /*7420*/  SHFL.IDX PT, R15, R188, R15, R190 ;  /* 0x0000000fbc0f7389 */ /* 0x00006200000e00be */
[----:B------:R-:W-:Y:S05]  /*7430*/  RET.REL.NODEC R12 `(_Z25selective_scan_bwd_kernelI32Selective_Scan_bwd_kernel_traitsILi64ELi16ELb1ELb0ELb1ELb0ELb1EN3c104HalfEfEEv12SSMParamsBwd) ;  /* 0xffff8bc00c007950 */ /* 0x000fea0003c3ffff */
        .weak           $__internal_161_$__cuda_sm70_shflsync_up
        .type           $__internal_161_$__cuda_sm70_shflsync_up,@function
        .size           $__internal_161_$__cuda_sm70_shflsync_up,(.L_x_8973 - $__internal_161_$__cuda_sm70_shflsync_up)
$__internal_161_$__cuda_sm70_shflsync_up:
[----:B------:R-:W-:Y:S01]  /*7440*/  HFMA2.MMA R13, -RZ, RZ, 0, 0 ;  /* 0x00000000ff0d7435 */ /* 0x000fe200000001ff */
[----:B------:R-:W-:Y:S04]  /*7450*/  WARPSYNC R195 ;  /* 0x000000c300007348 */ /* 0x000fe80003800000 */
[----:B------:R0:W1:Y:S01]  /*7460*/  SHFL.UP PT, R164, R164, R193, R184 ;  /* 0x040000c1a4a47389 */ /* 0x00006200000e00b8 */
[----:B------:R-:W-:Y:S05]  /*7470*/  RET.REL.NODEC R12 `(_Z25selective_scan_bwd_kernelI32Selective_Scan_bwd_kernel_traitsILi64ELi16ELb1ELb0ELb1ELb0ELb1EN3c104HalfEfEEv12SSMParamsBwd) ;  /* 0xffff8b800c007950 */ /* 0x000fea0003c3ffff */
.L_x_3954:
        /* <DEDUP_REMOVED lines=16> */
.L_x_8973:


//--------------------- .text._Z25selective_scan_bwd_kernelI32Selective_Scan_bwd_kernel_traitsILi64ELi16ELb1ELb0ELb1ELb1ELb0EN3c104HalfEfEEv12SSMParamsBwd --------------------------
	.section	.text._Z25selective_scan_bwd_kernelI32Selective_Scan_bwd_kernel_traitsILi64ELi16ELb1ELb0ELb1ELb1ELb0EN3c104HalfEfEEv12SSMParamsBwd,"ax",@progbits
	.sectioninfo	@"SHI_REGISTERS=209"
	.align	128
        .global         _Z25selective_scan_bwd_kernelI32Selective_Scan_bwd_kernel_traitsILi64ELi16ELb1ELb0ELb1ELb1ELb0EN3c104HalfEfEEv12SSMParamsBwd
        .type           _Z25selective_scan_bwd_kernelI32Selective_Scan_bwd_kernel_traitsILi64ELi16ELb1ELb0ELb1ELb1ELb0EN3c104HalfEfEEv12SSMParamsBwd,@function
        .size           _Z25selective_scan_bwd_kernelI32Selective_Scan_bwd_kernel_traitsILi64ELi16ELb1ELb0ELb1ELb1ELb0EN3c104HalfEfEEv12SSMParamsBwd,(.L_x_8976 - _Z25selective_scan_bwd_kernelI32Selective_Scan_bwd_kernel_traitsILi64ELi16ELb1ELb0ELb1ELb1ELb0EN3c104HalfEfEEv12SSMParamsBwd)
        .other          _Z25selective_scan_bwd_kernelI32Selective_Scan_bwd_kernel_traitsILi64ELi16ELb1ELb0ELb1ELb1ELb0EN3c104HalfEfEEv12SSMParamsBwd,@"STO_CUDA_ENTRY STV_DEFAULT"
_Z25selective_scan_bwd_kernelI32Selective_Scan_bwd_kernel_traitsILi64ELi16ELb1ELb0ELb1ELb1ELb0EN3c104HalfEfEEv12SSMParamsBwd:
.text._Z25selective_scan_bwd_kernelI32Selective_Scan_bwd_kernel_traitsILi64ELi16ELb1ELb0ELb1ELb1ELb0EN3c104HalfEfEEv12SSMParamsBwd:
        /* <DEDUP_REMOVED lines=17> */
[----:B------:R-:W-:Y:S02]  /*0110*/  @P1 LEA.HI.X R5, R56, c[0x0][0x254], R55, 0x2, P3 ;  /* 0x0000950038051a11 */ /* 0x000fe400018f1437 */
[----:B-1----:R-:W-:Y:S01]  /*0120*/  IADD3 R6, R0, 0xffffffe, RZ ;  /* 0x0ffffffe00067810 */ /* 0x002fe20007ffe0ff */
[----:B------:R0:W5:Y:S03]  /*0130*/  @P0 LDG.E R54, [R2.64] ;  /* 0x0000000402360981 */ /* 0x000166000c1e1900 */
[----:B------:R1:W3:Y:S01]  /*0140*/  F2I.FTZ.U32.TRUNC.NTZ R7, R6 ;  /* 0x0000000600077305 */ /* 0x0002e2000021f000 */
[----:B------:R4:W5:Y:S01]  /*0150*/  @P1 LDG.E R52, [R4.64] ;  /* 0x0000000404341981 */ /* 0x000962000c1e1900 */
[----:B--2---:R-:W-:Y:S01]  /*0160*/  SHF.R.S32.HI R148, RZ, 0x1f, R53 ;  /* 0x0000001fff947819 */ /* 0x004fe20000011435 */
[----:B------:R-:W-:Y:S01]  /*0170*/  IMAD R15, R55, c[0x0][0x1d8], RZ ;  /* 0x00007600370f7a24 */ /* 0x000fe200078e02ff */
[----:B------:R-:W-:Y:S01]  /*0180*/  CS2R R28, SRZ ;  /* 0x00000000001c7805 */ /* 0x000fe2000001ff00 */
[----:B------:R-:W-:Y:S01]  /*0190*/  HFMA2.MMA R58, -RZ, RZ, 0, 0 ;  /* 0x00000000ff3a7435 */ /* 0x000fe200000001ff */
[----:B------:R-:W-:-:S02]  /*01a0*/  MOV R50, RZ ;  /* 0x000000ff00327202 */ /* 0x000fc40000000f00 */
[----:B0-----:R-:W-:Y:S01]  /*01b0*/  IABS R2, R56 ;  /* 0x0000003800027213 */ /* 0x001fe20000000000 */
[----:B-1----:R-:W-:Y:S01]  /*01c0*/  HFMA2.MMA R6, -RZ, RZ, 0, 0 ;  /* 0x00000000ff067435 */ /* 0x002fe200000001ff */
[----:B----4-:R-:W-:Y:S01]  /*01d0*/  IMAD R4, R148, c[0x0][0x1d0], RZ ;  /* 0x0000740094047a24 */ /* 0x010fe200078e02ff */
        /* <DEDUP_REMOVED lines=26> */
[----:B------:R-:W-:Y:S01]  /*0380*/  ISETP.GE.AND P3, PT, R8, 0x1, PT ;  /* 0x000000010800780c */ /* 0x000fe20003f66270 */
[----:B------:R-:W-:Y:S01]  /*0390*/  IMAD R17, R53, c[0x0][0x1b4], R0 ;  /* 0x00006d0035117a24 */ /* 0x000fe200078e0200 */
[----:B------:R-:W-:Y:S01]  /*03a0*/  SHF.R.S32.HI R13, RZ, 0x1f, R11 ;  /* 0x0000001fff0d7819 */ /* 0x000fe2000001140b */
[C---:B------:R-:W-:Y:S01]  /*03b0*/  IMAD R0, R56.reuse, c[0x0][0x1dc], R15 ;  /* 0x0000770038007a24 */ /* 0x040fe200078e020f */
[----:B------:R-:W-:Y:S01]  /*03c0*/  IADD3 R47, P4, R11, R2, RZ ;  /* 0x000000020b2f7210 */ /* 0x000fe20007f9e0ff */
[----:B------:R-:W-:Y:S01]  /*03d0*/  IMAD.WIDE.U32 R8, R53, c[0x0][0x1b0], RZ ;  /* 0x00006c0035087a25 */ /* 0x000fe200078e00ff */
[----:B------:R-:W-:Y:S02]  /*03e0*/  @!P1 IADD3 R51, R51, 0x1, RZ ;  /* 0x0000000133339810 */ /* 0x000fe40007ffe0ff */
[----:B------:R-:W-:Y:S01]  /*03f0*/  IADD3.X R0, R13, R3, R0, P4, !PT ;  /* 0x000000030d007210 */ /* 0x000fe200027fe400 */
[----:B------:R-:W-:Y:S01]  /*0400*/  IMAD R15, R55, c[0x0][0x1e8], RZ ;  /* 0x00007a00370f7a24 */ /* 0x000fe200078e02ff */
[----:B------:R-:W-:Y:S01]  /*0410*/  ISETP.NE.AND P1, PT, RZ, c[0x0][0x178], PT ;  /* 0x00005e00ff007a0c */ /* 0x000fe20003f25270 */
[----:B------:R-:W-:Y:S01]  /*0420*/  IMAD.WIDE.U32 R2, R56, c[0x0][0x1e8], R4 ;  /* 0x00007a0038027a25 */ /* 0x000fe200078e0004 */
[----:B------:R-:W-:-:S02]  /*0430*/  IADD3 R9, R9, R17, RZ ;  /* 0x0000001109097210 */ /* 0x000fc40007ffe0ff */
[----:B------:R-:W-:Y:S01]  /*0440*/  @P0 IADD3 R51, R51, 0x1, RZ ;  /* 0x0000000133330810 */ /* 0x000fe20007ffe0ff */
[----:B------:R-:W-:Y:S01]  /*0450*/  IMAD R17, R55, c[0x0][0x280], RZ ;  /* 0x0000a00037117a24 */ /* 0x000fe200078e02ff */
[----:B------:R-:W-:Y:S01]  /*0460*/  IADD3 R45, P0, R11, R2, RZ ;  /* 0x000000020b2d7210 */ /* 0x000fe20007f1e0ff */
[----:B------:R-:W-:Y:S01]  /*0470*/  IMAD.WIDE.U32 R4, R56, c[0x0][0x280], R6 ;  /* 0x0000a00038047a25 */ /* 0x000fe200078e0006 */
[----:B------:R-:W-:-:S03]  /*0480*/  @!P2 IADD3 R51, -R51, RZ, RZ ;  /* 0x000000ff3333a210 */ /* 0x000fc60007ffe1ff */
[C---:B------:R-:W-:Y:S01]  /*0490*/  IMAD R15, R56.reuse, c[0x0][0x1ec], R15 ;  /* 0x00007b00380f7a24 */ /* 0x040fe200078e020f */
[----:B------:R-:W-:Y:S01]  /*04a0*/  IADD3 R43, P2, R11, R4, RZ ;  /* 0x000000040b2b7210 */ /* 0x000fe20007f5e0ff */
[----:B------:R-:W-:Y:S01]  /*04b0*/  IMAD R17, R56, c[0x0][0x284], R17 ;  /* 0x0000a10038117a24 */ /* 0x000fe200078e0211 */
[----:B------:R-:W-:Y:S02]  /*04c0*/  @!P1 LOP3.LUT R51, RZ, c[0x0][0x178], RZ, 0x33, !PT ;  /* 0x00005e00ff339a12 */ /* 0x000fe400078e33ff */
[----:B------:R-:W-:Y:S02]  /*04d0*/  IADD3.X R2, R13, R3, R15, P0, !PT ;  /* 0x000000030d027210 */ /* 0x000fe400007fe40f */
[----:B------:R-:W-:Y:S01]  /*04e0*/  ISETP.NE.U32.AND P0, PT, RZ, c[0x0][0x260], PT ;  /* 0x00009800ff007a0c */ /* 0x000fe20003f05070 */
[----:B------:R-:W-:Y:S01]  /*04f0*/  IMAD.WIDE.U32 R8, R51, c[0x0][0x1c8], R8 ;  /* 0x0000720033087a25 */ /* 0x000fe200078e0008 */
[----:B------:R-:W-:Y:S02]  /*0500*/  IADD3.X R4, R13, R5, R17, P2, !PT ;  /* 0x000000050d047210 */ /* 0x000fe400017fe411 */
[----:B------:R-:W-:-:S02]  /*0510*/  LEA R46, P1, R47, c[0x0][0x240], 0x1 ;  /* 0x000090002f2e7a11 */ /* 0x000fc400078208ff */
[----:B------:R-:W-:Y:S02]  /*0520*/  LEA R44, P2, R45, c[0x0][0x248], 0x1 ;  /* 0x000092002d2c7a11 */ /* 0x000fe400078408ff */
[----:B------:R-:W-:Y:S02]  /*0530*/  ISETP.NE.AND.EX P0, PT, RZ, c[0x0][0x264], PT, P0 ;  /* 0x00009900ff007a0c */ /* 0x000fe40003f05300 */
[----:B------:R-:W-:Y:S02]  /*0540*/  SHF.R.S32.HI R146, RZ, 0x1f, R51 ;  /* 0x0000001fff927819 */ /* 0x000fe40000011433 */
[----:B------:R-:W-:Y:S02]  /*0550*/  LEA.HI.X R47, R47, c[0x0][0x244], R0, 0x1, P1 ;  /* 0x000091002f2f7a11 */ /* 0x000fe400008f0c00 */
[----:B------:R-:W-:Y:S01]  /*0560*/  LEA.HI.X R45, R45, c[0x0][0x24c], R2, 0x1, P2 ;  /* 0x000093002d2d7a11 */ /* 0x000fe200010f0c02 */
[----:B------:R-:W-:Y:S01]  /*0570*/  IMAD R0, R146, c[0x0][0x1c8], RZ ;  /* 0x0000720092007a24 */ /* 0x000fe200078e02ff */
[----:B------:R-:W-:-:S02]  /*0580*/  ISETP.NE.U32.AND P1, PT, RZ, c[0x0][0x328], PT ;  /* 0x0000ca00ff007a0c */ /* 0x000fc40003f25070 */
[----:B------:R-:W-:Y:S01]  /*0590*/  ISETP.NE.U32.AND P2, PT, RZ, c[0x0][0x348], PT ;  /* 0x0000d200ff007a0c */ /* 0x000fe20003f45070 */
[----:B------:R-:W-:Y:S01]  /*05a0*/  IMAD R3, R51, c[0x0][0x1cc], R0 ;  /* 0x0000730033037a24 */ /* 0x000fe200078e0200 */
[----:B------:R-:W-:Y:S01]  /*05b0*/  ISETP.NE.AND.EX P1, PT, RZ, c[0x0][0x32c], PT, P1 ;  /* 0x0000cb00ff007a0c */ /* 0x000fe20003f25310 */
[----:B------:R-:W-:Y:S01]  /*05c0*/  @P0 IMAD R0, R53, c[0x0][0x164], R56 ;  /* 0x0000590035000a24 */ /* 0x000fe200078e0238 */
[----:B------:R-:W-:Y:S02]  /*05d0*/  ISETP.NE.AND.EX P2, PT, RZ, c[0x0][0x34c], PT, P2 ;  /* 0x0000d300ff007a0c */ /* 0x000fe40003f45320 */
[----:B------:R-:W-:Y:S01]  /*05e0*/  LEA R42, P4, R43, c[0x0][0x308], 0x1 ;  /* 0x0000c2002b2a7a11 */ /* 0x000fe200078808ff */
[----:B------:R-:W-:Y:S01]  /*05f0*/  @P0 IMAD R0, R0, c[0x0][0x174], RZ ;  /* 0x00005d0000000a24 */ /* 0x000fe200078e02ff */
[----:B------:R-:W-:Y:S02]  /*0600*/  IADD3 R11, P5, R11, R8, RZ ;  /* 0x000000080b0b7210 */ /* 0x000fe40007fbe0ff */
[----:B------:R-:W-:Y:S01]  /*0610*/  IADD3 R40, R9, R3, RZ ;  /* 0x0000000309287210 */ /* 0x000fe20007ffe0ff */
[----:B------:R-:W-:Y:S01]  /*0620*/  @P0 IMAD R0, R0, c[0x0][0x16c], RZ ;  /* 0x00005b0000000a24 */ /* 0x000fe200078e02ff */
[----:B------:R-:W-:Y:S01]  /*0630*/  CS2R R2, SRZ ;  /* 0x0000000000027805 */ /* 0x000fe2000001ff00 */
[----:B------:R-:W-:-:S02]  /*0640*/  @P0 MOV R31, 0x8 ;  /* 0x00000008001f0802 */ /* 0x000fc40000000f00 */
[----:B------:R-:W-:Y:S02]  /*0650*/  LEA.HI.X R43, R43, c[0x0][0x30c], R4, 0x1, P4 ;  /* 0x0000c3002b2b7a11 */ /* 0x000fe400020f0c04 */
[----:B------:R-:W-:Y:S01]  /*0660*/  IADD3.X R40, R13, R40, RZ, P5, !PT ;  /* 0x000000280d287210 */ /* 0x000fe20002ffe4ff */
        /* <DEDUP_REMOVED lines=14> */
[----:B------:R-:W-:-:S02]  /*0750*/  MOV R58, RZ ;  /* 0x000000ff003a7202 */ /* 0x000fc40000000f00 */
[----:B0-----:R-:W-:-:S04]  /*0760*/  SHF.R.S32.HI R5, RZ, 0x1f, R48 ;  /* 0x0000001fff057819 */ /* 0x001fc80000011430 */
[----:B------:R-:W-:-:S04]  /*0770*/  LEA.HI R5, R5, R48, RZ, 0x5 ;  /* 0x0000003005057211 */ /* 0x000fc800078f28ff */
[----:B-1----:R-:W-:Y:S02]  /*0780*/  SHF.R.S32.HI R37, RZ, 0x5, R5 ;  /* 0x00000005ff257819 */ /* 0x002fe40000011405 */
.L_x_4037:
        /* <DEDUP_REMOVED lines=30> */
[----:B------:R-:W-:Y:S02]  /*0970*/  HADD2.F32 R34, -RZ, R9.H0_H0 ;  /* 0x20000009ff227230 */ /* 0x000fe40000004100 */
[----:B--2---:R-:W-:Y:S02]  /*0980*/  HADD2.F32 R35, -RZ, R18.H1_H1 ;  /* 0x30000012ff237230 */ /* 0x004fe40000004100 */
[----:B------:R-:W-:Y:S02]  /*0990*/  HADD2.F32 R59, -RZ, R19.H0_H0 ;  /* 0x20000013ff3b7230 */ /* 0x000fe40000004100 */
[----:B0-----:R-:W-:Y:S01]  /*09a0*/  HADD2.F32 R20, -RZ, R9.H1_H1 ;  /* 0x30000009ff147230 */ /* 0x001fe20000004100 */
[--C-:B-----5:R-:W-:Y:S01]  /*09b0*/  FADD.FTZ R92, R35, R52.reuse ;  /* 0x00000034235c7221 */ /* 0x120fe20000010000 */
[----:B------:R-:W-:Y:S01]  /*09c0*/  HADD2.F32 R21, -RZ, R10.H0_H0 ;  /* 0x2000000aff157230 */ /* 0x000fe20000004100 */
[----:B------:R-:W-:Y:S01]  /*09d0*/  FADD.FTZ R106, R59, R52 ;  /* 0x000000343b6a7221 */ /* 0x000fe20000010000 */
[----:B------:R-:W-:-:S02]  /*09e0*/  HADD2.F32 R19, -RZ, R19.H1_H1 ;  /* 0x30000013ff137230 */ /* 0x000fc40000004100 */
[----:B------:R-:W-:Y:S01]  /*09f0*/  FSETP.GTU.FTZ.AND P6, PT, R92, 20, PT ;  /* 0x41a000005c00780b */ /* 0x000fe20003fdc000 */
[----:B---3--:R0:W-:Y:S04]  /*0a00*/  STS.128 [R0.X16], R24 ;  /* 0x0000001800007388 */ /* 0x0081e8000000cc00 */
[----:B----4-:R-:W-:Y:S01]  /*0a10*/  STS.128 [R0.X16+0x200], R68 ;  /* 0x0002004400007388 */ /* 0x010fe2000000cc00 */
[----:B------:R-:W-:-:S06]  /*0a20*/  NOP ;  /* 0x0000000000007918 */ /* 0x000fcc0000000000 */
[----:B------:R-:W1:Y:S04]  /*0a30*/  LDS.128 R88, [R57.X16] ;  /* 0x0000000039587984 */ /* 0x000e68000000cc00 */
[----:B------:R-:W2:Y:S01]  /*0a40*/  LDS.128 R124, [R57.X16+0x10] ;  /* 0x00001000397c7984 */ /* 0x000ea2000000cc00 */
[--C-:B0-----:R-:W-:Y:S02]  /*0a50*/  HADD2.F32 R25, -RZ, R17.reuse.H0_H0 ;  /* 0x20000011ff197230 */ /* 0x101fe40000004100 */
[----:B------:R-:W-:Y:S02]  /*0a60*/  HADD2.F32 R17, -RZ, R17.H1_H1 ;  /* 0x30000011ff117230 */ /* 0x000fe40000004100 */
[----:B------:R-:W-:Y:S01]  /*0a70*/  HADD2.F32 R27, -RZ, R18.H0_H0 ;  /* 0x20000012ff1b7230 */ /* 0x000fe20000004100 */
[----:B------:R-:W-:-:S02]  /*0a80*/  FADD.FTZ R98, R25, R52 ;  /* 0x0000003419627221 */ /* 0x000fc40000010000 */
[--C-:B------:R-:W-:Y:S02]  /*0a90*/  FADD.FTZ R96, R17, R52.reuse ;  /* 0x0000003411607221 */ /* 0x100fe40000010000 */
[----:B------:R-:W-:Y:S01]  /*0aa0*/  FADD.FTZ R94, R27, R52 ;  /* 0x000000341b5e7221 */ /* 0x000fe20000010000 */
[----:B------:R-:W-:Y:S02]  /*0ab0*/  FSETP.GTU.FTZ.AND P2, PT, R98, 20, PT ;  /* 0x41a000006200780b */ /* 0x000fe40003f5c000 */
[----:B------:R-:W-:Y:S02]  /*0ac0*/  FSETP.GTU.FTZ.AND P1, PT, R96, 20, PT ;  /* 0x41a000006000780b */ /* 0x000fe40003f3c000 */
[----:B------:R-:W-:Y:S01]  /*0ad0*/  FSETP.GTU.FTZ.AND P0, PT, R94, 20, PT ;  /* 0x41a000005e00780b */ /* 0x000fe20003f1c000 */
[--C-:B-1----:R-:W-:Y:S02]  /*0ae0*/  HADD2.F32 R105, -RZ, R88.reuse.H0_H0 ;  /* 0x20000058ff697230 */ /* 0x102fe40000004100 */
[----:B------:R-:W-:-:S02]  /*0af0*/  HADD2.F32 R103, -RZ, R88.H1_H1 ;  /* 0x30000058ff677230 */ /* 0x000fc40000004100 */
[--C-:B------:R-:W-:Y:S01]  /*0b00*/  HADD2.F32 R101, -RZ, R89.reuse.H0_H0 ;  /* 0x20000059ff657230 */ /* 0x100fe20000004100 */
[----:B------:R-:W-:Y:S01]  /*0b10*/  FFMA.FTZ R22, R105, R22, R58 ;  /* 0x0000001669167223 */ /* 0x000fe2000001003a */
[----:B------:R-:W-:Y:S02]  /*0b20*/  HADD2.F32 R99, -RZ, R89.H1_H1 ;  /* 0x30000059ff637230 */ /* 0x000fe40000004100 */
[--C-:B------:R-:W-:Y:S01]  /*0b30*/  HADD2.F32 R97, -RZ, R90.reuse.H0_H0 ;  /* 0x2000005aff617230 */ /* 0x100fe20000004100 */
[----:B------:R-:W-:Y:S01]  /*0b40*/  FFMA.FTZ R22, R103, R23, R22 ;  /* 0x0000001767167223 */ /* 0x000fe20000010016 */
[----:B------:R-:W-:Y:S01]  /*0b50*/  HADD2.F32 R95, -RZ, R90.H1_H1 ;  /* 0x3000005aff5f7230 */ /* 0x000fe20000004100 */
[----:B------:R-:W-:Y:S01]  /*0b60*/  MOV R23, c[0x0][0x16c] ;  /* 0x00005b0000177a02 */ /* 0x000fe20000000f00 */
[--C-:B------:R-:W-:Y:S01]  /*0b70*/  HADD2.F32 R93, -RZ, R91.reuse.H0_H0 ;  /* 0x2000005bff5d7230 */ /* 0x100fe20000004100 */
[----:B------:R-:W-:Y:S01]  /*0b80*/  FFMA.FTZ R22, R101, R34, R22 ;  /* 0x0000002265167223 */ /* 0x000fe20000010016 */
[----:B------:R-:W-:Y:S01]  /*0b90*/  HADD2.F32 R91, -RZ, R91.H1_H1 ;  /* 0x3000005bff5b7230 */ /* 0x000fe20000004100 */
[----:B------:R-:W-:Y:S01]  /*0ba0*/  ISETP.GE.AND P5, PT, R23, 0x1, PT ;  /* 0x000000011700780c */ /* 0x000fe20003fa6270 */
[----:B------:R-:W-:Y:S01]  /*0bb0*/  HADD2.F32 R23, -RZ, R16.H1_H1 ;  /* 0x30000010ff177230 */ /* 0x000fe20000004100 */
[----:B------:R-:W-:Y:S01]  /*0bc0*/  FFMA.FTZ R20, R99, R20, R22 ;  /* 0x0000001463147223 */ /* 0x000fe20000010016 */
[----:B------:R-:W-:-:S02]  /*0bd0*/  HADD2.F32 R22, -RZ, R10.H1_H1 ;  /* 0x3000000aff167230 */ /* 0x000fc40000004100 */
[----:B--2---:R-:W-:Y:S01]  /*0be0*/  HADD2.F32 R107, -RZ, R124.H0_H0 ;  /* 0x2000007cff6b7230 */ /* 0x004fe20000004100 */
[----:B------:R-:W-:Y:S01]  /*0bf0*/  FFMA.FTZ R20, R97, R21, R20 ;  /* 0x0000001561147223 */ /* 0x000fe20000010014 */
[--C-:B------:R-:W-:Y:S01]  /*0c00*/  HADD2.F32 R21, -RZ, R11.reuse.H0_H0 ;  /* 0x2000000bff157230 */ /* 0x100fe20000004100 */
[----:B------:R-:W-:Y:S02]  /*0c10*/  FADD.FTZ R100, R23, R52 ;  /* 0x0000003417647221 */ /* 0x000fe40000010000 */
[----:B------:R-:W-:Y:S01]  /*0c20*/  FFMA.FTZ R20, R95, R22, R20 ;  /* 0x000000165f147223 */ /* 0x000fe20000010014 */
[----:B------:R-:W-:Y:S02]  /*0c30*/  HADD2.F32 R22, -RZ, R11.H1_H1 ;  /* 0x3000000bff167230 */ /* 0x000fe40000004100 */
[----:B------:R-:W-:Y:S01]  /*0c40*/  FSETP.GTU.FTZ.AND P3, PT, R100, 20, PT ;  /* 0x41a000006400780b */ /* 0x000fe20003f7c000 */
[----:B------:R-:W-:Y:S01]  /*0c50*/  FFMA.FTZ R20, R93, R21, R20 ;  /* 0x000000155d147223 */ /* 0x000fe20000010014 */
[----:B------:R-:W-:-:S03]  /*0c60*/  HADD2.F32 R21, -RZ, R16.H0_H0 ;  /* 0x20000010ff157230 */ /* 0x000fc60000004100 */
[----:B------:R-:W-:Y:S02]  /*0c70*/  FFMA.FTZ R20, R91, R22, R20 ;  /* 0x000000165b147223 */ /* 0x000fe40000010014 */
[----:B------:R-:W-:Y:S01]  /*0c80*/  FADD.FTZ R102, R21, R52 ;  /* 0x0000003415667221 */ /* 0x000fe20000010000 */
[----:B------:R-:W-:-:S04]  /*0c90*/  HADD2.F32 R21, -RZ, R4.H0_H0 ;  /* 0x20000004ff157230 */ /* 0x000fc80000004100 */
        /* <DEDUP_REMOVED lines=33> */
.L_x_3957:
[----:B------:R-:W-:Y:S05]  /*0eb0*/  BSYNC B0 ;  /* 0x0000000000007941 */ /* 0x000fea0003800000 */
.L_x_3956:
        /* <DEDUP_REMOVED lines=39> */
.L_x_3959:
[----:B------:R-:W-:Y:S05]  /*1130*/  BSYNC B0 ;  /* 0x0000000000007941 */ /* 0x000fea0003800000 */
.L_x_3958:
        /* <DEDUP_REMOVED lines=39> */
.L_x_3961:
[----:B------:R-:W-:Y:S05]  /*13b0*/  BSYNC B0 ;  /* 0x0000000000007941 */ /* 0x000fea0003800000 */
.L_x_3960:
        /* <DEDUP_REMOVED lines=39> */
.L_x_3963:
[----:B------:R-:W-:Y:S05]  /*1630*/  BSYNC B0 ;  /* 0x0000000000007941 */ /* 0x000fea0003800000 */
.L_x_3962:
        /* <DEDUP_REMOVED lines=39> */
.L_x_3965:
[----:B------:R-:W-:Y:S05]  /*18b0*/  BSYNC B0 ;  /* 0x0000000000007941 */ /* 0x000fea0003800000 */
.L_x_3964:
        /* <DEDUP_REMOVED lines=39> */
.L_x_3967:
[----:B------:R-:W-:Y:S05]  /*1b30*/  BSYNC B0 ;  /* 0x0000000000007941 */ /* 0x000fea0003800000 */
.L_x_3966:
        /* <DEDUP_REMOVED lines=39> */
.L_x_3969:
[----:B------:R-:W-:Y:S05]  /*1db0*/  BSYNC B0 ;  /* 0x0000000000007941 */ /* 0x000fea0003800000 */
.L_x_3968:
[----:B------:R-:W-:Y:S01]  /*1dc0*/  BSSY B0, `(.L_x_3970) ;  /* 0x0000028000007945 */ /* 0x000fe20003800000 */
[--C-:B------:R-:W-:Y:S01]  /*1dd0*/  HADD2.F32 R17, -RZ, R15.reuse.H0_H0 ;  /* 0x2000000fff117230 */ /* 0x100fe20000004100 */
[----:B------:R-:W-:Y:S01]  /*1de0*/  FSETP.GTU.FTZ.AND P4, PT, R116, 20, PT ;  /* 0x41a000007400780b */ /* 0x000fe20003f9c000 */
[----:B------:R-:W-:Y:S01]  /*1df0*/  HADD2.F32 R15, -RZ, R15.H1_H1 ;  /* 0x3000000fff0f7230 */ /* 0x000fe20000004100 */
[----:B------:R-:W-:Y:S01]  /*1e00*/  FFMA.FTZ R16, R119, R16, R18 ;  /* 0x0000001077107223 */ /* 0x000fe20000010012 */
[----:B------:R-:W-:Y:S01]  /*1e10*/  HADD2.F32 R127, -RZ, R127.H1_H1 ;  /* 0x3000007fff7f7230 */ /* 0x000fe20000004100 */
[----:B------:R-:W-:Y:S01]  /*1e20*/  FADD.FTZ R125, R125, R52 ;  /* 0x000000347d7d7221 */ /* 0x000fe20000010000 */
        /* <DEDUP_REMOVED lines=33> */
.L_x_3971:
[----:B------:R-:W-:Y:S05]  /*2040*/  BSYNC B0 ;  /* 0x0000000000007941 */ /* 0x000fea0003800000 */
.L_x_3970:
[----:B------:R-:W-:Y:S01]  /*2050*/  BSSY B0, `(.L_x_3972) ;  /* 0x0000027000007945 */ /* 0x000fe20003800000 */
[----:B------:R-:W-:Y:S01]  /*2060*/  HFMA2.MMA R90, -RZ, RZ, 0, 0 ;  /* 0x00000000ff5a7435 */ /* 0x000fe200000001ff */
[----:B------:R-:W-:Y:S01]  /*2070*/  FSETP.GTU.FTZ.AND P3, PT, R125, 20, PT ;  /* 0x41a000007d00780b */ /* 0x000fe20003f7c000 */
[----:B------:R-:W-:Y:S01]  /*2080*/  FFMA.FTZ R58, R127, R58, R16 ;  /* 0x0000003a7f3a7223 */ /* 0x000fe20000010010 */
[----:B------:R-:W-:Y:S01]  /*2090*/  CS2R R88, SRZ ;  /* 0x0000000000587805 */ /* 0x000fe2000001ff00 */
[----:B------:R-:W-:Y:S01]  /*20a0*/  MOV R87, RZ ;  /* 0x000000ff00577202 */ /* 0x000fe20000000f00 */
        /* <DEDUP_REMOVED lines=33> */
.L_x_3973:
[----:B------:R-:W-:Y:S05]  /*22c0*/  BSYNC B0 ;  /* 0x0000000000007941 */ /* 0x000fea0003800000 */
.L_x_3972:
        /* <DEDUP_REMOVED lines=38> */
.L_x_3975:
[----:B------:R-:W-:Y:S05]  /*2530*/  BSYNC B0 ;  /* 0x0000000000007941 */ /* 0x000fea0003800000 */
.L_x_3974:
        /* <DEDUP_REMOVED lines=37> */
.L_x_3977:
[----:B------:R-:W-:Y:S05]  /*2790*/  BSYNC B0 ;  /* 0x0000000000007941 */ /* 0x000fea0003800000 */
.L_x_3976:
        /* <DEDUP_REMOVED lines=33> */
.L_x_3979:
[----:B------:R-:W-:Y:S05]  /*29b0*/  BSYNC B0 ;  /* 0x0000000000007941 */ /* 0x000fea0003800000 */
.L_x_3978:
        /* <DEDUP_REMOVED lines=33> */
.L_x_3981:
[----:B------:R-:W-:Y:S05]  /*2bd0*/  BSYNC B0 ;  /* 0x0000000000007941 */ /* 0x000fea0003800000 */
.L_x_3980:
        /* <DEDUP_REMOVED lines=33> */
.L_x_3983:
[----:B------:R-:W-:Y:S05]  /*2df0*/  BSYNC B0 ;  /* 0x0000000000007941 */ /* 0x000fea0003800000 */
.L_x_3982:
        /* <DEDUP_REMOVED lines=33> */
.L_x_3985:
[----:B------:R-:W-:Y:S05]  /*3010*/  BSYNC B0 ;  /* 0x0000000000007941 */ /* 0x000fea0003800000 */
.L_x_3984:
        /* <DEDUP_REMOVED lines=33> */
.L_x_3987:
[----:B------:R-:W-:Y:S05]  /*3230*/  BSYNC B0 ;  /* 0x0000000000007941 */ /* 0x000fea0003800000 */
.L_x_3986:
        /* <DEDUP_REMOVED lines=19> */
[----:B------:R-:W-:Y:S01]  /*3370*/  MOV R123, RZ ;  /* 0x000000ff007b7202 */ /* 0x000fe20000000f00 */
[----:B------:R-:W-:Y:S01]  /*3380*/  CS2R R120, SRZ ;  /* 0x0000000000787805 */ /* 0x000fe2000001ff00 */
[----:B------:R-:W-:-:S02]  /*3390*/  MOV R90, RZ ;  /* 0x000000ff005a7202 */ /* 0x000fc40000000f00 */
.L_x_4036:
[----:B------:R-:W-:Y:S01]  /*33a0*/  IMAD R15, R55, c[0x0][0x180], RZ ;  /* 0x00006000370f7a24 */ /* 0x000fe200078e02ff */
[----:B------:R-:W-:Y:S01]  /*33b0*/  SHF.R.S32.HI R34, RZ, 0x1f, R123 ;  /* 0x0000001fff227819 */ /* 0x000fe2000001147b */
[----:B------:R-:W-:-:S04]  /*33c0*/  IMAD.WIDE.U32 R12, R56, c[0x0][0x180], RZ ;  /* 0x00006000380c7a25 */ /* 0x000fc800078e00ff */
[----:B------:R-:W-:Y:S02]  /*33d0*/  IMAD R15, R56, c[0x0][0x184], R15 ;  /* 0x00006100380f7a24 */ /* 0x000fe400078e020f */
[C---:B------:R-:W-:Y:S02]  /*33e0*/  IMAD R14, R34.reuse, c[0x0][0x188], RZ ;  /* 0x00006200220e7a24 */ /* 0x040fe400078e02ff */
[----:B------:R-:W-:Y:S01]  /*33f0*/  IMAD R18, R34, c[0x0][0x1c0], RZ ;  /* 0x0000700022127a24 */ /* 0x000fe200078e02ff */
[----:B------:R-:W-:Y:S01]  /*3400*/  IADD3 R13, R13, R15, RZ ;  /* 0x0000000f0d0d7210 */ /* 0x000fe20007ffe0ff */
[C---:B------:R-:W-:Y:S02]  /*3410*/  IMAD R15, R123.reuse, c[0x0][0x18c], R14 ;  /* 0x000063007b0f7a24 */ /* 0x040fe400078e020e */
[----:B------:R-:W-:-:S04]  /*3420*/  IMAD.WIDE.U32 R16, R123, c[0x0][0x1c0], RZ ;  /* 0x000070007b107a25 */ /* 0x000fc800078e00ff */
[----:B------:R-:W-:-:S04]  /*3430*/  IMAD.WIDE.U32 R12, R123, c[0x0][0x188], R12 ;  /* 0x000062007b0c7a25 */ /* 0x000fc800078e000c */
[----:B------:R-:W-:Y:S01]  /*3440*/  IMAD R19, R123, c[0x0][0x1c4], R18 ;  /* 0x000071007b137a24 */ /* 0x000fe200078e0212 */
[----:B------:R-:W-:Y:S02]  /*3450*/  IADD3 R15, R13, R15, RZ ;  /* 0x0000000f0d0f7210 */ /* 0x000fe40007ffe0ff */
[----:B------:R-:W-:Y:S02]  /*3460*/  LEA R18, P1, R16, R41, 0x1 ;  /* 0x0000002910127211 */ /* 0x000fe400078208ff */
[----:B------:R-:W-:Y:S02]  /*3470*/  IADD3 R13, R17, R19, RZ ;  /* 0x00000013110d7210 */ /* 0x000fe40007ffe0ff */
[----:B------:R-:W-:Y:S02]  /*3480*/  LEA R14, P0, R12, c[0x0][0x220], 0x2 ;  /* 0x000088000c0e7a11 */ /* 0x000fe400078010ff */
[----:B------:R-:W-:Y:S02]  /*3490*/  LEA.HI.X R19, R16, R40, R13, 0x1, P1 ;  /* 0x0000002810137211 */ /* 0x000fe400008f0c0d */
[----:B------:R-:W-:-:S03]  /*34a0*/  LEA.HI.X R15, R12, c[0x0][0x224], R15, 0x2, P0 ;  /* 0x000089000c0f7a11 */ /* 0x000fc600000f140f */
[----:B------:R-:W-:Y:S02]  /*34b0*/  IMAD.WIDE R12, R36, 0x10, R18 ;  /* 0x00000010240c7825 */ /* 0x000fe400078e0212 */
[----:B------:R0:W2:Y:S04]  /*34c0*/  LDG.E R118, [R14.64] ;  /* 0x000000040e767981 */ /* 0x0000a8000c1e1900 */
[----:B------:R1:W3:Y:S04]  /*34d0*/  LDG.E.128 R20, [R12.64] ;  /* 0x000000040c147981 */ /* 0x0002e8000c1e1d00 */
[----:B------:R1:W4:Y:S01]  /*34e0*/  LDG.E.128 R24, [R12.64+0x200] ;  /* 0x000200040c187981 */ /* 0x000322000c1e1d00 */
[----:B------:R-:W-:Y:S01]  /*34f0*/  IMAD R19, R55, c[0x0][0x198], RZ ;  /* 0x0000660037137a24 */ /* 0x000fe200078e02ff */
[----:B------:R-:W-:Y:S01]  /*3500*/  IADD3 R18, R39, -0x1, RZ ;  /* 0xffffffff27127810 */ /* 0x000fe20007ffe0ff */
[----:B------:R-:W-:Y:S01]  /*3510*/  IMAD.WIDE.U32 R16, R56, c[0x0][0x198], RZ ;  /* 0x0000660038107a25 */ /* 0x000fe200078e00ff */
[----:B------:R-:W-:-:S02]  /*3520*/  LOP3.LUT P0, RZ, R48, 0x1f, RZ, 0xc0, !PT ;  /* 0x0000001f30ff7812 */ /* 0x000fc4000780c0ff */
[----:B0-----:R-:W-:Y:S01]  /*3530*/  LEA.HI R14, R18, R18, RZ, 0x1 ;  /* 0x00000012120e7211 */ /* 0x001fe200078f08ff */
[----:B------:R-:W-:Y:S01]  /*3540*/  IMAD R19, R56, c[0x0][0x19c], R19 ;  /* 0x0000670038137a24 */ /* 0x000fe200078e0213 */
[----:B------:R-:W-:Y:S01]  /*3550*/  ISETP.NE.AND P1, PT, R48, RZ, PT ;  /* 0x000000ff3000720c */ /* 0x000fe20003f25270 */
[----:B------:R-:W-:Y:S01]  /*3560*/  IMAD R34, R34, c[0x0][0x1a0], RZ ;  /* 0x0000680022227a24 */ /* 0x000fe200078e02ff */
[----:B------:R-:W-:Y:S02]  /*3570*/  ISETP.LT.OR P0, PT, R39, 0x2, P0 ;  /* 0x000000022700780c */ /* 0x000fe40000701670 */
[----:B------:R-:W-:Y:S01]  /*3580*/  IADD3 R17, R17, R19, RZ ;  /* 0x0000001311117210 */ /* 0x000fe20007ffe0ff */
[----:B------:R-:W-:Y:S01]  /*3590*/  IMAD R19, R123, c[0x0][0x1a4], R34 ;  /* 0x000069007b137a24 */ /* 0x000fe200078e0222 */
[----:B------:R-:W-:-:S03]  /*35a0*/  LOP3.LUT R15, R14, 0xfffffe, RZ, 0xc0, !PT ;  /* 0x00fffffe0e0f7812 */ /* 0x000fc600078ec0ff */
[----:B-1----:R-:W-:Y:S01]  /*35b0*/  IMAD.WIDE.U32 R12, R123, c[0x0][0x1a0], R16 ;  /* 0x000068007b0c7a25 */ /* 0x002fe200078e0010 */
[----:B------:R-:W-:-:S04]  /*35c0*/  IADD3 R18, R18, -R15, RZ ;  /* 0x8000000f12127210 */ /* 0x000fc80007ffe0ff */
[----:B------:R-:W-:Y:S02]  /*35d0*/  IADD3 R15, R13, R19, RZ ;  /* 0x000000130d0f7210 */ /* 0x000fe40007ffe0ff */
[----:B------:R-:W-:Y:S02]  /*35e0*/  LEA R16, P2, R12, c[0x0][0x228], 0x2 ;  /* 0x00008a000c107a11 */ /* 0x000fe400078410ff */
[----:B------:R-:W-:Y:S02]  /*35f0*/  IADD3 R13, R48, 0x200, RZ ;  /* 0x00000200300d7810 */ /* 0x000fe40007ffe0ff */
[----:B------:R-:W-:Y:S02]  /*3600*/  LEA.HI.X R17, R12, c[0x0][0x22c], R15, 0x2, P2 ;  /* 0x00008b000c117a11 */ /* 0x000fe400010f140f */
[----:B------:R-:W-:Y:S02]  /*3610*/  @!P1 LEA R13, R18, R123, 0x8 ;  /* 0x0000007b120d9211 */ /* 0x000fe400078e40ff */
[----:B------:R-:W-:Y:S01]  /*3620*/  @!P0 IADD3 R12, R39, -0x2, RZ ;  /* 0xfffffffe270c8810 */ /* 0x000fe20007ffe0ff */
[----:B------:R0:W5:Y:S01]  /*3630*/  LDG.E R126, [R16.64] ;  /* 0x00000004107e7981 */ /* 0x000162000c1e1900 */
[----:B------:R-:W-:-:S03]  /*3640*/  SHF.L.U32 R130, R13, 0x2, RZ ;  /* 0x000000020d827819 */ /* 0x000fc600000006ff */
[----:B------:R-:W-:Y:S01]  /*3650*/  @!P0 IMAD R129, R12, c[0x0][0x16c], R123 ;  /* 0x00005b000c818a24 */ /* 0x000fe200078e027b */
[----:B------:R-:W-:Y:S01]  /*3660*/  HADD2.F32 R145, -RZ, R8.H1_H1 ;  /* 0x30000008ff917230 */ /* 0x000fe20000004100 */
[----:B------:R-:W-:Y:S01]  /*3670*/  HFMA2.MMA R34, -RZ, RZ, 1.875, 0 ;  /* 0x3f800000ff227435 */ /* 0x000fe200000001ff */
[----:B------:R-:W-:-:S03]  /*3680*/  HADD2.F32 R147, -RZ, R9.H1_H1 ;  /* 0x30000009ff937230 */ /* 0x000fc60000004100 */
[----:B------:R-:W-:Y:S01]  /*3690*/  FMUL.FTZ R145, R145, R100 ;  /* 0x0000006491917220 */ /* 0x000fe20000410000 */
[----:B------:R-:W-:Y:S01]  /*36a0*/  MOV R35, RZ ;  /* 0x000000ff00237202 */ /* 0x000fe20000000f00 */
[----:B------:R-:W-:Y:S01]  /*36b0*/  @!P0 IMAD.WIDE R128, R129, 0x8, R30 ;  /* 0x0000000881808825 */ /* 0x000fe200078e021e */
[----:B------:R-:W-:-:S03]  /*36c0*/  HADD2.F32 R153, -RZ, R10.H1_H1 ;  /* 0x3000000aff997230 */ /* 0x000fc60000004100 */
[----:B------:R-:W-:Y:S02]  /*36d0*/  FMUL.FTZ R147, R147, R96 ;  /* 0x0000006093937220 */ /* 0x000fe40000410000 */
[----:B------:R-:W-:Y:S01]  /*36e0*/  FMUL.FTZ R153, R153, R92 ;  /* 0x0000005c99997220 */ /* 0x000fe20000410000 */
        /* <DEDUP_REMOVED lines=17> */
[----:B------:R-:W-:Y:S03]  /*3800*/  BSSY B0, `(.L_x_3989) ;  /* 0x000006b000007945 */ /* 0x000fe60003800000 */
[----:B------:R-:W-:Y:S02]  /*3810*/  FMUL.FTZ R173, R173, R122 ;  /* 0x0000007aadad7220 */ /* 0x000fe40000410000 */
[----:B--2---:R-:W-:Y:S01]  /*3820*/  FMUL.FTZ R135, R118, 1.4426950216293334961 ;  /* 0x3fb8aa3b76877820 */ /* 0x004fe20000410000 */
[----:B---3--:R1:W-:Y:S03]  /*3830*/  STS.128 [R0.X16], R20 ;  /* 0x0000001400007388 */ /* 0x0083e6000000cc00 */
[----:B------:R-:W-:Y:S01]  /*3840*/  FMUL.FTZ R151, R135, R102 ;  /* 0x0000006687977220 */ /* 0x000fe20000410000 */
[----:B----4-:R2:W-:Y:S01]  /*3850*/  STS.128 [R0.X16+0x200], R24 ;  /* 0x0002001800007388 */ /* 0x0105e2000000cc00 */
[----:B------:R-:W-:-:S06]  /*3860*/  NOP ;  /* 0x0000000000007918 */ /* 0x000fcc0000000000 */
[----:B------:R-:W3:Y:S01]  /*3870*/  LDS.128 R12, [R57.X16] ;  /* 0x00000000390c7984 */ /* 0x000ee2000000cc00 */
[----:B------:R-:W4:Y:S03]  /*3880*/  MUFU.EX2 R151, R151 ;  /* 0x0000009700977308 */ /* 0x000f260000000800 */
[----:B0-----:R-:W0:Y:S01]  /*3890*/  LDS.128 R16, [R57.X16+0x10] ;  /* 0x0000100039107984 */ /* 0x001e22000000cc00 */
[C---:B-1----:R-:W-:Y:S02]  /*38a0*/  FMUL.FTZ R23, R135.reuse, R98 ;  /* 0x0000006287177220 */ /* 0x042fe40000410000 */
[C---:B--2---:R-:W-:Y:S02]  /*38b0*/  FMUL.FTZ R24, R135.reuse, R100 ;  /* 0x0000006487187220 */ /* 0x044fe40000410000 */
[----:B------:R-:W-:-:S04]  /*38c0*/  FMUL.FTZ R22, R135, R96 ;  /* 0x0000006087167220 */ /* 0x000fc80000410000 */
[----:B------:R-:W1:Y:S01]  /*38d0*/  MUFU.EX2 R24, R24 ;  /* 0x0000001800187308 */ /* 0x000e620000000800 */
[----:B----4-:R2:W-:Y:S04]  /*38e0*/  STS [R130+0x1d10], R151 ;  /* 0x001d109782007388 */ /* 0x0105e80000000800 */
[----:B------:R-:W-:Y:S01]  /*38f0*/  BAR.SYNC.DEFER_BLOCKING 0x0 ;  /* 0x0000000000007b1d */ /* 0x000fe20000010000 */
[----:B------:R-:W-:-:S05]  /*3900*/  FMUL.FTZ R21, R135, R94 ;  /* 0x0000005e87157220 */ /* 0x000fca0000410000 */
[----:B------:R-:W4:Y:S01]  /*3910*/  MUFU.EX2 R23, R23 ;  /* 0x0000001700177308 */ /* 0x000f220000000800 */
[----:B------:R-:W-:-:S07]  /*3920*/  FMUL.FTZ R20, R135, R92 ;  /* 0x0000005c87147220 */ /* 0x000fce0000410000 */
[----:B------:R-:W0:Y:S01]  /*3930*/  MUFU.EX2 R22, R22 ;  /* 0x0000001600167308 */ /* 0x000e220000000800 */
[--C-:B---3--:R-:W-:Y:S02]  /*3940*/  HADD2.F32 R164, -RZ, R13.reuse.H0_H0 ;  /* 0x2000000dffa47230 */ /* 0x108fe40000004100 */
[----:B------:R-:W-:Y:S02]  /*3950*/  HADD2.F32 R166, -RZ, R13.H1_H1 ;  /* 0x3000000dffa67230 */ /* 0x000fe40000004100 */
[----:B------:R-:W-:-:S03]  /*3960*/  HADD2.F32 R13, -RZ, R8.H0_H0 ;  /* 0x20000008ff0d7230 */ /* 0x000fc60000004100 */
[----:B------:R-:W3:Y:S01]  /*3970*/  MUFU.EX2 R21, R21 ;  /* 0x0000001500157308 */ /* 0x000ee20000000800 */
[--C-:B------:R-:W-:Y:S01]  /*3980*/  HADD2.F32 R172, -RZ, R15.reuse.H0_H0 ;  /* 0x2000000fffac7230 */ /* 0x100fe20000004100 */
[----:B------:R-:W-:Y:S01]  /*3990*/  FMUL.FTZ R25, R135, R106 ;  /* 0x0000006a87197220 */ /* 0x000fe20000410000 */
[----:B------:R-:W-:Y:S01]  /*39a0*/  HADD2.F32 R176, -RZ, R15.H1_H1 ;  /* 0x3000000fffb07230 */ /* 0x000fe20000004100 */
[----:B------:R-:W-:Y:S01]  /*39b0*/  FMUL.FTZ R192, R13, R102 ;  /* 0x000000660dc07220 */ /* 0x000fe20000410000 */
[----:B------:R-:W-:Y:S01]  /*39c0*/  HADD2.F32 R15, -RZ, R9.H0_H0 ;  /* 0x20000009ff0f7230 */ /* 0x000fe20000004100 */
[----:B------:R-:W-:Y:S01]  /*39d0*/  FMUL.FTZ R133, R135, R104 ;  /* 0x0000006887857220 */ /* 0x000fe20000410000 */
[--C-:B------:R-:W-:Y:S01]  /*39e0*/  HADD2.F32 R168, -RZ, R14.reuse.H0_H0 ;  /* 0x2000000effa87230 */ /* 0x100fe20000004100 */
[----:B------:R-:W2:Y:S01]  /*39f0*/  MUFU.EX2 R20, R20 ;  /* 0x0000001400147308 */ /* 0x000ea20000000800 */
[----:B------:R-:W-:Y:S01]  /*3a00*/  HADD2.F32 R170, -RZ, R14.H1_H1 ;  /* 0x3000000effaa7230 */ /* 0x000fe20000004100 */
[----:B-1----:R-:W-:Y:S01]  /*3a10*/  FMUL.FTZ R14, R151, R24 ;  /* 0x00000018970e7220 */ /* 0x002fe20000410000 */
[--C-:B------:R-:W-:Y:S01]  /*3a20*/  HADD2.F32 R160, -RZ, R12.reuse.H0_H0 ;  /* 0x2000000cffa07230 */ /* 0x100fe20000004100 */
[----:B------:R-:W-:Y:S01]  /*3a30*/  FMUL.FTZ R188, R15, R98 ;  /* 0x000000620fbc7220 */ /* 0x000fe20000410000 */
[----:B------:R-:W-:Y:S01]  /*3a40*/  HADD2.F32 R162, -RZ, R12.H1_H1 ;  /* 0x3000000cffa27230 */ /* 0x000fe20000004100 */
[----:B------:R-:W-:Y:S01]  /*3a50*/  FFMA.FTZ R12, R192, R24, R145 ;  /* 0x00000018c00c7223 */ /* 0x000fe20000010091 */
[----:B------:R-:W-:Y:S01]  /*3a60*/  HADD2.F32 R27, -RZ, R10.H0_H0 ;  /* 0x2000000aff1b7230 */ /* 0x000fe20000004100 */
[----:B------:R-:W1:Y:S01]  /*3a70*/  MUFU.EX2 R25, R25 ;  /* 0x0000001900197308 */ /* 0x000e620000000800 */
[C---:B----4-:R-:W-:Y:S01]  /*3a80*/  FMUL.FTZ R13, R23.reuse, R14 ;  /* 0x0000000e170d7220 */ /* 0x050fe20000410000 */
[----:B------:R4:W5:Y:S01]  /*3a90*/  @!P0 LDG.E.64 R34, [R128.64] ;  /* 0x0000000480228981 */ /* 0x000962000c1e1b00 */
[----:B------:R-:W-:-:S02]  /*3aa0*/  FFMA.FTZ R12, R23, R12, R188 ;  /* 0x0000000c170c7223 */ /* 0x000fc400000100bc */
[----:B------:R-:W-:Y:S01]  /*3ab0*/  FMUL.FTZ R132, R135, R110 ;  /* 0x0000006e87847220 */ /* 0x000fe20000410000 */
[----:B------:R-:W-:Y:S01]  /*3ac0*/  ISETP.NE.AND P0, PT, R48, 0x3f, PT ;  /* 0x0000003f3000780c */ /* 0x000fe20003f05270 */
[C---:B0-----:R-:W-:Y:S01]  /*3ad0*/  FMUL.FTZ R14, R22.reuse, R13 ;  /* 0x0000000d160e7220 */ /* 0x041fe20000410000 */
[----:B------:R-:W0:Y:S01]  /*3ae0*/  MUFU.EX2 R133, R133 ;  /* 0x0000008500857308 */ /* 0x000e220000000800 */
[----:B------:R-:W-:Y:S02]  /*3af0*/  FMUL.FTZ R184, R27, R94 ;  /* 0x0000005e1bb87220 */ /* 0x000fe40000410000 */
[----:B------:R-:W-:Y:S02]  /*3b00*/  FFMA.FTZ R12, R22, R12, R147 ;  /* 0x0000000c160c7223 */ /* 0x000fe40000010093 */
[----:B------:R-:W-:Y:S01]  /*3b10*/  FMUL.FTZ R131, R135, R108 ;  /* 0x0000006c87837220 */ /* 0x000fe20000410000 */
[----:B----4-:R-:W-:Y:S01]  /*3b20*/  HADD2.F32 R129, -RZ, R11.H0_H0 ;  /* 0x2000000bff817230 */ /* 0x010fe20000004100 */
[C---:B---3--:R-:W-:Y:S01]  /*3b30*/  FMUL.FTZ R13, R21.reuse, R14 ;  /* 0x0000000e150d7220 */ /* 0x048fe20000410000 */
[----:B------:R-:W3:Y:S01]  /*3b40*/  MUFU.EX2 R132, R132 ;  /* 0x0000008400847308 */ /* 0x000ee20000000800 */
[----:B------:R-:W-:-:S02]  /*3b50*/  FFMA.FTZ R12, R21, R12, R184 ;  /* 0x0000000c150c7223 */ /* 0x000fc400000100b8 */
[----:B--2---:R-:W-:Y:S01]  /*3b60*/  FMUL.FTZ R130, R135, R114 ;  /* 0x0000007287827220 */ /* 0x004fe20000410000 */
[----:B------:R2:W4:Y:S01]  /*3b70*/  @P0 LDS R175, [R48.X4+0x2514] ;  /* 0x0025140030af0984 */ /* 0x0005220000004800 */
[C---:B------:R-:W-:Y:S02]  /*3b80*/  FMUL.FTZ R14, R20.reuse, R13 ;  /* 0x0000000d140e7220 */ /* 0x040fe40000410000 */
[----:B------:R-:W-:Y:S01]  /*3b90*/  FMUL.FTZ R180, R129, R106 ;  /* 0x0000006a81b47220 */ /* 0x000fe20000410000 */
[----:B------:R-:W2:Y:S01]  /*3ba0*/  MUFU.EX2 R131, R131 ;  /* 0x0000008300837308 */ /* 0x000ea20000000800 */
[----:B------:R-:W-:Y:S02]  /*3bb0*/  FFMA.FTZ R12, R20, R12, R153 ;  /* 0x0000000c140c7223 */ /* 0x000fe40000010099 */
[----:B------:R-:W-:Y:S02]  /*3bc0*/  FMUL.FTZ R129, R135, R112 ;  /* 0x0000007087817220 */ /* 0x000fe40000410000 */
[----:B-1----:R-:W-:-:S02]  /*3bd0*/  FMUL.FTZ R14, R25, R14 ;  /* 0x0000000e190e7220 */ /* 0x002fc40000410000 */
[----:B------:R-:W-:Y:S01]  /*3be0*/  FFMA.FTZ R12, R25, R12, R180 ;  /* 0x0000000c190c7223 */ /* 0x000fe200000100b4 */
[----:B------:R-:W1:Y:S01]  /*3bf0*/  MUFU.EX2 R130, R130 ;  /* 0x0000008200827308 */ /* 0x000e620000000800 */
[----:B------:R-:W-:Y:S02]  /*3c00*/  FMUL.FTZ R128, R135, R116 ;  /* 0x0000007487807220 */ /* 0x000fe40000410000 */
[C---:B0-----:R-:W-:Y:S02]  /*3c10*/  FMUL.FTZ R13, R133.reuse, R14 ;  /* 0x0000000e850d7220 */ /* 0x041fe40000410000 */
[----:B------:R-:W-:-:S03]  /*3c20*/  FFMA.FTZ R12, R133, R12, R182 ;  /* 0x0000000c850c7223 */ /* 0x000fc600000100b6 */
[----:B------:R-:W0:Y:S01]  /*3c30*/  MUFU.EX2 R129, R129 ;  /* 0x0000008100817308 */ /* 0x000e220000000800 */
[----:B------:R-:W-:Y:S02]  /*3c40*/  FMUL.FTZ R27, R135, R125 ;  /* 0x0000007d871b7220 */ /* 0x000fe40000410000 */
[C---:B---3--:R-:W-:Y:S02]  /*3c50*/  FMUL.FTZ R14, R132.reuse, R13 ;  /* 0x0000000d840e7220 */ /* 0x048fe40000410000 */
[----:B------:R-:W-:-:S03]  /*3c60*/  FFMA.FTZ R12, R132, R12, R159 ;  /* 0x0000000c840c7223 */ /* 0x000fc6000001009f */
[----:B------:R-:W3:Y:S01]  /*3c70*/  MUFU.EX2 R128, R128 ;  /* 0x0000008000807308 */ /* 0x000ee20000000800 */
        /* <DEDUP_REMOVED lines=8> */
[C---:B0-----:R-:W-:Y:S02]  /*3d00*/  FMUL.FTZ R13, R129.reuse, R14 ;  /* 0x0000000e810d7220 */ /* 0x041fe40000410000 */
[----:B------:R-:W-:-:S05]  /*3d10*/  FFMA.FTZ R12, R129, R12, R190 ;  /* 0x0000000c810c7223 */ /* 0x000fca00000100be */
[----:B------:R-:W0:Y:S01]  /*3d20*/  MUFU.EX2 R150, R150 ;  /* 0x0000009600967308 */ /* 0x000e220000000800 */
[C---:B---3--:R-:W-:Y:S02]  /*3d30*/  FMUL.FTZ R14, R128.reuse, R13 ;  /* 0x0000000d800e7220 */ /* 0x048fe40000410000 */
[----:B------:R-:W-:Y:S02]  /*3d40*/  FFMA.FTZ R12, R128, R12, R167 ;  /* 0x0000000c800c7223 */ /* 0x000fe400000100a7 */
[C---:B--2---:R-:W-:Y:S02]  /*3d50*/  FMUL.FTZ R13, R27.reuse, R14 ;  /* 0x0000000e1b0d7220 */ /* 0x044fe40000410000 */
[----:B------:R-:W-:Y:S02]  /*3d60*/  FFMA.FTZ R12, R27, R12, R194 ;  /* 0x0000000c1b0c7223 */ /* 0x000fe400000100c2 */
[C---:B-1----:R-:W-:Y:S02]  /*3d70*/  FMUL.FTZ R13, R26.reuse, R13 ;  /* 0x0000000d1a0d7220 */ /* 0x042fe40000410000 */
[----:B------:R-:W-:Y:S01]  /*3d80*/  FFMA.FTZ R14, R26, R12, R171 ;  /* 0x0000000c1a0e7223 */ /* 0x000fe200000100ab */
[----:B------:R-:W-:-:S02]  /*3d90*/  HADD2.F32 R179, -RZ, R16.H0_H0 ;  /* 0x20000010ffb37230 */ /* 0x000fc40000004100 */
[----:B------:R-:W-:Y:S01]  /*3da0*/  HADD2.F32 R177, -RZ, R16.H1_H1 ;  /* 0x30000010ffb17230 */ /* 0x000fe20000004100 */
[C---:B0-----:R-:W-:Y:S01]  /*3db0*/  FMUL.FTZ R12, R150.reuse, R13 ;  /* 0x0000000d960c7220 */ /* 0x041fe20000410000 */
[--C-:B------:R-:W-:Y:S01]  /*3dc0*/  HADD2.F32 R178, -RZ, R17.reuse.H0_H0 ;  /* 0x20000011ffb27230 */ /* 0x100fe20000004100 */
[----:B------:R-:W-:Y:S01]  /*3dd0*/  FFMA.FTZ R13, R150, R14, R173 ;  /* 0x0000000e960d7223 */ /* 0x000fe200000100ad */
[----:B------:R-:W-:Y:S02]  /*3de0*/  HADD2.F32 R174, -RZ, R17.H1_H1 ;  /* 0x30000011ffae7230 */ /* 0x000fe40000004100 */
        /* <DEDUP_REMOVED lines=12> */
.L_x_3990:
[----:B----4-:R-:W-:Y:S05]  /*3eb0*/  BSYNC B0 ;  /* 0x0000000000007941 */ /* 0x010fea0003800000 */
.L_x_3989:
[----:B------:R-:W-:Y:S01]  /*3ec0*/  ISETP.GT.U32.AND P0, PT, R48, 0x1f, PT ;  /* 0x0000001f3000780c */ /* 0x000fe20003f04070 */
[C---:B-----5:R-:W-:Y:S01]  /*3ed0*/  FMUL.FTZ R134, R126.reuse, R176 ;  /* 0x000000b07e867220 */ /* 0x060fe20000410000 */
[----:B------:R2:W-:Y:S01]  /*3ee0*/  STS.64 [R48.X8+0x1900], R12 ;  /* 0x0019000c30007388 */ /* 0x0005e20000008a00 */
[C---:B------:R-:W-:Y:S01]  /*3ef0*/  FMUL.FTZ R18, R126.reuse, R168 ;  /* 0x000000a87e127220 */ /* 0x040fe20000410000 */
[----:B------:R-:W-:Y:S01]  /*3f00*/  BSSY B0, `(.L_x_3991) ;  /* 0x000005d000007945 */ /* 0x000fe20003800000 */
[C---:B------:R-:W-:Y:S02]  /*3f10*/  FMUL.FTZ R196, R126.reuse, R178 ;  /* 0x000000b27ec47220 */ /* 0x040fe40000410000 */
[C---:B0-----:R-:W-:Y:S02]  /*3f20*/  FMUL.FTZ R14, R126.reuse, R160 ;  /* 0x000000a07e0e7220 */ /* 0x041fe40000410000 */
[C---:B------:R-:W-:Y:S02]  /*3f30*/  FMUL.FTZ R144, R126.reuse, R162 ;  /* 0x000000a27e907220 */ /* 0x040fe40000410000 */
[----:B------:R-:W-:-:S02]  /*3f40*/  FMUL.FTZ R16, R126, R164 ;  /* 0x000000a47e107220 */ /* 0x000fc40000410000 */
        /* <DEDUP_REMOVED lines=33> */
.L_x_4044:
        /* <DEDUP_REMOVED lines=24> */
.L_x_4045:
[----:B------:R-:W-:Y:S02]  /*42e0*/  ISETP.GE.AND P0, PT, R49, 0x10, PT ;  /* 0x000000103100780c */ /* 0x000fe40003f06270 */
[----:B------:R-:W-:Y:S02]  /*42f0*/  MOV R157, R16 ;  /* 0x00000010009d7202 */ /* 0x000fe40000000f00 */
[----:B------:R-:W-:-:S09]  /*4300*/  MOV R16, R17 ;  /* 0x0000001100107202 */ /* 0x000fd20000000f00 */
[-C--:B--2---:R-:W-:Y:S02]  /*4310*/  @P0 FFMA.FTZ R157, R12, R16.reuse, R157 ;  /* 0x000000100c9d0223 */ /* 0x084fe4000001009d */
[----:B---3--:R-:W-:Y:S01]  /*4320*/  @P0 FMUL.FTZ R16, R149, R16 ;  /* 0x0000001095100220 */ /* 0x008fe20000410000 */
[----:B------:R-:W-:Y:S05]  /*4330*/  BRA.CONV ~URZ, `(.L_x_3995) ;  /* 0x000000637f007947 */ /* 0x000fea000b800000 */
[----:B0-----:R-:W-:Y:S01]  /*4340*/  HFMA2.MMA R15, -RZ, RZ, 0, 1.847743988037109375e-06 ;  /* 0x0000001fff0f7435 */ /* 0x001fe200000001ff */
[----:B------:R-:W-:Y:S02]  /*4350*/  MOV R189, R16 ;  /* 0x0000001000bd7202 */ /* 0x000fe40000000f00 */
[----:B------:R-:W-:Y:S02]  /*4360*/  MOV R198, 0x1f ;  /* 0x0000001f00c67802 */ /* 0x000fe40000000f00 */
[----:B------:R-:W-:Y:S02]  /*4370*/  MOV R200, 0xffffffff ;  /* 0xffffffff00c87802 */ /* 0x000fe40000000f00 */
[----:B------:R-:W-:-:S02]  /*4380*/  MOV R12, 0x43a0 ;  /* 0x000043a0000c7802 */ /* 0x000fc40000000f00 */
[----:B-1----:R-:W-:Y:S05]  /*4390*/  CALL.REL.NOINC `($__internal_163_$__cuda_sm70_shflsync_idx_p) ;  /* 0x000047d000007944 */ /* 0x002fea0003c00000 */
.L_x_3995:
[----:B------:R-:W-:Y:S05]  /*43a0*/  BRA.CONV ~URZ, `(.L_x_3996) ;  /* 0x000000637f007947 */ /* 0x000fea000b800000 */
[----:B01----:R-:W-:Y:S01]  /*43b0*/  HFMA2.MMA R15, -RZ, RZ, 0, 1.847743988037109375e-06 ;  /* 0x0000001fff0f7435 */ /* 0x003fe200000001ff */
[----:B------:R-:W-:-:S02]  /*43c0*/  MOV R189, R157 ;  /* 0x0000009d00bd7202 */ /* 0x000fc40000000f00 */
[----:B------:R-:W-:Y:S02]  /*43d0*/  MOV R198, 0x1f ;  /* 0x0000001f00c67802 */ /* 0x000fe40000000f00 */
[----:B------:R-:W-:Y:S02]  /*43e0*/  MOV R200, 0xffffffff ;  /* 0xffffffff00c87802 */ /* 0x000fe40000000f00 */
[----:B------:R-:W-:Y:S02]  /*43f0*/  MOV R12, 0x4410 ;  /* 0x00004410000c7802 */ /* 0x000fe40000000f00 */
[----:B------:R-:W-:Y:S05]  /*4400*/  CALL.REL.NOINC `($__internal_163_$__cuda_sm70_shflsync_idx_p) ;  /* 0x0000476000007944 */ /* 0x000fea0003c00000 */
.L_x_3996:
[----:B------:R-:W-:Y:S05]  /*4410*/  BRA.DIV ~URZ, `(.L_x_3997) ;  /* 0x00003d727f007947 */ /* 0x000fea000b800000 */
[----:B------:R-:W2:Y:S04]  /*4420*/  SHFL.IDX PT, R34, R34, RZ, 0x1f ;  /* 0x00001fff22227589 */ /* 0x000ea800000e0000 */
[----:B------:R3:W4:Y:S04]  /*4430*/  SHFL.IDX PT, R13, R35, RZ, 0x1f ;  /* 0x00001fff230d7589 */ /* 0x00072800000e0000 */
[----:B------:R-:W0:Y:S04]  /*4440*/  SHFL.UP PT, R16, R16, 0x1, RZ ;  /* 0x0420000010107989 */ /* 0x000e2800000e00ff */
[----:B------:R3:W1:Y:S02]  /*4450*/  SHFL.UP PT, R17, R157, 0x1, RZ ;  /* 0x042000009d117989 */ /* 0x00066400000e00ff */
.L_x_4046:
[----:B01----:R-:W0:Y:S01]  /*4460*/  LDS.64 R14, [R48.X16+0x1900] ;  /* 0x00190000300e7984 */ /* 0x003e22000000ca00 */
[----:B--2---:R-:W-:Y:S01]  /*4470*/  MOV R12, R34 ;  /* 0x00000022000c7202 */ /* 0x004fe20000000f00 */
[----:B----4-:R-:W-:-:S04]  /*4480*/  @P1 FFMA.FTZ R13, R13, R16, R17 ;  /* 0x000000100d0d1223 */ /* 0x010fc80000010011 */
[----:B------:R-:W-:Y:S02]  /*4490*/  @P1 FMUL.FTZ R12, R12, R16 ;  /* 0x000000100c0c1220 */ /* 0x000fe40000410000 */
[C---:B0-----:R-:W-:Y:S02]  /*44a0*/  FFMA.FTZ R15, R14.reuse, R13, R15 ;  /* 0x0000000d0e0f7223 */ /* 0x041fe4000001000f */
[----:B------:R-:W-:-:S05]  /*44b0*/  FMUL.FTZ R14, R14, R12 ;  /* 0x0000000c0e0e7220 */ /* 0x000fca0000410000 */
[----:B------:R0:W-:Y:S02]  /*44c0*/  STS.128 [R48.X16+0x1900], R12 ;  /* 0x0019000c30007388 */ /* 0x0001e4000000cc00 */
.L_x_3992:
[----:B------:R-:W-:Y:S05]  /*44d0*/  BSYNC B0 ;  /* 0x0000000000007941 */ /* 0x000fea0003800000 */
.L_x_3991:
[----:B------:R-:W-:Y:S01]  /*44e0*/  WARPSYNC 0xffffffff ;  /* 0xffffffff00007948 */ /* 0x000fe20003800000 */
[----:B------:R-:W-:Y:S01]  /*44f0*/  BAR.SYNC.DEFER_BLOCKING 0x0 ;  /* 0x0000000000007b1d */ /* 0x000fe20000010000 */
[----:B01----:R-:W-:Y:S01]  /*4500*/  FMUL.FTZ R15, R150, R175 ;  /* 0x000000af960f7220 */ /* 0x003fe20000410000 */
[----:B------:R-:W-:Y:S01]  /*4510*/  LOP3.LUT P0, RZ, R48, 0x1f, RZ, 0xc0, !PT ;  /* 0x0000001f30ff7812 */ /* 0x000fe2000780c0ff */
[----:B------:R-:W-:Y:S01]  /*4520*/  FFMA.FTZ R13, R150, R196, R183 ;  /* 0x000000c4960d7223 */ /* 0x000fe200000100b7 */
[----:B------:R-:W-:Y:S01]  /*4530*/  HFMA2.MMA R17, -RZ, RZ, 0, 0 ;  /* 0x00000000ff117435 */ /* 0x000fe200000001ff */
        /* <DEDUP_REMOVED lines=28> */
[----:B---3--:R-:W-:-:S02]  /*4700*/  FFMA.FTZ R35, R23, R145, R188 ;  /* 0x0000009117237223 */ /* 0x008fc400000100bc */
        /* <DEDUP_REMOVED lines=35> */
.L_x_4047:
        /* <DEDUP_REMOVED lines=26> */
.L_x_4048:
        /* <DEDUP_REMOVED lines=11> */
.L_x_3999:
[----:B-12---:R-:W-:Y:S05]  /*4b90*/  BSYNC B0 ;  /* 0x0000000000007941 */ /* 0x006fea0003800000 */
.L_x_3998:
[----:B------:R-:W-:Y:S01]  /*4ba0*/  WARPSYNC 0xffffffff ;  /* 0xffffffff00007948 */ /* 0x000fe20003800000 */
[----:B------:R-:W-:Y:S01]  /*4bb0*/  BAR.SYNC.DEFER_BLOCKING 0x0 ;  /* 0x0000000000007b1d */ /* 0x000fe20000010000 */
[----:B------:R-:W-:Y:S01]  /*4bc0*/  FMUL.FTZ R160, R160, R151 ;  /* 0x00000097a0a07220 */ /* 0x000fe20000410000 */
[----:B0-----:R-:W-:Y:S01]  /*4bd0*/  HFMA2.MMA R13, -RZ, RZ, 0, 0 ;  /* 0x00000000ff0d7435 */ /* 0x001fe200000001ff */
[----:B------:R-:W-:Y:S01]  /*4be0*/  FMUL.FTZ R162, R162, R145 ;  /* 0x00000091a2a27220 */ /* 0x000fe20000410000 */
[----:B------:R-:W-:Y:S01]  /*4bf0*/  MOV R12, R48 ;  /* 0x00000030000c7202 */ /* 0x000fe20000000f00 */
[----:B------:R-:W-:Y:S01]  /*4c00*/  FFMA.FTZ R160, R105, R160, RZ ;  /* 0x000000a069a07223 */ /* 0x000fe200000100ff */
[----:B------:R-:W-:Y:S01]  /*4c10*/  ISETP.NE.AND P1, PT, R48, RZ, PT ;  /* 0x000000ff3000720c */ /* 0x000fe20003f25270 */
[----:B------:R-:W-:Y:S01]  /*4c20*/  FMUL.FTZ R164, R164, R35 ;  /* 0x00000023a4a47220 */ /* 0x000fe20000410000 */
[----:B------:R-:W-:Y:S01]  /*4c30*/  SHF.L.U32 R185, R48, 0x4, RZ ;  /* 0x0000000430b97819 */ /* 0x000fe200000006ff */
[----:B------:R-:W-:Y:S01]  /*4c40*/  FFMA.FTZ R160, R103, R162, R160 ;  /* 0x000000a267a07223 */ /* 0x000fe200000100a0 */
[----:B------:R-:W-:Y:S01]  /*4c50*/  SHF.L.U64.HI R162, R121, 0x2, R120 ;  /* 0x0000000279a27819 */ /* 0x000fe20000010278 */
[----:B------:R-:W-:Y:S01]  /*4c60*/  FMUL.FTZ R166, R166, R147 ;  /* 0x00000093a6a67220 */ /* 0x000fe20000410000 */
[----:B------:R-:W-:Y:S01]  /*4c70*/  LEA.HI.SX32 R185, R185, R185, 0x1b ;  /* 0x000000b9b9b97211 */ /* 0x000fe200078fdaff */
[----:B------:R-:W-:Y:S01]  /*4c80*/  FFMA.FTZ R160, R101, R164, R160 ;  /* 0x000000a465a07223 */ /* 0x000fe200000100a0 */
[----:B------:R-:W-:Y:S01]  /*4c90*/  BSSY B0, `(.L_x_4002) ;  /* 0x00000c4000007945 */ /* 0x000fe20003800000 */
[----:B------:R-:W-:-:S02]  /*4ca0*/  FMUL.FTZ R168, R168, R149 ;  /* 0x00000095a8a87220 */ /* 0x000fc40000410000 */
[----:B------:R-:W-:Y:S01]  /*4cb0*/  FFMA.FTZ R160, R99, R166, R160 ;  /* 0x000000a663a07223 */ /* 0x000fe200000100a0 */
[----:B------:R-:W-:Y:S01]  /*4cc0*/  HADD2.F32 R166, -RZ, R6.H1_H1 ;  /* 0x30000006ffa67230 */ /* 0x000fe20000004100 */
[----:B------:R-:W-:Y:S02]  /*4cd0*/  FMUL.FTZ R170, R170, R153 ;  /* 0x00000099aaaa7220 */ /* 0x000fe40000410000 */
[----:B------:R-:W-:Y:S01]  /*4ce0*/  FFMA.FTZ R160, R97, R168, R160 ;  /* 0x000000a861a07223 */ /* 0x000fe200000100a0 */
[--C-:B------:R-:W-:Y:S01]  /*4cf0*/  HADD2.F32 R168, -RZ, R7.reuse.H0_H0 ;  /* 0x20000007ffa87230 */ /* 0x100fe20000004100 */
[----:B------:R-:W-:Y:S01]  /*4d00*/  IMAD R14, R148, c[0x0][0x2b8], RZ ;  /* 0x0000ae00940e7a24 */ /* 0x000fe200078e02ff */
[----:B------:R-:W0:Y:S01]  /*4d10*/  LDS R34, [R48.X8+0x1b14] ;  /* 0x001b140030227984 */ /* 0x000e220000008800 */
[----:B------:R-:W-:Y:S02]  /*4d20*/  FMUL.FTZ R172, R172, R155 ;  /* 0x0000009bacac7220 */ /* 0x000fe40000410000 */
[----:B------:R-:W-:Y:S01]  /*4d30*/  FFMA.FTZ R160, R95, R170, R160 ;  /* 0x000000aa5fa07223 */ /* 0x000fe200000100a0 */
[----:B------:R1:W-:Y:S01]  /*4d40*/  @!P1 STS.64 [R123.X8+0x2610], R16 ;  /* 0x002610107b009388 */ /* 0x0003e20000008a00 */
[----:B------:R-:W-:Y:S01]  /*4d50*/  IMAD.WIDE.U32 R12, R53, c[0x0][0x2b8], R12 ;  /* 0x0000ae00350c7a25 */ /* 0x000fe200078e000c */
[----:B------:R-:W-:-:S03]  /*4d60*/  HADD2.F32 R170, -RZ, R7.H1_H1 ;  /* 0x30000007ffaa7230 */ /* 0x000fc60000004100 */
        /* <DEDUP_REMOVED lines=16> */
[----:B------:R-:W-:Y:S01]  /*4e70*/  IADD3 R177, R38, -c[0x0][0x174], RZ ;  /* 0x80005d0026b17a10 */ /* 0x000fe20007ffe0ff */
[----:B------:R-:W-:Y:S01]  /*4e80*/  FFMA.FTZ R160, R111, R178, R160 ;  /* 0x000000b26fa07223 */ /* 0x000fe200000100a0 */
[----:B------:R-:W-:Y:S01]  /*4e90*/  LEA.HI.X R15, R12, c[0x0][0x324], R13, 0x2, P0 ;  /* 0x0000c9000c0f7a11 */ /* 0x000fe200000f140d */
[----:B------:R-:W-:Y:S02]  /*4ea0*/  FMUL.FTZ R158, R158, R167 ;  /* 0x000000a79e9e7220 */ /* 0x000fe40000410000 */
[----:B0-----:R-:W-:Y:S01]  /*4eb0*/  FFMA.FTZ R175, R34, R175, R196 ;  /* 0x000000af22af7223 */ /* 0x001fe200000100c4 */
[----:B------:R-:W-:Y:S01]  /*4ec0*/  P2R R34, PR, RZ, 0x2 ;  /* 0x00000002ff227803 */ /* 0x000fe20000000000 */
[----:B------:R-:W-:-:S02]  /*4ed0*/  IMAD R177, R177, -0x400, RZ ;  /* 0xfffffc00b1b17824 */ /* 0x000fc400078e02ff */
[----:B------:R-:W-:Y:S02]  /*4ee0*/  FFMA.FTZ R183, R150, R175, R183 ;  /* 0x000000af96b77223 */ /* 0x000fe400000100b7 */
[----:B------:R-:W-:Y:S02]  /*4ef0*/  FFMA.FTZ R160, R113, R174, R160 ;  /* 0x000000ae71a07223 */ /* 0x000fe400000100a0 */
[----:B------:R-:W-:Y:S02]  /*4f00*/  FFMA.FTZ R181, R26, R183, R181 ;  /* 0x000000b71ab57223 */ /* 0x000fe400000100b5 */
[----:B------:R-:W-:Y:S01]  /*4f10*/  IMAD.WIDE R14, R177, 0x4, R14 ;  /* 0x00000004b10e7825 */ /* 0x000fe200078e020e */
[----:B------:R-:W-:-:S03]  /*4f20*/  SHF.L.U32 R177, R121, 0x2, RZ ;  /* 0x0000000279b17819 */ /* 0x000fc600000006ff */
[----:B------:R-:W-:Y:S02]  /*4f30*/  FFMA.FTZ R27, R27, R181, R18 ;  /* 0x000000b51b1b7223 */ /* 0x000fe40000010012 */
[----:B------:R-:W-:Y:S02]  /*4f40*/  IMAD R162, R162, c[0x0][0x2d0], RZ ;  /* 0x0000b400a2a27a24 */ /* 0x000fe400078e02ff */
[----:B------:R-:W-:Y:S02]  /*4f50*/  FFMA.FTZ R19, R128, R27, R19 ;  /* 0x0000001b80137223 */ /* 0x000fe40000010013 */
[----:B------:R-:W-:Y:S02]  /*4f60*/  FFMA.FTZ R158, R115, R158, R160 ;  /* 0x0000009e739e7223 */ /* 0x000fe400000100a0 */
[----:B------:R-:W-:Y:S02]  /*4f70*/  FFMA.FTZ R129, R129, R19, R134 ;  /* 0x0000001381817223 */ /* 0x000fe40000010086 */
[----:B------:R-:W-:-:S02]  /*4f80*/  FMUL.FTZ R156, R156, R169 ;  /* 0x000000a99c9c7220 */ /* 0x000fc40000410000 */
[----:B------:R-:W-:Y:S02]  /*4f90*/  FFMA.FTZ R135, R130, R129, R135 ;  /* 0x0000008182877223 */ /* 0x000fe40000010087 */
[----:B------:R-:W-:Y:S01]  /*4fa0*/  IMAD R179, R177, c[0x0][0x2d4], R162 ;  /* 0x0000b500b1b37a24 */ /* 0x000fe200078e02a2 */
[----:B------:R-:W-:Y:S01]  /*4fb0*/  HADD2.F32 R162, -RZ, R6.H0_H0 ;  /* 0x20000006ffa27230 */ /* 0x000fe20000004100 */
[----:B------:R-:W-:Y:S02]  /*4fc0*/  FFMA.FTZ R131, R131, R135, R136 ;  /* 0x0000008783837223 */ /* 0x000fe40000010088 */
[----:B------:R-:W-:Y:S01]  /*4fd0*/  IMAD.WIDE.U32 R14, R177, c[0x0][0x2d0], R14 ;  /* 0x0000b400b10e7a25 */ /* 0x000fe200078e000e */
[----:B------:R-:W-:-:S03]  /*4fe0*/  LEA R177, R39, 0xfffffc00, 0xa ;  /* 0xfffffc0027b17811 */ /* 0x000fc600078e50ff */
[----:B------:R-:W-:Y:S01]  /*4ff0*/  FFMA.FTZ R137, R132, R131, R137 ;  /* 0x0000008384897223 */ /* 0x000fe20000010089 */
[----:B------:R-:W-:Y:S01]  /*5000*/  IADD3 R15, R15, R179, RZ ;  /* 0x000000b30f0f7210 */ /* 0x000fe20007ffe0ff */
[----:B------:R-:W-:Y:S01]  /*5010*/  FFMA.FTZ R156, R117, R156, R158 ;  /* 0x0000009c759c7223 */ /* 0x000fe2000001009e */
[--C-:B------:R-:W-:Y:S01]  /*5020*/  HADD2.F32 R158, -RZ, R5.reuse.H1_H1 ;  /* 0x30000005ff9e7230 */ /* 0x100fe20000004100 */
[----:B------:R-:W-:Y:S01]  /*5030*/  FMUL.FTZ R152, R152, R171 ;  /* 0x000000ab98987220 */ /* 0x000fe20000410000 */
[C---:B------:R-:W-:Y:S01]  /*5040*/  IADD3 R12, P0, R177.reuse, R12, RZ ;  /* 0x0000000cb10c7210 */ /* 0x040fe20007f1e0ff */
[----:B------:R-:W-:Y:S01]  /*5050*/  FMUL.FTZ R154, R154, R173 ;  /* 0x000000ad9a9a7220 */ /* 0x000fe20000410000 */
[----:B------:R-:W-:Y:S01]  /*5060*/  IADD3 R184, -R177, c[0x0][0x168], -R48 ;  /* 0x00005a00b1b87a10 */ /* 0x000fe20007ffe930 */
[----:B------:R-:W-:Y:S01]  /*5070*/  FFMA.FTZ R133, R133, R137, R138 ;  /* 0x0000008985857223 */ /* 0x000fe2000001008a */
[----:B------:R-:W-:Y:S01]  /*5080*/  LEA.HI.X.SX32 R13, R177, R13, 0x1, P0 ;  /* 0x0000000db10d7211 */ /* 0x000fe200000f0eff */
[----:B------:R-:W-:Y:S01]  /*5090*/  FFMA.FTZ R152, R119, R152, R156 ;  /* 0x0000009877987223 */ /* 0x000fe2000001009c */
[----:B------:R-:W-:Y:S01]  /*50a0*/  ISETP.GE.AND P0, PT, R184, 0x1, PT ;  /* 0x00000001b800780c */ /* 0x000fe20003f06270 */
[----:B------:R-:W-:Y:S01]  /*50b0*/  FMUL.FTZ R179, R127, R154 ;  /* 0x0000009a7fb37220 */ /* 0x000fe20000410000 */
[----:B------:R-:W-:Y:S01]  /*50c0*/  HADD2.F32 R154, -RZ, R5.H0_H0 ;  /* 0x20000005ff9a7230 */ /* 0x000fe20000004100 */
[----:B------:R-:W-:Y:S01]  /*50d0*/  FMUL.FTZ R18, R126, R151 ;  /* 0x000000977e127220 */ /* 0x000fe20000410000 */
[----:B------:R-:W-:Y:S01]  /*50e0*/  ISETP.GE.AND P1, PT, R184, 0x41, PT ;  /* 0x00000041b800780c */ /* 0x000fe20003f26270 */
[----:B------:R-:W-:Y:S01]  /*50f0*/  FFMA.FTZ R25, R25, R133, R140 ;  /* 0x0000008519197223 */ /* 0x000fe2000001008c */
[----:B------:R-:W-:Y:S01]  /*5100*/  HADD2.F32 R140, -RZ, R11.H1_H1 ;  /* 0x3000000bff8c7230 */ /* 0x000fe20000004100 */
[----:B------:R-:W-:-:S02]  /*5110*/  FADD.FTZ R26, R152, R179 ;  /* 0x000000b3981a7221 */ /* 0x000fc40000010000 */
[C---:B------:R-:W-:Y:S02]  /*5120*/  FMUL.FTZ R34, R126.reuse, R145 ;  /* 0x000000917e227220 */ /* 0x040fe40000410000 */
[----:B------:R-:W-:Y:S02]  /*5130*/  FMUL.FTZ R18, R105, R18 ;  /* 0x0000001269127220 */ /* 0x000fe40000410000 */
[C---:B-1----:R-:W-:Y:S02]  /*5140*/  FMUL.FTZ R16, R126.reuse, R149 ;  /* 0x000000957e107220 */ /* 0x042fe40000410000 */
[----:B------:R-:W-:Y:S01]  /*5150*/  FMUL.FTZ R128, R126, R153 ;  /* 0x000000997e807220 */ /* 0x000fe20000410000 */
[----:B------:R0:W-:Y:S01]  /*5160*/  STS [R185.X4+0x850], R18 ;  /* 0x00085012b9007388 */ /* 0x0001e20000004800 */
[----:B------:R-:W-:Y:S02]  /*5170*/  FFMA.FTZ R179, R20, R25, R139 ;  /* 0x0000001914b37223 */ /* 0x000fe4000001008b */
[----:B------:R-:W-:-:S02]  /*5180*/  FMUL.FTZ R34, R103, R34 ;  /* 0x0000002267227220 */ /* 0x000fc40000410000 */
[----:B------:R-:W-:Y:S02]  /*5190*/  FMUL.FTZ R16, R97, R16 ;  /* 0x0000001061107220 */ /* 0x000fe40000410000 */
[----:B------:R-:W-:Y:S01]  /*51a0*/  FMUL.FTZ R128, R95, R128 ;  /* 0x000000805f807220 */ /* 0x000fe20000410000 */
[----:B------:R1:W-:Y:S01]  /*51b0*/  STS [R185.X4+0x854], R34 ;  /* 0x00085422b9007388 */ /* 0x0003e20000004800 */
[----:B------:R-:W-:Y:S01]  /*51c0*/  FFMA.FTZ R21, R21, R179, R142 ;  /* 0x000000b315157223 */ /* 0x000fe2000001008e */
[----:B------:R-:W-:Y:S01]  /*51d0*/  HADD2.F32 R142, -RZ, R4.H0_H0 ;  /* 0x20000004ff8e7230 */ /* 0x000fe20000004100 */
[----:B0-----:R-:W-:Y:S01]  /*51e0*/  FMUL.FTZ R18, R126, R159 ;  /* 0x0000009f7e127220 */ /* 0x001fe20000410000 */
[----:B------:R0:W-:Y:S01]  /*51f0*/  STS [R185.X4+0x860], R16 ;  /* 0x00086010b9007388 */ /* 0x0001e20000004800 */
[----:B------:R-:W-:Y:S02]  /*5200*/  FFMA.FTZ R141, R22, R21, R141 ;  /* 0x00000015168d7223 */ /* 0x000fe4000001008d */
[C---:B------:R-:W-:Y:S01]  /*5210*/  FMUL.FTZ R150, R126.reuse, R35 ;  /* 0x000000237e967220 */ /* 0x040fe20000410000 */
[----:B------:R2:W-:Y:S01]  /*5220*/  STS [R185.X4+0x864], R128 ;  /* 0x00086480b9007388 */ /* 0x0005e20000004800 */
[----:B------:R-:W-:-:S02]  /*5230*/  FMUL.FTZ R152, R126, R147 ;  /* 0x000000937e987220 */ /* 0x000fc40000410000 */
[C---:B------:R-:W-:Y:S02]  /*5240*/  FMUL.FTZ R130, R126.reuse, R155 ;  /* 0x0000009b7e827220 */ /* 0x040fe40000410000 */
[C---:B------:R-:W-:Y:S02]  /*5250*/  FMUL.FTZ R134, R126.reuse, R157 ;  /* 0x0000009d7e867220 */ /* 0x040fe40000410000 */
[C---:B-1----:R-:W-:Y:S02]  /*5260*/  FMUL.FTZ R34, R126.reuse, R161 ;  /* 0x000000a17e227220 */ /* 0x042fe40000410000 */
[C---:B------:R-:W-:Y:S02]  /*5270*/  FMUL.FTZ R132, R126.reuse, R163 ;  /* 0x000000a37e847220 */ /* 0x040fe40000410000 */
[----:B------:R-:W-:Y:S02]  /*5280*/  FMUL.FTZ R136, R126, R165 ;  /* 0x000000a57e887220 */ /* 0x000fe40000410000 */
[----:B------:R-:W-:-:S02]  /*5290*/  FMUL.FTZ R18, R107, R18 ;  /* 0x000000126b127220 */ /* 0x000fc40000410000 */
[C---:B0-----:R-:W-:Y:S02]  /*52a0*/  FMUL.FTZ R16, R126.reuse, R167 ;  /* 0x000000a77e107220 */ /* 0x041fe40000410000 */
[C---:B------:R-:W-:Y:S01]  /*52b0*/  FMUL.FTZ R20, R126.reuse, R169 ;  /* 0x000000a97e147220 */ /* 0x040fe20000410000 */
[----:B------:R0:W-:Y:S01]  /*52c0*/  STS [R185.X4+0x870], R18 ;  /* 0x00087012b9007388 */ /* 0x0001e20000004800 */
[C---:B--2---:R-:W-:Y:S02]  /*52d0*/  FMUL.FTZ R128, R126.reuse, R171 ;  /* 0x000000ab7e807220 */ /* 0x044fe40000410000 */
[----:B------:R-:W-:Y:S02]  /*52e0*/  FMUL.FTZ R126, R126, R173 ;  /* 0x000000ad7e7e7220 */ /* 0x000fe40000410000 */
[----:B------:R-:W-:Y:S02]  /*52f0*/  FFMA.FTZ R23, R23, R141, R144 ;  /* 0x0000008d17177223 */ /* 0x000fe40000010090 */
[----:B------:R-:W-:Y:S01]  /*5300*/  FMUL.FTZ R22, R127, R126 ;  /* 0x0000007e7f167220 */ /* 0x000fe20000410000 */
[----:B------:R-:W-:Y:S01]  /*5310*/  HADD2.F32 R126, -RZ, R9.H1_H1 ;  /* 0x30000009ff7e7230 */ /* 0x000fe20000004100 */
[----:B------:R-:W-:Y:S01]  /*5320*/  FFMA.FTZ R143, R24, R23, R143 ;  /* 0x00000017188f7223 */ /* 0x000fe2000001008f */
[----:B0-----:R-:W-:Y:S01]  /*5330*/  HADD2.F32 R18, -RZ, R8.H0_H0 ;  /* 0x20000008ff127230 */ /* 0x001fe20000004100 */
[----:B------:R-:W-:Y:S01]  /*5340*/  FMUL.FTZ R34, R109, R34 ;  /* 0x000000226d227220 */ /* 0x000fe20000410000 */
[----:B------:R0:W-:Y:S01]  /*5350*/  STS [R185.X4+0x88c], R22 ;  /* 0x00088c16b9007388 */ /* 0x0001e20000004800 */
[----:B------:R-:W-:-:S02]  /*5360*/  FMUL.FTZ R16, R115, R16 ;  /* 0x0000001073107220 */ /* 0x000fc40000410000 */
[----:B------:R-:W-:Y:S01]  /*5370*/  FMUL.FTZ R17, R117, R20 ;  /* 0x0000001475117220 */ /* 0x000fe20000410000 */
[----:B------:R-:W-:Y:S01]  /*5380*/  HADD2.F32 R20, -RZ, R8.H1_H1 ;  /* 0x30000008ff147230 */ /* 0x000fe20000004100 */
[----:B------:R-:W-:Y:S01]  /*5390*/  FMUL.FTZ R139, R143, R102 ;  /* 0x000000668f8b7220 */ /* 0x000fe20000410000 */
[----:B------:R1:W-:Y:S01]  /*53a0*/  STS [R185.X4+0x874], R34 ;  /* 0x00087422b9007388 */ /* 0x0003e20000004800 */
[----:B------:R-:W-:Y:S02]  /*53b0*/  FMUL.FTZ R128, R119, R128 ;  /* 0x0000008077807220 */ /* 0x000fe40000410000 */
[----:B------:R-:W-:Y:S01]  /*53c0*/  FMUL.FTZ R130, R93, R130 ;  /* 0x000000825d827220 */ /* 0x000fe20000410000 */
[----:B------:R2:W-:Y:S01]  /*53d0*/  STS [R185.X4+0x880], R16 ;  /* 0x00088010b9007388 */ /* 0x0005e20000004800 */
[----:B0-----:R-:W-:Y:S02]  /*53e0*/  FFMA.FTZ R22, R18, -R102, R151 ;  /* 0x8000006612167223 */ /* 0x001fe40000010097 */
[-C--:B------:R-:W-:Y:S01]  /*53f0*/  FFMA.FTZ R145, R20, -R100.reuse, R145 ;  /* 0x8000006414917223 */ /* 0x080fe20000010091 */
[----:B------:R0:W-:Y:S01]  /*5400*/  STS [R185.X4+0x888], R128 ;  /* 0x00088880b9007388 */ /* 0x0001e20000004800 */
[----:B------:R-:W-:Y:S01]  /*5410*/  FMUL.FTZ R24, R23, R100 ;  /* 0x0000006417187220 */ /* 0x000fe20000410000 */
[----:B-1----:R-:W-:Y:S01]  /*5420*/  HADD2.F32 R34, -RZ, R9.H0_H0 ;  /* 0x20000009ff227230 */ /* 0x002fe20000004100 */
[----:B------:R-:W-:Y:S01]  /*5430*/  FMUL.FTZ R132, R111, R132 ;  /* 0x000000846f847220 */ /* 0x000fe20000410000 */
[----:B------:R1:W-:Y:S01]  /*5440*/  STS [R185.X4+0x868], R130 ;  /* 0x00086882b9007388 */ /* 0x0003e20000004800 */
[----:B------:R-:W-:-:S02]  /*5450*/  FMUL.FTZ R134, R91, R134 ;  /* 0x000000865b867220 */ /* 0x000fc40000410000 */
[----:B--2---:R-:W-:Y:S01]  /*5460*/  FFMA.FTZ R16, R139, R22, RZ ;  /* 0x000000168b107223 */ /* 0x004fe200000100ff */
[----:B------:R2:W-:Y:S01]  /*5470*/  STS [R185.X4+0x878], R132 ;  /* 0x00087884b9007388 */ /* 0x0005e20000004800 */
[-C--:B------:R-:W-:Y:S02]  /*5480*/  FFMA.FTZ R35, R34, -R98.reuse, R35 ;  /* 0x8000006222237223 */ /* 0x080fe40000010023 */
[----:B0-----:R-:W-:Y:S01]  /*5490*/  FMUL.FTZ R128, R141, R98 ;  /* 0x000000628d807220 */ /* 0x001fe20000410000 */
[----:B------:R0:W-:Y:S01]  /*54a0*/  STS [R185.X4+0x86c], R134 ;  /* 0x00086c86b9007388 */ /* 0x0001e20000004800 */
[----:B------:R-:W-:Y:S01]  /*54b0*/  FFMA.FTZ R16, R24, R145, R16 ;  /* 0x0000009118107223 */ /* 0x000fe20000010010 */
[----:B-1----:R-:W-:Y:S01]  /*54c0*/  HADD2.F32 R130, -RZ, R10.H0_H0 ;  /* 0x2000000aff827230 */ /* 0x002fe20000004100 */
[----:B------:R-:W-:Y:S01]  /*54d0*/  FFMA.FTZ R147, R126, -R96, R147 ;  /* 0x800000607e937223 */ /* 0x000fe20000010093 */
[----:B------:R1:W-:Y:S01]  /*54e0*/  STS [R185.X4+0x884], R17 ;  /* 0x00088411b9007388 */ /* 0x0003e20000004800 */
[----:B------:R-:W-:-:S02]  /*54f0*/  FFMA.FTZ R16, R128, R35, R16 ;  /* 0x0000002380107223 */ /* 0x000fc40000010010 */
[----:B--2---:R-:W-:Y:S02]  /*5500*/  FMUL.FTZ R132, R21, R96 ;  /* 0x0000006015847220 */ /* 0x004fe40000410000 */
[----:B------:R-:W-:Y:S01]  /*5510*/  FMUL.FTZ R136, R113, R136 ;  /* 0x0000008871887220 */ /* 0x000fe20000410000 */
[----:B0-----:R-:W-:Y:S01]  /*5520*/  HADD2.F32 R134, -RZ, R10.H1_H1 ;  /* 0x3000000aff867230 */ /* 0x001fe20000004100 */
[-C--:B------:R-:W-:Y:S02]  /*5530*/  FFMA.FTZ R138, R130, -R94.reuse, R149 ;  /* 0x8000005e828a7223 */ /* 0x080fe40000010095 */
[----:B------:R-:W-:Y:S01]  /*5540*/  FMUL.FTZ R149, R179, R94 ;  /* 0x0000005eb3957220 */ /* 0x000fe20000410000 */
[----:B------:R0:W-:Y:S01]  /*5550*/  STS [R185.X4+0x87c], R136 ;  /* 0x00087c88b9007388 */ /* 0x0001e20000004800 */
[----:B------:R-:W-:Y:S01]  /*5560*/  FFMA.FTZ R16, R132, R147, R16 ;  /* 0x0000009384107223 */ /* 0x000fe20000010010 */
[----:B-1----:R-:W-:Y:S01]  /*5570*/  IADD3 R17, R48, 0x40, RZ ;  /* 0x0000004030117810 */ /* 0x002fe20007ffe0ff */
[----:B------:R-:W-:-:S02]  /*5580*/  FMUL.FTZ R152, R99, R152 ;  /* 0x0000009863987220 */ /* 0x000fc40000410000 */
[----:B------:R-:W-:Y:S01]  /*5590*/  FFMA.FTZ R153, R134, -R92, R153 ;  /* 0x8000005c86997223 */ /* 0x000fe20000010099 */
[----:B------:R-:W-:Y:S01]  /*55a0*/  LEA.HI.SX32 R178, R17, R48, 0x1b ;  /* 0x0000003011b27211 */ /* 0x000fe200078fdaff */
[----:B------:R-:W-:Y:S01]  /*55b0*/  FMUL.FTZ R144, R25, R92 ;  /* 0x0000005c19907220 */ /* 0x000fe20000410000 */
[----:B------:R1:W-:Y:S01]  /*55c0*/  STS [R185.X4+0x85c], R152 ;  /* 0x00085c98b9007388 */ /* 0x0003e20000004800 */
[----:B------:R-:W-:Y:S01]  /*55d0*/  FFMA.FTZ R16, R149, R138, R16 ;  /* 0x0000008a95107223 */ /* 0x000fe20000010010 */
[----:B0-----:R-:W-:Y:S01]  /*55e0*/  HADD2.F32 R136, -RZ, R11.H0_H0 ;  /* 0x2000000bff887230 */ /* 0x001fe20000004100 */
[----:B------:R-:W-:Y:S02]  /*55f0*/  FMUL.FTZ R151, R133, R106 ;  /* 0x0000006a85977220 */ /* 0x000fe40000410000 */
[----:B------:R-:W-:Y:S02]  /*5600*/  FFMA.FTZ R16, R144, R153, R16 ;  /* 0x0000009990107223 */ /* 0x000fe40000010010 */
[----:B------:R-:W-:-:S02]  /*5610*/  FMUL.FTZ R150, R101, R150 ;  /* 0x0000009665967220 */ /* 0x000fc40000410000 */
[----:B------:R-:W-:Y:S02]  /*5620*/  FFMA.FTZ R157, R140, -R104, R157 ;  /* 0x800000688c9d7223 */ /* 0x000fe4000001009d */
[----:B-1----:R-:W-:Y:S01]  /*5630*/  FFMA.FTZ R152, R136, -R106, R155 ;  /* 0x8000006a88987223 */ /* 0x002fe2000001009b */
[----:B------:R0:W-:Y:S01]  /*5640*/  STS [R185.X4+0x858], R150 ;  /* 0x00085896b9007388 */ /* 0x0001e20000004800 */
[----:B------:R-:W-:Y:S02]  /*5650*/  FMUL.FTZ R156, R137, R104 ;  /* 0x00000068899c7220 */ /* 0x000fe40000410000 */
[----:B------:R-:W-:Y:S02]  /*5660*/  FFMA.FTZ R16, R151, R152, R16 ;  /* 0x0000009897107223 */ /* 0x000fe40000010010 */
[-C--:B------:R-:W-:Y:S02]  /*5670*/  FFMA.FTZ R160, R142, -R110.reuse, R159 ;  /* 0x8000006e8ea07223 */ /* 0x080fe4000001009f */
[----:B------:R-:W-:-:S02]  /*5680*/  FMUL.FTZ R155, R131, R110 ;  /* 0x0000006e839b7220 */ /* 0x000fc40000410000 */
[----:B------:R-:W-:Y:S01]  /*5690*/  FFMA.FTZ R16, R156, R157, R16 ;  /* 0x0000009d9c107223 */ /* 0x000fe20000010010 */
[----:B0-----:R-:W-:Y:S01]  /*56a0*/  HADD2.F32 R150, -RZ, R4.H1_H1 ;  /* 0x30000004ff967230 */ /* 0x001fe20000004100 */
[----:B------:R-:W-:Y:S02]  /*56b0*/  FMUL.FTZ R164, R135, R108 ;  /* 0x0000006c87a47220 */ /* 0x000fe40000410000 */
[----:B------:R-:W-:Y:S02]  /*56c0*/  FFMA.FTZ R16, R155, R160, R16 ;  /* 0x000000a09b107223 */ /* 0x000fe40000010010 */
[----:B------:R-:W-:Y:S02]  /*56d0*/  FFMA.FTZ R161, R150, -R108, R161 ;  /* 0x8000006c96a17223 */ /* 0x000fe400000100a1 */
[-C--:B------:R-:W-:Y:S02]  /*56e0*/  FFMA.FTZ R163, R154, -R114.reuse, R163 ;  /* 0x800000729aa37223 */ /* 0x080fe400000100a3 */
[----:B------:R-:W-:-:S02]  /*56f0*/  FMUL.FTZ R159, R129, R114 ;  /* 0x00000072819f7220 */ /* 0x000fc40000410000 */
[----:B------:R-:W-:Y:S02]  /*5700*/  FFMA.FTZ R16, R164, R161, R16 ;  /* 0x000000a1a4107223 */ /* 0x000fe40000010010 */
[-C--:B------:R-:W-:Y:S02]  /*5710*/  FFMA.FTZ R165, R158, -R112.reuse, R165 ;  /* 0x800000709ea57223 */ /* 0x080fe400000100a5 */
        /* <DEDUP_REMOVED lines=9> */
[----:B------:R-:W-:-:S02]  /*57b0*/  FFMA.FTZ R171, R168, -R124, R171 ;  /* 0x8000007ca8ab7223 */ /* 0x000fc400000100ab */
[----:B------:R-:W-:Y:S02]  /*57c0*/  FMUL.FTZ R176, R175, R122 ;  /* 0x0000007aafb07220 */ /* 0x000fe40000410000 */
        /* <DEDUP_REMOVED lines=16> */
.L_x_4003:
[----:B------:R-:W-:Y:S05]  /*58d0*/  BSYNC B0 ;  /* 0x0000000000007941 */ /* 0x000fea0003800000 */
.L_x_4002:
[----:B------:R1:W2:Y:S01]  /*58e0*/  LDS R13, [R178.X4+0x950] ;  /* 0x00095000b20d7984 */ /* 0x0002a20000004800 */
[----:B------:R-:W-:Y:S01]  /*58f0*/  BSSY B0, `(.L_x_4004) ;  /* 0x0000006000007945 */ /* 0x000fe20003800000 */
[----:B------:R-:W-:Y:S01]  /*5900*/  FADD.FTZ R12, R182, R189 ;  /* 0x000000bdb60c7221 */ /* 0x000fe20000010000 */
[C---:B0-----:R-:W-:Y:S02]  /*5910*/  IADD3 R17, R48.reuse, 0x80, RZ ;  /* 0x0000008030117810 */ /* 0x041fe40007ffe0ff */
[----:B------:R-:W-:Y:S01]  /*5920*/  IADD3 R187, R48, 0xc0, RZ ;  /* 0x000000c030bb7810 */ /* 0x000fe20007ffe0ff */
[----:B------:R-:W-:Y:S05]  /*5930*/  @!P1 BRA `(.L_x_4005) ;  /* 0x0000001000009947 */ /* 0x000fea0003800000 */
[----:B--2---:R0:W-:Y:S02]  /*5940*/  RED.E.ADD.F32.FTZ.RN.STRONG.GPU [R14.64+-0xf00], R13 ;  /* 0xfff1000d0e00798e */ /* 0x0041e4000c10e784 */
.L_x_4005:
[----:B------:R-:W-:Y:S05]  /*5950*/  BSYNC B0 ;  /* 0x0000000000007941 */ /* 0x000fea0003800000 */
.L_x_4004:
[----:B------:R-:W-:Y:S01]  /*5960*/  LEA.HI.SX32 R17, R17, R48, 0x1b ;  /* 0x0000003011117211 */ /* 0x000fe200078fdaff */
[----:B------:R-:W-:Y:S01]  /*5970*/  BSSY B0, `(.L_x_4006) ;  /* 0x000000d000007945 */ /* 0x000fe20003800000 */
[----:B------:R-:W-:Y:S02]  /*5980*/  ISETP.GE.AND P6, PT, R184, 0x81, PT ;  /* 0x00000081b800780c */ /* 0x000fe40003fc6270 */
[----:B0-2---:R-:W-:-:S02]  /*5990*/  IADD3 R13, R48, 0x100, RZ ;  /* 0x00000100300d7810 */ /* 0x005fc40007ffe0ff */
        /* <DEDUP_REMOVED lines=10> */
.L_x_4007:
[----:B------:R-:W-:Y:S05]  /*5a40*/  BSYNC B0 ;  /* 0x0000000000007941 */ /* 0x000fea0003800000 */
.L_x_4006:
[----:B------:R-:W2:Y:S01]  /*5a50*/  LDS R187, [R187.X4+0xb50] ;  /* 0x000b5000bbbb7984 */ /* 0x000ea20000004800 */
[----:B------:R-:W-:Y:S01]  /*5a60*/  BSSY B0, `(.L_x_4008) ;  /* 0x0000005000007945 */ /* 0x000fe20003800000 */
[----:B0-----:R-:W-:Y:S02]  /*5a70*/  IADD3 R17, R48, 0x140, RZ ;  /* 0x0000014030117810 */ /* 0x001fe40007ffe0ff */
[----:B------:R-:W-:Y:S01]  /*5a80*/  LEA.HI.SX32 R13, R13, R48, 0x1b ;  /* 0x000000300d0d7211 */ /* 0x000fe200078fdaff */
[----:B------:R-:W-:Y:S05]  /*5a90*/  @!P0 BRA `(.L_x_4009) ;  /* 0x0000001000008947 */ /* 0x000fea0003800000 */
[----:B--2---:R0:W-:Y:S02]  /*5aa0*/  RED.E.ADD.F32.FTZ.RN.STRONG.GPU [R14.64+-0xd00], R187 ;  /* 0xfff300bb0e00798e */ /* 0x0041e4000c10e784 */
.L_x_4009:
[----:B------:R-:W-:Y:S05]  /*5ab0*/  BSYNC B0 ;  /* 0x0000000000007941 */ /* 0x000fea0003800000 */
.L_x_4008:
[----:B------:R-:W3:Y:S01]  /*5ac0*/  LDS R13, [R13.X4+0xc50] ;  /* 0x000c50000d0d7984 */ /* 0x000ee20000004800 */
[----:B------:R-:W-:Y:S01]  /*5ad0*/  BSSY B0, `(.L_x_4010) ;  /* 0x0000005000007945 */ /* 0x000fe20003800000 */
[----:B0-2---:R-:W-:Y:S02]  /*5ae0*/  IADD3 R187, R48, 0x180, RZ ;  /* 0x0000018030bb7810 */ /* 0x005fe40007ffe0ff */
[----:B------:R-:W-:Y:S01]  /*5af0*/  LEA.HI.SX32 R17, R17, R48, 0x1b ;  /* 0x0000003011117211 */ /* 0x000fe200078fdaff */
[----:B------:R-:W-:Y:S05]  /*5b00*/  @!P1 BRA `(.L_x_4011) ;  /* 0x0000001000009947 */ /* 0x000fea0003800000 */
[----:B---3--:R0:W-:Y:S02]  /*5b10*/  RED.E.ADD.F32.FTZ.RN.STRONG.GPU [R14.64+-0xc00], R13 ;  /* 0xfff4000d0e00798e */ /* 0x0081e4000c10e784 */
.L_x_4011:
[----:B------:R-:W-:Y:S05]  /*5b20*/  BSYNC B0 ;  /* 0x0000000000007941 */ /* 0x000fea0003800000 */
.L_x_4010:
[----:B------:R-:W2:Y:S01]  /*5b30*/  LDS R17, [R17.X4+0xd50] ;  /* 0x000d500011117984 */ /* 0x000ea20000004800 */
[----:B------:R-:W-:Y:S01]  /*5b40*/  BSSY B0, `(.L_x_4012) ;  /* 0x0000005000007945 */ /* 0x000fe20003800000 */
[----:B0--3--:R-:W-:-:S02]  /*5b50*/  IADD3 R13, R48, 0x1c0, RZ ;  /* 0x000001c0300d7810 */ /* 0x009fc40007ffe0ff */
[----:B------:R-:W-:Y:S01]  /*5b60*/  LEA.HI.SX32 R187, R187, R48, 0x1b ;  /* 0x00000030bbbb7211 */ /* 0x000fe200078fdaff */
[----:B------:R-:W-:Y:S05]  /*5b70*/  @!P2 BRA `(.L_x_4013) ;  /* 0x000000100000a947 */ /* 0x000fea0003800000 */
[----:B--2---:R0:W-:Y:S02]  /*5b80*/  RED.E.ADD.F32.FTZ.RN.STRONG.GPU [R14.64+-0xb00], R17 ;  /* 0xfff500110e00798e */ /* 0x0041e4000c10e784 */
.L_x_4013:
[----:B------:R-:W-:Y:S05]  /*5b90*/  BSYNC B0 ;  /* 0x0000000000007941 */ /* 0x000fea0003800000 */
.L_x_4012:
[----:B------:R-:W3:Y:S01]  /*5ba0*/  LDS R187, [R187.X4+0xe50] ;  /* 0x000e5000bbbb7984 */ /* 0x000ee20000004800 */
[----:B------:R-:W-:Y:S01]  /*5bb0*/  BSSY B0, `(.L_x_4014) ;  /* 0x0000005000007945 */ /* 0x000fe20003800000 */
[----:B0-2---:R-:W-:Y:S02]  /*5bc0*/  IADD3 R17, R48, 0x200, RZ ;  /* 0x0000020030117810 */ /* 0x005fe40007ffe0ff */
[----:B------:R-:W-:Y:S01]  /*5bd0*/  LEA.HI.SX32 R13, R13, R48, 0x1b ;  /* 0x000000300d0d7211 */ /* 0x000fe200078fdaff */
[----:B------:R-:W-:Y:S05]  /*5be0*/  @!P3 BRA `(.L_x_4015) ;  /* 0x000000100000b947 */ /* 0x000fea0003800000 */
[----:B---3--:R0:W-:Y:S02]  /*5bf0*/  RED.E.ADD.F32.FTZ.RN.STRONG.GPU [R14.64+-0xa00], R187 ;  /* 0xfff600bb0e00798e */ /* 0x0081e4000c10e784 */
.L_x_4015:
[----:B------:R-:W-:Y:S05]  /*5c00*/  BSYNC B0 ;  /* 0x0000000000007941 */ /* 0x000fea0003800000 */
.L_x_4014:
[----:B------:R-:W2:Y:S01]  /*5c10*/  LDS R13, [R13.X4+0xf50] ;  /* 0x000f50000d0d7984 */ /* 0x000ea20000004800 */
[----:B------:R-:W-:Y:S01]  /*5c20*/  BSSY B0, `(.L_x_4016) ;  /* 0x0000004000007945 */ /* 0x000fe20003800000 */
[----:B------:R-:W-:Y:S01]  /*5c30*/  LEA.HI.SX32 R16, R17, R48, 0x1b ;  /* 0x0000003011107211 */ /* 0x000fe200078fdaff */
[----:B------:R-:W-:Y:S05]  /*5c40*/  @!P4 BRA `(.L_x_4017) ;  /* 0x000000100000c947 */ /* 0x000fea0003800000 */
[----:B--2---:R2:W-:Y:S02]  /*5c50*/  RED.E.ADD.F32.FTZ.RN.STRONG.GPU [R14.64+-0x900], R13 ;  /* 0xfff7000d0e00798e */ /* 0x0045e4000c10e784 */
.L_x_4017:
[----:B------:R-:W-:Y:S05]  /*5c60*/  BSYNC B0 ;  /* 0x0000000000007941 */ /* 0x000fea0003800000 */
.L_x_4016:
[----:B--2---:R2:W4:Y:S01]  /*5c70*/  LDS R13, [R16.X4+0x1050] ;  /* 0x00105000100d7984 */ /* 0x0045220000004800 */
[----:B------:R-:W-:Y:S01]  /*5c80*/  BSSY B0, `(.L_x_4018) ;  /* 0x0000005000007945 */ /* 0x000fe20003800000 */
[----:B------:R-:W-:-:S02]  /*5c90*/  IADD3 R17, R48, 0x240, RZ ;  /* 0x0000024030117810 */ /* 0x000fc40007ffe0ff */
[----:B0--3--:R-:W-:Y:S01]  /*5ca0*/  IADD3 R187, R48, 0x280, RZ ;  /* 0x0000028030bb7810 */ /* 0x009fe20007ffe0ff */
[----:B------:R-:W-:Y:S05]  /*5cb0*/  @!P5 BRA `(.L_x_4019) ;  /* 0x000000100000d947 */ /* 0x000fea0003800000 */
[----:B----4-:R0:W-:Y:S02]  /*5cc0*/  RED.E.ADD.F32.FTZ.RN.STRONG.GPU [R14.64+-0x800], R13 ;  /* 0xfff8000d0e00798e */ /* 0x0101e4000c10e784 */
.L_x_4019:
[----:B------:R-:W-:Y:S05]  /*5cd0*/  BSYNC B0 ;  /* 0x0000000000007941 */ /* 0x000fea0003800000 */
.L_x_4018:
        /* <DEDUP_REMOVED lines=14> */
.L_x_4021:
[----:B------:R-:W-:Y:S05]  /*5dc0*/  BSYNC B0 ;  /* 0x0000000000007941 */ /* 0x000fea0003800000 */
.L_x_4020:
[----:B------:R-:W3:Y:S01]  /*5dd0*/  LDS R187, [R187.X4+0x1250] ;  /* 0x00125000bbbb7984 */ /* 0x000ee20000004800 */
[----:B------:R-:W-:Y:S01]  /*5de0*/  BSSY B0, `(.L_x_4022) ;  /* 0x0000005000007945 */ /* 0x000fe20003800000 */
[----:B0-----:R-:W-:-:S02]  /*5df0*/  IADD3 R17, R48, 0x300, RZ ;  /* 0x0000030030117810 */ /* 0x001fc40007ffe0ff */
[----:B------:R-:W-:Y:S01]  /*5e00*/  LEA.HI.SX32 R13, R13, R48, 0x1b ;  /* 0x000000300d0d7211 */ /* 0x000fe200078fdaff */
[----:B------:R-:W-:Y:S05]  /*5e10*/  @!P0 BRA `(.L_x_4023) ;  /* 0x0000001000008947 */ /* 0x000fea0003800000 */
[----:B---3--:R0:W-:Y:S02]  /*5e20*/  RED.E.ADD.F32.FTZ.RN.STRONG.GPU [R14.64+-0x600], R187 ;  /* 0xfffa00bb0e00798e */ /* 0x0081e4000c10e784 */
.L_x_4023:
[----:B------:R-:W-:Y:S05]  /*5e30*/  BSYNC B0 ;  /* 0x0000000000007941 */ /* 0x000fea0003800000 */
.L_x_4022:
[----:B------:R-:W4:Y:S01]  /*5e40*/  LDS R13, [R13.X4+0x1350] ;  /* 0x001350000d0d7984 */ /* 0x000f220000004800 */
[----:B------:R-:W-:Y:S01]  /*5e50*/  BSSY B0, `(.L_x_4024) ;  /* 0x0000005000007945 */ /* 0x000fe20003800000 */
[----:B0--3--:R-:W-:Y:S02]  /*5e60*/  IADD3 R187, R48, 0x340, RZ ;  /* 0x0000034030bb7810 */ /* 0x009fe40007ffe0ff */
[----:B------:R-:W-:Y:S01]  /*5e70*/  LEA.HI.SX32 R17, R17, R48, 0x1b ;  /* 0x0000003011117211 */ /* 0x000fe200078fdaff */
[----:B------:R-:W-:Y:S05]  /*5e80*/  @!P1 BRA `(.L_x_4025) ;  /* 0x0000001000009947 */ /* 0x000fea0003800000 */
[----:B----4-:R0:W-:Y:S02]  /*5e90*/  RED.E.ADD.F32.FTZ.RN.STRONG.GPU [R14.64+-0x500], R13 ;  /* 0xfffb000d0e00798e */ /* 0x0101e4000c10e784 */
.L_x_4025:
[----:B------:R-:W-:Y:S05]  /*5ea0*/  BSYNC B0 ;  /* 0x0000000000007941 */ /* 0x000fea0003800000 */
.L_x_4024:
[----:B------:R-:W3:Y:S01]  /*5eb0*/  LDS R17, [R17.X4+0x1450] ;  /* 0x0014500011117984 */ /* 0x000ee20000004800 */
[----:B------:R-:W-:Y:S01]  /*5ec0*/  BSSY B0, `(.L_x_4026) ;  /* 0x0000005000007945 */ /* 0x000fe20003800000 */
[----:B0---4-:R-:W-:Y:S02]  /*5ed0*/  IADD3 R13, R48, 0x380, RZ ;  /* 0x00000380300d7810 */ /* 0x011fe40007ffe0ff */
[----:B------:R-:W-:Y:S01]  /*5ee0*/  LEA.HI.SX32 R187, R187, R48, 0x1b ;  /* 0x00000030bbbb7211 */ /* 0x000fe200078fdaff */
[----:B------:R-:W-:Y:S05]  /*5ef0*/  @!P2 BRA `(.L_x_4027) ;  /* 0x000000100000a947 */ /* 0x000fea0003800000 */
[----:B---3--:R0:W-:Y:S02]  /*5f00*/  RED.E.ADD.F32.FTZ.RN.STRONG.GPU [R14.64+-0x400], R17 ;  /* 0xfffc00110e00798e */ /* 0x0081e4000c10e784 */
.L_x_4027:
[----:B------:R-:W-:Y:S05]  /*5f10*/  BSYNC B0 ;  /* 0x0000000000007941 */ /* 0x000fea0003800000 */
.L_x_4026:
[----:B------:R-:W4:Y:S01]  /*5f20*/  LDS R187, [R187.X4+0x1550] ;  /* 0x00155000bbbb7984 */ /* 0x000f220000004800 */
[----:B------:R-:W-:Y:S01]  /*5f30*/  BSSY B0, `(.L_x_4028) ;  /* 0x0000005000007945 */ /* 0x000fe20003800000 */
[----:B0--3--:R-:W-:-:S02]  /*5f40*/  IADD3 R17, R48, 0x3c0, RZ ;  /* 0x000003c030117810 */ /* 0x009fc40007ffe0ff */
[----:B------:R-:W-:Y:S01]  /*5f50*/  LEA.HI.SX32 R13, R13, R48, 0x1b ;  /* 0x000000300d0d7211 */ /* 0x000fe200078fdaff */
[----:B------:R-:W-:Y:S05]  /*5f60*/  @!P3 BRA `(.L_x_4029) ;  /* 0x000000100000b947 */ /* 0x000fea0003800000 */
[----:B----4-:R0:W-:Y:S02]  /*5f70*/  RED.E.ADD.F32.FTZ.RN.STRONG.GPU [R14.64+-0x300], R187 ;  /* 0xfffd00bb0e00798e */ /* 0x0101e4000c10e784 */
.L_x_4029:
[----:B------:R-:W-:Y:S05]  /*5f80*/  BSYNC B0 ;  /* 0x0000000000007941 */ /* 0x000fea0003800000 */
.L_x_4028:
[----:B------:R-:W3:Y:S01]  /*5f90*/  LDS R13, [R13.X4+0x1650] ;  /* 0x001650000d0d7984 */ /* 0x000ee20000004800 */
[----:B------:R-:W-:Y:S01]  /*5fa0*/  BSSY B0, `(.L_x_4030) ;  /* 0x0000004000007945 */ /* 0x000fe20003800000 */
[----:B------:R-:W-:Y:S01]  /*5fb0*/  LEA.HI.SX32 R17, R17, R48, 0x1b ;  /* 0x0000003011117211 */ /* 0x000fe200078fdaff */
[----:B------:R-:W-:Y:S05]  /*5fc0*/  @!P4 BRA `(.L_x_4031) ;  /* 0x000000100000c947 */ /* 0x000fea0003800000 */
[----:B---3--:R3:W-:Y:S02]  /*5fd0*/  RED.E.ADD.F32.FTZ.RN.STRONG.GPU [R14.64+-0x200], R13 ;  /* 0xfffe000d0e00798e */ /* 0x0087e4000c10e784 */
.L_x_4031:
[----:B------:R-:W-:Y:S05]  /*5fe0*/  BSYNC B0 ;  /* 0x0000000000007941 */ /* 0x000fea0003800000 */
.L_x_4030:
[----:B------:R-:W0:Y:S01]  /*5ff0*/  LDS R17, [R17.X4+0x1750] ;  /* 0x0017500011117984 */ /* 0x000e220000004800 */
[----:B------:R-:W-:Y:S01]  /*6000*/  BSSY B0, `(.L_x_4032) ;  /* 0x0000003000007945 */ /* 0x000fe20003800000 */
[----:B------:R-:W-:Y:S05]  /*6010*/  @!P5 BRA `(.L_x_4033) ;  /* 0x000000100000d947 */ /* 0x000fea0003800000 */
[----:B0-----:R0:W-:Y:S02]  /*6020*/  RED.E.ADD.F32.FTZ.RN.STRONG.GPU [R14.64+-0x100], R17 ;  /* 0xffff00110e00798e */ /* 0x0011e4000c10e784 */
.L_x_4033:
[----:B------:R-:W-:Y:S05]  /*6030*/  BSYNC B0 ;  /* 0x0000000000007941 */ /* 0x000fea0003800000 */
.L_x_4032:
[----:B0--3--:R-:W0:Y:S01]  /*6040*/  SHFL.DOWN PT, R15, R26, 0x1, 0x1f ;  /* 0x08201f001a0f7f89 */ /* 0x009e2200000e0000 */
[C---:B------:R-:W-:Y:S01]  /*6050*/  ISETP.GT.AND P0, PT, R49.reuse, 0x1e, PT ;  /* 0x0000001e3100780c */ /* 0x040fe20003f04270 */
[----:B------:R-:W-:Y:S01]  /*6060*/  FMUL.FTZ R14, R118, R183 ;  /* 0x000000b7760e7220 */ /* 0x000fe20000410000 */
[----:B------:R-:W-:Y:S01]  /*6070*/  ISETP.NE.AND P1, PT, R49, RZ, PT ;  /* 0x000000ff3100720c */ /* 0x000fe20003f25270 */
[----:B------:R-:W3:Y:S01]  /*6080*/  SHFL.DOWN PT, R13, R12, 0x1, 0x1f ;  /* 0x08201f000c0d7f89 */ /* 0x000ee200000e0000 */
[----:B------:R-:W-:Y:S01]  /*6090*/  ISETP.NE.AND P2, PT, R48, RZ, PT ;  /* 0x000000ff3000720c */ /* 0x000fe20003f45270 */
[----:B------:R-:W-:Y:S01]  /*60a0*/  FMUL.FTZ R14, R171, R14 ;  /* 0x0000000eab0e7220 */ /* 0x000fe20000410000 */
[----:B------:R-:W-:Y:S01]  /*60b0*/  BSSY B0, `(.L_x_4034) ;  /* 0x0000074000007945 */ /* 0x000fe20003800000 */
[----:B--2---:R-:W-:-:S02]  /*60c0*/  FMUL.FTZ R16, R118, R175 ;  /* 0x000000af76107220 */ /* 0x004fc40000410000 */
[----:B------:R-:W-:Y:S02]  /*60d0*/  FFMA.FTZ R168, R168, R183, R14 ;  /* 0x000000b7a8a87223 */ /* 0x000fe4000001000e */
[C---:B------:R-:W-:Y:S02]  /*60e0*/  FMUL.FTZ R14, R118.reuse, R27 ;  /* 0x0000001b760e7220 */ /* 0x040fe40000410000 */
[----:B------:R-:W-:Y:S02]  /*60f0*/  FMUL.FTZ R16, R185, R16 ;  /* 0x00000010b9107220 */ /* 0x000fe40000410000 */
[----:B------:R-:W-:Y:S02]  /*6100*/  FMUL.FTZ R167, R167, R14 ;  /* 0x0000000ea7a77220 */ /* 0x000fe40000410000 */
[----:B------:R-:W-:Y:S02]  /*6110*/  FMUL.FTZ R14, R118, R19 ;  /* 0x00000013760e7220 */ /* 0x000fe40000410000 */
[----:B------:R-:W-:-:S02]  /*6120*/  FFMA.FTZ R175, R170, R175, R16 ;  /* 0x000000afaaaf7223 */ /* 0x000fc40000010010 */
[----:B------:R-:W-:Y:S02]  /*6130*/  FMUL.FTZ R165, R165, R14 ;  /* 0x0000000ea5a57220 */ /* 0x000fe40000410000 */
[----:B0-----:R-:W-:Y:S02]  /*6140*/  @!P0 FADD.FTZ R26, R26, R15 ;  /* 0x0000000f1a1a8221 */ /* 0x001fe40000010000 */
[----:B------:R-:W-:Y:S02]  /*6150*/  FMUL.FTZ R14, R118, R129 ;  /* 0x00000081760e7220 */ /* 0x000fe40000410000 */
[----:B---3--:R-:W-:Y:S01]  /*6160*/  @!P0 FADD.FTZ R12, R12, R13 ;  /* 0x0000000d0c0c8221 */ /* 0x008fe20000010000 */
[----:B------:R-:W0:Y:S01]  /*6170*/  SHFL.DOWN PT, R15, R26, 0x2, 0x1f ;  /* 0x08401f001a0f7f89 */ /* 0x000e2200000e0000 */
[----:B------:R-:W-:Y:S01]  /*6180*/  ISETP.GT.AND P0, PT, R49, 0x1d, PT ;  /* 0x0000001d3100780c */ /* 0x000fe20003f04270 */
[----:B------:R-:W-:Y:S02]  /*6190*/  FMUL.FTZ R163, R163, R14 ;  /* 0x0000000ea3a37220 */ /* 0x000fe40000410000 */
[----:B------:R-:W2:Y:S01]  /*61a0*/  SHFL.DOWN PT, R13, R12, 0x2, 0x1f ;  /* 0x08401f000c0d7f89 */ /* 0x000ea200000e0000 */
[----:B------:R-:W-:-:S02]  /*61b0*/  FMUL.FTZ R14, R118, R135 ;  /* 0x00000087760e7220 */ /* 0x000fc40000410000 */
[----:B------:R-:W-:Y:S02]  /*61c0*/  FFMA.FTZ R162, R162, R27, R167 ;  /* 0x0000001ba2a27223 */ /* 0x000fe400000100a7 */
[----:B------:R-:W-:Y:S02]  /*61d0*/  FMUL.FTZ R14, R161, R14 ;  /* 0x0000000ea10e7220 */ /* 0x000fe40000410000 */
[----:B------:R-:W-:Y:S02]  /*61e0*/  FFMA.FTZ R165, R158, R19, R165 ;  /* 0x000000139ea57223 */ /* 0x000fe400000100a5 */
[----:B------:R-:W-:Y:S02]  /*61f0*/  FFMA.FTZ R135, R150, R135, R14 ;  /* 0x0000008796877223 */ /* 0x000fe4000001000e */
[----:B------:R-:W-:Y:S02]  /*6200*/  FMUL.FTZ R14, R118, R137 ;  /* 0x00000089760e7220 */ /* 0x000fe40000410000 */
[----:B------:R-:W-:-:S02]  /*6210*/  FFMA.FTZ R154, R154, R129, R163 ;  /* 0x000000819a9a7223 */ /* 0x000fc400000100a3 */
[----:B------:R-:W-:Y:S02]  /*6220*/  FMUL.FTZ R14, R157, R14 ;  /* 0x0000000e9d0e7220 */ /* 0x000fe40000410000 */
[----:B------:R-:W-:Y:S02]  /*6230*/  FADD.FTZ R59, R176, R59 ;  /* 0x0000003bb03b7221 */ /* 0x000fe40000010000 */
[----:B------:R-:W-:Y:S02]  /*6240*/  FFMA.FTZ R137, R140, R137, R14 ;  /* 0x000000898c897223 */ /* 0x000fe4000001000e */
[----:B0-----:R-:W-:Y:S02]  /*6250*/  @!P0 FADD.FTZ R26, R26, R15 ;  /* 0x0000000f1a1a8221 */ /* 0x001fe40000010000 */
[----:B------:R-:W-:Y:S02]  /*6260*/  FMUL.FTZ R14, R118, R25 ;  /* 0x00000019760e7220 */ /* 0x000fe40000410000 */
[----:B--2---:R-:W-:Y:S01]  /*6270*/  @!P0 FADD.FTZ R12, R12, R13 ;  /* 0x0000000d0c0c8221 */ /* 0x004fe20000010000 */
[----:B------:R-:W0:Y:S01]  /*6280*/  SHFL.DOWN PT, R17, R26, 0x4, 0x1f ;  /* 0x08801f001a117f89 */ /* 0x000e2200000e0000 */
[----:B------:R-:W-:Y:S01]  /*6290*/  ISETP.GT.AND P0, PT, R49, 0x1b, PT ;  /* 0x0000001b3100780c */ /* 0x000fe20003f04270 */
[----:B------:R-:W-:-:S02]  /*62a0*/  FMUL.FTZ R13, R118, R181 ;  /* 0x000000b5760d7220 */ /* 0x000fc40000410000 */
[----:B------:R-:W2:Y:S01]  /*62b0*/  SHFL.DOWN PT, R15, R12, 0x4, 0x1f ;  /* 0x08801f000c0f7f89 */ /* 0x000ea200000e0000 */
[----:B------:R-:W-:Y:S02]  /*62c0*/  FMUL.FTZ R14, R153, R14 ;  /* 0x0000000e990e7220 */ /* 0x000fe40000410000 */
[----:B------:R-:W-:Y:S02]  /*62d0*/  FMUL.FTZ R13, R174, R13 ;  /* 0x0000000dae0d7220 */ /* 0x000fe40000410000 */
[----:B------:R-:W-:Y:S02]  /*62e0*/  FFMA.FTZ R25, R134, R25, R14 ;  /* 0x0000001986197223 */ /* 0x000fe4000001000e */
[----:B------:R-:W-:Y:S02]  /*62f0*/  FFMA.FTZ R13, R166, R181, R13 ;  /* 0x000000b5a60d7223 */ /* 0x000fe4000001000d */
[----:B------:R-:W-:Y:S02]  /*6300*/  FMUL.FTZ R14, R118, R21 ;  /* 0x00000015760e7220 */ /* 0x000fe40000410000 */
[----:B------:R-:W-:-:S02]  /*6310*/  FADD.FTZ R88, R13, R88 ;  /* 0x000000580d587221 */ /* 0x000fc40000010000 */
[----:B------:R-:W-:Y:S02]  /*6320*/  FMUL.FTZ R13, R118, R131 ;  /* 0x00000083760d7220 */ /* 0x000fe40000410000 */
[----:B------:R-:W-:Y:S02]  /*6330*/  FMUL.FTZ R147, R147, R14 ;  /* 0x0000000e93937220 */ /* 0x000fe40000410000 */
[----:B------:R-:W-:Y:S02]  /*6340*/  FMUL.FTZ R13, R160, R13 ;  /* 0x0000000da00d7220 */ /* 0x000fe40000410000 */
[----:B------:R-:W-:Y:S02]  /*6350*/  FMUL.FTZ R14, R118, R141 ;  /* 0x0000008d760e7220 */ /* 0x000fe40000410000 */
[----:B0-----:R-:W-:Y:S02]  /*6360*/  @!P0 FADD.FTZ R26, R26, R17 ;  /* 0x000000111a1a8221 */ /* 0x001fe40000010000 */
[----:B------:R-:W-:-:S02]  /*6370*/  FFMA.FTZ R142, R142, R131, R13 ;  /* 0x000000838e8e7223 */ /* 0x000fc4000001000d */
        /* <DEDUP_REMOVED lines=8> */
[----:B------:R-:W-:Y:S02]  /*6400*/  FFMA.FTZ R136, R136, R133, R13 ;  /* 0x0000008588887223 */ /* 0x000fe4000001000d */
[----:B------:R-:W-:Y:S02]  /*6410*/  FMUL.FTZ R13, R118, R179 ;  /* 0x000000b3760d7220 */ /* 0x000fe40000410000 */
[----:B------:R-:W-:Y:S02]  /*6420*/  FMUL.FTZ R14, R145, R14 ;  /* 0x0000000e910e7220 */ /* 0x000fe40000410000 */
[----:B------:R-:W-:Y:S02]  /*6430*/  FMUL.FTZ R13, R138, R13 ;  /* 0x0000000d8a0d7220 */ /* 0x000fe40000410000 */
[----:B------:R-:W-:Y:S02]  /*6440*/  FFMA.FTZ R147, R126, R21, R147 ;  /* 0x000000157e937223 */ /* 0x000fe40000010093 */
[----:B------:R-:W-:-:S02]  /*6450*/  FFMA.FTZ R130, R130, R179, R13 ;  /* 0x000000b382827223 */ /* 0x000fc4000001000d */
[----:B------:R-:W-:Y:S02]  /*6460*/  FFMA.FTZ R34, R34, R141, R35 ;  /* 0x0000008d22227223 */ /* 0x000fe40000010023 */
[----:B0-----:R-:W-:Y:S02]  /*6470*/  @!P0 FADD.FTZ R26, R26, R17 ;  /* 0x000000111a1a8221 */ /* 0x001fe40000010000 */
[----:B------:R-:W-:Y:S02]  /*6480*/  FFMA.FTZ R23, R20, R23, R14 ;  /* 0x0000001714177223 */ /* 0x000fe4000001000e */
[----:B--2---:R-:W-:Y:S01]  /*6490*/  @!P0 FADD.FTZ R12, R12, R15 ;  /* 0x0000000f0c0c8221 */ /* 0x004fe20000010000 */
[----:B------:R-:W0:Y:S01]  /*64a0*/  SHFL.DOWN PT, R17, R26, 0x10, 0x1f ;  /* 0x0a001f001a117f89 */ /* 0x000e2200000e0000 */
[----:B------:R-:W-:Y:S01]  /*64b0*/  ISETP.GT.AND P0, PT, R49, 0xf, PT ;  /* 0x0000000f3100780c */ /* 0x000fe20003f04270 */
[----:B------:R-:W-:Y:S02]  /*64c0*/  FADD.FTZ R60, R177, R60 ;  /* 0x0000003cb13c7221 */ /* 0x000fe40000010000 */
[----:B------:R-:W2:Y:S01]  /*64d0*/  SHFL.DOWN PT, R15, R12, 0x10, 0x1f ;  /* 0x0a001f000c0f7f89 */ /* 0x000ea200000e0000 */
        /* <DEDUP_REMOVED lines=13> */
[----:B------:R-:W-:Y:S01]  /*65b0*/  MOV R13, R26 ;  /* 0x0000001a000d7202 */ /* 0x000fe20000000f00 */
[----:B------:R-:W-:-:S02]  /*65c0*/  FMUL.FTZ R15, R118, R143 ;  /* 0x0000008f760f7220 */ /* 0x000fc40000410000 */
[----:B------:R-:W-:Y:S02]  /*65d0*/  FADD.FTZ R67, R156, R67 ;  /* 0x000000439c437221 */ /* 0x000fe40000010000 */
[----:B------:R-:W-:Y:S01]  /*65e0*/  FMUL.FTZ R15, R22, R15 ;  /* 0x0000000f160f7220 */ /* 0x000fe20000410000 */
[----:B------:R0:W-:Y:S01]  /*65f0*/  @!P1 STS.64 [R37.X8+0x18d8], R12 ;  /* 0x0018d80c25009388 */ /* 0x0001e20000008a00 */
[----:B------:R-:W-:Y:S02]  /*6600*/  FADD.FTZ R84, R135, R84 ;  /* 0x0000005487547221 */ /* 0x000fe40000010000 */
[----:B------:R-:W-:Y:S02]  /*6610*/  FFMA.FTZ R18, R18, R143, R15 ;  /* 0x0000008f12127223 */ /* 0x000fe4000001000f */
        /* <DEDUP_REMOVED lines=29> */
.L_x_4035:
[----:B0-----:R-:W-:Y:S05]  /*67f0*/  BSYNC B0 ;  /* 0x0000000000007941 */ /* 0x001fea0003800000 */
.L_x_4034:
[----:B------:R-:W-:Y:S02]  /*6800*/  IADD3 R123, R123, 0x1, RZ ;  /* 0x000000017b7b7810 */ /* 0x000fe40007ffe0ff */
[----:B------:R-:W-:Y:S02]  /*6810*/  IADD3 R121, P1, R121, 0x1, RZ ;  /* 0x0000000179797810 */ /* 0x000fe40007f3e0ff */
[----:B------:R-:W-:Y:S02]  /*6820*/  ISETP.GE.AND P0, PT, R123, c[0x0][0x16c], PT ;  /* 0x00005b007b007a0c */ /* 0x000fe40003f06270 */
[----:B------:R-:W-:-:S11]  /*6830*/  IADD3.X R120, RZ, R120, RZ, P1, !PT ;  /* 0x00000078ff787210 */ /* 0x000fd60000ffe4ff */
[----:B-1--4-:R-:W-:Y:S01]  /*6840*/  @P0 CALL.REL.NOINC `(.L_x_3988) ;  /* 0x0000001000000944 */ /* 0x012fe20003c00000 */
[----:B------:R-:W-:Y:S05]  /*6850*/  BRA `(.L_x_4036) ;  /* 0xffffcb4000007947 */ /* 0x000fea000383ffff */
.L_x_3988:
[----:B------:R-:W-:Y:S06]  /*6860*/  BAR.SYNC.DEFER_BLOCKING 0x0 ;  /* 0x0000000000007b1d */ /* 0x000fec0000010000 */
[----:B------:R-:W2:Y:S04]  /*6870*/  LDG.E.128 R4, [R32.64] ;  /* 0x0000000420047981 */ /* 0x000ea8000c1e1d00 */
[----:B------:R-:W3:Y:S01]  /*6880*/  LDG.E.128 R8, [R32.64+0x200] ;  /* 0x0002000420087981 */ /* 0x000ee2000c1e1d00 */
[----:B------:R-:W-:-:S03]  /*6890*/  IADD3 R38, R38, 0x1, RZ ;  /* 0x0000000126267810 */ /* 0x000fc60007ffe0ff */
[----:B--2---:R-:W-:Y:S04]  /*68a0*/  STS.128 [R0.X16], R4 ;  /* 0x0000000400007388 */ /* 0x004fe8000000cc00 */
[----:B---3--:R-:W-:Y:S01]  /*68b0*/  STS.128 [R0.X16+0x200], R8 ;  /* 0x0002000800007388 */ /* 0x008fe2000000cc00 */
[----:B------:R-:W-:-:S06]  /*68c0*/  NOP ;  /* 0x0000000000007918 */ /* 0x000fcc0000000000 */
[----:B------:R-:W0:Y:S04]  /*68d0*/  LDS.128 R12, [R57.X16] ;  /* 0x00000000390c7984 */ /* 0x000e28000000cc00 */
[----:B------:R1:W2:Y:S02]  /*68e0*/  LDS.128 R4, [R57.X16+0x10] ;  /* 0x0000100039047984 */ /* 0x0002a4000000cc00 */
[----:B-1----:R-:W-:Y:S01]  /*68f0*/  IADD3 R57, R39, -0x1, RZ ;  /* 0xffffffff27397810 */ /* 0x002fe20007ffe0ff */
[--C-:B0-----:R-:W-:Y:S02]  /*6900*/  HADD2.F32 R17, -RZ, R12.reuse.H0_H0 ;  /* 0x2000000cff117230 */ /* 0x101fe40000004100 */
[--C-:B------:R-:W-:Y:S02]  /*6910*/  HADD2.F32 R19, -RZ, R13.reuse.H0_H0 ;  /* 0x2000000dff137230 */ /* 0x100fe40000004100 */
[----:B------:R-:W-:Y:S01]  /*6920*/  HADD2.F32 R13, -RZ, R13.H1_H1 ;  /* 0x3000000dff0d7230 */ /* 0x000fe20000004100 */
[--C-:B------:R-:W-:Y:S01]  /*6930*/  FADD.FTZ R16, R17, R52.reuse ;  /* 0x0000003411107221 */ /* 0x100fe20000010000 */
[----:B------:R-:W-:Y:S01]  /*6940*/  HADD2.F32 R17, -RZ, R12.H1_H1 ;  /* 0x3000000cff117230 */ /* 0x000fe20000004100 */
[--C-:B------:R-:W-:Y:S01]  /*6950*/  FADD.FTZ R19, R19, R52.reuse ;  /* 0x0000003413137221 */ /* 0x100fe20000010000 */
[----:B------:R-:W-:Y:S02]  /*6960*/  BAR.SYNC.DEFER_BLOCKING 0x0 ;  /* 0x0000000000007b1d */ /* 0x000fe40000010000 */
[----:B------:R-:W-:Y:S01]  /*6970*/  FSETP.GTU.FTZ.AND P4, PT, R16, 20, PT ;  /* 0x41a000001000780b */ /* 0x000fe20003f9c000 */
[----:B------:R-:W-:Y:S01]  /*6980*/  FADD.FTZ R17, R17, R52 ;  /* 0x0000003411117221 */ /* 0x000fe20000010000 */
[----:B------:R-:W-:-:S04]  /*6990*/  FSETP.GTU.FTZ.AND P6, PT, R19, 20, PT ;  /* 0x41a000001300780b */ /* 0x000fc80003fdc000 */
[----:B------:R-:W-:-:S07]  /*69a0*/  FSETP.GTU.FTZ.AND P5, PT, R17, 20, PT ;  /* 0x41a000001100780b */ /* 0x000fce0003fbc000 */
[----:B------:R-:W-:Y:S02]  /*69b0*/  @!P4 FMUL.FTZ R8, R16, -1.4426950216293334961 ;  /* 0xbfb8aa3b1008c820 */ /* 0x000fe40000410000 */
[--C-:B------:R-:W-:Y:S01]  /*69c0*/  FADD.FTZ R16, R13, R52.reuse ;  /* 0x000000340d107221 */ /* 0x100fe20000010000 */
[--C-:B------:R-:W-:Y:S01]  /*69d0*/  HADD2.F32 R13, -RZ, R14.reuse.H0_H0 ;  /* 0x2000000eff0d7230 */ /* 0x100fe20000004100 */
[----:B------:R-:W-:Y:S02]  /*69e0*/  @!P6 FMUL.FTZ R11, R19, -1.4426950216293334961 ;  /* 0xbfb8aa3b130be820 */ /* 0x000fe40000410000 */
[----:B------:R-:W0:Y:S01]  /*69f0*/  @!P4 MUFU.EX2 R8, R8 ;  /* 0x000000080008c308 */ /* 0x000e220000000800 */
[----:B------:R-:W-:Y:S01]  /*6a00*/  @!P5 FMUL.FTZ R10, R17, -1.4426950216293334961 ;  /* 0xbfb8aa3b110ad820 */ /* 0x000fe20000410000 */
[----:B------:R-:W-:Y:S01]  /*6a10*/  FSETP.GTU.FTZ.AND P0, PT, R16, 20, PT ;  /* 0x41a000001000780b */ /* 0x000fe20003f1c000 */
[----:B------:R-:W-:Y:S01]  /*6a20*/  FADD.FTZ R18, R13, R52 ;  /* 0x000000340d127221 */ /* 0x000fe20000010000 */
[----:B------:R-:W-:-:S04]  /*6a30*/  HADD2.F32 R13, -RZ, R14.H1_H1 ;  /* 0x3000000eff0d7230 */ /* 0x000fc80000004100 */
[----:B------:R-:W1:Y:S01]  /*6a40*/  @!P5 MUFU.EX2 R10, R10 ;  /* 0x0000000a000ad308 */ /* 0x000e620000000800 */
[--C-:B------:R-:W-:Y:S01]  /*6a50*/  FADD.FTZ R14, R13, R52.reuse ;  /* 0x000000340d0e7221 */ /* 0x100fe20000010000 */
[--C-:B------:R-:W-:Y:S01]  /*6a60*/  HADD2.F32 R13, -RZ, R15.reuse.H0_H0 ;  /* 0x2000000fff0d7230 */ /* 0x100fe20000004100 */
[----:B------:R-:W-:Y:S01]  /*6a70*/  FSETP.GTU.FTZ.AND P1, PT, R18, 20, PT ;  /* 0x41a000001200780b */ /* 0x000fe20003f3c000 */
[----:B------:R-:W-:Y:S02]  /*6a80*/  HADD2.F32 R15, -RZ, R15.H1_H1 ;  /* 0x3000000fff0f7230 */ /* 0x000fe40000004100 */
[----:B------:R-:W-:Y:S01]  /*6a90*/  FSETP.GTU.FTZ.AND P2, PT, R14, 20, PT ;  /* 0x41a000000e00780b */ /* 0x000fe20003f5c000 */
[----:B0-----:R-:W-:Y:S01]  /*6aa0*/  @!P4 FADD.FTZ R9, R8, 1 ;  /* 0x3f8000000809c421 */ /* 0x001fe20000010000 */
[----:B------:R-:W0:Y:S01]  /*6ab0*/  @!P6 MUFU.EX2 R11, R11 ;  /* 0x0000000b000be308 */ /* 0x000e220000000800 */
[----:B------:R-:W-:Y:S02]  /*6ac0*/  @!P0 FMUL.FTZ R8, R16, -1.4426950216293334961 ;  /* 0xbfb8aa3b10088820 */ /* 0x000fe40000410000 */
[--C-:B------:R-:W-:Y:S01]  /*6ad0*/  FADD.FTZ R16, R13, R52.reuse ;  /* 0x000000340d107221 */ /* 0x100fe20000010000 */
[----:B--2---:R-:W-:Y:S01]  /*6ae0*/  HADD2.F32 R13, -RZ, R4.H0_H0 ;  /* 0x20000004ff0d7230 */ /* 0x004fe20000004100 */
[----:B------:R-:W-:-:S02]  /*6af0*/  FADD.FTZ R15, R15, R52 ;  /* 0x000000340f0f7221 */ /* 0x000fc40000010000 */
[----:B-1----:R-:W-:Y:S01]  /*6b00*/  @!P5 FADD.FTZ R10, R10, 1 ;  /* 0x3f8000000a0ad421 */ /* 0x002fe20000010000 */
[----:B------:R1:W2:Y:S01]  /*6b10*/  @!P4 MUFU.RCP R12, R9 ;  /* 0x00000009000cc308 */ /* 0x0002a20000001000 */
[----:B------:R-:W-:-:S07]  /*6b20*/  FSETP.GTU.FTZ.AND P3, PT, R16, 20, PT ;  /* 0x41a000001000780b */ /* 0x000fce0003f7c000 */
[----:B------:R3:W4:Y:S01]  /*6b30*/  @!P5 MUFU.RCP R17, R10 ;  /* 0x0000000a0011d308 */ /* 0x0007220000001000 */
[----:B-1----:R-:W-:Y:S02]  /*6b40*/  @!P1 FMUL.FTZ R9, R18, -1.4426950216293334961 ;  /* 0xbfb8aa3b12099820 */ /* 0x002fe40000410000 */
[----:B0-----:R-:W-:Y:S02]  /*6b50*/  @!P6 FADD.FTZ R11, R11, 1 ;  /* 0x3f8000000b0be421 */ /* 0x001fe40000010000 */
[----:B--2---:R-:W-:Y:S01]  /*6b60*/  @!P4 FMUL.FTZ R75, R75, R12 ;  /* 0x0000000c4b4bc220 */ /* 0x004fe20000410000 */
[----:B------:R-:W-:Y:S01]  /*6b70*/  FSETP.GTU.FTZ.AND P4, PT, R15, 20, PT ;  /* 0x41a000000f00780b */ /* 0x000fe20003f9c000 */
[----:B---3--:R-:W-:Y:S01]  /*6b80*/  FADD.FTZ R10, R13, R52 ;  /* 0x000000340d0a7221 */ /* 0x008fe20000010000 */
[----:B------:R-:W0:Y:S01]  /*6b90*/  @!P0 MUFU.EX2 R8, R8 ;  /* 0x0000000800088308 */ /* 0x000e220000000800 */
[----:B------:R-:W-:Y:S02]  /*6ba0*/  @!P2 FMUL.FTZ R12, R14, -1.4426950216293334961 ;  /* 0xbfb8aa3b0e0ca820 */ /* 0x000fe40000410000 */
[----:B------:R-:W-:-:S02]  /*6bb0*/  @!P3 FMUL.FTZ R14, R16, -1.4426950216293334961 ;  /* 0xbfb8aa3b100eb820 */ /* 0x000fc40000410000 */
[----:B----4-:R-:W-:Y:S01]  /*6bc0*/  @!P5 FMUL.FTZ R76, R76, R17 ;  /* 0x000000114c4cd220 */ /* 0x010fe20000410000 */
[----:B------:R-:W-:Y:S01]  /*6bd0*/  FSETP.GTU.FTZ.AND P5, PT, R10, 20, PT ;  /* 0x41a000000a00780b */ /* 0x000fe20003fbc000 */
[----:B------:R-:W-:Y:S01]  /*6be0*/  HADD2.F32 R17, -RZ, R4.H1_H1 ;  /* 0x30000004ff117230 */ /* 0x000fe20000004100 */
[----:B------:R-:W1:Y:S01]  /*6bf0*/  @!P2 MUFU.EX2 R13, R12 ;  /* 0x0000000c000da308 */ /* 0x000e620000000800 */
[----:B------:R-:W-:Y:S02]  /*6c00*/  IMAD R4, R148, c[0x0][0x2d8], RZ ;  /* 0x0000b60094047a24 */ /* 0x000fe400078e02ff */
[----:B------:R-:W-:-:S05]  /*6c10*/  @!P4 FMUL.FTZ R15, R15, -1.4426950216293334961 ;  /* 0xbfb8aa3b0f0fc820 */ /* 0x000fca0000410000 */
[----:B------:R-:W2:Y:S03]  /*6c20*/  @!P3 MUFU.EX2 R14, R14 ;  /* 0x0000000e000eb308 */ /* 0x000ea60000000800 */
[----:B------:R-:W-:Y:S02]  /*6c30*/  @!P5 FMUL.FTZ R16, R10, -1.4426950216293334961 ;  /* 0xbfb8aa3b0a10d820 */ /* 0x000fe40000410000 */
[----:B0-----:R-:W-:Y:S01]  /*6c40*/  @!P0 FADD.FTZ R10, R8, 1 ;  /* 0x3f800000080a8421 */ /* 0x001fe20000010000 */
[----:B------:R-:W-:Y:S02]  /*6c50*/  SHF.L.U32 R8, R57, 0xa, RZ ;  /* 0x0000000a39087819 */ /* 0x000fe400000006ff */
[----:B------:R-:W0:Y:S01]  /*6c60*/  @!P4 MUFU.EX2 R15, R15 ;  /* 0x0000000f000fc308 */ /* 0x000e220000000800 */
[----:B-1----:R-:W-:-:S07]  /*6c70*/  @!P2 FADD.FTZ R13, R13, 1 ;  /* 0x3f8000000d0da421 */ /* 0x002fce0000010000 */
[----:B------:R-:W1:Y:S01]  /*6c80*/  @!P1 MUFU.EX2 R9, R9 ;  /* 0x0000000900099308 */ /* 0x000e620000000800 */
[----:B--2---:R-:W-:-:S07]  /*6c90*/  @!P3 FADD.FTZ R14, R14, 1 ;  /* 0x3f8000000e0eb421 */ /* 0x004fce0000010000 */
[----:B------:R-:W2:Y:S01]  /*6ca0*/  @!P6 MUFU.RCP R18, R11 ;  /* 0x0000000b0012e308 */ /* 0x000ea20000001000 */
[----:B0-----:R-:W-:-:S07]  /*6cb0*/  @!P4 FADD.FTZ R15, R15, 1 ;  /* 0x3f8000000f0fc421 */ /* 0x001fce0000010000 */
[----:B------:R0:W3:Y:S01]  /*6cc0*/  @!P0 MUFU.RCP R19, R10 ;  /* 0x0000000a00138308 */ /* 0x0000e20000001000 */
[----:B-1----:R-:W-:Y:S01]  /*6cd0*/  @!P1 FADD.FTZ R12, R9, 1 ;  /* 0x3f800000090c9421 */ /* 0x002fe20000010000 */
[----:B------:R-:W-:-:S06]  /*6ce0*/  SHF.R.S32.HI R9, RZ, 0x1f, R8 ;  /* 0x0000001fff097819 */ /* 0x000fcc0000011408 */
[----:B------:R-:W1:Y:S01]  /*6cf0*/  @!P5 MUFU.EX2 R16, R16 ;  /* 0x000000100010d308 */ /* 0x000e620000000800 */
[----:B--2---:R-:W-:Y:S02]  /*6d00*/  @!P6 FMUL.FTZ R77, R77, R18 ;  /* 0x000000124d4de220 */ /* 0x004fe40000410000 */
[----:B------:R-:W-:Y:S02]  /*6d10*/  FADD.FTZ R18, R17, R52 ;  /* 0x0000003411127221 */ /* 0x000fe40000010000 */
[C---:B------:R-:W-:Y:S02]  /*6d20*/  IMAD R17, R53.reuse, c[0x0][0x2dc], R4 ;  /* 0x0000b70035117a24 */ /* 0x040fe400078e0204 */
[--C-:B0-----:R-:W-:Y:S01]  /*6d30*/  IMAD.WIDE.U32 R10, R53, c[0x0][0x2d8], R8.reuse ;  /* 0x0000b600350a7a25 */ /* 0x101fe200078e0008 */
[----:B------:R0:W-:Y:S01]  /*6d40*/  @!P2 MUFU.RCP R21, R13 ;  /* 0x0000000d0015a308 */ /* 0x0001e20000001000 */
[----:B------:R-:W-:Y:S02]  /*6d50*/  FSETP.GTU.FTZ.AND P6, PT, R18, 20, PT ;  /* 0x41a000001200780b */ /* 0x000fe40003fdc000 */
[----:B---3--:R-:W-:Y:S01]  /*6d60*/  @!P0 FMUL.FTZ R78, R78, R19 ;  /* 0x000000134e4e8220 */ /* 0x008fe20000410000 */
[----:B------:R-:W-:Y:S01]  /*6d70*/  IADD3 R11, R11, R17, RZ ;  /* 0x000000110b0b7210 */ /* 0x000fe20007ffe0ff */
[----:B------:R-:W-:-:S03]  /*6d80*/  IMAD.WIDE.U32 R8, R53, c[0x0][0x2f8], R8 ;  /* 0x0000be0035087a25 */ /* 0x000fc600078e0008 */
[----:B------:R-:W2:Y:S01]  /*6d90*/  @!P3 MUFU.RCP R14, R14 ;  /* 0x0000000e000eb308 */ /* 0x000ea20000001000 */
[--C-:B0-----:R-:W-:Y:S01]  /*6da0*/  HADD2.F32 R13, -RZ, R5.reuse.H0_H0 ;  /* 0x20000005ff0d7230 */ /* 0x101fe20000004100 */
[----:B-1----:R-:W-:Y:S01]  /*6db0*/  @!P5 FADD.FTZ R16, R16, 1 ;  /* 0x3f8000001010d421 */ /* 0x002fe20000010000 */
[----:B------:R-:W-:-:S03]  /*6dc0*/  HADD2.F32 R5, -RZ, R5.H1_H1 ;  /* 0x30000005ff057230 */ /* 0x000fc60000004100 */
[----:B------:R-:W-:Y:S02]  /*6dd0*/  FADD.FTZ R19, R13, R52 ;  /* 0x000000340d137221 */ /* 0x000fe40000010000 */
[----:B------:R-:W0:Y:S01]  /*6de0*/  @!P4 MUFU.RCP R15, R15 ;  /* 0x0000000f000fc308 */ /* 0x000e220000001000 */
[----:B------:R-:W-:Y:S02]  /*6df0*/  IMAD R13, R55, c[0x0][0x2e0], RZ ;  /* 0x0000b800370d7a24 */ /* 0x000fe400078e02ff */
[----:B------:R-:W-:Y:S01]  /*6e00*/  FSETP.GTU.FTZ.AND P0, PT, R19, 20, PT ;  /* 0x41a000001300780b */ /* 0x000fe20003f1c000 */
[----:B------:R-:W-:Y:S02]  /*6e10*/  @!P6 FMUL.FTZ R4, R18, -1.4426950216293334961 ;  /* 0xbfb8aa3b1204e820 */ /* 0x000fe40000410000 */
[----:B------:R-:W-:Y:S01]  /*6e20*/  IMAD R17, R56, c[0x0][0x2e4], R13 ;  /* 0x0000b90038117a24 */ /* 0x000fe200078e020d */
[----:B------:R-:W-:Y:S01]  /*6e30*/  HADD2.F32 R13, -RZ, R6.H1_H1 ;  /* 0x30000006ff0d7230 */ /* 0x000fe20000004100 */
[----:B------:R-:W1:Y:S01]  /*6e40*/  @!P1 MUFU.RCP R12, R12 ;  /* 0x0000000c000c9308 */ /* 0x000e620000001000 */
[----:B--2---:R-:W-:-:S02]  /*6e50*/  @!P3 FMUL.FTZ R81, R81, R14 ;  /* 0x0000000e5151b220 */ /* 0x004fc40000410000 */
[----:B------:R-:W-:Y:S01]  /*6e60*/  FADD.FTZ R14, R5, R52 ;  /* 0x00000034050e7221 */ /* 0x000fe20000010000 */
[----:B------:R-:W-:Y:S01]  /*6e70*/  HADD2.F32 R5, -RZ, R6.H0_H0 ;  /* 0x20000006ff057230 */ /* 0x000fe20000004100 */
[----:B------:R-:W-:-:S03]  /*6e80*/  @!P2 FMUL.FTZ R80, R80, R21 ;  /* 0x000000155050a220 */ /* 0x000fc60000410000 */
[----:B------:R-:W2:Y:S01]  /*6e90*/  @!P5 MUFU.RCP R16, R16 ;  /* 0x000000100010d308 */ /* 0x000ea20000001000 */
[----:B0-----:R-:W-:Y:S01]  /*6ea0*/  @!P4 FMUL.FTZ R82, R82, R15 ;  /* 0x0000000f5252c220 */ /* 0x001fe20000410000 */
[----:B------:R-:W-:Y:S01]  /*6eb0*/  FSETP.GTU.FTZ.AND P4, PT, R14, 20, PT ;  /* 0x41a000000e00780b */ /* 0x000fe20003f9c000 */
[----:B------:R-:W-:Y:S01]  /*6ec0*/  @!P0 FMUL.FTZ R6, R19, -1.4426950216293334961 ;  /* 0xbfb8aa3b13068820 */ /* 0x000fe20000410000 */
[--C-:B------:R-:W-:Y:S01]  /*6ed0*/  HADD2.F32 R15, -RZ, R7.reuse.H0_H0 ;  /* 0x20000007ff0f7230 */ /* 0x100fe20000004100 */
[--C-:B------:R-:W-:Y:S01]  /*6ee0*/  FADD.FTZ R18, R5, R52.reuse ;  /* 0x0000003405127221 */ /* 0x100fe20000010000 */
[----:B------:R-:W-:Y:S01]  /*6ef0*/  HADD2.F32 R7, -RZ, R7.H1_H1 ;  /* 0x30000007ff077230 */ /* 0x000fe20000004100 */
[--C-:B------:R-:W-:Y:S02]  /*6f00*/  FADD.FTZ R19, R13, R52.reuse ;  /* 0x000000340d137221 */ /* 0x100fe40000010000 */
[----:B-1----:R-:W-:Y:S01]  /*6f10*/  @!P1 FMUL.FTZ R79, R79, R12 ;  /* 0x0000000c4f4f9220 */ /* 0x002fe20000410000 */
[----:B------:R-:W-:Y:S01]  /*6f20*/  FSETP.GTU.FTZ.AND P3, PT, R18, 20, PT ;  /* 0x41a000001200780b */ /* 0x000fe20003f7c000 */
[----:B------:R0:W1:Y:S01]  /*6f30*/  @!P6 MUFU.EX2 R12, R4 ;  /* 0x00000004000ce308 */ /* 0x0000620000000800 */
[----:B------:R-:W-:Y:S01]  /*6f40*/  FSETP.GTU.FTZ.AND P2, PT, R19, 20, PT ;  /* 0x41a000001300780b */ /* 0x000fe20003f5c000 */
[----:B------:R-:W-:-:S02]  /*6f50*/  FADD.FTZ R7, R7, R52 ;  /* 0x0000003407077221 */ /* 0x000fc40000010000 */
[----:B------:R-:W-:Y:S02]  /*6f60*/  FADD.FTZ R15, R15, R52 ;  /* 0x000000340f0f7221 */ /* 0x000fe40000010000 */
[----:B--2---:R-:W-:Y:S01]  /*6f70*/  @!P5 FMUL.FTZ R83, R83, R16 ;  /* 0x000000105353d220 */ /* 0x004fe20000410000 */
[----:B------:R-:W-:Y:S01]  /*6f80*/  FSETP.GTU.FTZ.AND P5, PT, R7, 20, PT ;  /* 0x41a000000700780b */ /* 0x000fe20003fbc000 */
[----:B------:R-:W2:Y:S01]  /*6f90*/  @!P0 MUFU.EX2 R6, R6 ;  /* 0x0000000600068308 */ /* 0x000ea20000000800 */
[----:B0-----:R-:W-:-:S05]  /*6fa0*/  IMAD.WIDE.U32 R4, R56, c[0x0][0x2e0], R10 ;  /* 0x0000b80038047a25 */ /* 0x001fca00078e000a */
[----:B------:R-:W-:Y:S01]  /*6fb0*/  IADD3 R11, R5, R17, RZ ;  /* 0x00000011050b7210 */ /* 0x000fe20007ffe0ff */
[----:B------:R-:W-:Y:S01]  /*6fc0*/  @!P4 FMUL.FTZ R5, R14, -1.4426950216293334961 ;  /* 0xbfb8aa3b0e05c820 */ /* 0x000fe20000410000 */
[C---:B------:R-:W-:Y:S01]  /*6fd0*/  LEA R10, P1, R4.reuse, c[0x0][0x330], 0x1 ;  /* 0x0000cc00040a7a11 */ /* 0x040fe200078208ff */
[----:B------:R-:W-:Y:S02]  /*6fe0*/  @!P2 FMUL.FTZ R14, R19, -1.4426950216293334961 ;  /* 0xbfb8aa3b130ea820 */ /* 0x000fe40000410000 */
[----:B------:R0:W-:Y:S01]  /*6ff0*/  @!P4 MUFU.EX2 R13, R5 ;  /* 0x00000005000dc308 */ /* 0x0001e20000000800 */
[----:B------:R-:W-:Y:S01]  /*7000*/  LEA.HI.X R11, R4, c[0x0][0x334], R11, 0x1, P1 ;  /* 0x0000cd00040b7a11 */ /* 0x000fe200008f0c0b */
[----:B------:R-:W-:Y:S01]  /*7010*/  @!P3 FMUL.FTZ R4, R18, -1.4426950216293334961 ;  /* 0xbfb8aa3b1204b820 */ /* 0x000fe20000410000 */
[----:B------:R-:W-:Y:S01]  /*7020*/  FSETP.GTU.FTZ.AND P1, PT, R15, 20, PT ;  /* 0x41a000000f00780b */ /* 0x000fe20003f3c000 */
[----:B------:R-:W-:Y:S01]  /*7030*/  @!P5 FMUL.FTZ R17, R7, -1.4426950216293334961 ;  /* 0xbfb8aa3b0711d820 */ /* 0x000fe20000410000 */
[----:B------:R-:W-:Y:S01]  /*7040*/  F2FP.PACK_AB R7, R67, R68 ;  /* 0x000000444307723e */ /* 0x000fe200000000ff */
[----:B-1----:R-:W-:-:S02]  /*7050*/  @!P6 FADD.FTZ R12, R12, 1 ;  /* 0x3f8000000c0ce421 */ /* 0x002fc40000010000 */
[----:B------:R1:W3:Y:S01]  /*7060*/  @!P3 MUFU.EX2 R18, R4 ;  /* 0x000000040012b308 */ /* 0x0002e20000000800 */
[----:B--2---:R-:W-:Y:S01]  /*7070*/  @!P0 FADD.FTZ R16, R6, 1 ;  /* 0x3f80000006108421 */ /* 0x004fe20000010000 */
[----:B------:R-:W-:Y:S01]  /*7080*/  F2FP.PACK_AB R6, R69, R70 ;  /* 0x000000464506723e */ /* 0x000fe200000000ff */
[----:B------:R-:W-:Y:S01]  /*7090*/  IMAD.WIDE R10, R36, 0x10, R10 ;  /* 0x00000010240a7825 */ /* 0x000fe200078e020a */
[----:B0-----:R-:W-:-:S04]  /*70a0*/  F2FP.PACK_AB R5, R71, R72 ;  /* 0x000000484705723e */ /* 0x001fc800000000ff */
[----:B------:R0:W2:Y:S01]  /*70b0*/  @!P2 MUFU.EX2 R19, R14 ;  /* 0x0000000e0013a308 */ /* 0x0000a20000000800 */
[----:B------:R-:W-:Y:S01]  /*70c0*/  @!P1 FMUL.FTZ R15, R15, -1.4426950216293334961 ;  /* 0xbfb8aa3b0f0f9820 */ /* 0x000fe20000410000 */
[----:B-1----:R-:W-:-:S06]  /*70d0*/  F2FP.PACK_AB R4, R73, R74 ;  /* 0x0000004a4904723e */ /* 0x002fcc00000000ff */
[----:B------:R1:W4:Y:S01]  /*70e0*/  @!P5 MUFU.EX2 R27, R17 ;  /* 0x00000011001bd308 */ /* 0x0003220000000800 */
[----:B0-----:R-:W-:Y:S01]  /*70f0*/  SHF.L.U32 R14, R48, 0x1, RZ ;  /* 0x00000001300e7819 */ /* 0x001fe200000006ff */
[----:B---3--:R-:W-:-:S03]  /*7100*/  @!P3 FADD.FTZ R24, R18, 1 ;  /* 0x3f8000001218b421 */ /* 0x008fc60000010000 */
[----:B------:R-:W-:Y:S02]  /*7110*/  LOP3.LUT R32, R14, 0xffffffc0, RZ, 0xc0, !PT ;  /* 0xffffffc00e207812 */ /* 0x000fe400078ec0ff */
[----:B------:R-:W-:Y:S01]  /*7120*/  F2FP.PACK_AB R14, R61, R62 ;  /* 0x0000003e3d0e723e */ /* 0x000fe200000000ff */
[----:B------:R0:W3:Y:S01]  /*7130*/  @!P1 MUFU.EX2 R26, R15 ;  /* 0x0000000f001a9308 */ /* 0x0000e20000000800 */
[----:B-1----:R-:W-:Y:S01]  /*7140*/  @!P4 FADD.FTZ R17, R13, 1 ;  /* 0x3f8000000d11c421 */ /* 0x002fe20000010000 */
[----:B------:R-:W-:Y:S01]  /*7150*/  F2FP.PACK_AB R13, R63, R64 ;  /* 0x000000403f0d723e */ /* 0x000fe200000000ff */
[----:B--2---:R-:W-:Y:S01]  /*7160*/  @!P2 FADD.FTZ R25, R19, 1 ;  /* 0x3f8000001319a421 */ /* 0x004fe20000010000 */
[----:B------:R-:W-:-:S04]  /*7170*/  LEA R32, R49, R32, 0x1 ;  /* 0x0000002031207211 */ /* 0x000fc800078e08ff */
[----:B------:R1:W2:Y:S01]  /*7180*/  @!P6 MUFU.RCP R33, R12 ;  /* 0x0000000c0021e308 */ /* 0x0002a20000001000 */
[----:B0-----:R-:W-:Y:S01]  /*7190*/  F2FP.PACK_AB R15, R59, R60 ;  /* 0x0000003c3b0f723e */ /* 0x001fe200000000ff */
[----:B------:R0:W-:Y:S01]  /*71a0*/  STS.128 [R32.X16], R4 ;  /* 0x0000000420007388 */ /* 0x0001e2000000cc00 */
[----:B----4-:R-:W-:-:S05]  /*71b0*/  @!P5 FADD.FTZ R27, R27, 1 ;  /* 0x3f8000001b1bd421 */ /* 0x010fca0000010000 */
[----:B------:R-:W4:Y:S01]  /*71c0*/  @!P0 MUFU.RCP R34, R16 ;  /* 0x0000001000228308 */ /* 0x000f220000001000 */
[----:B-1----:R-:W-:Y:S01]  /*71d0*/  F2FP.PACK_AB R12, R65, R66 ;  /* 0x00000042410c723e */ /* 0x002fe200000000ff */
[----:B---3--:R-:W-:-:S04]  /*71e0*/  @!P1 FADD.FTZ R26, R26, 1 ;  /* 0x3f8000001a1a9421 */ /* 0x008fc80000010000 */
[----:B------:R-:W-:Y:S01]  /*71f0*/  STS.128 [R32.X16+0x10], R12 ;  /* 0x0000100c20007388 */ /* 0x000fe2000000cc00 */
[----:B------:R-:W-:-:S06]  /*7200*/  NOP ;  /* 0x0000000000007918 */ /* 0x000fcc0000000000 */
[----:B------:R1:W3:Y:S01]  /*7210*/  @!P4 MUFU.RCP R35, R17 ;  /* 0x000000110023c308 */ /* 0x0002e20000001000 */
[----:B------:R-:W5:Y:S01]  /*7220*/  LDS.128 R20, [R0.X16+0x200] ;  /* 0x0002000000147984 */ /* 0x000f62000000cc00 */
[----:B--2---:R-:W-:Y:S02]  /*7230*/  @!P6 FMUL.FTZ R84, R84, R33 ;  /* 0x000000215454e220 */ /* 0x004fe40000410000 */
[----:B----4-:R-:W-:Y:S02]  /*7240*/  @!P0 FMUL.FTZ R85, R85, R34 ;  /* 0x0000002255558220 */ /* 0x010fe40000410000 */
[----:B0-----:R-:W-:Y:S01]  /*7250*/  FADD.FTZ R5, R75, R50 ;  /* 0x000000324b057221 */ /* 0x001fe20000010000 */
[----:B------:R-:W-:Y:S01]  /*7260*/  F2FP.PACK_AB R60, R84, R83 ;  /* 0x00000053543c723e */ /* 0x000fe200000000ff */
[----:B------:R-:W0:Y:S01]  /*7270*/  @!P3 MUFU.RCP R24, R24 ;  /* 0x000000180018b308 */ /* 0x000e220000001000 */
[----:B-1----:R-:W1:Y:S01]  /*7280*/  LDS.128 R16, [R0.X16] ;  /* 0x0000000000107984 */ /* 0x002e62000000cc00 */
[----:B------:R-:W-:-:S02]  /*7290*/  FADD.FTZ R4, R5, R76 ;  /* 0x0000004c05047221 */ /* 0x000fc40000010000 */
[----:B------:R-:W-:-:S04]  /*72a0*/  IMAD R34, R148, c[0x0][0x2f8], RZ ;  /* 0x0000be0094227a24 */ /* 0x000fc800078e02ff */
[----:B------:R-:W2:Y:S01]  /*72b0*/  @!P2 MUFU.RCP R25, R25 ;  /* 0x000000190019a308 */ /* 0x000ea20000001000 */
[----:B---3--:R-:W-:Y:S01]  /*72c0*/  @!P4 FMUL.FTZ R86, R86, R35 ;  /* 0x000000235656c220 */ /* 0x008fe20000410000 */
[----:B------:R-:W-:-:S04]  /*72d0*/  IADD3 R42, P4, R42, -0x800, RZ ;  /* 0xfffff8002a2a7810 */ /* 0x000fc80007f9e0ff */
[----:B------:R-:W-:Y:S02]  /*72e0*/  F2FP.PACK_AB R61, R86, R85 ;  /* 0x00000055563d723e */ /* 0x000fe400000000ff */
[----:B------:R-:W3:Y:S01]  /*72f0*/  @!P1 MUFU.RCP R26, R26 ;  /* 0x0000001a001a9308 */ /* 0x000ee20000001000 */
[----:B0-----:R-:W-:Y:S01]  /*7300*/  @!P3 FMUL.FTZ R87, R87, R24 ;  /* 0x000000185757b220 */ /* 0x001fe20000410000 */
[----:B------:R-:W-:Y:S02]  /*7310*/  F2FP.PACK_AB R24, R76, R75 ;  /* 0x0000004b4c18723e */ /* 0x000fe400000000ff */
[----:B------:R-:W-:Y:S02]  /*7320*/  IADD3 R46, P3, R46, -0x800, RZ ;  /* 0xfffff8002e2e7810 */ /* 0x000fe40007f7e0ff */
[----:B------:R-:W-:Y:S02]  /*7330*/  IADD3.X R43, R43, -0x1, RZ, P4, !PT ;  /* 0xffffffff2b2b7810 */ /* 0x000fe400027fe4ff */
[----:B------:R-:W0:Y:S01]  /*7340*/  @!P5 MUFU.RCP R27, R27 ;  /* 0x0000001b001bd308 */ /* 0x000e220000001000 */
[----:B--2---:R-:W-:Y:S01]  /*7350*/  @!P2 FMUL.FTZ R88, R88, R25 ;  /* 0x000000195858a220 */ /* 0x004fe20000410000 */
[----:B------:R-:W-:Y:S01]  /*7360*/  F2FP.PACK_AB R25, R78, R77 ;  /* 0x0000004d4e19723e */ /* 0x000fe200000000ff */
[----:B------:R-:W-:Y:S01]  /*7370*/  FADD.FTZ R77, R4, R77 ;  /* 0x0000004d044d7221 */ /* 0x000fe20000010000 */
[----:B------:R-:W-:-:S02]  /*7380*/  IADD3 R41, P2, R41, -0x800, RZ ;  /* 0xfffff80029297810 */ /* 0x000fc40007f5e0ff */
[----:B------:R-:W-:Y:S01]  /*7390*/  F2FP.PACK_AB R62, R88, R87 ;  /* 0x00000057583e723e */ /* 0x000fe200000000ff */
[----:B------:R-:W-:Y:S01]  /*73a0*/  FADD.FTZ R78, R77, R78 ;  /* 0x0000004e4d4e7221 */ /* 0x000fe20000010000 */
[----:B------:R-:W-:Y:S01]  /*73b0*/  IADD3.X R40, R40, -0x1, RZ, P2, !PT ;  /* 0xffffffff28287810 */ /* 0x000fe200017fe4ff */
[----:B-----5:R-:W-:Y:S01]  /*73c0*/  STG.E.128 [R10.64+0x200], R20 ;  /* 0x000200140a007986 */ /* 0x020fe2000c101d04 */
[----:B---3--:R-:W-:Y:S01]  /*73d0*/  @!P1 FMUL.FTZ R89, R89, R26 ;  /* 0x0000001a59599220 */ /* 0x008fe20000410000 */
[----:B------:R-:W-:Y:S01]  /*73e0*/  F2FP.PACK_AB R26, R80, R79 ;  /* 0x0000004f501a723e */ /* 0x000fe200000000ff */
[----:B------:R-:W-:Y:S01]  /*73f0*/  FADD.FTZ R79, R78, R79 ;  /* 0x0000004f4e4f7221 */ /* 0x000fe20000010000 */
[----:B------:R-:W-:Y:S02]  /*7400*/  IADD3 R44, P1, R44, -0x800, RZ ;  /* 0xfffff8002c2c7810 */ /* 0x000fe40007f3e0ff */
[----:B------:R-:W-:Y:S01]  /*7410*/  IADD3.X R47, R47, -0x1, RZ, P3, !PT ;  /* 0xffffffff2f2f7810 */ /* 0x000fe20001ffe4ff */
[----:B0-----:R-:W-:Y:S01]  /*7420*/  @!P5 FMUL.FTZ R90, R90, R27 ;  /* 0x0000001b5a5ad220 */ /* 0x001fe20000410000 */
[----:B-1----:R0:W-:Y:S01]  /*7430*/  STG.E.128 [R10.64], R16 ;  /* 0x000000100a007986 */ /* 0x0021e2000c101d04 */
[----:B------:R-:W-:Y:S01]  /*7440*/  F2FP.PACK_AB R27, R82, R81 ;  /* 0x00000051521b723e */ /* 0x000fe200000000ff */
[----:B------:R-:W-:Y:S01]  /*7450*/  FADD.FTZ R80, R79, R80 ;  /* 0x000000504f507221 */ /* 0x000fe20000010000 */
[----:B------:R-:W-:Y:S01]  /*7460*/  IADD3.X R45, R45, -0x1, RZ, P1, !PT ;  /* 0xffffffff2d2d7810 */ /* 0x000fe20000ffe4ff */
[----:B------:R-:W-:Y:S01]  /*7470*/  BAR.SYNC.DEFER_BLOCKING 0x0 ;  /* 0x0000000000007b1d */ /* 0x000fe20000010000 */
[----:B------:R-:W-:Y:S01]  /*7480*/  F2FP.PACK_AB R63, R90, R89 ;  /* 0x000000595a3f723e */ /* 0x000fe200000000ff */
[----:B------:R-:W-:-:S04]  /*7490*/  FADD.FTZ R81, R80, R81 ;  /* 0x0000005150517221 */ /* 0x000fc80000010000 */
[----:B------:R-:W-:-:S04]  /*74a0*/  FADD.FTZ R82, R81, R82 ;  /* 0x0000005251527221 */ /* 0x000fc80000010000 */
[----:B------:R-:W-:Y:S02]  /*74b0*/  FADD.FTZ R83, R82, R83 ;  /* 0x0000005352537221 */ /* 0x000fe40000010000 */
[----:B0-----:R-:W-:Y:S02]  /*74c0*/  IMAD R11, R53, c[0x0][0x2fc], R34 ;  /* 0x0000bf00350b7a24 */ /* 0x001fe400078e0222 */
[----:B------:R-:W-:-:S03]  /*74d0*/  FADD.FTZ R84, R83, R84 ;  /* 0x0000005453547221 */ /* 0x000fc60000010000 */
[----:B------:R-:W-:Y:S01]  /*74e0*/  IADD3 R9, R9, R11, RZ ;  /* 0x0000000b09097210 */ /* 0x000fe20007ffe0ff */
[----:B------:R-:W-:Y:S02]  /*74f0*/  IMAD R11, R55, c[0x0][0x300], RZ ;  /* 0x0000c000370b7a24 */ /* 0x000fe400078e02ff */
[----:B------:R-:W-:Y:S01]  /*7500*/  FADD.FTZ R85, R84, R85 ;  /* 0x0000005554557221 */ /* 0x000fe20000010000 */
[----:B------:R-:W-:Y:S01]  /*7510*/  STS.128 [R32.X16], R24 ;  /* 0x0000001820007388 */ /* 0x000fe2000000cc00 */
[C---:B------:R-:W-:Y:S02]  /*7520*/  IMAD R11, R56.reuse, c[0x0][0x304], R11 ;  /* 0x0000c100380b7a24 */ /* 0x040fe400078e020b */
[----:B------:R-:W-:Y:S01]  /*7530*/  IMAD.WIDE.U32 R8, R56, c[0x0][0x300], R8 ;  /* 0x0000c00038087a25 */ /* 0x000fe200078e0008 */
[----:B------:R-:W-:Y:S01]  /*7540*/  STS.128 [R32.X16+0x10], R60 ;  /* 0x0000103c20007388 */ /* 0x000fe2000000cc00 */
[----:B------:R-:W-:-:S06]  /*7550*/  NOP ;  /* 0x0000000000007918 */ /* 0x000fcc0000000000 */
[----:B------:R-:W0:Y:S01]  /*7560*/  LDS.128 R4, [R0.X16] ;  /* 0x0000000000047984 */ /* 0x000e22000000cc00 */
[----:B------:R-:W-:Y:S01]  /*7570*/  IADD3 R9, R9, R11, RZ ;  /* 0x0000000b09097210 */ /* 0x000fe20007ffe0ff */
[----:B------:R-:W-:Y:S01]  /*7580*/  FADD.FTZ R86, R85, R86 ;  /* 0x0000005655567221 */ /* 0x000fe20000010000 */
[----:B------:R-:W-:Y:S01]  /*7590*/  LEA R10, P0, R8, c[0x0][0x340], 0x1 ;  /* 0x0000d000080a7a11 */ /* 0x000fe200078008ff */
[----:B------:R-:W1:Y:S02]  /*75a0*/  LDS.128 R12, [R0.X16+0x200] ;  /* 0x00020000000c7984 */ /* 0x000e64000000cc00 */
[----:B------:R-:W-:Y:S01]  /*75b0*/  FADD.FTZ R87, R86, R87 ;  /* 0x0000005756577221 */ /* 0x000fe20000010000 */
[----:B------:R-:W-:Y:S02]  /*75c0*/  LEA.HI.X R11, R8, c[0x0][0x344], R9, 0x1, P0 ;  /* 0x0000d100080b7a11 */ /* 0x000fe400000f0c09 */
[----:B------:R-:W-:Y:S01]  /*75d0*/  ISETP.GT.AND P0, PT, R39, 0x1, PT ;  /* 0x000000012700780c */ /* 0x000fe20003f04270 */
[----:B------:R-:W-:Y:S01]  /*75e0*/  FADD.FTZ R88, R87, R88 ;  /* 0x0000005857587221 */ /* 0x000fe20000010000 */
[----:B------:R-:W-:Y:S01]  /*75f0*/  MOV R39, R57 ;  /* 0x0000003900277202 */ /* 0x000fe20000000f00 */
[----:B------:R-:W-:-:S04]  /*7600*/  IMAD.WIDE R8, R36, 0x10, R10 ;  /* 0x0000001024087825 */ /* 0x000fc800078e020a */
[----:B------:R-:W-:-:S04]  /*7610*/  FADD.FTZ R89, R88, R89 ;  /* 0x0000005958597221 */ /* 0x000fc80000010000 */
[----:B------:R-:W-:Y:S01]  /*7620*/  FADD.FTZ R50, R89, R90 ;  /* 0x0000005a59327221 */ /* 0x000fe20000010000 */
[----:B0-----:R0:W-:Y:S04]  /*7630*/  STG.E.128 [R8.64], R4 ;  /* 0x0000000408007986 */ /* 0x0011e8000c101d04 */
[----:B-1----:R0:W-:Y:S02]  /*7640*/  STG.E.128 [R8.64+0x200], R12 ;  /* 0x0002000c08007986 */ /* 0x0021e4000c101d04 */
[----:B0-----:R-:W-:Y:S01]  /*7650*/  @!P0 CALL.REL.NOINC `(.L_x_3955) ;  /* 0x0000001000008944 */ /* 0x001fe20003c00000 */
[----:B------:R-:W-:Y:S05]  /*7660*/  BRA `(.L_x_4037) ;  /* 0xffff912000007947 */ /* 0x000fea000383ffff */
.L_x_3955:
        /* <DEDUP_REMOVED lines=29> */
.L_x_4039:
[----:B------:R-:W-:Y:S05]  /*7840*/  BSYNC B0 ;  /* 0x0000000000007941 */ /* 0x000fea0003800000 */
.L_x_4038:
        /* <DEDUP_REMOVED lines=28> */
.L_x_4041:
[----:B------:R-:W1:Y:S02]  /*7a10*/  S2R R13, SR_TID.X ;  /* 0x00000000000d7919 */ /* 0x000e640000002100 */
.L_x_4042:
[----:B------:R-:W-:Y:S05]  /*7a20*/  BSYNC B0 ;  /* 0x0000000000007941 */ /* 0x000fea0003800000 */
.L_x_4040:
        /* <DEDUP_REMOVED lines=10> */
.L_x_4043:
        /* <DEDUP_REMOVED lines=26> */
.L_x_3993:
[----:B------:R-:W-:Y:S01]  /*7c70*/  HFMA2.MMA R198, -RZ, RZ, 0, 5.9604644775390625e-08 ;  /* 0x00000001ffc67435 */ /* 0x000fe200000001ff */
[----:B------:R-:W-:Y:S02]  /*7c80*/  MOV R155, R14 ;  /* 0x0000000e009b7202 */ /* 0x000fe40000000f00 */
[----:B------:R-:W-:-:S02]  /*7c90*/  MOV R161, RZ ;  /* 0x000000ff00a17202 */ /* 0x000fc40000000f00 */
[----:B------:R-:W-:Y:S02]  /*7ca0*/  MOV R200, 0xffffffff ;  /* 0xffffffff00c87802 */ /* 0x000fe40000000f00 */
[----:B------:R-:W-:Y:S02]  /*7cb0*/  MOV R12, 0x7cd0 ;  /* 0x00007cd0000c7802 */ /* 0x000fe40000000f00 */
[----:B-1----:R-:W-:Y:S05]  /*7cc0*/  CALL.REL.NOINC `($__internal_164_$__cuda_sm70_shflsync_up) ;  /* 0x00000ee000007944 */ /* 0x002fea0003c00000 */
[----:B-1----:R-:W-:Y:S01]  /*7cd0*/  MOV R17, R155 ;  /* 0x0000009b00117202 */ /* 0x002fe20000000f00 */
[----:B0-----:R-:W-:Y:S05]  /*7ce0*/  BRA `(.L_x_4044) ;  /* 0xffffc47000007947 */ /* 0x001fea000383ffff */
.L_x_3994:
[----:B------:R-:W-:Y:S01]  /*7cf0*/  HFMA2.MMA R198, -RZ, RZ, 0, 5.9604644775390625e-08 ;  /* 0x00000001ffc67435 */ /* 0x000fe200000001ff */
[----:B------:R-:W-:Y:S02]  /*7d00*/  MOV R155, R15 ;  /* 0x0000000f009b7202 */ /* 0x000fe40000000f00 */
[----:B------:R-:W-:Y:S02]  /*7d10*/  MOV R161, RZ ;  /* 0x000000ff00a17202 */ /* 0x000fe40000000f00 */
[----:B------:R-:W-:Y:S02]  /*7d20*/  MOV R200, 0xffffffff ;  /* 0xffffffff00c87802 */ /* 0x000fe40000000f00 */
[----:B------:R-:W-:-:S02]  /*7d30*/  MOV R12, 0x7d50 ;  /* 0x00007d50000c7802 */ /* 0x000fc40000000f00 */
[----:B012---:R-:W-:Y:S05]  /*7d40*/  CALL.REL.NOINC `($__internal_164_$__cuda_sm70_shflsync_up) ;  /* 0x00000e6000007944 */ /* 0x007fea0003c00000 */
        /* <DEDUP_REMOVED lines=10> */
[----:B------:R-:W-:Y:S05]  /*7df0*/  CALL.REL.NOINC `($__internal_164_$__cuda_sm70_shflsync_up) ;  /* 0x00000db000007944 */ /* 0x000fea0003c00000 */
[----:B0-----:R-:W-:Y:S01]  /*7e00*/  HFMA2.MMA R198, -RZ, RZ, 0, 1.1920928955078125e-07 ;  /* 0x00000002ffc67435 */ /* 0x001fe200000001ff */
[----:B-1----:R-:W-:Y:S02]  /*7e10*/  MOV R14, R155 ;  /* 0x0000009b000e7202 */ /* 0x002fe40000000f00 */
[----:B------:R-:W-:-:S02]  /*7e20*/  MOV R155, R16 ;  /* 0x00000010009b7202 */ /* 0x000fc40000000f00 */
[----:B------:R-:W-:Y:S02]  /*7e30*/  MOV R161, RZ ;  /* 0x000000ff00a17202 */ /* 0x000fe40000000f00 */
[----:B------:R-:W-:Y:S02]  /*7e40*/  MOV R200, 0xffffffff ;  /* 0xffffffff00c87802 */ /* 0x000fe40000000f00 */
[----:B------:R-:W-:Y:S02]  /*7e50*/  MOV R12, 0x7e70 ;  /* 0x00007e70000c7802 */ /* 0x000fe40000000f00 */
[----:B------:R-:W-:Y:S05]  /*7e60*/  CALL.REL.NOINC `($__internal_164_$__cuda_sm70_shflsync_up) ;  /* 0x00000d4000007944 */ /* 0x000fea0003c00000 */
        /* <DEDUP_REMOVED lines=8> */
[----:B------:R-:W-:Y:S05]  /*7ef0*/  CALL.REL.NOINC `($__internal_164_$__cuda_sm70_shflsync_up) ;  /* 0x00000cb000007944 */ /* 0x000fea0003c00000 */
[----:B0-----:R-:W-:Y:S01]  /*7f00*/  HFMA2.MMA R198, -RZ, RZ, 0, 2.384185791015625e-07 ;  /* 0x00000004ffc67435 */ /* 0x001fe200000001ff */
[----:B-1----:R-:W-:Y:S02]  /*7f10*/  MOV R14, R155 ;  /* 0x0000009b000e7202 */ /* 0x002fe40000000f00 */
[----:B------:R-:W-:Y:S02]  /*7f20*/  MOV R155, R16 ;  /* 0x00000010009b7202 */ /* 0x000fe40000000f00 */
[----:B------:R-:W-:Y:S02]  /*7f30*/  MOV R161, RZ ;  /* 0x000000ff00a17202 */ /* 0x000fe40000000f00 */
[----:B------:R-:W-:Y:S02]  /*7f40*/  MOV R200, 0xffffffff ;  /* 0xffffffff00c87802 */ /* 0x000fe40000000f00 */
[----:B------:R-:W-:Y:S02]  /*7f50*/  MOV R12, 0x7f70 ;  /* 0x00007f70000c7802 */ /* 0x000fe40000000f00 */
[----:B------:R-:W-:Y:S05]  /*7f60*/  CALL.REL.NOINC `($__internal_164_$__cuda_sm70_shflsync_up) ;  /* 0x00000c4000007944 */ /* 0x000fea0003c00000 */
        /* <DEDUP_REMOVED lines=8> */
[----:B------:R-:W-:Y:S05]  /*7ff0*/  CALL.REL.NOINC `($__internal_164_$__cuda_sm70_shflsync_up) ;  /* 0x00000bb000007944 */ /* 0x000fea0003c00000 */
[----:B0-----:R-:W-:Y:S01]  /*8000*/  HFMA2.MMA R198, -RZ, RZ, 0, 4.76837158203125e-07 ;  /* 0x00000008ffc67435 */ /* 0x001fe200000001ff */
[----:B-1----:R-:W-:Y:S02]  /*8010*/  MOV R14, R155 ;  /* 0x0000009b000e7202 */ /* 0x002fe40000000f00 */
[----:B------:R-:W-:Y:S02]  /*8020*/  MOV R155, R16 ;  /* 0x00000010009b7202 */ /* 0x000fe40000000f00 */
[----:B------:R-:W-:Y:S02]  /*8030*/  MOV R161, RZ ;  /* 0x000000ff00a17202 */ /* 0x000fe40000000f00 */
[----:B------:R-:W-:Y:S02]  /*8040*/  MOV R200, 0xffffffff ;  /* 0xffffffff00c87802 */ /* 0x000fe40000000f00 */
[----:B------:R-:W-:Y:S02]  /*8050*/  MOV R12, 0x8070 ;  /* 0x00008070000c7802 */ /* 0x000fe40000000f00 */
[----:B------:R-:W-:Y:S05]  /*8060*/  CALL.REL.NOINC `($__internal_164_$__cuda_sm70_shflsync_up) ;  /* 0x00000b4000007944 */ /* 0x000fea0003c00000 */
        /* <DEDUP_REMOVED lines=8> */
[----:B------:R-:W-:Y:S05]  /*80f0*/  CALL.REL.NOINC `($__internal_164_$__cuda_sm70_shflsync_up) ;  /* 0x00000ab000007944 */ /* 0x000fea0003c00000 */
[----:B0-----:R-:W-:Y:S01]  /*8100*/  HFMA2.MMA R198, -RZ, RZ, 0, 9.5367431640625e-07 ;  /* 0x00000010ffc67435 */ /* 0x001fe200000001ff */
[----:B-1----:R-:W-:Y:S02]  /*8110*/  MOV R149, R155 ;  /* 0x0000009b00957202 */ /* 0x002fe40000000f00 */
[----:B------:R-:W-:Y:S02]  /*8120*/  MOV R155, R16 ;  /* 0x00000010009b7202 */ /* 0x000fe40000000f00 */
[----:B------:R-:W-:Y:S02]  /*8130*/  MOV R161, RZ ;  /* 0x000000ff00a17202 */ /* 0x000fe40000000f00 */
[----:B------:R-:W-:Y:S02]  /*8140*/  MOV R200, 0xffffffff ;  /* 0xffffffff00c87802 */ /* 0x000fe40000000f00 */
[----:B------:R-:W-:Y:S02]  /*8150*/  MOV R12, 0x8170 ;  /* 0x00008170000c7802 */ /* 0x000fe40000000f00 */
[----:B------:R-:W-:Y:S05]  /*8160*/  CALL.REL.NOINC `($__internal_164_$__cuda_sm70_shflsync_up) ;  /* 0x00000a4000007944 */ /* 0x000fea0003c00000 */
[----:B-1----:R-:W-:Y:S01]  /*8170*/  MOV R12, R155 ;  /* 0x0000009b000c7202 */ /* 0x002fe20000000f00 */
[----:B0-----:R-:W-:Y:S05]  /*8180*/  BRA `(.L_x_4045) ;  /* 0xffffc15000007947 */ /* 0x001fea000383ffff */
.L_x_3997:
[----:B0-----:R-:W-:Y:S01]  /*8190*/  HFMA2.MMA R198, -RZ, RZ, 0, 5.9604644775390625e-08 ;  /* 0x00000001ffc67435 */ /* 0x001fe200000001ff */
[----:B------:R-:W-:-:S02]  /*81a0*/  MOV R155, R16 ;  /* 0x00000010009b7202 */ /* 0x000fc40000000f00 */
[----:B------:R-:W-:Y:S02]  /*81b0*/  MOV R161, RZ ;  /* 0x000000ff00a17202 */ /* 0x000fe40000000f00 */
[----:B------:R-:W-:Y:S02]  /*81c0*/  MOV R200, 0xffffffff ;  /* 0xffffffff00c87802 */ /* 0x000fe40000000f00 */
[----:B------:R-:W-:Y:S02]  /*81d0*/  MOV R12, 0x81f0 ;  /* 0x000081f0000c7802 */ /* 0x000fe40000000f00 */
[----:B-1----:R-:W-:Y:S05]  /*81e0*/  CALL.REL.NOINC `($__internal_164_$__cuda_sm70_shflsync_up) ;  /* 0x000009c000007944 */ /* 0x002fea0003c00000 */
[----:B0-----:R-:W-:Y:S01]  /*81f0*/  HFMA2.MMA R198, -RZ, RZ, 0, 5.9604644775390625e-08 ;  /* 0x00000001ffc67435 */ /* 0x001fe200000001ff */
[----:B-1----:R-:W-:Y:S02]  /*8200*/  MOV R14, R155 ;  /* 0x0000009b000e7202 */ /* 0x002fe40000000f00 */
[----:B------:R-:W-:Y:S02]  /*8210*/  MOV R155, R157 ;  /* 0x0000009d009b7202 */ /* 0x000fe40000000f00 */
[----:B------:R-:W-:Y:S02]  /*8220*/  MOV R161, RZ ;  /* 0x000000ff00a17202 */ /* 0x000fe40000000f00 */
[----:B------:R-:W-:-:S02]  /*8230*/  MOV R200, 0xffffffff ;  /* 0xffffffff00c87802 */ /* 0x000fc40000000f00 */
[----:B------:R-:W-:Y:S02]  /*8240*/  MOV R12, 0x8260 ;  /* 0x00008260000c7802 */ /* 0x000fe40000000f00 */
[----:B------:R-:W-:Y:S05]  /*8250*/  CALL.REL.NOINC `($__internal_164_$__cuda_sm70_shflsync_up) ;  /* 0x0000095000007944 */ /* 0x000fea0003c00000 */
[----:B0-----:R-:W-:Y:S01]  /*8260*/  HFMA2.MMA R198, -RZ, RZ, 0, 0 ;  /* 0x00000000ffc67435 */ /* 0x001fe200000001ff */
[----:B------:R-:W-:Y:S02]  /*8270*/  MOV R16, R14 ;  /* 0x0000000e00107202 */ /* 0x000fe40000000f00 */
[----:B-1----:R-:W-:Y:S02]  /*8280*/  MOV R17, R155 ;  /* 0x0000009b00117202 */ /* 0x002fe40000000f00 */
[----:B------:R-:W-:Y:S02]  /*8290*/  MOV R189, R34 ;  /* 0x0000002200bd7202 */ /* 0x000fe40000000f00 */
[----:B------:R-:W-:Y:S02]  /*82a0*/  MOV R15, 0x1f ;  /* 0x0000001f000f7802 */ /* 0x000fe40000000f00 */
[----:B------:R-:W-:Y:S02]  /*82b0*/  MOV R200, 0xffffffff ;  /* 0xffffffff00c87802 */ /* 0x000fe40000000f00 */
[----:B------:R-:W-:-:S02]  /*82c0*/  MOV R12, 0x82e0 ;  /* 0x000082e0000c7802 */ /* 0x000fc40000000f00 */
[----:B------:R-:W-:Y:S05]  /*82d0*/  CALL.REL.NOINC `($__internal_163_$__cuda_sm70_shflsync_idx_p) ;  /* 0x0000089000007944 */ /* 0x000fea0003c00000 */
[----:B0-----:R-:W-:Y:S01]  /*82e0*/  HFMA2.MMA R198, -RZ, RZ, 0, 0 ;  /* 0x00000000ffc67435 */ /* 0x001fe200000001ff */
[----:B-1----:R-:W-:-:S02]  /*82f0*/  MOV R34, R15 ;  /* 0x0000000f00227202 */ /* 0x002fc40000000f00 */
[----:B------:R-:W-:Y:S02]  /*8300*/  MOV R189, R35 ;  /* 0x0000002300bd7202 */ /* 0x000fe40000000f00 */
[----:B------:R-:W-:Y:S02]  /*8310*/  MOV R15, 0x1f ;  /* 0x0000001f000f7802 */ /* 0x000fe40000000f00 */
[----:B------:R-:W-:Y:S02]  /*8320*/  MOV R200, 0xffffffff ;  /* 0xffffffff00c87802 */ /* 0x000fe40000000f00 */
[----:B------:R-:W-:Y:S02]  /*8330*/  MOV R12, 0x8350 ;  /* 0x00008350000c7802 */ /* 0x000fe40000000f00 */
[----:B------:R-:W-:Y:S05]  /*8340*/  CALL.REL.NOINC `($__internal_163_$__cuda_sm70_shflsync_idx_p) ;  /* 0x0000082000007944 */ /* 0x000fea0003c00000 */
[----:B-1----:R-:W-:Y:S01]  /*8350*/  MOV R13, R15 ;  /* 0x0000000f000d7202 */ /* 0x002fe20000000f00 */
[----:B0-----:R-:W-:Y:S05]  /*8360*/  BRA `(.L_x_4046) ;  /* 0xffffc0f000007947 */ /* 0x001fea000383ffff */
.L_x_4000:
[----:B------:R-:W-:Y:S01]  /*8370*/  HFMA2.MMA R189, -RZ, RZ, 0, 5.9604644775390625e-08 ;  /* 0x00000001ffbd7435 */ /* 0x000fe200000001ff */
[----:B------:R-:W-:Y:S02]  /*8380*/  MOV R182, R14 ;  /* 0x0000000e00b67202 */ /* 0x000fe40000000f00 */
[----:B------:R-:W-:-:S02]  /*8390*/  MOV R184, 0x1f ;  /* 0x0000001f00b87802 */ /* 0x000fc40000000f00 */
[----:B------:R-:W-:Y:S02]  /*83a0*/  MOV R191, 0xffffffff ;  /* 0xffffffff00bf7802 */ /* 0x000fe40000000f00 */
[----:B------:R-:W-:Y:S02]  /*83b0*/  MOV R12, 0x83d0 ;  /* 0x000083d0000c7802 */ /* 0x000fe40000000f00 */
[----:B------:R-:W-:Y:S05]  /*83c0*/  CALL.REL.NOINC `($__internal_162_$__cuda_sm70_shflsync_down) ;  /* 0x0000076000007944 */ /* 0x000fea0003c00000 */
[----:B-1----:R-:W-:Y:S01]  /*83d0*/  MOV R185, R182 ;  /* 0x000000b600b97202 */ /* 0x002fe20000000f00 */
[----:B0-----:R-:W-:Y:S05]  /*83e0*/  BRA `(.L_x_4047) ;  /* 0xffffc55000007947 */ /* 0x001fea000383ffff */
.L_x_4001:
[----:B------:R-:W-:Y:S01]  /*83f0*/  HFMA2.MMA R189, -RZ, RZ, 0, 5.9604644775390625e-08 ;  /* 0x00000001ffbd7435 */ /* 0x000fe200000001ff */
[----:B------:R-:W-:Y:S02]  /*8400*/  MOV R182, R15 ;  /* 0x0000000f00b67202 */ /* 0x000fe40000000f00 */
[----:B------:R-:W-:Y:S02]  /*8410*/  MOV R184, 0x1f ;  /* 0x0000001f00b87802 */ /* 0x000fe40000000f00 */
[----:B------:R-:W-:Y:S02]  /*8420*/  MOV R191, 0xffffffff ;  /* 0xffffffff00bf7802 */ /* 0x000fe40000000f00 */
[----:B------:R-:W-:-:S02]  /*8430*/  MOV R12, 0x8450 ;  /* 0x00008450000c7802 */ /* 0x000fc40000000f00 */
[----:B01----:R-:W-:Y:S05]  /*8440*/  CALL.REL.NOINC `($__internal_162_$__cuda_sm70_shflsync_down) ;  /* 0x000006e000007944 */ /* 0x003fea0003c00000 */
        /* <DEDUP_REMOVED lines=9> */
[----:B------:R-:W-:Y:S05]  /*84e0*/  CALL.REL.NOINC `($__internal_162_$__cuda_sm70_shflsync_down) ;  /* 0x0000064000007944 */ /* 0x000fea0003c00000 */
[----:B0-----:R-:W-:Y:S01]  /*84f0*/  HFMA2.MMA R189, -RZ, RZ, 0, 1.1920928955078125e-07 ;  /* 0x00000002ffbd7435 */ /* 0x001fe200000001ff */
[----:B-1----:R-:W-:Y:S02]  /*8500*/  MOV R14, R182 ;  /* 0x000000b6000e7202 */ /* 0x002fe40000000f00 */
[----:B------:R-:W-:-:S02]  /*8510*/  MOV R182, R15 ;  /* 0x0000000f00b67202 */ /* 0x000fc40000000f00 */
[----:B------:R-:W-:Y:S02]  /*8520*/  MOV R184, 0x1f ;  /* 0x0000001f00b87802 */ /* 0x000fe40000000f00 */
[----:B------:R-:W-:Y:S02]  /*8530*/  MOV R191, 0xffffffff ;  /* 0xffffffff00bf7802 */ /* 0x000fe40000000f00 */
[----:B------:R-:W-:Y:S02]  /*8540*/  MOV R12, 0x8560 ;  /* 0x00008560000c7802 */ /* 0x000fe40000000f00 */
[----:B------:R-:W-:Y:S05]  /*8550*/  CALL.REL.NOINC `($__internal_162_$__cuda_sm70_shflsync_down) ;  /* 0x000005d000007944 */ /* 0x000fea0003c00000 */
[----:B-1----:R-:W-:Y:S01]  /*8560*/  @!P3 FFMA.FTZ R15, R185, R182, R15 ;  /* 0x000000b6b90fb223 */ /* 0x002fe2000001000f */
[----:B0-----:R-:W-:Y:S01]  /*8570*/  HFMA2.MMA R189, -RZ, RZ, 0, 2.384185791015625e-07 ;  /* 0x00000004ffbd7435 */ /* 0x001fe200000001ff */
[----:B------:R-:W-:Y:S01]  /*8580*/  @!P3 FMUL.FTZ R185, R14, R185 ;  /* 0x000000b90eb9b220 */ /* 0x000fe20000410000 */
[----:B------:R-:W-:Y:S02]  /*8590*/  MOV R184, 0x1f ;  /* 0x0000001f00b87802 */ /* 0x000fe40000000f00 */
[----:B------:R-:W-:Y:S02]  /*85a0*/  MOV R191, 0xffffffff ;  /* 0xffffffff00bf7802 */ /* 0x000fe40000000f00 */
[----:B------:R-:W-:-:S02]  /*85b0*/  MOV R182, R185 ;  /* 0x000000b900b67202 */ /* 0x000fc40000000f00 */
[----:B------:R-:W-:Y:S02]  /*85c0*/  MOV R12, 0x85e0 ;  /* 0x000085e0000c7802 */ /* 0x000fe40000000f00 */
[----:B------:R-:W-:Y:S05]  /*85d0*/  CALL.REL.NOINC `($__internal_162_$__cuda_sm70_shflsync_down) ;  /* 0x0000055000007944 */ /* 0x000fea0003c00000 */
[----:B0-----:R-:W-:Y:S01]  /*85e0*/  HFMA2.MMA R189, -RZ, RZ, 0, 2.384185791015625e-07 ;  /* 0x00000004ffbd7435 */ /* 0x001fe200000001ff */
[----:B-1----:R-:W-:Y:S02]  /*85f0*/  MOV R14, R182 ;  /* 0x000000b6000e7202 */ /* 0x002fe40000000f00 */
[----:B------:R-:W-:Y:S02]  /*8600*/  MOV R182, R15 ;  /* 0x0000000f00b67202 */ /* 0x000fe40000000f00 */
[----:B------:R-:W-:Y:S02]  /*8610*/  MOV R184, 0x1f ;  /* 0x0000001f00b87802 */ /* 0x000fe40000000f00 */
[----:B------:R-:W-:Y:S02]  /*8620*/  MOV R191, 0xffffffff ;  /* 0xffffffff00bf7802 */ /* 0x000fe40000000f00 */
[----:B------:R-:W-:Y:S02]  /*8630*/  MOV R12, 0x8650 ;  /* 0x00008650000c7802 */ /* 0x000fe40000000f00 */
[----:B------:R-:W-:Y:S05]  /*8640*/  CALL.REL.NOINC `($__internal_162_$__cuda_sm70_shflsync_down) ;  /* 0x000004e000007944 */ /* 0x000fea0003c00000 */
[----:B-1----:R-:W-:Y:S01]  /*8650*/  @!P2 FFMA.FTZ R15, R185, R182, R15 ;  /* 0x000000b6b90fa223 */ /* 0x002fe2000001000f */
[----:B0-----:R-:W-:Y:S01]  /*8660*/  HFMA2.MMA R189, -RZ, RZ, 0, 4.76837158203125e-07 ;  /* 0x00000008ffbd7435 */ /* 0x001fe200000001ff */
[----:B------:R-:W-:Y:S01]  /*8670*/  @!P2 FMUL.FTZ R185, R14, R185 ;  /* 0x000000b90eb9a220 */ /* 0x000fe20000410000 */
[----:B------:R-:W-:-:S02]  /*8680*/  MOV R184, 0x1f ;  /* 0x0000001f00b87802 */ /* 0x000fc40000000f00 */
[----:B------:R-:W-:Y:S02]  /*8690*/  MOV R191, 0xffffffff ;  /* 0xffffffff00bf7802 */ /* 0x000fe40000000f00 */
[----:B------:R-:W-:Y:S02]  /*86a0*/  MOV R182, R185 ;  /* 0x000000b900b67202 */ /* 0x000fe40000000f00 */
[----:B------:R-:W-:Y:S02]  /*86b0*/  MOV R12, 0x86d0 ;  /* 0x000086d0000c7802 */ /* 0x000fe40000000f00 */
[----:B------:R-:W-:Y:S05]  /*86c0*/  CALL.REL.NOINC `($__internal_162_$__cuda_sm70_shflsync_down) ;  /* 0x0000046000007944 */ /* 0x000fea0003c00000 */
[----:B0-----:R-:W-:Y:S01]  /*86d0*/  HFMA2.MMA R189, -RZ, RZ, 0, 4.76837158203125e-07 ;  /* 0x00000008ffbd7435 */ /* 0x001fe200000001ff */
[----:B-1----:R-:W-:Y:S02]  /*86e0*/  MOV R14, R182 ;  /* 0x000000b6000e7202 */ /* 0x002fe40000000f00 */
[----:B------:R-:W-:Y:S02]  /*86f0*/  MOV R182, R15 ;  /* 0x0000000f00b67202 */ /* 0x000fe40000000f00 */
[----:B------:R-:W-:Y:S02]  /*8700*/  MOV R184, 0x1f ;  /* 0x0000001f00b87802 */ /* 0x000fe40000000f00 */
[----:B------:R-:W-:-:S02]  /*8710*/  MOV R191, 0xffffffff ;  /* 0xffffffff00bf7802 */ /* 0x000fc40000000f00 */
[----:B------:R-:W-:Y:S02]  /*8720*/  MOV R12, 0x8740 ;  /* 0x00008740000c7802 */ /* 0x000fe40000000f00 */
[----:B------:R-:W-:Y:S05]  /*8730*/  CALL.REL.NOINC `($__internal_162_$__cuda_sm70_shflsync_down) ;  /* 0x000003f000007944 */ /* 0x000fea0003c00000 */
        /* <DEDUP_REMOVED lines=9> */
[----:B------:R-:W-:Y:S05]  /*87d0*/  CALL.REL.NOINC `($__internal_162_$__cuda_sm70_shflsync_down) ;  /* 0x0000035000007944 */ /* 0x000fea0003c00000 */
[----:B0-----:R-:W-:Y:S01]  /*87e0*/  HFMA2.MMA R189, -RZ, RZ, 0, 9.5367431640625e-07 ;  /* 0x00000010ffbd7435 */ /* 0x001fe200000001ff */
[----:B-1----:R-:W-:Y:S02]  /*87f0*/  MOV R14, R182 ;  /* 0x000000b6000e7202 */ /* 0x002fe40000000f00 */
[----:B------:R-:W-:Y:S02]  /*8800*/  MOV R182, R185 ;  /* 0x000000b900b67202 */ /* 0x000fe40000000f00 */
[----:B------:R-:W-:Y:S02]  /*8810*/  MOV R184, 0x1f ;  /* 0x0000001f00b87802 */ /* 0x000fe40000000f00 */
[----:B------:R-:W-:Y:S02]  /*8820*/  MOV R191, 0xffffffff ;  /* 0xffffffff00bf7802 */ /* 0x000fe40000000f00 */
[----:B------:R-:W-:Y:S02]  /*8830*/  MOV R12, 0x8850 ;  /* 0x00008850000c7802 */ /* 0x000fe40000000f00 */
[----:B------:R-:W-:Y:S05]  /*8840*/  CALL.REL.NOINC `($__internal_162_$__cuda_sm70_shflsync_down) ;  /* 0x000002e000007944 */ /* 0x000fea0003c00000 */
[----:B-1----:R-:W-:Y:S01]  /*8850*/  @!P0 FFMA.FTZ R185, R187, R182, R185 ;  /* 0x000000b6bbb98223 */ /* 0x002fe200000100b9 */
[----:B------:R-:W-:Y:S01]  /*8860*/  HFMA2.MMA R198, -RZ, RZ, 0, 0 ;  /* 0x00000000ffc67435 */ /* 0x000fe200000001ff */
[----:B------:R-:W-:Y:S01]  /*8870*/  @!P0 FMUL.FTZ R187, R14, R187 ;  /* 0x000000bb0ebb8220 */ /* 0x000fe20000410000 */
[----:B------:R-:W-:-:S02]  /*8880*/  MOV R15, 0x1f ;  /* 0x0000001f000f7802 */ /* 0x000fc40000000f00 */
[----:B------:R-:W-:Y:S02]  /*8890*/  MOV R200, 0xffffffff ;  /* 0xffffffff00c87802 */ /* 0x000fe40000000f00 */
[----:B0-----:R-:W-:Y:S02]  /*88a0*/  MOV R189, R187 ;  /* 0x000000bb00bd7202 */ /* 0x001fe40000000f00 */
[----:B------:R-:W-:Y:S02]  /*88b0*/  MOV R12, 0x88d0 ;  /* 0x000088d0000c7802 */ /* 0x000fe40000000f00 */
[----:B------:R-:W-:Y:S05]  /*88c0*/  CALL.REL.NOINC `($__internal_163_$__cuda_sm70_shflsync_idx_p) ;  /* 0x000002a000007944 */ /* 0x000fea0003c00000 */
[----:B0-----:R-:W-:Y:S01]  /*88d0*/  HFMA2.MMA R198, -RZ, RZ, 0, 0 ;  /* 0x00000000ffc67435 */ /* 0x001fe200000001ff */
[----:B-1----:R-:W-:Y:S02]  /*88e0*/  MOV R14, R15 ;  /* 0x0000000f000e7202 */ /* 0x002fe40000000f00 */
[----:B------:R-:W-:Y:S02]  /*88f0*/  MOV R189, R185 ;  /* 0x000000b900bd7202 */ /* 0x000fe40000000f00 */
[----:B------:R-:W-:Y:S02]  /*8900*/  MOV R15, 0x1f ;  /* 0x0000001f000f7802 */ /* 0x000fe40000000f00 */
[----:B------:R-:W-:-:S02]  /*8910*/  MOV R200, 0xffffffff ;  /* 0xffffffff00c87802 */ /* 0x000fc40000000f00 */
[----:B------:R-:W-:Y:S02]  /*8920*/  MOV R12, 0x8940 ;  /* 0x00008940000c7802 */ /* 0x000fe40000000f00 */
[----:B------:R-:W-:Y:S05]  /*8930*/  CALL.REL.NOINC `($__internal_163_$__cuda_sm70_shflsync_idx_p) ;  /* 0x0000023000007944 */ /* 0x000fea0003c00000 */
[----:B0-----:R-:W-:Y:S01]  /*8940*/  HFMA2.MMA R189, -RZ, RZ, 0, 5.9604644775390625e-08 ;  /* 0x00000001ffbd7435 */ /* 0x001fe200000001ff */
[----:B------:R-:W-:Y:S02]  /*8950*/  MOV R34, R14 ;  /* 0x0000000e00227202 */ /* 0x000fe40000000f00 */
[----:B-1----:R-:W-:Y:S02]  /*8960*/  MOV R180, R15 ;  /* 0x0000000f00b47202 */ /* 0x002fe40000000f00 */
[----:B------:R-:W-:Y:S02]  /*8970*/  MOV R182, R187 ;  /* 0x000000bb00b67202 */ /* 0x000fe40000000f00 */
[----:B------:R-:W-:Y:S02]  /*8980*/  MOV R184, 0x1f ;  /* 0x0000001f00b87802 */ /* 0x000fe40000000f00 */
[----:B------:R-:W-:Y:S02]  /*8990*/  MOV R191, 0xffffffff ;  /* 0xffffffff00bf7802 */ /* 0x000fe40000000f00 */
[----:B------:R-:W-:-:S02]  /*89a0*/  MOV R12, 0x89c0 ;  /* 0x000089c0000c7802 */ /* 0x000fc40000000f00 */
[----:B------:R-:W-:Y:S05]  /*89b0*/  CALL.REL.NOINC `($__internal_162_$__cuda_sm70_shflsync_down) ;  /* 0x0000017000007944 */ /* 0x000fea0003c00000 */
[----:B0-----:R-:W-:Y:S01]  /*89c0*/  HFMA2.MMA R189, -RZ, RZ, 0, 5.9604644775390625e-08 ;  /* 0x00000001ffbd7435 */ /* 0x001fe200000001ff */
[----:B-1----:R-:W-:-:S02]  /*89d0*/  MOV R14, R182 ;  /* 0x000000b6000e7202 */ /* 0x002fc40000000f00 */
[----:B------:R-:W-:Y:S02]  /*89e0*/  MOV R182, R185 ;  /* 0x000000b900b67202 */ /* 0x000fe40000000f00 */
[----:B------:R-:W-:Y:S02]  /*89f0*/  MOV R184, 0x1f ;  /* 0x0000001f00b87802 */ /* 0x000fe40000000f00 */
[----:B------:R-:W-:Y:S02]  /*8a00*/  MOV R191, 0xffffffff ;  /* 0xffffffff00bf7802 */ /* 0x000fe40000000f00 */
[----:B------:R-:W-:Y:S02]  /*8a10*/  MOV R12, 0x8a30 ;  /* 0x00008a30000c7802 */ /* 0x000fe40000000f00 */
[----:B------:R-:W-:Y:S05]  /*8a20*/  CALL.REL.NOINC `($__internal_162_$__cuda_sm70_shflsync_down) ;  /* 0x0000010000007944 */ /* 0x000fea0003c00000 */
[----:B------:R-:W-:Y:S01]  /*8a30*/  HFMA2.MMA R198, -RZ, RZ, 0, 0 ;  /* 0x00000000ffc67435 */ /* 0x000fe200000001ff */
[----:B------:R-:W-:Y:S02]  /*8a40*/  MOV R185, R14 ;  /* 0x0000000e00b97202 */ /* 0x000fe40000000f00 */
[----:B0-----:R-:W-:Y:S02]  /*8a50*/  MOV R189, R16 ;  /* 0x0000001000bd7202 */ /* 0x001fe40000000f00 */
[----:B------:R-:W-:-:S02]  /*8a60*/  MOV R15, 0x1f ;  /* 0x0000001f000f7802 */ /* 0x000fc40000000f00 */
[----:B------:R-:W-:Y:S02]  /*8a70*/  MOV R200, 0xffffffff ;  /* 0xffffffff00c87802 */ /* 0x000fe40000000f00 */
[----:B------:R-:W-:Y:S02]  /*8a80*/  MOV R12, 0x8aa0 ;  /* 0x00008aa0000c7802 */ /* 0x000fe40000000f00 */
[----:B-1----:R-:W-:Y:S05]  /*8a90*/  CALL.REL.NOINC `($__internal_163_$__cuda_sm70_shflsync_idx_p) ;  /* 0x000000d000007944 */ /* 0x002fea0003c00000 */
[----:B0-----:R-:W-:Y:S01]  /*8aa0*/  HFMA2.MMA R198, -RZ, RZ, 0, 0 ;  /* 0x00000000ffc67435 */ /* 0x001fe200000001ff */
[----:B-1----:R-:W-:Y:S02]  /*8ab0*/  MOV R184, R15 ;  /* 0x0000000f00b87202 */ /* 0x002fe40000000f00 */
[----:B------:R-:W-:Y:S02]  /*8ac0*/  MOV R189, R17 ;  /* 0x0000001100bd7202 */ /* 0x000fe40000000f00 */
[----:B------:R-:W-:Y:S02]  /*8ad0*/  MOV R15, 0x1f ;  /* 0x0000001f000f7802 */ /* 0x000fe40000000f00 */
[----:B------:R-:W-:Y:S02]  /*8ae0*/  MOV R200, 0xffffffff ;  /* 0xffffffff00c87802 */ /* 0x000fe40000000f00 */
[----:B------:R-:W-:-:S02]  /*8af0*/  MOV R12, 0x8b10 ;  /* 0x00008b10000c7802 */ /* 0x000fc40000000f00 */
[----:B------:R-:W-:Y:S05]  /*8b00*/  CALL.REL.NOINC `($__internal_163_$__cuda_sm70_shflsync_idx_p) ;  /* 0x0000006000007944 */ /* 0x000fea0003c00000 */
[----:B-1----:R-:W-:Y:S01]  /*8b10*/  MOV R186, R15 ;  /* 0x0000000f00ba7202 */ /* 0x002fe20000000f00 */
[----:B0-----:R-:W-:Y:S05]  /*8b20*/  BRA `(.L_x_4048) ;  /* 0xffffbfb000007947 */ /* 0x001fea000383ffff */
        .weak           $__internal_162_$__cuda_sm70_shflsync_down
        .type           $__internal_162_$__cuda_sm70_shflsync_down,@function
        .size           $__internal_162_$__cuda_sm70_shflsync_down,($__internal_163_$__cuda_sm70_shflsync_idx_p - $__internal_162_$__cuda_sm70_shflsync_down)
$__internal_162_$__cuda_sm70_shflsync_down:
[----:B------:R-:W-:Y:S01]  /*8b30*/  HFMA2.MMA R13, -RZ, RZ, 0, 0 ;  /* 0x00000000ff0d7435 */ /* 0x000fe200000001ff */
[----:B------:R-:W-:Y:S04]  /*8b40*/  WARPSYNC R191 ;  /* 0x000000bf00007348 */ /* 0x000fe80003800000 */
[----:B------:R0:W1:Y:S01]  /*8b50*/  SHFL.DOWN PT, R182, R182, R189, R184 ;  /* 0x080000bdb6b67389 */ /* 0x00006200000e00b8 */
[----:B------:R-:W-:Y:S05]  /*8b60*/  RET.REL.NODEC R12 `(_Z25selective_scan_bwd_kernelI32Selective_Scan_bwd_kernel_traitsILi64ELi16ELb1ELb0ELb1ELb1ELb0EN3c104HalfEfEEv12SSMParamsBwd) ;  /* 0xffff74900c007950 */ /* 0x000fea0003c3ffff */
        .weak           $__internal_163_$__cuda_sm70_shflsync_idx_p
        .type           $__internal_163_$__cuda_sm70_shflsync_idx_p,@function
        .size           $__internal_163_$__cuda_sm70_shflsync_idx_p,($__internal_164_$__cuda_sm70_shflsync_up - $__internal_163_$__cuda_sm70_shflsync_idx_p)
$__internal_163_$__cuda_sm70_shflsync_idx_p:
[----:B------:R-:W-:Y:S01]  /*8b70*/  MOV R13, 0x0 ;  /* 0x00000000000d7802 */ /* 0x000fe20000000f00 */
[----:B------:R-:W-:Y:S04]  /*8b80*/  WARPSYNC R200 ;  /* 0x000000c800007348 */ /* 0x000fe80003800000 */
[----:B------:R0:W1:Y:S01]  /*8b90*/  SHFL.IDX PT, R15, R189, R198, R15 ;  /* 0x000000c6bd0f7389 */ /* 0x00006200000e000f */
[----:B------:R-:W-:Y:S05]  /*8ba0*/  RET.REL.NODEC R12 `(_Z25selective_scan_bwd_kernelI32Selective_Scan_bwd_kernel_traitsILi64ELi16ELb1ELb0ELb1ELb1ELb0EN3c104HalfEfEEv12SSMParamsBwd) ;  /* 0xffff74500c007950 */ /* 0x000fea0003c3ffff */
        .weak           $__internal_164_$__cuda_sm70_shflsync_up
        .type           $__internal_164_$__cuda_sm70_shflsync_up,@function
        .size           $__internal_164_$__cuda_sm70_shflsync_up,(.L_x_8976 - $__internal_164_$__cuda_sm70_shflsync_up)
$__internal_164_$__cuda_sm70_shflsync_up:
[----:B------:R-:W-:Y:S01]  /*8bb0*/  HFMA2.MMA R13, -RZ, RZ, 0, 0 ;  /* 0x00000000ff0d7435 */ /* 0x000fe200000001ff */
[----:B------:R-:W-:Y:S04]  /*8bc0*/  WARPSYNC R200 ;  /* 0x000000c800007348 */ /* 0x000fe80003800000 */
[----:B------:R0:W1:Y:S01]  /*8bd0*/  SHFL.UP PT, R155, R155, R198, R161 ;  /* 0x040000c69b9b7389 */ /* 0x00006200000e00a1 */
[----:B------:R-:W-:Y:S05]  /*8be0*/  RET.REL.NODEC R12 `(_Z25selective_scan_bwd_kernelI32Selective_Scan_bwd_kernel_traitsILi64ELi16ELb1ELb0ELb1ELb1ELb0EN3c104HalfEfEEv12SSMParamsBwd) ;  /* 0xffff74100c007950 */ /* 0x000fea0003c3ffff */
.L_x_4049:
        /* <DEDUP_REMOVED lines=9> */
.L_x_8976:


//--------------------- .text._Z25selective_scan_bwd_kernelI32Selective_Scan_bwd_kernel_traitsILi64ELi16ELb1ELb0ELb1ELb1ELb1EN3c104HalfEfEEv12SSMParamsBwd --------------------------
	.section	.text._Z25selective_scan_bwd_kernelI32Selective_Scan_bwd_kernel_traitsILi64ELi16ELb1ELb0ELb1ELb1ELb1EN3c104HalfEfEEv12SSMParamsBwd,"ax",@progbits
	.sectioninfo	@"SHI_REGISTERS=204"
	.align	128
        .global         _Z25selective_scan_bwd_kernelI32Selective_Scan_bwd_kernel_traitsILi64ELi16ELb1ELb0ELb1ELb1ELb1EN3c104HalfEfEEv12SSMParamsBwd
        .type           _Z25selective_scan_bwd_kernelI32Selective_Scan_bwd_kernel_traitsILi64ELi16ELb1ELb0ELb1ELb1ELb1EN3c104HalfEfEEv12SSMParamsBwd,@function
        .size           _Z25selective_scan_bwd_kernelI32Selective_Scan_bwd_kernel_traitsILi64ELi16ELb1ELb0ELb1ELb1ELb1EN3c104HalfEfEEv12SSMParamsBwd,(.L_x_8979 - _Z25selective_scan_bwd_kernelI32Selective_Scan_bwd_kernel_traitsILi64ELi16ELb1ELb0ELb1ELb1ELb1EN3c104HalfEfEEv12SSMParamsBwd)
        .other          _Z25selective_scan_bwd_kernelI32Selective_Scan_bwd_kernel_traitsILi64ELi16ELb1ELb0ELb1ELb1ELb1EN3c104HalfEfEEv12SSMParamsBwd,@"STO_CUDA_ENTRY STV_DEFAULT"
_Z25selective_scan_bwd_kernelI32Selective_Scan_bwd_kernel_traitsILi64ELi16ELb1ELb0ELb1ELb1ELb1EN3c104HalfEfEEv12SSMParamsBwd:
.text._Z25selective_scan_bwd_kernelI32Selective_Scan_bwd_kernel_traitsILi64ELi16ELb1ELb0ELb1ELb1ELb1EN3c104HalfEfEEv12SSMParamsBwd:
        /* <DEDUP_REMOVED lines=25> */
[----:B------:R-:W-:Y:S01]  /*0190*/  CS2R R28, SRZ ;  /* 0x00000000001c7805 */ /* 0x000fe2000001ff00 */
[----:B------:R-:W-:Y:S01]  /*01a0*/  HFMA2.MMA R26, -RZ, RZ, 0, 0 ;  /* 0x00000000ff1a7435 */ /* 0x000fe200000001ff */
[----:B0-----:R-:W-:Y:S01]  /*01b0*/  IABS R2, R56 ;  /* 0x0000003800027213 */ /* 0x001fe20000000000 */
[----:B-1----:R-:W-:Y:S01]  /*01c0*/  HFMA2.MMA R6, -RZ, RZ, 0, 0 ;  /* 0x00000000ff067435 */ /* 0x002fe200000001ff */
[----:B------:R-:W-:Y:S01]  /*01d0*/  MOV R50, RZ ;  /* 0x000000ff00327202 */ /* 0x000fe20000000f00 */
        /* <DEDUP_REMOVED lines=83> */
[----:B------:R-:W-:Y:S02]  /*0710*/  MOV R50, RZ ;  /* 0x000000ff00327202 */ /* 0x000fe40000000f00 */
[----:B------:R-:W-:Y:S01]  /*0720*/  MOV R39, RZ ;  /* 0x000000ff00277202 */ /* 0x000fe20000000f00 */
[----:B------:R-:W1:Y:S01]  /*0730*/  S2R R49, SR_LANEID ;  /* 0x0000000000317919 */ /* 0x000e620000000000 */
[----:B------:R-:W-:Y:S02]  /*0740*/  MOV R26, RZ ;  /* 0x000000ff001a7202 */ /* 0x000fe40000000f00 */
[----:B0-----:R-:W-:-:S04]  /*0750*/  SHF.R.S32.HI R3, RZ, 0x1f, R48 ;  /* 0x0000001fff037819 */ /* 0x001fc80000011430 */
[----:B------:R-:W-:-:S04]  /*0760*/  LEA.HI R3, R3, R48, RZ, 0x5 ;  /* 0x0000003003037211 */ /* 0x000fc800078f28ff */
[----:B-1----:R-:W-:Y:S02]  /*0770*/  SHF.R.S32.HI R38, RZ, 0x5, R3 ;  /* 0x00000005ff267819 */ /* 0x002fe40000011403 */
.L_x_4133:
        /* <DEDUP_REMOVED lines=22> */
[----:B------:R-:W0:Y:S04]  /*08e0*/  LDS.128 R60, [R57.X16] ;  /* 0x00000000393c7984 */ /* 0x000e28000000cc00 */
[----:B------:R1:W2:Y:S04]  /*08f0*/  LDS.128 R12, [R57.X16+0x10] ;  /* 0x00001000390c7984 */ /* 0x0002a8000000cc00 */
[----:B------:R-:W-:Y:S06]  /*0900*/  BAR.SYNC.DEFER_BLOCKING 0x0 ;  /* 0x0000000000007b1d */ /* 0x000fec0000010000 */
[----:B------:R-:W3:Y:S04]  /*0910*/  LDG.E.128 R76, [R16.64] ;  /* 0x00000004104c7981 */ /* 0x000ee8000c1e1d00 */
[----:B------:R-:W4:Y:S01]  /*0920*/  LDG.E.128 R80, [R16.64+0x200] ;  /* 0x0002000410507981 */ /* 0x000f22000c1e1d00 */
[----:B------:R-:W-:Y:S01]  /*0930*/  IADD3 R0, -R39, c[0x0][0x174], RZ ;  /* 0x00005d0027007a10 */ /* 0x000fe20007ffe1ff */
[----:B------:R-:W-:Y:S01]  /*0940*/  IMAD R18, R110, c[0x0][0x1f0], RZ ;  /* 0x00007c006e127a24 */ /* 0x000fe200078e02ff */
[----:B------:R-:W-:Y:S01]  /*0950*/  BSSY B0, `(.L_x_4051) ;  /* 0x0000048000007945 */ /* 0x000fe20003800000 */
[----:B0-----:R-:W-:Y:S01]  /*0960*/  HADD2.F32 R73, -RZ, R60.H0_H0 ;  /* 0x2000003cff497230 */ /* 0x001fe20000004100 */
[----:B------:R-:W-:Y:S01]  /*0970*/  LEA R2, R0, 0xfffffc00, 0xa ;  /* 0xfffffc0000027811 */ /* 0x000fe200078e50ff */
[----:B------:R-:W-:Y:S01]  /*0980*/  IMAD R21, R53, c[0x0][0x1f4], R18 ;  /* 0x00007d0035157a24 */ /* 0x000fe200078e0212 */
[----:B------:R-:W-:-:S02]  /*0990*/  HADD2.F32 R71, -RZ, R61.H0_H0 ;  /* 0x2000003dff477230 */ /* 0x000fc40000004100 */
[----:B------:R-:W-:Y:S01]  /*09a0*/  SHF.R.S32.HI R3, RZ, 0x1f, R2 ;  /* 0x0000001fff037819 */ /* 0x000fe20000011402 */
[--C-:B-----5:R-:W-:Y:S01]  /*09b0*/  FADD.FTZ R73, R73, R52.reuse ;  /* 0x0000003449497221 */ /* 0x120fe20000010000 */
[----:B------:R-:W-:Y:S01]  /*09c0*/  HADD2.F32 R27, -RZ, R60.H1_H1 ;  /* 0x3000003cff1b7230 */ /* 0x000fe20000004100 */
[----:B------:R-:W-:Y:S01]  /*09d0*/  FADD.FTZ R71, R71, R52 ;  /* 0x0000003447477221 */ /* 0x000fe20000010000 */
[----:B------:R-:W-:Y:S01]  /*09e0*/  HADD2.F32 R61, -RZ, R61.H1_H1 ;  /* 0x3000003dff3d7230 */ /* 0x000fe20000004100 */
[----:B------:R-:W-:Y:S01]  /*09f0*/  IMAD.WIDE.U32 R18, R53, c[0x0][0x1f0], R2 ;  /* 0x00007c0035127a25 */ /* 0x000fe200078e0002 */
[----:B------:R-:W-:Y:S01]  /*0a00*/  FSETP.GTU.FTZ.AND P2, PT, R73, 20, PT ;  /* 0x41a000004900780b */ /* 0x000fe20003f5c000 */
[----:B------:R-:W-:Y:S01]  /*0a10*/  HADD2.F32 R69, -RZ, R62.H0_H0 ;  /* 0x2000003eff457230 */ /* 0x000fe20000004100 */
[----:B------:R-:W-:Y:S01]  /*0a20*/  FSETP.GTU.FTZ.AND P4, PT, R71, 20, PT ;  /* 0x41a000004700780b */ /* 0x000fe20003f9c000 */
[--C-:B------:R-:W-:Y:S01]  /*0a30*/  HADD2.F32 R67, -RZ, R63.reuse.H0_H0 ;  /* 0x2000003fff437230 */ /* 0x100fe20000004100 */
[----:B------:R-:W-:Y:S01]  /*0a40*/  IADD3 R19, R19, R21, RZ ;  /* 0x0000001513137210 */ /* 0x000fe20007ffe0ff */
[----:B------:R-:W-:Y:S01]  /*0a50*/  IMAD R21, R55, c[0x0][0x1f8], RZ ;  /* 0x00007e0037157a24 */ /* 0x000fe200078e02ff */
[----:B------:R-:W-:Y:S01]  /*0a60*/  HADD2.F32 R63, -RZ, R63.H1_H1 ;  /* 0x3000003fff3f7230 */ /* 0x000fe20000004100 */
[----:B------:R-:W-:-:S02]  /*0a70*/  FADD.FTZ R72, R27, R52 ;  /* 0x000000341b487221 */ /* 0x000fc40000010000 */
[C---:B------:R-:W-:Y:S02]  /*0a80*/  IMAD R25, R56.reuse, c[0x0][0x1fc], R21 ;  /* 0x00007f0038197a24 */ /* 0x040fe400078e0215 */
[----:B------:R-:W-:Y:S01]  /*0a90*/  IMAD.WIDE.U32 R58, R56, c[0x0][0x1f8], R18 ;  /* 0x00007e00383a7a25 */ /* 0x000fe200078e0012 */
        /* <DEDUP_REMOVED lines=17> */
[----:B------:R1:W0:Y:S04]  /*0bb0*/  LDS.128 R20, [R57.X16] ;  /* 0x0000000039147984 */ /* 0x000228000000cc00 */
[----:B------:R1:W3:Y:S01]  /*0bc0*/  LDS.128 R16, [R57.X16+0x10] ;  /* 0x0000100039107984 */ /* 0x0002e2000000cc00 */
[----:B------:R-:W-:Y:S05]  /*0bd0*/  @P2 BRA `(.L_x_4052) ;  /* 0x000001f000002947 */ /* 0x000fea0003800000 */
[----:B--2---:R-:W-:Y:S01]  /*0be0*/  FMUL.FTZ R73, R73, 1.4426950216293334961 ;  /* 0x3fb8aa3b49497820 */ /* 0x004fe20000410000 */
[----:B------:R-:W-:Y:S01]  /*0bf0*/  HFMA2.MMA R60, -RZ, RZ, 1.625, 0 ;  /* 0x3e800000ff3c7435 */ /* 0x000fe200000001ff */
[----:B------:R-:W-:Y:S02]  /*0c00*/  MOV R61, 0x3d39bf78 ;  /* 0x3d39bf78003d7802 */ /* 0x000fe40000000f00 */
[----:B------:R-:W2:Y:S02]  /*0c10*/  MUFU.EX2 R62, R73 ;  /* 0x00000049003e7308 */ /* 0x000ea40000000800 */
[C---:B--2---:R-:W-:Y:S01]  /*0c20*/  FADD.FTZ.RZ R27, R62.reuse, 1 ;  /* 0x3f8000003e1b7421 */ /* 0x044fe2000001c000 */
[----:B------:R-:W-:-:S04]  /*0c30*/  ISETP.GE.U32.AND P2, PT, R62, 0x7f800000, PT ;  /* 0x7f8000003e00780c */ /* 0x000fc80003f46070 */
[----:B------:R-:W-:-:S04]  /*0c40*/  IADD3 R27, R27, -0x3f400000, RZ ;  /* 0xc0c000001b1b7810 */ /* 0x000fc80007ffe0ff */
[----:B------:R-:W-:-:S04]  /*0c50*/  LOP3.LUT R27, R27, 0xff800000, RZ, 0xc0, !PT ;  /* 0xff8000001b1b7812 */ /* 0x000fc800078ec0ff */
[----:B------:R-:W-:Y:S02]  /*0c60*/  IADD3 R59, -R27, 0x40800000, RZ ;  /* 0x408000001b3b7810 */ /* 0x000fe40007ffe1ff */
[----:B------:R-:W-:Y:S02]  /*0c70*/  IADD3 R58, R62, -R27, RZ ;  /* 0x8000001b3e3a7210 */ /* 0x000fe40007ffe0ff */
[----:B------:R-:W2:Y:S01]  /*0c80*/  I2F R27, R27 ;  /* 0x0000001b001b7306 */ /* 0x000ea20000201400 */
[----:B------:R-:W-:-:S04]  /*0c90*/  FFMA.FTZ R59, R59, R60, -1 ;  /* 0xbf8000003b3b7423 */ /* 0x000fc8000001003c */
[----:B------:R-:W-:-:S04]  /*0ca0*/  FADD.FTZ R58, R58, R59 ;  /* 0x0000003b3a3a7221 */ /* 0x000fc80000010000 */
[----:B------:R-:W-:-:S04]  /*0cb0*/  FFMA.FTZ R59, R58, -R61, 0.10546888411045074463 ;  /* 0x3dd800123a3b7423 */ /* 0x000fc8000001083d */
[C---:B------:R-:W-:Y:S02]  /*0cc0*/  FFMA.FTZ R59, R58.reuse, R59, -0.13229703903198242188 ;  /* 0xbe0778e03a3b7423 */ /* 0x040fe4000001003b */
[----:B--2---:R-:W-:Y:S02]  /*0cd0*/  FMUL.FTZ R73, R27, 1.1920928955078125e-07 ;  /* 0x340000001b497820 */ /* 0x004fe40000410000 */
        /* <DEDUP_REMOVED lines=15> */
.L_x_4052:
[----:B--2---:R-:W-:Y:S05]  /*0dd0*/  BSYNC B0 ;  /* 0x0000000000007941 */ /* 0x004fea0003800000 */
.L_x_4051:
        /* <DEDUP_REMOVED lines=36> */
.L_x_4054:
[----:B------:R-:W-:Y:S05]  /*1020*/  BSYNC B0 ;  /* 0x0000000000007941 */ /* 0x000fea0003800000 */
.L_x_4053:
        /* <DEDUP_REMOVED lines=36> */
.L_x_4056:
[----:B------:R-:W-:Y:S05]  /*1270*/  BSYNC B0 ;  /* 0x0000000000007941 */ /* 0x000fea0003800000 */
.L_x_4055:
        /* <DEDUP_REMOVED lines=36> */
.L_x_4058:
[----:B------:R-:W-:Y:S05]  /*14c0*/  BSYNC B0 ;  /* 0x0000000000007941 */ /* 0x000fea0003800000 */
.L_x_4057:
        /* <DEDUP_REMOVED lines=36> */
.L_x_4060:
[----:B------:R-:W-:Y:S05]  /*1710*/  BSYNC B0 ;  /* 0x0000000000007941 */ /* 0x000fea0003800000 */
.L_x_4059:
        /* <DEDUP_REMOVED lines=36> */
.L_x_4062:
[----:B------:R-:W-:Y:S05]  /*1960*/  BSYNC B0 ;  /* 0x0000000000007941 */ /* 0x000fea0003800000 */
.L_x_4061:
        /* <DEDUP_REMOVED lines=36> */
.L_x_4064:
[----:B------:R-:W-:Y:S05]  /*1bb0*/  BSYNC B0 ;  /* 0x0000000000007941 */ /* 0x000fea0003800000 */
.L_x_4063:
        /* <DEDUP_REMOVED lines=36> */
.L_x_4066:
[----:B------:R-:W-:Y:S05]  /*1e00*/  BSYNC B0 ;  /* 0x0000000000007941 */ /* 0x000fea0003800000 */
.L_x_4065:
[----:B------:R-:W-:Y:S01]  /*1e10*/  HADD2.F32 R15, -RZ, R15.H1_H1 ;  /* 0x3000000fff0f7230 */ /* 0x000fe20000004100 */
[----:B------:R-:W-:Y:S01]  /*1e20*/  BSSY B0, `(.L_x_4067) ;  /* 0x0000023000007945 */ /* 0x000fe20003800000 */
[----:B------:R-:W-:-:S03]  /*1e30*/  FSETP.GTU.FTZ.AND P2, PT, R59, 20, PT ;  /* 0x41a000003b00780b */ /* 0x000fc60003f5c000 */
[----:B------:R-:W-:Y:S01]  /*1e40*/  FADD.FTZ R58, R15, R52 ;  /* 0x000000340f3a7221 */ /* 0x000fe20000010000 */
[----:B------:R-:W-:Y:S05]  /*1e50*/  @P3 BRA `(.L_x_4068) ;  /* 0x000001f000003947 */ /* 0x000fea0003800000 */
[----:B------:R-:W-:Y:S01]  /*1e60*/  FMUL.FTZ R65, R65, 1.4426950216293334961 ;  /* 0x3fb8aa3b41417820 */ /* 0x000fe20000410000 */
[----:B------:R-:W-:Y:S01]  /*1e70*/  HFMA2.MMA R27, -RZ, RZ, 1.625, 0 ;  /* 0x3e800000ff1b7435 */ /* 0x000fe200000001ff */
[----:B-1----:R-:W-:Y:S02]  /*1e80*/  MOV R76, 0x3d39bf78 ;  /* 0x3d39bf78004c7802 */ /* 0x002fe40000000f00 */
        /* <DEDUP_REMOVED lines=28> */
.L_x_4068:
[----:B------:R-:W-:Y:S05]  /*2050*/  BSYNC B0 ;  /* 0x0000000000007941 */ /* 0x000fea0003800000 */
.L_x_4067:
[----:B------:R-:W-:Y:S01]  /*2060*/  BSSY B0, `(.L_x_4069) ;  /* 0x0000023000007945 */ /* 0x000fe20003800000 */
[----:B------:R-:W-:Y:S01]  /*2070*/  FSETP.GTU.FTZ.AND P3, PT, R58, 20, PT ;  /* 0x41a000003a00780b */ /* 0x000fe20003f7c000 */
[----:B------:R-:W-:Y:S01]  /*2080*/  IMAD.WIDE R24, R37, 0x10, R24 ;  /* 0x0000001025187825 */ /* 0x000fe200078e0218 */
[----:B------:R-:W-:Y:S06]  /*2090*/  @P4 BRA `(.L_x_4070) ;  /* 0x000001f000004947 */ /* 0x000fec0003800000 */
        /* <DEDUP_REMOVED lines=31> */
.L_x_4070:
[----:B------:R-:W-:Y:S05]  /*2290*/  BSYNC B0 ;  /* 0x0000000000007941 */ /* 0x000fea0003800000 */
.L_x_4069:
[----:B------:R-:W-:Y:S01]  /*22a0*/  BSSY B0, `(.L_x_4071) ;  /* 0x0000021000007945 */ /* 0x000fe20003800000 */
        /* <DEDUP_REMOVED lines=32> */
.L_x_4072:
[----:B------:R-:W-:Y:S05]  /*24b0*/  BSYNC B0 ;  /* 0x0000000000007941 */ /* 0x000fea0003800000 */
.L_x_4071:
        /* <DEDUP_REMOVED lines=33> */
.L_x_4074:
[----:B------:R-:W-:Y:S05]  /*26d0*/  BSYNC B0 ;  /* 0x0000000000007941 */ /* 0x000fea0003800000 */
.L_x_4073:
        /* <DEDUP_REMOVED lines=33> */
.L_x_4076:
[----:B------:R-:W-:Y:S05]  /*28f0*/  BSYNC B0 ;  /* 0x0000000000007941 */ /* 0x000fea0003800000 */
.L_x_4075:
        /* <DEDUP_REMOVED lines=33> */
.L_x_4078:
[----:B------:R-:W-:Y:S05]  /*2b10*/  BSYNC B0 ;  /* 0x0000000000007941 */ /* 0x000fea0003800000 */
.L_x_4077:
        /* <DEDUP_REMOVED lines=33> */
.L_x_4080:
[----:B------:R-:W-:Y:S05]  /*2d30*/  BSYNC B0 ;  /* 0x0000000000007941 */ /* 0x000fea0003800000 */
.L_x_4079:
        /* <DEDUP_REMOVED lines=33> */
.L_x_4082:
[----:B------:R-:W-:Y:S05]  /*2f50*/  BSYNC B0 ;  /* 0x0000000000007941 */ /* 0x000fea0003800000 */
.L_x_4081:
[----:B------:R-:W-:Y:S06]  /*2f60*/  BAR.SYNC.DEFER_BLOCKING 0x0 ;  /* 0x0000000000007b1d */ /* 0x000fec0000010000 */
[----:B-1----:R1:W2:Y:S04]  /*2f70*/  LDG.E.128 R80, [R24.64] ;  /* 0x0000000418507981 */ /* 0x0022a8000c1e1d00 */
[----:B------:R1:W4:Y:S01]  /*2f80*/  LDG.E.128 R92, [R24.64+0x200] ;  /* 0x00020004185c7981 */ /* 0x000322000c1e1d00 */
        /* <DEDUP_REMOVED lines=10> */
[----:B-1----:R-:W-:Y:S01]  /*3030*/  IMAD.WIDE R24, R37, 0x10, R14 ;  /* 0x0000001025187825 */ /* 0x002fe200078e020e */
[----:B--2---:R-:W-:Y:S04]  /*3040*/  STS.128 [R36.X16], R80 ;  /* 0x0000005024007388 */ /* 0x004fe8000000cc00 */
[----:B----4-:R-:W-:Y:S01]  /*3050*/  STS.128 [R36.X16+0x200], R92 ;  /* 0x0002005c24007388 */ /* 0x010fe2000000cc00 */
[----:B------:R-:W-:-:S06]  /*3060*/  NOP ;  /* 0x0000000000007918 */ /* 0x000fcc0000000000 */
[----:B------:R-:W1:Y:S04]  /*3070*/  LDS.128 R76, [R57.X16] ;  /* 0x00000000394c7984 */ /* 0x000e68000000cc00 */
[----:B------:R-:W2:Y:S04]  /*3080*/  LDS.128 R12, [R57.X16+0x10] ;  /* 0x00001000390c7984 */ /* 0x000ea8000000cc00 */
[----:B------:R-:W-:Y:S06]  /*3090*/  BAR.SYNC.DEFER_BLOCKING 0x0 ;  /* 0x0000000000007b1d */ /* 0x000fec0000010000 */
[----:B------:R2:W4:Y:S04]  /*30a0*/  LDG.E.128 R84, [R24.64] ;  /* 0x0000000418547981 */ /* 0x000528000c1e1d00 */
[----:B------:R2:W5:Y:S01]  /*30b0*/  LDG.E.128 R88, [R24.64+0x200] ;  /* 0x0002000418587981 */ /* 0x000562000c1e1d00 */
[----:B0-----:R-:W-:Y:S01]  /*30c0*/  HADD2.F32 R104, -RZ, R21.H0_H0 ;  /* 0x20000015ff687230 */ /* 0x001fe20000004100 */
[----:B------:R-:W-:Y:S01]  /*30d0*/  LEA R74, R49, R74, 0x1 ;  /* 0x0000004a314a7211 */ /* 0x000fe200078e08ff */
[----:B------:R-:W-:-:S02]  /*30e0*/  HADD2.F32 R122, -RZ, R9.H0_H0 ;  /* 0x20000009ff7a7230 */ /* 0x000fc40000004100 */
[--C-:B-1----:R-:W-:Y:S02]  /*30f0*/  HADD2.F32 R100, -RZ, R76.reuse.H0_H0 ;  /* 0x2000004cff647230 */ /* 0x102fe40000004100 */
[----:B------:R-:W-:Y:S02]  /*3100*/  HADD2.F32 R102, -RZ, R76.H1_H1 ;  /* 0x3000004cff667230 */ /* 0x000fe40000004100 */
[--C-:B------:R-:W-:Y:S01]  /*3110*/  HADD2.F32 R83, -RZ, R77.reuse.H0_H0 ;  /* 0x2000004dff537230 */ /* 0x100fe20000004100 */
[----:B------:R-:W-:Y:S01]  /*3120*/  FMUL.FTZ R27, R100, -1.4426950216293334961 ;  /* 0xbfb8aa3b641b7820 */ /* 0x000fe20000410000 */
[----:B------:R-:W-:Y:S01]  /*3130*/  HADD2.F32 R107, -RZ, R77.H1_H1 ;  /* 0x3000004dff6b7230 */ /* 0x000fe20000004100 */
[----:B------:R-:W-:Y:S01]  /*3140*/  FMUL.FTZ R75, R102, -1.4426950216293334961 ;  /* 0xbfb8aa3b664b7820 */ /* 0x000fe20000410000 */
[----:B--2---:R-:W-:Y:S01]  /*3150*/  HADD2.F32 R25, -RZ, R12.H0_H0 ;  /* 0x2000000cff197230 */ /* 0x004fe20000004100 */
[----:B------:R-:W-:Y:S01]  /*3160*/  FMUL.FTZ R80, R83, -1.4426950216293334961 ;  /* 0xbfb8aa3b53507820 */ /* 0x000fe20000410000 */
[----:B------:R-:W-:Y:S01]  /*3170*/  HADD2.F32 R92, -RZ, R13.H0_H0 ;  /* 0x2000000dff5c7230 */ /* 0x000fe20000004100 */
[----:B------:R-:W0:Y:S01]  /*3180*/  MUFU.EX2 R27, R27 ;  /* 0x0000001b001b7308 */ /* 0x000e220000000800 */
[----:B------:R-:W-:Y:S01]  /*3190*/  FMUL.FTZ R24, R107, -1.4426950216293334961 ;  /* 0xbfb8aa3b6b187820 */ /* 0x000fe20000410000 */
[----:B------:R-:W-:-:S02]  /*31a0*/  HADD2.F32 R111, -RZ, R78.H1_H1 ;  /* 0x3000004eff6f7230 */ /* 0x000fc40000004100 */
[----:B------:R-:W-:Y:S02]  /*31b0*/  HADD2.F32 R109, -RZ, R78.H0_H0 ;  /* 0x2000004eff6d7230 */ /* 0x000fe40000004100 */
[--C-:B------:R-:W-:Y:S01]  /*31c0*/  HADD2.F32 R117, -RZ, R79.reuse.H1_H1 ;  /* 0x3000004fff757230 */ /* 0x100fe20000004100 */
[----:B------:R-:W-:Y:S01]  /*31d0*/  FMUL.FTZ R78, R111, -1.4426950216293334961 ;  /* 0xbfb8aa3b6f4e7820 */ /* 0x000fe20000410000 */
[----:B------:R0:W1:Y:S01]  /*31e0*/  MUFU.EX2 R76, R75 ;  /* 0x0000004b004c7308 */ /* 0x0000620000000800 */
[----:B------:R-:W-:Y:S01]  /*31f0*/  FMUL.FTZ R82, R109, -1.4426950216293334961 ;  /* 0xbfb8aa3b6d527820 */ /* 0x000fe20000410000 */
[----:B------:R-:W-:Y:S01]  /*3200*/  HADD2.F32 R115, -RZ, R79.H0_H0 ;  /* 0x2000004fff737230 */ /* 0x000fe20000004100 */
[----:B------:R-:W-:Y:S01]  /*3210*/  FMUL.FTZ R79, R117, -1.4426950216293334961 ;  /* 0xbfb8aa3b754f7820 */ /* 0x000fe20000410000 */
[--C-:B------:R-:W-:Y:S02]  /*3220*/  HADD2.F32 R96, -RZ, R14.reuse.H0_H0 ;  /* 0x2000000eff607230 */ /* 0x100fe40000004100 */
[----:B------:R-:W-:Y:S01]  /*3230*/  HADD2.F32 R95, -RZ, R14.H1_H1 ;  /* 0x3000000eff5f7230 */ /* 0x000fe20000004100 */
[----:B------:R-:W-:Y:S01]  /*3240*/  FMUL.FTZ R93, R115, -1.4426950216293334961 ;  /* 0xbfb8aa3b735d7820 */ /* 0x000fe20000410000 */
[----:B------:R2:W-:Y:S01]  /*3250*/  MUFU.EX2 R77, R80 ;  /* 0x00000050004d7308 */ /* 0x0005e20000000800 */
[----:B0-----:R-:W-:Y:S01]  /*3260*/  FADD.FTZ R75, R27, 1 ;  /* 0x3f8000001b4b7421 */ /* 0x001fe20000010000 */
[--C-:B------:R-:W-:Y:S01]  /*3270*/  HADD2.F32 R27, -RZ, R20.reuse.H0_H0 ;  /* 0x20000014ff1b7230 */ /* 0x100fe20000004100 */
[----:B------:R-:W-:Y:S01]  /*3280*/  FMUL.FTZ R14, R95, -1.4426950216293334961 ;  /* 0xbfb8aa3b5f0e7820 */ /* 0x000fe20000410000 */
[----:B------:R-:W-:-:S02]  /*3290*/  HADD2.F32 R20, -RZ, R20.H1_H1 ;  /* 0x30000014ff147230 */ /* 0x000fc40000004100 */
[----:B------:R-:W-:Y:S02]  /*32a0*/  HADD2.F32 R21, -RZ, R21.H1_H1 ;  /* 0x30000015ff157230 */ /* 0x000fe40000004100 */
[----:B------:R-:W0:Y:S01]  /*32b0*/  MUFU.RCP R123, R75 ;  /* 0x0000004b007b7308 */ /* 0x000e220000001000 */
[----:B--2---:R-:W-:Y:S01]  /*32c0*/  FMUL.FTZ R80, R25, -1.4426950216293334961 ;  /* 0xbfb8aa3b19507820 */ /* 0x004fe20000410000 */
[----:B---3--:R-:W-:Y:S02]  /*32d0*/  HADD2.F32 R103, -RZ, R16.H1_H1 ;  /* 0x30000010ff677230 */ /* 0x008fe40000004100 */
[--C-:B------:R-:W-:Y:S02]  /*32e0*/  HADD2.F32 R106, -RZ, R22.reuse.H0_H0 ;  /* 0x20000016ff6a7230 */ /* 0x100fe40000004100 */
[----:B------:R-:W-:Y:S02]  /*32f0*/  HADD2.F32 R22, -RZ, R22.H1_H1 ;  /* 0x30000016ff167230 */ /* 0x000fe40000004100 */
[----:B------:R2:W3:Y:S01]  /*3300*/  MUFU.EX2 R81, R24 ;  /* 0x0000001800517308 */ /* 0x0004e20000000800 */
[----:B------:R-:W-:-:S02]  /*3310*/  HADD2.F32 R101, -RZ, R17.H0_H0 ;  /* 0x20000011ff657230 */ /* 0x000fc40000004100 */
[----:B------:R-:W-:Y:S02]  /*3320*/  HADD2.F32 R99, -RZ, R17.H1_H1 ;  /* 0x30000011ff637230 */ /* 0x000fe40000004100 */
[----:B------:R-:W-:Y:S02]  /*3330*/  HADD2.F32 R112, -RZ, R23.H0_H0 ;  /* 0x20000017ff707230 */ /* 0x000fe40000004100 */
[----:B------:R-:W-:Y:S01]  /*3340*/  HADD2.F32 R97, -RZ, R18.H0_H0 ;  /* 0x20000012ff617230 */ /* 0x000fe20000004100 */
[----:B------:R3:W3:Y:S01]  /*3350*/  MUFU.EX2 R121, R80 ;  /* 0x0000005000797308 */ /* 0x0006e20000000800 */
[----:B--2---:R-:W-:Y:S01]  /*3360*/  HADD2.F32 R24, -RZ, R12.H1_H1 ;  /* 0x3000000cff187230 */ /* 0x004fe20000004100 */
[----:B-1----:R-:W-:Y:S01]  /*3370*/  FADD.FTZ R12, R76, 1 ;  /* 0x3f8000004c0c7421 */ /* 0x002fe20000010000 */
[----:B------:R-:W-:Y:S01]  /*3380*/  HADD2.F32 R98, -RZ, R18.H1_H1 ;  /* 0x30000012ff627230 */ /* 0x000fe20000004100 */
[----:B0-----:R-:W-:Y:S01]  /*3390*/  FMUL.FTZ R76, R100, R123 ;  /* 0x0000007b644c7220 */ /* 0x001fe20000410000 */
[----:B------:R-:W-:-:S02]  /*33a0*/  HADD2.F32 R105, -RZ, R19.H1_H1 ;  /* 0x30000013ff697230 */ /* 0x000fc40000004100 */
[----:B------:R-:W-:Y:S01]  /*33b0*/  HADD2.F32 R23, -RZ, R23.H1_H1 ;  /* 0x30000017ff177230 */ /* 0x000fe20000004100 */
[----:B------:R0:W1:Y:S01]  /*33c0*/  MUFU.RCP R127, R12 ;  /* 0x0000000c007f7308 */ /* 0x0000620000001000 */
[----:B---3--:R-:W-:Y:S01]  /*33d0*/  HADD2.F32 R80, -RZ, R13.H1_H1 ;  /* 0x3000000dff507230 */ /* 0x008fe20000004100 */
[----:B------:R-:W-:Y:S01]  /*33e0*/  FMUL.FTZ R75, R27, R76 ;  /* 0x0000004c1b4b7220 */ /* 0x000fe20000410000 */
[----:B------:R-:W-:Y:S01]  /*33f0*/  HADD2.F32 R13, -RZ, R8.H0_H0 ;  /* 0x20000008ff0d7230 */ /* 0x000fe20000004100 */
[----:B------:R-:W-:-:S04]  /*3400*/  FADD.FTZ R81, R81, 1 ;  /* 0x3f80000051517421 */ /* 0x000fc80000010000 */
[----:B------:R-:W-:Y:S01]  /*3410*/  FFMA.FTZ R26, R75, R13, R26 ;  /* 0x0000000d4b1a7223 */ /* 0x000fe2000001001a */
[----:B------:R2:W3:Y:S01]  /*3420*/  MUFU.EX2 R113, R78 ;  /* 0x0000004e00717308 */ /* 0x0004e20000000800 */
[----:B------:R-:W-:Y:S02]  /*3430*/  FADD.FTZ R13, R77, 1 ;  /* 0x3f8000004d0d7421 */ /* 0x000fe40000010000 */
[----:B0-----:R-:W-:Y:S02]  /*3440*/  FMUL.FTZ R12, R96, -1.4426950216293334961 ;  /* 0xbfb8aa3b600c7820 */ /* 0x001fe40000410000 */
[----:B------:R-:W-:Y:S02]  /*3450*/  FADD.FTZ R121, R121, 1 ;  /* 0x3f80000079797421 */ /* 0x000fe40000010000 */
[----:B-1----:R-:W-:Y:S01]  /*3460*/  FADD.FTZ R17, -R127, 1 ;  /* 0x3f8000007f117421 */ /* 0x002fe20000010100 */
[----:B------:R0:W1:Y:S01]  /*3470*/  MUFU.RCP R114, R13 ;  /* 0x0000000d00727308 */ /* 0x0000620000001000 */
[----:B--2---:R-:W-:-:S02]  /*3480*/  FMUL.FTZ R78, R24, -1.4426950216293334961 ;  /* 0xbfb8aa3b184e7820 */ /* 0x004fc40000410000 */
[----:B------:R-:W-:-:S05]  /*3490*/  FFMA.FTZ R129, R102, R17, 1 ;  /* 0x3f80000066817423 */ /* 0x000fca0000010011 */
[----:B------:R2:W-:Y:S01]  /*34a0*/  MUFU.EX2 R94, R82 ;  /* 0x00000052005e7308 */ /* 0x0005e20000000800 */
[----:B---3--:R-:W-:Y:S02]  /*34b0*/  FADD.FTZ R113, R113, 1 ;  /* 0x3f80000071717421 */ /* 0x008fe40000010000 */
[----:B0-----:R-:W-:-:S04]  /*34c0*/  FADD.FTZ R13, -R123, 1 ;  /* 0x3f8000007b0d7421 */ /* 0x001fc80000010100 */
[----:B------:R-:W-:Y:S01]  /*34d0*/  FFMA.FTZ R125, R100, R13, 1 ;  /* 0x3f800000647d7423 */ /* 0x000fe2000001000d */
[----:B------:R0:W-:Y:S01]  /*34e0*/  MUFU.EX2 R131, R78 ;  /* 0x0000004e00837308 */ /* 0x0001e20000000800 */
[----:B--2---:R-:W-:-:S07]  /*34f0*/  FMUL.FTZ R82, R92, -1.4426950216293334961 ;  /* 0xbfb8aa3b5c527820 */ /* 0x004fce0000410000 */
[----:B------:R2:W3:Y:S01]  /*3500*/  MUFU.EX2 R135, R82 ;  /* 0x0000005200877308 */ /* 0x0004e20000000800 */
[----:B0-----:R-:W-:-:S04]  /*3510*/  FMUL.FTZ R78, R102, R127 ;  /* 0x0000007f664e7220 */ /* 0x001fc80000410000 */
[----:B------:R-:W-:-:S03]  /*3520*/  FMUL.FTZ R77, R20, R78 ;  /* 0x0000004e144d7220 */ /* 0x000fc60000410000 */
[----:B------:R0:W3:Y:S01]  /*3530*/  MUFU.EX2 R119, R79 ;  /* 0x0000004f00777308 */ /* 0x0000e20000000800 */
[----:B--2---:R-:W-:-:S05]  /*3540*/  HADD2.F32 R82, -RZ, R8.H1_H1 ;  /* 0x30000008ff527230 */ /* 0x004fca0000004100 */
[----:B------:R-:W-:Y:S01]  /*3550*/  FFMA.FTZ R120, R77, R82, R26 ;  /* 0x000000524d787223 */ /* 0x000fe2000001001a */
[----:B------:R-:W-:Y:S01]  /*3560*/  HADD2.F32 R26, -RZ, R16.H0_H0 ;  /* 0x20000010ff1a7230 */ /* 0x000fe20000004100 */
[----:B------:R2:W2:Y:S01]  /*3570*/  MUFU.EX2 R116, R93 ;  /* 0x0000005d00747308 */ /* 0x0004a20000000800 */
[----:B0-----:R-:W-:Y:S01]  /*3580*/  FMUL.FTZ R79, R80, -1.4426950216293334961 ;  /* 0xbfb8aa3b504f7820 */ /* 0x001fe20000410000 */
[----:B------:R-:W-:Y:S01]  /*3590*/  HADD2.F32 R16, -RZ, R9.H1_H1 ;  /* 0x30000009ff107230 */ /* 0x000fe20000004100 */
[----:B-1----:R-:W-:Y:S02]  /*35a0*/  FMUL.FTZ R82, R83, R114 ;  /* 0x0000007253527220 */ /* 0x002fe40000410000 */
[----:B---3--:R-:W-:-:S03]  /*35b0*/  FADD.FTZ R135, R135, 1 ;  /* 0x3f80000087877421 */ /* 0x008fc60000010000 */
[----:B------:R0:W1:Y:S01]  /*35c0*/  MUFU.EX2 R137, R79 ;  /* 0x0000004f00897308 */ /* 0x0000620000000800 */
[----:B------:R-:W-:Y:S01]  /*35d0*/  FADD.FTZ R119, R119, 1 ;  /* 0x3f80000077777421 */ /* 0x000fe20000010000 */
[----:B--2---:R-:W-:-:S06]  /*35e0*/  HADD2.F32 R93, -RZ, R19.H0_H0 ;  /* 0x20000013ff5d7230 */ /* 0x004fcc0000004100 */
[----:B------:R2:W3:Y:S01]  /*35f0*/  MUFU.EX2 R138, R12 ;  /* 0x0000000c008a7308 */ /* 0x0004e20000000800 */
[----:B0-----:R-:W-:Y:S02]  /*3600*/  FMUL.FTZ R79, R104, R82 ;  /* 0x00000052684f7220 */ /* 0x001fe40000410000 */
[----:B------:R-:W-:Y:S02]  /*3610*/  FADD.FTZ R13, R116, 1 ;  /* 0x3f800000740d7421 */ /* 0x000fe40000010000 */
[----:B------:R-:W-:-:S03]  /*3620*/  FFMA.FTZ R120, R79, R122, R120 ;  /* 0x0000007a4f787223 */ /* 0x000fc60000010078 */
[----:B------:R-:W0:Y:S01]  /*3630*/  MUFU.RCP R118, R81 ;  /* 0x0000005100767308 */ /* 0x000e220000001000 */
[----:B--2---:R-:W-:Y:S02]  /*3640*/  FADD.FTZ R12, R94, 1 ;  /* 0x3f8000005e0c7421 */ /* 0x004fe40000010000 */
[----:B-1----:R-:W-:-:S05]  /*3650*/  FADD.FTZ R137, R137, 1 ;  /* 0x3f80000089897421 */ /* 0x002fca0000010000 */
[----:B------:R1:W2:Y:S01]  /*3660*/  MUFU.RCP R122, R12 ;  /* 0x0000000c007a7308 */ /* 0x0002a20000001000 */
[----:B---3--:R-:W-:-:S07]  /*3670*/  FADD.FTZ R138, R138, 1 ;  /* 0x3f8000008a8a7421 */ /* 0x008fce0000010000 */
[----:B------:R-:W-:Y:S01]  /*3680*/  MUFU.RCP R126, R113 ;  /* 0x00000071007e7308 */ /* 0x000fe20000001000 */
[----:B0-----:R-:W-:Y:S02]  /*3690*/  FMUL.FTZ R94, R107, R118 ;  /* 0x000000766b5e7220 */ /* 0x001fe40000410000 */
[----:B-1----:R-:W-:Y:S02]  /*36a0*/  FADD.FTZ R12, -R114, 1 ;  /* 0x3f800000720c7421 */ /* 0x002fe40000010100 */
[----:B------:R-:W-:Y:S02]  /*36b0*/  FMUL.FTZ R81, R21, R94 ;  /* 0x0000005e15517220 */ /* 0x000fe40000410000 */
[----:B------:R-:W-:Y:S01]  /*36c0*/  FFMA.FTZ R116, R83, R12, 1 ;  /* 0x3f80000053747423 */ /* 0x000fe2000001000c */
[----:B------:R-:W-:Y:S01]  /*36d0*/  MUFU.RCP R130, R13 ;  /* 0x0000000d00827308 */ /* 0x000fe20000001000 */
[----:B--2---:R-:W-:Y:S02]  /*36e0*/  FMUL.FTZ R100, R109, R122 ;  /* 0x0000007a6d647220 */ /* 0x004fe40000410000 */
[----:B------:R-:W-:-:S02]  /*36f0*/  FFMA.FTZ R120, R81, R16, R120 ;  /* 0x0000001051787223 */ /* 0x000fc40000010078 */
[----:B------:R-:W-:-:S03]  /*3700*/  FADD.FTZ R12, -R118, 1 ;  /* 0x3f800000760c7421 */ /* 0x000fc60000010100 */
[----:B------:R0:W1:Y:S08]  /*3710*/  MUFU.EX2 R139, R14 ;  /* 0x0000000e008b7308 */ /* 0x0000700000000800 */
[----:B------:R-:W2:Y:S01]  /*3720*/  MUFU.RCP R134, R119 ;  /* 0x0000007700867308 */ /* 0x000ea20000001000 */
[----:B0-----:R-:W-:-:S07]  /*3730*/  HADD2.F32 R14, -RZ, R10.H0_H0 ;  /* 0x2000000aff0e7230 */ /* 0x001fce0000004100 */
[----:B------:R-:W-:Y:S01]  /*3740*/  MUFU.RCP R136, R121 ;  /* 0x0000007900887308 */ /* 0x000fe20000001000 */
[----:B-1----:R-:W-:-:S07]  /*3750*/  FADD.FTZ R139, R139, 1 ;  /* 0x3f8000008b8b7421 */ /* 0x002fce0000010000 */
[----:B------:R-:W-:Y:S08]  /*3760*/  MUFU.RCP R135, R135 ;  /* 0x0000008700877308 */ /* 0x000ff00000001000 */
[----:B------:R-:W-:Y:S01]  /*3770*/  MUFU.RCP R137, R137 ;  /* 0x0000008900897308 */ /* 0x000fe20000001000 */
[----:B----4-:R0:W-:Y:S04]  /*3780*/  STS.128 [R36.X16], R84 ;  /* 0x0000005424007388 */ /* 0x0101e8000000cc00 */
[----:B-----5:R1:W-:Y:S01]  /*3790*/  STS.128 [R36.X16+0x200], R88 ;  /* 0x0002005824007388 */ /* 0x0203e2000000cc00 */
[----:B------:R-:W-:-:S06]  /*37a0*/  NOP ;  /* 0x0000000000007918 */ /* 0x000fcc0000000000 */
[----:B------:R-:W3:Y:S01]  /*37b0*/  LDS.128 R16, [R57.X16] ;  /* 0x0000000039107984 */ /* 0x000ee2000000cc00 */
[----:B0-----:R-:W-:Y:S01]  /*37c0*/  FMUL.FTZ R85, R106, R100 ;  /* 0x000000646a557220 */ /* 0x001fe20000410000 */
[----:B------:R-:W-:Y:S01]  /*37d0*/  HADD2.F32 R87, -RZ, R10.H1_H1 ;  /* 0x3000000aff577230 */ /* 0x000fe20000004100 */
[----:B------:R-:W-:Y:S01]  /*37e0*/  FMUL.FTZ R84, R111, R126 ;  /* 0x0000007e6f547220 */ /* 0x000fe20000410000 */
[--C-:B------:R-:W-:Y:S01]  /*37f0*/  HADD2.F32 R86, -RZ, R15.reuse.H1_H1 ;  /* 0x3000000fff567230 */ /* 0x100fe20000004100 */
[----:B------:R-:W-:Y:S01]  /*3800*/  FFMA.FTZ R14, R85, R14, R120 ;  /* 0x0000000e550e7223 */ /* 0x000fe20000010078 */
[----:B-1----:R-:W-:Y:S01]  /*3810*/  HADD2.F32 R90, -RZ, R15.H0_H0 ;  /* 0x2000000fff5a7230 */ /* 0x002fe20000004100 */
[----:B------:R-:W-:Y:S02]  /*3820*/  FMUL.FTZ R83, R22, R84 ;  /* 0x0000005416537220 */ /* 0x000fe40000410000 */
[----:B------:R-:W-:Y:S02]  /*3830*/  FMUL.FTZ R88, R115, R130 ;  /* 0x0000008273587220 */ /* 0x000fe40000410000 */
[----:B------:R-:W-:Y:S01]  /*3840*/  FFMA.FTZ R102, R83, R87, R14 ;  /* 0x0000005753667223 */ /* 0x000fe2000001000e */
[----:B------:R-:W-:Y:S01]  /*3850*/  HADD2.F32 R87, -RZ, R11.H0_H0 ;  /* 0x2000000bff577230 */ /* 0x000fe20000004100 */
[----:B------:R-:W-:-:S02]  /*3860*/  FMUL.FTZ R89, R112, R88 ;  /* 0x0000005870597220 */ /* 0x000fc40000410000 */
[----:B------:R-:W-:Y:S02]  /*3870*/  FFMA.FTZ R120, R107, R12, 1 ;  /* 0x3f8000006b787423 */ /* 0x000fe4000001000c */
[----:B------:R-:W-:Y:S02]  /*3880*/  FMUL.FTZ R13, R90, -1.4426950216293334961 ;  /* 0xbfb8aa3b5a0d7820 */ /* 0x000fe40000410000 */
[----:B------:R-:W-:Y:S02]  /*3890*/  FADD.FTZ R12, -R122, 1 ;  /* 0x3f8000007a0c7421 */ /* 0x000fe40000010100 */
[----:B------:R-:W-:Y:S01]  /*38a0*/  FADD.FTZ R14, -R126, 1 ;  /* 0x3f8000007e0e7421 */ /* 0x000fe20000010100 */
[----:B------:R0:W1:Y:S01]  /*38b0*/  MUFU.EX2 R140, R13 ;  /* 0x0000000d008c7308 */ /* 0x0000620000000800 */
[----:B------:R-:W-:Y:S02]  /*38c0*/  FFMA.FTZ R142, R89, R87, R102 ;  /* 0x00000057598e7223 */ /* 0x000fe40000010066 */
[----:B--2---:R-:W-:-:S02]  /*38d0*/  FMUL.FTZ R102, R117, R134 ;  /* 0x0000008675667220 */ /* 0x004fc40000410000 */
[----:B------:R-:W-:Y:S02]  /*38e0*/  FFMA.FTZ R124, R109, R12, 1 ;  /* 0x3f8000006d7c7423 */ /* 0x000fe4000001000c */
[----:B------:R-:W-:Y:S02]  /*38f0*/  FFMA.FTZ R128, R111, R14, 1 ;  /* 0x3f8000006f807423 */ /* 0x000fe4000001000e */
[----:B------:R-:W-:Y:S01]  /*3900*/  FMUL.FTZ R15, R86, -1.4426950216293334961 ;  /* 0xbfb8aa3b560f7820 */ /* 0x000fe20000410000 */
[----:B0-----:R-:W-:Y:S01]  /*3910*/  HADD2.F32 R13, -RZ, R11.H1_H1 ;  /* 0x3000000bff0d7230 */ /* 0x001fe20000004100 */
[----:B------:R-:W-:Y:S02]  /*3920*/  FADD.FTZ R12, -R130, 1 ;  /* 0x3f800000820c7421 */ /* 0x000fe40000010100 */
[----:B------:R-:W-:Y:S01]  /*3930*/  FADD.FTZ R14, -R134, 1 ;  /* 0x3f800000860e7421 */ /* 0x000fe20000010100 */
[----:B------:R0:W2:Y:S01]  /*3940*/  MUFU.EX2 R141, R15 ;  /* 0x0000000f008d7308 */ /* 0x0000a20000000800 */
[----:B------:R-:W-:Y:S01]  /*3950*/  FMUL.FTZ R87, R23, R102 ;  /* 0x0000006617577220 */ /* 0x000fe20000410000 */
[--C-:B---3--:R-:W-:Y:S01]  /*3960*/  HADD2.F32 R121, -RZ, R19.reuse.H1_H1 ;  /* 0x30000013ff797230 */ /* 0x108fe20000004100 */
[----:B------:R-:W-:Y:S01]  /*3970*/  FADD.FTZ R91, R131, 1 ;  /* 0x3f800000835b7421 */ /* 0x000fe20000010000 */
[----:B------:R-:W-:Y:S01]  /*3980*/  HADD2.F32 R119, -RZ, R19.H0_H0 ;  /* 0x20000013ff777230 */ /* 0x000fe20000004100 */
[----:B------:R-:W-:Y:S01]  /*3990*/  FFMA.FTZ R132, R115, R12, 1 ;  /* 0x3f80000073847423 */ /* 0x000fe2000001000c */
[----:B------:R-:W-:Y:S01]  /*39a0*/  HADD2.F32 R115, -RZ, R18.H0_H0 ;  /* 0x20000012ff737230 */ /* 0x000fe20000004100 */
[----:B------:R-:W-:Y:S01]  /*39b0*/  FFMA.FTZ R131, R117, R14, 1 ;  /* 0x3f80000075837423 */ /* 0x000fe2000001000e */
[----:B------:R3:W4:Y:S01]  /*39c0*/  MUFU.RCP R133, R91 ;  /* 0x0000005b00857308 */ /* 0x0007220000001000 */
[----:B------:R-:W-:Y:S01]  /*39d0*/  FFMA.FTZ R142, R87, R13, R142 ;  /* 0x0000000d578e7223 */ /* 0x000fe2000001008e */
[----:B------:R-:W-:Y:S01]  /*39e0*/  HADD2.F32 R107, -RZ, R16.H0_H0 ;  /* 0x20000010ff6b7230 */ /* 0x000fe20000004100 */
[----:B0-----:R-:W0:Y:S01]  /*39f0*/  LDS.128 R12, [R57.X16+0x10] ;  /* 0x00001000390c7984 */ /* 0x001e22000000cc00 */
[----:B------:R-:W-:Y:S01]  /*3a00*/  FMUL.FTZ R19, R106, R115 ;  /* 0x000000736a137220 */ /* 0x000fe20000410000 */
[--C-:B------:R-:W-:Y:S01]  /*3a10*/  HADD2.F32 R111, -RZ, R17.reuse.H0_H0 ;  /* 0x20000011ff6f7230 */ /* 0x100fe20000004100 */
[----:B------:R-:W-:Y:S01]  /*3a20*/  FMUL.FTZ R23, R23, R121 ;  /* 0x0000007917177220 */ /* 0x000fe20000410000 */
[----:B------:R-:W-:Y:S01]  /*3a30*/  HADD2.F32 R117, -RZ, R18.H1_H1 ;  /* 0x30000012ff757230 */ /* 0x000fe20000004100 */
[----:B------:R-:W-:Y:S01]  /*3a40*/  FMUL.FTZ R19, R122, R19 ;  /* 0x000000137a137220 */ /* 0x000fe20000410000 */
[----:B------:R-:W-:Y:S01]  /*3a50*/  HADD2.F32 R113, -RZ, R17.H1_H1 ;  /* 0x30000011ff717230 */ /* 0x000fe20000004100 */
[----:B------:R-:W-:Y:S01]  /*3a60*/  FMUL.FTZ R134, R134, R23 ;  /* 0x0000001786867220 */ /* 0x000fe20000410000 */
[----:B------:R-:W-:Y:S01]  /*3a70*/  HADD2.F32 R109, -RZ, R16.H1_H1 ;  /* 0x30000010ff6d7230 */ /* 0x000fe20000004100 */
[----:B------:R-:W-:-:S02]  /*3a80*/  FMUL.FTZ R16, R27, R107 ;  /* 0x0000006b1b107220 */ /* 0x000fc40000410000 */
[----:B-1----:R-:W-:Y:S02]  /*3a90*/  FADD.FTZ R140, R140, 1 ;  /* 0x3f8000008c8c7421 */ /* 0x002fe40000010000 */
[----:B--2---:R-:W-:Y:S02]  /*3aa0*/  FADD.FTZ R141, R141, 1 ;  /* 0x3f8000008d8d7421 */ /* 0x004fe40000010000 */
[----:B------:R-:W-:Y:S02]  /*3ab0*/  FMUL.FTZ R17, R104, R111 ;  /* 0x0000006f68117220 */ /* 0x000fe40000410000 */
[----:B------:R-:W-:Y:S02]  /*3ac0*/  FMUL.FTZ R27, R22, R117 ;  /* 0x00000075161b7220 */ /* 0x000fe40000410000 */
[----:B------:R-:W-:Y:S01]  /*3ad0*/  FMUL.FTZ R21, R21, R113 ;  /* 0x0000007115157220 */ /* 0x000fe20000410000 */
[----:B------:R-:W-:Y:S01]  /*3ae0*/  MUFU.RCP R141, R141 ;  /* 0x0000008d008d7308 */ /* 0x000fe20000001000 */
[----:B------:R-:W-:-:S02]  /*3af0*/  FMUL.FTZ R19, R19, R124 ;  /* 0x0000007c13137220 */ /* 0x000fc40000410000 */
[----:B------:R-:W-:Y:S02]  /*3b00*/  FMUL.FTZ R134, R134, R131 ;  /* 0x0000008386867220 */ /* 0x000fe40000410000 */
[----:B------:R-:W-:Y:S02]  /*3b10*/  FMUL.FTZ R20, R20, R109 ;  /* 0x0000006d14147220 */ /* 0x000fe40000410000 */
[----:B------:R-:W-:Y:S01]  /*3b20*/  FMUL.FTZ R17, R114, R17 ;  /* 0x0000001172117220 */ /* 0x000fe20000410000 */
[----:B------:R-:W1:Y:S01]  /*3b30*/  MUFU.RCP R124, R139 ;  /* 0x0000008b007c7308 */ /* 0x000e620000001000 */
[----:B---3--:R-:W-:Y:S02]  /*3b40*/  FMUL.FTZ R91, R112, R119 ;  /* 0x00000077705b7220 */ /* 0x008fe40000410000 */
[----:B------:R-:W-:Y:S02]  /*3b50*/  FMUL.FTZ R27, R126, R27 ;  /* 0x0000001b7e1b7220 */ /* 0x000fe40000410000 */
[----:B------:R-:W-:-:S02]  /*3b60*/  FMUL.FTZ R21, R118, R21 ;  /* 0x0000001576157220 */ /* 0x000fc40000410000 */
[----:B------:R-:W-:Y:S01]  /*3b70*/  FMUL.FTZ R20, R127, R20 ;  /* 0x000000147f147220 */ /* 0x000fe20000410000 */
[----:B------:R-:W2:Y:S01]  /*3b80*/  MUFU.RCP R131, R140 ;  /* 0x0000008c00837308 */ /* 0x000ea20000001000 */
[----:B------:R-:W-:Y:S02]  /*3b90*/  FMUL.FTZ R16, R123, R16 ;  /* 0x000000107b107220 */ /* 0x000fe40000410000 */
[----:B------:R-:W-:Y:S01]  /*3ba0*/  FMUL.FTZ R91, R130, R91 ;  /* 0x0000005b825b7220 */ /* 0x000fe20000410000 */
[--C-:B0-----:R-:W-:Y:S01]  /*3bb0*/  HADD2.F32 R112, -RZ, R12.reuse.H1_H1 ;  /* 0x3000000cff707230 */ /* 0x101fe20000004100 */
[----:B------:R-:W-:Y:S01]  /*3bc0*/  FMUL.FTZ R17, R17, R116 ;  /* 0x0000007411117220 */ /* 0x000fe20000410000 */
[--C-:B------:R-:W-:Y:S01]  /*3bd0*/  HADD2.F32 R114, -RZ, R13.reuse.H0_H0 ;  /* 0x2000000dff727230 */ /* 0x100fe20000004100 */
[----:B------:R-:W-:Y:S01]  /*3be0*/  FMUL.FTZ R22, R27, R128 ;  /* 0x000000801b167220 */ /* 0x000fe20000410000 */
[----:B------:R-:W0:Y:S01]  /*3bf0*/  MUFU.RCP R127, R138 ;  /* 0x0000008a007f7308 */ /* 0x000e220000001000 */
[----:B------:R-:W-:Y:S01]  /*3c00*/  HADD2.F32 R104, -RZ, R12.H0_H0 ;  /* 0x2000000cff687230 */ /* 0x000fe20000004100 */
[----:B------:R-:W-:Y:S01]  /*3c10*/  FMUL.FTZ R120, R21, R120 ;  /* 0x0000007815787220 */ /* 0x000fe20000410000 */
[----:B------:R-:W-:Y:S01]  /*3c20*/  HADD2.F32 R116, -RZ, R13.H1_H1 ;  /* 0x3000000dff747230 */ /* 0x000fe20000004100 */
[----:B------:R-:W-:Y:S01]  /*3c30*/  FADD.FTZ R12, -R136, 1 ;  /* 0x3f800000880c7421 */ /* 0x000fe20000010100 */
[--C-:B------:R-:W-:Y:S01]  /*3c40*/  HADD2.F32 R118, -RZ, R14.reuse.H0_H0 ;  /* 0x2000000eff767230 */ /* 0x100fe20000004100 */
[----:B------:R-:W-:Y:S01]  /*3c50*/  FADD.FTZ R21, -R135, 1 ;  /* 0x3f80000087157421 */ /* 0x000fe20000010100 */
[----:B------:R-:W-:Y:S01]  /*3c60*/  HADD2.F32 R126, -RZ, R14.H1_H1 ;  /* 0x3000000eff7e7230 */ /* 0x000fe20000004100 */
[----:B------:R-:W-:Y:S01]  /*3c70*/  FMUL.FTZ R14, R103, R112 ;  /* 0x00000070670e7220 */ /* 0x000fe20000410000 */
[--C-:B------:R-:W-:Y:S01]  /*3c80*/  HADD2.F32 R128, -RZ, R15.reuse.H0_H0 ;  /* 0x2000000fff807230 */ /* 0x100fe20000004100 */
[----:B------:R-:W-:Y:S01]  /*3c90*/  FMUL.FTZ R18, R101, R114 ;  /* 0x0000007265127220 */ /* 0x000fe20000410000 */
[----:B------:R-:W-:Y:S01]  /*3ca0*/  HADD2.F32 R130, -RZ, R15.H1_H1 ;  /* 0x3000000fff827230 */ /* 0x000fe20000004100 */
[----:B----4-:R-:W-:Y:S01]  /*3cb0*/  FADD.FTZ R15, -R133, 1 ;  /* 0x3f800000850f7421 */ /* 0x010fe20000010100 */
[----:B------:R-:W-:Y:S01]  /*3cc0*/  F2FP.PACK_AB R22, R22, R19 ;  /* 0x000000131616723e */ /* 0x000fe200000000ff */
[----:B------:R-:W-:-:S02]  /*3cd0*/  FMUL.FTZ R16, R16, R125 ;  /* 0x0000007d10107220 */ /* 0x000fc40000410000 */
[----:B------:R-:W-:Y:S02]  /*3ce0*/  FMUL.FTZ R129, R20, R129 ;  /* 0x0000008114817220 */ /* 0x000fe40000410000 */
[C---:B------:R-:W-:Y:S02]  /*3cf0*/  FFMA.FTZ R12, R25.reuse, R12, 1 ;  /* 0x3f800000190c7423 */ /* 0x040fe4000001000c */
[----:B------:R-:W-:Y:S02]  /*3d00*/  FMUL.FTZ R125, R25, R136 ;  /* 0x00000088197d7220 */ /* 0x000fe40000410000 */
[----:B------:R-:W-:Y:S02]  /*3d10*/  FFMA.FTZ R15, R24, R15, 1 ;  /* 0x3f800000180f7423 */ /* 0x000fe4000001000f */
[----:B------:R-:W-:Y:S02]  /*3d20*/  FMUL.FTZ R14, R133, R14 ;  /* 0x0000000e850e7220 */ /* 0x000fe40000410000 */
[----:B------:R-:W-:-:S02]  /*3d30*/  FADD.FTZ R25, -R137, 1 ;  /* 0x3f80000089197421 */ /* 0x000fc40000010100 */
[----:B------:R-:W-:Y:S02]  /*3d40*/  FMUL.FTZ R20, R99, R116 ;  /* 0x0000007463147220 */ /* 0x000fe40000410000 */
[----:B------:R-:W-:Y:S02]  /*3d50*/  FFMA.FTZ R21, R92, R21, 1 ;  /* 0x3f8000005c157423 */ /* 0x000fe40000010015 */
[----:B------:R-:W-:Y:S02]  /*3d60*/  FMUL.FTZ R18, R135, R18 ;  /* 0x0000001287127220 */ /* 0x000fe40000410000 */
[----:B------:R-:W-:Y:S02]  /*3d70*/  FMUL.FTZ R13, R26, R104 ;  /* 0x000000681a0d7220 */ /* 0x000fe40000410000 */
[----:B------:R-:W-:Y:S02]  /*3d80*/  FMUL.FTZ R106, R24, R133 ;  /* 0x00000085186a7220 */ /* 0x000fe40000410000 */
[----:B------:R-:W-:-:S02]  /*3d90*/  FFMA.FTZ R25, R80, R25, 1 ;  /* 0x3f80000050197423 */ /* 0x000fc40000010019 */
[----:B------:R-:W-:Y:S02]  /*3da0*/  FMUL.FTZ R20, R137, R20 ;  /* 0x0000001489147220 */ /* 0x000fe40000410000 */
[----:B------:R-:W-:Y:S02]  /*3db0*/  FMUL.FTZ R15, R14, R15 ;  /* 0x0000000f0e0f7220 */ /* 0x000fe40000410000 */
[----:B------:R-:W-:Y:S02]  /*3dc0*/  FMUL.FTZ R18, R18, R21 ;  /* 0x0000001512127220 */ /* 0x000fe40000410000 */
[----:B------:R-:W-:Y:S02]  /*3dd0*/  FMUL.FTZ R13, R136, R13 ;  /* 0x0000000d880d7220 */ /* 0x000fe40000410000 */
[----:B-1----:R-:W-:Y:S02]  /*3de0*/  FADD.FTZ R14, -R124, 1 ;  /* 0x3f8000007c0e7421 */ /* 0x002fe40000010100 */
[----:B--2---:R-:W-:-:S02]  /*3df0*/  FADD.FTZ R21, -R131, 1 ;  /* 0x3f80000083157421 */ /* 0x004fc40000010100 */
[----:B------:R-:W-:Y:S02]  /*3e00*/  FMUL.FTZ R24, R93, R128 ;  /* 0x000000805d187220 */ /* 0x000fe40000410000 */
[----:B------:R-:W-:Y:S02]  /*3e10*/  FMUL.FTZ R23, R91, R132 ;  /* 0x000000845b177220 */ /* 0x000fe40000410000 */
[----:B------:R-:W-:Y:S02]  /*3e20*/  FADD.FTZ R91, -R141, 1 ;  /* 0x3f8000008d5b7421 */ /* 0x000fe40000010100 */
[----:B------:R-:W-:Y:S01]  /*3e30*/  FMUL.FTZ R122, R105, R130 ;  /* 0x00000082697a7220 */ /* 0x000fe20000410000 */
[----:B------:R-:W-:Y:S01]  /*3e40*/  F2FP.PACK_AB R23, R134, R23 ;  /* 0x000000178617723e */ /* 0x000fe200000000ff */
[----:B------:R-:W-:Y:S02]  /*3e50*/  FMUL.FTZ R25, R20, R25 ;  /* 0x0000001914197220 */ /* 0x000fe40000410000 */
[----:B------:R-:W-:-:S02]  /*3e60*/  FMUL.FTZ R12, R13, R12 ;  /* 0x0000000c0d0c7220 */ /* 0x000fc40000410000 */
[----:B------:R-:W-:Y:S01]  /*3e70*/  FFMA.FTZ R20, R95, R14, 1 ;  /* 0x3f8000005f147423 */ /* 0x000fe2000001000e */
[----:B------:R-:W-:Y:S01]  /*3e80*/  F2FP.PACK_AB R25, R25, R18 ;  /* 0x000000121919723e */ /* 0x000fe200000000ff */
[----:B------:R-:W-:Y:S02]  /*3e90*/  FFMA.FTZ R27, R90, R21, 1 ;  /* 0x3f8000005a1b7423 */ /* 0x000fe40000010015 */
[----:B------:R-:W-:Y:S02]  /*3ea0*/  FMUL.FTZ R24, R131, R24 ;  /* 0x0000001883187220 */ /* 0x000fe40000410000 */
[----:B0-----:R-:W-:Y:S02]  /*3eb0*/  FADD.FTZ R13, -R127, 1 ;  /* 0x3f8000007f0d7421 */ /* 0x001fe40000010100 */
[----:B------:R-:W-:Y:S02]  /*3ec0*/  FMUL.FTZ R14, R97, R118 ;  /* 0x00000076610e7220 */ /* 0x000fe40000410000 */
[----:B------:R-:W-:-:S02]  /*3ed0*/  FFMA.FTZ R91, R86, R91, 1 ;  /* 0x3f800000565b7423 */ /* 0x000fc4000001005b */
[----:B------:R-:W-:Y:S02]  /*3ee0*/  FMUL.FTZ R21, R98, R126 ;  /* 0x0000007e62157220 */ /* 0x000fe40000410000 */
[----:B------:R-:W-:Y:S02]  /*3ef0*/  FMUL.FTZ R122, R141, R122 ;  /* 0x0000007a8d7a7220 */ /* 0x000fe40000410000 */
[----:B------:R-:W-:Y:S01]  /*3f00*/  FMUL.FTZ R27, R24, R27 ;  /* 0x0000001b181b7220 */ /* 0x000fe20000410000 */
[----:B------:R-:W-:Y:S01]  /*3f10*/  F2FP.PACK_AB R24, R15, R12 ;  /* 0x0000000c0f18723e */ /* 0x000fe200000000ff */
[----:B------:R-:W-:Y:S01]  /*3f20*/  FFMA.FTZ R13, R96, R13, 1 ;  /* 0x3f800000600d7423 */ /* 0x000fe2000001000d */
[----:B------:R-:W-:Y:S01]  /*3f30*/  HADD2.F32 R12, -RZ, R4.H0_H0 ;  /* 0x20000004ff0c7230 */ /* 0x000fe20000004100 */
[----:B------:R-:W-:Y:S02]  /*3f40*/  FMUL.FTZ R14, R127, R14 ;  /* 0x0000000e7f0e7220 */ /* 0x000fe40000410000 */
[----:B------:R-:W-:-:S02]  /*3f50*/  FMUL.FTZ R21, R124, R21 ;  /* 0x000000157c157220 */ /* 0x000fc40000410000 */
[----:B------:R-:W-:Y:S02]  /*3f60*/  FMUL.FTZ R122, R122, R91 ;  /* 0x0000005b7a7a7220 */ /* 0x000fe40000410000 */
[----:B------:R-:W-:Y:S02]  /*3f70*/  FMUL.FTZ R91, R26, R125 ;  /* 0x0000007d1a5b7220 */ /* 0x000fe40000410000 */
[----:B------:R-:W-:Y:S01]  /*3f80*/  FMUL.FTZ R13, R14, R13 ;  /* 0x0000000d0e0d7220 */ /* 0x000fe20000410000 */
[----:B------:R-:W-:Y:S01]  /*3f90*/  F2FP.PACK_AB R27, R122, R27 ;  /* 0x0000001b7a1b723e */ /* 0x000fe200000000ff */
[----:B------:R-:W-:Y:S01]  /*3fa0*/  FMUL.FTZ R14, R21, R20 ;  /* 0x00000014150e7220 */ /* 0x000fe20000410000 */
[----:B------:R-:W-:Y:S01]  /*3fb0*/  F2FP.PACK_AB R20, R129, R16 ;  /* 0x000000108114723e */ /* 0x000fe200000000ff */
[----:B------:R-:W-:Y:S01]  /*3fc0*/  FFMA.FTZ R142, R91, R12, R142 ;  /* 0x0000000c5b8e7223 */ /* 0x000fe2000001008e */
[----:B------:R-:W-:Y:S01]  /*3fd0*/  F2FP.PACK_AB R21, R120, R17 ;  /* 0x000000117815723e */ /* 0x000fe200000000ff */
[----:B------:R-:W-:Y:S01]  /*3fe0*/  BAR.SYNC.DEFER_BLOCKING 0x0 ;  /* 0x0000000000007b1d */ /* 0x000fe20000010000 */
[----:B------:R-:W-:Y:S01]  /*3ff0*/  IMAD R12, R110, c[0x0][0x2e8], RZ ;  /* 0x0000ba006e0c7a24 */ /* 0x000fe200078e02ff */
[----:B------:R-:W-:Y:S01]  /*4000*/  F2FP.PACK_AB R26, R14, R13 ;  /* 0x0000000d0e1a723e */ /* 0x000fe200000000ff */
[----:B------:R-:W-:Y:S01]  /*4010*/  IMAD.WIDE.U32 R122, R53, c[0x0][0x2e8], R2 ;  /* 0x0000ba00357a7a25 */ /* 0x000fe200078e0002 */
[----:B------:R-:W-:-:S03]  /*4020*/  HADD2.F32 R120, -RZ, R4.H1_H1 ;  /* 0x30000004ff787230 */ /* 0x000fc60000004100 */
[----:B------:R-:W-:Y:S02]  /*4030*/  IMAD R17, R53, c[0x0][0x2ec], R12 ;  /* 0x0000bb0035117a24 */ /* 0x000fe400078e020c */
[----:B------:R-:W-:Y:S02]  /*4040*/  FMUL.FTZ R103, R103, R106 ;  /* 0x0000006a67677220 */ /* 0x000fe40000410000 */
[----:B------:R-:W-:Y:S01]  /*4050*/  FMUL.FTZ R92, R92, R135 ;  /* 0x000000875c5c7220 */ /* 0x000fe20000410000 */
[----:B------:R-:W-:Y:S01]  /*4060*/  IADD3 R123, R123, R17, RZ ;  /* 0x000000117b7b7210 */ /* 0x000fe20007ffe0ff */
[----:B------:R-:W-:Y:S02]  /*4070*/  FFMA.FTZ R120, R103, R120, R142 ;  /* 0x0000007867787223 */ /* 0x000fe4000001008e */
[----:B------:R-:W-:Y:S02]  /*4080*/  FMUL.FTZ R101, R101, R92 ;  /* 0x0000005c65657220 */ /* 0x000fe40000410000 */
[----:B------:R-:W-:-:S02]  /*4090*/  FMUL.FTZ R80, R80, R137 ;  /* 0x0000008950507220 */ /* 0x000fc40000410000 */
[----:B------:R-:W-:Y:S02]  /*40a0*/  FMUL.FTZ R96, R96, R127 ;  /* 0x0000007f60607220 */ /* 0x000fe40000410000 */
[----:B------:R-:W-:Y:S02]  /*40b0*/  FMUL.FTZ R99, R99, R80 ;  /* 0x0000005063637220 */ /* 0x000fe40000410000 */
[----:B------:R-:W-:Y:S01]  /*40c0*/  FMUL.FTZ R97, R97, R96 ;  /* 0x0000006061617220 */ /* 0x000fe20000410000 */
[----:B------:R0:W-:Y:S01]  /*40d0*/  STS.128 [R74.X16], R20 ;  /* 0x000000144a007388 */ /* 0x0001e2000000cc00 */
[----:B------:R-:W-:Y:S02]  /*40e0*/  FMUL.FTZ R90, R90, R131 ;  /* 0x000000835a5a7220 */ /* 0x000fe40000410000 */
[----:B------:R-:W-:Y:S01]  /*40f0*/  FMUL.FTZ R86, R86, R141 ;  /* 0x0000008d56567220 */ /* 0x000fe20000410000 */
[----:B------:R1:W-:Y:S01]  /*4100*/  STS.128 [R74.X16+0x10], R24 ;  /* 0x000010184a007388 */ /* 0x0003e2000000cc00 */
[----:B------:R-:W-:-:S06]  /*4110*/  NOP ;  /* 0x0000000000007918 */ /* 0x000fcc0000000000 */
[----:B------:R-:W2:Y:S01]  /*4120*/  LDS.128 R12, [R36.X16] ;  /* 0x00000000240c7984 */ /* 0x000ea2000000cc00 */
[----:B------:R-:W-:Y:S02]  /*4130*/  FMUL.FTZ R93, R93, R90 ;  /* 0x0000005a5d5d7220 */ /* 0x000fe40000410000 */
[----:B------:R-:W-:Y:S01]  /*4140*/  FMUL.FTZ R105, R105, R86 ;  /* 0x0000005669697220 */ /* 0x000fe20000410000 */
[----:B------:R-:W3:Y:S01]  /*4150*/  LDS.128 R16, [R36.X16+0x200] ;  /* 0x0002000024107984 */ /* 0x000ee2000000cc00 */
[--C-:B0-----:R-:W-:Y:S01]  /*4160*/  HADD2.F32 R20, -RZ, R5.reuse.H0_H0 ;  /* 0x20000005ff147230 */ /* 0x101fe20000004100 */
[----:B------:R-:W-:Y:S01]  /*4170*/  IMAD R21, R55, c[0x0][0x2f0], RZ ;  /* 0x0000bc0037157a24 */ /* 0x000fe200078e02ff */
[----:B------:R-:W-:Y:S02]  /*4180*/  HADD2.F32 R22, -RZ, R5.H1_H1 ;  /* 0x30000005ff167230 */ /* 0x000fe40000004100 */
[----:B------:R-:W-:Y:S01]  /*4190*/  HADD2.F32 R23, -RZ, R6.H0_H0 ;  /* 0x20000006ff177230 */ /* 0x000fe20000004100 */
[----:B------:R-:W-:Y:S01]  /*41a0*/  FFMA.FTZ R120, R101, R20, R120 ;  /* 0x0000001465787223 */ /* 0x000fe20000010078 */
[----:B-1----:R-:W-:Y:S01]  /*41b0*/  HADD2.F32 R24, -RZ, R7.H0_H0 ;  /* 0x20000007ff187230 */ /* 0x002fe20000004100 */
[C---:B------:R-:W-:Y:S01]  /*41c0*/  IMAD R27, R56.reuse, c[0x0][0x2f4], R21 ;  /* 0x0000bd00381b7a24 */ /* 0x040fe200078e0215 */
[----:B------:R-:W-:Y:S01]  /*41d0*/  MOV R26, c[0x0][0x16c] ;  /* 0x00005b00001a7a02 */ /* 0x000fe20000000f00 */
[----:B------:R-:W-:-:S03]  /*41e0*/  IMAD.WIDE.U32 R20, R56, c[0x0][0x2f0], R122 ;  /* 0x0000bc0038147a25 */ /* 0x000fc600078e007a */
[----:B------:R-:W-:Y:S01]  /*41f0*/  ISETP.GE.AND P1, PT, R26, 0x1, PT ;  /* 0x000000011a00780c */ /* 0x000fe20003f26270 */
[----:B------:R-:W-:Y:S01]  /*4200*/  FFMA.FTZ R120, R99, R22, R120 ;  /* 0x0000001663787223 */ /* 0x000fe20000010078 */
[----:B------:R-:W-:Y:S01]  /*4210*/  IADD3 R27, R21, R27, RZ ;  /* 0x0000001b151b7210 */ /* 0x000fe20007ffe0ff */
[----:B------:R-:W-:Y:S01]  /*4220*/  FMUL.FTZ R25, R95, R124 ;  /* 0x0000007c5f197220 */ /* 0x000fe20000410000 */
[----:B------:R-:W-:Y:S01]  /*4230*/  LEA R22, P0, R20, c[0x0][0x338], 0x1 ;  /* 0x0000ce0014167a11 */ /* 0x000fe200078008ff */
[----:B------:R-:W-:Y:S01]  /*4240*/  FFMA.FTZ R120, R97, R23, R120 ;  /* 0x0000001761787223 */ /* 0x000fe20000010078 */
[----:B------:R-:W-:Y:S01]  /*4250*/  HADD2.F32 R21, -RZ, R6.H1_H1 ;  /* 0x30000006ff157230 */ /* 0x000fe20000004100 */
[----:B------:R-:W-:Y:S01]  /*4260*/  FMUL.FTZ R95, R98, R25 ;  /* 0x00000019625f7220 */ /* 0x000fe20000410000 */
[----:B------:R-:W-:Y:S01]  /*4270*/  LEA.HI.X R23, R20, c[0x0][0x33c], R27, 0x1, P0 ;  /* 0x0000cf0014177a11 */ /* 0x000fe200000f0c1b */
[----:B------:R-:W-:Y:S01]  /*4280*/  HADD2.F32 R98, -RZ, R7.H1_H1 ;  /* 0x30000007ff627230 */ /* 0x000fe20000004100 */
[----:B------:R-:W-:Y:S01]  /*4290*/  ISETP.NE.U32.AND P0, PT, RZ, c[0x0][0x270], PT ;  /* 0x00009c00ff007a0c */ /* 0x000fe20003f05070 */
[----:B------:R-:W-:-:S02]  /*42a0*/  FFMA.FTZ R120, R95, R21, R120 ;  /* 0x000000155f787223 */ /* 0x000fc40000010078 */
[----:B------:R-:W-:Y:S01]  /*42b0*/  IMAD.WIDE R20, R37, 0x10, R22 ;  /* 0x0000001025147825 */ /* 0x000fe200078e0216 */
[----:B------:R-:W-:-:S03]  /*42c0*/  ISETP.NE.AND.EX P0, PT, RZ, c[0x0][0x274], PT, P0 ;  /* 0x00009d00ff007a0c */ /* 0x000fc60003f05300 */
[----:B------:R-:W-:Y:S01]  /*42d0*/  FFMA.FTZ R120, R93, R24, R120 ;  /* 0x000000185d787223 */ /* 0x000fe20000010078 */
[----:B--2---:R0:W-:Y:S04]  /*42e0*/  STG.E.128 [R20.64], R12 ;  /* 0x0000000c14007986 */ /* 0x0041e8000c101d04 */
[----:B---3--:R0:W-:Y:S05]  /*42f0*/  STG.E.128 [R20.64+0x200], R16 ;  /* 0x0002001014007986 */ /* 0x0081ea000c101d04 */
        /* <DEDUP_REMOVED lines=44> */
.L_x_4083:
[----:B------:R-:W-:Y:S01]  /*45c0*/  BAR.SYNC.DEFER_BLOCKING 0x0 ;  /* 0x0000000000007b1d */ /* 0x000fe20000010000 */
[----:B------:R-:W-:Y:S01]  /*45d0*/  HFMA2.MMA R135, -RZ, RZ, 0, 0 ;  /* 0x00000000ff877435 */ /* 0x000fe200000001ff */
[----:B0-----:R-:W-:Y:S01]  /*45e0*/  FFMA.FTZ R26, R105, R98, R120 ;  /* 0x00000062691a7223 */ /* 0x001fe20000010078 */
        /* <DEDUP_REMOVED lines=32> */
[----:B------:R-:W-:Y:S02]  /*47f0*/  IADD3 R116, R0, -0x1, RZ ;  /* 0xffffffff00747810 */ /* 0x000fe40007ffe0ff */
[----:B------:R-:W-:Y:S02]  /*4800*/  MOV R139, RZ ;  /* 0x000000ff008b7202 */ /* 0x000fe40000000f00 */
[----:B------:R-:W-:Y:S02]  /*4810*/  LEA.HI R12, R116, R116, RZ, 0x1 ;  /* 0x00000074740c7211 */ /* 0x000fe400078f08ff */
[----:B------:R-:W-:Y:S02]  /*4820*/  MOV R135, RZ ;  /* 0x000000ff00877202 */ /* 0x000fe40000000f00 */
[----:B------:R-:W-:-:S02]  /*4830*/  LOP3.LUT R13, R12, 0xfffffe, RZ, 0xc0, !PT ;  /* 0x00fffffe0c0d7812 */ /* 0x000fc400078ec0ff */
[----:B------:R-:W-:Y:S02]  /*4840*/  MOV R137, RZ ;  /* 0x000000ff00897202 */ /* 0x000fe40000000f00 */
[----:B------:R-:W-:Y:S02]  /*4850*/  IADD3 R116, R116, -R13, RZ ;  /* 0x8000000d74747210 */ /* 0x000fe40007ffe0ff */
[----:B------:R-:W-:Y:S02]  /*4860*/  MOV R114, RZ ;  /* 0x000000ff00727202 */ /* 0x000fe40000000f00 */
.L_x_4132:
        /* <DEDUP_REMOVED lines=22> */
[----:B------:R-:W-:Y:S01]  /*49d0*/  ISETP.NE.AND P1, PT, R48, RZ, PT ;  /* 0x000000ff3000720c */ /* 0x000fe20003f25270 */
[----:B------:R-:W-:Y:S01]  /*49e0*/  IMAD.WIDE.U32 R24, R56, c[0x0][0x198], RZ ;  /* 0x0000660038187a25 */ /* 0x000fe200078e00ff */
[----:B------:R-:W-:-:S03]  /*49f0*/  LOP3.LUT P0, RZ, R48, 0x1f, RZ, 0xc0, !PT ;  /* 0x0000001f30ff7812 */ /* 0x000fc6000780c0ff */
[----:B------:R-:W-:Y:S01]  /*4a00*/  IMAD R141, R56, c[0x0][0x19c], R141 ;  /* 0x00006700388d7a24 */ /* 0x000fe200078e028d */
[----:B------:R-:W-:Y:S01]  /*4a10*/  ISETP.LT.OR P0, PT, R0, 0x2, P0 ;  /* 0x000000020000780c */ /* 0x000fe20000701670 */
[----:B------:R-:W-:-:S03]  /*4a20*/  IMAD R118, R118, c[0x0][0x1a0], RZ ;  /* 0x0000680076767a24 */ /* 0x000fc600078e02ff */
[----:B------:R-:W-:Y:S01]  /*4a30*/  IADD3 R25, R25, R141, RZ ;  /* 0x0000008d19197210 */ /* 0x000fe20007ffe0ff */
[----:B------:R-:W-:-:S04]  /*4a40*/  IMAD R141, R139, c[0x0][0x1a4], R118 ;  /* 0x000069008b8d7a24 */ /* 0x000fc800078e0276 */
[----:B0-----:R-:W-:-:S05]  /*4a50*/  IMAD.WIDE.U32 R14, R139, c[0x0][0x1a0], R24 ;  /* 0x000068008b0e7a25 */ /* 0x001fca00078e0018 */
[----:B-1----:R-:W-:Y:S02]  /*4a60*/  IADD3 R13, R15, R141, RZ ;  /* 0x0000008d0f0d7210 */ /* 0x002fe40007ffe0ff */
[----:B------:R-:W-:-:S04]  /*4a70*/  LEA R12, P2, R14, c[0x0][0x228], 0x2 ;  /* 0x00008a000e0c7a11 */ /* 0x000fc800078410ff */
[----:B------:R-:W-:Y:S02]  /*4a80*/  LEA.HI.X R13, R14, c[0x0][0x22c], R13, 0x2, P2 ;  /* 0x00008b000e0d7a11 */ /* 0x000fe400010f140d */
[----:B------:R-:W-:Y:S02]  /*4a90*/  IADD3 R14, R48, 0x200, RZ ;  /* 0x00000200300e7810 */ /* 0x000fe40007ffe0ff */
[----:B------:R-:W-:Y:S01]  /*4aa0*/  @!P1 LEA R14, R116, R139, 0x8 ;  /* 0x0000008b740e9211 */ /* 0x000fe200078e40ff */
[----:B------:R0:W5:Y:S03]  /*4ab0*/  LDG.E R118, [R12.64] ;  /* 0x000000040c767981 */ /* 0x000166000c1e1900 */
[----:B------:R-:W-:Y:S01]  /*4ac0*/  SHF.L.U32 R122, R14, 0x2, RZ ;  /* 0x000000020e7a7819 */ /* 0x000fe200000006ff */
[--C-:B------:R-:W-:Y:S01]  /*4ad0*/  HADD2.F32 R178, -RZ, R8.reuse.H0_H0 ;  /* 0x20000008ffb27230 */ /* 0x100fe20000004100 */
[----:B------:R-:W-:Y:S01]  /*4ae0*/  @!P0 IADD3 R24, R0, -0x2, RZ ;  /* 0xfffffffe00188810 */ /* 0x000fe20007ffe0ff */
[----:B------:R-:W-:Y:S01]  /*4af0*/  HADD2.F32 R167, -RZ, R8.H1_H1 ;  /* 0x30000008ffa77230 */ /* 0x000fe20000004100 */
[----:B------:R-:W-:Y:S01]  /*4b00*/  HFMA2.MMA R25, -RZ, RZ, 0, 0 ;  /* 0x00000000ff197435 */ /* 0x000fe200000001ff */
[----:B------:R-:W-:Y:S01]  /*4b10*/  HADD2.F32 R176, -RZ, R9.H0_H0 ;  /* 0x20000009ffb07230 */ /* 0x000fe20000004100 */
[----:B------:R-:W-:-:S02]  /*4b20*/  FMUL.FTZ R178, R178, R73 ;  /* 0x00000049b2b27220 */ /* 0x000fc40000410000 */
[----:B------:R-:W-:Y:S02]  /*4b30*/  FMUL.FTZ R167, R167, R72 ;  /* 0x00000048a7a77220 */ /* 0x000fe40000410000 */
[----:B------:R-:W-:Y:S01]  /*4b40*/  @!P0 IMAD R141, R24, c[0x0][0x16c], R139 ;  /* 0x00005b00188d8a24 */ /* 0x000fe200078e028b */
[----:B------:R-:W-:Y:S01]  /*4b50*/  HADD2.F32 R169, -RZ, R9.H1_H1 ;  /* 0x30000009ffa97230 */ /* 0x000fe20000004100 */
[----:B------:R-:W-:Y:S01]  /*4b60*/  MOV R24, 0x3f800000 ;  /* 0x3f80000000187802 */ /* 0x000fe20000000f00 */
[----:B------:R-:W-:Y:S02]  /*4b70*/  FMUL.FTZ R176, R176, R71 ;  /* 0x00000047b0b07220 */ /* 0x000fe40000410000 */
[----:B------:R-:W-:Y:S01]  /*4b80*/  @!P0 IMAD.WIDE R140, R141, 0x8, R32 ;  /* 0x000000088d8c8825 */ /* 0x000fe200078e0220 */
        /* <DEDUP_REMOVED lines=9> */
[----:B------:R-:W-:Y:S02]  /*4c20*/  FMUL.FTZ R177, R177, R66 ;  /* 0x00000042b1b17220 */ /* 0x000fe40000410000 */
[----:B------:R-:W-:Y:S01]  /*4c30*/  FMUL.FTZ R179, R126, R65 ;  /* 0x000000417eb37220 */ /* 0x000fe20000410000 */
[----:B------:R-:W-:Y:S02]  /*4c40*/  HADD2.F32 R181, -RZ, R4.H1_H1 ;  /* 0x30000004ffb57230 */ /* 0x000fe40000004100 */
[----:B------:R-:W-:-:S03]  /*4c50*/  HADD2.F32 R138, -RZ, R5.H0_H0 ;  /* 0x20000005ff8a7230 */ /* 0x000fc60000004100 */
[----:B------:R-:W-:Y:S02]  /*4c60*/  FMUL.FTZ R181, R181, R64 ;  /* 0x00000040b5b57220 */ /* 0x000fe40000410000 */
[----:B------:R-:W-:Y:S01]  /*4c70*/  FMUL.FTZ R183, R138, R63 ;  /* 0x0000003f8ab77220 */ /* 0x000fe20000410000 */
[----:B------:R-:W-:Y:S02]  /*4c80*/  HADD2.F32 R185, -RZ, R5.H1_H1 ;  /* 0x30000005ffb97230 */ /* 0x000fe40000004100 */
        /* <DEDUP_REMOVED lines=8> */
[----:B--2---:R-:W-:Y:S01]  /*4d10*/  FMUL.FTZ R142, R112, 1.4426950216293334961 ;  /* 0x3fb8aa3b708e7820 */ /* 0x004fe20000410000 */
[----:B---3--:R-:W-:Y:S03]  /*4d20*/  STS.128 [R36.X16], R16 ;  /* 0x0000001024007388 */ /* 0x008fe6000000cc00 */
[----:B------:R-:W-:Y:S01]  /*4d30*/  FMUL.FTZ R165, R142, R73 ;  /* 0x000000498ea57220 */ /* 0x000fe20000410000 */
[----:B----4-:R1:W-:Y:S01]  /*4d40*/  STS.128 [R36.X16+0x200], R20 ;  /* 0x0002001424007388 */ /* 0x0103e2000000cc00 */
[----:B------:R-:W-:-:S06]  /*4d50*/  NOP ;  /* 0x0000000000007918 */ /* 0x000fcc0000000000 */
[----:B0-----:R-:W0:Y:S01]  /*4d60*/  LDS.128 R12, [R57.X16] ;  /* 0x00000000390c7984 */ /* 0x001e22000000cc00 */
[----:B------:R-:W2:Y:S01]  /*4d70*/  MUFU.EX2 R165, R165 ;  /* 0x000000a500a57308 */ /* 0x000ea20000000800 */
[C---:B------:R-:W-:Y:S02]  /*4d80*/  FMUL.FTZ R120, R142.reuse, R72 ;  /* 0x000000488e787220 */ /* 0x040fe40000410000 */
[----:B------:R-:W3:Y:S01]  /*4d90*/  LDS.128 R16, [R57.X16+0x10] ;  /* 0x0000100039107984 */ /* 0x000ee2000000cc00 */
[----:B-1----:R-:W-:-:S04]  /*4da0*/  FMUL.FTZ R23, R142, R71 ;  /* 0x000000478e177220 */ /* 0x002fc80000410000 */
[----:B------:R-:W1:Y:S01]  /*4db0*/  MUFU.EX2 R120, R120 ;  /* 0x0000007800787308 */ /* 0x000e620000000800 */
[C---:B------:R-:W-:Y:S01]  /*4dc0*/  FMUL.FTZ R22, R142.reuse, R70 ;  /* 0x000000468e167220 */ /* 0x040fe20000410000 */
[----:B--2---:R2:W-:Y:S04]  /*4dd0*/  STS [R122+0x1d10], R165 ;  /* 0x001d10a57a007388 */ /* 0x0045e80000000800 */
[----:B------:R-:W-:Y:S01]  /*4de0*/  BAR.SYNC.DEFER_BLOCKING 0x0 ;  /* 0x0000000000007b1d */ /* 0x000fe20000010000 */
[----:B------:R-:W-:-:S05]  /*4df0*/  FMUL.FTZ R21, R142, R69 ;  /* 0x000000458e157220 */ /* 0x000fca0000410000 */
[----:B------:R-:W4:Y:S01]  /*4e00*/  MUFU.EX2 R23, R23 ;  /* 0x0000001700177308 */ /* 0x000f220000000800 */
[----:B------:R-:W-:-:S07]  /*4e10*/  FMUL.FTZ R20, R142, R68 ;  /* 0x000000448e147220 */ /* 0x000fce0000410000 */
[----:B------:R-:W3:Y:S01]  /*4e20*/  MUFU.EX2 R22, R22 ;  /* 0x0000001600167308 */ /* 0x000ee20000000800 */
[----:B--2---:R-:W-:Y:S01]  /*4e30*/  FMUL.FTZ R122, R142, R67 ;  /* 0x000000438e7a7220 */ /* 0x004fe20000410000 */
[----:B0-----:R-:W-:-:S06]  /*4e40*/  HADD2.F32 R166, -RZ, R14.H0_H0 ;  /* 0x2000000effa67230 */ /* 0x001fcc0000004100 */
[----:B------:R-:W0:Y:S01]  /*4e50*/  MUFU.EX2 R21, R21 ;  /* 0x0000001500157308 */ /* 0x000e220000000800 */
[----:B------:R-:W-:Y:S01]  /*4e60*/  HADD2.F32 R170, -RZ, R14.H1_H1 ;  /* 0x3000000effaa7230 */ /* 0x000fe20000004100 */
[----:B-1----:R-:W-:Y:S01]  /*4e70*/  FMUL.FTZ R14, R165, R120 ;  /* 0x00000078a50e7220 */ /* 0x002fe20000410000 */
[--C-:B------:R-:W-:Y:S01]  /*4e80*/  HADD2.F32 R154, -RZ, R12.reuse.H0_H0 ;  /* 0x2000000cff9a7230 */ /* 0x100fe20000004100 */
[----:B------:R-:W-:Y:S01]  /*4e90*/  FMUL.FTZ R136, R142, R66 ;  /* 0x000000428e887220 */ /* 0x000fe20000410000 */
[----:B------:R-:W-:Y:S01]  /*4ea0*/  HADD2.F32 R158, -RZ, R12.H1_H1 ;  /* 0x3000000cff9e7230 */ /* 0x000fe20000004100 */
[----:B------:R-:W-:Y:S01]  /*4eb0*/  FFMA.FTZ R12, R178, R120, R167 ;  /* 0x00000078b20c7223 */ /* 0x000fe200000100a7 */
[--C-:B------:R-:W-:Y:S01]  /*4ec0*/  HADD2.F32 R160, -RZ, R13.reuse.H0_H0 ;  /* 0x2000000dffa07230 */ /* 0x100fe20000004100 */
[----:B------:R-:W1:Y:S01]  /*4ed0*/  MUFU.EX2 R20, R20 ;  /* 0x0000001400147308 */ /* 0x000e620000000800 */
[----:B------:R-:W-:Y:S01]  /*4ee0*/  HADD2.F32 R164, -RZ, R13.H1_H1 ;  /* 0x3000000dffa47230 */ /* 0x000fe20000004100 */
[C---:B----4-:R-:W-:Y:S01]  /*4ef0*/  FMUL.FTZ R13, R23.reuse, R14 ;  /* 0x0000000e170d7220 */ /* 0x050fe20000410000 */
[----:B------:R2:W5:Y:S01]  /*4f00*/  @!P0 LDG.E.64 R24, [R140.64] ;  /* 0x000000048c188981 */ /* 0x000562000c1e1b00 */
[----:B------:R-:W-:-:S02]  /*4f10*/  FFMA.FTZ R12, R23, R12, R176 ;  /* 0x0000000c170c7223 */ /* 0x000fc400000100b0 */
[----:B------:R-:W-:Y:S02]  /*4f20*/  FMUL.FTZ R134, R142, R65 ;  /* 0x000000418e867220 */ /* 0x000fe40000410000 */
[----:B------:R-:W4:Y:S01]  /*4f30*/  MUFU.EX2 R122, R122 ;  /* 0x0000007a007a7308 */ /* 0x000f220000000800 */
[----:B------:R-:W-:Y:S01]  /*4f40*/  ISETP.NE.AND P0, PT, R48, 0x3f, PT ;  /* 0x0000003f3000780c */ /* 0x000fe20003f05270 */
[C---:B---3--:R-:W-:Y:S02]  /*4f50*/  FMUL.FTZ R14, R22.reuse, R13 ;  /* 0x0000000d160e7220 */ /* 0x048fe40000410000 */
[----:B------:R-:W-:Y:S02]  /*4f60*/  FFMA.FTZ R12, R22, R12, R169 ;  /* 0x0000000c160c7223 */ /* 0x000fe400000100a9 */
[----:B------:R-:W-:Y:S02]  /*4f70*/  FMUL.FTZ R132, R142, R64 ;  /* 0x000000408e847220 */ /* 0x000fe40000410000 */
[----:B------:R-:W3:Y:S01]  /*4f80*/  MUFU.EX2 R136, R136 ;  /* 0x0000008800887308 */ /* 0x000ee20000000800 */
[----:B0-----:R-:W-:-:S02]  /*4f90*/  FMUL.FTZ R13, R21, R14 ;  /* 0x0000000e150d7220 */ /* 0x001fc40000410000 */
[----:B------:R-:W-:Y:S02]  /*4fa0*/  FFMA.FTZ R12, R21, R12, R174 ;  /* 0x0000000c150c7223 */ /* 0x000fe400000100ae */
[----:B------:R-:W-:Y:S01]  /*4fb0*/  FMUL.FTZ R130, R142, R63 ;  /* 0x0000003f8e827220 */ /* 0x000fe20000410000 */
[----:B------:R0:W0:Y:S02]  /*4fc0*/  @P0 LDS R193, [R48.X4+0x2514] ;  /* 0x0025140030c10984 */ /* 0x0000240000004800 */
[----:B------:R-:W2:Y:S01]  /*4fd0*/  MUFU.EX2 R134, R134 ;  /* 0x0000008600867308 */ /* 0x000ea20000000800 */
[C---:B-1----:R-:W-:Y:S02]  /*4fe0*/  FMUL.FTZ R13, R20.reuse, R13 ;  /* 0x0000000d140d7220 */ /* 0x042fe40000410000 */
[----:B------:R-:W-:Y:S02]  /*4ff0*/  FFMA.FTZ R12, R20, R12, R173 ;  /* 0x0000000c140c7223 */ /* 0x000fe400000100ad */
[----:B------:R-:W-:-:S03]  /*5000*/  FMUL.FTZ R128, R142, R62 ;  /* 0x0000003e8e807220 */ /* 0x000fc60000410000 */
[----:B------:R-:W1:Y:S01]  /*5010*/  MUFU.EX2 R132, R132 ;  /* 0x0000008400847308 */ /* 0x000e620000000800 */
        /* <DEDUP_REMOVED lines=8> */
[----:B--2---:R-:W-:Y:S01]  /*50a0*/  HADD2.F32 R140, -RZ, R6.H0_H0 ;  /* 0x20000006ff8c7230 */ /* 0x004fe20000004100 */
[C---:B------:R-:W-:Y:S02]  /*50b0*/  FMUL.FTZ R13, R134.reuse, R13 ;  /* 0x0000000d860d7220 */ /* 0x040fe40000410000 */
[----:B------:R-:W-:Y:S02]  /*50c0*/  FFMA.FTZ R12, R134, R12, R179 ;  /* 0x0000000c860c7223 */ /* 0x000fe400000100b3 */
[----:B------:R-:W-:Y:S02]  /*50d0*/  FMUL.FTZ R138, R142, R59 ;  /* 0x0000003b8e8a7220 */ /* 0x000fe40000410000 */
[----:B------:R-:W2:Y:S01]  /*50e0*/  MUFU.EX2 R126, R126 ;  /* 0x0000007e007e7308 */ /* 0x000ea20000000800 */
[----:B-1----:R-:W-:Y:S02]  /*50f0*/  FMUL.FTZ R13, R132, R13 ;  /* 0x0000000d840d7220 */ /* 0x002fe40000410000 */
[----:B------:R-:W-:-:S02]  /*5100*/  FMUL.FTZ R187, R140, R61 ;  /* 0x0000003d8cbb7220 */ /* 0x000fc40000410000 */
[----:B------:R-:W-:-:S03]  /*5110*/  FFMA.FTZ R12, R132, R12, R181 ;  /* 0x0000000c840c7223 */ /* 0x000fc600000100b5 */
[----:B------:R-:W1:Y:S01]  /*5120*/  MUFU.EX2 R124, R124 ;  /* 0x0000007c007c7308 */ /* 0x000e620000000800 */
[----:B------:R-:W-:Y:S02]  /*5130*/  FMUL.FTZ R140, R142, R58 ;  /* 0x0000003a8e8c7220 */ /* 0x000fe40000410000 */
[C---:B----4-:R-:W-:Y:S02]  /*5140*/  FMUL.FTZ R13, R130.reuse, R13 ;  /* 0x0000000d820d7220 */ /* 0x050fe40000410000 */
[----:B------:R-:W-:-:S03]  /*5150*/  FFMA.FTZ R12, R130, R12, R183 ;  /* 0x0000000c820c7223 */ /* 0x000fc600000100b7 */
[----:B------:R-:W4:Y:S01]  /*5160*/  MUFU.EX2 R138, R138 ;  /* 0x0000008a008a7308 */ /* 0x000f220000000800 */
[C---:B---3--:R-:W-:Y:S02]  /*5170*/  FMUL.FTZ R13, R128.reuse, R13 ;  /* 0x0000000d800d7220 */ /* 0x048fe40000410000 */
[----:B------:R-:W-:-:S05]  /*5180*/  FFMA.FTZ R12, R128, R12, R185 ;  /* 0x0000000c800c7223 */ /* 0x000fca00000100b9 */
[----:B------:R-:W3:Y:S01]  /*5190*/  MUFU.EX2 R140, R140 ;  /* 0x0000008c008c7308 */ /* 0x000ee20000000800 */
[C---:B--2---:R-:W-:Y:S02]  /*51a0*/  FMUL.FTZ R13, R126.reuse, R13 ;  /* 0x0000000d7e0d7220 */ /* 0x044fe40000410000 */
[----:B------:R-:W-:Y:S02]  /*51b0*/  FFMA.FTZ R12, R126, R12, R187 ;  /* 0x0000000c7e0c7223 */ /* 0x000fe400000100bb */
[C---:B-1----:R-:W-:Y:S02]  /*51c0*/  FMUL.FTZ R13, R124.reuse, R13 ;  /* 0x0000000d7c0d7220 */ /* 0x042fe40000410000 */
[----:B------:R-:W-:Y:S02]  /*51d0*/  FFMA.FTZ R12, R124, R12, R189 ;  /* 0x0000000c7c0c7223 */ /* 0x000fe400000100bd */
[C---:B----4-:R-:W-:Y:S02]  /*51e0*/  FMUL.FTZ R13, R138.reuse, R13 ;  /* 0x0000000d8a0d7220 */ /* 0x050fe40000410000 */
[----:B------:R-:W-:Y:S01]  /*51f0*/  FFMA.FTZ R14, R138, R12, R191 ;  /* 0x0000000c8a0e7223 */ /* 0x000fe200000100bf */
[----:B------:R-:W-:-:S02]  /*5200*/  HADD2.F32 R172, -RZ, R15.H0_H0 ;  /* 0x2000000fffac7230 */ /* 0x000fc40000004100 */
[----:B------:R-:W-:Y:S01]  /*5210*/  HADD2.F32 R162, -RZ, R15.H1_H1 ;  /* 0x3000000fffa27230 */ /* 0x000fe20000004100 */
[C---:B---3--:R-:W-:Y:S01]  /*5220*/  FMUL.FTZ R12, R140.reuse, R13 ;  /* 0x0000000d8c0c7220 */ /* 0x048fe20000410000 */
[--C-:B------:R-:W-:Y:S01]  /*5230*/  HADD2.F32 R156, -RZ, R16.reuse.H0_H0 ;  /* 0x20000010ff9c7230 */ /* 0x100fe20000004100 */
[----:B------:R-:W-:Y:S01]  /*5240*/  FFMA.FTZ R13, R140, R14, R195 ;  /* 0x0000000e8c0d7223 */ /* 0x000fe200000100c3 */
[----:B------:R-:W-:Y:S02]  /*5250*/  HADD2.F32 R168, -RZ, R16.H1_H1 ;  /* 0x30000010ffa87230 */ /* 0x000fe40000004100 */
[--C-:B------:R-:W-:Y:S02]  /*5260*/  HADD2.F32 R152, -RZ, R17.reuse.H0_H0 ;  /* 0x20000011ff987230 */ /* 0x100fe40000004100 */
[----:B------:R-:W-:Y:S02]  /*5270*/  HADD2.F32 R150, -RZ, R17.H1_H1 ;  /* 0x30000011ff967230 */ /* 0x000fe40000004100 */
[----:B------:R-:W-:-:S02]  /*5280*/  HADD2.F32 R146, -RZ, R18.H0_H0 ;  /* 0x20000012ff927230 */ /* 0x000fc40000004100 */
[----:B------:R-:W-:Y:S02]  /*5290*/  HADD2.F32 R148, -RZ, R18.H1_H1 ;  /* 0x30000012ff947230 */ /* 0x000fe40000004100 */
[--C-:B------:R-:W-:Y:S02]  /*52a0*/  HADD2.F32 R163, -RZ, R19.reuse.H0_H0 ;  /* 0x20000013ffa37230 */ /* 0x100fe40000004100 */
[----:B------:R-:W-:Y:S01]  /*52b0*/  HADD2.F32 R144, -RZ, R19.H1_H1 ;  /* 0x30000013ff907230 */ /* 0x000fe20000004100 */
        /* <DEDUP_REMOVED lines=9> */
.L_x_4086:
[----:B0-----:R-:W-:Y:S05]  /*5350*/  BSYNC B0 ;  /* 0x0000000000007941 */ /* 0x001fea0003800000 */
.L_x_4085:
[----:B------:R-:W-:Y:S01]  /*5360*/  ISETP.GT.U32.AND P0, PT, R48, 0x1f, PT ;  /* 0x0000001f3000780c */ /* 0x000fe20003f04070 */
[----:B------:R0:W-:Y:S01]  /*5370*/  STS.64 [R48.X8+0x1900], R12 ;  /* 0x0019000c30007388 */ /* 0x0001e20000008a00 */
[C---:B-----5:R-:W-:Y:S01]  /*5380*/  FMUL.FTZ R180, R118.reuse, R166 ;  /* 0x000000a676b47220 */ /* 0x060fe20000410000 */
        /* <DEDUP_REMOVED lines=9> */
[C---:B0-----:R-:W-:Y:S02]  /*5420*/  FMUL.FTZ R12, R118.reuse, R168 ;  /* 0x000000a8760c7220 */ /* 0x041fe40000410000 */
[----:B------:R-:W-:-:S02]  /*5430*/  FMUL.FTZ R190, R118, R152 ;  /* 0x0000009876be7220 */ /* 0x000fc40000410000 */
[C---:B------:R-:W-:Y:S02]  /*5440*/  FMUL.FTZ R192, R118.reuse, R150 ;  /* 0x0000009676c07220 */ /* 0x040fe40000410000 */
[C---:B------:R-:W-:Y:S02]  /*5450*/  FMUL.FTZ R194, R118.reuse, R146 ;  /* 0x0000009276c27220 */ /* 0x040fe40000410000 */
[C---:B------:R-:W-:Y:S02]  /*5460*/  FMUL.FTZ R196, R118.reuse, R148 ;  /* 0x0000009476c47220 */ /* 0x040fe40000410000 */
[C---:B------:R-:W-:Y:S02]  /*5470*/  FMUL.FTZ R198, R118.reuse, R163 ;  /* 0x000000a376c67220 */ /* 0x040fe40000410000 */
        /* <DEDUP_REMOVED lines=24> */
.L_x_4140:
        /* <DEDUP_REMOVED lines=24> */
.L_x_4141:
        /* <DEDUP_REMOVED lines=11> */
[----:B-1----:R-:W-:Y:S05]  /*5830*/  CALL.REL.NOINC `($__internal_166_$__cuda_sm70_shflsync_idx_p) ;  /* 0x0000475000007944 */ /* 0x002fea0003c00000 */
.L_x_4091:
[----:B------:R-:W-:Y:S05]  /*5840*/  BRA.CONV ~URZ, `(.L_x_4092) ;  /* 0x000000637f007947 */ /* 0x000fea000b800000 */
[----:B-1----:R-:W-:Y:S01]  /*5850*/  HFMA2.MMA R184, -RZ, RZ, 0, 1.847743988037109375e-06 ;  /* 0x0000001fffb87435 */ /* 0x002fe200000001ff */
[----:B0-----:R-:W-:-:S02]  /*5860*/  MOV R186, R15 ;  /* 0x0000000f00ba7202 */ /* 0x001fc40000000f00 */
[----:B------:R-:W-:Y:S02]  /*5870*/  MOV R199, 0x1f ;  /* 0x0000001f00c77802 */ /* 0x000fe40000000f00 */
[----:B------:R-:W-:Y:S02]  /*5880*/  MOV R201, 0xffffffff ;  /* 0xffffffff00c97802 */ /* 0x000fe40000000f00 */
[----:B------:R-:W-:Y:S02]  /*5890*/  MOV R12, 0x58b0 ;  /* 0x000058b0000c7802 */ /* 0x000fe40000000f00 */
[----:B------:R-:W-:Y:S05]  /*58a0*/  CALL.REL.NOINC `($__internal_166_$__cuda_sm70_shflsync_idx_p) ;  /* 0x000046e000007944 */ /* 0x000fea0003c00000 */
.L_x_4092:
[----:B------:R-:W-:Y:S05]  /*58b0*/  BRA.DIV ~URZ, `(.L_x_4093) ;  /* 0x00003d227f007947 */ /* 0x000fea000b800000 */
[----:B------:R-:W2:Y:S04]  /*58c0*/  SHFL.IDX PT, R24, R24, RZ, 0x1f ;  /* 0x00001fff18187589 */ /* 0x000ea800000e0000 */
[----:B------:R3:W4:Y:S04]  /*58d0*/  SHFL.IDX PT, R13, R25, RZ, 0x1f ;  /* 0x00001fff190d7589 */ /* 0x00072800000e0000 */
[----:B------:R-:W0:Y:S04]  /*58e0*/  SHFL.UP PT, R16, R16, 0x1, RZ ;  /* 0x0420000010107989 */ /* 0x000e2800000e00ff */
[----:B------:R3:W1:Y:S02]  /*58f0*/  SHFL.UP PT, R17, R15, 0x1, RZ ;  /* 0x042000000f117989 */ /* 0x00066400000e00ff */
.L_x_4142:
[----:B---3--:R-:W3:Y:S01]  /*5900*/  LDS.64 R14, [R48.X16+0x1900] ;  /* 0x00190000300e7984 */ /* 0x008ee2000000ca00 */
[----:B--2---:R-:W-:Y:S01]  /*5910*/  MOV R12, R24 ;  /* 0x00000018000c7202 */ /* 0x004fe20000000f00 */
[----:B01--4-:R-:W-:-:S04]  /*5920*/  @P1 FFMA.FTZ R13, R13, R16, R17 ;  /* 0x000000100d0d1223 */ /* 0x013fc80000010011 */
[----:B------:R-:W-:Y:S02]  /*5930*/  @P1 FMUL.FTZ R12, R12, R16 ;  /* 0x000000100c0c1220 */ /* 0x000fe40000410000 */
[C---:B---3--:R-:W-:Y:S02]  /*5940*/  FFMA.FTZ R15, R14.reuse, R13, R15 ;  /* 0x0000000d0e0f7223 */ /* 0x048fe4000001000f */
[----:B------:R-:W-:-:S05]  /*5950*/  FMUL.FTZ R14, R14, R12 ;  /* 0x0000000c0e0e7220 */ /* 0x000fca0000410000 */
[----:B------:R0:W-:Y:S02]  /*5960*/  STS.128 [R48.X16+0x1900], R12 ;  /* 0x0019000c30007388 */ /* 0x0001e4000000cc00 */
.L_x_4088:
[----:B------:R-:W-:Y:S05]  /*5970*/  BSYNC B0 ;  /* 0x0000000000007941 */ /* 0x000fea0003800000 */
.L_x_4087:
        /* <DEDUP_REMOVED lines=70> */
.L_x_4143:
        /* <DEDUP_REMOVED lines=26> */
.L_x_4144:
        /* <DEDUP_REMOVED lines=11> */
.L_x_4095:
[----:B-12---:R-:W-:Y:S05]  /*6030*/  BSYNC B0 ;  /* 0x0000000000007941 */ /* 0x006fea0003800000 */
.L_x_4094:
[----:B------:R-:W-:Y:S01]  /*6040*/  FMUL.FTZ R154, R154, R165 ;  /* 0x000000a59a9a7220 */ /* 0x000fe20000410000 */
[----:B------:R-:W-:Y:S01]  /*6050*/  WARPSYNC 0xffffffff ;  /* 0xffffffff00007948 */ /* 0x000fe20003800000 */
[----:B------:R-:W-:Y:S01]  /*6060*/  FMUL.FTZ R158, R158, R25 ;  /* 0x000000199e9e7220 */ /* 0x000fe20000410000 */
[----:B------:R-:W-:Y:S01]  /*6070*/  BAR.SYNC.DEFER_BLOCKING 0x0 ;  /* 0x0000000000007b1d */ /* 0x000fe20000010000 */
[----:B------:R-:W-:Y:S01]  /*6080*/  FFMA.FTZ R154, R75, R154, RZ ;  /* 0x0000009a4b9a7223 */ /* 0x000fe200000100ff */
[----:B0-----:R-:W-:Y:S01]  /*6090*/  HFMA2.MMA R13, -RZ, RZ, 0, 0 ;  /* 0x00000000ff0d7435 */ /* 0x001fe200000001ff */
[----:B------:R-:W-:Y:S01]  /*60a0*/  FMUL.FTZ R160, R160, R167 ;  /* 0x000000a7a0a07220 */ /* 0x000fe20000410000 */
[----:B------:R-:W-:Y:S01]  /*60b0*/  MOV R12, R48 ;  /* 0x00000030000c7202 */ /* 0x000fe20000000f00 */
[----:B------:R-:W-:Y:S01]  /*60c0*/  FFMA.FTZ R154, R77, R158, R154 ;  /* 0x0000009e4d9a7223 */ /* 0x000fe2000001009a */
[----:B------:R-:W-:Y:S01]  /*60d0*/  IADD3 R195, R39, -c[0x0][0x174], RZ ;  /* 0x80005d0027c37a10 */ /* 0x000fe20007ffe0ff */
[----:B------:R-:W-:Y:S01]  /*60e0*/  FMUL.FTZ R164, R164, R169 ;  /* 0x000000a9a4a47220 */ /* 0x000fe20000410000 */
[----:B------:R-:W-:Y:S01]  /*60f0*/  ISETP.NE.AND P1, PT, R48, RZ, PT ;  /* 0x000000ff3000720c */ /* 0x000fe20003f25270 */
[----:B------:R-:W-:Y:S01]  /*6100*/  FFMA.FTZ R154, R79, R160, R154 ;  /* 0x000000a04f9a7223 */ /* 0x000fe2000001009a */
[--C-:B------:R-:W-:Y:S01]  /*6110*/  HADD2.F32 R158, -RZ, R5.reuse.H0_H0 ;  /* 0x20000005ff9e7230 */ /* 0x100fe20000004100 */
[----:B------:R-:W-:Y:S01]  /*6120*/  FMUL.FTZ R166, R166, R171 ;  /* 0x000000aba6a67220 */ /* 0x000fe20000410000 */
[----:B------:R-:W-:Y:S01]  /*6130*/  HADD2.F32 R160, -RZ, R5.H1_H1 ;  /* 0x30000005ffa07230 */ /* 0x000fe20000004100 */
[----:B------:R-:W-:Y:S01]  /*6140*/  FFMA.FTZ R154, R81, R164, R154 ;  /* 0x000000a4519a7223 */ /* 0x000fe2000001009a */
[----:B------:R-:W-:Y:S01]  /*6150*/  HADD2.F32 R164, -RZ, R6.H0_H0 ;  /* 0x20000006ffa47230 */ /* 0x000fe20000004100 */
[----:B------:R-:W-:Y:S01]  /*6160*/  FMUL.FTZ R170, R170, R173 ;  /* 0x000000adaaaa7220 */ /* 0x000fe20000410000 */
[----:B------:R-:W-:Y:S01]  /*6170*/  BSSY B0, `(.L_x_4098) ;  /* 0x00000c1000007945 */ /* 0x000fe20003800000 */
[----:B------:R-:W-:-:S02]  /*6180*/  FFMA.FTZ R154, R85, R166, R154 ;  /* 0x000000a6559a7223 */ /* 0x000fc4000001009a */
[----:B------:R-:W-:Y:S02]  /*6190*/  FMUL.FTZ R172, R172, R175 ;  /* 0x000000afacac7220 */ /* 0x000fe40000410000 */
[----:B------:R-:W-:Y:S01]  /*61a0*/  FFMA.FTZ R154, R83, R170, R154 ;  /* 0x000000aa539a7223 */ /* 0x000fe2000001009a */
[----:B------:R-:W-:Y:S01]  /*61b0*/  HADD2.F32 R170, -RZ, R7.H1_H1 ;  /* 0x30000007ffaa7230 */ /* 0x000fe20000004100 */
[----:B------:R-:W-:Y:S02]  /*61c0*/  FMUL.FTZ R162, R162, R177 ;  /* 0x000000b1a2a27220 */ /* 0x000fe40000410000 */
[----:B------:R-:W-:Y:S02]  /*61d0*/  FFMA.FTZ R172, R89, R172, R154 ;  /* 0x000000ac59ac7223 */ /* 0x000fe4000001009a */
[----:B------:R-:W0:Y:S01]  /*61e0*/  LDS R154, [R48.X8+0x1b14] ;  /* 0x001b1400309a7984 */ /* 0x000e220000008800 */
[----:B------:R-:W-:Y:S02]  /*61f0*/  FMUL.FTZ R156, R156, R179 ;  /* 0x000000b39c9c7220 */ /* 0x000fe40000410000 */
[----:B------:R-:W-:Y:S01]  /*6200*/  FFMA.FTZ R162, R87, R162, R172 ;  /* 0x000000a257a27223 */ /* 0x000fe200000100ac */
[----:B------:R1:W-:Y:S01]  /*6210*/  @!P1 STS.64 [R139.X8+0x2610], R16 ;  /* 0x002610108b009388 */ /* 0x0003e20000008a00 */
[----:B------:R-:W-:-:S02]  /*6220*/  FMUL.FTZ R168, R168, R181 ;  /* 0x000000b5a8a87220 */ /* 0x000fc40000410000 */
[----:B------:R-:W-:Y:S02]  /*6230*/  FFMA.FTZ R156, R91, R156, R162 ;  /* 0x0000009c5b9c7223 */ /* 0x000fe400000100a2 */
[----:B------:R-:W-:Y:S02]  /*6240*/  FMUL.FTZ R152, R152, R183 ;  /* 0x000000b798987220 */ /* 0x000fe40000410000 */
[----:B------:R-:W-:Y:S01]  /*6250*/  FFMA.FTZ R156, R103, R168, R156 ;  /* 0x000000a8679c7223 */ /* 0x000fe2000001009c */
[----:B------:R-:W-:Y:S01]  /*6260*/  HADD2.F32 R168, -RZ, R6.H1_H1 ;  /* 0x30000006ffa87230 */ /* 0x000fe20000004100 */
[----:B------:R-:W-:Y:S02]  /*6270*/  FMUL.FTZ R150, R150, R185 ;  /* 0x000000b996967220 */ /* 0x000fe40000410000 */
[----:B------:R-:W-:Y:S01]  /*6280*/  FFMA.FTZ R152, R101, R152, R156 ;  /* 0x0000009865987223 */ /* 0x000fe2000001009c */
[----:B------:R-:W-:Y:S01]  /*6290*/  SHF.L.U64.HI R156, R137, 0x2, R114 ;  /* 0x00000002899c7819 */ /* 0x000fe20000010272 */
[----:B------:R-:W-:-:S02]  /*62a0*/  FMUL.FTZ R146, R146, R187 ;  /* 0x000000bb92927220 */ /* 0x000fc40000410000 */
[----:B------:R-:W-:Y:S02]  /*62b0*/  FFMA.FTZ R150, R99, R150, R152 ;  /* 0x0000009663967223 */ /* 0x000fe40000010098 */
[----:B------:R-:W-:Y:S02]  /*62c0*/  FMUL.FTZ R148, R148, R189 ;  /* 0x000000bd94947220 */ /* 0x000fe40000410000 */
[----:B------:R-:W-:Y:S02]  /*62d0*/  FFMA.FTZ R146, R97, R146, R150 ;  /* 0x0000009261927223 */ /* 0x000fe40000010096 */
[----:B------:R-:W-:Y:S02]  /*62e0*/  FMUL.FTZ R163, R163, R24 ;  /* 0x00000018a3a37220 */ /* 0x000fe40000410000 */
[----:B------:R-:W-:Y:S01]  /*62f0*/  FFMA.FTZ R146, R95, R148, R146 ;  /* 0x000000945f927223 */ /* 0x000fe20000010092 */
[----:B------:R-:W-:Y:S01]  /*6300*/  P2R R148, PR, RZ, 0x2 ;  /* 0x00000002ff947803 */ /* 0x000fe20000000000 */
[----:B------:R-:W-:-:S02]  /*6310*/  IMAD R14, R110, c[0x0][0x2b8], RZ ;  /* 0x0000ae006e0e7a24 */ /* 0x000fc400078e02ff */
[----:B------:R-:W-:Y:S02]  /*6320*/  FFMA.FTZ R146, R93, R163, R146 ;  /* 0x000000a35d927223 */ /* 0x000fe40000010092 */
[----:B------:R-:W-:-:S04]  /*6330*/  IMAD.WIDE.U32 R12, R53, c[0x0][0x2b8], R12 ;  /* 0x0000ae00350c7a25 */ /* 0x000fc800078e000c */
[----:B------:R-:W-:Y:S02]  /*6340*/  IMAD R15, R53, c[0x0][0x2bc], R14 ;  /* 0x0000af00350f7a24 */ /* 0x000fe400078e020e */
[----:B------:R-:W-:Y:S02]  /*6350*/  IMAD R14, R108, c[0x0][0x2c0], RZ ;  /* 0x0000b0006c0e7a24 */ /* 0x000fe400078e02ff */
[----:B0-----:R-:W-:Y:S01]  /*6360*/  FFMA.FTZ R193, R154, R193, R180 ;  /* 0x000000c19ac17223 */ /* 0x001fe200000100b4 */
[----:B------:R-:W-:Y:S01]  /*6370*/  IADD3 R13, R13, R15, RZ ;  /* 0x0000000f0d0d7210 */ /* 0x000fe20007ffe0ff */
[C---:B------:R-:W-:Y:S01]  /*6380*/  IMAD R15, R51.reuse, c[0x0][0x2c4], R14 ;  /* 0x0000b100330f7a24 */ /* 0x040fe200078e020e */
[----:B------:R-:W-:Y:S01]  /*6390*/  HADD2.F32 R154, -RZ, R4.H1_H1 ;  /* 0x30000004ff9a7230 */ /* 0x000fe20000004100 */
[----:B------:R-:W-:Y:S02]  /*63a0*/  FFMA.FTZ R140, R140, R193, R197 ;  /* 0x000000c18c8c7223 */ /* 0x000fe400000100c5 */
[----:B------:R-:W-:-:S04]  /*63b0*/  IMAD.WIDE.U32 R12, R51, c[0x0][0x2c0], R12 ;  /* 0x0000b000330c7a25 */ /* 0x000fc800078e000c */
[----:B------:R-:W-:Y:S01]  /*63c0*/  FFMA.FTZ R163, R138, R140, R19 ;  /* 0x0000008c8aa37223 */ /* 0x000fe20000010013 */
[----:B------:R-:W-:Y:S01]  /*63d0*/  IADD3 R13, R13, R15, RZ ;  /* 0x0000000f0d0d7210 */ /* 0x000fe20007ffe0ff */
[----:B------:R-:W-:Y:S01]  /*63e0*/  IMAD R195, R195, -0x400, RZ ;  /* 0xfffffc00c3c37824 */ /* 0x000fe200078e02ff */
[----:B------:R-:W-:Y:S01]  /*63f0*/  LEA R14, P0, R12, c[0x0][0x320], 0x2 ;  /* 0x0000c8000c0e7a11 */ /* 0x000fe200078010ff */
[----:B------:R-:W-:Y:S01]  /*6400*/  FFMA.FTZ R124, R124, R163, R161 ;  /* 0x000000a37c7c7223 */ /* 0x000fe200000100a1 */
[----:B------:R-:W-:Y:S01]  /*6410*/  SHF.L.U32 R161, R48, 0x4, RZ ;  /* 0x0000000430a17819 */ /* 0x000fe200000006ff */
[----:B------:R-:W-:Y:S01]  /*6420*/  IMAD R156, R156, c[0x0][0x2d0], RZ ;  /* 0x0000b4009c9c7a24 */ /* 0x000fe200078e02ff */
[----:B------:R-:W-:Y:S01]  /*6430*/  LEA.HI.X R15, R12, c[0x0][0x324], R13, 0x2, P0 ;  /* 0x0000c9000c0f7a11 */ /* 0x000fe200000f140d */
[----:B------:R-:W-:Y:S01]  /*6440*/  FFMA.FTZ R151, R126, R124, R151 ;  /* 0x0000007c7e977223 */ /* 0x000fe20000010097 */
[----:B------:R-:W-:Y:S01]  /*6450*/  LEA.HI.SX32 R161, R161, R161, 0x1b ;  /* 0x000000a1a1a17211 */ /* 0x000fe200078fdaff */
[----:B------:R-:W-:Y:S01]  /*6460*/  FMUL.FTZ R144, R144, R191 ;  /* 0x000000bf90907220 */ /* 0x000fe20000410000 */
[----:B------:R-:W-:Y:S01]  /*6470*/  IADD3 R12, P2, R2, R12, RZ ;  /* 0x0000000c020c7210 */ /* 0x000fe20007f5e0ff */
[----:B------:R-:W-:-:S02]  /*6480*/  FFMA.FTZ R128, R128, R151, R141 ;  /* 0x0000009780807223 */ /* 0x000fc4000001008d */
[----:B------:R-:W-:Y:S01]  /*6490*/  IMAD.WIDE R14, R195, 0x4, R14 ;  /* 0x00000004c30e7825 */ /* 0x000fe200078e020e */
[----:B------:R-:W-:Y:S02]  /*64a0*/  SHF.L.U32 R195, R137, 0x2, RZ ;  /* 0x0000000289c37819 */ /* 0x000fe400000006ff */
[----:B------:R-:W-:Y:S01]  /*64b0*/  IADD3.X R13, R3, R13, RZ, P2, !PT ;  /* 0x0000000d030d7210 */ /* 0x000fe200017fe4ff */
[----:B------:R-:W-:Y:S02]  /*64c0*/  FFMA.FTZ R159, R130, R128, R159 ;  /* 0x00000080829f7223 */ /* 0x000fe4000001009f */
[C---:B------:R-:W-:Y:S02]  /*64d0*/  IMAD R199, R195.reuse, c[0x0][0x2d4], R156 ;  /* 0x0000b500c3c77a24 */ /* 0x040fe400078e029c */
[----:B------:R-:W-:Y:S02]  /*64e0*/  FFMA.FTZ R132, R132, R159, R157 ;  /* 0x0000009f84847223 */ /* 0x000fe4000001009d */
[----:B------:R-:W-:-:S04]  /*64f0*/  IMAD.WIDE.U32 R14, R195, c[0x0][0x2d0], R14 ;  /* 0x0000b400c30e7a25 */ /* 0x000fc800078e000e */
[----:B------:R-:W-:Y:S01]  /*6500*/  FFMA.FTZ R143, R134, R132, R143 ;  /* 0x00000084868f7223 */ /* 0x000fe2000001008f */
[----:B------:R-:W-:Y:S01]  /*6510*/  IADD3 R15, R15, R199, RZ ;  /* 0x000000c70f0f7210 */ /* 0x000fe20007ffe0ff */
[----:B------:R-:W-:Y:S02]  /*6520*/  FMUL.FTZ R195, R105, R144 ;  /* 0x0000009069c37220 */ /* 0x000fe40000410000 */
[----:B------:R-:W-:Y:S02]  /*6530*/  FFMA.FTZ R136, R136, R143, R155 ;  /* 0x0000008f88887223 */ /* 0x000fe4000001009b */
[----:B------:R-:W-:Y:S02]  /*6540*/  FADD.FTZ R19, R146, R195 ;  /* 0x000000c392137221 */ /* 0x000fe40000010000 */
[----:B------:R-:W-:Y:S02]  /*6550*/  FFMA.FTZ R153, R122, R136, R153 ;  /* 0x000000887a997223 */ /* 0x000fe40000010099 */
[----:B------:R-:W-:-:S02]  /*6560*/  FMUL.FTZ R138, R118, R165 ;  /* 0x000000a5768a7220 */ /* 0x000fc40000410000 */
[----:B------:R-:W-:Y:S02]  /*6570*/  FFMA.FTZ R145, R20, R153, R145 ;  /* 0x0000009914917223 */ /* 0x000fe40000010091 */
[C---:B------:R-:W-:Y:S02]  /*6580*/  FMUL.FTZ R144, R118.reuse, R25 ;  /* 0x0000001976907220 */ /* 0x040fe40000410000 */
[C---:B------:R-:W-:Y:S02]  /*6590*/  FMUL.FTZ R146, R118.reuse, R167 ;  /* 0x000000a776927220 */ /* 0x040fe40000410000 */
[----:B-1----:R-:W-:Y:S02]  /*65a0*/  FMUL.FTZ R16, R118, R171 ;  /* 0x000000ab76107220 */ /* 0x002fe40000410000 */
[----:B------:R-:W-:Y:S01]  /*65b0*/  FFMA.FTZ R21, R21, R145, R142 ;  /* 0x0000009115157223 */ /* 0x000fe2000001008e */
[----:B------:R-:W-:Y:S01]  /*65c0*/  HADD2.F32 R142, -RZ, R10.H1_H1 ;  /* 0x3000000aff8e7230 */ /* 0x000fe20000004100 */
[----:B------:R-:W-:-:S02]  /*65d0*/  FMUL.FTZ R138, R75, R138 ;  /* 0x0000008a4b8a7220 */ /* 0x000fc40000410000 */
[----:B------:R-:W-:Y:S02]  /*65e0*/  FMUL.FTZ R144, R77, R144 ;  /* 0x000000904d907220 */ /* 0x000fe40000410000 */
[----:B------:R-:W-:Y:S01]  /*65f0*/  FMUL.FTZ R146, R79, R146 ;  /* 0x000000924f927220 */ /* 0x000fe20000410000 */
[----:B------:R0:W-:Y:S01]  /*6600*/  STS [R161.X4+0x850], R138 ;  /* 0x0008508aa1007388 */ /* 0x0001e20000004800 */
[----:B------:R-:W-:Y:S02]  /*6610*/  FMUL.FTZ R16, R85, R16 ;  /* 0x0000001055107220 */ /* 0x000fe40000410000 */
[----:B------:R-:W-:Y:S01]  /*6620*/  FMUL.FTZ R130, R118, R175 ;  /* 0x000000af76827220 */ /* 0x000fe20000410000 */
[----:B------:R1:W-:Y:S01]  /*6630*/  STS [R161.X4+0x854], R144 ;  /* 0x00085490a1007388 */ /* 0x0003e20000004800 */
[----:B------:R-:W-:Y:S02]  /*6640*/  FFMA.FTZ R22, R22, R21, R149 ;  /* 0x0000001516167223 */ /* 0x000fe40000010095 */
[----:B------:R-:W-:Y:S01]  /*6650*/  FMUL.FTZ R20, R118, R189 ;  /* 0x000000bd76147220 */ /* 0x000fe20000410000 */
[----:B------:R2:W-:Y:S01]  /*6660*/  STS [R161.X4+0x858], R146 ;  /* 0x00085892a1007388 */ /* 0x0005e20000004800 */
[----:B------:R-:W-:-:S02]  /*6670*/  FMUL.FTZ R130, R89, R130 ;  /* 0x0000008259827220 */ /* 0x000fc40000410000 */
[C---:B------:R-:W-:Y:S01]  /*6680*/  FMUL.FTZ R148, R118.reuse, R169 ;  /* 0x000000a976947220 */ /* 0x040fe20000410000 */
[----:B------:R3:W-:Y:S01]  /*6690*/  STS [R161.X4+0x860], R16 ;  /* 0x00086010a1007388 */ /* 0x0007e20000004800 */
[C---:B------:R-:W-:Y:S02]  /*66a0*/  FMUL.FTZ R126, R118.reuse, R173 ;  /* 0x000000ad767e7220 */ /* 0x040fe40000410000 */
[C---:B------:R-:W-:Y:S01]  /*66b0*/  FMUL.FTZ R150, R118.reuse, R177 ;  /* 0x000000b176967220 */ /* 0x040fe20000410000 */
[----:B------:R4:W-:Y:S01]  /*66c0*/  STS [R161.X4+0x868], R130 ;  /* 0x00086882a1007388 */ /* 0x0009e20000004800 */
[C---:B------:R-:W-:Y:S02]  /*66d0*/  FMUL.FTZ R134, R118.reuse, R179 ;  /* 0x000000b376867220 */ /* 0x040fe40000410000 */
[C---:B0-----:R-:W-:Y:S02]  /*66e0*/  FMUL.FTZ R138, R118.reuse, R181 ;  /* 0x000000b5768a7220 */ /* 0x041fe40000410000 */
[----:B-1----:R-:W-:-:S02]  /*66f0*/  FMUL.FTZ R144, R118, R183 ;  /* 0x000000b776907220 */ /* 0x002fc40000410000 */
[C---:B--2---:R-:W-:Y:S02]  /*6700*/  FMUL.FTZ R146, R118.reuse, R185 ;  /* 0x000000b976927220 */ /* 0x044fe40000410000 */
[C---:B---3--:R-:W-:Y:S02]  /*6710*/  FMUL.FTZ R16, R118.reuse, R187 ;  /* 0x000000bb76107220 */ /* 0x048fe40000410000 */
[C---:B------:R-:W-:Y:S02]  /*6720*/  FMUL.FTZ R122, R118.reuse, R24 ;  /* 0x00000018767a7220 */ /* 0x040fe40000410000 */
[----:B------:R-:W-:Y:S02]  /*6730*/  FFMA.FTZ R23, R23, R22, R18 ;  /* 0x0000001617177223 */ /* 0x000fe40000010012 */
[----:B------:R-:W-:Y:S02]  /*6740*/  FMUL.FTZ R118, R118, R191 ;  /* 0x000000bf76767220 */ /* 0x000fe40000410000 */
[----:B------:R-:W-:Y:S01]  /*6750*/  FMUL.FTZ R17, R95, R20 ;  /* 0x000000145f117220 */ /* 0x000fe20000410000 */
[--C-:B------:R-:W-:Y:S01]  /*6760*/  HADD2.F32 R20, -RZ, R8.reuse.H0_H0 ;  /* 0x20000008ff147230 */ /* 0x100fe20000004100 */
[----:B------:R-:W-:Y:S01]  /*6770*/  FFMA.FTZ R147, R120, R23, R147 ;  /* 0x0000001778937223 */ /* 0x000fe20000010093 */
[----:B------:R-:W-:Y:S01]  /*6780*/  HADD2.F32 R120, -RZ, R9.H0_H0 ;  /* 0x20000009ff787230 */ /* 0x000fe20000004100 */
[----:B------:R-:W-:Y:S01]  /*6790*/  FMUL.FTZ R122, R93, R122 ;  /* 0x0000007a5d7a7220 */ /* 0x000fe20000410000 */
[----:B------:R0:W-:Y:S01]  /*67a0*/  STS [R161.X4+0x884], R17 ;  /* 0x00088411a1007388 */ /* 0x0001e20000004800 */
[----:B----4-:R-:W-:Y:S01]  /*67b0*/  FMUL.FTZ R130, R105, R118 ;  /* 0x0000007669827220 */ /* 0x010fe20000410000 */
[----:B------:R-:W-:Y:S01]  /*67c0*/  HADD2.F32 R118, -RZ, R8.H1_H1 ;  /* 0x30000008ff767230 */ /* 0x000fe20000004100 */
[----:B------:R-:W-:Y:S01]  /*67d0*/  FMUL.FTZ R16, R97, R16 ;  /* 0x0000001061107220 */ /* 0x000fe20000410000 */
[----:B------:R1:W-:Y:S01]  /*67e0*/  STS [R161.X4+0x888], R122 ;  /* 0x0008887aa1007388 */ /* 0x0003e20000004800 */
[----:B------:R-:W-:-:S02]  /*67f0*/  FFMA.FTZ R165, R20, -R73, R165 ;  /* 0x8000004914a57223 */ /* 0x000fc400000100a5 */
[----:B------:R-:W-:Y:S01]  /*6800*/  FMUL.FTZ R18, R147, R73 ;  /* 0x0000004993127220 */ /* 0x000fe20000410000 */
[----:B------:R2:W-:Y:S01]  /*6810*/  STS [R161.X4+0x880], R16 ;  /* 0x00088010a1007388 */ /* 0x0005e20000004800 */
[----:B------:R-:W-:Y:S01]  /*6820*/  FMUL.FTZ R126, R83, R126 ;  /* 0x0000007e537e7220 */ /* 0x000fe20000410000 */
[----:B0-----:R-:W-:Y:S01]  /*6830*/  IADD3 R17, R48, 0x40, RZ ;  /* 0x0000004030117810 */ /* 0x001fe20007ffe0ff */
[----:B------:R-:W-:Y:S01]  /*6840*/  FMUL.FTZ R134, R91, R134 ;  /* 0x000000865b867220 */ /* 0x000fe20000410000 */
[----:B------:R0:W-:Y:S01]  /*6850*/  STS [R161.X4+0x88c], R130 ;  /* 0x00088c82a1007388 */ /* 0x0001e20000004800 */
[----:B------:R-:W-:Y:S02]  /*6860*/  FMUL.FTZ R138, R103, R138 ;  /* 0x0000008a678a7220 */ /* 0x000fe40000410000 */
[-C--:B-1----:R-:W-:Y:S01]  /*6870*/  FFMA.FTZ R122, R118, -R72.reuse, R25 ;  /* 0x80000048767a7223 */ /* 0x082fe20000010019 */
        /* <DEDUP_REMOVED lines=8> */
[----:B-1----:R-:W-:Y:S01]  /*6900*/  HADD2.F32 R126, -RZ, R9.H1_H1 ;  /* 0x30000009ff7e7230 */ /* 0x002fe20000004100 */
[----:B------:R-:W-:Y:S02]  /*6910*/  FMUL.FTZ R146, R99, R146 ;  /* 0x0000009263927220 */ /* 0x000fe40000410000 */
[----:B------:R-:W-:Y:S01]  /*6920*/  FMUL.FTZ R141, R21, R70 ;  /* 0x00000046158d7220 */ /* 0x000fe20000410000 */
[----:B--2---:R-:W-:Y:S01]  /*6930*/  HADD2.F32 R134, -RZ, R10.H0_H0 ;  /* 0x2000000aff867230 */ /* 0x004fe20000004100 */
[----:B------:R-:W-:Y:S01]  /*6940*/  FFMA.FTZ R16, R130, R167, R16 ;  /* 0x000000a782107223 */ /* 0x000fe20000010010 */
[----:B------:R1:W-:Y:S01]  /*6950*/  STS [R161.X4+0x87c], R146 ;  /* 0x00087c92a1007388 */ /* 0x0003e20000004800 */
[----:B------:R-:W-:-:S02]  /*6960*/  FMUL.FTZ R144, R101, R144 ;  /* 0x0000009065907220 */ /* 0x000fc40000410000 */
[----:B0-----:R-:W-:Y:S01]  /*6970*/  FFMA.FTZ R138, R126, -R70, R169 ;  /* 0x800000467e8a7223 */ /* 0x001fe200000100a9 */
[----:B------:R-:W-:Y:S01]  /*6980*/  IADD3 R169, -R39, c[0x0][0x174], RZ ;  /* 0x00005d0027a97a10 */ /* 0x000fe20007ffe1ff */
[-C--:B------:R-:W-:Y:S01]  /*6990*/  FFMA.FTZ R171, R134, -R69.reuse, R171 ;  /* 0x8000004586ab7223 */ /* 0x080fe200000100ab */
[----:B------:R0:W-:Y:S01]  /*69a0*/  STS [R161.X4+0x878], R144 ;  /* 0x00087890a1007388 */ /* 0x0001e20000004800 */
[----:B------:R-:W-:Y:S01]  /*69b0*/  FFMA.FTZ R16, R141, R138, R16 ;  /* 0x0000008a8d107223 */ /* 0x000fe20000010010 */
[----:B------:R-:W-:Y:S01]  /*69c0*/  LEA R169, R169, 0xfffffc00, 0xa ;  /* 0xfffffc00a9a97811 */ /* 0x000fe200078e50ff */
[----:B------:R-:W-:Y:S02]  /*69d0*/  FMUL.FTZ R148, R81, R148 ;  /* 0x0000009451947220 */ /* 0x000fe40000410000 */
[----:B-1----:R-:W-:Y:S01]  /*69e0*/  FMUL.FTZ R146, R145, R69 ;  /* 0x0000004591927220 */ /* 0x002fe20000410000 */
[----:B------:R-:W-:Y:S01]  /*69f0*/  IADD3 R184, -R169, c[0x0][0x168], -R48 ;  /* 0x00005a00a9b87a10 */ /* 0x000fe20007ffe930 */
[-C--:B------:R-:W-:Y:S01]  /*6a00*/  FFMA.FTZ R152, R142, -R68.reuse, R173 ;  /* 0x800000448e987223 */ /* 0x080fe200000100ad */
[----:B------:R1:W-:Y:S01]  /*6a10*/  STS [R161.X4+0x85c], R148 ;  /* 0x00085c94a1007388 */ /* 0x0003e20000004800 */
[----:B------:R-:W-:Y:S01]  /*6a20*/  FMUL.FTZ R149, R153, R68 ;  /* 0x0000004499957220 */ /* 0x000fe20000410000 */
[----:B0-----:R-:W-:Y:S01]  /*6a30*/  HADD2.F32 R144, -RZ, R11.H0_H0 ;  /* 0x2000000bff907230 */ /* 0x001fe20000004100 */
[----:B------:R-:W-:Y:S01]  /*6a40*/  FFMA.FTZ R16, R146, R171, R16 ;  /* 0x000000ab92107223 */ /* 0x000fe20000010010 */
[C---:B------:R-:W-:Y:S01]  /*6a50*/  ISETP.GE.AND P0, PT, R184.reuse, 0x1, PT ;  /* 0x00000001b800780c */ /* 0x040fe20003f06270 */
[----:B------:R-:W-:Y:S01]  /*6a60*/  FMUL.FTZ R150, R87, R150 ;  /* 0x0000009657967220 */ /* 0x000fe20000410000 */
[----:B------:R-:W-:Y:S01]  /*6a70*/  ISETP.GE.AND P1, PT, R184, 0x41, PT ;  /* 0x00000041b800780c */ /* 0x000fe20003f26270 */
[----:B------:R-:W-:-:S02]  /*6a80*/  FFMA.FTZ R175, R144, -R67, R175 ;  /* 0x8000004390af7223 */ /* 0x000fc400000100af */
[----:B------:R-:W-:Y:S01]  /*6a90*/  FMUL.FTZ R156, R136, R67 ;  /* 0x00000043889c7220 */ /* 0x000fe20000410000 */
[----:B-1----:R-:W-:Y:S01]  /*6aa0*/  HADD2.F32 R148, -RZ, R11.H1_H1 ;  /* 0x3000000bff947230 */ /* 0x002fe20000004100 */
[----:B------:R-:W-:Y:S01]  /*6ab0*/  FFMA.FTZ R16, R149, R152, R16 ;  /* 0x0000009895107223 */ /* 0x000fe20000010010 */
[----:B------:R0:W-:Y:S01]  /*6ac0*/  STS [R161.X4+0x86c], R150 ;  /* 0x00086c96a1007388 */ /* 0x0001e20000004800 */
[-C--:B------:R-:W-:Y:S02]  /*6ad0*/  FMUL.FTZ R155, R143, R66.reuse ;  /* 0x000000428f9b7220 */ /* 0x080fe40000410000 */
[----:B------:R-:W-:Y:S01]  /*6ae0*/  FFMA.FTZ R162, R148, -R66, R177 ;  /* 0x8000004294a27223 */ /* 0x000fe200000100b1 */
[----:B------:R-:W-:Y:S01]  /*6af0*/  LEA.HI.SX32 R177, R17, R48, 0x1b ;  /* 0x0000003011b17211 */ /* 0x000fe200078fdaff */
[----:B------:R-:W-:Y:S02]  /*6b00*/  FFMA.FTZ R16, R156, R175, R16 ;  /* 0x000000af9c107223 */ /* 0x000fe40000010010 */
[----:B------:R-:W-:-:S02]  /*6b10*/  FMUL.FTZ R166, R132, R65 ;  /* 0x0000004184a67220 */ /* 0x000fc40000410000 */
[----:B------:R-:W-:Y:S01]  /*6b20*/  FFMA.FTZ R16, R155, R162, R16 ;  /* 0x000000a29b107223 */ /* 0x000fe20000010010 */
[----:B0-----:R-:W-:Y:S01]  /*6b30*/  HADD2.F32 R150, -RZ, R4.H0_H0 ;  /* 0x20000004ff967230 */ /* 0x001fe20000004100 */
[-C--:B------:R-:W-:Y:S01]  /*6b40*/  FFMA.FTZ R181, R154, -R64.reuse, R181 ;  /* 0x800000409ab57223 */ /* 0x080fe200000100b5 */
[----:B------:R-:W-:Y:S01]  /*6b50*/  HADD2.F32 R161, -RZ, R7.H0_H0 ;  /* 0x20000007ffa17230 */ /* 0x000fe20000004100 */
[----:B------:R-:W-:Y:S02]  /*6b60*/  FMUL.FTZ R157, R159, R64 ;  /* 0x000000409f9d7220 */ /* 0x000fe40000410000 */
[----:B------:R-:W-:Y:S02]  /*6b70*/  FFMA.FTZ R179, R150, -R65, R179 ;  /* 0x8000004196b37223 */ /* 0x000fe400000100b3 */
[----:B------:R-:W-:Y:S02]  /*6b80*/  FFMA.FTZ R183, R158, -R63, R183 ;  /* 0x8000003f9eb77223 */ /* 0x000fe400000100b7 */
[----:B------:R-:W-:-:S02]  /*6b90*/  FFMA.FTZ R16, R166, R179, R16 ;  /* 0x000000b3a6107223 */ /* 0x000fc40000010010 */
[----:B------:R-:W-:Y:S02]  /*6ba0*/  FMUL.FTZ R172, R128, R63 ;  /* 0x0000003f80ac7220 */ /* 0x000fe40000410000 */
[----:B------:R-:W-:Y:S02]  /*6bb0*/  FFMA.FTZ R16, R157, R181, R16 ;  /* 0x000000b59d107223 */ /* 0x000fe40000010010 */
[----:B------:R-:W-:Y:S02]  /*6bc0*/  FFMA.FTZ R173, R161, -R59, R24 ;  /* 0x8000003ba1ad7223 */ /* 0x000fe40000010018 */
        /* <DEDUP_REMOVED lines=27> */
.L_x_4099:
[----:B------:R-:W-:Y:S05]  /*6d80*/  BSYNC B0 ;  /* 0x0000000000007941 */ /* 0x000fea0003800000 */
.L_x_4098:
[----:B------:R-:W1:Y:S01]  /*6d90*/  LDS R177, [R177.X4+0x950] ;  /* 0x00095000b1b17984 */ /* 0x000e620000004800 */
[----:B------:R-:W-:Y:S01]  /*6da0*/  BSSY B0, `(.L_x_4100) ;  /* 0x0000006000007945 */ /* 0x000fe20003800000 */
[----:B------:R-:W-:Y:S01]  /*6db0*/  FADD.FTZ R12, R182, R197 ;  /* 0x000000c5b60c7221 */ /* 0x000fe20000010000 */
[C---:B------:R-:W-:Y:S02]  /*6dc0*/  IADD3 R13, R48.reuse, 0x80, RZ ;  /* 0x00000080300d7810 */ /* 0x040fe40007ffe0ff */
[----:B0-----:R-:W-:Y:S01]  /*6dd0*/  IADD3 R17, R48, 0xc0, RZ ;  /* 0x000000c030117810 */ /* 0x001fe20007ffe0ff */
[----:B------:R-:W-:Y:S05]  /*6de0*/  @!P1 BRA `(.L_x_4101) ;  /* 0x0000001000009947 */ /* 0x000fea0003800000 */
[----:B-1----:R0:W-:Y:S02]  /*6df0*/  RED.E.ADD.F32.FTZ.RN.STRONG.GPU [R14.64+-0xf00], R177 ;  /* 0xfff100b10e00798e */ /* 0x0021e4000c10e784 */
.L_x_4101:
[----:B------:R-:W-:Y:S05]  /*6e00*/  BSYNC B0 ;  /* 0x0000000000007941 */ /* 0x000fea0003800000 */
.L_x_4100:
        /* <DEDUP_REMOVED lines=14> */
.L_x_4103:
[----:B------:R-:W-:Y:S05]  /*6ef0*/  BSYNC B0 ;  /* 0x0000000000007941 */ /* 0x000fea0003800000 */
.L_x_4102:
[----:B------:R-:W1:Y:S01]  /*6f00*/  LDS R17, [R17.X4+0xb50] ;  /* 0x000b500011117984 */ /* 0x000e620000004800 */
[----:B------:R-:W-:Y:S01]  /*6f10*/  BSSY B0, `(.L_x_4104) ;  /* 0x0000005000007945 */ /* 0x000fe20003800000 */
[----:B0-----:R-:W-:Y:S02]  /*6f20*/  IADD3 R13, R48, 0x140, RZ ;  /* 0x00000140300d7810 */ /* 0x001fe40007ffe0ff */
[----:B------:R-:W-:Y:S01]  /*6f30*/  LEA.HI.SX32 R177, R177, R48, 0x1b ;  /* 0x00000030b1b17211 */ /* 0x000fe200078fdaff */
[----:B------:R-:W-:Y:S05]  /*6f40*/  @!P0 BRA `(.L_x_4105) ;  /* 0x0000001000008947 */ /* 0x000fea0003800000 */
[----:B-1----:R0:W-:Y:S02]  /*6f50*/  RED.E.ADD.F32.FTZ.RN.STRONG.GPU [R14.64+-0xd00], R17 ;  /* 0xfff300110e00798e */ /* 0x0021e4000c10e784 */
.L_x_4105:
[----:B------:R-:W-:Y:S05]  /*6f60*/  BSYNC B0 ;  /* 0x0000000000007941 */ /* 0x000fea0003800000 */
.L_x_4104:
[----:B------:R-:W2:Y:S01]  /*6f70*/  LDS R177, [R177.X4+0xc50] ;  /* 0x000c5000b1b17984 */ /* 0x000ea20000004800 */
[----:B------:R-:W-:Y:S01]  /*6f80*/  BSSY B0, `(.L_x_4106) ;  /* 0x0000005000007945 */ /* 0x000fe20003800000 */
[----:B01----:R-:W-:Y:S02]  /*6f90*/  IADD3 R17, R48, 0x180, RZ ;  /* 0x0000018030117810 */ /* 0x003fe40007ffe0ff */
[----:B------:R-:W-:Y:S01]  /*6fa0*/  LEA.HI.SX32 R13, R13, R48, 0x1b ;  /* 0x000000300d0d7211 */ /* 0x000fe200078fdaff */
[----:B------:R-:W-:Y:S05]  /*6fb0*/  @!P1 BRA `(.L_x_4107) ;  /* 0x0000001000009947 */ /* 0x000fea0003800000 */
[----:B--2---:R0:W-:Y:S02]  /*6fc0*/  RED.E.ADD.F32.FTZ.RN.STRONG.GPU [R14.64+-0xc00], R177 ;  /* 0xfff400b10e00798e */ /* 0x0041e4000c10e784 */
.L_x_4107:
[----:B------:R-:W-:Y:S05]  /*6fd0*/  BSYNC B0 ;  /* 0x0000000000007941 */ /* 0x000fea0003800000 */
.L_x_4106:
[----:B------:R-:W1:Y:S01]  /*6fe0*/  LDS R13, [R13.X4+0xd50] ;  /* 0x000d50000d0d7984 */ /* 0x000e620000004800 */
[----:B------:R-:W-:Y:S01]  /*6ff0*/  BSSY B0, `(.L_x_4108) ;  /* 0x0000005000007945 */ /* 0x000fe20003800000 */
[----:B0-2---:R-:W-:-:S02]  /*7000*/  IADD3 R177, R48, 0x1c0, RZ ;  /* 0x000001c030b17810 */ /* 0x005fc40007ffe0ff */
[----:B------:R-:W-:Y:S01]  /*7010*/  LEA.HI.SX32 R17, R17, R48, 0x1b ;  /* 0x0000003011117211 */ /* 0x000fe200078fdaff */
[----:B------:R-:W-:Y:S05]  /*7020*/  @!P2 BRA `(.L_x_4109) ;  /* 0x000000100000a947 */ /* 0x000fea0003800000 */
[----:B-1----:R0:W-:Y:S02]  /*7030*/  RED.E.ADD.F32.FTZ.RN.STRONG.GPU [R14.64+-0xb00], R13 ;  /* 0xfff5000d0e00798e */ /* 0x0021e4000c10e784 */
.L_x_4109:
[----:B------:R-:W-:Y:S05]  /*7040*/  BSYNC B0 ;  /* 0x0000000000007941 */ /* 0x000fea0003800000 */
.L_x_4108:
[----:B------:R-:W2:Y:S01]  /*7050*/  LDS R17, [R17.X4+0xe50] ;  /* 0x000e500011117984 */ /* 0x000ea20000004800 */
[----:B------:R-:W-:Y:S01]  /*7060*/  BSSY B0, `(.L_x_4110) ;  /* 0x0000005000007945 */ /* 0x000fe20003800000 */
[----:B01----:R-:W-:Y:S02]  /*7070*/  IADD3 R13, R48, 0x200, RZ ;  /* 0x00000200300d7810 */ /* 0x003fe40007ffe0ff */
[----:B------:R-:W-:Y:S01]  /*7080*/  LEA.HI.SX32 R177, R177, R48, 0x1b ;  /* 0x00000030b1b17211 */ /* 0x000fe200078fdaff */
[----:B------:R-:W-:Y:S05]  /*7090*/  @!P3 BRA `(.L_x_4111) ;  /* 0x000000100000b947 */ /* 0x000fea0003800000 */
[----:B--2---:R0:W-:Y:S02]  /*70a0*/  RED.E.ADD.F32.FTZ.RN.STRONG.GPU [R14.64+-0xa00], R17 ;  /* 0xfff600110e00798e */ /* 0x0041e4000c10e784 */
.L_x_4111:
[----:B------:R-:W-:Y:S05]  /*70b0*/  BSYNC B0 ;  /* 0x0000000000007941 */ /* 0x000fea0003800000 */
.L_x_4110:
[----:B------:R-:W1:Y:S01]  /*70c0*/  LDS R177, [R177.X4+0xf50] ;  /* 0x000f5000b1b17984 */ /* 0x000e620000004800 */
[----:B------:R-:W-:Y:S01]  /*70d0*/  BSSY B0, `(.L_x_4112) ;  /* 0x0000004000007945 */ /* 0x000fe20003800000 */
[----:B------:R-:W-:Y:S01]  /*70e0*/  LEA.HI.SX32 R13, R13, R48, 0x1b ;  /* 0x000000300d0d7211 */ /* 0x000fe200078fdaff */
[----:B------:R-:W-:Y:S05]  /*70f0*/  @!P4 BRA `(.L_x_4113) ;  /* 0x000000100000c947 */ /* 0x000fea0003800000 */
[----:B-1----:R1:W-:Y:S02]  /*7100*/  RED.E.ADD.F32.FTZ.RN.STRONG.GPU [R14.64+-0x900], R177 ;  /* 0xfff700b10e00798e */ /* 0x0023e4000c10e784 */
.L_x_4113:
[----:B------:R-:W-:Y:S05]  /*7110*/  BSYNC B0 ;  /* 0x0000000000007941 */ /* 0x000fea0003800000 */
.L_x_4112:
[----:B------:R-:W3:Y:S01]  /*7120*/  LDS R13, [R13.X4+0x1050] ;  /* 0x001050000d0d7984 */ /* 0x000ee20000004800 */
[----:B------:R-:W-:Y:S01]  /*7130*/  BSSY B0, `(.L_x_4114) ;  /* 0x0000005000007945 */ /* 0x000fe20003800000 */
[----:B0-2---:R-:W-:-:S02]  /*7140*/  IADD3 R17, R48, 0x240, RZ ;  /* 0x0000024030117810 */ /* 0x005fc40007ffe0ff */
[----:B-1----:R-:W-:Y:S01]  /*7150*/  IADD3 R177, R48, 0x280, RZ ;  /* 0x0000028030b17810 */ /* 0x002fe20007ffe0ff */
[----:B------:R-:W-:Y:S05]  /*7160*/  @!P5 BRA `(.L_x_4115) ;  /* 0x000000100000d947 */ /* 0x000fea0003800000 */
[----:B---3--:R0:W-:Y:S02]  /*7170*/  RED.E.ADD.F32.FTZ.RN.STRONG.GPU [R14.64+-0x800], R13 ;  /* 0xfff8000d0e00798e */ /* 0x0081e4000c10e784 */
.L_x_4115:
[----:B------:R-:W-:Y:S05]  /*7180*/  BSYNC B0 ;  /* 0x0000000000007941 */ /* 0x000fea0003800000 */
.L_x_4114:
        /* <DEDUP_REMOVED lines=14> */
.L_x_4117:
[----:B------:R-:W-:Y:S05]  /*7270*/  BSYNC B0 ;  /* 0x0000000000007941 */ /* 0x000fea0003800000 */
.L_x_4116:
[----:B------:R-:W1:Y:S01]  /*7280*/  LDS R177, [R177.X4+0x1250] ;  /* 0x00125000b1b17984 */ /* 0x000e620000004800 */
[----:B------:R-:W-:Y:S01]  /*7290*/  BSSY B0, `(.L_x_4118) ;  /* 0x0000005000007945 */ /* 0x000fe20003800000 */
[----:B0-----:R-:W-:-:S02]  /*72a0*/  IADD3 R17, R48, 0x300, RZ ;  /* 0x0000030030117810 */ /* 0x001fc40007ffe0ff */
[----:B------:R-:W-:Y:S01]  /*72b0*/  LEA.HI.SX32 R13, R13, R48, 0x1b ;  /* 0x000000300d0d7211 */ /* 0x000fe200078fdaff */
[----:B------:R-:W-:Y:S05]  /*72c0*/  @!P0 BRA `(.L_x_4119) ;  /* 0x0000001000008947 */ /* 0x000fea0003800000 */
[----:B-1----:R0:W-:Y:S02]  /*72d0*/  RED.E.ADD.F32.FTZ.RN.STRONG.GPU [R14.64+-0x600], R177 ;  /* 0xfffa00b10e00798e */ /* 0x0021e4000c10e784 */
.L_x_4119:
[----:B------:R-:W-:Y:S05]  /*72e0*/  BSYNC B0 ;  /* 0x0000000000007941 */ /* 0x000fea0003800000 */
.L_x_4118:
[----:B------:R-:W2:Y:S01]  /*72f0*/  LDS R13, [R13.X4+0x1350] ;  /* 0x001350000d0d7984 */ /* 0x000ea20000004800 */
[----:B------:R-:W-:Y:S01]  /*7300*/  BSSY B0, `(.L_x_4120) ;  /* 0x0000005000007945 */ /* 0x000fe20003800000 */
[----:B01----:R-:W-:Y:S02]  /*7310*/  IADD3 R177, R48, 0x340, RZ ;  /* 0x0000034030b17810 */ /* 0x003fe40007ffe0ff */
[----:B------:R-:W-:Y:S01]  /*7320*/  LEA.HI.SX32 R17, R17, R48, 0x1b ;  /* 0x0000003011117211 */ /* 0x000fe200078fdaff */
[----:B------:R-:W-:Y:S05]  /*7330*/  @!P1 BRA `(.L_x_4121) ;  /* 0x0000001000009947 */ /* 0x000fea0003800000 */
[----:B--2---:R0:W-:Y:S02]  /*7340*/  RED.E.ADD.F32.FTZ.RN.STRONG.GPU [R14.64+-0x500], R13 ;  /* 0xfffb000d0e00798e */ /* 0x0041e4000c10e784 */
.L_x_4121:
[----:B------:R-:W-:Y:S05]  /*7350*/  BSYNC B0 ;  /* 0x0000000000007941 */ /* 0x000fea0003800000 */
.L_x_4120:
[----:B------:R-:W1:Y:S01]  /*7360*/  LDS R17, [R17.X4+0x1450] ;  /* 0x0014500011117984 */ /* 0x000e620000004800 */
[----:B------:R-:W-:Y:S01]  /*7370*/  BSSY B0, `(.L_x_4122) ;  /* 0x0000005000007945 */ /* 0x000fe20003800000 */
[----:B0-2---:R-:W-:Y:S02]  /*7380*/  IADD3 R13, R48, 0x380, RZ ;  /* 0x00000380300d7810 */ /* 0x005fe40007ffe0ff */
[----:B------:R-:W-:Y:S01]  /*7390*/  LEA.HI.SX32 R177, R177, R48, 0x1b ;  /* 0x00000030b1b17211 */ /* 0x000fe200078fdaff */
[----:B------:R-:W-:Y:S05]  /*73a0*/  @!P2 BRA `(.L_x_4123) ;  /* 0x000000100000a947 */ /* 0x000fea0003800000 */
[----:B-1----:R0:W-:Y:S02]  /*73b0*/  RED.E.ADD.F32.FTZ.RN.STRONG.GPU [R14.64+-0x400], R17 ;  /* 0xfffc00110e00798e */ /* 0x0021e4000c10e784 */
.L_x_4123:
[----:B------:R-:W-:Y:S05]  /*73c0*/  BSYNC B0 ;  /* 0x0000000000007941 */ /* 0x000fea0003800000 */
.L_x_4122:
[----:B------:R-:W2:Y:S01]  /*73d0*/  LDS R177, [R177.X4+0x1550] ;  /* 0x00155000b1b17984 */ /* 0x000ea20000004800 */
[----:B------:R-:W-:Y:S01]  /*73e0*/  BSSY B0, `(.L_x_4124) ;  /* 0x0000005000007945 */ /* 0x000fe20003800000 */
[----:B01----:R-:W-:-:S02]  /*73f0*/  IADD3 R17, R48, 0x3c0, RZ ;  /* 0x000003c030117810 */ /* 0x003fc40007ffe0ff */
[----:B------:R-:W-:Y:S01]  /*7400*/  LEA.HI.SX32 R13, R13, R48, 0x1b ;  /* 0x000000300d0d7211 */ /* 0x000fe200078fdaff */
[----:B------:R-:W-:Y:S05]  /*7410*/  @!P3 BRA `(.L_x_4125) ;  /* 0x000000100000b947 */ /* 0x000fea0003800000 */
[----:B--2---:R0:W-:Y:S02]  /*7420*/  RED.E.ADD.F32.FTZ.RN.STRONG.GPU [R14.64+-0x300], R177 ;  /* 0xfffd00b10e00798e */ /* 0x0041e4000c10e784 */
.L_x_4125:
[----:B------:R-:W-:Y:S05]  /*7430*/  BSYNC B0 ;  /* 0x0000000000007941 */ /* 0x000fea0003800000 */
.L_x_4124:
[----:B------:R-:W1:Y:S01]  /*7440*/  LDS R13, [R13.X4+0x1650] ;  /* 0x001650000d0d7984 */ /* 0x000e620000004800 */
[----:B------:R-:W-:Y:S01]  /*7450*/  BSSY B0, `(.L_x_4126) ;  /* 0x0000004000007945 */ /* 0x000fe20003800000 */
[----:B------:R-:W-:Y:S01]  /*7460*/  LEA.HI.SX32 R17, R17, R48, 0x1b ;  /* 0x0000003011117211 */ /* 0x000fe200078fdaff */
[----:B------:R-:W-:Y:S05]  /*7470*/  @!P4 BRA `(.L_x_4127) ;  /* 0x000000100000c947 */ /* 0x000fea0003800000 */
[----:B-1----:R1:W-:Y:S02]  /*7480*/  RED.E.ADD.F32.FTZ.RN.STRONG.GPU [R14.64+-0x200], R13 ;  /* 0xfffe000d0e00798e */ /* 0x0023e4000c10e784 */
.L_x_4127:
[----:B------:R-:W-:Y:S05]  /*7490*/  BSYNC B0 ;  /* 0x0000000000007941 */ /* 0x000fea0003800000 */
.L_x_4126:
[----:B------:R-:W3:Y:S01]  /*74a0*/  LDS R17, [R17.X4+0x1750] ;  /* 0x0017500011117984 */ /* 0x000ee20000004800 */
[----:B------:R-:W-:Y:S01]  /*74b0*/  BSSY B0, `(.L_x_4128) ;  /* 0x0000003000007945 */ /* 0x000fe20003800000 */
[----:B------:R-:W-:Y:S05]  /*74c0*/  @!P5 BRA `(.L_x_4129) ;  /* 0x000000100000d947 */ /* 0x000fea0003800000 */
[----:B---3--:R3:W-:Y:S02]  /*74d0*/  RED.E.ADD.F32.FTZ.RN.STRONG.GPU [R14.64+-0x100], R17 ;  /* 0xffff00110e00798e */ /* 0x0087e4000c10e784 */
.L_x_4129:
[----:B------:R-:W-:Y:S05]  /*74e0*/  BSYNC B0 ;  /* 0x0000000000007941 */ /* 0x000fea0003800000 */
.L_x_4128:
[----:B-1----:R-:W1:Y:S01]  /*74f0*/  SHFL.DOWN PT, R13, R12, 0x1, 0x1f ;  /* 0x08201f000c0d7f89 */ /* 0x002e6200000e0000 */
[C---:B------:R-:W-:Y:S01]  /*7500*/  ISETP.GT.AND P0, PT, R49.reuse, 0x1e, PT ;  /* 0x0000001e3100780c */ /* 0x040fe20003f04270 */
[----:B------:R-:W-:Y:S01]  /*7510*/  FMUL.FTZ R16, R112, R193 ;  /* 0x000000c170107220 */ /* 0x000fe20000410000 */
[----:B------:R-:W-:Y:S01]  /*7520*/  ISETP.NE.AND P1, PT, R49, RZ, PT ;  /* 0x000000ff3100720c */ /* 0x000fe20003f25270 */
[----:B0--3--:R-:W0:Y:S01]  /*7530*/  SHFL.DOWN PT, R14, R19, 0x1, 0x1f ;  /* 0x08201f00130e7f89 */ /* 0x009e2200000e0000 */
        /* <DEDUP_REMOVED lines=11> */
[----:B-1----:R-:W-:Y:S02]  /*75f0*/  @!P0 FADD.FTZ R12, R12, R13 ;  /* 0x0000000d0c0c8221 */ /* 0x002fe40000010000 */
[----:B------:R-:W-:Y:S02]  /*7600*/  FADD.FTZ R82, R157, R82 ;  /* 0x000000529d527221 */ /* 0x000fe40000010000 */
[----:B0-----:R-:W-:Y:S01]  /*7610*/  @!P0 FADD.FTZ R19, R19, R14 ;  /* 0x0000000e13138221 */ /* 0x001fe20000010000 */
        /* <DEDUP_REMOVED lines=13> */
[----:B-1----:R-:W-:-:S03]  /*76f0*/  @!P0 FADD.FTZ R19, R19, R14 ;  /* 0x0000000e13138221 */ /* 0x002fc60000010000 */
[----:B------:R-:W0:Y:S01]  /*7700*/  SHFL.DOWN PT, R13, R12, 0x4, 0x1f ;  /* 0x08801f000c0d7f89 */ /* 0x000e2200000e0000 */
[----:B------:R-:W-:Y:S01]  /*7710*/  ISETP.GT.AND P0, PT, R49, 0x1b, PT ;  /* 0x0000001b3100780c */ /* 0x000fe20003f04270 */
[----:B------:R-:W-:Y:S02]  /*7720*/  FMUL.FTZ R14, R112, R140 ;  /* 0x0000008c700e7220 */ /* 0x000fe40000410000 */
[----:B------:R-:W1:Y:S02]  /*7730*/  SHFL.DOWN PT, R180, R19, 0x4, 0x1f ;  /* 0x08801f0013b47f89 */ /* 0x000e6400000e0000 */
[----:B------:R-:W-:-:S04]  /*7740*/  FMUL.FTZ R14, R173, R14 ;  /* 0x0000000ead0e7220 */ /* 0x000fc80000410000 */
[----:B------:R-:W-:Y:S02]  /*7750*/  FFMA.FTZ R161, R161, R140, R14 ;  /* 0x0000008ca1a17223 */ /* 0x000fe4000001000e */
[CC--:B------:R-:W-:Y:S02]  /*7760*/  FMUL.FTZ R14, R112.reuse, R163.reuse ;  /* 0x000000a3700e7220 */ /* 0x0c0fe40000410000 */
[----:B------:R-:W-:Y:S02]  /*7770*/  FADD.FTZ R106, R161, R106 ;  /* 0x0000006aa16a7221 */ /* 0x000fe40000010000 */
[----:B------:R-:W-:Y:S02]  /*7780*/  FMUL.FTZ R189, R189, R14 ;  /* 0x0000000ebdbd7220 */ /* 0x000fe40000410000 */
[----:B------:R-:W-:Y:S02]  /*7790*/  FMUL.FTZ R14, R112, R124 ;  /* 0x0000007c700e7220 */ /* 0x000fe40000410000 */
[----:B------:R-:W-:-:S02]  /*77a0*/  FFMA.FTZ R168, R168, R163, R189 ;  /* 0x000000a3a8a87223 */ /* 0x000fc400000100bd */
[----:B------:R-:W-:Y:S02]  /*77b0*/  FMUL.FTZ R187, R187, R14 ;  /* 0x0000000ebbbb7220 */ /* 0x000fe40000410000 */
[----:B0-----:R-:W-:Y:S02]  /*77c0*/  @!P0 FADD.FTZ R12, R12, R13 ;  /* 0x0000000d0c0c8221 */ /* 0x001fe40000010000 */
[C---:B------:R-:W-:Y:S02]  /*77d0*/  FMUL.FTZ R14, R112.reuse, R151 ;  /* 0x00000097700e7220 */ /* 0x040fe40000410000 */
[----:B-1----:R-:W-:Y:S01]  /*77e0*/  @!P0 FADD.FTZ R19, R19, R180 ;  /* 0x000000b413138221 */ /* 0x002fe20000010000 */
[----:B------:R-:W0:Y:S01]  /*77f0*/  SHFL.DOWN PT, R13, R12, 0x8, 0x1f ;  /* 0x09001f000c0d7f89 */ /* 0x000e2200000e0000 */
[----:B------:R-:W-:Y:S01]  /*7800*/  ISETP.GT.AND P0, PT, R49, 0x17, PT ;  /* 0x000000173100780c */ /* 0x000fe20003f04270 */
[----:B------:R-:W-:Y:S02]  /*7810*/  FMUL.FTZ R185, R185, R14 ;  /* 0x0000000eb9b97220 */ /* 0x000fe40000410000 */
[----:B------:R-:W1:Y:S01]  /*7820*/  SHFL.DOWN PT, R140, R19, 0x8, 0x1f ;  /* 0x09001f00138c7f89 */ /* 0x000e6200000e0000 */
        /* <DEDUP_REMOVED lines=18> */
[----:B------:R-:W-:Y:S02]  /*7950*/  FMUL.FTZ R14, R112, R145 ;  /* 0x00000091700e7220 */ /* 0x000fe40000410000 */
[----:B------:R-:W-:Y:S02]  /*7960*/  FFMA.FTZ R148, R148, R143, R13 ;  /* 0x0000008f94947223 */ /* 0x000fe4000001000d */
[----:B------:R-:W-:Y:S02]  /*7970*/  FMUL.FTZ R13, R112, R153 ;  /* 0x00000099700d7220 */ /* 0x000fe40000410000 */
[----:B------:R-:W-:Y:S02]  /*7980*/  FMUL.FTZ R14, R171, R14 ;  /* 0x0000000eab0e7220 */ /* 0x000fe40000410000 */
[----:B------:R-:W-:-:S02]  /*7990*/  FMUL.FTZ R13, R152, R13 ;  /* 0x0000000d980d7220 */ /* 0x000fc40000410000 */
[----:B------:R-:W-:Y:S02]  /*79a0*/  FFMA.FTZ R145, R134, R145, R14 ;  /* 0x0000009186917223 */ /* 0x000fe4000001000e */
[----:B------:R-:W-:Y:S02]  /*79b0*/  FMUL.FTZ R14, R112, R22 ;  /* 0x00000016700e7220 */ /* 0x000fe40000410000 */
[----:B------:R-:W-:Y:S02]  /*79c0*/  FFMA.FTZ R142, R142, R153, R13 ;  /* 0x000000998e8e7223 */ /* 0x000fe4000001000d */
[----:B------:R-:W-:Y:S02]  /*79d0*/  FMUL.FTZ R167, R167, R14 ;  /* 0x0000000ea7a77220 */ /* 0x000fe40000410000 */
[----:B0-----:R-:W-:Y:S02]  /*79e0*/  @!P0 FADD.FTZ R12, R12, R15 ;  /* 0x0000000f0c0c8221 */ /* 0x001fe40000010000 */
[----:B------:R-:W-:-:S02]  /*79f0*/  FMUL.FTZ R15, R112, R21 ;  /* 0x00000015700f7220 */ /* 0x000fc40000410000 */
[----:B-1----:R-:W-:Y:S02]  /*7a00*/  @!P0 FADD.FTZ R19, R19, R16 ;  /* 0x0000001013138221 */ /* 0x002fe40000010000 */
[----:B------:R-:W-:Y:S02]  /*7a10*/  FMUL.FTZ R15, R138, R15 ;  /* 0x0000000f8a0f7220 */ /* 0x000fe40000410000 */
[----:B------:R-:W-:Y:S01]  /*7a20*/  FFMA.FTZ R154, R154, R159, R181 ;  /* 0x0000009f9a9a7223 */ /* 0x000fe200000100b5 */
        /* <DEDUP_REMOVED lines=39> */
.L_x_4131:
[----:B0-----:R-:W-:Y:S05]  /*7ca0*/  BSYNC B0 ;  /* 0x0000000000007941 */ /* 0x001fea0003800000 */
.L_x_4130:
[----:B------:R-:W-:Y:S02]  /*7cb0*/  IADD3 R139, R139, 0x1, RZ ;  /* 0x000000018b8b7810 */ /* 0x000fe40007ffe0ff */
[----:B------:R-:W-:Y:S02]  /*7cc0*/  IADD3 R137, P1, R137, 0x1, RZ ;  /* 0x0000000189897810 */ /* 0x000fe40007f3e0ff */
[----:B------:R-:W-:Y:S02]  /*7cd0*/  ISETP.GE.AND P0, PT, R139, c[0x0][0x16c], PT ;  /* 0x00005b008b007a0c */ /* 0x000fe40003f06270 */
[----:B------:R-:W-:-:S11]  /*7ce0*/  IADD3.X R114, RZ, R114, RZ, P1, !PT ;  /* 0x00000072ff727210 */ /* 0x000fd60000ffe4ff */
[----:B--2---:R-:W-:Y:S01]  /*7cf0*/  @P0 CALL.REL.NOINC `(.L_x_4084) ;  /* 0x0000001000000944 */ /* 0x004fe20003c00000 */
[----:B------:R-:W-:Y:S05]  /*7d00*/  BRA `(.L_x_4132) ;  /* 0xffffcb6000007947 */ /* 0x000fea000383ffff */
.L_x_4084:
[----:B------:R-:W-:Y:S06]  /*7d10*/  BAR.SYNC.DEFER_BLOCKING 0x0 ;  /* 0x0000000000007b1d */ /* 0x000fec0000010000 */
[----:B------:R-:W2:Y:S04]  /*7d20*/  LDG.E.128 R4, [R34.64] ;  /* 0x0000000422047981 */ /* 0x000ea8000c1e1d00 */
[----:B------:R-:W3:Y:S01]  /*7d30*/  LDG.E.128 R8, [R34.64+0x200] ;  /* 0x0002000422087981 */ /* 0x000ee2000c1e1d00 */
        /* <DEDUP_REMOVED lines=8> */
[----:B------:R-:W-:Y:S01]  /*7dc0*/  IADD3 R39, R39, 0x1, RZ ;  /* 0x0000000127277810 */ /* 0x000fe20007ffe0ff */
[----:B--2---:R-:W-:Y:S04]  /*7dd0*/  STS.128 [R36.X16], R4 ;  /* 0x0000000424007388 */ /* 0x004fe8000000cc00 */
[----:B---3--:R-:W-:Y:S01]  /*7de0*/  STS.128 [R36.X16+0x200], R8 ;  /* 0x0002000824007388 */ /* 0x008fe2000000cc00 */
[----:B------:R-:W-:-:S06]  /*7df0*/  NOP ;  /* 0x0000000000007918 */ /* 0x000fcc0000000000 */
[----:B------:R-:W0:Y:S04]  /*7e00*/  LDS.128 R12, [R57.X16] ;  /* 0x00000000390c7984 */ /* 0x000e28000000cc00 */
[----:B------:R-:W1:Y:S04]  /*7e10*/  LDS.128 R4, [R57.X16+0x10] ;  /* 0x0000100039047984 */ /* 0x000e68000000cc00 */
[----:B------:R-:W-:Y:S06]  /*7e20*/  BAR.SYNC.DEFER_BLOCKING 0x0 ;  /* 0x0000000000007b1d */ /* 0x000fec0000010000 */
[----:B------:R-:W-:Y:S04]  /*7e30*/  STS.128 [R74.X16], R84 ;  /* 0x000000544a007388 */ /* 0x000fe8000000cc00 */
[----:B------:R-:W-:Y:S01]  /*7e40*/  STS.128 [R74.X16+0x10], R76 ;  /* 0x0000104c4a007388 */ /* 0x000fe2000000cc00 */
[----:B0-----:R-:W-:-:S02]  /*7e50*/  HADD2.F32 R17, -RZ, R12.H0_H0 ;  /* 0x2000000cff117230 */ /* 0x001fc40000004100 */
        /* <DEDUP_REMOVED lines=9> */
[----:B------:R-:W-:Y:S01]  /*7ef0*/  IMAD R12, R110, c[0x0][0x2d8], RZ ;  /* 0x0000b6006e0c7a24 */ /* 0x000fe200078e02ff */
[----:B------:R-:W-:-:S02]  /*7f00*/  FSETP.GTU.FTZ.AND P4, PT, R9, 20, PT ;  /* 0x41a000000900780b */ /* 0x000fc40003f9c000 */
[----:B------:R-:W-:Y:S01]  /*7f10*/  FSETP.GTU.FTZ.AND P1, PT, R17, 20, PT ;  /* 0x41a000001100780b */ /* 0x000fe20003f3c000 */
[----:B------:R-:W-:-:S06]  /*7f20*/  IMAD R21, R53, c[0x0][0x2dc], R12 ;  /* 0x0000b70035157a24 */ /* 0x000fcc00078e020c */
[----:B------:R-:W-:Y:S02]  /*7f30*/  @!P2 FMUL.FTZ R8, R16, -1.4426950216293334961 ;  /* 0xbfb8aa3b1008a820 */ /* 0x000fe40000410000 */
[----:B------:R-:W-:Y:S01]  /*7f40*/  @!P0 FMUL.FTZ R13, R19, -1.4426950216293334961 ;  /* 0xbfb8aa3b130d8820 */ /* 0x000fe20000410000 */
[--C-:B------:R-:W-:Y:S01]  /*7f50*/  HADD2.F32 R19, -RZ, R14.reuse.H0_H0 ;  /* 0x2000000eff137230 */ /* 0x100fe20000004100 */
[----:B------:R0:W2:Y:S02]  /*7f60*/  @!P2 MUFU.EX2 R10, R8 ;  /* 0x00000008000aa308 */ /* 0x0000a40000000800 */
[----:B------:R-:W-:Y:S02]  /*7f70*/  @!P1 FMUL.FTZ R11, R17, -1.4426950216293334961 ;  /* 0xbfb8aa3b110b9820 */ /* 0x000fe40000410000 */
[----:B------:R-:W-:Y:S02]  /*7f80*/  @!P4 FMUL.FTZ R17, R9, -1.4426950216293334961 ;  /* 0xbfb8aa3b0911c820 */ /* 0x000fe40000410000 */
[----:B------:R-:W-:Y:S01]  /*7f90*/  FADD.FTZ R18, R19, R52 ;  /* 0x0000003413127221 */ /* 0x000fe20000010000 */
[----:B------:R-:W-:Y:S01]  /*7fa0*/  HADD2.F32 R19, -RZ, R14.H1_H1 ;  /* 0x3000000eff137230 */ /* 0x000fe20000004100 */
[----:B------:R-:W3:Y:S01]  /*7fb0*/  @!P1 MUFU.EX2 R11, R11 ;  /* 0x0000000b000b9308 */ /* 0x000ee20000000800 */
[----:B0-----:R-:W-:-:S02]  /*7fc0*/  IMAD.WIDE.U32 R8, R53, c[0x0][0x2d8], R2 ;  /* 0x0000b60035087a25 */ /* 0x001fc400078e0002 */
[----:B------:R-:W-:Y:S02]  /*7fd0*/  FSETP.GTU.FTZ.AND P6, PT, R18, 20, PT ;  /* 0x41a000001200780b */ /* 0x000fe40003fdc000 */
[----:B------:R-:W-:Y:S01]  /*7fe0*/  FADD.FTZ R14, R19, R52 ;  /* 0x00000034130e7221 */ /* 0x000fe20000010000 */
[----:B------:R-:W-:Y:S01]  /*7ff0*/  IADD3 R9, R9, R21, RZ ;  /* 0x0000001509097210 */ /* 0x000fe20007ffe0ff */
[----:B------:R-:W-:Y:S01]  /*8000*/  IMAD R21, R55, c[0x0][0x2e0], RZ ;  /* 0x0000b80037157a24 */ /* 0x000fe200078e02ff */
[----:B------:R3:W0:Y:S01]  /*8010*/  @!P0 MUFU.EX2 R16, R13 ;  /* 0x0000000d00108308 */ /* 0x0006220000000800 */
[----:B--2---:R-:W-:Y:S01]  /*8020*/  @!P2 FADD.FTZ R12, R10, 1 ;  /* 0x3f8000000a0ca421 */ /* 0x004fe20000010000 */
[----:B------:R-:W-:Y:S01]  /*8030*/  FSETP.GTU.FTZ.AND P5, PT, R14, 20, PT ;  /* 0x41a000000e00780b */ /* 0x000fe20003fbc000 */
[----:B------:R-:W-:Y:S02]  /*8040*/  IMAD R23, R56, c[0x0][0x2e4], R21 ;  /* 0x0000b90038177a24 */ /* 0x000fe400078e0215 */
[----:B------:R-:W-:-:S03]  /*8050*/  IMAD.WIDE.U32 R2, R53, c[0x0][0x2f8], R2 ;  /* 0x0000be0035027a25 */ /* 0x000fc600078e0002 */
[----:B------:R-:W2:Y:S01]  /*8060*/  @!P2 MUFU.RCP R12, R12 ;  /* 0x0000000c000ca308 */ /* 0x000ea20000001000 */
[----:B---3--:R-:W-:Y:S02]  /*8070*/  @!P1 FADD.FTZ R13, R11, 1 ;  /* 0x3f8000000b0d9421 */ /* 0x008fe40000010000 */
[----:B------:R-:W-:Y:S01]  /*8080*/  IMAD.WIDE.U32 R10, R56, c[0x0][0x2e0], R8 ;  /* 0x0000b800380a7a25 */ /* 0x000fe200078e0008 */
[--C-:B------:R-:W-:Y:S02]  /*8090*/  HADD2.F32 R9, -RZ, R15.reuse.H0_H0 ;  /* 0x2000000fff097230 */ /* 0x100fe40000004100 */
[----:B------:R-:W-:Y:S02]  /*80a0*/  HADD2.F32 R15, -RZ, R15.H1_H1 ;  /* 0x3000000fff0f7230 */ /* 0x000fe40000004100 */
[----:B------:R-:W-:Y:S01]  /*80b0*/  IADD3 R23, R11, R23, RZ ;  /* 0x000000170b177210 */ /* 0x000fe20007ffe0ff */
[----:B------:R-:W-:Y:S01]  /*80c0*/  FADD.FTZ R20, R9, R52 ;  /* 0x0000003409147221 */ /* 0x000fe20000010000 */
[----:B------:R-:W-:Y:S01]  /*80d0*/  LEA R8, P3, R10, c[0x0][0x330], 0x1 ;  /* 0x0000cc000a087a11 */ /* 0x000fe200078608ff */
[----:B------:R3:W4:Y:S01]  /*80e0*/  @!P1 MUFU.RCP R21, R13 ;  /* 0x0000000d00159308 */ /* 0x0007220000001000 */
[----:B0-----:R-:W-:-:S02]  /*80f0*/  @!P0 FADD.FTZ R16, R16, 1 ;  /* 0x3f80000010108421 */ /* 0x001fc40000010000 */
[----:B------:R-:W-:Y:S01]  /*8100*/  LEA.HI.X R9, R10, c[0x0][0x334], R23, 0x1, P3 ;  /* 0x0000cd000a097a11 */ /* 0x000fe200018f0c17 */
[----:B------:R-:W-:Y:S01]  /*8110*/  @!P6 FMUL.FTZ R11, R18, -1.4426950216293334961 ;  /* 0xbfb8aa3b120be820 */ /* 0x000fe20000410000 */
[----:B------:R-:W-:Y:S01]  /*8120*/  FSETP.GTU.FTZ.AND P3, PT, R20, 20, PT ;  /* 0x41a000001400780b */ /* 0x000fe20003f7c000 */
[--C-:B------:R-:W-:Y:S01]  /*8130*/  FADD.FTZ R18, R15, R52.reuse ;  /* 0x000000340f127221 */ /* 0x100fe20000010000 */
[--C-:B-1----:R-:W-:Y:S01]  /*8140*/  HADD2.F32 R15, -RZ, R4.reuse.H1_H1 ;  /* 0x30000004ff0f7230 */ /* 0x102fe20000004100 */
[----:B------:R-:W0:Y:S01]  /*8150*/  @!P4 MUFU.EX2 R17, R17 ;  /* 0x000000110011c308 */ /* 0x000e220000000800 */
[----:B---3--:R-:W-:Y:S01]  /*8160*/  HADD2.F32 R13, -RZ, R4.H0_H0 ;  /* 0x20000004ff0d7230 */ /* 0x008fe20000004100 */
[----:B------:R-:W-:Y:S02]  /*8170*/  @!P5 FMUL.FTZ R10, R14, -1.4426950216293334961 ;  /* 0xbfb8aa3b0e0ad820 */ /* 0x000fe40000410000 */
[----:B--2---:R-:W-:Y:S01]  /*8180*/  @!P2 FMUL.FTZ R121, R121, R12 ;  /* 0x0000000c7979a220 */ /* 0x004fe20000410000 */
[----:B------:R-:W-:Y:S01]  /*8190*/  FSETP.GTU.FTZ.AND P2, PT, R18, 20, PT ;  /* 0x41a000001200780b */ /* 0x000fe20003f5c000 */
[----:B------:R-:W-:-:S02]  /*81a0*/  FADD.FTZ R13, R13, R52 ;  /* 0x000000340d0d7221 */ /* 0x000fc40000010000 */
[----:B------:R-:W1:Y:S01]  /*81b0*/  @!P0 MUFU.RCP R19, R16 ;  /* 0x0000001000138308 */ /* 0x000e620000001000 */
[----:B----4-:R-:W-:Y:S02]  /*81c0*/  @!P1 FMUL.FTZ R92, R92, R21 ;  /* 0x000000155c5c9220 */ /* 0x010fe40000410000 */
[----:B------:R-:W-:Y:S01]  /*81d0*/  @!P3 FMUL.FTZ R4, R20, -1.4426950216293334961 ;  /* 0xbfb8aa3b1404b820 */ /* 0x000fe20000410000 */
[----:B------:R-:W-:Y:S01]  /*81e0*/  FSETP.GTU.FTZ.AND P1, PT, R13, 20, PT ;  /* 0x41a000000d00780b */ /* 0x000fe20003f3c000 */
[----:B------:R-:W-:Y:S01]  /*81f0*/  FADD.FTZ R15, R15, R52 ;  /* 0x000000340f0f7221 */ /* 0x000fe20000010000 */
[----:B------:R-:W-:Y:S02]  /*8200*/  F2FP.PACK_AB R60, R92, R121 ;  /* 0x000000795c3c723e */ /* 0x000fe400000000ff */
[----:B------:R-:W2:Y:S01]  /*8210*/  @!P6 MUFU.EX2 R11, R11 ;  /* 0x0000000b000be308 */ /* 0x000ea20000000800 */
[----:B0-----:R-:W-:Y:S02]  /*8220*/  @!P4 FADD.FTZ R17, R17, 1 ;  /* 0x3f8000001111c421 */ /* 0x001fe40000010000 */
[----:B------:R-:W-:-:S05]  /*8230*/  @!P2 FMUL.FTZ R12, R18, -1.4426950216293334961 ;  /* 0xbfb8aa3b120ca820 */ /* 0x000fca0000410000 */
[----:B------:R-:W0:Y:S01]  /*8240*/  @!P5 MUFU.EX2 R10, R10 ;  /* 0x0000000a000ad308 */ /* 0x000e220000000800 */
[----:B-1----:R-:W-:Y:S01]  /*8250*/  @!P0 FMUL.FTZ R94, R94, R19 ;  /* 0x000000135e5e8220 */ /* 0x002fe20000410000 */
[----:B------:R-:W-:Y:S01]  /*8260*/  FSETP.GTU.FTZ.AND P0, PT, R15, 20, PT ;  /* 0x41a000000f00780b */ /* 0x000fe20003f1c000 */
[----:B------:R-:W-:-:S05]  /*8270*/  @!P1 FMUL.FTZ R13, R13, -1.4426950216293334961 ;  /* 0xbfb8aa3b0d0d9820 */ /* 0x000fca0000410000 */
[----:B------:R-:W1:Y:S01]  /*8280*/  @!P3 MUFU.EX2 R4, R4 ;  /* 0x000000040004b308 */ /* 0x000e620000000800 */
[----:B--2---:R-:W-:-:S06]  /*8290*/  @!P6 FADD.FTZ R11, R11, 1 ;  /* 0x3f8000000b0be421 */ /* 0x004fcc0000010000 */
[----:B------:R-:W-:Y:S01]  /*82a0*/  @!P0 FMUL.FTZ R14, R15, -1.4426950216293334961 ;  /* 0xbfb8aa3b0f0e8820 */ /* 0x000fe20000410000 */
[----:B------:R-:W2:Y:S01]  /*82b0*/  @!P4 MUFU.RCP R16, R17 ;  /* 0x000000110010c308 */ /* 0x000ea20000001000 */
[----:B0-----:R-:W-:Y:S01]  /*82c0*/  @!P5 FADD.FTZ R10, R10, 1 ;  /* 0x3f8000000a0ad421 */ /* 0x001fe20000010000 */
[--C-:B------:R-:W-:Y:S02]  /*82d0*/  HADD2.F32 R15, -RZ, R5.reuse.H0_H0 ;  /* 0x20000005ff0f7230 */ /* 0x100fe40000004100 */
[----:B------:R-:W-:-:S03]  /*82e0*/  HADD2.F32 R5, -RZ, R5.H1_H1 ;  /* 0x30000005ff057230 */ /* 0x000fc60000004100 */
[----:B------:R-:W-:Y:S01]  /*82f0*/  FADD.FTZ R15, R15, R52 ;  /* 0x000000340f0f7221 */ /* 0x000fe20000010000 */
[----:B------:R-:W0:Y:S01]  /*8300*/  @!P2 MUFU.EX2 R12, R12 ;  /* 0x0000000c000ca308 */ /* 0x000e220000000800 */
[----:B-1----:R-:W-:-:S07]  /*8310*/  @!P3 FADD.FTZ R4, R4, 1 ;  /* 0x3f8000000404b421 */ /* 0x002fce0000010000 */
[----:B------:R-:W1:Y:S01]  /*8320*/  @!P1 MUFU.EX2 R13, R13 ;  /* 0x0000000d000d9308 */ /* 0x000e620000000800 */
[----:B--2---:R-:W-:Y:S01]  /*8330*/  @!P4 FMUL.FTZ R123, R123, R16 ;  /* 0x000000107b7bc220 */ /* 0x004fe20000410000 */
[----:B------:R-:W-:Y:S01]  /*8340*/  FSETP.GTU.FTZ.AND P4, PT, R15, 20, PT ;  /* 0x41a000000f00780b */ /* 0x000fe20003f9c000 */
[--C-:B------:R-:W-:Y:S01]  /*8350*/  FADD.FTZ R16, R5, R52.reuse ;  /* 0x0000003405107221 */ /* 0x100fe20000010000 */
[--C-:B------:R-:W-:Y:S02]  /*8360*/  HADD2.F32 R5, -RZ, R6.reuse.H0_H0 ;  /* 0x20000006ff057230 */ /* 0x100fe40000004100 */
[----:B------:R-:W-:Y:S02]  /*8370*/  F2FP.PACK_AB R61, R123, R94 ;  /* 0x0000005e7b3d723e */ /* 0x000fe400000000ff */
[----:B------:R-:W2:Y:S01]  /*8380*/  @!P6 MUFU.RCP R11, R11 ;  /* 0x0000000b000be308 */ /* 0x000ea20000001000 */
[----:B0-----:R-:W-:Y:S02]  /*8390*/  @!P2 FADD.FTZ R12, R12, 1 ;  /* 0x3f8000000c0ca421 */ /* 0x001fe40000010000 */
[----:B------:R-:W-:Y:S01]  /*83a0*/  FADD.FTZ R17, R5, R52 ;  /* 0x0000003405117221 */ /* 0x000fe20000010000 */
[----:B------:R-:W-:-:S04]  /*83b0*/  HADD2.F32 R5, -RZ, R6.H1_H1 ;  /* 0x30000006ff057230 */ /* 0x000fc80000004100 */
[----:B------:R-:W0:Y:S01]  /*83c0*/  @!P5 MUFU.RCP R10, R10 ;  /* 0x0000000a000ad308 */ /* 0x000e220000001000 */
[----:B-1----:R-:W-:-:S07]  /*83d0*/  @!P1 FADD.FTZ R13, R13, 1 ;  /* 0x3f8000000d0d9421 */ /* 0x002fce0000010000 */
[----:B------:R1:W3:Y:S01]  /*83e0*/  @!P3 MUFU.RCP R19, R4 ;  /* 0x000000040013b308 */ /* 0x0002e20000001000 */
[----:B--2---:R-:W-:Y:S01]  /*83f0*/  @!P6 FMUL.FTZ R96, R96, R11 ;  /* 0x0000000b6060e220 */ /* 0x004fe20000410000 */
[----:B------:R-:W-:Y:S01]  /*8400*/  FSETP.GTU.FTZ.AND P6, PT, R16, 20, PT ;  /* 0x41a000001000780b */ /* 0x000fe20003fdc000 */
[--C-:B------:R-:W-:Y:S02]  /*8410*/  HADD2.F32 R11, -RZ, R7.reuse.H0_H0 ;  /* 0x20000007ff0b7230 */ /* 0x100fe40000004100 */
[----:B------:R-:W-:Y:S01]  /*8420*/  HADD2.F32 R7, -RZ, R7.H1_H1 ;  /* 0x30000007ff077230 */ /* 0x000fe20000004100 */
[----:B0-----:R-:W-:Y:S02]  /*8430*/  @!P5 FMUL.FTZ R125, R125, R10 ;  /* 0x0000000a7d7dd220 */ /* 0x001fe40000410000 */
[----:B------:R-:W0:Y:S01]  /*8440*/  @!P2 MUFU.RCP R12, R12 ;  /* 0x0000000c000ca308 */ /* 0x000e220000001000 */
[--C-:B------:R-:W-:Y:S01]  /*8450*/  FADD.FTZ R10, R5, R52.reuse ;  /* 0x00000034050a7221 */ /* 0x100fe20000010000 */
[----:B------:R-:W-:Y:S01]  /*8460*/  FSETP.GTU.FTZ.AND P5, PT, R17, 20, PT ;  /* 0x41a000001100780b */ /* 0x000fe20003fbc000 */
[----:B-1----:R-:W-:Y:S01]  /*8470*/  @!P4 FMUL.FTZ R4, R15, -1.4426950216293334961 ;  /* 0xbfb8aa3b0f04c820 */ /* 0x002fe20000410000 */
[----:B------:R-:W-:Y:S01]  /*8480*/  F2FP.PACK_AB R62, R125, R96 ;  /* 0x000000607d3e723e */ /* 0x000fe200000000ff */
[----:B------:R-:W-:-:S02]  /*8490*/  FADD.FTZ R11, R11, R52 ;  /* 0x000000340b0b7221 */ /* 0x000fc40000010000 */
[----:B---3--:R-:W-:Y:S01]  /*84a0*/  @!P3 FMUL.FTZ R98, R98, R19 ;  /* 0x000000136262b220 */ /* 0x008fe20000410000 */
[----:B------:R-:W1:Y:S01]  /*84b0*/  @!P1 MUFU.RCP R13, R13 ;  /* 0x0000000d000d9308 */ /* 0x000e620000001000 */
[----:B------:R-:W-:Y:S01]  /*84c0*/  FSETP.GTU.FTZ.AND P3, PT, R10, 20, PT ;  /* 0x41a000000a00780b */ /* 0x000fe20003f7c000 */
[----:B------:R-:W-:-:S05]  /*84d0*/  @!P6 FMUL.FTZ R5, R16, -1.4426950216293334961 ;  /* 0xbfb8aa3b1005e820 */ /* 0x000fca0000410000 */
[----:B------:R-:W-:Y:S01]  /*84e0*/  @!P5 FMUL.FTZ R6, R17, -1.4426950216293334961 ;  /* 0xbfb8aa3b1106d820 */ /* 0x000fe20000410000 */
[----:B------:R-:W2:Y:S01]  /*84f0*/  @!P0 MUFU.EX2 R14, R14 ;  /* 0x0000000e000e8308 */ /* 0x000ea20000000800 */
[----:B0-----:R-:W-:Y:S01]  /*8500*/  @!P2 FMUL.FTZ R127, R127, R12 ;  /* 0x0000000c7f7fa220 */ /* 0x001fe20000410000 */
[----:B------:R-:W-:Y:S01]  /*8510*/  FSETP.GTU.FTZ.AND P2, PT, R11, 20, PT ;  /* 0x41a000000b00780b */ /* 0x000fe20003f5c000 */
[----:B------:R-:W-:-:S03]  /*8520*/  FADD.FTZ R12, R7, R52 ;  /* 0x00000034070c7221 */ /* 0x000fc60000010000 */
[----:B------:R-:W-:Y:S01]  /*8530*/  @!P3 FMUL.FTZ R7, R10, -1.4426950216293334961 ;  /* 0xbfb8aa3b0a07b820 */ /* 0x000fe20000410000 */
[----:B------:R-:W-:Y:S01]  /*8540*/  F2FP.PACK_AB R63, R127, R98 ;  /* 0x000000627f3f723e */ /* 0x000fe200000000ff */
[----:B------:R-:W0:Y:S01]  /*8550*/  @!P4 MUFU.EX2 R4, R4 ;  /* 0x000000040004c308 */ /* 0x000e220000000800 */
[----:B-1----:R-:W-:Y:S01]  /*8560*/  @!P1 FMUL.FTZ R100, R100, R13 ;  /* 0x0000000d64649220 */ /* 0x002fe20000410000 */
[----:B------:R-:W-:-:S05]  /*8570*/  FSETP.GTU.FTZ.AND P1, PT, R12, 20, PT ;  /* 0x41a000000c00780b */ /* 0x000fca0003f3c000 */
[----:B------:R-:W-:Y:S01]  /*8580*/  @!P2 FMUL.FTZ R10, R11, -1.4426950216293334961 ;  /* 0xbfb8aa3b0b0aa820 */ /* 0x000fe20000410000 */
[----:B------:R-:W1:Y:S01]  /*8590*/  @!P6 MUFU.EX2 R5, R5 ;  /* 0x000000050005e308 */ /* 0x000e620000000800 */
[----:B--2---:R-:W-:-:S06]  /*85a0*/  @!P0 FADD.FTZ R14, R14, 1 ;  /* 0x3f8000000e0e8421 */ /* 0x004fcc0000010000 */
[----:B------:R-:W-:Y:S01]  /*85b0*/  @!P1 FMUL.FTZ R11, R12, -1.4426950216293334961 ;  /* 0xbfb8aa3b0c0b9820 */ /* 0x000fe20000410000 */
[----:B------:R-:W2:Y:S01]  /*85c0*/  @!P5 MUFU.EX2 R6, R6 ;  /* 0x000000060006d308 */ /* 0x000ea20000000800 */
[----:B0-----:R-:W-:-:S07]  /*85d0*/  @!P4 FADD.FTZ R4, R4, 1 ;  /* 0x3f8000000404c421 */ /* 0x001fce0000010000 */
[----:B------:R-:W0:Y:S01]  /*85e0*/  @!P3 MUFU.EX2 R7, R7 ;  /* 0x000000070007b308 */ /* 0x000e220000000800 */
[----:B-1----:R-:W-:-:S07]  /*85f0*/  @!P6 FADD.FTZ R5, R5, 1 ;  /* 0x3f8000000505e421 */ /* 0x002fce0000010000 */
[----:B------:R2:W1:Y:S08]  /*8600*/  @!P2 MUFU.EX2 R16, R10 ;  /* 0x0000000a0010a308 */ /* 0x0004700000000800 */
[----:B------:R0:W3:Y:S01]  /*8610*/  @!P1 MUFU.EX2 R17, R11 ;  /* 0x0000000b00119308 */ /* 0x0000e20000000800 */
[----:B--2---:R-:W-:-:S07]  /*8620*/  @!P5 FADD.FTZ R10, R6, 1 ;  /* 0x3f800000060ad421 */ /* 0x004fce0000010000 */
[----:B------:R2:W4:Y:S01]  /*8630*/  @!P0 MUFU.RCP R18, R14 ;  /* 0x0000000e00128308 */ /* 0x0005220000001000 */
[----:B0-----:R-:W-:Y:S01]  /*8640*/  @!P3 FADD.FTZ R11, R7, 1 ;  /* 0x3f800000070bb421 */ /* 0x001fe20000010000 */
[----:B------:R-:W-:-:S06]  /*8650*/  NOP ;  /* 0x0000000000007918 */ /* 0x000fcc0000000000 */
[----:B------:R-:W0:Y:S01]  /*8660*/  @!P4 MUFU.RCP R19, R4 ;  /* 0x000000040013c308 */ /* 0x000e220000001000 */
[----:B--2---:R-:W2:Y:S01]  /*8670*/  LDS.128 R12, [R36.X16+0x200] ;  /* 0x00020000240c7984 */ /* 0x004ea2000000cc00 */
[----:B-1----:R-:W-:Y:S02]  /*8680*/  @!P2 FADD.FTZ R16, R16, 1 ;  /* 0x3f8000001010a421 */ /* 0x002fe40000010000 */
[----:B---3--:R-:W-:-:S04]  /*8690*/  @!P1 FADD.FTZ R17, R17, 1 ;  /* 0x3f80000011119421 */ /* 0x008fc80000010000 */
[----:B------:R1:W3:Y:S01]  /*86a0*/  @!P6 MUFU.RCP R20, R5 ;  /* 0x000000050014e308 */ /* 0x0002e20000001000 */
[----:B----4-:R-:W-:-:S05]  /*86b0*/  @!P0 FMUL.FTZ R129, R129, R18 ;  /* 0x0000001281818220 */ /* 0x010fca0000410000 */
[----:B------:R-:W-:Y:S02]  /*86c0*/  F2FP.PACK_AB R64, R129, R100 ;  /* 0x000000648140723e */ /* 0x000fe400000000ff */
[----:B------:R-:W4:Y:S01]  /*86d0*/  @!P5 MUFU.RCP R21, R10 ;  /* 0x0000000a0015d308 */ /* 0x000f220000001000 */
[----:B-1----:R-:W1:Y:S01]  /*86e0*/  LDS.128 R4, [R36.X16] ;  /* 0x0000000024047984 */ /* 0x002e62000000cc00 */
[----:B0-----:R-:W-:Y:S01]  /*86f0*/  @!P4 FMUL.FTZ R102, R102, R19 ;  /* 0x000000136666c220 */ /* 0x001fe20000410000 */
[----:B------:R-:W-:-:S04]  /*8700*/  IADD3 R46, P4, R46, -0x800, RZ ;  /* 0xfffff8002e2e7810 */ /* 0x000fc80007f9e0ff */
[----:B------:R-:W-:Y:S01]  /*8710*/  IADD3.X R47, R47, -0x1, RZ, P4, !PT ;  /* 0xffffffff2f2f7810 */ /* 0x000fe200027fe4ff */
[----:B---3--:R-:W-:Y:S01]  /*8720*/  @!P6 FMUL.FTZ R131, R131, R20 ;  /* 0x000000148383e220 */ /* 0x008fe20000410000 */
[----:B------:R0:W3:Y:S04]  /*8730*/  @!P3 MUFU.RCP R22, R11 ;  /* 0x0000000b0016b308 */ /* 0x0000e80000001000 */
[----:B------:R-:W-:Y:S01]  /*8740*/  F2FP.PACK_AB R65, R131, R102 ;  /* 0x000000668341723e */ /* 0x000fe200000000ff */
[----:B----4-:R-:W-:-:S03]  /*8750*/  @!P5 FMUL.FTZ R104, R104, R21 ;  /* 0x000000156868d220 */ /* 0x010fc60000410000 */
[----:B------:R-:W4:Y:S01]  /*8760*/  @!P2 MUFU.RCP R23, R16 ;  /* 0x000000100017a308 */ /* 0x000f220000001000 */
[----:B------:R-:W-:-:S04]  /*8770*/  IMAD.WIDE R20, R37, 0x10, R8 ;  /* 0x0000001025147825 */ /* 0x000fc800078e0208 */
[----:B0-----:R-:W-:-:S03]  /*8780*/  FADD.FTZ R11, R121, R50 ;  /* 0x00000032790b7221 */ /* 0x001fc60000010000 */
[----:B------:R-:W0:Y:S01]  /*8790*/  @!P1 MUFU.RCP R24, R17 ;  /* 0x0000001100189308 */ /* 0x000e220000001000 */
[----:B--2---:R-:W-:Y:S01]  /*87a0*/  STG.E.128 [R20.64+0x200], R12 ;  /* 0x0002000c14007986 */ /* 0x004fe2000c101d04 */
[----:B---3--:R-:W-:Y:S01]  /*87b0*/  @!P3 FMUL.FTZ R133, R133, R22 ;  /* 0x000000168585b220 */ /* 0x008fe20000410000 */
[----:B------:R-:W-:Y:S01]  /*87c0*/  IADD3 R42, P3, R42, -0x800, RZ ;  /* 0xfffff8002a2a7810 */ /* 0x000fe20007f7e0ff */
[----:B------:R-:W-:Y:S02]  /*87d0*/  FADD.FTZ R11, R11, R92 ;  /* 0x0000005c0b0b7221 */ /* 0x000fe40000010000 */
[----:B------:R-:W-:Y:S01]  /*87e0*/  IMAD R22, R110, c[0x0][0x2f8], RZ ;  /* 0x0000be006e167a24 */ /* 0x000fe200078e02ff */
[----:B------:R-:W-:Y:S01]  /*87f0*/  F2FP.PACK_AB R66, R133, R104 ;  /* 0x000000688542723e */ /* 0x000fe200000000ff */
[----:B----4-:R-:W-:Y:S01]  /*8800*/  @!P2 FMUL.FTZ R106, R106, R23 ;  /* 0x000000176a6aa220 */ /* 0x010fe20000410000 */
[----:B------:R-:W-:Y:S01]  /*8810*/  IADD3 R41, P2, R41, -0x800, RZ ;  /* 0xfffff80029297810 */ /* 0x000fe20007f5e0ff */
[----:B------:R-:W-:Y:S01]  /*8820*/  FADD.FTZ R94, R11, R94 ;  /* 0x0000005e0b5e7221 */ /* 0x000fe20000010000 */
[----:B------:R-:W-:-:S02]  /*8830*/  IADD3.X R43, R43, -0x1, RZ, P3, !PT ;  /* 0xffffffff2b2b7810 */ /* 0x000fc40001ffe4ff */
[----:B------:R-:W-:Y:S01]  /*8840*/  IADD3.X R40, R40, -0x1, RZ, P2, !PT ;  /* 0xffffffff28287810 */ /* 0x000fe200017fe4ff */
[----:B------:R-:W-:Y:S01]  /*8850*/  FADD.FTZ R123, R94, R123 ;  /* 0x0000007b5e7b7221 */ /* 0x000fe20000010000 */
[----:B-1----:R1:W-:Y:S01]  /*8860*/  STG.E.128 [R20.64], R4 ;  /* 0x0000000414007986 */ /* 0x0023e2000c101d04 */
[----:B0-----:R-:W-:-:S03]  /*8870*/  @!P1 FMUL.FTZ R135, R135, R24 ;  /* 0x0000001887879220 */ /* 0x001fc60000410000 */
[----:B------:R-:W-:Y:S01]  /*8880*/  BAR.SYNC.DEFER_BLOCKING 0x0 ;  /* 0x0000000000007b1d */ /* 0x000fe20000010000 */
[----:B------:R-:W-:Y:S01]  /*8890*/  FADD.FTZ R96, R123, R96 ;  /* 0x000000607b607221 */ /* 0x000fe20000010000 */
[----:B------:R-:W-:Y:S02]  /*88a0*/  F2FP.PACK_AB R67, R135, R106 ;  /* 0x0000006a8743723e */ /* 0x000fe400000000ff */
[----:B------:R-:W-:Y:S01]  /*88b0*/  IADD3 R44, P1, R44, -0x800, RZ ;  /* 0xfffff8002c2c7810 */ /* 0x000fe20007f3e0ff */
[----:B------:R-:W-:-:S03]  /*88c0*/  FADD.FTZ R125, R96, R125 ;  /* 0x0000007d607d7221 */ /* 0x000fc60000010000 */
[----:B------:R-:W-:Y:S01]  /*88d0*/  IADD3.X R45, R45, -0x1, RZ, P1, !PT ;  /* 0xffffffff2d2d7810 */ /* 0x000fe20000ffe4ff */
[----:B------:R-:W-:-:S04]  /*88e0*/  FADD.FTZ R98, R125, R98 ;  /* 0x000000627d627221 */ /* 0x000fc80000010000 */
[----:B------:R-:W-:Y:S02]  /*88f0*/  FADD.FTZ R127, R98, R127 ;  /* 0x0000007f627f7221 */ /* 0x000fe40000010000 */
[----:B-1----:R-:W-:Y:S02]  /*8900*/  IMAD R5, R53, c[0x0][0x2fc], R22 ;  /* 0x0000bf0035057a24 */ /* 0x002fe400078e0216 */
        /* <DEDUP_REMOVED lines=17> */
[----:B------:R-:W-:-:S02]  /*8a20*/  FADD.FTZ R104, R131, R104 ;  /* 0x0000006883687221 */ /* 0x000fc40000010000 */
[----:B------:R-:W-:-:S04]  /*8a30*/  IMAD.WIDE R2, R37, 0x10, R4 ;  /* 0x0000001025027825 */ /* 0x000fc800078e0204 */
[----:B------:R-:W-:-:S04]  /*8a40*/  FADD.FTZ R133, R104, R133 ;  /* 0x0000008568857221 */ /* 0x000fc80000010000 */
[----:B------:R-:W-:-:S04]  /*8a50*/  FADD.FTZ R50, R133, R106 ;  /* 0x0000006a85327221 */ /* 0x000fc80000010000 */
[----:B------:R-:W-:Y:S01]  /*8a60*/  FADD.FTZ R50, R50, R135 ;  /* 0x0000008732327221 */ /* 0x000fe20000010000 */
[----:B0-----:R0:W-:Y:S04]  /*8a70*/  STG.E.128 [R2.64], R16 ;  /* 0x0000001002007986 */ /* 0x0011e8000c101d04 */
[----:B-1----:R0:W-:Y:S02]  /*8a80*/  STG.E.128 [R2.64+0x200], R8 ;  /* 0x0002000802007986 */ /* 0x0021e4000c101d04 */
[----:B0-----:R-:W-:Y:S01]  /*8a90*/  @!P0 CALL.REL.NOINC `(.L_x_4050) ;  /* 0x0000001000008944 */ /* 0x001fe20003c00000 */
[----:B------:R-:W-:Y:S05]  /*8aa0*/  BRA `(.L_x_4133) ;  /* 0xffff7cd000007947 */ /* 0x000fea000383ffff */
.L_x_4050:
        /* <DEDUP_REMOVED lines=29> */
.L_x_4135:
[----:B------:R-:W-:Y:S05]  /*8c80*/  BSYNC B0 ;  /* 0x0000000000007941 */ /* 0x000fea0003800000 */
.L_x_4134:
        /* <DEDUP_REMOVED lines=28> */
.L_x_4137:
[----:B------:R-:W1:Y:S02]  /*8e50*/  S2R R13, SR_TID.X ;  /* 0x00000000000d7919 */ /* 0x000e640000002100 */
.L_x_4138:
[----:B------:R-:W-:Y:S05]  /*8e60*/  BSYNC B0 ;  /* 0x0000000000007941 */ /* 0x000fea0003800000 */
.L_x_4136:
[----:B-1----:R-:W-:-:S13]  /*8e70*/  ISETP.GE.AND P0, PT, R13, c[0x0][0x16c], PT ;  /* 0x00005b000d007a0c */ /* 0x002fda0003f06270 */
        /* <DEDUP_REMOVED lines=9> */
.L_x_4139:
[----:B0-----:R-:W1:Y:S01]  /*8f10*/  LDS R15, [R13.X4+0x2e10] ;  /* 0x002e10000d0f7984 */ /* 0x001e620000004800 */
[----:B------:R-:W-:Y:S01]  /*8f20*/  SHF.R.S32.HI R0, RZ, 0x1f, R13 ;  /* 0x0000001fff007819 */ /* 0x000fe2000001140d */
[----:B------:R-:W-:Y:S01]  /*8f30*/  YIELD ;  /* 0x0000000000007946 */ /* 0x000fe20003800000 */
[----:B------:R-:W-:Y:S01]  /*8f40*/  MOV R6, R2 ;  /* 0x0000000200067202 */ /* 0x000fe20000000f00 */
[----:B------:R2:W3:Y:S01]  /*8f50*/  LDS R17, [R13.X4+0x3210] ;  /* 0x003210000d117984 */ /* 0x0004e20000004800 */
[----:B0-----:R-:W-:Y:S01]  /*8f60*/  MOV R7, R21 ;  /* 0x0000001500077202 */ /* 0x001fe20000000f00 */
        /* <DEDUP_REMOVED lines=16> */
[----:B-1----:R0:W-:Y:S04]  /*9070*/  RED.E.ADD.F32.FTZ.RN.STRONG.GPU [R6.64], R15 ;  /* 0x0000000f0600798e */ /* 0x0021e8000c10e784 */
[----:B---3--:R0:W-:Y:S02]  /*9080*/  RED.E.ADD.F32.FTZ.RN.STRONG.GPU [R10.64], R17 ;  /* 0x000000110a00798e */ /* 0x0081e4000c10e784 */
[----:B------:R-:W-:Y:S05]  /*9090*/  @!P0 BRA `(.L_x_4139) ;  /* 0xfffffe7000008947 */ /* 0x000fea000383ffff */
[----:B------:R-:W-:Y:S05]  /*90a0*/  EXIT ;  /* 0x000000000000794d */ /* 0x000fea0003800000 */
.L_x_4089:
[----:B------:R-:W-:Y:S01]  /*90b0*/  HFMA2.MMA R199, -RZ, RZ, 0, 5.9604644775390625e-08 ;  /* 0x00000001ffc77435 */ /* 0x000fe200000001ff */
[----:B------:R-:W-:Y:S02]  /*90c0*/  MOV R182, R14 ;  /* 0x0000000e00b67202 */ /* 0x000fe40000000f00 */
[----:B------:R-:W-:-:S02]  /*90d0*/  MOV R184, RZ ;  /* 0x000000ff00b87202 */ /* 0x000fc40000000f00 */
[----:B------:R-:W-:Y:S02]  /*90e0*/  MOV R201, 0xffffffff ;  /* 0xffffffff00c97802 */ /* 0x000fe40000000f00 */
[----:B------:R-:W-:Y:S02]  /*90f0*/  MOV R12, 0x9110 ;  /* 0x00009110000c7802 */ /* 0x000fe40000000f00 */
[----:B-1----:R-:W-:Y:S05]  /*9100*/  CALL.REL.NOINC `($__internal_167_$__cuda_sm70_shflsync_up) ;  /* 0x00000ec000007944 */ /* 0x002fea0003c00000 */
[----:B-1----:R-:W-:Y:S01]  /*9110*/  MOV R17, R182 ;  /* 0x000000b600117202 */ /* 0x002fe20000000f00 */
[----:B0-----:R-:W-:Y:S05]  /*9120*/  BRA `(.L_x_4140) ;  /* 0xffffc4d000007947 */ /* 0x001fea000383ffff */
.L_x_4090:
[----:B------:R-:W-:Y:S01]  /*9130*/  HFMA2.MMA R199, -RZ, RZ, 0, 5.9604644775390625e-08 ;  /* 0x00000001ffc77435 */ /* 0x000fe200000001ff */
[----:B------:R-:W-:Y:S02]  /*9140*/  MOV R182, R15 ;  /* 0x0000000f00b67202 */ /* 0x000fe40000000f00 */
[----:B------:R-:W-:Y:S02]  /*9150*/  MOV R184, RZ ;  /* 0x000000ff00b87202 */ /* 0x000fe40000000f00 */
[----:B------:R-:W-:Y:S02]  /*9160*/  MOV R201, 0xffffffff ;  /* 0xffffffff00c97802 */ /* 0x000fe40000000f00 */
[----:B------:R-:W-:-:S02]  /*9170*/  MOV R12, 0x9190 ;  /* 0x00009190000c7802 */ /* 0x000fc40000000f00 */
[----:B012---:R-:W-:Y:S05]  /*9180*/  CALL.REL.NOINC `($__internal_167_$__cuda_sm70_shflsync_up) ;  /* 0x00000e4000007944 */ /* 0x007fea0003c00000 */
        /* <DEDUP_REMOVED lines=10> */
[----:B------:R-:W-:Y:S05]  /*9230*/  CALL.REL.NOINC `($__internal_167_$__cuda_sm70_shflsync_up) ;  /* 0x00000d9000007944 */ /* 0x000fea0003c00000 */
[----:B0-----:R-:W-:Y:S01]  /*9240*/  HFMA2.MMA R199, -RZ, RZ, 0, 1.1920928955078125e-07 ;  /* 0x00000002ffc77435 */ /* 0x001fe200000001ff */
[----:B-1----:R-:W-:Y:S02]  /*9250*/  MOV R14, R182 ;  /* 0x000000b6000e7202 */ /* 0x002fe40000000f00 */
[----:B------:R-:W-:-:S02]  /*9260*/  MOV R182, R15 ;  /* 0x0000000f00b67202 */ /* 0x000fc40000000f00 */
[----:B------:R-:W-:Y:S02]  /*9270*/  MOV R184, RZ ;  /* 0x000000ff00b87202 */ /* 0x000fe40000000f00 */
[----:B------:R-:W-:Y:S02]  /*9280*/  MOV R201, 0xffffffff ;  /* 0xffffffff00c97802 */ /* 0x000fe40000000f00 */
[----:B------:R-:W-:Y:S02]  /*9290*/  MOV R12, 0x92b0 ;  /* 0x000092b0000c7802 */ /* 0x000fe40000000f00 */
[----:B------:R-:W-:Y:S05]  /*92a0*/  CALL.REL.NOINC `($__internal_167_$__cuda_sm70_shflsync_up) ;  /* 0x00000d2000007944 */ /* 0x000fea0003c00000 */
        /* <DEDUP_REMOVED lines=8> */
[----:B------:R-:W-:Y:S05]  /*9330*/  CALL.REL.NOINC `($__internal_167_$__cuda_sm70_shflsync_up) ;  /* 0x00000c9000007944 */ /* 0x000fea0003c00000 */
[----:B0-----:R-:W-:Y:S01]  /*9340*/  HFMA2.MMA R199, -RZ, RZ, 0, 2.384185791015625e-07 ;  /* 0x00000004ffc77435 */ /* 0x001fe200000001ff */
[----:B-1----:R-:W-:Y:S02]  /*9350*/  MOV R14, R182 ;  /* 0x000000b6000e7202 */ /* 0x002fe40000000f00 */
[----:B------:R-:W-:Y:S02]  /*9360*/  MOV R182, R15 ;  /* 0x0000000f00b67202 */ /* 0x000fe40000000f00 */
[----:B------:R-:W-:Y:S02]  /*9370*/  MOV R184, RZ ;  /* 0x000000ff00b87202 */ /* 0x000fe40000000f00 */
[----:B------:R-:W-:Y:S02]  /*9380*/  MOV R201, 0xffffffff ;  /* 0xffffffff00c97802 */ /* 0x000fe40000000f00 */
[----:B------:R-:W-:Y:S02]  /*9390*/  MOV R12, 0x93b0 ;  /* 0x000093b0000c7802 */ /* 0x000fe40000000f00 */
[----:B------:R-:W-:Y:S05]  /*93a0*/  CALL.REL.NOINC `($__internal_167_$__cuda_sm70_shflsync_up) ;  /* 0x00000c2000007944 */ /* 0x000fea0003c00000 */
        /* <DEDUP_REMOVED lines=8> */
[----:B------:R-:W-:Y:S05]  /*9430*/  CALL.REL.NOINC `($__internal_167_$__cuda_sm70_shflsync_up) ;  /* 0x00000b9000007944 */ /* 0x000fea0003c00000 */
[----:B0-----:R-:W-:Y:S01]  /*9440*/  HFMA2.MMA R199, -RZ, RZ, 0, 4.76837158203125e-07 ;  /* 0x00000008ffc77435 */ /* 0x001fe200000001ff */
[----:B-1----:R-:W-:Y:S02]  /*9450*/  MOV R14, R182 ;  /* 0x000000b6000e7202 */ /* 0x002fe40000000f00 */
[----:B------:R-:W-:Y:S02]  /*9460*/  MOV R182, R15 ;  /* 0x0000000f00b67202 */ /* 0x000fe40000000f00 */
[----:B------:R-:W-:Y:S02]  /*9470*/  MOV R184, RZ ;  /* 0x000000ff00b87202 */ /* 0x000fe40000000f00 */
[----:B------:R-:W-:Y:S02]  /*9480*/  MOV R201, 0xffffffff ;  /* 0xffffffff00c97802 */ /* 0x000fe40000000f00 */
[----:B------:R-:W-:Y:S02]  /*9490*/  MOV R12, 0x94b0 ;  /* 0x000094b0000c7802 */ /* 0x000fe40000000f00 */
[----:B------:R-:W-:Y:S05]  /*94a0*/  CALL.REL.NOINC `($__internal_167_$__cuda_sm70_shflsync_up) ;  /* 0x00000b2000007944 */ /* 0x000fea0003c00000 */
        /* <DEDUP_REMOVED lines=9> */
[----:B------:R-:W-:Y:S05]  /*9540*/  CALL.REL.NOINC `($__internal_167_$__cuda_sm70_shflsync_up) ;  /* 0x00000a8000007944 */ /* 0x000fea0003c00000 */
[----:B0-----:R-:W-:Y:S01]  /*9550*/  HFMA2.MMA R199, -RZ, RZ, 0, 9.5367431640625e-07 ;  /* 0x00000010ffc77435 */ /* 0x001fe200000001ff */
[----:B-1----:R-:W-:Y:S02]  /*9560*/  MOV R171, R182 ;  /* 0x000000b600ab7202 */ /* 0x002fe40000000f00 */
[----:B------:R-:W-:Y:S02]  /*9570*/  MOV R182, R15 ;  /* 0x0000000f00b67202 */ /* 0x000fe40000000f00 */
[----:B------:R-:W-:Y:S02]  /*9580*/  MOV R184, RZ ;  /* 0x000000ff00b87202 */ /* 0x000fe40000000f00 */
[----:B------:R-:W-:Y:S02]  /*9590*/  MOV R201, 0xffffffff ;  /* 0xffffffff00c97802 */ /* 0x000fe40000000f00 */
[----:B------:R-:W-:-:S02]  /*95a0*/  MOV R12, 0x95c0 ;  /* 0x000095c0000c7802 */ /* 0x000fc40000000f00 */
[----:B------:R-:W-:Y:S05]  /*95b0*/  CALL.REL.NOINC `($__internal_167_$__cuda_sm70_shflsync_up) ;  /* 0x00000a1000007944 */ /* 0x000fea0003c00000 */
[----:B-1----:R-:W-:Y:S01]  /*95c0*/  MOV R12, R182 ;  /* 0x000000b6000c7202 */ /* 0x002fe20000000f00 */
[----:B0-----:R-:W-:Y:S05]  /*95d0*/  BRA `(.L_x_4141) ;  /* 0xffffc1a000007947 */ /* 0x001fea000383ffff */
.L_x_4093:
[----:B0-----:R-:W-:Y:S01]  /*95e0*/  HFMA2.MMA R199, -RZ, RZ, 0, 5.9604644775390625e-08 ;  /* 0x00000001ffc77435 */ /* 0x001fe200000001ff */
[----:B------:R-:W-:-:S02]  /*95f0*/  MOV R182, R16 ;  /* 0x0000001000b67202 */ /* 0x000fc40000000f00 */
[----:B-1----:R-:W-:Y:S02]  /*9600*/  MOV R184, RZ ;  /* 0x000000ff00b87202 */ /* 0x002fe40000000f00 */
[----:B------:R-:W-:Y:S02]  /*9610*/  MOV R201, 0xffffffff ;  /* 0xffffffff00c97802 */ /* 0x000fe40000000f00 */
[----:B------:R-:W-:Y:S02]  /*9620*/  MOV R12, 0x9640 ;  /* 0x00009640000c7802 */ /* 0x000fe40000000f00 */
[----:B------:R-:W-:Y:S05]  /*9630*/  CALL.REL.NOINC `($__internal_167_$__cuda_sm70_shflsync_up) ;  /* 0x0000099000007944 */ /* 0x000fea0003c00000 */
[----:B0-----:R-:W-:Y:S01]  /*9640*/  HFMA2.MMA R199, -RZ, RZ, 0, 5.9604644775390625e-08 ;  /* 0x00000001ffc77435 */ /* 0x001fe200000001ff */
[----:B-1----:R-:W-:Y:S02]  /*9650*/  MOV R14, R182 ;  /* 0x000000b6000e7202 */ /* 0x002fe40000000f00 */
[----:B------:R-:W-:Y:S02]  /*9660*/  MOV R182, R15 ;  /* 0x0000000f00b67202 */ /* 0x000fe40000000f00 */
[----:B------:R-:W-:Y:S02]  /*9670*/  MOV R184, RZ ;  /* 0x000000ff00b87202 */ /* 0x000fe40000000f00 */
[----:B------:R-:W-:-:S02]  /*9680*/  MOV R201, 0xffffffff ;  /* 0xffffffff00c97802 */ /* 0x000fc40000000f00 */
[----:B------:R-:W-:Y:S02]  /*9690*/  MOV R12, 0x96b0 ;  /* 0x000096b0000c7802 */ /* 0x000fe40000000f00 */
[----:B------:R-:W-:Y:S05]  /*96a0*/  CALL.REL.NOINC `($__internal_167_$__cuda_sm70_shflsync_up) ;  /* 0x0000092000007944 */ /* 0x000fea0003c00000 */
[----:B0-----:R-:W-:Y:S01]  /*96b0*/  HFMA2.MMA R199, -RZ, RZ, 0, 0 ;  /* 0x00000000ffc77435 */ /* 0x001fe200000001ff */
[----:B------:R-:W-:Y:S02]  /*96c0*/  MOV R16, R14 ;  /* 0x0000000e00107202 */ /* 0x000fe40000000f00 */
[----:B-1----:R-:W-:Y:S02]  /*96d0*/  MOV R17, R182 ;  /* 0x000000b600117202 */ /* 0x002fe40000000f00 */
[----:B------:R-:W-:Y:S02]  /*96e0*/  MOV R186, R24 ;  /* 0x0000001800ba7202 */ /* 0x000fe40000000f00 */
[----:B------:R-:W-:Y:S02]  /*96f0*/  MOV R184, 0x1f ;  /* 0x0000001f00b87802 */ /* 0x000fe40000000f00 */
[----:B------:R-:W-:Y:S02]  /*9700*/  MOV R201, 0xffffffff ;  /* 0xffffffff00c97802 */ /* 0x000fe40000000f00 */
[----:B------:R-:W-:-:S02]  /*9710*/  MOV R12, 0x9730 ;  /* 0x00009730000c7802 */ /* 0x000fc40000000f00 */
[----:B------:R-:W-:Y:S05]  /*9720*/  CALL.REL.NOINC `($__internal_166_$__cuda_sm70_shflsync_idx_p) ;  /* 0x0000086000007944 */ /* 0x000fea0003c00000 */
[----:B0-----:R-:W-:Y:S01]  /*9730*/  HFMA2.MMA R199, -RZ, RZ, 0, 0 ;  /* 0x00000000ffc77435 */ /* 0x001fe200000001ff */
[----:B-1----:R-:W-:-:S02]  /*9740*/  MOV R24, R184 ;  /* 0x000000b800187202 */ /* 0x002fc40000000f00 */
[----:B------:R-:W-:Y:S02]  /*9750*/  MOV R186, R25 ;  /* 0x0000001900ba7202 */ /* 0x000fe40000000f00 */
[----:B------:R-:W-:Y:S02]  /*9760*/  MOV R184, 0x1f ;  /* 0x0000001f00b87802 */ /* 0x000fe40000000f00 */
[----:B------:R-:W-:Y:S02]  /*9770*/  MOV R201, 0xffffffff ;  /* 0xffffffff00c97802 */ /* 0x000fe40000000f00 */
[----:B------:R-:W-:Y:S02]  /*9780*/  MOV R12, 0x97a0 ;  /* 0x000097a0000c7802 */ /* 0x000fe40000000f00 */
[----:B------:R-:W-:Y:S05]  /*9790*/  CALL.REL.NOINC `($__internal_166_$__cuda_sm70_shflsync_idx_p) ;  /* 0x000007f000007944 */ /* 0x000fea0003c00000 */
[----:B-1----:R-:W-:Y:S01]  /*97a0*/  MOV R13, R184 ;  /* 0x000000b8000d7202 */ /* 0x002fe20000000f00 */
[----:B0-----:R-:W-:Y:S05]  /*97b0*/  BRA `(.L_x_4142) ;  /* 0xffffc14000007947 */ /* 0x001fea000383ffff */
.L_x_4096:
[----:B------:R-:W-:Y:S01]  /*97c0*/  HFMA2.MMA R199, -RZ, RZ, 0, 5.9604644775390625e-08 ;  /* 0x00000001ffc77435 */ /* 0x000fe200000001ff */
[----:B------:R-:W-:Y:S02]  /*97d0*/  MOV R178, R14 ;  /* 0x0000000e00b27202 */ /* 0x000fe40000000f00 */
[----:B------:R-:W-:-:S02]  /*97e0*/  MOV R182, 0x1f ;  /* 0x0000001f00b67802 */ /* 0x000fc40000000f00 */
[----:B------:R-:W-:Y:S02]  /*97f0*/  MOV R201, 0xffffffff ;  /* 0xffffffff00c97802 */ /* 0x000fe40000000f00 */
[----:B------:R-:W-:Y:S02]  /*9800*/  MOV R12, 0x9820 ;  /* 0x00009820000c7802 */ /* 0x000fe40000000f00 */
[----:B------:R-:W-:Y:S05]  /*9810*/  CALL.REL.NOINC `($__internal_165_$__cuda_sm70_shflsync_down) ;  /* 0x0000073000007944 */ /* 0x000fea0003c00000 */
[----:B-1----:R-:W-:Y:S01]  /*9820*/  MOV R195, R178 ;  /* 0x000000b200c37202 */ /* 0x002fe20000000f00 */
[----:B0-----:R-:W-:Y:S05]  /*9830*/  BRA `(.L_x_4143) ;  /* 0xffffc5a000007947 */ /* 0x001fea000383ffff */
.L_x_4097:
[----:B------:R-:W-:Y:S01]  /*9840*/  HFMA2.MMA R199, -RZ, RZ, 0, 5.9604644775390625e-08 ;  /* 0x00000001ffc77435 */ /* 0x000fe200000001ff */
[----:B------:R-:W-:Y:S02]  /*9850*/  MOV R178, R15 ;  /* 0x0000000f00b27202 */ /* 0x000fe40000000f00 */
[----:B------:R-:W-:Y:S02]  /*9860*/  MOV R182, 0x1f ;  /* 0x0000001f00b67802 */ /* 0x000fe40000000f00 */
[----:B------:R-:W-:Y:S02]  /*9870*/  MOV R201, 0xffffffff ;  /* 0xffffffff00c97802 */ /* 0x000fe40000000f00 */
[----:B------:R-:W-:-:S02]  /*9880*/  MOV R12, 0x98a0 ;  /* 0x000098a0000c7802 */ /* 0x000fc40000000f00 */
[----:B01----:R-:W-:Y:S05]  /*9890*/  CALL.REL.NOINC `($__internal_165_$__cuda_sm70_shflsync_down) ;  /* 0x000006b000007944 */ /* 0x003fea0003c00000 */
        /* <DEDUP_REMOVED lines=9> */
[----:B------:R-:W-:Y:S05]  /*9930*/  CALL.REL.NOINC `($__internal_165_$__cuda_sm70_shflsync_down) ;  /* 0x0000061000007944 */ /* 0x000fea0003c00000 */
[----:B0-----:R-:W-:Y:S01]  /*9940*/  HFMA2.MMA R199, -RZ, RZ, 0, 1.1920928955078125e-07 ;  /* 0x00000002ffc77435 */ /* 0x001fe200000001ff */
[----:B-1----:R-:W-:Y:S02]  /*9950*/  MOV R14, R178 ;  /* 0x000000b2000e7202 */ /* 0x002fe40000000f00 */
[----:B------:R-:W-:-:S02]  /*9960*/  MOV R178, R15 ;  /* 0x0000000f00b27202 */ /* 0x000fc40000000f00 */
[----:B------:R-:W-:Y:S02]  /*9970*/  MOV R182, 0x1f ;  /* 0x0000001f00b67802 */ /* 0x000fe40000000f00 */
[----:B------:R-:W-:Y:S02]  /*9980*/  MOV R201, 0xffffffff ;  /* 0xffffffff00c97802 */ /* 0x000fe40000000f00 */
[----:B------:R-:W-:Y:S02]  /*9990*/  MOV R12, 0x99b0 ;  /* 0x000099b0000c7802 */ /* 0x000fe40000000f00 */
[----:B------:R-:W-:Y:S05]  /*99a0*/  CALL.REL.NOINC `($__internal_165_$__cuda_sm70_shflsync_down) ;  /* 0x000005a000007944 */ /* 0x000fea0003c00000 */
[----:B-1----:R-:W-:Y:S01]  /*99b0*/  @!P3 FFMA.FTZ R15, R195, R178, R15 ;  /* 0x000000b2c30fb223 */ /* 0x002fe2000001000f */
[----:B0-----:R-:W-:Y:S01]  /*99c0*/  HFMA2.MMA R199, -RZ, RZ, 0, 2.384185791015625e-07 ;  /* 0x00000004ffc77435 */ /* 0x001fe200000001ff */
[----:B------:R-:W-:Y:S01]  /*99d0*/  @!P3 FMUL.FTZ R195, R14, R195 ;  /* 0x000000c30ec3b220 */ /* 0x000fe20000410000 */
[----:B------:R-:W-:Y:S02]  /*99e0*/  MOV R182, 0x1f ;  /* 0x0000001f00b67802 */ /* 0x000fe40000000f00 */
[----:B------:R-:W-:Y:S02]  /*99f0*/  MOV R201, 0xffffffff ;  /* 0xffffffff00c97802 */ /* 0x000fe40000000f00 */
[----:B------:R-:W-:-:S02]  /*9a00*/  MOV R178, R195 ;  /* 0x000000c300b27202 */ /* 0x000fc40000000f00 */
[----:B------:R-:W-:Y:S02]  /*9a10*/  MOV R12, 0x9a30 ;  /* 0x00009a30000c7802 */ /* 0x000fe40000000f00 */
[----:B------:R-:W-:Y:S05]  /*9a20*/  CALL.REL.NOINC `($__internal_165_$__cuda_sm70_shflsync_down) ;  /* 0x0000052000007944 */ /* 0x000fea0003c00000 */
[----:B0-----:R-:W-:Y:S01]  /*9a30*/  HFMA2.MMA R199, -RZ, RZ, 0, 2.384185791015625e-07 ;  /* 0x00000004ffc77435 */ /* 0x001fe200000001ff */
[----:B-1----:R-:W-:Y:S02]  /*9a40*/  MOV R14, R178 ;  /* 0x000000b2000e7202 */ /* 0x002fe40000000f00 */
[----:B------:R-:W-:Y:S02]  /*9a50*/  MOV R178, R15 ;  /* 0x0000000f00b27202 */ /* 0x000fe40000000f00 */
[----:B------:R-:W-:Y:S02]  /*9a60*/  MOV R182, 0x1f ;  /* 0x0000001f00b67802 */ /* 0x000fe40000000f00 */
[----:B------:R-:W-:Y:S02]  /*9a70*/  MOV R201, 0xffffffff ;  /* 0xffffffff00c97802 */ /* 0x000fe40000000f00 */
[----:B------:R-:W-:Y:S02]  /*9a80*/  MOV R12, 0x9aa0 ;  /* 0x00009aa0000c7802 */ /* 0x000fe40000000f00 */
[----:B------:R-:W-:Y:S05]  /*9a90*/  CALL.REL.NOINC `($__internal_165_$__cuda_sm70_shflsync_down) ;  /* 0x000004b000007944 */ /* 0x000fea0003c00000 */
[----:B-1----:R-:W-:Y:S01]  /*9aa0*/  @!P2 FFMA.FTZ R15, R195, R178, R15 ;  /* 0x000000b2c30fa223 */ /* 0x002fe2000001000f */
[----:B0-----:R-:W-:Y:S01]  /*9ab0*/  HFMA2.MMA R199, -RZ, RZ, 0, 4.76837158203125e-07 ;  /* 0x00000008ffc77435 */ /* 0x001fe200000001ff */
[----:B------:R-:W-:Y:S01]  /*9ac0*/  @!P2 FMUL.FTZ R195, R14, R195 ;  /* 0x000000c30ec3a220 */ /* 0x000fe20000410000 */
[----:B------:R-:W-:-:S02]  /*9ad0*/  MOV R182, 0x1f ;  /* 0x0000001f00b67802 */ /* 0x000fc40000000f00 */
[----:B------:R-:W-:Y:S02]  /*9ae0*/  MOV R201, 0xffffffff ;  /* 0xffffffff00c97802 */ /* 0x000fe40000000f00 */
[----:B------:R-:W-:Y:S02]  /*9af0*/  MOV R178, R195 ;  /* 0x000000c300b27202 */ /* 0x000fe40000000f00 */
[----:B------:R-:W-:Y:S02]  /*9b00*/  MOV R12, 0x9b20 ;  /* 0x00009b20000c7802 */ /* 0x000fe40000000f00 */
[----:B------:R-:W-:Y:S05]  /*9b10*/  CALL.REL.NOINC `($__internal_165_$__cuda_sm70_shflsync_down) ;  /* 0x0000043000007944 */ /* 0x000fea0003c00000 */
[----:B0-----:R-:W-:Y:S01]  /*9b20*/  HFMA2.MMA R199, -RZ, RZ, 0, 4.76837158203125e-07 ;  /* 0x00000008ffc77435 */ /* 0x001fe200000001ff */
[----:B-1----:R-:W-:Y:S02]  /*9b30*/  MOV R14, R178 ;  /* 0x000000b2000e7202 */ /* 0x002fe40000000f00 */
[----:B------:R-:W-:Y:S02]  /*9b40*/  MOV R178, R15 ;  /* 0x0000000f00b27202 */ /* 0x000fe40000000f00 */
[----:B------:R-:W-:Y:S02]  /*9b50*/  MOV R182, 0x1f ;  /* 0x0000001f00b67802 */ /* 0x000fe40000000f00 */
[----:B------:R-:W-:-:S02]  /*9b60*/  MOV R201, 0xffffffff ;  /* 0xffffffff00c97802 */ /* 0x000fc40000000f00 */
[----:B------:R-:W-:Y:S02]  /*9b70*/  MOV R12, 0x9b90 ;  /* 0x00009b90000c7802 */ /* 0x000fe40000000f00 */
[----:B------:R-:W-:Y:S05]  /*9b80*/  CALL.REL.NOINC `($__internal_165_$__cuda_sm70_shflsync_down) ;  /* 0x000003c000007944 */ /* 0x000fea0003c00000 */
[----:B-1----:R-:W-:Y:S01]  /*9b90*/  @!P1 FFMA.FTZ R15, R195, R178, R15 ;  /* 0x000000b2c30f9223 */ /* 0x002fe2000001000f */
[----:B0-----:R-:W-:Y:S01]  /*9ba0*/  HFMA2.MMA R199, -RZ, RZ, 0, 9.5367431640625e-07 ;  /* 0x00000010ffc77435 */ /* 0x001fe200000001ff */
[----:B------:R-:W-:Y:S01]  /*9bb0*/  @!P1 FMUL.FTZ R195, R14, R195 ;  /* 0x000000c30ec39220 */ /* 0x000fe20000410000 */
[----:B------:R-:W-:Y:S02]  /*9bc0*/  MOV R182, 0x1f ;  /* 0x0000001f00b67802 */ /* 0x000fe40000000f00 */
[----:B------:R-:W-:Y:S02]  /*9bd0*/  MOV R201, 0xffffffff ;  /* 0xffffffff00c97802 */ /* 0x000fe40000000f00 */
[----:B------:R-:W-:Y:S02]  /*9be0*/  MOV R178, R195 ;  /* 0x000000c300b27202 */ /* 0x000fe40000000f00 */
[----:B------:R-:W-:Y:S02]  /*9bf0*/  MOV R12, 0x9c10 ;  /* 0x00009c10000c7802 */ /* 0x000fe40000000f00 */
[----:B------:R-:W-:Y:S05]  /*9c00*/  CALL.REL.NOINC `($__internal_165_$__cuda_sm70_shflsync_down) ;  /* 0x0000034000007944 */ /* 0x000fea0003c00000 */
[----:B0-----:R-:W-:Y:S01]  /*9c10*/  HFMA2.MMA R199, -RZ, RZ, 0, 9.5367431640625e-07 ;  /* 0x00000010ffc77435 */ /* 0x001fe200000001ff */
[----:B-1----:R-:W-:-:S02]  /*9c20*/  MOV R14, R178 ;  /* 0x000000b2000e7202 */ /* 0x002fc40000000f00 */
[----:B------:R-:W-:Y:S02]  /*9c30*/  MOV R178, R15 ;  /* 0x0000000f00b27202 */ /* 0x000fe40000000f00 */
[----:B------:R-:W-:Y:S02]  /*9c40*/  MOV R182, 0x1f ;  /* 0x0000001f00b67802 */ /* 0x000fe40000000f00 */
[----:B------:R-:W-:Y:S02]  /*9c50*/  MOV R201, 0xffffffff ;  /* 0xffffffff00c97802 */ /* 0x000fe40000000f00 */
[----:B------:R-:W-:Y:S02]  /*9c60*/  MOV R12, 0x9c80 ;  /* 0x00009c80000c7802 */ /* 0x000fe40000000f00 */
[----:B------:R-:W-:Y:S05]  /*9c70*/  CALL.REL.NOINC `($__internal_165_$__cuda_sm70_shflsync_down) ;  /* 0x000002d000007944 */ /* 0x000fea0003c00000 */
[----:B-1----:R-:W-:Y:S01]  /*9c80*/  @!P0 FFMA.FTZ R15, R195, R178, R15 ;  /* 0x000000b2c30f8223 */ /* 0x002fe2000001000f */
[----:B0-----:R-:W-:Y:S01]  /*9c90*/  HFMA2.MMA R199, -RZ, RZ, 0, 0 ;  /* 0x00000000ffc77435 */ /* 0x001fe200000001ff */
[----:B------:R-:W-:Y:S01]  /*9ca0*/  @!P0 FMUL.FTZ R195, R14, R195 ;  /* 0x000000c30ec38220 */ /* 0x000fe20000410000 */
[----:B------:R-:W-:Y:S02]  /*9cb0*/  MOV R184, 0x1f ;  /* 0x0000001f00b87802 */ /* 0x000fe40000000f00 */
[----:B------:R-:W-:-:S02]  /*9cc0*/  MOV R201, 0xffffffff ;  /* 0xffffffff00c97802 */ /* 0x000fc40000000f00 */
[----:B------:R-:W-:Y:S02]  /*9cd0*/  MOV R186, R195 ;  /* 0x000000c300ba7202 */ /* 0x000fe40000000f00 */
[----:B------:R-:W-:Y:S02]  /*9ce0*/  MOV R12, 0x9d00 ;  /* 0x00009d00000c7802 */ /* 0x000fe40000000f00 */
[----:B------:R-:W-:Y:S05]  /*9cf0*/  CALL.REL.NOINC `($__internal_166_$__cuda_sm70_shflsync_idx_p) ;  /* 0x0000029000007944 */ /* 0x000fea0003c00000 */
[----:B0-----:R-:W-:Y:S01]  /*9d00*/  HFMA2.MMA R199, -RZ, RZ, 0, 0 ;  /* 0x00000000ffc77435 */ /* 0x001fe200000001ff */
[----:B-1----:R-:W-:Y:S02]  /*9d10*/  MOV R14, R184 ;  /* 0x000000b8000e7202 */ /* 0x002fe40000000f00 */
[----:B------:R-:W-:Y:S02]  /*9d20*/  MOV R186, R15 ;  /* 0x0000000f00ba7202 */ /* 0x000fe40000000f00 */
[----:B------:R-:W-:Y:S02]  /*9d30*/  MOV R184, 0x1f ;  /* 0x0000001f00b87802 */ /* 0x000fe40000000f00 */
[----:B------:R-:W-:Y:S02]  /*9d40*/  MOV R201, 0xffffffff ;  /* 0xffffffff00c97802 */ /* 0x000fe40000000f00 */
[----:B------:R-:W-:-:S02]  /*9d50*/  MOV R12, 0x9d70 ;  /* 0x00009d70000c7802 */ /* 0x000fc40000000f00 */
[----:B------:R-:W-:Y:S05]  /*9d60*/  CALL.REL.NOINC `($__internal_166_$__cuda_sm70_shflsync_idx_p) ;  /* 0x0000022000007944 */ /* 0x000fea0003c00000 */
[----:B0-----:R-:W-:Y:S01]  /*9d70*/  HFMA2.MMA R199, -RZ, RZ, 0, 5.9604644775390625e-08 ;  /* 0x00000001ffc77435 */ /* 0x001fe200000001ff */
[----:B------:R-:W-:-:S02]  /*9d80*/  MOV R174, R14 ;  /* 0x0000000e00ae7202 */ /* 0x000fc40000000f00 */
[----:B-1----:R-:W-:Y:S02]  /*9d90*/  MOV R176, R184 ;  /* 0x000000b800b07202 */ /* 0x002fe40000000f00 */
[----:B------:R-:W-:Y:S02]  /*9da0*/  MOV R178, R195 ;  /* 0x000000c300b27202 */ /* 0x000fe40000000f00 */
[----:B------:R-:W-:Y:S02]  /*9db0*/  MOV R182, 0x1f ;  /* 0x0000001f00b67802 */ /* 0x000fe40000000f00 */
[----:B------:R-:W-:Y:S02]  /*9dc0*/  MOV R201, 0xffffffff ;  /* 0xffffffff00c97802 */ /* 0x000fe40000000f00 */
[----:B------:R-:W-:Y:S02]  /*9dd0*/  MOV R12, 0x9df0 ;  /* 0x00009df0000c7802 */ /* 0x000fe40000000f00 */
[----:B------:R-:W-:Y:S05]  /*9de0*/  CALL.REL.NOINC `($__internal_165_$__cuda_sm70_shflsync_down) ;  /* 0x0000016000007944 */ /* 0x000fea0003c00000 */
[----:B0-----:R-:W-:Y:S01]  /*9df0*/  HFMA2.MMA R199, -RZ, RZ, 0, 5.9604644775390625e-08 ;  /* 0x00000001ffc77435 */ /* 0x001fe200000001ff */
[----:B-1----:R-:W-:Y:S02]  /*9e00*/  MOV R14, R178 ;  /* 0x000000b2000e7202 */ /* 0x002fe40000000f00 */
[----:B------:R-:W-:-:S02]  /*9e10*/  MOV R178, R15 ;  /* 0x0000000f00b27202 */ /* 0x000fc40000000f00 */
[----:B------:R-:W-:Y:S02]  /*9e20*/  MOV R182, 0x1f ;  /* 0x0000001f00b67802 */ /* 0x000fe40000000f00 */
[----:B------:R-:W-:Y:S02]  /*9e30*/  MOV R201, 0xffffffff ;  /* 0xffffffff00c97802 */ /* 0x000fe40000000f00 */
[----:B------:R-:W-:Y:S02]  /*9e40*/  MOV R12, 0x9e60 ;  /* 0x00009e60000c7802 */ /* 0x000fe40000000f00 */
[----:B------:R-:W-:Y:S05]  /*9e50*/  CALL.REL.NOINC `($__internal_165_$__cuda_sm70_shflsync_down) ;  /* 0x000000f000007944 */ /* 0x000fea0003c00000 */
[----:B0-----:R-:W-:Y:S01]  /*9e60*/  HFMA2.MMA R199, -RZ, RZ, 0, 0 ;  /* 0x00000000ffc77435 */ /* 0x001fe200000001ff */
[----:B------:R-:W-:Y:S02]  /*9e70*/  MOV R195, R14 ;  /* 0x0000000e00c37202 */ /* 0x000fe40000000f00 */
[----:B------:R-:W-:Y:S02]  /*9e80*/  MOV R186, R16 ;  /* 0x0000001000ba7202 */ /* 0x000fe40000000f00 */
[----:B------:R-:W-:Y:S02]  /*9e90*/  MOV R184, 0x1f ;  /* 0x0000001f00b87802 */ /* 0x000fe40000000f00 */
[----:B------:R-:W-:-:S02]  /*9ea0*/  MOV R201, 0xffffffff ;  /* 0xffffffff00c97802 */ /* 0x000fc40000000f00 */
[----:B------:R-:W-:Y:S02]  /*9eb0*/  MOV R12, 0x9ed0 ;  /* 0x00009ed0000c7802 */ /* 0x000fe40000000f00 */
[----:B-1----:R-:W-:Y:S05]  /*9ec0*/  CALL.REL.NOINC `($__internal_166_$__cuda_sm70_shflsync_idx_p) ;  /* 0x000000c000007944 */ /* 0x002fea0003c00000 */
[----:B0-----:R-:W-:Y:S01]  /*9ed0*/  HFMA2.MMA R199, -RZ, RZ, 0, 0 ;  /* 0x00000000ffc77435 */ /* 0x001fe200000001ff */
[----:B-1----:R-:W-:Y:S02]  /*9ee0*/  MOV R182, R184 ;  /* 0x000000b800b67202 */ /* 0x002fe40000000f00 */
[----:B------:R-:W-:Y:S02]  /*9ef0*/  MOV R186, R17 ;  /* 0x0000001100ba7202 */ /* 0x000fe40000000f00 */
[----:B------:R-:W-:Y:S02]  /*9f00*/  MOV R184, 0x1f ;  /* 0x0000001f00b87802 */ /* 0x000fe40000000f00 */
[----:B------:R-:W-:Y:S02]  /*9f10*/  MOV R201, 0xffffffff ;  /* 0xffffffff00c97802 */ /* 0x000fe40000000f00 */
[----:B------:R-:W-:Y:S02]  /*9f20*/  MOV R12, 0x9f40 ;  /* 0x00009f40000c7802 */ /* 0x000fe40000000f00 */
[----:B------:R-:W-:Y:S05]  /*9f30*/  CALL.REL.NOINC `($__internal_166_$__cuda_sm70_shflsync_idx_p) ;  /* 0x0000005000007944 */ /* 0x000fea0003c00000 */
[----:B01----:R-:W-:Y:S05]  /*9f40*/  BRA `(.L_x_4144) ;  /* 0xffffc03000007947 */ /* 0x003fea000383ffff */
        .weak           $__internal_165_$__cuda_sm70_shflsync_down
        .type           $__internal_165_$__cuda_sm70_shflsync_down,@function
        .size           $__internal_165_$__cuda_sm70_shflsync_down,($__internal_166_$__cuda_sm70_shflsync_idx_p - $__internal_165_$__cuda_sm70_shflsync_down)
$__internal_165_$__cuda_sm70_shflsync_down:
[----:B------:R-:W-:Y:S01]  /*9f50*/  HFMA2.MMA R13, -RZ, RZ, 0, 0 ;  /* 0x00000000ff0d7435 */ /* 0x000fe200000001ff */
[----:B------:R-:W-:Y:S04]  /*9f60*/  WARPSYNC R201 ;  /* 0x000000c900007348 */ /* 0x000fe80003800000 */
[----:B------:R0:W1:Y:S01]  /*9f70*/  SHFL.DOWN PT, R178, R178, R199, R182 ;  /* 0x080000c7b2b27389 */ /* 0x00006200000e00b6 */
[----:B------:R-:W-:Y:S05]  /*9f80*/  RET.REL.NODEC R12 `(_Z25selective_scan_bwd_kernelI32Selective_Scan_bwd_kernel_traitsILi64ELi16ELb1ELb0ELb1ELb1ELb1EN3c104HalfEfEEv12SSMParamsBwd) ;  /* 0xffff60700c007950 */ /* 0x000fea0003c3ffff */
        .weak           $__internal_166_$__cuda_sm70_shflsync_idx_p
        .type           $__internal_166_$__cuda_sm70_shflsync_idx_p,@function
        .size           $__internal_166_$__cuda_sm70_shflsync_idx_p,($__internal_167_$__cuda_sm70_shflsync_up - $__internal_166_$__cuda_sm70_shflsync_idx_p)
$__internal_166_$__cuda_sm70_shflsync_idx_p:
[----:B------:R-:W-:Y:S01]  /*9f90*/  MOV R13, 0x0 ;  /* 0x00000000000d7802 */ /* 0x000fe20000000f00 */
[----:B------:R-:W-:Y:S04]  /*9fa0*/  WARPSYNC R201 ;  /* 0x000000c900007348 */ /* 0x000fe80003800000 */
[----:B------:R0:W1:Y:S01]  /*9fb0*/  SHFL.IDX PT, R184, R186, R199, R184 ;  /* 0x000000c7bab87389 */ /* 0x00006200000e00b8 */
[----:B------:R-:W-:Y:S05]  /*9fc0*/  RET.REL.NODEC R12 `(_Z25selective_scan_bwd_kernelI32Selective_Scan_bwd_kernel_traitsILi64ELi16ELb1ELb0ELb1ELb1ELb1EN3c104HalfEfEEv12SSMParamsBwd) ;  /* 0xffff60300c007950 */ /* 0x000fea0003c3ffff */
        .weak           $__internal_167_$__cuda_sm70_shflsync_up
        .type           $__internal_167_$__cuda_sm70_shflsync_up,@function
        .size           $__internal_167_$__cuda_sm70_shflsync_up,(.L_x_8979 - $__internal_167_$__cuda_sm70_shflsync_up)
$__internal_167_$__cuda_sm70_shflsync_up:
[----:B------:R-:W-:Y:S01]  /*9fd0*/  HFMA2.MMA R13, -RZ, RZ, 0, 0 ;  /* 0x00000000ff0d7435 */ /* 0x000fe200000001ff */
[----:B------:R-:W-:Y:S04]  /*9fe0*/  WARPSYNC R201 ;  /* 0x000000c900007348 */ /* 0x000fe80003800000 */
[----:B------:R0:W1:Y:S01]  /*9ff0*/  SHFL.UP PT, R182, R182, R199, R184 ;  /* 0x040000c7b6b67389 */ /* 0x00006200000e00b8 */
[----:B------:R-:W-:Y:S05]  /*a000*/  RET.REL.NODEC R12 `(_Z25selective_scan_bwd_kernelI32Selective_Scan_bwd_kernel_traitsILi64ELi16ELb1ELb0ELb1ELb1ELb1EN3c104HalfEfEEv12SSMParamsBwd) ;  /* 0xffff5ff00c007950 */ /* 0x000fea0003c3ffff */
.L_x_4145:
        /* <DEDUP_REMOVED lines=15> */
.L_x_8979:


//--------------------- .text._Z25selective_scan_bwd_kernelI32Selective_Scan_bwd_kernel_traitsILi64ELi16ELb1ELb1ELb0ELb0ELb0EN3c104HalfEfEEv12SSMParamsBwd --------------------------
	.section	.text._Z25selective_scan_bwd_kernelI32Selective_Scan_bwd_kernel_traitsILi64ELi16ELb1ELb1ELb0ELb0ELb0EN3c104HalfEfEEv12SSMParamsBwd,"ax",@progbits
	.sectioninfo	@"SHI_REGISTERS=203"
	.align	128
        .global         _Z25selective_scan_bwd_kernelI32Selective_Scan_bwd_kernel_traitsILi64ELi16ELb1ELb1ELb0ELb0ELb0EN3c104HalfEfEEv12SSMParamsBwd
        .type           _Z25selective_scan_bwd_kernelI32Selective_Scan_bwd_kernel_traitsILi64ELi16ELb1ELb1ELb0ELb0ELb0EN3c104HalfEfEEv12SSMParamsBwd,@function
        .size           _Z25selective_scan_bwd_kernelI32Selective_Scan_bwd_kernel_traitsILi64ELi16ELb1ELb1ELb0ELb0ELb0EN3c104HalfEfEEv12SSMParamsBwd,(.L_x_8982 - _Z25selective_scan_bwd_kernelI32Selective_Scan_bwd_kernel_traitsILi64ELi16ELb1ELb1ELb0ELb0ELb0EN3c104HalfEfEEv12SSMParamsBwd)
        .other          _Z25selective_scan_bwd_kernelI32Selective_Scan_bwd_kernel_traitsILi64ELi16ELb1ELb1ELb0ELb0ELb0EN3c104HalfEfEEv12SSMParamsBwd,@"STO_CUDA_ENTRY STV_DEFAULT"
_Z25selective_scan_bwd_kernelI32Selective_Scan_bwd_kernel_traitsILi64ELi16ELb1ELb1ELb0ELb0ELb0EN3c104HalfEfEEv12SSMParamsBwd:
.text._Z25selective_scan_bwd_kernelI32Selective_Scan_bwd_kernel_traitsILi64ELi16ELb1ELb1ELb0ELb0ELb0EN3c104HalfEfEEv12SSMParamsBwd:
        /* <DEDUP_REMOVED lines=123> */
.L_x_4197:
        /* <DEDUP_REMOVED lines=36> */
[----:B--2---:R-:W-:Y:S02]  /*09f0*/  HADD2.F32 R109, -RZ, R17.H0_H0 ;  /* 0x20000011ff6d7230 */ /* 0x004fe40000004100 */
[----:B------:R-:W-:Y:S02]  /*0a00*/  HADD2.F32 R105, -RZ, R19.H0_H0 ;  /* 0x20000013ff697230 */ /* 0x000fe40000004100 */
[----:B---3--:R-:W-:Y:S01]  /*0a10*/  HADD2.F32 R101, -RZ, R13.H0_H0 ;  /* 0x2000000dff657230 */ /* 0x008fe20000004100 */
[--C-:B-----5:R-:W-:Y:S01]  /*0a20*/  FADD.FTZ R109, R109, R54.reuse ;  /* 0x000000366d6d7221 */ /* 0x120fe20000010000 */
[----:B0-----:R-:W-:Y:S01]  /*0a30*/  HADD2.F32 R26, -RZ, R5.H1_H1 ;  /* 0x30000005ff1a7230 */ /* 0x001fe20000004100 */
[--C-:B------:R-:W-:Y:S01]  /*0a40*/  FADD.FTZ R105, R105, R54.reuse ;  /* 0x0000003669697221 */ /* 0x100fe20000010000 */
[----:B------:R-:W-:Y:S01]  /*0a50*/  HADD2.F32 R97, -RZ, R15.H0_H0 ;  /* 0x2000000fff617230 */ /* 0x000fe20000004100 */
[----:B------:R-:W-:Y:S01]  /*0a60*/  FADD.FTZ R101, R101, R54 ;  /* 0x0000003665657221 */ /* 0x000fe20000010000 */
[----:B------:R-:W-:-:S02]  /*0a70*/  HADD2.F32 R111, -RZ, R16.H0_H0 ;  /* 0x20000010ff6f7230 */ /* 0x000fc40000004100 */
[----:B------:R-:W-:Y:S01]  /*0a80*/  HADD2.F32 R17, -RZ, R17.H1_H1 ;  /* 0x30000011ff117230 */ /* 0x000fe20000004100 */
[--C-:B------:R-:W-:Y:S01]  /*0a90*/  FADD.FTZ R97, R97, R54.reuse ;  /* 0x0000003661617221 */ /* 0x100fe20000010000 */
[--C-:B------:R-:W-:Y:S01]  /*0aa0*/  HADD2.F32 R107, -RZ, R18.reuse.H0_H0 ;  /* 0x20000012ff6b7230 */ /* 0x100fe20000004100 */
[--C-:B------:R-:W-:Y:S01]  /*0ab0*/  FADD.FTZ R111, R111, R54.reuse ;  /* 0x000000366f6f7221 */ /* 0x100fe20000010000 */
[----:B------:R-:W-:Y:S01]  /*0ac0*/  HADD2.F32 R59, -RZ, R18.H1_H1 ;  /* 0x30000012ff3b7230 */ /* 0x000fe20000004100 */
[--C-:B------:R-:W-:Y:S01]  /*0ad0*/  FADD.FTZ R118, R17, R54.reuse ;  /* 0x0000003611767221 */ /* 0x100fe20000010000 */
[----:B------:R-:W-:Y:S01]  /*0ae0*/  HADD2.F32 R19, -RZ, R19.H1_H1 ;  /* 0x30000013ff137230 */ /* 0x000fe20000004100 */
[--C-:B------:R-:W-:Y:S01]  /*0af0*/  FADD.FTZ R107, R107, R54.reuse ;  /* 0x000000366b6b7221 */ /* 0x100fe20000010000 */
[----:B------:R-:W-:Y:S01]  /*0b00*/  HADD2.F32 R103, -RZ, R12.H0_H0 ;  /* 0x2000000cff677230 */ /* 0x000fe20000004100 */
[--C-:B------:R-:W-:Y:S01]  /*0b10*/  FADD.FTZ R116, R59, R54.reuse ;  /* 0x000000363b747221 */ /* 0x100fe20000010000 */
[----:B------:R-:W-:Y:S01]  /*0b20*/  HADD2.F32 R13, -RZ, R13.H1_H1 ;  /* 0x3000000dff0d7230 */ /* 0x000fe20000004100 */
[--C-:B------:R-:W-:Y:S01]  /*0b30*/  FADD.FTZ R114, R19, R54.reuse ;  /* 0x0000003613727221 */ /* 0x100fe20000010000 */
[----:B------:R-:W-:Y:S01]  /*0b40*/  HADD2.F32 R99, -RZ, R14.H0_H0 ;  /* 0x2000000eff637230 */ /* 0x000fe20000004100 */
[--C-:B------:R-:W-:Y:S01]  /*0b50*/  FADD.FTZ R103, R103, R54.reuse ;  /* 0x0000003667677221 */ /* 0x100fe20000010000 */
[----:B------:R-:W-:Y:S01]  /*0b60*/  HADD2.F32 R15, -RZ, R15.H1_H1 ;  /* 0x3000000fff0f7230 */ /* 0x000fe20000004100 */
[----:B------:R-:W-:-:S02]  /*0b70*/  FADD.FTZ R110, R13, R54 ;  /* 0x000000360d6e7221 */ /* 0x000fc40000010000 */
        /* <DEDUP_REMOVED lines=58> */
[----:B------:R-:W-:Y:S01]  /*0f20*/  HADD2.F32 R63, -RZ, R14.H1_H1 ;  /* 0x3000000eff3f7230 */ /* 0x000fe20000004100 */
[C---:B------:R-:W-:Y:S01]  /*0f30*/  FFMA.FTZ R25, R62.reuse, R24, R25 ;  /* 0x000000183e197223 */ /* 0x040fe20000010019 */
[----:B------:R-:W-:Y:S01]  /*0f40*/  HADD2.F32 R24, -RZ, R11.H0_H0 ;  /* 0x2000000bff187230 */ /* 0x000fe20000004100 */
[----:B------:R-:W-:-:S02]  /*0f50*/  FMUL.FTZ R92, R62, R55 ;  /* 0x000000373e5c7220 */ /* 0x000fc40000410000 */
[----:B------:R-:W-:Y:S01]  /*0f60*/  FFMA.FTZ R61, R66, R50, R25 ;  /* 0x00000032423d7223 */ /* 0x000fe20000010019 */
[----:B------:R-:W-:Y:S01]  /*0f70*/  HADD2.F32 R25, -RZ, R16.H1_H1 ;  /* 0x30000010ff197230 */ /* 0x000fe20000004100 */
[--C-:B------:R-:W-:Y:S01]  /*0f80*/  FADD.FTZ R108, R63, R54.reuse ;  /* 0x000000363f6c7221 */ /* 0x100fe20000010000 */
[----:B------:R-:W-:Y:S01]  /*0f90*/  HADD2.F32 R50, -RZ, R11.H1_H1 ;  /* 0x3000000bff327230 */ /* 0x000fe20000004100 */
[----:B------:R-:W-:Y:S01]  /*0fa0*/  FFMA.FTZ R65, R68, R24, R61 ;  /* 0x0000001844417223 */ /* 0x000fe2000001003d */
[----:B------:R-:W-:Y:S01]  /*0fb0*/  HADD2.F32 R61, -RZ, R12.H1_H1 ;  /* 0x3000000cff3d7230 */ /* 0x000fe20000004100 */
[--C-:B------:R-:W-:Y:S02]  /*0fc0*/  FADD.FTZ R120, R25, R54.reuse ;  /* 0x0000003619787221 */ /* 0x100fe40000010000 */
[----:B------:R-:W-:Y:S02]  /*0fd0*/  FFMA.FTZ R50, R70, R50, R65 ;  /* 0x0000003246327223 */ /* 0x000fe40000010041 */
[----:B------:R-:W-:-:S02]  /*0fe0*/  FADD.FTZ R112, R61, R54 ;  /* 0x000000363d707221 */ /* 0x000fc40000010000 */
        /* <DEDUP_REMOVED lines=19> */
.L_x_4147:
        /* <DEDUP_REMOVED lines=15> */
.L_x_4196:
        /* <DEDUP_REMOVED lines=9> */
[----:B------:R-:W-:Y:S01]  /*12a0*/  IMAD.WIDE.U32 R12, R63, c[0x0][0x188], R12 ;  /* 0x000062003f0c7a25 */ /* 0x000fe200078e000c */
[----:B------:R-:W-:-:S03]  /*12b0*/  LEA R24, P1, R14, R40, 0x1 ;  /* 0x000000280e187211 */ /* 0x000fc600078208ff */
[----:B------:R-:W-:Y:S01]  /*12c0*/  IMAD R19, R63, c[0x0][0x1a4], R18 ;  /* 0x000069003f137a24 */ /* 0x000fe200078e0212 */
[----:B------:R-:W-:Y:S02]  /*12d0*/  IADD3 R13, R13, R17, RZ ;  /* 0x000000110d0d7210 */ /* 0x000fe40007ffe0ff */
[C---:B------:R-:W-:Y:S02]  /*12e0*/  LEA R122, P0, R12.reuse, c[0x0][0x220], 0x2 ;  /* 0x000088000c7a7a11 */ /* 0x040fe400078010ff */
[----:B------:R-:W-:Y:S02]  /*12f0*/  IADD3 R15, R15, R19, RZ ;  /* 0x000000130f0f7210 */ /* 0x000fe40007ffe0ff */
[----:B------:R-:W-:Y:S02]  /*1300*/  LEA.HI.X R123, R12, c[0x0][0x224], R13, 0x2, P0 ;  /* 0x000089000c7b7a11 */ /* 0x000fe400000f140d */
[----:B------:R-:W-:-:S03]  /*1310*/  LEA.HI.X R25, R14, R39, R15, 0x1, P1 ;  /* 0x000000270e197211 */ /* 0x000fc600008f0c0f */
[----:B------:R0:W2:Y:S02]  /*1320*/  LDG.E R59, [R122.64] ;  /* 0x000000047a3b7981 */ /* 0x0000a4000c1e1900 */
[----:B------:R-:W-:-:S05]  /*1330*/  IMAD.WIDE R24, R35, 0x10, R24 ;  /* 0x0000001023187825 */ /* 0x000fca00078e0218 */
[----:B------:R1:W3:Y:S04]  /*1340*/  LDG.E.128 R12, [R24.64] ;  /* 0x00000004180c7981 */ /* 0x0002e8000c1e1d00 */
[----:B------:R1:W4:Y:S01]  /*1350*/  LDG.E.128 R16, [R24.64+0x200] ;  /* 0x0002000418107981 */ /* 0x000322000c1e1d00 */
[----:B------:R-:W-:Y:S02]  /*1360*/  IMAD R126, R56, c[0x0][0x1b8], RZ ;  /* 0x00006e00387e7a24 */ /* 0x000fe400078e02ff */
[----:B------:R-:W-:-:S04]  /*1370*/  IMAD.WIDE.U32 R124, R57, c[0x0][0x1b8], RZ ;  /* 0x00006e00397c7a25 */ /* 0x000fc800078e00ff */
[----:B------:R-:W-:-:S05]  /*1380*/  IMAD R113, R57, c[0x0][0x1bc], R126 ;  /* 0x00006f0039717a24 */ /* 0x000fca00078e027e */
[----:B------:R-:W-:Y:S02]  /*1390*/  IADD3 R125, R125, R113, RZ ;  /* 0x000000717d7d7210 */ /* 0x000fe40007ffe0ff */
[----:B------:R-:W-:Y:S01]  /*13a0*/  IADD3 R113, R38, -0x1, RZ ;  /* 0xffffffff26717810 */ /* 0x000fe20007ffe0ff */
[----:B------:R-:W-:-:S03]  /*13b0*/  IMAD R126, R117, c[0x0][0x1c0], RZ ;  /* 0x00007000757e7a24 */ /* 0x000fc600078e02ff */
[----:B------:R-:W-:Y:S01]  /*13c0*/  LEA.HI R115, R113, R113, RZ, 0x1 ;  /* 0x0000007171737211 */ /* 0x000fe200078f08ff */
[----:B-1----:R-:W-:Y:S01]  /*13d0*/  IMAD.WIDE.U32 R24, R63, c[0x0][0x1c0], R124 ;  /* 0x000070003f187a25 */ /* 0x002fe200078e007c */
[----:B------:R-:W-:Y:S02]  /*13e0*/  ISETP.NE.AND P1, PT, R48, RZ, PT ;  /* 0x000000ff3000720c */ /* 0x000fe40003f25270 */
[----:B0-----:R-:W-:Y:S01]  /*13f0*/  LOP3.LUT R122, R115, 0xfffffe, RZ, 0xc0, !PT ;  /* 0x00fffffe737a7812 */ /* 0x001fe200078ec0ff */
[----:B------:R-:W-:Y:S01]  /*1400*/  IMAD R115, R63, c[0x0][0x1c4], R126 ;  /* 0x000071003f737a24 */ /* 0x000fe200078e027e */
[----:B------:R-:W-:-:S04]  /*1410*/  LEA R124, P2, R24, c[0x0][0x230], 0x2 ;  /* 0x00008c00187c7a11 */ /* 0x000fc800078410ff */
[----:B------:R-:W-:Y:S02]  /*1420*/  IADD3 R25, R25, R115, RZ ;  /* 0x0000007319197210 */ /* 0x000fe40007ffe0ff */
[----:B------:R-:W-:Y:S02]  /*1430*/  IADD3 R122, R113, -R122, RZ ;  /* 0x8000007a717a7210 */ /* 0x000fe40007ffe0ff */
[----:B------:R-:W-:Y:S02]  /*1440*/  LEA.HI.X R125, R24, c[0x0][0x234], R25, 0x2, P2 ;  /* 0x00008d00187d7a11 */ /* 0x000fe400010f1419 */
[C---:B------:R-:W-:Y:S02]  /*1450*/  SHF.L.U32 R24, R48.reuse, 0x1, RZ ;  /* 0x0000000130187819 */ /* 0x040fe400000006ff */
[----:B------:R-:W-:Y:S02]  /*1460*/  IADD3 R113, R48, 0x200, RZ ;  /* 0x0000020030717810 */ /* 0x000fe40007ffe0ff */
[----:B------:R-:W-:-:S02]  /*1470*/  @!P1 LEA R113, R122, R63, 0x8 ;  /* 0x0000003f7a719211 */ /* 0x000fc400078e40ff */
[----:B------:R-:W-:-:S04]  /*1480*/  LOP3.LUT R122, R24, 0xffffffc0, RZ, 0xc0, !PT ;  /* 0xffffffc0187a7812 */ /* 0x000fc800078ec0ff */
[----:B------:R-:W-:Y:S02]  /*1490*/  IADD3 R117, R47, R47, R122 ;  /* 0x0000002f2f757210 */ /* 0x000fe40007ffe07a */
        /* <DEDUP_REMOVED lines=8> */
[----:B------:R-:W-:Y:S02]  /*1520*/  HADD2.F32 R150, -RZ, R6.H0_H0 ;  /* 0x20000006ff967230 */ /* 0x000fe40000004100 */
[----:B------:R-:W-:-:S03]  /*1530*/  HADD2.F32 R142, -RZ, R7.H0_H0 ;  /* 0x20000007ff8e7230 */ /* 0x000fc60000004100 */
[----:B------:R-:W-:Y:S01]  /*1540*/  FMUL.FTZ R150, R107, R150 ;  /* 0x000000966b967220 */ /* 0x000fe20000410000 */
[----:B------:R-:W-:Y:S02]  /*1550*/  HADD2.F32 R152, -RZ, R9.H0_H0 ;  /* 0x20000009ff987230 */ /* 0x000fe40000004100 */
[----:B------:R-:W-:-:S03]  /*1560*/  HADD2.F32 R144, -RZ, R8.H0_H0 ;  /* 0x20000008ff907230 */ /* 0x000fc60000004100 */
        /* <DEDUP_REMOVED lines=11> */
[----:B------:R-:W-:Y:S02]  /*1620*/  FMUL.FTZ R160, R97, R160 ;  /* 0x000000a061a07220 */ /* 0x000fe40000410000 */
[----:B------:R-:W-:Y:S01]  /*1630*/  FMUL.FTZ R162, R106, R167 ;  /* 0x000000a76aa27220 */ /* 0x000fe20000410000 */
[----:B------:R-:W-:Y:S01]  /*1640*/  BSSY B0, `(.L_x_4149) ;  /* 0x0000081000007945 */ /* 0x000fe20003800000 */
[----:B--2---:R-:W-:-:S04]  /*1650*/  FMUL.FTZ R147, R59, 1.4426950216293334961 ;  /* 0x3fb8aa3b3b937820 */ /* 0x004fc80000410000 */
[----:B------:R-:W-:Y:S01]  /*1660*/  FMUL.FTZ R146, R111, R147 ;  /* 0x000000936f927220 */ /* 0x000fe20000410000 */
[----:B---3--:R-:W-:Y:S04]  /*1670*/  STS.128 [R34.X16], R12 ;  /* 0x0000000c22007388 */ /* 0x008fe8000000cc00 */
[----:B----4-:R-:W-:Y:S01]  /*1680*/  STS.128 [R34.X16+0x200], R16 ;  /* 0x0002001022007388 */ /* 0x010fe2000000cc00 */
[----:B------:R-:W-:-:S06]  /*1690*/  NOP ;  /* 0x0000000000007918 */ /* 0x000fcc0000000000 */
[----:B------:R-:W0:Y:S01]  /*16a0*/  LDS.128 R12, [R117.X16] ;  /* 0x00000000750c7984 */ /* 0x000e22000000cc00 */
[----:B------:R-:W1:Y:S03]  /*16b0*/  MUFU.EX2 R146, R146 ;  /* 0x0000009200927308 */ /* 0x000e660000000800 */
[----:B------:R2:W3:Y:S04]  /*16c0*/  LDS.128 R16, [R117.X16+0x10] ;  /* 0x0000100075107984 */ /* 0x0004e8000000cc00 */
[----:B------:R4:W5:Y:S04]  /*16d0*/  LDG.E R129, [R124.64] ;  /* 0x000000047c817981 */ /* 0x000968000c1e1900 */
[----:B-1----:R1:W-:Y:S04]  /*16e0*/  STS [R119+0x1d10], R146 ;  /* 0x001d109277007388 */ /* 0x0023e80000000800 */
[----:B------:R-:W-:Y:S01]  /*16f0*/  BAR.SYNC.DEFER_BLOCKING 0x0 ;  /* 0x0000000000007b1d */ /* 0x000fe20000010000 */
[----:B------:R-:W-:-:S02]  /*1700*/  FMUL.FTZ R127, R120, R147 ;  /* 0x00000093787f7220 */ /* 0x000fc40000410000 */
[-C--:B------:R-:W-:Y:S02]  /*1710*/  FMUL.FTZ R126, R109, R147.reuse ;  /* 0x000000936d7e7220 */ /* 0x080fe40000410000 */
[-C--:B------:R-:W-:Y:S02]  /*1720*/  FMUL.FTZ R136, R118, R147.reuse ;  /* 0x0000009376887220 */ /* 0x080fe40000410000 */
[----:B------:R-:W1:Y:S01]  /*1730*/  MUFU.EX2 R127, R127 ;  /* 0x0000007f007f7308 */ /* 0x000e620000000800 */
[----:B------:R-:W-:-:S07]  /*1740*/  FMUL.FTZ R137, R107, R147 ;  /* 0x000000936b897220 */ /* 0x000fce0000410000 */
[----:B------:R-:W1:Y:S01]  /*1750*/  MUFU.EX2 R126, R126 ;  /* 0x0000007e007e7308 */ /* 0x000e620000000800 */
[--C-:B0-----:R-:W-:Y:S02]  /*1760*/  HADD2.F32 R113, -RZ, R12.reuse.H0_H0 ;  /* 0x2000000cff717230 */ /* 0x101fe40000004100 */
[----:B------:R-:W-:Y:S02]  /*1770*/  HADD2.F32 R115, -RZ, R12.H1_H1 ;  /* 0x3000000cff737230 */ /* 0x000fe40000004100 */
[--C-:B--2---:R-:W-:Y:S01]  /*1780*/  HADD2.F32 R117, -RZ, R13.reuse.H0_H0 ;  /* 0x2000000dff757230 */ /* 0x104fe20000004100 */
[----:B------:R0:W5:Y:S01]  /*1790*/  @!P0 LDG.E.64 R24, [R122.64] ;  /* 0x000000047a188981 */ /* 0x000162000c1e1b00 */
[----:B------:R-:W-:Y:S02]  /*17a0*/  HADD2.F32 R121, -RZ, R13.H1_H1 ;  /* 0x3000000dff797230 */ /* 0x000fe40000004100 */
[--C-:B------:R-:W-:Y:S02]  /*17b0*/  HADD2.F32 R12, -RZ, R4.reuse.H0_H0 ;  /* 0x20000004ff0c7230 */ /* 0x100fe40000004100 */
[----:B------:R-:W-:-:S02]  /*17c0*/  HADD2.F32 R13, -RZ, R4.H1_H1 ;  /* 0x30000004ff0d7230 */ /* 0x000fc40000004100 */
[--C-:B---3--:R-:W-:Y:S02]  /*17d0*/  HADD2.F32 R128, -RZ, R17.reuse.H0_H0 ;  /* 0x20000011ff807230 */ /* 0x108fe40000004100 */
[----:B------:R-:W-:Y:S02]  /*17e0*/  HADD2.F32 R132, -RZ, R17.H1_H1 ;  /* 0x30000011ff847230 */ /* 0x000fe40000004100 */
[--C-:B-1----:R-:W-:Y:S02]  /*17f0*/  HADD2.F32 R119, -RZ, R14.reuse.H0_H0 ;  /* 0x2000000eff777230 */ /* 0x102fe40000004100 */
[----:B0-----:R-:W-:Y:S02]  /*1800*/  HADD2.F32 R123, -RZ, R14.H1_H1 ;  /* 0x3000000eff7b7230 */ /* 0x001fe40000004100 */
[----:B------:R-:W-:Y:S01]  /*1810*/  HADD2.F32 R17, -RZ, R6.H1_H1 ;  /* 0x30000006ff117230 */ /* 0x000fe20000004100 */
[----:B------:R-:W0:Y:S01]  /*1820*/  MUFU.EX2 R136, R136 ;  /* 0x0000008800887308 */ /* 0x000e220000000800 */
[--C-:B----4-:R-:W-:Y:S01]  /*1830*/  HADD2.F32 R124, -RZ, R16.reuse.H0_H0 ;  /* 0x20000010ff7c7230 */ /* 0x110fe20000004100 */
[----:B------:R-:W-:Y:S01]  /*1840*/  FMUL.FTZ R12, R111, R12 ;  /* 0x0000000c6f0c7220 */ /* 0x000fe20000410000 */
[----:B------:R-:W-:Y:S01]  /*1850*/  HADD2.F32 R130, -RZ, R16.H1_H1 ;  /* 0x30000010ff827230 */ /* 0x000fe20000004100 */
[----:B------:R-:W-:Y:S01]  /*1860*/  FMUL.FTZ R16, R120, R13 ;  /* 0x0000000d78107220 */ /* 0x000fe20000410000 */
[----:B------:R-:W-:Y:S01]  /*1870*/  HADD2.F32 R14, -RZ, R5.H0_H0 ;  /* 0x20000005ff0e7230 */ /* 0x000fe20000004100 */
[----:B------:R-:W-:Y:S01]  /*1880*/  FMUL.FTZ R138, R116, R147 ;  /* 0x00000093748a7220 */ /* 0x000fe20000410000 */
[----:B------:R-:W-:-:S02]  /*1890*/  HADD2.F32 R133, -RZ, R19.H0_H0 ;  /* 0x20000013ff857230 */ /* 0x000fc40000004100 */
[----:B------:R-:W-:Y:S01]  /*18a0*/  HADD2.F32 R135, -RZ, R19.H1_H1 ;  /* 0x30000013ff877230 */ /* 0x000fe20000004100 */
[----:B------:R-:W-:Y:S01]  /*18b0*/  FMUL.FTZ R148, R116, R17 ;  /* 0x0000001174947220 */ /* 0x000fe20000410000 */
[--C-:B------:R-:W-:Y:S02]  /*18c0*/  HADD2.F32 R122, -RZ, R15.reuse.H0_H0 ;  /* 0x2000000fff7a7230 */ /* 0x100fe40000004100 */
[----:B------:R-:W-:Y:S02]  /*18d0*/  HADD2.F32 R125, -RZ, R15.H1_H1 ;  /* 0x3000000fff7d7230 */ /* 0x000fe40000004100 */
[----:B------:R-:W-:Y:S01]  /*18e0*/  HADD2.F32 R19, -RZ, R7.H1_H1 ;  /* 0x30000007ff137230 */ /* 0x000fe20000004100 */
[----:B------:R-:W1:Y:S01]  /*18f0*/  MUFU.EX2 R137, R137 ;  /* 0x0000008900897308 */ /* 0x000e620000000800 */
[----:B------:R-:W-:Y:S01]  /*1900*/  HADD2.F32 R15, -RZ, R5.H1_H1 ;  /* 0x30000005ff0f7230 */ /* 0x000fe20000004100 */
[----:B------:R-:W-:Y:S02]  /*1910*/  FMUL.FTZ R14, R109, R14 ;  /* 0x0000000e6d0e7220 */ /* 0x000fe40000410000 */
[----:B------:R-:W-:-:S02]  /*1920*/  FMUL.FTZ R17, R113, R12 ;  /* 0x0000000c71117220 */ /* 0x000fc40000410000 */
[----:B------:R-:W-:Y:S01]  /*1930*/  FMUL.FTZ R16, R115, R16 ;  /* 0x0000001073107220 */ /* 0x000fe20000410000 */
[--C-:B------:R-:W-:Y:S01]  /*1940*/  HADD2.F32 R131, -RZ, R18.reuse.H0_H0 ;  /* 0x20000012ff837230 */ /* 0x100fe20000004100 */
[----:B------:R-:W-:Y:S01]  /*1950*/  FMUL.FTZ R139, R105, R147 ;  /* 0x00000093698b7220 */ /* 0x000fe20000410000 */
[----:B------:R-:W-:Y:S01]  /*1960*/  HADD2.F32 R134, -RZ, R18.H1_H1 ;  /* 0x30000012ff867230 */ /* 0x000fe20000004100 */
[----:B------:R-:W-:Y:S01]  /*1970*/  FMUL.FTZ R154, R114, R19 ;  /* 0x00000013729a7220 */ /* 0x000fe20000410000 */
[----:B------:R-:W2:Y:S01]  /*1980*/  MUFU.EX2 R138, R138 ;  /* 0x0000008a008a7308 */ /* 0x000ea20000000800 */
[----:B------:R-:W-:Y:S02]  /*1990*/  FMUL.FTZ R18, R118, R15 ;  /* 0x0000000f76127220 */ /* 0x000fe40000410000 */
[----:B------:R-:W-:Y:S02]  /*19a0*/  FMUL.FTZ R19, R146, R127 ;  /* 0x0000007f92137220 */ /* 0x000fe40000410000 */
[----:B------:R-:W-:-:S02]  /*19b0*/  FMUL.FTZ R151, R117, R14 ;  /* 0x0000000e75977220 */ /* 0x000fc40000410000 */
[----:B------:R-:W-:Y:S02]  /*19c0*/  FFMA.FTZ R12, R17, R127, R16 ;  /* 0x0000007f110c7223 */ /* 0x000fe40000010010 */
[----:B------:R-:W-:Y:S01]  /*19d0*/  FMUL.FTZ R140, R114, R147 ;  /* 0x00000093728c7220 */ /* 0x000fe20000410000 */
[----:B------:R-:W3:Y:S01]  /*19e0*/  MUFU.EX2 R139, R139 ;  /* 0x0000008b008b7308 */ /* 0x000ee20000000800 */
[----:B------:R-:W-:Y:S02]  /*19f0*/  FMUL.FTZ R149, R121, R18 ;  /* 0x0000001279957220 */ /* 0x000fe40000410000 */
[C---:B------:R-:W-:Y:S02]  /*1a00*/  FMUL.FTZ R19, R126.reuse, R19 ;  /* 0x000000137e137220 */ /* 0x040fe40000410000 */
[----:B------:R-:W-:Y:S01]  /*1a10*/  FFMA.FTZ R12, R126, R12, R151 ;  /* 0x0000000c7e0c7223 */ /* 0x000fe20000010097 */
[----:B------:R-:W-:Y:S01]  /*1a20*/  ISETP.NE.AND P0, PT, R48, 0x3f, PT ;  /* 0x0000003f3000780c */ /* 0x000fe20003f05270 */
[----:B------:R-:W-:Y:S01]  /*1a30*/  FMUL.FTZ R141, R103, R147 ;  /* 0x00000093678d7220 */ /* 0x000fe20000410000 */
[----:B------:R-:W4:Y:S01]  /*1a40*/  MUFU.EX2 R140, R140 ;  /* 0x0000008c008c7308 */ /* 0x000f220000000800 */
[----:B------:R-:W-:-:S02]  /*1a50*/  FMUL.FTZ R150, R119, R150 ;  /* 0x0000009677967220 */ /* 0x000fc40000410000 */
[C---:B0-----:R-:W-:Y:S02]  /*1a60*/  FMUL.FTZ R14, R136.reuse, R19 ;  /* 0x00000013880e7220 */ /* 0x041fe40000410000 */
[----:B------:R-:W-:Y:S02]  /*1a70*/  FFMA.FTZ R12, R136, R12, R149 ;  /* 0x0000000c880c7223 */ /* 0x000fe40000010095 */
[----:B------:R-:W-:Y:S02]  /*1a80*/  FMUL.FTZ R13, R105, R142 ;  /* 0x0000008e690d7220 */ /* 0x000fe40000410000 */
[----:B------:R-:W-:Y:S01]  /*1a90*/  FMUL.FTZ R142, R112, R147 ;  /* 0x00000093708e7220 */ /* 0x000fe20000410000 */
[----:B------:R-:W0:Y:S01]  /*1aa0*/  MUFU.EX2 R141, R141 ;  /* 0x0000008d008d7308 */ /* 0x000e220000000800 */
[----:B------:R-:W-:Y:S02]  /*1ab0*/  FMUL.FTZ R153, R123, R148 ;  /* 0x000000947b997220 */ /* 0x000fe40000410000 */
[C---:B-1----:R-:W-:Y:S01]  /*1ac0*/  FMUL.FTZ R19, R137.reuse, R14 ;  /* 0x0000000e89137220 */ /* 0x042fe20000410000 */
[----:B------:R1:W1:Y:S01]  /*1ad0*/  @P0 LDS R148, [R48.X4+0x2514] ;  /* 0x0025140030940984 */ /* 0x0002620000004800 */
[----:B------:R-:W-:-:S02]  /*1ae0*/  FFMA.FTZ R12, R137, R12, R150 ;  /* 0x0000000c890c7223 */ /* 0x000fc40000010096 */
[----:B------:R-:W-:Y:S01]  /*1af0*/  FMUL.FTZ R143, R101, R147 ;  /* 0x00000093658f7220 */ /* 0x000fe20000410000 */
[----:B------:R-:W0:Y:S01]  /*1b00*/  MUFU.EX2 R142, R142 ;  /* 0x0000008e008e7308 */ /* 0x000e220000000800 */
[----:B------:R-:W-:Y:S02]  /*1b10*/  FMUL.FTZ R152, R122, R13 ;  /* 0x0000000d7a987220 */ /* 0x000fe40000410000 */
[C---:B--2---:R-:W-:Y:S02]  /*1b20*/  FMUL.FTZ R14, R138.reuse, R19 ;  /* 0x000000138a0e7220 */ /* 0x044fe40000410000 */
[----:B------:R-:W-:Y:S02]  /*1b30*/  FFMA.FTZ R12, R138, R12, R153 ;  /* 0x0000000c8a0c7223 */ /* 0x000fe40000010099 */
[----:B------:R-:W-:Y:S02]  /*1b40*/  FMUL.FTZ R15, R103, R144 ;  /* 0x00000090670f7220 */ /* 0x000fe40000410000 */
[----:B------:R-:W-:Y:S01]  /*1b50*/  FMUL.FTZ R144, R110, R147 ;  /* 0x000000936e907220 */ /* 0x000fe20000410000 */
[----:B------:R-:W2:Y:S01]  /*1b60*/  MUFU.EX2 R143, R143 ;  /* 0x0000008f008f7308 */ /* 0x000ea20000000800 */
[----:B------:R-:W-:-:S02]  /*1b70*/  FMUL.FTZ R155, R125, R154 ;  /* 0x0000009a7d9b7220 */ /* 0x000fc40000410000 */
[C---:B---3--:R-:W-:Y:S02]  /*1b80*/  FMUL.FTZ R13, R139.reuse, R14 ;  /* 0x0000000e8b0d7220 */ /* 0x048fe40000410000 */
[----:B------:R-:W-:Y:S02]  /*1b90*/  FFMA.FTZ R12, R139, R12, R152 ;  /* 0x0000000c8b0c7223 */ /* 0x000fe40000010098 */
[----:B------:R-:W-:Y:S01]  /*1ba0*/  FMUL.FTZ R18, R99, R147 ;  /* 0x0000009363127220 */ /* 0x000fe20000410000 */
[----:B------:R-:W3:Y:S01]  /*1bb0*/  MUFU.EX2 R144, R144 ;  /* 0x0000009000907308 */ /* 0x000ee20000000800 */
[----:B------:R-:W-:Y:S02]  /*1bc0*/  FMUL.FTZ R154, R124, R15 ;  /* 0x0000000f7c9a7220 */ /* 0x000fe40000410000 */
[C---:B----4-:R-:W-:Y:S02]  /*1bd0*/  FMUL.FTZ R14, R140.reuse, R13 ;  /* 0x0000000d8c0e7220 */ /* 0x050fe40000410000 */
[----:B------:R-:W-:-:S02]  /*1be0*/  FFMA.FTZ R12, R140, R12, R155 ;  /* 0x0000000c8c0c7223 */ /* 0x000fc4000001009b */
[----:B------:R-:W-:Y:S01]  /*1bf0*/  FMUL.FTZ R19, R108, R147 ;  /* 0x000000936c137220 */ /* 0x000fe20000410000 */
[----:B------:R-:W4:Y:S01]  /*1c00*/  MUFU.EX2 R18, R18 ;  /* 0x0000001200127308 */ /* 0x000f220000000800 */
[----:B------:R-:W-:Y:S02]  /*1c10*/  FMUL.FTZ R157, R130, R157 ;  /* 0x0000009d829d7220 */ /* 0x000fe40000410000 */
[C---:B0-----:R-:W-:Y:S02]  /*1c20*/  FMUL.FTZ R13, R141.reuse, R14 ;  /* 0x0000000e8d0d7220 */ /* 0x041fe40000410000 */
[----:B------:R-:W-:Y:S02]  /*1c30*/  FFMA.FTZ R12, R141, R12, R154 ;  /* 0x0000000c8d0c7223 */ /* 0x000fe4000001009a */
[----:B------:R-:W-:Y:S01]  /*1c40*/  FMUL.FTZ R145, R97, R147 ;  /* 0x0000009361917220 */ /* 0x000fe20000410000 */
[----:B------:R-:W0:Y:S01]  /*1c50*/  MUFU.EX2 R19, R19 ;  /* 0x0000001300137308 */ /* 0x000e220000000800 */
[----:B------:R-:W-:-:S02]  /*1c60*/  FMUL.FTZ R156, R128, R159 ;  /* 0x0000009f809c7220 */ /* 0x000fc40000410000 */
[C---:B------:R-:W-:Y:S02]  /*1c70*/  FMUL.FTZ R14, R142.reuse, R13 ;  /* 0x0000000d8e0e7220 */ /* 0x040fe40000410000 */
[----:B------:R-:W-:Y:S02]  /*1c80*/  FFMA.FTZ R12, R142, R12, R157 ;  /* 0x0000000c8e0c7223 */ /* 0x000fe4000001009d */
[----:B------:R-:W-:Y:S01]  /*1c90*/  FMUL.FTZ R147, R106, R147 ;  /* 0x000000936a937220 */ /* 0x000fe20000410000 */
[----:B------:R-:W0:Y:S01]  /*1ca0*/  MUFU.EX2 R145, R145 ;  /* 0x0000009100917308 */ /* 0x000e220000000800 */
[----:B------:R-:W-:Y:S02]  /*1cb0*/  FMUL.FTZ R159, R132, R161 ;  /* 0x000000a1849f7220 */ /* 0x000fe40000410000 */
[C---:B--2---:R-:W-:Y:S02]  /*1cc0*/  FMUL.FTZ R13, R143.reuse, R14 ;  /* 0x0000000e8f0d7220 */ /* 0x044fe40000410000 */
[----:B------:R-:W-:-:S02]  /*1cd0*/  FFMA.FTZ R12, R143, R12, R156 ;  /* 0x0000000c8f0c7223 */ /* 0x000fc4000001009c */
[----:B------:R-:W-:Y:S01]  /*1ce0*/  FMUL.FTZ R161, R131, R158 ;  /* 0x0000009e83a17220 */ /* 0x000fe20000410000 */
[----:B------:R-:W2:Y:S01]  /*1cf0*/  MUFU.EX2 R147, R147 ;  /* 0x0000009300937308 */ /* 0x000ea20000000800 */
[C---:B---3--:R-:W-:Y:S02]  /*1d00*/  FMUL.FTZ R13, R144.reuse, R13 ;  /* 0x0000000d900d7220 */ /* 0x048fe40000410000 */
[----:B------:R-:W-:Y:S02]  /*1d10*/  FFMA.FTZ R12, R144, R12, R159 ;  /* 0x0000000c900c7223 */ /* 0x000fe4000001009f */
[----:B------:R-:W-:Y:S02]  /*1d20*/  FMUL.FTZ R158, R134, R165 ;  /* 0x000000a5869e7220 */ /* 0x000fe40000410000 */
[C---:B----4-:R-:W-:Y:S02]  /*1d30*/  FMUL.FTZ R14, R18.reuse, R13 ;  /* 0x0000000d120e7220 */ /* 0x050fe40000410000 */
[----:B------:R-:W-:-:S02]  /*1d40*/  FFMA.FTZ R12, R18, R12, R161 ;  /* 0x0000000c120c7223 */ /* 0x000fc400000100a1 */
[----:B------:R-:W-:Y:S02]  /*1d50*/  FMUL.FTZ R160, R133, R160 ;  /* 0x000000a085a07220 */ /* 0x000fe40000410000 */
[C---:B0-----:R-:W-:Y:S02]  /*1d60*/  FMUL.FTZ R14, R19.reuse, R14 ;  /* 0x0000000e130e7220 */ /* 0x041fe40000410000 */
[----:B------:R-:W-:Y:S02]  /*1d70*/  FFMA.FTZ R12, R19, R12, R158 ;  /* 0x0000000c130c7223 */ /* 0x000fe4000001009e */
[----:B------:R-:W-:Y:S02]  /*1d80*/  FMUL.FTZ R162, R135, R162 ;  /* 0x000000a287a27220 */ /* 0x000fe40000410000 */
[C---:B------:R-:W-:Y:S02]  /*1d90*/  FMUL.FTZ R14, R145.reuse, R14 ;  /* 0x0000000e910e7220 */ /* 0x040fe40000410000 */
[----:B------:R-:W-:-:S02]  /*1da0*/  FFMA.FTZ R13, R145, R12, R160 ;  /* 0x0000000c910d7223 */ /* 0x000fc400000100a0 */
[C---:B--2---:R-:W-:Y:S02]  /*1db0*/  FMUL.FTZ R12, R147.reuse, R14 ;  /* 0x0000000e930c7220 */ /* 0x044fe40000410000 */
[----:B------:R-:W-:Y:S01]  /*1dc0*/  FFMA.FTZ R13, R147, R13, R162 ;  /* 0x0000000d930d7223 */ /* 0x000fe200000100a2 */
        /* <DEDUP_REMOVED lines=8> */
.L_x_4150:
[----:B-1----:R-:W-:Y:S05]  /*1e50*/  BSYNC B0 ;  /* 0x0000000000007941 */ /* 0x002fea0003800000 */
.L_x_4149:
[----:B------:R-:W-:Y:S01]  /*1e60*/  ISETP.GT.U32.AND P0, PT, R48, 0x1f, PT ;  /* 0x0000001f3000780c */ /* 0x000fe20003f04070 */
[----:B------:R1:W-:Y:S01]  /*1e70*/  STS.64 [R48.X8+0x1900], R12 ;  /* 0x0019000c30007388 */ /* 0x0003e20000008a00 */
[----:B------:R-:W-:Y:S03]  /*1e80*/  BSSY B0, `(.L_x_4151) ;  /* 0x000003f000007945 */ /* 0x000fe60003800000 */
[----:B------:R-:W-:Y:S08]  /*1e90*/  BAR.SYNC.DEFER_BLOCKING 0x0 ;  /* 0x0000000000007b1d */ /* 0x000ff00000010000 */
[----:B------:R-:W-:Y:S05]  /*1ea0*/  @P0 BRA `(.L_x_4152) ;  /* 0x000003c000000947 */ /* 0x000fea0003800000 */
[----:B01----:R-:W0:Y:S02]  /*1eb0*/  LDS.128 R12, [R48.X16+0x1900] ;  /* 0x00190000300c7984 */ /* 0x003e24000000cc00 */
[----:B0-----:R-:W-:-:S02]  /*1ec0*/  FFMA.FTZ R15, R13, R14, R15 ;  /* 0x0000000e0d0f7223 */ /* 0x001fc4000001000f */
[----:B------:R-:W-:Y:S01]  /*1ed0*/  FMUL.FTZ R14, R12, R14 ;  /* 0x0000000e0c0e7220 */ /* 0x000fe20000410000 */
[----:B------:R-:W-:Y:S05]  /*1ee0*/  BRA.DIV ~URZ, `(.L_x_4153) ;  /* 0x000034927f007947 */ /* 0x000fea000b800000 */
[----:B------:R0:W1:Y:S02]  /*1ef0*/  SHFL.UP PT, R165, R14, 0x1, RZ ;  /* 0x042000000ea57989 */ /* 0x00006400000e00ff */
.L_x_4204:
        /* <DEDUP_REMOVED lines=24> */
.L_x_4205:
[----:B------:R-:W-:Y:S02]  /*2080*/  ISETP.GE.AND P0, PT, R47, 0x10, PT ;  /* 0x000000102f00780c */ /* 0x000fe40003f06270 */
[----:B------:R-:W-:Y:S02]  /*2090*/  MOV R169, R165 ;  /* 0x000000a500a97202 */ /* 0x000fe40000000f00 */
[----:B------:R-:W-:-:S09]  /*20a0*/  MOV R165, R166 ;  /* 0x000000a600a57202 */ /* 0x000fd20000000f00 */
        /* <DEDUP_REMOVED lines=8> */
[----:B-----5:R-:W-:Y:S05]  /*2130*/  CALL.REL.NOINC `($__internal_169_$__cuda_sm70_shflsync_idx_p) ;  /* 0x0000416000007944 */ /* 0x020fea0003c00000 */
.L_x_4155:
[----:B------:R-:W-:Y:S05]  /*2140*/  BRA.CONV ~URZ, `(.L_x_4156) ;  /* 0x000000637f007947 */ /* 0x000fea000b800000 */
[----:B0-----:R-:W-:Y:S01]  /*2150*/  HFMA2.MMA R173, -RZ, RZ, 0, 1.847743988037109375e-06 ;  /* 0x0000001fffad7435 */ /* 0x001fe200000001ff */
[----:B------:R-:W-:-:S02]  /*2160*/  MOV R170, R169 ;  /* 0x000000a900aa7202 */ /* 0x000fc40000000f00 */
[----:B-1----:R-:W-:Y:S02]  /*2170*/  MOV R15, 0x1f ;  /* 0x0000001f000f7802 */ /* 0x002fe40000000f00 */
[----:B------:R-:W-:Y:S02]  /*2180*/  MOV R174, 0xffffffff ;  /* 0xffffffff00ae7802 */ /* 0x000fe40000000f00 */
[----:B------:R-:W-:Y:S02]  /*2190*/  MOV R12, 0x21b0 ;  /* 0x000021b0000c7802 */ /* 0x000fe40000000f00 */
[----:B-----5:R-:W-:Y:S05]  /*21a0*/  CALL.REL.NOINC `($__internal_169_$__cuda_sm70_shflsync_idx_p) ;  /* 0x000040f000007944 */ /* 0x020fea0003c00000 */
.L_x_4156:
[----:B------:R-:W-:Y:S05]  /*21b0*/  BRA.DIV ~URZ, `(.L_x_4157) ;  /* 0x000037027f007947 */ /* 0x000fea000b800000 */
[----:B-----5:R-:W2:Y:S04]  /*21c0*/  SHFL.IDX PT, R24, R24, RZ, 0x1f ;  /* 0x00001fff18187589 */ /* 0x020ea800000e0000 */
[----:B------:R3:W4:Y:S04]  /*21d0*/  SHFL.IDX PT, R13, R25, RZ, 0x1f ;  /* 0x00001fff190d7589 */ /* 0x00072800000e0000 */
[----:B------:R-:W0:Y:S04]  /*21e0*/  SHFL.UP PT, R165, R165, 0x1, RZ ;  /* 0x04200000a5a57989 */ /* 0x000e2800000e00ff */
[----:B------:R3:W1:Y:S02]  /*21f0*/  SHFL.UP PT, R166, R169, 0x1, RZ ;  /* 0x04200000a9a67989 */ /* 0x00066400000e00ff */
.L_x_4206:
[----:B01----:R-:W0:Y:S01]  /*2200*/  LDS.64 R14, [R48.X16+0x1900] ;  /* 0x00190000300e7984 */ /* 0x003e22000000ca00 */
[----:B--2---:R-:W-:Y:S01]  /*2210*/  MOV R12, R24 ;  /* 0x00000018000c7202 */ /* 0x004fe20000000f00 */
[----:B----4-:R-:W-:-:S04]  /*2220*/  @P1 FFMA.FTZ R13, R13, R165, R166 ;  /* 0x000000a50d0d1223 */ /* 0x010fc800000100a6 */
[----:B------:R-:W-:Y:S02]  /*2230*/  @P1 FMUL.FTZ R12, R12, R165 ;  /* 0x000000a50c0c1220 */ /* 0x000fe40000410000 */
[C---:B0-----:R-:W-:Y:S02]  /*2240*/  FFMA.FTZ R15, R14.reuse, R13, R15 ;  /* 0x0000000d0e0f7223 */ /* 0x041fe4000001000f */
[----:B------:R-:W-:-:S05]  /*2250*/  FMUL.FTZ R14, R14, R12 ;  /* 0x0000000c0e0e7220 */ /* 0x000fca0000410000 */
[----:B------:R0:W-:Y:S02]  /*2260*/  STS.128 [R48.X16+0x1900], R12 ;  /* 0x0019000c30007388 */ /* 0x0001e4000000cc00 */
.L_x_4152:
[----:B-1----:R-:W-:Y:S05]  /*2270*/  BSYNC B0 ;  /* 0x0000000000007941 */ /* 0x002fea0003800000 */
.L_x_4151:
[----:B------:R-:W-:Y:S01]  /*2280*/  WARPSYNC 0xffffffff ;  /* 0xffffffff00007948 */ /* 0x000fe20003800000 */
[----:B------:R-:W-:Y:S01]  /*2290*/  BAR.SYNC.DEFER_BLOCKING 0x0 ;  /* 0x0000000000007b1d */ /* 0x000fe20000010000 */
[-C--:B0----5:R-:W-:Y:S01]  /*22a0*/  FMUL.FTZ R14, R68, R129.reuse ;  /* 0x00000081440e7220 */ /* 0x0a1fe20000410000 */
[----:B------:R-:W-:Y:S01]  /*22b0*/  LOP3.LUT P0, RZ, R48, 0x1f, RZ, 0xc0, !PT ;  /* 0x0000001f30ff7812 */ /* 0x000fe2000780c0ff */
[-C--:B------:R-:W-:Y:S02]  /*22c0*/  FMUL.FTZ R13, R70, R129.reuse ;  /* 0x00000081460d7220 */ /* 0x080fe40000410000 */
[----:B------:R-:W-:Y:S01]  /*22d0*/  FMUL.FTZ R24, R66, R129 ;  /* 0x0000008142187220 */ /* 0x000fe20000410000 */
[----:B------:R-:W-:Y:S01]  /*22e0*/  ISETP.GE.OR P0, PT, R38, c[0x0][0x174], P0 ;  /* 0x00005d0026007a0c */ /* 0x000fe20000706670 */
[----:B------:R-:W-:Y:S01]  /*22f0*/  FFMA.FTZ R13, R147, R13, R14 ;  /* 0x0000000d930d7223 */ /* 0x000fe2000001000e */
[----:B------:R-:W-:Y:S01]  /*2300*/  BSSY B0, `(.L_x_4158) ;  /* 0x0000073000007945 */ /* 0x000fe20003800000 */
[----:B------:R-:W-:-:S02]  /*2310*/  FMUL.FTZ R14, R62, R129 ;  /* 0x000000813e0e7220 */ /* 0x000fc40000410000 */
[----:B------:R-:W-:Y:S02]  /*2320*/  FFMA.FTZ R24, R145, R13, R24 ;  /* 0x0000000d91187223 */ /* 0x000fe40000010018 */
[-C--:B------:R-:W-:Y:S02]  /*2330*/  FMUL.FTZ R13, R64, R129.reuse ;  /* 0x00000081400d7220 */ /* 0x080fe40000410000 */
[----:B------:R-:W-:Y:S02]  /*2340*/  FFMA.FTZ R24, R19, R24, R14 ;  /* 0x0000001813187223 */ /* 0x000fe4000001000e */
[----:B------:R-:W-:Y:S02]  /*2350*/  FMUL.FTZ R14, R147, R148 ;  /* 0x00000094930e7220 */ /* 0x000fe40000410000 */
[----:B------:R-:W-:Y:S02]  /*2360*/  FFMA.FTZ R15, R18, R24, R13 ;  /* 0x00000018120f7223 */ /* 0x000fe4000001000d */
[----:B------:R-:W-:-:S02]  /*2370*/  FMUL.FTZ R13, R58, R129 ;  /* 0x000000813a0d7220 */ /* 0x000fc40000410000 */
[----:B------:R-:W-:Y:S01]  /*2380*/  FMUL.FTZ R24, R145, R14 ;  /* 0x0000000e91187220 */ /* 0x000fe20000410000 */
[----:B------:R-:W0:Y:S01]  /*2390*/  LDS R12, [R48.X8+0x1904] ;  /* 0x00190400300c7984 */ /* 0x000e220000008800 */
        /* <DEDUP_REMOVED lines=13> */
[----:B------:R-:W-:-:S04]  /*2470*/  FMUL.FTZ R14, R142, R15 ;  /* 0x0000000f8e0e7220 */ /* 0x000fc80000410000 */
[----:B------:R-:W-:-:S04]  /*2480*/  FMUL.FTZ R15, R141, R14 ;  /* 0x0000000e8d0f7220 */ /* 0x000fc80000410000 */
[----:B------:R-:W-:-:S04]  /*2490*/  FMUL.FTZ R14, R140, R15 ;  /* 0x0000000f8c0e7220 */ /* 0x000fc80000410000 */
[----:B------:R-:W-:Y:S02]  /*24a0*/  FMUL.FTZ R15, R139, R14 ;  /* 0x0000000e8b0f7220 */ /* 0x000fe40000410000 */
[----:B0-----:R-:W-:Y:S01]  /*24b0*/  FFMA.FTZ R146, R146, R12, R17 ;  /* 0x0000000c92927223 */ /* 0x001fe20000010011 */
[----:B------:R-:W-:Y:S01]  /*24c0*/  HFMA2.MMA R17, -RZ, RZ, 0, 0 ;  /* 0x00000000ff117435 */ /* 0x000fe200000001ff */
[----:B------:R-:W-:Y:S02]  /*24d0*/  FMUL.FTZ R12, R28, R129 ;  /* 0x000000811c0c7220 */ /* 0x000fe40000410000 */
[----:B------:R-:W-:Y:S01]  /*24e0*/  FFMA.FTZ R165, R127, R146, R16 ;  /* 0x000000927fa57223 */ /* 0x000fe20000010010 */
[----:B------:R-:W-:Y:S01]  /*24f0*/  MOV R16, 0x3f800000 ;  /* 0x3f80000000107802 */ /* 0x000fe20000000f00 */
[----:B------:R-:W-:Y:S02]  /*2500*/  FFMA.FTZ R12, R139, R13, R12 ;  /* 0x0000000d8b0c7223 */ /* 0x000fe4000001000c */
[----:B------:R-:W-:-:S02]  /*2510*/  FFMA.FTZ R168, R126, R165, R151 ;  /* 0x000000a57ea87223 */ /* 0x000fc40000010097 */
[----:B------:R-:W-:Y:S01]  /*2520*/  FMUL.FTZ R13, R29, R129 ;  /* 0x000000811d0d7220 */ /* 0x000fe20000410000 */
[----:B------:R0:W1:Y:S01]  /*2530*/  @!P0 LDS.64 R16, [R63.X8+0x2610] ;  /* 0x002610003f108984 */ /* 0x0000620000008a00 */
[----:B------:R-:W-:Y:S01]  /*2540*/  FFMA.FTZ R167, R136, R168, R149 ;  /* 0x000000a888a77223 */ /* 0x000fe20000010095 */
[----:B------:R-:W-:Y:S01]  /*2550*/  ISETP.GT.U32.AND P0, PT, R48, 0x1f, PT ;  /* 0x0000001f3000780c */ /* 0x000fe20003f04070 */
[----:B------:R-:W-:Y:S02]  /*2560*/  FFMA.FTZ R13, R138, R12, R13 ;  /* 0x0000000c8a0d7223 */ /* 0x000fe4000001000d */
[----:B------:R-:W-:Y:S02]  /*2570*/  FFMA.FTZ R172, R137, R167, R150 ;  /* 0x000000a789ac7223 */ /* 0x000fe40000010096 */
[----:B------:R-:W-:Y:S02]  /*2580*/  FMUL.FTZ R12, R30, R129 ;  /* 0x000000811e0c7220 */ /* 0x000fe40000410000 */
[----:B---3--:R-:W-:-:S02]  /*2590*/  FFMA.FTZ R169, R138, R172, R153 ;  /* 0x000000ac8aa97223 */ /* 0x008fc40000010099 */
[----:B------:R-:W-:Y:S02]  /*25a0*/  FFMA.FTZ R24, R137, R13, R12 ;  /* 0x0000000d89187223 */ /* 0x000fe4000001000c */
        /* <DEDUP_REMOVED lines=10> */
[----:B------:R-:W-:-:S02]  /*2650*/  FMUL.FTZ R15, R136, R15 ;  /* 0x0000000f880f7220 */ /* 0x000fc40000410000 */
[----:B------:R-:W-:Y:S02]  /*2660*/  FFMA.FTZ R159, R144, R149, R159 ;  /* 0x00000095909f7223 */ /* 0x000fe4000001009f */
[C---:B------:R-:W-:Y:S02]  /*2670*/  FFMA.FTZ R13, R126.reuse, R24, R13 ;  /* 0x000000187e0d7223 */ /* 0x040fe4000001000d */
[----:B------:R-:W-:Y:S02]  /*2680*/  FMUL.FTZ R12, R33, R129 ;  /* 0x00000081210c7220 */ /* 0x000fe40000410000 */
        /* <DEDUP_REMOVED lines=21> */
.L_x_4207:
        /* <DEDUP_REMOVED lines=26> */
.L_x_4208:
        /* <DEDUP_REMOVED lines=11> */
.L_x_4159:
[----:B01----:R-:W-:Y:S05]  /*2a30*/  BSYNC B0 ;  /* 0x0000000000007941 */ /* 0x003fea0003800000 */
.L_x_4158:
[----:B------:R-:W-:Y:S01]  /*2a40*/  WARPSYNC 0xffffffff ;  /* 0xffffffff00007948 */ /* 0x000fe20003800000 */
[----:B------:R-:W-:Y:S01]  /*2a50*/  BAR.SYNC.DEFER_BLOCKING 0x0 ;  /* 0x0000000000007b1d */ /* 0x000fe20000010000 */
[--C-:B------:R-:W-:Y:S01]  /*2a60*/  HADD2.F32 R24, -RZ, R4.reuse.H0_H0 ;  /* 0x20000004ff187230 */ /* 0x100fe20000004100 */
[----:B------:R-:W-:Y:S01]  /*2a70*/  FFMA.FTZ R12, R33, R146, RZ ;  /* 0x00000092210c7223 */ /* 0x000fe200000100ff */
[----:B------:R-:W-:Y:S01]  /*2a80*/  HADD2.F32 R150, -RZ, R5.H0_H0 ;  /* 0x20000005ff967230 */ /* 0x000fe20000004100 */
[----:B------:R-:W-:Y:S01]  /*2a90*/  IMAD R154, R164, c[0x0][0x298], RZ ;  /* 0x0000a600a49a7a24 */ /* 0x000fe200078e02ff */
[----:B------:R-:W-:Y:S01]  /*2aa0*/  HADD2.F32 R153, -RZ, R4.H1_H1 ;  /* 0x30000004ff997230 */ /* 0x000fe20000004100 */
[----:B------:R-:W-:Y:S01]  /*2ab0*/  FMUL.FTZ R13, R111, R24 ;  /* 0x000000186f0d7220 */ /* 0x000fe20000410000 */
[----:B------:R-:W-:Y:S01]  /*2ac0*/  HADD2.F32 R158, -RZ, R6.H0_H0 ;  /* 0x20000006ff9e7230 */ /* 0x000fe20000004100 */
[----:B------:R-:W-:Y:S01]  /*2ad0*/  FFMA.FTZ R14, R32, R165, R12 ;  /* 0x000000a5200e7223 */ /* 0x000fe2000001000c */
[----:B------:R-:W-:Y:S01]  /*2ae0*/  MOV R12, R48 ;  /* 0x00000030000c7202 */ /* 0x000fe20000000f00 */
[----:B------:R-:W-:Y:S01]  /*2af0*/  FFMA.FTZ R146, R113, -R13, R146 ;  /* 0x8000000d71927223 */ /* 0x000fe20000010092 */
[----:B------:R-:W-:Y:S01]  /*2b00*/  HFMA2.MMA R13, -RZ, RZ, 0, 0 ;  /* 0x00000000ff0d7435 */ /* 0x000fe200000001ff */
[----:B------:R-:W-:Y:S01]  /*2b10*/  FMUL.FTZ R156, R109, R150 ;  /* 0x000000966d9c7220 */ /* 0x000fe20000410000 */
[----:B------:R-:W-:Y:S01]  /*2b20*/  LEA R179, R38, 0xfffffc00, 0xa ;  /* 0xfffffc0026b37811 */ /* 0x000fe200078e50ff */
[----:B------:R-:W-:Y:S01]  /*2b30*/  IMAD R171, R53, c[0x0][0x29c], R154 ;  /* 0x0000a70035ab7a24 */ /* 0x000fe200078e029a */
[----:B------:R-:W-:Y:S01]  /*2b40*/  HADD2.F32 R180, -RZ, R9.H0_H0 ;  /* 0x20000009ffb47230 */ /* 0x000fe20000004100 */
[----:B------:R-:W-:Y:S01]  /*2b50*/  FFMA.FTZ R154, R117, -R156, R168 ;  /* 0x8000009c759a7223 */ /* 0x000fe200000100a8 */
[----:B------:R-:W-:Y:S01]  /*2b60*/  HADD2.F32 R182, -RZ, R10.H0_H0 ;  /* 0x2000000affb67230 */ /* 0x000fe20000004100 */
[----:B------:R-:W-:Y:S01]  /*2b70*/  FFMA.FTZ R14, R31, R168, R14 ;  /* 0x000000a81f0e7223 */ /* 0x000fe2000001000e */
[----:B------:R-:W-:Y:S01]  /*2b80*/  HADD2.F32 R185, -RZ, R11.H1_H1 ;  /* 0x3000000bffb97230 */ /* 0x000fe20000004100 */
[----:B------:R-:W-:Y:S01]  /*2b90*/  FMUL.FTZ R168, R70, R129 ;  /* 0x0000008146a87220 */ /* 0x000fe20000410000 */
[----:B------:R-:W-:Y:S01]  /*2ba0*/  ISETP.NE.AND P2, PT, R48, RZ, PT ;  /* 0x000000ff3000720c */ /* 0x000fe20003f45270 */
[----:B------:R-:W-:Y:S01]  /*2bb0*/  FMUL.FTZ R152, R120, R153 ;  /* 0x0000009978987220 */ /* 0x000fe20000410000 */
[----:B------:R-:W-:Y:S01]  /*2bc0*/  SHF.L.U32 R199, R48, 0x4, RZ ;  /* 0x0000000430c77819 */ /* 0x000fe200000006ff */
[----:B------:R-:W0:Y:S01]  /*2bd0*/  LDS R15, [R48.X8+0x1b14] ;  /* 0x001b1400300f7984 */ /* 0x000e220000008800 */
[----:B------:R-:W-:Y:S01]  /*2be0*/  FFMA.FTZ R14, R30, R167, R14 ;  /* 0x000000a71e0e7223 */ /* 0x000fe2000001000e */
[----:B------:R-:W-:Y:S01]  /*2bf0*/  BSSY B0, `(.L_x_4162) ;  /* 0x00000b7000007945 */ /* 0x000fe20003800000 */
[----:B------:R-:W-:Y:S01]  /*2c00*/  FMUL.FTZ R170, R68, R129 ;  /* 0x0000008144aa7220 */ /* 0x000fe20000410000 */
[----:B------:R-:W-:Y:S01]  /*2c10*/  LEA.HI.SX32 R199, R199, R199, 0x1b ;  /* 0x000000c7c7c77211 */ /* 0x000fe200078fdaff */
[----:B------:R-:W-:Y:S01]  /*2c20*/  FFMA.FTZ R152, R115, -R152, R165 ;  /* 0x8000009873987223 */ /* 0x000fe200000100a5 */
[----:B------:R-:W-:Y:S01]  /*2c30*/  HADD2.F32 R165, -RZ, R5.H1_H1 ;  /* 0x30000005ffa57230 */ /* 0x000fe20000004100 */
[----:B------:R-:W-:-:S03]  /*2c40*/  IMAD.WIDE.U32 R12, R53, c[0x0][0x298], R12 ;  /* 0x0000a600350c7a25 */ /* 0x000fc600078e000c */
[----:B------:R1:W-:Y:S01]  /*2c50*/  @!P2 STS.64 [R63.X8+0x2610], R16 ;  /* 0x002610103f00a388 */ /* 0x0003e20000008a00 */
[----:B------:R-:W-:Y:S01]  /*2c60*/  FFMA.FTZ R14, R29, R172, R14 ;  /* 0x000000ac1d0e7223 */ /* 0x000fe2000001000e */
[----:B------:R-:W-:Y:S01]  /*2c70*/  IADD3 R13, R13, R171, RZ ;  /* 0x000000ab0d0d7210 */ /* 0x000fe20007ffe0ff */
[----:B------:R-:W-:Y:S02]  /*2c80*/  FMUL.FTZ R156, R118, R165 ;  /* 0x000000a5769c7220 */ /* 0x000fe40000410000 */
[----:B------:R-:W-:Y:S02]  /*2c90*/  FMUL.FTZ R174, R62, R129 ;  /* 0x000000813eae7220 */ /* 0x000fe40000410000 */
[----:B------:R-:W-:Y:S02]  /*2ca0*/  FFMA.FTZ R171, R28, R169, R14 ;  /* 0x000000a91cab7223 */ /* 0x000fe4000001000e */
[----:B------:R-:W-:Y:S02]  /*2cb0*/  IMAD R14, R163, c[0x0][0x2a0], RZ ;  /* 0x0000a800a30e7a24 */ /* 0x000fe400078e02ff */
[----:B------:R-:W-:Y:S01]  /*2cc0*/  FFMA.FTZ R156, R121, -R156, R167 ;  /* 0x8000009c799c7223 */ /* 0x000fe200000100a7 */
[----:B------:R-:W-:Y:S01]  /*2cd0*/  HADD2.F32 R167, -RZ, R6.H1_H1 ;  /* 0x30000006ffa77230 */ /* 0x000fe20000004100 */
[----:B------:R-:W-:-:S02]  /*2ce0*/  FMUL.FTZ R173, R64, R129 ;  /* 0x0000008140ad7220 */ /* 0x000fc40000410000 */
[----:B------:R-:W-:Y:S01]  /*2cf0*/  FFMA.FTZ R175, R27, R166, R171 ;  /* 0x000000a61baf7223 */ /* 0x000fe200000100ab */
[----:B------:R-:W-:Y:S01]  /*2d00*/  HADD2.F32 R171, -RZ, R7.H1_H1 ;  /* 0x30000007ffab7230 */ /* 0x000fe20000004100 */
[----:B------:R-:W-:Y:S02]  /*2d10*/  FMUL.FTZ R176, R116, R167 ;  /* 0x000000a774b07220 */ /* 0x000fe40000410000 */
[----:B------:R-:W-:Y:S02]  /*2d20*/  FMUL.FTZ R178, R58, R129 ;  /* 0x000000813ab27220 */ /* 0x000fe40000410000 */
[----:B------:R-:W-:Y:S02]  /*2d30*/  FFMA.FTZ R175, R26, R155, R175 ;  /* 0x0000009b1aaf7223 */ /* 0x000fe400000100af */
[----:B------:R-:W-:Y:S02]  /*2d40*/  FMUL.FTZ R177, R101, R180 ;  /* 0x000000b465b17220 */ /* 0x000fe40000410000 */
[----:B------:R-:W-:-:S02]  /*2d50*/  FMUL.FTZ R184, R99, R182 ;  /* 0x000000b663b87220 */ /* 0x000fc40000410000 */
[----:B------:R-:W-:Y:S02]  /*2d60*/  FFMA.FTZ R177, R128, -R177, R149 ;  /* 0x800000b180b17223 */ /* 0x000fe40000010095 */
[-C--:B------:R-:W-:Y:S02]  /*2d70*/  FMUL.FTZ R183, R31, R129.reuse ;  /* 0x000000811fb77220 */ /* 0x080fe40000410000 */
[----:B0-----:R-:W-:Y:S02]  /*2d80*/  FFMA.FTZ R168, R15, R148, R168 ;  /* 0x000000940fa87223 */ /* 0x001fe400000100a8 */
[----:B------:R-:W-:Y:S02]  /*2d90*/  FMUL.FTZ R148, R107, R158 ;  /* 0x0000009e6b947220 */ /* 0x000fe40000410000 */
[----:B------:R-:W-:Y:S02]  /*2da0*/  FFMA.FTZ R170, R147, R168, R170 ;  /* 0x000000a893aa7223 */ /* 0x000fe400000100aa */
[----:B------:R-:W-:-:S02]  /*2db0*/  FMUL.FTZ R15, R66, R129 ;  /* 0x00000081420f7220 */ /* 0x000fc40000410000 */
[----:B------:R-:W-:Y:S01]  /*2dc0*/  FFMA.FTZ R147, R119, -R148, R172 ;  /* 0x8000009477937223 */ /* 0x000fe200000100ac */
[----:B------:R-:W-:Y:S01]  /*2dd0*/  HADD2.F32 R148, -RZ, R7.H0_H0 ;  /* 0x20000007ff947230 */ /* 0x000fe20000004100 */
[----:B------:R-:W-:Y:S02]  /*2de0*/  FFMA.FTZ R172, R145, R170, R15 ;  /* 0x000000aa91ac7223 */ /* 0x000fe4000001000f */
[----:B------:R-:W-:Y:S02]  /*2df0*/  FFMA.FTZ R145, R123, -R176, R169 ;  /* 0x800000b07b917223 */ /* 0x000fe400000100a9 */
[----:B------:R-:W-:Y:S02]  /*2e00*/  FFMA.FTZ R174, R19, R172, R174 ;  /* 0x000000ac13ae7223 */ /* 0x000fe400000100ae */
[C---:B------:R-:W-:Y:S02]  /*2e10*/  IMAD R19, R51.reuse, c[0x0][0x2a4], R14 ;  /* 0x0000a90033137a24 */ /* 0x040fe400078e020e */
[----:B------:R-:W-:-:S04]  /*2e20*/  IMAD.WIDE.U32 R14, R51, c[0x0][0x2a0], R12 ;  /* 0x0000a800330e7a25 */ /* 0x000fc800078e000c */
[----:B------:R-:W-:Y:S01]  /*2e30*/  FFMA.FTZ R173, R18, R174, R173 ;  /* 0x000000ae12ad7223 */ /* 0x000fe200000100ad */
[----:B------:R-:W-:Y:S01]  /*2e40*/  IADD3 R13, R15, R19, RZ ;  /* 0x000000130f0d7210 */ /* 0x000fe20007ffe0ff */
[----:B------:R-:W-:Y:S01]  /*2e50*/  FMUL.FTZ R169, R105, R148 ;  /* 0x0000009469a97220 */ /* 0x000fe20000410000 */
[----:B------:R-:W-:Y:S01]  /*2e60*/  LEA R18, P1, R14, c[0x0][0x318], 0x2 ;  /* 0x0000c6000e127a11 */ /* 0x000fe200078210ff */
[----:B------:R-:W-:Y:S01]  /*2e70*/  FMUL.FTZ R176, R114, R171 ;  /* 0x000000ab72b07220 */ /* 0x000fe20000410000 */
[C---:B------:R-:W-:Y:S01]  /*2e80*/  IADD3 R12, P0, R179.reuse, R14, RZ ;  /* 0x0000000eb30c7210 */ /* 0x040fe20007f1e0ff */
[----:B------:R-:W-:Y:S01]  /*2e90*/  FFMA.FTZ R178, R144, R173, R178 ;  /* 0x000000ad90b27223 */ /* 0x000fe200000100b2 */
[----:B------:R-:W-:Y:S01]  /*2ea0*/  LEA.HI.X R19, R14, c[0x0][0x31c], R13, 0x2, P1 ;  /* 0x0000c7000e137a11 */ /* 0x000fe200008f140d */
[----:B------:R-:W-:Y:S01]  /*2eb0*/  FMUL.FTZ R14, R60, R129 ;  /* 0x000000813c0e7220 */ /* 0x000fe20000410000 */
[----:B------:R-:W-:Y:S01]  /*2ec0*/  LEA.HI.X.SX32 R13, R179, R13, 0x1, P0 ;  /* 0x0000000db30d7211 */ /* 0x000fe200000f0eff */
[----:B------:R-:W-:Y:S01]  /*2ed0*/  FFMA.FTZ R169, R122, -R169, R166 ;  /* 0x800000a97aa97223 */ /* 0x000fe200000100a6 */
[----:B------:R-:W-:Y:S01]  /*2ee0*/  HADD2.F32 R166, -RZ, R8.H0_H0 ;  /* 0x20000008ffa67230 */ /* 0x000fe20000004100 */
[----:B------:R-:W-:-:S02]  /*2ef0*/  FFMA.FTZ R144, R125, -R176, R155 ;  /* 0x800000b07d907223 */ /* 0x000fc4000001009b */
[----:B------:R-:W-:Y:S02]  /*2f00*/  FFMA.FTZ R155, R143, R178, R14 ;  /* 0x000000b28f9b7223 */ /* 0x000fe4000001000e */
[----:B------:R-:W-:Y:S02]  /*2f10*/  FMUL.FTZ R176, R0, R129 ;  /* 0x0000008100b07220 */ /* 0x000fe40000410000 */
[----:B------:R-:W-:Y:S02]  /*2f20*/  FMUL.FTZ R15, R103, R166 ;  /* 0x000000a6670f7220 */ /* 0x000fe40000410000 */
[----:B------:R-:W-:Y:S02]  /*2f30*/  FFMA.FTZ R176, R142, R155, R176 ;  /* 0x0000009b8eb07223 */ /* 0x000fe400000100b0 */
[----:B------:R-:W-:Y:S02]  /*2f40*/  FMUL.FTZ R142, R26, R129 ;  /* 0x000000811a8e7220 */ /* 0x000fe40000410000 */
[----:B------:R-:W-:-:S02]  /*2f50*/  FFMA.FTZ R143, R124, -R15, R151 ;  /* 0x8000000f7c8f7223 */ /* 0x000fc40000010097 */
[----:B------:R-:W-:Y:S02]  /*2f60*/  IMAD R15, R37, -0x400, R52 ;  /* 0xfffffc00250f7824 */ /* 0x000fe400078e0234 */
[----:B------:R-:W-:Y:S02]  /*2f70*/  FFMA.FTZ R141, R141, R176, R142 ;  /* 0x000000b08d8d7223 */ /* 0x000fe4000001008e */
[----:B------:R-:W-:Y:S01]  /*2f80*/  FFMA.FTZ R14, R0, R151, R175 ;  /* 0x00000097000e7223 */ /* 0x000fe200000100af */
[----:B------:R-:W-:Y:S01]  /*2f90*/  HADD2.F32 R151, -RZ, R8.H1_H1 ;  /* 0x30000008ff977230 */ /* 0x000fe20000004100 */
[----:B------:R-:W-:Y:S02]  /*2fa0*/  FMUL.FTZ R142, R27, R129 ;  /* 0x000000811b8e7220 */ /* 0x000fe40000410000 */
[----:B------:R-:W-:-:S04]  /*2fb0*/  IMAD.WIDE R18, R15, 0x4, R18 ;  /* 0x000000040f127825 */ /* 0x000fc800078e0212 */
[----:B------:R-:W-:Y:S02]  /*2fc0*/  FFMA.FTZ R142, R140, R141, R142 ;  /* 0x0000008d8c8e7223 */ /* 0x000fe4000001008e */
[----:B------:R-:W-:Y:S02]  /*2fd0*/  FMUL.FTZ R15, R28, R129 ;  /* 0x000000811c0f7220 */ /* 0x000fe40000410000 */
[----:B------:R-:W-:Y:S02]  /*2fe0*/  FMUL.FTZ R175, R112, R151 ;  /* 0x0000009770af7220 */ /* 0x000fe40000410000 */
[----:B------:R-:W-:Y:S02]  /*2ff0*/  FFMA.FTZ R139, R139, R142, R15 ;  /* 0x0000008e8b8b7223 */ /* 0x000fe4000001000f */
[----:B------:R-:W-:Y:S02]  /*3000*/  FMUL.FTZ R140, R29, R129 ;  /* 0x000000811d8c7220 */ /* 0x000fe40000410000 */
[----:B------:R-:W-:-:S02]  /*3010*/  FFMA.FTZ R14, R60, R157, R14 ;  /* 0x0000009d3c0e7223 */ /* 0x000fc4000001000e */
[----:B------:R-:W-:Y:S01]  /*3020*/  FFMA.FTZ R175, R130, -R175, R157 ;  /* 0x800000af82af7223 */ /* 0x000fe2000001009d */
[----:B------:R-:W-:Y:S01]  /*3030*/  HADD2.F32 R157, -RZ, R9.H1_H1 ;  /* 0x30000009ff9d7230 */ /* 0x000fe20000004100 */
[----:B------:R-:W-:Y:S01]  /*3040*/  FFMA.FTZ R140, R138, R139, R140 ;  /* 0x0000008b8a8c7223 */ /* 0x000fe2000001008c */
[----:B------:R-:W-:Y:S01]  /*3050*/  SHF.L.U64.HI R138, R72, 0x2, R61 ;  /* 0x00000002488a7819 */ /* 0x000fe2000001023d */
[----:B------:R-:W-:Y:S02]  /*3060*/  FMUL.FTZ R15, R30, R129 ;  /* 0x000000811e0f7220 */ /* 0x000fe40000410000 */
[----:B------:R-:W-:Y:S02]  /*3070*/  FFMA.FTZ R14, R58, R149, R14 ;  /* 0x000000953a0e7223 */ /* 0x000fe4000001000e */
[----:B------:R-:W-:Y:S02]  /*3080*/  FMUL.FTZ R149, R110, R157 ;  /* 0x0000009d6e957220 */ /* 0x000fe40000410000 */
[----:B------:R-:W-:Y:S01]  /*3090*/  FFMA.FTZ R137, R137, R140, R15 ;  /* 0x0000008c89897223 */ /* 0x000fe2000001000f */
[----:B------:R-:W-:Y:S01]  /*30a0*/  SHF.L.U32 R15, R72, 0x2, RZ ;  /* 0x00000002480f7819 */ /* 0x000fe200000006ff */
[----:B------:R-:W-:-:S02]  /*30b0*/  FFMA.FTZ R14, R64, R159, R14 ;  /* 0x0000009f400e7223 */ /* 0x000fc4000001000e */
[----:B------:R-:W-:Y:S02]  /*30c0*/  IMAD R138, R138, c[0x0][0x2b0], RZ ;  /* 0x0000ac008a8a7a24 */ /* 0x000fe400078e02ff */
[----:B------:R-:W-:Y:S02]  /*30d0*/  FFMA.FTZ R149, R132, -R149, R159 ;  /* 0x8000009584957223 */ /* 0x000fe4000001009f */
[----:B------:R-:W-:Y:S01]  /*30e0*/  FFMA.FTZ R159, R131, -R184, R161 ;  /* 0x800000b8839f7223 */ /* 0x000fe200000100a1 */
[----:B------:R-:W-:Y:S01]  /*30f0*/  HADD2.F32 R184, -RZ, R11.H0_H0 ;  /* 0x2000000bffb87230 */ /* 0x000fe20000004100 */
[----:B------:R-:W-:Y:S01]  /*3100*/  FFMA.FTZ R14, R62, R161, R14 ;  /* 0x000000a13e0e7223 */ /* 0x000fe2000001000e */
[----:B------:R-:W-:Y:S01]  /*3110*/  HADD2.F32 R161, -RZ, R10.H1_H1 ;  /* 0x3000000affa17230 */ /* 0x000fe20000004100 */
[C---:B------:R-:W-:Y:S02]  /*3120*/  IMAD R187, R15.reuse, c[0x0][0x2b4], R138 ;  /* 0x0000ad000fbb7a24 */ /* 0x040fe400078e028a */
[----:B------:R-:W-:-:S04]  /*3130*/  IMAD.WIDE.U32 R18, R15, c[0x0][0x2b0], R18 ;  /* 0x0000ac000f127a25 */ /* 0x000fc800078e0012 */
[----:B------:R-:W-:Y:S01]  /*3140*/  FFMA.FTZ R138, R136, R137, R183 ;  /* 0x00000089888a7223 */ /* 0x000fe200000100b7 */
[----:B------:R-:W-:Y:S01]  /*3150*/  IADD3 R19, R19, R187, RZ ;  /* 0x000000bb13137210 */ /* 0x000fe20007ffe0ff */
[----:B------:R-:W-:Y:S02]  /*3160*/  FMUL.FTZ R15, R32, R129 ;  /* 0x00000081200f7220 */ /* 0x000fe40000410000 */
[----:B------:R-:W-:Y:S02]  /*3170*/  FMUL.FTZ R181, R108, R161 ;  /* 0x000000a16cb57220 */ /* 0x000fe40000410000 */
[----:B------:R-:W-:Y:S02]  /*3180*/  FFMA.FTZ R126, R126, R138, R15 ;  /* 0x0000008a7e7e7223 */ /* 0x000fe4000001000f */
[----:B------:R-:W-:Y:S02]  /*3190*/  FMUL.FTZ R136, R33, R129 ;  /* 0x0000008121887220 */ /* 0x000fe40000410000 */
[----:B------:R-:W-:-:S02]  /*31a0*/  FFMA.FTZ R181, R134, -R181, R25 ;  /* 0x800000b586b57223 */ /* 0x000fc40000010019 */
[----:B------:R-:W-:Y:S02]  /*31b0*/  FFMA.FTZ R136, R127, R126, R136 ;  /* 0x0000007e7f887223 */ /* 0x000fe40000010088 */
[----:B------:R-:W-:Y:S01]  /*31c0*/  FFMA.FTZ R25, R66, R25, R14 ;  /* 0x0000001942197223 */ /* 0x000fe2000001000e */
[----:B------:R-:W-:Y:S01]  /*31d0*/  P2R R14, PR, RZ, 0x4 ;  /* 0x00000004ff0e7803 */ /* 0x000fe20000000000 */
[----:B------:R-:W-:Y:S02]  /*31e0*/  FMUL.FTZ R14, R106, R185 ;  /* 0x000000b96a0e7220 */ /* 0x000fe40000410000 */
[----:B------:R-:W-:Y:S02]  /*31f0*/  FMUL.FTZ R15, R111, R136 ;  /* 0x000000886f0f7220 */ /* 0x000fe40000410000 */
[----:B------:R-:W-:Y:S02]  /*3200*/  FFMA.FTZ R129, R135, -R14, R162 ;  /* 0x8000000e87817223 */ /* 0x000fe400000100a2 */
[----:B------:R-:W-:-:S02]  /*3210*/  FMUL.FTZ R14, R120, R126 ;  /* 0x0000007e780e7220 */ /* 0x000fc40000410000 */
[----:B------:R-:W-:Y:S02]  /*3220*/  FFMA.FTZ R127, R146, R15, RZ ;  /* 0x0000000f927f7223 */ /* 0x000fe400000100ff */
[----:B------:R-:W-:Y:S02]  /*3230*/  FMUL.FTZ R187, R109, R138 ;  /* 0x0000008a6dbb7220 */ /* 0x000fe40000410000 */
[----:B------:R-:W-:Y:S02]  /*3240*/  FFMA.FTZ R127, R152, R14, R127 ;  /* 0x0000000e987f7223 */ /* 0x000fe4000001007f */
[----:B------:R-:W-:Y:S02]  /*3250*/  FMUL.FTZ R183, R97, R184 ;  /* 0x000000b861b77220 */ /* 0x000fe40000410000 */
[----:B-1----:R-:W-:Y:S02]  /*3260*/  FMUL.FTZ R16, R118, R137 ;  /* 0x0000008976107220 */ /* 0x002fe40000410000 */
[----:B------:R-:W-:-:S02]  /*3270*/  FFMA.FTZ R127, R154, R187, R127 ;  /* 0x000000bb9a7f7223 */ /* 0x000fc4000001007f */
[----:B------:R-:W-:Y:S02]  /*3280*/  FFMA.FTZ R183, R133, -R183, R160 ;  /* 0x800000b785b77223 */ /* 0x000fe400000100a0 */
[----:B------:R-:W-:Y:S02]  /*3290*/  FFMA.FTZ R25, R68, R160, R25 ;  /* 0x000000a044197223 */ /* 0x000fe40000010019 */
[----:B------:R-:W-:Y:S02]  /*32a0*/  FMUL.FTZ R162, R70, R162 ;  /* 0x000000a246a27220 */ /* 0x000fe40000410000 */
[----:B------:R-:W-:Y:S02]  /*32b0*/  FMUL.FTZ R17, R107, R140 ;  /* 0x0000008c6b117220 */ /* 0x000fe40000410000 */
[----:B------:R-:W-:Y:S02]  /*32c0*/  FFMA.FTZ R160, R156, R16, R127 ;  /* 0x000000109ca07223 */ /* 0x000fe4000001007f */
[----:B------:R-:W-:-:S02]  /*32d0*/  FMUL.FTZ R200, R106, R168 ;  /* 0x000000a86ac87220 */ /* 0x000fc40000410000 */
[----:B------:R-:W-:Y:S02]  /*32e0*/  FMUL.FTZ R197, R97, R170 ;  /* 0x000000aa61c57220 */ /* 0x000fe40000410000 */
[----:B------:R-:W-:Y:S02]  /*32f0*/  FADD.FTZ R25, R25, R162 ;  /* 0x000000a219197221 */ /* 0x000fe40000010000 */
[----:B------:R-:W-:Y:S02]  /*3300*/  FMUL.FTZ R162, R116, R139 ;  /* 0x0000008b74a27220 */ /* 0x000fe40000410000 */
[----:B------:R-:W-:Y:S02]  /*3310*/  FFMA.FTZ R160, R147, R17, R160 ;  /* 0x0000001193a07223 */ /* 0x000fe400000100a0 */
[----:B------:R-:W-:Y:S02]  /*3320*/  FMUL.FTZ R186, R185, R200 ;  /* 0x000000c8b9ba7220 */ /* 0x000fe40000410000 */
[----:B------:R-:W-:-:S02]  /*3330*/  FMUL.FTZ R189, R184, R197 ;  /* 0x000000c5b8bd7220 */ /* 0x000fc40000410000 */
[----:B------:R-:W-:Y:S01]  /*3340*/  FMUL.FTZ R127, R105, R142 ;  /* 0x0000008e697f7220 */ /* 0x000fe20000410000 */
[----:B------:R0:W-:Y:S01]  /*3350*/  STS [R199.X4+0x88c], R186 ;  /* 0x00088cbac7007388 */ /* 0x0001e20000004800 */
[----:B------:R-:W-:Y:S02]  /*3360*/  FFMA.FTZ R160, R145, R162, R160 ;  /* 0x000000a291a07223 */ /* 0x000fe400000100a0 */
[----:B------:R-:W-:Y:S01]  /*3370*/  FMUL.FTZ R198, R108, R172 ;  /* 0x000000ac6cc67220 */ /* 0x000fe20000410000 */
[----:B------:R1:W-:Y:S01]  /*3380*/  STS [R199.X4+0x888], R189 ;  /* 0x000888bdc7007388 */ /* 0x0003e20000004800 */
[----:B------:R-:W-:Y:S02]  /*3390*/  FMUL.FTZ R191, R103, R176 ;  /* 0x000000b067bf7220 */ /* 0x000fe40000410000 */
[----:B------:R-:W-:Y:S02]  /*33a0*/  FMUL.FTZ R188, R161, R198 ;  /* 0x000000c6a1bc7220 */ /* 0x000fe40000410000 */
[----:B------:R-:W-:-:S02]  /*33b0*/  FMUL.FTZ R193, R101, R178 ;  /* 0x000000b265c17220 */ /* 0x000fc40000410000 */
[----:B0-----:R-:W-:Y:S01]  /*33c0*/  FMUL.FTZ R186, R114, R141 ;  /* 0x0000008d72ba7220 */ /* 0x001fe20000410000 */
[----:B------:R0:W-:Y:S01]  /*33d0*/  STS [R199.X4+0x884], R188 ;  /* 0x000884bcc7007388 */ /* 0x0001e20000004800 */
[----:B------:R-:W-:Y:S02]  /*33e0*/  FMUL.FTZ R192, R110, R173 ;  /* 0x000000ad6ec07220 */ /* 0x000fe40000410000 */
[----:B-1----:R-:W-:Y:S02]  /*33f0*/  FFMA.FTZ R189, R169, R127, R160 ;  /* 0x0000007fa9bd7223 */ /* 0x002fe400000100a0 */
[----:B------:R-:W-:Y:S02]  /*3400*/  FMUL.FTZ R195, R99, R174 ;  /* 0x000000ae63c37220 */ /* 0x000fe40000410000 */
[-C--:B------:R-:W-:Y:S02]  /*3410*/  FFMA.FTZ R160, R144, R186.reuse, R189 ;  /* 0x000000ba90a07223 */ /* 0x080fe400000100bd */
[----:B------:R-:W-:-:S02]  /*3420*/  FMUL.FTZ R186, R171, R186 ;  /* 0x000000baabba7220 */ /* 0x000fc40000410000 */
[----:B0-----:R-:W-:Y:S02]  /*3430*/  FMUL.FTZ R188, R112, R155 ;  /* 0x0000009b70bc7220 */ /* 0x001fe40000410000 */
[----:B------:R-:W-:Y:S01]  /*3440*/  FFMA.FTZ R160, R143, R191, R160 ;  /* 0x000000bf8fa07223 */ /* 0x000fe200000100a0 */
[----:B------:R0:W-:Y:S01]  /*3450*/  STS [R199.X4+0x86c], R186 ;  /* 0x00086cbac7007388 */ /* 0x0001e20000004800 */
[----:B------:R-:W-:Y:S02]  /*3460*/  FMUL.FTZ R127, R148, R127 ;  /* 0x0000007f947f7220 */ /* 0x000fe40000410000 */
[----:B------:R-:W-:Y:S02]  /*3470*/  FFMA.FTZ R160, R175, R188, R160 ;  /* 0x000000bcafa07223 */ /* 0x000fe400000100a0 */
[----:B------:R-:W-:Y:S01]  /*3480*/  FMUL.FTZ R196, R182, R195 ;  /* 0x000000c3b6c47220 */ /* 0x000fe20000410000 */
[----:B------:R1:W-:Y:S01]  /*3490*/  STS [R199.X4+0x868], R127 ;  /* 0x0008687fc7007388 */ /* 0x0003e20000004800 */
[----:B------:R-:W-:-:S02]  /*34a0*/  FFMA.FTZ R160, R177, R193, R160 ;  /* 0x000000c1b1a07223 */ /* 0x000fc400000100a0 */
[-C--:B------:R-:W-:Y:S01]  /*34b0*/  FMUL.FTZ R194, R157, R192.reuse ;  /* 0x000000c09dc27220 */ /* 0x080fe20000410000 */
[----:B0-----:R-:W-:Y:S01]  /*34c0*/  IADD3 R186, -R179, c[0x0][0x168], -R48 ;  /* 0x00005a00b3ba7a10 */ /* 0x001fe20007ffe930 */
[----:B------:R-:W-:Y:S01]  /*34d0*/  FFMA.FTZ R160, R149, R192, R160 ;  /* 0x000000c095a07223 */ /* 0x000fe200000100a0 */
[----:B------:R0:W-:Y:S01]  /*34e0*/  STS [R199.X4+0x880], R196 ;  /* 0x000880c4c7007388 */ /* 0x0001e20000004800 */
[----:B------:R-:W-:Y:S01]  /*34f0*/  FMUL.FTZ R190, R180, R193 ;  /* 0x000000c1b4be7220 */ /* 0x000fe20000410000 */
[----:B------:R-:W-:Y:S01]  /*3500*/  ISETP.GE.AND P0, PT, R186, 0x1, PT ;  /* 0x00000001ba00780c */ /* 0x000fe20003f06270 */
[----:B------:R-:W-:Y:S01]  /*3510*/  FMUL.FTZ R189, R151, R188 ;  /* 0x000000bc97bd7220 */ /* 0x000fe20000410000 */
[----:B------:R0:W-:Y:S01]  /*3520*/  STS [R199.X4+0x87c], R194 ;  /* 0x00087cc2c7007388 */ /* 0x0001e20000004800 */
[----:B------:R-:W-:Y:S01]  /*3530*/  FMUL.FTZ R191, R166, R191 ;  /* 0x000000bfa6bf7220 */ /* 0x000fe20000410000 */
[----:B-1----:R-:W-:Y:S01]  /*3540*/  IADD3 R127, R48, 0x40, RZ ;  /* 0x00000040307f7810 */ /* 0x002fe20007ffe0ff */
[----:B------:R-:W-:Y:S01]  /*3550*/  FMUL.FTZ R162, R167, R162 ;  /* 0x000000a2a7a27220 */ /* 0x000fe20000410000 */
[----:B------:R0:W-:Y:S01]  /*3560*/  STS [R199.X4+0x878], R190 ;  /* 0x000878bec7007388 */ /* 0x0001e20000004800 */
[----:B------:R-:W-:Y:S01]  /*3570*/  FMUL.FTZ R17, R158, R17 ;  /* 0x000000119e117220 */ /* 0x000fe20000410000 */
[----:B------:R-:W-:Y:S01]  /*3580*/  ISETP.GE.AND P1, PT, R186, 0x41, PT ;  /* 0x00000041ba00780c */ /* 0x000fe20003f26270 */
[----:B------:R-:W-:Y:S01]  /*3590*/  FMUL.FTZ R16, R165, R16 ;  /* 0x00000010a5107220 */ /* 0x000fe20000410000 */
[----:B------:R0:W-:Y:S01]  /*35a0*/  STS [R199.X4+0x874], R189 ;  /* 0x000874bdc7007388 */ /* 0x0001e20000004800 */
[----:B------:R-:W-:Y:S01]  /*35b0*/  FMUL.FTZ R187, R150, R187 ;  /* 0x000000bb96bb7220 */ /* 0x000fe20000410000 */
[----:B------:R-:W-:Y:S01]  /*35c0*/  LEA.HI.SX32 R127, R127, R48, 0x1b ;  /* 0x000000307f7f7211 */ /* 0x000fe200078fdaff */
[----:B------:R-:W-:Y:S01]  /*35d0*/  FMUL.FTZ R14, R153, R14 ;  /* 0x0000000e990e7220 */ /* 0x000fe20000410000 */
[----:B------:R0:W-:Y:S01]  /*35e0*/  STS [R199.X4+0x870], R191 ;  /* 0x000870bfc7007388 */ /* 0x0001e20000004800 */
[----:B------:R-:W-:-:S02]  /*35f0*/  FMUL.FTZ R15, R24, R15 ;  /* 0x0000000f180f7220 */ /* 0x000fc40000410000 */
[----:B------:R-:W-:Y:S01]  /*3600*/  FFMA.FTZ R160, R159, R195, R160 ;  /* 0x000000c39fa07223 */ /* 0x000fe200000100a0 */
[----:B------:R0:W-:Y:S01]  /*3610*/  STS [R199.X4+0x864], R162 ;  /* 0x000864a2c7007388 */ /* 0x0001e20000004800 */
[----:B------:R-:W-:Y:S02]  /*3620*/  FMUL.FTZ R179, R129, R200 ;  /* 0x000000c881b37220 */ /* 0x000fe40000410000 */
[----:B------:R-:W-:Y:S01]  /*3630*/  FFMA.FTZ R160, R181, R198, R160 ;  /* 0x000000c6b5a07223 */ /* 0x000fe200000100a0 */
[----:B------:R0:W-:Y:S03]  /*3640*/  STS [R199.X4+0x860], R17 ;  /* 0x00086011c7007388 */ /* 0x0001e60000004800 */
[----:B------:R-:W-:Y:S01]  /*3650*/  FFMA.FTZ R160, R183, R197, R160 ;  /* 0x000000c5b7a07223 */ /* 0x000fe200000100a0 */
[----:B------:R0:W-:Y:S04]  /*3660*/  STS [R199.X4+0x85c], R16 ;  /* 0x00085c10c7007388 */ /* 0x0001e80000004800 */
[----:B------:R0:W-:Y:S04]  /*3670*/  STS [R199.X4+0x858], R187 ;  /* 0x000858bbc7007388 */ /* 0x0001e80000004800 */
        /* <DEDUP_REMOVED lines=14> */
.L_x_4163:
[----:B0-----:R-:W-:Y:S05]  /*3760*/  BSYNC B0 ;  /* 0x0000000000007941 */ /* 0x001fea0003800000 */
.L_x_4162:
[----:B------:R-:W0:Y:S01]  /*3770*/  LDS R127, [R127.X4+0x950] ;  /* 0x000950007f7f7984 */ /* 0x000e220000004800 */
[----:B------:R-:W-:Y:S01]  /*3780*/  BSSY B0, `(.L_x_4164) ;  /* 0x0000006000007945 */ /* 0x000fe20003800000 */
[----:B------:R-:W-:Y:S01]  /*3790*/  FADD.FTZ R12, R160, R179 ;  /* 0x000000b3a00c7221 */ /* 0x000fe20000010000 */
[C---:B------:R-:W-:Y:S02]  /*37a0*/  IADD3 R13, R48.reuse, 0x80, RZ ;  /* 0x00000080300d7810 */ /* 0x040fe40007ffe0ff */
[----:B------:R-:W-:Y:S01]  /*37b0*/  IADD3 R15, R48, 0xc0, RZ ;  /* 0x000000c0300f7810 */ /* 0x000fe20007ffe0ff */
[----:B------:R-:W-:Y:S05]  /*37c0*/  @!P1 BRA `(.L_x_4165) ;  /* 0x0000001000009947 */ /* 0x000fea0003800000 */
[----:B0-----:R0:W-:Y:S02]  /*37d0*/  RED.E.ADD.F32.FTZ.RN.STRONG.GPU [R18.64+-0xf00], R127 ;  /* 0xfff1007f1200798e */ /* 0x0011e4000c10e784 */
.L_x_4165:
[----:B------:R-:W-:Y:S05]  /*37e0*/  BSYNC B0 ;  /* 0x0000000000007941 */ /* 0x000fea0003800000 */
.L_x_4164:
[----:B------:R-:W-:Y:S01]  /*37f0*/  LEA.HI.SX32 R13, R13, R48, 0x1b ;  /* 0x000000300d0d7211 */ /* 0x000fe200078fdaff */
[----:B------:R-:W-:Y:S01]  /*3800*/  BSSY B0, `(.L_x_4166) ;  /* 0x000000d000007945 */ /* 0x000fe20003800000 */
[----:B------:R-:W-:Y:S02]  /*3810*/  ISETP.GE.AND P6, PT, R186, 0x81, PT ;  /* 0x00000081ba00780c */ /* 0x000fe40003fc6270 */
[----:B------:R-:W-:-:S02]  /*3820*/  IADD3 R17, R48, 0x100, RZ ;  /* 0x0000010030117810 */ /* 0x000fc40007ffe0ff */
[----:B------:R-:W1:Y:S01]  /*3830*/  LDS R13, [R13.X4+0xa50] ;  /* 0x000a50000d0d7984 */ /* 0x000e620000004800 */
        /* <DEDUP_REMOVED lines=8> */
[----:B-1----:R1:W-:Y:S02]  /*38c0*/  RED.E.ADD.F32.FTZ.RN.STRONG.GPU [R18.64+-0xe00], R13 ;  /* 0xfff2000d1200798e */ /* 0x0023e4000c10e784 */
.L_x_4167:
[----:B------:R-:W-:Y:S05]  /*38d0*/  BSYNC B0 ;  /* 0x0000000000007941 */ /* 0x000fea0003800000 */
.L_x_4166:
[----:B------:R-:W2:Y:S01]  /*38e0*/  LDS R15, [R15.X4+0xb50] ;  /* 0x000b50000f0f7984 */ /* 0x000ea20000004800 */
[----:B------:R-:W-:Y:S01]  /*38f0*/  BSSY B0, `(.L_x_4168) ;  /* 0x0000005000007945 */ /* 0x000fe20003800000 */
[----:B-1----:R-:W-:Y:S02]  /*3900*/  IADD3 R13, R48, 0x140, RZ ;  /* 0x00000140300d7810 */ /* 0x002fe40007ffe0ff */
[----:B------:R-:W-:Y:S01]  /*3910*/  LEA.HI.SX32 R17, R17, R48, 0x1b ;  /* 0x0000003011117211 */ /* 0x000fe200078fdaff */
[----:B------:R-:W-:Y:S05]  /*3920*/  @!P0 BRA `(.L_x_4169) ;  /* 0x0000001000008947 */ /* 0x000fea0003800000 */
[----:B--2---:R1:W-:Y:S02]  /*3930*/  RED.E.ADD.F32.FTZ.RN.STRONG.GPU [R18.64+-0xd00], R15 ;  /* 0xfff3000f1200798e */ /* 0x0043e4000c10e784 */
.L_x_4169:
[----:B------:R-:W-:Y:S05]  /*3940*/  BSYNC B0 ;  /* 0x0000000000007941 */ /* 0x000fea0003800000 */
.L_x_4168:
[----:B------:R-:W3:Y:S01]  /*3950*/  LDS R17, [R17.X4+0xc50] ;  /* 0x000c500011117984 */ /* 0x000ee20000004800 */
[----:B------:R-:W-:Y:S01]  /*3960*/  BSSY B0, `(.L_x_4170) ;  /* 0x0000005000007945 */ /* 0x000fe20003800000 */
[----:B-12---:R-:W-:Y:S02]  /*3970*/  IADD3 R15, R48, 0x180, RZ ;  /* 0x00000180300f7810 */ /* 0x006fe40007ffe0ff */
[----:B------:R-:W-:Y:S01]  /*3980*/  LEA.HI.SX32 R13, R13, R48, 0x1b ;  /* 0x000000300d0d7211 */ /* 0x000fe200078fdaff */
[----:B------:R-:W-:Y:S05]  /*3990*/  @!P1 BRA `(.L_x_4171) ;  /* 0x0000001000009947 */ /* 0x000fea0003800000 */
[----:B---3--:R1:W-:Y:S02]  /*39a0*/  RED.E.ADD.F32.FTZ.RN.STRONG.GPU [R18.64+-0xc00], R17 ;  /* 0xfff400111200798e */ /* 0x0083e4000c10e784 */
.L_x_4171:
[----:B------:R-:W-:Y:S05]  /*39b0*/  BSYNC B0 ;  /* 0x0000000000007941 */ /* 0x000fea0003800000 */
.L_x_4170:
[----:B------:R-:W2:Y:S01]  /*39c0*/  LDS R13, [R13.X4+0xd50] ;  /* 0x000d50000d0d7984 */ /* 0x000ea20000004800 */
[----:B------:R-:W-:Y:S01]  /*39d0*/  BSSY B0, `(.L_x_4172) ;  /* 0x0000005000007945 */ /* 0x000fe20003800000 */
[----:B-1-3--:R-:W-:-:S02]  /*39e0*/  IADD3 R17, R48, 0x1c0, RZ ;  /* 0x000001c030117810 */ /* 0x00afc40007ffe0ff */
[----:B------:R-:W-:Y:S01]  /*39f0*/  LEA.HI.SX32 R15, R15, R48, 0x1b ;  /* 0x000000300f0f7211 */ /* 0x000fe200078fdaff */
[----:B------:R-:W-:Y:S05]  /*3a00*/  @!P2 BRA `(.L_x_4173) ;  /* 0x000000100000a947 */ /* 0x000fea0003800000 */
[----:B--2---:R1:W-:Y:S02]  /*3a10*/  RED.E.ADD.F32.FTZ.RN.STRONG.GPU [R18.64+-0xb00], R13 ;  /* 0xfff5000d1200798e */ /* 0x0043e4000c10e784 */
.L_x_4173:
[----:B------:R-:W-:Y:S05]  /*3a20*/  BSYNC B0 ;  /* 0x0000000000007941 */ /* 0x000fea0003800000 */
.L_x_4172:
[----:B------:R-:W3:Y:S01]  /*3a30*/  LDS R15, [R15.X4+0xe50] ;  /* 0x000e50000f0f7984 */ /* 0x000ee20000004800 */
[----:B------:R-:W-:Y:S01]  /*3a40*/  BSSY B0, `(.L_x_4174) ;  /* 0x0000005000007945 */ /* 0x000fe20003800000 */
[----:B-12---:R-:W-:Y:S02]  /*3a50*/  IADD3 R13, R48, 0x200, RZ ;  /* 0x00000200300d7810 */ /* 0x006fe40007ffe0ff */
[----:B------:R-:W-:Y:S01]  /*3a60*/  LEA.HI.SX32 R17, R17, R48, 0x1b ;  /* 0x0000003011117211 */ /* 0x000fe200078fdaff */
[----:B------:R-:W-:Y:S05]  /*3a70*/  @!P3 BRA `(.L_x_4175) ;  /* 0x000000100000b947 */ /* 0x000fea0003800000 */
[----:B---3--:R1:W-:Y:S02]  /*3a80*/  RED.E.ADD.F32.FTZ.RN.STRONG.GPU [R18.64+-0xa00], R15 ;  /* 0xfff6000f1200798e */ /* 0x0083e4000c10e784 */
.L_x_4175:
[----:B------:R-:W-:Y:S05]  /*3a90*/  BSYNC B0 ;  /* 0x0000000000007941 */ /* 0x000fea0003800000 */
.L_x_4174:
[----:B------:R-:W2:Y:S01]  /*3aa0*/  LDS R17, [R17.X4+0xf50] ;  /* 0x000f500011117984 */ /* 0x000ea20000004800 */
[----:B------:R-:W-:Y:S01]  /*3ab0*/  BSSY B0, `(.L_x_4176) ;  /* 0x0000004000007945 */ /* 0x000fe20003800000 */
[----:B------:R-:W-:Y:S01]  /*3ac0*/  LEA.HI.SX32 R13, R13, R48, 0x1b ;  /* 0x000000300d0d7211 */ /* 0x000fe200078fdaff */
[----:B------:R-:W-:Y:S05]  /*3ad0*/  @!P4 BRA `(.L_x_4177) ;  /* 0x000000100000c947 */ /* 0x000fea0003800000 */
[----:B--2---:R2:W-:Y:S02]  /*3ae0*/  RED.E.ADD.F32.FTZ.RN.STRONG.GPU [R18.64+-0x900], R17 ;  /* 0xfff700111200798e */ /* 0x0045e4000c10e784 */
.L_x_4177:
[----:B------:R-:W-:Y:S05]  /*3af0*/  BSYNC B0 ;  /* 0x0000000000007941 */ /* 0x000fea0003800000 */
.L_x_4176:
[----:B------:R-:W4:Y:S01]  /*3b00*/  LDS R13, [R13.X4+0x1050] ;  /* 0x001050000d0d7984 */ /* 0x000f220000004800 */
[----:B------:R-:W-:Y:S01]  /*3b10*/  BSSY B0, `(.L_x_4178) ;  /* 0x0000005000007945 */ /* 0x000fe20003800000 */
[----:B-1-3--:R-:W-:-:S02]  /*3b20*/  IADD3 R15, R48, 0x240, RZ ;  /* 0x00000240300f7810 */ /* 0x00afc40007ffe0ff */
[----:B--2---:R-:W-:Y:S01]  /*3b30*/  IADD3 R17, R48, 0x280, RZ ;  /* 0x0000028030117810 */ /* 0x004fe20007ffe0ff */
[----:B------:R-:W-:Y:S05]  /*3b40*/  @!P5 BRA `(.L_x_4179) ;  /* 0x000000100000d947 */ /* 0x000fea0003800000 */
[----:B----4-:R1:W-:Y:S02]  /*3b50*/  RED.E.ADD.F32.FTZ.RN.STRONG.GPU [R18.64+-0x800], R13 ;  /* 0xfff8000d1200798e */ /* 0x0103e4000c10e784 */
.L_x_4179:
[----:B------:R-:W-:Y:S05]  /*3b60*/  BSYNC B0 ;  /* 0x0000000000007941 */ /* 0x000fea0003800000 */
.L_x_4178:
[-C--:B------:R-:W-:Y:S01]  /*3b70*/  LEA.HI.SX32 R15, R15, R48.reuse, 0x1b ;  /* 0x000000300f0f7211 */ /* 0x080fe200078fdaff */
[----:B------:R-:W-:Y:S01]  /*3b80*/  BSSY B0, `(.L_x_4180) ;  /* 0x000000d000007945 */ /* 0x000fe20003800000 */
[----:B------:R-:W-:Y:S02]  /*3b90*/  ISETP.GE.AND P6, PT, R186, 0x241, PT ;  /* 0x00000241ba00780c */ /* 0x000fe40003fc6270 */
[----:B-1--4-:R-:W-:Y:S02]  /*3ba0*/  IADD3 R13, R48, 0x2c0, RZ ;  /* 0x000002c0300d7810 */ /* 0x012fe40007ffe0ff */
        /* <DEDUP_REMOVED lines=10> */
.L_x_4181:
[----:B------:R-:W-:Y:S05]  /*3c50*/  BSYNC B0 ;  /* 0x0000000000007941 */ /* 0x000fea0003800000 */
.L_x_4180:
[----:B------:R-:W2:Y:S01]  /*3c60*/  LDS R17, [R17.X4+0x1250] ;  /* 0x0012500011117984 */ /* 0x000ea20000004800 */
[----:B------:R-:W-:Y:S01]  /*3c70*/  BSSY B0, `(.L_x_4182) ;  /* 0x0000005000007945 */ /* 0x000fe20003800000 */
[----:B-1----:R-:W-:-:S02]  /*3c80*/  IADD3 R15, R48, 0x300, RZ ;  /* 0x00000300300f7810 */ /* 0x002fc40007ffe0ff */
[----:B------:R-:W-:Y:S01]  /*3c90*/  LEA.HI.SX32 R13, R13, R48, 0x1b ;  /* 0x000000300d0d7211 */ /* 0x000fe200078fdaff */
[----:B------:R-:W-:Y:S05]  /*3ca0*/  @!P0 BRA `(.L_x_4183) ;  /* 0x0000001000008947 */ /* 0x000fea0003800000 */
[----:B--2---:R1:W-:Y:S02]  /*3cb0*/  RED.E.ADD.F32.FTZ.RN.STRONG.GPU [R18.64+-0x600], R17 ;  /* 0xfffa00111200798e */ /* 0x0043e4000c10e784 */
.L_x_4183:
[----:B------:R-:W-:Y:S05]  /*3cc0*/  BSYNC B0 ;  /* 0x0000000000007941 */ /* 0x000fea0003800000 */
.L_x_4182:
[----:B------:R-:W3:Y:S01]  /*3cd0*/  LDS R13, [R13.X4+0x1350] ;  /* 0x001350000d0d7984 */ /* 0x000ee20000004800 */
[----:B------:R-:W-:Y:S01]  /*3ce0*/  BSSY B0, `(.L_x_4184) ;  /* 0x0000005000007945 */ /* 0x000fe20003800000 */
[----:B-12---:R-:W-:Y:S02]  /*3cf0*/  IADD3 R17, R48, 0x340, RZ ;  /* 0x0000034030117810 */ /* 0x006fe40007ffe0ff */
[----:B------:R-:W-:Y:S01]  /*3d00*/  LEA.HI.SX32 R15, R15, R48, 0x1b ;  /* 0x000000300f0f7211 */ /* 0x000fe200078fdaff */
[----:B------:R-:W-:Y:S05]  /*3d10*/  @!P1 BRA `(.L_x_4185) ;  /* 0x0000001000009947 */ /* 0x000fea0003800000 */
[----:B---3--:R1:W-:Y:S02]  /*3d20*/  RED.E.ADD.F32.FTZ.RN.STRONG.GPU [R18.64+-0x500], R13 ;  /* 0xfffb000d1200798e */ /* 0x0083e4000c10e784 */
.L_x_4185:
[----:B------:R-:W-:Y:S05]  /*3d30*/  BSYNC B0 ;  /* 0x0000000000007941 */ /* 0x000fea0003800000 */
.L_x_4184:
[----:B------:R-:W2:Y:S01]  /*3d40*/  LDS R15, [R15.X4+0x1450] ;  /* 0x001450000f0f7984 */ /* 0x000ea20000004800 */
[----:B------:R-:W-:Y:S01]  /*3d50*/  BSSY B0, `(.L_x_4186) ;  /* 0x0000005000007945 */ /* 0x000fe20003800000 */
[----:B-1-3--:R-:W-:Y:S02]  /*3d60*/  IADD3 R13, R48, 0x380, RZ ;  /* 0x00000380300d7810 */ /* 0x00afe40007ffe0ff */
[----:B------:R-:W-:Y:S01]  /*3d70*/  LEA.HI.SX32 R17, R17, R48, 0x1b ;  /* 0x0000003011117211 */ /* 0x000fe200078fdaff */
[----:B------:R-:W-:Y:S05]  /*3d80*/  @!P2 BRA `(.L_x_4187) ;  /* 0x000000100000a947 */ /* 0x000fea0003800000 */
[----:B--2---:R1:W-:Y:S02]  /*3d90*/  RED.E.ADD.F32.FTZ.RN.STRONG.GPU [R18.64+-0x400], R15 ;  /* 0xfffc000f1200798e */ /* 0x0043e4000c10e784 */
.L_x_4187:
[----:B------:R-:W-:Y:S05]  /*3da0*/  BSYNC B0 ;  /* 0x0000000000007941 */ /* 0x000fea0003800000 */
.L_x_4186:
[----:B------:R-:W3:Y:S01]  /*3db0*/  LDS R17, [R17.X4+0x1550] ;  /* 0x0015500011117984 */ /* 0x000ee20000004800 */
[----:B------:R-:W-:Y:S01]  /*3dc0*/  BSSY B0, `(.L_x_4188) ;  /* 0x0000005000007945 */ /* 0x000fe20003800000 */
[----:B-12---:R-:W-:-:S02]  /*3dd0*/  IADD3 R15, R48, 0x3c0, RZ ;  /* 0x000003c0300f7810 */ /* 0x006fc40007ffe0ff */
[----:B------:R-:W-:Y:S01]  /*3de0*/  LEA.HI.SX32 R13, R13, R48, 0x1b ;  /* 0x000000300d0d7211 */ /* 0x000fe200078fdaff */
[----:B------:R-:W-:Y:S05]  /*3df0*/  @!P3 BRA `(.L_x_4189) ;  /* 0x000000100000b947 */ /* 0x000fea0003800000 */
[----:B---3--:R1:W-:Y:S02]  /*3e00*/  RED.E.ADD.F32.FTZ.RN.STRONG.GPU [R18.64+-0x300], R17 ;  /* 0xfffd00111200798e */ /* 0x0083e4000c10e784 */
.L_x_4189:
[----:B------:R-:W-:Y:S05]  /*3e10*/  BSYNC B0 ;  /* 0x0000000000007941 */ /* 0x000fea0003800000 */
.L_x_4188:
[----:B------:R-:W2:Y:S01]  /*3e20*/  LDS R13, [R13.X4+0x1650] ;  /* 0x001650000d0d7984 */ /* 0x000ea20000004800 */
[----:B------:R-:W-:Y:S01]  /*3e30*/  BSSY B0, `(.L_x_4190) ;  /* 0x0000004000007945 */ /* 0x000fe20003800000 */
[----:B------:R-:W-:Y:S01]  /*3e40*/  LEA.HI.SX32 R15, R15, R48, 0x1b ;  /* 0x000000300f0f7211 */ /* 0x000fe200078fdaff */
[----:B------:R-:W-:Y:S05]  /*3e50*/  @!P4 BRA `(.L_x_4191) ;  /* 0x000000100000c947 */ /* 0x000fea0003800000 */
[----:B--2---:R2:W-:Y:S02]  /*3e60*/  RED.E.ADD.F32.FTZ.RN.STRONG.GPU [R18.64+-0x200], R13 ;  /* 0xfffe000d1200798e */ /* 0x0045e4000c10e784 */
.L_x_4191:
[----:B------:R-:W-:Y:S05]  /*3e70*/  BSYNC B0 ;  /* 0x0000000000007941 */ /* 0x000fea0003800000 */
.L_x_4190:
[----:B------:R-:W4:Y:S01]  /*3e80*/  LDS R15, [R15.X4+0x1750] ;  /* 0x001750000f0f7984 */ /* 0x000f220000004800 */
[----:B------:R-:W-:Y:S01]  /*3e90*/  BSSY B0, `(.L_x_4192) ;  /* 0x0000003000007945 */ /* 0x000fe20003800000 */
[----:B------:R-:W-:Y:S05]  /*3ea0*/  @!P5 BRA `(.L_x_4193) ;  /* 0x000000100000d947 */ /* 0x000fea0003800000 */
[----:B----4-:R4:W-:Y:S02]  /*3eb0*/  RED.E.ADD.F32.FTZ.RN.STRONG.GPU [R18.64+-0x100], R15 ;  /* 0xffff000f1200798e */ /* 0x0109e4000c10e784 */
.L_x_4193:
[----:B------:R-:W-:Y:S05]  /*3ec0*/  BSYNC B0 ;  /* 0x0000000000007941 */ /* 0x000fea0003800000 */
.L_x_4192:
[----:B--2---:R-:W2:Y:S01]  /*3ed0*/  SHFL.DOWN PT, R13, R12, 0x1, 0x1f ;  /* 0x08201f000c0d7f89 */ /* 0x004ea200000e0000 */
[C---:B------:R-:W-:Y:S01]  /*3ee0*/  ISETP.GT.AND P0, PT, R47.reuse, 0x1e, PT ;  /* 0x0000001e2f00780c */ /* 0x040fe20003f04270 */
[----:B------:R-:W-:Y:S01]  /*3ef0*/  FMUL.FTZ R134, R134, R172 ;  /* 0x000000ac86867220 */ /* 0x000fe20000410000 */
[----:B------:R-:W-:Y:S01]  /*3f00*/  ISETP.NE.AND P1, PT, R47, RZ, PT ;  /* 0x000000ff2f00720c */ /* 0x000fe20003f25270 */
[----:B------:R-:W5:Y:S01]  /*3f10*/  SHFL.DOWN PT, R14, R25, 0x1, 0x1f ;  /* 0x08201f00190e7f89 */ /* 0x000f6200000e0000 */
[----:B------:R-:W-:Y:S01]  /*3f20*/  FMUL.FTZ R132, R132, R173 ;  /* 0x000000ad84847220 */ /* 0x000fe20000410000 */
[----:B------:R-:W-:Y:S01]  /*3f30*/  ISETP.NE.AND P2, PT, R48, RZ, PT ;  /* 0x000000ff3000720c */ /* 0x000fe20003f45270 */
[----:B------:R-:W-:Y:S01]  /*3f40*/  FMUL.FTZ R130, R130, R155 ;  /* 0x0000009b82827220 */ /* 0x000fe20000410000 */
[----:B------:R-:W-:Y:S01]  /*3f50*/  BSSY B0, `(.L_x_4194) ;  /* 0x0000083000007945 */ /* 0x000fe20003800000 */
[----:B------:R-:W-:-:S02]  /*3f60*/  FMUL.FTZ R131, R131, R174 ;  /* 0x000000ae83837220 */ /* 0x000fc40000410000 */
[----:B------:R-:W-:Y:S02]  /*3f70*/  FMUL.FTZ R119, R119, R140 ;  /* 0x0000008c77777220 */ /* 0x000fe40000410000 */
[C---:B------:R-:W-:Y:S02]  /*3f80*/  FMUL.FTZ R174, R59.reuse, R174 ;  /* 0x000000ae3bae7220 */ /* 0x040fe40000410000 */
[----:B------:R-:W-:Y:S02]  /*3f90*/  FMUL.FTZ R140, R59, R140 ;  /* 0x0000008c3b8c7220 */ /* 0x000fe40000410000 */
[----:B------:R-:W-:Y:S02]  /*3fa0*/  FMUL.FTZ R133, R133, R170 ;  /* 0x000000aa85857220 */ /* 0x000fe40000410000 */
[----:B------:R-:W-:Y:S02]  /*3fb0*/  FMUL.FTZ R174, R159, R174 ;  /* 0x000000ae9fae7220 */ /* 0x000fe40000410000 */
[----:B------:R-:W-:-:S02]  /*3fc0*/  FMUL.FTZ R140, R147, R140 ;  /* 0x0000008c938c7220 */ /* 0x000fc40000410000 */
[----:B------:R-:W-:Y:S02]  /*3fd0*/  FMUL.FTZ R117, R117, R138 ;  /* 0x0000008a75757220 */ /* 0x000fe40000410000 */
[----:B--2---:R-:W-:Y:S02]  /*3fe0*/  @!P0 FADD.FTZ R12, R12, R13 ;  /* 0x0000000d0c0c8221 */ /* 0x004fe40000010000 */
[----:B------:R-:W-:Y:S02]  /*3ff0*/  FMUL.FTZ R113, R113, R136 ;  /* 0x0000008871717220 */ /* 0x000fe40000410000 */
[----:B-----5:R-:W-:Y:S01]  /*4000*/  @!P0 FADD.FTZ R25, R25, R14 ;  /* 0x0000000e19198221 */ /* 0x020fe20000010000 */
[----:B------:R-:W2:Y:S01]  /*4010*/  SHFL.DOWN PT, R13, R12, 0x2, 0x1f ;  /* 0x08401f000c0d7f89 */ /* 0x000ea200000e0000 */
[----:B------:R-:W-:Y:S01]  /*4020*/  ISETP.GT.AND P0, PT, R47, 0x1d, PT ;  /* 0x0000001d2f00780c */ /* 0x000fe20003f04270 */
[-C--:B------:R-:W-:Y:S02]  /*4030*/  FMUL.FTZ R14, R59, R168.reuse ;  /* 0x000000a83b0e7220 */ /* 0x080fe40000410000 */
[----:B------:R-:W5:Y:S01]  /*4040*/  SHFL.DOWN PT, R16, R25, 0x2, 0x1f ;  /* 0x08401f0019107f89 */ /* 0x000f6200000e0000 */
[----:B------:R-:W-:-:S02]  /*4050*/  FMUL.FTZ R168, R135, R168 ;  /* 0x000000a887a87220 */ /* 0x000fc40000410000 */
[----:B------:R-:W-:Y:S02]  /*4060*/  FMUL.FTZ R129, R129, R14 ;  /* 0x0000000e81817220 */ /* 0x000fe40000410000 */
[----:B------:R-:W-:Y:S02]  /*4070*/  FMUL.FTZ R14, R59, R170 ;  /* 0x000000aa3b0e7220 */ /* 0x000fe40000410000 */
[----:B------:R-:W-:Y:S02]  /*4080*/  FFMA.FTZ R129, R185, R168, R129 ;  /* 0x000000a8b9817223 */ /* 0x000fe40000010081 */
[----:B------:R-:W-:Y:S02]  /*4090*/  FMUL.FTZ R183, R183, R14 ;  /* 0x0000000eb7b77220 */ /* 0x000fe40000410000 */
[----:B------:R-:W-:Y:S02]  /*40a0*/  FMUL.FTZ R14, R59, R172 ;  /* 0x000000ac3b0e7220 */ /* 0x000fe40000410000 */
[----:B------:R-:W-:-:S02]  /*40b0*/  FFMA.FTZ R184, R184, R133, R183 ;  /* 0x00000085b8b87223 */ /* 0x000fc400000100b7 */
[----:B------:R-:W-:Y:S02]  /*40c0*/  FMUL.FTZ R14, R181, R14 ;  /* 0x0000000eb50e7220 */ /* 0x000fe40000410000 */
[----:B------:R-:W-:Y:S02]  /*40d0*/  FFMA.FTZ R174, R182, R131, R174 ;  /* 0x00000083b6ae7223 */ /* 0x000fe400000100ae */
[----:B------:R-:W-:Y:S02]  /*40e0*/  FFMA.FTZ R161, R161, R134, R14 ;  /* 0x00000086a1a17223 */ /* 0x000fe4000001000e */
[----:B--2---:R-:W-:Y:S02]  /*40f0*/  @!P0 FADD.FTZ R12, R12, R13 ;  /* 0x0000000d0c0c8221 */ /* 0x004fe40000010000 */
[----:B------:R-:W-:Y:S02]  /*4100*/  FMUL.FTZ R14, R59, R173 ;  /* 0x000000ad3b0e7220 */ /* 0x000fe40000410000 */
[----:B-----5:R-:W-:Y:S01]  /*4110*/  @!P0 FADD.FTZ R25, R25, R16 ;  /* 0x0000001019198221 */ /* 0x020fe20000010000 */
[----:B------:R-:W2:Y:S01]  /*4120*/  SHFL.DOWN PT, R13, R12, 0x4, 0x1f ;  /* 0x08801f000c0d7f89 */ /* 0x000ea200000e0000 */
[----:B------:R-:W-:Y:S01]  /*4130*/  ISETP.GT.AND P0, PT, R47, 0x1b, PT ;  /* 0x0000001b2f00780c */ /* 0x000fe20003f04270 */
[----:B------:R-:W-:-:S02]  /*4140*/  FMUL.FTZ R14, R149, R14 ;  /* 0x0000000e950e7220 */ /* 0x000fc40000410000 */
[----:B------:R-:W5:Y:S01]  /*4150*/  SHFL.DOWN PT, R16, R25, 0x4, 0x1f ;  /* 0x08801f0019107f89 */ /* 0x000f6200000e0000 */
[----:B------:R-:W-:Y:S02]  /*4160*/  FFMA.FTZ R140, R158, R119, R140 ;  /* 0x000000779e8c7223 */ /* 0x000fe4000001008c */
[----:B------:R-:W-:Y:S02]  /*4170*/  FFMA.FTZ R157, R157, R132, R14 ;  /* 0x000000849d9d7223 */ /* 0x000fe4000001000e */
[----:B------:R-:W-:Y:S02]  /*4180*/  FMUL.FTZ R14, R59, R155 ;  /* 0x0000009b3b0e7220 */ /* 0x000fe40000410000 */
[----:B------:R-:W-:Y:S02]  /*4190*/  FFMA.FTZ R81, R106, R168, R81 ;  /* 0x000000a86a517223 */ /* 0x000fe40000010051 */
[----:B------:R-:W-:Y:S02]  /*41a0*/  FMUL.FTZ R14, R175, R14 ;  /* 0x0000000eaf0e7220 */ /* 0x000fe40000410000 */
[----:B------:R-:W-:-:S02]  /*41b0*/  FFMA.FTZ R90, R97, R133, R90 ;  /* 0x00000085615a7223 */ /* 0x000fc4000001005a */
[----:B------:R-:W-:Y:S02]  /*41c0*/  FFMA.FTZ R151, R151, R130, R14 ;  /* 0x0000008297977223 */ /* 0x000fe4000001000e */
[-C--:B------:R-:W-:Y:S02]  /*41d0*/  FMUL.FTZ R14, R125, R141.reuse ;  /* 0x0000008d7d0e7220 */ /* 0x080fe40000410000 */
[----:B------:R-:W-:Y:S02]  /*41e0*/  FMUL.FTZ R141, R59, R141 ;  /* 0x0000008d3b8d7220 */ /* 0x000fe40000410000 */
[----:B------:R-:W-:Y:S02]  /*41f0*/  FFMA.FTZ R89, R114, R14, R89 ;  /* 0x0000000e72597223 */ /* 0x000fe40000010059 */
[----:B--2---:R-:W-:Y:S02]  /*4200*/  @!P0 FADD.FTZ R12, R12, R13 ;  /* 0x0000000d0c0c8221 */ /* 0x004fe40000010000 */
[----:B------:R-:W-:-:S02]  /*4210*/  FMUL.FTZ R13, R128, R178 ;  /* 0x000000b2800d7220 */ /* 0x000fc40000410000 */
[----:B-----5:R-:W-:Y:S01]  /*4220*/  @!P0 FADD.FTZ R25, R25, R16 ;  /* 0x0000001019198221 */ /* 0x020fe20000010000 */
[----:B----4-:R-:W2:Y:S01]  /*4230*/  SHFL.DOWN PT, R15, R12, 0x8, 0x1f ;  /* 0x09001f000c0f7f89 */ /* 0x010ea200000e0000 */
[----:B------:R-:W-:Y:S01]  /*4240*/  ISETP.GT.AND P0, PT, R47, 0x17, PT ;  /* 0x000000172f00780c */ /* 0x000fe20003f04270 */
[----:B------:R-:W-:Y:S02]  /*4250*/  FMUL.FTZ R178, R59, R178 ;  /* 0x000000b23bb27220 */ /* 0x000fe40000410000 */
[----:B------:R-:W4:Y:S01]  /*4260*/  SHFL.DOWN PT, R16, R25, 0x8, 0x1f ;  /* 0x09001f0019107f89 */ /* 0x000f2200000e0000 */
[----:B------:R-:W-:Y:S02]  /*4270*/  FFMA.FTZ R94, R101, R13, R94 ;  /* 0x0000000d655e7223 */ /* 0x000fe4000001005e */
[----:B------:R-:W-:Y:S02]  /*4280*/  FMUL.FTZ R178, R177, R178 ;  /* 0x000000b2b1b27220 */ /* 0x000fe40000410000 */
[----:B------:R-:W-:-:S02]  /*4290*/  FMUL.FTZ R141, R144, R141 ;  /* 0x0000008d908d7220 */ /* 0x000fc40000410000 */
[----:B------:R-:W-:Y:S02]  /*42a0*/  FFMA.FTZ R178, R180, R13, R178 ;  /* 0x0000000db4b27223 */ /* 0x000fe400000100b2 */
[-C--:B------:R-:W-:Y:S02]  /*42b0*/  FMUL.FTZ R13, R124, R176.reuse ;  /* 0x000000b07c0d7220 */ /* 0x080fe40000410000 */
[----:B------:R-:W-:Y:S02]  /*42c0*/  FMUL.FTZ R176, R59, R176 ;  /* 0x000000b03bb07220 */ /* 0x000fe40000410000 */
[----:B------:R-:W-:Y:S02]  /*42d0*/  FFMA.FTZ R141, R171, R14, R141 ;  /* 0x0000000eab8d7223 */ /* 0x000fe4000001008d */
[----:B------:R-:W-:Y:S02]  /*42e0*/  FMUL.FTZ R176, R143, R176 ;  /* 0x000000b08fb07220 */ /* 0x000fe40000410000 */
[----:B------:R-:W-:-:S02]  /*42f0*/  FMUL.FTZ R14, R123, R139 ;  /* 0x0000008b7b0e7220 */ /* 0x000fc40000410000 */
[-C--:B------:R-:W-:Y:S02]  /*4300*/  FFMA.FTZ R96, R103, R13.reuse, R96 ;  /* 0x0000000d67607223 */ /* 0x080fe40000010060 */
[----:B--2---:R-:W-:Y:S02]  /*4310*/  @!P0 FADD.FTZ R12, R12, R15 ;  /* 0x0000000f0c0c8221 */ /* 0x004fe40000010000 */
[----:B------:R-:W-:Y:S02]  /*4320*/  FFMA.FTZ R176, R166, R13, R176 ;  /* 0x0000000da6b07223 */ /* 0x000fe400000100b0 */
[----:B----4-:R-:W-:Y:S01]  /*4330*/  @!P0 FADD.FTZ R25, R25, R16 ;  /* 0x0000001019198221 */ /* 0x010fe20000010000 */
[----:B------:R-:W2:Y:S01]  /*4340*/  SHFL.DOWN PT, R15, R12, 0x10, 0x1f ;  /* 0x0a001f000c0f7f89 */ /* 0x000ea200000e0000 */
[----:B------:R-:W-:Y:S01]  /*4350*/  ISETP.GT.AND P0, PT, R47, 0xf, PT ;  /* 0x0000000f2f00780c */ /* 0x000fe20003f04270 */
[----:B------:R-:W-:Y:S02]  /*4360*/  FMUL.FTZ R16, R59, R139 ;  /* 0x0000008b3b107220 */ /* 0x000fe40000410000 */
[----:B01----:R-:W0:Y:S01]  /*4370*/  SHFL.DOWN PT, R18, R25, 0x10, 0x1f ;  /* 0x0a001f0019127f89 */ /* 0x003e2200000e0000 */
[----:B------:R-:W-:-:S02]  /*4380*/  FFMA.FTZ R91, R116, R14, R91 ;  /* 0x0000000e745b7223 */ /* 0x000fc4000001005b */
[----:B------:R-:W-:Y:S02]  /*4390*/  FMUL.FTZ R16, R145, R16 ;  /* 0x0000001091107220 */ /* 0x000fe40000410000 */
[----:B------:R-:W-:Y:S02]  /*43a0*/  FMUL.FTZ R13, R122, R142 ;  /* 0x0000008e7a0d7220 */ /* 0x000fe40000410000 */
[----:B------:R-:W-:Y:S02]  /*43b0*/  FFMA.FTZ R167, R167, R14, R16 ;  /* 0x0000000ea7a77223 */ /* 0x000fe40000010010 */
[-C--:B------:R-:W-:Y:S02]  /*43c0*/  FMUL.FTZ R14, R121, R137.reuse ;  /* 0x00000089790e7220 */ /* 0x080fe40000410000 */
[C---:B------:R-:W-:Y:S02]  /*43d0*/  FMUL.FTZ R142, R59.reuse, R142 ;  /* 0x0000008e3b8e7220 */ /* 0x040fe40000410000 */
[----:B------:R-:W-:-:S02]  /*43e0*/  FMUL.FTZ R137, R59, R137 ;  /* 0x000000893b897220 */ /* 0x000fc40000410000 */
[----:B------:R-:W-:Y:S02]  /*43f0*/  FMUL.FTZ R142, R169, R142 ;  /* 0x0000008ea98e7220 */ /* 0x000fe40000410000 */
[----:B------:R-:W-:Y:S02]  /*4400*/  FMUL.FTZ R137, R156, R137 ;  /* 0x000000899c897220 */ /* 0x000fe40000410000 */
[----:B------:R-:W-:Y:S02]  /*4410*/  FFMA.FTZ R98, R105, R13, R98 ;  /* 0x0000000d69627223 */ /* 0x000fe40000010062 */
[----:B--2---:R-:W-:Y:S02]  /*4420*/  @!P0 FADD.FTZ R12, R12, R15 ;  /* 0x0000000f0c0c8221 */ /* 0x004fe40000010000 */
[----:B------:R-:W-:Y:S02]  /*4430*/  FMUL.FTZ R15, R59, R138 ;  /* 0x0000008a3b0f7220 */ /* 0x000fe40000410000 */
[----:B0-----:R-:W-:-:S02]  /*4440*/  @!P0 FADD.FTZ R25, R25, R18 ;  /* 0x0000001219198221 */ /* 0x001fc40000010000 */
[----:B------:R-:W-:Y:S02]  /*4450*/  FMUL.FTZ R154, R154, R15 ;  /* 0x0000000f9a9a7220 */ /* 0x000fe40000410000 */
[C---:B------:R-:W-:Y:S02]  /*4460*/  FMUL.FTZ R15, R59.reuse, R126 ;  /* 0x0000007e3b0f7220 */ /* 0x040fe40000410000 */
[----:B------:R-:W-:Y:S02]  /*4470*/  FMUL.FTZ R59, R59, R136 ;  /* 0x000000883b3b7220 */ /* 0x000fe40000410000 */
[----:B------:R-:W-:Y:S01]  /*4480*/  FFMA.FTZ R142, R148, R13, R142 ;  /* 0x0000000d948e7223 */ /* 0x000fe2000001008e */
[----:B------:R-:W-:Y:S01]  /*4490*/  MOV R13, R25 ;  /* 0x00000019000d7202 */ /* 0x000fe20000000f00 */
[-C--:B------:R-:W-:Y:S02]  /*44a0*/  FFMA.FTZ R93, R118, R14.reuse, R93 ;  /* 0x0000000e765d7223 */ /* 0x080fe4000001005d */
[----:B------:R-:W-:-:S02]  /*44b0*/  FFMA.FTZ R137, R165, R14, R137 ;  /* 0x0000000ea5897223 */ /* 0x000fc40000010089 */
[----:B------:R-:W-:Y:S01]  /*44c0*/  FMUL.FTZ R14, R115, R126 ;  /* 0x0000007e730e7220 */ /* 0x000fe20000410000 */
[----:B------:R0:W-:Y:S01]  /*44d0*/  @!P1 STS.64 [R36.X8+0x18d8], R12 ;  /* 0x0018d80c24009388 */ /* 0x0001e20000008a00 */
[----:B------:R-:W-:Y:S02]  /*44e0*/  FMUL.FTZ R15, R152, R15 ;  /* 0x0000000f980f7220 */ /* 0x000fe40000410000 */
[----:B------:R-:W-:Y:S02]  /*44f0*/  FMUL.FTZ R59, R146, R59 ;  /* 0x0000003b923b7220 */ /* 0x000fe40000410000 */
[-C--:B------:R-:W-:Y:S02]  /*4500*/  FFMA.FTZ R95, R120, R14.reuse, R95 ;  /* 0x0000000e785f7223 */ /* 0x080fe4000001005f */
[----:B------:R-:W-:Y:S02]  /*4510*/  FFMA.FTZ R154, R150, R117, R154 ;  /* 0x00000075969a7223 */ /* 0x000fe4000001009a */
        /* <DEDUP_REMOVED lines=9> */
[----:B------:R-:W-:Y:S02]  /*45b0*/  FADD.FTZ R84, R157, R84 ;  /* 0x000000549d547221 */ /* 0x000fe40000010000 */
[----:B------:R-:W-:Y:S02]  /*45c0*/  FFMA.FTZ R87, R112, R130, R87 ;  /* 0x0000008270577223 */ /* 0x000fe40000010057 */
[----:B------:R-:W-:Y:S02]  /*45d0*/  FADD.FTZ R75, R178, R75 ;  /* 0x0000004bb24b7221 */ /* 0x000fe40000010000 */
[----:B------:R-:W-:-:S02]  /*45e0*/  FADD.FTZ R82, R151, R82 ;  /* 0x0000005297527221 */ /* 0x000fc40000010000 */
[----:B------:R-:W-:Y:S02]  /*45f0*/  FADD.FTZ R73, R176, R73 ;  /* 0x00000049b0497221 */ /* 0x000fe40000010000 */
[----:B------:R-:W-:Y:S02]  /*4600*/  FADD.FTZ R80, R141, R80 ;  /* 0x000000508d507221 */ /* 0x000fe40000010000 */
[----:B------:R-:W-:Y:S02]  /*4610*/  FADD.FTZ R71, R142, R71 ;  /* 0x000000478e477221 */ /* 0x000fe40000010000 */
[----:B------:R-:W-:Y:S02]  /*4620*/  FFMA.FTZ R100, R107, R119, R100 ;  /* 0x000000776b647223 */ /* 0x000fe40000010064 */
[----:B------:R-:W-:Y:S02]  /*4630*/  FADD.FTZ R78, R167, R78 ;  /* 0x0000004ea74e7221 */ /* 0x000fe40000010000 */
[----:B------:R-:W-:-:S02]  /*4640*/  FADD.FTZ R69, R140, R69 ;  /* 0x000000458c457221 */ /* 0x000fc40000010000 */
[----:B------:R-:W-:Y:S02]  /*4650*/  FFMA.FTZ R102, R109, R117, R102 ;  /* 0x000000756d667223 */ /* 0x000fe40000010066 */
[----:B------:R-:W-:Y:S02]  /*4660*/  FADD.FTZ R76, R137, R76 ;  /* 0x0000004c894c7221 */ /* 0x000fe40000010000 */
        /* <DEDUP_REMOVED lines=10> */
[----:B---3--:R-:W2:Y:S01]  /*4710*/  @P0 LDS R17, [R18+0x2e10] ;  /* 0x002e100012110984 */ /* 0x008ea20000000800 */
[----:B0-----:R-:W-:Y:S02]  /*4720*/  FADD.FTZ R13, R13, R15 ;  /* 0x0000000f0d0d7221 */ /* 0x001fe40000010000 */
[----:B------:R-:W-:Y:S02]  /*4730*/  FADD.FTZ R12, R12, R14 ;  /* 0x0000000e0c0c7221 */ /* 0x000fe40000010000 */
[----:B-1----:R-:W-:Y:S02]  /*4740*/  @P0 FADD.FTZ R13, R13, R16 ;  /* 0x000000100d0d0221 */ /* 0x002fe40000010000 */
[----:B--2---:R-:W-:-:S03]  /*4750*/  @P0 FADD.FTZ R12, R12, R17 ;  /* 0x000000110c0c0221 */ /* 0x004fc60000010000 */
[----:B------:R0:W-:Y:S04]  /*4760*/  STS [R18+0x3210], R13 ;  /* 0x0032100d12007388 */ /* 0x0001e80000000800 */
[----:B------:R0:W-:Y:S02]  /*4770*/  STS [R18+0x2e10], R12 ;  /* 0x002e100c12007388 */ /* 0x0001e40000000800 */
.L_x_4195:
[----:B0-----:R-:W-:Y:S05]  /*4780*/  BSYNC B0 ;  /* 0x0000000000007941 */ /* 0x001fea0003800000 */
.L_x_4194:
[----:B------:R-:W-:Y:S02]  /*4790*/  IADD3 R63, R63, 0x1, RZ ;  /* 0x000000013f3f7810 */ /* 0x000fe40007ffe0ff */
[----:B------:R-:W-:Y:S02]  /*47a0*/  IADD3 R72, P1, R72, 0x1, RZ ;  /* 0x0000000148487810 */ /* 0x000fe40007f3e0ff */
[----:B------:R-:W-:Y:S02]  /*47b0*/  ISETP.GE.AND P0, PT, R63, c[0x0][0x16c], PT ;  /* 0x00005b003f007a0c */ /* 0x000fe40003f06270 */
[----:B------:R-:W-:-:S11]  /*47c0*/  IADD3.X R61, RZ, R61, RZ, P1, !PT ;  /* 0x0000003dff3d7210 */ /* 0x000fd60000ffe4ff */
[----:B---3--:R-:W-:Y:S01]  /*47d0*/  @P0 CALL.REL.NOINC `(.L_x_4148) ;  /* 0x0000001000000944 */ /* 0x008fe20003c00000 */
[----:B------:R-:W-:Y:S05]  /*47e0*/  BRA `(.L_x_4196) ;  /* 0xffffca2000007947 */ /* 0x000fea000383ffff */
.L_x_4148:
        /* <DEDUP_REMOVED lines=89> */
.L_x_4146:
        /* <DEDUP_REMOVED lines=29> */
.L_x_4199:
[----:B------:R-:W-:Y:S05]  /*4f50*/  BSYNC B0 ;  /* 0x0000000000007941 */ /* 0x000fea0003800000 */
.L_x_4198:
        /* <DEDUP_REMOVED lines=28> */
.L_x_4201:
[----:B------:R-:W1:Y:S02]  /*5120*/  S2R R15, SR_TID.X ;  /* 0x00000000000f7919 */ /* 0x000e640000002100 */
.L_x_4202:
[----:B------:R-:W-:Y:S05]  /*5130*/  BSYNC B0 ;  /* 0x0000000000007941 */ /* 0x000fea0003800000 */
.L_x_4200:
        /* <DEDUP_REMOVED lines=10> */
.L_x_4203:
        /* <DEDUP_REMOVED lines=26> */
.L_x_4153:
[----:B------:R-:W-:Y:S01]  /*5380*/  HFMA2.MMA R171, -RZ, RZ, 0, 5.9604644775390625e-08 ;  /* 0x00000001ffab7435 */ /* 0x000fe200000001ff */
[----:B------:R-:W-:Y:S02]  /*5390*/  MOV R168, R14 ;  /* 0x0000000e00a87202 */ /* 0x000fe40000000f00 */
[----:B------:R-:W-:-:S02]  /*53a0*/  MOV R170, RZ ;  /* 0x000000ff00aa7202 */ /* 0x000fc40000000f00 */
[----:B------:R-:W-:Y:S02]  /*53b0*/  MOV R173, 0xffffffff ;  /* 0xffffffff00ad7802 */ /* 0x000fe40000000f00 */
[----:B------:R-:W-:Y:S02]  /*53c0*/  MOV R12, 0x53e0 ;  /* 0x000053e0000c7802 */ /* 0x000fe40000000f00 */
[----:B-----5:R-:W-:Y:S05]  /*53d0*/  CALL.REL.NOINC `($__internal_170_$__cuda_sm70_shflsync_up) ;  /* 0x00000f0000007944 */ /* 0x020fea0003c00000 */
[----:B-1----:R-:W-:Y:S01]  /*53e0*/  MOV R165, R168 ;  /* 0x000000a800a57202 */ /* 0x002fe20000000f00 */
[----:B0-----:R-:W-:Y:S05]  /*53f0*/  BRA `(.L_x_4204) ;  /* 0xffffcb0000007947 */ /* 0x001fea000383ffff */
.L_x_4154:
[----:B------:R-:W-:Y:S01]  /*5400*/  HFMA2.MMA R171, -RZ, RZ, 0, 5.9604644775390625e-08 ;  /* 0x00000001ffab7435 */ /* 0x000fe200000001ff */
[----:B------:R-:W-:Y:S02]  /*5410*/  MOV R168, R15 ;  /* 0x0000000f00a87202 */ /* 0x000fe40000000f00 */
[----:B------:R-:W-:Y:S02]  /*5420*/  MOV R170, RZ ;  /* 0x000000ff00aa7202 */ /* 0x000fe40000000f00 */
[----:B------:R-:W-:Y:S02]  /*5430*/  MOV R173, 0xffffffff ;  /* 0xffffffff00ad7802 */ /* 0x000fe40000000f00 */
[----:B------:R-:W-:-:S02]  /*5440*/  MOV R12, 0x5460 ;  /* 0x00005460000c7802 */ /* 0x000fc40000000f00 */
[----:B01---5:R-:W-:Y:S05]  /*5450*/  CALL.REL.NOINC `($__internal_170_$__cuda_sm70_shflsync_up) ;  /* 0x00000e8000007944 */ /* 0x023fea0003c00000 */
        /* <DEDUP_REMOVED lines=10> */
[----:B------:R-:W-:Y:S05]  /*5500*/  CALL.REL.NOINC `($__internal_170_$__cuda_sm70_shflsync_up) ;  /* 0x00000dd000007944 */ /* 0x000fea0003c00000 */
[----:B0-----:R-:W-:Y:S01]  /*5510*/  HFMA2.MMA R171, -RZ, RZ, 0, 1.1920928955078125e-07 ;  /* 0x00000002ffab7435 */ /* 0x001fe200000001ff */
[----:B-1----:R-:W-:Y:S02]  /*5520*/  MOV R14, R168 ;  /* 0x000000a8000e7202 */ /* 0x002fe40000000f00 */
[----:B------:R-:W-:-:S02]  /*5530*/  MOV R168, R15 ;  /* 0x0000000f00a87202 */ /* 0x000fc40000000f00 */
[----:B------:R-:W-:Y:S02]  /*5540*/  MOV R170, RZ ;  /* 0x000000ff00aa7202 */ /* 0x000fe40000000f00 */
[----:B------:R-:W-:Y:S02]  /*5550*/  MOV R173, 0xffffffff ;  /* 0xffffffff00ad7802 */ /* 0x000fe40000000f00 */
[----:B------:R-:W-:Y:S02]  /*5560*/  MOV R12, 0x5580 ;  /* 0x00005580000c7802 */ /* 0x000fe40000000f00 */
[----:B------:R-:W-:Y:S05]  /*5570*/  CALL.REL.NOINC `($__internal_170_$__cuda_sm70_shflsync_up) ;  /* 0x00000d6000007944 */ /* 0x000fea0003c00000 */
        /* <DEDUP_REMOVED lines=8> */
[----:B------:R-:W-:Y:S05]  /*5600*/  CALL.REL.NOINC `($__internal_170_$__cuda_sm70_shflsync_up) ;  /* 0x00000cd000007944 */ /* 0x000fea0003c00000 */
[----:B0-----:R-:W-:Y:S01]  /*5610*/  HFMA2.MMA R171, -RZ, RZ, 0, 2.384185791015625e-07 ;  /* 0x00000004ffab7435 */ /* 0x001fe200000001ff */
[----:B-1----:R-:W-:Y:S02]  /*5620*/  MOV R14, R168 ;  /* 0x000000a8000e7202 */ /* 0x002fe40000000f00 */
[----:B------:R-:W-:Y:S02]  /*5630*/  MOV R168, R15 ;  /* 0x0000000f00a87202 */ /* 0x000fe40000000f00 */
[----:B------:R-:W-:Y:S02]  /*5640*/  MOV R170, RZ ;  /* 0x000000ff00aa7202 */ /* 0x000fe40000000f00 */
[----:B------:R-:W-:Y:S02]  /*5650*/  MOV R173, 0xffffffff ;  /* 0xffffffff00ad7802 */ /* 0x000fe40000000f00 */
[----:B------:R-:W-:Y:S02]  /*5660*/  MOV R12, 0x5680 ;  /* 0x00005680000c7802 */ /* 0x000fe40000000f00 */
[----:B------:R-:W-:Y:S05]  /*5670*/  CALL.REL.NOINC `($__internal_170_$__cuda_sm70_shflsync_up) ;  /* 0x00000c6000007944 */ /* 0x000fea0003c00000 */
        /* <DEDUP_REMOVED lines=9> */
[----:B------:R-:W-:Y:S05]  /*5710*/  CALL.REL.NOINC `($__internal_170_$__cuda_sm70_shflsync_up) ;  /* 0x00000bc000007944 */ /* 0x000fea0003c00000 */
[----:B0-----:R-:W-:Y:S01]  /*5720*/  HFMA2.MMA R171, -RZ, RZ, 0, 4.76837158203125e-07 ;  /* 0x00000008ffab7435 */ /* 0x001fe200000001ff */
[----:B-1----:R-:W-:Y:S02]  /*5730*/  MOV R14, R168 ;  /* 0x000000a8000e7202 */ /* 0x002fe40000000f00 */
[----:B------:R-:W-:Y:S02]  /*5740*/  MOV R168, R15 ;  /* 0x0000000f00a87202 */ /* 0x000fe40000000f00 */
[----:B------:R-:W-:Y:S02]  /*5750*/  MOV R170, RZ ;  /* 0x000000ff00aa7202 */ /* 0x000fe40000000f00 */
[----:B------:R-:W-:Y:S02]  /*5760*/  MOV R173, 0xffffffff ;  /* 0xffffffff00ad7802 */ /* 0x000fe40000000f00 */
[----:B------:R-:W-:Y:S02]  /*5770*/  MOV R12, 0x5790 ;  /* 0x00005790000c7802 */ /* 0x000fe40000000f00 */
[----:B------:R-:W-:Y:S05]  /*5780*/  CALL.REL.NOINC `($__internal_170_$__cuda_sm70_shflsync_up) ;  /* 0x00000b5000007944 */ /* 0x000fea0003c00000 */
        /* <DEDUP_REMOVED lines=9> */
[----:B------:R-:W-:Y:S05]  /*5820*/  CALL.REL.NOINC `($__internal_170_$__cuda_sm70_shflsync_up) ;  /* 0x00000ab000007944 */ /* 0x000fea0003c00000 */
[----:B0-----:R-:W-:Y:S01]  /*5830*/  HFMA2.MMA R171, -RZ, RZ, 0, 9.5367431640625e-07 ;  /* 0x00000010ffab7435 */ /* 0x001fe200000001ff */
[----:B-1----:R-:W-:Y:S02]  /*5840*/  MOV R167, R168 ;  /* 0x000000a800a77202 */ /* 0x002fe40000000f00 */
[----:B------:R-:W-:Y:S02]  /*5850*/  MOV R168, R15 ;  /* 0x0000000f00a87202 */ /* 0x000fe40000000f00 */
[----:B------:R-:W-:Y:S02]  /*5860*/  MOV R170, RZ ;  /* 0x000000ff00aa7202 */ /* 0x000fe40000000f00 */
[----:B------:R-:W-:Y:S02]  /*5870*/  MOV R173, 0xffffffff ;  /* 0xffffffff00ad7802 */ /* 0x000fe40000000f00 */
[----:B------:R-:W-:-:S02]  /*5880*/  MOV R12, 0x58a0 ;  /* 0x000058a0000c7802 */ /* 0x000fc40000000f00 */
[----:B------:R-:W-:Y:S05]  /*5890*/  CALL.REL.NOINC `($__internal_170_$__cuda_sm70_shflsync_up) ;  /* 0x00000a4000007944 */ /* 0x000fea0003c00000 */
[----:B-1----:R-:W-:Y:S01]  /*58a0*/  MOV R12, R168 ;  /* 0x000000a8000c7202 */ /* 0x002fe20000000f00 */
[----:B0-----:R-:W-:Y:S05]  /*58b0*/  BRA `(.L_x_4205) ;  /* 0xffffc7c000007947 */ /* 0x001fea000383ffff */
.L_x_4157:
[----:B------:R-:W-:Y:S01]  /*58c0*/  HFMA2.MMA R171, -RZ, RZ, 0, 5.9604644775390625e-08 ;  /* 0x00000001ffab7435 */ /* 0x000fe200000001ff */
[----:B------:R-:W-:-:S02]  /*58d0*/  MOV R168, R165 ;  /* 0x000000a500a87202 */ /* 0x000fc40000000f00 */
[----:B0-----:R-:W-:Y:S02]  /*58e0*/  MOV R170, RZ ;  /* 0x000000ff00aa7202 */ /* 0x001fe40000000f00 */
[----:B------:R-:W-:Y:S02]  /*58f0*/  MOV R173, 0xffffffff ;  /* 0xffffffff00ad7802 */ /* 0x000fe40000000f00 */
[----:B------:R-:W-:Y:S02]  /*5900*/  MOV R12, 0x5920 ;  /* 0x00005920000c7802 */ /* 0x000fe40000000f00 */
[----:B-1---5:R-:W-:Y:S05]  /*5910*/  CALL.REL.NOINC `($__internal_170_$__cuda_sm70_shflsync_up) ;  /* 0x000009c000007944 */ /* 0x022fea0003c00000 */
[----:B0-----:R-:W-:Y:S01]  /*5920*/  HFMA2.MMA R171, -RZ, RZ, 0, 5.9604644775390625e-08 ;  /* 0x00000001ffab7435 */ /* 0x001fe200000001ff */
[----:B-1----:R-:W-:Y:S02]  /*5930*/  MOV R14, R168 ;  /* 0x000000a8000e7202 */ /* 0x002fe40000000f00 */
[----:B------:R-:W-:Y:S02]  /*5940*/  MOV R168, R169 ;  /* 0x000000a900a87202 */ /* 0x000fe40000000f00 */
[----:B------:R-:W-:Y:S02]  /*5950*/  MOV R170, RZ ;  /* 0x000000ff00aa7202 */ /* 0x000fe40000000f00 */
[----:B------:R-:W-:-:S02]  /*5960*/  MOV R173, 0xffffffff ;  /* 0xffffffff00ad7802 */ /* 0x000fc40000000f00 */
[----:B------:R-:W-:Y:S02]  /*5970*/  MOV R12, 0x5990 ;  /* 0x00005990000c7802 */ /* 0x000fe40000000f00 */
[----:B------:R-:W-:Y:S05]  /*5980*/  CALL.REL.NOINC `($__internal_170_$__cuda_sm70_shflsync_up) ;  /* 0x0000095000007944 */ /* 0x000fea0003c00000 */
[----:B------:R-:W-:Y:S01]  /*5990*/  HFMA2.MMA R15, -RZ, RZ, 0, 0 ;  /* 0x00000000ff0f7435 */ /* 0x000fe200000001ff */
[----:B------:R-:W-:Y:S02]  /*59a0*/  MOV R165, R14 ;  /* 0x0000000e00a57202 */ /* 0x000fe40000000f00 */
[----:B-1----:R-:W-:Y:S02]  /*59b0*/  MOV R166, R168 ;  /* 0x000000a800a67202 */ /* 0x002fe40000000f00 */
[----:B0-----:R-:W-:Y:S02]  /*59c0*/  MOV R170, R24 ;  /* 0x0000001800aa7202 */ /* 0x001fe40000000f00 */
[----:B------:R-:W-:Y:S02]  /*59d0*/  MOV R173, 0x1f ;  /* 0x0000001f00ad7802 */ /* 0x000fe40000000f00 */
[----:B------:R-:W-:Y:S02]  /*59e0*/  MOV R174, 0xffffffff ;  /* 0xffffffff00ae7802 */ /* 0x000fe40000000f00 */
[----:B------:R-:W-:-:S02]  /*59f0*/  MOV R12, 0x5a10 ;  /* 0x00005a10000c7802 */ /* 0x000fc40000000f00 */
[----:B------:R-:W-:Y:S05]  /*5a00*/  CALL.REL.NOINC `($__internal_169_$__cuda_sm70_shflsync_idx_p) ;  /* 0x0000089000007944 */ /* 0x000fea0003c00000 */
[----:B-1----:R-:W-:Y:S01]  /*5a10*/  MOV R24, R15 ;  /* 0x0000000f00187202 */ /* 0x002fe20000000f00 */
[----:B------:R-:W-:Y:S01]  /*5a20*/  HFMA2.MMA R15, -RZ, RZ, 0, 0 ;  /* 0x00000000ff0f7435 */ /* 0x000fe200000001ff */
[----:B0-----:R-:W-:-:S02]  /*5a30*/  MOV R170, R25 ;  /* 0x0000001900aa7202 */ /* 0x001fc40000000f00 */
[----:B------:R-:W-:Y:S02]  /*5a40*/  MOV R173, 0x1f ;  /* 0x0000001f00ad7802 */ /* 0x000fe40000000f00 */
[----:B------:R-:W-:Y:S02]  /*5a50*/  MOV R174, 0xffffffff ;  /* 0xffffffff00ae7802 */ /* 0x000fe40000000f00 */
[----:B------:R-:W-:Y:S02]  /*5a60*/  MOV R12, 0x5a80 ;  /* 0x00005a80000c7802 */ /* 0x000fe40000000f00 */
[----:B------:R-:W-:Y:S05]  /*5a70*/  CALL.REL.NOINC `($__internal_169_$__cuda_sm70_shflsync_idx_p) ;  /* 0x0000082000007944 */ /* 0x000fea0003c00000 */
[----:B-1----:R-:W-:Y:S01]  /*5a80*/  MOV R13, R15 ;  /* 0x0000000f000d7202 */ /* 0x002fe20000000f00 */
[----:B0-----:R-:W-:Y:S05]  /*5a90*/  BRA `(.L_x_4206) ;  /* 0xffffc76000007947 */ /* 0x001fea000383ffff */
.L_x_4160:
[----:B------:R-:W-:Y:S01]  /*5aa0*/  HFMA2.MMA R173, -RZ, RZ, 0, 5.9604644775390625e-08 ;  /* 0x00000001ffad7435 */ /* 0x000fe200000001ff */
[----:B------:R-:W-:Y:S02]  /*5ab0*/  MOV R152, R14 ;  /* 0x0000000e00987202 */ /* 0x000fe40000000f00 */
[----:B------:R-:W-:Y:S02]  /*5ac0*/  MOV R154, 0x1f ;  /* 0x0000001f009a7802 */ /* 0x000fe40000000f00 */
[----:B------:R-:W-:-:S02]  /*5ad0*/  MOV R175, 0xffffffff ;  /* 0xffffffff00af7802 */ /* 0x000fc40000000f00 */
[----:B------:R-:W-:Y:S02]  /*5ae0*/  MOV R12, 0x5b00 ;  /* 0x00005b00000c7802 */ /* 0x000fe40000000f00 */
[----:B------:R-:W-:Y:S05]  /*5af0*/  CALL.REL.NOINC `($__internal_168_$__cuda_sm70_shflsync_down) ;  /* 0x0000076000007944 */ /* 0x000fea0003c00000 */
[----:B-1----:R-:W-:Y:S01]  /*5b00*/  MOV R153, R152 ;  /* 0x0000009800997202 */ /* 0x002fe20000000f00 */
[----:B0-----:R-:W-:Y:S05]  /*5b10*/  BRA `(.L_x_4207) ;  /* 0xffffccc000007947 */ /* 0x001fea000383ffff */
.L_x_4161:
[----:B------:R-:W-:Y:S01]  /*5b20*/  HFMA2.MMA R173, -RZ, RZ, 0, 5.9604644775390625e-08 ;  /* 0x00000001ffad7435 */ /* 0x000fe200000001ff */
[----:B------:R-:W-:Y:S02]  /*5b30*/  MOV R152, R15 ;  /* 0x0000000f00987202 */ /* 0x000fe40000000f00 */
[----:B------:R-:W-:Y:S02]  /*5b40*/  MOV R154, 0x1f ;  /* 0x0000001f009a7802 */ /* 0x000fe40000000f00 */
[----:B------:R-:W-:Y:S02]  /*5b50*/  MOV R175, 0xffffffff ;  /* 0xffffffff00af7802 */ /* 0x000fe40000000f00 */
[----:B------:R-:W-:Y:S02]  /*5b60*/  MOV R12, 0x5b80 ;  /* 0x00005b80000c7802 */ /* 0x000fe40000000f00 */
[----:B01----:R-:W-:Y:S05]  /*5b70*/  CALL.REL.NOINC `($__internal_168_$__cuda_sm70_shflsync_down) ;  /* 0x000006e000007944 */ /* 0x003fea0003c00000 */
        /* <DEDUP_REMOVED lines=9> */
[----:B------:R-:W-:Y:S05]  /*5c10*/  CALL.REL.NOINC `($__internal_168_$__cuda_sm70_shflsync_down) ;  /* 0x0000064000007944 */ /* 0x000fea0003c00000 */
[----:B0-----:R-:W-:Y:S01]  /*5c20*/  HFMA2.MMA R173, -RZ, RZ, 0, 1.1920928955078125e-07 ;  /* 0x00000002ffad7435 */ /* 0x001fe200000001ff */
[----:B-1----:R-:W-:Y:S02]  /*5c30*/  MOV R14, R152 ;  /* 0x00000098000e7202 */ /* 0x002fe40000000f00 */
[----:B------:R-:W-:-:S02]  /*5c40*/  MOV R152, R15 ;  /* 0x0000000f00987202 */ /* 0x000fc40000000f00 */
[----:B------:R-:W-:Y:S02]  /*5c50*/  MOV R154, 0x1f ;  /* 0x0000001f009a7802 */ /* 0x000fe40000000f00 */
[----:B------:R-:W-:Y:S02]  /*5c60*/  MOV R175, 0xffffffff ;  /* 0xffffffff00af7802 */ /* 0x000fe40000000f00 */
[----:B------:R-:W-:Y:S02]  /*5c70*/  MOV R12, 0x5c90 ;  /* 0x00005c90000c7802 */ /* 0x000fe40000000f00 */
[----:B------:R-:W-:Y:S05]  /*5c80*/  CALL.REL.NOINC `($__internal_168_$__cuda_sm70_shflsync_down) ;  /* 0x000005d000007944 */ /* 0x000fea0003c00000 */
[----:B-1----:R-:W-:Y:S01]  /*5c90*/  @!P3 FFMA.FTZ R15, R153, R152, R15 ;  /* 0x00000098990fb223 */ /* 0x002fe2000001000f */
[----:B0-----:R-:W-:Y:S01]  /*5ca0*/  HFMA2.MMA R173, -RZ, RZ, 0, 2.384185791015625e-07 ;  /* 0x00000004ffad7435 */ /* 0x001fe200000001ff */
[----:B------:R-:W-:Y:S01]  /*5cb0*/  @!P3 FMUL.FTZ R153, R14, R153 ;  /* 0x000000990e99b220 */ /* 0x000fe20000410000 */
[----:B------:R-:W-:Y:S02]  /*5cc0*/  MOV R154, 0x1f ;  /* 0x0000001f009a7802 */ /* 0x000fe40000000f00 */
[----:B------:R-:W-:Y:S02]  /*5cd0*/  MOV R175, 0xffffffff ;  /* 0xffffffff00af7802 */ /* 0x000fe40000000f00 */
[----:B------:R-:W-:-:S02]  /*5ce0*/  MOV R152, R153 ;  /* 0x0000009900987202 */ /* 0x000fc40000000f00 */
[----:B------:R-:W-:Y:S02]  /*5cf0*/  MOV R12, 0x5d10 ;  /* 0x00005d10000c7802 */ /* 0x000fe40000000f00 */
[----:B------:R-:W-:Y:S05]  /*5d00*/  CALL.REL.NOINC `($__internal_168_$__cuda_sm70_shflsync_down) ;  /* 0x0000055000007944 */ /* 0x000fea0003c00000 */
[----:B0-----:R-:W-:Y:S01]  /*5d10*/  HFMA2.MMA R173, -RZ, RZ, 0, 2.384185791015625e-07 ;  /* 0x00000004ffad7435 */ /* 0x001fe200000001ff */
[----:B-1----:R-:W-:Y:S02]  /*5d20*/  MOV R14, R152 ;  /* 0x00000098000e7202 */ /* 0x002fe40000000f00 */
[----:B------:R-:W-:Y:S02]  /*5d30*/  MOV R152, R15 ;  /* 0x0000000f00987202 */ /* 0x000fe40000000f00 */
[----:B------:R-:W-:Y:S02]  /*5d40*/  MOV R154, 0x1f ;  /* 0x0000001f009a7802 */ /* 0x000fe40000000f00 */
[----:B------:R-:W-:Y:S02]  /*5d50*/  MOV R175, 0xffffffff ;  /* 0xffffffff00af7802 */ /* 0x000fe40000000f00 */
[----:B------:R-:W-:Y:S02]  /*5d60*/  MOV R12, 0x5d80 ;  /* 0x00005d80000c7802 */ /* 0x000fe40000000f00 */
[----:B------:R-:W-:Y:S05]  /*5d70*/  CALL.REL.NOINC `($__internal_168_$__cuda_sm70_shflsync_down) ;  /* 0x000004e000007944 */ /* 0x000fea0003c00000 */
[----:B-1----:R-:W-:Y:S01]  /*5d80*/  @!P2 FFMA.FTZ R15, R153, R152, R15 ;  /* 0x00000098990fa223 */ /* 0x002fe2000001000f */
[----:B0-----:R-:W-:Y:S01]  /*5d90*/  HFMA2.MMA R173, -RZ, RZ, 0, 4.76837158203125e-07 ;  /* 0x00000008ffad7435 */ /* 0x001fe200000001ff */
[----:B------:R-:W-:Y:S01]  /*5da0*/  @!P2 FMUL.FTZ R153, R14, R153 ;  /* 0x000000990e99a220 */ /* 0x000fe20000410000 */
[----:B------:R-:W-:-:S02]  /*5db0*/  MOV R154, 0x1f ;  /* 0x0000001f009a7802 */ /* 0x000fc40000000f00 */
[----:B------:R-:W-:Y:S02]  /*5dc0*/  MOV R175, 0xffffffff ;  /* 0xffffffff00af7802 */ /* 0x000fe40000000f00 */
[----:B------:R-:W-:Y:S02]  /*5dd0*/  MOV R152, R153 ;  /* 0x0000009900987202 */ /* 0x000fe40000000f00 */
[----:B------:R-:W-:Y:S02]  /*5de0*/  MOV R12, 0x5e00 ;  /* 0x00005e00000c7802 */ /* 0x000fe40000000f00 */
[----:B------:R-:W-:Y:S05]  /*5df0*/  CALL.REL.NOINC `($__internal_168_$__cuda_sm70_shflsync_down) ;  /* 0x0000046000007944 */ /* 0x000fea0003c00000 */
[----:B0-----:R-:W-:Y:S01]  /*5e00*/  HFMA2.MMA R173, -RZ, RZ, 0, 4.76837158203125e-07 ;  /* 0x00000008ffad7435 */ /* 0x001fe200000001ff */
[----:B-1----:R-:W-:Y:S02]  /*5e10*/  MOV R14, R152 ;  /* 0x00000098000e7202 */ /* 0x002fe40000000f00 */
[----:B------:R-:W-:Y:S02]  /*5e20*/  MOV R152, R15 ;  /* 0x0000000f00987202 */ /* 0x000fe40000000f00 */
[----:B------:R-:W-:Y:S02]  /*5e30*/  MOV R154, 0x1f ;  /* 0x0000001f009a7802 */ /* 0x000fe40000000f00 */
[----:B------:R-:W-:-:S02]  /*5e40*/  MOV R175, 0xffffffff ;  /* 0xffffffff00af7802 */ /* 0x000fc40000000f00 */
[----:B------:R-:W-:Y:S02]  /*5e50*/  MOV R12, 0x5e70 ;  /* 0x00005e70000c7802 */ /* 0x000fe40000000f00 */
[----:B------:R-:W-:Y:S05]  /*5e60*/  CALL.REL.NOINC `($__internal_168_$__cuda_sm70_shflsync_down) ;  /* 0x000003f000007944 */ /* 0x000fea0003c00000 */
        /* <DEDUP_REMOVED lines=9> */
[----:B------:R-:W-:Y:S05]  /*5f00*/  CALL.REL.NOINC `($__internal_168_$__cuda_sm70_shflsync_down) ;  /* 0x0000035000007944 */ /* 0x000fea0003c00000 */
[----:B0-----:R-:W-:Y:S01]  /*5f10*/  HFMA2.MMA R173, -RZ, RZ, 0, 9.5367431640625e-07 ;  /* 0x00000010ffad7435 */ /* 0x001fe200000001ff */
[----:B-1----:R-:W-:Y:S02]  /*5f20*/  MOV R14, R152 ;  /* 0x00000098000e7202 */ /* 0x002fe40000000f00 */
[----:B------:R-:W-:Y:S02]  /*5f30*/  MOV R152, R153 ;  /* 0x0000009900987202 */ /* 0x000fe40000000f00 */
[----:B------:R-:W-:Y:S02]  /*5f40*/  MOV R154, 0x1f ;  /* 0x0000001f009a7802 */ /* 0x000fe40000000f00 */
[----:B------:R-:W-:Y:S02]  /*5f50*/  MOV R175, 0xffffffff ;  /* 0xffffffff00af7802 */ /* 0x000fe40000000f00 */
[----:B------:R-:W-:Y:S02]  /*5f60*/  MOV R12, 0x5f80 ;  /* 0x00005f80000c7802 */ /* 0x000fe40000000f00 */
[----:B------:R-:W-:Y:S05]  /*5f70*/  CALL.REL.NOINC `($__internal_168_$__cuda_sm70_shflsync_down) ;  /* 0x000002e000007944 */ /* 0x000fea0003c00000 */
[----:B-1----:R-:W-:Y:S01]  /*5f80*/  @!P0 FFMA.FTZ R153, R171, R152, R153 ;  /* 0x00000098ab998223 */ /* 0x002fe20000010099 */
[----:B------:R-:W-:Y:S01]  /*5f90*/  HFMA2.MMA R15, -RZ, RZ, 0, 0 ;  /* 0x00000000ff0f7435 */ /* 0x000fe200000001ff */
[----:B------:R-:W-:Y:S01]  /*5fa0*/  @!P0 FMUL.FTZ R171, R14, R171 ;  /* 0x000000ab0eab8220 */ /* 0x000fe20000410000 */
[----:B0-----:R-:W-:-:S02]  /*5fb0*/  MOV R173, 0x1f ;  /* 0x0000001f00ad7802 */ /* 0x001fc40000000f00 */
[----:B------:R-:W-:Y:S02]  /*5fc0*/  MOV R174, 0xffffffff ;  /* 0xffffffff00ae7802 */ /* 0x000fe40000000f00 */
[----:B------:R-:W-:Y:S02]  /*5fd0*/  MOV R170, R171 ;  /* 0x000000ab00aa7202 */ /* 0x000fe40000000f00 */
[----:B------:R-:W-:Y:S02]  /*5fe0*/  MOV R12, 0x6000 ;  /* 0x00006000000c7802 */ /* 0x000fe40000000f00 */
[----:B------:R-:W-:Y:S05]  /*5ff0*/  CALL.REL.NOINC `($__internal_169_$__cuda_sm70_shflsync_idx_p) ;  /* 0x000002a000007944 */ /* 0x000fea0003c00000 */
[----:B-1----:R-:W-:Y:S01]  /*6000*/  MOV R14, R15 ;  /* 0x0000000f000e7202 */ /* 0x002fe20000000f00 */
[----:B------:R-:W-:Y:S01]  /*6010*/  HFMA2.MMA R15, -RZ, RZ, 0, 0 ;  /* 0x00000000ff0f7435 */ /* 0x000fe200000001ff */
[----:B0-----:R-:W-:Y:S02]  /*6020*/  MOV R170, R153 ;  /* 0x0000009900aa7202 */ /* 0x001fe40000000f00 */
[----:B------:R-:W-:Y:S02]  /*6030*/  MOV R173, 0x1f ;  /* 0x0000001f00ad7802 */ /* 0x000fe40000000f00 */
[----:B------:R-:W-:-:S02]  /*6040*/  MOV R174, 0xffffffff ;  /* 0xffffffff00ae7802 */ /* 0x000fc40000000f00 */
[----:B------:R-:W-:Y:S02]  /*6050*/  MOV R12, 0x6070 ;  /* 0x00006070000c7802 */ /* 0x000fe40000000f00 */
[----:B------:R-:W-:Y:S05]  /*6060*/  CALL.REL.NOINC `($__internal_169_$__cuda_sm70_shflsync_idx_p) ;  /* 0x0000023000007944 */ /* 0x000fea0003c00000 */
[----:B0-----:R-:W-:Y:S01]  /*6070*/  HFMA2.MMA R173, -RZ, RZ, 0, 5.9604644775390625e-08 ;  /* 0x00000001ffad7435 */ /* 0x001fe200000001ff */
[----:B------:R-:W-:Y:S02]  /*6080*/  MOV R24, R14 ;  /* 0x0000000e00187202 */ /* 0x000fe40000000f00 */
[----:B-1----:R-:W-:Y:S02]  /*6090*/  MOV R150, R15 ;  /* 0x0000000f00967202 */ /* 0x002fe40000000f00 */
[----:B------:R-:W-:Y:S02]  /*60a0*/  MOV R152, R171 ;  /* 0x000000ab00987202 */ /* 0x000fe40000000f00 */
[----:B------:R-:W-:Y:S02]  /*60b0*/  MOV R154, 0x1f ;  /* 0x0000001f009a7802 */ /* 0x000fe40000000f00 */
[----:B------:R-:W-:Y:S02]  /*60c0*/  MOV R175, 0xffffffff ;  /* 0xffffffff00af7802 */ /* 0x000fe40000000f00 */
[----:B------:R-:W-:-:S02]  /*60d0*/  MOV R12, 0x60f0 ;  /* 0x000060f0000c7802 */ /* 0x000fc40000000f00 */
[----:B------:R-:W-:Y:S05]  /*60e0*/  CALL.REL.NOINC `($__internal_168_$__cuda_sm70_shflsync_down) ;  /* 0x0000017000007944 */ /* 0x000fea0003c00000 */
[----:B0-----:R-:W-:Y:S01]  /*60f0*/  HFMA2.MMA R173, -RZ, RZ, 0, 5.9604644775390625e-08 ;  /* 0x00000001ffad7435 */ /* 0x001fe200000001ff */
[----:B-1----:R-:W-:-:S02]  /*6100*/  MOV R14, R152 ;  /* 0x00000098000e7202 */ /* 0x002fc40000000f00 */
[----:B------:R-:W-:Y:S02]  /*6110*/  MOV R152, R153 ;  /* 0x0000009900987202 */ /* 0x000fe40000000f00 */
[----:B------:R-:W-:Y:S02]  /*6120*/  MOV R154, 0x1f ;  /* 0x0000001f009a7802 */ /* 0x000fe40000000f00 */
[----:B------:R-:W-:Y:S02]  /*6130*/  MOV R175, 0xffffffff ;  /* 0xffffffff00af7802 */ /* 0x000fe40000000f00 */
[----:B------:R-:W-:Y:S02]  /*6140*/  MOV R12, 0x6160 ;  /* 0x00006160000c7802 */ /* 0x000fe40000000f00 */
[----:B------:R-:W-:Y:S05]  /*6150*/  CALL.REL.NOINC `($__internal_168_$__cuda_sm70_shflsync_down) ;  /* 0x0000010000007944 */ /* 0x000fea0003c00000 */
[----:B------:R-:W-:Y:S01]  /*6160*/  HFMA2.MMA R15, -RZ, RZ, 0, 0 ;  /* 0x00000000ff0f7435 */ /* 0x000fe200000001ff */
[----:B------:R-:W-:Y:S02]  /*6170*/  MOV R153, R14 ;  /* 0x0000000e00997202 */ /* 0x000fe40000000f00 */
[----:B------:R-:W-:Y:S02]  /*6180*/  MOV R170, R16 ;  /* 0x0000001000aa7202 */ /* 0x000fe40000000f00 */
[----:B0-----:R-:W-:-:S02]  /*6190*/  MOV R173, 0x1f ;  /* 0x0000001f00ad7802 */ /* 0x001fc40000000f00 */
[----:B------:R-:W-:Y:S02]  /*61a0*/  MOV R174, 0xffffffff ;  /* 0xffffffff00ae7802 */ /* 0x000fe40000000f00 */
[----:B------:R-:W-:Y:S02]  /*61b0*/  MOV R12, 0x61d0 ;  /* 0x000061d0000c7802 */ /* 0x000fe40000000f00 */
[----:B-1----:R-:W-:Y:S05]  /*61c0*/  CALL.REL.NOINC `($__internal_169_$__cuda_sm70_shflsync_idx_p) ;  /* 0x000000d000007944 */ /* 0x002fea0003c00000 */
[----:B-1----:R-:W-:Y:S01]  /*61d0*/  MOV R154, R15 ;  /* 0x0000000f009a7202 */ /* 0x002fe20000000f00 */
[----:B------:R-:W-:Y:S01]  /*61e0*/  HFMA2.MMA R15, -RZ, RZ, 0, 0 ;  /* 0x00000000ff0f7435 */ /* 0x000fe200000001ff */
[----:B0-----:R-:W-:Y:S02]  /*61f0*/  MOV R170, R17 ;  /* 0x0000001100aa7202 */ /* 0x001fe40000000f00 */
[----:B------:R-:W-:Y:S02]  /*6200*/  MOV R173, 0x1f ;  /* 0x0000001f00ad7802 */ /* 0x000fe40000000f00 */
[----:B------:R-:W-:Y:S02]  /*6210*/  MOV R174, 0xffffffff ;  /* 0xffffffff00ae7802 */ /* 0x000fe40000000f00 */
[----:B------:R-:W-:-:S02]  /*6220*/  MOV R12, 0x6240 ;  /* 0x00006240000c7802 */ /* 0x000fc40000000f00 */
[----:B------:R-:W-:Y:S05]  /*6230*/  CALL.REL.NOINC `($__internal_169_$__cuda_sm70_shflsync_idx_p) ;  /* 0x0000006000007944 */ /* 0x000fea0003c00000 */
[----:B-1----:R-:W-:Y:S01]  /*6240*/  MOV R156, R15 ;  /* 0x0000000f009c7202 */ /* 0x002fe20000000f00 */
[----:B0-----:R-:W-:Y:S05]  /*6250*/  BRA `(.L_x_4208) ;  /* 0xffffc72000007947 */ /* 0x001fea000383ffff */
        .weak           $__internal_168_$__cuda_sm70_shflsync_down
        .type           $__internal_168_$__cuda_sm70_shflsync_down,@function
        .size           $__internal_168_$__cuda_sm70_shflsync_down,($__internal_169_$__cuda_sm70_shflsync_idx_p - $__internal_168_$__cuda_sm70_shflsync_down)
$__internal_168_$__cuda_sm70_shflsync_down:
[----:B------:R-:W-:Y:S01]  /*6260*/  HFMA2.MMA R13, -RZ, RZ, 0, 0 ;  /* 0x00000000ff0d7435 */ /* 0x000fe200000001ff */
[----:B------:R-:W-:Y:S04]  /*6270*/  WARPSYNC R175 ;  /* 0x000000af00007348 */ /* 0x000fe80003800000 */
[----:B------:R0:W1:Y:S01]  /*6280*/  SHFL.DOWN PT, R152, R152, R173, R154 ;  /* 0x080000ad98987389 */ /* 0x00006200000e009a */
[----:B------:R-:W-:Y:S05]  /*6290*/  RET.REL.NODEC R12 `(_Z25selective_scan_bwd_kernelI32Selective_Scan_bwd_kernel_traitsILi64ELi16ELb1ELb1ELb0ELb0ELb0EN3c104HalfEfEEv12SSMParamsBwd) ;  /* 0xffff9d600c007950 */ /* 0x000fea0003c3ffff */
        .weak           $__internal_169_$__cuda_sm70_shflsync_idx_p
        .type           $__internal_169_$__cuda_sm70_shflsync_idx_p,@function
        .size           $__internal_169_$__cuda_sm70_shflsync_idx_p,($__internal_170_$__cuda_sm70_shflsync_up - $__internal_169_$__cuda_sm70_shflsync_idx_p)
$__internal_169_$__cuda_sm70_shflsync_idx_p:
[----:B------:R-:W-:Y:S01]  /*62a0*/  MOV R13, 0x0 ;  /* 0x00000000000d7802 */ /* 0x000fe20000000f00 */
[----:B------:R-:W-:Y:S04]  /*62b0*/  WARPSYNC R174 ;  /* 0x000000ae00007348 */ /* 0x000fe80003800000 */
[----:B------:R0:W1:Y:S01]  /*62c0*/  SHFL.IDX PT, R15, R170, R15, R173 ;  /* 0x0000000faa0f7389 */ /* 0x00006200000e00ad */
[----:B------:R-:W-:Y:S05]  /*62d0*/  RET.REL.NODEC R12 `(_Z25selective_scan_bwd_kernelI32Selective_Scan_bwd_kernel_traitsILi64ELi16ELb1ELb1ELb0ELb0ELb0EN3c104HalfEfEEv12SSMParamsBwd) ;  /* 0xffff9d200c007950 */ /* 0x000fea0003c3ffff */
        .weak           $__internal_170_$__cuda_sm70_shflsync_up
        .type           $__internal_170_$__cuda_sm70_shflsync_up,@function
        .size           $__internal_170_$__cuda_sm70_shflsync_up,(.L_x_8982 - $__internal_170_$__cuda_sm70_shflsync_up)
$__internal_170_$__cuda_sm70_shflsync_up:
[----:B------:R-:W-:Y:S01]  /*62e0*/  HFMA2.MMA R13, -RZ, RZ, 0, 0 ;  /* 0x00000000ff0d7435 */ /* 0x000fe200000001ff */
[----:B------:R-:W-:Y:S04]  /*62f0*/  WARPSYNC R173 ;  /* 0x000000ad00007348 */ /* 0x000fe80003800000 */
[----:B------:R0:W1:Y:S01]  /*6300*/  SHFL.UP PT, R168, R168, R171, R170 ;  /* 0x040000aba8a87389 */ /* 0x00006200000e00aa */
[----:B------:R-:W-:Y:S05]  /*6310*/  RET.REL.NODEC R12 `(_Z25selective_scan_bwd_kernelI32Selective_Scan_bwd_kernel_traitsILi64ELi16ELb1ELb1ELb0ELb0ELb0EN3c104HalfEfEEv12SSMParamsBwd) ;  /* 0xffff9ce00c007950 */ /* 0x000fea0003c3ffff */
.L_x_4209:
        /* <DEDUP_REMOVED lines=14> */
.L_x_8982:


//--------------------- .text._Z25selective_scan_bwd_kernelI32Selective_Scan_bwd_kernel_traitsILi64ELi16ELb1ELb1ELb0ELb0ELb1EN3c104HalfEfEEv12SSMParamsBwd --------------------------
	.section	.text._Z25selective_scan_bwd_kernelI32Selective_Scan_bwd_kernel_traitsILi64ELi16ELb1ELb1ELb0ELb0ELb1EN3c104HalfEfEEv12SSMParamsBwd,"ax",@progbits
	.sectioninfo	@"SHI_REGISTERS=209"
	.align	128
        .global         _Z25selective_scan_bwd_kernelI32Selective_Scan_bwd_kernel_traitsILi64ELi16ELb1ELb1ELb0ELb0ELb1EN3c104HalfEfEEv12SSMParamsBwd
        .type           _Z25selective_scan_bwd_kernelI32Selective_Scan_bwd_kernel_traitsILi64ELi16ELb1ELb1ELb0ELb0ELb1EN3c104HalfEfEEv12SSMParamsBwd,@function
        .size           _Z25selective_scan_bwd_kernelI32Selective_Scan_bwd_kernel_traitsILi64ELi16ELb1ELb1ELb0ELb0ELb1EN3c104HalfEfEEv12SSMParamsBwd,(.L_x_8985 - _Z25selective_scan_bwd_kernelI32Selective_Scan_bwd_kernel_traitsILi64ELi16ELb1ELb1ELb0ELb0ELb1EN3c104HalfEfEEv12SSMParamsBwd)
        .other          _Z25selective_scan_bwd_kernelI32Selective_Scan_bwd_kernel_traitsILi64ELi16ELb1ELb1ELb0ELb0ELb1EN3c104HalfEfEEv12SSMParamsBwd,@"STO_CUDA_ENTRY STV_DEFAULT"
_Z25selective_scan_bwd_kernelI32Selective_Scan_bwd_kernel_traitsILi64ELi16ELb1ELb1ELb0ELb0ELb1EN3c104HalfEfEEv12SSMParamsBwd:
.text._Z25selective_scan_bwd_kernelI32Selective_Scan_bwd_kernel_traitsILi64ELi16ELb1ELb1ELb0ELb0ELb1EN3c104HalfEfEEv12SSMParamsBwd:
        /* <DEDUP_REMOVED lines=121> */
.L_x_4261:
        /* <DEDUP_REMOVED lines=225> */
[--C-:B--2---:R-:W-:Y:S01]  /*15a0*/  HADD2.F32 R100, -RZ, R69.reuse.H0_H0 ;  /* 0x20000045ff647230 */ /* 0x104fe20000004100 */
[----:B------:R0:W2:Y:S01]  /*15b0*/  LDS.128 R72, [R84.X16+0x10] ;  /* 0x0000100054487984 */ /* 0x0000a2000000cc00 */
[----:B------:R-:W-:Y:S01]  /*15c0*/  FADD.FTZ R67, -R127, 1 ;  /* 0x3f8000007f437421 */ /* 0x000fe20000010100 */
[----:B------:R-:W-:Y:S01]  /*15d0*/  HADD2.F32 R69, -RZ, R69.H1_H1 ;  /* 0x30000045ff457230 */ /* 0x000fe20000004100 */
[----:B-1----:R-:W-:Y:S01]  /*15e0*/  FMUL.FTZ R66, R103, -1.4426950216293334961 ;  /* 0xbfb8aa3b67427820 */ /* 0x002fe20000410000 */
[----:B------:R-:W-:Y:S01]  /*15f0*/  HADD2.F32 R102, -RZ, R70.H0_H0 ;  /* 0x20000046ff667230 */ /* 0x000fe20000004100 */
[----:B------:R-:W-:Y:S01]  /*1600*/  FFMA.FTZ R129, R104, R67, 1 ;  /* 0x3f80000068817423 */ /* 0x000fe20000010043 */
[----:B------:R-:W-:Y:S01]  /*1610*/  HADD2.F32 R67, -RZ, R68.H1_H1 ;  /* 0x30000044ff437230 */ /* 0x000fe20000004100 */
[----:B------:R1:W4:Y:S01]  /*1620*/  MUFU.EX2 R134, R66 ;  /* 0x0000004200867308 */ /* 0x0003220000000800 */
[----:B0-----:R-:W-:Y:S01]  /*1630*/  FMUL.FTZ R84, R99, -1.4426950216293334961 ;  /* 0xbfb8aa3b63547820 */ /* 0x001fe20000410000 */
[--C-:B------:R-:W-:Y:S01]  /*1640*/  HADD2.F32 R104, -RZ, R71.reuse.H0_H0 ;  /* 0x20000047ff687230 */ /* 0x100fe20000004100 */
[----:B---3--:R-:W-:Y:S01]  /*1650*/  FADD.FTZ R128, R128, 1 ;  /* 0x3f80000080807421 */ /* 0x008fe20000010000 */
[----:B------:R-:W-:Y:S01]  /*1660*/  HADD2.F32 R71, -RZ, R71.H1_H1 ;  /* 0x30000047ff477230 */ /* 0x000fe20000004100 */
[----:B------:R-:W-:Y:S01]  /*1670*/  FMUL.FTZ R85, R85, R102 ;  /* 0x0000006655557220 */ /* 0x000fe20000410000 */
[----:B------:R-:W-:Y:S01]  /*1680*/  HADD2.F32 R97, -RZ, R70.H1_H1 ;  /* 0x30000046ff617230 */ /* 0x000fe20000004100 */
[----:B------:R-:W-:Y:S01]  /*1690*/  FADD.FTZ R132, R132, 1 ;  /* 0x3f80000084847421 */ /* 0x000fe20000010000 */
[----:B------:R-:W0:Y:S01]  /*16a0*/  MUFU.EX2 R84, R84 ;  /* 0x0000005400547308 */ /* 0x000e220000000800 */
[----:B-1----:R-:W-:Y:S01]  /*16b0*/  FMUL.FTZ R66, R81, R67 ;  /* 0x0000004351427220 */ /* 0x002fe20000410000 */
[----:B------:R-:W-:Y:S01]  /*16c0*/  HADD2.F32 R98, -RZ, R68.H0_H0 ;  /* 0x20000044ff627230 */ /* 0x000fe20000004100 */
[----:B------:R-:W-:-:S02]  /*16d0*/  FMUL.FTZ R81, R82, R100 ;  /* 0x0000006452517220 */ /* 0x000fc40000410000 */
[----:B------:R-:W-:Y:S02]  /*16e0*/  FMUL.FTZ R70, R79, R71 ;  /* 0x000000474f467220 */ /* 0x000fe40000410000 */
[----:B------:R-:W-:Y:S01]  /*16f0*/  FMUL.FTZ R68, R83, R69 ;  /* 0x0000004553447220 */ /* 0x000fe20000410000 */
[----:B------:R-:W1:Y:S01]  /*1700*/  MUFU.RCP R79, R128 ;  /* 0x00000080004f7308 */ /* 0x000e620000001000 */
[----:B------:R-:W-:Y:S02]  /*1710*/  FMUL.FTZ R81, R112, R81 ;  /* 0x0000005170517220 */ /* 0x000fe40000410000 */
[----:B------:R-:W-:Y:S02]  /*1720*/  FMUL.FTZ R83, R86, R104 ;  /* 0x0000006856537220 */ /* 0x000fe40000410000 */
[----:B----4-:R-:W-:Y:S02]  /*1730*/  FADD.FTZ R134, R134, 1 ;  /* 0x3f80000086867421 */ /* 0x010fe40000010000 */
[----:B------:R-:W-:-:S02]  /*1740*/  FMUL.FTZ R85, R116, R85 ;  /* 0x0000005574557220 */ /* 0x000fc40000410000 */
[----:B------:R-:W-:Y:S02]  /*1750*/  FMUL.FTZ R81, R81, R114 ;  /* 0x0000007251517220 */ /* 0x000fe40000410000 */
[----:B------:R-:W-:Y:S01]  /*1760*/  FMUL.FTZ R80, R80, R98 ;  /* 0x0000006250507220 */ /* 0x000fe20000410000 */
[----:B------:R-:W3:Y:S01]  /*1770*/  MUFU.RCP R134, R134 ;  /* 0x0000008600867308 */ /* 0x000ee20000001000 */
[----:B------:R-:W-:Y:S02]  /*1780*/  FMUL.FTZ R83, R120, R83 ;  /* 0x0000005378537220 */ /* 0x000fe40000410000 */
[----:B------:R-:W-:Y:S01]  /*1790*/  FMUL.FTZ R85, R85, R118 ;  /* 0x0000007655557220 */ /* 0x000fe20000410000 */
[--C-:B--2---:R-:W-:Y:S01]  /*17a0*/  HADD2.F32 R114, -RZ, R74.reuse.H0_H0 ;  /* 0x2000004aff727230 */ /* 0x104fe20000004100 */
[----:B------:R-:W-:Y:S01]  /*17b0*/  FMUL.FTZ R80, R87, R80 ;  /* 0x0000005057507220 */ /* 0x000fe20000410000 */
[----:B------:R-:W-:Y:S01]  /*17c0*/  HADD2.F32 R116, -RZ, R74.H1_H1 ;  /* 0x3000004aff747230 */ /* 0x000fe20000004100 */
[----:B0-----:R-:W-:Y:S01]  /*17d0*/  FADD.FTZ R74, R84, 1 ;  /* 0x3f800000544a7421 */ /* 0x001fe20000010000 */
[----:B------:R0:W2:Y:S01]  /*17e0*/  MUFU.RCP R118, R135 ;  /* 0x0000008700767308 */ /* 0x0000a20000001000 */
[----:B------:R-:W-:Y:S01]  /*17f0*/  FMUL.FTZ R83, R83, R122 ;  /* 0x0000007a53537220 */ /* 0x000fe20000410000 */
[--C-:B------:R-:W-:Y:S01]  /*1800*/  HADD2.F32 R112, -RZ, R73.reuse.H1_H1 ;  /* 0x30000049ff707230 */ /* 0x100fe20000004100 */
[----:B------:R-:W-:Y:S01]  /*1810*/  FMUL.FTZ R66, R107, R66 ;  /* 0x000000426b427220 */ /* 0x000fe20000410000 */
[--C-:B------:R-:W-:Y:S01]  /*1820*/  HADD2.F32 R107, -RZ, R72.reuse.H1_H1 ;  /* 0x30000048ff6b7230 */ /* 0x100fe20000004100 */
[----:B------:R-:W-:Y:S01]  /*1830*/  FMUL.FTZ R68, R111, R68 ;  /* 0x000000446f447220 */ /* 0x000fe20000410000 */
[----:B------:R-:W-:Y:S01]  /*1840*/  HADD2.F32 R111, -RZ, R73.H0_H0 ;  /* 0x20000049ff6f7230 */ /* 0x000fe20000004100 */
[----:B------:R-:W-:Y:S01]  /*1850*/  FMUL.FTZ R109, R66, R109 ;  /* 0x0000006d426d7220 */ /* 0x000fe20000410000 */
[----:B------:R-:W4:Y:S01]  /*1860*/  MUFU.RCP R87, R132 ;  /* 0x0000008400577308 */ /* 0x000f220000001000 */
[----:B-1----:R-:W-:Y:S01]  /*1870*/  FADD.FTZ R73, -R79, 1 ;  /* 0x3f8000004f497421 */ /* 0x002fe20000010100 */
[--C-:B------:R-:W-:Y:S01]  /*1880*/  HADD2.F32 R120, -RZ, R75.reuse.H0_H0 ;  /* 0x2000004bff787230 */ /* 0x100fe20000004100 */
[----:B------:R-:W-:Y:S01]  /*1890*/  FMUL.FTZ R66, R77, R112 ;  /* 0x000000704d427220 */ /* 0x000fe20000410000 */
[----:B------:R-:W-:Y:S01]  /*18a0*/  HADD2.F32 R124, -RZ, R75.H1_H1 ;  /* 0x3000004bff7c7230 */ /* 0x000fe20000004100 */
[----:B------:R-:W-:Y:S01]  /*18b0*/  FMUL.FTZ R78, R78, R97 ;  /* 0x000000614e4e7220 */ /* 0x000fe20000410000 */
[----:B0-----:R-:W-:Y:S01]  /*18c0*/  HADD2.F32 R135, -RZ, R15.H1_H1 ;  /* 0x3000000fff877230 */ /* 0x001fe20000004100 */
[----:B------:R-:W-:Y:S01]  /*18d0*/  FMUL.FTZ R80, R80, R105 ;  /* 0x0000006950507220 */ /* 0x000fe20000410000 */
[----:B------:R3:W0:Y:S01]  /*18e0*/  MUFU.RCP R122, R74 ;  /* 0x0000004a007a7308 */ /* 0x0006220000001000 */
[----:B------:R-:W-:Y:S01]  /*18f0*/  FFMA.FTZ R73, R126, R73, 1 ;  /* 0x3f8000007e497423 */ /* 0x000fe20000010049 */
[----:B------:R-:W-:Y:S01]  /*1900*/  HADD2.F32 R105, -RZ, R72.H0_H0 ;  /* 0x20000048ff697230 */ /* 0x000fe20000004100 */
[----:B------:R-:W-:-:S02]  /*1910*/  FMUL.FTZ R66, R79, R66 ;  /* 0x000000424f427220 */ /* 0x000fc40000410000 */
[----:B------:R-:W-:Y:S02]  /*1920*/  FMUL.FTZ R78, R115, R78 ;  /* 0x0000004e734e7220 */ /* 0x000fe40000410000 */
[----:B------:R-:W-:Y:S02]  /*1930*/  FMUL.FTZ R72, R76, R114 ;  /* 0x000000724c487220 */ /* 0x000fe40000410000 */
[----:B------:R-:W-:Y:S02]  /*1940*/  FMUL.FTZ R126, R126, R79 ;  /* 0x0000004f7e7e7220 */ /* 0x000fe40000410000 */
[----:B------:R-:W-:Y:S02]  /*1950*/  FMUL.FTZ R79, R66, R73 ;  /* 0x00000049424f7220 */ /* 0x000fe40000410000 */
[----:B------:R-:W-:Y:S02]  /*1960*/  FMUL.FTZ R68, R68, R113 ;  /* 0x0000007144447220 */ /* 0x000fe40000410000 */
[----:B---3--:R-:W-:-:S02]  /*1970*/  FADD.FTZ R74, -R134, 1 ;  /* 0x3f800000864a7421 */ /* 0x008fc40000010100 */
[----:B--2---:R-:W-:Y:S02]  /*1980*/  FADD.FTZ R82, -R118, 1 ;  /* 0x3f80000076527421 */ /* 0x004fe40000010100 */
[----:B------:R-:W-:Y:S02]  /*1990*/  FMUL.FTZ R73, R95, R116 ;  /* 0x000000745f497220 */ /* 0x000fe40000410000 */
[----:B------:R-:W-:Y:S02]  /*19a0*/  FMUL.FTZ R78, R78, R117 ;  /* 0x000000754e4e7220 */ /* 0x000fe40000410000 */
[C---:B----4-:R-:W-:Y:S02]  /*19b0*/  FADD.FTZ R75, -R87.reuse, 1 ;  /* 0x3f800000574b7421 */ /* 0x050fe40000010100 */
[----:B------:R-:W-:Y:S02]  /*19c0*/  FMUL.FTZ R113, R130, R87 ;  /* 0x0000005782717220 */ /* 0x000fe40000410000 */
[----:B------:R-:W-:-:S02]  /*19d0*/  FMUL.FTZ R72, R87, R72 ;  /* 0x0000004857487220 */ /* 0x000fc40000410000 */
[----:B0-----:R-:W-:Y:S02]  /*19e0*/  FADD.FTZ R66, -R122, 1 ;  /* 0x3f8000007a427421 */ /* 0x001fe40000010100 */
[----:B------:R-:W-:Y:S02]  /*19f0*/  FMUL.FTZ R106, R106, R105 ;  /* 0x000000696a6a7220 */ /* 0x000fe40000410000 */
[----:B------:R-:W-:Y:S02]  /*1a00*/  FMUL.FTZ R108, R108, R107 ;  /* 0x0000006b6c6c7220 */ /* 0x000fe40000410000 */
[----:B------:R-:W-:Y:S02]  /*1a10*/  FMUL.FTZ R110, R110, R111 ;  /* 0x0000006f6e6e7220 */ /* 0x000fe40000410000 */
[----:B------:R-:W-:Y:S02]  /*1a20*/  FMUL.FTZ R87, R94, R120 ;  /* 0x000000785e577220 */ /* 0x000fe40000410000 */
[----:B------:R-:W-:-:S02]  /*1a30*/  FMUL.FTZ R117, R57, R124 ;  /* 0x0000007c39757220 */ /* 0x000fc40000410000 */
[----:B------:R-:W-:Y:S02]  /*1a40*/  FFMA.FTZ R74, R103, R74, 1 ;  /* 0x3f800000674a7423 */ /* 0x000fe4000001004a */
[----:B------:R-:W-:Y:S02]  /*1a50*/  FFMA.FTZ R115, R101, R82, 1 ;  /* 0x3f80000065737423 */ /* 0x000fe40000010052 */
[----:B------:R-:W-:Y:S02]  /*1a60*/  FMUL.FTZ R73, R134, R73 ;  /* 0x0000004986497220 */ /* 0x000fe40000410000 */
[----:B------:R-:W-:Y:S02]  /*1a70*/  FFMA.FTZ R75, R130, R75, 1 ;  /* 0x3f800000824b7423 */ /* 0x000fe4000001004b */
[----:B------:R-:W-:Y:S02]  /*1a80*/  FFMA.FTZ R82, R99, R66, 1 ;  /* 0x3f80000063527423 */ /* 0x000fe40000010042 */
        /* <DEDUP_REMOVED lines=32> */
[--C-:B------:R-:W-:Y:S01]  /*1c90*/  HADD2.F32 R115, -RZ, R18.reuse.H0_H0 ;  /* 0x20000012ff737230 */ /* 0x100fe20000004100 */
[----:B------:R-:W-:Y:S01]  /*1ca0*/  IMAD R68, R148, c[0x0][0x2e8], RZ ;  /* 0x0000ba0094447a24 */ /* 0x000fe200078e02ff */
[----:B------:R-:W-:Y:S01]  /*1cb0*/  HADD2.F32 R117, -RZ, R18.H1_H1 ;  /* 0x30000012ff757230 */ /* 0x000fe20000004100 */
[----:B------:R-:W-:Y:S01]  /*1cc0*/  FMUL.FTZ R101, R101, R118 ;  /* 0x0000007665657220 */ /* 0x000fe20000410000 */
[----:B------:R-:W-:Y:S01]  /*1cd0*/  HADD2.F32 R18, -RZ, R7.H1_H1 ;  /* 0x30000007ff127230 */ /* 0x000fe20000004100 */
[----:B------:R-:W-:Y:S01]  /*1ce0*/  IMAD R109, R49, c[0x0][0x2ec], R68 ;  /* 0x0000bb00316d7a24 */ /* 0x000fe200078e0244 */
[----:B------:R-:W-:Y:S01]  /*1cf0*/  HADD2.F32 R121, -RZ, R19.H1_H1 ;  /* 0x30000013ff797230 */ /* 0x000fe20000004100 */
[----:B------:R-:W-:Y:S01]  /*1d00*/  FMUL.FTZ R68, R76, R113 ;  /* 0x000000714c447220 */ /* 0x000fe20000410000 */
[----:B------:R-:W-:Y:S01]  /*1d10*/  HADD2.F32 R125, -RZ, R13.H0_H0 ;  /* 0x2000000dff7d7230 */ /* 0x000fe20000004100 */
[----:B------:R-:W-:Y:S01]  /*1d20*/  FMUL.FTZ R122, R99, R122 ;  /* 0x0000007a637a7220 */ /* 0x000fe20000410000 */
[----:B------:R-:W-:Y:S01]  /*1d30*/  HADD2.F32 R129, -RZ, R14.H0_H0 ;  /* 0x2000000eff817230 */ /* 0x000fe20000004100 */
[----:B------:R-:W-:Y:S01]  /*1d40*/  FFMA.FTZ R137, R68, R70, R137 ;  /* 0x0000004644897223 */ /* 0x000fe20000010089 */
[----:B------:R-:W-:Y:S01]  /*1d50*/  HADD2.F32 R133, -RZ, R15.H0_H0 ;  /* 0x2000000fff857230 */ /* 0x000fe20000004100 */
[----:B------:R-:W-:Y:S01]  /*1d60*/  FMUL.FTZ R70, R95, R134 ;  /* 0x000000865f467220 */ /* 0x000fe20000410000 */
[----:B------:R0:W-:Y:S01]  /*1d70*/  STS.128 [R55.X16], R72 ;  /* 0x0000004837007388 */ /* 0x0001e2000000cc00 */
[----:B------:R-:W-:-:S03]  /*1d80*/  HADD2.F32 R95, -RZ, R16.H0_H0 ;  /* 0x20000010ff5f7230 */ /* 0x000fc60000004100 */
[----:B------:R1:W-:Y:S01]  /*1d90*/  STS.128 [R55.X16+0x10], R84 ;  /* 0x0000105437007388 */ /* 0x0003e2000000cc00 */
[----:B------:R-:W-:-:S06]  /*1da0*/  NOP ;  /* 0x0000000000007918 */ /* 0x000fcc0000000000 */
[----:B------:R-:W2:Y:S04]  /*1db0*/  LDS.128 R76, [R31.X16] ;  /* 0x000000001f4c7984 */ /* 0x000ea8000000cc00 */
[----:B------:R-:W3:Y:S01]  /*1dc0*/  LDS.128 R80, [R31.X16+0x200] ;  /* 0x000200001f507984 */ /* 0x000ee2000000cc00 */
[----:B0-----:R-:W-:Y:S01]  /*1dd0*/  IADD3 R73, R27, R109, RZ ;  /* 0x0000006d1b497210 */ /* 0x001fe20007ffe0ff */
[----:B------:R-:W-:Y:S01]  /*1de0*/  HADD2.F32 R27, -RZ, R6.H1_H1 ;  /* 0x30000006ff1b7230 */ /* 0x000fe20000004100 */
[C---:B------:R-:W-:Y:S01]  /*1df0*/  LEA R74, P0, R26.reuse, c[0x0][0x338], 0x1 ;  /* 0x0000ce001a4a7a11 */ /* 0x040fe200078008ff */
[--C-:B-1----:R-:W-:Y:S01]  /*1e00*/  HADD2.F32 R85, -RZ, R17.reuse.H0_H0 ;  /* 0x20000011ff557230 */ /* 0x102fe20000004100 */
[----:B------:R-:W-:Y:S01]  /*1e10*/  MOV R72, c[0x0][0x16c] ;  /* 0x00005b0000487a02 */ /* 0x000fe20000000f00 */
[----:B------:R-:W-:Y:S01]  /*1e20*/  HADD2.F32 R87, -RZ, R17.H1_H1 ;  /* 0x30000011ff577230 */ /* 0x000fe20000004100 */
[----:B------:R-:W-:Y:S01]  /*1e30*/  LEA.HI.X R75, R26, c[0x0][0x33c], R73, 0x1, P0 ;  /* 0x0000cf001a4b7a11 */ /* 0x000fe200000f0c49 */
[----:B------:R-:W-:Y:S01]  /*1e40*/  HADD2.F32 R73, -RZ, R16.H1_H1 ;  /* 0x30000010ff497230 */ /* 0x000fe20000004100 */
[----:B------:R-:W-:Y:S01]  /*1e50*/  ISETP.NE.U32.AND P0, PT, RZ, c[0x0][0x270], PT ;  /* 0x00009c00ff007a0c */ /* 0x000fe20003f05070 */
[----:B------:R-:W-:Y:S01]  /*1e60*/  HADD2.F32 R26, -RZ, R7.H0_H0 ;  /* 0x20000007ff1a7230 */ /* 0x000fe20000004100 */
[----:B------:R-:W-:Y:S01]  /*1e70*/  ISETP.GE.AND P1, PT, R72, 0x1, PT ;  /* 0x000000014800780c */ /* 0x000fe20003f26270 */
[----:B------:R-:W-:Y:S01]  /*1e80*/  IMAD.WIDE R16, R32, 0x10, R74 ;  /* 0x0000001020107825 */ /* 0x000fe200078e024a */
[----:B------:R-:W-:Y:S01]  /*1e90*/  ISETP.NE.AND.EX P0, PT, RZ, c[0x0][0x274], PT, P0 ;  /* 0x00009d00ff007a0c */ /* 0x000fe20003f05300 */
[----:B------:R-:W-:-:S02]  /*1ea0*/  HADD2.F32 R75, -RZ, R12.H0_H0 ;  /* 0x2000000cff4b7230 */ /* 0x000fc40000004100 */
[----:B------:R-:W-:Y:S02]  /*1eb0*/  FFMA.FTZ R27, R70, R27, R137 ;  /* 0x0000001b461b7223 */ /* 0x000fe40000010089 */
[----:B------:R-:W-:Y:S02]  /*1ec0*/  FMUL.FTZ R72, R94, R101 ;  /* 0x000000655e487220 */ /* 0x000fe40000410000 */
[----:B------:R-:W-:Y:S02]  /*1ed0*/  FMUL.FTZ R74, R57, R122 ;  /* 0x0000007a394a7220 */ /* 0x000fe40000410000 */
        /* <DEDUP_REMOVED lines=48> */
.L_x_4211:
[----:B------:R-:W-:Y:S01]  /*21e0*/  BAR.SYNC.DEFER_BLOCKING 0x0 ;  /* 0x0000000000007b1d */ /* 0x000fe20000010000 */
[----:B------:R-:W-:Y:S01]  /*21f0*/  HFMA2.MMA R122, -RZ, RZ, 0, 0 ;  /* 0x00000000ff7a7435 */ /* 0x000fe200000001ff */
[--C-:B-----5:R-:W-:Y:S01]  /*2200*/  FADD.FTZ R106, R87, R48.reuse ;  /* 0x00000030576a7221 */ /* 0x120fe20000010000 */
[----:B------:R-:W-:Y:S01]  /*2210*/  HFMA2.MMA R120, -RZ, RZ, 0, 0 ;  /* 0x00000000ff787435 */ /* 0x000fe200000001ff */
[--C-:B------:R-:W-:Y:S01]  /*2220*/  FADD.FTZ R108, R73, R48.reuse ;  /* 0x00000030496c7221 */ /* 0x100fe20000010000 */
[----:B------:R-:W-:Y:S01]  /*2230*/  HFMA2.MMA R118, -RZ, RZ, 0, 0 ;  /* 0x00000000ff767435 */ /* 0x000fe200000001ff */
[--C-:B------:R-:W-:Y:S01]  /*2240*/  FADD.FTZ R93, R85, R48.reuse ;  /* 0x00000030555d7221 */ /* 0x100fe20000010000 */
[----:B------:R-:W-:Y:S01]  /*2250*/  HFMA2.MMA R116, -RZ, RZ, 0, 0 ;  /* 0x00000000ff747435 */ /* 0x000fe200000001ff */
[--C-:B------:R-:W-:Y:S01]  /*2260*/  FADD.FTZ R87, R75, R48.reuse ;  /* 0x000000304b577221 */ /* 0x100fe20000010000 */
[----:B------:R-:W-:Y:S01]  /*2270*/  HFMA2.MMA R114, -RZ, RZ, 0, 0 ;  /* 0x00000000ff727435 */ /* 0x000fe200000001ff */
[----:B------:R-:W-:Y:S01]  /*2280*/  CS2R R112, SRZ ;  /* 0x0000000000707805 */ /* 0x000fe2000001ff00 */
[----:B------:R-:W-:Y:S01]  /*2290*/  HFMA2.MMA R99, -RZ, RZ, 0, 0 ;  /* 0x00000000ff637435 */ /* 0x000fe200000001ff */
[----:B------:R-:W-:Y:S01]  /*22a0*/  CS2R R110, SRZ ;  /* 0x00000000006e7805 */ /* 0x000fe2000001ff00 */
        /* <DEDUP_REMOVED lines=11> */
[----:B------:R-:W-:-:S02]  /*2360*/  FADD.FTZ R100, R123, R48 ;  /* 0x000000307b647221 */ /* 0x000fc40000010000 */
[--C-:B------:R-:W-:Y:S02]  /*2370*/  FADD.FTZ R85, R125, R48.reuse ;  /* 0x000000307d557221 */ /* 0x100fe40000010000 */
[--C-:B------:R-:W-:Y:S02]  /*2380*/  FADD.FTZ R98, R127, R48.reuse ;  /* 0x000000307f627221 */ /* 0x100fe40000010000 */
[--C-:B0-----:R-:W-:Y:S02]  /*2390*/  FADD.FTZ R83, R129, R48.reuse ;  /* 0x0000003081537221 */ /* 0x101fe40000010000 */
[--C-:B------:R-:W-:Y:S02]  /*23a0*/  FADD.FTZ R96, R131, R48.reuse ;  /* 0x0000003083607221 */ /* 0x100fe40000010000 */
[--C-:B------:R-:W-:Y:S02]  /*23b0*/  FADD.FTZ R81, R133, R48.reuse ;  /* 0x0000003085517221 */ /* 0x100fe40000010000 */
[----:B------:R-:W-:-:S02]  /*23c0*/  FADD.FTZ R94, R135, R48 ;  /* 0x00000030875e7221 */ /* 0x000fc40000010000 */
        /* <DEDUP_REMOVED lines=16> */
[----:B------:R-:W-:Y:S05]  /*24d0*/  @!P1 BRA `(.L_x_4212) ;  /* 0x0000351000009947 */ /* 0x000fea0003800000 */
[----:B------:R-:W-:Y:S02]  /*24e0*/  MOV R63, RZ ;  /* 0x000000ff003f7202 */ /* 0x000fe40000000f00 */
[----:B------:R-:W-:Y:S02]  /*24f0*/  MOV R113, RZ ;  /* 0x000000ff00717202 */ /* 0x000fe40000000f00 */
[----:B------:R-:W-:-:S02]  /*2500*/  MOV R76, RZ ;  /* 0x000000ff004c7202 */ /* 0x000fc40000000f00 */
[----:B------:R-:W-:Y:S02]  /*2510*/  MOV R61, RZ ;  /* 0x000000ff003d7202 */ /* 0x000fe40000000f00 */
.L_x_4260:
        /* <DEDUP_REMOVED lines=28> */
[----:B-1----:R-:W-:-:S03]  /*26e0*/  IMAD.WIDE.U32 R26, R63, c[0x0][0x1c0], R126 ;  /* 0x000070003f1a7a25 */ /* 0x002fc600078e007e */
[----:B0-----:R-:W-:Y:S01]  /*26f0*/  LOP3.LUT R124, R117, 0xfffffe, RZ, 0xc0, !PT ;  /* 0x00fffffe757c7812 */ /* 0x001fe200078ec0ff */
[----:B------:R-:W-:Y:S01]  /*2700*/  IMAD R117, R63, c[0x0][0x1c4], R128 ;  /* 0x000071003f757a24 */ /* 0x000fe200078e0280 */
[----:B------:R-:W-:-:S04]  /*2710*/  LEA R126, P2, R26, c[0x0][0x230], 0x2 ;  /* 0x00008c001a7e7a11 */ /* 0x000fc800078410ff */
[----:B------:R-:W-:-:S04]  /*2720*/  IADD3 R27, R27, R117, RZ ;  /* 0x000000751b1b7210 */ /* 0x000fc80007ffe0ff */
[----:B------:R-:W-:Y:S02]  /*2730*/  LEA.HI.X R127, R26, c[0x0][0x234], R27, 0x2, P2 ;  /* 0x00008d001a7f7a11 */ /* 0x000fe400010f141b */
[----:B------:R-:W-:-:S04]  /*2740*/  SHF.L.U32 R26, R45, 0x1, RZ ;  /* 0x000000012d1a7819 */ /* 0x000fc800000006ff */
[----:B------:R-:W-:Y:S02]  /*2750*/  LOP3.LUT R117, R26, 0xffffffc0, RZ, 0xc0, !PT ;  /* 0xffffffc01a757812 */ /* 0x000fe400078ec0ff */
[----:B------:R-:W-:Y:S02]  /*2760*/  ISETP.NE.AND P1, PT, R45, RZ, PT ;  /* 0x000000ff2d00720c */ /* 0x000fe40003f25270 */
[----:B------:R-:W-:Y:S02]  /*2770*/  IADD3 R117, R44, R44, R117 ;  /* 0x0000002c2c757210 */ /* 0x000fe40007ffe075 */
[----:B------:R-:W-:Y:S02]  /*2780*/  IADD3 R124, R115, -R124, RZ ;  /* 0x8000007c737c7210 */ /* 0x000fe40007ffe0ff */
[C---:B------:R-:W-:Y:S02]  /*2790*/  IADD3 R115, R45.reuse, 0x200, RZ ;  /* 0x000002002d737810 */ /* 0x040fe40007ffe0ff */
[----:B------:R-:W-:-:S05]  /*27a0*/  LOP3.LUT P0, RZ, R45, 0x1f, RZ, 0xc0, !PT ;  /* 0x0000001f2dff7812 */ /* 0x000fca000780c0ff */
        /* <DEDUP_REMOVED lines=8> */
[----:B------:R-:W-:Y:S02]  /*2830*/  HADD2.F32 R143, -RZ, R4.H1_H1 ;  /* 0x30000004ff8f7230 */ /* 0x000fe40000004100 */
[----:B------:R-:W-:-:S03]  /*2840*/  HADD2.F32 R138, -RZ, R10.H0_H0 ;  /* 0x2000000aff8a7230 */ /* 0x000fc60000004100 */
[----:B------:R-:W-:Y:S02]  /*2850*/  FMUL.FTZ R176, R100, R143 ;  /* 0x0000008f64b07220 */ /* 0x000fe40000410000 */
[----:B------:R-:W-:Y:S01]  /*2860*/  FMUL.FTZ R138, R91, R138 ;  /* 0x0000008a5b8a7220 */ /* 0x000fe20000410000 */
[--C-:B------:R-:W-:Y:S02]  /*2870*/  HADD2.F32 R144, -RZ, R11.reuse.H0_H0 ;  /* 0x2000000bff907230 */ /* 0x100fe40000004100 */
[----:B------:R-:W-:Y:S02]  /*2880*/  HADD2.F32 R154, -RZ, R6.H0_H0 ;  /* 0x20000006ff9a7230 */ /* 0x000fe40000004100 */
[----:B------:R-:W-:-:S03]  /*2890*/  HADD2.F32 R139, -RZ, R11.H1_H1 ;  /* 0x3000000bff8b7230 */ /* 0x000fc60000004100 */
[----:B------:R-:W-:Y:S01]  /*28a0*/  FMUL.FTZ R179, R83, R154 ;  /* 0x0000009a53b37220 */ /* 0x000fe20000410000 */
[----:B------:R-:W-:Y:S02]  /*28b0*/  HADD2.F32 R150, -RZ, R4.H0_H0 ;  /* 0x20000004ff967230 */ /* 0x000fe40000004100 */
[----:B------:R-:W-:Y:S02]  /*28c0*/  HADD2.F32 R152, -RZ, R5.H0_H0 ;  /* 0x20000005ff987230 */ /* 0x000fe40000004100 */
[----:B------:R-:W-:-:S03]  /*28d0*/  HADD2.F32 R151, -RZ, R6.H1_H1 ;  /* 0x30000006ff977230 */ /* 0x000fc60000004100 */
[----:B------:R-:W-:Y:S01]  /*28e0*/  FMUL.FTZ R177, R85, R152 ;  /* 0x0000009855b17220 */ /* 0x000fe20000410000 */
[----:B------:R-:W-:-:S05]  /*28f0*/  HADD2.F32 R149, -RZ, R5.H1_H1 ;  /* 0x30000005ff957230 */ /* 0x000fca0000004100 */
[----:B------:R-:W-:Y:S01]  /*2900*/  FMUL.FTZ R178, R98, R149 ;  /* 0x0000009562b27220 */ /* 0x000fe20000410000 */
[--C-:B------:R-:W-:Y:S02]  /*2910*/  HADD2.F32 R156, -RZ, R7.reuse.H0_H0 ;  /* 0x20000007ff9c7230 */ /* 0x100fe40000004100 */
[----:B------:R-:W-:Y:S01]  /*2920*/  HADD2.F32 R157, -RZ, R7.H1_H1 ;  /* 0x30000007ff9d7230 */ /* 0x000fe20000004100 */
        /* <DEDUP_REMOVED lines=26> */
[----:B------:R-:W-:Y:S01]  /*2ad0*/  HADD2.F32 R131, -RZ, R17.H1_H1 ;  /* 0x30000011ff837230 */ /* 0x000fe20000004100 */
[----:B------:R-:W2:Y:S01]  /*2ae0*/  MUFU.EX2 R135, R135 ;  /* 0x0000008700877308 */ /* 0x000ea20000000800 */
[--C-:B-1----:R-:W-:Y:S02]  /*2af0*/  HADD2.F32 R121, -RZ, R14.reuse.H0_H0 ;  /* 0x2000000eff797230 */ /* 0x102fe40000004100 */
[----:B0-----:R-:W-:Y:S02]  /*2b00*/  HADD2.F32 R125, -RZ, R14.H1_H1 ;  /* 0x3000000eff7d7230 */ /* 0x001fe40000004100 */
[----:B------:R-:W-:Y:S01]  /*2b10*/  HADD2.F32 R17, -RZ, R10.H1_H1 ;  /* 0x3000000aff117230 */ /* 0x000fe20000004100 */
[----:B------:R-:W-:Y:S01]  /*2b20*/  FMUL.FTZ R12, R95, R12 ;  /* 0x0000000c5f0c7220 */ /* 0x000fe20000410000 */
[----:B----4-:R-:W-:-:S02]  /*2b30*/  HADD2.F32 R126, -RZ, R16.H0_H0 ;  /* 0x20000010ff7e7230 */ /* 0x010fc40000004100 */
[----:B------:R-:W-:Y:S01]  /*2b40*/  HADD2.F32 R129, -RZ, R16.H1_H1 ;  /* 0x30000010ff817230 */ /* 0x000fe20000004100 */
[----:B------:R-:W-:Y:S01]  /*2b50*/  FMUL.FTZ R16, R108, R13 ;  /* 0x0000000d6c107220 */ /* 0x000fe20000410000 */
[----:B------:R-:W-:Y:S01]  /*2b60*/  HADD2.F32 R14, -RZ, R9.H0_H0 ;  /* 0x20000009ff0e7230 */ /* 0x000fe20000004100 */
[C---:B------:R-:W-:Y:S01]  /*2b70*/  FMUL.FTZ R142, R104.reuse, R137 ;  /* 0x00000089688e7220 */ /* 0x040fe20000410000 */
[--C-:B------:R-:W-:Y:S01]  /*2b80*/  HADD2.F32 R124, -RZ, R15.reuse.H0_H0 ;  /* 0x2000000fff7c7230 */ /* 0x100fe20000004100 */
[----:B------:R-:W0:Y:S01]  /*2b90*/  MUFU.EX2 R136, R136 ;  /* 0x0000008800887308 */ /* 0x000e220000000800 */
[----:B------:R-:W-:Y:S01]  /*2ba0*/  HADD2.F32 R127, -RZ, R15.H1_H1 ;  /* 0x3000000fff7f7230 */ /* 0x000fe20000004100 */
[----:B------:R-:W-:Y:S01]  /*2bb0*/  FMUL.FTZ R140, R104, R17 ;  /* 0x00000011688c7220 */ /* 0x000fe20000410000 */
[----:B------:R-:W-:Y:S01]  /*2bc0*/  HADD2.F32 R15, -RZ, R9.H1_H1 ;  /* 0x30000009ff0f7230 */ /* 0x000fe20000004100 */
[----:B------:R-:W-:Y:S02]  /*2bd0*/  FMUL.FTZ R14, R93, R14 ;  /* 0x0000000e5d0e7220 */ /* 0x000fe40000410000 */
[----:B------:R-:W-:-:S02]  /*2be0*/  FMUL.FTZ R17, R115, R12 ;  /* 0x0000000c73117220 */ /* 0x000fc40000410000 */
[----:B------:R-:W-:Y:S02]  /*2bf0*/  FMUL.FTZ R16, R119, R16 ;  /* 0x0000001077107220 */ /* 0x000fe40000410000 */
[----:B------:R-:W-:Y:S01]  /*2c00*/  FMUL.FTZ R141, R89, R137 ;  /* 0x00000089598d7220 */ /* 0x000fe20000410000 */
[----:B------:R-:W1:Y:S01]  /*2c10*/  MUFU.EX2 R142, R142 ;  /* 0x0000008e008e7308 */ /* 0x000e620000000800 */
[----:B------:R-:W-:Y:S02]  /*2c20*/  FMUL.FTZ R143, R164, R133 ;  /* 0x00000085a48f7220 */ /* 0x000fe40000410000 */
[----:B------:R-:W-:Y:S02]  /*2c30*/  FMUL.FTZ R168, R106, R15 ;  /* 0x0000000f6aa87220 */ /* 0x000fe40000410000 */
[----:B------:R-:W-:Y:S02]  /*2c40*/  FMUL.FTZ R165, R117, R14 ;  /* 0x0000000e75a57220 */ /* 0x000fe40000410000 */
[----:B------:R-:W-:-:S02]  /*2c50*/  FFMA.FTZ R12, R17, R133, R16 ;  /* 0x00000085110c7223 */ /* 0x000fc40000010010 */
[----:B------:R-:W-:Y:S01]  /*2c60*/  FMUL.FTZ R146, R102, R137 ;  /* 0x0000008966927220 */ /* 0x000fe20000410000 */
[----:B------:R-:W3:Y:S01]  /*2c70*/  MUFU.EX2 R141, R141 ;  /* 0x0000008d008d7308 */ /* 0x000ee20000000800 */
[C---:B------:R-:W-:Y:S02]  /*2c80*/  FMUL.FTZ R14, R132.reuse, R143 ;  /* 0x0000008f840e7220 */ /* 0x040fe40000410000 */
[----:B------:R-:W-:Y:S02]  /*2c90*/  FMUL.FTZ R168, R123, R168 ;  /* 0x000000a87ba87220 */ /* 0x000fe40000410000 */
[----:B------:R-:W-:Y:S02]  /*2ca0*/  FFMA.FTZ R12, R132, R12, R165 ;  /* 0x0000000c840c7223 */ /* 0x000fe400000100a5 */
[----:B------:R-:W-:Y:S01]  /*2cb0*/  FMUL.FTZ R145, R87, R137 ;  /* 0x0000008957917220 */ /* 0x000fe20000410000 */
[----:B------:R-:W-:Y:S01]  /*2cc0*/  ISETP.NE.AND P0, PT, R45, 0x3f, PT ;  /* 0x0000003f2d00780c */ /* 0x000fe20003f05270 */
[----:B------:R-:W4:Y:S01]  /*2cd0*/  MUFU.EX2 R146, R146 ;  /* 0x0000009200927308 */ /* 0x000f220000000800 */
[----:B--2---:R-:W-:-:S02]  /*2ce0*/  FMUL.FTZ R143, R135, R14 ;  /* 0x0000000e878f7220 */ /* 0x004fc40000410000 */
[----:B------:R-:W-:Y:S02]  /*2cf0*/  FMUL.FTZ R169, R121, R138 ;  /* 0x0000008a79a97220 */ /* 0x000fe40000410000 */
[----:B------:R-:W-:Y:S02]  /*2d00*/  FFMA.FTZ R12, R135, R12, R168 ;  /* 0x0000000c870c7223 */ /* 0x000fe400000100a8 */
[----:B------:R-:W-:Y:S01]  /*2d10*/  FMUL.FTZ R155, R100, R137 ;  /* 0x00000089649b7220 */ /* 0x000fe20000410000 */
[----:B------:R-:W2:Y:S01]  /*2d20*/  MUFU.EX2 R145, R145 ;  /* 0x0000009100917308 */ /* 0x000ea20000000800 */
[----:B0-----:R-:W-:Y:S02]  /*2d30*/  FMUL.FTZ R143, R136, R143 ;  /* 0x0000008f888f7220 */ /* 0x001fe40000410000 */
[----:B------:R-:W-:Y:S01]  /*2d40*/  FMUL.FTZ R13, R89, R144 ;  /* 0x00000090590d7220 */ /* 0x000fe20000410000 */
[----:B------:R0:W0:Y:S01]  /*2d50*/  @P0 LDS R167, [R45.X4+0x2514] ;  /* 0x002514002da70984 */ /* 0x0000220000004800 */
[----:B------:R-:W-:-:S02]  /*2d60*/  FMUL.FTZ R171, R125, R140 ;  /* 0x0000008c7dab7220 */ /* 0x000fc40000410000 */
[----:B------:R-:W-:Y:S02]  /*2d70*/  FFMA.FTZ R12, R136, R12, R169 ;  /* 0x0000000c880c7223 */ /* 0x000fe400000100a9 */
[----:B------:R-:W-:Y:S01]  /*2d80*/  FMUL.FTZ R154, R85, R137 ;  /* 0x00000089559a7220 */ /* 0x000fe20000410000 */
[----:B------:R-:W0:Y:S01]  /*2d90*/  MUFU.EX2 R155, R155 ;  /* 0x0000009b009b7308 */ /* 0x000e220000000800 */
[----:B-1----:R-:W-:Y:S02]  /*2da0*/  FMUL.FTZ R14, R142, R143 ;  /* 0x0000008f8e0e7220 */ /* 0x002fe40000410000 */
[----:B------:R-:W-:Y:S02]  /*2db0*/  FMUL.FTZ R144, R102, R139 ;  /* 0x0000008b66907220 */ /* 0x000fe40000410000 */
[----:B------:R-:W-:Y:S02]  /*2dc0*/  FMUL.FTZ R170, R124, R13 ;  /* 0x0000000d7caa7220 */ /* 0x000fe40000410000 */
[----:B------:R-:W-:-:S02]  /*2dd0*/  FFMA.FTZ R12, R142, R12, R171 ;  /* 0x0000000c8e0c7223 */ /* 0x000fc400000100ab */
[-C--:B------:R-:W-:Y:S01]  /*2de0*/  FMUL.FTZ R153, R98, R137.reuse ;  /* 0x0000008962997220 */ /* 0x080fe20000410000 */
[----:B------:R-:W1:Y:S01]  /*2df0*/  MUFU.EX2 R154, R154 ;  /* 0x0000009a009a7308 */ /* 0x000e620000000800 */
[----:B---3--:R-:W-:Y:S02]  /*2e00*/  FMUL.FTZ R13, R141, R14 ;  /* 0x0000000e8d0d7220 */ /* 0x008fe40000410000 */
[----:B------:R-:W-:Y:S02]  /*2e10*/  FMUL.FTZ R15, R87, R150 ;  /* 0x00000096570f7220 */ /* 0x000fe40000410000 */
[----:B------:R-:W-:Y:S02]  /*2e20*/  FMUL.FTZ R175, R127, R144 ;  /* 0x000000907faf7220 */ /* 0x000fe40000410000 */
[----:B------:R-:W-:Y:S02]  /*2e30*/  FFMA.FTZ R12, R141, R12, R170 ;  /* 0x0000000c8d0c7223 */ /* 0x000fe400000100aa */
[----:B------:R-:W-:Y:S01]  /*2e40*/  FMUL.FTZ R152, R83, R137 ;  /* 0x0000008953987220 */ /* 0x000fe20000410000 */
[----:B------:R-:W3:Y:S01]  /*2e50*/  MUFU.EX2 R153, R153 ;  /* 0x0000009900997308 */ /* 0x000ee20000000800 */
[----:B----4-:R-:W-:-:S02]  /*2e60*/  FMUL.FTZ R14, R146, R13 ;  /* 0x0000000d920e7220 */ /* 0x010fc40000410000 */
[----:B------:R-:W-:Y:S02]  /*2e70*/  FMUL.FTZ R139, R96, R151 ;  /* 0x00000097608b7220 */ /* 0x000fe40000410000 */
[----:B------:R-:W-:Y:S02]  /*2e80*/  FMUL.FTZ R172, R126, R15 ;  /* 0x0000000f7eac7220 */ /* 0x000fe40000410000 */
[----:B------:R-:W-:Y:S02]  /*2e90*/  FFMA.FTZ R12, R146, R12, R175 ;  /* 0x0000000c920c7223 */ /* 0x000fe400000100af */
[----:B------:R-:W-:Y:S01]  /*2ea0*/  FMUL.FTZ R151, R96, R137 ;  /* 0x0000008960977220 */ /* 0x000fe20000410000 */
[----:B------:R-:W4:Y:S01]  /*2eb0*/  MUFU.EX2 R152, R152 ;  /* 0x0000009800987308 */ /* 0x000f220000000800 */
[----:B--2---:R-:W-:Y:S02]  /*2ec0*/  FMUL.FTZ R14, R145, R14 ;  /* 0x0000000e910e7220 */ /* 0x004fe40000410000 */
[----:B------:R-:W-:-:S02]  /*2ed0*/  FMUL.FTZ R176, R129, R176 ;  /* 0x000000b081b07220 */ /* 0x000fc40000410000 */
[----:B------:R-:W-:Y:S02]  /*2ee0*/  FFMA.FTZ R12, R145, R12, R172 ;  /* 0x0000000c910c7223 */ /* 0x000fe400000100ac */
[----:B------:R-:W-:Y:S01]  /*2ef0*/  FMUL.FTZ R161, R81, R137 ;  /* 0x0000008951a17220 */ /* 0x000fe20000410000 */
[----:B------:R-:W2:Y:S01]  /*2f00*/  MUFU.EX2 R151, R151 ;  /* 0x0000009700977308 */ /* 0x000ea20000000800 */
[C---:B0-----:R-:W-:Y:S02]  /*2f10*/  FMUL.FTZ R13, R155.reuse, R14 ;  /* 0x0000000e9b0d7220 */ /* 0x041fe40000410000 */
[----:B------:R-:W-:Y:S02]  /*2f20*/  FMUL.FTZ R177, R128, R177 ;  /* 0x000000b180b17220 */ /* 0x000fe40000410000 */
[----:B------:R-:W-:Y:S02]  /*2f30*/  FFMA.FTZ R12, R155, R12, R176 ;  /* 0x0000000c9b0c7223 */ /* 0x000fe400000100b0 */
[----:B------:R-:W-:Y:S01]  /*2f40*/  FMUL.FTZ R162, R94, R137 ;  /* 0x000000895ea27220 */ /* 0x000fe20000410000 */
[----:B------:R-:W-:Y:S01]  /*2f50*/  HADD2.F32 R130, -RZ, R18.H0_H0 ;  /* 0x20000012ff827230 */ /* 0x000fe20000004100 */
[----:B------:R-:W0:Y:S01]  /*2f60*/  MUFU.EX2 R161, R161 ;  /* 0x000000a100a17308 */ /* 0x000e220000000800 */
[----:B-1----:R-:W-:-:S02]  /*2f70*/  FMUL.FTZ R14, R154, R13 ;  /* 0x0000000d9a0e7220 */ /* 0x002fc40000410000 */
[----:B------:R-:W-:Y:S02]  /*2f80*/  FMUL.FTZ R178, R131, R178 ;  /* 0x000000b283b27220 */ /* 0x000fe40000410000 */
[----:B------:R-:W-:Y:S01]  /*2f90*/  FFMA.FTZ R12, R154, R12, R177 ;  /* 0x0000000c9a0c7223 */ /* 0x000fe200000100b1 */
[----:B------:R-:W-:Y:S01]  /*2fa0*/  HADD2.F32 R134, -RZ, R18.H1_H1 ;  /* 0x30000012ff867230 */ /* 0x000fe20000004100 */
[C---:B---3--:R-:W-:Y:S01]  /*2fb0*/  FMUL.FTZ R15, R153.reuse, R14 ;  /* 0x0000000e990f7220 */ /* 0x048fe20000410000 */
[----:B------:R-:W1:Y:S01]  /*2fc0*/  MUFU.EX2 R162, R162 ;  /* 0x000000a200a27308 */ /* 0x000e620000000800 */
[----:B------:R-:W-:Y:S02]  /*2fd0*/  FMUL.FTZ R179, R130, R179 ;  /* 0x000000b382b37220 */ /* 0x000fe40000410000 */
[----:B------:R-:W-:Y:S01]  /*2fe0*/  FFMA.FTZ R12, R153, R12, R178 ;  /* 0x0000000c990c7223 */ /* 0x000fe200000100b2 */
[----:B------:R-:W-:Y:S01]  /*2ff0*/  HADD2.F32 R18, -RZ, R19.H0_H0 ;  /* 0x20000013ff127230 */ /* 0x000fe20000004100 */
[----:B----4-:R-:W-:-:S02]  /*3000*/  FMUL.FTZ R14, R152, R15 ;  /* 0x0000000f980e7220 */ /* 0x010fc40000410000 */
[----:B------:R-:W-:Y:S02]  /*3010*/  FMUL.FTZ R13, R81, R156 ;  /* 0x0000009c510d7220 */ /* 0x000fe40000410000 */
[----:B------:R-:W-:Y:S02]  /*3020*/  FMUL.FTZ R180, R134, R139 ;  /* 0x0000008b86b47220 */ /* 0x000fe40000410000 */
[----:B------:R-:W-:Y:S01]  /*3030*/  FFMA.FTZ R15, R152, R12, R179 ;  /* 0x0000000c980f7223 */ /* 0x000fe200000100b3 */
[----:B------:R-:W-:Y:S01]  /*3040*/  HADD2.F32 R19, -RZ, R19.H1_H1 ;  /* 0x30000013ff137230 */ /* 0x000fe20000004100 */
[----:B--2---:R-:W-:Y:S02]  /*3050*/  FMUL.FTZ R14, R151, R14 ;  /* 0x0000000e970e7220 */ /* 0x004fe40000410000 */
[----:B------:R-:W-:Y:S02]  /*3060*/  FMUL.FTZ R12, R94, R157 ;  /* 0x0000009d5e0c7220 */ /* 0x000fe40000410000 */
[----:B------:R-:W-:-:S02]  /*3070*/  FMUL.FTZ R182, R18, R13 ;  /* 0x0000000d12b67220 */ /* 0x000fc40000410000 */
[----:B------:R-:W-:Y:S02]  /*3080*/  FFMA.FTZ R15, R151, R15, R180 ;  /* 0x0000000f970f7223 */ /* 0x000fe400000100b4 */
[----:B0-----:R-:W-:Y:S02]  /*3090*/  FMUL.FTZ R13, R161, R14 ;  /* 0x0000000ea10d7220 */ /* 0x001fe40000410000 */
[----:B------:R-:W-:Y:S02]  /*30a0*/  FMUL.FTZ R181, R19, R12 ;  /* 0x0000000c13b57220 */ /* 0x000fe40000410000 */
[----:B------:R-:W-:Y:S02]  /*30b0*/  FFMA.FTZ R15, R161, R15, R182 ;  /* 0x0000000fa10f7223 */ /* 0x000fe400000100b6 */
[C---:B-1----:R-:W-:Y:S02]  /*30c0*/  FMUL.FTZ R12, R162.reuse, R13 ;  /* 0x0000000da20c7220 */ /* 0x042fe40000410000 */
        /* <DEDUP_REMOVED lines=9> */
.L_x_4214:
[----:B------:R-:W-:Y:S05]  /*3160*/  BSYNC B0 ;  /* 0x0000000000007941 */ /* 0x000fea0003800000 */
.L_x_4213:
        /* <DEDUP_REMOVED lines=26> */
.L_x_4268:
        /* <DEDUP_REMOVED lines=24> */
.L_x_4269:
        /* <DEDUP_REMOVED lines=10> */
[----:B-1----:R-:W-:Y:S05]  /*3530*/  CALL.REL.NOINC `($__internal_172_$__cuda_sm70_shflsync_idx_p) ;  /* 0x00003ef000007944 */ /* 0x002fea0003c00000 */
.L_x_4219:
[----:B------:R-:W-:Y:S05]  /*3540*/  BRA.CONV ~URZ, `(.L_x_4220) ;  /* 0x000000637f007947 */ /* 0x000fea000b800000 */
[----:B0-----:R-:W-:Y:S01]  /*3550*/  HFMA2.MMA R188, -RZ, RZ, 0, 1.847743988037109375e-06 ;  /* 0x0000001fffbc7435 */ /* 0x001fe200000001ff */
[----:B------:R-:W-:-:S02]  /*3560*/  MOV R187, R15 ;  /* 0x0000000f00bb7202 */ /* 0x000fc40000000f00 */
[----:B-1----:R-:W-:Y:S02]  /*3570*/  MOV R186, 0x1f ;  /* 0x0000001f00ba7802 */ /* 0x002fe40000000f00 */
[----:B------:R-:W-:Y:S02]  /*3580*/  MOV R189, 0xffffffff ;  /* 0xffffffff00bd7802 */ /* 0x000fe40000000f00 */
[----:B------:R-:W-:Y:S02]  /*3590*/  MOV R12, 0x35b0 ;  /* 0x000035b0000c7802 */ /* 0x000fe40000000f00 */
[----:B------:R-:W-:Y:S05]  /*35a0*/  CALL.REL.NOINC `($__internal_172_$__cuda_sm70_shflsync_idx_p) ;  /* 0x00003e8000007944 */ /* 0x000fea0003c00000 */
.L_x_4220:
[----:B------:R-:W-:Y:S05]  /*35b0*/  BRA.DIV ~URZ, `(.L_x_4221) ;  /* 0x000034c27f007947 */ /* 0x000fea000b800000 */
[----:B------:R-:W2:Y:S04]  /*35c0*/  SHFL.IDX PT, R26, R26, RZ, 0x1f ;  /* 0x00001fff1a1a7589 */ /* 0x000ea800000e0000 */
[----:B------:R3:W4:Y:S04]  /*35d0*/  SHFL.IDX PT, R13, R27, RZ, 0x1f ;  /* 0x00001fff1b0d7589 */ /* 0x00072800000e0000 */
[----:B------:R3:W0:Y:S04]  /*35e0*/  SHFL.UP PT, R163, R183, 0x1, RZ ;  /* 0x04200000b7a37989 */ /* 0x00062800000e00ff */
[----:B------:R3:W1:Y:S02]  /*35f0*/  SHFL.UP PT, R184, R15, 0x1, RZ ;  /* 0x042000000fb87989 */ /* 0x00066400000e00ff */
.L_x_4270:
[----:B---3--:R-:W3:Y:S01]  /*3600*/  LDS.64 R14, [R45.X16+0x1900] ;  /* 0x001900002d0e7984 */ /* 0x008ee2000000ca00 */
[----:B--2---:R-:W-:Y:S01]  /*3610*/  MOV R12, R26 ;  /* 0x0000001a000c7202 */ /* 0x004fe20000000f00 */
[----:B01--4-:R-:W-:-:S04]  /*3620*/  @P1 FFMA.FTZ R13, R13, R163, R184 ;  /* 0x000000a30d0d1223 */ /* 0x013fc800000100b8 */
[----:B------:R-:W-:Y:S02]  /*3630*/  @P1 FMUL.FTZ R12, R12, R163 ;  /* 0x000000a30c0c1220 */ /* 0x000fe40000410000 */
[C---:B---3--:R-:W-:Y:S02]  /*3640*/  FFMA.FTZ R15, R14.reuse, R13, R15 ;  /* 0x0000000d0e0f7223 */ /* 0x048fe4000001000f */
[----:B------:R-:W-:-:S05]  /*3650*/  FMUL.FTZ R14, R14, R12 ;  /* 0x0000000c0e0e7220 */ /* 0x000fca0000410000 */
[----:B------:R0:W-:Y:S02]  /*3660*/  STS.128 [R45.X16+0x1900], R12 ;  /* 0x0019000c2d007388 */ /* 0x0001e4000000cc00 */
.L_x_4216:
[----:B--2---:R-:W-:Y:S05]  /*3670*/  BSYNC B0 ;  /* 0x0000000000007941 */ /* 0x004fea0003800000 */
.L_x_4215:
[----:B------:R-:W-:Y:S01]  /*3680*/  WARPSYNC 0xffffffff ;  /* 0xffffffff00007948 */ /* 0x000fe20003800000 */
[----:B------:R-:W-:Y:S01]  /*3690*/  BAR.SYNC.DEFER_BLOCKING 0x0 ;  /* 0x0000000000007b1d */ /* 0x000fe20000010000 */
[C---:B01----:R-:W-:Y:S01]  /*36a0*/  FMUL.FTZ R14, R162.reuse, R167 ;  /* 0x000000a7a20e7220 */ /* 0x043fe20000410000 */
[----:B------:R-:W-:Y:S01]  /*36b0*/  LOP3.LUT P0, RZ, R45, 0x1f, RZ, 0xc0, !PT ;  /* 0x0000001f2dff7812 */ /* 0x000fe2000780c0ff */
[----:B------:R-:W-:Y:S02]  /*36c0*/  FFMA.FTZ R12, R162, R174, R173 ;  /* 0x000000aea20c7223 */ /* 0x000fe400000100ad */
        /* <DEDUP_REMOVED lines=32> */
[----:B------:R-:W-:-:S03]  /*38d0*/  HFMA2.MMA R17, -RZ, RZ, 0, 0 ;  /* 0x00000000ff117435 */ /* 0x000fc600000001ff */
[----:B------:R-:W-:Y:S01]  /*38e0*/  FFMA.FTZ R184, R133, R183, R16 ;  /* 0x000000b785b87223 */ /* 0x000fe20000010010 */
        /* <DEDUP_REMOVED lines=31> */
.L_x_4271:
        /* <DEDUP_REMOVED lines=26> */
.L_x_4272:
        /* <DEDUP_REMOVED lines=11> */
.L_x_4223:
[----:B01----:R-:W-:Y:S05]  /*3d30*/  BSYNC B0 ;  /* 0x0000000000007941 */ /* 0x003fea0003800000 */
.L_x_4222:
[----:B------:R-:W-:Y:S01]  /*3d40*/  WARPSYNC 0xffffffff ;  /* 0xffffffff00007948 */ /* 0x000fe20003800000 */
[----:B------:R-:W-:Y:S01]  /*3d50*/  BAR.SYNC.DEFER_BLOCKING 0x0 ;  /* 0x0000000000007b1d */ /* 0x000fe20000010000 */
[--C-:B------:R-:W-:Y:S01]  /*3d60*/  HADD2.F32 R170, -RZ, R8.reuse.H0_H0 ;  /* 0x20000008ffaa7230 */ /* 0x100fe20000004100 */
[----:B------:R-:W-:Y:S01]  /*3d70*/  FFMA.FTZ R13, R30, R183, RZ ;  /* 0x000000b71e0d7223 */ /* 0x000fe200000100ff */
[--C-:B------:R-:W-:Y:S01]  /*3d80*/  HADD2.F32 R172, -RZ, R9.reuse.H0_H0 ;  /* 0x20000009ffac7230 */ /* 0x100fe20000004100 */
[----:B------:R-:W-:Y:S01]  /*3d90*/  IMAD R186, R148, c[0x0][0x298], RZ ;  /* 0x0000a60094ba7a24 */ /* 0x000fe200078e02ff */
[----:B------:R-:W-:Y:S01]  /*3da0*/  HADD2.F32 R181, -RZ, R8.H1_H1 ;  /* 0x30000008ffb57230 */ /* 0x000fe20000004100 */
[----:B------:R-:W-:Y:S01]  /*3db0*/  FFMA.FTZ R13, R29, R184, R13 ;  /* 0x000000b81d0d7223 */ /* 0x000fe2000001000d */
[--C-:B------:R-:W-:Y:S01]  /*3dc0*/  HADD2.F32 R180, -RZ, R10.reuse.H0_H0 ;  /* 0x2000000affb47230 */ /* 0x100fe20000004100 */
[----:B------:R-:W-:Y:S01]  /*3dd0*/  FMUL.FTZ R14, R95, R170 ;  /* 0x000000aa5f0e7220 */ /* 0x000fe20000410000 */
[----:B------:R-:W-:Y:S01]  /*3de0*/  HADD2.F32 R189, -RZ, R10.H1_H1 ;  /* 0x3000000affbd7230 */ /* 0x000fe20000004100 */
[----:B------:R-:W-:Y:S01]  /*3df0*/  FFMA.FTZ R13, R28, R164, R13 ;  /* 0x000000a41c0d7223 */ /* 0x000fe2000001000d */
[----:B------:R-:W-:Y:S01]  /*3e00*/  HADD2.F32 R187, -RZ, R9.H1_H1 ;  /* 0x30000009ffbb7230 */ /* 0x000fe20000004100 */
[----:B------:R-:W-:Y:S01]  /*3e10*/  FFMA.FTZ R183, R115, -R14, R183 ;  /* 0x8000000e73b77223 */ /* 0x000fe200000100b7 */
[----:B------:R-:W-:Y:S01]  /*3e20*/  HADD2.F32 R188, -RZ, R5.H0_H0 ;  /* 0x20000005ffbc7230 */ /* 0x000fe20000004100 */
[----:B------:R-:W-:Y:S01]  /*3e30*/  FMUL.FTZ R14, R93, R172 ;  /* 0x000000ac5d0e7220 */ /* 0x000fe20000410000 */
[C---:B------:R-:W-:Y:S01]  /*3e40*/  ISETP.NE.AND P1, PT, R45.reuse, RZ, PT ;  /* 0x000000ff2d00720c */ /* 0x040fe20003f25270 */
[----:B------:R-:W-:Y:S01]  /*3e50*/  FFMA.FTZ R13, R0, R168, R13 ;  /* 0x000000a8000d7223 */ /* 0x000fe2000001000d */
[----:B------:R-:W-:Y:S01]  /*3e60*/  SHF.L.U32 R206, R45, 0x4, RZ ;  /* 0x000000042dce7819 */ /* 0x000fe200000006ff */
[----:B------:R-:W-:Y:S01]  /*3e70*/  FFMA.FTZ R164, R117, -R14, R164 ;  /* 0x8000000e75a47223 */ /* 0x000fe200000100a4 */
[----:B------:R-:W-:Y:S01]  /*3e80*/  BSSY B0, `(.L_x_4226) ;  /* 0x00000ae000007945 */ /* 0x000fe20003800000 */
[----:B------:R-:W-:Y:S01]  /*3e90*/  FMUL.FTZ R15, R108, R181 ;  /* 0x000000b56c0f7220 */ /* 0x000fe20000410000 */
[----:B------:R-:W-:Y:S01]  /*3ea0*/  LEA.HI.SX32 R206, R206, R206, 0x1b ;  /* 0x000000cecece7211 */ /* 0x000fe200078fdaff */
[----:B------:R-:W-:Y:S01]  /*3eb0*/  FMUL.FTZ R14, R91, R180 ;  /* 0x000000b45b0e7220 */ /* 0x000fe20000410000 */
[----:B------:R-:W0:Y:S01]  /*3ec0*/  LDS R12, [R45.X8+0x1b14] ;  /* 0x001b14002d0c7984 */ /* 0x000e220000008800 */
[----:B------:R-:W-:-:S02]  /*3ed0*/  FMUL.FTZ R182, R104, R189 ;  /* 0x000000bd68b67220 */ /* 0x000fc40000410000 */
[----:B------:R-:W-:Y:S02]  /*3ee0*/  FFMA.FTZ R13, R58, R185, R13 ;  /* 0x000000b93a0d7223 */ /* 0x000fe4000001000d */
[----:B------:R1:W-:Y:S01]  /*3ef0*/  @!P1 STS.64 [R63.X8+0x2610], R16 ;  /* 0x002610103f009388 */ /* 0x0003e20000008a00 */
[----:B------:R-:W-:Y:S02]  /*3f00*/  FFMA.FTZ R184, R119, -R15, R184 ;  /* 0x8000000f77b87223 */ /* 0x000fe400000100b8 */
[----:B------:R-:W-:Y:S02]  /*3f10*/  FFMA.FTZ R185, R121, -R14, R185 ;  /* 0x8000000e79b97223 */ /* 0x000fe400000100b9 */
[----:B------:R-:W-:Y:S02]  /*3f20*/  FMUL.FTZ R15, R106, R187 ;  /* 0x000000bb6a0f7220 */ /* 0x000fe40000410000 */
[----:B------:R-:W-:Y:S01]  /*3f30*/  FFMA.FTZ R14, R56, R171, R13 ;  /* 0x000000ab380e7223 */ /* 0x000fe2000001000d */
[----:B------:R-:W-:Y:S01]  /*3f40*/  HFMA2.MMA R13, -RZ, RZ, 0, 0 ;  /* 0x00000000ff0d7435 */ /* 0x000fe200000001ff */
[----:B------:R-:W-:-:S02]  /*3f50*/  FFMA.FTZ R168, R123, -R15, R168 ;  /* 0x8000000f7ba87223 */ /* 0x000fc400000100a8 */
[----:B------:R-:W-:Y:S02]  /*3f60*/  IMAD R15, R49, c[0x0][0x29c], R186 ;  /* 0x0000a700310f7a24 */ /* 0x000fe400078e02ba */
[----:B------:R-:W-:-:S04]  /*3f70*/  FFMA.FTZ R14, R54, R169, R14 ;  /* 0x000000a9360e7223 */ /* 0x000fc8000001000e */
[----:B------:R-:W-:Y:S02]  /*3f80*/  FFMA.FTZ R14, R52, R175, R14 ;  /* 0x000000af340e7223 */ /* 0x000fe4000001000e */
[----:B0-----:R-:W-:Y:S01]  /*3f90*/  FFMA.FTZ R174, R12, R167, R174 ;  /* 0x000000a70cae7223 */ /* 0x001fe200000100ae */
[----:B------:R-:W-:Y:S01]  /*3fa0*/  MOV R12, R45 ;  /* 0x0000002d000c7202 */ /* 0x000fe20000000f00 */
[----:B------:R-:W-:Y:S01]  /*3fb0*/  FFMA.FTZ R167, R125, -R182, R171 ;  /* 0x800000b67da77223 */ /* 0x000fe200000100ab */
[--C-:B------:R-:W-:Y:S01]  /*3fc0*/  HADD2.F32 R182, -RZ, R11.reuse.H0_H0 ;  /* 0x2000000bffb67230 */ /* 0x100fe20000004100 */
[----:B------:R-:W-:Y:S01]  /*3fd0*/  FFMA.FTZ R162, R162, R174, R173 ;  /* 0x000000aea2a27223 */ /* 0x000fe200000100ad */
[----:B------:R-:W-:Y:S01]  /*3fe0*/  HADD2.F32 R171, -RZ, R11.H1_H1 ;  /* 0x3000000bffab7230 */ /* 0x000fe20000004100 */
[----:B------:R-:W-:-:S04]  /*3ff0*/  IMAD.WIDE.U32 R12, R49, c[0x0][0x298], R12 ;  /* 0x0000a600310c7a25 */ /* 0x000fc800078e000c */
[----:B------:R-:W-:Y:S01]  /*4000*/  FFMA.FTZ R161, R161, R162, R166 ;  /* 0x000000a2a1a17223 */ /* 0x000fe200000100a6 */
[--C-:B------:R-:W-:Y:S01]  /*4010*/  HADD2.F32 R166, -RZ, R4.reuse.H0_H0 ;  /* 0x20000004ffa67230 */ /* 0x100fe20000004100 */
[----:B------:R-:W-:Y:S01]  /*4020*/  FMUL.FTZ R173, R89, R182 ;  /* 0x000000b659ad7220 */ /* 0x000fe20000410000 */
[----:B------:R-:W-:Y:S01]  /*4030*/  IADD3 R13, R13, R15, RZ ;  /* 0x0000000f0d0d7210 */ /* 0x000fe20007ffe0ff */
[----:B------:R-:W-:Y:S02]  /*4040*/  FMUL.FTZ R186, R102, R171 ;  /* 0x000000ab66ba7220 */ /* 0x000fe40000410000 */
[----:B------:R-:W-:Y:S01]  /*4050*/  FFMA.FTZ R156, R151, R161, R156 ;  /* 0x000000a1979c7223 */ /* 0x000fe2000001009c */
[----:B------:R-:W-:Y:S01]  /*4060*/  HADD2.F32 R151, -RZ, R4.H1_H1 ;  /* 0x30000004ff977230 */ /* 0x000fe20000004100 */
[----:B------:R-:W-:Y:S02]  /*4070*/  FFMA.FTZ R173, R124, -R173, R169 ;  /* 0x800000ad7cad7223 */ /* 0x000fe400000100a9 */
[----:B------:R-:W-:-:S02]  /*4080*/  FFMA.FTZ R169, R127, -R186, R175 ;  /* 0x800000ba7fa97223 */ /* 0x000fc400000100af */
[----:B------:R-:W-:Y:S01]  /*4090*/  FFMA.FTZ R186, R152, R156, R157 ;  /* 0x0000009c98ba7223 */ /* 0x000fe2000001009d */
[----:B------:R-:W-:Y:S01]  /*40a0*/  HADD2.F32 R157, -RZ, R5.H1_H1 ;  /* 0x30000005ff9d7230 */ /* 0x000fe20000004100 */
[----:B------:R-:W-:Y:S02]  /*40b0*/  FMUL.FTZ R15, R87, R166 ;  /* 0x000000a6570f7220 */ /* 0x000fe40000410000 */
[----:B------:R-:W-:Y:S02]  /*40c0*/  FFMA.FTZ R158, R153, R186, R158 ;  /* 0x000000ba999e7223 */ /* 0x000fe4000001009e */
[----:B------:R-:W-:Y:S02]  /*40d0*/  FFMA.FTZ R152, R126, -R15, R165 ;  /* 0x8000000f7e987223 */ /* 0x000fe400000100a5 */
[----:B------:R-:W-:Y:S02]  /*40e0*/  FFMA.FTZ R154, R154, R158, R159 ;  /* 0x0000009e9a9a7223 */ /* 0x000fe4000001009f */
[----:B------:R-:W-:-:S02]  /*40f0*/  FFMA.FTZ R165, R60, R165, R14 ;  /* 0x000000a53ca57223 */ /* 0x000fc4000001000e */
[----:B------:R-:W-:Y:S02]  /*4100*/  FFMA.FTZ R160, R155, R154, R160 ;  /* 0x0000009a9ba07223 */ /* 0x000fe400000100a0 */
[----:B------:R-:W-:Y:S02]  /*4110*/  FMUL.FTZ R14, R100, R151 ;  /* 0x00000097640e7220 */ /* 0x000fe40000410000 */
[----:B------:R-:W-:Y:S01]  /*4120*/  FFMA.FTZ R150, R145, R160, R150 ;  /* 0x000000a091967223 */ /* 0x000fe20000010096 */
[----:B------:R-:W-:Y:S01]  /*4130*/  IADD3 R145, P2, R2, -0x400, RZ ;  /* 0xfffffc0002917810 */ /* 0x000fe20007f5e0ff */
[----:B------:R-:W-:Y:S02]  /*4140*/  FFMA.FTZ R153, R129, -R14, R176 ;  /* 0x8000000e81997223 */ /* 0x000fe400000100b0 */
[----:B------:R-:W-:Y:S02]  /*4150*/  FFMA.FTZ R146, R146, R150, R149 ;  /* 0x0000009692927223 */ /* 0x000fe40000010095 */
[----:B------:R-:W-:-:S02]  /*4160*/  FMUL.FTZ R15, R85, R188 ;  /* 0x000000bc550f7220 */ /* 0x000fc40000410000 */
[----:B------:R-:W-:Y:S02]  /*4170*/  IMAD R14, R147, c[0x0][0x2a0], RZ ;  /* 0x0000a800930e7a24 */ /* 0x000fe400078e02ff */
[----:B------:R-:W-:Y:S02]  /*4180*/  FFMA.FTZ R165, R62, R176, R165 ;  /* 0x000000b03ea57223 */ /* 0x000fe400000100a5 */
[----:B------:R-:W-:Y:S02]  /*4190*/  FFMA.FTZ R144, R141, R146, R144 ;  /* 0x000000928d907223 */ /* 0x000fe40000010090 */
[----:B------:R-:W-:Y:S02]  /*41a0*/  FFMA.FTZ R159, R128, -R15, R177 ;  /* 0x8000000f809f7223 */ /* 0x000fe400000100b1 */
[----:B------:R-:W-:Y:S02]  /*41b0*/  IMAD R175, R47, c[0x0][0x2a4], R14 ;  /* 0x0000a9002faf7a24 */ /* 0x000fe400078e020e */
[----:B------:R-:W-:-:S02]  /*41c0*/  FMUL.FTZ R176, R98, R157 ;  /* 0x0000009d62b07220 */ /* 0x000fc40000410000 */
[----:B------:R-:W-:Y:S01]  /*41d0*/  FFMA.FTZ R165, R64, R177, R165 ;  /* 0x000000b140a57223 */ /* 0x000fe200000100a5 */
[----:B------:R-:W-:Y:S01]  /*41e0*/  SHF.L.U64.HI R177, R76, 0x2, R61 ;  /* 0x000000024cb17819 */ /* 0x000fe2000001023d */
[----:B------:R-:W-:-:S04]  /*41f0*/  IMAD.WIDE.U32 R14, R47, c[0x0][0x2a0], R12 ;  /* 0x0000a8002f0e7a25 */ /* 0x000fc800078e000c */
[----:B------:R-:W-:Y:S01]  /*4200*/  FFMA.FTZ R142, R142, R144, R143 ;  /* 0x000000908e8e7223 */ /* 0x000fe2000001008f */
[--C-:B------:R-:W-:Y:S01]  /*4210*/  HADD2.F32 R143, -RZ, R6.reuse.H1_H1 ;  /* 0x30000006ff8f7230 */ /* 0x100fe20000004100 */
[----:B------:R-:W-:Y:S01]  /*4220*/  FFMA.FTZ R155, R131, -R176, R178 ;  /* 0x800000b0839b7223 */ /* 0x000fe200000100b2 */
[----:B------:R-:W-:Y:S01]  /*4230*/  HADD2.F32 R176, -RZ, R6.H0_H0 ;  /* 0x20000006ffb07230 */ /* 0x000fe20000004100 */
[----:B------:R-:W-:Y:S01]  /*4240*/  FFMA.FTZ R165, R66, R178, R165 ;  /* 0x000000b242a57223 */ /* 0x000fe200000100a5 */
[----:B------:R-:W-:Y:S01]  /*4250*/  IADD3 R13, R15, R175, RZ ;  /* 0x000000af0f0d7210 */ /* 0x000fe20007ffe0ff */
[----:B------:R-:W-:Y:S01]  /*4260*/  FFMA.FTZ R136, R136, R142, R139 ;  /* 0x0000008e88887223 */ /* 0x000fe2000001008b */
[----:B------:R-:W-:Y:S01]  /*4270*/  LEA R15, P0, R14, c[0x0][0x318], 0x2 ;  /* 0x0000c6000e0f7a11 */ /* 0x000fe200078010ff */
[----:B------:R-:W-:Y:S01]  /*4280*/  FFMA.FTZ R165, R68, R179, R165 ;  /* 0x000000b344a57223 */ /* 0x000fe200000100a5 */
[--C-:B------:R-:W-:Y:S01]  /*4290*/  HADD2.F32 R178, -RZ, R7.reuse.H0_H0 ;  /* 0x20000007ffb27230 */ /* 0x100fe20000004100 */
[----:B------:R-:W-:Y:S01]  /*42a0*/  FMUL.FTZ R139, R96, R143 ;  /* 0x0000008f608b7220 */ /* 0x000fe20000410000 */
[----:B------:R-:W-:Y:S01]  /*42b0*/  IADD3 R12, P3, R145, R14, RZ ;  /* 0x0000000e910c7210 */ /* 0x000fe20007f7e0ff */
[----:B------:R-:W-:Y:S01]  /*42c0*/  FMUL.FTZ R175, R83, R176 ;  /* 0x000000b053af7220 */ /* 0x000fe20000410000 */
[----:B------:R-:W-:Y:S01]  /*42d0*/  LEA.HI.X R149, R14, c[0x0][0x31c], R13, 0x2, P0 ;  /* 0x0000c7000e957a11 */ /* 0x000fe200000f140d */
[----:B------:R-:W-:Y:S01]  /*42e0*/  FFMA.FTZ R138, R135, R136, R138 ;  /* 0x00000088878a7223 */ /* 0x000fe2000001008a */
[----:B------:R-:W-:Y:S01]  /*42f0*/  LEA R14, P0, R2, R15, 0x2 ;  /* 0x0000000f020e7211 */ /* 0x000fe200078010ff */
[----:B------:R-:W-:Y:S01]  /*4300*/  FFMA.FTZ R135, R134, -R139, R163 ;  /* 0x8000008b86877223 */ /* 0x000fe200000100a3 */
[----:B------:R-:W-:Y:S01]  /*4310*/  HADD2.F32 R139, -RZ, R7.H1_H1 ;  /* 0x30000007ff8b7230 */ /* 0x000fe20000004100 */
[----:B------:R-:W-:Y:S01]  /*4320*/  FFMA.FTZ R165, R70, R163, R165 ;  /* 0x000000a346a57223 */ /* 0x000fe200000100a5 */
[--C-:B------:R-:W-:Y:S01]  /*4330*/  LEA.HI.X R15, R2, R149, R3.reuse, 0x2, P0 ;  /* 0x00000095020f7211 */ /* 0x100fe200000f1403 */
[----:B------:R-:W-:Y:S01]  /*4340*/  FMUL.FTZ R163, R81, R178 ;  /* 0x000000b251a37220 */ /* 0x000fe20000410000 */
[----:B------:R-:W-:Y:S01]  /*4350*/  IADD3.X R13, R13, -0x1, R3, P3, P2 ;  /* 0xffffffff0d0d7810 */ /* 0x000fe20001fe4403 */
[----:B------:R-:W-:Y:S01]  /*4360*/  FFMA.FTZ R141, R130, -R175, R179 ;  /* 0x800000af828d7223 */ /* 0x000fe200000100b3 */
[----:B------:R-:W-:Y:S01]  /*4370*/  SHF.L.U32 R175, R76, 0x2, RZ ;  /* 0x000000024caf7819 */ /* 0x000fe200000006ff */
[----:B------:R-:W-:-:S02]  /*4380*/  FFMA.FTZ R132, R132, R138, R137 ;  /* 0x0000008a84847223 */ /* 0x000fc40000010089 */
[----:B------:R-:W-:Y:S02]  /*4390*/  IMAD R190, R177, c[0x0][0x2b0], RZ ;  /* 0x0000ac00b1be7a24 */ /* 0x000fe400078e02ff */
[----:B------:R-:W-:Y:S02]  /*43a0*/  FFMA.FTZ R137, R18, -R163, R27 ;  /* 0x800000a312897223 */ /* 0x000fe4000001001b */
[----:B------:R-:W-:Y:S01]  /*43b0*/  FFMA.FTZ R163, R72, R27, R165 ;  /* 0x0000001b48a37223 */ /* 0x000fe200000100a5 */
[----:B------:R-:W-:Y:S01]  /*43c0*/  P2R R27, PR, RZ, 0x2 ;  /* 0x00000002ff1b7803 */ /* 0x000fe20000000000 */
[----:B------:R-:W-:Y:S02]  /*43d0*/  FFMA.FTZ R140, R133, R132, R140 ;  /* 0x00000084858c7223 */ /* 0x000fe4000001008c */
[C---:B------:R-:W-:Y:S02]  /*43e0*/  IMAD R149, R175.reuse, c[0x0][0x2b4], R190 ;  /* 0x0000ad00af957a24 */ /* 0x040fe400078e02be */
[----:B------:R-:W-:-:S04]  /*43f0*/  IMAD.WIDE.U32 R14, R175, c[0x0][0x2b0], R14 ;  /* 0x0000ac00af0e7a25 */ /* 0x000fc800078e000e */
[----:B------:R-:W-:Y:S01]  /*4400*/  FMUL.FTZ R27, R94, R139 ;  /* 0x0000008b5e1b7220 */ /* 0x000fe20000410000 */
[----:B------:R-:W-:Y:S01]  /*4410*/  IADD3 R15, R15, R149, RZ ;  /* 0x000000950f0f7210 */ /* 0x000fe20007ffe0ff */
[----:B------:R-:W-:Y:S02]  /*4420*/  FMUL.FTZ R133, R95, R140 ;  /* 0x0000008c5f857220 */ /* 0x000fe40000410000 */
[----:B------:R-:W-:Y:S02]  /*4430*/  FFMA.FTZ R27, R19, -R27, R26 ;  /* 0x8000001b131b7223 */ /* 0x000fe4000001001a */
[----:B------:R-:W-:Y:S02]  /*4440*/  FMUL.FTZ R26, R74, R26 ;  /* 0x0000001a4a1a7220 */ /* 0x000fe40000410000 */
[----:B------:R-:W-:Y:S02]  /*4450*/  FMUL.FTZ R190, R108, R132 ;  /* 0x000000846cbe7220 */ /* 0x000fe40000410000 */
[----:B------:R-:W-:-:S02]  /*4460*/  FFMA.FTZ R149, R183, R133, RZ ;  /* 0x00000085b7957223 */ /* 0x000fc400000100ff */
[----:B------:R-:W-:Y:S02]  /*4470*/  FADD.FTZ R26, R163, R26 ;  /* 0x0000001aa31a7221 */ /* 0x000fe40000010000 */
[----:B------:R-:W-:Y:S02]  /*4480*/  FMUL.FTZ R163, R93, R138 ;  /* 0x0000008a5da37220 */ /* 0x000fe40000410000 */
[----:B------:R-:W-:Y:S02]  /*4490*/  FFMA.FTZ R149, R184, R190, R149 ;  /* 0x000000beb8957223 */ /* 0x000fe40000010095 */
[----:B-1----:R-:W-:Y:S02]  /*44a0*/  FMUL.FTZ R16, R106, R136 ;  /* 0x000000886a107220 */ /* 0x002fe40000410000 */
[----:B------:R-:W-:Y:S02]  /*44b0*/  FFMA.FTZ R149, R164, R163, R149 ;  /* 0x000000a3a4957223 */ /* 0x000fe40000010095 */
[----:B------:R-:W-:-:S02]  /*44c0*/  FMUL.FTZ R204, R94, R174 ;  /* 0x000000ae5ecc7220 */ /* 0x000fc40000410000 */
[----:B------:R-:W-:Y:S02]  /*44d0*/  FMUL.FTZ R17, R91, R142 ;  /* 0x0000008e5b117220 */ /* 0x000fe40000410000 */
[----:B------:R-:W-:Y:S02]  /*44e0*/  FFMA.FTZ R192, R168, R16, R149 ;  /* 0x00000010a8c07223 */ /* 0x000fe40000010095 */
[----:B------:R-:W-:Y:S02]  /*44f0*/  FMUL.FTZ R165, R139, R204 ;  /* 0x000000cc8ba57220 */ /* 0x000fe40000410000 */
[----:B------:R-:W-:Y:S02]  /*4500*/  FMUL.FTZ R194, R104, R144 ;  /* 0x0000009068c27220 */ /* 0x000fe40000410000 */
[----:B------:R-:W-:Y:S01]  /*4510*/  FFMA.FTZ R192, R185, R17, R192 ;  /* 0x00000011b9c07223 */ /* 0x000fe200000100c0 */
[----:B------:R0:W-:Y:S01]  /*4520*/  STS [R206.X4+0x88c], R165 ;  /* 0x00088ca5ce007388 */ /* 0x0001e20000004800 */
[----:B------:R-:W-:-:S02]  /*4530*/  FMUL.FTZ R202, R96, R161 ;  /* 0x000000a160ca7220 */ /* 0x000fc40000410000 */
[----:B------:R-:W-:Y:S02]  /*4540*/  FMUL.FTZ R195, R83, R156 ;  /* 0x0000009c53c37220 */ /* 0x000fe40000410000 */
[----:B------:R-:W-:Y:S02]  /*4550*/  FMUL.FTZ R149, R89, R146 ;  /* 0x0000009259957220 */ /* 0x000fe40000410000 */
[----:B------:R-:W-:Y:S02]  /*4560*/  FFMA.FTZ R192, R167, R194, R192 ;  /* 0x000000c2a7c07223 */ /* 0x000fe400000100c0 */
[----:B------:R-:W-:Y:S02]  /*4570*/  FMUL.FTZ R175, R143, R202 ;  /* 0x000000ca8faf7220 */ /* 0x000fe40000410000 */
[----:B0-----:R-:W-:Y:S02]  /*4580*/  FMUL.FTZ R165, R176, R195 ;  /* 0x000000c3b0a57220 */ /* 0x001fe40000410000 */
[----:B------:R-:W-:Y:S01]  /*4590*/  FMUL.FTZ R196, R102, R150 ;  /* 0x0000009666c47220 */ /* 0x000fe20000410000 */
[----:B------:R0:W-:Y:S01]  /*45a0*/  STS [R206.X4+0x884], R175 ;  /* 0x000884afce007388 */ /* 0x0001e20000004800 */
[----:B------:R-:W-:-:S02]  /*45b0*/  FFMA.FTZ R192, R173, R149, R192 ;  /* 0x00000095adc07223 */ /* 0x000fc400000100c0 */
[----:B------:R-:W-:Y:S01]  /*45c0*/  FMUL.FTZ R149, R182, R149 ;  /* 0x00000095b6957220 */ /* 0x000fe20000410000 */
[----:B------:R1:W-:Y:S01]  /*45d0*/  STS [R206.X4+0x880], R165 ;  /* 0x000880a5ce007388 */ /* 0x0003e20000004800 */
[----:B------:R-:W-:Y:S02]  /*45e0*/  FMUL.FTZ R198, R100, R154 ;  /* 0x0000009a64c67220 */ /* 0x000fe40000410000 */
[----:B------:R-:W-:Y:S01]  /*45f0*/  FMUL.FTZ R179, R85, R158 ;  /* 0x0000009e55b37220 */ /* 0x000fe20000410000 */
[----:B------:R2:W-:Y:S01]  /*4600*/  STS [R206.X4+0x868], R149 ;  /* 0x00086895ce007388 */ /* 0x0005e20000004800 */
[----:B------:R-:W-:Y:S02]  /*4610*/  FMUL.FTZ R197, R81, R162 ;  /* 0x000000a251c57220 */ /* 0x000fe40000410000 */
[----:B0-----:R-:W-:Y:S02]  /*4620*/  FMUL.FTZ R175, R87, R160 ;  /* 0x000000a057af7220 */ /* 0x001fe40000410000 */
[----:B------:R-:W-:-:S02]  /*4630*/  FMUL.FTZ R200, R98, R186 ;  /* 0x000000ba62c87220 */ /* 0x000fc40000410000 */
[----:B-1----:R-:W-:Y:S02]  /*4640*/  FFMA.FTZ R165, R169, R196, R192 ;  /* 0x000000c4a9a57223 */ /* 0x002fe400000100c0 */
[----:B------:R-:W-:Y:S01]  /*4650*/  FMUL.FTZ R177, R178, R197 ;  /* 0x000000c5b2b17220 */ /* 0x000fe20000410000 */
[----:B--2---:R-:W-:Y:S01]  /*4660*/  IADD3 R149, -R145, c[0x0][0x168], -R45 ;  /* 0x00005a0091957a10 */ /* 0x004fe20007ffe92d */
[----:B------:R-:W-:Y:S02]  /*4670*/  FFMA.FTZ R192, R152, R175, R165 ;  /* 0x000000af98c07223 */ /* 0x000fe400000100a5 */
[----:B------:R-:W-:Y:S01]  /*4680*/  FMUL.FTZ R194, R189, R194 ;  /* 0x000000c2bdc27220 */ /* 0x000fe20000410000 */
[----:B------:R-:W-:Y:S01]  /*4690*/  ISETP.GE.AND P0, PT, R149, 0x1, PT ;  /* 0x000000019500780c */ /* 0x000fe20003f06270 */
[----:B------:R-:W-:Y:S01]  /*46a0*/  FFMA.FTZ R192, R153, R198, R192 ;  /* 0x000000c699c07223 */ /* 0x000fe200000100c0 */
[----:B------:R0:W-:Y:S01]  /*46b0*/  STS [R206.X4+0x888], R177 ;  /* 0x000888b1ce007388 */ /* 0x0001e20000004800 */
[----:B------:R-:W-:Y:S01]  /*46c0*/  FMUL.FTZ R193, R157, R200 ;  /* 0x000000c89dc17220 */ /* 0x000fe20000410000 */
[----:B------:R-:W-:Y:S01]  /*46d0*/  ISETP.GE.AND P1, PT, R149, 0x41, PT ;  /* 0x000000419500780c */ /* 0x000fe20003f26270 */
[-C--:B------:R-:W-:Y:S01]  /*46e0*/  FFMA.FTZ R192, R159, R179.reuse, R192 ;  /* 0x000000b39fc07223 */ /* 0x080fe200000100c0 */
[----:B------:R1:W-:Y:S01]  /*46f0*/  STS [R206.X4+0x864], R194 ;  /* 0x000864c2ce007388 */ /* 0x0003e20000004800 */
[----:B------:R-:W-:-:S02]  /*4700*/  FMUL.FTZ R191, R188, R179 ;  /* 0x000000b3bcbf7220 */ /* 0x000fc40000410000 */
[----:B------:R-:W-:Y:S01]  /*4710*/  FFMA.FTZ R192, R155, R200, R192 ;  /* 0x000000c89bc07223 */ /* 0x000fe200000100c0 */
[----:B------:R2:W-:Y:S01]  /*4720*/  STS [R206.X4+0x87c], R193 ;  /* 0x00087cc1ce007388 */ /* 0x0005e20000004800 */
[----:B------:R-:W-:Y:S02]  /*4730*/  FMUL.FTZ R175, R166, R175 ;  /* 0x000000afa6af7220 */ /* 0x000fe40000410000 */
[----:B0-----:R-:W-:Y:S01]  /*4740*/  FMUL.FTZ R177, R151, R198 ;  /* 0x000000c697b17220 */ /* 0x001fe20000410000 */
[----:B------:R2:W-:Y:S01]  /*4750*/  STS [R206.X4+0x878], R191 ;  /* 0x000878bfce007388 */ /* 0x0005e20000004800 */
[----:B------:R-:W-:Y:S01]  /*4760*/  FMUL.FTZ R196, R171, R196 ;  /* 0x000000c4abc47220 */ /* 0x000fe20000410000 */
[----:B-1----:R-:W-:Y:S01]  /*4770*/  IADD3 R194, R45, 0x40, RZ ;  /* 0x000000402dc27810 */ /* 0x002fe20007ffe0ff */
[----:B------:R-:W-:Y:S01]  /*4780*/  FMUL.FTZ R17, R180, R17 ;  /* 0x00000011b4117220 */ /* 0x000fe20000410000 */
[----:B------:R2:W-:Y:S01]  /*4790*/  STS [R206.X4+0x874], R177 ;  /* 0x000874b1ce007388 */ /* 0x0005e20000004800 */
[----:B------:R-:W-:Y:S01]  /*47a0*/  FMUL.FTZ R16, R187, R16 ;  /* 0x00000010bb107220 */ /* 0x000fe20000410000 */
[----:B------:R-:W-:Y:S01]  /*47b0*/  LEA.HI.SX32 R194, R194, R45, 0x1b ;  /* 0x0000002dc2c27211 */ /* 0x000fe200078fdaff */
[----:B------:R-:W-:Y:S01]  /*47c0*/  FMUL.FTZ R163, R172, R163 ;  /* 0x000000a3aca37220 */ /* 0x000fe20000410000 */
[----:B------:R2:W-:Y:S01]  /*47d0*/  STS [R206.X4+0x870], R175 ;  /* 0x000870afce007388 */ /* 0x0005e20000004800 */
[----:B------:R-:W-:-:S02]  /*47e0*/  FMUL.FTZ R190, R181, R190 ;  /* 0x000000beb5be7220 */ /* 0x000fc40000410000 */
[----:B------:R-:W-:Y:S01]  /*47f0*/  FMUL.FTZ R133, R170, R133 ;  /* 0x00000085aa857220 */ /* 0x000fe20000410000 */
[----:B------:R2:W-:Y:S01]  /*4800*/  STS [R206.X4+0x86c], R196 ;  /* 0x00086cc4ce007388 */ /* 0x0005e20000004800 */
[----:B------:R-:W-:Y:S02]  /*4810*/  FFMA.FTZ R192, R141, R195, R192 ;  /* 0x000000c38dc07223 */ /* 0x000fe400000100c0 */
[----:B------:R-:W-:Y:S01]  /*4820*/  FMUL.FTZ R145, R27, R204 ;  /* 0x000000cc1b917220 */ /* 0x000fe20000410000 */
[----:B------:R2:W-:Y:S01]  /*4830*/  STS [R206.X4+0x860], R17 ;  /* 0x00086011ce007388 */ /* 0x0005e20000004800 */
[----:B------:R-:W-:-:S03]  /*4840*/  FFMA.FTZ R192, R135, R202, R192 ;  /* 0x000000ca87c07223 */ /* 0x000fc600000100c0 */
[----:B------:R2:W-:Y:S01]  /*4850*/  STS [R206.X4+0x85c], R16 ;  /* 0x00085c10ce007388 */ /* 0x0005e20000004800 */
[----:B------:R-:W-:-:S03]  /*4860*/  FFMA.FTZ R192, R137, R197, R192 ;  /* 0x000000c589c07223 */ /* 0x000fc600000100c0 */
[----:B------:R2:W-:Y:S04]  /*4870*/  STS [R206.X4+0x858], R163 ;  /* 0x000858a3ce007388 */ /* 0x0005e80000004800 */
[----:B------:R2:W-:Y:S04]  /*4880*/  STS [R206.X4+0x854], R190 ;  /* 0x000854bece007388 */ /* 0x0005e80000004800 */
[----:B------:R2:W-:Y:S04]  /*4890*/  STS [R206.X4+0x850], R133 ;  /* 0x00085085ce007388 */ /* 0x0005e80000004800 */
[----:B------:R-:W-:Y:S06]  /*48a0*/  BAR.SYNC.DEFER_BLOCKING 0x0 ;  /* 0x0000000000007b1d */ /* 0x000fec0000010000 */
[----:B------:R-:W-:Y:S05]  /*48b0*/  @!P0 BRA `(.L_x_4227) ;  /* 0x000000a000008947 */ /* 0x000fea0003800000 */
[----:B--2---:R-:W-:Y:S01]  /*48c0*/  LEA.HI.SX32 R133, R45, R45, 0x1b ;  /* 0x0000002d2d857211 */ /* 0x004fe200078fdaff */
        /* <DEDUP_REMOVED lines=9> */
.L_x_4227:
[----:B--2---:R-:W-:Y:S05]  /*4960*/  BSYNC B0 ;  /* 0x0000000000007941 */ /* 0x004fea0003800000 */
.L_x_4226:
[----:B------:R1:W2:Y:S01]  /*4970*/  LDS R13, [R194.X4+0x950] ;  /* 0x00095000c20d7984 */ /* 0x0002a20000004800 */
[----:B------:R-:W-:Y:S01]  /*4980*/  BSSY B0, `(.L_x_4228) ;  /* 0x0000006000007945 */ /* 0x000fe20003800000 */
[----:B------:R-:W-:Y:S01]  /*4990*/  FADD.FTZ R12, R192, R145 ;  /* 0x00000091c00c7221 */ /* 0x000fe20000010000 */
[C---:B0-----:R-:W-:Y:S02]  /*49a0*/  IADD3 R16, R45.reuse, 0x80, RZ ;  /* 0x000000802d107810 */ /* 0x041fe40007ffe0ff */
[----:B------:R-:W-:Y:S01]  /*49b0*/  IADD3 R190, R45, 0xc0, RZ ;  /* 0x000000c02dbe7810 */ /* 0x000fe20007ffe0ff */
[----:B------:R-:W-:Y:S05]  /*49c0*/  @!P1 BRA `(.L_x_4229) ;  /* 0x0000001000009947 */ /* 0x000fea0003800000 */
[----:B--2---:R0:W-:Y:S02]  /*49d0*/  RED.E.ADD.F32.FTZ.RN.STRONG.GPU [R14.64+-0xf00], R13 ;  /* 0xfff1000d0e00798e */ /* 0x0041e4000c10e784 */
.L_x_4229:
[----:B------:R-:W-:Y:S05]  /*49e0*/  BSYNC B0 ;  /* 0x0000000000007941 */ /* 0x000fea0003800000 */
.L_x_4228:
[-C--:B------:R-:W-:Y:S01]  /*49f0*/  LEA.HI.SX32 R16, R16, R45.reuse, 0x1b ;  /* 0x0000002d10107211 */ /* 0x080fe200078fdaff */
[----:B------:R-:W-:Y:S01]  /*4a00*/  BSSY B0, `(.L_x_4230) ;  /* 0x000000d000007945 */ /* 0x000fe20003800000 */
[----:B------:R-:W-:Y:S02]  /*4a10*/  ISETP.GE.AND P6, PT, R149, 0x81, PT ;  /* 0x000000819500780c */ /* 0x000fe40003fc6270 */
[----:B------:R-:W-:Y:S01]  /*4a20*/  IADD3 R192, R45, 0x100, RZ ;  /* 0x000001002dc07810 */ /* 0x000fe20007ffe0ff */
[----:B0-2---:R0:W2:Y:S01]  /*4a30*/  LDS R13, [R16.X4+0xa50] ;  /* 0x000a5000100d7984 */ /* 0x0050a20000004800 */
        /* <DEDUP_REMOVED lines=8> */
[----:B0-2---:R0:W-:Y:S02]  /*4ac0*/  RED.E.ADD.F32.FTZ.RN.STRONG.GPU [R14.64+-0xe00], R13 ;  /* 0xfff2000d0e00798e */ /* 0x0051e4000c10e784 */
.L_x_4231:
[----:B0-----:R-:W-:Y:S05]  /*4ad0*/  BSYNC B0 ;  /* 0x0000000000007941 */ /* 0x001fea0003800000 */
.L_x_4230:
[----:B--2---:R0:W2:Y:S01]  /*4ae0*/  LDS R13, [R190.X4+0xb50] ;  /* 0x000b5000be0d7984 */ /* 0x0040a20000004800 */
[----:B------:R-:W-:Y:S01]  /*4af0*/  BSSY B0, `(.L_x_4232) ;  /* 0x0000005000007945 */ /* 0x000fe20003800000 */
[----:B------:R-:W-:-:S02]  /*4b00*/  IADD3 R16, R45, 0x140, RZ ;  /* 0x000001402d107810 */ /* 0x000fc40007ffe0ff */
[----:B------:R-:W-:Y:S01]  /*4b10*/  LEA.HI.SX32 R192, R192, R45, 0x1b ;  /* 0x0000002dc0c07211 */ /* 0x000fe200078fdaff */
[----:B------:R-:W-:Y:S05]  /*4b20*/  @!P0 BRA `(.L_x_4233) ;  /* 0x0000001000008947 */ /* 0x000fea0003800000 */
[----:B--2---:R2:W-:Y:S02]  /*4b30*/  RED.E.ADD.F32.FTZ.RN.STRONG.GPU [R14.64+-0xd00], R13 ;  /* 0xfff3000d0e00798e */ /* 0x0045e4000c10e784 */
.L_x_4233:
[----:B------:R-:W-:Y:S05]  /*4b40*/  BSYNC B0 ;  /* 0x0000000000007941 */ /* 0x000fea0003800000 */
.L_x_4232:
[----:B--2---:R2:W3:Y:S01]  /*4b50*/  LDS R13, [R192.X4+0xc50] ;  /* 0x000c5000c00d7984 */ /* 0x0044e20000004800 */
[----:B------:R-:W-:Y:S01]  /*4b60*/  BSSY B0, `(.L_x_4234) ;  /* 0x0000005000007945 */ /* 0x000fe20003800000 */
[----:B0-----:R-:W-:Y:S02]  /*4b70*/  IADD3 R190, R45, 0x180, RZ ;  /* 0x000001802dbe7810 */ /* 0x001fe40007ffe0ff */
[----:B------:R-:W-:Y:S01]  /*4b80*/  LEA.HI.SX32 R16, R16, R45, 0x1b ;  /* 0x0000002d10107211 */ /* 0x000fe200078fdaff */
[----:B------:R-:W-:Y:S05]  /*4b90*/  @!P1 BRA `(.L_x_4235) ;  /* 0x0000001000009947 */ /* 0x000fea0003800000 */
[----:B---3--:R0:W-:Y:S02]  /*4ba0*/  RED.E.ADD.F32.FTZ.RN.STRONG.GPU [R14.64+-0xc00], R13 ;  /* 0xfff4000d0e00798e */ /* 0x0081e4000c10e784 */
.L_x_4235:
[----:B------:R-:W-:Y:S05]  /*4bb0*/  BSYNC B0 ;  /* 0x0000000000007941 */ /* 0x000fea0003800000 */
.L_x_4234:
[----:B0--3--:R0:W3:Y:S01]  /*4bc0*/  LDS R13, [R16.X4+0xd50] ;  /* 0x000d5000100d7984 */ /* 0x0090e20000004800 */
[----:B------:R-:W-:Y:S01]  /*4bd0*/  BSSY B0, `(.L_x_4236) ;  /* 0x0000005000007945 */ /* 0x000fe20003800000 */
[----:B--2---:R-:W-:Y:S02]  /*4be0*/  IADD3 R192, R45, 0x1c0, RZ ;  /* 0x000001c02dc07810 */ /* 0x004fe40007ffe0ff */
[----:B------:R-:W-:Y:S01]  /*4bf0*/  LEA.HI.SX32 R190, R190, R45, 0x1b ;  /* 0x0000002dbebe7211 */ /* 0x000fe200078fdaff */
[----:B------:R-:W-:Y:S05]  /*4c00*/  @!P2 BRA `(.L_x_4237) ;  /* 0x000000100000a947 */ /* 0x000fea0003800000 */
[----:B---3--:R2:W-:Y:S02]  /*4c10*/  RED.E.ADD.F32.FTZ.RN.STRONG.GPU [R14.64+-0xb00], R13 ;  /* 0xfff5000d0e00798e */ /* 0x0085e4000c10e784 */
.L_x_4237:
[----:B------:R-:W-:Y:S05]  /*4c20*/  BSYNC B0 ;  /* 0x0000000000007941 */ /* 0x000fea0003800000 */
.L_x_4236:
[----:B--23--:R2:W3:Y:S01]  /*4c30*/  LDS R13, [R190.X4+0xe50] ;  /* 0x000e5000be0d7984 */ /* 0x00c4e20000004800 */
[----:B------:R-:W-:Y:S01]  /*4c40*/  BSSY B0, `(.L_x_4238) ;  /* 0x0000005000007945 */ /* 0x000fe20003800000 */
[----:B0-----:R-:W-:-:S02]  /*4c50*/  IADD3 R16, R45, 0x200, RZ ;  /* 0x000002002d107810 */ /* 0x001fc40007ffe0ff */
[----:B------:R-:W-:Y:S01]  /*4c60*/  LEA.HI.SX32 R192, R192, R45, 0x1b ;  /* 0x0000002dc0c07211 */ /* 0x000fe200078fdaff */
[----:B------:R-:W-:Y:S05]  /*4c70*/  @!P3 BRA `(.L_x_4239) ;  /* 0x000000100000b947 */ /* 0x000fea0003800000 */
[----:B---3--:R0:W-:Y:S02]  /*4c80*/  RED.E.ADD.F32.FTZ.RN.STRONG.GPU [R14.64+-0xa00], R13 ;  /* 0xfff6000d0e00798e */ /* 0x0081e4000c10e784 */
.L_x_4239:
[----:B------:R-:W-:Y:S05]  /*4c90*/  BSYNC B0 ;  /* 0x0000000000007941 */ /* 0x000fea0003800000 */
.L_x_4238:
[----:B0--3--:R0:W3:Y:S01]  /*4ca0*/  LDS R13, [R192.X4+0xf50] ;  /* 0x000f5000c00d7984 */ /* 0x0090e20000004800 */
[----:B------:R-:W-:Y:S01]  /*4cb0*/  BSSY B0, `(.L_x_4240) ;  /* 0x0000004000007945 */ /* 0x000fe20003800000 */
[----:B------:R-:W-:Y:S01]  /*4cc0*/  LEA.HI.SX32 R16, R16, R45, 0x1b ;  /* 0x0000002d10107211 */ /* 0x000fe200078fdaff */
[----:B------:R-:W-:Y:S05]  /*4cd0*/  @!P4 BRA `(.L_x_4241) ;  /* 0x000000100000c947 */ /* 0x000fea0003800000 */
[----:B---3--:R3:W-:Y:S02]  /*4ce0*/  RED.E.ADD.F32.FTZ.RN.STRONG.GPU [R14.64+-0x900], R13 ;  /* 0xfff7000d0e00798e */ /* 0x0087e4000c10e784 */
.L_x_4241:
[----:B------:R-:W-:Y:S05]  /*4cf0*/  BSYNC B0 ;  /* 0x0000000000007941 */ /* 0x000fea0003800000 */
.L_x_4240:
[----:B---3--:R3:W4:Y:S01]  /*4d00*/  LDS R13, [R16.X4+0x1050] ;  /* 0x00105000100d7984 */ /* 0x0087220000004800 */
[----:B------:R-:W-:Y:S01]  /*4d10*/  BSSY B0, `(.L_x_4242) ;  /* 0x0000005000007945 */ /* 0x000fe20003800000 */
[C---:B--2---:R-:W-:Y:S02]  /*4d20*/  IADD3 R190, R45.reuse, 0x240, RZ ;  /* 0x000002402dbe7810 */ /* 0x044fe40007ffe0ff */
[----:B0-----:R-:W-:Y:S01]  /*4d30*/  IADD3 R192, R45, 0x280, RZ ;  /* 0x000002802dc07810 */ /* 0x001fe20007ffe0ff */
[----:B------:R-:W-:Y:S05]  /*4d40*/  @!P5 BRA `(.L_x_4243) ;  /* 0x000000100000d947 */ /* 0x000fea0003800000 */
[----:B----4-:R0:W-:Y:S02]  /*4d50*/  RED.E.ADD.F32.FTZ.RN.STRONG.GPU [R14.64+-0x800], R13 ;  /* 0xfff8000d0e00798e */ /* 0x0101e4000c10e784 */
.L_x_4243:
[----:B------:R-:W-:Y:S05]  /*4d60*/  BSYNC B0 ;  /* 0x0000000000007941 */ /* 0x000fea0003800000 */
.L_x_4242:
[----:B------:R-:W-:Y:S01]  /*4d70*/  LEA.HI.SX32 R190, R190, R45, 0x1b ;  /* 0x0000002dbebe7211 */ /* 0x000fe200078fdaff */
[----:B------:R-:W-:Y:S01]  /*4d80*/  BSSY B0, `(.L_x_4244) ;  /* 0x000000d000007945 */ /* 0x000fe20003800000 */
[----:B------:R-:W-:-:S02]  /*4d90*/  ISETP.GE.AND P6, PT, R149, 0x241, PT ;  /* 0x000002419500780c */ /* 0x000fc40003fc6270 */
[----:B---3--:R-:W-:Y:S01]  /*4da0*/  IADD3 R16, R45, 0x2c0, RZ ;  /* 0x000002c02d107810 */ /* 0x008fe20007ffe0ff */
[----:B0---4-:R0:W2:Y:S01]  /*4db0*/  LDS R13, [R190.X4+0x1150] ;  /* 0x00115000be0d7984 */ /* 0x0110a20000004800 */
        /* <DEDUP_REMOVED lines=8> */
[----:B0-2---:R0:W-:Y:S02]  /*4e40*/  RED.E.ADD.F32.FTZ.RN.STRONG.GPU [R14.64+-0x700], R13 ;  /* 0xfff9000d0e00798e */ /* 0x0051e4000c10e784 */
.L_x_4245:
[----:B0-----:R-:W-:Y:S05]  /*4e50*/  BSYNC B0 ;  /* 0x0000000000007941 */ /* 0x001fea0003800000 */
.L_x_4244:
[----:B--2---:R0:W2:Y:S01]  /*4e60*/  LDS R13, [R192.X4+0x1250] ;  /* 0x00125000c00d7984 */ /* 0x0040a20000004800 */
[----:B------:R-:W-:Y:S01]  /*4e70*/  BSSY B0, `(.L_x_4246) ;  /* 0x0000005000007945 */ /* 0x000fe20003800000 */
[----:B------:R-:W-:Y:S02]  /*4e80*/  IADD3 R190, R45, 0x300, RZ ;  /* 0x000003002dbe7810 */ /* 0x000fe40007ffe0ff */
[----:B------:R-:W-:Y:S01]  /*4e90*/  LEA.HI.SX32 R16, R16, R45, 0x1b ;  /* 0x0000002d10107211 */ /* 0x000fe200078fdaff */
[----:B------:R-:W-:Y:S05]  /*4ea0*/  @!P0 BRA `(.L_x_4247) ;  /* 0x0000001000008947 */ /* 0x000fea0003800000 */
[----:B--2---:R2:W-:Y:S02]  /*4eb0*/  RED.E.ADD.F32.FTZ.RN.STRONG.GPU [R14.64+-0x600], R13 ;  /* 0xfffa000d0e00798e */ /* 0x0045e4000c10e784 */
.L_x_4247:
[----:B------:R-:W-:Y:S05]  /*4ec0*/  BSYNC B0 ;  /* 0x0000000000007941 */ /* 0x000fea0003800000 */
.L_x_4246:
[----:B--2---:R2:W3:Y:S01]  /*4ed0*/  LDS R13, [R16.X4+0x1350] ;  /* 0x00135000100d7984 */ /* 0x0044e20000004800 */
[----:B------:R-:W-:Y:S01]  /*4ee0*/  BSSY B0, `(.L_x_4248) ;  /* 0x0000005000007945 */ /* 0x000fe20003800000 */
[----:B0-----:R-:W-:-:S02]  /*4ef0*/  IADD3 R192, R45, 0x340, RZ ;  /* 0x000003402dc07810 */ /* 0x001fc40007ffe0ff */
[----:B------:R-:W-:Y:S01]  /*4f00*/  LEA.HI.SX32 R190, R190, R45, 0x1b ;  /* 0x0000002dbebe7211 */ /* 0x000fe200078fdaff */
[----:B------:R-:W-:Y:S05]  /*4f10*/  @!P1 BRA `(.L_x_4249) ;  /* 0x0000001000009947 */ /* 0x000fea0003800000 */
[----:B---3--:R0:W-:Y:S02]  /*4f20*/  RED.E.ADD.F32.FTZ.RN.STRONG.GPU [R14.64+-0x500], R13 ;  /* 0xfffb000d0e00798e */ /* 0x0081e4000c10e784 */
.L_x_4249:
[----:B------:R-:W-:Y:S05]  /*4f30*/  BSYNC B0 ;  /* 0x0000000000007941 */ /* 0x000fea0003800000 */
.L_x_4248:
[----:B0--3--:R0:W3:Y:S01]  /*4f40*/  LDS R13, [R190.X4+0x1450] ;  /* 0x00145000be0d7984 */ /* 0x0090e20000004800 */
[----:B------:R-:W-:Y:S01]  /*4f50*/  BSSY B0, `(.L_x_4250) ;  /* 0x0000005000007945 */ /* 0x000fe20003800000 */
[----:B--2---:R-:W-:Y:S02]  /*4f60*/  IADD3 R16, R45, 0x380, RZ ;  /* 0x000003802d107810 */ /* 0x004fe40007ffe0ff */
[----:B------:R-:W-:Y:S01]  /*4f70*/  LEA.HI.SX32 R192, R192, R45, 0x1b ;  /* 0x0000002dc0c07211 */ /* 0x000fe200078fdaff */
[----:B------:R-:W-:Y:S05]  /*4f80*/  @!P2 BRA `(.L_x_4251) ;  /* 0x000000100000a947 */ /* 0x000fea0003800000 */
[----:B---3--:R2:W-:Y:S02]  /*4f90*/  RED.E.ADD.F32.FTZ.RN.STRONG.GPU [R14.64+-0x400], R13 ;  /* 0xfffc000d0e00798e */ /* 0x0085e4000c10e784 */
.L_x_4251:
[----:B------:R-:W-:Y:S05]  /*4fa0*/  BSYNC B0 ;  /* 0x0000000000007941 */ /* 0x000fea0003800000 */
.L_x_4250:
[----:B--23--:R2:W3:Y:S01]  /*4fb0*/  LDS R13, [R192.X4+0x1550] ;  /* 0x00155000c00d7984 */ /* 0x00c4e20000004800 */
[----:B------:R-:W-:Y:S01]  /*4fc0*/  BSSY B0, `(.L_x_4252) ;  /* 0x0000005000007945 */ /* 0x000fe20003800000 */
[----:B0-----:R-:W-:Y:S02]  /*4fd0*/  IADD3 R190, R45, 0x3c0, RZ ;  /* 0x000003c02dbe7810 */ /* 0x001fe40007ffe0ff */
[----:B------:R-:W-:Y:S01]  /*4fe0*/  LEA.HI.SX32 R16, R16, R45, 0x1b ;  /* 0x0000002d10107211 */ /* 0x000fe200078fdaff */
[----:B------:R-:W-:Y:S05]  /*4ff0*/  @!P3 BRA `(.L_x_4253) ;  /* 0x000000100000b947 */ /* 0x000fea0003800000 */
[----:B---3--:R0:W-:Y:S02]  /*5000*/  RED.E.ADD.F32.FTZ.RN.STRONG.GPU [R14.64+-0x300], R13 ;  /* 0xfffd000d0e00798e */ /* 0x0081e4000c10e784 */
.L_x_4253:
[----:B------:R-:W-:Y:S05]  /*5010*/  BSYNC B0 ;  /* 0x0000000000007941 */ /* 0x000fea0003800000 */
.L_x_4252:
[----:B0--3--:R0:W3:Y:S01]  /*5020*/  LDS R13, [R16.X4+0x1650] ;  /* 0x00165000100d7984 */ /* 0x0090e20000004800 */
[----:B------:R-:W-:Y:S01]  /*5030*/  BSSY B0, `(.L_x_4254) ;  /* 0x0000004000007945 */ /* 0x000fe20003800000 */
[----:B------:R-:W-:Y:S01]  /*5040*/  LEA.HI.SX32 R190, R190, R45, 0x1b ;  /* 0x0000002dbebe7211 */ /* 0x000fe200078fdaff */
[----:B------:R-:W-:Y:S05]  /*5050*/  @!P4 BRA `(.L_x_4255) ;  /* 0x000000100000c947 */ /* 0x000fea0003800000 */
[----:B---3--:R3:W-:Y:S02]  /*5060*/  RED.E.ADD.F32.FTZ.RN.STRONG.GPU [R14.64+-0x200], R13 ;  /* 0xfffe000d0e00798e */ /* 0x0087e4000c10e784 */
.L_x_4255:
[----:B------:R-:W-:Y:S05]  /*5070*/  BSYNC B0 ;  /* 0x0000000000007941 */ /* 0x000fea0003800000 */
.L_x_4254:
[----:B---3--:R3:W4:Y:S01]  /*5080*/  LDS R13, [R190.X4+0x1750] ;  /* 0x00175000be0d7984 */ /* 0x0087220000004800 */
[----:B------:R-:W-:Y:S01]  /*5090*/  BSSY B0, `(.L_x_4256) ;  /* 0x0000003000007945 */ /* 0x000fe20003800000 */
[----:B------:R-:W-:Y:S05]  /*50a0*/  @!P5 BRA `(.L_x_4257) ;  /* 0x000000100000d947 */ /* 0x000fea0003800000 */
[----:B----4-:R4:W-:Y:S02]  /*50b0*/  RED.E.ADD.F32.FTZ.RN.STRONG.GPU [R14.64+-0x100], R13 ;  /* 0xffff000d0e00798e */ /* 0x0109e4000c10e784 */
.L_x_4257:
[----:B------:R-:W-:Y:S05]  /*50c0*/  BSYNC B0 ;  /* 0x0000000000007941 */ /* 0x000fea0003800000 */
.L_x_4256:
[----:B----4-:R-:W4:Y:S01]  /*50d0*/  SHFL.DOWN PT, R15, R26, 0x1, 0x1f ;  /* 0x08201f001a0f7f89 */ /* 0x010f2200000e0000 */
[C---:B------:R-:W-:Y:S01]  /*50e0*/  ISETP.GT.AND P0, PT, R44.reuse, 0x1e, PT ;  /* 0x0000001e2c00780c */ /* 0x040fe20003f04270 */
[-C--:B------:R-:W-:Y:S01]  /*50f0*/  FMUL.FTZ R14, R59, R174.reuse ;  /* 0x000000ae3b0e7220 */ /* 0x080fe20000410000 */
[----:B------:R-:W-:Y:S01]  /*5100*/  ISETP.NE.AND P1, PT, R44, RZ, PT ;  /* 0x000000ff2c00720c */ /* 0x000fe20003f25270 */
[----:B------:R-:W5:Y:S01]  /*5110*/  SHFL.DOWN PT, R13, R12, 0x1, 0x1f ;  /* 0x08201f000c0d7f89 */ /* 0x000f6200000e0000 */
[----:B------:R-:W-:Y:S01]  /*5120*/  FMUL.FTZ R174, R19, R174 ;  /* 0x000000ae13ae7220 */ /* 0x000fe20000410000 */
[----:B------:R-:W-:Y:S01]  /*5130*/  ISETP.NE.AND P2, PT, R45, RZ, PT ;  /* 0x000000ff2d00720c */ /* 0x000fe20003f45270 */
[----:B------:R-:W-:Y:S01]  /*5140*/  FMUL.FTZ R27, R27, R14 ;  /* 0x0000000e1b1b7220 */ /* 0x000fe20000410000 */
[----:B------:R-:W-:Y:S01]  /*5150*/  BSSY B0, `(.L_x_4258) ;  /* 0x0000083000007945 */ /* 0x000fe20003800000 */
[----:B------:R-:W-:-:S02]  /*5160*/  FMUL.FTZ R14, R59, R162 ;  /* 0x000000a23b0e7220 */ /* 0x000fc40000410000 */
[-C--:B------:R-:W-:Y:S02]  /*5170*/  FFMA.FTZ R65, R94, R174.reuse, R65 ;  /* 0x000000ae5e417223 */ /* 0x080fe40000010041 */
[----:B------:R-:W-:Y:S02]  /*5180*/  FFMA.FTZ R174, R139, R174, R27 ;  /* 0x000000ae8bae7223 */ /* 0x000fe4000001001b */
[----:B------:R-:W-:Y:S02]  /*5190*/  FMUL.FTZ R137, R137, R14 ;  /* 0x0000000e89897220 */ /* 0x000fe40000410000 */
[-C--:B------:R-:W-:Y:S02]  /*51a0*/  FMUL.FTZ R14, R59, R161.reuse ;  /* 0x000000a13b0e7220 */ /* 0x080fe40000410000 */
[----:B------:R-:W-:Y:S02]  /*51b0*/  FMUL.FTZ R134, R134, R161 ;  /* 0x000000a186867220 */ /* 0x000fe40000410000 */
[----:B------:R-:W-:-:S02]  /*51c0*/  FMUL.FTZ R14, R135, R14 ;  /* 0x0000000e870e7220 */ /* 0x000fc40000410000 */
[-C--:B------:R-:W-:Y:S02]  /*51d0*/  FFMA.FTZ R67, R96, R134.reuse, R67 ;  /* 0x0000008660437223 */ /* 0x080fe40000010043 */
[----:B----4-:R-:W-:Y:S02]  /*51e0*/  @!P0 FADD.FTZ R26, R26, R15 ;  /* 0x0000000f1a1a8221 */ /* 0x010fe40000010000 */
[----:B------:R-:W-:Y:S02]  /*51f0*/  FFMA.FTZ R134, R143, R134, R14 ;  /* 0x000000868f867223 */ /* 0x000fe4000001000e */
[----:B-----5:R-:W-:Y:S01]  /*5200*/  @!P0 FADD.FTZ R12, R12, R13 ;  /* 0x0000000d0c0c8221 */ /* 0x020fe20000010000 */
[----:B------:R-:W4:Y:S01]  /*5210*/  SHFL.DOWN PT, R15, R26, 0x2, 0x1f ;  /* 0x08401f001a0f7f89 */ /* 0x000f2200000e0000 */
[----:B------:R-:W-:Y:S01]  /*5220*/  ISETP.GT.AND P0, PT, R44, 0x1d, PT ;  /* 0x0000001d2c00780c */ /* 0x000fe20003f04270 */
[-C--:B------:R-:W-:Y:S02]  /*5230*/  FMUL.FTZ R14, R131, R186.reuse ;  /* 0x000000ba830e7220 */ /* 0x080fe40000410000 */
[----:B------:R-:W5:Y:S01]  /*5240*/  SHFL.DOWN PT, R13, R12, 0x2, 0x1f ;  /* 0x08401f000c0d7f89 */ /* 0x000f6200000e0000 */
[----:B------:R-:W-:-:S02]  /*5250*/  FMUL.FTZ R186, R59, R186 ;  /* 0x000000ba3bba7220 */ /* 0x000fc40000410000 */
[----:B------:R-:W-:Y:S02]  /*5260*/  FFMA.FTZ R69, R98, R14, R69 ;  /* 0x0000000e62457223 */ /* 0x000fe40000010045 */
[----:B------:R-:W-:Y:S02]  /*5270*/  FMUL.FTZ R186, R155, R186 ;  /* 0x000000ba9bba7220 */ /* 0x000fe40000410000 */
[----:B------:R-:W-:Y:S02]  /*5280*/  FMUL.FTZ R121, R121, R142 ;  /* 0x0000008e79797220 */ /* 0x000fe40000410000 */
[----:B------:R-:W-:Y:S02]  /*5290*/  FFMA.FTZ R186, R157, R14, R186 ;  /* 0x0000000e9dba7223 */ /* 0x000fe400000100ba */
[-C--:B------:R-:W-:Y:S02]  /*52a0*/  FMUL.FTZ R14, R129, R154.reuse ;  /* 0x0000009a810e7220 */ /* 0x080fe40000410000 */
[----:B------:R-:W-:-:S02]  /*52b0*/  FMUL.FTZ R154, R59, R154 ;  /* 0x0000009a3b9a7220 */ /* 0x000fc40000410000 */
[----:B------:R-:W-:Y:S02]  /*52c0*/  FFMA.FTZ R71, R100, R14, R71 ;  /* 0x0000000e64477223 */ /* 0x000fe40000010047 */
[----:B------:R-:W-:Y:S02]  /*52d0*/  FMUL.FTZ R154, R153, R154 ;  /* 0x0000009a999a7220 */ /* 0x000fe40000410000 */
[----:B------:R-:W-:Y:S02]  /*52e0*/  FMUL.FTZ R142, R59, R142 ;  /* 0x0000008e3b8e7220 */ /* 0x000fe40000410000 */
[----:B----4-:R-:W-:Y:S02]  /*52f0*/  @!P0 FADD.FTZ R26, R26, R15 ;  /* 0x0000000f1a1a8221 */ /* 0x010fe40000010000 */
[----:B------:R-:W-:Y:S02]  /*5300*/  FFMA.FTZ R154, R151, R14, R154 ;  /* 0x0000000e979a7223 */ /* 0x000fe4000001009a */
[----:B-----5:R-:W-:Y:S01]  /*5310*/  @!P0 FADD.FTZ R12, R12, R13 ;  /* 0x0000000d0c0c8221 */ /* 0x020fe20000010000 */
[----:B------:R-:W4:Y:S01]  /*5320*/  SHFL.DOWN PT, R19, R26, 0x4, 0x1f ;  /* 0x08801f001a137f89 */ /* 0x000f2200000e0000 */
[----:B------:R-:W-:Y:S01]  /*5330*/  ISETP.GT.AND P0, PT, R44, 0x1b, PT ;  /* 0x0000001b2c00780c */ /* 0x000fe20003f04270 */
[----:B------:R-:W-:-:S02]  /*5340*/  FMUL.FTZ R13, R18, R162 ;  /* 0x000000a2120d7220 */ /* 0x000fc40000410000 */
[----:B------:R-:W5:Y:S01]  /*5350*/  SHFL.DOWN PT, R17, R12, 0x4, 0x1f ;  /* 0x08801f000c117f89 */ /* 0x000f6200000e0000 */
[----:B------:R-:W-:Y:S02]  /*5360*/  FMUL.FTZ R14, R127, R150 ;  /* 0x000000967f0e7220 */ /* 0x000fe40000410000 */
[-C--:B------:R-:W-:Y:S02]  /*5370*/  FFMA.FTZ R78, R81, R13.reuse, R78 ;  /* 0x0000000d514e7223 */ /* 0x080fe4000001004e */
[----:B------:R-:W-:Y:S02]  /*5380*/  FFMA.FTZ R137, R178, R13, R137 ;  /* 0x0000000db2897223 */ /* 0x000fe40000010089 */
[-C--:B------:R-:W-:Y:S02]  /*5390*/  FMUL.FTZ R13, R130, R156.reuse ;  /* 0x0000009c820d7220 */ /* 0x080fe40000410000 */
[----:B------:R-:W-:Y:S02]  /*53a0*/  FMUL.FTZ R156, R59, R156 ;  /* 0x0000009c3b9c7220 */ /* 0x000fe40000410000 */
[----:B------:R-:W-:-:S02]  /*53b0*/  FFMA.FTZ R80, R83, R13, R80 ;  /* 0x0000000d53507223 */ /* 0x000fc40000010050 */
[----:B------:R-:W-:Y:S02]  /*53c0*/  FMUL.FTZ R156, R141, R156 ;  /* 0x0000009c8d9c7220 */ /* 0x000fe40000410000 */
[C---:B------:R-:W-:Y:S02]  /*53d0*/  FMUL.FTZ R150, R59.reuse, R150 ;  /* 0x000000963b967220 */ /* 0x040fe40000410000 */
[----:B------:R-:W-:Y:S02]  /*53e0*/  FFMA.FTZ R15, R176, R13, R156 ;  /* 0x0000000db00f7223 */ /* 0x000fe4000001009c */
[-C--:B------:R-:W-:Y:S02]  /*53f0*/  FMUL.FTZ R13, R128, R158.reuse ;  /* 0x0000009e800d7220 */ /* 0x080fe40000410000 */
[----:B----4-:R-:W-:Y:S02]  /*5400*/  @!P0 FADD.FTZ R26, R26, R19 ;  /* 0x000000131a1a8221 */ /* 0x010fe40000010000 */
[----:B------:R-:W-:-:S02]  /*5410*/  FMUL.FTZ R158, R59, R158 ;  /* 0x0000009e3b9e7220 */ /* 0x000fc40000410000 */
[----:B-----5:R-:W-:Y:S01]  /*5420*/  @!P0 FADD.FTZ R12, R12, R17 ;  /* 0x000000110c0c8221 */ /* 0x020fe20000010000 */
[----:B------:R-:W4:Y:S01]  /*5430*/  SHFL.DOWN PT, R27, R26, 0x8, 0x1f ;  /* 0x09001f001a1b7f89 */ /* 0x000f2200000e0000 */
[----:B------:R-:W-:Y:S01]  /*5440*/  ISETP.GT.AND P0, PT, R44, 0x17, PT ;  /* 0x000000172c00780c */ /* 0x000fe20003f04270 */
[----:B------:R-:W-:Y:S02]  /*5450*/  FMUL.FTZ R158, R159, R158 ;  /* 0x0000009e9f9e7220 */ /* 0x000fe40000410000 */
[----:B------:R-:W5:Y:S01]  /*5460*/  SHFL.DOWN PT, R19, R12, 0x8, 0x1f ;  /* 0x09001f000c137f89 */ /* 0x000f6200000e0000 */
[----:B------:R-:W-:Y:S02]  /*5470*/  FADD.FTZ R112, R15, R112 ;  /* 0x000000700f707221 */ /* 0x000fe40000010000 */
[----:B------:R-:W-:Y:S02]  /*5480*/  FMUL.FTZ R15, R59, R160 ;  /* 0x000000a03b0f7220 */ /* 0x000fe40000410000 */
[----:B------:R-:W-:-:S02]  /*5490*/  FFMA.FTZ R82, R85, R13, R82 ;  /* 0x0000000d55527223 */ /* 0x000fc40000010052 */
[----:B------:R-:W-:Y:S02]  /*54a0*/  FFMA.FTZ R17, R188, R13, R158 ;  /* 0x0000000dbc117223 */ /* 0x000fe4000001009e */
[----:B------:R-:W-:Y:S02]  /*54b0*/  FMUL.FTZ R13, R126, R160 ;  /* 0x000000a07e0d7220 */ /* 0x000fe40000410000 */
[----:B------:R-:W-:Y:S02]  /*54c0*/  FMUL.FTZ R15, R152, R15 ;  /* 0x0000000f980f7220 */ /* 0x000fe40000410000 */
[-C--:B------:R-:W-:Y:S02]  /*54d0*/  FFMA.FTZ R84, R87, R13.reuse, R84 ;  /* 0x0000000d57547223 */ /* 0x080fe40000010054 */
[----:B------:R-:W-:Y:S02]  /*54e0*/  FFMA.FTZ R15, R166, R13, R15 ;  /* 0x0000000da60f7223 */ /* 0x000fe4000001000f */
[----:B------:R-:W-:-:S02]  /*54f0*/  FMUL.FTZ R13, R124, R146 ;  /* 0x000000927c0d7220 */ /* 0x000fc40000410000 */
[----:B------:R-:W-:Y:S02]  /*5500*/  FADD.FTZ R114, R17, R114 ;  /* 0x0000007211727221 */ /* 0x000fe40000010000 */
[----:B----4-:R-:W-:Y:S02]  /*5510*/  @!P0 FADD.FTZ R26, R26, R27 ;  /* 0x0000001b1a1a8221 */ /* 0x010fe40000010000 */
[----:B------:R-:W-:Y:S02]  /*5520*/  FMUL.FTZ R146, R59, R146 ;  /* 0x000000923b927220 */ /* 0x000fe40000410000 */
[----:B-----5:R-:W-:Y:S01]  /*5530*/  @!P0 FADD.FTZ R12, R12, R19 ;  /* 0x000000130c0c8221 */ /* 0x020fe20000010000 */
[----:B------:R-:W-:Y:S01]  /*5540*/  ISETP.GT.AND P0, PT, R44, 0xf, PT ;  /* 0x0000000f2c00780c */ /* 0x000fe20003f04270 */
[----:B------:R-:W4:Y:S01]  /*5550*/  SHFL.DOWN PT, R19, R26, 0x10, 0x1f ;  /* 0x0a001f001a137f89 */ /* 0x000f2200000e0000 */
[----:B------:R-:W-:Y:S02]  /*5560*/  FMUL.FTZ R150, R169, R150 ;  /* 0x00000096a9967220 */ /* 0x000fe40000410000 */
[----:B------:R-:W-:Y:S01]  /*5570*/  FMUL.FTZ R146, R173, R146 ;  /* 0x00000092ad927220 */ /* 0x000fe20000410000 */
[----:B------:R-:W5:Y:S01]  /*5580*/  SHFL.DOWN PT, R17, R12, 0x10, 0x1f ;  /* 0x0a001f000c117f89 */ /* 0x000f6200000e0000 */
[----:B------:R-:W-:-:S02]  /*5590*/  FFMA.FTZ R73, R102, R14, R73 ;  /* 0x0000000e66497223 */ /* 0x000fc40000010049 */
[----:B------:R-:W-:Y:S02]  /*55a0*/  FFMA.FTZ R150, R171, R14, R150 ;  /* 0x0000000eab967223 */ /* 0x000fe40000010096 */
[-C--:B------:R-:W-:Y:S02]  /*55b0*/  FMUL.FTZ R14, R125, R144.reuse ;  /* 0x000000907d0e7220 */ /* 0x080fe40000410000 */
[-C--:B------:R-:W-:Y:S02]  /*55c0*/  FFMA.FTZ R86, R89, R13.reuse, R86 ;  /* 0x0000000d59567223 */ /* 0x080fe40000010056 */
[----:B------:R-:W-:Y:S02]  /*55d0*/  FMUL.FTZ R144, R59, R144 ;  /* 0x000000903b907220 */ /* 0x000fe40000410000 */
[----:B------:R-:W-:Y:S02]  /*55e0*/  FFMA.FTZ R13, R182, R13, R146 ;  /* 0x0000000db60d7223 */ /* 0x000fe40000010092 */
[----:B------:R-:W-:-:S02]  /*55f0*/  FMUL.FTZ R144, R167, R144 ;  /* 0x00000090a7907220 */ /* 0x000fc40000410000 */
[----:B------:R-:W-:Y:S02]  /*5600*/  FADD.FTZ R118, R13, R118 ;  /* 0x000000760d767221 */ /* 0x000fe40000010000 */
[----:B------:R-:W-:Y:S02]  /*5610*/  FMUL.FTZ R13, R59, R136 ;  /* 0x000000883b0d7220 */ /* 0x000fe40000410000 */
[----:B------:R-:W-:Y:S02]  /*5620*/  FADD.FTZ R116, R15, R116 ;  /* 0x000000740f747221 */ /* 0x000fe40000010000 */
[-C--:B------:R-:W-:Y:S02]  /*5630*/  FFMA.FTZ R75, R104, R14.reuse, R75 ;  /* 0x0000000e684b7223 */ /* 0x080fe4000001004b */
[----:B------:R-:W-:Y:S02]  /*5640*/  FFMA.FTZ R144, R189, R14, R144 ;  /* 0x0000000ebd907223 */ /* 0x000fe40000010090 */
[----:B------:R-:W-:-:S02]  /*5650*/  FMUL.FTZ R14, R123, R136 ;  /* 0x000000887b0e7220 */ /* 0x000fc40000410000 */
[----:B------:R-:W-:Y:S02]  /*5660*/  FMUL.FTZ R168, R168, R13 ;  /* 0x0000000da8a87220 */ /* 0x000fe40000410000 */
[----:B------:R-:W-:Y:S02]  /*5670*/  FMUL.FTZ R15, R59, R138 ;  /* 0x0000008a3b0f7220 */ /* 0x000fe40000410000 */
[----:B----4-:R-:W-:Y:S02]  /*5680*/  @!P0 FADD.FTZ R26, R26, R19 ;  /* 0x000000131a1a8221 */ /* 0x010fe40000010000 */
[-C--:B------:R-:W-:Y:S02]  /*5690*/  FFMA.FTZ R77, R106, R14.reuse, R77 ;  /* 0x0000000e6a4d7223 */ /* 0x080fe4000001004d */
[----:B------:R-:W-:Y:S01]  /*56a0*/  FFMA.FTZ R168, R187, R14, R168 ;  /* 0x0000000ebba87223 */ /* 0x000fe200000100a8 */
[----:B------:R-:W-:Y:S01]  /*56b0*/  MOV R13, R26 ;  /* 0x0000001a000d7202 */ /* 0x000fe20000000f00 */
[----:B------:R-:W-:-:S02]  /*56c0*/  FMUL.FTZ R164, R164, R15 ;  /* 0x0000000fa4a47220 */ /* 0x000fc40000410000 */
[C---:B------:R-:W-:Y:S02]  /*56d0*/  FMUL.FTZ R15, R59.reuse, R132 ;  /* 0x000000843b0f7220 */ /* 0x040fe40000410000 */
[----:B------:R-:W-:Y:S02]  /*56e0*/  FMUL.FTZ R14, R59, R140 ;  /* 0x0000008c3b0e7220 */ /* 0x000fe40000410000 */
[----:B-----5:R-:W-:Y:S02]  /*56f0*/  @!P0 FADD.FTZ R12, R12, R17 ;  /* 0x000000110c0c8221 */ /* 0x020fe40000010000 */
[----:B------:R-:W-:Y:S02]  /*5700*/  FMUL.FTZ R117, R117, R138 ;  /* 0x0000008a75757220 */ /* 0x000fe40000410000 */
[----:B0-----:R-:W-:Y:S01]  /*5710*/  FMUL.FTZ R16, R119, R132 ;  /* 0x0000008477107220 */ /* 0x001fe20000410000 */
[----:B------:R0:W-:Y:S01]  /*5720*/  @!P1 STS.64 [R33.X8+0x18d8], R12 ;  /* 0x0018d80c21009388 */ /* 0x0001e20000008a00 */
        /* <DEDUP_REMOVED lines=29> */
[----:B------:R-:W4:Y:S04]  /*5900*/  @P0 LDS R16, [R18+0x3210] ;  /* 0x0032100012100984 */ /* 0x000f280000000800 */
[----:B------:R-:W5:Y:S01]  /*5910*/  @P0 LDS R17, [R18+0x2e10] ;  /* 0x002e100012110984 */ /* 0x000f620000000800 */
[----:B0-----:R-:W-:Y:S02]  /*5920*/  FADD.FTZ R13, R13, R15 ;  /* 0x0000000f0d0d7221 */ /* 0x001fe40000010000 */
[----:B------:R-:W-:Y:S02]  /*5930*/  FADD.FTZ R12, R12, R14 ;  /* 0x0000000e0c0c7221 */ /* 0x000fe40000010000 */
[----:B----4-:R-:W-:Y:S02]  /*5940*/  @P0 FADD.FTZ R13, R13, R16 ;  /* 0x000000100d0d0221 */ /* 0x010fe40000010000 */
[----:B-----5:R-:W-:-:S03]  /*5950*/  @P0 FADD.FTZ R12, R12, R17 ;  /* 0x000000110c0c0221 */ /* 0x020fc60000010000 */
[----:B------:R0:W-:Y:S04]  /*5960*/  STS [R18+0x3210], R13 ;  /* 0x0032100d12007388 */ /* 0x0001e80000000800 */
[----:B------:R0:W-:Y:S02]  /*5970*/  STS [R18+0x2e10], R12 ;  /* 0x002e100c12007388 */ /* 0x0001e40000000800 */
.L_x_4259:
[----:B0-----:R-:W-:Y:S05]  /*5980*/  BSYNC B0 ;  /* 0x0000000000007941 */ /* 0x001fea0003800000 */
.L_x_4258:
[----:B------:R-:W-:Y:S02]  /*5990*/  IADD3 R63, R63, 0x1, RZ ;  /* 0x000000013f3f7810 */ /* 0x000fe40007ffe0ff */
[----:B------:R-:W-:Y:S02]  /*59a0*/  IADD3 R76, P1, R76, 0x1, RZ ;  /* 0x000000014c4c7810 */ /* 0x000fe40007f3e0ff */
[----:B------:R-:W-:Y:S02]  /*59b0*/  ISETP.GE.AND P0, PT, R63, c[0x0][0x16c], PT ;  /* 0x00005b003f007a0c */ /* 0x000fe40003f06270 */
[----:B------:R-:W-:-:S11]  /*59c0*/  IADD3.X R61, RZ, R61, RZ, P1, !PT ;  /* 0x0000003dff3d7210 */ /* 0x000fd60000ffe4ff */
[----:B-123--:R-:W-:Y:S01]  /*59d0*/  @P0 CALL.REL.NOINC `(.L_x_4212) ;  /* 0x0000001000000944 */ /* 0x00efe20003c00000 */
[----:B------:R-:W-:Y:S05]  /*59e0*/  BRA `(.L_x_4260) ;  /* 0xffffcb3000007947 */ /* 0x000fea000383ffff */
.L_x_4212:
        /* <DEDUP_REMOVED lines=85> */
.L_x_4210:
        /* <DEDUP_REMOVED lines=29> */
.L_x_4263:
[----:B------:R-:W-:Y:S05]  /*6110*/  BSYNC B0 ;  /* 0x0000000000007941 */ /* 0x000fea0003800000 */
.L_x_4262:
        /* <DEDUP_REMOVED lines=28> */
.L_x_4265:
[----:B------:R-:W1:Y:S02]  /*62e0*/  S2R R15, SR_TID.X ;  /* 0x00000000000f7919 */ /* 0x000e640000002100 */
.L_x_4266:
[----:B------:R-:W-:Y:S05]  /*62f0*/  BSYNC B0 ;  /* 0x0000000000007941 */ /* 0x000fea0003800000 */
.L_x_4264:
        /* <DEDUP_REMOVED lines=10> */
.L_x_4267:
        /* <DEDUP_REMOVED lines=26> */
.L_x_4217:
[----:B------:R-:W-:Y:S01]  /*6540*/  HFMA2.MMA R186, -RZ, RZ, 0, 5.9604644775390625e-08 ;  /* 0x00000001ffba7435 */ /* 0x000fe200000001ff */
[----:B------:R-:W-:Y:S02]  /*6550*/  MOV R185, R14 ;  /* 0x0000000e00b97202 */ /* 0x000fe40000000f00 */
[----:B------:R-:W-:-:S02]  /*6560*/  MOV R187, RZ ;  /* 0x000000ff00bb7202 */ /* 0x000fc40000000f00 */
[----:B------:R-:W-:Y:S02]  /*6570*/  MOV R188, 0xffffffff ;  /* 0xffffffff00bc7802 */ /* 0x000fe40000000f00 */
[----:B------:R-:W-:Y:S02]  /*6580*/  MOV R12, 0x65a0 ;  /* 0x000065a0000c7802 */ /* 0x000fe40000000f00 */
[----:B-1----:R-:W-:Y:S05]  /*6590*/  CALL.REL.NOINC `($__internal_173_$__cuda_sm70_shflsync_up) ;  /* 0x00000ed000007944 */ /* 0x002fea0003c00000 */
[----:B-1----:R-:W-:Y:S01]  /*65a0*/  MOV R163, R185 ;  /* 0x000000b900a37202 */ /* 0x002fe20000000f00 */
[----:B0-----:R-:W-:Y:S05]  /*65b0*/  BRA `(.L_x_4268) ;  /* 0xffffcd5000007947 */ /* 0x001fea000383ffff */
.L_x_4218:
[----:B------:R-:W-:Y:S01]  /*65c0*/  HFMA2.MMA R186, -RZ, RZ, 0, 5.9604644775390625e-08 ;  /* 0x00000001ffba7435 */ /* 0x000fe200000001ff */
[----:B------:R-:W-:Y:S02]  /*65d0*/  MOV R185, R15 ;  /* 0x0000000f00b97202 */ /* 0x000fe40000000f00 */
[----:B------:R-:W-:Y:S02]  /*65e0*/  MOV R187, RZ ;  /* 0x000000ff00bb7202 */ /* 0x000fe40000000f00 */
[----:B------:R-:W-:Y:S02]  /*65f0*/  MOV R188, 0xffffffff ;  /* 0xffffffff00bc7802 */ /* 0x000fe40000000f00 */
[----:B------:R-:W-:-:S02]  /*6600*/  MOV R12, 0x6620 ;  /* 0x00006620000c7802 */ /* 0x000fc40000000f00 */
[----:B012---:R-:W-:Y:S05]  /*6610*/  CALL.REL.NOINC `($__internal_173_$__cuda_sm70_shflsync_up) ;  /* 0x00000e5000007944 */ /* 0x007fea0003c00000 */
        /* <DEDUP_REMOVED lines=10> */
[----:B------:R-:W-:Y:S05]  /*66c0*/  CALL.REL.NOINC `($__internal_173_$__cuda_sm70_shflsync_up) ;  /* 0x00000da000007944 */ /* 0x000fea0003c00000 */
[----:B0-----:R-:W-:Y:S01]  /*66d0*/  HFMA2.MMA R186, -RZ, RZ, 0, 1.1920928955078125e-07 ;  /* 0x00000002ffba7435 */ /* 0x001fe200000001ff */
[----:B-1----:R-:W-:Y:S02]  /*66e0*/  MOV R14, R185 ;  /* 0x000000b9000e7202 */ /* 0x002fe40000000f00 */
[----:B------:R-:W-:-:S02]  /*66f0*/  MOV R185, R184 ;  /* 0x000000b800b97202 */ /* 0x000fc40000000f00 */
[----:B------:R-:W-:Y:S02]  /*6700*/  MOV R187, RZ ;  /* 0x000000ff00bb7202 */ /* 0x000fe40000000f00 */
[----:B------:R-:W-:Y:S02]  /*6710*/  MOV R188, 0xffffffff ;  /* 0xffffffff00bc7802 */ /* 0x000fe40000000f00 */
[----:B------:R-:W-:Y:S02]  /*6720*/  MOV R12, 0x6740 ;  /* 0x00006740000c7802 */ /* 0x000fe40000000f00 */
[----:B------:R-:W-:Y:S05]  /*6730*/  CALL.REL.NOINC `($__internal_173_$__cuda_sm70_shflsync_up) ;  /* 0x00000d3000007944 */ /* 0x000fea0003c00000 */
        /* <DEDUP_REMOVED lines=8> */
[----:B------:R-:W-:Y:S05]  /*67c0*/  CALL.REL.NOINC `($__internal_173_$__cuda_sm70_shflsync_up) ;  /* 0x00000ca000007944 */ /* 0x000fea0003c00000 */
[----:B0-----:R-:W-:Y:S01]  /*67d0*/  HFMA2.MMA R186, -RZ, RZ, 0, 2.384185791015625e-07 ;  /* 0x00000004ffba7435 */ /* 0x001fe200000001ff */
[----:B-1----:R-:W-:Y:S02]  /*67e0*/  MOV R14, R185 ;  /* 0x000000b9000e7202 */ /* 0x002fe40000000f00 */
[----:B------:R-:W-:Y:S02]  /*67f0*/  MOV R185, R184 ;  /* 0x000000b800b97202 */ /* 0x000fe40000000f00 */
[----:B------:R-:W-:Y:S02]  /*6800*/  MOV R187, RZ ;  /* 0x000000ff00bb7202 */ /* 0x000fe40000000f00 */
[----:B------:R-:W-:Y:S02]  /*6810*/  MOV R188, 0xffffffff ;  /* 0xffffffff00bc7802 */ /* 0x000fe40000000f00 */
[----:B------:R-:W-:Y:S02]  /*6820*/  MOV R12, 0x6840 ;  /* 0x00006840000c7802 */ /* 0x000fe40000000f00 */
[----:B------:R-:W-:Y:S05]  /*6830*/  CALL.REL.NOINC `($__internal_173_$__cuda_sm70_shflsync_up) ;  /* 0x00000c3000007944 */ /* 0x000fea0003c00000 */
[----:B------:R-:W-:Y:S01]  /*6840*/  ISETP.GE.AND P0, PT, R44, 0x4, PT ;  /* 0x000000042c00780c */ /* 0x000fe20003f06270 */
[----:B0-----:R-:W-:Y:S01]  /*6850*/  HFMA2.MMA R186, -RZ, RZ, 0, 4.76837158203125e-07 ;  /* 0x00000008ffba7435 */ /* 0x001fe200000001ff */
[----:B------:R-:W-:Y:S01]  /*6860*/  MOV R188, 0xffffffff ;  /* 0xffffffff00bc7802 */ /* 0x000fe20000000f00 */
[----:B------:R-:W-:Y:S01]  /*6870*/  HFMA2.MMA R187, -RZ, RZ, 0, 0 ;  /* 0x00000000ffbb7435 */ /* 0x000fe200000001ff */
[----:B------:R-:W-:-:S09]  /*6880*/  MOV R12, 0x68f0 ;  /* 0x000068f0000c7802 */ /* 0x000fd20000000f00 */
[----:B-1----:R-:W-:Y:S02]  /*6890*/  @P0 FFMA.FTZ R184, R163, R185, R184 ;  /* 0x000000b9a3b80223 */ /* 0x002fe400000100b8 */
[----:B------:R-:W-:-:S05]  /*68a0*/  @P0 FMUL.FTZ R163, R14, R163 ;  /* 0x000000a30ea30220 */ /* 0x000fca0000410000 */
[----:B------:R-:W-:Y:S02]  /*68b0*/  MOV R183, R163 ;  /* 0x000000a300b77202 */ /* 0x000fe40000000f00 */
[----:B------:R-:W-:Y:S02]  /*68c0*/  MOV R163, R184 ;  /* 0x000000b800a37202 */ /* 0x000fe40000000f00 */
[----:B------:R-:W-:Y:S02]  /*68d0*/  MOV R185, R183 ;  /* 0x000000b700b97202 */ /* 0x000fe40000000f00 */
[----:B------:R-:W-:Y:S05]  /*68e0*/  CALL.REL.NOINC `($__internal_173_$__cuda_sm70_shflsync_up) ;  /* 0x00000b8000007944 */ /* 0x000fea0003c00000 */
[----:B0-----:R-:W-:Y:S01]  /*68f0*/  HFMA2.MMA R186, -RZ, RZ, 0, 4.76837158203125e-07 ;  /* 0x00000008ffba7435 */ /* 0x001fe200000001ff */
[----:B-1----:R-:W-:Y:S02]  /*6900*/  MOV R14, R185 ;  /* 0x000000b9000e7202 */ /* 0x002fe40000000f00 */
[----:B------:R-:W-:Y:S02]  /*6910*/  MOV R185, R163 ;  /* 0x000000a300b97202 */ /* 0x000fe40000000f00 */
[----:B------:R-:W-:Y:S02]  /*6920*/  MOV R187, RZ ;  /* 0x000000ff00bb7202 */ /* 0x000fe40000000f00 */
[----:B------:R-:W-:-:S02]  /*6930*/  MOV R188, 0xffffffff ;  /* 0xffffffff00bc7802 */ /* 0x000fc40000000f00 */
[----:B------:R-:W-:Y:S02]  /*6940*/  MOV R12, 0x6960 ;  /* 0x00006960000c7802 */ /* 0x000fe40000000f00 */
[----:B------:R-:W-:Y:S05]  /*6950*/  CALL.REL.NOINC `($__internal_173_$__cuda_sm70_shflsync_up) ;  /* 0x00000b1000007944 */ /* 0x000fea0003c00000 */
[----:B------:R-:W-:Y:S01]  /*6960*/  ISETP.GE.AND P0, PT, R44, 0x8, PT ;  /* 0x000000082c00780c */ /* 0x000fe20003f06270 */
[----:B0-----:R-:W-:Y:S01]  /*6970*/  HFMA2.MMA R186, -RZ, RZ, 0, 9.5367431640625e-07 ;  /* 0x00000010ffba7435 */ /* 0x001fe200000001ff */
[----:B------:R-:W-:Y:S02]  /*6980*/  MOV R187, RZ ;  /* 0x000000ff00bb7202 */ /* 0x000fe40000000f00 */
[----:B------:R-:W-:Y:S02]  /*6990*/  MOV R188, 0xffffffff ;  /* 0xffffffff00bc7802 */ /* 0x000fe40000000f00 */
[----:B------:R-:W-:-:S07]  /*69a0*/  MOV R12, 0x69f0 ;  /* 0x000069f0000c7802 */ /* 0x000fce0000000f00 */
[----:B-1----:R-:W-:Y:S02]  /*69b0*/  @P0 FFMA.FTZ R163, R183, R185, R163 ;  /* 0x000000b9b7a30223 */ /* 0x002fe400000100a3 */
[----:B------:R-:W-:-:S05]  /*69c0*/  @P0 FMUL.FTZ R183, R14, R183 ;  /* 0x000000b70eb70220 */ /* 0x000fca0000410000 */
[----:B------:R-:W-:Y:S02]  /*69d0*/  MOV R185, R183 ;  /* 0x000000b700b97202 */ /* 0x000fe40000000f00 */
[----:B------:R-:W-:Y:S05]  /*69e0*/  CALL.REL.NOINC `($__internal_173_$__cuda_sm70_shflsync_up) ;  /* 0x00000a8000007944 */ /* 0x000fea0003c00000 */
[----:B0-----:R-:W-:Y:S01]  /*69f0*/  HFMA2.MMA R186, -RZ, RZ, 0, 9.5367431640625e-07 ;  /* 0x00000010ffba7435 */ /* 0x001fe200000001ff */
[----:B-1----:R-:W-:Y:S02]  /*6a00*/  MOV R184, R185 ;  /* 0x000000b900b87202 */ /* 0x002fe40000000f00 */
[----:B------:R-:W-:Y:S02]  /*6a10*/  MOV R185, R163 ;  /* 0x000000a300b97202 */ /* 0x000fe40000000f00 */
[----:B------:R-:W-:Y:S02]  /*6a20*/  MOV R187, RZ ;  /* 0x000000ff00bb7202 */ /* 0x000fe40000000f00 */
[----:B------:R-:W-:Y:S02]  /*6a30*/  MOV R188, 0xffffffff ;  /* 0xffffffff00bc7802 */ /* 0x000fe40000000f00 */
[----:B------:R-:W-:Y:S02]  /*6a40*/  MOV R12, 0x6a60 ;  /* 0x00006a60000c7802 */ /* 0x000fe40000000f00 */
[----:B------:R-:W-:Y:S05]  /*6a50*/  CALL.REL.NOINC `($__internal_173_$__cuda_sm70_shflsync_up) ;  /* 0x00000a1000007944 */ /* 0x000fea0003c00000 */
[----:B-1----:R-:W-:Y:S01]  /*6a60*/  MOV R12, R185 ;  /* 0x000000b9000c7202 */ /* 0x002fe20000000f00 */
[----:B0-----:R-:W-:Y:S05]  /*6a70*/  BRA `(.L_x_4269) ;  /* 0xffffca1000007947 */ /* 0x001fea000383ffff */
.L_x_4221:
[----:B-1----:R-:W-:Y:S01]  /*6a80*/  HFMA2.MMA R186, -RZ, RZ, 0, 5.9604644775390625e-08 ;  /* 0x00000001ffba7435 */ /* 0x002fe200000001ff */
[----:B------:R-:W-:-:S02]  /*6a90*/  MOV R185, R183 ;  /* 0x000000b700b97202 */ /* 0x000fc40000000f00 */
[----:B0-----:R-:W-:Y:S02]  /*6aa0*/  MOV R187, RZ ;  /* 0x000000ff00bb7202 */ /* 0x001fe40000000f00 */
[----:B------:R-:W-:Y:S02]  /*6ab0*/  MOV R188, 0xffffffff ;  /* 0xffffffff00bc7802 */ /* 0x000fe40000000f00 */
[----:B------:R-:W-:Y:S02]  /*6ac0*/  MOV R12, 0x6ae0 ;  /* 0x00006ae0000c7802 */ /* 0x000fe40000000f00 */
[----:B------:R-:W-:Y:S05]  /*6ad0*/  CALL.REL.NOINC `($__internal_173_$__cuda_sm70_shflsync_up) ;  /* 0x0000099000007944 */ /* 0x000fea0003c00000 */
[----:B0-----:R-:W-:Y:S01]  /*6ae0*/  HFMA2.MMA R186, -RZ, RZ, 0, 5.9604644775390625e-08 ;  /* 0x00000001ffba7435 */ /* 0x001fe200000001ff */
[----:B-1----:R-:W-:Y:S02]  /*6af0*/  MOV R14, R185 ;  /* 0x000000b9000e7202 */ /* 0x002fe40000000f00 */
[----:B------:R-:W-:Y:S02]  /*6b00*/  MOV R185, R15 ;  /* 0x0000000f00b97202 */ /* 0x000fe40000000f00 */
[----:B------:R-:W-:Y:S02]  /*6b10*/  MOV R187, RZ ;  /* 0x000000ff00bb7202 */ /* 0x000fe40000000f00 */
[----:B------:R-:W-:-:S02]  /*6b20*/  MOV R188, 0xffffffff ;  /* 0xffffffff00bc7802 */ /* 0x000fc40000000f00 */
[----:B------:R-:W-:Y:S02]  /*6b30*/  MOV R12, 0x6b50 ;  /* 0x00006b50000c7802 */ /* 0x000fe40000000f00 */
[----:B------:R-:W-:Y:S05]  /*6b40*/  CALL.REL.NOINC `($__internal_173_$__cuda_sm70_shflsync_up) ;  /* 0x0000092000007944 */ /* 0x000fea0003c00000 */
[----:B0-----:R-:W-:Y:S01]  /*6b50*/  HFMA2.MMA R186, -RZ, RZ, 0, 0 ;  /* 0x00000000ffba7435 */ /* 0x001fe200000001ff */
[----:B------:R-:W-:Y:S02]  /*6b60*/  MOV R163, R14 ;  /* 0x0000000e00a37202 */ /* 0x000fe40000000f00 */
[----:B-1----:R-:W-:Y:S02]  /*6b70*/  MOV R184, R185 ;  /* 0x000000b900b87202 */ /* 0x002fe40000000f00 */
[----:B------:R-:W-:Y:S02]  /*6b80*/  MOV R187, R26 ;  /* 0x0000001a00bb7202 */ /* 0x000fe40000000f00 */
[----:B------:R-:W-:Y:S02]  /*6b90*/  MOV R188, 0x1f ;  /* 0x0000001f00bc7802 */ /* 0x000fe40000000f00 */
[----:B------:R-:W-:Y:S02]  /*6ba0*/  MOV R189, 0xffffffff ;  /* 0xffffffff00bd7802 */ /* 0x000fe40000000f00 */
[----:B------:R-:W-:-:S02]  /*6bb0*/  MOV R12, 0x6bd0 ;  /* 0x00006bd0000c7802 */ /* 0x000fc40000000f00 */
[----:B------:R-:W-:Y:S05]  /*6bc0*/  CALL.REL.NOINC `($__internal_172_$__cuda_sm70_shflsync_idx_p) ;  /* 0x0000086000007944 */ /* 0x000fea0003c00000 */
[----:B-1----:R-:W-:Y:S01]  /*6bd0*/  MOV R26, R186 ;  /* 0x000000ba001a7202 */ /* 0x002fe20000000f00 */
[----:B------:R-:W-:Y:S01]  /*6be0*/  HFMA2.MMA R186, -RZ, RZ, 0, 0 ;  /* 0x00000000ffba7435 */ /* 0x000fe200000001ff */
[----:B0-----:R-:W-:-:S02]  /*6bf0*/  MOV R187, R27 ;  /* 0x0000001b00bb7202 */ /* 0x001fc40000000f00 */
[----:B------:R-:W-:Y:S02]  /*6c00*/  MOV R188, 0x1f ;  /* 0x0000001f00bc7802 */ /* 0x000fe40000000f00 */
[----:B------:R-:W-:Y:S02]  /*6c10*/  MOV R189, 0xffffffff ;  /* 0xffffffff00bd7802 */ /* 0x000fe40000000f00 */
[----:B------:R-:W-:Y:S02]  /*6c20*/  MOV R12, 0x6c40 ;  /* 0x00006c40000c7802 */ /* 0x000fe40000000f00 */
[----:B------:R-:W-:Y:S05]  /*6c30*/  CALL.REL.NOINC `($__internal_172_$__cuda_sm70_shflsync_idx_p) ;  /* 0x000007f000007944 */ /* 0x000fea0003c00000 */
[----:B-1----:R-:W-:Y:S01]  /*6c40*/  MOV R13, R186 ;  /* 0x000000ba000d7202 */ /* 0x002fe20000000f00 */
[----:B0-----:R-:W-:Y:S05]  /*6c50*/  BRA `(.L_x_4270) ;  /* 0xffffc9a000007947 */ /* 0x001fea000383ffff */
.L_x_4224:
[----:B------:R-:W-:Y:S01]  /*6c60*/  HFMA2.MMA R187, -RZ, RZ, 0, 5.9604644775390625e-08 ;  /* 0x00000001ffbb7435 */ /* 0x000fe200000001ff */
[----:B------:R-:W-:Y:S02]  /*6c70*/  MOV R180, R14 ;  /* 0x0000000e00b47202 */ /* 0x000fe40000000f00 */
[----:B------:R-:W-:Y:S02]  /*6c80*/  MOV R182, 0x1f ;  /* 0x0000001f00b67802 */ /* 0x000fe40000000f00 */
[----:B------:R-:W-:-:S02]  /*6c90*/  MOV R189, 0xffffffff ;  /* 0xffffffff00bd7802 */ /* 0x000fc40000000f00 */
[----:B------:R-:W-:Y:S02]  /*6ca0*/  MOV R12, 0x6cc0 ;  /* 0x00006cc0000c7802 */ /* 0x000fe40000000f00 */
[----:B------:R-:W-:Y:S05]  /*6cb0*/  CALL.REL.NOINC `($__internal_171_$__cuda_sm70_shflsync_down) ;  /* 0x0000073000007944 */ /* 0x000fea0003c00000 */
[----:B-1----:R-:W-:Y:S01]  /*6cc0*/  MOV R181, R180 ;  /* 0x000000b400b57202 */ /* 0x002fe20000000f00 */
[----:B0-----:R-:W-:Y:S05]  /*6cd0*/  BRA `(.L_x_4271) ;  /* 0xffffce0000007947 */ /* 0x001fea000383ffff */
.L_x_4225:
[----:B------:R-:W-:Y:S01]  /*6ce0*/  HFMA2.MMA R187, -RZ, RZ, 0, 5.9604644775390625e-08 ;  /* 0x00000001ffbb7435 */ /* 0x000fe200000001ff */
[----:B------:R-:W-:Y:S02]  /*6cf0*/  MOV R180, R15 ;  /* 0x0000000f00b47202 */ /* 0x000fe40000000f00 */
[----:B------:R-:W-:Y:S02]  /*6d00*/  MOV R182, 0x1f ;  /* 0x0000001f00b67802 */ /* 0x000fe40000000f00 */
[----:B------:R-:W-:Y:S02]  /*6d10*/  MOV R189, 0xffffffff ;  /* 0xffffffff00bd7802 */ /* 0x000fe40000000f00 */
[----:B------:R-:W-:Y:S02]  /*6d20*/  MOV R12, 0x6d40 ;  /* 0x00006d40000c7802 */ /* 0x000fe40000000f00 */
[----:B01----:R-:W-:Y:S05]  /*6d30*/  CALL.REL.NOINC `($__internal_171_$__cuda_sm70_shflsync_down) ;  /* 0x000006b000007944 */ /* 0x003fea0003c00000 */
        /* <DEDUP_REMOVED lines=9> */
[----:B------:R-:W-:Y:S05]  /*6dd0*/  CALL.REL.NOINC `($__internal_171_$__cuda_sm70_shflsync_down) ;  /* 0x0000061000007944 */ /* 0x000fea0003c00000 */
[----:B0-----:R-:W-:Y:S01]  /*6de0*/  HFMA2.MMA R187, -RZ, RZ, 0, 1.1920928955078125e-07 ;  /* 0x00000002ffbb7435 */ /* 0x001fe200000001ff */
[----:B-1----:R-:W-:Y:S02]  /*6df0*/  MOV R14, R180 ;  /* 0x000000b4000e7202 */ /* 0x002fe40000000f00 */
[----:B------:R-:W-:-:S02]  /*6e00*/  MOV R180, R15 ;  /* 0x0000000f00b47202 */ /* 0x000fc40000000f00 */
[----:B------:R-:W-:Y:S02]  /*6e10*/  MOV R182, 0x1f ;  /* 0x0000001f00b67802 */ /* 0x000fe40000000f00 */
[----:B------:R-:W-:Y:S02]  /*6e20*/  MOV R189, 0xffffffff ;  /* 0xffffffff00bd7802 */ /* 0x000fe40000000f00 */
[----:B------:R-:W-:Y:S02]  /*6e30*/  MOV R12, 0x6e50 ;  /* 0x00006e50000c7802 */ /* 0x000fe40000000f00 */
[----:B------:R-:W-:Y:S05]  /*6e40*/  CALL.REL.NOINC `($__internal_171_$__cuda_sm70_shflsync_down) ;  /* 0x000005a000007944 */ /* 0x000fea0003c00000 */
[----:B-1----:R-:W-:Y:S01]  /*6e50*/  @!P3 FFMA.FTZ R15, R181, R180, R15 ;  /* 0x000000b4b50fb223 */ /* 0x002fe2000001000f */
[----:B0-----:R-:W-:Y:S01]  /*6e60*/  HFMA2.MMA R187, -RZ, RZ, 0, 2.384185791015625e-07 ;  /* 0x00000004ffbb7435 */ /* 0x001fe200000001ff */
[----:B------:R-:W-:Y:S01]  /*6e70*/  @!P3 FMUL.FTZ R181, R14, R181 ;  /* 0x000000b50eb5b220 */ /* 0x000fe20000410000 */
[----:B------:R-:W-:Y:S02]  /*6e80*/  MOV R182, 0x1f ;  /* 0x0000001f00b67802 */ /* 0x000fe40000000f00 */
[----:B------:R-:W-:Y:S02]  /*6e90*/  MOV R189, 0xffffffff ;  /* 0xffffffff00bd7802 */ /* 0x000fe40000000f00 */
[----:B------:R-:W-:-:S02]  /*6ea0*/  MOV R180, R181 ;  /* 0x000000b500b47202 */ /* 0x000fc40000000f00 */
[----:B------:R-:W-:Y:S02]  /*6eb0*/  MOV R12, 0x6ed0 ;  /* 0x00006ed0000c7802 */ /* 0x000fe40000000f00 */
[----:B------:R-:W-:Y:S05]  /*6ec0*/  CALL.REL.NOINC `($__internal_171_$__cuda_sm70_shflsync_down) ;  /* 0x0000052000007944 */ /* 0x000fea0003c00000 */
[----:B0-----:R-:W-:Y:S01]  /*6ed0*/  HFMA2.MMA R187, -RZ, RZ, 0, 2.384185791015625e-07 ;  /* 0x00000004ffbb7435 */ /* 0x001fe200000001ff */
[----:B-1----:R-:W-:Y:S02]  /*6ee0*/  MOV R14, R180 ;  /* 0x000000b4000e7202 */ /* 0x002fe40000000f00 */
[----:B------:R-:W-:Y:S02]  /*6ef0*/  MOV R180, R15 ;  /* 0x0000000f00b47202 */ /* 0x000fe40000000f00 */
[----:B------:R-:W-:Y:S02]  /*6f00*/  MOV R182, 0x1f ;  /* 0x0000001f00b67802 */ /* 0x000fe40000000f00 */
[----:B------:R-:W-:Y:S02]  /*6f10*/  MOV R189, 0xffffffff ;  /* 0xffffffff00bd7802 */ /* 0x000fe40000000f00 */
[----:B------:R-:W-:Y:S02]  /*6f20*/  MOV R12, 0x6f40 ;  /* 0x00006f40000c7802 */ /* 0x000fe40000000f00 */
[----:B------:R-:W-:Y:S05]  /*6f30*/  CALL.REL.NOINC `($__internal_171_$__cuda_sm70_shflsync_down) ;  /* 0x000004b000007944 */ /* 0x000fea0003c00000 */
[----:B-1----:R-:W-:Y:S01]  /*6f40*/  @!P2 FFMA.FTZ R15, R181, R180, R15 ;  /* 0x000000b4b50fa223 */ /* 0x002fe2000001000f */
[----:B0-----:R-:W-:Y:S01]  /*6f50*/  HFMA2.MMA R187, -RZ, RZ, 0, 4.76837158203125e-07 ;  /* 0x00000008ffbb7435 */ /* 0x001fe200000001ff */
[----:B------:R-:W-:Y:S01]  /*6f60*/  @!P2 FMUL.FTZ R181, R14, R181 ;  /* 0x000000b50eb5a220 */ /* 0x000fe20000410000 */
[----:B------:R-:W-:-:S02]  /*6f70*/  MOV R182, 0x1f ;  /* 0x0000001f00b67802 */ /* 0x000fc40000000f00 */
[----:B------:R-:W-:Y:S02]  /*6f80*/  MOV R189, 0xffffffff ;  /* 0xffffffff00bd7802 */ /* 0x000fe40000000f00 */
[----:B------:R-:W-:Y:S02]  /*6f90*/  MOV R180, R181 ;  /* 0x000000b500b47202 */ /* 0x000fe40000000f00 */
[----:B------:R-:W-:Y:S02]  /*6fa0*/  MOV R12, 0x6fc0 ;  /* 0x00006fc0000c7802 */ /* 0x000fe40000000f00 */
[----:B------:R-:W-:Y:S05]  /*6fb0*/  CALL.REL.NOINC `($__internal_171_$__cuda_sm70_shflsync_down) ;  /* 0x0000043000007944 */ /* 0x000fea0003c00000 */
[----:B0-----:R-:W-:Y:S01]  /*6fc0*/  HFMA2.MMA R187, -RZ, RZ, 0, 4.76837158203125e-07 ;  /* 0x00000008ffbb7435 */ /* 0x001fe200000001ff */
[----:B-1----:R-:W-:Y:S02]  /*6fd0*/  MOV R14, R180 ;  /* 0x000000b4000e7202 */ /* 0x002fe40000000f00 */
[----:B------:R-:W-:Y:S02]  /*6fe0*/  MOV R180, R15 ;  /* 0x0000000f00b47202 */ /* 0x000fe40000000f00 */
[----:B------:R-:W-:Y:S02]  /*6ff0*/  MOV R182, 0x1f ;  /* 0x0000001f00b67802 */ /* 0x000fe40000000f00 */
[----:B------:R-:W-:-:S02]  /*7000*/  MOV R189, 0xffffffff ;  /* 0xffffffff00bd7802 */ /* 0x000fc40000000f00 */
[----:B------:R-:W-:Y:S02]  /*7010*/  MOV R12, 0x7030 ;  /* 0x00007030000c7802 */ /* 0x000fe40000000f00 */
[----:B------:R-:W-:Y:S05]  /*7020*/  CALL.REL.NOINC `($__internal_171_$__cuda_sm70_shflsync_down) ;  /* 0x000003c000007944 */ /* 0x000fea0003c00000 */
[----:B-1----:R-:W-:Y:S01]  /*7030*/  @!P1 FFMA.FTZ R15, R181, R180, R15 ;  /* 0x000000b4b50f9223 */ /* 0x002fe2000001000f */
[----:B0-----:R-:W-:Y:S01]  /*7040*/  HFMA2.MMA R187, -RZ, RZ, 0, 9.5367431640625e-07 ;  /* 0x00000010ffbb7435 */ /* 0x001fe200000001ff */
[----:B------:R-:W-:Y:S01]  /*7050*/  @!P1 FMUL.FTZ R181, R14, R181 ;  /* 0x000000b50eb59220 */ /* 0x000fe20000410000 */
[----:B------:R-:W-:Y:S02]  /*7060*/  MOV R182, 0x1f ;  /* 0x0000001f00b67802 */ /* 0x000fe40000000f00 */
[----:B------:R-:W-:Y:S02]  /*7070*/  MOV R189, 0xffffffff ;  /* 0xffffffff00bd7802 */ /* 0x000fe40000000f00 */
[----:B------:R-:W-:Y:S02]  /*7080*/  MOV R180, R181 ;  /* 0x000000b500b47202 */ /* 0x000fe40000000f00 */
[----:B------:R-:W-:Y:S02]  /*7090*/  MOV R12, 0x70b0 ;  /* 0x000070b0000c7802 */ /* 0x000fe40000000f00 */
[----:B------:R-:W-:Y:S05]  /*70a0*/  CALL.REL.NOINC `($__internal_171_$__cuda_sm70_shflsync_down) ;  /* 0x0000034000007944 */ /* 0x000fea0003c00000 */
[----:B0-----:R-:W-:Y:S01]  /*70b0*/  HFMA2.MMA R187, -RZ, RZ, 0, 9.5367431640625e-07 ;  /* 0x00000010ffbb7435 */ /* 0x001fe200000001ff */
[----:B-1----:R-:W-:-:S02]  /*70c0*/  MOV R14, R180 ;  /* 0x000000b4000e7202 */ /* 0x002fc40000000f00 */
[----:B------:R-:W-:Y:S02]  /*70d0*/  MOV R180, R15 ;  /* 0x0000000f00b47202 */ /* 0x000fe40000000f00 */
[----:B------:R-:W-:Y:S02]  /*70e0*/  MOV R182, 0x1f ;  /* 0x0000001f00b67802 */ /* 0x000fe40000000f00 */
[----:B------:R-:W-:Y:S02]  /*70f0*/  MOV R189, 0xffffffff ;  /* 0xffffffff00bd7802 */ /* 0x000fe40000000f00 */
[----:B------:R-:W-:Y:S02]  /*7100*/  MOV R12, 0x7120 ;  /* 0x00007120000c7802 */ /* 0x000fe40000000f00 */
[----:B------:R-:W-:Y:S05]  /*7110*/  CALL.REL.NOINC `($__internal_171_$__cuda_sm70_shflsync_down) ;  /* 0x000002d000007944 */ /* 0x000fea0003c00000 */
[----:B-1----:R-:W-:Y:S01]  /*7120*/  @!P0 FFMA.FTZ R15, R181, R180, R15 ;  /* 0x000000b4b50f8223 */ /* 0x002fe2000001000f */
[----:B------:R-:W-:Y:S01]  /*7130*/  HFMA2.MMA R186, -RZ, RZ, 0, 0 ;  /* 0x00000000ffba7435 */ /* 0x000fe200000001ff */
[----:B------:R-:W-:Y:S01]  /*7140*/  @!P0 FMUL.FTZ R181, R14, R181 ;  /* 0x000000b50eb58220 */ /* 0x000fe20000410000 */
[----:B------:R-:W-:Y:S02]  /*7150*/  MOV R188, 0x1f ;  /* 0x0000001f00bc7802 */ /* 0x000fe40000000f00 */
[----:B0-----:R-:W-:-:S02]  /*7160*/  MOV R189, 0xffffffff ;  /* 0xffffffff00bd7802 */ /* 0x001fc40000000f00 */
[----:B------:R-:W-:Y:S02]  /*7170*/  MOV R187, R181 ;  /* 0x000000b500bb7202 */ /* 0x000fe40000000f00 */
[----:B------:R-:W-:Y:S02]  /*7180*/  MOV R12, 0x71a0 ;  /* 0x000071a0000c7802 */ /* 0x000fe40000000f00 */
[----:B------:R-:W-:Y:S05]  /*7190*/  CALL.REL.NOINC `($__internal_172_$__cuda_sm70_shflsync_idx_p) ;  /* 0x0000029000007944 */ /* 0x000fea0003c00000 */
[----:B-1----:R-:W-:Y:S01]  /*71a0*/  MOV R14, R186 ;  /* 0x000000ba000e7202 */ /* 0x002fe20000000f00 */
[----:B------:R-:W-:Y:S01]  /*71b0*/  HFMA2.MMA R186, -RZ, RZ, 0, 0 ;  /* 0x00000000ffba7435 */ /* 0x000fe200000001ff */
[----:B0-----:R-:W-:Y:S02]  /*71c0*/  MOV R187, R15 ;  /* 0x0000000f00bb7202 */ /* 0x001fe40000000f00 */
[----:B------:R-:W-:Y:S02]  /*71d0*/  MOV R188, 0x1f ;  /* 0x0000001f00bc7802 */ /* 0x000fe40000000f00 */
[----:B------:R-:W-:Y:S02]  /*71e0*/  MOV R189, 0xffffffff ;  /* 0xffffffff00bd7802 */ /* 0x000fe40000000f00 */
[----:B------:R-:W-:-:S02]  /*71f0*/  MOV R12, 0x7210 ;  /* 0x00007210000c7802 */ /* 0x000fc40000000f00 */
[----:B------:R-:W-:Y:S05]  /*7200*/  CALL.REL.NOINC `($__internal_172_$__cuda_sm70_shflsync_idx_p) ;  /* 0x0000022000007944 */ /* 0x000fea0003c00000 */
[----:B0-----:R-:W-:Y:S01]  /*7210*/  HFMA2.MMA R187, -RZ, RZ, 0, 5.9604644775390625e-08 ;  /* 0x00000001ffbb7435 */ /* 0x001fe200000001ff */
[----:B------:R-:W-:-:S02]  /*7220*/  MOV R170, R14 ;  /* 0x0000000e00aa7202 */ /* 0x000fc40000000f00 */
[----:B-1----:R-:W-:Y:S02]  /*7230*/  MOV R172, R186 ;  /* 0x000000ba00ac7202 */ /* 0x002fe40000000f00 */
[----:B------:R-:W-:Y:S02]  /*7240*/  MOV R180, R181 ;  /* 0x000000b500b47202 */ /* 0x000fe40000000f00 */
[----:B------:R-:W-:Y:S02]  /*7250*/  MOV R182, 0x1f ;  /* 0x0000001f00b67802 */ /* 0x000fe40000000f00 */
[----:B------:R-:W-:Y:S02]  /*7260*/  MOV R189, 0xffffffff ;  /* 0xffffffff00bd7802 */ /* 0x000fe40000000f00 */
[----:B------:R-:W-:Y:S02]  /*7270*/  MOV R12, 0x7290 ;  /* 0x00007290000c7802 */ /* 0x000fe40000000f00 */
[----:B------:R-:W-:Y:S05]  /*7280*/  CALL.REL.NOINC `($__internal_171_$__cuda_sm70_shflsync_down) ;  /* 0x0000016000007944 */ /* 0x000fea0003c00000 */
[----:B0-----:R-:W-:Y:S01]  /*7290*/  HFMA2.MMA R187, -RZ, RZ, 0, 5.9604644775390625e-08 ;  /* 0x00000001ffbb7435 */ /* 0x001fe200000001ff */
[----:B-1----:R-:W-:Y:S02]  /*72a0*/  MOV R14, R180 ;  /* 0x000000b4000e7202 */ /* 0x002fe40000000f00 */
[----:B------:R-:W-:-:S02]  /*72b0*/  MOV R180, R15 ;  /* 0x0000000f00b47202 */ /* 0x000fc40000000f00 */
[----:B------:R-:W-:Y:S02]  /*72c0*/  MOV R182, 0x1f ;  /* 0x0000001f00b67802 */ /* 0x000fe40000000f00 */
[----:B------:R-:W-:Y:S02]  /*72d0*/  MOV R189, 0xffffffff ;  /* 0xffffffff00bd7802 */ /* 0x000fe40000000f00 */
[----:B------:R-:W-:Y:S02]  /*72e0*/  MOV R12, 0x7300 ;  /* 0x00007300000c7802 */ /* 0x000fe40000000f00 */
[----:B------:R-:W-:Y:S05]  /*72f0*/  CALL.REL.NOINC `($__internal_171_$__cuda_sm70_shflsync_down) ;  /* 0x000000f000007944 */ /* 0x000fea0003c00000 */
[----:B------:R-:W-:Y:S01]  /*7300*/  HFMA2.MMA R186, -RZ, RZ, 0, 0 ;  /* 0x00000000ffba7435 */ /* 0x000fe200000001ff */
[----:B------:R-:W-:Y:S02]  /*7310*/  MOV R181, R14 ;  /* 0x0000000e00b57202 */ /* 0x000fe40000000f00 */
[----:B0-----:R-:W-:Y:S02]  /*7320*/  MOV R187, R16 ;  /* 0x0000001000bb7202 */ /* 0x001fe40000000f00 */
[----:B------:R-:W-:Y:S02]  /*7330*/  MOV R188, 0x1f ;  /* 0x0000001f00bc7802 */ /* 0x000fe40000000f00 */
[----:B------:R-:W-:-:S02]  /*7340*/  MOV R189, 0xffffffff ;  /* 0xffffffff00bd7802 */ /* 0x000fc40000000f00 */
[----:B------:R-:W-:Y:S02]  /*7350*/  MOV R12, 0x7370 ;  /* 0x00007370000c7802 */ /* 0x000fe40000000f00 */
[----:B-1----:R-:W-:Y:S05]  /*7360*/  CALL.REL.NOINC `($__internal_172_$__cuda_sm70_shflsync_idx_p) ;  /* 0x000000c000007944 */ /* 0x002fea0003c00000 */
[----:B-1----:R-:W-:Y:S01]  /*7370*/  MOV R182, R186 ;  /* 0x000000ba00b67202 */ /* 0x002fe20000000f00 */
[----:B------:R-:W-:Y:S01]  /*7380*/  HFMA2.MMA R186, -RZ, RZ, 0, 0 ;  /* 0x00000000ffba7435 */ /* 0x000fe200000001ff */
[----:B0-----:R-:W-:Y:S02]  /*7390*/  MOV R187, R17 ;  /* 0x0000001100bb7202 */ /* 0x001fe40000000f00 */
[----:B------:R-:W-:Y:S02]  /*73a0*/  MOV R188, 0x1f ;  /* 0x0000001f00bc7802 */ /* 0x000fe40000000f00 */
[----:B------:R-:W-:Y:S02]  /*73b0*/  MOV R189, 0xffffffff ;  /* 0xffffffff00bd7802 */ /* 0x000fe40000000f00 */
[----:B------:R-:W-:Y:S02]  /*73c0*/  MOV R12, 0x73e0 ;  /* 0x000073e0000c7802 */ /* 0x000fe40000000f00 */
[----:B------:R-:W-:Y:S05]  /*73d0*/  CALL.REL.NOINC `($__internal_172_$__cuda_sm70_shflsync_idx_p) ;  /* 0x0000005000007944 */ /* 0x000fea0003c00000 */
[----:B01----:R-:W-:Y:S05]  /*73e0*/  BRA `(.L_x_4272) ;  /* 0xffffc89000007947 */ /* 0x003fea000383ffff */
        .weak           $__internal_171_$__cuda_sm70_shflsync_down
        .type           $__internal_171_$__cuda_sm70_shflsync_down,@function
        .size           $__internal_171_$__cuda_sm70_shflsync_down,($__internal_172_$__cuda_sm70_shflsync_idx_p - $__internal_171_$__cuda_sm70_shflsync_down)
$__internal_171_$__cuda_sm70_shflsync_down:
[----:B------:R-:W-:Y:S01]  /*73f0*/  HFMA2.MMA R13, -RZ, RZ, 0, 0 ;  /* 0x00000000ff0d7435 */ /* 0x000fe200000001ff */
[----:B------:R-:W-:Y:S04]  /*7400*/  WARPSYNC R189 ;  /* 0x000000bd00007348 */ /* 0x000fe80003800000 */
[----:B------:R0:W1:Y:S01]  /*7410*/  SHFL.DOWN PT, R180, R180, R187, R182 ;  /* 0x080000bbb4b47389 */ /* 0x00006200000e00b6 */
[----:B------:R-:W-:Y:S05]  /*7420*/  RET.REL.NODEC R12 `(_Z25selective_scan_bwd_kernelI32Selective_Scan_bwd_kernel_traitsILi64ELi16ELb1ELb1ELb0ELb0ELb1EN3c104HalfEfEEv12SSMParamsBwd) ;  /* 0xffff8bd00c007950 */ /* 0x000fea0003c3ffff */
        .weak           $__internal_172_$__cuda_sm70_shflsync_idx_p
        .type           $__internal_172_$__cuda_sm70_shflsync_idx_p,@function
        .size           $__internal_172_$__cuda_sm70_shflsync_idx_p,($__internal_173_$__cuda_sm70_shflsync_up - $__internal_172_$__cuda_sm70_shflsync_idx_p)
$__internal_172_$__cuda_sm70_shflsync_idx_p:
[----:B------:R-:W-:Y:S01]  /*7430*/  MOV R13, 0x0 ;  /* 0x00000000000d7802 */ /* 0x000fe20000000f00 */
[----:B------:R-:W-:Y:S04]  /*7440*/  WARPSYNC R189 ;  /* 0x000000bd00007348 */ /* 0x000fe80003800000 */
[----:B------:R0:W1:Y:S01]  /*7450*/  SHFL.IDX PT, R186, R187, R186, R188 ;  /* 0x000000babbba7389 */ /* 0x00006200000e00bc */
[----:B------:R-:W-:Y:S05]  /*7460*/  RET.REL.NODEC R12 `(_Z25selective_scan_bwd_kernelI32Selective_Scan_bwd_kernel_traitsILi64ELi16ELb1ELb1ELb0ELb0ELb1EN3c104HalfEfEEv12SSMParamsBwd) ;  /* 0xffff8b900c007950 */ /* 0x000fea0003c3ffff */
        .weak           $__internal_173_$__cuda_sm70_shflsync_up
        .type           $__internal_173_$__cuda_sm70_shflsync_up,@function
        .size           $__internal_173_$__cuda_sm70_shflsync_up,(.L_x_8985 - $__internal_173_$__cuda_sm70_shflsync_up)
$__internal_173_$__cuda_sm70_shflsync_up:
[----:B------:R-:W-:Y:S01]  /*7470*/  HFMA2.MMA R13, -RZ, RZ, 0, 0 ;  /* 0x00000000ff0d7435 */ /* 0x000fe200000001ff */
[----:B------:R-:W-:Y:S04]  /*7480*/  WARPSYNC R188 ;  /* 0x000000bc00007348 */ /* 0x000fe80003800000 */
[----:B------:R0:W1:Y:S01]  /*7490*/  SHFL.UP PT, R185, R185, R186, R187 ;  /* 0x040000bab9b97389 */ /* 0x00006200000e00bb */
[----:B------:R-:W-:Y:S05]  /*74a0*/  RET.REL.NODEC R12 `(_Z25selective_scan_bwd_kernelI32Selective_Scan_bwd_kernel_traitsILi64ELi16ELb1ELb1ELb0ELb0ELb1EN3c104HalfEfEEv12SSMParamsBwd) ;  /* 0xffff8b500c007950 */ /* 0x000fea0003c3ffff */
.L_x_4273:
        /* <DEDUP_REMOVED lines=13> */
.L_x_8985:


//--------------------- .text._Z25selective_scan_bwd_kernelI32Selective_Scan_bwd_kernel_traitsILi64ELi16ELb1ELb1ELb0ELb1ELb0EN3c104HalfEfEEv12SSMParamsBwd --------------------------
	.section	.text._Z25selective_scan_bwd_kernelI32Selective_Scan_bwd_kernel_traitsILi64ELi16ELb1ELb1ELb0ELb1ELb0EN3c104HalfEfEEv12SSMParamsBwd,"ax",@progbits
	.sectioninfo	@"SHI_REGISTERS=206"
	.align	128
        .global         _Z25selective_scan_bwd_kernelI32Selective_Scan_bwd_kernel_traitsILi64ELi16ELb1ELb1ELb0ELb1ELb0EN3c104HalfEfEEv12SSMParamsBwd
        .type           _Z25selective_scan_bwd_kernelI32Selective_Scan_bwd_kernel_traitsILi64ELi16ELb1ELb1ELb0ELb1ELb0EN3c104HalfEfEEv12SSMParamsBwd,@function
        .size           _Z25selective_scan_bwd_kernelI32Selective_Scan_bwd_kernel_traitsILi64ELi16ELb1ELb1ELb0ELb1ELb0EN3c104HalfEfEEv12SSMParamsBwd,(.L_x_8988 - _Z25selective_scan_bwd_kernelI32Selective_Scan_bwd_kernel_traitsILi64ELi16ELb1ELb1ELb0ELb1ELb0EN3c104HalfEfEEv12SSMParamsBwd)
        .other          _Z25selective_scan_bwd_kernelI32Selective_Scan_bwd_kernel_traitsILi64ELi16ELb1ELb1ELb0ELb1ELb0EN3c104HalfEfEEv12SSMParamsBwd,@"STO_CUDA_ENTRY STV_DEFAULT"
_Z25selective_scan_bwd_kernelI32Selective_Scan_bwd_kernel_traitsILi64ELi16ELb1ELb1ELb0ELb1ELb0EN3c104HalfEfEEv12SSMParamsBwd:
.text._Z25selective_scan_bwd_kernelI32Selective_Scan_bwd_kernel_traitsILi64ELi16ELb1ELb1ELb0ELb1ELb0EN3c104HalfEfEEv12SSMParamsBwd:
        /* <DEDUP_REMOVED lines=121> */
.L_x_4356:
        /* <DEDUP_REMOVED lines=25> */
[----:B0-----:R-:W3:Y:S04]  /*0920*/  LDG.E.128 R56, [R16.64] ;  /* 0x0000000410387981 */ /* 0x001ee8000c1e1d00 */
[----:B------:R-:W4:Y:S01]  /*0930*/  LDG.E.128 R68, [R16.64+0x200] ;  /* 0x0002000410447981 */ /* 0x000f22000c1e1d00 */
[--C-:B-1----:R-:W-:Y:S01]  /*0940*/  HADD2.F32 R18, -RZ, R8.reuse.H0_H0 ;  /* 0x20000008ff127230 */ /* 0x102fe20000004100 */
[----:B------:R-:W-:Y:S01]  /*0950*/  MOV R51, c[0x0][0x16c] ;  /* 0x00005b0000337a02 */ /* 0x000fe20000000f00 */
[----:B------:R-:W-:Y:S01]  /*0960*/  HADD2.F32 R19, -RZ, R8.H1_H1 ;  /* 0x30000008ff137230 */ /* 0x000fe20000004100 */
[----:B------:R-:W-:Y:S01]  /*0970*/  BSSY B0, `(.L_x_4275) ;  /* 0x0000054000007945 */ /* 0x000fe20003800000 */
[----:B------:R-:W-:Y:S01]  /*0980*/  HADD2.F32 R26, -RZ, R9.H0_H0 ;  /* 0x20000009ff1a7230 */ /* 0x000fe20000004100 */
[----:B------:R-:W-:Y:S01]  /*0990*/  ISETP.GE.AND P5, PT, R51, 0x1, PT ;  /* 0x000000013300780c */ /* 0x000fe20003fa6270 */
[----:B--2---:R-:W-:-:S02]  /*09a0*/  HADD2.F32 R103, -RZ, R52.H0_H0 ;  /* 0x20000034ff677230 */ /* 0x004fc40000004100 */
[----:B------:R-:W-:Y:S02]  /*09b0*/  HADD2.F32 R27, -RZ, R9.H1_H1 ;  /* 0x30000009ff1b7230 */ /* 0x000fe40000004100 */
[--C-:B------:R-:W-:Y:S01]  /*09c0*/  HADD2.F32 R101, -RZ, R53.reuse.H0_H0 ;  /* 0x20000035ff657230 */ /* 0x100fe20000004100 */
[--C-:B-----5:R-:W-:Y:S01]  /*09d0*/  FADD.FTZ R103, R103, R44.reuse ;  /* 0x0000002c67677221 */ /* 0x120fe20000010000 */
[----:B------:R-:W-:Y:S02]  /*09e0*/  HADD2.F32 R53, -RZ, R53.H1_H1 ;  /* 0x30000035ff357230 */ /* 0x000fe40000004100 */
[--C-:B------:R-:W-:Y:S01]  /*09f0*/  HADD2.F32 R99, -RZ, R54.reuse.H0_H0 ;  /* 0x20000036ff637230 */ /* 0x100fe20000004100 */
[--C-:B------:R-:W-:Y:S01]  /*0a00*/  FADD.FTZ R101, R101, R44.reuse ;  /* 0x0000002c65657221 */ /* 0x100fe20000010000 */
[----:B------:R-:W-:Y:S01]  /*0a10*/  FSETP.GTU.FTZ.AND P4, PT, R103, 20, PT ;  /* 0x41a000006700780b */ /* 0x000fe20003f9c000 */
[----:B------:R-:W-:Y:S01]  /*0a20*/  HADD2.F32 R51, -RZ, R54.H1_H1 ;  /* 0x30000036ff337230 */ /* 0x000fe20000004100 */
[--C-:B------:R-:W-:Y:S01]  /*0a30*/  FADD.FTZ R86, R53, R44.reuse ;  /* 0x0000002c35567221 */ /* 0x100fe20000010000 */
[--C-:B------:R-:W-:Y:S01]  /*0a40*/  HADD2.F32 R107, -RZ, R55.reuse.H0_H0 ;  /* 0x20000037ff6b7230 */ /* 0x100fe20000004100 */
[--C-:B------:R-:W-:Y:S01]  /*0a50*/  FADD.FTZ R99, R99, R44.reuse ;  /* 0x0000002c63637221 */ /* 0x100fe20000010000 */
[----:B------:R-:W-:Y:S01]  /*0a60*/  FSETP.GTU.FTZ.AND P2, PT, R101, 20, PT ;  /* 0x41a000006500780b */ /* 0x000fe20003f5c000 */
[--C-:B------:R-:W-:Y:S01]  /*0a70*/  FADD.FTZ R84, R51, R44.reuse ;  /* 0x0000002c33547221 */ /* 0x100fe20000010000 */
[----:B------:R-:W-:Y:S01]  /*0a80*/  FSETP.GTU.FTZ.AND P1, PT, R86, 20, PT ;  /* 0x41a000005600780b */ /* 0x000fe20003f3c000 */
[----:B------:R-:W-:Y:S01]  /*0a90*/  HADD2.F32 R55, -RZ, R55.H1_H1 ;  /* 0x30000037ff377230 */ /* 0x000fe20000004100 */
[----:B------:R-:W-:Y:S01]  /*0aa0*/  FSETP.GTU.FTZ.AND P0, PT, R99, 20, PT ;  /* 0x41a000006300780b */ /* 0x000fe20003f1c000 */
[----:B------:R-:W-:Y:S01]  /*0ab0*/  HADD2.F32 R51, -RZ, R4.H0_H0 ;  /* 0x20000004ff337230 */ /* 0x000fe20000004100 */
[----:B------:R-:W-:Y:S01]  /*0ac0*/  FSETP.GTU.FTZ.AND P6, PT, R84, 20, PT ;  /* 0x41a000005400780b */ /* 0x000fe20003fdc000 */
[----:B------:R-:W-:Y:S01]  /*0ad0*/  FADD.FTZ R107, R107, R44 ;  /* 0x0000002c6b6b7221 */ /* 0x000fe20000010000 */
[----:B---3--:R-:W-:Y:S04]  /*0ae0*/  STS.128 [R0.X16], R56 ;  /* 0x0000003800007388 */ /* 0x008fe8000000cc00 */
[----:B----4-:R-:W-:Y:S01]  /*0af0*/  STS.128 [R0.X16+0x200], R68 ;  /* 0x0002004400007388 */ /* 0x010fe2000000cc00 */
[----:B------:R-:W-:-:S06]  /*0b00*/  NOP ;  /* 0x0000000000007918 */ /* 0x000fcc0000000000 */
[----:B------:R-:W0:Y:S02]  /*0b10*/  LDS.128 R80, [R49.X16] ;  /* 0x0000000031507984 */ /* 0x000e24000000cc00 */
[--C-:B0-----:R-:W-:Y:S02]  /*0b20*/  HADD2.F32 R97, -RZ, R80.reuse.H0_H0 ;  /* 0x20000050ff617230 */ /* 0x101fe40000004100 */
[----:B------:R-:W-:Y:S02]  /*0b30*/  HADD2.F32 R95, -RZ, R80.H1_H1 ;  /* 0x30000050ff5f7230 */ /* 0x000fe40000004100 */
[--C-:B------:R-:W-:Y:S01]  /*0b40*/  HADD2.F32 R93, -RZ, R81.reuse.H0_H0 ;  /* 0x20000051ff5d7230 */ /* 0x100fe20000004100 */
[----:B------:R-:W-:Y:S01]  /*0b50*/  FFMA.FTZ R18, R97, R18, R50 ;  /* 0x0000001261127223 */ /* 0x000fe20000010032 */
[----:B------:R-:W-:Y:S02]  /*0b60*/  HADD2.F32 R91, -RZ, R81.H1_H1 ;  /* 0x30000051ff5b7230 */ /* 0x000fe40000004100 */
[----:B------:R-:W-:Y:S01]  /*0b70*/  HADD2.F32 R50, -RZ, R10.H0_H0 ;  /* 0x2000000aff327230 */ /* 0x000fe20000004100 */
[----:B------:R-:W-:Y:S01]  /*0b80*/  FFMA.FTZ R18, R95, R19, R18 ;  /* 0x000000135f127223 */ /* 0x000fe20000010012 */
[----:B------:R-:W-:-:S02]  /*0b90*/  HADD2.F32 R89, -RZ, R82.H0_H0 ;  /* 0x20000052ff597230 */ /* 0x000fc40000004100 */
[----:B------:R-:W-:Y:S01]  /*0ba0*/  HADD2.F32 R87, -RZ, R82.H1_H1 ;  /* 0x30000052ff577230 */ /* 0x000fe20000004100 */
[----:B------:R-:W-:Y:S01]  /*0bb0*/  FFMA.FTZ R26, R93, R26, R18 ;  /* 0x0000001a5d1a7223 */ /* 0x000fe20000010012 */
[--C-:B------:R-:W-:Y:S01]  /*0bc0*/  HADD2.F32 R85, -RZ, R83.reuse.H0_H0 ;  /* 0x20000053ff557230 */ /* 0x100fe20000004100 */
[----:B------:R-:W0:Y:S01]  /*0bd0*/  LDS.128 R16, [R49.X16+0x10] ;  /* 0x0000100031107984 */ /* 0x000e22000000cc00 */
[----:B------:R-:W-:Y:S01]  /*0be0*/  HADD2.F32 R83, -RZ, R83.H1_H1 ;  /* 0x30000053ff537230 */ /* 0x000fe20000004100 */
[----:B------:R-:W-:Y:S01]  /*0bf0*/  FFMA.FTZ R26, R91, R27, R26 ;  /* 0x0000001b5b1a7223 */ /* 0x000fe2000001001a */
[----:B------:R-:W-:-:S03]  /*0c00*/  HADD2.F32 R27, -RZ, R10.H1_H1 ;  /* 0x3000000aff1b7230 */ /* 0x000fc60000004100 */
[----:B------:R-:W-:Y:S01]  /*0c10*/  FFMA.FTZ R26, R89, R50, R26 ;  /* 0x00000032591a7223 */ /* 0x000fe2000001001a */
[----:B------:R-:W-:-:S03]  /*0c20*/  HADD2.F32 R50, -RZ, R11.H0_H0 ;  /* 0x2000000bff327230 */ /* 0x000fc60000004100 */
[----:B------:R-:W-:Y:S01]  /*0c30*/  FFMA.FTZ R26, R87, R27, R26 ;  /* 0x0000001b571a7223 */ /* 0x000fe2000001001a */
[----:B------:R-:W-:-:S03]  /*0c40*/  HADD2.F32 R27, -RZ, R52.H1_H1 ;  /* 0x30000034ff1b7230 */ /* 0x000fc60000004100 */
[----:B------:R-:W-:Y:S01]  /*0c50*/  FFMA.FTZ R26, R85, R50, R26 ;  /* 0x00000032551a7223 */ /* 0x000fe2000001001a */
[----:B------:R-:W-:Y:S01]  /*0c60*/  HADD2.F32 R50, -RZ, R11.H1_H1 ;  /* 0x3000000bff327230 */ /* 0x000fe20000004100 */
[----:B------:R-:W-:-:S04]  /*0c70*/  FADD.FTZ R88, R27, R44 ;  /* 0x0000002c1b587221 */ /* 0x000fc80000010000 */
[----:B------:R-:W-:Y:S01]  /*0c80*/  FFMA.FTZ R52, R83, R50, R26 ;  /* 0x0000003253347223 */ /* 0x000fe2000001001a */
[----:B------:R-:W-:Y:S01]  /*0c90*/  FSETP.GTU.FTZ.AND P3, PT, R88, 20, PT ;  /* 0x41a000005800780b */ /* 0x000fe20003f7c000 */
[----:B0-----:R-:W-:Y:S01]  /*0ca0*/  HADD2.F32 R105, -RZ, R16.H0_H0 ;  /* 0x20000010ff697230 */ /* 0x001fe20000004100 */
        /* <DEDUP_REMOVED lines=32> */
.L_x_4276:
[----:B------:R-:W-:Y:S05]  /*0eb0*/  BSYNC B0 ;  /* 0x0000000000007941 */ /* 0x000fea0003800000 */
.L_x_4275:
[----:B------:R-:W-:Y:S01]  /*0ec0*/  BSSY B0, `(.L_x_4277) ;  /* 0x0000027000007945 */ /* 0x000fe20003800000 */
[----:B------:R-:W-:Y:S01]  /*0ed0*/  FSETP.GTU.FTZ.AND P4, PT, R107, 20, PT ;  /* 0x41a000006b00780b */ /* 0x000fe20003f9c000 */
[----:B------:R-:W-:Y:S01]  /*0ee0*/  FFMA.FTZ R52, R105, R51, R52 ;  /* 0x0000003369347223 */ /* 0x000fe20000010034 */
        /* <DEDUP_REMOVED lines=36> */
.L_x_4278:
[----:B------:R-:W-:Y:S05]  /*1130*/  BSYNC B0 ;  /* 0x0000000000007941 */ /* 0x000fea0003800000 */
.L_x_4277:
        /* <DEDUP_REMOVED lines=39> */
.L_x_4280:
[----:B------:R-:W-:Y:S05]  /*13b0*/  BSYNC B0 ;  /* 0x0000000000007941 */ /* 0x000fea0003800000 */
.L_x_4279:
        /* <DEDUP_REMOVED lines=39> */
.L_x_4282:
[----:B------:R-:W-:Y:S05]  /*1630*/  BSYNC B0 ;  /* 0x0000000000007941 */ /* 0x000fea0003800000 */
.L_x_4281:
        /* <DEDUP_REMOVED lines=39> */
.L_x_4284:
[----:B------:R-:W-:Y:S05]  /*18b0*/  BSYNC B0 ;  /* 0x0000000000007941 */ /* 0x000fea0003800000 */
.L_x_4283:
        /* <DEDUP_REMOVED lines=39> */
.L_x_4286:
[----:B------:R-:W-:Y:S05]  /*1b30*/  BSYNC B0 ;  /* 0x0000000000007941 */ /* 0x000fea0003800000 */
.L_x_4285:
        /* <DEDUP_REMOVED lines=39> */
.L_x_4288:
[----:B------:R-:W-:Y:S05]  /*1db0*/  BSYNC B0 ;  /* 0x0000000000007941 */ /* 0x000fea0003800000 */
.L_x_4287:
        /* <DEDUP_REMOVED lines=40> */
.L_x_4290:
[----:B------:R-:W-:Y:S05]  /*2040*/  BSYNC B0 ;  /* 0x0000000000007941 */ /* 0x000fea0003800000 */
.L_x_4289:
        /* <DEDUP_REMOVED lines=39> */
.L_x_4292:
[----:B------:R-:W-:Y:S05]  /*22c0*/  BSYNC B0 ;  /* 0x0000000000007941 */ /* 0x000fea0003800000 */
.L_x_4291:
        /* <DEDUP_REMOVED lines=38> */
.L_x_4294:
[----:B------:R-:W-:Y:S05]  /*2530*/  BSYNC B0 ;  /* 0x0000000000007941 */ /* 0x000fea0003800000 */
.L_x_4293:
        /* <DEDUP_REMOVED lines=37> */
.L_x_4296:
[----:B------:R-:W-:Y:S05]  /*2790*/  BSYNC B0 ;  /* 0x0000000000007941 */ /* 0x000fea0003800000 */
.L_x_4295:
        /* <DEDUP_REMOVED lines=33> */
.L_x_4298:
[----:B------:R-:W-:Y:S05]  /*29b0*/  BSYNC B0 ;  /* 0x0000000000007941 */ /* 0x000fea0003800000 */
.L_x_4297:
        /* <DEDUP_REMOVED lines=33> */
.L_x_4300:
[----:B------:R-:W-:Y:S05]  /*2bd0*/  BSYNC B0 ;  /* 0x0000000000007941 */ /* 0x000fea0003800000 */
.L_x_4299:
        /* <DEDUP_REMOVED lines=33> */
.L_x_4302:
[----:B------:R-:W-:Y:S05]  /*2df0*/  BSYNC B0 ;  /* 0x0000000000007941 */ /* 0x000fea0003800000 */
.L_x_4301:
        /* <DEDUP_REMOVED lines=33> */
.L_x_4304:
[----:B------:R-:W-:Y:S05]  /*3010*/  BSYNC B0 ;  /* 0x0000000000007941 */ /* 0x000fea0003800000 */
.L_x_4303:
        /* <DEDUP_REMOVED lines=33> */
.L_x_4306:
[----:B------:R-:W-:Y:S05]  /*3230*/  BSYNC B0 ;  /* 0x0000000000007941 */ /* 0x000fea0003800000 */
.L_x_4305:
        /* <DEDUP_REMOVED lines=19> */
[----:B------:R-:W-:Y:S02]  /*3370*/  MOV R129, RZ ;  /* 0x000000ff00817202 */ /* 0x000fe40000000f00 */
[----:B------:R-:W-:-:S02]  /*3380*/  MOV R82, RZ ;  /* 0x000000ff00527202 */ /* 0x000fc40000000f00 */
[----:B------:R-:W-:Y:S02]  /*3390*/  MOV R127, RZ ;  /* 0x000000ff007f7202 */ /* 0x000fe40000000f00 */
[----:B------:R-:W-:Y:S02]  /*33a0*/  MOV R98, RZ ;  /* 0x000000ff00627202 */ /* 0x000fe40000000f00 */
.L_x_4355:
        /* <DEDUP_REMOVED lines=21> */
[----:B------:R-:W-:Y:S01]  /*3500*/  IMAD R139, R47, c[0x0][0x1b8], RZ ;  /* 0x00006e002f8b7a24 */ /* 0x000fe200078e02ff */
[----:B------:R-:W-:Y:S01]  /*3510*/  IADD3 R104, R31, -0x1, RZ ;  /* 0xffffffff1f687810 */ /* 0x000fe20007ffe0ff */
[----:B------:R-:W-:Y:S01]  /*3520*/  IMAD.WIDE.U32 R136, R48, c[0x0][0x1b8], RZ ;  /* 0x00006e0030887a25 */ /* 0x000fe200078e00ff */
[----:B------:R-:W-:-:S03]  /*3530*/  ISETP.NE.AND P1, PT, R40, RZ, PT ;  /* 0x000000ff2800720c */ /* 0x000fc60003f25270 */
[----:B------:R-:W-:Y:S02]  /*3540*/  IMAD R139, R48, c[0x0][0x1bc], R139 ;  /* 0x00006f00308b7a24 */ /* 0x000fe400078e028b */
[----:B------:R-:W-:Y:S01]  /*3550*/  IMAD R108, R106, c[0x0][0x1c0], RZ ;  /* 0x000070006a6c7a24 */ /* 0x000fe200078e02ff */
[----:B------:R-:W-:Y:S02]  /*3560*/  LEA.HI R106, R104, R104, RZ, 0x1 ;  /* 0x00000068686a7211 */ /* 0x000fe400078f08ff */
[----:B------:R-:W-:Y:S02]  /*3570*/  IADD3 R137, R137, R139, RZ ;  /* 0x0000008b89897210 */ /* 0x000fe40007ffe0ff */
[----:B0-----:R-:W-:Y:S01]  /*3580*/  LOP3.LUT R135, R106, 0xfffffe, RZ, 0xc0, !PT ;  /* 0x00fffffe6a877812 */ /* 0x001fe200078ec0ff */
[C---:B------:R-:W-:Y:S02]  /*3590*/  IMAD R139, R129.reuse, c[0x0][0x1c4], R108 ;  /* 0x00007100818b7a24 */ /* 0x040fe400078e026c */
[----:B-1----:R-:W-:Y:S01]  /*35a0*/  IMAD.WIDE.U32 R26, R129, c[0x0][0x1c0], R136 ;  /* 0x00007000811a7a25 */ /* 0x002fe200078e0088 */
[----:B------:R-:W-:-:S02]  /*35b0*/  IADD3 R104, R104, -R135, RZ ;  /* 0x8000008768687210 */ /* 0x000fc40007ffe0ff */
[----:B------:R-:W-:Y:S02]  /*35c0*/  IADD3 R106, R40, 0x200, RZ ;  /* 0x00000200286a7810 */ /* 0x000fe40007ffe0ff */
[----:B------:R-:W-:Y:S02]  /*35d0*/  IADD3 R27, R27, R139, RZ ;  /* 0x0000008b1b1b7210 */ /* 0x000fe40007ffe0ff */
[----:B------:R-:W-:Y:S02]  /*35e0*/  LEA R136, P2, R26, c[0x0][0x230], 0x2 ;  /* 0x00008c001a887a11 */ /* 0x000fe400078410ff */
[----:B------:R-:W-:Y:S02]  /*35f0*/  @!P1 LEA R106, R104, R129, 0x8 ;  /* 0x00000081686a9211 */ /* 0x000fe400078e40ff */
[----:B------:R-:W-:Y:S02]  /*3600*/  LOP3.LUT P0, RZ, R40, 0x1f, RZ, 0xc0, !PT ;  /* 0x0000001f28ff7812 */ /* 0x000fe4000780c0ff */
[----:B------:R-:W-:-:S02]  /*3610*/  LEA.HI.X R137, R26, c[0x0][0x234], R27, 0x2, P2 ;  /* 0x00008d001a897a11 */ /* 0x000fc400010f141b */
[----:B------:R-:W-:Y:S02]  /*3620*/  SHF.L.U32 R110, R106, 0x2, RZ ;  /* 0x000000026a6e7819 */ /* 0x000fe400000006ff */
[----:B------:R-:W-:Y:S02]  /*3630*/  ISETP.LT.OR P0, PT, R31, 0x2, P0 ;  /* 0x000000021f00780c */ /* 0x000fe40000701670 */
[----:B------:R-:W-:-:S11]  /*3640*/  MOV R27, RZ ;  /* 0x000000ff001b7202 */ /* 0x000fd60000000f00 */
[----:B------:R-:W-:-:S05]  /*3650*/  @!P0 IADD3 R26, R31, -0x2, RZ ;  /* 0xfffffffe1f1a8810 */ /* 0x000fca0007ffe0ff */
[----:B------:R-:W-:Y:S01]  /*3660*/  @!P0 IMAD R135, R26, c[0x0][0x16c], R129 ;  /* 0x00005b001a878a24 */ /* 0x000fe200078e0281 */
[----:B------:R-:W-:-:S03]  /*3670*/  HFMA2.MMA R26, -RZ, RZ, 1.875, 0 ;  /* 0x3f800000ff1a7435 */ /* 0x000fc600000001ff */
        /* <DEDUP_REMOVED lines=8> */
[----:B------:R-:W-:Y:S02]  /*3700*/  HADD2.F32 R156, -RZ, R6.H0_H0 ;  /* 0x20000006ff9c7230 */ /* 0x000fe40000004100 */
[----:B------:R-:W-:Y:S01]  /*3710*/  HADD2.F32 R159, -RZ, R11.H1_H1 ;  /* 0x3000000bff9f7230 */ /* 0x000fe20000004100 */
[----:B------:R-:W-:Y:S02]  /*3720*/  FMUL.FTZ R151, R146, R113 ;  /* 0x0000007192977220 */ /* 0x000fe40000410000 */
[----:B------:R-:W-:Y:S02]  /*3730*/  FMUL.FTZ R167, R156, R125 ;  /* 0x0000007d9ca77220 */ /* 0x000fe40000410000 */
[----:B------:R-:W-:Y:S01]  /*3740*/  FMUL.FTZ R159, R159, R90 ;  /* 0x0000005a9f9f7220 */ /* 0x000fe20000410000 */
[----:B------:R-:W-:Y:S02]  /*3750*/  HADD2.F32 R161, -RZ, R4.H1_H1 ;  /* 0x30000004ffa17230 */ /* 0x000fe40000004100 */
        /* <DEDUP_REMOVED lines=8> */
[----:B------:R-:W-:Y:S01]  /*37e0*/  BSSY B0, `(.L_x_4308) ;  /* 0x000007e000007945 */ /* 0x000fe20003800000 */
[----:B--2---:R-:W-:-:S04]  /*37f0*/  FMUL.FTZ R148, R96, 1.4426950216293334961 ;  /* 0x3fb8aa3b60947820 */ /* 0x004fc80000410000 */
[----:B------:R-:W-:Y:S01]  /*3800*/  FMUL.FTZ R149, R148, R103 ;  /* 0x0000006794957220 */ /* 0x000fe20000410000 */
[----:B---3--:R-:W-:Y:S05]  /*3810*/  STS.128 [R0.X16], R12 ;  /* 0x0000000c00007388 */ /* 0x008fea000000cc00 */
[----:B------:R-:W0:Y:S01]  /*3820*/  MUFU.EX2 R149, R149 ;  /* 0x0000009500957308 */ /* 0x000e220000000800 */
[----:B----4-:R-:W-:Y:S01]  /*3830*/  STS.128 [R0.X16+0x200], R16 ;  /* 0x0002001000007388 */ /* 0x010fe2000000cc00 */
[----:B------:R-:W-:-:S06]  /*3840*/  NOP ;  /* 0x0000000000007918 */ /* 0x000fcc0000000000 */
[----:B------:R-:W1:Y:S04]  /*3850*/  LDS.128 R12, [R49.X16] ;  /* 0x00000000310c7984 */ /* 0x000e68000000cc00 */
[----:B------:R-:W2:Y:S04]  /*3860*/  LDS.128 R16, [R49.X16+0x10] ;  /* 0x0000100031107984 */ /* 0x000ea8000000cc00 */
[----:B------:R3:W5:Y:S04]  /*3870*/  LDG.E R126, [R136.64] ;  /* 0x00000004887e7981 */ /* 0x000768000c1e1900 */
[----:B0-----:R0:W-:Y:S04]  /*3880*/  STS [R110+0x1d10], R149 ;  /* 0x001d10956e007388 */ /* 0x0011e80000000800 */
[----:B------:R-:W-:Y:S01]  /*3890*/  BAR.SYNC.DEFER_BLOCKING 0x0 ;  /* 0x0000000000007b1d */ /* 0x000fe20000010000 */
[----:B------:R-:W-:-:S02]  /*38a0*/  FMUL.FTZ R124, R148, R88 ;  /* 0x00000058947c7220 */ /* 0x000fc40000410000 */
[C---:B------:R-:W-:Y:S02]  /*38b0*/  FMUL.FTZ R122, R148.reuse, R101 ;  /* 0x00000065947a7220 */ /* 0x040fe40000410000 */
[C---:B------:R-:W-:Y:S02]  /*38c0*/  FMUL.FTZ R138, R148.reuse, R86 ;  /* 0x00000056948a7220 */ /* 0x040fe40000410000 */
[----:B------:R-:W4:Y:S01]  /*38d0*/  MUFU.EX2 R124, R124 ;  /* 0x0000007c007c7308 */ /* 0x000f220000000800 */
[----:B------:R-:W-:-:S07]  /*38e0*/  FMUL.FTZ R139, R148, R99 ;  /* 0x00000063948b7220 */ /* 0x000fce0000410000 */
[----:B------:R-:W0:Y:S01]  /*38f0*/  MUFU.EX2 R122, R122 ;  /* 0x0000007a007a7308 */ /* 0x000e220000000800 */
[----:B------:R-:W-:Y:S01]  /*3900*/  FMUL.FTZ R140, R148, R84 ;  /* 0x00000054948c7220 */ /* 0x000fe20000410000 */
[----:B------:R0:W5:Y:S01]  /*3910*/  @!P0 LDG.E.64 R26, [R134.64] ;  /* 0x00000004861a8981 */ /* 0x000162000c1e1b00 */
[--C-:B-1----:R-:W-:Y:S02]  /*3920*/  HADD2.F32 R104, -RZ, R12.reuse.H0_H0 ;  /* 0x2000000cff687230 */ /* 0x102fe40000004100 */
[----:B------:R-:W-:Y:S02]  /*3930*/  HADD2.F32 R106, -RZ, R12.H1_H1 ;  /* 0x3000000cff6a7230 */ /* 0x000fe40000004100 */
[--C-:B--2---:R-:W-:Y:S02]  /*3940*/  HADD2.F32 R128, -RZ, R17.reuse.H0_H0 ;  /* 0x20000011ff807230 */ /* 0x104fe40000004100 */
[----:B------:R-:W-:Y:S02]  /*3950*/  HADD2.F32 R12, -RZ, R8.H0_H0 ;  /* 0x20000008ff0c7230 */ /* 0x000fe40000004100 */
[----:B0-----:R-:W-:-:S02]  /*3960*/  HADD2.F32 R134, -RZ, R17.H1_H1 ;  /* 0x30000011ff867230 */ /* 0x001fc40000004100 */
[----:B------:R-:W-:Y:S02]  /*3970*/  HADD2.F32 R17, -RZ, R8.H1_H1 ;  /* 0x30000008ff117230 */ /* 0x000fe40000004100 */
[--C-:B------:R-:W-:Y:S02]  /*3980*/  HADD2.F32 R118, -RZ, R16.reuse.H0_H0 ;  /* 0x20000010ff767230 */ /* 0x100fe40000004100 */
[----:B------:R-:W-:Y:S01]  /*3990*/  HADD2.F32 R130, -RZ, R16.H1_H1 ;  /* 0x30000010ff827230 */ /* 0x000fe20000004100 */
[----:B------:R-:W0:Y:S01]  /*39a0*/  MUFU.EX2 R138, R138 ;  /* 0x0000008a008a7308 */ /* 0x000e220000000800 */
[--C-:B------:R-:W-:Y:S02]  /*39b0*/  HADD2.F32 R110, -RZ, R14.reuse.H0_H0 ;  /* 0x2000000eff6e7230 */ /* 0x100fe40000004100 */
[----:B------:R-:W-:Y:S02]  /*39c0*/  HADD2.F32 R116, -RZ, R14.H1_H1 ;  /* 0x3000000eff747230 */ /* 0x000fe40000004100 */
[----:B------:R-:W-:Y:S01]  /*39d0*/  HADD2.F32 R16, -RZ, R10.H0_H0 ;  /* 0x2000000aff107230 */ /* 0x000fe20000004100 */
[----:B------:R-:W-:Y:S01]  /*39e0*/  FMUL.FTZ R17, R17, R88 ;  /* 0x0000005811117220 */ /* 0x000fe20000410000 */
[----:B------:R-:W-:-:S02]  /*39f0*/  HADD2.F32 R108, -RZ, R13.H0_H0 ;  /* 0x2000000dff6c7230 */ /* 0x000fc40000004100 */
[----:B------:R-:W-:Y:S01]  /*3a00*/  HADD2.F32 R112, -RZ, R13.H1_H1 ;  /* 0x3000000dff707230 */ /* 0x000fe20000004100 */
[----:B------:R-:W-:Y:S01]  /*3a10*/  FMUL.FTZ R13, R12, R103 ;  /* 0x000000670c0d7220 */ /* 0x000fe20000410000 */
[----:B------:R-:W-:Y:S01]  /*3a20*/  HADD2.F32 R14, -RZ, R9.H0_H0 ;  /* 0x20000009ff0e7230 */ /* 0x000fe20000004100 */
[----:B------:R-:W1:Y:S01]  /*3a30*/  MUFU.EX2 R139, R139 ;  /* 0x0000008b008b7308 */ /* 0x000e620000000800 */
[--C-:B------:R-:W-:Y:S02]  /*3a40*/  HADD2.F32 R114, -RZ, R15.reuse.H0_H0 ;  /* 0x2000000fff727230 */ /* 0x100fe40000004100 */
[----:B------:R-:W-:Y:S01]  /*3a50*/  HADD2.F32 R120, -RZ, R15.H1_H1 ;  /* 0x3000000fff787230 */ /* 0x000fe20000004100 */
[----:B------:R-:W-:Y:S02]  /*3a60*/  FMUL.FTZ R15, R16, R99 ;  /* 0x00000063100f7220 */ /* 0x000fe40000410000 */
[----:B------:R-:W-:Y:S02]  /*3a70*/  FMUL.FTZ R155, R14, R101 ;  /* 0x000000650e9b7220 */ /* 0x000fe40000410000 */
[----:B------:R-:W-:-:S02]  /*3a80*/  FMUL.FTZ R16, R104, R13 ;  /* 0x0000000d68107220 */ /* 0x000fc40000410000 */
[----:B------:R-:W-:Y:S02]  /*3a90*/  FMUL.FTZ R17, R106, R17 ;  /* 0x000000116a117220 */ /* 0x000fe40000410000 */
[----:B------:R-:W-:Y:S01]  /*3aa0*/  FMUL.FTZ R141, R148, R107 ;  /* 0x0000006b948d7220 */ /* 0x000fe20000410000 */
[----:B------:R-:W2:Y:S01]  /*3ab0*/  MUFU.EX2 R140, R140 ;  /* 0x0000008c008c7308 */ /* 0x000ea20000000800 */
[-C--:B----4-:R-:W-:Y:S02]  /*3ac0*/  FMUL.FTZ R13, R149, R124.reuse ;  /* 0x0000007c950d7220 */ /* 0x090fe40000410000 */
[----:B------:R-:W-:Y:S02]  /*3ad0*/  FMUL.FTZ R155, R108, R155 ;  /* 0x0000009b6c9b7220 */ /* 0x000fe40000410000 */
[----:B------:R-:W-:Y:S02]  /*3ae0*/  FFMA.FTZ R12, R16, R124, R17 ;  /* 0x0000007c100c7223 */ /* 0x000fe40000010011 */
[----:B------:R-:W-:Y:S01]  /*3af0*/  FMUL.FTZ R142, R148, R90 ;  /* 0x0000005a948e7220 */ /* 0x000fe20000410000 */
[----:B------:R-:W4:Y:S01]  /*3b00*/  MUFU.EX2 R141, R141 ;  /* 0x0000008d008d7308 */ /* 0x000f220000000800 */
[----:B------:R-:W-:-:S02]  /*3b10*/  FMUL.FTZ R13, R122, R13 ;  /* 0x0000000d7a0d7220 */ /* 0x000fc40000410000 */
[----:B------:R-:W-:Y:S02]  /*3b20*/  FMUL.FTZ R153, R112, R153 ;  /* 0x0000009970997220 */ /* 0x000fe40000410000 */
[----:B------:R-:W-:Y:S01]  /*3b30*/  FFMA.FTZ R12, R122, R12, R155 ;  /* 0x0000000c7a0c7223 */ /* 0x000fe2000001009b */
[--C-:B------:R-:W-:Y:S01]  /*3b40*/  HADD2.F32 R132, -RZ, R18.reuse.H0_H0 ;  /* 0x20000012ff847230 */ /* 0x100fe20000004100 */
[----:B------:R-:W-:Y:S01]  /*3b50*/  FMUL.FTZ R143, R148, R113 ;  /* 0x00000071948f7220 */ /* 0x000fe20000410000 */
[----:B---3--:R-:W-:Y:S01]  /*3b60*/  HADD2.F32 R136, -RZ, R18.H1_H1 ;  /* 0x30000012ff887230 */ /* 0x008fe20000004100 */
[----:B------:R-:W-:Y:S01]  /*3b70*/  ISETP.NE.AND P0, PT, R40, 0x3f, PT ;  /* 0x0000003f2800780c */ /* 0x000fe20003f05270 */
[----:B------:R-:W-:Y:S01]  /*3b80*/  HADD2.F32 R18, -RZ, R11.H0_H0 ;  /* 0x2000000bff127230 */ /* 0x000fe20000004100 */
[----:B------:R-:W3:Y:S01]  /*3b90*/  MUFU.EX2 R142, R142 ;  /* 0x0000008e008e7308 */ /* 0x000ee20000000800 */
[----:B0-----:R-:W-:Y:S02]  /*3ba0*/  FMUL.FTZ R14, R138, R13 ;  /* 0x0000000d8a0e7220 */ /* 0x001fe40000410000 */
[----:B------:R-:W-:-:S02]  /*3bb0*/  FMUL.FTZ R154, R110, R15 ;  /* 0x0000000f6e9a7220 */ /* 0x000fc40000410000 */
[----:B------:R-:W-:Y:S02]  /*3bc0*/  FFMA.FTZ R12, R138, R12, R153 ;  /* 0x0000000c8a0c7223 */ /* 0x000fe40000010099 */
[----:B------:R-:W-:Y:S01]  /*3bd0*/  FMUL.FTZ R144, R148, R92 ;  /* 0x0000005c94907220 */ /* 0x000fe20000410000 */
[----:B------:R-:W0:Y:S01]  /*3be0*/  MUFU.EX2 R143, R143 ;  /* 0x0000008f008f7308 */ /* 0x000e220000000800 */
[C---:B-1----:R-:W-:Y:S02]  /*3bf0*/  FMUL.FTZ R13, R139.reuse, R14 ;  /* 0x0000000e8b0d7220 */ /* 0x042fe40000410000 */
[----:B------:R-:W-:Y:S02]  /*3c00*/  FMUL.FTZ R147, R18, R107 ;  /* 0x0000006b12937220 */ /* 0x000fe40000410000 */
[----:B------:R-:W-:Y:S02]  /*3c10*/  FMUL.FTZ R157, R116, R157 ;  /* 0x0000009d749d7220 */ /* 0x000fe40000410000 */
[----:B------:R-:W-:-:S02]  /*3c20*/  FFMA.FTZ R12, R139, R12, R154 ;  /* 0x0000000c8b0c7223 */ /* 0x000fc4000001009a */
[----:B------:R-:W-:Y:S01]  /*3c30*/  FMUL.FTZ R145, R148, R119 ;  /* 0x0000007794917220 */ /* 0x000fe20000410000 */
[----:B------:R-:W1:Y:S01]  /*3c40*/  MUFU.EX2 R144, R144 ;  /* 0x0000009000907308 */ /* 0x000e620000000800 */
[----:B--2---:R-:W-:Y:S02]  /*3c50*/  FMUL.FTZ R14, R140, R13 ;  /* 0x0000000d8c0e7220 */ /* 0x004fe40000410000 */
[----:B------:R-:W-:Y:S02]  /*3c60*/  FMUL.FTZ R156, R114, R147 ;  /* 0x00000093729c7220 */ /* 0x000fe40000410000 */
[----:B------:R-:W-:Y:S02]  /*3c70*/  FFMA.FTZ R12, R140, R12, R157 ;  /* 0x0000000c8c0c7223 */ /* 0x000fe4000001009d */
[----:B------:R-:W-:Y:S01]  /*3c80*/  FMUL.FTZ R146, R148, R94 ;  /* 0x0000005e94927220 */ /* 0x000fe20000410000 */
[----:B------:R-:W2:Y:S01]  /*3c90*/  MUFU.EX2 R145, R145 ;  /* 0x0000009100917308 */ /* 0x000ea20000000800 */
[C---:B----4-:R-:W-:Y:S01]  /*3ca0*/  FMUL.FTZ R13, R141.reuse, R14 ;  /* 0x0000000e8d0d7220 */ /* 0x050fe20000410000 */
[--C-:B------:R-:W-:Y:S01]  /*3cb0*/  HADD2.F32 R135, -RZ, R19.reuse.H0_H0 ;  /* 0x20000013ff877230 */ /* 0x100fe20000004100 */
[----:B------:R-:W-:Y:S01]  /*3cc0*/  FMUL.FTZ R158, R118, R151 ;  /* 0x00000097769e7220 */ /* 0x000fe20000410000 */
[----:B------:R-:W-:Y:S01]  /*3cd0*/  HADD2.F32 R137, -RZ, R19.H1_H1 ;  /* 0x30000013ff897230 */ /* 0x000fe20000004100 */
[----:B------:R-:W-:Y:S01]  /*3ce0*/  FMUL.FTZ R159, R120, R159 ;  /* 0x0000009f789f7220 */ /* 0x000fe20000410000 */
[----:B------:R4:W4:Y:S01]  /*3cf0*/  @P0 LDS R151, [R40.X4+0x2514] ;  /* 0x0025140028970984 */ /* 0x0009220000004800 */
[----:B------:R-:W-:-:S02]  /*3d00*/  FFMA.FTZ R12, R141, R12, R156 ;  /* 0x0000000c8d0c7223 */ /* 0x000fc4000001009c */
[----:B------:R-:W-:Y:S01]  /*3d10*/  FMUL.FTZ R19, R148, R125 ;  /* 0x0000007d94137220 */ /* 0x000fe20000410000 */
[----:B------:R-:W2:Y:S01]  /*3d20*/  MUFU.EX2 R146, R146 ;  /* 0x0000009200927308 */ /* 0x000ea20000000800 */
[C---:B---3--:R-:W-:Y:S02]  /*3d30*/  FMUL.FTZ R14, R142.reuse, R13 ;  /* 0x0000000d8e0e7220 */ /* 0x048fe40000410000 */
[----:B------:R-:W-:Y:S02]  /*3d40*/  FFMA.FTZ R12, R142, R12, R159 ;  /* 0x0000000c8e0c7223 */ /* 0x000fe4000001009f */
[----:B------:R-:W-:Y:S02]  /*3d50*/  FMUL.FTZ R18, R148, R102 ;  /* 0x0000006694127220 */ /* 0x000fe40000410000 */
[----:B0-----:R-:W-:Y:S01]  /*3d60*/  FMUL.FTZ R13, R143, R14 ;  /* 0x0000000e8f0d7220 */ /* 0x001fe20000410000 */
[----:B------:R-:W0:Y:S01]  /*3d70*/  MUFU.EX2 R19, R19 ;  /* 0x0000001300137308 */ /* 0x000e220000000800 */
[----:B------:R-:W-:-:S02]  /*3d80*/  FMUL.FTZ R161, R130, R161 ;  /* 0x000000a182a17220 */ /* 0x000fc40000410000 */
[----:B------:R-:W-:Y:S02]  /*3d90*/  FFMA.FTZ R12, R143, R12, R158 ;  /* 0x0000000c8f0c7223 */ /* 0x000fe4000001009e */
[----:B------:R-:W-:Y:S02]  /*3da0*/  FMUL.FTZ R147, R148, R131 ;  /* 0x0000008394937220 */ /* 0x000fe40000410000 */
[----:B-1----:R-:W-:Y:S01]  /*3db0*/  FMUL.FTZ R14, R144, R13 ;  /* 0x0000000d900e7220 */ /* 0x002fe20000410000 */
[----:B------:R-:W1:Y:S01]  /*3dc0*/  MUFU.EX2 R18, R18 ;  /* 0x0000001200127308 */ /* 0x000e620000000800 */
[----:B------:R-:W-:Y:S02]  /*3dd0*/  FMUL.FTZ R160, R128, R163 ;  /* 0x000000a380a07220 */ /* 0x000fe40000410000 */
[----:B------:R-:W-:Y:S02]  /*3de0*/  FFMA.FTZ R12, R144, R12, R161 ;  /* 0x0000000c900c7223 */ /* 0x000fe400000100a1 */
[----:B------:R-:W-:-:S02]  /*3df0*/  FMUL.FTZ R148, R148, R100 ;  /* 0x0000006494947220 */ /* 0x000fc40000410000 */
[C---:B--2---:R-:W-:Y:S01]  /*3e00*/  FMUL.FTZ R13, R145.reuse, R14 ;  /* 0x0000000e910d7220 */ /* 0x044fe20000410000 */
[----:B------:R-:W2:Y:S01]  /*3e10*/  MUFU.EX2 R147, R147 ;  /* 0x0000009300937308 */ /* 0x000ea20000000800 */
[----:B------:R-:W-:Y:S02]  /*3e20*/  FMUL.FTZ R163, R134, R165 ;  /* 0x000000a586a37220 */ /* 0x000fe40000410000 */
[----:B------:R-:W-:Y:S02]  /*3e30*/  FFMA.FTZ R12, R145, R12, R160 ;  /* 0x0000000c910c7223 */ /* 0x000fe400000100a0 */
[----:B------:R-:W-:Y:S02]  /*3e40*/  FMUL.FTZ R14, R146, R13 ;  /* 0x0000000d920e7220 */ /* 0x000fe40000410000 */
[----:B------:R-:W-:Y:S01]  /*3e50*/  FMUL.FTZ R162, R132, R167 ;  /* 0x000000a784a27220 */ /* 0x000fe20000410000 */
[----:B------:R-:W3:Y:S01]  /*3e60*/  MUFU.EX2 R148, R148 ;  /* 0x0000009400947308 */ /* 0x000ee20000000800 */
[----:B------:R-:W-:-:S02]  /*3e70*/  FFMA.FTZ R12, R146, R12, R163 ;  /* 0x0000000c920c7223 */ /* 0x000fc400000100a3 */
[C---:B0-----:R-:W-:Y:S02]  /*3e80*/  FMUL.FTZ R13, R19.reuse, R14 ;  /* 0x0000000e130d7220 */ /* 0x041fe40000410000 */
[----:B------:R-:W-:Y:S02]  /*3e90*/  FMUL.FTZ R165, R136, R169 ;  /* 0x000000a988a57220 */ /* 0x000fe40000410000 */
[----:B------:R-:W-:Y:S02]  /*3ea0*/  FFMA.FTZ R14, R19, R12, R162 ;  /* 0x0000000c130e7223 */ /* 0x000fe400000100a2 */
[----:B-1----:R-:W-:Y:S02]  /*3eb0*/  FMUL.FTZ R166, R18, R13 ;  /* 0x0000000d12a67220 */ /* 0x002fe40000410000 */
[----:B------:R-:W-:Y:S02]  /*3ec0*/  FMUL.FTZ R12, R171, R100 ;  /* 0x00000064ab0c7220 */ /* 0x000fe40000410000 */
[----:B------:R-:W-:-:S02]  /*3ed0*/  FMUL.FTZ R164, R135, R164 ;  /* 0x000000a487a47220 */ /* 0x000fc40000410000 */
[----:B------:R-:W-:Y:S02]  /*3ee0*/  FFMA.FTZ R14, R18, R14, R165 ;  /* 0x0000000e120e7223 */ /* 0x000fe400000100a5 */
[----:B--2---:R-:W-:Y:S02]  /*3ef0*/  FMUL.FTZ R13, R147, R166 ;  /* 0x000000a6930d7220 */ /* 0x004fe40000410000 */
[----:B------:R-:W-:Y:S02]  /*3f00*/  FMUL.FTZ R167, R137, R12 ;  /* 0x0000000c89a77220 */ /* 0x000fe40000410000 */
[----:B------:R-:W-:Y:S02]  /*3f10*/  FFMA.FTZ R14, R147, R14, R164 ;  /* 0x0000000e930e7223 */ /* 0x000fe400000100a4 */
[C---:B---3--:R-:W-:Y:S02]  /*3f20*/  FMUL.FTZ R12, R148.reuse, R13 ;  /* 0x0000000d940c7220 */ /* 0x048fe40000410000 */
[----:B------:R-:W-:Y:S01]  /*3f30*/  FFMA.FTZ R13, R148, R14, R167 ;  /* 0x0000000e940d7223 */ /* 0x000fe200000100a7 */
        /* <DEDUP_REMOVED lines=8> */
.L_x_4309:
[----:B----4-:R-:W-:Y:S05]  /*3fc0*/  BSYNC B0 ;  /* 0x0000000000007941 */ /* 0x010fea0003800000 */
.L_x_4308:
[----:B------:R-:W-:Y:S01]  /*3fd0*/  ISETP.GT.U32.AND P0, PT, R40, 0x1f, PT ;  /* 0x0000001f2800780c */ /* 0x000fe20003f04070 */
[----:B------:R2:W-:Y:S01]  /*3fe0*/  STS.64 [R40.X8+0x1900], R12 ;  /* 0x0019000c28007388 */ /* 0x0005e20000008a00 */
[----:B------:R-:W-:Y:S03]  /*3ff0*/  BSSY B0, `(.L_x_4310) ;  /* 0x000003f000007945 */ /* 0x000fe60003800000 */
[----:B------:R-:W-:Y:S08]  /*4000*/  BAR.SYNC.DEFER_BLOCKING 0x0 ;  /* 0x0000000000007b1d */ /* 0x000ff00000010000 */
[----:B------:R-:W-:Y:S05]  /*4010*/  @P0 BRA `(.L_x_4311) ;  /* 0x000003c000000947 */ /* 0x000fea0003800000 */
[----:B0-2---:R-:W0:Y:S02]  /*4020*/  LDS.128 R12, [R40.X16+0x1900] ;  /* 0x00190000280c7984 */ /* 0x005e24000000cc00 */
[----:B0-----:R-:W-:-:S02]  /*4030*/  FFMA.FTZ R15, R13, R14, R15 ;  /* 0x0000000e0d0f7223 */ /* 0x001fc4000001000f */
[----:B------:R-:W-:Y:S01]  /*4040*/  FMUL.FTZ R14, R12, R14 ;  /* 0x0000000e0c0e7220 */ /* 0x000fe20000410000 */
[----:B------:R-:W-:Y:S05]  /*4050*/  BRA.DIV ~URZ, `(.L_x_4312) ;  /* 0x00003d227f007947 */ /* 0x000fea000b800000 */
[----:B------:R0:W2:Y:S02]  /*4060*/  SHFL.UP PT, R169, R14, 0x1, RZ ;  /* 0x042000000ea97989 */ /* 0x0000a400000e00ff */
.L_x_4363:
        /* <DEDUP_REMOVED lines=24> */
.L_x_4364:
        /* <DEDUP_REMOVED lines=11> */
[----:B-1---5:R-:W-:Y:S05]  /*42a0*/  CALL.REL.NOINC `($__internal_175_$__cuda_sm70_shflsync_idx_p) ;  /* 0x000049f000007944 */ /* 0x022fea0003c00000 */
.L_x_4314:
[----:B------:R-:W-:Y:S05]  /*42b0*/  BRA.CONV ~URZ, `(.L_x_4315) ;  /* 0x000000637f007947 */ /* 0x000fea000b800000 */
[----:B01----:R-:W-:Y:S01]  /*42c0*/  HFMA2.MMA R15, -RZ, RZ, 0, 1.847743988037109375e-06 ;  /* 0x0000001fff0f7435 */ /* 0x003fe200000001ff */
[----:B------:R-:W-:-:S02]  /*42d0*/  MOV R173, R171 ;  /* 0x000000ab00ad7202 */ /* 0x000fc40000000f00 */
[----:B------:R-:W-:Y:S02]  /*42e0*/  MOV R176, 0x1f ;  /* 0x0000001f00b07802 */ /* 0x000fe40000000f00 */
[----:B------:R-:W-:Y:S02]  /*42f0*/  MOV R178, 0xffffffff ;  /* 0xffffffff00b27802 */ /* 0x000fe40000000f00 */
[----:B------:R-:W-:Y:S02]  /*4300*/  MOV R12, 0x4320 ;  /* 0x00004320000c7802 */ /* 0x000fe40000000f00 */
[----:B-----5:R-:W-:Y:S05]  /*4310*/  CALL.REL.NOINC `($__internal_175_$__cuda_sm70_shflsync_idx_p) ;  /* 0x0000498000007944 */ /* 0x020fea0003c00000 */
.L_x_4315:
[----:B------:R-:W-:Y:S05]  /*4320*/  BRA.DIV ~URZ, `(.L_x_4316) ;  /* 0x00003f927f007947 */ /* 0x000fea000b800000 */
[----:B-----5:R-:W2:Y:S04]  /*4330*/  SHFL.IDX PT, R26, R26, RZ, 0x1f ;  /* 0x00001fff1a1a7589 */ /* 0x020ea800000e0000 */
[----:B------:R3:W4:Y:S04]  /*4340*/  SHFL.IDX PT, R13, R27, RZ, 0x1f ;  /* 0x00001fff1b0d7589 */ /* 0x00072800000e0000 */
[----:B------:R-:W0:Y:S04]  /*4350*/  SHFL.UP PT, R166, R166, 0x1, RZ ;  /* 0x04200000a6a67989 */ /* 0x000e2800000e00ff */
[----:B------:R3:W1:Y:S02]  /*4360*/  SHFL.UP PT, R168, R171, 0x1, RZ ;  /* 0x04200000aba87989 */ /* 0x00066400000e00ff */
.L_x_4365:
[----:B01----:R-:W0:Y:S01]  /*4370*/  LDS.64 R14, [R40.X16+0x1900] ;  /* 0x00190000280e7984 */ /* 0x003e22000000ca00 */
[----:B--2---:R-:W-:Y:S01]  /*4380*/  MOV R12, R26 ;  /* 0x0000001a000c7202 */ /* 0x004fe20000000f00 */
[----:B----4-:R-:W-:-:S04]  /*4390*/  @P1 FFMA.FTZ R13, R13, R166, R168 ;  /* 0x000000a60d0d1223 */ /* 0x010fc800000100a8 */
[----:B------:R-:W-:Y:S02]  /*43a0*/  @P1 FMUL.FTZ R12, R12, R166 ;  /* 0x000000a60c0c1220 */ /* 0x000fe40000410000 */
[C---:B0-----:R-:W-:Y:S02]  /*43b0*/  FFMA.FTZ R15, R14.reuse, R13, R15 ;  /* 0x0000000d0e0f7223 */ /* 0x041fe4000001000f */
[----:B------:R-:W-:-:S05]  /*43c0*/  FMUL.FTZ R14, R14, R12 ;  /* 0x0000000c0e0e7220 */ /* 0x000fca0000410000 */
[----:B------:R0:W-:Y:S02]  /*43d0*/  STS.128 [R40.X16+0x1900], R12 ;  /* 0x0019000c28007388 */ /* 0x0001e4000000cc00 */
.L_x_4311:
[----:B--2---:R-:W-:Y:S05]  /*43e0*/  BSYNC B0 ;  /* 0x0000000000007941 */ /* 0x004fea0003800000 */
.L_x_4310:
[----:B------:R-:W-:Y:S01]  /*43f0*/  WARPSYNC 0xffffffff ;  /* 0xffffffff00007948 */ /* 0x000fe20003800000 */
[----:B------:R-:W-:Y:S01]  /*4400*/  BAR.SYNC.DEFER_BLOCKING 0x0 ;  /* 0x0000000000007b1d */ /* 0x000fe20000010000 */
[-C--:B0----5:R-:W-:Y:S01]  /*4410*/  FMUL.FTZ R13, R123, R126.reuse ;  /* 0x0000007e7b0d7220 */ /* 0x0a1fe20000410000 */
[----:B------:R-:W-:Y:S01]  /*4420*/  LOP3.LUT P0, RZ, R40, 0x1f, RZ, 0xc0, !PT ;  /* 0x0000001f28ff7812 */ /* 0x000fe2000780c0ff */
[-C--:B------:R-:W-:Y:S02]  /*4430*/  FMUL.FTZ R15, R133, R126.reuse ;  /* 0x0000007e850f7220 */ /* 0x080fe40000410000 */
        /* <DEDUP_REMOVED lines=31> */
[----:B------:R-:W-:Y:S01]  /*4630*/  MOV R16, 0x3f800000 ;  /* 0x3f80000000107802 */ /* 0x000fe20000000f00 */
[----:B------:R-:W-:Y:S02]  /*4640*/  FMUL.FTZ R12, R87, R126 ;  /* 0x0000007e570c7220 */ /* 0x000fe40000410000 */
[----:B------:R-:W-:Y:S01]  /*4650*/  FFMA.FTZ R166, R124, R149, R17 ;  /* 0x000000957ca67223 */ /* 0x000fe20000010011 */
[----:B------:R-:W-:Y:S01]  /*4660*/  HFMA2.MMA R17, -RZ, RZ, 0, 0 ;  /* 0x00000000ff117435 */ /* 0x000fe200000001ff */
[----:B------:R-:W-:Y:S02]  /*4670*/  FFMA.FTZ R12, R141, R13, R12 ;  /* 0x0000000d8d0c7223 */ /* 0x000fe4000001000c */
[----:B------:R-:W-:-:S02]  /*4680*/  FFMA.FTZ R168, R122, R166, R155 ;  /* 0x000000a67aa87223 */ /* 0x000fc4000001009b */
[----:B------:R-:W-:Y:S02]  /*4690*/  FMUL.FTZ R13, R89, R126 ;  /* 0x0000007e590d7220 */ /* 0x000fe40000410000 */
[----:B------:R-:W-:Y:S02]  /*46a0*/  FFMA.FTZ R170, R138, R168, R153 ;  /* 0x000000a88aaa7223 */ /* 0x000fe40000010099 */
[----:B------:R-:W-:Y:S01]  /*46b0*/  FFMA.FTZ R13, R140, R12, R13 ;  /* 0x0000000c8c0d7223 */ /* 0x000fe2000001000d */
[----:B------:R0:W1:Y:S01]  /*46c0*/  @!P0 LDS.64 R16, [R129.X8+0x2610] ;  /* 0x0026100081108984 */ /* 0x0000620000008a00 */
[----:B------:R-:W-:Y:S01]  /*46d0*/  FFMA.FTZ R172, R139, R170, R154 ;  /* 0x000000aa8bac7223 */ /* 0x000fe2000001009a */
[----:B------:R-:W-:Y:S01]  /*46e0*/  ISETP.GT.U32.AND P0, PT, R40, 0x1f, PT ;  /* 0x0000001f2800780c */ /* 0x000fe20003f04070 */
[----:B------:R-:W-:Y:S02]  /*46f0*/  FMUL.FTZ R12, R91, R126 ;  /* 0x0000007e5b0c7220 */ /* 0x000fe40000410000 */
[----:B------:R-:W-:-:S02]  /*4700*/  FFMA.FTZ R169, R140, R172, R157 ;  /* 0x000000ac8ca97223 */ /* 0x000fc4000001009d */
        /* <DEDUP_REMOVED lines=8> */
[C---:B------:R-:W-:Y:S02]  /*4790*/  FFMA.FTZ R26, R138.reuse, R26, R13 ;  /* 0x0000001a8a1a7223 */ /* 0x040fe4000001000d */
        /* <DEDUP_REMOVED lines=17> */
[----:B---3--:R-:W-:-:S04]  /*48b0*/  LOP3.LUT R27, R40, 0x1f, RZ, 0xc0, !PT ;  /* 0x0000001f281b7812 */ /* 0x008fc800078ec0ff */
        /* <DEDUP_REMOVED lines=9> */
.L_x_4366:
        /* <DEDUP_REMOVED lines=26> */
.L_x_4367:
        /* <DEDUP_REMOVED lines=11> */
.L_x_4318:
[----:B01----:R-:W-:Y:S05]  /*4ba0*/  BSYNC B0 ;  /* 0x0000000000007941 */ /* 0x003fea0003800000 */
.L_x_4317:
[----:B------:R-:W-:Y:S01]  /*4bb0*/  WARPSYNC 0xffffffff ;  /* 0xffffffff00007948 */ /* 0x000fe20003800000 */
[----:B------:R-:W-:Y:S01]  /*4bc0*/  BAR.SYNC.DEFER_BLOCKING 0x0 ;  /* 0x0000000000007b1d */ /* 0x000fe20000010000 */
[--C-:B------:R-:W-:Y:S01]  /*4bd0*/  HADD2.F32 R154, -RZ, R8.reuse.H0_H0 ;  /* 0x20000008ff9a7230 */ /* 0x100fe20000004100 */
[----:B------:R-:W-:Y:S01]  /*4be0*/  HFMA2.MMA R13, -RZ, RZ, 0, 0 ;  /* 0x00000000ff0d7435 */ /* 0x000fe200000001ff */
[----:B------:R-:W-:Y:S01]  /*4bf0*/  FFMA.FTZ R15, R97, R149, RZ ;  /* 0x00000095610f7223 */ /* 0x000fe200000100ff */
[----:B---3--:R-:W-:Y:S01]  /*4c00*/  HADD2.F32 R27, -RZ, R8.H1_H1 ;  /* 0x30000008ff1b7230 */ /* 0x008fe20000004100 */
[----:B------:R-:W-:Y:S01]  /*4c10*/  IMAD R176, R152, c[0x0][0x298], RZ ;  /* 0x0000a60098b07a24 */ /* 0x000fe200078e02ff */
[--C-:B------:R-:W-:Y:S01]  /*4c20*/  HADD2.F32 R156, -RZ, R9.reuse.H0_H0 ;  /* 0x20000009ff9c7230 */ /* 0x100fe20000004100 */
[----:B------:R-:W-:Y:S01]  /*4c30*/  FMUL.FTZ R12, R154, R103 ;  /* 0x000000679a0c7220 */ /* 0x000fe20000410000 */
[----:B------:R-:W-:Y:S01]  /*4c40*/  HADD2.F32 R155, -RZ, R9.H1_H1 ;  /* 0x30000009ff9b7230 */ /* 0x000fe20000004100 */
[----:B------:R-:W-:Y:S01]  /*4c50*/  FFMA.FTZ R15, R95, R166, R15 ;  /* 0x000000a65f0f7223 */ /* 0x000fe2000001000f */
[----:B------:R-:W-:Y:S01]  /*4c60*/  LEA R185, R31, 0xfffffc00, 0xa ;  /* 0xfffffc001fb97811 */ /* 0x000fe200078e50ff */
[----:B------:R-:W-:Y:S01]  /*4c70*/  FFMA.FTZ R149, R104, -R12, R149 ;  /* 0x8000000c68957223 */ /* 0x000fe20000010095 */
[----:B------:R-:W-:Y:S01]  /*4c80*/  MOV R12, R40 ;  /* 0x00000028000c7202 */ /* 0x000fe20000000f00 */
[----:B------:R-:W-:Y:S01]  /*4c90*/  FMUL.FTZ R153, R27, R88 ;  /* 0x000000581b997220 */ /* 0x000fe20000410000 */
[--C-:B------:R-:W-:Y:S01]  /*4ca0*/  HADD2.F32 R187, -RZ, R6.reuse.H1_H1 ;  /* 0x30000006ffbb7230 */ /* 0x100fe20000004100 */
[----:B------:R-:W-:Y:S01]  /*4cb0*/  FMUL.FTZ R157, R156, R101 ;  /* 0x000000659c9d7220 */ /* 0x000fe20000410000 */
[C---:B------:R-:W-:Y:S01]  /*4cc0*/  ISETP.NE.AND P2, PT, R40.reuse, RZ, PT ;  /* 0x000000ff2800720c */ /* 0x040fe20003f45270 */
[C---:B------:R-:W-:Y:S01]  /*4cd0*/  IMAD.WIDE.U32 R12, R45.reuse, c[0x0][0x298], R12 ;  /* 0x0000a6002d0c7a25 */ /* 0x040fe200078e000c */
[----:B------:R-:W-:Y:S01]  /*4ce0*/  HADD2.F32 R182, -RZ, R6.H0_H0 ;  /* 0x20000006ffb67230 */ /* 0x000fe20000004100 */
[----:B------:R-:W-:Y:S01]  /*4cf0*/  SHF.L.U32 R203, R40, 0x4, RZ ;  /* 0x0000000428cb7819 */ /* 0x000fe200000006ff */
[----:B------:R-:W-:Y:S01]  /*4d00*/  BSSY B0, `(.L_x_4321) ;  /* 0x00000be000007945 */ /* 0x000fe20003800000 */
[----:B------:R-:W-:-:S02]  /*4d10*/  IMAD R167, R45, c[0x0][0x29c], R176 ;  /* 0x0000a7002da77a24 */ /* 0x000fc400078e02b0 */
[----:B------:R-:W-:Y:S01]  /*4d20*/  FMUL.FTZ R171, R155, R86 ;  /* 0x000000569bab7220 */ /* 0x000fe20000410000 */
[----:B------:R-:W0:Y:S01]  /*4d30*/  LDS R14, [R40.X8+0x1b14] ;  /* 0x001b1400280e7984 */ /* 0x000e220000008800 */
[----:B------:R-:W-:Y:S01]  /*4d40*/  FFMA.FTZ R15, R93, R168, R15 ;  /* 0x000000a85d0f7223 */ /* 0x000fe2000001000f */
[----:B------:R-:W-:Y:S01]  /*4d50*/  IADD3 R13, R13, R167, RZ ;  /* 0x000000a70d0d7210 */ /* 0x000fe20007ffe0ff */
[----:B------:R-:W-:Y:S01]  /*4d60*/  FFMA.FTZ R153, R106, -R153, R166 ;  /* 0x800000996a997223 */ /* 0x000fe200000100a6 */
[--C-:B------:R-:W-:Y:S01]  /*4d70*/  HADD2.F32 R167, -RZ, R10.reuse.H1_H1 ;  /* 0x3000000affa77230 */ /* 0x100fe20000004100 */
[----:B------:R-:W-:Y:S01]  /*4d80*/  FFMA.FTZ R157, R108, -R157, R168 ;  /* 0x8000009d6c9d7223 */ /* 0x000fe200000100a8 */
[----:B------:R-:W-:Y:S01]  /*4d90*/  HADD2.F32 R168, -RZ, R10.H0_H0 ;  /* 0x2000000affa87230 */ /* 0x000fe20000004100 */
[----:B------:R-:W-:Y:S01]  /*4da0*/  FFMA.FTZ R166, R112, -R171, R170 ;  /* 0x800000ab70a67223 */ /* 0x000fe200000100aa */
[----:B------:R1:W-:Y:S01]  /*4db0*/  @!P2 STS.64 [R129.X8+0x2610], R16 ;  /* 0x002610108100a388 */ /* 0x0003e20000008a00 */
[----:B------:R-:W-:Y:S01]  /*4dc0*/  FMUL.FTZ R171, R133, R126 ;  /* 0x0000007e85ab7220 */ /* 0x000fe20000410000 */
[----:B------:R-:W-:Y:S01]  /*4dd0*/  LEA.HI.SX32 R203, R203, R203, 0x1b ;  /* 0x000000cbcbcb7211 */ /* 0x000fe200078fdaff */
[----:B------:R-:W-:Y:S01]  /*4de0*/  FFMA.FTZ R15, R91, R170, R15 ;  /* 0x000000aa5b0f7223 */ /* 0x000fe2000001000f */
[----:B------:R-:W-:Y:S01]  /*4df0*/  HADD2.F32 R170, -RZ, R11.H0_H0 ;  /* 0x2000000bffaa7230 */ /* 0x000fe20000004100 */
[----:B------:R-:W-:-:S02]  /*4e00*/  FMUL.FTZ R175, R168, R99 ;  /* 0x00000063a8af7220 */ /* 0x000fc40000410000 */
[-C--:B------:R-:W-:Y:S02]  /*4e10*/  FMUL.FTZ R173, R123, R126.reuse ;  /* 0x0000007e7bad7220 */ /* 0x080fe40000410000 */
[----:B------:R-:W-:Y:S02]  /*4e20*/  IMAD R176, R150, c[0x0][0x2a0], RZ ;  /* 0x0000a80096b07a24 */ /* 0x000fe400078e02ff */
[-C--:B------:R-:W-:Y:S02]  /*4e30*/  FMUL.FTZ R183, R109, R126.reuse ;  /* 0x0000007e6db77220 */ /* 0x080fe40000410000 */
[----:B------:R-:W-:Y:S02]  /*4e40*/  IMAD R177, R43, c[0x0][0x2a4], R176 ;  /* 0x0000a9002bb17a24 */ /* 0x000fe400078e02b0 */
[-C--:B------:R-:W-:Y:S02]  /*4e50*/  FMUL.FTZ R176, R111, R126.reuse ;  /* 0x0000007e6fb07220 */ /* 0x080fe40000410000 */
[----:B------:R-:W-:-:S02]  /*4e60*/  FMUL.FTZ R181, R83, R126 ;  /* 0x0000007e53b57220 */ /* 0x000fc40000410000 */
[----:B------:R-:W-:Y:S02]  /*4e70*/  FMUL.FTZ R184, R187, R102 ;  /* 0x00000066bbb87220 */ /* 0x000fe40000410000 */
[----:B------:R-:W-:Y:S02]  /*4e80*/  FMUL.FTZ R189, R133, R26 ;  /* 0x0000001a85bd7220 */ /* 0x000fe40000410000 */
[----:B------:R-:W-:Y:S02]  /*4e90*/  FFMA.FTZ R184, R136, -R184, R165 ;  /* 0x800000b888b87223 */ /* 0x000fe400000100a5 */
[----:B0-----:R-:W-:Y:S02]  /*4ea0*/  FFMA.FTZ R171, R14, R151, R171 ;  /* 0x000000970eab7223 */ /* 0x001fe400000100ab */
[----:B------:R-:W-:Y:S02]  /*4eb0*/  FFMA.FTZ R14, R89, R172, R15 ;  /* 0x000000ac590e7223 */ /* 0x000fe4000001000f */
[----:B------:R-:W-:-:S02]  /*4ec0*/  FMUL.FTZ R15, R167, R84 ;  /* 0x00000054a70f7220 */ /* 0x000fc40000410000 */
[----:B------:R-:W-:Y:S02]  /*4ed0*/  FFMA.FTZ R151, R110, -R175, R172 ;  /* 0x800000af6e977223 */ /* 0x000fe400000100ac */
[----:B------:R-:W-:Y:S02]  /*4ee0*/  FFMA.FTZ R172, R148, R171, R173 ;  /* 0x000000ab94ac7223 */ /* 0x000fe400000100ad */
[----:B------:R-:W-:Y:S02]  /*4ef0*/  FMUL.FTZ R173, R121, R126 ;  /* 0x0000007e79ad7220 */ /* 0x000fe40000410000 */
[----:B------:R-:W-:Y:S02]  /*4f00*/  FFMA.FTZ R148, R116, -R15, R169 ;  /* 0x8000000f74947223 */ /* 0x000fe400000100a9 */
[----:B------:R-:W-:Y:S01]  /*4f10*/  FFMA.FTZ R14, R87, R169, R14 ;  /* 0x000000a9570e7223 */ /* 0x000fe2000001000e */
[----:B------:R-:W-:Y:S01]  /*4f20*/  HADD2.F32 R169, -RZ, R11.H1_H1 ;  /* 0x3000000bffa97230 */ /* 0x000fe20000004100 */
[----:B------:R-:W-:-:S02]  /*4f30*/  FMUL.FTZ R15, R170, R107 ;  /* 0x0000006baa0f7220 */ /* 0x000fc40000410000 */
[----:B------:R-:W-:Y:S02]  /*4f40*/  FFMA.FTZ R173, R147, R172, R173 ;  /* 0x000000ac93ad7223 */ /* 0x000fe400000100ad */
[----:B------:R-:W-:Y:S02]  /*4f50*/  FMUL.FTZ R175, R117, R126 ;  /* 0x0000007e75af7220 */ /* 0x000fe40000410000 */
[----:B------:R-:W-:Y:S02]  /*4f60*/  FFMA.FTZ R147, R114, -R15, R174 ;  /* 0x8000000f72937223 */ /* 0x000fe400000100ae */
[----:B------:R-:W-:Y:S01]  /*4f70*/  FFMA.FTZ R178, R85, R174, R14 ;  /* 0x000000ae55b27223 */ /* 0x000fe2000001000e */
[----:B------:R-:W-:Y:S01]  /*4f80*/  HADD2.F32 R174, -RZ, R4.H0_H0 ;  /* 0x20000004ffae7230 */ /* 0x000fe20000004100 */
[----:B------:R-:W-:-:S04]  /*4f90*/  IMAD.WIDE.U32 R14, R43, c[0x0][0x2a0], R12 ;  /* 0x0000a8002b0e7a25 */ /* 0x000fc800078e000c */
[----:B------:R-:W-:Y:S01]  /*4fa0*/  FFMA.FTZ R175, R18, R173, R175 ;  /* 0x000000ad12af7223 */ /* 0x000fe200000100af */
[----:B------:R-:W-:Y:S01]  /*4fb0*/  IADD3 R13, R15, R177, RZ ;  /* 0x000000b10f0d7210 */ /* 0x000fe20007ffe0ff */
[----:B------:R-:W-:Y:S01]  /*4fc0*/  FMUL.FTZ R12, R115, R126 ;  /* 0x0000007e730c7220 */ /* 0x000fe20000410000 */
[----:B------:R-:W-:Y:S01]  /*4fd0*/  LEA R18, P1, R14, c[0x0][0x318], 0x2 ;  /* 0x0000c6000e127a11 */ /* 0x000fe200078210ff */
[----:B------:R-:W-:Y:S01]  /*4fe0*/  FFMA.FTZ R178, R83, R159, R178 ;  /* 0x0000009f53b27223 */ /* 0x000fe200000100b2 */
[----:B------:R-:W-:Y:S01]  /*4ff0*/  IADD3 R15, R30, -c[0x0][0x174], RZ ;  /* 0x80005d001e0f7a10 */ /* 0x000fe20007ffe0ff */
[----:B------:R-:W-:Y:S01]  /*5000*/  FFMA.FTZ R179, R19, R175, R12 ;  /* 0x000000af13b37223 */ /* 0x000fe2000001000c */
[----:B------:R-:W-:Y:S01]  /*5010*/  IADD3 R12, P0, R185, R14, RZ ;  /* 0x0000000eb90c7210 */ /* 0x000fe20007f1e0ff */
[----:B------:R-:W-:Y:S01]  /*5020*/  FMUL.FTZ R177, R174, R113 ;  /* 0x00000071aeb17220 */ /* 0x000fe20000410000 */
[----:B------:R-:W-:Y:S01]  /*5030*/  LEA.HI.X R19, R14, c[0x0][0x31c], R13, 0x2, P1 ;  /* 0x0000c7000e137a11 */ /* 0x000fe200008f140d */
[----:B------:R-:W-:Y:S01]  /*5040*/  FMUL.FTZ R14, R169, R90 ;  /* 0x0000005aa90e7220 */ /* 0x000fe20000410000 */
[----:B------:R-:W-:Y:S01]  /*5050*/  LEA.HI.X.SX32 R13, R185, R13, 0x1, P0 ;  /* 0x0000000db90d7211 */ /* 0x000fe200000f0eff */
[----:B------:R-:W-:-:S02]  /*5060*/  FFMA.FTZ R176, R146, R179, R176 ;  /* 0x000000b392b07223 */ /* 0x000fc400000100b0 */
[----:B------:R-:W-:Y:S02]  /*5070*/  FFMA.FTZ R146, R120, -R14, R159 ;  /* 0x8000000e78927223 */ /* 0x000fe4000001009f */
[----:B------:R-:W-:Y:S02]  /*5080*/  FFMA.FTZ R183, R145, R176, R183 ;  /* 0x000000b091b77223 */ /* 0x000fe400000100b7 */
[----:B------:R-:W-:Y:S02]  /*5090*/  FMUL.FTZ R159, R105, R126 ;  /* 0x0000007e699f7220 */ /* 0x000fe40000410000 */
[----:B------:R-:W-:Y:S02]  /*50a0*/  IMAD R15, R15, -0x400, RZ ;  /* 0xfffffc000f0f7824 */ /* 0x000fe400078e02ff */
[----:B------:R-:W-:Y:S02]  /*50b0*/  FFMA.FTZ R144, R144, R183, R159 ;  /* 0x000000b790907223 */ /* 0x000fe4000001009f */
[----:B------:R-:W-:Y:S01]  /*50c0*/  FFMA.FTZ R14, R105, R158, R178 ;  /* 0x0000009e690e7223 */ /* 0x000fe200000100b2 */
[----:B------:R-:W-:Y:S01]  /*50d0*/  HADD2.F32 R178, -RZ, R5.H0_H0 ;  /* 0x20000005ffb27230 */ /* 0x000fe20000004100 */
[----:B------:R-:W-:-:S04]  /*50e0*/  IMAD.WIDE R18, R15, 0x4, R18 ;  /* 0x000000040f127825 */ /* 0x000fc800078e0212 */
[----:B------:R-:W-:Y:S02]  /*50f0*/  FFMA.FTZ R181, R143, R144, R181 ;  /* 0x000000908fb57223 */ /* 0x000fe400000100b5 */
[-C--:B------:R-:W-:Y:S02]  /*5100*/  FMUL.FTZ R15, R85, R126.reuse ;  /* 0x0000007e550f7220 */ /* 0x080fe40000410000 */
[----:B------:R-:W-:Y:S02]  /*5110*/  FFMA.FTZ R14, R109, R161, R14 ;  /* 0x000000a16d0e7223 */ /* 0x000fe4000001000e */
[----:B------:R-:W-:Y:S02]  /*5120*/  FMUL.FTZ R143, R178, R119 ;  /* 0x00000077b28f7220 */ /* 0x000fe40000410000 */
[----:B------:R-:W-:Y:S02]  /*5130*/  FFMA.FTZ R142, R142, R181, R15 ;  /* 0x000000b58e8e7223 */ /* 0x000fe4000001000f */
[----:B------:R-:W-:-:S02]  /*5140*/  FMUL.FTZ R159, R87, R126 ;  /* 0x0000007e579f7220 */ /* 0x000fc40000410000 */
[----:B------:R-:W-:Y:S02]  /*5150*/  FFMA.FTZ R14, R111, R160, R14 ;  /* 0x000000a06f0e7223 */ /* 0x000fe4000001000e */
[----:B------:R-:W-:Y:S01]  /*5160*/  FFMA.FTZ R180, R128, -R143, R160 ;  /* 0x8000008f80b47223 */ /* 0x000fe200000100a0 */
[----:B------:R-:W-:Y:S01]  /*5170*/  SHF.L.U64.HI R143, R127, 0x2, R98 ;  /* 0x000000027f8f7819 */ /* 0x000fe20000010262 */
[----:B------:R-:W-:Y:S02]  /*5180*/  FFMA.FTZ R159, R141, R142, R159 ;  /* 0x0000008e8d9f7223 */ /* 0x000fe4000001009f */
[-C--:B------:R-:W-:Y:S02]  /*5190*/  FMUL.FTZ R15, R89, R126.reuse ;  /* 0x0000007e590f7220 */ /* 0x080fe40000410000 */
[----:B------:R-:W-:Y:S02]  /*51a0*/  FFMA.FTZ R14, R115, R163, R14 ;  /* 0x000000a3730e7223 */ /* 0x000fe4000001000e */
[----:B------:R-:W-:Y:S01]  /*51b0*/  FFMA.FTZ R140, R140, R159, R15 ;  /* 0x0000009f8c8c7223 */ /* 0x000fe2000001000f */
[----:B------:R-:W-:Y:S01]  /*51c0*/  SHF.L.U32 R15, R127, 0x2, RZ ;  /* 0x000000027f0f7819 */ /* 0x000fe200000006ff */
[----:B------:R-:W-:-:S02]  /*51d0*/  FMUL.FTZ R141, R91, R126 ;  /* 0x0000007e5b8d7220 */ /* 0x000fc40000410000 */
[----:B------:R-:W-:Y:S02]  /*51e0*/  FFMA.FTZ R186, R117, R162, R14 ;  /* 0x000000a275ba7223 */ /* 0x000fe4000001000e */
[----:B------:R-:W-:Y:S02]  /*51f0*/  IMAD R14, R143, c[0x0][0x2b0], RZ ;  /* 0x0000ac008f0e7a24 */ /* 0x000fe400078e02ff */
[----:B------:R-:W-:Y:S01]  /*5200*/  FFMA.FTZ R145, R118, -R177, R158 ;  /* 0x800000b176917223 */ /* 0x000fe2000001009e */
[----:B------:R-:W-:Y:S01]  /*5210*/  HADD2.F32 R177, -RZ, R4.H1_H1 ;  /* 0x30000004ffb17230 */ /* 0x000fe20000004100 */
[----:B------:R-:W-:Y:S02]  /*5220*/  FFMA.FTZ R141, R139, R140, R141 ;  /* 0x0000008c8b8d7223 */ /* 0x000fe4000001008d */
[----:B------:R-:W-:Y:S02]  /*5230*/  FMUL.FTZ R143, R93, R126 ;  /* 0x0000007e5d8f7220 */ /* 0x000fe40000410000 */
[----:B------:R-:W-:-:S02]  /*5240*/  IMAD R139, R15, c[0x0][0x2b4], R14 ;  /* 0x0000ad000f8b7a24 */ /* 0x000fc400078e020e */
[----:B------:R-:W-:Y:S01]  /*5250*/  IMAD.WIDE.U32 R14, R15, c[0x0][0x2b0], R18 ;  /* 0x0000ac000f0e7a25 */ /* 0x000fe200078e0012 */
[----:B------:R-:W-:-:S03]  /*5260*/  P2R R18, PR, RZ, 0x4 ;  /* 0x00000004ff127803 */ /* 0x000fc60000000000 */
[----:B------:R-:W-:Y:S01]  /*5270*/  FFMA.FTZ R143, R138, R141, R143 ;  /* 0x0000008d8a8f7223 */ /* 0x000fe2000001008f */
[----:B------:R-:W-:Y:S01]  /*5280*/  IADD3 R15, R15, R139, RZ ;  /* 0x0000008b0f0f7210 */ /* 0x000fe20007ffe0ff */
[----:B------:R-:W-:Y:S02]  /*5290*/  FMUL.FTZ R19, R95, R126 ;  /* 0x0000007e5f137220 */ /* 0x000fe40000410000 */
[----:B------:R-:W-:Y:S01]  /*52a0*/  FFMA.FTZ R186, R121, R165, R186 ;  /* 0x000000a579ba7223 */ /* 0x000fe200000100ba */
[----:B------:R-:W-:Y:S01]  /*52b0*/  HADD2.F32 R165, -RZ, R7.H1_H1 ;  /* 0x30000007ffa57230 */ /* 0x000fe20000004100 */
[----:B------:R-:W-:Y:S02]  /*52c0*/  FMUL.FTZ R158, R177, R92 ;  /* 0x0000005cb19e7220 */ /* 0x000fe40000410000 */
[----:B------:R-:W-:Y:S02]  /*52d0*/  FFMA.FTZ R19, R122, R143, R19 ;  /* 0x0000008f7a137223 */ /* 0x000fe40000010013 */
[----:B------:R-:W-:-:S02]  /*52e0*/  FMUL.FTZ R139, R97, R126 ;  /* 0x0000007e618b7220 */ /* 0x000fc40000410000 */
[----:B------:R-:W-:Y:S01]  /*52f0*/  FFMA.FTZ R158, R130, -R158, R161 ;  /* 0x8000009e829e7223 */ /* 0x000fe200000100a1 */
[----:B------:R-:W-:Y:S01]  /*5300*/  HADD2.F32 R161, -RZ, R5.H1_H1 ;  /* 0x30000005ffa17230 */ /* 0x000fe20000004100 */
[----:B------:R-:W-:Y:S02]  /*5310*/  FMUL.FTZ R18, R165, R100 ;  /* 0x00000064a5127220 */ /* 0x000fe40000410000 */
[----:B------:R-:W-:Y:S02]  /*5320*/  FFMA.FTZ R139, R124, R19, R139 ;  /* 0x000000137c8b7223 */ /* 0x000fe4000001008b */
[----:B------:R-:W-:Y:S02]  /*5330*/  FFMA.FTZ R122, R137, -R18, R26 ;  /* 0x80000012897a7223 */ /* 0x000fe4000001001a */
[----:B------:R-:W-:Y:S02]  /*5340*/  FMUL.FTZ R160, R161, R94 ;  /* 0x0000005ea1a07220 */ /* 0x000fe40000410000 */
[----:B------:R-:W-:-:S02]  /*5350*/  FMUL.FTZ R26, R139, R103 ;  /* 0x000000678b1a7220 */ /* 0x000fc40000410000 */
[----:B------:R-:W-:Y:S02]  /*5360*/  FFMA.FTZ R186, R123, R164, R186 ;  /* 0x000000a47bba7223 */ /* 0x000fe400000100ba */
[----:B------:R-:W-:Y:S02]  /*5370*/  FFMA.FTZ R160, R134, -R160, R163 ;  /* 0x800000a086a07223 */ /* 0x000fe400000100a3 */
[----:B------:R-:W-:Y:S02]  /*5380*/  FMUL.FTZ R126, R19, R88 ;  /* 0x00000058137e7220 */ /* 0x000fe40000410000 */
[----:B------:R-:W-:Y:S02]  /*5390*/  FFMA.FTZ R124, R149, R26, RZ ;  /* 0x0000001a957c7223 */ /* 0x000fe400000100ff */
[----:B------:R-:W-:Y:S02]  /*53a0*/  FMUL.FTZ R163, R182, R125 ;  /* 0x0000007db6a37220 */ /* 0x000fe40000410000 */
[----:B------:R-:W-:-:S02]  /*53b0*/  FADD.FTZ R18, R186, R189 ;  /* 0x000000bdba127221 */ /* 0x000fc40000010000 */
[----:B------:R-:W-:Y:S02]  /*53c0*/  FMUL.FTZ R189, R143, R101 ;  /* 0x000000658fbd7220 */ /* 0x000fe40000410000 */
[----:B------:R-:W-:Y:S02]  /*53d0*/  FFMA.FTZ R124, R153, R126, R124 ;  /* 0x0000007e997c7223 */ /* 0x000fe4000001007c */
[----:B------:R-:W-:Y:S01]  /*53e0*/  FFMA.FTZ R163, R132, -R163, R162 ;  /* 0x800000a384a37223 */ /* 0x000fe200000100a2 */
[----:B------:R-:W-:Y:S01]  /*53f0*/  HADD2.F32 R162, -RZ, R7.H0_H0 ;  /* 0x20000007ffa27230 */ /* 0x000fe20000004100 */
[----:B-1----:R-:W-:Y:S02]  /*5400*/  FMUL.FTZ R16, R141, R86 ;  /* 0x000000568d107220 */ /* 0x002fe40000410000 */
[----:B------:R-:W-:Y:S02]  /*5410*/  FFMA.FTZ R17, R157, R189, R124 ;  /* 0x000000bd9d117223 */ /* 0x000fe4000001007c */
[----:B------:R-:W-:-:S02]  /*5420*/  FMUL.FTZ R138, R162, R131 ;  /* 0x00000083a28a7220 */ /* 0x000fc40000410000 */
[----:B------:R-:W-:Y:S02]  /*5430*/  FMUL.FTZ R191, R140, R99 ;  /* 0x000000638cbf7220 */ /* 0x000fe40000410000 */
[----:B------:R-:W-:Y:S02]  /*5440*/  FFMA.FTZ R124, R166, R16, R17 ;  /* 0x00000010a67c7223 */ /* 0x000fe40000010011 */
[----:B------:R-:W-:Y:S02]  /*5450*/  FMUL.FTZ R200, R171, R100 ;  /* 0x00000064abc87220 */ /* 0x000fe40000410000 */
[----:B------:R-:W-:Y:S02]  /*5460*/  FFMA.FTZ R138, R135, -R138, R164 ;  /* 0x8000008a878a7223 */ /* 0x000fe400000100a4 */
[----:B------:R-:W-:Y:S02]  /*5470*/  FMUL.FTZ R164, R159, R84 ;  /* 0x000000549fa47220 */ /* 0x000fe40000410000 */
[----:B------:R-:W-:-:S02]  /*5480*/  FFMA.FTZ R17, R151, R191, R124 ;  /* 0x000000bf97117223 */ /* 0x000fc4000001007c */
[----:B------:R-:W-:Y:S02]  /*5490*/  FMUL.FTZ R186, R165, R200 ;  /* 0x000000c8a5ba7220 */ /* 0x000fe40000410000 */
[----:B------:R-:W-:Y:S02]  /*54a0*/  FMUL.FTZ R193, R142, R107 ;  /* 0x0000006b8ec17220 */ /* 0x000fe40000410000 */
[----:B------:R-:W-:Y:S01]  /*54b0*/  FFMA.FTZ R124, R148, R164, R17 ;  /* 0x000000a4947c7223 */ /* 0x000fe20000010011 */
[----:B------:R0:W-:Y:S01]  /*54c0*/  STS [R203.X4+0x88c], R186 ;  /* 0x00088cbacb007388 */ /* 0x0001e20000004800 */
[----:B------:R-:W-:Y:S02]  /*54d0*/  FMUL.FTZ R198, R173, R102 ;  /* 0x00000066adc67220 */ /* 0x000fe40000410000 */
[----:B------:R-:W-:Y:S02]  /*54e0*/  FFMA.FTZ R17, R147, R193, R124 ;  /* 0x000000c193117223 */ /* 0x000fe4000001007c */
[----:B------:R-:W-:-:S02]  /*54f0*/  FMUL.FTZ R188, R187, R198 ;  /* 0x000000c6bbbc7220 */ /* 0x000fc40000410000 */
[----:B------:R-:W-:Y:S02]  /*5500*/  FMUL.FTZ R195, R144, R113 ;  /* 0x0000007190c37220 */ /* 0x000fe40000410000 */
[----:B------:R-:W-:Y:S01]  /*5510*/  FMUL.FTZ R197, R176, R119 ;  /* 0x00000077b0c57220 */ /* 0x000fe20000410000 */
[----:B------:R1:W-:Y:S01]  /*5520*/  STS [R203.X4+0x884], R188 ;  /* 0x000884bccb007388 */ /* 0x0003e20000004800 */
[----:B0-----:R-:W-:Y:S02]  /*5530*/  FMUL.FTZ R186, R181, R90 ;  /* 0x0000005ab5ba7220 */ /* 0x001fe40000410000 */
[----:B------:R-:W-:Y:S02]  /*5540*/  FMUL.FTZ R201, R172, R131 ;  /* 0x00000083acc97220 */ /* 0x000fe40000410000 */
[-C--:B------:R-:W-:Y:S02]  /*5550*/  FFMA.FTZ R124, R146, R186.reuse, R17 ;  /* 0x000000ba927c7223 */ /* 0x080fe40000010011 */
[----:B------:R-:W-:-:S02]  /*5560*/  FMUL.FTZ R186, R169, R186 ;  /* 0x000000baa9ba7220 */ /* 0x000fc40000410000 */
[----:B------:R-:W-:Y:S02]  /*5570*/  FFMA.FTZ R17, R145, R195, R124 ;  /* 0x000000c391117223 */ /* 0x000fe4000001007c */
[----:B-1----:R-:W-:Y:S01]  /*5580*/  FMUL.FTZ R188, R183, R92 ;  /* 0x0000005cb7bc7220 */ /* 0x002fe20000410000 */
[----:B------:R0:W-:Y:S01]  /*5590*/  STS [R203.X4+0x86c], R186 ;  /* 0x00086cbacb007388 */ /* 0x0001e20000004800 */
[----:B------:R-:W-:Y:S02]  /*55a0*/  FMUL.FTZ R192, R179, R94 ;  /* 0x0000005eb3c07220 */ /* 0x000fe40000410000 */
[----:B------:R-:W-:Y:S02]  /*55b0*/  FFMA.FTZ R17, R158, R188, R17 ;  /* 0x000000bc9e117223 */ /* 0x000fe40000010011 */
[----:B------:R-:W-:Y:S02]  /*55c0*/  FMUL.FTZ R190, R162, R201 ;  /* 0x000000c9a2be7220 */ /* 0x000fe40000410000 */
[----:B------:R-:W-:-:S02]  /*55d0*/  FFMA.FTZ R17, R180, R197, R17 ;  /* 0x000000c5b4117223 */ /* 0x000fc40000010011 */
[----:B------:R-:W-:Y:S01]  /*55e0*/  FMUL.FTZ R199, R175, R125 ;  /* 0x0000007dafc77220 */ /* 0x000fe20000410000 */
[----:B0-----:R-:W-:Y:S01]  /*55f0*/  IADD3 R186, -R185, c[0x0][0x168], -R40 ;  /* 0x00005a00b9ba7a10 */ /* 0x001fe20007ffe928 */
[-C--:B------:R-:W-:Y:S01]  /*5600*/  FMUL.FTZ R194, R161, R192.reuse ;  /* 0x000000c0a1c27220 */ /* 0x080fe20000410000 */
[----:B------:R0:W-:Y:S01]  /*5610*/  STS [R203.X4+0x888], R190 ;  /* 0x000888becb007388 */ /* 0x0001e20000004800 */
[----:B------:R-:W-:Y:S01]  /*5620*/  FFMA.FTZ R192, R160, R192, R17 ;  /* 0x000000c0a0c07223 */ /* 0x000fe20000010011 */
[----:B------:R-:W-:Y:S01]  /*5630*/  ISETP.GE.AND P0, PT, R186, 0x1, PT ;  /* 0x00000001ba00780c */ /* 0x000fe20003f06270 */
[----:B------:R-:W-:Y:S01]  /*5640*/  FMUL.FTZ R196, R182, R199 ;  /* 0x000000c7b6c47220 */ /* 0x000fe20000410000 */
[----:B------:R-:W-:Y:S01]  /*5650*/  STS [R203.X4+0x87c], R194 ;  /* 0x00087cc2cb007388 */ /* 0x000fe20000004800 */
[----:B------:R-:W-:Y:S01]  /*5660*/  FMUL.FTZ R124, R177, R188 ;  /* 0x000000bcb17c7220 */ /* 0x000fe20000410000 */
[----:B------:R-:W-:Y:S01]  /*5670*/  IADD3 R17, R40, 0x40, RZ ;  /* 0x0000004028117810 */ /* 0x000fe20007ffe0ff */
[----:B------:R-:W-:Y:S01]  /*5680*/  FMUL.FTZ R195, R174, R195 ;  /* 0x000000c3aec37220 */ /* 0x000fe20000410000 */
[----:B------:R-:W-:Y:S01]  /*5690*/  STS [R203.X4+0x880], R196 ;  /* 0x000880c4cb007388 */ /* 0x000fe20000004800 */
        /* <DEDUP_REMOVED lines=8> */
[----:B------:R-:W-:Y:S01]  /*5720*/  FMUL.FTZ R189, R156, R189 ;  /* 0x000000bd9cbd7220 */ /* 0x000fe20000410000 */
[----:B------:R1:W-:Y:S01]  /*5730*/  STS [R203.X4+0x870], R195 ;  /* 0x000870c3cb007388 */ /* 0x0003e20000004800 */
[----:B------:R-:W-:Y:S01]  /*5740*/  FMUL.FTZ R126, R27, R126 ;  /* 0x0000007e1b7e7220 */ /* 0x000fe20000410000 */
[----:B0-----:R-:W-:Y:S01]  /*5750*/  LEA.HI.SX32 R124, R17, R40, 0x1b ;  /* 0x00000028117c7211 */ /* 0x001fe200078fdaff */
[----:B------:R-:W-:Y:S01]  /*5760*/  FMUL.FTZ R26, R154, R26 ;  /* 0x0000001a9a1a7220 */ /* 0x000fe20000410000 */
[----:B------:R1:W-:Y:S01]  /*5770*/  STS [R203.X4+0x868], R193 ;  /* 0x000868c1cb007388 */ /* 0x0003e20000004800 */
[----:B------:R-:W-:-:S02]  /*5780*/  FFMA.FTZ R199, R163, R199, R192 ;  /* 0x000000c7a3c77223 */ /* 0x000fc400000100c0 */
        /* <DEDUP_REMOVED lines=8> */
[----:B------:R1:W-:Y:S04]  /*5810*/  STS [R203.X4+0x850], R26 ;  /* 0x0008501acb007388 */ /* 0x0003e80000004800 */
[----:B------:R-:W-:Y:S06]  /*5820*/  BAR.SYNC.DEFER_BLOCKING 0x0 ;  /* 0x0000000000007b1d */ /* 0x000fec0000010000 */
[----:B------:R-:W-:Y:S05]  /*5830*/  @!P0 BRA `(.L_x_4322) ;  /* 0x000000a000008947 */ /* 0x000fea0003800000 */
[----:B-1----:R-:W-:Y:S01]  /*5840*/  LEA.HI.SX32 R26, R40, R40, 0x1b ;  /* 0x00000028281a7211 */ /* 0x002fe200078fdaff */
        /* <DEDUP_REMOVED lines=9> */
.L_x_4322:
[----:B-1----:R-:W-:Y:S05]  /*58e0*/  BSYNC B0 ;  /* 0x0000000000007941 */ /* 0x002fea0003800000 */
.L_x_4321:
[----:B------:R1:W2:Y:S01]  /*58f0*/  LDS R13, [R124.X4+0x950] ;  /* 0x000950007c0d7984 */ /* 0x0002a20000004800 */
[----:B------:R-:W-:Y:S01]  /*5900*/  BSSY B0, `(.L_x_4323) ;  /* 0x0000006000007945 */ /* 0x000fe20003800000 */
[----:B------:R-:W-:Y:S01]  /*5910*/  FADD.FTZ R12, R199, R200 ;  /* 0x000000c8c70c7221 */ /* 0x000fe20000010000 */
[C---:B0-----:R-:W-:Y:S02]  /*5920*/  IADD3 R17, R40.reuse, 0x80, RZ ;  /* 0x0000008028117810 */ /* 0x041fe40007ffe0ff */
[----:B------:R-:W-:Y:S01]  /*5930*/  IADD3 R185, R40, 0xc0, RZ ;  /* 0x000000c028b97810 */ /* 0x000fe20007ffe0ff */
[----:B------:R-:W-:Y:S05]  /*5940*/  @!P1 BRA `(.L_x_4324) ;  /* 0x0000001000009947 */ /* 0x000fea0003800000 */
[----:B--2---:R0:W-:Y:S02]  /*5950*/  RED.E.ADD.F32.FTZ.RN.STRONG.GPU [R14.64+-0xf00], R13 ;  /* 0xfff1000d0e00798e */ /* 0x0041e4000c10e784 */
.L_x_4324:
[----:B------:R-:W-:Y:S05]  /*5960*/  BSYNC B0 ;  /* 0x0000000000007941 */ /* 0x000fea0003800000 */
.L_x_4323:
        /* <DEDUP_REMOVED lines=14> */
.L_x_4326:
[----:B------:R-:W-:Y:S05]  /*5a50*/  BSYNC B0 ;  /* 0x0000000000007941 */ /* 0x000fea0003800000 */
.L_x_4325:
[----:B------:R-:W2:Y:S01]  /*5a60*/  LDS R185, [R185.X4+0xb50] ;  /* 0x000b5000b9b97984 */ /* 0x000ea20000004800 */
[----:B------:R-:W-:Y:S01]  /*5a70*/  BSSY B0, `(.L_x_4327) ;  /* 0x0000005000007945 */ /* 0x000fe20003800000 */
[----:B0-----:R-:W-:Y:S02]  /*5a80*/  IADD3 R17, R40, 0x140, RZ ;  /* 0x0000014028117810 */ /* 0x001fe40007ffe0ff */
[----:B------:R-:W-:Y:S01]  /*5a90*/  LEA.HI.SX32 R13, R13, R40, 0x1b ;  /* 0x000000280d0d7211 */ /* 0x000fe200078fdaff */
[----:B------:R-:W-:Y:S05]  /*5aa0*/  @!P0 BRA `(.L_x_4328) ;  /* 0x0000001000008947 */ /* 0x000fea0003800000 */
[----:B--2---:R0:W-:Y:S02]  /*5ab0*/  RED.E.ADD.F32.FTZ.RN.STRONG.GPU [R14.64+-0xd00], R185 ;  /* 0xfff300b90e00798e */ /* 0x0041e4000c10e784 */
.L_x_4328:
[----:B------:R-:W-:Y:S05]  /*5ac0*/  BSYNC B0 ;  /* 0x0000000000007941 */ /* 0x000fea0003800000 */
.L_x_4327:
[----:B------:R-:W3:Y:S01]  /*5ad0*/  LDS R13, [R13.X4+0xc50] ;  /* 0x000c50000d0d7984 */ /* 0x000ee20000004800 */
[----:B------:R-:W-:Y:S01]  /*5ae0*/  BSSY B0, `(.L_x_4329) ;  /* 0x0000005000007945 */ /* 0x000fe20003800000 */
[----:B0-2---:R-:W-:Y:S02]  /*5af0*/  IADD3 R185, R40, 0x180, RZ ;  /* 0x0000018028b97810 */ /* 0x005fe40007ffe0ff */
[----:B------:R-:W-:Y:S01]  /*5b00*/  LEA.HI.SX32 R17, R17, R40, 0x1b ;  /* 0x0000002811117211 */ /* 0x000fe200078fdaff */
[----:B------:R-:W-:Y:S05]  /*5b10*/  @!P1 BRA `(.L_x_4330) ;  /* 0x0000001000009947 */ /* 0x000fea0003800000 */
[----:B---3--:R0:W-:Y:S02]  /*5b20*/  RED.E.ADD.F32.FTZ.RN.STRONG.GPU [R14.64+-0xc00], R13 ;  /* 0xfff4000d0e00798e */ /* 0x0081e4000c10e784 */
.L_x_4330:
[----:B------:R-:W-:Y:S05]  /*5b30*/  BSYNC B0 ;  /* 0x0000000000007941 */ /* 0x000fea0003800000 */
.L_x_4329:
[----:B------:R-:W2:Y:S01]  /*5b40*/  LDS R17, [R17.X4+0xd50] ;  /* 0x000d500011117984 */ /* 0x000ea20000004800 */
[----:B------:R-:W-:Y:S01]  /*5b50*/  BSSY B0, `(.L_x_4331) ;  /* 0x0000005000007945 */ /* 0x000fe20003800000 */
[----:B0--3--:R-:W-:-:S02]  /*5b60*/  IADD3 R13, R40, 0x1c0, RZ ;  /* 0x000001c0280d7810 */ /* 0x009fc40007ffe0ff */
[----:B------:R-:W-:Y:S01]  /*5b70*/  LEA.HI.SX32 R185, R185, R40, 0x1b ;  /* 0x00000028b9b97211 */ /* 0x000fe200078fdaff */
[----:B------:R-:W-:Y:S05]  /*5b80*/  @!P2 BRA `(.L_x_4332) ;  /* 0x000000100000a947 */ /* 0x000fea0003800000 */
[----:B--2---:R0:W-:Y:S02]  /*5b90*/  RED.E.ADD.F32.FTZ.RN.STRONG.GPU [R14.64+-0xb00], R17 ;  /* 0xfff500110e00798e */ /* 0x0041e4000c10e784 */
.L_x_4332:
[----:B------:R-:W-:Y:S05]  /*5ba0*/  BSYNC B0 ;  /* 0x0000000000007941 */ /* 0x000fea0003800000 */
.L_x_4331:
[----:B------:R-:W3:Y:S01]  /*5bb0*/  LDS R185, [R185.X4+0xe50] ;  /* 0x000e5000b9b97984 */ /* 0x000ee20000004800 */
[----:B------:R-:W-:Y:S01]  /*5bc0*/  BSSY B0, `(.L_x_4333) ;  /* 0x0000005000007945 */ /* 0x000fe20003800000 */
[----:B0-2---:R-:W-:Y:S02]  /*5bd0*/  IADD3 R17, R40, 0x200, RZ ;  /* 0x0000020028117810 */ /* 0x005fe40007ffe0ff */
[----:B------:R-:W-:Y:S01]  /*5be0*/  LEA.HI.SX32 R13, R13, R40, 0x1b ;  /* 0x000000280d0d7211 */ /* 0x000fe200078fdaff */
[----:B------:R-:W-:Y:S05]  /*5bf0*/  @!P3 BRA `(.L_x_4334) ;  /* 0x000000100000b947 */ /* 0x000fea0003800000 */
[----:B---3--:R0:W-:Y:S02]  /*5c00*/  RED.E.ADD.F32.FTZ.RN.STRONG.GPU [R14.64+-0xa00], R185 ;  /* 0xfff600b90e00798e */ /* 0x0081e4000c10e784 */
.L_x_4334:
[----:B------:R-:W-:Y:S05]  /*5c10*/  BSYNC B0 ;  /* 0x0000000000007941 */ /* 0x000fea0003800000 */
.L_x_4333:
[----:B------:R-:W2:Y:S01]  /*5c20*/  LDS R13, [R13.X4+0xf50] ;  /* 0x000f50000d0d7984 */ /* 0x000ea20000004800 */
[----:B------:R-:W-:Y:S01]  /*5c30*/  BSSY B0, `(.L_x_4335) ;  /* 0x0000004000007945 */ /* 0x000fe20003800000 */
[----:B------:R-:W-:Y:S01]  /*5c40*/  LEA.HI.SX32 R16, R17, R40, 0x1b ;  /* 0x0000002811107211 */ /* 0x000fe200078fdaff */
[----:B------:R-:W-:Y:S05]  /*5c50*/  @!P4 BRA `(.L_x_4336) ;  /* 0x000000100000c947 */ /* 0x000fea0003800000 */
[----:B--2---:R2:W-:Y:S02]  /*5c60*/  RED.E.ADD.F32.FTZ.RN.STRONG.GPU [R14.64+-0x900], R13 ;  /* 0xfff7000d0e00798e */ /* 0x0045e4000c10e784 */
.L_x_4336:
[----:B------:R-:W-:Y:S05]  /*5c70*/  BSYNC B0 ;  /* 0x0000000000007941 */ /* 0x000fea0003800000 */
.L_x_4335:
[----:B--2---:R2:W4:Y:S01]  /*5c80*/  LDS R13, [R16.X4+0x1050] ;  /* 0x00105000100d7984 */ /* 0x0045220000004800 */
[----:B------:R-:W-:Y:S01]  /*5c90*/  BSSY B0, `(.L_x_4337) ;  /* 0x0000005000007945 */ /* 0x000fe20003800000 */
[----:B------:R-:W-:-:S02]  /*5ca0*/  IADD3 R17, R40, 0x240, RZ ;  /* 0x0000024028117810 */ /* 0x000fc40007ffe0ff */
[----:B0--3--:R-:W-:Y:S01]  /*5cb0*/  IADD3 R185, R40, 0x280, RZ ;  /* 0x0000028028b97810 */ /* 0x009fe20007ffe0ff */
[----:B------:R-:W-:Y:S05]  /*5cc0*/  @!P5 BRA `(.L_x_4338) ;  /* 0x000000100000d947 */ /* 0x000fea0003800000 */
[----:B----4-:R0:W-:Y:S02]  /*5cd0*/  RED.E.ADD.F32.FTZ.RN.STRONG.GPU [R14.64+-0x800], R13 ;  /* 0xfff8000d0e00798e */ /* 0x0101e4000c10e784 */
.L_x_4338:
[----:B------:R-:W-:Y:S05]  /*5ce0*/  BSYNC B0 ;  /* 0x0000000000007941 */ /* 0x000fea0003800000 */
.L_x_4337:
        /* <DEDUP_REMOVED lines=14> */
.L_x_4340:
[----:B------:R-:W-:Y:S05]  /*5dd0*/  BSYNC B0 ;  /* 0x0000000000007941 */ /* 0x000fea0003800000 */
.L_x_4339:
[----:B------:R-:W3:Y:S01]  /*5de0*/  LDS R185, [R185.X4+0x1250] ;  /* 0x00125000b9b97984 */ /* 0x000ee20000004800 */
[----:B------:R-:W-:Y:S01]  /*5df0*/  BSSY B0, `(.L_x_4341) ;  /* 0x0000005000007945 */ /* 0x000fe20003800000 */
[----:B0-----:R-:W-:-:S02]  /*5e00*/  IADD3 R17, R40, 0x300, RZ ;  /* 0x0000030028117810 */ /* 0x001fc40007ffe0ff */
[----:B------:R-:W-:Y:S01]  /*5e10*/  LEA.HI.SX32 R13, R13, R40, 0x1b ;  /* 0x000000280d0d7211 */ /* 0x000fe200078fdaff */
[----:B------:R-:W-:Y:S05]  /*5e20*/  @!P0 BRA `(.L_x_4342) ;  /* 0x0000001000008947 */ /* 0x000fea0003800000 */
[----:B---3--:R0:W-:Y:S02]  /*5e30*/  RED.E.ADD.F32.FTZ.RN.STRONG.GPU [R14.64+-0x600], R185 ;  /* 0xfffa00b90e00798e */ /* 0x0081e4000c10e784 */
.L_x_4342:
[----:B------:R-:W-:Y:S05]  /*5e40*/  BSYNC B0 ;  /* 0x0000000000007941 */ /* 0x000fea0003800000 */
.L_x_4341:
[----:B------:R-:W4:Y:S01]  /*5e50*/  LDS R13, [R13.X4+0x1350] ;  /* 0x001350000d0d7984 */ /* 0x000f220000004800 */
[----:B------:R-:W-:Y:S01]  /*5e60*/  BSSY B0, `(.L_x_4343) ;  /* 0x0000005000007945 */ /* 0x000fe20003800000 */
[----:B0--3--:R-:W-:Y:S02]  /*5e70*/  IADD3 R185, R40, 0x340, RZ ;  /* 0x0000034028b97810 */ /* 0x009fe40007ffe0ff */
[----:B------:R-:W-:Y:S01]  /*5e80*/  LEA.HI.SX32 R17, R17, R40, 0x1b ;  /* 0x0000002811117211 */ /* 0x000fe200078fdaff */
[----:B------:R-:W-:Y:S05]  /*5e90*/  @!P1 BRA `(.L_x_4344) ;  /* 0x0000001000009947 */ /* 0x000fea0003800000 */
[----:B----4-:R0:W-:Y:S02]  /*5ea0*/  RED.E.ADD.F32.FTZ.RN.STRONG.GPU [R14.64+-0x500], R13 ;  /* 0xfffb000d0e00798e */ /* 0x0101e4000c10e784 */
.L_x_4344:
[----:B------:R-:W-:Y:S05]  /*5eb0*/  BSYNC B0 ;  /* 0x0000000000007941 */ /* 0x000fea0003800000 */
.L_x_4343:
[----:B------:R-:W3:Y:S01]  /*5ec0*/  LDS R17, [R17.X4+0x1450] ;  /* 0x0014500011117984 */ /* 0x000ee20000004800 */
[----:B------:R-:W-:Y:S01]  /*5ed0*/  BSSY B0, `(.L_x_4345) ;  /* 0x0000005000007945 */ /* 0x000fe20003800000 */
[----:B0---4-:R-:W-:Y:S02]  /*5ee0*/  IADD3 R13, R40, 0x380, RZ ;  /* 0x00000380280d7810 */ /* 0x011fe40007ffe0ff */
[----:B------:R-:W-:Y:S01]  /*5ef0*/  LEA.HI.SX32 R185, R185, R40, 0x1b ;  /* 0x00000028b9b97211 */ /* 0x000fe200078fdaff */
[----:B------:R-:W-:Y:S05]  /*5f00*/  @!P2 BRA `(.L_x_4346) ;  /* 0x000000100000a947 */ /* 0x000fea0003800000 */
[----:B---3--:R0:W-:Y:S02]  /*5f10*/  RED.E.ADD.F32.FTZ.RN.STRONG.GPU [R14.64+-0x400], R17 ;  /* 0xfffc00110e00798e */ /* 0x0081e4000c10e784 */
.L_x_4346:
[----:B------:R-:W-:Y:S05]  /*5f20*/  BSYNC B0 ;  /* 0x0000000000007941 */ /* 0x000fea0003800000 */
.L_x_4345:
[----:B------:R-:W4:Y:S01]  /*5f30*/  LDS R185, [R185.X4+0x1550] ;  /* 0x00155000b9b97984 */ /* 0x000f220000004800 */
[----:B------:R-:W-:Y:S01]  /*5f40*/  BSSY B0, `(.L_x_4347) ;  /* 0x0000005000007945 */ /* 0x000fe20003800000 */
[----:B0--3--:R-:W-:-:S02]  /*5f50*/  IADD3 R17, R40, 0x3c0, RZ ;  /* 0x000003c028117810 */ /* 0x009fc40007ffe0ff */
[----:B------:R-:W-:Y:S01]  /*5f60*/  LEA.HI.SX32 R13, R13, R40, 0x1b ;  /* 0x000000280d0d7211 */ /* 0x000fe200078fdaff */
[----:B------:R-:W-:Y:S05]  /*5f70*/  @!P3 BRA `(.L_x_4348) ;  /* 0x000000100000b947 */ /* 0x000fea0003800000 */
[----:B----4-:R0:W-:Y:S02]  /*5f80*/  RED.E.ADD.F32.FTZ.RN.STRONG.GPU [R14.64+-0x300], R185 ;  /* 0xfffd00b90e00798e */ /* 0x0101e4000c10e784 */
.L_x_4348:
[----:B------:R-:W-:Y:S05]  /*5f90*/  BSYNC B0 ;  /* 0x0000000000007941 */ /* 0x000fea0003800000 */
.L_x_4347:
[----:B------:R-:W3:Y:S01]  /*5fa0*/  LDS R13, [R13.X4+0x1650] ;  /* 0x001650000d0d7984 */ /* 0x000ee20000004800 */
[----:B------:R-:W-:Y:S01]  /*5fb0*/  BSSY B0, `(.L_x_4349) ;  /* 0x0000004000007945 */ /* 0x000fe20003800000 */
[----:B------:R-:W-:Y:S01]  /*5fc0*/  LEA.HI.SX32 R17, R17, R40, 0x1b ;  /* 0x0000002811117211 */ /* 0x000fe200078fdaff */
[----:B------:R-:W-:Y:S05]  /*5fd0*/  @!P4 BRA `(.L_x_4350) ;  /* 0x000000100000c947 */ /* 0x000fea0003800000 */
[----:B---3--:R3:W-:Y:S02]  /*5fe0*/  RED.E.ADD.F32.FTZ.RN.STRONG.GPU [R14.64+-0x200], R13 ;  /* 0xfffe000d0e00798e */ /* 0x0087e4000c10e784 */
.L_x_4350:
[----:B------:R-:W-:Y:S05]  /*5ff0*/  BSYNC B0 ;  /* 0x0000000000007941 */ /* 0x000fea0003800000 */
.L_x_4349:
[----:B------:R-:W0:Y:S01]  /*6000*/  LDS R17, [R17.X4+0x1750] ;  /* 0x0017500011117984 */ /* 0x000e220000004800 */
[----:B------:R-:W-:Y:S01]  /*6010*/  BSSY B0, `(.L_x_4351) ;  /* 0x0000003000007945 */ /* 0x000fe20003800000 */
[----:B------:R-:W-:Y:S05]  /*6020*/  @!P5 BRA `(.L_x_4352) ;  /* 0x000000100000d947 */ /* 0x000fea0003800000 */
[----:B0-----:R0:W-:Y:S02]  /*6030*/  RED.E.ADD.F32.FTZ.RN.STRONG.GPU [R14.64+-0x100], R17 ;  /* 0xffff00110e00798e */ /* 0x0011e4000c10e784 */
.L_x_4352:
[----:B------:R-:W-:Y:S05]  /*6040*/  BSYNC B0 ;  /* 0x0000000000007941 */ /* 0x000fea0003800000 */
.L_x_4351:
[----:B0--3--:R-:W0:Y:S01]  /*6050*/  SHFL.DOWN PT, R15, R18, 0x1, 0x1f ;  /* 0x08201f00120f7f89 */ /* 0x009e2200000e0000 */
[----:B------:R-:W-:Y:S01]  /*6060*/  ISETP.GT.AND P0, PT, R41, 0x1e, PT ;  /* 0x0000001e2900780c */ /* 0x000fe20003f04270 */
[----:B------:R-:W-:Y:S01]  /*6070*/  FMUL.FTZ R135, R135, R172 ;  /* 0x000000ac87877220 */ /* 0x000fe20000410000 */
[----:B------:R-:W-:Y:S01]  /*6080*/  ISETP.NE.AND P1, PT, R41, RZ, PT ;  /* 0x000000ff2900720c */ /* 0x000fe20003f25270 */
[----:B------:R-:W3:Y:S01]  /*6090*/  SHFL.DOWN PT, R13, R12, 0x1, 0x1f ;  /* 0x08201f000c0d7f89 */ /* 0x000ee200000e0000 */
[----:B------:R-:W-:Y:S01]  /*60a0*/  FMUL.FTZ R14, R137, R171 ;  /* 0x000000ab890e7220 */ /* 0x000fe20000410000 */
[----:B------:R-:W-:Y:S01]  /*60b0*/  ISETP.NE.AND P2, PT, R40, RZ, PT ;  /* 0x000000ff2800720c */ /* 0x000fe20003f45270 */
[----:B------:R-:W-:Y:S01]  /*60c0*/  FFMA.FTZ R52, R135, R131, R52 ;  /* 0x0000008387347223 */ /* 0x000fe20000010034 */
[----:B------:R-:W-:Y:S01]  /*60d0*/  BSSY B0, `(.L_x_4353) ;  /* 0x0000083000007945 */ /* 0x000fe20003800000 */
[----:B------:R-:W-:-:S02]  /*60e0*/  FFMA.FTZ R51, R14, R100, R51 ;  /* 0x000000640e337223 */ /* 0x000fc40000010033 */
        /* <DEDUP_REMOVED lines=9> */
[----:B---3--:R-:W-:Y:S01]  /*6180*/  @!P0 FADD.FTZ R12, R12, R13 ;  /* 0x0000000d0c0c8221 */ /* 0x008fe20000010000 */
[----:B------:R-:W0:Y:S01]  /*6190*/  SHFL.DOWN PT, R17, R18, 0x2, 0x1f ;  /* 0x08401f0012117f89 */ /* 0x000e2200000e0000 */
[----:B------:R-:W-:Y:S01]  /*61a0*/  ISETP.GT.AND P0, PT, R41, 0x1d, PT ;  /* 0x0000001d2900780c */ /* 0x000fe20003f04270 */
[C---:B------:R-:W-:Y:S02]  /*61b0*/  FMUL.FTZ R13, R96.reuse, R171 ;  /* 0x000000ab600d7220 */ /* 0x040fe40000410000 */
[----:B------:R-:W3:Y:S01]  /*61c0*/  SHFL.DOWN PT, R15, R12, 0x2, 0x1f ;  /* 0x08401f000c0f7f89 */ /* 0x000ee200000e0000 */
        /* <DEDUP_REMOVED lines=17> */
[----:B------:R-:W-:Y:S02]  /*62e0*/  FFMA.FTZ R14, R182, R13, R14 ;  /* 0x0000000db60e7223 */ /* 0x000fe4000001000e */
[----:B------:R-:W-:Y:S02]  /*62f0*/  FMUL.FTZ R13, R128, R176 ;  /* 0x000000b0800d7220 */ /* 0x000fe40000410000 */
[----:B------:R-:W-:Y:S02]  /*6300*/  FADD.FTZ R79, R14, R79 ;  /* 0x0000004f0e4f7221 */ /* 0x000fe40000010000 */
        /* <DEDUP_REMOVED lines=11> */
[----:B------:R-:W-:Y:S01]  /*63c0*/  ISETP.GT.AND P0, PT, R41, 0x17, PT ;  /* 0x000000172900780c */ /* 0x000fe20003f04270 */
[----:B------:R-:W-:Y:S02]  /*63d0*/  FMUL.FTZ R15, R96, R176 ;  /* 0x000000b0600f7220 */ /* 0x000fe40000410000 */
[----:B------:R-:W3:Y:S01]  /*63e0*/  SHFL.DOWN PT, R17, R12, 0x8, 0x1f ;  /* 0x09001f000c117f89 */ /* 0x000ee200000e0000 */
[----:B------:R-:W-:Y:S02]  /*63f0*/  FMUL.FTZ R181, R146, R181 ;  /* 0x000000b592b57220 */ /* 0x000fe40000410000 */
        /* <DEDUP_REMOVED lines=8> */
[----:B------:R-:W-:Y:S02]  /*6480*/  FFMA.FTZ R144, R174, R13, R144 ;  /* 0x0000000dae907223 */ /* 0x000fe40000010090 */
[----:B0-----:R-:W-:Y:S02]  /*6490*/  @!P0 FADD.FTZ R18, R18, R135 ;  /* 0x0000008712128221 */ /* 0x001fe40000010000 */
[-C--:B------:R-:W-:Y:S02]  /*64a0*/  FMUL.FTZ R13, R114, R142.reuse ;  /* 0x0000008e720d7220 */ /* 0x080fe40000410000 */
[----:B---3--:R-:W-:Y:S01]  /*64b0*/  @!P0 FADD.FTZ R12, R12, R17 ;  /* 0x000000110c0c8221 */ /* 0x008fe20000010000 */
[----:B------:R-:W-:Y:S01]  /*64c0*/  ISETP.GT.AND P0, PT, R41, 0xf, PT ;  /* 0x0000000f2900780c */ /* 0x000fe20003f04270 */
[----:B------:R-:W0:Y:S01]  /*64d0*/  SHFL.DOWN PT, R17, R18, 0x10, 0x1f ;  /* 0x0a001f0012117f89 */ /* 0x000e2200000e0000 */
[----:B------:R-:W-:Y:S02]  /*64e0*/  FMUL.FTZ R142, R96, R142 ;  /* 0x0000008e608e7220 */ /* 0x000fe40000410000 */
[----:B------:R-:W-:Y:S01]  /*64f0*/  FFMA.FTZ R60, R13, R107, R60 ;  /* 0x0000006b0d3c7223 */ /* 0x000fe2000001003c */
[----:B------:R-:W3:Y:S01]  /*6500*/  SHFL.DOWN PT, R15, R12, 0x10, 0x1f ;  /* 0x0a001f000c0f7f89 */ /* 0x000ee200000e0000 */
[----:B------:R-:W-:-:S02]  /*6510*/  FMUL.FTZ R142, R147, R142 ;  /* 0x0000008e938e7220 */ /* 0x000fc40000410000 */
[----:B------:R-:W-:Y:S02]  /*6520*/  FMUL.FTZ R106, R106, R19 ;  /* 0x000000136a6a7220 */ /* 0x000fe40000410000 */
[----:B------:R-:W-:Y:S02]  /*6530*/  FFMA.FTZ R142, R170, R13, R142 ;  /* 0x0000000daa8e7223 */ /* 0x000fe4000001008e */
[-C--:B------:R-:W-:Y:S02]  /*6540*/  FMUL.FTZ R13, R110, R140.reuse ;  /* 0x0000008c6e0d7220 */ /* 0x080fe40000410000 */
[C---:B------:R-:W-:Y:S02]  /*6550*/  FMUL.FTZ R140, R96.reuse, R140 ;  /* 0x0000008c608c7220 */ /* 0x040fe40000410000 */
[----:B------:R-:W-:Y:S02]  /*6560*/  FMUL.FTZ R96, R96, R139 ;  /* 0x0000008b60607220 */ /* 0x000fe40000410000 */
[----:B------:R-:W-:-:S02]  /*6570*/  FMUL.FTZ R140, R151, R140 ;  /* 0x0000008c978c7220 */ /* 0x000fc40000410000 */
[----:B------:R-:W-:Y:S02]  /*6580*/  FFMA.FTZ R62, R13, R99, R62 ;  /* 0x000000630d3e7223 */ /* 0x000fe4000001003e */
[----:B------:R-:W-:Y:S02]  /*6590*/  FFMA.FTZ R140, R168, R13, R140 ;  /* 0x0000000da88c7223 */ /* 0x000fe4000001008c */
[----:B------:R-:W-:Y:S02]  /*65a0*/  FMUL.FTZ R139, R104, R139 ;  /* 0x0000008b688b7220 */ /* 0x000fe40000410000 */
[----:B0-----:R-:W-:Y:S02]  /*65b0*/  @!P0 FADD.FTZ R18, R18, R17 ;  /* 0x0000001112128221 */ /* 0x001fe40000010000 */
[----:B------:R-:W-:Y:S02]  /*65c0*/  FMUL.FTZ R14, R153, R14 ;  /* 0x0000000e990e7220 */ /* 0x000fe40000410000 */
[----:B---3--:R-:W-:Y:S01]  /*65d0*/  @!P0 FADD.FTZ R12, R12, R15 ;  /* 0x0000000f0c0c8221 */ /* 0x008fe20000010000 */
[----:B------:R-:W-:Y:S01]  /*65e0*/  MOV R13, R18 ;  /* 0x00000012000d7202 */ /* 0x000fe20000000f00 */
[----:B------:R-:W-:-:S02]  /*65f0*/  FMUL.FTZ R15, R108, R143 ;  /* 0x0000008f6c0f7220 */ /* 0x000fc40000410000 */
[----:B------:R-:W-:Y:S02]  /*6600*/  FMUL.FTZ R96, R149, R96 ;  /* 0x0000006095607220 */ /* 0x000fe40000410000 */
[----:B------:R-:W-:Y:S01]  /*6610*/  FFMA.FTZ R187, R187, R136, R184 ;  /* 0x00000088bbbb7223 */ /* 0x000fe200000100b8 */
[----:B------:R0:W-:Y:S01]  /*6620*/  @!P1 STS.64 [R29.X8+0x18d8], R12 ;  /* 0x0018d80c1d009388 */ /* 0x0001e20000008a00 */
        /* <DEDUP_REMOVED lines=9> */
[----:B------:R-:W-:-:S02]  /*66c0*/  FFMA.FTZ R53, R136, R102, R53 ;  /* 0x0000006688357223 */ /* 0x000fc40000010035 */
[----:B------:R-:W-:Y:S02]  /*66d0*/  FADD.FTZ R81, R138, R81 ;  /* 0x000000518a517221 */ /* 0x000fe40000010000 */
[----:B------:R-:W-:Y:S02]  /*66e0*/  FADD.FTZ R80, R187, R80 ;  /* 0x00000050bb507221 */ /* 0x000fe40000010000 */
[----:B------:R-:W-:Y:S02]  /*66f0*/  FFMA.FTZ R55, R134, R94, R55 ;  /* 0x0000005e86377223 */ /* 0x000fe40000010037 */
[----:B------:R-:W-:Y:S02]  /*6700*/  FADD.FTZ R78, R179, R78 ;  /* 0x0000004eb34e7221 */ /* 0x000fe40000010000 */
[----:B------:R-:W-:Y:S02]  /*6710*/  FFMA.FTZ R57, R130, R92, R57 ;  /* 0x0000005c82397223 */ /* 0x000fe40000010039 */
[----:B------:R-:W-:-:S02]  /*6720*/  FADD.FTZ R77, R178, R77 ;  /* 0x0000004db24d7221 */ /* 0x000fc40000010000 */
[----:B------:R-:W-:Y:S02]  /*6730*/  FADD.FTZ R76, R183, R76 ;  /* 0x0000004cb74c7221 */ /* 0x000fe40000010000 */
[----:B------:R-:W-:Y:S02]  /*6740*/  FFMA.FTZ R59, R120, R90, R59 ;  /* 0x0000005a783b7223 */ /* 0x000fe4000001003b */
[----:B------:R-:W-:Y:S02]  /*6750*/  FADD.FTZ R75, R144, R75 ;  /* 0x0000004b904b7221 */ /* 0x000fe40000010000 */
        /* <DEDUP_REMOVED lines=18> */
[----:B--2---:R-:W2:Y:S04]  /*6880*/  @P0 LDS R16, [R18+0x3210] ;  /* 0x0032100012100984 */ /* 0x004ea80000000800 */
[----:B------:R-:W3:Y:S01]  /*6890*/  @P0 LDS R17, [R18+0x2e10] ;  /* 0x002e100012110984 */ /* 0x000ee20000000800 */
[----:B0-----:R-:W-:Y:S02]  /*68a0*/  FADD.FTZ R13, R13, R15 ;  /* 0x0000000f0d0d7221 */ /* 0x001fe40000010000 */
[----:B------:R-:W-:Y:S02]  /*68b0*/  FADD.FTZ R12, R12, R14 ;  /* 0x0000000e0c0c7221 */ /* 0x000fe40000010000 */
[----:B--2---:R-:W-:Y:S02]  /*68c0*/  @P0 FADD.FTZ R13, R13, R16 ;  /* 0x000000100d0d0221 */ /* 0x004fe40000010000 */
[----:B---3--:R-:W-:-:S03]  /*68d0*/  @P0 FADD.FTZ R12, R12, R17 ;  /* 0x000000110c0c0221 */ /* 0x008fc60000010000 */
[----:B------:R0:W-:Y:S04]  /*68e0*/  STS [R18+0x3210], R13 ;  /* 0x0032100d12007388 */ /* 0x0001e80000000800 */
[----:B------:R0:W-:Y:S02]  /*68f0*/  STS [R18+0x2e10], R12 ;  /* 0x002e100c12007388 */ /* 0x0001e40000000800 */
.L_x_4354:
[----:B0-----:R-:W-:Y:S05]  /*6900*/  BSYNC B0 ;  /* 0x0000000000007941 */ /* 0x001fea0003800000 */
.L_x_4353:
[----:B------:R-:W-:Y:S02]  /*6910*/  IADD3 R129, R129, 0x1, RZ ;  /* 0x0000000181817810 */ /* 0x000fe40007ffe0ff */
[----:B------:R-:W-:Y:S02]  /*6920*/  IADD3 R127, P1, R127, 0x1, RZ ;  /* 0x000000017f7f7810 */ /* 0x000fe40007f3e0ff */
[----:B------:R-:W-:Y:S02]  /*6930*/  ISETP.GE.AND P0, PT, R129, c[0x0][0x16c], PT ;  /* 0x00005b0081007a0c */ /* 0x000fe40003f06270 */
[----:B------:R-:W-:-:S11]  /*6940*/  IADD3.X R98, RZ, R98, RZ, P1, !PT ;  /* 0x00000062ff627210 */ /* 0x000fd60000ffe4ff */
[----:B-12-4-:R-:W-:Y:S01]  /*6950*/  @P0 CALL.REL.NOINC `(.L_x_4307) ;  /* 0x0000001000000944 */ /* 0x016fe20003c00000 */
[----:B------:R-:W-:Y:S05]  /*6960*/  BRA `(.L_x_4355) ;  /* 0xffffca4000007947 */ /* 0x000fea000383ffff */
.L_x_4307:
[----:B------:R-:W-:Y:S06]  /*6970*/  BAR.SYNC.DEFER_BLOCKING 0x0 ;  /* 0x0000000000007b1d */ /* 0x000fec0000010000 */
[----:B------:R-:W2:Y:S04]  /*6980*/  LDG.E.128 R4, [R24.64] ;  /* 0x0000000418047981 */ /* 0x000ea8000c1e1d00 */
[----:B------:R-:W3:Y:S01]  /*6990*/  LDG.E.128 R8, [R24.64+0x200] ;  /* 0x0002000418087981 */ /* 0x000ee2000c1e1d00 */
[----:B------:R-:W-:-:S02]  /*69a0*/  IADD3 R86, R31, -0x1, RZ ;  /* 0xffffffff1f567810 */ /* 0x000fc40007ffe0ff */
[----:B------:R-:W-:Y:S01]  /*69b0*/  IADD3 R30, R30, 0x1, RZ ;  /* 0x000000011e1e7810 */ /* 0x000fe20007ffe0ff */
        /* <DEDUP_REMOVED lines=25> */
[----:B------:R-:W2:Y:S01]  /*6b50*/  @!P5 MUFU.EX2 R10, R10 ;  /* 0x0000000a000ad308 */ /* 0x000ea20000000800 */
        /* <DEDUP_REMOVED lines=9> */
[----:B-1----:R-:W-:Y:S01]  /*6bf0*/  HADD2.F32 R13, -RZ, R4.H0_H0 ;  /* 0x20000004ff0d7230 */ /* 0x002fe20000004100 */
[----:B------:R-:W-:-:S02]  /*6c00*/  FADD.FTZ R15, R15, R44 ;  /* 0x0000002c0f0f7221 */ /* 0x000fc40000010000 */
[----:B--2---:R-:W-:Y:S01]  /*6c10*/  @!P5 FADD.FTZ R10, R10, 1 ;  /* 0x3f8000000a0ad421 */ /* 0x004fe20000010000 */
        /* <DEDUP_REMOVED lines=26> */
[----:B0-----:R-:W-:Y:S01]  /*6dc0*/  @!P1 FADD.FTZ R12, R9, 1 ;  /* 0x3f800000090c9421 */ /* 0x001fe20000010000 */
[----:B------:R-:W-:-:S06]  /*6dd0*/  SHF.R.S32.HI R9, RZ, 0x1f, R8 ;  /* 0x0000001fff097819 */ /* 0x000fcc0000011408 */
[----:B------:R0:W3:Y:S01]  /*6de0*/  @!P0 MUFU.RCP R19, R10 ;  /* 0x0000000a00138308 */ /* 0x0000e20000001000 */
[----:B-1----:R-:W-:-:S07]  /*6df0*/  @!P4 FADD.FTZ R15, R15, 1 ;  /* 0x3f8000000f0fc421 */ /* 0x002fce0000010000 */
        /* <DEDUP_REMOVED lines=27> */
[----:B0-----:R-:W-:Y:S02]  /*6fb0*/  @!P1 FMUL.FTZ R71, R71, R12 ;  /* 0x0000000c47479220 */ /* 0x001fe40000410000 */
[--C-:B------:R-:W-:Y:S02]  /*6fc0*/  FADD.FTZ R18, R5, R44.reuse ;  /* 0x0000002c05127221 */ /* 0x100fe40000010000 */
[----:B------:R-:W-:Y:S02]  /*6fd0*/  @!P0 FMUL.FTZ R6, R19, -1.4426950216293334961 ;  /* 0xbfb8aa3b13068820 */ /* 0x000fe40000410000 */
[----:B------:R-:W-:Y:S01]  /*6fe0*/  FADD.FTZ R19, R13, R44 ;  /* 0x0000002c0d137221 */ /* 0x000fe20000010000 */
[----:B------:R0:W3:Y:S01]  /*6ff0*/  @!P6 MUFU.EX2 R12, R4 ;  /* 0x00000004000ce308 */ /* 0x0000e20000000800 */
[----:B-1----:R-:W-:Y:S01]  /*7000*/  @!P4 FMUL.FTZ R74, R74, R15 ;  /* 0x0000000f4a4ac220 */ /* 0x002fe20000410000 */
[----:B------:R-:W-:Y:S01]  /*7010*/  FSETP.GTU.FTZ.AND P4, PT, R14, 20, PT ;  /* 0x41a000000e00780b */ /* 0x000fe20003f9c000 */
[--C-:B------:R-:W-:Y:S01]  /*7020*/  HADD2.F32 R15, -RZ, R7.reuse.H0_H0 ;  /* 0x20000007ff0f7230 */ /* 0x100fe20000004100 */
[----:B------:R-:W-:Y:S01]  /*7030*/  FSETP.GTU.FTZ.AND P3, PT, R18, 20, PT ;  /* 0x41a000001200780b */ /* 0x000fe20003f7c000 */
[----:B------:R-:W-:Y:S01]  /*7040*/  HADD2.F32 R7, -RZ, R7.H1_H1 ;  /* 0x30000007ff077230 */ /* 0x000fe20000004100 */
[----:B------:R-:W-:-:S02]  /*7050*/  FSETP.GTU.FTZ.AND P2, PT, R19, 20, PT ;  /* 0x41a000001300780b */ /* 0x000fc40003f5c000 */
[----:B------:R-:W-:Y:S01]  /*7060*/  FADD.FTZ R15, R15, R44 ;  /* 0x0000002c0f0f7221 */ /* 0x000fe20000010000 */
[----:B------:R-:W1:Y:S01]  /*7070*/  @!P0 MUFU.EX2 R6, R6 ;  /* 0x0000000600068308 */ /* 0x000e620000000800 */
[----:B0-----:R-:W-:-:S04]  /*7080*/  IMAD.WIDE.U32 R4, R48, c[0x0][0x2e0], R10 ;  /* 0x0000b80030047a25 */ /* 0x001fc800078e000a */
[----:B------:R-:W-:Y:S01]  /*7090*/  FADD.FTZ R7, R7, R44 ;  /* 0x0000002c07077221 */ /* 0x000fe20000010000 */
[----:B------:R-:W-:Y:S01]  /*70a0*/  IADD3 R11, R5, R17, RZ ;  /* 0x00000011050b7210 */ /* 0x000fe20007ffe0ff */
[----:B------:R-:W-:Y:S01]  /*70b0*/  @!P4 FMUL.FTZ R5, R14, -1.4426950216293334961 ;  /* 0xbfb8aa3b0e05c820 */ /* 0x000fe20000410000 */
[C---:B------:R-:W-:Y:S01]  /*70c0*/  LEA R10, P1, R4.reuse, c[0x0][0x330], 0x1 ;  /* 0x0000cc00040a7a11 */ /* 0x040fe200078208ff */
[----:B--2---:R-:W-:Y:S01]  /*70d0*/  @!P5 FMUL.FTZ R75, R75, R16 ;  /* 0x000000104b4bd220 */ /* 0x004fe20000410000 */
[----:B------:R-:W-:Y:S01]  /*70e0*/  FSETP.GTU.FTZ.AND P5, PT, R7, 20, PT ;  /* 0x41a000000700780b */ /* 0x000fe20003fbc000 */
[----:B------:R0:W-:Y:S01]  /*70f0*/  @!P4 MUFU.EX2 R13, R5 ;  /* 0x00000005000dc308 */ /* 0x0001e20000000800 */
[----:B------:R-:W-:Y:S01]  /*7100*/  LEA.HI.X R11, R4, c[0x0][0x334], R11, 0x1, P1 ;  /* 0x0000cd00040b7a11 */ /* 0x000fe200008f0c0b */
[----:B------:R-:W-:Y:S01]  /*7110*/  @!P3 FMUL.FTZ R4, R18, -1.4426950216293334961 ;  /* 0xbfb8aa3b1204b820 */ /* 0x000fe20000410000 */
[----:B------:R-:W-:Y:S01]  /*7120*/  FSETP.GTU.FTZ.AND P1, PT, R15, 20, PT ;  /* 0x41a000000f00780b */ /* 0x000fe20003f3c000 */
[----:B------:R-:W-:-:S02]  /*7130*/  @!P2 FMUL.FTZ R14, R19, -1.4426950216293334961 ;  /* 0xbfb8aa3b130ea820 */ /* 0x000fc40000410000 */
[----:B---3--:R-:W-:Y:S02]  /*7140*/  @!P6 FADD.FTZ R12, R12, 1 ;  /* 0x3f8000000c0ce421 */ /* 0x008fe40000010000 */
[----:B------:R2:W3:Y:S01]  /*7150*/  @!P3 MUFU.EX2 R18, R4 ;  /* 0x000000040012b308 */ /* 0x0004e20000000800 */
[----:B-1----:R-:W-:Y:S01]  /*7160*/  @!P0 FADD.FTZ R16, R6, 1 ;  /* 0x3f80000006108421 */ /* 0x002fe20000010000 */
[----:B------:R-:W-:Y:S01]  /*7170*/  F2FP.PACK_AB R6, R61, R62 ;  /* 0x0000003e3d06723e */ /* 0x000fe200000000ff */
[----:B------:R-:W-:Y:S01]  /*7180*/  IMAD.WIDE R10, R28, 0x10, R10 ;  /* 0x000000101c0a7825 */ /* 0x000fe200078e020a */
[----:B0-----:R-:W-:-:S03]  /*7190*/  F2FP.PACK_AB R5, R63, R64 ;  /* 0x000000403f05723e */ /* 0x001fc600000000ff */
[----:B------:R-:W-:Y:S01]  /*71a0*/  @!P5 FMUL.FTZ R17, R7, -1.4426950216293334961 ;  /* 0xbfb8aa3b0711d820 */ /* 0x000fe20000410000 */
[----:B------:R0:W1:Y:S01]  /*71b0*/  @!P2 MUFU.EX2 R19, R14 ;  /* 0x0000000e0013a308 */ /* 0x0000620000000800 */
[----:B------:R-:W-:Y:S01]  /*71c0*/  @!P1 FMUL.FTZ R15, R15, -1.4426950216293334961 ;  /* 0xbfb8aa3b0f0f9820 */ /* 0x000fe20000410000 */
[----:B------:R-:W-:Y:S02]  /*71d0*/  F2FP.PACK_AB R7, R59, R60 ;  /* 0x0000003c3b07723e */ /* 0x000fe400000000ff */
[----:B--2---:R-:W-:Y:S02]  /*71e0*/  F2FP.PACK_AB R4, R65, R66 ;  /* 0x000000424104723e */ /* 0x004fe400000000ff */
[----:B------:R-:W-:Y:S02]  /*71f0*/  F2FP.PACK_AB R59, R74, R73 ;  /* 0x000000494a3b723e */ /* 0x000fe400000000ff */
[----:B------:R2:W4:Y:S01]  /*7200*/  @!P1 MUFU.EX2 R83, R15 ;  /* 0x0000000f00539308 */ /* 0x0005220000000800 */
[----:B0-----:R-:W-:Y:S01]  /*7210*/  SHF.L.U32 R14, R40, 0x1, RZ ;  /* 0x00000001280e7819 */ /* 0x001fe200000006ff */
[----:B---3--:R-:W-:-:S06]  /*7220*/  @!P3 FADD.FTZ R49, R18, 1 ;  /* 0x3f8000001231b421 */ /* 0x008fcc0000010000 */
[----:B------:R0:W3:Y:S01]  /*7230*/  @!P5 MUFU.EX2 R84, R17 ;  /* 0x000000110054d308 */ /* 0x0000e20000000800 */
[----:B--2---:R-:W-:Y:S01]  /*7240*/  F2FP.PACK_AB R15, R51, R52 ;  /* 0x00000034330f723e */ /* 0x004fe200000000ff */
[----:B-1----:R-:W-:Y:S01]  /*7250*/  @!P2 FADD.FTZ R51, R19, 1 ;  /* 0x3f8000001333a421 */ /* 0x002fe20000010000 */
[----:B------:R-:W-:Y:S02]  /*7260*/  LOP3.LUT R52, R14, 0xffffffc0, RZ, 0xc0, !PT ;  /* 0xffffffc00e347812 */ /* 0x000fe400078ec0ff */
[----:B------:R-:W-:Y:S02]  /*7270*/  F2FP.PACK_AB R14, R53, R54 ;  /* 0x00000036350e723e */ /* 0x000fe400000000ff */
[----:B------:R-:W-:Y:S01]  /*7280*/  LEA R52, R41, R52, 0x1 ;  /* 0x0000003429347211 */ /* 0x000fe200078e08ff */
[----:B------:R1:W2:Y:S01]  /*7290*/  @!P6 MUFU.RCP R85, R12 ;  /* 0x0000000c0055e308 */ /* 0x0002a20000001000 */
[----:B0-----:R-:W-:Y:S01]  /*72a0*/  @!P4 FADD.FTZ R17, R13, 1 ;  /* 0x3f8000000d11c421 */ /* 0x001fe20000010000 */
[----:B------:R-:W-:Y:S01]  /*72b0*/  F2FP.PACK_AB R13, R55, R56 ;  /* 0x00000038370d723e */ /* 0x000fe200000000ff */
[----:B----4-:R-:W-:Y:S01]  /*72c0*/  @!P1 FADD.FTZ R83, R83, 1 ;  /* 0x3f80000053539421 */ /* 0x010fe20000010000 */
[----:B------:R0:W-:Y:S04]  /*72d0*/  STS.128 [R52.X16], R4 ;  /* 0x0000000434007388 */ /* 0x0001e8000000cc00 */
[----:B------:R-:W4:Y:S01]  /*72e0*/  @!P0 MUFU.RCP R60, R16 ;  /* 0x00000010003c8308 */ /* 0x000f220000001000 */
[----:B-1----:R-:W-:Y:S01]  /*72f0*/  F2FP.PACK_AB R12, R57, R58 ;  /* 0x0000003a390c723e */ /* 0x002fe200000000ff */
[----:B---3--:R-:W-:Y:S01]  /*7300*/  @!P5 FADD.FTZ R84, R84, 1 ;  /* 0x3f8000005454d421 */ /* 0x008fe20000010000 */
[----:B------:R-:W-:-:S02]  /*7310*/  F2FP.PACK_AB R58, R72, R71 ;  /* 0x00000047483a723e */ /* 0x000fc400000000ff */
[----:B------:R-:W-:Y:S01]  /*7320*/  F2FP.PACK_AB R57, R70, R69 ;  /* 0x000000454639723e */ /* 0x000fe200000000ff */
        /* <DEDUP_REMOVED lines=11> */
[----:B------:R-:W-:Y:S02]  /*73e0*/  IMAD R42, R152, c[0x0][0x2f8], RZ ;  /* 0x0000be00982a7a24 */ /* 0x000fe400078e02ff */
[----:B------:R-:W-:Y:S02]  /*73f0*/  FADD.FTZ R69, R4, R69 ;  /* 0x0000004504457221 */ /* 0x000fe40000010000 */
[----:B------:R-:W2:Y:S01]  /*7400*/  @!P2 MUFU.RCP R51, R51 ;  /* 0x000000330033a308 */ /* 0x000ea20000001000 */
[----:B---3--:R-:W-:Y:S01]  /*7410*/  @!P4 FMUL.FTZ R78, R78, R53 ;  /* 0x000000354e4ec220 */ /* 0x008fe20000410000 */
[----:B------:R-:W-:Y:S01]  /*7420*/  IADD3 R34, P4, R34, -0x800, RZ ;  /* 0xfffff80022227810 */ /* 0x000fe20007f9e0ff */
[----:B------:R-:W-:-:S03]  /*7430*/  FADD.FTZ R70, R69, R70 ;  /* 0x0000004645467221 */ /* 0x000fc60000010000 */
[----:B------:R-:W-:Y:S01]  /*7440*/  F2FP.PACK_AB R61, R78, R77 ;  /* 0x0000004d4e3d723e */ /* 0x000fe200000000ff */
[----:B------:R-:W-:Y:S01]  /*7450*/  FADD.FTZ R71, R70, R71 ;  /* 0x0000004746477221 */ /* 0x000fe20000010000 */
[----:B------:R-:W3:Y:S01]  /*7460*/  @!P1 MUFU.RCP R56, R83 ;  /* 0x0000005300389308 */ /* 0x000ee20000001000 */
[----:B0-----:R-:W-:Y:S01]  /*7470*/  @!P3 FMUL.FTZ R79, R79, R54 ;  /* 0x000000364f4fb220 */ /* 0x001fe20000410000 */
[----:B------:R-:W-:Y:S01]  /*7480*/  IADD3 R38, P3, R38, -0x800, RZ ;  /* 0xfffff80026267810 */ /* 0x000fe20007f7e0ff */
[----:B------:R-:W-:Y:S01]  /*7490*/  FADD.FTZ R72, R71, R72 ;  /* 0x0000004847487221 */ /* 0x000fe20000010000 */
[----:B------:R-:W-:Y:S02]  /*74a0*/  IADD3.X R35, R35, -0x1, RZ, P4, !PT ;  /* 0xffffffff23237810 */ /* 0x000fe400027fe4ff */
[----:B------:R-:W-:Y:S01]  /*74b0*/  IADD3.X R39, R39, -0x1, RZ, P3, !PT ;  /* 0xffffffff27277810 */ /* 0x000fe20001ffe4ff */
[----:B------:R-:W-:Y:S01]  /*74c0*/  FADD.FTZ R73, R72, R73 ;  /* 0x0000004948497221 */ /* 0x000fe20000010000 */
[----:B------:R-:W0:Y:S01]  /*74d0*/  @!P5 MUFU.RCP R7, R84 ;  /* 0x000000540007d308 */ /* 0x000e220000001000 */
[----:B--2---:R-:W-:Y:S01]  /*74e0*/  @!P2 FMUL.FTZ R80, R80, R51 ;  /* 0x000000335050a220 */ /* 0x004fe20000410000 */
[----:B------:R-:W-:Y:S01]  /*74f0*/  IADD3 R33, P2, R33, -0x800, RZ ;  /* 0xfffff80021217810 */ /* 0x000fe20007f5e0ff */
[----:B------:R-:W-:-:S03]  /*7500*/  FADD.FTZ R74, R73, R74 ;  /* 0x0000004a494a7221 */ /* 0x000fc60000010000 */
[----:B------:R-:W-:Y:S01]  /*7510*/  F2FP.PACK_AB R62, R80, R79 ;  /* 0x0000004f503e723e */ /* 0x000fe200000000ff */
[----:B------:R-:W-:Y:S01]  /*7520*/  FADD.FTZ R75, R74, R75 ;  /* 0x0000004b4a4b7221 */ /* 0x000fe20000010000 */
[----:B------:R-:W-:Y:S01]  /*7530*/  IADD3.X R32, R32, -0x1, RZ, P2, !PT ;  /* 0xffffffff20207810 */ /* 0x000fe200017fe4ff */
[----:B-----5:R-:W-:Y:S01]  /*7540*/  STG.E.128 [R10.64+0x200], R24 ;  /* 0x000200180a007986 */ /* 0x020fe2000c101d04 */
[----:B---3--:R-:W-:Y:S01]  /*7550*/  @!P1 FMUL.FTZ R81, R81, R56 ;  /* 0x0000003851519220 */ /* 0x008fe20000410000 */
[----:B------:R-:W-:Y:S01]  /*7560*/  F2FP.PACK_AB R56, R68, R67 ;  /* 0x000000434438723e */ /* 0x000fe200000000ff */
[----:B------:R-:W-:Y:S01]  /*7570*/  FADD.FTZ R76, R75, R76 ;  /* 0x0000004c4b4c7221 */ /* 0x000fe20000010000 */
[----:B------:R-:W-:Y:S01]  /*7580*/  IADD3 R36, P1, R36, -0x800, RZ ;  /* 0xfffff80024247810 */ /* 0x000fe20007f3e0ff */
[----:B0-----:R-:W-:Y:S01]  /*7590*/  @!P5 FMUL.FTZ R82, R82, R7 ;  /* 0x000000075252d220 */ /* 0x001fe20000410000 */
[----:B-1----:R0:W-:Y:S01]  /*75a0*/  STG.E.128 [R10.64], R16 ;  /* 0x000000100a007986 */ /* 0x0021e2000c101d04 */
[----:B------:R-:W-:Y:S01]  /*75b0*/  FADD.FTZ R77, R76, R77 ;  /* 0x0000004d4c4d7221 */ /* 0x000fe20000010000 */
[----:B------:R-:W-:-:S02]  /*75c0*/  IADD3.X R37, R37, -0x1, RZ, P1, !PT ;  /* 0xffffffff25257810 */ /* 0x000fc40000ffe4ff */
        /* <DEDUP_REMOVED lines=16> */
[----:B------:R-:W-:Y:S02]  /*76d0*/  IADD3 R9, R9, R11, RZ ;  /* 0x0000000b09097210 */ /* 0x000fe40007ffe0ff */
[C---:B------:R-:W-:Y:S01]  /*76e0*/  LEA R10, P0, R8.reuse, c[0x0][0x340], 0x1 ;  /* 0x0000d000080a7a11 */ /* 0x040fe200078008ff */
[----:B------:R-:W1:Y:S03]  /*76f0*/  LDS.128 R12, [R0.X16+0x200] ;  /* 0x00020000000c7984 */ /* 0x000e66000000cc00 */
[----:B------:R-:W-:Y:S02]  /*7700*/  LEA.HI.X R11, R8, c[0x0][0x344], R9, 0x1, P0 ;  /* 0x0000d100080b7a11 */ /* 0x000fe400000f0c09 */
[----:B------:R-:W-:Y:S02]  /*7710*/  ISETP.GT.AND P0, PT, R31, 0x1, PT ;  /* 0x000000011f00780c */ /* 0x000fe40003f04270 */
[----:B------:R-:W-:Y:S01]  /*7720*/  MOV R31, R86 ;  /* 0x00000056001f7202 */ /* 0x000fe20000000f00 */
[----:B------:R-:W-:-:S05]  /*7730*/  IMAD.WIDE R8, R28, 0x10, R10 ;  /* 0x000000101c087825 */ /* 0x000fca00078e020a */
[----:B0-----:R0:W-:Y:S04]  /*7740*/  STG.E.128 [R8.64], R4 ;  /* 0x0000000408007986 */ /* 0x0011e8000c101d04 */
[----:B-1----:R0:W-:Y:S02]  /*7750*/  STG.E.128 [R8.64+0x200], R12 ;  /* 0x0002000c08007986 */ /* 0x0021e4000c101d04 */
[----:B0-----:R-:W-:Y:S01]  /*7760*/  @!P0 CALL.REL.NOINC `(.L_x_4274) ;  /* 0x0000001000008944 */ /* 0x001fe20003c00000 */
[----:B------:R-:W-:Y:S05]  /*7770*/  BRA `(.L_x_4356) ;  /* 0xffff901000007947 */ /* 0x000fea000383ffff */
.L_x_4274:
        /* <DEDUP_REMOVED lines=29> */
.L_x_4358:
[----:B------:R-:W-:Y:S05]  /*7950*/  BSYNC B0 ;  /* 0x0000000000007941 */ /* 0x000fea0003800000 */
.L_x_4357:
        /* <DEDUP_REMOVED lines=28> */
.L_x_4360:
[----:B------:R-:W1:Y:S02]  /*7b20*/  S2R R13, SR_TID.X ;  /* 0x00000000000d7919 */ /* 0x000e640000002100 */
.L_x_4361:
[----:B------:R-:W-:Y:S05]  /*7b30*/  BSYNC B0 ;  /* 0x0000000000007941 */ /* 0x000fea0003800000 */
.L_x_4359:
        /* <DEDUP_REMOVED lines=10> */
.L_x_4362:
        /* <DEDUP_REMOVED lines=26> */
.L_x_4312:
[----:B------:R-:W-:Y:S01]  /*7d80*/  HFMA2.MMA R173, -RZ, RZ, 0, 5.9604644775390625e-08 ;  /* 0x00000001ffad7435 */ /* 0x000fe200000001ff */
[----:B------:R-:W-:Y:S02]  /*7d90*/  MOV R170, R14 ;  /* 0x0000000e00aa7202 */ /* 0x000fe40000000f00 */
[----:B------:R-:W-:-:S02]  /*7da0*/  MOV R172, RZ ;  /* 0x000000ff00ac7202 */ /* 0x000fc40000000f00 */
[----:B------:R-:W-:Y:S02]  /*7db0*/  MOV R175, 0xffffffff ;  /* 0xffffffff00af7802 */ /* 0x000fe40000000f00 */
[----:B------:R-:W-:Y:S02]  /*7dc0*/  MOV R12, 0x7de0 ;  /* 0x00007de0000c7802 */ /* 0x000fe40000000f00 */
[----:B-1---5:R-:W-:Y:S05]  /*7dd0*/  CALL.REL.NOINC `($__internal_176_$__cuda_sm70_shflsync_up) ;  /* 0x00000f0000007944 */ /* 0x022fea0003c00000 */
[----:B-1----:R-:W-:Y:S01]  /*7de0*/  MOV R169, R170 ;  /* 0x000000aa00a97202 */ /* 0x002fe20000000f00 */
[----:B0-----:R-:W-:Y:S05]  /*7df0*/  BRA `(.L_x_4363) ;  /* 0xffffc27000007947 */ /* 0x001fea000383ffff */
.L_x_4313:
[----:B------:R-:W-:Y:S01]  /*7e00*/  HFMA2.MMA R173, -RZ, RZ, 0, 5.9604644775390625e-08 ;  /* 0x00000001ffad7435 */ /* 0x000fe200000001ff */
[----:B------:R-:W-:Y:S02]  /*7e10*/  MOV R170, R15 ;  /* 0x0000000f00aa7202 */ /* 0x000fe40000000f00 */
[----:B------:R-:W-:Y:S02]  /*7e20*/  MOV R172, RZ ;  /* 0x000000ff00ac7202 */ /* 0x000fe40000000f00 */
[----:B------:R-:W-:Y:S02]  /*7e30*/  MOV R175, 0xffffffff ;  /* 0xffffffff00af7802 */ /* 0x000fe40000000f00 */
[----:B------:R-:W-:-:S02]  /*7e40*/  MOV R12, 0x7e60 ;  /* 0x00007e60000c7802 */ /* 0x000fc40000000f00 */
[----:B012--5:R-:W-:Y:S05]  /*7e50*/  CALL.REL.NOINC `($__internal_176_$__cuda_sm70_shflsync_up) ;  /* 0x00000e8000007944 */ /* 0x027fea0003c00000 */
        /* <DEDUP_REMOVED lines=10> */
[----:B------:R-:W-:Y:S05]  /*7f00*/  CALL.REL.NOINC `($__internal_176_$__cuda_sm70_shflsync_up) ;  /* 0x00000dd000007944 */ /* 0x000fea0003c00000 */
[----:B0-----:R-:W-:Y:S01]  /*7f10*/  HFMA2.MMA R173, -RZ, RZ, 0, 1.1920928955078125e-07 ;  /* 0x00000002ffad7435 */ /* 0x001fe200000001ff */
[----:B-1----:R-:W-:Y:S02]  /*7f20*/  MOV R14, R170 ;  /* 0x000000aa000e7202 */ /* 0x002fe40000000f00 */
[----:B------:R-:W-:-:S02]  /*7f30*/  MOV R170, R15 ;  /* 0x0000000f00aa7202 */ /* 0x000fc40000000f00 */
[----:B------:R-:W-:Y:S02]  /*7f40*/  MOV R172, RZ ;  /* 0x000000ff00ac7202 */ /* 0x000fe40000000f00 */
[----:B------:R-:W-:Y:S02]  /*7f50*/  MOV R175, 0xffffffff ;  /* 0xffffffff00af7802 */ /* 0x000fe40000000f00 */
[----:B------:R-:W-:Y:S02]  /*7f60*/  MOV R12, 0x7f80 ;  /* 0x00007f80000c7802 */ /* 0x000fe40000000f00 */
[----:B------:R-:W-:Y:S05]  /*7f70*/  CALL.REL.NOINC `($__internal_176_$__cuda_sm70_shflsync_up) ;  /* 0x00000d6000007944 */ /* 0x000fea0003c00000 */
        /* <DEDUP_REMOVED lines=8> */
[----:B------:R-:W-:Y:S05]  /*8000*/  CALL.REL.NOINC `($__internal_176_$__cuda_sm70_shflsync_up) ;  /* 0x00000cd000007944 */ /* 0x000fea0003c00000 */
[----:B0-----:R-:W-:Y:S01]  /*8010*/  HFMA2.MMA R173, -RZ, RZ, 0, 2.384185791015625e-07 ;  /* 0x00000004ffad7435 */ /* 0x001fe200000001ff */
[----:B-1----:R-:W-:Y:S02]  /*8020*/  MOV R14, R170 ;  /* 0x000000aa000e7202 */ /* 0x002fe40000000f00 */
[----:B------:R-:W-:Y:S02]  /*8030*/  MOV R170, R15 ;  /* 0x0000000f00aa7202 */ /* 0x000fe40000000f00 */
[----:B------:R-:W-:Y:S02]  /*8040*/  MOV R172, RZ ;  /* 0x000000ff00ac7202 */ /* 0x000fe40000000f00 */
[----:B------:R-:W-:Y:S02]  /*8050*/  MOV R175, 0xffffffff ;  /* 0xffffffff00af7802 */ /* 0x000fe40000000f00 */
[----:B------:R-:W-:Y:S02]  /*8060*/  MOV R12, 0x8080 ;  /* 0x00008080000c7802 */ /* 0x000fe40000000f00 */
[----:B------:R-:W-:Y:S05]  /*8070*/  CALL.REL.NOINC `($__internal_176_$__cuda_sm70_shflsync_up) ;  /* 0x00000c6000007944 */ /* 0x000fea0003c00000 */
        /* <DEDUP_REMOVED lines=8> */
[----:B------:R-:W-:Y:S05]  /*8100*/  CALL.REL.NOINC `($__internal_176_$__cuda_sm70_shflsync_up) ;  /* 0x00000bd000007944 */ /* 0x000fea0003c00000 */
[----:B0-----:R-:W-:Y:S01]  /*8110*/  HFMA2.MMA R173, -RZ, RZ, 0, 4.76837158203125e-07 ;  /* 0x00000008ffad7435 */ /* 0x001fe200000001ff */
[----:B-1----:R-:W-:Y:S02]  /*8120*/  MOV R14, R170 ;  /* 0x000000aa000e7202 */ /* 0x002fe40000000f00 */
[----:B------:R-:W-:Y:S02]  /*8130*/  MOV R170, R15 ;  /* 0x0000000f00aa7202 */ /* 0x000fe40000000f00 */
[----:B------:R-:W-:Y:S02]  /*8140*/  MOV R172, RZ ;  /* 0x000000ff00ac7202 */ /* 0x000fe40000000f00 */
[----:B------:R-:W-:Y:S02]  /*8150*/  MOV R175, 0xffffffff ;  /* 0xffffffff00af7802 */ /* 0x000fe40000000f00 */
[----:B------:R-:W-:Y:S02]  /*8160*/  MOV R12, 0x8180 ;  /* 0x00008180000c7802 */ /* 0x000fe40000000f00 */
[----:B------:R-:W-:Y:S05]  /*8170*/  CALL.REL.NOINC `($__internal_176_$__cuda_sm70_shflsync_up) ;  /* 0x00000b6000007944 */ /* 0x000fea0003c00000 */
        /* <DEDUP_REMOVED lines=8> */
[-C--:B------:R-:W-:Y:S02]  /*8200*/  MOV R168, R169.reuse ;  /* 0x000000a900a87202 */ /* 0x080fe40000000f00 */
[----:B------:R-:W-:Y:S02]  /*8210*/  MOV R170, R169 ;  /* 0x000000a900aa7202 */ /* 0x000fe40000000f00 */
[----:B------:R-:W-:Y:S05]  /*8220*/  CALL.REL.NOINC `($__internal_176_$__cuda_sm70_shflsync_up) ;  /* 0x00000ab000007944 */ /* 0x000fea0003c00000 */
[----:B0-----:R-:W-:Y:S01]  /*8230*/  HFMA2.MMA R173, -RZ, RZ, 0, 9.5367431640625e-07 ;  /* 0x00000010ffad7435 */ /* 0x001fe200000001ff */
[----:B-1----:R-:W-:Y:S02]  /*8240*/  MOV R169, R170 ;  /* 0x000000aa00a97202 */ /* 0x002fe40000000f00 */
[----:B------:R-:W-:Y:S02]  /*8250*/  MOV R170, R15 ;  /* 0x0000000f00aa7202 */ /* 0x000fe40000000f00 */
[----:B------:R-:W-:Y:S02]  /*8260*/  MOV R172, RZ ;  /* 0x000000ff00ac7202 */ /* 0x000fe40000000f00 */
[----:B------:R-:W-:-:S02]  /*8270*/  MOV R175, 0xffffffff ;  /* 0xffffffff00af7802 */ /* 0x000fc40000000f00 */
[----:B------:R-:W-:Y:S02]  /*8280*/  MOV R12, 0x82a0 ;  /* 0x000082a0000c7802 */ /* 0x000fe40000000f00 */
[----:B------:R-:W-:Y:S05]  /*8290*/  CALL.REL.NOINC `($__internal_176_$__cuda_sm70_shflsync_up) ;  /* 0x00000a4000007944 */ /* 0x000fea0003c00000 */
[----:B-1----:R-:W-:Y:S01]  /*82a0*/  MOV R12, R170 ;  /* 0x000000aa000c7202 */ /* 0x002fe20000000f00 */
[----:B0-----:R-:W-:Y:S05]  /*82b0*/  BRA `(.L_x_4364) ;  /* 0xffffbf3000007947 */ /* 0x001fea000383ffff */
.L_x_4316:
[----:B0-----:R-:W-:Y:S01]  /*82c0*/  HFMA2.MMA R173, -RZ, RZ, 0, 5.9604644775390625e-08 ;  /* 0x00000001ffad7435 */ /* 0x001fe200000001ff */
[----:B------:R-:W-:Y:S02]  /*82d0*/  MOV R170, R166 ;  /* 0x000000a600aa7202 */ /* 0x000fe40000000f00 */
[----:B------:R-:W-:Y:S02]  /*82e0*/  MOV R172, RZ ;  /* 0x000000ff00ac7202 */ /* 0x000fe40000000f00 */
[----:B------:R-:W-:Y:S02]  /*82f0*/  MOV R175, 0xffffffff ;  /* 0xffffffff00af7802 */ /* 0x000fe40000000f00 */
[----:B------:R-:W-:Y:S02]  /*8300*/  MOV R12, 0x8320 ;  /* 0x00008320000c7802 */ /* 0x000fe40000000f00 */
[----:B-1---5:R-:W-:Y:S05]  /*8310*/  CALL.REL.NOINC `($__internal_176_$__cuda_sm70_shflsync_up) ;  /* 0x000009c000007944 */ /* 0x022fea0003c00000 */
[----:B0-----:R-:W-:Y:S01]  /*8320*/  HFMA2.MMA R173, -RZ, RZ, 0, 5.9604644775390625e-08 ;  /* 0x00000001ffad7435 */ /* 0x001fe200000001ff */
[----:B-1----:R-:W-:Y:S02]  /*8330*/  MOV R14, R170 ;  /* 0x000000aa000e7202 */ /* 0x002fe40000000f00 */
[----:B------:R-:W-:-:S02]  /*8340*/  MOV R170, R171 ;  /* 0x000000ab00aa7202 */ /* 0x000fc40000000f00 */
[----:B------:R-:W-:Y:S02]  /*8350*/  MOV R172, RZ ;  /* 0x000000ff00ac7202 */ /* 0x000fe40000000f00 */
[----:B------:R-:W-:Y:S02]  /*8360*/  MOV R175, 0xffffffff ;  /* 0xffffffff00af7802 */ /* 0x000fe40000000f00 */
[----:B------:R-:W-:Y:S02]  /*8370*/  MOV R12, 0x8390 ;  /* 0x00008390000c7802 */ /* 0x000fe40000000f00 */
[----:B------:R-:W-:Y:S05]  /*8380*/  CALL.REL.NOINC `($__internal_176_$__cuda_sm70_shflsync_up) ;  /* 0x0000095000007944 */ /* 0x000fea0003c00000 */
[----:B------:R-:W-:Y:S01]  /*8390*/  HFMA2.MMA R176, -RZ, RZ, 0, 0 ;  /* 0x00000000ffb07435 */ /* 0x000fe200000001ff */
[----:B------:R-:W-:Y:S02]  /*83a0*/  MOV R166, R14 ;  /* 0x0000000e00a67202 */ /* 0x000fe40000000f00 */
[----:B-1----:R-:W-:Y:S02]  /*83b0*/  MOV R168, R170 ;  /* 0x000000aa00a87202 */ /* 0x002fe40000000f00 */
[----:B0-----:R-:W-:Y:S02]  /*83c0*/  MOV R173, R26 ;  /* 0x0000001a00ad7202 */ /* 0x001fe40000000f00 */
[----:B------:R-:W-:-:S02]  /*83d0*/  MOV R15, 0x1f ;  /* 0x0000001f000f7802 */ /* 0x000fc40000000f00 */
[----:B------:R-:W-:Y:S02]  /*83e0*/  MOV R178, 0xffffffff ;  /* 0xffffffff00b27802 */ /* 0x000fe40000000f00 */
[----:B------:R-:W-:Y:S02]  /*83f0*/  MOV R12, 0x8410 ;  /* 0x00008410000c7802 */ /* 0x000fe40000000f00 */
[----:B------:R-:W-:Y:S05]  /*8400*/  CALL.REL.NOINC `($__internal_175_$__cuda_sm70_shflsync_idx_p) ;  /* 0x0000089000007944 */ /* 0x000fea0003c00000 */
[----:B0-----:R-:W-:Y:S01]  /*8410*/  HFMA2.MMA R176, -RZ, RZ, 0, 0 ;  /* 0x00000000ffb07435 */ /* 0x001fe200000001ff */
[----:B-1----:R-:W-:Y:S02]  /*8420*/  MOV R26, R15 ;  /* 0x0000000f001a7202 */ /* 0x002fe40000000f00 */
[----:B------:R-:W-:Y:S02]  /*8430*/  MOV R173, R27 ;  /* 0x0000001b00ad7202 */ /* 0x000fe40000000f00 */
[----:B------:R-:W-:Y:S02]  /*8440*/  MOV R15, 0x1f ;  /* 0x0000001f000f7802 */ /* 0x000fe40000000f00 */
[----:B------:R-:W-:Y:S02]  /*8450*/  MOV R178, 0xffffffff ;  /* 0xffffffff00b27802 */ /* 0x000fe40000000f00 */
[----:B------:R-:W-:-:S02]  /*8460*/  MOV R12, 0x8480 ;  /* 0x00008480000c7802 */ /* 0x000fc40000000f00 */
[----:B------:R-:W-:Y:S05]  /*8470*/  CALL.REL.NOINC `($__internal_175_$__cuda_sm70_shflsync_idx_p) ;  /* 0x0000082000007944 */ /* 0x000fea0003c00000 */
[----:B-1----:R-:W-:Y:S01]  /*8480*/  MOV R13, R15 ;  /* 0x0000000f000d7202 */ /* 0x002fe20000000f00 */
[----:B0-----:R-:W-:Y:S05]  /*8490*/  BRA `(.L_x_4365) ;  /* 0xffffbed000007947 */ /* 0x001fea000383ffff */
.L_x_4319:
[----:B------:R-:W-:Y:S01]  /*84a0*/  HFMA2.MMA R157, -RZ, RZ, 0, 5.9604644775390625e-08 ;  /* 0x00000001ff9d7435 */ /* 0x000fe200000001ff */
[----:B------:R-:W-:-:S02]  /*84b0*/  MOV R156, R14 ;  /* 0x0000000e009c7202 */ /* 0x000fc40000000f00 */
[----:B------:R-:W-:Y:S02]  /*84c0*/  MOV R167, 0x1f ;  /* 0x0000001f00a77802 */ /* 0x000fe40000000f00 */
[----:B------:R-:W-:Y:S02]  /*84d0*/  MOV R176, 0xffffffff ;  /* 0xffffffff00b07802 */ /* 0x000fe40000000f00 */
[----:B------:R-:W-:Y:S02]  /*84e0*/  MOV R12, 0x8500 ;  /* 0x00008500000c7802 */ /* 0x000fe40000000f00 */
[----:B------:R-:W-:Y:S05]  /*84f0*/  CALL.REL.NOINC `($__internal_174_$__cuda_sm70_shflsync_down) ;  /* 0x0000076000007944 */ /* 0x000fea0003c00000 */
[----:B-1----:R-:W-:Y:S01]  /*8500*/  MOV R27, R156 ;  /* 0x0000009c001b7202 */ /* 0x002fe20000000f00 */
[----:B0-----:R-:W-:Y:S05]  /*8510*/  BRA `(.L_x_4366) ;  /* 0xffffc43000007947 */ /* 0x001fea000383ffff */
.L_x_4320:
[----:B------:R-:W-:Y:S01]  /*8520*/  HFMA2.MMA R157, -RZ, RZ, 0, 5.9604644775390625e-08 ;  /* 0x00000001ff9d7435 */ /* 0x000fe200000001ff */
[----:B------:R-:W-:Y:S02]  /*8530*/  MOV R156, R15 ;  /* 0x0000000f009c7202 */ /* 0x000fe40000000f00 */
[----:B------:R-:W-:Y:S02]  /*8540*/  MOV R167, 0x1f ;  /* 0x0000001f00a77802 */ /* 0x000fe40000000f00 */
[----:B------:R-:W-:-:S02]  /*8550*/  MOV R176, 0xffffffff ;  /* 0xffffffff00b07802 */ /* 0x000fc40000000f00 */
[----:B------:R-:W-:Y:S02]  /*8560*/  MOV R12, 0x8580 ;  /* 0x00008580000c7802 */ /* 0x000fe40000000f00 */
[----:B01----:R-:W-:Y:S05]  /*8570*/  CALL.REL.NOINC `($__internal_174_$__cuda_sm70_shflsync_down) ;  /* 0x000006e000007944 */ /* 0x003fea0003c00000 */
[C---:B------:R-:W-:Y:S01]  /*8580*/  FMUL.FTZ R13, R14.reuse, R27 ;  /* 0x0000001b0e0d7220 */ /* 0x040fe20000410000 */
[----:B0-----:R-:W-:Y:S01]  /*8590*/  HFMA2.MMA R157, -RZ, RZ, 0, 1.1920928955078125e-07 ;  /* 0x00000002ff9d7435 */ /* 0x001fe200000001ff */
[C---:B-1----:R-:W-:Y:S01]  /*85a0*/  FFMA.FTZ R156, R14.reuse, R156, R15 ;  /* 0x0000009c0e9c7223 */ /* 0x042fe2000001000f */
[----:B------:R-:W-:Y:S02]  /*85b0*/  MOV R167, 0x1f ;  /* 0x0000001f00a77802 */ /* 0x000fe40000000f00 */
[----:B------:R-:W-:Y:S02]  /*85c0*/  FSEL R27, R14, R13, !P4 ;  /* 0x0000000d0e1b7208 */ /* 0x000fe40006000000 */
[----:B------:R-:W-:Y:S02]  /*85d0*/  FSEL R15, R15, R156, !P4 ;  /* 0x0000009c0f0f7208 */ /* 0x000fe40006000000 */
[----:B------:R-:W-:Y:S02]  /*85e0*/  MOV R176, 0xffffffff ;  /* 0xffffffff00b07802 */ /* 0x000fe40000000f00 */
[----:B------:R-:W-:-:S02]  /*85f0*/  MOV R156, R27 ;  /* 0x0000001b009c7202 */ /* 0x000fc40000000f00 */
[----:B------:R-:W-:Y:S02]  /*8600*/  MOV R12, 0x8620 ;  /* 0x00008620000c7802 */ /* 0x000fe40000000f00 */
[----:B------:R-:W-:Y:S05]  /*8610*/  CALL.REL.NOINC `($__internal_174_$__cuda_sm70_shflsync_down) ;  /* 0x0000064000007944 */ /* 0x000fea0003c00000 */
[----:B0-----:R-:W-:Y:S01]  /*8620*/  HFMA2.MMA R157, -RZ, RZ, 0, 1.1920928955078125e-07 ;  /* 0x00000002ff9d7435 */ /* 0x001fe200000001ff */
[----:B-1----:R-:W-:Y:S02]  /*8630*/  MOV R14, R156 ;  /* 0x0000009c000e7202 */ /* 0x002fe40000000f00 */
[----:B------:R-:W-:Y:S02]  /*8640*/  MOV R156, R15 ;  /* 0x0000000f009c7202 */ /* 0x000fe40000000f00 */
[----:B------:R-:W-:Y:S02]  /*8650*/  MOV R167, 0x1f ;  /* 0x0000001f00a77802 */ /* 0x000fe40000000f00 */
[----:B------:R-:W-:Y:S02]  /*8660*/  MOV R176, 0xffffffff ;  /* 0xffffffff00b07802 */ /* 0x000fe40000000f00 */
[----:B------:R-:W-:Y:S02]  /*8670*/  MOV R12, 0x8690 ;  /* 0x00008690000c7802 */ /* 0x000fe40000000f00 */
[----:B------:R-:W-:Y:S05]  /*8680*/  CALL.REL.NOINC `($__internal_174_$__cuda_sm70_shflsync_down) ;  /* 0x000005d000007944 */ /* 0x000fea0003c00000 */
[----:B-1----:R-:W-:Y:S01]  /*8690*/  @!P3 FFMA.FTZ R15, R27, R156, R15 ;  /* 0x0000009c1b0fb223 */ /* 0x002fe2000001000f */
[----:B0-----:R-:W-:Y:S01]  /*86a0*/  HFMA2.MMA R157, -RZ, RZ, 0, 2.384185791015625e-07 ;  /* 0x00000004ff9d7435 */ /* 0x001fe200000001ff */
[----:B------:R-:W-:Y:S01]  /*86b0*/  @!P3 FMUL.FTZ R27, R14, R27 ;  /* 0x0000001b0e1bb220 */ /* 0x000fe20000410000 */
[----:B------:R-:W-:-:S02]  /*86c0*/  MOV R167, 0x1f ;  /* 0x0000001f00a77802 */ /* 0x000fc40000000f00 */
[----:B------:R-:W-:Y:S02]  /*86d0*/  MOV R176, 0xffffffff ;  /* 0xffffffff00b07802 */ /* 0x000fe40000000f00 */
[----:B------:R-:W-:Y:S02]  /*86e0*/  MOV R156, R27 ;  /* 0x0000001b009c7202 */ /* 0x000fe40000000f00 */
[----:B------:R-:W-:Y:S02]  /*86f0*/  MOV R12, 0x8710 ;  /* 0x00008710000c7802 */ /* 0x000fe40000000f00 */
[----:B------:R-:W-:Y:S05]  /*8700*/  CALL.REL.NOINC `($__internal_174_$__cuda_sm70_shflsync_down) ;  /* 0x0000055000007944 */ /* 0x000fea0003c00000 */
[----:B0-----:R-:W-:Y:S01]  /*8710*/  HFMA2.MMA R157, -RZ, RZ, 0, 2.384185791015625e-07 ;  /* 0x00000004ff9d7435 */ /* 0x001fe200000001ff */
[----:B-1----:R-:W-:Y:S02]  /*8720*/  MOV R14, R156 ;  /* 0x0000009c000e7202 */ /* 0x002fe40000000f00 */
[----:B------:R-:W-:Y:S02]  /*8730*/  MOV R156, R15 ;  /* 0x0000000f009c7202 */ /* 0x000fe40000000f00 */
[----:B------:R-:W-:Y:S02]  /*8740*/  MOV R167, 0x1f ;  /* 0x0000001f00a77802 */ /* 0x000fe40000000f00 */
[----:B------:R-:W-:-:S02]  /*8750*/  MOV R176, 0xffffffff ;  /* 0xffffffff00b07802 */ /* 0x000fc40000000f00 */
[----:B------:R-:W-:Y:S02]  /*8760*/  MOV R12, 0x8780 ;  /* 0x00008780000c7802 */ /* 0x000fe40000000f00 */
[----:B------:R-:W-:Y:S05]  /*8770*/  CALL.REL.NOINC `($__internal_174_$__cuda_sm70_shflsync_down) ;  /* 0x000004e000007944 */ /* 0x000fea0003c00000 */
[----:B-1----:R-:W-:Y:S01]  /*8780*/  @!P2 FFMA.FTZ R15, R27, R156, R15 ;  /* 0x0000009c1b0fa223 */ /* 0x002fe2000001000f */
[----:B0-----:R-:W-:Y:S01]  /*8790*/  HFMA2.MMA R157, -RZ, RZ, 0, 4.76837158203125e-07 ;  /* 0x00000008ff9d7435 */ /* 0x001fe200000001ff */
[----:B------:R-:W-:Y:S01]  /*87a0*/  @!P2 FMUL.FTZ R27, R14, R27 ;  /* 0x0000001b0e1ba220 */ /* 0x000fe20000410000 */
[----:B------:R-:W-:Y:S02]  /*87b0*/  MOV R167, 0x1f ;  /* 0x0000001f00a77802 */ /* 0x000fe40000000f00 */
[----:B------:R-:W-:Y:S02]  /*87c0*/  MOV R176, 0xffffffff ;  /* 0xffffffff00b07802 */ /* 0x000fe40000000f00 */
[----:B------:R-:W-:Y:S02]  /*87d0*/  MOV R156, R27 ;  /* 0x0000001b009c7202 */ /* 0x000fe40000000f00 */
[----:B------:R-:W-:Y:S02]  /*87e0*/  MOV R12, 0x8800 ;  /* 0x00008800000c7802 */ /* 0x000fe40000000f00 */
[----:B------:R-:W-:Y:S05]  /*87f0*/  CALL.REL.NOINC `($__internal_174_$__cuda_sm70_shflsync_down) ;  /* 0x0000046000007944 */ /* 0x000fea0003c00000 */
[----:B0-----:R-:W-:Y:S01]  /*8800*/  HFMA2.MMA R157, -RZ, RZ, 0, 4.76837158203125e-07 ;  /* 0x00000008ff9d7435 */ /* 0x001fe200000001ff */
[----:B-1----:R-:W-:-:S02]  /*8810*/  MOV R14, R156 ;  /* 0x0000009c000e7202 */ /* 0x002fc40000000f00 */
[----:B------:R-:W-:Y:S02]  /*8820*/  MOV R156, R15 ;  /* 0x0000000f009c7202 */ /* 0x000fe40000000f00 */
[----:B------:R-:W-:Y:S02]  /*8830*/  MOV R167, 0x1f ;  /* 0x0000001f00a77802 */ /* 0x000fe40000000f00 */
[----:B------:R-:W-:Y:S02]  /*8840*/  MOV R176, 0xffffffff ;  /* 0xffffffff00b07802 */ /* 0x000fe40000000f00 */
[----:B------:R-:W-:Y:S02]  /*8850*/  MOV R12, 0x8870 ;  /* 0x00008870000c7802 */ /* 0x000fe40000000f00 */
[----:B------:R-:W-:Y:S05]  /*8860*/  CALL.REL.NOINC `($__internal_174_$__cuda_sm70_shflsync_down) ;  /* 0x000003f000007944 */ /* 0x000fea0003c00000 */
[----:B-1----:R-:W-:Y:S01]  /*8870*/  @!P1 FFMA.FTZ R15, R27, R156, R15 ;  /* 0x0000009c1b0f9223 */ /* 0x002fe2000001000f */
[----:B0-----:R-:W-:Y:S01]  /*8880*/  HFMA2.MMA R157, -RZ, RZ, 0, 9.5367431640625e-07 ;  /* 0x00000010ff9d7435 */ /* 0x001fe200000001ff */
[----:B------:R-:W-:Y:S01]  /*8890*/  @!P1 FMUL.FTZ R27, R14, R27 ;  /* 0x0000001b0e1b9220 */ /* 0x000fe20000410000 */
[----:B------:R-:W-:Y:S01]  /*88a0*/  HFMA2.MMA R167, -RZ, RZ, 0, 1.847743988037109375e-06 ;  /* 0x0000001fffa77435 */ /* 0x000fe200000001ff */
[----:B------:R-:W-:-:S02]  /*88b0*/  MOV R176, 0xffffffff ;  /* 0xffffffff00b07802 */ /* 0x000fc40000000f00 */
[----:B------:R-:W-:Y:S02]  /*88c0*/  MOV R153, R15 ;  /* 0x0000000f00997202 */ /* 0x000fe40000000f00 */
[----:B------:R-:W-:Y:S02]  /*88d0*/  MOV R155, R27 ;  /* 0x0000001b009b7202 */ /* 0x000fe40000000f00 */
[----:B------:R-:W-:Y:S02]  /*88e0*/  MOV R12, 0x8910 ;  /* 0x00008910000c7802 */ /* 0x000fe40000000f00 */
[----:B------:R-:W-:Y:S02]  /*88f0*/  MOV R156, R155 ;  /* 0x0000009b009c7202 */ /* 0x000fe40000000f00 */
[----:B------:R-:W-:Y:S05]  /*8900*/  CALL.REL.NOINC `($__internal_174_$__cuda_sm70_shflsync_down) ;  /* 0x0000035000007944 */ /* 0x000fea0003c00000 */
[----:B0-----:R-:W-:Y:S01]  /*8910*/  HFMA2.MMA R157, -RZ, RZ, 0, 9.5367431640625e-07 ;  /* 0x00000010ff9d7435 */ /* 0x001fe200000001ff */
[----:B-1----:R-:W-:Y:S02]  /*8920*/  MOV R14, R156 ;  /* 0x0000009c000e7202 */ /* 0x002fe40000000f00 */
[----:B------:R-:W-:Y:S02]  /*8930*/  MOV R156, R153 ;  /* 0x00000099009c7202 */ /* 0x000fe40000000f00 */
[----:B------:R-:W-:-:S02]  /*8940*/  MOV R167, 0x1f ;  /* 0x0000001f00a77802 */ /* 0x000fc40000000f00 */
[----:B------:R-:W-:Y:S02]  /*8950*/  MOV R176, 0xffffffff ;  /* 0xffffffff00b07802 */ /* 0x000fe40000000f00 */
[----:B------:R-:W-:Y:S02]  /*8960*/  MOV R12, 0x8980 ;  /* 0x00008980000c7802 */ /* 0x000fe40000000f00 */
[----:B------:R-:W-:Y:S05]  /*8970*/  CALL.REL.NOINC `($__internal_174_$__cuda_sm70_shflsync_down) ;  /* 0x000002e000007944 */ /* 0x000fea0003c00000 */
[----:B-1----:R-:W-:Y:S01]  /*8980*/  @!P0 FFMA.FTZ R153, R155, R156, R153 ;  /* 0x0000009c9b998223 */ /* 0x002fe20000010099 */
[----:B0-----:R-:W-:Y:S01]  /*8990*/  HFMA2.MMA R176, -RZ, RZ, 0, 0 ;  /* 0x00000000ffb07435 */ /* 0x001fe200000001ff */
[----:B------:R-:W-:Y:S01]  /*89a0*/  @!P0 FMUL.FTZ R155, R14, R155 ;  /* 0x0000009b0e9b8220 */ /* 0x000fe20000410000 */
[----:B------:R-:W-:Y:S02]  /*89b0*/  MOV R15, 0x1f ;  /* 0x0000001f000f7802 */ /* 0x000fe40000000f00 */
[----:B------:R-:W-:Y:S02]  /*89c0*/  MOV R178, 0xffffffff ;  /* 0xffffffff00b27802 */ /* 0x000fe40000000f00 */
[----:B------:R-:W-:Y:S02]  /*89d0*/  MOV R173, R155 ;  /* 0x0000009b00ad7202 */ /* 0x000fe40000000f00 */
[----:B------:R-:W-:-:S02]  /*89e0*/  MOV R12, 0x8a00 ;  /* 0x00008a00000c7802 */ /* 0x000fc40000000f00 */
[----:B------:R-:W-:Y:S05]  /*89f0*/  CALL.REL.NOINC `($__internal_175_$__cuda_sm70_shflsync_idx_p) ;  /* 0x000002a000007944 */ /* 0x000fea0003c00000 */
[----:B0-----:R-:W-:Y:S01]  /*8a00*/  HFMA2.MMA R176, -RZ, RZ, 0, 0 ;  /* 0x00000000ffb07435 */ /* 0x001fe200000001ff */
[----:B-1----:R-:W-:-:S02]  /*8a10*/  MOV R14, R15 ;  /* 0x0000000f000e7202 */ /* 0x002fc40000000f00 */
[----:B------:R-:W-:Y:S02]  /*8a20*/  MOV R173, R153 ;  /* 0x0000009900ad7202 */ /* 0x000fe40000000f00 */
[----:B------:R-:W-:Y:S02]  /*8a30*/  MOV R15, 0x1f ;  /* 0x0000001f000f7802 */ /* 0x000fe40000000f00 */
[----:B------:R-:W-:Y:S02]  /*8a40*/  MOV R178, 0xffffffff ;  /* 0xffffffff00b27802 */ /* 0x000fe40000000f00 */
[----:B------:R-:W-:Y:S02]  /*8a50*/  MOV R12, 0x8a70 ;  /* 0x00008a70000c7802 */ /* 0x000fe40000000f00 */
[----:B------:R-:W-:Y:S05]  /*8a60*/  CALL.REL.NOINC `($__internal_175_$__cuda_sm70_shflsync_idx_p) ;  /* 0x0000023000007944 */ /* 0x000fea0003c00000 */
[----:B------:R-:W-:Y:S01]  /*8a70*/  HFMA2.MMA R157, -RZ, RZ, 0, 5.9604644775390625e-08 ;  /* 0x00000001ff9d7435 */ /* 0x000fe200000001ff */
[----:B------:R-:W-:Y:S02]  /*8a80*/  MOV R27, R14 ;  /* 0x0000000e001b7202 */ /* 0x000fe40000000f00 */
[----:B-1----:R-:W-:Y:S02]  /*8a90*/  MOV R154, R15 ;  /* 0x0000000f009a7202 */ /* 0x002fe40000000f00 */
[----:B------:R-:W-:-:S02]  /*8aa0*/  MOV R156, R155 ;  /* 0x0000009b009c7202 */ /* 0x000fc40000000f00 */
[----:B------:R-:W-:Y:S02]  /*8ab0*/  MOV R167, 0x1f ;  /* 0x0000001f00a77802 */ /* 0x000fe40000000f00 */
[----:B0-----:R-:W-:Y:S02]  /*8ac0*/  MOV R176, 0xffffffff ;  /* 0xffffffff00b07802 */ /* 0x001fe40000000f00 */
[----:B------:R-:W-:Y:S02]  /*8ad0*/  MOV R12, 0x8af0 ;  /* 0x00008af0000c7802 */ /* 0x000fe40000000f00 */
[----:B------:R-:W-:Y:S05]  /*8ae0*/  CALL.REL.NOINC `($__internal_174_$__cuda_sm70_shflsync_down) ;  /* 0x0000017000007944 */ /* 0x000fea0003c00000 */
[----:B0-----:R-:W-:Y:S01]  /*8af0*/  HFMA2.MMA R157, -RZ, RZ, 0, 5.9604644775390625e-08 ;  /* 0x00000001ff9d7435 */ /* 0x001fe200000001ff */
[----:B-1----:R-:W-:Y:S02]  /*8b00*/  MOV R14, R156 ;  /* 0x0000009c000e7202 */ /* 0x002fe40000000f00 */
[----:B------:R-:W-:Y:S02]  /*8b10*/  MOV R156, R153 ;  /* 0x00000099009c7202 */ /* 0x000fe40000000f00 */
[----:B------:R-:W-:Y:S02]  /*8b20*/  MOV R167, 0x1f ;  /* 0x0000001f00a77802 */ /* 0x000fe40000000f00 */
[----:B------:R-:W-:-:S02]  /*8b30*/  MOV R176, 0xffffffff ;  /* 0xffffffff00b07802 */ /* 0x000fc40000000f00 */
[----:B------:R-:W-:Y:S02]  /*8b40*/  MOV R12, 0x8b60 ;  /* 0x00008b60000c7802 */ /* 0x000fe40000000f00 */
[----:B------:R-:W-:Y:S05]  /*8b50*/  CALL.REL.NOINC `($__internal_174_$__cuda_sm70_shflsync_down) ;  /* 0x0000010000007944 */ /* 0x000fea0003c00000 */
[----:B0-----:R-:W-:Y:S01]  /*8b60*/  HFMA2.MMA R176, -RZ, RZ, 0, 0 ;  /* 0x00000000ffb07435 */ /* 0x001fe200000001ff */
[----:B------:R-:W-:Y:S02]  /*8b70*/  MOV R153, R14 ;  /* 0x0000000e00997202 */ /* 0x000fe40000000f00 */
[----:B------:R-:W-:Y:S02]  /*8b80*/  MOV R173, R16 ;  /* 0x0000001000ad7202 */ /* 0x000fe40000000f00 */
[----:B------:R-:W-:Y:S02]  /*8b90*/  MOV R15, 0x1f ;  /* 0x0000001f000f7802 */ /* 0x000fe40000000f00 */
[----:B------:R-:W-:Y:S02]  /*8ba0*/  MOV R178, 0xffffffff ;  /* 0xffffffff00b27802 */ /* 0x000fe40000000f00 */
[----:B------:R-:W-:Y:S02]  /*8bb0*/  MOV R12, 0x8bd0 ;  /* 0x00008bd0000c7802 */ /* 0x000fe40000000f00 */
[----:B-1----:R-:W-:Y:S05]  /*8bc0*/  CALL.REL.NOINC `($__internal_175_$__cuda_sm70_shflsync_idx_p) ;  /* 0x000000d000007944 */ /* 0x002fea0003c00000 */
[----:B0-----:R-:W-:Y:S01]  /*8bd0*/  HFMA2.MMA R176, -RZ, RZ, 0, 0 ;  /* 0x00000000ffb07435 */ /* 0x001fe200000001ff */
[----:B-1----:R-:W-:-:S02]  /*8be0*/  MOV R155, R15 ;  /* 0x0000000f009b7202 */ /* 0x002fc40000000f00 */
[----:B------:R-:W-:Y:S02]  /*8bf0*/  MOV R173, R17 ;  /* 0x0000001100ad7202 */ /* 0x000fe40000000f00 */
[----:B------:R-:W-:Y:S02]  /*8c00*/  MOV R15, 0x1f ;  /* 0x0000001f000f7802 */ /* 0x000fe40000000f00 */
[----:B------:R-:W-:Y:S02]  /*8c10*/  MOV R178, 0xffffffff ;  /* 0xffffffff00b27802 */ /* 0x000fe40000000f00 */
[----:B------:R-:W-:Y:S02]  /*8c20*/  MOV R12, 0x8c40 ;  /* 0x00008c40000c7802 */ /* 0x000fe40000000f00 */
[----:B------:R-:W-:Y:S05]  /*8c30*/  CALL.REL.NOINC `($__internal_175_$__cuda_sm70_shflsync_idx_p) ;  /* 0x0000006000007944 */ /* 0x000fea0003c00000 */
[----:B-1----:R-:W-:Y:S01]  /*8c40*/  MOV R157, R15 ;  /* 0x0000000f009d7202 */ /* 0x002fe20000000f00 */
[----:B0-----:R-:W-:Y:S05]  /*8c50*/  BRA `(.L_x_4367) ;  /* 0xffffbe9000007947 */ /* 0x001fea000383ffff */
        .weak           $__internal_174_$__cuda_sm70_shflsync_down
        .type           $__internal_174_$__cuda_sm70_shflsync_down,@function
        .size           $__internal_174_$__cuda_sm70_shflsync_down,($__internal_175_$__cuda_sm70_shflsync_idx_p - $__internal_174_$__cuda_sm70_shflsync_down)
$__internal_174_$__cuda_sm70_shflsync_down:
[----:B------:R-:W-:Y:S01]  /*8c60*/  HFMA2.MMA R13, -RZ, RZ, 0, 0 ;  /* 0x00000000ff0d7435 */ /* 0x000fe200000001ff */
[----:B------:R-:W-:Y:S04]  /*8c70*/  WARPSYNC R176 ;  /* 0x000000b000007348 */ /* 0x000fe80003800000 */
[----:B------:R0:W1:Y:S01]  /*8c80*/  SHFL.DOWN PT, R156, R156, R157, R167 ;  /* 0x0800009d9c9c7389 */ /* 0x00006200000e00a7 */
[----:B------:R-:W-:Y:S05]  /*8c90*/  RET.REL.NODEC R12 `(_Z25selective_scan_bwd_kernelI32Selective_Scan_bwd_kernel_traitsILi64ELi16ELb1ELb1ELb0ELb1ELb0EN3c104HalfEfEEv12SSMParamsBwd) ;  /* 0xffff73600c007950 */ /* 0x000fea0003c3ffff */
        .weak           $__internal_175_$__cuda_sm70_shflsync_idx_p
        .type           $__internal_175_$__cuda_sm70_shflsync_idx_p,@function
        .size           $__internal_175_$__cuda_sm70_shflsync_idx_p,($__internal_176_$__cuda_sm70_shflsync_up - $__internal_175_$__cuda_sm70_shflsync_idx_p)
$__internal_175_$__cuda_sm70_shflsync_idx_p:
[----:B------:R-:W-:Y:S01]  /*8ca0*/  MOV R13, 0x0 ;  /* 0x00000000000d7802 */ /* 0x000fe20000000f00 */
[----:B------:R-:W-:Y:S04]  /*8cb0*/  WARPSYNC R178 ;  /* 0x000000b200007348 */ /* 0x000fe80003800000 */
[----:B------:R0:W1:Y:S01]  /*8cc0*/  SHFL.IDX PT, R15, R173, R176, R15 ;  /* 0x000000b0ad0f7389 */ /* 0x00006200000e000f */
[----:B------:R-:W-:Y:S05]  /*8cd0*/  RET.REL.NODEC R12 `(_Z25selective_scan_bwd_kernelI32Selective_Scan_bwd_kernel_traitsILi64ELi16ELb1ELb1ELb0ELb1ELb0EN3c104HalfEfEEv12SSMParamsBwd) ;  /* 0xffff73200c007950 */ /* 0x000fea0003c3ffff */
        .weak           $__internal_176_$__cuda_sm70_shflsync_up
        .type           $__internal_176_$__cuda_sm70_shflsync_up,@function
        .size           $__internal_176_$__cuda_sm70_shflsync_up,(.L_x_8988 - $__internal_176_$__cuda_sm70_shflsync_up)
$__internal_176_$__cuda_sm70_shflsync_up:
[----:B------:R-:W-:Y:S01]  /*8ce0*/  HFMA2.MMA R13, -RZ, RZ, 0, 0 ;  /* 0x00000000ff0d7435 */ /* 0x000fe200000001ff */
[----:B------:R-:W-:Y:S04]  /*8cf0*/  WARPSYNC R175 ;  /* 0x000000af00007348 */ /* 0x000fe80003800000 */
[----:B------:R0:W1:Y:S01]  /*8d00*/  SHFL.UP PT, R170, R170, R173, R172 ;  /* 0x040000adaaaa7389 */ /* 0x00006200000e00ac */
[----:B------:R-:W-:Y:S05]  /*8d10*/  RET.REL.NODEC R12 `(_Z25selective_scan_bwd_kernelI32Selective_Scan_bwd_kernel_traitsILi64ELi16ELb1ELb1ELb0ELb1ELb0EN3c104HalfEfEEv12SSMParamsBwd) ;  /* 0xffff72e00c007950 */ /* 0x000fea0003c3ffff */
.L_x_4368:
        /* <DEDUP_REMOVED lines=14> */
.L_x_8988:


//--------------------- .text._Z25selective_scan_bwd_kernelI32Selective_Scan_bwd_kernel_traitsILi64ELi16ELb1ELb1ELb0ELb1ELb1EN3c104HalfEfEEv12SSMParamsBwd --------------------------
	.section	.text._Z25selective_scan_bwd_kernelI32Selective_Scan_bwd_kernel_traitsILi64ELi16ELb1ELb1ELb0ELb1ELb1EN3c104HalfEfEEv12SSMParamsBwd,"ax",@progbits
	.sectioninfo	@"SHI_REGISTERS=216"
	.align	128
        .global         _Z25selective_scan_bwd_kernelI32Selective_Scan_bwd_kernel_traitsILi64ELi16ELb1ELb1ELb0ELb1ELb1EN3c104HalfEfEEv12SSMParamsBwd
        .type           _Z25selective_scan_bwd_kernelI32Selective_Scan_bwd_kernel_traitsILi64ELi16ELb1ELb1ELb0ELb1ELb1EN3c104HalfEfEEv12SSMParamsBwd,@function
        .size           _Z25selective_scan_bwd_kernelI32Selective_Scan_bwd_kernel_traitsILi64ELi16ELb1ELb1ELb0ELb1ELb1EN3c104HalfEfEEv12SSMParamsBwd,(.L_x_8991 - _Z25selective_scan_bwd_kernelI32Selective_Scan_bwd_kernel_traitsILi64ELi16ELb1ELb1ELb0ELb1ELb1EN3c104HalfEfEEv12SSMParamsBwd)
        .other          _Z25selective_scan_bwd_kernelI32Selective_Scan_bwd_kernel_traitsILi64ELi16ELb1ELb1ELb0ELb1ELb1EN3c104HalfEfEEv12SSMParamsBwd,@"STO_CUDA_ENTRY STV_DEFAULT"
_Z25selective_scan_bwd_kernelI32Selective_Scan_bwd_kernel_traitsILi64ELi16ELb1ELb1ELb0ELb1ELb1EN3c104HalfEfEEv12SSMParamsBwd:
.text._Z25selective_scan_bwd_kernelI32Selective_Scan_bwd_kernel_traitsILi64ELi16ELb1ELb1ELb0ELb1ELb1EN3c104HalfEfEEv12SSMParamsBwd:
        /* <DEDUP_REMOVED lines=26> */
[----:B------:R-:W-:Y:S01]  /*01a0*/  CS2R R28, SRZ ;  /* 0x00000000001c7805 */ /* 0x000fe2000001ff00 */
[----:B0-----:R-:W-:Y:S01]  /*01b0*/  IABS R2, R0 ;  /* 0x0000000000027213 */ /* 0x001fe20000000000 */
[----:B------:R-:W-:Y:S01]  /*01c0*/  HFMA2.MMA R22, -RZ, RZ, 0, 0 ;  /* 0x00000000ff167435 */ /* 0x000fe200000001ff */
[----:B------:R-:W-:Y:S01]  /*01d0*/  ISETP.GE.AND P3, PT, R12, 0x1, PT ;  /* 0x000000010c00780c */ /* 0x000fe20003f66270 */
[----:B-1----:R-:W-:Y:S01]  /*01e0*/  HFMA2.MMA R6, -RZ, RZ, 0, 0 ;  /* 0x00000000ff067435 */ /* 0x002fe200000001ff */
[----:B------:R-:W-:Y:S01]  /*01f0*/  MOV R41, RZ ;  /* 0x000000ff00297202 */ /* 0x000fe20000000f00 */
[----:B--2---:R-:W-:Y:S01]  /*0200*/  IMAD R4, R104, c[0x0][0x1d0], RZ ;  /* 0x0000740068047a24 */ /* 0x004fe200078e02ff */
[----:B---3--:R-:W-:-:S05]  /*0210*/  IADD3 R10, RZ, -R7, RZ ;  /* 0x80000007ff0a7210 */ /* 0x008fca0007ffe0ff */
[----:B------:R-:W-:Y:S01]  /*0220*/  IMAD R3, R10, R11, RZ ;  /* 0x0000000b0a037224 */ /* 0x000fe200078e02ff */
[----:B------:R-:W-:-:S03]  /*0230*/  LOP3.LUT R10, R0, c[0x0][0x178], RZ, 0x3c, !PT ;  /* 0x00005e00000a7a12 */ /* 0x000fc600078e3cff */
[----:B------:R-:W-:Y:S01]  /*0240*/  IMAD.HI.U32 R7, R7, R3, R6 ;  /* 0x0000000307077227 */ /* 0x000fe200078e0006 */
[----:B------:R-:W-:-:S03]  /*0250*/  ISETP.GE.AND P2, PT, R10, RZ, PT ;  /* 0x000000ff0a00720c */ /* 0x000fc60003f46270 */
[----:B------:R-:W-:Y:S02]  /*0260*/  IMAD R6, R104, c[0x0][0x1e0], RZ ;  /* 0x0000780068067a24 */ /* 0x000fe400078e02ff */
[----:B------:R-:W-:-:S04]  /*0270*/  IMAD.HI.U32 R40, R7, R2, RZ ;  /* 0x0000000207287227 */ /* 0x000fc800078e00ff */
[C---:B------:R-:W-:Y:S01]  /*0280*/  IMAD R7, R39.reuse, c[0x0][0x1d4], R4 ;  /* 0x0000750027077a24 */ /* 0x040fe200078e0204 */
        /* <DEDUP_REMOVED lines=10> */
[----:B------:R-:W-:Y:S02]  /*0330*/  IMAD R9, R39, c[0x0][0x27c], R10 ;  /* 0x00009f0027097a24 */ /* 0x000fe400078e020a */
[----:B------:R-:W-:Y:S02]  /*0340*/  IMAD R10, R104, c[0x0][0x190], RZ ;  /* 0x00006400680a7a24 */ /* 0x000fe400078e02ff */
[----:B------:R-:W-:Y:S01]  /*0350*/  @!P1 IADD3 R8, R8, -R11, RZ ;  /* 0x8000000b08089210 */ /* 0x000fe20007ffe0ff */
[----:B------:R-:W-:Y:S01]  /*0360*/  IMAD.WIDE.U32 R2, R0, c[0x0][0x1d8], R2 ;  /* 0x0000760000027a25 */ /* 0x000fe200078e0002 */
[----:B------:R-:W-:Y:S02]  /*0370*/  IADD3 R7, R7, R9, RZ ;  /* 0x0000000907077210 */ /* 0x000fe40007ffe0ff */
[----:B------:R-:W-:Y:S01]  /*0380*/  ISETP.GE.U32.AND P0, PT, R8, R11, PT ;  /* 0x0000000b0800720c */ /* 0x000fe20003f06070 */
[C---:B------:R-:W-:Y:S01]  /*0390*/  IMAD R17, R39.reuse, c[0x0][0x194], R10 ;  /* 0x0000650027117a24 */ /* 0x040fe200078e020a */
[----:B------:R-:W-:Y:S01]  /*03a0*/  LEA R11, R12, 0xfffffc00, 0xa ;  /* 0xfffffc000c0b7811 */ /* 0x000fe200078e50ff */
[----:B------:R-:W-:Y:S01]  /*03b0*/  IMAD R10, R0, c[0x0][0x1dc], R15 ;  /* 0x00007700000a7a24 */ /* 0x000fe200078e020f */
[----:B------:R-:W-:Y:S01]  /*03c0*/  @!P1 IADD3 R40, R40, 0x1, RZ ;  /* 0x0000000128289810 */ /* 0x000fe20007ffe0ff */
[----:B------:R-:W-:Y:S01]  /*03d0*/  IMAD.WIDE.U32 R8, R39, c[0x0][0x190], RZ ;  /* 0x0000640027087a25 */ /* 0x000fe200078e00ff */
[----:B------:R-:W-:-:S02]  /*03e0*/  SHF.R.S32.HI R13, RZ, 0x1f, R11 ;  /* 0x0000001fff0d7819 */ /* 0x000fc4000001140b */
[----:B------:R-:W-:Y:S01]  /*03f0*/  IADD3 R45, P4, R11, R2, RZ ;  /* 0x000000020b2d7210 */ /* 0x000fe20007f9e0ff */
[----:B------:R-:W-:Y:S01]  /*0400*/  IMAD R15, R37, c[0x0][0x1e8], RZ ;  /* 0x00007a00250f7a24 */ /* 0x000fe200078e02ff */
[----:B------:R-:W-:Y:S02]  /*0410*/  ISETP.NE.AND P1, PT, RZ, c[0x0][0x178], PT ;  /* 0x00005e00ff007a0c */ /* 0x000fe40003f25270 */
[----:B------:R-:W-:Y:S01]  /*0420*/  IADD3.X R10, R13, R3, R10, P4, !PT ;  /* 0x000000030d0a7210 */ /* 0x000fe200027fe40a */
[----:B------:R-:W-:Y:S01]  /*0430*/  IMAD.WIDE.U32 R2, R0, c[0x0][0x1e8], R4 ;  /* 0x00007a0000027a25 */ /* 0x000fe200078e0004 */
[----:B------:R-:W-:Y:S02]  /*0440*/  IADD3 R9, R9, R17, RZ ;  /* 0x0000001109097210 */ /* 0x000fe40007ffe0ff */
        /* <DEDUP_REMOVED lines=9> */
[C---:B------:R-:W-:Y:S02]  /*04e0*/  IADD3.X R2, R13.reuse, R3, R15, P0, !PT ;  /* 0x000000030d027210 */ /* 0x040fe400007fe40f */
        /* <DEDUP_REMOVED lines=21> */
[----:B------:R-:W-:-:S02]  /*0640*/  LEA.HI.X R49, R49, c[0x0][0x30c], R4, 0x1, P4 ;  /* 0x0000c30031317a11 */ /* 0x000fc400020f0c04 */
[----:B------:R-:W-:Y:S02]  /*0650*/  @P0 MOV R33, 0x8 ;  /* 0x0000000800210802 */ /* 0x000fe40000000f00 */
[----:B------:R-:W-:Y:S02]  /*0660*/  IADD3.X R4, R13, R8, RZ, P5, !PT ;  /* 0x000000080d047210 */ /* 0x000fe40002ffe4ff */
[C---:B------:R-:W-:Y:S01]  /*0670*/  LEA R50, P6, R11.reuse, c[0x0][0x228], 0x1 ;  /* 0x00008a000b327a11 */ /* 0x040fe200078c08ff */
[----:B------:R-:W-:Y:S01]  /*0680*/  @P0 IMAD.WIDE R32, R2, R33, c[0x0][0x260] ;  /* 0x0000980002200625 */ /* 0x000fe200078e0221 */
[C---:B------:R-:W-:Y:S01]  /*0690*/  @P1 LEA R30, P4, R0.reuse, c[0x0][0x328], 0x2 ;  /* 0x0000ca00001e1a11 */ /* 0x040fe200078810ff */
[----:B------:R-:W-:Y:S01]  /*06a0*/  @!P0 CS2R R32, SRZ ;  /* 0x0000000000208805 */ /* 0x000fe2000001ff00 */
        /* <DEDUP_REMOVED lines=13> */
.L_x_4452:
        /* <DEDUP_REMOVED lines=48> */
[----:B------:R-:W-:-:S03]  /*0a80*/  IMAD.WIDE.U32 R58, R0, c[0x0][0x1f8], R18 ;  /* 0x00007e00003a7a25 */ /* 0x000fc600078e0012 */
[----:B------:R-:W-:Y:S01]  /*0a90*/  FSETP.GTU.FTZ.AND P3, PT, R72, 20, PT ;  /* 0x41a000004800780b */ /* 0x000fe20003f7c000 */
[----:B------:R-:W-:Y:S01]  /*0aa0*/  IMAD R21, R0, c[0x0][0x1fc], R21 ;  /* 0x00007f0000157a24 */ /* 0x000fe200078e0215 */
[----:B------:R-:W-:Y:S01]  /*0ab0*/  LEA R20, P0, R58, c[0x0][0x268], 0x1 ;  /* 0x00009a003a147a11 */ /* 0x000fe200078008ff */
[--C-:B------:R-:W-:Y:S02]  /*0ac0*/  FADD.FTZ R70, R61, R38.reuse ;  /* 0x000000263d467221 */ /* 0x100fe40000010000 */
[--C-:B------:R-:W-:Y:S01]  /*0ad0*/  FADD.FTZ R69, R69, R38.reuse ;  /* 0x0000002645457221 */ /* 0x100fe20000010000 */
[----:B------:R-:W-:Y:S01]  /*0ae0*/  IADD3 R21, R59, R21, RZ ;  /* 0x000000153b157210 */ /* 0x000fe20007ffe0ff */
[----:B------:R-:W-:Y:S01]  /*0af0*/  HADD2.F32 R59, -RZ, R62.H1_H1 ;  /* 0x3000003eff3b7230 */ /* 0x000fe20000004100 */
[--C-:B------:R-:W-:Y:S01]  /*0b00*/  FADD.FTZ R67, R67, R38.reuse ;  /* 0x0000002643437221 */ /* 0x100fe20000010000 */
[----:B------:R-:W-:Y:S01]  /*0b10*/  FSETP.GTU.FTZ.AND P5, PT, R70, 20, PT ;  /* 0x41a000004600780b */ /* 0x000fe20003fbc000 */
[--C-:B------:R-:W-:Y:S01]  /*0b20*/  FADD.FTZ R66, R63, R38.reuse ;  /* 0x000000263f427221 */ /* 0x100fe20000010000 */
[----:B------:R-:W-:Y:S01]  /*0b30*/  LEA.HI.X R21, R58, c[0x0][0x26c], R21, 0x1, P0 ;  /* 0x00009b003a157a11 */ /* 0x000fe200000f0c15 */
[----:B------:R-:W-:Y:S01]  /*0b40*/  FADD.FTZ R68, R59, R38 ;  /* 0x000000263b447221 */ /* 0x000fe20000010000 */
[----:B------:R-:W-:-:S02]  /*0b50*/  FSETP.GTU.FTZ.AND P6, PT, R69, 20, PT ;  /* 0x41a000004500780b */ /* 0x000fc40003fdc000 */
[----:B------:R-:W-:Y:S02]  /*0b60*/  FSETP.GTU.FTZ.AND P1, PT, R67, 20, PT ;  /* 0x41a000004300780b */ /* 0x000fe40003f3c000 */
        /* <DEDUP_REMOVED lines=38> */
.L_x_4371:
[----:B--2---:R-:W-:Y:S05]  /*0dd0*/  BSYNC B0 ;  /* 0x0000000000007941 */ /* 0x004fea0003800000 */
.L_x_4370:
        /* <DEDUP_REMOVED lines=36> */
.L_x_4373:
[----:B------:R-:W-:Y:S05]  /*1020*/  BSYNC B0 ;  /* 0x0000000000007941 */ /* 0x000fea0003800000 */
.L_x_4372:
        /* <DEDUP_REMOVED lines=36> */
.L_x_4375:
[----:B------:R-:W-:Y:S05]  /*1270*/  BSYNC B0 ;  /* 0x0000000000007941 */ /* 0x000fea0003800000 */
.L_x_4374:
        /* <DEDUP_REMOVED lines=36> */
.L_x_4377:
[----:B------:R-:W-:Y:S05]  /*14c0*/  BSYNC B0 ;  /* 0x0000000000007941 */ /* 0x000fea0003800000 */
.L_x_4376:
        /* <DEDUP_REMOVED lines=36> */
.L_x_4379:
[----:B------:R-:W-:Y:S05]  /*1710*/  BSYNC B0 ;  /* 0x0000000000007941 */ /* 0x000fea0003800000 */
.L_x_4378:
        /* <DEDUP_REMOVED lines=36> */
.L_x_4381:
[----:B------:R-:W-:Y:S05]  /*1960*/  BSYNC B0 ;  /* 0x0000000000007941 */ /* 0x000fea0003800000 */
.L_x_4380:
        /* <DEDUP_REMOVED lines=36> */
.L_x_4383:
[----:B------:R-:W-:Y:S05]  /*1bb0*/  BSYNC B0 ;  /* 0x0000000000007941 */ /* 0x000fea0003800000 */
.L_x_4382:
        /* <DEDUP_REMOVED lines=36> */
.L_x_4385:
[----:B------:R-:W-:Y:S05]  /*1e00*/  BSYNC B0 ;  /* 0x0000000000007941 */ /* 0x000fea0003800000 */
.L_x_4384:
        /* <DEDUP_REMOVED lines=36> */
.L_x_4387:
[----:B------:R-:W-:Y:S05]  /*2050*/  BSYNC B0 ;  /* 0x0000000000007941 */ /* 0x000fea0003800000 */
.L_x_4386:
        /* <DEDUP_REMOVED lines=35> */
.L_x_4389:
[----:B------:R-:W-:Y:S05]  /*2290*/  BSYNC B0 ;  /* 0x0000000000007941 */ /* 0x000fea0003800000 */
.L_x_4388:
        /* <DEDUP_REMOVED lines=33> */
.L_x_4391:
[----:B------:R-:W-:Y:S05]  /*24b0*/  BSYNC B0 ;  /* 0x0000000000007941 */ /* 0x000fea0003800000 */
.L_x_4390:
        /* <DEDUP_REMOVED lines=33> */
.L_x_4393:
[----:B------:R-:W-:Y:S05]  /*26d0*/  BSYNC B0 ;  /* 0x0000000000007941 */ /* 0x000fea0003800000 */
.L_x_4392:
        /* <DEDUP_REMOVED lines=33> */
.L_x_4395:
[----:B------:R-:W-:Y:S05]  /*28f0*/  BSYNC B0 ;  /* 0x0000000000007941 */ /* 0x000fea0003800000 */
.L_x_4394:
        /* <DEDUP_REMOVED lines=33> */
.L_x_4397:
[----:B------:R-:W-:Y:S05]  /*2b10*/  BSYNC B0 ;  /* 0x0000000000007941 */ /* 0x000fea0003800000 */
.L_x_4396:
        /* <DEDUP_REMOVED lines=33> */
.L_x_4399:
[----:B------:R-:W-:Y:S05]  /*2d30*/  BSYNC B0 ;  /* 0x0000000000007941 */ /* 0x000fea0003800000 */
.L_x_4398:
        /* <DEDUP_REMOVED lines=33> */
.L_x_4401:
[----:B------:R-:W-:Y:S05]  /*2f50*/  BSYNC B0 ;  /* 0x0000000000007941 */ /* 0x000fea0003800000 */
.L_x_4400:
        /* <DEDUP_REMOVED lines=22> */
[----:B------:R-:W-:Y:S01]  /*30c0*/  HADD2.F32 R122, -RZ, R9.H0_H0 ;  /* 0x20000009ff7a7230 */ /* 0x000fe20000004100 */
[----:B------:R-:W-:Y:S01]  /*30d0*/  LEA R74, R43, R74, 0x1 ;  /* 0x0000004a2b4a7211 */ /* 0x000fe200078e08ff */
[----:B0-----:R-:W-:-:S02]  /*30e0*/  HADD2.F32 R108, -RZ, R26.H0_H0 ;  /* 0x2000001aff6c7230 */ /* 0x001fc40000004100 */
        /* <DEDUP_REMOVED lines=30> */
[--C-:B---3--:R-:W-:Y:S02]  /*32d0*/  HADD2.F32 R26, -RZ, R16.reuse.H0_H0 ;  /* 0x20000010ff1a7230 */ /* 0x108fe40000004100 */
[----:B------:R-:W-:Y:S02]  /*32e0*/  HADD2.F32 R103, -RZ, R16.H1_H1 ;  /* 0x30000010ff677230 */ /* 0x000fe40000004100 */
        /* <DEDUP_REMOVED lines=11> */
[----:B------:R-:W-:-:S03]  /*33a0*/  HADD2.F32 R27, -RZ, R27.H1_H1 ;  /* 0x3000001bff1b7230 */ /* 0x000fc60000004100 */
[----:B------:R0:W1:Y:S01]  /*33b0*/  MUFU.RCP R127, R12 ;  /* 0x0000000c007f7308 */ /* 0x0000620000001000 */
[----:B---3--:R-:W-:Y:S01]  /*33c0*/  HADD2.F32 R80, -RZ, R13.H1_H1 ;  /* 0x3000000dff507230 */ /* 0x008fe20000004100 */
[----:B------:R-:W-:Y:S01]  /*33d0*/  FMUL.FTZ R75, R23, R76 ;  /* 0x0000004c174b7220 */ /* 0x000fe20000410000 */
[----:B------:R-:W-:Y:S01]  /*33e0*/  HADD2.F32 R13, -RZ, R8.H0_H0 ;  /* 0x20000008ff0d7230 */ /* 0x000fe20000004100 */
[----:B------:R-:W-:-:S04]  /*33f0*/  FADD.FTZ R81, R81, 1 ;  /* 0x3f80000051517421 */ /* 0x000fc80000010000 */
[----:B------:R-:W-:Y:S01]  /*3400*/  FFMA.FTZ R98, R75, R13, R22 ;  /* 0x0000000d4b627223 */ /* 0x000fe20000010016 */
[----:B------:R2:W3:Y:S01]  /*3410*/  MUFU.EX2 R113, R78 ;  /* 0x0000004e00717308 */ /* 0x0004e20000000800 */
[----:B------:R-:W-:Y:S01]  /*3420*/  FADD.FTZ R13, R77, 1 ;  /* 0x3f8000004d0d7421 */ /* 0x000fe20000010000 */
[--C-:B------:R-:W-:Y:S01]  /*3430*/  HADD2.F32 R22, -RZ, R25.reuse.H0_H0 ;  /* 0x20000019ff167230 */ /* 0x100fe20000004100 */
[----:B0-----:R-:W-:Y:S01]  /*3440*/  FMUL.FTZ R12, R96, -1.4426950216293334961 ;  /* 0xbfb8aa3b600c7820 */ /* 0x001fe20000410000 */
[----:B------:R-:W-:Y:S01]  /*3450*/  HADD2.F32 R25, -RZ, R25.H1_H1 ;  /* 0x30000019ff197230 */ /* 0x000fe20000004100 */
[----:B------:R-:W-:Y:S02]  /*3460*/  FADD.FTZ R121, R121, 1 ;  /* 0x3f80000079797421 */ /* 0x000fe40000010000 */
[----:B-1----:R-:W-:Y:S01]  /*3470*/  FADD.FTZ R17, -R127, 1 ;  /* 0x3f8000007f117421 */ /* 0x002fe20000010100 */
[----:B------:R0:W-:Y:S01]  /*3480*/  MUFU.RCP R114, R13 ;  /* 0x0000000d00727308 */ /* 0x0001e20000001000 */
[----:B--2---:R-:W-:-:S02]  /*3490*/  FMUL.FTZ R78, R20, -1.4426950216293334961 ;  /* 0xbfb8aa3b144e7820 */ /* 0x004fc40000410000 */
[----:B------:R-:W-:-:S05]  /*34a0*/  FFMA.FTZ R129, R102, R17, 1 ;  /* 0x3f80000066817423 */ /* 0x000fca0000010011 */
[----:B------:R1:W-:Y:S01]  /*34b0*/  MUFU.EX2 R94, R82 ;  /* 0x00000052005e7308 */ /* 0x0003e20000000800 */
[----:B---3--:R-:W-:Y:S02]  /*34c0*/  FADD.FTZ R113, R113, 1 ;  /* 0x3f80000071717421 */ /* 0x008fe40000010000 */
[----:B0-----:R-:W-:-:S04]  /*34d0*/  FADD.FTZ R13, -R123, 1 ;  /* 0x3f8000007b0d7421 */ /* 0x001fc80000010100 */
[----:B------:R-:W-:Y:S01]  /*34e0*/  FFMA.FTZ R125, R100, R13, 1 ;  /* 0x3f800000647d7423 */ /* 0x000fe2000001000d */
[----:B------:R0:W2:Y:S01]  /*34f0*/  MUFU.EX2 R131, R78 ;  /* 0x0000004e00837308 */ /* 0x0000a20000000800 */
[----:B-1----:R-:W-:-:S07]  /*3500*/  FMUL.FTZ R82, R92, -1.4426950216293334961 ;  /* 0xbfb8aa3b5c527820 */ /* 0x002fce0000410000 */
[----:B------:R1:W3:Y:S01]  /*3510*/  MUFU.EX2 R133, R82 ;  /* 0x0000005200857308 */ /* 0x0002e20000000800 */
[----:B0-----:R-:W-:-:S04]  /*3520*/  FMUL.FTZ R78, R102, R127 ;  /* 0x0000007f664e7220 */ /* 0x001fc80000410000 */
[----:B------:R-:W-:-:S03]  /*3530*/  FMUL.FTZ R77, R24, R78 ;  /* 0x0000004e184d7220 */ /* 0x000fc60000410000 */
[----:B------:R0:W3:Y:S01]  /*3540*/  MUFU.EX2 R119, R79 ;  /* 0x0000004f00777308 */ /* 0x0000e20000000800 */
[----:B-1----:R-:W-:Y:S01]  /*3550*/  HADD2.F32 R82, -RZ, R8.H1_H1 ;  /* 0x30000008ff527230 */ /* 0x002fe20000004100 */
[----:B--2---:R-:W-:-:S04]  /*3560*/  FADD.FTZ R131, R131, 1 ;  /* 0x3f80000083837421 */ /* 0x004fc80000010000 */
[----:B------:R-:W-:Y:S01]  /*3570*/  FFMA.FTZ R120, R77, R82, R98 ;  /* 0x000000524d787223 */ /* 0x000fe20000010062 */
[----:B------:R-:W-:Y:S01]  /*3580*/  HADD2.F32 R98, -RZ, R18.H1_H1 ;  /* 0x30000012ff627230 */ /* 0x000fe20000004100 */
[----:B------:R1:W2:Y:S01]  /*3590*/  MUFU.EX2 R116, R93 ;  /* 0x0000005d00747308 */ /* 0x0002a20000000800 */
[----:B0-----:R-:W-:Y:S02]  /*35a0*/  FMUL.FTZ R79, R80, -1.4426950216293334961 ;  /* 0xbfb8aa3b504f7820 */ /* 0x001fe40000410000 */
[----:B------:R-:W-:Y:S02]  /*35b0*/  FMUL.FTZ R82, R83, R114 ;  /* 0x0000007253527220 */ /* 0x000fe40000410000 */
[----:B---3--:R-:W-:-:S03]  /*35c0*/  FADD.FTZ R133, R133, 1 ;  /* 0x3f80000085857421 */ /* 0x008fc60000010000 */
[----:B------:R0:W3:Y:S01]  /*35d0*/  MUFU.EX2 R135, R79 ;  /* 0x0000004f00877308 */ /* 0x0000e20000000800 */
[----:B------:R-:W-:Y:S01]  /*35e0*/  FADD.FTZ R119, R119, 1 ;  /* 0x3f80000077777421 */ /* 0x000fe20000010000 */
[----:B-1----:R-:W-:-:S06]  /*35f0*/  HADD2.F32 R93, -RZ, R19.H0_H0 ;  /* 0x20000013ff5d7230 */ /* 0x002fcc0000004100 */
[----:B------:R1:W3:Y:S01]  /*3600*/  MUFU.EX2 R137, R12 ;  /* 0x0000000c00897308 */ /* 0x0002e20000000800 */
[----:B0-----:R-:W-:Y:S02]  /*3610*/  FMUL.FTZ R79, R22, R82 ;  /* 0x00000052164f7220 */ /* 0x001fe40000410000 */
[----:B--2---:R-:W-:Y:S02]  /*3620*/  FADD.FTZ R13, R116, 1 ;  /* 0x3f800000740d7421 */ /* 0x004fe40000010000 */
[----:B------:R-:W-:-:S03]  /*3630*/  FFMA.FTZ R120, R79, R122, R120 ;  /* 0x0000007a4f787223 */ /* 0x000fc60000010078 */
[----:B------:R-:W0:Y:S01]  /*3640*/  MUFU.RCP R118, R81 ;  /* 0x0000005100767308 */ /* 0x000e220000001000 */
[----:B-1----:R-:W-:Y:S02]  /*3650*/  FADD.FTZ R12, R94, 1 ;  /* 0x3f8000005e0c7421 */ /* 0x002fe40000010000 */
[----:B---3--:R-:W-:-:S05]  /*3660*/  FADD.FTZ R135, R135, 1 ;  /* 0x3f80000087877421 */ /* 0x008fca0000010000 */
[----:B------:R1:W2:Y:S01]  /*3670*/  MUFU.RCP R122, R12 ;  /* 0x0000000c007a7308 */ /* 0x0002a20000001000 */
[----:B------:R-:W-:-:S07]  /*3680*/  FADD.FTZ R137, R137, 1 ;  /* 0x3f80000089897421 */ /* 0x000fce0000010000 */
        /* <DEDUP_REMOVED lines=15> */
[----:B------:R-:W-:Y:S08]  /*3780*/  MUFU.RCP R133, R133 ;  /* 0x0000008500857308 */ /* 0x000ff00000001000 */
        /* <DEDUP_REMOVED lines=32> */
[----:B---3--:R-:W-:Y:S01]  /*3990*/  HADD2.F32 R107, -RZ, R16.H0_H0 ;  /* 0x20000010ff6b7230 */ /* 0x008fe20000004100 */
[----:B------:R-:W-:Y:S01]  /*39a0*/  FFMA.FTZ R132, R115, R12, 1 ;  /* 0x3f80000073847423 */ /* 0x000fe2000001000c */
[----:B------:R-:W-:Y:S01]  /*39b0*/  HADD2.F32 R115, -RZ, R18.H0_H0 ;  /* 0x20000012ff737230 */ /* 0x000fe20000004100 */
[----:B------:R-:W-:Y:S01]  /*39c0*/  FFMA.FTZ R136, R117, R14, 1 ;  /* 0x3f80000075887423 */ /* 0x000fe2000001000e */
[----:B------:R-:W-:Y:S01]  /*39d0*/  HADD2.F32 R109, -RZ, R16.H1_H1 ;  /* 0x30000010ff6d7230 */ /* 0x000fe20000004100 */
[----:B------:R-:W-:Y:S01]  /*39e0*/  FFMA.FTZ R142, R87, R13, R142 ;  /* 0x0000000d578e7223 */ /* 0x000fe2000001008e */
[--C-:B------:R-:W-:Y:S01]  /*39f0*/  HADD2.F32 R119, -RZ, R19.reuse.H0_H0 ;  /* 0x20000013ff777230 */ /* 0x100fe20000004100 */
[----:B0-----:R-:W0:Y:S01]  /*3a00*/  LDS.128 R12, [R57.X16+0x10] ;  /* 0x00001000390c7984 */ /* 0x001e22000000cc00 */
        /* <DEDUP_REMOVED lines=20> */
[----:B------:R-:W-:Y:S02]  /*3b50*/  FMUL.FTZ R17, R114, R17 ;  /* 0x0000001172117220 */ /* 0x000fe40000410000 */
[----:B------:R-:W-:Y:S02]  /*3b60*/  FMUL.FTZ R91, R130, R91 ;  /* 0x0000005b825b7220 */ /* 0x000fe40000410000 */
[----:B------:R-:W-:-:S02]  /*3b70*/  FMUL.FTZ R22, R23, R128 ;  /* 0x0000008017167220 */ /* 0x000fc40000410000 */
[----:B------:R-:W-:Y:S01]  /*3b80*/  FMUL.FTZ R25, R118, R25 ;  /* 0x0000001976197220 */ /* 0x000fe20000410000 */
[----:B------:R-:W2:Y:S01]  /*3b90*/  MUFU.RCP R141, R141 ;  /* 0x0000008d008d7308 */ /* 0x000ea20000001000 */
[----:B------:R-:W-:Y:S01]  /*3ba0*/  FMUL.FTZ R16, R16, R125 ;  /* 0x0000007d10107220 */ /* 0x000fe20000410000 */
[----:B------:R-:W-:Y:S01]  /*3bb0*/  F2FP.PACK_AB R22, R22, R19 ;  /* 0x000000131616723e */ /* 0x000fe200000000ff */
[--C-:B0-----:R-:W-:Y:S01]  /*3bc0*/  HADD2.F32 R108, -RZ, R12.reuse.H0_H0 ;  /* 0x2000000cff6c7230 */ /* 0x101fe20000004100 */
[----:B------:R-:W-:Y:S01]  /*3bd0*/  FMUL.FTZ R17, R17, R116 ;  /* 0x0000007411117220 */ /* 0x000fe20000410000 */
[----:B------:R-:W-:Y:S01]  /*3be0*/  HADD2.F32 R112, -RZ, R12.H1_H1 ;  /* 0x3000000cff707230 */ /* 0x000fe20000004100 */
[----:B------:R-:W-:Y:S01]  /*3bf0*/  FADD.FTZ R12, -R138, 1 ;  /* 0x3f8000008a0c7421 */ /* 0x000fe20000010100 */
[----:B------:R-:W-:Y:S01]  /*3c00*/  HADD2.F32 R114, -RZ, R13.H0_H0 ;  /* 0x2000000dff727230 */ /* 0x000fe20000004100 */
[C---:B------:R-:W-:Y:S01]  /*3c10*/  FMUL.FTZ R125, R21.reuse, R138 ;  /* 0x0000008a157d7220 */ /* 0x040fe20000410000 */
[--C-:B------:R-:W-:Y:S01]  /*3c20*/  HADD2.F32 R128, -RZ, R15.reuse.H0_H0 ;  /* 0x2000000fff807230 */ /* 0x100fe20000004100 */
[----:B------:R-:W-:Y:S01]  /*3c30*/  FFMA.FTZ R12, R21, R12, 1 ;  /* 0x3f800000150c7423 */ /* 0x000fe2000001000c */
[----:B------:R-:W-:Y:S01]  /*3c40*/  HADD2.F32 R130, -RZ, R15.H1_H1 ;  /* 0x3000000fff827230 */ /* 0x000fe20000004100 */
[----:B------:R-:W-:Y:S01]  /*3c50*/  FADD.FTZ R15, -R131, 1 ;  /* 0x3f800000830f7421 */ /* 0x000fe20000010100 */
[----:B------:R-:W-:Y:S01]  /*3c60*/  HADD2.F32 R116, -RZ, R13.H1_H1 ;  /* 0x3000000dff747230 */ /* 0x000fe20000004100 */
[----:B------:R-:W-:Y:S01]  /*3c70*/  FADD.FTZ R21, -R133, 1 ;  /* 0x3f80000085157421 */ /* 0x000fe20000010100 */
[--C-:B------:R-:W-:Y:S01]  /*3c80*/  HADD2.F32 R118, -RZ, R14.reuse.H0_H0 ;  /* 0x2000000eff767230 */ /* 0x100fe20000004100 */
[----:B------:R-:W-:Y:S01]  /*3c90*/  FMUL.FTZ R18, R101, R114 ;  /* 0x0000007265127220 */ /* 0x000fe20000410000 */
[----:B------:R-:W-:Y:S01]  /*3ca0*/  HADD2.F32 R126, -RZ, R14.H1_H1 ;  /* 0x3000000eff7e7230 */ /* 0x000fe20000004100 */
[----:B------:R-:W-:-:S02]  /*3cb0*/  FMUL.FTZ R14, R103, R112 ;  /* 0x00000070670e7220 */ /* 0x000fc40000410000 */
[----:B------:R-:W-:Y:S02]  /*3cc0*/  FMUL.FTZ R120, R25, R120 ;  /* 0x0000007819787220 */ /* 0x000fe40000410000 */
[C---:B------:R-:W-:Y:S02]  /*3cd0*/  FFMA.FTZ R15, R20.reuse, R15, 1 ;  /* 0x3f800000140f7423 */ /* 0x040fe4000001000f */
[----:B------:R-:W-:Y:S02]  /*3ce0*/  FMUL.FTZ R110, R20, R131 ;  /* 0x00000083146e7220 */ /* 0x000fe40000410000 */
[----:B------:R-:W-:Y:S02]  /*3cf0*/  FMUL.FTZ R27, R27, R121 ;  /* 0x000000791b1b7220 */ /* 0x000fe40000410000 */
[----:B------:R-:W-:Y:S02]  /*3d00*/  FMUL.FTZ R14, R131, R14 ;  /* 0x0000000e830e7220 */ /* 0x000fe40000410000 */
[----:B------:R-:W-:-:S02]  /*3d10*/  FADD.FTZ R25, -R135, 1 ;  /* 0x3f80000087197421 */ /* 0x000fc40000010100 */
[----:B------:R-:W-:Y:S02]  /*3d20*/  FMUL.FTZ R20, R99, R116 ;  /* 0x0000007463147220 */ /* 0x000fe40000410000 */
[----:B------:R-:W-:Y:S02]  /*3d30*/  FFMA.FTZ R21, R92, R21, 1 ;  /* 0x3f8000005c157423 */ /* 0x000fe40000010015 */
[----:B------:R-:W-:Y:S02]  /*3d40*/  FMUL.FTZ R18, R133, R18 ;  /* 0x0000001285127220 */ /* 0x000fe40000410000 */
[----:B------:R-:W-:Y:S02]  /*3d50*/  FMUL.FTZ R13, R26, R108 ;  /* 0x0000006c1a0d7220 */ /* 0x000fe40000410000 */
[----:B------:R-:W-:Y:S02]  /*3d60*/  FMUL.FTZ R27, R134, R27 ;  /* 0x0000001b861b7220 */ /* 0x000fe40000410000 */
[----:B------:R-:W-:-:S02]  /*3d70*/  FMUL.FTZ R129, R24, R129 ;  /* 0x0000008118817220 */ /* 0x000fc40000410000 */
[----:B------:R-:W-:Y:S02]  /*3d80*/  FFMA.FTZ R25, R80, R25, 1 ;  /* 0x3f80000050197423 */ /* 0x000fe40000010019 */
[----:B------:R-:W-:Y:S02]  /*3d90*/  FMUL.FTZ R20, R135, R20 ;  /* 0x0000001487147220 */ /* 0x000fe40000410000 */
[----:B------:R-:W-:Y:S02]  /*3da0*/  FMUL.FTZ R15, R14, R15 ;  /* 0x0000000f0e0f7220 */ /* 0x000fe40000410000 */
[----:B------:R-:W-:Y:S02]  /*3db0*/  FMUL.FTZ R18, R18, R21 ;  /* 0x0000001512127220 */ /* 0x000fe40000410000 */
[----:B------:R-:W-:Y:S02]  /*3dc0*/  FMUL.FTZ R13, R138, R13 ;  /* 0x0000000d8a0d7220 */ /* 0x000fe40000410000 */
[----:B-1----:R-:W-:-:S02]  /*3dd0*/  FADD.FTZ R14, -R124, 1 ;  /* 0x3f8000007c0e7421 */ /* 0x002fc40000010100 */
[----:B------:R-:W-:Y:S02]  /*3de0*/  FADD.FTZ R21, -R127, 1 ;  /* 0x3f8000007f157421 */ /* 0x000fe40000010100 */
[----:B------:R-:W-:Y:S02]  /*3df0*/  FMUL.FTZ R24, R93, R128 ;  /* 0x000000805d187220 */ /* 0x000fe40000410000 */
[----:B------:R-:W-:Y:S02]  /*3e00*/  FMUL.FTZ R23, R91, R132 ;  /* 0x000000845b177220 */ /* 0x000fe40000410000 */
[----:B--2---:R-:W-:Y:S02]  /*3e10*/  FADD.FTZ R91, -R141, 1 ;  /* 0x3f8000008d5b7421 */ /* 0x004fe40000010100 */
[----:B------:R-:W-:Y:S02]  /*3e20*/  FMUL.FTZ R122, R105, R130 ;  /* 0x00000082697a7220 */ /* 0x000fe40000410000 */
[----:B------:R-:W-:-:S02]  /*3e30*/  FMUL.FTZ R136, R27, R136 ;  /* 0x000000881b887220 */ /* 0x000fc40000410000 */
[----:B------:R-:W-:Y:S02]  /*3e40*/  FMUL.FTZ R25, R20, R25 ;  /* 0x0000001914197220 */ /* 0x000fe40000410000 */
[----:B------:R-:W-:Y:S01]  /*3e50*/  FMUL.FTZ R12, R13, R12 ;  /* 0x0000000c0d0c7220 */ /* 0x000fe20000410000 */
[----:B------:R-:W-:Y:S01]  /*3e60*/  F2FP.PACK_AB R23, R136, R23 ;  /* 0x000000178817723e */ /* 0x000fe200000000ff */
[----:B------:R-:W-:Y:S01]  /*3e70*/  FFMA.FTZ R20, R95, R14, 1 ;  /* 0x3f8000005f147423 */ /* 0x000fe2000001000e */
[----:B------:R-:W-:Y:S01]  /*3e80*/  F2FP.PACK_AB R25, R25, R18 ;  /* 0x000000121919723e */ /* 0x000fe200000000ff */
[----:B------:R-:W-:Y:S02]  /*3e90*/  FFMA.FTZ R27, R90, R21, 1 ;  /* 0x3f8000005a1b7423 */ /* 0x000fe40000010015 */
[----:B------:R-:W-:Y:S02]  /*3ea0*/  FMUL.FTZ R24, R127, R24 ;  /* 0x000000187f187220 */ /* 0x000fe40000410000 */
[----:B------:R-:W-:-:S02]  /*3eb0*/  FADD.FTZ R13, -R137, 1 ;  /* 0x3f800000890d7421 */ /* 0x000fc40000010100 */
[----:B------:R-:W-:Y:S02]  /*3ec0*/  FMUL.FTZ R14, R97, R118 ;  /* 0x00000076610e7220 */ /* 0x000fe40000410000 */
[----:B------:R-:W-:Y:S02]  /*3ed0*/  FFMA.FTZ R91, R86, R91, 1 ;  /* 0x3f800000565b7423 */ /* 0x000fe4000001005b */
[----:B------:R-:W-:Y:S02]  /*3ee0*/  FMUL.FTZ R21, R98, R126 ;  /* 0x0000007e62157220 */ /* 0x000fe40000410000 */
[----:B------:R-:W-:Y:S02]  /*3ef0*/  FMUL.FTZ R122, R141, R122 ;  /* 0x0000007a8d7a7220 */ /* 0x000fe40000410000 */
[----:B------:R-:W-:Y:S01]  /*3f00*/  FMUL.FTZ R27, R24, R27 ;  /* 0x0000001b181b7220 */ /* 0x000fe20000410000 */
[----:B------:R-:W-:Y:S01]  /*3f10*/  F2FP.PACK_AB R24, R15, R12 ;  /* 0x0000000c0f18723e */ /* 0x000fe200000000ff */
[----:B------:R-:W-:Y:S01]  /*3f20*/  FFMA.FTZ R13, R96, R13, 1 ;  /* 0x3f800000600d7423 */ /* 0x000fe2000001000d */
[----:B------:R-:W-:Y:S01]  /*3f30*/  HADD2.F32 R12, -RZ, R4.H0_H0 ;  /* 0x20000004ff0c7230 */ /* 0x000fe20000004100 */
        /* <DEDUP_REMOVED lines=104> */
.L_x_4402:
        /* <DEDUP_REMOVED lines=43> */
.L_x_4451:
        /* <DEDUP_REMOVED lines=22> */
[----:B------:R-:W-:Y:S01]  /*49d0*/  IMAD.WIDE.U32 R138, R0, c[0x0][0x1b8], RZ ;  /* 0x00006e00008a7a25 */ /* 0x000fe200078e00ff */
[----:B------:R-:W-:-:S03]  /*49e0*/  ISETP.NE.AND P1, PT, R42, RZ, PT ;  /* 0x000000ff2a00720c */ /* 0x000fc60003f25270 */
[----:B------:R-:W-:Y:S02]  /*49f0*/  IMAD R141, R0, c[0x0][0x1bc], R141 ;  /* 0x00006f00008d7a24 */ /* 0x000fe400078e028d */
[----:B------:R-:W-:-:S03]  /*4a00*/  IMAD R114, R114, c[0x0][0x1c0], RZ ;  /* 0x0000700072727a24 */ /* 0x000fc600078e02ff */
[----:B------:R-:W-:Y:S01]  /*4a10*/  IADD3 R139, R139, R141, RZ ;  /* 0x0000008d8b8b7210 */ /* 0x000fe20007ffe0ff */
[----:B------:R-:W-:-:S04]  /*4a20*/  IMAD R141, R135, c[0x0][0x1c4], R114 ;  /* 0x00007100878d7a24 */ /* 0x000fc800078e0272 */
[----:B0-----:R-:W-:Y:S01]  /*4a30*/  IMAD.WIDE.U32 R136, R135, c[0x0][0x1c0], R138 ;  /* 0x0000700087887a25 */ /* 0x001fe200078e008a */
[----:B-1----:R-:W-:Y:S02]  /*4a40*/  IADD3 R20, R42, 0x200, RZ ;  /* 0x000002002a147810 */ /* 0x002fe40007ffe0ff */
[----:B------:R-:W-:Y:S02]  /*4a50*/  @!P1 LEA R20, R112, R135, 0x8 ;  /* 0x0000008770149211 */ /* 0x000fe400078e40ff */
[----:B------:R-:W-:Y:S02]  /*4a60*/  IADD3 R21, R137, R141, RZ ;  /* 0x0000008d89157210 */ /* 0x000fe40007ffe0ff */
[----:B------:R-:W-:Y:S02]  /*4a70*/  LEA R138, P2, R136, c[0x0][0x230], 0x2 ;  /* 0x00008c00888a7a11 */ /* 0x000fe400078410ff */
[----:B------:R-:W-:Y:S02]  /*4a80*/  LOP3.LUT P0, RZ, R42, 0x1f, RZ, 0xc0, !PT ;  /* 0x0000001f2aff7812 */ /* 0x000fe4000780c0ff */
[----:B------:R-:W-:-:S02]  /*4a90*/  LEA.HI.X R139, R136, c[0x0][0x234], R21, 0x2, P2 ;  /* 0x00008d00888b7a11 */ /* 0x000fc400010f1415 */
[----:B------:R-:W-:Y:S02]  /*4aa0*/  SHF.L.U32 R120, R20, 0x2, RZ ;  /* 0x0000000214787819 */ /* 0x000fe400000006ff */
[----:B------:R-:W-:Y:S01]  /*4ab0*/  ISETP.LT.OR P0, PT, R55, 0x2, P0 ;  /* 0x000000023700780c */ /* 0x000fe20000701670 */
[----:B------:R-:W-:Y:S01]  /*4ac0*/  HFMA2.MMA R21, -RZ, RZ, 0, 0 ;  /* 0x00000000ff157435 */ /* 0x000fe200000001ff */
[----:B------:R-:W-:-:S11]  /*4ad0*/  MOV R20, 0x3f800000 ;  /* 0x3f80000000147802 */ /* 0x000fd60000000f00 */
[----:B------:R-:W-:-:S05]  /*4ae0*/  @!P0 IADD3 R114, R55, -0x2, RZ ;  /* 0xfffffffe37728810 */ /* 0x000fca0007ffe0ff */
[----:B------:R-:W-:-:S04]  /*4af0*/  @!P0 IMAD R137, R114, c[0x0][0x16c], R135 ;  /* 0x00005b0072898a24 */ /* 0x000fc800078e0287 */
[----:B------:R-:W-:Y:S01]  /*4b00*/  @!P0 IMAD.WIDE R136, R137, 0x8, R32 ;  /* 0x0000000889888825 */ /* 0x000fe200078e0220 */
[----:B------:R-:W-:Y:S02]  /*4b10*/  HADD2.F32 R175, -RZ, R10.H1_H1 ;  /* 0x3000000affaf7230 */ /* 0x000fe40000004100 */
[----:B------:R-:W-:-:S03]  /*4b20*/  HADD2.F32 R177, -RZ, R11.H1_H1 ;  /* 0x3000000bffb17230 */ /* 0x000fc60000004100 */
[----:B------:R-:W-:Y:S01]  /*4b30*/  FMUL.FTZ R175, R175, R68 ;  /* 0x00000044afaf7220 */ /* 0x000fe20000410000 */
[--C-:B------:R-:W-:Y:S01]  /*4b40*/  HADD2.F32 R150, -RZ, R4.reuse.H0_H0 ;  /* 0x20000004ff967230 */ /* 0x100fe20000004100 */
[----:B------:R-:W-:Y:S01]  /*4b50*/  FMUL.FTZ R177, R177, R66 ;  /* 0x00000042b1b17220 */ /* 0x000fe20000410000 */
[----:B------:R-:W-:Y:S02]  /*4b60*/  HADD2.F32 R179, -RZ, R4.H1_H1 ;  /* 0x30000004ffb37230 */ /* 0x000fe40000004100 */
[--C-:B------:R-:W-:Y:S01]  /*4b70*/  HADD2.F32 R161, -RZ, R6.reuse.H1_H1 ;  /* 0x30000006ffa17230 */ /* 0x100fe20000004100 */
[----:B------:R-:W-:Y:S01]  /*4b80*/  FMUL.FTZ R151, R150, R65 ;  /* 0x0000004196977220 */ /* 0x000fe20000410000 */
[--C-:B------:R-:W-:Y:S01]  /*4b90*/  HADD2.F32 R152, -RZ, R5.reuse.H0_H0 ;  /* 0x20000005ff987230 */ /* 0x100fe20000004100 */
[----:B------:R-:W-:Y:S02]  /*4ba0*/  FMUL.FTZ R179, R179, R64 ;  /* 0x00000040b3b37220 */ /* 0x000fe40000410000 */
[----:B------:R-:W-:Y:S01]  /*4bb0*/  FMUL.FTZ R186, R161, R60 ;  /* 0x0000003ca1ba7220 */ /* 0x000fe20000410000 */
[----:B------:R-:W-:Y:S01]  /*4bc0*/  HADD2.F32 R159, -RZ, R5.H1_H1 ;  /* 0x30000005ff9f7230 */ /* 0x000fe20000004100 */
[----:B------:R-:W-:Y:S01]  /*4bd0*/  FMUL.FTZ R153, R152, R63 ;  /* 0x0000003f98997220 */ /* 0x000fe20000410000 */
[----:B------:R-:W-:-:S03]  /*4be0*/  HADD2.F32 R154, -RZ, R6.H0_H0 ;  /* 0x20000006ff9a7230 */ /* 0x000fc60000004100 */
[----:B------:R-:W-:Y:S01]  /*4bf0*/  FMUL.FTZ R159, R159, R62 ;  /* 0x0000003e9f9f7220 */ /* 0x000fe20000410000 */
[--C-:B------:R-:W-:Y:S02]  /*4c00*/  HADD2.F32 R158, -RZ, R7.reuse.H0_H0 ;  /* 0x20000007ff9e7230 */ /* 0x100fe40000004100 */
        /* <DEDUP_REMOVED lines=11> */
[----:B------:R-:W2:Y:S04]  /*4cc0*/  LDS.128 R16, [R57.X16+0x10] ;  /* 0x0000100039107984 */ /* 0x000ea8000000cc00 */
[----:B------:R3:W5:Y:S04]  /*4cd0*/  LDG.E R170, [R138.64] ;  /* 0x000000048aaa7981 */ /* 0x000768000c1e1900 */
[----:B-1----:R1:W-:Y:S04]  /*4ce0*/  STS [R120+0x1d10], R171 ;  /* 0x001d10ab78007388 */ /* 0x0023e80000000800 */
[----:B------:R-:W-:Y:S01]  /*4cf0*/  BAR.SYNC.DEFER_BLOCKING 0x0 ;  /* 0x0000000000007b1d */ /* 0x000fe20000010000 */
[----:B------:R-:W-:-:S02]  /*4d00*/  FMUL.FTZ R132, R145, R72 ;  /* 0x0000004891847220 */ /* 0x000fc40000410000 */
[C---:B---3--:R-:W-:Y:S02]  /*4d10*/  FMUL.FTZ R139, R145.reuse, R71 ;  /* 0x00000047918b7220 */ /* 0x048fe40000410000 */
[C---:B------:R-:W-:Y:S02]  /*4d20*/  FMUL.FTZ R143, R145.reuse, R70 ;  /* 0x00000046918f7220 */ /* 0x040fe40000410000 */
[----:B------:R-:W3:Y:S01]  /*4d30*/  MUFU.EX2 R132, R132 ;  /* 0x0000008400847308 */ /* 0x000ee20000000800 */
[----:B------:R-:W-:-:S07]  /*4d40*/  FMUL.FTZ R144, R145, R69 ;  /* 0x0000004591907220 */ /* 0x000fce0000410000 */
[----:B------:R-:W4:Y:S01]  /*4d50*/  MUFU.EX2 R139, R139 ;  /* 0x0000008b008b7308 */ /* 0x000f220000000800 */
[--C-:B0-----:R-:W-:Y:S02]  /*4d60*/  HADD2.F32 R114, -RZ, R12.reuse.H0_H0 ;  /* 0x2000000cff727230 */ /* 0x101fe40000004100 */
[----:B------:R-:W-:Y:S02]  /*4d70*/  HADD2.F32 R118, -RZ, R12.H1_H1 ;  /* 0x3000000cff767230 */ /* 0x000fe40000004100 */
[--C-:B--2---:R-:W-:Y:S01]  /*4d80*/  HADD2.F32 R134, -RZ, R17.reuse.H0_H0 ;  /* 0x20000011ff867230 */ /* 0x104fe20000004100 */
[----:B------:R0:W5:Y:S01]  /*4d90*/  @!P0 LDG.E.64 R20, [R136.64] ;  /* 0x0000000488148981 */ /* 0x000162000c1e1b00 */
[----:B------:R-:W-:Y:S02]  /*4da0*/  HADD2.F32 R138, -RZ, R17.H1_H1 ;  /* 0x30000011ff8a7230 */ /* 0x000fe40000004100 */
[--C-:B------:R-:W-:Y:S02]  /*4db0*/  HADD2.F32 R12, -RZ, R8.reuse.H0_H0 ;  /* 0x20000008ff0c7230 */ /* 0x100fe40000004100 */
[----:B------:R-:W-:-:S02]  /*4dc0*/  HADD2.F32 R17, -RZ, R8.H1_H1 ;  /* 0x30000008ff117230 */ /* 0x000fc40000004100 */
[----:B------:R-:W-:Y:S02]  /*4dd0*/  HADD2.F32 R128, -RZ, R16.H0_H0 ;  /* 0x20000010ff807230 */ /* 0x000fe40000004100 */
[----:B-1----:R-:W-:Y:S02]  /*4de0*/  HADD2.F32 R120, -RZ, R14.H0_H0 ;  /* 0x2000000eff787230 */ /* 0x002fe40000004100 */
[----:B0-----:R-:W-:Y:S02]  /*4df0*/  HADD2.F32 R136, -RZ, R16.H1_H1 ;  /* 0x30000010ff887230 */ /* 0x001fe40000004100 */
[----:B------:R-:W-:Y:S02]  /*4e00*/  HADD2.F32 R126, -RZ, R14.H1_H1 ;  /* 0x3000000eff7e7230 */ /* 0x000fe40000004100 */
[----:B------:R-:W-:Y:S01]  /*4e10*/  HADD2.F32 R16, -RZ, R10.H0_H0 ;  /* 0x2000000aff107230 */ /* 0x000fe20000004100 */
[----:B------:R-:W0:Y:S01]  /*4e20*/  MUFU.EX2 R143, R143 ;  /* 0x0000008f008f7308 */ /* 0x000e220000000800 */
[--C-:B------:R-:W-:Y:S01]  /*4e30*/  HADD2.F32 R116, -RZ, R13.reuse.H0_H0 ;  /* 0x2000000dff747230 */ /* 0x100fe20000004100 */
[----:B------:R-:W-:Y:S01]  /*4e40*/  FMUL.FTZ R17, R17, R72 ;  /* 0x0000004811117220 */ /* 0x000fe20000410000 */
[----:B------:R-:W-:Y:S01]  /*4e50*/  HADD2.F32 R122, -RZ, R13.H1_H1 ;  /* 0x3000000dff7a7230 */ /* 0x000fe20000004100 */
[----:B------:R-:W-:Y:S01]  /*4e60*/  FMUL.FTZ R13, R12, R73 ;  /* 0x000000490c0d7220 */ /* 0x000fe20000410000 */
[----:B------:R-:W-:Y:S01]  /*4e70*/  HADD2.F32 R14, -RZ, R9.H0_H0 ;  /* 0x20000009ff0e7230 */ /* 0x000fe20000004100 */
[----:B------:R-:W-:Y:S01]  /*4e80*/  FMUL.FTZ R148, R145, R68 ;  /* 0x0000004491947220 */ /* 0x000fe20000410000 */
[--C-:B------:R-:W-:Y:S01]  /*4e90*/  HADD2.F32 R140, -RZ, R19.reuse.H0_H0 ;  /* 0x20000013ff8c7230 */ /* 0x100fe20000004100 */
[----:B------:R-:W-:Y:S01]  /*4ea0*/  FMUL.FTZ R173, R16, R69 ;  /* 0x0000004510ad7220 */ /* 0x000fe20000410000 */
[----:B------:R-:W-:Y:S01]  /*4eb0*/  HADD2.F32 R142, -RZ, R19.H1_H1 ;  /* 0x30000013ff8e7230 */ /* 0x000fe20000004100 */
[----:B------:R-:W1:Y:S01]  /*4ec0*/  MUFU.EX2 R144, R144 ;  /* 0x0000009000907308 */ /* 0x000e620000000800 */
[--C-:B------:R-:W-:Y:S01]  /*4ed0*/  HADD2.F32 R124, -RZ, R15.reuse.H0_H0 ;  /* 0x2000000fff7c7230 */ /* 0x100fe20000004100 */
[----:B------:R-:W-:Y:S01]  /*4ee0*/  FMUL.FTZ R16, R114, R13 ;  /* 0x0000000d72107220 */ /* 0x000fe20000410000 */
[----:B------:R-:W-:Y:S01]  /*4ef0*/  HADD2.F32 R130, -RZ, R15.H1_H1 ;  /* 0x3000000fff827230 */ /* 0x000fe20000004100 */
[----:B------:R-:W-:Y:S01]  /*4f00*/  FMUL.FTZ R15, R14, R71 ;  /* 0x000000470e0f7220 */ /* 0x000fe20000410000 */
[----:B------:R-:W-:Y:S01]  /*4f10*/  HADD2.F32 R19, -RZ, R9.H1_H1 ;  /* 0x30000009ff137230 */ /* 0x000fe20000004100 */
[----:B------:R-:W-:-:S02]  /*4f20*/  FMUL.FTZ R17, R118, R17 ;  /* 0x0000001176117220 */ /* 0x000fc40000410000 */
[----:B------:R-:W-:Y:S01]  /*4f30*/  FMUL.FTZ R147, R145, R67 ;  /* 0x0000004391937220 */ /* 0x000fe20000410000 */
[----:B------:R-:W2:Y:S01]  /*4f40*/  MUFU.EX2 R148, R148 ;  /* 0x0000009400947308 */ /* 0x000ea20000000800 */
[----:B------:R-:W-:Y:S02]  /*4f50*/  FMUL.FTZ R19, R19, R70 ;  /* 0x0000004613137220 */ /* 0x000fe40000410000 */
[-C--:B---3--:R-:W-:Y:S02]  /*4f60*/  FMUL.FTZ R14, R171, R132.reuse ;  /* 0x00000084ab0e7220 */ /* 0x088fe40000410000 */
[----:B------:R-:W-:Y:S02]  /*4f70*/  FMUL.FTZ R172, R116, R15 ;  /* 0x0000000f74ac7220 */ /* 0x000fe40000410000 */
[----:B------:R-:W-:Y:S02]  /*4f80*/  FFMA.FTZ R13, R16, R132, R17 ;  /* 0x00000084100d7223 */ /* 0x000fe40000010011 */
[----:B------:R-:W-:Y:S01]  /*4f90*/  FMUL.FTZ R146, R145, R66 ;  /* 0x0000004291927220 */ /* 0x000fe20000410000 */
[----:B------:R-:W3:Y:S01]  /*4fa0*/  MUFU.EX2 R147, R147 ;  /* 0x0000009300937308 */ /* 0x000ee20000000800 */
[----:B------:R-:W-:-:S02]  /*4fb0*/  FMUL.FTZ R174, R122, R19 ;  /* 0x000000137aae7220 */ /* 0x000fc40000410000 */
[C---:B----4-:R-:W-:Y:S02]  /*4fc0*/  FMUL.FTZ R14, R139.reuse, R14 ;  /* 0x0000000e8b0e7220 */ /* 0x050fe40000410000 */
[----:B------:R-:W-:Y:S01]  /*4fd0*/  FFMA.FTZ R13, R139, R13, R172 ;  /* 0x0000000d8b0d7223 */ /* 0x000fe200000100ac */
[--C-:B------:R-:W-:Y:S01]  /*4fe0*/  HADD2.F32 R137, -RZ, R18.reuse.H0_H0 ;  /* 0x20000012ff897230 */ /* 0x100fe20000004100 */
[----:B------:R-:W-:Y:S01]  /*4ff0*/  FMUL.FTZ R157, R145, R65 ;  /* 0x00000041919d7220 */ /* 0x000fe20000410000 */
[----:B------:R-:W-:Y:S01]  /*5000*/  HADD2.F32 R141, -RZ, R18.H1_H1 ;  /* 0x30000012ff8d7230 */ /* 0x000fe20000004100 */
[----:B------:R-:W-:Y:S01]  /*5010*/  ISETP.NE.AND P0, PT, R42, 0x3f, PT ;  /* 0x0000003f2a00780c */ /* 0x000fe20003f05270 */
[----:B------:R-:W-:Y:S01]  /*5020*/  HADD2.F32 R18, -RZ, R11.H0_H0 ;  /* 0x2000000bff127230 */ /* 0x000fe20000004100 */
[----:B------:R-:W4:Y:S01]  /*5030*/  MUFU.EX2 R146, R146 ;  /* 0x0000009200927308 */ /* 0x000f220000000800 */
[----:B------:R-:W-:Y:S02]  /*5040*/  FMUL.FTZ R173, R120, R173 ;  /* 0x000000ad78ad7220 */ /* 0x000fe40000410000 */
[----:B0-----:R-:W-:-:S02]  /*5050*/  FMUL.FTZ R15, R143, R14 ;  /* 0x0000000e8f0f7220 */ /* 0x001fc40000410000 */
[----:B------:R-:W-:Y:S02]  /*5060*/  FFMA.FTZ R13, R143, R13, R174 ;  /* 0x0000000d8f0d7223 */ /* 0x000fe400000100ae */
[----:B------:R-:W-:Y:S01]  /*5070*/  FMUL.FTZ R156, R145, R64 ;  /* 0x00000040919c7220 */ /* 0x000fe20000410000 */
[----:B------:R-:W0:Y:S01]  /*5080*/  MUFU.EX2 R157, R157 ;  /* 0x0000009d009d7308 */ /* 0x000e220000000800 */
[----:B------:R-:W-:Y:S02]  /*5090*/  FMUL.FTZ R149, R18, R67 ;  /* 0x0000004312957220 */ /* 0x000fe40000410000 */
[----:B------:R-:W-:Y:S01]  /*50a0*/  FMUL.FTZ R175, R126, R175 ;  /* 0x000000af7eaf7220 */ /* 0x000fe20000410000 */
[----:B------:R0:W0:Y:S01]  /*50b0*/  @P0 LDS R167, [R42.X4+0x2514] ;  /* 0x002514002aa70984 */ /* 0x0000220000004800 */
[C---:B-1----:R-:W-:Y:S02]  /*50c0*/  FMUL.FTZ R15, R144.reuse, R15 ;  /* 0x0000000f900f7220 */ /* 0x042fe40000410000 */
[----:B------:R-:W-:-:S02]  /*50d0*/  FFMA.FTZ R13, R144, R13, R173 ;  /* 0x0000000d900d7223 */ /* 0x000fc400000100ad */
[C---:B------:R-:W-:Y:S01]  /*50e0*/  FMUL.FTZ R155, R145.reuse, R63 ;  /* 0x0000003f919b7220 */ /* 0x040fe20000410000 */
[----:B------:R-:W1:Y:S01]  /*50f0*/  MUFU.EX2 R156, R156 ;  /* 0x0000009c009c7308 */ /* 0x000e620000000800 */
[----:B------:R-:W-:Y:S02]  /*5100*/  FMUL.FTZ R176, R124, R149 ;  /* 0x000000957cb07220 */ /* 0x000fe40000410000 */
[C---:B--2---:R-:W-:Y:S02]  /*5110*/  FMUL.FTZ R14, R148.reuse, R15 ;  /* 0x0000000f940e7220 */ /* 0x044fe40000410000 */
[----:B------:R-:W-:Y:S02]  /*5120*/  FFMA.FTZ R13, R148, R13, R175 ;  /* 0x0000000d940d7223 */ /* 0x000fe400000100af */
        /* <DEDUP_REMOVED lines=18> */
[C---:B-1----:R-:W-:Y:S02]  /*5250*/  FMUL.FTZ R14, R156.reuse, R15 ;  /* 0x0000000f9c0e7220 */ /* 0x042fe40000410000 */
[----:B------:R-:W-:Y:S02]  /*5260*/  FFMA.FTZ R13, R156, R13, R179 ;  /* 0x0000000d9c0d7223 */ /* 0x000fe400000100b3 */
[----:B------:R-:W-:Y:S01]  /*5270*/  FMUL.FTZ R168, R145, R58 ;  /* 0x0000003a91a87220 */ /* 0x000fe20000410000 */
[----:B------:R-:W1:Y:S01]  /*5280*/  MUFU.EX2 R18, R18 ;  /* 0x0000001200127308 */ /* 0x000e620000000800 */
[----:B------:R-:W-:Y:S02]  /*5290*/  FMUL.FTZ R12, R154, R61 ;  /* 0x0000003d9a0c7220 */ /* 0x000fe40000410000 */
[----:B------:R-:W-:Y:S02]  /*52a0*/  FMUL.FTZ R184, R138, R159 ;  /* 0x0000009f8ab87220 */ /* 0x000fe40000410000 */
[----:B--2---:R-:W-:-:S02]  /*52b0*/  FMUL.FTZ R14, R155, R14 ;  /* 0x0000000e9b0e7220 */ /* 0x004fc40000410000 */
[----:B------:R-:W-:Y:S01]  /*52c0*/  FFMA.FTZ R13, R155, R13, R182 ;  /* 0x0000000d9b0d7223 */ /* 0x000fe200000100b6 */
[----:B------:R-:W2:Y:S01]  /*52d0*/  MUFU.EX2 R168, R168 ;  /* 0x000000a800a87308 */ /* 0x000ea20000000800 */
[----:B------:R-:W-:Y:S02]  /*52e0*/  FMUL.FTZ R181, R137, R12 ;  /* 0x0000000c89b57220 */ /* 0x000fe40000410000 */
[C---:B---3--:R-:W-:Y:S02]  /*52f0*/  FMUL.FTZ R15, R163.reuse, R14 ;  /* 0x0000000ea30f7220 */ /* 0x048fe40000410000 */
[----:B------:R-:W-:Y:S02]  /*5300*/  FFMA.FTZ R13, R163, R13, R184 ;  /* 0x0000000da30d7223 */ /* 0x000fe400000100b8 */
[----:B------:R-:W-:Y:S02]  /*5310*/  FMUL.FTZ R186, R141, R186 ;  /* 0x000000ba8dba7220 */ /* 0x000fe40000410000 */
[----:B----4-:R-:W-:-:S02]  /*5320*/  FMUL.FTZ R12, R162, R15 ;  /* 0x0000000fa20c7220 */ /* 0x010fc40000410000 */
[----:B------:R-:W-:Y:S02]  /*5330*/  FFMA.FTZ R13, R162, R13, R181 ;  /* 0x0000000da20d7223 */ /* 0x000fe400000100b5 */
[----:B------:R-:W-:Y:S02]  /*5340*/  FMUL.FTZ R183, R140, R183 ;  /* 0x000000b78cb77220 */ /* 0x000fe40000410000 */
[C---:B0-----:R-:W-:Y:S02]  /*5350*/  FMUL.FTZ R15, R161.reuse, R12 ;  /* 0x0000000ca10f7220 */ /* 0x041fe40000410000 */
[----:B------:R-:W-:Y:S02]  /*5360*/  FFMA.FTZ R13, R161, R13, R186 ;  /* 0x0000000da10d7223 */ /* 0x000fe400000100ba */
[----:B------:R-:W-:Y:S02]  /*5370*/  FMUL.FTZ R185, R142, R185 ;  /* 0x000000b98eb97220 */ /* 0x000fe40000410000 */
[----:B-1----:R-:W-:-:S02]  /*5380*/  FMUL.FTZ R15, R18, R15 ;  /* 0x0000000f120f7220 */ /* 0x002fc40000410000 */
[----:B------:R-:W-:Y:S02]  /*5390*/  FFMA.FTZ R13, R18, R13, R183 ;  /* 0x0000000d120d7223 */ /* 0x000fe400000100b7 */
        /* <DEDUP_REMOVED lines=11> */
.L_x_4405:
[----:B------:R-:W-:Y:S05]  /*5450*/  BSYNC B0 ;  /* 0x0000000000007941 */ /* 0x000fea0003800000 */
.L_x_4404:
        /* <DEDUP_REMOVED lines=26> */
.L_x_4459:
        /* <DEDUP_REMOVED lines=24> */
.L_x_4460:
[----:B------:R-:W-:Y:S02]  /*5780*/  ISETP.GE.AND P0, PT, R43, 0x10, PT ;  /* 0x000000102b00780c */ /* 0x000fe40003f06270 */
[----:B------:R-:W-:-:S11]  /*5790*/  MOV R190, R170 ;  /* 0x000000aa00be7202 */ /* 0x000fd60000000f00 */
        /* <DEDUP_REMOVED lines=8> */
[----:B-1----:R-:W-:Y:S05]  /*5820*/  CALL.REL.NOINC `($__internal_178_$__cuda_sm70_shflsync_idx_p) ;  /* 0x0000477000007944 */ /* 0x002fea0003c00000 */
.L_x_4410:
[----:B------:R-:W-:Y:S05]  /*5830*/  BRA.CONV ~URZ, `(.L_x_4411) ;  /* 0x000000637f007947 */ /* 0x000fea000b800000 */
[----:B01----:R-:W-:Y:S01]  /*5840*/  HFMA2.MMA R15, -RZ, RZ, 0, 1.847743988037109375e-06 ;  /* 0x0000001fff0f7435 */ /* 0x003fe200000001ff */
[----:B------:R-:W-:-:S02]  /*5850*/  MOV R197, R190 ;  /* 0x000000be00c57202 */ /* 0x000fc40000000f00 */
[----:B------:R-:W-:Y:S02]  /*5860*/  MOV R198, 0x1f ;  /* 0x0000001f00c67802 */ /* 0x000fe40000000f00 */
[----:B------:R-:W-:Y:S02]  /*5870*/  MOV R200, 0xffffffff ;  /* 0xffffffff00c87802 */ /* 0x000fe40000000f00 */
[----:B------:R-:W-:Y:S02]  /*5880*/  MOV R12, 0x58a0 ;  /* 0x000058a0000c7802 */ /* 0x000fe40000000f00 */
[----:B------:R-:W-:Y:S05]  /*5890*/  CALL.REL.NOINC `($__internal_178_$__cuda_sm70_shflsync_idx_p) ;  /* 0x0000470000007944 */ /* 0x000fea0003c00000 */
.L_x_4411:
[----:B------:R-:W-:Y:S05]  /*58a0*/  BRA.DIV ~URZ, `(.L_x_4412) ;  /* 0x00003d127f007947 */ /* 0x000fea000b800000 */
[----:B------:R2:W3:Y:S04]  /*58b0*/  SHFL.UP PT, R170, R187, 0x1, RZ ;  /* 0x04200000bbaa7989 */ /* 0x0004e800000e00ff */
[----:B------:R-:W4:Y:S04]  /*58c0*/  SHFL.IDX PT, R20, R20, RZ, 0x1f ;  /* 0x00001fff14147589 */ /* 0x000f2800000e0000 */
[----:B------:R2:W0:Y:S04]  /*58d0*/  SHFL.IDX PT, R13, R21, RZ, 0x1f ;  /* 0x00001fff150d7589 */ /* 0x00042800000e0000 */
[----:B------:R2:W1:Y:S02]  /*58e0*/  SHFL.UP PT, R187, R190, 0x1, RZ ;  /* 0x04200000bebb7989 */ /* 0x00046400000e00ff */
.L_x_4461:
[----:B01----:R-:W0:Y:S01]  /*58f0*/  LDS.64 R14, [R42.X16+0x1900] ;  /* 0x001900002a0e7984 */ /* 0x003e22000000ca00 */
[----:B----4-:R-:W-:Y:S01]  /*5900*/  MOV R12, R20 ;  /* 0x00000014000c7202 */ /* 0x010fe20000000f00 */
[----:B---3--:R-:W-:-:S04]  /*5910*/  @P1 FFMA.FTZ R13, R13, R170, R187 ;  /* 0x000000aa0d0d1223 */ /* 0x008fc800000100bb */
[----:B------:R-:W-:Y:S02]  /*5920*/  @P1 FMUL.FTZ R12, R12, R170 ;  /* 0x000000aa0c0c1220 */ /* 0x000fe40000410000 */
[C---:B0-----:R-:W-:Y:S02]  /*5930*/  FFMA.FTZ R15, R14.reuse, R13, R15 ;  /* 0x0000000d0e0f7223 */ /* 0x041fe4000001000f */
[----:B------:R-:W-:-:S05]  /*5940*/  FMUL.FTZ R14, R14, R12 ;  /* 0x0000000c0e0e7220 */ /* 0x000fca0000410000 */
[----:B------:R0:W-:Y:S02]  /*5950*/  STS.128 [R42.X16+0x1900], R12 ;  /* 0x0019000c2a007388 */ /* 0x0001e4000000cc00 */
.L_x_4407:
[----:B--2---:R-:W-:Y:S05]  /*5960*/  BSYNC B0 ;  /* 0x0000000000007941 */ /* 0x004fea0003800000 */
.L_x_4406:
[----:B------:R-:W-:Y:S01]  /*5970*/  WARPSYNC 0xffffffff ;  /* 0xffffffff00007948 */ /* 0x000fe20003800000 */
[----:B------:R-:W-:Y:S01]  /*5980*/  BAR.SYNC.DEFER_BLOCKING 0x0 ;  /* 0x0000000000007b1d */ /* 0x000fe20000010000 */
[----:B01----:R-:W-:Y:S01]  /*5990*/  FMUL.FTZ R13, R168, R167 ;  /* 0x000000a7a80d7220 */ /* 0x003fe20000410000 */
[----:B------:R-:W-:Y:S01]  /*59a0*/  LOP3.LUT P0, RZ, R42, 0x1f, RZ, 0xc0, !PT ;  /* 0x0000001f2aff7812 */ /* 0x000fe2000780c0ff */
[----:B------:R-:W-:Y:S02]  /*59b0*/  FFMA.FTZ R12, R168, R180, R169 ;  /* 0x000000b4a80c7223 */ /* 0x000fe400000100a9 */
        /* <DEDUP_REMOVED lines=33> */
[----:B------:R-:W-:Y:S01]  /*5bd0*/  FFMA.FTZ R196, R132, R195, R17 ;  /* 0x000000c384c47223 */ /* 0x000fe20000010011 */
[----:B------:R-:W-:-:S03]  /*5be0*/  HFMA2.MMA R17, -RZ, RZ, 0, 0 ;  /* 0x00000000ff117435 */ /* 0x000fc600000001ff */
        /* <DEDUP_REMOVED lines=30> */
.L_x_4462:
        /* <DEDUP_REMOVED lines=26> */
.L_x_4463:
        /* <DEDUP_REMOVED lines=11> */
.L_x_4414:
[----:B01----:R-:W-:Y:S05]  /*6020*/  BSYNC B0 ;  /* 0x0000000000007941 */ /* 0x003fea0003800000 */
.L_x_4413:
[----:B------:R-:W-:Y:S01]  /*6030*/  WARPSYNC 0xffffffff ;  /* 0xffffffff00007948 */ /* 0x000fe20003800000 */
[----:B------:R-:W-:Y:S01]  /*6040*/  BAR.SYNC.DEFER_BLOCKING 0x0 ;  /* 0x0000000000007b1d */ /* 0x000fe20000010000 */
[----:B------:R-:W-:Y:S01]  /*6050*/  FFMA.FTZ R12, R75, R195, RZ ;  /* 0x000000c34b0c7223 */ /* 0x000fe200000100ff */
[----:B------:R-:W-:Y:S01]  /*6060*/  HFMA2.MMA R13, -RZ, RZ, 0, 0 ;  /* 0x00000000ff0d7435 */ /* 0x000fe200000001ff */
[----:B------:R-:W-:Y:S01]  /*6070*/  IMAD R182, R104, c[0x0][0x298], RZ ;  /* 0x0000a60068b67a24 */ /* 0x000fe200078e02ff */
[--C-:B------:R-:W-:Y:S01]  /*6080*/  HADD2.F32 R178, -RZ, R9.reuse.H0_H0 ;  /* 0x20000009ffb27230 */ /* 0x100fe20000004100 */
[----:B------:R-:W-:Y:S01]  /*6090*/  FFMA.FTZ R15, R77, R196, R12 ;  /* 0x000000c44d0f7223 */ /* 0x000fe2000001000c */
[----:B------:R-:W-:Y:S01]  /*60a0*/  MOV R12, R42 ;  /* 0x0000002a000c7202 */ /* 0x000fe20000000f00 */
[C---:B------:R-:W-:Y:S01]  /*60b0*/  IMAD R183, R39.reuse, c[0x0][0x29c], R182 ;  /* 0x0000a70027b77a24 */ /* 0x040fe200078e02b6 */
[----:B------:R-:W-:Y:S01]  /*60c0*/  HADD2.F32 R177, -RZ, R9.H1_H1 ;  /* 0x30000009ffb17230 */ /* 0x000fe20000004100 */
[----:B------:R-:W-:Y:S01]  /*60d0*/  FMUL.FTZ R181, R178, R71 ;  /* 0x00000047b2b57220 */ /* 0x000fe20000410000 */
[----:B------:R-:W-:Y:S01]  /*60e0*/  HADD2.F32 R176, -RZ, R8.H0_H0 ;  /* 0x20000008ffb07230 */ /* 0x000fe20000004100 */
[C---:B------:R-:W-:Y:S01]  /*60f0*/  ISETP.NE.AND P1, PT, R42.reuse, RZ, PT ;  /* 0x000000ff2a00720c */ /* 0x040fe20003f25270 */
[----:B------:R-:W-:Y:S01]  /*6100*/  IMAD.WIDE.U32 R12, R39, c[0x0][0x298], R12 ;  /* 0x0000a600270c7a25 */ /* 0x000fe200078e000c */
[----:B------:R-:W-:Y:S01]  /*6110*/  HADD2.F32 R186, -RZ, R11.H0_H0 ;  /* 0x2000000bffba7230 */ /* 0x000fe20000004100 */
[----:B------:R-:W-:Y:S01]  /*6120*/  SHF.L.U32 R213, R42, 0x4, RZ ;  /* 0x000000042ad57819 */ /* 0x000fe200000006ff */
[--C-:B------:R-:W-:Y:S01]  /*6130*/  HADD2.F32 R182, -RZ, R10.reuse.H0_H0 ;  /* 0x2000000affb67230 */ /* 0x100fe20000004100 */
[----:B------:R-:W-:Y:S01]  /*6140*/  FFMA.FTZ R181, R116, -R181, R190 ;  /* 0x800000b574b57223 */ /* 0x000fe200000100be */
[----:B------:R-:W-:Y:S01]  /*6150*/  IADD3 R13, R13, R183, RZ ;  /* 0x000000b70d0d7210 */ /* 0x000fe20007ffe0ff */
[----:B------:R-:W-:Y:S01]  /*6160*/  HADD2.F32 R183, -RZ, R10.H1_H1 ;  /* 0x3000000affb77230 */ /* 0x000fe20000004100 */
[----:B------:R-:W-:Y:S01]  /*6170*/  FFMA.FTZ R190, R79, R190, R15 ;  /* 0x000000be4fbe7223 */ /* 0x000fe2000001000f */
[----:B------:R-:W-:Y:S01]  /*6180*/  HADD2.F32 R173, -RZ, R8.H1_H1 ;  /* 0x30000008ffad7230 */ /* 0x000fe20000004100 */
[----:B------:R-:W-:Y:S01]  /*6190*/  FMUL.FTZ R15, R177, R70 ;  /* 0x00000046b10f7220 */ /* 0x000fe20000410000 */
[----:B------:R-:W-:Y:S01]  /*61a0*/  LEA.HI.SX32 R213, R213, R213, 0x1b ;  /* 0x000000d5d5d57211 */ /* 0x000fe200078fdaff */
[----:B------:R-:W-:Y:S01]  /*61b0*/  FMUL.FTZ R185, R183, R68 ;  /* 0x00000044b7b97220 */ /* 0x000fe20000410000 */
[----:B------:R-:W0:Y:S01]  /*61c0*/  LDS R14, [R42.X8+0x1b14] ;  /* 0x001b14002a0e7984 */ /* 0x000e220000008800 */
[----:B------:R-:W-:Y:S01]  /*61d0*/  FFMA.FTZ R190, R81, R191, R190 ;  /* 0x000000bf51be7223 */ /* 0x000fe200000100be */
[----:B------:R-:W-:Y:S01]  /*61e0*/  BSSY B0, `(.L_x_4417) ;  /* 0x00000a9000007945 */ /* 0x000fe20003800000 */
[----:B------:R-:W-:Y:S01]  /*61f0*/  FMUL.FTZ R175, R176, R73 ;  /* 0x00000049b0af7220 */ /* 0x000fe20000410000 */
[----:B------:R1:W-:Y:S01]  /*6200*/  @!P1 STS.64 [R135.X8+0x2610], R16 ;  /* 0x0026101087009388 */ /* 0x0003e20000008a00 */
[----:B------:R-:W-:-:S02]  /*6210*/  FFMA.FTZ R191, R122, -R15, R191 ;  /* 0x8000000f7abf7223 */ /* 0x000fc400000100bf */
[----:B------:R-:W-:Y:S02]  /*6220*/  IMAD R15, R106, c[0x0][0x2a0], RZ ;  /* 0x0000a8006a0f7a24 */ /* 0x000fe400078e02ff */
[----:B------:R-:W-:Y:S02]  /*6230*/  FFMA.FTZ R175, R114, -R175, R195 ;  /* 0x800000af72af7223 */ /* 0x000fe400000100c3 */
[----:B------:R-:W-:Y:S02]  /*6240*/  FMUL.FTZ R184, R182, R69 ;  /* 0x00000045b6b87220 */ /* 0x000fe40000410000 */
[----:B------:R-:W-:Y:S02]  /*6250*/  FFMA.FTZ R190, R85, R193, R190 ;  /* 0x000000c155be7223 */ /* 0x000fe400000100be */
[----:B------:R-:W-:Y:S02]  /*6260*/  IMAD R195, R40, c[0x0][0x2a4], R15 ;  /* 0x0000a90028c37a24 */ /* 0x000fe400078e020f */
[----:B------:R-:W-:-:S02]  /*6270*/  FFMA.FTZ R184, R120, -R184, R193 ;  /* 0x800000b878b87223 */ /* 0x000fc400000100c1 */
[----:B------:R-:W-:Y:S02]  /*6280*/  FFMA.FTZ R190, R83, R194, R190 ;  /* 0x000000c253be7223 */ /* 0x000fe400000100be */
[----:B------:R-:W-:-:S04]  /*6290*/  FMUL.FTZ R179, R173, R72 ;  /* 0x00000048adb37220 */ /* 0x000fc80000410000 */
[----:B------:R-:W-:Y:S02]  /*62a0*/  FFMA.FTZ R179, R118, -R179, R196 ;  /* 0x800000b376b37223 */ /* 0x000fe400000100c4 */
[----:B0-----:R-:W-:Y:S02]  /*62b0*/  FFMA.FTZ R167, R14, R167, R180 ;  /* 0x000000a70ea77223 */ /* 0x001fe400000100b4 */
[----:B------:R-:W-:Y:S02]  /*62c0*/  FFMA.FTZ R180, R126, -R185, R194 ;  /* 0x800000b97eb47223 */ /* 0x000fe400000100c2 */
[----:B------:R-:W-:Y:S02]  /*62d0*/  FMUL.FTZ R185, R186, R67 ;  /* 0x00000043bab97220 */ /* 0x000fe40000410000 */
[----:B------:R-:W-:Y:S02]  /*62e0*/  FFMA.FTZ R169, R168, R167, R169 ;  /* 0x000000a7a8a97223 */ /* 0x000fe400000100a9 */
[----:B------:R-:W-:-:S04]  /*62f0*/  IMAD.WIDE.U32 R14, R40, c[0x0][0x2a0], R12 ;  /* 0x0000a800280e7a25 */ /* 0x000fc800078e000c */
[----:B------:R-:W-:Y:S01]  /*6300*/  FFMA.FTZ R168, R124, -R185, R192 ;  /* 0x800000b97ca87223 */ /* 0x000fe200000100c0 */
[----:B------:R-:W-:Y:S01]  /*6310*/  HADD2.F32 R185, -RZ, R11.H1_H1 ;  /* 0x3000000bffb97230 */ /* 0x000fe20000004100 */
[----:B------:R-:W-:Y:S01]  /*6320*/  FFMA.FTZ R193, R18, R169, R19 ;  /* 0x000000a912c17223 */ /* 0x000fe20000010013 */
[----:B------:R-:W-:Y:S01]  /*6330*/  IADD3 R13, R15, R195, RZ ;  /* 0x000000c30f0d7210 */ /* 0x000fe20007ffe0ff */
[----:B------:R-:W-:Y:S01]  /*6340*/  FFMA.FTZ R192, R89, R192, R190 ;  /* 0x000000c059c07223 */ /* 0x000fe200000100be */
[--C-:B------:R-:W-:Y:S01]  /*6350*/  HADD2.F32 R190, -RZ, R4.reuse.H0_H0 ;  /* 0x20000004ffbe7230 */ /* 0x100fe20000004100 */
[----:B------:R-:W-:Y:S01]  /*6360*/  FMUL.FTZ R15, R185, R66 ;  /* 0x00000042b90f7220 */ /* 0x000fe20000410000 */
[----:B------:R-:W-:Y:S01]  /*6370*/  LEA R18, P0, R14, c[0x0][0x318], 0x2 ;  /* 0x0000c6000e127a11 */ /* 0x000fe200078010ff */
[----:B------:R-:W-:Y:S01]  /*6380*/  FFMA.FTZ R164, R161, R193, R164 ;  /* 0x000000c1a1a47223 */ /* 0x000fe200000100a4 */
[----:B------:R-:W-:Y:S01]  /*6390*/  IADD3 R12, P2, R2, R14, RZ ;  /* 0x0000000e020c7210 */ /* 0x000fe20007f5e0ff */
[----:B------:R-:W-:Y:S01]  /*63a0*/  FFMA.FTZ R161, R130, -R15, R189 ;  /* 0x8000000f82a17223 */ /* 0x000fe200000100bd */
[----:B------:R-:W-:Y:S01]  /*63b0*/  IADD3 R15, R52, -c[0x0][0x174], RZ ;  /* 0x80005d00340f7a10 */ /* 0x000fe20007ffe0ff */
[----:B------:R-:W-:Y:S01]  /*63c0*/  FFMA.FTZ R192, R87, R189, R192 ;  /* 0x000000bd57c07223 */ /* 0x000fe200000100c0 */
[----:B------:R-:W-:Y:S01]  /*63d0*/  LEA.HI.X R19, R14, c[0x0][0x31c], R13, 0x2, P0 ;  /* 0x0000c7000e137a11 */ /* 0x000fe200000f140d */
[----:B------:R-:W-:Y:S01]  /*63e0*/  FFMA.FTZ R189, R162, R164, R165 ;  /* 0x000000a4a2bd7223 */ /* 0x000fe200000100a5 */
[----:B------:R-:W-:Y:S01]  /*63f0*/  HADD2.F32 R165, -RZ, R4.H1_H1 ;  /* 0x30000004ffa57230 */ /* 0x000fe20000004100 */
[----:B------:R-:W-:Y:S01]  /*6400*/  FMUL.FTZ R195, R190, R65 ;  /* 0x00000041bec37220 */ /* 0x000fe20000410000 */
[----:B------:R-:W-:Y:S01]  /*6410*/  SHF.L.U64.HI R14, R133, 0x2, R110 ;  /* 0x00000002850e7819 */ /* 0x000fe2000001026e */
[----:B------:R-:W-:Y:S01]  /*6420*/  FFMA.FTZ R163, R163, R189, R166 ;  /* 0x000000bda3a37223 */ /* 0x000fe200000100a6 */
[----:B------:R-:W-:Y:S01]  /*6430*/  IADD3.X R13, R3, R13, RZ, P2, !PT ;  /* 0x0000000d030d7210 */ /* 0x000fe200017fe4ff */
[----:B------:R-:W-:-:S02]  /*6440*/  FFMA.FTZ R162, R128, -R195, R188 ;  /* 0x800000c380a27223 */ /* 0x000fc400000100bc */
[----:B------:R-:W-:Y:S01]  /*6450*/  FFMA.FTZ R195, R155, R163, R158 ;  /* 0x000000a39bc37223 */ /* 0x000fe2000001009e */
[----:B------:R-:W-:Y:S01]  /*6460*/  HADD2.F32 R158, -RZ, R7.H0_H0 ;  /* 0x20000007ff9e7230 */ /* 0x000fe20000004100 */
[----:B------:R-:W-:Y:S02]  /*6470*/  IMAD R15, R15, -0x400, RZ ;  /* 0xfffffc000f0f7824 */ /* 0x000fe400078e02ff */
[----:B------:R-:W-:Y:S01]  /*6480*/  FFMA.FTZ R159, R156, R195, R159 ;  /* 0x000000c39c9f7223 */ /* 0x000fe2000001009f */
[----:B------:R-:W-:Y:S01]  /*6490*/  HADD2.F32 R156, -RZ, R5.H0_H0 ;  /* 0x20000005ff9c7230 */ /* 0x000fe20000004100 */
[----:B------:R-:W-:Y:S02]  /*64a0*/  FFMA.FTZ R192, R91, R188, R192 ;  /* 0x000000bc5bc07223 */ /* 0x000fe400000100c0 */
[----:B------:R-:W-:Y:S02]  /*64b0*/  FFMA.FTZ R157, R157, R159, R160 ;  /* 0x0000009f9d9d7223 */ /* 0x000fe400000100a0 */
[----:B------:R-:W-:-:S02]  /*64c0*/  FMUL.FTZ R166, R165, R64 ;  /* 0x00000040a5a67220 */ /* 0x000fc40000410000 */
[----:B------:R-:W-:Y:S01]  /*64d0*/  IMAD.WIDE R18, R15, 0x4, R18 ;  /* 0x000000040f127825 */ /* 0x000fe200078e0212 */
[----:B------:R-:W-:-:S03]  /*64e0*/  SHF.L.U32 R15, R133, 0x2, RZ ;  /* 0x00000002850f7819 */ /* 0x000fc600000006ff */
[----:B------:R-:W-:Y:S01]  /*64f0*/  FFMA.FTZ R149, R146, R157, R149 ;  /* 0x0000009d92957223 */ /* 0x000fe20000010095 */
[----:B------:R-:W-:Y:S01]  /*6500*/  HADD2.F32 R146, -RZ, R6.H0_H0 ;  /* 0x20000006ff927230 */ /* 0x000fe20000004100 */
[----:B------:R-:W-:Y:S02]  /*6510*/  FFMA.FTZ R155, R136, -R166, R187 ;  /* 0x800000a6889b7223 */ /* 0x000fe400000100bb */
[----:B------:R-:W-:Y:S01]  /*6520*/  FFMA.FTZ R192, R103, R187, R192 ;  /* 0x000000bb67c07223 */ /* 0x000fe200000100c0 */
[----:B------:R-:W-:Y:S01]  /*6530*/  HADD2.F32 R187, -RZ, R5.H1_H1 ;  /* 0x30000005ffbb7230 */ /* 0x000fe20000004100 */
[----:B------:R-:W-:Y:S02]  /*6540*/  IMAD R14, R14, c[0x0][0x2b0], RZ ;  /* 0x0000ac000e0e7a24 */ /* 0x000fe400078e02ff */
[----:B------:R-:W-:Y:S02]  /*6550*/  FFMA.FTZ R147, R147, R149, R150 ;  /* 0x0000009593937223 */ /* 0x000fe40000010096 */
[----:B------:R-:W-:-:S02]  /*6560*/  IMAD R199, R15, c[0x0][0x2b4], R14 ;  /* 0x0000ad000fc77a24 */ /* 0x000fc400078e020e */
[----:B------:R-:W-:Y:S02]  /*6570*/  FFMA.FTZ R192, R101, R170, R192 ;  /* 0x000000aa65c07223 */ /* 0x000fe400000100c0 */
[----:B------:R-:W-:-:S04]  /*6580*/  IMAD.WIDE.U32 R14, R15, c[0x0][0x2b0], R18 ;  /* 0x0000ac000f0e7a25 */ /* 0x000fc800078e0012 */
[----:B------:R-:W-:Y:S01]  /*6590*/  FMUL.FTZ R18, R187, R62 ;  /* 0x0000003ebb127220 */ /* 0x000fe20000410000 */
[----:B------:R-:W-:Y:S01]  /*65a0*/  IADD3 R15, R15, R199, RZ ;  /* 0x000000c70f0f7210 */ /* 0x000fe20007ffe0ff */
[----:B------:R-:W-:Y:S02]  /*65b0*/  FFMA.FTZ R151, R148, R147, R151 ;  /* 0x0000009394977223 */ /* 0x000fe40000010097 */
[----:B------:R-:W-:Y:S02]  /*65c0*/  FFMA.FTZ R192, R99, R171, R192 ;  /* 0x000000ab63c07223 */ /* 0x000fe400000100c0 */
[----:B------:R-:W-:Y:S01]  /*65d0*/  FFMA.FTZ R150, R138, -R18, R171 ;  /* 0x800000128a967223 */ /* 0x000fe200000100ab */
[----:B------:R-:W-:Y:S01]  /*65e0*/  HADD2.F32 R171, -RZ, R7.H1_H1 ;  /* 0x30000007ffab7230 */ /* 0x000fe20000004100 */
        /* <DEDUP_REMOVED lines=8> */
[----:B------:R-:W-:Y:S01]  /*6670*/  FFMA.FTZ R152, R140, -R18, R21 ;  /* 0x800000128c987223 */ /* 0x000fe20000010015 */
[----:B------:R-:W-:Y:S01]  /*6680*/  P2R R18, PR, RZ, 0x2 ;  /* 0x00000002ff127803 */ /* 0x000fe20000000000 */
[----:B------:R-:W-:Y:S02]  /*6690*/  FFMA.FTZ R192, R93, R21, R192 ;  /* 0x000000155dc07223 */ /* 0x000fe400000100c0 */
[----:B------:R-:W-:Y:S02]  /*66a0*/  FMUL.FTZ R21, R171, R58 ;  /* 0x0000003aab157220 */ /* 0x000fe40000410000 */
[----:B------:R-:W-:Y:S02]  /*66b0*/  FFMA.FTZ R145, R132, R139, R145 ;  /* 0x0000008b84917223 */ /* 0x000fe40000010091 */
[----:B------:R-:W-:Y:S02]  /*66c0*/  FFMA.FTZ R21, R142, -R21, R20 ;  /* 0x800000158e157223 */ /* 0x000fe40000010014 */
[----:B------:R-:W-:-:S02]  /*66d0*/  FMUL.FTZ R199, R105, R20 ;  /* 0x0000001469c77220 */ /* 0x000fc40000410000 */
[----:B------:R-:W-:Y:S02]  /*66e0*/  FMUL.FTZ R20, R145, R73 ;  /* 0x0000004991147220 */ /* 0x000fe40000410000 */
[----:B------:R-:W-:Y:S02]  /*66f0*/  FMUL.FTZ R197, R156, R63 ;  /* 0x0000003f9cc57220 */ /* 0x000fe40000410000 */
[----:B------:R-:W-:Y:S02]  /*6700*/  FMUL.FTZ R154, R139, R72 ;  /* 0x000000488b9a7220 */ /* 0x000fe40000410000 */
[----:B------:R-:W-:Y:S02]  /*6710*/  FFMA.FTZ R132, R175, R20, RZ ;  /* 0x00000014af847223 */ /* 0x000fe400000100ff */
[----:B------:R-:W-:Y:S01]  /*6720*/  FFMA.FTZ R19, R134, -R197, R170 ;  /* 0x800000c586137223 */ /* 0x000fe200000100aa */
[----:B------:R-:W-:Y:S01]  /*6730*/  HADD2.F32 R197, -RZ, R6.H1_H1 ;  /* 0x30000006ffc57230 */ /* 0x000fe20000004100 */
[----:B------:R-:W-:-:S02]  /*6740*/  FADD.FTZ R18, R192, R199 ;  /* 0x000000c7c0127221 */ /* 0x000fc40000010000 */
[----:B------:R-:W-:Y:S02]  /*6750*/  FMUL.FTZ R199, R143, R71 ;  /* 0x000000478fc77220 */ /* 0x000fe40000410000 */
[----:B------:R-:W-:Y:S02]  /*6760*/  FFMA.FTZ R132, R179, R154, R132 ;  /* 0x0000009ab3847223 */ /* 0x000fe40000010084 */
[----:B------:R-:W-:Y:S02]  /*6770*/  FMUL.FTZ R160, R197, R60 ;  /* 0x0000003cc5a07220 */ /* 0x000fe40000410000 */
[----:B------:R-:W-:Y:S02]  /*6780*/  FMUL.FTZ R198, R167, R58 ;  /* 0x0000003aa7c67220 */ /* 0x000fe40000410000 */
[----:B-1----:R-:W-:Y:S02]  /*6790*/  FMUL.FTZ R16, R153, R70 ;  /* 0x0000004699107220 */ /* 0x002fe40000410000 */
[----:B------:R-:W-:-:S02]  /*67a0*/  FFMA.FTZ R132, R181, R199, R132 ;  /* 0x000000c7b5847223 */ /* 0x000fc40000010084 */
[----:B------:R-:W-:Y:S02]  /*67b0*/  FFMA.FTZ R144, R141, -R160, R172 ;  /* 0x800000a08d907223 */ /* 0x000fe400000100ac */
[----:B------:R-:W-:Y:S02]  /*67c0*/  FMUL.FTZ R160, R171, R198 ;  /* 0x000000c6aba07220 */ /* 0x000fe40000410000 */
[----:B------:R-:W-:Y:S02]  /*67d0*/  FMUL.FTZ R201, R151, R69 ;  /* 0x0000004597c97220 */ /* 0x000fe40000410000 */
[----:B------:R-:W-:Y:S01]  /*67e0*/  FFMA.FTZ R17, R191, R16, R132 ;  /* 0x00000010bf117223 */ /* 0x000fe20000010084 */
[----:B------:R0:W-:Y:S01]  /*67f0*/  STS [R213.X4+0x88c], R160 ;  /* 0x00088ca0d5007388 */ /* 0x0001e20000004800 */
[----:B------:R-:W-:Y:S02]  /*6800*/  FMUL.FTZ R196, R193, R60 ;  /* 0x0000003cc1c47220 */ /* 0x000fe40000410000 */
[----:B------:R-:W-:-:S02]  /*6810*/  FMUL.FTZ R209, R164, R61 ;  /* 0x0000003da4d17220 */ /* 0x000fc40000410000 */
        /* <DEDUP_REMOVED lines=10> */
[----:B------:R-:W-:Y:S02]  /*68c0*/  FMUL.FTZ R207, R163, R63 ;  /* 0x0000003fa3cf7220 */ /* 0x000fe40000410000 */
[----:B------:R-:W-:Y:S02]  /*68d0*/  FMUL.FTZ R211, R169, R59 ;  /* 0x0000003ba9d37220 */ /* 0x000fe40000410000 */
[----:B0-----:R-:W-:Y:S02]  /*68e0*/  FMUL.FTZ R166, R157, R66 ;  /* 0x000000429da67220 */ /* 0x001fe40000410000 */
[----:B------:R-:W-:-:S02]  /*68f0*/  FMUL.FTZ R188, R156, R207 ;  /* 0x000000cf9cbc7220 */ /* 0x000fc40000410000 */
[----:B-1----:R-:W-:Y:S02]  /*6900*/  FFMA.FTZ R160, R168, R203, R17 ;  /* 0x000000cba8a07223 */ /* 0x002fe40000010011 */
[----:B------:R-:W-:Y:S01]  /*6910*/  FMUL.FTZ R192, R189, R62 ;  /* 0x0000003ebdc07220 */ /* 0x000fe20000410000 */
[----:B------:R-:W-:Y:S01]  /*6920*/  STS [R213.X4+0x878], R188 ;  /* 0x000878bcd5007388 */ /* 0x000fe20000004800 */
[----:B------:R-:W-:Y:S02]  /*6930*/  FFMA.FTZ R17, R161, R166, R160 ;  /* 0x000000a6a1117223 */ /* 0x000fe400000100a0 */
[----:B------:R-:W-:Y:S02]  /*6940*/  FMUL.FTZ R170, R158, R211 ;  /* 0x000000d39eaa7220 */ /* 0x000fe40000410000 */
[----:B------:R-:W-:Y:S01]  /*6950*/  FFMA.FTZ R160, R162, R205, R17 ;  /* 0x000000cda2a07223 */ /* 0x000fe20000010011 */
[----:B------:R-:W-:Y:S01]  /*6960*/  IADD3 R17, -R52, c[0x0][0x174], RZ ;  /* 0x00005d0034117a10 */ /* 0x000fe20007ffe1ff */
[----:B------:R-:W-:Y:S01]  /*6970*/  FMUL.FTZ R194, R187, R192 ;  /* 0x000000c0bbc27220 */ /* 0x000fe20000410000 */
[----:B------:R0:W-:Y:S01]  /*6980*/  STS [R213.X4+0x888], R170 ;  /* 0x000888aad5007388 */ /* 0x0001e20000004800 */
[-C--:B------:R-:W-:Y:S01]  /*6990*/  FFMA.FTZ R160, R155, R172.reuse, R160 ;  /* 0x000000ac9ba07223 */ /* 0x080fe200000100a0 */
[----:B------:R-:W-:Y:S01]  /*69a0*/  LEA R17, R17, 0xfffffc00, 0xa ;  /* 0xfffffc0011117811 */ /* 0x000fe200078e50ff */
[----:B------:R-:W-:Y:S01]  /*69b0*/  FMUL.FTZ R174, R165, R172 ;  /* 0x000000aca5ae7220 */ /* 0x000fe20000410000 */
[----:B------:R-:W-:Y:S01]  /*69c0*/  STS [R213.X4+0x87c], R194 ;  /* 0x00087cc2d5007388 */ /* 0x000fe20000004800 */
[----:B------:R-:W-:Y:S01]  /*69d0*/  FFMA.FTZ R207, R19, R207, R160 ;  /* 0x000000cf13cf7223 */ /* 0x000fe200000100a0 */
[----:B------:R-:W-:Y:S01]  /*69e0*/  IADD3 R160, -R17, c[0x0][0x168], -R42 ;  /* 0x00005a0011a07a10 */ /* 0x000fe20007ffe92a */
[----:B------:R-:W-:Y:S01]  /*69f0*/  FMUL.FTZ R166, R185, R166 ;  /* 0x000000a6b9a67220 */ /* 0x000fe20000410000 */
[----:B------:R-:W-:Y:S01]  /*6a00*/  STS [R213.X4+0x874], R174 ;  /* 0x000874aed5007388 */ /* 0x000fe20000004800 */
[----:B------:R-:W-:Y:S01]  /*6a10*/  FFMA.FTZ R207, R150, R192, R207 ;  /* 0x000000c096cf7223 */ /* 0x000fe200000100cf */
[----:B------:R-:W-:Y:S01]  /*6a20*/  ISETP.GE.AND P0, PT, R160, 0x1, PT ;  /* 0x00000001a000780c */ /* 0x000fe20003f06270 */
[----:B0-----:R-:W-:Y:S01]  /*6a30*/  FMUL.FTZ R170, R190, R205 ;  /* 0x000000cdbeaa7220 */ /* 0x001fe20000410000 */
[----:B------:R-:W-:Y:S01]  /*6a40*/  STS [R213.X4+0x86c], R166 ;  /* 0x00086ca6d5007388 */ /* 0x000fe20000004800 */
[----:B------:R-:W-:Y:S01]  /*6a50*/  FMUL.FTZ R203, R186, R203 ;  /* 0x000000cbbacb7220 */ /* 0x000fe20000410000 */
[----:B------:R-:W-:Y:S01]  /*6a60*/  IADD3 R17, R42, 0x40, RZ ;  /* 0x000000402a117810 */ /* 0x000fe20007ffe0ff */
[----:B------:R-:W-:Y:S01]  /*6a70*/  FMUL.FTZ R132, R183, R132 ;  /* 0x00000084b7847220 */ /* 0x000fe20000410000 */
[----:B------:R-:W-:Y:S01]  /*6a80*/  STS [R213.X4+0x870], R170 ;  /* 0x000870aad5007388 */ /* 0x000fe20000004800 */
[----:B------:R-:W-:Y:S01]  /*6a90*/  FMUL.FTZ R201, R182, R201 ;  /* 0x000000c9b6c97220 */ /* 0x000fe20000410000 */
[----:B------:R-:W-:Y:S01]  /*6aa0*/  ISETP.GE.AND P1, PT, R160, 0x41, PT ;  /* 0x00000041a000780c */ /* 0x000fe20003f26270 */
[----:B------:R-:W-:Y:S01]  /*6ab0*/  FMUL.FTZ R16, R177, R16 ;  /* 0x00000010b1107220 */ /* 0x000fe20000410000 */
[----:B------:R-:W-:Y:S01]  /*6ac0*/  STS [R213.X4+0x868], R203 ;  /* 0x000868cbd5007388 */ /* 0x000fe20000004800 */
[----:B------:R-:W-:-:S02]  /*6ad0*/  FMUL.FTZ R199, R178, R199 ;  /* 0x000000c7b2c77220 */ /* 0x000fc40000410000 */
[----:B------:R-:W-:Y:S01]  /*6ae0*/  FMUL.FTZ R154, R173, R154 ;  /* 0x0000009aad9a7220 */ /* 0x000fe20000410000 */
[----:B------:R0:W-:Y:S01]  /*6af0*/  STS [R213.X4+0x864], R132 ;  /* 0x00086484d5007388 */ /* 0x0001e20000004800 */
[----:B------:R-:W-:Y:S02]  /*6b00*/  FMUL.FTZ R20, R176, R20 ;  /* 0x00000014b0147220 */ /* 0x000fe40000410000 */
[----:B------:R-:W-:Y:S01]  /*6b10*/  FFMA.FTZ R207, R148, R209, R207 ;  /* 0x000000d194cf7223 */ /* 0x000fe200000100cf */
[----:B------:R1:W-:Y:S01]  /*6b20*/  STS [R213.X4+0x860], R201 ;  /* 0x000860c9d5007388 */ /* 0x0003e20000004800 */
[----:B------:R-:W-:Y:S02]  /*6b30*/  FMUL.FTZ R198, R21, R198 ;  /* 0x000000c615c67220 */ /* 0x000fe40000410000 */
[----:B------:R-:W-:Y:S01]  /*6b40*/  FFMA.FTZ R207, R144, R196, R207 ;  /* 0x000000c490cf7223 */ /* 0x000fe200000100cf */
[----:B------:R1:W-:Y:S01]  /*6b50*/  STS [R213.X4+0x85c], R16 ;  /* 0x00085c10d5007388 */ /* 0x0003e20000004800 */
[----:B0-----:R-:W-:-:S02]  /*6b60*/  LEA.HI.SX32 R132, R17, R42, 0x1b ;  /* 0x0000002a11847211 */ /* 0x001fc400078fdaff */
[----:B------:R-:W-:Y:S01]  /*6b70*/  FFMA.FTZ R207, R152, R211, R207 ;  /* 0x000000d398cf7223 */ /* 0x000fe200000100cf */
        /* <DEDUP_REMOVED lines=15> */
.L_x_4418:
[----:B-1----:R-:W-:Y:S05]  /*6c70*/  BSYNC B0 ;  /* 0x0000000000007941 */ /* 0x002fea0003800000 */
.L_x_4417:
[----:B------:R1:W2:Y:S01]  /*6c80*/  LDS R13, [R132.X4+0x950] ;  /* 0x00095000840d7984 */ /* 0x0002a20000004800 */
[----:B------:R-:W-:Y:S01]  /*6c90*/  BSSY B0, `(.L_x_4419) ;  /* 0x0000006000007945 */ /* 0x000fe20003800000 */
[----:B------:R-:W-:Y:S01]  /*6ca0*/  FADD.FTZ R12, R207, R198 ;  /* 0x000000c6cf0c7221 */ /* 0x000fe20000010000 */
[C---:B0-----:R-:W-:Y:S02]  /*6cb0*/  IADD3 R17, R42.reuse, 0x80, RZ ;  /* 0x000000802a117810 */ /* 0x041fe40007ffe0ff */
[----:B------:R-:W-:Y:S01]  /*6cc0*/  IADD3 R199, R42, 0xc0, RZ ;  /* 0x000000c02ac77810 */ /* 0x000fe20007ffe0ff */
[----:B------:R-:W-:Y:S05]  /*6cd0*/  @!P1 BRA `(.L_x_4420) ;  /* 0x0000001000009947 */ /* 0x000fea0003800000 */
[----:B--2---:R0:W-:Y:S02]  /*6ce0*/  RED.E.ADD.F32.FTZ.RN.STRONG.GPU [R14.64+-0xf00], R13 ;  /* 0xfff1000d0e00798e */ /* 0x0041e4000c10e784 */
.L_x_4420:
[----:B------:R-:W-:Y:S05]  /*6cf0*/  BSYNC B0 ;  /* 0x0000000000007941 */ /* 0x000fea0003800000 */
.L_x_4419:
        /* <DEDUP_REMOVED lines=14> */
.L_x_4422:
[----:B------:R-:W-:Y:S05]  /*6de0*/  BSYNC B0 ;  /* 0x0000000000007941 */ /* 0x000fea0003800000 */
.L_x_4421:
[----:B------:R-:W2:Y:S01]  /*6df0*/  LDS R199, [R199.X4+0xb50] ;  /* 0x000b5000c7c77984 */ /* 0x000ea20000004800 */
[----:B------:R-:W-:Y:S01]  /*6e00*/  BSSY B0, `(.L_x_4423) ;  /* 0x0000005000007945 */ /* 0x000fe20003800000 */
[----:B0-----:R-:W-:Y:S02]  /*6e10*/  IADD3 R17, R42, 0x140, RZ ;  /* 0x000001402a117810 */ /* 0x001fe40007ffe0ff */
[----:B------:R-:W-:Y:S01]  /*6e20*/  LEA.HI.SX32 R13, R13, R42, 0x1b ;  /* 0x0000002a0d0d7211 */ /* 0x000fe200078fdaff */
[----:B------:R-:W-:Y:S05]  /*6e30*/  @!P0 BRA `(.L_x_4424) ;  /* 0x0000001000008947 */ /* 0x000fea0003800000 */
[----:B--2---:R0:W-:Y:S02]  /*6e40*/  RED.E.ADD.F32.FTZ.RN.STRONG.GPU [R14.64+-0xd00], R199 ;  /* 0xfff300c70e00798e */ /* 0x0041e4000c10e784 */
.L_x_4424:
[----:B------:R-:W-:Y:S05]  /*6e50*/  BSYNC B0 ;  /* 0x0000000000007941 */ /* 0x000fea0003800000 */
.L_x_4423:
[----:B------:R-:W3:Y:S01]  /*6e60*/  LDS R13, [R13.X4+0xc50] ;  /* 0x000c50000d0d7984 */ /* 0x000ee20000004800 */
[----:B------:R-:W-:Y:S01]  /*6e70*/  BSSY B0, `(.L_x_4425) ;  /* 0x0000005000007945 */ /* 0x000fe20003800000 */
[----:B0-2---:R-:W-:Y:S02]  /*6e80*/  IADD3 R199, R42, 0x180, RZ ;  /* 0x000001802ac77810 */ /* 0x005fe40007ffe0ff */
[----:B------:R-:W-:Y:S01]  /*6e90*/  LEA.HI.SX32 R17, R17, R42, 0x1b ;  /* 0x0000002a11117211 */ /* 0x000fe200078fdaff */
[----:B------:R-:W-:Y:S05]  /*6ea0*/  @!P1 BRA `(.L_x_4426) ;  /* 0x0000001000009947 */ /* 0x000fea0003800000 */
[----:B---3--:R0:W-:Y:S02]  /*6eb0*/  RED.E.ADD.F32.FTZ.RN.STRONG.GPU [R14.64+-0xc00], R13 ;  /* 0xfff4000d0e00798e */ /* 0x0081e4000c10e784 */
.L_x_4426:
[----:B------:R-:W-:Y:S05]  /*6ec0*/  BSYNC B0 ;  /* 0x0000000000007941 */ /* 0x000fea0003800000 */
.L_x_4425:
[----:B------:R-:W2:Y:S01]  /*6ed0*/  LDS R17, [R17.X4+0xd50] ;  /* 0x000d500011117984 */ /* 0x000ea20000004800 */
[----:B------:R-:W-:Y:S01]  /*6ee0*/  BSSY B0, `(.L_x_4427) ;  /* 0x0000005000007945 */ /* 0x000fe20003800000 */
[----:B0--3--:R-:W-:-:S02]  /*6ef0*/  IADD3 R13, R42, 0x1c0, RZ ;  /* 0x000001c02a0d7810 */ /* 0x009fc40007ffe0ff */
[----:B------:R-:W-:Y:S01]  /*6f00*/  LEA.HI.SX32 R199, R199, R42, 0x1b ;  /* 0x0000002ac7c77211 */ /* 0x000fe200078fdaff */
[----:B------:R-:W-:Y:S05]  /*6f10*/  @!P2 BRA `(.L_x_4428) ;  /* 0x000000100000a947 */ /* 0x000fea0003800000 */
[----:B--2---:R0:W-:Y:S02]  /*6f20*/  RED.E.ADD.F32.FTZ.RN.STRONG.GPU [R14.64+-0xb00], R17 ;  /* 0xfff500110e00798e */ /* 0x0041e4000c10e784 */
.L_x_4428:
[----:B------:R-:W-:Y:S05]  /*6f30*/  BSYNC B0 ;  /* 0x0000000000007941 */ /* 0x000fea0003800000 */
.L_x_4427:
[----:B------:R-:W3:Y:S01]  /*6f40*/  LDS R199, [R199.X4+0xe50] ;  /* 0x000e5000c7c77984 */ /* 0x000ee20000004800 */
[----:B------:R-:W-:Y:S01]  /*6f50*/  BSSY B0, `(.L_x_4429) ;  /* 0x0000005000007945 */ /* 0x000fe20003800000 */
[----:B0-2---:R-:W-:Y:S02]  /*6f60*/  IADD3 R17, R42, 0x200, RZ ;  /* 0x000002002a117810 */ /* 0x005fe40007ffe0ff */
[----:B------:R-:W-:Y:S01]  /*6f70*/  LEA.HI.SX32 R13, R13, R42, 0x1b ;  /* 0x0000002a0d0d7211 */ /* 0x000fe200078fdaff */
[----:B------:R-:W-:Y:S05]  /*6f80*/  @!P3 BRA `(.L_x_4430) ;  /* 0x000000100000b947 */ /* 0x000fea0003800000 */
[----:B---3--:R0:W-:Y:S02]  /*6f90*/  RED.E.ADD.F32.FTZ.RN.STRONG.GPU [R14.64+-0xa00], R199 ;  /* 0xfff600c70e00798e */ /* 0x0081e4000c10e784 */
.L_x_4430:
[----:B------:R-:W-:Y:S05]  /*6fa0*/  BSYNC B0 ;  /* 0x0000000000007941 */ /* 0x000fea0003800000 */
.L_x_4429:
[----:B------:R-:W2:Y:S01]  /*6fb0*/  LDS R13, [R13.X4+0xf50] ;  /* 0x000f50000d0d7984 */ /* 0x000ea20000004800 */
[----:B------:R-:W-:Y:S01]  /*6fc0*/  BSSY B0, `(.L_x_4431) ;  /* 0x0000004000007945 */ /* 0x000fe20003800000 */
[----:B------:R-:W-:Y:S01]  /*6fd0*/  LEA.HI.SX32 R16, R17, R42, 0x1b ;  /* 0x0000002a11107211 */ /* 0x000fe200078fdaff */
[----:B------:R-:W-:Y:S05]  /*6fe0*/  @!P4 BRA `(.L_x_4432) ;  /* 0x000000100000c947 */ /* 0x000fea0003800000 */
[----:B--2---:R2:W-:Y:S02]  /*6ff0*/  RED.E.ADD.F32.FTZ.RN.STRONG.GPU [R14.64+-0x900], R13 ;  /* 0xfff7000d0e00798e */ /* 0x0045e4000c10e784 */
.L_x_4432:
[----:B------:R-:W-:Y:S05]  /*7000*/  BSYNC B0 ;  /* 0x0000000000007941 */ /* 0x000fea0003800000 */
.L_x_4431:
[----:B--2---:R2:W4:Y:S01]  /*7010*/  LDS R13, [R16.X4+0x1050] ;  /* 0x00105000100d7984 */ /* 0x0045220000004800 */
[----:B------:R-:W-:Y:S01]  /*7020*/  BSSY B0, `(.L_x_4433) ;  /* 0x0000005000007945 */ /* 0x000fe20003800000 */
[----:B------:R-:W-:-:S02]  /*7030*/  IADD3 R17, R42, 0x240, RZ ;  /* 0x000002402a117810 */ /* 0x000fc40007ffe0ff */
[----:B0--3--:R-:W-:Y:S01]  /*7040*/  IADD3 R199, R42, 0x280, RZ ;  /* 0x000002802ac77810 */ /* 0x009fe20007ffe0ff */
[----:B------:R-:W-:Y:S05]  /*7050*/  @!P5 BRA `(.L_x_4434) ;  /* 0x000000100000d947 */ /* 0x000fea0003800000 */
[----:B----4-:R0:W-:Y:S02]  /*7060*/  RED.E.ADD.F32.FTZ.RN.STRONG.GPU [R14.64+-0x800], R13 ;  /* 0xfff8000d0e00798e */ /* 0x0101e4000c10e784 */
.L_x_4434:
[----:B------:R-:W-:Y:S05]  /*7070*/  BSYNC B0 ;  /* 0x0000000000007941 */ /* 0x000fea0003800000 */
.L_x_4433:
        /* <DEDUP_REMOVED lines=14> */
.L_x_4436:
[----:B------:R-:W-:Y:S05]  /*7160*/  BSYNC B0 ;  /* 0x0000000000007941 */ /* 0x000fea0003800000 */
.L_x_4435:
[----:B------:R-:W3:Y:S01]  /*7170*/  LDS R199, [R199.X4+0x1250] ;  /* 0x00125000c7c77984 */ /* 0x000ee20000004800 */
[----:B------:R-:W-:Y:S01]  /*7180*/  BSSY B0, `(.L_x_4437) ;  /* 0x0000005000007945 */ /* 0x000fe20003800000 */
[----:B0-----:R-:W-:-:S02]  /*7190*/  IADD3 R17, R42, 0x300, RZ ;  /* 0x000003002a117810 */ /* 0x001fc40007ffe0ff */
[----:B------:R-:W-:Y:S01]  /*71a0*/  LEA.HI.SX32 R13, R13, R42, 0x1b ;  /* 0x0000002a0d0d7211 */ /* 0x000fe200078fdaff */
[----:B------:R-:W-:Y:S05]  /*71b0*/  @!P0 BRA `(.L_x_4438) ;  /* 0x0000001000008947 */ /* 0x000fea0003800000 */
[----:B---3--:R0:W-:Y:S02]  /*71c0*/  RED.E.ADD.F32.FTZ.RN.STRONG.GPU [R14.64+-0x600], R199 ;  /* 0xfffa00c70e00798e */ /* 0x0081e4000c10e784 */
.L_x_4438:
[----:B------:R-:W-:Y:S05]  /*71d0*/  BSYNC B0 ;  /* 0x0000000000007941 */ /* 0x000fea0003800000 */
.L_x_4437:
[----:B------:R-:W4:Y:S01]  /*71e0*/  LDS R13, [R13.X4+0x1350] ;  /* 0x001350000d0d7984 */ /* 0x000f220000004800 */
[----:B------:R-:W-:Y:S01]  /*71f0*/  BSSY B0, `(.L_x_4439) ;  /* 0x0000005000007945 */ /* 0x000fe20003800000 */
[----:B0--3--:R-:W-:Y:S02]  /*7200*/  IADD3 R199, R42, 0x340, RZ ;  /* 0x000003402ac77810 */ /* 0x009fe40007ffe0ff */
[----:B------:R-:W-:Y:S01]  /*7210*/  LEA.HI.SX32 R17, R17, R42, 0x1b ;  /* 0x0000002a11117211 */ /* 0x000fe200078fdaff */
[----:B------:R-:W-:Y:S05]  /*7220*/  @!P1 BRA `(.L_x_4440) ;  /* 0x0000001000009947 */ /* 0x000fea0003800000 */
[----:B----4-:R0:W-:Y:S02]  /*7230*/  RED.E.ADD.F32.FTZ.RN.STRONG.GPU [R14.64+-0x500], R13 ;  /* 0xfffb000d0e00798e */ /* 0x0101e4000c10e784 */
.L_x_4440:
[----:B------:R-:W-:Y:S05]  /*7240*/  BSYNC B0 ;  /* 0x0000000000007941 */ /* 0x000fea0003800000 */
.L_x_4439:
[----:B------:R-:W3:Y:S01]  /*7250*/  LDS R17, [R17.X4+0x1450] ;  /* 0x0014500011117984 */ /* 0x000ee20000004800 */
[----:B------:R-:W-:Y:S01]  /*7260*/  BSSY B0, `(.L_x_4441) ;  /* 0x0000005000007945 */ /* 0x000fe20003800000 */
[----:B0---4-:R-:W-:Y:S02]  /*7270*/  IADD3 R13, R42, 0x380, RZ ;  /* 0x000003802a0d7810 */ /* 0x011fe40007ffe0ff */
[----:B------:R-:W-:Y:S01]  /*7280*/  LEA.HI.SX32 R199, R199, R42, 0x1b ;  /* 0x0000002ac7c77211 */ /* 0x000fe200078fdaff */
[----:B------:R-:W-:Y:S05]  /*7290*/  @!P2 BRA `(.L_x_4442) ;  /* 0x000000100000a947 */ /* 0x000fea0003800000 */
[----:B---3--:R0:W-:Y:S02]  /*72a0*/  RED.E.ADD.F32.FTZ.RN.STRONG.GPU [R14.64+-0x400], R17 ;  /* 0xfffc00110e00798e */ /* 0x0081e4000c10e784 */
.L_x_4442:
[----:B------:R-:W-:Y:S05]  /*72b0*/  BSYNC B0 ;  /* 0x0000000000007941 */ /* 0x000fea0003800000 */
.L_x_4441:
[----:B------:R-:W4:Y:S01]  /*72c0*/  LDS R199, [R199.X4+0x1550] ;  /* 0x00155000c7c77984 */ /* 0x000f220000004800 */
[----:B------:R-:W-:Y:S01]  /*72d0*/  BSSY B0, `(.L_x_4443) ;  /* 0x0000005000007945 */ /* 0x000fe20003800000 */
[----:B0--3--:R-:W-:-:S02]  /*72e0*/  IADD3 R17, R42, 0x3c0, RZ ;  /* 0x000003c02a117810 */ /* 0x009fc40007ffe0ff */
[----:B------:R-:W-:Y:S01]  /*72f0*/  LEA.HI.SX32 R13, R13, R42, 0x1b ;  /* 0x0000002a0d0d7211 */ /* 0x000fe200078fdaff */
[----:B------:R-:W-:Y:S05]  /*7300*/  @!P3 BRA `(.L_x_4444) ;  /* 0x000000100000b947 */ /* 0x000fea0003800000 */
[----:B----4-:R0:W-:Y:S02]  /*7310*/  RED.E.ADD.F32.FTZ.RN.STRONG.GPU [R14.64+-0x300], R199 ;  /* 0xfffd00c70e00798e */ /* 0x0101e4000c10e784 */
.L_x_4444:
[----:B------:R-:W-:Y:S05]  /*7320*/  BSYNC B0 ;  /* 0x0000000000007941 */ /* 0x000fea0003800000 */
.L_x_4443:
[----:B------:R-:W3:Y:S01]  /*7330*/  LDS R13, [R13.X4+0x1650] ;  /* 0x001650000d0d7984 */ /* 0x000ee20000004800 */
[----:B------:R-:W-:Y:S01]  /*7340*/  BSSY B0, `(.L_x_4445) ;  /* 0x0000004000007945 */ /* 0x000fe20003800000 */
[----:B------:R-:W-:Y:S01]  /*7350*/  LEA.HI.SX32 R17, R17, R42, 0x1b ;  /* 0x0000002a11117211 */ /* 0x000fe200078fdaff */
[----:B------:R-:W-:Y:S05]  /*7360*/  @!P4 BRA `(.L_x_4446) ;  /* 0x000000100000c947 */ /* 0x000fea0003800000 */
[----:B---3--:R3:W-:Y:S02]  /*7370*/  RED.E.ADD.F32.FTZ.RN.STRONG.GPU [R14.64+-0x200], R13 ;  /* 0xfffe000d0e00798e */ /* 0x0087e4000c10e784 */
.L_x_4446:
[----:B------:R-:W-:Y:S05]  /*7380*/  BSYNC B0 ;  /* 0x0000000000007941 */ /* 0x000fea0003800000 */
.L_x_4445:
[----:B------:R-:W0:Y:S01]  /*7390*/  LDS R17, [R17.X4+0x1750] ;  /* 0x0017500011117984 */ /* 0x000e220000004800 */
[----:B------:R-:W-:Y:S01]  /*73a0*/  BSSY B0, `(.L_x_4447) ;  /* 0x0000003000007945 */ /* 0x000fe20003800000 */
[----:B------:R-:W-:Y:S05]  /*73b0*/  @!P5 BRA `(.L_x_4448) ;  /* 0x000000100000d947 */ /* 0x000fea0003800000 */
[----:B0-----:R0:W-:Y:S02]  /*73c0*/  RED.E.ADD.F32.FTZ.RN.STRONG.GPU [R14.64+-0x100], R17 ;  /* 0xffff00110e00798e */ /* 0x0011e4000c10e784 */
.L_x_4448:
[----:B------:R-:W-:Y:S05]  /*73d0*/  BSYNC B0 ;  /* 0x0000000000007941 */ /* 0x000fea0003800000 */
.L_x_4447:
[----:B0--3--:R-:W0:Y:S01]  /*73e0*/  SHFL.DOWN PT, R15, R18, 0x1, 0x1f ;  /* 0x08201f00120f7f89 */ /* 0x009e2200000e0000 */
[C---:B------:R-:W-:Y:S01]  /*73f0*/  ISETP.GT.AND P0, PT, R43.reuse, 0x1e, PT ;  /* 0x0000001e2b00780c */ /* 0x040fe20003f04270 */
[-C--:B------:R-:W-:Y:S01]  /*7400*/  FMUL.FTZ R14, R108, R167.reuse ;  /* 0x000000a76c0e7220 */ /* 0x080fe20000410000 */
[----:B------:R-:W-:Y:S01]  /*7410*/  ISETP.NE.AND P1, PT, R43, RZ, PT ;  /* 0x000000ff2b00720c */ /* 0x000fe20003f25270 */
[----:B------:R-:W3:Y:S01]  /*7420*/  SHFL.DOWN PT, R13, R12, 0x1, 0x1f ;  /* 0x08201f000c0d7f89 */ /* 0x000ee200000e0000 */
[----:B------:R-:W-:Y:S01]  /*7430*/  FMUL.FTZ R142, R142, R167 ;  /* 0x000000a78e8e7220 */ /* 0x000fe20000410000 */
[----:B------:R-:W-:Y:S01]  /*7440*/  ISETP.NE.AND P2, PT, R42, RZ, PT ;  /* 0x000000ff2a00720c */ /* 0x000fe20003f45270 */
[----:B------:R-:W-:Y:S01]  /*7450*/  FMUL.FTZ R14, R21, R14 ;  /* 0x0000000e150e7220 */ /* 0x000fe20000410000 */
[----:B------:R-:W-:Y:S01]  /*7460*/  BSSY B0, `(.L_x_4449) ;  /* 0x0000083000007945 */ /* 0x000fe20003800000 */
[----:B------:R-:W-:-:S02]  /*7470*/  FFMA.FTZ R23, R142, R58, R23 ;  /* 0x0000003a8e177223 */ /* 0x000fc40000010017 */
[----:B------:R-:W-:Y:S02]  /*7480*/  FFMA.FTZ R142, R171, R142, R14 ;  /* 0x0000008eab8e7223 */ /* 0x000fe4000001000e */
[----:B------:R-:W-:Y:S02]  /*7490*/  FMUL.FTZ R14, R141, R193 ;  /* 0x000000c18d0e7220 */ /* 0x000fe40000410000 */
[----:B------:R-:W-:Y:S02]  /*74a0*/  FMUL.FTZ R137, R137, R164 ;  /* 0x000000a489897220 */ /* 0x000fe40000410000 */
[----:B------:R-:W-:Y:S02]  /*74b0*/  FFMA.FTZ R25, R14, R60, R25 ;  /* 0x0000003c0e197223 */ /* 0x000fe40000010019 */
[----:B------:R-:W-:Y:S02]  /*74c0*/  FFMA.FTZ R26, R137, R61, R26 ;  /* 0x0000003d891a7223 */ /* 0x000fe4000001001a */
[----:B------:R-:W-:-:S02]  /*74d0*/  FMUL.FTZ R136, R136, R195 ;  /* 0x000000c388887220 */ /* 0x000fc40000410000 */
[----:B------:R-:W-:Y:S02]  /*74e0*/  FMUL.FTZ R130, R130, R157 ;  /* 0x0000009d82827220 */ /* 0x000fe40000410000 */
[----:B0-----:R-:W-:Y:S02]  /*74f0*/  @!P0 FADD.FTZ R18, R18, R15 ;  /* 0x0000000f12128221 */ /* 0x001fe40000010000 */
[----:B------:R-:W-:Y:S02]  /*7500*/  FFMA.FTZ R107, R136, R64, R107 ;  /* 0x00000040886b7223 */ /* 0x000fe4000001006b */
[----:B---3--:R-:W-:Y:S01]  /*7510*/  @!P0 FADD.FTZ R12, R12, R13 ;  /* 0x0000000d0c0c8221 */ /* 0x008fe20000010000 */
[----:B------:R-:W0:Y:S01]  /*7520*/  SHFL.DOWN PT, R15, R18, 0x2, 0x1f ;  /* 0x08401f00120f7f89 */ /* 0x000e2200000e0000 */
[----:B------:R-:W-:Y:S01]  /*7530*/  ISETP.GT.AND P0, PT, R43, 0x1d, PT ;  /* 0x0000001d2b00780c */ /* 0x000fe20003f04270 */
[----:B------:R-:W-:Y:S02]  /*7540*/  FMUL.FTZ R138, R138, R189 ;  /* 0x000000bd8a8a7220 */ /* 0x000fe40000410000 */
[----:B------:R-:W3:Y:S01]  /*7550*/  SHFL.DOWN PT, R13, R12, 0x2, 0x1f ;  /* 0x08401f000c0d7f89 */ /* 0x000ee200000e0000 */
[----:B------:R-:W-:-:S02]  /*7560*/  FMUL.FTZ R126, R126, R147 ;  /* 0x000000937e7e7220 */ /* 0x000fc40000410000 */
[C---:B------:R-:W-:Y:S02]  /*7570*/  FMUL.FTZ R189, R108.reuse, R189 ;  /* 0x000000bd6cbd7220 */ /* 0x040fe40000410000 */
[----:B------:R-:W-:Y:S02]  /*7580*/  FMUL.FTZ R147, R108, R147 ;  /* 0x000000936c937220 */ /* 0x000fe40000410000 */
[----:B------:R-:W-:Y:S02]  /*7590*/  FMUL.FTZ R122, R122, R153 ;  /* 0x000000997a7a7220 */ /* 0x000fe40000410000 */
[----:B------:R-:W-:Y:S02]  /*75a0*/  FMUL.FTZ R189, R150, R189 ;  /* 0x000000bd96bd7220 */ /* 0x000fe40000410000 */
[----:B------:R-:W-:Y:S02]  /*75b0*/  FMUL.FTZ R147, R180, R147 ;  /* 0x00000093b4937220 */ /* 0x000fe40000410000 */
[----:B------:R-:W-:-:S02]  /*75c0*/  FMUL.FTZ R118, R118, R139 ;  /* 0x0000008b76767220 */ /* 0x000fc40000410000 */
[----:B------:R-:W-:Y:S02]  /*75d0*/  FFMA.FTZ R27, R138, R62, R27 ;  /* 0x0000003e8a1b7223 */ /* 0x000fe4000001001b */
[----:B------:R-:W-:Y:S02]  /*75e0*/  FFMA.FTZ R111, R126, R68, R111 ;  /* 0x000000447e6f7223 */ /* 0x000fe4000001006f */
[----:B------:R-:W-:Y:S02]  /*75f0*/  FFMA.FTZ R113, R122, R70, R113 ;  /* 0x000000467a717223 */ /* 0x000fe40000010071 */
[----:B0-----:R-:W-:Y:S02]  /*7600*/  @!P0 FADD.FTZ R18, R18, R15 ;  /* 0x0000000f12128221 */ /* 0x001fe40000010000 */
[----:B------:R-:W-:Y:S02]  /*7610*/  FFMA.FTZ R138, R187, R138, R189 ;  /* 0x0000008abb8a7223 */ /* 0x000fe400000100bd */
[----:B---3--:R-:W-:Y:S01]  /*7620*/  @!P0 FADD.FTZ R12, R12, R13 ;  /* 0x0000000d0c0c8221 */ /* 0x008fe20000010000 */
[----:B------:R-:W0:Y:S01]  /*7630*/  SHFL.DOWN PT, R17, R18, 0x4, 0x1f ;  /* 0x08801f0012117f89 */ /* 0x000e2200000e0000 */
[----:B------:R-:W-:Y:S01]  /*7640*/  ISETP.GT.AND P0, PT, R43, 0x1b, PT ;  /* 0x0000001b2b00780c */ /* 0x000fe20003f04270 */
[----:B------:R-:W-:-:S02]  /*7650*/  FMUL.FTZ R13, R108, R169 ;  /* 0x000000a96c0d7220 */ /* 0x000fc40000410000 */
[----:B------:R-:W3:Y:S01]  /*7660*/  SHFL.DOWN PT, R15, R12, 0x4, 0x1f ;  /* 0x08801f000c0f7f89 */ /* 0x000ee200000e0000 */
        /* <DEDUP_REMOVED lines=9> */
[----:B------:R-:W-:Y:S02]  /*7700*/  FMUL.FTZ R19, R19, R14 ;  /* 0x0000000e13137220 */ /* 0x000fe40000410000 */
[----:B0-----:R-:W-:Y:S02]  /*7710*/  @!P0 FADD.FTZ R18, R18, R17 ;  /* 0x0000001112128221 */ /* 0x001fe40000010000 */
[----:B------:R-:W-:-:S02]  /*7720*/  FFMA.FTZ R137, R146, R137, R13 ;  /* 0x0000008992897223 */ /* 0x000fc4000001000d */
[----:B---3--:R-:W-:Y:S01]  /*7730*/  @!P0 FADD.FTZ R12, R12, R15 ;  /* 0x0000000f0c0c8221 */ /* 0x008fe20000010000 */
[----:B------:R-:W0:Y:S01]  /*7740*/  SHFL.DOWN PT, R17, R18, 0x8, 0x1f ;  /* 0x09001f0012117f89 */ /* 0x000e2200000e0000 */
[----:B------:R-:W-:Y:S01]  /*7750*/  ISETP.GT.AND P0, PT, R43, 0x17, PT ;  /* 0x000000172b00780c */ /* 0x000fe20003f04270 */
[----:B------:R-:W-:Y:S02]  /*7760*/  FMUL.FTZ R14, R108, R195 ;  /* 0x000000c36c0e7220 */ /* 0x000fe40000410000 */
[----:B------:R-:W3:Y:S01]  /*7770*/  SHFL.DOWN PT, R15, R12, 0x8, 0x1f ;  /* 0x09001f000c0f7f89 */ /* 0x000ee200000e0000 */
[----:B------:R-:W-:Y:S02]  /*7780*/  FMUL.FTZ R13, R134, R163 ;  /* 0x000000a3860d7220 */ /* 0x000fe40000410000 */
[----:B------:R-:W-:Y:S02]  /*7790*/  FMUL.FTZ R14, R155, R14 ;  /* 0x0000000e9b0e7220 */ /* 0x000fe40000410000 */
[----:B------:R-:W-:-:S02]  /*77a0*/  FFMA.FTZ R76, R13, R63, R76 ;  /* 0x0000003f0d4c7223 */ /* 0x000fc4000001004c */
[----:B------:R-:W-:Y:S02]  /*77b0*/  FFMA.FTZ R19, R156, R13, R19 ;  /* 0x0000000d9c137223 */ /* 0x000fe40000010013 */
[-C--:B------:R-:W-:Y:S02]  /*77c0*/  FMUL.FTZ R13, R128, R159.reuse ;  /* 0x0000009f800d7220 */ /* 0x080fe40000410000 */
[C---:B------:R-:W-:Y:S02]  /*77d0*/  FMUL.FTZ R159, R108.reuse, R159 ;  /* 0x0000009f6c9f7220 */ /* 0x040fe40000410000 */
[----:B------:R-:W-:Y:S02]  /*77e0*/  FFMA.FTZ R136, R165, R136, R14 ;  /* 0x00000088a5887223 */ /* 0x000fe4000001000e */
[----:B------:R-:W-:Y:S02]  /*77f0*/  FMUL.FTZ R14, R108, R157 ;  /* 0x0000009d6c0e7220 */ /* 0x000fe40000410000 */
[----:B------:R-:W-:-:S02]  /*7800*/  FMUL.FTZ R159, R162, R159 ;  /* 0x0000009fa29f7220 */ /* 0x000fc40000410000 */
[----:B------:R-:W-:Y:S02]  /*7810*/  FMUL.FTZ R14, R161, R14 ;  /* 0x0000000ea10e7220 */ /* 0x000fe40000410000 */
[----:B0-----:R-:W-:Y:S02]  /*7820*/  @!P0 FADD.FTZ R18, R18, R17 ;  /* 0x0000001112128221 */ /* 0x001fe40000010000 */
[----:B------:R-:W-:Y:S02]  /*7830*/  FFMA.FTZ R78, R13, R65, R78 ;  /* 0x000000410d4e7223 */ /* 0x000fe4000001004e */
[----:B---3--:R-:W-:Y:S01]  /*7840*/  @!P0 FADD.FTZ R12, R12, R15 ;  /* 0x0000000f0c0c8221 */ /* 0x008fe20000010000 */
[----:B------:R-:W0:Y:S01]  /*7850*/  SHFL.DOWN PT, R17, R18, 0x10, 0x1f ;  /* 0x0a001f0012117f89 */ /* 0x000e2200000e0000 */
[----:B------:R-:W-:Y:S01]  /*7860*/  FFMA.FTZ R159, R190, R13, R159 ;  /* 0x0000000dbe9f7223 */ /* 0x000fe2000001009f */
[----:B------:R-:W-:Y:S01]  /*7870*/  ISETP.GT.AND P0, PT, R43, 0xf, PT ;  /* 0x0000000f2b00780c */ /* 0x000fe20003f04270 */
[-C--:B------:R-:W-:Y:S01]  /*7880*/  FMUL.FTZ R13, R124, R149.reuse ;  /* 0x000000957c0d7220 */ /* 0x080fe20000410000 */
[----:B------:R-:W3:Y:S01]  /*7890*/  SHFL.DOWN PT, R15, R12, 0x10, 0x1f ;  /* 0x0a001f000c0f7f89 */ /* 0x000ee200000e0000 */
[----:B------:R-:W-:-:S02]  /*78a0*/  FMUL.FTZ R149, R108, R149 ;  /* 0x000000956c957220 */ /* 0x000fc40000410000 */
[----:B------:R-:W-:Y:S02]  /*78b0*/  FFMA.FTZ R14, R185, R130, R14 ;  /* 0x00000082b90e7223 */ /* 0x000fe4000001000e */
[----:B------:R-:W-:Y:S02]  /*78c0*/  FMUL.FTZ R149, R168, R149 ;  /* 0x00000095a8957220 */ /* 0x000fe40000410000 */
[----:B------:R-:W-:Y:S02]  /*78d0*/  FADD.FTZ R123, R14, R123 ;  /* 0x0000007b0e7b7221 */ /* 0x000fe40000010000 */
[----:B------:R-:W-:Y:S02]  /*78e0*/  FMUL.FTZ R14, R108, R153 ;  /* 0x000000996c0e7220 */ /* 0x000fe40000410000 */
[----:B------:R-:W-:Y:S02]  /*78f0*/  FFMA.FTZ R80, R13, R67, R80 ;  /* 0x000000430d507223 */ /* 0x000fe40000010050 */
[----:B------:R-:W-:-:S02]  /*7900*/  FFMA.FTZ R149, R186, R13, R149 ;  /* 0x0000000dba957223 */ /* 0x000fc40000010095 */
[-C--:B------:R-:W-:Y:S02]  /*7910*/  FMUL.FTZ R13, R120, R151.reuse ;  /* 0x00000097780d7220 */ /* 0x080fe40000410000 */
[----:B------:R-:W-:Y:S02]  /*7920*/  FMUL.FTZ R191, R191, R14 ;  /* 0x0000000ebfbf7220 */ /* 0x000fe40000410000 */
[C---:B------:R-:W-:Y:S02]  /*7930*/  FMUL.FTZ R151, R108.reuse, R151 ;  /* 0x000000976c977220 */ /* 0x040fe40000410000 */
[----:B------:R-:W-:Y:S02]  /*7940*/  FMUL.FTZ R14, R108, R143 ;  /* 0x0000008f6c0e7220 */ /* 0x000fe40000410000 */
[----:B------:R-:W-:Y:S02]  /*7950*/  FMUL.FTZ R151, R184, R151 ;  /* 0x00000097b8977220 */ /* 0x000fe40000410000 */
[----:B0-----:R-:W-:-:S02]  /*7960*/  @!P0 FADD.FTZ R18, R18, R17 ;  /* 0x0000001112128221 */ /* 0x001fc40000010000 */
[----:B------:R-:W-:Y:S02]  /*7970*/  FMUL.FTZ R181, R181, R14 ;  /* 0x0000000eb5b57220 */ /* 0x000fe40000410000 */
[C---:B------:R-:W-:Y:S02]  /*7980*/  FMUL.FTZ R14, R108.reuse, R139 ;  /* 0x0000008b6c0e7220 */ /* 0x040fe40000410000 */
[----:B------:R-:W-:Y:S02]  /*7990*/  FMUL.FTZ R108, R108, R145 ;  /* 0x000000916c6c7220 */ /* 0x000fe40000410000 */
[----:B------:R-:W-:Y:S02]  /*79a0*/  FFMA.FTZ R82, R13, R69, R82 ;  /* 0x000000450d527223 */ /* 0x000fe40000010052 */
[----:B------:R-:W-:Y:S01]  /*79b0*/  FFMA.FTZ R151, R182, R13, R151 ;  /* 0x0000000db6977223 */ /* 0x000fe20000010097 */
[----:B------:R-:W-:Y:S01]  /*79c0*/  MOV R13, R18 ;  /* 0x00000012000d7202 */ /* 0x000fe20000000f00 */
[----:B---3--:R-:W-:-:S02]  /*79d0*/  @!P0 FADD.FTZ R12, R12, R15 ;  /* 0x0000000f0c0c8221 */ /* 0x008fc40000010000 */
[----:B------:R-:W-:Y:S02]  /*79e0*/  FMUL.FTZ R15, R116, R143 ;  /* 0x0000008f740f7220 */ /* 0x000fe40000410000 */
[----:B------:R-:W-:Y:S01]  /*79f0*/  FMUL.FTZ R145, R114, R145 ;  /* 0x0000009172917220 */ /* 0x000fe20000410000 */
[----:B------:R0:W-:Y:S01]  /*7a00*/  @!P1 STS.64 [R53.X8+0x18d8], R12 ;  /* 0x0018d80c35009388 */ /* 0x0001e20000008a00 */
[----:B------:R-:W-:Y:S02]  /*7a10*/  FMUL.FTZ R14, R179, R14 ;  /* 0x0000000eb30e7220 */ /* 0x000fe40000410000 */
[----:B------:R-:W-:Y:S02]  /*7a20*/  FMUL.FTZ R108, R175, R108 ;  /* 0x0000006caf6c7220 */ /* 0x000fe40000410000 */
[----:B------:R-:W-:Y:S02]  /*7a30*/  FFMA.FTZ R84, R15, R71, R84 ;  /* 0x000000470f547223 */ /* 0x000fe40000010054 */
[----:B------:R-:W-:-:S02]  /*7a40*/  FFMA.FTZ R181, R178, R15, R181 ;  /* 0x0000000fb2b57223 */ /* 0x000fc400000100b5 */
[----:B------:R-:W-:Y:S02]  /*7a50*/  FFMA.FTZ R169, R158, R169, R152 ;  /* 0x000000a99ea97223 */ /* 0x000fe40000010098 */
        /* <DEDUP_REMOVED lines=11> */
[----:B------:R-:W-:Y:S02]  /*7b10*/  FFMA.FTZ R109, R130, R66, R109 ;  /* 0x00000042826d7223 */ /* 0x000fe4000001006d */
[----:B------:R-:W-:Y:S02]  /*7b20*/  FADD.FTZ R96, R159, R96 ;  /* 0x000000609f607221 */ /* 0x000fe40000010000 */
[----:B------:R-:W-:Y:S02]  /*7b30*/  FADD.FTZ R94, R149, R94 ;  /* 0x0000005e955e7221 */ /* 0x000fe40000010000 */
[----:B------:R-:W-:Y:S02]  /*7b40*/  FADD.FTZ R121, R126, R121 ;  /* 0x000000797e797221 */ /* 0x000fe40000010000 */
[----:B------:R-:W-:Y:S02]  /*7b50*/  FADD.FTZ R92, R151, R92 ;  /* 0x0000005c975c7221 */ /* 0x000fe40000010000 */
        /* <DEDUP_REMOVED lines=19> */
.L_x_4450:
[----:B0-----:R-:W-:Y:S05]  /*7c90*/  BSYNC B0 ;  /* 0x0000000000007941 */ /* 0x001fea0003800000 */
.L_x_4449:
[----:B------:R-:W-:Y:S02]  /*7ca0*/  IADD3 R135, R135, 0x1, RZ ;  /* 0x0000000187877810 */ /* 0x000fe40007ffe0ff */
[----:B------:R-:W-:Y:S02]  /*7cb0*/  IADD3 R133, P1, R133, 0x1, RZ ;  /* 0x0000000185857810 */ /* 0x000fe40007f3e0ff */
[----:B------:R-:W-:Y:S02]  /*7cc0*/  ISETP.GE.AND P0, PT, R135, c[0x0][0x16c], PT ;  /* 0x00005b0087007a0c */ /* 0x000fe40003f06270 */
[----:B------:R-:W-:-:S11]  /*7cd0*/  IADD3.X R110, RZ, R110, RZ, P1, !PT ;  /* 0x0000006eff6e7210 */ /* 0x000fd60000ffe4ff */
[----:B-12-4-:R-:W-:Y:S01]  /*7ce0*/  @P0 CALL.REL.NOINC `(.L_x_4403) ;  /* 0x0000001000000944 */ /* 0x016fe20003c00000 */
[----:B------:R-:W-:Y:S05]  /*7cf0*/  BRA `(.L_x_4451) ;  /* 0xffffcb7000007947 */ /* 0x000fea000383ffff */
.L_x_4403:
[----:B------:R-:W-:Y:S06]  /*7d00*/  BAR.SYNC.DEFER_BLOCKING 0x0 ;  /* 0x0000000000007b1d */ /* 0x000fec0000010000 */
[----:B------:R0:W2:Y:S04]  /*7d10*/  LDG.E.128 R4, [R34.64] ;  /* 0x0000000422047981 */ /* 0x0000a8000c1e1d00 */
[----:B------:R0:W3:Y:S01]  /*7d20*/  LDG.E.128 R8, [R34.64+0x200] ;  /* 0x0002000422087981 */ /* 0x0000e2000c1e1d00 */
[----:B------:R-:W-:-:S02]  /*7d30*/  F2FP.PACK_AB R83, R109, R80 ;  /* 0x000000506d53723e */ /* 0x000fc400000000ff */
[----:B------:R-:W-:Y:S02]  /*7d40*/  F2FP.PACK_AB R82, R111, R82 ;  /* 0x000000526f52723e */ /* 0x000fe400000000ff */
[----:B------:R-:W-:Y:S02]  /*7d50*/  F2FP.PACK_AB R81, R113, R84 ;  /* 0x000000547151723e */ /* 0x000fe400000000ff */
[----:B------:R-:W-:Y:S02]  /*7d60*/  F2FP.PACK_AB R80, R115, R86 ;  /* 0x000000567350723e */ /* 0x000fe400000000ff */
[----:B------:R-:W-:Y:S01]  /*7d70*/  IADD3 R52, R52, 0x1, RZ ;  /* 0x0000000134347810 */ /* 0x000fe20007ffe0ff */
[----:B0-----:R-:W-:-:S04]  /*7d80*/  IMAD R35, R37, c[0x0][0x2e0], RZ ;  /* 0x0000b80025237a24 */ /* 0x001fc800078e02ff */
[----:B------:R-:W-:Y:S01]  /*7d90*/  IMAD R35, R0, c[0x0][0x2e4], R35 ;  /* 0x0000b90000237a24 */ /* 0x000fe200078e0223 */
[----:B--2---:R-:W-:Y:S04]  /*7da0*/  STS.128 [R56.X16], R4 ;  /* 0x0000000438007388 */ /* 0x004fe8000000cc00 */
[----:B---3--:R-:W-:Y:S01]  /*7db0*/  STS.128 [R56.X16+0x200], R8 ;  /* 0x0002000838007388 */ /* 0x008fe2000000cc00 */
[----:B------:R-:W-:-:S06]  /*7dc0*/  NOP ;  /* 0x0000000000007918 */ /* 0x000fcc0000000000 */
[----:B------:R-:W0:Y:S04]  /*7dd0*/  LDS.128 R12, [R57.X16] ;  /* 0x00000000390c7984 */ /* 0x000e28000000cc00 */
[----:B------:R-:W1:Y:S04]  /*7de0*/  LDS.128 R4, [R57.X16+0x10] ;  /* 0x0000100039047984 */ /* 0x000e68000000cc00 */
[----:B------:R-:W-:Y:S06]  /*7df0*/  BAR.SYNC.DEFER_BLOCKING 0x0 ;  /* 0x0000000000007b1d */ /* 0x000fec0000010000 */
[----:B------:R-:W-:Y:S01]  /*7e00*/  STS.128 [R74.X16], R80 ;  /* 0x000000504a007388 */ /* 0x000fe2000000cc00 */
        /* <DEDUP_REMOVED lines=27> */
[----:B------:R-:W-:Y:S01]  /*7fc0*/  IMAD.WIDE.U32 R2, R39, c[0x0][0x2f8], R2 ;  /* 0x0000be0027027a25 */ /* 0x000fe200078e0002 */
[----:B------:R3:W0:Y:S02]  /*7fd0*/  @!P0 MUFU.EX2 R16, R13 ;  /* 0x0000000d00108308 */ /* 0x0006240000000800 */
[----:B------:R-:W-:Y:S01]  /*7fe0*/  FSETP.GTU.FTZ.AND P5, PT, R20, 20, PT ;  /* 0x41a000001400780b */ /* 0x000fe20003fbc000 */
[----:B--2---:R-:W-:-:S05]  /*7ff0*/  @!P2 FADD.FTZ R12, R10, 1 ;  /* 0x3f8000000a0ca421 */ /* 0x004fca0000010000 */
[----:B------:R2:W4:Y:S01]  /*8000*/  @!P2 MUFU.RCP R21, R12 ;  /* 0x0000000c0015a308 */ /* 0x0005220000001000 */
[----:B---3--:R-:W-:Y:S02]  /*8010*/  @!P1 FADD.FTZ R13, R11, 1 ;  /* 0x3f8000000b0d9421 */ /* 0x008fe40000010000 */
[----:B------:R-:W-:Y:S01]  /*8020*/  IMAD.WIDE.U32 R10, R0, c[0x0][0x2e0], R8 ;  /* 0x0000b800000a7a25 */ /* 0x000fe200078e0008 */
[--C-:B------:R-:W-:Y:S02]  /*8030*/  HADD2.F32 R9, -RZ, R15.reuse.H0_H0 ;  /* 0x2000000fff097230 */ /* 0x100fe40000004100 */
[----:B------:R-:W-:Y:S02]  /*8040*/  HADD2.F32 R15, -RZ, R15.H1_H1 ;  /* 0x3000000fff0f7230 */ /* 0x000fe40000004100 */
[----:B------:R-:W-:Y:S01]  /*8050*/  IADD3 R35, R11, R35, RZ ;  /* 0x000000230b237210 */ /* 0x000fe20007ffe0ff */
[----:B--2---:R-:W-:Y:S01]  /*8060*/  FADD.FTZ R12, R9, R38 ;  /* 0x00000026090c7221 */ /* 0x004fe20000010000 */
[----:B------:R-:W-:Y:S01]  /*8070*/  LEA R8, P3, R10, c[0x0][0x330], 0x1 ;  /* 0x0000cc000a087a11 */ /* 0x000fe200078608ff */
[----:B------:R2:W3:Y:S01]  /*8080*/  @!P1 MUFU.RCP R14, R13 ;  /* 0x0000000d000e9308 */ /* 0x0004e20000001000 */
[----:B0-----:R-:W-:-:S02]  /*8090*/  @!P0 FADD.FTZ R16, R16, 1 ;  /* 0x3f80000010108421 */ /* 0x001fc40000010000 */
[----:B------:R-:W-:Y:S01]  /*80a0*/  LEA.HI.X R9, R10, c[0x0][0x334], R35, 0x1, P3 ;  /* 0x0000cd000a097a11 */ /* 0x000fe200018f0c23 */
[----:B------:R-:W-:Y:S01]  /*80b0*/  @!P6 FMUL.FTZ R11, R18, -1.4426950216293334961 ;  /* 0xbfb8aa3b120be820 */ /* 0x000fe20000410000 */
[----:B------:R-:W-:Y:S01]  /*80c0*/  FSETP.GTU.FTZ.AND P3, PT, R12, 20, PT ;  /* 0x41a000000c00780b */ /* 0x000fe20003f7c000 */
[--C-:B------:R-:W-:Y:S01]  /*80d0*/  FADD.FTZ R18, R15, R38.reuse ;  /* 0x000000260f127221 */ /* 0x100fe20000010000 */
[--C-:B-1----:R-:W-:Y:S01]  /*80e0*/  HADD2.F32 R15, -RZ, R4.reuse.H1_H1 ;  /* 0x30000004ff0f7230 */ /* 0x102fe20000004100 */
[----:B------:R-:W0:Y:S01]  /*80f0*/  @!P4 MUFU.EX2 R17, R17 ;  /* 0x000000110011c308 */ /* 0x000e220000000800 */
[----:B--2---:R-:W-:Y:S01]  /*8100*/  HADD2.F32 R13, -RZ, R4.H0_H0 ;  /* 0x20000004ff0d7230 */ /* 0x004fe20000004100 */
[----:B------:R-:W-:Y:S02]  /*8110*/  @!P5 FMUL.FTZ R10, R20, -1.4426950216293334961 ;  /* 0xbfb8aa3b140ad820 */ /* 0x000fe40000410000 */
[----:B----4-:R-:W-:Y:S01]  /*8120*/  @!P2 FMUL.FTZ R88, R88, R21 ;  /* 0x000000155858a220 */ /* 0x010fe20000410000 */
[----:B------:R-:W-:Y:S01]  /*8130*/  FSETP.GTU.FTZ.AND P2, PT, R18, 20, PT ;  /* 0x41a000001200780b */ /* 0x000fe20003f5c000 */
[----:B------:R-:W-:-:S02]  /*8140*/  FADD.FTZ R13, R13, R38 ;  /* 0x000000260d0d7221 */ /* 0x000fc40000010000 */
[----:B------:R-:W1:Y:S01]  /*8150*/  @!P0 MUFU.RCP R19, R16 ;  /* 0x0000001000138308 */ /* 0x000e620000001000 */
[----:B---3--:R-:W-:Y:S02]  /*8160*/  @!P1 FMUL.FTZ R117, R117, R14 ;  /* 0x0000000e75759220 */ /* 0x008fe40000410000 */
[----:B------:R-:W-:Y:S01]  /*8170*/  FSETP.GTU.FTZ.AND P1, PT, R13, 20, PT ;  /* 0x41a000000d00780b */ /* 0x000fe20003f3c000 */
[----:B------:R-:W-:Y:S02]  /*8180*/  @!P3 FMUL.FTZ R4, R12, -1.4426950216293334961 ;  /* 0xbfb8aa3b0c04b820 */ /* 0x000fe40000410000 */
[----:B------:R-:W-:Y:S02]  /*8190*/  FADD.FTZ R15, R15, R38 ;  /* 0x000000260f0f7221 */ /* 0x000fe40000010000 */
        /* <DEDUP_REMOVED lines=17> */
[----:B------:R-:W1:Y:S01]  /*82b0*/  @!P6 MUFU.RCP R11, R11 ;  /* 0x0000000b000be308 */ /* 0x000e620000001000 */
[----:B--2---:R-:W-:Y:S01]  /*82c0*/  @!P4 FMUL.FTZ R119, R119, R16 ;  /* 0x000000107777c220 */ /* 0x004fe20000410000 */
[----:B------:R-:W-:Y:S01]  /*82d0*/  FSETP.GTU.FTZ.AND P4, PT, R15, 20, PT ;  /* 0x41a000000f00780b */ /* 0x000fe20003f9c000 */
[----:B------:R-:W-:Y:S01]  /*82e0*/  FADD.FTZ R16, R5, R38 ;  /* 0x0000002605107221 */ /* 0x000fe20000010000 */
[----:B------:R-:W-:-:S04]  /*82f0*/  HADD2.F32 R5, -RZ, R6.H0_H0 ;  /* 0x20000006ff057230 */ /* 0x000fc80000004100 */
[----:B------:R-:W2:Y:S01]  /*8300*/  @!P1 MUFU.EX2 R13, R13 ;  /* 0x0000000d000d9308 */ /* 0x000ea20000000800 */
[----:B0-----:R-:W-:Y:S02]  /*8310*/  @!P2 FADD.FTZ R12, R12, 1 ;  /* 0x3f8000000c0ca421 */ /* 0x001fe40000010000 */
[----:B------:R-:W-:Y:S01]  /*8320*/  FADD.FTZ R17, R5, R38 ;  /* 0x0000002605117221 */ /* 0x000fe20000010000 */
[----:B------:R-:W-:-:S04]  /*8330*/  HADD2.F32 R5, -RZ, R6.H1_H1 ;  /* 0x30000006ff057230 */ /* 0x000fc80000004100 */
[----:B------:R-:W0:Y:S01]  /*8340*/  @!P5 MUFU.RCP R10, R10 ;  /* 0x0000000a000ad308 */ /* 0x000e220000001000 */
[----:B-1----:R-:W-:Y:S01]  /*8350*/  @!P6 FMUL.FTZ R92, R92, R11 ;  /* 0x0000000b5c5ce220 */ /* 0x002fe20000410000 */
[----:B------:R-:W-:Y:S01]  /*8360*/  FSETP.GTU.FTZ.AND P6, PT, R16, 20, PT ;  /* 0x41a000001000780b */ /* 0x000fe20003fdc000 */
[--C-:B------:R-:W-:Y:S02]  /*8370*/  HADD2.F32 R11, -RZ, R7.reuse.H0_H0 ;  /* 0x20000007ff0b7230 */ /* 0x100fe40000004100 */
[----:B------:R-:W-:-:S03]  /*8380*/  HADD2.F32 R7, -RZ, R7.H1_H1 ;  /* 0x30000007ff077230 */ /* 0x000fc60000004100 */
[----:B------:R1:W3:Y:S01]  /*8390*/  @!P3 MUFU.RCP R19, R4 ;  /* 0x000000040013b308 */ /* 0x0002e20000001000 */
[----:B--2---:R-:W-:Y:S02]  /*83a0*/  @!P1 FADD.FTZ R13, R13, 1 ;  /* 0x3f8000000d0d9421 */ /* 0x004fe40000010000 */
[----:B------:R-:W-:Y:S02]  /*83b0*/  FADD.FTZ R11, R11, R38 ;  /* 0x000000260b0b7221 */ /* 0x000fe40000010000 */
[----:B0-----:R-:W-:-:S03]  /*83c0*/  @!P5 FMUL.FTZ R121, R121, R10 ;  /* 0x0000000a7979d220 */ /* 0x001fc60000410000 */
[----:B------:R-:W0:Y:S01]  /*83d0*/  @!P2 MUFU.RCP R12, R12 ;  /* 0x0000000c000ca308 */ /* 0x000e220000001000 */
[--C-:B------:R-:W-:Y:S01]  /*83e0*/  FADD.FTZ R10, R5, R38.reuse ;  /* 0x00000026050a7221 */ /* 0x100fe20000010000 */
[----:B------:R-:W-:Y:S01]  /*83f0*/  FSETP.GTU.FTZ.AND P5, PT, R17, 20, PT ;  /* 0x41a000001100780b */ /* 0x000fe20003fbc000 */
[----:B-1----:R-:W-:Y:S02]  /*8400*/  @!P4 FMUL.FTZ R4, R15, -1.4426950216293334961 ;  /* 0xbfb8aa3b0f04c820 */ /* 0x002fe40000410000 */
[----:B------:R-:W-:Y:S02]  /*8410*/  @!P6 FMUL.FTZ R5, R16, -1.4426950216293334961 ;  /* 0xbfb8aa3b1005e820 */ /* 0x000fe40000410000 */
[----:B---3--:R-:W-:Y:S01]  /*8420*/  @!P3 FMUL.FTZ R94, R94, R19 ;  /* 0x000000135e5eb220 */ /* 0x008fe20000410000 */
[----:B------:R-:W1:Y:S01]  /*8430*/  @!P1 MUFU.RCP R13, R13 ;  /* 0x0000000d000d9308 */ /* 0x000e620000001000 */
[----:B------:R-:W-:Y:S01]  /*8440*/  FSETP.GTU.FTZ.AND P3, PT, R10, 20, PT ;  /* 0x41a000000a00780b */ /* 0x000fe20003f7c000 */
[----:B------:R-:W-:-:S05]  /*8450*/  FADD.FTZ R16, R7, R38 ;  /* 0x0000002607107221 */ /* 0x000fca0000010000 */
[----:B------:R-:W-:Y:S01]  /*8460*/  @!P5 FMUL.FTZ R6, R17, -1.4426950216293334961 ;  /* 0xbfb8aa3b1106d820 */ /* 0x000fe20000410000 */
[----:B------:R-:W2:Y:S01]  /*8470*/  @!P4 MUFU.EX2 R4, R4 ;  /* 0x000000040004c308 */ /* 0x000ea20000000800 */
[----:B0-----:R-:W-:Y:S01]  /*8480*/  @!P2 FMUL.FTZ R123, R123, R12 ;  /* 0x0000000c7b7ba220 */ /* 0x001fe20000410000 */
[----:B------:R-:W-:-:S04]  /*8490*/  FSETP.GTU.FTZ.AND P2, PT, R11, 20, PT ;  /* 0x41a000000b00780b */ /* 0x000fc80003f5c000 */
[----:B------:R-:W-:Y:S02]  /*84a0*/  @!P3 FMUL.FTZ R7, R10, -1.4426950216293334961 ;  /* 0xbfb8aa3b0a07b820 */ /* 0x000fe40000410000 */
[----:B------:R-:W0:Y:S01]  /*84b0*/  @!P6 MUFU.EX2 R5, R5 ;  /* 0x000000050005e308 */ /* 0x000e220000000800 */
[----:B-1----:R-:W-:Y:S01]  /*84c0*/  @!P1 FMUL.FTZ R96, R96, R13 ;  /* 0x0000000d60609220 */ /* 0x002fe20000410000 */
[----:B------:R-:W-:-:S05]  /*84d0*/  FSETP.GTU.FTZ.AND P1, PT, R16, 20, PT ;  /* 0x41a000001000780b */ /* 0x000fca0003f3c000 */
[----:B------:R-:W-:Y:S01]  /*84e0*/  @!P2 FMUL.FTZ R15, R11, -1.4426950216293334961 ;  /* 0xbfb8aa3b0b0fa820 */ /* 0x000fe20000410000 */
[----:B------:R-:W1:Y:S01]  /*84f0*/  @!P0 MUFU.EX2 R14, R14 ;  /* 0x0000000e000e8308 */ /* 0x000e620000000800 */
[----:B--2---:R-:W-:Y:S01]  /*8500*/  @!P4 FADD.FTZ R10, R4, 1 ;  /* 0x3f800000040ac421 */ /* 0x004fe20000010000 */
[----:B------:R-:W-:-:S05]  /*8510*/  F2FP.PACK_AB R4, R107, R78 ;  /* 0x0000004e6b04723e */ /* 0x000fca00000000ff */
[----:B------:R-:W-:Y:S01]  /*8520*/  @!P1 FMUL.FTZ R16, R16, -1.4426950216293334961 ;  /* 0xbfb8aa3b10109820 */ /* 0x000fe20000410000 */
[----:B------:R2:W-:Y:S01]  /*8530*/  @!P5 MUFU.EX2 R12, R6 ;  /* 0x00000006000cd308 */ /* 0x0005e20000000800 */
[----:B0-----:R-:W-:Y:S01]  /*8540*/  @!P6 FADD.FTZ R11, R5, 1 ;  /* 0x3f800000050be421 */ /* 0x001fe20000010000 */
[----:B------:R-:W-:Y:S02]  /*8550*/  F2FP.PACK_AB R5, R27, R76 ;  /* 0x0000004c1b05723e */ /* 0x000fe400000000ff */
[----:B------:R-:W-:-:S04]  /*8560*/  F2FP.PACK_AB R27, R123, R94 ;  /* 0x0000005e7b1b723e */ /* 0x000fc800000000ff */
[----:B------:R0:W3:Y:S01]  /*8570*/  @!P3 MUFU.EX2 R13, R7 ;  /* 0x00000007000db308 */ /* 0x0000e20000000800 */
[----:B--2---:R-:W-:Y:S01]  /*8580*/  F2FP.PACK_AB R6, R25, R26 ;  /* 0x0000001a1906723e */ /* 0x004fe200000000ff */
[----:B-1----:R-:W-:Y:S01]  /*8590*/  @!P0 FADD.FTZ R14, R14, 1 ;  /* 0x3f8000000e0e8421 */ /* 0x002fe20000010000 */
[----:B------:R-:W-:Y:S02]  /*85a0*/  F2FP.PACK_AB R26, R121, R92 ;  /* 0x0000005c791a723e */ /* 0x000fe400000000ff */
[----:B------:R-:W-:-:S03]  /*85b0*/  F2FP.PACK_AB R25, R119, R90 ;  /* 0x0000005a7719723e */ /* 0x000fc600000000ff */
[----:B------:R-:W1:Y:S01]  /*85c0*/  @!P2 MUFU.EX2 R21, R15 ;  /* 0x0000000f0015a308 */ /* 0x000e620000000800 */
[----:B0-----:R-:W-:-:S05]  /*85d0*/  F2FP.PACK_AB R7, R23, R24 ;  /* 0x000000181707723e */ /* 0x001fca00000000ff */
[----:B------:R0:W-:Y:S02]  /*85e0*/  STS.128 [R74.X16+0x10], R4 ;  /* 0x000010044a007388 */ /* 0x0001e4000000cc00 */
[----:B------:R2:W4:Y:S01]  /*85f0*/  @!P4 MUFU.RCP R35, R10 ;  /* 0x0000000a0023c308 */ /* 0x0005220000001000 */
[----:B---3--:R-:W-:-:S07]  /*8600*/  @!P3 FADD.FTZ R20, R13, 1 ;  /* 0x3f8000000d14b421 */ /* 0x008fce0000010000 */
[----:B------:R3:W5:Y:S01]  /*8610*/  @!P1 MUFU.EX2 R34, R16 ;  /* 0x0000001000229308 */ /* 0x0007620000000800 */
[----:B--2---:R-:W-:Y:S01]  /*8620*/  @!P5 FADD.FTZ R10, R12, 1 ;  /* 0x3f8000000c0ad421 */ /* 0x004fe20000010000 */
[----:B------:R-:W-:-:S06]  /*8630*/  NOP ;  /* 0x0000000000007918 */ /* 0x000fcc0000000000 */
[----:B------:R2:W5:Y:S01]  /*8640*/  @!P0 MUFU.RCP R58, R14 ;  /* 0x0000000e003a8308 */ /* 0x0005620000001000 */
[----:B---3--:R-:W3:Y:S01]  /*8650*/  LDS.128 R16, [R56.X16+0x200] ;  /* 0x0002000038107984 */ /* 0x008ee2000000cc00 */
[----:B-1----:R-:W-:Y:S02]  /*8660*/  @!P2 FADD.FTZ R21, R21, 1 ;  /* 0x3f8000001515a421 */ /* 0x002fe40000010000 */
[----:B----4-:R-:W-:Y:S01]  /*8670*/  @!P4 FMUL.FTZ R98, R98, R35 ;  /* 0x000000236262c220 */ /* 0x010fe20000410000 */
[----:B------:R-:W-:Y:S01]  /*8680*/  IADD3 R44, P4, R44, -0x800, RZ ;  /* 0xfffff8002c2c7810 */ /* 0x000fe20007f9e0ff */
[----:B0-----:R-:W-:Y:S02]  /*8690*/  FADD.FTZ R4, R88, R41 ;  /* 0x0000002958047221 */ /* 0x001fe40000010000 */
[----:B------:R-:W0:Y:S01]  /*86a0*/  @!P3 MUFU.RCP R20, R20 ;  /* 0x000000140014b308 */ /* 0x000e220000001000 */
[----:B--2---:R-:W1:Y:S01]  /*86b0*/  LDS.128 R12, [R56.X16] ;  /* 0x00000000380c7984 */ /* 0x004e62000000cc00 */
[----:B-----5:R-:W-:Y:S01]  /*86c0*/  @!P1 FADD.FTZ R34, R34, 1 ;  /* 0x3f80000022229421 */ /* 0x020fe20000010000 */
[----:B------:R-:W-:Y:S01]  /*86d0*/  IADD3.X R45, R45, -0x1, RZ, P4, !PT ;  /* 0xffffffff2d2d7810 */ /* 0x000fe200027fe4ff */
[----:B------:R-:W-:-:S04]  /*86e0*/  FADD.FTZ R5, R4, R117 ;  /* 0x0000007504057221 */ /* 0x000fc80000010000 */
[----:B------:R-:W2:Y:S01]  /*86f0*/  @!P2 MUFU.RCP R21, R21 ;  /* 0x000000150015a308 */ /* 0x000ea20000001000 */
[----:B------:R-:W-:Y:S02]  /*8700*/  @!P0 FMUL.FTZ R125, R125, R58 ;  /* 0x0000003a7d7d8220 */ /* 0x000fe40000410000 */
[----:B------:R-:W-:-:S03]  /*8710*/  FADD.FTZ R90, R5, R90 ;  /* 0x0000005a055a7221 */ /* 0x000fc60000010000 */
[----:B------:R-:W-:Y:S01]  /*8720*/  F2FP.PACK_AB R60, R125, R96 ;  /* 0x000000607d3c723e */ /* 0x000fe200000000ff */
[----:B------:R-:W-:Y:S01]  /*8730*/  FADD.FTZ R119, R90, R119 ;  /* 0x000000775a777221 */ /* 0x000fe20000010000 */
[----:B------:R-:W4:Y:S01]  /*8740*/  @!P6 MUFU.RCP R24, R11 ;  /* 0x0000000b0018e308 */ /* 0x000f220000001000 */
[----:B0-----:R-:W-:Y:S01]  /*8750*/  @!P3 FMUL.FTZ R129, R129, R20 ;  /* 0x000000148181b220 */ /* 0x001fe20000410000 */
[----:B------:R-:W-:Y:S01]  /*8760*/  IADD3 R48, P3, R48, -0x800, RZ ;  /* 0xfffff80030307810 */ /* 0x000fe20007f7e0ff */
[----:B------:R-:W-:-:S03]  /*8770*/  FADD.FTZ R92, R119, R92 ;  /* 0x0000005c775c7221 */ /* 0x000fc60000010000 */
[----:B------:R-:W-:Y:S01]  /*8780*/  IADD3.X R49, R49, -0x1, RZ, P3, !PT ;  /* 0xffffffff31317810 */ /* 0x000fe20001ffe4ff */
[----:B------:R-:W-:Y:S01]  /*8790*/  FADD.FTZ R121, R92, R121 ;  /* 0x000000795c797221 */ /* 0x000fe20000010000 */
[----:B------:R-:W0:Y:S01]  /*87a0*/  @!P5 MUFU.RCP R23, R10 ;  /* 0x0000000a0017d308 */ /* 0x000e220000001000 */
[----:B--2---:R-:W-:Y:S01]  /*87b0*/  @!P2 FMUL.FTZ R102, R102, R21 ;  /* 0x000000156666a220 */ /* 0x004fe20000410000 */
[----:B------:R-:W-:Y:S01]  /*87c0*/  IADD3 R50, P2, R50, -0x800, RZ ;  /* 0xfffff80032327810 */ /* 0x000fe20007f5e0ff */
[----:B------:R-:W-:-:S03]  /*87d0*/  IMAD.WIDE R20, R54, 0x10, R8 ;  /* 0x0000001036147825 */ /* 0x000fc600078e0208 */
[----:B------:R-:W-:Y:S01]  /*87e0*/  IADD3.X R51, R51, -0x1, RZ, P2, !PT ;  /* 0xffffffff33337810 */ /* 0x000fe200017fe4ff */
[----:B------:R-:W-:Y:S01]  /*87f0*/  FADD.FTZ R94, R121, R94 ;  /* 0x0000005e795e7221 */ /* 0x000fe20000010000 */
[----:B------:R-:W2:Y:S01]  /*8800*/  @!P1 MUFU.RCP R34, R34 ;  /* 0x0000002200229308 */ /* 0x000ea20000001000 */
[----:B---3--:R-:W-:Y:S01]  /*8810*/  STG.E.128 [R20.64+0x200], R16 ;  /* 0x0002001014007986 */ /* 0x008fe2000c101d04 */
[----:B----4-:R-:W-:Y:S01]  /*8820*/  @!P6 FMUL.FTZ R127, R127, R24 ;  /* 0x000000187f7fe220 */ /* 0x010fe20000410000 */
[----:B------:R-:W-:Y:S01]  /*8830*/  F2FP.PACK_AB R24, R117, R88 ;  /* 0x000000587518723e */ /* 0x000fe200000000ff */
[----:B------:R-:W-:-:S03]  /*8840*/  FADD.FTZ R123, R94, R123 ;  /* 0x0000007b5e7b7221 */ /* 0x000fc60000010000 */
[----:B------:R-:W-:Y:S01]  /*8850*/  F2FP.PACK_AB R61, R127, R98 ;  /* 0x000000627f3d723e */ /* 0x000fe200000000ff */
[----:B0-----:R-:W-:Y:S01]  /*8860*/  @!P5 FMUL.FTZ R100, R100, R23 ;  /* 0x000000176464d220 */ /* 0x001fe20000410000 */
[----:B-1----:R0:W-:Y:S01]  /*8870*/  STG.E.128 [R20.64], R12 ;  /* 0x0000000c14007986 */ /* 0x0021e2000c101d04 */
[----:B------:R-:W-:-:S03]  /*8880*/  FADD.FTZ R96, R123, R96 ;  /* 0x000000607b607221 */ /* 0x000fc60000010000 */
[----:B------:R-:W-:Y:S01]  /*8890*/  BAR.SYNC.DEFER_BLOCKING 0x0 ;  /* 0x0000000000007b1d */ /* 0x000fe20000010000 */
[----:B------:R-:W-:Y:S01]  /*88a0*/  F2FP.PACK_AB R62, R129, R100 ;  /* 0x00000064813e723e */ /* 0x000fe200000000ff */
[----:B------:R-:W-:Y:S02]  /*88b0*/  FADD.FTZ R125, R96, R125 ;  /* 0x0000007d607d7221 */ /* 0x000fe40000010000 */
[----:B--2---:R-:W-:Y:S01]  /*88c0*/  @!P1 FMUL.FTZ R131, R131, R34 ;  /* 0x0000002283839220 */ /* 0x004fe20000410000 */
[----:B------:R-:W-:Y:S01]  /*88d0*/  IADD3 R46, P1, R46, -0x800, RZ ;  /* 0xfffff8002e2e7810 */ /* 0x000fe20007f3e0ff */
[----:B------:R-:W-:Y:S02]  /*88e0*/  IMAD R34, R104, c[0x0][0x2f8], RZ ;  /* 0x0000be0068227a24 */ /* 0x000fe400078e02ff */
[----:B------:R-:W-:Y:S01]  /*88f0*/  FADD.FTZ R98, R125, R98 ;  /* 0x000000627d627221 */ /* 0x000fe20000010000 */
[----:B------:R-:W-:Y:S02]  /*8900*/  F2FP.PACK_AB R63, R131, R102 ;  /* 0x00000066833f723e */ /* 0x000fe400000000ff */
[----:B------:R-:W-:Y:S01]  /*8910*/  IADD3.X R47, R47, -0x1, RZ, P1, !PT ;  /* 0xffffffff2f2f7810 */ /* 0x000fe20000ffe4ff */
[----:B------:R-:W-:-:S02]  /*8920*/  FADD.FTZ R127, R98, R127 ;  /* 0x0000007f627f7221 */ /* 0x000fc40000010000 */
        /* <DEDUP_REMOVED lines=17> */
[----:B------:R-:W-:-:S03]  /*8a40*/  ISETP.GT.AND P0, PT, R55, 0x1, PT ;  /* 0x000000013700780c */ /* 0x000fc60003f04270 */
[----:B------:R-:W-:-:S05]  /*8a50*/  IMAD.WIDE R2, R54, 0x10, R12 ;  /* 0x0000001036027825 */ /* 0x000fca00078e020c */
[----:B0-----:R0:W-:Y:S04]  /*8a60*/  STG.E.128 [R2.64], R8 ;  /* 0x0000000802007986 */ /* 0x0011e8000c101d04 */
[----:B-1----:R0:W-:Y:S02]  /*8a70*/  STG.E.128 [R2.64+0x200], R4 ;  /* 0x0002000402007986 */ /* 0x0021e4000c101d04 */
[----:B0-----:R-:W-:Y:S01]  /*8a80*/  @!P0 CALL.REL.NOINC `(.L_x_4369) ;  /* 0x0000001000008944 */ /* 0x001fe20003c00000 */
[----:B------:R-:W-:Y:S05]  /*8a90*/  BRA `(.L_x_4452) ;  /* 0xffff7ce000007947 */ /* 0x000fea000383ffff */
.L_x_4369:
        /* <DEDUP_REMOVED lines=29> */
.L_x_4454:
[----:B------:R-:W-:Y:S05]  /*8c70*/  BSYNC B0 ;  /* 0x0000000000007941 */ /* 0x000fea0003800000 */
.L_x_4453:
        /* <DEDUP_REMOVED lines=28> */
.L_x_4456:
[----:B------:R-:W1:Y:S02]  /*8e40*/  S2R R15, SR_TID.X ;  /* 0x00000000000f7919 */ /* 0x000e640000002100 */
.L_x_4457:
[----:B------:R-:W-:Y:S05]  /*8e50*/  BSYNC B0 ;  /* 0x0000000000007941 */ /* 0x000fea0003800000 */
.L_x_4455:
[----:B-1----:R-:W-:-:S13]  /*8e60*/  ISETP.GE.AND P0, PT, R15, c[0x0][0x16c], PT ;  /* 0x00005b000f007a0c */ /* 0x002fda0003f06270 */
[----:B------:R-:W-:Y:S05]  /*8e70*/  @P0 EXIT ;  /* 0x000000000000094d */ /* 0x000fea0003800000 */
[C---:B------:R-:W-:Y:S02]  /*8e80*/  IMAD R5, R37.reuse, c[0x0][0x2c8], RZ ;  /* 0x0000b20025057a24 */ /* 0x040fe400078e02ff */
[----:B------:R-:W-:Y:S02]  /*8e90*/  IMAD R37, R37, c[0x0][0x288], RZ ;  /* 0x0000a20025257a24 */ /* 0x000fe400078e02ff */
[C---:B------:R-:W-:Y:S02]  /*8ea0*/  IMAD R23, R0.reuse, c[0x0][0x2cc], R5 ;  /* 0x0000b30000177a24 */ /* 0x040fe400078e0205 */
[----:B------:R-:W-:-:S04]  /*8eb0*/  IMAD.WIDE.U32 R2, R0, c[0x0][0x2c8], RZ ;  /* 0x0000b20000027a25 */ /* 0x000fc800078e00ff */
[C---:B------:R-:W-:Y:S01]  /*8ec0*/  IMAD R21, R0.reuse, c[0x0][0x28c], R37 ;  /* 0x0000a30000157a24 */ /* 0x040fe200078e0225 */
[----:B------:R-:W-:Y:S01]  /*8ed0*/  IADD3 R23, R3, R23, RZ ;  /* 0x0000001703177210 */ /* 0x000fe20007ffe0ff */
[----:B------:R-:W-:-:S05]  /*8ee0*/  IMAD.WIDE.U32 R4, R0, c[0x0][0x288], RZ ;  /* 0x0000a20000047a25 */ /* 0x000fca00078e00ff */
[----:B------:R-:W-:Y:S02]  /*8ef0*/  IADD3 R21, R5, R21, RZ ;  /* 0x0000001505157210 */ /* 0x000fe40007ffe0ff */
.L_x_4458:
[----:B0-----:R-:W1:Y:S01]  /*8f00*/  LDS R17, [R15.X4+0x2e10] ;  /* 0x002e10000f117984 */ /* 0x001e620000004800 */
[----:B------:R-:W-:Y:S01]  /*8f10*/  SHF.R.S32.HI R0, RZ, 0x1f, R15 ;  /* 0x0000001fff007819 */ /* 0x000fe2000001140f */
[----:B------:R-:W-:Y:S01]  /*8f20*/  YIELD ;  /* 0x0000000000007946 */ /* 0x000fe20003800000 */
[----:B------:R-:W-:Y:S01]  /*8f30*/  MOV R8, R2 ;  /* 0x0000000200087202 */ /* 0x000fe20000000f00 */
[----:B------:R2:W3:Y:S01]  /*8f40*/  LDS R19, [R15.X4+0x3210] ;  /* 0x003210000f137984 */ /* 0x0004e20000004800 */
[----:B------:R-:W-:Y:S01]  /*8f50*/  MOV R9, R23 ;  /* 0x0000001700097202 */ /* 0x000fe20000000f00 */
[C---:B------:R-:W-:Y:S01]  /*8f60*/  IMAD R12, R0.reuse, c[0x0][0x290], RZ ;  /* 0x0000a400000c7a24 */ /* 0x040fe200078e02ff */
[----:B0-----:R-:W-:Y:S01]  /*8f70*/  MOV R6, R4 ;  /* 0x0000000400067202 */ /* 0x001fe20000000f00 */
        /* <DEDUP_REMOVED lines=18> */
.L_x_4408:
[----:B------:R-:W-:Y:S01]  /*90a0*/  HFMA2.MMA R192, -RZ, RZ, 0, 5.9604644775390625e-08 ;  /* 0x00000001ffc07435 */ /* 0x000fe200000001ff */
[----:B------:R-:W-:Y:S02]  /*90b0*/  MOV R189, R14 ;  /* 0x0000000e00bd7202 */ /* 0x000fe40000000f00 */
[----:B------:R-:W-:-:S02]  /*90c0*/  MOV R191, RZ ;  /* 0x000000ff00bf7202 */ /* 0x000fc40000000f00 */
[----:B------:R-:W-:Y:S02]  /*90d0*/  MOV R194, 0xffffffff ;  /* 0xffffffff00c27802 */ /* 0x000fe40000000f00 */
[----:B------:R-:W-:Y:S02]  /*90e0*/  MOV R12, 0x9100 ;  /* 0x00009100000c7802 */ /* 0x000fe40000000f00 */
[----:B-1----:R-:W-:Y:S05]  /*90f0*/  CALL.REL.NOINC `($__internal_179_$__cuda_sm70_shflsync_up) ;  /* 0x00000ee000007944 */ /* 0x002fea0003c00000 */
[----:B-1----:R-:W-:Y:S01]  /*9100*/  MOV R187, R189 ;  /* 0x000000bd00bb7202 */ /* 0x002fe20000000f00 */
[----:B0-----:R-:W-:Y:S05]  /*9110*/  BRA `(.L_x_4459) ;  /* 0xffffc4e000007947 */ /* 0x001fea000383ffff */
.L_x_4409:
[----:B------:R-:W-:Y:S01]  /*9120*/  HFMA2.MMA R192, -RZ, RZ, 0, 5.9604644775390625e-08 ;  /* 0x00000001ffc07435 */ /* 0x000fe200000001ff */
[----:B------:R-:W-:Y:S02]  /*9130*/  MOV R189, R15 ;  /* 0x0000000f00bd7202 */ /* 0x000fe40000000f00 */
[----:B------:R-:W-:Y:S02]  /*9140*/  MOV R191, RZ ;  /* 0x000000ff00bf7202 */ /* 0x000fe40000000f00 */
[----:B------:R-:W-:Y:S02]  /*9150*/  MOV R194, 0xffffffff ;  /* 0xffffffff00c27802 */ /* 0x000fe40000000f00 */
[----:B------:R-:W-:-:S02]  /*9160*/  MOV R12, 0x9180 ;  /* 0x00009180000c7802 */ /* 0x000fc40000000f00 */
[----:B012---:R-:W-:Y:S05]  /*9170*/  CALL.REL.NOINC `($__internal_179_$__cuda_sm70_shflsync_up) ;  /* 0x00000e6000007944 */ /* 0x007fea0003c00000 */
        /* <DEDUP_REMOVED lines=10> */
[----:B------:R-:W-:Y:S05]  /*9220*/  CALL.REL.NOINC `($__internal_179_$__cuda_sm70_shflsync_up) ;  /* 0x00000db000007944 */ /* 0x000fea0003c00000 */
[----:B0-----:R-:W-:Y:S01]  /*9230*/  HFMA2.MMA R192, -RZ, RZ, 0, 1.1920928955078125e-07 ;  /* 0x00000002ffc07435 */ /* 0x001fe200000001ff */
[----:B-1----:R-:W-:Y:S02]  /*9240*/  MOV R14, R189 ;  /* 0x000000bd000e7202 */ /* 0x002fe40000000f00 */
[----:B------:R-:W-:-:S02]  /*9250*/  MOV R189, R170 ;  /* 0x000000aa00bd7202 */ /* 0x000fc40000000f00 */
[----:B------:R-:W-:Y:S02]  /*9260*/  MOV R191, RZ ;  /* 0x000000ff00bf7202 */ /* 0x000fe40000000f00 */
[----:B------:R-:W-:Y:S02]  /*9270*/  MOV R194, 0xffffffff ;  /* 0xffffffff00c27802 */ /* 0x000fe40000000f00 */
[----:B------:R-:W-:Y:S02]  /*9280*/  MOV R12, 0x92a0 ;  /* 0x000092a0000c7802 */ /* 0x000fe40000000f00 */
[----:B------:R-:W-:Y:S05]  /*9290*/  CALL.REL.NOINC `($__internal_179_$__cuda_sm70_shflsync_up) ;  /* 0x00000d4000007944 */ /* 0x000fea0003c00000 */
        /* <DEDUP_REMOVED lines=8> */
[----:B------:R-:W-:Y:S05]  /*9320*/  CALL.REL.NOINC `($__internal_179_$__cuda_sm70_shflsync_up) ;  /* 0x00000cb000007944 */ /* 0x000fea0003c00000 */
[----:B0-----:R-:W-:Y:S01]  /*9330*/  HFMA2.MMA R192, -RZ, RZ, 0, 2.384185791015625e-07 ;  /* 0x00000004ffc07435 */ /* 0x001fe200000001ff */
[----:B-1----:R-:W-:Y:S02]  /*9340*/  MOV R14, R189 ;  /* 0x000000bd000e7202 */ /* 0x002fe40000000f00 */
[----:B------:R-:W-:Y:S02]  /*9350*/  MOV R189, R170 ;  /* 0x000000aa00bd7202 */ /* 0x000fe40000000f00 */
[----:B------:R-:W-:Y:S02]  /*9360*/  MOV R191, RZ ;  /* 0x000000ff00bf7202 */ /* 0x000fe40000000f00 */
[----:B------:R-:W-:Y:S02]  /*9370*/  MOV R194, 0xffffffff ;  /* 0xffffffff00c27802 */ /* 0x000fe40000000f00 */
[----:B------:R-:W-:Y:S02]  /*9380*/  MOV R12, 0x93a0 ;  /* 0x000093a0000c7802 */ /* 0x000fe40000000f00 */
[----:B------:R-:W-:Y:S05]  /*9390*/  CALL.REL.NOINC `($__internal_179_$__cuda_sm70_shflsync_up) ;  /* 0x00000c4000007944 */ /* 0x000fea0003c00000 */
        /* <DEDUP_REMOVED lines=8> */
[----:B------:R-:W-:Y:S05]  /*9420*/  CALL.REL.NOINC `($__internal_179_$__cuda_sm70_shflsync_up) ;  /* 0x00000bb000007944 */ /* 0x000fea0003c00000 */
[----:B0-----:R-:W-:Y:S01]  /*9430*/  HFMA2.MMA R192, -RZ, RZ, 0, 4.76837158203125e-07 ;  /* 0x00000008ffc07435 */ /* 0x001fe200000001ff */
[----:B-1----:R-:W-:Y:S02]  /*9440*/  MOV R14, R189 ;  /* 0x000000bd000e7202 */ /* 0x002fe40000000f00 */
[----:B------:R-:W-:Y:S02]  /*9450*/  MOV R189, R170 ;  /* 0x000000aa00bd7202 */ /* 0x000fe40000000f00 */
[----:B------:R-:W-:Y:S02]  /*9460*/  MOV R191, RZ ;  /* 0x000000ff00bf7202 */ /* 0x000fe40000000f00 */
[----:B------:R-:W-:Y:S02]  /*9470*/  MOV R194, 0xffffffff ;  /* 0xffffffff00c27802 */ /* 0x000fe40000000f00 */
[----:B------:R-:W-:Y:S02]  /*9480*/  MOV R12, 0x94a0 ;  /* 0x000094a0000c7802 */ /* 0x000fe40000000f00 */
[----:B------:R-:W-:Y:S05]  /*9490*/  CALL.REL.NOINC `($__internal_179_$__cuda_sm70_shflsync_up) ;  /* 0x00000b4000007944 */ /* 0x000fea0003c00000 */
        /* <DEDUP_REMOVED lines=8> */
[----:B------:R-:W-:Y:S05]  /*9520*/  CALL.REL.NOINC `($__internal_179_$__cuda_sm70_shflsync_up) ;  /* 0x00000ab000007944 */ /* 0x000fea0003c00000 */
[----:B0-----:R-:W-:Y:S01]  /*9530*/  HFMA2.MMA R192, -RZ, RZ, 0, 9.5367431640625e-07 ;  /* 0x00000010ffc07435 */ /* 0x001fe200000001ff */
[----:B-1----:R-:W-:Y:S02]  /*9540*/  MOV R188, R189 ;  /* 0x000000bd00bc7202 */ /* 0x002fe40000000f00 */
[----:B------:R-:W-:Y:S02]  /*9550*/  MOV R189, R170 ;  /* 0x000000aa00bd7202 */ /* 0x000fe40000000f00 */
[----:B------:R-:W-:Y:S02]  /*9560*/  MOV R191, RZ ;  /* 0x000000ff00bf7202 */ /* 0x000fe40000000f00 */
[----:B------:R-:W-:Y:S02]  /*9570*/  MOV R194, 0xffffffff ;  /* 0xffffffff00c27802 */ /* 0x000fe40000000f00 */
[----:B------:R-:W-:Y:S02]  /*9580*/  MOV R12, 0x95a0 ;  /* 0x000095a0000c7802 */ /* 0x000fe40000000f00 */
[----:B------:R-:W-:Y:S05]  /*9590*/  CALL.REL.NOINC `($__internal_179_$__cuda_sm70_shflsync_up) ;  /* 0x00000a4000007944 */ /* 0x000fea0003c00000 */
[----:B-1----:R-:W-:Y:S01]  /*95a0*/  MOV R12, R189 ;  /* 0x000000bd000c7202 */ /* 0x002fe20000000f00 */
[----:B0-----:R-:W-:Y:S05]  /*95b0*/  BRA `(.L_x_4460) ;  /* 0xffffc1c000007947 */ /* 0x001fea000383ffff */
.L_x_4412:
[----:B------:R-:W-:Y:S01]  /*95c0*/  HFMA2.MMA R192, -RZ, RZ, 0, 5.9604644775390625e-08 ;  /* 0x00000001ffc07435 */ /* 0x000fe200000001ff */
[----:B------:R-:W-:-:S02]  /*95d0*/  MOV R189, R187 ;  /* 0x000000bb00bd7202 */ /* 0x000fc40000000f00 */
[----:B------:R-:W-:Y:S02]  /*95e0*/  MOV R191, RZ ;  /* 0x000000ff00bf7202 */ /* 0x000fe40000000f00 */
[----:B------:R-:W-:Y:S02]  /*95f0*/  MOV R194, 0xffffffff ;  /* 0xffffffff00c27802 */ /* 0x000fe40000000f00 */
[----:B------:R-:W-:Y:S02]  /*9600*/  MOV R12, 0x9620 ;  /* 0x00009620000c7802 */ /* 0x000fe40000000f00 */
[----:B01----:R-:W-:Y:S05]  /*9610*/  CALL.REL.NOINC `($__internal_179_$__cuda_sm70_shflsync_up) ;  /* 0x000009c000007944 */ /* 0x003fea0003c00000 */
[----:B0-----:R-:W-:Y:S01]  /*9620*/  HFMA2.MMA R192, -RZ, RZ, 0, 5.9604644775390625e-08 ;  /* 0x00000001ffc07435 */ /* 0x001fe200000001ff */
[----:B-1----:R-:W-:Y:S02]  /*9630*/  MOV R14, R189 ;  /* 0x000000bd000e7202 */ /* 0x002fe40000000f00 */
[----:B------:R-:W-:Y:S02]  /*9640*/  MOV R189, R190 ;  /* 0x000000be00bd7202 */ /* 0x000fe40000000f00 */
[----:B------:R-:W-:Y:S02]  /*9650*/  MOV R191, RZ ;  /* 0x000000ff00bf7202 */ /* 0x000fe40000000f00 */
[----:B------:R-:W-:-:S02]  /*9660*/  MOV R194, 0xffffffff ;  /* 0xffffffff00c27802 */ /* 0x000fc40000000f00 */
[----:B------:R-:W-:Y:S02]  /*9670*/  MOV R12, 0x9690 ;  /* 0x00009690000c7802 */ /* 0x000fe40000000f00 */
[----:B------:R-:W-:Y:S05]  /*9680*/  CALL.REL.NOINC `($__internal_179_$__cuda_sm70_shflsync_up) ;  /* 0x0000095000007944 */ /* 0x000fea0003c00000 */
[----:B------:R-:W-:Y:S01]  /*9690*/  HFMA2.MMA R198, -RZ, RZ, 0, 0 ;  /* 0x00000000ffc67435 */ /* 0x000fe200000001ff */
[----:B------:R-:W-:Y:S02]  /*96a0*/  MOV R170, R14 ;  /* 0x0000000e00aa7202 */ /* 0x000fe40000000f00 */
[----:B-1----:R-:W-:Y:S02]  /*96b0*/  MOV R187, R189 ;  /* 0x000000bd00bb7202 */ /* 0x002fe40000000f00 */
[----:B------:R-:W-:Y:S02]  /*96c0*/  MOV R197, R20 ;  /* 0x0000001400c57202 */ /* 0x000fe40000000f00 */
[----:B------:R-:W-:Y:S02]  /*96d0*/  MOV R15, 0x1f ;  /* 0x0000001f000f7802 */ /* 0x000fe40000000f00 */
[----:B------:R-:W-:Y:S02]  /*96e0*/  MOV R200, 0xffffffff ;  /* 0xffffffff00c87802 */ /* 0x000fe40000000f00 */
[----:B------:R-:W-:-:S02]  /*96f0*/  MOV R12, 0x9710 ;  /* 0x00009710000c7802 */ /* 0x000fc40000000f00 */
[----:B0-----:R-:W-:Y:S05]  /*9700*/  CALL.REL.NOINC `($__internal_178_$__cuda_sm70_shflsync_idx_p) ;  /* 0x0000089000007944 */ /* 0x001fea0003c00000 */
[----:B0-----:R-:W-:Y:S01]  /*9710*/  HFMA2.MMA R198, -RZ, RZ, 0, 0 ;  /* 0x00000000ffc67435 */ /* 0x001fe200000001ff */
[----:B-1----:R-:W-:-:S02]  /*9720*/  MOV R20, R15 ;  /* 0x0000000f00147202 */ /* 0x002fc40000000f00 */
[----:B------:R-:W-:Y:S02]  /*9730*/  MOV R197, R21 ;  /* 0x0000001500c57202 */ /* 0x000fe40000000f00 */
[----:B------:R-:W-:Y:S02]  /*9740*/  MOV R15, 0x1f ;  /* 0x0000001f000f7802 */ /* 0x000fe40000000f00 */
[----:B------:R-:W-:Y:S02]  /*9750*/  MOV R200, 0xffffffff ;  /* 0xffffffff00c87802 */ /* 0x000fe40000000f00 */
[----:B------:R-:W-:Y:S02]  /*9760*/  MOV R12, 0x9780 ;  /* 0x00009780000c7802 */ /* 0x000fe40000000f00 */
[----:B------:R-:W-:Y:S05]  /*9770*/  CALL.REL.NOINC `($__internal_178_$__cuda_sm70_shflsync_idx_p) ;  /* 0x0000082000007944 */ /* 0x000fea0003c00000 */
[----:B-1----:R-:W-:Y:S01]  /*9780*/  MOV R13, R15 ;  /* 0x0000000f000d7202 */ /* 0x002fe20000000f00 */
[----:B0-----:R-:W-:Y:S05]  /*9790*/  BRA `(.L_x_4461) ;  /* 0xffffc15000007947 */ /* 0x001fea000383ffff */
.L_x_4415:
[----:B------:R-:W-:Y:S01]  /*97a0*/  HFMA2.MMA R179, -RZ, RZ, 0, 5.9604644775390625e-08 ;  /* 0x00000001ffb37435 */ /* 0x000fe200000001ff */
[----:B------:R-:W-:Y:S02]  /*97b0*/  MOV R178, R14 ;  /* 0x0000000e00b27202 */ /* 0x000fe40000000f00 */
[----:B------:R-:W-:-:S02]  /*97c0*/  MOV R181, 0x1f ;  /* 0x0000001f00b57802 */ /* 0x000fc40000000f00 */
[----:B------:R-:W-:Y:S02]  /*97d0*/  MOV R182, 0xffffffff ;  /* 0xffffffff00b67802 */ /* 0x000fe40000000f00 */
[----:B------:R-:W-:Y:S02]  /*97e0*/  MOV R12, 0x9800 ;  /* 0x00009800000c7802 */ /* 0x000fe40000000f00 */
[----:B------:R-:W-:Y:S05]  /*97f0*/  CALL.REL.NOINC `($__internal_177_$__cuda_sm70_shflsync_down) ;  /* 0x0000076000007944 */ /* 0x000fea0003c00000 */
[----:B-1----:R-:W-:Y:S01]  /*9800*/  MOV R173, R178 ;  /* 0x000000b200ad7202 */ /* 0x002fe20000000f00 */
[----:B0-----:R-:W-:Y:S05]  /*9810*/  BRA `(.L_x_4462) ;  /* 0xffffc5b000007947 */ /* 0x001fea000383ffff */
.L_x_4416:
[----:B------:R-:W-:Y:S01]  /*9820*/  HFMA2.MMA R179, -RZ, RZ, 0, 5.9604644775390625e-08 ;  /* 0x00000001ffb37435 */ /* 0x000fe200000001ff */
[----:B------:R-:W-:Y:S02]  /*9830*/  MOV R178, R15 ;  /* 0x0000000f00b27202 */ /* 0x000fe40000000f00 */
[----:B------:R-:W-:Y:S02]  /*9840*/  MOV R181, 0x1f ;  /* 0x0000001f00b57802 */ /* 0x000fe40000000f00 */
[----:B------:R-:W-:Y:S02]  /*9850*/  MOV R182, 0xffffffff ;  /* 0xffffffff00b67802 */ /* 0x000fe40000000f00 */
[----:B------:R-:W-:-:S02]  /*9860*/  MOV R12, 0x9880 ;  /* 0x00009880000c7802 */ /* 0x000fc40000000f00 */
[----:B01----:R-:W-:Y:S05]  /*9870*/  CALL.REL.NOINC `($__internal_177_$__cuda_sm70_shflsync_down) ;  /* 0x000006e000007944 */ /* 0x003fea0003c00000 */
        /* <DEDUP_REMOVED lines=9> */
[----:B------:R-:W-:Y:S05]  /*9910*/  CALL.REL.NOINC `($__internal_177_$__cuda_sm70_shflsync_down) ;  /* 0x0000064000007944 */ /* 0x000fea0003c00000 */
[----:B0-----:R-:W-:Y:S01]  /*9920*/  HFMA2.MMA R179, -RZ, RZ, 0, 1.1920928955078125e-07 ;  /* 0x00000002ffb37435 */ /* 0x001fe200000001ff */
[----:B-1----:R-:W-:Y:S02]  /*9930*/  MOV R14, R178 ;  /* 0x000000b2000e7202 */ /* 0x002fe40000000f00 */
[----:B------:R-:W-:-:S02]  /*9940*/  MOV R178, R15 ;  /* 0x0000000f00b27202 */ /* 0x000fc40000000f00 */
[----:B------:R-:W-:Y:S02]  /*9950*/  MOV R181, 0x1f ;  /* 0x0000001f00b57802 */ /* 0x000fe40000000f00 */
[----:B------:R-:W-:Y:S02]  /*9960*/  MOV R182, 0xffffffff ;  /* 0xffffffff00b67802 */ /* 0x000fe40000000f00 */
[----:B------:R-:W-:Y:S02]  /*9970*/  MOV R12, 0x9990 ;  /* 0x00009990000c7802 */ /* 0x000fe40000000f00 */
[----:B------:R-:W-:Y:S05]  /*9980*/  CALL.REL.NOINC `($__internal_177_$__cuda_sm70_shflsync_down) ;  /* 0x000005d000007944 */ /* 0x000fea0003c00000 */
[----:B-1----:R-:W-:Y:S01]  /*9990*/  @!P3 FFMA.FTZ R15, R173, R178, R15 ;  /* 0x000000b2ad0fb223 */ /* 0x002fe2000001000f */
[----:B0-----:R-:W-:Y:S01]  /*99a0*/  HFMA2.MMA R179, -RZ, RZ, 0, 2.384185791015625e-07 ;  /* 0x00000004ffb37435 */ /* 0x001fe200000001ff */
[----:B------:R-:W-:Y:S01]  /*99b0*/  @!P3 FMUL.FTZ R173, R14, R173 ;  /* 0x000000ad0eadb220 */ /* 0x000fe20000410000 */
[----:B------:R-:W-:Y:S02]  /*99c0*/  MOV R181, 0x1f ;  /* 0x0000001f00b57802 */ /* 0x000fe40000000f00 */
[----:B------:R-:W-:Y:S02]  /*99d0*/  MOV R182, 0xffffffff ;  /* 0xffffffff00b67802 */ /* 0x000fe40000000f00 */
[----:B------:R-:W-:-:S02]  /*99e0*/  MOV R178, R173 ;  /* 0x000000ad00b27202 */ /* 0x000fc40000000f00 */
[----:B------:R-:W-:Y:S02]  /*99f0*/  MOV R12, 0x9a10 ;  /* 0x00009a10000c7802 */ /* 0x000fe40000000f00 */
[----:B------:R-:W-:Y:S05]  /*9a00*/  CALL.REL.NOINC `($__internal_177_$__cuda_sm70_shflsync_down) ;  /* 0x0000055000007944 */ /* 0x000fea0003c00000 */
[----:B0-----:R-:W-:Y:S01]  /*9a10*/  HFMA2.MMA R179, -RZ, RZ, 0, 2.384185791015625e-07 ;  /* 0x00000004ffb37435 */ /* 0x001fe200000001ff */
[----:B-1----:R-:W-:Y:S02]  /*9a20*/  MOV R14, R178 ;  /* 0x000000b2000e7202 */ /* 0x002fe40000000f00 */
[----:B------:R-:W-:Y:S02]  /*9a30*/  MOV R178, R15 ;  /* 0x0000000f00b27202 */ /* 0x000fe40000000f00 */
[----:B------:R-:W-:Y:S02]  /*9a40*/  MOV R181, 0x1f ;  /* 0x0000001f00b57802 */ /* 0x000fe40000000f00 */
[----:B------:R-:W-:Y:S02]  /*9a50*/  MOV R182, 0xffffffff ;  /* 0xffffffff00b67802 */ /* 0x000fe40000000f00 */
[----:B------:R-:W-:Y:S02]  /*9a60*/  MOV R12, 0x9a80 ;  /* 0x00009a80000c7802 */ /* 0x000fe40000000f00 */
[----:B------:R-:W-:Y:S05]  /*9a70*/  CALL.REL.NOINC `($__internal_177_$__cuda_sm70_shflsync_down) ;  /* 0x000004e000007944 */ /* 0x000fea0003c00000 */
[----:B-1----:R-:W-:Y:S01]  /*9a80*/  @!P2 FFMA.FTZ R15, R173, R178, R15 ;  /* 0x000000b2ad0fa223 */ /* 0x002fe2000001000f */
[----:B0-----:R-:W-:Y:S01]  /*9a90*/  HFMA2.MMA R179, -RZ, RZ, 0, 4.76837158203125e-07 ;  /* 0x00000008ffb37435 */ /* 0x001fe200000001ff */
[----:B------:R-:W-:Y:S01]  /*9aa0*/  @!P2 FMUL.FTZ R173, R14, R173 ;  /* 0x000000ad0eada220 */ /* 0x000fe20000410000 */
[----:B------:R-:W-:-:S02]  /*9ab0*/  MOV R181, 0x1f ;  /* 0x0000001f00b57802 */ /* 0x000fc40000000f00 */
[----:B------:R-:W-:Y:S02]  /*9ac0*/  MOV R182, 0xffffffff ;  /* 0xffffffff00b67802 */ /* 0x000fe40000000f00 */
[----:B------:R-:W-:Y:S02]  /*9ad0*/  MOV R178, R173 ;  /* 0x000000ad00b27202 */ /* 0x000fe40000000f00 */
[----:B------:R-:W-:Y:S02]  /*9ae0*/  MOV R12, 0x9b00 ;  /* 0x00009b00000c7802 */ /* 0x000fe40000000f00 */
[----:B------:R-:W-:Y:S05]  /*9af0*/  CALL.REL.NOINC `($__internal_177_$__cuda_sm70_shflsync_down) ;  /* 0x0000046000007944 */ /* 0x000fea0003c00000 */
[----:B0-----:R-:W-:Y:S01]  /*9b00*/  HFMA2.MMA R179, -RZ, RZ, 0, 4.76837158203125e-07 ;  /* 0x00000008ffb37435 */ /* 0x001fe200000001ff */
[----:B-1----:R-:W-:Y:S02]  /*9b10*/  MOV R14, R178 ;  /* 0x000000b2000e7202 */ /* 0x002fe40000000f00 */
[----:B------:R-:W-:Y:S02]  /*9b20*/  MOV R178, R15 ;  /* 0x0000000f00b27202 */ /* 0x000fe40000000f00 */
[----:B------:R-:W-:Y:S02]  /*9b30*/  MOV R181, 0x1f ;  /* 0x0000001f00b57802 */ /* 0x000fe40000000f00 */
[----:B------:R-:W-:-:S02]  /*9b40*/  MOV R182, 0xffffffff ;  /* 0xffffffff00b67802 */ /* 0x000fc40000000f00 */
[----:B------:R-:W-:Y:S02]  /*9b50*/  MOV R12, 0x9b70 ;  /* 0x00009b70000c7802 */ /* 0x000fe40000000f00 */
[----:B------:R-:W-:Y:S05]  /*9b60*/  CALL.REL.NOINC `($__internal_177_$__cuda_sm70_shflsync_down) ;  /* 0x000003f000007944 */ /* 0x000fea0003c00000 */
        /* <DEDUP_REMOVED lines=9> */
[----:B------:R-:W-:Y:S05]  /*9c00*/  CALL.REL.NOINC `($__internal_177_$__cuda_sm70_shflsync_down) ;  /* 0x0000035000007944 */ /* 0x000fea0003c00000 */
[----:B0-----:R-:W-:Y:S01]  /*9c10*/  HFMA2.MMA R179, -RZ, RZ, 0, 9.5367431640625e-07 ;  /* 0x00000010ffb37435 */ /* 0x001fe200000001ff */
[----:B-1----:R-:W-:Y:S02]  /*9c20*/  MOV R14, R178 ;  /* 0x000000b2000e7202 */ /* 0x002fe40000000f00 */
[----:B------:R-:W-:Y:S02]  /*9c30*/  MOV R178, R175 ;  /* 0x000000af00b27202 */ /* 0x000fe40000000f00 */
[----:B------:R-:W-:Y:S02]  /*9c40*/  MOV R181, 0x1f ;  /* 0x0000001f00b57802 */ /* 0x000fe40000000f00 */
[----:B------:R-:W-:Y:S02]  /*9c50*/  MOV R182, 0xffffffff ;  /* 0xffffffff00b67802 */ /* 0x000fe40000000f00 */
[----:B------:R-:W-:Y:S02]  /*9c60*/  MOV R12, 0x9c80 ;  /* 0x00009c80000c7802 */ /* 0x000fe40000000f00 */
[----:B------:R-:W-:Y:S05]  /*9c70*/  CALL.REL.NOINC `($__internal_177_$__cuda_sm70_shflsync_down) ;  /* 0x000002e000007944 */ /* 0x000fea0003c00000 */
[----:B-1----:R-:W-:Y:S01]  /*9c80*/  @!P0 FFMA.FTZ R175, R177, R178, R175 ;  /* 0x000000b2b1af8223 */ /* 0x002fe200000100af */
[----:B------:R-:W-:Y:S01]  /*9c90*/  HFMA2.MMA R198, -RZ, RZ, 0, 0 ;  /* 0x00000000ffc67435 */ /* 0x000fe200000001ff */
[----:B------:R-:W-:Y:S01]  /*9ca0*/  @!P0 FMUL.FTZ R177, R14, R177 ;  /* 0x000000b10eb18220 */ /* 0x000fe20000410000 */
[----:B------:R-:W-:-:S02]  /*9cb0*/  MOV R15, 0x1f ;  /* 0x0000001f000f7802 */ /* 0x000fc40000000f00 */
[----:B------:R-:W-:Y:S02]  /*9cc0*/  MOV R200, 0xffffffff ;  /* 0xffffffff00c87802 */ /* 0x000fe40000000f00 */
[----:B------:R-:W-:Y:S02]  /*9cd0*/  MOV R197, R177 ;  /* 0x000000b100c57202 */ /* 0x000fe40000000f00 */
[----:B------:R-:W-:Y:S02]  /*9ce0*/  MOV R12, 0x9d00 ;  /* 0x00009d00000c7802 */ /* 0x000fe40000000f00 */
[----:B0-----:R-:W-:Y:S05]  /*9cf0*/  CALL.REL.NOINC `($__internal_178_$__cuda_sm70_shflsync_idx_p) ;  /* 0x000002a000007944 */ /* 0x001fea0003c00000 */
[----:B0-----:R-:W-:Y:S01]  /*9d00*/  HFMA2.MMA R198, -RZ, RZ, 0, 0 ;  /* 0x00000000ffc67435 */ /* 0x001fe200000001ff */
[----:B-1----:R-:W-:Y:S02]  /*9d10*/  MOV R14, R15 ;  /* 0x0000000f000e7202 */ /* 0x002fe40000000f00 */
[----:B------:R-:W-:Y:S02]  /*9d20*/  MOV R197, R175 ;  /* 0x000000af00c57202 */ /* 0x000fe40000000f00 */
[----:B------:R-:W-:Y:S02]  /*9d30*/  MOV R15, 0x1f ;  /* 0x0000001f000f7802 */ /* 0x000fe40000000f00 */
[----:B------:R-:W-:-:S02]  /*9d40*/  MOV R200, 0xffffffff ;  /* 0xffffffff00c87802 */ /* 0x000fc40000000f00 */
[----:B------:R-:W-:Y:S02]  /*9d50*/  MOV R12, 0x9d70 ;  /* 0x00009d70000c7802 */ /* 0x000fe40000000f00 */
[----:B------:R-:W-:Y:S05]  /*9d60*/  CALL.REL.NOINC `($__internal_178_$__cuda_sm70_shflsync_idx_p) ;  /* 0x0000023000007944 */ /* 0x000fea0003c00000 */
[----:B------:R-:W-:Y:S01]  /*9d70*/  HFMA2.MMA R179, -RZ, RZ, 0, 5.9604644775390625e-08 ;  /* 0x00000001ffb37435 */ /* 0x000fe200000001ff */
[----:B------:R-:W-:Y:S02]  /*9d80*/  MOV R173, R14 ;  /* 0x0000000e00ad7202 */ /* 0x000fe40000000f00 */
[----:B-1----:R-:W-:Y:S02]  /*9d90*/  MOV R176, R15 ;  /* 0x0000000f00b07202 */ /* 0x002fe40000000f00 */
[----:B------:R-:W-:Y:S02]  /*9da0*/  MOV R178, R177 ;  /* 0x000000b100b27202 */ /* 0x000fe40000000f00 */
[----:B------:R-:W-:Y:S02]  /*9db0*/  MOV R181, 0x1f ;  /* 0x0000001f00b57802 */ /* 0x000fe40000000f00 */
[----:B------:R-:W-:Y:S02]  /*9dc0*/  MOV R182, 0xffffffff ;  /* 0xffffffff00b67802 */ /* 0x000fe40000000f00 */
[----:B------:R-:W-:-:S02]  /*9dd0*/  MOV R12, 0x9df0 ;  /* 0x00009df0000c7802 */ /* 0x000fc40000000f00 */
[----:B0-----:R-:W-:Y:S05]  /*9de0*/  CALL.REL.NOINC `($__internal_177_$__cuda_sm70_shflsync_down) ;  /* 0x0000017000007944 */ /* 0x001fea0003c00000 */
[----:B0-----:R-:W-:Y:S01]  /*9df0*/  HFMA2.MMA R179, -RZ, RZ, 0, 5.9604644775390625e-08 ;  /* 0x00000001ffb37435 */ /* 0x001fe200000001ff */
[----:B-1----:R-:W-:-:S02]  /*9e00*/  MOV R14, R178 ;  /* 0x000000b2000e7202 */ /* 0x002fc40000000f00 */
[----:B------:R-:W-:Y:S02]  /*9e10*/  MOV R178, R175 ;  /* 0x000000af00b27202 */ /* 0x000fe40000000f00 */
[----:B------:R-:W-:Y:S02]  /*9e20*/  MOV R181, 0x1f ;  /* 0x0000001f00b57802 */ /* 0x000fe40000000f00 */
[----:B------:R-:W-:Y:S02]  /*9e30*/  MOV R182, 0xffffffff ;  /* 0xffffffff00b67802 */ /* 0x000fe40000000f00 */
[----:B------:R-:W-:Y:S02]  /*9e40*/  MOV R12, 0x9e60 ;  /* 0x00009e60000c7802 */ /* 0x000fe40000000f00 */
[----:B------:R-:W-:Y:S05]  /*9e50*/  CALL.REL.NOINC `($__internal_177_$__cuda_sm70_shflsync_down) ;  /* 0x0000010000007944 */ /* 0x000fea0003c00000 */
[----:B------:R-:W-:Y:S01]  /*9e60*/  HFMA2.MMA R198, -RZ, RZ, 0, 0 ;  /* 0x00000000ffc67435 */ /* 0x000fe200000001ff */
[----:B------:R-:W-:Y:S02]  /*9e70*/  MOV R175, R14 ;  /* 0x0000000e00af7202 */ /* 0x000fe40000000f00 */
[----:B------:R-:W-:Y:S02]  /*9e80*/  MOV R197, R16 ;  /* 0x0000001000c57202 */ /* 0x000fe40000000f00 */
[----:B------:R-:W-:-:S02]  /*9e90*/  MOV R15, 0x1f ;  /* 0x0000001f000f7802 */ /* 0x000fc40000000f00 */
[----:B------:R-:W-:Y:S02]  /*9ea0*/  MOV R200, 0xffffffff ;  /* 0xffffffff00c87802 */ /* 0x000fe40000000f00 */
[----:B------:R-:W-:Y:S02]  /*9eb0*/  MOV R12, 0x9ed0 ;  /* 0x00009ed0000c7802 */ /* 0x000fe40000000f00 */
[----:B01----:R-:W-:Y:S05]  /*9ec0*/  CALL.REL.NOINC `($__internal_178_$__cuda_sm70_shflsync_idx_p) ;  /* 0x000000d000007944 */ /* 0x003fea0003c00000 */
[----:B0-----:R-:W-:Y:S01]  /*9ed0*/  HFMA2.MMA R198, -RZ, RZ, 0, 0 ;  /* 0x00000000ffc67435 */ /* 0x001fe200000001ff */
[----:B-1----:R-:W-:Y:S02]  /*9ee0*/  MOV R177, R15 ;  /* 0x0000000f00b17202 */ /* 0x002fe40000000f00 */
[----:B------:R-:W-:Y:S02]  /*9ef0*/  MOV R197, R17 ;  /* 0x0000001100c57202 */ /* 0x000fe40000000f00 */
[----:B------:R-:W-:Y:S02]  /*9f00*/  MOV R15, 0x1f ;  /* 0x0000001f000f7802 */ /* 0x000fe40000000f00 */
[----:B------:R-:W-:Y:S02]  /*9f10*/  MOV R200, 0xffffffff ;  /* 0xffffffff00c87802 */ /* 0x000fe40000000f00 */
[----:B------:R-:W-:-:S02]  /*9f20*/  MOV R12, 0x9f40 ;  /* 0x00009f40000c7802 */ /* 0x000fc40000000f00 */
[----:B------:R-:W-:Y:S05]  /*9f30*/  CALL.REL.NOINC `($__internal_178_$__cuda_sm70_shflsync_idx_p) ;  /* 0x0000006000007944 */ /* 0x000fea0003c00000 */
[----:B-1----:R-:W-:Y:S01]  /*9f40*/  MOV R179, R15 ;  /* 0x0000000f00b37202 */ /* 0x002fe20000000f00 */
[----:B0-----:R-:W-:Y:S05]  /*9f50*/  BRA `(.L_x_4463) ;  /* 0xffffc01000007947 */ /* 0x001fea000383ffff */
        .weak           $__internal_177_$__cuda_sm70_shflsync_down
        .type           $__internal_177_$__cuda_sm70_shflsync_down,@function
        .size           $__internal_177_$__cuda_sm70_shflsync_down,($__internal_178_$__cuda_sm70_shflsync_idx_p - $__internal_177_$__cuda_sm70_shflsync_down)
$__internal_177_$__cuda_sm70_shflsync_down:
[----:B------:R-:W-:Y:S01]  /*9f60*/  HFMA2.MMA R13, -RZ, RZ, 0, 0 ;  /* 0x00000000ff0d7435 */ /* 0x000fe200000001ff */
[----:B------:R-:W-:Y:S04]  /*9f70*/  WARPSYNC R182 ;  /* 0x000000b600007348 */ /* 0x000fe80003800000 */
[----:B------:R0:W1:Y:S01]  /*9f80*/  SHFL.DOWN PT, R178, R178, R179, R181 ;  /* 0x080000b3b2b27389 */ /* 0x00006200000e00b5 */
[----:B------:R-:W-:Y:S05]  /*9f90*/  RET.REL.NODEC R12 `(_Z25selective_scan_bwd_kernelI32Selective_Scan_bwd_kernel_traitsILi64ELi16ELb1ELb1ELb0ELb1ELb1EN3c104HalfEfEEv12SSMParamsBwd) ;  /* 0xffff60600c007950 */ /* 0x000fea0003c3ffff */
        .weak           $__internal_178_$__cuda_sm70_shflsync_idx_p
        .type           $__internal_178_$__cuda_sm70_shflsync_idx_p,@function
        .size           $__internal_178_$__cuda_sm70_shflsync_idx_p,($__internal_179_$__cuda_sm70_shflsync_up - $__internal_178_$__cuda_sm70_shflsync_idx_p)
$__internal_178_$__cuda_sm70_shflsync_idx_p:
[----:B------:R-:W-:Y:S01]  /*9fa0*/  MOV R13, 0x0 ;  /* 0x00000000000d7802 */ /* 0x000fe20000000f00 */
[----:B------:R-:W-:Y:S04]  /*9fb0*/  WARPSYNC R200 ;  /* 0x000000c800007348 */ /* 0x000fe80003800000 */
[----:B------:R0:W1:Y:S01]  /*9fc0*/  SHFL.IDX PT, R15, R197, R198, R15 ;  /* 0x000000c6c50f7389 */ /* 0x00006200000e000f */
[----:B------:R-:W-:Y:S05]  /*9fd0*/  RET.REL.NODEC R12 `(_Z25selective_scan_bwd_kernelI32Selective_Scan_bwd_kernel_traitsILi64ELi16ELb1ELb1ELb0ELb1ELb1EN3c104HalfEfEEv12SSMParamsBwd) ;  /* 0xffff60200c007950 */ /* 0x000fea0003c3ffff */
        .weak           $__internal_179_$__cuda_sm70_shflsync_up
        .type           $__internal_179_$__cuda_sm70_shflsync_up,@function
        .size           $__internal_179_$__cuda_sm70_shflsync_up,(.L_x_8991 - $__internal_179_$__cuda_sm70_shflsync_up)
$__internal_179_$__cuda_sm70_shflsync_up:
[----:B------:R-:W-:Y:S01]  /*9fe0*/  HFMA2.MMA R13, -RZ, RZ, 0, 0 ;  /* 0x00000000ff0d7435 */ /* 0x000fe200000001ff */
[----:B------:R-:W-:Y:S04]  /*9ff0*/  WARPSYNC R194 ;  /* 0x000000c200007348 */ /* 0x000fe80003800000 */
[----:B------:R0:W1:Y:S01]  /*a000*/  SHFL.UP PT, R189, R189, R192, R191 ;  /* 0x040000c0bdbd7389 */ /* 0x00006200000e00bf */
[----:B------:R-:W-:Y:S05]  /*a010*/  RET.REL.NODEC R12 `(_Z25selective_scan_bwd_kernelI32Selective_Scan_bwd_kernel_traitsILi64ELi16ELb1ELb1ELb0ELb1ELb1EN3c104HalfEfEEv12SSMParamsBwd) ;  /* 0xffff5fe00c007950 */ /* 0x000fea0003c3ffff */
.L_x_4464:
        /* <DEDUP_REMOVED lines=14> */
.L_x_8991:


//--------------------- .text._Z25selective_scan_bwd_kernelI32Selective_Scan_bwd_kernel_traitsILi64ELi16ELb1ELb1ELb1ELb0ELb0EN3c104HalfEfEEv12SSMParamsBwd --------------------------
	.section	.text._Z25selective_scan_bwd_kernelI32Selective_Scan_bwd_kernel_traitsILi64ELi16ELb1ELb1ELb1ELb0ELb0EN3c104HalfEfEEv12SSMParamsBwd,"ax",@progbits
	.sectioninfo	@"SHI_REGISTERS=252"
	.align	128
        .global         _Z25selective_scan_bwd_kernelI32Selective_Scan_bwd_kernel_traitsILi64ELi16ELb1ELb1ELb1ELb0ELb0EN3c104HalfEfEEv12SSMParamsBwd
        .type           _Z25selective_scan_bwd_kernelI32Selective_Scan_bwd_kernel_traitsILi64ELi16ELb1ELb1ELb1ELb0ELb0EN3c104HalfEfEEv12SSMParamsBwd,@function
        .size           _Z25selective_scan_bwd_kernelI32Selective_Scan_bwd_kernel_traitsILi64ELi16ELb1ELb1ELb1ELb0ELb0EN3c104HalfEfEEv12SSMParamsBwd,(.L_x_8994 - _Z25selective_scan_bwd_kernelI32Selective_Scan_bwd_kernel_traitsILi64ELi16ELb1ELb1ELb1ELb0ELb0EN3c104HalfEfEEv12SSMParamsBwd)
        .other          _Z25selective_scan_bwd_kernelI32Selective_Scan_bwd_kernel_traitsILi64ELi16ELb1ELb1ELb1ELb0ELb0EN3c104HalfEfEEv12SSMParamsBwd,@"STO_CUDA_ENTRY STV_DEFAULT"
_Z25selective_scan_bwd_kernelI32Selective_Scan_bwd_kernel_traitsILi64ELi16ELb1ELb1ELb1ELb0ELb0EN3c104HalfEfEEv12SSMParamsBwd:
.text._Z25selective_scan_bwd_kernelI32Selective_Scan_bwd_kernel_traitsILi64ELi16ELb1ELb1ELb1ELb0ELb0EN3c104HalfEfEEv12SSMParamsBwd:
[----:B------:R-:W-:Y:S02]  /*0000*/  MOV R1, c[0x0][0x28] ;  /* 0x00000a0000017a02 */ /* 0x000fe40000000f00 */
[----:B------:R-:W-:Y:S01]  /*0010*/  IABS R17, c[0x0][0x178] ;  /* 0x00005e0000117a13 */ /* 0x000fe20000000000 */
[----:B------:R-:W0:Y:S01]  /*0020*/  S2R R139, SR_CTAID.Y ;  /* 0x00000000008b7919 */ /* 0x000e220000002600 */
[----:B------:R-:W-:Y:S01]  /*0030*/  ISETP.NE.U32.AND P0, PT, RZ, c[0x0][0x238], PT ;  /* 0x00008e00ff007a0c */ /* 0x000fe20003f05070 */
[----:B------:R-:W-:Y:S01]  /*0040*/  HFMA2.MMA R137, -RZ, RZ, 0, 0 ;  /* 0x00000000ff897435 */ /* 0x000fe200000001ff */
[----:B------:R-:W1:Y:S01]  /*0050*/  I2F.RP R0, R17 ;  /* 0x0000001100007306 */ /* 0x000e620000209400 */
[----:B------:R-:W-:Y:S01]  /*0060*/  ULDC.64 UR4, c[0x0][0x118] ;  /* 0x0000460000047ab9 */ /* 0x000fe20000000a00 */
[----:B------:R-:W-:Y:S01]  /*0070*/  ISETP.NE.AND.EX P0, PT, RZ, c[0x0][0x23c], PT, P0 ;  /* 0x00008f00ff007a0c */ /* 0x000fe20003f05300 */
[----:B------:R-:W-:Y:S01]  /*0080*/  CS2R R126, SRZ ;  /* 0x00000000007e7805 */ /* 0x000fe2000001ff00 */
        /* <DEDUP_REMOVED lines=12> */
[C---:B------:R-:W-:Y:S01]  /*0150*/  IMAD R10, R152.reuse, c[0x0][0x1e0], RZ ;  /* 0x00007800980a7a24 */ /* 0x040fe200078e02ff */
[----:B------:R-:W-:Y:S01]  /*0160*/  LOP3.LUT R16, R139, c[0x0][0x178], RZ, 0x3c, !PT ;  /* 0x00005e008b107a12 */ /* 0x000fe200078e3cff */
[----:B------:R1:W5:Y:S01]  /*0170*/  @P1 LDG.E R126, [R4.64] ;  /* 0x00000004047e1981 */ /* 0x000362000c1e1900 */
[----:B------:R2:W3:Y:S01]  /*0180*/  F2I.FTZ.U32.TRUNC.NTZ R7, R6 ;  /* 0x0000000600077305 */ /* 0x0004e2000021f000 */
[----:B------:R-:W-:Y:S01]  /*0190*/  MOV R133, c[0x0][0x174] ;  /* 0x00005d0000857a02 */ /* 0x000fe20000000f00 */
[----:B------:R-:W-:Y:S01]  /*01a0*/  IMAD R12, R152, c[0x0][0x278], RZ ;  /* 0x00009e00980c7a24 */ /* 0x000fe200078e02ff */
[----:B------:R-:W-:Y:S01]  /*01b0*/  ISETP.GE.AND P1, PT, R16, RZ, PT ;  /* 0x000000ff1000720c */ /* 0x000fe20003f26270 */
[----:B------:R-:W-:Y:S01]  /*01c0*/  IMAD R14, R152, c[0x0][0x190], RZ ;  /* 0x00006400980e7a24 */ /* 0x000fe200078e02ff */
[----:B0-----:R-:W-:Y:S01]  /*01d0*/  IABS R2, R139 ;  /* 0x0000008b00027213 */ /* 0x001fe20000000000 */
[C---:B------:R-:W-:Y:S01]  /*01e0*/  IMAD R13, R135.reuse, c[0x0][0x1e4], R10 ;  /* 0x00007900870d7a24 */ /* 0x040fe200078e020a */
[----:B------:R-:W-:Y:S01]  /*01f0*/  ISETP.NE.AND P0, PT, RZ, c[0x0][0x178], PT ;  /* 0x00005e00ff007a0c */ /* 0x000fe20003f05270 */
[C---:B------:R-:W-:Y:S01]  /*0200*/  IMAD R15, R135.reuse, c[0x0][0x194], R14 ;  /* 0x00006500870f7a24 */ /* 0x040fe200078e020e */
[----:B--2---:R-:W-:Y:S01]  /*0210*/  HFMA2.MMA R6, -RZ, RZ, 0, 0 ;  /* 0x00000000ff067435 */ /* 0x004fe200000001ff */
[----:B-1----:R-:W-:Y:S01]  /*0220*/  IMAD.WIDE.U32 R4, R135, c[0x0][0x1e0], RZ ;  /* 0x0000780087047a25 */ /* 0x002fe200078e00ff */
[C---:B------:R-:W-:Y:S01]  /*0230*/  ISETP.GE.AND P3, PT, R133.reuse, 0x1, PT ;  /* 0x000000018500780c */ /* 0x040fe20003f66270 */
[----:B------:R-:W-:Y:S01]  /*0240*/  CS2R R36, SRZ ;  /* 0x0000000000247805 */ /* 0x000fe2000001ff00 */
[----:B------:R-:W-:Y:S01]  /*0250*/  SHF.L.U32 R133, R133, 0xa, RZ ;  /* 0x0000000a85857819 */ /* 0x000fe200000006ff */
[----:B------:R-:W-:Y:S01]  /*0260*/  IMAD R14, R128, c[0x0][0x280], RZ ;  /* 0x0000a000800e7a24 */ /* 0x000fe200078e02ff */
[----:B------:R-:W-:Y:S01]  /*0270*/  IADD3 R5, R5, R13, RZ ;  /* 0x0000000d05057210 */ /* 0x000fe20007ffe0ff */
[----:B------:R-:W-:Y:S01]  /*0280*/  IMAD R16, R152, c[0x0][0x1b0], RZ ;  /* 0x00006c0098107a24 */ /* 0x000fe200078e02ff */
[----:B---3--:R-:W-:Y:S01]  /*0290*/  IADD3 R8, RZ, -R7, RZ ;  /* 0x80000007ff087210 */ /* 0x008fe20007ffe0ff */
[----:B------:R-:W-:Y:S01]  /*02a0*/  IMAD R14, R139, c[0x0][0x284], R14 ;  /* 0x0000a1008b0e7a24 */ /* 0x000fe200078e020e */
[----:B------:R-:W-:Y:S01]  /*02b0*/  IADD3 R13, R133, -0x400, RZ ;  /* 0xfffffc00850d7810 */ /* 0x000fe20007ffe0ff */
[----:B------:R-:W-:Y:S01]  /*02c0*/  IMAD.WIDE.U32 R4, R139, c[0x0][0x1e8], R4 ;  /* 0x00007a008b047a25 */ /* 0x000fe200078e0004 */
[----:B------:R-:W-:-:S03]  /*02d0*/  HFMA2.MMA R129, -RZ, RZ, 0, 0 ;  /* 0x00000000ff817435 */ /* 0x000fc600000001ff */
[----:B------:R-:W-:Y:S02]  /*02e0*/  IMAD R3, R8, R17, RZ ;  /* 0x0000001108037224 */ /* 0x000fe400078e02ff */
[----:B------:R-:W-:Y:S02]  /*02f0*/  IMAD R8, R152, c[0x0][0x1d0], RZ ;  /* 0x0000740098087a24 */ /* 0x000fe400078e02ff */
[----:B------:R-:W-:-:S04]  /*0300*/  IMAD.HI.U32 R7, R7, R3, R6 ;  /* 0x0000000307077227 */ /* 0x000fc800078e0006 */
[----:B------:R-:W-:Y:S02]  /*0310*/  IMAD R11, R135, c[0x0][0x1d4], R8 ;  /* 0x00007500870b7a24 */ /* 0x000fe400078e0208 */
[----:B------:R-:W-:-:S04]  /*0320*/  IMAD.HI.U32 R131, R7, R2, RZ ;  /* 0x0000000207837227 */ /* 0x000fc800078e00ff */
[----:B------:R-:W-:Y:S01]  /*0330*/  IMAD.WIDE.U32 R6, R135, c[0x0][0x278], RZ ;  /* 0x00009e0087067a25 */ /* 0x000fe200078e00ff */
[----:B------:R-:W-:-:S03]  /*0340*/  IADD3 R0, -R131, RZ, RZ ;  /* 0x000000ff83007210 */ /* 0x000fc60007ffe1ff */
[----:B------:R-:W-:-:S04]  /*0350*/  IMAD.WIDE.U32 R8, R135, c[0x0][0x190], RZ ;  /* 0x0000640087087a25 */ /* 0x000fc800078e00ff */
[----:B------:R-:W-:Y:S01]  /*0360*/  IMAD R0, R17, R0, R2 ;  /* 0x0000000011007224 */ /* 0x000fe200078e0202 */
[----:B------:R-:W-:Y:S01]  /*0370*/  IADD3 R9, R9, R15, RZ ;  /* 0x0000000f09097210 */ /* 0x000fe20007ffe0ff */
[----:B------:R-:W-:Y:S01]  /*0380*/  IMAD.WIDE.U32 R2, R135, c[0x0][0x1d0], RZ ;  /* 0x0000740087027a25 */ /* 0x000fe200078e00ff */
[----:B------:R-:W-:Y:S02]  /*0390*/  SHF.R.S32.HI R15, RZ, 0x1f, R13 ;  /* 0x0000001fff0f7819 */ /* 0x000fe4000001140d */
[----:B------:R-:W-:Y:S02]  /*03a0*/  ISETP.GT.U32.AND P4, PT, R17, R0, PT ;  /* 0x000000001100720c */ /* 0x000fe40003f84070 */
[----:B------:R-:W-:Y:S01]  /*03b0*/  IADD3 R3, R3, R11, RZ ;  /* 0x0000000b03037210 */ /* 0x000fe20007ffe0ff */
[----:B------:R-:W-:Y:S02]  /*03c0*/  IMAD R11, R135, c[0x0][0x27c], R12 ;  /* 0x00009f00870b7a24 */ /* 0x000fe400078e020c */
[----:B------:R-:W-:-:S02]  /*03d0*/  IMAD R12, R128, c[0x0][0x1e8], RZ ;  /* 0x00007a00800c7a24 */ /* 0x000fc400078e02ff */
[----:B------:R-:W-:Y:S01]  /*03e0*/  IMAD.WIDE.U32 R2, R139, c[0x0][0x1d8], R2 ;  /* 0x000076008b027a25 */ /* 0x000fe200078e0002 */
[----:B------:R-:W-:-:S03]  /*03f0*/  IADD3 R7, R7, R11, RZ ;  /* 0x0000000b07077210 */ /* 0x000fc60007ffe0ff */
[C---:B------:R-:W-:Y:S02]  /*0400*/  IMAD R12, R139.reuse, c[0x0][0x1ec], R12 ;  /* 0x00007b008b0c7a24 */ /* 0x040fe400078e020c */
[-C--:B------:R-:W-:Y:S01]  /*0410*/  @!P4 IADD3 R0, R0, -R17.reuse, RZ ;  /* 0x800000110000c210 */ /* 0x080fe20007ffe0ff */
[----:B------:R-:W-:Y:S01]  /*0420*/  IMAD.WIDE.U32 R6, R139, c[0x0][0x280], R6 ;  /* 0x0000a0008b067a25 */ /* 0x000fe200078e0006 */
[----:B------:R-:W-:Y:S02]  /*0430*/  @!P4 IADD3 R131, R131, 0x1, RZ ;  /* 0x000000018383c810 */ /* 0x000fe40007ffe0ff */
[----:B------:R-:W-:Y:S01]  /*0440*/  ISETP.GE.U32.AND P2, PT, R0, R17, PT ;  /* 0x000000110000720c */ /* 0x000fe20003f46070 */
[----:B------:R-:W-:Y:S01]  /*0450*/  IMAD R0, R128, c[0x0][0x1d8], RZ ;  /* 0x0000760080007a24 */ /* 0x000fe200078e02ff */
[----:B------:R-:W-:Y:S01]  /*0460*/  IADD3 R121, P4, R13, R4, RZ ;  /* 0x000000040d797210 */ /* 0x000fe20007f9e0ff */
[----:B------:R-:W-:Y:S01]  /*0470*/  IMAD.WIDE.U32 R10, R135, c[0x0][0x1b0], RZ ;  /* 0x00006c00870a7a25 */ /* 0x000fe200078e00ff */
[----:B------:R-:W-:-:S02]  /*0480*/  IADD3 R119, P5, R13, R6, RZ ;  /* 0x000000060d777210 */ /* 0x000fc40007fbe0ff */
[----:B------:R-:W-:Y:S01]  /*0490*/  IADD3.X R4, R15, R5, R12, P4, !PT ;  /* 0x000000050f047210 */ /* 0x000fe200027fe40c */
[----:B------:R-:W-:Y:S01]  /*04a0*/  IMAD R0, R139, c[0x0][0x1dc], R0 ;  /* 0x000077008b007a24 */ /* 0x000fe200078e0200 */
[----:B------:R-:W-:Y:S01]  /*04b0*/  IADD3.X R6, R15, R7, R14, P5, !PT ;  /* 0x000000070f067210 */ /* 0x000fe20002ffe40e */
[----:B------:R-:W-:-:S04]  /*04c0*/  IMAD R17, R135, c[0x0][0x1b4], R16 ;  /* 0x00006d0087117a24 */ /* 0x000fc800078e0210 */
[----:B------:R-:W-:Y:S02]  /*04d0*/  @P2 IADD3 R131, R131, 0x1, RZ ;  /* 0x0000000183832810 */ /* 0x000fe40007ffe0ff */
[----:B------:R-:W-:Y:S02]  /*04e0*/  IADD3 R123, P2, R13, R2, RZ ;  /* 0x000000020d7b7210 */ /* 0x000fe40007f5e0ff */
[----:B------:R-:W-:Y:S02]  /*04f0*/  @!P1 IADD3 R131, -R131, RZ, RZ ;  /* 0x000000ff83839210 */ /* 0x000fe40007ffe1ff */
[----:B------:R-:W-:Y:S02]  /*0500*/  @!P0 LOP3.LUT R131, RZ, c[0x0][0x178], RZ, 0x33, !PT ;  /* 0x00005e00ff838a12 */ /* 0x000fe400078e33ff */
[----:B------:R-:W-:Y:S02]  /*0510*/  IADD3.X R2, R15, R3, R0, P2, !PT ;  /* 0x000000030f027210 */ /* 0x000fe400017fe400 */
[----:B------:R-:W-:Y:S01]  /*0520*/  LEA R122, P0, R123, c[0x0][0x240], 0x1 ;  /* 0x000090007b7a7a11 */ /* 0x000fe200078008ff */
[----:B------:R-:W-:Y:S01]  /*0530*/  IMAD.WIDE.U32 R8, R131, c[0x0][0x1a8], R8 ;  /* 0x00006a0083087a25 */ /* 0x000fe200078e0008 */
[----:B------:R-:W-:-:S02]  /*0540*/  SHF.R.S32.HI R151, RZ, 0x1f, R131 ;  /* 0x0000001fff977819 */ /* 0x000fc40000011483 */
[----:B------:R-:W-:Y:S02]  /*0550*/  LEA.HI.X R123, R123, c[0x0][0x244], R2, 0x1, P0 ;  /* 0x000091007b7b7a11 */ /* 0x000fe400000f0c02 */
[----:B------:R-:W-:Y:S01]  /*0560*/  ISETP.NE.U32.AND P0, PT, RZ, c[0x0][0x260], PT ;  /* 0x00009800ff007a0c */ /* 0x000fe20003f05070 */
[----:B------:R-:W-:Y:S01]  /*0570*/  IMAD R0, R151, c[0x0][0x1a8], RZ ;  /* 0x00006a0097007a24 */ /* 0x000fe200078e02ff */
[----:B------:R-:W-:Y:S01]  /*0580*/  LEA R120, P1, R121, c[0x0][0x248], 0x1 ;  /* 0x0000920079787a11 */ /* 0x000fe200078208ff */
[----:B------:R-:W-:Y:S01]  /*0590*/  IMAD R2, R151, c[0x0][0x1c8], RZ ;  /* 0x0000720097027a24 */ /* 0x000fe200078e02ff */
[----:B------:R-:W-:Y:S01]  /*05a0*/  LEA R118, P2, R119, c[0x0][0x308], 0x1 ;  /* 0x0000c20077767a11 */ /* 0x000fe200078408ff */
[C---:B------:R-:W-:Y:S01]  /*05b0*/  IMAD R3, R131.reuse, c[0x0][0x1ac], R0 ;  /* 0x00006b0083037a24 */ /* 0x040fe200078e0200 */
[----:B------:R-:W-:Y:S01]  /*05c0*/  ISETP.NE.AND.EX P0, PT, RZ, c[0x0][0x264], PT, P0 ;  /* 0x00009900ff007a0c */ /* 0x000fe20003f05300 */
[----:B------:R-:W-:Y:S01]  /*05d0*/  IMAD R5, R131, c[0x0][0x1cc], R2 ;  /* 0x0000730083057a24 */ /* 0x000fe200078e0202 */
[----:B------:R-:W-:-:S02]  /*05e0*/  LEA.HI.X R121, R121, c[0x0][0x24c], R4, 0x1, P1 ;  /* 0x0000930079797a11 */ /* 0x000fc400008f0c04 */
[----:B------:R-:W-:Y:S02]  /*05f0*/  LEA.HI.X R119, R119, c[0x0][0x30c], R6, 0x1, P2 ;  /* 0x0000c30077777a11 */ /* 0x000fe400010f0c06 */
[----:B------:R-:W-:Y:S02]  /*0600*/  ISETP.NE.U32.AND P1, PT, RZ, c[0x0][0x328], PT ;  /* 0x0000ca00ff007a0c */ /* 0x000fe40003f25070 */
[----:B------:R-:W-:Y:S02]  /*0610*/  ISETP.NE.U32.AND P2, PT, RZ, c[0x0][0x348], PT ;  /* 0x0000d200ff007a0c */ /* 0x000fe40003f45070 */
[----:B------:R-:W-:Y:S02]  /*0620*/  IADD3 R11, R11, R17, RZ ;  /* 0x000000110b0b7210 */ /* 0x000fe40007ffe0ff */
[----:B------:R-:W-:Y:S01]  /*0630*/  IADD3 R116, P5, R13, R8, RZ ;  /* 0x000000080d747210 */ /* 0x000fe20007fbe0ff */
[----:B------:R-:W-:Y:S01]  /*0640*/  @P0 IMAD R0, R135, c[0x0][0x164], R139 ;  /* 0x0000590087000a24 */ /* 0x000fe200078e028b */
[----:B------:R-:W-:Y:S01]  /*0650*/  ISETP.NE.AND.EX P1, PT, RZ, c[0x0][0x32c], PT, P1 ;  /* 0x0000cb00ff007a0c */ /* 0x000fe20003f25310 */
[----:B------:R-:W-:Y:S01]  /*0660*/  IMAD.WIDE.U32 R10, R131, c[0x0][0x1c8], R10 ;  /* 0x00007200830a7a25 */ /* 0x000fe200078e000a */
[----:B------:R-:W-:-:S02]  /*0670*/  ISETP.NE.AND.EX P2, PT, RZ, c[0x0][0x34c], PT, P2 ;  /* 0x0000d300ff007a0c */ /* 0x000fc40003f45320 */
[----:B------:R-:W-:Y:S01]  /*0680*/  IADD3 R8, R9, R3, RZ ;  /* 0x0000000309087210 */ /* 0x000fe20007ffe0ff */
[----:B------:R-:W-:Y:S01]  /*0690*/  @P0 IMAD R0, R0, c[0x0][0x174], RZ ;  /* 0x00005d0000000a24 */ /* 0x000fe200078e02ff */
[----:B------:R-:W-:Y:S02]  /*06a0*/  IADD3 R13, P4, R13, R10, RZ ;  /* 0x0000000a0d0d7210 */ /* 0x000fe40007f9e0ff */
[----:B------:R-:W-:Y:S01]  /*06b0*/  IADD3.X R3, R15, R8, RZ, P5, !PT ;  /* 0x000000080f037210 */ /* 0x000fe20002ffe4ff */
[----:B------:R-:W-:Y:S01]  /*06c0*/  @P0 IMAD R0, R0, c[0x0][0x16c], RZ ;  /* 0x00005b0000000a24 */ /* 0x000fe200078e02ff */
[C---:B------:R-:W-:Y:S02]  /*06d0*/  LEA R117, P5, R116.reuse, c[0x0][0x228], 0x1 ;  /* 0x00008a0074757a11 */ /* 0x040fe400078a08ff */
[----:B------:R-:W-:Y:S02]  /*06e0*/  IADD3 R114, R11, R5, RZ ;  /* 0x000000050b727210 */ /* 0x000fe40007ffe0ff */
[----:B------:R-:W-:-:S02]  /*06f0*/  LEA.HI.X R116, R116, c[0x0][0x22c], R3, 0x1, P5 ;  /* 0x00008b0074747a11 */ /* 0x000fc400028f0c03 */
[----:B------:R-:W-:Y:S01]  /*0700*/  CS2R R2, SRZ ;  /* 0x0000000000027805 */ /* 0x000fe2000001ff00 */
[----:B------:R-:W-:Y:S02]  /*0710*/  @P0 MOV R39, 0x8 ;  /* 0x0000000800270802 */ /* 0x000fe40000000f00 */
[----:B------:R-:W-:Y:S02]  /*0720*/  IADD3.X R114, R15, R114, RZ, P4, !PT ;  /* 0x000000720f727210 */ /* 0x000fe400027fe4ff */
[----:B------:R-:W-:Y:S01]  /*0730*/  LEA R115, P6, R13, c[0x0][0x230], 0x1 ;  /* 0x00008c000d737a11 */ /* 0x000fe200078c08ff */
        /* <DEDUP_REMOVED lines=17> */
.L_x_4516:
        /* <DEDUP_REMOVED lines=9> */
[C---:B------:R-:W-:Y:S02]  /*08e0*/  SHF.L.U32 R109, R5.reuse, 0x4, RZ ;  /* 0x00000004056d7819 */ /* 0x040fe400000006ff */
[----:B------:R-:W-:-:S03]  /*08f0*/  IADD3 R0, R5, R124, RZ ;  /* 0x0000007c05007210 */ /* 0x000fc60007ffe0ff */
[----:B--2---:R-:W-:Y:S04]  /*0900*/  STS.128 [R109], R16 ;  /* 0x000000106d007388 */ /* 0x004fe80000000c00 */
[----:B---3--:R0:W-:Y:S01]  /*0910*/  STS.128 [R109+0x200], R28 ;  /* 0x0002001c6d007388 */ /* 0x0081e20000000c00 */
[----:B------:R-:W-:-:S06]  /*0920*/  NOP ;  /* 0x0000000000007918 */ /* 0x000fcc0000000000 */
[----:B------:R-:W1:Y:S04]  /*0930*/  LDS.128 R8, [R0.X16] ;  /* 0x0000000000087984 */ /* 0x000e68000000cc00 */
[----:B------:R-:W-:Y:S04]  /*0940*/  LDS.128 R4, [R0.X16+0x10] ;  /* 0x0000100000047984 */ /* 0x000fe8000000cc00 */
[----:B------:R-:W-:Y:S06]  /*0950*/  BAR.SYNC.DEFER_BLOCKING 0x0 ;  /* 0x0000000000007b1d */ /* 0x000fec0000010000 */
[----:B------:R-:W2:Y:S04]  /*0960*/  LDG.E.128 R32, [R20.64] ;  /* 0x0000000414207981 */ /* 0x000ea8000c1e1d00 */
[----:B------:R-:W3:Y:S01]  /*0970*/  LDG.E.128 R40, [R20.64+0x200] ;  /* 0x0002000414287981 */ /* 0x000ee2000c1e1d00 */
[----:B------:R-:W-:-:S03]  /*0980*/  IMAD.WIDE R24, R110, 0x10, R118 ;  /* 0x000000106e187825 */ /* 0x000fc600078e0276 */
[----:B--2---:R-:W-:Y:S04]  /*0990*/  STS.128 [R109], R32 ;  /* 0x000000206d007388 */ /* 0x004fe80000000c00 */
[----:B---3--:R-:W-:Y:S01]  /*09a0*/  STS.128 [R109+0x200], R40 ;  /* 0x000200286d007388 */ /* 0x008fe20000000c00 */
        /* <DEDUP_REMOVED lines=11> */
[----:B---3--:R-:W-:Y:S01]  /*0a60*/  HADD2.F32 R83, -RZ, R13.H1_H1 ;  /* 0x3000000dff537230 */ /* 0x008fe20000004100 */
[--C-:B-----5:R-:W-:Y:S01]  /*0a70*/  FADD.FTZ R91, R91, R126.reuse ;  /* 0x0000007e5b5b7221 */ /* 0x120fe20000010000 */
[--C-:B0-----:R-:W-:Y:S01]  /*0a80*/  HADD2.F32 R24, -RZ, R9.reuse.H0_H0 ;  /* 0x20000009ff187230 */ /* 0x101fe20000004100 */
        /* <DEDUP_REMOVED lines=13> */
[----:B----4-:R-:W-:Y:S04]  /*0b60*/  STS.128 [R109], R28 ;  /* 0x0000001c6d007388 */ /* 0x010fe80000000c00 */
[----:B------:R-:W-:Y:S01]  /*0b70*/  STS.128 [R109+0x200], R44 ;  /* 0x0002002c6d007388 */ /* 0x000fe20000000c00 */
        /* <DEDUP_REMOVED lines=64> */
[----:B------:R-:W-:Y:S01]  /*0f80*/  HADD2.F32 R0, -RZ, R7.H1_H1 ;  /* 0x30000007ff007230 */ /* 0x000fe20000004100 */
[--C-:B------:R-:W-:Y:S01]  /*0f90*/  FADD.FTZ R90, R21, R126.reuse ;  /* 0x0000007e155a7221 */ /* 0x100fe20000010000 */
[----:B------:R-:W-:Y:S01]  /*0fa0*/  HADD2.F32 R19, -RZ, R12.H0_H0 ;  /* 0x2000000cff137230 */ /* 0x000fe20000004100 */
[--C-:B------:R-:W-:Y:S01]  /*0fb0*/  FADD.FTZ R86, R17, R126.reuse ;  /* 0x0000007e11567221 */ /* 0x100fe20000010000 */
[----:B------:R-:W-:Y:S01]  /*0fc0*/  HADD2.F32 R13, -RZ, R14.H0_H0 ;  /* 0x2000000eff0d7230 */ /* 0x000fe20000004100 */
[----:B------:R-:W-:Y:S01]  /*0fd0*/  FFMA.FTZ R129, R92, R0, R129 ;  /* 0x000000005c817223 */ /* 0x000fe20000010081 */
[----:B------:R-:W-:Y:S01]  /*0fe0*/  HADD2.F32 R29, -RZ, R15.H0_H0 ;  /* 0x2000000fff1d7230 */ /* 0x000fe20000004100 */
[----:B------:R-:W-:-:S02]  /*0ff0*/  FADD.FTZ R82, R19, R126 ;  /* 0x0000007e13527221 */ /* 0x000fc40000010000 */
        /* <DEDUP_REMOVED lines=10> */
[----:B------:R-:W-:Y:S01]  /*10a0*/  MOV R61, RZ ;  /* 0x000000ff003d7202 */ /* 0x000fe20000000f00 */
        /* <DEDUP_REMOVED lines=8> */
.L_x_4466:
        /* <DEDUP_REMOVED lines=9> */
[----:B------:R-:W-:-:S02]  /*11c0*/  CS2R R46, SRZ ;  /* 0x00000000002e7805 */ /* 0x000fc4000001ff00 */
.L_x_4515:
[----:B------:R-:W-:Y:S01]  /*11d0*/  SHF.R.S32.HI R0, RZ, 0x1f, R45 ;  /* 0x0000001fff007819 */ /* 0x000fe2000001142d */
[----:B------:R-:W-:-:S04]  /*11e0*/  IMAD.WIDE.U32 R12, R45, c[0x0][0x1a0], RZ ;  /* 0x000068002d0c7a25 */ /* 0x000fc800078e00ff */
[----:B------:R-:W-:Y:S01]  /*11f0*/  IMAD R14, R0, c[0x0][0x1a0], RZ ;  /* 0x00006800000e7a24 */ /* 0x000fe200078e02ff */
[----:B------:R-:W-:-:S03]  /*1200*/  LEA R20, P0, R12, R117, 0x1 ;  /* 0x000000750c147211 */ /* 0x000fc600078008ff */
[----:B------:R-:W-:-:S05]  /*1210*/  IMAD R15, R45, c[0x0][0x1a4], R14 ;  /* 0x000069002d0f7a24 */ /* 0x000fca00078e020e */
[----:B------:R-:W-:-:S04]  /*1220*/  IADD3 R13, R13, R15, RZ ;  /* 0x0000000f0d0d7210 */ /* 0x000fc80007ffe0ff */
[----:B------:R-:W-:-:S05]  /*1230*/  LEA.HI.X R21, R12, R116, R13, 0x1, P0 ;  /* 0x000000740c157211 */ /* 0x000fca00000f0c0d */
[----:B------:R-:W-:-:S05]  /*1240*/  IMAD.WIDE R20, R110, 0x10, R20 ;  /* 0x000000106e147825 */ /* 0x000fca00078e0214 */
[----:B------:R0:W2:Y:S04]  /*1250*/  LDG.E.128 R12, [R20.64] ;  /* 0x00000004140c7981 */ /* 0x0000a8000c1e1d00 */
[----:B------:R0:W3:Y:S01]  /*1260*/  LDG.E.128 R16, [R20.64+0x200] ;  /* 0x0002000414107981 */ /* 0x0000e2000c1e1d00 */
[----:B------:R-:W-:Y:S02]  /*1270*/  IMAD R24, R128, c[0x0][0x180], RZ ;  /* 0x0000600080187a24 */ /* 0x000fe400078e02ff */
[----:B------:R-:W-:-:S04]  /*1280*/  IMAD.WIDE.U32 R22, R139, c[0x0][0x180], RZ ;  /* 0x000060008b167a25 */ /* 0x000fc800078e00ff */
[----:B------:R-:W-:Y:S02]  /*1290*/  IMAD R25, R139, c[0x0][0x184], R24 ;  /* 0x000061008b197a24 */ /* 0x000fe400078e0218 */
[C---:B------:R-:W-:Y:S02]  /*12a0*/  IMAD R24, R0.reuse, c[0x0][0x188], RZ ;  /* 0x0000620000187a24 */ /* 0x040fe400078e02ff */
[----:B------:R-:W-:Y:S01]  /*12b0*/  IMAD R0, R0, c[0x0][0x1c0], RZ ;  /* 0x0000700000007a24 */ /* 0x000fe200078e02ff */
[----:B------:R-:W-:Y:S01]  /*12c0*/  IADD3 R23, R23, R25, RZ ;  /* 0x0000001917177210 */ /* 0x000fe20007ffe0ff */
[C---:B------:R-:W-:Y:S02]  /*12d0*/  IMAD R25, R45.reuse, c[0x0][0x18c], R24 ;  /* 0x000063002d197a24 */ /* 0x040fe400078e0218 */
[----:B------:R-:W-:-:S04]  /*12e0*/  IMAD.WIDE.U32 R26, R45, c[0x0][0x1c0], RZ ;  /* 0x000070002d1a7a25 */ /* 0x000fc800078e00ff */
[----:B------:R-:W-:-:S05]  /*12f0*/  IMAD.WIDE.U32 R22, R45, c[0x0][0x188], R22 ;  /* 0x000062002d167a25 */ /* 0x000fca00078e0016 */
[----:B0-----:R-:W-:Y:S01]  /*1300*/  IADD3 R21, R23, R25, RZ ;  /* 0x0000001917157210 */ /* 0x001fe20007ffe0ff */
[----:B------:R-:W-:Y:S01]  /*1310*/  IMAD R23, R45, c[0x0][0x1c4], R0 ;  /* 0x000071002d177a24 */ /* 0x000fe200078e0200 */
[----:B------:R-:W-:-:S04]  /*1320*/  LEA R24, P0, R22, c[0x0][0x220], 0x2 ;  /* 0x0000880016187a11 */ /* 0x000fc800078010ff */
[----:B------:R-:W-:Y:S02]  /*1330*/  LEA.HI.X R25, R22, c[0x0][0x224], R21, 0x2, P0 ;  /* 0x0000890016197a11 */ /* 0x000fe400000f1415 */
[C---:B------:R-:W-:Y:S02]  /*1340*/  LEA R20, P0, R26.reuse, R115, 0x1 ;  /* 0x000000731a147211 */ /* 0x040fe400078008ff */
[----:B------:R-:W-:Y:S01]  /*1350*/  IADD3 R21, R27, R23, RZ ;  /* 0x000000171b157210 */ /* 0x000fe20007ffe0ff */
[----:B------:R0:W4:Y:S03]  /*1360*/  LDG.E R0, [R24.64] ;  /* 0x0000000418007981 */ /* 0x000126000c1e1900 */
[----:B------:R-:W-:-:S05]  /*1370*/  LEA.HI.X R21, R26, R114, R21, 0x1, P0 ;  /* 0x000000721a157211 */ /* 0x000fca00000f0c15 */
[----:B------:R-:W-:Y:S01]  /*1380*/  IMAD.WIDE R20, R110, 0x10, R20 ;  /* 0x000000106e147825 */ /* 0x000fe200078e0214 */
[----:B--2---:R1:W-:Y:S04]  /*1390*/  STS.128 [R109], R12 ;  /* 0x0000000c6d007388 */ /* 0x0043e80000000c00 */
[----:B---3--:R2:W-:Y:S01]  /*13a0*/  STS.128 [R109+0x200], R16 ;  /* 0x000200106d007388 */ /* 0x0085e20000000c00 */
[----:B------:R-:W-:-:S06]  /*13b0*/  NOP ;  /* 0x0000000000007918 */ /* 0x000fcc0000000000 */
[----:B------:R2:W3:Y:S04]  /*13c0*/  LDG.E.128 R28, [R20.64] ;  /* 0x00000004141c7981 */ /* 0x0004e8000c1e1d00 */
[----:B------:R1:W3:Y:S01]  /*13d0*/  LDG.E.128 R32, [R20.64+0x200] ;  /* 0x0002000414207981 */ /* 0x0002e2000c1e1d00 */
[----:B------:R-:W-:Y:S02]  /*13e0*/  LOP3.LUT P0, RZ, R125, 0x1f, RZ, 0xc0, !PT ;  /* 0x0000001f7dff7812 */ /* 0x000fe4000780c0ff */
[----:B------:R-:W-:Y:S02]  /*13f0*/  IADD3 R22, R113, -0x1, RZ ;  /* 0xffffffff71167810 */ /* 0x000fe40007ffe0ff */
[C---:B------:R-:W-:Y:S02]  /*1400*/  ISETP.NE.AND P1, PT, R125.reuse, RZ, PT ;  /* 0x000000ff7d00720c */ /* 0x040fe40003f25270 */
[----:B0-----:R-:W-:-:S02]  /*1410*/  SHF.L.U32 R24, R125, 0x1, RZ ;  /* 0x000000017d187819 */ /* 0x001fc400000006ff */
[----:B------:R-:W-:Y:S02]  /*1420*/  ISETP.LT.OR P0, PT, R113, 0x2, P0 ;  /* 0x000000027100780c */ /* 0x000fe40000701670 */
[----:B------:R-:W-:Y:S02]  /*1430*/  LEA.HI R23, R22, R22, RZ, 0x1 ;  /* 0x0000001616177211 */ /* 0x000fe400078f08ff */
[----:B-1----:R-:W-:Y:S02]  /*1440*/  LOP3.LUT R13, R24, 0xffffffc0, RZ, 0xc0, !PT ;  /* 0xffffffc0180d7812 */ /* 0x002fe400078ec0ff */
[----:B------:R-:W-:Y:S02]  /*1450*/  LOP3.LUT R23, R23, 0xfffffe, RZ, 0xc0, !PT ;  /* 0x00fffffe17177812 */ /* 0x000fe400078ec0ff */
[-C--:B--2---:R-:W-:Y:S02]  /*1460*/  IADD3 R109, R13, R124.reuse, RZ ;  /* 0x0000007c0d6d7210 */ /* 0x084fe40007ffe0ff */
[----:B------:R-:W-:Y:S01]  /*1470*/  IADD3 R22, R22, -R23, RZ ;  /* 0x8000001716167210 */ /* 0x000fe20007ffe0ff */
[----:B----4-:R-:W-:Y:S01]  /*1480*/  FMUL.FTZ R160, R0, 1.4426950216293334961 ;  /* 0x3fb8aa3b00a07820 */ /* 0x010fe20000410000 */
[----:B------:R-:W-:-:S02]  /*1490*/  IADD3 R130, R124, R124, R13 ;  /* 0x0000007c7c827210 */ /* 0x000fc40007ffe00d */
[----:B------:R-:W-:Y:S01]  /*14a0*/  IADD3 R23, R125, 0x200, RZ ;  /* 0x000002007d177810 */ /* 0x000fe20007ffe0ff */
[-C--:B------:R-:W-:Y:S01]  /*14b0*/  FMUL.FTZ R162, R90, R160.reuse ;  /* 0x000000a05aa27220 */ /* 0x080fe20000410000 */
[----:B------:R-:W-:Y:S01]  /*14c0*/  SHF.L.U32 R109, R109, 0x4, RZ ;  /* 0x000000046d6d7819 */ /* 0x000fe200000006ff */
[----:B------:R-:W-:Y:S01]  /*14d0*/  LDS.128 R12, [R130.X16] ;  /* 0x00000000820c7984 */ /* 0x000fe2000000cc00 */
[----:B------:R-:W-:Y:S02]  /*14e0*/  @!P1 LEA R23, R22, R45, 0x8 ;  /* 0x0000002d16179211 */ /* 0x000fe400078e40ff */
[----:B------:R-:W-:Y:S01]  /*14f0*/  @!P0 IADD3 R20, R113, -0x2, RZ ;  /* 0xfffffffe71148810 */ /* 0x000fe20007ffe0ff */
[----:B------:R-:W0:Y:S01]  /*1500*/  LDS.128 R16, [R130.X16+0x10] ;  /* 0x0000100082107984 */ /* 0x000e22000000cc00 */
[----:B------:R-:W1:Y:S01]  /*1510*/  MUFU.EX2 R162, R162 ;  /* 0x000000a200a27308 */ /* 0x000e620000000800 */
[----:B------:R-:W-:Y:S02]  /*1520*/  SHF.L.U32 R149, R23, 0x2, RZ ;  /* 0x0000000217957819 */ /* 0x000fe400000006ff */
[----:B------:R-:W-:Y:S01]  /*1530*/  @!P0 IMAD R141, R20, c[0x0][0x16c], R45 ;  /* 0x00005b00148d8a24 */ /* 0x000fe200078e022d */
[----:B------:R-:W-:Y:S01]  /*1540*/  HFMA2.MMA R41, -RZ, RZ, 0, 0 ;  /* 0x00000000ff297435 */ /* 0x000fe200000001ff */
[-C--:B------:R-:W-:Y:S01]  /*1550*/  FMUL.FTZ R145, R93, R160.reuse ;  /* 0x000000a05d917220 */ /* 0x080fe20000410000 */
[----:B------:R-:W-:Y:S01]  /*1560*/  MOV R40, 0x3f800000 ;  /* 0x3f80000000287802 */ /* 0x000fe20000000f00 */
[----:B------:R-:W-:-:S02]  /*1570*/  FMUL.FTZ R144, R88, R160 ;  /* 0x000000a058907220 */ /* 0x000fc40000410000 */
[----:B------:R-:W-:Y:S02]  /*1580*/  @!P0 IMAD.WIDE R140, R141, 0x8, R38 ;  /* 0x000000088d8c8825 */ /* 0x000fe400078e0226 */
[----:B------:R-:W2:Y:S02]  /*1590*/  MUFU.EX2 R145, R145 ;  /* 0x0000009100917308 */ /* 0x000ea40000000800 */
[-C--:B------:R-:W-:Y:S02]  /*15a0*/  FMUL.FTZ R143, R91, R160.reuse ;  /* 0x000000a05b8f7220 */ /* 0x080fe40000410000 */
[----:B------:R-:W-:-:S04]  /*15b0*/  FMUL.FTZ R146, R86, R160 ;  /* 0x000000a056927220 */ /* 0x000fc80000410000 */
[----:B------:R-:W4:Y:S01]  /*15c0*/  MUFU.EX2 R144, R144 ;  /* 0x0000009000907308 */ /* 0x000f220000000800 */
[----:B------:R-:W-:Y:S01]  /*15d0*/  FMUL.FTZ R147, R89, R160 ;  /* 0x000000a059937220 */ /* 0x000fe20000410000 */
[----:B------:R-:W-:-:S06]  /*15e0*/  HADD2.F32 R163, -RZ, R4.H0_H0 ;  /* 0x20000004ffa37230 */ /* 0x000fcc0000004100 */
[----:B------:R-:W1:Y:S01]  /*15f0*/  MUFU.EX2 R143, R143 ;  /* 0x0000008f008f7308 */ /* 0x000e620000000800 */
[----:B------:R-:W-:Y:S01]  /*1600*/  FMUL.FTZ R148, R84, R160 ;  /* 0x000000a054947220 */ /* 0x000fe20000410000 */
[----:B------:R-:W-:Y:S02]  /*1610*/  HADD2.F32 R166, -RZ, R5.H1_H1 ;  /* 0x30000005ffa67230 */ /* 0x000fe40000004100 */
[----:B0-----:R-:W-:Y:S02]  /*1620*/  HADD2.F32 R142, -RZ, R19.H1_H1 ;  /* 0x30000013ff8e7230 */ /* 0x001fe40000004100 */
[----:B------:R-:W-:Y:S02]  /*1630*/  HADD2.F32 R134, -RZ, R16.H1_H1 ;  /* 0x30000010ff867230 */ /* 0x000fe40000004100 */
[--C-:B------:R-:W-:Y:S02]  /*1640*/  HADD2.F32 R132, -RZ, R17.reuse.H0_H0 ;  /* 0x20000011ff847230 */ /* 0x100fe40000004100 */
[----:B------:R-:W-:Y:S01]  /*1650*/  HADD2.F32 R138, -RZ, R17.H1_H1 ;  /* 0x30000011ff8a7230 */ /* 0x000fe20000004100 */
[----:B------:R-:W0:Y:S01]  /*1660*/  MUFU.EX2 R146, R146 ;  /* 0x0000009200927308 */ /* 0x000e220000000800 */
[----:B------:R-:W-:Y:S01]  /*1670*/  HADD2.F32 R164, -RZ, R4.H1_H1 ;  /* 0x30000004ffa47230 */ /* 0x000fe20000004100 */
[----:B------:R-:W-:Y:S01]  /*1680*/  FMUL.FTZ R170, R82, R163 ;  /* 0x000000a352aa7220 */ /* 0x000fe20000410000 */
[----:B------:R-:W-:Y:S01]  /*1690*/  HADD2.F32 R136, -RZ, R18.H0_H0 ;  /* 0x20000012ff887230 */ /* 0x000fe20000004100 */
[----:B------:R-:W-:-:S04]  /*16a0*/  FMUL.FTZ R171, R83, R166 ;  /* 0x000000a653ab7220 */ /* 0x000fc80000410000 */
[----:B------:R-:W0:Y:S01]  /*16b0*/  MUFU.EX2 R147, R147 ;  /* 0x0000009300937308 */ /* 0x000e220000000800 */
[----:B------:R-:W-:Y:S02]  /*16c0*/  FMUL.FTZ R163, R85, R164 ;  /* 0x000000a455a37220 */ /* 0x000fe40000410000 */
[----:B------:R-:W-:-:S05]  /*16d0*/  FMUL.FTZ R154, R82, R160 ;  /* 0x000000a0529a7220 */ /* 0x000fca0000410000 */
[----:B------:R-:W0:Y:S01]  /*16e0*/  MUFU.EX2 R148, R148 ;  /* 0x0000009400947308 */ /* 0x000e220000000800 */
[-C--:B------:R-:W-:Y:S02]  /*16f0*/  FMUL.FTZ R155, R85, R160.reuse ;  /* 0x000000a0559b7220 */ /* 0x080fe40000410000 */
[----:B------:R-:W-:-:S05]  /*1700*/  FMUL.FTZ R157, R80, R160 ;  /* 0x000000a0509d7220 */ /* 0x000fca0000410000 */
[----:B------:R-:W-:Y:S01]  /*1710*/  MUFU.EX2 R154, R154 ;  /* 0x0000009a009a7308 */ /* 0x000fe20000000800 */
[-C--:B------:R-:W-:Y:S02]  /*1720*/  FMUL.FTZ R183, R78, R160.reuse ;  /* 0x000000a04eb77220 */ /* 0x080fe40000410000 */
[-C--:B------:R-:W-:Y:S02]  /*1730*/  FMUL.FTZ R181, R81, R160.reuse ;  /* 0x000000a051b57220 */ /* 0x080fe40000410000 */
[----:B------:R-:W-:-:S03]  /*1740*/  FMUL.FTZ R174, R76, R160 ;  /* 0x000000a04cae7220 */ /* 0x000fc60000410000 */
[----:B------:R-:W-:Y:S01]  /*1750*/  MUFU.EX2 R155, R155 ;  /* 0x0000009b009b7308 */ /* 0x000fe20000000800 */
[----:B------:R-:W-:Y:S02]  /*1760*/  HADD2.F32 R172, -RZ, R7.H1_H1 ;  /* 0x30000007ffac7230 */ /* 0x000fe40000004100 */
[----:B------:R-:W-:-:S05]  /*1770*/  HADD2.F32 R165, -RZ, R5.H0_H0 ;  /* 0x20000005ffa57230 */ /* 0x000fca0000004100 */
[----:B------:R-:W-:Y:S01]  /*1780*/  MUFU.EX2 R157, R157 ;  /* 0x0000009d009d7308 */ /* 0x000fe20000000800 */
[----:B------:R-:W-:Y:S02]  /*1790*/  FMUL.FTZ R175, R79, R172 ;  /* 0x000000ac4faf7220 */ /* 0x000fe40000410000 */
[----:B------:R-:W-:Y:S02]  /*17a0*/  FMUL.FTZ R165, R80, R165 ;  /* 0x000000a550a57220 */ /* 0x000fe40000410000 */
[----:B------:R-:W-:-:S03]  /*17b0*/  FMUL.FTZ R172, R134, R163 ;  /* 0x000000a386ac7220 */ /* 0x000fc60000410000 */
[----:B------:R-:W-:Y:S01]  /*17c0*/  MUFU.EX2 R183, R183 ;  /* 0x000000b700b77308 */ /* 0x000fe20000000800 */
[--C-:B------:R-:W-:Y:S01]  /*17d0*/  HADD2.F32 R167, -RZ, R6.reuse.H0_H0 ;  /* 0x20000006ffa77230 */ /* 0x100fe20000004100 */
[----:B------:R-:W-:Y:S01]  /*17e0*/  FMUL.FTZ R171, R138, R171 ;  /* 0x000000ab8aab7220 */ /* 0x000fe20000410000 */
[----:B------:R-:W-:-:S05]  /*17f0*/  HADD2.F32 R178, -RZ, R6.H1_H1 ;  /* 0x30000006ffb27230 */ /* 0x000fca0000004100 */
[----:B------:R-:W-:Y:S01]  /*1800*/  MUFU.EX2 R181, R181 ;  /* 0x000000b500b57308 */ /* 0x000fe20000000800 */
[----:B------:R-:W-:Y:S01]  /*1810*/  FMUL.FTZ R167, R78, R167 ;  /* 0x000000a74ea77220 */ /* 0x000fe20000410000 */
[----:B------:R-:W-:Y:S01]  /*1820*/  HADD2.F32 R173, -RZ, R7.H0_H0 ;  /* 0x20000007ffad7230 */ /* 0x000fe20000004100 */
[----:B------:R-:W-:-:S05]  /*1830*/  FMUL.FTZ R178, R81, R178 ;  /* 0x000000b251b27220 */ /* 0x000fca0000410000 */
[----:B------:R-:W-:Y:S01]  /*1840*/  MUFU.EX2 R174, R174 ;  /* 0x000000ae00ae7308 */ /* 0x000fe20000000800 */
[----:B------:R-:W-:Y:S02]  /*1850*/  FMUL.FTZ R176, R136, R167 ;  /* 0x000000a788b07220 */ /* 0x000fe40000410000 */
[----:B------:R-:W-:Y:S01]  /*1860*/  FMUL.FTZ R173, R76, R173 ;  /* 0x000000ad4cad7220 */ /* 0x000fe20000410000 */
[----:B------:R-:W-:Y:S01]  /*1870*/  BSSY B0, `(.L_x_4468) ;  /* 0x000006f000007945 */ /* 0x000fe20003800000 */
[----:B------:R-:W-:Y:S01]  /*1880*/  FMUL.FTZ R175, R142, R175 ;  /* 0x000000af8eaf7220 */ /* 0x000fe20000410000 */
[----:B---3--:R3:W-:Y:S04]  /*1890*/  STS.128 [R109+0x840], R28 ;  /* 0x0008401c6d007388 */ /* 0x0087e80000000c00 */
[----:B------:R0:W-:Y:S01]  /*18a0*/  STS.128 [R109+0xa40], R32 ;  /* 0x000a40206d007388 */ /* 0x0001e20000000c00 */
[----:B------:R-:W-:-:S06]  /*18b0*/  NOP ;  /* 0x0000000000007918 */ /* 0x000fcc0000000000 */
[----:B------:R-:W2:Y:S04]  /*18c0*/  LDS.128 R20, [R130.X16+0x840] ;  /* 0x0008400082147984 */ /* 0x000ea8000000cc00 */
[----:B------:R0:W4:Y:S04]  /*18d0*/  LDS.128 R24, [R130.X16+0x850] ;  /* 0x0008500082187984 */ /* 0x000128000000cc00 */
[----:B-1----:R1:W-:Y:S04]  /*18e0*/  STS [R149+0x35c0], R162 ;  /* 0x0035c0a295007388 */ /* 0x0023e80000000800 */
[----:B------:R-:W-:Y:S01]  /*18f0*/  BAR.SYNC.DEFER_BLOCKING 0x0 ;  /* 0x0000000000007b1d */ /* 0x000fe20000010000 */
[----:B---3--:R-:W-:-:S02]  /*1900*/  HADD2.F32 R28, -RZ, R12.H0_H0 ;  /* 0x2000000cff1c7230 */ /* 0x008fc40000004100 */
[----:B------:R-:W-:Y:S02]  /*1910*/  HADD2.F32 R30, -RZ, R12.H1_H1 ;  /* 0x3000000cff1e7230 */ /* 0x000fe40000004100 */
[--C-:B------:R-:W-:Y:S02]  /*1920*/  HADD2.F32 R29, -RZ, R13.reuse.H0_H0 ;  /* 0x2000000dff1d7230 */ /* 0x100fe40000004100 */
[----:B0-----:R-:W-:Y:S02]  /*1930*/  HADD2.F32 R32, -RZ, R13.H1_H1 ;  /* 0x3000000dff207230 */ /* 0x001fe40000004100 */
[--C-:B------:R-:W-:Y:S02]  /*1940*/  HADD2.F32 R31, -RZ, R14.reuse.H0_H0 ;  /* 0x2000000eff1f7230 */ /* 0x100fe40000004100 */
[----:B------:R-:W-:Y:S02]  /*1950*/  HADD2.F32 R34, -RZ, R14.H1_H1 ;  /* 0x3000000eff227230 */ /* 0x000fe40000004100 */
[----:B------:R-:W-:-:S02]  /*1960*/  HADD2.F32 R33, -RZ, R15.H0_H0 ;  /* 0x2000000fff217230 */ /* 0x000fc40000004100 */
[----:B------:R-:W-:Y:S02]  /*1970*/  HADD2.F32 R130, -RZ, R15.H1_H1 ;  /* 0x3000000fff827230 */ /* 0x000fe40000004100 */
[--C-:B------:R-:W-:Y:S02]  /*1980*/  HADD2.F32 R13, -RZ, R8.reuse.H0_H0 ;  /* 0x20000008ff0d7230 */ /* 0x100fe40000004100 */
[----:B------:R-:W-:Y:S02]  /*1990*/  HADD2.F32 R12, -RZ, R8.H1_H1 ;  /* 0x30000008ff0c7230 */ /* 0x000fe40000004100 */
[----:B------:R-:W-:Y:S01]  /*19a0*/  HADD2.F32 R35, -RZ, R16.H0_H0 ;  /* 0x20000010ff237230 */ /* 0x000fe20000004100 */
[----:B------:R0:W5:Y:S01]  /*19b0*/  @!P0 LDG.E.64 R40, [R140.64] ;  /* 0x000000048c288981 */ /* 0x000162000c1e1b00 */
[----:B------:R-:W-:Y:S02]  /*19c0*/  HADD2.F32 R16, -RZ, R9.H1_H1 ;  /* 0x30000009ff107230 */ /* 0x000fe40000004100 */
[----:B--2---:R-:W-:-:S02]  /*19d0*/  HADD2.F32 R15, -RZ, R23.H0_H0 ;  /* 0x20000017ff0f7230 */ /* 0x004fc40000004100 */
[----:B------:R-:W-:Y:S02]  /*19e0*/  HADD2.F32 R14, -RZ, R23.H1_H1 ;  /* 0x30000017ff0e7230 */ /* 0x000fe40000004100 */
[--C-:B------:R-:W-:Y:S02]  /*19f0*/  HADD2.F32 R153, -RZ, R22.reuse.H0_H0 ;  /* 0x20000016ff997230 */ /* 0x100fe40000004100 */
[----:B0-----:R-:W-:Y:S02]  /*1a00*/  HADD2.F32 R140, -RZ, R19.H0_H0 ;  /* 0x20000013ff8c7230 */ /* 0x001fe40000004100 */
[----:B------:R-:W-:Y:S02]  /*1a10*/  HADD2.F32 R156, -RZ, R22.H1_H1 ;  /* 0x30000016ff9c7230 */ /* 0x000fe40000004100 */
[----:B------:R-:W-:Y:S02]  /*1a20*/  HADD2.F32 R19, -RZ, R9.H0_H0 ;  /* 0x20000009ff137230 */ /* 0x000fe40000004100 */
[----:B------:R-:W-:-:S02]  /*1a30*/  HADD2.F32 R23, -RZ, R11.H0_H0 ;  /* 0x2000000bff177230 */ /* 0x000fc40000004100 */
[----:B------:R-:W-:Y:S01]  /*1a40*/  HADD2.F32 R22, -RZ, R11.H1_H1 ;  /* 0x3000000bff167230 */ /* 0x000fe20000004100 */
        /* <DEDUP_REMOVED lines=8> */
[--C-:B------:R-:W-:Y:S01]  /*1ad0*/  HADD2.F32 R159, -RZ, R21.reuse.H0_H0 ;  /* 0x20000015ff9f7230 */ /* 0x100fe20000004100 */
[-C--:B------:R-:W-:Y:S01]  /*1ae0*/  FMUL.FTZ R13, R162, R145.reuse ;  /* 0x00000091a20d7220 */ /* 0x080fe20000410000 */
[----:B------:R-:W-:Y:S01]  /*1af0*/  HADD2.F32 R150, -RZ, R21.H1_H1 ;  /* 0x30000015ff967230 */ /* 0x000fe20000004100 */
[----:B------:R-:W-:Y:S01]  /*1b00*/  FMUL.FTZ R17, R29, R12 ;  /* 0x0000000c1d117220 */ /* 0x000fe20000410000 */
[----:B------:R-:W-:Y:S01]  /*1b10*/  HADD2.F32 R21, -RZ, R10.H0_H0 ;  /* 0x2000000aff157230 */ /* 0x000fe20000004100 */
[----:B------:R-:W-:Y:S01]  /*1b20*/  FFMA.FTZ R12, R16, R145, R22 ;  /* 0x00000091100c7223 */ /* 0x000fe20000010016 */
[----:B------:R-:W-:Y:S01]  /*1b30*/  HADD2.F32 R141, -RZ, R18.H1_H1 ;  /* 0x30000012ff8d7230 */ /* 0x000fe20000004100 */
[----:B-1----:R-:W-:Y:S01]  /*1b40*/  FMUL.FTZ R149, R87, R160 ;  /* 0x000000a057957220 */ /* 0x002fe20000410000 */
[--C-:B------:R-:W-:Y:S01]  /*1b50*/  HADD2.F32 R161, -RZ, R20.reuse.H0_H0 ;  /* 0x20000014ffa17230 */ /* 0x100fe20000004100 */
[----:B----4-:R-:W-:Y:S01]  /*1b60*/  FMUL.FTZ R166, R144, R13 ;  /* 0x0000000d90a67220 */ /* 0x010fe20000410000 */
[----:B------:R-:W-:Y:S01]  /*1b70*/  HADD2.F32 R158, -RZ, R20.H1_H1 ;  /* 0x30000014ff9e7230 */ /* 0x000fe20000004100 */
[----:B------:R-:W-:Y:S01]  /*1b80*/  FMUL.FTZ R20, R86, R21 ;  /* 0x0000001556147220 */ /* 0x000fe20000410000 */
[----:B------:R-:W-:Y:S01]  /*1b90*/  HADD2.F32 R18, -RZ, R10.H1_H1 ;  /* 0x3000000aff127230 */ /* 0x000fe20000004100 */
[----:B------:R-:W-:-:S02]  /*1ba0*/  FMUL.FTZ R164, R32, R19 ;  /* 0x0000001320a47220 */ /* 0x000fc40000410000 */
[----:B------:R-:W-:Y:S01]  /*1bb0*/  FFMA.FTZ R12, R144, R12, R17 ;  /* 0x0000000c900c7223 */ /* 0x000fe20000010011 */
[----:B------:R-:W-:Y:S01]  /*1bc0*/  ISETP.NE.AND P0, PT, R125, 0x3f, PT ;  /* 0x0000003f7d00780c */ /* 0x000fe20003f05270 */
[----:B------:R-:W0:Y:S01]  /*1bd0*/  MUFU.EX2 R149, R149 ;  /* 0x0000009500957308 */ /* 0x000e220000000800 */
[----:B------:R-:W-:Y:S02]  /*1be0*/  FMUL.FTZ R13, R143, R166 ;  /* 0x000000a68f0d7220 */ /* 0x000fe40000410000 */
[----:B------:R-:W-:Y:S02]  /*1bf0*/  FMUL.FTZ R21, R89, R18 ;  /* 0x0000001259157220 */ /* 0x000fe40000410000 */
[----:B------:R-:W-:Y:S02]  /*1c00*/  FMUL.FTZ R19, R31, R20 ;  /* 0x000000141f137220 */ /* 0x000fe40000410000 */
[----:B------:R-:W-:Y:S02]  /*1c10*/  FFMA.FTZ R12, R143, R12, R164 ;  /* 0x0000000c8f0c7223 */ /* 0x000fe400000100a4 */
[----:B------:R-:W-:-:S02]  /*1c20*/  FMUL.FTZ R20, R146, R13 ;  /* 0x0000000d92147220 */ /* 0x000fc40000410000 */
[----:B------:R-:W-:Y:S01]  /*1c30*/  FMUL.FTZ R166, R34, R21 ;  /* 0x0000001522a67220 */ /* 0x000fe20000410000 */
[----:B------:R1:W2:Y:S01]  /*1c40*/  @P0 LDS R177, [R125.X4+0x3dc4] ;  /* 0x003dc4007db10984 */ /* 0x0002a20000004800 */
[----:B------:R-:W-:Y:S02]  /*1c50*/  FFMA.FTZ R12, R146, R12, R19 ;  /* 0x0000000c920c7223 */ /* 0x000fe40000010013 */
[----:B------:R-:W-:Y:S02]  /*1c60*/  FMUL.FTZ R13, R147, R20 ;  /* 0x00000014930d7220 */ /* 0x000fe40000410000 */
[----:B------:R-:W-:Y:S02]  /*1c70*/  FMUL.FTZ R21, R33, R168 ;  /* 0x000000a821157220 */ /* 0x000fe40000410000 */
[----:B------:R-:W-:Y:S02]  /*1c80*/  FFMA.FTZ R12, R147, R12, R166 ;  /* 0x0000000c930c7223 */ /* 0x000fe400000100a6 */
[----:B------:R-:W-:-:S02]  /*1c90*/  FMUL.FTZ R18, R83, R160 ;  /* 0x000000a053127220 */ /* 0x000fc40000410000 */
[----:B------:R-:W-:Y:S02]  /*1ca0*/  FMUL.FTZ R20, R79, R160 ;  /* 0x000000a04f147220 */ /* 0x000fe40000410000 */
[----:B------:R-:W-:Y:S02]  /*1cb0*/  FMUL.FTZ R160, R148, R13 ;  /* 0x0000000d94a07220 */ /* 0x000fe40000410000 */
[----:B------:R-:W-:Y:S02]  /*1cc0*/  FMUL.FTZ R168, R130, R23 ;  /* 0x0000001782a87220 */ /* 0x000fe40000410000 */
[----:B------:R-:W-:Y:S01]  /*1cd0*/  FFMA.FTZ R12, R148, R12, R21 ;  /* 0x0000000c940c7223 */ /* 0x000fe20000010015 */
[----:B------:R-:W3:Y:S01]  /*1ce0*/  MUFU.EX2 R18, R18 ;  /* 0x0000001200127308 */ /* 0x000ee20000000800 */
[----:B0-----:R-:W-:Y:S02]  /*1cf0*/  FMUL.FTZ R13, R149, R160 ;  /* 0x000000a0950d7220 */ /* 0x001fe40000410000 */
[----:B------:R-:W-:-:S02]  /*1d00*/  FMUL.FTZ R23, R35, R170 ;  /* 0x000000aa23177220 */ /* 0x000fc40000410000 */
[----:B------:R-:W-:Y:S02]  /*1d10*/  FFMA.FTZ R12, R149, R12, R168 ;  /* 0x0000000c950c7223 */ /* 0x000fe400000100a8 */
[C---:B------:R-:W-:Y:S02]  /*1d20*/  FMUL.FTZ R160, R154.reuse, R13 ;  /* 0x0000000d9aa07220 */ /* 0x040fe40000410000 */
[----:B------:R-:W-:Y:S02]  /*1d30*/  FFMA.FTZ R12, R154, R12, R23 ;  /* 0x0000000c9a0c7223 */ /* 0x000fe40000010017 */
[C---:B------:R-:W-:Y:S02]  /*1d40*/  FMUL.FTZ R160, R155.reuse, R160 ;  /* 0x000000a09ba07220 */ /* 0x040fe40000410000 */
[----:B------:R-:W-:Y:S02]  /*1d50*/  FMUL.FTZ R170, R132, R165 ;  /* 0x000000a584aa7220 */ /* 0x000fe40000410000 */
[----:B------:R-:W-:-:S02]  /*1d60*/  FFMA.FTZ R12, R155, R12, R172 ;  /* 0x0000000c9b0c7223 */ /* 0x000fc400000100ac */
[C---:B------:R-:W-:Y:S02]  /*1d70*/  FMUL.FTZ R13, R157.reuse, R160 ;  /* 0x000000a09d0d7220 */ /* 0x040fe40000410000 */
[----:B------:R-:W-:Y:S01]  /*1d80*/  FFMA.FTZ R12, R157, R12, R170 ;  /* 0x0000000c9d0c7223 */ /* 0x000fe200000100aa */
[----:B------:R-:W0:Y:S01]  /*1d90*/  MUFU.EX2 R20, R20 ;  /* 0x0000001400147308 */ /* 0x000e220000000800 */
[C---:B---3--:R-:W-:Y:S02]  /*1da0*/  FMUL.FTZ R180, R18.reuse, R13 ;  /* 0x0000000d12b47220 */ /* 0x048fe40000410000 */
[----:B------:R-:W-:Y:S01]  /*1db0*/  FFMA.FTZ R12, R18, R12, R171 ;  /* 0x0000000c120c7223 */ /* 0x000fe200000100ab */
[--C-:B------:R-:W-:Y:S02]  /*1dc0*/  HADD2.F32 R163, -RZ, R24.reuse.H0_H0 ;  /* 0x20000018ffa37230 */ /* 0x100fe40000004100 */
[----:B------:R-:W-:Y:S01]  /*1dd0*/  HADD2.F32 R160, -RZ, R24.H1_H1 ;  /* 0x30000018ffa07230 */ /* 0x000fe20000004100 */
[----:B------:R-:W-:-:S02]  /*1de0*/  FMUL.FTZ R24, R183, R180 ;  /* 0x000000b4b7187220 */ /* 0x000fc40000410000 */
[----:B------:R-:W-:Y:S02]  /*1df0*/  FMUL.FTZ R178, R141, R178 ;  /* 0x000000b28db27220 */ /* 0x000fe40000410000 */
[----:B------:R-:W-:Y:S02]  /*1e00*/  FFMA.FTZ R12, R183, R12, R176 ;  /* 0x0000000cb70c7223 */ /* 0x000fe400000100b0 */
[C---:B------:R-:W-:Y:S02]  /*1e10*/  FMUL.FTZ R13, R181.reuse, R24 ;  /* 0x00000018b50d7220 */ /* 0x040fe40000410000 */
[----:B------:R-:W-:Y:S02]  /*1e20*/  FMUL.FTZ R173, R140, R173 ;  /* 0x000000ad8cad7220 */ /* 0x000fe40000410000 */
[----:B------:R-:W-:Y:S02]  /*1e30*/  FFMA.FTZ R12, R181, R12, R178 ;  /* 0x0000000cb50c7223 */ /* 0x000fe400000100b2 */
[----:B------:R-:W-:-:S02]  /*1e40*/  FMUL.FTZ R13, R174, R13 ;  /* 0x0000000dae0d7220 */ /* 0x000fc40000410000 */
[----:B------:R-:W-:Y:S01]  /*1e50*/  FFMA.FTZ R24, R174, R12, R173 ;  /* 0x0000000cae187223 */ /* 0x000fe200000100ad */
[--C-:B------:R-:W-:Y:S01]  /*1e60*/  HADD2.F32 R185, -RZ, R25.reuse.H0_H0 ;  /* 0x20000019ffb97230 */ /* 0x100fe20000004100 */
[C---:B0-----:R-:W-:Y:S01]  /*1e70*/  FMUL.FTZ R12, R20.reuse, R13 ;  /* 0x0000000d140c7220 */ /* 0x041fe20000410000 */
[----:B------:R-:W-:Y:S01]  /*1e80*/  HADD2.F32 R180, -RZ, R25.H1_H1 ;  /* 0x30000019ffb47230 */ /* 0x000fe20000004100 */
[----:B------:R-:W-:Y:S01]  /*1e90*/  FFMA.FTZ R13, R20, R24, R175 ;  /* 0x00000018140d7223 */ /* 0x000fe200000100af */
[--C-:B------:R-:W-:Y:S02]  /*1ea0*/  HADD2.F32 R165, -RZ, R26.reuse.H0_H0 ;  /* 0x2000001affa57230 */ /* 0x100fe40000004100 */
[----:B------:R-:W-:Y:S02]  /*1eb0*/  HADD2.F32 R184, -RZ, R26.H1_H1 ;  /* 0x3000001affb87230 */ /* 0x000fe40000004100 */
[--C-:B------:R-:W-:Y:S02]  /*1ec0*/  HADD2.F32 R179, -RZ, R27.reuse.H0_H0 ;  /* 0x2000001bffb37230 */ /* 0x100fe40000004100 */
[----:B------:R-:W-:Y:S01]  /*1ed0*/  HADD2.F32 R167, -RZ, R27.H1_H1 ;  /* 0x3000001bffa77230 */ /* 0x000fe20000004100 */
[----:B------:R-:W-:Y:S05]  /*1ee0*/  @P0 BRA `(.L_x_4469) ;  /* 0x0000007000000947 */ /* 0x000fea0003800000 */
[----:B-12---:R-:W-:Y:S02]  /*1ef0*/  ISETP.NE.AND P0, PT, R113, c[0x0][0x174], PT ;  /* 0x00005d0071007a0c */ /* 0x006fe40003f05270 */
[----:B------:R-:W-:-:S11]  /*1f00*/  MOV R177, 0x3f800000 ;  /* 0x3f80000000b17802 */ /* 0x000fd60000000f00 */
[----:B------:R-:W-:-:S04]  /*1f10*/  @P0 LEA.HI R24, R113, R113, RZ, 0x1 ;  /* 0x0000007171180211 */ /* 0x000fc800078f08ff */
[----:B------:R-:W-:-:S04]  /*1f20*/  @P0 LOP3.LUT R24, R24, 0xfffffe, RZ, 0xc0, !PT ;  /* 0x00fffffe18180812 */ /* 0x000fc800078ec0ff */
[----:B------:R-:W-:-:S04]  /*1f30*/  @P0 IADD3 R24, -R24, R113, RZ ;  /* 0x0000007118180210 */ /* 0x000fc80007ffe1ff */
[----:B------:R-:W-:-:S05]  /*1f40*/  @P0 LEA R24, R24, R45, 0x8 ;  /* 0x0000002d18180211 */ /* 0x000fca00078e40ff */
[----:B------:R0:W1:Y:S02]  /*1f50*/  @P0 LDS R177, [R24.X4+0x35c0] ;  /* 0x0035c00018b10984 */ /* 0x0000640000004800 */
.L_x_4469:
[----:B-12---:R-:W-:Y:S05]  /*1f60*/  BSYNC B0 ;  /* 0x0000000000007941 */ /* 0x006fea0003800000 */
.L_x_4468:
[----:B------:R-:W-:Y:S01]  /*1f70*/  ISETP.GT.U32.AND P0, PT, R125, 0x1f, PT ;  /* 0x0000001f7d00780c */ /* 0x000fe20003f04070 */
[----:B------:R1:W-:Y:S01]  /*1f80*/  STS.64 [R125.X8+0x31b0], R12 ;  /* 0x0031b00c7d007388 */ /* 0x0003e20000008a00 */
[----:B------:R-:W-:Y:S01]  /*1f90*/  FMUL.FTZ R27, R105, R150 ;  /* 0x00000096691b7220 */ /* 0x000fe20000410000 */
[----:B------:R-:W-:Y:S01]  /*1fa0*/  BSSY B0, `(.L_x_4470) ;  /* 0x000004d000007945 */ /* 0x000fe20003800000 */
        /* <DEDUP_REMOVED lines=17> */
[----:B-1----:R-:W0:Y:S02]  /*20c0*/  LDS.128 R12, [R125.X16+0x31b0] ;  /* 0x0031b0007d0c7984 */ /* 0x002e24000000cc00 */
[----:B0-----:R-:W-:-:S02]  /*20d0*/  FFMA.FTZ R15, R13, R14, R15 ;  /* 0x0000000e0d0f7223 */ /* 0x001fc4000001000f */
[----:B------:R-:W-:Y:S01]  /*20e0*/  FMUL.FTZ R14, R12, R14 ;  /* 0x0000000e0c0e7220 */ /* 0x000fe20000410000 */
[----:B------:R-:W-:Y:S05]  /*20f0*/  BRA.DIV ~URZ, `(.L_x_4472) ;  /* 0x000035227f007947 */ /* 0x000fea000b800000 */
[----:B------:R0:W1:Y:S02]  /*2100*/  SHFL.UP PT, R161, R14, 0x1, RZ ;  /* 0x042000000ea17989 */ /* 0x00006400000e00ff */
.L_x_4523:
        /* <DEDUP_REMOVED lines=24> */
.L_x_4524:
        /* <DEDUP_REMOVED lines=10> */
[----:B-----5:R-:W-:Y:S05]  /*2330*/  CALL.REL.NOINC `($__internal_181_$__cuda_sm70_shflsync_idx_p) ;  /* 0x000041f000007944 */ /* 0x020fea0003c00000 */
.L_x_4474:
[----:B------:R-:W-:Y:S05]  /*2340*/  BRA.CONV ~URZ, `(.L_x_4475) ;  /* 0x000000637f007947 */ /* 0x000fea000b800000 */
[----:B0-----:R-:W-:Y:S01]  /*2350*/  HFMA2.MMA R189, -RZ, RZ, 0, 1.847743988037109375e-06 ;  /* 0x0000001fffbd7435 */ /* 0x001fe200000001ff */
[----:B------:R-:W-:-:S02]  /*2360*/  MOV R188, R167 ;  /* 0x000000a700bc7202 */ /* 0x000fc40000000f00 */
[----:B-1----:R-:W-:Y:S02]  /*2370*/  MOV R15, 0x1f ;  /* 0x0000001f000f7802 */ /* 0x002fe40000000f00 */
[----:B------:R-:W-:Y:S02]  /*2380*/  MOV R190, 0xffffffff ;  /* 0xffffffff00be7802 */ /* 0x000fe40000000f00 */
[----:B------:R-:W-:Y:S02]  /*2390*/  MOV R12, 0x23b0 ;  /* 0x000023b0000c7802 */ /* 0x000fe40000000f00 */
[----:B-----5:R-:W-:Y:S05]  /*23a0*/  CALL.REL.NOINC `($__internal_181_$__cuda_sm70_shflsync_idx_p) ;  /* 0x0000418000007944 */ /* 0x020fea0003c00000 */
.L_x_4475:
[----:B------:R-:W-:Y:S05]  /*23b0*/  BRA.DIV ~URZ, `(.L_x_4476) ;  /* 0x000037a27f007947 */ /* 0x000fea000b800000 */
[----:B-----5:R-:W2:Y:S04]  /*23c0*/  SHFL.IDX PT, R40, R40, RZ, 0x1f ;  /* 0x00001fff28287589 */ /* 0x020ea800000e0000 */
[----:B------:R3:W4:Y:S04]  /*23d0*/  SHFL.IDX PT, R13, R41, RZ, 0x1f ;  /* 0x00001fff290d7589 */ /* 0x00072800000e0000 */
[----:B------:R3:W0:Y:S04]  /*23e0*/  SHFL.UP PT, R161, R163, 0x1, RZ ;  /* 0x04200000a3a17989 */ /* 0x00062800000e00ff */
[----:B------:R3:W1:Y:S02]  /*23f0*/  SHFL.UP PT, R186, R167, 0x1, RZ ;  /* 0x04200000a7ba7989 */ /* 0x00066400000e00ff */
.L_x_4525:
[----:B01----:R-:W0:Y:S01]  /*2400*/  LDS.64 R14, [R125.X16+0x31b0] ;  /* 0x0031b0007d0e7984 */ /* 0x003e22000000ca00 */
[----:B--2---:R-:W-:Y:S01]  /*2410*/  MOV R12, R40 ;  /* 0x00000028000c7202 */ /* 0x004fe20000000f00 */
[----:B----4-:R-:W-:-:S04]  /*2420*/  @P1 FFMA.FTZ R13, R13, R161, R186 ;  /* 0x000000a10d0d1223 */ /* 0x010fc800000100ba */
[----:B------:R-:W-:Y:S02]  /*2430*/  @P1 FMUL.FTZ R12, R12, R161 ;  /* 0x000000a10c0c1220 */ /* 0x000fe40000410000 */
[C---:B0-----:R-:W-:Y:S02]  /*2440*/  FFMA.FTZ R15, R14.reuse, R13, R15 ;  /* 0x0000000d0e0f7223 */ /* 0x041fe4000001000f */
[----:B------:R-:W-:-:S05]  /*2450*/  FMUL.FTZ R14, R14, R12 ;  /* 0x0000000c0e0e7220 */ /* 0x000fca0000410000 */
[----:B------:R0:W-:Y:S02]  /*2460*/  STS.128 [R125.X16+0x31b0], R12 ;  /* 0x0031b00c7d007388 */ /* 0x0001e4000000cc00 */
.L_x_4471:
[----:B-1----:R-:W-:Y:S05]  /*2470*/  BSYNC B0 ;  /* 0x0000000000007941 */ /* 0x002fea0003800000 */
.L_x_4470:
[----:B------:R-:W-:Y:S01]  /*2480*/  WARPSYNC 0xffffffff ;  /* 0xffffffff00007948 */ /* 0x000fe20003800000 */
[----:B------:R-:W-:Y:S01]  /*2490*/  BAR.SYNC.DEFER_BLOCKING 0x0 ;  /* 0x0000000000007b1d */ /* 0x000fe20000010000 */
[C---:B0-----:R-:W-:Y:S01]  /*24a0*/  FMUL.FTZ R13, R20.reuse, R177 ;  /* 0x000000b1140d7220 */ /* 0x041fe20000410000 */
        /* <DEDUP_REMOVED lines=14> */
[----:B---3-5:R-:W0:Y:S01]  /*2590*/  LDS R41, [R125.X8+0x31b4] ;  /* 0x0031b4007d297984 */ /* 0x028e220000008800 */
        /* <DEDUP_REMOVED lines=20> */
[----:B------:R-:W-:-:S04]  /*26e0*/  FFMA.FTZ R161, R145, R41, R22 ;  /* 0x0000002991a17223 */ /* 0x000fc80000010016 */
        /* <DEDUP_REMOVED lines=31> */
.L_x_4526:
        /* <DEDUP_REMOVED lines=26> */
.L_x_4527:
        /* <DEDUP_REMOVED lines=11> */
.L_x_4478:
[----:B01----:R-:W-:Y:S05]  /*2b30*/  BSYNC B0 ;  /* 0x0000000000007941 */ /* 0x003fea0003800000 */
.L_x_4477:
[----:B------:R-:W-:Y:S01]  /*2b40*/  WARPSYNC 0xffffffff ;  /* 0xffffffff00007948 */ /* 0x000fe20003800000 */
[----:B------:R-:W-:Y:S01]  /*2b50*/  BAR.SYNC.DEFER_BLOCKING 0x0 ;  /* 0x0000000000007b1d */ /* 0x000fe20000010000 */
[----:B------:R-:W-:Y:S01]  /*2b60*/  HFMA2.MMA R15, -RZ, RZ, 0, 0 ;  /* 0x00000000ff0f7435 */ /* 0x000fe200000001ff */
[----:B------:R-:W-:Y:S01]  /*2b70*/  MOV R14, R125 ;  /* 0x0000007d000e7202 */ /* 0x000fe20000000f00 */
[C---:B------:R-:W-:Y:S01]  /*2b80*/  IMAD R22, R152.reuse, c[0x0][0x298], RZ ;  /* 0x0000a60098167a24 */ /* 0x040fe200078e02ff */
[----:B------:R-:W-:Y:S01]  /*2b90*/  ISETP.NE.AND P3, PT, R125, RZ, PT ;  /* 0x000000ff7d00720c */ /* 0x000fe20003f65270 */
[----:B------:R-:W-:Y:S01]  /*2ba0*/  IMAD R176, R152, c[0x0][0x2b8], RZ ;  /* 0x0000ae0098b07a24 */ /* 0x000fe200078e02ff */
[----:B------:R-:W-:Y:S01]  /*2bb0*/  HADD2.F32 R197, -RZ, R9.H0_H0 ;  /* 0x20000009ffc57230 */ /* 0x000fe20000004100 */
[C---:B------:R-:W-:Y:S01]  /*2bc0*/  IMAD R19, R135.reuse, c[0x0][0x29c], R22 ;  /* 0x0000a70087137a24 */ /* 0x040fe200078e0216 */
[----:B------:R-:W-:Y:S01]  /*2bd0*/  HADD2.F32 R199, -RZ, R10.H0_H0 ;  /* 0x2000000affc77230 */ /* 0x000fe20000004100 */
[----:B------:R-:W-:Y:S01]  /*2be0*/  IMAD R21, R135, c[0x0][0x2bc], R176 ;  /* 0x0000af0087157a24 */ /* 0x000fe200078e02b0 */
[----:B------:R-:W-:Y:S01]  /*2bf0*/  HADD2.F32 R201, -RZ, R11.H0_H0 ;  /* 0x2000000bffc97230 */ /* 0x000fe20000004100 */
[C---:B------:R-:W-:Y:S01]  /*2c00*/  IMAD R22, R151.reuse, c[0x0][0x2a0], RZ ;  /* 0x0000a80097167a24 */ /* 0x040fe200078e02ff */
[----:B------:R-:W-:Y:S01]  /*2c10*/  HADD2.F32 R203, -RZ, R4.H0_H0 ;  /* 0x20000004ffcb7230 */ /* 0x000fe20000004100 */
[----:B------:R-:W-:Y:S01]  /*2c20*/  IMAD R176, R151, c[0x0][0x2c0], RZ ;  /* 0x0000b00097b07a24 */ /* 0x000fe200078e02ff */
[----:B------:R-:W-:Y:S01]  /*2c30*/  HADD2.F32 R205, -RZ, R5.H0_H0 ;  /* 0x20000005ffcd7230 */ /* 0x000fe20000004100 */
[----:B------:R-:W-:Y:S01]  /*2c40*/  FMUL.FTZ R192, R84, R201 ;  /* 0x000000c954c07220 */ /* 0x000fe20000410000 */
[C---:B------:R-:W-:Y:S01]  /*2c50*/  IADD3 R214, R125.reuse, 0x140, RZ ;  /* 0x000001407dd67810 */ /* 0x040fe20007ffe0ff */
[----:B------:R-:W-:Y:S01]  /*2c60*/  FMUL.FTZ R188, R82, R203 ;  /* 0x000000cb52bc7220 */ /* 0x000fe20000410000 */
[----:B------:R-:W-:Y:S01]  /*2c70*/  IADD3 R216, R125, 0x180, RZ ;  /* 0x000001807dd87810 */ /* 0x000fe20007ffe0ff */
[----:B------:R-:W-:Y:S01]  /*2c80*/  FFMA.FTZ R192, R33, -R192, R164 ;  /* 0x800000c021c07223 */ /* 0x000fe200000100a4 */
[----:B------:R-:W-:Y:S01]  /*2c90*/  IADD3 R218, R125, 0x280, RZ ;  /* 0x000002807dda7810 */ /* 0x000fe20007ffe0ff */
[----:B------:R-:W-:Y:S01]  /*2ca0*/  FFMA.FTZ R188, R35, -R188, R166 ;  /* 0x800000bc23bc7223 */ /* 0x000fe200000100a6 */
[C---:B------:R-:W-:Y:S01]  /*2cb0*/  IADD3 R234, R125.reuse, 0x200, RZ ;  /* 0x000002007dea7810 */ /* 0x040fe20007ffe0ff */
[----:B------:R-:W-:Y:S01]  /*2cc0*/  FMUL.FTZ R230, R108, R41 ;  /* 0x000000296ce67220 */ /* 0x000fe20000410000 */
[----:B------:R-:W0:Y:S01]  /*2cd0*/  LDS R12, [R125.X8+0x33c4] ;  /* 0x0033c4007d0c7984 */ /* 0x000e220000008800 */
[----:B------:R-:W-:Y:S01]  /*2ce0*/  IADD3 R220, R125, 0x2c0, RZ ;  /* 0x000002c07ddc7810 */ /* 0x000fe20007ffe0ff */
[----:B------:R-:W-:Y:S01]  /*2cf0*/  FMUL.FTZ R232, R107, R161 ;  /* 0x000000a16be87220 */ /* 0x000fe20000410000 */
[C---:B------:R-:W-:Y:S01]  /*2d00*/  IADD3 R222, R125.reuse, 0x300, RZ ;  /* 0x000003007dde7810 */ /* 0x040fe20007ffe0ff */
[----:B------:R1:W-:Y:S01]  /*2d10*/  @!P3 STS.64 [R45.X8+0x3ec0], R16 ;  /* 0x003ec0102d00b388 */ /* 0x0003e20000008a00 */
[C---:B------:R-:W-:Y:S01]  /*2d20*/  IADD3 R224, R125.reuse, 0x340, RZ ;  /* 0x000003407de07810 */ /* 0x040fe20007ffe0ff */
[----:B------:R-:W-:Y:S01]  /*2d30*/  FMUL.FTZ R164, R102, R164 ;  /* 0x000000a466a47220 */ /* 0x000fe20000410000 */
[C---:B------:R-:W-:Y:S01]  /*2d40*/  IADD3 R226, R125.reuse, 0x380, RZ ;  /* 0x000003807de27810 */ /* 0x040fe20007ffe0ff */
[----:B------:R-:W-:Y:S01]  /*2d50*/  FMUL.FTZ R166, R100, R166 ;  /* 0x000000a664a67220 */ /* 0x000fe20000410000 */
[----:B------:R-:W-:Y:S01]  /*2d60*/  IADD3 R228, R125, 0x3c0, RZ ;  /* 0x000003c07de47810 */ /* 0x000fe20007ffe0ff */
[----:B------:R-:W-:Y:S01]  /*2d70*/  BSSY B0, `(.L_x_4481) ;  /* 0x00000f6000007945 */ /* 0x000fe20003800000 */
[----:B0-----:R-:W-:-:S02]  /*2d80*/  FFMA.FTZ R177, R12, R177, R184 ;  /* 0x000000b10cb17223 */ /* 0x001fc400000100b8 */
[----:B------:R-:W-:-:S04]  /*2d90*/  IMAD.WIDE.U32 R12, R135, c[0x0][0x298], R14 ;  /* 0x0000a600870c7a25 */ /* 0x000fc800078e000e */
[----:B------:R-:W-:Y:S01]  /*2da0*/  FFMA.FTZ R179, R20, R177, R179 ;  /* 0x000000b114b37223 */ /* 0x000fe200000100b3 */
[----:B------:R-:W-:Y:S01]  /*2db0*/  IADD3 R13, R13, R19, RZ ;  /* 0x000000130d0d7210 */ /* 0x000fe20007ffe0ff */
[----:B------:R-:W-:-:S04]  /*2dc0*/  IMAD.WIDE.U32 R14, R135, c[0x0][0x2b8], R14 ;  /* 0x0000ae00870e7a25 */ /* 0x000fc800078e000e */
[----:B------:R-:W-:Y:S01]  /*2dd0*/  FFMA.FTZ R174, R174, R179, R187 ;  /* 0x000000b3aeae7223 */ /* 0x000fe200000100bb */
[----:B------:R-:W-:Y:S01]  /*2de0*/  IADD3 R21, R15, R21, RZ ;  /* 0x000000150f157210 */ /* 0x000fe20007ffe0ff */
[----:B------:R-:W-:Y:S01]  /*2df0*/  IMAD R19, R131, c[0x0][0x2a4], R22 ;  /* 0x0000a90083137a24 */ /* 0x000fe200078e0216 */
[----:B------:R-:W-:Y:S01]  /*2e00*/  MOV R20, R14 ;  /* 0x0000000e00147202 */ /* 0x000fe20000000f00 */
[----:B------:R-:W-:Y:S01]  /*2e10*/  FFMA.FTZ R181, R181, R174, R182 ;  /* 0x000000aeb5b57223 */ /* 0x000fe200000100b6 */
[----:B------:R-:W-:Y:S01]  /*2e20*/  LEA R187, R113, 0xfffffc00, 0xa ;  /* 0xfffffc0071bb7811 */ /* 0x000fe200078e50ff */
[----:B------:R-:W-:-:S04]  /*2e30*/  IMAD.WIDE.U32 R14, R131, c[0x0][0x2a0], R12 ;  /* 0x0000a800830e7a25 */ /* 0x000fc800078e000c */
[----:B------:R-:W-:Y:S01]  /*2e40*/  FFMA.FTZ R183, R183, R181, R180 ;  /* 0x000000b5b7b77223 */ /* 0x000fe200000100b4 */
[----:B------:R-:W-:Y:S01]  /*2e50*/  IADD3 R178, R15, R19, RZ ;  /* 0x000000130fb27210 */ /* 0x000fe20007ffe0ff */
[----:B------:R-:W-:Y:S01]  /*2e60*/  IMAD R13, R131, c[0x0][0x2c4], R176 ;  /* 0x0000b100830d7a24 */ /* 0x000fe200078e02b0 */
[----:B------:R-:W-:Y:S01]  /*2e70*/  LEA R22, P1, R14, c[0x0][0x318], 0x2 ;  /* 0x0000c6000e167a11 */ /* 0x000fe200078210ff */
[----:B------:R-:W-:Y:S01]  /*2e80*/  FFMA.FTZ R185, R18, R183, R185 ;  /* 0x000000b712b97223 */ /* 0x000fe200000100b9 */
[----:B------:R-:W-:Y:S01]  /*2e90*/  IADD3 R12, P0, R187, R14, RZ ;  /* 0x0000000ebb0c7210 */ /* 0x000fe20007f1e0ff */
[----:B------:R-:W-:Y:S01]  /*2ea0*/  IMAD.WIDE.U32 R20, R131, c[0x0][0x2c0], R20 ;  /* 0x0000b00083147a25 */ /* 0x000fe200078e0014 */
[----:B------:R-:W-:Y:S02]  /*2eb0*/  LEA.HI.X R23, R14, c[0x0][0x31c], R178, 0x2, P1 ;  /* 0x0000c7000e177a11 */ /* 0x000fe400008f14b2 */
[----:B------:R-:W-:Y:S01]  /*2ec0*/  SHF.R.S32.HI R15, RZ, 0x1f, R187 ;  /* 0x0000001fff0f7819 */ /* 0x000fe200000114bb */
[----:B------:R-:W-:Y:S01]  /*2ed0*/  FFMA.FTZ R157, R157, R185, R160 ;  /* 0x000000b99d9d7223 */ /* 0x000fe200000100a0 */
[----:B------:R-:W-:Y:S01]  /*2ee0*/  IADD3 R176, R21, R13, RZ ;  /* 0x0000000d15b07210 */ /* 0x000fe20007ffe0ff */
[----:B------:R-:W-:Y:S01]  /*2ef0*/  IMAD R13, R112, -0x400, R133 ;  /* 0xfffffc00700d7824 */ /* 0x000fe200078e0285 */
[C---:B------:R-:W-:Y:S01]  /*2f00*/  LEA R18, P2, R20.reuse, c[0x0][0x320], 0x2 ;  /* 0x0000c80014127a11 */ /* 0x040fe200078410ff */
[----:B------:R-:W-:Y:S01]  /*2f10*/  FFMA.FTZ R155, R155, R157, R158 ;  /* 0x0000009d9b9b7223 */ /* 0x000fe2000001009e */
[----:B------:R-:W-:Y:S01]  /*2f20*/  IADD3 R14, P1, R187, R20, RZ ;  /* 0x00000014bb0e7210 */ /* 0x000fe20007f3e0ff */
[----:B------:R-:W-:Y:S01]  /*2f30*/  IMAD.WIDE R22, R13, 0x4, R22 ;  /* 0x000000040d167825 */ /* 0x000fe200078e0216 */
[----:B------:R-:W-:Y:S01]  /*2f40*/  LEA.HI.X R19, R20, c[0x0][0x324], R176, 0x2, P2 ;  /* 0x0000c90014137a11 */ /* 0x000fe200010f14b0 */
[----:B------:R-:W-:Y:S01]  /*2f50*/  HADD2.F32 R160, -RZ, R11.H1_H1 ;  /* 0x3000000bffa07230 */ /* 0x000fe20000004100 */
[C---:B------:R-:W-:Y:S01]  /*2f60*/  SHF.L.U64.HI R20, R43.reuse, 0x2, R42 ;  /* 0x000000022b147819 */ /* 0x040fe2000001022a */
[----:B------:R-:W-:Y:S01]  /*2f70*/  FFMA.FTZ R159, R154, R155, R159 ;  /* 0x0000009b9a9f7223 */ /* 0x000fe2000001009f */
[----:B------:R-:W-:Y:S01]  /*2f80*/  SHF.L.U32 R21, R43, 0x2, RZ ;  /* 0x000000022b157819 */ /* 0x000fe200000006ff */
[----:B------:R-:W-:Y:S01]  /*2f90*/  IMAD.WIDE R18, R13, 0x4, R18 ;  /* 0x000000040d127825 */ /* 0x000fe200078e0212 */
[----:B------:R-:W-:Y:S01]  /*2fa0*/  HADD2.F32 R154, -RZ, R7.H1_H1 ;  /* 0x30000007ff9a7230 */ /* 0x000fe20000004100 */
[----:B------:R-:W-:-:S02]  /*2fb0*/  IADD3.X R13, R15, R178, RZ, P0, !PT ;  /* 0x000000b20f0d7210 */ /* 0x000fc400007fe4ff */
[----:B------:R-:W-:Y:S01]  /*2fc0*/  FFMA.FTZ R189, R149, R159, R156 ;  /* 0x0000009f95bd7223 */ /* 0x000fe2000001009c */
[----:B------:R-:W-:Y:S01]  /*2fd0*/  IADD3.X R15, R15, R176, RZ, P1, !PT ;  /* 0x000000b00f0f7210 */ /* 0x000fe20000ffe4ff */
[C---:B------:R-:W-:Y:S01]  /*2fe0*/  IMAD R158, R20.reuse, c[0x0][0x2b0], RZ ;  /* 0x0000ac00149e7a24 */ /* 0x040fe200078e02ff */
[----:B------:R-:W-:Y:S01]  /*2ff0*/  HADD2.F32 R176, -RZ, R4.H1_H1 ;  /* 0x30000004ffb07230 */ /* 0x000fe20000004100 */
[----:B------:R-:W-:Y:S01]  /*3000*/  IMAD R20, R20, c[0x0][0x2d0], RZ ;  /* 0x0000b40014147a24 */ /* 0x000fe200078e02ff */
[----:B------:R-:W-:Y:S01]  /*3010*/  IADD3 R187, -R187, c[0x0][0x168], -R125 ;  /* 0x00005a00bbbb7a10 */ /* 0x000fe20007ffe97d */
[----:B------:R-:W-:Y:S01]  /*3020*/  FFMA.FTZ R153, R148, R189, R153 ;  /* 0x000000bd94997223 */ /* 0x000fe20000010099 */
[----:B------:R-:W-:Y:S01]  /*3030*/  HADD2.F32 R148, -RZ, R6.H1_H1 ;  /* 0x30000006ff947230 */ /* 0x000fe20000004100 */
[----:B------:R-:W-:Y:S01]  /*3040*/  IMAD R191, R21, c[0x0][0x2b4], R158 ;  /* 0x0000ad0015bf7a24 */ /* 0x000fe200078e029e */
[----:B------:R-:W-:Y:S01]  /*3050*/  ISETP.GE.AND P0, PT, R187, 0x1, PT ;  /* 0x00000001bb00780c */ /* 0x000fe20003f06270 */
[----:B------:R-:W-:Y:S01]  /*3060*/  IMAD R193, R21, c[0x0][0x2d4], R20 ;  /* 0x0000b50015c17a24 */ /* 0x000fe200078e0214 */
[----:B------:R-:W-:Y:S01]  /*3070*/  ISETP.GE.AND P1, PT, R187, 0x41, PT ;  /* 0x00000041bb00780c */ /* 0x000fe20003f26270 */
[----:B------:R-:W-:Y:S01]  /*3080*/  IMAD.WIDE.U32 R22, R21, c[0x0][0x2b0], R22 ;  /* 0x0000ac0015167a25 */ /* 0x000fe200078e0016 */
[----:B------:R-:W-:-:S03]  /*3090*/  ISETP.GE.AND P2, PT, R187, 0x81, PT ;  /* 0x00000081bb00780c */ /* 0x000fc60003f46270 */
[----:B------:R-:W-:Y:S02]  /*30a0*/  FFMA.FTZ R147, R147, R153, R150 ;  /* 0x0000009993937223 */ /* 0x000fe40000010096 */
[----:B------:R-:W-:Y:S01]  /*30b0*/  IMAD.WIDE.U32 R20, R21, c[0x0][0x2d0], R18 ;  /* 0x0000b40015147a25 */ /* 0x000fe200078e0012 */
[----:B------:R-:W-:Y:S02]  /*30c0*/  SHF.L.U32 R18, R125, 0x4, RZ ;  /* 0x000000047d127819 */ /* 0x000fe400000006ff */
[----:B------:R-:W-:Y:S01]  /*30d0*/  P2R R19, PR, RZ, 0x8 ;  /* 0x00000008ff137803 */ /* 0x000fe20000000000 */
[----:B------:R-:W-:Y:S01]  /*30e0*/  FFMA.FTZ R27, R146, R147, R27 ;  /* 0x00000093921b7223 */ /* 0x000fe2000001001b */
[----:B------:R-:W-:Y:S01]  /*30f0*/  IADD3 R19, R23, R191, RZ ;  /* 0x000000bf17137210 */ /* 0x000fe20007ffe0ff */
[----:B------:R-:W-:Y:S01]  /*3100*/  HADD2.F32 R146, -RZ, R5.H1_H1 ;  /* 0x30000005ff927230 */ /* 0x000fe20000004100 */
[----:B------:R-:W-:Y:S01]  /*3110*/  IADD3 R21, R21, R193, RZ ;  /* 0x000000c115157210 */ /* 0x000fe20007ffe0ff */
[----:B------:R-:W-:Y:S01]  /*3120*/  HADD2.F32 R193, -RZ, R6.H0_H0 ;  /* 0x20000006ffc17230 */ /* 0x000fe20000004100 */
[----:B------:R-:W-:Y:S01]  /*3130*/  LEA.HI.SX32 R23, R18, R18, 0x1b ;  /* 0x0000001212177211 */ /* 0x000fe200078fdaff */
[----:B------:R-:W-:Y:S01]  /*3140*/  FFMA.FTZ R143, R143, R27, R26 ;  /* 0x0000001b8f8f7223 */ /* 0x000fe2000001001a */
[----:B------:R-:W-:Y:S01]  /*3150*/  MOV R18, R22 ;  /* 0x0000001600127202 */ /* 0x000fe20000000f00 */
[----:B------:R-:W-:Y:S01]  /*3160*/  FMUL.FTZ R22, R78, R181 ;  /* 0x000000b54e167220 */ /* 0x000fe20000410000 */
[----:B------:R-:W-:Y:S01]  /*3170*/  HADD2.F32 R191, -RZ, R7.H0_H0 ;  /* 0x20000007ffbf7230 */ /* 0x000fe20000004100 */
[----:B-1----:R-:W-:-:S02]  /*3180*/  FMUL.FTZ R17, R83, R183 ;  /* 0x000000b753117220 */ /* 0x002fc40000410000 */
[----:B------:R-:W-:Y:S02]  /*3190*/  FMUL.FTZ R26, R193, R22 ;  /* 0x00000016c11a7220 */ /* 0x000fe40000410000 */
[----:B------:R-:W-:Y:S01]  /*31a0*/  FFMA.FTZ R195, R144, R143, R25 ;  /* 0x0000008f90c37223 */ /* 0x000fe20000010019 */
[--C-:B------:R-:W-:Y:S01]  /*31b0*/  HADD2.F32 R25, -RZ, R8.reuse.H0_H0 ;  /* 0x20000008ff197230 */ /* 0x100fe20000004100 */
[----:B------:R-:W-:Y:S01]  /*31c0*/  FMUL.FTZ R149, R79, R177 ;  /* 0x000000b14f957220 */ /* 0x000fe20000410000 */
[----:B------:R0:W-:Y:S01]  /*31d0*/  STS [R23.X4+0x10b0], R26 ;  /* 0x0010b01a17007388 */ /* 0x0001e20000004800 */
[----:B------:R-:W-:Y:S02]  /*31e0*/  FMUL.FTZ R207, R81, R174 ;  /* 0x000000ae51cf7220 */ /* 0x000fe40000410000 */
[----:B------:R-:W-:Y:S02]  /*31f0*/  FMUL.FTZ R16, R146, R17 ;  /* 0x0000001192107220 */ /* 0x000fe40000410000 */
[----:B------:R-:W-:Y:S01]  /*3200*/  FFMA.FTZ R145, R145, R195, R24 ;  /* 0x000000c391917223 */ /* 0x000fe20000010018 */
[----:B------:R-:W-:Y:S01]  /*3210*/  HADD2.F32 R24, -RZ, R8.H1_H1 ;  /* 0x30000008ff187230 */ /* 0x000fe20000004100 */
[----:B------:R-:W-:Y:S01]  /*3220*/  FMUL.FTZ R156, R154, R149 ;  /* 0x000000959a9c7220 */ /* 0x000fe20000410000 */
[----:B------:R1:W-:Y:S01]  /*3230*/  STS [R23.X4+0x10ac], R16 ;  /* 0x0010ac1017007388 */ /* 0x0003e20000004800 */
[----:B------:R-:W-:-:S02]  /*3240*/  FMUL.FTZ R150, R148, R207 ;  /* 0x000000cf94967220 */ /* 0x000fc40000410000 */
[----:B0-----:R-:W-:Y:S01]  /*3250*/  FMUL.FTZ R26, R90, R25 ;  /* 0x000000195a1a7220 */ /* 0x001fe20000410000 */
[----:B------:R0:W-:Y:S01]  /*3260*/  STS [R23.X4+0x10bc], R156 ;  /* 0x0010bc9c17007388 */ /* 0x0001e20000004800 */
[C---:B------:R-:W-:Y:S02]  /*3270*/  FMUL.FTZ R144, R93.reuse, R24 ;  /* 0x000000185d907220 */ /* 0x040fe40000410000 */
[----:B------:R-:W-:Y:S01]  /*3280*/  FFMA.FTZ R26, R28, -R26, R41 ;  /* 0x8000001a1c1a7223 */ /* 0x000fe20000010029 */
[----:B------:R2:W-:Y:S01]  /*3290*/  STS [R23.X4+0x10b4], R150 ;  /* 0x0010b49617007388 */ /* 0x0005e20000004800 */
[----:B------:R-:W-:Y:S02]  /*32a0*/  FMUL.FTZ R202, R76, R179 ;  /* 0x000000b34cca7220 */ /* 0x000fe40000410000 */
[----:B-1----:R-:W-:Y:S02]  /*32b0*/  FMUL.FTZ R16, R90, R145 ;  /* 0x000000915a107220 */ /* 0x002fe40000410000 */
[----:B------:R-:W-:Y:S01]  /*32c0*/  FFMA.FTZ R144, R30, -R144, R161 ;  /* 0x800000901e907223 */ /* 0x000fe200000100a1 */
[----:B0-----:R-:W-:Y:S01]  /*32d0*/  HADD2.F32 R156, -RZ, R9.H1_H1 ;  /* 0x30000009ff9c7230 */ /* 0x001fe20000004100 */
[----:B------:R-:W-:-:S02]  /*32e0*/  FMUL.FTZ R211, R93, R195 ;  /* 0x000000c35dd37220 */ /* 0x000fc40000410000 */
[----:B------:R-:W-:Y:S02]  /*32f0*/  FFMA.FTZ R209, R26, R16, RZ ;  /* 0x000000101ad17223 */ /* 0x000fe400000100ff */
[C---:B--2---:R-:W-:Y:S02]  /*3300*/  FMUL.FTZ R150, R88.reuse, R197 ;  /* 0x000000c558967220 */ /* 0x044fe40000410000 */
[----:B------:R-:W-:Y:S02]  /*3310*/  FMUL.FTZ R158, R191, R202 ;  /* 0x000000cabf9e7220 */ /* 0x000fe40000410000 */
[----:B------:R-:W-:Y:S02]  /*3320*/  FMUL.FTZ R178, R91, R156 ;  /* 0x0000009c5bb27220 */ /* 0x000fe40000410000 */
[----:B------:R-:W-:Y:S01]  /*3330*/  FFMA.FTZ R150, R29, -R150, R40 ;  /* 0x800000961d967223 */ /* 0x000fe20000010028 */
[----:B------:R0:W-:Y:S01]  /*3340*/  STS [R23.X4+0x10b8], R158 ;  /* 0x0010b89e17007388 */ /* 0x0001e20000004800 */
[----:B------:R-:W-:-:S02]  /*3350*/  FMUL.FTZ R200, R88, R143 ;  /* 0x0000008f58c87220 */ /* 0x000fc40000410000 */
[----:B------:R-:W-:Y:S02]  /*3360*/  FFMA.FTZ R209, R144, R211, R209 ;  /* 0x000000d390d17223 */ /* 0x000fe400000100d1 */
[----:B------:R-:W-:Y:S02]  /*3370*/  FMUL.FTZ R180, R86, R199 ;  /* 0x000000c756b47220 */ /* 0x000fe40000410000 */
[----:B------:R-:W-:Y:S02]  /*3380*/  FFMA.FTZ R178, R32, -R178, R163 ;  /* 0x800000b220b27223 */ /* 0x000fe400000100a3 */
[----:B------:R-:W-:Y:S01]  /*3390*/  FMUL.FTZ R213, R91, R27 ;  /* 0x0000001b5bd57220 */ /* 0x000fe20000410000 */
[----:B0-----:R-:W-:Y:S01]  /*33a0*/  HADD2.F32 R158, -RZ, R10.H1_H1 ;  /* 0x3000000aff9e7230 */ /* 0x001fe20000004100 */
[----:B------:R-:W-:Y:S02]  /*33b0*/  FFMA.FTZ R209, R150, R200, R209 ;  /* 0x000000c896d17223 */ /* 0x000fe400000100d1 */
[----:B------:R-:W-:-:S02]  /*33c0*/  FFMA.FTZ R180, R31, -R180, R162 ;  /* 0x800000b41fb47223 */ /* 0x000fc400000100a2 */
[C---:B------:R-:W-:Y:S02]  /*33d0*/  FMUL.FTZ R194, R89.reuse, R158 ;  /* 0x0000009e59c27220 */ /* 0x040fe40000410000 */
[----:B------:R-:W-:Y:S02]  /*33e0*/  FMUL.FTZ R196, R86, R147 ;  /* 0x0000009356c47220 */ /* 0x000fe40000410000 */
[----:B------:R-:W-:Y:S02]  /*33f0*/  FFMA.FTZ R209, R178, R213, R209 ;  /* 0x000000d5b2d17223 */ /* 0x000fe400000100d1 */
[----:B------:R-:W-:Y:S02]  /*3400*/  FFMA.FTZ R194, R34, -R194, R165 ;  /* 0x800000c222c27223 */ /* 0x000fe400000100a5 */
[----:B------:R-:W-:Y:S02]  /*3410*/  FMUL.FTZ R215, R89, R153 ;  /* 0x0000009959d77220 */ /* 0x000fe40000410000 */
[----:B------:R-:W-:-:S02]  /*3420*/  FFMA.FTZ R209, R180, R196, R209 ;  /* 0x000000c4b4d17223 */ /* 0x000fc400000100d1 */
[C---:B------:R-:W-:Y:S02]  /*3430*/  FMUL.FTZ R190, R87.reuse, R160 ;  /* 0x000000a057be7220 */ /* 0x040fe40000410000 */
[----:B------:R-:W-:Y:S02]  /*3440*/  FMUL.FTZ R182, R84, R189 ;  /* 0x000000bd54b67220 */ /* 0x000fe40000410000 */
[----:B------:R-:W-:Y:S02]  /*3450*/  FFMA.FTZ R209, R194, R215, R209 ;  /* 0x000000d7c2d17223 */ /* 0x000fe400000100d1 */
[----:B------:R-:W-:Y:S02]  /*3460*/  FFMA.FTZ R190, R130, -R190, R167 ;  /* 0x800000be82be7223 */ /* 0x000fe400000100a7 */
[----:B------:R-:W-:Y:S02]  /*3470*/  FMUL.FTZ R217, R87, R159 ;  /* 0x0000009f57d97220 */ /* 0x000fe40000410000 */
[----:B------:R-:W-:-:S02]  /*3480*/  FFMA.FTZ R209, R192, R182, R209 ;  /* 0x000000b6c0d17223 */ /* 0x000fc400000100d1 */
[----:B------:R-:W-:Y:S02]  /*3490*/  FMUL.FTZ R184, R82, R155 ;  /* 0x0000009b52b87220 */ /* 0x000fe40000410000 */
[----:B------:R-:W-:Y:S02]  /*34a0*/  FFMA.FTZ R209, R190, R217, R209 ;  /* 0x000000d9bed17223 */ /* 0x000fe400000100d1 */
[----:B------:R-:W-:Y:S02]  /*34b0*/  FMUL.FTZ R221, R85, R176 ;  /* 0x000000b055dd7220 */ /* 0x000fe40000410000 */
[-C--:B------:R-:W-:Y:S02]  /*34c0*/  FFMA.FTZ R209, R188, R184.reuse, R209 ;  /* 0x000000b8bcd17223 */ /* 0x080fe400000100d1 */
[----:B------:R-:W-:Y:S02]  /*34d0*/  FMUL.FTZ R206, R203, R184 ;  /* 0x000000b8cbce7220 */ /* 0x000fe40000410000 */
[----:B------:R-:W-:-:S02]  /*34e0*/  FMUL.FTZ R219, R85, R157 ;  /* 0x0000009d55db7220 */ /* 0x000fc40000410000 */
[----:B------:R-:W-:Y:S01]  /*34f0*/  FMUL.FTZ R184, R80, R205 ;  /* 0x000000cd50b87220 */ /* 0x000fe20000410000 */
[----:B------:R0:W-:Y:S01]  /*3500*/  STS [R23.X4+0x10a0], R206 ;  /* 0x0010a0ce17007388 */ /* 0x0001e20000004800 */
[----:B------:R-:W-:Y:S02]  /*3510*/  FFMA.FTZ R186, R134, -R221, R168 ;  /* 0x800000dd86ba7223 */ /* 0x000fe400000100a8 */
[----:B------:R-:W-:Y:S02]  /*3520*/  FMUL.FTZ R212, R80, R185 ;  /* 0x000000b950d47220 */ /* 0x000fe40000410000 */
[----:B------:R-:W-:Y:S02]  /*3530*/  FMUL.FTZ R204, R160, R217 ;  /* 0x000000d9a0cc7220 */ /* 0x000fe40000410000 */
[----:B------:R-:W-:Y:S02]  /*3540*/  FFMA.FTZ R209, R186, R219, R209 ;  /* 0x000000dbbad17223 */ /* 0x000fe400000100d1 */
[----:B------:R-:W-:Y:S01]  /*3550*/  FFMA.FTZ R184, R132, -R184, R169 ;  /* 0x800000b884b87223 */ /* 0x000fe200000100a9 */
[----:B------:R-:W-:Y:S01]  /*3560*/  STS [R23.X4+0x109c], R204 ;  /* 0x00109ccc17007388 */ /* 0x000fe20000004800 */
[----:B------:R-:W-:-:S02]  /*3570*/  FMUL.FTZ R217, R83, R146 ;  /* 0x0000009253d97220 */ /* 0x000fc40000410000 */
[----:B------:R-:W-:Y:S02]  /*3580*/  FMUL.FTZ R208, R176, R219 ;  /* 0x000000dbb0d07220 */ /* 0x000fe40000410000 */
[----:B------:R-:W-:Y:S02]  /*3590*/  FMUL.FTZ R210, R205, R212 ;  /* 0x000000d4cdd27220 */ /* 0x000fe40000410000 */
[----:B------:R-:W-:Y:S01]  /*35a0*/  FMUL.FTZ R198, R201, R182 ;  /* 0x000000b6c9c67220 */ /* 0x000fe20000410000 */
[----:B------:R1:W-:Y:S01]  /*35b0*/  STS [R23.X4+0x10a4], R208 ;  /* 0x0010a4d017007388 */ /* 0x0003e20000004800 */
[----:B------:R-:W-:Y:S02]  /*35c0*/  FFMA.FTZ R209, R184, R212, R209 ;  /* 0x000000d4b8d17223 */ /* 0x000fe400000100d1 */
[----:B------:R-:W-:Y:S01]  /*35d0*/  FMUL.FTZ R212, R78, R193 ;  /* 0x000000c14ed47220 */ /* 0x000fe20000410000 */
[----:B------:R2:W-:Y:S01]  /*35e0*/  STS [R23.X4+0x10a8], R210 ;  /* 0x0010a8d217007388 */ /* 0x0005e20000004800 */
[----:B------:R-:W-:Y:S01]  /*35f0*/  FFMA.FTZ R182, R138, -R217, R170 ;  /* 0x800000d98ab67223 */ /* 0x000fe200000100aa */
[----:B------:R-:W-:Y:S01]  /*3600*/  LEA.HI.SX32 R217, R226, R125, 0x1b ;  /* 0x0000007de2d97211 */ /* 0x000fe200078fdaff */
[----:B0-----:R-:W-:Y:S01]  /*3610*/  FMUL.FTZ R206, R156, R213 ;  /* 0x000000d59cce7220 */ /* 0x001fe20000410000 */
[----:B------:R-:W-:Y:S01]  /*3620*/  STS [R23.X4+0x1098], R198 ;  /* 0x001098c617007388 */ /* 0x000fe20000004800 */
[----:B------:R-:W-:Y:S01]  /*3630*/  FFMA.FTZ R209, R182, R17, R209 ;  /* 0x00000011b6d17223 */ /* 0x000fe200000100d1 */
[----:B------:R-:W-:Y:S01]  /*3640*/  LEA.HI.SX32 R213, R218, R125, 0x1b ;  /* 0x0000007ddad57211 */ /* 0x000fe200078fdaff */
[----:B-1----:R-:W-:Y:S01]  /*3650*/  FMUL.FTZ R208, R199, R196 ;  /* 0x000000c4c7d07220 */ /* 0x002fe20000410000 */
[----:B------:R0:W-:Y:S01]  /*3660*/  STS [R23.X4+0x108c], R206 ;  /* 0x00108cce17007388 */ /* 0x0001e20000004800 */
[----:B------:R-:W-:Y:S01]  /*3670*/  FFMA.FTZ R196, R136, -R212, R171 ;  /* 0x800000d488c47223 */ /* 0x000fe200000100ab */
[----:B------:R-:W-:Y:S01]  /*3680*/  IADD3 R212, R125, 0x100, RZ ;  /* 0x000001007dd47810 */ /* 0x000fe20007ffe0ff */
[----:B--2---:R-:W-:Y:S01]  /*3690*/  FMUL.FTZ R210, R158, R215 ;  /* 0x000000d79ed27220 */ /* 0x004fe20000410000 */
[----:B------:R1:W-:Y:S01]  /*36a0*/  STS [R23.X4+0x1090], R208 ;  /* 0x001090d017007388 */ /* 0x0003e20000004800 */
[----:B------:R-:W-:Y:S01]  /*36b0*/  FFMA.FTZ R209, R196, R22, R209 ;  /* 0x00000016c4d17223 */ /* 0x000fe200000100d1 */
[----:B------:R-:W-:Y:S01]  /*36c0*/  LEA.HI.SX32 R215, R222, R125, 0x1b ;  /* 0x0000007dded77211 */ /* 0x000fe200078fdaff */
[----:B------:R-:W-:Y:S01]  /*36d0*/  FMUL.FTZ R204, R197, R200 ;  /* 0x000000c8c5cc7220 */ /* 0x000fe20000410000 */
[----:B------:R2:W-:Y:S01]  /*36e0*/  STS [R23.X4+0x1094], R210 ;  /* 0x001094d217007388 */ /* 0x0005e20000004800 */
[----:B------:R-:W-:Y:S01]  /*36f0*/  FMUL.FTZ R22, R24, R211 ;  /* 0x000000d318167220 */ /* 0x000fe20000410000 */
[----:B0-----:R-:W-:Y:S01]  /*3700*/  IADD3 R206, R125, 0x40, RZ ;  /* 0x000000407dce7810 */ /* 0x001fe20007ffe0ff */
[----:B------:R-:W-:Y:S01]  /*3710*/  FMUL.FTZ R16, R25, R16 ;  /* 0x0000001019107220 */ /* 0x000fe20000410000 */
[----:B------:R-:W-:Y:S01]  /*3720*/  STS [R23.X4+0x1088], R204 ;  /* 0x001088cc17007388 */ /* 0x000fe20000004800 */
[----:B------:R-:W-:Y:S01]  /*3730*/  FMUL.FTZ R198, R81, R148 ;  /* 0x0000009451c67220 */ /* 0x000fe20000410000 */
[----:B-1----:R-:W-:Y:S01]  /*3740*/  IADD3 R208, R125, 0x80, RZ ;  /* 0x000000807dd07810 */ /* 0x002fe20007ffe0ff */
[----:B------:R-:W-:Y:S01]  /*3750*/  FMUL.FTZ R17, R76, R191 ;  /* 0x000000bf4c117220 */ /* 0x000fe20000410000 */
[----:B------:R0:W-:Y:S01]  /*3760*/  STS [R23.X4+0x1084], R22 ;  /* 0x0010841617007388 */ /* 0x0001e20000004800 */
[----:B------:R-:W-:Y:S01]  /*3770*/  FFMA.FTZ R198, R141, -R198, R172 ;  /* 0x800000c68dc67223 */ /* 0x000fe200000100ac */
[C---:B--2---:R-:W-:Y:S01]  /*3780*/  IADD3 R210, R125.reuse, 0xc0, RZ ;  /* 0x000000c07dd27810 */ /* 0x044fe20007ffe0ff */
[----:B------:R-:W-:Y:S01]  /*3790*/  FFMA.FTZ R200, R140, -R17, R173 ;  /* 0x800000118cc87223 */ /* 0x000fe200000100ad */
[----:B------:R1:W-:Y:S01]  /*37a0*/  STS [R23.X4+0x1080], R16 ;  /* 0x0010801017007388 */ /* 0x0003e20000004800 */
[----:B------:R-:W-:Y:S01]  /*37b0*/  FFMA.FTZ R209, R198, R207, R209 ;  /* 0x000000cfc6d17223 */ /* 0x000fe200000100d1 */
[-C--:B------:R-:W-:Y:S01]  /*37c0*/  LEA.HI.SX32 R41, R206, R125.reuse, 0x1b ;  /* 0x0000007dce297211 */ /* 0x080fe200078fdaff */
[----:B------:R-:W-:Y:S01]  /*37d0*/  FMUL.FTZ R162, R104, R162 ;  /* 0x000000a268a27220 */ /* 0x000fe20000410000 */
[----:B------:R-:W-:Y:S01]  /*37e0*/  BAR.SYNC.DEFER_BLOCKING 0x0 ;  /* 0x0000000000007b1d */ /* 0x000fe20000010000 */
[-C--:B------:R-:W-:Y:S01]  /*37f0*/  LEA.HI.SX32 R161, R208, R125.reuse, 0x1b ;  /* 0x0000007dd0a17211 */ /* 0x080fe200078fdaff */
[----:B------:R-:W-:Y:S01]  /*3800*/  FFMA.FTZ R202, R200, R202, R209 ;  /* 0x000000cac8ca7223 */ /* 0x000fe200000100d1 */
[----:B0-----:R-:W-:Y:S01]  /*3810*/  IADD3 R22, R125, 0x1c0, RZ ;  /* 0x000001c07d167810 */ /* 0x001fe20007ffe0ff */
[----:B------:R-:W-:Y:S01]  /*3820*/  FMUL.FTZ R40, R106, R40 ;  /* 0x000000286a287220 */ /* 0x000fe20000410000 */
[----:B------:R-:W-:Y:S01]  /*3830*/  LEA.HI.SX32 R204, R210, R125, 0x1b ;  /* 0x0000007dd2cc7211 */ /* 0x000fe200078fdaff */
[----:B------:R-:W-:Y:S01]  /*3840*/  FMUL.FTZ R168, R99, R168 ;  /* 0x000000a863a87220 */ /* 0x000fe20000410000 */
[----:B-1----:R-:W-:Y:S01]  /*3850*/  IADD3 R16, R125, 0x240, RZ ;  /* 0x000002407d107810 */ /* 0x002fe20007ffe0ff */
[----:B------:R-:W-:Y:S01]  /*3860*/  FMUL.FTZ R222, R98, R169 ;  /* 0x000000a962de7220 */ /* 0x000fe20000410000 */
[-C--:B------:R-:W-:Y:S01]  /*3870*/  LEA.HI.SX32 R206, R212, R125.reuse, 0x1b ;  /* 0x0000007dd4ce7211 */ /* 0x080fe200078fdaff */
[----:B------:R-:W-:Y:S01]  /*3880*/  FMUL.FTZ R170, R97, R170 ;  /* 0x000000aa61aa7220 */ /* 0x000fe20000410000 */
[-C--:B------:R-:W-:Y:S01]  /*3890*/  LEA.HI.SX32 R207, R214, R125.reuse, 0x1b ;  /* 0x0000007dd6cf7211 */ /* 0x080fe200078fdaff */
[----:B------:R-:W-:Y:S01]  /*38a0*/  FMUL.FTZ R172, R95, R172 ;  /* 0x000000ac5fac7220 */ /* 0x000fe20000410000 */
[----:B------:R-:W-:-:S02]  /*38b0*/  LEA.HI.SX32 R208, R216, R125, 0x1b ;  /* 0x0000007dd8d07211 */ /* 0x000fc400078fdaff */
[-C--:B------:R-:W-:Y:S02]  /*38c0*/  LEA.HI.SX32 R211, R125, R125.reuse, 0x1b ;  /* 0x0000007d7dd37211 */ /* 0x080fe400078fdaff */
[----:B------:R-:W-:Y:S01]  /*38d0*/  LEA.HI.SX32 R209, R22, R125, 0x1b ;  /* 0x0000007d16d17211 */ /* 0x000fe200078fdaff */
[----:B------:R-:W-:Y:S01]  /*38e0*/  FMUL.FTZ R22, R103, R165 ;  /* 0x000000a567167220 */ /* 0x000fe20000410000 */
[-C--:B------:R-:W-:Y:S02]  /*38f0*/  LEA.HI.SX32 R210, R234, R125.reuse, 0x1b ;  /* 0x0000007dead27211 */ /* 0x080fe400078fdaff */
[----:B------:R-:W-:Y:S01]  /*3900*/  LEA.HI.SX32 R212, R16, R125, 0x1b ;  /* 0x0000007d10d47211 */ /* 0x000fe200078fdaff */
[----:B------:R-:W-:Y:S01]  /*3910*/  FMUL.FTZ R16, R105, R163 ;  /* 0x000000a369107220 */ /* 0x000fe20000410000 */
[-C--:B------:R-:W-:Y:S01]  /*3920*/  LEA.HI.SX32 R214, R220, R125.reuse, 0x1b ;  /* 0x0000007ddcd67211 */ /* 0x080fe200078fdaff */
[----:B------:R-:W0:Y:S01]  /*3930*/  LDS R219, [R211.X4+0x1080] ;  /* 0x00108000d3db7984 */ /* 0x000e220000004800 */
[----:B------:R-:W-:Y:S01]  /*3940*/  LEA.HI.SX32 R216, R224, R125, 0x1b ;  /* 0x0000007de0d87211 */ /* 0x000fe200078fdaff */
[----:B------:R-:W-:Y:S01]  /*3950*/  FMUL.FTZ R220, R101, R167 ;  /* 0x000000a765dc7220 */ /* 0x000fe20000410000 */
[----:B------:R-:W-:Y:S01]  /*3960*/  LEA.HI.SX32 R218, R228, R125, 0x1b ;  /* 0x0000007de4da7211 */ /* 0x000fe200078fdaff */
        /* <DEDUP_REMOVED lines=20> */
[----:B-1----:R-:W-:-:S03]  /*3ab0*/  FMUL.FTZ R162, R92, R175 ;  /* 0x000000af5ca27220 */ /* 0x002fc60000410000 */
[----:B------:R1:W-:Y:S01]  /*3ac0*/  STS [R23.X4+0x2100], R230 ;  /* 0x002100e617007388 */ /* 0x0003e20000004800 */
[----:B--2---:R-:W-:-:S03]  /*3ad0*/  FMUL.FTZ R22, R94, R173 ;  /* 0x000000ad5e167220 */ /* 0x004fc60000410000 */
[----:B------:R1:W-:Y:S01]  /*3ae0*/  STS [R23.X4+0x2104], R232 ;  /* 0x002104e817007388 */ /* 0x0003e20000004800 */
[----:B-----5:R-:W-:-:S03]  /*3af0*/  FMUL.FTZ R40, R79, R154 ;  /* 0x0000009a4f287220 */ /* 0x020fc60000410000 */
[----:B------:R1:W-:Y:S01]  /*3b00*/  STS [R23.X4+0x2118], R164 ;  /* 0x002118a417007388 */ /* 0x0003e20000004800 */
[----:B------:R-:W-:-:S03]  /*3b10*/  FFMA.FTZ R40, R142, -R40, R175 ;  /* 0x800000288e287223 */ /* 0x000fc600000100af */
[----:B------:R1:W-:Y:S04]  /*3b20*/  STS [R23.X4+0x211c], R220 ;  /* 0x00211cdc17007388 */ /* 0x0003e80000004800 */
        /* <DEDUP_REMOVED lines=8> */
[----:B------:R-:W-:Y:S06]  /*3bb0*/  BAR.SYNC.DEFER_BLOCKING 0x0 ;  /* 0x0000000000007b1d */ /* 0x000fec0000010000 */
[----:B------:R-:W-:Y:S05]  /*3bc0*/  @!P0 BRA `(.L_x_4482) ;  /* 0x0000010000008947 */ /* 0x000fea0003800000 */
[----:B01-34-:R-:W0:Y:S01]  /*3bd0*/  LDS R211, [R211.X4+0x2100] ;  /* 0x00210000d3d37984 */ /* 0x01be220000004800 */
[----:B------:R-:W-:Y:S01]  /*3be0*/  SHF.R.S32.HI R22, RZ, 0x1f, R45 ;  /* 0x0000001fff167819 */ /* 0x000fe2000001142d */
[----:B------:R-:W-:-:S04]  /*3bf0*/  IMAD.WIDE.U32 R12, R45, c[0x0][0x2b0], R12 ;  /* 0x0000ac002d0c7a25 */ /* 0x000fc800078e000c */
[C---:B------:R-:W-:Y:S02]  /*3c00*/  IMAD R16, R22.reuse, c[0x0][0x2b0], RZ ;  /* 0x0000ac0016107a24 */ /* 0x040fe400078e02ff */
[----:B------:R-:W-:Y:S02]  /*3c10*/  IMAD R22, R22, c[0x0][0x2d0], RZ ;  /* 0x0000b40016167a24 */ /* 0x000fe400078e02ff */
[C---:B------:R-:W-:Y:S01]  /*3c20*/  IMAD R17, R45.reuse, c[0x0][0x2b4], R16 ;  /* 0x0000ad002d117a24 */ /* 0x040fe200078e0210 */
[----:B------:R-:W-:Y:S01]  /*3c30*/  LEA R16, P0, R12, c[0x0][0x318], 0x2 ;  /* 0x0000c6000c107a11 */ /* 0x000fe200078010ff */
[----:B------:R-:W-:-:S03]  /*3c40*/  IMAD.WIDE.U32 R14, R45, c[0x0][0x2d0], R14 ;  /* 0x0000b4002d0e7a25 */ /* 0x000fc600078e000e */
[----:B------:R-:W-:Y:S01]  /*3c50*/  IADD3 R17, R13, R17, RZ ;  /* 0x000000110d117210 */ /* 0x000fe20007ffe0ff */
[----:B------:R-:W-:Y:S01]  /*3c60*/  IMAD R23, R45, c[0x0][0x2d4], R22 ;  /* 0x0000b5002d177a24 */ /* 0x000fe200078e0216 */
[----:B------:R-:W-:Y:S02]  /*3c70*/  LEA R22, P3, R14, c[0x0][0x320], 0x2 ;  /* 0x0000c8000e167a11 */ /* 0x000fe400078610ff */
[----:B------:R-:W-:Y:S02]  /*3c80*/  LEA.HI.X R17, R12, c[0x0][0x31c], R17, 0x2, P0 ;  /* 0x0000c7000c117a11 */ /* 0x000fe400000f1411 */
[----:B------:R-:W-:-:S03]  /*3c90*/  IADD3 R23, R15, R23, RZ ;  /* 0x000000170f177210 */ /* 0x000fc60007ffe0ff */
[----:B------:R1:W-:Y:S01]  /*3ca0*/  RED.E.ADD.F32.FTZ.RN.STRONG.GPU [R16.64], R219 ;  /* 0x000000db1000798e */ /* 0x0003e2000c10e784 */
[----:B------:R-:W-:-:S05]  /*3cb0*/  LEA.HI.X R23, R14, c[0x0][0x324], R23, 0x2, P3 ;  /* 0x0000c9000e177a11 */ /* 0x000fca00018f1417 */
[----:B0-----:R1:W-:Y:S02]  /*3cc0*/  RED.E.ADD.F32.FTZ.RN.STRONG.GPU [R22.64], R211 ;  /* 0x000000d31600798e */ /* 0x0013e4000c10e784 */
.L_x_4482:
[----:B01-34-:R-:W-:Y:S05]  /*3cd0*/  BSYNC B0 ;  /* 0x0000000000007941 */ /* 0x01bfea0003800000 */
.L_x_4481:
[----:B------:R-:W0:Y:S01]  /*3ce0*/  LDS R41, [R41.X4+0x2200] ;  /* 0x0022000029297984 */ /* 0x000e220000004800 */
[----:B------:R-:W-:Y:S01]  /*3cf0*/  BSSY B0, `(.L_x_4483) ;  /* 0x0000004000007945 */ /* 0x000fe20003800000 */
[----:B------:R-:W-:Y:S05]  /*3d00*/  @!P1 BRA `(.L_x_4484) ;  /* 0x0000002000009947 */ /* 0x000fea0003800000 */
[----:B------:R1:W-:Y:S04]  /*3d10*/  RED.E.ADD.F32.FTZ.RN.STRONG.GPU [R18.64+-0xf00], R221 ;  /* 0xfff100dd1200798e */ /* 0x0003e8000c10e784 */
[----:B0-----:R1:W-:Y:S02]  /*3d20*/  RED.E.ADD.F32.FTZ.RN.STRONG.GPU [R20.64+-0xf00], R41 ;  /* 0xfff100291400798e */ /* 0x0013e4000c10e784 */
.L_x_4484:
[----:B------:R-:W-:Y:S05]  /*3d30*/  BSYNC B0 ;  /* 0x0000000000007941 */ /* 0x000fea0003800000 */
.L_x_4483:
[----:B------:R-:W2:Y:S01]  /*3d40*/  LDS R161, [R161.X4+0x2300] ;  /* 0x00230000a1a17984 */ /* 0x000ea20000004800 */
[----:B------:R-:W-:Y:S01]  /*3d50*/  BSSY B0, `(.L_x_4485) ;  /* 0x0000005000007945 */ /* 0x000fe20003800000 */
[----:B------:R-:W-:Y:S01]  /*3d60*/  FMUL.FTZ R149, R40, R149 ;  /* 0x0000009528957220 */ /* 0x000fe20000410000 */
[----:B------:R-:W-:Y:S05]  /*3d70*/  @!P2 BRA `(.L_x_4486) ;  /* 0x000000200000a947 */ /* 0x000fea0003800000 */
[----:B------:R3:W-:Y:S04]  /*3d80*/  RED.E.ADD.F32.FTZ.RN.STRONG.GPU [R18.64+-0xe00], R223 ;  /* 0xfff200df1200798e */ /* 0x0007e8000c10e784 */
[----:B--2---:R3:W-:Y:S02]  /*3d90*/  RED.E.ADD.F32.FTZ.RN.STRONG.GPU [R20.64+-0xe00], R161 ;  /* 0xfff200a11400798e */ /* 0x0047e4000c10e784 */
.L_x_4486:
[----:B------:R-:W-:Y:S05]  /*3da0*/  BSYNC B0 ;  /* 0x0000000000007941 */ /* 0x000fea0003800000 */
.L_x_4485:
[----:B------:R4:W1:Y:S01]  /*3db0*/  LDS R13, [R204.X4+0x2400] ;  /* 0x00240000cc0d7984 */ /* 0x0008620000004800 */
[C---:B------:R-:W-:Y:S01]  /*3dc0*/  ISETP.GE.AND P6, PT, R187.reuse, 0xc1, PT ;  /* 0x000000c1bb00780c */ /* 0x040fe20003fc6270 */
[----:B------:R-:W-:Y:S01]  /*3dd0*/  BSSY B0, `(.L_x_4487) ;  /* 0x000000b000007945 */ /* 0x000fe20003800000 */
[----:B------:R-:W-:Y:S01]  /*3de0*/  FADD.FTZ R202, R202, R149 ;  /* 0x00000095caca7221 */ /* 0x000fe20000010000 */
[----:B------:R-:W-:-:S02]  /*3df0*/  ISETP.GE.AND P1, PT, R187, 0x101, PT ;  /* 0x00000101bb00780c */ /* 0x000fc40003f26270 */
[C---:B------:R-:W-:Y:S02]  /*3e00*/  ISETP.GE.AND P2, PT, R187.reuse, 0x141, PT ;  /* 0x00000141bb00780c */ /* 0x040fe40003f46270 */
[C---:B------:R-:W-:Y:S02]  /*3e10*/  ISETP.GE.AND P3, PT, R187.reuse, 0x181, PT ;  /* 0x00000181bb00780c */ /* 0x040fe40003f66270 */
[C---:B------:R-:W-:Y:S02]  /*3e20*/  ISETP.GE.AND P4, PT, R187.reuse, 0x1c1, PT ;  /* 0x000001c1bb00780c */ /* 0x040fe40003f86270 */
[C---:B------:R-:W-:Y:S02]  /*3e30*/  ISETP.GE.AND P5, PT, R187.reuse, 0x201, PT ;  /* 0x00000201bb00780c */ /* 0x040fe40003fa6270 */
[----:B------:R-:W-:Y:S01]  /*3e40*/  ISETP.GE.AND P0, PT, R187, 0x241, PT ;  /* 0x00000241bb00780c */ /* 0x000fe20003f06270 */
[----:B------:R-:W-:Y:S07]  /*3e50*/  @!P6 BRA `(.L_x_4488) ;  /* 0x000000200000e947 */ /* 0x000fee0003800000 */
[----:B----4-:R4:W-:Y:S04]  /*3e60*/  RED.E.ADD.F32.FTZ.RN.STRONG.GPU [R18.64+-0xd00], R225 ;  /* 0xfff300e11200798e */ /* 0x0109e8000c10e784 */
[----:B-1----:R4:W-:Y:S02]  /*3e70*/  RED.E.ADD.F32.FTZ.RN.STRONG.GPU [R20.64+-0xd00], R13 ;  /* 0xfff3000d1400798e */ /* 0x0029e4000c10e784 */
.L_x_4488:
[----:B----4-:R-:W-:Y:S05]  /*3e80*/  BSYNC B0 ;  /* 0x0000000000007941 */ /* 0x010fea0003800000 */
.L_x_4487:
[----:B-1----:R1:W4:Y:S01]  /*3e90*/  LDS R13, [R206.X4+0x2500] ;  /* 0x00250000ce0d7984 */ /* 0x0023220000004800 */
[----:B------:R-:W-:Y:S01]  /*3ea0*/  BSSY B0, `(.L_x_4489) ;  /* 0x0000004000007945 */ /* 0x000fe20003800000 */
[----:B------:R-:W-:Y:S05]  /*3eb0*/  @!P1 BRA `(.L_x_4490) ;  /* 0x0000002000009947 */ /* 0x000fea0003800000 */
[----:B------:R1:W-:Y:S04]  /*3ec0*/  RED.E.ADD.F32.FTZ.RN.STRONG.GPU [R18.64+-0xc00], R227 ;  /* 0xfff400e31200798e */ /* 0x0003e8000c10e784 */
[----:B----4-:R1:W-:Y:S02]  /*3ed0*/  RED.E.ADD.F32.FTZ.RN.STRONG.GPU [R20.64+-0xc00], R13 ;  /* 0xfff4000d1400798e */ /* 0x0103e4000c10e784 */
.L_x_4490:
[----:B------:R-:W-:Y:S05]  /*3ee0*/  BSYNC B0 ;  /* 0x0000000000007941 */ /* 0x000fea0003800000 */
.L_x_4489:
[----:B------:R-:W1:Y:S01]  /*3ef0*/  LDS R207, [R207.X4+0x2600] ;  /* 0x00260000cfcf7984 */ /* 0x000e620000004800 */
[----:B------:R-:W-:Y:S01]  /*3f00*/  BSSY B0, `(.L_x_4491) ;  /* 0x0000004000007945 */ /* 0x000fe20003800000 */
[----:B------:R-:W-:Y:S05]  /*3f10*/  @!P2 BRA `(.L_x_4492) ;  /* 0x000000200000a947 */ /* 0x000fea0003800000 */
[----:B------:R3:W-:Y:S04]  /*3f20*/  RED.E.ADD.F32.FTZ.RN.STRONG.GPU [R18.64+-0xb00], R229 ;  /* 0xfff500e51200798e */ /* 0x0007e8000c10e784 */
[----:B-1----:R3:W-:Y:S02]  /*3f30*/  RED.E.ADD.F32.FTZ.RN.STRONG.GPU [R20.64+-0xb00], R207 ;  /* 0xfff500cf1400798e */ /* 0x0027e4000c10e784 */
.L_x_4492:
[----:B------:R-:W-:Y:S05]  /*3f40*/  BSYNC B0 ;  /* 0x0000000000007941 */ /* 0x000fea0003800000 */
.L_x_4491:
[----:B-1--4-:R1:W4:Y:S01]  /*3f50*/  LDS R13, [R208.X4+0x2700] ;  /* 0x00270000d00d7984 */ /* 0x0123220000004800 */
[----:B------:R-:W-:Y:S01]  /*3f60*/  BSSY B0, `(.L_x_4493) ;  /* 0x0000004000007945 */ /* 0x000fe20003800000 */
[----:B------:R-:W-:Y:S05]  /*3f70*/  @!P3 BRA `(.L_x_4494) ;  /* 0x000000200000b947 */ /* 0x000fea0003800000 */
[----:B------:R1:W-:Y:S04]  /*3f80*/  RED.E.ADD.F32.FTZ.RN.STRONG.GPU [R18.64+-0xa00], R231 ;  /* 0xfff600e71200798e */ /* 0x0003e8000c10e784 */
[----:B----4-:R1:W-:Y:S02]  /*3f90*/  RED.E.ADD.F32.FTZ.RN.STRONG.GPU [R20.64+-0xa00], R13 ;  /* 0xfff6000d1400798e */ /* 0x0103e4000c10e784 */
.L_x_4494:
[----:B------:R-:W-:Y:S05]  /*3fa0*/  BSYNC B0 ;  /* 0x0000000000007941 */ /* 0x000fea0003800000 */
.L_x_4493:
[----:B------:R-:W1:Y:S01]  /*3fb0*/  LDS R209, [R209.X4+0x2800] ;  /* 0x00280000d1d17984 */ /* 0x000e620000004800 */
[----:B------:R-:W-:Y:S01]  /*3fc0*/  BSSY B0, `(.L_x_4495) ;  /* 0x0000004000007945 */ /* 0x000fe20003800000 */
[----:B------:R-:W-:Y:S05]  /*3fd0*/  @!P4 BRA `(.L_x_4496) ;  /* 0x000000200000c947 */ /* 0x000fea0003800000 */
[----:B------:R3:W-:Y:S04]  /*3fe0*/  RED.E.ADD.F32.FTZ.RN.STRONG.GPU [R18.64+-0x900], R233 ;  /* 0xfff700e91200798e */ /* 0x0007e8000c10e784 */
[----:B-1----:R3:W-:Y:S02]  /*3ff0*/  RED.E.ADD.F32.FTZ.RN.STRONG.GPU [R20.64+-0x900], R209 ;  /* 0xfff700d11400798e */ /* 0x0027e4000c10e784 */
.L_x_4496:
[----:B------:R-:W-:Y:S05]  /*4000*/  BSYNC B0 ;  /* 0x0000000000007941 */ /* 0x000fea0003800000 */
.L_x_4495:
[----:B-1--4-:R1:W4:Y:S01]  /*4010*/  LDS R13, [R210.X4+0x2900] ;  /* 0x00290000d20d7984 */ /* 0x0123220000004800 */
[----:B------:R-:W-:Y:S01]  /*4020*/  BSSY B0, `(.L_x_4497) ;  /* 0x0000004000007945 */ /* 0x000fe20003800000 */
[----:B------:R-:W-:Y:S05]  /*4030*/  @!P5 BRA `(.L_x_4498) ;  /* 0x000000200000d947 */ /* 0x000fea0003800000 */
[----:B------:R1:W-:Y:S04]  /*4040*/  RED.E.ADD.F32.FTZ.RN.STRONG.GPU [R18.64+-0x800], R235 ;  /* 0xfff800eb1200798e */ /* 0x0003e8000c10e784 */
[----:B----4-:R1:W-:Y:S02]  /*4050*/  RED.E.ADD.F32.FTZ.RN.STRONG.GPU [R20.64+-0x800], R13 ;  /* 0xfff8000d1400798e */ /* 0x0103e4000c10e784 */
.L_x_4498:
[----:B------:R-:W-:Y:S05]  /*4060*/  BSYNC B0 ;  /* 0x0000000000007941 */ /* 0x000fea0003800000 */
.L_x_4497:
[----:B-1--4-:R1:W4:Y:S01]  /*4070*/  LDS R13, [R212.X4+0x2a00] ;  /* 0x002a0000d40d7984 */ /* 0x0123220000004800 */
        /* <DEDUP_REMOVED lines=10> */
.L_x_4500:
[----:B-1----:R-:W-:Y:S05]  /*4120*/  BSYNC B0 ;  /* 0x0000000000007941 */ /* 0x002fea0003800000 */
.L_x_4499:
[----:B------:R-:W1:Y:S01]  /*4130*/  LDS R213, [R213.X4+0x2b00] ;  /* 0x002b0000d5d57984 */ /* 0x000e620000004800 */
[----:B------:R-:W-:Y:S01]  /*4140*/  BSSY B0, `(.L_x_4501) ;  /* 0x0000004000007945 */ /* 0x000fe20003800000 */
[----:B------:R-:W-:Y:S05]  /*4150*/  @!P1 BRA `(.L_x_4502) ;  /* 0x0000002000009947 */ /* 0x000fea0003800000 */
[----:B------:R3:W-:Y:S04]  /*4160*/  RED.E.ADD.F32.FTZ.RN.STRONG.GPU [R18.64+-0x600], R239 ;  /* 0xfffa00ef1200798e */ /* 0x0007e8000c10e784 */
[----:B-1----:R3:W-:Y:S02]  /*4170*/  RED.E.ADD.F32.FTZ.RN.STRONG.GPU [R20.64+-0x600], R213 ;  /* 0xfffa00d51400798e */ /* 0x0027e4000c10e784 */
.L_x_4502:
[----:B------:R-:W-:Y:S05]  /*4180*/  BSYNC B0 ;  /* 0x0000000000007941 */ /* 0x000fea0003800000 */
.L_x_4501:
[----:B----4-:R4:W3:Y:S01]  /*4190*/  LDS R13, [R214.X4+0x2c00] ;  /* 0x002c0000d60d7984 */ /* 0x0108e20000004800 */
[----:B------:R-:W-:Y:S01]  /*41a0*/  BSSY B0, `(.L_x_4503) ;  /* 0x0000004000007945 */ /* 0x000fe20003800000 */
[----:B------:R-:W-:Y:S05]  /*41b0*/  @!P2 BRA `(.L_x_4504) ;  /* 0x000000200000a947 */ /* 0x000fea0003800000 */
[----:B------:R4:W-:Y:S04]  /*41c0*/  RED.E.ADD.F32.FTZ.RN.STRONG.GPU [R18.64+-0x500], R241 ;  /* 0xfffb00f11200798e */ /* 0x0009e8000c10e784 */
[----:B---3--:R4:W-:Y:S02]  /*41d0*/  RED.E.ADD.F32.FTZ.RN.STRONG.GPU [R20.64+-0x500], R13 ;  /* 0xfffb000d1400798e */ /* 0x0089e4000c10e784 */
.L_x_4504:
[----:B------:R-:W-:Y:S05]  /*41e0*/  BSYNC B0 ;  /* 0x0000000000007941 */ /* 0x000fea0003800000 */
.L_x_4503:
[----:B------:R-:W4:Y:S01]  /*41f0*/  LDS R215, [R215.X4+0x2d00] ;  /* 0x002d0000d7d77984 */ /* 0x000f220000004800 */
[----:B------:R-:W-:Y:S01]  /*4200*/  BSSY B0, `(.L_x_4505) ;  /* 0x0000004000007945 */ /* 0x000fe20003800000 */
[----:B------:R-:W-:Y:S05]  /*4210*/  @!P3 BRA `(.L_x_4506) ;  /* 0x000000200000b947 */ /* 0x000fea0003800000 */
[----:B------:R4:W-:Y:S04]  /*4220*/  RED.E.ADD.F32.FTZ.RN.STRONG.GPU [R18.64+-0x400], R243 ;  /* 0xfffc00f31200798e */ /* 0x0009e8000c10e784 */
[----:B----4-:R4:W-:Y:S02]  /*4230*/  RED.E.ADD.F32.FTZ.RN.STRONG.GPU [R20.64+-0x400], R215 ;  /* 0xfffc00d71400798e */ /* 0x0109e4000c10e784 */
.L_x_4506:
[----:B------:R-:W-:Y:S05]  /*4240*/  BSYNC B0 ;  /* 0x0000000000007941 */ /* 0x000fea0003800000 */
.L_x_4505:
[----:B---34-:R3:W4:Y:S01]  /*4250*/  LDS R13, [R216.X4+0x2e00] ;  /* 0x002e0000d80d7984 */ /* 0x0187220000004800 */
[----:B------:R-:W-:Y:S01]  /*4260*/  BSSY B0, `(.L_x_4507) ;  /* 0x0000004000007945 */ /* 0x000fe20003800000 */
[----:B------:R-:W-:Y:S05]  /*4270*/  @!P4 BRA `(.L_x_4508) ;  /* 0x000000200000c947 */ /* 0x000fea0003800000 */
[----:B------:R3:W-:Y:S04]  /*4280*/  RED.E.ADD.F32.FTZ.RN.STRONG.GPU [R18.64+-0x300], R245 ;  /* 0xfffd00f51200798e */ /* 0x0007e8000c10e784 */
[----:B----4-:R3:W-:Y:S02]  /*4290*/  RED.E.ADD.F32.FTZ.RN.STRONG.GPU [R20.64+-0x300], R13 ;  /* 0xfffd000d1400798e */ /* 0x0107e4000c10e784 */
.L_x_4508:
[----:B------:R-:W-:Y:S05]  /*42a0*/  BSYNC B0 ;  /* 0x0000000000007941 */ /* 0x000fea0003800000 */
.L_x_4507:
[----:B------:R-:W3:Y:S01]  /*42b0*/  LDS R217, [R217.X4+0x2f00] ;  /* 0x002f0000d9d97984 */ /* 0x000ee20000004800 */
[----:B------:R-:W-:Y:S01]  /*42c0*/  BSSY B0, `(.L_x_4509) ;  /* 0x0000004000007945 */ /* 0x000fe20003800000 */
[----:B------:R-:W-:Y:S05]  /*42d0*/  @!P5 BRA `(.L_x_4510) ;  /* 0x000000200000d947 */ /* 0x000fea0003800000 */
[----:B------:R4:W-:Y:S04]  /*42e0*/  RED.E.ADD.F32.FTZ.RN.STRONG.GPU [R18.64+-0x200], R247 ;  /* 0xfffe00f71200798e */ /* 0x0009e8000c10e784 */
[----:B---3--:R4:W-:Y:S02]  /*42f0*/  RED.E.ADD.F32.FTZ.RN.STRONG.GPU [R20.64+-0x200], R217 ;  /* 0xfffe00d91400798e */ /* 0x0089e4000c10e784 */
.L_x_4510:
[----:B------:R-:W-:Y:S05]  /*4300*/  BSYNC B0 ;  /* 0x0000000000007941 */ /* 0x000fea0003800000 */
.L_x_4509:
[----:B---34-:R3:W4:Y:S01]  /*4310*/  LDS R13, [R218.X4+0x3000] ;  /* 0x00300000da0d7984 */ /* 0x0187220000004800 */
[----:B------:R-:W-:Y:S01]  /*4320*/  BSSY B0, `(.L_x_4511) ;  /* 0x0000004000007945 */ /* 0x000fe20003800000 */
[----:B------:R-:W-:Y:S05]  /*4330*/  @!P6 BRA `(.L_x_4512) ;  /* 0x000000200000e947 */ /* 0x000fea0003800000 */
[----:B------:R3:W-:Y:S04]  /*4340*/  RED.E.ADD.F32.FTZ.RN.STRONG.GPU [R18.64+-0x100], R249 ;  /* 0xffff00f91200798e */ /* 0x0007e8000c10e784 */
[----:B----4-:R3:W-:Y:S02]  /*4350*/  RED.E.ADD.F32.FTZ.RN.STRONG.GPU [R20.64+-0x100], R13 ;  /* 0xffff000d1400798e */ /* 0x0107e4000c10e784 */
.L_x_4512:
[----:B------:R-:W-:Y:S05]  /*4360*/  BSYNC B0 ;  /* 0x0000000000007941 */ /* 0x000fea0003800000 */
.L_x_4511:
[----:B------:R-:W5:Y:S01]  /*4370*/  SHFL.DOWN P0, R15, R202, 0x1, 0x1f ;  /* 0x08201f00ca0f7f89 */ /* 0x000f620000000000 */
[----:B---34-:R-:W-:Y:S01]  /*4380*/  FMUL.FTZ R13, R0, R177 ;  /* 0x000000b1000d7220 */ /* 0x018fe20000410000 */
        /* <DEDUP_REMOVED lines=12> */
[-C--:B------:R-:W-:Y:S02]  /*4450*/  FMUL.FTZ R13, R138, R183.reuse ;  /* 0x000000b78a0d7220 */ /* 0x080fe40000410000 */
[----:B-----5:R-:W-:Y:S02]  /*4460*/  @P0 FADD R15, R202, R15 ;  /* 0x0000000fca0f0221 */ /* 0x020fe40000000000 */
[----:B------:R-:W-:Y:S02]  /*4470*/  FMUL.FTZ R183, R0, R183 ;  /* 0x000000b700b77220 */ /* 0x000fe40000410000 */
[----:B------:R-:W-:Y:S01]  /*4480*/  FFMA.FTZ R64, R83, R13, R64 ;  /* 0x0000000d53407223 */ /* 0x000fe20000010040 */
[----:B------:R-:W3:Y:S01]  /*4490*/  SHFL.DOWN P0, R12, R15, 0x2, 0x1f ;  /* 0x08401f000f0c7f89 */ /* 0x000ee20000000000 */
        /* <DEDUP_REMOVED lines=12> */
[----:B---3--:R-:W-:-:S02]  /*4560*/  @P0 FADD R12, R15, R12 ;  /* 0x0000000c0f0c0221 */ /* 0x008fc40000000000 */
[----:B------:R-:W-:Y:S02]  /*4570*/  FMUL.FTZ R159, R190, R159 ;  /* 0x0000009fbe9f7220 */ /* 0x000fe40000410000 */
[----:B------:R-:W-:Y:S01]  /*4580*/  FMUL.FTZ R15, R30, R195 ;  /* 0x000000c31e0f7220 */ /* 0x000fe20000410000 */
[----:B------:R-:W3:Y:S01]  /*4590*/  SHFL.DOWN P0, R17, R12, 0x4, 0x1f ;  /* 0x08801f000c117f89 */ /* 0x000ee20000000000 */
[----:B------:R-:W-:Y:S02]  /*45a0*/  FFMA.FTZ R160, R160, R13, R159 ;  /* 0x0000000da0a07223 */ /* 0x000fe4000001009f */
[-C--:B------:R-:W-:Y:S02]  /*45b0*/  FMUL.FTZ R13, R34, R153.reuse ;  /* 0x00000099220d7220 */ /* 0x080fe40000410000 */
[----:B------:R-:W-:Y:S02]  /*45c0*/  FMUL.FTZ R153, R0, R153 ;  /* 0x0000009900997220 */ /* 0x000fe40000410000 */
[----:B------:R-:W-:-:S02]  /*45d0*/  FFMA.FTZ R70, R89, R13, R70 ;  /* 0x0000000d59467223 */ /* 0x000fc40000010046 */
[----:B------:R-:W-:Y:S02]  /*45e0*/  FMUL.FTZ R153, R194, R153 ;  /* 0x00000099c2997220 */ /* 0x000fe40000410000 */
[----:B------:R-:W-:Y:S02]  /*45f0*/  FMUL.FTZ R195, R0, R195 ;  /* 0x000000c300c37220 */ /* 0x000fe40000410000 */
[----:B------:R-:W-:Y:S02]  /*4600*/  FFMA.FTZ R158, R158, R13, R153 ;  /* 0x0000000d9e9e7223 */ /* 0x000fe40000010099 */
[-C--:B------:R-:W-:Y:S02]  /*4610*/  FMUL.FTZ R13, R32, R27.reuse ;  /* 0x0000001b200d7220 */ /* 0x080fe40000410000 */
[----:B------:R-:W-:Y:S02]  /*4620*/  FMUL.FTZ R27, R0, R27 ;  /* 0x0000001b001b7220 */ /* 0x000fe40000410000 */
[----:B------:R-:W-:-:S02]  /*4630*/  FFMA.FTZ R72, R91, R13, R72 ;  /* 0x0000000d5b487223 */ /* 0x000fc40000010048 */
[----:B------:R-:W-:Y:S02]  /*4640*/  FMUL.FTZ R27, R178, R27 ;  /* 0x0000001bb21b7220 */ /* 0x000fe40000410000 */
[----:B------:R-:W-:Y:S02]  /*4650*/  FMUL.FTZ R140, R140, R179 ;  /* 0x000000b38c8c7220 */ /* 0x000fe40000410000 */
[----:B---3--:R-:W-:Y:S02]  /*4660*/  @P0 FADD R17, R12, R17 ;  /* 0x000000110c110221 */ /* 0x008fe40000000000 */
[-C--:B------:R-:W-:Y:S02]  /*4670*/  FMUL.FTZ R12, R35, R155.reuse ;  /* 0x0000009b230c7220 */ /* 0x080fe40000410000 */
[----:B------:R-:W-:Y:S01]  /*4680*/  FMUL.FTZ R155, R0, R155 ;  /* 0x0000009b009b7220 */ /* 0x000fe20000410000 */
[----:B------:R-:W3:Y:S01]  /*4690*/  SHFL.DOWN P0, R14, R17, 0x8, 0x1f ;  /* 0x09001f00110e7f89 */ /* 0x000ee20000000000 */
[----:B------:R-:W-:-:S02]  /*46a0*/  FFMA.FTZ R69, R82, R12, R69 ;  /* 0x0000000c52457223 */ /* 0x000fc40000010045 */
[----:B------:R-:W-:Y:S02]  /*46b0*/  FMUL.FTZ R155, R188, R155 ;  /* 0x0000009bbc9b7220 */ /* 0x000fe40000410000 */
[----:B------:R-:W-:Y:S02]  /*46c0*/  FFMA.FTZ R156, R156, R13, R27 ;  /* 0x0000000d9c9c7223 */ /* 0x000fe4000001001b */
        /* <DEDUP_REMOVED lines=8> */
[----:B------:R-:W-:Y:S02]  /*4750*/  FMUL.FTZ R147, R0, R147 ;  /* 0x0000009300937220 */ /* 0x000fe40000410000 */
[----:B---3--:R-:W-:Y:S01]  /*4760*/  @P0 FADD R14, R17, R14 ;  /* 0x0000000e110e0221 */ /* 0x008fe20000000000 */
[----:B------:R-:W-:Y:S01]  /*4770*/  ISETP.NE.AND P0, PT, R124, RZ, PT ;  /* 0x000000ff7c00720c */ /* 0x000fe20003f05270 */
[----:B------:R-:W-:-:S02]  /*4780*/  FMUL.FTZ R147, R180, R147 ;  /* 0x00000093b4937220 */ /* 0x000fc40000410000 */
[-C--:B------:R-:W-:Y:S01]  /*4790*/  FFMA.FTZ R73, R86, R12.reuse, R73 ;  /* 0x0000000c56497223 */ /* 0x080fe20000010049 */
[----:B------:R-:W3:Y:S01]  /*47a0*/  SHFL.DOWN P1, R16, R14, 0x10, 0x1f ;  /* 0x0a001f000e107f89 */ /* 0x000ee20000020000 */
[----:B------:R-:W-:Y:S02]  /*47b0*/  FFMA.FTZ R147, R199, R12, R147 ;  /* 0x0000000cc7937223 */ /* 0x000fe40000010093 */
[-C--:B------:R-:W-:Y:S02]  /*47c0*/  FMUL.FTZ R12, R29, R143.reuse ;  /* 0x0000008f1d0c7220 */ /* 0x080fe40000410000 */
[----:B------:R-:W-:Y:S02]  /*47d0*/  FMUL.FTZ R143, R0, R143 ;  /* 0x0000008f008f7220 */ /* 0x000fe40000410000 */
[----:B------:R-:W-:Y:S02]  /*47e0*/  FMUL.FTZ R181, R196, R181 ;  /* 0x000000b5c4b57220 */ /* 0x000fe40000410000 */
[----:B------:R-:W-:-:S02]  /*47f0*/  FMUL.FTZ R185, R184, R185 ;  /* 0x000000b9b8b97220 */ /* 0x000fc40000410000 */
[----:B------:R-:W-:Y:S02]  /*4800*/  FMUL.FTZ R143, R150, R143 ;  /* 0x0000008f968f7220 */ /* 0x000fe40000410000 */
[----:B------:R-:W-:Y:S02]  /*4810*/  FMUL.FTZ R28, R28, R145 ;  /* 0x000000911c1c7220 */ /* 0x000fe40000410000 */
[----:B------:R-:W-:Y:S02]  /*4820*/  FMUL.FTZ R195, R144, R195 ;  /* 0x000000c390c37220 */ /* 0x000fe40000410000 */
[----:B------:R-:W-:Y:S02]  /*4830*/  FMUL.FTZ R13, R26, R13 ;  /* 0x0000000d1a0d7220 */ /* 0x000fe40000410000 */
[-C--:B------:R-:W-:Y:S02]  /*4840*/  FFMA.FTZ R60, R79, R177.reuse, R60 ;  /* 0x000000b14f3c7223 */ /* 0x080fe4000001003c */
[----:B------:R-:W-:-:S02]  /*4850*/  FFMA.FTZ R177, R154, R177, R40 ;  /* 0x000000b19ab17223 */ /* 0x000fc40000010028 */
[----:B------:R-:W-:Y:S02]  /*4860*/  FFMA.FTZ R200, R191, R140, R200 ;  /* 0x0000008cbfc87223 */ /* 0x000fe400000100c8 */
[----:B---3--:R-:W-:Y:S02]  /*4870*/  @P1 FADD R16, R14, R16 ;  /* 0x000000100e101221 */ /* 0x008fe40000000000 */
[----:B------:R-:W-:Y:S02]  /*4880*/  FFMA.FTZ R181, R193, R136, R181 ;  /* 0x00000088c1b57223 */ /* 0x000fe400000100b5 */
[----:B------:R-:W-:Y:S01]  /*4890*/  FFMA.FTZ R185, R205, R132, R185 ;  /* 0x00000084cdb97223 */ /* 0x000fe200000100b9 */
[----:B------:R3:W-:Y:S01]  /*48a0*/  @!P0 STS [R111.X4+0x3184], R16 ;  /* 0x003184106f008388 */ /* 0x0007e20000004800 */
[----:B------:R-:W-:Y:S02]  /*48b0*/  FFMA.FTZ R143, R197, R12, R143 ;  /* 0x0000000cc58f7223 */ /* 0x000fe4000001008f */
        /* <DEDUP_REMOVED lines=27> */
[----:B---3--:R-:W-:Y:S01]  /*4a70*/  ISETP.NE.AND P0, PT, R113, c[0x0][0x174], PT ;  /* 0x00005d0071007a0c */ /* 0x008fe20003f05270 */
[----:B------:R-:W3:Y:S01]  /*4a80*/  LDS R13, [0x3188] ;  /* 0x00318800ff0d7984 */ /* 0x000ee20000000800 */
[----:B------:R-:W-:-:S11]  /*4a90*/  SHF.L.U32 R17, R45, 0x2, RZ ;  /* 0x000000022d117819 */ /* 0x000fd600000006ff */
[----:B------:R-:W4:Y:S01]  /*4aa0*/  @P0 LDS R15, [R17+0x46c0] ;  /* 0x0046c000110f0984 */ /* 0x000f220000000800 */
[----:B---3--:R-:W-:-:S04]  /*4ab0*/  FADD.FTZ R16, R16, R13 ;  /* 0x0000000d10107221 */ /* 0x008fc80000010000 */
[----:B----4-:R-:W-:-:S05]  /*4ac0*/  @P0 FADD.FTZ R16, R16, R15 ;  /* 0x0000000f10100221 */ /* 0x010fca0000010000 */
[----:B------:R3:W-:Y:S02]  /*4ad0*/  STS [R17+0x46c0], R16 ;  /* 0x0046c01011007388 */ /* 0x0007e40000000800 */
.L_x_4514:
[----:B---3--:R-:W-:Y:S05]  /*4ae0*/  BSYNC B0 ;  /* 0x0000000000007941 */ /* 0x008fea0003800000 */
.L_x_4513:
[----:B------:R-:W-:Y:S02]  /*4af0*/  IADD3 R45, R45, 0x1, RZ ;  /* 0x000000012d2d7810 */ /* 0x000fe40007ffe0ff */
[----:B------:R-:W-:Y:S02]  /*4b00*/  IADD3 R43, P1, R43, 0x1, RZ ;  /* 0x000000012b2b7810 */ /* 0x000fe40007f3e0ff */
[----:B------:R-:W-:Y:S02]  /*4b10*/  ISETP.GE.AND P0, PT, R45, c[0x0][0x16c], PT ;  /* 0x00005b002d007a0c */ /* 0x000fe40003f06270 */
[----:B------:R-:W-:-:S11]  /*4b20*/  IADD3.X R42, RZ, R42, RZ, P1, !PT ;  /* 0x0000002aff2a7210 */ /* 0x000fd60000ffe4ff */
[----:B012---:R-:W-:Y:S01]  /*4b30*/  @P0 CALL.REL.NOINC `(.L_x_4467) ;  /* 0x0000001000000944 */ /* 0x007fe20003c00000 */
[----:B------:R-:W-:Y:S05]  /*4b40*/  BRA `(.L_x_4515) ;  /* 0xffffc68000007947 */ /* 0x000fea000383ffff */
.L_x_4467:
[----:B------:R-:W-:Y:S01]  /*4b50*/  BAR.SYNC.DEFER_BLOCKING 0x0 ;  /* 0x0000000000007b1d */ /* 0x000fe20000010000 */
[----:B------:R-:W-:Y:S01]  /*4b60*/  SHF.L.U32 R0, R125, 0x1, RZ ;  /* 0x000000017d007819 */ /* 0x000fe200000006ff */
[----:B------:R-:W-:Y:S01]  /*4b70*/  IMAD R26, R152, c[0x0][0x2f8], RZ ;  /* 0x0000be00981a7a24 */ /* 0x000fe200078e02ff */
[----:B------:R-:W-:Y:S02]  /*4b80*/  F2FP.PACK_AB R7, R68, R71 ;  /* 0x000000474407723e */ /* 0x000fe400000000ff */
[----:B------:R-:W-:Y:S01]  /*4b90*/  LOP3.LUT R9, R0, 0xffffffc0, RZ, 0xc0, !PT ;  /* 0xffffffc000097812 */ /* 0x000fe200078ec0ff */
[----:B------:R-:W-:Y:S01]  /*4ba0*/  IMAD R0, R152, c[0x0][0x2d8], RZ ;  /* 0x0000b60098007a24 */ /* 0x000fe200078e02ff */
[----:B------:R-:W-:Y:S01]  /*4bb0*/  F2FP.PACK_AB R6, R70, R73 ;  /* 0x000000494606723e */ /* 0x000fe200000000ff */
[C---:B------:R-:W-:Y:S01]  /*4bc0*/  IMAD R25, R135.reuse, c[0x0][0x2fc], R26 ;  /* 0x0000bf0087197a24 */ /* 0x040fe200078e021a */
[----:B------:R-:W-:Y:S01]  /*4bd0*/  F2FP.PACK_AB R5, R72, R75 ;  /* 0x0000004b4805723e */ /* 0x000fe200000000ff */
[----:B------:R-:W-:Y:S01]  /*4be0*/  IMAD R19, R135, c[0x0][0x2dc], R0 ;  /* 0x0000b70087137a24 */ /* 0x000fe200078e0200 */
[----:B------:R-:W-:Y:S01]  /*4bf0*/  F2FP.PACK_AB R4, R74, R77 ;  /* 0x0000004d4a04723e */ /* 0x000fe200000000ff */
[----:B------:R-:W-:Y:S01]  /*4c00*/  FADD.FTZ R0, R127, R46 ;  /* 0x0000002e7f007221 */ /* 0x000fe20000010000 */
[----:B------:R-:W-:-:S02]  /*4c10*/  F2FP.PACK_AB R31, R60, R63 ;  /* 0x0000003f3c1f723e */ /* 0x000fc400000000ff */
[----:B------:R-:W-:Y:S02]  /*4c20*/  F2FP.PACK_AB R30, R62, R65 ;  /* 0x000000413e1e723e */ /* 0x000fe400000000ff */
[----:B------:R-:W-:Y:S02]  /*4c30*/  F2FP.PACK_AB R29, R64, R67 ;  /* 0x00000043401d723e */ /* 0x000fe400000000ff */
[----:B------:R-:W-:Y:S02]  /*4c40*/  LEA R24, R124, R9, 0x1 ;  /* 0x000000097c187211 */ /* 0x000fe400078e08ff */
[----:B------:R-:W-:Y:S02]  /*4c50*/  F2FP.PACK_AB R28, R66, R69 ;  /* 0x00000045421c723e */ /* 0x000fe400000000ff */
[----:B------:R-:W-:Y:S01]  /*4c60*/  IADD3 R27, R113, -0x1, RZ ;  /* 0xffffffff711b7810 */ /* 0x000fe20007ffe0ff */
[----:B------:R0:W-:Y:S01]  /*4c70*/  STS.128 [R24.X16], R4 ;  /* 0x0000000418007388 */ /* 0x0001e2000000cc00 */
[----:B------:R-:W-:-:S02]  /*4c80*/  F2FP.PACK_AB R35, R44, R47 ;  /* 0x0000002f2c23723e */ /* 0x000fc400000000ff */
[----:B------:R-:W-:Y:S01]  /*4c90*/  SHF.L.U32 R22, R27, 0xa, RZ ;  /* 0x0000000a1b167819 */ /* 0x000fe200000006ff */
[----:B------:R1:W-:Y:S01]  /*4ca0*/  STS.128 [R24.X16+0x10], R28 ;  /* 0x0000101c18007388 */ /* 0x0003e2000000cc00 */
[----:B------:R-:W-:-:S06]  /*4cb0*/  NOP ;  /* 0x0000000000007918 */ /* 0x000fcc0000000000 */
[----:B------:R-:W2:Y:S01]  /*4cc0*/  LDS.128 R12, [R109] ;  /* 0x000000006d0c7984 */ /* 0x000ea20000000c00 */
[--C-:B------:R-:W-:Y:S02]  /*4cd0*/  SHF.R.S32.HI R23, RZ, 0x1f, R22.reuse ;  /* 0x0000001fff177819 */ /* 0x100fe40000011416 */
[----:B------:R-:W-:Y:S01]  /*4ce0*/  F2FP.PACK_AB R34, R61, R58 ;  /* 0x0000003a3d22723e */ /* 0x000fe200000000ff */
[----:B------:R-:W3:Y:S01]  /*4cf0*/  LDS.128 R8, [R109+0x200] ;  /* 0x000200006d087984 */ /* 0x000ee20000000c00 */
[----:B0-----:R-:W-:Y:S01]  /*4d00*/  IMAD R4, R128, c[0x0][0x2e0], RZ ;  /* 0x0000b80080047a24 */ /* 0x001fe200078e02ff */
[----:B------:R-:W-:Y:S01]  /*4d10*/  F2FP.PACK_AB R33, R59, R56 ;  /* 0x000000383b21723e */ /* 0x000fe200000000ff */
[----:B------:R-:W-:Y:S01]  /*4d20*/  IMAD.WIDE.U32 R16, R135, c[0x0][0x2d8], R22 ;  /* 0x0000b60087107a25 */ /* 0x000fe200078e0016 */
[----:B------:R-:W-:Y:S02]  /*4d30*/  F2FP.PACK_AB R32, R57, R54 ;  /* 0x000000363920723e */ /* 0x000fe400000000ff */
[----:B-1----:R-:W-:Y:S01]  /*4d40*/  F2FP.PACK_AB R29, R51, R48 ;  /* 0x00000030331d723e */ /* 0x002fe200000000ff */
[----:B------:R-:W-:Y:S01]  /*4d50*/  FADD.FTZ R7, R0, R49 ;  /* 0x0000003100077221 */ /* 0x000fe20000010000 */
[----:B------:R-:W-:Y:S01]  /*4d60*/  IADD3 R17, R17, R19, RZ ;  /* 0x0000001311117210 */ /* 0x000fe20007ffe0ff */
[----:B------:R-:W-:Y:S01]  /*4d70*/  IMAD R19, R139, c[0x0][0x2e4], R4 ;  /* 0x0000b9008b137a24 */ /* 0x000fe200078e0204 */
[----:B------:R-:W-:Y:S01]  /*4d80*/  F2FP.PACK_AB R28, R49, R46 ;  /* 0x0000002e311c723e */ /* 0x000fe200000000ff */
[----:B------:R-:W-:Y:S01]  /*4d90*/  FADD.FTZ R0, R7, R48 ;  /* 0x0000003007007221 */ /* 0x000fe20000010000 */
[----:B------:R-:W-:Y:S01]  /*4da0*/  F2FP.PACK_AB R30, R53, R50 ;  /* 0x00000032351e723e */ /* 0x000fe200000000ff */
[----:B------:R-:W-:Y:S01]  /*4db0*/  IMAD.WIDE.U32 R4, R139, c[0x0][0x2e0], R16 ;  /* 0x0000b8008b047a25 */ /* 0x000fe200078e0010 */
[----:B------:R-:W-:-:S02]  /*4dc0*/  F2FP.PACK_AB R31, R55, R52 ;  /* 0x00000034371f723e */ /* 0x000fc400000000ff */
[----:B------:R-:W-:Y:S01]  /*4dd0*/  IADD3 R117, P1, R117, -0x800, RZ ;  /* 0xfffff80075757810 */ /* 0x000fe20007f3e0ff */
[----:B------:R-:W-:Y:S01]  /*4de0*/  IMAD.WIDE.U32 R22, R135, c[0x0][0x2f8], R22 ;  /* 0x0000be0087167a25 */ /* 0x000fe200078e0016 */
[----:B------:R-:W-:Y:S02]  /*4df0*/  IADD3 R7, R5, R19, RZ ;  /* 0x0000001305077210 */ /* 0x000fe40007ffe0ff */
[----:B------:R-:W-:Y:S01]  /*4e00*/  LEA R20, P0, R4, c[0x0][0x330], 0x1 ;  /* 0x0000cc0004147a11 */ /* 0x000fe200078008ff */
[----:B------:R-:W-:Y:S01]  /*4e10*/  FADD.FTZ R5, R0, R51 ;  /* 0x0000003300057221 */ /* 0x000fe20000010000 */
[----:B------:R-:W-:Y:S02]  /*4e20*/  IADD3 R23, R23, R25, RZ ;  /* 0x0000001917177210 */ /* 0x000fe40007ffe0ff */
[----:B------:R-:W-:Y:S01]  /*4e30*/  LEA.HI.X R21, R4, c[0x0][0x334], R7, 0x1, P0 ;  /* 0x0000cd0004157a11 */ /* 0x000fe200000f0c07 */
[----:B------:R-:W-:Y:S01]  /*4e40*/  FADD.FTZ R0, R5, R50 ;  /* 0x0000003205007221 */ /* 0x000fe20000010000 */
[----:B------:R-:W-:-:S02]  /*4e50*/  IADD3 R115, P2, R115, -0x800, RZ ;  /* 0xfffff80073737810 */ /* 0x000fc40007f5e0ff */
[----:B------:R-:W-:Y:S01]  /*4e60*/  IADD3 R118, P3, R118, -0x800, RZ ;  /* 0xfffff80076767810 */ /* 0x000fe20007f7e0ff */
[----:B------:R-:W-:Y:S01]  /*4e70*/  IMAD.WIDE R20, R110, 0x10, R20 ;  /* 0x000000106e147825 */ /* 0x000fe200078e0214 */
[----:B------:R-:W-:Y:S02]  /*4e80*/  IADD3 R120, P4, R120, -0x800, RZ ;  /* 0xfffff80078787810 */ /* 0x000fe40007f9e0ff */
[----:B------:R-:W-:Y:S01]  /*4e90*/  IADD3 R122, P5, R122, -0x800, RZ ;  /* 0xfffff8007a7a7810 */ /* 0x000fe20007fbe0ff */
[----:B------:R-:W-:Y:S01]  /*4ea0*/  FADD.FTZ R53, R0, R53 ;  /* 0x0000003500357221 */ /* 0x000fe20000010000 */
[----:B------:R-:W-:Y:S01]  /*4eb0*/  IADD3 R112, R112, 0x1, RZ ;  /* 0x0000000170707810 */ /* 0x000fe20007ffe0ff */
[----:B------:R-:W-:Y:S01]  /*4ec0*/  IMAD R0, R128, c[0x0][0x300], RZ ;  /* 0x0000c00080007a24 */ /* 0x000fe200078e02ff */
[----:B--2---:R-:W-:Y:S01]  /*4ed0*/  STG.E.128 [R20.64], R12 ;  /* 0x0000000c14007986 */ /* 0x004fe2000c101d04 */
[----:B------:R-:W-:Y:S01]  /*4ee0*/  FADD.FTZ R52, R53, R52 ;  /* 0x0000003435347221 */ /* 0x000fe20000010000 */
[----:B------:R-:W-:-:S02]  /*4ef0*/  IADD3.X R116, R116, -0x1, RZ, P1, !PT ;  /* 0xffffffff74747810 */ /* 0x000fc40000ffe4ff */
[----:B---3--:R0:W-:Y:S01]  /*4f00*/  STG.E.128 [R20.64+0x200], R8 ;  /* 0x0002000814007986 */ /* 0x0081e2000c101d04 */
[----:B------:R-:W-:Y:S01]  /*4f10*/  FADD.FTZ R55, R52, R55 ;  /* 0x0000003734377221 */ /* 0x000fe20000010000 */
[----:B------:R-:W-:Y:S02]  /*4f20*/  IADD3.X R114, R114, -0x1, RZ, P2, !PT ;  /* 0xffffffff72727810 */ /* 0x000fe400017fe4ff */
[----:B------:R-:W-:Y:S01]  /*4f30*/  BAR.SYNC.DEFER_BLOCKING 0x0 ;  /* 0x0000000000007b1d */ /* 0x000fe20000010000 */
[----:B------:R-:W-:Y:S01]  /*4f40*/  FADD.FTZ R54, R55, R54 ;  /* 0x0000003637367221 */ /* 0x000fe20000010000 */
[----:B------:R-:W-:Y:S02]  /*4f50*/  IADD3.X R119, R119, -0x1, RZ, P3, !PT ;  /* 0xffffffff77777810 */ /* 0x000fe40001ffe4ff */
[----:B------:R-:W-:Y:S01]  /*4f60*/  IADD3.X R121, R121, -0x1, RZ, P4, !PT ;  /* 0xffffffff79797810 */ /* 0x000fe200027fe4ff */
[----:B------:R-:W-:Y:S01]  /*4f70*/  FADD.FTZ R57, R54, R57 ;  /* 0x0000003936397221 */ /* 0x000fe20000010000 */
[----:B------:R-:W-:-:S03]  /*4f80*/  IADD3.X R123, R123, -0x1, RZ, P5, !PT ;  /* 0xffffffff7b7b7810 */ /* 0x000fc60002ffe4ff */
[----:B------:R-:W-:-:S04]  /*4f90*/  FADD.FTZ R56, R57, R56 ;  /* 0x0000003839387221 */ /* 0x000fc80000010000 */
[----:B------:R-:W-:Y:S02]  /*4fa0*/  FADD.FTZ R59, R56, R59 ;  /* 0x0000003b383b7221 */ /* 0x000fe40000010000 */
[C---:B0-----:R-:W-:Y:S02]  /*4fb0*/  IMAD R11, R139.reuse, c[0x0][0x304], R0 ;  /* 0x0000c1008b0b7a24 */ /* 0x041fe400078e0200 */
        /* <DEDUP_REMOVED lines=8> */
[----:B------:R-:W0:Y:S01]  /*5040*/  LDS.128 R4, [R109] ;  /* 0x000000006d047984 */ /* 0x000e220000000c00 */
[----:B------:R-:W-:Y:S01]  /*5050*/  LEA.HI.X R11, R8, c[0x0][0x344], R9, 0x1, P0 ;  /* 0x0000d100080b7a11 */ /* 0x000fe200000f0c09 */
[----:B------:R-:W-:Y:S01]  /*5060*/  FADD.FTZ R47, R58, R47 ;  /* 0x0000002f3a2f7221 */ /* 0x000fe20000010000 */
[----:B------:R-:W-:Y:S01]  /*5070*/  ISETP.GT.AND P0, PT, R113, 0x1, PT ;  /* 0x000000017100780c */ /* 0x000fe20003f04270 */
[----:B------:R-:W1:Y:S01]  /*5080*/  LDS.128 R16, [R109+0x200] ;  /* 0x000200006d107984 */ /* 0x000e620000000c00 */
[----:B------:R-:W-:Y:S01]  /*5090*/  MOV R113, R27 ;  /* 0x0000001b00717202 */ /* 0x000fe20000000f00 */
[----:B------:R-:W-:-:S04]  /*50a0*/  IMAD.WIDE R8, R110, 0x10, R10 ;  /* 0x000000106e087825 */ /* 0x000fc800078e020a */
[----:B------:R-:W-:Y:S01]  /*50b0*/  FADD.FTZ R127, R47, R44 ;  /* 0x0000002c2f7f7221 */ /* 0x000fe20000010000 */
[----:B0-----:R0:W-:Y:S04]  /*50c0*/  STG.E.128 [R8.64], R4 ;  /* 0x0000000408007986 */ /* 0x0011e8000c101d04 */
[----:B-1----:R0:W-:Y:S02]  /*50d0*/  STG.E.128 [R8.64+0x200], R16 ;  /* 0x0002001008007986 */ /* 0x0021e4000c101d04 */
[----:B0-----:R-:W-:Y:S01]  /*50e0*/  @!P0 CALL.REL.NOINC `(.L_x_4465) ;  /* 0x0000001000008944 */ /* 0x001fe20003c00000 */
[----:B------:R-:W-:Y:S05]  /*50f0*/  BRA `(.L_x_4516) ;  /* 0xffffb75000007947 */ /* 0x000fea000383ffff */
.L_x_4465:
        /* <DEDUP_REMOVED lines=29> */
.L_x_4518:
[----:B------:R-:W-:Y:S05]  /*52d0*/  BSYNC B0 ;  /* 0x0000000000007941 */ /* 0x000fea0003800000 */
.L_x_4517:
        /* <DEDUP_REMOVED lines=28> */
.L_x_4520:
[----:B------:R-:W1:Y:S02]  /*54a0*/  S2R R9, SR_TID.X ;  /* 0x0000000000097919 */ /* 0x000e640000002100 */
.L_x_4521:
[----:B------:R-:W-:Y:S05]  /*54b0*/  BSYNC B0 ;  /* 0x0000000000007941 */ /* 0x000fea0003800000 */
.L_x_4519:
[----:B-1----:R-:W-:-:S13]  /*54c0*/  ISETP.GE.AND P0, PT, R9, c[0x0][0x16c], PT ;  /* 0x00005b0009007a0c */ /* 0x002fda0003f06270 */
[----:B------:R-:W-:Y:S05]  /*54d0*/  @P0 EXIT ;  /* 0x000000000000094d */ /* 0x000fea0003800000 */
[----:B------:R-:W-:Y:S02]  /*54e0*/  IMAD R128, R128, c[0x0][0x288], RZ ;  /* 0x0000a20080807a24 */ /* 0x000fe400078e02ff */
[----:B0-----:R-:W-:-:S04]  /*54f0*/  IMAD.WIDE.U32 R2, R139, c[0x0][0x288], RZ ;  /* 0x0000a2008b027a25 */ /* 0x001fc800078e00ff */
[----:B------:R-:W-:-:S05]  /*5500*/  IMAD R13, R139, c[0x0][0x28c], R128 ;  /* 0x0000a3008b0d7a24 */ /* 0x000fca00078e0280 */
[----:B------:R-:W-:Y:S02]  /*5510*/  IADD3 R13, R3, R13, RZ ;  /* 0x0000000d030d7210 */ /* 0x000fe40007ffe0ff */
.L_x_4522:
[----:B0-----:R0:W1:Y:S01]  /*5520*/  LDS R11, [R9.X4+0x46c0] ;  /* 0x0046c000090b7984 */ /* 0x0010620000004800 */
[----:B------:R-:W-:Y:S01]  /*5530*/  SHF.R.S32.HI R0, RZ, 0x1f, R9 ;  /* 0x0000001fff007819 */ /* 0x000fe20000011409 */
[----:B------:R-:W-:Y:S01]  /*5540*/  YIELD ;  /* 0x0000000000007946 */ /* 0x000fe20003800000 */
[----:B------:R-:W-:Y:S02]  /*5550*/  MOV R4, R2 ;  /* 0x0000000200047202 */ /* 0x000fe40000000f00 */
[----:B------:R-:W-:Y:S01]  /*5560*/  MOV R5, R13 ;  /* 0x0000000d00057202 */ /* 0x000fe20000000f00 */
[----:B------:R-:W-:-:S04]  /*5570*/  IMAD R0, R0, c[0x0][0x290], RZ ;  /* 0x0000a40000007a24 */ /* 0x000fc800078e02ff */
[----:B------:R-:W-:-:S04]  /*5580*/  IMAD.WIDE.U32 R4, R9, c[0x0][0x290], R4 ;  /* 0x0000a40009047a25 */ /* 0x000fc800078e0004 */
[C---:B------:R-:W-:Y:S01]  /*5590*/  IMAD R7, R9.reuse, c[0x0][0x294], R0 ;  /* 0x0000a50009077a24 */ /* 0x040fe200078e0200 */
[----:B------:R-:W-:Y:S02]  /*55a0*/  LEA R6, P0, R4, c[0x0][0x310], 0x2 ;  /* 0x0000c40004067a11 */ /* 0x000fe400078010ff */
[----:B0-----:R-:W-:Y:S02]  /*55b0*/  IADD3 R9, R9, c[0x0][0x0], RZ ;  /* 0x0000000009097a10 */ /* 0x001fe40007ffe0ff */
[----:B------:R-:W-:-:S04]  /*55c0*/  IADD3 R5, R5, R7, RZ ;  /* 0x0000000705057210 */ /* 0x000fc80007ffe0ff */
[----:B------:R-:W-:Y:S02]  /*55d0*/  LEA.HI.X R7, R4, c[0x0][0x314], R5, 0x2, P0 ;  /* 0x0000c50004077a11 */ /* 0x000fe400000f1405 */
[----:B------:R-:W-:-:S03]  /*55e0*/  ISETP.GE.AND P0, PT, R9, c[0x0][0x16c], PT ;  /* 0x00005b0009007a0c */ /* 0x000fc60003f06270 */
[----:B-1----:R0:W-:Y:S10]  /*55f0*/  RED.E.ADD.F32.FTZ.RN.STRONG.GPU [R6.64], R11 ;  /* 0x0000000b0600798e */ /* 0x0021f4000c10e784 */
[----:B------:R-:W-:Y:S05]  /*5600*/  @!P0 BRA `(.L_x_4522) ;  /* 0xffffff1000008947 */ /* 0x000fea000383ffff */
[----:B------:R-:W-:Y:S05]  /*5610*/  EXIT ;  /* 0x000000000000794d */ /* 0x000fea0003800000 */
.L_x_4472:
[----:B------:R-:W-:Y:S01]  /*5620*/  HFMA2.MMA R186, -RZ, RZ, 0, 5.9604644775390625e-08 ;  /* 0x00000001ffba7435 */ /* 0x000fe200000001ff */
[----:B------:R-:W-:-:S02]  /*5630*/  MOV R169, R14 ;  /* 0x0000000e00a97202 */ /* 0x000fc40000000f00 */
[----:B------:R-:W-:Y:S02]  /*5640*/  MOV R188, RZ ;  /* 0x000000ff00bc7202 */ /* 0x000fe40000000f00 */
[----:B------:R-:W-:Y:S02]  /*5650*/  MOV R189, 0xffffffff ;  /* 0xffffffff00bd7802 */ /* 0x000fe40000000f00 */
[----:B------:R-:W-:Y:S02]  /*5660*/  MOV R12, 0x5680 ;  /* 0x00005680000c7802 */ /* 0x000fe40000000f00 */
[----:B-----5:R-:W-:Y:S05]  /*5670*/  CALL.REL.NOINC `($__internal_182_$__cuda_sm70_shflsync_up) ;  /* 0x00000ef000007944 */ /* 0x020fea0003c00000 */
[----:B-1----:R-:W-:Y:S01]  /*5680*/  MOV R161, R186 ;  /* 0x000000ba00a17202 */ /* 0x002fe20000000f00 */
[----:B0-----:R-:W-:Y:S05]  /*5690*/  BRA `(.L_x_4523) ;  /* 0xffffca7000007947 */ /* 0x001fea000383ffff */
.L_x_4473:
[----:B------:R-:W-:Y:S01]  /*56a0*/  HFMA2.MMA R186, -RZ, RZ, 0, 5.9604644775390625e-08 ;  /* 0x00000001ffba7435 */ /* 0x000fe200000001ff */
[----:B------:R-:W-:Y:S02]  /*56b0*/  MOV R169, R15 ;  /* 0x0000000f00a97202 */ /* 0x000fe40000000f00 */
[----:B------:R-:W-:Y:S02]  /*56c0*/  MOV R188, RZ ;  /* 0x000000ff00bc7202 */ /* 0x000fe40000000f00 */
[----:B------:R-:W-:-:S02]  /*56d0*/  MOV R189, 0xffffffff ;  /* 0xffffffff00bd7802 */ /* 0x000fc40000000f00 */
[----:B------:R-:W-:Y:S02]  /*56e0*/  MOV R12, 0x5700 ;  /* 0x00005700000c7802 */ /* 0x000fe40000000f00 */
[----:B01---5:R-:W-:Y:S05]  /*56f0*/  CALL.REL.NOINC `($__internal_182_$__cuda_sm70_shflsync_up) ;  /* 0x00000e7000007944 */ /* 0x023fea0003c00000 */
[----:B------:R-:W-:Y:S01]  /*5700*/  FMUL.FTZ R161, R14, R161 ;  /* 0x000000a10ea17220 */ /* 0x000fe20000410000 */
[----:B------:R-:W-:Y:S01]  /*5710*/  ISETP.GE.AND P0, PT, R124, 0x1, PT ;  /* 0x000000017c00780c */ /* 0x000fe20003f06270 */
[C---:B-1----:R-:W-:Y:S01]  /*5720*/  FFMA.FTZ R12, R14.reuse, R186, R15 ;  /* 0x000000ba0e0c7223 */ /* 0x042fe2000001000f */
[----:B------:R-:W-:Y:S01]  /*5730*/  HFMA2.MMA R186, -RZ, RZ, 0, 1.1920928955078125e-07 ;  /* 0x00000002ffba7435 */ /* 0x000fe200000001ff */
[----:B0-----:R-:W-:Y:S02]  /*5740*/  MOV R188, RZ ;  /* 0x000000ff00bc7202 */ /* 0x001fe40000000f00 */
[----:B------:R-:W-:Y:S02]  /*5750*/  FSEL R161, R14, R161, !P0 ;  /* 0x000000a10ea17208 */ /* 0x000fe40004000000 */
[----:B------:R-:W-:Y:S02]  /*5760*/  FSEL R15, R15, R12, !P0 ;  /* 0x0000000c0f0f7208 */ /* 0x000fe40004000000 */
[----:B------:R-:W-:-:S02]  /*5770*/  MOV R189, 0xffffffff ;  /* 0xffffffff00bd7802 */ /* 0x000fc40000000f00 */
[----:B------:R-:W-:Y:S02]  /*5780*/  MOV R169, R161 ;  /* 0x000000a100a97202 */ /* 0x000fe40000000f00 */
[----:B------:R-:W-:Y:S02]  /*5790*/  MOV R12, 0x57b0 ;  /* 0x000057b0000c7802 */ /* 0x000fe40000000f00 */
[----:B------:R-:W-:Y:S05]  /*57a0*/  CALL.REL.NOINC `($__internal_182_$__cuda_sm70_shflsync_up) ;  /* 0x00000dc000007944 */ /* 0x000fea0003c00000 */
[----:B-1----:R-:W-:Y:S01]  /*57b0*/  MOV R14, R186 ;  /* 0x000000ba000e7202 */ /* 0x002fe20000000f00 */
[----:B------:R-:W-:Y:S01]  /*57c0*/  HFMA2.MMA R186, -RZ, RZ, 0, 1.1920928955078125e-07 ;  /* 0x00000002ffba7435 */ /* 0x000fe200000001ff */
[----:B0-----:R-:W-:Y:S02]  /*57d0*/  MOV R169, R15 ;  /* 0x0000000f00a97202 */ /* 0x001fe40000000f00 */
[----:B------:R-:W-:Y:S02]  /*57e0*/  MOV R188, RZ ;  /* 0x000000ff00bc7202 */ /* 0x000fe40000000f00 */
[----:B------:R-:W-:Y:S02]  /*57f0*/  MOV R189, 0xffffffff ;  /* 0xffffffff00bd7802 */ /* 0x000fe40000000f00 */
[----:B------:R-:W-:-:S02]  /*5800*/  MOV R12, 0x5820 ;  /* 0x00005820000c7802 */ /* 0x000fc40000000f00 */
[----:B------:R-:W-:Y:S05]  /*5810*/  CALL.REL.NOINC `($__internal_182_$__cuda_sm70_shflsync_up) ;  /* 0x00000d5000007944 */ /* 0x000fea0003c00000 */
[----:B------:R-:W-:Y:S02]  /*5820*/  ISETP.GE.AND P0, PT, R124, 0x2, PT ;  /* 0x000000027c00780c */ /* 0x000fe40003f06270 */
[----:B0-----:R-:W-:-:S02]  /*5830*/  MOV R188, RZ ;  /* 0x000000ff00bc7202 */ /* 0x001fc40000000f00 */
[----:B------:R-:W-:Y:S02]  /*5840*/  MOV R189, 0xffffffff ;  /* 0xffffffff00bd7802 */ /* 0x000fe40000000f00 */
[----:B------:R-:W-:-:S07]  /*5850*/  MOV R12, 0x58b0 ;  /* 0x000058b0000c7802 */ /* 0x000fce0000000f00 */
[----:B-1----:R-:W-:Y:S01]  /*5860*/  @P0 FFMA.FTZ R15, R161, R186, R15 ;  /* 0x000000baa10f0223 */ /* 0x002fe2000001000f */
[----:B------:R-:W-:Y:S01]  /*5870*/  HFMA2.MMA R186, -RZ, RZ, 0, 2.384185791015625e-07 ;  /* 0x00000004ffba7435 */ /* 0x000fe200000001ff */
[----:B------:R-:W-:-:S05]  /*5880*/  @P0 FMUL.FTZ R161, R14, R161 ;  /* 0x000000a10ea10220 */ /* 0x000fca0000410000 */
[----:B------:R-:W-:Y:S02]  /*5890*/  MOV R169, R161 ;  /* 0x000000a100a97202 */ /* 0x000fe40000000f00 */
[----:B------:R-:W-:Y:S05]  /*58a0*/  CALL.REL.NOINC `($__internal_182_$__cuda_sm70_shflsync_up) ;  /* 0x00000cc000007944 */ /* 0x000fea0003c00000 */
[----:B-1----:R-:W-:Y:S01]  /*58b0*/  MOV R14, R186 ;  /* 0x000000ba000e7202 */ /* 0x002fe20000000f00 */
[----:B------:R-:W-:Y:S01]  /*58c0*/  HFMA2.MMA R186, -RZ, RZ, 0, 2.384185791015625e-07 ;  /* 0x00000004ffba7435 */ /* 0x000fe200000001ff */
[----:B0-----:R-:W-:Y:S02]  /*58d0*/  MOV R169, R15 ;  /* 0x0000000f00a97202 */ /* 0x001fe40000000f00 */
[----:B------:R-:W-:Y:S02]  /*58e0*/  MOV R188, RZ ;  /* 0x000000ff00bc7202 */ /* 0x000fe40000000f00 */
[----:B------:R-:W-:Y:S02]  /*58f0*/  MOV R189, 0xffffffff ;  /* 0xffffffff00bd7802 */ /* 0x000fe40000000f00 */
[----:B------:R-:W-:Y:S02]  /*5900*/  MOV R12, 0x5920 ;  /* 0x00005920000c7802 */ /* 0x000fe40000000f00 */
[----:B------:R-:W-:Y:S05]  /*5910*/  CALL.REL.NOINC `($__internal_182_$__cuda_sm70_shflsync_up) ;  /* 0x00000c5000007944 */ /* 0x000fea0003c00000 */
        /* <DEDUP_REMOVED lines=9> */
[----:B------:R-:W-:Y:S05]  /*59b0*/  CALL.REL.NOINC `($__internal_182_$__cuda_sm70_shflsync_up) ;  /* 0x00000bb000007944 */ /* 0x000fea0003c00000 */
[----:B-1----:R-:W-:Y:S01]  /*59c0*/  MOV R14, R186 ;  /* 0x000000ba000e7202 */ /* 0x002fe20000000f00 */
[----:B------:R-:W-:Y:S01]  /*59d0*/  HFMA2.MMA R186, -RZ, RZ, 0, 4.76837158203125e-07 ;  /* 0x00000008ffba7435 */ /* 0x000fe200000001ff */
[----:B0-----:R-:W-:Y:S02]  /*59e0*/  MOV R169, R15 ;  /* 0x0000000f00a97202 */ /* 0x001fe40000000f00 */
[----:B------:R-:W-:Y:S02]  /*59f0*/  MOV R188, RZ ;  /* 0x000000ff00bc7202 */ /* 0x000fe40000000f00 */
[----:B------:R-:W-:Y:S02]  /*5a00*/  MOV R189, 0xffffffff ;  /* 0xffffffff00bd7802 */ /* 0x000fe40000000f00 */
[----:B------:R-:W-:Y:S02]  /*5a10*/  MOV R12, 0x5a30 ;  /* 0x00005a30000c7802 */ /* 0x000fe40000000f00 */
[----:B------:R-:W-:Y:S05]  /*5a20*/  CALL.REL.NOINC `($__internal_182_$__cuda_sm70_shflsync_up) ;  /* 0x00000b4000007944 */ /* 0x000fea0003c00000 */
        /* <DEDUP_REMOVED lines=9> */
[----:B------:R-:W-:Y:S05]  /*5ac0*/  CALL.REL.NOINC `($__internal_182_$__cuda_sm70_shflsync_up) ;  /* 0x00000aa000007944 */ /* 0x000fea0003c00000 */
[----:B-1----:R-:W-:Y:S01]  /*5ad0*/  MOV R165, R186 ;  /* 0x000000ba00a57202 */ /* 0x002fe20000000f00 */
[----:B------:R-:W-:Y:S01]  /*5ae0*/  HFMA2.MMA R186, -RZ, RZ, 0, 9.5367431640625e-07 ;  /* 0x00000010ffba7435 */ /* 0x000fe200000001ff */
[----:B0-----:R-:W-:Y:S02]  /*5af0*/  MOV R169, R15 ;  /* 0x0000000f00a97202 */ /* 0x001fe40000000f00 */
[----:B------:R-:W-:Y:S02]  /*5b00*/  MOV R188, RZ ;  /* 0x000000ff00bc7202 */ /* 0x000fe40000000f00 */
[----:B------:R-:W-:Y:S02]  /*5b10*/  MOV R189, 0xffffffff ;  /* 0xffffffff00bd7802 */ /* 0x000fe40000000f00 */
[----:B------:R-:W-:-:S02]  /*5b20*/  MOV R12, 0x5b40 ;  /* 0x00005b40000c7802 */ /* 0x000fc40000000f00 */
[----:B------:R-:W-:Y:S05]  /*5b30*/  CALL.REL.NOINC `($__internal_182_$__cuda_sm70_shflsync_up) ;  /* 0x00000a3000007944 */ /* 0x000fea0003c00000 */
[----:B-1----:R-:W-:Y:S01]  /*5b40*/  MOV R12, R186 ;  /* 0x000000ba000c7202 */ /* 0x002fe20000000f00 */
[----:B0-----:R-:W-:Y:S05]  /*5b50*/  BRA `(.L_x_4524) ;  /* 0xffffc73000007947 */ /* 0x001fea000383ffff */
.L_x_4476:
[----:B------:R-:W-:Y:S01]  /*5b60*/  HFMA2.MMA R186, -RZ, RZ, 0, 5.9604644775390625e-08 ;  /* 0x00000001ffba7435 */ /* 0x000fe200000001ff */
[----:B------:R-:W-:-:S02]  /*5b70*/  MOV R169, R163 ;  /* 0x000000a300a97202 */ /* 0x000fc40000000f00 */
[----:B0-----:R-:W-:Y:S02]  /*5b80*/  MOV R188, RZ ;  /* 0x000000ff00bc7202 */ /* 0x001fe40000000f00 */
[----:B------:R-:W-:Y:S02]  /*5b90*/  MOV R189, 0xffffffff ;  /* 0xffffffff00bd7802 */ /* 0x000fe40000000f00 */
[----:B------:R-:W-:Y:S02]  /*5ba0*/  MOV R12, 0x5bc0 ;  /* 0x00005bc0000c7802 */ /* 0x000fe40000000f00 */
[----:B-1---5:R-:W-:Y:S05]  /*5bb0*/  CALL.REL.NOINC `($__internal_182_$__cuda_sm70_shflsync_up) ;  /* 0x000009b000007944 */ /* 0x022fea0003c00000 */
[----:B-1----:R-:W-:Y:S01]  /*5bc0*/  MOV R14, R186 ;  /* 0x000000ba000e7202 */ /* 0x002fe20000000f00 */
[----:B------:R-:W-:Y:S01]  /*5bd0*/  HFMA2.MMA R186, -RZ, RZ, 0, 5.9604644775390625e-08 ;  /* 0x00000001ffba7435 */ /* 0x000fe200000001ff */
[----:B0-----:R-:W-:Y:S02]  /*5be0*/  MOV R169, R167 ;  /* 0x000000a700a97202 */ /* 0x001fe40000000f00 */
[----:B------:R-:W-:Y:S02]  /*5bf0*/  MOV R188, RZ ;  /* 0x000000ff00bc7202 */ /* 0x000fe40000000f00 */
[----:B------:R-:W-:-:S02]  /*5c00*/  MOV R189, 0xffffffff ;  /* 0xffffffff00bd7802 */ /* 0x000fc40000000f00 */
[----:B------:R-:W-:Y:S02]  /*5c10*/  MOV R12, 0x5c30 ;  /* 0x00005c30000c7802 */ /* 0x000fe40000000f00 */
[----:B------:R-:W-:Y:S05]  /*5c20*/  CALL.REL.NOINC `($__internal_182_$__cuda_sm70_shflsync_up) ;  /* 0x0000094000007944 */ /* 0x000fea0003c00000 */
[----:B------:R-:W-:Y:S01]  /*5c30*/  HFMA2.MMA R15, -RZ, RZ, 0, 0 ;  /* 0x00000000ff0f7435 */ /* 0x000fe200000001ff */
[----:B------:R-:W-:Y:S02]  /*5c40*/  MOV R161, R14 ;  /* 0x0000000e00a17202 */ /* 0x000fe40000000f00 */
[----:B0-----:R-:W-:Y:S02]  /*5c50*/  MOV R188, R40 ;  /* 0x0000002800bc7202 */ /* 0x001fe40000000f00 */
[----:B------:R-:W-:Y:S02]  /*5c60*/  MOV R189, 0x1f ;  /* 0x0000001f00bd7802 */ /* 0x000fe40000000f00 */
[----:B------:R-:W-:Y:S02]  /*5c70*/  MOV R190, 0xffffffff ;  /* 0xffffffff00be7802 */ /* 0x000fe40000000f00 */
[----:B------:R-:W-:Y:S02]  /*5c80*/  MOV R12, 0x5ca0 ;  /* 0x00005ca0000c7802 */ /* 0x000fe40000000f00 */
[----:B-1----:R-:W-:Y:S05]  /*5c90*/  CALL.REL.NOINC `($__internal_181_$__cuda_sm70_shflsync_idx_p) ;  /* 0x0000089000007944 */ /* 0x002fea0003c00000 */
[----:B-1----:R-:W-:Y:S01]  /*5ca0*/  MOV R40, R15 ;  /* 0x0000000f00287202 */ /* 0x002fe20000000f00 */
[----:B------:R-:W-:Y:S01]  /*5cb0*/  HFMA2.MMA R15, -RZ, RZ, 0, 0 ;  /* 0x00000000ff0f7435 */ /* 0x000fe200000001ff */
[----:B0-----:R-:W-:-:S02]  /*5cc0*/  MOV R188, R41 ;  /* 0x0000002900bc7202 */ /* 0x001fc40000000f00 */
[----:B------:R-:W-:Y:S02]  /*5cd0*/  MOV R189, 0x1f ;  /* 0x0000001f00bd7802 */ /* 0x000fe40000000f00 */
[----:B------:R-:W-:Y:S02]  /*5ce0*/  MOV R190, 0xffffffff ;  /* 0xffffffff00be7802 */ /* 0x000fe40000000f00 */
[----:B------:R-:W-:Y:S02]  /*5cf0*/  MOV R12, 0x5d10 ;  /* 0x00005d10000c7802 */ /* 0x000fe40000000f00 */
[----:B------:R-:W-:Y:S05]  /*5d00*/  CALL.REL.NOINC `($__internal_181_$__cuda_sm70_shflsync_idx_p) ;  /* 0x0000082000007944 */ /* 0x000fea0003c00000 */
[----:B-1----:R-:W-:Y:S01]  /*5d10*/  MOV R13, R15 ;  /* 0x0000000f000d7202 */ /* 0x002fe20000000f00 */
[----:B0-----:R-:W-:Y:S05]  /*5d20*/  BRA `(.L_x_4525) ;  /* 0xffffc6d000007947 */ /* 0x001fea000383ffff */
.L_x_4479:
[----:B------:R-:W-:Y:S01]  /*5d30*/  HFMA2.MMA R189, -RZ, RZ, 0, 5.9604644775390625e-08 ;  /* 0x00000001ffbd7435 */ /* 0x000fe200000001ff */
[----:B------:R-:W-:Y:S02]  /*5d40*/  MOV R176, R14 ;  /* 0x0000000e00b07202 */ /* 0x000fe40000000f00 */
[----:B------:R-:W-:Y:S02]  /*5d50*/  MOV R178, 0x1f ;  /* 0x0000001f00b27802 */ /* 0x000fe40000000f00 */
[----:B------:R-:W-:-:S02]  /*5d60*/  MOV R191, 0xffffffff ;  /* 0xffffffff00bf7802 */ /* 0x000fc40000000f00 */
[----:B------:R-:W-:Y:S02]  /*5d70*/  MOV R12, 0x5d90 ;  /* 0x00005d90000c7802 */ /* 0x000fe40000000f00 */
[----:B------:R-:W-:Y:S05]  /*5d80*/  CALL.REL.NOINC `($__internal_180_$__cuda_sm70_shflsync_down) ;  /* 0x0000076000007944 */ /* 0x000fea0003c00000 */
[----:B-1----:R-:W-:Y:S01]  /*5d90*/  MOV R19, R176 ;  /* 0x000000b000137202 */ /* 0x002fe20000000f00 */
[----:B0-----:R-:W-:Y:S05]  /*5da0*/  BRA `(.L_x_4526) ;  /* 0xffffcb3000007947 */ /* 0x001fea000383ffff */
.L_x_4480:
[----:B------:R-:W-:Y:S01]  /*5db0*/  HFMA2.MMA R189, -RZ, RZ, 0, 5.9604644775390625e-08 ;  /* 0x00000001ffbd7435 */ /* 0x000fe200000001ff */
[----:B------:R-:W-:Y:S02]  /*5dc0*/  MOV R176, R15 ;  /* 0x0000000f00b07202 */ /* 0x000fe40000000f00 */
[----:B------:R-:W-:Y:S02]  /*5dd0*/  MOV R178, 0x1f ;  /* 0x0000001f00b27802 */ /* 0x000fe40000000f00 */
[----:B------:R-:W-:Y:S02]  /*5de0*/  MOV R191, 0xffffffff ;  /* 0xffffffff00bf7802 */ /* 0x000fe40000000f00 */
[----:B------:R-:W-:Y:S02]  /*5df0*/  MOV R12, 0x5e10 ;  /* 0x00005e10000c7802 */ /* 0x000fe40000000f00 */
[----:B01----:R-:W-:Y:S05]  /*5e00*/  CALL.REL.NOINC `($__internal_180_$__cuda_sm70_shflsync_down) ;  /* 0x000006e000007944 */ /* 0x003fea0003c00000 */
        /* <DEDUP_REMOVED lines=9> */
[----:B------:R-:W-:Y:S05]  /*5ea0*/  CALL.REL.NOINC `($__internal_180_$__cuda_sm70_shflsync_down) ;  /* 0x0000064000007944 */ /* 0x000fea0003c00000 */
[----:B0-----:R-:W-:Y:S01]  /*5eb0*/  HFMA2.MMA R189, -RZ, RZ, 0, 1.1920928955078125e-07 ;  /* 0x00000002ffbd7435 */ /* 0x001fe200000001ff */
[----:B-1----:R-:W-:Y:S02]  /*5ec0*/  MOV R14, R176 ;  /* 0x000000b0000e7202 */ /* 0x002fe40000000f00 */
[----:B------:R-:W-:-:S02]  /*5ed0*/  MOV R176, R15 ;  /* 0x0000000f00b07202 */ /* 0x000fc40000000f00 */
[----:B------:R-:W-:Y:S02]  /*5ee0*/  MOV R178, 0x1f ;  /* 0x0000001f00b27802 */ /* 0x000fe40000000f00 */
[----:B------:R-:W-:Y:S02]  /*5ef0*/  MOV R191, 0xffffffff ;  /* 0xffffffff00bf7802 */ /* 0x000fe40000000f00 */
[----:B------:R-:W-:Y:S02]  /*5f00*/  MOV R12, 0x5f20 ;  /* 0x00005f20000c7802 */ /* 0x000fe40000000f00 */
[----:B------:R-:W-:Y:S05]  /*5f10*/  CALL.REL.NOINC `($__internal_180_$__cuda_sm70_shflsync_down) ;  /* 0x000005d000007944 */ /* 0x000fea0003c00000 */
[----:B-1----:R-:W-:Y:S01]  /*5f20*/  @!P3 FFMA.FTZ R15, R19, R176, R15 ;  /* 0x000000b0130fb223 */ /* 0x002fe2000001000f */
[----:B0-----:R-:W-:Y:S01]  /*5f30*/  HFMA2.MMA R189, -RZ, RZ, 0, 2.384185791015625e-07 ;  /* 0x00000004ffbd7435 */ /* 0x001fe200000001ff */
[----:B------:R-:W-:Y:S01]  /*5f40*/  @!P3 FMUL.FTZ R19, R14, R19 ;  /* 0x000000130e13b220 */ /* 0x000fe20000410000 */
[----:B------:R-:W-:Y:S02]  /*5f50*/  MOV R178, 0x1f ;  /* 0x0000001f00b27802 */ /* 0x000fe40000000f00 */
[----:B------:R-:W-:Y:S02]  /*5f60*/  MOV R191, 0xffffffff ;  /* 0xffffffff00bf7802 */ /* 0x000fe40000000f00 */
[----:B------:R-:W-:-:S02]  /*5f70*/  MOV R176, R19 ;  /* 0x0000001300b07202 */ /* 0x000fc40000000f00 */
[----:B------:R-:W-:Y:S02]  /*5f80*/  MOV R12, 0x5fa0 ;  /* 0x00005fa0000c7802 */ /* 0x000fe40000000f00 */
[----:B------:R-:W-:Y:S05]  /*5f90*/  CALL.REL.NOINC `($__internal_180_$__cuda_sm70_shflsync_down) ;  /* 0x0000055000007944 */ /* 0x000fea0003c00000 */
[----:B0-----:R-:W-:Y:S01]  /*5fa0*/  HFMA2.MMA R189, -RZ, RZ, 0, 2.384185791015625e-07 ;  /* 0x00000004ffbd7435 */ /* 0x001fe200000001ff */
[----:B-1----:R-:W-:Y:S02]  /*5fb0*/  MOV R14, R176 ;  /* 0x000000b0000e7202 */ /* 0x002fe40000000f00 */
[----:B------:R-:W-:Y:S02]  /*5fc0*/  MOV R176, R15 ;  /* 0x0000000f00b07202 */ /* 0x000fe40000000f00 */
[----:B------:R-:W-:Y:S02]  /*5fd0*/  MOV R178, 0x1f ;  /* 0x0000001f00b27802 */ /* 0x000fe40000000f00 */
[----:B------:R-:W-:Y:S02]  /*5fe0*/  MOV R191, 0xffffffff ;  /* 0xffffffff00bf7802 */ /* 0x000fe40000000f00 */
[----:B------:R-:W-:Y:S02]  /*5ff0*/  MOV R12, 0x6010 ;  /* 0x00006010000c7802 */ /* 0x000fe40000000f00 */
[----:B------:R-:W-:Y:S05]  /*6000*/  CALL.REL.NOINC `($__internal_180_$__cuda_sm70_shflsync_down) ;  /* 0x000004e000007944 */ /* 0x000fea0003c00000 */
[----:B-1----:R-:W-:Y:S01]  /*6010*/  @!P2 FFMA.FTZ R15, R19, R176, R15 ;  /* 0x000000b0130fa223 */ /* 0x002fe2000001000f */
[----:B0-----:R-:W-:Y:S01]  /*6020*/  HFMA2.MMA R189, -RZ, RZ, 0, 4.76837158203125e-07 ;  /* 0x00000008ffbd7435 */ /* 0x001fe200000001ff */
[----:B------:R-:W-:Y:S01]  /*6030*/  @!P2 FMUL.FTZ R19, R14, R19 ;  /* 0x000000130e13a220 */ /* 0x000fe20000410000 */
[----:B------:R-:W-:-:S02]  /*6040*/  MOV R178, 0x1f ;  /* 0x0000001f00b27802 */ /* 0x000fc40000000f00 */
[----:B------:R-:W-:Y:S02]  /*6050*/  MOV R191, 0xffffffff ;  /* 0xffffffff00bf7802 */ /* 0x000fe40000000f00 */
[----:B------:R-:W-:Y:S02]  /*6060*/  MOV R176, R19 ;  /* 0x0000001300b07202 */ /* 0x000fe40000000f00 */
[----:B------:R-:W-:Y:S02]  /*6070*/  MOV R12, 0x6090 ;  /* 0x00006090000c7802 */ /* 0x000fe40000000f00 */
[----:B------:R-:W-:Y:S05]  /*6080*/  CALL.REL.NOINC `($__internal_180_$__cuda_sm70_shflsync_down) ;  /* 0x0000046000007944 */ /* 0x000fea0003c00000 */
[----:B0-----:R-:W-:Y:S01]  /*6090*/  HFMA2.MMA R189, -RZ, RZ, 0, 4.76837158203125e-07 ;  /* 0x00000008ffbd7435 */ /* 0x001fe200000001ff */
[----:B-1----:R-:W-:Y:S02]  /*60a0*/  MOV R14, R176 ;  /* 0x000000b0000e7202 */ /* 0x002fe40000000f00 */
[----:B------:R-:W-:Y:S02]  /*60b0*/  MOV R176, R15 ;  /* 0x0000000f00b07202 */ /* 0x000fe40000000f00 */
[----:B------:R-:W-:Y:S02]  /*60c0*/  MOV R178, 0x1f ;  /* 0x0000001f00b27802 */ /* 0x000fe40000000f00 */
[----:B------:R-:W-:-:S02]  /*60d0*/  MOV R191, 0xffffffff ;  /* 0xffffffff00bf7802 */ /* 0x000fc40000000f00 */
[----:B------:R-:W-:Y:S02]  /*60e0*/  MOV R12, 0x6100 ;  /* 0x00006100000c7802 */ /* 0x000fe40000000f00 */
[----:B------:R-:W-:Y:S05]  /*60f0*/  CALL.REL.NOINC `($__internal_180_$__cuda_sm70_shflsync_down) ;  /* 0x000003f000007944 */ /* 0x000fea0003c00000 */
        /* <DEDUP_REMOVED lines=9> */
[----:B------:R-:W-:Y:S05]  /*6190*/  CALL.REL.NOINC `($__internal_180_$__cuda_sm70_shflsync_down) ;  /* 0x0000035000007944 */ /* 0x000fea0003c00000 */
[----:B0-----:R-:W-:Y:S01]  /*61a0*/  HFMA2.MMA R189, -RZ, RZ, 0, 9.5367431640625e-07 ;  /* 0x00000010ffbd7435 */ /* 0x001fe200000001ff */
[----:B-1----:R-:W-:Y:S02]  /*61b0*/  MOV R14, R176 ;  /* 0x000000b0000e7202 */ /* 0x002fe40000000f00 */
[----:B------:R-:W-:Y:S02]  /*61c0*/  MOV R176, R21 ;  /* 0x0000001500b07202 */ /* 0x000fe40000000f00 */
[----:B------:R-:W-:Y:S02]  /*61d0*/  MOV R178, 0x1f ;  /* 0x0000001f00b27802 */ /* 0x000fe40000000f00 */
[----:B------:R-:W-:Y:S02]  /*61e0*/  MOV R191, 0xffffffff ;  /* 0xffffffff00bf7802 */ /* 0x000fe40000000f00 */
[----:B------:R-:W-:Y:S02]  /*61f0*/  MOV R12, 0x6210 ;  /* 0x00006210000c7802 */ /* 0x000fe40000000f00 */
[----:B------:R-:W-:Y:S05]  /*6200*/  CALL.REL.NOINC `($__internal_180_$__cuda_sm70_shflsync_down) ;  /* 0x000002e000007944 */ /* 0x000fea0003c00000 */
[----:B-1----:R-:W-:Y:S01]  /*6210*/  @!P0 FFMA.FTZ R21, R23, R176, R21 ;  /* 0x000000b017158223 */ /* 0x002fe20000010015 */
[----:B------:R-:W-:Y:S01]  /*6220*/  HFMA2.MMA R15, -RZ, RZ, 0, 0 ;  /* 0x00000000ff0f7435 */ /* 0x000fe200000001ff */
[----:B------:R-:W-:Y:S01]  /*6230*/  @!P0 FMUL.FTZ R23, R14, R23 ;  /* 0x000000170e178220 */ /* 0x000fe20000410000 */
[----:B0-----:R-:W-:-:S02]  /*6240*/  MOV R189, 0x1f ;  /* 0x0000001f00bd7802 */ /* 0x001fc40000000f00 */
[----:B------:R-:W-:Y:S02]  /*6250*/  MOV R190, 0xffffffff ;  /* 0xffffffff00be7802 */ /* 0x000fe40000000f00 */
[----:B------:R-:W-:Y:S02]  /*6260*/  MOV R188, R23 ;  /* 0x0000001700bc7202 */ /* 0x000fe40000000f00 */
[----:B------:R-:W-:Y:S02]  /*6270*/  MOV R12, 0x6290 ;  /* 0x00006290000c7802 */ /* 0x000fe40000000f00 */
[----:B------:R-:W-:Y:S05]  /*6280*/  CALL.REL.NOINC `($__internal_181_$__cuda_sm70_shflsync_idx_p) ;  /* 0x000002a000007944 */ /* 0x000fea0003c00000 */
[----:B-1----:R-:W-:Y:S01]  /*6290*/  MOV R14, R15 ;  /* 0x0000000f000e7202 */ /* 0x002fe20000000f00 */
[----:B------:R-:W-:Y:S01]  /*62a0*/  HFMA2.MMA R15, -RZ, RZ, 0, 0 ;  /* 0x00000000ff0f7435 */ /* 0x000fe200000001ff */
[----:B0-----:R-:W-:Y:S02]  /*62b0*/  MOV R188, R21 ;  /* 0x0000001500bc7202 */ /* 0x001fe40000000f00 */
[----:B------:R-:W-:Y:S02]  /*62c0*/  MOV R189, 0x1f ;  /* 0x0000001f00bd7802 */ /* 0x000fe40000000f00 */
[----:B------:R-:W-:-:S02]  /*62d0*/  MOV R190, 0xffffffff ;  /* 0xffffffff00be7802 */ /* 0x000fc40000000f00 */
[----:B------:R-:W-:Y:S02]  /*62e0*/  MOV R12, 0x6300 ;  /* 0x00006300000c7802 */ /* 0x000fe40000000f00 */
[----:B------:R-:W-:Y:S05]  /*62f0*/  CALL.REL.NOINC `($__internal_181_$__cuda_sm70_shflsync_idx_p) ;  /* 0x0000023000007944 */ /* 0x000fea0003c00000 */
[----:B0-----:R-:W-:Y:S01]  /*6300*/  HFMA2.MMA R189, -RZ, RZ, 0, 5.9604644775390625e-08 ;  /* 0x00000001ffbd7435 */ /* 0x001fe200000001ff */
[----:B------:R-:W-:Y:S02]  /*6310*/  MOV R19, R14 ;  /* 0x0000000e00137202 */ /* 0x000fe40000000f00 */
[----:B-1----:R-:W-:Y:S02]  /*6320*/  MOV R22, R15 ;  /* 0x0000000f00167202 */ /* 0x002fe40000000f00 */
[----:B------:R-:W-:Y:S02]  /*6330*/  MOV R176, R23 ;  /* 0x0000001700b07202 */ /* 0x000fe40000000f00 */
[----:B------:R-:W-:Y:S02]  /*6340*/  MOV R178, 0x1f ;  /* 0x0000001f00b27802 */ /* 0x000fe40000000f00 */
[----:B------:R-:W-:Y:S02]  /*6350*/  MOV R191, 0xffffffff ;  /* 0xffffffff00bf7802 */ /* 0x000fe40000000f00 */
[----:B------:R-:W-:-:S02]  /*6360*/  MOV R12, 0x6380 ;  /* 0x00006380000c7802 */ /* 0x000fc40000000f00 */
[----:B------:R-:W-:Y:S05]  /*6370*/  CALL.REL.NOINC `($__internal_180_$__cuda_sm70_shflsync_down) ;  /* 0x0000017000007944 */ /* 0x000fea0003c00000 */
[----:B0-----:R-:W-:Y:S01]  /*6380*/  HFMA2.MMA R189, -RZ, RZ, 0, 5.9604644775390625e-08 ;  /* 0x00000001ffbd7435 */ /* 0x001fe200000001ff */
[----:B-1----:R-:W-:-:S02]  /*6390*/  MOV R14, R176 ;  /* 0x000000b0000e7202 */ /* 0x002fc40000000f00 */
[----:B------:R-:W-:Y:S02]  /*63a0*/  MOV R176, R21 ;  /* 0x0000001500b07202 */ /* 0x000fe40000000f00 */
[----:B------:R-:W-:Y:S02]  /*63b0*/  MOV R178, 0x1f ;  /* 0x0000001f00b27802 */ /* 0x000fe40000000f00 */
[----:B------:R-:W-:Y:S02]  /*63c0*/  MOV R191, 0xffffffff ;  /* 0xffffffff00bf7802 */ /* 0x000fe40000000f00 */
[----:B------:R-:W-:Y:S02]  /*63d0*/  MOV R12, 0x63f0 ;  /* 0x000063f0000c7802 */ /* 0x000fe40000000f00 */
[----:B------:R-:W-:Y:S05]  /*63e0*/  CALL.REL.NOINC `($__internal_180_$__cuda_sm70_shflsync_down) ;  /* 0x0000010000007944 */ /* 0x000fea0003c00000 */
[----:B------:R-:W-:Y:S01]  /*63f0*/  HFMA2.MMA R15, -RZ, RZ, 0, 0 ;  /* 0x00000000ff0f7435 */ /* 0x000fe200000001ff */
[----:B------:R-:W-:Y:S02]  /*6400*/  MOV R21, R14 ;  /* 0x0000000e00157202 */ /* 0x000fe40000000f00 */
[----:B------:R-:W-:Y:S02]  /*6410*/  MOV R188, R16 ;  /* 0x0000001000bc7202 */ /* 0x000fe40000000f00 */
[----:B0-----:R-:W-:-:S02]  /*6420*/  MOV R189, 0x1f ;  /* 0x0000001f00bd7802 */ /* 0x001fc40000000f00 */
[----:B------:R-:W-:Y:S02]  /*6430*/  MOV R190, 0xffffffff ;  /* 0xffffffff00be7802 */ /* 0x000fe40000000f00 */
[----:B------:R-:W-:Y:S02]  /*6440*/  MOV R12, 0x6460 ;  /* 0x00006460000c7802 */ /* 0x000fe40000000f00 */
[----:B-1----:R-:W-:Y:S05]  /*6450*/  CALL.REL.NOINC `($__internal_181_$__cuda_sm70_shflsync_idx_p) ;  /* 0x000000d000007944 */ /* 0x002fea0003c00000 */
[----:B-1----:R-:W-:Y:S01]  /*6460*/  MOV R23, R15 ;  /* 0x0000000f00177202 */ /* 0x002fe20000000f00 */
[----:B------:R-:W-:Y:S01]  /*6470*/  HFMA2.MMA R15, -RZ, RZ, 0, 0 ;  /* 0x00000000ff0f7435 */ /* 0x000fe200000001ff */
[----:B0-----:R-:W-:Y:S02]  /*6480*/  MOV R188, R17 ;  /* 0x0000001100bc7202 */ /* 0x001fe40000000f00 */
[----:B------:R-:W-:Y:S02]  /*6490*/  MOV R189, 0x1f ;  /* 0x0000001f00bd7802 */ /* 0x000fe40000000f00 */
[----:B------:R-:W-:Y:S02]  /*64a0*/  MOV R190, 0xffffffff ;  /* 0xffffffff00be7802 */ /* 0x000fe40000000f00 */
[----:B------:R-:W-:-:S02]  /*64b0*/  MOV R12, 0x64d0 ;  /* 0x000064d0000c7802 */ /* 0x000fc40000000f00 */
[----:B------:R-:W-:Y:S05]  /*64c0*/  CALL.REL.NOINC `($__internal_181_$__cuda_sm70_shflsync_idx_p) ;  /* 0x0000006000007944 */ /* 0x000fea0003c00000 */
[----:B-1----:R-:W-:Y:S01]  /*64d0*/  MOV R178, R15 ;  /* 0x0000000f00b27202 */ /* 0x002fe20000000f00 */
[----:B0-----:R-:W-:Y:S05]  /*64e0*/  BRA `(.L_x_4527) ;  /* 0xffffc59000007947 */ /* 0x001fea000383ffff */
        .weak           $__internal_180_$__cuda_sm70_shflsync_down
        .type           $__internal_180_$__cuda_sm70_shflsync_down,@function
        .size           $__internal_180_$__cuda_sm70_shflsync_down,($__internal_181_$__cuda_sm70_shflsync_idx_p - $__internal_180_$__cuda_sm70_shflsync_down)
$__internal_180_$__cuda_sm70_shflsync_down:
[----:B------:R-:W-:Y:S01]  /*64f0*/  HFMA2.MMA R13, -RZ, RZ, 0, 0 ;  /* 0x00000000ff0d7435 */ /* 0x000fe200000001ff */
[----:B------:R-:W-:Y:S04]  /*6500*/  WARPSYNC R191 ;  /* 0x000000bf00007348 */ /* 0x000fe80003800000 */
[----:B------:R0:W1:Y:S01]  /*6510*/  SHFL.DOWN PT, R176, R176, R189, R178 ;  /* 0x080000bdb0b07389 */ /* 0x00006200000e00b2 */
[----:B------:R-:W-:Y:S05]  /*6520*/  RET.REL.NODEC R12 `(_Z25selective_scan_bwd_kernelI32Selective_Scan_bwd_kernel_traitsILi64ELi16ELb1ELb1ELb1ELb0ELb0EN3c104HalfEfEEv12SSMParamsBwd) ;  /* 0xffff9ad00c007950 */ /* 0x000fea0003c3ffff */
        .weak           $__internal_181_$__cuda_sm70_shflsync_idx_p
        .type           $__internal_181_$__cuda_sm70_shflsync_idx_p,@function
        .size           $__internal_181_$__cuda_sm70_shflsync_idx_p,($__internal_182_$__cuda_sm70_shflsync_up - $__internal_181_$__cuda_sm70_shflsync_idx_p)
$__internal_181_$__cuda_sm70_shflsync_idx_p:
[----:B------:R-:W-:Y:S01]  /*6530*/  MOV R13, 0x0 ;  /* 0x00000000000d7802 */ /* 0x000fe20000000f00 */
[----:B------:R-:W-:Y:S04]  /*6540*/  WARPSYNC R190 ;  /* 0x000000be00007348 */ /* 0x000fe80003800000 */
[----:B------:R0:W1:Y:S01]  /*6550*/  SHFL.IDX PT, R15, R188, R15, R189 ;  /* 0x0000000fbc0f7389 */ /* 0x00006200000e00bd */
[----:B------:R-:W-:Y:S05]  /*6560*/  RET.REL.NODEC R12 `(_Z25selective_scan_bwd_kernelI32Selective_Scan_bwd_kernel_traitsILi64ELi16ELb1ELb1ELb1ELb0ELb0EN3c104HalfEfEEv12SSMParamsBwd) ;  /* 0xffff9a900c007950 */ /* 0x000fea0003c3ffff */
        .weak           $__internal_182_$__cuda_sm70_shflsync_up
        .type           $__internal_182_$__cuda_sm70_shflsync_up,@function
        .size           $__internal_182_$__cuda_sm70_shflsync_up,(.L_x_8994 - $__internal_182_$__cuda_sm70_shflsync_up)
$__internal_182_$__cuda_sm70_shflsync_up:
[----:B------:R-:W-:Y:S01]  /*6570*/  HFMA2.MMA R13, -RZ, RZ, 0, 0 ;  /* 0x00000000ff0d7435 */ /* 0x000fe200000001ff */
[----:B------:R-:W-:Y:S04]  /*6580*/  WARPSYNC R189 ;  /* 0x000000bd00007348 */ /* 0x000fe80003800000 */
[----:B------:R0:W1:Y:S01]  /*6590*/  SHFL.UP PT, R186, R169, R186, R188 ;  /* 0x040000baa9ba7389 */ /* 0x00006200000e00bc */
[----:B------:R-:W-:Y:S05]  /*65a0*/  RET.REL.NODEC R12 `(_Z25selective_scan_bwd_kernelI32Selective_Scan_bwd_kernel_traitsILi64ELi16ELb1ELb1ELb1ELb0ELb0EN3c104HalfEfEEv12SSMParamsBwd) ;  /* 0xffff9a500c007950 */ /* 0x000fea0003c3ffff */
.L_x_4528:
        /* <DEDUP_REMOVED lines=13> */
.L_x_8994:


//--------------------- .text._Z25selective_scan_bwd_kernelI32Selective_Scan_bwd_kernel_traitsILi64ELi16ELb1ELb1ELb1ELb0ELb1EN3c104HalfEfEEv12SSMParamsBwd --------------------------
	.section	.text._Z25selective_scan_bwd_kernelI32Selective_Scan_bwd_kernel_traitsILi64ELi16ELb1ELb1ELb1ELb0ELb1EN3c104HalfEfEEv12SSMParamsBwd,"ax",@progbits
	.sectioninfo	@"SHI_REGISTERS=254"
	.align	128
        .global         _Z25selective_scan_bwd_kernelI32Selective_Scan_bwd_kernel_traitsILi64ELi16ELb1ELb1ELb1ELb0ELb1EN3c104HalfEfEEv12SSMParamsBwd
        .type           _Z25selective_scan_bwd_kernelI32Selective_Scan_bwd_kernel_traitsILi64ELi16ELb1ELb1ELb1ELb0ELb1EN3c104HalfEfEEv12SSMParamsBwd,@function
        .size           _Z25selective_scan_bwd_kernelI32Selective_Scan_bwd_kernel_traitsILi64ELi16ELb1ELb1ELb1ELb0ELb1EN3c104HalfEfEEv12SSMParamsBwd,(.L_x_8997 - _Z25selective_scan_bwd_kernelI32Selective_Scan_bwd_kernel_traitsILi64ELi16ELb1ELb1ELb1ELb0ELb1EN3c104HalfEfEEv12SSMParamsBwd)
        .other          _Z25selective_scan_bwd_kernelI32Selective_Scan_bwd_kernel_traitsILi64ELi16ELb1ELb1ELb1ELb0ELb1EN3c104HalfEfEEv12SSMParamsBwd,@"STO_CUDA_ENTRY STV_DEFAULT"
_Z25selective_scan_bwd_kernelI32Selective_Scan_bwd_kernel_traitsILi64ELi16ELb1ELb1ELb1ELb0ELb1EN3c104HalfEfEEv12SSMParamsBwd:
.text._Z25selective_scan_bwd_kernelI32Selective_Scan_bwd_kernel_traitsILi64ELi16ELb1ELb1ELb1ELb0ELb1EN3c104HalfEfEEv12SSMParamsBwd:
        /* <DEDUP_REMOVED lines=16> */
[C---:B------:R-:W-:Y:S02]  /*0100*/  @P0 LEA.HI.X R3, R92.reuse, c[0x0][0x23c], R91, 0x2, P2 ;  /* 0x00008f005c030a11 */ /* 0x040fe400010f145b */
[----:B--2---:R-:W-:Y:S02]  /*0110*/  SHF.R.S32.HI R154, RZ, 0x1f, R89 ;  /* 0x0000001fff9a7819 */ /* 0x004fe40000011459 */
[----:B------:R-:W-:Y:S01]  /*0120*/  @P1 LEA.HI.X R5, R92, c[0x0][0x254], R91, 0x2, P3 ;  /* 0x000095005c051a11 */ /* 0x000fe200018f145b */
[----:B------:R0:W5:Y:S01]  /*0130*/  @P0 LDG.E R90, [R2.64] ;  /* 0x00000004025a0981 */ /* 0x000162000c1e1900 */
[----:B-1----:R-:W-:Y:S01]  /*0140*/  IADD3 R6, R0, 0xffffffe, RZ ;  /* 0x0ffffffe00067810 */ /* 0x002fe20007ffe0ff */
[----:B------:R-:W-:Y:S01]  /*0150*/  IMAD R10, R154, c[0x0][0x1e0], RZ ;  /* 0x000078009a0a7a24 */ /* 0x000fe200078e02ff */
[----:B------:R-:W-:Y:S01]  /*0160*/  LOP3.LUT R16, R92, c[0x0][0x178], RZ, 0x3c, !PT ;  /* 0x00005e005c107a12 */ /* 0x000fe200078e3cff */
[----:B------:R1:W5:Y:S01]  /*0170*/  @P1 LDG.E R88, [R4.64] ;  /* 0x0000000404581981 */ /* 0x000362000c1e1900 */
[----:B------:R2:W3:Y:S01]  /*0180*/  F2I.FTZ.U32.TRUNC.NTZ R7, R6 ;  /* 0x0000000600077305 */ /* 0x0004e2000021f000 */
[----:B------:R-:W-:Y:S01]  /*0190*/  IMAD R13, R89, c[0x0][0x1e4], R10 ;  /* 0x00007900590d7a24 */ /* 0x000fe200078e020a */
[----:B------:R-:W-:Y:S01]  /*01a0*/  ISETP.GE.AND P1, PT, R16, RZ, PT ;  /* 0x000000ff1000720c */ /* 0x000fe20003f26270 */
[C---:B------:R-:W-:Y:S01]  /*01b0*/  IMAD R12, R154.reuse, c[0x0][0x278], RZ ;  /* 0x00009e009a0c7a24 */ /* 0x040fe200078e02ff */
[----:B------:R-:W-:Y:S01]  /*01c0*/  ISETP.NE.AND P0, PT, RZ, c[0x0][0x178], PT ;  /* 0x00005e00ff007a0c */ /* 0x000fe20003f05270 */
[----:B------:R-:W-:Y:S01]  /*01d0*/  IMAD R14, R154, c[0x0][0x190], RZ ;  /* 0x000064009a0e7a24 */ /* 0x000fe200078e02ff */
[----:B0-----:R-:W-:Y:S01]  /*01e0*/  IABS R2, R92 ;  /* 0x0000005c00027213 */ /* 0x001fe20000000000 */
[----:B------:R-:W-:Y:S01]  /*01f0*/  IMAD R19, R91, c[0x0][0x1e8], RZ ;  /* 0x00007a005b137a24 */ /* 0x000fe200078e02ff */
[----:B------:R-:W-:Y:S01]  /*0200*/  CS2R R38, SRZ ;  /* 0x0000000000267805 */ /* 0x000fe2000001ff00 */
[----:B--2---:R-:W-:Y:S01]  /*0210*/  HFMA2.MMA R6, -RZ, RZ, 0, 0 ;  /* 0x00000000ff067435 */ /* 0x004fe200000001ff */
[C---:B-1----:R-:W-:Y:S01]  /*0220*/  IMAD.WIDE.U32 R4, R89.reuse, c[0x0][0x1e0], RZ ;  /* 0x0000780059047a25 */ /* 0x042fe200078e00ff */
[----:B------:R-:W-:Y:S01]  /*0230*/  CS2R R36, SRZ ;  /* 0x0000000000247805 */ /* 0x000fe2000001ff00 */
[----:B------:R-:W-:Y:S01]  /*0240*/  HFMA2.MMA R85, -RZ, RZ, 0, 0 ;  /* 0x00000000ff557435 */ /* 0x000fe200000001ff */
[----:B------:R-:W-:Y:S01]  /*0250*/  MOV R86, RZ ;  /* 0x000000ff00567202 */ /* 0x000fe20000000f00 */
[----:B------:R-:W-:Y:S01]  /*0260*/  IMAD R15, R89, c[0x0][0x194], R14 ;  /* 0x00006500590f7a24 */ /* 0x000fe200078e020e */
[----:B------:R-:W-:Y:S01]  /*0270*/  IADD3 R5, R5, R13, RZ ;  /* 0x0000000d05057210 */ /* 0x000fe20007ffe0ff */
[----:B------:R-:W-:Y:S01]  /*0280*/  IMAD R21, R91, c[0x0][0x280], RZ ;  /* 0x0000a0005b157a24 */ /* 0x000fe200078e02ff */
[----:B---3--:R-:W-:Y:S01]  /*0290*/  IADD3 R8, RZ, -R7, RZ ;  /* 0x80000007ff087210 */ /* 0x008fe20007ffe0ff */
[C---:B------:R-:W-:Y:S01]  /*02a0*/  IMAD R19, R92.reuse, c[0x0][0x1ec], R19 ;  /* 0x00007b005c137a24 */ /* 0x040fe200078e0213 */
[----:B------:R-:W-:Y:S01]  /*02b0*/  MOV R13, c[0x0][0x174] ;  /* 0x00005d00000d7a02 */ /* 0x000fe20000000f00 */
[----:B------:R-:W-:-:S03]  /*02c0*/  IMAD.WIDE.U32 R4, R92, c[0x0][0x1e8], R4 ;  /* 0x00007a005c047a25 */ /* 0x000fc600078e0004 */
[C---:B------:R-:W-:Y:S01]  /*02d0*/  ISETP.GE.AND P3, PT, R13.reuse, 0x1, PT ;  /* 0x000000010d00780c */ /* 0x040fe20003f66270 */
[----:B------:R-:W-:Y:S01]  /*02e0*/  IMAD R3, R8, R17, RZ ;  /* 0x0000001108037224 */ /* 0x000fe200078e02ff */
[----:B------:R-:W-:Y:S01]  /*02f0*/  LEA R13, R13, 0xfffffc00, 0xa ;  /* 0xfffffc000d0d7811 */ /* 0x000fe200078e50ff */
        /* <DEDUP_REMOVED lines=11> */
[----:B------:R-:W-:Y:S01]  /*03b0*/  ISETP.GT.U32.AND P4, PT, R17, R0, PT ;  /* 0x000000001100720c */ /* 0x000fe20003f84070 */
[----:B------:R-:W-:Y:S01]  /*03c0*/  IMAD R21, R92, c[0x0][0x284], R21 ;  /* 0x0000a1005c157a24 */ /* 0x000fe200078e0215 */
[----:B------:R-:W-:Y:S01]  /*03d0*/  IADD3 R3, R3, R11, RZ ;  /* 0x0000000b03037210 */ /* 0x000fe20007ffe0ff */
[----:B------:R-:W-:-:S04]  /*03e0*/  IMAD R11, R89, c[0x0][0x27c], R12 ;  /* 0x00009f00590b7a24 */ /* 0x000fc800078e020c */
[----:B------:R-:W-:Y:S01]  /*03f0*/  IMAD.WIDE.U32 R2, R92, c[0x0][0x1d8], R2 ;  /* 0x000076005c027a25 */ /* 0x000fe200078e0002 */
[----:B------:R-:W-:-:S03]  /*0400*/  IADD3 R7, R7, R11, RZ ;  /* 0x0000000b07077210 */ /* 0x000fc60007ffe0ff */
[----:B------:R-:W-:Y:S02]  /*0410*/  IMAD.WIDE.U32 R10, R89, c[0x0][0x1b0], RZ ;  /* 0x00006c00590a7a25 */ /* 0x000fe400078e00ff */
[-C--:B------:R-:W-:Y:S02]  /*0420*/  @!P4 IADD3 R0, R0, -R17.reuse, RZ ;  /* 0x800000110000c210 */ /* 0x080fe40007ffe0ff */
[----:B------:R-:W-:Y:S01]  /*0430*/  @!P4 IADD3 R87, R87, 0x1, RZ ;  /* 0x000000015757c810 */ /* 0x000fe20007ffe0ff */
[----:B------:R-:W-:Y:S01]  /*0440*/  IMAD.WIDE.U32 R6, R92, c[0x0][0x280], R6 ;  /* 0x0000a0005c067a25 */ /* 0x000fe200078e0006 */
[----:B------:R-:W-:Y:S02]  /*0450*/  ISETP.GE.U32.AND P2, PT, R0, R17, PT ;  /* 0x000000110000720c */ /* 0x000fe40003f46070 */
[----:B------:R-:W-:Y:S01]  /*0460*/  IADD3 R79, P4, R13, R4, RZ ;  /* 0x000000040d4f7210 */ /* 0x000fe20007f9e0ff */
[----:B------:R-:W-:Y:S01]  /*0470*/  IMAD R17, R91, c[0x0][0x1d8], RZ ;  /* 0x000076005b117a24 */ /* 0x000fe200078e02ff */
[----:B------:R-:W-:Y:S01]  /*0480*/  IADD3 R77, P5, R13, R6, RZ ;  /* 0x000000060d4d7210 */ /* 0x000fe20007fbe0ff */
[----:B------:R-:W-:Y:S01]  /*0490*/  IMAD R0, R154, c[0x0][0x1b0], RZ ;  /* 0x00006c009a007a24 */ /* 0x000fe200078e02ff */
[C---:B------:R-:W-:Y:S01]  /*04a0*/  IADD3.X R4, R15.reuse, R5, R19, P4, !PT ;  /* 0x000000050f047210 */ /* 0x040fe200027fe413 */
        /* <DEDUP_REMOVED lines=8> */
[----:B------:R-:W-:Y:S01]  /*0530*/  SHF.R.S32.HI R152, RZ, 0x1f, R87 ;  /* 0x0000001fff987819 */ /* 0x000fe20000011457 */
[----:B------:R-:W-:Y:S01]  /*0540*/  IMAD.WIDE.U32 R8, R87, c[0x0][0x1a8], R8 ;  /* 0x00006a0057087a25 */ /* 0x000fe200078e0008 */
[----:B------:R-:W-:-:S02]  /*0550*/  LEA R82, P0, R81, c[0x0][0x240], 0x1 ;  /* 0x0000900051527a11 */ /* 0x000fc400078008ff */
[----:B------:R-:W-:Y:S01]  /*0560*/  LEA R80, P1, R79, c[0x0][0x248], 0x1 ;  /* 0x000092004f507a11 */ /* 0x000fe200078208ff */
[C---:B------:R-:W-:Y:S01]  /*0570*/  IMAD R0, R152.reuse, c[0x0][0x1a8], RZ ;  /* 0x00006a0098007a24 */ /* 0x040fe200078e02ff */
[----:B------:R-:W-:Y:S01]  /*0580*/  LEA.HI.X R81, R81, c[0x0][0x244], R2, 0x1, P0 ;  /* 0x0000910051517a11 */ /* 0x000fe200000f0c02 */
[----:B------:R-:W-:Y:S01]  /*0590*/  IMAD R2, R152, c[0x0][0x1c8], RZ ;  /* 0x0000720098027a24 */ /* 0x000fe200078e02ff */
[----:B------:R-:W-:Y:S01]  /*05a0*/  ISETP.NE.U32.AND P0, PT, RZ, c[0x0][0x260], PT ;  /* 0x00009800ff007a0c */ /* 0x000fe20003f05070 */
[----:B------:R-:W-:Y:S01]  /*05b0*/  IMAD R3, R87, c[0x0][0x1ac], R0 ;  /* 0x00006b0057037a24 */ /* 0x000fe200078e0200 */
[----:B------:R-:W-:Y:S01]  /*05c0*/  LEA R78, P2, R77, c[0x0][0x308], 0x1 ;  /* 0x0000c2004d4e7a11 */ /* 0x000fe200078408ff */
[----:B------:R-:W-:Y:S01]  /*05d0*/  IMAD R5, R87, c[0x0][0x1cc], R2 ;  /* 0x0000730057057a24 */ /* 0x000fe200078e0202 */
[----:B------:R-:W-:Y:S02]  /*05e0*/  ISETP.NE.AND.EX P0, PT, RZ, c[0x0][0x264], PT, P0 ;  /* 0x00009900ff007a0c */ /* 0x000fe40003f05300 */
[----:B------:R-:W-:-:S02]  /*05f0*/  IADD3 R75, P5, R13, R8, RZ ;  /* 0x000000080d4b7210 */ /* 0x000fc40007fbe0ff */
[----:B------:R-:W-:Y:S02]  /*0600*/  IADD3 R0, R9, R3, RZ ;  /* 0x0000000309007210 */ /* 0x000fe40007ffe0ff */
[----:B------:R-:W-:Y:S02]  /*0610*/  LEA.HI.X R79, R79, c[0x0][0x24c], R4, 0x1, P1 ;  /* 0x000093004f4f7a11 */ /* 0x000fe400008f0c04 */
[----:B------:R-:W-:Y:S02]  /*0620*/  LEA.HI.X R77, R77, c[0x0][0x30c], R6, 0x1, P2 ;  /* 0x0000c3004d4d7a11 */ /* 0x000fe400010f0c06 */
[----:B------:R-:W-:Y:S02]  /*0630*/  ISETP.NE.U32.AND P1, PT, RZ, c[0x0][0x328], PT ;  /* 0x0000ca00ff007a0c */ /* 0x000fe40003f25070 */
[----:B------:R-:W-:Y:S02]  /*0640*/  ISETP.NE.U32.AND P2, PT, RZ, c[0x0][0x348], PT ;  /* 0x0000d200ff007a0c */ /* 0x000fe40003f45070 */
[----:B------:R-:W-:-:S02]  /*0650*/  IADD3 R11, R11, R23, RZ ;  /* 0x000000170b0b7210 */ /* 0x000fc40007ffe0ff */
[----:B------:R-:W-:Y:S02]  /*0660*/  IADD3.X R0, R15, R0, RZ, P5, !PT ;  /* 0x000000000f007210 */ /* 0x000fe40002ffe4ff */
[----:B------:R-:W-:Y:S01]  /*0670*/  LEA R76, P5, R75, c[0x0][0x228], 0x1 ;  /* 0x00008a004b4c7a11 */ /* 0x000fe200078a08ff */
[----:B------:R-:W-:Y:S01]  /*0680*/  IMAD.WIDE.U32 R10, R87, c[0x0][0x1c8], R10 ;  /* 0x00007200570a7a25 */ /* 0x000fe200078e000a */
[----:B------:R-:W-:Y:S02]  /*0690*/  ISETP.NE.AND.EX P1, PT, RZ, c[0x0][0x32c], PT, P1 ;  /* 0x0000cb00ff007a0c */ /* 0x000fe40003f25310 */
[----:B------:R-:W-:Y:S02]  /*06a0*/  ISETP.NE.AND.EX P2, PT, RZ, c[0x0][0x34c], PT, P2 ;  /* 0x0000d300ff007a0c */ /* 0x000fe40003f45320 */
[----:B------:R-:W-:Y:S01]  /*06b0*/  LEA.HI.X R75, R75, c[0x0][0x22c], R0, 0x1, P5 ;  /* 0x00008b004b4b7a11 */ /* 0x000fe200028f0c00 */
[----:B------:R-:W-:Y:S01]  /*06c0*/  @P0 IMAD R0, R89, c[0x0][0x164], R92 ;  /* 0x0000590059000a24 */ /* 0x000fe200078e025c */
[----:B------:R-:W-:-:S02]  /*06d0*/  IADD3 R13, P4, R13, R10, RZ ;  /* 0x0000000a0d0d7210 */ /* 0x000fc40007f9e0ff */
[----:B------:R-:W-:Y:S01]  /*06e0*/  IADD3 R2, R11, R5, RZ ;  /* 0x000000050b027210 */ /* 0x000fe20007ffe0ff */
[----:B------:R-:W-:Y:S01]  /*06f0*/  @P0 IMAD R0, R0, c[0x0][0x174], RZ ;  /* 0x00005d0000000a24 */ /* 0x000fe200078e02ff */
[----:B------:R-:W-:Y:S02]  /*0700*/  @P0 MOV R41, 0x8 ;  /* 0x0000000800290802 */ /* 0x000fe40000000f00 */
[----:B------:R-:W-:Y:S01]  /*0710*/  IADD3.X R2, R15, R2, RZ, P4, !PT ;  /* 0x000000020f027210 */ /* 0x000fe200027fe4ff */
[----:B------:R-:W-:Y:S01]  /*0720*/  @P0 IMAD R0, R0, c[0x0][0x16c], RZ ;  /* 0x00005b0000000a24 */ /* 0x000fe200078e02ff */
[C---:B------:R-:W-:Y:S02]  /*0730*/  LEA R74, P6, R13.reuse, c[0x0][0x230], 0x1 ;  /* 0x00008c000d4a7a11 */ /* 0x040fe400078c08ff */
[----:B------:R-:W-:Y:S01]  /*0740*/  @P1 LEA R38, P4, R92, c[0x0][0x328], 0x2 ;  /* 0x0000ca005c261a11 */ /* 0x000fe200078810ff */
[----:B------:R-:W-:Y:S01]  /*0750*/  @P0 IMAD.WIDE R40, R0, R41, c[0x0][0x260] ;  /* 0x0000980000280625 */ /* 0x000fe200078e0229 */
[----:B------:R-:W-:Y:S01]  /*0760*/  @P2 LEA R36, P5, R92, c[0x0][0x348], 0x2 ;  /* 0x0000d2005c242a11 */ /* 0x000fe200078a10ff */
[----:B------:R-:W-:Y:S01]  /*0770*/  @!P0 CS2R R40, SRZ ;  /* 0x0000000000288805 */ /* 0x000fe2000001ff00 */
        /* <DEDUP_REMOVED lines=13> */
.L_x_4580:
[----:B------:R-:W-:Y:S01]  /*0850*/  BAR.SYNC.DEFER_BLOCKING 0x0 ;  /* 0x0000000000007b1d */ /* 0x000fe20000010000 */
[----:B------:R-:W-:Y:S02]  /*0860*/  SHF.L.U32 R66, R84, 0x1, RZ ;  /* 0x0000000154427819 */ /* 0x000fe400000006ff */
[----:B------:R-:W-:Y:S02]  /*0870*/  MOV R2, R82 ;  /* 0x0000005200027202 */ /* 0x000fe40000000f00 */
[----:B------:R-:W-:Y:S02]  /*0880*/  LOP3.LUT R66, R66, 0xffffffc0, RZ, 0xc0, !PT ;  /* 0xffffffc042427812 */ /* 0x000fe400078ec0ff */
[----:B------:R-:W-:Y:S02]  /*0890*/  MOV R3, R81 ;  /* 0x0000005100037202 */ /* 0x000fe40000000f00 */
[----:B------:R-:W-:-:S05]  /*08a0*/  LOP3.LUT R69, R66, 0x1f, R84, 0xf8, !PT ;  /* 0x0000001f42457812 */ /* 0x000fca00078ef854 */
[----:B------:R-:W-:-:S05]  /*08b0*/  IMAD.WIDE R2, R69, 0x10, R2 ;  /* 0x0000001045027825 */ /* 0x000fca00078e0202 */
[----:B------:R0:W2:Y:S04]  /*08c0*/  LDG.E.128 R12, [R2.64] ;  /* 0x00000004020c7981 */ /* 0x0000a8000c1e1d00 */
[----:B------:R0:W3:Y:S01]  /*08d0*/  LDG.E.128 R16, [R2.64+0x200] ;  /* 0x0002000402107981 */ /* 0x0000e2000c1e1d00 */
[----:B------:R-:W-:-:S04]  /*08e0*/  IADD3 R52, R66, R83, RZ ;  /* 0x0000005342347210 */ /* 0x000fc80007ffe0ff */
[C---:B------:R-:W-:Y:S02]  /*08f0*/  SHF.L.U32 R68, R52.reuse, 0x4, RZ ;  /* 0x0000000434447819 */ /* 0x040fe400000006ff */
[----:B------:R-:W-:Y:S02]  /*0900*/  IADD3 R52, R52, R83, RZ ;  /* 0x0000005334347210 */ /* 0x000fe40007ffe0ff */
[----:B0-----:R-:W-:Y:S02]  /*0910*/  MOV R2, R80 ;  /* 0x0000005000027202 */ /* 0x001fe40000000f00 */
[----:B------:R-:W-:-:S05]  /*0920*/  MOV R3, R79 ;  /* 0x0000004f00037202 */ /* 0x000fca0000000f00 */
[----:B------:R-:W-:Y:S01]  /*0930*/  IMAD.WIDE R20, R69, 0x10, R2 ;  /* 0x0000001045147825 */ /* 0x000fe200078e0202 */
[----:B--2---:R-:W-:Y:S04]  /*0940*/  STS.128 [R68], R12 ;  /* 0x0000000c44007388 */ /* 0x004fe80000000c00 */
[----:B---3--:R-:W-:Y:S01]  /*0950*/  STS.128 [R68+0x200], R16 ;  /* 0x0002001044007388 */ /* 0x008fe20000000c00 */
        /* <DEDUP_REMOVED lines=9> */
[----:B--2---:R0:W-:Y:S04]  /*09f0*/  STS.128 [R68], R24 ;  /* 0x0000001844007388 */ /* 0x0041e80000000c00 */
[----:B---3--:R1:W-:Y:S01]  /*0a00*/  STS.128 [R68+0x200], R28 ;  /* 0x0002001c44007388 */ /* 0x0083e20000000c00 */
[----:B------:R-:W-:-:S06]  /*0a10*/  NOP ;  /* 0x0000000000007918 */ /* 0x000fcc0000000000 */
[----:B------:R-:W-:Y:S04]  /*0a20*/  LDS.128 R16, [R52.X16] ;  /* 0x0000000034107984 */ /* 0x000fe8000000cc00 */
[----:B------:R-:W-:Y:S04]  /*0a30*/  LDS.128 R12, [R52.X16+0x10] ;  /* 0x00001000340c7984 */ /* 0x000fe8000000cc00 */
[----:B------:R-:W-:Y:S06]  /*0a40*/  BAR.SYNC.DEFER_BLOCKING 0x0 ;  /* 0x0000000000007b1d */ /* 0x000fec0000010000 */
[----:B------:R2:W3:Y:S04]  /*0a50*/  LDG.E.128 R32, [R22.64] ;  /* 0x0000000416207981 */ /* 0x0004e8000c1e1d00 */
[----:B------:R2:W4:Y:S01]  /*0a60*/  LDG.E.128 R48, [R22.64+0x200] ;  /* 0x0002000416307981 */ /* 0x000522000c1e1d00 */
[----:B------:R-:W-:Y:S01]  /*0a70*/  MOV R2, c[0x0][0x174] ;  /* 0x00005d0000027a02 */ /* 0x000fe20000000f00 */
[----:B------:R-:W-:-:S02]  /*0a80*/  IMAD R21, R91, c[0x0][0x1f8], RZ ;  /* 0x00007e005b157a24 */ /* 0x000fc400078e02ff */
[----:B------:R-:W-:Y:S01]  /*0a90*/  IMAD R0, R154, c[0x0][0x1f0], RZ ;  /* 0x00007c009a007a24 */ /* 0x000fe200078e02ff */
[----:B------:R-:W-:Y:S01]  /*0aa0*/  LEA R2, R2, R71, 0xa ;  /* 0x0000004702027211 */ /* 0x000fe200078e50ff */
[----:B0-----:R-:W-:-:S03]  /*0ab0*/  IMAD R25, R92, c[0x0][0x1fc], R21 ;  /* 0x00007f005c197a24 */ /* 0x001fc600078e0215 */
[----:B------:R-:W-:-:S05]  /*0ac0*/  SHF.R.S32.HI R3, RZ, 0x1f, R2 ;  /* 0x0000001fff037819 */ /* 0x000fca0000011402 */
[----:B------:R-:W-:-:S05]  /*0ad0*/  IMAD.WIDE.U32 R20, R92, c[0x0][0x1f8], R2 ;  /* 0x00007e005c147a25 */ /* 0x000fca00078e0002 */
[----:B------:R-:W-:Y:S01]  /*0ae0*/  IADD3 R21, R21, R25, RZ ;  /* 0x0000001915157210 */ /* 0x000fe20007ffe0ff */
[----:B------:R-:W-:-:S04]  /*0af0*/  IMAD R25, R89, c[0x0][0x1f4], R0 ;  /* 0x00007d0059197a24 */ /* 0x000fc800078e0200 */
[----:B------:R-:W-:-:S05]  /*0b00*/  IMAD.WIDE.U32 R20, R89, c[0x0][0x1f0], R20 ;  /* 0x00007c0059147a25 */ /* 0x000fca00078e0014 */
[----:B------:R-:W-:Y:S02]  /*0b10*/  IADD3 R21, R21, R25, RZ ;  /* 0x0000001915157210 */ /* 0x000fe40007ffe0ff */
[----:B--2---:R-:W-:-:S04]  /*0b20*/  LEA R22, P0, R20, c[0x0][0x268], 0x1 ;  /* 0x00009a0014167a11 */ /* 0x004fc800078008ff */
[----:B------:R-:W-:-:S05]  /*0b30*/  LEA.HI.X R23, R20, c[0x0][0x26c], R21, 0x1, P0 ;  /* 0x00009b0014177a11 */ /* 0x000fca00000f0c15 */
[----:B------:R-:W-:Y:S01]  /*0b40*/  IMAD.WIDE R20, R69, 0x10, R22 ;  /* 0x0000001045147825 */ /* 0x000fe200078e0216 */
[----:B---3--:R0:W-:Y:S04]  /*0b50*/  STS.128 [R68], R32 ;  /* 0x0000002044007388 */ /* 0x0081e80000000c00 */
[----:B----4-:R-:W-:Y:S01]  /*0b60*/  STS.128 [R68+0x200], R48 ;  /* 0x0002003044007388 */ /* 0x010fe20000000c00 */
[----:B------:R-:W-:-:S06]  /*0b70*/  NOP ;  /* 0x0000000000007918 */ /* 0x000fcc0000000000 */
[----:B------:R-:W-:Y:S04]  /*0b80*/  LDS.128 R44, [R52.X16] ;  /* 0x00000000342c7984 */ /* 0x000fe8000000cc00 */
[----:B------:R-:W-:Y:S04]  /*0b90*/  LDS.128 R24, [R52.X16+0x10] ;  /* 0x0000100034187984 */ /* 0x000fe8000000cc00 */
[----:B------:R-:W-:Y:S06]  /*0ba0*/  BAR.SYNC.DEFER_BLOCKING 0x0 ;  /* 0x0000000000007b1d */ /* 0x000fec0000010000 */
[----:B------:R-:W2:Y:S04]  /*0bb0*/  LDG.E.128 R56, [R20.64+-0x800] ;  /* 0xfff8000414387981 */ /* 0x000ea8000c1e1d00 */
[----:B------:R-:W3:Y:S01]  /*0bc0*/  LDG.E.128 R60, [R20.64+-0x600] ;  /* 0xfffa0004143c7981 */ /* 0x000ee2000c1e1d00 */
[----:B------:R-:W-:-:S02]  /*0bd0*/  IMAD R23, R91, c[0x0][0x208], RZ ;  /* 0x000082005b177a24 */ /* 0x000fc400078e02ff */
[----:B------:R-:W-:Y:S02]  /*0be0*/  IMAD R0, R154, c[0x0][0x200], RZ ;  /* 0x000080009a007a24 */ /* 0x000fe400078e02ff */
[C---:B-1----:R-:W-:Y:S02]  /*0bf0*/  IMAD R29, R92.reuse, c[0x0][0x20c], R23 ;  /* 0x000083005c1d7a24 */ /* 0x042fe400078e0217 */
        /* <DEDUP_REMOVED lines=8> */
[----:B--2---:R-:W-:Y:S04]  /*0c80*/  STS.128 [R68], R56 ;  /* 0x0000003844007388 */ /* 0x004fe80000000c00 */
[----:B---3--:R-:W-:Y:S01]  /*0c90*/  STS.128 [R68+0x200], R60 ;  /* 0x0002003c44007388 */ /* 0x008fe20000000c00 */
[----:B------:R-:W-:-:S06]  /*0ca0*/  NOP ;  /* 0x0000000000007918 */ /* 0x000fcc0000000000 */
[----:B------:R-:W1:Y:S04]  /*0cb0*/  LDS.128 R48, [R52.X16] ;  /* 0x0000000034307984 */ /* 0x000e68000000cc00 */
[----:B------:R-:W2:Y:S04]  /*0cc0*/  LDS.128 R20, [R52.X16+0x10] ;  /* 0x0000100034147984 */ /* 0x000ea8000000cc00 */
[----:B------:R-:W-:Y:S06]  /*0cd0*/  BAR.SYNC.DEFER_BLOCKING 0x0 ;  /* 0x0000000000007b1d */ /* 0x000fec0000010000 */
[----:B0-----:R0:W3:Y:S04]  /*0ce0*/  LDG.E.128 R32, [R42.64+-0x600] ;  /* 0xfffa00042a207981 */ /* 0x0010e8000c1e1d00 */
[----:B------:R0:W4:Y:S01]  /*0cf0*/  LDG.E.128 R28, [R42.64+-0x800] ;  /* 0xfff800042a1c7981 */ /* 0x000122000c1e1d00 */
[----:B-1----:R-:W-:-:S05]  /*0d00*/  HADD2.F32 R53, -RZ, R48.H0_H0 ;  /* 0x20000030ff357230 */ /* 0x002fca0000004100 */
[----:B------:R-:W-:Y:S01]  /*0d10*/  FMUL.FTZ R0, R53, -1.4426950216293334961 ;  /* 0xbfb8aa3b35007820 */ /* 0x000fe20000410000 */
[----:B------:R-:W-:-:S05]  /*0d20*/  HADD2.F32 R54, -RZ, R48.H1_H1 ;  /* 0x30000030ff367230 */ /* 0x000fca0000004100 */
[----:B------:R-:W0:Y:S01]  /*0d30*/  MUFU.EX2 R0, R0 ;  /* 0x0000000000007308 */ /* 0x000e220000000800 */
[----:B------:R-:W-:Y:S01]  /*0d40*/  FMUL.FTZ R48, R54, -1.4426950216293334961 ;  /* 0xbfb8aa3b36307820 */ /* 0x000fe20000410000 */
[--C-:B------:R-:W-:Y:S02]  /*0d50*/  HADD2.F32 R55, -RZ, R49.reuse.H0_H0 ;  /* 0x20000031ff377230 */ /* 0x100fe40000004100 */
[----:B------:R-:W-:-:S04]  /*0d60*/  HADD2.F32 R57, -RZ, R49.H1_H1 ;  /* 0x30000031ff397230 */ /* 0x000fc80000004100 */
[----:B------:R-:W1:Y:S01]  /*0d70*/  MUFU.EX2 R48, R48 ;  /* 0x0000003000307308 */ /* 0x000e620000000800 */
[----:B------:R-:W-:Y:S02]  /*0d80*/  FMUL.FTZ R56, R55, -1.4426950216293334961 ;  /* 0xbfb8aa3b37387820 */ /* 0x000fe40000410000 */
[----:B0-----:R-:W-:-:S05]  /*0d90*/  FADD.FTZ R42, R0, 1 ;  /* 0x3f800000002a7421 */ /* 0x001fca0000010000 */
[----:B------:R-:W0:Y:S01]  /*0da0*/  MUFU.RCP R108, R42 ;  /* 0x0000002a006c7308 */ /* 0x000e220000001000 */
[----:B------:R-:W-:Y:S01]  /*0db0*/  FMUL.FTZ R43, R57, -1.4426950216293334961 ;  /* 0xbfb8aa3b392b7820 */ /* 0x000fe20000410000 */
[----:B------:R-:W-:-:S06]  /*0dc0*/  HADD2.F32 R58, -RZ, R50.H0_H0 ;  /* 0x20000032ff3a7230 */ /* 0x000fcc0000004100 */
[----:B------:R-:W2:Y:S01]  /*0dd0*/  MUFU.EX2 R56, R56 ;  /* 0x0000003800387308 */ /* 0x000ea20000000800 */
[----:B-1----:R-:W-:Y:S01]  /*0de0*/  FADD.FTZ R48, R48, 1 ;  /* 0x3f80000030307421 */ /* 0x002fe20000010000 */
[----:B------:R-:W-:Y:S01]  /*0df0*/  HADD2.F32 R62, -RZ, R44.H0_H0 ;  /* 0x2000002cff3e7230 */ /* 0x000fe20000004100 */
[----:B------:R-:W-:-:S05]  /*0e00*/  FMUL.FTZ R49, R58, -1.4426950216293334961 ;  /* 0xbfb8aa3b3a317820 */ /* 0x000fca0000410000 */
[----:B------:R-:W1:Y:S01]  /*0e10*/  MUFU.EX2 R43, R43 ;  /* 0x0000002b002b7308 */ /* 0x000e620000000800 */
[----:B0-----:R-:W-:-:S07]  /*0e20*/  FMUL.FTZ R0, R53, R108 ;  /* 0x0000006c35007220 */ /* 0x001fce0000410000 */
[----:B------:R-:W0:Y:S01]  /*0e30*/  MUFU.RCP R125, R48 ;  /* 0x00000030007d7308 */ /* 0x000e220000001000 */
[----:B------:R-:W-:Y:S02]  /*0e40*/  FMUL.FTZ R94, R62, R0 ;  /* 0x000000003e5e7220 */ /* 0x000fe40000410000 */
[----:B--2---:R-:W-:-:S05]  /*0e50*/  FADD.FTZ R56, R56, 1 ;  /* 0x3f80000038387421 */ /* 0x004fca0000010000 */
[----:B------:R2:W-:Y:S01]  /*0e60*/  MUFU.EX2 R59, R49 ;  /* 0x00000031003b7308 */ /* 0x0005e20000000800 */
[----:B------:R-:W-:Y:S02]  /*0e70*/  HADD2.F32 R60, -RZ, R50.H1_H1 ;  /* 0x30000032ff3c7230 */ /* 0x000fe40000004100 */
[----:B--2---:R-:W-:-:S05]  /*0e80*/  HADD2.F32 R49, -RZ, R8.H0_H0 ;  /* 0x20000008ff317230 */ /* 0x004fca0000004100 */
[----:B------:R-:W2:Y:S01]  /*0e90*/  MUFU.RCP R112, R56 ;  /* 0x0000003800707308 */ /* 0x000ea20000001000 */
[----:B------:R-:W-:Y:S02]  /*0ea0*/  FFMA.FTZ R48, R94, R49, R85 ;  /* 0x000000315e307223 */ /* 0x000fe40000010055 */
[----:B-1----:R-:W-:Y:S01]  /*0eb0*/  FADD.FTZ R49, R43, 1 ;  /* 0x3f8000002b317421 */ /* 0x002fe20000010000 */
[----:B------:R-:W-:Y:S01]  /*0ec0*/  HADD2.F32 R63, -RZ, R44.H1_H1 ;  /* 0x3000002cff3f7230 */ /* 0x000fe20000004100 */
[----:B------:R-:W-:-:S03]  /*0ed0*/  FMUL.FTZ R50, R60, -1.4426950216293334961 ;  /* 0xbfb8aa3b3c327820 */ /* 0x000fc60000410000 */
[----:B------:R-:W1:Y:S01]  /*0ee0*/  MUFU.RCP R116, R49 ;  /* 0x0000003100747308 */ /* 0x000e620000001000 */
[--C-:B------:R-:W-:Y:S01]  /*0ef0*/  HADD2.F32 R61, -RZ, R51.reuse.H0_H0 ;  /* 0x20000033ff3d7230 */ /* 0x100fe20000004100 */
[----:B0-----:R-:W-:Y:S01]  /*0f00*/  FMUL.FTZ R44, R54, R125 ;  /* 0x0000007d362c7220 */ /* 0x001fe20000410000 */
[----:B------:R-:W-:Y:S01]  /*0f10*/  HADD2.F32 R65, -RZ, R8.H1_H1 ;  /* 0x30000008ff417230 */ /* 0x000fe20000004100 */
[----:B------:R-:W-:Y:S01]  /*0f20*/  IMAD R67, R91, c[0x0][0x2f0], RZ ;  /* 0x0000bc005b437a24 */ /* 0x000fe200078e02ff */
[----:B------:R-:W-:Y:S01]  /*0f30*/  HADD2.F32 R64, -RZ, R51.H1_H1 ;  /* 0x30000033ff407230 */ /* 0x000fe20000004100 */
[----:B------:R-:W-:Y:S02]  /*0f40*/  FMUL.FTZ R119, R63, R44 ;  /* 0x0000002c3f777220 */ /* 0x000fe40000410000 */
[----:B------:R-:W0:Y:S01]  /*0f50*/  MUFU.EX2 R50, R50 ;  /* 0x0000003200327308 */ /* 0x000e220000000800 */
[----:B------:R-:W-:Y:S02]  /*0f60*/  FMUL.FTZ R51, R61, -1.4426950216293334961 ;  /* 0xbfb8aa3b3d337820 */ /* 0x000fe40000410000 */
[----:B------:R-:W-:-:S02]  /*0f70*/  IMAD R85, R92, c[0x0][0x2f4], R67 ;  /* 0x0000bd005c557a24 */ /* 0x000fc400078e0243 */
[----:B------:R-:W-:Y:S01]  /*0f80*/  IMAD.WIDE.U32 R42, R92, c[0x0][0x2f0], R2 ;  /* 0x0000bc005c2a7a25 */ /* 0x000fe200078e0002 */
[----:B------:R-:W-:-:S03]  /*0f90*/  HADD2.F32 R67, -RZ, R45.H0_H0 ;  /* 0x2000002dff437230 */ /* 0x000fc60000004100 */
[----:B------:R-:W-:Y:S02]  /*0fa0*/  FFMA.FTZ R96, R119, R65, R48 ;  /* 0x0000004177607223 */ /* 0x000fe40000010030 */
[----:B--2---:R-:W-:Y:S01]  /*0fb0*/  FMUL.FTZ R48, R55, R112 ;  /* 0x0000007037307220 */ /* 0x004fe20000410000 */
[----:B------:R-:W2:Y:S01]  /*0fc0*/  MUFU.EX2 R51, R51 ;  /* 0x0000003300337308 */ /* 0x000ea20000000800 */
[----:B------:R-:W-:Y:S01]  /*0fd0*/  IADD3 R43, R43, R85, RZ ;  /* 0x000000552b2b7210 */ /* 0x000fe20007ffe0ff */
[----:B------:R-:W-:Y:S01]  /*0fe0*/  HADD2.F32 R65, -RZ, R9.H0_H0 ;  /* 0x20000009ff417230 */ /* 0x000fe20000004100 */
[----:B------:R-:W-:Y:S01]  /*0ff0*/  FADD.FTZ R59, R59, 1 ;  /* 0x3f8000003b3b7421 */ /* 0x000fe20000010000 */
[----:B------:R-:W-:Y:S01]  /*1000*/  HADD2.F32 R85, -RZ, R45.H1_H1 ;  /* 0x3000002dff557230 */ /* 0x000fe20000004100 */
[----:B------:R-:W-:Y:S02]  /*1010*/  FMUL.FTZ R117, R67, R48 ;  /* 0x0000003043757220 */ /* 0x000fe40000410000 */
[----:B-1----:R-:W-:Y:S01]  /*1020*/  FMUL.FTZ R45, R57, R116 ;  /* 0x00000074392d7220 */ /* 0x002fe20000410000 */
[----:B------:R-:W-:Y:S01]  /*1030*/  HADD2.F32 R101, -RZ, R20.H0_H0 ;  /* 0x20000014ff657230 */ /* 0x000fe20000004100 */
[----:B------:R-:W-:Y:S01]  /*1040*/  FMUL.FTZ R56, R64, -1.4426950216293334961 ;  /* 0xbfb8aa3b40387820 */ /* 0x000fe20000410000 */
[----:B------:R-:W-:Y:S01]  /*1050*/  HADD2.F32 R49, -RZ, R9.H1_H1 ;  /* 0x30000009ff317230 */ /* 0x000fe20000004100 */
[----:B------:R1:W2:Y:S01]  /*1060*/  MUFU.RCP R129, R59 ;  /* 0x0000003b00817308 */ /* 0x0002a20000001000 */
[----:B------:R-:W-:-:S02]  /*1070*/  FFMA.FTZ R104, R117, R65, R96 ;  /* 0x0000004175687223 */ /* 0x000fc40000010060 */
[----:B------:R-:W-:Y:S01]  /*1080*/  FMUL.FTZ R115, R85, R45 ;  /* 0x0000002d55737220 */ /* 0x000fe20000410000 */
[--C-:B------:R-:W-:Y:S02]  /*1090*/  HADD2.F32 R96, -RZ, R46.reuse.H0_H0 ;  /* 0x2000002eff607230 */ /* 0x100fe40000004100 */
[----:B------:R-:W-:Y:S01]  /*10a0*/  HADD2.F32 R98, -RZ, R46.H1_H1 ;  /* 0x3000002eff627230 */ /* 0x000fe20000004100 */
[----:B------:R-:W-:Y:S01]  /*10b0*/  FMUL.FTZ R46, R101, -1.4426950216293334961 ;  /* 0xbfb8aa3b652e7820 */ /* 0x000fe20000410000 */
[----:B-1----:R-:W-:Y:S01]  /*10c0*/  HADD2.F32 R59, -RZ, R20.H1_H1 ;  /* 0x30000014ff3b7230 */ /* 0x002fe20000004100 */
[----:B------:R-:W1:Y:S01]  /*10d0*/  MUFU.EX2 R56, R56 ;  /* 0x0000003800387308 */ /* 0x000e620000000800 */
[----:B------:R-:W-:Y:S01]  /*10e0*/  FFMA.FTZ R114, R115, R49, R104 ;  /* 0x0000003173727223 */ /* 0x000fe20000010068 */
[--C-:B------:R-:W-:Y:S01]  /*10f0*/  HADD2.F32 R104, -RZ, R24.reuse.H0_H0 ;  /* 0x20000018ff687230 */ /* 0x100fe20000004100 */
[----:B0-----:R-:W-:Y:S01]  /*1100*/  FADD.FTZ R50, R50, 1 ;  /* 0x3f80000032327421 */ /* 0x001fe20000010000 */
[----:B------:R-:W-:Y:S01]  /*1110*/  HADD2.F32 R106, -RZ, R24.H1_H1 ;  /* 0x30000018ff6a7230 */ /* 0x000fe20000004100 */
[----:B------:R-:W-:Y:S01]  /*1120*/  FMUL.FTZ R24, R59, -1.4426950216293334961 ;  /* 0xbfb8aa3b3b187820 */ /* 0x000fe20000410000 */
[----:B------:R-:W-:-:S02]  /*1130*/  HADD2.F32 R126, -RZ, R21.H0_H0 ;  /* 0x20000015ff7e7230 */ /* 0x000fc40000004100 */
[----:B------:R0:W0:Y:S01]  /*1140*/  MUFU.EX2 R65, R46 ;  /* 0x0000002e00417308 */ /* 0x0000220000000800 */
[----:B--2---:R-:W-:Y:S01]  /*1150*/  FADD.FTZ R51, R51, 1 ;  /* 0x3f80000033337421 */ /* 0x004fe20000010000 */
[--C-:B------:R-:W-:Y:S02]  /*1160*/  HADD2.F32 R123, -RZ, R25.reuse.H0_H0 ;  /* 0x20000019ff7b7230 */ /* 0x100fe40000004100 */
[----:B------:R-:W-:-:S04]  /*1170*/  HADD2.F32 R99, -RZ, R25.H1_H1 ;  /* 0x30000019ff637230 */ /* 0x000fc80000004100 */
[----:B------:R2:W1:Y:S01]  /*1180*/  MUFU.RCP R133, R50 ;  /* 0x0000003200857308 */ /* 0x0004620000001000 */
[--C-:B------:R-:W-:Y:S01]  /*1190*/  HADD2.F32 R97, -RZ, R26.reuse.H0_H0 ;  /* 0x2000001aff617230 */ /* 0x100fe20000004100 */
[----:B------:R-:W-:Y:S01]  /*11a0*/  FADD.FTZ R25, -R125, 1 ;  /* 0x3f8000007d197421 */ /* 0x000fe20000010100 */
[----:B------:R-:W-:Y:S01]  /*11b0*/  HADD2.F32 R95, -RZ, R26.H1_H1 ;  /* 0x3000001aff5f7230 */ /* 0x000fe20000004100 */
[----:B------:R-:W-:-:S04]  /*11c0*/  FMUL.FTZ R26, R126, -1.4426950216293334961 ;  /* 0xbfb8aa3b7e1a7820 */ /* 0x000fc80000410000 */
[----:B------:R-:W2:Y:S01]  /*11d0*/  MUFU.EX2 R24, R24 ;  /* 0x0000001800187308 */ /* 0x000ea20000000800 */
[----:B0-----:R-:W-:Y:S01]  /*11e0*/  FMUL.FTZ R46, R58, R129 ;  /* 0x000000813a2e7220 */ /* 0x001fe20000410000 */
[--C-:B------:R-:W-:Y:S01]  /*11f0*/  HADD2.F32 R100, -RZ, R47.reuse.H0_H0 ;  /* 0x2000002fff647230 */ /* 0x100fe20000004100 */
[----:B------:R-:W-:Y:S01]  /*1200*/  FFMA.FTZ R127, R54, R25, 1 ;  /* 0x3f800000367f7423 */ /* 0x000fe20000010019 */
[----:B------:R-:W-:-:S04]  /*1210*/  HADD2.F32 R102, -RZ, R47.H1_H1 ;  /* 0x3000002fff667230 */ /* 0x000fc80000004100 */
[----:B------:R-:W0:Y:S01]  /*1220*/  MUFU.RCP R120, R51 ;  /* 0x0000003300787308 */ /* 0x000e220000001000 */
[----:B------:R-:W-:Y:S01]  /*1230*/  HADD2.F32 R47, -RZ, R10.H0_H0 ;  /* 0x2000000aff2f7230 */ /* 0x000fe20000004100 */
[----:B------:R-:W-:Y:S02]  /*1240*/  FMUL.FTZ R113, R96, R46 ;  /* 0x0000002e60717220 */ /* 0x000fe40000410000 */
[----:B-1----:R-:W-:-:S04]  /*1250*/  FADD.FTZ R56, R56, 1 ;  /* 0x3f80000038387421 */ /* 0x002fc80000010000 */
[----:B------:R-:W1:Y:S01]  /*1260*/  MUFU.EX2 R54, R26 ;  /* 0x0000001a00367308 */ /* 0x000e620000000800 */
[----:B------:R-:W-:Y:S02]  /*1270*/  FADD.FTZ R20, -R108, 1 ;  /* 0x3f8000006c147421 */ /* 0x000fe40000010100 */
[----:B--2---:R-:W-:Y:S02]  /*1280*/  FFMA.FTZ R50, R113, R47, R114 ;  /* 0x0000002f71327223 */ /* 0x004fe40000010072 */
[----:B------:R-:W-:Y:S02]  /*1290*/  FADD.FTZ R65, R65, 1 ;  /* 0x3f80000041417421 */ /* 0x000fe40000010000 */
[----:B------:R-:W-:Y:S01]  /*12a0*/  FMUL.FTZ R47, R60, R133 ;  /* 0x000000853c2f7220 */ /* 0x000fe20000410000 */
[----:B------:R-:W2:Y:S01]  /*12b0*/  MUFU.RCP R135, R56 ;  /* 0x0000003800877308 */ /* 0x000ea20000001000 */
[--C-:B------:R-:W-:Y:S01]  /*12c0*/  HADD2.F32 R93, -RZ, R27.reuse.H0_H0 ;  /* 0x2000001bff5d7230 */ /* 0x100fe20000004100 */
[----:B------:R-:W-:Y:S01]  /*12d0*/  FFMA.FTZ R110, R53, R20, 1 ;  /* 0x3f800000356e7423 */ /* 0x000fe20000010014 */
[----:B------:R-:W-:Y:S01]  /*12e0*/  HADD2.F32 R121, -RZ, R27.H1_H1 ;  /* 0x3000001bff797230 */ /* 0x000fe20000004100 */
[----:B------:R-:W-:Y:S01]  /*12f0*/  FMUL.FTZ R111, R98, R47 ;  /* 0x0000002f626f7220 */ /* 0x000fe20000410000 */
[----:B------:R-:W-:Y:S01]  /*1300*/  HADD2.F32 R27, -RZ, R10.H1_H1 ;  /* 0x3000000aff1b7230 */ /* 0x000fe20000004100 */
[----:B------:R-:W-:-:S02]  /*1310*/  FADD.FTZ R53, R24, 1 ;  /* 0x3f80000018357421 */ /* 0x000fc40000010000 */
[----:B------:R-:W-:Y:S01]  /*1320*/  MUFU.RCP R122, R65 ;  /* 0x00000041007a7308 */ /* 0x000fe20000001000 */
[----:B0-----:R-:W-:Y:S02]  /*1330*/  FMUL.FTZ R49, R61, R120 ;  /* 0x000000783d317220 */ /* 0x001fe40000410000 */
[----:B------:R-:W-:Y:S02]  /*1340*/  FADD.FTZ R20, -R112, 1 ;  /* 0x3f80000070147421 */ /* 0x000fe40000010100 */
[----:B------:R-:W-:Y:S01]  /*1350*/  FFMA.FTZ R50, R111, R27, R50 ;  /* 0x0000001b6f327223 */ /* 0x000fe20000010032 */
[----:B------:R-:W-:Y:S01]  /*1360*/  HADD2.F32 R27, -RZ, R11.H0_H0 ;  /* 0x2000000bff1b7230 */ /* 0x000fe20000004100 */
[----:B------:R-:W-:Y:S01]  /*1370*/  FADD.FTZ R25, -R129, 1 ;  /* 0x3f80000081197421 */ /* 0x000fe20000010100 */
[----:B------:R-:W0:Y:S01]  /*1380*/  MUFU.RCP R124, R53 ;  /* 0x00000035007c7308 */ /* 0x000e220000001000 */
[----:B------:R-:W-:Y:S02]  /*1390*/  FMUL.FTZ R109, R100, R49 ;  /* 0x00000031646d7220 */ /* 0x000fe40000410000 */
[----:B-1----:R-:W-:-:S02]  /*13a0*/  FADD.FTZ R54, R54, 1 ;  /* 0x3f80000036367421 */ /* 0x002fc40000010000 */
[----:B------:R-:W-:Y:S02]  /*13b0*/  FFMA.FTZ R114, R55, R20, 1 ;  /* 0x3f80000037727423 */ /* 0x000fe40000010014 */
[----:B------:R-:W-:Y:S02]  /*13c0*/  FADD.FTZ R20, -R116, 1 ;  /* 0x3f80000074147421 */ /* 0x000fe40000010100 */
[----:B------:R-:W-:Y:S02]  /*13d0*/  FFMA.FTZ R131, R58, R25, 1 ;  /* 0x3f8000003a837423 */ /* 0x000fe40000010019 */
[----:B------:R-:W-:Y:S02]  /*13e0*/  FFMA.FTZ R58, R109, R27, R50 ;  /* 0x0000001b6d3a7223 */ /* 0x000fe40000010032 */
[----:B------:R-:W-:Y:S02]  /*13f0*/  FADD.FTZ R51, -R133, 1 ;  /* 0x3f80000085337421 */ /* 0x000fe40000010100 */
[----:B--2---:R-:W-:-:S02]  /*1400*/  FMUL.FTZ R50, R64, R135 ;  /* 0x0000008740327220 */ /* 0x004fc40000410000 */
[----:B------:R-:W-:Y:S01]  /*1410*/  FFMA.FTZ R118, R57, R20, 1 ;  /* 0x3f80000039767423 */ /* 0x000fe20000010014 */
[----:B------:R-:W-:Y:S01]  /*1420*/  HADD2.F32 R55, -RZ, R11.H1_H1 ;  /* 0x3000000bff377230 */ /* 0x000fe20000004100 */
[----:B------:R-:W-:Y:S02]  /*1430*/  FADD.FTZ R20, -R120, 1 ;  /* 0x3f80000078147421 */ /* 0x000fe40000010100 */
[----:B------:R-:W-:Y:S01]  /*1440*/  FMUL.FTZ R107, R102, R50 ;  /* 0x00000032666b7220 */ /* 0x000fe20000410000 */
[----:B------:R-:W-:Y:S01]  /*1450*/  HADD2.F32 R128, -RZ, R21.H1_H1 ;  /* 0x30000015ff807230 */ /* 0x000fe20000004100 */
[----:B------:R-:W-:Y:S02]  /*1460*/  FADD.FTZ R21, -R135, 1 ;  /* 0x3f80000087157421 */ /* 0x000fe40000010100 */
[----:B------:R-:W-:Y:S02]  /*1470*/  FFMA.FTZ R58, R107, R55, R58 ;  /* 0x000000376b3a7223 */ /* 0x000fe4000001003a */
[----:B0-----:R-:W-:Y:S01]  /*1480*/  FMUL.FTZ R53, R59, R124 ;  /* 0x0000007c3b357220 */ /* 0x001fe20000410000 */
[----:B------:R-:W-:-:S03]  /*1490*/  HADD2.F32 R130, -RZ, R22.H0_H0 ;  /* 0x20000016ff827230 */ /* 0x000fc60000004100 */
[----:B------:R-:W-:Y:S01]  /*14a0*/  FMUL.FTZ R103, R106, R53 ;  /* 0x000000356a677220 */ /* 0x000fe20000410000 */
[----:B------:R-:W-:Y:S01]  /*14b0*/  HADD2.F32 R65, -RZ, R22.H1_H1 ;  /* 0x30000016ff417230 */ /* 0x000fe20000004100 */
[----:B------:R-:W-:-:S04]  /*14c0*/  FMUL.FTZ R22, R130, -1.4426950216293334961 ;  /* 0xbfb8aa3b82167820 */ /* 0x000fc80000410000 */
[----:B------:R-:W-:-:S04]  /*14d0*/  FMUL.FTZ R56, R65, -1.4426950216293334961 ;  /* 0xbfb8aa3b41387820 */ /* 0x000fc80000410000 */
[----:B------:R-:W-:Y:S01]  /*14e0*/  MUFU.EX2 R132, R56 ;  /* 0x0000003800847308 */ /* 0x000fe20000000800 */
[----:B---3--:R0:W-:Y:S04]  /*14f0*/  STS.128 [R68+0x200], R32 ;  /* 0x0002002044007388 */ /* 0x0081e80000000c00 */
[----:B----4-:R1:W-:Y:S01]  /*1500*/  STS.128 [R68], R28 ;  /* 0x0000001c44007388 */ /* 0x0103e20000000c00 */
[----:B------:R-:W-:-:S06]  /*1510*/  NOP ;  /* 0x0000000000007918 */ /* 0x000fcc0000000000 */
[----:B------:R-:W2:Y:S01]  /*1520*/  LDS.128 R24, [R52.X16] ;  /* 0x0000000034187984 */ /* 0x000ea2000000cc00 */
[----:B0-----:R-:W0:Y:S01]  /*1530*/  MUFU.RCP R35, R54 ;  /* 0x0000003600237308 */ /* 0x001e220000001000 */
[----:B-1----:R-:W-:Y:S02]  /*1540*/  FFMA.FTZ R31, R60, R51, 1 ;  /* 0x3f8000003c1f7423 */ /* 0x002fe40000010033 */
[----:B------:R-:W-:Y:S02]  /*1550*/  FMUL.FTZ R51, R101, R122 ;  /* 0x0000007a65337220 */ /* 0x000fe40000410000 */
[----:B------:R-:W-:Y:S01]  /*1560*/  FFMA.FTZ R28, R61, R20, 1 ;  /* 0x3f8000003d1c7423 */ /* 0x000fe20000010014 */
[--C-:B------:R-:W-:Y:S01]  /*1570*/  HADD2.F32 R20, -RZ, R4.reuse.H0_H0 ;  /* 0x20000004ff147230 */ /* 0x100fe20000004100 */
[----:B------:R-:W-:Y:S02]  /*1580*/  FMUL.FTZ R105, R104, R51 ;  /* 0x0000003368697220 */ /* 0x000fe40000410000 */
[----:B------:R-:W-:Y:S01]  /*1590*/  FFMA.FTZ R33, R64, R21, 1 ;  /* 0x3f80000040217423 */ /* 0x000fe20000010015 */
[----:B------:R-:W-:Y:S01]  /*15a0*/  HADD2.F32 R21, -RZ, R4.H1_H1 ;  /* 0x30000004ff157230 */ /* 0x000fe20000004100 */
[----:B------:R-:W-:-:S02]  /*15b0*/  FFMA.FTZ R58, R105, R20, R58 ;  /* 0x00000014693a7223 */ /* 0x000fc4000001003a */
[----:B------:R-:W-:Y:S02]  /*15c0*/  FADD.FTZ R20, -R122, 1 ;  /* 0x3f8000007a147421 */ /* 0x000fe40000010100 */
[----:B0-----:R-:W-:Y:S01]  /*15d0*/  FMUL.FTZ R54, R126, R35 ;  /* 0x000000237e367220 */ /* 0x001fe20000410000 */
[--C-:B------:R-:W-:Y:S01]  /*15e0*/  HADD2.F32 R64, -RZ, R23.reuse.H0_H0 ;  /* 0x20000017ff407230 */ /* 0x100fe20000004100 */
[----:B------:R-:W-:Y:S01]  /*15f0*/  FFMA.FTZ R32, R101, R20, 1 ;  /* 0x3f80000065207423 */ /* 0x000fe20000010014 */
[----:B------:R-:W-:Y:S01]  /*1600*/  HADD2.F32 R60, -RZ, R23.H1_H1 ;  /* 0x30000017ff3c7230 */ /* 0x000fe20000004100 */
[----:B------:R-:W-:Y:S01]  /*1610*/  FFMA.FTZ R58, R103, R21, R58 ;  /* 0x00000015673a7223 */ /* 0x000fe2000001003a */
[----:B------:R-:W-:Y:S01]  /*1620*/  HADD2.F32 R23, -RZ, R5.H0_H0 ;  /* 0x20000005ff177230 */ /* 0x000fe20000004100 */
[----:B------:R-:W-:Y:S02]  /*1630*/  FADD.FTZ R20, -R124, 1 ;  /* 0x3f8000007c147421 */ /* 0x000fe40000010100 */
[----:B------:R-:W-:-:S02]  /*1640*/  FADD.FTZ R21, -R35, 1 ;  /* 0x3f80000023157421 */ /* 0x000fc40000010100 */
[----:B------:R-:W-:Y:S01]  /*1650*/  FMUL.FTZ R101, R123, R54 ;  /* 0x000000367b657220 */ /* 0x000fe20000410000 */
[----:B------:R0:W-:Y:S01]  /*1660*/  MUFU.EX2 R30, R22 ;  /* 0x00000016001e7308 */ /* 0x0001e20000000800 */
[----:B------:R-:W-:Y:S02]  /*1670*/  FFMA.FTZ R34, R59, R20, 1 ;  /* 0x3f8000003b227423 */ /* 0x000fe40000010014 */
[----:B------:R-:W-:Y:S02]  /*1680*/  FFMA.FTZ R137, R126, R21, 1 ;  /* 0x3f8000007e897423 */ /* 0x000fe40000010015 */
[----:B------:R-:W-:Y:S02]  /*1690*/  FFMA.FTZ R136, R101, R23, R58 ;  /* 0x0000001765887223 */ /* 0x000fe4000001003a */
[----:B0-----:R0:W1:Y:S01]  /*16a0*/  LDS.128 R20, [R52.X16+0x10] ;  /* 0x0000100034147984 */ /* 0x001062000000cc00 */
[----:B------:R-:W-:Y:S02]  /*16b0*/  FMUL.FTZ R29, R128, -1.4426950216293334961 ;  /* 0xbfb8aa3b801d7820 */ /* 0x000fe40000410000 */
[----:B------:R-:W-:-:S04]  /*16c0*/  FMUL.FTZ R134, R64, -1.4426950216293334961 ;  /* 0xbfb8aa3b40867820 */ /* 0x000fc80000410000 */
[----:B------:R-:W3:Y:S01]  /*16d0*/  MUFU.EX2 R29, R29 ;  /* 0x0000001d001d7308 */ /* 0x000ee20000000800 */
[----:B0-----:R-:W-:Y:S01]  /*16e0*/  FMUL.FTZ R52, R60, -1.4426950216293334961 ;  /* 0xbfb8aa3b3c347820 */ /* 0x001fe20000410000 */
[----:B--2---:R-:W-:-:S06]  /*16f0*/  HADD2.F32 R56, -RZ, R25.H1_H1 ;  /* 0x30000019ff387230 */ /* 0x004fcc0000004100 */
[----:B------:R-:W0:Y:S01]  /*1700*/  MUFU.EX2 R134, R134 ;  /* 0x0000008600867308 */ /* 0x000e220000000800 */
[--C-:B------:R-:W-:Y:S02]  /*1710*/  HADD2.F32 R57, -RZ, R24.reuse.H1_H1 ;  /* 0x30000018ff397230 */ /* 0x100fe40000004100 */
[----:B------:R-:W-:-:S05]  /*1720*/  HADD2.F32 R55, -RZ, R24.H0_H0 ;  /* 0x20000018ff377230 */ /* 0x000fca0000004100 */
[----:B------:R1:W2:Y:S01]  /*1730*/  MUFU.EX2 R126, R52 ;  /* 0x00000034007e7308 */ /* 0x0002a20000000800 */
[----:B------:R-:W-:Y:S01]  /*1740*/  FMUL.FTZ R85, R85, R56 ;  /* 0x0000003855557220 */ /* 0x000fe20000410000 */
[--C-:B------:R-:W-:Y:S01]  /*1750*/  HADD2.F32 R61, -RZ, R26.reuse.H0_H0 ;  /* 0x2000001aff3d7230 */ /* 0x100fe20000004100 */
[----:B------:R-:W-:Y:S01]  /*1760*/  FMUL.FTZ R24, R63, R57 ;  /* 0x000000393f187220 */ /* 0x000fe20000410000 */
[----:B------:R-:W-:Y:S01]  /*1770*/  HADD2.F32 R58, -RZ, R26.H1_H1 ;  /* 0x3000001aff3a7230 */ /* 0x000fe20000004100 */
[----:B---3--:R-:W-:Y:S01]  /*1780*/  FADD.FTZ R26, R29, 1 ;  /* 0x3f8000001d1a7421 */ /* 0x008fe20000010000 */
[----:B------:R-:W-:Y:S01]  /*1790*/  HADD2.F32 R59, -RZ, R25.H0_H0 ;  /* 0x20000019ff3b7230 */ /* 0x000fe20000004100 */
[----:B------:R-:W-:Y:S01]  /*17a0*/  FMUL.FTZ R25, R62, R55 ;  /* 0x000000373e197220 */ /* 0x000fe20000410000 */
[----:B------:R-:W-:Y:S01]  /*17b0*/  HADD2.F32 R62, -RZ, R27.H0_H0 ;  /* 0x2000001bff3e7230 */ /* 0x000fe20000004100 */
[----:B------:R-:W-:Y:S02]  /*17c0*/  FMUL.FTZ R85, R116, R85 ;  /* 0x0000005574557220 */ /* 0x000fe40000410000 */
[----:B------:R-:W-:-:S02]  /*17d0*/  FMUL.FTZ R24, R125, R24 ;  /* 0x000000187d187220 */ /* 0x000fc40000410000 */
[----:B------:R-:W3:Y:S01]  /*17e0*/  MUFU.RCP R125, R26 ;  /* 0x0000001a007d7308 */ /* 0x000ee20000001000 */
[----:B0-----:R-:W-:Y:S01]  /*17f0*/  FADD.FTZ R134, R134, 1 ;  /* 0x3f80000086867421 */ /* 0x001fe20000010000 */
[----:B------:R-:W-:Y:S01]  /*1800*/  HADD2.F32 R63, -RZ, R27.H1_H1 ;  /* 0x3000001bff3f7230 */ /* 0x000fe20000004100 */
[----:B------:R-:W-:Y:S02]  /*1810*/  FMUL.FTZ R96, R96, R61 ;  /* 0x0000003d60607220 */ /* 0x000fe40000410000 */
[----:B------:R-:W-:Y:S02]  /*1820*/  FMUL.FTZ R98, R98, R58 ;  /* 0x0000003a62627220 */ /* 0x000fe40000410000 */
[----:B------:R-:W-:Y:S02]  /*1830*/  FMUL.FTZ R67, R67, R59 ;  /* 0x0000003b43437220 */ /* 0x000fe40000410000 */
[----:B------:R-:W-:Y:S02]  /*1840*/  FMUL.FTZ R27, R100, R62 ;  /* 0x0000003e641b7220 */ /* 0x000fe40000410000 */
[----:B------:R-:W-:-:S02]  /*1850*/  FMUL.FTZ R118, R85, R118 ;  /* 0x0000007655767220 */ /* 0x000fc40000410000 */
[----:B------:R-:W-:Y:S01]  /*1860*/  FADD.FTZ R132, R132, 1 ;  /* 0x3f80000084847421 */ /* 0x000fe20000010000 */
[----:B------:R-:W0:Y:S01]  /*1870*/  MUFU.RCP R85, R134 ;  /* 0x0000008600557308 */ /* 0x000e220000001000 */
[----:B------:R-:W-:Y:S01]  /*1880*/  FADD.FTZ R100, R30, 1 ;  /* 0x3f8000001e647421 */ /* 0x000fe20000010000 */
[----:B-1----:R-:W-:Y:S01]  /*1890*/  HADD2.F32 R52, -RZ, R20.H0_H0 ;  /* 0x20000014ff347230 */ /* 0x002fe20000004100 */
[----:B------:R-:W-:Y:S02]  /*18a0*/  FMUL.FTZ R96, R129, R96 ;  /* 0x0000006081607220 */ /* 0x000fe40000410000 */
[----:B------:R-:W-:Y:S02]  /*18b0*/  FMUL.FTZ R98, R133, R98 ;  /* 0x0000006285627220 */ /* 0x000fe40000410000 */
[----:B--2---:R-:W-:Y:S02]  /*18c0*/  FADD.FTZ R126, R126, 1 ;  /* 0x3f8000007e7e7421 */ /* 0x004fe40000010000 */
[----:B------:R-:W-:-:S02]  /*18d0*/  FMUL.FTZ R67, R112, R67 ;  /* 0x0000004370437220 */ /* 0x000fc40000410000 */
[----:B------:R-:W-:Y:S02]  /*18e0*/  FMUL.FTZ R102, R102, R63 ;  /* 0x0000003f66667220 */ /* 0x000fe40000410000 */
[----:B------:R-:W-:Y:S01]  /*18f0*/  FMUL.FTZ R24, R24, R127 ;  /* 0x0000007f18187220 */ /* 0x000fe20000410000 */
[----:B------:R-:W-:Y:S01]  /*1900*/  MUFU.RCP R132, R132 ;  /* 0x0000008400847308 */ /* 0x000fe20000001000 */
[----:B------:R-:W-:Y:S01]  /*1910*/  FMUL.FTZ R30, R96, R131 ;  /* 0x00000083601e7220 */ /* 0x000fe20000410000 */
[--C-:B------:R-:W-:Y:S01]  /*1920*/  HADD2.F32 R96, -RZ, R21.reuse.H0_H0 ;  /* 0x20000015ff607230 */ /* 0x100fe20000004100 */
[----:B------:R-:W-:Y:S01]  /*1930*/  FMUL.FTZ R31, R98, R31 ;  /* 0x0000001f621f7220 */ /* 0x000fe20000410000 */
[----:B------:R-:W-:Y:S01]  /*1940*/  HADD2.F32 R98, -RZ, R21.H1_H1 ;  /* 0x30000015ff627230 */ /* 0x000fe20000004100 */
[----:B------:R-:W-:-:S03]  /*1950*/  FMUL.FTZ R25, R108, R25 ;  /* 0x000000196c197220 */ /* 0x000fc60000410000 */
[----:B------:R1:W2:Y:S01]  /*1960*/  MUFU.RCP R127, R100 ;  /* 0x00000064007f7308 */ /* 0x0002a20000001000 */
[----:B------:R-:W-:Y:S01]  /*1970*/  FMUL.FTZ R29, R67, R114 ;  /* 0x00000072431d7220 */ /* 0x000fe20000410000 */
[----:B------:R-:W-:Y:S01]  /*1980*/  HADD2.F32 R67, -RZ, R20.H1_H1 ;  /* 0x30000014ff437230 */ /* 0x000fe20000004100 */
[----:B------:R-:W-:Y:S02]  /*1990*/  FMUL.FTZ R102, R135, R102 ;  /* 0x0000006687667220 */ /* 0x000fe40000410000 */
[----:B------:R-:W-:-:S03]  /*19a0*/  FMUL.FTZ R21, R104, R52 ;  /* 0x0000003468157220 */ /* 0x000fc60000410000 */
[----:B------:R-:W4:Y:S01]  /*19b0*/  MUFU.RCP R129, R126 ;  /* 0x0000007e00817308 */ /* 0x000f220000001000 */
[----:B------:R-:W-:Y:S01]  /*19c0*/  FMUL.FTZ R25, R25, R110 ;  /* 0x0000006e19197220 */ /* 0x000fe20000410000 */
[--C-:B-1----:R-:W-:Y:S01]  /*19d0*/  HADD2.F32 R100, -RZ, R22.reuse.H0_H0 ;  /* 0x20000016ff647230 */ /* 0x102fe20000004100 */
[----:B------:R-:W-:Y:S01]  /*19e0*/  FMUL.FTZ R102, R102, R33 ;  /* 0x0000002166667220 */ /* 0x000fe20000410000 */
[----:B------:R-:W-:Y:S01]  /*19f0*/  HADD2.F32 R108, -RZ, R22.H1_H1 ;  /* 0x30000016ff6c7230 */ /* 0x000fe20000004100 */
[----:B------:R-:W-:Y:S01]  /*1a00*/  FMUL.FTZ R21, R122, R21 ;  /* 0x000000157a157220 */ /* 0x000fe20000410000 */
[--C-:B------:R-:W-:Y:S01]  /*1a10*/  HADD2.F32 R110, -RZ, R23.reuse.H0_H0 ;  /* 0x20000017ff6e7230 */ /* 0x100fe20000004100 */
[----:B---3--:R-:W-:Y:S01]  /*1a20*/  FADD.FTZ R33, -R125, 1 ;  /* 0x3f8000007d217421 */ /* 0x008fe20000010100 */
[----:B------:R-:W-:Y:S01]  /*1a30*/  HADD2.F32 R112, -RZ, R23.H1_H1 ;  /* 0x30000017ff707230 */ /* 0x000fe20000004100 */
[----:B------:R-:W-:Y:S02]  /*1a40*/  FMUL.FTZ R23, R106, R67 ;  /* 0x000000436a177220 */ /* 0x000fe40000410000 */
[----:B------:R-:W-:-:S02]  /*1a50*/  FMUL.FTZ R22, R99, R98 ;  /* 0x0000006263167220 */ /* 0x000fc40000410000 */
[----:B------:R-:W-:Y:S02]  /*1a60*/  FMUL.FTZ R20, R123, R96 ;  /* 0x000000607b147220 */ /* 0x000fe40000410000 */
[----:B------:R-:W-:Y:S02]  /*1a70*/  FMUL.FTZ R32, R21, R32 ;  /* 0x0000002015207220 */ /* 0x000fe40000410000 */
[----:B------:R-:W-:Y:S02]  /*1a80*/  FMUL.FTZ R27, R120, R27 ;  /* 0x0000001b781b7220 */ /* 0x000fe40000410000 */
[----:B------:R-:W-:Y:S02]  /*1a90*/  FMUL.FTZ R23, R124, R23 ;  /* 0x000000177c177220 */ /* 0x000fe40000410000 */
[----:B------:R-:W-:Y:S02]  /*1aa0*/  FFMA.FTZ R33, R128, R33, 1 ;  /* 0x3f80000080217423 */ /* 0x000fe40000010021 */
[----:B------:R-:W-:-:S02]  /*1ab0*/  FMUL.FTZ R22, R125, R22 ;  /* 0x000000167d167220 */ /* 0x000fc40000410000 */
[----:B0-----:R-:W-:Y:S02]  /*1ac0*/  FADD.FTZ R21, -R85, 1 ;  /* 0x3f80000055157421 */ /* 0x001fe40000010100 */
[----:B------:R-:W-:Y:S02]  /*1ad0*/  FMUL.FTZ R20, R35, R20 ;  /* 0x0000001423147220 */ /* 0x000fe40000410000 */
[----:B------:R-:W-:Y:S02]  /*1ae0*/  FMUL.FTZ R27, R27, R28 ;  /* 0x0000001c1b1b7220 */ /* 0x000fe40000410000 */
[----:B--2---:R-:W-:Y:S02]  /*1af0*/  FADD.FTZ R35, -R127, 1 ;  /* 0x3f8000007f237421 */ /* 0x004fe40000010100 */
[----:B------:R-:W-:Y:S02]  /*1b00*/  FMUL.FTZ R128, R128, R125 ;  /* 0x0000007d80807220 */ /* 0x000fe40000410000 */
[----:B------:R-:W-:-:S02]  /*1b10*/  FMUL.FTZ R26, R97, R100 ;  /* 0x00000064611a7220 */ /* 0x000fc40000410000 */
[----:B------:R-:W-:Y:S02]  /*1b20*/  FMUL.FTZ R23, R23, R34 ;  /* 0x0000002217177220 */ /* 0x000fe40000410000 */
[----:B------:R-:W-:Y:S02]  /*1b30*/  FMUL.FTZ R33, R22, R33 ;  /* 0x0000002116217220 */ /* 0x000fe40000410000 */
[----:B------:R-:W-:Y:S02]  /*1b40*/  FFMA.FTZ R123, R64, R21, 1 ;  /* 0x3f800000407b7423 */ /* 0x000fe40000010015 */
[----:B------:R-:W-:Y:S02]  /*1b50*/  FADD.FTZ R28, -R132, 1 ;  /* 0x3f800000841c7421 */ /* 0x000fe40000010100 */
        /* <DEDUP_REMOVED lines=11> */
[----:B------:R-:W-:Y:S01]  /*1c10*/  FMUL.FTZ R34, R129, R34 ;  /* 0x0000002281227220 */ /* 0x000fe20000410000 */
[----:B------:R-:W-:Y:S01]  /*1c20*/  F2FP.PACK_AB R33, R33, R20 ;  /* 0x000000142121723e */ /* 0x000fe200000000ff */
[----:B------:R-:W-:Y:S01]  /*1c30*/  FMUL.FTZ R26, R26, R35 ;  /* 0x000000231a1a7220 */ /* 0x000fe20000410000 */
[----:B------:R-:W-:Y:S01]  /*1c40*/  HADD2.F32 R20, -RZ, R5.H1_H1 ;  /* 0x30000005ff147230 */ /* 0x000fe20000004100 */
[----:B------:R-:W-:-:S02]  /*1c50*/  FMUL.FTZ R21, R21, R28 ;  /* 0x0000001c15157220 */ /* 0x000fc40000410000 */
[----:B------:R-:W-:Y:S02]  /*1c60*/  FMUL.FTZ R22, R22, R123 ;  /* 0x0000007b16167220 */ /* 0x000fe40000410000 */
[----:B------:R-:W-:Y:S02]  /*1c70*/  FMUL.FTZ R35, R34, R125 ;  /* 0x0000007d22237220 */ /* 0x000fe40000410000 */
[----:B------:R-:W-:Y:S01]  /*1c80*/  FMUL.FTZ R99, R99, R128 ;  /* 0x0000008063637220 */ /* 0x000fe20000410000 */
[----:B------:R-:W-:Y:S02]  /*1c90*/  F2FP.PACK_AB R30, R31, R30 ;  /* 0x0000001e1f1e723e */ /* 0x000fe400000000ff */
[----:B------:R-:W-:Y:S01]  /*1ca0*/  F2FP.PACK_AB R28, R24, R25 ;  /* 0x00000019181c723e */ /* 0x000fe200000000ff */
[----:B------:R-:W-:Y:S01]  /*1cb0*/  FFMA.FTZ R136, R99, R20, R136 ;  /* 0x0000001463887223 */ /* 0x000fe20000010088 */
[----:B------:R-:W-:Y:S01]  /*1cc0*/  F2FP.PACK_AB R29, R118, R29 ;  /* 0x0000001d761d723e */ /* 0x000fe200000000ff */
[----:B------:R-:W-:Y:S01]  /*1cd0*/  IMAD R20, R154, c[0x0][0x2e8], RZ ;  /* 0x0000ba009a147a24 */ /* 0x000fe200078e02ff */
[----:B------:R-:W-:-:S02]  /*1ce0*/  F2FP.PACK_AB R31, R102, R27 ;  /* 0x0000001b661f723e */ /* 0x000fc400000000ff */
[----:B------:R-:W-:Y:S02]  /*1cf0*/  F2FP.PACK_AB R32, R23, R32 ;  /* 0x000000201720723e */ /* 0x000fe400000000ff */
[----:B------:R-:W-:Y:S01]  /*1d00*/  F2FP.PACK_AB R34, R21, R26 ;  /* 0x0000001a1522723e */ /* 0x000fe200000000ff */
[----:B------:R-:W-:Y:S01]  /*1d10*/  BAR.SYNC.DEFER_BLOCKING 0x0 ;  /* 0x0000000000007b1d */ /* 0x000fe20000010000 */
[----:B------:R-:W-:Y:S02]  /*1d20*/  LEA R66, R83, R66, 0x1 ;  /* 0x0000004253427211 */ /* 0x000fe400078e08ff */
[----:B------:R-:W-:Y:S01]  /*1d30*/  F2FP.PACK_AB R35, R35, R22 ;  /* 0x000000162323723e */ /* 0x000fe200000000ff */
[----:B------:R-:W-:Y:S02]  /*1d40*/  IMAD R123, R89, c[0x0][0x2ec], R20 ;  /* 0x0000bb00597b7a24 */ /* 0x000fe400078e0214 */
[----:B------:R0:W-:Y:S04]  /*1d50*/  STS.128 [R66.X16], R28 ;  /* 0x0000001c42007388 */ /* 0x0001e8000000cc00 */
[----:B------:R1:W-:Y:S01]  /*1d60*/  STS.128 [R66.X16+0x10], R32 ;  /* 0x0000102042007388 */ /* 0x0003e2000000cc00 */
[----:B------:R-:W-:-:S06]  /*1d70*/  NOP ;  /* 0x0000000000007918 */ /* 0x000fcc0000000000 */
[----:B------:R-:W2:Y:S04]  /*1d80*/  LDS.128 R20, [R68] ;  /* 0x0000000044147984 */ /* 0x000ea80000000c00 */
[----:B------:R-:W3:Y:S01]  /*1d90*/  LDS.128 R24, [R68+0x200] ;  /* 0x0002000044187984 */ /* 0x000ee20000000c00 */
[----:B------:R-:W-:Y:S01]  /*1da0*/  IMAD.WIDE.U32 R42, R89, c[0x0][0x2e8], R42 ;  /* 0x0000ba00592a7a25 */ /* 0x000fe200078e002a */
[----:B0-----:R-:W-:-:S04]  /*1db0*/  MOV R31, c[0x0][0x16c] ;  /* 0x00005b00001f7a02 */ /* 0x001fc80000000f00 */
[----:B------:R-:W-:Y:S02]  /*1dc0*/  IADD3 R29, R43, R123, RZ ;  /* 0x0000007b2b1d7210 */ /* 0x000fe40007ffe0ff */
[----:B------:R-:W-:-:S04]  /*1dd0*/  LEA R28, P0, R42, c[0x0][0x338], 0x1 ;  /* 0x0000ce002a1c7a11 */ /* 0x000fc800078008ff */
[----:B------:R-:W-:Y:S01]  /*1de0*/  LEA.HI.X R29, R42, c[0x0][0x33c], R29, 0x1, P0 ;  /* 0x0000cf002a1d7a11 */ /* 0x000fe200000f0c1d */
[--C-:B------:R-:W-:Y:S01]  /*1df0*/  HADD2.F32 R149, -RZ, R16.reuse.H1_H1 ;  /* 0x30000010ff957230 */ /* 0x100fe20000004100 */
[----:B------:R-:W-:Y:S01]  /*1e00*/  ISETP.GE.AND P1, PT, R31, 0x1, PT ;  /* 0x000000011f00780c */ /* 0x000fe20003f26270 */
[----:B------:R-:W-:Y:S02]  /*1e10*/  HADD2.F32 R31, -RZ, R16.H0_H0 ;  /* 0x20000010ff1f7230 */ /* 0x000fe40000004100 */
[--C-:B-1----:R-:W-:Y:S02]  /*1e20*/  HADD2.F32 R33, -RZ, R17.reuse.H0_H0 ;  /* 0x20000011ff217230 */ /* 0x102fe40000004100 */
[----:B------:R-:W-:Y:S01]  /*1e30*/  HADD2.F32 R147, -RZ, R17.H1_H1 ;  /* 0x30000011ff937230 */ /* 0x000fe20000004100 */
[----:B------:R-:W-:Y:S01]  /*1e40*/  IMAD.WIDE R16, R69, 0x10, R28 ;  /* 0x0000001045107825 */ /* 0x000fe200078e021c */
[----:B------:R-:W-:-:S03]  /*1e50*/  ISETP.NE.U32.AND P0, PT, RZ, c[0x0][0x270], PT ;  /* 0x00009c00ff007a0c */ /* 0x000fc60003f05070 */
[----:B------:R-:W-:Y:S01]  /*1e60*/  FMUL.FTZ R130, R130, R127 ;  /* 0x0000007f82827220 */ /* 0x000fe20000410000 */
[--C-:B------:R-:W-:Y:S01]  /*1e70*/  HADD2.F32 R102, -RZ, R6.reuse.H0_H0 ;  /* 0x20000006ff667230 */ /* 0x100fe20000004100 */
[----:B------:R-:W-:Y:S01]  /*1e80*/  FMUL.FTZ R132, R65, R132 ;  /* 0x0000008441847220 */ /* 0x000fe20000410000 */
[----:B------:R-:W-:Y:S01]  /*1e90*/  ISETP.NE.AND.EX P0, PT, RZ, c[0x0][0x274], PT, P0 ;  /* 0x00009d00ff007a0c */ /* 0x000fe20003f05300 */
[----:B------:R-:W-:Y:S01]  /*1ea0*/  FMUL.FTZ R97, R97, R130 ;  /* 0x0000008261617220 */ /* 0x000fe20000410000 */
[----:B------:R-:W-:Y:S01]  /*1eb0*/  HADD2.F32 R30, -RZ, R6.H1_H1 ;  /* 0x30000006ff1e7230 */ /* 0x000fe20000004100 */
[----:B--2---:R0:W-:Y:S04]  /*1ec0*/  STG.E.128 [R16.64+-0x800], R20 ;  /* 0xfff8001410007986 */ /* 0x0041e8000c101d04 */
[----:B---3--:R0:W-:Y:S01]  /*1ed0*/  STG.E.128 [R16.64+-0x600], R24 ;  /* 0xfffa001810007986 */ /* 0x0081e2000c101d04 */
[----:B------:R-:W-:-:S02]  /*1ee0*/  FFMA.FTZ R102, R97, R102, R136 ;  /* 0x0000006661667223 */ /* 0x000fc40000010088 */
[----:B------:R-:W-:Y:S02]  /*1ef0*/  FMUL.FTZ R95, R95, R132 ;  /* 0x000000845f5f7220 */ /* 0x000fe40000410000 */
[----:B------:R-:W-:Y:S01]  /*1f00*/  FMUL.FTZ R64, R64, R85 ;  /* 0x0000005540407220 */ /* 0x000fe20000410000 */
[--C-:B------:R-:W-:Y:S01]  /*1f10*/  HADD2.F32 R32, -RZ, R7.reuse.H0_H0 ;  /* 0x20000007ff207230 */ /* 0x100fe20000004100 */
[----:B------:R-:W-:Y:S02]  /*1f20*/  FFMA.FTZ R30, R95, R30, R102 ;  /* 0x0000001e5f1e7223 */ /* 0x000fe40000010066 */
[----:B------:R-:W-:Y:S02]  /*1f30*/  FMUL.FTZ R93, R93, R64 ;  /* 0x000000405d5d7220 */ /* 0x000fe40000410000 */
[----:B------:R-:W-:Y:S01]  /*1f40*/  FMUL.FTZ R60, R60, R129 ;  /* 0x000000813c3c7220 */ /* 0x000fe20000410000 */
[----:B------:R-:W-:Y:S01]  /*1f50*/  HADD2.F32 R85, -RZ, R7.H1_H1 ;  /* 0x30000007ff557230 */ /* 0x000fe20000004100 */
[----:B------:R-:W-:-:S02]  /*1f60*/  FFMA.FTZ R30, R93, R32, R30 ;  /* 0x000000205d1e7223 */ /* 0x000fc4000001001e */
[----:B------:R-:W-:Y:S01]  /*1f70*/  FMUL.FTZ R121, R121, R60 ;  /* 0x0000003c79797220 */ /* 0x000fe20000410000 */
[--C-:B------:R-:W-:Y:S02]  /*1f80*/  HADD2.F32 R35, -RZ, R18.reuse.H0_H0 ;  /* 0x20000012ff237230 */ /* 0x100fe40000004100 */
        /* <DEDUP_REMOVED lines=44> */
[----:B------:R-:W1:Y:S01]  /*2250*/  LDS.128 R12, [R68] ;  /* 0x00000000440c7984 */ /* 0x000e620000000c00 */
[----:B------:R-:W-:Y:S01]  /*2260*/  IADD3 R29, R29, R45, RZ ;  /* 0x0000002d1d1d7210 */ /* 0x000fe20007ffe0ff */
[----:B------:R-:W-:Y:S02]  /*2270*/  IMAD R0, R154, c[0x0][0x210], RZ ;  /* 0x000084009a007a24 */ /* 0x000fe400078e02ff */
[----:B------:R-:W2:Y:S02]  /*2280*/  LDS.128 R16, [R68+0x200] ;  /* 0x0002000044107984 */ /* 0x000ea40000000c00 */
[C---:B0-----:R-:W-:Y:S02]  /*2290*/  IMAD R23, R89.reuse, c[0x0][0x214], R0 ;  /* 0x0000850059177a24 */ /* 0x041fe400078e0200 */
[----:B------:R-:W-:-:S05]  /*22a0*/  IMAD.WIDE.U32 R20, R89, c[0x0][0x210], R28 ;  /* 0x0000840059147a25 */ /* 0x000fca00078e001c */
[----:B------:R-:W-:Y:S02]  /*22b0*/  IADD3 R21, R21, R23, RZ ;  /* 0x0000001715157210 */ /* 0x000fe40007ffe0ff */
[----:B------:R-:W-:-:S04]  /*22c0*/  LEA R22, P0, R20, c[0x0][0x270], 0x1 ;  /* 0x00009c0014167a11 */ /* 0x000fc800078008ff */
[----:B------:R-:W-:-:S05]  /*22d0*/  LEA.HI.X R23, R20, c[0x0][0x274], R21, 0x1, P0 ;  /* 0x00009d0014177a11 */ /* 0x000fca00000f0c15 */
[----:B------:R-:W-:-:S05]  /*22e0*/  IMAD.WIDE R20, R69, 0x10, R22 ;  /* 0x0000001045147825 */ /* 0x000fca00078e0216 */
[----:B-1----:R0:W-:Y:S04]  /*22f0*/  STG.E.128 [R20.64+-0x800], R12 ;  /* 0xfff8000c14007986 */ /* 0x0021e8000c101d04 */
[----:B--2---:R0:W-:Y:S02]  /*2300*/  STG.E.128 [R20.64+-0x600], R16 ;  /* 0xfffa001014007986 */ /* 0x0041e4000c101d04 */
.L_x_4530:
[----:B0-----:R-:W-:Y:S01]  /*2310*/  BAR.SYNC.DEFER_BLOCKING 0x0 ;  /* 0x0000000000007b1d */ /* 0x001fe20000010000 */
[----:B------:R-:W-:Y:S01]  /*2320*/  HFMA2.MMA R67, -RZ, RZ, 0, 0 ;  /* 0x00000000ff437435 */ /* 0x000fe200000001ff */
[--C-:B-----5:R-:W-:Y:S01]  /*2330*/  FADD.FTZ R114, R123, R88.reuse ;  /* 0x000000587b727221 */ /* 0x120fe20000010000 */
[----:B------:R-:W-:Y:S01]  /*2340*/  CS2R R64, SRZ ;  /* 0x0000000000407805 */ /* 0x000fe2000001ff00 */
[--C-:B------:R-:W-:Y:S01]  /*2350*/  FADD.FTZ R112, R125, R88.reuse ;  /* 0x000000587d707221 */ /* 0x100fe20000010000 */
[----:B------:R-:W-:Y:S01]  /*2360*/  CS2R R62, SRZ ;  /* 0x00000000003e7805 */ /* 0x000fe2000001ff00 */
[--C-:B------:R-:W-:Y:S01]  /*2370*/  FADD.FTZ R110, R127, R88.reuse ;  /* 0x000000587f6e7221 */ /* 0x100fe20000010000 */
[----:B------:R-:W-:Y:S01]  /*2380*/  CS2R R60, SRZ ;  /* 0x00000000003c7805 */ /* 0x000fe2000001ff00 */
[----:B------:R-:W-:Y:S01]  /*2390*/  CS2R R58, SRZ ;  /* 0x00000000003a7805 */ /* 0x000fe2000001ff00 */
        /* <DEDUP_REMOVED lines=38> */
.L_x_4579:
        /* <DEDUP_REMOVED lines=28> */
[----:B--2---:R-:W-:Y:S04]  /*27c0*/  STS.128 [R68], R12 ;  /* 0x0000000c44007388 */ /* 0x004fe80000000c00 */
[----:B---3--:R1:W-:Y:S01]  /*27d0*/  STS.128 [R68+0x200], R16 ;  /* 0x0002001044007388 */ /* 0x0083e20000000c00 */
[----:B------:R-:W-:-:S06]  /*27e0*/  NOP ;  /* 0x0000000000007918 */ /* 0x000fcc0000000000 */
[----:B------:R2:W3:Y:S04]  /*27f0*/  LDG.E.128 R28, [R20.64] ;  /* 0x00000004141c7981 */ /* 0x0004e8000c1e1d00 */
[----:B------:R2:W3:Y:S01]  /*2800*/  LDG.E.128 R32, [R20.64+0x200] ;  /* 0x0002000414207981 */ /* 0x0004e2000c1e1d00 */
[C---:B0-----:R-:W-:Y:S02]  /*2810*/  SHF.L.U32 R24, R84.reuse, 0x1, RZ ;  /* 0x0000000154187819 */ /* 0x041fe400000006ff */
[----:B------:R-:W-:Y:S02]  /*2820*/  LOP3.LUT P0, RZ, R84, 0x1f, RZ, 0xc0, !PT ;  /* 0x0000001f54ff7812 */ /* 0x000fe4000780c0ff */
[----:B------:R-:W-:Y:S02]  /*2830*/  LOP3.LUT R24, R24, 0xffffffc0, RZ, 0xc0, !PT ;  /* 0xffffffc018187812 */ /* 0x000fe400078ec0ff */
[----:B------:R-:W-:-:S02]  /*2840*/  IADD3 R22, R72, -0x1, RZ ;  /* 0xffffffff48167810 */ /* 0x000fc40007ffe0ff */
[----:B------:R-:W-:Y:S02]  /*2850*/  IADD3 R124, R83, R83, R24 ;  /* 0x00000053537c7210 */ /* 0x000fe40007ffe018 */
[----:B------:R-:W-:Y:S02]  /*2860*/  ISETP.NE.AND P1, PT, R84, RZ, PT ;  /* 0x000000ff5400720c */ /* 0x000fe40003f25270 */
[----:B------:R-:W-:Y:S01]  /*2870*/  ISETP.LT.OR P0, PT, R72, 0x2, P0 ;  /* 0x000000024800780c */ /* 0x000fe20000701670 */
[----:B------:R-:W-:Y:S01]  /*2880*/  LDS.128 R12, [R124.X16] ;  /* 0x000000007c0c7984 */ /* 0x000fe2000000cc00 */
[----:B------:R-:W-:-:S03]  /*2890*/  LEA.HI R23, R22, R22, RZ, 0x1 ;  /* 0x0000001616177211 */ /* 0x000fc600078f08ff */
[----:B------:R-:W0:Y:S01]  /*28a0*/  LDS.128 R16, [R124.X16+0x10] ;  /* 0x000010007c107984 */ /* 0x000e22000000cc00 */
[----:B------:R-:W-:Y:S01]  /*28b0*/  LOP3.LUT R23, R23, 0xfffffe, RZ, 0xc0, !PT ;  /* 0x00fffffe17177812 */ /* 0x000fe200078ec0ff */
[----:B----4-:R-:W-:-:S04]  /*28c0*/  FMUL.FTZ R153, R102, 1.4426950216293334961 ;  /* 0x3fb8aa3b66997820 */ /* 0x010fc80000410000 */
[----:B------:R-:W-:Y:S01]  /*28d0*/  FMUL.FTZ R161, R122, R153 ;  /* 0x000000997aa17220 */ /* 0x000fe20000410000 */
[----:B-1----:R-:W-:Y:S02]  /*28e0*/  IADD3 R68, R24, R83, RZ ;  /* 0x0000005318447210 */ /* 0x002fe40007ffe0ff */
[----:B------:R-:W-:-:S03]  /*28f0*/  IADD3 R22, R22, -R23, RZ ;  /* 0x8000001716167210 */ /* 0x000fc60007ffe0ff */
[----:B------:R-:W1:Y:S01]  /*2900*/  MUFU.EX2 R161, R161 ;  /* 0x000000a100a17308 */ /* 0x000e620000000800 */
[----:B------:R-:W-:Y:S02]  /*2910*/  IADD3 R23, R84, 0x200, RZ ;  /* 0x0000020054177810 */ /* 0x000fe40007ffe0ff */
[----:B------:R-:W-:Y:S02]  /*2920*/  SHF.L.U32 R68, R68, 0x4, RZ ;  /* 0x0000000444447819 */ /* 0x000fe400000006ff */
[----:B------:R-:W-:Y:S02]  /*2930*/  @!P1 LEA R23, R22, R131, 0x8 ;  /* 0x0000008316179211 */ /* 0x000fe400078e40ff */
[----:B--2---:R-:W-:Y:S02]  /*2940*/  @!P0 IADD3 R20, R72, -0x2, RZ ;  /* 0xfffffffe48148810 */ /* 0x004fe40007ffe0ff */
[----:B------:R-:W-:-:S03]  /*2950*/  SHF.L.U32 R126, R23, 0x2, RZ ;  /* 0x00000002177e7819 */ /* 0x000fc600000006ff */
[----:B------:R-:W-:Y:S02]  /*2960*/  @!P0 IMAD R151, R20, c[0x0][0x16c], R131 ;  /* 0x00005b0014978a24 */ /* 0x000fe400078e0283 */
[-C--:B------:R-:W-:Y:S02]  /*2970*/  FMUL.FTZ R144, R149, R153.reuse ;  /* 0x0000009995907220 */ /* 0x080fe40000410000 */
[-C--:B------:R-:W-:Y:S01]  /*2980*/  FMUL.FTZ R142, R120, R153.reuse ;  /* 0x00000099788e7220 */ /* 0x080fe20000410000 */
[----:B------:R-:W-:Y:S01]  /*2990*/  HFMA2.MMA R43, -RZ, RZ, 0, 0 ;  /* 0x00000000ff2b7435 */ /* 0x000fe200000001ff */
[-C--:B------:R-:W-:Y:S02]  /*29a0*/  FMUL.FTZ R140, R147, R153.reuse ;  /* 0x00000099938c7220 */ /* 0x080fe40000410000 */
[----:B------:R-:W2:Y:S01]  /*29b0*/  MUFU.EX2 R144, R144 ;  /* 0x0000009000907308 */ /* 0x000ea20000000800 */
[----:B------:R-:W-:Y:S01]  /*29c0*/  FMUL.FTZ R146, R118, R153 ;  /* 0x0000009976927220 */ /* 0x000fe20000410000 */
[----:B------:R-:W-:Y:S01]  /*29d0*/  MOV R42, 0x3f800000 ;  /* 0x3f800000002a7802 */ /* 0x000fe20000000f00 */
[----:B------:R-:W-:Y:S01]  /*29e0*/  @!P0 IMAD.WIDE R150, R151, 0x8, R40 ;  /* 0x0000000897968825 */ /* 0x000fe200078e0228 */
[----:B0-----:R-:W-:-:S04]  /*29f0*/  HADD2.F32 R128, -RZ, R16.H1_H1 ;  /* 0x30000010ff807230 */ /* 0x001fc80000004100 */
[----:B------:R-:W0:Y:S01]  /*2a00*/  MUFU.EX2 R142, R142 ;  /* 0x0000008e008e7308 */ /* 0x000e220000000800 */
[----:B------:R-:W-:-:S07]  /*2a10*/  FMUL.FTZ R148, R145, R153 ;  /* 0x0000009991947220 */ /* 0x000fce0000410000 */
[----:B------:R-:W4:Y:S01]  /*2a20*/  MUFU.EX2 R140, R140 ;  /* 0x0000008c008c7308 */ /* 0x000f220000000800 */
[----:B------:R-:W-:-:S07]  /*2a30*/  FMUL.FTZ R156, R143, R153 ;  /* 0x000000998f9c7220 */ /* 0x000fce0000410000 */
[----:B------:R-:W0:Y:S01]  /*2a40*/  MUFU.EX2 R146, R146 ;  /* 0x0000009200927308 */ /* 0x000e220000000800 */
[--C-:B------:R-:W-:Y:S02]  /*2a50*/  HADD2.F32 R134, -RZ, R19.reuse.H0_H0 ;  /* 0x20000013ff867230 */ /* 0x100fe40000004100 */
[----:B------:R-:W-:-:S05]  /*2a60*/  HADD2.F32 R138, -RZ, R19.H1_H1 ;  /* 0x30000013ff8a7230 */ /* 0x000fca0000004100 */
[----:B------:R-:W0:Y:S01]  /*2a70*/  MUFU.EX2 R148, R148 ;  /* 0x0000009400947308 */ /* 0x000e220000000800 */
[----:B------:R-:W-:Y:S02]  /*2a80*/  HADD2.F32 R19, -RZ, R9.H0_H0 ;  /* 0x20000009ff137230 */ /* 0x000fe40000004100 */
[----:B------:R-:W-:-:S05]  /*2a90*/  HADD2.F32 R132, -RZ, R17.H1_H1 ;  /* 0x30000011ff847230 */ /* 0x000fca0000004100 */
[----:B------:R-:W-:Y:S01]  /*2aa0*/  MUFU.EX2 R156, R156 ;  /* 0x0000009c009c7308 */ /* 0x000fe20000000800 */
[--C-:B------:R-:W-:Y:S02]  /*2ab0*/  HADD2.F32 R130, -RZ, R18.reuse.H0_H0 ;  /* 0x20000012ff827230 */ /* 0x100fe40000004100 */
[----:B------:R-:W-:Y:S02]  /*2ac0*/  HADD2.F32 R136, -RZ, R18.H1_H1 ;  /* 0x30000012ff887230 */ /* 0x000fe40000004100 */
[----:B------:R-:W-:Y:S02]  /*2ad0*/  HADD2.F32 R158, -RZ, R10.H1_H1 ;  /* 0x3000000aff9e7230 */ /* 0x000fe40000004100 */
[----:B------:R-:W-:-:S03]  /*2ae0*/  HADD2.F32 R162, -RZ, R11.H1_H1 ;  /* 0x3000000bffa27230 */ /* 0x000fc60000004100 */
[----:B------:R-:W-:Y:S01]  /*2af0*/  FMUL.FTZ R167, R145, R158 ;  /* 0x0000009e91a77220 */ /* 0x000fe20000410000 */
[--C-:B------:R-:W-:Y:S01]  /*2b00*/  HADD2.F32 R155, -RZ, R4.reuse.H0_H0 ;  /* 0x20000004ff9b7230 */ /* 0x100fe20000004100 */
[----:B------:R-:W-:Y:S01]  /*2b10*/  FMUL.FTZ R175, R143, R162 ;  /* 0x000000a28faf7220 */ /* 0x000fe20000410000 */
[----:B------:R-:W-:Y:S01]  /*2b20*/  HADD2.F32 R166, -RZ, R4.H1_H1 ;  /* 0x30000004ffa67230 */ /* 0x000fe20000004100 */
[----:B------:R-:W-:Y:S02]  /*2b30*/  FMUL.FTZ R158, R139, R153 ;  /* 0x000000998b9e7220 */ /* 0x000fe40000410000 */
[----:B------:R-:W-:Y:S01]  /*2b40*/  FMUL.FTZ R170, R114, R155 ;  /* 0x0000009b72aa7220 */ /* 0x000fe20000410000 */
[--C-:B------:R-:W-:Y:S01]  /*2b50*/  HADD2.F32 R179, -RZ, R5.reuse.H0_H0 ;  /* 0x20000005ffb37230 */ /* 0x100fe20000004100 */
[----:B------:R-:W-:Y:S02]  /*2b60*/  FMUL.FTZ R162, R110, R153 ;  /* 0x000000996ea27220 */ /* 0x000fe40000410000 */
[----:B------:R-:W-:Y:S01]  /*2b70*/  MUFU.EX2 R158, R158 ;  /* 0x0000009e009e7308 */ /* 0x000fe20000000800 */
[----:B------:R-:W-:Y:S01]  /*2b80*/  HADD2.F32 R172, -RZ, R5.H1_H1 ;  /* 0x30000005ffac7230 */ /* 0x000fe20000004100 */
[----:B------:R-:W-:Y:S01]  /*2b90*/  FMUL.FTZ R179, R112, R179 ;  /* 0x000000b370b37220 */ /* 0x000fe20000410000 */
[----:B------:R-:W-:Y:S01]  /*2ba0*/  HADD2.F32 R187, -RZ, R6.H0_H0 ;  /* 0x20000006ffbb7230 */ /* 0x000fe20000004100 */
[----:B------:R-:W-:-:S04]  /*2bb0*/  FMUL.FTZ R185, R108, R153 ;  /* 0x000000996cb97220 */ /* 0x000fc80000410000 */
[----:B------:R-:W-:Y:S01]  /*2bc0*/  MUFU.EX2 R162, R162 ;  /* 0x000000a200a27308 */ /* 0x000fe20000000800 */
[----:B------:R-:W-:Y:S01]  /*2bd0*/  FMUL.FTZ R181, R139, R172 ;  /* 0x000000ac8bb57220 */ /* 0x000fe20000410000 */
[----:B------:R-:W-:Y:S01]  /*2be0*/  HADD2.F32 R182, -RZ, R6.H1_H1 ;  /* 0x30000006ffb67230 */ /* 0x000fe20000004100 */
[----:B------:R-:W-:Y:S02]  /*2bf0*/  FMUL.FTZ R183, R135, R153 ;  /* 0x0000009987b77220 */ /* 0x000fe40000410000 */
[----:B------:R-:W-:Y:S02]  /*2c00*/  FMUL.FTZ R187, R110, R187 ;  /* 0x000000bb6ebb7220 */ /* 0x000fe40000410000 */
[----:B------:R-:W-:Y:S01]  /*2c10*/  FMUL.FTZ R181, R132, R181 ;  /* 0x000000b584b57220 */ /* 0x000fe20000410000 */
[----:B------:R-:W-:Y:S01]  /*2c20*/  MUFU.EX2 R185, R185 ;  /* 0x000000b900b97308 */ /* 0x000fe20000000800 */
[----:B------:R-:W-:Y:S01]  /*2c30*/  HADD2.F32 R157, -RZ, R7.H0_H0 ;  /* 0x20000007ff9d7230 */ /* 0x000fe20000004100 */
[----:B------:R-:W-:-:S02]  /*2c40*/  FMUL.FTZ R191, R137, R182 ;  /* 0x000000b689bf7220 */ /* 0x000fc40000410000 */
[----:B------:R-:W-:Y:S01]  /*2c50*/  FMUL.FTZ R187, R130, R187 ;  /* 0x000000bb82bb7220 */ /* 0x000fe20000410000 */
[----:B------:R-:W-:-:S03]  /*2c60*/  HADD2.F32 R184, -RZ, R7.H1_H1 ;  /* 0x30000007ffb87230 */ /* 0x000fc60000004100 */
[----:B------:R-:W-:Y:S01]  /*2c70*/  MUFU.EX2 R183, R183 ;  /* 0x000000b700b77308 */ /* 0x000fe20000000800 */
[----:B------:R-:W-:Y:S02]  /*2c80*/  FMUL.FTZ R191, R136, R191 ;  /* 0x000000bf88bf7220 */ /* 0x000fe40000410000 */
[----:B------:R-:W-:Y:S01]  /*2c90*/  FMUL.FTZ R155, R135, R184 ;  /* 0x000000b8879b7220 */ /* 0x000fe20000410000 */
[----:B------:R-:W-:Y:S03]  /*2ca0*/  BSSY B0, `(.L_x_4532) ;  /* 0x000006f000007945 */ /* 0x000fe60003800000 */
[----:B------:R-:W-:Y:S01]  /*2cb0*/  FMUL.FTZ R172, R138, R155 ;  /* 0x0000009b8aac7220 */ /* 0x000fe20000410000 */
[----:B---3--:R3:W-:Y:S04]  /*2cc0*/  STS.128 [R68+0x840], R28 ;  /* 0x0008401c44007388 */ /* 0x0087e80000000c00 */
[----:B------:R0:W-:Y:S01]  /*2cd0*/  STS.128 [R68+0xa40], R32 ;  /* 0x000a402044007388 */ /* 0x0001e20000000c00 */
[----:B------:R-:W-:-:S06]  /*2ce0*/  NOP ;  /* 0x0000000000007918 */ /* 0x000fcc0000000000 */
[----:B------:R-:W4:Y:S04]  /*2cf0*/  LDS.128 R20, [R124.X16+0x840] ;  /* 0x000840007c147984 */ /* 0x000f28000000cc00 */
[----:B------:R-:W4:Y:S04]  /*2d00*/  LDS.128 R24, [R124.X16+0x850] ;  /* 0x000850007c187984 */ /* 0x000f28000000cc00 */
[----:B-1----:R1:W-:Y:S04]  /*2d10*/  STS [R126+0x35c0], R161 ;  /* 0x0035c0a17e007388 */ /* 0x0023e80000000800 */
[----:B------:R-:W-:Y:S01]  /*2d20*/  BAR.SYNC.DEFER_BLOCKING 0x0 ;  /* 0x0000000000007b1d */ /* 0x000fe20000010000 */
[----:B---3--:R-:W-:-:S02]  /*2d30*/  HADD2.F32 R29, -RZ, R13.H0_H0 ;  /* 0x2000000dff1d7230 */ /* 0x008fc40000004100 */
[----:B0-----:R-:W-:Y:S02]  /*2d40*/  HADD2.F32 R32, -RZ, R13.H1_H1 ;  /* 0x3000000dff207230 */ /* 0x001fe40000004100 */
[----:B------:R-:W-:Y:S02]  /*2d50*/  HADD2.F32 R13, -RZ, R8.H0_H0 ;  /* 0x20000008ff0d7230 */ /* 0x000fe40000004100 */
[----:B------:R-:W-:Y:S02]  /*2d60*/  HADD2.F32 R35, -RZ, R16.H0_H0 ;  /* 0x20000010ff237230 */ /* 0x000fe40000004100 */
[----:B------:R-:W-:Y:S01]  /*2d70*/  HADD2.F32 R16, -RZ, R9.H1_H1 ;  /* 0x30000009ff107230 */ /* 0x000fe20000004100 */
[----:B------:R-:W-:Y:S01]  /*2d80*/  FMUL.FTZ R13, R122, R13 ;  /* 0x0000000d7a0d7220 */ /* 0x000fe20000410000 */
[----:B------:R-:W-:-:S03]  /*2d90*/  HADD2.F32 R28, -RZ, R12.H0_H0 ;  /* 0x2000000cff1c7230 */ /* 0x000fc60000004100 */
[----:B------:R-:W-:Y:S01]  /*2da0*/  FMUL.FTZ R163, R147, R16 ;  /* 0x0000001093a37220 */ /* 0x000fe20000410000 */
[----:B------:R-:W-:Y:S01]  /*2db0*/  HADD2.F32 R30, -RZ, R12.H1_H1 ;  /* 0x3000000cff1e7230 */ /* 0x000fe20000004100 */
[----:B------:R-:W-:Y:S01]  /*2dc0*/  FMUL.FTZ R16, R28, R13 ;  /* 0x0000000d1c107220 */ /* 0x000fe20000410000 */
[----:B------:R-:W-:Y:S01]  /*2dd0*/  HADD2.F32 R12, -RZ, R8.H1_H1 ;  /* 0x30000008ff0c7230 */ /* 0x000fe20000004100 */
[----:B--2---:R-:W-:Y:S01]  /*2de0*/  FMUL.FTZ R13, R161, R144 ;  /* 0x00000090a10d7220 */ /* 0x004fe20000410000 */
[----:B------:R0:W5:Y:S03]  /*2df0*/  @!P0 LDG.E.64 R42, [R150.64] ;  /* 0x00000004962a8981 */ /* 0x000166000c1e1b00 */
[----:B------:R-:W-:Y:S01]  /*2e00*/  FMUL.FTZ R13, R142, R13 ;  /* 0x0000000d8e0d7220 */ /* 0x000fe20000410000 */
[----:B-1----:R-:W-:Y:S01]  /*2e10*/  HADD2.F32 R126, -RZ, R17.H0_H0 ;  /* 0x20000011ff7e7230 */ /* 0x002fe20000004100 */
[-C--:B0-----:R-:W-:Y:S01]  /*2e20*/  FMUL.FTZ R150, R116, R153.reuse ;  /* 0x0000009974967220 */ /* 0x081fe20000410000 */
[--C-:B----4-:R-:W-:Y:S01]  /*2e30*/  HADD2.F32 R164, -RZ, R22.reuse.H0_H0 ;  /* 0x20000016ffa47230 */ /* 0x110fe20000004100 */
[----:B------:R-:W-:Y:S01]  /*2e40*/  FMUL.FTZ R17, R149, R12 ;  /* 0x0000000c95117220 */ /* 0x000fe20000410000 */
[----:B------:R-:W-:Y:S01]  /*2e50*/  HADD2.F32 R174, -RZ, R22.H1_H1 ;  /* 0x30000016ffae7230 */ /* 0x000fe20000004100 */
[----:B------:R-:W-:-:S02]  /*2e60*/  FMUL.FTZ R22, R114, R153 ;  /* 0x0000009972167220 */ /* 0x000fc40000410000 */
[----:B------:R-:W0:Y:S01]  /*2e70*/  MUFU.EX2 R150, R150 ;  /* 0x0000009600967308 */ /* 0x000e220000000800 */
        /* <DEDUP_REMOVED lines=13> */
[----:B------:R-:W-:Y:S01]  /*2f50*/  HADD2.F32 R23, -RZ, R10.H0_H0 ;  /* 0x2000000aff177230 */ /* 0x000fe20000004100 */
[----:B------:R-:W-:-:S02]  /*2f60*/  FFMA.FTZ R12, R16, R144, R17 ;  /* 0x00000090100c7223 */ /* 0x000fc40000010011 */
[----:B------:R-:W-:Y:S01]  /*2f70*/  FMUL.FTZ R13, R148, R13 ;  /* 0x0000000d940d7220 */ /* 0x000fe20000410000 */
[----:B------:R-:W2:Y:S01]  /*2f80*/  MUFU.EX2 R21, R21 ;  /* 0x0000001500157308 */ /* 0x000ea20000000800 */
[----:B------:R-:W-:Y:S02]  /*2f90*/  FMUL.FTZ R18, R118, R23 ;  /* 0x0000001776127220 */ /* 0x000fe40000410000 */
[----:B------:R-:W-:Y:S02]  /*2fa0*/  FMUL.FTZ R163, R32, R163 ;  /* 0x000000a320a37220 */ /* 0x000fe40000410000 */
[----:B------:R-:W-:Y:S01]  /*2fb0*/  FFMA.FTZ R12, R142, R12, R19 ;  /* 0x0000000c8e0c7223 */ /* 0x000fe20000010013 */
[----:B------:R-:W-:Y:S01]  /*2fc0*/  ISETP.NE.AND P0, PT, R84, 0x3f, PT ;  /* 0x0000003f5400780c */ /* 0x000fe20003f05270 */
[----:B0-----:R-:W-:Y:S01]  /*2fd0*/  FMUL.FTZ R13, R150, R13 ;  /* 0x0000000d960d7220 */ /* 0x001fe20000410000 */
[----:B------:R-:W-:Y:S01]  /*2fe0*/  HADD2.F32 R151, -RZ, R11.H0_H0 ;  /* 0x2000000bff977230 */ /* 0x000fe20000004100 */
[----:B------:R-:W-:-:S02]  /*2ff0*/  FMUL.FTZ R165, R31, R18 ;  /* 0x000000121fa57220 */ /* 0x000fc40000410000 */
[----:B------:R-:W-:Y:S01]  /*3000*/  FFMA.FTZ R12, R140, R12, R163 ;  /* 0x0000000c8c0c7223 */ /* 0x000fe200000100a3 */
[--C-:B------:R-:W-:Y:S01]  /*3010*/  HADD2.F32 R33, -RZ, R15.reuse.H0_H0 ;  /* 0x2000000fff217230 */ /* 0x100fe20000004100 */
[----:B------:R-:W-:Y:S01]  /*3020*/  FMUL.FTZ R13, R156, R13 ;  /* 0x0000000d9c0d7220 */ /* 0x000fe20000410000 */
[----:B------:R-:W-:Y:S01]  /*3030*/  HADD2.F32 R124, -RZ, R15.H1_H1 ;  /* 0x3000000fff7c7230 */ /* 0x000fe20000004100 */
[----:B------:R-:W-:Y:S01]  /*3040*/  FMUL.FTZ R168, R116, R151 ;  /* 0x0000009774a87220 */ /* 0x000fe20000410000 */
[--C-:B------:R-:W-:Y:S01]  /*3050*/  HADD2.F32 R15, -RZ, R20.reuse.H0_H0 ;  /* 0x20000014ff0f7230 */ /* 0x100fe20000004100 */
[----:B------:R-:W-:Y:S01]  /*3060*/  FMUL.FTZ R167, R34, R167 ;  /* 0x000000a722a77220 */ /* 0x000fe20000410000 */
[----:B------:R-:W-:Y:S01]  /*3070*/  HADD2.F32 R180, -RZ, R20.H1_H1 ;  /* 0x30000014ffb47230 */ /* 0x000fe20000004100 */
[----:B------:R-:W-:Y:S02]  /*3080*/  FFMA.FTZ R12, R146, R12, R165 ;  /* 0x0000000c920c7223 */ /* 0x000fe400000100a5 */
[----:B------:R-:W-:-:S02]  /*3090*/  FMUL.FTZ R20, R112, R153 ;  /* 0x0000009970147220 */ /* 0x000fc40000410000 */
[----:B-1----:R-:W-:Y:S02]  /*30a0*/  FMUL.FTZ R18, R22, R13 ;  /* 0x0000000d16127220 */ /* 0x002fe40000410000 */
[----:B------:R-:W-:Y:S02]  /*30b0*/  FMUL.FTZ R171, R33, R168 ;  /* 0x000000a821ab7220 */ /* 0x000fe40000410000 */
[----:B------:R-:W-:Y:S01]  /*30c0*/  FFMA.FTZ R12, R148, R12, R167 ;  /* 0x0000000c940c7223 */ /* 0x000fe200000100a7 */
[----:B------:R-:W0:Y:S01]  /*30d0*/  MUFU.EX2 R20, R20 ;  /* 0x0000001400147308 */ /* 0x000e220000000800 */
[----:B--2---:R-:W-:Y:S02]  /*30e0*/  FMUL.FTZ R13, R21, R18 ;  /* 0x00000012150d7220 */ /* 0x004fe40000410000 */
[----:B------:R-:W-:Y:S01]  /*30f0*/  FMUL.FTZ R175, R124, R175 ;  /* 0x000000af7caf7220 */ /* 0x000fe20000410000 */
[----:B------:R1:W2:Y:S01]  /*3100*/  @P0 LDS R18, [R84.X4+0x3dc4] ;  /* 0x003dc40054120984 */ /* 0x0002a20000004800 */
[----:B------:R-:W-:-:S02]  /*3110*/  FFMA.FTZ R12, R150, R12, R171 ;  /* 0x0000000c960c7223 */ /* 0x000fc400000100ab */
[----:B------:R-:W-:Y:S02]  /*3120*/  FMUL.FTZ R23, R141, R166 ;  /* 0x000000a68d177220 */ /* 0x000fe40000410000 */
[----:B------:R-:W-:Y:S02]  /*3130*/  FMUL.FTZ R177, R35, R170 ;  /* 0x000000aa23b17220 */ /* 0x000fe40000410000 */
[----:B------:R-:W-:Y:S02]  /*3140*/  FFMA.FTZ R12, R156, R12, R175 ;  /* 0x0000000c9c0c7223 */ /* 0x000fe400000100af */
[----:B------:R-:W-:Y:S02]  /*3150*/  FMUL.FTZ R166, R137, R153 ;  /* 0x0000009989a67220 */ /* 0x000fe40000410000 */
[----:B------:R-:W-:Y:S02]  /*3160*/  FMUL.FTZ R168, R128, R23 ;  /* 0x0000001780a87220 */ /* 0x000fe40000410000 */
[----:B------:R-:W-:-:S02]  /*3170*/  FFMA.FTZ R12, R22, R12, R177 ;  /* 0x0000000c160c7223 */ /* 0x000fc400000100b1 */
[----:B------:R-:W3:Y:S01]  /*3180*/  MUFU.EX2 R166, R166 ;  /* 0x000000a600a67308 */ /* 0x000ee20000000800 */
[----:B------:R-:W-:Y:S02]  /*3190*/  FMUL.FTZ R179, R126, R179 ;  /* 0x000000b37eb37220 */ /* 0x000fe40000410000 */
[----:B------:R-:W-:Y:S02]  /*31a0*/  FFMA.FTZ R12, R21, R12, R168 ;  /* 0x0000000c150c7223 */ /* 0x000fe400000100a8 */
[C---:B0-----:R-:W-:Y:S02]  /*31b0*/  FMUL.FTZ R13, R20.reuse, R13 ;  /* 0x0000000d140d7220 */ /* 0x041fe40000410000 */
[----:B------:R-:W-:Y:S02]  /*31c0*/  FFMA.FTZ R12, R20, R12, R179 ;  /* 0x0000000c140c7223 */ /* 0x000fe400000100b3 */
[C---:B------:R-:W-:Y:S02]  /*31d0*/  FMUL.FTZ R13, R158.reuse, R13 ;  /* 0x0000000d9e0d7220 */ /* 0x040fe40000410000 */
[----:B------:R-:W-:-:S02]  /*31e0*/  FFMA.FTZ R12, R158, R12, R181 ;  /* 0x0000000c9e0c7223 */ /* 0x000fc400000100b5 */
[----:B------:R-:W-:Y:S02]  /*31f0*/  FMUL.FTZ R151, R108, R157 ;  /* 0x0000009d6c977220 */ /* 0x000fe40000410000 */
[C---:B------:R-:W-:Y:S02]  /*3200*/  FMUL.FTZ R13, R162.reuse, R13 ;  /* 0x0000000da20d7220 */ /* 0x040fe40000410000 */
[----:B------:R-:W-:Y:S02]  /*3210*/  FFMA.FTZ R12, R162, R12, R187 ;  /* 0x0000000ca20c7223 */ /* 0x000fe400000100bb */
[----:B------:R-:W-:Y:S02]  /*3220*/  FMUL.FTZ R170, R134, R151 ;  /* 0x0000009786aa7220 */ /* 0x000fe40000410000 */
[C---:B---3--:R-:W-:Y:S02]  /*3230*/  FMUL.FTZ R192, R166.reuse, R13 ;  /* 0x0000000da6c07220 */ /* 0x048fe40000410000 */
[----:B------:R-:W-:Y:S01]  /*3240*/  FFMA.FTZ R12, R166, R12, R191 ;  /* 0x0000000ca60c7223 */ /* 0x000fe200000100bf */
[----:B------:R-:W-:-:S02]  /*3250*/  HADD2.F32 R188, -RZ, R26.H0_H0 ;  /* 0x2000001affbc7230 */ /* 0x000fc40000004100 */
[----:B------:R-:W-:Y:S01]  /*3260*/  HADD2.F32 R190, -RZ, R26.H1_H1 ;  /* 0x3000001affbe7230 */ /* 0x000fe20000004100 */
[C---:B------:R-:W-:Y:S02]  /*3270*/  FMUL.FTZ R26, R185.reuse, R192 ;  /* 0x000000c0b91a7220 */ /* 0x040fe40000410000 */
[----:B------:R-:W-:Y:S01]  /*3280*/  FFMA.FTZ R13, R185, R12, R170 ;  /* 0x0000000cb90d7223 */ /* 0x000fe200000100aa */
[--C-:B------:R-:W-:Y:S01]  /*3290*/  HADD2.F32 R182, -RZ, R24.reuse.H0_H0 ;  /* 0x20000018ffb67230 */ /* 0x100fe20000004100 */
[C---:B------:R-:W-:Y:S01]  /*32a0*/  FMUL.FTZ R12, R183.reuse, R26 ;  /* 0x0000001ab70c7220 */ /* 0x040fe20000410000 */
[----:B------:R-:W-:Y:S01]  /*32b0*/  HADD2.F32 R24, -RZ, R24.H1_H1 ;  /* 0x30000018ff187230 */ /* 0x000fe20000004100 */
[----:B------:R-:W-:Y:S01]  /*32c0*/  FFMA.FTZ R13, R183, R13, R172 ;  /* 0x0000000db70d7223 */ /* 0x000fe200000100ac */
[--C-:B------:R-:W-:Y:S02]  /*32d0*/  HADD2.F32 R184, -RZ, R25.reuse.H0_H0 ;  /* 0x20000019ffb87230 */ /* 0x100fe40000004100 */
[----:B------:R-:W-:-:S02]  /*32e0*/  HADD2.F32 R186, -RZ, R25.H1_H1 ;  /* 0x30000019ffba7230 */ /* 0x000fc40000004100 */
[--C-:B------:R-:W-:Y:S02]  /*32f0*/  HADD2.F32 R192, -RZ, R27.reuse.H0_H0 ;  /* 0x2000001bffc07230 */ /* 0x100fe40000004100 */
[----:B------:R-:W-:Y:S01]  /*3300*/  HADD2.F32 R194, -RZ, R27.H1_H1 ;  /* 0x3000001bffc27230 */ /* 0x000fe20000004100 */
[----:B------:R-:W-:Y:S05]  /*3310*/  @P0 BRA `(.L_x_4533) ;  /* 0x0000007000000947 */ /* 0x000fea0003800000 */
[----:B-12---:R-:W-:-:S13]  /*3320*/  ISETP.NE.AND P0, PT, R72, c[0x0][0x174], PT ;  /* 0x00005d0048007a0c */ /* 0x006fda0003f05270 */
[----:B------:R-:W-:-:S04]  /*3330*/  @P0 LEA.HI R18, R72, R72, RZ, 0x1 ;  /* 0x0000004848120211 */ /* 0x000fc800078f08ff */
[----:B------:R-:W-:Y:S02]  /*3340*/  @P0 LOP3.LUT R23, R18, 0xfffffe, RZ, 0xc0, !PT ;  /* 0x00fffffe12170812 */ /* 0x000fe400078ec0ff */
[----:B------:R-:W-:Y:S02]  /*3350*/  MOV R18, 0x3f800000 ;  /* 0x3f80000000127802 */ /* 0x000fe40000000f00 */
[----:B------:R-:W-:-:S04]  /*3360*/  @P0 IADD3 R26, -R23, R72, RZ ;  /* 0x00000048171a0210 */ /* 0x000fc80007ffe1ff */
[----:B------:R-:W-:-:S05]  /*3370*/  @P0 LEA R26, R26, R131, 0x8 ;  /* 0x000000831a1a0211 */ /* 0x000fca00078e40ff */
[----:B------:R0:W1:Y:S02]  /*3380*/  @P0 LDS R18, [R26.X4+0x35c0] ;  /* 0x0035c0001a120984 */ /* 0x0000640000004800 */
.L_x_4533:
[----:B-12---:R-:W-:Y:S05]  /*3390*/  BSYNC B0 ;  /* 0x0000000000007941 */ /* 0x006fea0003800000 */
.L_x_4532:
        /* <DEDUP_REMOVED lines=11> */
[----:B0-----:R-:W-:Y:S02]  /*3450*/  FMUL.FTZ R26, R105, R182 ;  /* 0x000000b6691a7220 */ /* 0x001fe40000410000 */
        /* <DEDUP_REMOVED lines=14> */
.L_x_4587:
        /* <DEDUP_REMOVED lines=24> */
.L_x_4588:
[----:B------:R-:W-:Y:S02]  /*36c0*/  ISETP.GE.AND P0, PT, R83, 0x10, PT ;  /* 0x000000105300780c */ /* 0x000fe40003f06270 */
[----:B------:R-:W-:Y:S02]  /*36d0*/  MOV R180, R24 ;  /* 0x0000001800b47202 */ /* 0x000fe40000000f00 */
[----:B0-----:R-:W-:-:S09]  /*36e0*/  MOV R15, R160 ;  /* 0x000000a0000f7202 */ /* 0x001fd20000000f00 */
        /* <DEDUP_REMOVED lines=8> */
[----:B-----5:R-:W-:Y:S05]  /*3770*/  CALL.REL.NOINC `($__internal_184_$__cuda_sm70_shflsync_idx_p) ;  /* 0x000041e000007944 */ /* 0x020fea0003c00000 */
.L_x_4538:
[----:B------:R-:W-:Y:S05]  /*3780*/  BRA.CONV ~URZ, `(.L_x_4539) ;  /* 0x000000637f007947 */ /* 0x000fea000b800000 */
[----:B-1----:R-:W-:Y:S01]  /*3790*/  HFMA2.MMA R184, -RZ, RZ, 0, 1.847743988037109375e-06 ;  /* 0x0000001fffb87435 */ /* 0x002fe200000001ff */
[----:B0-----:R-:W-:-:S02]  /*37a0*/  MOV R186, R180 ;  /* 0x000000b400ba7202 */ /* 0x001fc40000000f00 */
[----:B------:R-:W-:Y:S02]  /*37b0*/  MOV R197, 0x1f ;  /* 0x0000001f00c57802 */ /* 0x000fe40000000f00 */
[----:B------:R-:W-:Y:S02]  /*37c0*/  MOV R199, 0xffffffff ;  /* 0xffffffff00c77802 */ /* 0x000fe40000000f00 */
[----:B------:R-:W-:Y:S02]  /*37d0*/  MOV R12, 0x37f0 ;  /* 0x000037f0000c7802 */ /* 0x000fe40000000f00 */
[----:B-----5:R-:W-:Y:S05]  /*37e0*/  CALL.REL.NOINC `($__internal_184_$__cuda_sm70_shflsync_idx_p) ;  /* 0x0000417000007944 */ /* 0x020fea0003c00000 */
.L_x_4539:
[----:B------:R-:W-:Y:S05]  /*37f0*/  BRA.DIV ~URZ, `(.L_x_4540) ;  /* 0x000037a27f007947 */ /* 0x000fea000b800000 */
[----:B-----5:R-:W2:Y:S04]  /*3800*/  SHFL.IDX PT, R42, R42, RZ, 0x1f ;  /* 0x00001fff2a2a7589 */ /* 0x020ea800000e0000 */
[----:B------:R3:W4:Y:S04]  /*3810*/  SHFL.IDX PT, R13, R43, RZ, 0x1f ;  /* 0x00001fff2b0d7589 */ /* 0x00072800000e0000 */
[----:B------:R3:W0:Y:S04]  /*3820*/  SHFL.UP PT, R24, R15, 0x1, RZ ;  /* 0x042000000f187989 */ /* 0x00062800000e00ff */
[----:B------:R3:W1:Y:S02]  /*3830*/  SHFL.UP PT, R160, R180, 0x1, RZ ;  /* 0x04200000b4a07989 */ /* 0x00066400000e00ff */
.L_x_4589:
[----:B---3--:R-:W3:Y:S01]  /*3840*/  LDS.64 R14, [R84.X16+0x31b0] ;  /* 0x0031b000540e7984 */ /* 0x008ee2000000ca00 */
[----:B--2---:R-:W-:Y:S01]  /*3850*/  MOV R12, R42 ;  /* 0x0000002a000c7202 */ /* 0x004fe20000000f00 */
[----:B01--4-:R-:W-:-:S04]  /*3860*/  @P1 FFMA.FTZ R13, R13, R24, R160 ;  /* 0x000000180d0d1223 */ /* 0x013fc800000100a0 */
[----:B------:R-:W-:Y:S02]  /*3870*/  @P1 FMUL.FTZ R12, R12, R24 ;  /* 0x000000180c0c1220 */ /* 0x000fe40000410000 */
[C---:B---3--:R-:W-:Y:S02]  /*3880*/  FFMA.FTZ R15, R14.reuse, R13, R15 ;  /* 0x0000000d0e0f7223 */ /* 0x048fe4000001000f */
[----:B------:R-:W-:-:S05]  /*3890*/  FMUL.FTZ R14, R14, R12 ;  /* 0x0000000c0e0e7220 */ /* 0x000fca0000410000 */
[----:B------:R0:W-:Y:S02]  /*38a0*/  STS.128 [R84.X16+0x31b0], R12 ;  /* 0x0031b00c54007388 */ /* 0x0001e4000000cc00 */
.L_x_4535:
[----:B-1----:R-:W-:Y:S05]  /*38b0*/  BSYNC B0 ;  /* 0x0000000000007941 */ /* 0x002fea0003800000 */
.L_x_4534:
        /* <DEDUP_REMOVED lines=17> */
[----:B-----5:R-:W0:Y:S01]  /*39d0*/  LDS R43, [R84.X8+0x31b4] ;  /* 0x0031b400542b7984 */ /* 0x020e220000008800 */
        /* <DEDUP_REMOVED lines=52> */
.L_x_4590:
        /* <DEDUP_REMOVED lines=26> */
.L_x_4591:
        /* <DEDUP_REMOVED lines=11> */
.L_x_4542:
[----:B01----:R-:W-:Y:S05]  /*3f70*/  BSYNC B0 ;  /* 0x0000000000007941 */ /* 0x003fea0003800000 */
.L_x_4541:
[----:B------:R-:W-:Y:S01]  /*3f80*/  WARPSYNC 0xffffffff ;  /* 0xffffffff00007948 */ /* 0x000fe20003800000 */
[----:B------:R-:W-:Y:S01]  /*3f90*/  BAR.SYNC.DEFER_BLOCKING 0x0 ;  /* 0x0000000000007b1d */ /* 0x000fe20000010000 */
[----:B------:R-:W-:Y:S01]  /*3fa0*/  HFMA2.MMA R15, -RZ, RZ, 0, 0 ;  /* 0x00000000ff0f7435 */ /* 0x000fe200000001ff */
[C---:B------:R-:W-:Y:S01]  /*3fb0*/  IMAD R12, R154.reuse, c[0x0][0x298], RZ ;  /* 0x0000a6009a0c7a24 */ /* 0x040fe200078e02ff */
[----:B------:R-:W-:Y:S01]  /*3fc0*/  MOV R14, R84 ;  /* 0x00000054000e7202 */ /* 0x000fe20000000f00 */
[----:B------:R-:W-:Y:S01]  /*3fd0*/  IMAD R178, R154, c[0x0][0x2b8], RZ ;  /* 0x0000ae009ab27a24 */ /* 0x000fe200078e02ff */
[----:B------:R-:W-:Y:S01]  /*3fe0*/  IADD3 R191, P0, R2, -0x400, RZ ;  /* 0xfffffc0002bf7810 */ /* 0x000fe20007f1e0ff */
[C---:B------:R-:W-:Y:S01]  /*3ff0*/  IMAD R19, R89.reuse, c[0x0][0x29c], R12 ;  /* 0x0000a70059137a24 */ /* 0x040fe200078e020c */
[----:B------:R-:W-:Y:S01]  /*4000*/  ISETP.NE.AND P3, PT, R84, RZ, PT ;  /* 0x000000ff5400720c */ /* 0x000fe20003f65270 */
[C---:B------:R-:W-:Y:S01]  /*4010*/  IMAD R187, R89.reuse, c[0x0][0x2bc], R178 ;  /* 0x0000af0059bb7a24 */ /* 0x040fe200078e02b2 */
[----:B------:R-:W-:Y:S01]  /*4020*/  HADD2.F32 R203, -RZ, R9.H0_H0 ;  /* 0x20000009ffcb7230 */ /* 0x000fe20000004100 */
[----:B------:R-:W-:Y:S01]  /*4030*/  IMAD R178, R152, c[0x0][0x2a0], RZ ;  /* 0x0000a80098b27a24 */ /* 0x000fe200078e02ff */
[----:B------:R-:W-:Y:S01]  /*4040*/  HADD2.F32 R205, -RZ, R10.H0_H0 ;  /* 0x2000000affcd7230 */ /* 0x000fe20000004100 */
[C-C-:B------:R-:W-:Y:S01]  /*4050*/  IMAD.WIDE.U32 R12, R89.reuse, c[0x0][0x298], R14.reuse ;  /* 0x0000a600590c7a25 */ /* 0x140fe200078e000e */
[----:B------:R-:W-:Y:S01]  /*4060*/  HADD2.F32 R207, -RZ, R11.H0_H0 ;  /* 0x2000000bffcf7230 */ /* 0x000fe20000004100 */
[C---:B------:R-:W-:Y:S01]  /*4070*/  IADD3 R237, R84.reuse, 0x200, RZ ;  /* 0x0000020054ed7810 */ /* 0x040fe20007ffe0ff */
[----:B------:R-:W-:Y:S01]  /*4080*/  HADD2.F32 R209, -RZ, R4.H0_H0 ;  /* 0x20000004ffd17230 */ /* 0x000fe20000004100 */
[----:B------:R-:W-:Y:S01]  /*4090*/  IMAD.WIDE.U32 R14, R89, c[0x0][0x2b8], R14 ;  /* 0x0000ae00590e7a25 */ /* 0x000fe200078e000e */
[----:B------:R-:W-:Y:S01]  /*40a0*/  IADD3 R13, R13, R19, RZ ;  /* 0x000000130d0d7210 */ /* 0x000fe20007ffe0ff */
[----:B------:R-:W-:Y:S01]  /*40b0*/  HADD2.F32 R211, -RZ, R5.H0_H0 ;  /* 0x20000005ffd37230 */ /* 0x000fe20000004100 */
[----:B------:R-:W-:Y:S01]  /*40c0*/  IADD3 R227, R84, 0x2c0, RZ ;  /* 0x000002c054e37810 */ /* 0x000fe20007ffe0ff */
[----:B------:R-:W-:Y:S01]  /*40d0*/  FMUL.FTZ R182, R116, R207 ;  /* 0x000000cf74b67220 */ /* 0x000fe20000410000 */
[----:B------:R-:W-:Y:S01]  /*40e0*/  IADD3 R19, R15, R187, RZ ;  /* 0x000000bb0f137210 */ /* 0x000fe20007ffe0ff */
[----:B------:R-:W-:Y:S01]  /*40f0*/  IMAD R187, R87, c[0x0][0x2a4], R178 ;  /* 0x0000a90057bb7a24 */ /* 0x000fe200078e02b2 */
[----:B------:R-:W-:Y:S01]  /*4100*/  IADD3 R229, R84, 0x300, RZ ;  /* 0x0000030054e57810 */ /* 0x000fe20007ffe0ff */
[----:B------:R-:W0:Y:S01]  /*4110*/  LDS R181, [R84.X8+0x33c4] ;  /* 0x0033c40054b57984 */ /* 0x000e220000008800 */
[----:B------:R-:W-:Y:S01]  /*4120*/  FMUL.FTZ R178, R118, R205 ;  /* 0x000000cd76b27220 */ /* 0x000fe20000410000 */
[C---:B------:R-:W-:Y:S01]  /*4130*/  IADD3 R231, R84.reuse, 0x340, RZ ;  /* 0x0000034054e77810 */ /* 0x040fe20007ffe0ff */
[----:B------:R-:W-:Y:S01]  /*4140*/  FFMA.FTZ R182, R33, -R182, R160 ;  /* 0x800000b621b67223 */ /* 0x000fe200000100a0 */
[----:B------:R1:W-:Y:S01]  /*4150*/  @!P3 STS.64 [R131.X8+0x3ec0], R16 ;  /* 0x003ec0108300b388 */ /* 0x0003e20000008a00 */
[----:B------:R-:W-:Y:S01]  /*4160*/  FFMA.FTZ R178, R31, -R178, R42 ;  /* 0x800000b21fb27223 */ /* 0x000fe2000001002a */
[----:B------:R-:W-:Y:S01]  /*4170*/  IADD3 R233, R84, 0x380, RZ ;  /* 0x0000038054e97810 */ /* 0x000fe20007ffe0ff */
[----:B------:R-:W-:Y:S01]  /*4180*/  FMUL.FTZ R186, R114, R209 ;  /* 0x000000d172ba7220 */ /* 0x000fe20000410000 */
[----:B------:R-:W-:Y:S01]  /*4190*/  IADD3 R235, R84, 0x3c0, RZ ;  /* 0x000003c054eb7810 */ /* 0x000fe20007ffe0ff */
[----:B------:R-:W-:Y:S01]  /*41a0*/  FMUL.FTZ R210, R112, R211 ;  /* 0x000000d370d27220 */ /* 0x000fe20000410000 */
[----:B------:R-:W-:Y:S01]  /*41b0*/  LEA.HI.SX32 R212, R237, R84, 0x1b ;  /* 0x00000054edd47211 */ /* 0x000fe200078fdaff */
[----:B------:R-:W-:Y:S01]  /*41c0*/  FFMA.FTZ R186, R35, -R186, R164 ;  /* 0x800000ba23ba7223 */ /* 0x000fe200000100a4 */
[-C--:B------:R-:W-:Y:S01]  /*41d0*/  LEA.HI.SX32 R216, R227, R84.reuse, 0x1b ;  /* 0x00000054e3d87211 */ /* 0x080fe200078fdaff */
[----:B------:R-:W-:Y:S01]  /*41e0*/  FMUL.FTZ R222, R94, R43 ;  /* 0x0000002b5ede7220 */ /* 0x000fe20000410000 */
[-C--:B------:R-:W-:Y:S01]  /*41f0*/  LEA.HI.SX32 R218, R231, R84.reuse, 0x1b ;  /* 0x00000054e7da7211 */ /* 0x080fe200078fdaff */
[----:B------:R-:W-:Y:S01]  /*4200*/  FMUL.FTZ R224, R119, R161 ;  /* 0x000000a177e07220 */ /* 0x000fe20000410000 */
[----:B------:R-:W-:Y:S01]  /*4210*/  LEA.HI.SX32 R220, R235, R84, 0x1b ;  /* 0x00000054ebdc7211 */ /* 0x000fe200078fdaff */
[----:B------:R-:W-:Y:S01]  /*4220*/  FMUL.FTZ R42, R113, R42 ;  /* 0x0000002a712a7220 */ /* 0x000fe20000410000 */
[----:B------:R-:W-:Y:S01]  /*4230*/  BSSY B0, `(.L_x_4545) ;  /* 0x00000f2000007945 */ /* 0x000fe20003800000 */
[----:B------:R-:W-:-:S02]  /*4240*/  FMUL.FTZ R160, R109, R160 ;  /* 0x000000a06da07220 */ /* 0x000fc40000410000 */
[----:B------:R-:W-:Y:S02]  /*4250*/  FMUL.FTZ R164, R105, R164 ;  /* 0x000000a469a47220 */ /* 0x000fe40000410000 */
[----:B------:R-:W-:Y:S02]  /*4260*/  FMUL.FTZ R226, R101, R175 ;  /* 0x000000af65e27220 */ /* 0x000fe40000410000 */
[----:B------:R-:W-:Y:S02]  /*4270*/  FMUL.FTZ R228, R99, R177 ;  /* 0x000000b163e47220 */ /* 0x000fe40000410000 */
[----:B0-----:R-:W-:Y:S01]  /*4280*/  FFMA.FTZ R181, R181, R18, R195 ;  /* 0x00000012b5b57223 */ /* 0x001fe200000100c3 */
[----:B------:R-:W-:Y:S01]  /*4290*/  MOV R18, R14 ;  /* 0x0000000e00127202 */ /* 0x000fe20000000f00 */
[----:B------:R-:W-:-:S04]  /*42a0*/  IMAD.WIDE.U32 R14, R87, c[0x0][0x2a0], R12 ;  /* 0x0000a800570e7a25 */ /* 0x000fc800078e000c */
[----:B------:R-:W-:Y:S01]  /*42b0*/  FFMA.FTZ R183, R183, R181, R176 ;  /* 0x000000b5b7b77223 */ /* 0x000fe200000100b0 */
[----:B------:R-:W-:Y:S01]  /*42c0*/  IADD3 R13, R15, R187, RZ ;  /* 0x000000bb0f0d7210 */ /* 0x000fe20007ffe0ff */
[----:B------:R-:W-:Y:S01]  /*42d0*/  IMAD R176, R152, c[0x0][0x2c0], RZ ;  /* 0x0000b00098b07a24 */ /* 0x000fe200078e02ff */
[----:B------:R-:W-:Y:S01]  /*42e0*/  LEA R195, P2, R14, c[0x0][0x318], 0x2 ;  /* 0x0000c6000ec37a11 */ /* 0x000fe200078410ff */
[----:B------:R-:W-:Y:S01]  /*42f0*/  FFMA.FTZ R185, R185, R183, R174 ;  /* 0x000000b7b9b97223 */ /* 0x000fe200000100ae */
[----:B------:R-:W-:Y:S01]  /*4300*/  IADD3 R12, P1, R191, R14, RZ ;  /* 0x0000000ebf0c7210 */ /* 0x000fe20007f3e0ff */
[----:B------:R-:W-:Y:S01]  /*4310*/  IMAD R197, R87, c[0x0][0x2c4], R176 ;  /* 0x0000b10057c57a24 */ /* 0x000fe200078e02b0 */
[----:B------:R-:W-:Y:S01]  /*4320*/  IADD3.X R174, R3, -0x1, RZ, P0, !PT ;  /* 0xffffffff03ae7810 */ /* 0x000fe200007fe4ff */
[----:B------:R-:W-:Y:S01]  /*4330*/  FFMA.FTZ R187, R166, R185, R193 ;  /* 0x000000b9a6bb7223 */ /* 0x000fe200000100c1 */
[----:B------:R-:W-:Y:S01]  /*4340*/  LEA.HI.X R166, R14, c[0x0][0x31c], R13, 0x2, P2 ;  /* 0x0000c7000ea67a11 */ /* 0x000fe200010f140d */
[----:B------:R-:W-:Y:S01]  /*4350*/  IMAD.WIDE.U32 R18, R87, c[0x0][0x2c0], R18 ;  /* 0x0000b00057127a25 */ /* 0x000fe200078e0012 */
[----:B------:R-:W-:-:S03]  /*4360*/  IADD3.X R13, R13, R174, RZ, P1, !PT ;  /* 0x000000ae0d0d7210 */ /* 0x000fc60000ffe4ff */
[----:B------:R-:W-:Y:S01]  /*4370*/  FFMA.FTZ R189, R162, R187, R189 ;  /* 0x000000bba2bd7223 */ /* 0x000fe200000100bd */
[----:B------:R-:W-:Y:S01]  /*4380*/  IADD3 R15, R19, R197, RZ ;  /* 0x000000c5130f7210 */ /* 0x000fe20007ffe0ff */
[----:B------:R-:W-:Y:S01]  /*4390*/  FMUL.FTZ R200, R108, R183 ;  /* 0x000000b76cc87220 */ /* 0x000fe20000410000 */
[----:B------:R-:W-:Y:S01]  /*43a0*/  LEA R19, P2, R18, c[0x0][0x320], 0x2 ;  /* 0x0000c80012137a11 */ /* 0x000fe200078410ff */
[-C--:B------:R-:W-:Y:S01]  /*43b0*/  FFMA.FTZ R173, R158, R189.reuse, R173 ;  /* 0x000000bd9ead7223 */ /* 0x080fe200000100ad */
[----:B------:R-:W-:Y:S01]  /*43c0*/  IADD3 R14, P0, R191, R18, RZ ;  /* 0x00000012bf0e7210 */ /* 0x000fe20007f1e0ff */
[----:B-1----:R-:W-:Y:S01]  /*43d0*/  FMUL.FTZ R17, R139, R189 ;  /* 0x000000bd8b117220 */ /* 0x002fe20000410000 */
[----:B------:R-:W-:Y:S01]  /*43e0*/  LEA.HI.X R162, R18, c[0x0][0x324], R15, 0x2, P2 ;  /* 0x0000c90012a27a11 */ /* 0x000fe200010f140f */
[----:B------:R-:W-:Y:S01]  /*43f0*/  FFMA.FTZ R169, R20, R173, R169 ;  /* 0x000000ad14a97223 */ /* 0x000fe200000100a9 */
[----:B------:R-:W-:Y:S01]  /*4400*/  SHF.L.U32 R18, R2, 0x2, RZ ;  /* 0x0000000202127819 */ /* 0x000fe200000006ff */
[----:B------:R-:W-:Y:S01]  /*4410*/  FMUL.FTZ R213, R137, R185 ;  /* 0x000000b989d57220 */ /* 0x000fe20000410000 */
[----:B------:R-:W-:Y:S01]  /*4420*/  IADD3.X R15, R15, R174, RZ, P0, !PT ;  /* 0x000000ae0f0f7210 */ /* 0x000fe200007fe4ff */
[----:B------:R-:W-:Y:S01]  /*4430*/  FFMA.FTZ R193, R21, R169, R26 ;  /* 0x000000a915c17223 */ /* 0x000fe2000001001a */
[----:B------:R-:W-:Y:S01]  /*4440*/  IADD3 R20, P0, R18, R195, RZ ;  /* 0x000000c312147210 */ /* 0x000fe20007f1e0ff */
[----:B------:R-:W-:Y:S01]  /*4450*/  HADD2.F32 R174, -RZ, R4.H1_H1 ;  /* 0x30000004ffae7230 */ /* 0x000fe20000004100 */
[----:B------:R-:W-:Y:S01]  /*4460*/  IADD3 R18, P1, R19, R18, RZ ;  /* 0x0000001213127210 */ /* 0x000fe20007f3e0ff */
[----:B------:R-:W-:Y:S01]  /*4470*/  FFMA.FTZ R195, R22, R193, R23 ;  /* 0x000000c116c37223 */ /* 0x000fe20000010017 */
[----:B------:R-:W-:Y:S01]  /*4480*/  SHF.L.U64.HI R158, R129, 0x2, R104 ;  /* 0x00000002819e7819 */ /* 0x000fe20000010268 */
[----:B------:R-:W-:Y:S01]  /*4490*/  FMUL.FTZ R225, R141, R169 ;  /* 0x000000a98de17220 */ /* 0x000fe20000410000 */
[----:B------:R-:W-:Y:S01]  /*44a0*/  SHF.L.U64.HI R19, R2, 0x2, R3 ;  /* 0x0000000202137819 */ /* 0x000fe20000010203 */
[----:B------:R-:W-:Y:S01]  /*44b0*/  FFMA.FTZ R159, R156, R195, R159 ;  /* 0x000000c39c9f7223 */ /* 0x000fe2000001009f */
[----:B------:R-:W-:Y:S01]  /*44c0*/  SHF.L.U32 R197, R129, 0x2, RZ ;  /* 0x0000000281c57819 */ /* 0x000fe200000006ff */
[----:B------:R-:W-:Y:S01]  /*44d0*/  IMAD R26, R158, c[0x0][0x2b0], RZ ;  /* 0x0000ac009e1a7a24 */ /* 0x000fe200078e02ff */
[----:B------:R-:W-:Y:S01]  /*44e0*/  IADD3.X R21, R19, R166, RZ, P0, !PT ;  /* 0x000000a613157210 */ /* 0x000fe200007fe4ff */
[----:B------:R-:W-:Y:S01]  /*44f0*/  FFMA.FTZ R157, R150, R159, R157 ;  /* 0x0000009f969d7223 */ /* 0x000fe2000001009d */
[----:B------:R-:W-:Y:S01]  /*4500*/  IADD3.X R19, R162, R19, RZ, P1, !PT ;  /* 0x00000013a2137210 */ /* 0x000fe20000ffe4ff */
[----:B------:R-:W-:Y:S01]  /*4510*/  IMAD R158, R158, c[0x0][0x2d0], RZ ;  /* 0x0000b4009e9e7a24 */ /* 0x000fe200078e02ff */
[----:B------:R-:W-:Y:S01]  /*4520*/  HADD2.F32 R156, -RZ, R7.H1_H1 ;  /* 0x30000007ff9c7230 */ /* 0x000fe20000004100 */
[----:B------:R-:W-:Y:S01]  /*4530*/  FFMA.FTZ R155, R148, R157, R155 ;  /* 0x0000009d949b7223 */ /* 0x000fe2000001009b */
[----:B------:R-:W-:Y:S01]  /*4540*/  HADD2.F32 R148, -RZ, R6.H1_H1 ;  /* 0x30000006ff947230 */ /* 0x000fe20000004100 */
[----:B------:R-:W-:Y:S01]  /*4550*/  IMAD R199, R197, c[0x0][0x2b4], R26 ;  /* 0x0000ad00c5c77a24 */ /* 0x000fe200078e021a */
[----:B------:R-:W-:Y:S01]  /*4560*/  IADD3 R191, -R191, c[0x0][0x168], -R84 ;  /* 0x00005a00bfbf7a10 */ /* 0x000fe20007ffe954 */
[----:B------:R-:W-:Y:S01]  /*4570*/  FFMA.FTZ R153, R146, R155, R153 ;  /* 0x0000009b92997223 */ /* 0x000fe20000010099 */
[----:B------:R-:W-:Y:S01]  /*4580*/  HADD2.F32 R146, -RZ, R5.H1_H1 ;  /* 0x30000005ff927230 */ /* 0x000fe20000004100 */
[----:B------:R-:W-:Y:S01]  /*4590*/  IMAD.WIDE.U32 R20, R197, c[0x0][0x2b0], R20 ;  /* 0x0000ac00c5147a25 */ /* 0x000fe200078e0014 */
[----:B------:R-:W-:-:S02]  /*45a0*/  ISETP.GE.AND P0, PT, R191, 0x1, PT ;  /* 0x00000001bf00780c */ /* 0x000fc40003f06270 */
[----:B------:R-:W-:Y:S01]  /*45b0*/  ISETP.GE.AND P1, PT, R191, 0x41, PT ;  /* 0x00000041bf00780c */ /* 0x000fe20003f26270 */
[----:B------:R-:W-:Y:S01]  /*45c0*/  FFMA.FTZ R151, R140, R153, R151 ;  /* 0x000000998c977223 */ /* 0x000fe20000010097 */
[--C-:B------:R-:W-:Y:S01]  /*45d0*/  HADD2.F32 R140, -RZ, R8.reuse.H1_H1 ;  /* 0x30000008ff8c7230 */ /* 0x100fe20000004100 */
[C---:B------:R-:W-:Y:S01]  /*45e0*/  IMAD R201, R197.reuse, c[0x0][0x2d4], R158 ;  /* 0x0000b500c5c97a24 */ /* 0x040fe200078e029e */
[----:B------:R-:W-:Y:S01]  /*45f0*/  HADD2.F32 R158, -RZ, R9.H1_H1 ;  /* 0x30000009ff9e7230 */ /* 0x000fe20000004100 */
[----:B------:R-:W-:Y:S01]  /*4600*/  IMAD.WIDE.U32 R22, R197, c[0x0][0x2d0], R18 ;  /* 0x0000b400c5167a25 */ /* 0x000fe200078e0012 */
[----:B------:R-:W-:Y:S01]  /*4610*/  SHF.L.U32 R18, R84, 0x4, RZ ;  /* 0x0000000454127819 */ /* 0x000fe200000006ff */
[----:B------:R-:W-:Y:S01]  /*4620*/  HADD2.F32 R197, -RZ, R7.H0_H0 ;  /* 0x20000007ffc57230 */ /* 0x000fe20000004100 */
[----:B------:R-:W-:Y:S01]  /*4630*/  P2R R19, PR, RZ, 0x8 ;  /* 0x00000008ff137803 */ /* 0x000fe20000000000 */
[----:B------:R-:W-:Y:S01]  /*4640*/  FFMA.FTZ R27, R142, R151, R27 ;  /* 0x000000978e1b7223 */ /* 0x000fe2000001001b */
[----:B------:R-:W-:Y:S01]  /*4650*/  IADD3 R19, R21, R199, RZ ;  /* 0x000000c715137210 */ /* 0x000fe20007ffe0ff */
[----:B------:R-:W-:Y:S01]  /*4660*/  FMUL.FTZ R26, R135, R181 ;  /* 0x000000b5871a7220 */ /* 0x000fe20000410000 */
[----:B------:R-:W-:Y:S01]  /*4670*/  IADD3 R21, R23, R201, RZ ;  /* 0x000000c917157210 */ /* 0x000fe20007ffe0ff */
[----:B------:R-:W-:Y:S01]  /*4680*/  FFMA.FTZ R201, R144, R27, R25 ;  /* 0x0000001b90c97223 */ /* 0x000fe20000010019 */
[----:B------:R-:W-:Y:S01]  /*4690*/  LEA.HI.SX32 R23, R18, R18, 0x1b ;  /* 0x0000001212177211 */ /* 0x000fe200078fdaff */
[----:B------:R-:W-:Y:S01]  /*46a0*/  HADD2.F32 R25, -RZ, R8.H0_H0 ;  /* 0x20000008ff197230 */ /* 0x000fe20000004100 */
[----:B------:R-:W-:Y:S01]  /*46b0*/  FMUL.FTZ R150, R156, R26 ;  /* 0x0000001a9c967220 */ /* 0x000fe20000410000 */
[----:B------:R-:W-:Y:S01]  /*46c0*/  MOV R18, R20 ;  /* 0x0000001400127202 */ /* 0x000fe20000000f00 */
[----:B------:R-:W-:Y:S01]  /*46d0*/  HADD2.F32 R199, -RZ, R6.H0_H0 ;  /* 0x20000006ffc77230 */ /* 0x000fe20000004100 */
[----:B------:R-:W-:Y:S01]  /*46e0*/  MOV R20, R22 ;  /* 0x0000001600147202 */ /* 0x000fe20000000f00 */
[----:B------:R-:W-:Y:S01]  /*46f0*/  FMUL.FTZ R22, R110, R187 ;  /* 0x000000bb6e167220 */ /* 0x000fe20000410000 */
[----:B------:R0:W-:Y:S01]  /*4700*/  STS [R23.X4+0x10bc], R150 ;  /* 0x0010bc9617007388 */ /* 0x0001e20000004800 */
[----:B------:R-:W-:Y:S01]  /*4710*/  FMUL.FTZ R16, R146, R17 ;  /* 0x0000001192107220 */ /* 0x000fe20000410000 */
[----:B------:R-:W-:Y:S01]  /*4720*/  ISETP.GE.AND P2, PT, R191, 0x81, PT ;  /* 0x00000081bf00780c */ /* 0x000fe20003f46270 */
[----:B------:R-:W-:-:S02]  /*4730*/  FMUL.FTZ R142, R122, R25 ;  /* 0x000000197a8e7220 */ /* 0x000fc40000410000 */
[----:B------:R-:W-:Y:S01]  /*4740*/  FMUL.FTZ R144, R149, R140 ;  /* 0x0000008c95907220 */ /* 0x000fe20000410000 */
[----:B------:R1:W-:Y:S01]  /*4750*/  STS [R23.X4+0x10ac], R16 ;  /* 0x0010ac1017007388 */ /* 0x0003e20000004800 */
[----:B------:R-:W-:Y:S01]  /*4760*/  FFMA.FTZ R142, R28, -R142, R43 ;  /* 0x8000008e1c8e7223 */ /* 0x000fe2000001002b */
[----:B------:R-:W-:Y:S01]  /*4770*/  IADD3 R43, R84, 0x40, RZ ;  /* 0x00000040542b7810 */ /* 0x000fe20007ffe0ff */
[----:B------:R-:W-:Y:S01]  /*4780*/  FFMA.FTZ R144, R30, -R144, R161 ;  /* 0x800000901e907223 */ /* 0x000fe200000100a1 */
[----:B------:R-:W-:Y:S01]  /*4790*/  IADD3 R161, R84, 0x80, RZ ;  /* 0x0000008054a17810 */ /* 0x000fe20007ffe0ff */
[----:B0-----:R-:W-:Y:S01]  /*47a0*/  FMUL.FTZ R150, R199, R22 ;  /* 0x00000016c7967220 */ /* 0x001fe20000410000 */
[-C--:B------:R-:W-:Y:S01]  /*47b0*/  LEA.HI.SX32 R43, R43, R84.reuse, 0x1b ;  /* 0x000000542b2b7211 */ /* 0x080fe200078fdaff */
[----:B------:R-:W-:Y:S01]  /*47c0*/  FMUL.FTZ R217, R149, R27 ;  /* 0x0000001b95d97220 */ /* 0x000fe20000410000 */
[----:B------:R-:W-:Y:S01]  /*47d0*/  LEA.HI.SX32 R161, R161, R84, 0x1b ;  /* 0x00000054a1a17211 */ /* 0x000fe200078fdaff */
[----:B------:R-:W-:Y:S01]  /*47e0*/  FMUL.FTZ R162, R197, R200 ;  /* 0x000000c8c5a27220 */ /* 0x000fe20000410000 */
[----:B------:R0:W-:Y:S01]  /*47f0*/  STS [R23.X4+0x10b0], R150 ;  /* 0x0010b09617007388 */ /* 0x0001e20000004800 */
[----:B-1----:R-:W-:-:S02]  /*4800*/  FMUL.FTZ R16, R122, R201 ;  /* 0x000000c97a107220 */ /* 0x002fc40000410000 */
[----:B------:R-:W-:Y:S01]  /*4810*/  FMUL.FTZ R176, R147, R158 ;  /* 0x0000009e93b07220 */ /* 0x000fe20000410000 */
[----:B------:R1:W-:Y:S01]  /*4820*/  STS [R23.X4+0x10b8], R162 ;  /* 0x0010b8a217007388 */ /* 0x0003e20000004800 */
[----:B------:R-:W-:Y:S02]  /*4830*/  FFMA.FTZ R215, R142, R16, RZ ;  /* 0x000000108ed77223 */ /* 0x000fe400000100ff */
[----:B------:R-:W-:Y:S02]  /*4840*/  FMUL.FTZ R198, R120, R151 ;  /* 0x0000009778c67220 */ /* 0x000fe40000410000 */
[----:B------:R-:W-:Y:S02]  /*4850*/  FFMA.FTZ R215, R144, R217, R215 ;  /* 0x000000d990d77223 */ /* 0x000fe400000100d7 */
[----:B0-----:R-:W-:Y:S02]  /*4860*/  FMUL.FTZ R150, R120, R203 ;  /* 0x000000cb78967220 */ /* 0x001fe40000410000 */
[----:B------:R-:W-:Y:S01]  /*4870*/  FFMA.FTZ R176, R32, -R176, R163 ;  /* 0x800000b020b07223 */ /* 0x000fe200000100a3 */
[----:B-1----:R-:W-:Y:S01]  /*4880*/  HADD2.F32 R162, -RZ, R10.H1_H1 ;  /* 0x3000000affa27230 */ /* 0x002fe20000004100 */
[----:B------:R-:W-:-:S02]  /*4890*/  FFMA.FTZ R150, R29, -R150, R24 ;  /* 0x800000961d967223 */ /* 0x000fc40000010018 */
[----:B------:R-:W-:Y:S02]  /*48a0*/  FMUL.FTZ R219, R147, R153 ;  /* 0x0000009993db7220 */ /* 0x000fe40000410000 */
[----:B------:R-:W-:Y:S02]  /*48b0*/  FFMA.FTZ R215, R150, R198, R215 ;  /* 0x000000c696d77223 */ /* 0x000fe400000100d7 */
[----:B------:R-:W-:Y:S02]  /*48c0*/  FMUL.FTZ R166, R148, R213 ;  /* 0x000000d594a67220 */ /* 0x000fe40000410000 */
[----:B------:R-:W-:Y:S02]  /*48d0*/  FMUL.FTZ R180, R145, R162 ;  /* 0x000000a291b47220 */ /* 0x000fe40000410000 */
[----:B------:R-:W-:Y:S01]  /*48e0*/  FMUL.FTZ R194, R118, R155 ;  /* 0x0000009b76c27220 */ /* 0x000fe20000410000 */
[----:B------:R0:W-:Y:S01]  /*48f0*/  STS [R23.X4+0x10b4], R166 ;  /* 0x0010b4a617007388 */ /* 0x0001e20000004800 */
[----:B------:R-:W-:-:S02]  /*4900*/  FFMA.FTZ R215, R176, R219, R215 ;  /* 0x000000dbb0d77223 */ /* 0x000fc400000100d7 */
[----:B------:R-:W-:Y:S02]  /*4910*/  FFMA.FTZ R180, R34, -R180, R165 ;  /* 0x800000b422b47223 */ /* 0x000fe400000100a5 */
[----:B------:R-:W-:Y:S02]  /*4920*/  FMUL.FTZ R221, R145, R157 ;  /* 0x0000009d91dd7220 */ /* 0x000fe40000410000 */
[----:B------:R-:W-:Y:S02]  /*4930*/  FFMA.FTZ R215, R178, R194, R215 ;  /* 0x000000c2b2d77223 */ /* 0x000fe400000100d7 */
[----:B------:R-:W-:Y:S01]  /*4940*/  FMUL.FTZ R190, R116, R159 ;  /* 0x0000009f74be7220 */ /* 0x000fe20000410000 */
[----:B0-----:R-:W-:Y:S01]  /*4950*/  HADD2.F32 R166, -RZ, R11.H1_H1 ;  /* 0x3000000bffa67230 */ /* 0x001fe20000004100 */
[----:B------:R-:W-:Y:S02]  /*4960*/  FFMA.FTZ R215, R180, R221, R215 ;  /* 0x000000ddb4d77223 */ /* 0x000fe400000100d7 */
[----:B------:R-:W-:-:S02]  /*4970*/  FMUL.FTZ R223, R143, R195 ;  /* 0x000000c38fdf7220 */ /* 0x000fc40000410000 */
[----:B------:R-:W-:Y:S02]  /*4980*/  FMUL.FTZ R184, R143, R166 ;  /* 0x000000a68fb87220 */ /* 0x000fe40000410000 */
[----:B------:R-:W-:Y:S02]  /*4990*/  FFMA.FTZ R215, R182, R190, R215 ;  /* 0x000000beb6d77223 */ /* 0x000fe400000100d7 */
[----:B------:R-:W-:Y:S02]  /*49a0*/  FFMA.FTZ R184, R124, -R184, R167 ;  /* 0x800000b87cb87223 */ /* 0x000fe400000100a7 */
[----:B------:R-:W-:Y:S02]  /*49b0*/  FMUL.FTZ R188, R114, R193 ;  /* 0x000000c172bc7220 */ /* 0x000fe40000410000 */
[----:B------:R-:W-:Y:S02]  /*49c0*/  FFMA.FTZ R215, R184, R223, R215 ;  /* 0x000000dfb8d77223 */ /* 0x000fe400000100d7 */
[----:B------:R-:W-:-:S02]  /*49d0*/  FMUL.FTZ R196, R141, R174 ;  /* 0x000000ae8dc47220 */ /* 0x000fc40000410000 */
[----:B------:R-:W-:Y:S02]  /*49e0*/  FMUL.FTZ R192, R174, R225 ;  /* 0x000000e1aec07220 */ /* 0x000fe40000410000 */
[-C--:B------:R-:W-:Y:S02]  /*49f0*/  FFMA.FTZ R215, R186, R188.reuse, R215 ;  /* 0x000000bcbad77223 */ /* 0x080fe400000100d7 */
[----:B------:R-:W-:Y:S01]  /*4a00*/  FMUL.FTZ R204, R209, R188 ;  /* 0x000000bcd1cc7220 */ /* 0x000fe20000410000 */
[----:B------:R0:W-:Y:S01]  /*4a10*/  STS [R23.X4+0x10a4], R192 ;  /* 0x0010a4c017007388 */ /* 0x0001e20000004800 */
[----:B------:R-:W-:Y:S02]  /*4a20*/  FFMA.FTZ R188, R128, -R196, R171 ;  /* 0x800000c480bc7223 */ /* 0x000fe400000100ab */
[----:B------:R-:W-:Y:S01]  /*4a30*/  FMUL.FTZ R196, R207, R190 ;  /* 0x000000becfc47220 */ /* 0x000fe20000410000 */
[----:B------:R1:W-:Y:S01]  /*4a40*/  STS [R23.X4+0x10a0], R204 ;  /* 0x0010a0cc17007388 */ /* 0x0003e20000004800 */
[----:B------:R-:W-:-:S02]  /*4a50*/  FMUL.FTZ R206, R112, R173 ;  /* 0x000000ad70ce7220 */ /* 0x000fc40000410000 */
[----:B------:R-:W-:Y:S01]  /*4a60*/  FFMA.FTZ R215, R188, R225, R215 ;  /* 0x000000e1bcd77223 */ /* 0x000fe200000100d7 */
[----:B------:R-:W-:Y:S01]  /*4a70*/  STS [R23.X4+0x1098], R196 ;  /* 0x001098c417007388 */ /* 0x000fe20000004800 */
[----:B------:R-:W-:Y:S01]  /*4a80*/  FFMA.FTZ R190, R126, -R210, R175 ;  /* 0x800000d27ebe7223 */ /* 0x000fe200000100af */
[----:B------:R-:W-:Y:S01]  /*4a90*/  IADD3 R225, R84, 0x280, RZ ;  /* 0x0000028054e17810 */ /* 0x000fe20007ffe0ff */
[----:B0-----:R-:W-:Y:S02]  /*4aa0*/  FMUL.FTZ R192, R139, R146 ;  /* 0x000000928bc07220 */ /* 0x001fe40000410000 */
[----:B------:R-:W-:Y:S02]  /*4ab0*/  FFMA.FTZ R215, R190, R206, R215 ;  /* 0x000000cebed77223 */ /* 0x000fe400000100d7 */
[----:B------:R-:W-:Y:S02]  /*4ac0*/  FMUL.FTZ R210, R110, R199 ;  /* 0x000000c76ed27220 */ /* 0x000fe40000410000 */
[----:B------:R-:W-:-:S02]  /*4ad0*/  FFMA.FTZ R192, R132, -R192, R177 ;  /* 0x800000c084c07223 */ /* 0x000fc400000100b1 */
[----:B------:R-:W-:Y:S02]  /*4ae0*/  FMUL.FTZ R208, R211, R206 ;  /* 0x000000ced3d07220 */ /* 0x000fe40000410000 */
[----:B------:R-:W-:Y:S01]  /*4af0*/  FMUL.FTZ R202, R166, R223 ;  /* 0x000000dfa6ca7220 */ /* 0x000fe20000410000 */
[----:B------:R-:W-:Y:S01]  /*4b00*/  IADD3 R223, R84, 0x240, RZ ;  /* 0x0000024054df7810 */ /* 0x000fe20007ffe0ff */
[----:B------:R-:W-:Y:S01]  /*4b10*/  FMUL.FTZ R206, R205, R194 ;  /* 0x000000c2cdce7220 */ /* 0x000fe20000410000 */
[----:B------:R0:W-:Y:S01]  /*4b20*/  STS [R23.X4+0x10a8], R208 ;  /* 0x0010a8d017007388 */ /* 0x0001e20000004800 */
[----:B------:R-:W-:Y:S01]  /*4b30*/  FFMA.FTZ R215, R192, R17, R215 ;  /* 0x00000011c0d77223 */ /* 0x000fe200000100d7 */
[----:B------:R-:W-:Y:S01]  /*4b40*/  LEA.HI.SX32 R214, R223, R84, 0x1b ;  /* 0x00000054dfd67211 */ /* 0x000fe200078fdaff */
[----:B------:R-:W-:Y:S01]  /*4b50*/  FFMA.FTZ R194, R130, -R210, R179 ;  /* 0x800000d282c27223 */ /* 0x000fe200000100b3 */
[----:B------:R2:W-:Y:S01]  /*4b60*/  STS [R23.X4+0x109c], R202 ;  /* 0x00109cca17007388 */ /* 0x0005e20000004800 */
[----:B-1----:R-:W-:-:S02]  /*4b70*/  FMUL.FTZ R204, R158, R219 ;  /* 0x000000db9ecc7220 */ /* 0x002fc40000410000 */
[----:B------:R-:W-:Y:S01]  /*4b80*/  FFMA.FTZ R215, R194, R22, R215 ;  /* 0x00000016c2d77223 */ /* 0x000fe200000100d7 */
[----:B------:R1:W-:Y:S01]  /*4b90*/  STS [R23.X4+0x1090], R206 ;  /* 0x001090ce17007388 */ /* 0x0003e20000004800 */
[----:B------:R-:W-:Y:S01]  /*4ba0*/  FMUL.FTZ R22, R140, R217 ;  /* 0x000000d98c167220 */ /* 0x000fe20000410000 */
[----:B------:R-:W-:Y:S01]  /*4bb0*/  IADD3 R217, R84, 0x140, RZ ;  /* 0x0000014054d97810 */ /* 0x000fe20007ffe0ff */
[----:B0-----:R-:W-:Y:S01]  /*4bc0*/  FMUL.FTZ R208, R162, R221 ;  /* 0x000000dda2d07220 */ /* 0x001fe20000410000 */
[----:B------:R-:W-:Y:S01]  /*4bd0*/  STS [R23.X4+0x108c], R204 ;  /* 0x00108ccc17007388 */ /* 0x000fe20000004800 */
[----:B------:R-:W-:Y:S01]  /*4be0*/  FMUL.FTZ R16, R25, R16 ;  /* 0x0000001019107220 */ /* 0x000fe20000410000 */
[----:B------:R-:W-:Y:S01]  /*4bf0*/  IADD3 R221, R84, 0x1c0, RZ ;  /* 0x000001c054dd7810 */ /* 0x000fe20007ffe0ff */
[----:B--2---:R-:W-:Y:S01]  /*4c00*/  FMUL.FTZ R202, R203, R198 ;  /* 0x000000c6cbca7220 */ /* 0x004fe20000410000 */
[----:B------:R0:W-:Y:S01]  /*4c10*/  STS [R23.X4+0x1094], R208 ;  /* 0x001094d017007388 */ /* 0x0001e20000004800 */
[----:B------:R-:W-:Y:S01]  /*4c20*/  FMUL.FTZ R17, R137, R148 ;  /* 0x0000009489117220 */ /* 0x000fe20000410000 */
[----:B-1----:R-:W-:Y:S01]  /*4c30*/  LEA.HI.SX32 R206, R217, R84, 0x1b ;  /* 0x00000054d9ce7211 */ /* 0x002fe200078fdaff */
[----:B------:R-:W-:Y:S01]  /*4c40*/  FMUL.FTZ R219, R108, R197 ;  /* 0x000000c56cdb7220 */ /* 0x000fe20000410000 */
[----:B------:R-:W-:Y:S01]  /*4c50*/  STS [R23.X4+0x1088], R202 ;  /* 0x001088ca17007388 */ /* 0x000fe20000004800 */
[----:B------:R-:W-:Y:S01]  /*4c60*/  FFMA.FTZ R196, R136, -R17, R168 ;  /* 0x8000001188c47223 */ /* 0x000fe200000100a8 */
[----:B------:R-:W-:Y:S01]  /*4c70*/  IADD3 R17, R84, 0xc0, RZ ;  /* 0x000000c054117810 */ /* 0x000fe20007ffe0ff */
[----:B------:R-:W-:Y:S01]  /*4c80*/  FFMA.FTZ R198, R134, -R219, R170 ;  /* 0x800000db86c67223 */ /* 0x000fe200000100aa */
        /* <DEDUP_REMOVED lines=8> */
[----:B------:R-:W-:Y:S01]  /*4d10*/  BAR.SYNC.DEFER_BLOCKING 0x0 ;  /* 0x0000000000007b1d */ /* 0x000fe20000010000 */
[-C--:B0-----:R-:W-:Y:S01]  /*4d20*/  LEA.HI.SX32 R208, R219, R84.reuse, 0x1b ;  /* 0x00000054dbd07211 */ /* 0x081fe200078fdaff */
[----:B-1----:R-:W-:Y:S01]  /*4d30*/  FMUL.FTZ R22, R111, R165 ;  /* 0x000000a56f167220 */ /* 0x002fe20000410000 */
[----:B------:R-:W-:Y:S01]  /*4d40*/  LEA.HI.SX32 R204, R215, R84, 0x1b ;  /* 0x00000054d7cc7211 */ /* 0x000fe200078fdaff */
[----:B------:R-:W-:Y:S01]  /*4d50*/  FMUL.FTZ R170, R93, R170 ;  /* 0x000000aa5daa7220 */ /* 0x000fe20000410000 */
[-C--:B------:R-:W-:Y:S01]  /*4d60*/  LEA.HI.SX32 R213, R84, R84.reuse, 0x1b ;  /* 0x0000005454d57211 */ /* 0x080fe200078fdaff */
[----:B--2---:R-:W-:Y:S01]  /*4d70*/  FMUL.FTZ R16, R115, R163 ;  /* 0x000000a373107220 */ /* 0x004fe20000410000 */
[----:B------:R-:W-:Y:S01]  /*4d80*/  LEA.HI.SX32 R202, R17, R84, 0x1b ;  /* 0x0000005411ca7211 */ /* 0x000fe200078fdaff */
[----:B------:R-:W-:Y:S01]  /*4d90*/  FMUL.FTZ R163, R135, R156 ;  /* 0x0000009c87a37220 */ /* 0x000fe20000410000 */
[----:B------:R-:W-:-:S02]  /*4da0*/  LEA.HI.SX32 R210, R221, R84, 0x1b ;  /* 0x00000054ddd27211 */ /* 0x000fc400078fdaff */
[-C--:B------:R-:W-:Y:S01]  /*4db0*/  LEA.HI.SX32 R215, R225, R84.reuse, 0x1b ;  /* 0x00000054e1d77211 */ /* 0x080fe200078fdaff */
[----:B------:R-:W-:Y:S01]  /*4dc0*/  FFMA.FTZ R163, R138, -R163, R172 ;  /* 0x800000a38aa37223 */ /* 0x000fe200000100ac */
[----:B------:R-:W-:Y:S01]  /*4dd0*/  LEA.HI.SX32 R217, R229, R84, 0x1b ;  /* 0x00000054e5d97211 */ /* 0x000fe200078fdaff */
[----:B------:R-:W-:Y:S01]  /*4de0*/  FMUL.FTZ R172, R121, R172 ;  /* 0x000000ac79ac7220 */ /* 0x000fe20000410000 */
        /* <DEDUP_REMOVED lines=54> */
.L_x_4546:
[----:B01-34-:R-:W-:Y:S05]  /*5150*/  BSYNC B0 ;  /* 0x0000000000007941 */ /* 0x01bfea0003800000 */
.L_x_4545:
[----:B------:R-:W0:Y:S01]  /*5160*/  LDS R43, [R43.X4+0x2200] ;  /* 0x002200002b2b7984 */ /* 0x000e220000004800 */
[----:B------:R-:W-:Y:S01]  /*5170*/  BSSY B0, `(.L_x_4547) ;  /* 0x0000004000007945 */ /* 0x000fe20003800000 */
[----:B------:R-:W-:Y:S05]  /*5180*/  @!P1 BRA `(.L_x_4548) ;  /* 0x0000002000009947 */ /* 0x000fea0003800000 */
[----:B------:R1:W-:Y:S04]  /*5190*/  RED.E.ADD.F32.FTZ.RN.STRONG.GPU [R18.64+-0xf00], R223 ;  /* 0xfff100df1200798e */ /* 0x0003e8000c10e784 */
[----:B0-----:R1:W-:Y:S02]  /*51a0*/  RED.E.ADD.F32.FTZ.RN.STRONG.GPU [R20.64+-0xf00], R43 ;  /* 0xfff1002b1400798e */ /* 0x0013e4000c10e784 */
.L_x_4548:
[----:B------:R-:W-:Y:S05]  /*51b0*/  BSYNC B0 ;  /* 0x0000000000007941 */ /* 0x000fea0003800000 */
.L_x_4547:
[----:B------:R-:W2:Y:S01]  /*51c0*/  LDS R161, [R161.X4+0x2300] ;  /* 0x00230000a1a17984 */ /* 0x000ea20000004800 */
[----:B------:R-:W-:Y:S01]  /*51d0*/  BSSY B0, `(.L_x_4549) ;  /* 0x0000005000007945 */ /* 0x000fe20003800000 */
[----:B------:R-:W-:Y:S01]  /*51e0*/  FMUL.FTZ R13, R163, R26 ;  /* 0x0000001aa30d7220 */ /* 0x000fe20000410000 */
[----:B------:R-:W-:Y:S05]  /*51f0*/  @!P2 BRA `(.L_x_4550) ;  /* 0x000000200000a947 */ /* 0x000fea0003800000 */
[----:B------:R3:W-:Y:S04]  /*5200*/  RED.E.ADD.F32.FTZ.RN.STRONG.GPU [R18.64+-0xe00], R225 ;  /* 0xfff200e11200798e */ /* 0x0007e8000c10e784 */
[----:B--2---:R3:W-:Y:S02]  /*5210*/  RED.E.ADD.F32.FTZ.RN.STRONG.GPU [R20.64+-0xe00], R161 ;  /* 0xfff200a11400798e */ /* 0x0047e4000c10e784 */
.L_x_4550:
[----:B------:R-:W-:Y:S05]  /*5220*/  BSYNC B0 ;  /* 0x0000000000007941 */ /* 0x000fea0003800000 */
.L_x_4549:
[----:B------:R-:W-:Y:S01]  /*5230*/  FADD.FTZ R200, R200, R13 ;  /* 0x0000000dc8c87221 */ /* 0x000fe20000010000 */
[C---:B------:R-:W-:Y:S01]  /*5240*/  ISETP.GE.AND P6, PT, R191.reuse, 0xc1, PT ;  /* 0x000000c1bf00780c */ /* 0x040fe20003fc6270 */
[----:B------:R4:W1:Y:S01]  /*5250*/  LDS R13, [R202.X4+0x2400] ;  /* 0x00240000ca0d7984 */ /* 0x0008620000004800 */
        /* <DEDUP_REMOVED lines=10> */
.L_x_4552:
[----:B----4-:R-:W-:Y:S05]  /*5300*/  BSYNC B0 ;  /* 0x0000000000007941 */ /* 0x010fea0003800000 */
.L_x_4551:
[----:B-1----:R1:W4:Y:S01]  /*5310*/  LDS R13, [R204.X4+0x2500] ;  /* 0x00250000cc0d7984 */ /* 0x0023220000004800 */
[----:B------:R-:W-:Y:S01]  /*5320*/  BSSY B0, `(.L_x_4553) ;  /* 0x0000004000007945 */ /* 0x000fe20003800000 */
[----:B------:R-:W-:Y:S05]  /*5330*/  @!P1 BRA `(.L_x_4554) ;  /* 0x0000002000009947 */ /* 0x000fea0003800000 */
[----:B------:R1:W-:Y:S04]  /*5340*/  RED.E.ADD.F32.FTZ.RN.STRONG.GPU [R18.64+-0xc00], R229 ;  /* 0xfff400e51200798e */ /* 0x0003e8000c10e784 */
[----:B----4-:R1:W-:Y:S02]  /*5350*/  RED.E.ADD.F32.FTZ.RN.STRONG.GPU [R20.64+-0xc00], R13 ;  /* 0xfff4000d1400798e */ /* 0x0103e4000c10e784 */
.L_x_4554:
[----:B------:R-:W-:Y:S05]  /*5360*/  BSYNC B0 ;  /* 0x0000000000007941 */ /* 0x000fea0003800000 */
.L_x_4553:
[----:B-1--4-:R1:W4:Y:S01]  /*5370*/  LDS R13, [R206.X4+0x2600] ;  /* 0x00260000ce0d7984 */ /* 0x0123220000004800 */
[----:B------:R-:W-:Y:S01]  /*5380*/  BSSY B0, `(.L_x_4555) ;  /* 0x0000004000007945 */ /* 0x000fe20003800000 */
[----:B------:R-:W-:Y:S05]  /*5390*/  @!P2 BRA `(.L_x_4556) ;  /* 0x000000200000a947 */ /* 0x000fea0003800000 */
[----:B------:R1:W-:Y:S04]  /*53a0*/  RED.E.ADD.F32.FTZ.RN.STRONG.GPU [R18.64+-0xb00], R231 ;  /* 0xfff500e71200798e */ /* 0x0003e8000c10e784 */
[----:B----4-:R1:W-:Y:S02]  /*53b0*/  RED.E.ADD.F32.FTZ.RN.STRONG.GPU [R20.64+-0xb00], R13 ;  /* 0xfff5000d1400798e */ /* 0x0103e4000c10e784 */
.L_x_4556:
[----:B------:R-:W-:Y:S05]  /*53c0*/  BSYNC B0 ;  /* 0x0000000000007941 */ /* 0x000fea0003800000 */
.L_x_4555:
[----:B-1--4-:R1:W4:Y:S01]  /*53d0*/  LDS R13, [R208.X4+0x2700] ;  /* 0x00270000d00d7984 */ /* 0x0123220000004800 */
[----:B------:R-:W-:Y:S01]  /*53e0*/  BSSY B0, `(.L_x_4557) ;  /* 0x0000004000007945 */ /* 0x000fe20003800000 */
[----:B------:R-:W-:Y:S05]  /*53f0*/  @!P3 BRA `(.L_x_4558) ;  /* 0x000000200000b947 */ /* 0x000fea0003800000 */
[----:B------:R1:W-:Y:S04]  /*5400*/  RED.E.ADD.F32.FTZ.RN.STRONG.GPU [R18.64+-0xa00], R233 ;  /* 0xfff600e91200798e */ /* 0x0003e8000c10e784 */
[----:B----4-:R1:W-:Y:S02]  /*5410*/  RED.E.ADD.F32.FTZ.RN.STRONG.GPU [R20.64+-0xa00], R13 ;  /* 0xfff6000d1400798e */ /* 0x0103e4000c10e784 */
.L_x_4558:
[----:B------:R-:W-:Y:S05]  /*5420*/  BSYNC B0 ;  /* 0x0000000000007941 */ /* 0x000fea0003800000 */
.L_x_4557:
[----:B-1--4-:R1:W4:Y:S01]  /*5430*/  LDS R13, [R210.X4+0x2800] ;  /* 0x00280000d20d7984 */ /* 0x0123220000004800 */
[----:B------:R-:W-:Y:S01]  /*5440*/  BSSY B0, `(.L_x_4559) ;  /* 0x0000004000007945 */ /* 0x000fe20003800000 */
[----:B------:R-:W-:Y:S05]  /*5450*/  @!P4 BRA `(.L_x_4560) ;  /* 0x000000200000c947 */ /* 0x000fea0003800000 */
[----:B------:R1:W-:Y:S04]  /*5460*/  RED.E.ADD.F32.FTZ.RN.STRONG.GPU [R18.64+-0x900], R235 ;  /* 0xfff700eb1200798e */ /* 0x0003e8000c10e784 */
[----:B----4-:R1:W-:Y:S02]  /*5470*/  RED.E.ADD.F32.FTZ.RN.STRONG.GPU [R20.64+-0x900], R13 ;  /* 0xfff7000d1400798e */ /* 0x0103e4000c10e784 */
.L_x_4560:
[----:B------:R-:W-:Y:S05]  /*5480*/  BSYNC B0 ;  /* 0x0000000000007941 */ /* 0x000fea0003800000 */
.L_x_4559:
[----:B-1--4-:R1:W4:Y:S01]  /*5490*/  LDS R13, [R212.X4+0x2900] ;  /* 0x00290000d40d7984 */ /* 0x0123220000004800 */
[----:B------:R-:W-:Y:S01]  /*54a0*/  BSSY B0, `(.L_x_4561) ;  /* 0x0000004000007945 */ /* 0x000fe20003800000 */
[----:B------:R-:W-:Y:S05]  /*54b0*/  @!P5 BRA `(.L_x_4562) ;  /* 0x000000200000d947 */ /* 0x000fea0003800000 */
[----:B------:R1:W-:Y:S04]  /*54c0*/  RED.E.ADD.F32.FTZ.RN.STRONG.GPU [R18.64+-0x800], R237 ;  /* 0xfff800ed1200798e */ /* 0x0003e8000c10e784 */
[----:B----4-:R1:W-:Y:S02]  /*54d0*/  RED.E.ADD.F32.FTZ.RN.STRONG.GPU [R20.64+-0x800], R13 ;  /* 0xfff8000d1400798e */ /* 0x0103e4000c10e784 */
.L_x_4562:
[----:B------:R-:W-:Y:S05]  /*54e0*/  BSYNC B0 ;  /* 0x0000000000007941 */ /* 0x000fea0003800000 */
.L_x_4561:
        /* <DEDUP_REMOVED lines=11> */
.L_x_4564:
[----:B-1----:R-:W-:Y:S05]  /*55a0*/  BSYNC B0 ;  /* 0x0000000000007941 */ /* 0x002fea0003800000 */
.L_x_4563:
[----:B------:R-:W1:Y:S01]  /*55b0*/  LDS R215, [R215.X4+0x2b00] ;  /* 0x002b0000d7d77984 */ /* 0x000e620000004800 */
[----:B------:R-:W-:Y:S01]  /*55c0*/  BSSY B0, `(.L_x_4565) ;  /* 0x0000004000007945 */ /* 0x000fe20003800000 */
[----:B------:R-:W-:Y:S05]  /*55d0*/  @!P1 BRA `(.L_x_4566) ;  /* 0x0000002000009947 */ /* 0x000fea0003800000 */
[----:B------:R3:W-:Y:S04]  /*55e0*/  RED.E.ADD.F32.FTZ.RN.STRONG.GPU [R18.64+-0x600], R241 ;  /* 0xfffa00f11200798e */ /* 0x0007e8000c10e784 */
[----:B-1----:R3:W-:Y:S02]  /*55f0*/  RED.E.ADD.F32.FTZ.RN.STRONG.GPU [R20.64+-0x600], R215 ;  /* 0xfffa00d71400798e */ /* 0x0027e4000c10e784 */
.L_x_4566:
[----:B------:R-:W-:Y:S05]  /*5600*/  BSYNC B0 ;  /* 0x0000000000007941 */ /* 0x000fea0003800000 */
.L_x_4565:
[----:B----4-:R4:W3:Y:S01]  /*5610*/  LDS R13, [R216.X4+0x2c00] ;  /* 0x002c0000d80d7984 */ /* 0x0108e20000004800 */
[----:B------:R-:W-:Y:S01]  /*5620*/  BSSY B0, `(.L_x_4567) ;  /* 0x0000004000007945 */ /* 0x000fe20003800000 */
[----:B------:R-:W-:Y:S05]  /*5630*/  @!P2 BRA `(.L_x_4568) ;  /* 0x000000200000a947 */ /* 0x000fea0003800000 */
[----:B------:R4:W-:Y:S04]  /*5640*/  RED.E.ADD.F32.FTZ.RN.STRONG.GPU [R18.64+-0x500], R243 ;  /* 0xfffb00f31200798e */ /* 0x0009e8000c10e784 */
[----:B---3--:R4:W-:Y:S02]  /*5650*/  RED.E.ADD.F32.FTZ.RN.STRONG.GPU [R20.64+-0x500], R13 ;  /* 0xfffb000d1400798e */ /* 0x0089e4000c10e784 */
.L_x_4568:
[----:B------:R-:W-:Y:S05]  /*5660*/  BSYNC B0 ;  /* 0x0000000000007941 */ /* 0x000fea0003800000 */
.L_x_4567:
[----:B------:R-:W4:Y:S01]  /*5670*/  LDS R217, [R217.X4+0x2d00] ;  /* 0x002d0000d9d97984 */ /* 0x000f220000004800 */
[----:B------:R-:W-:Y:S01]  /*5680*/  BSSY B0, `(.L_x_4569) ;  /* 0x0000004000007945 */ /* 0x000fe20003800000 */
[----:B------:R-:W-:Y:S05]  /*5690*/  @!P3 BRA `(.L_x_4570) ;  /* 0x000000200000b947 */ /* 0x000fea0003800000 */
[----:B------:R4:W-:Y:S04]  /*56a0*/  RED.E.ADD.F32.FTZ.RN.STRONG.GPU [R18.64+-0x400], R245 ;  /* 0xfffc00f51200798e */ /* 0x0009e8000c10e784 */
[----:B----4-:R4:W-:Y:S02]  /*56b0*/  RED.E.ADD.F32.FTZ.RN.STRONG.GPU [R20.64+-0x400], R217 ;  /* 0xfffc00d91400798e */ /* 0x0109e4000c10e784 */
.L_x_4570:
[----:B------:R-:W-:Y:S05]  /*56c0*/  BSYNC B0 ;  /* 0x0000000000007941 */ /* 0x000fea0003800000 */
.L_x_4569:
[----:B---34-:R3:W4:Y:S01]  /*56d0*/  LDS R13, [R218.X4+0x2e00] ;  /* 0x002e0000da0d7984 */ /* 0x0187220000004800 */
[----:B------:R-:W-:Y:S01]  /*56e0*/  BSSY B0, `(.L_x_4571) ;  /* 0x0000004000007945 */ /* 0x000fe20003800000 */
[----:B------:R-:W-:Y:S05]  /*56f0*/  @!P4 BRA `(.L_x_4572) ;  /* 0x000000200000c947 */ /* 0x000fea0003800000 */
[----:B------:R3:W-:Y:S04]  /*5700*/  RED.E.ADD.F32.FTZ.RN.STRONG.GPU [R18.64+-0x300], R247 ;  /* 0xfffd00f71200798e */ /* 0x0007e8000c10e784 */
[----:B----4-:R3:W-:Y:S02]  /*5710*/  RED.E.ADD.F32.FTZ.RN.STRONG.GPU [R20.64+-0x300], R13 ;  /* 0xfffd000d1400798e */ /* 0x0107e4000c10e784 */
.L_x_4572:
[----:B------:R-:W-:Y:S05]  /*5720*/  BSYNC B0 ;  /* 0x0000000000007941 */ /* 0x000fea0003800000 */
.L_x_4571:
[----:B------:R-:W3:Y:S01]  /*5730*/  LDS R219, [R219.X4+0x2f00] ;  /* 0x002f0000dbdb7984 */ /* 0x000ee20000004800 */
[----:B------:R-:W-:Y:S01]  /*5740*/  BSSY B0, `(.L_x_4573) ;  /* 0x0000004000007945 */ /* 0x000fe20003800000 */
[----:B------:R-:W-:Y:S05]  /*5750*/  @!P5 BRA `(.L_x_4574) ;  /* 0x000000200000d947 */ /* 0x000fea0003800000 */
[----:B------:R4:W-:Y:S04]  /*5760*/  RED.E.ADD.F32.FTZ.RN.STRONG.GPU [R18.64+-0x200], R249 ;  /* 0xfffe00f91200798e */ /* 0x0009e8000c10e784 */
[----:B---3--:R4:W-:Y:S02]  /*5770*/  RED.E.ADD.F32.FTZ.RN.STRONG.GPU [R20.64+-0x200], R219 ;  /* 0xfffe00db1400798e */ /* 0x0089e4000c10e784 */
.L_x_4574:
[----:B------:R-:W-:Y:S05]  /*5780*/  BSYNC B0 ;  /* 0x0000000000007941 */ /* 0x000fea0003800000 */
.L_x_4573:
[----:B---34-:R3:W4:Y:S01]  /*5790*/  LDS R13, [R220.X4+0x3000] ;  /* 0x00300000dc0d7984 */ /* 0x0187220000004800 */
[----:B------:R-:W-:Y:S01]  /*57a0*/  BSSY B0, `(.L_x_4575) ;  /* 0x0000004000007945 */ /* 0x000fe20003800000 */
[----:B------:R-:W-:Y:S05]  /*57b0*/  @!P6 BRA `(.L_x_4576) ;  /* 0x000000200000e947 */ /* 0x000fea0003800000 */
[----:B------:R3:W-:Y:S04]  /*57c0*/  RED.E.ADD.F32.FTZ.RN.STRONG.GPU [R18.64+-0x100], R251 ;  /* 0xffff00fb1200798e */ /* 0x0007e8000c10e784 */
[----:B----4-:R3:W-:Y:S02]  /*57d0*/  RED.E.ADD.F32.FTZ.RN.STRONG.GPU [R20.64+-0x100], R13 ;  /* 0xffff000d1400798e */ /* 0x0107e4000c10e784 */
.L_x_4576:
[----:B------:R-:W-:Y:S05]  /*57e0*/  BSYNC B0 ;  /* 0x0000000000007941 */ /* 0x000fea0003800000 */
.L_x_4575:
[----:B------:R-:W5:Y:S01]  /*57f0*/  SHFL.DOWN P0, R15, R200, 0x1, 0x1f ;  /* 0x08201f00c80f7f89 */ /* 0x000f620000000000 */
[----:B---34-:R-:W-:Y:S01]  /*5800*/  FMUL.FTZ R13, R102, R183 ;  /* 0x000000b7660d7220 */ /* 0x018fe20000410000 */
[----:B------:R-:W-:Y:S01]  /*5810*/  ISETP.NE.AND P2, PT, R84, RZ, PT ;  /* 0x000000ff5400720c */ /* 0x000fe20003f45270 */
[----:B------:R-:W-:Y:S01]  /*5820*/  FMUL.FTZ R12, R102, R181 ;  /* 0x000000b5660c7220 */ /* 0x000fe20000410000 */
[----:B------:R-:W-:Y:S01]  /*5830*/  BSSY B0, `(.L_x_4577) ;  /* 0x0000073000007945 */ /* 0x000fe20003800000 */
[----:B------:R-:W-:-:S02]  /*5840*/  FMUL.FTZ R198, R198, R13 ;  /* 0x0000000dc6c67220 */ /* 0x000fc40000410000 */
[-C--:B------:R-:W-:Y:S02]  /*5850*/  FMUL.FTZ R13, R102, R185.reuse ;  /* 0x000000b9660d7220 */ /* 0x080fe40000410000 */
[----:B------:R-:W-:Y:S02]  /*5860*/  FMUL.FTZ R185, R136, R185 ;  /* 0x000000b988b97220 */ /* 0x000fe40000410000 */
[----:B------:R-:W-:Y:S02]  /*5870*/  FMUL.FTZ R13, R196, R13 ;  /* 0x0000000dc40d7220 */ /* 0x000fe40000410000 */
[-C--:B------:R-:W-:Y:S02]  /*5880*/  FFMA.FTZ R44, R137, R185.reuse, R44 ;  /* 0x000000b9892c7223 */ /* 0x080fe4000001002c */
[----:B------:R-:W-:Y:S02]  /*5890*/  FFMA.FTZ R185, R148, R185, R13 ;  /* 0x000000b994b97223 */ /* 0x000fe4000001000d */
[----:B------:R-:W-:-:S02]  /*58a0*/  FMUL.FTZ R13, R132, R189 ;  /* 0x000000bd840d7220 */ /* 0x000fc40000410000 */
[----:B------:R-:W-:Y:S02]  /*58b0*/  FMUL.FTZ R189, R102, R189 ;  /* 0x000000bd66bd7220 */ /* 0x000fe40000410000 */
[----:B------:R-:W-:Y:S02]  /*58c0*/  FFMA.FTZ R46, R139, R13, R46 ;  /* 0x0000000d8b2e7223 */ /* 0x000fe4000001002e */
[----:B------:R-:W-:Y:S02]  /*58d0*/  FMUL.FTZ R189, R192, R189 ;  /* 0x000000bdc0bd7220 */ /* 0x000fe40000410000 */
[----:B-----5:R-:W-:Y:S02]  /*58e0*/  @P0 FADD R15, R200, R15 ;  /* 0x0000000fc80f0221 */ /* 0x020fe40000000000 */
[----:B------:R-:W-:Y:S02]  /*58f0*/  FFMA.FTZ R189, R146, R13, R189 ;  /* 0x0000000d92bd7223 */ /* 0x000fe400000100bd */
[-C--:B------:R-:W-:Y:S01]  /*5900*/  FMUL.FTZ R13, R128, R169.reuse ;  /* 0x000000a9800d7220 */ /* 0x080fe20000410000 */
[----:B------:R-:W3:Y:S01]  /*5910*/  SHFL.DOWN P0, R14, R15, 0x2, 0x1f ;  /* 0x08401f000f0e7f89 */ /* 0x000ee20000000000 */
[----:B------:R-:W-:-:S02]  /*5920*/  FMUL.FTZ R169, R102, R169 ;  /* 0x000000a966a97220 */ /* 0x000fc40000410000 */
[----:B------:R-:W-:Y:S02]  /*5930*/  FMUL.FTZ R181, R138, R181 ;  /* 0x000000b58ab57220 */ /* 0x000fe40000410000 */
[----:B------:R-:W-:Y:S02]  /*5940*/  FMUL.FTZ R12, R163, R12 ;  /* 0x0000000ca30c7220 */ /* 0x000fe40000410000 */
[----:B------:R-:W-:Y:S02]  /*5950*/  FMUL.FTZ R169, R188, R169 ;  /* 0x000000a9bca97220 */ /* 0x000fe40000410000 */
[-C--:B------:R-:W-:Y:S02]  /*5960*/  FFMA.FTZ R0, R135, R181.reuse, R0 ;  /* 0x000000b587007223 */ /* 0x080fe40000010000 */
[----:B------:R-:W-:Y:S02]  /*5970*/  FFMA.FTZ R181, R156, R181, R12 ;  /* 0x000000b59cb57223 */ /* 0x000fe4000001000c */
[----:B------:R-:W-:-:S02]  /*5980*/  FMUL.FTZ R12, R35, R193 ;  /* 0x000000c1230c7220 */ /* 0x000fc40000410000 */
[----:B------:R-:W-:Y:S02]  /*5990*/  FMUL.FTZ R193, R102, R193 ;  /* 0x000000c166c17220 */ /* 0x000fe40000410000 */
[-C--:B------:R-:W-:Y:S02]  /*59a0*/  FFMA.FTZ R48, R141, R13.reuse, R48 ;  /* 0x0000000d8d307223 */ /* 0x080fe40000010030 */
[----:B------:R-:W-:Y:S02]  /*59b0*/  FFMA.FTZ R169, R174, R13, R169 ;  /* 0x0000000daea97223 */ /* 0x000fe400000100a9 */
[-C--:B------:R-:W-:Y:S02]  /*59c0*/  FMUL.FTZ R13, R124, R195.reuse ;  /* 0x000000c37c0d7220 */ /* 0x080fe40000410000 */
[----:B------:R-:W-:Y:S02]  /*59d0*/  FMUL.FTZ R195, R102, R195 ;  /* 0x000000c366c37220 */ /* 0x000fe40000410000 */
[----:B---3--:R-:W-:-:S02]  /*59e0*/  @P0 FADD R14, R15, R14 ;  /* 0x0000000e0f0e0221 */ /* 0x008fc40000000000 */
[----:B------:R-:W-:Y:S02]  /*59f0*/  FMUL.FTZ R193, R186, R193 ;  /* 0x000000c1bac17220 */ /* 0x000fe40000410000 */
[----:B------:R-:W-:Y:S01]  /*5a00*/  FMUL.FTZ R195, R184, R195 ;  /* 0x000000c3b8c37220 */ /* 0x000fe20000410000 */
[----:B------:R-:W3:Y:S01]  /*5a10*/  SHFL.DOWN P0, R17, R14, 0x4, 0x1f ;  /* 0x08801f000e117f89 */ /* 0x000ee20000000000 */
[----:B------:R-:W-:Y:S02]  /*5a20*/  FFMA.FTZ R51, R114, R12, R51 ;  /* 0x0000000c72337223 */ /* 0x000fe40000010033 */
[-C--:B------:R-:W-:Y:S02]  /*5a30*/  FFMA.FTZ R106, R143, R13.reuse, R106 ;  /* 0x0000000d8f6a7223 */ /* 0x080fe4000001006a */
        /* <DEDUP_REMOVED lines=9> */
[----:B------:R-:W-:Y:S02]  /*5ad0*/  FMUL.FTZ R126, R126, R173 ;  /* 0x000000ad7e7e7220 */ /* 0x000fe40000410000 */
[----:B---3--:R-:W-:Y:S02]  /*5ae0*/  @P0 FADD R17, R14, R17 ;  /* 0x000000110e110221 */ /* 0x008fe40000000000 */
[----:B------:R-:W-:Y:S02]  /*5af0*/  FFMA.FTZ R14, R209, R12, R193 ;  /* 0x0000000cd10e7223 */ /* 0x000fe400000100c1 */
[-C--:B------:R-:W-:Y:S01]  /*5b00*/  FMUL.FTZ R12, R33, R159.reuse ;  /* 0x0000009f210c7220 */ /* 0x080fe20000410000 */
[----:B------:R-:W3:Y:S01]  /*5b10*/  SHFL.DOWN P0, R16, R17, 0x8, 0x1f ;  /* 0x09001f0011107f89 */ /* 0x000ee20000000000 */
[----:B------:R-:W-:-:S02]  /*5b20*/  FMUL.FTZ R159, R102, R159 ;  /* 0x0000009f669f7220 */ /* 0x000fc40000410000 */
[----:B------:R-:W-:Y:S02]  /*5b30*/  FADD.FTZ R59, R14, R59 ;  /* 0x0000003b0e3b7221 */ /* 0x000fe40000010000 */
[----:B------:R-:W-:Y:S02]  /*5b40*/  FMUL.FTZ R159, R182, R159 ;  /* 0x0000009fb69f7220 */ /* 0x000fe40000410000 */
[-C--:B------:R-:W-:Y:S02]  /*5b50*/  FFMA.FTZ R133, R116, R12.reuse, R133 ;  /* 0x0000000c74857223 */ /* 0x080fe40000010085 */
[----:B------:R-:W-:Y:S02]  /*5b60*/  FFMA.FTZ R14, R207, R12, R159 ;  /* 0x0000000ccf0e7223 */ /* 0x000fe4000001009f */
[-C--:B------:R-:W-:Y:S02]  /*5b70*/  FMUL.FTZ R12, R31, R155.reuse ;  /* 0x0000009b1f0c7220 */ /* 0x080fe40000410000 */
[----:B------:R-:W-:-:S02]  /*5b80*/  FMUL.FTZ R155, R102, R155 ;  /* 0x0000009b669b7220 */ /* 0x000fc40000410000 */
[----:B------:R-:W-:Y:S02]  /*5b90*/  FMUL.FTZ R153, R176, R153 ;  /* 0x00000099b0997220 */ /* 0x000fe40000410000 */
[----:B------:R-:W-:Y:S02]  /*5ba0*/  FMUL.FTZ R155, R178, R155 ;  /* 0x0000009bb29b7220 */ /* 0x000fe40000410000 */
[----:B------:R-:W-:Y:S02]  /*5bb0*/  FADD.FTZ R61, R14, R61 ;  /* 0x0000003d0e3d7221 */ /* 0x000fe40000010000 */
[-C--:B------:R-:W-:Y:S02]  /*5bc0*/  FFMA.FTZ R127, R118, R12.reuse, R127 ;  /* 0x0000000c767f7223 */ /* 0x080fe4000001007f */
[----:B------:R-:W-:Y:S02]  /*5bd0*/  FFMA.FTZ R14, R205, R12, R155 ;  /* 0x0000000ccd0e7223 */ /* 0x000fe4000001009b */
[----:B---3--:R-:W-:Y:S01]  /*5be0*/  @P0 FADD R16, R17, R16 ;  /* 0x0000001011100221 */ /* 0x008fe20000000000 */
[----:B------:R-:W-:Y:S01]  /*5bf0*/  ISETP.NE.AND P0, PT, R83, RZ, PT ;  /* 0x000000ff5300720c */ /* 0x000fe20003f05270 */
[----:B------:R-:W-:-:S02]  /*5c00*/  FMUL.FTZ R12, R29, R151 ;  /* 0x000000971d0c7220 */ /* 0x000fc40000410000 */
[----:B------:R-:W-:Y:S01]  /*5c10*/  FMUL.FTZ R151, R102, R151 ;  /* 0x0000009766977220 */ /* 0x000fe20000410000 */
[----:B------:R-:W3:Y:S01]  /*5c20*/  SHFL.DOWN P1, R17, R16, 0x10, 0x1f ;  /* 0x0a001f0010117f89 */ /* 0x000ee20000020000 */
[-C--:B------:R-:W-:Y:S02]  /*5c30*/  FFMA.FTZ R98, R147, R13.reuse, R98 ;  /* 0x0000000d93627223 */ /* 0x080fe40000010062 */
[----:B------:R-:W-:Y:S02]  /*5c40*/  FFMA.FTZ R153, R158, R13, R153 ;  /* 0x0000000d9e997223 */ /* 0x000fe40000010099 */
[----:B------:R-:W-:Y:S02]  /*5c50*/  FMUL.FTZ R15, R30, R27 ;  /* 0x0000001b1e0f7220 */ /* 0x000fe40000410000 */
[C---:B------:R-:W-:Y:S02]  /*5c60*/  FMUL.FTZ R187, R102.reuse, R187 ;  /* 0x000000bb66bb7220 */ /* 0x040fe40000410000 */
        /* <DEDUP_REMOVED lines=8> */
[----:B---3--:R-:W-:Y:S02]  /*5cf0*/  @P1 FADD R17, R16, R17 ;  /* 0x0000001110111221 */ /* 0x008fe40000000000 */
[----:B------:R-:W-:Y:S02]  /*5d00*/  FMUL.FTZ R27, R144, R27 ;  /* 0x0000001b901b7220 */ /* 0x000fe40000410000 */
[----:B------:R-:W-:Y:S01]  /*5d10*/  FMUL.FTZ R13, R142, R13 ;  /* 0x0000000d8e0d7220 */ /* 0x000fe20000410000 */
[----:B------:R3:W-:Y:S01]  /*5d20*/  @!P0 STS [R70.X4+0x3184], R17 ;  /* 0x0031841146008388 */ /* 0x0007e20000004800 */
[----:B------:R-:W-:Y:S02]  /*5d30*/  FADD.FTZ R63, R14, R63 ;  /* 0x0000003f0e3f7221 */ /* 0x000fe40000010000 */
[----:B------:R-:W-:-:S02]  /*5d40*/  FFMA.FTZ R47, R110, R130, R47 ;  /* 0x000000826e2f7223 */ /* 0x000fc4000001002f */
[----:B------:R-:W-:Y:S02]  /*5d50*/  FFMA.FTZ R49, R112, R126, R49 ;  /* 0x0000007e70317223 */ /* 0x000fe40000010031 */
[-C--:B------:R-:W-:Y:S02]  /*5d60*/  FFMA.FTZ R125, R120, R12.reuse, R125 ;  /* 0x0000000c787d7223 */ /* 0x080fe4000001007d */
        /* <DEDUP_REMOVED lines=31> */
.L_x_4578:
[----:B---3--:R-:W-:Y:S05]  /*5f60*/  BSYNC B0 ;  /* 0x0000000000007941 */ /* 0x008fea0003800000 */
.L_x_4577:
[----:B------:R-:W-:Y:S02]  /*5f70*/  IADD3 R131, R131, 0x1, RZ ;  /* 0x0000000183837810 */ /* 0x000fe40007ffe0ff */
[----:B------:R-:W-:Y:S02]  /*5f80*/  IADD3 R129, P1, R129, 0x1, RZ ;  /* 0x0000000181817810 */ /* 0x000fe40007f3e0ff */
[----:B------:R-:W-:Y:S02]  /*5f90*/  ISETP.GE.AND P0, PT, R131, c[0x0][0x16c], PT ;  /* 0x00005b0083007a0c */ /* 0x000fe40003f06270 */
[----:B------:R-:W-:-:S11]  /*5fa0*/  IADD3.X R104, RZ, R104, RZ, P1, !PT ;  /* 0x00000068ff687210 */ /* 0x000fd60000ffe4ff */
[----:B012---:R-:W-:Y:S01]  /*5fb0*/  @P0 CALL.REL.NOINC `(.L_x_4531) ;  /* 0x0000001000000944 */ /* 0x007fe20003c00000 */
[----:B------:R-:W-:Y:S05]  /*5fc0*/  BRA `(.L_x_4579) ;  /* 0xffffc63000007947 */ /* 0x000fea000383ffff */
.L_x_4531:
[----:B------:R-:W-:Y:S01]  /*5fd0*/  BAR.SYNC.DEFER_BLOCKING 0x0 ;  /* 0x0000000000007b1d */ /* 0x000fe20000010000 */
[----:B------:R-:W-:Y:S01]  /*5fe0*/  F2FP.PACK_AB R7, R106, R133 ;  /* 0x000000856a07723e */ /* 0x000fe200000000ff */
[C---:B------:R-:W-:Y:S01]  /*5ff0*/  IMAD R17, R91.reuse, c[0x0][0x2e0], RZ ;  /* 0x0000b8005b117a24 */ /* 0x040fe200078e02ff */
[----:B------:R-:W-:Y:S01]  /*6000*/  F2FP.PACK_AB R6, R100, R127 ;  /* 0x0000007f6406723e */ /* 0x000fe200000000ff */
[----:B------:R-:W-:Y:S01]  /*6010*/  IMAD R33, R91, c[0x0][0x300], RZ ;  /* 0x0000c0005b217a24 */ /* 0x000fe200078e02ff */
[----:B------:R-:W-:Y:S01]  /*6020*/  F2FP.PACK_AB R5, R98, R125 ;  /* 0x0000007d6205723e */ /* 0x000fe200000000ff */
[----:B------:R-:W-:Y:S01]  /*6030*/  IMAD R19, R92, c[0x0][0x2e4], R17 ;  /* 0x0000b9005c137a24 */ /* 0x000fe200078e0211 */
[----:B------:R-:W-:Y:S01]  /*6040*/  F2FP.PACK_AB R4, R96, R123 ;  /* 0x0000007b6004723e */ /* 0x000fe200000000ff */
[----:B------:R-:W-:Y:S01]  /*6050*/  FADD.FTZ R17, R86, R67 ;  /* 0x0000004356117221 */ /* 0x000fe20000010000 */
[----:B------:R-:W-:Y:S01]  /*6060*/  F2FP.PACK_AB R23, R0, R45 ;  /* 0x0000002d0017723e */ /* 0x000fe200000000ff */
[----:B------:R-:W-:Y:S01]  /*6070*/  IMAD R33, R92, c[0x0][0x304], R33 ;  /* 0x0000c1005c217a24 */ /* 0x000fe200078e0221 */
[----:B------:R-:W-:Y:S01]  /*6080*/  F2FP.PACK_AB R22, R44, R47 ;  /* 0x0000002f2c16723e */ /* 0x000fe200000000ff */
[----:B------:R-:W-:Y:S01]  /*6090*/  FADD.FTZ R0, R17, R64 ;  /* 0x0000004011007221 */ /* 0x000fe20000010000 */
[----:B------:R-:W-:-:S02]  /*60a0*/  F2FP.PACK_AB R21, R46, R49 ;  /* 0x000000312e15723e */ /* 0x000fc400000000ff */
[----:B------:R-:W-:Y:S02]  /*60b0*/  F2FP.PACK_AB R20, R48, R51 ;  /* 0x000000333014723e */ /* 0x000fe400000000ff */
[----:B------:R-:W-:Y:S02]  /*60c0*/  F2FP.PACK_AB R18, R60, R63 ;  /* 0x0000003f3c12723e */ /* 0x000fe400000000ff */
[----:B------:R-:W-:Y:S02]  /*60d0*/  F2FP.PACK_AB R16, R64, R67 ;  /* 0x000000434010723e */ /* 0x000fe400000000ff */
[----:B------:R-:W-:Y:S02]  /*60e0*/  IADD3 R76, P1, R76, -0x800, RZ ;  /* 0xfffff8004c4c7810 */ /* 0x000fe40007f3e0ff */
[----:B------:R-:W-:Y:S01]  /*60f0*/  IADD3 R74, P2, R74, -0x800, RZ ;  /* 0xfffff8004a4a7810 */ /* 0x000fe20007f5e0ff */
[----:B------:R0:W-:Y:S01]  /*6100*/  STS.128 [R66.X16], R4 ;  /* 0x0000000442007388 */ /* 0x0001e2000000cc00 */
[----:B------:R-:W-:-:S02]  /*6110*/  IADD3 R82, P3, R82, -0x800, RZ ;  /* 0xfffff80052527810 */ /* 0x000fc40007f7e0ff */
[----:B------:R-:W-:Y:S01]  /*6120*/  IADD3 R80, P4, R80, -0x800, RZ ;  /* 0xfffff80050507810 */ /* 0x000fe20007f9e0ff */
[----:B------:R1:W-:Y:S01]  /*6130*/  STS.128 [R66.X16+0x10], R20 ;  /* 0x0000101442007388 */ /* 0x0003e2000000cc00 */
[----:B------:R-:W-:-:S06]  /*6140*/  NOP ;  /* 0x0000000000007918 */ /* 0x000fcc0000000000 */
[----:B------:R-:W2:Y:S01]  /*6150*/  LDS.128 R8, [R68] ;  /* 0x0000000044087984 */ /* 0x000ea20000000c00 */
[----:B------:R-:W-:Y:S02]  /*6160*/  IADD3 R78, P5, R78, -0x800, RZ ;  /* 0xfffff8004e4e7810 */ /* 0x000fe40007fbe0ff */
[----:B------:R-:W-:Y:S01]  /*6170*/  IADD3 R71, R71, -0x400, RZ ;  /* 0xfffffc0047477810 */ /* 0x000fe20007ffe0ff */
[----:B------:R-:W3:Y:S01]  /*6180*/  LDS.128 R12, [R68+0x200] ;  /* 0x00020000440c7984 */ /* 0x000ee20000000c00 */
[----:B0-----:R-:W-:Y:S01]  /*6190*/  MOV R6, R2 ;  /* 0x0000000200067202 */ /* 0x001fe20000000f00 */
[----:B------:R-:W-:Y:S01]  /*61a0*/  IMAD R4, R154, c[0x0][0x2d8], RZ ;  /* 0x0000b6009a047a24 */ /* 0x000fe200078e02ff */
[----:B------:R-:W-:Y:S01]  /*61b0*/  MOV R7, R3 ;  /* 0x0000000300077202 */ /* 0x000fe20000000f00 */
[----:B------:R-:W-:Y:S01]  /*61c0*/  FADD.FTZ R5, R0, R65 ;  /* 0x0000004100057221 */ /* 0x000fe20000010000 */
[----:B-1----:R-:W-:Y:S01]  /*61d0*/  F2FP.PACK_AB R23, R50, R53 ;  /* 0x000000353217723e */ /* 0x002fe200000000ff */
[----:B------:R-:W-:Y:S01]  /*61e0*/  IMAD R17, R89, c[0x0][0x2dc], R4 ;  /* 0x0000b70059117a24 */ /* 0x000fe200078e0204 */
[----:B------:R-:W-:Y:S01]  /*61f0*/  F2FP.PACK_AB R22, R52, R55 ;  /* 0x000000373416723e */ /* 0x000fe200000000ff */
[----:B------:R-:W-:Y:S01]  /*6200*/  IMAD.WIDE.U32 R2, R92, c[0x0][0x2e0], R6 ;  /* 0x0000b8005c027a25 */ /* 0x000fe200078e0006 */
[----:B------:R-:W-:-:S02]  /*6210*/  F2FP.PACK_AB R21, R54, R57 ;  /* 0x000000393615723e */ /* 0x000fc400000000ff */
[----:B------:R-:W-:Y:S01]  /*6220*/  F2FP.PACK_AB R20, R56, R59 ;  /* 0x0000003b3814723e */ /* 0x000fe200000000ff */
[----:B------:R-:W-:Y:S01]  /*6230*/  FADD.FTZ R0, R5, R62 ;  /* 0x0000003e05007221 */ /* 0x000fe20000010000 */
[----:B------:R-:W-:Y:S02]  /*6240*/  IADD3 R3, R3, R19, RZ ;  /* 0x0000001303037210 */ /* 0x000fe40007ffe0ff */
[----:B------:R-:W-:Y:S02]  /*6250*/  F2FP.PACK_AB R19, R58, R61 ;  /* 0x0000003d3a13723e */ /* 0x000fe400000000ff */
[----:B------:R-:W-:Y:S01]  /*6260*/  IADD3.X R75, R75, -0x1, RZ, P1, !PT ;  /* 0xffffffff4b4b7810 */ /* 0x000fe20000ffe4ff */
[----:B------:R-:W-:Y:S01]  /*6270*/  IMAD.WIDE.U32 R2, R89, c[0x0][0x2d8], R2 ;  /* 0x0000b60059027a25 */ /* 0x000fe200078e0002 */
[----:B------:R-:W-:Y:S02]  /*6280*/  IADD3.X R73, R73, -0x1, RZ, P2, !PT ;  /* 0xffffffff49497810 */ /* 0x000fe400017fe4ff */
[----:B------:R-:W-:-:S02]  /*6290*/  IADD3.X R81, R81, -0x1, RZ, P3, !PT ;  /* 0xffffffff51517810 */ /* 0x000fc40001ffe4ff */
[----:B------:R-:W-:Y:S01]  /*62a0*/  IADD3 R5, R3, R17, RZ ;  /* 0x0000001103057210 */ /* 0x000fe20007ffe0ff */
[----:B------:R-:W-:Y:S01]  /*62b0*/  FADD.FTZ R3, R0, R63 ;  /* 0x0000003f00037221 */ /* 0x000fe20000010000 */
[----:B------:R-:W-:Y:S02]  /*62c0*/  LEA R4, P0, R2, c[0x0][0x330], 0x1 ;  /* 0x0000cc0002047a11 */ /* 0x000fe400078008ff */
[----:B------:R-:W-:Y:S01]  /*62d0*/  F2FP.PACK_AB R17, R62, R65 ;  /* 0x000000413e11723e */ /* 0x000fe200000000ff */
[----:B------:R-:W-:Y:S01]  /*62e0*/  FADD.FTZ R0, R3, R60 ;  /* 0x0000003c03007221 */ /* 0x000fe20000010000 */
[----:B------:R-:W-:Y:S02]  /*62f0*/  LEA.HI.X R5, R2, c[0x0][0x334], R5, 0x1, P0 ;  /* 0x0000cd0002057a11 */ /* 0x000fe400000f0c05 */
[----:B------:R-:W-:Y:S01]  /*6300*/  IADD3.X R79, R79, -0x1, RZ, P4, !PT ;  /* 0xffffffff4f4f7810 */ /* 0x000fe200027fe4ff */
[----:B------:R-:W-:Y:S01]  /*6310*/  FADD.FTZ R61, R0, R61 ;  /* 0x0000003d003d7221 */ /* 0x000fe20000010000 */
[----:B------:R-:W-:Y:S01]  /*6320*/  IADD3.X R77, R77, -0x1, RZ, P5, !PT ;  /* 0xffffffff4d4d7810 */ /* 0x000fe20002ffe4ff */
[----:B------:R-:W-:-:S04]  /*6330*/  IMAD.WIDE R2, R69, 0x10, R4 ;  /* 0x0000001045027825 */ /* 0x000fc800078e0204 */
[----:B------:R-:W-:Y:S01]  /*6340*/  IMAD.WIDE.U32 R4, R92, c[0x0][0x300], R6 ;  /* 0x0000c0005c047a25 */ /* 0x000fe200078e0006 */
[----:B--2---:R-:W-:Y:S03]  /*6350*/  STG.E.128 [R2.64+-0x800], R8 ;  /* 0xfff8000802007986 */ /* 0x004fe6000c101d04 */
[----:B------:R-:W-:Y:S01]  /*6360*/  IMAD R0, R154, c[0x0][0x2f8], RZ ;  /* 0x0000be009a007a24 */ /* 0x000fe200078e02ff */
[----:B---3--:R0:W-:Y:S01]  /*6370*/  STG.E.128 [R2.64+-0x600], R12 ;  /* 0xfffa000c02007986 */ /* 0x0081e2000c101d04 */
[----:B------:R-:W-:Y:S01]  /*6380*/  IADD3 R5, R5, R33, RZ ;  /* 0x0000002105057210 */ /* 0x000fe20007ffe0ff */
[----:B------:R-:W-:Y:S02]  /*6390*/  FADD.FTZ R58, R61, R58 ;  /* 0x0000003a3d3a7221 */ /* 0x000fe40000010000 */
[----:B------:R-:W-:Y:S01]  /*63a0*/  BAR.SYNC.DEFER_BLOCKING 0x0 ;  /* 0x0000000000007b1d */ /* 0x000fe20000010000 */
[----:B------:R-:W-:-:S02]  /*63b0*/  IMAD R7, R89, c[0x0][0x2fc], R0 ;  /* 0x0000bf0059077a24 */ /* 0x000fc400078e0200 */
[----:B------:R-:W-:-:S04]  /*63c0*/  FADD.FTZ R59, R58, R59 ;  /* 0x0000003b3a3b7221 */ /* 0x000fc80000010000 */
[----:B------:R-:W-:-:S04]  /*63d0*/  FADD.FTZ R56, R59, R56 ;  /* 0x000000383b387221 */ /* 0x000fc80000010000 */
[----:B------:R-:W-:Y:S02]  /*63e0*/  FADD.FTZ R57, R56, R57 ;  /* 0x0000003938397221 */ /* 0x000fe40000010000 */
[----:B0-----:R-:W-:-:S04]  /*63f0*/  IMAD.WIDE.U32 R2, R89, c[0x0][0x2f8], R4 ;  /* 0x0000be0059027a25 */ /* 0x001fc800078e0004 */
        /* <DEDUP_REMOVED lines=10> */
[----:B------:R-:W0:Y:S01]  /*64a0*/  LDS.128 R24, [R68] ;  /* 0x0000000044187984 */ /* 0x000e220000000c00 */
[----:B------:R-:W-:Y:S01]  /*64b0*/  IMAD.WIDE R2, R69, 0x10, R4 ;  /* 0x0000001045027825 */ /* 0x000fe200078e0204 */
[----:B------:R-:W-:Y:S02]  /*64c0*/  IADD3 R72, R72, -0x1, RZ ;  /* 0xffffffff48487810 */ /* 0x000fe40007ffe0ff */
[----:B------:R-:W1:Y:S01]  /*64d0*/  LDS.128 R28, [R68+0x200] ;  /* 0x00020000441c7984 */ /* 0x000e620000000c00 */
[----:B------:R-:W-:-:S04]  /*64e0*/  FADD.FTZ R53, R52, R53 ;  /* 0x0000003534357221 */ /* 0x000fc80000010000 */
[----:B------:R-:W-:Y:S01]  /*64f0*/  FADD.FTZ R86, R53, R50 ;  /* 0x0000003235567221 */ /* 0x000fe20000010000 */
[----:B0-----:R0:W-:Y:S04]  /*6500*/  STG.E.128 [R2.64+-0x800], R24 ;  /* 0xfff8001802007986 */ /* 0x0011e8000c101d04 */
[----:B-1----:R0:W-:Y:S02]  /*6510*/  STG.E.128 [R2.64+-0x600], R28 ;  /* 0xfffa001c02007986 */ /* 0x0021e4000c101d04 */
[----:B0-----:R-:W-:Y:S01]  /*6520*/  @!P0 CALL.REL.NOINC `(.L_x_4529) ;  /* 0x0000001000008944 */ /* 0x001fe20003c00000 */
[----:B------:R-:W-:Y:S05]  /*6530*/  BRA `(.L_x_4580) ;  /* 0xffffa31000007947 */ /* 0x000fea000383ffff */
.L_x_4529:
        /* <DEDUP_REMOVED lines=29> */
.L_x_4582:
[----:B------:R-:W-:Y:S05]  /*6710*/  BSYNC B0 ;  /* 0x0000000000007941 */ /* 0x000fea0003800000 */
.L_x_4581:
        /* <DEDUP_REMOVED lines=28> */
.L_x_4584:
[----:B------:R-:W1:Y:S02]  /*68e0*/  S2R R9, SR_TID.X ;  /* 0x0000000000097919 */ /* 0x000e640000002100 */
.L_x_4585:
[----:B------:R-:W-:Y:S05]  /*68f0*/  BSYNC B0 ;  /* 0x0000000000007941 */ /* 0x000fea0003800000 */
.L_x_4583:
[----:B-1----:R-:W-:-:S13]  /*6900*/  ISETP.GE.AND P0, PT, R9, c[0x0][0x16c], PT ;  /* 0x00005b0009007a0c */ /* 0x002fda0003f06270 */
[----:B------:R-:W-:Y:S05]  /*6910*/  @P0 EXIT ;  /* 0x000000000000094d */ /* 0x000fea0003800000 */
[----:B------:R-:W-:Y:S02]  /*6920*/  IMAD R91, R91, c[0x0][0x288], RZ ;  /* 0x0000a2005b5b7a24 */ /* 0x000fe400078e02ff */
[----:B------:R-:W-:-:S04]  /*6930*/  IMAD.WIDE.U32 R2, R92, c[0x0][0x288], RZ ;  /* 0x0000a2005c027a25 */ /* 0x000fc800078e00ff */
[----:B------:R-:W-:-:S05]  /*6940*/  IMAD R13, R92, c[0x0][0x28c], R91 ;  /* 0x0000a3005c0d7a24 */ /* 0x000fca00078e025b */
[----:B------:R-:W-:Y:S02]  /*6950*/  IADD3 R13, R3, R13, RZ ;  /* 0x0000000d030d7210 */ /* 0x000fe40007ffe0ff */
.L_x_4586:
[----:B0-----:R1:W2:Y:S01]  /*6960*/  LDS R11, [R9.X4+0x46c0] ;  /* 0x0046c000090b7984 */ /* 0x0012a20000004800 */
[----:B------:R-:W-:Y:S01]  /*6970*/  SHF.R.S32.HI R0, RZ, 0x1f, R9 ;  /* 0x0000001fff007819 */ /* 0x000fe20000011409 */
[----:B------:R-:W-:Y:S01]  /*6980*/  YIELD ;  /* 0x0000000000007946 */ /* 0x000fe20003800000 */
[----:B0-----:R-:W-:Y:S02]  /*6990*/  MOV R4, R2 ;  /* 0x0000000200047202 */ /* 0x001fe40000000f00 */
[----:B------:R-:W-:Y:S01]  /*69a0*/  MOV R5, R13 ;  /* 0x0000000d00057202 */ /* 0x000fe20000000f00 */
[----:B------:R-:W-:-:S04]  /*69b0*/  IMAD R0, R0, c[0x0][0x290], RZ ;  /* 0x0000a40000007a24 */ /* 0x000fc800078e02ff */
        /* <DEDUP_REMOVED lines=10> */
.L_x_4536:
[----:B------:R-:W-:Y:S01]  /*6a60*/  HFMA2.MMA R199, -RZ, RZ, 0, 5.9604644775390625e-08 ;  /* 0x00000001ffc77435 */ /* 0x000fe200000001ff */
[----:B------:R-:W-:-:S02]  /*6a70*/  MOV R178, R14 ;  /* 0x0000000e00b27202 */ /* 0x000fc40000000f00 */
[----:B------:R-:W-:Y:S02]  /*6a80*/  MOV R182, RZ ;  /* 0x000000ff00b67202 */ /* 0x000fe40000000f00 */
[----:B------:R-:W-:Y:S02]  /*6a90*/  MOV R201, 0xffffffff ;  /* 0xffffffff00c97802 */ /* 0x000fe40000000f00 */
[----:B------:R-:W-:Y:S02]  /*6aa0*/  MOV R12, 0x6ac0 ;  /* 0x00006ac0000c7802 */ /* 0x000fe40000000f00 */
[----:B-----5:R-:W-:Y:S05]  /*6ab0*/  CALL.REL.NOINC `($__internal_185_$__cuda_sm70_shflsync_up) ;  /* 0x00000ee000007944 */ /* 0x020fea0003c00000 */
[----:B-1----:R-:W-:Y:S01]  /*6ac0*/  MOV R197, R178 ;  /* 0x000000b200c57202 */ /* 0x002fe20000000f00 */
[----:B0-----:R-:W-:Y:S05]  /*6ad0*/  BRA `(.L_x_4587) ;  /* 0xffffca6000007947 */ /* 0x001fea000383ffff */
.L_x_4537:
[----:B------:R-:W-:Y:S01]  /*6ae0*/  HFMA2.MMA R199, -RZ, RZ, 0, 5.9604644775390625e-08 ;  /* 0x00000001ffc77435 */ /* 0x000fe200000001ff */
[----:B------:R-:W-:Y:S02]  /*6af0*/  MOV R178, R15 ;  /* 0x0000000f00b27202 */ /* 0x000fe40000000f00 */
[----:B------:R-:W-:Y:S02]  /*6b00*/  MOV R182, RZ ;  /* 0x000000ff00b67202 */ /* 0x000fe40000000f00 */
[----:B------:R-:W-:-:S02]  /*6b10*/  MOV R201, 0xffffffff ;  /* 0xffffffff00c97802 */ /* 0x000fc40000000f00 */
[----:B------:R-:W-:Y:S02]  /*6b20*/  MOV R12, 0x6b40 ;  /* 0x00006b40000c7802 */ /* 0x000fe40000000f00 */
[----:B01---5:R-:W-:Y:S05]  /*6b30*/  CALL.REL.NOINC `($__internal_185_$__cuda_sm70_shflsync_up) ;  /* 0x00000e6000007944 */ /* 0x023fea0003c00000 */
        /* <DEDUP_REMOVED lines=10> */
[----:B------:R-:W-:Y:S05]  /*6be0*/  CALL.REL.NOINC `($__internal_185_$__cuda_sm70_shflsync_up) ;  /* 0x00000db000007944 */ /* 0x000fea0003c00000 */
[----:B0-----:R-:W-:Y:S01]  /*6bf0*/  HFMA2.MMA R199, -RZ, RZ, 0, 1.1920928955078125e-07 ;  /* 0x00000002ffc77435 */ /* 0x001fe200000001ff */
[----:B-1----:R-:W-:Y:S02]  /*6c00*/  MOV R14, R178 ;  /* 0x000000b2000e7202 */ /* 0x002fe40000000f00 */
[----:B------:R-:W-:Y:S02]  /*6c10*/  MOV R178, R15 ;  /* 0x0000000f00b27202 */ /* 0x000fe40000000f00 */
[----:B------:R-:W-:Y:S02]  /*6c20*/  MOV R182, RZ ;  /* 0x000000ff00b67202 */ /* 0x000fe40000000f00 */
[----:B------:R-:W-:Y:S02]  /*6c30*/  MOV R201, 0xffffffff ;  /* 0xffffffff00c97802 */ /* 0x000fe40000000f00 */
[----:B------:R-:W-:-:S02]  /*6c40*/  MOV R12, 0x6c60 ;  /* 0x00006c60000c7802 */ /* 0x000fc40000000f00 */
[----:B------:R-:W-:Y:S05]  /*6c50*/  CALL.REL.NOINC `($__internal_185_$__cuda_sm70_shflsync_up) ;  /* 0x00000d4000007944 */ /* 0x000fea0003c00000 */
[----:B------:R-:W-:Y:S01]  /*6c60*/  ISETP.GE.AND P0, PT, R83, 0x2, PT ;  /* 0x000000025300780c */ /* 0x000fe20003f06270 */
[----:B0-----:R-:W-:Y:S01]  /*6c70*/  HFMA2.MMA R199, -RZ, RZ, 0, 2.384185791015625e-07 ;  /* 0x00000004ffc77435 */ /* 0x001fe200000001ff */
[----:B------:R-:W-:-:S02]  /*6c80*/  MOV R182, RZ ;  /* 0x000000ff00b67202 */ /* 0x000fc40000000f00 */
[----:B------:R-:W-:Y:S02]  /*6c90*/  MOV R201, 0xffffffff ;  /* 0xffffffff00c97802 */ /* 0x000fe40000000f00 */
[----:B------:R-:W-:-:S07]  /*6ca0*/  MOV R12, 0x6cf0 ;  /* 0x00006cf0000c7802 */ /* 0x000fce0000000f00 */
[----:B-1----:R-:W-:Y:S02]  /*6cb0*/  @P0 FFMA.FTZ R15, R197, R178, R15 ;  /* 0x000000b2c50f0223 */ /* 0x002fe4000001000f */
[----:B------:R-:W-:-:S05]  /*6cc0*/  @P0 FMUL.FTZ R197, R14, R197 ;  /* 0x000000c50ec50220 */ /* 0x000fca0000410000 */
[----:B------:R-:W-:Y:S02]  /*6cd0*/  MOV R178, R197 ;  /* 0x000000c500b27202 */ /* 0x000fe40000000f00 */
[----:B------:R-:W-:Y:S05]  /*6ce0*/  CALL.REL.NOINC `($__internal_185_$__cuda_sm70_shflsync_up) ;  /* 0x00000cb000007944 */ /* 0x000fea0003c00000 */
[----:B0-----:R-:W-:Y:S01]  /*6cf0*/  HFMA2.MMA R199, -RZ, RZ, 0, 2.384185791015625e-07 ;  /* 0x00000004ffc77435 */ /* 0x001fe200000001ff */
[----:B-1----:R-:W-:Y:S02]  /*6d00*/  MOV R14, R178 ;  /* 0x000000b2000e7202 */ /* 0x002fe40000000f00 */
[----:B------:R-:W-:Y:S02]  /*6d10*/  MOV R178, R15 ;  /* 0x0000000f00b27202 */ /* 0x000fe40000000f00 */
[----:B------:R-:W-:Y:S02]  /*6d20*/  MOV R182, RZ ;  /* 0x000000ff00b67202 */ /* 0x000fe40000000f00 */
[----:B------:R-:W-:Y:S02]  /*6d30*/  MOV R201, 0xffffffff ;  /* 0xffffffff00c97802 */ /* 0x000fe40000000f00 */
[----:B------:R-:W-:Y:S02]  /*6d40*/  MOV R12, 0x6d60 ;  /* 0x00006d60000c7802 */ /* 0x000fe40000000f00 */
[----:B------:R-:W-:Y:S05]  /*6d50*/  CALL.REL.NOINC `($__internal_185_$__cuda_sm70_shflsync_up) ;  /* 0x00000c4000007944 */ /* 0x000fea0003c00000 */
        /* <DEDUP_REMOVED lines=8> */
[----:B------:R-:W-:Y:S05]  /*6de0*/  CALL.REL.NOINC `($__internal_185_$__cuda_sm70_shflsync_up) ;  /* 0x00000bb000007944 */ /* 0x000fea0003c00000 */
[----:B0-----:R-:W-:Y:S01]  /*6df0*/  HFMA2.MMA R199, -RZ, RZ, 0, 4.76837158203125e-07 ;  /* 0x00000008ffc77435 */ /* 0x001fe200000001ff */
[----:B-1----:R-:W-:Y:S02]  /*6e00*/  MOV R14, R178 ;  /* 0x000000b2000e7202 */ /* 0x002fe40000000f00 */
[----:B------:R-:W-:Y:S02]  /*6e10*/  MOV R178, R15 ;  /* 0x0000000f00b27202 */ /* 0x000fe40000000f00 */
[----:B------:R-:W-:Y:S02]  /*6e20*/  MOV R182, RZ ;  /* 0x000000ff00b67202 */ /* 0x000fe40000000f00 */
[----:B------:R-:W-:Y:S02]  /*6e30*/  MOV R201, 0xffffffff ;  /* 0xffffffff00c97802 */ /* 0x000fe40000000f00 */
[----:B------:R-:W-:Y:S02]  /*6e40*/  MOV R12, 0x6e60 ;  /* 0x00006e60000c7802 */ /* 0x000fe40000000f00 */
[----:B------:R-:W-:Y:S05]  /*6e50*/  CALL.REL.NOINC `($__internal_185_$__cuda_sm70_shflsync_up) ;  /* 0x00000b4000007944 */ /* 0x000fea0003c00000 */
        /* <DEDUP_REMOVED lines=10> */
[----:B------:R-:W-:Y:S05]  /*6f00*/  CALL.REL.NOINC `($__internal_185_$__cuda_sm70_shflsync_up) ;  /* 0x00000a9000007944 */ /* 0x000fea0003c00000 */
[----:B0-----:R-:W-:Y:S01]  /*6f10*/  HFMA2.MMA R199, -RZ, RZ, 0, 9.5367431640625e-07 ;  /* 0x00000010ffc77435 */ /* 0x001fe200000001ff */
[----:B-1----:R-:W-:Y:S02]  /*6f20*/  MOV R164, R178 ;  /* 0x000000b200a47202 */ /* 0x002fe40000000f00 */
[----:B------:R-:W-:Y:S02]  /*6f30*/  MOV R178, R15 ;  /* 0x0000000f00b27202 */ /* 0x000fe40000000f00 */
[----:B------:R-:W-:Y:S02]  /*6f40*/  MOV R182, RZ ;  /* 0x000000ff00b67202 */ /* 0x000fe40000000f00 */
[----:B------:R-:W-:-:S02]  /*6f50*/  MOV R201, 0xffffffff ;  /* 0xffffffff00c97802 */ /* 0x000fc40000000f00 */
[----:B------:R-:W-:Y:S02]  /*6f60*/  MOV R12, 0x6f80 ;  /* 0x00006f80000c7802 */ /* 0x000fe40000000f00 */
[----:B------:R-:W-:Y:S05]  /*6f70*/  CALL.REL.NOINC `($__internal_185_$__cuda_sm70_shflsync_up) ;  /* 0x00000a2000007944 */ /* 0x000fea0003c00000 */
[----:B-1----:R-:W-:Y:S01]  /*6f80*/  MOV R12, R178 ;  /* 0x000000b2000c7202 */ /* 0x002fe20000000f00 */
[----:B0-----:R-:W-:Y:S05]  /*6f90*/  BRA `(.L_x_4588) ;  /* 0xffffc72000007947 */ /* 0x001fea000383ffff */
.L_x_4540:
[----:B0-----:R-:W-:Y:S01]  /*6fa0*/  HFMA2.MMA R199, -RZ, RZ, 0, 5.9604644775390625e-08 ;  /* 0x00000001ffc77435 */ /* 0x001fe200000001ff */
[----:B------:R-:W-:Y:S02]  /*6fb0*/  MOV R178, R15 ;  /* 0x0000000f00b27202 */ /* 0x000fe40000000f00 */
[----:B------:R-:W-:Y:S02]  /*6fc0*/  MOV R182, RZ ;  /* 0x000000ff00b67202 */ /* 0x000fe40000000f00 */
[----:B------:R-:W-:Y:S02]  /*6fd0*/  MOV R201, 0xffffffff ;  /* 0xffffffff00c97802 */ /* 0x000fe40000000f00 */
[----:B------:R-:W-:Y:S02]  /*6fe0*/  MOV R12, 0x7000 ;  /* 0x00007000000c7802 */ /* 0x000fe40000000f00 */
[----:B-1---5:R-:W-:Y:S05]  /*6ff0*/  CALL.REL.NOINC `($__internal_185_$__cuda_sm70_shflsync_up) ;  /* 0x000009a000007944 */ /* 0x022fea0003c00000 */
[----:B0-----:R-:W-:Y:S01]  /*7000*/  HFMA2.MMA R199, -RZ, RZ, 0, 5.9604644775390625e-08 ;  /* 0x00000001ffc77435 */ /* 0x001fe200000001ff */
[----:B-1----:R-:W-:Y:S02]  /*7010*/  MOV R14, R178 ;  /* 0x000000b2000e7202 */ /* 0x002fe40000000f00 */
[----:B------:R-:W-:-:S02]  /*7020*/  MOV R178, R180 ;  /* 0x000000b400b27202 */ /* 0x000fc40000000f00 */
[----:B------:R-:W-:Y:S02]  /*7030*/  MOV R182, RZ ;  /* 0x000000ff00b67202 */ /* 0x000fe40000000f00 */
[----:B------:R-:W-:Y:S02]  /*7040*/  MOV R201, 0xffffffff ;  /* 0xffffffff00c97802 */ /* 0x000fe40000000f00 */
[----:B------:R-:W-:Y:S02]  /*7050*/  MOV R12, 0x7070 ;  /* 0x00007070000c7802 */ /* 0x000fe40000000f00 */
[----:B------:R-:W-:Y:S05]  /*7060*/  CALL.REL.NOINC `($__internal_185_$__cuda_sm70_shflsync_up) ;  /* 0x0000093000007944 */ /* 0x000fea0003c00000 */
[----:B------:R-:W-:Y:S01]  /*7070*/  HFMA2.MMA R197, -RZ, RZ, 0, 0 ;  /* 0x00000000ffc57435 */ /* 0x000fe200000001ff */
[----:B------:R-:W-:Y:S02]  /*7080*/  MOV R24, R14 ;  /* 0x0000000e00187202 */ /* 0x000fe40000000f00 */
[----:B-1----:R-:W-:Y:S02]  /*7090*/  MOV R160, R178 ;  /* 0x000000b200a07202 */ /* 0x002fe40000000f00 */
[----:B------:R-:W-:Y:S02]  /*70a0*/  MOV R186, R42 ;  /* 0x0000002a00ba7202 */ /* 0x000fe40000000f00 */
[----:B------:R-:W-:-:S02]  /*70b0*/  MOV R184, 0x1f ;  /* 0x0000001f00b87802 */ /* 0x000fc40000000f00 */
[----:B0-----:R-:W-:Y:S02]  /*70c0*/  MOV R199, 0xffffffff ;  /* 0xffffffff00c77802 */ /* 0x001fe40000000f00 */
[----:B------:R-:W-:Y:S02]  /*70d0*/  MOV R12, 0x70f0 ;  /* 0x000070f0000c7802 */ /* 0x000fe40000000f00 */
[----:B------:R-:W-:Y:S05]  /*70e0*/  CALL.REL.NOINC `($__internal_184_$__cuda_sm70_shflsync_idx_p) ;  /* 0x0000087000007944 */ /* 0x000fea0003c00000 */
[----:B0-----:R-:W-:Y:S01]  /*70f0*/  HFMA2.MMA R197, -RZ, RZ, 0, 0 ;  /* 0x00000000ffc57435 */ /* 0x001fe200000001ff */
[----:B-1----:R-:W-:Y:S02]  /*7100*/  MOV R42, R184 ;  /* 0x000000b8002a7202 */ /* 0x002fe40000000f00 */
[----:B------:R-:W-:Y:S02]  /*7110*/  MOV R186, R43 ;  /* 0x0000002b00ba7202 */ /* 0x000fe40000000f00 */
[----:B------:R-:W-:Y:S02]  /*7120*/  MOV R184, 0x1f ;  /* 0x0000001f00b87802 */ /* 0x000fe40000000f00 */
[----:B------:R-:W-:Y:S02]  /*7130*/  MOV R199, 0xffffffff ;  /* 0xffffffff00c77802 */ /* 0x000fe40000000f00 */
[----:B------:R-:W-:-:S02]  /*7140*/  MOV R12, 0x7160 ;  /* 0x00007160000c7802 */ /* 0x000fc40000000f00 */
[----:B------:R-:W-:Y:S05]  /*7150*/  CALL.REL.NOINC `($__internal_184_$__cuda_sm70_shflsync_idx_p) ;  /* 0x0000080000007944 */ /* 0x000fea0003c00000 */
[----:B-1----:R-:W-:Y:S01]  /*7160*/  MOV R13, R184 ;  /* 0x000000b8000d7202 */ /* 0x002fe20000000f00 */
[----:B0-----:R-:W-:Y:S05]  /*7170*/  BRA `(.L_x_4589) ;  /* 0xffffc6c000007947 */ /* 0x001fea000383ffff */
.L_x_4543:
[----:B------:R-:W-:Y:S01]  /*7180*/  HFMA2.MMA R187, -RZ, RZ, 0, 5.9604644775390625e-08 ;  /* 0x00000001ffbb7435 */ /* 0x000fe200000001ff */
[----:B------:R-:W-:-:S02]  /*7190*/  MOV R180, R14 ;  /* 0x0000000e00b47202 */ /* 0x000fc40000000f00 */
[----:B------:R-:W-:Y:S02]  /*71a0*/  MOV R182, 0x1f ;  /* 0x0000001f00b67802 */ /* 0x000fe40000000f00 */
[----:B------:R-:W-:Y:S02]  /*71b0*/  MOV R191, 0xffffffff ;  /* 0xffffffff00bf7802 */ /* 0x000fe40000000f00 */
[----:B------:R-:W-:Y:S02]  /*71c0*/  MOV R12, 0x71e0 ;  /* 0x000071e0000c7802 */ /* 0x000fe40000000f00 */
[----:B------:R-:W-:Y:S05]  /*71d0*/  CALL.REL.NOINC `($__internal_183_$__cuda_sm70_shflsync_down) ;  /* 0x0000074000007944 */ /* 0x000fea0003c00000 */
[----:B-1----:R-:W-:Y:S01]  /*71e0*/  MOV R19, R180 ;  /* 0x000000b400137202 */ /* 0x002fe20000000f00 */
[----:B0-----:R-:W-:Y:S05]  /*71f0*/  BRA `(.L_x_4590) ;  /* 0xffffcb2000007947 */ /* 0x001fea000383ffff */
.L_x_4544:
[----:B------:R-:W-:Y:S01]  /*7200*/  HFMA2.MMA R187, -RZ, RZ, 0, 5.9604644775390625e-08 ;  /* 0x00000001ffbb7435 */ /* 0x000fe200000001ff */
[----:B------:R-:W-:Y:S02]  /*7210*/  MOV R180, R15 ;  /* 0x0000000f00b47202 */ /* 0x000fe40000000f00 */
[----:B------:R-:W-:Y:S02]  /*7220*/  MOV R182, 0x1f ;  /* 0x0000001f00b67802 */ /* 0x000fe40000000f00 */
[----:B------:R-:W-:-:S02]  /*7230*/  MOV R191, 0xffffffff ;  /* 0xffffffff00bf7802 */ /* 0x000fc40000000f00 */
[----:B------:R-:W-:Y:S02]  /*7240*/  MOV R12, 0x7260 ;  /* 0x00007260000c7802 */ /* 0x000fe40000000f00 */
[----:B01----:R-:W-:Y:S05]  /*7250*/  CALL.REL.NOINC `($__internal_183_$__cuda_sm70_shflsync_down) ;  /* 0x000006c000007944 */ /* 0x003fea0003c00000 */
        /* <DEDUP_REMOVED lines=9> */
[----:B------:R-:W-:Y:S05]  /*72f0*/  CALL.REL.NOINC `($__internal_183_$__cuda_sm70_shflsync_down) ;  /* 0x0000062000007944 */ /* 0x000fea0003c00000 */
[----:B0-----:R-:W-:Y:S01]  /*7300*/  HFMA2.MMA R187, -RZ, RZ, 0, 1.1920928955078125e-07 ;  /* 0x00000002ffbb7435 */ /* 0x001fe200000001ff */
[----:B-1----:R-:W-:Y:S02]  /*7310*/  MOV R14, R180 ;  /* 0x000000b4000e7202 */ /* 0x002fe40000000f00 */
[----:B------:R-:W-:Y:S02]  /*7320*/  MOV R180, R15 ;  /* 0x0000000f00b47202 */ /* 0x000fe40000000f00 */
[----:B------:R-:W-:Y:S02]  /*7330*/  MOV R182, 0x1f ;  /* 0x0000001f00b67802 */ /* 0x000fe40000000f00 */
[----:B------:R-:W-:Y:S02]  /*7340*/  MOV R191, 0xffffffff ;  /* 0xffffffff00bf7802 */ /* 0x000fe40000000f00 */
[----:B------:R-:W-:Y:S02]  /*7350*/  MOV R12, 0x7370 ;  /* 0x00007370000c7802 */ /* 0x000fe40000000f00 */
[----:B------:R-:W-:Y:S05]  /*7360*/  CALL.REL.NOINC `($__internal_183_$__cuda_sm70_shflsync_down) ;  /* 0x000005b000007944 */ /* 0x000fea0003c00000 */
[----:B-1----:R-:W-:Y:S01]  /*7370*/  @!P3 FFMA.FTZ R15, R19, R180, R15 ;  /* 0x000000b4130fb223 */ /* 0x002fe2000001000f */
[----:B0-----:R-:W-:Y:S01]  /*7380*/  HFMA2.MMA R187, -RZ, RZ, 0, 2.384185791015625e-07 ;  /* 0x00000004ffbb7435 */ /* 0x001fe200000001ff */
[----:B------:R-:W-:Y:S01]  /*7390*/  @!P3 FMUL.FTZ R19, R14, R19 ;  /* 0x000000130e13b220 */ /* 0x000fe20000410000 */
[----:B------:R-:W-:-:S02]  /*73a0*/  MOV R182, 0x1f ;  /* 0x0000001f00b67802 */ /* 0x000fc40000000f00 */
[----:B------:R-:W-:Y:S02]  /*73b0*/  MOV R191, 0xffffffff ;  /* 0xffffffff00bf7802 */ /* 0x000fe40000000f00 */
[----:B------:R-:W-:Y:S02]  /*73c0*/  MOV R180, R19 ;  /* 0x0000001300b47202 */ /* 0x000fe40000000f00 */
[----:B------:R-:W-:Y:S02]  /*73d0*/  MOV R12, 0x73f0 ;  /* 0x000073f0000c7802 */ /* 0x000fe40000000f00 */
[----:B------:R-:W-:Y:S05]  /*73e0*/  CALL.REL.NOINC `($__internal_183_$__cuda_sm70_shflsync_down) ;  /* 0x0000053000007944 */ /* 0x000fea0003c00000 */
[----:B0-----:R-:W-:Y:S01]  /*73f0*/  HFMA2.MMA R187, -RZ, RZ, 0, 2.384185791015625e-07 ;  /* 0x00000004ffbb7435 */ /* 0x001fe200000001ff */
[----:B-1----:R-:W-:Y:S02]  /*7400*/  MOV R14, R180 ;  /* 0x000000b4000e7202 */ /* 0x002fe40000000f00 */
[----:B------:R-:W-:Y:S02]  /*7410*/  MOV R180, R15 ;  /* 0x0000000f00b47202 */ /* 0x000fe40000000f00 */
[----:B------:R-:W-:Y:S02]  /*7420*/  MOV R182, 0x1f ;  /* 0x0000001f00b67802 */ /* 0x000fe40000000f00 */
[----:B------:R-:W-:-:S02]  /*7430*/  MOV R191, 0xffffffff ;  /* 0xffffffff00bf7802 */ /* 0x000fc40000000f00 */
[----:B------:R-:W-:Y:S02]  /*7440*/  MOV R12, 0x7460 ;  /* 0x00007460000c7802 */ /* 0x000fe40000000f00 */
[----:B------:R-:W-:Y:S05]  /*7450*/  CALL.REL.NOINC `($__internal_183_$__cuda_sm70_shflsync_down) ;  /* 0x000004c000007944 */ /* 0x000fea0003c00000 */
[----:B-1----:R-:W-:Y:S01]  /*7460*/  @!P2 FFMA.FTZ R15, R19, R180, R15 ;  /* 0x000000b4130fa223 */ /* 0x002fe2000001000f */
[----:B0-----:R-:W-:Y:S01]  /*7470*/  HFMA2.MMA R187, -RZ, RZ, 0, 4.76837158203125e-07 ;  /* 0x00000008ffbb7435 */ /* 0x001fe200000001ff */
[----:B------:R-:W-:Y:S01]  /*7480*/  @!P2 FMUL.FTZ R19, R14, R19 ;  /* 0x000000130e13a220 */ /* 0x000fe20000410000 */
[----:B------:R-:W-:Y:S02]  /*7490*/  MOV R182, 0x1f ;  /* 0x0000001f00b67802 */ /* 0x000fe40000000f00 */
[----:B------:R-:W-:Y:S02]  /*74a0*/  MOV R191, 0xffffffff ;  /* 0xffffffff00bf7802 */ /* 0x000fe40000000f00 */
[----:B------:R-:W-:Y:S02]  /*74b0*/  MOV R180, R19 ;  /* 0x0000001300b47202 */ /* 0x000fe40000000f00 */
[----:B------:R-:W-:Y:S02]  /*74c0*/  MOV R12, 0x74e0 ;  /* 0x000074e0000c7802 */ /* 0x000fe40000000f00 */
[----:B------:R-:W-:Y:S05]  /*74d0*/  CALL.REL.NOINC `($__internal_183_$__cuda_sm70_shflsync_down) ;  /* 0x0000044000007944 */ /* 0x000fea0003c00000 */
[----:B0-----:R-:W-:Y:S01]  /*74e0*/  HFMA2.MMA R187, -RZ, RZ, 0, 4.76837158203125e-07 ;  /* 0x00000008ffbb7435 */ /* 0x001fe200000001ff */
[----:B-1----:R-:W-:-:S02]  /*74f0*/  MOV R14, R180 ;  /* 0x000000b4000e7202 */ /* 0x002fc40000000f00 */
[----:B------:R-:W-:Y:S02]  /*7500*/  MOV R180, R15 ;  /* 0x0000000f00b47202 */ /* 0x000fe40000000f00 */
[----:B------:R-:W-:Y:S02]  /*7510*/  MOV R182, 0x1f ;  /* 0x0000001f00b67802 */ /* 0x000fe40000000f00 */
[----:B------:R-:W-:Y:S02]  /*7520*/  MOV R191, 0xffffffff ;  /* 0xffffffff00bf7802 */ /* 0x000fe40000000f00 */
[----:B------:R-:W-:Y:S02]  /*7530*/  MOV R12, 0x7550 ;  /* 0x00007550000c7802 */ /* 0x000fe40000000f00 */
[----:B------:R-:W-:Y:S05]  /*7540*/  CALL.REL.NOINC `($__internal_183_$__cuda_sm70_shflsync_down) ;  /* 0x000003d000007944 */ /* 0x000fea0003c00000 */
[----:B-1----:R-:W-:Y:S01]  /*7550*/  @!P1 FFMA.FTZ R15, R19, R180, R15 ;  /* 0x000000b4130f9223 */ /* 0x002fe2000001000f */
[----:B0-----:R-:W-:Y:S01]  /*7560*/  HFMA2.MMA R187, -RZ, RZ, 0, 9.5367431640625e-07 ;  /* 0x00000010ffbb7435 */ /* 0x001fe200000001ff */
[----:B------:R-:W-:Y:S01]  /*7570*/  @!P1 FMUL.FTZ R19, R14, R19 ;  /* 0x000000130e139220 */ /* 0x000fe20000410000 */
[----:B------:R-:W-:Y:S01]  /*7580*/  HFMA2.MMA R182, -RZ, RZ, 0, 1.847743988037109375e-06 ;  /* 0x0000001fffb67435 */ /* 0x000fe200000001ff */
[----:B------:R-:W-:-:S02]  /*7590*/  MOV R191, 0xffffffff ;  /* 0xffffffff00bf7802 */ /* 0x000fc40000000f00 */
[----:B------:R-:W-:Y:S02]  /*75a0*/  MOV R12, 0x75e0 ;  /* 0x000075e0000c7802 */ /* 0x000fe40000000f00 */
[----:B------:R-:W-:-:S04]  /*75b0*/  MOV R181, R19 ;  /* 0x0000001300b57202 */ /* 0x000fc80000000f00 */
[----:B------:R-:W-:Y:S02]  /*75c0*/  MOV R180, R181 ;  /* 0x000000b500b47202 */ /* 0x000fe40000000f00 */
[----:B------:R-:W-:Y:S05]  /*75d0*/  CALL.REL.NOINC `($__internal_183_$__cuda_sm70_shflsync_down) ;  /* 0x0000034000007944 */ /* 0x000fea0003c00000 */
[----:B0-----:R-:W-:Y:S01]  /*75e0*/  HFMA2.MMA R187, -RZ, RZ, 0, 9.5367431640625e-07 ;  /* 0x00000010ffbb7435 */ /* 0x001fe200000001ff */
[----:B-1----:R-:W-:Y:S02]  /*75f0*/  MOV R14, R180 ;  /* 0x000000b4000e7202 */ /* 0x002fe40000000f00 */
[----:B------:R-:W-:Y:S02]  /*7600*/  MOV R180, R15 ;  /* 0x0000000f00b47202 */ /* 0x000fe40000000f00 */
[----:B------:R-:W-:Y:S02]  /*7610*/  MOV R182, 0x1f ;  /* 0x0000001f00b67802 */ /* 0x000fe40000000f00 */
[----:B------:R-:W-:Y:S02]  /*7620*/  MOV R191, 0xffffffff ;  /* 0xffffffff00bf7802 */ /* 0x000fe40000000f00 */
[----:B------:R-:W-:Y:S02]  /*7630*/  MOV R12, 0x7650 ;  /* 0x00007650000c7802 */ /* 0x000fe40000000f00 */
[----:B------:R-:W-:Y:S05]  /*7640*/  CALL.REL.NOINC `($__internal_183_$__cuda_sm70_shflsync_down) ;  /* 0x000002d000007944 */ /* 0x000fea0003c00000 */
[----:B-1----:R-:W-:Y:S01]  /*7650*/  @!P0 FFMA.FTZ R15, R181, R180, R15 ;  /* 0x000000b4b50f8223 */ /* 0x002fe2000001000f */
[----:B------:R-:W-:Y:S01]  /*7660*/  HFMA2.MMA R197, -RZ, RZ, 0, 0 ;  /* 0x00000000ffc57435 */ /* 0x000fe200000001ff */
[----:B------:R-:W-:Y:S01]  /*7670*/  @!P0 FMUL.FTZ R181, R14, R181 ;  /* 0x000000b50eb58220 */ /* 0x000fe20000410000 */
[----:B------:R-:W-:-:S02]  /*7680*/  MOV R184, 0x1f ;  /* 0x0000001f00b87802 */ /* 0x000fc40000000f00 */
[----:B------:R-:W-:Y:S02]  /*7690*/  MOV R199, 0xffffffff ;  /* 0xffffffff00c77802 */ /* 0x000fe40000000f00 */
[----:B------:R-:W-:Y:S02]  /*76a0*/  MOV R186, R181 ;  /* 0x000000b500ba7202 */ /* 0x000fe40000000f00 */
[----:B------:R-:W-:Y:S02]  /*76b0*/  MOV R12, 0x76d0 ;  /* 0x000076d0000c7802 */ /* 0x000fe40000000f00 */
[----:B0-----:R-:W-:Y:S05]  /*76c0*/  CALL.REL.NOINC `($__internal_184_$__cuda_sm70_shflsync_idx_p) ;  /* 0x0000029000007944 */ /* 0x001fea0003c00000 */
[----:B0-----:R-:W-:Y:S01]  /*76d0*/  HFMA2.MMA R197, -RZ, RZ, 0, 0 ;  /* 0x00000000ffc57435 */ /* 0x001fe200000001ff */
[----:B-1----:R-:W-:Y:S02]  /*76e0*/  MOV R14, R184 ;  /* 0x000000b8000e7202 */ /* 0x002fe40000000f00 */
[----:B------:R-:W-:Y:S02]  /*76f0*/  MOV R186, R15 ;  /* 0x0000000f00ba7202 */ /* 0x000fe40000000f00 */
[----:B------:R-:W-:Y:S02]  /*7700*/  MOV R184, 0x1f ;  /* 0x0000001f00b87802 */ /* 0x000fe40000000f00 */
[----:B------:R-:W-:-:S02]  /*7710*/  MOV R199, 0xffffffff ;  /* 0xffffffff00c77802 */ /* 0x000fc40000000f00 */
[----:B------:R-:W-:Y:S02]  /*7720*/  MOV R12, 0x7740 ;  /* 0x00007740000c7802 */ /* 0x000fe40000000f00 */
[----:B------:R-:W-:Y:S05]  /*7730*/  CALL.REL.NOINC `($__internal_184_$__cuda_sm70_shflsync_idx_p) ;  /* 0x0000022000007944 */ /* 0x000fea0003c00000 */
[----:B------:R-:W-:Y:S01]  /*7740*/  HFMA2.MMA R187, -RZ, RZ, 0, 5.9604644775390625e-08 ;  /* 0x00000001ffbb7435 */ /* 0x000fe200000001ff */
[----:B------:R-:W-:Y:S02]  /*7750*/  MOV R19, R14 ;  /* 0x0000000e00137202 */ /* 0x000fe40000000f00 */
[----:B-1----:R-:W-:Y:S02]  /*7760*/  MOV R178, R184 ;  /* 0x000000b800b27202 */ /* 0x002fe40000000f00 */
[----:B------:R-:W-:Y:S02]  /*7770*/  MOV R180, R181 ;  /* 0x000000b500b47202 */ /* 0x000fe40000000f00 */
[----:B------:R-:W-:Y:S02]  /*7780*/  MOV R182, 0x1f ;  /* 0x0000001f00b67802 */ /* 0x000fe40000000f00 */
[----:B------:R-:W-:Y:S02]  /*7790*/  MOV R191, 0xffffffff ;  /* 0xffffffff00bf7802 */ /* 0x000fe40000000f00 */
[----:B------:R-:W-:-:S02]  /*77a0*/  MOV R12, 0x77c0 ;  /* 0x000077c0000c7802 */ /* 0x000fc40000000f00 */
[----:B0-----:R-:W-:Y:S05]  /*77b0*/  CALL.REL.NOINC `($__internal_183_$__cuda_sm70_shflsync_down) ;  /* 0x0000016000007944 */ /* 0x001fea0003c00000 */
[----:B0-----:R-:W-:Y:S01]  /*77c0*/  HFMA2.MMA R187, -RZ, RZ, 0, 5.9604644775390625e-08 ;  /* 0x00000001ffbb7435 */ /* 0x001fe200000001ff */
[----:B-1----:R-:W-:-:S02]  /*77d0*/  MOV R14, R180 ;  /* 0x000000b4000e7202 */ /* 0x002fc40000000f00 */
[----:B------:R-:W-:Y:S02]  /*77e0*/  MOV R180, R15 ;  /* 0x0000000f00b47202 */ /* 0x000fe40000000f00 */
[----:B------:R-:W-:Y:S02]  /*77f0*/  MOV R182, 0x1f ;  /* 0x0000001f00b67802 */ /* 0x000fe40000000f00 */
[----:B------:R-:W-:Y:S02]  /*7800*/  MOV R191, 0xffffffff ;  /* 0xffffffff00bf7802 */ /* 0x000fe40000000f00 */
[----:B------:R-:W-:Y:S02]  /*7810*/  MOV R12, 0x7830 ;  /* 0x00007830000c7802 */ /* 0x000fe40000000f00 */
[----:B------:R-:W-:Y:S05]  /*7820*/  CALL.REL.NOINC `($__internal_183_$__cuda_sm70_shflsync_down) ;  /* 0x000000f000007944 */ /* 0x000fea0003c00000 */
[----:B------:R-:W-:Y:S01]  /*7830*/  HFMA2.MMA R197, -RZ, RZ, 0, 0 ;  /* 0x00000000ffc57435 */ /* 0x000fe200000001ff */
[----:B------:R-:W-:Y:S02]  /*7840*/  MOV R181, R14 ;  /* 0x0000000e00b57202 */ /* 0x000fe40000000f00 */
[----:B------:R-:W-:Y:S02]  /*7850*/  MOV R186, R16 ;  /* 0x0000001000ba7202 */ /* 0x000fe40000000f00 */
[----:B------:R-:W-:-:S02]  /*7860*/  MOV R184, 0x1f ;  /* 0x0000001f00b87802 */ /* 0x000fc40000000f00 */
[----:B------:R-:W-:Y:S02]  /*7870*/  MOV R199, 0xffffffff ;  /* 0xffffffff00c77802 */ /* 0x000fe40000000f00 */
[----:B------:R-:W-:Y:S02]  /*7880*/  MOV R12, 0x78a0 ;  /* 0x000078a0000c7802 */ /* 0x000fe40000000f00 */
[----:B01----:R-:W-:Y:S05]  /*7890*/  CALL.REL.NOINC `($__internal_184_$__cuda_sm70_shflsync_idx_p) ;  /* 0x000000c000007944 */ /* 0x003fea0003c00000 */
[----:B0-----:R-:W-:Y:S01]  /*78a0*/  HFMA2.MMA R197, -RZ, RZ, 0, 0 ;  /* 0x00000000ffc57435 */ /* 0x001fe200000001ff */
[----:B-1----:R-:W-:Y:S02]  /*78b0*/  MOV R182, R184 ;  /* 0x000000b800b67202 */ /* 0x002fe40000000f00 */
[----:B------:R-:W-:Y:S02]  /*78c0*/  MOV R186, R17 ;  /* 0x0000001100ba7202 */ /* 0x000fe40000000f00 */
[----:B------:R-:W-:Y:S02]  /*78d0*/  MOV R184, 0x1f ;  /* 0x0000001f00b87802 */ /* 0x000fe40000000f00 */
[----:B------:R-:W-:Y:S02]  /*78e0*/  MOV R199, 0xffffffff ;  /* 0xffffffff00c77802 */ /* 0x000fe40000000f00 */
[----:B------:R-:W-:-:S02]  /*78f0*/  MOV R12, 0x7910 ;  /* 0x00007910000c7802 */ /* 0x000fc40000000f00 */
[----:B------:R-:W-:Y:S05]  /*7900*/  CALL.REL.NOINC `($__internal_184_$__cuda_sm70_shflsync_idx_p) ;  /* 0x0000005000007944 */ /* 0x000fea0003c00000 */
[----:B01----:R-:W-:Y:S05]  /*7910*/  BRA `(.L_x_4591) ;  /* 0xffffc5a000007947 */ /* 0x003fea000383ffff */
        .weak           $__internal_183_$__cuda_sm70_shflsync_down
        .type           $__internal_183_$__cuda_sm70_shflsync_down,@function
        .size           $__internal_183_$__cuda_sm70_shflsync_down,($__internal_184_$__cuda_sm70_shflsync_idx_p - $__internal_183_$__cuda_sm70_shflsync_down)
$__internal_183_$__cuda_sm70_shflsync_down:
[----:B------:R-:W-:Y:S01]  /*7920*/  HFMA2.MMA R13, -RZ, RZ, 0, 0 ;  /* 0x00000000ff0d7435 */ /* 0x000fe200000001ff */
[----:B------:R-:W-:Y:S04]  /*7930*/  WARPSYNC R191 ;  /* 0x000000bf00007348 */ /* 0x000fe80003800000 */
[----:B------:R0:W1:Y:S01]  /*7940*/  SHFL.DOWN PT, R180, R180, R187, R182 ;  /* 0x080000bbb4b47389 */ /* 0x00006200000e00b6 */
[----:B------:R-:W-:Y:S05]  /*7950*/  RET.REL.NODEC R12 `(_Z25selective_scan_bwd_kernelI32Selective_Scan_bwd_kernel_traitsILi64ELi16ELb1ELb1ELb1ELb0ELb1EN3c104HalfEfEEv12SSMParamsBwd) ;  /* 0xffff86a00c007950 */ /* 0x000fea0003c3ffff */
        .weak           $__internal_184_$__cuda_sm70_shflsync_idx_p
        .type           $__internal_184_$__cuda_sm70_shflsync_idx_p,@function
        .size           $__internal_184_$__cuda_sm70_shflsync_idx_p,($__internal_185_$__cuda_sm70_shflsync_up - $__internal_184_$__cuda_sm70_shflsync_idx_p)
$__internal_184_$__cuda_sm70_shflsync_idx_p:
[----:B------:R-:W-:Y:S01]  /*7960*/  MOV R13, 0x0 ;  /* 0x00000000000d7802 */ /* 0x000fe20000000f00 */
[----:B------:R-:W-:Y:S04]  /*7970*/  WARPSYNC R199 ;  /* 0x000000c700007348 */ /* 0x000fe80003800000 */
[----:B------:R0:W1:Y:S01]  /*7980*/  SHFL.IDX PT, R184, R186, R197, R184 ;  /* 0x000000c5bab87389 */ /* 0x00006200000e00b8 */
[----:B------:R-:W-:Y:S05]  /*7990*/  RET.REL.NODEC R12 `(_Z25selective_scan_bwd_kernelI32Selective_Scan_bwd_kernel_traitsILi64ELi16ELb1ELb1ELb1ELb0ELb1EN3c104HalfEfEEv12SSMParamsBwd) ;  /* 0xffff86600c007950 */ /* 0x000fea0003c3ffff */
        .weak           $__internal_185_$__cuda_sm70_shflsync_up
        .type           $__internal_185_$__cuda_sm70_shflsync_up,@function
        .size           $__internal_185_$__cuda_sm70_shflsync_up,(.L_x_8997 - $__internal_185_$__cuda_sm70_shflsync_up)
$__internal_185_$__cuda_sm70_shflsync_up:
[----:B------:R-:W-:Y:S01]  /*79a0*/  HFMA2.MMA R13, -RZ, RZ, 0, 0 ;  /* 0x00000000ff0d7435 */ /* 0x000fe200000001ff */
[----:B------:R-:W-:Y:S04]  /*79b0*/  WARPSYNC R201 ;  /* 0x000000c900007348 */ /* 0x000fe80003800000 */
[----:B------:R0:W1:Y:S01]  /*79c0*/  SHFL.UP PT, R178, R178, R199, R182 ;  /* 0x040000c7b2b27389 */ /* 0x00006200000e00b6 */
[----:B------:R-:W-:Y:S05]  /*79d0*/  RET.REL.NODEC R12 `(_Z25selective_scan_bwd_kernelI32Selective_Scan_bwd_kernel_traitsILi64ELi16ELb1ELb1ELb1ELb0ELb1EN3c104HalfEfEEv12SSMParamsBwd) ;  /* 0xffff86200c007950 */ /* 0x000fea0003c3ffff */
.L_x_4592:
        /* <DEDUP_REMOVED lines=10> */
.L_x_8997:


//--------------------- .text._Z25selective_scan_bwd_kernelI32Selective_Scan_bwd_kernel_traitsILi64ELi16ELb1ELb1ELb1ELb1ELb0EN3c104HalfEfEEv12SSMParamsBwd --------------------------
	.section	.text._Z25selective_scan_bwd_kernelI32Selective_Scan_bwd_kernel_traitsILi64ELi16ELb1ELb1ELb1ELb1ELb0EN3c104HalfEfEEv12SSMParamsBwd,"ax",@progbits
	.sectioninfo	@"SHI_REGISTERS=254"
	.align	128
        .global         _Z25selective_scan_bwd_kernelI32Selective_Scan_bwd_kernel_traitsILi64ELi16ELb1ELb1ELb1ELb1ELb0EN3c104HalfEfEEv12SSMParamsBwd
        .type           _Z25selective_scan_bwd_kernelI32Selective_Scan_bwd_kernel_traitsILi64ELi16ELb1ELb1ELb1ELb1ELb0EN3c104HalfEfEEv12SSMParamsBwd,@function
        .size           _Z25selective_scan_bwd_kernelI32Selective_Scan_bwd_kernel_traitsILi64ELi16ELb1ELb1ELb1ELb1ELb0EN3c104HalfEfEEv12SSMParamsBwd,(.L_x_9000 - _Z25selective_scan_bwd_kernelI32Selective_Scan_bwd_kernel_traitsILi64ELi16ELb1ELb1ELb1ELb1ELb0EN3c104HalfEfEEv12SSMParamsBwd)
        .other          _Z25selective_scan_bwd_kernelI32Selective_Scan_bwd_kernel_traitsILi64ELi16ELb1ELb1ELb1ELb1ELb0EN3c104HalfEfEEv12SSMParamsBwd,@"STO_CUDA_ENTRY STV_DEFAULT"
_Z25selective_scan_bwd_kernelI32Selective_Scan_bwd_kernel_traitsILi64ELi16ELb1ELb1ELb1ELb1ELb0EN3c104HalfEfEEv12SSMParamsBwd:
.text._Z25selective_scan_bwd_kernelI32Selective_Scan_bwd_kernel_traitsILi64ELi16ELb1ELb1ELb1ELb1ELb0EN3c104HalfEfEEv12SSMParamsBwd:
        /* <DEDUP_REMOVED lines=21> */
[C---:B------:R-:W-:Y:S02]  /*0150*/  IMAD R9, R132.reuse, c[0x0][0x1d0], RZ ;  /* 0x0000740084097a24 */ /* 0x040fe400078e02ff */
[----:B------:R-:W-:Y:S01]  /*0160*/  IMAD R13, R132, c[0x0][0x1e0], RZ ;  /* 0x00007800840d7a24 */ /* 0x000fe200078e02ff */
[----:B------:R1:W2:Y:S01]  /*0170*/  F2I.FTZ.U32.TRUNC.NTZ R7, R6 ;  /* 0x0000000600077305 */ /* 0x0002a2000021f000 */
[----:B------:R3:W5:Y:S01]  /*0180*/  @P1 LDG.E R55, [R4.64] ;  /* 0x0000000404371981 */ /* 0x000762000c1e1900 */
[----:B------:R-:W-:Y:S01]  /*0190*/  LOP3.LUT R10, R58, c[0x0][0x178], RZ, 0x3c, !PT ;  /* 0x00005e003a0a7a12 */ /* 0x000fe200078e3cff */
[----:B------:R-:W-:Y:S01]  /*01a0*/  IMAD R11, R54, c[0x0][0x1d4], R9 ;  /* 0x00007500360b7a24 */ /* 0x000fe200078e0209 */
[----:B------:R-:W-:Y:S01]  /*01b0*/  ISETP.NE.AND P0, PT, RZ, c[0x0][0x178], PT ;  /* 0x00005e00ff007a0c */ /* 0x000fe20003f05270 */
[----:B------:R-:W-:Y:S01]  /*01c0*/  IMAD R17, R132, c[0x0][0x190], RZ ;  /* 0x0000640084117a24 */ /* 0x000fe200078e02ff */
[----:B0-----:R-:W-:Y:S01]  /*01d0*/  IABS R2, R58 ;  /* 0x0000003a00027213 */ /* 0x001fe20000000000 */
[----:B------:R-:W-:Y:S01]  /*01e0*/  IMAD R13, R54, c[0x0][0x1e4], R13 ;  /* 0x00007900360d7a24 */ /* 0x000fe200078e020d */
[----:B------:R-:W-:Y:S01]  /*01f0*/  ISETP.GE.AND P1, PT, R10, RZ, PT ;  /* 0x000000ff0a00720c */ /* 0x000fe20003f26270 */
[----:B-1----:R-:W-:Y:S01]  /*0200*/  HFMA2.MMA R6, -RZ, RZ, 0, 0 ;  /* 0x00000000ff067435 */ /* 0x002fe200000001ff */
[C---:B------:R-:W-:Y:S01]  /*0210*/  IMAD R17, R54.reuse, c[0x0][0x194], R17 ;  /* 0x0000650036117a24 */ /* 0x040fe200078e0211 */
[----:B------:R-:W-:Y:S01]  /*0220*/  CS2R R28, SRZ ;  /* 0x00000000001c7805 */ /* 0x000fe2000001ff00 */
[----:B---3--:R-:W-:Y:S01]  /*0230*/  IMAD.WIDE.U32 R4, R54, c[0x0][0x1e0], RZ ;  /* 0x0000780036047a25 */ /* 0x008fe200078e00ff */
[----:B------:R-:W-:Y:S01]  /*0240*/  CS2R R30, SRZ ;  /* 0x00000000001e7805 */ /* 0x000fe2000001ff00 */
[----:B------:R-:W-:Y:S01]  /*0250*/  HFMA2.MMA R60, -RZ, RZ, 0, 0 ;  /* 0x00000000ff3c7435 */ /* 0x000fe200000001ff */
[----:B------:R-:W-:Y:S01]  /*0260*/  MOV R51, RZ ;  /* 0x000000ff00337202 */ /* 0x000fe20000000f00 */
[----:B------:R-:W-:Y:S01]  /*0270*/  IMAD R15, R132, c[0x0][0x278], RZ ;  /* 0x00009e00840f7a24 */ /* 0x000fe200078e02ff */
[----:B--2---:R-:W-:Y:S01]  /*0280*/  IADD3 R8, RZ, -R7, RZ ;  /* 0x80000007ff087210 */ /* 0x004fe20007ffe0ff */
[----:B------:R-:W-:Y:S01]  /*0290*/  IMAD R21, R57, c[0x0][0x280], RZ ;  /* 0x0000a00039157a24 */ /* 0x000fe200078e02ff */
[----:B------:R-:W-:Y:S01]  /*02a0*/  IADD3 R5, R5, R13, RZ ;  /* 0x0000000d05057210 */ /* 0x000fe20007ffe0ff */
[----:B------:R-:W-:Y:S01]  /*02b0*/  IMAD R15, R54, c[0x0][0x27c], R15 ;  /* 0x00009f00360f7a24 */ /* 0x000fe200078e020f */
[----:B------:R-:W-:Y:S01]  /*02c0*/  MOV R13, c[0x0][0x174] ;  /* 0x00005d00000d7a02 */ /* 0x000fe20000000f00 */
[----:B------:R-:W-:-:S02]  /*02d0*/  IMAD R3, R8, R19, RZ ;  /* 0x0000001308037224 */ /* 0x000fc400078e02ff */
[----:B------:R-:W-:Y:S01]  /*02e0*/  IMAD.WIDE.U32 R8, R54, c[0x0][0x190], RZ ;  /* 0x0000640036087a25 */ /* 0x000fe200078e00ff */
[C---:B------:R-:W-:Y:S02]  /*02f0*/  ISETP.GE.AND P3, PT, R13.reuse, 0x1, PT ;  /* 0x000000010d00780c */ /* 0x040fe40003f66270 */
[----:B------:R-:W-:Y:S01]  /*0300*/  LEA R13, R13, 0xfffffc00, 0xa ;  /* 0xfffffc000d0d7811 */ /* 0x000fe200078e50ff */
[----:B------:R-:W-:Y:S01]  /*0310*/  IMAD.HI.U32 R7, R7, R3, R6 ;  /* 0x0000000307077227 */ /* 0x000fe200078e0006 */
[----:B------:R-:W-:-:S03]  /*0320*/  IADD3 R9, R9, R17, RZ ;  /* 0x0000001109097210 */ /* 0x000fc60007ffe0ff */
[----:B------:R-:W-:Y:S02]  /*0330*/  IMAD R17, R57, c[0x0][0x1d8], RZ ;  /* 0x0000760039117a24 */ /* 0x000fe400078e02ff */
[----:B------:R-:W-:-:S04]  /*0340*/  IMAD.HI.U32 R53, R7, R2, RZ ;  /* 0x0000000207357227 */ /* 0x000fc800078e00ff */
[----:B------:R-:W-:Y:S01]  /*0350*/  IMAD.WIDE.U32 R6, R54, c[0x0][0x278], RZ ;  /* 0x00009e0036067a25 */ /* 0x000fe200078e00ff */
[----:B------:R-:W-:-:S03]  /*0360*/  IADD3 R0, -R53, RZ, RZ ;  /* 0x000000ff35007210 */ /* 0x000fc60007ffe1ff */
[----:B------:R-:W-:Y:S01]  /*0370*/  IMAD R17, R58, c[0x0][0x1dc], R17 ;  /* 0x000077003a117a24 */ /* 0x000fe200078e0211 */
[----:B------:R-:W-:Y:S01]  /*0380*/  IADD3 R7, R7, R15, RZ ;  /* 0x0000000f07077210 */ /* 0x000fe20007ffe0ff */
[----:B------:R-:W-:Y:S01]  /*0390*/  IMAD R0, R19, R0, R2 ;  /* 0x0000000013007224 */ /* 0x000fe200078e0202 */
[----:B------:R-:W-:Y:S01]  /*03a0*/  SHF.R.S32.HI R15, RZ, 0x1f, R13 ;  /* 0x0000001fff0f7819 */ /* 0x000fe2000001140d */
[----:B------:R-:W-:-:S03]  /*03b0*/  IMAD.WIDE.U32 R2, R54, c[0x0][0x1d0], RZ ;  /* 0x0000740036027a25 */ /* 0x000fc600078e00ff */
[----:B------:R-:W-:Y:S01]  /*03c0*/  ISETP.GT.U32.AND P4, PT, R19, R0, PT ;  /* 0x000000001300720c */ /* 0x000fe20003f84070 */
[----:B------:R-:W-:Y:S01]  /*03d0*/  IMAD.WIDE.U32 R4, R58, c[0x0][0x1e8], R4 ;  /* 0x00007a003a047a25 */ /* 0x000fe200078e0004 */
[----:B------:R-:W-:-:S03]  /*03e0*/  IADD3 R3, R3, R11, RZ ;  /* 0x0000000b03037210 */ /* 0x000fc60007ffe0ff */
[----:B------:R-:W-:-:S04]  /*03f0*/  IMAD.WIDE.U32 R6, R58, c[0x0][0x280], R6 ;  /* 0x0000a0003a067a25 */ /* 0x000fc800078e0006 */
[----:B------:R-:W-:Y:S01]  /*0400*/  IMAD.WIDE.U32 R2, R58, c[0x0][0x1d8], R2 ;  /* 0x000076003a027a25 */ /* 0x000fe200078e0002 */
[----:B------:R-:W-:-:S03]  /*0410*/  IADD3 R45, P5, R13, R6, RZ ;  /* 0x000000060d2d7210 */ /* 0x000fc60007fbe0ff */
[-C--:B------:R-:W-:Y:S01]  /*0420*/  @!P4 IADD3 R0, R0, -R19.reuse, RZ ;  /* 0x800000130000c210 */ /* 0x080fe20007ffe0ff */
[----:B------:R-:W-:Y:S01]  /*0430*/  IMAD R21, R58, c[0x0][0x284], R21 ;  /* 0x0000a1003a157a24 */ /* 0x000fe200078e0215 */
[----:B------:R-:W-:Y:S01]  /*0440*/  @!P4 IADD3 R53, R53, 0x1, RZ ;  /* 0x000000013535c810 */ /* 0x000fe20007ffe0ff */
[----:B------:R-:W-:Y:S01]  /*0450*/  IMAD R23, R132, c[0x0][0x1b0], RZ ;  /* 0x00006c0084177a24 */ /* 0x000fe200078e02ff */
[----:B------:R-:W-:Y:S01]  /*0460*/  ISETP.GE.U32.AND P2, PT, R0, R19, PT ;  /* 0x000000130000720c */ /* 0x000fe20003f46070 */
[----:B------:R-:W-:Y:S01]  /*0470*/  IMAD R19, R57, c[0x0][0x1e8], RZ ;  /* 0x00007a0039137a24 */ /* 0x000fe200078e02ff */
[----:B------:R-:W-:Y:S01]  /*0480*/  IADD3 R47, P4, R13, R4, RZ ;  /* 0x000000040d2f7210 */ /* 0x000fe20007f9e0ff */
[----:B------:R-:W-:Y:S01]  /*0490*/  IMAD.WIDE.U32 R10, R54, c[0x0][0x1b0], RZ ;  /* 0x00006c00360a7a25 */ /* 0x000fe200078e00ff */
[----:B------:R-:W-:-:S03]  /*04a0*/  IADD3.X R6, R15, R7, R21, P5, !PT ;  /* 0x000000070f067210 */ /* 0x000fc60002ffe415 */
[----:B------:R-:W-:Y:S02]  /*04b0*/  IMAD R19, R58, c[0x0][0x1ec], R19 ;  /* 0x00007b003a137a24 */ /* 0x000fe400078e0213 */
[----:B------:R-:W-:-:S03]  /*04c0*/  IMAD R23, R54, c[0x0][0x1b4], R23 ;  /* 0x00006d0036177a24 */ /* 0x000fc600078e0217 */
[----:B------:R-:W-:Y:S02]  /*04d0*/  IADD3.X R4, R15, R5, R19, P4, !PT ;  /* 0x000000050f047210 */ /* 0x000fe400027fe413 */
[----:B------:R-:W-:Y:S02]  /*04e0*/  @P2 IADD3 R53, R53, 0x1, RZ ;  /* 0x0000000135352810 */ /* 0x000fe40007ffe0ff */
[----:B------:R-:W-:Y:S02]  /*04f0*/  IADD3 R49, P2, R13, R2, RZ ;  /* 0x000000020d317210 */ /* 0x000fe40007f5e0ff */
[----:B------:R-:W-:Y:S02]  /*0500*/  @!P1 IADD3 R53, -R53, RZ, RZ ;  /* 0x000000ff35359210 */ /* 0x000fe40007ffe1ff */
[----:B------:R-:W-:Y:S02]  /*0510*/  @!P0 LOP3.LUT R53, RZ, c[0x0][0x178], RZ, 0x33, !PT ;  /* 0x00005e00ff358a12 */ /* 0x000fe400078e33ff */
[----:B------:R-:W-:-:S02]  /*0520*/  IADD3.X R2, R15, R3, R17, P2, !PT ;  /* 0x000000030f027210 */ /* 0x000fc400017fe411 */
[----:B------:R-:W-:Y:S01]  /*0530*/  LEA R48, P0, R49, c[0x0][0x240], 0x1 ;  /* 0x0000900031307a11 */ /* 0x000fe200078008ff */
[----:B------:R-:W-:Y:S01]  /*0540*/  IMAD.WIDE.U32 R8, R53, c[0x0][0x1a8], R8 ;  /* 0x00006a0035087a25 */ /* 0x000fe200078e0008 */
[----:B------:R-:W-:Y:S02]  /*0550*/  SHF.R.S32.HI R130, RZ, 0x1f, R53 ;  /* 0x0000001fff827819 */ /* 0x000fe40000011435 */
[----:B------:R-:W-:Y:S02]  /*0560*/  LEA.HI.X R49, R49, c[0x0][0x244], R2, 0x1, P0 ;  /* 0x0000910031317a11 */ /* 0x000fe400000f0c02 */
[----:B------:R-:W-:Y:S01]  /*0570*/  ISETP.NE.U32.AND P0, PT, RZ, c[0x0][0x260], PT ;  /* 0x00009800ff007a0c */ /* 0x000fe20003f05070 */
[C---:B------:R-:W-:Y:S01]  /*0580*/  IMAD R0, R130.reuse, c[0x0][0x1a8], RZ ;  /* 0x00006a0082007a24 */ /* 0x040fe200078e02ff */
        /* <DEDUP_REMOVED lines=44> */
.L_x_4675:
        /* <DEDUP_REMOVED lines=10> */
[----:B------:R-:W-:-:S04]  /*08f0*/  IADD3 R5, R5, R50, RZ ;  /* 0x0000003205057210 */ /* 0x000fc80007ffe0ff */
[----:B------:R-:W-:Y:S01]  /*0900*/  SHF.L.U32 R59, R5, 0x4, RZ ;  /* 0x00000004053b7819 */ /* 0x000fe200000006ff */
[----:B--2---:R-:W-:Y:S04]  /*0910*/  STS.128 [R0], R12 ;  /* 0x0000000c00007388 */ /* 0x004fe80000000c00 */
[----:B---3--:R0:W-:Y:S01]  /*0920*/  STS.128 [R0+0x200], R16 ;  /* 0x0002001000007388 */ /* 0x0081e20000000c00 */
[----:B------:R-:W-:-:S06]  /*0930*/  NOP ;  /* 0x0000000000007918 */ /* 0x000fcc0000000000 */
[----:B------:R-:W1:Y:S04]  /*0940*/  LDS.128 R4, [R59] ;  /* 0x000000003b047984 */ /* 0x000e680000000c00 */
[----:B------:R-:W-:Y:S04]  /*0950*/  LDS.128 R8, [R59+0x10] ;  /* 0x000010003b087984 */ /* 0x000fe80000000c00 */
[----:B------:R-:W-:Y:S06]  /*0960*/  BAR.SYNC.DEFER_BLOCKING 0x0 ;  /* 0x0000000000007b1d */ /* 0x000fec0000010000 */
[----:B------:R-:W2:Y:S04]  /*0970*/  LDG.E.128 R24, [R32.64] ;  /* 0x0000000420187981 */ /* 0x000ea8000c1e1d00 */
[----:B------:R-:W3:Y:S01]  /*0980*/  LDG.E.128 R64, [R32.64+0x200] ;  /* 0x0002000420407981 */ /* 0x000ee2000c1e1d00 */
[----:B0-----:R-:W-:-:S03]  /*0990*/  IMAD.WIDE R16, R36, 0x10, R44 ;  /* 0x0000001024107825 */ /* 0x001fc600078e022c */
[----:B--2---:R0:W-:Y:S04]  /*09a0*/  STS.128 [R0], R24 ;  /* 0x0000001800007388 */ /* 0x0041e80000000c00 */
[----:B---3--:R-:W-:Y:S01]  /*09b0*/  STS.128 [R0+0x200], R64 ;  /* 0x0002004000007388 */ /* 0x008fe20000000c00 */
[----:B------:R-:W-:-:S06]  /*09c0*/  NOP ;  /* 0x0000000000007918 */ /* 0x000fcc0000000000 */
[----:B------:R-:W2:Y:S04]  /*09d0*/  LDS.128 R20, [R59] ;  /* 0x000000003b147984 */ /* 0x000ea80000000c00 */
[----:B------:R-:W-:Y:S04]  /*09e0*/  LDS.128 R12, [R59+0x10] ;  /* 0x000010003b0c7984 */ /* 0x000fe80000000c00 */
[----:B------:R-:W-:Y:S06]  /*09f0*/  BAR.SYNC.DEFER_BLOCKING 0x0 ;  /* 0x0000000000007b1d */ /* 0x000fec0000010000 */
[----:B------:R-:W3:Y:S04]  /*0a00*/  LDG.E.128 R68, [R16.64] ;  /* 0x0000000410447981 */ /* 0x000ee8000c1e1d00 */
[----:B------:R-:W4:Y:S01]  /*0a10*/  LDG.E.128 R72, [R16.64+0x200] ;  /* 0x0002000410487981 */ /* 0x000f22000c1e1d00 */
[--C-:B-1----:R-:W-:Y:S01]  /*0a20*/  HADD2.F32 R18, -RZ, R4.reuse.H0_H0 ;  /* 0x20000004ff127230 */ /* 0x102fe20000004100 */
[----:B0-----:R-:W-:Y:S01]  /*0a30*/  MOV R27, c[0x0][0x16c] ;  /* 0x00005b00001b7a02 */ /* 0x001fe20000000f00 */
[----:B------:R-:W-:Y:S01]  /*0a40*/  HADD2.F32 R19, -RZ, R4.H1_H1 ;  /* 0x30000004ff137230 */ /* 0x000fe20000004100 */
[----:B------:R-:W-:Y:S01]  /*0a50*/  BSSY B0, `(.L_x_4594) ;  /* 0x0000054000007945 */ /* 0x000fe20003800000 */
[--C-:B------:R-:W-:Y:S01]  /*0a60*/  HADD2.F32 R24, -RZ, R5.reuse.H0_H0 ;  /* 0x20000005ff187230 */ /* 0x100fe20000004100 */
[----:B------:R-:W-:Y:S01]  /*0a70*/  ISETP.GE.AND P5, PT, R27, 0x1, PT ;  /* 0x000000011b00780c */ /* 0x000fe20003fa6270 */
[----:B------:R-:W-:-:S02]  /*0a80*/  HADD2.F32 R25, -RZ, R5.H1_H1 ;  /* 0x30000005ff197230 */ /* 0x000fc40000004100 */
[----:B------:R-:W-:Y:S02]  /*0a90*/  HADD2.F32 R26, -RZ, R6.H0_H0 ;  /* 0x20000006ff1a7230 */ /* 0x000fe40000004100 */
[--C-:B--2---:R-:W-:Y:S02]  /*0aa0*/  HADD2.F32 R34, -RZ, R22.reuse.H0_H0 ;  /* 0x20000016ff227230 */ /* 0x104fe40000004100 */
[----:B------:R-:W-:Y:S02]  /*0ab0*/  HADD2.F32 R96, -RZ, R21.H1_H1 ;  /* 0x30000015ff607230 */ /* 0x000fe40000004100 */
[----:B------:R-:W-:Y:S01]  /*0ac0*/  HADD2.F32 R22, -RZ, R22.H1_H1 ;  /* 0x30000016ff167230 */ /* 0x000fe20000004100 */
[--C-:B-----5:R-:W-:Y:S01]  /*0ad0*/  FADD.FTZ R113, R34, R55.reuse ;  /* 0x0000003722717221 */ /* 0x120fe20000010000 */
[----:B------:R-:W-:Y:S01]  /*0ae0*/  HADD2.F32 R100, -RZ, R23.H1_H1 ;  /* 0x30000017ff647230 */ /* 0x000fe20000004100 */
[--C-:B------:R-:W-:Y:S02]  /*0af0*/  FADD.FTZ R96, R96, R55.reuse ;  /* 0x0000003760607221 */ /* 0x100fe40000010000 */
[----:B------:R-:W-:Y:S01]  /*0b00*/  FADD.FTZ R98, R22, R55 ;  /* 0x0000003716627221 */ /* 0x000fe20000010000 */
[----:B------:R-:W-:-:S02]  /*0b10*/  FSETP.GTU.FTZ.AND P0, PT, R113, 20, PT ;  /* 0x41a000007100780b */ /* 0x000fc40003f1c000 */
[----:B------:R-:W-:Y:S02]  /*0b20*/  FSETP.GTU.FTZ.AND P1, PT, R96, 20, PT ;  /* 0x41a000006000780b */ /* 0x000fe40003f3c000 */
[----:B------:R-:W-:Y:S01]  /*0b30*/  FSETP.GTU.FTZ.AND P6, PT, R98, 20, PT ;  /* 0x41a000006200780b */ /* 0x000fe20003fdc000 */
[----:B---3--:R-:W-:Y:S04]  /*0b40*/  STS.128 [R0], R68 ;  /* 0x0000004400007388 */ /* 0x008fe80000000c00 */
[----:B----4-:R-:W-:Y:S01]  /*0b50*/  STS.128 [R0+0x200], R72 ;  /* 0x0002004800007388 */ /* 0x010fe20000000c00 */
[----:B------:R-:W-:-:S06]  /*0b60*/  NOP ;  /* 0x0000000000007918 */ /* 0x000fcc0000000000 */
[----:B------:R-:W0:Y:S02]  /*0b70*/  LDS.128 R104, [R59] ;  /* 0x000000003b687984 */ /* 0x000e240000000c00 */
[--C-:B0-----:R-:W-:Y:S02]  /*0b80*/  HADD2.F32 R93, -RZ, R104.reuse.H0_H0 ;  /* 0x20000068ff5d7230 */ /* 0x101fe40000004100 */
[----:B------:R-:W-:Y:S02]  /*0b90*/  HADD2.F32 R95, -RZ, R104.H1_H1 ;  /* 0x30000068ff5f7230 */ /* 0x000fe40000004100 */
[--C-:B------:R-:W-:Y:S01]  /*0ba0*/  HADD2.F32 R97, -RZ, R105.reuse.H0_H0 ;  /* 0x20000069ff617230 */ /* 0x100fe20000004100 */
[----:B------:R-:W-:Y:S01]  /*0bb0*/  FFMA.FTZ R18, R93, R18, R60 ;  /* 0x000000125d127223 */ /* 0x000fe2000001003c */
[----:B------:R-:W-:Y:S02]  /*0bc0*/  HADD2.F32 R99, -RZ, R105.H1_H1 ;  /* 0x30000069ff637230 */ /* 0x000fe40000004100 */
[--C-:B------:R-:W-:Y:S01]  /*0bd0*/  HADD2.F32 R101, -RZ, R106.reuse.H0_H0 ;  /* 0x2000006aff657230 */ /* 0x100fe20000004100 */
[----:B------:R-:W-:Y:S01]  /*0be0*/  FFMA.FTZ R18, R95, R19, R18 ;  /* 0x000000135f127223 */ /* 0x000fe20000010012 */
[----:B------:R-:W-:-:S02]  /*0bf0*/  HADD2.F32 R103, -RZ, R106.H1_H1 ;  /* 0x3000006aff677230 */ /* 0x000fc40000004100 */
[--C-:B------:R-:W-:Y:S01]  /*0c00*/  HADD2.F32 R105, -RZ, R107.reuse.H0_H0 ;  /* 0x2000006bff697230 */ /* 0x100fe20000004100 */
[----:B------:R-:W-:Y:S01]  /*0c10*/  FFMA.FTZ R24, R97, R24, R18 ;  /* 0x0000001861187223 */ /* 0x000fe20000010012 */
[----:B------:R-:W-:Y:S01]  /*0c20*/  HADD2.F32 R107, -RZ, R107.H1_H1 ;  /* 0x3000006bff6b7230 */ /* 0x000fe20000004100 */
[----:B------:R-:W0:Y:S01]  /*0c30*/  LDS.128 R16, [R59+0x10] ;  /* 0x000010003b107984 */ /* 0x000e220000000c00 */
[----:B------:R-:W-:Y:S01]  /*0c40*/  HADD2.F32 R60, -RZ, R23.H0_H0 ;  /* 0x20000017ff3c7230 */ /* 0x000fe20000004100 */
[----:B------:R-:W-:Y:S01]  /*0c50*/  FFMA.FTZ R24, R99, R25, R24 ;  /* 0x0000001963187223 */ /* 0x000fe20000010018 */
[----:B------:R-:W-:Y:S02]  /*0c60*/  HADD2.F32 R25, -RZ, R6.H1_H1 ;  /* 0x30000006ff197230 */ /* 0x000fe40000004100 */
[----:B------:R-:W-:Y:S01]  /*0c70*/  HADD2.F32 R23, -RZ, R8.H0_H0 ;  /* 0x20000008ff177230 */ /* 0x000fe20000004100 */
[----:B------:R-:W-:Y:S01]  /*0c80*/  FFMA.FTZ R24, R101, R26, R24 ;  /* 0x0000001a65187223 */ /* 0x000fe20000010018 */
[----:B------:R-:W-:Y:S01]  /*0c90*/  HADD2.F32 R26, -RZ, R7.H0_H0 ;  /* 0x20000007ff1a7230 */ /* 0x000fe20000004100 */
[----:B------:R-:W-:-:S02]  /*0ca0*/  FADD.FTZ R115, R60, R55 ;  /* 0x000000373c737221 */ /* 0x000fc40000010000 */
[----:B------:R-:W-:Y:S01]  /*0cb0*/  FFMA.FTZ R24, R103, R25, R24 ;  /* 0x0000001967187223 */ /* 0x000fe20000010018 */
[----:B------:R-:W-:-:S03]  /*0cc0*/  HADD2.F32 R25, -RZ, R7.H1_H1 ;  /* 0x30000007ff197230 */ /* 0x000fc60000004100 */
[----:B------:R-:W-:Y:S01]  /*0cd0*/  FFMA.FTZ R62, R105, R26, R24 ;  /* 0x0000001a693e7223 */ /* 0x000fe20000010018 */
[--C-:B------:R-:W-:Y:S02]  /*0ce0*/  HADD2.F32 R24, -RZ, R20.reuse.H0_H0 ;  /* 0x20000014ff187230 */ /* 0x100fe40000004100 */
[----:B------:R-:W-:Y:S01]  /*0cf0*/  HADD2.F32 R20, -RZ, R20.H1_H1 ;  /* 0x30000014ff147230 */ /* 0x000fe20000004100 */
[----:B------:R-:W-:Y:S01]  /*0d00*/  FFMA.FTZ R62, R107, R25, R62 ;  /* 0x000000196b3e7223 */ /* 0x000fe2000001003e */
[----:B------:R-:W-:Y:S01]  /*0d10*/  HADD2.F32 R26, -RZ, R21.H0_H0 ;  /* 0x20000015ff1a7230 */ /* 0x000fe20000004100 */
[--C-:B------:R-:W-:Y:S02]  /*0d20*/  FADD.FTZ R109, R24, R55.reuse ;  /* 0x00000037186d7221 */ /* 0x100fe40000010000 */
[--C-:B------:R-:W-:Y:S02]  /*0d30*/  FADD.FTZ R94, R20, R55.reuse ;  /* 0x00000037145e7221 */ /* 0x100fe40000010000 */
[----:B------:R-:W-:Y:S01]  /*0d40*/  FADD.FTZ R111, R26, R55 ;  /* 0x000000371a6f7221 */ /* 0x000fe20000010000 */
[----:B------:R-:W-:-:S02]  /*0d50*/  FSETP.GTU.FTZ.AND P4, PT, R109, 20, PT ;  /* 0x41a000006d00780b */ /* 0x000fc40003f9c000 */
[----:B------:R-:W-:Y:S02]  /*0d60*/  FSETP.GTU.FTZ.AND P3, PT, R94, 20, PT ;  /* 0x41a000005e00780b */ /* 0x000fe40003f7c000 */
[----:B------:R-:W-:Y:S01]  /*0d70*/  FSETP.GTU.FTZ.AND P2, PT, R111, 20, PT ;  /* 0x41a000006f00780b */ /* 0x000fe20003f5c000 */
[----:B0-----:R-:W-:-:S08]  /*0d80*/  HADD2.F32 R117, -RZ, R16.H0_H0 ;  /* 0x20000010ff757230 */ /* 0x001fd00000004100 */
        /* <DEDUP_REMOVED lines=32> */
.L_x_4595:
[----:B------:R-:W-:Y:S05]  /*0f90*/  BSYNC B0 ;  /* 0x0000000000007941 */ /* 0x000fea0003800000 */
.L_x_4594:
        /* <DEDUP_REMOVED lines=39> */
.L_x_4597:
[----:B------:R-:W-:Y:S05]  /*1210*/  BSYNC B0 ;  /* 0x0000000000007941 */ /* 0x000fea0003800000 */
.L_x_4596:
        /* <DEDUP_REMOVED lines=39> */
.L_x_4599:
[----:B------:R-:W-:Y:S05]  /*1490*/  BSYNC B0 ;  /* 0x0000000000007941 */ /* 0x000fea0003800000 */
.L_x_4598:
        /* <DEDUP_REMOVED lines=39> */
.L_x_4601:
[----:B------:R-:W-:Y:S05]  /*1710*/  BSYNC B0 ;  /* 0x0000000000007941 */ /* 0x000fea0003800000 */
.L_x_4600:
        /* <DEDUP_REMOVED lines=39> */
.L_x_4603:
[----:B------:R-:W-:Y:S05]  /*1990*/  BSYNC B0 ;  /* 0x0000000000007941 */ /* 0x000fea0003800000 */
.L_x_4602:
        /* <DEDUP_REMOVED lines=39> */
.L_x_4605:
[----:B------:R-:W-:Y:S05]  /*1c10*/  BSYNC B0 ;  /* 0x0000000000007941 */ /* 0x000fea0003800000 */
.L_x_4604:
        /* <DEDUP_REMOVED lines=39> */
.L_x_4607:
[----:B------:R-:W-:Y:S05]  /*1e90*/  BSYNC B0 ;  /* 0x0000000000007941 */ /* 0x000fea0003800000 */
.L_x_4606:
[----:B------:R-:W-:Y:S01]  /*1ea0*/  BSSY B0, `(.L_x_4608) ;  /* 0x0000028000007945 */ /* 0x000fe20003800000 */
[----:B------:R-:W-:Y:S01]  /*1eb0*/  FSETP.GTU.FTZ.AND P4, PT, R135, 20, PT ;  /* 0x41a000008700780b */ /* 0x000fe20003f9c000 */
[--C-:B------:R-:W-:Y:S01]  /*1ec0*/  HADD2.F32 R16, -RZ, R15.reuse.H0_H0 ;  /* 0x2000000fff107230 */ /* 0x100fe20000004100 */
[----:B------:R-:W-:Y:S01]  /*1ed0*/  FFMA.FTZ R62, R133, R17, R62 ;  /* 0x00000011853e7223 */ /* 0x000fe2000001003e */
        /* <DEDUP_REMOVED lines=36> */
.L_x_4609:
[----:B------:R-:W-:Y:S05]  /*2120*/  BSYNC B0 ;  /* 0x0000000000007941 */ /* 0x000fea0003800000 */
.L_x_4608:
        /* <DEDUP_REMOVED lines=39> */
.L_x_4611:
[----:B------:R-:W-:Y:S05]  /*23a0*/  BSYNC B0 ;  /* 0x0000000000007941 */ /* 0x000fea0003800000 */
.L_x_4610:
        /* <DEDUP_REMOVED lines=38> */
.L_x_4613:
[----:B------:R-:W-:Y:S05]  /*2610*/  BSYNC B0 ;  /* 0x0000000000007941 */ /* 0x000fea0003800000 */
.L_x_4612:
        /* <DEDUP_REMOVED lines=38> */
.L_x_4615:
[----:B------:R-:W-:Y:S05]  /*2880*/  BSYNC B0 ;  /* 0x0000000000007941 */ /* 0x000fea0003800000 */
.L_x_4614:
        /* <DEDUP_REMOVED lines=33> */
.L_x_4617:
[----:B------:R-:W-:Y:S05]  /*2aa0*/  BSYNC B0 ;  /* 0x0000000000007941 */ /* 0x000fea0003800000 */
.L_x_4616:
        /* <DEDUP_REMOVED lines=33> */
.L_x_4619:
[----:B------:R-:W-:Y:S05]  /*2cc0*/  BSYNC B0 ;  /* 0x0000000000007941 */ /* 0x000fea0003800000 */
.L_x_4618:
        /* <DEDUP_REMOVED lines=33> */
.L_x_4621:
[----:B------:R-:W-:Y:S05]  /*2ee0*/  BSYNC B0 ;  /* 0x0000000000007941 */ /* 0x000fea0003800000 */
.L_x_4620:
        /* <DEDUP_REMOVED lines=33> */
.L_x_4623:
[----:B------:R-:W-:Y:S05]  /*3100*/  BSYNC B0 ;  /* 0x0000000000007941 */ /* 0x000fea0003800000 */
.L_x_4622:
        /* <DEDUP_REMOVED lines=33> */
.L_x_4625:
[----:B------:R-:W-:Y:S05]  /*3320*/  BSYNC B0 ;  /* 0x0000000000007941 */ /* 0x000fea0003800000 */
.L_x_4624:
        /* <DEDUP_REMOVED lines=23> */
.L_x_4674:
        /* <DEDUP_REMOVED lines=13> */
[----:B------:R-:W-:-:S03]  /*3570*/  IMAD R26, R24, c[0x0][0x188], RZ ;  /* 0x00006200181a7a24 */ /* 0x000fc600078e02ff */
[----:B------:R-:W-:Y:S01]  /*3580*/  IADD3 R23, R23, R25, RZ ;  /* 0x0000001917177210 */ /* 0x000fe20007ffe0ff */
[C---:B------:R-:W-:Y:S02]  /*3590*/  IMAD R27, R139.reuse, c[0x0][0x18c], R26 ;  /* 0x000063008b1b7a24 */ /* 0x040fe400078e021a */
[----:B------:R-:W-:Y:S02]  /*35a0*/  IMAD R26, R24, c[0x0][0x1c0], RZ ;  /* 0x00007000181a7a24 */ /* 0x000fe400078e02ff */
[----:B------:R-:W-:-:S04]  /*35b0*/  IMAD.WIDE.U32 R22, R139, c[0x0][0x188], R22 ;  /* 0x000062008b167a25 */ /* 0x000fc800078e0016 */
[----:B------:R-:W-:Y:S01]  /*35c0*/  IMAD.WIDE.U32 R24, R139, c[0x0][0x1c0], RZ ;  /* 0x000070008b187a25 */ /* 0x000fe200078e00ff */
[----:B0-----:R-:W-:Y:S02]  /*35d0*/  IADD3 R21, R23, R27, RZ ;  /* 0x0000001b17157210 */ /* 0x001fe40007ffe0ff */
[----:B------:R-:W-:Y:S01]  /*35e0*/  LEA R144, P0, R22, c[0x0][0x220], 0x2 ;  /* 0x0000880016907a11 */ /* 0x000fe200078010ff */
[----:B------:R-:W-:-:S03]  /*35f0*/  IMAD R23, R139, c[0x0][0x1c4], R26 ;  /* 0x000071008b177a24 */ /* 0x000fc600078e021a */
[----:B------:R-:W-:Y:S02]  /*3600*/  LEA.HI.X R145, R22, c[0x0][0x224], R21, 0x2, P0 ;  /* 0x0000890016917a11 */ /* 0x000fe400000f1415 */
[C---:B------:R-:W-:Y:S02]  /*3610*/  LEA R34, P0, R24.reuse, R41, 0x1 ;  /* 0x0000002918227211 */ /* 0x040fe400078008ff */
[----:B------:R-:W-:Y:S01]  /*3620*/  IADD3 R21, R25, R23, RZ ;  /* 0x0000001719157210 */ /* 0x000fe20007ffe0ff */
[----:B------:R-:W4:Y:S03]  /*3630*/  LDG.E R106, [R144.64] ;  /* 0x00000004906a7981 */ /* 0x000f26000c1e1900 */
[----:B------:R-:W-:-:S05]  /*3640*/  LEA.HI.X R35, R24, R40, R21, 0x1, P0 ;  /* 0x0000002818237211 */ /* 0x000fca00000f0c15 */
[----:B------:R-:W-:Y:S01]  /*3650*/  IMAD.WIDE R34, R36, 0x10, R34 ;  /* 0x0000001024227825 */ /* 0x000fe200078e0222 */
[----:B--2---:R0:W-:Y:S04]  /*3660*/  STS.128 [R0], R12 ;  /* 0x0000000c00007388 */ /* 0x0041e80000000c00 */
[----:B---3--:R1:W-:Y:S01]  /*3670*/  STS.128 [R0+0x200], R16 ;  /* 0x0002001000007388 */ /* 0x0083e20000000c00 */
[----:B------:R-:W-:-:S06]  /*3680*/  NOP ;  /* 0x0000000000007918 */ /* 0x000fcc0000000000 */
[----:B------:R2:W3:Y:S04]  /*3690*/  LDG.E.128 R20, [R34.64] ;  /* 0x0000000422147981 */ /* 0x0004e8000c1e1d00 */
[----:B------:R2:W3:Y:S01]  /*36a0*/  LDG.E.128 R24, [R34.64+0x200] ;  /* 0x0002000422187981 */ /* 0x0004e2000c1e1d00 */
[----:B------:R-:W-:Y:S02]  /*36b0*/  IADD3 R114, R39, -0x1, RZ ;  /* 0xffffffff27727810 */ /* 0x000fe40007ffe0ff */
[----:B------:R-:W-:Y:S01]  /*36c0*/  SHF.L.U32 R118, R52, 0x1, RZ ;  /* 0x0000000134767819 */ /* 0x000fe200000006ff */
[----:B------:R-:W-:Y:S01]  /*36d0*/  LDS.128 R16, [R59+0x10] ;  /* 0x000010003b107984 */ /* 0x000fe20000000c00 */
[----:B------:R-:W-:Y:S02]  /*36e0*/  LEA.HI R116, R114, R114, RZ, 0x1 ;  /* 0x0000007272747211 */ /* 0x000fe400078f08ff */
[----:B0-----:R-:W-:-:S02]  /*36f0*/  LOP3.LUT R15, R118, 0xffffffc0, RZ, 0xc0, !PT ;  /* 0xffffffc0760f7812 */ /* 0x001fc400078ec0ff */
[----:B------:R-:W-:Y:S02]  /*3700*/  LOP3.LUT R13, R116, 0xfffffe, RZ, 0xc0, !PT ;  /* 0x00fffffe740d7812 */ /* 0x000fe400078ec0ff */
[----:B------:R-:W-:Y:S02]  /*3710*/  IADD3 R147, R15, R50, RZ ;  /* 0x000000320f937210 */ /* 0x000fe40007ffe0ff */
[----:B------:R-:W-:Y:S02]  /*3720*/  IADD3 R114, R114, -R13, RZ ;  /* 0x8000000d72727210 */ /* 0x000fe40007ffe0ff */
[----:B------:R0:W2:Y:S01]  /*3730*/  LDS.128 R12, [R59] ;  /* 0x000000003b0c7984 */ /* 0x0000a20000000c00 */
[----:B------:R-:W-:Y:S01]  /*3740*/  ISETP.NE.AND P1, PT, R52, RZ, PT ;  /* 0x000000ff3400720c */ /* 0x000fe20003f25270 */
[----:B----4-:R-:W-:-:S04]  /*3750*/  FMUL.FTZ R155, R106, 1.4426950216293334961 ;  /* 0x3fb8aa3b6a9b7820 */ /* 0x010fc80000410000 */
[----:B------:R-:W-:Y:S01]  /*3760*/  FMUL.FTZ R160, R155, R109 ;  /* 0x0000006d9ba07220 */ /* 0x000fe20000410000 */
[C---:B-1----:R-:W-:Y:S02]  /*3770*/  SHF.L.U32 R0, R147.reuse, 0x4, RZ ;  /* 0x0000000493007819 */ /* 0x042fe400000006ff */
[----:B------:R-:W-:-:S03]  /*3780*/  IADD3 R147, R147, R50, RZ ;  /* 0x0000003293937210 */ /* 0x000fc60007ffe0ff */
[----:B------:R-:W-:Y:S01]  /*3790*/  MUFU.EX2 R160, R160 ;  /* 0x000000a000a07308 */ /* 0x000fe20000000800 */
[----:B0-----:R-:W-:Y:S02]  /*37a0*/  SHF.L.U32 R59, R147, 0x4, RZ ;  /* 0x00000004933b7819 */ /* 0x001fe400000006ff */
[----:B------:R-:W-:Y:S02]  /*37b0*/  IADD3 R116, R52, 0x200, RZ ;  /* 0x0000020034747810 */ /* 0x000fe40007ffe0ff */
[----:B------:R-:W-:Y:S02]  /*37c0*/  @!P1 LEA R116, R114, R139, 0x8 ;  /* 0x0000008b72749211 */ /* 0x000fe400078e40ff */
[----:B------:R-:W-:Y:S01]  /*37d0*/  LOP3.LUT P0, RZ, R52, 0x1f, RZ, 0xc0, !PT ;  /* 0x0000001f34ff7812 */ /* 0x000fe2000780c0ff */
[----:B------:R-:W-:Y:S01]  /*37e0*/  FMUL.FTZ R149, R155, R94 ;  /* 0x0000005e9b957220 */ /* 0x000fe20000410000 */
[----:B------:R-:W-:Y:S02]  /*37f0*/  SHF.L.U32 R153, R116, 0x2, RZ ;  /* 0x0000000274997819 */ /* 0x000fe400000006ff */
[----:B------:R-:W-:Y:S01]  /*3800*/  ISETP.LT.OR P0, PT, R39, 0x2, P0 ;  /* 0x000000022700780c */ /* 0x000fe20000701670 */
[----:B------:R-:W-:-:S02]  /*3810*/  FMUL.FTZ R148, R155, R111 ;  /* 0x0000006f9b947220 */ /* 0x000fc40000410000 */
[----:B------:R-:W0:Y:S01]  /*3820*/  MUFU.EX2 R149, R149 ;  /* 0x0000009500957308 */ /* 0x000e220000000800 */
[C---:B------:R-:W-:Y:S02]  /*3830*/  FMUL.FTZ R147, R155.reuse, R96 ;  /* 0x000000609b937220 */ /* 0x040fe40000410000 */
[----:B------:R-:W-:-:S05]  /*3840*/  FMUL.FTZ R150, R155, R113 ;  /* 0x000000719b967220 */ /* 0x000fca0000410000 */
[----:B------:R-:W1:Y:S01]  /*3850*/  MUFU.EX2 R148, R148 ;  /* 0x0000009400947308 */ /* 0x000e620000000800 */
[--C-:B--2---:R-:W-:Y:S01]  /*3860*/  HADD2.F32 R114, -RZ, R12.reuse.H0_H0 ;  /* 0x2000000cff727230 */ /* 0x104fe20000004100 */
[----:B------:R-:W-:Y:S01]  /*3870*/  @!P0 IADD3 R34, R39, -0x2, RZ ;  /* 0xfffffffe27228810 */ /* 0x000fe20007ffe0ff */
[----:B------:R-:W-:Y:S01]  /*3880*/  HADD2.F32 R118, -RZ, R12.H1_H1 ;  /* 0x3000000cff767230 */ /* 0x000fe20000004100 */
[----:B------:R-:W-:Y:S01]  /*3890*/  FMUL.FTZ R151, R155, R98 ;  /* 0x000000629b977220 */ /* 0x000fe20000410000 */
[----:B------:R-:W-:-:S03]  /*38a0*/  HADD2.F32 R12, -RZ, R4.H0_H0 ;  /* 0x20000004ff0c7230 */ /* 0x000fc60000004100 */
[----:B------:R-:W2:Y:S01]  /*38b0*/  MUFU.EX2 R147, R147 ;  /* 0x0000009300937308 */ /* 0x000ea20000000800 */
[----:B------:R-:W-:Y:S01]  /*38c0*/  HADD2.F32 R175, -RZ, R10.H1_H1 ;  /* 0x3000000affaf7230 */ /* 0x000fe20000004100 */
[----:B------:R-:W-:Y:S01]  /*38d0*/  @!P0 IMAD R145, R34, c[0x0][0x16c], R139 ;  /* 0x00005b0022918a24 */ /* 0x000fe200078e028b */
[----:B------:R-:W-:Y:S01]  /*38e0*/  HFMA2.MMA R34, -RZ, RZ, 1.875, 0 ;  /* 0x3f800000ff227435 */ /* 0x000fe200000001ff */
[--C-:B------:R-:W-:Y:S01]  /*38f0*/  HADD2.F32 R116, -RZ, R13.reuse.H0_H0 ;  /* 0x2000000dff747230 */ /* 0x100fe20000004100 */
[----:B------:R-:W-:Y:S01]  /*3900*/  FMUL.FTZ R152, R155, R115 ;  /* 0x000000739b987220 */ /* 0x000fe20000410000 */
[----:B------:R-:W-:Y:S02]  /*3910*/  HADD2.F32 R122, -RZ, R13.H1_H1 ;  /* 0x3000000dff7a7230 */ /* 0x000fe40000004100 */
[----:B------:R-:W4:Y:S01]  /*3920*/  MUFU.EX2 R150, R150 ;  /* 0x0000009600967308 */ /* 0x000f220000000800 */
[--C-:B------:R-:W-:Y:S01]  /*3930*/  HADD2.F32 R124, -RZ, R15.reuse.H0_H0 ;  /* 0x2000000fff7c7230 */ /* 0x100fe20000004100 */
[----:B------:R-:W-:Y:S01]  /*3940*/  FMUL.FTZ R13, R12, R109 ;  /* 0x0000006d0c0d7220 */ /* 0x000fe20000410000 */
[----:B------:R-:W-:Y:S01]  /*3950*/  HADD2.F32 R134, -RZ, R15.H1_H1 ;  /* 0x3000000fff867230 */ /* 0x000fe20000004100 */
[----:B------:R-:W-:Y:S01]  /*3960*/  FMUL.FTZ R12, R175, R112 ;  /* 0x00000070af0c7220 */ /* 0x000fe20000410000 */
[----:B------:R-:W-:-:S02]  /*3970*/  HADD2.F32 R15, -RZ, R5.H1_H1 ;  /* 0x30000005ff0f7230 */ /* 0x000fc40000004100 */
[----:B------:R-:W-:Y:S01]  /*3980*/  HADD2.F32 R166, -RZ, R10.H0_H0 ;  /* 0x2000000affa67230 */ /* 0x000fe20000004100 */
[----:B------:R-:W2:Y:S01]  /*3990*/  MUFU.EX2 R151, R151 ;  /* 0x0000009700977308 */ /* 0x000ea20000000800 */
[--C-:B------:R-:W-:Y:S01]  /*39a0*/  HADD2.F32 R136, -RZ, R17.reuse.H0_H0 ;  /* 0x20000011ff887230 */ /* 0x100fe20000004100 */
[----:B0-----:R-:W-:Y:S01]  /*39b0*/  FMUL.FTZ R175, R160, R149 ;  /* 0x00000095a0af7220 */ /* 0x001fe20000410000 */
[----:B------:R-:W-:Y:S01]  /*39c0*/  HADD2.F32 R142, -RZ, R17.H1_H1 ;  /* 0x30000011ff8e7230 */ /* 0x000fe20000004100 */
[----:B------:R-:W-:Y:S01]  /*39d0*/  MOV R35, RZ ;  /* 0x000000ff00237202 */ /* 0x000fe20000000f00 */
[----:B------:R-:W-:Y:S01]  /*39e0*/  HADD2.F32 R17, -RZ, R4.H1_H1 ;  /* 0x30000004ff117230 */ /* 0x000fe20000004100 */
[----:B------:R-:W-:Y:S01]  /*39f0*/  @!P0 IMAD.WIDE R144, R145, 0x8, R2 ;  /* 0x0000000891908825 */ /* 0x000fe200078e0202 */
[----:B------:R-:W-:Y:S01]  /*3a00*/  HADD2.F32 R164, -RZ, R9.H0_H0 ;  /* 0x20000009ffa47230 */ /* 0x000fe20000004100 */
[----:B------:R-:W0:Y:S01]  /*3a10*/  MUFU.EX2 R152, R152 ;  /* 0x0000009800987308 */ /* 0x000e220000000800 */
[--C-:B------:R-:W-:Y:S01]  /*3a20*/  HADD2.F32 R128, -RZ, R16.reuse.H0_H0 ;  /* 0x20000010ff807230 */ /* 0x100fe20000004100 */
[----:B------:R-:W-:Y:S01]  /*3a30*/  FMUL.FTZ R15, R15, R96 ;  /* 0x000000600f0f7220 */ /* 0x000fe20000410000 */
[----:B------:R-:W-:Y:S01]  /*3a40*/  HADD2.F32 R138, -RZ, R16.H1_H1 ;  /* 0x30000010ff8a7230 */ /* 0x000fe20000004100 */
[----:B------:R-:W-:Y:S01]  /*3a50*/  FMUL.FTZ R173, R166, R135 ;  /* 0x00000087a6ad7220 */ /* 0x000fe20000410000 */
[----:B------:R-:W-:Y:S01]  /*3a60*/  HADD2.F32 R16, -RZ, R5.H0_H0 ;  /* 0x20000005ff107230 */ /* 0x000fe20000004100 */
[----:B-1----:R-:W-:Y:S01]  /*3a70*/  FMUL.FTZ R166, R148, R175 ;  /* 0x000000af94a67220 */ /* 0x002fe20000410000 */
[----:B------:R-:W-:Y:S01]  /*3a80*/  HADD2.F32 R168, -RZ, R11.H0_H0 ;  /* 0x2000000bffa87230 */ /* 0x000fe20000004100 */
[----:B------:R-:W-:-:S02]  /*3a90*/  FMUL.FTZ R156, R155, R123 ;  /* 0x0000007b9b9c7220 */ /* 0x000fc40000410000 */
[----:B------:R-:W-:Y:S02]  /*3aa0*/  FMUL.FTZ R17, R17, R94 ;  /* 0x0000005e11117220 */ /* 0x000fe40000410000 */
[----:B------:R-:W-:Y:S01]  /*3ab0*/  FMUL.FTZ R167, R164, R129 ;  /* 0x00000081a4a77220 */ /* 0x000fe20000410000 */
[----:B------:R-:W-:Y:S01]  /*3ac0*/  HADD2.F32 R146, -RZ, R19.H1_H1 ;  /* 0x30000013ff927230 */ /* 0x000fe20000004100 */
[----:B------:R-:W-:Y:S02]  /*3ad0*/  FMUL.FTZ R164, R122, R15 ;  /* 0x0000000f7aa47220 */ /* 0x000fe40000410000 */
[----:B--2---:R-:W-:Y:S02]  /*3ae0*/  FMUL.FTZ R15, R147, R166 ;  /* 0x000000a6930f7220 */ /* 0x004fe40000410000 */
[----:B------:R-:W-:Y:S02]  /*3af0*/  FMUL.FTZ R157, R155, R102 ;  /* 0x000000669b9d7220 */ /* 0x000fe40000410000 */
[----:B------:R-:W-:Y:S01]  /*3b00*/  FMUL.FTZ R17, R118, R17 ;  /* 0x0000001176117220 */ /* 0x000fe20000410000 */
[----:B------:R-:W-:Y:S01]  /*3b10*/  HADD2.F32 R140, -RZ, R18.H0_H0 ;  /* 0x20000012ff8c7230 */ /* 0x000fe20000004100 */
[----:B------:R-:W-:Y:S01]  /*3b20*/  FMUL.FTZ R177, R168, R141 ;  /* 0x0000008da8b17220 */ /* 0x000fe20000410000 */
[----:B------:R-:W-:Y:S01]  /*3b30*/  MUFU.EX2 R156, R156 ;  /* 0x0000009c009c7308 */ /* 0x000fe20000000800 */
[----:B----4-:R-:W-:Y:S01]  /*3b40*/  FMUL.FTZ R168, R150, R15 ;  /* 0x0000000f96a87220 */ /* 0x010fe20000410000 */
[----:B------:R-:W-:-:S02]  /*3b50*/  HADD2.F32 R120, -RZ, R14.H0_H0 ;  /* 0x2000000eff787230 */ /* 0x000fc40000004100 */
[----:B------:R-:W-:Y:S01]  /*3b60*/  HADD2.F32 R126, -RZ, R14.H1_H1 ;  /* 0x3000000eff7e7230 */ /* 0x000fe20000004100 */
[----:B------:R-:W-:-:S03]  /*3b70*/  FMUL.FTZ R15, R151, R168 ;  /* 0x000000a8970f7220 */ /* 0x000fc60000410000 */
[----:B------:R-:W-:Y:S01]  /*3b80*/  MUFU.EX2 R157, R157 ;  /* 0x0000009d009d7308 */ /* 0x000fe20000000800 */
[----:B0-----:R-:W-:Y:S01]  /*3b90*/  FMUL.FTZ R172, R152, R15 ;  /* 0x0000000f98ac7220 */ /* 0x001fe20000410000 */
[----:B------:R-:W-:Y:S01]  /*3ba0*/  HADD2.F32 R163, -RZ, R7.H1_H1 ;  /* 0x30000007ffa37230 */ /* 0x000fe20000004100 */
[----:B------:R-:W-:Y:S01]  /*3bb0*/  FMUL.FTZ R159, R155, R129 ;  /* 0x000000819b9f7220 */ /* 0x000fe20000410000 */
[----:B------:R-:W-:-:S03]  /*3bc0*/  HADD2.F32 R165, -RZ, R8.H1_H1 ;  /* 0x30000008ffa57230 */ /* 0x000fc60000004100 */
[----:B------:R-:W-:Y:S02]  /*3bd0*/  FMUL.FTZ R163, R163, R100 ;  /* 0x00000064a3a37220 */ /* 0x000fe40000410000 */
[----:B------:R-:W-:Y:S02]  /*3be0*/  MUFU.EX2 R159, R159 ;  /* 0x0000009f009f7308 */ /* 0x000fe40000000800 */
[----:B------:R-:W-:Y:S02]  /*3bf0*/  FMUL.FTZ R168, R134, R163 ;  /* 0x000000a386a87220 */ /* 0x000fe40000410000 */
[----:B------:R-:W-:Y:S01]  /*3c00*/  FMUL.FTZ R165, R165, R102 ;  /* 0x00000066a5a57220 */ /* 0x000fe20000410000 */
[----:B------:R-:W-:Y:S01]  /*3c10*/  HADD2.F32 R171, -RZ, R9.H1_H1 ;  /* 0x30000009ffab7230 */ /* 0x000fe20000004100 */
[----:B------:R-:W-:Y:S02]  /*3c20*/  FMUL.FTZ R181, R155, R141 ;  /* 0x0000008d9bb57220 */ /* 0x000fe40000410000 */
[----:B------:R-:W-:-:S02]  /*3c30*/  FMUL.FTZ R174, R136, R167 ;  /* 0x000000a788ae7220 */ /* 0x000fc40000410000 */
[----:B------:R-:W-:Y:S02]  /*3c40*/  FMUL.FTZ R171, R171, R104 ;  /* 0x00000068abab7220 */ /* 0x000fe40000410000 */
[----:B------:R-:W-:Y:S01]  /*3c50*/  FMUL.FTZ R178, R155, R110 ;  /* 0x0000006e9bb27220 */ /* 0x000fe20000410000 */
[----:B------:R-:W-:Y:S01]  /*3c60*/  MUFU.EX2 R181, R181 ;  /* 0x000000b500b57308 */ /* 0x000fe20000000800 */
[----:B------:R-:W-:Y:S02]  /*3c70*/  FMUL.FTZ R171, R142, R171 ;  /* 0x000000ab8eab7220 */ /* 0x000fe40000410000 */
[----:B------:R-:W-:Y:S01]  /*3c80*/  FMUL.FTZ R173, R140, R173 ;  /* 0x000000ad8cad7220 */ /* 0x000fe20000410000 */
[----:B------:R-:W-:-:S04]  /*3c90*/  HADD2.F32 R179, -RZ, R11.H1_H1 ;  /* 0x3000000bffb37230 */ /* 0x000fc80000004100 */
[----:B------:R-:W-:Y:S01]  /*3ca0*/  MUFU.EX2 R178, R178 ;  /* 0x000000b200b27308 */ /* 0x000fe20000000800 */
[----:B------:R-:W-:Y:S01]  /*3cb0*/  FMUL.FTZ R179, R179, R110 ;  /* 0x0000006eb3b37220 */ /* 0x000fe20000410000 */
[----:B------:R-:W-:Y:S03]  /*3cc0*/  BSSY B0, `(.L_x_4627) ;  /* 0x0000058000007945 */ /* 0x000fe60003800000 */
[----:B------:R-:W-:Y:S01]  /*3cd0*/  FMUL.FTZ R179, R146, R179 ;  /* 0x000000b392b37220 */ /* 0x000fe20000410000 */
[----:B---3--:R-:W-:Y:S04]  /*3ce0*/  STS.128 [R0+0x840], R20 ;  /* 0x0008401400007388 */ /* 0x008fe80000000c00 */
[----:B------:R-:W-:Y:S01]  /*3cf0*/  STS.128 [R0+0xa40], R24 ;  /* 0x000a401800007388 */ /* 0x000fe20000000c00 */
[----:B------:R-:W-:-:S06]  /*3d00*/  NOP ;  /* 0x0000000000007918 */ /* 0x000fcc0000000000 */
[----:B------:R-:W0:Y:S04]  /*3d10*/  LDS.128 R20, [R59+0x840] ;  /* 0x000840003b147984 */ /* 0x000e280000000c00 */
[----:B------:R-:W1:Y:S04]  /*3d20*/  LDS.128 R24, [R59+0x850] ;  /* 0x000850003b187984 */ /* 0x000e680000000c00 */
[----:B------:R2:W-:Y:S04]  /*3d30*/  STS [R153+0x35c0], R160 ;  /* 0x0035c0a099007388 */ /* 0x0005e80000000800 */
[----:B------:R-:W-:Y:S01]  /*3d40*/  BAR.SYNC.DEFER_BLOCKING 0x0 ;  /* 0x0000000000007b1d */ /* 0x000fe20000010000 */
[----:B--2---:R-:W-:-:S06]  /*3d50*/  FMUL.FTZ R153, R155, R100 ;  /* 0x000000649b997220 */ /* 0x004fcc0000410000 */
[----:B------:R-:W2:Y:S01]  /*3d60*/  MUFU.EX2 R153, R153 ;  /* 0x0000009900997308 */ /* 0x000ea20000000800 */
[----:B------:R3:W5:Y:S02]  /*3d70*/  @!P0 LDG.E.64 R34, [R144.64] ;  /* 0x0000000490228981 */ /* 0x000764000c1e1b00 */
[----:B---3--:R-:W-:Y:S01]  /*3d80*/  HADD2.F32 R144, -RZ, R19.H0_H0 ;  /* 0x20000013ff907230 */ /* 0x008fe20000004100 */
[----:B------:R-:W-:Y:S02]  /*3d90*/  FMUL.FTZ R19, R16, R111 ;  /* 0x0000006f10137220 */ /* 0x000fe40000410000 */
[----:B------:R-:W-:Y:S01]  /*3da0*/  FMUL.FTZ R16, R114, R13 ;  /* 0x0000000d72107220 */ /* 0x000fe20000410000 */
[----:B------:R-:W-:Y:S01]  /*3db0*/  HADD2.F32 R145, -RZ, R18.H1_H1 ;  /* 0x30000012ff917230 */ /* 0x000fe20000004100 */
[----:B------:R-:W-:Y:S01]  /*3dc0*/  FMUL.FTZ R19, R116, R19 ;  /* 0x0000001374137220 */ /* 0x000fe20000410000 */
[----:B------:R-:W-:Y:S01]  /*3dd0*/  HADD2.F32 R18, -RZ, R6.H0_H0 ;  /* 0x20000006ff127230 */ /* 0x000fe20000004100 */
[----:B------:R-:W-:Y:S01]  /*3de0*/  FFMA.FTZ R13, R16, R149, R17 ;  /* 0x00000095100d7223 */ /* 0x000fe20000010011 */
[----:B0-----:R-:W-:-:S02]  /*3df0*/  HADD2.F32 R158, -RZ, R23.H0_H0 ;  /* 0x20000017ff9e7230 */ /* 0x001fc40000004100 */
[----:B------:R-:W-:Y:S01]  /*3e00*/  HADD2.F32 R14, -RZ, R23.H1_H1 ;  /* 0x30000017ff0e7230 */ /* 0x000fe20000004100 */
[----:B------:R-:W-:Y:S01]  /*3e10*/  FFMA.FTZ R13, R148, R13, R19 ;  /* 0x0000000d940d7223 */ /* 0x000fe20000010013 */
[--C-:B------:R-:W-:Y:S02]  /*3e20*/  HADD2.F32 R170, -RZ, R21.reuse.H0_H0 ;  /* 0x20000015ffaa7230 */ /* 0x100fe40000004100 */
[----:B------:R-:W-:Y:S01]  /*3e30*/  HADD2.F32 R180, -RZ, R21.H1_H1 ;  /* 0x30000015ffb47230 */ /* 0x000fe20000004100 */
[----:B------:R-:W-:Y:S01]  /*3e40*/  FMUL.FTZ R21, R18, R113 ;  /* 0x0000007112157220 */ /* 0x000fe20000410000 */
[----:B------:R-:W-:Y:S01]  /*3e50*/  HADD2.F32 R23, -RZ, R6.H1_H1 ;  /* 0x30000006ff177230 */ /* 0x000fe20000004100 */
[----:B------:R-:W-:Y:S01]  /*3e60*/  ISETP.NE.AND P0, PT, R52, 0x3f, PT ;  /* 0x0000003f3400780c */ /* 0x000fe20003f05270 */
[--C-:B------:R-:W-:Y:S02]  /*3e70*/  HADD2.F32 R182, -RZ, R20.reuse.H0_H0 ;  /* 0x20000014ffb67230 */ /* 0x100fe40000004100 */
[----:B------:R-:W-:Y:S01]  /*3e80*/  HADD2.F32 R184, -RZ, R20.H1_H1 ;  /* 0x30000014ffb87230 */ /* 0x000fe20000004100 */
[----:B------:R-:W-:Y:S01]  /*3e90*/  FMUL.FTZ R23, R23, R98 ;  /* 0x0000006217177220 */ /* 0x000fe20000410000 */
[----:B------:R-:W-:Y:S01]  /*3ea0*/  HADD2.F32 R20, -RZ, R7.H0_H0 ;  /* 0x20000007ff147230 */ /* 0x000fe20000004100 */
[----:B------:R-:W-:-:S02]  /*3eb0*/  FMUL.FTZ R21, R120, R21 ;  /* 0x0000001578157220 */ /* 0x000fc40000410000 */
[----:B------:R-:W-:Y:S02]  /*3ec0*/  FFMA.FTZ R13, R147, R13, R164 ;  /* 0x0000000d930d7223 */ /* 0x000fe400000100a4 */
[----:B--2---:R-:W-:Y:S02]  /*3ed0*/  FMUL.FTZ R15, R153, R172 ;  /* 0x000000ac990f7220 */ /* 0x004fe40000410000 */
[----:B------:R-:W-:Y:S02]  /*3ee0*/  FMUL.FTZ R161, R20, R115 ;  /* 0x0000007314a17220 */ /* 0x000fe40000410000 */
[----:B------:R-:W-:Y:S02]  /*3ef0*/  FMUL.FTZ R166, R126, R23 ;  /* 0x000000177ea67220 */ /* 0x000fe40000410000 */
[----:B------:R-:W-:Y:S01]  /*3f00*/  FFMA.FTZ R13, R150, R13, R21 ;  /* 0x0000000d960d7223 */ /* 0x000fe20000010015 */
[--C-:B------:R-:W-:Y:S01]  /*3f10*/  HADD2.F32 R154, -RZ, R22.reuse.H0_H0 ;  /* 0x20000016ff9a7230 */ /* 0x100fe20000004100 */
[----:B------:R-:W-:Y:S01]  /*3f20*/  FMUL.FTZ R176, R156, R15 ;  /* 0x0000000f9cb07220 */ /* 0x000fe20000410000 */
[----:B------:R-:W-:Y:S01]  /*3f30*/  HADD2.F32 R162, -RZ, R22.H1_H1 ;  /* 0x30000016ffa27230 */ /* 0x000fe20000004100 */
[----:B------:R-:W-:Y:S01]  /*3f40*/  FMUL.FTZ R23, R124, R161 ;  /* 0x000000a17c177220 */ /* 0x000fe20000410000 */
[----:B------:R-:W-:Y:S01]  /*3f50*/  HADD2.F32 R22, -RZ, R8.H0_H0 ;  /* 0x20000008ff167230 */ /* 0x000fe20000004100 */
[----:B------:R-:W-:-:S02]  /*3f60*/  FFMA.FTZ R13, R151, R13, R166 ;  /* 0x0000000d970d7223 */ /* 0x000fc400000100a6 */
[----:B------:R-:W-:Y:S02]  /*3f70*/  FMUL.FTZ R18, R155, R104 ;  /* 0x000000689b127220 */ /* 0x000fe40000410000 */
[----:B------:R-:W-:Y:S02]  /*3f80*/  FMUL.FTZ R186, R157, R176 ;  /* 0x000000b09dba7220 */ /* 0x000fe40000410000 */
[----:B------:R-:W-:Y:S02]  /*3f90*/  FMUL.FTZ R176, R144, R177 ;  /* 0x000000b190b07220 */ /* 0x000fe40000410000 */
[----:B------:R-:W-:Y:S01]  /*3fa0*/  FMUL.FTZ R169, R22, R123 ;  /* 0x0000007b16a97220 */ /* 0x000fe20000410000 */
[----:B------:R0:W2:Y:S01]  /*3fb0*/  @P0 LDS R177, [R52.X4+0x3dc4] ;  /* 0x003dc40034b10984 */ /* 0x0000a20000004800 */
[----:B------:R-:W-:Y:S02]  /*3fc0*/  FFMA.FTZ R13, R152, R13, R23 ;  /* 0x0000000d980d7223 */ /* 0x000fe40000010017 */
[----:B------:R-:W-:Y:S01]  /*3fd0*/  FMUL.FTZ R20, R155, R135 ;  /* 0x000000879b147220 */ /* 0x000fe20000410000 */
[----:B------:R-:W3:Y:S01]  /*3fe0*/  MUFU.EX2 R18, R18 ;  /* 0x0000001200127308 */ /* 0x000ee20000000800 */
[----:B------:R-:W-:-:S02]  /*3ff0*/  FMUL.FTZ R169, R128, R169 ;  /* 0x000000a980a97220 */ /* 0x000fc40000410000 */
[----:B------:R-:W-:Y:S02]  /*4000*/  FFMA.FTZ R13, R153, R13, R168 ;  /* 0x0000000d990d7223 */ /* 0x000fe400000100a8 */
[----:B------:R-:W-:Y:S02]  /*4010*/  FMUL.FTZ R22, R155, R112 ;  /* 0x000000709b167220 */ /* 0x000fe40000410000 */
[----:B------:R-:W-:Y:S01]  /*4020*/  FMUL.FTZ R172, R138, R165 ;  /* 0x000000a58aac7220 */ /* 0x000fe20000410000 */
[----:B------:R-:W4:Y:S01]  /*4030*/  MUFU.EX2 R20, R20 ;  /* 0x0000001400147308 */ /* 0x000f220000000800 */
[----:B------:R-:W-:-:S04]  /*4040*/  FFMA.FTZ R13, R156, R13, R169 ;  /* 0x0000000d9c0d7223 */ /* 0x000fc800000100a9 */
[----:B------:R-:W-:-:S03]  /*4050*/  FFMA.FTZ R13, R157, R13, R172 ;  /* 0x0000000d9d0d7223 */ /* 0x000fc600000100ac */
[----:B------:R-:W0:Y:S01]  /*4060*/  MUFU.EX2 R22, R22 ;  /* 0x0000001600167308 */ /* 0x000e220000000800 */
[C---:B------:R-:W-:Y:S02]  /*4070*/  FMUL.FTZ R15, R159.reuse, R186 ;  /* 0x000000ba9f0f7220 */ /* 0x040fe40000410000 */
[----:B------:R-:W-:Y:S02]  /*4080*/  FFMA.FTZ R13, R159, R13, R174 ;  /* 0x0000000d9f0d7223 */ /* 0x000fe400000100ae */
[C---:B---3--:R-:W-:Y:S02]  /*4090*/  FMUL.FTZ R15, R18.reuse, R15 ;  /* 0x0000000f120f7220 */ /* 0x048fe40000410000 */
[----:B------:R-:W-:Y:S02]  /*40a0*/  FFMA.FTZ R13, R18, R13, R171 ;  /* 0x0000000d120d7223 */ /* 0x000fe400000100ab */
[----:B------:R-:W-:Y:S02]  /*40b0*/  FMUL.FTZ R175, R145, R12 ;  /* 0x0000000c91af7220 */ /* 0x000fe40000410000 */
[----:B----4-:R-:W-:-:S02]  /*40c0*/  FMUL.FTZ R15, R20, R15 ;  /* 0x0000000f140f7220 */ /* 0x010fc40000410000 */
[----:B------:R-:W-:Y:S02]  /*40d0*/  FFMA.FTZ R13, R20, R13, R173 ;  /* 0x0000000d140d7223 */ /* 0x000fe400000100ad */
[C---:B0-----:R-:W-:Y:S02]  /*40e0*/  FMUL.FTZ R12, R22.reuse, R15 ;  /* 0x0000000f160c7220 */ /* 0x041fe40000410000 */
[----:B------:R-:W-:Y:S02]  /*40f0*/  FFMA.FTZ R13, R22, R13, R175 ;  /* 0x0000000d160d7223 */ /* 0x000fe400000100af */
[C---:B------:R-:W-:Y:S02]  /*4100*/  FMUL.FTZ R15, R181.reuse, R12 ;  /* 0x0000000cb50f7220 */ /* 0x040fe40000410000 */
[----:B------:R-:W-:Y:S01]  /*4110*/  FFMA.FTZ R13, R181, R13, R176 ;  /* 0x0000000db50d7223 */ /* 0x000fe200000100b0 */
[--C-:B-1----:R-:W-:Y:S01]  /*4120*/  HADD2.F32 R186, -RZ, R24.reuse.H0_H0 ;  /* 0x20000018ffba7230 */ /* 0x102fe20000004100 */
[C---:B------:R-:W-:Y:S01]  /*4130*/  FMUL.FTZ R12, R178.reuse, R15 ;  /* 0x0000000fb20c7220 */ /* 0x040fe20000410000 */
        /* <DEDUP_REMOVED lines=8> */
[----:B------:R-:W-:Y:S05]  /*41c0*/  @P0 BRA `(.L_x_4628) ;  /* 0x0000007000000947 */ /* 0x000fea0003800000 */
[----:B--2---:R-:W-:Y:S02]  /*41d0*/  ISETP.NE.AND P0, PT, R39, c[0x0][0x174], PT ;  /* 0x00005d0027007a0c */ /* 0x004fe40003f05270 */
[----:B------:R-:W-:-:S11]  /*41e0*/  MOV R177, 0x3f800000 ;  /* 0x3f80000000b17802 */ /* 0x000fd60000000f00 */
[----:B------:R-:W-:-:S04]  /*41f0*/  @P0 LEA.HI R15, R39, R39, RZ, 0x1 ;  /* 0x00000027270f0211 */ /* 0x000fc800078f08ff */
[----:B------:R-:W-:-:S04]  /*4200*/  @P0 LOP3.LUT R24, R15, 0xfffffe, RZ, 0xc0, !PT ;  /* 0x00fffffe0f180812 */ /* 0x000fc800078ec0ff */
[----:B------:R-:W-:-:S04]  /*4210*/  @P0 IADD3 R24, -R24, R39, RZ ;  /* 0x0000002718180210 */ /* 0x000fc80007ffe1ff */
[----:B------:R-:W-:-:S05]  /*4220*/  @P0 LEA R24, R24, R139, 0x8 ;  /* 0x0000008b18180211 */ /* 0x000fca00078e40ff */
[----:B------:R0:W1:Y:S02]  /*4230*/  @P0 LDS R177, [R24.X4+0x35c0] ;  /* 0x0035c00018b10984 */ /* 0x0000640000004800 */
.L_x_4628:
[----:B--2---:R-:W-:Y:S05]  /*4240*/  BSYNC B0 ;  /* 0x0000000000007941 */ /* 0x004fea0003800000 */
.L_x_4627:
[----:B------:R-:W-:Y:S01]  /*4250*/  ISETP.GT.U32.AND P0, PT, R52, 0x1f, PT ;  /* 0x0000001f3400780c */ /* 0x000fe20003f04070 */
[----:B------:R2:W-:Y:S01]  /*4260*/  STS.64 [R52.X8+0x31b0], R12 ;  /* 0x0031b00c34007388 */ /* 0x0005e20000008a00 */
[----:B------:R-:W-:Y:S01]  /*4270*/  BSSY B0, `(.L_x_4629) ;  /* 0x000004e000007945 */ /* 0x000fe20003800000 */
        /* <DEDUP_REMOVED lines=23> */
.L_x_4682:
        /* <DEDUP_REMOVED lines=24> */
.L_x_4683:
        /* <DEDUP_REMOVED lines=10> */
[----:B-1---5:R-:W-:Y:S05]  /*4610*/  CALL.REL.NOINC `($__internal_187_$__cuda_sm70_shflsync_idx_p) ;  /* 0x00004a8000007944 */ /* 0x022fea0003c00000 */
.L_x_4633:
[----:B------:R-:W-:Y:S05]  /*4620*/  BRA.CONV ~URZ, `(.L_x_4634) ;  /* 0x000000637f007947 */ /* 0x000fea000b800000 */
[----:B0-----:R-:W-:Y:S01]  /*4630*/  HFMA2.MMA R190, -RZ, RZ, 0, 1.847743988037109375e-06 ;  /* 0x0000001fffbe7435 */ /* 0x001fe200000001ff */
[----:B------:R-:W-:-:S02]  /*4640*/  MOV R188, R186 ;  /* 0x000000ba00bc7202 */ /* 0x000fc40000000f00 */
[----:B-1----:R-:W-:Y:S02]  /*4650*/  MOV R15, 0x1f ;  /* 0x0000001f000f7802 */ /* 0x002fe40000000f00 */
[----:B------:R-:W-:Y:S02]  /*4660*/  MOV R191, 0xffffffff ;  /* 0xffffffff00bf7802 */ /* 0x000fe40000000f00 */
[----:B------:R-:W-:Y:S02]  /*4670*/  MOV R12, 0x4690 ;  /* 0x00004690000c7802 */ /* 0x000fe40000000f00 */
[----:B-----5:R-:W-:Y:S05]  /*4680*/  CALL.REL.NOINC `($__internal_187_$__cuda_sm70_shflsync_idx_p) ;  /* 0x00004a1000007944 */ /* 0x020fea0003c00000 */
.L_x_4634:
[----:B------:R-:W-:Y:S05]  /*4690*/  BRA.DIV ~URZ, `(.L_x_4635) ;  /* 0x000040327f007947 */ /* 0x000fea000b800000 */
[----:B-----5:R-:W2:Y:S04]  /*46a0*/  SHFL.IDX PT, R34, R34, RZ, 0x1f ;  /* 0x00001fff22227589 */ /* 0x020ea800000e0000 */
[----:B------:R3:W4:Y:S04]  /*46b0*/  SHFL.IDX PT, R13, R35, RZ, 0x1f ;  /* 0x00001fff230d7589 */ /* 0x00072800000e0000 */
[----:B------:R3:W0:Y:S04]  /*46c0*/  SHFL.UP PT, R163, R165, 0x1, RZ ;  /* 0x04200000a5a37989 */ /* 0x00062800000e00ff */
[----:B------:R3:W1:Y:S02]  /*46d0*/  SHFL.UP PT, R184, R186, 0x1, RZ ;  /* 0x04200000bab87989 */ /* 0x00066400000e00ff */
.L_x_4684:
[----:B01----:R-:W0:Y:S01]  /*46e0*/  LDS.64 R14, [R52.X16+0x31b0] ;  /* 0x0031b000340e7984 */ /* 0x003e22000000ca00 */
[----:B--2---:R-:W-:Y:S01]  /*46f0*/  MOV R12, R34 ;  /* 0x00000022000c7202 */ /* 0x004fe20000000f00 */
[----:B----4-:R-:W-:-:S04]  /*4700*/  @P1 FFMA.FTZ R13, R13, R163, R184 ;  /* 0x000000a30d0d1223 */ /* 0x010fc800000100b8 */
[----:B------:R-:W-:Y:S02]  /*4710*/  @P1 FMUL.FTZ R12, R12, R163 ;  /* 0x000000a30c0c1220 */ /* 0x000fe40000410000 */
[C---:B0-----:R-:W-:Y:S02]  /*4720*/  FFMA.FTZ R15, R14.reuse, R13, R15 ;  /* 0x0000000d0e0f7223 */ /* 0x041fe4000001000f */
[----:B------:R-:W-:-:S05]  /*4730*/  FMUL.FTZ R14, R14, R12 ;  /* 0x0000000c0e0e7220 */ /* 0x000fca0000410000 */
[----:B------:R0:W-:Y:S02]  /*4740*/  STS.128 [R52.X16+0x31b0], R12 ;  /* 0x0031b00c34007388 */ /* 0x0001e4000000cc00 */
.L_x_4630:
[----:B--2---:R-:W-:Y:S05]  /*4750*/  BSYNC B0 ;  /* 0x0000000000007941 */ /* 0x004fea0003800000 */
.L_x_4629:
[----:B------:R-:W-:Y:S01]  /*4760*/  WARPSYNC 0xffffffff ;  /* 0xffffffff00007948 */ /* 0x000fe20003800000 */
[----:B------:R-:W-:Y:S01]  /*4770*/  BAR.SYNC.DEFER_BLOCKING 0x0 ;  /* 0x0000000000007b1d */ /* 0x000fe20000010000 */
[----:B01----:R-:W-:Y:S01]  /*4780*/  FMUL.FTZ R14, R178, R177 ;  /* 0x000000b1b20e7220 */ /* 0x003fe20000410000 */
        /* <DEDUP_REMOVED lines=14> */
[----:B------:R-:W0:Y:S03]  /*4870*/  LDS R13, [R52.X8+0x31b4] ;  /* 0x0031b400340d7984 */ /* 0x000e260000008800 */
[----:B------:R-:W-:-:S04]  /*4880*/  FFMA.FTZ R12, R157, R12, R162 ;  /* 0x0000000c9d0c7223 */ /* 0x000fc800000100a2 */
[----:B------:R-:W-:-:S04]  /*4890*/  FFMA.FTZ R12, R156, R12, R161 ;  /* 0x0000000c9c0c7223 */ /* 0x000fc800000100a1 */
[----:B------:R-:W-:-:S04]  /*48a0*/  FFMA.FTZ R12, R153, R12, R158 ;  /* 0x0000000c990c7223 */ /* 0x000fc8000001009e */
[----:B------:R-:W-:-:S04]  /*48b0*/  FFMA.FTZ R12, R152, R12, R155 ;  /* 0x0000000c980c7223 */ /* 0x000fc8000001009b */
[----:B------:R-:W-:-:S04]  /*48c0*/  FFMA.FTZ R12, R151, R12, R154 ;  /* 0x0000000c970c7223 */ /* 0x000fc8000001009a */
[----:B------:R-:W-:-:S04]  /*48d0*/  FFMA.FTZ R12, R150, R12, R27 ;  /* 0x0000000c960c7223 */ /* 0x000fc8000001001b */
[----:B------:R-:W-:Y:S02]  /*48e0*/  FFMA.FTZ R12, R147, R12, R26 ;  /* 0x0000000c930c7223 */ /* 0x000fe4000001001a */
[----:B0----5:R-:W-:Y:S01]  /*48f0*/  FFMA.FTZ R34, R160, R13, R16 ;  /* 0x0000000da0227223 */ /* 0x021fe20000010010 */
[----:B------:R-:W-:Y:S01]  /*4900*/  MOV R16, 0x3f800000 ;  /* 0x3f80000000107802 */ /* 0x000fe20000000f00 */
[----:B------:R-:W-:Y:S02]  /*4910*/  FMUL.FTZ R13, R157, R14 ;  /* 0x0000000e9d0d7220 */ /* 0x000fe40000410000 */
[----:B---3--:R-:W-:Y:S01]  /*4920*/  FFMA.FTZ R35, R149, R34, R17 ;  /* 0x0000002295237223 */ /* 0x008fe20000010011 */
[----:B------:R-:W-:Y:S01]  /*4930*/  HFMA2.MMA R17, -RZ, RZ, 0, 0 ;  /* 0x00000000ff117435 */ /* 0x000fe200000001ff */
[----:B------:R-:W-:Y:S02]  /*4940*/  FMUL.FTZ R14, R156, R13 ;  /* 0x0000000d9c0e7220 */ /* 0x000fe40000410000 */
[----:B------:R-:W-:-:S02]  /*4950*/  FFMA.FTZ R160, R148, R35, R19 ;  /* 0x0000002394a07223 */ /* 0x000fc40000010013 */
[----:B------:R-:W-:Y:S02]  /*4960*/  FMUL.FTZ R13, R153, R14 ;  /* 0x0000000e990d7220 */ /* 0x000fe40000410000 */
[----:B------:R-:W-:Y:S02]  /*4970*/  FFMA.FTZ R163, R147, R160, R164 ;  /* 0x000000a093a37223 */ /* 0x000fe400000100a4 */
[----:B------:R-:W-:Y:S01]  /*4980*/  FMUL.FTZ R14, R152, R13 ;  /* 0x0000000d980e7220 */ /* 0x000fe20000410000 */
[----:B------:R0:W1:Y:S01]  /*4990*/  @!P0 LDS.64 R16, [R139.X8+0x3ec0] ;  /* 0x003ec0008b108984 */ /* 0x0000620000008a00 */
[----:B------:R-:W-:Y:S01]  /*49a0*/  FFMA.FTZ R164, R150, R163, R21 ;  /* 0x000000a396a47223 */ /* 0x000fe20000010015 */
[----:B------:R-:W-:Y:S01]  /*49b0*/  ISETP.GT.U32.AND P0, PT, R52, 0x1f, PT ;  /* 0x0000001f3400780c */ /* 0x000fe20003f04070 */
        /* <DEDUP_REMOVED lines=32> */
.L_x_4685:
        /* <DEDUP_REMOVED lines=26> */
.L_x_4686:
        /* <DEDUP_REMOVED lines=11> */
.L_x_4637:
[----:B01----:R-:W-:Y:S05]  /*4e10*/  BSYNC B0 ;  /* 0x0000000000007941 */ /* 0x003fea0003800000 */
.L_x_4636:
[----:B------:R-:W-:Y:S01]  /*4e20*/  WARPSYNC 0xffffffff ;  /* 0xffffffff00007948 */ /* 0x000fe20003800000 */
[----:B------:R-:W-:Y:S01]  /*4e30*/  BAR.SYNC.DEFER_BLOCKING 0x0 ;  /* 0x0000000000007b1d */ /* 0x000fe20000010000 */
[----:B------:R-:W-:Y:S01]  /*4e40*/  HFMA2.MMA R15, -RZ, RZ, 0, 0 ;  /* 0x00000000ff0f7435 */ /* 0x000fe200000001ff */
[C---:B------:R-:W-:Y:S01]  /*4e50*/  IMAD R13, R132.reuse, c[0x0][0x298], RZ ;  /* 0x0000a600840d7a24 */ /* 0x040fe200078e02ff */
[----:B------:R-:W-:Y:S01]  /*4e60*/  MOV R14, R52 ;  /* 0x00000034000e7202 */ /* 0x000fe20000000f00 */
[----:B------:R-:W-:Y:S01]  /*4e70*/  IMAD R21, R132, c[0x0][0x2b8], RZ ;  /* 0x0000ae0084157a24 */ /* 0x000fe200078e02ff */
[----:B------:R-:W-:Y:S01]  /*4e80*/  ISETP.NE.AND P3, PT, R52, RZ, PT ;  /* 0x000000ff3400720c */ /* 0x000fe20003f65270 */
[C---:B------:R-:W-:Y:S01]  /*4e90*/  IMAD R19, R54.reuse, c[0x0][0x29c], R13 ;  /* 0x0000a70036137a24 */ /* 0x040fe200078e020d */
[----:B------:R-:W-:Y:S01]  /*4ea0*/  HADD2.F32 R199, -RZ, R5.H1_H1 ;  /* 0x30000005ffc77230 */ /* 0x000fe20000004100 */
[----:B------:R-:W-:Y:S01]  /*4eb0*/  IMAD R21, R54, c[0x0][0x2bc], R21 ;  /* 0x0000af0036157a24 */ /* 0x000fe200078e0215 */
[----:B------:R-:W-:Y:S01]  /*4ec0*/  HADD2.F32 R201, -RZ, R6.H1_H1 ;  /* 0x30000006ffc97230 */ /* 0x000fe20000004100 */
[----:B------:R-:W-:Y:S01]  /*4ed0*/  FMUL.FTZ R222, R95, R35 ;  /* 0x000000235fde7220 */ /* 0x000fe20000410000 */
[----:B------:R-:W-:Y:S01]  /*4ee0*/  HADD2.F32 R203, -RZ, R7.H1_H1 ;  /* 0x30000007ffcb7230 */ /* 0x000fe20000004100 */
[C---:B------:R-:W-:Y:S01]  /*4ef0*/  IADD3 R233, R52.reuse, 0x200, RZ ;  /* 0x0000020034e97810 */ /* 0x040fe20007ffe0ff */
[----:B------:R-:W-:Y:S01]  /*4f00*/  HADD2.F32 R205, -RZ, R8.H1_H1 ;  /* 0x30000008ffcd7230 */ /* 0x000fe20000004100 */
[----:B------:R-:W-:Y:S01]  /*4f10*/  FMUL.FTZ R186, R201, R98 ;  /* 0x00000062c9ba7220 */ /* 0x000fe20000410000 */
[C---:B------:R-:W-:Y:S01]  /*4f20*/  IADD3 R225, R52.reuse, 0x300, RZ ;  /* 0x0000030034e17810 */ /* 0x040fe20007ffe0ff */
[----:B------:R-:W-:Y:S01]  /*4f30*/  FMUL.FTZ R190, R203, R100 ;  /* 0x00000064cbbe7220 */ /* 0x000fe20000410000 */
[----:B------:R-:W-:Y:S01]  /*4f40*/  IADD3 R227, R52, 0x340, RZ ;  /* 0x0000034034e37810 */ /* 0x000fe20007ffe0ff */
[----:B------:R-:W-:Y:S01]  /*4f50*/  FFMA.FTZ R186, R126, -R186, R165 ;  /* 0x800000ba7eba7223 */ /* 0x000fe200000100a5 */
[----:B------:R-:W-:Y:S01]  /*4f60*/  IADD3 R229, R52, 0x380, RZ ;  /* 0x0000038034e57810 */ /* 0x000fe20007ffe0ff */
[----:B------:R-:W-:Y:S01]  /*4f70*/  FFMA.FTZ R190, R134, -R190, R167 ;  /* 0x800000be86be7223 */ /* 0x000fe200000100a7 */
[----:B------:R-:W-:Y:S01]  /*4f80*/  IADD3 R231, R52, 0x3c0, RZ ;  /* 0x000003c034e77810 */ /* 0x000fe20007ffe0ff */
[----:B------:R-:W-:Y:S01]  /*4f90*/  FMUL.FTZ R223, R205, R102 ;  /* 0x00000066cddf7220 */ /* 0x000fe20000410000 */
[-C--:B------:R-:W-:Y:S01]  /*4fa0*/  LEA.HI.SX32 R218, R227, R52.reuse, 0x1b ;  /* 0x00000034e3da7211 */ /* 0x080fe200078fdaff */
[----:B------:R-:W0:Y:S01]  /*4fb0*/  LDS R12, [R52.X8+0x33c4] ;  /* 0x0033c400340c7984 */ /* 0x000e220000008800 */
[----:B------:R-:W-:Y:S01]  /*4fc0*/  LEA.HI.SX32 R220, R231, R52, 0x1b ;  /* 0x00000034e7dc7211 */ /* 0x000fe200078fdaff */
[----:B------:R-:W-:Y:S01]  /*4fd0*/  FMUL.FTZ R224, R103, R165 ;  /* 0x000000a567e07220 */ /* 0x000fe20000410000 */
[----:B------:R-:W-:Y:S01]  /*4fe0*/  BSSY B0, `(.L_x_4640) ;  /* 0x00000fe000007945 */ /* 0x000fe20003800000 */
[----:B------:R1:W-:Y:S01]  /*4ff0*/  @!P3 STS.64 [R139.X8+0x3ec0], R16 ;  /* 0x003ec0108b00b388 */ /* 0x0003e20000008a00 */
[----:B------:R-:W-:-:S02]  /*5000*/  FMUL.FTZ R226, R125, R171 ;  /* 0x000000ab7de27220 */ /* 0x000fc40000410000 */
[----:B0-----:R-:W-:Y:S02]  /*5010*/  FFMA.FTZ R177, R12, R177, R182 ;  /* 0x000000b10cb17223 */ /* 0x001fe400000100b6 */
[----:B------:R-:W-:-:S04]  /*5020*/  IMAD.WIDE.U32 R12, R54, c[0x0][0x298], R14 ;  /* 0x0000a600360c7a25 */ /* 0x000fc800078e000e */
[----:B------:R-:W-:Y:S01]  /*5030*/  FFMA.FTZ R179, R178, R177, R189 ;  /* 0x000000b1b2b37223 */ /* 0x000fe200000100bd */
[----:B------:R-:W-:Y:S01]  /*5040*/  IADD3 R13, R13, R19, RZ ;  /* 0x000000130d0d7210 */ /* 0x000fe20007ffe0ff */
[----:B------:R-:W-:Y:S01]  /*5050*/  IMAD.WIDE.U32 R14, R54, c[0x0][0x2b8], R14 ;  /* 0x0000ae00360e7a25 */ /* 0x000fe200078e000e */
[----:B------:R-:W-:-:S03]  /*5060*/  LEA R189, R39, 0xfffffc00, 0xa ;  /* 0xfffffc0027bd7811 */ /* 0x000fc600078e50ff */
[----:B------:R-:W-:Y:S01]  /*5070*/  FFMA.FTZ R181, R181, R179, R180 ;  /* 0x000000b3b5b57223 */ /* 0x000fe200000100b4 */
[----:B------:R-:W-:Y:S01]  /*5080*/  IADD3 R21, R15, R21, RZ ;  /* 0x000000150f157210 */ /* 0x000fe20007ffe0ff */
[----:B------:R-:W-:Y:S02]  /*5090*/  IMAD R178, R130, c[0x0][0x2c0], RZ ;  /* 0x0000b00082b27a24 */ /* 0x000fe400078e02ff */
[----:B------:R-:W-:Y:S02]  /*50a0*/  FFMA.FTZ R183, R22, R181, R183 ;  /* 0x000000b516b77223 */ /* 0x000fe400000100b7 */
[----:B------:R-:W-:Y:S02]  /*50b0*/  IMAD R22, R130, c[0x0][0x2a0], RZ ;  /* 0x0000a80082167a24 */ /* 0x000fe400078e02ff */
[----:B------:R-:W-:Y:S01]  /*50c0*/  FFMA.FTZ R185, R20, R183, R185 ;  /* 0x000000b714b97223 */ /* 0x000fe200000100b9 */
[----:B------:R-:W-:Y:S01]  /*50d0*/  MOV R20, R14 ;  /* 0x0000000e00147202 */ /* 0x000fe20000000f00 */
[----:B------:R-:W-:-:S02]  /*50e0*/  IMAD R19, R53, c[0x0][0x2a4], R22 ;  /* 0x0000a90035137a24 */ /* 0x000fc400078e0216 */
[----:B------:R-:W-:Y:S02]  /*50f0*/  FFMA.FTZ R187, R18, R185, R187 ;  /* 0x000000b912bb7223 */ /* 0x000fe400000100bb */
[----:B------:R-:W-:Y:S01]  /*5100*/  IMAD.WIDE.U32 R14, R53, c[0x0][0x2a0], R12 ;  /* 0x0000a800350e7a25 */ /* 0x000fe200078e000c */
[----:B------:R-:W-:-:S03]  /*5110*/  IADD3 R13, R38, -c[0x0][0x174], RZ ;  /* 0x80005d00260d7a10 */ /* 0x000fc60007ffe0ff */
[----:B------:R-:W-:Y:S01]  /*5120*/  FFMA.FTZ R159, R159, R187, R170 ;  /* 0x000000bb9f9f7223 */ /* 0x000fe200000100aa */
[----:B------:R-:W-:Y:S01]  /*5130*/  IADD3 R180, R15, R19, RZ ;  /* 0x000000130fb47210 */ /* 0x000fe20007ffe0ff */
[----:B------:R-:W-:Y:S01]  /*5140*/  IMAD R23, R53, c[0x0][0x2c4], R178 ;  /* 0x0000b10035177a24 */ /* 0x000fe200078e02b2 */
[----:B------:R-:W-:Y:S01]  /*5150*/  LEA R22, P1, R14, c[0x0][0x318], 0x2 ;  /* 0x0000c6000e167a11 */ /* 0x000fe200078210ff */
[----:B------:R-:W-:Y:S01]  /*5160*/  FFMA.FTZ R157, R157, R159, R162 ;  /* 0x0000009f9d9d7223 */ /* 0x000fe200000100a2 */
[----:B------:R-:W-:Y:S01]  /*5170*/  IADD3 R12, P0, R189, R14, RZ ;  /* 0x0000000ebd0c7210 */ /* 0x000fe20007f1e0ff */
[----:B------:R-:W-:Y:S01]  /*5180*/  IMAD.WIDE.U32 R20, R53, c[0x0][0x2c0], R20 ;  /* 0x0000b00035147a25 */ /* 0x000fe200078e0014 */
[----:B------:R-:W-:-:S03]  /*5190*/  SHF.R.S32.HI R15, RZ, 0x1f, R189 ;  /* 0x0000001fff0f7819 */ /* 0x000fc600000114bd */
[----:B------:R-:W-:Y:S01]  /*51a0*/  FFMA.FTZ R161, R156, R157, R161 ;  /* 0x0000009d9ca17223 */ /* 0x000fe200000100a1 */
[----:B------:R-:W-:Y:S01]  /*51b0*/  IADD3 R178, R21, R23, RZ ;  /* 0x0000001715b27210 */ /* 0x000fe20007ffe0ff */
[----:B------:R-:W-:Y:S01]  /*51c0*/  IMAD R13, R13, -0x400, RZ ;  /* 0xfffffc000d0d7824 */ /* 0x000fe200078e02ff */
[----:B------:R-:W-:Y:S01]  /*51d0*/  LEA R18, P2, R20, c[0x0][0x320], 0x2 ;  /* 0x0000c80014127a11 */ /* 0x000fe200078410ff */
[----:B------:R-:W-:Y:S01]  /*51e0*/  FFMA.FTZ R191, R153, R161, R158 ;  /* 0x000000a199bf7223 */ /* 0x000fe2000001009e */
[----:B------:R-:W-:Y:S01]  /*51f0*/  LEA.HI.X R23, R14, c[0x0][0x31c], R180, 0x2, P1 ;  /* 0x0000c7000e177a11 */ /* 0x000fe200008f14b4 */
[----:B-1----:R-:W-:Y:S01]  /*5200*/  FMUL.FTZ R16, R185, R104 ;  /* 0x00000068b9107220 */ /* 0x002fe20000410000 */
[----:B------:R-:W-:Y:S01]  /*5210*/  IADD3 R14, P1, R189, R20, RZ ;  /* 0x00000014bd0e7210 */ /* 0x000fe20007f3e0ff */
[----:B------:R-:W-:Y:S01]  /*5220*/  FFMA.FTZ R155, R152, R191, R155 ;  /* 0x000000bf989b7223 */ /* 0x000fe2000001009b */
[----:B------:R-:W-:Y:S01]  /*5230*/  LEA.HI.X R19, R20, c[0x0][0x324], R178, 0x2, P2 ;  /* 0x0000c90014137a11 */ /* 0x000fe200010f14b2 */
[----:B------:R-:W-:Y:S01]  /*5240*/  IMAD.WIDE R22, R13, 0x4, R22 ;  /* 0x000000040d167825 */ /* 0x000fe200078e0216 */
[C---:B------:R-:W-:Y:S01]  /*5250*/  SHF.L.U64.HI R20, R137.reuse, 0x2, R108 ;  /* 0x0000000289147819 */ /* 0x040fe2000001026c */
[----:B------:R-:W-:Y:S01]  /*5260*/  HADD2.F32 R156, -RZ, R11.H1_H1 ;  /* 0x3000000bff9c7230 */ /* 0x000fe20000004100 */
[----:B------:R-:W-:Y:S01]  /*5270*/  SHF.L.U32 R21, R137, 0x2, RZ ;  /* 0x0000000289157819 */ /* 0x000fe200000006ff */
[----:B------:R-:W-:Y:S01]  /*5280*/  FFMA.FTZ R151, R151, R155, R154 ;  /* 0x0000009b97977223 */ /* 0x000fe2000001009a */
[----:B------:R-:W-:Y:S01]  /*5290*/  HADD2.F32 R152, -RZ, R10.H0_H0 ;  /* 0x2000000aff987230 */ /* 0x000fe20000004100 */
[----:B------:R-:W-:Y:S01]  /*52a0*/  IMAD R162, R20, c[0x0][0x2b0], RZ ;  /* 0x0000ac0014a27a24 */ /* 0x000fe200078e02ff */
[----:B------:R-:W-:Y:S01]  /*52b0*/  HADD2.F32 R154, -RZ, R5.H0_H0 ;  /* 0x20000005ff9a7230 */ /* 0x000fe20000004100 */
[----:B------:R-:W-:Y:S01]  /*52c0*/  FFMA.FTZ R27, R150, R151, R27 ;  /* 0x00000097961b7223 */ /* 0x000fe2000001001b */
[----:B------:R-:W-:Y:S01]  /*52d0*/  HADD2.F32 R150, -RZ, R11.H0_H0 ;  /* 0x2000000bff967230 */ /* 0x000fe20000004100 */
[----:B------:R-:W-:Y:S01]  /*52e0*/  IMAD.WIDE R18, R13, 0x4, R18 ;  /* 0x000000040d127825 */ /* 0x000fe200078e0212 */
[C---:B------:R-:W-:Y:S01]  /*52f0*/  IADD3.X R13, R15.reuse, R180, RZ, P0, !PT ;  /* 0x000000b40f0d7210 */ /* 0x040fe200007fe4ff */
[----:B------:R-:W-:Y:S01]  /*5300*/  HADD2.F32 R180, -RZ, R9.H0_H0 ;  /* 0x20000009ffb47230 */ /* 0x000fe20000004100 */
[----:B------:R-:W-:Y:S01]  /*5310*/  IADD3.X R15, R15, R178, RZ, P1, !PT ;  /* 0x000000b20f0f7210 */ /* 0x000fe20000ffe4ff */
[----:B------:R-:W-:Y:S01]  /*5320*/  IMAD R20, R20, c[0x0][0x2d0], RZ ;  /* 0x0000b40014147a24 */ /* 0x000fe200078e02ff */
[----:B------:R-:W-:Y:S01]  /*5330*/  IADD3 R189, -R189, c[0x0][0x168], -R52 ;  /* 0x00005a00bdbd7a10 */ /* 0x000fe20007ffe934 */
[----:B------:R-:W-:-:S02]  /*5340*/  FFMA.FTZ R147, R147, R27, R26 ;  /* 0x0000001b93937223 */ /* 0x000fc4000001001a */
[C---:B------:R-:W-:Y:S01]  /*5350*/  IMAD R193, R21.reuse, c[0x0][0x2b4], R162 ;  /* 0x0000ad0015c17a24 */ /* 0x040fe200078e02a2 */
[----:B------:R-:W-:Y:S01]  /*5360*/  HADD2.F32 R162, -RZ, R6.H0_H0 ;  /* 0x20000006ffa27230 */ /* 0x000fe20000004100 */
[----:B------:R-:W-:Y:S01]  /*5370*/  IMAD.WIDE.U32 R22, R21, c[0x0][0x2b0], R22 ;  /* 0x0000ac0015167a25 */ /* 0x000fe200078e0016 */
[C---:B------:R-:W-:Y:S02]  /*5380*/  ISETP.GE.AND P0, PT, R189.reuse, 0x1, PT ;  /* 0x00000001bd00780c */ /* 0x040fe40003f06270 */
[----:B------:R-:W-:Y:S01]  /*5390*/  ISETP.GE.AND P1, PT, R189, 0x41, PT ;  /* 0x00000041bd00780c */ /* 0x000fe20003f26270 */
[----:B------:R-:W-:Y:S01]  /*53a0*/  IMAD R195, R21, c[0x0][0x2d4], R20 ;  /* 0x0000b50015c37a24 */ /* 0x000fe200078e0214 */
[----:B------:R-:W-:Y:S01]  /*53b0*/  ISETP.GE.AND P2, PT, R189, 0x81, PT ;  /* 0x00000081bd00780c */ /* 0x000fe20003f46270 */
[----:B------:R-:W-:Y:S01]  /*53c0*/  IMAD.WIDE.U32 R20, R21, c[0x0][0x2d0], R18 ;  /* 0x0000b40015147a25 */ /* 0x000fe200078e0012 */
[----:B------:R-:W-:Y:S02]  /*53d0*/  P2R R19, PR, RZ, 0x8 ;  /* 0x00000008ff137803 */ /* 0x000fe40000000000 */
[----:B------:R-:W-:Y:S01]  /*53e0*/  IADD3 R19, R23, R193, RZ ;  /* 0x000000c117137210 */ /* 0x000fe20007ffe0ff */
[----:B------:R-:W-:Y:S01]  /*53f0*/  FFMA.FTZ R197, R148, R147, R25 ;  /* 0x0000009394c57223 */ /* 0x000fe20000010019 */
[----:B------:R-:W-:Y:S01]  /*5400*/  HADD2.F32 R193, -RZ, R9.H1_H1 ;  /* 0x30000009ffc17230 */ /* 0x000fe20000004100 */
[----:B------:R-:W-:Y:S01]  /*5410*/  SHF.L.U32 R18, R52, 0x4, RZ ;  /* 0x0000000434127819 */ /* 0x000fe200000006ff */
[----:B------:R-:W-:Y:S01]  /*5420*/  FMUL.FTZ R153, R177, R110 ;  /* 0x0000006eb1997220 */ /* 0x000fe20000410000 */
[--C-:B------:R-:W-:Y:S01]  /*5430*/  HADD2.F32 R25, -RZ, R4.reuse.H1_H1 ;  /* 0x30000004ff197230 */ /* 0x100fe20000004100 */
[----:B------:R-:W-:Y:S01]  /*5440*/  FFMA.FTZ R149, R149, R197, R24 ;  /* 0x000000c595957223 */ /* 0x000fe20000010018 */
[----:B------:R-:W-:Y:S01]  /*5450*/  HADD2.F32 R24, -RZ, R4.H0_H0 ;  /* 0x20000004ff187230 */ /* 0x000fe20000004100 */
[----:B------:R-:W-:Y:S01]  /*5460*/  LEA.HI.SX32 R23, R18, R18, 0x1b ;  /* 0x0000001212177211 */ /* 0x000fe200078fdaff */
[----:B------:R-:W-:Y:S01]  /*5470*/  FMUL.FTZ R26, R193, R16 ;  /* 0x00000010c11a7220 */ /* 0x000fe20000410000 */
[----:B------:R-:W-:Y:S01]  /*5480*/  IADD3 R21, R21, R195, RZ ;  /* 0x000000c315157210 */ /* 0x000fe20007ffe0ff */
[----:B------:R-:W-:Y:S01]  /*5490*/  FMUL.FTZ R158, R156, R153 ;  /* 0x000000999c9e7220 */ /* 0x000fe20000410000 */
[----:B------:R-:W-:Y:S01]  /*54a0*/  MOV R18, R22 ;  /* 0x0000001600127202 */ /* 0x000fe20000000f00 */
[----:B------:R-:W-:Y:S01]  /*54b0*/  FMUL.FTZ R17, R24, R109 ;  /* 0x0000006d18117220 */ /* 0x000fe20000410000 */
[----:B------:R0:W-:Y:S01]  /*54c0*/  STS [R23.X4+0x10ac], R26 ;  /* 0x0010ac1a17007388 */ /* 0x0001e20000004800 */
[----:B------:R-:W-:Y:S01]  /*54d0*/  FMUL.FTZ R209, R183, R135 ;  /* 0x00000087b7d17220 */ /* 0x000fe20000410000 */
[----:B------:R-:W-:Y:S01]  /*54e0*/  HADD2.F32 R195, -RZ, R10.H1_H1 ;  /* 0x3000000affc37230 */ /* 0x000fe20000004100 */
[----:B------:R-:W-:Y:S01]  /*54f0*/  FMUL.FTZ R148, R25, R94 ;  /* 0x0000005e19947220 */ /* 0x000fe20000410000 */
[----:B------:R1:W-:Y:S01]  /*5500*/  STS [R23.X4+0x10bc], R158 ;  /* 0x0010bc9e17007388 */ /* 0x0003e20000004800 */
[----:B------:R-:W-:-:S02]  /*5510*/  FMUL.FTZ R213, R154, R111 ;  /* 0x0000006f9ad57220 */ /* 0x000fc40000410000 */
[----:B------:R-:W-:Y:S02]  /*5520*/  FMUL.FTZ R207, R179, R141 ;  /* 0x0000008db3cf7220 */ /* 0x000fe40000410000 */
[----:B------:R-:W-:Y:S01]  /*5530*/  FFMA.FTZ R148, R118, -R148, R35 ;  /* 0x8000009476947223 */ /* 0x000fe20000010023 */
[----:B------:R-:W-:Y:S01]  /*5540*/  IADD3 R35, R52, 0x80, RZ ;  /* 0x0000008034237810 */ /* 0x000fe20007ffe0ff */
[----:B0-----:R-:W-:Y:S02]  /*5550*/  FFMA.FTZ R26, R114, -R17, R34 ;  /* 0x80000011721a7223 */ /* 0x001fe40000010022 */
[----:B------:R-:W-:Y:S01]  /*5560*/  FMUL.FTZ R17, R149, R109 ;  /* 0x0000006d95117220 */ /* 0x000fe20000410000 */
[----:B------:R-:W-:Y:S01]  /*5570*/  LEA.HI.SX32 R35, R35, R52, 0x1b ;  /* 0x0000003423237211 */ /* 0x000fe200078fdaff */
[----:B-1----:R-:W-:Y:S02]  /*5580*/  FMUL.FTZ R158, R152, R209 ;  /* 0x000000d1989e7220 */ /* 0x002fe40000410000 */
[----:B------:R-:W-:-:S02]  /*5590*/  FMUL.FTZ R204, R197, R94 ;  /* 0x0000005ec5cc7220 */ /* 0x000fc40000410000 */
[----:B------:R-:W-:Y:S01]  /*55a0*/  FFMA.FTZ R211, R26, R17, RZ ;  /* 0x000000111ad37223 */ /* 0x000fe200000100ff */
[----:B------:R0:W-:Y:S01]  /*55b0*/  STS [R23.X4+0x10b0], R158 ;  /* 0x0010b09e17007388 */ /* 0x0001e20000004800 */
[----:B------:R-:W-:Y:S02]  /*55c0*/  FMUL.FTZ R170, R150, R207 ;  /* 0x000000cf96aa7220 */ /* 0x000fe40000410000 */
[----:B------:R-:W-:Y:S02]  /*55d0*/  FMUL.FTZ R182, R199, R96 ;  /* 0x00000060c7b67220 */ /* 0x000fe40000410000 */
[----:B------:R-:W-:Y:S01]  /*55e0*/  FFMA.FTZ R211, R148, R204, R211 ;  /* 0x000000cc94d37223 */ /* 0x000fe200000100d3 */
[----:B------:R1:W-:Y:S01]  /*55f0*/  STS [R23.X4+0x10b8], R170 ;  /* 0x0010b8aa17007388 */ /* 0x0003e20000004800 */
[----:B------:R-:W-:Y:S02]  /*5600*/  FMUL.FTZ R215, R162, R113 ;  /* 0x00000071a2d77220 */ /* 0x000fe40000410000 */
[----:B------:R-:W-:-:S02]  /*5610*/  FMUL.FTZ R22, R181, R112 ;  /* 0x00000070b5167220 */ /* 0x000fc40000410000 */
[----:B0-----:R-:W-:Y:S02]  /*5620*/  FFMA.FTZ R158, R116, -R213, R160 ;  /* 0x800000d5749e7223 */ /* 0x001fe400000100a0 */
[----:B------:R-:W-:Y:S02]  /*5630*/  FMUL.FTZ R213, R147, R111 ;  /* 0x0000006f93d57220 */ /* 0x000fe40000410000 */
[----:B------:R-:W-:Y:S01]  /*5640*/  FFMA.FTZ R182, R122, -R182, R163 ;  /* 0x800000b67ab67223 */ /* 0x000fe200000100a3 */
[----:B-1----:R-:W-:Y:S01]  /*5650*/  HADD2.F32 R170, -RZ, R7.H0_H0 ;  /* 0x20000007ffaa7230 */ /* 0x002fe20000004100 */
[----:B------:R-:W-:Y:S02]  /*5660*/  FMUL.FTZ R200, R27, R96 ;  /* 0x000000601bc87220 */ /* 0x000fe40000410000 */
[----:B------:R-:W-:Y:S02]  /*5670*/  FFMA.FTZ R211, R158, R213, R211 ;  /* 0x000000d59ed37223 */ /* 0x000fe400000100d3 */
[----:B------:R-:W-:-:S02]  /*5680*/  FFMA.FTZ R184, R120, -R215, R164 ;  /* 0x800000d778b87223 */ /* 0x000fc400000100a4 */
[----:B------:R-:W-:Y:S02]  /*5690*/  FMUL.FTZ R178, R195, R22 ;  /* 0x00000016c3b27220 */ /* 0x000fe40000410000 */
[----:B------:R-:W-:Y:S02]  /*56a0*/  FMUL.FTZ R215, R151, R113 ;  /* 0x0000007197d77220 */ /* 0x000fe40000410000 */
[----:B------:R-:W-:Y:S01]  /*56b0*/  FFMA.FTZ R211, R182, R200, R211 ;  /* 0x000000c8b6d37223 */ /* 0x000fe200000100d3 */
[----:B------:R0:W-:Y:S01]  /*56c0*/  STS [R23.X4+0x10b4], R178 ;  /* 0x0010b4b217007388 */ /* 0x0001e20000004800 */
[----:B------:R-:W-:Y:S02]  /*56d0*/  FMUL.FTZ R217, R170, R115 ;  /* 0x00000073aad97220 */ /* 0x000fe40000410000 */
[----:B------:R-:W-:Y:S02]  /*56e0*/  FMUL.FTZ R198, R155, R98 ;  /* 0x000000629bc67220 */ /* 0x000fe40000410000 */
[----:B------:R-:W-:-:S02]  /*56f0*/  FFMA.FTZ R211, R184, R215, R211 ;  /* 0x000000d7b8d37223 */ /* 0x000fc400000100d3 */
[----:B------:R-:W-:Y:S02]  /*5700*/  FFMA.FTZ R188, R124, -R217, R166 ;  /* 0x800000d97cbc7223 */ /* 0x000fe400000100a6 */
[----:B------:R-:W-:Y:S01]  /*5710*/  FMUL.FTZ R217, R191, R115 ;  /* 0x00000073bfd97220 */ /* 0x000fe20000410000 */
[----:B0-----:R-:W-:Y:S01]  /*5720*/  HADD2.F32 R178, -RZ, R8.H0_H0 ;  /* 0x20000008ffb27230 */ /* 0x001fe20000004100 */
[----:B------:R-:W-:Y:S02]  /*5730*/  FFMA.FTZ R211, R186, R198, R211 ;  /* 0x000000c6bad37223 */ /* 0x000fe400000100d3 */
        /* <DEDUP_REMOVED lines=8> */
[----:B------:R-:W-:-:S02]  /*57c0*/  FMUL.FTZ R212, R180, R221 ;  /* 0x000000ddb4d47220 */ /* 0x000fc40000410000 */
[----:B------:R-:W-:Y:S02]  /*57d0*/  FMUL.FTZ R206, R203, R194 ;  /* 0x000000c2cbce7220 */ /* 0x000fe40000410000 */
[----:B------:R-:W-:Y:S01]  /*57e0*/  FFMA.FTZ R211, R192, R219, R211 ;  /* 0x000000dbc0d37223 */ /* 0x000fe200000100d3 */
[----:B------:R0:W-:Y:S01]  /*57f0*/  STS [R23.X4+0x10a8], R212 ;  /* 0x0010a8d417007388 */ /* 0x0001e20000004800 */
[----:B------:R-:W-:Y:S01]  /*5800*/  FFMA.FTZ R194, R138, -R223, R172 ;  /* 0x800000df8ac27223 */ /* 0x000fe200000100ac */
[----:B------:R-:W-:Y:S01]  /*5810*/  IADD3 R223, R52, 0x2c0, RZ ;  /* 0x000002c034df7810 */ /* 0x000fe20007ffe0ff */
[----:B------:R-:W-:Y:S01]  /*5820*/  FMUL.FTZ R214, R180, R129 ;  /* 0x00000081b4d67220 */ /* 0x000fe20000410000 */
[----:B------:R1:W-:Y:S01]  /*5830*/  STS [R23.X4+0x109c], R206 ;  /* 0x00109cce17007388 */ /* 0x0003e20000004800 */
[----:B------:R-:W-:Y:S01]  /*5840*/  FMUL.FTZ R208, R205, R196 ;  /* 0x000000c4cdd07220 */ /* 0x000fe20000410000 */
[----:B------:R-:W-:Y:S01]  /*5850*/  LEA.HI.SX32 R216, R223, R52, 0x1b ;  /* 0x00000034dfd87211 */ /* 0x000fe200078fdaff */
[----:B------:R-:W-:-:S02]  /*5860*/  FFMA.FTZ R211, R194, R196, R211 ;  /* 0x000000c4c2d37223 */ /* 0x000fc400000100d3 */
[----:B------:R-:W-:Y:S01]  /*5870*/  FFMA.FTZ R196, R136, -R214, R169 ;  /* 0x800000d688c47223 */ /* 0x000fe200000100a9 */
[----:B------:R2:W-:Y:S01]  /*5880*/  STS [R23.X4+0x10a4], R208 ;  /* 0x0010a4d017007388 */ /* 0x0005e20000004800 */
[----:B0-----:R-:W-:Y:S02]  /*5890*/  FMUL.FTZ R212, R193, R104 ;  /* 0x00000068c1d47220 */ /* 0x001fe40000410000 */
[----:B------:R-:W-:Y:S01]  /*58a0*/  FMUL.FTZ R210, R178, R219 ;  /* 0x000000dbb2d27220 */ /* 0x000fe20000410000 */
[----:B------:R-:W-:Y:S01]  /*58b0*/  IADD3 R219, R52, 0x240, RZ ;  /* 0x0000024034db7810 */ /* 0x000fe20007ffe0ff */
[----:B------:R-:W-:Y:S01]  /*58c0*/  FFMA.FTZ R211, R196, R221, R211 ;  /* 0x000000ddc4d37223 */ /* 0x000fe200000100d3 */
[----:B------:R-:W-:Y:S01]  /*58d0*/  IADD3 R221, R52, 0x280, RZ ;  /* 0x0000028034dd7810 */ /* 0x000fe20007ffe0ff */
[----:B------:R-:W-:Y:S01]  /*58e0*/  FMUL.FTZ R202, R170, R217 ;  /* 0x000000d9aaca7220 */ /* 0x000fe20000410000 */
[----:B------:R0:W-:Y:S01]  /*58f0*/  STS [R23.X4+0x10a0], R210 ;  /* 0x0010a0d217007388 */ /* 0x0001e20000004800 */
[----:B-1----:R-:W-:Y:S01]  /*5900*/  FMUL.FTZ R206, R199, R200 ;  /* 0x000000c8c7ce7220 */ /* 0x002fe20000410000 */
[----:B------:R-:W-:Y:S01]  /*5910*/  IADD3 R217, R52, 0x1c0, RZ ;  /* 0x000001c034d97810 */ /* 0x000fe20007ffe0ff */
[----:B--2---:R-:W-:Y:S01]  /*5920*/  FMUL.FTZ R208, R201, R198 ;  /* 0x000000c6c9d07220 */ /* 0x004fe20000410000 */
[----:B------:R1:W-:Y:S01]  /*5930*/  STS [R23.X4+0x1098], R202 ;  /* 0x001098ca17007388 */ /* 0x0003e20000004800 */
[----:B------:R-:W-:-:S02]  /*5940*/  FFMA.FTZ R198, R142, -R212, R171 ;  /* 0x800000d48ec67223 */ /* 0x000fc400000100ab */
[----:B------:R-:W-:Y:S01]  /*5950*/  FMUL.FTZ R212, R162, R215 ;  /* 0x000000d7a2d47220 */ /* 0x000fe20000410000 */
[----:B------:R2:W-:Y:S01]  /*5960*/  STS [R23.X4+0x1094], R208 ;  /* 0x001094d017007388 */ /* 0x0005e20000004800 */
[----:B------:R-:W-:Y:S01]  /*5970*/  FFMA.FTZ R211, R198, R16, R211 ;  /* 0x00000010c6d37223 */ /* 0x000fe200000100d3 */
[----:B------:R-:W-:Y:S01]  /*5980*/  IADD3 R215, R52, 0x180, RZ ;  /* 0x0000018034d77810 */ /* 0x000fe20007ffe0ff */
[----:B0-----:R-:W-:Y:S01]  /*5990*/  FMUL.FTZ R210, R154, R213 ;  /* 0x000000d59ad27220 */ /* 0x001fe20000410000 */
[----:B------:R0:W-:Y:S01]  /*59a0*/  STS [R23.X4+0x1090], R212 ;  /* 0x001090d417007388 */ /* 0x0001e20000004800 */
[----:B------:R-:W-:Y:S01]  /*59b0*/  FMUL.FTZ R16, R24, R17 ;  /* 0x0000001118107220 */ /* 0x000fe20000410000 */
[----:B------:R-:W-:Y:S01]  /*59c0*/  IADD3 R17, R52, 0x40, RZ ;  /* 0x0000004034117810 */ /* 0x000fe20007ffe0ff */
[----:B------:R-:W-:Y:S01]  /*59d0*/  FMUL.FTZ R214, R152, R135 ;  /* 0x0000008798d67220 */ /* 0x000fe20000410000 */
[----:B------:R-:W-:Y:S01]  /*59e0*/  STS [R23.X4+0x108c], R206 ;  /* 0x00108cce17007388 */ /* 0x000fe20000004800 */
[----:B-1----:R-:W-:Y:S01]  /*59f0*/  FMUL.FTZ R202, R195, R112 ;  /* 0x00000070c3ca7220 */ /* 0x002fe20000410000 */
[----:B------:R-:W-:Y:S01]  /*5a00*/  LEA.HI.SX32 R213, R52, R52, 0x1b ;  /* 0x0000003434d57211 */ /* 0x000fe200078fdaff */
[----:B--2---:R-:W-:Y:S01]  /*5a10*/  FMUL.FTZ R208, R25, R204 ;  /* 0x000000cc19d07220 */ /* 0x004fe20000410000 */
[----:B------:R1:W-:Y:S01]  /*5a20*/  STS [R23.X4+0x1088], R210 ;  /* 0x001088d217007388 */ /* 0x0003e20000004800 */
[----:B------:R-:W-:Y:S01]  /*5a30*/  FFMA.FTZ R200, R140, -R214, R173 ;  /* 0x800000d68cc87223 */ /* 0x000fe200000100ad */
[----:B------:R-:W-:Y:S01]  /*5a40*/  LEA.HI.SX32 R214, R219, R52, 0x1b ;  /* 0x00000034dbd67211 */ /* 0x000fe200078fdaff */
[----:B------:R-:W-:Y:S01]  /*5a50*/  FFMA.FTZ R202, R145, -R202, R174 ;  /* 0x800000ca91ca7223 */ /* 0x000fe200000100ae */
[----:B------:R-:W-:Y:S01]  /*5a60*/  STS [R23.X4+0x1084], R208 ;  /* 0x001084d017007388 */ /* 0x000fe20000004800 */
[----:B------:R-:W-:Y:S01]  /*5a70*/  FFMA.FTZ R211, R200, R209, R211 ;  /* 0x000000d1c8d37223 */ /* 0x000fe200000100d3 */
[----:B0-----:R-:W-:Y:S01]  /*5a80*/  LEA.HI.SX32 R212, R233, R52, 0x1b ;  /* 0x00000034e9d47211 */ /* 0x001fe200078fdaff */
[----:B------:R-:W-:Y:S01]  /*5a90*/  FMUL.FTZ R209, R150, R141 ;  /* 0x0000008d96d17220 */ /* 0x000fe20000410000 */
[----:B------:R0:W-:Y:S01]  /*5aa0*/  STS [R23.X4+0x1080], R16 ;  /* 0x0010801017007388 */ /* 0x0001e20000004800 */
[----:B------:R-:W-:Y:S01]  /*5ab0*/  FFMA.FTZ R211, R202, R22, R211 ;  /* 0x00000016cad37223 */ /* 0x000fe200000100d3 */
[----:B-1----:R-:W-:Y:S01]  /*5ac0*/  LEA.HI.SX32 R210, R215, R52, 0x1b ;  /* 0x00000034d7d27211 */ /* 0x002fe200078fdaff */
[----:B------:R-:W-:Y:S01]  /*5ad0*/  FFMA.FTZ R204, R144, -R209, R175 ;  /* 0x800000d190cc7223 */ /* 0x000fe200000100af */
[----:B------:R-:W-:Y:S01]  /*5ae0*/  BAR.SYNC.DEFER_BLOCKING 0x0 ;  /* 0x0000000000007b1d */ /* 0x000fe20000010000 */
[----:B------:R-:W-:Y:S01]  /*5af0*/  IADD3 R209, R52, 0x100, RZ ;  /* 0x0000010034d17810 */ /* 0x000fe20007ffe0ff */
[----:B------:R-:W-:Y:S01]  /*5b00*/  FMUL.FTZ R22, R93, R34 ;  /* 0x000000225d167220 */ /* 0x000fe20000410000 */
[----:B------:R-:W-:Y:S01]  /*5b10*/  LEA.HI.SX32 R34, R17, R52, 0x1b ;  /* 0x0000003411227211 */ /* 0x000fe200078fdaff */
[----:B------:R-:W-:Y:S01]  /*5b20*/  FFMA.FTZ R206, R204, R207, R211 ;  /* 0x000000cfccce7223 */ /* 0x000fe200000100d3 */
[C---:B------:R-:W-:Y:S01]  /*5b30*/  IADD3 R211, R52.reuse, 0x140, RZ ;  /* 0x0000014034d37810 */ /* 0x040fe20007ffe0ff */
[----:B------:R-:W-:Y:S01]  /*5b40*/  FMUL.FTZ R160, R97, R160 ;  /* 0x000000a061a07220 */ /* 0x000fe20000410000 */
[----:B------:R-:W-:Y:S01]  /*5b50*/  IADD3 R207, R52, 0xc0, RZ ;  /* 0x000000c034cf7810 */ /* 0x000fe20007ffe0ff */
[----:B0-----:R-:W-:Y:S01]  /*5b60*/  FMUL.FTZ R16, R99, R163 ;  /* 0x000000a363107220 */ /* 0x001fe20000410000 */
[----:B------:R-:W-:Y:S01]  /*5b70*/  LEA.HI.SX32 R208, R209, R52, 0x1b ;  /* 0x00000034d1d07211 */ /* 0x000fe200078fdaff */
[----:B------:R-:W-:Y:S01]  /*5b80*/  FMUL.FTZ R164, R101, R164 ;  /* 0x000000a465a47220 */ /* 0x000fe20000410000 */
        /* <DEDUP_REMOVED lines=30> */
[----:B-----5:R-:W-:-:S03]  /*5d70*/  FFMA.FTZ R160, R146, -R17, R176 ;  /* 0x8000001192a07223 */ /* 0x020fc600000100b0 */
[----:B------:R5:W-:Y:S01]  /*5d80*/  STS [R23.X4+0x210c], R16 ;  /* 0x00210c1017007388 */ /* 0x000be20000004800 */
[----:B------:R-:W-:Y:S02]  /*5d90*/  FMUL.FTZ R176, R143, R176 ;  /* 0x000000b08fb07220 */ /* 0x000fe40000410000 */
[----:B-1----:R-:W-:Y:S01]  /*5da0*/  FMUL.FTZ R22, R107, R167 ;  /* 0x000000a76b167220 */ /* 0x002fe20000410000 */
[----:B------:R1:W-:Y:S01]  /*5db0*/  STS [R23.X4+0x2110], R164 ;  /* 0x002110a417007388 */ /* 0x0003e20000004800 */
[----:B--2---:R-:W-:-:S03]  /*5dc0*/  FMUL.FTZ R222, R121, R169 ;  /* 0x000000a979de7220 */ /* 0x004fc60000410000 */
[----:B------:R2:W-:Y:S01]  /*5dd0*/  STS [R23.X4+0x2114], R224 ;  /* 0x002114e017007388 */ /* 0x0005e20000004800 */
[----:B-----5:R-:W-:-:S03]  /*5de0*/  FMUL.FTZ R16, R127, R173 ;  /* 0x000000ad7f107220 */ /* 0x020fc60000410000 */
[----:B------:R2:W-:Y:S01]  /*5df0*/  STS [R23.X4+0x2118], R166 ;  /* 0x002118a617007388 */ /* 0x0005e20000004800 */
[----:B-1----:R-:W-:-:S03]  /*5e00*/  FMUL.FTZ R164, R133, R175 ;  /* 0x000000af85a47220 */ /* 0x002fc60000410000 */
        /* <DEDUP_REMOVED lines=27> */
.L_x_4641:
[----:B0-234-:R-:W-:Y:S05]  /*5fc0*/  BSYNC B0 ;  /* 0x0000000000007941 */ /* 0x01dfea0003800000 */
.L_x_4640:
[----:B------:R0:W2:Y:S01]  /*5fd0*/  LDS R13, [R34.X4+0x2200] ;  /* 0x00220000220d7984 */ /* 0x0000a20000004800 */
[----:B------:R-:W-:Y:S01]  /*5fe0*/  BSSY B0, `(.L_x_4642) ;  /* 0x0000004000007945 */ /* 0x000fe20003800000 */
[----:B------:R-:W-:Y:S05]  /*5ff0*/  @!P1 BRA `(.L_x_4643) ;  /* 0x0000002000009947 */ /* 0x000fea0003800000 */
[----:B------:R3:W-:Y:S04]  /*6000*/  RED.E.ADD.F32.FTZ.RN.STRONG.GPU [R18.64+-0xf00], R223 ;  /* 0xfff100df1200798e */ /* 0x0007e8000c10e784 */
[----:B--2---:R3:W-:Y:S02]  /*6010*/  RED.E.ADD.F32.FTZ.RN.STRONG.GPU [R20.64+-0xf00], R13 ;  /* 0xfff1000d1400798e */ /* 0x0047e4000c10e784 */
.L_x_4643:
[----:B------:R-:W-:Y:S05]  /*6020*/  BSYNC B0 ;  /* 0x0000000000007941 */ /* 0x000fea0003800000 */
.L_x_4642:
[----:B------:R-:W4:Y:S01]  /*6030*/  LDS R35, [R35.X4+0x2300] ;  /* 0x0023000023237984 */ /* 0x000f220000004800 */
[----:B------:R-:W-:Y:S01]  /*6040*/  BSSY B0, `(.L_x_4644) ;  /* 0x0000005000007945 */ /* 0x000fe20003800000 */
[----:B------:R-:W-:Y:S01]  /*6050*/  FMUL.FTZ R153, R160, R153 ;  /* 0x00000099a0997220 */ /* 0x000fe20000410000 */
[----:B------:R-:W-:Y:S05]  /*6060*/  @!P2 BRA `(.L_x_4645) ;  /* 0x000000200000a947 */ /* 0x000fea0003800000 */
[----:B------:R0:W-:Y:S04]  /*6070*/  RED.E.ADD.F32.FTZ.RN.STRONG.GPU [R18.64+-0xe00], R225 ;  /* 0xfff200e11200798e */ /* 0x0001e8000c10e784 */
[----:B----4-:R0:W-:Y:S02]  /*6080*/  RED.E.ADD.F32.FTZ.RN.STRONG.GPU [R20.64+-0xe00], R35 ;  /* 0xfff200231400798e */ /* 0x0101e4000c10e784 */
.L_x_4645:
[----:B------:R-:W-:Y:S05]  /*6090*/  BSYNC B0 ;  /* 0x0000000000007941 */ /* 0x000fea0003800000 */
.L_x_4644:
[----:B------:R-:W0:Y:S01]  /*60a0*/  LDS R207, [R207.X4+0x2400] ;  /* 0x00240000cfcf7984 */ /* 0x000e220000004800 */
        /* <DEDUP_REMOVED lines=12> */
.L_x_4647:
[----:B------:R-:W-:Y:S05]  /*6170*/  BSYNC B0 ;  /* 0x0000000000007941 */ /* 0x000fea0003800000 */
.L_x_4646:
[----:B--23--:R2:W3:Y:S01]  /*6180*/  LDS R13, [R208.X4+0x2500] ;  /* 0x00250000d00d7984 */ /* 0x00c4e20000004800 */
[----:B------:R-:W-:Y:S01]  /*6190*/  BSSY B0, `(.L_x_4648) ;  /* 0x0000004000007945 */ /* 0x000fe20003800000 */
[----:B------:R-:W-:Y:S05]  /*61a0*/  @!P1 BRA `(.L_x_4649) ;  /* 0x0000002000009947 */ /* 0x000fea0003800000 */
[----:B------:R1:W-:Y:S04]  /*61b0*/  RED.E.ADD.F32.FTZ.RN.STRONG.GPU [R18.64+-0xc00], R229 ;  /* 0xfff400e51200798e */ /* 0x0003e8000c10e784 */
[----:B---3--:R1:W-:Y:S02]  /*61c0*/  RED.E.ADD.F32.FTZ.RN.STRONG.GPU [R20.64+-0xc00], R13 ;  /* 0xfff4000d1400798e */ /* 0x0083e4000c10e784 */
.L_x_4649:
[----:B------:R-:W-:Y:S05]  /*61d0*/  BSYNC B0 ;  /* 0x0000000000007941 */ /* 0x000fea0003800000 */
.L_x_4648:
[----:B------:R-:W1:Y:S01]  /*61e0*/  LDS R209, [R209.X4+0x2600] ;  /* 0x00260000d1d17984 */ /* 0x000e620000004800 */
[----:B------:R-:W-:Y:S01]  /*61f0*/  BSSY B0, `(.L_x_4650) ;  /* 0x0000004000007945 */ /* 0x000fe20003800000 */
[----:B------:R-:W-:Y:S05]  /*6200*/  @!P2 BRA `(.L_x_4651) ;  /* 0x000000200000a947 */ /* 0x000fea0003800000 */
[----:B------:R2:W-:Y:S04]  /*6210*/  RED.E.ADD.F32.FTZ.RN.STRONG.GPU [R18.64+-0xb00], R231 ;  /* 0xfff500e71200798e */ /* 0x0005e8000c10e784 */
[----:B-1----:R2:W-:Y:S02]  /*6220*/  RED.E.ADD.F32.FTZ.RN.STRONG.GPU [R20.64+-0xb00], R209 ;  /* 0xfff500d11400798e */ /* 0x0025e4000c10e784 */
.L_x_4651:
[----:B------:R-:W-:Y:S05]  /*6230*/  BSYNC B0 ;  /* 0x0000000000007941 */ /* 0x000fea0003800000 */
.L_x_4650:
[----:B-1-3--:R1:W3:Y:S01]  /*6240*/  LDS R13, [R210.X4+0x2700] ;  /* 0x00270000d20d7984 */ /* 0x00a2e20000004800 */
[----:B------:R-:W-:Y:S01]  /*6250*/  BSSY B0, `(.L_x_4652) ;  /* 0x0000004000007945 */ /* 0x000fe20003800000 */
[----:B------:R-:W-:Y:S05]  /*6260*/  @!P3 BRA `(.L_x_4653) ;  /* 0x000000200000b947 */ /* 0x000fea0003800000 */
[----:B------:R1:W-:Y:S04]  /*6270*/  RED.E.ADD.F32.FTZ.RN.STRONG.GPU [R18.64+-0xa00], R233 ;  /* 0xfff600e91200798e */ /* 0x0003e8000c10e784 */
[----:B---3--:R1:W-:Y:S02]  /*6280*/  RED.E.ADD.F32.FTZ.RN.STRONG.GPU [R20.64+-0xa00], R13 ;  /* 0xfff6000d1400798e */ /* 0x0083e4000c10e784 */
.L_x_4653:
[----:B------:R-:W-:Y:S05]  /*6290*/  BSYNC B0 ;  /* 0x0000000000007941 */ /* 0x000fea0003800000 */
.L_x_4652:
[----:B------:R-:W1:Y:S01]  /*62a0*/  LDS R211, [R211.X4+0x2800] ;  /* 0x00280000d3d37984 */ /* 0x000e620000004800 */
[----:B------:R-:W-:Y:S01]  /*62b0*/  BSSY B0, `(.L_x_4654) ;  /* 0x0000004000007945 */ /* 0x000fe20003800000 */
[----:B------:R-:W-:Y:S05]  /*62c0*/  @!P4 BRA `(.L_x_4655) ;  /* 0x000000200000c947 */ /* 0x000fea0003800000 */
[----:B------:R2:W-:Y:S04]  /*62d0*/  RED.E.ADD.F32.FTZ.RN.STRONG.GPU [R18.64+-0x900], R235 ;  /* 0xfff700eb1200798e */ /* 0x0005e8000c10e784 */
[----:B-1----:R2:W-:Y:S02]  /*62e0*/  RED.E.ADD.F32.FTZ.RN.STRONG.GPU [R20.64+-0x900], R211 ;  /* 0xfff700d31400798e */ /* 0x0025e4000c10e784 */
.L_x_4655:
[----:B------:R-:W-:Y:S05]  /*62f0*/  BSYNC B0 ;  /* 0x0000000000007941 */ /* 0x000fea0003800000 */
.L_x_4654:
[----:B-1-3--:R1:W3:Y:S01]  /*6300*/  LDS R13, [R212.X4+0x2900] ;  /* 0x00290000d40d7984 */ /* 0x00a2e20000004800 */
[----:B------:R-:W-:Y:S01]  /*6310*/  BSSY B0, `(.L_x_4656) ;  /* 0x0000004000007945 */ /* 0x000fe20003800000 */
[----:B------:R-:W-:Y:S05]  /*6320*/  @!P5 BRA `(.L_x_4657) ;  /* 0x000000200000d947 */ /* 0x000fea0003800000 */
[----:B------:R1:W-:Y:S04]  /*6330*/  RED.E.ADD.F32.FTZ.RN.STRONG.GPU [R18.64+-0x800], R237 ;  /* 0xfff800ed1200798e */ /* 0x0003e8000c10e784 */
[----:B---3--:R1:W-:Y:S02]  /*6340*/  RED.E.ADD.F32.FTZ.RN.STRONG.GPU [R20.64+-0x800], R13 ;  /* 0xfff8000d1400798e */ /* 0x0083e4000c10e784 */
.L_x_4657:
[----:B------:R-:W-:Y:S05]  /*6350*/  BSYNC B0 ;  /* 0x0000000000007941 */ /* 0x000fea0003800000 */
.L_x_4656:
[----:B-1-3--:R1:W3:Y:S01]  /*6360*/  LDS R13, [R214.X4+0x2a00] ;  /* 0x002a0000d60d7984 */ /* 0x00a2e20000004800 */
        /* <DEDUP_REMOVED lines=10> */
.L_x_4659:
[----:B-1----:R-:W-:Y:S05]  /*6410*/  BSYNC B0 ;  /* 0x0000000000007941 */ /* 0x002fea0003800000 */
.L_x_4658:
[----:B------:R-:W1:Y:S01]  /*6420*/  LDS R215, [R215.X4+0x2b00] ;  /* 0x002b0000d7d77984 */ /* 0x000e620000004800 */
[----:B------:R-:W-:Y:S01]  /*6430*/  BSSY B0, `(.L_x_4660) ;  /* 0x0000004000007945 */ /* 0x000fe20003800000 */
[----:B------:R-:W-:Y:S05]  /*6440*/  @!P1 BRA `(.L_x_4661) ;  /* 0x0000002000009947 */ /* 0x000fea0003800000 */
[----:B------:R2:W-:Y:S04]  /*6450*/  RED.E.ADD.F32.FTZ.RN.STRONG.GPU [R18.64+-0x600], R241 ;  /* 0xfffa00f11200798e */ /* 0x0005e8000c10e784 */
[----:B-1----:R2:W-:Y:S02]  /*6460*/  RED.E.ADD.F32.FTZ.RN.STRONG.GPU [R20.64+-0x600], R215 ;  /* 0xfffa00d71400798e */ /* 0x0025e4000c10e784 */
.L_x_4661:
[----:B------:R-:W-:Y:S05]  /*6470*/  BSYNC B0 ;  /* 0x0000000000007941 */ /* 0x000fea0003800000 */
.L_x_4660:
[----:B---3--:R3:W2:Y:S01]  /*6480*/  LDS R13, [R216.X4+0x2c00] ;  /* 0x002c0000d80d7984 */ /* 0x0086a20000004800 */
[----:B------:R-:W-:Y:S01]  /*6490*/  BSSY B0, `(.L_x_4662) ;  /* 0x0000004000007945 */ /* 0x000fe20003800000 */
[----:B------:R-:W-:Y:S05]  /*64a0*/  @!P2 BRA `(.L_x_4663) ;  /* 0x000000200000a947 */ /* 0x000fea0003800000 */
[----:B------:R3:W-:Y:S04]  /*64b0*/  RED.E.ADD.F32.FTZ.RN.STRONG.GPU [R18.64+-0x500], R243 ;  /* 0xfffb00f31200798e */ /* 0x0007e8000c10e784 */
[----:B--2---:R3:W-:Y:S02]  /*64c0*/  RED.E.ADD.F32.FTZ.RN.STRONG.GPU [R20.64+-0x500], R13 ;  /* 0xfffb000d1400798e */ /* 0x0047e4000c10e784 */
.L_x_4663:
[----:B------:R-:W-:Y:S05]  /*64d0*/  BSYNC B0 ;  /* 0x0000000000007941 */ /* 0x000fea0003800000 */
.L_x_4662:
[----:B------:R-:W3:Y:S01]  /*64e0*/  LDS R217, [R217.X4+0x2d00] ;  /* 0x002d0000d9d97984 */ /* 0x000ee20000004800 */
[----:B------:R-:W-:Y:S01]  /*64f0*/  BSSY B0, `(.L_x_4664) ;  /* 0x0000004000007945 */ /* 0x000fe20003800000 */
[----:B------:R-:W-:Y:S05]  /*6500*/  @!P3 BRA `(.L_x_4665) ;  /* 0x000000200000b947 */ /* 0x000fea0003800000 */
[----:B------:R4:W-:Y:S04]  /*6510*/  RED.E.ADD.F32.FTZ.RN.STRONG.GPU [R18.64+-0x400], R245 ;  /* 0xfffc00f51200798e */ /* 0x0009e8000c10e784 */
[----:B---3--:R4:W-:Y:S02]  /*6520*/  RED.E.ADD.F32.FTZ.RN.STRONG.GPU [R20.64+-0x400], R217 ;  /* 0xfffc00d91400798e */ /* 0x0089e4000c10e784 */
.L_x_4665:
[----:B------:R-:W-:Y:S05]  /*6530*/  BSYNC B0 ;  /* 0x0000000000007941 */ /* 0x000fea0003800000 */
.L_x_4664:
[----:B--23--:R2:W3:Y:S01]  /*6540*/  LDS R13, [R218.X4+0x2e00] ;  /* 0x002e0000da0d7984 */ /* 0x00c4e20000004800 */
[----:B------:R-:W-:Y:S01]  /*6550*/  BSSY B0, `(.L_x_4666) ;  /* 0x0000004000007945 */ /* 0x000fe20003800000 */
[----:B------:R-:W-:Y:S05]  /*6560*/  @!P4 BRA `(.L_x_4667) ;  /* 0x000000200000c947 */ /* 0x000fea0003800000 */
[----:B------:R2:W-:Y:S04]  /*6570*/  RED.E.ADD.F32.FTZ.RN.STRONG.GPU [R18.64+-0x300], R247 ;  /* 0xfffd00f71200798e */ /* 0x0005e8000c10e784 */
[----:B---3--:R2:W-:Y:S02]  /*6580*/  RED.E.ADD.F32.FTZ.RN.STRONG.GPU [R20.64+-0x300], R13 ;  /* 0xfffd000d1400798e */ /* 0x0085e4000c10e784 */
.L_x_4667:
[----:B------:R-:W-:Y:S05]  /*6590*/  BSYNC B0 ;  /* 0x0000000000007941 */ /* 0x000fea0003800000 */
.L_x_4666:
[----:B------:R-:W2:Y:S01]  /*65a0*/  LDS R219, [R219.X4+0x2f00] ;  /* 0x002f0000dbdb7984 */ /* 0x000ea20000004800 */
[----:B------:R-:W-:Y:S01]  /*65b0*/  BSSY B0, `(.L_x_4668) ;  /* 0x0000004000007945 */ /* 0x000fe20003800000 */
[----:B------:R-:W-:Y:S05]  /*65c0*/  @!P5 BRA `(.L_x_4669) ;  /* 0x000000200000d947 */ /* 0x000fea0003800000 */
[----:B------:R4:W-:Y:S04]  /*65d0*/  RED.E.ADD.F32.FTZ.RN.STRONG.GPU [R18.64+-0x200], R249 ;  /* 0xfffe00f91200798e */ /* 0x0009e8000c10e784 */
[----:B--2---:R4:W-:Y:S02]  /*65e0*/  RED.E.ADD.F32.FTZ.RN.STRONG.GPU [R20.64+-0x200], R219 ;  /* 0xfffe00db1400798e */ /* 0x0049e4000c10e784 */
.L_x_4669:
[----:B------:R-:W-:Y:S05]  /*65f0*/  BSYNC B0 ;  /* 0x0000000000007941 */ /* 0x000fea0003800000 */
.L_x_4668:
[----:B--23--:R2:W3:Y:S01]  /*6600*/  LDS R13, [R220.X4+0x3000] ;  /* 0x00300000dc0d7984 */ /* 0x00c4e20000004800 */
[----:B------:R-:W-:Y:S01]  /*6610*/  BSSY B0, `(.L_x_4670) ;  /* 0x0000004000007945 */ /* 0x000fe20003800000 */
[----:B------:R-:W-:Y:S05]  /*6620*/  @!P6 BRA `(.L_x_4671) ;  /* 0x000000200000e947 */ /* 0x000fea0003800000 */
[----:B------:R2:W-:Y:S04]  /*6630*/  RED.E.ADD.F32.FTZ.RN.STRONG.GPU [R18.64+-0x100], R251 ;  /* 0xffff00fb1200798e */ /* 0x0005e8000c10e784 */
[----:B---3--:R2:W-:Y:S02]  /*6640*/  RED.E.ADD.F32.FTZ.RN.STRONG.GPU [R20.64+-0x100], R13 ;  /* 0xffff000d1400798e */ /* 0x0085e4000c10e784 */
.L_x_4671:
[----:B------:R-:W-:Y:S05]  /*6650*/  BSYNC B0 ;  /* 0x0000000000007941 */ /* 0x000fea0003800000 */
.L_x_4670:
[----:B------:R-:W5:Y:S01]  /*6660*/  SHFL.DOWN P0, R15, R206, 0x1, 0x1f ;  /* 0x08201f00ce0f7f89 */ /* 0x000f620000000000 */
[----:B--23--:R-:W-:Y:S01]  /*6670*/  FMUL.FTZ R13, R106, R177 ;  /* 0x000000b16a0d7220 */ /* 0x00cfe20000410000 */
[----:B------:R-:W-:Y:S01]  /*6680*/  ISETP.NE.AND P2, PT, R52, RZ, PT ;  /* 0x000000ff3400720c */ /* 0x000fe20003f45270 */
[----:B------:R-:W-:Y:S01]  /*6690*/  FMUL.FTZ R12, R145, R181 ;  /* 0x000000b5910c7220 */ /* 0x000fe20000410000 */
[----:B------:R-:W-:Y:S01]  /*66a0*/  BSSY B0, `(.L_x_4672) ;  /* 0x0000073000007945 */ /* 0x000fe20003800000 */
[----:B------:R-:W-:-:S02]  /*66b0*/  FMUL.FTZ R160, R160, R13 ;  /* 0x0000000da0a07220 */ /* 0x000fc40000410000 */
[----:B------:R-:W-:Y:S02]  /*66c0*/  FMUL.FTZ R13, R106, R179 ;  /* 0x000000b36a0d7220 */ /* 0x000fe40000410000 */
[----:B------:R-:W-:Y:S02]  /*66d0*/  FFMA.FTZ R63, R12, R112, R63 ;  /* 0x000000700c3f7223 */ /* 0x000fe4000001003f */
[----:B------:R-:W-:Y:S02]  /*66e0*/  FMUL.FTZ R204, R204, R13 ;  /* 0x0000000dcccc7220 */ /* 0x000fe40000410000 */
[----:B------:R-:W-:Y:S02]  /*66f0*/  FMUL.FTZ R13, R106, R181 ;  /* 0x000000b56a0d7220 */ /* 0x000fe40000410000 */
[----:B------:R-:W-:Y:S02]  /*6700*/  FMUL.FTZ R142, R142, R185 ;  /* 0x000000b98e8e7220 */ /* 0x000fe40000410000 */
[----:B------:R-:W-:-:S02]  /*6710*/  FMUL.FTZ R202, R202, R13 ;  /* 0x0000000dcaca7220 */ /* 0x000fc40000410000 */
[-C--:B------:R-:W-:Y:S02]  /*6720*/  FMUL.FTZ R13, R140, R183.reuse ;  /* 0x000000b78c0d7220 */ /* 0x080fe40000410000 */
[----:B------:R-:W-:Y:S02]  /*6730*/  FFMA.FTZ R195, R195, R12, R202 ;  /* 0x0000000cc3c37223 */ /* 0x000fe400000100ca */
[----:B------:R-:W-:Y:S02]  /*6740*/  FMUL.FTZ R183, R106, R183 ;  /* 0x000000b76ab77220 */ /* 0x000fe40000410000 */
[----:B-----5:R-:W-:Y:S02]  /*6750*/  @P0 FADD R15, R206, R15 ;  /* 0x0000000fce0f0221 */ /* 0x020fe40000000000 */
[----:B------:R-:W-:Y:S02]  /*6760*/  FMUL.FTZ R183, R200, R183 ;  /* 0x000000b7c8b77220 */ /* 0x000fe40000410000 */
[----:B------:R-:W-:Y:S01]  /*6770*/  FFMA.FTZ R64, R13, R135, R64 ;  /* 0x000000870d407223 */ /* 0x000fe20000010040 */
[----:B------:R-:W2:Y:S01]  /*6780*/  SHFL.DOWN P0, R14, R15, 0x2, 0x1f ;  /* 0x08401f000f0e7f89 */ /* 0x000ea20000000000 */
[----:B------:R-:W-:-:S02]  /*6790*/  FFMA.FTZ R152, R152, R13, R183 ;  /* 0x0000000d98987223 */ /* 0x000fc400000100b7 */
[-C--:B------:R-:W-:Y:S02]  /*67a0*/  FMUL.FTZ R13, R136, R187.reuse ;  /* 0x000000bb880d7220 */ /* 0x080fe40000410000 */
[----:B------:R-:W-:Y:S02]  /*67b0*/  FMUL.FTZ R187, R106, R187 ;  /* 0x000000bb6abb7220 */ /* 0x000fe40000410000 */
[----:B------:R-:W-:Y:S02]  /*67c0*/  FFMA.FTZ R66, R13, R129, R66 ;  /* 0x000000810d427223 */ /* 0x000fe40000010042 */
[----:B------:R-:W-:Y:S02]  /*67d0*/  FMUL.FTZ R187, R196, R187 ;  /* 0x000000bbc4bb7220 */ /* 0x000fe40000410000 */
[----:B------:R-:W-:Y:S02]  /*67e0*/  FMUL.FTZ R138, R138, R159 ;  /* 0x0000009f8a8a7220 */ /* 0x000fe40000410000 */
[----:B------:R-:W-:-:S02]  /*67f0*/  FFMA.FTZ R180, R180, R13, R187 ;  /* 0x0000000db4b47223 */ /* 0x000fc400000100bb */
[-C--:B------:R-:W-:Y:S02]  /*6800*/  FMUL.FTZ R13, R128, R157.reuse ;  /* 0x0000009d800d7220 */ /* 0x080fe40000410000 */
[----:B------:R-:W-:Y:S02]  /*6810*/  FMUL.FTZ R157, R106, R157 ;  /* 0x0000009d6a9d7220 */ /* 0x000fe40000410000 */
[----:B------:R-:W-:Y:S02]  /*6820*/  FFMA.FTZ R68, R13, R123, R68 ;  /* 0x0000007b0d447223 */ /* 0x000fe40000010044 */
[----:B------:R-:W-:Y:S02]  /*6830*/  FMUL.FTZ R157, R192, R157 ;  /* 0x0000009dc09d7220 */ /* 0x000fe40000410000 */
[----:B------:R-:W-:Y:S02]  /*6840*/  FMUL.FTZ R134, R134, R161 ;  /* 0x000000a186867220 */ /* 0x000fe40000410000 */
[----:B--2---:R-:W-:-:S02]  /*6850*/  @P0 FADD R14, R15, R14 ;  /* 0x0000000e0f0e0221 */ /* 0x004fc40000000000 */
[----:B------:R-:W-:Y:S02]  /*6860*/  FFMA.FTZ R178, R178, R13, R157 ;  /* 0x0000000db2b27223 */ /* 0x000fe4000001009d */
[-C--:B------:R-:W-:Y:S01]  /*6870*/  FMUL.FTZ R13, R124, R191.reuse ;  /* 0x000000bf7c0d7220 */ /* 0x080fe20000410000 */
[----:B------:R-:W2:Y:S01]  /*6880*/  SHFL.DOWN P0, R17, R14, 0x4, 0x1f ;  /* 0x08801f000e117f89 */ /* 0x000ea20000000000 */
[----:B------:R-:W-:Y:S02]  /*6890*/  FMUL.FTZ R191, R106, R191 ;  /* 0x000000bf6abf7220 */ /* 0x000fe40000410000 */
[----:B------:R-:W-:Y:S02]  /*68a0*/  FFMA.FTZ R70, R13, R115, R70 ;  /* 0x000000730d467223 */ /* 0x000fe40000010046 */
[----:B------:R-:W-:Y:S02]  /*68b0*/  FMUL.FTZ R191, R188, R191 ;  /* 0x000000bfbcbf7220 */ /* 0x000fe40000410000 */
[----:B------:R-:W-:-:S02]  /*68c0*/  FMUL.FTZ R126, R126, R155 ;  /* 0x0000009b7e7e7220 */ /* 0x000fc40000410000 */
[----:B------:R-:W-:Y:S02]  /*68d0*/  FFMA.FTZ R170, R170, R13, R191 ;  /* 0x0000000daaaa7223 */ /* 0x000fe400000100bf */
[-C--:B------:R-:W-:Y:S02]  /*68e0*/  FMUL.FTZ R13, R120, R151.reuse ;  /* 0x00000097780d7220 */ /* 0x080fe40000410000 */
[----:B------:R-:W-:Y:S02]  /*68f0*/  FMUL.FTZ R151, R106, R151 ;  /* 0x000000976a977220 */ /* 0x000fe40000410000 */
[----:B------:R-:W-:Y:S02]  /*6900*/  FMUL.FTZ R122, R122, R27 ;  /* 0x0000001b7a7a7220 */ /* 0x000fe40000410000 */
[----:B------:R-:W-:Y:S02]  /*6910*/  FMUL.FTZ R151, R184, R151 ;  /* 0x00000097b8977220 */ /* 0x000fe40000410000 */
[----:B------:R-:W-:-:S02]  /*6920*/  FFMA.FTZ R72, R13, R113, R72 ;  /* 0x000000710d487223 */ /* 0x000fc40000010048 */
[----:B------:R-:W-:Y:S02]  /*6930*/  FFMA.FTZ R162, R162, R13, R151 ;  /* 0x0000000da2a27223 */ /* 0x000fe40000010097 */
[----:B------:R-:W-:Y:S02]  /*6940*/  FMUL.FTZ R15, R116, R147 ;  /* 0x00000093740f7220 */ /* 0x000fe40000410000 */
[----:B--2---:R-:W-:Y:S02]  /*6950*/  @P0 FADD R17, R14, R17 ;  /* 0x000000110e110221 */ /* 0x004fe40000000000 */
[----:B------:R-:W-:Y:S02]  /*6960*/  FMUL.FTZ R118, R118, R197 ;  /* 0x000000c576767220 */ /* 0x000fe40000410000 */
[C---:B------:R-:W-:Y:S01]  /*6970*/  FMUL.FTZ R185, R106.reuse, R185 ;  /* 0x000000b96ab97220 */ /* 0x040fe20000410000 */
[----:B------:R-:W2:Y:S01]  /*6980*/  SHFL.DOWN P0, R12, R17, 0x8, 0x1f ;  /* 0x09001f00110c7f89 */ /* 0x000ea20000000000 */
[----:B------:R-:W-:-:S02]  /*6990*/  FMUL.FTZ R159, R106, R159 ;  /* 0x0000009f6a9f7220 */ /* 0x000fc40000410000 */
[C---:B------:R-:W-:Y:S02]  /*69a0*/  FMUL.FTZ R161, R106.reuse, R161 ;  /* 0x000000a16aa17220 */ /* 0x040fe40000410000 */
[C---:B------:R-:W-:Y:S02]  /*69b0*/  FMUL.FTZ R155, R106.reuse, R155 ;  /* 0x0000009b6a9b7220 */ /* 0x040fe40000410000 */
[C---:B------:R-:W-:Y:S02]  /*69c0*/  FMUL.FTZ R27, R106.reuse, R27 ;  /* 0x0000001b6a1b7220 */ /* 0x040fe40000410000 */
[C---:B------:R-:W-:Y:S02]  /*69d0*/  FMUL.FTZ R147, R106.reuse, R147 ;  /* 0x000000936a937220 */ /* 0x040fe40000410000 */
[C---:B------:R-:W-:Y:S02]  /*69e0*/  FMUL.FTZ R197, R106.reuse, R197 ;  /* 0x000000c56ac57220 */ /* 0x040fe40000410000 */
[----:B------:R-:W-:-:S02]  /*69f0*/  FMUL.FTZ R13, R106, R149 ;  /* 0x000000956a0d7220 */ /* 0x000fc40000410000 */
[----:B------:R-:W-:Y:S02]  /*6a00*/  FMUL.FTZ R177, R146, R177 ;  /* 0x000000b192b17220 */ /* 0x000fe40000410000 */
[----:B------:R-:W-:Y:S02]  /*6a10*/  FMUL.FTZ R179, R144, R179 ;  /* 0x000000b390b37220 */ /* 0x000fe40000410000 */
[----:B------:R-:W-:Y:S02]  /*6a20*/  FMUL.FTZ R185, R198, R185 ;  /* 0x000000b9c6b97220 */ /* 0x000fe40000410000 */
[----:B------:R-:W-:Y:S02]  /*6a30*/  FMUL.FTZ R159, R194, R159 ;  /* 0x0000009fc29f7220 */ /* 0x000fe40000410000 */
[----:B------:R-:W-:Y:S02]  /*6a40*/  FMUL.FTZ R161, R190, R161 ;  /* 0x000000a1bea17220 */ /* 0x000fe40000410000 */
[----:B--2---:R-:W-:Y:S01]  /*6a50*/  @P0 FADD R12, R17, R12 ;  /* 0x0000000c110c0221 */ /* 0x004fe20000000000 */
[----:B------:R-:W-:Y:S01]  /*6a60*/  ISETP.NE.AND P0, PT, R50, RZ, PT ;  /* 0x000000ff3200720c */ /* 0x000fe20003f05270 */
[----:B------:R-:W-:-:S02]  /*6a70*/  FMUL.FTZ R155, R186, R155 ;  /* 0x0000009bba9b7220 */ /* 0x000fc40000410000 */
[----:B------:R-:W-:Y:S01]  /*6a80*/  FMUL.FTZ R27, R182, R27 ;  /* 0x0000001bb61b7220 */ /* 0x000fe20000410000 */
[----:B------:R-:W2:Y:S01]  /*6a90*/  SHFL.DOWN P1, R14, R12, 0x10, 0x1f ;  /* 0x0a001f000c0e7f89 */ /* 0x000ea20000020000 */
        /* <DEDUP_REMOVED lines=12> */
[----:B--2---:R-:W-:Y:S02]  /*6b60*/  @P1 FADD R14, R12, R14 ;  /* 0x0000000e0c0e1221 */ /* 0x004fe40000000000 */
[----:B------:R-:W-:Y:S02]  /*6b70*/  FFMA.FTZ R27, R199, R122, R27 ;  /* 0x0000007ac71b7223 */ /* 0x000fe4000001001b */
[----:B------:R-:W-:Y:S01]  /*6b80*/  FFMA.FTZ R154, R154, R15, R147 ;  /* 0x0000000f9a9a7223 */ /* 0x000fe20000010093 */
[----:B------:R2:W-:Y:S01]  /*6b90*/  @!P0 STS [R37.X4+0x3184], R14 ;  /* 0x0031840e25008388 */ /* 0x0005e20000004800 */
[----:B------:R-:W-:Y:S02]  /*6ba0*/  FFMA.FTZ R118, R25, R118, R197 ;  /* 0x0000007619767223 */ /* 0x000fe400000100c5 */
[----:B------:R-:W-:-:S02]  /*6bb0*/  FFMA.FTZ R13, R24, R149, R13 ;  /* 0x00000095180d7223 */ /* 0x000fc4000001000d */
[----:B------:R-:W-:Y:S02]  /*6bc0*/  FFMA.FTZ R62, R179, R141, R62 ;  /* 0x0000008db33e7223 */ /* 0x000fe4000001003e */
[----:B------:R-:W-:Y:S02]  /*6bd0*/  FADD.FTZ R92, R177, R92 ;  /* 0x0000005cb15c7221 */ /* 0x000fe40000010000 */
[----:B------:R-:W-:Y:S02]  /*6be0*/  FADD.FTZ R91, R204, R91 ;  /* 0x0000005bcc5b7221 */ /* 0x000fe40000010000 */
        /* <DEDUP_REMOVED lines=23> */
[----:B--2---:R-:W-:Y:S01]  /*6d60*/  ISETP.NE.AND P0, PT, R39, c[0x0][0x174], PT ;  /* 0x00005d0027007a0c */ /* 0x004fe20003f05270 */
[----:B------:R-:W2:Y:S01]  /*6d70*/  LDS R13, [0x3188] ;  /* 0x00318800ff0d7984 */ /* 0x000ea20000000800 */
[----:B------:R-:W-:-:S11]  /*6d80*/  SHF.L.U32 R17, R139, 0x2, RZ ;  /* 0x000000028b117819 */ /* 0x000fd600000006ff */
[----:B------:R-:W3:Y:S01]  /*6d90*/  @P0 LDS R15, [R17+0x46c0] ;  /* 0x0046c000110f0984 */ /* 0x000ee20000000800 */
[----:B--2---:R-:W-:-:S04]  /*6da0*/  FADD.FTZ R14, R14, R13 ;  /* 0x0000000d0e0e7221 */ /* 0x004fc80000010000 */
[----:B---3--:R-:W-:-:S05]  /*6db0*/  @P0 FADD.FTZ R14, R14, R15 ;  /* 0x0000000f0e0e0221 */ /* 0x008fca0000010000 */
[----:B------:R2:W-:Y:S02]  /*6dc0*/  STS [R17+0x46c0], R14 ;  /* 0x0046c00e11007388 */ /* 0x0005e40000000800 */
.L_x_4673:
[----:B--2---:R-:W-:Y:S05]  /*6dd0*/  BSYNC B0 ;  /* 0x0000000000007941 */ /* 0x004fea0003800000 */
.L_x_4672:
[----:B------:R-:W-:Y:S02]  /*6de0*/  IADD3 R139, R139, 0x1, RZ ;  /* 0x000000018b8b7810 */ /* 0x000fe40007ffe0ff */
[----:B------:R-:W-:Y:S02]  /*6df0*/  IADD3 R137, P1, R137, 0x1, RZ ;  /* 0x0000000189897810 */ /* 0x000fe40007f3e0ff */
[----:B------:R-:W-:Y:S02]  /*6e00*/  ISETP.GE.AND P0, PT, R139, c[0x0][0x16c], PT ;  /* 0x00005b008b007a0c */ /* 0x000fe40003f06270 */
[----:B------:R-:W-:-:S11]  /*6e10*/  IADD3.X R108, RZ, R108, RZ, P1, !PT ;  /* 0x0000006cff6c7210 */ /* 0x000fd60000ffe4ff */
[----:B01--4-:R-:W-:Y:S01]  /*6e20*/  @P0 CALL.REL.NOINC `(.L_x_4626) ;  /* 0x0000001000000944 */ /* 0x013fe20003c00000 */
[----:B------:R-:W-:Y:S05]  /*6e30*/  BRA `(.L_x_4674) ;  /* 0xffffc66000007947 */ /* 0x000fea000383ffff */
.L_x_4626:
[----:B------:R-:W-:Y:S06]  /*6e40*/  BAR.SYNC.DEFER_BLOCKING 0x0 ;  /* 0x0000000000007b1d */ /* 0x000fec0000010000 */
[----:B------:R-:W2:Y:S04]  /*6e50*/  LDG.E.128 R4, [R32.64] ;  /* 0x0000000420047981 */ /* 0x000ea8000c1e1d00 */
[----:B------:R-:W3:Y:S01]  /*6e60*/  LDG.E.128 R8, [R32.64+0x200] ;  /* 0x0002000420087981 */ /* 0x000ee2000c1e1d00 */
[----:B------:R-:W-:Y:S01]  /*6e70*/  IMAD R19, R132, c[0x0][0x2d8], RZ ;  /* 0x0000b60084137a24 */ /* 0x000fe200078e02ff */
[----:B------:R-:W-:-:S02]  /*6e80*/  F2FP.PACK_AB R68, R67, R68 ;  /* 0x000000444344723e */ /* 0x000fc400000000ff */
[----:B------:R-:W-:Y:S01]  /*6e90*/  IADD3 R38, R38, 0x1, RZ ;  /* 0x0000000126267810 */ /* 0x000fe20007ffe0ff */
[----:B------:R-:W-:Y:S01]  /*6ea0*/  IMAD R19, R54, c[0x0][0x2dc], R19 ;  /* 0x0000b70036137a24 */ /* 0x000fe200078e0213 */
[----:B--2---:R-:W-:Y:S04]  /*6eb0*/  STS.128 [R0], R4 ;  /* 0x0000000400007388 */ /* 0x004fe80000000c00 */
[----:B---3--:R-:W-:Y:S01]  /*6ec0*/  STS.128 [R0+0x200], R8 ;  /* 0x0002000800007388 */ /* 0x008fe20000000c00 */
[----:B------:R-:W-:-:S06]  /*6ed0*/  NOP ;  /* 0x0000000000007918 */ /* 0x000fcc0000000000 */
[----:B------:R-:W0:Y:S04]  /*6ee0*/  LDS.128 R12, [R59] ;  /* 0x000000003b0c7984 */ /* 0x000e280000000c00 */
[----:B------:R1:W2:Y:S02]  /*6ef0*/  LDS.128 R4, [R59+0x10] ;  /* 0x000010003b047984 */ /* 0x0002a40000000c00 */
[----:B-1----:R-:W-:Y:S01]  /*6f00*/  IADD3 R59, R39, -0x1, RZ ;  /* 0xffffffff273b7810 */ /* 0x002fe20007ffe0ff */
[--C-:B0-----:R-:W-:Y:S02]  /*6f10*/  HADD2.F32 R16, -RZ, R12.reuse.H0_H0 ;  /* 0x2000000cff107230 */ /* 0x101fe40000004100 */
[----:B------:R-:W-:-:S03]  /*6f20*/  HADD2.F32 R12, -RZ, R12.H1_H1 ;  /* 0x3000000cff0c7230 */ /* 0x000fc60000004100 */
[--C-:B------:R-:W-:Y:S01]  /*6f30*/  FADD.FTZ R17, R16, R55.reuse ;  /* 0x0000003710117221 */ /* 0x100fe20000010000 */
[----:B------:R-:W-:Y:S01]  /*6f40*/  HADD2.F32 R16, -RZ, R13.H0_H0 ;  /* 0x2000000dff107230 */ /* 0x000fe20000004100 */
[--C-:B------:R-:W-:Y:S01]  /*6f50*/  FADD.FTZ R12, R12, R55.reuse ;  /* 0x000000370c0c7221 */ /* 0x100fe20000010000 */
[----:B------:R-:W-:Y:S02]  /*6f60*/  BAR.SYNC.DEFER_BLOCKING 0x0 ;  /* 0x0000000000007b1d */ /* 0x000fe40000010000 */
[----:B------:R-:W-:Y:S01]  /*6f70*/  FSETP.GTU.FTZ.AND P4, PT, R17, 20, PT ;  /* 0x41a000001100780b */ /* 0x000fe20003f9c000 */
[----:B------:R-:W-:Y:S01]  /*6f80*/  FADD.FTZ R16, R16, R55 ;  /* 0x0000003710107221 */ /* 0x000fe20000010000 */
[----:B------:R-:W-:-:S04]  /*6f90*/  FSETP.GTU.FTZ.AND P5, PT, R12, 20, PT ;  /* 0x41a000000c00780b */ /* 0x000fc80003fbc000 */
[----:B------:R-:W-:-:S07]  /*6fa0*/  FSETP.GTU.FTZ.AND P6, PT, R16, 20, PT ;  /* 0x41a000001000780b */ /* 0x000fce0003fdc000 */
[----:B------:R-:W-:Y:S02]  /*6fb0*/  @!P4 FMUL.FTZ R8, R17, -1.4426950216293334961 ;  /* 0xbfb8aa3b1108c820 */ /* 0x000fe40000410000 */
[----:B------:R-:W-:Y:S01]  /*6fc0*/  @!P5 FMUL.FTZ R10, R12, -1.4426950216293334961 ;  /* 0xbfb8aa3b0c0ad820 */ /* 0x000fe20000410000 */
[----:B------:R-:W-:-:S03]  /*6fd0*/  HADD2.F32 R12, -RZ, R13.H1_H1 ;  /* 0x3000000dff0c7230 */ /* 0x000fc60000004100 */
[----:B------:R-:W0:Y:S01]  /*6fe0*/  @!P4 MUFU.EX2 R8, R8 ;  /* 0x000000080008c308 */ /* 0x000e220000000800 */
[----:B------:R-:W-:Y:S02]  /*6ff0*/  @!P6 FMUL.FTZ R11, R16, -1.4426950216293334961 ;  /* 0xbfb8aa3b100be820 */ /* 0x000fe40000410000 */
[--C-:B------:R-:W-:Y:S01]  /*7000*/  FADD.FTZ R16, R12, R55.reuse ;  /* 0x000000370c107221 */ /* 0x100fe20000010000 */
[--C-:B------:R-:W-:Y:S02]  /*7010*/  HADD2.F32 R12, -RZ, R14.reuse.H0_H0 ;  /* 0x2000000eff0c7230 */ /* 0x100fe40000004100 */
[----:B------:R-:W-:Y:S02]  /*7020*/  HADD2.F32 R14, -RZ, R14.H1_H1 ;  /* 0x3000000eff0e7230 */ /* 0x000fe40000004100 */
[----:B------:R-:W-:Y:S01]  /*7030*/  FSETP.GTU.FTZ.AND P0, PT, R16, 20, PT ;  /* 0x41a000001000780b */ /* 0x000fe20003f1c000 */
[----:B------:R-:W1:Y:S01]  /*7040*/  @!P5 MUFU.EX2 R10, R10 ;  /* 0x0000000a000ad308 */ /* 0x000e620000000800 */
[--C-:B------:R-:W-:Y:S01]  /*7050*/  FADD.FTZ R17, R12, R55.reuse ;  /* 0x000000370c117221 */ /* 0x100fe20000010000 */
[--C-:B------:R-:W-:Y:S01]  /*7060*/  HADD2.F32 R12, -RZ, R15.reuse.H0_H0 ;  /* 0x2000000fff0c7230 */ /* 0x100fe20000004100 */
[----:B------:R-:W-:Y:S01]  /*7070*/  FADD.FTZ R18, R14, R55 ;  /* 0x000000370e127221 */ /* 0x000fe20000010000 */
[----:B------:R-:W-:-:S02]  /*7080*/  HADD2.F32 R14, -RZ, R15.H1_H1 ;  /* 0x3000000fff0e7230 */ /* 0x000fc40000004100 */
[----:B------:R-:W-:Y:S01]  /*7090*/  FSETP.GTU.FTZ.AND P1, PT, R17, 20, PT ;  /* 0x41a000001100780b */ /* 0x000fe20003f3c000 */
[----:B0-----:R-:W-:Y:S01]  /*70a0*/  @!P4 FADD.FTZ R9, R8, 1 ;  /* 0x3f8000000809c421 */ /* 0x001fe20000010000 */
[----:B------:R-:W-:Y:S01]  /*70b0*/  FSETP.GTU.FTZ.AND P2, PT, R18, 20, PT ;  /* 0x41a000001200780b */ /* 0x000fe20003f5c000 */
[--C-:B------:R-:W-:Y:S01]  /*70c0*/  FADD.FTZ R15, R12, R55.reuse ;  /* 0x000000370c0f7221 */ /* 0x100fe20000010000 */
[----:B------:R-:W-:Y:S01]  /*70d0*/  @!P6 MUFU.EX2 R11, R11 ;  /* 0x0000000b000be308 */ /* 0x000fe20000000800 */
[--C-:B--2---:R-:W-:Y:S01]  /*70e0*/  HADD2.F32 R12, -RZ, R4.reuse.H0_H0 ;  /* 0x20000004ff0c7230 */ /* 0x104fe20000004100 */
[----:B------:R-:W-:Y:S01]  /*70f0*/  @!P0 FMUL.FTZ R8, R16, -1.4426950216293334961 ;  /* 0xbfb8aa3b10088820 */ /* 0x000fe20000410000 */
[----:B------:R-:W-:Y:S01]  /*7100*/  HADD2.F32 R4, -RZ, R4.H1_H1 ;  /* 0x30000004ff047230 */ /* 0x000fe20000004100 */
[----:B------:R-:W-:Y:S01]  /*7110*/  FADD.FTZ R16, R14, R55 ;  /* 0x000000370e107221 */ /* 0x000fe20000010000 */
[----:B------:R-:W-:Y:S01]  /*7120*/  FSETP.GTU.FTZ.AND P3, PT, R15, 20, PT ;  /* 0x41a000000f00780b */ /* 0x000fe20003f7c000 */
[----:B-1----:R-:W-:-:S02]  /*7130*/  @!P5 FADD.FTZ R10, R10, 1 ;  /* 0x3f8000000a0ad421 */ /* 0x002fc40000010000 */
[----:B------:R0:W1:Y:S01]  /*7140*/  @!P4 MUFU.RCP R13, R9 ;  /* 0x00000009000dc308 */ /* 0x0000620000001000 */
[----:B------:R-:W-:Y:S01]  /*7150*/  FADD.FTZ R20, R4, R55 ;  /* 0x0000003704147221 */ /* 0x000fe20000010000 */
[----:B------:R-:W-:-:S06]  /*7160*/  HADD2.F32 R4, -RZ, R5.H0_H0 ;  /* 0x20000005ff047230 */ /* 0x000fcc0000004100 */
[----:B------:R-:W2:Y:S01]  /*7170*/  @!P5 MUFU.RCP R10, R10 ;  /* 0x0000000a000ad308 */ /* 0x000ea20000001000 */
[----:B0-----:R-:W-:Y:S02]  /*7180*/  @!P1 FMUL.FTZ R9, R17, -1.4426950216293334961 ;  /* 0xbfb8aa3b11099820 */ /* 0x001fe40000410000 */
[----:B------:R-:W-:Y:S02]  /*7190*/  @!P3 FMUL.FTZ R14, R15, -1.4426950216293334961 ;  /* 0xbfb8aa3b0f0eb820 */ /* 0x000fe40000410000 */
[----:B------:R-:W-:Y:S02]  /*71a0*/  FADD.FTZ R17, R12, R55 ;  /* 0x000000370c117221 */ /* 0x000fe40000010000 */
[----:B------:R-:W-:Y:S01]  /*71b0*/  @!P2 FMUL.FTZ R12, R18, -1.4426950216293334961 ;  /* 0xbfb8aa3b120ca820 */ /* 0x000fe20000410000 */
[----:B------:R-:W0:Y:S01]  /*71c0*/  @!P0 MUFU.EX2 R8, R8 ;  /* 0x0000000800088308 */ /* 0x000e220000000800 */
[----:B-1----:R-:W-:Y:S01]  /*71d0*/  @!P4 FMUL.FTZ R78, R78, R13 ;  /* 0x0000000d4e4ec220 */ /* 0x002fe20000410000 */
[----:B------:R-:W-:Y:S01]  /*71e0*/  FSETP.GTU.FTZ.AND P4, PT, R16, 20, PT ;  /* 0x41a000001000780b */ /* 0x000fe20003f9c000 */
[----:B------:R-:W-:-:S05]  /*71f0*/  @!P6 FADD.FTZ R11, R11, 1 ;  /* 0x3f8000000b0be421 */ /* 0x000fca0000010000 */
[----:B------:R-:W1:Y:S01]  /*7200*/  @!P1 MUFU.EX2 R9, R9 ;  /* 0x0000000900099308 */ /* 0x000e620000000800 */
[----:B--2---:R-:W-:Y:S01]  /*7210*/  @!P5 FMUL.FTZ R77, R77, R10 ;  /* 0x0000000a4d4dd220 */ /* 0x004fe20000410000 */
[----:B------:R-:W-:-:S04]  /*7220*/  FSETP.GTU.FTZ.AND P5, PT, R17, 20, PT ;  /* 0x41a000001100780b */ /* 0x000fc80003fbc000 */
[----:B------:R-:W-:Y:S01]  /*7230*/  F2FP.PACK_AB R32, R77, R78 ;  /* 0x0000004e4d20723e */ /* 0x000fe200000000ff */
[----:B------:R-:W-:Y:S01]  /*7240*/  @!P4 FMUL.FTZ R15, R16, -1.4426950216293334961 ;  /* 0xbfb8aa3b100fc820 */ /* 0x000fe20000410000 */
[----:B------:R1:W2:Y:S01]  /*7250*/  @!P2 MUFU.EX2 R13, R12 ;  /* 0x0000000c000da308 */ /* 0x0002a20000000800 */
[----:B0-----:R-:W-:Y:S01]  /*7260*/  @!P0 FADD.FTZ R10, R8, 1 ;  /* 0x3f800000080a8421 */ /* 0x001fe20000010000 */
[----:B------:R-:W-:-:S05]  /*7270*/  SHF.L.U32 R8, R59, 0xa, RZ ;  /* 0x0000000a3b087819 */ /* 0x000fca00000006ff */
[----:B------:R-:W-:Y:S01]  /*7280*/  @!P5 FMUL.FTZ R16, R17, -1.4426950216293334961 ;  /* 0xbfb8aa3b1110d820 */ /* 0x000fe20000410000 */
[----:B------:R-:W0:Y:S01]  /*7290*/  @!P4 MUFU.EX2 R15, R15 ;  /* 0x0000000f000fc308 */ /* 0x000e220000000800 */
[----:B-1----:R-:W-:Y:S01]  /*72a0*/  @!P1 FADD.FTZ R12, R9, 1 ;  /* 0x3f800000090c9421 */ /* 0x002fe20000010000 */
[----:B------:R-:W-:-:S06]  /*72b0*/  SHF.R.S32.HI R9, RZ, 0x1f, R8 ;  /* 0x0000001fff097819 */ /* 0x000fcc0000011408 */
        /* <DEDUP_REMOVED lines=14> */
[----:B------:R-:W-:Y:S02]  /*73a0*/  FADD.FTZ R17, R4, R55 ;  /* 0x0000003704117221 */ /* 0x000fe40000010000 */
[----:B------:R-:W-:Y:S01]  /*73b0*/  @!P6 FMUL.FTZ R4, R20, -1.4426950216293334961 ;  /* 0xbfb8aa3b1404e820 */ /* 0x000fe20000410000 */
[----:B------:R-:W2:Y:S01]  /*73c0*/  @!P1 MUFU.RCP R12, R12 ;  /* 0x0000000c000c9308 */ /* 0x000ea20000001000 */
[----:B-1----:R-:W-:Y:S01]  /*73d0*/  @!P4 FMUL.FTZ R84, R84, R15 ;  /* 0x0000000f5454c220 */ /* 0x002fe20000410000 */
[----:B------:R-:W-:Y:S01]  /*73e0*/  FSETP.GTU.FTZ.AND P0, PT, R17, 20, PT ;  /* 0x41a000001100780b */ /* 0x000fe20003f1c000 */
[----:B------:R-:W-:Y:S01]  /*73f0*/  HADD2.F32 R20, -RZ, R7.H1_H1 ;  /* 0x30000007ff147230 */ /* 0x000fe20000004100 */
[----:B------:R-:W-:-:S04]  /*7400*/  F2FP.PACK_AB R33, R80, R79 ;  /* 0x0000004f5021723e */ /* 0x000fc800000000ff */
[----:B------:R-:W1:Y:S01]  /*7410*/  @!P2 MUFU.RCP R13, R13 ;  /* 0x0000000d000da308 */ /* 0x000e620000001000 */
[----:B0-----:R-:W-:Y:S02]  /*7420*/  @!P5 FADD.FTZ R16, R16, 1 ;  /* 0x3f8000001010d421 */ /* 0x001fe40000010000 */
[----:B------:R-:W-:-:S05]  /*7430*/  FADD.FTZ R20, R20, R55 ;  /* 0x0000003714147221 */ /* 0x000fca0000010000 */
[----:B------:R0:W3:Y:S01]  /*7440*/  @!P3 MUFU.RCP R18, R14 ;  /* 0x0000000e0012b308 */ /* 0x0000e20000001000 */
[----:B--2---:R-:W-:Y:S02]  /*7450*/  @!P1 FMUL.FTZ R81, R81, R12 ;  /* 0x0000000c51519220 */ /* 0x004fe40000410000 */
[----:B-1----:R-:W-:Y:S01]  /*7460*/  @!P2 FMUL.FTZ R82, R82, R13 ;  /* 0x0000000d5252a220 */ /* 0x002fe20000410000 */
[----:B0-----:R-:W-:Y:S01]  /*7470*/  HADD2.F32 R14, -RZ, R5.H1_H1 ;  /* 0x30000005ff0e7230 */ /* 0x001fe20000004100 */
[----:B------:R-:W-:-:S03]  /*7480*/  IMAD R5, R57, c[0x0][0x2e0], RZ ;  /* 0x0000b80039057a24 */ /* 0x000fc600078e02ff */
[----:B------:R0:W1:Y:S01]  /*7490*/  @!P6 MUFU.EX2 R12, R4 ;  /* 0x00000004000ce308 */ /* 0x0000620000000800 */
[----:B------:R-:W-:Y:S01]  /*74a0*/  F2FP.PACK_AB R34, R82, R81 ;  /* 0x000000515222723e */ /* 0x000fe200000000ff */
[----:B------:R-:W-:Y:S01]  /*74b0*/  FADD.FTZ R19, R14, R55 ;  /* 0x000000370e137221 */ /* 0x000fe20000010000 */
[--C-:B------:R-:W-:Y:S01]  /*74c0*/  HADD2.F32 R14, -RZ, R6.reuse.H0_H0 ;  /* 0x20000006ff0e7230 */ /* 0x100fe20000004100 */
[----:B---3--:R-:W-:Y:S01]  /*74d0*/  @!P3 FMUL.FTZ R83, R83, R18 ;  /* 0x000000125353b220 */ /* 0x008fe20000410000 */
[----:B------:R-:W-:Y:S01]  /*74e0*/  HADD2.F32 R18, -RZ, R7.H0_H0 ;  /* 0x20000007ff127230 */ /* 0x000fe20000004100 */
[----:B------:R-:W-:Y:S01]  /*74f0*/  IMAD R13, R58, c[0x0][0x2e4], R5 ;  /* 0x0000b9003a0d7a24 */ /* 0x000fe200078e0205 */
[----:B------:R-:W-:Y:S01]  /*7500*/  FSETP.GTU.FTZ.AND P4, PT, R19, 20, PT ;  /* 0x41a000001300780b */ /* 0x000fe20003f9c000 */
[----:B------:R-:W-:Y:S01]  /*7510*/  FADD.FTZ R15, R14, R55 ;  /* 0x000000370e0f7221 */ /* 0x000fe20000010000 */
[----:B------:R-:W-:Y:S01]  /*7520*/  HADD2.F32 R14, -RZ, R6.H1_H1 ;  /* 0x30000006ff0e7230 */ /* 0x000fe20000004100 */
[----:B0-----:R-:W-:Y:S01]  /*7530*/  IMAD.WIDE.U32 R4, R58, c[0x0][0x2e0], R10 ;  /* 0x0000b8003a047a25 */ /* 0x001fe200078e000a */
[----:B------:R-:W0:Y:S01]  /*7540*/  @!P5 MUFU.RCP R16, R16 ;  /* 0x000000100010d308 */ /* 0x000e220000001000 */
[----:B------:R-:W-:-:S02]  /*7550*/  F2FP.PACK_AB R35, R84, R83 ;  /* 0x000000535423723e */ /* 0x000fc400000000ff */
[--C-:B------:R-:W-:Y:S01]  /*7560*/  FADD.FTZ R14, R14, R55.reuse ;  /* 0x000000370e0e7221 */ /* 0x100fe20000010000 */
[----:B------:R-:W-:Y:S01]  /*7570*/  IADD3 R7, R5, R13, RZ ;  /* 0x0000000d05077210 */ /* 0x000fe20007ffe0ff */
[----:B------:R-:W-:Y:S01]  /*7580*/  FADD.FTZ R18, R18, R55 ;  /* 0x0000003712127221 */ /* 0x000fe20000010000 */
[----:B------:R-:W-:Y:S01]  /*7590*/  LEA R10, P1, R4, c[0x0][0x330], 0x1 ;  /* 0x0000cc00040a7a11 */ /* 0x000fe200078208ff */
[----:B------:R-:W-:Y:S01]  /*75a0*/  @!P0 FMUL.FTZ R6, R17, -1.4426950216293334961 ;  /* 0xbfb8aa3b11068820 */ /* 0x000fe20000410000 */
[----:B------:R-:W-:Y:S01]  /*75b0*/  FSETP.GTU.FTZ.AND P2, PT, R14, 20, PT ;  /* 0x41a000000e00780b */ /* 0x000fe20003f5c000 */
[----:B------:R-:W-:Y:S01]  /*75c0*/  @!P4 FMUL.FTZ R5, R19, -1.4426950216293334961 ;  /* 0xbfb8aa3b1305c820 */ /* 0x000fe20000410000 */
[----:B------:R-:W-:Y:S01]  /*75d0*/  FSETP.GTU.FTZ.AND P3, PT, R15, 20, PT ;  /* 0x41a000000f00780b */ /* 0x000fe20003f7c000 */
[----:B-1----:R-:W-:Y:S01]  /*75e0*/  @!P6 FADD.FTZ R12, R12, 1 ;  /* 0x3f8000000c0ce421 */ /* 0x002fe20000010000 */
[----:B------:R-:W-:Y:S01]  /*75f0*/  LEA.HI.X R11, R4, c[0x0][0x334], R7, 0x1, P1 ;  /* 0x0000cd00040b7a11 */ /* 0x000fe200008f0c07 */
[----:B------:R-:W1:Y:S01]  /*7600*/  @!P0 MUFU.EX2 R6, R6 ;  /* 0x0000000600068308 */ /* 0x000e620000000800 */
[----:B------:R-:W-:Y:S01]  /*7610*/  FSETP.GTU.FTZ.AND P1, PT, R18, 20, PT ;  /* 0x41a000001200780b */ /* 0x000fe20003f3c000 */
[----:B0-----:R-:W-:Y:S01]  /*7620*/  @!P5 FMUL.FTZ R85, R85, R16 ;  /* 0x000000105555d220 */ /* 0x001fe20000410000 */
[----:B------:R-:W-:Y:S01]  /*7630*/  FSETP.GTU.FTZ.AND P5, PT, R20, 20, PT ;  /* 0x41a000001400780b */ /* 0x000fe20003fbc000 */
[----:B------:R-:W-:Y:S01]  /*7640*/  IMAD.WIDE R10, R36, 0x10, R10 ;  /* 0x00000010240a7825 */ /* 0x000fe200078e020a */
[----:B------:R-:W-:-:S03]  /*7650*/  F2FP.PACK_AB R7, R69, R70 ;  /* 0x000000464507723e */ /* 0x000fc600000000ff */
[----:B------:R-:W0:Y:S01]  /*7660*/  @!P4 MUFU.EX2 R5, R5 ;  /* 0x000000050005c308 */ /* 0x000e220000000800 */
[----:B------:R-:W-:Y:S01]  /*7670*/  @!P2 FMUL.FTZ R16, R14, -1.4426950216293334961 ;  /* 0xbfb8aa3b0e10a820 */ /* 0x000fe20000410000 */
[----:B------:R-:W-:Y:S01]  /*7680*/  F2FP.PACK_AB R70, R63, R64 ;  /* 0x000000403f46723e */ /* 0x000fe200000000ff */
[----:B------:R-:W-:Y:S01]  /*7690*/  @!P3 FMUL.FTZ R4, R15, -1.4426950216293334961 ;  /* 0xbfb8aa3b0f04b820 */ /* 0x000fe20000410000 */
[----:B------:R-:W-:Y:S02]  /*76a0*/  F2FP.PACK_AB R69, R65, R66 ;  /* 0x000000424145723e */ /* 0x000fe400000000ff */
[----:B------:R-:W-:Y:S02]  /*76b0*/  @!P1 FMUL.FTZ R17, R18, -1.4426950216293334961 ;  /* 0xbfb8aa3b12119820 */ /* 0x000fe40000410000 */
[----:B------:R2:W3:Y:S01]  /*76c0*/  @!P3 MUFU.EX2 R15, R4 ;  /* 0x00000004000fb308 */ /* 0x0004e20000000800 */
[----:B-1----:R-:W-:Y:S01]  /*76d0*/  @!P0 FADD.FTZ R13, R6, 1 ;  /* 0x3f800000060d8421 */ /* 0x002fe20000010000 */
[----:B------:R-:W-:Y:S01]  /*76e0*/  F2FP.PACK_AB R6, R71, R72 ;  /* 0x000000484706723e */ /* 0x000fe200000000ff */
[----:B------:R-:W-:Y:S01]  /*76f0*/  @!P5 FMUL.FTZ R18, R20, -1.4426950216293334961 ;  /* 0xbfb8aa3b1412d820 */ /* 0x000fe20000410000 */
[----:B------:R-:W-:-:S04]  /*7700*/  F2FP.PACK_AB R71, R61, R62 ;  /* 0x0000003e3d47723e */ /* 0x000fc800000000ff */
[----:B------:R-:W1:Y:S01]  /*7710*/  @!P2 MUFU.EX2 R16, R16 ;  /* 0x000000100010a308 */ /* 0x000e620000000800 */
[----:B0-----:R-:W-:Y:S01]  /*7720*/  @!P4 FADD.FTZ R14, R5, 1 ;  /* 0x3f800000050ec421 */ /* 0x001fe20000010000 */
[----:B------:R-:W-:Y:S02]  /*7730*/  F2FP.PACK_AB R5, R73, R74 ;  /* 0x0000004a4905723e */ /* 0x000fe400000000ff */
[----:B--2---:R-:W-:-:S04]  /*7740*/  F2FP.PACK_AB R4, R75, R76 ;  /* 0x0000004c4b04723e */ /* 0x004fc800000000ff */
[----:B------:R0:W2:Y:S01]  /*7750*/  @!P1 MUFU.EX2 R22, R17 ;  /* 0x0000001100169308 */ /* 0x0000a20000000800 */
[----:B---3--:R-:W-:-:S07]  /*7760*/  @!P3 FADD.FTZ R20, R15, 1 ;  /* 0x3f8000000f14b421 */ /* 0x008fce0000010000 */
[----:B------:R-:W3:Y:S01]  /*7770*/  @!P5 MUFU.EX2 R23, R18 ;  /* 0x000000120017d308 */ /* 0x000ee20000000800 */
[----:B0-----:R-:W-:Y:S01]  /*7780*/  SHF.L.U32 R17, R52, 0x1, RZ ;  /* 0x0000000134117819 */ /* 0x001fe200000006ff */
[----:B-1----:R-:W-:-:S03]  /*7790*/  @!P2 FADD.FTZ R21, R16, 1 ;  /* 0x3f8000001015a421 */ /* 0x002fc60000010000 */
[----:B------:R-:W-:-:S03]  /*77a0*/  LOP3.LUT R17, R17, 0xffffffc0, RZ, 0xc0, !PT ;  /* 0xffffffc011117812 */ /* 0x000fc600078ec0ff */
[----:B------:R-:W0:Y:S01]  /*77b0*/  @!P6 MUFU.RCP R25, R12 ;  /* 0x0000000c0019e308 */ /* 0x000e220000001000 */
[----:B------:R-:W-:Y:S01]  /*77c0*/  LEA R24, R50, R17, 0x1 ;  /* 0x0000001132187211 */ /* 0x000fe200078e08ff */
[----:B--2---:R-:W-:-:S04]  /*77d0*/  @!P1 FADD.FTZ R22, R22, 1 ;  /* 0x3f80000016169421 */ /* 0x004fc80000010000 */
[----:B------:R1:W-:Y:S02]  /*77e0*/  STS.128 [R24.X16], R4 ;  /* 0x0000000418007388 */ /* 0x0003e4000000cc00 */
[----:B------:R-:W2:Y:S01]  /*77f0*/  @!P0 MUFU.RCP R26, R13 ;  /* 0x0000000d001a8308 */ /* 0x000ea20000001000 */
[----:B---3--:R-:W-:Y:S01]  /*7800*/  @!P5 FADD.FTZ R23, R23, 1 ;  /* 0x3f8000001717d421 */ /* 0x008fe20000010000 */
[----:B------:R-:W-:Y:S01]  /*7810*/  STS.128 [R24.X16+0x10], R68 ;  /* 0x0000104418007388 */ /* 0x000fe2000000cc00 */
[----:B------:R-:W-:-:S06]  /*7820*/  NOP ;  /* 0x0000000000007918 */ /* 0x000fcc0000000000 */
[----:B------:R3:W4:Y:S01]  /*7830*/  @!P4 MUFU.RCP R27, R14 ;  /* 0x0000000e001bc308 */ /* 0x0007220000001000 */
[----:B------:R-:W5:Y:S01]  /*7840*/  LDS.128 R16, [R0+0x200] ;  /* 0x0002000000107984 */ /* 0x000f620000000c00 */
[----:B0-----:R-:W-:Y:S02]  /*7850*/  @!P6 FMUL.FTZ R86, R86, R25 ;  /* 0x000000195656e220 */ /* 0x001fe40000410000 */
[----:B------:R-:W-:Y:S02]  /*7860*/  IMAD R25, R132, c[0x0][0x2f8], RZ ;  /* 0x0000be0084197a24 */ /* 0x000fe400078e02ff */
[----:B-1----:R-:W-:Y:S01]  /*7870*/  FADD.FTZ R4, R78, R51 ;  /* 0x000000334e047221 */ /* 0x002fe20000010000 */
[----:B------:R-:W-:Y:S01]  /*7880*/  F2FP.PACK_AB R64, R86, R85 ;  /* 0x000000555640723e */ /* 0x000fe200000000ff */
[----:B------:R-:W0:Y:S01]  /*7890*/  @!P3 MUFU.RCP R20, R20 ;  /* 0x000000140014b308 */ /* 0x000e220000001000 */
[----:B---3--:R-:W1:Y:S01]  /*78a0*/  LDS.128 R12, [R0] ;  /* 0x00000000000c7984 */ /* 0x008e620000000c00 */
[----:B--2---:R-:W-:-:S02]  /*78b0*/  @!P0 FMUL.FTZ R87, R87, R26 ;  /* 0x0000001a57578220 */ /* 0x004fc40000410000 */
[----:B------:R-:W-:Y:S02]  /*78c0*/  FADD.FTZ R4, R4, R77 ;  /* 0x0000004d04047221 */ /* 0x000fe40000010000 */
[----:B------:R-:W-:Y:S02]  /*78d0*/  IMAD R25, R54, c[0x0][0x2fc], R25 ;  /* 0x0000bf0036197a24 */ /* 0x000fe400078e0219 */
[----:B------:R-:W2:Y:S01]  /*78e0*/  @!P2 MUFU.RCP R21, R21 ;  /* 0x000000150015a308 */ /* 0x000ea20000001000 */
[----:B----4-:R-:W-:Y:S01]  /*78f0*/  @!P4 FMUL.FTZ R88, R88, R27 ;  /* 0x0000001b5858c220 */ /* 0x010fe20000410000 */
[----:B------:R-:W-:Y:S01]  /*7900*/  IADD3 R48, P4, R48, -0x800, RZ ;  /* 0xfffff80030307810 */ /* 0x000fe20007f9e0ff */
[----:B------:R-:W-:Y:S01]  /*7910*/  FADD.FTZ R5, R4, R79 ;  /* 0x0000004f04057221 */ /* 0x000fe20000010000 */
[----:B------:R-:W-:Y:S02]  /*7920*/  IADD3 R9, R9, R25, RZ ;  /* 0x0000001909097210 */ /* 0x000fe40007ffe0ff */
[----:B------:R-:W-:Y:S01]  /*7930*/  F2FP.PACK_AB R65, R88, R87 ;  /* 0x000000575841723e */ /* 0x000fe200000000ff */
[----:B------:R-:W-:Y:S01]  /*7940*/  FADD.FTZ R80, R5, R80 ;  /* 0x0000005005507221 */ /* 0x000fe20000010000 */
[----:B------:R-:W3:Y:S01]  /*7950*/  @!P1 MUFU.RCP R22, R22 ;  /* 0x0000001600169308 */ /* 0x000ee20000001000 */
[----:B0-----:R-:W-:Y:S01]  /*7960*/  @!P3 FMUL.FTZ R89, R89, R20 ;  /* 0x000000145959b220 */ /* 0x001fe20000410000 */
[----:B------:R-:W-:Y:S01]  /*7970*/  IADD3 R41, P3, R41, -0x800, RZ ;  /* 0xfffff80029297810 */ /* 0x000fe20007f7e0ff */
[----:B------:R-:W-:Y:S01]  /*7980*/  FADD.FTZ R81, R80, R81 ;  /* 0x0000005150517221 */ /* 0x000fe20000010000 */
[----:B------:R-:W-:Y:S01]  /*7990*/  IADD3.X R49, R49, -0x1, RZ, P4, !PT ;  /* 0xffffffff31317810 */ /* 0x000fe200027fe4ff */
[----:B------:R-:W-:Y:S01]  /*79a0*/  IMAD.WIDE.U32 R8, R58, c[0x0][0x300], R8 ;  /* 0x0000c0003a087a25 */ /* 0x000fe200078e0008 */
[----:B------:R-:W-:-:S02]  /*79b0*/  IADD3.X R40, R40, -0x1, RZ, P3, !PT ;  /* 0xffffffff28287810 */ /* 0x000fc40001ffe4ff */
        /* <DEDUP_REMOVED lines=9> */
[----:B------:R-:W-:Y:S01]  /*7a50*/  IADD3 R46, P1, R46, -0x800, RZ ;  /* 0xfffff8002e2e7810 */ /* 0x000fe20007f3e0ff */
[----:B------:R-:W-:-:S03]  /*7a60*/  FADD.FTZ R84, R83, R84 ;  /* 0x0000005453547221 */ /* 0x000fc60000010000 */
[----:B------:R-:W-:Y:S01]  /*7a70*/  IADD3.X R47, R47, -0x1, RZ, P1, !PT ;  /* 0xffffffff2f2f7810 */ /* 0x000fe20000ffe4ff */
[----:B0-----:R-:W-:Y:S01]  /*7a80*/  @!P5 FMUL.FTZ R92, R92, R23 ;  /* 0x000000175c5cd220 */ /* 0x001fe20000410000 */
[----:B-1----:R0:W-:Y:S01]  /*7a90*/  STG.E.128 [R10.64], R12 ;  /* 0x0000000c0a007986 */ /* 0x0021e2000c101d04 */
[----:B------:R-:W-:-:S03]  /*7aa0*/  FADD.FTZ R85, R84, R85 ;  /* 0x0000005554557221 */ /* 0x000fc60000010000 */
[----:B------:R-:W-:Y:S01]  /*7ab0*/  BAR.SYNC.DEFER_BLOCKING 0x0 ;  /* 0x0000000000007b1d */ /* 0x000fe20000010000 */
[----:B------:R-:W-:Y:S01]  /*7ac0*/  F2FP.PACK_AB R67, R92, R91 ;  /* 0x0000005b5c43723e */ /* 0x000fe200000000ff */
[----:B------:R-:W-:Y:S01]  /*7ad0*/  FADD.FTZ R86, R85, R86 ;  /* 0x0000005655567221 */ /* 0x000fe20000010000 */
[----:B------:R-:W-:-:S03]  /*7ae0*/  IADD3 R44, P5, R44, -0x800, RZ ;  /* 0xfffff8002c2c7810 */ /* 0x000fc60007fbe0ff */
[----:B------:R-:W-:Y:S01]  /*7af0*/  FADD.FTZ R87, R86, R87 ;  /* 0x0000005756577221 */ /* 0x000fe20000010000 */
[----:B------:R-:W-:-:S03]  /*7b00*/  IADD3.X R45, R45, -0x1, RZ, P5, !PT ;  /* 0xffffffff2d2d7810 */ /* 0x000fc60002ffe4ff */
[----:B------:R-:W-:Y:S02]  /*7b10*/  FADD.FTZ R88, R87, R88 ;  /* 0x0000005857587221 */ /* 0x000fe40000010000 */
[----:B0-----:R-:W-:Y:S01]  /*7b20*/  IMAD R11, R57, c[0x0][0x300], RZ ;  /* 0x0000c000390b7a24 */ /* 0x001fe200078e02ff */
[----:B------:R-:W-:Y:S01]  /*7b30*/  LEA R10, P0, R8, c[0x0][0x340], 0x1 ;  /* 0x0000d000080a7a11 */ /* 0x000fe200078008ff */
[----:B------:R-:W-:Y:S02]  /*7b40*/  FADD.FTZ R89, R88, R89 ;  /* 0x0000005958597221 */ /* 0x000fe40000010000 */
[----:B------:R-:W-:Y:S02]  /*7b50*/  IMAD R11, R58, c[0x0][0x304], R11 ;  /* 0x0000c1003a0b7a24 */ /* 0x000fe400078e020b */
[----:B------:R-:W-:-:S03]  /*7b60*/  FADD.FTZ R90, R89, R90 ;  /* 0x0000005a595a7221 */ /* 0x000fc60000010000 */
[----:B------:R-:W-:Y:S01]  /*7b70*/  IADD3 R9, R9, R11, RZ ;  /* 0x0000000b09097210 */ /* 0x000fe20007ffe0ff */
[----:B------:R-:W-:Y:S01]  /*7b80*/  STS.128 [R24.X16], R32 ;  /* 0x0000002018007388 */ /* 0x000fe2000000cc00 */
[----:B------:R-:W-:Y:S02]  /*7b90*/  FADD.FTZ R51, R90, R91 ;  /* 0x0000005b5a337221 */ /* 0x000fe40000010000 */
[----:B------:R-:W-:Y:S01]  /*7ba0*/  LEA.HI.X R11, R8, c[0x0][0x344], R9, 0x1, P0 ;  /* 0x0000d100080b7a11 */ /* 0x000fe200000f0c09 */
[----:B------:R-:W-:Y:S01]  /*7bb0*/  STS.128 [R24.X16+0x10], R64 ;  /* 0x0000104018007388 */ /* 0x000fe2000000cc00 */
[----:B------:R-:W-:-:S06]  /*7bc0*/  NOP ;  /* 0x0000000000007918 */ /* 0x000fcc0000000000 */
[----:B------:R-:W0:Y:S01]  /*7bd0*/  LDS.128 R4, [R0] ;  /* 0x0000000000047984 */ /* 0x000e220000000c00 */
[----:B------:R-:W-:Y:S01]  /*7be0*/  IMAD.WIDE R8, R36, 0x10, R10 ;  /* 0x0000001024087825 */ /* 0x000fe200078e020a */
[----:B------:R-:W-:Y:S02]  /*7bf0*/  ISETP.GT.AND P0, PT, R39, 0x1, PT ;  /* 0x000000012700780c */ /* 0x000fe40003f04270 */
[----:B------:R-:W1:Y:S01]  /*7c00*/  LDS.128 R20, [R0+0x200] ;  /* 0x0002000000147984 */ /* 0x000e620000000c00 */
[----:B------:R-:W-:Y:S01]  /*7c10*/  FADD.FTZ R51, R51, R92 ;  /* 0x0000005c33337221 */ /* 0x000fe20000010000 */
[----:B------:R-:W-:Y:S02]  /*7c20*/  MOV R39, R59 ;  /* 0x0000003b00277202 */ /* 0x000fe40000000f00 */
[----:B0-----:R0:W-:Y:S04]  /*7c30*/  STG.E.128 [R8.64], R4 ;  /* 0x0000000408007986 */ /* 0x0011e8000c101d04 */
[----:B-1----:R0:W-:Y:S03]  /*7c40*/  STG.E.128 [R8.64+0x200], R20 ;  /* 0x0002001408007986 */ /* 0x0021e6000c101d04 */
[----:B0-----:R-:W-:Y:S01]  /*7c50*/  @!P0 CALL.REL.NOINC `(.L_x_4593) ;  /* 0x0000001000008944 */ /* 0x001fe20003c00000 */
[----:B------:R-:W-:Y:S05]  /*7c60*/  BRA `(.L_x_4675) ;  /* 0xffff8be000007947 */ /* 0x000fea000383ffff */
.L_x_4593:
        /* <DEDUP_REMOVED lines=29> */
.L_x_4677:
[----:B------:R-:W-:Y:S05]  /*7e40*/  BSYNC B0 ;  /* 0x0000000000007941 */ /* 0x000fea0003800000 */
.L_x_4676:
        /* <DEDUP_REMOVED lines=28> */
.L_x_4679:
[----:B------:R-:W1:Y:S02]  /*8010*/  S2R R9, SR_TID.X ;  /* 0x0000000000097919 */ /* 0x000e640000002100 */
.L_x_4680:
[----:B------:R-:W-:Y:S05]  /*8020*/  BSYNC B0 ;  /* 0x0000000000007941 */ /* 0x000fea0003800000 */
.L_x_4678:
[----:B-1----:R-:W-:-:S13]  /*8030*/  ISETP.GE.AND P0, PT, R9, c[0x0][0x16c], PT ;  /* 0x00005b0009007a0c */ /* 0x002fda0003f06270 */
[----:B------:R-:W-:Y:S05]  /*8040*/  @P0 EXIT ;  /* 0x000000000000094d */ /* 0x000fea0003800000 */
[----:B------:R-:W-:Y:S02]  /*8050*/  IMAD R57, R57, c[0x0][0x288], RZ ;  /* 0x0000a20039397a24 */ /* 0x000fe400078e02ff */
[----:B------:R-:W-:-:S04]  /*8060*/  IMAD.WIDE.U32 R2, R58, c[0x0][0x288], RZ ;  /* 0x0000a2003a027a25 */ /* 0x000fc800078e00ff */
[----:B------:R-:W-:-:S05]  /*8070*/  IMAD R13, R58, c[0x0][0x28c], R57 ;  /* 0x0000a3003a0d7a24 */ /* 0x000fca00078e0239 */
[----:B------:R-:W-:Y:S02]  /*8080*/  IADD3 R13, R3, R13, RZ ;  /* 0x0000000d030d7210 */ /* 0x000fe40007ffe0ff */
.L_x_4681:
        /* <DEDUP_REMOVED lines=16> */
.L_x_4631:
[----:B------:R-:W-:Y:S01]  /*8190*/  HFMA2.MMA R191, -RZ, RZ, 0, 5.9604644775390625e-08 ;  /* 0x00000001ffbf7435 */ /* 0x000fe200000001ff */
[----:B------:R-:W-:-:S02]  /*81a0*/  MOV R184, R14 ;  /* 0x0000000e00b87202 */ /* 0x000fc40000000f00 */
[----:B------:R-:W-:Y:S02]  /*81b0*/  MOV R188, RZ ;  /* 0x000000ff00bc7202 */ /* 0x000fe40000000f00 */
[----:B------:R-:W-:Y:S02]  /*81c0*/  MOV R193, 0xffffffff ;  /* 0xffffffff00c17802 */ /* 0x000fe40000000f00 */
[----:B------:R-:W-:Y:S02]  /*81d0*/  MOV R12, 0x81f0 ;  /* 0x000081f0000c7802 */ /* 0x000fe40000000f00 */
[----:B-1---5:R-:W-:Y:S05]  /*81e0*/  CALL.REL.NOINC `($__internal_188_$__cuda_sm70_shflsync_up) ;  /* 0x00000ef000007944 */ /* 0x022fea0003c00000 */
[----:B-1----:R-:W-:Y:S01]  /*81f0*/  MOV R163, R184 ;  /* 0x000000b800a37202 */ /* 0x002fe20000000f00 */
[----:B0-----:R-:W-:Y:S05]  /*8200*/  BRA `(.L_x_4682) ;  /* 0xffffc1e000007947 */ /* 0x001fea000383ffff */
.L_x_4632:
[----:B------:R-:W-:Y:S01]  /*8210*/  HFMA2.MMA R191, -RZ, RZ, 0, 5.9604644775390625e-08 ;  /* 0x00000001ffbf7435 */ /* 0x000fe200000001ff */
[----:B------:R-:W-:Y:S02]  /*8220*/  MOV R184, R15 ;  /* 0x0000000f00b87202 */ /* 0x000fe40000000f00 */
[----:B------:R-:W-:Y:S02]  /*8230*/  MOV R188, RZ ;  /* 0x000000ff00bc7202 */ /* 0x000fe40000000f00 */
[----:B------:R-:W-:-:S02]  /*8240*/  MOV R193, 0xffffffff ;  /* 0xffffffff00c17802 */ /* 0x000fc40000000f00 */
[----:B------:R-:W-:Y:S02]  /*8250*/  MOV R12, 0x8270 ;  /* 0x00008270000c7802 */ /* 0x000fe40000000f00 */
[----:B012--5:R-:W-:Y:S05]  /*8260*/  CALL.REL.NOINC `($__internal_188_$__cuda_sm70_shflsync_up) ;  /* 0x00000e7000007944 */ /* 0x027fea0003c00000 */
        /* <DEDUP_REMOVED lines=10> */
[----:B------:R-:W-:Y:S05]  /*8310*/  CALL.REL.NOINC `($__internal_188_$__cuda_sm70_shflsync_up) ;  /* 0x00000dc000007944 */ /* 0x000fea0003c00000 */
[----:B0-----:R-:W-:Y:S01]  /*8320*/  HFMA2.MMA R191, -RZ, RZ, 0, 1.1920928955078125e-07 ;  /* 0x00000002ffbf7435 */ /* 0x001fe200000001ff */
[----:B-1----:R-:W-:Y:S02]  /*8330*/  MOV R14, R184 ;  /* 0x000000b8000e7202 */ /* 0x002fe40000000f00 */
[----:B------:R-:W-:Y:S02]  /*8340*/  MOV R184, R15 ;  /* 0x0000000f00b87202 */ /* 0x000fe40000000f00 */
[----:B------:R-:W-:Y:S02]  /*8350*/  MOV R188, RZ ;  /* 0x000000ff00bc7202 */ /* 0x000fe40000000f00 */
[----:B------:R-:W-:Y:S02]  /*8360*/  MOV R193, 0xffffffff ;  /* 0xffffffff00c17802 */ /* 0x000fe40000000f00 */
[----:B------:R-:W-:-:S02]  /*8370*/  MOV R12, 0x8390 ;  /* 0x00008390000c7802 */ /* 0x000fc40000000f00 */
[----:B------:R-:W-:Y:S05]  /*8380*/  CALL.REL.NOINC `($__internal_188_$__cuda_sm70_shflsync_up) ;  /* 0x00000d5000007944 */ /* 0x000fea0003c00000 */
        /* <DEDUP_REMOVED lines=8> */
[----:B------:R-:W-:Y:S05]  /*8410*/  CALL.REL.NOINC `($__internal_188_$__cuda_sm70_shflsync_up) ;  /* 0x00000cc000007944 */ /* 0x000fea0003c00000 */
[----:B0-----:R-:W-:Y:S01]  /*8420*/  HFMA2.MMA R191, -RZ, RZ, 0, 2.384185791015625e-07 ;  /* 0x00000004ffbf7435 */ /* 0x001fe200000001ff */
[----:B-1----:R-:W-:Y:S02]  /*8430*/  MOV R14, R184 ;  /* 0x000000b8000e7202 */ /* 0x002fe40000000f00 */
[----:B------:R-:W-:Y:S02]  /*8440*/  MOV R184, R15 ;  /* 0x0000000f00b87202 */ /* 0x000fe40000000f00 */
[----:B------:R-:W-:Y:S02]  /*8450*/  MOV R188, RZ ;  /* 0x000000ff00bc7202 */ /* 0x000fe40000000f00 */
[----:B------:R-:W-:Y:S02]  /*8460*/  MOV R193, 0xffffffff ;  /* 0xffffffff00c17802 */ /* 0x000fe40000000f00 */
[----:B------:R-:W-:Y:S02]  /*8470*/  MOV R12, 0x8490 ;  /* 0x00008490000c7802 */ /* 0x000fe40000000f00 */
[----:B------:R-:W-:Y:S05]  /*8480*/  CALL.REL.NOINC `($__internal_188_$__cuda_sm70_shflsync_up) ;  /* 0x00000c5000007944 */ /* 0x000fea0003c00000 */
        /* <DEDUP_REMOVED lines=9> */
[----:B------:R-:W-:Y:S05]  /*8520*/  CALL.REL.NOINC `($__internal_188_$__cuda_sm70_shflsync_up) ;  /* 0x00000bb000007944 */ /* 0x000fea0003c00000 */
[----:B0-----:R-:W-:Y:S01]  /*8530*/  HFMA2.MMA R191, -RZ, RZ, 0, 4.76837158203125e-07 ;  /* 0x00000008ffbf7435 */ /* 0x001fe200000001ff */
[----:B-1----:R-:W-:Y:S02]  /*8540*/  MOV R14, R184 ;  /* 0x000000b8000e7202 */ /* 0x002fe40000000f00 */
[----:B------:R-:W-:Y:S02]  /*8550*/  MOV R184, R15 ;  /* 0x0000000f00b87202 */ /* 0x000fe40000000f00 */
[----:B------:R-:W-:Y:S02]  /*8560*/  MOV R188, RZ ;  /* 0x000000ff00bc7202 */ /* 0x000fe40000000f00 */
[----:B------:R-:W-:Y:S02]  /*8570*/  MOV R193, 0xffffffff ;  /* 0xffffffff00c17802 */ /* 0x000fe40000000f00 */
[----:B------:R-:W-:Y:S02]  /*8580*/  MOV R12, 0x85a0 ;  /* 0x000085a0000c7802 */ /* 0x000fe40000000f00 */
[----:B------:R-:W-:Y:S05]  /*8590*/  CALL.REL.NOINC `($__internal_188_$__cuda_sm70_shflsync_up) ;  /* 0x00000b4000007944 */ /* 0x000fea0003c00000 */
        /* <DEDUP_REMOVED lines=9> */
[----:B------:R-:W-:Y:S05]  /*8630*/  CALL.REL.NOINC `($__internal_188_$__cuda_sm70_shflsync_up) ;  /* 0x00000aa000007944 */ /* 0x000fea0003c00000 */
[----:B0-----:R-:W-:Y:S01]  /*8640*/  HFMA2.MMA R191, -RZ, RZ, 0, 9.5367431640625e-07 ;  /* 0x00000010ffbf7435 */ /* 0x001fe200000001ff */
[----:B-1----:R-:W-:Y:S02]  /*8650*/  MOV R167, R184 ;  /* 0x000000b800a77202 */ /* 0x002fe40000000f00 */
[----:B------:R-:W-:Y:S02]  /*8660*/  MOV R184, R15 ;  /* 0x0000000f00b87202 */ /* 0x000fe40000000f00 */
[----:B------:R-:W-:Y:S02]  /*8670*/  MOV R188, RZ ;  /* 0x000000ff00bc7202 */ /* 0x000fe40000000f00 */
[----:B------:R-:W-:Y:S02]  /*8680*/  MOV R193, 0xffffffff ;  /* 0xffffffff00c17802 */ /* 0x000fe40000000f00 */
[----:B------:R-:W-:-:S02]  /*8690*/  MOV R12, 0x86b0 ;  /* 0x000086b0000c7802 */ /* 0x000fc40000000f00 */
[----:B------:R-:W-:Y:S05]  /*86a0*/  CALL.REL.NOINC `($__internal_188_$__cuda_sm70_shflsync_up) ;  /* 0x00000a3000007944 */ /* 0x000fea0003c00000 */
[----:B-1----:R-:W-:Y:S01]  /*86b0*/  MOV R12, R184 ;  /* 0x000000b8000c7202 */ /* 0x002fe20000000f00 */
[----:B0-----:R-:W-:Y:S05]  /*86c0*/  BRA `(.L_x_4683) ;  /* 0xffffbea000007947 */ /* 0x001fea000383ffff */
.L_x_4635:
[----:B0-----:R-:W-:Y:S01]  /*86d0*/  HFMA2.MMA R191, -RZ, RZ, 0, 5.9604644775390625e-08 ;  /* 0x00000001ffbf7435 */ /* 0x001fe200000001ff */
[----:B------:R-:W-:-:S02]  /*86e0*/  MOV R184, R165 ;  /* 0x000000a500b87202 */ /* 0x000fc40000000f00 */
[----:B------:R-:W-:Y:S02]  /*86f0*/  MOV R188, RZ ;  /* 0x000000ff00bc7202 */ /* 0x000fe40000000f00 */
[----:B------:R-:W-:Y:S02]  /*8700*/  MOV R193, 0xffffffff ;  /* 0xffffffff00c17802 */ /* 0x000fe40000000f00 */
[----:B------:R-:W-:Y:S02]  /*8710*/  MOV R12, 0x8730 ;  /* 0x00008730000c7802 */ /* 0x000fe40000000f00 */
[----:B-1---5:R-:W-:Y:S05]  /*8720*/  CALL.REL.NOINC `($__internal_188_$__cuda_sm70_shflsync_up) ;  /* 0x000009b000007944 */ /* 0x022fea0003c00000 */
[----:B0-----:R-:W-:Y:S01]  /*8730*/  HFMA2.MMA R191, -RZ, RZ, 0, 5.9604644775390625e-08 ;  /* 0x00000001ffbf7435 */ /* 0x001fe200000001ff */
[----:B-1----:R-:W-:Y:S02]  /*8740*/  MOV R14, R184 ;  /* 0x000000b8000e7202 */ /* 0x002fe40000000f00 */
[----:B------:R-:W-:Y:S02]  /*8750*/  MOV R184, R186 ;  /* 0x000000ba00b87202 */ /* 0x000fe40000000f00 */
[----:B------:R-:W-:Y:S02]  /*8760*/  MOV R188, RZ ;  /* 0x000000ff00bc7202 */ /* 0x000fe40000000f00 */
[----:B------:R-:W-:-:S02]  /*8770*/  MOV R193, 0xffffffff ;  /* 0xffffffff00c17802 */ /* 0x000fc40000000f00 */
[----:B------:R-:W-:Y:S02]  /*8780*/  MOV R12, 0x87a0 ;  /* 0x000087a0000c7802 */ /* 0x000fe40000000f00 */
[----:B------:R-:W-:Y:S05]  /*8790*/  CALL.REL.NOINC `($__internal_188_$__cuda_sm70_shflsync_up) ;  /* 0x0000094000007944 */ /* 0x000fea0003c00000 */
[----:B------:R-:W-:Y:S01]  /*87a0*/  HFMA2.MMA R15, -RZ, RZ, 0, 0 ;  /* 0x00000000ff0f7435 */ /* 0x000fe200000001ff */
[----:B------:R-:W-:Y:S02]  /*87b0*/  MOV R163, R14 ;  /* 0x0000000e00a37202 */ /* 0x000fe40000000f00 */
[----:B0-----:R-:W-:Y:S02]  /*87c0*/  MOV R188, R34 ;  /* 0x0000002200bc7202 */ /* 0x001fe40000000f00 */
[----:B------:R-:W-:Y:S02]  /*87d0*/  MOV R190, 0x1f ;  /* 0x0000001f00be7802 */ /* 0x000fe40000000f00 */
[----:B------:R-:W-:Y:S02]  /*87e0*/  MOV R191, 0xffffffff ;  /* 0xffffffff00bf7802 */ /* 0x000fe40000000f00 */
[----:B------:R-:W-:Y:S02]  /*87f0*/  MOV R12, 0x8810 ;  /* 0x00008810000c7802 */ /* 0x000fe40000000f00 */
[----:B-1----:R-:W-:Y:S05]  /*8800*/  CALL.REL.NOINC `($__internal_187_$__cuda_sm70_shflsync_idx_p) ;  /* 0x0000089000007944 */ /* 0x002fea0003c00000 */
[----:B-1----:R-:W-:Y:S01]  /*8810*/  MOV R34, R15 ;  /* 0x0000000f00227202 */ /* 0x002fe20000000f00 */
[----:B------:R-:W-:Y:S01]  /*8820*/  HFMA2.MMA R15, -RZ, RZ, 0, 0 ;  /* 0x00000000ff0f7435 */ /* 0x000fe200000001ff */
[----:B0-----:R-:W-:-:S02]  /*8830*/  MOV R188, R35 ;  /* 0x0000002300bc7202 */ /* 0x001fc40000000f00 */
[----:B------:R-:W-:Y:S02]  /*8840*/  MOV R190, 0x1f ;  /* 0x0000001f00be7802 */ /* 0x000fe40000000f00 */
[----:B------:R-:W-:Y:S02]  /*8850*/  MOV R191, 0xffffffff ;  /* 0xffffffff00bf7802 */ /* 0x000fe40000000f00 */
[----:B------:R-:W-:Y:S02]  /*8860*/  MOV R12, 0x8880 ;  /* 0x00008880000c7802 */ /* 0x000fe40000000f00 */
[----:B------:R-:W-:Y:S05]  /*8870*/  CALL.REL.NOINC `($__internal_187_$__cuda_sm70_shflsync_idx_p) ;  /* 0x0000082000007944 */ /* 0x000fea0003c00000 */
[----:B-1----:R-:W-:Y:S01]  /*8880*/  MOV R13, R15 ;  /* 0x0000000f000d7202 */ /* 0x002fe20000000f00 */
[----:B0-----:R-:W-:Y:S05]  /*8890*/  BRA `(.L_x_4684) ;  /* 0xffffbe4000007947 */ /* 0x001fea000383ffff */
.L_x_4638:
[----:B------:R-:W-:Y:S01]  /*88a0*/  HFMA2.MMA R188, -RZ, RZ, 0, 5.9604644775390625e-08 ;  /* 0x00000001ffbc7435 */ /* 0x000fe200000001ff */
[----:B------:R-:W-:Y:S02]  /*88b0*/  MOV R179, R14 ;  /* 0x0000000e00b37202 */ /* 0x000fe40000000f00 */
[----:B------:R-:W-:Y:S02]  /*88c0*/  MOV R186, 0x1f ;  /* 0x0000001f00ba7802 */ /* 0x000fe40000000f00 */
[----:B------:R-:W-:-:S02]  /*88d0*/  MOV R191, 0xffffffff ;  /* 0xffffffff00bf7802 */ /* 0x000fc40000000f00 */
[----:B------:R-:W-:Y:S02]  /*88e0*/  MOV R12, 0x8900 ;  /* 0x00008900000c7802 */ /* 0x000fe40000000f00 */
[----:B------:R-:W-:Y:S05]  /*88f0*/  CALL.REL.NOINC `($__internal_186_$__cuda_sm70_shflsync_down) ;  /* 0x0000076000007944 */ /* 0x000fea0003c00000 */
[----:B-1----:R-:W-:Y:S01]  /*8900*/  MOV R19, R186 ;  /* 0x000000ba00137202 */ /* 0x002fe20000000f00 */
[----:B0-----:R-:W-:Y:S05]  /*8910*/  BRA `(.L_x_4685) ;  /* 0xffffc2a000007947 */ /* 0x001fea000383ffff */
.L_x_4639:
[----:B------:R-:W-:Y:S01]  /*8920*/  HFMA2.MMA R188, -RZ, RZ, 0, 5.9604644775390625e-08 ;  /* 0x00000001ffbc7435 */ /* 0x000fe200000001ff */
[----:B------:R-:W-:Y:S02]  /*8930*/  MOV R179, R15 ;  /* 0x0000000f00b37202 */ /* 0x000fe40000000f00 */
[----:B------:R-:W-:Y:S02]  /*8940*/  MOV R186, 0x1f ;  /* 0x0000001f00ba7802 */ /* 0x000fe40000000f00 */
[----:B------:R-:W-:Y:S02]  /*8950*/  MOV R191, 0xffffffff ;  /* 0xffffffff00bf7802 */ /* 0x000fe40000000f00 */
[----:B------:R-:W-:Y:S02]  /*8960*/  MOV R12, 0x8980 ;  /* 0x00008980000c7802 */ /* 0x000fe40000000f00 */
[----:B01----:R-:W-:Y:S05]  /*8970*/  CALL.REL.NOINC `($__internal_186_$__cuda_sm70_shflsync_down) ;  /* 0x000006e000007944 */ /* 0x003fea0003c00000 */
        /* <DEDUP_REMOVED lines=9> */
[----:B------:R-:W-:Y:S05]  /*8a10*/  CALL.REL.NOINC `($__internal_186_$__cuda_sm70_shflsync_down) ;  /* 0x0000064000007944 */ /* 0x000fea0003c00000 */
[----:B0-----:R-:W-:Y:S01]  /*8a20*/  HFMA2.MMA R188, -RZ, RZ, 0, 1.1920928955078125e-07 ;  /* 0x00000002ffbc7435 */ /* 0x001fe200000001ff */
[----:B-1----:R-:W-:Y:S02]  /*8a30*/  MOV R14, R186 ;  /* 0x000000ba000e7202 */ /* 0x002fe40000000f00 */
[----:B------:R-:W-:-:S02]  /*8a40*/  MOV R179, R15 ;  /* 0x0000000f00b37202 */ /* 0x000fc40000000f00 */
[----:B------:R-:W-:Y:S02]  /*8a50*/  MOV R186, 0x1f ;  /* 0x0000001f00ba7802 */ /* 0x000fe40000000f00 */
[----:B------:R-:W-:Y:S02]  /*8a60*/  MOV R191, 0xffffffff ;  /* 0xffffffff00bf7802 */ /* 0x000fe40000000f00 */
[----:B------:R-:W-:Y:S02]  /*8a70*/  MOV R12, 0x8a90 ;  /* 0x00008a90000c7802 */ /* 0x000fe40000000f00 */
[----:B------:R-:W-:Y:S05]  /*8a80*/  CALL.REL.NOINC `($__internal_186_$__cuda_sm70_shflsync_down) ;  /* 0x000005d000007944 */ /* 0x000fea0003c00000 */
[----:B-1----:R-:W-:Y:S01]  /*8a90*/  @!P3 FFMA.FTZ R15, R19, R186, R15 ;  /* 0x000000ba130fb223 */ /* 0x002fe2000001000f */
[----:B0-----:R-:W-:Y:S01]  /*8aa0*/  HFMA2.MMA R188, -RZ, RZ, 0, 2.384185791015625e-07 ;  /* 0x00000004ffbc7435 */ /* 0x001fe200000001ff */
[----:B------:R-:W-:Y:S01]  /*8ab0*/  @!P3 FMUL.FTZ R19, R14, R19 ;  /* 0x000000130e13b220 */ /* 0x000fe20000410000 */
[----:B------:R-:W-:Y:S02]  /*8ac0*/  MOV R186, 0x1f ;  /* 0x0000001f00ba7802 */ /* 0x000fe40000000f00 */
[----:B------:R-:W-:Y:S02]  /*8ad0*/  MOV R191, 0xffffffff ;  /* 0xffffffff00bf7802 */ /* 0x000fe40000000f00 */
[----:B------:R-:W-:-:S02]  /*8ae0*/  MOV R179, R19 ;  /* 0x0000001300b37202 */ /* 0x000fc40000000f00 */
[----:B------:R-:W-:Y:S02]  /*8af0*/  MOV R12, 0x8b10 ;  /* 0x00008b10000c7802 */ /* 0x000fe40000000f00 */
[----:B------:R-:W-:Y:S05]  /*8b00*/  CALL.REL.NOINC `($__internal_186_$__cuda_sm70_shflsync_down) ;  /* 0x0000055000007944 */ /* 0x000fea0003c00000 */
[----:B0-----:R-:W-:Y:S01]  /*8b10*/  HFMA2.MMA R188, -RZ, RZ, 0, 2.384185791015625e-07 ;  /* 0x00000004ffbc7435 */ /* 0x001fe200000001ff */
[----:B-1----:R-:W-:Y:S02]  /*8b20*/  MOV R14, R186 ;  /* 0x000000ba000e7202 */ /* 0x002fe40000000f00 */
[----:B------:R-:W-:Y:S02]  /*8b30*/  MOV R179, R15 ;  /* 0x0000000f00b37202 */ /* 0x000fe40000000f00 */
[----:B------:R-:W-:Y:S02]  /*8b40*/  MOV R186, 0x1f ;  /* 0x0000001f00ba7802 */ /* 0x000fe40000000f00 */
[----:B------:R-:W-:Y:S02]  /*8b50*/  MOV R191, 0xffffffff ;  /* 0xffffffff00bf7802 */ /* 0x000fe40000000f00 */
[----:B------:R-:W-:Y:S02]  /*8b60*/  MOV R12, 0x8b80 ;  /* 0x00008b80000c7802 */ /* 0x000fe40000000f00 */
[----:B------:R-:W-:Y:S05]  /*8b70*/  CALL.REL.NOINC `($__internal_186_$__cuda_sm70_shflsync_down) ;  /* 0x000004e000007944 */ /* 0x000fea0003c00000 */
[----:B-1----:R-:W-:Y:S01]  /*8b80*/  @!P2 FFMA.FTZ R15, R19, R186, R15 ;  /* 0x000000ba130fa223 */ /* 0x002fe2000001000f */
[----:B0-----:R-:W-:Y:S01]  /*8b90*/  HFMA2.MMA R188, -RZ, RZ, 0, 4.76837158203125e-07 ;  /* 0x00000008ffbc7435 */ /* 0x001fe200000001ff */
[----:B------:R-:W-:Y:S01]  /*8ba0*/  @!P2 FMUL.FTZ R19, R14, R19 ;  /* 0x000000130e13a220 */ /* 0x000fe20000410000 */
[----:B------:R-:W-:-:S02]  /*8bb0*/  MOV R186, 0x1f ;  /* 0x0000001f00ba7802 */ /* 0x000fc40000000f00 */
[----:B------:R-:W-:Y:S02]  /*8bc0*/  MOV R191, 0xffffffff ;  /* 0xffffffff00bf7802 */ /* 0x000fe40000000f00 */
[----:B------:R-:W-:Y:S02]  /*8bd0*/  MOV R179, R19 ;  /* 0x0000001300b37202 */ /* 0x000fe40000000f00 */
[----:B------:R-:W-:Y:S02]  /*8be0*/  MOV R12, 0x8c00 ;  /* 0x00008c00000c7802 */ /* 0x000fe40000000f00 */
[----:B------:R-:W-:Y:S05]  /*8bf0*/  CALL.REL.NOINC `($__internal_186_$__cuda_sm70_shflsync_down) ;  /* 0x0000046000007944 */ /* 0x000fea0003c00000 */
[----:B0-----:R-:W-:Y:S01]  /*8c00*/  HFMA2.MMA R188, -RZ, RZ, 0, 4.76837158203125e-07 ;  /* 0x00000008ffbc7435 */ /* 0x001fe200000001ff */
[----:B-1----:R-:W-:Y:S02]  /*8c10*/  MOV R14, R186 ;  /* 0x000000ba000e7202 */ /* 0x002fe40000000f00 */
[----:B------:R-:W-:Y:S02]  /*8c20*/  MOV R179, R15 ;  /* 0x0000000f00b37202 */ /* 0x000fe40000000f00 */
[----:B------:R-:W-:Y:S02]  /*8c30*/  MOV R186, 0x1f ;  /* 0x0000001f00ba7802 */ /* 0x000fe40000000f00 */
[----:B------:R-:W-:-:S02]  /*8c40*/  MOV R191, 0xffffffff ;  /* 0xffffffff00bf7802 */ /* 0x000fc40000000f00 */
[----:B------:R-:W-:Y:S02]  /*8c50*/  MOV R12, 0x8c70 ;  /* 0x00008c70000c7802 */ /* 0x000fe40000000f00 */
[----:B------:R-:W-:Y:S05]  /*8c60*/  CALL.REL.NOINC `($__internal_186_$__cuda_sm70_shflsync_down) ;  /* 0x000003f000007944 */ /* 0x000fea0003c00000 */
        /* <DEDUP_REMOVED lines=9> */
[----:B------:R-:W-:Y:S05]  /*8d00*/  CALL.REL.NOINC `($__internal_186_$__cuda_sm70_shflsync_down) ;  /* 0x0000035000007944 */ /* 0x000fea0003c00000 */
[----:B0-----:R-:W-:Y:S01]  /*8d10*/  HFMA2.MMA R188, -RZ, RZ, 0, 9.5367431640625e-07 ;  /* 0x00000010ffbc7435 */ /* 0x001fe200000001ff */
[----:B-1----:R-:W-:Y:S02]  /*8d20*/  MOV R14, R186 ;  /* 0x000000ba000e7202 */ /* 0x002fe40000000f00 */
[----:B------:R-:W-:Y:S02]  /*8d30*/  MOV R179, R21 ;  /* 0x0000001500b37202 */ /* 0x000fe40000000f00 */
[----:B------:R-:W-:Y:S02]  /*8d40*/  MOV R186, 0x1f ;  /* 0x0000001f00ba7802 */ /* 0x000fe40000000f00 */
[----:B------:R-:W-:Y:S02]  /*8d50*/  MOV R191, 0xffffffff ;  /* 0xffffffff00bf7802 */ /* 0x000fe40000000f00 */
[----:B------:R-:W-:Y:S02]  /*8d60*/  MOV R12, 0x8d80 ;  /* 0x00008d80000c7802 */ /* 0x000fe40000000f00 */
[----:B------:R-:W-:Y:S05]  /*8d70*/  CALL.REL.NOINC `($__internal_186_$__cuda_sm70_shflsync_down) ;  /* 0x000002e000007944 */ /* 0x000fea0003c00000 */
[----:B-1----:R-:W-:Y:S01]  /*8d80*/  @!P0 FFMA.FTZ R21, R23, R186, R21 ;  /* 0x000000ba17158223 */ /* 0x002fe20000010015 */
[----:B------:R-:W-:Y:S01]  /*8d90*/  HFMA2.MMA R15, -RZ, RZ, 0, 0 ;  /* 0x00000000ff0f7435 */ /* 0x000fe200000001ff */
[----:B------:R-:W-:Y:S01]  /*8da0*/  @!P0 FMUL.FTZ R23, R14, R23 ;  /* 0x000000170e178220 */ /* 0x000fe20000410000 */
[----:B------:R-:W-:-:S02]  /*8db0*/  MOV R190, 0x1f ;  /* 0x0000001f00be7802 */ /* 0x000fc40000000f00 */
[----:B0-----:R-:W-:Y:S02]  /*8dc0*/  MOV R191, 0xffffffff ;  /* 0xffffffff00bf7802 */ /* 0x001fe40000000f00 */
[----:B------:R-:W-:Y:S02]  /*8dd0*/  MOV R188, R23 ;  /* 0x0000001700bc7202 */ /* 0x000fe40000000f00 */
[----:B------:R-:W-:Y:S02]  /*8de0*/  MOV R12, 0x8e00 ;  /* 0x00008e00000c7802 */ /* 0x000fe40000000f00 */
[----:B------:R-:W-:Y:S05]  /*8df0*/  CALL.REL.NOINC `($__internal_187_$__cuda_sm70_shflsync_idx_p) ;  /* 0x000002a000007944 */ /* 0x000fea0003c00000 */
[----:B-1----:R-:W-:Y:S01]  /*8e00*/  MOV R14, R15 ;  /* 0x0000000f000e7202 */ /* 0x002fe20000000f00 */
[----:B------:R-:W-:Y:S01]  /*8e10*/  HFMA2.MMA R15, -RZ, RZ, 0, 0 ;  /* 0x00000000ff0f7435 */ /* 0x000fe200000001ff */
[----:B0-----:R-:W-:Y:S02]  /*8e20*/  MOV R188, R21 ;  /* 0x0000001500bc7202 */ /* 0x001fe40000000f00 */
[----:B------:R-:W-:Y:S02]  /*8e30*/  MOV R190, 0x1f ;  /* 0x0000001f00be7802 */ /* 0x000fe40000000f00 */
[----:B------:R-:W-:-:S02]  /*8e40*/  MOV R191, 0xffffffff ;  /* 0xffffffff00bf7802 */ /* 0x000fc40000000f00 */
[----:B------:R-:W-:Y:S02]  /*8e50*/  MOV R12, 0x8e70 ;  /* 0x00008e70000c7802 */ /* 0x000fe40000000f00 */
[----:B------:R-:W-:Y:S05]  /*8e60*/  CALL.REL.NOINC `($__internal_187_$__cuda_sm70_shflsync_idx_p) ;  /* 0x0000023000007944 */ /* 0x000fea0003c00000 */
[----:B0-----:R-:W-:Y:S01]  /*8e70*/  HFMA2.MMA R188, -RZ, RZ, 0, 5.9604644775390625e-08 ;  /* 0x00000001ffbc7435 */ /* 0x001fe200000001ff */
[----:B------:R-:W-:Y:S02]  /*8e80*/  MOV R19, R14 ;  /* 0x0000000e00137202 */ /* 0x000fe40000000f00 */
[----:B-1----:R-:W-:Y:S02]  /*8e90*/  MOV R184, R15 ;  /* 0x0000000f00b87202 */ /* 0x002fe40000000f00 */
[----:B------:R-:W-:Y:S02]  /*8ea0*/  MOV R179, R23 ;  /* 0x0000001700b37202 */ /* 0x000fe40000000f00 */
[----:B------:R-:W-:Y:S02]  /*8eb0*/  MOV R186, 0x1f ;  /* 0x0000001f00ba7802 */ /* 0x000fe40000000f00 */
[----:B------:R-:W-:Y:S02]  /*8ec0*/  MOV R191, 0xffffffff ;  /* 0xffffffff00bf7802 */ /* 0x000fe40000000f00 */
[----:B------:R-:W-:-:S02]  /*8ed0*/  MOV R12, 0x8ef0 ;  /* 0x00008ef0000c7802 */ /* 0x000fc40000000f00 */
[----:B------:R-:W-:Y:S05]  /*8ee0*/  CALL.REL.NOINC `($__internal_186_$__cuda_sm70_shflsync_down) ;  /* 0x0000017000007944 */ /* 0x000fea0003c00000 */
[----:B0-----:R-:W-:Y:S01]  /*8ef0*/  HFMA2.MMA R188, -RZ, RZ, 0, 5.9604644775390625e-08 ;  /* 0x00000001ffbc7435 */ /* 0x001fe200000001ff */
[----:B-1----:R-:W-:-:S02]  /*8f00*/  MOV R14, R186 ;  /* 0x000000ba000e7202 */ /* 0x002fc40000000f00 */
[----:B------:R-:W-:Y:S02]  /*8f10*/  MOV R179, R21 ;  /* 0x0000001500b37202 */ /* 0x000fe40000000f00 */
[----:B------:R-:W-:Y:S02]  /*8f20*/  MOV R186, 0x1f ;  /* 0x0000001f00ba7802 */ /* 0x000fe40000000f00 */
[----:B------:R-:W-:Y:S02]  /*8f30*/  MOV R191, 0xffffffff ;  /* 0xffffffff00bf7802 */ /* 0x000fe40000000f00 */
[----:B------:R-:W-:Y:S02]  /*8f40*/  MOV R12, 0x8f60 ;  /* 0x00008f60000c7802 */ /* 0x000fe40000000f00 */
[----:B------:R-:W-:Y:S05]  /*8f50*/  CALL.REL.NOINC `($__internal_186_$__cuda_sm70_shflsync_down) ;  /* 0x0000010000007944 */ /* 0x000fea0003c00000 */
[----:B------:R-:W-:Y:S01]  /*8f60*/  HFMA2.MMA R15, -RZ, RZ, 0, 0 ;  /* 0x00000000ff0f7435 */ /* 0x000fe200000001ff */
[----:B------:R-:W-:Y:S02]  /*8f70*/  MOV R21, R14 ;  /* 0x0000000e00157202 */ /* 0x000fe40000000f00 */
[----:B0-----:R-:W-:Y:S02]  /*8f80*/  MOV R188, R16 ;  /* 0x0000001000bc7202 */ /* 0x001fe40000000f00 */
[----:B------:R-:W-:-:S02]  /*8f90*/  MOV R190, 0x1f ;  /* 0x0000001f00be7802 */ /* 0x000fc40000000f00 */
[----:B------:R-:W-:Y:S02]  /*8fa0*/  MOV R191, 0xffffffff ;  /* 0xffffffff00bf7802 */ /* 0x000fe40000000f00 */
[----:B------:R-:W-:Y:S02]  /*8fb0*/  MOV R12, 0x8fd0 ;  /* 0x00008fd0000c7802 */ /* 0x000fe40000000f00 */
[----:B-1----:R-:W-:Y:S05]  /*8fc0*/  CALL.REL.NOINC `($__internal_187_$__cuda_sm70_shflsync_idx_p) ;  /* 0x000000d000007944 */ /* 0x002fea0003c00000 */
[----:B-1----:R-:W-:Y:S01]  /*8fd0*/  MOV R23, R15 ;  /* 0x0000000f00177202 */ /* 0x002fe20000000f00 */
[----:B------:R-:W-:Y:S01]  /*8fe0*/  HFMA2.MMA R15, -RZ, RZ, 0, 0 ;  /* 0x00000000ff0f7435 */ /* 0x000fe200000001ff */
[----:B0-----:R-:W-:Y:S02]  /*8ff0*/  MOV R188, R17 ;  /* 0x0000001100bc7202 */ /* 0x001fe40000000f00 */
[----:B------:R-:W-:Y:S02]  /*9000*/  MOV R190, 0x1f ;  /* 0x0000001f00be7802 */ /* 0x000fe40000000f00 */
[----:B------:R-:W-:Y:S02]  /*9010*/  MOV R191, 0xffffffff ;  /* 0xffffffff00bf7802 */ /* 0x000fe40000000f00 */
[----:B------:R-:W-:-:S02]  /*9020*/  MOV R12, 0x9040 ;  /* 0x00009040000c7802 */ /* 0x000fc40000000f00 */
[----:B------:R-:W-:Y:S05]  /*9030*/  CALL.REL.NOINC `($__internal_187_$__cuda_sm70_shflsync_idx_p) ;  /* 0x0000006000007944 */ /* 0x000fea0003c00000 */
[----:B-1----:R-:W-:Y:S01]  /*9040*/  MOV R179, R15 ;  /* 0x0000000f00b37202 */ /* 0x002fe20000000f00 */
[----:B0-----:R-:W-:Y:S05]  /*9050*/  BRA `(.L_x_4686) ;  /* 0xffffbd0000007947 */ /* 0x001fea000383ffff */
        .weak           $__internal_186_$__cuda_sm70_shflsync_down
        .type           $__internal_186_$__cuda_sm70_shflsync_down,@function
        .size           $__internal_186_$__cuda_sm70_shflsync_down,($__internal_187_$__cuda_sm70_shflsync_idx_p - $__internal_186_$__cuda_sm70_shflsync_down)
$__internal_186_$__cuda_sm70_shflsync_down:
[----:B------:R-:W-:Y:S01]  /*9060*/  HFMA2.MMA R13, -RZ, RZ, 0, 0 ;  /* 0x00000000ff0d7435 */ /* 0x000fe200000001ff */
[----:B------:R-:W-:Y:S04]  /*9070*/  WARPSYNC R191 ;  /* 0x000000bf00007348 */ /* 0x000fe80003800000 */
[----:B------:R0:W1:Y:S01]  /*9080*/  SHFL.DOWN PT, R186, R179, R188, R186 ;  /* 0x080000bcb3ba7389 */ /* 0x00006200000e00ba */
[----:B------:R-:W-:Y:S05]  /*9090*/  RET.REL.NODEC R12 `(_Z25selective_scan_bwd_kernelI32Selective_Scan_bwd_kernel_traitsILi64ELi16ELb1ELb1ELb1ELb1ELb0EN3c104HalfEfEEv12SSMParamsBwd) ;  /* 0xffff6f600c007950 */ /* 0x000fea0003c3ffff */
        .weak           $__internal_187_$__cuda_sm70_shflsync_idx_p
        .type           $__internal_187_$__cuda_sm70_shflsync_idx_p,@function
        .size           $__internal_187_$__cuda_sm70_shflsync_idx_p,($__internal_188_$__cuda_sm70_shflsync_up - $__internal_187_$__cuda_sm70_shflsync_idx_p)
$__internal_187_$__cuda_sm70_shflsync_idx_p:
[----:B------:R-:W-:Y:S01]  /*90a0*/  MOV R13, 0x0 ;  /* 0x00000000000d7802 */ /* 0x000fe20000000f00 */
[----:B------:R-:W-:Y:S04]  /*90b0*/  WARPSYNC R191 ;  /* 0x000000bf00007348 */ /* 0x000fe80003800000 */
[----:B------:R0:W1:Y:S01]  /*90c0*/  SHFL.IDX PT, R15, R188, R15, R190 ;  /* 0x0000000fbc0f7389 */ /* 0x00006200000e00be */
[----:B------:R-:W-:Y:S05]  /*90d0*/  RET.REL.NODEC R12 `(_Z25selective_scan_bwd_kernelI32Selective_Scan_bwd_kernel_traitsILi64ELi16ELb1ELb1ELb1ELb1ELb0EN3c104HalfEfEEv12SSMParamsBwd) ;  /* 0xffff6f200c007950 */ /* 0x000fea0003c3ffff */
        .weak           $__internal_188_$__cuda_sm70_shflsync_up
        .type           $__internal_188_$__cuda_sm70_shflsync_up,@function
        .size           $__internal_188_$__cuda_sm70_shflsync_up,(.L_x_9000 - $__internal_188_$__cuda_sm70_shflsync_up)
$__internal_188_$__cuda_sm70_shflsync_up:
[----:B------:R-:W-:Y:S01]  /*90e0*/  HFMA2.MMA R13, -RZ, RZ, 0, 0 ;  /* 0x00000000ff0d7435 */ /* 0x000fe200000001ff */
[----:B------:R-:W-:Y:S04]  /*90f0*/  WARPSYNC R193 ;  /* 0x000000c100007348 */ /* 0x000fe80003800000 */
[----:B------:R0:W1:Y:S01]  /*9100*/  SHFL.UP PT, R184, R184, R191, R188 ;  /* 0x040000bfb8b87389 */ /* 0x00006200000e00bc */
[----:B------:R-:W-:Y:S05]  /*9110*/  RET.REL.NODEC R12 `(_Z25selective_scan_bwd_kernelI32Selective_Scan_bwd_kernel_traitsILi64ELi16ELb1ELb1ELb1ELb1ELb0EN3c104HalfEfEEv12SSMParamsBwd) ;  /* 0xffff6ee00c007950 */ /* 0x000fea0003c3ffff */
.L_x_4687:
        /* <DEDUP_REMOVED lines=14> */
.L_x_9000:


//--------------------- .text._Z25selective_scan_bwd_kernelI32Selective_Scan_bwd_kernel_traitsILi64ELi16ELb1ELb1ELb1ELb1ELb1EN3c104HalfEfEEv12SSMParamsBwd --------------------------
	.section	.text._Z25selective_scan_bwd_kernelI32Selective_Scan_bwd_kernel_traitsILi64ELi16ELb1ELb1ELb1ELb1ELb1EN3c104HalfEfEEv12SSMParamsBwd,"ax",@progbits
	.sectioninfo	@"SHI_REGISTERS=254"
	.align	128
        .global         _Z25selective_scan_bwd_kernelI32Selective_Scan_bwd_kernel_traitsILi64ELi16ELb1ELb1ELb1ELb1ELb1EN3c104HalfEfEEv12SSMParamsBwd
        .type           _Z25selective_scan_bwd_kernelI32Selective_Scan_bwd_kernel_traitsILi64ELi16ELb1ELb1ELb1ELb1ELb1EN3c104HalfEfEEv12SSMParamsBwd,@function
        .size           _Z25selective_scan_bwd_kernelI32Selective_Scan_bwd_kernel_traitsILi64ELi16ELb1ELb1ELb1ELb1ELb1EN3c104HalfEfEEv12SSMParamsBwd,(.L_x_9003 - _Z25selective_scan_bwd_kernelI32Selective_Scan_bwd_kernel_traitsILi64ELi16ELb1ELb1ELb1ELb1ELb1EN3c104HalfEfEEv12SSMParamsBwd)
        .other          _Z25selective_scan_bwd_kernelI32Selective_Scan_bwd_kernel_traitsILi64ELi16ELb1ELb1ELb1ELb1ELb1EN3c104HalfEfEEv12SSMParamsBwd,@"STO_CUDA_ENTRY STV_DEFAULT"
_Z25selective_scan_bwd_kernelI32Selective_Scan_bwd_kernel_traitsILi64ELi16ELb1ELb1ELb1ELb1ELb1EN3c104HalfEfEEv12SSMParamsBwd:
.text._Z25selective_scan_bwd_kernelI32Selective_Scan_bwd_kernel_traitsILi64ELi16ELb1ELb1ELb1ELb1ELb1EN3c104HalfEfEEv12SSMParamsBwd:
        /* <DEDUP_REMOVED lines=25> */
[----:B------:R-:W-:Y:S01]  /*0190*/  IMAD R8, R128, c[0x0][0x1d0], RZ ;  /* 0x0000740080087a24 */ /* 0x000fe200078e02ff */
[----:B------:R-:W-:Y:S01]  /*01a0*/  ISETP.GE.AND P1, PT, R18, RZ, PT ;  /* 0x000000ff1200720c */ /* 0x000fe20003f26270 */
[C---:B------:R-:W-:Y:S01]  /*01b0*/  IMAD R13, R39.reuse, c[0x0][0x1e4], R12 ;  /* 0x00007900270d7a24 */ /* 0x040fe200078e020c */
[----:B------:R-:W-:Y:S01]  /*01c0*/  ISETP.NE.AND P0, PT, RZ, c[0x0][0x178], PT ;  /* 0x00005e00ff007a0c */ /* 0x000fe20003f05270 */
[C---:B------:R-:W-:Y:S01]  /*01d0*/  IMAD R11, R39.reuse, c[0x0][0x1d4], R8 ;  /* 0x00007500270b7a24 */ /* 0x040fe200078e0208 */
[----:B------:R-:W-:Y:S01]  /*01e0*/  CS2R R30, SRZ ;  /* 0x00000000001e7805 */ /* 0x000fe2000001ff00 */
[----:B------:R-:W-:Y:S01]  /*01f0*/  IMAD R14, R128, c[0x0][0x278], RZ ;  /* 0x00009e00800e7a24 */ /* 0x000fe200078e02ff */
[----:B------:R-:W-:Y:S01]  /*0200*/  CS2R R28, SRZ ;  /* 0x00000000001c7805 */ /* 0x000fe2000001ff00 */
[----:B--2---:R-:W-:Y:S01]  /*0210*/  HFMA2.MMA R6, -RZ, RZ, 0, 0 ;  /* 0x00000000ff067435 */ /* 0x004fe200000001ff */
[----:B-1----:R-:W-:Y:S01]  /*0220*/  IMAD.WIDE.U32 R4, R39, c[0x0][0x1e0], RZ ;  /* 0x0000780027047a25 */ /* 0x002fe200078e00ff */
[----:B------:R-:W-:Y:S01]  /*0230*/  HFMA2.MMA R126, -RZ, RZ, 0, 0 ;  /* 0x00000000ff7e7435 */ /* 0x000fe200000001ff */
[----:B------:R-:W-:-:S02]  /*0240*/  MOV R41, RZ ;  /* 0x000000ff00297202 */ /* 0x000fc40000000f00 */
[----:B------:R-:W-:Y:S01]  /*0250*/  IMAD R16, R128, c[0x0][0x190], RZ ;  /* 0x0000640080107a24 */ /* 0x000fe200078e02ff */
[----:B------:R-:W-:Y:S01]  /*0260*/  IADD3 R5, R5, R13, RZ ;  /* 0x0000000d05057210 */ /* 0x000fe20007ffe0ff */
[C---:B------:R-:W-:Y:S01]  /*0270*/  IMAD.WIDE.U32 R8, R39.reuse, c[0x0][0x190], RZ ;  /* 0x0000640027087a25 */ /* 0x040fe200078e00ff */
[----:B---3--:R-:W-:Y:S02]  /*0280*/  IADD3 R10, RZ, -R7, RZ ;  /* 0x80000007ff0a7210 */ /* 0x008fe40007ffe0ff */
[----:B------:R-:W-:Y:S01]  /*0290*/  MOV R13, c[0x0][0x174] ;  /* 0x00005d00000d7a02 */ /* 0x000fe20000000f00 */
[----:B------:R-:W-:Y:S02]  /*02a0*/  IMAD R15, R39, c[0x0][0x194], R16 ;  /* 0x00006500270f7a24 */ /* 0x000fe400078e0210 */
[----:B0-----:R-:W-:Y:S01]  /*02b0*/  IMAD R3, R10, R17, RZ ;  /* 0x000000110a037224 */ /* 0x001fe200078e02ff */
[----:B------:R-:W-:Y:S01]  /*02c0*/  IABS R10, R0 ;  /* 0x00000000000a7213 */ /* 0x000fe20000000000 */
[----:B------:R-:W-:Y:S01]  /*02d0*/  IMAD R19, R37, c[0x0][0x1e8], RZ ;  /* 0x00007a0025137a24 */ /* 0x000fe200078e02ff */
[----:B------:R-:W-:Y:S01]  /*02e0*/  ISETP.GE.AND P3, PT, R13, 0x1, PT ;  /* 0x000000010d00780c */ /* 0x000fe20003f66270 */
[----:B------:R-:W-:Y:S01]  /*02f0*/  IMAD.HI.U32 R7, R7, R3, R6 ;  /* 0x0000000307077227 */ /* 0x000fe200078e0006 */
[----:B------:R-:W-:-:S02]  /*0300*/  LEA R13, R13, 0xfffffc00, 0xa ;  /* 0xfffffc000d0d7811 */ /* 0x000fc400078e50ff */
[----:B------:R-:W-:Y:S01]  /*0310*/  IADD3 R9, R9, R15, RZ ;  /* 0x0000000f09097210 */ /* 0x000fe20007ffe0ff */
[----:B------:R-:W-:Y:S01]  /*0320*/  IMAD R21, R37, c[0x0][0x280], RZ ;  /* 0x0000a00025157a24 */ /* 0x000fe200078e02ff */
[----:B------:R-:W-:Y:S01]  /*0330*/  SHF.R.S32.HI R15, RZ, 0x1f, R13 ;  /* 0x0000001fff0f7819 */ /* 0x000fe2000001140d */
[----:B------:R-:W-:-:S04]  /*0340*/  IMAD.HI.U32 R40, R7, R10, RZ ;  /* 0x0000000a07287227 */ /* 0x000fc800078e00ff */
[----:B------:R-:W-:Y:S01]  /*0350*/  IMAD.WIDE.U32 R6, R39, c[0x0][0x278], RZ ;  /* 0x00009e0027067a25 */ /* 0x000fe200078e00ff */
[----:B------:R-:W-:-:S03]  /*0360*/  IADD3 R2, -R40, RZ, RZ ;  /* 0x000000ff28027210 */ /* 0x000fc60007ffe1ff */
[----:B------:R-:W-:-:S04]  /*0370*/  IMAD.WIDE.U32 R4, R0, c[0x0][0x1e8], R4 ;  /* 0x00007a0000047a25 */ /* 0x000fc800078e0004 */
[----:B------:R-:W-:Y:S02]  /*0380*/  IMAD R10, R17, R2, R10 ;  /* 0x00000002110a7224 */ /* 0x000fe400078e020a */
[----:B------:R-:W-:-:S03]  /*0390*/  IMAD.WIDE.U32 R2, R39, c[0x0][0x1d0], RZ ;  /* 0x0000740027027a25 */ /* 0x000fc600078e00ff */
[----:B------:R-:W-:Y:S01]  /*03a0*/  ISETP.GT.U32.AND P4, PT, R17, R10, PT ;  /* 0x0000000a1100720c */ /* 0x000fe20003f84070 */
[C---:B------:R-:W-:Y:S01]  /*03b0*/  IMAD R19, R0.reuse, c[0x0][0x1ec], R19 ;  /* 0x00007b0000137a24 */ /* 0x040fe200078e0213 */
[----:B------:R-:W-:Y:S01]  /*03c0*/  IADD3 R3, R3, R11, RZ ;  /* 0x0000000b03037210 */ /* 0x000fe20007ffe0ff */
[----:B------:R-:W-:Y:S02]  /*03d0*/  IMAD R11, R39, c[0x0][0x27c], R14 ;  /* 0x00009f00270b7a24 */ /* 0x000fe400078e020e */
[C---:B------:R-:W-:Y:S02]  /*03e0*/  IMAD R21, R0.reuse, c[0x0][0x284], R21 ;  /* 0x0000a10000157a24 */ /* 0x040fe400078e0215 */
[----:B------:R-:W-:Y:S01]  /*03f0*/  IMAD.WIDE.U32 R2, R0, c[0x0][0x1d8], R2 ;  /* 0x0000760000027a25 */ /* 0x000fe200078e0002 */
[----:B------:R-:W-:-:S03]  /*0400*/  IADD3 R7, R7, R11, RZ ;  /* 0x0000000b07077210 */ /* 0x000fc60007ffe0ff */
[----:B------:R-:W-:Y:S02]  /*0410*/  IMAD R12, R128, c[0x0][0x1b0], RZ ;  /* 0x00006c00800c7a24 */ /* 0x000fe400078e02ff */
        /* <DEDUP_REMOVED lines=21> */
[----:B------:R-:W-:Y:S01]  /*0570*/  IMAD R3, R129, c[0x0][0x1a8], RZ ;  /* 0x00006a0081037a24 */ /* 0x000fe200078e02ff */
[----:B------:R-:W-:Y:S01]  /*0580*/  LEA.HI.X R45, R45, c[0x0][0x244], R2, 0x1, P0 ;  /* 0x000091002d2d7a11 */ /* 0x000fe200000f0c02 */
[----:B------:R-:W-:Y:S01]  /*0590*/  IMAD R5, R129, c[0x0][0x1c8], RZ ;  /* 0x0000720081057a24 */ /* 0x000fe200078e02ff */
[----:B------:R-:W-:Y:S01]  /*05a0*/  ISETP.NE.U32.AND P0, PT, RZ, c[0x0][0x260], PT ;  /* 0x00009800ff007a0c */ /* 0x000fe20003f05070 */
[C---:B------:R-:W-:Y:S01]  /*05b0*/  IMAD R3, R40.reuse, c[0x0][0x1ac], R3 ;  /* 0x00006b0028037a24 */ /* 0x040fe200078e0203 */
        /* <DEDUP_REMOVED lines=11> */
[C---:B------:R-:W-:Y:S01]  /*0670*/  LEA R50, P5, R51.reuse, c[0x0][0x228], 0x1 ;  /* 0x00008a0033327a11 */ /* 0x040fe200078a08ff */
        /* <DEDUP_REMOVED lines=28> */
.L_x_4771:
        /* <DEDUP_REMOVED lines=15> */
[----:B------:R-:W-:Y:S04]  /*0930*/  LDS.128 R8, [R60] ;  /* 0x000000003c087984 */ /* 0x000fe80000000c00 */
[----:B------:R-:W-:Y:S04]  /*0940*/  LDS.128 R4, [R60+0x10] ;  /* 0x000010003c047984 */ /* 0x000fe80000000c00 */
[----:B------:R-:W-:Y:S06]  /*0950*/  BAR.SYNC.DEFER_BLOCKING 0x0 ;  /* 0x0000000000007b1d */ /* 0x000fec0000010000 */
[----:B------:R-:W2:Y:S04]  /*0960*/  LDG.E.128 R20, [R34.64] ;  /* 0x0000000422147981 */ /* 0x000ea8000c1e1d00 */
[----:B------:R-:W3:Y:S01]  /*0970*/  LDG.E.128 R24, [R34.64+0x200] ;  /* 0x0002000422187981 */ /* 0x000ee2000c1e1d00 */
[----:B0-----:R-:W-:-:S03]  /*0980*/  IMAD.WIDE R16, R56, 0x10, R48 ;  /* 0x0000001038107825 */ /* 0x001fc600078e0230 */
[----:B--2---:R-:W-:Y:S04]  /*0990*/  STS.128 [R57], R20 ;  /* 0x0000001439007388 */ /* 0x004fe80000000c00 */
[----:B---3--:R-:W-:Y:S01]  /*09a0*/  STS.128 [R57+0x200], R24 ;  /* 0x0002001839007388 */ /* 0x008fe20000000c00 */
[----:B------:R-:W-:-:S06]  /*09b0*/  NOP ;  /* 0x0000000000007918 */ /* 0x000fcc0000000000 */
[----:B------:R-:W0:Y:S04]  /*09c0*/  LDS.128 R64, [R60] ;  /* 0x000000003c407984 */ /* 0x000e280000000c00 */
[----:B------:R-:W1:Y:S04]  /*09d0*/  LDS.128 R12, [R60+0x10] ;  /* 0x000010003c0c7984 */ /* 0x000e680000000c00 */
[----:B------:R-:W-:Y:S06]  /*09e0*/  BAR.SYNC.DEFER_BLOCKING 0x0 ;  /* 0x0000000000007b1d */ /* 0x000fec0000010000 */
[----:B------:R-:W2:Y:S04]  /*09f0*/  LDG.E.128 R68, [R16.64] ;  /* 0x0000000410447981 */ /* 0x000ea8000c1e1d00 */
[----:B------:R-:W3:Y:S01]  /*0a00*/  LDG.E.128 R72, [R16.64+0x200] ;  /* 0x0002000410487981 */ /* 0x000ee2000c1e1d00 */
        /* <DEDUP_REMOVED lines=11> */
[--C-:B------:R-:W-:Y:S01]  /*0ac0*/  HADD2.F32 R61, -RZ, R66.reuse.H0_H0 ;  /* 0x20000042ff3d7230 */ /* 0x100fe20000004100 */
[----:B------:R-:W-:Y:S01]  /*0ad0*/  IMAD.WIDE.U32 R18, R39, c[0x0][0x1f0], R2 ;  /* 0x00007c0027127a25 */ /* 0x000fe200078e0002 */
[----:B------:R-:W-:Y:S01]  /*0ae0*/  FSETP.GTU.FTZ.AND P2, PT, R93, 20, PT ;  /* 0x41a000005d00780b */ /* 0x000fe20003f5c000 */
[----:B------:R-:W-:Y:S01]  /*0af0*/  HADD2.F32 R63, -RZ, R66.H1_H1 ;  /* 0x30000042ff3f7230 */ /* 0x000fe20000004100 */
[----:B------:R-:W-:Y:S01]  /*0b00*/  FSETP.GTU.FTZ.AND P4, PT, R90, 20, PT ;  /* 0x41a000005a00780b */ /* 0x000fe20003f9c000 */
[----:B------:R-:W-:Y:S01]  /*0b10*/  FADD.FTZ R88, R65, R38 ;  /* 0x0000002641587221 */ /* 0x000fe20000010000 */
[----:B------:R-:W-:Y:S01]  /*0b20*/  IADD3 R19, R19, R21, RZ ;  /* 0x0000001513137210 */ /* 0x000fe20007ffe0ff */
[----:B------:R-:W-:-:S02]  /*0b30*/  IMAD R21, R37, c[0x0][0x1f8], RZ ;  /* 0x00007e0025157a24 */ /* 0x000fc400078e02ff */
[----:B------:R-:W-:Y:S01]  /*0b40*/  FADD.FTZ R86, R61, R38 ;  /* 0x000000263d567221 */ /* 0x000fe20000010000 */
[----:B------:R-:W-:Y:S01]  /*0b50*/  FSETP.GTU.FTZ.AND P5, PT, R88, 20, PT ;  /* 0x41a000005800780b */ /* 0x000fe20003fbc000 */
[C---:B------:R-:W-:Y:S02]  /*0b60*/  IMAD R25, R0.reuse, c[0x0][0x1fc], R21 ;  /* 0x00007f0000197a24 */ /* 0x040fe400078e0215 */
[----:B------:R-:W-:Y:S01]  /*0b70*/  IMAD.WIDE.U32 R26, R0, c[0x0][0x1f8], R18 ;  /* 0x00007e00001a7a25 */ /* 0x000fe200078e0012 */
[----:B------:R-:W-:-:S03]  /*0b80*/  FSETP.GTU.FTZ.AND P6, PT, R86, 20, PT ;  /* 0x41a000005600780b */ /* 0x000fc60003fdc000 */
[----:B------:R-:W-:Y:S01]  /*0b90*/  FADD.FTZ R84, R63, R38 ;  /* 0x000000263f547221 */ /* 0x000fe20000010000 */
[----:B------:R-:W-:Y:S01]  /*0ba0*/  IADD3 R25, R27, R25, RZ ;  /* 0x000000191b197210 */ /* 0x000fe20007ffe0ff */
[----:B------:R-:W-:Y:S01]  /*0bb0*/  HADD2.F32 R27, -RZ, R64.H1_H1 ;  /* 0x30000040ff1b7230 */ /* 0x000fe20000004100 */
[----:B------:R-:W-:-:S04]  /*0bc0*/  LEA R24, P0, R26, c[0x0][0x268], 0x1 ;  /* 0x00009a001a187a11 */ /* 0x000fc800078008ff */
[----:B------:R-:W-:Y:S01]  /*0bd0*/  FADD.FTZ R92, R27, R38 ;  /* 0x000000261b5c7221 */ /* 0x000fe20000010000 */
[----:B------:R-:W-:Y:S02]  /*0be0*/  LEA.HI.X R25, R26, c[0x0][0x26c], R25, 0x1, P0 ;  /* 0x00009b001a197a11 */ /* 0x000fe400000f0c19 */
[----:B------:R-:W-:Y:S02]  /*0bf0*/  FSETP.GTU.FTZ.AND P0, PT, R84, 20, PT ;  /* 0x41a000005400780b */ /* 0x000fe40003f1c000 */
[----:B------:R-:W-:Y:S01]  /*0c00*/  FSETP.GTU.FTZ.AND P3, PT, R92, 20, PT ;  /* 0x41a000005c00780b */ /* 0x000fe20003f7c000 */
[----:B--2---:R0:W-:Y:S04]  /*0c10*/  STS.128 [R57], R68 ;  /* 0x0000004439007388 */ /* 0x0041e80000000c00 */
[----:B---3--:R2:W-:Y:S01]  /*0c20*/  STS.128 [R57+0x200], R72 ;  /* 0x0002004839007388 */ /* 0x0085e20000000c00 */
[----:B------:R-:W-:-:S06]  /*0c30*/  NOP ;  /* 0x0000000000007918 */ /* 0x000fcc0000000000 */
[----:B------:R2:W3:Y:S04]  /*0c40*/  LDS.128 R20, [R60] ;  /* 0x000000003c147984 */ /* 0x0004e80000000c00 */
[----:B------:R2:W4:Y:S01]  /*0c50*/  LDS.128 R16, [R60+0x10] ;  /* 0x000010003c107984 */ /* 0x0005220000000c00 */
[--C-:B0-----:R-:W-:Y:S02]  /*0c60*/  HADD2.F32 R69, -RZ, R67.reuse.H0_H0 ;  /* 0x20000043ff457230 */ /* 0x101fe40000004100 */
[----:B------:R-:W-:-:S03]  /*0c70*/  HADD2.F32 R67, -RZ, R67.H1_H1 ;  /* 0x30000043ff437230 */ /* 0x000fc60000004100 */
[--C-:B------:R-:W-:Y:S02]  /*0c80*/  FADD.FTZ R82, R69, R38.reuse ;  /* 0x0000002645527221 */ /* 0x100fe40000010000 */
[----:B------:R-:W-:-:S03]  /*0c90*/  FADD.FTZ R80, R67, R38 ;  /* 0x0000002643507221 */ /* 0x000fc60000010000 */
        /* <DEDUP_REMOVED lines=33> */
.L_x_4690:
[----:B-12---:R-:W-:Y:S05]  /*0eb0*/  BSYNC B0 ;  /* 0x0000000000007941 */ /* 0x006fea0003800000 */
.L_x_4689:
        /* <DEDUP_REMOVED lines=36> */
.L_x_4692:
[----:B------:R-:W-:Y:S05]  /*1100*/  BSYNC B0 ;  /* 0x0000000000007941 */ /* 0x000fea0003800000 */
.L_x_4691:
        /* <DEDUP_REMOVED lines=36> */
.L_x_4694:
[----:B------:R-:W-:Y:S05]  /*1350*/  BSYNC B0 ;  /* 0x0000000000007941 */ /* 0x000fea0003800000 */
.L_x_4693:
        /* <DEDUP_REMOVED lines=36> */
.L_x_4696:
[----:B------:R-:W-:Y:S05]  /*15a0*/  BSYNC B0 ;  /* 0x0000000000007941 */ /* 0x000fea0003800000 */
.L_x_4695:
        /* <DEDUP_REMOVED lines=36> */
.L_x_4698:
[----:B------:R-:W-:Y:S05]  /*17f0*/  BSYNC B0 ;  /* 0x0000000000007941 */ /* 0x000fea0003800000 */
.L_x_4697:
        /* <DEDUP_REMOVED lines=36> */
.L_x_4700:
[----:B------:R-:W-:Y:S05]  /*1a40*/  BSYNC B0 ;  /* 0x0000000000007941 */ /* 0x000fea0003800000 */
.L_x_4699:
        /* <DEDUP_REMOVED lines=36> */
.L_x_4702:
[----:B------:R-:W-:Y:S05]  /*1c90*/  BSYNC B0 ;  /* 0x0000000000007941 */ /* 0x000fea0003800000 */
.L_x_4701:
        /* <DEDUP_REMOVED lines=36> */
.L_x_4704:
[----:B------:R-:W-:Y:S05]  /*1ee0*/  BSYNC B0 ;  /* 0x0000000000007941 */ /* 0x000fea0003800000 */
.L_x_4703:
        /* <DEDUP_REMOVED lines=36> */
.L_x_4706:
[----:B------:R-:W-:Y:S05]  /*2130*/  BSYNC B0 ;  /* 0x0000000000007941 */ /* 0x000fea0003800000 */
.L_x_4705:
        /* <DEDUP_REMOVED lines=35> */
.L_x_4708:
[----:B------:R-:W-:Y:S05]  /*2370*/  BSYNC B0 ;  /* 0x0000000000007941 */ /* 0x000fea0003800000 */
.L_x_4707:
        /* <DEDUP_REMOVED lines=33> */
.L_x_4710:
[----:B------:R-:W-:Y:S05]  /*2590*/  BSYNC B0 ;  /* 0x0000000000007941 */ /* 0x000fea0003800000 */
.L_x_4709:
        /* <DEDUP_REMOVED lines=33> */
.L_x_4712:
[----:B------:R-:W-:Y:S05]  /*27b0*/  BSYNC B0 ;  /* 0x0000000000007941 */ /* 0x000fea0003800000 */
.L_x_4711:
        /* <DEDUP_REMOVED lines=33> */
.L_x_4714:
[----:B------:R-:W-:Y:S05]  /*29d0*/  BSYNC B0 ;  /* 0x0000000000007941 */ /* 0x000fea0003800000 */
.L_x_4713:
        /* <DEDUP_REMOVED lines=33> */
.L_x_4716:
[----:B------:R-:W-:Y:S05]  /*2bf0*/  BSYNC B0 ;  /* 0x0000000000007941 */ /* 0x000fea0003800000 */
.L_x_4715:
        /* <DEDUP_REMOVED lines=33> */
.L_x_4718:
[----:B------:R-:W-:Y:S05]  /*2e10*/  BSYNC B0 ;  /* 0x0000000000007941 */ /* 0x000fea0003800000 */
.L_x_4717:
        /* <DEDUP_REMOVED lines=33> */
.L_x_4720:
[----:B------:R-:W-:Y:S05]  /*3030*/  BSYNC B0 ;  /* 0x0000000000007941 */ /* 0x000fea0003800000 */
.L_x_4719:
        /* <DEDUP_REMOVED lines=14> */
[----:B--2---:R-:W-:Y:S04]  /*3120*/  STS.128 [R57], R104 ;  /* 0x0000006839007388 */ /* 0x004fe80000000c00 */
[----:B-----5:R-:W-:Y:S01]  /*3130*/  STS.128 [R57+0x200], R108 ;  /* 0x0002006c39007388 */ /* 0x020fe20000000c00 */
[----:B------:R-:W-:-:S06]  /*3140*/  NOP ;  /* 0x0000000000007918 */ /* 0x000fcc0000000000 */
[----:B------:R-:W0:Y:S04]  /*3150*/  LDS.128 R100, [R60] ;  /* 0x000000003c647984 */ /* 0x000e280000000c00 */
[----:B------:R-:W1:Y:S04]  /*3160*/  LDS.128 R12, [R60+0x10] ;  /* 0x000010003c0c7984 */ /* 0x000e680000000c00 */
[----:B------:R-:W-:Y:S06]  /*3170*/  BAR.SYNC.DEFER_BLOCKING 0x0 ;  /* 0x0000000000007b1d */ /* 0x000fec0000010000 */
[----:B------:R2:W5:Y:S04]  /*3180*/  LDG.E.128 R96, [R94.64+0x200] ;  /* 0x000200045e607981 */ /* 0x000568000c1e1d00 */
[----:B----4-:R2:W4:Y:S01]  /*3190*/  LDG.E.128 R24, [R94.64] ;  /* 0x000000045e187981 */ /* 0x010522000c1e1d00 */
[----:B0-----:R-:W-:-:S05]  /*31a0*/  HADD2.F32 R77, -RZ, R100.H0_H0 ;  /* 0x20000064ff4d7230 */ /* 0x001fca0000004100 */
[----:B------:R-:W-:-:S06]  /*31b0*/  FMUL.FTZ R59, R77, -1.4426950216293334961 ;  /* 0xbfb8aa3b4d3b7820 */ /* 0x000fcc0000410000 */
[----:B------:R-:W0:Y:S01]  /*31c0*/  MUFU.EX2 R59, R59 ;  /* 0x0000003b003b7308 */ /* 0x000e220000000800 */
[----:B------:R-:W-:Y:S02]  /*31d0*/  HADD2.F32 R108, -RZ, R102.H0_H0 ;  /* 0x20000066ff6c7230 */ /* 0x000fe40000004100 */
[----:B------:R-:W-:-:S03]  /*31e0*/  HADD2.F32 R79, -RZ, R100.H1_H1 ;  /* 0x30000064ff4f7230 */ /* 0x000fc60000004100 */
[----:B------:R-:W-:Y:S01]  /*31f0*/  FMUL.FTZ R67, R108, -1.4426950216293334961 ;  /* 0xbfb8aa3b6c437820 */ /* 0x000fe20000410000 */
[--C-:B------:R-:W-:Y:S01]  /*3200*/  HADD2.F32 R81, -RZ, R101.reuse.H0_H0 ;  /* 0x20000065ff517230 */ /* 0x100fe20000004100 */
[----:B------:R-:W-:Y:S02]  /*3210*/  FMUL.FTZ R61, R79, -1.4426950216293334961 ;  /* 0xbfb8aa3b4f3d7820 */ /* 0x000fe40000410000 */
[----:B------:R0:W-:Y:S01]  /*3220*/  MUFU.EX2 R83, R67 ;  /* 0x0000004300537308 */ /* 0x0001e20000000800 */
[----:B------:R-:W-:Y:S01]  /*3230*/  HADD2.F32 R107, -RZ, R101.H1_H1 ;  /* 0x30000065ff6b7230 */ /* 0x000fe20000004100 */
[----:B------:R-:W-:Y:S02]  /*3240*/  FMUL.FTZ R63, R81, -1.4426950216293334961 ;  /* 0xbfb8aa3b513f7820 */ /* 0x000fe40000410000 */
[----:B0-----:R-:W-:-:S04]  /*3250*/  FADD.FTZ R67, R59, 1 ;  /* 0x3f8000003b437421 */ /* 0x001fc80000010000 */
[----:B------:R-:W0:Y:S01]  /*3260*/  MUFU.EX2 R61, R61 ;  /* 0x0000003d003d7308 */ /* 0x000e220000000800 */
[----:B------:R-:W-:-:S07]  /*3270*/  HADD2.F32 R113, -RZ, R103.H1_H1 ;  /* 0x30000067ff717230 */ /* 0x000fce0000004100 */
[----:B------:R-:W3:Y:S01]  /*3280*/  MUFU.RCP R120, R67 ;  /* 0x0000004300787308 */ /* 0x000ee20000001000 */
[----:B------:R-:W-:Y:S01]  /*3290*/  FMUL.FTZ R65, R107, -1.4426950216293334961 ;  /* 0xbfb8aa3b6b417820 */ /* 0x000fe20000410000 */
[----:B------:R-:W-:-:S06]  /*32a0*/  HADD2.F32 R109, -RZ, R102.H1_H1 ;  /* 0x30000066ff6d7230 */ /* 0x000fcc0000004100 */
[----:B------:R0:W2:Y:S01]  /*32b0*/  MUFU.EX2 R69, R63 ;  /* 0x0000003f00457308 */ /* 0x0000a20000000800 */
[----:B------:R-:W-:Y:S01]  /*32c0*/  FMUL.FTZ R73, R109, -1.4426950216293334961 ;  /* 0xbfb8aa3b6d497820 */ /* 0x000fe20000410000 */
[----:B---3--:R-:W-:-:S06]  /*32d0*/  HADD2.F32 R112, -RZ, R20.H0_H0 ;  /* 0x20000014ff707230 */ /* 0x008fcc0000004100 */
[----:B------:R-:W3:Y:S01]  /*32e0*/  MUFU.EX2 R71, R65 ;  /* 0x0000004100477308 */ /* 0x000ee20000000800 */
[----:B0-----:R-:W-:Y:S01]  /*32f0*/  FMUL.FTZ R63, R113, -1.4426950216293334961 ;  /* 0xbfb8aa3b713f7820 */ /* 0x001fe20000410000 */
[--C-:B-1----:R-:W-:Y:S02]  /*3300*/  HADD2.F32 R114, -RZ, R12.reuse.H0_H0 ;  /* 0x2000000cff727230 */ /* 0x102fe40000004100 */
[----:B------:R-:W-:Y:S01]  /*3310*/  HADD2.F32 R59, -RZ, R12.H1_H1 ;  /* 0x3000000cff3b7230 */ /* 0x000fe20000004100 */
[----:B------:R-:W-:-:S03]  /*3320*/  FADD.FTZ R12, R61, 1 ;  /* 0x3f8000003d0c7421 */ /* 0x000fc60000010000 */
[----:B------:R0:W-:Y:S01]  /*3330*/  MUFU.EX2 R115, R63 ;  /* 0x0000003f00737308 */ /* 0x0001e20000000800 */
[----:B------:R-:W-:Y:S02]  /*3340*/  HADD2.F32 R110, -RZ, R103.H0_H0 ;  /* 0x20000067ff6e7230 */ /* 0x000fe40000004100 */
[----:B------:R-:W-:Y:S02]  /*3350*/  HADD2.F32 R67, -RZ, R8.H0_H0 ;  /* 0x20000008ff437230 */ /* 0x000fe40000004100 */
[--C-:B------:R-:W-:Y:S01]  /*3360*/  HADD2.F32 R61, -RZ, R13.reuse.H1_H1 ;  /* 0x3000000dff3d7230 */ /* 0x100fe20000004100 */
[----:B0-----:R-:W-:Y:S02]  /*3370*/  FMUL.FTZ R63, R77, R120 ;  /* 0x000000784d3f7220 */ /* 0x001fe40000410000 */
[----:B------:R-:W-:Y:S01]  /*3380*/  MUFU.EX2 R106, R73 ;  /* 0x00000049006a7308 */ /* 0x000fe20000000800 */
[----:B--2---:R-:W-:Y:S02]  /*3390*/  FADD.FTZ R69, R69, 1 ;  /* 0x3f80000045457421 */ /* 0x004fe40000010000 */
[----:B------:R-:W-:Y:S01]  /*33a0*/  FMUL.FTZ R91, R112, R63 ;  /* 0x0000003f705b7220 */ /* 0x000fe20000410000 */
[----:B------:R-:W-:Y:S01]  /*33b0*/  HADD2.F32 R65, -RZ, R13.H0_H0 ;  /* 0x2000000dff417230 */ /* 0x000fe20000004100 */
[----:B------:R-:W-:-:S03]  /*33c0*/  FMUL.FTZ R75, R110, -1.4426950216293334961 ;  /* 0xbfb8aa3b6e4b7820 */ /* 0x000fc60000410000 */
[----:B------:R3:W0:Y:S01]  /*33d0*/  MUFU.RCP R124, R12 ;  /* 0x0000000c007c7308 */ /* 0x0006220000001000 */
[----:B------:R-:W-:Y:S01]  /*33e0*/  FFMA.FTZ R126, R91, R67, R126 ;  /* 0x000000435b7e7223 */ /* 0x000fe2000001007e */
[----:B------:R-:W-:Y:S01]  /*33f0*/  HADD2.F32 R67, -RZ, R14.H0_H0 ;  /* 0x2000000eff437230 */ /* 0x000fe20000004100 */
[----:B------:R-:W-:-:S05]  /*3400*/  FMUL.FTZ R13, R61, -1.4426950216293334961 ;  /* 0xbfb8aa3b3d0d7820 */ /* 0x000fca0000410000 */
[----:B------:R-:W1:Y:S01]  /*3410*/  MUFU.RCP R130, R69 ;  /* 0x0000004500827308 */ /* 0x000e620000001000 */
[----:B---3--:R-:W-:Y:S02]  /*3420*/  FADD.FTZ R12, R71, 1 ;  /* 0x3f800000470c7421 */ /* 0x008fe40000010000 */
[----:B------:R-:W-:-:S05]  /*3430*/  FADD.FTZ R83, R83, 1 ;  /* 0x3f80000053537421 */ /* 0x000fca0000010000 */
[----:B------:R-:W2:Y:S01]  /*3440*/  MUFU.EX2 R111, R75 ;  /* 0x0000004b006f7308 */ /* 0x000ea20000000800 */
[----:B------:R-:W-:-:S07]  /*3450*/  FMUL.FTZ R73, R59, -1.4426950216293334961 ;  /* 0xbfb8aa3b3b497820 */ /* 0x000fce0000410000 */
[----:B------:R3:W-:Y:S01]  /*3460*/  MUFU.EX2 R135, R13 ;  /* 0x0000000d00877308 */ /* 0x0007e20000000800 */
[----:B------:R-:W-:-:S07]  /*3470*/  HADD2.F32 R20, -RZ, R20.H1_H1 ;  /* 0x30000014ff147230 */ /* 0x000fce0000004100 */
[----:B------:R-:W1:Y:S01]  /*3480*/  MUFU.RCP R132, R12 ;  /* 0x0000000c00847308 */ /* 0x000e620000001000 */
[----:B---3--:R-:W-:Y:S02]  /*3490*/  FMUL.FTZ R13, R67, -1.4426950216293334961 ;  /* 0xbfb8aa3b430d7820 */ /* 0x008fe40000410000 */
[----:B0-----:R-:W-:-:S05]  /*34a0*/  FMUL.FTZ R94, R79, R124 ;  /* 0x0000007c4f5e7220 */ /* 0x001fca0000410000 */
[----:B------:R0:W-:Y:S01]  /*34b0*/  MUFU.EX2 R137, R13 ;  /* 0x0000000d00897308 */ /* 0x0001e20000000800 */
[----:B------:R-:W-:Y:S01]  /*34c0*/  FMUL.FTZ R85, R114, -1.4426950216293334961 ;  /* 0xbfb8aa3b72557820 */ /* 0x000fe20000410000 */
[----:B------:R-:W-:-:S06]  /*34d0*/  HADD2.F32 R116, -RZ, R21.H0_H0 ;  /* 0x20000015ff747230 */ /* 0x000fcc0000004100 */
[----:B------:R-:W3:Y:S01]  /*34e0*/  MUFU.RCP R121, R83 ;  /* 0x0000005300797308 */ /* 0x000ee20000001000 */
[----:B0-----:R-:W-:Y:S02]  /*34f0*/  FADD.FTZ R13, R106, 1 ;  /* 0x3f8000006a0d7421 */ /* 0x001fe40000010000 */
[----:B------:R-:W-:Y:S02]  /*3500*/  FMUL.FTZ R89, R20, R94 ;  /* 0x0000005e14597220 */ /* 0x000fe40000410000 */
[----:B-1----:R-:W-:-:S03]  /*3510*/  FMUL.FTZ R100, R81, R130 ;  /* 0x0000008251647220 */ /* 0x002fc60000410000 */
[----:B------:R-:W-:Y:S01]  /*3520*/  MUFU.RCP R134, R13 ;  /* 0x0000000d00867308 */ /* 0x000fe20000001000 */
[----:B--2---:R-:W-:Y:S01]  /*3530*/  FADD.FTZ R111, R111, 1 ;  /* 0x3f8000006f6f7421 */ /* 0x004fe20000010000 */
[----:B------:R-:W-:-:S06]  /*3540*/  HADD2.F32 R21, -RZ, R21.H1_H1 ;  /* 0x30000015ff157230 */ /* 0x000fcc0000004100 */
[----:B------:R0:W1:Y:S01]  /*3550*/  MUFU.EX2 R125, R73 ;  /* 0x00000049007d7308 */ /* 0x0000620000000800 */
[----:B------:R-:W-:Y:S02]  /*3560*/  FMUL.FTZ R87, R116, R100 ;  /* 0x0000006474577220 */ /* 0x000fe40000410000 */
[----:B------:R-:W-:Y:S01]  /*3570*/  FMUL.FTZ R101, R107, R132 ;  /* 0x000000846b657220 */ /* 0x000fe20000410000 */
[----:B0-----:R-:W-:-:S04]  /*3580*/  HADD2.F32 R73, -RZ, R8.H1_H1 ;  /* 0x30000008ff497230 */ /* 0x001fc80000004100 */
[----:B------:R0:W2:Y:S01]  /*3590*/  MUFU.EX2 R117, R85 ;  /* 0x0000005500757308 */ /* 0x0000a20000000800 */
[----:B------:R-:W-:Y:S01]  /*35a0*/  HADD2.F32 R71, -RZ, R17.H0_H0 ;  /* 0x20000011ff477230 */ /* 0x000fe20000004100 */
[----:B------:R-:W-:Y:S01]  /*35b0*/  FFMA.FTZ R126, R89, R73, R126 ;  /* 0x00000049597e7223 */ /* 0x000fe2000001007e */
[----:B------:R-:W-:Y:S02]  /*35c0*/  HADD2.F32 R103, -RZ, R14.H1_H1 ;  /* 0x3000000eff677230 */ /* 0x000fe40000004100 */
[----:B0-----:R-:W-:-:S03]  /*35d0*/  HADD2.F32 R85, -RZ, R9.H0_H0 ;  /* 0x20000009ff557230 */ /* 0x001fc60000004100 */
[----:B------:R-:W-:Y:S01]  /*35e0*/  MUFU.RCP R123, R111 ;  /* 0x0000006f007b7308 */ /* 0x000fe20000001000 */
[----:B------:R-:W-:Y:S01]  /*35f0*/  HADD2.F32 R69, -RZ, R17.H1_H1 ;  /* 0x30000011ff457230 */ /* 0x000fe20000004100 */
[----:B------:R-:W-:Y:S01]  /*3600*/  FADD.FTZ R12, -R120, 1 ;  /* 0x3f800000780c7421 */ /* 0x000fe20000010100 */
[--C-:B------:R-:W-:Y:S01]  /*3610*/  HADD2.F32 R105, -RZ, R18.reuse.H0_H0 ;  /* 0x20000012ff697230 */ /* 0x100fe20000004100 */
[----:B------:R-:W-:Y:S01]  /*3620*/  FADD.FTZ R14, -R124, 1 ;  /* 0x3f8000007c0e7421 */ /* 0x000fe20000010100 */
[----:B------:R-:W-:Y:S01]  /*3630*/  HADD2.F32 R104, -RZ, R18.H1_H1 ;  /* 0x30000012ff687230 */ /* 0x000fe20000004100 */
[----:B------:R-:W-:Y:S01]  /*3640*/  FFMA.FTZ R18, R87, R85, R126 ;  /* 0x0000005557127223 */ /* 0x000fe2000001007e */
[----:B------:R-:W-:Y:S01]  /*3650*/  HADD2.F32 R118, -RZ, R22.H0_H0 ;  /* 0x20000016ff767230 */ /* 0x000fe20000004100 */
[----:B------:R-:W-:Y:S01]  /*3660*/  FADD.FTZ R115, R115, 1 ;  /* 0x3f80000073737421 */ /* 0x000fe20000010000 */
[----:B------:R-:W-:Y:S01]  /*3670*/  HADD2.F32 R17, -RZ, R9.H1_H1 ;  /* 0x30000009ff117230 */ /* 0x000fe20000004100 */
[----:B------:R-:W-:-:S02]  /*3680*/  FMUL.FTZ R75, R65, -1.4426950216293334961 ;  /* 0xbfb8aa3b414b7820 */ /* 0x000fc40000410000 */
[----:B------:R-:W-:Y:S02]  /*3690*/  FMUL.FTZ R85, R21, R101 ;  /* 0x0000006515557220 */ /* 0x000fe40000410000 */
[----:B---3--:R-:W-:Y:S01]  /*36a0*/  FMUL.FTZ R106, R108, R121 ;  /* 0x000000796c6a7220 */ /* 0x008fe20000410000 */
[----:B------:R-:W-:Y:S01]  /*36b0*/  HADD2.F32 R22, -RZ, R22.H1_H1 ;  /* 0x30000016ff167230 */ /* 0x000fe20000004100 */
[----:B------:R-:W-:Y:S01]  /*36c0*/  FFMA.FTZ R122, R77, R12, 1 ;  /* 0x3f8000004d7a7423 */ /* 0x000fe2000001000c */
[----:B------:R-:W-:Y:S01]  /*36d0*/  HADD2.F32 R77, -RZ, R10.H0_H0 ;  /* 0x2000000aff4d7230 */ /* 0x000fe20000004100 */
[----:B------:R-:W-:Y:S01]  /*36e0*/  FFMA.FTZ R126, R79, R14, 1 ;  /* 0x3f8000004f7e7423 */ /* 0x000fe2000001000e */
[----:B------:R-:W-:Y:S01]  /*36f0*/  MUFU.RCP R138, R115 ;  /* 0x00000073008a7308 */ /* 0x000fe20000001000 */
[----:B------:R-:W-:Y:S01]  /*3700*/  FADD.FTZ R12, -R130, 1 ;  /* 0x3f800000820c7421 */ /* 0x000fe20000010100 */
[----:B------:R-:W-:Y:S01]  /*3710*/  HADD2.F32 R73, -RZ, R16.H1_H1 ;  /* 0x30000010ff497230 */ /* 0x000fe20000004100 */
[----:B------:R-:W-:-:S02]  /*3720*/  FFMA.FTZ R14, R85, R17, R18 ;  /* 0x00000011550e7223 */ /* 0x000fc40000010012 */
[----:B------:R-:W-:-:S03]  /*3730*/  FMUL.FTZ R83, R118, R106 ;  /* 0x0000006a76537220 */ /* 0x000fc60000410000 */
[----:B------:R0:W3:Y:S01]  /*3740*/  MUFU.EX2 R133, R75 ;  /* 0x0000004b00857308 */ /* 0x0000e20000000800 */
[----:B------:R-:W-:Y:S02]  /*3750*/  HADD2.F32 R13, -RZ, R10.H1_H1 ;  /* 0x3000000aff0d7230 */ /* 0x000fe40000004100 */
[--C-:B------:R-:W-:Y:S02]  /*3760*/  HADD2.F32 R102, -RZ, R19.reuse.H0_H0 ;  /* 0x20000013ff667230 */ /* 0x100fe40000004100 */
[----:B0-----:R-:W-:Y:S01]  /*3770*/  HADD2.F32 R75, -RZ, R16.H0_H0 ;  /* 0x20000010ff4b7230 */ /* 0x001fe20000004100 */
[----:B------:R-:W-:Y:S01]  /*3780*/  FMUL.FTZ R16, R103, -1.4426950216293334961 ;  /* 0xbfb8aa3b67107820 */ /* 0x000fe20000410000 */
[----:B------:R-:W-:Y:S02]  /*3790*/  HADD2.F32 R95, -RZ, R19.H1_H1 ;  /* 0x30000013ff5f7230 */ /* 0x000fe40000004100 */
[--C-:B------:R-:W-:Y:S01]  /*37a0*/  HADD2.F32 R119, -RZ, R23.reuse.H0_H0 ;  /* 0x20000017ff777230 */ /* 0x100fe20000004100 */
[----:B------:R-:W0:Y:S01]  /*37b0*/  MUFU.EX2 R139, R16 ;  /* 0x00000010008b7308 */ /* 0x000e220000000800 */
[----:B------:R-:W-:Y:S01]  /*37c0*/  HADD2.F32 R23, -RZ, R23.H1_H1 ;  /* 0x30000017ff177230 */ /* 0x000fe20000004100 */
[----:B-1----:R-:W-:-:S02]  /*37d0*/  FADD.FTZ R131, R125, 1 ;  /* 0x3f8000007d837421 */ /* 0x002fc40000010000 */
[----:B--2---:R-:W-:Y:S02]  /*37e0*/  FADD.FTZ R117, R117, 1 ;  /* 0x3f80000075757421 */ /* 0x004fe40000010000 */
[----:B---3--:R-:W-:Y:S02]  /*37f0*/  FADD.FTZ R133, R133, 1 ;  /* 0x3f80000085857421 */ /* 0x008fe40000010000 */
[----:B------:R-:W-:Y:S01]  /*3800*/  MUFU.RCP R127, R117 ;  /* 0x00000075007f7308 */ /* 0x000fe20000001000 */
[----:B------:R-:W-:Y:S02]  /*3810*/  FADD.FTZ R135, R135, 1 ;  /* 0x3f80000087877421 */ /* 0x000fe40000010000 */
[----:B------:R-:W-:-:S05]  /*3820*/  FADD.FTZ R137, R137, 1 ;  /* 0x3f80000089897421 */ /* 0x000fca0000010000 */
[----:B------:R-:W-:Y:S01]  /*3830*/  MUFU.RCP R142, R131 ;  /* 0x00000083008e7308 */ /* 0x000fe20000001000 */
[----:B0-----:R-:W-:Y:S01]  /*3840*/  FADD.FTZ R139, R139, 1 ;  /* 0x3f8000008b8b7421 */ /* 0x001fe20000010000 */
[----:B-----5:R0:W-:Y:S04]  /*3850*/  STS.128 [R57+0x200], R96 ;  /* 0x0002006039007388 */ /* 0x0201e80000000c00 */
[----:B----4-:R1:W-:Y:S01]  /*3860*/  STS.128 [R57], R24 ;  /* 0x0000001839007388 */ /* 0x0103e20000000c00 */
[----:B------:R-:W-:-:S06]  /*3870*/  NOP ;  /* 0x0000000000007918 */ /* 0x000fcc0000000000 */
[----:B------:R-:W2:Y:S01]  /*3880*/  LDS.128 R16, [R60] ;  /* 0x000000003c107984 */ /* 0x000ea20000000c00 */
[----:B0-----:R-:W-:Y:S02]  /*3890*/  FMUL.FTZ R96, R109, R134 ;  /* 0x000000866d607220 */ /* 0x001fe40000410000 */
[----:B------:R-:W-:Y:S02]  /*38a0*/  FFMA.FTZ R98, R83, R77, R14 ;  /* 0x0000004d53627223 */ /* 0x000fe4000001000e */
[----:B-1----:R-:W-:Y:S02]  /*38b0*/  FFMA.FTZ R24, R81, R12, 1 ;  /* 0x3f80000051187423 */ /* 0x002fe4000001000c */
[----:B------:R-:W-:Y:S01]  /*38c0*/  FMUL.FTZ R81, R22, R96 ;  /* 0x0000006016517220 */ /* 0x000fe20000410000 */
[----:B------:R-:W-:Y:S01]  /*38d0*/  HADD2.F32 R99, -RZ, R15.H0_H0 ;  /* 0x2000000fff637230 */ /* 0x000fe20000004100 */
[----:B------:R-:W-:Y:S02]  /*38e0*/  FADD.FTZ R12, -R132, 1 ;  /* 0x3f800000840c7421 */ /* 0x000fe40000010100 */
[----:B------:R-:W-:-:S02]  /*38f0*/  FFMA.FTZ R140, R81, R13, R98 ;  /* 0x0000000d518c7223 */ /* 0x000fc40000010062 */
[----:B------:R-:W-:Y:S01]  /*3900*/  FMUL.FTZ R98, R110, R123 ;  /* 0x0000007b6e627220 */ /* 0x000fe20000410000 */
[----:B------:R-:W-:Y:S01]  /*3910*/  HADD2.F32 R25, -RZ, R11.H0_H0 ;  /* 0x2000000bff197230 */ /* 0x000fe20000004100 */
[----:B------:R-:W-:Y:S01]  /*3920*/  FMUL.FTZ R14, R99, -1.4426950216293334961 ;  /* 0xbfb8aa3b630e7820 */ /* 0x000fe20000410000 */
[----:B------:R-:W-:Y:S01]  /*3930*/  HADD2.F32 R97, -RZ, R15.H1_H1 ;  /* 0x3000000fff617230 */ /* 0x000fe20000004100 */
[----:B------:R-:W-:Y:S02]  /*3940*/  FFMA.FTZ R26, R107, R12, 1 ;  /* 0x3f8000006b1a7423 */ /* 0x000fe4000001000c */
[----:B------:R-:W-:Y:S02]  /*3950*/  FADD.FTZ R13, -R121, 1 ;  /* 0x3f800000790d7421 */ /* 0x000fe40000010100 */
[----:B------:R-:W-:Y:S02]  /*3960*/  FADD.FTZ R12, -R134, 1 ;  /* 0x3f800000860c7421 */ /* 0x000fe40000010100 */
[----:B------:R-:W-:Y:S01]  /*3970*/  FMUL.FTZ R79, R119, R98 ;  /* 0x00000062774f7220 */ /* 0x000fe20000410000 */
[----:B------:R0:W1:Y:S01]  /*3980*/  MUFU.EX2 R141, R14 ;  /* 0x0000000e008d7308 */ /* 0x0000620000000800 */
[----:B------:R-:W-:-:S02]  /*3990*/  FMUL.FTZ R107, R113, R138 ;  /* 0x0000008a716b7220 */ /* 0x000fc40000410000 */
[----:B------:R-:W-:Y:S02]  /*39a0*/  FFMA.FTZ R27, R108, R13, 1 ;  /* 0x3f8000006c1b7423 */ /* 0x000fe4000001000d */
[----:B------:R-:W-:Y:S02]  /*39b0*/  FFMA.FTZ R136, R109, R12, 1 ;  /* 0x3f8000006d887423 */ /* 0x000fe4000001000c */
[----:B------:R-:W-:Y:S02]  /*39c0*/  FMUL.FTZ R15, R97, -1.4426950216293334961 ;  /* 0xbfb8aa3b610f7820 */ /* 0x000fe40000410000 */
[----:B0-----:R-:W-:Y:S01]  /*39d0*/  FFMA.FTZ R14, R79, R25, R140 ;  /* 0x000000194f0e7223 */ /* 0x001fe2000001008c */
[----:B------:R-:W-:Y:S01]  /*39e0*/  HADD2.F32 R25, -RZ, R11.H1_H1 ;  /* 0x3000000bff197230 */ /* 0x000fe20000004100 */
[----:B------:R-:W-:Y:S02]  /*39f0*/  FADD.FTZ R13, -R123, 1 ;  /* 0x3f8000007b0d7421 */ /* 0x000fe40000010100 */
[----:B------:R-:W-:-:S02]  /*3a00*/  FADD.FTZ R12, -R138, 1 ;  /* 0x3f8000008a0c7421 */ /* 0x000fc40000010100 */
[----:B------:R-:W-:Y:S01]  /*3a10*/  FMUL.FTZ R77, R23, R107 ;  /* 0x0000006b174d7220 */ /* 0x000fe20000410000 */
[----:B------:R0:W3:Y:S01]  /*3a20*/  MUFU.EX2 R143, R15 ;  /* 0x0000000f008f7308 */ /* 0x0000e20000000800 */
[----:B------:R-:W-:Y:S02]  /*3a30*/  FFMA.FTZ R125, R110, R13, 1 ;  /* 0x3f8000006e7d7423 */ /* 0x000fe4000001000d */
[----:B------:R-:W-:Y:S02]  /*3a40*/  FFMA.FTZ R140, R113, R12, 1 ;  /* 0x3f800000718c7423 */ /* 0x000fe4000001000c */
[----:B------:R-:W-:Y:S02]  /*3a50*/  FFMA.FTZ R144, R77, R25, R14 ;  /* 0x000000194d907223 */ /* 0x000fe4000001000e */
[----:B0-----:R-:W0:Y:S01]  /*3a60*/  LDS.128 R12, [R60+0x10] ;  /* 0x000010003c0c7984 */ /* 0x001e220000000c00 */
[--C-:B--2---:R-:W-:Y:S02]  /*3a70*/  HADD2.F32 R111, -RZ, R16.reuse.H1_H1 ;  /* 0x30000010ff6f7230 */ /* 0x104fe40000004100 */
[----:B------:R-:W-:-:S02]  /*3a80*/  HADD2.F32 R108, -RZ, R16.H0_H0 ;  /* 0x20000010ff6c7230 */ /* 0x000fc40000004100 */
[--C-:B------:R-:W-:Y:S01]  /*3a90*/  HADD2.F32 R110, -RZ, R17.reuse.H1_H1 ;  /* 0x30000011ff6e7230 */ /* 0x100fe20000004100 */
[----:B------:R-:W-:Y:S01]  /*3aa0*/  FMUL.FTZ R25, R20, R111 ;  /* 0x0000006f14197220 */ /* 0x000fe20000410000 */
[--C-:B------:R-:W-:Y:S02]  /*3ab0*/  HADD2.F32 R113, -RZ, R18.reuse.H0_H0 ;  /* 0x20000012ff717230 */ /* 0x100fe40000004100 */
[----:B------:R-:W-:Y:S02]  /*3ac0*/  HADD2.F32 R115, -RZ, R18.H1_H1 ;  /* 0x30000012ff737230 */ /* 0x000fe40000004100 */
[----:B------:R-:W-:Y:S01]  /*3ad0*/  HADD2.F32 R109, -RZ, R17.H0_H0 ;  /* 0x20000011ff6d7230 */ /* 0x000fe20000004100 */
[----:B------:R2:W4:Y:S01]  /*3ae0*/  MUFU.RCP R18, R133 ;  /* 0x0000008500127308 */ /* 0x0005220000001000 */
[--C-:B------:R-:W-:Y:S01]  /*3af0*/  HADD2.F32 R117, -RZ, R19.reuse.H0_H0 ;  /* 0x20000013ff757230 */ /* 0x100fe20000004100 */
[----:B------:R-:W-:Y:S02]  /*3b00*/  FMUL.FTZ R17, R112, R108 ;  /* 0x0000006c70117220 */ /* 0x000fe40000410000 */
[----:B------:R-:W-:Y:S01]  /*3b10*/  FMUL.FTZ R25, R124, R25 ;  /* 0x000000197c197220 */ /* 0x000fe20000410000 */
[----:B------:R-:W-:Y:S01]  /*3b20*/  HADD2.F32 R112, -RZ, R19.H1_H1 ;  /* 0x30000013ff707230 */ /* 0x000fe20000004100 */
[----:B------:R-:W-:-:S02]  /*3b30*/  FMUL.FTZ R21, R21, R110 ;  /* 0x0000006e15157220 */ /* 0x000fc40000410000 */
[----:B------:R-:W-:Y:S01]  /*3b40*/  FMUL.FTZ R17, R120, R17 ;  /* 0x0000001178117220 */ /* 0x000fe20000410000 */
[----:B------:R5:W0:Y:S01]  /*3b50*/  MUFU.RCP R124, R135 ;  /* 0x00000087007c7308 */ /* 0x000a220000001000 */
[----:B------:R-:W-:Y:S02]  /*3b60*/  FMUL.FTZ R118, R118, R113 ;  /* 0x0000007176767220 */ /* 0x000fe40000410000 */
[----:B------:R-:W-:Y:S02]  /*3b70*/  FMUL.FTZ R16, R119, R117 ;  /* 0x0000007577107220 */ /* 0x000fe40000410000 */
[----:B------:R-:W-:Y:S02]  /*3b80*/  FMUL.FTZ R19, R116, R109 ;  /* 0x0000006d74137220 */ /* 0x000fe40000410000 */
[----:B------:R-:W-:Y:S02]  /*3b90*/  FMUL.FTZ R20, R25, R126 ;  /* 0x0000007e19147220 */ /* 0x000fe40000410000 */
[----:B------:R-:W-:Y:S01]  /*3ba0*/  FMUL.FTZ R21, R132, R21 ;  /* 0x0000001584157220 */ /* 0x000fe20000410000 */
[----:B------:R-:W2:Y:S01]  /*3bb0*/  MUFU.RCP R126, R137 ;  /* 0x00000089007e7308 */ /* 0x000ea20000001000 */
[----:B------:R-:W-:-:S02]  /*3bc0*/  FMUL.FTZ R118, R121, R118 ;  /* 0x0000007679767220 */ /* 0x000fc40000410000 */
[----:B------:R-:W-:Y:S02]  /*3bd0*/  FMUL.FTZ R16, R123, R16 ;  /* 0x000000107b107220 */ /* 0x000fe40000410000 */
[----:B------:R-:W-:Y:S02]  /*3be0*/  FMUL.FTZ R17, R17, R122 ;  /* 0x0000007a11117220 */ /* 0x000fe40000410000 */
[----:B------:R-:W-:Y:S01]  /*3bf0*/  FMUL.FTZ R121, R22, R115 ;  /* 0x0000007316797220 */ /* 0x000fe20000410000 */
[----:B------:R-:W4:Y:S01]  /*3c00*/  MUFU.RCP R132, R139 ;  /* 0x0000008b00847308 */ /* 0x000f220000001000 */
[----:B------:R-:W-:Y:S01]  /*3c10*/  FMUL.FTZ R23, R23, R112 ;  /* 0x0000007017177220 */ /* 0x000fe20000410000 */
[--C-:B0-----:R-:W-:Y:S01]  /*3c20*/  HADD2.F32 R116, -RZ, R12.reuse.H0_H0 ;  /* 0x2000000cff747230 */ /* 0x101fe20000004100 */
[----:B------:R-:W-:Y:S01]  /*3c30*/  FMUL.FTZ R19, R130, R19 ;  /* 0x0000001382137220 */ /* 0x000fe20000410000 */
[----:B------:R-:W-:Y:S01]  /*3c40*/  HADD2.F32 R122, -RZ, R12.H1_H1 ;  /* 0x3000000cff7a7230 */ /* 0x000fe20000004100 */
[----:B-1----:R-:W-:Y:S01]  /*3c50*/  FADD.FTZ R141, R141, 1 ;  /* 0x3f8000008d8d7421 */ /* 0x002fe20000010000 */
[--C-:B------:R-:W-:Y:S01]  /*3c60*/  HADD2.F32 R123, -RZ, R13.reuse.H0_H0 ;  /* 0x2000000dff7b7230 */ /* 0x100fe20000004100 */
[----:B---3--:R-:W-:Y:S01]  /*3c70*/  FADD.FTZ R143, R143, 1 ;  /* 0x3f8000008f8f7421 */ /* 0x008fe20000010000 */
[--C-:B------:R-:W-:Y:S01]  /*3c80*/  HADD2.F32 R130, -RZ, R14.reuse.H0_H0 ;  /* 0x2000000eff827230 */ /* 0x100fe20000004100 */
[----:B------:R-:W-:Y:S01]  /*3c90*/  FMUL.FTZ R16, R16, R125 ;  /* 0x0000007d10107220 */ /* 0x000fe20000410000 */
[----:B------:R-:W-:Y:S01]  /*3ca0*/  HADD2.F32 R125, -RZ, R13.H1_H1 ;  /* 0x3000000dff7d7230 */ /* 0x000fe20000004100 */
[----:B------:R-:W-:Y:S01]  /*3cb0*/  FMUL.FTZ R121, R134, R121 ;  /* 0x0000007986797220 */ /* 0x000fe20000410000 */
[----:B------:R-:W-:Y:S01]  /*3cc0*/  HADD2.F32 R131, -RZ, R14.H1_H1 ;  /* 0x3000000eff837230 */ /* 0x000fe20000004100 */
[----:B------:R-:W-:Y:S01]  /*3cd0*/  FMUL.FTZ R23, R138, R23 ;  /* 0x000000178a177220 */ /* 0x000fe20000410000 */
[--C-:B--2---:R-:W-:Y:S01]  /*3ce0*/  HADD2.F32 R133, -RZ, R15.reuse.H0_H0 ;  /* 0x2000000fff857230 */ /* 0x104fe20000004100 */
[----:B------:R-:W-:Y:S01]  /*3cf0*/  FMUL.FTZ R19, R19, R24 ;  /* 0x0000001813137220 */ /* 0x000fe20000410000 */
[----:B-----5:R-:W-:Y:S01]  /*3d00*/  HADD2.F32 R135, -RZ, R15.H1_H1 ;  /* 0x3000000fff877230 */ /* 0x020fe20000004100 */
[----:B------:R-:W-:Y:S01]  /*3d10*/  FMUL.FTZ R26, R21, R26 ;  /* 0x0000001a151a7220 */ /* 0x000fe20000410000 */
[----:B------:R-:W0:Y:S01]  /*3d20*/  MUFU.RCP R134, R141 ;  /* 0x0000008d00867308 */ /* 0x000e220000001000 */
[----:B------:R-:W-:-:S02]  /*3d30*/  FADD.FTZ R13, -R127, 1 ;  /* 0x3f8000007f0d7421 */ /* 0x000fc40000010100 */
[----:B------:R-:W-:Y:S02]  /*3d40*/  FMUL.FTZ R12, R75, R116 ;  /* 0x000000744b0c7220 */ /* 0x000fe40000410000 */
[----:B------:R-:W-:Y:S02]  /*3d50*/  FADD.FTZ R14, -R142, 1 ;  /* 0x3f8000008e0e7421 */ /* 0x000fe40000010100 */
[----:B------:R-:W-:Y:S01]  /*3d60*/  FMUL.FTZ R15, R73, R122 ;  /* 0x0000007a490f7220 */ /* 0x000fe20000410000 */
[----:B------:R-:W1:Y:S01]  /*3d70*/  MUFU.RCP R138, R143 ;  /* 0x0000008f008a7308 */ /* 0x000e620000001000 */
[----:B----4-:R-:W-:Y:S02]  /*3d80*/  FADD.FTZ R24, -R18, 1 ;  /* 0x3f80000012187421 */ /* 0x010fe40000010100 */
        /* <DEDUP_REMOVED lines=8> */
[----:B------:R-:W-:Y:S02]  /*3e10*/  FMUL.FTZ R22, R118, R27 ;  /* 0x0000001b76167220 */ /* 0x000fe40000410000 */
[C---:B------:R-:W-:Y:S02]  /*3e20*/  FADD.FTZ R118, -R124.reuse, 1 ;  /* 0x3f8000007c767421 */ /* 0x040fe40000010100 */
[----:B------:R-:W-:Y:S02]  /*3e30*/  FMUL.FTZ R27, R124, R25 ;  /* 0x000000197c1b7220 */ /* 0x000fe40000410000 */
[----:B------:R-:W-:Y:S02]  /*3e40*/  FMUL.FTZ R12, R12, R13 ;  /* 0x0000000d0c0c7220 */ /* 0x000fe40000410000 */
[----:B------:R-:W-:Y:S02]  /*3e50*/  FMUL.FTZ R15, R15, R14 ;  /* 0x0000000e0f0f7220 */ /* 0x000fe40000410000 */
[----:B------:R-:W-:-:S02]  /*3e60*/  FMUL.FTZ R25, R21, R24 ;  /* 0x0000001815197220 */ /* 0x000fc40000410000 */
[----:B------:R-:W-:Y:S02]  /*3e70*/  FADD.FTZ R14, -R126, 1 ;  /* 0x3f8000007e0e7421 */ /* 0x000fe40000010100 */
[----:B------:R-:W-:Y:S02]  /*3e80*/  FMUL.FTZ R13, R105, R130 ;  /* 0x00000082690d7220 */ /* 0x000fe40000410000 */
[----:B------:R-:W-:Y:S02]  /*3e90*/  FADD.FTZ R24, -R132, 1 ;  /* 0x3f80000084187421 */ /* 0x000fe40000010100 */
[----:B------:R-:W-:Y:S02]  /*3ea0*/  FMUL.FTZ R21, R104, R131 ;  /* 0x0000008368157220 */ /* 0x000fe40000410000 */
[----:B------:R-:W-:Y:S02]  /*3eb0*/  FFMA.FTZ R118, R61, R118, 1 ;  /* 0x3f8000003d767423 */ /* 0x000fe40000010076 */
[----:B------:R-:W-:-:S02]  /*3ec0*/  FFMA.FTZ R14, R67, R14, 1 ;  /* 0x3f800000430e7423 */ /* 0x000fc4000001000e */
[----:B------:R-:W-:Y:S02]  /*3ed0*/  FMUL.FTZ R13, R126, R13 ;  /* 0x0000000d7e0d7220 */ /* 0x000fe40000410000 */
[----:B------:R-:W-:Y:S02]  /*3ee0*/  FFMA.FTZ R24, R103, R24, 1 ;  /* 0x3f80000067187423 */ /* 0x000fe40000010018 */
[----:B------:R-:W-:Y:S02]  /*3ef0*/  FMUL.FTZ R21, R132, R21 ;  /* 0x0000001584157220 */ /* 0x000fe40000410000 */
[----:B------:R-:W-:Y:S02]  /*3f00*/  FMUL.FTZ R121, R121, R136 ;  /* 0x0000008879797220 */ /* 0x000fe40000410000 */
[----:B------:R-:W-:Y:S02]  /*3f10*/  FMUL.FTZ R23, R23, R140 ;  /* 0x0000008c17177220 */ /* 0x000fe40000410000 */
[----:B------:R-:W-:-:S02]  /*3f20*/  FMUL.FTZ R120, R59, R142 ;  /* 0x0000008e3b787220 */ /* 0x000fc40000410000 */
[----:B------:R-:W-:Y:S02]  /*3f30*/  FMUL.FTZ R118, R27, R118 ;  /* 0x000000761b767220 */ /* 0x000fe40000410000 */
[----:B0-----:R-:W-:Y:S02]  /*3f40*/  FADD.FTZ R136, -R134, 1 ;  /* 0x3f80000086887421 */ /* 0x001fe40000010100 */
[----:B-1----:R-:W-:Y:S02]  /*3f50*/  FADD.FTZ R140, -R138, 1 ;  /* 0x3f8000008a8c7421 */ /* 0x002fe40000010100 */
[----:B------:R-:W-:Y:S02]  /*3f60*/  FMUL.FTZ R27, R102, R133 ;  /* 0x00000085661b7220 */ /* 0x000fe40000410000 */
[----:B------:R-:W-:Y:S02]  /*3f70*/  FMUL.FTZ R59, R95, R135 ;  /* 0x000000875f3b7220 */ /* 0x000fe40000410000 */
[----:B------:R-:W-:-:S02]  /*3f80*/  FMUL.FTZ R114, R114, R127 ;  /* 0x0000007f72727220 */ /* 0x000fc40000410000 */
[----:B------:R-:W-:Y:S02]  /*3f90*/  FMUL.FTZ R13, R13, R14 ;  /* 0x0000000e0d0d7220 */ /* 0x000fe40000410000 */
[----:B------:R-:W-:Y:S01]  /*3fa0*/  FMUL.FTZ R14, R21, R24 ;  /* 0x00000018150e7220 */ /* 0x000fe20000410000 */
[----:B------:R-:W-:Y:S01]  /*3fb0*/  F2FP.PACK_AB R24, R15, R12 ;  /* 0x0000000c0f18723e */ /* 0x000fe200000000ff */
[----:B------:R-:W-:Y:S01]  /*3fc0*/  FFMA.FTZ R136, R99, R136, 1 ;  /* 0x3f80000063887423 */ /* 0x000fe20000010088 */
[----:B------:R-:W-:Y:S01]  /*3fd0*/  HADD2.F32 R12, -RZ, R4.H0_H0 ;  /* 0x20000004ff0c7230 */ /* 0x000fe20000004100 */
[----:B------:R-:W-:Y:S02]  /*3fe0*/  FFMA.FTZ R140, R97, R140, 1 ;  /* 0x3f800000618c7423 */ /* 0x000fe4000001008c */
[----:B------:R-:W-:Y:S02]  /*3ff0*/  FMUL.FTZ R27, R134, R27 ;  /* 0x0000001b861b7220 */ /* 0x000fe40000410000 */
[----:B------:R-:W-:-:S02]  /*4000*/  FMUL.FTZ R59, R138, R59 ;  /* 0x0000003b8a3b7220 */ /* 0x000fc40000410000 */
[----:B------:R-:W-:Y:S02]  /*4010*/  FMUL.FTZ R75, R75, R114 ;  /* 0x000000724b4b7220 */ /* 0x000fe40000410000 */
[----:B------:R-:W-:Y:S02]  /*4020*/  FMUL.FTZ R27, R27, R136 ;  /* 0x000000881b1b7220 */ /* 0x000fe40000410000 */
[----:B------:R-:W-:Y:S02]  /*4030*/  FMUL.FTZ R140, R59, R140 ;  /* 0x0000008c3b8c7220 */ /* 0x000fe40000410000 */
[----:B------:R-:W-:Y:S02]  /*4040*/  FFMA.FTZ R144, R75, R12, R144 ;  /* 0x0000000c4b907223 */ /* 0x000fe40000010090 */
[----:B------:R-:W-:Y:S01]  /*4050*/  IMAD R12, R128, c[0x0][0x2e8], RZ ;  /* 0x0000ba00800c7a24 */ /* 0x000fe200078e02ff */
[----:B------:R-:W-:Y:S02]  /*4060*/  F2FP.PACK_AB R21, R26, R19 ;  /* 0x000000131a15723e */ /* 0x000fe400000000ff */
[----:B------:R-:W-:Y:S01]  /*4070*/  F2FP.PACK_AB R20, R20, R17 ;  /* 0x000000111414723e */ /* 0x000fe200000000ff */
[----:B------:R-:W-:Y:S01]  /*4080*/  IMAD R17, R39, c[0x0][0x2ec], R12 ;  /* 0x0000bb0027117a24 */ /* 0x000fe200078e020c */
[----:B------:R-:W-:-:S02]  /*4090*/  F2FP.PACK_AB R22, R121, R22 ;  /* 0x000000167916723e */ /* 0x000fc400000000ff */
[----:B------:R-:W-:Y:S02]  /*40a0*/  F2FP.PACK_AB R23, R23, R16 ;  /* 0x000000101717723e */ /* 0x000fe400000000ff */
[----:B------:R-:W-:Y:S01]  /*40b0*/  F2FP.PACK_AB R25, R118, R25 ;  /* 0x000000197619723e */ /* 0x000fe200000000ff */
[----:B------:R-:W-:Y:S01]  /*40c0*/  IMAD.WIDE.U32 R118, R39, c[0x0][0x2e8], R2 ;  /* 0x0000ba0027767a25 */ /* 0x000fe200078e0002 */
[----:B------:R-:W-:Y:S01]  /*40d0*/  F2FP.PACK_AB R26, R14, R13 ;  /* 0x0000000d0e1a723e */ /* 0x000fe200000000ff */
[----:B------:R-:W-:Y:S01]  /*40e0*/  BAR.SYNC.DEFER_BLOCKING 0x0 ;  /* 0x0000000000007b1d */ /* 0x000fe20000010000 */
[----:B------:R-:W-:Y:S02]  /*40f0*/  LEA R59, R43, R62, 0x1 ;  /* 0x0000003e2b3b7211 */ /* 0x000fe400078e08ff */
[----:B------:R-:W-:Y:S01]  /*4100*/  F2FP.PACK_AB R27, R140, R27 ;  /* 0x0000001b8c1b723e */ /* 0x000fe200000000ff */
[----:B------:R-:W-:Y:S01]  /*4110*/  FMUL.FTZ R62, R65, R18 ;  /* 0x00000012413e7220 */ /* 0x000fe20000410000 */
[----:B------:R-:W-:Y:S01]  /*4120*/  IADD3 R119, R119, R17, RZ ;  /* 0x0000001177777210 */ /* 0x000fe20007ffe0ff */
[----:B------:R-:W-:Y:S01]  /*4130*/  HADD2.F32 R121, -RZ, R4.H1_H1 ;  /* 0x30000004ff797230 */ /* 0x000fe20000004100 */
[----:B------:R-:W-:Y:S01]  /*4140*/  FMUL.FTZ R73, R73, R120 ;  /* 0x0000007849497220 */ /* 0x000fe20000410000 */
[----:B------:R0:W-:Y:S04]  /*4150*/  STS.128 [R59.X16], R20 ;  /* 0x000000143b007388 */ /* 0x0001e8000000cc00 */
[----:B------:R1:W-:Y:S01]  /*4160*/  STS.128 [R59.X16+0x10], R24 ;  /* 0x000010183b007388 */ /* 0x0003e2000000cc00 */
[----:B------:R-:W-:-:S06]  /*4170*/  NOP ;  /* 0x0000000000007918 */ /* 0x000fcc0000000000 */
[----:B------:R-:W2:Y:S04]  /*4180*/  LDS.128 R12, [R57] ;  /* 0x00000000390c7984 */ /* 0x000ea80000000c00 */
[----:B------:R-:W3:Y:S01]  /*4190*/  LDS.128 R16, [R57+0x200] ;  /* 0x0002000039107984 */ /* 0x000ee20000000c00 */
[----:B0-----:R-:W-:Y:S01]  /*41a0*/  HADD2.F32 R20, -RZ, R5.H0_H0 ;  /* 0x20000005ff147230 */ /* 0x001fe20000004100 */
[----:B------:R-:W-:Y:S02]  /*41b0*/  FFMA.FTZ R144, R73, R121, R144 ;  /* 0x0000007949907223 */ /* 0x000fe40000010090 */
[----:B------:R-:W-:Y:S02]  /*41c0*/  FMUL.FTZ R71, R71, R62 ;  /* 0x0000003e47477220 */ /* 0x000fe40000410000 */
[----:B------:R-:W-:-:S02]  /*41d0*/  IMAD R21, R37, c[0x0][0x2f0], RZ ;  /* 0x0000bc0025157a24 */ /* 0x000fc400078e02ff */
[----:B------:R-:W-:Y:S01]  /*41e0*/  FMUL.FTZ R124, R61, R124 ;  /* 0x0000007c3d7c7220 */ /* 0x000fe20000410000 */
[----:B------:R-:W-:Y:S01]  /*41f0*/  HADD2.F32 R22, -RZ, R5.H1_H1 ;  /* 0x30000005ff167230 */ /* 0x000fe20000004100 */
[----:B------:R-:W-:Y:S02]  /*4200*/  FFMA.FTZ R144, R71, R20, R144 ;  /* 0x0000001447907223 */ /* 0x000fe40000010090 */
[C---:B-1----:R-:W-:Y:S02]  /*4210*/  IMAD R25, R0.reuse, c[0x0][0x2f4], R21 ;  /* 0x0000bd0000197a24 */ /* 0x042fe400078e0215 */
[----:B------:R-:W-:Y:S02]  /*4220*/  FMUL.FTZ R69, R69, R124 ;  /* 0x0000007c45457220 */ /* 0x000fe40000410000 */
[----:B------:R-:W-:Y:S02]  /*4230*/  FMUL.FTZ R126, R67, R126 ;  /* 0x0000007e437e7220 */ /* 0x000fe40000410000 */
[----:B------:R-:W-:Y:S01]  /*4240*/  IMAD.WIDE.U32 R20, R0, c[0x0][0x2f0], R118 ;  /* 0x0000bc0000147a25 */ /* 0x000fe200078e0076 */
[----:B------:R-:W-:-:S03]  /*4250*/  HADD2.F32 R23, -RZ, R6.H0_H0 ;  /* 0x20000006ff177230 */ /* 0x000fc60000004100 */
[----:B------:R-:W-:Y:S01]  /*4260*/  FFMA.FTZ R144, R69, R22, R144 ;  /* 0x0000001645907223 */ /* 0x000fe20000010090 */
[----:B------:R-:W-:Y:S01]  /*4270*/  IADD3 R25, R21, R25, RZ ;  /* 0x0000001915197210 */ /* 0x000fe20007ffe0ff */
[----:B------:R-:W-:Y:S01]  /*4280*/  FMUL.FTZ R67, R105, R126 ;  /* 0x0000007e69437220 */ /* 0x000fe20000410000 */
[C---:B------:R-:W-:Y:S01]  /*4290*/  LEA R22, P0, R20.reuse, c[0x0][0x338], 0x1 ;  /* 0x0000ce0014167a11 */ /* 0x040fe200078008ff */
[----:B------:R-:W-:Y:S01]  /*42a0*/  FMUL.FTZ R103, R103, R132 ;  /* 0x0000008467677220 */ /* 0x000fe20000410000 */
[----:B------:R-:W-:Y:S01]  /*42b0*/  HADD2.F32 R21, -RZ, R6.H1_H1 ;  /* 0x30000006ff157230 */ /* 0x000fe20000004100 */
[----:B------:R-:W-:Y:S01]  /*42c0*/  FFMA.FTZ R144, R67, R23, R144 ;  /* 0x0000001743907223 */ /* 0x000fe20000010090 */
[----:B------:R-:W-:Y:S01]  /*42d0*/  LEA.HI.X R23, R20, c[0x0][0x33c], R25, 0x1, P0 ;  /* 0x0000cf0014177a11 */ /* 0x000fe200000f0c19 */
[----:B------:R-:W-:-:S04]  /*42e0*/  FMUL.FTZ R65, R104, R103 ;  /* 0x0000006768417220 */ /* 0x000fc80000410000 */
[----:B------:R-:W-:Y:S02]  /*42f0*/  FFMA.FTZ R144, R65, R21, R144 ;  /* 0x0000001541907223 */ /* 0x000fe40000010090 */
[----:B------:R-:W-:Y:S01]  /*4300*/  IMAD.WIDE R20, R56, 0x10, R22 ;  /* 0x0000001038147825 */ /* 0x000fe200078e0216 */
[----:B------:R-:W-:-:S04]  /*4310*/  ISETP.NE.U32.AND P0, PT, RZ, c[0x0][0x270], PT ;  /* 0x00009c00ff007a0c */ /* 0x000fc80003f05070 */
[----:B--2---:R0:W-:Y:S04]  /*4320*/  STG.E.128 [R20.64], R12 ;  /* 0x0000000c14007986 */ /* 0x0041e8000c101d04 */
[----:B---3--:R0:W-:Y:S01]  /*4330*/  STG.E.128 [R20.64+0x200], R16 ;  /* 0x0002001014007986 */ /* 0x0081e2000c101d04 */
[----:B------:R-:W-:Y:S01]  /*4340*/  ISETP.NE.AND.EX P0, PT, RZ, c[0x0][0x274], PT, P0 ;  /* 0x00009d00ff007a0c */ /* 0x000fe20003f05300 */
[----:B------:R-:W-:Y:S01]  /*4350*/  FMUL.FTZ R99, R99, R134 ;  /* 0x0000008663637220 */ /* 0x000fe20000410000 */
[--C-:B------:R-:W-:Y:S01]  /*4360*/  HADD2.F32 R24, -RZ, R7.reuse.H0_H0 ;  /* 0x20000007ff187230 */ /* 0x100fe20000004100 */
[----:B------:R-:W-:Y:S01]  /*4370*/  MOV R25, c[0x0][0x16c] ;  /* 0x00005b0000197a02 */ /* 0x000fe20000000f00 */
[----:B------:R-:W-:Y:S02]  /*4380*/  FMUL.FTZ R138, R97, R138 ;  /* 0x0000008a618a7220 */ /* 0x000fe40000410000 */
[----:B------:R-:W-:Y:S01]  /*4390*/  FMUL.FTZ R61, R102, R99 ;  /* 0x00000063663d7220 */ /* 0x000fe20000410000 */
[----:B------:R-:W-:Y:S01]  /*43a0*/  ISETP.GE.AND P1, PT, R25, 0x1, PT ;  /* 0x000000011900780c */ /* 0x000fe20003f26270 */
[----:B------:R-:W-:Y:S01]  /*43b0*/  HADD2.F32 R97, -RZ, R7.H1_H1 ;  /* 0x30000007ff617230 */ /* 0x000fe20000004100 */
[----:B------:R-:W-:-:S02]  /*43c0*/  FMUL.FTZ R95, R95, R138 ;  /* 0x0000008a5f5f7220 */ /* 0x000fc40000410000 */
[----:B------:R-:W-:Y:S02]  /*43d0*/  FFMA.FTZ R144, R61, R24, R144 ;  /* 0x000000183d907223 */ /* 0x000fe40000010090 */
[----:B------:R-:W-:Y:S05]  /*43e0*/  @!P0 BRA `(.L_x_4721) ;  /* 0x000002b000008947 */ /* 0x000fea0003800000 */
[----:B------:R-:W-:Y:S01]  /*43f0*/  BAR.SYNC.DEFER_BLOCKING 0x0 ;  /* 0x0000000000007b1d */ /* 0x000fe20000010000 */
[----:B0-----:R-:W-:Y:S02]  /*4400*/  FMUL.FTZ R12, R63, R108 ;  /* 0x0000006c3f0c7220 */ /* 0x001fe40000410000 */
[----:B------:R-:W-:Y:S02]  /*4410*/  FMUL.FTZ R111, R94, R111 ;  /* 0x0000006f5e6f7220 */ /* 0x000fe40000410000 */
        /* <DEDUP_REMOVED lines=15> */
[----:B------:R-:W-:Y:S01]  /*4510*/  FMUL.FTZ R18, R126, R130 ;  /* 0x000000827e127220 */ /* 0x000fe20000410000 */
[----:B------:R0:W-:Y:S01]  /*4520*/  STS.128 [R59.X16], R12 ;  /* 0x0000000c3b007388 */ /* 0x0001e2000000cc00 */
[----:B------:R-:W-:Y:S01]  /*4530*/  FMUL.FTZ R103, R103, R131 ;  /* 0x0000008367677220 */ /* 0x000fe20000410000 */
[----:B------:R-:W-:Y:S01]  /*4540*/  F2FP.PACK_AB R17, R124, R17 ;  /* 0x000000117c11723e */ /* 0x000fe200000000ff */
[----:B------:R-:W-:Y:S02]  /*4550*/  FMUL.FTZ R19, R99, R133 ;  /* 0x0000008563137220 */ /* 0x000fe40000410000 */
[----:B------:R-:W-:Y:S01]  /*4560*/  FMUL.FTZ R138, R138, R135 ;  /* 0x000000878a8a7220 */ /* 0x000fe20000410000 */
[----:B------:R-:W-:Y:S01]  /*4570*/  F2FP.PACK_AB R18, R103, R18 ;  /* 0x000000126712723e */ /* 0x000fe200000000ff */
[----:B------:R-:W-:-:S02]  /*4580*/  IMAD R94, R128, c[0x0][0x210], RZ ;  /* 0x00008400805e7a24 */ /* 0x000fc400078e02ff */
        /* <DEDUP_REMOVED lines=17> */
.L_x_4721:
        /* <DEDUP_REMOVED lines=28> */
[----:B------:R-:W-:Y:S02]  /*4860*/  IADD3 R133, R58, -0x1, RZ ;  /* 0xffffffff3a857810 */ /* 0x000fe40007ffe0ff */
[----:B------:R-:W-:Y:S02]  /*4870*/  MOV R135, RZ ;  /* 0x000000ff00877202 */ /* 0x000fe40000000f00 */
[----:B0-----:R-:W-:Y:S02]  /*4880*/  LEA.HI R12, R133, R133, RZ, 0x1 ;  /* 0x00000085850c7211 */ /* 0x001fe400078f08ff */
[----:B------:R-:W-:-:S02]  /*4890*/  MOV R127, RZ ;  /* 0x000000ff007f7202 */ /* 0x000fc40000000f00 */
[----:B------:R-:W-:Y:S02]  /*48a0*/  LOP3.LUT R12, R12, 0xfffffe, RZ, 0xc0, !PT ;  /* 0x00fffffe0c0c7812 */ /* 0x000fe400078ec0ff */
[----:B------:R-:W-:Y:S02]  /*48b0*/  MOV R132, RZ ;  /* 0x000000ff00847202 */ /* 0x000fe40000000f00 */
[----:B------:R-:W-:Y:S02]  /*48c0*/  IADD3 R133, R133, -R12, RZ ;  /* 0x8000000c85857210 */ /* 0x000fe40007ffe0ff */
[----:B------:R-:W-:Y:S02]  /*48d0*/  MOV R131, RZ ;  /* 0x000000ff00837202 */ /* 0x000fe40000000f00 */
.L_x_4770:
        /* <DEDUP_REMOVED lines=33> */
[C---:B------:R-:W-:Y:S02]  /*4af0*/  SHF.L.U32 R134, R42.reuse, 0x1, RZ ;  /* 0x000000012a867819 */ /* 0x040fe400000006ff */
[----:B------:R-:W-:Y:S01]  /*4b00*/  ISETP.NE.AND P1, PT, R42, RZ, PT ;  /* 0x000000ff2a00720c */ /* 0x000fe20003f25270 */
[----:B------:R-:W2:Y:S01]  /*4b10*/  LDS.128 R12, [R60] ;  /* 0x000000003c0c7984 */ /* 0x000ea20000000c00 */
[----:B------:R-:W-:-:S03]  /*4b20*/  LOP3.LUT R134, R134, 0xffffffc0, RZ, 0xc0, !PT ;  /* 0xffffffc086867812 */ /* 0x000fc600078ec0ff */
[----:B------:R4:W2:Y:S01]  /*4b30*/  LDS.128 R16, [R60+0x10] ;  /* 0x000010003c107984 */ /* 0x0008a20000000c00 */
[----:B0-----:R-:W-:-:S04]  /*4b40*/  IADD3 R136, R134, R43, RZ ;  /* 0x0000002b86887210 */ /* 0x001fc80007ffe0ff */
[C---:B-1----:R-:W-:Y:S02]  /*4b50*/  SHF.L.U32 R57, R136.reuse, 0x4, RZ ;  /* 0x0000000488397819 */ /* 0x042fe400000006ff */
[----:B------:R-:W-:Y:S01]  /*4b60*/  IADD3 R136, R136, R43, RZ ;  /* 0x0000002b88887210 */ /* 0x000fe20007ffe0ff */
[----:B----4-:R-:W-:-:S04]  /*4b70*/  FMUL.FTZ R161, R130, 1.4426950216293334961 ;  /* 0x3fb8aa3b82a17820 */ /* 0x010fc80000410000 */
[----:B------:R-:W-:Y:S01]  /*4b80*/  FMUL.FTZ R178, R161, R93 ;  /* 0x0000005da1b27220 */ /* 0x000fe20000410000 */
[----:B------:R-:W-:-:S05]  /*4b90*/  SHF.L.U32 R60, R136, 0x4, RZ ;  /* 0x00000004883c7819 */ /* 0x000fca00000006ff */
[----:B------:R-:W0:Y:S01]  /*4ba0*/  MUFU.EX2 R178, R178 ;  /* 0x000000b200b27308 */ /* 0x000e220000000800 */
[C---:B------:R-:W-:Y:S02]  /*4bb0*/  IADD3 R134, R42.reuse, 0x200, RZ ;  /* 0x000002002a867810 */ /* 0x040fe40007ffe0ff */
[----:B------:R-:W-:Y:S02]  /*4bc0*/  @!P1 LEA R134, R133, R135, 0x8 ;  /* 0x0000008785869211 */ /* 0x000fe400078e40ff */
[----:B------:R-:W-:Y:S02]  /*4bd0*/  LOP3.LUT P0, RZ, R42, 0x1f, RZ, 0xc0, !PT ;  /* 0x0000001f2aff7812 */ /* 0x000fe4000780c0ff */
[----:B------:R-:W-:Y:S02]  /*4be0*/  SHF.L.U32 R137, R134, 0x2, RZ ;  /* 0x0000000286897819 */ /* 0x000fe400000006ff */
[----:B------:R-:W-:Y:S01]  /*4bf0*/  ISETP.LT.OR P0, PT, R58, 0x2, P0 ;  /* 0x000000023a00780c */ /* 0x000fe20000701670 */
[C---:B------:R-:W-:Y:S01]  /*4c00*/  FMUL.FTZ R153, R161.reuse, R92 ;  /* 0x0000005ca1997220 */ /* 0x040fe20000410000 */
[----:B--2---:R-:W-:Y:S01]  /*4c10*/  HFMA2.MMA R63, -RZ, RZ, 0, 0 ;  /* 0x00000000ff3f7435 */ /* 0x004fe200000001ff */
[----:B------:R-:W-:-:S10]  /*4c20*/  FMUL.FTZ R152, R161, R90 ;  /* 0x0000005aa1987220 */ /* 0x000fd40000410000 */
[----:B------:R-:W-:Y:S01]  /*4c30*/  @!P0 IADD3 R62, R58, -0x2, RZ ;  /* 0xfffffffe3a3e8810 */ /* 0x000fe20007ffe0ff */
[----:B------:R-:W1:Y:S04]  /*4c40*/  MUFU.EX2 R153, R153 ;  /* 0x0000009900997308 */ /* 0x000e680000000800 */
[----:B------:R-:W-:Y:S01]  /*4c50*/  @!P0 IMAD R139, R62, c[0x0][0x16c], R135 ;  /* 0x00005b003e8b8a24 */ /* 0x000fe200078e0287 */
[----:B------:R-:W-:Y:S01]  /*4c60*/  MOV R62, 0x3f800000 ;  /* 0x3f800000003e7802 */ /* 0x000fe20000000f00 */
[----:B------:R-:W-:Y:S01]  /*4c70*/  FMUL.FTZ R151, R161, R88 ;  /* 0x00000058a1977220 */ /* 0x000fe20000410000 */
[----:B------:R-:W-:Y:S01]  /*4c80*/  HADD2.F32 R134, -RZ, R12.H0_H0 ;  /* 0x2000000cff867230 */ /* 0x000fe20000004100 */
[----:B------:R-:W-:Y:S01]  /*4c90*/  @!P0 IMAD.WIDE R138, R139, 0x8, R32 ;  /* 0x000000088b8a8825 */ /* 0x000fe200078e0220 */
[----:B------:R-:W-:-:S02]  /*4ca0*/  HADD2.F32 R140, -RZ, R15.H0_H0 ;  /* 0x2000000fff8c7230 */ /* 0x000fc40000004100 */
[----:B------:R-:W-:Y:S01]  /*4cb0*/  HADD2.F32 R143, -RZ, R15.H1_H1 ;  /* 0x3000000fff8f7230 */ /* 0x000fe20000004100 */
[----:B------:R-:W2:Y:S01]  /*4cc0*/  MUFU.EX2 R152, R152 ;  /* 0x0000009800987308 */ /* 0x000ea20000000800 */
[----:B------:R-:W-:Y:S01]  /*4cd0*/  HADD2.F32 R15, -RZ, R8.H1_H1 ;  /* 0x30000008ff0f7230 */ /* 0x000fe20000004100 */
[----:B------:R-:W-:Y:S01]  /*4ce0*/  FMUL.FTZ R154, R161, R86 ;  /* 0x00000056a19a7220 */ /* 0x000fe20000410000 */
[--C-:B------:R-:W-:Y:S02]  /*4cf0*/  HADD2.F32 R144, -RZ, R17.reuse.H0_H0 ;  /* 0x20000011ff907230 */ /* 0x100fe40000004100 */
[----:B------:R-:W-:Y:S01]  /*4d00*/  HADD2.F32 R147, -RZ, R17.H1_H1 ;  /* 0x30000011ff937230 */ /* 0x000fe20000004100 */
[----:B------:R-:W-:Y:S01]  /*4d10*/  FMUL.FTZ R176, R15, R92 ;  /* 0x0000005c0fb07220 */ /* 0x000fe20000410000 */
[----:B------:R-:W-:Y:S01]  /*4d20*/  HADD2.F32 R136, -RZ, R13.H0_H0 ;  /* 0x2000000dff887230 */ /* 0x000fe20000004100 */
[----:B------:R-:W4:Y:S01]  /*4d30*/  MUFU.EX2 R151, R151 ;  /* 0x0000009700977308 */ /* 0x000f220000000800 */
[----:B------:R-:W-:Y:S01]  /*4d40*/  HADD2.F32 R17, -RZ, R9.H0_H0 ;  /* 0x20000009ff117230 */ /* 0x000fe20000004100 */
[----:B------:R-:W-:Y:S01]  /*4d50*/  FMUL.FTZ R155, R161, R84 ;  /* 0x00000054a19b7220 */ /* 0x000fe20000410000 */
[----:B------:R-:W-:-:S02]  /*4d60*/  HADD2.F32 R148, -RZ, R19.H0_H0 ;  /* 0x20000013ff947230 */ /* 0x000fc40000004100 */
[----:B------:R-:W-:Y:S01]  /*4d70*/  HADD2.F32 R150, -RZ, R19.H1_H1 ;  /* 0x30000013ff967230 */ /* 0x000fe20000004100 */
[----:B------:R-:W-:Y:S01]  /*4d80*/  FMUL.FTZ R17, R17, R90 ;  /* 0x0000005a11117220 */ /* 0x000fe20000410000 */
[--C-:B------:R-:W-:Y:S01]  /*4d90*/  HADD2.F32 R142, -RZ, R16.reuse.H0_H0 ;  /* 0x20000010ff8e7230 */ /* 0x100fe20000004100 */
[----:B------:R-:W0:Y:S01]  /*4da0*/  MUFU.EX2 R154, R154 ;  /* 0x0000009a009a7308 */ /* 0x000e220000000800 */
[----:B------:R-:W-:Y:S02]  /*4db0*/  HADD2.F32 R145, -RZ, R16.H1_H1 ;  /* 0x30000010ff917230 */ /* 0x000fe40000004100 */
[----:B------:R-:W-:Y:S01]  /*4dc0*/  HADD2.F32 R19, -RZ, R9.H1_H1 ;  /* 0x30000009ff137230 */ /* 0x000fe20000004100 */
[----:B------:R-:W-:Y:S02]  /*4dd0*/  FMUL.FTZ R156, R161, R82 ;  /* 0x00000052a19c7220 */ /* 0x000fe40000410000 */
[----:B------:R-:W-:Y:S02]  /*4de0*/  FMUL.FTZ R17, R136, R17 ;  /* 0x0000001188117220 */ /* 0x000fe40000410000 */
[----:B------:R-:W0:Y:S01]  /*4df0*/  MUFU.EX2 R155, R155 ;  /* 0x0000009b009b7308 */ /* 0x000e220000000800 */
[----:B------:R-:W-:Y:S01]  /*4e00*/  FMUL.FTZ R172, R19, R88 ;  /* 0x0000005813ac7220 */ /* 0x000fe20000410000 */
[----:B------:R-:W-:Y:S01]  /*4e10*/  HADD2.F32 R141, -RZ, R14.H1_H1 ;  /* 0x3000000eff8d7230 */ /* 0x000fe20000004100 */
[C---:B------:R-:W-:Y:S01]  /*4e20*/  FMUL.FTZ R157, R161.reuse, R80 ;  /* 0x00000050a19d7220 */ /* 0x040fe20000410000 */
[----:B------:R-:W-:Y:S01]  /*4e30*/  HADD2.F32 R163, -RZ, R11.H0_H0 ;  /* 0x2000000bffa37230 */ /* 0x000fe20000004100 */
[----:B------:R-:W-:-:S03]  /*4e40*/  FMUL.FTZ R159, R161, R78 ;  /* 0x0000004ea19f7220 */ /* 0x000fc60000410000 */
[----:B------:R-:W0:Y:S01]  /*4e50*/  MUFU.EX2 R156, R156 ;  /* 0x0000009c009c7308 */ /* 0x000e220000000800 */
[----:B------:R-:W-:Y:S01]  /*4e60*/  FMUL.FTZ R184, R161, R76 ;  /* 0x0000004ca1b87220 */ /* 0x000fe20000410000 */
[----:B------:R-:W-:-:S06]  /*4e70*/  HADD2.F32 R165, -RZ, R11.H1_H1 ;  /* 0x3000000bffa57230 */ /* 0x000fcc0000004100 */
[----:B------:R-:W0:Y:S01]  /*4e80*/  MUFU.EX2 R157, R157 ;  /* 0x0000009d009d7308 */ /* 0x000e220000000800 */
[--C-:B------:R-:W-:Y:S01]  /*4e90*/  HADD2.F32 R169, -RZ, R4.reuse.H1_H1 ;  /* 0x30000004ffa97230 */ /* 0x100fe20000004100 */
[----:B------:R-:W-:Y:S01]  /*4ea0*/  FMUL.FTZ R181, R161, R74 ;  /* 0x0000004aa1b57220 */ /* 0x000fe20000410000 */
[----:B------:R-:W-:Y:S01]  /*4eb0*/  HADD2.F32 R167, -RZ, R4.H0_H0 ;  /* 0x20000004ffa77230 */ /* 0x000fe20000004100 */
[----:B------:R-:W-:-:S04]  /*4ec0*/  FMUL.FTZ R164, R165, R80 ;  /* 0x00000050a5a47220 */ /* 0x000fc80000410000 */
[----:B------:R-:W0:Y:S01]  /*4ed0*/  MUFU.EX2 R159, R159 ;  /* 0x0000009f009f7308 */ /* 0x000e220000000800 */
[----:B------:R-:W-:Y:S01]  /*4ee0*/  HADD2.F32 R177, -RZ, R6.H1_H1 ;  /* 0x30000006ffb17230 */ /* 0x000fe20000004100 */
[----:B------:R-:W-:Y:S02]  /*4ef0*/  FMUL.FTZ R179, R161, R72 ;  /* 0x00000048a1b37220 */ /* 0x000fe40000410000 */
[----:B------:R-:W-:-:S04]  /*4f00*/  FMUL.FTZ R15, R167, R78 ;  /* 0x0000004ea70f7220 */ /* 0x000fc80000410000 */
[----:B------:R-:W0:Y:S01]  /*4f10*/  MUFU.EX2 R184, R184 ;  /* 0x000000b800b87308 */ /* 0x000e220000000800 */
[----:B------:R-:W-:Y:S02]  /*4f20*/  FMUL.FTZ R164, R143, R164 ;  /* 0x000000a48fa47220 */ /* 0x000fe40000410000 */
[----:B------:R-:W-:Y:S01]  /*4f30*/  FMUL.FTZ R188, R177, R68 ;  /* 0x00000044b1bc7220 */ /* 0x000fe20000410000 */
[----:B------:R-:W-:Y:S01]  /*4f40*/  HADD2.F32 R171, -RZ, R5.H0_H0 ;  /* 0x20000005ffab7230 */ /* 0x000fe20000004100 */
[----:B------:R-:W-:-:S03]  /*4f50*/  FMUL.FTZ R177, R161, R70 ;  /* 0x00000046a1b17220 */ /* 0x000fc60000410000 */
[----:B------:R-:W0:Y:S01]  /*4f60*/  MUFU.EX2 R181, R181 ;  /* 0x000000b500b57308 */ /* 0x000e220000000800 */
[----:B------:R-:W-:Y:S01]  /*4f70*/  HADD2.F32 R173, -RZ, R5.H1_H1 ;  /* 0x30000005ffad7230 */ /* 0x000fe20000004100 */
[----:B------:R-:W-:Y:S01]  /*4f80*/  FMUL.FTZ R162, R142, R15 ;  /* 0x0000000f8ea27220 */ /* 0x000fe20000410000 */
[--C-:B------:R-:W-:Y:S02]  /*4f90*/  HADD2.F32 R146, -RZ, R18.reuse.H0_H0 ;  /* 0x20000012ff927230 */ /* 0x100fe40000004100 */
[----:B------:R-:W-:Y:S01]  /*4fa0*/  HADD2.F32 R149, -RZ, R18.H1_H1 ;  /* 0x30000012ff957230 */ /* 0x000fe20000004100 */
[----:B------:R-:W-:Y:S02]  /*4fb0*/  FMUL.FTZ R18, R161, R68 ;  /* 0x00000044a1127220 */ /* 0x000fe40000410000 */
[----:B------:R-:W0:Y:S01]  /*4fc0*/  MUFU.EX2 R179, R179 ;  /* 0x000000b300b37308 */ /* 0x000e220000000800 */
[----:B------:R-:W-:Y:S01]  /*4fd0*/  FMUL.FTZ R182, R173, R72 ;  /* 0x00000048adb67220 */ /* 0x000fe20000410000 */
[----:B------:R-:W-:Y:S01]  /*4fe0*/  HADD2.F32 R175, -RZ, R6.H0_H0 ;  /* 0x20000006ffaf7230 */ /* 0x000fe20000004100 */
[----:B------:R-:W-:-:S05]  /*4ff0*/  FMUL.FTZ R173, R161, R66 ;  /* 0x00000042a1ad7220 */ /* 0x000fca0000410000 */
[----:B------:R-:W0:Y:S01]  /*5000*/  MUFU.EX2 R177, R177 ;  /* 0x000000b100b17308 */ /* 0x000e220000000800 */
[----:B------:R-:W-:Y:S02]  /*5010*/  FMUL.FTZ R165, R175, R70 ;  /* 0x00000046afa57220 */ /* 0x000fe40000410000 */
[----:B------:R-:W-:-:S05]  /*5020*/  FMUL.FTZ R182, R147, R182 ;  /* 0x000000b693b67220 */ /* 0x000fca0000410000 */
[----:B------:R-:W0:Y:S01]  /*5030*/  MUFU.EX2 R18, R18 ;  /* 0x0000001200127308 */ /* 0x000e220000000800 */
[----:B------:R-:W-:Y:S01]  /*5040*/  HADD2.F32 R183, -RZ, R7.H0_H0 ;  /* 0x20000007ffb77230 */ /* 0x000fe20000004100 */
[----:B------:R-:W-:-:S06]  /*5050*/  FMUL.FTZ R192, R146, R165 ;  /* 0x000000a592c07220 */ /* 0x000fcc0000410000 */
[----:B------:R-:W0:Y:S01]  /*5060*/  MUFU.EX2 R173, R173 ;  /* 0x000000ad00ad7308 */ /* 0x000e220000000800 */
[----:B------:R-:W-:Y:S01]  /*5070*/  HADD2.F32 R185, -RZ, R7.H1_H1 ;  /* 0x30000007ffb97230 */ /* 0x000fe20000004100 */
[----:B------:R-:W-:-:S04]  /*5080*/  FMUL.FTZ R167, R183, R66 ;  /* 0x00000042b7a77220 */ /* 0x000fc80000410000 */
[----:B------:R-:W-:Y:S01]  /*5090*/  FMUL.FTZ R194, R148, R167 ;  /* 0x000000a794c27220 */ /* 0x000fe20000410000 */
[----:B------:R-:W-:Y:S01]  /*50a0*/  BSSY B0, `(.L_x_4723) ;  /* 0x000005b000007945 */ /* 0x000fe20003800000 */
[----:B---3--:R-:W-:Y:S04]  /*50b0*/  STS.128 [R57+0x840], R20 ;  /* 0x0008401439007388 */ /* 0x008fe80000000c00 */
[----:B------:R-:W-:Y:S01]  /*50c0*/  STS.128 [R57+0xa40], R24 ;  /* 0x000a401839007388 */ /* 0x000fe20000000c00 */
[----:B------:R-:W-:-:S06]  /*50d0*/  NOP ;  /* 0x0000000000007918 */ /* 0x000fcc0000000000 */
[----:B------:R-:W3:Y:S04]  /*50e0*/  LDS.128 R20, [R60+0x840] ;  /* 0x000840003c147984 */ /* 0x000ee80000000c00 */
[----:B------:R-:W1:Y:S04]  /*50f0*/  LDS.128 R24, [R60+0x850] ;  /* 0x000850003c187984 */ /* 0x000e680000000c00 */
[----:B0-----:R0:W-:Y:S04]  /*5100*/  STS [R137+0x35c0], R178 ;  /* 0x0035c0b289007388 */ /* 0x0011e80000000800 */
[----:B------:R-:W-:Y:S01]  /*5110*/  BAR.SYNC.DEFER_BLOCKING 0x0 ;  /* 0x0000000000007b1d */ /* 0x000fe20000010000 */
[----:B0-----:R-:W-:-:S02]  /*5120*/  HADD2.F32 R137, -RZ, R12.H1_H1 ;  /* 0x3000000cff897230 */ /* 0x001fc40000004100 */
[----:B------:R-:W-:-:S03]  /*5130*/  HADD2.F32 R12, -RZ, R8.H0_H0 ;  /* 0x20000008ff0c7230 */ /* 0x000fc60000004100 */
[----:B------:R-:W-:Y:S01]  /*5140*/  FMUL.FTZ R176, R137, R176 ;  /* 0x000000b089b07220 */ /* 0x000fe20000410000 */
[----:B------:R0:W5:Y:S01]  /*5150*/  @!P0 LDG.E.64 R62, [R138.64] ;  /* 0x000000048a3e8981 */ /* 0x000162000c1e1b00 */
[--C-:B---3--:R-:W-:Y:S02]  /*5160*/  HADD2.F32 R160, -RZ, R23.reuse.H0_H0 ;  /* 0x20000017ffa07230 */ /* 0x108fe40000004100 */
[----:B------:R-:W-:Y:S02]  /*5170*/  HADD2.F32 R186, -RZ, R23.H1_H1 ;  /* 0x30000017ffba7230 */ /* 0x000fe40000004100 */
[----:B0-----:R-:W-:Y:S01]  /*5180*/  HADD2.F32 R139, -RZ, R13.H1_H1 ;  /* 0x3000000dff8b7230 */ /* 0x001fe20000004100 */
[----:B------:R-:W-:Y:S01]  /*5190*/  FMUL.FTZ R13, R12, R93 ;  /* 0x0000005d0c0d7220 */ /* 0x000fe20000410000 */
[----:B------:R-:W-:-:S03]  /*51a0*/  HADD2.F32 R23, -RZ, R10.H1_H1 ;  /* 0x3000000aff177230 */ /* 0x000fc60000004100 */
[----:B------:R-:W-:Y:S01]  /*51b0*/  FMUL.FTZ R16, R134, R13 ;  /* 0x0000000d86107220 */ /* 0x000fe20000410000 */
[--C-:B------:R-:W-:Y:S01]  /*51c0*/  HADD2.F32 R166, -RZ, R21.reuse.H0_H0 ;  /* 0x20000015ffa67230 */ /* 0x100fe20000004100 */
[----:B------:R-:W-:Y:S01]  /*51d0*/  FMUL.FTZ R168, R23, R84 ;  /* 0x0000005417a87220 */ /* 0x000fe20000410000 */
[----:B------:R-:W-:Y:S01]  /*51e0*/  HADD2.F32 R170, -RZ, R21.H1_H1 ;  /* 0x30000015ffaa7230 */ /* 0x000fe20000004100 */
[-C--:B-1----:R-:W-:Y:S01]  /*51f0*/  FMUL.FTZ R23, R178, R153.reuse ;  /* 0x00000099b2177220 */ /* 0x082fe20000410000 */
[----:B------:R-:W-:Y:S01]  /*5200*/  HADD2.F32 R21, -RZ, R10.H0_H0 ;  /* 0x2000000aff157230 */ /* 0x000fe20000004100 */
[----:B------:R-:W-:Y:S01]  /*5210*/  FFMA.FTZ R13, R16, R153, R176 ;  /* 0x00000099100d7223 */ /* 0x000fe200000100b0 */
[----:B------:R-:W-:Y:S02]  /*5220*/  HADD2.F32 R138, -RZ, R14.H0_H0 ;  /* 0x2000000eff8a7230 */ /* 0x000fe40000004100 */
[--C-:B------:R-:W-:Y:S02]  /*5230*/  HADD2.F32 R158, -RZ, R20.reuse.H0_H0 ;  /* 0x20000014ff9e7230 */ /* 0x100fe40000004100 */
[----:B------:R-:W-:Y:S01]  /*5240*/  HADD2.F32 R174, -RZ, R20.H1_H1 ;  /* 0x30000014ffae7230 */ /* 0x000fe20000004100 */
[----:B------:R-:W-:Y:S01]  /*5250*/  FMUL.FTZ R19, R21, R86 ;  /* 0x0000005615137220 */ /* 0x000fe20000410000 */
[--C-:B------:R-:W-:Y:S01]  /*5260*/  HADD2.F32 R14, -RZ, R22.reuse.H0_H0 ;  /* 0x20000016ff0e7230 */ /* 0x100fe20000004100 */
[----:B------:R-:W-:Y:S01]  /*5270*/  FMUL.FTZ R172, R139, R172 ;  /* 0x000000ac8bac7220 */ /* 0x000fe20000410000 */
[----:B------:R-:W-:Y:S01]  /*5280*/  HADD2.F32 R20, -RZ, R22.H1_H1 ;  /* 0x30000016ff147230 */ /* 0x000fe20000004100 */
[----:B--2---:R-:W-:-:S02]  /*5290*/  FMUL.FTZ R22, R152, R23 ;  /* 0x0000001798167220 */ /* 0x004fc40000410000 */
[----:B------:R-:W-:Y:S01]  /*52a0*/  FFMA.FTZ R13, R152, R13, R17 ;  /* 0x0000000d980d7223 */ /* 0x000fe20000010011 */
[----:B------:R-:W-:Y:S01]  /*52b0*/  ISETP.NE.AND P0, PT, R42, 0x3f, PT ;  /* 0x0000003f2a00780c */ /* 0x000fe20003f05270 */
[----:B------:R-:W-:Y:S02]  /*52c0*/  FMUL.FTZ R19, R138, R19 ;  /* 0x000000138a137220 */ /* 0x000fe40000410000 */
[C---:B----4-:R-:W-:Y:S02]  /*52d0*/  FMUL.FTZ R23, R151.reuse, R22 ;  /* 0x0000001697177220 */ /* 0x050fe40000410000 */
[----:B------:R-:W-:Y:S02]  /*52e0*/  FFMA.FTZ R13, R151, R13, R172 ;  /* 0x0000000d970d7223 */ /* 0x000fe400000100ac */
[----:B------:R-:W-:Y:S02]  /*52f0*/  FMUL.FTZ R21, R163, R82 ;  /* 0x00000052a3157220 */ /* 0x000fe40000410000 */
[----:B------:R-:W-:-:S02]  /*5300*/  FMUL.FTZ R168, R141, R168 ;  /* 0x000000a88da87220 */ /* 0x000fc40000410000 */
[C---:B------:R-:W-:Y:S02]  /*5310*/  FMUL.FTZ R22, R154.reuse, R23 ;  /* 0x000000179a167220 */ /* 0x040fe40000410000 */
[----:B------:R-:W-:Y:S02]  /*5320*/  FFMA.FTZ R13, R154, R13, R19 ;  /* 0x0000000d9a0d7223 */ /* 0x000fe40000010013 */
[----:B------:R-:W-:Y:S02]  /*5330*/  FMUL.FTZ R21, R140, R21 ;  /* 0x000000158c157220 */ /* 0x000fe40000410000 */
[C---:B------:R-:W-:Y:S02]  /*5340*/  FMUL.FTZ R23, R155.reuse, R22 ;  /* 0x000000169b177220 */ /* 0x040fe40000410000 */
[----:B------:R-:W-:Y:S02]  /*5350*/  FFMA.FTZ R13, R155, R13, R168 ;  /* 0x0000000d9b0d7223 */ /* 0x000fe400000100a8 */
[----:B------:R-:W-:-:S02]  /*5360*/  FMUL.FTZ R12, R169, R76 ;  /* 0x0000004ca90c7220 */ /* 0x000fc40000410000 */
[C---:B------:R-:W-:Y:S01]  /*5370*/  FMUL.FTZ R180, R156.reuse, R23 ;  /* 0x000000179cb47220 */ /* 0x040fe20000410000 */
[----:B------:R0:W1:Y:S01]  /*5380*/  @P0 LDS R169, [R42.X4+0x3dc4] ;  /* 0x003dc4002aa90984 */ /* 0x0000620000004800 */
[----:B------:R-:W-:Y:S02]  /*5390*/  FFMA.FTZ R13, R156, R13, R21 ;  /* 0x0000000d9c0d7223 */ /* 0x000fe40000010015 */
[C---:B------:R-:W-:Y:S02]  /*53a0*/  FMUL.FTZ R190, R157.reuse, R180 ;  /* 0x000000b49dbe7220 */ /* 0x040fe40000410000 */
        /* <DEDUP_REMOVED lines=9> */
[C---:B------:R-:W-:Y:S02]  /*5440*/  FMUL.FTZ R12, R181.reuse, R12 ;  /* 0x0000000cb50c7220 */ /* 0x040fe40000410000 */
[----:B------:R-:W-:Y:S02]  /*5450*/  FFMA.FTZ R13, R181, R13, R180 ;  /* 0x0000000db50d7223 */ /* 0x000fe400000100b4 */
[----:B------:R-:W2:Y:S01]  /*5460*/  MUFU.EX2 R22, R22 ;  /* 0x0000001600167308 */ /* 0x000ea20000000800 */
[C---:B------:R-:W-:Y:S02]  /*5470*/  FMUL.FTZ R12, R179.reuse, R12 ;  /* 0x0000000cb30c7220 */ /* 0x040fe40000410000 */
[----:B------:R-:W-:Y:S02]  /*5480*/  FFMA.FTZ R13, R179, R13, R182 ;  /* 0x0000000db30d7223 */ /* 0x000fe400000100b6 */
[----:B------:R-:W-:Y:S02]  /*5490*/  FMUL.FTZ R163, R149, R188 ;  /* 0x000000bc95a37220 */ /* 0x000fe40000410000 */
[----:B------:R-:W-:-:S02]  /*54a0*/  FMUL.FTZ R15, R177, R12 ;  /* 0x0000000cb10f7220 */ /* 0x000fc40000410000 */
[----:B------:R-:W-:Y:S02]  /*54b0*/  FFMA.FTZ R13, R177, R13, R192 ;  /* 0x0000000db10d7223 */ /* 0x000fe400000100c0 */
[----:B------:R-:W-:Y:S02]  /*54c0*/  FMUL.FTZ R171, R185, R64 ;  /* 0x00000040b9ab7220 */ /* 0x000fe40000410000 */
[C---:B------:R-:W-:Y:S02]  /*54d0*/  FMUL.FTZ R12, R18.reuse, R15 ;  /* 0x0000000f120c7220 */ /* 0x040fe40000410000 */
[----:B------:R-:W-:Y:S02]  /*54e0*/  FFMA.FTZ R13, R18, R13, R163 ;  /* 0x0000000d120d7223 */ /* 0x000fe400000100a3 */
[----:B------:R-:W-:Y:S02]  /*54f0*/  FMUL.FTZ R171, R150, R171 ;  /* 0x000000ab96ab7220 */ /* 0x000fe40000410000 */
[----:B------:R-:W-:-:S02]  /*5500*/  FMUL.FTZ R15, R173, R12 ;  /* 0x0000000cad0f7220 */ /* 0x000fc40000410000 */
[----:B------:R-:W-:Y:S01]  /*5510*/  FFMA.FTZ R13, R173, R13, R194 ;  /* 0x0000000dad0d7223 */ /* 0x000fe200000100c2 */
[--C-:B------:R-:W-:Y:S01]  /*5520*/  HADD2.F32 R188, -RZ, R24.reuse.H0_H0 ;  /* 0x20000018ffbc7230 */ /* 0x100fe20000004100 */
[C---:B--2---:R-:W-:Y:S01]  /*5530*/  FMUL.FTZ R12, R22.reuse, R15 ;  /* 0x0000000f160c7220 */ /* 0x044fe20000410000 */
[----:B------:R-:W-:Y:S01]  /*5540*/  HADD2.F32 R190, -RZ, R24.H1_H1 ;  /* 0x30000018ffbe7230 */ /* 0x000fe20000004100 */
[----:B------:R-:W-:Y:S01]  /*5550*/  FFMA.FTZ R13, R22, R13, R171 ;  /* 0x0000000d160d7223 */ /* 0x000fe200000100ab */
[--C-:B------:R-:W-:Y:S02]  /*5560*/  HADD2.F32 R196, -RZ, R25.reuse.H0_H0 ;  /* 0x20000019ffc47230 */ /* 0x100fe40000004100 */
[----:B------:R-:W-:Y:S02]  /*5570*/  HADD2.F32 R198, -RZ, R25.H1_H1 ;  /* 0x30000019ffc67230 */ /* 0x000fe40000004100 */
[--C-:B------:R-:W-:Y:S02]  /*5580*/  HADD2.F32 R200, -RZ, R26.reuse.H0_H0 ;  /* 0x2000001affc87230 */ /* 0x100fe40000004100 */
[----:B------:R-:W-:-:S02]  /*5590*/  HADD2.F32 R202, -RZ, R26.H1_H1 ;  /* 0x3000001affca7230 */ /* 0x000fc40000004100 */
[--C-:B------:R-:W-:Y:S02]  /*55a0*/  HADD2.F32 R204, -RZ, R27.reuse.H0_H0 ;  /* 0x2000001bffcc7230 */ /* 0x100fe40000004100 */
[----:B------:R-:W-:Y:S01]  /*55b0*/  HADD2.F32 R206, -RZ, R27.H1_H1 ;  /* 0x3000001bffce7230 */ /* 0x000fe20000004100 */
[----:B------:R-:W-:Y:S05]  /*55c0*/  @P0 BRA `(.L_x_4724) ;  /* 0x0000008000000947 */ /* 0x000fea0003800000 */
[----:B01----:R-:W-:Y:S02]  /*55d0*/  ISETP.NE.AND P0, PT, R58, c[0x0][0x174], PT ;  /* 0x00005d003a007a0c */ /* 0x003fe40003f05270 */
[----:B------:R-:W-:-:S11]  /*55e0*/  MOV R169, 0x3f800000 ;  /* 0x3f80000000a97802 */ /* 0x000fd60000000f00 */
[----:B------:R-:W-:-:S04]  /*55f0*/  @P0 IADD3 R24, -R54, c[0x0][0x174], RZ ;  /* 0x00005d0036180a10 */ /* 0x000fc80007ffe1ff */
[----:B------:R-:W-:-:S04]  /*5600*/  @P0 LEA.HI R15, R24, R24, RZ, 0x1 ;  /* 0x00000018180f0211 */ /* 0x000fc800078f08ff */
[----:B------:R-:W-:-:S04]  /*5610*/  @P0 LOP3.LUT R15, R15, 0xfffffe, RZ, 0xc0, !PT ;  /* 0x00fffffe0f0f0812 */ /* 0x000fc800078ec0ff */
[----:B------:R-:W-:-:S04]  /*5620*/  @P0 IADD3 R24, -R15, R24, RZ ;  /* 0x000000180f180210 */ /* 0x000fc80007ffe1ff */
[----:B------:R-:W-:-:S05]  /*5630*/  @P0 LEA R24, R24, R135, 0x8 ;  /* 0x0000008718180211 */ /* 0x000fca00078e40ff */
[----:B------:R0:W1:Y:S02]  /*5640*/  @P0 LDS R169, [R24.X4+0x35c0] ;  /* 0x0035c00018a90984 */ /* 0x0000640000004800 */
.L_x_4724:
[----:B01----:R-:W-:Y:S05]  /*5650*/  BSYNC B0 ;  /* 0x0000000000007941 */ /* 0x003fea0003800000 */
.L_x_4723:
        /* <DEDUP_REMOVED lines=26> */
.L_x_4778:
        /* <DEDUP_REMOVED lines=24> */
.L_x_4779:
[----:B------:R-:W-:Y:S02]  /*5980*/  ISETP.GE.AND P0, PT, R43, 0x10, PT ;  /* 0x000000102b00780c */ /* 0x000fe40003f06270 */
[----:B------:R-:W-:Y:S02]  /*5990*/  MOV R174, R165 ;  /* 0x000000a500ae7202 */ /* 0x000fe40000000f00 */
[----:B------:R-:W-:-:S09]  /*59a0*/  MOV R165, R166 ;  /* 0x000000a600a57202 */ /* 0x000fd20000000f00 */
        /* <DEDUP_REMOVED lines=8> */
[----:B-----5:R-:W-:Y:S05]  /*5a30*/  CALL.REL.NOINC `($__internal_190_$__cuda_sm70_shflsync_idx_p) ;  /* 0x00004a0000007944 */ /* 0x020fea0003c00000 */
.L_x_4729:
[----:B------:R-:W-:Y:S05]  /*5a40*/  BRA.CONV ~URZ, `(.L_x_4730) ;  /* 0x000000637f007947 */ /* 0x000fea000b800000 */
[----:B01----:R-:W-:Y:S01]  /*5a50*/  HFMA2.MMA R15, -RZ, RZ, 0, 1.847743988037109375e-06 ;  /* 0x0000001fff0f7435 */ /* 0x003fe200000001ff */
[----:B------:R-:W-:-:S02]  /*5a60*/  MOV R187, R174 ;  /* 0x000000ae00bb7202 */ /* 0x000fc40000000f00 */
[----:B------:R-:W-:Y:S02]  /*5a70*/  MOV R200, 0x1f ;  /* 0x0000001f00c87802 */ /* 0x000fe40000000f00 */
[----:B------:R-:W-:Y:S02]  /*5a80*/  MOV R202, 0xffffffff ;  /* 0xffffffff00ca7802 */ /* 0x000fe40000000f00 */
[----:B------:R-:W-:Y:S02]  /*5a90*/  MOV R12, 0x5ab0 ;  /* 0x00005ab0000c7802 */ /* 0x000fe40000000f00 */
[----:B-----5:R-:W-:Y:S05]  /*5aa0*/  CALL.REL.NOINC `($__internal_190_$__cuda_sm70_shflsync_idx_p) ;  /* 0x0000499000007944 */ /* 0x020fea0003c00000 */
.L_x_4730:
[----:B------:R-:W-:Y:S05]  /*5ab0*/  BRA.DIV ~URZ, `(.L_x_4731) ;  /* 0x00003fa27f007947 */ /* 0x000fea000b800000 */
[----:B-----5:R-:W2:Y:S04]  /*5ac0*/  SHFL.IDX PT, R62, R62, RZ, 0x1f ;  /* 0x00001fff3e3e7589 */ /* 0x020ea800000e0000 */
[----:B------:R3:W4:Y:S04]  /*5ad0*/  SHFL.IDX PT, R13, R63, RZ, 0x1f ;  /* 0x00001fff3f0d7589 */ /* 0x00072800000e0000 */
[----:B------:R-:W0:Y:S04]  /*5ae0*/  SHFL.UP PT, R165, R165, 0x1, RZ ;  /* 0x04200000a5a57989 */ /* 0x000e2800000e00ff */
[----:B------:R3:W1:Y:S02]  /*5af0*/  SHFL.UP PT, R166, R174, 0x1, RZ ;  /* 0x04200000aea67989 */ /* 0x00066400000e00ff */
.L_x_4780:
[----:B01----:R-:W0:Y:S01]  /*5b00*/  LDS.64 R14, [R42.X16+0x31b0] ;  /* 0x0031b0002a0e7984 */ /* 0x003e22000000ca00 */
[----:B--2---:R-:W-:Y:S01]  /*5b10*/  MOV R12, R62 ;  /* 0x0000003e000c7202 */ /* 0x004fe20000000f00 */
[----:B----4-:R-:W-:-:S04]  /*5b20*/  @P1 FFMA.FTZ R13, R13, R165, R166 ;  /* 0x000000a50d0d1223 */ /* 0x010fc800000100a6 */
[----:B------:R-:W-:Y:S02]  /*5b30*/  @P1 FMUL.FTZ R12, R12, R165 ;  /* 0x000000a50c0c1220 */ /* 0x000fe40000410000 */
[C---:B0-----:R-:W-:Y:S02]  /*5b40*/  FFMA.FTZ R15, R14.reuse, R13, R15 ;  /* 0x0000000d0e0f7223 */ /* 0x041fe4000001000f */
[----:B------:R-:W-:-:S05]  /*5b50*/  FMUL.FTZ R14, R14, R12 ;  /* 0x0000000c0e0e7220 */ /* 0x000fca0000410000 */
[----:B------:R0:W-:Y:S02]  /*5b60*/  STS.128 [R42.X16+0x31b0], R12 ;  /* 0x0031b00c2a007388 */ /* 0x0001e4000000cc00 */
.L_x_4726:
[----:B0-----:R-:W-:Y:S05]  /*5b70*/  BSYNC B0 ;  /* 0x0000000000007941 */ /* 0x001fea0003800000 */
.L_x_4725:
[----:B------:R-:W-:Y:S01]  /*5b80*/  WARPSYNC 0xffffffff ;  /* 0xffffffff00007948 */ /* 0x000fe20003800000 */
[----:B------:R-:W-:Y:S01]  /*5b90*/  BAR.SYNC.DEFER_BLOCKING 0x0 ;  /* 0x0000000000007b1d */ /* 0x000fe20000010000 */
[----:B------:R-:W-:Y:S01]  /*5ba0*/  FMUL.FTZ R14, R22, R169 ;  /* 0x000000a9160e7220 */ /* 0x000fe20000410000 */
        /* <DEDUP_REMOVED lines=11> */
[----:B------:R-:W-:-:S04]  /*5c60*/  FFMA.FTZ R12, R179, R12, R20 ;  /* 0x0000000cb30c7223 */ /* 0x000fc80000010014 */
        /* <DEDUP_REMOVED lines=10> */
[----:B------:R-:W-:Y:S01]  /*5d10*/  MOV R16, 0x3f800000 ;  /* 0x3f80000000107802 */ /* 0x000fe20000000f00 */
[----:B------:R-:W-:Y:S02]  /*5d20*/  FMUL.FTZ R13, R181, R14 ;  /* 0x0000000eb50d7220 */ /* 0x000fe40000410000 */
[----:B------:R-:W-:Y:S02]  /*5d30*/  FFMA.FTZ R176, R153, R178, R176 ;  /* 0x000000b299b07223 */ /* 0x000fe400000100b0 */
[----:B------:R-:W-:Y:S02]  /*5d40*/  FMUL.FTZ R14, R184, R13 ;  /* 0x0000000db80e7220 */ /* 0x000fe40000410000 */
[----:B---3--:R-:W-:Y:S01]  /*5d50*/  FFMA.FTZ R174, R152, R176, R17 ;  /* 0x000000b098ae7223 */ /* 0x008fe20000010011 */
[----:B------:R-:W-:Y:S01]  /*5d60*/  HFMA2.MMA R17, -RZ, RZ, 0, 0 ;  /* 0x00000000ff117435 */ /* 0x000fe200000001ff */
[----:B------:R-:W-:-:S02]  /*5d70*/  FMUL.FTZ R14, R159, R14 ;  /* 0x0000000e9f0e7220 */ /* 0x000fc40000410000 */
[----:B------:R-:W-:Y:S02]  /*5d80*/  FFMA.FTZ R172, R151, R174, R172 ;  /* 0x000000ae97ac7223 */ /* 0x000fe400000100ac */
[----:B------:R-:W-:Y:S02]  /*5d90*/  FMUL.FTZ R13, R157, R14 ;  /* 0x0000000e9d0d7220 */ /* 0x000fe40000410000 */
[----:B------:R-:W-:Y:S02]  /*5da0*/  FFMA.FTZ R170, R154, R172, R19 ;  /* 0x000000ac9aaa7223 */ /* 0x000fe40000010013 */
[----:B------:R-:W-:Y:S01]  /*5db0*/  FMUL.FTZ R14, R156, R13 ;  /* 0x0000000d9c0e7220 */ /* 0x000fe20000410000 */
[----:B------:R0:W1:Y:S01]  /*5dc0*/  @!P0 LDS.64 R16, [R135.X8+0x3ec0] ;  /* 0x003ec00087108984 */ /* 0x0000620000008a00 */
[C---:B------:R-:W-:Y:S01]  /*5dd0*/  FFMA.FTZ R168, R155.reuse, R170, R168 ;  /* 0x000000aa9ba87223 */ /* 0x040fe200000100a8 */
[----:B------:R-:W-:Y:S01]  /*5de0*/  ISETP.GT.U32.AND P0, PT, R42, 0x1f, PT ;  /* 0x0000001f2a00780c */ /* 0x000fe20003f04070 */
[----:B------:R-:W-:-:S02]  /*5df0*/  FMUL.FTZ R13, R155, R14 ;  /* 0x0000000e9b0d7220 */ /* 0x000fc40000410000 */
[----:B------:R-:W-:Y:S02]  /*5e00*/  FFMA.FTZ R166, R156, R168, R21 ;  /* 0x000000a89ca67223 */ /* 0x000fe40000010015 */
[----:B------:R-:W-:Y:S02]  /*5e10*/  FMUL.FTZ R14, R154, R13 ;  /* 0x0000000d9a0e7220 */ /* 0x000fe40000410000 */
[----:B------:R-:W-:Y:S02]  /*5e20*/  FFMA.FTZ R164, R157, R166, R164 ;  /* 0x000000a69da47223 */ /* 0x000fe400000100a4 */
[----:B------:R-:W-:Y:S02]  /*5e30*/  FMUL.FTZ R13, R151, R14 ;  /* 0x0000000e970d7220 */ /* 0x000fe40000410000 */
[----:B-----5:R-:W-:Y:S02]  /*5e40*/  FFMA.FTZ R63, R159, R164, R162 ;  /* 0x000000a49f3f7223 */ /* 0x020fe400000100a2 */
[----:B------:R-:W-:-:S02]  /*5e50*/  FMUL.FTZ R14, R152, R13 ;  /* 0x0000000d980e7220 */ /* 0x000fc40000410000 */
[----:B------:R-:W-:Y:S02]  /*5e60*/  FFMA.FTZ R162, R184, R63, R23 ;  /* 0x0000003fb8a27223 */ /* 0x000fe40000010017 */
[----:B------:R-:W-:Y:S02]  /*5e70*/  FFMA.FTZ R13, R152, R12, R27 ;  /* 0x0000000c980d7223 */ /* 0x000fe4000001001b */
[----:B------:R-:W-:Y:S02]  /*5e80*/  FFMA.FTZ R62, R181, R162, R180 ;  /* 0x000000a2b53e7223 */ /* 0x000fe400000100b4 */
[----:B------:R-:W-:Y:S02]  /*5e90*/  FMUL.FTZ R12, R153, R14 ;  /* 0x0000000e990c7220 */ /* 0x000fe40000410000 */
[----:B------:R-:W-:Y:S02]  /*5ea0*/  FFMA.FTZ R182, R179, R62, R182 ;  /* 0x0000003eb3b67223 */ /* 0x000fe400000100b6 */
[----:B------:R-:W-:-:S02]  /*5eb0*/  FFMA.FTZ R13, R153, R13, R158 ;  /* 0x0000000d990d7223 */ /* 0x000fc4000001009e */
[----:B------:R-:W-:-:S03]  /*5ec0*/  FFMA.FTZ R167, R177, R182, R192 ;  /* 0x000000b6b1a77223 */ /* 0x000fc600000100c0 */
[----:B------:R0:W-:Y:S01]  /*5ed0*/  STS.64 [R42.X8+0x33c0], R12 ;  /* 0x0033c00c2a007388 */ /* 0x0001e20000008a00 */
        /* <DEDUP_REMOVED lines=16> */
.L_x_4781:
        /* <DEDUP_REMOVED lines=26> */
.L_x_4782:
        /* <DEDUP_REMOVED lines=11> */
.L_x_4733:
[----:B01----:R-:W-:Y:S05]  /*6230*/  BSYNC B0 ;  /* 0x0000000000007941 */ /* 0x003fea0003800000 */
.L_x_4732:
[----:B------:R-:W-:Y:S01]  /*6240*/  WARPSYNC 0xffffffff ;  /* 0xffffffff00007948 */ /* 0x000fe20003800000 */
[----:B------:R-:W-:Y:S01]  /*6250*/  BAR.SYNC.DEFER_BLOCKING 0x0 ;  /* 0x0000000000007b1d */ /* 0x000fe20000010000 */
[----:B------:R-:W-:Y:S01]  /*6260*/  HFMA2.MMA R15, -RZ, RZ, 0, 0 ;  /* 0x00000000ff0f7435 */ /* 0x000fe200000001ff */
[C---:B------:R-:W-:Y:S01]  /*6270*/  IMAD R12, R128.reuse, c[0x0][0x298], RZ ;  /* 0x0000a600800c7a24 */ /* 0x040fe200078e02ff */
[----:B------:R-:W-:Y:S01]  /*6280*/  MOV R14, R42 ;  /* 0x0000002a000e7202 */ /* 0x000fe20000000f00 */
[----:B------:R-:W-:Y:S01]  /*6290*/  IMAD R192, R128, c[0x0][0x2b8], RZ ;  /* 0x0000ae0080c07a24 */ /* 0x000fe200078e02ff */
[----:B------:R-:W-:Y:S01]  /*62a0*/  SHF.L.U64.HI R187, R132, 0x2, R131 ;  /* 0x0000000284bb7819 */ /* 0x000fe20000010283 */
[----:B------:R-:W-:Y:S01]  /*62b0*/  IMAD R21, R39, c[0x0][0x29c], R12 ;  /* 0x0000a70027157a24 */ /* 0x000fe200078e020c */
[C---:B------:R-:W-:Y:S01]  /*62c0*/  ISETP.NE.AND P3, PT, R42.reuse, RZ, PT ;  /* 0x000000ff2a00720c */ /* 0x040fe20003f65270 */
[----:B------:R-:W-:Y:S01]  /*62d0*/  IMAD R23, R129, c[0x0][0x2c0], RZ ;  /* 0x0000b00081177a24 */ /* 0x000fe200078e02ff */
[----:B------:R-:W-:Y:S01]  /*62e0*/  HADD2.F32 R191, -RZ, R5.H1_H1 ;  /* 0x30000005ffbf7230 */ /* 0x000fe20000004100 */
[C---:B------:R-:W-:Y:S01]  /*62f0*/  IADD3 R231, R42.reuse, 0x100, RZ ;  /* 0x000001002ae77810 */ /* 0x040fe20007ffe0ff */
[C-C-:B------:R-:W-:Y:S01]  /*6300*/  IMAD.WIDE.U32 R12, R39.reuse, c[0x0][0x298], R14.reuse ;  /* 0x0000a600270c7a25 */ /* 0x140fe200078e000e */
[----:B------:R-:W-:Y:S01]  /*6310*/  HADD2.F32 R215, -RZ, R8.H1_H1 ;  /* 0x30000008ffd77230 */ /* 0x000fe20000004100 */
[C---:B------:R-:W-:Y:S01]  /*6320*/  IADD3 R233, R42.reuse, 0x140, RZ ;  /* 0x000001402ae97810 */ /* 0x040fe20007ffe0ff */
[--C-:B------:R-:W-:Y:S01]  /*6330*/  HADD2.F32 R213, -RZ, R9.reuse.H0_H0 ;  /* 0x20000009ffd57230 */ /* 0x100fe20000004100 */
[----:B------:R-:W-:Y:S01]  /*6340*/  IMAD.WIDE.U32 R14, R39, c[0x0][0x2b8], R14 ;  /* 0x0000ae00270e7a25 */ /* 0x000fe200078e000e */
[----:B------:R-:W-:Y:S01]  /*6350*/  IADD3 R13, R13, R21, RZ ;  /* 0x000000150d0d7210 */ /* 0x000fe20007ffe0ff */
[----:B------:R-:W-:Y:S01]  /*6360*/  HADD2.F32 R211, -RZ, R9.H1_H1 ;  /* 0x30000009ffd37230 */ /* 0x000fe20000004100 */
[----:B------:R-:W-:Y:S01]  /*6370*/  IADD3 R247, R42, 0x200, RZ ;  /* 0x000002002af77810 */ /* 0x000fe20007ffe0ff */
[----:B------:R-:W-:Y:S01]  /*6380*/  IMAD R23, R40, c[0x0][0x2c4], R23 ;  /* 0x0000b10028177a24 */ /* 0x000fe200078e0217 */
[--C-:B------:R-:W-:Y:S01]  /*6390*/  HADD2.F32 R209, -RZ, R10.reuse.H0_H0 ;  /* 0x2000000affd17230 */ /* 0x100fe20000004100 */
[----:B------:R-:W-:Y:S01]  /*63a0*/  FMUL.FTZ R194, R215, R92 ;  /* 0x0000005cd7c27220 */ /* 0x000fe20000410000 */
[----:B------:R-:W-:Y:S01]  /*63b0*/  HADD2.F32 R207, -RZ, R10.H1_H1 ;  /* 0x3000000affcf7230 */ /* 0x000fe20000004100 */
[----:B------:R-:W-:Y:S01]  /*63c0*/  FMUL.FTZ R219, R213, R90 ;  /* 0x0000005ad5db7220 */ /* 0x000fe20000410000 */
[----:B------:R-:W0:Y:S01]  /*63d0*/  LDS R19, [R42.X8+0x33c4] ;  /* 0x0033c4002a137984 */ /* 0x000e220000008800 */
[----:B------:R-:W-:Y:S01]  /*63e0*/  FFMA.FTZ R194, R137, -R194, R176 ;  /* 0x800000c289c27223 */ /* 0x000fe200000100b0 */
[--C-:B------:R-:W-:Y:S01]  /*63f0*/  HADD2.F32 R205, -RZ, R11.reuse.H0_H0 ;  /* 0x2000000bffcd7230 */ /* 0x100fe20000004100 */
[----:B------:R-:W-:Y:S01]  /*6400*/  FMUL.FTZ R221, R209, R86 ;  /* 0x00000056d1dd7220 */ /* 0x000fe20000410000 */
[----:B------:R1:W-:Y:S01]  /*6410*/  @!P3 STS.64 [R135.X8+0x3ec0], R16 ;  /* 0x003ec0108700b388 */ /* 0x0003e20000008a00 */
[----:B------:R-:W-:Y:S01]  /*6420*/  HADD2.F32 R203, -RZ, R11.H1_H1 ;  /* 0x3000000bffcb7230 */ /* 0x000fe20000004100 */
[C---:B------:R-:W-:Y:S01]  /*6430*/  IADD3 R235, R42.reuse, 0x280, RZ ;  /* 0x000002802aeb7810 */ /* 0x040fe20007ffe0ff */
[----:B------:R-:W-:Y:S01]  /*6440*/  FMUL.FTZ R223, R205, R82 ;  /* 0x00000052cddf7220 */ /* 0x000fe20000410000 */
[----:B------:R-:W-:Y:S01]  /*6450*/  HADD2.F32 R201, -RZ, R4.H0_H0 ;  /* 0x20000004ffc97230 */ /* 0x000fe20000004100 */
[C---:B------:R-:W-:Y:S01]  /*6460*/  IADD3 R237, R42.reuse, 0x2c0, RZ ;  /* 0x000002c02aed7810 */ /* 0x040fe20007ffe0ff */
[----:B------:R-:W-:Y:S01]  /*6470*/  BSSY B0, `(.L_x_4736) ;  /* 0x00000f5000007945 */ /* 0x000fe20003800000 */
[----:B------:R-:W-:-:S02]  /*6480*/  IADD3 R239, R42, 0x300, RZ ;  /* 0x000003002aef7810 */ /* 0x000fc40007ffe0ff */
[C---:B------:R-:W-:Y:S02]  /*6490*/  IADD3 R241, R42.reuse, 0x340, RZ ;  /* 0x000003402af17810 */ /* 0x040fe40007ffe0ff */
[C---:B------:R-:W-:Y:S02]  /*64a0*/  IADD3 R243, R42.reuse, 0x380, RZ ;  /* 0x000003802af37810 */ /* 0x040fe40007ffe0ff */
[C---:B------:R-:W-:Y:S02]  /*64b0*/  IADD3 R245, R42.reuse, 0x3c0, RZ ;  /* 0x000003c02af57810 */ /* 0x040fe40007ffe0ff */
[-C--:B------:R-:W-:Y:S02]  /*64c0*/  LEA.HI.SX32 R216, R42, R42.reuse, 0x1b ;  /* 0x0000002a2ad87211 */ /* 0x080fe400078fdaff */
[-C--:B------:R-:W-:Y:S02]  /*64d0*/  LEA.HI.SX32 R218, R235, R42.reuse, 0x1b ;  /* 0x0000002aebda7211 */ /* 0x080fe400078fdaff */
[----:B------:R-:W-:-:S02]  /*64e0*/  LEA.HI.SX32 R220, R239, R42, 0x1b ;  /* 0x0000002aefdc7211 */ /* 0x000fc400078fdaff */
[----:B------:R-:W-:Y:S01]  /*64f0*/  LEA.HI.SX32 R222, R243, R42, 0x1b ;  /* 0x0000002af3de7211 */ /* 0x000fe200078fdaff */
[----:B0-----:R-:W-:Y:S02]  /*6500*/  FFMA.FTZ R169, R19, R169, R198 ;  /* 0x000000a913a97223 */ /* 0x001fe400000100c6 */
[----:B------:R-:W-:Y:S02]  /*6510*/  IMAD R19, R39, c[0x0][0x2bc], R192 ;  /* 0x0000af0027137a24 */ /* 0x000fe400078e02c0 */
[----:B------:R-:W-:Y:S01]  /*6520*/  FFMA.FTZ R171, R22, R169, R185 ;  /* 0x000000a916ab7223 */ /* 0x000fe200000100b9 */
[----:B------:R-:W-:Y:S01]  /*6530*/  IADD3 R185, R54, -c[0x0][0x174], RZ ;  /* 0x80005d0036b97a10 */ /* 0x000fe20007ffe0ff */
[----:B------:R-:W-:Y:S01]  /*6540*/  FFMA.FTZ R192, R136, -R219, R174 ;  /* 0x800000db88c07223 */ /* 0x000fe200000100ae */
[----:B------:R-:W-:Y:S01]  /*6550*/  IADD3 R15, R15, R19, RZ ;  /* 0x000000130f0f7210 */ /* 0x000fe20007ffe0ff */
[----:B------:R-:W-:Y:S01]  /*6560*/  FFMA.FTZ R173, R173, R171, R196 ;  /* 0x000000abadad7223 */ /* 0x000fe200000100c4 */
[----:B------:R-:W-:Y:S01]  /*6570*/  HADD2.F32 R196, -RZ, R8.H0_H0 ;  /* 0x20000008ffc47230 */ /* 0x000fe20000004100 */
[----:B------:R-:W-:-:S02]  /*6580*/  IMAD R19, R129, c[0x0][0x2a0], RZ ;  /* 0x0000a80081137a24 */ /* 0x000fc400078e02ff */
[----:B------:R-:W-:Y:S02]  /*6590*/  FFMA.FTZ R175, R18, R173, R175 ;  /* 0x000000ad12af7223 */ /* 0x000fe400000100af */
[C---:B------:R-:W-:Y:S02]  /*65a0*/  IMAD R21, R40.reuse, c[0x0][0x2a4], R19 ;  /* 0x0000a90028157a24 */ /* 0x040fe400078e0213 */
[----:B------:R-:W-:Y:S02]  /*65b0*/  FFMA.FTZ R177, R177, R175, R190 ;  /* 0x000000afb1b17223 */ /* 0x000fe400000100be */
[----:B------:R-:W-:-:S04]  /*65c0*/  IMAD.WIDE.U32 R18, R40, c[0x0][0x2a0], R12 ;  /* 0x0000a80028127a25 */ /* 0x000fc800078e000c */
[----:B------:R-:W-:Y:S01]  /*65d0*/  FFMA.FTZ R179, R179, R177, R20 ;  /* 0x000000b1b3b37223 */ /* 0x000fe20000010014 */
[----:B------:R-:W-:Y:S01]  /*65e0*/  IADD3 R13, R19, R21, RZ ;  /* 0x00000015130d7210 */ /* 0x000fe20007ffe0ff */
[----:B------:R-:W-:Y:S01]  /*65f0*/  IMAD.WIDE.U32 R14, R40, c[0x0][0x2c0], R14 ;  /* 0x0000b000280e7a25 */ /* 0x000fe200078e000e */
[----:B------:R-:W-:Y:S02]  /*6600*/  LEA R22, P0, R18, c[0x0][0x318], 0x2 ;  /* 0x0000c60012167a11 */ /* 0x000fe400078010ff */
[----:B------:R-:W-:Y:S01]  /*6610*/  IADD3 R12, P2, R2, R18, RZ ;  /* 0x00000012020c7210 */ /* 0x000fe20007f5e0ff */
[----:B------:R-:W-:Y:S01]  /*6620*/  FFMA.FTZ R181, R181, R179, R188 ;  /* 0x000000b3b5b57223 */ /* 0x000fe200000100bc */
[----:B------:R-:W-:Y:S01]  /*6630*/  IADD3 R15, R15, R23, RZ ;  /* 0x000000170f0f7210 */ /* 0x000fe20007ffe0ff */
[----:B------:R-:W-:Y:S01]  /*6640*/  IMAD R185, R185, -0x400, RZ ;  /* 0xfffffc00b9b97824 */ /* 0x000fe200078e02ff */
[----:B------:R-:W-:Y:S01]  /*6650*/  LEA R20, P1, R14, c[0x0][0x320], 0x2 ;  /* 0x0000c8000e147a11 */ /* 0x000fe200078210ff */
[----:B------:R-:W-:Y:S01]  /*6660*/  FFMA.FTZ R183, R184, R181, R183 ;  /* 0x000000b5b8b77223 */ /* 0x000fe200000100b7 */
[----:B------:R-:W-:Y:S01]  /*6670*/  LEA.HI.X R23, R18, c[0x0][0x31c], R13, 0x2, P0 ;  /* 0x0000c70012177a11 */ /* 0x000fe200000f140d */
[----:B------:R-:W-:Y:S01]  /*6680*/  IMAD R184, R187, c[0x0][0x2d0], RZ ;  /* 0x0000b400bbb87a24 */ /* 0x000fe200078e02ff */
[----:B------:R-:W-:Y:S01]  /*6690*/  LEA.HI.X R21, R14, c[0x0][0x324], R15, 0x2, P1 ;  /* 0x0000c9000e157a11 */ /* 0x000fe200008f140f */
[----:B------:R-:W-:Y:S01]  /*66a0*/  FFMA.FTZ R159, R159, R183, R186 ;  /* 0x000000b79f9f7223 */ /* 0x000fe200000100ba */
[----:B------:R-:W-:Y:S01]  /*66b0*/  IADD3 R14, P4, R2, R14, RZ ;  /* 0x0000000e020e7210 */ /* 0x000fe20007f9e0ff */
[----:B------:R-:W-:Y:S01]  /*66c0*/  IMAD.WIDE R18, R185, 0x4, R22 ;  /* 0x00000004b9127825 */ /* 0x000fe200078e0216 */
[----:B------:R-:W-:-:S02]  /*66d0*/  SHF.L.U32 R23, R132, 0x2, RZ ;  /* 0x0000000284177819 */ /* 0x000fc400000006ff */
[----:B------:R-:W-:Y:S01]  /*66e0*/  IADD3.X R13, R3, R13, RZ, P2, !PT ;  /* 0x0000000d030d7210 */ /* 0x000fe200017fe4ff */
[----:B------:R-:W-:Y:S01]  /*66f0*/  IMAD.WIDE R20, R185, 0x4, R20 ;  /* 0x00000004b9147825 */ /* 0x000fe200078e0214 */
[----:B------:R-:W-:-:S03]  /*6700*/  IADD3.X R15, R3, R15, RZ, P4, !PT ;  /* 0x0000000f030f7210 */ /* 0x000fc600027fe4ff */
[----:B------:R-:W-:Y:S01]  /*6710*/  FFMA.FTZ R185, R157, R159, R160 ;  /* 0x0000009f9db97223 */ /* 0x000fe200000100a0 */
[----:B------:R-:W-:Y:S01]  /*6720*/  HADD2.F32 R160, -RZ, R7.H1_H1 ;  /* 0x30000007ffa07230 */ /* 0x000fe20000004100 */
[----:B------:R-:W-:Y:S02]  /*6730*/  IMAD R22, R187, c[0x0][0x2b0], RZ ;  /* 0x0000ac00bb167a24 */ /* 0x000fe400078e02ff */
[----:B------:R-:W-:Y:S02]  /*6740*/  FFMA.FTZ R161, R156, R185, R161 ;  /* 0x000000b99ca17223 */ /* 0x000fe400000100a1 */
[C---:B------:R-:W-:Y:S01]  /*6750*/  IMAD R187, R23.reuse, c[0x0][0x2b4], R22 ;  /* 0x0000ad0017bb7a24 */ /* 0x040fe200078e0216 */
[----:B------:R-:W-:Y:S01]  /*6760*/  SHF.L.U32 R22, R42, 0x4, RZ ;  /* 0x000000042a167819 */ /* 0x000fe200000006ff */
[----:B------:R-:W-:-:S03]  /*6770*/  IMAD.WIDE.U32 R18, R23, c[0x0][0x2b0], R18 ;  /* 0x0000ac0017127a25 */ /* 0x000fc600078e0012 */
[----:B------:R-:W-:Y:S01]  /*6780*/  LEA.HI.SX32 R22, R22, R22, 0x1b ;  /* 0x0000001616167211 */ /* 0x000fe200078fdaff */
[----:B------:R-:W-:Y:S01]  /*6790*/  FMUL.FTZ R157, R169, R64 ;  /* 0x00000040a99d7220 */ /* 0x000fe20000410000 */
[----:B------:R-:W-:Y:S01]  /*67a0*/  IADD3 R19, R19, R187, RZ ;  /* 0x000000bb13137210 */ /* 0x000fe20007ffe0ff */
[----:B------:R-:W-:Y:S01]  /*67b0*/  FFMA.FTZ R155, R155, R161, R24 ;  /* 0x000000a19b9b7223 */ /* 0x000fe20000010018 */
[--C-:B------:R-:W-:Y:S01]  /*67c0*/  HADD2.F32 R187, -RZ, R6.reuse.H0_H0 ;  /* 0x20000006ffbb7230 */ /* 0x100fe20000004100 */
[----:B------:R-:W-:Y:S02]  /*67d0*/  FMUL.FTZ R195, R160, R157 ;  /* 0x0000009da0c37220 */ /* 0x000fe40000410000 */
[----:B------:R-:W-:Y:S01]  /*67e0*/  FFMA.FTZ R193, R154, R155, R25 ;  /* 0x0000009b9ac17223 */ /* 0x000fe20000010019 */
[----:B------:R-:W-:Y:S01]  /*67f0*/  HADD2.F32 R25, -RZ, R6.H1_H1 ;  /* 0x30000006ff197230 */ /* 0x000fe20000004100 */
[----:B------:R-:W-:Y:S01]  /*6800*/  FMUL.FTZ R24, R175, R70 ;  /* 0x00000046af187220 */ /* 0x000fe20000410000 */
[----:B------:R0:W-:Y:S01]  /*6810*/  STS [R22.X4+0x10bc], R195 ;  /* 0x0010bcc316007388 */ /* 0x0001e20000004800 */
[----:B------:R-:W-:-:S02]  /*6820*/  FFMA.FTZ R151, R151, R193, R26 ;  /* 0x000000c197977223 */ /* 0x000fc4000001001a */
[----:B-1----:R-:W-:Y:S02]  /*6830*/  FMUL.FTZ R16, R177, R72 ;  /* 0x00000048b1107220 */ /* 0x002fe40000410000 */
[----:B------:R-:W-:Y:S02]  /*6840*/  FFMA.FTZ R27, R152, R151, R27 ;  /* 0x00000097981b7223 */ /* 0x000fe4000001001b */
[----:B------:R-:W-:Y:S02]  /*6850*/  FMUL.FTZ R17, R191, R16 ;  /* 0x00000010bf117220 */ /* 0x000fe40000410000 */
[----:B------:R-:W-:Y:S02]  /*6860*/  FFMA.FTZ R217, R153, R27, R158 ;  /* 0x0000001b99d97223 */ /* 0x000fe4000001009e */
[----:B0-----:R-:W-:Y:S01]  /*6870*/  FMUL.FTZ R195, R187, R24 ;  /* 0x00000018bbc37220 */ /* 0x001fe20000410000 */
[----:B------:R0:W-:Y:S01]  /*6880*/  STS [R22.X4+0x10ac], R17 ;  /* 0x0010ac1116007388 */ /* 0x0001e20000004800 */
[----:B------:R-:W-:-:S02]  /*6890*/  FMUL.FTZ R200, R27, R92 ;  /* 0x0000005c1bc87220 */ /* 0x000fc40000410000 */
[C---:B------:R-:W-:Y:S01]  /*68a0*/  IMAD R189, R23.reuse, c[0x0][0x2d4], R184 ;  /* 0x0000b50017bd7a24 */ /* 0x040fe200078e02b8 */
[----:B------:R1:W-:Y:S01]  /*68b0*/  STS [R22.X4+0x10b0], R195 ;  /* 0x0010b0c316007388 */ /* 0x0003e20000004800 */
[----:B------:R-:W-:Y:S01]  /*68c0*/  IMAD.WIDE.U32 R20, R23, c[0x0][0x2d0], R20 ;  /* 0x0000b40017147a25 */ /* 0x000fe200078e0014 */
[----:B------:R-:W-:-:S03]  /*68d0*/  P2R R23, PR, RZ, 0x8 ;  /* 0x00000008ff177803 */ /* 0x000fc60000000000 */
[----:B------:R-:W-:Y:S01]  /*68e0*/  FMUL.FTZ R190, R211, R88 ;  /* 0x00000058d3be7220 */ /* 0x000fe20000410000 */
[----:B------:R-:W-:Y:S01]  /*68f0*/  IADD3 R21, R21, R189, RZ ;  /* 0x000000bd15157210 */ /* 0x000fe20007ffe0ff */
[-C--:B0-----:R-:W-:Y:S01]  /*6900*/  FMUL.FTZ R17, R217, R93.reuse ;  /* 0x0000005dd9117220 */ /* 0x081fe20000410000 */
[----:B------:R-:W-:Y:S01]  /*6910*/  HADD2.F32 R189, -RZ, R7.H0_H0 ;  /* 0x20000007ffbd7230 */ /* 0x000fe20000004100 */
[----:B------:R-:W-:Y:S02]  /*6920*/  FMUL.FTZ R202, R151, R90 ;  /* 0x0000005a97ca7220 */ /* 0x000fe40000410000 */
[----:B-1----:R-:W-:Y:S02]  /*6930*/  FMUL.FTZ R195, R196, R93 ;  /* 0x0000005dc4c37220 */ /* 0x002fe40000410000 */
[----:B------:R-:W-:Y:S02]  /*6940*/  FFMA.FTZ R190, R139, -R190, R172 ;  /* 0x800000be8bbe7223 */ /* 0x000fe400000100ac */
[----:B------:R-:W-:-:S02]  /*6950*/  FFMA.FTZ R195, R134, -R195, R178 ;  /* 0x800000c386c37223 */ /* 0x000fc400000100b2 */
[----:B------:R-:W-:Y:S02]  /*6960*/  FMUL.FTZ R26, R193, R88 ;  /* 0x00000058c11a7220 */ /* 0x000fe40000410000 */
[----:B------:R-:W-:Y:S02]  /*6970*/  FFMA.FTZ R153, R195, R17, RZ ;  /* 0x00000011c3997223 */ /* 0x000fe400000100ff */
[----:B------:R-:W-:Y:S02]  /*6980*/  FMUL.FTZ R23, R171, R66 ;  /* 0x00000042ab177220 */ /* 0x000fe40000410000 */
        /* <DEDUP_REMOVED lines=8> */
[----:B------:R-:W-:Y:S01]  /*6a10*/  FFMA.FTZ R186, R141, -R186, R168 ;  /* 0x800000ba8dba7223 */ /* 0x000fe200000100a8 */
[----:B------:R0:W-:Y:S01]  /*6a20*/  STS [R22.X4+0x10b8], R199 ;  /* 0x0010b8c716007388 */ /* 0x0001e20000004800 */
[----:B------:R-:W-:-:S02]  /*6a30*/  FMUL.FTZ R152, R161, R84 ;  /* 0x00000054a1987220 */ /* 0x000fc40000410000 */
[----:B------:R-:W-:Y:S02]  /*6a40*/  FFMA.FTZ R153, R188, R204, R153 ;  /* 0x000000ccbc997223 */ /* 0x000fe40000010099 */
[----:B------:R-:W-:Y:S02]  /*6a50*/  FMUL.FTZ R197, R25, R198 ;  /* 0x000000c619c57220 */ /* 0x000fe40000410000 */
[----:B------:R-:W-:Y:S02]  /*6a60*/  FMUL.FTZ R158, R203, R80 ;  /* 0x00000050cb9e7220 */ /* 0x000fe40000410000 */
[----:B------:R-:W-:Y:S01]  /*6a70*/  FFMA.FTZ R184, R140, -R223, R166 ;  /* 0x800000df8cb87223 */ /* 0x000fe200000100a6 */
[----:B0-----:R-:W-:Y:S01]  /*6a80*/  HADD2.F32 R199, -RZ, R4.H1_H1 ;  /* 0x30000004ffc77230 */ /* 0x001fe20000004100 */
[----:B------:R-:W-:Y:S01]  /*6a90*/  FMUL.FTZ R206, R185, R82 ;  /* 0x00000052b9ce7220 */ /* 0x000fe20000410000 */
[----:B------:R0:W-:Y:S01]  /*6aa0*/  STS [R22.X4+0x10b4], R197 ;  /* 0x0010b4c516007388 */ /* 0x0001e20000004800 */
[----:B------:R-:W-:-:S02]  /*6ab0*/  FFMA.FTZ R153, R186, R152, R153 ;  /* 0x00000098ba997223 */ /* 0x000fc40000010099 */
[----:B------:R-:W-:Y:S02]  /*6ac0*/  FMUL.FTZ R210, R181, R76 ;  /* 0x0000004cb5d27220 */ /* 0x000fe40000410000 */
[----:B------:R-:W-:Y:S02]  /*6ad0*/  FMUL.FTZ R156, R201, R78 ;  /* 0x0000004ec99c7220 */ /* 0x000fe40000410000 */
[----:B------:R-:W-:Y:S02]  /*6ae0*/  FFMA.FTZ R158, R143, -R158, R164 ;  /* 0x8000009e8f9e7223 */ /* 0x000fe400000100a4 */
[----:B------:R-:W-:Y:S01]  /*6af0*/  FMUL.FTZ R154, R159, R80 ;  /* 0x000000509f9a7220 */ /* 0x000fe20000410000 */
[----:B0-----:R-:W-:Y:S01]  /*6b00*/  HADD2.F32 R197, -RZ, R5.H0_H0 ;  /* 0x20000005ffc57230 */ /* 0x001fe20000004100 */
[----:B------:R-:W-:Y:S02]  /*6b10*/  FFMA.FTZ R153, R184, R206, R153 ;  /* 0x000000ceb8997223 */ /* 0x000fe40000010099 */
[----:B------:R-:W-:-:S02]  /*6b20*/  FMUL.FTZ R219, R199, R210 ;  /* 0x000000d2c7db7220 */ /* 0x000fc40000410000 */
[----:B------:R-:W-:Y:S02]  /*6b30*/  FMUL.FTZ R212, R179, R74 ;  /* 0x0000004ab3d47220 */ /* 0x000fe40000410000 */
[----:B------:R-:W-:Y:S01]  /*6b40*/  FMUL.FTZ R208, R183, R78 ;  /* 0x0000004eb7d07220 */ /* 0x000fe20000410000 */
[----:B------:R0:W-:Y:S01]  /*6b50*/  STS [R22.X4+0x10a4], R219 ;  /* 0x0010a4db16007388 */ /* 0x0001e20000004800 */
[----:B------:R-:W-:Y:S02]  /*6b60*/  FFMA.FTZ R156, R142, -R156, R63 ;  /* 0x8000009c8e9c7223 */ /* 0x000fe4000001003f */
[----:B------:R-:W-:Y:S02]  /*6b70*/  FFMA.FTZ R153, R158, R154, R153 ;  /* 0x0000009a9e997223 */ /* 0x000fe40000010099 */
[----:B------:R-:W-:Y:S02]  /*6b80*/  FMUL.FTZ R214, R199, R76 ;  /* 0x0000004cc7d67220 */ /* 0x000fe40000410000 */
[----:B------:R-:W-:-:S02]  /*6b90*/  FMUL.FTZ R227, R197, R212 ;  /* 0x000000d4c5e37220 */ /* 0x000fc40000410000 */
[----:B------:R-:W-:Y:S02]  /*6ba0*/  FMUL.FTZ R225, R201, R208 ;  /* 0x000000d0c9e17220 */ /* 0x000fe40000410000 */
[----:B------:R-:W-:Y:S01]  /*6bb0*/  FMUL.FTZ R223, R203, R154 ;  /* 0x0000009acbdf7220 */ /* 0x000fe20000410000 */
[----:B------:R1:W-:Y:S01]  /*6bc0*/  STS [R22.X4+0x10a8], R227 ;  /* 0x0010a8e316007388 */ /* 0x0003e20000004800 */
[----:B------:R-:W-:Y:S02]  /*6bd0*/  FMUL.FTZ R221, R205, R206 ;  /* 0x000000cecddd7220 */ /* 0x000fe40000410000 */
[----:B0-----:R-:W-:Y:S01]  /*6be0*/  FMUL.FTZ R219, R207, R152 ;  /* 0x00000098cfdb7220 */ /* 0x001fe20000410000 */
[----:B------:R0:W-:Y:S01]  /*6bf0*/  STS [R22.X4+0x10a0], R225 ;  /* 0x0010a0e116007388 */ /* 0x0001e20000004800 */
[----:B------:R-:W-:Y:S02]  /*6c00*/  FFMA.FTZ R153, R156, R208, R153 ;  /* 0x000000d09c997223 */ /* 0x000fe40000010099 */
[----:B------:R-:W-:Y:S01]  /*6c10*/  FFMA.FTZ R154, R145, -R214, R162 ;  /* 0x800000d6919a7223 */ /* 0x000fe200000100a2 */
[----:B------:R2:W-:Y:S01]  /*6c20*/  STS [R22.X4+0x109c], R223 ;  /* 0x00109cdf16007388 */ /* 0x0005e20000004800 */
[----:B------:R-:W-:-:S02]  /*6c30*/  FMUL.FTZ R229, R197, R74 ;  /* 0x0000004ac5e57220 */ /* 0x000fc40000410000 */
[----:B------:R-:W-:Y:S01]  /*6c40*/  FFMA.FTZ R210, R154, R210, R153 ;  /* 0x000000d29ad27223 */ /* 0x000fe20000010099 */
[----:B------:R3:W-:Y:S01]  /*6c50*/  STS [R22.X4+0x1098], R221 ;  /* 0x001098dd16007388 */ /* 0x0007e20000004800 */
[----:B-1----:R-:W-:Y:S02]  /*6c60*/  FMUL.FTZ R227, R209, R204 ;  /* 0x000000ccd1e37220 */ /* 0x002fe40000410000 */
[----:B0-----:R-:W-:Y:S01]  /*6c70*/  FMUL.FTZ R225, R211, R26 ;  /* 0x0000001ad3e17220 */ /* 0x001fe20000410000 */
[----:B------:R0:W-:Y:S01]  /*6c80*/  STS [R22.X4+0x1094], R219 ;  /* 0x001094db16007388 */ /* 0x0001e20000004800 */
[----:B------:R-:W-:Y:S02]  /*6c90*/  FFMA.FTZ R153, R144, -R229, R62 ;  /* 0x800000e590997223 */ /* 0x000fe4000001003e */
[----:B--2---:R-:W-:Y:S01]  /*6ca0*/  FMUL.FTZ R223, R213, R202 ;  /* 0x000000cad5df7220 */ /* 0x004fe20000410000 */
[----:B------:R1:W-:Y:S01]  /*6cb0*/  STS [R22.X4+0x1090], R227 ;  /* 0x001090e316007388 */ /* 0x0003e20000004800 */
[----:B------:R-:W-:-:S02]  /*6cc0*/  FMUL.FTZ R206, R191, R72 ;  /* 0x00000048bfce7220 */ /* 0x000fc40000410000 */
[----:B---3--:R-:W-:Y:S01]  /*6cd0*/  FMUL.FTZ R221, R215, R200 ;  /* 0x000000c8d7dd7220 */ /* 0x008fe20000410000 */
[----:B------:R2:W-:Y:S01]  /*6ce0*/  STS [R22.X4+0x108c], R225 ;  /* 0x00108ce116007388 */ /* 0x0005e20000004800 */
[----:B------:R-:W-:Y:S01]  /*6cf0*/  FFMA.FTZ R229, R153, R212, R210 ;  /* 0x000000d499e57223 */ /* 0x000fe200000100d2 */
[----:B------:R-:W-:Y:S01]  /*6d00*/  LEA.HI.SX32 R210, R247, R42, 0x1b ;  /* 0x0000002af7d27211 */ /* 0x000fe200078fdaff */
[----:B0-----:R-:W-:Y:S01]  /*6d10*/  FMUL.FTZ R219, R196, R17 ;  /* 0x00000011c4db7220 */ /* 0x001fe20000410000 */
[----:B------:R0:W-:Y:S01]  /*6d20*/  STS [R22.X4+0x1088], R223 ;  /* 0x001088df16007388 */ /* 0x0001e20000004800 */
[----:B------:R-:W-:Y:S01]  /*6d30*/  FMUL.FTZ R208, R187, R70 ;  /* 0x00000046bbd07220 */ /* 0x000fe20000410000 */
[----:B-1----:R-:W-:Y:S01]  /*6d40*/  IADD3 R227, R42, 0x80, RZ ;  /* 0x000000802ae37810 */ /* 0x002fe20007ffe0ff */
[----:B------:R-:W-:Y:S01]  /*6d50*/  FFMA.FTZ R152, R147, -R206, R182 ;  /* 0x800000ce93987223 */ /* 0x000fe200000100b6 */
[----:B------:R1:W-:Y:S01]  /*6d60*/  STS [R22.X4+0x1084], R221 ;  /* 0x001084dd16007388 */ /* 0x0003e20000004800 */
[----:B------:R-:W-:Y:S01]  /*6d70*/  FFMA.FTZ R26, R146, -R208, R167 ;  /* 0x800000d0921a7223 */ /* 0x000fe200000100a7 */
[----:B--2---:R-:W-:Y:S01]  /*6d80*/  IADD3 R225, R42, 0x40, RZ ;  /* 0x000000402ae17810 */ /* 0x004fe20007ffe0ff */
[----:B------:R-:W-:Y:S01]  /*6d90*/  FFMA.FTZ R229, R152, R16, R229 ;  /* 0x0000001098e57223 */ /* 0x000fe200000100e5 */
[----:B------:R2:W-:Y:S01]  /*6da0*/  STS [R22.X4+0x1080], R219 ;  /* 0x001080db16007388 */ /* 0x0005e20000004800 */
[----:B------:R-:W-:Y:S01]  /*6db0*/  FMUL.FTZ R16, R25, R68 ;  /* 0x0000004419107220 */ /* 0x000fe20000410000 */
[----:B0-----:R-:W-:Y:S01]  /*6dc0*/  IADD3 R223, R42, 0x180, RZ ;  /* 0x000001802adf7810 */ /* 0x001fe20007ffe0ff */
[----:B------:R-:W-:Y:S01]  /*6dd0*/  FFMA.FTZ R229, R26, R24, R229 ;  /* 0x000000181ae57223 */ /* 0x000fe200000100e5 */
[----:B------:R-:W-:Y:S01]  /*6de0*/  BAR.SYNC.DEFER_BLOCKING 0x0 ;  /* 0x0000000000007b1d */ /* 0x000fe20000010000 */
[----:B------:R-:W-:Y:S01]  /*6df0*/  FFMA.FTZ R24, R149, -R16, R180 ;  /* 0x8000001095187223 */ /* 0x000fe200000100b4 */
[----:B-1----:R-:W-:Y:S01]  /*6e00*/  IADD3 R221, R42, 0x1c0, RZ ;  /* 0x000001c02add7810 */ /* 0x002fe20007ffe0ff */
[----:B------:R-:W-:Y:S01]  /*6e10*/  FMUL.FTZ R204, R189, R66 ;  /* 0x00000042bdcc7220 */ /* 0x000fe20000410000 */
[----:B------:R-:W-:Y:S01]  /*6e20*/  LEA.HI.SX32 R208, R223, R42, 0x1b ;  /* 0x0000002adfd07211 */ /* 0x000fe200078fdaff */
[----:B------:R-:W-:Y:S01]  /*6e30*/  FFMA.FTZ R200, R24, R198, R229 ;  /* 0x000000c618c87223 */ /* 0x000fe200000100e5 */
[----:B--2---:R-:W-:Y:S01]  /*6e40*/  IADD3 R219, R42, 0x240, RZ ;  /* 0x000002402adb7810 */ /* 0x004fe20007ffe0ff */
[----:B------:R-:W-:Y:S01]  /*6e50*/  FFMA.FTZ R198, R148, -R204, R165 ;  /* 0x800000cc94c67223 */ /* 0x000fe200000100a5 */
[----:B------:R-:W-:Y:S01]  /*6e60*/  IADD3 R229, R42, 0xc0, RZ ;  /* 0x000000c02ae57810 */ /* 0x000fe20007ffe0ff */
[----:B------:R-:W-:Y:S01]  /*6e70*/  FMUL.FTZ R17, R91, R178 ;  /* 0x000000b25b117220 */ /* 0x000fe20000410000 */
[-C--:B------:R-:W-:Y:S01]  /*6e80*/  LEA.HI.SX32 R212, R221, R42.reuse, 0x1b ;  /* 0x0000002addd47211 */ /* 0x080fe200078fdaff */
[----:B------:R-:W-:Y:S01]  /*6e90*/  FFMA.FTZ R200, R198, R23, R200 ;  /* 0x00000017c6c87223 */ /* 0x000fe200000100c8 */
[----:B------:R-:W-:Y:S01]  /*6ea0*/  LEA.HI.SX32 R214, R219, R42, 0x1b ;  /* 0x0000002adbd67211 */ /* 0x000fe200078fdaff */
[----:B------:R-:W-:Y:S01]  /*6eb0*/  FMUL.FTZ R23, R89, R176 ;  /* 0x000000b059177220 */ /* 0x000fe20000410000 */
[----:B------:R-:W-:Y:S01]  /*6ec0*/  IADD3 R16, -R54, c[0x0][0x174], RZ ;  /* 0x00005d0036107a10 */ /* 0x000fe20007ffe1ff */
        /* <DEDUP_REMOVED lines=9> */
[-C--:B------:R-:W-:Y:S01]  /*6f60*/  LEA.HI.SX32 R206, R233, R42.reuse, 0x1b ;  /* 0x0000002ae9ce7211 */ /* 0x080fe200078fdaff */
[----:B------:R-:W0:Y:S01]  /*6f70*/  LDS R225, [R216.X4+0x1080] ;  /* 0x00108000d8e17984 */ /* 0x000e220000004800 */
[----:B------:R-:W-:Y:S01]  /*6f80*/  LEA.HI.SX32 R219, R237, R42, 0x1b ;  /* 0x0000002aeddb7211 */ /* 0x000fe200078fdaff */
[----:B------:R-:W-:Y:S01]  /*6f90*/  FMUL.FTZ R166, R79, R166 ;  /* 0x000000a64fa67220 */ /* 0x000fe20000410000 */
[-C--:B------:R-:W-:Y:S01]  /*6fa0*/  LEA.HI.SX32 R221, R241, R42.reuse, 0x1b ;  /* 0x0000002af1dd7211 */ /* 0x080fe200078fdaff */
[----:B------:R-:W1:Y:S01]  /*6fb0*/  LDS R227, [R176.X4+0x1180] ;  /* 0x00118000b0e37984 */ /* 0x000e620000004800 */
[----:B------:R-:W-:Y:S01]  /*6fc0*/  LEA.HI.SX32 R223, R245, R42, 0x1b ;  /* 0x0000002af5df7211 */ /* 0x000fe200078fdaff */
[----:B------:R-:W-:Y:S01]  /*6fd0*/  FMUL.FTZ R164, R77, R164 ;  /* 0x000000a44da47220 */ /* 0x000fe20000410000 */
[----:B------:R-:W-:Y:S01]  /*6fe0*/  LEA R16, R16, 0xfffffc00, 0xa ;  /* 0xfffffc0010107811 */ /* 0x000fe200078e50ff */
[----:B------:R-:W2:Y:S01]  /*6ff0*/  LDS R229, [R178.X4+0x1280] ;  /* 0x00128000b2e57984 */ /* 0x000ea20000004800 */
[----:B------:R-:W-:-:S02]  /*7000*/  FMUL.FTZ R182, R69, R182 ;  /* 0x000000b645b67220 */ /* 0x000fc40000410000 */
[----:B------:R-:W-:Y:S01]  /*7010*/  FMUL.FTZ R167, R67, R167 ;  /* 0x000000a743a77220 */ /* 0x000fe20000410000 */
[----:B------:R-:W3:Y:S01]  /*7020*/  LDS R231, [R202.X4+0x1380] ;  /* 0x00138000cae77984 */ /* 0x000ee20000004800 */
[----:B------:R-:W-:Y:S02]  /*7030*/  FMUL.FTZ R180, R65, R180 ;  /* 0x000000b441b47220 */ /* 0x000fe40000410000 */
[----:B------:R-:W-:Y:S01]  /*7040*/  FMUL.FTZ R165, R61, R165 ;  /* 0x000000a53da57220 */ /* 0x000fe20000410000 */
        /* <DEDUP_REMOVED lines=15> */
[----:B-----5:R-:W-:-:S03]  /*7140*/  IADD3 R63, -R16, c[0x0][0x168], -R42 ;  /* 0x00005a00103f7a10 */ /* 0x020fc60007ffe92a */
[----:B------:R0:W-:Y:S01]  /*7150*/  STS [R22.X4+0x2108], R174 ;  /* 0x002108ae16007388 */ /* 0x0001e20000004800 */
[----:B-1----:R-:W-:Y:S01]  /*7160*/  FMUL.FTZ R23, R71, R62 ;  /* 0x0000003e47177220 */ /* 0x002fe20000410000 */
[----:B------:R-:W-:Y:S01]  /*7170*/  ISETP.GE.AND P3, PT, R63, 0x1, PT ;  /* 0x000000013f00780c */ /* 0x000fe20003f66270 */
[----:B------:R-:W-:Y:S01]  /*7180*/  FMUL.FTZ R62, R160, R64 ;  /* 0x00000040a03e7220 */ /* 0x000fe20000410000 */
[----:B------:R1:W-:Y:S01]  /*7190*/  STS [R22.X4+0x210c], R172 ;  /* 0x00210cac16007388 */ /* 0x0003e20000004800 */
[----:B--2---:R-:W-:Y:S01]  /*71a0*/  FMUL.FTZ R17, R73, R162 ;  /* 0x000000a249117220 */ /* 0x004fe20000410000 */
[----:B------:R-:W-:Y:S01]  /*71b0*/  ISETP.GE.AND P0, PT, R63, 0x41, PT ;  /* 0x000000413f00780c */ /* 0x000fe20003f06270 */
[----:B------:R-:W-:Y:S01]  /*71c0*/  FFMA.FTZ R62, R150, -R62, R163 ;  /* 0x8000003e963e7223 */ /* 0x000fe200000100a3 */
[----:B------:R1:W-:Y:S01]  /*71d0*/  STS [R22.X4+0x2110], R170 ;  /* 0x002110aa16007388 */ /* 0x0003e20000004800 */
[----:B------:R-:W-:Y:S01]  /*71e0*/  FMUL.FTZ R163, R95, R163 ;  /* 0x000000a35fa37220 */ /* 0x000fe20000410000 */
[----:B------:R-:W-:-:S02]  /*71f0*/  ISETP.GE.AND P1, PT, R63, 0x81, PT ;  /* 0x000000813f00780c */ /* 0x000fc40003f26270 */
        /* <DEDUP_REMOVED lines=28> */
.L_x_4737:
[----:B01-34-:R-:W-:Y:S05]  /*73c0*/  BSYNC B0 ;  /* 0x0000000000007941 */ /* 0x01bfea0003800000 */
.L_x_4736:
[----:B------:R0:W1:Y:S01]  /*73d0*/  LDS R13, [R176.X4+0x2200] ;  /* 0x00220000b00d7984 */ /* 0x0000620000004800 */
[----:B------:R-:W-:Y:S01]  /*73e0*/  BSSY B0, `(.L_x_4738) ;  /* 0x0000004000007945 */ /* 0x000fe20003800000 */
[----:B------:R-:W-:Y:S05]  /*73f0*/  @!P0 BRA `(.L_x_4739) ;  /* 0x0000002000008947 */ /* 0x000fea0003800000 */
[----:B------:R2:W-:Y:S04]  /*7400*/  RED.E.ADD.F32.FTZ.RN.STRONG.GPU [R18.64+-0xf00], R227 ;  /* 0xfff100e31200798e */ /* 0x0005e8000c10e784 */
[----:B-1----:R2:W-:Y:S02]  /*7410*/  RED.E.ADD.F32.FTZ.RN.STRONG.GPU [R20.64+-0xf00], R13 ;  /* 0xfff1000d1400798e */ /* 0x0025e4000c10e784 */
.L_x_4739:
[----:B------:R-:W-:Y:S05]  /*7420*/  BSYNC B0 ;  /* 0x0000000000007941 */ /* 0x000fea0003800000 */
.L_x_4738:
[----:B-12---:R1:W2:Y:S01]  /*7430*/  LDS R13, [R178.X4+0x2300] ;  /* 0x00230000b20d7984 */ /* 0x0062a20000004800 */
[----:B------:R-:W-:Y:S01]  /*7440*/  BSSY B0, `(.L_x_4740) ;  /* 0x0000005000007945 */ /* 0x000fe20003800000 */
[----:B------:R-:W-:Y:S01]  /*7450*/  FMUL.FTZ R157, R62, R157 ;  /* 0x0000009d3e9d7220 */ /* 0x000fe20000410000 */
[----:B------:R-:W-:Y:S05]  /*7460*/  @!P1 BRA `(.L_x_4741) ;  /* 0x0000002000009947 */ /* 0x000fea0003800000 */
[----:B------:R3:W-:Y:S04]  /*7470*/  RED.E.ADD.F32.FTZ.RN.STRONG.GPU [R18.64+-0xe00], R229 ;  /* 0xfff200e51200798e */ /* 0x0007e8000c10e784 */
[----:B--2---:R3:W-:Y:S02]  /*7480*/  RED.E.ADD.F32.FTZ.RN.STRONG.GPU [R20.64+-0xe00], R13 ;  /* 0xfff2000d1400798e */ /* 0x0047e4000c10e784 */
.L_x_4741:
[----:B------:R-:W-:Y:S05]  /*7490*/  BSYNC B0 ;  /* 0x0000000000007941 */ /* 0x000fea0003800000 */
.L_x_4740:
[----:B--23--:R2:W3:Y:S01]  /*74a0*/  LDS R13, [R202.X4+0x2400] ;  /* 0x00240000ca0d7984 */ /* 0x00c4e20000004800 */
        /* <DEDUP_REMOVED lines=11> */
[----:B---3--:R2:W-:Y:S02]  /*7560*/  RED.E.ADD.F32.FTZ.RN.STRONG.GPU [R20.64+-0xd00], R13 ;  /* 0xfff3000d1400798e */ /* 0x0085e4000c10e784 */
.L_x_4743:
[----:B--2---:R-:W-:Y:S05]  /*7570*/  BSYNC B0 ;  /* 0x0000000000007941 */ /* 0x004fea0003800000 */
.L_x_4742:
[----:B---3--:R2:W3:Y:S01]  /*7580*/  LDS R13, [R204.X4+0x2500] ;  /* 0x00250000cc0d7984 */ /* 0x0084e20000004800 */
[----:B------:R-:W-:Y:S01]  /*7590*/  BSSY B0, `(.L_x_4744) ;  /* 0x0000004000007945 */ /* 0x000fe20003800000 */
[----:B------:R-:W-:Y:S05]  /*75a0*/  @!P1 BRA `(.L_x_4745) ;  /* 0x0000002000009947 */ /* 0x000fea0003800000 */
[----:B------:R4:W-:Y:S04]  /*75b0*/  RED.E.ADD.F32.FTZ.RN.STRONG.GPU [R18.64+-0xc00], R233 ;  /* 0xfff400e91200798e */ /* 0x0009e8000c10e784 */
[----:B---3--:R4:W-:Y:S02]  /*75c0*/  RED.E.ADD.F32.FTZ.RN.STRONG.GPU [R20.64+-0xc00], R13 ;  /* 0xfff4000d1400798e */ /* 0x0089e4000c10e784 */
.L_x_4745:
[----:B------:R-:W-:Y:S05]  /*75d0*/  BSYNC B0 ;  /* 0x0000000000007941 */ /* 0x000fea0003800000 */
.L_x_4744:
[----:B---34-:R3:W4:Y:S01]  /*75e0*/  LDS R13, [R206.X4+0x2600] ;  /* 0x00260000ce0d7984 */ /* 0x0187220000004800 */
[----:B------:R-:W-:Y:S01]  /*75f0*/  BSSY B0, `(.L_x_4746) ;  /* 0x0000004000007945 */ /* 0x000fe20003800000 */
[----:B------:R-:W-:Y:S05]  /*7600*/  @!P2 BRA `(.L_x_4747) ;  /* 0x000000200000a947 */ /* 0x000fea0003800000 */
[----:B------:R0:W-:Y:S04]  /*7610*/  RED.E.ADD.F32.FTZ.RN.STRONG.GPU [R18.64+-0xb00], R235 ;  /* 0xfff500eb1200798e */ /* 0x0001e8000c10e784 */
[----:B----4-:R0:W-:Y:S02]  /*7620*/  RED.E.ADD.F32.FTZ.RN.STRONG.GPU [R20.64+-0xb00], R13 ;  /* 0xfff5000d1400798e */ /* 0x0101e4000c10e784 */
.L_x_4747:
[----:B------:R-:W-:Y:S05]  /*7630*/  BSYNC B0 ;  /* 0x0000000000007941 */ /* 0x000fea0003800000 */
.L_x_4746:
[----:B0---4-:R0:W4:Y:S01]  /*7640*/  LDS R13, [R208.X4+0x2700] ;  /* 0x00270000d00d7984 */ /* 0x0111220000004800 */
[----:B------:R-:W-:Y:S01]  /*7650*/  BSSY B0, `(.L_x_4748) ;  /* 0x0000004000007945 */ /* 0x000fe20003800000 */
[----:B------:R-:W-:Y:S05]  /*7660*/  @!P3 BRA `(.L_x_4749) ;  /* 0x000000200000b947 */ /* 0x000fea0003800000 */
[----:B------:R0:W-:Y:S04]  /*7670*/  RED.E.ADD.F32.FTZ.RN.STRONG.GPU [R18.64+-0xa00], R237 ;  /* 0xfff600ed1200798e */ /* 0x0001e8000c10e784 */
[----:B----4-:R0:W-:Y:S02]  /*7680*/  RED.E.ADD.F32.FTZ.RN.STRONG.GPU [R20.64+-0xa00], R13 ;  /* 0xfff6000d1400798e */ /* 0x0101e4000c10e784 */
.L_x_4749:
[----:B------:R-:W-:Y:S05]  /*7690*/  BSYNC B0 ;  /* 0x0000000000007941 */ /* 0x000fea0003800000 */
.L_x_4748:
[----:B0---4-:R0:W4:Y:S01]  /*76a0*/  LDS R13, [R212.X4+0x2800] ;  /* 0x00280000d40d7984 */ /* 0x0111220000004800 */
[----:B------:R-:W-:Y:S01]  /*76b0*/  BSSY B0, `(.L_x_4750) ;  /* 0x0000004000007945 */ /* 0x000fe20003800000 */
[----:B------:R-:W-:Y:S05]  /*76c0*/  @!P4 BRA `(.L_x_4751) ;  /* 0x000000200000c947 */ /* 0x000fea0003800000 */
[----:B------:R0:W-:Y:S04]  /*76d0*/  RED.E.ADD.F32.FTZ.RN.STRONG.GPU [R18.64+-0x900], R239 ;  /* 0xfff700ef1200798e */ /* 0x0001e8000c10e784 */
[----:B----4-:R0:W-:Y:S02]  /*76e0*/  RED.E.ADD.F32.FTZ.RN.STRONG.GPU [R20.64+-0x900], R13 ;  /* 0xfff7000d1400798e */ /* 0x0101e4000c10e784 */
.L_x_4751:
[----:B------:R-:W-:Y:S05]  /*76f0*/  BSYNC B0 ;  /* 0x0000000000007941 */ /* 0x000fea0003800000 */
.L_x_4750:
[----:B0---4-:R0:W4:Y:S01]  /*7700*/  LDS R13, [R210.X4+0x2900] ;  /* 0x00290000d20d7984 */ /* 0x0111220000004800 */
[----:B------:R-:W-:Y:S01]  /*7710*/  BSSY B0, `(.L_x_4752) ;  /* 0x0000004000007945 */ /* 0x000fe20003800000 */
[----:B------:R-:W-:Y:S05]  /*7720*/  @!P5 BRA `(.L_x_4753) ;  /* 0x000000200000d947 */ /* 0x000fea0003800000 */
[----:B------:R0:W-:Y:S04]  /*7730*/  RED.E.ADD.F32.FTZ.RN.STRONG.GPU [R18.64+-0x800], R241 ;  /* 0xfff800f11200798e */ /* 0x0001e8000c10e784 */
[----:B----4-:R0:W-:Y:S02]  /*7740*/  RED.E.ADD.F32.FTZ.RN.STRONG.GPU [R20.64+-0x800], R13 ;  /* 0xfff8000d1400798e */ /* 0x0101e4000c10e784 */
.L_x_4753:
[----:B------:R-:W-:Y:S05]  /*7750*/  BSYNC B0 ;  /* 0x0000000000007941 */ /* 0x000fea0003800000 */
.L_x_4752:
[----:B0---4-:R0:W4:Y:S01]  /*7760*/  LDS R13, [R214.X4+0x2a00] ;  /* 0x002a0000d60d7984 */ /* 0x0111220000004800 */
        /* <DEDUP_REMOVED lines=8> */
[----:B0-----:R0:W-:Y:S04]  /*77f0*/  RED.E.ADD.F32.FTZ.RN.STRONG.GPU [R18.64+-0x700], R243 ;  /* 0xfff900f31200798e */ /* 0x0011e8000c10e784 */
[----:B----4-:R0:W-:Y:S02]  /*7800*/  RED.E.ADD.F32.FTZ.RN.STRONG.GPU [R20.64+-0x700], R13 ;  /* 0xfff9000d1400798e */ /* 0x0101e4000c10e784 */
.L_x_4755:
[----:B0-----:R-:W-:Y:S05]  /*7810*/  BSYNC B0 ;  /* 0x0000000000007941 */ /* 0x001fea0003800000 */
.L_x_4754:
[----:B----4-:R0:W4:Y:S01]  /*7820*/  LDS R13, [R218.X4+0x2b00] ;  /* 0x002b0000da0d7984 */ /* 0x0101220000004800 */
[----:B------:R-:W-:Y:S01]  /*7830*/  BSSY B0, `(.L_x_4756) ;  /* 0x0000004000007945 */ /* 0x000fe20003800000 */
[----:B------:R-:W-:Y:S05]  /*7840*/  @!P1 BRA `(.L_x_4757) ;  /* 0x0000002000009947 */ /* 0x000fea0003800000 */
[----:B------:R0:W-:Y:S04]  /*7850*/  RED.E.ADD.F32.FTZ.RN.STRONG.GPU [R18.64+-0x600], R245 ;  /* 0xfffa00f51200798e */ /* 0x0001e8000c10e784 */
[----:B----4-:R0:W-:Y:S02]  /*7860*/  RED.E.ADD.F32.FTZ.RN.STRONG.GPU [R20.64+-0x600], R13 ;  /* 0xfffa000d1400798e */ /* 0x0101e4000c10e784 */
.L_x_4757:
[----:B------:R-:W-:Y:S05]  /*7870*/  BSYNC B0 ;  /* 0x0000000000007941 */ /* 0x000fea0003800000 */
.L_x_4756:
[----:B------:R-:W0:Y:S01]  /*7880*/  LDS R219, [R219.X4+0x2c00] ;  /* 0x002c0000dbdb7984 */ /* 0x000e220000004800 */
[----:B------:R-:W-:Y:S01]  /*7890*/  BSSY B0, `(.L_x_4758) ;  /* 0x0000004000007945 */ /* 0x000fe20003800000 */
[----:B------:R-:W-:Y:S05]  /*78a0*/  @!P2 BRA `(.L_x_4759) ;  /* 0x000000200000a947 */ /* 0x000fea0003800000 */
[----:B------:R1:W-:Y:S04]  /*78b0*/  RED.E.ADD.F32.FTZ.RN.STRONG.GPU [R18.64+-0x500], R247 ;  /* 0xfffb00f71200798e */ /* 0x0003e8000c10e784 */
[----:B0-----:R1:W-:Y:S02]  /*78c0*/  RED.E.ADD.F32.FTZ.RN.STRONG.GPU [R20.64+-0x500], R219 ;  /* 0xfffb00db1400798e */ /* 0x0013e4000c10e784 */
.L_x_4759:
[----:B------:R-:W-:Y:S05]  /*78d0*/  BSYNC B0 ;  /* 0x0000000000007941 */ /* 0x000fea0003800000 */
.L_x_4758:
[----:B0---4-:R0:W4:Y:S01]  /*78e0*/  LDS R13, [R220.X4+0x2d00] ;  /* 0x002d0000dc0d7984 */ /* 0x0111220000004800 */
[----:B------:R-:W-:Y:S01]  /*78f0*/  BSSY B0, `(.L_x_4760) ;  /* 0x0000004000007945 */ /* 0x000fe20003800000 */
[----:B------:R-:W-:Y:S05]  /*7900*/  @!P3 BRA `(.L_x_4761) ;  /* 0x000000200000b947 */ /* 0x000fea0003800000 */
[----:B------:R0:W-:Y:S04]  /*7910*/  RED.E.ADD.F32.FTZ.RN.STRONG.GPU [R18.64+-0x400], R249 ;  /* 0xfffc00f91200798e */ /* 0x0001e8000c10e784 */
[----:B----4-:R0:W-:Y:S02]  /*7920*/  RED.E.ADD.F32.FTZ.RN.STRONG.GPU [R20.64+-0x400], R13 ;  /* 0xfffc000d1400798e */ /* 0x0101e4000c10e784 */
.L_x_4761:
[----:B------:R-:W-:Y:S05]  /*7930*/  BSYNC B0 ;  /* 0x0000000000007941 */ /* 0x000fea0003800000 */
.L_x_4760:
[----:B------:R-:W0:Y:S01]  /*7940*/  LDS R221, [R221.X4+0x2e00] ;  /* 0x002e0000dddd7984 */ /* 0x000e220000004800 */
[----:B------:R-:W-:Y:S01]  /*7950*/  BSSY B0, `(.L_x_4762) ;  /* 0x0000004000007945 */ /* 0x000fe20003800000 */
[----:B------:R-:W-:Y:S05]  /*7960*/  @!P4 BRA `(.L_x_4763) ;  /* 0x000000200000c947 */ /* 0x000fea0003800000 */
[----:B------:R1:W-:Y:S04]  /*7970*/  RED.E.ADD.F32.FTZ.RN.STRONG.GPU [R18.64+-0x300], R251 ;  /* 0xfffd00fb1200798e */ /* 0x0003e8000c10e784 */
[----:B0-----:R1:W-:Y:S02]  /*7980*/  RED.E.ADD.F32.FTZ.RN.STRONG.GPU [R20.64+-0x300], R221 ;  /* 0xfffd00dd1400798e */ /* 0x0013e4000c10e784 */
.L_x_4763:
[----:B------:R-:W-:Y:S05]  /*7990*/  BSYNC B0 ;  /* 0x0000000000007941 */ /* 0x000fea0003800000 */
.L_x_4762:
[----:B0---4-:R0:W4:Y:S01]  /*79a0*/  LDS R13, [R222.X4+0x2f00] ;  /* 0x002f0000de0d7984 */ /* 0x0111220000004800 */
[----:B------:R-:W-:Y:S01]  /*79b0*/  BSSY B0, `(.L_x_4764) ;  /* 0x0000004000007945 */ /* 0x000fe20003800000 */
[----:B------:R-:W-:Y:S05]  /*79c0*/  @!P5 BRA `(.L_x_4765) ;  /* 0x000000200000d947 */ /* 0x000fea0003800000 */
[----:B------:R0:W-:Y:S04]  /*79d0*/  RED.E.ADD.F32.FTZ.RN.STRONG.GPU [R18.64+-0x200], R224 ;  /* 0xfffe00e01200798e */ /* 0x0001e8000c10e784 */
[----:B----4-:R0:W-:Y:S02]  /*79e0*/  RED.E.ADD.F32.FTZ.RN.STRONG.GPU [R20.64+-0x200], R13 ;  /* 0xfffe000d1400798e */ /* 0x0101e4000c10e784 */
.L_x_4765:
[----:B------:R-:W-:Y:S05]  /*79f0*/  BSYNC B0 ;  /* 0x0000000000007941 */ /* 0x000fea0003800000 */
.L_x_4764:
[----:B------:R-:W0:Y:S01]  /*7a00*/  LDS R223, [R223.X4+0x3000] ;  /* 0x00300000dfdf7984 */ /* 0x000e220000004800 */
[----:B------:R-:W-:Y:S01]  /*7a10*/  BSSY B0, `(.L_x_4766) ;  /* 0x0000004000007945 */ /* 0x000fe20003800000 */
[----:B------:R-:W-:Y:S05]  /*7a20*/  @!P6 BRA `(.L_x_4767) ;  /* 0x000000200000e947 */ /* 0x000fea0003800000 */
[----:B------:R1:W-:Y:S04]  /*7a30*/  RED.E.ADD.F32.FTZ.RN.STRONG.GPU [R18.64+-0x100], R226 ;  /* 0xffff00e21200798e */ /* 0x0003e8000c10e784 */
[----:B0-----:R1:W-:Y:S02]  /*7a40*/  RED.E.ADD.F32.FTZ.RN.STRONG.GPU [R20.64+-0x100], R223 ;  /* 0xffff00df1400798e */ /* 0x0013e4000c10e784 */
.L_x_4767:
[----:B------:R-:W-:Y:S05]  /*7a50*/  BSYNC B0 ;  /* 0x0000000000007941 */ /* 0x000fea0003800000 */
.L_x_4766:
[----:B------:R-:W5:Y:S01]  /*7a60*/  SHFL.DOWN P0, R15, R200, 0x1, 0x1f ;  /* 0x08201f00c80f7f89 */ /* 0x000f620000000000 */
[----:B0---4-:R-:W-:Y:S01]  /*7a70*/  FMUL.FTZ R13, R130, R169 ;  /* 0x000000a9820d7220 */ /* 0x011fe20000410000 */
        /* <DEDUP_REMOVED lines=10> */
[----:B------:R-:W-:Y:S02]  /*7b20*/  FMUL.FTZ R13, R146, R175 ;  /* 0x000000af920d7220 */ /* 0x000fe40000410000 */
[----:B------:R-:W-:Y:S02]  /*7b30*/  FFMA.FTZ R25, R25, R12, R24 ;  /* 0x0000000c19197223 */ /* 0x000fe40000010018 */
[----:B------:R-:W-:Y:S02]  /*7b40*/  FMUL.FTZ R12, R130, R179 ;  /* 0x000000b3820c7220 */ /* 0x000fe40000410000 */
[----:B-----5:R-:W-:Y:S02]  /*7b50*/  @P0 FADD R15, R200, R15 ;  /* 0x0000000fc80f0221 */ /* 0x020fe40000000000 */
[----:B------:R-:W-:Y:S02]  /*7b60*/  FMUL.FTZ R175, R130, R175 ;  /* 0x000000af82af7220 */ /* 0x000fe40000410000 */
[----:B------:R-:W-:Y:S01]  /*7b70*/  FFMA.FTZ R96, R13, R70, R96 ;  /* 0x000000460d607223 */ /* 0x000fe20000010060 */
[----:B------:R-:W0:Y:S01]  /*7b80*/  SHFL.DOWN P0, R14, R15, 0x2, 0x1f ;  /* 0x08401f000f0e7f89 */ /* 0x000e220000000000 */
[----:B------:R-:W-:-:S02]  /*7b90*/  FMUL.FTZ R26, R26, R175 ;  /* 0x000000af1a1a7220 */ /* 0x000fc40000410000 */
[----:B------:R-:W-:Y:S02]  /*7ba0*/  FMUL.FTZ R171, R148, R171 ;  /* 0x000000ab94ab7220 */ /* 0x000fe40000410000 */
[----:B------:R-:W-:Y:S02]  /*7bb0*/  FFMA.FTZ R26, R187, R13, R26 ;  /* 0x0000000dbb1a7223 */ /* 0x000fe4000001001a */
        /* <DEDUP_REMOVED lines=9> */
[----:B0-----:R-:W-:-:S02]  /*7c50*/  @P0 FADD R14, R15, R14 ;  /* 0x0000000e0f0e0221 */ /* 0x001fc40000000000 */
[----:B------:R-:W-:-:S03]  /*7c60*/  FADD.FTZ R115, R26, R115 ;  /* 0x000000731a737221 */ /* 0x000fc60000010000 */
[----:B------:R-:W0:Y:S02]  /*7c70*/  SHFL.DOWN P0, R17, R14, 0x4, 0x1f ;  /* 0x08801f000e117f89 */ /* 0x000e240000000000 */
[----:B0-----:R-:W-:Y:S02]  /*7c80*/  @P0 FADD R17, R14, R17 ;  /* 0x000000110e110221 */ /* 0x001fe40000000000 */
[-C--:B------:R-:W-:Y:S02]  /*7c90*/  FMUL.FTZ R14, R147, R177.reuse ;  /* 0x000000b1930e7220 */ /* 0x080fe40000410000 */
[----:B------:R-:W-:Y:S01]  /*7ca0*/  FMUL.FTZ R177, R130, R177 ;  /* 0x000000b182b17220 */ /* 0x000fe20000410000 */
[----:B------:R-:W0:Y:S01]  /*7cb0*/  SHFL.DOWN P0, R16, R17, 0x8, 0x1f ;  /* 0x09001f0011107f89 */ /* 0x000e220000000000 */
[----:B------:R-:W-:Y:S02]  /*7cc0*/  FFMA.FTZ R101, R14, R72, R101 ;  /* 0x000000480e657223 */ /* 0x000fe40000010065 */
[----:B------:R-:W-:-:S04]  /*7cd0*/  FMUL.FTZ R177, R152, R177 ;  /* 0x000000b198b17220 */ /* 0x000fc80000410000 */
[----:B------:R-:W-:Y:S02]  /*7ce0*/  FFMA.FTZ R177, R191, R14, R177 ;  /* 0x0000000ebfb17223 */ /* 0x000fe400000100b1 */
[----:B------:R-:W-:Y:S02]  /*7cf0*/  FMUL.FTZ R14, R153, R12 ;  /* 0x0000000c990e7220 */ /* 0x000fe40000410000 */
[-C--:B------:R-:W-:Y:S02]  /*7d00*/  FMUL.FTZ R12, R145, R181.reuse ;  /* 0x000000b5910c7220 */ /* 0x080fe40000410000 */
[----:B------:R-:W-:Y:S02]  /*7d10*/  FMUL.FTZ R181, R130, R181 ;  /* 0x000000b582b57220 */ /* 0x000fe40000410000 */
[----:B------:R-:W-:Y:S02]  /*7d20*/  FFMA.FTZ R14, R197, R13, R14 ;  /* 0x0000000dc50e7223 */ /* 0x000fe4000001000e */
[----:B------:R-:W-:-:S02]  /*7d30*/  FMUL.FTZ R181, R154, R181 ;  /* 0x000000b59ab57220 */ /* 0x000fc40000410000 */
[----:B------:R-:W-:Y:S02]  /*7d40*/  FFMA.FTZ R103, R12, R76, R103 ;  /* 0x0000004c0c677223 */ /* 0x000fe40000010067 */
[----:B------:R-:W-:Y:S02]  /*7d50*/  FFMA.FTZ R181, R199, R12, R181 ;  /* 0x0000000cc7b57223 */ /* 0x000fe400000100b5 */
[----:B------:R-:W-:Y:S02]  /*7d60*/  FMUL.FTZ R13, R142, R183 ;  /* 0x000000b78e0d7220 */ /* 0x000fe40000410000 */
[----:B------:R-:W-:Y:S02]  /*7d70*/  FMUL.FTZ R12, R143, R159 ;  /* 0x0000009f8f0c7220 */ /* 0x000fe40000410000 */
[C---:B------:R-:W-:Y:S02]  /*7d80*/  FMUL.FTZ R183, R130.reuse, R183 ;  /* 0x000000b782b77220 */ /* 0x040fe40000410000 */
[----:B------:R-:W-:-:S02]  /*7d90*/  FMUL.FTZ R159, R130, R159 ;  /* 0x0000009f829f7220 */ /* 0x000fc40000410000 */
[----:B------:R-:W-:Y:S02]  /*7da0*/  FMUL.FTZ R156, R156, R183 ;  /* 0x000000b79c9c7220 */ /* 0x000fe40000410000 */
[----:B------:R-:W-:Y:S02]  /*7db0*/  FMUL.FTZ R159, R158, R159 ;  /* 0x0000009f9e9f7220 */ /* 0x000fe40000410000 */
[----:B0-----:R-:W-:Y:S01]  /*7dc0*/  @P0 FADD R16, R17, R16 ;  /* 0x0000001011100221 */ /* 0x001fe20000000000 */
[----:B------:R-:W-:Y:S01]  /*7dd0*/  ISETP.NE.AND P0, PT, R43, RZ, PT ;  /* 0x000000ff2b00720c */ /* 0x000fe20003f05270 */
[----:B------:R-:W-:Y:S02]  /*7de0*/  FFMA.FTZ R100, R13, R78, R100 ;  /* 0x0000004e0d647223 */ /* 0x000fe40000010064 */
[----:B------:R-:W-:Y:S01]  /*7df0*/  FFMA.FTZ R156, R201, R13, R156 ;  /* 0x0000000dc99c7223 */ /* 0x000fe2000001009c */
[----:B------:R-:W0:Y:S01]  /*7e00*/  SHFL.DOWN P1, R15, R16, 0x10, 0x1f ;  /* 0x0a001f00100f7f89 */ /* 0x000e220000020000 */
[----:B------:R-:W-:-:S02]  /*7e10*/  FFMA.FTZ R105, R12, R80, R105 ;  /* 0x000000500c697223 */ /* 0x000fc40000010069 */
[----:B------:R-:W-:Y:S02]  /*7e20*/  FFMA.FTZ R159, R203, R12, R159 ;  /* 0x0000000ccb9f7223 */ /* 0x000fe4000001009f */
[----:B------:R-:W-:Y:S02]  /*7e30*/  FMUL.FTZ R13, R140, R185 ;  /* 0x000000b98c0d7220 */ /* 0x000fe40000410000 */
[----:B------:R-:W-:Y:S02]  /*7e40*/  FMUL.FTZ R12, R141, R161 ;  /* 0x000000a18d0c7220 */ /* 0x000fe40000410000 */
[C---:B------:R-:W-:Y:S02]  /*7e50*/  FMUL.FTZ R185, R130.reuse, R185 ;  /* 0x000000b982b97220 */ /* 0x040fe40000410000 */
[----:B------:R-:W-:Y:S02]  /*7e60*/  FMUL.FTZ R161, R130, R161 ;  /* 0x000000a182a17220 */ /* 0x000fe40000410000 */
[----:B------:R-:W-:-:S02]  /*7e70*/  FMUL.FTZ R184, R184, R185 ;  /* 0x000000b9b8b87220 */ /* 0x000fc40000410000 */
[----:B------:R-:W-:Y:S02]  /*7e80*/  FMUL.FTZ R161, R186, R161 ;  /* 0x000000a1baa17220 */ /* 0x000fe40000410000 */
[----:B------:R-:W-:Y:S02]  /*7e90*/  FADD.FTZ R117, R14, R117 ;  /* 0x000000750e757221 */ /* 0x000fe40000010000 */
[----:B------:R-:W-:Y:S02]  /*7ea0*/  FFMA.FTZ R102, R13, R82, R102 ;  /* 0x000000520d667223 */ /* 0x000fe40000010066 */
[----:B------:R-:W-:Y:S02]  /*7eb0*/  FFMA.FTZ R184, R205, R13, R184 ;  /* 0x0000000dcdb87223 */ /* 0x000fe400000100b8 */
[----:B------:R-:W-:Y:S02]  /*7ec0*/  FFMA.FTZ R107, R12, R84, R107 ;  /* 0x000000540c6b7223 */ /* 0x000fe4000001006b */
[----:B------:R-:W-:-:S02]  /*7ed0*/  FFMA.FTZ R14, R207, R12, R161 ;  /* 0x0000000ccf0e7223 */ /* 0x000fc400000100a1 */
[----:B------:R-:W-:Y:S02]  /*7ee0*/  FMUL.FTZ R13, R138, R155 ;  /* 0x0000009b8a0d7220 */ /* 0x000fe40000410000 */
[----:B------:R-:W-:Y:S02]  /*7ef0*/  FMUL.FTZ R12, R139, R193 ;  /* 0x000000c18b0c7220 */ /* 0x000fe40000410000 */
[C---:B------:R-:W-:Y:S02]  /*7f00*/  FMUL.FTZ R155, R130.reuse, R155 ;  /* 0x0000009b829b7220 */ /* 0x040fe40000410000 */
[----:B------:R-:W-:Y:S02]  /*7f10*/  FMUL.FTZ R193, R130, R193 ;  /* 0x000000c182c17220 */ /* 0x000fe40000410000 */
[----:B------:R-:W-:Y:S02]  /*7f20*/  FMUL.FTZ R188, R188, R155 ;  /* 0x0000009bbcbc7220 */ /* 0x000fe40000410000 */
[----:B------:R-:W-:-:S02]  /*7f30*/  FMUL.FTZ R193, R190, R193 ;  /* 0x000000c1bec17220 */ /* 0x000fc40000410000 */
[----:B------:R-:W-:Y:S02]  /*7f40*/  FADD.FTZ R127, R14, R127 ;  /* 0x0000007f0e7f7221 */ /* 0x000fe40000010000 */
[----:B------:R-:W-:Y:S02]  /*7f50*/  FFMA.FTZ R104, R13, R86, R104 ;  /* 0x000000560d687223 */ /* 0x000fe40000010068 */
[----:B------:R-:W-:Y:S02]  /*7f60*/  FFMA.FTZ R209, R209, R13, R188 ;  /* 0x0000000dd1d17223 */ /* 0x000fe400000100bc */
[----:B------:R-:W-:Y:S02]  /*7f70*/  FFMA.FTZ R109, R12, R88, R109 ;  /* 0x000000580c6d7223 */ /* 0x000fe4000001006d */
[----:B------:R-:W-:Y:S02]  /*7f80*/  FFMA.FTZ R14, R211, R12, R193 ;  /* 0x0000000cd30e7223 */ /* 0x000fe400000100c1 */
[----:B------:R-:W-:-:S02]  /*7f90*/  FMUL.FTZ R13, R136, R151 ;  /* 0x00000097880d7220 */ /* 0x000fc40000410000 */
[----:B------:R-:W-:Y:S02]  /*7fa0*/  FMUL.FTZ R12, R137, R27 ;  /* 0x0000001b890c7220 */ /* 0x000fe40000410000 */
[C---:B------:R-:W-:Y:S02]  /*7fb0*/  FMUL.FTZ R151, R130.reuse, R151 ;  /* 0x0000009782977220 */ /* 0x040fe40000410000 */
[C---:B------:R-:W-:Y:S02]  /*7fc0*/  FMUL.FTZ R27, R130.reuse, R27 ;  /* 0x0000001b821b7220 */ /* 0x040fe40000410000 */
[----:B------:R-:W-:Y:S02]  /*7fd0*/  FMUL.FTZ R130, R130, R217 ;  /* 0x000000d982827220 */ /* 0x000fe40000410000 */
[----:B0-----:R-:W-:Y:S02]  /*7fe0*/  @P1 FADD R15, R16, R15 ;  /* 0x0000000f100f1221 */ /* 0x001fe40000000000 */
[----:B------:R-:W-:-:S02]  /*7ff0*/  FMUL.FTZ R192, R192, R151 ;  /* 0x00000097c0c07220 */ /* 0x000fc40000410000 */
[----:B------:R-:W-:Y:S01]  /*8000*/  FMUL.FTZ R217, R134, R217 ;  /* 0x000000d986d97220 */ /* 0x000fe20000410000 */
[----:B------:R0:W-:Y:S01]  /*8010*/  @!P0 STS [R55.X4+0x3184], R15 ;  /* 0x0031840f37008388 */ /* 0x0001e20000004800 */
[----:B------:R-:W-:Y:S02]  /*8020*/  FMUL.FTZ R27, R194, R27 ;  /* 0x0000001bc21b7220 */ /* 0x000fe40000410000 */
        /* <DEDUP_REMOVED lines=16> */
[----:B------:R-:W-:Y:S01]  /*8130*/  FADD.FTZ R120, R13, R120 ;  /* 0x000000780d787221 */ /* 0x000fe20000010000 */
[----:B------:R-:W-:Y:S06]  /*8140*/  BAR.SYNC.DEFER_BLOCKING 0x0 ;  /* 0x0000000000007b1d */ /* 0x000fec0000010000 */
[----:B------:R-:W-:Y:S05]  /*8150*/  @P2 BRA `(.L_x_4769) ;  /* 0x0000007000002947 */ /* 0x000fea0003800000 */
[----:B0-----:R-:W-:Y:S01]  /*8160*/  ISETP.NE.AND P0, PT, R58, c[0x0][0x174], PT ;  /* 0x00005d003a007a0c */ /* 0x001fe20003f05270 */
[----:B------:R-:W0:Y:S01]  /*8170*/  LDS R12, [0x3188] ;  /* 0x00318800ff0c7984 */ /* 0x000e220000000800 */
[----:B------:R-:W-:-:S11]  /*8180*/  SHF.L.U32 R16, R135, 0x2, RZ ;  /* 0x0000000287107819 */ /* 0x000fd600000006ff */
[----:B------:R-:W4:Y:S01]  /*8190*/  @P0 LDS R14, [R16+0x46c0] ;  /* 0x0046c000100e0984 */ /* 0x000f220000000800 */
[----:B0-----:R-:W-:-:S04]  /*81a0*/  FADD.FTZ R15, R15, R12 ;  /* 0x0000000c0f0f7221 */ /* 0x001fc80000010000 */
[----:B----4-:R-:W-:-:S05]  /*81b0*/  @P0 FADD.FTZ R15, R15, R14 ;  /* 0x0000000e0f0f0221 */ /* 0x010fca0000010000 */
[----:B------:R0:W-:Y:S02]  /*81c0*/  STS [R16+0x46c0], R15 ;  /* 0x0046c00f10007388 */ /* 0x0001e40000000800 */
.L_x_4769:
[----:B0-----:R-:W-:Y:S05]  /*81d0*/  BSYNC B0 ;  /* 0x0000000000007941 */ /* 0x001fea0003800000 */
.L_x_4768:
[----:B------:R-:W-:Y:S02]  /*81e0*/  IADD3 R135, R135, 0x1, RZ ;  /* 0x0000000187877810 */ /* 0x000fe40007ffe0ff */
[----:B------:R-:W-:Y:S02]  /*81f0*/  IADD3 R132, P1, R132, 0x1, RZ ;  /* 0x0000000184847810 */ /* 0x000fe40007f3e0ff */
[----:B------:R-:W-:Y:S02]  /*8200*/  ISETP.GE.AND P0, PT, R135, c[0x0][0x16c], PT ;  /* 0x00005b0087007a0c */ /* 0x000fe40003f06270 */
[----:B------:R-:W-:-:S11]  /*8210*/  IADD3.X R131, RZ, R131, RZ, P1, !PT ;  /* 0x00000083ff837210 */ /* 0x000fd60000ffe4ff */
[----:B-123--:R-:W-:Y:S01]  /*8220*/  @P0 CALL.REL.NOINC `(.L_x_4722) ;  /* 0x0000001000000944 */ /* 0x00efe20003c00000 */
[----:B------:R-:W-:Y:S05]  /*8230*/  BRA `(.L_x_4770) ;  /* 0xffffc6a000007947 */ /* 0x000fea000383ffff */
.L_x_4722:
[----:B------:R-:W-:Y:S06]  /*8240*/  BAR.SYNC.DEFER_BLOCKING 0x0 ;  /* 0x0000000000007b1d */ /* 0x000fec0000010000 */
[----:B------:R-:W2:Y:S04]  /*8250*/  LDG.E.128 R4, [R34.64] ;  /* 0x0000000422047981 */ /* 0x000ea8000c1e1d00 */
[----:B------:R-:W3:Y:S01]  /*8260*/  LDG.E.128 R8, [R34.64+0x200] ;  /* 0x0002000422087981 */ /* 0x000ee2000c1e1d00 */
[----:B0-----:R-:W-:Y:S01]  /*8270*/  IMAD R23, R37, c[0x0][0x2e0], RZ ;  /* 0x0000b80025177a24 */ /* 0x001fe200078e02ff */
[----:B------:R-:W-:-:S03]  /*8280*/  IADD3 R54, R54, 0x1, RZ ;  /* 0x0000000136367810 */ /* 0x000fc60007ffe0ff */
[----:B------:R-:W-:Y:S01]  /*8290*/  IMAD R23, R0, c[0x0][0x2e4], R23 ;  /* 0x0000b90000177a24 */ /* 0x000fe200078e0217 */
[----:B--2---:R-:W-:Y:S04]  /*82a0*/  STS.128 [R57], R4 ;  /* 0x0000000439007388 */ /* 0x004fe80000000c00 */
[----:B---3--:R-:W-:Y:S01]  /*82b0*/  STS.128 [R57+0x200], R8 ;  /* 0x0002000839007388 */ /* 0x008fe20000000c00 */
[----:B------:R-:W-:-:S06]  /*82c0*/  NOP ;  /* 0x0000000000007918 */ /* 0x000fcc0000000000 */
[----:B------:R-:W0:Y:S04]  /*82d0*/  LDS.128 R12, [R60] ;  /* 0x000000003c0c7984 */ /* 0x000e280000000c00 */
[----:B------:R-:W1:Y:S01]  /*82e0*/  LDS.128 R4, [R60+0x10] ;  /* 0x000010003c047984 */ /* 0x000e620000000c00 */
        /* <DEDUP_REMOVED lines=8> */
[----:B------:R-:W-:Y:S01]  /*8370*/  FADD.FTZ R17, R17, R38 ;  /* 0x0000002611117221 */ /* 0x000fe20000010000 */
[----:B------:R-:W-:Y:S01]  /*8380*/  FSETP.GTU.FTZ.AND P2, PT, R16, 20, PT ;  /* 0x41a000001000780b */ /* 0x000fe20003f5c000 */
[----:B------:R-:W-:Y:S01]  /*8390*/  IMAD R12, R128, c[0x0][0x2d8], RZ ;  /* 0x0000b600800c7a24 */ /* 0x000fe200078e02ff */
[----:B------:R-:W-:Y:S02]  /*83a0*/  FSETP.GTU.FTZ.AND P0, PT, R19, 20, PT ;  /* 0x41a000001300780b */ /* 0x000fe40003f1c000 */
[----:B------:R-:W-:Y:S01]  /*83b0*/  FSETP.GTU.FTZ.AND P1, PT, R17, 20, PT ;  /* 0x41a000001100780b */ /* 0x000fe20003f3c000 */
[----:B------:R-:W-:Y:S01]  /*83c0*/  IMAD R21, R39, c[0x0][0x2dc], R12 ;  /* 0x0000b70027157a24 */ /* 0x000fe200078e020c */
[----:B------:R-:W-:-:S07]  /*83d0*/  FSETP.GTU.FTZ.AND P4, PT, R9, 20, PT ;  /* 0x41a000000900780b */ /* 0x000fce0003f9c000 */
[----:B------:R-:W-:Y:S02]  /*83e0*/  @!P2 FMUL.FTZ R8, R16, -1.4426950216293334961 ;  /* 0xbfb8aa3b1008a820 */ /* 0x000fe40000410000 */
[----:B------:R-:W-:Y:S01]  /*83f0*/  @!P0 FMUL.FTZ R13, R19, -1.4426950216293334961 ;  /* 0xbfb8aa3b130d8820 */ /* 0x000fe20000410000 */
[--C-:B------:R-:W-:Y:S01]  /*8400*/  HADD2.F32 R19, -RZ, R14.reuse.H0_H0 ;  /* 0x2000000eff137230 */ /* 0x100fe20000004100 */
[----:B------:R-:W-:Y:S01]  /*8410*/  @!P1 FMUL.FTZ R11, R17, -1.4426950216293334961 ;  /* 0xbfb8aa3b110b9820 */ /* 0x000fe20000410000 */
[----:B------:R0:W2:Y:S01]  /*8420*/  @!P2 MUFU.EX2 R10, R8 ;  /* 0x00000008000aa308 */ /* 0x0000a20000000800 */
[----:B------:R-:W-:Y:S02]  /*8430*/  @!P4 FMUL.FTZ R17, R9, -1.4426950216293334961 ;  /* 0xbfb8aa3b0911c820 */ /* 0x000fe40000410000 */
[----:B------:R-:W-:Y:S01]  /*8440*/  FADD.FTZ R18, R19, R38 ;  /* 0x0000002613127221 */ /* 0x000fe20000010000 */
[----:B------:R-:W-:-:S04]  /*8450*/  HADD2.F32 R19, -RZ, R14.H1_H1 ;  /* 0x3000000eff137230 */ /* 0x000fc80000004100 */
[----:B------:R-:W3:Y:S01]  /*8460*/  @!P1 MUFU.EX2 R11, R11 ;  /* 0x0000000b000b9308 */ /* 0x000ee20000000800 */
[----:B0-----:R-:W-:Y:S01]  /*8470*/  IMAD.WIDE.U32 R8, R39, c[0x0][0x2d8], R2 ;  /* 0x0000b60027087a25 */ /* 0x001fe200078e0002 */
[----:B------:R-:W-:-:S03]  /*8480*/  FSETP.GTU.FTZ.AND P6, PT, R18, 20, PT ;  /* 0x41a000001200780b */ /* 0x000fc60003fdc000 */
        /* <DEDUP_REMOVED lines=11> */
[----:B------:R1:W3:Y:S01]  /*8540*/  @!P1 MUFU.RCP R14, R13 ;  /* 0x0000000d000e9308 */ /* 0x0002e20000001000 */
[----:B------:R-:W-:Y:S01]  /*8550*/  IADD3 R23, R11, R23, RZ ;  /* 0x000000170b177210 */ /* 0x000fe20007ffe0ff */
[----:B--2---:R-:W-:Y:S01]  /*8560*/  FADD.FTZ R12, R9, R38 ;  /* 0x00000026090c7221 */ /* 0x004fe20000010000 */
[----:B------:R-:W-:Y:S01]  /*8570*/  LEA R8, P3, R10, c[0x0][0x330], 0x1 ;  /* 0x0000cc000a087a11 */ /* 0x000fe200078608ff */
[----:B0-----:R-:W-:-:S02]  /*8580*/  @!P0 FADD.FTZ R16, R16, 1 ;  /* 0x3f80000010108421 */ /* 0x001fc40000010000 */
[----:B------:R-:W-:Y:S01]  /*8590*/  @!P6 FMUL.FTZ R11, R18, -1.4426950216293334961 ;  /* 0xbfb8aa3b120be820 */ /* 0x000fe20000410000 */
[----:B------:R-:W-:Y:S01]  /*85a0*/  LEA.HI.X R9, R10, c[0x0][0x334], R23, 0x1, P3 ;  /* 0x0000cd000a097a11 */ /* 0x000fe200018f0c17 */
[--C-:B------:R-:W-:Y:S01]  /*85b0*/  FADD.FTZ R18, R15, R38.reuse ;  /* 0x000000260f127221 */ /* 0x100fe20000010000 */
[--C-:B-1----:R-:W-:Y:S01]  /*85c0*/  HADD2.F32 R13, -RZ, R4.reuse.H0_H0 ;  /* 0x20000004ff0d7230 */ /* 0x102fe20000004100 */
[----:B------:R-:W-:Y:S01]  /*85d0*/  FSETP.GTU.FTZ.AND P3, PT, R12, 20, PT ;  /* 0x41a000000c00780b */ /* 0x000fe20003f7c000 */
[----:B------:R-:W0:Y:S01]  /*85e0*/  @!P0 MUFU.RCP R19, R16 ;  /* 0x0000001000138308 */ /* 0x000e220000001000 */
[----:B----4-:R-:W-:Y:S01]  /*85f0*/  @!P2 FMUL.FTZ R120, R120, R21 ;  /* 0x000000157878a220 */ /* 0x010fe20000410000 */
[----:B------:R-:W-:Y:S01]  /*8600*/  FSETP.GTU.FTZ.AND P2, PT, R18, 20, PT ;  /* 0x41a000001200780b */ /* 0x000fe20003f5c000 */
[----:B------:R-:W-:Y:S01]  /*8610*/  @!P5 FMUL.FTZ R10, R20, -1.4426950216293334961 ;  /* 0xbfb8aa3b140ad820 */ /* 0x000fe20000410000 */
[----:B------:R-:W-:Y:S01]  /*8620*/  HADD2.F32 R15, -RZ, R4.H1_H1 ;  /* 0x30000004ff0f7230 */ /* 0x000fe20000004100 */
[----:B------:R-:W-:-:S02]  /*8630*/  FADD.FTZ R13, R13, R38 ;  /* 0x000000260d0d7221 */ /* 0x000fc40000010000 */
[----:B---3--:R-:W-:Y:S01]  /*8640*/  @!P1 FMUL.FTZ R123, R123, R14 ;  /* 0x0000000e7b7b9220 */ /* 0x008fe20000410000 */
[----:B------:R-:W1:Y:S01]  /*8650*/  @!P6 MUFU.EX2 R11, R11 ;  /* 0x0000000b000be308 */ /* 0x000e620000000800 */
[----:B------:R-:W-:Y:S01]  /*8660*/  FADD.FTZ R15, R15, R38 ;  /* 0x000000260f0f7221 */ /* 0x000fe20000010000 */
[----:B------:R-:W-:Y:S01]  /*8670*/  FSETP.GTU.FTZ.AND P1, PT, R13, 20, PT ;  /* 0x41a000000d00780b */ /* 0x000fe20003f3c000 */
[----:B------:R-:W-:-:S04]  /*8680*/  IMAD.WIDE R8, R56, 0x10, R8 ;  /* 0x0000001038087825 */ /* 0x000fc800078e0208 */
[----:B------:R-:W-:Y:S01]  /*8690*/  @!P3 FMUL.FTZ R4, R12, -1.4426950216293334961 ;  /* 0xbfb8aa3b0c04b820 */ /* 0x000fe20000410000 */
[----:B------:R-:W2:Y:S01]  /*86a0*/  @!P4 MUFU.EX2 R17, R17 ;  /* 0x000000110011c308 */ /* 0x000ea20000000800 */
[----:B0-----:R-:W-:Y:S01]  /*86b0*/  @!P0 FMUL.FTZ R122, R122, R19 ;  /* 0x000000137a7a8220 */ /* 0x001fe20000410000 */
[----:B------:R-:W-:Y:S01]  /*86c0*/  FSETP.GTU.FTZ.AND P0, PT, R15, 20, PT ;  /* 0x41a000000f00780b */ /* 0x000fe20003f1c000 */
[----:B------:R-:W-:-:S04]  /*86d0*/  @!P2 FMUL.FTZ R12, R18, -1.4426950216293334961 ;  /* 0xbfb8aa3b120ca820 */ /* 0x000fc80000410000 */
[----:B------:R-:W-:Y:S01]  /*86e0*/  @!P1 FMUL.FTZ R13, R13, -1.4426950216293334961 ;  /* 0xbfb8aa3b0d0d9820 */ /* 0x000fe20000410000 */
[----:B------:R-:W0:Y:S01]  /*86f0*/  @!P5 MUFU.EX2 R10, R10 ;  /* 0x0000000a000ad308 */ /* 0x000e220000000800 */
[----:B-1----:R-:W-:-:S06]  /*8700*/  @!P6 FADD.FTZ R11, R11, 1 ;  /* 0x3f8000000b0be421 */ /* 0x002fcc0000010000 */
[----:B------:R-:W-:Y:S01]  /*8710*/  @!P0 FMUL.FTZ R14, R15, -1.4426950216293334961 ;  /* 0xbfb8aa3b0f0e8820 */ /* 0x000fe20000410000 */
[----:B------:R-:W1:Y:S01]  /*8720*/  @!P3 MUFU.EX2 R4, R4 ;  /* 0x000000040004b308 */ /* 0x000e620000000800 */
[----:B--2---:R-:W-:Y:S01]  /*8730*/  @!P4 FADD.FTZ R17, R17, 1 ;  /* 0x3f8000001111c421 */ /* 0x004fe20000010000 */
[--C-:B------:R-:W-:Y:S02]  /*8740*/  HADD2.F32 R15, -RZ, R5.reuse.H0_H0 ;  /* 0x20000005ff0f7230 */ /* 0x100fe40000004100 */
[----:B------:R-:W-:-:S03]  /*8750*/  HADD2.F32 R5, -RZ, R5.H1_H1 ;  /* 0x30000005ff057230 */ /* 0x000fc60000004100 */
[----:B------:R-:W-:Y:S01]  /*8760*/  FADD.FTZ R19, R15, R38 ;  /* 0x000000260f137221 */ /* 0x000fe20000010000 */
[----:B------:R-:W2:Y:S01]  /*8770*/  @!P2 MUFU.EX2 R12, R12 ;  /* 0x0000000c000ca308 */ /* 0x000ea20000000800 */
[----:B0-----:R-:W-:-:S07]  /*8780*/  @!P5 FADD.FTZ R10, R10, 1 ;  /* 0x3f8000000a0ad421 */ /* 0x001fce0000010000 */
[----:B------:R-:W0:Y:S01]  /*8790*/  @!P1 MUFU.EX2 R13, R13 ;  /* 0x0000000d000d9308 */ /* 0x000e220000000800 */
[----:B-1----:R-:W-:-:S07]  /*87a0*/  @!P3 FADD.FTZ R4, R4, 1 ;  /* 0x3f8000000404b421 */ /* 0x002fce0000010000 */
[----:B------:R1:W3:Y:S01]  /*87b0*/  @!P4 MUFU.RCP R16, R17 ;  /* 0x000000110010c308 */ /* 0x0002e20000001000 */
[----:B--2---:R-:W-:-:S07]  /*87c0*/  @!P2 FADD.FTZ R12, R12, 1 ;  /* 0x3f8000000c0ca421 */ /* 0x004fce0000010000 */
[----:B------:R-:W2:Y:S01]  /*87d0*/  @!P6 MUFU.RCP R11, R11 ;  /* 0x0000000b000be308 */ /* 0x000ea20000001000 */
[----:B-1----:R-:W-:Y:S01]  /*87e0*/  FADD.FTZ R17, R5, R38 ;  /* 0x0000002605117221 */ /* 0x002fe20000010000 */
[----:B------:R-:W-:Y:S01]  /*87f0*/  HADD2.F32 R5, -RZ, R6.H0_H0 ;  /* 0x20000006ff057230 */ /* 0x000fe20000004100 */
[----:B0-----:R-:W-:-:S04]  /*8800*/  @!P1 FADD.FTZ R13, R13, 1 ;  /* 0x3f8000000d0d9421 */ /* 0x001fc80000010000 */
[----:B------:R-:W-:Y:S01]  /*8810*/  FADD.FTZ R20, R5, R38 ;  /* 0x0000002605147221 */ /* 0x000fe20000010000 */
[----:B------:R-:W0:Y:S01]  /*8820*/  @!P5 MUFU.RCP R10, R10 ;  /* 0x0000000a000ad308 */ /* 0x000e220000001000 */
[----:B---3--:R-:W-:Y:S01]  /*8830*/  @!P4 FMUL.FTZ R125, R125, R16 ;  /* 0x000000107d7dc220 */ /* 0x008fe20000410000 */
[----:B------:R-:W-:Y:S01]  /*8840*/  HADD2.F32 R5, -RZ, R6.H1_H1 ;  /* 0x30000006ff057230 */ /* 0x000fe20000004100 */
[----:B------:R-:W-:-:S05]  /*8850*/  FSETP.GTU.FTZ.AND P4, PT, R19, 20, PT ;  /* 0x41a000001300780b */ /* 0x000fca0003f9c000 */
[----:B------:R1:W3:Y:S01]  /*8860*/  @!P3 MUFU.RCP R18, R4 ;  /* 0x000000040012b308 */ /* 0x0002e20000001000 */
[----:B--2---:R-:W-:Y:S01]  /*8870*/  @!P6 FMUL.FTZ R124, R124, R11 ;  /* 0x0000000b7c7ce220 */ /* 0x004fe20000410000 */
[----:B------:R-:W-:Y:S01]  /*8880*/  FSETP.GTU.FTZ.AND P6, PT, R17, 20, PT ;  /* 0x41a000001100780b */ /* 0x000fe20003fdc000 */
[--C-:B------:R-:W-:Y:S02]  /*8890*/  HADD2.F32 R11, -RZ, R7.reuse.H0_H0 ;  /* 0x20000007ff0b7230 */ /* 0x100fe40000004100 */
[----:B------:R-:W-:-:S03]  /*88a0*/  HADD2.F32 R7, -RZ, R7.H1_H1 ;  /* 0x30000007ff077230 */ /* 0x000fc60000004100 */
[----:B------:R-:W2:Y:S01]  /*88b0*/  @!P2 MUFU.RCP R15, R12 ;  /* 0x0000000c000fa308 */ /* 0x000ea20000001000 */
[----:B0-----:R-:W-:Y:S01]  /*88c0*/  @!P5 FMUL.FTZ R127, R127, R10 ;  /* 0x0000000a7f7fd220 */ /* 0x001fe20000410000 */
[----:B------:R-:W-:Y:S01]  /*88d0*/  FSETP.GTU.FTZ.AND P5, PT, R20, 20, PT ;  /* 0x41a000001400780b */ /* 0x000fe20003fbc000 */
[--C-:B------:R-:W-:Y:S02]  /*88e0*/  FADD.FTZ R10, R5, R38.reuse ;  /* 0x00000026050a7221 */ /* 0x100fe40000010000 */
[----:B-1----:R-:W-:Y:S02]  /*88f0*/  @!P4 FMUL.FTZ R4, R19, -1.4426950216293334961 ;  /* 0xbfb8aa3b1304c820 */ /* 0x002fe40000410000 */
[----:B------:R-:W-:Y:S01]  /*8900*/  @!P6 FMUL.FTZ R5, R17, -1.4426950216293334961 ;  /* 0xbfb8aa3b1105e820 */ /* 0x000fe20000410000 */
[----:B------:R-:W0:Y:S01]  /*8910*/  @!P1 MUFU.RCP R16, R13 ;  /* 0x0000000d00109308 */ /* 0x000e220000001000 */
[----:B---3--:R-:W-:Y:S01]  /*8920*/  @!P3 FMUL.FTZ R121, R121, R18 ;  /* 0x000000127979b220 */ /* 0x008fe20000410000 */
[----:B------:R-:W-:Y:S01]  /*8930*/  FSETP.GTU.FTZ.AND P3, PT, R10, 20, PT ;  /* 0x41a000000a00780b */ /* 0x000fe20003f7c000 */
[----:B------:R-:W-:-:S04]  /*8940*/  FADD.FTZ R11, R11, R38 ;  /* 0x000000260b0b7221 */ /* 0x000fc80000010000 */
[----:B------:R-:W-:Y:S01]  /*8950*/  @!P5 FMUL.FTZ R6, R20, -1.4426950216293334961 ;  /* 0xbfb8aa3b1406d820 */ /* 0x000fe20000410000 */
[----:B------:R-:W1:Y:S01]  /*8960*/  @!P0 MUFU.EX2 R14, R14 ;  /* 0x0000000e000e8308 */ /* 0x000e620000000800 */
[----:B--2---:R-:W-:Y:S01]  /*8970*/  @!P2 FMUL.FTZ R118, R118, R15 ;  /* 0x0000000f7676a220 */ /* 0x004fe20000410000 */
[----:B------:R-:W-:Y:S01]  /*8980*/  FSETP.GTU.FTZ.AND P2, PT, R11, 20, PT ;  /* 0x41a000000b00780b */ /* 0x000fe20003f5c000 */
[----:B------:R-:W-:-:S04]  /*8990*/  FADD.FTZ R15, R7, R38 ;  /* 0x00000026070f7221 */ /* 0x000fc80000010000 */
[----:B------:R-:W-:Y:S01]  /*89a0*/  @!P3 FMUL.FTZ R7, R10, -1.4426950216293334961 ;  /* 0xbfb8aa3b0a07b820 */ /* 0x000fe20000410000 */
[----:B------:R-:W2:Y:S01]  /*89b0*/  @!P4 MUFU.EX2 R4, R4 ;  /* 0x000000040004c308 */ /* 0x000ea20000000800 */
[----:B0-----:R-:W-:Y:S01]  /*89c0*/  @!P1 FMUL.FTZ R119, R119, R16 ;  /* 0x0000001077779220 */ /* 0x001fe20000410000 */
[----:B------:R-:W-:-:S05]  /*89d0*/  FSETP.GTU.FTZ.AND P1, PT, R15, 20, PT ;  /* 0x41a000000f00780b */ /* 0x000fca0003f3c000 */
[----:B------:R-:W-:Y:S01]  /*89e0*/  @!P2 FMUL.FTZ R13, R11, -1.4426950216293334961 ;  /* 0xbfb8aa3b0b0da820 */ /* 0x000fe20000410000 */
[----:B------:R-:W0:Y:S01]  /*89f0*/  @!P6 MUFU.EX2 R5, R5 ;  /* 0x000000050005e308 */ /* 0x000e220000000800 */
[----:B-1----:R-:W-:-:S06]  /*8a00*/  @!P0 FADD.FTZ R14, R14, 1 ;  /* 0x3f8000000e0e8421 */ /* 0x002fcc0000010000 */
[----:B------:R-:W-:Y:S01]  /*8a10*/  @!P1 FMUL.FTZ R15, R15, -1.4426950216293334961 ;  /* 0xbfb8aa3b0f0f9820 */ /* 0x000fe20000410000 */
[----:B------:R1:W3:Y:S01]  /*8a20*/  @!P5 MUFU.EX2 R12, R6 ;  /* 0x00000006000cd308 */ /* 0x0002e20000000800 */
[----:B--2---:R-:W-:Y:S01]  /*8a30*/  @!P4 FADD.FTZ R10, R4, 1 ;  /* 0x3f800000040ac421 */ /* 0x004fe20000010000 */
[----:B------:R-:W-:-:S06]  /*8a40*/  F2FP.PACK_AB R4, R111, R108 ;  /* 0x0000006c6f04723e */ /* 0x000fcc00000000ff */
[----:B------:R2:W-:Y:S01]  /*8a50*/  @!P3 MUFU.EX2 R16, R7 ;  /* 0x000000070010b308 */ /* 0x0005e20000000800 */
[----:B0-----:R-:W-:Y:S01]  /*8a60*/  @!P6 FADD.FTZ R11, R5, 1 ;  /* 0x3f800000050be421 */ /* 0x001fe20000010000 */
[----:B-1----:R-:W-:Y:S02]  /*8a70*/  F2FP.PACK_AB R6, R107, R104 ;  /* 0x000000686b06723e */ /* 0x002fe400000000ff */
[----:B------:R-:W-:-:S04]  /*8a80*/  F2FP.PACK_AB R5, R109, R106 ;  /* 0x0000006a6d05723e */ /* 0x000fc800000000ff */
[----:B------:R0:W1:Y:S01]  /*8a90*/  @!P2 MUFU.EX2 R25, R13 ;  /* 0x0000000d0019a308 */ /* 0x0000620000000800 */
[----:B---3--:R-:W-:Y:S01]  /*8aa0*/  @!P5 FADD.FTZ R24, R12, 1 ;  /* 0x3f8000000c18d421 */ /* 0x008fe20000010000 */
[----:B--2---:R-:W-:Y:S02]  /*8ab0*/  F2FP.PACK_AB R7, R105, R102 ;  /* 0x000000666907723e */ /* 0x004fe400000000ff */
[----:B------:R-:W-:-:S03]  /*8ac0*/  F2FP.PACK_AB R12, R103, R100 ;  /* 0x00000064670c723e */ /* 0x000fc600000000ff */
[----:B------:R2:W-:Y:S01]  /*8ad0*/  STS.128 [R59.X16], R4 ;  /* 0x000000043b007388 */ /* 0x0005e2000000cc00 */
[----:B------:R3:W4:Y:S01]  /*8ae0*/  @!P1 MUFU.EX2 R26, R15 ;  /* 0x0000000f001a9308 */ /* 0x0007220000000800 */
[----:B0-----:R-:W-:-:S07]  /*8af0*/  F2FP.PACK_AB R13, R101, R98 ;  /* 0x00000062650d723e */ /* 0x001fce00000000ff */
[----:B------:R0:W5:Y:S01]  /*8b00*/  @!P0 MUFU.RCP R27, R14 ;  /* 0x0000000e001b8308 */ /* 0x0001620000001000 */
[----:B---3--:R-:W-:Y:S01]  /*8b10*/  F2FP.PACK_AB R15, R97, R94 ;  /* 0x0000005e610f723e */ /* 0x008fe200000000ff */
[----:B-1----:R-:W-:Y:S02]  /*8b20*/  @!P2 FADD.FTZ R25, R25, 1 ;  /* 0x3f8000001919a421 */ /* 0x002fe40000010000 */
[----:B--2---:R-:W-:-:S04]  /*8b30*/  FADD.FTZ R4, R120, R41 ;  /* 0x0000002978047221 */ /* 0x004fc80000010000 */
[----:B------:R1:W2:Y:S01]  /*8b40*/  @!P4 MUFU.RCP R34, R10 ;  /* 0x0000000a0022c308 */ /* 0x0002a20000001000 */
[----:B0-----:R-:W-:Y:S01]  /*8b50*/  F2FP.PACK_AB R14, R99, R96 ;  /* 0x00000060630e723e */ /* 0x001fe200000000ff */
[----:B----4-:R-:W-:Y:S02]  /*8b60*/  @!P1 FADD.FTZ R26, R26, 1 ;  /* 0x3f8000001a1a9421 */ /* 0x010fe40000010000 */
[----:B------:R-:W-:Y:S02]  /*8b70*/  FADD.FTZ R5, R4, R123 ;  /* 0x0000007b04057221 */ /* 0x000fe40000010000 */
[----:B------:R0:W-:Y:S01]  /*8b80*/  STS.128 [R59.X16+0x10], R12 ;  /* 0x0000100c3b007388 */ /* 0x0001e2000000cc00 */
[----:B------:R-:W-:-:S06]  /*8b90*/  NOP ;  /* 0x0000000000007918 */ /* 0x000fcc0000000000 */
[----:B-1----:R-:W-:Y:S01]  /*8ba0*/  @!P3 FADD.FTZ R10, R16, 1 ;  /* 0x3f800000100ab421 */ /* 0x002fe20000010000 */
[----:B------:R-:W1:Y:S01]  /*8bb0*/  LDS.128 R20, [R57+0x200] ;  /* 0x0002000039147984 */ /* 0x000e620000000c00 */
[----:B------:R-:W3:Y:S01]  /*8bc0*/  @!P6 MUFU.RCP R11, R11 ;  /* 0x0000000b000be308 */ /* 0x000ee20000001000 */
[----:B-----5:R-:W-:Y:S02]  /*8bd0*/  @!P0 FMUL.FTZ R116, R116, R27 ;  /* 0x0000001b74748220 */ /* 0x020fe40000410000 */
[----:B------:R-:W4:Y:S01]  /*8be0*/  LDS.128 R16, [R57] ;  /* 0x0000000039107984 */ /* 0x000f220000000c00 */
[----:B--2---:R-:W-:Y:S01]  /*8bf0*/  @!P4 FMUL.FTZ R117, R117, R34 ;  /* 0x000000227575c220 */ /* 0x004fe20000410000 */
[----:B------:R-:W-:Y:S01]  /*8c00*/  IADD3 R48, P4, R48, -0x800, RZ ;  /* 0xfffff80030307810 */ /* 0x000fe20007f9e0ff */
[----:B------:R-:W-:Y:S01]  /*8c10*/  FADD.FTZ R4, R5, R122 ;  /* 0x0000007a05047221 */ /* 0x000fe20000010000 */
[----:B0-----:R-:W-:Y:S01]  /*8c20*/  F2FP.PACK_AB R12, R123, R120 ;  /* 0x000000787b0c723e */ /* 0x001fe200000000ff */
[----:B------:R-:W0:Y:S01]  /*8c30*/  @!P5 MUFU.RCP R24, R24 ;  /* 0x000000180018d308 */ /* 0x000e220000001000 */
[----:B------:R-:W-:Y:S01]  /*8c40*/  F2FP.PACK_AB R13, R125, R122 ;  /* 0x0000007a7d0d723e */ /* 0x000fe200000000ff */
[----:B------:R-:W-:Y:S01]  /*8c50*/  FADD.FTZ R125, R4, R125 ;  /* 0x0000007d047d7221 */ /* 0x000fe20000010000 */
[----:B------:R-:W-:-:S02]  /*8c60*/  F2FP.PACK_AB R15, R118, R121 ;  /* 0x00000079760f723e */ /* 0x000fc400000000ff */
[----:B------:R-:W-:Y:S01]  /*8c70*/  F2FP.PACK_AB R14, R127, R124 ;  /* 0x0000007c7f0e723e */ /* 0x000fe200000000ff */
[----:B------:R-:W-:Y:S01]  /*8c80*/  FADD.FTZ R124, R125, R124 ;  /* 0x0000007c7d7c7221 */ /* 0x000fe20000010000 */
[----:B------:R-:W-:Y:S01]  /*8c90*/  IADD3.X R49, R49, -0x1, RZ, P4, !PT ;  /* 0xffffffff31317810 */ /* 0x000fe200027fe4ff */
[----:B------:R2:W5:Y:S01]  /*8ca0*/  @!P3 MUFU.RCP R35, R10 ;  /* 0x0000000a0023b308 */ /* 0x0005620000001000 */
[----:B---3--:R-:W-:Y:S02]  /*8cb0*/  @!P6 FMUL.FTZ R114, R114, R11 ;  /* 0x0000000b7272e220 */ /* 0x008fe40000410000 */
[----:B------:R-:W-:-:S04]  /*8cc0*/  FADD.FTZ R124, R124, R127 ;  /* 0x0000007f7c7c7221 */ /* 0x000fc80000010000 */
[----:B------:R-:W-:Y:S01]  /*8cd0*/  FADD.FTZ R121, R124, R121 ;  /* 0x000000797c797221 */ /* 0x000fe20000010000 */
[----:B------:R3:W1:Y:S01]  /*8ce0*/  @!P2 MUFU.RCP R60, R25 ;  /* 0x00000019003ca308 */ /* 0x0006620000001000 */
[----:B0-----:R-:W-:Y:S01]  /*8cf0*/  @!P5 FMUL.FTZ R115, R115, R24 ;  /* 0x000000187373d220 */ /* 0x001fe20000410000 */
[----:B------:R-:W-:Y:S01]  /*8d00*/  F2FP.PACK_AB R24, R116, R119 ;  /* 0x000000777418723e */ /* 0x000fe200000000ff */
[----:B--2---:R-:W-:Y:S01]  /*8d10*/  IMAD R10, R128, c[0x0][0x2f8], RZ ;  /* 0x0000be00800a7a24 */ /* 0x004fe200078e02ff */
[----:B------:R-:W-:Y:S01]  /*8d20*/  IADD3 R44, P5, R44, -0x800, RZ ;  /* 0xfffff8002c2c7810 */ /* 0x000fe20007fbe0ff */
[----:B------:R-:W-:-:S03]  /*8d30*/  FADD.FTZ R118, R121, R118 ;  /* 0x0000007679767221 */ /* 0x000fc60000010000 */
[----:B------:R0:W2:Y:S01]  /*8d40*/  @!P1 MUFU.RCP R61, R26 ;  /* 0x0000001a003d9308 */ /* 0x0000a20000001000 */
[----:B-----5:R-:W-:Y:S01]  /*8d50*/  @!P3 FMUL.FTZ R112, R112, R35 ;  /* 0x000000237070b220 */ /* 0x020fe20000410000 */
[----:B---3--:R-:W-:Y:S01]  /*8d60*/  F2FP.PACK_AB R25, R114, R117 ;  /* 0x000000757219723e */ /* 0x008fe200000000ff */
[----:B------:R-:W-:Y:S01]  /*8d70*/  FADD.FTZ R119, R118, R119 ;  /* 0x0000007776777221 */ /* 0x000fe20000010000 */
[----:B------:R-:W-:Y:S02]  /*8d80*/  IADD3 R52, P3, R52, -0x800, RZ ;  /* 0xfffff80034347810 */ /* 0x000fe40007f7e0ff */
[----:B------:R-:W-:Y:S01]  /*8d90*/  IADD3.X R45, R45, -0x1, RZ, P5, !PT ;  /* 0xffffffff2d2d7810 */ /* 0x000fe20002ffe4ff */
[----:B-1----:R-:W-:Y:S01]  /*8da0*/  STG.E.128 [R8.64+0x200], R20 ;  /* 0x0002001408007986 */ /* 0x002fe2000c101d04 */
[----:B------:R-:W-:Y:S01]  /*8db0*/  @!P2 FMUL.FTZ R113, R113, R60 ;  /* 0x0000003c7171a220 */ /* 0x000fe20000410000 */
[----:B0-----:R-:W-:Y:S01]  /*8dc0*/  F2FP.PACK_AB R26, R112, R115 ;  /* 0x00000073701a723e */ /* 0x001fe200000000ff */
[----:B------:R-:W-:Y:S01]  /*8dd0*/  FADD.FTZ R116, R119, R116 ;  /* 0x0000007477747221 */ /* 0x000fe20000010000 */
[----:B----4-:R0:W-:Y:S04]  /*8de0*/  STG.E.128 [R8.64], R16 ;  /* 0x0000001008007986 */ /* 0x0101e8000c101d04 */
[----:B------:R-:W-:Y:S01]  /*8df0*/  BAR.SYNC.DEFER_BLOCKING 0x0 ;  /* 0x0000000000007b1d */ /* 0x000fe20000010000 */
[----:B--2---:R-:W-:Y:S01]  /*8e00*/  @!P1 FMUL.FTZ R110, R110, R61 ;  /* 0x0000003d6e6e9220 */ /* 0x004fe20000410000 */
[----:B------:R-:W-:Y:S01]  /*8e10*/  IADD3 R46, P1, R46, -0x800, RZ ;  /* 0xfffff8002e2e7810 */ /* 0x000fe20007f3e0ff */
[----:B------:R-:W-:Y:S01]  /*8e20*/  FADD.FTZ R117, R116, R117 ;  /* 0x0000007574757221 */ /* 0x000fe20000010000 */
[----:B------:R-:W-:-:S02]  /*8e30*/  IADD3 R50, P2, R50, -0x800, RZ ;  /* 0xfffff80032327810 */ /* 0x000fc40007f5e0ff */
[----:B------:R-:W-:Y:S01]  /*8e40*/  F2FP.PACK_AB R27, R110, R113 ;  /* 0x000000716e1b723e */ /* 0x000fe200000000ff */
[----:B------:R-:W-:Y:S01]  /*8e50*/  FADD.FTZ R114, R117, R114 ;  /* 0x0000007275727221 */ /* 0x000fe20000010000 */
[----:B------:R-:W-:Y:S02]  /*8e60*/  IADD3.X R47, R47, -0x1, RZ, P1, !PT ;  /* 0xffffffff2f2f7810 */ /* 0x000fe40000ffe4ff */
[----:B------:R-:W-:Y:S01]  /*8e70*/  IADD3.X R51, R51, -0x1, RZ, P2, !PT ;  /* 0xffffffff33337810 */ /* 0x000fe200017fe4ff */
[----:B------:R-:W-:Y:S01]  /*8e80*/  FADD.FTZ R115, R114, R115 ;  /* 0x0000007372737221 */ /* 0x000fe20000010000 */
[----:B------:R-:W-:Y:S01]  /*8e90*/  IADD3.X R53, R53, -0x1, RZ, P3, !PT ;  /* 0xffffffff35357810 */ /* 0x000fe20001ffe4ff */
        /* <DEDUP_REMOVED lines=10> */
[----:B------:R-:W0:Y:S01]  /*8f40*/  LDS.128 R4, [R57] ;  /* 0x0000000039047984 */ /* 0x000e220000000c00 */
[----:B------:R-:W-:Y:S01]  /*8f50*/  IADD3 R3, R3, R9, RZ ;  /* 0x0000000903037210 */ /* 0x000fe20007ffe0ff */
[----:B------:R-:W-:Y:S01]  /*8f60*/  FADD.FTZ R41, R41, R110 ;  /* 0x0000006e29297221 */ /* 0x000fe20000010000 */
[C---:B------:R-:W-:Y:S01]  /*8f70*/  LEA R8, P0, R2.reuse, c[0x0][0x340], 0x1 ;  /* 0x0000d00002087a11 */ /* 0x040fe200078008ff */
[----:B------:R1:W2:Y:S03]  /*8f80*/  LDS.128 R60, [R57+0x200] ;  /* 0x00020000393c7984 */ /* 0x0002a60000000c00 */
[----:B------:R-:W-:Y:S02]  /*8f90*/  LEA.HI.X R9, R2, c[0x0][0x344], R3, 0x1, P0 ;  /* 0x0000d10002097a11 */ /* 0x000fe400000f0c03 */
[----:B------:R-:W-:-:S03]  /*8fa0*/  ISETP.GT.AND P0, PT, R58, 0x1, PT ;  /* 0x000000013a00780c */ /* 0x000fc60003f04270 */
[----:B-1----:R-:W-:-:S05]  /*8fb0*/  IMAD.WIDE R56, R56, 0x10, R8 ;  /* 0x0000001038387825 */ /* 0x002fca00078e0208 */
[----:B0-----:R0:W-:Y:S04]  /*8fc0*/  STG.E.128 [R56.64], R4 ;  /* 0x0000000438007986 */ /* 0x0011e8000c101d04 */
[----:B--2---:R0:W-:Y:S02]  /*8fd0*/  STG.E.128 [R56.64+0x200], R60 ;  /* 0x0002003c38007986 */ /* 0x0041e4000c101d04 */
[----:B0-----:R-:W-:Y:S01]  /*8fe0*/  @!P0 CALL.REL.NOINC `(.L_x_4688) ;  /* 0x0000001000008944 */ /* 0x001fe20003c00000 */
[----:B------:R-:W-:Y:S05]  /*8ff0*/  BRA `(.L_x_4771) ;  /* 0xffff784000007947 */ /* 0x000fea000383ffff */
.L_x_4688:
        /* <DEDUP_REMOVED lines=29> */
.L_x_4773:
[----:B------:R-:W-:Y:S05]  /*91d0*/  BSYNC B0 ;  /* 0x0000000000007941 */ /* 0x000fea0003800000 */
.L_x_4772:
        /* <DEDUP_REMOVED lines=28> */
.L_x_4775:
[----:B------:R-:W1:Y:S02]  /*93a0*/  S2R R9, SR_TID.X ;  /* 0x0000000000097919 */ /* 0x000e640000002100 */
.L_x_4776:
[----:B------:R-:W-:Y:S05]  /*93b0*/  BSYNC B0 ;  /* 0x0000000000007941 */ /* 0x000fea0003800000 */
.L_x_4774:
[----:B-1----:R-:W-:-:S13]  /*93c0*/  ISETP.GE.AND P0, PT, R9, c[0x0][0x16c], PT ;  /* 0x00005b0009007a0c */ /* 0x002fda0003f06270 */
[----:B------:R-:W-:Y:S05]  /*93d0*/  @P0 EXIT ;  /* 0x000000000000094d */ /* 0x000fea0003800000 */
[----:B------:R-:W-:Y:S02]  /*93e0*/  IMAD R37, R37, c[0x0][0x288], RZ ;  /* 0x0000a20025257a24 */ /* 0x000fe400078e02ff */
[----:B------:R-:W-:-:S04]  /*93f0*/  IMAD.WIDE.U32 R2, R0, c[0x0][0x288], RZ ;  /* 0x0000a20000027a25 */ /* 0x000fc800078e00ff */
[----:B------:R-:W-:-:S05]  /*9400*/  IMAD R13, R0, c[0x0][0x28c], R37 ;  /* 0x0000a300000d7a24 */ /* 0x000fca00078e0225 */
[----:B------:R-:W-:Y:S02]  /*9410*/  IADD3 R13, R3, R13, RZ ;  /* 0x0000000d030d7210 */ /* 0x000fe40007ffe0ff */
.L_x_4777:
[----:B0-----:R1:W2:Y:S01]  /*9420*/  LDS R11, [R9.X4+0x46c0] ;  /* 0x0046c000090b7984 */ /* 0x0012a20000004800 */
[----:B------:R-:W-:Y:S01]  /*9430*/  SHF.R.S32.HI R0, RZ, 0x1f, R9 ;  /* 0x0000001fff007819 */ /* 0x000fe20000011409 */
[----:B------:R-:W-:Y:S01]  /*9440*/  YIELD ;  /* 0x0000000000007946 */ /* 0x000fe20003800000 */
[----:B------:R-:W-:Y:S02]  /*9450*/  MOV R4, R2 ;  /* 0x0000000200047202 */ /* 0x000fe40000000f00 */
[----:B------:R-:W-:Y:S01]  /*9460*/  MOV R5, R13 ;  /* 0x0000000d00057202 */ /* 0x000fe20000000f00 */
[----:B------:R-:W-:-:S04]  /*9470*/  IMAD R0, R0, c[0x0][0x290], RZ ;  /* 0x0000a40000007a24 */ /* 0x000fc800078e02ff */
[----:B------:R-:W-:-:S04]  /*9480*/  IMAD.WIDE.U32 R4, R9, c[0x0][0x290], R4 ;  /* 0x0000a40009047a25 */ /* 0x000fc800078e0004 */
[C---:B0-----:R-:W-:Y:S01]  /*9490*/  IMAD R7, R9.reuse, c[0x0][0x294], R0 ;  /* 0x0000a50009077a24 */ /* 0x041fe200078e0200 */
        /* <DEDUP_REMOVED lines=8> */
.L_x_4727:
[----:B------:R-:W-:Y:S01]  /*9520*/  HFMA2.MMA R187, -RZ, RZ, 0, 5.9604644775390625e-08 ;  /* 0x00000001ffbb7435 */ /* 0x000fe200000001ff */
[----:B------:R-:W-:-:S02]  /*9530*/  MOV R170, R14 ;  /* 0x0000000e00aa7202 */ /* 0x000fc40000000f00 */
[----:B------:R-:W-:Y:S02]  /*9540*/  MOV R189, RZ ;  /* 0x000000ff00bd7202 */ /* 0x000fe40000000f00 */
[----:B------:R-:W-:Y:S02]  /*9550*/  MOV R200, 0xffffffff ;  /* 0xffffffff00c87802 */ /* 0x000fe40000000f00 */
[----:B------:R-:W-:Y:S02]  /*9560*/  MOV R12, 0x9580 ;  /* 0x00009580000c7802 */ /* 0x000fe40000000f00 */
[----:B-----5:R-:W-:Y:S05]  /*9570*/  CALL.REL.NOINC `($__internal_191_$__cuda_sm70_shflsync_up) ;  /* 0x00000f0000007944 */ /* 0x020fea0003c00000 */
[----:B-1----:R-:W-:Y:S01]  /*9580*/  MOV R165, R170 ;  /* 0x000000aa00a57202 */ /* 0x002fe20000000f00 */
[----:B0-----:R-:W-:Y:S05]  /*9590*/  BRA `(.L_x_4778) ;  /* 0xffffc26000007947 */ /* 0x001fea000383ffff */
.L_x_4728:
[----:B------:R-:W-:Y:S01]  /*95a0*/  HFMA2.MMA R187, -RZ, RZ, 0, 5.9604644775390625e-08 ;  /* 0x00000001ffbb7435 */ /* 0x000fe200000001ff */
[----:B------:R-:W-:Y:S02]  /*95b0*/  MOV R170, R15 ;  /* 0x0000000f00aa7202 */ /* 0x000fe40000000f00 */
[----:B------:R-:W-:Y:S02]  /*95c0*/  MOV R189, RZ ;  /* 0x000000ff00bd7202 */ /* 0x000fe40000000f00 */
[----:B------:R-:W-:-:S02]  /*95d0*/  MOV R200, 0xffffffff ;  /* 0xffffffff00c87802 */ /* 0x000fc40000000f00 */
[----:B------:R-:W-:Y:S02]  /*95e0*/  MOV R12, 0x9600 ;  /* 0x00009600000c7802 */ /* 0x000fe40000000f00 */
[----:B01---5:R-:W-:Y:S05]  /*95f0*/  CALL.REL.NOINC `($__internal_191_$__cuda_sm70_shflsync_up) ;  /* 0x00000e8000007944 */ /* 0x023fea0003c00000 */
        /* <DEDUP_REMOVED lines=10> */
[----:B------:R-:W-:Y:S05]  /*96a0*/  CALL.REL.NOINC `($__internal_191_$__cuda_sm70_shflsync_up) ;  /* 0x00000dd000007944 */ /* 0x000fea0003c00000 */
[----:B0-----:R-:W-:Y:S01]  /*96b0*/  HFMA2.MMA R187, -RZ, RZ, 0, 1.1920928955078125e-07 ;  /* 0x00000002ffbb7435 */ /* 0x001fe200000001ff */
[----:B-1----:R-:W-:Y:S02]  /*96c0*/  MOV R14, R170 ;  /* 0x000000aa000e7202 */ /* 0x002fe40000000f00 */
[----:B------:R-:W-:Y:S02]  /*96d0*/  MOV R170, R15 ;  /* 0x0000000f00aa7202 */ /* 0x000fe40000000f00 */
[----:B------:R-:W-:Y:S02]  /*96e0*/  MOV R189, RZ ;  /* 0x000000ff00bd7202 */ /* 0x000fe40000000f00 */
[----:B------:R-:W-:Y:S02]  /*96f0*/  MOV R200, 0xffffffff ;  /* 0xffffffff00c87802 */ /* 0x000fe40000000f00 */
[----:B------:R-:W-:-:S02]  /*9700*/  MOV R12, 0x9720 ;  /* 0x00009720000c7802 */ /* 0x000fc40000000f00 */
[----:B------:R-:W-:Y:S05]  /*9710*/  CALL.REL.NOINC `($__internal_191_$__cuda_sm70_shflsync_up) ;  /* 0x00000d6000007944 */ /* 0x000fea0003c00000 */
        /* <DEDUP_REMOVED lines=8> */
[----:B------:R-:W-:Y:S05]  /*97a0*/  CALL.REL.NOINC `($__internal_191_$__cuda_sm70_shflsync_up) ;  /* 0x00000cd000007944 */ /* 0x000fea0003c00000 */
[----:B0-----:R-:W-:Y:S01]  /*97b0*/  HFMA2.MMA R187, -RZ, RZ, 0, 2.384185791015625e-07 ;  /* 0x00000004ffbb7435 */ /* 0x001fe200000001ff */
[----:B-1----:R-:W-:Y:S02]  /*97c0*/  MOV R14, R170 ;  /* 0x000000aa000e7202 */ /* 0x002fe40000000f00 */
[----:B------:R-:W-:Y:S02]  /*97d0*/  MOV R170, R15 ;  /* 0x0000000f00aa7202 */ /* 0x000fe40000000f00 */
[----:B------:R-:W-:Y:S02]  /*97e0*/  MOV R189, RZ ;  /* 0x000000ff00bd7202 */ /* 0x000fe40000000f00 */
[----:B------:R-:W-:Y:S02]  /*97f0*/  MOV R200, 0xffffffff ;  /* 0xffffffff00c87802 */ /* 0x000fe40000000f00 */
[----:B------:R-:W-:Y:S02]  /*9800*/  MOV R12, 0x9820 ;  /* 0x00009820000c7802 */ /* 0x000fe40000000f00 */
[----:B------:R-:W-:Y:S05]  /*9810*/  CALL.REL.NOINC `($__internal_191_$__cuda_sm70_shflsync_up) ;  /* 0x00000c6000007944 */ /* 0x000fea0003c00000 */
        /* <DEDUP_REMOVED lines=9> */
[----:B------:R-:W-:Y:S05]  /*98b0*/  CALL.REL.NOINC `($__internal_191_$__cuda_sm70_shflsync_up) ;  /* 0x00000bc000007944 */ /* 0x000fea0003c00000 */
[----:B0-----:R-:W-:Y:S01]  /*98c0*/  HFMA2.MMA R187, -RZ, RZ, 0, 4.76837158203125e-07 ;  /* 0x00000008ffbb7435 */ /* 0x001fe200000001ff */
[----:B-1----:R-:W-:Y:S02]  /*98d0*/  MOV R14, R170 ;  /* 0x000000aa000e7202 */ /* 0x002fe40000000f00 */
[----:B------:R-:W-:Y:S02]  /*98e0*/  MOV R170, R15 ;  /* 0x0000000f00aa7202 */ /* 0x000fe40000000f00 */
[----:B------:R-:W-:Y:S02]  /*98f0*/  MOV R189, RZ ;  /* 0x000000ff00bd7202 */ /* 0x000fe40000000f00 */
[----:B------:R-:W-:Y:S02]  /*9900*/  MOV R200, 0xffffffff ;  /* 0xffffffff00c87802 */ /* 0x000fe40000000f00 */
[----:B------:R-:W-:Y:S02]  /*9910*/  MOV R12, 0x9930 ;  /* 0x00009930000c7802 */ /* 0x000fe40000000f00 */
[----:B------:R-:W-:Y:S05]  /*9920*/  CALL.REL.NOINC `($__internal_191_$__cuda_sm70_shflsync_up) ;  /* 0x00000b5000007944 */ /* 0x000fea0003c00000 */
        /* <DEDUP_REMOVED lines=9> */
[----:B------:R-:W-:Y:S05]  /*99c0*/  CALL.REL.NOINC `($__internal_191_$__cuda_sm70_shflsync_up) ;  /* 0x00000ab000007944 */ /* 0x000fea0003c00000 */
[----:B0-----:R-:W-:Y:S01]  /*99d0*/  HFMA2.MMA R187, -RZ, RZ, 0, 9.5367431640625e-07 ;  /* 0x00000010ffbb7435 */ /* 0x001fe200000001ff */
[----:B-1----:R-:W-:Y:S02]  /*99e0*/  MOV R167, R170 ;  /* 0x000000aa00a77202 */ /* 0x002fe40000000f00 */
[----:B------:R-:W-:Y:S02]  /*99f0*/  MOV R170, R15 ;  /* 0x0000000f00aa7202 */ /* 0x000fe40000000f00 */
[----:B------:R-:W-:Y:S02]  /*9a00*/  MOV R189, RZ ;  /* 0x000000ff00bd7202 */ /* 0x000fe40000000f00 */
[----:B------:R-:W-:Y:S02]  /*9a10*/  MOV R200, 0xffffffff ;  /* 0xffffffff00c87802 */ /* 0x000fe40000000f00 */
[----:B------:R-:W-:-:S02]  /*9a20*/  MOV R12, 0x9a40 ;  /* 0x00009a40000c7802 */ /* 0x000fc40000000f00 */
[----:B------:R-:W-:Y:S05]  /*9a30*/  CALL.REL.NOINC `($__internal_191_$__cuda_sm70_shflsync_up) ;  /* 0x00000a4000007944 */ /* 0x000fea0003c00000 */
[----:B-1----:R-:W-:Y:S01]  /*9a40*/  MOV R12, R170 ;  /* 0x000000aa000c7202 */ /* 0x002fe20000000f00 */
[----:B0-----:R-:W-:Y:S05]  /*9a50*/  BRA `(.L_x_4779) ;  /* 0xffffbf2000007947 */ /* 0x001fea000383ffff */
.L_x_4731:
[----:B0-----:R-:W-:Y:S01]  /*9a60*/  HFMA2.MMA R187, -RZ, RZ, 0, 5.9604644775390625e-08 ;  /* 0x00000001ffbb7435 */ /* 0x001fe200000001ff */
[----:B------:R-:W-:-:S02]  /*9a70*/  MOV R170, R165 ;  /* 0x000000a500aa7202 */ /* 0x000fc40000000f00 */
[----:B------:R-:W-:Y:S02]  /*9a80*/  MOV R189, RZ ;  /* 0x000000ff00bd7202 */ /* 0x000fe40000000f00 */
[----:B------:R-:W-:Y:S02]  /*9a90*/  MOV R200, 0xffffffff ;  /* 0xffffffff00c87802 */ /* 0x000fe40000000f00 */
[----:B------:R-:W-:Y:S02]  /*9aa0*/  MOV R12, 0x9ac0 ;  /* 0x00009ac0000c7802 */ /* 0x000fe40000000f00 */
[----:B-1---5:R-:W-:Y:S05]  /*9ab0*/  CALL.REL.NOINC `($__internal_191_$__cuda_sm70_shflsync_up) ;  /* 0x000009c000007944 */ /* 0x022fea0003c00000 */
[----:B0-----:R-:W-:Y:S01]  /*9ac0*/  HFMA2.MMA R187, -RZ, RZ, 0, 5.9604644775390625e-08 ;  /* 0x00000001ffbb7435 */ /* 0x001fe200000001ff */
[----:B-1----:R-:W-:Y:S02]  /*9ad0*/  MOV R14, R170 ;  /* 0x000000aa000e7202 */ /* 0x002fe40000000f00 */
[----:B------:R-:W-:Y:S02]  /*9ae0*/  MOV R170, R174 ;  /* 0x000000ae00aa7202 */ /* 0x000fe40000000f00 */
[----:B------:R-:W-:Y:S02]  /*9af0*/  MOV R189, RZ ;  /* 0x000000ff00bd7202 */ /* 0x000fe40000000f00 */
[----:B------:R-:W-:-:S02]  /*9b00*/  MOV R200, 0xffffffff ;  /* 0xffffffff00c87802 */ /* 0x000fc40000000f00 */
[----:B------:R-:W-:Y:S02]  /*9b10*/  MOV R12, 0x9b30 ;  /* 0x00009b30000c7802 */ /* 0x000fe40000000f00 */
[----:B------:R-:W-:Y:S05]  /*9b20*/  CALL.REL.NOINC `($__internal_191_$__cuda_sm70_shflsync_up) ;  /* 0x0000095000007944 */ /* 0x000fea0003c00000 */
[----:B0-----:R-:W-:Y:S01]  /*9b30*/  HFMA2.MMA R200, -RZ, RZ, 0, 0 ;  /* 0x00000000ffc87435 */ /* 0x001fe200000001ff */
[----:B------:R-:W-:Y:S02]  /*9b40*/  MOV R165, R14 ;  /* 0x0000000e00a57202 */ /* 0x000fe40000000f00 */
[----:B-1----:R-:W-:Y:S02]  /*9b50*/  MOV R166, R170 ;  /* 0x000000aa00a67202 */ /* 0x002fe40000000f00 */
[----:B------:R-:W-:Y:S02]  /*9b60*/  MOV R187, R62 ;  /* 0x0000003e00bb7202 */ /* 0x000fe40000000f00 */
[----:B------:R-:W-:Y:S02]  /*9b70*/  MOV R15, 0x1f ;  /* 0x0000001f000f7802 */ /* 0x000fe40000000f00 */
[----:B------:R-:W-:Y:S02]  /*9b80*/  MOV R202, 0xffffffff ;  /* 0xffffffff00ca7802 */ /* 0x000fe40000000f00 */
[----:B------:R-:W-:-:S02]  /*9b90*/  MOV R12, 0x9bb0 ;  /* 0x00009bb0000c7802 */ /* 0x000fc40000000f00 */
[----:B------:R-:W-:Y:S05]  /*9ba0*/  CALL.REL.NOINC `($__internal_190_$__cuda_sm70_shflsync_idx_p) ;  /* 0x0000089000007944 */ /* 0x000fea0003c00000 */
[----:B0-----:R-:W-:Y:S01]  /*9bb0*/  HFMA2.MMA R200, -RZ, RZ, 0, 0 ;  /* 0x00000000ffc87435 */ /* 0x001fe200000001ff */
[----:B-1----:R-:W-:-:S02]  /*9bc0*/  MOV R62, R15 ;  /* 0x0000000f003e7202 */ /* 0x002fc40000000f00 */
[----:B------:R-:W-:Y:S02]  /*9bd0*/  MOV R187, R63 ;  /* 0x0000003f00bb7202 */ /* 0x000fe40000000f00 */
[----:B------:R-:W-:Y:S02]  /*9be0*/  MOV R15, 0x1f ;  /* 0x0000001f000f7802 */ /* 0x000fe40000000f00 */
[----:B------:R-:W-:Y:S02]  /*9bf0*/  MOV R202, 0xffffffff ;  /* 0xffffffff00ca7802 */ /* 0x000fe40000000f00 */
[----:B------:R-:W-:Y:S02]  /*9c00*/  MOV R12, 0x9c20 ;  /* 0x00009c20000c7802 */ /* 0x000fe40000000f00 */
[----:B------:R-:W-:Y:S05]  /*9c10*/  CALL.REL.NOINC `($__internal_190_$__cuda_sm70_shflsync_idx_p) ;  /* 0x0000082000007944 */ /* 0x000fea0003c00000 */
[----:B-1----:R-:W-:Y:S01]  /*9c20*/  MOV R13, R15 ;  /* 0x0000000f000d7202 */ /* 0x002fe20000000f00 */
[----:B0-----:R-:W-:Y:S05]  /*9c30*/  BRA `(.L_x_4780) ;  /* 0xffffbec000007947 */ /* 0x001fea000383ffff */
.L_x_4734:
[----:B------:R-:W-:Y:S01]  /*9c40*/  HFMA2.MMA R200, -RZ, RZ, 0, 5.9604644775390625e-08 ;  /* 0x00000001ffc87435 */ /* 0x000fe200000001ff */
[----:B------:R-:W-:Y:S02]  /*9c50*/  MOV R171, R14 ;  /* 0x0000000e00ab7202 */ /* 0x000fe40000000f00 */
[----:B------:R-:W-:-:S02]  /*9c60*/  MOV R194, 0x1f ;  /* 0x0000001f00c27802 */ /* 0x000fc40000000f00 */
[----:B------:R-:W-:Y:S02]  /*9c70*/  MOV R187, 0xffffffff ;  /* 0xffffffff00bb7802 */ /* 0x000fe40000000f00 */
[----:B------:R-:W-:Y:S02]  /*9c80*/  MOV R12, 0x9ca0 ;  /* 0x00009ca0000c7802 */ /* 0x000fe40000000f00 */
[----:B------:R-:W-:Y:S05]  /*9c90*/  CALL.REL.NOINC `($__internal_189_$__cuda_sm70_shflsync_down) ;  /* 0x0000076000007944 */ /* 0x000fea0003c00000 */
[----:B-1----:R-:W-:Y:S01]  /*9ca0*/  MOV R19, R194 ;  /* 0x000000c200137202 */ /* 0x002fe20000000f00 */
[----:B0-----:R-:W-:Y:S05]  /*9cb0*/  BRA `(.L_x_4781) ;  /* 0xffffc32000007947 */ /* 0x001fea000383ffff */
.L_x_4735:
[----:B------:R-:W-:Y:S01]  /*9cc0*/  HFMA2.MMA R200, -RZ, RZ, 0, 5.9604644775390625e-08 ;  /* 0x00000001ffc87435 */ /* 0x000fe200000001ff */
[----:B------:R-:W-:Y:S02]  /*9cd0*/  MOV R171, R15 ;  /* 0x0000000f00ab7202 */ /* 0x000fe40000000f00 */
[----:B------:R-:W-:Y:S02]  /*9ce0*/  MOV R194, 0x1f ;  /* 0x0000001f00c27802 */ /* 0x000fe40000000f00 */
[----:B------:R-:W-:Y:S02]  /*9cf0*/  MOV R187, 0xffffffff ;  /* 0xffffffff00bb7802 */ /* 0x000fe40000000f00 */
[----:B------:R-:W-:-:S02]  /*9d00*/  MOV R12, 0x9d20 ;  /* 0x00009d20000c7802 */ /* 0x000fc40000000f00 */
[----:B01----:R-:W-:Y:S05]  /*9d10*/  CALL.REL.NOINC `($__internal_189_$__cuda_sm70_shflsync_down) ;  /* 0x000006e000007944 */ /* 0x003fea0003c00000 */
        /* <DEDUP_REMOVED lines=9> */
[----:B------:R-:W-:Y:S05]  /*9db0*/  CALL.REL.NOINC `($__internal_189_$__cuda_sm70_shflsync_down) ;  /* 0x0000064000007944 */ /* 0x000fea0003c00000 */
[----:B0-----:R-:W-:Y:S01]  /*9dc0*/  HFMA2.MMA R200, -RZ, RZ, 0, 1.1920928955078125e-07 ;  /* 0x00000002ffc87435 */ /* 0x001fe200000001ff */
[----:B-1----:R-:W-:Y:S02]  /*9dd0*/  MOV R14, R194 ;  /* 0x000000c2000e7202 */ /* 0x002fe40000000f00 */
[----:B------:R-:W-:-:S02]  /*9de0*/  MOV R171, R15 ;  /* 0x0000000f00ab7202 */ /* 0x000fc40000000f00 */
[----:B------:R-:W-:Y:S02]  /*9df0*/  MOV R194, 0x1f ;  /* 0x0000001f00c27802 */ /* 0x000fe40000000f00 */
[----:B------:R-:W-:Y:S02]  /*9e00*/  MOV R187, 0xffffffff ;  /* 0xffffffff00bb7802 */ /* 0x000fe40000000f00 */
[----:B------:R-:W-:Y:S02]  /*9e10*/  MOV R12, 0x9e30 ;  /* 0x00009e30000c7802 */ /* 0x000fe40000000f00 */
[----:B------:R-:W-:Y:S05]  /*9e20*/  CALL.REL.NOINC `($__internal_189_$__cuda_sm70_shflsync_down) ;  /* 0x000005d000007944 */ /* 0x000fea0003c00000 */
[----:B-1----:R-:W-:Y:S01]  /*9e30*/  @!P3 FFMA.FTZ R15, R19, R194, R15 ;  /* 0x000000c2130fb223 */ /* 0x002fe2000001000f */
[----:B0-----:R-:W-:Y:S01]  /*9e40*/  HFMA2.MMA R200, -RZ, RZ, 0, 2.384185791015625e-07 ;  /* 0x00000004ffc87435 */ /* 0x001fe200000001ff */
[----:B------:R-:W-:Y:S01]  /*9e50*/  @!P3 FMUL.FTZ R19, R14, R19 ;  /* 0x000000130e13b220 */ /* 0x000fe20000410000 */
[----:B------:R-:W-:Y:S02]  /*9e60*/  MOV R194, 0x1f ;  /* 0x0000001f00c27802 */ /* 0x000fe40000000f00 */
[----:B------:R-:W-:Y:S02]  /*9e70*/  MOV R187, 0xffffffff ;  /* 0xffffffff00bb7802 */ /* 0x000fe40000000f00 */
[----:B------:R-:W-:-:S02]  /*9e80*/  MOV R171, R19 ;  /* 0x0000001300ab7202 */ /* 0x000fc40000000f00 */
[----:B------:R-:W-:Y:S02]  /*9e90*/  MOV R12, 0x9eb0 ;  /* 0x00009eb0000c7802 */ /* 0x000fe40000000f00 */
[----:B------:R-:W-:Y:S05]  /*9ea0*/  CALL.REL.NOINC `($__internal_189_$__cuda_sm70_shflsync_down) ;  /* 0x0000055000007944 */ /* 0x000fea0003c00000 */
[----:B0-----:R-:W-:Y:S01]  /*9eb0*/  HFMA2.MMA R200, -RZ, RZ, 0, 2.384185791015625e-07 ;  /* 0x00000004ffc87435 */ /* 0x001fe200000001ff */
[----:B-1----:R-:W-:Y:S02]  /*9ec0*/  MOV R14, R194 ;  /* 0x000000c2000e7202 */ /* 0x002fe40000000f00 */
[----:B------:R-:W-:Y:S02]  /*9ed0*/  MOV R171, R15 ;  /* 0x0000000f00ab7202 */ /* 0x000fe40000000f00 */
[----:B------:R-:W-:Y:S02]  /*9ee0*/  MOV R194, 0x1f ;  /* 0x0000001f00c27802 */ /* 0x000fe40000000f00 */
[----:B------:R-:W-:Y:S02]  /*9ef0*/  MOV R187, 0xffffffff ;  /* 0xffffffff00bb7802 */ /* 0x000fe40000000f00 */
[----:B------:R-:W-:Y:S02]  /*9f00*/  MOV R12, 0x9f20 ;  /* 0x00009f20000c7802 */ /* 0x000fe40000000f00 */
[----:B------:R-:W-:Y:S05]  /*9f10*/  CALL.REL.NOINC `($__internal_189_$__cuda_sm70_shflsync_down) ;  /* 0x000004e000007944 */ /* 0x000fea0003c00000 */
[----:B-1----:R-:W-:Y:S01]  /*9f20*/  @!P2 FFMA.FTZ R15, R19, R194, R15 ;  /* 0x000000c2130fa223 */ /* 0x002fe2000001000f */
[----:B0-----:R-:W-:Y:S01]  /*9f30*/  HFMA2.MMA R200, -RZ, RZ, 0, 4.76837158203125e-07 ;  /* 0x00000008ffc87435 */ /* 0x001fe200000001ff */
[----:B------:R-:W-:Y:S01]  /*9f40*/  @!P2 FMUL.FTZ R19, R14, R19 ;  /* 0x000000130e13a220 */ /* 0x000fe20000410000 */
[----:B------:R-:W-:-:S02]  /*9f50*/  MOV R194, 0x1f ;  /* 0x0000001f00c27802 */ /* 0x000fc40000000f00 */
[----:B------:R-:W-:Y:S02]  /*9f60*/  MOV R187, 0xffffffff ;  /* 0xffffffff00bb7802 */ /* 0x000fe40000000f00 */
[----:B------:R-:W-:Y:S02]  /*9f70*/  MOV R171, R19 ;  /* 0x0000001300ab7202 */ /* 0x000fe40000000f00 */
[----:B------:R-:W-:Y:S02]  /*9f80*/  MOV R12, 0x9fa0 ;  /* 0x00009fa0000c7802 */ /* 0x000fe40000000f00 */
[----:B------:R-:W-:Y:S05]  /*9f90*/  CALL.REL.NOINC `($__internal_189_$__cuda_sm70_shflsync_down) ;  /* 0x0000046000007944 */ /* 0x000fea0003c00000 */
[----:B0-----:R-:W-:Y:S01]  /*9fa0*/  HFMA2.MMA R200, -RZ, RZ, 0, 4.76837158203125e-07 ;  /* 0x00000008ffc87435 */ /* 0x001fe200000001ff */
[----:B-1----:R-:W-:Y:S02]  /*9fb0*/  MOV R14, R194 ;  /* 0x000000c2000e7202 */ /* 0x002fe40000000f00 */
[----:B------:R-:W-:Y:S02]  /*9fc0*/  MOV R171, R15 ;  /* 0x0000000f00ab7202 */ /* 0x000fe40000000f00 */
[----:B------:R-:W-:Y:S02]  /*9fd0*/  MOV R194, 0x1f ;  /* 0x0000001f00c27802 */ /* 0x000fe40000000f00 */
[----:B------:R-:W-:-:S02]  /*9fe0*/  MOV R187, 0xffffffff ;  /* 0xffffffff00bb7802 */ /* 0x000fc40000000f00 */
[----:B------:R-:W-:Y:S02]  /*9ff0*/  MOV R12, 0xa010 ;  /* 0x0000a010000c7802 */ /* 0x000fe40000000f00 */
[----:B------:R-:W-:Y:S05]  /*a000*/  CALL.REL.NOINC `($__internal_189_$__cuda_sm70_shflsync_down) ;  /* 0x000003f000007944 */ /* 0x000fea0003c00000 */
        /* <DEDUP_REMOVED lines=9> */
[----:B------:R-:W-:Y:S05]  /*a0a0*/  CALL.REL.NOINC `($__internal_189_$__cuda_sm70_shflsync_down) ;  /* 0x0000035000007944 */ /* 0x000fea0003c00000 */
[----:B0-----:R-:W-:Y:S01]  /*a0b0*/  HFMA2.MMA R200, -RZ, RZ, 0, 9.5367431640625e-07 ;  /* 0x00000010ffc87435 */ /* 0x001fe200000001ff */
[----:B-1----:R-:W-:Y:S02]  /*a0c0*/  MOV R14, R194 ;  /* 0x000000c2000e7202 */ /* 0x002fe40000000f00 */
[----:B------:R-:W-:Y:S02]  /*a0d0*/  MOV R171, R21 ;  /* 0x0000001500ab7202 */ /* 0x000fe40000000f00 */
[----:B------:R-:W-:Y:S02]  /*a0e0*/  MOV R194, 0x1f ;  /* 0x0000001f00c27802 */ /* 0x000fe40000000f00 */
[----:B------:R-:W-:Y:S02]  /*a0f0*/  MOV R187, 0xffffffff ;  /* 0xffffffff00bb7802 */ /* 0x000fe40000000f00 */
[----:B------:R-:W-:Y:S02]  /*a100*/  MOV R12, 0xa120 ;  /* 0x0000a120000c7802 */ /* 0x000fe40000000f00 */
[----:B------:R-:W-:Y:S05]  /*a110*/  CALL.REL.NOINC `($__internal_189_$__cuda_sm70_shflsync_down) ;  /* 0x000002e000007944 */ /* 0x000fea0003c00000 */
[----:B-1----:R-:W-:Y:S01]  /*a120*/  @!P0 FFMA.FTZ R21, R23, R194, R21 ;  /* 0x000000c217158223 */ /* 0x002fe20000010015 */
[----:B0-----:R-:W-:Y:S01]  /*a130*/  HFMA2.MMA R200, -RZ, RZ, 0, 0 ;  /* 0x00000000ffc87435 */ /* 0x001fe200000001ff */
[----:B------:R-:W-:Y:S01]  /*a140*/  @!P0 FMUL.FTZ R23, R14, R23 ;  /* 0x000000170e178220 */ /* 0x000fe20000410000 */
[----:B------:R-:W-:-:S02]  /*a150*/  MOV R15, 0x1f ;  /* 0x0000001f000f7802 */ /* 0x000fc40000000f00 */
[----:B------:R-:W-:Y:S02]  /*a160*/  MOV R202, 0xffffffff ;  /* 0xffffffff00ca7802 */ /* 0x000fe40000000f00 */
[----:B------:R-:W-:Y:S02]  /*a170*/  MOV R187, R23 ;  /* 0x0000001700bb7202 */ /* 0x000fe40000000f00 */
[----:B------:R-:W-:Y:S02]  /*a180*/  MOV R12, 0xa1a0 ;  /* 0x0000a1a0000c7802 */ /* 0x000fe40000000f00 */
[----:B------:R-:W-:Y:S05]  /*a190*/  CALL.REL.NOINC `($__internal_190_$__cuda_sm70_shflsync_idx_p) ;  /* 0x000002a000007944 */ /* 0x000fea0003c00000 */
[----:B0-----:R-:W-:Y:S01]  /*a1a0*/  HFMA2.MMA R200, -RZ, RZ, 0, 0 ;  /* 0x00000000ffc87435 */ /* 0x001fe200000001ff */
[----:B-1----:R-:W-:Y:S02]  /*a1b0*/  MOV R14, R15 ;  /* 0x0000000f000e7202 */ /* 0x002fe40000000f00 */
[----:B------:R-:W-:Y:S02]  /*a1c0*/  MOV R187, R21 ;  /* 0x0000001500bb7202 */ /* 0x000fe40000000f00 */
[----:B------:R-:W-:Y:S02]  /*a1d0*/  MOV R15, 0x1f ;  /* 0x0000001f000f7802 */ /* 0x000fe40000000f00 */
[----:B------:R-:W-:-:S02]  /*a1e0*/  MOV R202, 0xffffffff ;  /* 0xffffffff00ca7802 */ /* 0x000fc40000000f00 */
[----:B------:R-:W-:Y:S02]  /*a1f0*/  MOV R12, 0xa210 ;  /* 0x0000a210000c7802 */ /* 0x000fe40000000f00 */
[----:B------:R-:W-:Y:S05]  /*a200*/  CALL.REL.NOINC `($__internal_190_$__cuda_sm70_shflsync_idx_p) ;  /* 0x0000023000007944 */ /* 0x000fea0003c00000 */
[----:B0-----:R-:W-:Y:S01]  /*a210*/  HFMA2.MMA R200, -RZ, RZ, 0, 5.9604644775390625e-08 ;  /* 0x00000001ffc87435 */ /* 0x001fe200000001ff */
[----:B------:R-:W-:Y:S02]  /*a220*/  MOV R19, R14 ;  /* 0x0000000e00137202 */ /* 0x000fe40000000f00 */
[----:B-1----:R-:W-:Y:S02]  /*a230*/  MOV R192, R15 ;  /* 0x0000000f00c07202 */ /* 0x002fe40000000f00 */
[----:B------:R-:W-:Y:S02]  /*a240*/  MOV R171, R23 ;  /* 0x0000001700ab7202 */ /* 0x000fe40000000f00 */
[----:B------:R-:W-:Y:S02]  /*a250*/  MOV R194, 0x1f ;  /* 0x0000001f00c27802 */ /* 0x000fe40000000f00 */
[----:B------:R-:W-:Y:S02]  /*a260*/  MOV R187, 0xffffffff ;  /* 0xffffffff00bb7802 */ /* 0x000fe40000000f00 */
[----:B------:R-:W-:-:S02]  /*a270*/  MOV R12, 0xa290 ;  /* 0x0000a290000c7802 */ /* 0x000fc40000000f00 */
[----:B------:R-:W-:Y:S05]  /*a280*/  CALL.REL.NOINC `($__internal_189_$__cuda_sm70_shflsync_down) ;  /* 0x0000017000007944 */ /* 0x000fea0003c00000 */
[----:B0-----:R-:W-:Y:S01]  /*a290*/  HFMA2.MMA R200, -RZ, RZ, 0, 5.9604644775390625e-08 ;  /* 0x00000001ffc87435 */ /* 0x001fe200000001ff */
[----:B-1----:R-:W-:-:S02]  /*a2a0*/  MOV R14, R194 ;  /* 0x000000c2000e7202 */ /* 0x002fc40000000f00 */
[----:B------:R-:W-:Y:S02]  /*a2b0*/  MOV R171, R21 ;  /* 0x0000001500ab7202 */ /* 0x000fe40000000f00 */
[----:B------:R-:W-:Y:S02]  /*a2c0*/  MOV R194, 0x1f ;  /* 0x0000001f00c27802 */ /* 0x000fe40000000f00 */
[----:B------:R-:W-:Y:S02]  /*a2d0*/  MOV R187, 0xffffffff ;  /* 0xffffffff00bb7802 */ /* 0x000fe40000000f00 */
[----:B------:R-:W-:Y:S02]  /*a2e0*/  MOV R12, 0xa300 ;  /* 0x0000a300000c7802 */ /* 0x000fe40000000f00 */
[----:B------:R-:W-:Y:S05]  /*a2f0*/  CALL.REL.NOINC `($__internal_189_$__cuda_sm70_shflsync_down) ;  /* 0x0000010000007944 */ /* 0x000fea0003c00000 */
[----:B0-----:R-:W-:Y:S01]  /*a300*/  HFMA2.MMA R200, -RZ, RZ, 0, 0 ;  /* 0x00000000ffc87435 */ /* 0x001fe200000001ff */
[----:B------:R-:W-:Y:S02]  /*a310*/  MOV R21, R14 ;  /* 0x0000000e00157202 */ /* 0x000fe40000000f00 */
[----:B------:R-:W-:Y:S02]  /*a320*/  MOV R187, R16 ;  /* 0x0000001000bb7202 */ /* 0x000fe40000000f00 */
[----:B------:R-:W-:-:S02]  /*a330*/  MOV R15, 0x1f ;  /* 0x0000001f000f7802 */ /* 0x000fc40000000f00 */
[----:B------:R-:W-:Y:S02]  /*a340*/  MOV R202, 0xffffffff ;  /* 0xffffffff00ca7802 */ /* 0x000fe40000000f00 */
[----:B------:R-:W-:Y:S02]  /*a350*/  MOV R12, 0xa370 ;  /* 0x0000a370000c7802 */ /* 0x000fe40000000f00 */
[----:B-1----:R-:W-:Y:S05]  /*a360*/  CALL.REL.NOINC `($__internal_190_$__cuda_sm70_shflsync_idx_p) ;  /* 0x000000d000007944 */ /* 0x002fea0003c00000 */
[----:B0-----:R-:W-:Y:S01]  /*a370*/  HFMA2.MMA R200, -RZ, RZ, 0, 0 ;  /* 0x00000000ffc87435 */ /* 0x001fe200000001ff */
[----:B-1----:R-:W-:Y:S02]  /*a380*/  MOV R23, R15 ;  /* 0x0000000f00177202 */ /* 0x002fe40000000f00 */
[----:B------:R-:W-:Y:S02]  /*a390*/  MOV R187, R17 ;  /* 0x0000001100bb7202 */ /* 0x000fe40000000f00 */
[----:B------:R-:W-:Y:S02]  /*a3a0*/  MOV R15, 0x1f ;  /* 0x0000001f000f7802 */ /* 0x000fe40000000f00 */
[----:B------:R-:W-:Y:S02]  /*a3b0*/  MOV R202, 0xffffffff ;  /* 0xffffffff00ca7802 */ /* 0x000fe40000000f00 */
[----:B------:R-:W-:-:S02]  /*a3c0*/  MOV R12, 0xa3e0 ;  /* 0x0000a3e0000c7802 */ /* 0x000fc40000000f00 */
[----:B------:R-:W-:Y:S05]  /*a3d0*/  CALL.REL.NOINC `($__internal_190_$__cuda_sm70_shflsync_idx_p) ;  /* 0x0000006000007944 */ /* 0x000fea0003c00000 */
[----:B-1----:R-:W-:Y:S01]  /*a3e0*/  MOV R171, R15 ;  /* 0x0000000f00ab7202 */ /* 0x002fe20000000f00 */
[----:B0-----:R-:W-:Y:S05]  /*a3f0*/  BRA `(.L_x_4782) ;  /* 0xffffbd8000007947 */ /* 0x001fea000383ffff */
        .weak           $__internal_189_$__cuda_sm70_shflsync_down
        .type           $__internal_189_$__cuda_sm70_shflsync_down,@function
        .size           $__internal_189_$__cuda_sm70_shflsync_down,($__internal_190_$__cuda_sm70_shflsync_idx_p - $__internal_189_$__cuda_sm70_shflsync_down)
$__internal_189_$__cuda_sm70_shflsync_down:
[----:B------:R-:W-:Y:S01]  /*a400*/  HFMA2.MMA R13, -RZ, RZ, 0, 0 ;  /* 0x00000000ff0d7435 */ /* 0x000fe200000001ff */
[----:B------:R-:W-:Y:S04]  /*a410*/  WARPSYNC R187 ;  /* 0x000000bb00007348 */ /* 0x000fe80003800000 */
[----:B------:R0:W1:Y:S01]  /*a420*/  SHFL.DOWN PT, R194, R171, R200, R194 ;  /* 0x080000c8abc27389 */ /* 0x00006200000e00c2 */
[----:B------:R-:W-:Y:S05]  /*a430*/  RET.REL.NODEC R12 `(_Z25selective_scan_bwd_kernelI32Selective_Scan_bwd_kernel_traitsILi64ELi16ELb1ELb1ELb1ELb1ELb1EN3c104HalfEfEEv12SSMParamsBwd) ;  /* 0xffff5bc00c007950 */ /* 0x000fea0003c3ffff */
        .weak           $__internal_190_$__cuda_sm70_shflsync_idx_p
        .type           $__internal_190_$__cuda_sm70_shflsync_idx_p,@function
        .size           $__internal_190_$__cuda_sm70_shflsync_idx_p,($__internal_191_$__cuda_sm70_shflsync_up - $__internal_190_$__cuda_sm70_shflsync_idx_p)
$__internal_190_$__cuda_sm70_shflsync_idx_p:
[----:B------:R-:W-:Y:S01]  /*a440*/  MOV R13, 0x0 ;  /* 0x00000000000d7802 */ /* 0x000fe20000000f00 */
[----:B------:R-:W-:Y:S04]  /*a450*/  WARPSYNC R202 ;  /* 0x000000ca00007348 */ /* 0x000fe80003800000 */
[----:B------:R0:W1:Y:S01]  /*a460*/  SHFL.IDX PT, R15, R187, R200, R15 ;  /* 0x000000c8bb0f7389 */ /* 0x00006200000e000f */
[----:B------:R-:W-:Y:S05]  /*a470*/  RET.REL.NODEC R12 `(_Z25selective_scan_bwd_kernelI32Selective_Scan_bwd_kernel_traitsILi64ELi16ELb1ELb1ELb1ELb1ELb1EN3c104HalfEfEEv12SSMParamsBwd) ;  /* 0xffff5b800c007950 */ /* 0x000fea0003c3ffff */
        .weak           $__internal_191_$__cuda_sm70_shflsync_up
        .type           $__internal_191_$__cuda_sm70_shflsync_up,@function
        .size           $__internal_191_$__cuda_sm70_shflsync_up,(.L_x_9003 - $__internal_191_$__cuda_sm70_shflsync_up)
$__internal_191_$__cuda_sm70_shflsync_up:
[----:B------:R-:W-:Y:S01]  /*a480*/  HFMA2.MMA R13, -RZ, RZ, 0, 0 ;  /* 0x00000000ff0d7435 */ /* 0x000fe200000001ff */
[----:B------:R-:W-:Y:S04]  /*a490*/  WARPSYNC R200 ;  /* 0x000000c800007348 */ /* 0x000fe80003800000 */
[----:B------:R0:W1:Y:S01]  /*a4a0*/  SHFL.UP PT, R170, R170, R187, R189 ;  /* 0x040000bbaaaa7389 */ /* 0x00006200000e00bd */
[----:B------:R-:W-:Y:S05]  /*a4b0*/  RET.REL.NODEC R12 `(_Z25selective_scan_bwd_kernelI32Selective_Scan_bwd_kernel_traitsILi64ELi16ELb1ELb1ELb1ELb1ELb1EN3c104HalfEfEEv12SSMParamsBwd) ;  /* 0xffff5b400c007950 */ /* 0x000fea0003c3ffff */
.L_x_4783:
        /* <DEDUP_REMOVED lines=12> */
.L_x_9003:


//--------------------- .text._Z25selective_scan_bwd_kernelI32Selective_Scan_bwd_kernel_traitsILi32ELi16ELb0ELb0ELb0ELb0ELb0EN3c104HalfEfEEv12SSMParamsBwd --------------------------
	.section	.text._Z25selective_scan_bwd_kernelI32Selective_Scan_bwd_kernel_traitsILi32ELi16ELb0ELb0ELb0ELb0ELb0EN3c104HalfEfEEv12SSMParamsBwd,"ax",@progbits
	.sectioninfo	@"SHI_REGISTERS=228"
	.align	128
        .global         _Z25selective_scan_bwd_kernelI32Selective_Scan_bwd_kernel_traitsILi32ELi16ELb0ELb0ELb0ELb0ELb0EN3c104HalfEfEEv12SSMParamsBwd
        .type           _Z25selective_scan_bwd_kernelI32Selective_Scan_bwd_kernel_traitsILi32ELi16ELb0ELb0ELb0ELb0ELb0EN3c104HalfEfEEv12SSMParamsBwd,@function
        .size           _Z25selective_scan_bwd_kernelI32Selective_Scan_bwd_kernel_traitsILi32ELi16ELb0ELb0ELb0ELb0ELb0EN3c104HalfEfEEv12SSMParamsBwd,(.L_x_9068 - _Z25selective_scan_bwd_kernelI32Selective_Scan_bwd_kernel_traitsILi32ELi16ELb0ELb0ELb0ELb0ELb0EN3c104HalfEfEEv12SSMParamsBwd)
        .other          _Z25selective_scan_bwd_kernelI32Selective_Scan_bwd_kernel_traitsILi32ELi16ELb0ELb0ELb0ELb0ELb0EN3c104HalfEfEEv12SSMParamsBwd,@"STO_CUDA_ENTRY STV_DEFAULT"
_Z25selective_scan_bwd_kernelI32Selective_Scan_bwd_kernel_traitsILi32ELi16ELb0ELb0ELb0ELb0ELb0EN3c104HalfEfEEv12SSMParamsBwd:
.text._Z25selective_scan_bwd_kernelI32Selective_Scan_bwd_kernel_traitsILi32ELi16ELb0ELb0ELb0ELb0ELb0EN3c104HalfEfEEv12SSMParamsBwd:
[----:B------:R-:W-:Y:S02]  /*0000*/  MOV R1, c[0x0][0x28] ;  /* 0x00000a0000017a02 */ /* 0x000fe40000000f00 */
[----:B------:R-:W0:Y:S01]  /*0010*/  S2R R28, SR_CTAID.Y ;  /* 0x00000000001c7919 */ /* 0x000e220000002600 */
[----:B------:R-:W-:Y:S01]  /*0020*/  ISETP.NE.U32.AND P0, PT, RZ, c[0x0][0x238], PT ;  /* 0x00008e00ff007a0c */ /* 0x000fe20003f05070 */
[----:B------:R-:W-:Y:S01]  /*0030*/  HFMA2.MMA R30, -RZ, RZ, 0, 0 ;  /* 0x00000000ff1e7435 */ /* 0x000fe200000001ff */
[----:B------:R-:W-:Y:S01]  /*0040*/  ISETP.NE.U32.AND P1, PT, RZ, c[0x0][0x250], PT ;  /* 0x00009400ff007a0c */ /* 0x000fe20003f25070 */
[----:B------:R-:W1:Y:S01]  /*0050*/  S2R R33, SR_CTAID.X ;  /* 0x0000000000217919 */ /* 0x000e620000002500 */
[----:B------:R-:W-:Y:S01]  /*0060*/  ISETP.NE.AND.EX P0, PT, RZ, c[0x0][0x23c], PT, P0 ;  /* 0x00008f00ff007a0c */ /* 0x000fe20003f05300 */
[----:B------:R-:W-:Y:S01]  /*0070*/  ULDC.64 UR6, c[0x0][0x118] ;  /* 0x0000460000067ab9 */ /* 0x000fe20000000a00 */
[----:B------:R-:W-:Y:S02]  /*0080*/  ISETP.NE.AND.EX P1, PT, RZ, c[0x0][0x254], PT, P1 ;  /* 0x00009500ff007a0c */ /* 0x000fe40003f25310 */
[----:B------:R-:W-:Y:S02]  /*0090*/  MOV R32, RZ ;  /* 0x000000ff00207202 */ /* 0x000fe40000000f00 */
[----:B0-----:R-:W-:-:S07]  /*00a0*/  SHF.R.S32.HI R31, RZ, 0x1f, R28 ;  /* 0x0000001fff1f7819 */ /* 0x001fce000001141c */
[C---:B------:R-:W-:Y:S02]  /*00b0*/  @P0 LEA R8, P2, R28.reuse, c[0x0][0x238], 0x2 ;  /* 0x00008e001c080a11 */ /* 0x040fe400078410ff */
[----:B-1----:R-:W-:Y:S02]  /*00c0*/  SHF.R.S32.HI R34, RZ, 0x1f, R33 ;  /* 0x0000001fff227819 */ /* 0x002fe40000011421 */
[C---:B------:R-:W-:Y:S02]  /*00d0*/  @P1 LEA R10, P3, R28.reuse, c[0x0][0x250], 0x2 ;  /* 0x000094001c0a1a11 */ /* 0x040fe400078610ff */
[--C-:B------:R-:W-:Y:S01]  /*00e0*/  @P0 LEA.HI.X R9, R28, c[0x0][0x23c], R31.reuse, 0x2, P2 ;  /* 0x00008f001c090a11 */ /* 0x100fe200010f141f */
[----:B------:R-:W-:Y:S01]  /*00f0*/  IMAD R0, R34, c[0x0][0x1d0], RZ ;  /* 0x0000740022007a24 */ /* 0x000fe200078e02ff */
[----:B------:R-:W-:Y:S01]  /*0100*/  @P1 LEA.HI.X R11, R28, c[0x0][0x254], R31, 0x2, P3 ;  /* 0x000095001c0b1a11 */ /* 0x000fe200018f141f */
[----:B------:R-:W-:Y:S02]  /*0110*/  IMAD R12, R34, c[0x0][0x1e0], RZ ;  /* 0x00007800220c7a24 */ /* 0x000fe400078e02ff */
[----:B------:R0:W5:Y:S01]  /*0120*/  @P0 LDG.E R30, [R8.64] ;  /* 0x00000006081e0981 */ /* 0x000162000c1e1900 */
[----:B------:R-:W-:-:S03]  /*0130*/  IMAD.WIDE.U32 R2, R33, c[0x0][0x1d0], RZ ;  /* 0x0000740021027a25 */ /* 0x000fc600078e00ff */
[----:B------:R1:W5:Y:S01]  /*0140*/  @P1 LDG.E R32, [R10.64] ;  /* 0x000000060a201981 */ /* 0x000362000c1e1900 */
[----:B------:R-:W-:Y:S01]  /*0150*/  IMAD R14, R34, c[0x0][0x278], RZ ;  /* 0x00009e00220e7a24 */ /* 0x000fe200078e02ff */
[----:B------:R-:W-:Y:S01]  /*0160*/  ISETP.NE.U32.AND P0, PT, RZ, c[0x0][0x260], PT ;  /* 0x00009800ff007a0c */ /* 0x000fe20003f05070 */
[C---:B------:R-:W-:Y:S01]  /*0170*/  IMAD R13, R33.reuse, c[0x0][0x1d4], R0 ;  /* 0x00007500210d7a24 */ /* 0x040fe200078e0200 */
[----:B------:R-:W-:Y:S01]  /*0180*/  CS2R R36, SRZ ;  /* 0x0000000000247805 */ /* 0x000fe2000001ff00 */
[----:B------:R-:W-:Y:S01]  /*0190*/  IMAD.WIDE.U32 R4, R33, c[0x0][0x1e0], RZ ;  /* 0x0000780021047a25 */ /* 0x000fe200078e00ff */
[----:B0-----:R-:W-:Y:S02]  /*01a0*/  MOV R8, c[0x0][0x174] ;  /* 0x00005d0000087a02 */ /* 0x001fe40000000f00 */
[----:B------:R-:W-:Y:S01]  /*01b0*/  IADD3 R3, R3, R13, RZ ;  /* 0x0000000d03037210 */ /* 0x000fe20007ffe0ff */
[C---:B------:R-:W-:Y:S01]  /*01c0*/  IMAD R9, R33.reuse, c[0x0][0x1e4], R12 ;  /* 0x0000790021097a24 */ /* 0x040fe200078e020c */
[----:B------:R-:W-:Y:S01]  /*01d0*/  SHF.L.U32 R35, R8, 0x9, RZ ;  /* 0x0000000908237819 */ /* 0x000fe200000006ff */
[----:B------:R-:W-:Y:S01]  /*01e0*/  IMAD.WIDE.U32 R6, R33, c[0x0][0x278], RZ ;  /* 0x00009e0021067a25 */ /* 0x000fe200078e00ff */
[----:B------:R-:W-:-:S02]  /*01f0*/  ISETP.NE.AND.EX P0, PT, RZ, c[0x0][0x264], PT, P0 ;  /* 0x00009900ff007a0c */ /* 0x000fc40003f05300 */
[----:B------:R-:W-:Y:S01]  /*0200*/  IADD3 R5, R5, R9, RZ ;  /* 0x0000000905057210 */ /* 0x000fe20007ffe0ff */
[----:B-1----:R-:W-:Y:S01]  /*0210*/  IMAD R11, R33, c[0x0][0x27c], R14 ;  /* 0x00009f00210b7a24 */ /* 0x002fe200078e020e */
[----:B------:R-:W-:Y:S01]  /*0220*/  IADD3 R9, R35, -0x200, RZ ;  /* 0xfffffe0023097810 */ /* 0x000fe20007ffe0ff */
[----:B------:R-:W-:Y:S01]  /*0230*/  IMAD R13, R31, c[0x0][0x1e8], RZ ;  /* 0x00007a001f0d7a24 */ /* 0x000fe200078e02ff */
[----:B------:R-:W-:Y:S01]  /*0240*/  ISETP.GE.AND P3, PT, R8, 0x1, PT ;  /* 0x000000010800780c */ /* 0x000fe20003f66270 */
[----:B------:R-:W-:Y:S01]  /*0250*/  IMAD.WIDE.U32 R2, R28, c[0x0][0x1d8], R2 ;  /* 0x000076001c027a25 */ /* 0x000fe200078e0002 */
[----:B------:R-:W-:-:S03]  /*0260*/  IADD3 R7, R7, R11, RZ ;  /* 0x0000000b07077210 */ /* 0x000fc60007ffe0ff */
[----:B------:R-:W-:Y:S01]  /*0270*/  IMAD R11, R31, c[0x0][0x1d8], RZ ;  /* 0x000076001f0b7a24 */ /* 0x000fe200078e02ff */
[----:B------:R-:W-:Y:S01]  /*0280*/  IADD3 R41, P1, R9, R2, RZ ;  /* 0x0000000209297210 */ /* 0x000fe20007f3e0ff */
[----:B------:R-:W-:-:S04]  /*0290*/  IMAD.WIDE.U32 R4, R28, c[0x0][0x1e8], R4 ;  /* 0x00007a001c047a25 */ /* 0x000fc800078e0004 */
        /* <DEDUP_REMOVED lines=19> */
[----:B------:R-:W-:Y:S02]  /*03d0*/  LEA R40, P4, R41, c[0x0][0x240], 0x1 ;  /* 0x0000900029287a11 */ /* 0x000fe400078808ff */
[----:B------:R-:W-:-:S02]  /*03e0*/  LEA.HI.X R43, R43, c[0x0][0x24c], R4, 0x1, P5 ;  /* 0x000093002b2b7a11 */ /* 0x000fc400028f0c04 */
[----:B------:R-:W-:Y:S01]  /*03f0*/  LEA.HI.X R41, R41, c[0x0][0x244], R2, 0x1, P4 ;  /* 0x0000910029297a11 */ /* 0x000fe200020f0c02 */
[----:B------:R-:W-:Y:S01]  /*0400*/  CS2R R4, SRZ ;  /* 0x0000000000047805 */ /* 0x000fe2000001ff00 */
[----:B------:R-:W-:Y:S01]  /*0410*/  CS2R R2, SRZ ;  /* 0x0000000000027805 */ /* 0x000fe2000001ff00 */
[----:B------:R-:W-:Y:S02]  /*0420*/  @P0 MOV R7, 0x8 ;  /* 0x0000000800070802 */ /* 0x000fe40000000f00 */
[C---:B------:R-:W-:Y:S02]  /*0430*/  LEA R44, P6, R9.reuse, c[0x0][0x308], 0x1 ;  /* 0x0000c200092c7a11 */ /* 0x040fe400078c08ff */
[C---:B------:R-:W-:Y:S02]  /*0440*/  @P1 LEA R4, P4, R28.reuse, c[0x0][0x328], 0x2 ;  /* 0x0000ca001c041a11 */ /* 0x040fe400078810ff */
[----:B------:R-:W-:Y:S02]  /*0450*/  @P2 LEA R2, P5, R28, c[0x0][0x348], 0x2 ;  /* 0x0000d2001c022a11 */ /* 0x000fe400078a10ff */
[----:B------:R-:W-:Y:S01]  /*0460*/  LEA.HI.X R45, R9, c[0x0][0x30c], R6, 0x1, P6 ;  /* 0x0000c300092d7a11 */ /* 0x000fe200030f0c06 */
[----:B------:R-:W-:Y:S01]  /*0470*/  @P0 IMAD.WIDE R6, R0, R7, c[0x0][0x260] ;  /* 0x0000980000060625 */ /* 0x000fe200078e0207 */
[C-C-:B------:R-:W-:Y:S01]  /*0480*/  @P1 LEA.HI.X R5, R28.reuse, c[0x0][0x32c], R31.reuse, 0x2, P4 ;  /* 0x0000cb001c051a11 */ /* 0x140fe200020f141f */
[----:B------:R-:W-:Y:S01]  /*0490*/  @!P0 CS2R R6, SRZ ;  /* 0x0000000000068805 */ /* 0x000fe2000001ff00 */
[----:B------:R-:W-:Y:S01]  /*04a0*/  @P2 LEA.HI.X R3, R28, c[0x0][0x34c], R31, 0x2, P5 ;  /* 0x0000d3001c032a11 */ /* 0x000fe200028f141f */
[----:B------:R-:W-:Y:S05]  /*04b0*/  @!P3 BRA `(.L_x_4784) ;  /* 0x00004c500000b947 */ /* 0x000fea0003800000 */
[----:B------:R-:W0:Y:S01]  /*04c0*/  S2R R38, SR_TID.X ;  /* 0x0000000000267919 */ /* 0x000e220000002100 */
[----:B------:R-:W-:Y:S01]  /*04d0*/  CS2R R36, SRZ ;  /* 0x0000000000247805 */ /* 0x000fe2000001ff00 */
[----:B------:R-:W-:-:S02]  /*04e0*/  MOV R46, RZ ;  /* 0x000000ff002e7202 */ /* 0x000fc40000000f00 */
[----:B------:R-:W1:Y:S01]  /*04f0*/  S2R R39, SR_LANEID ;  /* 0x0000000000277919 */ /* 0x000e620000000000 */
[----:B0-----:R-:W-:-:S04]  /*0500*/  SHF.L.U32 R47, R38, 0x4, RZ ;  /* 0x00000004262f7819 */ /* 0x001fc800000006ff */
[----:B-1----:R-:W-:Y:S02]  /*0510*/  LOP3.LUT R47, R47, 0xfffffe00, RZ, 0xc0, !PT ;  /* 0xfffffe002f2f7812 */ /* 0x002fe400078ec0ff */
.L_x_4795:
[----:B------:R-:W-:Y:S01]  /*0520*/  IADD3 R48, -R46, c[0x0][0x174], RZ ;  /* 0x00005d002e307a10 */ /* 0x000fe20007ffe1ff */
[----:B------:R-:W-:Y:S01]  /*0530*/  BAR.SYNC.DEFER_BLOCKING 0x0 ;  /* 0x0000000000007b1d */ /* 0x000fe20000010000 */
[----:B------:R-:W-:Y:S02]  /*0540*/  LOP3.LUT R50, R47, 0x1f, R38, 0xf8, !PT ;  /* 0x0000001f2f327812 */ /* 0x000fe400078ef826 */
[----:B0-----:R-:W-:Y:S02]  /*0550*/  LEA R49, R48, 0xfffffe00, 0x9 ;  /* 0xfffffe0030317811 */ /* 0x001fe400078e48ff */
[----:B------:R-:W-:Y:S01]  /*0560*/  PRMT R0, RZ, 0x7610, R0 ;  /* 0x00007610ff007816 */ /* 0x000fe20000000000 */
[C---:B------:R-:W-:Y:S01]  /*0570*/  IMAD.WIDE R8, R50.reuse, 0x2, R40 ;  /* 0x0000000232087825 */ /* 0x040fe200078e0228 */
[----:B------:R-:W-:Y:S02]  /*0580*/  IADD3 R94, -R49, c[0x0][0x168], RZ ;  /* 0x00005a00315e7a10 */ /* 0x000fe40007ffe1ff */
[----:B------:R-:W-:-:S02]  /*0590*/  LOP3.LUT R24, R50, 0x20, RZ, 0xfc, !PT ;  /* 0x0000002032187812 */ /* 0x000fc400078efcff */
[CC--:B------:R-:W-:Y:S02]  /*05a0*/  ISETP.GE.AND P0, PT, R50.reuse, R94.reuse, PT ;  /* 0x0000005e3200720c */ /* 0x0c0fe40003f06270 */
[C---:B------:R-:W-:Y:S02]  /*05b0*/  LOP3.LUT R26, R50.reuse, 0x40, RZ, 0xfc, !PT ;  /* 0x00000040321a7812 */ /* 0x040fe400078efcff */
[C---:B------:R-:W-:Y:S02]  /*05c0*/  LOP3.LUT R27, R50.reuse, 0x60, RZ, 0xfc, !PT ;  /* 0x00000060321b7812 */ /* 0x040fe400078efcff */
[C---:B------:R-:W-:Y:S02]  /*05d0*/  LOP3.LUT R29, R50.reuse, 0x80, RZ, 0xfc, !PT ;  /* 0x00000080321d7812 */ /* 0x040fe400078efcff */
[----:B------:R-:W-:Y:S02]  /*05e0*/  LOP3.LUT R83, R50, 0xa0, RZ, 0xfc, !PT ;  /* 0x000000a032537812 */ /* 0x000fe400078efcff */
[----:B------:R-:W-:-:S03]  /*05f0*/  ISETP.GE.AND P1, PT, R26, R94, PT ;  /* 0x0000005e1a00720c */ /* 0x000fc60003f26270 */
[----:B------:R0:W2:Y:S01]  /*0600*/  @!P0 LDG.E.U16 R0, [R8.64] ;  /* 0x0000000608008981 */ /* 0x0000a2000c1e1500 */
        /* <DEDUP_REMOVED lines=8> */
[----:B------:R0:W3:Y:S01]  /*0690*/  @!P0 LDG.E.U16 R11, [R8.64+0x40] ;  /* 0x00004006080b8981 */ /* 0x0000e2000c1e1500 */
[C---:B------:R-:W-:Y:S02]  /*06a0*/  LOP3.LUT R84, R50.reuse, 0xc0, RZ, 0xfc, !PT ;  /* 0x000000c032547812 */ /* 0x040fe400078efcff */
[----:B------:R-:W-:Y:S01]  /*06b0*/  PRMT R15, RZ, 0x7610, R15 ;  /* 0x00007610ff0f7816 */ /* 0x000fe2000000000f */
[----:B------:R0:W4:Y:S01]  /*06c0*/  @!P1 LDG.E.U16 R10, [R8.64+0x80] ;  /* 0x00008006080a9981 */ /* 0x000122000c1e1500 */
[C---:B------:R-:W-:Y:S02]  /*06d0*/  LOP3.LUT R85, R50.reuse, 0xe0, RZ, 0xfc, !PT ;  /* 0x000000e032557812 */ /* 0x040fe400078efcff */
[C---:B------:R-:W-:Y:S01]  /*06e0*/  LOP3.LUT R86, R50.reuse, 0x100, RZ, 0xfc, !PT ;  /* 0x0000010032567812 */ /* 0x040fe200078efcff */
[----:B------:R0:W4:Y:S01]  /*06f0*/  @!P2 LDG.E.U16 R13, [R8.64+0xc0] ;  /* 0x0000c006080da981 */ /* 0x000122000c1e1500 */
[----:B------:R-:W-:-:S02]  /*0700*/  LOP3.LUT R87, R50, 0x120, RZ, 0xfc, !PT ;  /* 0x0000012032577812 */ /* 0x000fc400078efcff */
[----:B------:R-:W-:Y:S01]  /*0710*/  LOP3.LUT R88, R50, 0x140, RZ, 0xfc, !PT ;  /* 0x0000014032587812 */ /* 0x000fe200078efcff */
[----:B------:R0:W4:Y:S01]  /*0720*/  @!P3 LDG.E.U16 R12, [R8.64+0x100] ;  /* 0x00010006080cb981 */ /* 0x000122000c1e1500 */
[-C--:B------:R-:W-:Y:S02]  /*0730*/  ISETP.GE.AND P0, PT, R84, R94.reuse, PT ;  /* 0x0000005e5400720c */ /* 0x080fe40003f06270 */
[-C--:B------:R-:W-:Y:S01]  /*0740*/  ISETP.GE.AND P1, PT, R85, R94.reuse, PT ;  /* 0x0000005e5500720c */ /* 0x080fe20003f26270 */
[----:B------:R0:W4:Y:S01]  /*0750*/  @!P4 LDG.E.U16 R15, [R8.64+0x140] ;  /* 0x00014006080fc981 */ /* 0x000122000c1e1500 */
        /* <DEDUP_REMOVED lines=14> */
[C---:B------:R-:W-:Y:S02]  /*0840*/  LOP3.LUT R92, R50.reuse, 0x1c0, RZ, 0xfc, !PT ;  /* 0x000001c0325c7812 */ /* 0x040fe400078efcff */
[-C--:B------:R-:W-:Y:S01]  /*0850*/  ISETP.GE.AND P0, PT, R89, R94.reuse, PT ;  /* 0x0000005e5900720c */ /* 0x080fe20003f06270 */
[----:B------:R0:W4:Y:S01]  /*0860*/  @!P3 LDG.E.U16 R19, [R8.64+0x240] ;  /* 0x000240060813b981 */ /* 0x000122000c1e1500 */
[----:B------:R-:W-:Y:S02]  /*0870*/  LOP3.LUT R93, R50, 0x1e0, RZ, 0xfc, !PT ;  /* 0x000001e0325d7812 */ /* 0x000fe400078efcff */
[-C--:B------:R-:W-:Y:S01]  /*0880*/  ISETP.GE.AND P1, PT, R90, R94.reuse, PT ;  /* 0x0000005e5a00720c */ /* 0x080fe20003f26270 */
[----:B------:R0:W4:Y:S01]  /*0890*/  @!P4 LDG.E.U16 R18, [R8.64+0x280] ;  /* 0x000280060812c981 */ /* 0x000122000c1e1500 */
        /* <DEDUP_REMOVED lines=13> */
[----:B------:R-:W-:-:S04]  /*0970*/  LEA.HI.SX32 R51, R39, R39, 0x1b ;  /* 0x0000002727337211 */ /* 0x000fc800078fdaff */
[----:B------:R-:W-:Y:S02]  /*0980*/  SHF.L.U32 R51, R51, 0x1, RZ ;  /* 0x0000000133337819 */ /* 0x000fe400000006ff */
[C---:B------:R-:W-:Y:S02]  /*0990*/  IADD3 R52, R39.reuse, 0x20, RZ ;  /* 0x0000002027347810 */ /* 0x040fe40007ffe0ff */
[C---:B------:R-:W-:Y:S02]  /*09a0*/  IADD3 R54, R39.reuse, 0x40, RZ ;  /* 0x0000004027367810 */ /* 0x040fe40007ffe0ff */
[C---:B------:R-:W-:Y:S02]  /*09b0*/  IADD3 R56, R39.reuse, 0x60, RZ ;  /* 0x0000006027387810 */ /* 0x040fe40007ffe0ff */
[----:B------:R-:W-:Y:S02]  /*09c0*/  IADD3 R58, R39, 0x80, RZ ;  /* 0x00000080273a7810 */ /* 0x000fe40007ffe0ff */
[----:B------:R-:W-:-:S02]  /*09d0*/  LEA.HI.SX32 R52, R52, R39, 0x1b ;  /* 0x0000002734347211 */ /* 0x000fc400078fdaff */
[-C--:B------:R-:W-:Y:S02]  /*09e0*/  LEA.HI.SX32 R53, R54, R39.reuse, 0x1b ;  /* 0x0000002736357211 */ /* 0x080fe400078fdaff */
[-C--:B------:R-:W-:Y:S02]  /*09f0*/  LEA.HI.SX32 R54, R56, R39.reuse, 0x1b ;  /* 0x0000002738367211 */ /* 0x080fe400078fdaff */
[C---:B0-----:R-:W-:Y:S02]  /*0a00*/  IADD3 R8, R39.reuse, 0xe0, RZ ;  /* 0x000000e027087810 */ /* 0x041fe40007ffe0ff */
[----:B------:R-:W-:Y:S02]  /*0a10*/  IADD3 R60, R39, 0xa0, RZ ;  /* 0x000000a0273c7810 */ /* 0x000fe40007ffe0ff */
[----:B------:R-:W-:Y:S02]  /*0a20*/  LEA.HI.SX32 R55, R58, R39, 0x1b ;  /* 0x000000273a377211 */ /* 0x000fe400078fdaff */
[----:B------:R-:W-:-:S02]  /*0a30*/  SHF.L.U32 R52, R52, 0x1, RZ ;  /* 0x0000000134347819 */ /* 0x000fc400000006ff */
[----:B------:R-:W-:Y:S02]  /*0a40*/  SHF.L.U32 R53, R53, 0x1, RZ ;  /* 0x0000000135357819 */ /* 0x000fe400000006ff */
[----:B------:R-:W-:Y:S02]  /*0a50*/  IADD3 R58, R39, 0x100, RZ ;  /* 0x00000100273a7810 */ /* 0x000fe40007ffe0ff */
[----:B------:R-:W-:Y:S02]  /*0a60*/  SHF.L.U32 R54, R54, 0x1, RZ ;  /* 0x0000000136367819 */ /* 0x000fe400000006ff */
[-C--:B------:R-:W-:Y:S02]  /*0a70*/  LEA.HI.SX32 R8, R8, R39.reuse, 0x1b ;  /* 0x0000002708087211 */ /* 0x080fe400078fdaff */
[----:B------:R-:W-:Y:S02]  /*0a80*/  LEA.HI.SX32 R56, R60, R39, 0x1b ;  /* 0x000000273c387211 */ /* 0x000fe400078fdaff */
[----:B------:R-:W-:-:S02]  /*0a90*/  SHF.L.U32 R55, R55, 0x1, RZ ;  /* 0x0000000137377819 */ /* 0x000fc400000006ff */
[C---:B------:R-:W-:Y:S02]  /*0aa0*/  IADD3 R60, R39.reuse, 0x120, RZ ;  /* 0x00000120273c7810 */ /* 0x040fe40007ffe0ff */
[C---:B------:R-:W-:Y:S02]  /*0ab0*/  IADD3 R62, R39.reuse, 0x140, RZ ;  /* 0x00000140273e7810 */ /* 0x040fe40007ffe0ff */
[----:B------:R-:W-:Y:S02]  /*0ac0*/  LEA.HI.SX32 R59, R58, R39, 0x1b ;  /* 0x000000273a3b7211 */ /* 0x000fe400078fdaff */
[----:B------:R-:W-:Y:S02]  /*0ad0*/  SHF.L.U32 R58, R8, 0x1, RZ ;  /* 0x00000001083a7819 */ /* 0x000fe400000006ff */
[----:B------:R-:W-:Y:S02]  /*0ae0*/  IADD3 R8, R39, 0x180, RZ ;  /* 0x0000018027087810 */ /* 0x000fe40007ffe0ff */
[----:B------:R-:W-:-:S02]  /*0af0*/  SHF.L.U32 R56, R56, 0x1, RZ ;  /* 0x0000000138387819 */ /* 0x000fc400000006ff */
[-C--:B------:R-:W-:Y:S02]  /*0b00*/  LEA.HI.SX32 R60, R60, R39.reuse, 0x1b ;  /* 0x000000273c3c7211 */ /* 0x080fe400078fdaff */
[-C--:B------:R-:W-:Y:S02]  /*0b10*/  LEA.HI.SX32 R61, R62, R39.reuse, 0x1b ;  /* 0x000000273e3d7211 */ /* 0x080fe400078fdaff */
[----:B------:R-:W-:Y:S02]  /*0b20*/  IADD3 R64, R39, 0x1e0, RZ ;  /* 0x000001e027407810 */ /* 0x000fe40007ffe0ff */
[----:B------:R-:W-:Y:S02]  /*0b30*/  SHF.L.U32 R59, R59, 0x1, RZ ;  /* 0x000000013b3b7819 */ /* 0x000fe400000006ff */
[----:B------:R-:W-:Y:S02]  /*0b40*/  LEA.HI.SX32 R8, R8, R39, 0x1b ;  /* 0x0000002708087211 */ /* 0x000fe400078fdaff */
[----:B------:R-:W-:-:S02]  /*0b50*/  SHF.L.U32 R60, R60, 0x1, RZ ;  /* 0x000000013c3c7819 */ /* 0x000fc400000006ff */
[----:B------:R-:W-:Y:S02]  /*0b60*/  SHF.L.U32 R61, R61, 0x1, RZ ;  /* 0x000000013d3d7819 */ /* 0x000fe400000006ff */
[----:B------:R-:W-:Y:S02]  /*0b70*/  LEA.HI.SX32 R66, R64, R39, 0x1b ;  /* 0x0000002740427211 */ /* 0x000fe400078fdaff */
[----:B------:R-:W-:Y:S02]  /*0b80*/  SHF.L.U32 R63, R8, 0x1, RZ ;  /* 0x00000001083f7819 */ /* 0x000fe400000006ff */
[----:B------:R-:W-:Y:S02]  /*0b90*/  SHF.L.U32 R66, R66, 0x1, RZ ;  /* 0x0000000142427819 */ /* 0x000fe400000006ff */
[-C--:B------:R-:W-:Y:S02]  /*0ba0*/  ISETP.GE.AND P2, PT, R50, R94.reuse, PT ;  /* 0x0000005e3200720c */ /* 0x080fe40003f46270 */
[-C--:B------:R-:W-:Y:S01]  /*0bb0*/  ISETP.GE.AND P1, PT, R24, R94.reuse, PT ;  /* 0x0000005e1800720c */ /* 0x080fe20003f26270 */
[----:B------:R-:W-:Y:S01]  /*0bc0*/  IMAD.WIDE R8, R50, 0x2, R42 ;  /* 0x0000000232087825 */ /* 0x000fe200078e022a */
[----:B------:R-:W-:-:S02]  /*0bd0*/  ISETP.GE.AND P0, PT, R26, R94, PT ;  /* 0x0000005e1a00720c */ /* 0x000fc40003f06270 */
[-C--:B------:R-:W-:Y:S02]  /*0be0*/  ISETP.GE.AND P4, PT, R27, R94.reuse, PT ;  /* 0x0000005e1b00720c */ /* 0x080fe40003f86270 */
[-C--:B------:R-:W-:Y:S02]  /*0bf0*/  ISETP.GE.AND P6, PT, R29, R94.reuse, PT ;  /* 0x0000005e1d00720c */ /* 0x080fe40003fc6270 */
[-C--:B------:R-:W-:Y:S02]  /*0c00*/  ISETP.GE.AND P5, PT, R83, R94.reuse, PT ;  /* 0x0000005e5300720c */ /* 0x080fe40003fa6270 */
[----:B------:R-:W-:Y:S01]  /*0c10*/  ISETP.GE.AND P3, PT, R84, R94, PT ;  /* 0x0000005e5400720c */ /* 0x000fe20003f66270 */
[----:B--2---:R0:W-:Y:S02]  /*0c20*/  STS.U16 [R51], R0 ;  /* 0x0000000033007388 */ /* 0x0041e40000000400 */
[----:B0-----:R-:W-:-:S04]  /*0c30*/  IADD3 R0, R39, 0xc0, RZ ;  /* 0x000000c027007810 */ /* 0x001fc80007ffe0ff */
[----:B------:R-:W-:-:S04]  /*0c40*/  LEA.HI.SX32 R0, R0, R39, 0x1b ;  /* 0x0000002700007211 */ /* 0x000fc800078fdaff */
[----:B------:R-:W-:Y:S02]  /*0c50*/  SHF.L.U32 R57, R0, 0x1, RZ ;  /* 0x0000000100397819 */ /* 0x000fe400000006ff */
[----:B------:R-:W-:Y:S01]  /*0c60*/  IADD3 R0, R39, 0x160, RZ ;  /* 0x0000016027007810 */ /* 0x000fe20007ffe0ff */
[----:B---3--:R-:W-:Y:S03]  /*0c70*/  STS.U16 [R52+0x40], R11 ;  /* 0x0000400b34007388 */ /* 0x008fe60000000400 */
[----:B------:R-:W-:Y:S01]  /*0c80*/  LEA.HI.SX32 R0, R0, R39, 0x1b ;  /* 0x0000002700007211 */ /* 0x000fe200078fdaff */
[----:B----4-:R0:W-:Y:S04]  /*0c90*/  STS.U16 [R53+0x80], R10 ;  /* 0x0000800a35007388 */ /* 0x0101e80000000400 */
[----:B------:R-:W-:Y:S01]  /*0ca0*/  STS.U16 [R54+0xc0], R13 ;  /* 0x0000c00d36007388 */ /* 0x000fe20000000400 */
[----:B------:R-:W-:-:S03]  /*0cb0*/  SHF.L.U32 R62, R0, 0x1, RZ ;  /* 0x00000001003e7819 */ /* 0x000fc600000006ff */
[----:B------:R1:W-:Y:S01]  /*0cc0*/  STS.U16 [R55+0x100], R12 ;  /* 0x0001000c37007388 */ /* 0x0003e20000000400 */
[C---:B0-----:R-:W-:Y:S02]  /*0cd0*/  IADD3 R10, R39.reuse, 0x1a0, RZ ;  /* 0x000001a0270a7810 */ /* 0x041fe40007ffe0ff */
[C---:B------:R-:W-:Y:S01]  /*0ce0*/  SHF.L.U32 R0, R39.reuse, 0x4, RZ ;  /* 0x0000000427007819 */ /* 0x040fe200000006ff */
[----:B------:R-:W-:Y:S01]  /*0cf0*/  STS.U16 [R56+0x140], R15 ;  /* 0x0001400f38007388 */ /* 0x000fe20000000400 */
[-C--:B------:R-:W-:Y:S02]  /*0d00*/  LEA.HI.SX32 R10, R10, R39.reuse, 0x1b ;  /* 0x000000270a0a7211 */ /* 0x080fe400078fdaff */
[----:B-1----:R-:W-:Y:S01]  /*0d10*/  IADD3 R12, R39, 0x1c0, RZ ;  /* 0x000001c0270c7810 */ /* 0x002fe20007ffe0ff */
[----:B------:R0:W-:Y:S03]  /*0d20*/  STS.U16 [R57+0x180], R14 ;  /* 0x0001800e39007388 */ /* 0x0001e60000000400 */
[----:B------:R-:W-:-:S02]  /*0d30*/  LEA.HI.SX32 R12, R12, R39, 0x1b ;  /* 0x000000270c0c7211 */ /* 0x000fc400078fdaff */
[----:B------:R-:W-:Y:S01]  /*0d40*/  SHF.L.U32 R64, R10, 0x1, RZ ;  /* 0x000000010a407819 */ /* 0x000fe200000006ff */
[----:B------:R-:W-:Y:S01]  /*0d50*/  STS.U16 [R58+0x1c0], R17 ;  /* 0x0001c0113a007388 */ /* 0x000fe20000000400 */
[----:B------:R-:W-:Y:S02]  /*0d60*/  LEA.HI.SX32 R67, R0, R0, 0x1b ;  /* 0x0000000000437211 */ /* 0x000fe400078fdaff */
[----:B------:R-:W-:Y:S01]  /*0d70*/  SHF.L.U32 R65, R12, 0x1, RZ ;  /* 0x000000010c417819 */ /* 0x000fe200000006ff */
[----:B------:R1:W-:Y:S01]  /*0d80*/  STS.U16 [R59+0x200], R16 ;  /* 0x000200103b007388 */ /* 0x0003e20000000400 */
[----:B------:R-:W-:-:S03]  /*0d90*/  SHF.L.U32 R67, R67, 0x1, RZ ;  /* 0x0000000143437819 */ /* 0x000fc600000006ff */
        /* <DEDUP_REMOVED lines=27> */
[----:B------:R-:W-:Y:S02]  /*0f50*/  PRMT R12, RZ, 0x7610, R12 ;  /* 0x00007610ff0c7816 */ /* 0x000fe4000000000c */
[----:B------:R-:W-:Y:S02]  /*0f60*/  PRMT R13, RZ, 0x7610, R13 ;  /* 0x00007610ff0d7816 */ /* 0x000fe4000000000d */
[----:B0-----:R-:W-:Y:S02]  /*0f70*/  PRMT R14, RZ, 0x7610, R14 ;  /* 0x00007610ff0e7816 */ /* 0x001fe4000000000e */
[----:B------:R-:W-:Y:S02]  /*0f80*/  PRMT R15, RZ, 0x7610, R15 ;  /* 0x00007610ff0f7816 */ /* 0x000fe4000000000f */
[----:B-1----:R-:W-:-:S02]  /*0f90*/  PRMT R16, RZ, 0x7610, R16 ;  /* 0x00007610ff107816 */ /* 0x002fc40000000010 */
[----:B------:R-:W-:Y:S02]  /*0fa0*/  PRMT R17, RZ, 0x7610, R17 ;  /* 0x00007610ff117816 */ /* 0x000fe40000000011 */
[----:B--2---:R-:W-:Y:S01]  /*0fb0*/  PRMT R18, RZ, 0x7610, R18 ;  /* 0x00007610ff127816 */ /* 0x004fe20000000012 */
[----:B------:R0:W2:Y:S01]  /*0fc0*/  @!P2 LDG.E.U16 R10, [R8.64] ;  /* 0x00000006080aa981 */ /* 0x0000a2000c1e1500 */
        /* <DEDUP_REMOVED lines=17> */
[----:B------:R-:W-:Y:S02]  /*10e0*/  PRMT R19, RZ, 0x7610, R19 ;  /* 0x00007610ff137816 */ /* 0x000fe40000000013 */
[----:B------:R-:W-:Y:S02]  /*10f0*/  PRMT R0, RZ, 0x7610, R0 ;  /* 0x00007610ff007816 */ /* 0x000fe40000000000 */
[----:B---3--:R-:W-:Y:S02]  /*1100*/  PRMT R21, RZ, 0x7610, R21 ;  /* 0x00007610ff157816 */ /* 0x008fe40000000015 */
[----:B----4-:R-:W-:Y:S01]  /*1110*/  PRMT R20, RZ, 0x7610, R20 ;  /* 0x00007610ff147816 */ /* 0x010fe20000000014 */
[----:B------:R0:W3:Y:S01]  /*1120*/  @!P0 LDG.E.U16 R19, [R8.64+0x240] ;  /* 0x0002400608138981 */ /* 0x0000e2000c1e1500 */
        /* <DEDUP_REMOVED lines=12> */
[-C--:B------:R-:W-:Y:S01]  /*11f0*/  ISETP.GE.AND P4, PT, R27, R94.reuse, PT ;  /* 0x0000005e1b00720c */ /* 0x080fe20003f86270 */
[----:B0-----:R-:W-:Y:S01]  /*1200*/  IMAD.WIDE R8, R50, 0x2, R44 ;  /* 0x0000000232087825 */ /* 0x001fe200078e022c */
[-C--:B------:R-:W-:Y:S02]  /*1210*/  ISETP.GE.AND P6, PT, R29, R94.reuse, PT ;  /* 0x0000005e1d00720c */ /* 0x080fe40003fc6270 */
[-C--:B------:R-:W-:Y:S02]  /*1220*/  ISETP.GE.AND P5, PT, R83, R94.reuse, PT ;  /* 0x0000005e5300720c */ /* 0x080fe40003fa6270 */
[----:B------:R-:W-:Y:S01]  /*1230*/  ISETP.GE.AND P3, PT, R84, R94, PT ;  /* 0x0000005e5400720c */ /* 0x000fe20003f66270 */
[----:B--2---:R0:W-:Y:S04]  /*1240*/  STS.U16 [R51], R10 ;  /* 0x0000000a33007388 */ /* 0x0041e80000000400 */
        /* <DEDUP_REMOVED lines=9> */
[----:B----4-:R2:W-:Y:S04]  /*12e0*/  STS.U16 [R61+0x280], R0 ;  /* 0x000280003d007388 */ /* 0x0105e80000000400 */
        /* <DEDUP_REMOVED lines=26> */
[----:B------:R-:W-:Y:S02]  /*1490*/  PRMT R13, RZ, 0x7610, R13 ;  /* 0x00007610ff0d7816 */ /* 0x000fe4000000000d */
[----:B------:R-:W-:Y:S02]  /*14a0*/  PRMT R12, RZ, 0x7610, R12 ;  /* 0x00007610ff0c7816 */ /* 0x000fe4000000000c */
[----:B------:R-:W-:Y:S02]  /*14b0*/  PRMT R15, RZ, 0x7610, R15 ;  /* 0x00007610ff0f7816 */ /* 0x000fe4000000000f */
[----:B------:R-:W-:-:S02]  /*14c0*/  PRMT R14, RZ, 0x7610, R14 ;  /* 0x00007610ff0e7816 */ /* 0x000fc4000000000e */
[----:B------:R-:W-:Y:S02]  /*14d0*/  PRMT R17, RZ, 0x7610, R17 ;  /* 0x00007610ff117816 */ /* 0x000fe40000000011 */
[----:B------:R-:W-:Y:S01]  /*14e0*/  PRMT R16, RZ, 0x7610, R16 ;  /* 0x00007610ff107816 */ /* 0x000fe20000000010 */
        /* <DEDUP_REMOVED lines=34> */
[----:B------:R-:W-:Y:S02]  /*1710*/  HFMA2.MMA R129, -RZ, RZ, 0, 0 ;  /* 0x00000000ff817435 */ /* 0x000fe400000001ff */
[----:B------:R-:W-:Y:S02]  /*1720*/  HFMA2.MMA R115, -RZ, RZ, 0, 0 ;  /* 0x00000000ff737435 */ /* 0x000fe400000001ff */
[----:B------:R-:W-:Y:S02]  /*1730*/  HFMA2.MMA R117, -RZ, RZ, 0, 0 ;  /* 0x00000000ff757435 */ /* 0x000fe400000001ff */
[----:B------:R-:W-:Y:S02]  /*1740*/  HFMA2.MMA R119, -RZ, RZ, 0, 0 ;  /* 0x00000000ff777435 */ /* 0x000fe400000001ff */
[----:B------:R-:W-:Y:S01]  /*1750*/  HFMA2.MMA R90, -RZ, RZ, 0, 0 ;  /* 0x00000000ff5a7435 */ /* 0x000fe200000001ff */
[----:B------:R-:W-:-:S02]  /*1760*/  MOV R86, RZ ;  /* 0x000000ff00567202 */ /* 0x000fc40000000f00 */
[----:B------:R-:W-:Y:S02]  /*1770*/  MOV R102, RZ ;  /* 0x000000ff00667202 */ /* 0x000fe40000000f00 */
[----:B------:R-:W-:Y:S02]  /*1780*/  MOV R84, RZ ;  /* 0x000000ff00547202 */ /* 0x000fe40000000f00 */
[----:B------:R-:W-:Y:S02]  /*1790*/  MOV R94, RZ ;  /* 0x000000ff005e7202 */ /* 0x000fe40000000f00 */
[----:B------:R-:W-:Y:S01]  /*17a0*/  MOV R92, RZ ;  /* 0x000000ff005c7202 */ /* 0x000fe20000000f00 */
[----:B--2---:R-:W-:Y:S04]  /*17b0*/  STS.U16 [R51], R10 ;  /* 0x0000000a33007388 */ /* 0x004fe80000000400 */
        /* <DEDUP_REMOVED lines=71> */
[----:B------:R-:W-:Y:S01]  /*1c30*/  FFMA.FTZ R0, R109, R8, R0 ;  /* 0x000000086d007223 */ /* 0x000fe20000010000 */
[----:B------:R-:W-:-:S04]  /*1c40*/  MOV R8, c[0x0][0x16c] ;  /* 0x00005b0000087a02 */ /* 0x000fc80000000f00 */
[----:B------:R-:W-:Y:S01]  /*1c50*/  ISETP.GE.AND P0, PT, R8, 0x1, PT ;  /* 0x000000010800780c */ /* 0x000fe20003f06270 */
[----:B------:R-:W-:Y:S02]  /*1c60*/  HADD2.F32 R9, -RZ, R81.H0_H0 ;  /* 0x20000051ff097230 */ /* 0x000fe40000004100 */
[----:B----4-:R-:W-:Y:S02]  /*1c70*/  HADD2.F32 R111, -RZ, R111.H0_H0 ;  /* 0x2000006fff6f7230 */ /* 0x010fe40000004100 */
[----:B------:R-:W-:Y:S02]  /*1c80*/  HADD2.F32 R36, -RZ, R82.H0_H0 ;  /* 0x20000052ff247230 */ /* 0x000fe40000004100 */
[----:B------:R-:W-:Y:S01]  /*1c90*/  HADD2.F32 R113, -RZ, R113.H0_H0 ;  /* 0x20000071ff717230 */ /* 0x000fe20000004100 */
[----:B------:R-:W-:Y:S01]  /*1ca0*/  FFMA.FTZ R0, R111, R9, R0 ;  /* 0x000000096f007223 */ /* 0x000fe20000010000 */
[----:B------:R-:W-:Y:S02]  /*1cb0*/  HFMA2.MMA R19, -RZ, RZ, 0, 0 ;  /* 0x00000000ff137435 */ /* 0x000fe400000001ff */
[----:B------:R-:W-:Y:S01]  /*1cc0*/  HFMA2.MMA R16, -RZ, RZ, 0, 0 ;  /* 0x00000000ff107435 */ /* 0x000fe200000001ff */
[----:B------:R-:W-:Y:S01]  /*1cd0*/  FFMA.FTZ R36, R113, R36, R0 ;  /* 0x0000002471247223 */ /* 0x000fe20000010000 */
[----:B------:R-:W-:Y:S01]  /*1ce0*/  CS2R R12, SRZ ;  /* 0x00000000000c7805 */ /* 0x000fe2000001ff00 */
[----:B------:R-:W-:Y:S01]  /*1cf0*/  MOV R14, RZ ;  /* 0x000000ff000e7202 */ /* 0x000fe20000000f00 */
[-C--:B-----5:R-:W-:Y:S01]  /*1d00*/  FMUL.FTZ R100, R83, R30.reuse ;  /* 0x0000001e53647220 */ /* 0x0a0fe20000410000 */
        /* <DEDUP_REMOVED lines=16> */
[----:B------:R-:W-:Y:S06]  /*1e10*/  BAR.SYNC.DEFER_BLOCKING 0x0 ;  /* 0x0000000000007b1d */ /* 0x000fec0000010000 */
[----:B------:R-:W-:Y:S05]  /*1e20*/  @!P0 BRA `(.L_x_4785) ;  /* 0x000021e000008947 */ /* 0x000fea0003800000 */
[C---:B------:R-:W-:Y:S01]  /*1e30*/  IMAD R11, R31.reuse, c[0x0][0x180], RZ ;  /* 0x000060001f0b7a24 */ /* 0x040fe200078e02ff */
[C---:B------:R-:W-:Y:S01]  /*1e40*/  IADD3 R104, R48.reuse, -0x1, RZ ;  /* 0xffffffff30687810 */ /* 0x040fe20007ffe0ff */
[C---:B------:R-:W-:Y:S01]  /*1e50*/  IMAD R129, R31.reuse, c[0x0][0x198], RZ ;  /* 0x000066001f817a24 */ /* 0x040fe200078e02ff */
[----:B------:R-:W-:Y:S01]  /*1e60*/  IADD3 R10, R48, -0x2, RZ ;  /* 0xfffffffe300a7810 */ /* 0x000fe20007ffe0ff */
[----:B------:R-:W-:Y:S01]  /*1e70*/  IMAD R131, R31, c[0x0][0x1b8], RZ ;  /* 0x00006e001f837a24 */ /* 0x000fe200078e02ff */
[----:B------:R-:W-:Y:S01]  /*1e80*/  HADD2.F32 R155, -RZ, R128.H0_H0 ;  /* 0x20000080ff9b7230 */ /* 0x000fe20000004100 */
[----:B------:R-:W-:Y:S01]  /*1e90*/  IMAD.WIDE.U32 R126, R28, c[0x0][0x180], RZ ;  /* 0x000060001c7e7a25 */ /* 0x000fe200078e00ff */
[----:B------:R-:W-:Y:S01]  /*1ea0*/  LEA.HI R128, R48, R48, RZ, 0x1 ;  /* 0x0000003030807211 */ /* 0x000fe200078f08ff */
[----:B------:R-:W-:Y:S01]  /*1eb0*/  HADD2.F32 R133, -RZ, R133.H0_H0 ;  /* 0x20000085ff857230 */ /* 0x000fe20000004100 */
[----:B------:R-:W-:Y:S01]  /*1ec0*/  MOV R194, RZ ;  /* 0x000000ff00c27202 */ /* 0x000fe20000000f00 */
[----:B------:R-:W-:Y:S01]  /*1ed0*/  IMAD R139, R28, c[0x0][0x184], R11 ;  /* 0x000061001c8b7a24 */ /* 0x000fe200078e020b */
[----:B------:R-:W-:Y:S01]  /*1ee0*/  LEA.HI R11, R104, R104, RZ, 0x1 ;  /* 0x00000068680b7211 */ /* 0x000fe200078f08ff */
[----:B------:R-:W-:Y:S01]  /*1ef0*/  IMAD.WIDE.U32 R124, R28, c[0x0][0x198], RZ ;  /* 0x000066001c7c7a25 */ /* 0x000fe200078e00ff */
[----:B------:R-:W-:Y:S01]  /*1f00*/  LEA R96, P0, R126, c[0x0][0x220], 0x2 ;  /* 0x000088007e607a11 */ /* 0x000fe200078010ff */
[----:B------:R-:W-:Y:S01]  /*1f10*/  HADD2.F32 R135, -RZ, R135.H0_H0 ;  /* 0x20000087ff877230 */ /* 0x000fe20000004100 */
[----:B------:R-:W-:Y:S01]  /*1f20*/  IADD3 R139, R127, R139, RZ ;  /* 0x0000008b7f8b7210 */ /* 0x000fe20007ffe0ff */
[C---:B------:R-:W-:Y:S01]  /*1f30*/  IMAD R129, R28.reuse, c[0x0][0x19c], R129 ;  /* 0x000067001c817a24 */ /* 0x040fe200078e0281 */
[----:B------:R-:W-:Y:S01]  /*1f40*/  HADD2.F32 R137, -RZ, R137.H0_H0 ;  /* 0x20000089ff897230 */ /* 0x000fe20000004100 */
[----:B------:R-:W-:Y:S01]  /*1f50*/  IMAD.WIDE.U32 R8, R28, c[0x0][0x1b8], RZ ;  /* 0x00006e001c087a25 */ /* 0x000fe200078e00ff */
[----:B------:R-:W-:Y:S01]  /*1f60*/  LEA R98, P1, R124, c[0x0][0x228], 0x2 ;  /* 0x00008a007c627a11 */ /* 0x000fe200078210ff */
[----:B------:R-:W-:Y:S01]  /*1f70*/  HADD2.F32 R143, -RZ, R112.H0_H0 ;  /* 0x20000070ff8f7230 */ /* 0x000fe20000004100 */
[----:B------:R-:W-:Y:S01]  /*1f80*/  IADD3 R127, R125, R129, RZ ;  /* 0x000000817d7f7210 */ /* 0x000fe20007ffe0ff */
[----:B------:R-:W-:Y:S01]  /*1f90*/  IMAD R141, R28, c[0x0][0x1bc], R131 ;  /* 0x00006f001c8d7a24 */ /* 0x000fe200078e0283 */
[----:B------:R-:W-:Y:S01]  /*1fa0*/  LEA.HI.X R125, R126, c[0x0][0x224], R139, 0x2, P0 ;  /* 0x000089007e7d7a11 */ /* 0x000fe200000f148b */
[----:B------:R-:W-:Y:S01]  /*1fb0*/  IMAD R131, R10, c[0x0][0x16c], RZ ;  /* 0x00005b000a837a24 */ /* 0x000fe200078e02ff */
[C---:B------:R-:W-:Y:S01]  /*1fc0*/  LEA R10, P2, R8.reuse, c[0x0][0x230], 0x2 ;  /* 0x00008c00080a7a11 */ /* 0x040fe200078410ff */
[----:B------:R-:W-:Y:S01]  /*1fd0*/  HADD2.F32 R139, -RZ, R108.H0_H0 ;  /* 0x2000006cff8b7230 */ /* 0x000fe20000004100 */
[----:B------:R-:W-:Y:S01]  /*1fe0*/  IADD3 R129, R9, R141, RZ ;  /* 0x0000008d09817210 */ /* 0x000fe20007ffe0ff */
[----:B------:R-:W-:Y:S01]  /*1ff0*/  IMAD.WIDE R130, R131, 0x8, R6 ;  /* 0x0000000883827825 */ /* 0x000fe200078e0206 */
[----:B------:R-:W-:Y:S01]  /*2000*/  LOP3.LUT R9, R11, 0xfffffe, RZ, 0xc0, !PT ;  /* 0x00fffffe0b097812 */ /* 0x000fe200078ec0ff */
[----:B------:R-:W-:Y:S01]  /*2010*/  HADD2.F32 R141, -RZ, R110.H0_H0 ;  /* 0x2000006eff8d7230 */ /* 0x000fe20000004100 */
[----:B------:R-:W-:Y:S01]  /*2020*/  LEA.HI.X R11, R8, c[0x0][0x234], R129, 0x2, P2 ;  /* 0x00008d00080b7a11 */ /* 0x000fe200010f1481 */
[----:B------:R-:W-:Y:S01]  /*2030*/  HADD2.F32 R145, -RZ, R114.H0_H0 ;  /* 0x20000072ff917230 */ /* 0x000fe20000004100 */
[----:B------:R-:W-:Y:S01]  /*2040*/  IADD3 R8, R104, -R9, RZ ;  /* 0x8000000968087210 */ /* 0x000fe20007ffe0ff */
[----:B------:R-:W-:Y:S01]  /*2050*/  HADD2.F32 R9, -RZ, R106.H0_H0 ;  /* 0x2000006aff097230 */ /* 0x000fe20000004100 */
[----:B------:R-:W-:Y:S01]  /*2060*/  MOV R104, R130 ;  /* 0x0000008200687202 */ /* 0x000fe20000000f00 */
[----:B------:R-:W-:Y:S01]  /*2070*/  HADD2.F32 R147, -RZ, R116.H0_H0 ;  /* 0x20000074ff937230 */ /* 0x000fe20000004100 */
[--C-:B------:R-:W-:Y:S01]  /*2080*/  FADD.FTZ R130, R133, R32.reuse ;  /* 0x0000002085827221 */ /* 0x100fe20000010000 */
[----:B------:R-:W-:Y:S01]  /*2090*/  HADD2.F32 R149, -RZ, R118.H0_H0 ;  /* 0x20000076ff957230 */ /* 0x000fe20000004100 */
[--C-:B------:R-:W-:Y:S01]  /*20a0*/  FADD.FTZ R108, R9, R32.reuse ;  /* 0x00000020096c7221 */ /* 0x100fe20000010000 */
[----:B------:R-:W-:Y:S01]  /*20b0*/  LOP3.LUT R9, R128, 0x3ffffe, RZ, 0xc0, !PT ;  /* 0x003ffffe80097812 */ /* 0x000fe200078ec0ff */
[----:B------:R-:W-:Y:S01]  /*20c0*/  HADD2.F32 R151, -RZ, R120.H0_H0 ;  /* 0x20000078ff977230 */ /* 0x000fe20000004100 */
[--C-:B------:R-:W-:Y:S01]  /*20d0*/  FADD.FTZ R133, R135, R32.reuse ;  /* 0x0000002087857221 */ /* 0x100fe20000010000 */
[----:B------:R-:W-:Y:S01]  /*20e0*/  HADD2.F32 R153, -RZ, R122.H0_H0 ;  /* 0x2000007aff997230 */ /* 0x000fe20000004100 */
[----:B------:R-:W-:Y:S01]  /*20f0*/  IADD3 R9, R48, -R9, RZ ;  /* 0x8000000930097210 */ /* 0x000fe20007ffe0ff */
[----:B------:R-:W-:Y:S01]  /*2100*/  HADD2.F32 R157, -RZ, R132.H0_H0 ;  /* 0x20000084ff9d7230 */ /* 0x000fe20000004100 */
[----:B------:R-:W-:Y:S01]  /*2110*/  LEA.HI.X R127, R124, c[0x0][0x22c], R127, 0x2, P1 ;  /* 0x00008b007c7f7a11 */ /* 0x000fe200008f147f */
[----:B------:R-:W-:Y:S01]  /*2120*/  HADD2.F32 R159, -RZ, R134.H0_H0 ;  /* 0x20000086ff9f7230 */ /* 0x000fe20000004100 */
[--C-:B------:R-:W-:Y:S01]  /*2130*/  FADD.FTZ R135, R137, R32.reuse ;  /* 0x0000002089877221 */ /* 0x100fe20000010000 */
[----:B------:R-:W-:Y:S01]  /*2140*/  HADD2.F32 R161, -RZ, R136.H0_H0 ;  /* 0x20000088ffa17230 */ /* 0x000fe20000004100 */
[----:B------:R-:W-:Y:S01]  /*2150*/  MOV R129, RZ ;  /* 0x000000ff00817202 */ /* 0x000fe20000000f00 */
[--C-:B------:R-:W-:Y:S01]  /*2160*/  FADD.FTZ R110, R139, R32.reuse ;  /* 0x000000208b6e7221 */ /* 0x100fe20000010000 */
[----:B------:R-:W-:Y:S01]  /*2170*/  MOV R106, RZ ;  /* 0x000000ff006a7202 */ /* 0x000fe20000000f00 */
[--C-:B------:R-:W-:Y:S01]  /*2180*/  FADD.FTZ R112, R141, R32.reuse ;  /* 0x000000208d707221 */ /* 0x100fe20000010000 */
[----:B------:R-:W-:Y:S01]  /*2190*/  LEA R137, R9, 0x668, 0xa ;  /* 0x0000066809897811 */ /* 0x000fe200078e50ff */
[--C-:B------:R-:W-:Y:S01]  /*21a0*/  FADD.FTZ R114, R143, R32.reuse ;  /* 0x000000208f727221 */ /* 0x100fe20000010000 */
[----:B------:R-:W-:Y:S01]  /*21b0*/  SHF.L.U32 R136, R8, 0x8, RZ ;  /* 0x0000000808887819 */ /* 0x000fe200000006ff */
[--C-:B------:R-:W-:Y:S01]  /*21c0*/  FADD.FTZ R116, R145, R32.reuse ;  /* 0x0000002091747221 */ /* 0x100fe20000010000 */
[----:B------:R-:W-:Y:S01]  /*21d0*/  UMOV UR4, URZ ;  /* 0x0000003f00047c82 */ /* 0x000fe20008000000 */
        /* <DEDUP_REMOVED lines=8> */
.L_x_4790:
[----:B------:R-:W-:Y:S01]  /*2260*/  MOV R8, R96 ;  /* 0x0000006000087202 */ /* 0x000fe20000000f00 */
[----:B------:R-:W2:Y:S01]  /*2270*/  LDG.E R140, [R10.64] ;  /* 0x000000060a8c7981 */ /* 0x000ea2000c1e1900 */
[----:B------:R-:W-:-:S05]  /*2280*/  MOV R9, R125 ;  /* 0x0000007d00097202 */ /* 0x000fca0000000f00 */
[----:B------:R0:W3:Y:S02]  /*2290*/  LDG.E R138, [R8.64] ;  /* 0x00000006088a7981 */ /* 0x0000e4000c1e1900 */
[----:B0-----:R-:W-:Y:S02]  /*22a0*/  MOV R8, R98 ;  /* 0x0000006200087202 */ /* 0x001fe40000000f00 */
[----:B------:R-:W-:-:S05]  /*22b0*/  MOV R9, R127 ;  /* 0x0000007f00097202 */ /* 0x000fca0000000f00 */
[----:B------:R0:W2:Y:S01]  /*22c0*/  LDG.E R139, [R8.64] ;  /* 0x00000006088b7981 */ /* 0x0000a2000c1e1900 */
[C---:B------:R-:W-:Y:S02]  /*22d0*/  ISETP.NE.AND P1, PT, R38.reuse, RZ, PT ;  /* 0x000000ff2600720c */ /* 0x040fe40003f25270 */
[----:B------:R-:W-:-:S04]  /*22e0*/  IADD3 R141, R38, 0x200, RZ ;  /* 0x00000200268d7810 */ /* 0x000fc80007ffe0ff */
[----:B------:R-:W-:Y:S02]  /*22f0*/  SEL R142, R136, R141, !P1 ;  /* 0x0000008d888e7207 */ /* 0x000fe40004800000 */
[----:B------:R-:W-:-:S04]  /*2300*/  LOP3.LUT P0, RZ, R38, 0x1f, RZ, 0xc0, !PT ;  /* 0x0000001f26ff7812 */ /* 0x000fc8000780c0ff */
[----:B------:R-:W-:Y:S01]  /*2310*/  ISETP.LT.OR P2, PT, R48, 0x2, P0 ;  /* 0x000000023000780c */ /* 0x000fe20000741670 */
[----:B------:R-:W-:-:S12]  /*2320*/  HFMA2.MMA R174, -RZ, RZ, 0, 0 ;  /* 0x00000000ffae7435 */ /* 0x000fd800000001ff */
[----:B0-----:R-:W-:Y:S02]  /*2330*/  @!P2 MOV R8, R104 ;  /* 0x000000680008a202 */ /* 0x001fe40000000f00 */
[----:B------:R-:W-:Y:S01]  /*2340*/  @!P2 MOV R9, R131 ;  /* 0x000000830009a202 */ /* 0x000fe20000000f00 */
[----:B------:R-:W-:Y:S02]  /*2350*/  HADD2.F32 R141, -RZ, R68.H0_H0 ;  /* 0x20000044ff8d7230 */ /* 0x000fe40000004100 */
[----:B------:R-:W-:-:S03]  /*2360*/  HADD2.F32 R143, -RZ, R69.H0_H0 ;  /* 0x20000045ff8f7230 */ /* 0x000fc60000004100 */
[----:B------:R-:W-:Y:S01]  /*2370*/  FMUL.FTZ R221, R110, R141 ;  /* 0x0000008d6edd7220 */ /* 0x000fe20000410000 */
[----:B------:R-:W-:Y:S01]  /*2380*/  HADD2.F32 R145, -RZ, R70.H0_H0 ;  /* 0x20000046ff917230 */ /* 0x000fe20000004100 */
[----:B------:R-:W-:Y:S01]  /*2390*/  FMUL.FTZ R219, R112, R143 ;  /* 0x0000008f70db7220 */ /* 0x000fe20000410000 */
        /* <DEDUP_REMOVED lines=9> */
[----:B------:R-:W-:Y:S01]  /*2430*/  HADD2.F32 R155, -RZ, R81.H0_H0 ;  /* 0x20000051ff9b7230 */ /* 0x000fe20000004100 */
        /* <DEDUP_REMOVED lines=12> */
[----:B---3--:R-:W-:-:S04]  /*2500*/  FMUL.FTZ R191, R138, 1.4426950216293334961 ;  /* 0x3fb8aa3b8abf7820 */ /* 0x008fc80000410000 */
[----:B------:R-:W-:-:S06]  /*2510*/  FMUL.FTZ R195, R108, R191 ;  /* 0x000000bf6cc37220 */ /* 0x000fcc0000410000 */
[----:B------:R-:W0:Y:S02]  /*2520*/  MUFU.EX2 R195, R195 ;  /* 0x000000c300c37308 */ /* 0x000e240000000800 */
[----:B0-----:R0:W-:Y:S04]  /*2530*/  STS [R142.X4+0x668], R195 ;  /* 0x000668c38e007388 */ /* 0x0011e80000004800 */
[----:B------:R-:W-:Y:S06]  /*2540*/  BAR.SYNC.DEFER_BLOCKING 0x0 ;  /* 0x0000000000007b1d */ /* 0x000fec0000010000 */
[----:B------:R1:W5:Y:S01]  /*2550*/  @!P2 LDG.E R174, [R8.64+0x4] ;  /* 0x0000040608aea981 */ /* 0x000362000c1e1900 */
[----:B------:R-:W-:Y:S01]  /*2560*/  ISETP.NE.AND P2, PT, R38, 0x1f, PT ;  /* 0x0000001f2600780c */ /* 0x000fe20003f45270 */
[----:B------:R-:W-:-:S02]  /*2570*/  FMUL.FTZ R144, R110, R191 ;  /* 0x000000bf6e907220 */ /* 0x000fc40000410000 */
[----:B------:R-:W-:-:S10]  /*2580*/  FMUL.FTZ R171, R135, R191 ;  /* 0x000000bf87ab7220 */ /* 0x000fd40000410000 */
[----:B------:R3:W4:Y:S01]  /*2590*/  @P2 LDS R190, [R38.X4+0xe6c] ;  /* 0x000e6c0026be2984 */ /* 0x0007220000004800 */
[-C--:B------:R-:W-:Y:S02]  /*25a0*/  FMUL.FTZ R146, R112, R191.reuse ;  /* 0x000000bf70927220 */ /* 0x080fe40000410000 */
[-C--:B------:R-:W-:Y:S01]  /*25b0*/  FMUL.FTZ R177, R134, R191.reuse ;  /* 0x000000bf86b17220 */ /* 0x080fe20000410000 */
[----:B------:R-:W1:Y:S01]  /*25c0*/  MUFU.EX2 R144, R144 ;  /* 0x0000009000907308 */ /* 0x000e620000000800 */
[-C--:B------:R-:W-:Y:S02]  /*25d0*/  FMUL.FTZ R148, R114, R191.reuse ;  /* 0x000000bf72947220 */ /* 0x080fe40000410000 */
[-C--:B------:R-:W-:Y:S02]  /*25e0*/  FMUL.FTZ R150, R116, R191.reuse ;  /* 0x000000bf74967220 */ /* 0x080fe40000410000 */
[-C--:B------:R-:W-:Y:S02]  /*25f0*/  FMUL.FTZ R152, R118, R191.reuse ;  /* 0x000000bf76987220 */ /* 0x080fe40000410000 */
[-C--:B------:R-:W-:Y:S01]  /*2600*/  FMUL.FTZ R154, R120, R191.reuse ;  /* 0x000000bf789a7220 */ /* 0x080fe20000410000 */
[----:B------:R-:W0:Y:S01]  /*2610*/  MUFU.EX2 R171, R171 ;  /* 0x000000ab00ab7308 */ /* 0x000e220000000800 */
[----:B------:R-:W-:-:S02]  /*2620*/  FMUL.FTZ R156, R122, R191 ;  /* 0x000000bf7a9c7220 */ /* 0x000fc40000410000 */
[-C--:B------:R-:W-:Y:S02]  /*2630*/  FMUL.FTZ R168, R124, R191.reuse ;  /* 0x000000bf7ca87220 */ /* 0x080fe40000410000 */
[-C--:B------:R-:W-:Y:S02]  /*2640*/  FMUL.FTZ R172, R126, R191.reuse ;  /* 0x000000bf7eac7220 */ /* 0x080fe40000410000 */
[-C--:B------:R-:W-:Y:S02]  /*2650*/  FMUL.FTZ R170, R128, R191.reuse ;  /* 0x000000bf80aa7220 */ /* 0x080fe40000410000 */
[-C--:B------:R-:W-:Y:S02]  /*2660*/  FMUL.FTZ R166, R130, R191.reuse ;  /* 0x000000bf82a67220 */ /* 0x080fe40000410000 */
[-C--:B------:R-:W-:Y:S02]  /*2670*/  FMUL.FTZ R179, R132, R191.reuse ;  /* 0x000000bf84b37220 */ /* 0x080fe40000410000 */
[----:B------:R-:W-:Y:S01]  /*2680*/  FMUL.FTZ R191, R133, R191 ;  /* 0x000000bf85bf7220 */ /* 0x000fe20000410000 */
[----:B------:R-:W0:Y:S01]  /*2690*/  MUFU.EX2 R146, R146 ;  /* 0x0000009200927308 */ /* 0x000e220000000800 */
[----:B--2---:R-:W-:Y:S01]  /*26a0*/  FMUL.FTZ R180, R139, R140 ;  /* 0x0000008c8bb47220 */ /* 0x004fe20000410000 */
[----:B------:R-:W-:-:S06]  /*26b0*/  HADD2.F32 R139, -RZ, R192.H0_H0 ;  /* 0x200000c0ff8b7230 */ /* 0x000fcc0000004100 */
[----:B------:R-:W2:Y:S01]  /*26c0*/  MUFU.EX2 R177, R177 ;  /* 0x000000b100b17308 */ /* 0x000ea20000000800 */
[----:B------:R-:W-:Y:S02]  /*26d0*/  FMUL.FTZ R184, R108, R139 ;  /* 0x0000008b6cb87220 */ /* 0x000fe40000410000 */
[----:B------:R-:W-:-:S05]  /*26e0*/  FMUL.FTZ R186, R111, R180 ;  /* 0x000000b46fba7220 */ /* 0x000fca0000410000 */
[----:B------:R-:W1:Y:S01]  /*26f0*/  MUFU.EX2 R148, R148 ;  /* 0x0000009400947308 */ /* 0x000e620000000800 */
[----:B------:R-:W-:-:S07]  /*2700*/  FMUL.FTZ R188, R113, R180 ;  /* 0x000000b471bc7220 */ /* 0x000fce0000410000 */
[----:B------:R-:W1:Y:S01]  /*2710*/  MUFU.EX2 R150, R150 ;  /* 0x0000009600967308 */ /* 0x000e620000000800 */
[----:B0-----:R-:W-:-:S07]  /*2720*/  HADD2.F32 R142, -RZ, R80.H0_H0 ;  /* 0x20000050ff8e7230 */ /* 0x001fce0000004100 */
[----:B------:R-:W0:Y:S01]  /*2730*/  MUFU.EX2 R152, R152 ;  /* 0x0000009800987308 */ /* 0x000e220000000800 */
[----:B------:R-:W-:-:S07]  /*2740*/  HADD2.F32 R140, -RZ, R82.H0_H0 ;  /* 0x20000052ff8c7230 */ /* 0x000fce0000004100 */
[----:B------:R-:W0:Y:S08]  /*2750*/  MUFU.EX2 R154, R154 ;  /* 0x0000009a009a7308 */ /* 0x000e300000000800 */
[----:B------:R-:W0:Y:S08]  /*2760*/  MUFU.EX2 R156, R156 ;  /* 0x0000009c009c7308 */ /* 0x000e300000000800 */
[----:B------:R-:W0:Y:S08]  /*2770*/  MUFU.EX2 R168, R168 ;  /* 0x000000a800a87308 */ /* 0x000e300000000800 */
[----:B------:R-:W0:Y:S08]  /*2780*/  MUFU.EX2 R172, R172 ;  /* 0x000000ac00ac7308 */ /* 0x000e300000000800 */
[----:B------:R-:W0:Y:S08]  /*2790*/  MUFU.EX2 R170, R170 ;  /* 0x000000aa00aa7308 */ /* 0x000e300000000800 */
[----:B------:R-:W0:Y:S08]  /*27a0*/  MUFU.EX2 R166, R166 ;  /* 0x000000a600a67308 */ /* 0x000e300000000800 */
[----:B------:R-:W0:Y:S08]  /*27b0*/  MUFU.EX2 R179, R179 ;  /* 0x000000b300b37308 */ /* 0x000e300000000800 */
[----:B------:R-:W0:Y:S01]  /*27c0*/  MUFU.EX2 R191, R191 ;  /* 0x000000bf00bf7308 */ /* 0x000e220000000800 */
[----:B------:R-:W-:-:S02]  /*27d0*/  FMUL.FTZ R182, R109, R180 ;  /* 0x000000b46db67220 */ /* 0x000fc40000410000 */
[----:B-1----:R-:W-:Y:S02]  /*27e0*/  FMUL.FTZ R9, R195, R144 ;  /* 0x00000090c3097220 */ /* 0x002fe40000410000 */
[----:B------:R-:W-:Y:S02]  /*27f0*/  FFMA.FTZ R8, R144, R184, R221 ;  /* 0x000000b890087223 */ /* 0x000fe400000100dd */
[----:B------:R-:W-:Y:S02]  /*2800*/  FFMA.FTZ R176, R171, R188, R186 ;  /* 0x000000bcabb07223 */ /* 0x000fe400000100ba */
        /* <DEDUP_REMOVED lines=11> */
[----:B------:R-:W-:Y:S02]  /*28c0*/  FMUL.FTZ R178, R105, R180 ;  /* 0x000000b469b27220 */ /* 0x000fe40000410000 */
[----:B------:R-:W-:Y:S02]  /*28d0*/  FMUL.FTZ R162, R133, R142 ;  /* 0x0000008e85a27220 */ /* 0x000fe40000410000 */
[----:B------:R-:W-:Y:S02]  /*28e0*/  FMUL.FTZ R158, R135, R140 ;  /* 0x0000008c879e7220 */ /* 0x000fe40000410000 */
[----:B------:R-:W-:-:S02]  /*28f0*/  FMUL.FTZ R180, R107, R180 ;  /* 0x000000b46bb47220 */ /* 0x000fc40000410000 */
[C---:B------:R-:W-:Y:S02]  /*2900*/  FMUL.FTZ R9, R146.reuse, R9 ;  /* 0x0000000992097220 */ /* 0x040fe40000410000 */
[----:B------:R-:W-:Y:S02]  /*2910*/  FFMA.FTZ R8, R146, R8, R219 ;  /* 0x0000000892087223 */ /* 0x000fe400000100db */
[----:B--2---:R-:W-:Y:S01]  /*2920*/  FFMA.FTZ R196, R177, R176, R182 ;  /* 0x000000b0b1c47223 */ /* 0x004fe200000100b6 */
[----:B------:R-:W-:Y:S05]  /*2930*/  @P2 BRA `(.L_x_4787) ;  /* 0x0000004000002947 */ /* 0x000fea0003800000 */
[----:B0--34-:R-:W-:Y:S02]  /*2940*/  ISETP.NE.AND P3, PT, R48, c[0x0][0x174], PT ;  /* 0x00005d0030007a0c */ /* 0x019fe40003f65270 */
[----:B------:R-:W-:-:S11]  /*2950*/  MOV R190, 0x3f800000 ;  /* 0x3f80000000be7802 */ /* 0x000fd60000000f00 */
[----:B------:R-:W-:-:S05]  /*2960*/  @P3 IADD3 R176, R137, R106, RZ ;  /* 0x0000006a89b03210 */ /* 0x000fca0007ffe0ff */
[----:B------:R0:W1:Y:S02]  /*2970*/  @P3 LDS R190, [R176] ;  /* 0x00000000b0be3984 */ /* 0x0000640000000800 */
.L_x_4787:
[----:B0--34-:R-:W-:Y:S05]  /*2980*/  BSYNC B0 ;  /* 0x0000000000007941 */ /* 0x019fea0003800000 */
.L_x_4786:
[----:B-1----:R-:W-:Y:S01]  /*2990*/  FMUL.FTZ R176, R171, R190 ;  /* 0x000000beabb07220 */ /* 0x002fe20000410000 */
[----:B------:R-:W-:Y:S01]  /*29a0*/  ISETP.GE.AND P3, PT, R39, 0x1, PT ;  /* 0x000000012700780c */ /* 0x000fe20003f66270 */
[----:B------:R-:W-:Y:S01]  /*29b0*/  FFMA.FTZ R8, R148, R8, R217 ;  /* 0x0000000894087223 */ /* 0x000fe200000100d9 */
[----:B------:R-:W-:Y:S01]  /*29c0*/  LOP3.LUT R206, R38, 0x1f, RZ, 0xc0, !PT ;  /* 0x0000001f26ce7812 */ /* 0x000fe200078ec0ff */
[----:B------:R-:W-:Y:S01]  /*29d0*/  FMUL.FTZ R9, R148, R9 ;  /* 0x0000000994097220 */ /* 0x000fe20000410000 */
[----:B------:R-:W-:Y:S01]  /*29e0*/  ISETP.GE.OR P0, PT, R48, c[0x0][0x174], P0 ;  /* 0x00005d0030007a0c */ /* 0x000fe20000706670 */
[----:B------:R-:W-:Y:S01]  /*29f0*/  FMUL.FTZ R176, R177, R176 ;  /* 0x000000b0b1b07220 */ /* 0x000fe20000410000 */
[----:B------:R-:W-:Y:S01]  /*2a00*/  ISETP.NE.AND P4, PT, R206, 0x1f, PT ;  /* 0x0000001fce00780c */ /* 0x000fe20003f85270 */
[----:B------:R-:W-:Y:S01]  /*2a10*/  FFMA.FTZ R8, R150, R8, R215 ;  /* 0x0000000896087223 */ /* 0x000fe200000100d7 */
[----:B------:R-:W-:Y:S01]  /*2a20*/  BSSY B0, `(.L_x_4788) ;  /* 0x0000149000007945 */ /* 0x000fe20003800000 */
[----:B------:R-:W-:-:S02]  /*2a30*/  FFMA.FTZ R196, R191, R196, R180 ;  /* 0x000000c4bfc47223 */ /* 0x000fc400000100b4 */
[----:B------:R-:W-:Y:S02]  /*2a40*/  FMUL.FTZ R9, R150, R9 ;  /* 0x0000000996097220 */ /* 0x000fe40000410000 */
[----:B------:R-:W-:Y:S02]  /*2a50*/  FMUL.FTZ R176, R191, R176 ;  /* 0x000000b0bfb07220 */ /* 0x000fe40000410000 */
[C---:B------:R-:W-:Y:S02]  /*2a60*/  FFMA.FTZ R8, R152.reuse, R8, R211 ;  /* 0x0000000898087223 */ /* 0x040fe400000100d3 */
[C---:B------:R-:W-:Y:S02]  /*2a70*/  FFMA.FTZ R196, R179.reuse, R196, R178 ;  /* 0x000000c4b3c47223 */ /* 0x040fe400000100b2 */
[----:B------:R-:W-:Y:S02]  /*2a80*/  FMUL.FTZ R9, R152, R9 ;  /* 0x0000000998097220 */ /* 0x000fe40000410000 */
[----:B------:R-:W-:-:S02]  /*2a90*/  FMUL.FTZ R209, R179, R176 ;  /* 0x000000b0b3d17220 */ /* 0x000fc40000410000 */
[----:B------:R-:W-:Y:S02]  /*2aa0*/  FFMA.FTZ R8, R154, R8, R205 ;  /* 0x000000089a087223 */ /* 0x000fe400000100cd */
[----:B------:R-:W-:Y:S02]  /*2ab0*/  FFMA.FTZ R196, R166, R196, R213 ;  /* 0x000000c4a6c47223 */ /* 0x000fe400000100d5 */
[----:B------:R-:W-:Y:S02]  /*2ac0*/  FMUL.FTZ R9, R154, R9 ;  /* 0x000000099a097220 */ /* 0x000fe40000410000 */
[----:B------:R-:W-:Y:S02]  /*2ad0*/  FMUL.FTZ R209, R166, R209 ;  /* 0x000000d1a6d17220 */ /* 0x000fe40000410000 */
[----:B------:R-:W-:Y:S02]  /*2ae0*/  FFMA.FTZ R8, R156, R8, R201 ;  /* 0x000000089c087223 */ /* 0x000fe400000100c9 */
[----:B------:R-:W-:-:S02]  /*2af0*/  FFMA.FTZ R196, R170, R196, R207 ;  /* 0x000000c4aac47223 */ /* 0x000fc400000100cf */
[----:B------:R-:W-:Y:S02]  /*2b00*/  FMUL.FTZ R9, R156, R9 ;  /* 0x000000099c097220 */ /* 0x000fe40000410000 */
[----:B------:R-:W-:Y:S02]  /*2b10*/  FMUL.FTZ R209, R170, R209 ;  /* 0x000000d1aad17220 */ /* 0x000fe40000410000 */
[----:B------:R-:W-:Y:S02]  /*2b20*/  FFMA.FTZ R8, R168, R8, R199 ;  /* 0x00000008a8087223 */ /* 0x000fe400000100c7 */
[----:B------:R-:W-:Y:S02]  /*2b30*/  FFMA.FTZ R196, R172, R196, R203 ;  /* 0x000000c4acc47223 */ /* 0x000fe400000100cb */
        /* <DEDUP_REMOVED lines=14> */
[C---:B------:R-:W-:Y:S02]  /*2c20*/  FFMA.FTZ R176, R179.reuse, R176, R164 ;  /* 0x000000b0b3b07223 */ /* 0x040fe400000100a4 */
[C---:B------:R-:W-:Y:S02]  /*2c30*/  FFMA.FTZ R196, R152.reuse, R196, R181 ;  /* 0x000000c498c47223 */ /* 0x040fe400000100b5 */
[----:B------:R-:W-:Y:S02]  /*2c40*/  FMUL.FTZ R8, R179, R8 ;  /* 0x00000008b3087220 */ /* 0x000fe40000410000 */
[----:B------:R-:W-:Y:S02]  /*2c50*/  FMUL.FTZ R209, R152, R209 ;  /* 0x000000d198d17220 */ /* 0x000fe40000410000 */
[----:B------:R-:W-:Y:S02]  /*2c60*/  FFMA.FTZ R176, R191, R176, R162 ;  /* 0x000000b0bfb07223 */ /* 0x000fe400000100a2 */
[----:B------:R-:W-:-:S02]  /*2c70*/  FFMA.FTZ R196, R150, R196, R175 ;  /* 0x000000c496c47223 */ /* 0x000fc400000100af */
[----:B------:R-:W-:Y:S02]  /*2c80*/  FMUL.FTZ R8, R191, R8 ;  /* 0x00000008bf087220 */ /* 0x000fe40000410000 */
[----:B------:R-:W-:Y:S02]  /*2c90*/  FMUL.FTZ R209, R150, R209 ;  /* 0x000000d196d17220 */ /* 0x000fe40000410000 */
[C---:B------:R-:W-:Y:S02]  /*2ca0*/  FFMA.FTZ R176, R177.reuse, R176, R160 ;  /* 0x000000b0b1b07223 */ /* 0x040fe400000100a0 */
[C---:B------:R-:W-:Y:S02]  /*2cb0*/  FFMA.FTZ R196, R148.reuse, R196, R173 ;  /* 0x000000c494c47223 */ /* 0x040fe400000100ad */
[----:B------:R-:W-:Y:S02]  /*2cc0*/  FMUL.FTZ R8, R177, R8 ;  /* 0x00000008b1087220 */ /* 0x000fe40000410000 */
[----:B------:R-:W-:-:S02]  /*2cd0*/  FMUL.FTZ R209, R148, R209 ;  /* 0x000000d194d17220 */ /* 0x000fc40000410000 */
[C---:B------:R-:W-:Y:S02]  /*2ce0*/  FFMA.FTZ R198, R171.reuse, R176, R158 ;  /* 0x000000b0abc67223 */ /* 0x040fe4000001009e */
[C---:B------:R-:W-:Y:S02]  /*2cf0*/  FFMA.FTZ R196, R146.reuse, R196, R169 ;  /* 0x000000c492c47223 */ /* 0x040fe400000100a9 */
[----:B------:R-:W-:Y:S01]  /*2d00*/  FMUL.FTZ R223, R171, R8 ;  /* 0x00000008abdf7220 */ /* 0x000fe20000410000 */
[----:B------:R-:W0:Y:S01]  /*2d10*/  SHFL.UP PT, R9, R198, 0x1, RZ ;  /* 0x04200000c6097989 */ /* 0x000e2200000e00ff */
[----:B------:R-:W-:Y:S02]  /*2d20*/  FMUL.FTZ R209, R146, R209 ;  /* 0x000000d192d17220 */ /* 0x000fe40000410000 */
[C---:B------:R-:W-:Y:S01]  /*2d30*/  FFMA.FTZ R176, R144.reuse, R196, R167 ;  /* 0x000000c490b07223 */ /* 0x040fe200000100a7 */
[----:B------:R-:W1:Y:S01]  /*2d40*/  SHFL.UP PT, R8, R223, 0x1, RZ ;  /* 0x04200000df087989 */ /* 0x000e6200000e00ff */
[----:B------:R-:W-:-:S03]  /*2d50*/  FMUL.FTZ R209, R144, R209 ;  /* 0x000000d190d17220 */ /* 0x000fc60000410000 */
[----:B------:R-:W2:Y:S04]  /*2d60*/  SHFL.DOWN PT, R200, R176, 0x1, 0x1f ;  /* 0x08201f00b0c87f89 */ /* 0x000ea800000e0000 */
[----:B------:R-:W3:Y:S01]  /*2d70*/  SHFL.DOWN PT, R196, R209, 0x1, 0x1f ;  /* 0x08201f00d1c47f89 */ /* 0x000ee200000e0000 */
[C---:B0-----:R-:W-:Y:S02]  /*2d80*/  @P3 FFMA.FTZ R198, R223.reuse, R9, R198 ;  /* 0x00000009dfc63223 */ /* 0x041fe400000100c6 */
[----:B-1----:R-:W-:-:S03]  /*2d90*/  @P3 FMUL.FTZ R223, R223, R8 ;  /* 0x00000008dfdf3220 */ /* 0x002fc60000410000 */
[----:B------:R-:W0:Y:S01]  /*2da0*/  SHFL.UP PT, R9, R198, 0x2, RZ ;  /* 0x04400000c6097989 */ /* 0x000e2200000e00ff */
[----:B------:R-:W-:Y:S01]  /*2db0*/  ISETP.GE.AND P3, PT, R39, 0x2, PT ;  /* 0x000000022700780c */ /* 0x000fe20003f66270 */
[C---:B--2---:R-:W-:Y:S02]  /*2dc0*/  @P4 FFMA.FTZ R176, R209.reuse, R200, R176 ;  /* 0x000000c8d1b04223 */ /* 0x044fe400000100b0 */
[----:B------:R-:W1:Y:S01]  /*2dd0*/  SHFL.UP PT, R8, R223, 0x2, RZ ;  /* 0x04400000df087989 */ /* 0x000e6200000e00ff */
[----:B---3--:R-:W-:-:S03]  /*2de0*/  @P4 FMUL.FTZ R209, R209, R196 ;  /* 0x000000c4d1d14220 */ /* 0x008fc60000410000 */
[----:B------:R-:W2:Y:S01]  /*2df0*/  SHFL.DOWN PT, R200, R176, 0x2, 0x1f ;  /* 0x08401f00b0c87f89 */ /* 0x000ea200000e0000 */
[----:B------:R-:W-:-:S03]  /*2e00*/  ISETP.GE.U32.AND P4, PT, R206, 0x1e, PT ;  /* 0x0000001ece00780c */ /* 0x000fc60003f86070 */
[----:B------:R-:W3:Y:S02]  /*2e10*/  SHFL.DOWN PT, R196, R209, 0x2, 0x1f ;  /* 0x08401f00d1c47f89 */ /* 0x000ee400000e0000 */
[C---:B0-----:R-:W-:Y:S02]  /*2e20*/  @P3 FFMA.FTZ R198, R223.reuse, R9, R198 ;  /* 0x00000009dfc63223 */ /* 0x041fe400000100c6 */
[----:B-1----:R-:W-:-:S03]  /*2e30*/  @P3 FMUL.FTZ R223, R223, R8 ;  /* 0x00000008dfdf3220 */ /* 0x002fc60000410000 */
[----:B------:R-:W0:Y:S01]  /*2e40*/  SHFL.UP PT, R9, R198, 0x4, RZ ;  /* 0x04800000c6097989 */ /* 0x000e2200000e00ff */
[----:B------:R-:W-:Y:S02]  /*2e50*/  ISETP.GE.AND P3, PT, R39, 0x4, PT ;  /* 0x000000042700780c */ /* 0x000fe40003f66270 */
[C---:B--2---:R-:W-:Y:S01]  /*2e60*/  @!P4 FFMA.FTZ R176, R209.reuse, R200, R176 ;  /* 0x000000c8d1b0c223 */ /* 0x044fe200000100b0 */
[----:B------:R-:W1:Y:S01]  /*2e70*/  SHFL.UP PT, R8, R223, 0x4, RZ ;  /* 0x04800000df087989 */ /* 0x000e6200000e00ff */
[----:B---3--:R-:W-:Y:S01]  /*2e80*/  @!P4 FMUL.FTZ R209, R209, R196 ;  /* 0x000000c4d1d1c220 */ /* 0x008fe20000410000 */
[----:B------:R-:W-:Y:S02]  /*2e90*/  ISETP.GE.U32.AND P4, PT, R206, 0x1c, PT ;  /* 0x0000001cce00780c */ /* 0x000fe40003f86070 */
[----:B------:R-:W2:Y:S04]  /*2ea0*/  SHFL.DOWN PT, R196, R176, 0x4, 0x1f ;  /* 0x08801f00b0c47f89 */ /* 0x000ea800000e0000 */
[----:B------:R-:W3:Y:S02]  /*2eb0*/  SHFL.DOWN PT, R202, R209, 0x4, 0x1f ;  /* 0x08801f00d1ca7f89 */ /* 0x000ee400000e0000 */
[C---:B0-----:R-:W-:Y:S01]  /*2ec0*/  @P3 FFMA.FTZ R198, R223.reuse, R9, R198 ;  /* 0x00000009dfc63223 */ /* 0x041fe200000100c6 */
[----:B------:R-:W-:Y:S01]  /*2ed0*/  HFMA2.MMA R9, -RZ, RZ, 0, 0 ;  /* 0x00000000ff097435 */ /* 0x000fe200000001ff */
[----:B-1----:R-:W-:-:S03]  /*2ee0*/  @P3 FMUL.FTZ R223, R223, R8 ;  /* 0x00000008dfdf3220 */ /* 0x002fc60000410000 */
[----:B------:R-:W0:Y:S01]  /*2ef0*/  SHFL.UP PT, R200, R198, 0x8, RZ ;  /* 0x05000000c6c87989 */ /* 0x000e2200000e00ff */
[----:B------:R-:W-:Y:S02]  /*2f00*/  ISETP.GE.AND P3, PT, R39, 0x8, PT ;  /* 0x000000082700780c */ /* 0x000fe40003f66270 */
[----:B------:R-:W-:Y:S01]  /*2f10*/  MOV R8, 0x3f800000 ;  /* 0x3f80000000087802 */ /* 0x000fe20000000f00 */
[C---:B--2---:R-:W-:Y:S02]  /*2f20*/  @!P4 FFMA.FTZ R176, R209.reuse, R196, R176 ;  /* 0x000000c4d1b0c223 */ /* 0x044fe400000100b0 */
[----:B------:R-:W1:Y:S01]  /*2f30*/  SHFL.UP PT, R196, R223, 0x8, RZ ;  /* 0x05000000dfc47989 */ /* 0x000e6200000e00ff */
[----:B---3--:R-:W-:Y:S01]  /*2f40*/  @!P4 FMUL.FTZ R209, R209, R202 ;  /* 0x000000cad1d1c220 */ /* 0x008fe20000410000 */
[----:B------:R-:W-:Y:S02]  /*2f50*/  ISETP.GE.U32.AND P4, PT, R206, 0x18, PT ;  /* 0x00000018ce00780c */ /* 0x000fe40003f86070 */
[----:B------:R-:W2:Y:S04]  /*2f60*/  SHFL.DOWN PT, R204, R176, 0x8, 0x1f ;  /* 0x09001f00b0cc7f89 */ /* 0x000ea800000e0000 */
[----:B------:R-:W3:Y:S04]  /*2f70*/  SHFL.DOWN PT, R202, R209, 0x8, 0x1f ;  /* 0x09001f00d1ca7f89 */ /* 0x000ee800000e0000 */
[----:B------:R-:W-:Y:S01]  /*2f80*/  @!P0 LDS.64 R8, [UR4+0xee8] ;  /* 0x000ee804ff088984 */ /* 0x000fe20008000a00 */
[----:B------:R-:W-:Y:S01]  /*2f90*/  ISETP.GE.AND P0, PT, R39, 0x10, PT ;  /* 0x000000102700780c */ /* 0x000fe20003f06270 */
[----:B0-----:R-:W-:-:S05]  /*2fa0*/  @P3 FFMA.FTZ R198, R223, R200, R198 ;  /* 0x000000c8dfc63223 */ /* 0x001fca00000100c6 */
[----:B------:R-:W0:Y:S01]  /*2fb0*/  SHFL.UP PT, R200, R198, 0x10, RZ ;  /* 0x06000000c6c87989 */ /* 0x000e2200000e00ff */
[----:B-1----:R-:W-:Y:S01]  /*2fc0*/  @P3 FMUL.FTZ R223, R223, R196 ;  /* 0x000000c4dfdf3220 */ /* 0x002fe20000410000 */
[----:B------:R-:W-:Y:S01]  /*2fd0*/  ISETP.GE.U32.AND P3, PT, R206, 0x10, PT ;  /* 0x00000010ce00780c */ /* 0x000fe20003f66070 */
[----:B--2---:R-:W-:-:S03]  /*2fe0*/  @!P4 FFMA.FTZ R176, R209, R204, R176 ;  /* 0x000000ccd1b0c223 */ /* 0x004fc600000100b0 */
[----:B------:R-:W1:Y:S01]  /*2ff0*/  SHFL.UP PT, R196, R223, 0x10, RZ ;  /* 0x06000000dfc47989 */ /* 0x000e6200000e00ff */
[----:B---3--:R-:W-:-:S03]  /*3000*/  @!P4 FMUL.FTZ R209, R209, R202 ;  /* 0x000000cad1d1c220 */ /* 0x008fc60000410000 */
[----:B------:R-:W2:Y:S04]  /*3010*/  SHFL.DOWN PT, R204, R176, 0x10, 0x1f ;  /* 0x0a001f00b0cc7f89 */ /* 0x000ea800000e0000 */
[----:B------:R-:W3:Y:S01]  /*3020*/  SHFL.DOWN PT, R202, R209, 0x10, 0x1f ;  /* 0x0a001f00d1ca7f89 */ /* 0x000ee200000e0000 */
[----:B0-----:R-:W-:-:S03]  /*3030*/  @P0 FFMA.FTZ R198, R223, R200, R198 ;  /* 0x000000c8dfc60223 */ /* 0x001fc600000100c6 */
[----:B------:R-:W-:Y:S01]  /*3040*/  SHFL.IDX PT, R225, R9, RZ, 0x1f ;  /* 0x00001fff09e17589 */ /* 0x000fe200000e0000 */
[----:B-1----:R-:W-:Y:S01]  /*3050*/  @P0 FMUL.FTZ R223, R223, R196 ;  /* 0x000000c4dfdf0220 */ /* 0x002fe20000410000 */
[----:B------:R-:W-:Y:S02]  /*3060*/  ISETP.GT.AND P0, PT, R39, 0x1e, PT ;  /* 0x0000001e2700780c */ /* 0x000fe40003f04270 */
[----:B-----5:R-:W-:Y:S01]  /*3070*/  SHFL.IDX PT, R196, R174, RZ, 0x1f ;  /* 0x00001fffaec47589 */ /* 0x020fe200000e0000 */
[----:B--2---:R-:W-:-:S03]  /*3080*/  @!P3 FFMA.FTZ R176, R209, R204, R176 ;  /* 0x000000ccd1b0b223 */ /* 0x004fc600000100b0 */
[----:B------:R-:W-:Y:S01]  /*3090*/  SHFL.UP PT, R198, R198, 0x1, RZ ;  /* 0x04200000c6c67989 */ /* 0x000fe200000e00ff */
[----:B---3--:R-:W-:Y:S01]  /*30a0*/  @!P3 FMUL.FTZ R209, R209, R202 ;  /* 0x000000cad1d1b220 */ /* 0x008fe20000410000 */
[----:B------:R-:W-:Y:S02]  /*30b0*/  ISETP.NE.AND P3, PT, R38, RZ, PT ;  /* 0x000000ff2600720c */ /* 0x000fe40003f65270 */
[----:B------:R-:W0:Y:S04]  /*30c0*/  SHFL.UP PT, R223, R223, 0x1, RZ ;  /* 0x04200000dfdf7989 */ /* 0x000e2800000e00ff */
[----:B------:R-:W-:Y:S04]  /*30d0*/  SHFL.DOWN PT, R202, R176, 0x1, 0x1f ;  /* 0x08201f00b0ca7f89 */ /* 0x000fe800000e0000 */
[----:B------:R-:W1:Y:S04]  /*30e0*/  SHFL.DOWN PT, R200, R209, 0x1, 0x1f ;  /* 0x08201f00d1c87f89 */ /* 0x000e6800000e0000 */
[----:B------:R-:W-:Y:S04]  /*30f0*/  SHFL.IDX PT, R176, R176, RZ, 0x1f ;  /* 0x00001fffb0b07589 */ /* 0x000fe800000e0000 */
[----:B------:R-:W-:Y:S01]  /*3100*/  SHFL.IDX PT, R209, R209, RZ, 0x1f ;  /* 0x00001fffd1d17589 */ /* 0x000fe200000e0000 */
[----:B0-----:R-:W-:Y:S01]  /*3110*/  @P1 FFMA.FTZ R196, R223, R196, R198 ;  /* 0x000000c4dfc41223 */ /* 0x001fe200000100c6 */
[----:B------:R-:W-:-:S03]  /*3120*/  ISETP.GT.AND P1, PT, R39, 0x1d, PT ;  /* 0x0000001d2700780c */ /* 0x000fc60003f24270 */
[----:B------:R-:W-:Y:S02]  /*3130*/  FFMA.FTZ R196, R195, R196, R184 ;  /* 0x000000c4c3c47223 */ /* 0x000fe400000100b8 */
[----:B-1----:R-:W-:Y:S01]  /*3140*/  @P2 FFMA.FTZ R225, R200, R225, R202 ;  /* 0x000000e1c8e12223 */ /* 0x002fe200000100ca */
[----:B------:R-:W-:Y:S01]  /*3150*/  ISETP.GT.AND P2, PT, R39, 0x1b, PT ;  /* 0x0000001b2700780c */ /* 0x000fe20003f44270 */
[----:B------:R-:W-:Y:S02]  /*3160*/  FFMA.FTZ R184, R144, R196, R221 ;  /* 0x000000c490b87223 */ /* 0x000fe400000100dd */
[----:B------:R-:W-:Y:S02]  /*3170*/  FFMA.FTZ R195, R225, R190, R188 ;  /* 0x000000bee1c37223 */ /* 0x000fe400000100bc */
[----:B------:R-:W-:Y:S02]  /*3180*/  FFMA.FTZ R188, R146, R184, R219 ;  /* 0x000000b892bc7223 */ /* 0x000fe400000100db */
[----:B------:R-:W-:-:S02]  /*3190*/  FFMA.FTZ R219, R171, R195, R186 ;  /* 0x000000c3abdb7223 */ /* 0x000fc400000100ba */
[----:B------:R-:W-:Y:S02]  /*31a0*/  FFMA.FTZ R174, R83, R196, RZ ;  /* 0x000000c453ae7223 */ /* 0x000fe400000100ff */
        /* <DEDUP_REMOVED lines=11> */
[-C--:B------:R-:W-:Y:S02]  /*3260*/  FFMA.FTZ R190, R154, R180.reuse, R205 ;  /* 0x000000b49abe7223 */ /* 0x080fe400000100cd */
[----:B------:R-:W-:Y:S02]  /*3270*/  FFMA.FTZ R207, R170, R213, R207 ;  /* 0x000000d5aacf7223 */ /* 0x000fe400000100cf */
[----:B------:R-:W-:Y:S02]  /*3280*/  FFMA.FTZ R178, R93, R180, R174 ;  /* 0x000000b45db27223 */ /* 0x000fe400000100ae */
[-C--:B------:R-:W-:Y:S02]  /*3290*/  FFMA.FTZ R174, R156, R190.reuse, R201 ;  /* 0x000000be9cae7223 */ /* 0x080fe400000100c9 */
[----:B------:R-:W-:Y:S02]  /*32a0*/  FFMA.FTZ R203, R172, R207, R203 ;  /* 0x000000cfaccb7223 */ /* 0x000fe400000100cb */
[----:B------:R-:W-:-:S02]  /*32b0*/  FFMA.FTZ R198, R95, R190, R178 ;  /* 0x000000be5fc67223 */ /* 0x000fc400000100b2 */
[C---:B------:R-:W-:Y:S02]  /*32c0*/  FFMA.FTZ R178, R168.reuse, R174, R199 ;  /* 0x000000aea8b27223 */ /* 0x040fe400000100c7 */
        /* <DEDUP_REMOVED lines=21> */
[C---:B------:R-:W-:Y:S02]  /*3420*/  FFMA.FTZ R146, -R108.reuse, R139, R196 ;  /* 0x0000008b6c927223 */ /* 0x040fe400000101c4 */
[----:B------:R-:W-:-:S02]  /*3430*/  FMUL.FTZ R167, R108, R171 ;  /* 0x000000ab6ca77220 */ /* 0x000fc40000410000 */
[----:B------:R-:W-:Y:S02]  /*3440*/  FFMA.FTZ R198, R109, R200, R198 ;  /* 0x000000c86dc67223 */ /* 0x000fe400000100c6 */
[C---:B------:R-:W-:Y:S02]  /*3450*/  FFMA.FTZ R177, -R110.reuse, R141, R184 ;  /* 0x0000008d6eb17223 */ /* 0x040fe400000101b8 */
[----:B------:R-:W-:Y:S02]  /*3460*/  FMUL.FTZ R144, R110, R169 ;  /* 0x000000a96e907220 */ /* 0x000fe40000410000 */
[----:B------:R-:W-:Y:S02]  /*3470*/  FFMA.FTZ R152, R167, R146, RZ ;  /* 0x00000092a7987223 */ /* 0x000fe400000100ff */
[----:B------:R-:W-:Y:S02]  /*3480*/  FFMA.FTZ R198, R111, R202, R198 ;  /* 0x000000ca6fc67223 */ /* 0x000fe400000100c6 */
[----:B------:R-:W-:-:S02]  /*3490*/  FFMA.FTZ R179, -R112, R143, R188 ;  /* 0x0000008f70b37223 */ /* 0x000fc400000101bc */
[----:B------:R-:W-:Y:S02]  /*34a0*/  FMUL.FTZ R150, R112, R173 ;  /* 0x000000ad70967220 */ /* 0x000fe40000410000 */
[----:B------:R-:W-:Y:S02]  /*34b0*/  FFMA.FTZ R154, R144, R177, R152 ;  /* 0x000000b1909a7223 */ /* 0x000fe40000010098 */
[----:B------:R-:W-:Y:S02]  /*34c0*/  FFMA.FTZ R148, R113, R204, R198 ;  /* 0x000000cc71947223 */ /* 0x000fe400000100c6 */
[C---:B------:R-:W-:Y:S02]  /*34d0*/  FFMA.FTZ R152, -R114.reuse, R145, R186 ;  /* 0x0000009172987223 */ /* 0x040fe400000101ba */
[----:B------:R-:W-:Y:S01]  /*34e0*/  FMUL.FTZ R183, R114, R175 ;  /* 0x000000af72b77220 */ /* 0x000fe20000410000 */
[----:B------:R-:W0:Y:S01]  /*34f0*/  SHFL.DOWN PT, R193, R148, 0x1, 0x1f ;  /* 0x08201f0094c17f89 */ /* 0x000e2200000e0000 */
        /* <DEDUP_REMOVED lines=20> */
[C---:B------:R-:W-:Y:S02]  /*3640*/  FMUL.FTZ R184, R128.reuse, R213 ;  /* 0x000000d580b87220 */ /* 0x040fe40000410000 */
[----:B------:R-:W-:Y:S01]  /*3650*/  FFMA.FTZ R170, -R128, R151, R170 ;  /* 0x0000009780aa7223 */ /* 0x000fe200000101aa */
[----:B------:R-:W0:Y:S01]  /*3660*/  SHFL.DOWN PT, R201, R148, 0x2, 0x1f ;  /* 0x08401f0094c97f89 */ /* 0x000e2200000e0000 */
[----:B------:R-:W-:Y:S02]  /*3670*/  FFMA.FTZ R191, R172, R182, R191 ;  /* 0x000000b6acbf7223 */ /* 0x000fe400000100bf */
[C---:B------:R-:W-:Y:S02]  /*3680*/  FMUL.FTZ R186, R130.reuse, R211 ;  /* 0x000000d382ba7220 */ /* 0x040fe40000410000 */
[----:B------:R-:W-:-:S02]  /*3690*/  FFMA.FTZ R188, -R130, R161, R166 ;  /* 0x000000a182bc7223 */ /* 0x000fc400000101a6 */
[----:B------:R-:W-:Y:S02]  /*36a0*/  FFMA.FTZ R191, R184, R170, R191 ;  /* 0x000000aab8bf7223 */ /* 0x000fe400000100bf */
[C---:B------:R-:W-:Y:S02]  /*36b0*/  FMUL.FTZ R190, R132.reuse, R215 ;  /* 0x000000d784be7220 */ /* 0x040fe40000410000 */
[----:B------:R-:W-:Y:S02]  /*36c0*/  FFMA.FTZ R196, -R132, R163, R199 ;  /* 0x000000a384c47223 */ /* 0x000fe400000101c7 */
        /* <DEDUP_REMOVED lines=10> */
[----:B0-----:R-:W-:Y:S02]  /*3770*/  @!P1 FADD.FTZ R148, R148, R201 ;  /* 0x000000c994949221 */ /* 0x001fe40000010000 */
[----:B------:R-:W-:Y:S02]  /*3780*/  FFMA.FTZ R160, R202, R166, R191 ;  /* 0x000000a6caa07223 */ /* 0x000fe400000100bf */
[C---:B------:R-:W-:Y:S01]  /*3790*/  FFMA.FTZ R9, R209.reuse, R9, R176 ;  /* 0x00000009d1097223 */ /* 0x040fe200000100b0 */
[----:B------:R-:W0:Y:S01]  /*37a0*/  SHFL.DOWN PT, R201, R148, 0x4, 0x1f ;  /* 0x08801f0094c97f89 */ /* 0x000e2200000e0000 */
[----:B------:R-:W-:Y:S02]  /*37b0*/  FMUL.FTZ R8, R209, R8 ;  /* 0x00000008d1087220 */ /* 0x000fe40000410000 */
[----:B------:R-:W-:Y:S01]  /*37c0*/  FADD.FTZ R26, R193, R26 ;  /* 0x0000001ac11a7221 */ /* 0x000fe20000010000 */
[----:B------:R-:W1:Y:S01]  /*37d0*/  SHFL.DOWN PT, R191, R160, 0x1, 0x1f ;  /* 0x08201f00a0bf7f89 */ /* 0x000e6200000e0000 */
[----:B------:R-:W-:-:S02]  /*37e0*/  FMUL.FTZ R193, R138, R213 ;  /* 0x000000d58ac17220 */ /* 0x000fc40000410000 */
[----:B------:R-:W-:Y:S01]  /*37f0*/  FADD.FTZ R29, R202, R29 ;  /* 0x0000001dca1d7221 */ /* 0x000fe20000010000 */
[----:B------:R2:W-:Y:S01]  /*3800*/  @!P3 STS.64 [UR4+0xee8], R8 ;  /* 0x000ee808ff00b988 */ /* 0x0005e20008000a04 */
[----:B------:R-:W-:Y:S02]  /*3810*/  FMUL.FTZ R170, R170, R193 ;  /* 0x000000c1aaaa7220 */ /* 0x000fe40000410000 */
[----:B------:R-:W-:Y:S02]  /*3820*/  FADD.FTZ R27, R198, R27 ;  /* 0x0000001bc61b7221 */ /* 0x000fe40000010000 */
[----:B------:R-:W-:Y:S02]  /*3830*/  FFMA.FTZ R170, R151, R213, R170 ;  /* 0x000000d597aa7223 */ /* 0x000fe400000100aa */
[----:B------:R-:W-:Y:S02]  /*3840*/  FADD.FTZ R24, R190, R24 ;  /* 0x00000018be187221 */ /* 0x000fe40000010000 */
[----:B------:R-:W-:-:S02]  /*3850*/  FADD.FTZ R25, R186, R25 ;  /* 0x00000019ba197221 */ /* 0x000fc40000010000 */
[C---:B--2---:R-:W-:Y:S02]  /*3860*/  FMUL.FTZ R9, R138.reuse, R203 ;  /* 0x000000cb8a097220 */ /* 0x044fe40000410000 */
[----:B------:R-:W-:Y:S02]  /*3870*/  FMUL.FTZ R8, R138, R217 ;  /* 0x000000d98a087220 */ /* 0x000fe40000410000 */
        /* <DEDUP_REMOVED lines=8> */
[----:B------:R-:W-:Y:S02]  /*3900*/  FADD.FTZ R16, R149, R16 ;  /* 0x0000001095107221 */ /* 0x000fe40000010000 */
[----:B------:R-:W-:Y:S02]  /*3910*/  FMUL.FTZ R174, R174, R9 ;  /* 0x00000009aeae7220 */ /* 0x000fe40000410000 */
[----:B------:R-:W-:Y:S02]  /*3920*/  FMUL.FTZ R9, R138, R189 ;  /* 0x000000bd8a097220 */ /* 0x000fe40000410000 */
[----:B------:R-:W-:Y:S02]  /*3930*/  FMUL.FTZ R8, R199, R8 ;  /* 0x00000008c7087220 */ /* 0x000fe40000410000 */
[----:B------:R-:W-:Y:S02]  /*3940*/  FMUL.FTZ R162, R162, R9 ;  /* 0x00000009a2a27220 */ /* 0x000fe40000410000 */
[----:B------:R-:W-:-:S02]  /*3950*/  FMUL.FTZ R9, R138, R187 ;  /* 0x000000bb8a097220 */ /* 0x000fc40000410000 */
[----:B------:R-:W-:Y:S02]  /*3960*/  FFMA.FTZ R8, R142, R217, R8 ;  /* 0x000000d98e087223 */ /* 0x000fe40000010008 */
[----:B------:R-:W-:Y:S02]  /*3970*/  FMUL.FTZ R156, R156, R9 ;  /* 0x000000099c9c7220 */ /* 0x000fe40000410000 */
[----:B------:R-:W-:Y:S02]  /*3980*/  FMUL.FTZ R9, R138, R181 ;  /* 0x000000b58a097220 */ /* 0x000fe40000410000 */
[----:B------:R-:W-:Y:S02]  /*3990*/  FADD.FTZ R115, R8, R115 ;  /* 0x0000007308737221 */ /* 0x000fe40000010000 */
[----:B0-----:R-:W-:Y:S02]  /*39a0*/  @!P0 FADD.FTZ R148, R148, R201 ;  /* 0x000000c994948221 */ /* 0x001fe40000010000 */
[----:B------:R-:W-:-:S02]  /*39b0*/  FMUL.FTZ R154, R154, R9 ;  /* 0x000000099a9a7220 */ /* 0x000fc40000410000 */
[----:B-1----:R-:W-:Y:S01]  /*39c0*/  @!P1 FADD.FTZ R160, R160, R191 ;  /* 0x000000bfa0a09221 */ /* 0x002fe20000010000 */
[----:B------:R-:W0:Y:S01]  /*39d0*/  SHFL.DOWN PT, R201, R148, 0x10, 0x1f ;  /* 0x0a001f0094c97f89 */ /* 0x000e2200000e0000 */
[----:B------:R-:W-:Y:S01]  /*39e0*/  ISETP.GT.AND P1, PT, R39, 0xf, PT ;  /* 0x0000000f2700780c */ /* 0x000fe20003f24270 */
[----:B------:R-:W-:Y:S02]  /*39f0*/  FMUL.FTZ R9, R138, R175 ;  /* 0x000000af8a097220 */ /* 0x000fe40000410000 */
[----:B------:R-:W1:Y:S01]  /*3a00*/  SHFL.DOWN PT, R191, R160, 0x4, 0x1f ;  /* 0x08801f00a0bf7f89 */ /* 0x000e6200000e0000 */
        /* <DEDUP_REMOVED lines=8> */
[----:B------:R-:W-:-:S02]  /*3a90*/  FFMA.FTZ R139, R139, R171, R146 ;  /* 0x000000ab8b8b7223 */ /* 0x000fc40000010092 */
[----:B------:R-:W-:Y:S02]  /*3aa0*/  FADD.FTZ R22, R184, R22 ;  /* 0x00000016b8167221 */ /* 0x000fe40000010000 */
[----:B0-----:R-:W-:Y:S02]  /*3ab0*/  @!P1 FADD.FTZ R148, R148, R201 ;  /* 0x000000c994949221 */ /* 0x001fe40000010000 */
[----:B------:R-:W-:Y:S02]  /*3ac0*/  FADD.FTZ R23, R172, R23 ;  /* 0x00000017ac177221 */ /* 0x000fe40000010000 */
[----:B-1----:R-:W-:Y:S01]  /*3ad0*/  @!P2 FADD.FTZ R160, R160, R191 ;  /* 0x000000bfa0a0a221 */ /* 0x002fe20000010000 */
[----:B------:R-:W-:Y:S01]  /*3ae0*/  MOV R9, R148 ;  /* 0x0000009400097202 */ /* 0x000fe20000000f00 */
[----:B------:R-:W-:Y:S02]  /*3af0*/  FMUL.FTZ R191, R138, R207 ;  /* 0x000000cf8abf7220 */ /* 0x000fe40000410000 */
[----:B------:R-:W-:Y:S01]  /*3b00*/  FADD.FTZ R20, R178, R20 ;  /* 0x00000014b2147221 */ /* 0x000fe20000010000 */
[----:B------:R-:W0:Y:S01]  /*3b10*/  SHFL.DOWN PT, R201, R160, 0x8, 0x1f ;  /* 0x09001f00a0c97f89 */ /* 0x000e2200000e0000 */
[----:B------:R-:W-:-:S02]  /*3b20*/  FMUL.FTZ R182, R182, R191 ;  /* 0x000000bfb6b67220 */ /* 0x000fc40000410000 */
[----:B------:R-:W-:Y:S02]  /*3b30*/  FADD.FTZ R18, R168, R18 ;  /* 0x00000012a8127221 */ /* 0x000fe40000010000 */
[----:B------:R-:W-:Y:S02]  /*3b40*/  FFMA.FTZ R182, R147, R207, R182 ;  /* 0x000000cf93b67223 */ /* 0x000fe400000100b6 */
[----:B------:R-:W-:Y:S02]  /*3b50*/  FMUL.FTZ R147, R138, R211 ;  /* 0x000000d38a937220 */ /* 0x000fe40000410000 */
[----:B------:R-:W-:Y:S02]  /*3b60*/  FADD.FTZ R21, R182, R21 ;  /* 0x00000015b6157221 */ /* 0x000fe40000010000 */
[----:B------:R-:W-:Y:S02]  /*3b70*/  FMUL.FTZ R188, R188, R147 ;  /* 0x00000093bcbc7220 */ /* 0x000fe40000410000 */
[----:B------:R-:W-:-:S02]  /*3b80*/  FMUL.FTZ R147, R138, R215 ;  /* 0x000000d78a937220 */ /* 0x000fc40000410000 */
[----:B------:R-:W-:Y:S02]  /*3b90*/  FFMA.FTZ R161, R161, R211, R188 ;  /* 0x000000d3a1a17223 */ /* 0x000fe400000100bc */
[----:B------:R-:W-:Y:S02]  /*3ba0*/  FMUL.FTZ R196, R196, R147 ;  /* 0x00000093c4c47220 */ /* 0x000fe40000410000 */
[----:B------:R-:W-:Y:S02]  /*3bb0*/  FMUL.FTZ R147, R138, R219 ;  /* 0x000000db8a937220 */ /* 0x000fe40000410000 */
[----:B------:R-:W-:Y:S02]  /*3bc0*/  FFMA.FTZ R163, R163, R215, R196 ;  /* 0x000000d7a3a37223 */ /* 0x000fe400000100c4 */
[----:B------:R-:W-:Y:S02]  /*3bd0*/  FMUL.FTZ R200, R200, R147 ;  /* 0x00000093c8c87220 */ /* 0x000fe40000410000 */
[----:B0-----:R-:W-:Y:S01]  /*3be0*/  @!P0 FADD.FTZ R160, R160, R201 ;  /* 0x000000c9a0a08221 */ /* 0x001fe20000010000 */
[----:B------:R-:W-:Y:S01]  /*3bf0*/  ISETP.NE.AND P0, PT, R39, RZ, PT ;  /* 0x000000ff2700720c */ /* 0x000fe20003f05270 */
[----:B------:R-:W-:-:S02]  /*3c00*/  FMUL.FTZ R147, R138, R195 ;  /* 0x000000c38a937220 */ /* 0x000fc40000410000 */
[----:B------:R-:W-:Y:S01]  /*3c10*/  FFMA.FTZ R155, R155, R219, R200 ;  /* 0x000000db9b9b7223 */ /* 0x000fe200000100c8 */
[----:B------:R-:W0:Y:S01]  /*3c20*/  SHFL.DOWN PT, R149, R160, 0x10, 0x1f ;  /* 0x0a001f00a0957f89 */ /* 0x000e2200000e0000 */
[----:B------:R-:W-:Y:S02]  /*3c30*/  FMUL.FTZ R147, R166, R147 ;  /* 0x00000093a6937220 */ /* 0x000fe40000410000 */
[----:B------:R-:W-:Y:S02]  /*3c40*/  FADD.FTZ R19, R170, R19 ;  /* 0x00000013aa137221 */ /* 0x000fe40000010000 */
[----:B------:R-:W-:Y:S02]  /*3c50*/  FFMA.FTZ R154, R140, R195, R147 ;  /* 0x000000c38c9a7223 */ /* 0x000fe40000010093 */
[----:B------:R-:W-:Y:S02]  /*3c60*/  FMUL.FTZ R140, R138, R173 ;  /* 0x000000ad8a8c7220 */ /* 0x000fe40000410000 */
        /* <DEDUP_REMOVED lines=8> */
[----:B0-----:R-:W-:Y:S02]  /*3cf0*/  @!P1 FADD.FTZ R160, R160, R149 ;  /* 0x00000095a0a09221 */ /* 0x001fe40000010000 */
[----:B------:R-:W-:Y:S02]  /*3d00*/  FADD.FTZ R13, R174, R13 ;  /* 0x0000000dae0d7221 */ /* 0x000fe40000010000 */
[----:B------:R-:W-:Y:S01]  /*3d10*/  FADD.FTZ R12, R163, R12 ;  /* 0x0000000ca30c7221 */ /* 0x000fe20000010000 */
[----:B------:R-:W-:Y:S01]  /*3d20*/  MOV R8, R160 ;  /* 0x000000a000087202 */ /* 0x000fe20000000f00 */
[----:B------:R-:W-:Y:S02]  /*3d30*/  FADD.FTZ R0, R185, R0 ;  /* 0x00000000b9007221 */ /* 0x000fe40000010000 */
[----:B------:R-:W-:-:S02]  /*3d40*/  FADD.FTZ R102, R159, R102 ;  /* 0x000000669f667221 */ /* 0x000fc40000010000 */
[----:B------:R0:W-:Y:S01]  /*3d50*/  @!P0 STS.64 [0x438], R8 ;  /* 0x00043808ff008388 */ /* 0x0001e20000000a00 */
        /* <DEDUP_REMOVED lines=14> */
[----:B0-----:R-:W-:-:S13]  /*3e40*/  ISETP.NE.AND P0, PT, R48, c[0x0][0x174], PT ;  /* 0x00005d0030007a0c */ /* 0x001fda0003f05270 */
[----:B------:R-:W0:Y:S04]  /*3e50*/  @P0 LDS R138, [R106+0x1ae8] ;  /* 0x001ae8006a8a0984 */ /* 0x000e280000000800 */
[----:B------:R-:W1:Y:S01]  /*3e60*/  @P0 LDS R139, [R106+0x16e8] ;  /* 0x0016e8006a8b0984 */ /* 0x000e620000000800 */
[----:B0-----:R-:W-:Y:S02]  /*3e70*/  @P0 FADD.FTZ R9, R9, R138 ;  /* 0x0000008a09090221 */ /* 0x001fe40000010000 */
[----:B-1----:R-:W-:-:S03]  /*3e80*/  @P0 FADD.FTZ R8, R8, R139 ;  /* 0x0000008b08080221 */ /* 0x002fc60000010000 */
[----:B------:R0:W-:Y:S04]  /*3e90*/  STS [R106+0x1ae8], R9 ;  /* 0x001ae8096a007388 */ /* 0x0001e80000000800 */
[----:B------:R0:W-:Y:S02]  /*3ea0*/  STS [R106+0x16e8], R8 ;  /* 0x0016e8086a007388 */ /* 0x0001e40000000800 */
.L_x_4789:
[----:B0-----:R-:W-:Y:S05]  /*3eb0*/  BSYNC B0 ;  /* 0x0000000000007941 */ /* 0x001fea0003800000 */
.L_x_4788:
        /* <DEDUP_REMOVED lines=21> */
.L_x_4785:
[----:B------:R-:W-:Y:S01]  /*4010*/  BAR.SYNC.DEFER_BLOCKING 0x0 ;  /* 0x0000000000007b1d */ /* 0x000fe20000010000 */
[----:B------:R-:W-:Y:S01]  /*4020*/  F2FP.PACK_AB R100, R123, R100 ;  /* 0x000000647b64723e */ /* 0x000fe200000000ff */
[----:B------:R-:W-:Y:S01]  /*4030*/  IMAD R95, R46, -0x200, R35 ;  /* 0xfffffe002e5f7824 */ /* 0x000fe200078e0223 */
[----:B------:R-:W-:Y:S02]  /*4040*/  F2FP.PACK_AB R88, R88, R121 ;  /* 0x000000795858723e */ /* 0x000fe400000000ff */
[----:B------:R-:W-:Y:S01]  /*4050*/  F2FP.PACK_AB R0, R15, R0 ;  /* 0x000000000f00723e */ /* 0x000fe200000000ff */
[----:B------:R-:W-:Y:S01]  /*4060*/  BSSY B0, `(.L_x_4791) ;  /* 0x0000052000007945 */ /* 0x000fe20003800000 */
[----:B------:R-:W-:-:S02]  /*4070*/  PRMT R8, R100, 0x7632, R8 ;  /* 0x0000763264087816 */ /* 0x000fc40000000008 */
        /* <DEDUP_REMOVED lines=10> */
[----:B------:R-:W-:Y:S01]  /*4120*/  SHF.R.S32.HI R97, RZ, 0x1f, R95 ;  /* 0x0000001fff617819 */ /* 0x000fe2000001145f */
[----:B------:R1:W-:Y:S01]  /*4130*/  STS.U16 [R67+0x6], R9 ;  /* 0x0000060943007388 */ /* 0x0003e20000000400 */
[----:B------:R-:W-:Y:S02]  /*4140*/  SHF.R.S32.HI R18, RZ, 0x1f, R50 ;  /* 0x0000001fff127819 */ /* 0x000fe40000011432 */
[----:B------:R-:W-:Y:S01]  /*4150*/  LEA R25, P3, R50, c[0x0][0x330], 0x1 ;  /* 0x0000cc0032197a11 */ /* 0x000fe200078608ff */
[----:B------:R2:W-:Y:S01]  /*4160*/  STS.U16 [R67+0x8], R0 ;  /* 0x0000080043007388 */ /* 0x0005e20000000400 */
[----:B0-----:R-:W-:-:S03]  /*4170*/  PRMT R8, R17, 0x7632, R8 ;  /* 0x0000763211087816 */ /* 0x001fc60000000008 */
[----:B------:R0:W-:Y:S01]  /*4180*/  STS.U16 [R67+0xa], R10 ;  /* 0x00000a0a43007388 */ /* 0x0001e20000000400 */
[----:B-1----:R-:W-:-:S03]  /*4190*/  PRMT R9, R24, 0x7632, R9 ;  /* 0x0000763218097816 */ /* 0x002fc60000000009 */
[----:B------:R1:W-:Y:S01]  /*41a0*/  STS.U16 [R67+0x10], R20 ;  /* 0x0000101443007388 */ /* 0x0003e20000000400 */
[----:B--2---:R-:W-:-:S03]  /*41b0*/  PRMT R0, R22, 0x7632, R0 ;  /* 0x0000763216007816 */ /* 0x004fc60000000000 */
[----:B------:R-:W-:Y:S01]  /*41c0*/  STS.U16 [R67], R100 ;  /* 0x0000006443007388 */ /* 0x000fe20000000400 */
[----:B0-----:R-:W-:-:S03]  /*41d0*/  PRMT R10, R26, 0x7632, R10 ;  /* 0x000076321a0a7816 */ /* 0x001fc6000000000a */
[----:B------:R-:W-:Y:S01]  /*41e0*/  STS.U16 [R67+0x4], R88 ;  /* 0x0000045843007388 */ /* 0x000fe20000000400 */
[----:B-1----:R-:W-:-:S03]  /*41f0*/  IADD3 R20, -R49, c[0x0][0x168], RZ ;  /* 0x00005a0031147a10 */ /* 0x002fc60007ffe1ff */
        /* <DEDUP_REMOVED lines=9> */
[----:B-1----:R-:W-:-:S03]  /*4290*/  IMAD R0, R34, c[0x0][0x2d8], RZ ;  /* 0x0000b60022007a24 */ /* 0x002fc600078e02ff */
[----:B------:R1:W-:Y:S01]  /*42a0*/  STS.U16 [R67+0x1c], R26 ;  /* 0x00001c1a43007388 */ /* 0x0003e20000000400 */
[----:B------:R-:W-:-:S03]  /*42b0*/  IMAD R23, R33, c[0x0][0x2dc], R0 ;  /* 0x0000b70021177a24 */ /* 0x000fc600078e0200 */
[----:B------:R2:W-:Y:S01]  /*42c0*/  STS.U16 [R67+0x1e], R10 ;  /* 0x00001e0a43007388 */ /* 0x0005e20000000400 */
[----:B------:R-:W-:-:S06]  /*42d0*/  NOP ;  /* 0x0000000000007918 */ /* 0x000fcc0000000000 */
[----:B------:R-:W-:Y:S01]  /*42e0*/  LDS.U16 R15, [R51] ;  /* 0x00000000330f7984 */ /* 0x000fe20000000400 */
[----:B0-----:R-:W-:Y:S01]  /*42f0*/  IMAD.WIDE.U32 R8, R33, c[0x0][0x2d8], RZ ;  /* 0x0000b60021087a25 */ /* 0x001fe200078e00ff */
[C---:B-1----:R-:W-:Y:S02]  /*4300*/  LOP3.LUT R26, R50.reuse, 0x20, RZ, 0xfc, !PT ;  /* 0x00000020321a7812 */ /* 0x042fe400078efcff */
[----:B------:R-:W-:Y:S01]  /*4310*/  LDS.U16 R17, [R52+0x40] ;  /* 0x0000400034117984 */ /* 0x000fe20000000400 */
[----:B--2---:R-:W-:Y:S02]  /*4320*/  LEA.HI.X R10, R50, c[0x0][0x334], R18, 0x1, P3 ;  /* 0x0000cd00320a7a11 */ /* 0x004fe400018f0c12 */
[----:B------:R-:W-:Y:S01]  /*4330*/  IADD3 R9, R9, R23, RZ ;  /* 0x0000001709097210 */ /* 0x000fe20007ffe0ff */
[----:B------:R-:W-:Y:S04]  /*4340*/  LDS.U16 R27, [R53+0x80] ;  /* 0x00008000351b7984 */ /* 0x000fe80000000400 */
[----:B------:R-:W-:Y:S01]  /*4350*/  LDS.U16 R29, [R54+0xc0] ;  /* 0x0000c000361d7984 */ /* 0x000fe20000000400 */
[----:B------:R-:W-:-:S03]  /*4360*/  IMAD.WIDE.U32 R8, R28, c[0x0][0x2e0], R8 ;  /* 0x0000b8001c087a25 */ /* 0x000fc600078e0008 */
[----:B------:R-:W-:Y:S02]  /*4370*/  LDS.U16 R69, [R55+0x100] ;  /* 0x0001000037457984 */ /* 0x000fe40000000400 */
[----:B------:R-:W-:Y:S02]  /*4380*/  IADD3 R0, P1, R95, R8, RZ ;  /* 0x000000085f007210 */ /* 0x000fe40007f3e0ff */
[----:B------:R-:W-:Y:S01]  /*4390*/  LDS.U16 R71, [R56+0x140] ;  /* 0x0001400038477984 */ /* 0x000fe20000000400 */
[----:B------:R-:W-:Y:S02]  /*43a0*/  IADD3 R8, P3, R50, R49, RZ ;  /* 0x0000003132087210 */ /* 0x000fe40007f7e0ff */
[----:B------:R-:W-:Y:S01]  /*43b0*/  IADD3.X R9, R97, R11, R9, P1, !PT ;  /* 0x0000000b61097210 */ /* 0x000fe20000ffe409 */
[----:B------:R-:W-:Y:S01]  /*43c0*/  LDS.U16 R73, [R57+0x180] ;  /* 0x0001800039497984 */ /* 0x000fe20000000400 */
[----:B------:R-:W-:-:S03]  /*43d0*/  LEA R24, P4, R0, R25, 0x1 ;  /* 0x0000001900187211 */ /* 0x000fc600078808ff */
[----:B------:R-:W-:Y:S01]  /*43e0*/  LDS.U16 R75, [R58+0x1c0] ;  /* 0x0001c0003a4b7984 */ /* 0x000fe20000000400 */
[----:B------:R-:W-:Y:S02]  /*43f0*/  LEA.HI.X R25, R0, R10, R9, 0x1, P4 ;  /* 0x0000000a00197211 */ /* 0x000fe400020f0c09 */
[----:B------:R-:W-:Y:S01]  /*4400*/  LEA.HI.X.SX32 R9, R49, R18, 0x1, P3 ;  /* 0x0000001231097211 */ /* 0x000fe200018f0eff */
        /* <DEDUP_REMOVED lines=12> */
[----:B------:R-:W-:-:S11]  /*44d0*/  ISETP.GE.AND P1, PT, R26, R93, PT ;  /* 0x0000005d1a00720c */ /* 0x000fd60003f26270 */
        /* <DEDUP_REMOVED lines=10> */
.L_x_4792:
[----:B------:R-:W-:Y:S05]  /*4580*/  BSYNC B0 ;  /* 0x0000000000007941 */ /* 0x000fea0003800000 */
.L_x_4791:
[C---:B0-----:R-:W-:Y:S01]  /*4590*/  LOP3.LUT R22, R50.reuse, 0x40, RZ, 0xfc, !PT ;  /* 0x0000004032167812 */ /* 0x041fe200078efcff */
[----:B------:R0:W-:Y:S01]  /*45a0*/  @!P1 STG.E.U16 [R24.64+-0x3c0], R17 ;  /* 0xfffc401118009986 */ /* 0x0001e2000c101506 */
[----:B------:R-:W-:Y:S01]  /*45b0*/  LOP3.LUT R74, R50, 0xc0, RZ, 0xfc, !PT ;  /* 0x000000c0324a7812 */ /* 0x000fe200078efcff */
[----:B------:R-:W-:Y:S01]  /*45c0*/  FADD.FTZ R37, R92, R37 ;  /* 0x000000255c257221 */ /* 0x000fe20000010000 */
[-C--:B------:R-:W-:Y:S01]  /*45d0*/  ISETP.GE.AND P2, PT, R22, R93.reuse, PT ;  /* 0x0000005d1600720c */ /* 0x080fe20003f46270 */
[----:B------:R-:W-:Y:S01]  /*45e0*/  BSSY B0, `(.L_x_4793) ;  /* 0x000007f000007945 */ /* 0x000fe20003800000 */
[----:B------:R-:W-:Y:S01]  /*45f0*/  ISETP.GE.AND P6, PT, R74, R93, PT ;  /* 0x0000005d4a00720c */ /* 0x000fe20003fc6270 */
[----:B------:R-:W-:Y:S01]  /*4600*/  FADD.FTZ R37, R37, R90 ;  /* 0x0000005a25257221 */ /* 0x000fe20000010000 */
[C---:B------:R-:W-:Y:S02]  /*4610*/  LOP3.LUT R68, R50.reuse, 0x60, RZ, 0xfc, !PT ;  /* 0x0000006032447812 */ /* 0x040fe400078efcff */
[C---:B------:R-:W-:Y:S01]  /*4620*/  LOP3.LUT R70, R50.reuse, 0x80, RZ, 0xfc, !PT ;  /* 0x0000008032467812 */ /* 0x040fe200078efcff */
[----:B------:R-:W-:Y:S01]  /*4630*/  FADD.FTZ R0, R37, R94 ;  /* 0x0000005e25007221 */ /* 0x000fe20000010000 */
[----:B------:R-:W-:-:S02]  /*4640*/  LOP3.LUT R72, R50, 0xa0, RZ, 0xfc, !PT ;  /* 0x000000a032487812 */ /* 0x000fc400078efcff */
[----:B------:R-:W-:Y:S01]  /*4650*/  LOP3.LUT R76, R50, 0xe0, RZ, 0xfc, !PT ;  /* 0x000000e0324c7812 */ /* 0x000fe200078efcff */
[----:B------:R-:W-:Y:S01]  /*4660*/  FADD.FTZ R11, R0, R119 ;  /* 0x00000077000b7221 */ /* 0x000fe20000010000 */
[C---:B------:R-:W-:Y:S01]  /*4670*/  LOP3.LUT R78, R50.reuse, 0x100, RZ, 0xfc, !PT ;  /* 0x00000100324e7812 */ /* 0x040fe200078efcff */
[----:B------:R1:W-:Y:S01]  /*4680*/  @!P2 STG.E.U16 [R24.64+-0x380], R27 ;  /* 0xfffc801b1800a986 */ /* 0x0003e2000c101506 */
[----:B------:R-:W-:Y:S01]  /*4690*/  LOP3.LUT R80, R50, 0x120, RZ, 0xfc, !PT ;  /* 0x0000012032507812 */ /* 0x000fe200078efcff */
[----:B------:R-:W-:Y:S01]  /*46a0*/  FADD.FTZ R0, R11, R84 ;  /* 0x000000540b007221 */ /* 0x000fe20000010000 */
[-C--:B------:R-:W-:Y:S01]  /*46b0*/  ISETP.GE.AND P3, PT, R68, R93.reuse, PT ;  /* 0x0000005d4400720c */ /* 0x080fe20003f66270 */
[----:B------:R-:W-:Y:S01]  /*46c0*/  @!P6 STG.E.U16 [R24.64+-0x280], R73 ;  /* 0xfffd80491800e986 */ /* 0x000fe2000c101506 */
[-C--:B------:R-:W-:Y:S02]  /*46d0*/  ISETP.GE.AND P4, PT, R70, R93.reuse, PT ;  /* 0x0000005d4600720c */ /* 0x080fe40003f86270 */
[----:B------:R-:W-:-:S02]  /*46e0*/  ISETP.GE.AND P5, PT, R72, R93, PT ;  /* 0x0000005d4800720c */ /* 0x000fc40003fa6270 */
[-C--:B------:R-:W-:Y:S02]  /*46f0*/  ISETP.GE.AND P1, PT, R76, R93.reuse, PT ;  /* 0x0000005d4c00720c */ /* 0x080fe40003f26270 */
[-C--:B------:R-:W-:Y:S02]  /*4700*/  ISETP.GE.AND P2, PT, R78, R93.reuse, PT ;  /* 0x0000005d4e00720c */ /* 0x080fe40003f46270 */
[----:B------:R-:W-:Y:S02]  /*4710*/  ISETP.GE.AND P6, PT, R80, R93, PT ;  /* 0x0000005d5000720c */ /* 0x000fe40003fc6270 */
[C---:B------:R-:W-:Y:S01]  /*4720*/  LOP3.LUT R82, R50.reuse, 0x140, RZ, 0xfc, !PT ;  /* 0x0000014032527812 */ /* 0x040fe200078efcff */
[----:B------:R2:W-:Y:S01]  /*4730*/  @!P3 STG.E.U16 [R24.64+-0x340], R29 ;  /* 0xfffcc01d1800b986 */ /* 0x0005e2000c101506 */
[C---:B------:R-:W-:Y:S02]  /*4740*/  LOP3.LUT R88, R50.reuse, 0x160, RZ, 0xfc, !PT ;  /* 0x0000016032587812 */ /* 0x040fe400078efcff */
[C---:B------:R-:W-:Y:S01]  /*4750*/  LOP3.LUT R96, R50.reuse, 0x180, RZ, 0xfc, !PT ;  /* 0x0000018032607812 */ /* 0x040fe200078efcff */
[----:B------:R-:W-:Y:S01]  /*4760*/  @!P4 STG.E.U16 [R24.64+-0x300], R69 ;  /* 0xfffd00451800c986 */ /* 0x000fe2000c101506 */
[----:B------:R-:W-:-:S02]  /*4770*/  LOP3.LUT R98, R50, 0x1a0, RZ, 0xfc, !PT ;  /* 0x000001a032627812 */ /* 0x000fc400078efcff */
[C---:B------:R-:W-:Y:S01]  /*4780*/  LOP3.LUT R100, R50.reuse, 0x1c0, RZ, 0xfc, !PT ;  /* 0x000001c032647812 */ /* 0x040fe200078efcff */
[----:B------:R-:W-:Y:S01]  /*4790*/  @!P5 STG.E.U16 [R24.64+-0x2c0], R71 ;  /* 0xfffd40471800d986 */ /* 0x000fe2000c101506 */
[----:B------:R-:W-:Y:S02]  /*47a0*/  LOP3.LUT R104, R50, 0x1e0, RZ, 0xfc, !PT ;  /* 0x000001e032687812 */ /* 0x000fe400078efcff */
[-C--:B------:R-:W-:Y:S01]  /*47b0*/  ISETP.GE.AND P5, PT, R88, R93.reuse, PT ;  /* 0x0000005d5800720c */ /* 0x080fe20003fa6270 */
[----:B------:R-:W-:Y:S01]  /*47c0*/  @!P1 STG.E.U16 [R24.64+-0x240], R75 ;  /* 0xfffdc04b18009986 */ /* 0x000fe2000c101506 */
[-C--:B------:R-:W-:Y:S02]  /*47d0*/  ISETP.GE.AND P1, PT, R82, R93.reuse, PT ;  /* 0x0000005d5200720c */ /* 0x080fe40003f26270 */
[-C--:B------:R-:W-:Y:S01]  /*47e0*/  ISETP.GE.AND P4, PT, R96, R93.reuse, PT ;  /* 0x0000005d6000720c */ /* 0x080fe20003f86270 */
[----:B------:R-:W-:Y:S01]  /*47f0*/  @!P2 STG.E.U16 [R24.64+-0x200], R77 ;  /* 0xfffe004d1800a986 */ /* 0x000fe2000c101506 */
[----:B------:R-:W-:-:S02]  /*4800*/  ISETP.GE.AND P3, PT, R98, R93, PT ;  /* 0x0000005d6200720c */ /* 0x000fc40003f66270 */
[-C--:B------:R-:W-:Y:S01]  /*4810*/  ISETP.GE.AND P2, PT, R100, R93.reuse, PT ;  /* 0x0000005d6400720c */ /* 0x080fe20003f46270 */
[----:B------:R-:W-:Y:S01]  /*4820*/  @!P6 STG.E.U16 [R24.64+-0x1c0], R79 ;  /* 0xfffe404f1800e986 */ /* 0x000fe2000c101506 */
[----:B------:R-:W-:Y:S02]  /*4830*/  ISETP.GE.AND P6, PT, R104, R93, PT ;  /* 0x0000005d6800720c */ /* 0x000fe40003fc6270 */
[----:B------:R-:W-:Y:S01]  /*4840*/  F2FP.PACK_AB R90, R90, R92 ;  /* 0x0000005c5a5a723e */ /* 0x000fe200000000ff */
[----:B------:R-:W-:Y:S01]  /*4850*/  @!P5 STG.E.U16 [R24.64+-0x140], R83 ;  /* 0xfffec0531800d986 */ /* 0x000fe2000c101506 */
[----:B------:R-:W-:Y:S02]  /*4860*/  F2FP.PACK_AB R94, R119, R94 ;  /* 0x0000005e775e723e */ /* 0x000fe400000000ff */
[----:B0-----:R-:W-:Y:S01]  /*4870*/  PRMT R17, R90, 0x7632, R17 ;  /* 0x000076325a117816 */ /* 0x001fe20000000011 */
[----:B------:R-:W-:Y:S01]  /*4880*/  @!P1 STG.E.U16 [R24.64+-0x180], R81 ;  /* 0xfffe805118009986 */ /* 0x000fe2000c101506 */
[----:B------:R-:W-:Y:S01]  /*4890*/  F2FP.PACK_AB R84, R117, R84 ;  /* 0x000000547554723e */ /* 0x000fe200000000ff */
[----:B------:R-:W-:Y:S01]  /*48a0*/  FADD.FTZ R117, R0, R117 ;  /* 0x0000007500757221 */ /* 0x000fe20000010000 */
[----:B------:R-:W-:Y:S01]  /*48b0*/  F2FP.PACK_AB R10, R13, R102 ;  /* 0x000000660d0a723e */ /* 0x000fe200000000ff */
[----:B------:R-:W-:Y:S01]  /*48c0*/  @!P4 STG.E.U16 [R24.64+-0x100], R85 ;  /* 0xffff00551800c986 */ /* 0x000fe2000c101506 */
[----:B------:R-:W-:Y:S01]  /*48d0*/  F2FP.PACK_AB R11, R21, R16 ;  /* 0x00000010150b723e */ /* 0x000fe200000000ff */
[----:B------:R-:W-:Y:S01]  /*48e0*/  FADD.FTZ R102, R117, R102 ;  /* 0x0000006675667221 */ /* 0x000fe20000010000 */
[----:B------:R-:W-:Y:S01]  /*48f0*/  PRMT R23, R94, 0x7632, R23 ;  /* 0x000076325e177816 */ /* 0x000fe20000000017 */
[----:B------:R-:W-:Y:S01]  /*4900*/  @!P3 STG.E.U16 [R24.64+-0xc0], R87 ;  /* 0xffff40571800b986 */ /* 0x000fe2000c101506 */
[C---:B-1----:R-:W-:Y:S01]  /*4910*/  PRMT R27, R11.reuse, 0x7610, R27 ;  /* 0x000076100b1b7816 */ /* 0x042fe2000000001b */
[----:B------:R-:W-:Y:S01]  /*4920*/  FADD.FTZ R13, R102, R13 ;  /* 0x0000000d660d7221 */ /* 0x000fe20000010000 */
[----:B--2---:R-:W-:Y:S01]  /*4930*/  PRMT R29, R11, 0x7632, R29 ;  /* 0x000076320b1d7816 */ /* 0x004fe2000000001d */
[----:B------:R-:W-:Y:S01]  /*4940*/  @!P2 STG.E.U16 [R24.64+-0x80], R89 ;  /* 0xffff80591800a986 */ /* 0x000fe2000c101506 */
[----:B------:R-:W-:Y:S01]  /*4950*/  F2FP.PACK_AB R15, R14, R19 ;  /* 0x000000130e0f723e */ /* 0x000fe200000000ff */
[----:B------:R-:W-:Y:S01]  /*4960*/  FADD.FTZ R16, R13, R16 ;  /* 0x000000100d107221 */ /* 0x000fe20000010000 */
[----:B------:R-:W-:Y:S01]  /*4970*/  F2FP.PACK_AB R11, R129, R86 ;  /* 0x00000056810b723e */ /* 0x000fe200000000ff */
[----:B------:R0:W-:Y:S01]  /*4980*/  @!P6 STG.E.U16 [R24.64+-0x40], R91 ;  /* 0xffffc05b1800e986 */ /* 0x0001e2000c101506 */
[----:B------:R-:W-:-:S02]  /*4990*/  IMAD R0, R34, c[0x0][0x2f8], RZ ;  /* 0x0000be0022007a24 */ /* 0x000fc400078e02ff */
[----:B------:R-:W-:Y:S01]  /*49a0*/  PRMT R37, R11, 0x7632, R37 ;  /* 0x000076320b257816 */ /* 0x000fe20000000025 */
[----:B------:R-:W-:Y:S01]  /*49b0*/  BAR.SYNC.DEFER_BLOCKING 0x0 ;  /* 0x0000000000007b1d */ /* 0x000fe20000010000 */
[----:B------:R-:W-:Y:S02]  /*49c0*/  FADD.FTZ R16, R16, R21 ;  /* 0x0000001510107221 */ /* 0x000fe40000010000 */
[----:B------:R-:W-:Y:S02]  /*49d0*/  IMAD R13, R33, c[0x0][0x2fc], R0 ;  /* 0x0000bf00210d7a24 */ /* 0x000fe400078e0200 */
[----:B------:R-:W-:Y:S01]  /*49e0*/  FADD.FTZ R19, R16, R19 ;  /* 0x0000001310137221 */ /* 0x000fe20000010000 */
[----:B0-----:R-:W-:-:S03]  /*49f0*/  PRMT R24, R84, 0x7632, R24 ;  /* 0x0000763254187816 */ /* 0x001fc60000000018 */
[----:B------:R-:W-:Y:S01]  /*4a00*/  FADD.FTZ R19, R19, R14 ;  /* 0x0000000e13137221 */ /* 0x000fe20000010000 */
[C---:B------:R-:W-:Y:S01]  /*4a10*/  PRMT R25, R10.reuse, 0x7610, R25 ;  /* 0x000076100a197816 */ /* 0x040fe20000000019 */
[----:B------:R0:W-:Y:S04]  /*4a20*/  STS.U16 [R67+0x2], R17 ;  /* 0x0000021143007388 */ /* 0x0001e80000000400 */
[----:B------:R1:W-:Y:S04]  /*4a30*/  STS.U16 [R67+0x6], R23 ;  /* 0x0000061743007388 */ /* 0x0003e80000000400 */
[----:B------:R2:W-:Y:S01]  /*4a40*/  STS.U16 [R67+0xa], R24 ;  /* 0x00000a1843007388 */ /* 0x0005e20000000400 */
[----:B0-----:R-:W-:-:S02]  /*4a50*/  PRMT R17, R10, 0x7632, R17 ;  /* 0x000076320a117816 */ /* 0x001fc40000000011 */
[----:B------:R-:W-:Y:S01]  /*4a60*/  F2FP.PACK_AB R10, R115, R12 ;  /* 0x0000000c730a723e */ /* 0x000fe200000000ff */
[----:B------:R-:W-:Y:S01]  /*4a70*/  STS.U16 [R67], R90 ;  /* 0x0000005a43007388 */ /* 0x000fe20000000400 */
[----:B-1----:R-:W-:Y:S01]  /*4a80*/  PRMT R23, R15, 0x7632, R23 ;  /* 0x000076320f177816 */ /* 0x002fe20000000017 */
[----:B------:R-:W-:Y:S02]  /*4a90*/  FADD.FTZ R12, R19, R12 ;  /* 0x0000000c130c7221 */ /* 0x000fe40000010000 */
[----:B------:R-:W-:Y:S01]  /*4aa0*/  STS.U16 [R67+0x4], R94 ;  /* 0x0000045e43007388 */ /* 0x000fe20000000400 */
[----:B--2---:R-:W-:Y:S01]  /*4ab0*/  PRMT R24, R10, 0x7632, R24 ;  /* 0x000076320a187816 */ /* 0x004fe20000000018 */
[----:B------:R-:W-:Y:S02]  /*4ac0*/  FADD.FTZ R115, R12, R115 ;  /* 0x000000730c737221 */ /* 0x000fe40000010000 */
[----:B------:R-:W-:Y:S02]  /*4ad0*/  STS.U16 [R67+0x8], R84 ;  /* 0x0000085443007388 */ /* 0x000fe40000000400 */
[----:B------:R-:W-:-:S02]  /*4ae0*/  FADD.FTZ R86, R115, R86 ;  /* 0x0000005673567221 */ /* 0x000fc40000010000 */
        /* <DEDUP_REMOVED lines=11> */
[----:B------:R-:W-:Y:S01]  /*4ba0*/  LDS.U16 R51, [R51] ;  /* 0x0000000033337984 */ /* 0x000fe20000000400 */
[----:B0-----:R-:W-:-:S03]  /*4bb0*/  IMAD.WIDE.U32 R10, R33, c[0x0][0x2f8], RZ ;  /* 0x0000be00210a7a25 */ /* 0x001fc600078e00ff */
[----:B------:R-:W-:Y:S01]  /*4bc0*/  LDS.U16 R15, [R52+0x40] ;  /* 0x00004000340f7984 */ /* 0x000fe20000000400 */
[----:B-1----:R-:W-:Y:S01]  /*4bd0*/  FADD.FTZ R37, R86, R129 ;  /* 0x0000008156257221 */ /* 0x002fe20000010000 */
        /* <DEDUP_REMOVED lines=31> */
.L_x_4794:
[----:B------:R-:W-:Y:S05]  /*4dd0*/  BSYNC B0 ;  /* 0x0000000000007941 */ /* 0x000fea0003800000 */
.L_x_4793:
        /* <DEDUP_REMOVED lines=49> */
[----:B------:R-:W-:Y:S01]  /*50f0*/  @!P0 CALL.REL.NOINC `(.L_x_4784) ;  /* 0x0000001000008944 */ /* 0x000fe20003c00000 */
[----:B------:R-:W-:Y:S05]  /*5100*/  BRA `(.L_x_4795) ;  /* 0xffffb41000007947 */ /* 0x000fea000383ffff */
.L_x_4784:
[----:B------:R-:W-:Y:S02]  /*5110*/  ISETP.NE.U32.AND P0, PT, RZ, c[0x0][0x328], PT ;  /* 0x0000ca00ff007a0c */ /* 0x000fe40003f05070 */
[----:B------:R-:W-:-:S02]  /*5120*/  ISETP.NE.U32.AND P2, PT, RZ, c[0x0][0x348], PT ;  /* 0x0000d200ff007a0c */ /* 0x000fc40003f45070 */
[----:B------:R-:W-:Y:S02]  /*5130*/  ISETP.NE.AND.EX P1, PT, RZ, c[0x0][0x32c], PT, P0 ;  /* 0x0000cb00ff007a0c */ /* 0x000fe40003f25300 */
[----:B------:R-:W-:-:S11]  /*5140*/  ISETP.NE.AND.EX P0, PT, RZ, c[0x0][0x34c], PT, P2 ;  /* 0x0000d300ff007a0c */ /* 0x000fd60003f05320 */
[----:B------:R-:W-:Y:S05]  /*5150*/  @!P1 BRA `(.L_x_4796) ;  /* 0x0000014000009947 */ /* 0x000fea0003800000 */
[----:B------:R-:W1:Y:S01]  /*5160*/  SHFL.DOWN P1, R7, R36, 0x1, 0x1f ;  /* 0x08201f0024077f89 */ /* 0x000e620000020000 */
[----:B------:R-:W-:Y:S03]  /*5170*/  BSSY B0, `(.L_x_4796) ;  /* 0x0000012000007945 */ /* 0x000fe60003800000 */
[----:B0-----:R-:W0:Y:S01]  /*5180*/  S2R R8, SR_LANEID ;  /* 0x0000000000087919 */ /* 0x001e220000000000 */
[----:B-1----:R-:W-:Y:S01]  /*5190*/  @P1 FADD R7, R7, R36 ;  /* 0x0000002407071221 */ /* 0x002fe20000000000 */
[----:B0-----:R-:W-:-:S04]  /*51a0*/  ISETP.NE.AND P2, PT, R8, RZ, PT ;  /* 0x000000ff0800720c */ /* 0x001fc80003f45270 */
[----:B------:R-:W0:Y:S04]  /*51b0*/  SHFL.DOWN P1, R0, R7, 0x2, 0x1f ;  /* 0x08401f0007007f89 */ /* 0x000e280000020000 */
[----:B------:R-:W1:Y:S01]  /*51c0*/  S2R R8, SR_TID.X ;  /* 0x0000000000087919 */ /* 0x000e620000002100 */
[----:B0-----:R-:W-:-:S05]  /*51d0*/  @P1 FADD R0, R7, R0 ;  /* 0x0000000007001221 */ /* 0x001fca0000000000 */
[----:B------:R-:W0:Y:S02]  /*51e0*/  SHFL.DOWN P1, R9, R0, 0x4, 0x1f ;  /* 0x08801f0000097f89 */ /* 0x000e240000020000 */
[----:B0-----:R-:W-:-:S05]  /*51f0*/  @P1 FADD R9, R0, R9 ;  /* 0x0000000900091221 */ /* 0x001fca0000000000 */
[----:B------:R-:W0:Y:S02]  /*5200*/  SHFL.DOWN P1, R6, R9, 0x8, 0x1f ;  /* 0x09001f0009067f89 */ /* 0x000e240000020000 */
[----:B0-----:R-:W-:-:S05]  /*5210*/  @P1 FADD R6, R9, R6 ;  /* 0x0000000609061221 */ /* 0x001fca0000000000 */
[----:B------:R-:W0:Y:S02]  /*5220*/  SHFL.DOWN P1, R11, R6, 0x10, 0x1f ;  /* 0x0a001f00060b7f89 */ /* 0x000e240000020000 */
[----:B0-----:R-:W-:Y:S01]  /*5230*/  @P1 FADD R11, R6, R11 ;  /* 0x0000000b060b1221 */ /* 0x001fe20000000000 */
[----:B-1----:R-:W-:-:S04]  /*5240*/  ISETP.NE.AND P1, PT, R8, RZ, PT ;  /* 0x000000ff0800720c */ /* 0x002fc80003f25270 */
[----:B------:R0:W-:Y:S04]  /*5250*/  @!P2 STS [0x434], R11 ;  /* 0x0004340bff00a388 */ /* 0x0001e80000000800 */
[----:B------:R-:W-:Y:S06]  /*5260*/  BAR.SYNC.DEFER_BLOCKING 0x0 ;  /* 0x0000000000007b1d */ /* 0x000fec0000010000 */
[----:B------:R-:W-:Y:S05]  /*5270*/  @P1 BRA `(.L_x_4797) ;  /* 0x0000001000001947 */ /* 0x000fea0003800000 */
[----:B0-----:R0:W-:Y:S02]  /*5280*/  RED.E.ADD.F32.FTZ.RN.STRONG.GPU [R4.64], R11 ;  /* 0x0000000b0400798e */ /* 0x0011e4000c10e786 */
.L_x_4797:
[----:B0-----:R-:W-:Y:S05]  /*5290*/  BSYNC B0 ;  /* 0x0000000000007941 */ /* 0x001fea0003800000 */
.L_x_4796:
        /* <DEDUP_REMOVED lines=16> */
[----:B--2---:R-:W-:-:S04]  /*53a0*/  ISETP.NE.AND P0, PT, R19, RZ, PT ;  /* 0x000000ff1300720c */ /* 0x004fc80003f05270 */
[----:B------:R0:W-:Y:S04]  /*53b0*/  @!P1 STS [0x434], R6 ;  /* 0x00043406ff009388 */ /* 0x0001e80000000800 */
[----:B------:R-:W-:Y:S06]  /*53c0*/  BAR.SYNC.DEFER_BLOCKING 0x0 ;  /* 0x0000000000007b1d */ /* 0x000fec0000010000 */
[----:B------:R-:W-:Y:S05]  /*53d0*/  @P0 BRA `(.L_x_4800) ;  /* 0x0000004000000947 */ /* 0x000fea0003800000 */
[----:B0-----:R0:W-:Y:S01]  /*53e0*/  RED.E.ADD.F32.FTZ.RN.STRONG.GPU [R2.64], R6 ;  /* 0x000000060200798e */ /* 0x0011e2000c10e786 */
[----:B------:R-:W-:Y:S01]  /*53f0*/  HFMA2.MMA R19, -RZ, RZ, 0, 0 ;  /* 0x00000000ff137435 */ /* 0x000fe200000001ff */
[----:B------:R-:W-:Y:S05]  /*5400*/  BRA `(.L_x_4800) ;  /* 0x0000001000007947 */ /* 0x000fea0003800000 */
.L_x_4799:
[----:B------:R-:W1:Y:S02]  /*5410*/  S2R R19, SR_TID.X ;  /* 0x0000000000137919 */ /* 0x000e640000002100 */
.L_x_4800:
[----:B0-----:R-:W-:Y:S05]  /*5420*/  BSYNC B0 ;  /* 0x0000000000007941 */ /* 0x001fea0003800000 */
.L_x_4798:
[----:B-1----:R-:W-:-:S13]  /*5430*/  ISETP.GE.AND P0, PT, R19, c[0x0][0x16c], PT ;  /* 0x00005b0013007a0c */ /* 0x002fda0003f06270 */
        /* <DEDUP_REMOVED lines=18> */
[----:B------:R-:W-:-:S02]  /*5560*/  IADD3 R27, R5, R9, RZ ;  /* 0x00000009051b7210 */ /* 0x000fc40007ffe0ff */
[----:B------:R-:W-:Y:S02]  /*5570*/  IADD3 R39, R17, R13, RZ ;  /* 0x0000000d11277210 */ /* 0x000fe40007ffe0ff */
[----:B------:R-:W-:Y:S02]  /*5580*/  IADD3 R25, R29, R25, RZ ;  /* 0x000000191d197210 */ /* 0x000fe40007ffe0ff */
.L_x_4801:
        /* <DEDUP_REMOVED lines=55> */
.L_x_4802:
        /* <DEDUP_REMOVED lines=16> */
.L_x_9068:


//--------------------- .text._Z25selective_scan_bwd_kernelI32Selective_Scan_bwd_kernel_traitsILi32ELi16ELb0ELb0ELb0ELb0ELb1EN3c104HalfEfEEv12SSMParamsBwd --------------------------
	.section	.text._Z25selective_scan_bwd_kernelI32Selective_Scan_bwd_kernel_traitsILi32ELi16ELb0ELb0ELb0ELb0ELb1EN3c104HalfEfEEv12SSMParamsBwd,"ax",@progbits
	.sectioninfo	@"SHI_REGISTERS=236"
	.align	128
        .global         _Z25selective_scan_bwd_kernelI32Selective_Scan_bwd_kernel_traitsILi32ELi16ELb0ELb0ELb0ELb0ELb1EN3c104HalfEfEEv12SSMParamsBwd
        .type           _Z25selective_scan_bwd_kernelI32Selective_Scan_bwd_kernel_traitsILi32ELi16ELb0ELb0ELb0ELb0ELb1EN3c104HalfEfEEv12SSMParamsBwd,@function
        .size           _Z25selective_scan_bwd_kernelI32Selective_Scan_bwd_kernel_traitsILi32ELi16ELb0ELb0ELb0ELb0ELb1EN3c104HalfEfEEv12SSMParamsBwd,(.L_x_9069 - _Z25selective_scan_bwd_kernelI32Selective_Scan_bwd_kernel_traitsILi32ELi16ELb0ELb0ELb0ELb0ELb1EN3c104HalfEfEEv12SSMParamsBwd)
        .other          _Z25selective_scan_bwd_kernelI32Selective_Scan_bwd_kernel_traitsILi32ELi16ELb0ELb0ELb0ELb0ELb1EN3c104HalfEfEEv12SSMParamsBwd,@"STO_CUDA_ENTRY STV_DEFAULT"
_Z25selective_scan_bwd_kernelI32Selective_Scan_bwd_kernel_traitsILi32ELi16ELb0ELb0ELb0ELb0ELb1EN3c104HalfEfEEv12SSMParamsBwd:
.text._Z25selective_scan_bwd_kernelI32Selective_Scan_bwd_kernel_traitsILi32ELi16ELb0ELb0ELb0ELb0ELb1EN3c104HalfEfEEv12SSMParamsBwd:
        /* <DEDUP_REMOVED lines=32> */
[----:B------:R-:W-:Y:S01]  /*0200*/  HFMA2.MMA R66, -RZ, RZ, 0, 0 ;  /* 0x00000000ff427435 */ /* 0x000fe200000001ff */
[----:B------:R-:W-:Y:S01]  /*0210*/  ISETP.GE.AND P3, PT, R0, 0x1, PT ;  /* 0x000000010000780c */ /* 0x000fe20003f66270 */
[----:B-1----:R-:W-:Y:S01]  /*0220*/  IMAD R9, R69, c[0x0][0x27c], R12 ;  /* 0x00009f0045097a24 */ /* 0x002fe200078e020c */
[----:B------:R-:W-:Y:S01]  /*0230*/  ISETP.NE.AND.EX P0, PT, RZ, c[0x0][0x264], PT, P0 ;  /* 0x00009900ff007a0c */ /* 0x000fe20003f05300 */
[----:B------:R-:W-:Y:S01]  /*0240*/  IMAD.WIDE.U32 R2, R72, c[0x0][0x1d8], R2 ;  /* 0x0000760048027a25 */ /* 0x000fe200078e0002 */
        /* <DEDUP_REMOVED lines=11> */
[C---:B------:R-:W-:Y:S01]  /*0300*/  IADD3.X R3, R11.reuse, R3, R13, P1, !PT ;  /* 0x000000030b037210 */ /* 0x040fe20000ffe40d */
[----:B------:R-:W-:Y:S01]  /*0310*/  HFMA2.MMA R2, -RZ, RZ, 0, 0 ;  /* 0x00000000ff027435 */ /* 0x000fe200000001ff */
        /* <DEDUP_REMOVED lines=12> */
[----:B------:R-:W-:-:S02]  /*03e0*/  LEA R63, P4, R60, c[0x0][0x240], 0x1 ;  /* 0x000090003c3f7a11 */ /* 0x000fc400078808ff */
[----:B------:R-:W-:Y:S02]  /*03f0*/  LEA.HI.X R61, R61, c[0x0][0x24c], R4, 0x1, P5 ;  /* 0x000093003d3d7a11 */ /* 0x000fe400028f0c04 */
[----:B------:R-:W-:Y:S01]  /*0400*/  LEA.HI.X R60, R60, c[0x0][0x244], R3, 0x1, P4 ;  /* 0x000091003c3c7a11 */ /* 0x000fe200020f0c03 */
[----:B------:R-:W-:Y:S01]  /*0410*/  CS2R R4, SRZ ;  /* 0x0000000000047805 */ /* 0x000fe2000001ff00 */
[----:B------:R-:W-:Y:S02]  /*0420*/  @P0 MOV R3, 0x8 ;  /* 0x0000000800030802 */ /* 0x000fe40000000f00 */
[----:B------:R-:W-:Y:S02]  /*0430*/  LEA R59, P6, R9, c[0x0][0x308], 0x1 ;  /* 0x0000c200093b7a11 */ /* 0x000fe400078c08ff */
[C---:B------:R-:W-:Y:S02]  /*0440*/  @P1 LEA R2, P4, R72.reuse, c[0x0][0x328], 0x2 ;  /* 0x0000ca0048021a11 */ /* 0x040fe400078810ff */
[----:B------:R-:W-:-:S02]  /*0450*/  @P2 LEA R4, P5, R72, c[0x0][0x348], 0x2 ;  /* 0x0000d20048042a11 */ /* 0x000fc400078a10ff */
[----:B------:R-:W-:Y:S01]  /*0460*/  LEA.HI.X R57, R9, c[0x0][0x30c], R6, 0x1, P6 ;  /* 0x0000c30009397a11 */ /* 0x000fe200030f0c06 */
[----:B------:R-:W-:Y:S01]  /*0470*/  @P0 IMAD.WIDE R8, R0, R3, c[0x0][0x260] ;  /* 0x0000980000080625 */ /* 0x000fe200078e0203 */
[----:B------:R-:W-:Y:S01]  /*0480*/  MOV R7, RZ ;  /* 0x000000ff00077202 */ /* 0x000fe20000000f00 */
[----:B------:R-:W-:Y:S01]  /*0490*/  @!P0 CS2R R8, SRZ ;  /* 0x0000000000088805 */ /* 0x000fe2000001ff00 */
[C-C-:B------:R-:W-:Y:S02]  /*04a0*/  @P1 LEA.HI.X R7, R72.reuse, c[0x0][0x32c], R71.reuse, 0x2, P4 ;  /* 0x0000cb0048071a11 */ /* 0x140fe400020f1447 */
[----:B------:R-:W-:Y:S02]  /*04b0*/  @P2 LEA.HI.X R5, R72, c[0x0][0x34c], R71, 0x2, P5 ;  /* 0x0000d30048052a11 */ /* 0x000fe400028f1447 */
[----:B------:R-:W-:Y:S01]  /*04c0*/  MOV R6, R2 ;  /* 0x0000000200067202 */ /* 0x000fe20000000f00 */
[----:B------:R-:W-:Y:S05]  /*04d0*/  @!P3 BRA `(.L_x_4803) ;  /* 0x000075c00000b947 */ /* 0x000fea0003800000 */
[----:B------:R-:W0:Y:S01]  /*04e0*/  S2R R64, SR_TID.X ;  /* 0x0000000000407919 */ /* 0x000e220000002100 */
[----:B------:R-:W-:-:S02]  /*04f0*/  MOV R65, RZ ;  /* 0x000000ff00417202 */ /* 0x000fc40000000f00 */
[----:B------:R-:W-:Y:S01]  /*0500*/  MOV R54, RZ ;  /* 0x000000ff00367202 */ /* 0x000fe20000000f00 */
[----:B------:R-:W1:Y:S01]  /*0510*/  S2R R62, SR_LANEID ;  /* 0x00000000003e7919 */ /* 0x000e620000000000 */
[----:B------:R-:W-:Y:S02]  /*0520*/  MOV R66, RZ ;  /* 0x000000ff00427202 */ /* 0x000fe40000000f00 */
[C---:B0-----:R-:W-:Y:S02]  /*0530*/  SHF.L.U32 R0, R64.reuse, 0x4, RZ ;  /* 0x0000000440007819 */ /* 0x041fe400000006ff */
[----:B------:R-:W-:Y:S02]  /*0540*/  LOP3.LUT R154, R64, 0x1f, RZ, 0xc0, !PT ;  /* 0x0000001f409a7812 */ /* 0x000fe400078ec0ff */
[----:B------:R-:W-:-:S04]  /*0550*/  LOP3.LUT R3, R0, 0xfffffe00, RZ, 0xc0, !PT ;  /* 0xfffffe0000037812 */ /* 0x000fc800078ec0ff */
[----:B------:R-:W-:-:S04]  /*0560*/  LOP3.LUT R56, R3, 0x1f, R64, 0xf8, !PT ;  /* 0x0000001f03387812 */ /* 0x000fc800078ef840 */
[----:B-1----:R-:W-:Y:S02]  /*0570*/  SHF.R.S32.HI R55, RZ, 0x1f, R56 ;  /* 0x0000001fff377819 */ /* 0x002fe40000011438 */
.L_x_4819:
[----:B------:R-:W-:Y:S01]  /*0580*/  IADD3 R53, -R54, c[0x0][0x174], RZ ;  /* 0x00005d0036357a10 */ /* 0x000fe20007ffe1ff */
[----:B------:R-:W-:Y:S01]  /*0590*/  BAR.SYNC.DEFER_BLOCKING 0x0 ;  /* 0x0000000000007b1d */ /* 0x000fe20000010000 */
[----:B------:R-:W-:Y:S02]  /*05a0*/  LEA R10, P1, R56, R63, 0x1 ;  /* 0x0000003f380a7211 */ /* 0x000fe400078208ff */
[----:B0-----:R-:W-:Y:S02]  /*05b0*/  LEA R2, R53, 0xfffffe00, 0x9 ;  /* 0xfffffe0035027811 */ /* 0x001fe400078e48ff */
[----:B------:R-:W-:Y:S02]  /*05c0*/  PRMT R3, RZ, 0x7610, R3 ;  /* 0x00007610ff037816 */ /* 0x000fe40000000003 */
[----:B------:R-:W-:Y:S02]  /*05d0*/  IADD3 R121, -R2, c[0x0][0x168], RZ ;  /* 0x00005a0002797a10 */ /* 0x000fe40007ffe1ff */
[----:B------:R-:W-:-:S02]  /*05e0*/  LEA.HI.X R11, R56, R60, R55, 0x1, P1 ;  /* 0x0000003c380b7211 */ /* 0x000fc400008f0c37 */
[C---:B------:R-:W-:Y:S02]  /*05f0*/  ISETP.GE.AND P0, PT, R56.reuse, R121, PT ;  /* 0x000000793800720c */ /* 0x040fe40003f06270 */
[C---:B------:R-:W-:Y:S02]  /*0600*/  LOP3.LUT R110, R56.reuse, 0x20, RZ, 0xfc, !PT ;  /* 0x00000020386e7812 */ /* 0x040fe400078efcff */
[C---:B------:R-:W-:Y:S02]  /*0610*/  LOP3.LUT R112, R56.reuse, 0x40, RZ, 0xfc, !PT ;  /* 0x0000004038707812 */ /* 0x040fe400078efcff */
[C---:B------:R-:W-:Y:S02]  /*0620*/  LOP3.LUT R114, R56.reuse, 0x60, RZ, 0xfc, !PT ;  /* 0x0000006038727812 */ /* 0x040fe400078efcff */
[C---:B------:R-:W-:Y:S02]  /*0630*/  LOP3.LUT R116, R56.reuse, 0x80, RZ, 0xfc, !PT ;  /* 0x0000008038747812 */ /* 0x040fe400078efcff */
[----:B------:R-:W-:-:S03]  /*0640*/  LOP3.LUT R118, R56, 0xa0, RZ, 0xfc, !PT ;  /* 0x000000a038767812 */ /* 0x000fc600078efcff */
[----:B------:R0:W2:Y:S01]  /*0650*/  @!P0 LDG.E.U16 R3, [R10.64] ;  /* 0x000000060a038981 */ /* 0x0000a2000c1e1500 */
        /* <DEDUP_REMOVED lines=9> */
[----:B------:R0:W3:Y:S01]  /*06f0*/  @!P0 LDG.E.U16 R0, [R10.64+0x40] ;  /* 0x000040060a008981 */ /* 0x0000e2000c1e1500 */
[C---:B------:R-:W-:Y:S02]  /*0700*/  LOP3.LUT R108, R56.reuse, 0xc0, RZ, 0xfc, !PT ;  /* 0x000000c0386c7812 */ /* 0x040fe400078efcff */
[----:B------:R-:W-:Y:S01]  /*0710*/  PRMT R14, RZ, 0x7610, R14 ;  /* 0x00007610ff0e7816 */ /* 0x000fe2000000000e */
[----:B------:R0:W4:Y:S01]  /*0720*/  @!P1 LDG.E.U16 R13, [R10.64+0x80] ;  /* 0x000080060a0d9981 */ /* 0x000122000c1e1500 */
[----:B------:R-:W-:-:S02]  /*0730*/  LOP3.LUT R106, R56, 0xe0, RZ, 0xfc, !PT ;  /* 0x000000e0386a7812 */ /* 0x000fc400078efcff */
[C---:B------:R-:W-:Y:S01]  /*0740*/  LOP3.LUT R104, R56.reuse, 0x100, RZ, 0xfc, !PT ;  /* 0x0000010038687812 */ /* 0x040fe200078efcff */
[----:B------:R0:W4:Y:S01]  /*0750*/  @!P2 LDG.E.U16 R12, [R10.64+0xc0] ;  /* 0x0000c0060a0ca981 */ /* 0x000122000c1e1500 */
[C---:B------:R-:W-:Y:S02]  /*0760*/  LOP3.LUT R102, R56.reuse, 0x120, RZ, 0xfc, !PT ;  /* 0x0000012038667812 */ /* 0x040fe400078efcff */
[----:B------:R-:W-:Y:S01]  /*0770*/  LOP3.LUT R100, R56, 0x140, RZ, 0xfc, !PT ;  /* 0x0000014038647812 */ /* 0x000fe200078efcff */
[----:B------:R0:W4:Y:S01]  /*0780*/  @!P3 LDG.E.U16 R15, [R10.64+0x100] ;  /* 0x000100060a0fb981 */ /* 0x000122000c1e1500 */
[-C--:B------:R-:W-:Y:S02]  /*0790*/  ISETP.GE.AND P0, PT, R108, R121.reuse, PT ;  /* 0x000000796c00720c */ /* 0x080fe40003f06270 */
        /* <DEDUP_REMOVED lines=16> */
[----:B------:R-:W-:Y:S02]  /*08a0*/  LOP3.LUT R92, R56, 0x1c0, RZ, 0xfc, !PT ;  /* 0x000001c0385c7812 */ /* 0x000fe400078efcff */
[----:B------:R-:W-:Y:S01]  /*08b0*/  ISETP.GE.AND P0, PT, R98, R121, PT ;  /* 0x000000796200720c */ /* 0x000fe20003f06270 */
[----:B------:R0:W4:Y:S01]  /*08c0*/  @!P3 LDG.E.U16 R18, [R10.64+0x240] ;  /* 0x000240060a12b981 */ /* 0x000122000c1e1500 */
[----:B------:R-:W-:-:S02]  /*08d0*/  LOP3.LUT R90, R56, 0x1e0, RZ, 0xfc, !PT ;  /* 0x000001e0385a7812 */ /* 0x000fc400078efcff */
[-C--:B------:R-:W-:Y:S01]  /*08e0*/  ISETP.GE.AND P1, PT, R96, R121.reuse, PT ;  /* 0x000000796000720c */ /* 0x080fe20003f26270 */
[----:B------:R0:W4:Y:S01]  /*08f0*/  @!P4 LDG.E.U16 R21, [R10.64+0x280] ;  /* 0x000280060a15c981 */ /* 0x000122000c1e1500 */
        /* <DEDUP_REMOVED lines=13> */
[----:B------:R-:W-:-:S02]  /*09d0*/  LEA.HI.SX32 R52, R62, R62, 0x1b ;  /* 0x0000003e3e347211 */ /* 0x000fc400078fdaff */
[----:B------:R-:W-:Y:S02]  /*09e0*/  IADD3 R27, R62, 0x20, RZ ;  /* 0x000000203e1b7810 */ /* 0x000fe40007ffe0ff */
[----:B------:R-:W-:Y:S02]  /*09f0*/  SHF.L.U32 R52, R52, 0x1, RZ ;  /* 0x0000000134347819 */ /* 0x000fe400000006ff */
[C---:B------:R-:W-:Y:S02]  /*0a00*/  IADD3 R29, R62.reuse, 0x40, RZ ;  /* 0x000000403e1d7810 */ /* 0x040fe40007ffe0ff */
[C---:B------:R-:W-:Y:S02]  /*0a10*/  IADD3 R31, R62.reuse, 0x60, RZ ;  /* 0x000000603e1f7810 */ /* 0x040fe40007ffe0ff */
[----:B------:R-:W-:Y:S02]  /*0a20*/  IADD3 R33, R62, 0x80, RZ ;  /* 0x000000803e217810 */ /* 0x000fe40007ffe0ff */
[----:B------:R-:W-:-:S02]  /*0a30*/  LEA.HI.SX32 R27, R27, R62, 0x1b ;  /* 0x0000003e1b1b7211 */ /* 0x000fc400078fdaff */
[-C--:B------:R-:W-:Y:S02]  /*0a40*/  LEA.HI.SX32 R29, R29, R62.reuse, 0x1b ;  /* 0x0000003e1d1d7211 */ /* 0x080fe400078fdaff */
[-C--:B------:R-:W-:Y:S02]  /*0a50*/  LEA.HI.SX32 R31, R31, R62.reuse, 0x1b ;  /* 0x0000003e1f1f7211 */ /* 0x080fe400078fdaff */
[C---:B0-----:R-:W-:Y:S02]  /*0a60*/  IADD3 R11, R62.reuse, 0xe0, RZ ;  /* 0x000000e03e0b7810 */ /* 0x041fe40007ffe0ff */
[----:B------:R-:W-:Y:S02]  /*0a70*/  LEA.HI.SX32 R33, R33, R62, 0x1b ;  /* 0x0000003e21217211 */ /* 0x000fe400078fdaff */
[----:B------:R-:W-:Y:S02]  /*0a80*/  IADD3 R35, R62, 0xa0, RZ ;  /* 0x000000a03e237810 */ /* 0x000fe40007ffe0ff */
[----:B------:R-:W-:-:S02]  /*0a90*/  SHF.L.U32 R51, R27, 0x1, RZ ;  /* 0x000000011b337819 */ /* 0x000fc400000006ff */
[----:B------:R-:W-:Y:S02]  /*0aa0*/  SHF.L.U32 R50, R29, 0x1, RZ ;  /* 0x000000011d327819 */ /* 0x000fe400000006ff */
[----:B------:R-:W-:Y:S02]  /*0ab0*/  IADD3 R27, R62, 0x100, RZ ;  /* 0x000001003e1b7810 */ /* 0x000fe40007ffe0ff */
[----:B------:R-:W-:Y:S02]  /*0ac0*/  SHF.L.U32 R49, R31, 0x1, RZ ;  /* 0x000000011f317819 */ /* 0x000fe400000006ff */
[-C--:B------:R-:W-:Y:S02]  /*0ad0*/  LEA.HI.SX32 R11, R11, R62.reuse, 0x1b ;  /* 0x0000003e0b0b7211 */ /* 0x080fe400078fdaff */
[----:B------:R-:W-:Y:S02]  /*0ae0*/  SHF.L.U32 R48, R33, 0x1, RZ ;  /* 0x0000000121307819 */ /* 0x000fe400000006ff */
[----:B------:R-:W-:-:S02]  /*0af0*/  LEA.HI.SX32 R35, R35, R62, 0x1b ;  /* 0x0000003e23237211 */ /* 0x000fc400078fdaff */
        /* <DEDUP_REMOVED lines=8> */
[----:B------:R-:W-:Y:S02]  /*0b80*/  SHF.L.U32 R44, R27, 0x1, RZ ;  /* 0x000000011b2c7819 */ /* 0x000fe400000006ff */
[----:B------:R-:W-:Y:S02]  /*0b90*/  IADD3 R27, R62, 0x1e0, RZ ;  /* 0x000001e03e1b7810 */ /* 0x000fe40007ffe0ff */
[----:B------:R-:W-:Y:S02]  /*0ba0*/  LEA.HI.SX32 R11, R11, R62, 0x1b ;  /* 0x0000003e0b0b7211 */ /* 0x000fe400078fdaff */
[----:B------:R-:W-:-:S02]  /*0bb0*/  SHF.L.U32 R43, R29, 0x1, RZ ;  /* 0x000000011d2b7819 */ /* 0x000fc400000006ff */
[----:B------:R-:W-:Y:S02]  /*0bc0*/  SHF.L.U32 R42, R31, 0x1, RZ ;  /* 0x000000011f2a7819 */ /* 0x000fe400000006ff */
[----:B------:R-:W-:Y:S02]  /*0bd0*/  LEA.HI.SX32 R27, R27, R62, 0x1b ;  /* 0x0000003e1b1b7211 */ /* 0x000fe400078fdaff */
[----:B------:R-:W-:Y:S02]  /*0be0*/  SHF.L.U32 R40, R11, 0x1, RZ ;  /* 0x000000010b287819 */ /* 0x000fe400000006ff */
[----:B------:R-:W-:Y:S02]  /*0bf0*/  SHF.L.U32 R37, R27, 0x1, RZ ;  /* 0x000000011b257819 */ /* 0x000fe400000006ff */
[C---:B------:R-:W-:Y:S02]  /*0c00*/  SHF.L.U32 R35, R56.reuse, 0x1, RZ ;  /* 0x0000000138237819 */ /* 0x040fe400000006ff */
[----:B------:R-:W-:-:S02]  /*0c10*/  ISETP.GE.AND P2, PT, R56, R121, PT ;  /* 0x000000793800720c */ /* 0x000fc40003f46270 */
[----:B------:R-:W-:Y:S02]  /*0c20*/  ISETP.GE.AND P1, PT, R110, R121, PT ;  /* 0x000000796e00720c */ /* 0x000fe40003f26270 */
[----:B------:R-:W-:Y:S02]  /*0c30*/  SHF.L.U64.HI R36, R56, 0x1, R55 ;  /* 0x0000000138247819 */ /* 0x000fe40000010237 */
[----:B------:R-:W-:Y:S02]  /*0c40*/  IADD3 R10, P0, R58, R35, RZ ;  /* 0x000000233a0a7210 */ /* 0x000fe40007f1e0ff */
[-C--:B------:R-:W-:Y:S02]  /*0c50*/  ISETP.GE.AND P4, PT, R114, R121.reuse, PT ;  /* 0x000000797200720c */ /* 0x080fe40003f86270 */
[----:B------:R-:W-:Y:S02]  /*0c60*/  IADD3.X R11, R61, R36, RZ, P0, !PT ;  /* 0x000000243d0b7210 */ /* 0x000fe400007fe4ff */
        /* <DEDUP_REMOVED lines=13> */
[----:B--2---:R0:W-:Y:S02]  /*0d40*/  STS.U16 [R52], R3 ;  /* 0x0000000334007388 */ /* 0x0041e40000000400 */
[----:B0-----:R-:W-:-:S04]  /*0d50*/  IADD3 R3, R62, 0xc0, RZ ;  /* 0x000000c03e037810 */ /* 0x001fc80007ffe0ff */
[-C--:B------:R-:W-:Y:S01]  /*0d60*/  LEA.HI.SX32 R3, R3, R62.reuse, 0x1b ;  /* 0x0000003e03037211 */ /* 0x080fe200078fdaff */
[----:B---3--:R-:W-:Y:S03]  /*0d70*/  STS.U16 [R51+0x40], R0 ;  /* 0x0000400033007388 */ /* 0x008fe60000000400 */
[----:B------:R-:W-:Y:S02]  /*0d80*/  SHF.L.U32 R46, R3, 0x1, RZ ;  /* 0x00000001032e7819 */ /* 0x000fe400000006ff */
[----:B------:R-:W-:Y:S01]  /*0d90*/  IADD3 R3, R62, 0x160, RZ ;  /* 0x000001603e037810 */ /* 0x000fe20007ffe0ff */
[----:B----4-:R0:W-:Y:S04]  /*0da0*/  STS.U16 [R50+0x80], R13 ;  /* 0x0000800d32007388 */ /* 0x0101e80000000400 */
[----:B------:R-:W-:Y:S01]  /*0db0*/  STS.U16 [R49+0xc0], R12 ;  /* 0x0000c00c31007388 */ /* 0x000fe20000000400 */
[----:B------:R-:W-:-:S03]  /*0dc0*/  LEA.HI.SX32 R3, R3, R62, 0x1b ;  /* 0x0000003e03037211 */ /* 0x000fc600078fdaff */
[----:B------:R1:W-:Y:S01]  /*0dd0*/  STS.U16 [R48+0x100], R15 ;  /* 0x0001000f30007388 */ /* 0x0003e20000000400 */
[C---:B0-----:R-:W-:Y:S02]  /*0de0*/  IADD3 R13, R62.reuse, 0x1a0, RZ ;  /* 0x000001a03e0d7810 */ /* 0x041fe40007ffe0ff */
[C---:B------:R-:W-:Y:S01]  /*0df0*/  SHF.L.U32 R0, R62.reuse, 0x4, RZ ;  /* 0x000000043e007819 */ /* 0x040fe200000006ff */
[----:B------:R0:W-:Y:S01]  /*0e00*/  STS.U16 [R47+0x140], R14 ;  /* 0x0001400e2f007388 */ /* 0x0001e20000000400 */
[-C--:B------:R-:W-:Y:S02]  /*0e10*/  LEA.HI.SX32 R13, R13, R62.reuse, 0x1b ;  /* 0x0000003e0d0d7211 */ /* 0x080fe400078fdaff */
[----:B-1----:R-:W-:Y:S02]  /*0e20*/  IADD3 R15, R62, 0x1c0, RZ ;  /* 0x000001c03e0f7810 */ /* 0x002fe40007ffe0ff */
[----:B------:R-:W-:Y:S02]  /*0e30*/  SHF.L.U32 R41, R3, 0x1, RZ ;  /* 0x0000000103297819 */ /* 0x000fe400000006ff */
[----:B------:R-:W-:-:S02]  /*0e40*/  LEA.HI.SX32 R15, R15, R62, 0x1b ;  /* 0x0000003e0f0f7211 */ /* 0x000fc400078fdaff */
[----:B------:R-:W-:Y:S01]  /*0e50*/  SHF.L.U32 R39, R13, 0x1, RZ ;  /* 0x000000010d277819 */ /* 0x000fe200000006ff */
[----:B------:R-:W-:Y:S01]  /*0e60*/  STS.U16 [R46+0x180], R17 ;  /* 0x000180112e007388 */ /* 0x000fe20000000400 */
[----:B------:R-:W-:-:S03]  /*0e70*/  LEA.HI.SX32 R34, R0, R0, 0x1b ;  /* 0x0000000000227211 */ /* 0x000fc600078fdaff */
[----:B------:R-:W-:Y:S01]  /*0e80*/  STS.U16 [R45+0x1c0], R16 ;  /* 0x0001c0102d007388 */ /* 0x000fe20000000400 */
[----:B------:R-:W-:-:S03]  /*0e90*/  SHF.L.U32 R38, R15, 0x1, RZ ;  /* 0x000000010f267819 */ /* 0x000fc600000006ff */
        /* <DEDUP_REMOVED lines=28> */
[----:B------:R-:W-:Y:S02]  /*1060*/  PRMT R12, RZ, 0x7610, R12 ;  /* 0x00007610ff0c7816 */ /* 0x000fe4000000000c */
[----:B------:R-:W-:Y:S02]  /*1070*/  PRMT R13, RZ, 0x7610, R13 ;  /* 0x00007610ff0d7816 */ /* 0x000fe4000000000d */
[----:B0-----:R-:W-:Y:S02]  /*1080*/  PRMT R14, RZ, 0x7610, R14 ;  /* 0x00007610ff0e7816 */ /* 0x001fe4000000000e */
[----:B------:R-:W-:Y:S02]  /*1090*/  PRMT R15, RZ, 0x7610, R15 ;  /* 0x00007610ff0f7816 */ /* 0x000fe4000000000f */
[----:B-1----:R-:W-:Y:S01]  /*10a0*/  PRMT R18, RZ, 0x7610, R18 ;  /* 0x00007610ff127816 */ /* 0x002fe20000000012 */
        /* <DEDUP_REMOVED lines=27> */
[----:B------:R-:W-:Y:S02]  /*1260*/  ISETP.GE.AND P1, PT, R110, R121, PT ;  /* 0x000000796e00720c */ /* 0x000fe40003f26270 */
[C---:B------:R-:W-:Y:S02]  /*1270*/  LEA R16, P0, R56.reuse, R59, 0x1 ;  /* 0x0000003b38107211 */ /* 0x040fe400078008ff */
[----:B------:R-:W-:Y:S02]  /*1280*/  PRMT R89, RZ, 0x7610, R89 ;  /* 0x00007610ff597816 */ /* 0x000fe40000000059 */
[----:B------:R-:W-:Y:S02]  /*1290*/  PRMT R120, RZ, 0x7610, R120 ;  /* 0x00007610ff787816 */ /* 0x000fe40000000078 */
[----:B------:R-:W-:Y:S02]  /*12a0*/  LEA.HI.X R17, R56, R57, R55, 0x1, P0 ;  /* 0x0000003938117211 */ /* 0x000fe400000f0c37 */
        /* <DEDUP_REMOVED lines=52> */
[----:B------:R-:W-:Y:S06]  /*15f0*/  BAR.SYNC.DEFER_BLOCKING 0x0 ;  /* 0x0000000000007b1d */ /* 0x000fec0000010000 */
        /* <DEDUP_REMOVED lines=26> */
[C---:B0-----:R-:W-:Y:S01]  /*17a0*/  IMAD R0, R67.reuse, c[0x0][0x1f0], RZ ;  /* 0x00007c0043007a24 */ /* 0x041fe200078e02ff */
[----:B------:R-:W-:Y:S01]  /*17b0*/  SHF.R.S32.HI R3, RZ, 0x1f, R2 ;  /* 0x0000001fff037819 */ /* 0x000fe20000011402 */
[----:B------:R-:W-:-:S02]  /*17c0*/  IMAD R12, R67, c[0x0][0x200], RZ ;  /* 0x00008000430c7a24 */ /* 0x000fc400078e02ff */
[----:B------:R-:W-:-:S04]  /*17d0*/  IMAD.WIDE.U32 R10, R69, c[0x0][0x1f0], RZ ;  /* 0x00007c00450a7a25 */ /* 0x000fc800078e00ff */
[C---:B------:R-:W-:Y:S02]  /*17e0*/  IMAD R105, R69.reuse, c[0x0][0x1f4], R0 ;  /* 0x00007d0045697a24 */ /* 0x040fe400078e0200 */
[C---:B------:R-:W-:Y:S02]  /*17f0*/  IMAD.WIDE.U32 R14, R69.reuse, c[0x0][0x200], RZ ;  /* 0x00008000450e7a25 */ /* 0x040fe400078e00ff */
[----:B-1----:R-:W-:Y:S02]  /*1800*/  @!P0 MOV R16, R2 ;  /* 0x0000000200108202 */ /* 0x002fe40000000f00 */
[----:B------:R-:W-:Y:S01]  /*1810*/  @!P0 MOV R17, R3 ;  /* 0x0000000300118202 */ /* 0x000fe20000000f00 */
[----:B------:R-:W-:Y:S01]  /*1820*/  IMAD R107, R69, c[0x0][0x204], R12 ;  /* 0x00008100456b7a24 */ /* 0x000fe200078e020c */
[----:B------:R-:W-:Y:S01]  /*1830*/  IADD3 R11, R11, R105, RZ ;  /* 0x000000690b0b7210 */ /* 0x000fe20007ffe0ff */
[----:B------:R-:W-:Y:S01]  /*1840*/  @!P0 IMAD.WIDE.U32 R12, R69, c[0x0][0x1f0], R2 ;  /* 0x00007c00450c8a25 */ /* 0x000fe200078e0002 */
[----:B------:R-:W-:-:S03]  /*1850*/  IADD3 R18, R54, -c[0x0][0x174], RZ ;  /* 0x80005d0036127a10 */ /* 0x000fc60007ffe0ff */
[----:B------:R-:W-:Y:S01]  /*1860*/  @!P0 IMAD.WIDE.U32 R16, R69, c[0x0][0x200], R16 ;  /* 0x0000800045108a25 */ /* 0x000fe200078e0010 */
[----:B------:R-:W-:Y:S02]  /*1870*/  IADD3 R123, R15, R107, RZ ;  /* 0x0000006b0f7b7210 */ /* 0x000fe40007ffe0ff */
[----:B------:R-:W-:Y:S01]  /*1880*/  MOV R122, R14 ;  /* 0x0000000e007a7202 */ /* 0x000fe20000000f00 */
[----:B------:R-:W-:Y:S01]  /*1890*/  IMAD R18, R18, -0x200, RZ ;  /* 0xfffffe0012127824 */ /* 0x000fe200078e02ff */
[----:B------:R-:W-:Y:S01]  /*18a0*/  @!P0 IADD3 R13, R105, R13, RZ ;  /* 0x0000000d690d8210 */ /* 0x000fe20007ffe0ff */
[----:B------:R-:W-:Y:S01]  /*18b0*/  IMAD R105, R71, c[0x0][0x1f8], RZ ;  /* 0x00007e0047697a24 */ /* 0x000fe200078e02ff */
[----:B------:R-:W-:Y:S01]  /*18c0*/  @!P0 IADD3 R17, R107, R17, RZ ;  /* 0x000000116b118210 */ /* 0x000fe20007ffe0ff */
[----:B------:R-:W-:Y:S02]  /*18d0*/  IMAD R107, R71, c[0x0][0x208], RZ ;  /* 0x00008200476b7a24 */ /* 0x000fe400078e02ff */
[----:B------:R-:W-:-:S04]  /*18e0*/  IMAD.WIDE.U32 R14, R72, c[0x0][0x1f8], R10 ;  /* 0x00007e00480e7a25 */ /* 0x000fc800078e000a */
[----:B------:R-:W-:Y:S01]  /*18f0*/  IMAD.WIDE.U32 R122, R72, c[0x0][0x208], R122 ;  /* 0x00008200487a7a25 */ /* 0x000fe200078e007a */
[----:B------:R-:W-:-:S03]  /*1900*/  SHF.R.S32.HI R0, RZ, 0x1f, R18 ;  /* 0x0000001fff007819 */ /* 0x000fc60000011412 */
[C---:B------:R-:W-:Y:S02]  /*1910*/  IMAD R109, R72.reuse, c[0x0][0x1fc], R105 ;  /* 0x00007f00486d7a24 */ /* 0x040fe400078e0269 */
[----:B------:R-:W-:Y:S01]  /*1920*/  IMAD R111, R72, c[0x0][0x20c], R107 ;  /* 0x00008300486f7a24 */ /* 0x000fe200078e026b */
[----:B------:R-:W-:Y:S01]  /*1930*/  IADD3 R107, P1, R18, R14, RZ ;  /* 0x0000000e126b7210 */ /* 0x000fe20007f3e0ff */
[----:B------:R-:W-:Y:S01]  /*1940*/  @!P0 IMAD.WIDE.U32 R10, R72, c[0x0][0x1f8], R12 ;  /* 0x00007e00480a8a25 */ /* 0x000fe200078e000c */
[----:B------:R-:W-:-:S03]  /*1950*/  IADD3 R105, P2, R18, R122, RZ ;  /* 0x0000007a12697210 */ /* 0x000fc60007f5e0ff */
[----:B------:R-:W-:Y:S01]  /*1960*/  @!P0 IMAD.WIDE.U32 R12, R72, c[0x0][0x208], R16 ;  /* 0x00008200480c8a25 */ /* 0x000fe200078e0010 */
[C---:B------:R-:W-:Y:S02]  /*1970*/  IADD3.X R140, R0.reuse, R109, R15, P1, !PT ;  /* 0x0000006d008c7210 */ /* 0x040fe40000ffe40f */
[----:B------:R-:W-:Y:S02]  /*1980*/  IADD3.X R122, R0, R111, R123, P2, !PT ;  /* 0x0000006f007a7210 */ /* 0x000fe400017fe47b */
[C---:B------:R-:W-:Y:S02]  /*1990*/  @!P0 IADD3 R15, P1, R56.reuse, R10, RZ ;  /* 0x0000000a380f8210 */ /* 0x040fe40007f3e0ff */
[C---:B------:R-:W-:Y:S02]  /*19a0*/  @!P0 IADD3 R17, P3, R56.reuse, R12, RZ ;  /* 0x0000000c38118210 */ /* 0x040fe40007f7e0ff */
[----:B------:R-:W-:Y:S02]  /*19b0*/  LEA R10, P2, R56, c[0x0][0x268], 0x1 ;  /* 0x00009a00380a7a11 */ /* 0x000fe400078408ff */
[----:B------:R-:W-:-:S02]  /*19c0*/  @!P0 IADD3.X R142, R55, R11, R109, P1, !PT ;  /* 0x0000000b378e8210 */ /* 0x000fc40000ffe46d */
[----:B------:R-:W-:Y:S02]  /*19d0*/  @!P0 IADD3.X R136, R55, R13, R111, P3, !PT ;  /* 0x0000000d37888210 */ /* 0x000fe40001ffe46f */
[----:B------:R-:W-:Y:S02]  /*19e0*/  LEA.HI.X R11, R56, c[0x0][0x26c], R55, 0x1, P2 ;  /* 0x00009b00380b7a11 */ /* 0x000fe400010f0c37 */
[----:B------:R-:W-:Y:S02]  /*19f0*/  LEA R10, P2, R107, R10, 0x1 ;  /* 0x0000000a6b0a7211 */ /* 0x000fe400078408ff */
[----:B------:R-:W-:Y:S02]  /*1a00*/  @!P0 LEA R16, P3, R17, c[0x0][0x258], 0x1 ;  /* 0x0000960011108a11 */ /* 0x000fe400078608ff */
[----:B------:R-:W-:Y:S02]  /*1a10*/  LEA.HI.X R11, R107, R11, R140, 0x1, P2 ;  /* 0x0000000b6b0b7211 */ /* 0x000fe400010f0c8c */
[----:B------:R-:W-:-:S02]  /*1a20*/  @!P0 LEA.HI.X R17, R17, c[0x0][0x25c], R136, 0x1, P3 ;  /* 0x0000970011118a11 */ /* 0x000fc400018f0c88 */
[----:B------:R-:W-:-:S04]  /*1a30*/  @!P0 LEA R14, P1, R15, c[0x0][0x268], 0x1 ;  /* 0x00009a000f0e8a11 */ /* 0x000fc800078208ff */
[----:B------:R-:W-:Y:S02]  /*1a40*/  @!P0 LEA.HI.X R15, R15, c[0x0][0x26c], R142, 0x1, P1 ;  /* 0x00009b000f0f8a11 */ /* 0x000fe400008f0c8e */
[----:B------:R-:W-:Y:S02]  /*1a50*/  ISETP.GE.AND P1, PT, R112, R121, PT ;  /* 0x000000797000720c */ /* 0x000fe40003f26270 */
[C---:B------:R-:W-:Y:S02]  /*1a60*/  LEA R12, P4, R56.reuse, c[0x0][0x258], 0x1 ;  /* 0x00009600380c7a11 */ /* 0x040fe400078808ff */
[----:B------:R-:W-:Y:S02]  /*1a70*/  PRMT R109, RZ, 0x7610, R109 ;  /* 0x00007610ff6d7816 */ /* 0x000fe4000000006d */
[----:B------:R-:W-:Y:S02]  /*1a80*/  LEA.HI.X R13, R56, c[0x0][0x25c], R55, 0x1, P4 ;  /* 0x00009700380d7a11 */ /* 0x000fe400020f0c37 */
[----:B------:R-:W-:-:S02]  /*1a90*/  LEA R12, P4, R105, R12, 0x1 ;  /* 0x0000000c690c7211 */ /* 0x000fc400078808ff */
[----:B------:R-:W-:Y:S02]  /*1aa0*/  ISETP.GE.AND P2, PT, R116, R121, PT ;  /* 0x000000797400720c */ /* 0x000fe40003f46270 */
[----:B------:R-:W-:Y:S02]  /*1ab0*/  LEA.HI.X R13, R105, R13, R122, 0x1, P4 ;  /* 0x0000000d690d7211 */ /* 0x000fe400020f0c7a */
        /* <DEDUP_REMOVED lines=43> */
[----:B------:R-:W-:-:S04]  /*1d70*/  PRMT R126, RZ, 0x7610, R126 ;  /* 0x00007610ff7e7816 */ /* 0x000fc8000000007e */
[----:B------:R-:W4:Y:S01]  /*1d80*/  @!P1 LDG.E.U16 R99, [R10.64+-0x380] ;  /* 0xfffc80060a639981 */ /* 0x000f22000c1e1500 */
[-C--:B------:R-:W-:Y:S02]  /*1d90*/  ISETP.GE.AND P1, PT, R106, R121.reuse, PT ;  /* 0x000000796a00720c */ /* 0x080fe40003f26270 */
[----:B-1----:R-:W-:Y:S01]  /*1da0*/  PRMT R132, RZ, 0x7610, R132 ;  /* 0x00007610ff847816 */ /* 0x002fe20000000084 */
[----:B------:R-:W4:Y:S01]  /*1db0*/  @!P4 LDG.E.U16 R122, [R10.64+-0x340] ;  /* 0xfffcc0060a7ac981 */ /* 0x000f22000c1e1500 */
[----:B--2---:R-:W-:Y:S02]  /*1dc0*/  PRMT R101, RZ, 0x7610, R101 ;  /* 0x00007610ff657816 */ /* 0x004fe40000000065 */
[----:B------:R-:W-:Y:S01]  /*1dd0*/  PRMT R120, RZ, 0x7610, R120 ;  /* 0x00007610ff787816 */ /* 0x000fe20000000078 */
[----:B------:R0:W2:Y:S06]  /*1de0*/  @!P0 LDG.E.U16 R105, [R14.64] ;  /* 0x000000060e698981 */ /* 0x0000ac000c1e1500 */
[----:B------:R-:W4:Y:S01]  /*1df0*/  @!P1 LDG.E.U16 R126, [R10.64+-0x240] ;  /* 0xfffdc0060a7e9981 */ /* 0x000f22000c1e1500 */
[----:B------:R-:W-:-:S02]  /*1e00*/  ISETP.GE.AND P1, PT, R104, R121, PT ;  /* 0x000000796800720c */ /* 0x000fc40003f26270 */
[----:B------:R-:W-:Y:S01]  /*1e10*/  PRMT R124, RZ, 0x7610, R124 ;  /* 0x00007610ff7c7816 */ /* 0x000fe2000000007c */
[----:B------:R-:W4:Y:S01]  /*1e20*/  @!P2 LDG.E.U16 R101, [R10.64+-0x300] ;  /* 0xfffd00060a65a981 */ /* 0x000f22000c1e1500 */
[----:B---3--:R-:W-:-:S03]  /*1e30*/  PRMT R103, RZ, 0x7610, R103 ;  /* 0x00007610ff677816 */ /* 0x008fc60000000067 */
[----:B------:R-:W3:Y:S06]  /*1e40*/  @!P3 LDG.E.U16 R120, [R10.64+-0x3c0] ;  /* 0xfffc40060a78b981 */ /* 0x000eec000c1e1500 */
[----:B------:R-:W4:Y:S01]  /*1e50*/  @!P1 LDG.E.U16 R109, [R10.64+-0x200] ;  /* 0xfffe00060a6d9981 */ /* 0x000f22000c1e1500 */
[-C--:B------:R-:W-:Y:S02]  /*1e60*/  ISETP.GE.AND P1, PT, R102, R121.reuse, PT ;  /* 0x000000796600720c */ /* 0x080fe40003f26270 */
[-C--:B------:R-:W-:Y:S01]  /*1e70*/  ISETP.GE.AND P2, PT, R98, R121.reuse, PT ;  /* 0x000000796200720c */ /* 0x080fe20003f46270 */
[----:B------:R-:W4:Y:S01]  /*1e80*/  @!P5 LDG.E.U16 R124, [R10.64+-0x2c0] ;  /* 0xfffd40060a7cd981 */ /* 0x000f22000c1e1500 */
[----:B------:R-:W-:-:S02]  /*1e90*/  ISETP.GE.AND P3, PT, R96, R121, PT ;  /* 0x000000796000720c */ /* 0x000fc40003f66270 */
[-C--:B------:R-:W-:Y:S01]  /*1ea0*/  ISETP.GE.AND P4, PT, R94, R121.reuse, PT ;  /* 0x000000795e00720c */ /* 0x080fe20003f86270 */
[----:B------:R-:W4:Y:S01]  /*1eb0*/  @!P6 LDG.E.U16 R103, [R10.64+-0x280] ;  /* 0xfffd80060a67e981 */ /* 0x000f22000c1e1500 */
[----:B------:R-:W-:-:S05]  /*1ec0*/  ISETP.GE.AND P5, PT, R92, R121, PT ;  /* 0x000000795c00720c */ /* 0x000fca0003fa6270 */
[----:B------:R-:W4:Y:S01]  /*1ed0*/  @!P1 LDG.E.U16 R132, [R10.64+-0x1c0] ;  /* 0xfffe40060a849981 */ /* 0x000f22000c1e1500 */
[-C--:B------:R-:W-:Y:S02]  /*1ee0*/  ISETP.GE.AND P1, PT, R100, R121.reuse, PT ;  /* 0x000000796400720c */ /* 0x080fe40003f26270 */
[----:B------:R-:W-:Y:S01]  /*1ef0*/  ISETP.GE.AND P6, PT, R90, R121, PT ;  /* 0x000000795a00720c */ /* 0x000fe20003fc6270 */
[----:B------:R-:W4:Y:S01]  /*1f00*/  @!P3 LDG.E.U16 R113, [R10.64+-0x100] ;  /* 0xffff00060a71b981 */ /* 0x000f22000c1e1500 */
[----:B0-----:R-:W-:Y:S02]  /*1f10*/  PRMT R15, RZ, 0x7610, R15 ;  /* 0x00007610ff0f7816 */ /* 0x001fe4000000000f */
[----:B------:R-:W-:Y:S01]  /*1f20*/  PRMT R14, RZ, 0x7610, R14 ;  /* 0x00007610ff0e7816 */ /* 0x000fe2000000000e */
[----:B------:R-:W4:Y:S01]  /*1f30*/  @!P5 LDG.E.U16 R117, [R10.64+-0x80] ;  /* 0xffff80060a75d981 */ /* 0x000f22000c1e1500 */
[----:B------:R-:W-:Y:S02]  /*1f40*/  PRMT R134, RZ, 0x7610, R134 ;  /* 0x00007610ff867816 */ /* 0x000fe40000000086 */
[----:B------:R-:W-:-:S02]  /*1f50*/  PRMT R138, RZ, 0x7610, R138 ;  /* 0x00007610ff8a7816 */ /* 0x000fc4000000008a */
        /* <DEDUP_REMOVED lines=37> */
[----:B------:R-:W3:Y:S04]  /*21b0*/  LDS.U16 R11, [R34+0x2] ;  /* 0x00000200220b7984 */ /* 0x000ee80000000400 */
        /* <DEDUP_REMOVED lines=11> */
[----:B------:R-:W-:Y:S04]  /*2270*/  LDS.U16 R132, [R34+0x1a] ;  /* 0x00001a0022847984 */ /* 0x000fe80000000400 */
[----:B------:R-:W2:Y:S04]  /*2280*/  LDS.U16 R134, [R34+0x1c] ;  /* 0x00001c0022867984 */ /* 0x000ea80000000400 */
[----:B------:R-:W3:Y:S04]  /*2290*/  LDS.U16 R135, [R34+0x1e] ;  /* 0x00001e0022877984 */ /* 0x000ee80000000400 */
[----:B------:R-:W-:Y:S01]  /*22a0*/  BAR.SYNC.DEFER_BLOCKING 0x0 ;  /* 0x0000000000007b1d */ /* 0x000fe20000010000 */
[----:B0-----:R-:W-:-:S05]  /*22b0*/  PRMT R124, RZ, 0x7610, R124 ;  /* 0x00007610ff7c7816 */ /* 0x001fca000000007c */
[----:B------:R0:W4:Y:S01]  /*22c0*/  @!P0 LDG.E.U16 R123, [R16.64] ;  /* 0x00000006107b8981 */ /* 0x000122000c1e1500 */
[----:B------:R-:W-:-:S03]  /*22d0*/  ISETP.GE.AND P0, PT, R112, R121, PT ;  /* 0x000000797000720c */ /* 0x000fc60003f06270 */
[----:B------:R0:W4:Y:S01]  /*22e0*/  @!P1 LDG.E.U16 R124, [R12.64+-0x3c0] ;  /* 0xfffc40060c7c9981 */ /* 0x000122000c1e1500 */
[----:B------:R-:W-:Y:S02]  /*22f0*/  ISETP.GE.AND P1, PT, R114, R121, PT ;  /* 0x000000797200720c */ /* 0x000fe40003f26270 */
[----:B-1----:R-:W-:Y:S01]  /*2300*/  PRMT R126, RZ, 0x7610, R126 ;  /* 0x00007610ff7e7816 */ /* 0x002fe2000000007e */
[----:B------:R1:W4:Y:S01]  /*2310*/  @!P2 LDG.E.U16 R144, [R12.64+-0x140] ;  /* 0xfffec0060c90a981 */ /* 0x000322000c1e1500 */
[----:B--2---:R-:W-:-:S03]  /*2320*/  PRMT R138, RZ, 0x7610, R138 ;  /* 0x00007610ff8a7816 */ /* 0x004fc6000000008a */
        /* <DEDUP_REMOVED lines=17> */
[----:B------:R-:W-:-:S03]  /*2440*/  ISETP.GE.AND P0, PT, R102, R121, PT ;  /* 0x000000796600720c */ /* 0x000fc60003f06270 */
[----:B------:R1:W2:Y:S10]  /*2450*/  @!P1 LDG.E.U16 R149, [R12.64+-0x180] ;  /* 0xfffe80060c959981 */ /* 0x0002b4000c1e1500 */
[----:B------:R1:W2:Y:S01]  /*2460*/  @!P0 LDG.E.U16 R142, [R12.64+-0x1c0] ;  /* 0xfffe40060c8e8981 */ /* 0x0002a2000c1e1500 */
[----:B---3--:R-:W-:-:S02]  /*2470*/  HADD2.F32 R14, -RZ, R11.H0_H0 ;  /* 0x2000000bff0e7230 */ /* 0x008fc40000004100 */
[----:B------:R-:W-:Y:S02]  /*2480*/  HADD2.F32 R129, -RZ, R129.H0_H0 ;  /* 0x20000081ff817230 */ /* 0x000fe40000004100 */
[----:B------:R-:W-:Y:S02]  /*2490*/  HADD2.F32 R15, -RZ, R99.H0_H0 ;  /* 0x20000063ff0f7230 */ /* 0x000fe40000004100 */
[----:B0-----:R-:W-:Y:S02]  /*24a0*/  HADD2.F32 R17, -RZ, R101.H0_H0 ;  /* 0x20000065ff117230 */ /* 0x001fe40000004100 */
[----:B------:R-:W-:Y:S02]  /*24b0*/  HADD2.F32 R131, -RZ, R131.H0_H0 ;  /* 0x20000083ff837230 */ /* 0x000fe40000004100 */
[----:B------:R-:W-:Y:S02]  /*24c0*/  HADD2.F32 R99, -RZ, R103.H0_H0 ;  /* 0x20000067ff637230 */ /* 0x000fe40000004100 */
[----:B------:R-:W-:-:S02]  /*24d0*/  HADD2.F32 R101, -RZ, R105.H0_H0 ;  /* 0x20000069ff657230 */ /* 0x000fc40000004100 */
[----:B------:R-:W-:Y:S02]  /*24e0*/  HADD2.F32 R103, -RZ, R109.H0_H0 ;  /* 0x2000006dff677230 */ /* 0x000fe40000004100 */
[----:B------:R-:W-:Y:S01]  /*24f0*/  HADD2.F32 R105, -RZ, R113.H0_H0 ;  /* 0x20000071ff697230 */ /* 0x000fe20000004100 */
[----:B------:R-:W-:Y:S01]  /*2500*/  FMUL.FTZ R11, R14, -1.4426950216293334961 ;  /* 0xbfb8aa3b0e0b7820 */ /* 0x000fe20000410000 */
[----:B------:R-:W-:Y:S02]  /*2510*/  HADD2.F32 R109, -RZ, R117.H0_H0 ;  /* 0x20000075ff6d7230 */ /* 0x000fe40000004100 */
[----:B------:R-:W-:Y:S01]  /*2520*/  HADD2.F32 R113, -RZ, R120.H0_H0 ;  /* 0x20000078ff717230 */ /* 0x000fe20000004100 */
[----:B------:R-:W-:Y:S01]  /*2530*/  FMUL.FTZ R120, R129, -1.4426950216293334961 ;  /* 0xbfb8aa3b81787820 */ /* 0x000fe20000410000 */
[----:B------:R-:W-:Y:S01]  /*2540*/  HADD2.F32 R117, -RZ, R122.H0_H0 ;  /* 0x2000007aff757230 */ /* 0x000fe20000004100 */
[----:B------:R-:W-:Y:S01]  /*2550*/  FMUL.FTZ R122, R131, -1.4426950216293334961 ;  /* 0xbfb8aa3b837a7820 */ /* 0x000fe20000410000 */
[----:B------:R-:W-:Y:S01]  /*2560*/  HADD2.F32 R16, -RZ, R10.H0_H0 ;  /* 0x2000000aff107230 */ /* 0x000fe20000004100 */
[----:B------:R-:W0:Y:S01]  /*2570*/  MUFU.EX2 R148, R11 ;  /* 0x0000000b00947308 */ /* 0x000e220000000800 */
[----:B------:R-:W-:-:S02]  /*2580*/  FMUL.FTZ R150, R15, -1.4426950216293334961 ;  /* 0xbfb8aa3b0f967820 */ /* 0x000fc40000410000 */
[----:B-1----:R-:W-:-:S05]  /*2590*/  FMUL.FTZ R13, R99, -1.4426950216293334961 ;  /* 0xbfb8aa3b630d7820 */ /* 0x002fca0000410000 */
[----:B------:R-:W-:Y:S01]  /*25a0*/  MUFU.EX2 R164, R120 ;  /* 0x0000007800a47308 */ /* 0x000fe20000000800 */
[----:B------:R-:W-:-:S07]  /*25b0*/  FMUL.FTZ R10, R16, -1.4426950216293334961 ;  /* 0xbfb8aa3b100a7820 */ /* 0x000fce0000410000 */
[----:B------:R-:W-:Y:S08]  /*25c0*/  MUFU.EX2 R165, R122 ;  /* 0x0000007a00a57308 */ /* 0x000ff00000000800 */
[----:B------:R-:W1:Y:S08]  /*25d0*/  MUFU.EX2 R141, R10 ;  /* 0x0000000a008d7308 */ /* 0x000e700000000800 */
[----:B------:R-:W3:Y:S08]  /*25e0*/  MUFU.EX2 R150, R150 ;  /* 0x0000009600967308 */ /* 0x000ef00000000800 */
[----:B------:R0:W-:Y:S02]  /*25f0*/  MUFU.EX2 R157, R13 ;  /* 0x0000000d009d7308 */ /* 0x0001e40000000800 */
[----:B0-----:R-:W-:-:S06]  /*2600*/  FMUL.FTZ R13, R117, -1.4426950216293334961 ;  /* 0xbfb8aa3b750d7820 */ /* 0x001fcc0000410000 */
[----:B------:R0:W-:Y:S01]  /*2610*/  MUFU.EX2 R163, R13 ;  /* 0x0000000d00a37308 */ /* 0x0001e20000000800 */
[----:B------:R-:W-:Y:S02]  /*2620*/  FMUL.FTZ R12, R17, -1.4426950216293334961 ;  /* 0xbfb8aa3b110c7820 */ /* 0x000fe40000410000 */
[----:B0-----:R-:W-:-:S05]  /*2630*/  FADD.FTZ R13, R148, 1 ;  /* 0x3f800000940d7421 */ /* 0x001fca0000010000 */
[----:B------:R-:W0:Y:S01]  /*2640*/  MUFU.EX2 R155, R12 ;  /* 0x0000000c009b7308 */ /* 0x000e220000000800 */
[----:B-1----:R-:W-:Y:S02]  /*2650*/  FADD.FTZ R141, R141, 1 ;  /* 0x3f8000008d8d7421 */ /* 0x002fe40000010000 */
[----:B---3--:R-:W-:Y:S02]  /*2660*/  FADD.FTZ R148, R150, 1 ;  /* 0x3f80000096947421 */ /* 0x008fe40000010000 */
[----:B------:R-:W-:-:S03]  /*2670*/  FMUL.FTZ R10, R101, -1.4426950216293334961 ;  /* 0xbfb8aa3b650a7820 */ /* 0x000fc60000410000 */
[----:B------:R-:W-:Y:S08]  /*2680*/  MUFU.RCP R141, R141 ;  /* 0x0000008d008d7308 */ /* 0x000ff00000001000 */
[----:B------:R-:W1:Y:S08]  /*2690*/  MUFU.EX2 R158, R10 ;  /* 0x0000000a009e7308 */ /* 0x000e700000000800 */
[----:B------:R-:W-:Y:S01]  /*26a0*/  MUFU.RCP R148, R148 ;  /* 0x0000009400947308 */ /* 0x000fe20000001000 */
[----:B0-----:R-:W-:Y:S01]  /*26b0*/  FADD.FTZ R150, R155, 1 ;  /* 0x3f8000009b967421 */ /* 0x001fe20000010000 */
[----:B------:R-:W-:-:S02]  /*26c0*/  HADD2.F32 R89, -RZ, R89.H0_H0 ;  /* 0x20000059ff597230 */ /* 0x000fc40000004100 */
[----:B------:R-:W-:Y:S01]  /*26d0*/  HADD2.F32 R130, -RZ, R130.H0_H0 ;  /* 0x20000082ff827230 */ /* 0x000fe20000004100 */
[----:B------:R-:W-:Y:S01]  /*26e0*/  FMUL.FTZ R11, R103, -1.4426950216293334961 ;  /* 0xbfb8aa3b670b7820 */ /* 0x000fe20000410000 */
[----:B------:R-:W-:Y:S02]  /*26f0*/  HADD2.F32 R91, -RZ, R91.H0_H0 ;  /* 0x2000005bff5b7230 */ /* 0x000fe40000004100 */
[----:B------:R-:W-:Y:S08]  /*2700*/  MUFU.RCP R150, R150 ;  /* 0x0000009600967308 */ /* 0x000ff00000001000 */
[----:B------:R0:W3:Y:S01]  /*2710*/  MUFU.EX2 R159, R11 ;  /* 0x0000000b009f7308 */ /* 0x0000e20000000800 */
[----:B------:R-:W-:-:S02]  /*2720*/  HADD2.F32 R137, -RZ, R137.H0_H0 ;  /* 0x20000089ff897230 */ /* 0x000fc40000004100 */
[----:B------:R-:W-:Y:S01]  /*2730*/  HADD2.F32 R136, -RZ, R136.H0_H0 ;  /* 0x20000088ff887230 */ /* 0x000fe20000004100 */
[----:B------:R-:W-:Y:S01]  /*2740*/  FMUL.FTZ R161, R109, -1.4426950216293334961 ;  /* 0xbfb8aa3b6da17820 */ /* 0x000fe20000410000 */
[----:B------:R-:W-:Y:S01]  /*2750*/  HADD2.F32 R134, -RZ, R134.H0_H0 ;  /* 0x20000086ff867230 */ /* 0x000fe20000004100 */
[----:B------:R-:W-:-:S04]  /*2760*/  FMUL.FTZ R12, R105, -1.4426950216293334961 ;  /* 0xbfb8aa3b690c7820 */ /* 0x000fc80000410000 */
[----:B------:R-:W-:Y:S01]  /*2770*/  MUFU.EX2 R160, R12 ;  /* 0x0000000c00a07308 */ /* 0x000fe20000000800 */
[----:B0-----:R-:W-:Y:S01]  /*2780*/  FMUL.FTZ R11, R134, -1.4426950216293334961 ;  /* 0xbfb8aa3b860b7820 */ /* 0x001fe20000410000 */
[----:B------:R-:W-:Y:S01]  /*2790*/  HADD2.F32 R139, -RZ, R139.H0_H0 ;  /* 0x2000008bff8b7230 */ /* 0x000fe20000004100 */
[----:B------:R-:W-:-:S05]  /*27a0*/  FADD.FTZ R170, R163, 1 ;  /* 0x3f800000a3aa7421 */ /* 0x000fca0000010000 */
[----:B------:R-:W-:Y:S01]  /*27b0*/  MUFU.EX2 R161, R161 ;  /* 0x000000a100a17308 */ /* 0x000fe20000000800 */
[----:B----4-:R-:W-:Y:S04]  /*27c0*/  STS.U16 [R52], R123 ;  /* 0x0000007b34007388 */ /* 0x010fe80000000400 */
[----:B------:R-:W-:Y:S04]  /*27d0*/  STS.U16 [R51+0x40], R124 ;  /* 0x0000407c33007388 */ /* 0x000fe80000000400 */
[----:B--2---:R-:W-:Y:S04]  /*27e0*/  STS.U16 [R50+0x80], R125 ;  /* 0x0000807d32007388 */ /* 0x004fe80000000400 */
        /* <DEDUP_REMOVED lines=12> */
[----:B------:R-:W-:Y:S01]  /*28b0*/  STS.U16 [R37+0x3c0], R156 ;  /* 0x0003c09c25007388 */ /* 0x000fe20000000400 */
[----:B------:R-:W-:-:S06]  /*28c0*/  NOP ;  /* 0x0000000000007918 */ /* 0x000fcc0000000000 */
[----:B------:R-:W2:Y:S04]  /*28d0*/  LDS.U16 R120, [R34] ;  /* 0x0000000022787984 */ /* 0x000ea80000000400 */
[----:B------:R-:W4:Y:S04]  /*28e0*/  LDS.U16 R123, [R34+0x4] ;  /* 0x00000400227b7984 */ /* 0x000f280000000400 */
[----:B------:R-:W4:Y:S04]  /*28f0*/  LDS.U16 R122, [R34+0x2] ;  /* 0x00000200227a7984 */ /* 0x000f280000000400 */
[----:B------:R-:W4:Y:S04]  /*2900*/  LDS.U16 R124, [R34+0x6] ;  /* 0x00000600227c7984 */ /* 0x000f280000000400 */
[----:B------:R-:W4:Y:S01]  /*2910*/  LDS.U16 R125, [R34+0x8] ;  /* 0x00000800227d7984 */ /* 0x000f220000000400 */
[----:B0-----:R-:W0:Y:S03]  /*2920*/  MUFU.RCP R145, R13 ;  /* 0x0000000d00917308 */ /* 0x001e260000001000 */
[----:B------:R-:W4:Y:S01]  /*2930*/  LDS.U16 R126, [R34+0xa] ;  /* 0x00000a00227e7984 */ /* 0x000f220000000400 */
[----:B------:R-:W-:-:S02]  /*2940*/  FADD.FTZ R138, R157, 1 ;  /* 0x3f8000009d8a7421 */ /* 0x000fc40000010000 */
[----:B-1----:R-:W-:Y:S01]  /*2950*/  FADD.FTZ R142, R158, 1 ;  /* 0x3f8000009e8e7421 */ /* 0x002fe20000010000 */
[----:B------:R-:W-:Y:S01]  /*2960*/  HADD2.F32 R132, -RZ, R132.H0_H0 ;  /* 0x20000084ff847230 */ /* 0x000fe20000004100 */
[----:B---3--:R-:W-:Y:S01]  /*2970*/  FADD.FTZ R144, R159, 1 ;  /* 0x3f8000009f907421 */ /* 0x008fe20000010000 */
[----:B------:R-:W-:Y:S01]  /*2980*/  MUFU.EX2 R11, R11 ;  /* 0x0000000b000b7308 */ /* 0x000fe20000000800 */
[----:B------:R-:W-:Y:S01]  /*2990*/  FADD.FTZ R180, R165, 1 ;  /* 0x3f800000a5b47421 */ /* 0x000fe20000010000 */
[----:B------:R-:W-:Y:S01]  /*29a0*/  HADD2.F32 R135, -RZ, R135.H0_H0 ;  /* 0x20000087ff877230 */ /* 0x000fe20000004100 */
[----:B------:R-:W-:Y:S01]  /*29b0*/  FMUL.FTZ R10, R113, -1.4426950216293334961 ;  /* 0xbfb8aa3b710a7820 */ /* 0x000fe20000410000 */
[----:B------:R-:W-:Y:S01]  /*29c0*/  LDS.U16 R165, [R34+0x18] ;  /* 0x0000180022a57984 */ /* 0x000fe20000000400 */
[----:B0-----:R-:W-:-:S03]  /*29d0*/  FADD.FTZ R143, -R145, 1 ;  /* 0x3f800000918f7421 */ /* 0x001fc60000010100 */
[----:B------:R-:W-:Y:S01]  /*29e0*/  LDS.U16 R176, [R34+0x1c] ;  /* 0x00001c0022b07984 */ /* 0x000fe20000000400 */
[----:B------:R-:W-:-:S03]  /*29f0*/  FFMA.FTZ R147, R14, R143, 1 ;  /* 0x3f8000000e937423 */ /* 0x000fc6000001008f */
[----:B------:R-:W-:Y:S01]  /*2a00*/  LDS.U16 R178, [R34+0x1e] ;  /* 0x00001e0022b27984 */ /* 0x000fe20000000400 */
[----:B--2---:R-:W-:-:S03]  /*2a10*/  HADD2.F32 R120, -RZ, R120.H0_H0 ;  /* 0x20000078ff787230 */ /* 0x004fc60000004100 */
[----:B------:R-:W0:Y:S01]  /*2a20*/  LDS.U16 R143, [R34+0xc] ;  /* 0x00000c00228f7984 */ /* 0x000e220000000400 */
[----:B----4-:R-:W-:Y:S01]  /*2a30*/  HADD2.F32 R123, -RZ, R123.H0_H0 ;  /* 0x2000007bff7b7230 */ /* 0x010fe20000004100 */
[----:B------:R-:W1:Y:S01]  /*2a40*/  MUFU.RCP R138, R138 ;  /* 0x0000008a008a7308 */ /* 0x000e620000001000 */
[----:B------:R-:W-:Y:S01]  /*2a50*/  HADD2.F32 R122, -RZ, R122.H0_H0 ;  /* 0x2000007aff7a7230 */ /* 0x000fe20000004100 */
[----:B------:R-:W-:Y:S02]  /*2a60*/  FADD.FTZ R13, -R141, 1 ;  /* 0x3f8000008d0d7421 */ /* 0x000fe40000010100 */
        /* <DEDUP_REMOVED lines=8> */
[----:B------:R-:W-:Y:S01]  /*2af0*/  FFMA.FTZ R158, R15, R158, 1 ;  /* 0x3f8000000f9e7423 */ /* 0x000fe2000001009e */
[----:B------:R-:W-:Y:S01]  /*2b00*/  HADD2.F32 R124, -RZ, R124.H0_H0 ;  /* 0x2000007cff7c7230 */ /* 0x000fe20000004100 */
[----:B------:R-:W-:Y:S01]  /*2b10*/  FMUL.FTZ R155, R140, R13 ;  /* 0x0000000d8c9b7220 */ /* 0x000fe20000410000 */
[----:B------:R-:W-:Y:S01]  /*2b20*/  HADD2.F32 R125, -RZ, R125.H0_H0 ;  /* 0x2000007dff7d7230 */ /* 0x000fe20000004100 */
[----:B------:R-:W-:-:S02]  /*2b30*/  FMUL.FTZ R172, R156, R147 ;  /* 0x000000939cac7220 */ /* 0x000fc40000410000 */
[----:B------:R-:W-:Y:S01]  /*2b40*/  FMUL.FTZ R13, R149, R158 ;  /* 0x0000009e950d7220 */ /* 0x000fe20000410000 */
[----:B------:R-:W2:Y:S01]  /*2b50*/  LDS.U16 R147, [R34+0xe] ;  /* 0x00000e0022937984 */ /* 0x000ea20000000400 */
[----:B------:R-:W3:Y:S03]  /*2b60*/  MUFU.RCP R142, R142 ;  /* 0x0000008e008e7308 */ /* 0x000ee60000001000 */
[----:B------:R-:W4:Y:S01]  /*2b70*/  LDS.U16 R149, [R34+0x10] ;  /* 0x0000100022957984 */ /* 0x000f220000000400 */
[----:B------:R-:W-:Y:S02]  /*2b80*/  FMUL.FTZ R151, R137, R124 ;  /* 0x0000007c89977220 */ /* 0x000fe40000410000 */
[----:B------:R-:W-:Y:S02]  /*2b90*/  FMUL.FTZ R153, R136, R125 ;  /* 0x0000007d88997220 */ /* 0x000fe40000410000 */
[----:B------:R-:W-:-:S02]  /*2ba0*/  FADD.FTZ R140, -R150, 1 ;  /* 0x3f800000968c7421 */ /* 0x000fc40000010100 */
[----:B-1----:R-:W-:Y:S02]  /*2bb0*/  FADD.FTZ R156, -R138, 1 ;  /* 0x3f8000008a9c7421 */ /* 0x002fe40000010100 */
[----:B------:R-:W-:Y:S02]  /*2bc0*/  FMUL.FTZ R151, R150, R151 ;  /* 0x0000009796977220 */ /* 0x000fe40000410000 */
[----:B------:R-:W-:Y:S02]  /*2bd0*/  FMUL.FTZ R153, R138, R153 ;  /* 0x000000998a997220 */ /* 0x000fe40000410000 */
[----:B------:R-:W-:Y:S02]  /*2be0*/  FFMA.FTZ R140, R17, R140, 1 ;  /* 0x3f800000118c7423 */ /* 0x000fe4000001008c */
[----:B------:R-:W-:Y:S01]  /*2bf0*/  FFMA.FTZ R156, R99, R156, 1 ;  /* 0x3f800000639c7423 */ /* 0x000fe2000001009c */
[----:B------:R-:W1:Y:S01]  /*2c00*/  MUFU.RCP R144, R144 ;  /* 0x0000009000907308 */ /* 0x000e620000001000 */
[----:B------:R-:W-:Y:S01]  /*2c10*/  HADD2.F32 R126, -RZ, R126.H0_H0 ;  /* 0x2000007eff7e7230 */ /* 0x000fe20000004100 */
[----:B------:R-:W-:-:S02]  /*2c20*/  FMUL.FTZ R182, R151, R140 ;  /* 0x0000008c97b67220 */ /* 0x000fc40000410000 */
[----:B------:R-:W-:Y:S01]  /*2c30*/  FMUL.FTZ R163, R153, R156 ;  /* 0x0000009c99a37220 */ /* 0x000fe20000410000 */
[----:B------:R-:W2:Y:S04]  /*2c40*/  LDS.U16 R151, [R34+0x12] ;  /* 0x0000120022977984 */ /* 0x000ea80000000400 */
[----:B------:R-:W2:Y:S01]  /*2c50*/  LDS.U16 R153, [R34+0x14] ;  /* 0x0000140022997984 */ /* 0x000ea20000000400 */
[----:B------:R-:W-:Y:S02]  /*2c60*/  FMUL.FTZ R157, R139, R126 ;  /* 0x0000007e8b9d7220 */ /* 0x000fe40000410000 */
[----:B---3--:R-:W-:Y:S01]  /*2c70*/  FADD.FTZ R158, -R142, 1 ;  /* 0x3f8000008e9e7421 */ /* 0x008fe20000010100 */
[----:B------:R3:W1:Y:S01]  /*2c80*/  MUFU.EX2 R162, R10 ;  /* 0x0000000a00a27308 */ /* 0x0006620000000800 */
[----:B------:R-:W-:-:S02]  /*2c90*/  FMUL.FTZ R12, R132, -1.4426950216293334961 ;  /* 0xbfb8aa3b840c7820 */ /* 0x000fc40000410000 */
[----:B------:R-:W-:Y:S02]  /*2ca0*/  FADD.FTZ R146, R160, 1 ;  /* 0x3f800000a0927421 */ /* 0x000fe40000010000 */
[----:B------:R-:W-:Y:S01]  /*2cb0*/  FMUL.FTZ R157, R142, R157 ;  /* 0x0000009d8e9d7220 */ /* 0x000fe20000410000 */
[----:B------:R-:W-:Y:S01]  /*2cc0*/  HADD2.F32 R140, -RZ, R127.H0_H0 ;  /* 0x2000007fff8c7230 */ /* 0x000fe20000004100 */
[----:B------:R-:W-:Y:S02]  /*2cd0*/  FADD.FTZ R160, R161, 1 ;  /* 0x3f800000a1a07421 */ /* 0x000fe40000010000 */
[----:B------:R-:W-:Y:S01]  /*2ce0*/  FFMA.FTZ R158, R101, R158, 1 ;  /* 0x3f800000659e7423 */ /* 0x000fe2000001009e */
[----:B0-----:R-:W-:Y:S01]  /*2cf0*/  HADD2.F32 R127, -RZ, R143.H0_H0 ;  /* 0x2000008fff7f7230 */ /* 0x001fe20000004100 */
[----:B------:R-:W0:Y:S01]  /*2d00*/  MUFU.EX2 R12, R12 ;  /* 0x0000000c000c7308 */ /* 0x000e220000000800 */
[----:B------:R-:W-:Y:S02]  /*2d10*/  FADD.FTZ R161, R11, 1 ;  /* 0x3f8000000ba17421 */ /* 0x000fe40000010000 */
[----:B------:R-:W-:Y:S01]  /*2d20*/  FMUL.FTZ R186, R157, R158 ;  /* 0x0000009e9dba7220 */ /* 0x000fe20000410000 */
[----:B------:R-:W-:Y:S01]  /*2d30*/  LDS.U16 R11, [R34+0x1a] ;  /* 0x00001a00220b7984 */ /* 0x000fe20000000400 */
[----:B-1----:R-:W-:-:S03]  /*2d40*/  FADD.FTZ R156, -R144, 1 ;  /* 0x3f800000909c7421 */ /* 0x002fc60000010100 */
[----:B------:R-:W1:Y:S01]  /*2d50*/  LDS.U16 R157, [R34+0x16] ;  /* 0x00001600229d7984 */ /* 0x000e620000000400 */
[----:B------:R-:W0:Y:S01]  /*2d60*/  MUFU.RCP R146, R146 ;  /* 0x0000009200927308 */ /* 0x000e220000001000 */
[----:B---3--:R-:W-:Y:S02]  /*2d70*/  FMUL.FTZ R10, R135, -1.4426950216293334961 ;  /* 0xbfb8aa3b870a7820 */ /* 0x008fe40000410000 */
[----:B------:R-:W-:-:S05]  /*2d80*/  FMUL.FTZ R143, R140, R127 ;  /* 0x0000007f8c8f7220 */ /* 0x000fca0000410000 */
[----:B------:R-:W3:Y:S01]  /*2d90*/  MUFU.RCP R160, R160 ;  /* 0x000000a000a07308 */ /* 0x000ee20000001000 */
[----:B------:R-:W-:Y:S02]  /*2da0*/  FFMA.FTZ R159, R103, R156, 1 ;  /* 0x3f800000679f7423 */ /* 0x000fe4000001009c */
[----:B------:R-:W-:Y:S01]  /*2db0*/  FMUL.FTZ R156, R144, R143 ;  /* 0x0000008f909c7220 */ /* 0x000fe20000410000 */
[----:B------:R-:W-:Y:S01]  /*2dc0*/  HADD2.F32 R143, -RZ, R128.H0_H0 ;  /* 0x20000080ff8f7230 */ /* 0x000fe20000004100 */
[----:B------:R-:W-:-:S03]  /*2dd0*/  FADD.FTZ R162, R162, 1 ;  /* 0x3f800000a2a27421 */ /* 0x000fc60000010000 */
[----:B------:R-:W1:Y:S01]  /*2de0*/  MUFU.EX2 R10, R10 ;  /* 0x0000000a000a7308 */ /* 0x000e620000000800 */
[----:B------:R-:W-:Y:S01]  /*2df0*/  FMUL.FTZ R167, R156, R159 ;  /* 0x0000009f9ca77220 */ /* 0x000fe20000410000 */
[----:B------:R-:W-:Y:S02]  /*2e00*/  HADD2.F32 R156, -RZ, R133.H0_H0 ;  /* 0x20000085ff9c7230 */ /* 0x000fe40000004100 */
[----:B--2---:R-:W-:Y:S02]  /*2e10*/  HADD2.F32 R128, -RZ, R147.H0_H0 ;  /* 0x20000093ff807230 */ /* 0x004fe40000004100 */
[----:B----4-:R-:W-:Y:S01]  /*2e20*/  HADD2.F32 R133, -RZ, R149.H0_H0 ;  /* 0x20000095ff857230 */ /* 0x010fe20000004100 */
[----:B0-----:R-:W-:Y:S01]  /*2e30*/  FADD.FTZ R159, R12, 1 ;  /* 0x3f8000000c9f7421 */ /* 0x001fe20000010000 */
[----:B------:R0:W2:Y:S01]  /*2e40*/  MUFU.RCP R168, R162 ;  /* 0x000000a200a87308 */ /* 0x0000a20000001000 */
[----:B------:R-:W-:Y:S02]  /*2e50*/  FADD.FTZ R12, -R146, 1 ;  /* 0x3f800000920c7421 */ /* 0x000fe40000010100 */
[----:B------:R-:W-:-:S02]  /*2e60*/  FMUL.FTZ R147, R143, R128 ;  /* 0x000000808f937220 */ /* 0x000fc40000410000 */
[----:B---3--:R-:W-:Y:S02]  /*2e70*/  FADD.FTZ R158, -R160, 1 ;  /* 0x3f800000a09e7421 */ /* 0x008fe40000010100 */
[----:B------:R-:W-:Y:S01]  /*2e80*/  FMUL.FTZ R149, R156, R133 ;  /* 0x000000859c957220 */ /* 0x000fe20000410000 */
[----:B------:R-:W3:Y:S01]  /*2e90*/  MUFU.RCP R180, R180 ;  /* 0x000000b400b47308 */ /* 0x000ee20000001000 */
[----:B------:R-:W-:Y:S02]  /*2ea0*/  FFMA.FTZ R12, R105, R12, 1 ;  /* 0x3f800000690c7423 */ /* 0x000fe4000001000c */
[----:B------:R-:W-:Y:S02]  /*2eb0*/  FMUL.FTZ R147, R146, R147 ;  /* 0x0000009392937220 */ /* 0x000fe40000410000 */
[----:B------:R-:W-:Y:S02]  /*2ec0*/  FFMA.FTZ R158, R109, R158, 1 ;  /* 0x3f8000006d9e7423 */ /* 0x000fe4000001009e */
[----:B------:R-:W-:Y:S01]  /*2ed0*/  FMUL.FTZ R149, R160, R149 ;  /* 0x00000095a0957220 */ /* 0x000fe20000410000 */
[----:B------:R-:W4:Y:S01]  /*2ee0*/  MUFU.RCP R170, R170 ;  /* 0x000000aa00aa7308 */ /* 0x000f220000001000 */
[----:B-1----:R-:W-:-:S02]  /*2ef0*/  FADD.FTZ R184, R10, 1 ;  /* 0x3f8000000ab87421 */ /* 0x002fc40000010000 */
[----:B------:R-:W-:Y:S01]  /*2f00*/  FMUL.FTZ R12, R147, R12 ;  /* 0x0000000c930c7220 */ /* 0x000fe20000410000 */
[----:B------:R-:W-:Y:S01]  /*2f10*/  HADD2.F32 R147, -RZ, R151.H0_H0 ;  /* 0x20000097ff937230 */ /* 0x000fe20000004100 */
[----:B------:R-:W-:Y:S01]  /*2f20*/  FMUL.FTZ R169, R149, R158 ;  /* 0x0000009e95a97220 */ /* 0x000fe20000410000 */
[----:B------:R-:W-:Y:S01]  /*2f30*/  HADD2.F32 R158, -RZ, R119.H0_H0 ;  /* 0x20000077ff9e7230 */ /* 0x000fe20000004100 */
[----:B------:R-:W-:Y:S01]  /*2f40*/  FADD.FTZ R164, R164, 1 ;  /* 0x3f800000a4a47421 */ /* 0x000fe20000010000 */
[----:B------:R-:W-:Y:S02]  /*2f50*/  HADD2.F32 R149, -RZ, R153.H0_H0 ;  /* 0x20000099ff957230 */ /* 0x000fe40000004100 */
[----:B0-----:R-:W-:Y:S02]  /*2f60*/  HADD2.F32 R162, -RZ, R107.H0_H0 ;  /* 0x2000006bffa27230 */ /* 0x001fe40000004100 */
[----:B------:R-:W-:Y:S01]  /*2f70*/  HADD2.F32 R153, -RZ, R165.H0_H0 ;  /* 0x200000a5ff997230 */ /* 0x000fe20000004100 */
[----:B------:R0:W1:Y:S01]  /*2f80*/  MUFU.RCP R174, R164 ;  /* 0x000000a400ae7308 */ /* 0x0000620000001000 */
[----:B--2---:R-:W-:Y:S01]  /*2f90*/  FADD.FTZ R10, -R168, 1 ;  /* 0x3f800000a80a7421 */ /* 0x004fe20000010100 */
[----:B------:R-:W-:Y:S01]  /*2fa0*/  HADD2.F32 R166, -RZ, R115.H0_H0 ;  /* 0x20000073ffa67230 */ /* 0x000fe20000004100 */
[----:B------:R-:W-:Y:S01]  /*2fb0*/  FMUL.FTZ R107, R158, R147 ;  /* 0x000000939e6b7220 */ /* 0x000fe20000410000 */
[----:B------:R-:W-:Y:S01]  /*2fc0*/  BAR.SYNC.DEFER_BLOCKING 0x0 ;  /* 0x0000000000007b1d */ /* 0x000fe20000010000 */
[----:B---3--:R-:W-:-:S02]  /*2fd0*/  FADD.FTZ R192, -R180, 1 ;  /* 0x3f800000b4c07421 */ /* 0x008fc40000010100 */
[----:B------:R-:W-:-:S03]  /*2fe0*/  FMUL.FTZ R119, R162, R153 ;  /* 0x00000099a2777220 */ /* 0x000fc60000410000 */
[----:B------:R-:W2:Y:S01]  /*2ff0*/  MUFU.RCP R159, R159 ;  /* 0x0000009f009f7308 */ /* 0x000ea20000001000 */
[----:B------:R-:W-:Y:S01]  /*3000*/  FFMA.FTZ R10, R113, R10, 1 ;  /* 0x3f800000710a7423 */ /* 0x000fe2000001000a */
[----:B0-----:R-:W-:Y:S01]  /*3010*/  HADD2.F32 R164, -RZ, R111.H0_H0 ;  /* 0x2000006fffa47230 */ /* 0x001fe20000004100 */
[----:B------:R-:W-:-:S05]  /*3020*/  FMUL.FTZ R107, R168, R107 ;  /* 0x0000006ba86b7220 */ /* 0x000fca0000410000 */
[----:B------:R-:W0:Y:S01]  /*3030*/  MUFU.RCP R161, R161 ;  /* 0x000000a100a17308 */ /* 0x000e220000001000 */
[----:B------:R-:W-:-:S07]  /*3040*/  FFMA.FTZ R192, R131, R192, 1 ;  /* 0x3f80000083c07423 */ /* 0x000fce00000100c0 */
[----:B------:R-:W3:Y:S01]  /*3050*/  MUFU.RCP R184, R184 ;  /* 0x000000b800b87308 */ /* 0x000ee20000001000 */
[----:B------:R-:W-:Y:S02]  /*3060*/  FMUL.FTZ R119, R180, R119 ;  /* 0x00000077b4777220 */ /* 0x000fe40000410000 */
[----:B----4-:R-:W-:Y:S02]  /*3070*/  FADD.FTZ R188, -R170, 1 ;  /* 0x3f800000aabc7421 */ /* 0x010fe40000010100 */
[----:B------:R-:W-:Y:S01]  /*3080*/  FMUL.FTZ R111, R166, R149 ;  /* 0x00000095a66f7220 */ /* 0x000fe20000410000 */
[----:B------:R-:W-:Y:S01]  /*3090*/  HADD2.F32 R151, -RZ, R157.H0_H0 ;  /* 0x2000009dff977230 */ /* 0x000fe20000004100 */
[----:B------:R-:W-:Y:S01]  /*30a0*/  FMUL.FTZ R10, R107, R10 ;  /* 0x0000000a6b0a7220 */ /* 0x000fe20000410000 */
[----:B------:R-:W-:Y:S01]  /*30b0*/  F2FP.PACK_AB R107, R172, R155 ;  /* 0x0000009bac6b723e */ /* 0x000fe200000000ff */
[----:B------:R-:W-:Y:S01]  /*30c0*/  FMUL.FTZ R192, R119, R192 ;  /* 0x000000c077c07220 */ /* 0x000fe20000410000 */
[----:B------:R-:W-:Y:S01]  /*30d0*/  HADD2.F32 R172, -RZ, R97.H0_H0 ;  /* 0x20000061ffac7230 */ /* 0x000fe20000004100 */
[----:B------:R-:W-:Y:S01]  /*30e0*/  FFMA.FTZ R188, R117, R188, 1 ;  /* 0x3f80000075bc7423 */ /* 0x000fe200000100bc */
[----:B------:R-:W-:Y:S01]  /*30f0*/  HADD2.F32 R157, -RZ, R95.H0_H0 ;  /* 0x2000005fff9d7230 */ /* 0x000fe20000004100 */
[----:B------:R-:W-:Y:S01]  /*3100*/  FMUL.FTZ R111, R170, R111 ;  /* 0x0000006faa6f7220 */ /* 0x000fe20000410000 */
[----:B------:R-:W-:-:S02]  /*3110*/  HADD2.F32 R119, -RZ, R93.H0_H0 ;  /* 0x2000005dff777230 */ /* 0x000fc40000004100 */
[----:B------:R-:W-:Y:S02]  /*3120*/  HADD2.F32 R155, -RZ, R11.H0_H0 ;  /* 0x2000000bff9b7230 */ /* 0x000fe40000004100 */
[----:B------:R-:W-:Y:S02]  /*3130*/  HADD2.F32 R176, -RZ, R176.H0_H0 ;  /* 0x200000b0ffb07230 */ /* 0x000fe40000004100 */
[----:B------:R-:W-:Y:S01]  /*3140*/  HADD2.F32 R178, -RZ, R178.H0_H0 ;  /* 0x200000b2ffb27230 */ /* 0x000fe20000004100 */
[----:B------:R-:W-:Y:S02]  /*3150*/  FMUL.FTZ R111, R111, R188 ;  /* 0x000000bc6f6f7220 */ /* 0x000fe40000410000 */
[----:B-1----:R-:W-:Y:S02]  /*3160*/  FADD.FTZ R190, -R174, 1 ;  /* 0x3f800000aebe7421 */ /* 0x002fe40000010100 */
[----:B------:R-:W-:Y:S02]  /*3170*/  FMUL.FTZ R115, R164, R151 ;  /* 0x00000097a4737220 */ /* 0x000fe40000410000 */
[----:B--2---:R-:W-:-:S02]  /*3180*/  FADD.FTZ R93, -R159, 1 ;  /* 0x3f8000009f5d7421 */ /* 0x004fc40000010100 */
[----:B0-----:R-:W-:Y:S02]  /*3190*/  FADD.FTZ R95, -R161, 1 ;  /* 0x3f800000a15f7421 */ /* 0x001fe40000010100 */
[----:B---3--:R-:W-:Y:S02]  /*31a0*/  FADD.FTZ R196, -R184, 1 ;  /* 0x3f800000b8c47421 */ /* 0x008fe40000010100 */
        /* <DEDUP_REMOVED lines=19> */
[----:B------:R-:W-:Y:S02]  /*32e0*/  F2FP.PACK_AB R12, R12, R167 ;  /* 0x000000a70c0c723e */ /* 0x000fe400000000ff */
[----:B------:R-:W-:Y:S02]  /*32f0*/  ISETP.NE.AND P1, PT, R64, RZ, PT ;  /* 0x000000ff4000720c */ /* 0x000fe40003f25270 */
[----:B------:R-:W-:Y:S02]  /*3300*/  F2FP.PACK_AB R10, R10, R169 ;  /* 0x000000a90a0a723e */ /* 0x000fe400000000ff */
[----:B------:R-:W-:Y:S02]  /*3310*/  F2FP.PACK_AB R111, R190, R111 ;  /* 0x0000006fbe6f723e */ /* 0x000fe400000000ff */
[----:B------:R-:W-:-:S02]  /*3320*/  F2FP.PACK_AB R93, R93, R192 ;  /* 0x000000c05d5d723e */ /* 0x000fc400000000ff */
        /* <DEDUP_REMOVED lines=10> */
[----:B--2---:R-:W-:-:S03]  /*33d0*/  PRMT R13, R111, 0x7632, R13 ;  /* 0x000076326f0d7816 */ /* 0x004fc6000000000d */
[----:B------:R2:W-:Y:S01]  /*33e0*/  STS.U16 [R34+0xc], R12 ;  /* 0x00000c0c22007388 */ /* 0x0005e20000000400 */
[C---:B0-----:R-:W-:Y:S02]  /*33f0*/  PRMT R163, R93.reuse, 0x7632, R163 ;  /* 0x000076325da37816 */ /* 0x041fe400000000a3 */
[----:B-1----:R-:W-:Y:S02]  /*3400*/  PRMT R115, R93, 0x7610, R115 ;  /* 0x000076105d737816 */ /* 0x002fe40000000073 */
[----:B--2---:R-:W-:Y:S01]  /*3410*/  PRMT R12, R95, 0x7610, R12 ;  /* 0x000076105f0c7816 */ /* 0x004fe2000000000c */
        /* <DEDUP_REMOVED lines=31> */
[----:B------:R-:W-:-:S04]  /*3610*/  IMAD.WIDE.U32 R10, R69, c[0x0][0x2e8], RZ ;  /* 0x0000ba00450a7a25 */ /* 0x000fc800078e00ff */
        /* <DEDUP_REMOVED lines=32> */
.L_x_4805:
[----:B------:R-:W-:Y:S05]  /*3820*/  BSYNC B0 ;  /* 0x0000000000007941 */ /* 0x000fea0003800000 */
.L_x_4804:
[----:B------:R-:W-:Y:S01]  /*3830*/  @!P0 STG.E.U16 [R12.64+-0x340], R107 ;  /* 0xfffcc06b0c008986 */ /* 0x000fe2000c101506 */
[-C--:B------:R-:W-:Y:S01]  /*3840*/  ISETP.GE.AND P0, PT, R118, R183.reuse, PT ;  /* 0x000000b77600720c */ /* 0x080fe20003f06270 */
[----:B------:R-:W-:Y:S01]  /*3850*/  FMUL.FTZ R138, R99, R138 ;  /* 0x0000008a638a7220 */ /* 0x000fe20000410000 */
        /* <DEDUP_REMOVED lines=9> */
[----:B------:R-:W-:Y:S01]  /*38f0*/  FMUL.FTZ R146, R105, R146 ;  /* 0x0000009269927220 */ /* 0x000fe20000410000 */
[----:B------:R-:W-:Y:S01]  /*3900*/  HADD2.F32 R73, -RZ, R73.H0_H0 ;  /* 0x20000049ff497230 */ /* 0x000fe20000004100 */
[----:B------:R-:W-:Y:S01]  /*3910*/  @!P0 STG.E.U16 [R12.64+-0x2c0], R115 ;  /* 0xfffd40730c008986 */ /* 0x000fe2000c101506 */
[-C--:B------:R-:W-:Y:S01]  /*3920*/  ISETP.GE.AND P0, PT, R98, R183.reuse, PT ;  /* 0x000000b76200720c */ /* 0x080fe20003f06270 */
[----:B------:R-:W-:Y:S01]  /*3930*/  FMUL.FTZ R160, R109, R160 ;  /* 0x000000a06da07220 */ /* 0x000fe20000410000 */
[----:B------:R-:W-:Y:S01]  /*3940*/  HADD2.F32 R75, -RZ, R75.H0_H0 ;  /* 0x2000004bff4b7230 */ /* 0x000fe20000004100 */
[----:B------:R-:W-:Y:S01]  /*3950*/  @!P3 STG.E.U16 [R12.64+-0x280], R163 ;  /* 0xfffd80a30c00b986 */ /* 0x000fe2000c101506 */
        /* <DEDUP_REMOVED lines=13> */
[----:B-1----:R-:W-:Y:S01]  /*3a30*/  HADD2.F32 R95, -RZ, R80.H0_H0 ;  /* 0x20000050ff5f7230 */ /* 0x002fe20000004100 */
        /* <DEDUP_REMOVED lines=15> */
[--C-:B-----5:R-:W-:Y:S01]  /*3b30*/  FADD.FTZ R86, R75, R68.reuse ;  /* 0x000000444b567221 */ /* 0x120fe20000010000 */
[----:B------:R-:W-:Y:S01]  /*3b40*/  HADD2.F32 R107, -RZ, R87.H0_H0 ;  /* 0x20000057ff6b7230 */ /* 0x000fe20000004100 */
[----:B------:R-:W-:Y:S01]  /*3b50*/  @!P6 STG.E.U16 [R12.64+-0xc0], R177 ;  /* 0xffff40b10c00e986 */ /* 0x000fe2000c101506 */
[----:B------:R-:W-:Y:S01]  /*3b60*/  HADD2.F32 R109, -RZ, R88.H0_H0 ;  /* 0x20000058ff6d7230 */ /* 0x000fe20000004100 */
[--C-:B------:R-:W-:Y:S01]  /*3b70*/  FADD.FTZ R88, R73, R68.reuse ;  /* 0x0000004449587221 */ /* 0x100fe20000010000 */
[----:B------:R-:W-:Y:S01]  /*3b80*/  HADD2.F32 R15, -RZ, R74.H0_H0 ;  /* 0x2000004aff0f7230 */ /* 0x000fe20000004100 */
[----:B------:R-:W-:Y:S01]  /*3b90*/  @!P2 STG.E.U16 [R12.64+-0x80], R179 ;  /* 0xffff80b30c00a986 */ /* 0x000fe2000c101506 */
[----:B0-----:R-:W-:Y:S01]  /*3ba0*/  HADD2.F32 R97, -RZ, R81.H0_H0 ;  /* 0x20000051ff617230 */ /* 0x001fe20000004100 */
[--C-:B------:R-:W-:Y:S01]  /*3bb0*/  FADD.FTZ R84, R77, R68.reuse ;  /* 0x000000444d547221 */ /* 0x100fe20000010000 */
[----:B------:R-:W-:Y:S01]  /*3bc0*/  HADD2.F32 R17, -RZ, R76.H0_H0 ;  /* 0x2000004cff117230 */ /* 0x000fe20000004100 */
[----:B------:R0:W-:Y:S01]  /*3bd0*/  @!P4 STG.E.U16 [R12.64+-0x40], R181 ;  /* 0xffffc0b50c00c986 */ /* 0x0001e2000c101506 */
[----:B------:R-:W-:-:S02]  /*3be0*/  FADD.FTZ R83, R93, R68 ;  /* 0x000000445d537221 */ /* 0x000fc40000010000 */
[--C-:B------:R-:W-:Y:S02]  /*3bf0*/  FADD.FTZ R81, R95, R68.reuse ;  /* 0x000000445f517221 */ /* 0x100fe40000010000 */
        /* <DEDUP_REMOVED lines=29> */
[----:B------:R-:W-:Y:S01]  /*3dd0*/  BAR.SYNC.DEFER_BLOCKING 0x0 ;  /* 0x0000000000007b1d */ /* 0x000fe20000010000 */
        /* <DEDUP_REMOVED lines=34> */
[----:B------:R-:W-:Y:S01]  /*4000*/  PRMT R16, R131, 0x7632, R16 ;  /* 0x0000763283107816 */ /* 0x000fe20000000010 */
[----:B------:R-:W-:Y:S01]  /*4010*/  IMAD R157, R72, c[0x0][0x21c], R157 ;  /* 0x00008700489d7a24 */ /* 0x000fe200078e029d */
[----:B0-----:R-:W-:Y:S01]  /*4020*/  PRMT R17, R127, 0x7632, R17 ;  /* 0x000076327f117816 */ /* 0x001fe20000000011 */
[----:B------:R-:W-:Y:S01]  /*4030*/  STS.U16 [R34+0x4], R123 ;  /* 0x0000047b22007388 */ /* 0x000fe20000000400 */
[----:B------:R-:W-:Y:S02]  /*4040*/  PRMT R120, R134, 0x7632, R120 ;  /* 0x0000763286787816 */ /* 0x000fe40000000078 */
[----:B-1----:R-:W-:Y:S01]  /*4050*/  PRMT R13, R12, 0x7632, R13 ;  /* 0x000076320c0d7816 */ /* 0x002fe2000000000d */
[----:B------:R-:W-:Y:S01]  /*4060*/  STS.U16 [R34+0x8], R125 ;  /* 0x0000087d22007388 */ /* 0x000fe20000000400 */
[----:B--2---:R-:W-:-:S03]  /*4070*/  PRMT R14, R131, 0x7610, R14 ;  /* 0x00007610830e7816 */ /* 0x004fc6000000000e */
[----:B------:R-:W-:Y:S04]  /*4080*/  STS.U16 [R34+0xc], R127 ;  /* 0x00000c7f22007388 */ /* 0x000fe80000000400 */
[----:B------:R-:W-:Y:S04]  /*4090*/  STS.U16 [R34+0xe], R17 ;  /* 0x00000e1122007388 */ /* 0x000fe80000000400 */
[----:B------:R-:W-:Y:S04]  /*40a0*/  STS.U16 [R34+0x10], R133 ;  /* 0x0000108522007388 */ /* 0x000fe80000000400 */
[----:B------:R0:W-:Y:S04]  /*40b0*/  STS.U16 [R34+0x12], R15 ;  /* 0x0000120f22007388 */ /* 0x0001e80000000400 */
[----:B------:R-:W-:Y:S04]  /*40c0*/  STS.U16 [R34+0x14], R12 ;  /* 0x0000140c22007388 */ /* 0x000fe80000000400 */
[----:B------:R1:W-:Y:S01]  /*40d0*/  STS.U16 [R34+0x16], R13 ;  /* 0x0000160d22007388 */ /* 0x0003e20000000400 */
[----:B0-----:R-:W-:-:S03]  /*40e0*/  LEA R15, P0, R56, c[0x0][0x270], 0x1 ;  /* 0x00009c00380f7a11 */ /* 0x001fc600078008ff */
[----:B------:R0:W-:Y:S04]  /*40f0*/  STS.U16 [R34+0x18], R14 ;  /* 0x0000180e22007388 */ /* 0x0001e80000000400 */
[----:B------:R2:W-:Y:S01]  /*4100*/  STS.U16 [R34+0x1a], R16 ;  /* 0x00001a1022007388 */ /* 0x0005e20000000400 */
[----:B-1----:R-:W-:-:S03]  /*4110*/  IMAD.WIDE.U32 R12, R69, c[0x0][0x210], RZ ;  /* 0x00008400450c7a25 */ /* 0x002fc600078e00ff */
[----:B------:R-:W-:Y:S01]  /*4120*/  STS.U16 [R34+0x1c], R134 ;  /* 0x00001c8622007388 */ /* 0x000fe20000000400 */
[----:B0-----:R-:W-:-:S03]  /*4130*/  IMAD R14, R67, c[0x0][0x210], RZ ;  /* 0x00008400430e7a24 */ /* 0x001fc600078e02ff */
[----:B------:R-:W-:Y:S01]  /*4140*/  STS.U16 [R34+0x1e], R120 ;  /* 0x00001e7822007388 */ /* 0x000fe20000000400 */
[----:B------:R-:W-:-:S06]  /*4150*/  NOP ;  /* 0x0000000000007918 */ /* 0x000fcc0000000000 */
[----:B------:R-:W-:Y:S01]  /*4160*/  LDS.U16 R123, [R52] ;  /* 0x00000000347b7984 */ /* 0x000fe20000000400 */
[----:B------:R-:W-:Y:S01]  /*4170*/  IMAD R17, R69, c[0x0][0x214], R14 ;  /* 0x0000850045117a24 */ /* 0x000fe200078e020e */
[----:B--2---:R-:W-:Y:S02]  /*4180*/  LEA.HI.X R16, R56, c[0x0][0x274], R55, 0x1, P0 ;  /* 0x00009d0038107a11 */ /* 0x004fe400000f0c37 */
[----:B------:R-:W-:Y:S02]  /*4190*/  LDS.U16 R125, [R51+0x40] ;  /* 0x00004000337d7984 */ /* 0x000fe40000000400 */
[----:B------:R-:W-:Y:S02]  /*41a0*/  IADD3 R13, R13, R17, RZ ;  /* 0x000000110d0d7210 */ /* 0x000fe40007ffe0ff */
        /* <DEDUP_REMOVED lines=40> */
.L_x_4808:
[----:B------:R-:W-:Y:S05]  /*4430*/  BSYNC B0 ;  /* 0x0000000000007941 */ /* 0x000fea0003800000 */
.L_x_4807:
        /* <DEDUP_REMOVED lines=25> */
.L_x_4806:
[----:B-1----:R-:W-:Y:S01]  /*45d0*/  HADD2.F32 R12, -RZ, R152.H0_H0 ;  /* 0x20000098ff0c7230 */ /* 0x002fe20000004100 */
[----:B------:R-:W-:Y:S01]  /*45e0*/  BAR.SYNC.DEFER_BLOCKING 0x0 ;  /* 0x0000000000007b1d */ /* 0x000fe20000010000 */
[----:B------:R-:W-:Y:S01]  /*45f0*/  HADD2.F32 R13, -RZ, R33.H0_H0 ;  /* 0x20000021ff0d7230 */ /* 0x000fe20000004100 */
[----:B0-----:R-:W-:Y:S01]  /*4600*/  HFMA2.MMA R17, -RZ, RZ, 0, 0 ;  /* 0x00000000ff117435 */ /* 0x001fe200000001ff */
        /* <DEDUP_REMOVED lines=56> */
[----:B------:R-:W-:Y:S01]  /*4990*/  MOV R13, c[0x0][0x16c] ;  /* 0x00005b00000d7a02 */ /* 0x000fe20000000f00 */
[----:B------:R-:W-:Y:S02]  /*49a0*/  FMUL.FTZ R125, R115, R70 ;  /* 0x00000046737d7220 */ /* 0x000fe40000410000 */
[----:B------:R-:W-:Y:S01]  /*49b0*/  FFMA.FTZ R12, R117, R14, R12 ;  /* 0x0000000e750c7223 */ /* 0x000fe2000001000c */
[----:B------:R-:W-:Y:S01]  /*49c0*/  ISETP.GE.AND P0, PT, R13, 0x1, PT ;  /* 0x000000010d00780c */ /* 0x000fe20003f06270 */
[----:B------:R-:W-:-:S02]  /*49d0*/  FMUL.FTZ R100, R117, R70 ;  /* 0x0000004675647220 */ /* 0x000fc40000410000 */
[C---:B------:R-:W-:Y:S02]  /*49e0*/  FFMA.FTZ R66, R119.reuse, R66, R12 ;  /* 0x0000004277427223 */ /* 0x040fe4000001000c */
[----:B------:R-:W-:-:S08]  /*49f0*/  FMUL.FTZ R147, R119, R70 ;  /* 0x0000004677937220 */ /* 0x000fd00000410000 */
[----:B------:R-:W-:Y:S05]  /*4a00*/  @!P0 BRA `(.L_x_4809) ;  /* 0x00001fd000008947 */ /* 0x000fea0003800000 */
[----:B------:R-:W-:Y:S01]  /*4a10*/  IMAD R15, R71, c[0x0][0x180], RZ ;  /* 0x00006000470f7a24 */ /* 0x000fe200078e02ff */
[C---:B------:R-:W-:Y:S01]  /*4a20*/  IADD3 R16, R53.reuse, -0x2, RZ ;  /* 0xfffffffe35107810 */ /* 0x040fe20007ffe0ff */
[C---:B------:R-:W-:Y:S01]  /*4a30*/  IMAD.WIDE.U32 R12, R72.reuse, c[0x0][0x180], RZ ;  /* 0x00006000480c7a25 */ /* 0x040fe200078e00ff */
[C---:B------:R-:W-:Y:S01]  /*4a40*/  IADD3 R130, R53.reuse, -0x1, RZ ;  /* 0xffffffff35827810 */ /* 0x040fe20007ffe0ff */
[----:B------:R-:W-:Y:S01]  /*4a50*/  UMOV UR4, URZ ;  /* 0x0000003f00047c82 */ /* 0x000fe20008000000 */
[----:B------:R-:W-:Y:S01]  /*4a60*/  LEA.HI R132, R53, R53, RZ, 0x1 ;  /* 0x0000003535847211 */ /* 0x000fe200078f08ff */
[----:B------:R-:W-:Y:S01]  /*4a70*/  IMAD R15, R72, c[0x0][0x184], R15 ;  /* 0x00006100480f7a24 */ /* 0x000fe200078e020f */
[----:B------:R-:W-:Y:S01]  /*4a80*/  LEA R120, P0, R12, c[0x0][0x220], 0x2 ;  /* 0x000088000c787a11 */ /* 0x000fe200078010ff */
[C---:B------:R-:W-:Y:S01]  /*4a90*/  IMAD R17, R71.reuse, c[0x0][0x198], RZ ;  /* 0x0000660047117a24 */ /* 0x040fe200078e02ff */
[----:B------:R-:W-:Y:S01]  /*4aa0*/  LOP3.LUT R132, R132, 0x3ffffe, RZ, 0xc0, !PT ;  /* 0x003ffffe84847812 */ /* 0x000fe200078ec0ff */
[----:B------:R-:W-:Y:S01]  /*4ab0*/  IMAD R153, R71, c[0x0][0x1b8], RZ ;  /* 0x00006e0047997a24 */ /* 0x000fe200078e02ff */
[----:B------:R-:W-:Y:S01]  /*4ac0*/  IADD3 R149, R13, R15, RZ ;  /* 0x0000000f0d957210 */ /* 0x000fe20007ffe0ff */
[----:B------:R-:W-:Y:S01]  /*4ad0*/  IMAD R151, R72, c[0x0][0x19c], R17 ;  /* 0x0000670048977a24 */ /* 0x000fe200078e0211 */
[----:B------:R-:W-:Y:S01]  /*4ae0*/  IADD3 R132, R53, -R132, RZ ;  /* 0x8000008435847210 */ /* 0x000fe20007ffe0ff */
[----:B------:R-:W-:Y:S01]  /*4af0*/  IMAD R17, R16, c[0x0][0x16c], RZ ;  /* 0x00005b0010117a24 */ /* 0x000fe200078e02ff */
[----:B------:R-:W-:Y:S01]  /*4b00*/  LEA.HI.X R149, R12, c[0x0][0x224], R149, 0x2, P0 ;  /* 0x000089000c957a11 */ /* 0x000fe200000f1495 */
[----:B------:R-:W-:Y:S01]  /*4b10*/  IMAD.WIDE.U32 R12, R72, c[0x0][0x198], RZ ;  /* 0x00006600480c7a25 */ /* 0x000fe200078e00ff */
[----:B------:R-:W-:-:S02]  /*4b20*/  LEA.HI R16, R130, R130, RZ, 0x1 ;  /* 0x0000008282107211 */ /* 0x000fc400078f08ff */
[----:B------:R-:W-:Y:S01]  /*4b30*/  LEA R155, R132, 0x668, 0xa ;  /* 0x00000668849b7811 */ /* 0x000fe200078e50ff */
[----:B------:R-:W-:Y:S01]  /*4b40*/  IMAD.WIDE.U32 R14, R72, c[0x0][0x1b8], RZ ;  /* 0x00006e00480e7a25 */ /* 0x000fe200078e00ff */
[----:B------:R-:W-:Y:S02]  /*4b50*/  IADD3 R151, R13, R151, RZ ;  /* 0x000000970d977210 */ /* 0x000fe40007ffe0ff */
[----:B------:R-:W-:Y:S01]  /*4b60*/  LOP3.LUT R13, R16, 0xfffffe, RZ, 0xc0, !PT ;  /* 0x00fffffe100d7812 */ /* 0x000fe200078ec0ff */
[----:B------:R-:W-:Y:S01]  /*4b70*/  IMAD R153, R72, c[0x0][0x1bc], R153 ;  /* 0x00006f0048997a24 */ /* 0x000fe200078e0299 */
[----:B------:R-:W-:Y:S01]  /*4b80*/  LEA R126, P0, R12, c[0x0][0x228], 0x2 ;  /* 0x00008a000c7e7a11 */ /* 0x000fe200078010ff */
[----:B------:R-:W-:Y:S01]  /*4b90*/  IMAD.WIDE R16, R17, 0x8, R8 ;  /* 0x0000000811107825 */ /* 0x000fe200078e0208 */
[----:B------:R-:W-:Y:S02]  /*4ba0*/  LEA R128, P2, R14, c[0x0][0x230], 0x2 ;  /* 0x00008c000e807a11 */ /* 0x000fe400078410ff */
[----:B------:R-:W-:-:S02]  /*4bb0*/  IADD3 R15, R15, R153, RZ ;  /* 0x000000990f0f7210 */ /* 0x000fc40007ffe0ff */
[----:B------:R-:W-:Y:S02]  /*4bc0*/  IADD3 R13, R130, -R13, RZ ;  /* 0x8000000d820d7210 */ /* 0x000fe40007ffe0ff */
[----:B------:R-:W-:Y:S02]  /*4bd0*/  MOV R153, R17 ;  /* 0x0000001100997202 */ /* 0x000fe40000000f00 */
[----:B------:R-:W-:Y:S02]  /*4be0*/  LEA.HI.X R151, R12, c[0x0][0x22c], R151, 0x2, P0 ;  /* 0x00008b000c977a11 */ /* 0x000fe400000f1497 */
[----:B------:R-:W-:Y:S02]  /*4bf0*/  LEA.HI.X R15, R14, c[0x0][0x234], R15, 0x2, P2 ;  /* 0x00008d000e0f7a11 */ /* 0x000fe400010f140f */
[----:B------:R-:W-:Y:S02]  /*4c00*/  MOV R202, RZ ;  /* 0x000000ff00ca7202 */ /* 0x000fe40000000f00 */
[----:B------:R-:W-:-:S02]  /*4c10*/  MOV R17, RZ ;  /* 0x000000ff00117202 */ /* 0x000fc40000000f00 */
[----:B------:R-:W-:Y:S02]  /*4c20*/  MOV R130, RZ ;  /* 0x000000ff00827202 */ /* 0x000fe40000000f00 */
[----:B------:R-:W-:Y:S02]  /*4c30*/  SHF.L.U32 R132, R13, 0x8, RZ ;  /* 0x000000080d847819 */ /* 0x000fe400000006ff */
.L_x_4814:
[----:B------:R-:W-:Y:S02]  /*4c40*/  MOV R12, R120 ;  /* 0x00000078000c7202 */ /* 0x000fe40000000f00 */
[----:B------:R-:W-:-:S05]  /*4c50*/  MOV R13, R149 ;  /* 0x00000095000d7202 */ /* 0x000fca0000000f00 */
[----:B------:R0:W2:Y:S01]  /*4c60*/  LDG.E R134, [R12.64] ;  /* 0x000000060c867981 */ /* 0x0000a2000c1e1900 */
[----:B------:R-:W-:-:S05]  /*4c70*/  MOV R14, R128 ;  /* 0x00000080000e7202 */ /* 0x000fca0000000f00 */
[----:B------:R1:W3:Y:S01]  /*4c80*/  LDG.E R157, [R14.64] ;  /* 0x000000060e9d7981 */ /* 0x0002e2000c1e1900 */
[----:B0-----:R-:W-:Y:S02]  /*4c90*/  MOV R12, R126 ;  /* 0x0000007e000c7202 */ /* 0x001fe40000000f00 */
[----:B------:R-:W-:-:S05]  /*4ca0*/  MOV R13, R151 ;  /* 0x00000097000d7202 */ /* 0x000fca0000000f00 */
[----:B------:R0:W3:Y:S01]  /*4cb0*/  LDG.E R136, [R12.64] ;  /* 0x000000060c887981 */ /* 0x0000e2000c1e1900 */
[C---:B------:R-:W-:Y:S02]  /*4cc0*/  ISETP.NE.AND P2, PT, R64.reuse, RZ, PT ;  /* 0x000000ff4000720c */ /* 0x040fe40003f45270 */
[----:B------:R-:W-:-:S04]  /*4cd0*/  IADD3 R159, R64, 0x200, RZ ;  /* 0x00000200409f7810 */ /* 0x000fc80007ffe0ff */
[----:B------:R-:W-:Y:S02]  /*4ce0*/  SEL R138, R132, R159, !P2 ;  /* 0x0000009f848a7207 */ /* 0x000fe40005000000 */
[----:B------:R-:W-:-:S04]  /*4cf0*/  ISETP.NE.AND P0, PT, R154, RZ, PT ;  /* 0x000000ff9a00720c */ /* 0x000fc80003f05270 */
[----:B------:R-:W-:Y:S01]  /*4d00*/  ISETP.LT.OR P3, PT, R53, 0x2, P0 ;  /* 0x000000023500780c */ /* 0x000fe20000761670 */
[----:B------:R-:W-:-:S12]  /*4d10*/  HFMA2.MMA R177, -RZ, RZ, 0, 0 ;  /* 0x00000000ffb17435 */ /* 0x000fd800000001ff */
[----:B0-----:R-:W-:Y:S02]  /*4d20*/  @!P3 MOV R12, R16 ;  /* 0x00000010000cb202 */ /* 0x001fe40000000f00 */
[----:B------:R-:W-:Y:S01]  /*4d30*/  @!P3 MOV R13, R153 ;  /* 0x00000099000db202 */ /* 0x000fe20000000f00 */
[----:B-1----:R-:W-:Y:S02]  /*4d40*/  HADD2.F32 R14, -RZ, R33.H0_H0 ;  /* 0x20000021ff0e7230 */ /* 0x002fe40000004100 */
        /* <DEDUP_REMOVED lines=26> */
[----:B--2---:R-:W-:-:S04]  /*4ef0*/  FMUL.FTZ R150, R134, 1.4426950216293334961 ;  /* 0x3fb8aa3b86967820 */ /* 0x004fc80000410000 */
        /* <DEDUP_REMOVED lines=14> */
[----:B------:R-:W-:-:S03]  /*4fe0*/  FMUL.FTZ R164, R83, R150 ;  /* 0x0000009653a47220 */ /* 0x000fc60000410000 */
[----:B------:R-:W0:Y:S01]  /*4ff0*/  MUFU.EX2 R191, R191 ;  /* 0x000000bf00bf7308 */ /* 0x000e220000000800 */
        /* <DEDUP_REMOVED lines=8> */
[----:B------:R-:W0:Y:S01]  /*5080*/  MUFU.EX2 R158, R158 ;  /* 0x0000009e009e7308 */ /* 0x000e220000000800 */
[----:B---3--:R-:W-:Y:S01]  /*5090*/  FMUL.FTZ R188, R136, R157 ;  /* 0x0000009d88bc7220 */ /* 0x008fe20000410000 */
[----:B------:R-:W-:-:S06]  /*50a0*/  HADD2.F32 R157, -RZ, R152.H0_H0 ;  /* 0x20000098ff9d7230 */ /* 0x000fcc0000004100 */
[----:B------:R-:W3:Y:S01]  /*50b0*/  MUFU.EX2 R197, R197 ;  /* 0x000000c500c57308 */ /* 0x000ee20000000800 */
[----:B------:R-:W-:Y:S02]  /*50c0*/  FMUL.FTZ R192, R88, R157 ;  /* 0x0000009d58c07220 */ /* 0x000fe40000410000 */
[----:B------:R-:W-:-:S05]  /*50d0*/  FMUL.FTZ R194, R117, R188 ;  /* 0x000000bc75c27220 */ /* 0x000fca0000410000 */
[----:B------:R-:W0:Y:S01]  /*50e0*/  MUFU.EX2 R160, R160 ;  /* 0x000000a000a07308 */ /* 0x000e220000000800 */
[----:B------:R-:W-:-:S07]  /*50f0*/  FMUL.FTZ R196, R119, R188 ;  /* 0x000000bc77c47220 */ /* 0x000fce0000410000 */
[----:B------:R-:W1:Y:S01]  /*5100*/  MUFU.EX2 R162, R162 ;  /* 0x000000a200a27308 */ /* 0x000e620000000800 */
[----:B------:R-:W-:-:S07]  /*5110*/  HADD2.F32 R136, -RZ, R31.H0_H0 ;  /* 0x2000001fff887230 */ /* 0x000fce0000004100 */
[----:B------:R-:W1:Y:S01]  /*5120*/  MUFU.EX2 R164, R164 ;  /* 0x000000a400a47308 */ /* 0x000e620000000800 */
[----:B0-----:R-:W-:-:S07]  /*5130*/  HADD2.F32 R138, -RZ, R25.H0_H0 ;  /* 0x20000019ff8a7230 */ /* 0x001fce0000004100 */
        /* <DEDUP_REMOVED lines=29> */
[----:B---3--:R-:W-:Y:S01]  /*5310*/  FFMA.FTZ R173, R197, R150, R190 ;  /* 0x00000096c5ad7223 */ /* 0x008fe200000100be */
[----:B------:R-:W-:Y:S05]  /*5320*/  @P3 BRA `(.L_x_4811) ;  /* 0x0000004000003947 */ /* 0x000fea0003800000 */
[----:B0-2-4-:R-:W-:Y:S02]  /*5330*/  ISETP.NE.AND P4, PT, R53, c[0x0][0x174], PT ;  /* 0x00005d0035007a0c */ /* 0x015fe40003f85270 */
[----:B------:R-:W-:-:S11]  /*5340*/  MOV R198, 0x3f800000 ;  /* 0x3f80000000c67802 */ /* 0x000fd60000000f00 */
[----:B------:R-:W-:-:S05]  /*5350*/  @P4 IADD3 R150, R155, R130, RZ ;  /* 0x000000829b964210 */ /* 0x000fca0007ffe0ff */
[----:B------:R0:W1:Y:S02]  /*5360*/  @P4 LDS R198, [R150] ;  /* 0x0000000096c64984 */ /* 0x0000640000000800 */
.L_x_4811:
[----:B0-2-4-:R-:W-:Y:S05]  /*5370*/  BSYNC B0 ;  /* 0x0000000000007941 */ /* 0x015fea0003800000 */
.L_x_4810:
[----:B-1----:R-:W-:Y:S01]  /*5380*/  FMUL.FTZ R150, R191, R198 ;  /* 0x000000c6bf967220 */ /* 0x002fe20000410000 */
[----:B------:R-:W-:Y:S01]  /*5390*/  ISETP.GE.AND P4, PT, R62, 0x1, PT ;  /* 0x000000013e00780c */ /* 0x000fe20003f86270 */
[----:B------:R-:W-:Y:S01]  /*53a0*/  FFMA.FTZ R12, R160, R12, R179 ;  /* 0x0000000ca00c7223 */ /* 0x000fe200000100b3 */
[----:B------:R-:W-:Y:S01]  /*53b0*/  ISETP.NE.AND P5, PT, R154, 0x1f, PT ;  /* 0x0000001f9a00780c */ /* 0x000fe20003fa5270 */
[----:B------:R-:W-:Y:S01]  /*53c0*/  FMUL.FTZ R13, R160, R13 ;  /* 0x0000000da00d7220 */ /* 0x000fe20000410000 */
[----:B------:R-:W-:Y:S01]  /*53d0*/  ISETP.GE.OR P0, PT, R53, c[0x0][0x174], P0 ;  /* 0x00005d0035007a0c */ /* 0x000fe20000706670 */
[----:B------:R-:W-:Y:S01]  /*53e0*/  FFMA.FTZ R173, R207, R173, R188 ;  /* 0x000000adcfad7223 */ /* 0x000fe200000100bc */
[----:B------:R-:W-:Y:S01]  /*53f0*/  BSSY B0, `(.L_x_4812) ;  /* 0x0000149000007945 */ /* 0x000fe20003800000 */
[----:B------:R-:W-:Y:S02]  /*5400*/  FMUL.FTZ R150, R197, R150 ;  /* 0x00000096c5967220 */ /* 0x000fe40000410000 */
[----:B------:R-:W-:-:S02]  /*5410*/  FFMA.FTZ R12, R162, R12, R181 ;  /* 0x0000000ca20c7223 */ /* 0x000fc400000100b5 */
[----:B------:R-:W-:Y:S02]  /*5420*/  FMUL.FTZ R13, R162, R13 ;  /* 0x0000000da20d7220 */ /* 0x000fe40000410000 */
[----:B------:R-:W-:Y:S02]  /*5430*/  FFMA.FTZ R173, R201, R173, R186 ;  /* 0x000000adc9ad7223 */ /* 0x000fe400000100ba */
[----:B------:R-:W-:Y:S02]  /*5440*/  FMUL.FTZ R150, R207, R150 ;  /* 0x00000096cf967220 */ /* 0x000fe40000410000 */
[C---:B------:R-:W-:Y:S02]  /*5450*/  FFMA.FTZ R12, R164.reuse, R12, R183 ;  /* 0x0000000ca40c7223 */ /* 0x040fe400000100b7 */
[----:B------:R-:W-:Y:S02]  /*5460*/  FMUL.FTZ R13, R164, R13 ;  /* 0x0000000da40d7220 */ /* 0x000fe40000410000 */
[----:B------:R-:W-:-:S02]  /*5470*/  FFMA.FTZ R200, R178, R173, R225 ;  /* 0x000000adb2c87223 */ /* 0x000fc400000100e1 */
[----:B------:R-:W-:Y:S02]  /*5480*/  FMUL.FTZ R173, R201, R150 ;  /* 0x00000096c9ad7220 */ /* 0x000fe40000410000 */
[C---:B------:R-:W-:Y:S02]  /*5490*/  FFMA.FTZ R12, R166.reuse, R12, R185 ;  /* 0x0000000ca60c7223 */ /* 0x040fe400000100b9 */
        /* <DEDUP_REMOVED lines=36> */
[----:B------:R-:W-:Y:S02]  /*56e0*/  FMUL.FTZ R231, R191, R12 ;  /* 0x0000000cbfe77220 */ /* 0x000fe40000410000 */
[----:B------:R-:W-:Y:S02]  /*56f0*/  FMUL.FTZ R233, R158, R13 ;  /* 0x0000000d9ee97220 */ /* 0x000fe40000410000 */
[C---:B------:R-:W-:Y:S01]  /*5700*/  FFMA.FTZ R173, R156.reuse, R200, R187 ;  /* 0x000000c89cad7223 */ /* 0x040fe200000100bb */
[----:B------:R-:W0:Y:S01]  /*5710*/  SHFL.UP PT, R13, R204, 0x1, RZ ;  /* 0x04200000cc0d7989 */ /* 0x000e2200000e00ff */
[----:B------:R-:W-:-:S03]  /*5720*/  FMUL.FTZ R150, R156, R233 ;  /* 0x000000e99c967220 */ /* 0x000fc60000410000 */
[----:B------:R-:W1:Y:S04]  /*5730*/  SHFL.UP PT, R12, R231, 0x1, RZ ;  /* 0x04200000e70c7989 */ /* 0x000e6800000e00ff */
        /* <DEDUP_REMOVED lines=18> */
[----:B---3--:R-:W-:-:S03]  /*5860*/  @!P5 FMUL.FTZ R150, R150, R233 ;  /* 0x000000e99696d220 */ /* 0x008fc60000410000 */
[----:B------:R-:W2:Y:S01]  /*5870*/  SHFL.DOWN PT, R200, R173, 0x4, 0x1f ;  /* 0x08801f00adc87f89 */ /* 0x000ea200000e0000 */
[----:B------:R-:W-:-:S03]  /*5880*/  ISETP.GE.U32.AND P5, PT, R154, 0x1c, PT ;  /* 0x0000001c9a00780c */ /* 0x000fc60003fa6070 */
[----:B------:R-:W3:Y:S02]  /*5890*/  SHFL.DOWN PT, R233, R150, 0x4, 0x1f ;  /* 0x08801f0096e97f89 */ /* 0x000ee400000e0000 */
[C---:B0-----:R-:W-:Y:S01]  /*58a0*/  @P4 FFMA.FTZ R204, R231.reuse, R13, R204 ;  /* 0x0000000de7cc4223 */ /* 0x041fe200000100cc */
[----:B------:R-:W-:Y:S01]  /*58b0*/  HFMA2.MMA R13, -RZ, RZ, 0, 0 ;  /* 0x00000000ff0d7435 */ /* 0x000fe200000001ff */
[----:B-1----:R-:W-:-:S03]  /*58c0*/  @P4 FMUL.FTZ R231, R231, R12 ;  /* 0x0000000ce7e74220 */ /* 0x002fc60000410000 */
[----:B------:R-:W0:Y:S01]  /*58d0*/  SHFL.UP PT, R206, R204, 0x8, RZ ;  /* 0x05000000ccce7989 */ /* 0x000e2200000e00ff */
[----:B------:R-:W-:Y:S02]  /*58e0*/  ISETP.GE.AND P4, PT, R62, 0x8, PT ;  /* 0x000000083e00780c */ /* 0x000fe40003f86270 */
[C---:B--2---:R-:W-:Y:S01]  /*58f0*/  @!P5 FFMA.FTZ R173, R150.reuse, R200, R173 ;  /* 0x000000c896add223 */ /* 0x044fe200000100ad */
[----:B------:R-:W-:Y:S01]  /*5900*/  MOV R12, 0x3f800000 ;  /* 0x3f800000000c7802 */ /* 0x000fe20000000f00 */
[----:B------:R-:W1:Y:S01]  /*5910*/  SHFL.UP PT, R200, R231, 0x8, RZ ;  /* 0x05000000e7c87989 */ /* 0x000e6200000e00ff */
[----:B---3--:R-:W-:Y:S01]  /*5920*/  @!P5 FMUL.FTZ R150, R150, R233 ;  /* 0x000000e99696d220 */ /* 0x008fe20000410000 */
[----:B------:R-:W-:Y:S02]  /*5930*/  ISETP.GE.U32.AND P5, PT, R154, 0x18, PT ;  /* 0x000000189a00780c */ /* 0x000fe40003fa6070 */
[----:B------:R-:W2:Y:S04]  /*5940*/  SHFL.DOWN PT, R208, R173, 0x8, 0x1f ;  /* 0x09001f00add07f89 */ /* 0x000ea800000e0000 */
[----:B------:R-:W3:Y:S04]  /*5950*/  SHFL.DOWN PT, R233, R150, 0x8, 0x1f ;  /* 0x09001f0096e97f89 */ /* 0x000ee800000e0000 */
[----:B------:R-:W-:Y:S01]  /*5960*/  @!P0 LDS.64 R12, [UR4+0xee8] ;  /* 0x000ee804ff0c8984 */ /* 0x000fe20008000a00 */
[----:B------:R-:W-:Y:S01]  /*5970*/  ISETP.GE.AND P0, PT, R62, 0x10, PT ;  /* 0x000000103e00780c */ /* 0x000fe20003f06270 */
[----:B0-----:R-:W-:-:S02]  /*5980*/  @P4 FFMA.FTZ R204, R231, R206, R204 ;  /* 0x000000cee7cc4223 */ /* 0x001fc400000100cc */
[----:B-1----:R-:W-:-:S03]  /*5990*/  @P4 FMUL.FTZ R231, R231, R200 ;  /* 0x000000c8e7e74220 */ /* 0x002fc60000410000 */
[----:B------:R-:W0:Y:S01]  /*59a0*/  SHFL.UP PT, R206, R204, 0x10, RZ ;  /* 0x06000000ccce7989 */ /* 0x000e2200000e00ff */
[----:B------:R-:W-:Y:S01]  /*59b0*/  ISETP.GE.U32.AND P4, PT, R154, 0x10, PT ;  /* 0x000000109a00780c */ /* 0x000fe20003f86070 */
[C---:B--2---:R-:W-:Y:S02]  /*59c0*/  @!P5 FFMA.FTZ R173, R150.reuse, R208, R173 ;  /* 0x000000d096add223 */ /* 0x044fe400000100ad */
[----:B------:R-:W1:Y:S01]  /*59d0*/  SHFL.UP PT, R200, R231, 0x10, RZ ;  /* 0x06000000e7c87989 */ /* 0x000e6200000e00ff */
[----:B---3--:R-:W-:-:S03]  /*59e0*/  @!P5 FMUL.FTZ R150, R150, R233 ;  /* 0x000000e99696d220 */ /* 0x008fc60000410000 */
[----:B------:R-:W2:Y:S04]  /*59f0*/  SHFL.DOWN PT, R208, R173, 0x10, 0x1f ;  /* 0x0a001f00add07f89 */ /* 0x000ea800000e0000 */
[----:B------:R-:W3:Y:S01]  /*5a00*/  SHFL.DOWN PT, R233, R150, 0x10, 0x1f ;  /* 0x0a001f0096e97f89 */ /* 0x000ee200000e0000 */
[C---:B0-----:R-:W-:Y:S02]  /*5a10*/  @P0 FFMA.FTZ R204, R231.reuse, R206, R204 ;  /* 0x000000cee7cc0223 */ /* 0x041fe400000100cc */
[----:B-1----:R-:W-:Y:S01]  /*5a20*/  @P0 FMUL.FTZ R231, R231, R200 ;  /* 0x000000c8e7e70220 */ /* 0x002fe20000410000 */
[----:B------:R-:W-:Y:S01]  /*5a30*/  ISETP.GT.AND P0, PT, R62, 0x1e, PT ;  /* 0x0000001e3e00780c */ /* 0x000fe20003f04270 */
[----:B-----5:R-:W-:Y:S01]  /*5a40*/  SHFL.IDX PT, R200, R177, RZ, 0x1f ;  /* 0x00001fffb1c87589 */ /* 0x020fe200000e0000 */
[----:B--2---:R-:W-:-:S03]  /*5a50*/  @!P4 FFMA.FTZ R173, R150, R208, R173 ;  /* 0x000000d096adc223 */ /* 0x004fc600000100ad */
[----:B------:R-:W-:Y:S01]  /*5a60*/  SHFL.UP PT, R204, R204, 0x1, RZ ;  /* 0x04200000cccc7989 */ /* 0x000fe200000e00ff */
[----:B---3--:R-:W-:-:S03]  /*5a70*/  @!P4 FMUL.FTZ R150, R150, R233 ;  /* 0x000000e99696c220 */ /* 0x008fc60000410000 */
[----:B------:R-:W0:Y:S04]  /*5a80*/  SHFL.UP PT, R231, R231, 0x1, RZ ;  /* 0x04200000e7e77989 */ /* 0x000e2800000e00ff */
[----:B------:R-:W-:Y:S04]  /*5a90*/  SHFL.IDX PT, R233, R13, RZ, 0x1f ;  /* 0x00001fff0de97589 */ /* 0x000fe800000e0000 */
[----:B------:R-:W-:Y:S04]  /*5aa0*/  SHFL.DOWN PT, R208, R173, 0x1, 0x1f ;  /* 0x08201f00add07f89 */ /* 0x000fe800000e0000 */
[----:B------:R-:W1:Y:S04]  /*5ab0*/  SHFL.DOWN PT, R206, R150, 0x1, 0x1f ;  /* 0x08201f0096ce7f89 */ /* 0x000e6800000e0000 */
[----:B------:R-:W-:Y:S04]  /*5ac0*/  SHFL.IDX PT, R173, R173, RZ, 0x1f ;  /* 0x00001fffadad7589 */ /* 0x000fe800000e0000 */
[----:B------:R-:W-:Y:S01]  /*5ad0*/  SHFL.IDX PT, R150, R150, RZ, 0x1f ;  /* 0x00001fff96967589 */ /* 0x000fe200000e0000 */
[----:B0-----:R-:W-:Y:S01]  /*5ae0*/  @P2 FFMA.FTZ R200, R231, R200, R204 ;  /* 0x000000c8e7c82223 */ /* 0x001fe200000100cc */
[----:B------:R-:W-:-:S03]  /*5af0*/  ISETP.GT.AND P2, PT, R62, 0x1d, PT ;  /* 0x0000001d3e00780c */ /* 0x000fc60003f44270 */
[----:B------:R-:W-:-:S04]  /*5b00*/  FFMA.FTZ R200, R175, R200, R192 ;  /* 0x000000c8afc87223 */ /* 0x000fc800000100c0 */
[-C--:B------:R-:W-:Y:S02]  /*5b10*/  FFMA.FTZ R192, R156, R200.reuse, R229 ;  /* 0x000000c89cc07223 */ /* 0x080fe400000100e5 */
[----:B------:R-:W-:Y:S02]  /*5b20*/  FFMA.FTZ R177, R89, R200, RZ ;  /* 0x000000c859b17223 */ /* 0x000fe400000100ff */
[----:B-1----:R-:W-:Y:S01]  /*5b30*/  @P3 FFMA.FTZ R233, R206, R233, R208 ;  /* 0x000000e9cee93223 */ /* 0x002fe200000100d0 */
[----:B------:R-:W-:Y:S01]  /*5b40*/  ISETP.GT.AND P3, PT, R62, 0x1b, PT ;  /* 0x0000001b3e00780c */ /* 0x000fe20003f64270 */
[----:B------:R-:W-:Y:S02]  /*5b50*/  FFMA.FTZ R200, -R88, R157, R200 ;  /* 0x0000009d58c87223 */ /* 0x000fe400000101c8 */
[----:B------:R-:W-:Y:S02]  /*5b60*/  FFMA.FTZ R175, R233, R198, R196 ;  /* 0x000000c6e9af7223 */ /* 0x000fe400000100c4 */
[----:B------:R-:W-:-:S02]  /*5b70*/  FFMA.FTZ R196, R158, R192, R227 ;  /* 0x000000c09ec47223 */ /* 0x000fc400000100e3 */
[----:B------:R-:W-:Y:S02]  /*5b80*/  FFMA.FTZ R198, R91, R192, R177 ;  /* 0x000000c05bc67223 */ /* 0x000fe400000100b1 */
[----:B------:R-:W-:Y:S02]  /*5b90*/  FFMA.FTZ R177, R191, R175, R194 ;  /* 0x000000afbfb17223 */ /* 0x000fe400000100c2 */
[-C--:B------:R-:W-:Y:S02]  /*5ba0*/  FFMA.FTZ R194, R160, R196.reuse, R179 ;  /* 0x000000c4a0c27223 */ /* 0x080fe400000100b3 */
[----:B------:R-:W-:Y:S02]  /*5bb0*/  FFMA.FTZ R179, R197, R177, R190 ;  /* 0x000000b1c5b37223 */ /* 0x000fe400000100be */
        /* <DEDUP_REMOVED lines=10> */
[----:B------:R-:W-:Y:S02]  /*5c60*/  FFMA.FTZ R223, R182, R185, R223 ;  /* 0x000000b9b6df7223 */ /* 0x000fe400000100df */
[-C--:B------:R-:W-:Y:S02]  /*5c70*/  FFMA.FTZ R186, R172, R204.reuse, R219 ;  /* 0x000000ccacba7223 */ /* 0x080fe400000100db */
[----:B------:R-:W-:Y:S02]  /*5c80*/  FFMA.FTZ R206, R101, R204, R188 ;  /* 0x000000cc65ce7223 */ /* 0x000fe400000100bc */
[----:B------:R-:W-:-:S02]  /*5c90*/  FFMA.FTZ R221, R184, R223, R221 ;  /* 0x000000dfb8dd7223 */ /* 0x000fc400000100dd */
[CC--:B------:R-:W-:Y:S02]  /*5ca0*/  FFMA.FTZ R188, R180.reuse, R186.reuse, R217 ;  /* 0x000000bab4bc7223 */ /* 0x0c0fe400000100d9 */
[----:B------:R-:W-:Y:S02]  /*5cb0*/  FFMA.FTZ R206, R103, R186, R206 ;  /* 0x000000ba67ce7223 */ /* 0x000fe400000100ce */
[----:B------:R-:W-:Y:S02]  /*5cc0*/  FFMA.FTZ R215, R180, R221, R215 ;  /* 0x000000ddb4d77223 */ /* 0x000fe400000100d7 */
[-C--:B------:R-:W-:Y:S02]  /*5cd0*/  FFMA.FTZ R184, R184, R188.reuse, R213 ;  /* 0x000000bcb8b87223 */ /* 0x080fe400000100d5 */
        /* <DEDUP_REMOVED lines=20> */
[----:B------:R-:W-:Y:S02]  /*5e20*/  FFMA.FTZ R158, R119, R166, R206 ;  /* 0x000000a6779e7223 */ /* 0x000fe400000100ce */
[----:B------:R-:W-:Y:S02]  /*5e30*/  FMUL.FTZ R187, R88, R191 ;  /* 0x000000bf58bb7220 */ /* 0x000fe40000410000 */
[C---:B------:R-:W-:Y:S01]  /*5e40*/  FFMA.FTZ R197, -R87.reuse, R14, R192 ;  /* 0x0000000e57c57223 */ /* 0x040fe200000101c0 */
[----:B------:R-:W0:Y:S01]  /*5e50*/  SHFL.DOWN PT, R209, R158, 0x1, 0x1f ;  /* 0x08201f009ed17f89 */ /* 0x000e2200000e0000 */
[----:B------:R-:W-:Y:S02]  /*5e60*/  FMUL.FTZ R156, R87, R189 ;  /* 0x000000bd579c7220 */ /* 0x000fe40000410000 */
[----:B------:R-:W-:Y:S02]  /*5e70*/  FFMA.FTZ R160, R187, R200, RZ ;  /* 0x000000c8bba07223 */ /* 0x000fe400000100ff */
[----:B------:R-:W-:-:S02]  /*5e80*/  FFMA.FTZ R196, -R86, R159, R196 ;  /* 0x0000009f56c47223 */ /* 0x000fc400000101c4 */
[----:B------:R-:W-:Y:S02]  /*5e90*/  FMUL.FTZ R201, R86, R193 ;  /* 0x000000c156c97220 */ /* 0x000fe40000410000 */
[----:B------:R-:W-:Y:S02]  /*5ea0*/  FFMA.FTZ R162, R156, R197, R160 ;  /* 0x000000c59ca27223 */ /* 0x000fe400000100a0 */
        /* <DEDUP_REMOVED lines=12> */
[----:B0-----:R-:W-:Y:S02]  /*5f70*/  @!P0 FADD.FTZ R158, R158, R209 ;  /* 0x000000d19e9e8221 */ /* 0x001fe40000010000 */
        /* <DEDUP_REMOVED lines=10> */
[C---:B------:R-:W-:Y:S02]  /*6020*/  FMUL.FTZ R192, R78.reuse, R185 ;  /* 0x000000b94ec07220 */ /* 0x040fe40000410000 */
[----:B------:R-:W-:Y:S02]  /*6030*/  FFMA.FTZ R182, -R78, R171, R182 ;  /* 0x000000ab4eb67223 */ /* 0x000fe400000101b6 */
[----:B------:R-:W-:Y:S02]  /*6040*/  FFMA.FTZ R209, R180, R184, R209 ;  /* 0x000000b8b4d17223 */ /* 0x000fe400000100d1 */
[C---:B------:R-:W-:Y:S02]  /*6050*/  FMUL.FTZ R206, R77.reuse, R183 ;  /* 0x000000b74dce7220 */ /* 0x040fe40000410000 */
[----:B------:R-:W-:Y:S02]  /*6060*/  FFMA.FTZ R178, -R77, R146, R178 ;  /* 0x000000924db27223 */ /* 0x000fe400000101b2 */
        /* <DEDUP_REMOVED lines=13> */
[----:B0-----:R-:W-:Y:S02]  /*6140*/  @!P2 FADD.FTZ R158, R158, R217 ;  /* 0x000000d99e9ea221 */ /* 0x001fe40000010000 */
[----:B------:R-:W-:Y:S02]  /*6150*/  FFMA.FTZ R164, R212, R166, R209 ;  /* 0x000000a6d4a47223 */ /* 0x000fe400000100d1 */
[----:B------:R-:W-:Y:S01]  /*6160*/  FADD.FTZ R100, R213, R100 ;  /* 0x00000064d5647221 */ /* 0x000fe20000010000 */
[----:B------:R-:W0:Y:S01]  /*6170*/  SHFL.DOWN PT, R217, R158, 0x4, 0x1f ;  /* 0x08801f009ed97f89 */ /* 0x000e2200000e0000 */
[C---:B------:R-:W-:Y:S02]  /*6180*/  FFMA.FTZ R13, R150.reuse, R13, R173 ;  /* 0x0000000d960d7223 */ /* 0x040fe400000100ad */
[----:B------:R-:W-:Y:S01]  /*6190*/  FMUL.FTZ R12, R150, R12 ;  /* 0x0000000c960c7220 */ /* 0x000fe20000410000 */
[----:B------:R-:W1:Y:S01]  /*61a0*/  SHFL.DOWN PT, R209, R164, 0x1, 0x1f ;  /* 0x08201f00a4d17f89 */ /* 0x000e6200000e0000 */
[----:B------:R-:W-:-:S02]  /*61b0*/  FMUL.FTZ R173, R134, R223 ;  /* 0x000000df86ad7220 */ /* 0x000fc40000410000 */
[----:B------:R-:W-:Y:S01]  /*61c0*/  FADD.FTZ R147, R212, R147 ;  /* 0x00000093d4937221 */ /* 0x000fe20000010000 */
[----:B------:R2:W-:Y:S01]  /*61d0*/  @!P1 STS.64 [UR4+0xee8], R12 ;  /* 0x000ee80cff009988 */ /* 0x0005e20008000a04 */
[----:B------:R-:W-:Y:S02]  /*61e0*/  FMUL.FTZ R173, R184, R173 ;  /* 0x000000adb8ad7220 */ /* 0x000fe40000410000 */
[----:B------:R-:W-:Y:S02]  /*61f0*/  FADD.FTZ R125, R210, R125 ;  /* 0x0000007dd27d7221 */ /* 0x000fe40000010000 */
[----:B------:R-:W-:Y:S02]  /*6200*/  FFMA.FTZ R138, R138, R223, R173 ;  /* 0x000000df8a8a7223 */ /* 0x000fe400000100ad */
[----:B------:R-:W-:Y:S02]  /*6210*/  FMUL.FTZ R173, R134, R183 ;  /* 0x000000b786ad7220 */ /* 0x000fe40000410000 */
[----:B------:R-:W-:-:S02]  /*6220*/  FADD.FTZ R98, R208, R98 ;  /* 0x00000062d0627221 */ /* 0x000fc40000010000 */
[----:B--2---:R-:W-:Y:S02]  /*6230*/  FMUL.FTZ R13, R134, R221 ;  /* 0x000000dd860d7220 */ /* 0x004fe40000410000 */
        /* <DEDUP_REMOVED lines=21> */
[----:B-1----:R-:W-:Y:S01]  /*6390*/  @!P2 FADD.FTZ R164, R164, R209 ;  /* 0x000000d1a4a4a221 */ /* 0x002fe20000010000 */
[----:B------:R-:W0:Y:S01]  /*63a0*/  SHFL.DOWN PT, R217, R158, 0x10, 0x1f ;  /* 0x0a001f009ed97f89 */ /* 0x000e2200000e0000 */
[----:B------:R-:W-:Y:S01]  /*63b0*/  ISETP.GT.AND P2, PT, R62, 0xf, PT ;  /* 0x0000000f3e00780c */ /* 0x000fe20003f44270 */
[----:B------:R-:W-:Y:S02]  /*63c0*/  FMUL.FTZ R198, R198, R13 ;  /* 0x0000000dc6c67220 */ /* 0x000fe40000410000 */
[----:B------:R-:W1:Y:S01]  /*63d0*/  SHFL.DOWN PT, R209, R164, 0x4, 0x1f ;  /* 0x08801f00a4d17f89 */ /* 0x000e6200000e0000 */
[----:B------:R-:W-:Y:S02]  /*63e0*/  FMUL.FTZ R13, R134, R195 ;  /* 0x000000c3860d7220 */ /* 0x000fe40000410000 */
[----:B------:R-:W-:Y:S02]  /*63f0*/  FFMA.FTZ R199, R161, R199, R198 ;  /* 0x000000c7a1c77223 */ /* 0x000fe400000100c6 */
[----:B------:R-:W-:-:S02]  /*6400*/  FMUL.FTZ R194, R194, R13 ;  /* 0x0000000dc2c27220 */ /* 0x000fc40000410000 */
[----:B------:R-:W-:Y:S02]  /*6410*/  FMUL.FTZ R161, R134, R193 ;  /* 0x000000c186a17220 */ /* 0x000fe40000410000 */
[----:B------:R-:W-:Y:S02]  /*6420*/  FMUL.FTZ R170, R170, R165 ;  /* 0x000000a5aaaa7220 */ /* 0x000fe40000410000 */
[----:B------:R-:W-:Y:S02]  /*6430*/  FFMA.FTZ R194, R136, R195, R194 ;  /* 0x000000c388c27223 */ /* 0x000fe400000100c2 */
[----:B------:R-:W-:Y:S02]  /*6440*/  FMUL.FTZ R196, R196, R161 ;  /* 0x000000a1c4c47220 */ /* 0x000fe40000410000 */
[C---:B------:R-:W-:Y:S02]  /*6450*/  FMUL.FTZ R165, R134.reuse, R175 ;  /* 0x000000af86a57220 */ /* 0x040fe40000410000 */
[----:B------:R-:W-:-:S02]  /*6460*/  FMUL.FTZ R136, R134, R189 ;  /* 0x000000bd86887220 */ /* 0x000fc40000410000 */
[----:B------:R-:W-:Y:S02]  /*6470*/  FMUL.FTZ R161, R134, R191 ;  /* 0x000000bf86a17220 */ /* 0x000fe40000410000 */
[----:B0-----:R-:W-:Y:S02]  /*6480*/  @!P2 FADD.FTZ R158, R158, R217 ;  /* 0x000000d99e9ea221 */ /* 0x001fe40000010000 */
[----:B------:R-:W-:Y:S02]  /*6490*/  FMUL.FTZ R165, R166, R165 ;  /* 0x000000a5a6a57220 */ /* 0x000fe40000410000 */
[----:B-1----:R-:W-:Y:S01]  /*64a0*/  @!P3 FADD.FTZ R164, R164, R209 ;  /* 0x000000d1a4a4b221 */ /* 0x002fe20000010000 */
[----:B------:R-:W-:Y:S01]  /*64b0*/  MOV R13, R158 ;  /* 0x0000009e000d7202 */ /* 0x000fe20000000f00 */
[----:B------:R-:W-:Y:S02]  /*64c0*/  FMUL.FTZ R209, R134, R185 ;  /* 0x000000b986d17220 */ /* 0x000fe40000410000 */
[----:B------:R-:W-:Y:S01]  /*64d0*/  FMUL.FTZ R136, R197, R136 ;  /* 0x00000088c5887220 */ /* 0x000fe20000410000 */
[----:B------:R-:W0:Y:S01]  /*64e0*/  SHFL.DOWN PT, R213, R164, 0x8, 0x1f ;  /* 0x09001f00a4d57f89 */ /* 0x000e2200000e0000 */
[----:B------:R-:W-:-:S02]  /*64f0*/  FMUL.FTZ R182, R182, R209 ;  /* 0x000000d1b6b67220 */ /* 0x000fc40000410000 */
[----:B------:R-:W-:Y:S02]  /*6500*/  FMUL.FTZ R200, R200, R161 ;  /* 0x000000a1c8c87220 */ /* 0x000fe40000410000 */
[----:B------:R-:W-:Y:S02]  /*6510*/  FFMA.FTZ R182, R171, R185, R182 ;  /* 0x000000b9abb67223 */ /* 0x000fe400000100b6 */
[----:B------:R-:W-:Y:S02]  /*6520*/  FMUL.FTZ R171, R134, R181 ;  /* 0x000000b586ab7220 */ /* 0x000fe40000410000 */
[----:B------:R-:W-:Y:S02]  /*6530*/  FFMA.FTZ R173, R146, R183, R173 ;  /* 0x000000b792ad7223 */ /* 0x000fe400000100ad */
[----:B------:R-:W-:Y:S02]  /*6540*/  FMUL.FTZ R176, R176, R171 ;  /* 0x000000abb0b07220 */ /* 0x000fe40000410000 */
[----:B------:R-:W-:-:S02]  /*6550*/  FMUL.FTZ R171, R134, R179 ;  /* 0x000000b386ab7220 */ /* 0x000fc40000410000 */
[----:B------:R-:W-:Y:S02]  /*6560*/  FFMA.FTZ R167, R167, R181, R176 ;  /* 0x000000b5a7a77223 */ /* 0x000fe400000100b0 */
[----:B------:R-:W-:Y:S02]  /*6570*/  FMUL.FTZ R171, R174, R171 ;  /* 0x000000abaeab7220 */ /* 0x000fe40000410000 */
[----:B------:R-:W-:Y:S02]  /*6580*/  FFMA.FTZ R163, R163, R177, R170 ;  /* 0x000000b1a3a37223 */ /* 0x000fe400000100aa */
[----:B------:R-:W-:Y:S02]  /*6590*/  FFMA.FTZ R144, R144, R179, R171 ;  /* 0x000000b390907223 */ /* 0x000fe400000100ab */
[----:B------:R-:W-:Y:S02]  /*65a0*/  FFMA.FTZ R140, R140, R175, R165 ;  /* 0x000000af8c8c7223 */ /* 0x000fe400000100a5 */
        /* <DEDUP_REMOVED lines=45> */
.L_x_4813:
[----:B0-----:R-:W-:Y:S05]  /*6880*/  BSYNC B0 ;  /* 0x0000000000007941 */ /* 0x001fea0003800000 */
.L_x_4812:
        /* <DEDUP_REMOVED lines=21> */
.L_x_4809:
[----:B------:R-:W-:Y:S01]  /*69e0*/  BAR.SYNC.DEFER_BLOCKING 0x0 ;  /* 0x0000000000007b1d */ /* 0x000fe20000010000 */
[----:B------:R-:W-:Y:S02]  /*69f0*/  F2FP.PACK_AB R122, R135, R122 ;  /* 0x0000007a877a723e */ /* 0x000fe400000000ff */
[----:B------:R-:W-:Y:S02]  /*6a00*/  F2FP.PACK_AB R92, R131, R92 ;  /* 0x0000005c835c723e */ /* 0x000fe400000000ff */
[----:B------:R-:W-:Y:S01]  /*6a10*/  F2FP.PACK_AB R112, R112, R139 ;  /* 0x0000008b7070723e */ /* 0x000fe200000000ff */
[----:B------:R-:W-:Y:S01]  /*6a20*/  BSSY B0, `(.L_x_4815) ;  /* 0x0000057000007945 */ /* 0x000fe20003800000 */
[----:B------:R-:W-:-:S02]  /*6a30*/  PRMT R3, R122, 0x7632, R3 ;  /* 0x000076327a037816 */ /* 0x000fc40000000003 */
[----:B------:R-:W-:Y:S02]  /*6a40*/  PRMT R12, R92, 0x7632, R12 ;  /* 0x000076325c0c7816 */ /* 0x000fe4000000000c */
[----:B------:R-:W-:Y:S02]  /*6a50*/  PRMT R13, R112, 0x7632, R13 ;  /* 0x00007632700d7816 */ /* 0x000fe4000000000d */
[----:B------:R-:W-:Y:S02]  /*6a60*/  F2FP.PACK_AB R124, R143, R124 ;  /* 0x0000007c8f7c723e */ /* 0x000fe400000000ff */
[----:B------:R-:W-:Y:S02]  /*6a70*/  F2FP.PACK_AB R110, R110, R145 ;  /* 0x000000916e6e723e */ /* 0x000fe400000000ff */
[----:B------:R-:W-:Y:S02]  /*6a80*/  F2FP.PACK_AB R96, R123, R96 ;  /* 0x000000607b60723e */ /* 0x000fe400000000ff */
[----:B------:R-:W-:-:S02]  /*6a90*/  F2FP.PACK_AB R98, R125, R98 ;  /* 0x000000627d62723e */ /* 0x000fc400000000ff */
[----:B------:R-:W-:Y:S02]  /*6aa0*/  F2FP.PACK_AB R100, R147, R100 ;  /* 0x000000649364723e */ /* 0x000fe400000000ff */
[----:B------:R-:W-:Y:S01]  /*6ab0*/  PRMT R14, R110, 0x7632, R14 ;  /* 0x000076326e0e7816 */ /* 0x000fe2000000000e */
[----:B------:R0:W-:Y:S01]  /*6ac0*/  STS.U16 [R34+0x2], R3 ;  /* 0x0000020322007388 */ /* 0x0001e20000000400 */
[----:B------:R-:W-:Y:S02]  /*6ad0*/  PRMT R15, R100, 0x7632, R15 ;  /* 0x00007632640f7816 */ /* 0x000fe4000000000f */
[----:B------:R-:W-:Y:S01]  /*6ae0*/  IADD3 R16, -R2, c[0x0][0x168], RZ ;  /* 0x00005a0002107a10 */ /* 0x000fe20007ffe1ff */
[----:B------:R1:W-:Y:S01]  /*6af0*/  STS.U16 [R34+0x6], R12 ;  /* 0x0000060c22007388 */ /* 0x0003e20000000400 */
[C---:B------:R-:W-:Y:S02]  /*6b00*/  LOP3.LUT R20, R56.reuse, 0x20, RZ, 0xfc, !PT ;  /* 0x0000002038147812 */ /* 0x040fe400078efcff */
[C---:B------:R-:W-:Y:S01]  /*6b10*/  LOP3.LUT R22, R56.reuse, 0x40, RZ, 0xfc, !PT ;  /* 0x0000004038167812 */ /* 0x040fe200078efcff */
[----:B------:R2:W-:Y:S01]  /*6b20*/  STS.U16 [R34+0xa], R13 ;  /* 0x00000a0d22007388 */ /* 0x0005e20000000400 */
[----:B------:R-:W-:-:S02]  /*6b30*/  LOP3.LUT R24, R56, 0x60, RZ, 0xfc, !PT ;  /* 0x0000006038187812 */ /* 0x000fc400078efcff */
[----:B0-----:R-:W-:Y:S01]  /*6b40*/  PRMT R3, R124, 0x7632, R3 ;  /* 0x000076327c037816 */ /* 0x001fe20000000003 */
[----:B------:R-:W-:Y:S01]  /*6b50*/  STS.U16 [R34], R122 ;  /* 0x0000007a22007388 */ /* 0x000fe20000000400 */
[----:B------:R-:W-:Y:S02]  /*6b60*/  LOP3.LUT R26, R56, 0x80, RZ, 0xfc, !PT ;  /* 0x00000080381a7812 */ /* 0x000fe400078efcff */
[----:B-1----:R-:W-:Y:S01]  /*6b70*/  PRMT R12, R96, 0x7632, R12 ;  /* 0x00007632600c7816 */ /* 0x002fe2000000000c */
[----:B------:R-:W-:Y:S01]  /*6b80*/  STS.U16 [R34+0x4], R92 ;  /* 0x0000045c22007388 */ /* 0x000fe20000000400 */
[----:B------:R-:W-:Y:S02]  /*6b90*/  LOP3.LUT R28, R56, 0xa0, RZ, 0xfc, !PT ;  /* 0x000000a0381c7812 */ /* 0x000fe400078efcff */
[----:B--2---:R-:W-:Y:S01]  /*6ba0*/  PRMT R13, R98, 0x7632, R13 ;  /* 0x00007632620d7816 */ /* 0x004fe2000000000d */
[----:B------:R-:W-:Y:S01]  /*6bb0*/  STS.U16 [R34+0x8], R112 ;  /* 0x0000087022007388 */ /* 0x000fe20000000400 */
[----:B------:R-:W-:-:S03]  /*6bc0*/  LOP3.LUT R30, R56, 0xc0, RZ, 0xfc, !PT ;  /* 0x000000c0381e7812 */ /* 0x000fc600078efcff */
[----:B------:R-:W-:Y:S04]  /*6bd0*/  STS.U16 [R34+0xc], R124 ;  /* 0x00000c7c22007388 */ /* 0x000fe80000000400 */
[----:B------:R0:W-:Y:S04]  /*6be0*/  STS.U16 [R34+0xe], R3 ;  /* 0x00000e0322007388 */ /* 0x0001e80000000400 */
[----:B------:R-:W-:Y:S04]  /*6bf0*/  STS.U16 [R34+0x10], R110 ;  /* 0x0000106e22007388 */ /* 0x000fe80000000400 */
[----:B------:R-:W-:Y:S01]  /*6c00*/  STS.U16 [R34+0x12], R14 ;  /* 0x0000120e22007388 */ /* 0x000fe20000000400 */
[----:B0-----:R-:W-:-:S03]  /*6c10*/  IMAD.WIDE.U32 R2, R69, c[0x0][0x2d8], RZ ;  /* 0x0000b60045027a25 */ /* 0x001fc600078e00ff */
[----:B------:R-:W-:Y:S04]  /*6c20*/  STS.U16 [R34+0x14], R96 ;  /* 0x0000146022007388 */ /* 0x000fe80000000400 */
        /* <DEDUP_REMOVED lines=8> */
[----:B-1----:R-:W-:Y:S02]  /*6cb0*/  IMAD R13, R69, c[0x0][0x2dc], R12 ;  /* 0x0000b700450d7a24 */ /* 0x002fe400078e020c */
[----:B0-----:R-:W-:Y:S01]  /*6cc0*/  IMAD R15, R71, c[0x0][0x2e0], RZ ;  /* 0x0000b800470f7a24 */ /* 0x001fe200078e02ff */
[----:B------:R-:W-:Y:S02]  /*6cd0*/  LDS.U16 R21, [R51+0x40] ;  /* 0x0000400033157984 */ /* 0x000fe40000000400 */
[----:B------:R-:W-:Y:S01]  /*6ce0*/  IADD3 R3, R3, R13, RZ ;  /* 0x0000000d03037210 */ /* 0x000fe20007ffe0ff */
[----:B------:R-:W-:Y:S01]  /*6cf0*/  IMAD R91, R72, c[0x0][0x2e4], R15 ;  /* 0x0000b900485b7a24 */ /* 0x000fe200078e020f */
[----:B------:R-:W-:Y:S01]  /*6d00*/  LDS.U16 R23, [R50+0x80] ;  /* 0x0000800032177984 */ /* 0x000fe20000000400 */
[----:B------:R-:W-:Y:S02]  /*6d10*/  LEA R15, P0, R56, c[0x0][0x330], 0x1 ;  /* 0x0000cc00380f7a11 */ /* 0x000fe400078008ff */
[----:B------:R-:W-:Y:S01]  /*6d20*/  IMAD.WIDE.U32 R2, R72, c[0x0][0x2e0], R2 ;  /* 0x0000b80048027a25 */ /* 0x000fe200078e0002 */
[----:B------:R-:W-:Y:S01]  /*6d30*/  LDS.U16 R25, [R49+0xc0] ;  /* 0x0000c00031197984 */ /* 0x000fe20000000400 */
[----:B------:R-:W-:-:S03]  /*6d40*/  LEA.HI.X R12, R56, c[0x0][0x334], R55, 0x1, P0 ;  /* 0x0000cd00380c7a11 */ /* 0x000fc600000f0c37 */
        /* <DEDUP_REMOVED lines=23> */
[----:B------:R-:W-:-:S05]  /*6ec0*/  ISETP.GE.AND P4, PT, R26, R89, PT ;  /* 0x000000591a00720c */ /* 0x000fca0003f86270 */
        /* <DEDUP_REMOVED lines=12> */
.L_x_4816:
[----:B------:R-:W-:Y:S05]  /*6f90*/  BSYNC B0 ;  /* 0x0000000000007941 */ /* 0x000fea0003800000 */
.L_x_4815:
[C---:B------:R-:W-:Y:S01]  /*6fa0*/  LOP3.LUT R32, R56.reuse, 0xe0, RZ, 0xfc, !PT ;  /* 0x000000e038207812 */ /* 0x040fe200078efcff */
[----:B------:R1:W-:Y:S01]  /*6fb0*/  @!P0 STG.E.U16 [R14.64+-0x3c0], R21 ;  /* 0xfffc40150e008986 */ /* 0x0003e2000c101506 */
[----:B------:R-:W-:Y:S01]  /*6fc0*/  LOP3.LUT R74, R56, 0x100, RZ, 0xfc, !PT ;  /* 0x00000100384a7812 */ /* 0x000fe200078efcff */
[----:B------:R-:W-:Y:S01]  /*6fd0*/  FADD.FTZ R65, R118, R65 ;  /* 0x0000004176417221 */ /* 0x000fe20000010000 */
[----:B------:R-:W-:Y:S01]  /*6fe0*/  LOP3.LUT R76, R56, 0x120, RZ, 0xfc, !PT ;  /* 0x00000120384c7812 */ /* 0x000fe200078efcff */
[----:B------:R-:W-:Y:S01]  /*6ff0*/  @!P2 STG.E.U16 [R14.64+-0x380], R23 ;  /* 0xfffc80170e00a986 */ /* 0x000fe2000c101506 */
[-C--:B------:R-:W-:Y:S01]  /*7000*/  ISETP.GE.AND P5, PT, R28, R89.reuse, PT ;  /* 0x000000591c00720c */ /* 0x080fe20003fa6270 */
[----:B------:R-:W-:Y:S01]  /*7010*/  FADD.FTZ R65, R65, R116 ;  /* 0x0000007441417221 */ /* 0x000fe20000010000 */
[-C--:B------:R-:W-:Y:S01]  /*7020*/  ISETP.GE.AND P6, PT, R30, R89.reuse, PT ;  /* 0x000000591e00720c */ /* 0x080fe20003fc6270 */
[----:B------:R2:W-:Y:S01]  /*7030*/  @!P3 STG.E.U16 [R14.64+-0x340], R25 ;  /* 0xfffcc0190e00b986 */ /* 0x0005e2000c101506 */
[-C--:B------:R-:W-:Y:S01]  /*7040*/  ISETP.GE.AND P0, PT, R32, R89.reuse, PT ;  /* 0x000000592000720c */ /* 0x080fe20003f06270 */
[----:B------:R-:W-:Y:S01]  /*7050*/  FADD.FTZ R2, R65, R90 ;  /* 0x0000005a41027221 */ /* 0x000fe20000010000 */
[-C--:B------:R-:W-:Y:S01]  /*7060*/  ISETP.GE.AND P2, PT, R74, R89.reuse, PT ;  /* 0x000000594a00720c */ /* 0x080fe20003f46270 */
[----:B------:R3:W-:Y:S01]  /*7070*/  @!P4 STG.E.U16 [R14.64+-0x300], R27 ;  /* 0xfffd001b0e00c986 */ /* 0x0007e2000c101506 */
[----:B------:R-:W-:Y:S01]  /*7080*/  ISETP.GE.AND P3, PT, R76, R89, PT ;  /* 0x000000594c00720c */ /* 0x000fe20003f66270 */
[----:B------:R-:W-:Y:S01]  /*7090*/  FADD.FTZ R3, R2, R121 ;  /* 0x0000007902037221 */ /* 0x000fe20000010000 */
[C---:B------:R-:W-:Y:S01]  /*70a0*/  LOP3.LUT R78, R56.reuse, 0x140, RZ, 0xfc, !PT ;  /* 0x00000140384e7812 */ /* 0x040fe200078efcff */
[----:B------:R-:W-:Y:S01]  /*70b0*/  BSSY B0, `(.L_x_4817) ;  /* 0x000006a000007945 */ /* 0x000fe20003800000 */
[C---:B------:R-:W-:Y:S01]  /*70c0*/  LOP3.LUT R80, R56.reuse, 0x160, RZ, 0xfc, !PT ;  /* 0x0000016038507812 */ /* 0x040fe200078efcff */
[----:B------:R-:W-:Y:S01]  /*70d0*/  @!P5 STG.E.U16 [R14.64+-0x2c0], R29 ;  /* 0xfffd401d0e00d986 */ /* 0x000fe2000c101506 */
[----:B------:R-:W-:-:S02]  /*70e0*/  LOP3.LUT R82, R56, 0x180, RZ, 0xfc, !PT ;  /* 0x0000018038527812 */ /* 0x000fc400078efcff */
[C---:B------:R-:W-:Y:S01]  /*70f0*/  LOP3.LUT R84, R56.reuse, 0x1a0, RZ, 0xfc, !PT ;  /* 0x000001a038547812 */ /* 0x040fe200078efcff */
[----:B------:R4:W-:Y:S01]  /*7100*/  @!P6 STG.E.U16 [R14.64+-0x280], R31 ;  /* 0xfffd801f0e00e986 */ /* 0x0009e2000c101506 */
[C---:B------:R-:W-:Y:S02]  /*7110*/  LOP3.LUT R86, R56.reuse, 0x1c0, RZ, 0xfc, !PT ;  /* 0x000001c038567812 */ /* 0x040fe400078efcff */
[----:B------:R-:W-:Y:S01]  /*7120*/  LOP3.LUT R88, R56, 0x1e0, RZ, 0xfc, !PT ;  /* 0x000001e038587812 */ /* 0x000fe200078efcff */
[----:B------:R-:W-:Y:S01]  /*7130*/  @!P0 STG.E.U16 [R14.64+-0x240], R33 ;  /* 0xfffdc0210e008986 */ /* 0x000fe2000c101506 */
[-C--:B------:R-:W-:Y:S02]  /*7140*/  ISETP.GE.AND P0, PT, R78, R89.reuse, PT ;  /* 0x000000594e00720c */ /* 0x080fe40003f06270 */
[-C--:B------:R-:W-:Y:S01]  /*7150*/  ISETP.GE.AND P6, PT, R80, R89.reuse, PT ;  /* 0x000000595000720c */ /* 0x080fe20003fc6270 */
[----:B------:R-:W-:Y:S01]  /*7160*/  @!P2 STG.E.U16 [R14.64+-0x200], R73 ;  /* 0xfffe00490e00a986 */ /* 0x000fe2000c101506 */
[----:B------:R-:W-:-:S02]  /*7170*/  ISETP.GE.AND P5, PT, R82, R89, PT ;  /* 0x000000595200720c */ /* 0x000fc40003fa6270 */
[-C--:B------:R-:W-:Y:S01]  /*7180*/  ISETP.GE.AND P4, PT, R84, R89.reuse, PT ;  /* 0x000000595400720c */ /* 0x080fe20003f86270 */
[----:B------:R-:W-:Y:S01]  /*7190*/  @!P3 STG.E.U16 [R14.64+-0x1c0], R75 ;  /* 0xfffe404b0e00b986 */ /* 0x000fe2000c101506 */
[-C--:B------:R-:W-:Y:S02]  /*71a0*/  ISETP.GE.AND P2, PT, R86, R89.reuse, PT ;  /* 0x000000595600720c */ /* 0x080fe40003f46270 */
[----:B------:R-:W-:Y:S02]  /*71b0*/  ISETP.GE.AND P3, PT, R88, R89, PT ;  /* 0x000000595800720c */ /* 0x000fe40003f66270 */
[----:B------:R-:W-:Y:S01]  /*71c0*/  F2FP.PACK_AB R116, R116, R118 ;  /* 0x000000767474723e */ /* 0x000fe200000000ff */
[----:B------:R-:W-:Y:S01]  /*71d0*/  @!P0 STG.E.U16 [R14.64+-0x180], R77 ;  /* 0xfffe804d0e008986 */ /* 0x000fe2000c101506 */
[----:B------:R-:W-:Y:S01]  /*71e0*/  F2FP.PACK_AB R2, R133, R102 ;  /* 0x000000668502723e */ /* 0x000fe200000000ff */
[----:B------:R-:W-:Y:S01]  /*71f0*/  FADD.FTZ R102, R3, R102 ;  /* 0x0000006603667221 */ /* 0x000fe20000010000 */
[----:B0-----:R-:W-:Y:S01]  /*7200*/  F2FP.PACK_AB R12, R141, R108 ;  /* 0x0000006c8d0c723e */ /* 0x001fe200000000ff */
[----:B------:R-:W-:Y:S01]  /*7210*/  @!P6 STG.E.U16 [R14.64+-0x140], R79 ;  /* 0xfffec04f0e00e986 */ /* 0x000fe2000c101506 */
[----:B-1----:R-:W-:Y:S01]  /*7220*/  PRMT R21, R2, 0x7632, R21 ;  /* 0x0000763202157816 */ /* 0x002fe20000000015 */
[----:B------:R-:W-:Y:S01]  /*7230*/  FADD.FTZ R102, R102, R133 ;  /* 0x0000008566667221 */ /* 0x000fe20000010000 */
[C---:B--2---:R-:W-:Y:S01]  /*7240*/  PRMT R25, R12.reuse, 0x7610, R25 ;  /* 0x000076100c197816 */ /* 0x044fe20000000019 */
[----:B------:R-:W-:Y:S01]  /*7250*/  @!P5 STG.E.U16 [R14.64+-0x100], R81 ;  /* 0xffff00510e00d986 */ /* 0x000fe2000c101506 */
[----:B---3--:R-:W-:-:S02]  /*7260*/  PRMT R27, R12, 0x7632, R27 ;  /* 0x000076320c1b7816 */ /* 0x008fc4000000001b */
[----:B------:R-:W-:Y:S01]  /*7270*/  F2FP.PACK_AB R90, R121, R90 ;  /* 0x0000005a795a723e */ /* 0x000fe200000000ff */
[----:B------:R-:W-:Y:S01]  /*7280*/  @!P4 STG.E.U16 [R14.64+-0xc0], R83 ;  /* 0xffff40530e00c986 */ /* 0x000fe2000c101506 */
[----:B------:R-:W-:Y:S02]  /*7290*/  F2FP.PACK_AB R13, R94, R127 ;  /* 0x0000007f5e0d723e */ /* 0x000fe400000000ff */
[----:B------:R-:W-:Y:S01]  /*72a0*/  F2FP.PACK_AB R12, R17, R114 ;  /* 0x00000072110c723e */ /* 0x000fe200000000ff */
[----:B------:R-:W-:Y:S01]  /*72b0*/  @!P2 STG.E.U16 [R14.64+-0x80], R85 ;  /* 0xffff80550e00a986 */ /* 0x000fe2000c101506 */
[----:B------:R-:W-:Y:S02]  /*72c0*/  PRMT R19, R90, 0x7632, R19 ;  /* 0x000076325a137816 */ /* 0x000fe40000000013 */
[----:B----4-:R-:W-:Y:S01]  /*72d0*/  PRMT R31, R12, 0x7632, R31 ;  /* 0x000076320c1f7816 */ /* 0x010fe2000000001f */
[----:B------:R0:W-:Y:S04]  /*72e0*/  @!P3 STG.E.U16 [R14.64+-0x40], R87 ;  /* 0xffffc0570e00b986 */ /* 0x0001e8000c101506 */
[----:B------:R-:W-:Y:S01]  /*72f0*/  BAR.SYNC.DEFER_BLOCKING 0x0 ;  /* 0x0000000000007b1d */ /* 0x000fe20000010000 */
[----:B0-----:R-:W-:-:S02]  /*7300*/  PRMT R15, R116, 0x7632, R15 ;  /* 0x00007632740f7816 */ /* 0x001fc4000000000f */
[----:B------:R-:W-:Y:S02]  /*7310*/  PRMT R14, R2, 0x7610, R14 ;  /* 0x00007610020e7816 */ /* 0x000fe4000000000e */
[----:B------:R-:W-:Y:S01]  /*7320*/  F2FP.PACK_AB R2, R106, R137 ;  /* 0x000000896a02723e */ /* 0x000fe200000000ff */
[----:B------:R-:W-:-:S03]  /*7330*/  FADD.FTZ R137, R102, R137 ;  /* 0x0000008966897221 */ /* 0x000fc60000010000 */
[----:B------:R-:W-:Y:S01]  /*7340*/  PRMT R23, R2, 0x7610, R23 ;  /* 0x0000761002177816 */ /* 0x000fe20000000017 */
[----:B------:R-:W-:-:S04]  /*7350*/  FADD.FTZ R137, R137, R106 ;  /* 0x0000006a89897221 */ /* 0x000fc80000010000 */
[----:B------:R-:W-:Y:S01]  /*7360*/  FADD.FTZ R108, R137, R108 ;  /* 0x0000006c896c7221 */ /* 0x000fe20000010000 */
[----:B------:R0:W-:Y:S03]  /*7370*/  STS.U16 [R34+0x2], R15 ;  /* 0x0000020f22007388 */ /* 0x0001e60000000400 */
[----:B------:R-:W-:Y:S01]  /*7380*/  FADD.FTZ R108, R108, R141 ;  /* 0x0000008d6c6c7221 */ /* 0x000fe20000010000 */
[----:B------:R1:W-:Y:S03]  /*7390*/  STS.U16 [R34+0x8], R14 ;  /* 0x0000080e22007388 */ /* 0x0003e60000000400 */
[----:B------:R-:W-:Y:S01]  /*73a0*/  FADD.FTZ R127, R108, R127 ;  /* 0x0000007f6c7f7221 */ /* 0x000fe20000010000 */
[----:B------:R-:W-:Y:S03]  /*73b0*/  STS.U16 [R34], R116 ;  /* 0x0000007422007388 */ /* 0x000fe60000000400 */
[----:B------:R-:W-:Y:S01]  /*73c0*/  FADD.FTZ R127, R127, R94 ;  /* 0x0000005e7f7f7221 */ /* 0x000fe20000010000 */
[----:B0-----:R-:W-:-:S02]  /*73d0*/  PRMT R15, R2, 0x7632, R15 ;  /* 0x00007632020f7816 */ /* 0x001fc4000000000f */
[----:B------:R-:W-:Y:S01]  /*73e0*/  F2FP.PACK_AB R2, R129, R104 ;  /* 0x000000688102723e */ /* 0x000fe200000000ff */
[----:B------:R-:W-:Y:S01]  /*73f0*/  STS.U16 [R34+0x4], R90 ;  /* 0x0000045a22007388 */ /* 0x000fe20000000400 */
[----:B-1----:R-:W-:Y:S01]  /*7400*/  PRMT R14, R13, 0x7632, R14 ;  /* 0x000076320d0e7816 */ /* 0x002fe2000000000e */
[----:B------:R-:W-:Y:S01]  /*7410*/  FADD.FTZ R104, R127, R104 ;  /* 0x000000687f687221 */ /* 0x000fe20000010000 */
[----:B------:R-:W-:Y:S01]  /*7420*/  PRMT R29, R2, 0x7632, R29 ;  /* 0x00007632021d7816 */ /* 0x000fe2000000001d */
[----:B------:R-:W-:Y:S02]  /*7430*/  STS.U16 [R34+0x6], R19 ;  /* 0x0000061322007388 */ /* 0x000fe40000000400 */
[----:B------:R-:W-:Y:S02]  /*7440*/  FADD.FTZ R129, R104, R129 ;  /* 0x0000008168817221 */ /* 0x000fe40000010000 */
[----:B------:R-:W-:Y:S02]  /*7450*/  STS.U16 [R34+0xa], R21 ;  /* 0x00000a1522007388 */ /* 0x000fe40000000400 */
[----:B------:R-:W-:-:S02]  /*7460*/  FADD.FTZ R114, R129, R114 ;  /* 0x0000007281727221 */ /* 0x000fc40000010000 */
[----:B------:R-:W-:Y:S02]  /*7470*/  STS.U16 [R34+0xc], R23 ;  /* 0x00000c1722007388 */ /* 0x000fe40000000400 */
[----:B------:R-:W-:Y:S02]  /*7480*/  FADD.FTZ R65, R114, R17 ;  /* 0x0000001172417221 */ /* 0x000fe40000010000 */
        /* <DEDUP_REMOVED lines=44> */
.L_x_4818:
[----:B------:R-:W-:Y:S05]  /*7750*/  BSYNC B0 ;  /* 0x0000000000007941 */ /* 0x000fea0003800000 */
.L_x_4817:
[----:B------:R-:W-:Y:S01]  /*7760*/  MOV R3, R73 ;  /* 0x0000004900037202 */ /* 0x000fe20000000f00 */
[----:B------:R-:W-:Y:S01]  /*7770*/  IMAD R11, R71, c[0x0][0x300], RZ ;  /* 0x0000c000470b7a24 */ /* 0x000fe200078e02ff */
[----:B------:R-:W-:Y:S02]  /*7780*/  IADD3 R35, P0, R35, -0x3c0, RZ ;  /* 0xfffffc4023237810 */ /* 0x000fe40007f1e0ff */
[-C--:B------:R-:W-:Y:S01]  /*7790*/  ISETP.GE.AND P4, PT, R22, R33.reuse, PT ;  /* 0x000000211600720c */ /* 0x080fe20003f86270 */
[----:B------:R-:W-:Y:S01]  /*77a0*/  IMAD.WIDE.U32 R2, R72, c[0x0][0x300], R2 ;  /* 0x0000c00048027a25 */ /* 0x000fe200078e0002 */
[----:B------:R-:W-:Y:S02]  /*77b0*/  IADD3.X R36, R36, -0x1, RZ, P0, !PT ;  /* 0xffffffff24247810 */ /* 0x000fe400007fe4ff */
[----:B------:R-:W-:Y:S01]  /*77c0*/  ISETP.GE.AND P5, PT, R24, R33, PT ;  /* 0x000000211800720c */ /* 0x000fe20003fa6270 */
[----:B0-----:R-:W-:Y:S01]  /*77d0*/  IMAD R13, R72, c[0x0][0x304], R11 ;  /* 0x0000c100480d7a24 */ /* 0x001fe200078e020b */
        /* <DEDUP_REMOVED lines=44> */
.L_x_4803:
[----:B------:R-:W-:Y:S02]  /*7aa0*/  ISETP.NE.U32.AND P0, PT, RZ, c[0x0][0x328], PT ;  /* 0x0000ca00ff007a0c */ /* 0x000fe40003f05070 */
[----:B------:R-:W-:-:S02]  /*7ab0*/  ISETP.NE.U32.AND P2, PT, RZ, c[0x0][0x348], PT ;  /* 0x0000d200ff007a0c */ /* 0x000fc40003f45070 */
[----:B------:R-:W-:Y:S02]  /*7ac0*/  ISETP.NE.AND.EX P1, PT, RZ, c[0x0][0x32c], PT, P0 ;  /* 0x0000cb00ff007a0c */ /* 0x000fe40003f25300 */
[----:B------:R-:W-:-:S11]  /*7ad0*/  ISETP.NE.AND.EX P0, PT, RZ, c[0x0][0x34c], PT, P2 ;  /* 0x0000d300ff007a0c */ /* 0x000fd60003f05320 */
[----:B------:R-:W-:Y:S05]  /*7ae0*/  @!P1 BRA `(.L_x_4820) ;  /* 0x0000014000009947 */ /* 0x000fea0003800000 */
[----:B0-----:R-:W0:Y:S01]  /*7af0*/  SHFL.DOWN P1, R3, R66, 0x1, 0x1f ;  /* 0x08201f0042037f89 */ /* 0x001e220000020000 */
[----:B------:R-:W-:Y:S03]  /*7b00*/  BSSY B0, `(.L_x_4820) ;  /* 0x0000012000007945 */ /* 0x000fe60003800000 */
[----:B------:R-:W1:Y:S01]  /*7b10*/  S2R R8, SR_LANEID ;  /* 0x0000000000087919 */ /* 0x000e620000000000 */
[----:B0-----:R-:W-:Y:S01]  /*7b20*/  @P1 FADD R3, R3, R66 ;  /* 0x0000004203031221 */ /* 0x001fe20000000000 */
[----:B-1----:R-:W-:-:S04]  /*7b30*/  ISETP.NE.AND P2, PT, R8, RZ, PT ;  /* 0x000000ff0800720c */ /* 0x002fc80003f45270 */
        /* <DEDUP_REMOVED lines=14> */
.L_x_4821:
[----:B0-----:R-:W-:Y:S05]  /*7c20*/  BSYNC B0 ;  /* 0x0000000000007941 */ /* 0x001fea0003800000 */
.L_x_4820:
        /* <DEDUP_REMOVED lines=16> */
[----:B0-----:R-:W-:-:S04]  /*7d30*/  ISETP.NE.AND P0, PT, R19, RZ, PT ;  /* 0x000000ff1300720c */ /* 0x001fc80003f05270 */
[----:B------:R0:W-:Y:S04]  /*7d40*/  @!P1 STS [0x434], R6 ;  /* 0x00043406ff009388 */ /* 0x0001e80000000800 */
[----:B------:R-:W-:Y:S06]  /*7d50*/  BAR.SYNC.DEFER_BLOCKING 0x0 ;  /* 0x0000000000007b1d */ /* 0x000fec0000010000 */
[----:B------:R-:W-:Y:S05]  /*7d60*/  @P0 BRA `(.L_x_4824) ;  /* 0x0000004000000947 */ /* 0x000fea0003800000 */
[----:B0-----:R0:W-:Y:S01]  /*7d70*/  RED.E.ADD.F32.FTZ.RN.STRONG.GPU [R4.64], R6 ;  /* 0x000000060400798e */ /* 0x0011e2000c10e786 */
[----:B------:R-:W-:Y:S01]  /*7d80*/  HFMA2.MMA R19, -RZ, RZ, 0, 0 ;  /* 0x00000000ff137435 */ /* 0x000fe200000001ff */
[----:B------:R-:W-:Y:S05]  /*7d90*/  BRA `(.L_x_4824) ;  /* 0x0000001000007947 */ /* 0x000fea0003800000 */
.L_x_4823:
[----:B0-----:R-:W0:Y:S02]  /*7da0*/  S2R R19, SR_TID.X ;  /* 0x0000000000137919 */ /* 0x001e240000002100 */
.L_x_4824:
[----:B0-----:R-:W-:Y:S05]  /*7db0*/  BSYNC B0 ;  /* 0x0000000000007941 */ /* 0x001fea0003800000 */
.L_x_4822:
        /* <DEDUP_REMOVED lines=22> */
.L_x_4825:
        /* <DEDUP_REMOVED lines=55> */
.L_x_4826:
        /* <DEDUP_REMOVED lines=15> */
.L_x_9069:


//--------------------- .text._Z25selective_scan_bwd_kernelI32Selective_Scan_bwd_kernel_traitsILi32ELi16ELb0ELb0ELb0ELb1ELb0EN3c104HalfEfEEv12SSMParamsBwd --------------------------
	.section	.text._Z25selective_scan_bwd_kernelI32Selective_Scan_bwd_kernel_traitsILi32ELi16ELb0ELb0ELb0ELb1ELb0EN3c104HalfEfEEv12SSMParamsBwd,"ax",@progbits
	.sectioninfo	@"SHI_REGISTERS=232"
	.align	128
        .global         _Z25selective_scan_bwd_kernelI32Selective_Scan_bwd_kernel_traitsILi32ELi16ELb0ELb0ELb0ELb1ELb0EN3c104HalfEfEEv12SSMParamsBwd
        .type           _Z25selective_scan_bwd_kernelI32Selective_Scan_bwd_kernel_traitsILi32ELi16ELb0ELb0ELb0ELb1ELb0EN3c104HalfEfEEv12SSMParamsBwd,@function
        .size           _Z25selective_scan_bwd_kernelI32Selective_Scan_bwd_kernel_traitsILi32ELi16ELb0ELb0ELb0ELb1ELb0EN3c104HalfEfEEv12SSMParamsBwd,(.L_x_9070 - _Z25selective_scan_bwd_kernelI32Selective_Scan_bwd_kernel_traitsILi32ELi16ELb0ELb0ELb0ELb1ELb0EN3c104HalfEfEEv12SSMParamsBwd)
        .other          _Z25selective_scan_bwd_kernelI32Selective_Scan_bwd_kernel_traitsILi32ELi16ELb0ELb0ELb0ELb1ELb0EN3c104HalfEfEEv12SSMParamsBwd,@"STO_CUDA_ENTRY STV_DEFAULT"
_Z25selective_scan_bwd_kernelI32Selective_Scan_bwd_kernel_traitsILi32ELi16ELb0ELb0ELb0ELb1ELb0EN3c104HalfEfEEv12SSMParamsBwd:
.text._Z25selective_scan_bwd_kernelI32Selective_Scan_bwd_kernel_traitsILi32ELi16ELb0ELb0ELb0ELb1ELb0EN3c104HalfEfEEv12SSMParamsBwd:
        /* <DEDUP_REMOVED lines=17> */
[C---:B------:R-:W-:Y:S02]  /*0110*/  IMAD R12, R18.reuse, c[0x0][0x1e0], RZ ;  /* 0x00007800120c7a24 */ /* 0x040fe400078e02ff */
[----:B------:R0:W5:Y:S01]  /*0120*/  @P0 LDG.E R14, [R8.64] ;  /* 0x00000006080e0981 */ /* 0x000162000c1e1900 */
[----:B------:R-:W-:-:S02]  /*0130*/  IMAD R20, R18, c[0x0][0x278], RZ ;  /* 0x00009e0012147a24 */ /* 0x000fc400078e02ff */
[C---:B------:R-:W-:Y:S01]  /*0140*/  IMAD R13, R17.reuse, c[0x0][0x1d4], R4 ;  /* 0x00007500110d7a24 */ /* 0x040fe200078e0204 */
[----:B------:R1:W5:Y:S01]  /*0150*/  @P1 LDG.E R16, [R10.64] ;  /* 0x000000060a101981 */ /* 0x000362000c1e1900 */
[C---:B------:R-:W-:Y:S01]  /*0160*/  IMAD.WIDE.U32 R2, R17.reuse, c[0x0][0x1d0], RZ ;  /* 0x0000740011027a25 */ /* 0x040fe200078e00ff */
[----:B------:R-:W-:Y:S01]  /*0170*/  ISETP.NE.U32.AND P0, PT, RZ, c[0x0][0x260], PT ;  /* 0x00009800ff007a0c */ /* 0x000fe20003f05070 */
[----:B------:R-:W-:Y:S02]  /*0180*/  HFMA2.MMA R86, -RZ, RZ, 0, 0 ;  /* 0x00000000ff567435 */ /* 0x000fe400000001ff */
[----:B------:R-:W-:Y:S01]  /*0190*/  IMAD.WIDE.U32 R4, R17, c[0x0][0x1e0], RZ ;  /* 0x0000780011047a25 */ /* 0x000fe200078e00ff */
[----:B------:R-:W-:Y:S02]  /*01a0*/  IADD3 R3, R3, R13, RZ ;  /* 0x0000000d03037210 */ /* 0x000fe40007ffe0ff */
[----:B------:R-:W-:Y:S01]  /*01b0*/  ISETP.NE.AND.EX P0, PT, RZ, c[0x0][0x264], PT, P0 ;  /* 0x00009900ff007a0c */ /* 0x000fe20003f05300 */
[C---:B0-----:R-:W-:Y:S01]  /*01c0*/  IMAD R9, R17.reuse, c[0x0][0x1e4], R12 ;  /* 0x0000790011097a24 */ /* 0x041fe200078e020c */
[----:B-1----:R-:W-:Y:S01]  /*01d0*/  MOV R10, c[0x0][0x174] ;  /* 0x00005d00000a7a02 */ /* 0x002fe20000000f00 */
[----:B------:R-:W-:-:S03]  /*01e0*/  IMAD.WIDE.U32 R6, R17, c[0x0][0x278], RZ ;  /* 0x00009e0011067a25 */ /* 0x000fc600078e00ff */
[----:B------:R-:W-:Y:S01]  /*01f0*/  IADD3 R5, R5, R9, RZ ;  /* 0x0000000905057210 */ /* 0x000fe20007ffe0ff */
[----:B------:R-:W-:Y:S01]  /*0200*/  IMAD R11, R17, c[0x0][0x27c], R20 ;  /* 0x00009f00110b7a24 */ /* 0x000fe200078e0214 */
[C---:B------:R-:W-:Y:S01]  /*0210*/  SHF.L.U32 R19, R10.reuse, 0x9, RZ ;  /* 0x000000090a137819 */ /* 0x040fe200000006ff */
[----:B------:R-:W-:Y:S01]  /*0220*/  IMAD R13, R15, c[0x0][0x1e8], RZ ;  /* 0x00007a000f0d7a24 */ /* 0x000fe200078e02ff */
[----:B------:R-:W-:Y:S01]  /*0230*/  ISETP.GE.AND P3, PT, R10, 0x1, PT ;  /* 0x000000010a00780c */ /* 0x000fe20003f66270 */
[C---:B------:R-:W-:Y:S01]  /*0240*/  IMAD.WIDE.U32 R2, R0.reuse, c[0x0][0x1d8], R2 ;  /* 0x0000760000027a25 */ /* 0x040fe200078e0002 */
[----:B------:R-:W-:Y:S02]  /*0250*/  IADD3 R7, R7, R11, RZ ;  /* 0x0000000b07077210 */ /* 0x000fe40007ffe0ff */
[----:B------:R-:W-:Y:S01]  /*0260*/  IADD3 R9, R19, -0x200, RZ ;  /* 0xfffffe0013097810 */ /* 0x000fe20007ffe0ff */
[----:B------:R-:W-:Y:S01]  /*0270*/  IMAD R11, R15, c[0x0][0x1d8], RZ ;  /* 0x000076000f0b7a24 */ /* 0x000fe200078e02ff */
[----:B------:R-:W-:Y:S01]  /*0280*/  MOV R20, RZ ;  /* 0x000000ff00147202 */ /* 0x000fe20000000f00 */
[----:B------:R-:W-:Y:S01]  /*0290*/  IMAD.WIDE.U32 R4, R0, c[0x0][0x1e8], R4 ;  /* 0x00007a0000047a25 */ /* 0x000fe200078e0004 */
[----:B------:R-:W-:-:S03]  /*02a0*/  IADD3 R25, P1, R9, R2, RZ ;  /* 0x0000000209197210 */ /* 0x000fc60007f3e0ff */
[----:B------:R-:W-:Y:S01]  /*02b0*/  IMAD R21, R15, c[0x0][0x280], RZ ;  /* 0x0000a0000f157a24 */ /* 0x000fe200078e02ff */
[----:B------:R-:W-:Y:S01]  /*02c0*/  IADD3 R27, P2, R9, R4, RZ ;  /* 0x00000004091b7210 */ /* 0x000fe20007f5e0ff */
[----:B------:R-:W-:-:S03]  /*02d0*/  IMAD.WIDE.U32 R6, R0, c[0x0][0x280], R6 ;  /* 0x0000a00000067a25 */ /* 0x000fc600078e0006 */
[----:B------:R-:W-:Y:S01]  /*02e0*/  LEA R26, P5, R27, c[0x0][0x248], 0x1 ;  /* 0x000092001b1a7a11 */ /* 0x000fe200078a08ff */
[C---:B------:R-:W-:Y:S01]  /*02f0*/  IMAD R8, R0.reuse, c[0x0][0x1dc], R11 ;  /* 0x0000770000087a24 */ /* 0x040fe200078e020b */
[----:B------:R-:W-:Y:S01]  /*0300*/  SHF.R.S32.HI R11, RZ, 0x1f, R9 ;  /* 0x0000001fff0b7819 */ /* 0x000fe20000011409 */
[C---:B------:R-:W-:Y:S01]  /*0310*/  IMAD R13, R0.reuse, c[0x0][0x1ec], R13 ;  /* 0x00007b00000d7a24 */ /* 0x040fe200078e020d */
[----:B------:R-:W-:Y:S01]  /*0320*/  IADD3 R9, P4, R9, R6, RZ ;  /* 0x0000000609097210 */ /* 0x000fe20007f9e0ff */
[----:B------:R-:W-:Y:S01]  /*0330*/  IMAD R21, R0, c[0x0][0x284], R21 ;  /* 0x0000a10000157a24 */ /* 0x000fe200078e0215 */
[C---:B------:R-:W-:Y:S01]  /*0340*/  IADD3.X R2, R11.reuse, R3, R8, P1, !PT ;  /* 0x000000030b027210 */ /* 0x040fe20000ffe408 */
[----:B------:R-:W-:Y:S01]  /*0350*/  HFMA2.MMA R3, -RZ, RZ, 0, 0 ;  /* 0x00000000ff037435 */ /* 0x000fe200000001ff */
        /* <DEDUP_REMOVED lines=9> */
[----:B------:R-:W-:-:S02]  /*03f0*/  LEA.HI.X R27, R27, c[0x0][0x24c], R4, 0x1, P5 ;  /* 0x000093001b1b7a11 */ /* 0x000fc400028f0c04 */
[----:B------:R-:W-:Y:S01]  /*0400*/  CS2R R4, SRZ ;  /* 0x0000000000047805 */ /* 0x000fe2000001ff00 */
[----:B------:R-:W-:Y:S01]  /*0410*/  @P0 IMAD R2, R2, c[0x0][0x174], RZ ;  /* 0x00005d0002020a24 */ /* 0x000fe200078e02ff */
[----:B------:R-:W-:Y:S02]  /*0420*/  @P0 MOV R11, 0x8 ;  /* 0x00000008000b0802 */ /* 0x000fe40000000f00 */
[C---:B------:R-:W-:Y:S01]  /*0430*/  LEA R28, P6, R9.reuse, c[0x0][0x308], 0x1 ;  /* 0x0000c200091c7a11 */ /* 0x040fe200078c08ff */
[----:B------:R-:W-:Y:S01]  /*0440*/  @P0 IMAD R2, R2, c[0x0][0x16c], RZ ;  /* 0x00005b0002020a24 */ /* 0x000fe200078e02ff */
[C---:B------:R-:W-:Y:S02]  /*0450*/  @P1 LEA R3, P4, R0.reuse, c[0x0][0x328], 0x2 ;  /* 0x0000ca0000031a11 */ /* 0x040fe400078810ff */
[----:B------:R-:W-:Y:S02]  /*0460*/  @P2 LEA R4, P5, R0, c[0x0][0x348], 0x2 ;  /* 0x0000d20000042a11 */ /* 0x000fe400078a10ff */
[----:B------:R-:W-:Y:S01]  /*0470*/  LEA.HI.X R29, R9, c[0x0][0x30c], R6, 0x1, P6 ;  /* 0x0000c300091d7a11 */ /* 0x000fe200030f0c06 */
[----:B------:R-:W-:Y:S01]  /*0480*/  @P0 IMAD.WIDE R8, R2, R11, c[0x0][0x260] ;  /* 0x0000980002080625 */ /* 0x000fe200078e020b */
[----:B------:R-:W-:Y:S01]  /*0490*/  MOV R7, RZ ;  /* 0x000000ff00077202 */ /* 0x000fe20000000f00 */
[----:B------:R-:W-:Y:S01]  /*04a0*/  @!P0 CS2R R8, SRZ ;  /* 0x0000000000088805 */ /* 0x000fe2000001ff00 */
[----:B------:R-:W-:-:S02]  /*04b0*/  @P1 LEA.HI.X R7, R0, c[0x0][0x32c], R15, 0x2, P4 ;  /* 0x0000cb0000071a11 */ /* 0x000fc400020f140f */
[----:B------:R-:W-:Y:S02]  /*04c0*/  @P2 LEA.HI.X R5, R0, c[0x0][0x34c], R15, 0x2, P5 ;  /* 0x0000d30000052a11 */ /* 0x000fe400028f140f */
[----:B------:R-:W-:Y:S01]  /*04d0*/  MOV R6, R3 ;  /* 0x0000000300067202 */ /* 0x000fe20000000f00 */
[----:B------:R-:W-:Y:S05]  /*04e0*/  @!P3 BRA `(.L_x_4827) ;  /* 0x00007e100000b947 */ /* 0x000fea0003800000 */
[----:B------:R-:W0:Y:S01]  /*04f0*/  S2R R21, SR_TID.X ;  /* 0x0000000000157919 */ /* 0x000e220000002100 */
[----:B------:R-:W-:Y:S02]  /*0500*/  MOV R20, RZ ;  /* 0x000000ff00147202 */ /* 0x000fe40000000f00 */
[----:B------:R-:W-:Y:S01]  /*0510*/  MOV R30, RZ ;  /* 0x000000ff001e7202 */ /* 0x000fe20000000f00 */
[----:B------:R-:W1:Y:S01]  /*0520*/  S2R R22, SR_LANEID ;  /* 0x0000000000167919 */ /* 0x000e620000000000 */
[----:B------:R-:W-:Y:S02]  /*0530*/  MOV R86, RZ ;  /* 0x000000ff00567202 */ /* 0x000fe40000000f00 */
[----:B0-----:R-:W-:-:S04]  /*0540*/  SHF.L.U32 R32, R21, 0x4, RZ ;  /* 0x0000000415207819 */ /* 0x001fc800000006ff */
[----:B-1----:R-:W-:Y:S02]  /*0550*/  LOP3.LUT R32, R32, 0xfffffe00, RZ, 0xc0, !PT ;  /* 0xfffffe0020207812 */ /* 0x002fe400078ec0ff */
.L_x_4870:
[----:B------:R-:W-:Y:S01]  /*0560*/  IADD3 R23, -R30, c[0x0][0x174], RZ ;  /* 0x00005d001e177a10 */ /* 0x000fe20007ffe1ff */
[----:B------:R-:W-:Y:S01]  /*0570*/  BAR.SYNC.DEFER_BLOCKING 0x0 ;  /* 0x0000000000007b1d */ /* 0x000fe20000010000 */
[----:B------:R-:W-:Y:S02]  /*0580*/  LOP3.LUT R34, R32, 0x1f, R21, 0xf8, !PT ;  /* 0x0000001f20227812 */ /* 0x000fe400078ef815 */
[----:B------:R-:W-:Y:S02]  /*0590*/  LEA R31, R23, 0xfffffe00, 0x9 ;  /* 0xfffffe00171f7811 */ /* 0x000fe400078e48ff */
[----:B------:R-:W-:Y:S01]  /*05a0*/  PRMT R10, RZ, 0x7610, R10 ;  /* 0x00007610ff0a7816 */ /* 0x000fe2000000000a */
[C---:B0-----:R-:W-:Y:S01]  /*05b0*/  IMAD.WIDE R2, R34.reuse, 0x2, R24 ;  /* 0x0000000222027825 */ /* 0x041fe200078e0218 */
[----:B------:R-:W-:Y:S02]  /*05c0*/  IADD3 R85, -R31, c[0x0][0x168], RZ ;  /* 0x00005a001f557a10 */ /* 0x000fe40007ffe1ff */
[----:B------:R-:W-:-:S02]  /*05d0*/  LOP3.LUT R33, R34, 0x20, RZ, 0xfc, !PT ;  /* 0x0000002022217812 */ /* 0x000fc400078efcff */
[C---:B------:R-:W-:Y:S02]  /*05e0*/  ISETP.GE.AND P0, PT, R34.reuse, R85, PT ;  /* 0x000000552200720c */ /* 0x040fe40003f06270 */
[C---:B------:R-:W-:Y:S02]  /*05f0*/  LOP3.LUT R35, R34.reuse, 0x40, RZ, 0xfc, !PT ;  /* 0x0000004022237812 */ /* 0x040fe400078efcff */
[C---:B------:R-:W-:Y:S02]  /*0600*/  LOP3.LUT R36, R34.reuse, 0x60, RZ, 0xfc, !PT ;  /* 0x0000006022247812 */ /* 0x040fe400078efcff */
[C---:B------:R-:W-:Y:S02]  /*0610*/  LOP3.LUT R37, R34.reuse, 0x80, RZ, 0xfc, !PT ;  /* 0x0000008022257812 */ /* 0x040fe400078efcff */
[----:B------:R-:W-:-:S05]  /*0620*/  LOP3.LUT R38, R34, 0xa0, RZ, 0xfc, !PT ;  /* 0x000000a022267812 */ /* 0x000fca00078efcff */
[----:B------:R0:W2:Y:S01]  /*0630*/  @!P0 LDG.E.U16 R10, [R2.64] ;  /* 0x00000006020a8981 */ /* 0x0000a2000c1e1500 */
[-C--:B------:R-:W-:Y:S02]  /*0640*/  ISETP.GE.AND P0, PT, R33, R85.reuse, PT ;  /* 0x000000552100720c */ /* 0x080fe40003f06270 */
[-C--:B------:R-:W-:Y:S02]  /*0650*/  ISETP.GE.AND P1, PT, R35, R85.reuse, PT ;  /* 0x000000552300720c */ /* 0x080fe40003f26270 */
[-C--:B------:R-:W-:Y:S02]  /*0660*/  ISETP.GE.AND P2, PT, R36, R85.reuse, PT ;  /* 0x000000552400720c */ /* 0x080fe40003f46270 */
[-C--:B------:R-:W-:Y:S02]  /*0670*/  ISETP.GE.AND P3, PT, R37, R85.reuse, PT ;  /* 0x000000552500720c */ /* 0x080fe40003f66270 */
[----:B------:R-:W-:Y:S02]  /*0680*/  PRMT R12, RZ, 0x7610, R12 ;  /* 0x00007610ff0c7816 */ /* 0x000fe4000000000c */
[----:B------:R-:W-:-:S02]  /*0690*/  ISETP.GE.AND P4, PT, R38, R85, PT ;  /* 0x000000552600720c */ /* 0x000fc40003f86270 */
[----:B------:R-:W-:Y:S02]  /*06a0*/  LOP3.LUT R39, R34, 0xc0, RZ, 0xfc, !PT ;  /* 0x000000c022277812 */ /* 0x000fe400078efcff */
[----:B------:R-:W-:Y:S01]  /*06b0*/  PRMT R11, RZ, 0x7610, R11 ;  /* 0x00007610ff0b7816 */ /* 0x000fe2000000000b */
[----:B------:R0:W3:Y:S01]  /*06c0*/  @!P0 LDG.E.U16 R12, [R2.64+0x40] ;  /* 0x00004006020c8981 */ /* 0x0000e2000c1e1500 */
[----:B------:R-:W-:Y:S02]  /*06d0*/  PRMT R40, RZ, 0x7610, R40 ;  /* 0x00007610ff287816 */ /* 0x000fe40000000028 */
[----:B------:R-:W-:Y:S02]  /*06e0*/  PRMT R13, RZ, 0x7610, R13 ;  /* 0x00007610ff0d7816 */ /* 0x000fe4000000000d */
[----:B------:R-:W-:Y:S01]  /*06f0*/  ISETP.GE.AND P0, PT, R39, R85, PT ;  /* 0x000000552700720c */ /* 0x000fe20003f06270 */
[----:B------:R0:W4:Y:S01]  /*0700*/  @!P1 LDG.E.U16 R11, [R2.64+0x80] ;  /* 0x00008006020b9981 */ /* 0x000122000c1e1500 */
[----:B------:R-:W-:-:S02]  /*0710*/  PRMT R42, RZ, 0x7610, R42 ;  /* 0x00007610ff2a7816 */ /* 0x000fc4000000002a */
[C---:B------:R-:W-:Y:S01]  /*0720*/  LOP3.LUT R66, R34.reuse, 0xe0, RZ, 0xfc, !PT ;  /* 0x000000e022427812 */ /* 0x040fe200078efcff */
[----:B------:R0:W4:Y:S01]  /*0730*/  @!P2 LDG.E.U16 R40, [R2.64+0xc0] ;  /* 0x0000c0060228a981 */ /* 0x000122000c1e1500 */
[C---:B------:R-:W-:Y:S02]  /*0740*/  LOP3.LUT R67, R34.reuse, 0x100, RZ, 0xfc, !PT ;  /* 0x0000010022437812 */ /* 0x040fe400078efcff */
[C---:B------:R-:W-:Y:S01]  /*0750*/  LOP3.LUT R68, R34.reuse, 0x120, RZ, 0xfc, !PT ;  /* 0x0000012022447812 */ /* 0x040fe200078efcff */
[----:B------:R0:W4:Y:S01]  /*0760*/  @!P3 LDG.E.U16 R13, [R2.64+0x100] ;  /* 0x00010006020db981 */ /* 0x000122000c1e1500 */
[----:B------:R-:W-:Y:S02]  /*0770*/  LOP3.LUT R69, R34, 0x140, RZ, 0xfc, !PT ;  /* 0x0000014022457812 */ /* 0x000fe400078efcff */
[-C--:B------:R-:W-:Y:S01]  /*0780*/  ISETP.GE.AND P1, PT, R66, R85.reuse, PT ;  /* 0x000000554200720c */ /* 0x080fe20003f26270 */
[----:B------:R0:W4:Y:S01]  /*0790*/  @!P4 LDG.E.U16 R42, [R2.64+0x140] ;  /* 0x00014006022ac981 */ /* 0x000122000c1e1500 */
[----:B------:R-:W-:-:S02]  /*07a0*/  ISETP.GE.AND P2, PT, R67, R85, PT ;  /* 0x000000554300720c */ /* 0x000fc40003f46270 */
[-C--:B------:R-:W-:Y:S02]  /*07b0*/  ISETP.GE.AND P3, PT, R68, R85.reuse, PT ;  /* 0x000000554400720c */ /* 0x080fe40003f66270 */
[----:B------:R-:W-:Y:S02]  /*07c0*/  PRMT R45, RZ, 0x7610, R45 ;  /* 0x00007610ff2d7816 */ /* 0x000fe4000000002d */
[----:B------:R-:W-:Y:S02]  /*07d0*/  ISETP.GE.AND P4, PT, R69, R85, PT ;  /* 0x000000554500720c */ /* 0x000fe40003f86270 */
[----:B------:R-:W-:Y:S02]  /*07e0*/  LOP3.LUT R70, R34, 0x160, RZ, 0xfc, !PT ;  /* 0x0000016022467812 */ /* 0x000fe400078efcff */
[----:B------:R-:W-:Y:S01]  /*07f0*/  PRMT R46, RZ, 0x7610, R46 ;  /* 0x00007610ff2e7816 */ /* 0x000fe2000000002e */
[----:B------:R0:W4:Y:S01]  /*0800*/  @!P0 LDG.E.U16 R45, [R2.64+0x180] ;  /* 0x00018006022d8981 */ /* 0x000122000c1e1500 */
[----:B------:R-:W-:-:S02]  /*0810*/  PRMT R47, RZ, 0x7610, R47 ;  /* 0x00007610ff2f7816 */ /* 0x000fc4000000002f */
[----:B------:R-:W-:Y:S02]  /*0820*/  PRMT R48, RZ, 0x7610, R48 ;  /* 0x00007610ff307816 */ /* 0x000fe40000000030 */
[----:B------:R-:W-:Y:S01]  /*0830*/  ISETP.GE.AND P0, PT, R70, R85, PT ;  /* 0x000000554600720c */ /* 0x000fe20003f06270 */
[----:B------:R0:W4:Y:S01]  /*0840*/  @!P1 LDG.E.U16 R46, [R2.64+0x1c0] ;  /* 0x0001c006022e9981 */ /* 0x000122000c1e1500 */
[----:B------:R-:W-:Y:S02]  /*0850*/  PRMT R49, RZ, 0x7610, R49 ;  /* 0x00007610ff317816 */ /* 0x000fe40000000031 */
[C---:B------:R-:W-:Y:S01]  /*0860*/  LOP3.LUT R71, R34.reuse, 0x180, RZ, 0xfc, !PT ;  /* 0x0000018022477812 */ /* 0x040fe200078efcff */
[----:B------:R0:W4:Y:S01]  /*0870*/  @!P2 LDG.E.U16 R47, [R2.64+0x200] ;  /* 0x00020006022fa981 */ /* 0x000122000c1e1500 */
[C---:B------:R-:W-:Y:S02]  /*0880*/  LOP3.LUT R72, R34.reuse, 0x1a0, RZ, 0xfc, !PT ;  /* 0x000001a022487812 */ /* 0x040fe400078efcff */
[C---:B------:R-:W-:Y:S01]  /*0890*/  LOP3.LUT R73, R34.reuse, 0x1c0, RZ, 0xfc, !PT ;  /* 0x000001c022497812 */ /* 0x040fe200078efcff */
[----:B------:R0:W4:Y:S01]  /*08a0*/  @!P3 LDG.E.U16 R48, [R2.64+0x240] ;  /* 0x000240060230b981 */ /* 0x000122000c1e1500 */
[----:B------:R-:W-:-:S02]  /*08b0*/  LOP3.LUT R74, R34, 0x1e0, RZ, 0xfc, !PT ;  /* 0x000001e0224a7812 */ /* 0x000fc400078efcff */
[-C--:B------:R-:W-:Y:S01]  /*08c0*/  ISETP.GE.AND P1, PT, R71, R85.reuse, PT ;  /* 0x000000554700720c */ /* 0x080fe20003f26270 */
[----:B------:R0:W4:Y:S01]  /*08d0*/  @!P4 LDG.E.U16 R49, [R2.64+0x280] ;  /* 0x000280060231c981 */ /* 0x000122000c1e1500 */
[-C--:B------:R-:W-:Y:S02]  /*08e0*/  ISETP.GE.AND P2, PT, R72, R85.reuse, PT ;  /* 0x000000554800720c */ /* 0x080fe40003f46270 */
[-C--:B------:R-:W-:Y:S02]  /*08f0*/  ISETP.GE.AND P3, PT, R73, R85.reuse, PT ;  /* 0x000000554900720c */ /* 0x080fe40003f66270 */
[----:B------:R-:W-:Y:S02]  /*0900*/  PRMT R50, RZ, 0x7610, R50 ;  /* 0x00007610ff327816 */ /* 0x000fe40000000032 */
[----:B------:R-:W-:Y:S02]  /*0910*/  ISETP.GE.AND P4, PT, R74, R85, PT ;  /* 0x000000554a00720c */ /* 0x000fe40003f86270 */
        /* <DEDUP_REMOVED lines=8> */
[----:B------:R0:W4:Y:S01]  /*09a0*/  @!P4 LDG.E.U16 R54, [R2.64+0x3c0] ;  /* 0x0003c0060236c981 */ /* 0x000122000c1e1500 */
[----:B------:R-:W-:-:S02]  /*09b0*/  ISETP.GE.AND P2, PT, R35, R85, PT ;  /* 0x000000552300720c */ /* 0x000fc40003f46270 */
[C---:B------:R-:W-:Y:S02]  /*09c0*/  IADD3 R35, R22.reuse, 0x20, RZ ;  /* 0x0000002016237810 */ /* 0x040fe40007ffe0ff */
[----:B------:R-:W-:Y:S02]  /*09d0*/  ISETP.GE.AND P0, PT, R37, R85, PT ;  /* 0x000000552500720c */ /* 0x000fe40003f06270 */
[C---:B------:R-:W-:Y:S02]  /*09e0*/  IADD3 R37, R22.reuse, 0x60, RZ ;  /* 0x0000006016257810 */ /* 0x040fe40007ffe0ff */
[C---:B0-----:R-:W-:Y:S02]  /*09f0*/  IADD3 R3, R22.reuse, 0x40, RZ ;  /* 0x0000004016037810 */ /* 0x041fe40007ffe0ff */
[-C--:B------:R-:W-:Y:S02]  /*0a00*/  LEA.HI.SX32 R41, R22, R22.reuse, 0x1b ;  /* 0x0000001616297211 */ /* 0x080fe400078fdaff */
[----:B------:R-:W-:-:S02]  /*0a10*/  LEA.HI.SX32 R3, R3, R22, 0x1b ;  /* 0x0000001603037211 */ /* 0x000fc400078fdaff */
[-C--:B------:R-:W-:Y:S02]  /*0a20*/  LEA.HI.SX32 R35, R35, R22.reuse, 0x1b ;  /* 0x0000001623237211 */ /* 0x080fe400078fdaff */
[-C--:B------:R-:W-:Y:S02]  /*0a30*/  ISETP.GE.AND P3, PT, R33, R85.reuse, PT ;  /* 0x000000552100720c */ /* 0x080fe40003f66270 */
[-C--:B------:R-:W-:Y:S02]  /*0a40*/  ISETP.GE.AND P1, PT, R36, R85.reuse, PT ;  /* 0x000000552400720c */ /* 0x080fe40003f26270 */
[----:B------:R-:W-:Y:S02]  /*0a50*/  ISETP.GE.AND P5, PT, R39, R85, PT ;  /* 0x000000552700720c */ /* 0x000fe40003fa6270 */
[----:B------:R-:W-:Y:S02]  /*0a60*/  LEA.HI.SX32 R37, R37, R22, 0x1b ;  /* 0x0000001625257211 */ /* 0x000fe400078fdaff */
[----:B------:R-:W-:-:S02]  /*0a70*/  SHF.L.U32 R33, R41, 0x1, RZ ;  /* 0x0000000129217819 */ /* 0x000fc400000006ff */
[C---:B------:R-:W-:Y:S02]  /*0a80*/  IADD3 R39, R22.reuse, 0x80, RZ ;  /* 0x0000008016277810 */ /* 0x040fe40007ffe0ff */
[----:B------:R-:W-:Y:S02]  /*0a90*/  SHF.L.U32 R36, R3, 0x1, RZ ;  /* 0x0000000103247819 */ /* 0x000fe400000006ff */
[C---:B------:R-:W-:Y:S02]  /*0aa0*/  IADD3 R41, R22.reuse, 0xa0, RZ ;  /* 0x000000a016297810 */ /* 0x040fe40007ffe0ff */
[----:B------:R-:W-:Y:S02]  /*0ab0*/  SHF.L.U32 R35, R35, 0x1, RZ ;  /* 0x0000000123237819 */ /* 0x000fe400000006ff */
[----:B------:R-:W-:Y:S02]  /*0ac0*/  IADD3 R3, R22, 0xc0, RZ ;  /* 0x000000c016037810 */ /* 0x000fe40007ffe0ff */
[----:B------:R-:W-:-:S02]  /*0ad0*/  ISETP.GE.AND P6, PT, R38, R85, PT ;  /* 0x000000552600720c */ /* 0x000fc40003fc6270 */
[----:B------:R-:W-:Y:S02]  /*0ae0*/  SHF.L.U32 R37, R37, 0x1, RZ ;  /* 0x0000000125257819 */ /* 0x000fe400000006ff */
[-C--:B------:R-:W-:Y:S02]  /*0af0*/  LEA.HI.SX32 R38, R39, R22.reuse, 0x1b ;  /* 0x0000001627267211 */ /* 0x080fe400078fdaff */
[-C--:B------:R-:W-:Y:S02]  /*0b00*/  LEA.HI.SX32 R39, R41, R22.reuse, 0x1b ;  /* 0x0000001629277211 */ /* 0x080fe400078fdaff */
[----:B------:R-:W-:Y:S02]  /*0b10*/  LEA.HI.SX32 R3, R3, R22, 0x1b ;  /* 0x0000001603037211 */ /* 0x000fe400078fdaff */
[C---:B------:R-:W-:Y:S02]  /*0b20*/  IADD3 R41, R22.reuse, 0xe0, RZ ;  /* 0x000000e016297810 */ /* 0x040fe40007ffe0ff */
[----:B------:R-:W-:-:S02]  /*0b30*/  IADD3 R43, R22, 0x100, RZ ;  /* 0x00000100162b7810 */ /* 0x000fc40007ffe0ff */
[----:B------:R-:W-:Y:S02]  /*0b40*/  SHF.L.U32 R38, R38, 0x1, RZ ;  /* 0x0000000126267819 */ /* 0x000fe400000006ff */
[C---:B------:R-:W-:Y:S02]  /*0b50*/  IADD3 R55, R22.reuse, 0x120, RZ ;  /* 0x0000012016377810 */ /* 0x040fe40007ffe0ff */
[----:B------:R-:W-:Y:S02]  /*0b60*/  SHF.L.U32 R39, R39, 0x1, RZ ;  /* 0x0000000127277819 */ /* 0x000fe400000006ff */
[----:B------:R-:W-:Y:S02]  /*0b70*/  IADD3 R57, R22, 0x140, RZ ;  /* 0x0000014016397810 */ /* 0x000fe40007ffe0ff */
[-C--:B------:R-:W-:Y:S02]  /*0b80*/  LEA.HI.SX32 R41, R41, R22.reuse, 0x1b ;  /* 0x0000001629297211 */ /* 0x080fe400078fdaff */
[----:B------:R-:W-:-:S02]  /*0b90*/  LEA.HI.SX32 R43, R43, R22, 0x1b ;  /* 0x000000162b2b7211 */ /* 0x000fc400078fdaff */
[-C--:B------:R-:W-:Y:S02]  /*0ba0*/  LEA.HI.SX32 R55, R55, R22.reuse, 0x1b ;  /* 0x0000001637377211 */ /* 0x080fe400078fdaff */
[----:B------:R-:W-:Y:S02]  /*0bb0*/  LEA.HI.SX32 R44, R57, R22, 0x1b ;  /* 0x00000016392c7211 */ /* 0x000fe400078fdaff */
[----:B------:R-:W-:Y:S02]  /*0bc0*/  SHF.L.U32 R41, R41, 0x1, RZ ;  /* 0x0000000129297819 */ /* 0x000fe400000006ff */
[----:B------:R-:W-:Y:S02]  /*0bd0*/  SHF.L.U32 R44, R44, 0x1, RZ ;  /* 0x000000012c2c7819 */ /* 0x000fe400000006ff */
[C---:B------:R-:W-:Y:S02]  /*0be0*/  IADD3 R57, R22.reuse, 0x1e0, RZ ;  /* 0x000001e016397810 */ /* 0x040fe40007ffe0ff */
[----:B------:R-:W-:-:S02]  /*0bf0*/  SHF.L.U32 R2, R22, 0x4, RZ ;  /* 0x0000000416027819 */ /* 0x000fc400000006ff */
[----:B------:R-:W-:Y:S02]  /*0c00*/  LEA.HI.SX32 R57, R57, R22, 0x1b ;  /* 0x0000001639397211 */ /* 0x000fe400078fdaff */
[----:B------:R-:W-:Y:S02]  /*0c10*/  P2R R92, PR, RZ, 0x1 ;  /* 0x00000001ff5c7803 */ /* 0x000fe40000000000 */
[----:B------:R-:W-:Y:S02]  /*0c20*/  PRMT R80, RZ, 0x7610, R80 ;  /* 0x00007610ff507816 */ /* 0x000fe40000000050 */
[----:B------:R-:W-:Y:S02]  /*0c30*/  ISETP.GE.AND P4, PT, R34, R85, PT ;  /* 0x000000552200720c */ /* 0x000fe40003f86270 */
[----:B------:R-:W-:Y:S02]  /*0c40*/  PRMT R77, RZ, 0x7610, R77 ;  /* 0x00007610ff4d7816 */ /* 0x000fe4000000004d */
[----:B------:R-:W-:-:S02]  /*0c50*/  PRMT R76, RZ, 0x7610, R76 ;  /* 0x00007610ff4c7816 */ /* 0x000fc4000000004c */
[----:B------:R-:W-:Y:S02]  /*0c60*/  PRMT R75, RZ, 0x7610, R75 ;  /* 0x00007610ff4b7816 */ /* 0x000fe4000000004b */
[----:B------:R-:W-:Y:S02]  /*0c70*/  PRMT R78, RZ, 0x7610, R78 ;  /* 0x00007610ff4e7816 */ /* 0x000fe4000000004e */
[----:B------:R-:W-:Y:S02]  /*0c80*/  P2R R91, PR, RZ, 0x2 ;  /* 0x00000002ff5b7803 */ /* 0x000fe40000000000 */
[----:B------:R-:W-:Y:S02]  /*0c90*/  P2R R89, PR, RZ, 0x4 ;  /* 0x00000004ff597803 */ /* 0x000fe40000000000 */
[----:B------:R-:W-:Y:S02]  /*0ca0*/  P2R R87, PR, RZ, 0x8 ;  /* 0x00000008ff577803 */ /* 0x000fe40000000000 */
[----:B------:R-:W-:-:S02]  /*0cb0*/  P2R R94, PR, RZ, 0x20 ;  /* 0x00000020ff5e7803 */ /* 0x000fc40000000000 */
[----:B------:R-:W-:Y:S02]  /*0cc0*/  P2R R93, PR, RZ, 0x40 ;  /* 0x00000040ff5d7803 */ /* 0x000fe40000000000 */
[----:B------:R-:W-:Y:S02]  /*0cd0*/  PRMT R82, RZ, 0x7610, R82 ;  /* 0x00007610ff527816 */ /* 0x000fe40000000052 */
[----:B------:R-:W-:Y:S02]  /*0ce0*/  PRMT R79, RZ, 0x7610, R79 ;  /* 0x00007610ff4f7816 */ /* 0x000fe4000000004f */
[----:B------:R-:W-:Y:S02]  /*0cf0*/  PRMT R84, RZ, 0x7610, R84 ;  /* 0x00007610ff547816 */ /* 0x000fe40000000054 */
[----:B------:R-:W-:Y:S02]  /*0d00*/  PRMT R81, RZ, 0x7610, R81 ;  /* 0x00007610ff517816 */ /* 0x000fe40000000051 */
[----:B------:R-:W-:-:S02]  /*0d10*/  PRMT R88, RZ, 0x7610, R88 ;  /* 0x00007610ff587816 */ /* 0x000fc40000000058 */
[----:B------:R-:W-:Y:S01]  /*0d20*/  PRMT R83, RZ, 0x7610, R83 ;  /* 0x00007610ff537816 */ /* 0x000fe20000000053 */
[----:B--2---:R-:W-:Y:S04]  /*0d30*/  STS.U16 [R33], R10 ;  /* 0x0000000a21007388 */ /* 0x004fe80000000400 */
[----:B---3--:R-:W-:Y:S04]  /*0d40*/  STS.U16 [R35+0x40], R12 ;  /* 0x0000400c23007388 */ /* 0x008fe80000000400 */
[----:B----4-:R-:W-:Y:S04]  /*0d50*/  STS.U16 [R36+0x80], R11 ;  /* 0x0000800b24007388 */ /* 0x010fe80000000400 */
[----:B------:R0:W-:Y:S04]  /*0d60*/  STS.U16 [R37+0xc0], R40 ;  /* 0x0000c02825007388 */ /* 0x0001e80000000400 */
[----:B------:R1:W-:Y:S01]  /*0d70*/  STS.U16 [R38+0x100], R13 ;  /* 0x0001000d26007388 */ /* 0x0003e20000000400 */
[----:B0-----:R-:W-:-:S02]  /*0d80*/  SHF.L.U32 R40, R3, 0x1, RZ ;  /* 0x0000000103287819 */ /* 0x001fc400000006ff */
[C---:B------:R-:W-:Y:S01]  /*0d90*/  IADD3 R3, R22.reuse, 0x160, RZ ;  /* 0x0000016016037810 */ /* 0x040fe20007ffe0ff */
[----:B------:R0:W-:Y:S01]  /*0da0*/  STS.U16 [R39+0x140], R42 ;  /* 0x0001402a27007388 */ /* 0x0001e20000000400 */
[C---:B------:R-:W-:Y:S02]  /*0db0*/  IADD3 R11, R22.reuse, 0x180, RZ ;  /* 0x00000180160b7810 */ /* 0x040fe40007ffe0ff */
[----:B------:R-:W-:Y:S02]  /*0dc0*/  LEA.HI.SX32 R3, R3, R22, 0x1b ;  /* 0x0000001603037211 */ /* 0x000fe400078fdaff */
[----:B-1----:R-:W-:Y:S01]  /*0dd0*/  IADD3 R13, R22, 0x1a0, RZ ;  /* 0x000001a0160d7810 */ /* 0x002fe20007ffe0ff */
[----:B------:R1:W-:Y:S01]  /*0de0*/  STS.U16 [R40+0x180], R45 ;  /* 0x0001802d28007388 */ /* 0x0003e20000000400 */
[----:B0-----:R-:W-:Y:S02]  /*0df0*/  SHF.L.U32 R42, R43, 0x1, RZ ;  /* 0x000000012b2a7819 */ /* 0x001fe400000006ff */
[----:B------:R-:W-:-:S02]  /*0e00*/  SHF.L.U32 R43, R55, 0x1, RZ ;  /* 0x00000001372b7819 */ /* 0x000fc400000006ff */
[----:B------:R-:W-:Y:S01]  /*0e10*/  IADD3 R55, R22, 0x1c0, RZ ;  /* 0x000001c016377810 */ /* 0x000fe20007ffe0ff */
[----:B------:R0:W-:Y:S01]  /*0e20*/  STS.U16 [R41+0x1c0], R46 ;  /* 0x0001c02e29007388 */ /* 0x0001e20000000400 */
[-C--:B------:R-:W-:Y:S02]  /*0e30*/  LEA.HI.SX32 R11, R11, R22.reuse, 0x1b ;  /* 0x000000160b0b7211 */ /* 0x080fe400078fdaff */
[----:B-1----:R-:W-:Y:S01]  /*0e40*/  SHF.L.U32 R45, R3, 0x1, RZ ;  /* 0x00000001032d7819 */ /* 0x002fe200000006ff */
[----:B------:R1:W-:Y:S01]  /*0e50*/  STS.U16 [R42+0x200], R47 ;  /* 0x0002002f2a007388 */ /* 0x0003e20000000400 */
[-C--:B------:R-:W-:Y:S02]  /*0e60*/  LEA.HI.SX32 R13, R13, R22.reuse, 0x1b ;  /* 0x000000160d0d7211 */ /* 0x080fe400078fdaff */
[----:B------:R-:W-:Y:S01]  /*0e70*/  LEA.HI.SX32 R55, R55, R22, 0x1b ;  /* 0x0000001637377211 */ /* 0x000fe200078fdaff */
[----:B------:R2:W-:Y:S01]  /*0e80*/  STS.U16 [R43+0x240], R48 ;  /* 0x000240302b007388 */ /* 0x0005e20000000400 */
[----:B0-----:R-:W-:-:S03]  /*0e90*/  SHF.L.U32 R46, R11, 0x1, RZ ;  /* 0x000000010b2e7819 */ /* 0x001fc600000006ff */
[----:B------:R0:W-:Y:S01]  /*0ea0*/  STS.U16 [R44+0x280], R49 ;  /* 0x000280312c007388 */ /* 0x0001e20000000400 */
[----:B-1----:R-:W-:Y:S02]  /*0eb0*/  SHF.L.U32 R47, R13, 0x1, RZ ;  /* 0x000000010d2f7819 */ /* 0x002fe400000006ff */
[----:B--2---:R-:W-:Y:S01]  /*0ec0*/  SHF.L.U32 R48, R55, 0x1, RZ ;  /* 0x0000000137307819 */ /* 0x004fe200000006ff */
[----:B------:R1:W-:Y:S01]  /*0ed0*/  STS.U16 [R45+0x2c0], R50 ;  /* 0x0002c0322d007388 */ /* 0x0003e20000000400 */
[----:B0-----:R-:W-:-:S03]  /*0ee0*/  SHF.L.U32 R49, R57, 0x1, RZ ;  /* 0x0000000139317819 */ /* 0x001fc600000006ff */
[----:B------:R-:W-:Y:S01]  /*0ef0*/  STS.U16 [R46+0x300], R51 ;  /* 0x000300332e007388 */ /* 0x000fe20000000400 */
[----:B-1----:R-:W-:-:S03]  /*0f00*/  LEA.HI.SX32 R50, R2, R2, 0x1b ;  /* 0x0000000202327211 */ /* 0x002fc600078fdaff */
[----:B------:R-:W-:Y:S01]  /*0f10*/  STS.U16 [R47+0x340], R52 ;  /* 0x000340342f007388 */ /* 0x000fe20000000400 */
[----:B------:R-:W-:-:S03]  /*0f20*/  SHF.L.U32 R50, R50, 0x1, RZ ;  /* 0x0000000132327819 */ /* 0x000fc600000006ff */
[----:B------:R-:W-:Y:S04]  /*0f30*/  STS.U16 [R48+0x380], R53 ;  /* 0x0003803530007388 */ /* 0x000fe80000000400 */
[----:B------:R-:W-:Y:S01]  /*0f40*/  STS.U16 [R49+0x3c0], R54 ;  /* 0x0003c03631007388 */ /* 0x000fe20000000400 */
[----:B------:R-:W-:-:S06]  /*0f50*/  NOP ;  /* 0x0000000000007918 */ /* 0x000fcc0000000000 */
[----:B------:R-:W-:Y:S04]  /*0f60*/  LDS.U16 R192, [R50] ;  /* 0x0000000032c07984 */ /* 0x000fe80000000400 */
[----:B------:R-:W0:Y:S04]  /*0f70*/  LDS.U16 R51, [R50+0x2] ;  /* 0x0000020032337984 */ /* 0x000e280000000400 */
[----:B------:R-:W-:Y:S04]  /*0f80*/  LDS.U16 R52, [R50+0x4] ;  /* 0x0000040032347984 */ /* 0x000fe80000000400 */
[----:B------:R-:W-:Y:S04]  /*0f90*/  LDS.U16 R53, [R50+0x6] ;  /* 0x0000060032357984 */ /* 0x000fe80000000400 */
[----:B------:R-:W-:Y:S04]  /*0fa0*/  LDS.U16 R54, [R50+0x8] ;  /* 0x0000080032367984 */ /* 0x000fe80000000400 */
        /* <DEDUP_REMOVED lines=11> */
[----:B------:R-:W-:Y:S01]  /*1060*/  PRMT R13, RZ, 0x7610, R13 ;  /* 0x00007610ff0d7816 */ /* 0x000fe2000000000d */
[----:B------:R-:W-:-:S02]  /*1070*/  IMAD.WIDE R2, R34, 0x2, R26 ;  /* 0x0000000222027825 */ /* 0x000fc400078e021a */
[----:B------:R-:W-:Y:S06]  /*1080*/  BAR.SYNC.DEFER_BLOCKING 0x0 ;  /* 0x0000000000007b1d */ /* 0x000fec0000010000 */
[----:B------:R-:W2:Y:S01]  /*1090*/  @!P0 LDG.E.U16 R13, [R2.64+0x100] ;  /* 0x00010006020d8981 */ /* 0x000ea2000c1e1500 */
[----:B------:R-:W-:Y:S02]  /*10a0*/  ISETP.GE.AND P0, PT, R66, R85, PT ;  /* 0x000000554200720c */ /* 0x000fe40003f06270 */
[----:B------:R-:W-:Y:S01]  /*10b0*/  PRMT R11, RZ, 0x7610, R11 ;  /* 0x00007610ff0b7816 */ /* 0x000fe2000000000b */
[----:B------:R-:W3:Y:S01]  /*10c0*/  @!P1 LDG.E.U16 R76, [R2.64+0xc0] ;  /* 0x0000c006024c9981 */ /* 0x000ee2000c1e1500 */
[----:B------:R-:W-:-:S02]  /*10d0*/  P2R R66, PR, RZ, 0x1 ;  /* 0x00000001ff427803 */ /* 0x000fc40000000000 */
[----:B------:R-:W-:Y:S01]  /*10e0*/  PRMT R12, RZ, 0x7610, R12 ;  /* 0x00007610ff0c7816 */ /* 0x000fe2000000000c */
[----:B------:R-:W4:Y:S01]  /*10f0*/  @!P5 LDG.E.U16 R75, [R2.64+0x180] ;  /* 0x00018006024bd981 */ /* 0x000f22000c1e1500 */
[----:B------:R-:W-:-:S03]  /*1100*/  PRMT R10, RZ, 0x7610, R10 ;  /* 0x00007610ff0a7816 */ /* 0x000fc6000000000a */
[----:B------:R-:W2:Y:S04]  /*1110*/  @!P6 LDG.E.U16 R78, [R2.64+0x140] ;  /* 0x00014006024ee981 */ /* 0x000ea8000c1e1500 */
[----:B------:R-:W2:Y:S01]  /*1120*/  @!P0 LDG.E.U16 R80, [R2.64+0x1c0] ;  /* 0x0001c00602508981 */ /* 0x000ea2000c1e1500 */
[-C--:B------:R-:W-:Y:S02]  /*1130*/  ISETP.GE.AND P0, PT, R67, R85.reuse, PT ;  /* 0x000000554300720c */ /* 0x080fe40003f06270 */
[-C--:B------:R-:W-:Y:S01]  /*1140*/  ISETP.GE.AND P1, PT, R69, R85.reuse, PT ;  /* 0x000000554500720c */ /* 0x080fe20003f26270 */
[----:B------:R-:W2:Y:S01]  /*1150*/  @!P2 LDG.E.U16 R11, [R2.64+0x80] ;  /* 0x00008006020ba981 */ /* 0x000ea2000c1e1500 */
[----:B------:R-:W-:Y:S02]  /*1160*/  P2R R67, PR, RZ, 0x1 ;  /* 0x00000001ff437803 */ /* 0x000fe40000000000 */
[-C--:B------:R-:W-:Y:S01]  /*1170*/  ISETP.GE.AND P2, PT, R70, R85.reuse, PT ;  /* 0x000000554600720c */ /* 0x080fe20003f46270 */
[----:B------:R-:W2:Y:S01]  /*1180*/  @!P3 LDG.E.U16 R12, [R2.64+0x40] ;  /* 0x00004006020cb981 */ /* 0x000ea2000c1e1500 */
[----:B------:R-:W-:-:S03]  /*1190*/  ISETP.GE.AND P3, PT, R71, R85, PT ;  /* 0x000000554700720c */ /* 0x000fc60003f66270 */
[----:B------:R-:W2:Y:S04]  /*11a0*/  @!P4 LDG.E.U16 R10, [R2.64] ;  /* 0x00000006020ac981 */ /* 0x000ea8000c1e1500 */
[----:B------:R-:W3:Y:S01]  /*11b0*/  @!P0 LDG.E.U16 R77, [R2.64+0x200] ;  /* 0x00020006024d8981 */ /* 0x000ee2000c1e1500 */
[-C--:B------:R-:W-:Y:S02]  /*11c0*/  ISETP.GE.AND P0, PT, R68, R85.reuse, PT ;  /* 0x000000554400720c */ /* 0x080fe40003f06270 */
[-C--:B------:R-:W-:Y:S01]  /*11d0*/  ISETP.GE.AND P4, PT, R72, R85.reuse, PT ;  /* 0x000000554800720c */ /* 0x080fe20003f86270 */
[----:B------:R-:W3:Y:S01]  /*11e0*/  @!P1 LDG.E.U16 R79, [R2.64+0x280] ;  /* 0x00028006024f9981 */ /* 0x000ee2000c1e1500 */
[-C--:B------:R-:W-:Y:S02]  /*11f0*/  ISETP.GE.AND P5, PT, R73, R85.reuse, PT ;  /* 0x000000554900720c */ /* 0x080fe40003fa6270 */
[----:B------:R-:W-:Y:S01]  /*1200*/  ISETP.GE.AND P6, PT, R74, R85, PT ;  /* 0x000000554a00720c */ /* 0x000fe20003fc6270 */
[----:B------:R-:W3:Y:S01]  /*1210*/  @!P2 LDG.E.U16 R84, [R2.64+0x2c0] ;  /* 0x0002c0060254a981 */ /* 0x000ee2000c1e1500 */
[----:B------:R-:W-:-:S03]  /*1220*/  PRMT R90, RZ, 0x7610, R90 ;  /* 0x00007610ff5a7816 */ /* 0x000fc6000000005a */
        /* <DEDUP_REMOVED lines=22> */
[C---:B------:R-:W-:Y:S01]  /*1390*/  ISETP.GE.AND P0, PT, R34.reuse, R85, PT ;  /* 0x000000552200720c */ /* 0x040fe20003f06270 */
[----:B------:R-:W-:Y:S01]  /*13a0*/  IMAD.WIDE R66, R34, 0x2, R28 ;  /* 0x0000000222427825 */ /* 0x000fe200078e021c */
        /* <DEDUP_REMOVED lines=12> */
[----:B------:R-:W-:Y:S04]  /*1470*/  STS.U16 [R36+0x80], R11 ;  /* 0x0000800b24007388 */ /* 0x000fe80000000400 */
[----:B---3--:R-:W-:Y:S04]  /*1480*/  STS.U16 [R37+0xc0], R76 ;  /* 0x0000c04c25007388 */ /* 0x008fe80000000400 */
[----:B------:R-:W-:Y:S04]  /*1490*/  STS.U16 [R38+0x100], R13 ;  /* 0x0001000d26007388 */ /* 0x000fe80000000400 */
[----:B------:R-:W-:Y:S04]  /*14a0*/  STS.U16 [R39+0x140], R78 ;  /* 0x0001404e27007388 */ /* 0x000fe80000000400 */
[----:B----4-:R2:W-:Y:S04]  /*14b0*/  STS.U16 [R40+0x180], R75 ;  /* 0x0001804b28007388 */ /* 0x0105e80000000400 */
        /* <DEDUP_REMOVED lines=27> */
[----:B------:R-:W4:Y:S01]  /*1670*/  @!P0 LDG.E.U16 R92, [R66.64] ;  /* 0x00000006425c8981 */ /* 0x000f22000c1e1500 */
[----:B------:R-:W-:-:S02]  /*1680*/  ISETP.NE.AND P0, PT, R87, RZ, PT ;  /* 0x000000ff5700720c */ /* 0x000fc40003f05270 */
[----:B--2---:R-:W-:Y:S01]  /*1690*/  PRMT R75, RZ, 0x7610, R75 ;  /* 0x00007610ff4b7816 */ /* 0x004fe2000000004b */
[----:B------:R-:W2:Y:S01]  /*16a0*/  @!P2 LDG.E.U16 R104, [R66.64+0x2c0] ;  /* 0x0002c0064268a981 */ /* 0x000ea2000c1e1500 */
[----:B---3--:R-:W-:Y:S02]  /*16b0*/  PRMT R77, RZ, 0x7610, R77 ;  /* 0x00007610ff4d7816 */ /* 0x008fe4000000004d */
[----:B------:R-:W-:Y:S01]  /*16c0*/  PRMT R79, RZ, 0x7610, R79 ;  /* 0x00007610ff4f7816 */ /* 0x000fe2000000004f */
[----:B------:R-:W3:Y:S01]  /*16d0*/  @!P4 LDG.E.U16 R106, [R66.64+0x340] ;  /* 0x00034006426ac981 */ /* 0x000ee2000c1e1500 */
[----:B0-----:R-:W-:-:S03]  /*16e0*/  PRMT R81, RZ, 0x7610, R81 ;  /* 0x00007610ff517816 */ /* 0x001fc60000000051 */
[----:B------:R-:W2:Y:S04]  /*16f0*/  @!P1 LDG.E.U16 R77, [R66.64+0x280] ;  /* 0x00028006424d9981 */ /* 0x000ea8000c1e1500 */
[----:B------:R-:W2:Y:S01]  /*1700*/  @!P0 LDG.E.U16 R94, [R66.64+0x40] ;  /* 0x00004006425e8981 */ /* 0x000ea2000c1e1500 */
[----:B------:R-:W-:-:S03]  /*1710*/  ISETP.NE.AND P0, PT, R91, RZ, PT ;  /* 0x000000ff5b00720c */ /* 0x000fc60003f05270 */
[----:B------:R-:W3:Y:S04]  /*1720*/  @!P3 LDG.E.U16 R79, [R66.64+0x300] ;  /* 0x00030006424fb981 */ /* 0x000ee8000c1e1500 */
[----:B------:R-:W3:Y:S04]  /*1730*/  @!P5 LDG.E.U16 R81, [R66.64+0x380] ;  /* 0x000380064251d981 */ /* 0x000ee8000c1e1500 */
[----:B------:R-:W3:Y:S04]  /*1740*/  @!P6 LDG.E.U16 R108, [R66.64+0x3c0] ;  /* 0x0003c006426ce981 */ /* 0x000ee8000c1e1500 */
[----:B------:R-:W3:Y:S01]  /*1750*/  @!P0 LDG.E.U16 R69, [R66.64+0x80] ;  /* 0x0000800642458981 */ /* 0x000ee2000c1e1500 */
[----:B------:R-:W-:-:S13]  /*1760*/  ISETP.NE.AND P0, PT, R93, RZ, PT ;  /* 0x000000ff5d00720c */ /* 0x000fda0003f05270 */
[----:B------:R-:W3:Y:S01]  /*1770*/  @!P0 LDG.E.U16 R96, [R66.64+0xc0] ;  /* 0x0000c00642608981 */ /* 0x000ee2000c1e1500 */
[----:B------:R-:W-:-:S13]  /*1780*/  ISETP.NE.AND P0, PT, R95, RZ, PT ;  /* 0x000000ff5f00720c */ /* 0x000fda0003f05270 */
[----:B------:R-:W3:Y:S01]  /*1790*/  @!P0 LDG.E.U16 R71, [R66.64+0x100] ;  /* 0x0001000642478981 */ /* 0x000ee2000c1e1500 */
[----:B------:R-:W-:-:S13]  /*17a0*/  ISETP.NE.AND P0, PT, R97, RZ, PT ;  /* 0x000000ff6100720c */ /* 0x000fda0003f05270 */
[----:B------:R-:W3:Y:S01]  /*17b0*/  @!P0 LDG.E.U16 R98, [R66.64+0x140] ;  /* 0x0001400642628981 */ /* 0x000ee2000c1e1500 */
[----:B------:R-:W-:-:S13]  /*17c0*/  ISETP.NE.AND P0, PT, R99, RZ, PT ;  /* 0x000000ff6300720c */ /* 0x000fda0003f05270 */
[----:B------:R-:W3:Y:S01]  /*17d0*/  @!P0 LDG.E.U16 R73, [R66.64+0x180] ;  /* 0x0001800642498981 */ /* 0x000ee2000c1e1500 */
[----:B------:R-:W-:Y:S02]  /*17e0*/  ISETP.NE.AND P0, PT, R100, RZ, PT ;  /* 0x000000ff6400720c */ /* 0x000fe40003f05270 */
[----:B------:R-:W-:-:S11]  /*17f0*/  PRMT R100, RZ, 0x7610, R100 ;  /* 0x00007610ff647816 */ /* 0x000fd60000000064 */
[----:B------:R-:W3:Y:S01]  /*1800*/  @!P0 LDG.E.U16 R100, [R66.64+0x1c0] ;  /* 0x0001c00642648981 */ /* 0x000ee2000c1e1500 */
[----:B------:R-:W-:-:S13]  /*1810*/  ISETP.NE.AND P0, PT, R101, RZ, PT ;  /* 0x000000ff6500720c */ /* 0x000fda0003f05270 */
[----:B------:R-:W3:Y:S01]  /*1820*/  @!P0 LDG.E.U16 R75, [R66.64+0x200] ;  /* 0x00020006424b8981 */ /* 0x000ee2000c1e1500 */
[----:B------:R-:W-:Y:S02]  /*1830*/  ISETP.NE.AND P0, PT, R102, RZ, PT ;  /* 0x000000ff6600720c */ /* 0x000fe40003f05270 */
[----:B------:R-:W-:-:S11]  /*1840*/  PRMT R102, RZ, 0x7610, R102 ;  /* 0x00007610ff667816 */ /* 0x000fd60000000066 */
[----:B------:R-:W3:Y:S01]  /*1850*/  @!P0 LDG.E.U16 R102, [R66.64+0x240] ;  /* 0x0002400642668981 */ /* 0x000ee2000c1e1500 */
[----:B------:R-:W-:Y:S02]  /*1860*/  HADD2.F32 R83, -RZ, R51.H0_H0 ;  /* 0x20000033ff537230 */ /* 0x000fe40000004100 */
[----:B-1----:R-:W-:Y:S02]  /*1870*/  HADD2.F32 R85, -RZ, R55.H0_H0 ;  /* 0x20000037ff557230 */ /* 0x002fe40000004100 */
[----:B------:R-:W-:Y:S02]  /*1880*/  HADD2.F32 R99, -RZ, R68.H0_H0 ;  /* 0x20000044ff637230 */ /* 0x000fe40000004100 */
[----:B------:R-:W-:Y:S02]  /*1890*/  HADD2.F32 R101, -RZ, R70.H0_H0 ;  /* 0x20000046ff657230 */ /* 0x000fe40000004100 */
[----:B------:R-:W-:Y:S02]  /*18a0*/  HADD2.F32 R103, -RZ, R72.H0_H0 ;  /* 0x20000048ff677230 */ /* 0x000fe40000004100 */
[----:B------:R-:W-:-:S02]  /*18b0*/  HADD2.F32 R105, -RZ, R74.H0_H0 ;  /* 0x2000004aff697230 */ /* 0x000fc40000004100 */
[----:B------:R-:W-:Y:S02]  /*18c0*/  HADD2.F32 R107, -RZ, R76.H0_H0 ;  /* 0x2000004cff6b7230 */ /* 0x000fe40000004100 */
[----:B------:R-:W-:Y:S01]  /*18d0*/  HADD2.F32 R109, -RZ, R78.H0_H0 ;  /* 0x2000004eff6d7230 */ /* 0x000fe20000004100 */
[--C-:B-----5:R-:W-:Y:S01]  /*18e0*/  FADD.FTZ R68, R101, R16.reuse ;  /* 0x0000001065447221 */ /* 0x120fe20000010000 */
[----:B------:R-:W-:Y:S01]  /*18f0*/  HADD2.F32 R111, -RZ, R80.H0_H0 ;  /* 0x20000050ff6f7230 */ /* 0x000fe20000004100 */
[--C-:B------:R-:W-:Y:S02]  /*1900*/  FADD.FTZ R70, R103, R16.reuse ;  /* 0x0000001067467221 */ /* 0x100fe40000010000 */
[--C-:B------:R-:W-:Y:S02]  /*1910*/  FADD.FTZ R72, R105, R16.reuse ;  /* 0x0000001069487221 */ /* 0x100fe40000010000 */
[--C-:B------:R-:W-:Y:S02]  /*1920*/  FADD.FTZ R74, R107, R16.reuse ;  /* 0x000000106b4a7221 */ /* 0x100fe40000010000 */
[--C-:B------:R-:W-:Y:S01]  /*1930*/  FADD.FTZ R76, R109, R16.reuse ;  /* 0x000000106d4c7221 */ /* 0x100fe20000010000 */
[----:B------:R-:W-:Y:S01]  /*1940*/  BSSY B0, `(.L_x_4828) ;  /* 0x0000068000007945 */ /* 0x000fe20003800000 */
[----:B------:R-:W-:Y:S01]  /*1950*/  FSETP.GTU.FTZ.AND P3, PT, R68, 20, PT ;  /* 0x41a000004400780b */ /* 0x000fe20003f7c000 */
[----:B------:R-:W-:Y:S01]  /*1960*/  HADD2.F32 R101, -RZ, R82.H0_H0 ;  /* 0x20000052ff657230 */ /* 0x000fe20000004100 */
[----:B------:R-:W-:Y:S01]  /*1970*/  FSETP.GTU.FTZ.AND P2, PT, R70, 20, PT ;  /* 0x41a000004600780b */ /* 0x000fe20003f5c000 */
[----:B------:R-:W-:Y:S01]  /*1980*/  FADD.FTZ R78, R111, R16 ;  /* 0x000000106f4e7221 */ /* 0x000fe20000010000 */
[----:B------:R-:W-:-:S02]  /*1990*/  FSETP.GTU.FTZ.AND P1, PT, R72, 20, PT ;  /* 0x41a000004800780b */ /* 0x000fc40003f3c000 */
[----:B------:R-:W-:Y:S02]  /*19a0*/  FSETP.GTU.FTZ.AND P0, PT, R74, 20, PT ;  /* 0x41a000004a00780b */ /* 0x000fe40003f1c000 */
[----:B------:R-:W-:Y:S01]  /*19b0*/  FSETP.GTU.FTZ.AND P6, PT, R76, 20, PT ;  /* 0x41a000004c00780b */ /* 0x000fe20003fdc000 */
[----:B----4-:R-:W-:Y:S04]  /*19c0*/  STS.U16 [R33], R92 ;  /* 0x0000005c21007388 */ /* 0x010fe80000000400 */
[----:B--2---:R-:W-:Y:S04]  /*19d0*/  STS.U16 [R35+0x40], R94 ;  /* 0x0000405e23007388 */ /* 0x004fe80000000400 */
        /* <DEDUP_REMOVED lines=21> */
[----:B0-----:R-:W-:-:S03]  /*1b30*/  HADD2.F32 R81, -RZ, R192.H0_H0 ;  /* 0x200000c0ff517230 */ /* 0x001fc60000004100 */
        /* <DEDUP_REMOVED lines=12> */
[----:B------:R-:W-:Y:S01]  /*1c00*/  HADD2.F32 R83, -RZ, R53.H0_H0 ;  /* 0x20000035ff537230 */ /* 0x000fe20000004100 */
[----:B------:R-:W-:Y:S01]  /*1c10*/  LDS.U16 R97, [R50+0x1e] ;  /* 0x00001e0032617984 */ /* 0x000fe20000000400 */
[----:B----4-:R-:W-:Y:S01]  /*1c20*/  HADD2.F32 R73, -RZ, R73.H0_H0 ;  /* 0x20000049ff497230 */ /* 0x010fe20000004100 */
[----:B------:R-:W-:Y:S01]  /*1c30*/  FFMA.FTZ R86, R71, R81, R86 ;  /* 0x0000005147567223 */ /* 0x000fe20000010056 */
[----:B------:R-:W-:-:S02]  /*1c40*/  HADD2.F32 R81, -RZ, R54.H0_H0 ;  /* 0x20000036ff517230 */ /* 0x000fc40000004100 */
[----:B------:R-:W-:Y:S01]  /*1c50*/  HADD2.F32 R75, -RZ, R75.H0_H0 ;  /* 0x2000004bff4b7230 */ /* 0x000fe20000004100 */
[----:B------:R-:W-:Y:S02]  /*1c60*/  FFMA.FTZ R86, R73, R83, R86 ;  /* 0x0000005349567223 */ /* 0x000fe40000010056 */
[----:B------:R-:W1:Y:S01]  /*1c70*/  LDS.U16 R83, [R50+0x10] ;  /* 0x0000100032537984 */ /* 0x000e620000000400 */
[----:B------:R-:W-:Y:S01]  /*1c80*/  HADD2.F32 R77, -RZ, R77.H0_H0 ;  /* 0x2000004dff4d7230 */ /* 0x000fe20000004100 */
[----:B------:R-:W-:-:S04]  /*1c90*/  FFMA.FTZ R86, R75, R81, R86 ;  /* 0x000000514b567223 */ /* 0x000fc80000010056 */
[----:B------:R-:W-:Y:S02]  /*1ca0*/  FFMA.FTZ R92, R77, R85, R86 ;  /* 0x000000554d5c7223 */ /* 0x000fe40000010056 */
[----:B------:R-:W2:Y:S04]  /*1cb0*/  LDS.U16 R85, [R50+0x12] ;  /* 0x0000120032557984 */ /* 0x000ea80000000400 */
[----:B------:R3:W4:Y:S01]  /*1cc0*/  LDS.U16 R86, [R50+0x16] ;  /* 0x0000160032567984 */ /* 0x0007220000000400 */
[----:B0-----:R-:W-:Y:S01]  /*1cd0*/  HADD2.F32 R81, -RZ, R66.H0_H0 ;  /* 0x20000042ff517230 */ /* 0x001fe20000004100 */
[----:B------:R-:W-:Y:S01]  /*1ce0*/  FADD.FTZ R66, R99, R16 ;  /* 0x0000001063427221 */ /* 0x000fe20000010000 */
[----:B------:R-:W-:Y:S02]  /*1cf0*/  HADD2.F32 R94, -RZ, R56.H0_H0 ;  /* 0x20000038ff5e7230 */ /* 0x000fe40000004100 */
[----:B------:R-:W-:-:S02]  /*1d00*/  HADD2.F32 R79, -RZ, R79.H0_H0 ;  /* 0x2000004fff4f7230 */ /* 0x000fc40000004100 */
[----:B------:R-:W-:Y:S01]  /*1d10*/  FSETP.GTU.FTZ.AND P4, PT, R66, 20, PT ;  /* 0x41a000004200780b */ /* 0x000fe20003f9c000 */
[----:B------:R-:W-:Y:S02]  /*1d20*/  HADD2.F32 R96, -RZ, R57.H0_H0 ;  /* 0x20000039ff607230 */ /* 0x000fe40000004100 */
[----:B------:R-:W-:Y:S01]  /*1d30*/  FFMA.FTZ R92, R79, R94, R92 ;  /* 0x0000005e4f5c7223 */ /* 0x000fe2000001005c */
[----:B------:R-:W-:Y:S01]  /*1d40*/  HADD2.F32 R94, -RZ, R58.H0_H0 ;  /* 0x2000003aff5e7230 */ /* 0x000fe20000004100 */
[----:B------:R-:W-:Y:S02]  /*1d50*/  MOV R98, c[0x0][0x16c] ;  /* 0x00005b0000627a02 */ /* 0x000fe40000000f00 */
[----:B------:R-:W-:Y:S01]  /*1d60*/  FFMA.FTZ R92, R81, R96, R92 ;  /* 0x00000060515c7223 */ /* 0x000fe2000001005c */
[----:B------:R-:W-:Y:S01]  /*1d70*/  HADD2.F32 R96, -RZ, R59.H0_H0 ;  /* 0x2000003bff607230 */ /* 0x000fe20000004100 */
[----:B------:R-:W-:Y:S01]  /*1d80*/  ISETP.GE.AND P5, PT, R98, 0x1, PT ;  /* 0x000000016200780c */ /* 0x000fe20003fa6270 */
[----:B-1----:R-:W-:-:S05]  /*1d90*/  HADD2.F32 R83, -RZ, R83.H0_H0 ;  /* 0x20000053ff537230 */ /* 0x002fca0000004100 */
[----:B------:R-:W-:Y:S01]  /*1da0*/  FFMA.FTZ R94, R83, R94, R92 ;  /* 0x0000005e535e7223 */ /* 0x000fe2000001005c */
[----:B--2---:R-:W-:Y:S01]  /*1db0*/  HADD2.F32 R85, -RZ, R85.H0_H0 ;  /* 0x20000055ff557230 */ /* 0x004fe20000004100 */
[----:B------:R-:W-:Y:S05]  /*1dc0*/  @P4 BRA `(.L_x_4829) ;  /* 0x000001f000004947 */ /* 0x000fea0003800000 */
        /* <DEDUP_REMOVED lines=31> */
.L_x_4829:
[----:B---3--:R-:W-:Y:S05]  /*1fc0*/  BSYNC B0 ;  /* 0x0000000000007941 */ /* 0x008fea0003800000 */
.L_x_4828:
        /* <DEDUP_REMOVED lines=39> */
.L_x_4831:
[----:B------:R-:W-:Y:S05]  /*2240*/  BSYNC B0 ;  /* 0x0000000000007941 */ /* 0x000fea0003800000 */
.L_x_4830:
[----:B------:R-:W-:Y:S01]  /*2250*/  BSSY B0, `(.L_x_4832) ;  /* 0x0000027000007945 */ /* 0x000fe20003800000 */
[----:B------:R-:W-:Y:S01]  /*2260*/  FFMA.FTZ R94, R87, R96, R94 ;  /* 0x00000060575e7223 */ /* 0x000fe2000001005e */
[----:B------:R-:W-:Y:S01]  /*2270*/  HADD2.F32 R101, -RZ, R89.H0_H0 ;  /* 0x20000059ff657230 */ /* 0x000fe20000004100 */
[----:B------:R-:W-:Y:S01]  /*2280*/  FSETP.GTU.FTZ.AND P3, PT, R80, 20, PT ;  /* 0x41a000005000780b */ /* 0x000fe20003f7c000 */
[----:B------:R-:W-:Y:S01]  /*2290*/  HADD2.F32 R96, -RZ, R61.H0_H0 ;  /* 0x2000003dff607230 */ /* 0x000fe20000004100 */
[----:B------:R-:W-:Y:S01]  /*22a0*/  FADD.FTZ R82, R103, R16 ;  /* 0x0000001067527221 */ /* 0x000fe20000010000 */
[----:B----4-:R-:W-:Y:S01]  /*22b0*/  HADD2.F32 R89, -RZ, R86.H0_H0 ;  /* 0x20000056ff597230 */ /* 0x010fe20000004100 */
        /* <DEDUP_REMOVED lines=32> */
.L_x_4833:
[----:B------:R-:W-:Y:S05]  /*24c0*/  BSYNC B0 ;  /* 0x0000000000007941 */ /* 0x000fea0003800000 */
.L_x_4832:
        /* <DEDUP_REMOVED lines=39> */
.L_x_4835:
[----:B------:R-:W-:Y:S05]  /*2740*/  BSYNC B0 ;  /* 0x0000000000007941 */ /* 0x000fea0003800000 */
.L_x_4834:
[----:B------:R-:W-:Y:S01]  /*2750*/  BSSY B0, `(.L_x_4836) ;  /* 0x0000027000007945 */ /* 0x000fe20003800000 */
[----:B------:R-:W-:Y:S01]  /*2760*/  FFMA.FTZ R94, R91, R96, R94 ;  /* 0x000000605b5e7223 */ /* 0x000fe2000001005e */
[----:B------:R-:W-:Y:S01]  /*2770*/  HADD2.F32 R101, -RZ, R88.H0_H0 ;  /* 0x20000058ff657230 */ /* 0x000fe20000004100 */
[----:B------:R-:W-:Y:S01]  /*2780*/  FSETP.GTU.FTZ.AND P1, PT, R84, 20, PT ;  /* 0x41a000005400780b */ /* 0x000fe20003f3c000 */
        /* <DEDUP_REMOVED lines=35> */
.L_x_4837:
[----:B------:R-:W-:Y:S05]  /*29c0*/  BSYNC B0 ;  /* 0x0000000000007941 */ /* 0x000fea0003800000 */
.L_x_4836:
        /* <DEDUP_REMOVED lines=39> */
.L_x_4839:
[----:B------:R-:W-:Y:S05]  /*2c40*/  BSYNC B0 ;  /* 0x0000000000007941 */ /* 0x000fea0003800000 */
.L_x_4838:
        /* <DEDUP_REMOVED lines=38> */
.L_x_4841:
[----:B------:R-:W-:Y:S05]  /*2eb0*/  BSYNC B0 ;  /* 0x0000000000007941 */ /* 0x000fea0003800000 */
.L_x_4840:
[----:B------:R-:W-:Y:S01]  /*2ec0*/  HADD2.F32 R13, -RZ, R12.H0_H0 ;  /* 0x2000000cff0d7230 */ /* 0x000fe20000004100 */
[----:B------:R-:W-:Y:S01]  /*2ed0*/  FFMA.FTZ R86, R97, R98, R96 ;  /* 0x0000006261567223 */ /* 0x000fe20000010060 */
[----:B------:R-:W-:Y:S01]  /*2ee0*/  BSSY B0, `(.L_x_4842) ;  /* 0x0000024000007945 */ /* 0x000fe20003800000 */
[----:B------:R-:W-:Y:S01]  /*2ef0*/  HFMA2.MMA R96, -RZ, RZ, 0, 0 ;  /* 0x00000000ff607435 */ /* 0x000fe200000001ff */
[----:B------:R-:W-:Y:S01]  /*2f00*/  FSETP.GTU.FTZ.AND P4, PT, R92, 20, PT ;  /* 0x41a000005c00780b */ /* 0x000fe20003f9c000 */
[----:B------:R-:W-:Y:S01]  /*2f10*/  FADD.FTZ R94, R13, R16 ;  /* 0x000000100d5e7221 */ /* 0x000fe20000010000 */
[----:B------:R-:W-:Y:S06]  /*2f20*/  @P3 BRA `(.L_x_4843) ;  /* 0x000001f000003947 */ /* 0x000fec0003800000 */
        /* <DEDUP_REMOVED lines=31> */
.L_x_4843:
[----:B------:R-:W-:Y:S05]  /*3120*/  BSYNC B0 ;  /* 0x0000000000007941 */ /* 0x000fea0003800000 */
.L_x_4842:
        /* <DEDUP_REMOVED lines=39> */
.L_x_4845:
[----:B------:R-:W-:Y:S05]  /*33a0*/  BSYNC B0 ;  /* 0x0000000000007941 */ /* 0x000fea0003800000 */
.L_x_4844:
        /* <DEDUP_REMOVED lines=38> */
.L_x_4847:
[----:B------:R-:W-:Y:S05]  /*3610*/  BSYNC B0 ;  /* 0x0000000000007941 */ /* 0x000fea0003800000 */
.L_x_4846:
        /* <DEDUP_REMOVED lines=38> */
.L_x_4849:
[----:B------:R-:W-:Y:S05]  /*3880*/  BSYNC B0 ;  /* 0x0000000000007941 */ /* 0x000fea0003800000 */
.L_x_4848:
        /* <DEDUP_REMOVED lines=33> */
.L_x_4851:
[----:B------:R-:W-:Y:S05]  /*3aa0*/  BSYNC B0 ;  /* 0x0000000000007941 */ /* 0x000fea0003800000 */
.L_x_4850:
        /* <DEDUP_REMOVED lines=33> */
.L_x_4853:
[----:B------:R-:W-:Y:S05]  /*3cc0*/  BSYNC B0 ;  /* 0x0000000000007941 */ /* 0x000fea0003800000 */
.L_x_4852:
        /* <DEDUP_REMOVED lines=33> */
.L_x_4855:
[----:B------:R-:W-:Y:S05]  /*3ee0*/  BSYNC B0 ;  /* 0x0000000000007941 */ /* 0x000fea0003800000 */
.L_x_4854:
        /* <DEDUP_REMOVED lines=33> */
.L_x_4857:
[----:B------:R-:W-:Y:S05]  /*4100*/  BSYNC B0 ;  /* 0x0000000000007941 */ /* 0x000fea0003800000 */
.L_x_4856:
        /* <DEDUP_REMOVED lines=33> */
.L_x_4859:
[----:B------:R-:W-:Y:S05]  /*4320*/  BSYNC B0 ;  /* 0x0000000000007941 */ /* 0x000fea0003800000 */
.L_x_4858:
        /* <DEDUP_REMOVED lines=25> */
[C---:B------:R-:W-:Y:S01]  /*44c0*/  IMAD.WIDE.U32 R100, R0.reuse, c[0x0][0x180], RZ ;  /* 0x0000600000647a25 */ /* 0x040fe200078e00ff */
[----:B------:R-:W-:Y:S01]  /*44d0*/  CS2R R138, SRZ ;  /* 0x00000000008a7805 */ /* 0x000fe2000001ff00 */
[----:B------:R-:W-:Y:S01]  /*44e0*/  CS2R R136, SRZ ;  /* 0x0000000000887805 */ /* 0x000fe2000001ff00 */
[----:B------:R-:W-:Y:S01]  /*44f0*/  MOV R134, RZ ;  /* 0x000000ff00867202 */ /* 0x000fe20000000f00 */
[----:B------:R-:W-:Y:S01]  /*4500*/  IMAD R103, R0, c[0x0][0x184], R13 ;  /* 0x0000610000677a24 */ /* 0x000fe200078e020d */
[----:B------:R-:W-:Y:S01]  /*4510*/  LEA.HI R13, R96, R96, RZ, 0x1 ;  /* 0x00000060600d7211 */ /* 0x000fe200078f08ff */
[----:B------:R-:W-:Y:S01]  /*4520*/  IMAD.WIDE.U32 R108, R0, c[0x0][0x198], RZ ;  /* 0x00006600006c7a25 */ /* 0x000fe200078e00ff */
[----:B------:R-:W-:Y:S01]  /*4530*/  LEA R110, P0, R100, c[0x0][0x220], 0x2 ;  /* 0x00008800646e7a11 */ /* 0x000fe200078010ff */
[----:B------:R-:W-:Y:S01]  /*4540*/  CS2R R132, SRZ ;  /* 0x0000000000847805 */ /* 0x000fe2000001ff00 */
[----:B------:R-:W-:Y:S01]  /*4550*/  IADD3 R103, R101, R103, RZ ;  /* 0x0000006765677210 */ /* 0x000fe20007ffe0ff */
[----:B------:R-:W-:Y:S01]  /*4560*/  IMAD R99, R0, c[0x0][0x19c], R99 ;  /* 0x0000670000637a24 */ /* 0x000fe200078e0263 */
[----:B------:R-:W-:Y:S01]  /*4570*/  LEA R111, P1, R108, c[0x0][0x228], 0x2 ;  /* 0x00008a006c6f7a11 */ /* 0x000fe200078210ff */
[C---:B------:R-:W-:Y:S01]  /*4580*/  IMAD.WIDE.U32 R10, R0.reuse, c[0x0][0x1b8], RZ ;  /* 0x00006e00000a7a25 */ /* 0x040fe200078e00ff */
[----:B------:R-:W-:Y:S01]  /*4590*/  CS2R R130, SRZ ;  /* 0x0000000000827805 */ /* 0x000fe2000001ff00 */
[----:B------:R-:W-:Y:S01]  /*45a0*/  CS2R R128, SRZ ;  /* 0x0000000000807805 */ /* 0x000fe2000001ff00 */
[----:B------:R-:W-:Y:S01]  /*45b0*/  IADD3 R101, R109, R99, RZ ;  /* 0x000000636d657210 */ /* 0x000fe20007ffe0ff */
[----:B------:R-:W-:Y:S01]  /*45c0*/  IMAD R105, R0, c[0x0][0x1bc], R105 ;  /* 0x00006f0000697a24 */ /* 0x000fe200078e0269 */
[----:B------:R-:W-:Y:S01]  /*45d0*/  LEA.HI.X R109, R100, c[0x0][0x224], R103, 0x2, P0 ;  /* 0x00008900646d7a11 */ /* 0x000fe200000f1467 */
[----:B------:R-:W-:Y:S01]  /*45e0*/  IMAD R107, R12, c[0x0][0x16c], RZ ;  /* 0x00005b000c6b7a24 */ /* 0x000fe200078e02ff */
[----:B------:R-:W-:Y:S01]  /*45f0*/  LEA R12, P2, R10, c[0x0][0x230], 0x2 ;  /* 0x00008c000a0c7a11 */ /* 0x000fe200078410ff */
[----:B------:R-:W-:Y:S01]  /*4600*/  UMOV UR4, URZ ;  /* 0x0000003f00047c82 */ /* 0x000fe20008000000 */
[----:B------:R-:W-:Y:S01]  /*4610*/  IADD3 R99, R11, R105, RZ ;  /* 0x000000690b637210 */ /* 0x000fe20007ffe0ff */
[----:B------:R-:W-:Y:S01]  /*4620*/  IMAD.WIDE R106, R107, 0x8, R8 ;  /* 0x000000086b6a7825 */ /* 0x000fe200078e0208 */
[----:B------:R-:W-:-:S02]  /*4630*/  LOP3.LUT R11, R13, 0xfffffe, RZ, 0xc0, !PT ;  /* 0x00fffffe0d0b7812 */ /* 0x000fc400078ec0ff */
[----:B------:R-:W-:Y:S02]  /*4640*/  LEA.HI.X R13, R10, c[0x0][0x234], R99, 0x2, P2 ;  /* 0x00008d000a0d7a11 */ /* 0x000fe400010f1463 */
[C---:B------:R-:W-:Y:S02]  /*4650*/  LEA.HI R10, R23.reuse, R23, RZ, 0x1 ;  /* 0x00000017170a7211 */ /* 0x040fe400078f08ff */
[----:B------:R-:W-:Y:S02]  /*4660*/  IADD3 R11, R96, -R11, RZ ;  /* 0x8000000b600b7210 */ /* 0x000fe40007ffe0ff */
[----:B------:R-:W-:Y:S02]  /*4670*/  LOP3.LUT R10, R10, 0x3ffffe, RZ, 0xc0, !PT ;  /* 0x003ffffe0a0a7812 */ /* 0x000fe400078ec0ff */
[----:B------:R-:W-:Y:S02]  /*4680*/  LEA.HI.X R108, R108, c[0x0][0x22c], R101, 0x2, P1 ;  /* 0x00008b006c6c7a11 */ /* 0x000fe400008f1465 */
[----:B------:R-:W-:Y:S01]  /*4690*/  IADD3 R10, R23, -R10, RZ ;  /* 0x8000000a170a7210 */ /* 0x000fe20007ffe0ff */
[----:B------:R-:W-:Y:S01]  /*46a0*/  CS2R R100, SRZ ;  /* 0x0000000000647805 */ /* 0x000fe2000001ff00 */
[----:B------:R-:W-:-:S02]  /*46b0*/  MOV R96, RZ ;  /* 0x000000ff00607202 */ /* 0x000fc40000000f00 */
[----:B------:R-:W-:Y:S02]  /*46c0*/  MOV R105, RZ ;  /* 0x000000ff00697202 */ /* 0x000fe40000000f00 */
[----:B------:R-:W-:Y:S02]  /*46d0*/  MOV R103, RZ ;  /* 0x000000ff00677202 */ /* 0x000fe40000000f00 */
[----:B------:R-:W-:Y:S02]  /*46e0*/  MOV R99, RZ ;  /* 0x000000ff00637202 */ /* 0x000fe40000000f00 */
[----:B------:R-:W-:Y:S02]  /*46f0*/  LEA R104, R10, 0x668, 0xa ;  /* 0x000006680a687811 */ /* 0x000fe400078e50ff */
[----:B------:R-:W-:Y:S02]  /*4700*/  SHF.L.U32 R102, R11, 0x8, RZ ;  /* 0x000000080b667819 */ /* 0x000fe400000006ff */
.L_x_4865:
        /* <DEDUP_REMOVED lines=54> */
[C---:B------:R-:W-:Y:S02]  /*4a70*/  FMUL.FTZ R148, R171.reuse, R70 ;  /* 0x00000046ab947220 */ /* 0x040fe40000410000 */
[C---:B------:R-:W-:Y:S01]  /*4a80*/  FMUL.FTZ R185, R171.reuse, R98 ;  /* 0x00000062abb97220 */ /* 0x040fe20000410000 */
[----:B------:R-:W1:Y:S01]  /*4a90*/  MUFU.EX2 R146, R146 ;  /* 0x0000009200927308 */ /* 0x000e620000000800 */
[C---:B------:R-:W-:Y:S02]  /*4aa0*/  FMUL.FTZ R150, R171.reuse, R72 ;  /* 0x00000048ab967220 */ /* 0x040fe40000410000 */
[C---:B------:R-:W-:Y:S02]  /*4ab0*/  FMUL.FTZ R152, R171.reuse, R74 ;  /* 0x0000004aab987220 */ /* 0x040fe40000410000 */
[----:B------:R-:W-:-:S03]  /*4ac0*/  FMUL.FTZ R154, R171, R76 ;  /* 0x0000004cab9a7220 */ /* 0x000fc60000410000 */
[----:B------:R-:W0:Y:S01]  /*4ad0*/  MUFU.EX2 R179, R179 ;  /* 0x000000b300b37308 */ /* 0x000e220000000800 */
        /* <DEDUP_REMOVED lines=9> */
[----:B--2---:R-:W-:Y:S01]  /*4b70*/  FMUL.FTZ R180, R141, R142 ;  /* 0x0000008e8db47220 */ /* 0x004fe20000410000 */
[----:B------:R-:W-:-:S06]  /*4b80*/  HADD2.F32 R141, -RZ, R192.H0_H0 ;  /* 0x200000c0ff8d7230 */ /* 0x000fcc0000004100 */
[----:B------:R-:W2:Y:S01]  /*4b90*/  MUFU.EX2 R185, R185 ;  /* 0x000000b900b97308 */ /* 0x000ea20000000800 */
[----:B------:R-:W-:Y:S02]  /*4ba0*/  FMUL.FTZ R184, R141, R66 ;  /* 0x000000428db87220 */ /* 0x000fe40000410000 */
[----:B------:R-:W-:-:S05]  /*4bb0*/  FMUL.FTZ R186, R95, R180 ;  /* 0x000000b45fba7220 */ /* 0x000fca0000410000 */
[----:B------:R-:W0:Y:S01]  /*4bc0*/  MUFU.EX2 R150, R150 ;  /* 0x0000009600967308 */ /* 0x000e220000000800 */
[----:B------:R-:W-:-:S07]  /*4bd0*/  FMUL.FTZ R188, R97, R180 ;  /* 0x000000b461bc7220 */ /* 0x000fce0000410000 */
        /* <DEDUP_REMOVED lines=9> */
[----:B------:R-:W2:Y:S08]  /*4c70*/  MUFU.EX2 R187, R187 ;  /* 0x000000bb00bb7308 */ /* 0x000eb00000000800 */
[----:B------:R-:W2:Y:S01]  /*4c80*/  MUFU.EX2 R197, R197 ;  /* 0x000000c500c57308 */ /* 0x000ea20000000800 */
[----:B------:R-:W-:-:S02]  /*4c90*/  FMUL.FTZ R182, R93, R180 ;  /* 0x000000b45db67220 */ /* 0x000fc40000410000 */
[----:B-1----:R-:W-:Y:S02]  /*4ca0*/  FMUL.FTZ R11, R173, R146 ;  /* 0x00000092ad0b7220 */ /* 0x002fe40000410000 */
[----:B------:R-:W-:Y:S02]  /*4cb0*/  FFMA.FTZ R10, R146, R184, R225 ;  /* 0x000000b8920a7223 */ /* 0x000fe400000100e1 */
[----:B0-----:R-:W-:Y:S02]  /*4cc0*/  FFMA.FTZ R144, R179, R188, R186 ;  /* 0x000000bcb3907223 */ /* 0x001fe400000100ba */
        /* <DEDUP_REMOVED lines=12> */
[----:B------:R-:W-:Y:S02]  /*4d90*/  FMUL.FTZ R160, R142, R135 ;  /* 0x000000878ea07220 */ /* 0x000fe40000410000 */
[----:B------:R-:W-:Y:S02]  /*4da0*/  FMUL.FTZ R180, R91, R180 ;  /* 0x000000b45bb47220 */ /* 0x000fe40000410000 */
[----:B------:R-:W-:-:S02]  /*4db0*/  FMUL.FTZ R11, R148, R11 ;  /* 0x0000000b940b7220 */ /* 0x000fc40000410000 */
[----:B------:R-:W-:Y:S02]  /*4dc0*/  FFMA.FTZ R10, R148, R10, R223 ;  /* 0x0000000a940a7223 */ /* 0x000fe400000100df */
[----:B--2---:R-:W-:Y:S01]  /*4dd0*/  FFMA.FTZ R171, R185, R144, R182 ;  /* 0x00000090b9ab7223 */ /* 0x004fe200000100b6 */
[----:B------:R-:W-:Y:S05]  /*4de0*/  @P2 BRA `(.L_x_4862) ;  /* 0x0000004000002947 */ /* 0x000fea0003800000 */
[----:B---34-:R-:W-:Y:S02]  /*4df0*/  ISETP.NE.AND P3, PT, R23, c[0x0][0x174], PT ;  /* 0x00005d0017007a0c */ /* 0x018fe40003f65270 */
[----:B------:R-:W-:-:S11]  /*4e00*/  MOV R190, 0x3f800000 ;  /* 0x3f80000000be7802 */ /* 0x000fd60000000f00 */
[----:B------:R-:W-:-:S05]  /*4e10*/  @P3 IADD3 R144, R104, R105, RZ ;  /* 0x0000006968903210 */ /* 0x000fca0007ffe0ff */
[----:B------:R0:W1:Y:S02]  /*4e20*/  @P3 LDS R190, [R144] ;  /* 0x0000000090be3984 */ /* 0x0000640000000800 */
.L_x_4862:
[----:B---34-:R-:W-:Y:S05]  /*4e30*/  BSYNC B0 ;  /* 0x0000000000007941 */ /* 0x018fea0003800000 */
.L_x_4861:
[----:B01----:R-:W-:Y:S01]  /*4e40*/  FMUL.FTZ R144, R179, R190 ;  /* 0x000000beb3907220 */ /* 0x003fe20000410000 */
[----:B------:R-:W-:Y:S01]  /*4e50*/  ISETP.GE.AND P3, PT, R22, 0x1, PT ;  /* 0x000000011600780c */ /* 0x000fe20003f66270 */
[C---:B------:R-:W-:Y:S01]  /*4e60*/  FFMA.FTZ R10, R150.reuse, R10, R221 ;  /* 0x0000000a960a7223 */ /* 0x040fe200000100dd */
[----:B------:R-:W-:Y:S01]  /*4e70*/  LOP3.LUT R204, R21, 0x1f, RZ, 0xc0, !PT ;  /* 0x0000001f15cc7812 */ /* 0x000fe200078ec0ff */
[----:B------:R-:W-:Y:S01]  /*4e80*/  FMUL.FTZ R11, R150, R11 ;  /* 0x0000000b960b7220 */ /* 0x000fe20000410000 */
[----:B------:R-:W-:Y:S01]  /*4e90*/  ISETP.GE.OR P0, PT, R23, c[0x0][0x174], P0 ;  /* 0x00005d0017007a0c */ /* 0x000fe20000706670 */
[----:B------:R-:W-:Y:S01]  /*4ea0*/  FFMA.FTZ R171, R197, R171, R180 ;  /* 0x000000abc5ab7223 */ /* 0x000fe200000100b4 */
[----:B------:R-:W-:Y:S01]  /*4eb0*/  ISETP.NE.AND P4, PT, R204, 0x1f, PT ;  /* 0x0000001fcc00780c */ /* 0x000fe20003f85270 */
[----:B------:R-:W-:Y:S01]  /*4ec0*/  FMUL.FTZ R144, R185, R144 ;  /* 0x00000090b9907220 */ /* 0x000fe20000410000 */
[----:B------:R-:W-:Y:S01]  /*4ed0*/  BSSY B0, `(.L_x_4863) ;  /* 0x0000149000007945 */ /* 0x000fe20003800000 */
        /* <DEDUP_REMOVED lines=102> */
[----:B---3--:R-:W-:Y:S01]  /*5540*/  @!P3 FMUL.FTZ R144, R144, R229 ;  /* 0x000000e59090b220 */ /* 0x008fe20000410000 */
[----:B------:R-:W-:Y:S02]  /*5550*/  ISETP.NE.AND P3, PT, R21, RZ, PT ;  /* 0x000000ff1500720c */ /* 0x000fe40003f65270 */
        /* <DEDUP_REMOVED lines=57> */
[----:B------:R-:W-:-:S02]  /*58f0*/  FFMA.FTZ R185, R141, -R66, R196 ;  /* 0x800000428db97223 */ /* 0x000fc400000100c4 */
[----:B------:R-:W-:Y:S02]  /*5900*/  FMUL.FTZ R146, R175, R66 ;  /* 0x00000042af927220 */ /* 0x000fe40000410000 */
[----:B------:R-:W-:Y:S02]  /*5910*/  FFMA.FTZ R150, R97, R204, R198 ;  /* 0x000000cc61967223 */ /* 0x000fe400000100c6 */
[-C--:B------:R-:W-:Y:S02]  /*5920*/  FFMA.FTZ R148, R143, -R68.reuse, R184 ;  /* 0x800000448f947223 */ /* 0x080fe400000100b8 */
[----:B------:R-:W-:Y:S01]  /*5930*/  FMUL.FTZ R179, R177, R68 ;  /* 0x00000044b1b37220 */ /* 0x000fe20000410000 */
[----:B------:R-:W0:Y:S01]  /*5940*/  SHFL.DOWN PT, R205, R150, 0x1, 0x1f ;  /* 0x08201f0096cd7f89 */ /* 0x000e2200000e0000 */
[----:B------:R-:W-:Y:S02]  /*5950*/  FFMA.FTZ R154, R146, R185, RZ ;  /* 0x000000b9929a7223 */ /* 0x000fe400000100ff */
        /* <DEDUP_REMOVED lines=18> */
[----:B0-----:R-:W-:-:S02]  /*5a80*/  @!P0 FADD.FTZ R150, R150, R205 ;  /* 0x000000cd96968221 */ /* 0x001fc40000010000 */
[-C--:B------:R-:W-:Y:S02]  /*5a90*/  FFMA.FTZ R178, R151, -R82.reuse, R178 ;  /* 0x8000005297b27223 */ /* 0x080fe400000100b2 */
[----:B------:R-:W-:Y:S01]  /*5aa0*/  FMUL.FTZ R170, R209, R82 ;  /* 0x00000052d1aa7220 */ /* 0x000fe20000410000 */
[----:B------:R-:W0:Y:S01]  /*5ab0*/  SHFL.DOWN PT, R205, R150, 0x2, 0x1f ;  /* 0x08401f0096cd7f89 */ /* 0x000e2200000e0000 */
[----:B------:R-:W-:Y:S02]  /*5ac0*/  FFMA.FTZ R201, R197, R176, R201 ;  /* 0x000000b0c5c97223 */ /* 0x000fe400000100c9 */
[-C--:B------:R-:W-:Y:S02]  /*5ad0*/  FFMA.FTZ R180, R149, -R84.reuse, R174 ;  /* 0x8000005495b47223 */ /* 0x080fe400000100ae */
[----:B------:R-:W-:Y:S02]  /*5ae0*/  FMUL.FTZ R174, R213, R84 ;  /* 0x00000054d5ae7220 */ /* 0x000fe40000410000 */
[----:B------:R-:W-:-:S02]  /*5af0*/  FFMA.FTZ R201, R170, R178, R201 ;  /* 0x000000b2aac97223 */ /* 0x000fc400000100c9 */
[-C--:B------:R-:W-:Y:S02]  /*5b00*/  FMUL.FTZ R182, R217, R88.reuse ;  /* 0x00000058d9b67220 */ /* 0x080fe40000410000 */
[----:B------:R-:W-:Y:S02]  /*5b10*/  FFMA.FTZ R172, R153, -R88, R172 ;  /* 0x8000005899ac7223 */ /* 0x000fe400000100ac */
[----:B------:R-:W-:Y:S02]  /*5b20*/  FFMA.FTZ R201, R174, R180, R201 ;  /* 0x000000b4aec97223 */ /* 0x000fe400000100c9 */
[-C--:B------:R-:W-:Y:S02]  /*5b30*/  FMUL.FTZ R184, R215, R90.reuse ;  /* 0x0000005ad7b87220 */ /* 0x080fe40000410000 */
[----:B------:R-:W-:Y:S02]  /*5b40*/  FFMA.FTZ R186, R165, -R90, R168 ;  /* 0x8000005aa5ba7223 */ /* 0x000fe400000100a8 */
        /* <DEDUP_REMOVED lines=10> */
[----:B0-----:R-:W-:Y:S02]  /*5bf0*/  @!P1 FADD.FTZ R150, R150, R205 ;  /* 0x000000cd96969221 */ /* 0x001fe40000010000 */
[-C--:B------:R-:W-:Y:S02]  /*5c00*/  FMUL.FTZ R205, R173, R135.reuse ;  /* 0x00000087adcd7220 */ /* 0x080fe40000410000 */
[----:B------:R-:W-:Y:S01]  /*5c10*/  FFMA.FTZ R166, R142, -R135, R204 ;  /* 0x800000878ea67223 */ /* 0x000fe200000100cc */
[----:B------:R-:W0:Y:S01]  /*5c20*/  SHFL.DOWN PT, R207, R150, 0x4, 0x1f ;  /* 0x08801f0096cf7f89 */ /* 0x000e2200000e0000 */
[----:B------:R-:W-:-:S02]  /*5c30*/  FFMA.FTZ R201, R202, R168, R201 ;  /* 0x000000a8cac97223 */ /* 0x000fc400000100c9 */
[C---:B------:R-:W-:Y:S02]  /*5c40*/  FADD.FTZ R112, R205.reuse, R112 ;  /* 0x00000070cd707221 */ /* 0x040fe40000010000 */
[----:B------:R-:W-:Y:S02]  /*5c50*/  FFMA.FTZ R162, R205, R166, R201 ;  /* 0x000000a6cda27223 */ /* 0x000fe400000100c9 */
[C---:B------:R-:W-:Y:S02]  /*5c60*/  FFMA.FTZ R11, R144.reuse, R11, R171 ;  /* 0x0000000b900b7223 */ /* 0x040fe400000100ab */
[----:B------:R-:W-:Y:S01]  /*5c70*/  FMUL.FTZ R10, R144, R10 ;  /* 0x0000000a900a7220 */ /* 0x000fe20000410000 */
[----:B------:R-:W1:Y:S01]  /*5c80*/  SHFL.DOWN PT, R201, R162, 0x1, 0x1f ;  /* 0x08201f00a2c97f89 */ /* 0x000e6200000e0000 */
[----:B------:R-:W-:Y:S02]  /*5c90*/  FMUL.FTZ R171, R140, R213 ;  /* 0x000000d58cab7220 */ /* 0x000fe40000410000 */
[----:B------:R-:W-:Y:S01]  /*5ca0*/  FADD.FTZ R113, R202, R113 ;  /* 0x00000071ca717221 */ /* 0x000fe20000010000 */
[----:B------:R2:W-:Y:S01]  /*5cb0*/  @!P3 STS.64 [UR4+0xee8], R10 ;  /* 0x000ee80aff00b988 */ /* 0x0005e20008000a04 */
[----:B------:R-:W-:-:S02]  /*5cc0*/  FMUL.FTZ R180, R180, R171 ;  /* 0x000000abb4b47220 */ /* 0x000fc40000410000 */
[----:B------:R-:W-:Y:S02]  /*5cd0*/  FADD.FTZ R114, R198, R114 ;  /* 0x00000072c6727221 */ /* 0x000fe40000010000 */
[----:B------:R-:W-:Y:S02]  /*5ce0*/  FFMA.FTZ R180, R149, R213, R180 ;  /* 0x000000d595b47223 */ /* 0x000fe400000100b4 */
[----:B------:R-:W-:Y:S02]  /*5cf0*/  FMUL.FTZ R149, R140, R215 ;  /* 0x000000d78c957220 */ /* 0x000fe40000410000 */
[----:B------:R-:W-:Y:S02]  /*5d00*/  FADD.FTZ R115, R188, R115 ;  /* 0x00000073bc737221 */ /* 0x000fe40000010000 */
[----:B0-----:R-:W-:Y:S02]  /*5d10*/  @!P2 FADD.FTZ R150, R150, R207 ;  /* 0x000000cf9696a221 */ /* 0x001fe40000010000 */
[----:B--2---:R-:W-:-:S02]  /*5d20*/  FMUL.FTZ R11, R140, R209 ;  /* 0x000000d18c0b7220 */ /* 0x004fc40000410000 */
[----:B------:R-:W-:Y:S01]  /*5d30*/  FMUL.FTZ R186, R186, R149 ;  /* 0x00000095baba7220 */ /* 0x000fe20000410000 */
[----:B------:R-:W0:Y:S01]  /*5d40*/  SHFL.DOWN PT, R207, R150, 0x8, 0x1f ;  /* 0x09001f0096cf7f89 */ /* 0x000e2200000e0000 */
[----:B------:R-:W-:Y:S02]  /*5d50*/  FMUL.FTZ R178, R178, R11 ;  /* 0x0000000bb2b27220 */ /* 0x000fe40000410000 */
[----:B------:R-:W-:Y:S02]  /*5d60*/  FMUL.FTZ R11, R140, R203 ;  /* 0x000000cb8c0b7220 */ /* 0x000fe40000410000 */
[----:B-1----:R-:W-:Y:S01]  /*5d70*/  @!P0 FADD.FTZ R162, R162, R201 ;  /* 0x000000c9a2a28221 */ /* 0x002fe20000010000 */
[----:B------:R-:W-:Y:S01]  /*5d80*/  ISETP.GT.AND P0, PT, R22, 0x17, PT ;  /* 0x000000171600780c */ /* 0x000fe20003f04270 */
[----:B------:R-:W-:Y:S02]  /*5d90*/  FFMA.FTZ R151, R151, R209, R178 ;  /* 0x000000d197977223 */ /* 0x000fe400000100b2 */
[----:B------:R-:W-:Y:S01]  /*5da0*/  FMUL.FTZ R176, R176, R11 ;  /* 0x0000000bb0b07220 */ /* 0x000fe20000410000 */
[----:B------:R-:W1:Y:S01]  /*5db0*/  SHFL.DOWN PT, R201, R162, 0x2, 0x1f ;  /* 0x08401f00a2c97f89 */ /* 0x000e6200000e0000 */
[----:B------:R-:W-:-:S02]  /*5dc0*/  FADD.FTZ R136, R151, R136 ;  /* 0x0000008897887221 */ /* 0x000fc40000010000 */
[C---:B------:R-:W-:Y:S02]  /*5dd0*/  FMUL.FTZ R149, R140.reuse, R219 ;  /* 0x000000db8c957220 */ /* 0x040fe40000410000 */
[----:B------:R-:W-:Y:S02]  /*5de0*/  FMUL.FTZ R11, R140, R199 ;  /* 0x000000c78c0b7220 */ /* 0x000fe40000410000 */
[----:B------:R-:W-:Y:S02]  /*5df0*/  FMUL.FTZ R196, R196, R149 ;  /* 0x00000095c4c47220 */ /* 0x000fe40000410000 */
[----:B------:R-:W-:Y:S02]  /*5e00*/  FMUL.FTZ R190, R190, R11 ;  /* 0x0000000bbebe7220 */ /* 0x000fe40000410000 */
[C---:B------:R-:W-:Y:S02]  /*5e10*/  FMUL.FTZ R149, R140.reuse, R221 ;  /* 0x000000dd8c957220 */ /* 0x040fe40000410000 */
[----:B------:R-:W-:-:S02]  /*5e20*/  FMUL.FTZ R11, R140, R193 ;  /* 0x000000c18c0b7220 */ /* 0x000fc40000410000 */
[----:B0-----:R-:W-:Y:S02]  /*5e30*/  @!P0 FADD.FTZ R150, R150, R207 ;  /* 0x000000cf96968221 */ /* 0x001fe40000010000 */
[----:B------:R-:W-:Y:S02]  /*5e40*/  FMUL.FTZ R200, R200, R149 ;  /* 0x00000095c8c87220 */ /* 0x000fe40000410000 */
[----:B------:R-:W-:Y:S01]  /*5e50*/  FMUL.FTZ R160, R160, R11 ;  /* 0x0000000ba0a07220 */ /* 0x000fe20000410000 */
[----:B------:R-:W0:Y:S01]  /*5e60*/  SHFL.DOWN PT, R207, R150, 0x10, 0x1f ;  /* 0x0a001f0096cf7f89 */ /* 0x000e2200000e0000 */
[C---:B------:R-:W-:Y:S02]  /*5e70*/  FMUL.FTZ R149, R140.reuse, R223 ;  /* 0x000000df8c957220 */ /* 0x040fe40000410000 */
[----:B------:R-:W-:Y:S02]  /*5e80*/  FMUL.FTZ R11, R140, R189 ;  /* 0x000000bd8c0b7220 */ /* 0x000fe40000410000 */
        /* <DEDUP_REMOVED lines=9> */
[----:B------:R-:W-:-:S02]  /*5f20*/  FFMA.FTZ R149, R142, R173, R149 ;  /* 0x000000ad8e957223 */ /* 0x000fc40000010095 */
[----:B------:R-:W-:Y:S02]  /*5f30*/  FFMA.FTZ R154, R147, R183, R154 ;  /* 0x000000b7939a7223 */ /* 0x000fe4000001009a */
[----:B------:R-:W-:Y:S02]  /*5f40*/  FMUL.FTZ R142, R140, R181 ;  /* 0x000000b58c8e7220 */ /* 0x000fe40000410000 */
[----:B0-----:R-:W-:Y:S02]  /*5f50*/  @!P1 FADD.FTZ R150, R150, R207 ;  /* 0x000000cf96969221 */ /* 0x001fe40000010000 */
[----:B------:R-:W-:Y:S02]  /*5f60*/  FMUL.FTZ R147, R140, R177 ;  /* 0x000000b18c937220 */ /* 0x000fe40000410000 */
[----:B------:R-:W-:Y:S01]  /*5f70*/  FMUL.FTZ R142, R187, R142 ;  /* 0x0000008ebb8e7220 */ /* 0x000fe20000410000 */
[----:B------:R-:W-:Y:S01]  /*5f80*/  MOV R11, R150 ;  /* 0x00000096000b7202 */ /* 0x000fe20000000f00 */
[----:B------:R-:W-:-:S02]  /*5f90*/  FMUL.FTZ R148, R148, R147 ;  /* 0x0000009394947220 */ /* 0x000fc40000410000 */
[----:B------:R-:W-:Y:S02]  /*5fa0*/  FFMA.FTZ R186, R165, R215, R186 ;  /* 0x000000d7a5ba7223 */ /* 0x000fe400000100ba */
[----:B-1----:R-:W-:Y:S02]  /*5fb0*/  @!P2 FADD.FTZ R162, R162, R201 ;  /* 0x000000c9a2a2a221 */ /* 0x002fe40000010000 */
[C---:B------:R-:W-:Y:S02]  /*5fc0*/  FMUL.FTZ R201, R140.reuse, R217 ;  /* 0x000000d98cc97220 */ /* 0x040fe40000410000 */
[----:B------:R-:W-:Y:S01]  /*5fd0*/  FMUL.FTZ R140, R140, R175 ;  /* 0x000000af8c8c7220 */ /* 0x000fe20000410000 */
[----:B------:R-:W0:Y:S01]  /*5fe0*/  SHFL.DOWN PT, R205, R162, 0x8, 0x1f ;  /* 0x09001f00a2cd7f89 */ /* 0x000e2200000e0000 */
[----:B------:R-:W-:Y:S02]  /*5ff0*/  FMUL.FTZ R172, R172, R201 ;  /* 0x000000c9acac7220 */ /* 0x000fe40000410000 */
[----:B------:R-:W-:-:S02]  /*6000*/  FMUL.FTZ R140, R185, R140 ;  /* 0x0000008cb98c7220 */ /* 0x000fc40000410000 */
        /* <DEDUP_REMOVED lines=10> */
[----:B0-----:R-:W-:Y:S01]  /*60b0*/  @!P0 FADD.FTZ R162, R162, R205 ;  /* 0x000000cda2a28221 */ /* 0x001fe20000010000 */
[----:B------:R-:W-:Y:S01]  /*60c0*/  ISETP.NE.AND P0, PT, R22, RZ, PT ;  /* 0x000000ff1600720c */ /* 0x000fe20003f05270 */
[----:B------:R-:W-:-:S02]  /*60d0*/  FFMA.FTZ R140, R141, R175, R140 ;  /* 0x000000af8d8c7223 */ /* 0x000fc4000001008c */
        /* <DEDUP_REMOVED lines=40> */
.L_x_4864:
[----:B0-----:R-:W-:Y:S05]  /*6360*/  BSYNC B0 ;  /* 0x0000000000007941 */ /* 0x001fea0003800000 */
.L_x_4863:
        /* <DEDUP_REMOVED lines=21> */
.L_x_4860:
[----:B------:R-:W-:Y:S01]  /*64c0*/  BAR.SYNC.DEFER_BLOCKING 0x0 ;  /* 0x0000000000007b1d */ /* 0x000fe20000010000 */
[----:B------:R-:W-:Y:S02]  /*64d0*/  IADD3 R62, -R31, c[0x0][0x168], RZ ;  /* 0x00005a001f3e7a10 */ /* 0x000fe40007ffe1ff */
[C---:B------:R-:W-:Y:S02]  /*64e0*/  LOP3.LUT R61, R34.reuse, 0x20, RZ, 0xfc, !PT ;  /* 0x00000020223d7812 */ /* 0x040fe400078efcff */
[-C--:B------:R-:W-:Y:S02]  /*64f0*/  ISETP.GE.AND P2, PT, R34, R62.reuse, PT ;  /* 0x0000003e2200720c */ /* 0x080fe40003f46270 */
[----:B------:R-:W-:-:S02]  /*6500*/  ISETP.GE.AND P1, PT, R61, R62, PT ;  /* 0x0000003e3d00720c */ /* 0x000fc40003f26270 */
[C---:B------:R-:W-:Y:S02]  /*6510*/  LOP3.LUT R60, R34.reuse, 0x40, RZ, 0xfc, !PT ;  /* 0x00000040223c7812 */ /* 0x040fe400078efcff */
[C---:B------:R-:W-:Y:S02]  /*6520*/  LOP3.LUT R59, R34.reuse, 0x60, RZ, 0xfc, !PT ;  /* 0x00000060223b7812 */ /* 0x040fe400078efcff */
[----:B------:R-:W-:Y:S02]  /*6530*/  PRMT R64, RZ, 0x7610, R64 ;  /* 0x00007610ff407816 */ /* 0x000fe40000000040 */
[C---:B------:R-:W-:Y:S02]  /*6540*/  LOP3.LUT R58, R34.reuse, 0x80, RZ, 0xfc, !PT ;  /* 0x00000080223a7812 */ /* 0x040fe400078efcff */
[----:B------:R-:W-:Y:S02]  /*6550*/  PRMT R66, RZ, 0x7610, R66 ;  /* 0x00007610ff427816 */ /* 0x000fe40000000042 */
[----:B------:R-:W-:-:S02]  /*6560*/  LOP3.LUT R57, R34, 0xa0, RZ, 0xfc, !PT ;  /* 0x000000a022397812 */ /* 0x000fc400078efcff */
[----:B------:R-:W-:Y:S02]  /*6570*/  LOP3.LUT R56, R34, 0xc0, RZ, 0xfc, !PT ;  /* 0x000000c022387812 */ /* 0x000fe400078efcff */
[-C--:B------:R-:W-:Y:S01]  /*6580*/  ISETP.GE.AND P0, PT, R60, R62.reuse, PT ;  /* 0x0000003e3c00720c */ /* 0x080fe20003f06270 */
[----:B------:R-:W2:Y:S01]  /*6590*/  @!P2 LDG.E.U16 R64, [R2.64] ;  /* 0x000000060240a981 */ /* 0x000ea2000c1e1500 */
[C---:B------:R-:W-:Y:S02]  /*65a0*/  LOP3.LUT R55, R34.reuse, 0xe0, RZ, 0xfc, !PT ;  /* 0x000000e022377812 */ /* 0x040fe400078efcff */
[-C--:B------:R-:W-:Y:S01]  /*65b0*/  ISETP.GE.AND P4, PT, R59, R62.reuse, PT ;  /* 0x0000003e3b00720c */ /* 0x080fe20003f86270 */
[----:B------:R-:W3:Y:S01]  /*65c0*/  @!P1 LDG.E.U16 R66, [R2.64+0x40] ;  /* 0x0000400602429981 */ /* 0x000ee2000c1e1500 */
        /* <DEDUP_REMOVED lines=10> */
[----:B------:R-:W4:Y:S01]  /*6670*/  @!P0 LDG.E.U16 R63, [R2.64+0x80] ;  /* 0x00008006023f8981 */ /* 0x000f22000c1e1500 */
[C---:B------:R-:W-:Y:S02]  /*6680*/  LOP3.LUT R53, R34.reuse, 0x120, RZ, 0xfc, !PT ;  /* 0x0000012022357812 */ /* 0x040fe400078efcff */
        /* <DEDUP_REMOVED lines=11> */
[-C--:B------:R-:W-:Y:S02]  /*6740*/  ISETP.GE.AND P0, PT, R53, R62.reuse, PT ;  /* 0x0000003e3500720c */ /* 0x080fe40003f06270 */
[----:B------:R-:W-:Y:S01]  /*6750*/  LOP3.LUT R11, R34, 0x1c0, RZ, 0xfc, !PT ;  /* 0x000001c0220b7812 */ /* 0x000fe200078efcff */
[----:B------:R-:W5:Y:S01]  /*6760*/  @!P2 LDG.E.U16 R72, [R2.64+0x1c0] ;  /* 0x0001c0060248a981 */ /* 0x000f62000c1e1500 */
[----:B------:R-:W-:-:S02]  /*6770*/  ISETP.GE.AND P4, PT, R52, R62, PT ;  /* 0x0000003e3400720c */ /* 0x000fc40003f86270 */
[----:B------:R-:W-:Y:S01]  /*6780*/  LOP3.LUT R10, R34, 0x1e0, RZ, 0xfc, !PT ;  /* 0x000001e0220a7812 */ /* 0x000fe200078efcff */
[----:B------:R-:W5:Y:S01]  /*6790*/  @!P1 LDG.E.U16 R69, [R2.64+0x200] ;  /* 0x0002000602459981 */ /* 0x000f62000c1e1500 */
        /* <DEDUP_REMOVED lines=41> */
[----:B------:R-:W-:Y:S01]  /*6a30*/  LDS.U16 R66, [R50+0x12] ;  /* 0x0000120032427984 */ /* 0x000fe20000000400 */
[----:B0-----:R-:W-:-:S02]  /*6a40*/  HADD2.F32 R63, -RZ, R63.H0_H0 ;  /* 0x2000003fff3f7230 */ /* 0x001fc40000004100 */
[----:B-1----:R-:W-:-:S03]  /*6a50*/  HADD2.F32 R65, -RZ, R2.H0_H0 ;  /* 0x20000002ff417230 */ /* 0x002fc60000004100 */
[--C-:B------:R-:W-:Y:S01]  /*6a60*/  FADD.FTZ R69, R63, R16.reuse ;  /* 0x000000103f457221 */ /* 0x100fe20000010000 */
[----:B------:R-:W-:Y:S01]  /*6a70*/  LDS.U16 R2, [R50+0x8] ;  /* 0x0000080032027984 */ /* 0x000fe20000000400 */
[----:B------:R-:W-:-:S03]  /*6a80*/  FADD.FTZ R67, R65, R16 ;  /* 0x0000001041437221 */ /* 0x000fc60000010000 */
[----:B------:R-:W0:Y:S01]  /*6a90*/  LDS.U16 R63, [R50+0xc] ;  /* 0x00000c00323f7984 */ /* 0x000e220000000400 */
[----:B--2---:R-:W-:Y:S01]  /*6aa0*/  HADD2.F32 R3, -RZ, R3.H0_H0 ;  /* 0x20000003ff037230 */ /* 0x004fe20000004100 */
[----:B------:R-:W-:-:S04]  /*6ab0*/  FSETP.GTU.FTZ.AND P1, PT, R67, 20, PT ;  /* 0x41a000004300780b */ /* 0x000fc80003f3c000 */
[--C-:B------:R-:W-:Y:S02]  /*6ac0*/  FADD.FTZ R68, R3, R16.reuse ;  /* 0x0000001003447221 */ /* 0x100fe40000010000 */
[----:B------:R-:W1:Y:S01]  /*6ad0*/  LDS.U16 R3, [R50+0xa] ;  /* 0x00000a0032037984 */ /* 0x000e620000000400 */
[----:B---3--:R-:W-:Y:S01]  /*6ae0*/  HADD2.F32 R65, -RZ, R64.H0_H0 ;  /* 0x20000040ff417230 */ /* 0x008fe20000004100 */
[----:B------:R-:W-:Y:S02]  /*6af0*/  FSETP.GTU.FTZ.AND P5, PT, R69, 20, PT ;  /* 0x41a000004500780b */ /* 0x000fe40003fbc000 */
[----:B------:R-:W-:Y:S01]  /*6b00*/  FSETP.GTU.FTZ.AND P6, PT, R68, 20, PT ;  /* 0x41a000004400780b */ /* 0x000fe20003fdc000 */
[----:B------:R-:W2:Y:S01]  /*6b10*/  LDS.U16 R64, [R50+0xe] ;  /* 0x00000e0032407984 */ /* 0x000ea20000000400 */
[----:B------:R-:W-:Y:S02]  /*6b20*/  FADD.FTZ R70, R65, R16 ;  /* 0x0000001041467221 */ /* 0x000fe40000010000 */
[----:B------:R-:W-:Y:S01]  /*6b30*/  @!P1 FMUL.FTZ R67, R67, -1.4426950216293334961 ;  /* 0xbfb8aa3b43439820 */ /* 0x000fe20000410000 */
[----:B------:R-:W3:Y:S05]  /*6b40*/  LDS.U16 R65, [R50+0x10] ;  /* 0x0000100032417984 */ /* 0x000eea0000000400 */
[----:B------:R-:W4:Y:S01]  /*6b50*/  @!P1 MUFU.EX2 R67, R67 ;  /* 0x0000004300439308 */ /* 0x000f220000000800 */
[----:B------:R-:W-:-:S02]  /*6b60*/  @!P5 FMUL.FTZ R69, R69, -1.4426950216293334961 ;  /* 0xbfb8aa3b4545d820 */ /* 0x000fc40000410000 */
[----:B------:R-:W-:-:S05]  /*6b70*/  @!P6 FMUL.FTZ R68, R68, -1.4426950216293334961 ;  /* 0xbfb8aa3b4444e820 */ /* 0x000fca0000410000 */
[----:B------:R-:W5:Y:S08]  /*6b80*/  @!P5 MUFU.EX2 R69, R69 ;  /* 0x000000450045d308 */ /* 0x000f700000000800 */
[----:B------:R-:W2:Y:S01]  /*6b90*/  @!P6 MUFU.EX2 R68, R68 ;  /* 0x000000440044e308 */ /* 0x000ea20000000800 */
[----:B----4-:R-:W-:Y:S01]  /*6ba0*/  @!P1 FADD.FTZ R67, R67, 1 ;  /* 0x3f80000043439421 */ /* 0x010fe20000010000 */
[----:B0-----:R-:W-:-:S02]  /*6bb0*/  HADD2.F32 R63, -RZ, R63.H0_H0 ;  /* 0x2000003fff3f7230 */ /* 0x001fc40000004100 */
[----:B------:R-:W-:-:S04]  /*6bc0*/  HADD2.F32 R71, -RZ, R2.H0_H0 ;  /* 0x20000002ff477230 */ /* 0x000fc80000004100 */
[----:B------:R0:W4:Y:S01]  /*6bd0*/  @!P1 MUFU.RCP R72, R67 ;  /* 0x0000004300489308 */ /* 0x0001220000001000 */
[--C-:B------:R-:W-:Y:S01]  /*6be0*/  FADD.FTZ R2, R71, R16.reuse ;  /* 0x0000001047027221 */ /* 0x100fe20000010000 */
[----:B-1----:R-:W-:Y:S01]  /*6bf0*/  HADD2.F32 R3, -RZ, R3.H0_H0 ;  /* 0x20000003ff037230 */ /* 0x002fe20000004100 */
[----:B-----5:R-:W-:Y:S02]  /*6c00*/  @!P5 FADD.FTZ R69, R69, 1 ;  /* 0x3f8000004545d421 */ /* 0x020fe40000010000 */
[--C-:B0-----:R-:W-:Y:S02]  /*6c10*/  FADD.FTZ R67, R63, R16.reuse ;  /* 0x000000103f437221 */ /* 0x101fe40000010000 */
[----:B--2---:R-:W-:Y:S01]  /*6c20*/  @!P6 FADD.FTZ R68, R68, 1 ;  /* 0x3f8000004444e421 */ /* 0x004fe20000010000 */
[----:B------:R-:W-:Y:S02]  /*6c30*/  FSETP.GTU.FTZ.AND P4, PT, R2, 20, PT ;  /* 0x41a000000200780b */ /* 0x000fe40003f9c000 */
[----:B------:R-:W-:Y:S01]  /*6c40*/  FSETP.GTU.FTZ.AND P2, PT, R67, 20, PT ;  /* 0x41a000004300780b */ /* 0x000fe20003f5c000 */
[----:B------:R0:W1:Y:S01]  /*6c50*/  @!P6 MUFU.RCP R71, R68 ;  /* 0x000000440047e308 */ /* 0x0000620000001000 */
[----:B------:R-:W-:Y:S01]  /*6c60*/  FADD.FTZ R73, R3, R16 ;  /* 0x0000001003497221 */ /* 0x000fe20000010000 */
[----:B------:R-:W-:-:S02]  /*6c70*/  HADD2.F32 R3, -RZ, R64.H0_H0 ;  /* 0x20000040ff037230 */ /* 0x000fc40000004100 */
[----:B---3--:R-:W-:-:S04]  /*6c80*/  HADD2.F32 R65, -RZ, R65.H0_H0 ;  /* 0x20000041ff417230 */ /* 0x008fc80000004100 */
[----:B------:R-:W2:Y:S01]  /*6c90*/  @!P5 MUFU.RCP R69, R69 ;  /* 0x000000450045d308 */ /* 0x000ea20000001000 */
[--C-:B0-----:R-:W-:Y:S01]  /*6ca0*/  FADD.FTZ R68, R3, R16.reuse ;  /* 0x0000001003447221 */ /* 0x101fe20000010000 */
[----:B------:R-:W-:Y:S01]  /*6cb0*/  HADD2.F32 R63, -RZ, R66.H0_H0 ;  /* 0x20000042ff3f7230 */ /* 0x000fe20000004100 */
[----:B----4-:R-:W-:Y:S01]  /*6cc0*/  @!P1 FMUL.FTZ R129, R129, R72 ;  /* 0x0000004881819220 */ /* 0x010fe20000410000 */
[----:B------:R-:W-:Y:S01]  /*6cd0*/  FSETP.GTU.FTZ.AND P3, PT, R73, 20, PT ;  /* 0x41a000004900780b */ /* 0x000fe20003f7c000 */
[----:B------:R-:W-:Y:S01]  /*6ce0*/  @!P2 FMUL.FTZ R64, R67, -1.4426950216293334961 ;  /* 0xbfb8aa3b4340a820 */ /* 0x000fe20000410000 */
[----:B------:R-:W-:Y:S01]  /*6cf0*/  FSETP.GTU.FTZ.AND P1, PT, R68, 20, PT ;  /* 0x41a000004400780b */ /* 0x000fe20003f3c000 */
[----:B------:R-:W-:Y:S02]  /*6d00*/  @!P4 FMUL.FTZ R2, R2, -1.4426950216293334961 ;  /* 0xbfb8aa3b0202c820 */ /* 0x000fe40000410000 */
[--C-:B------:R-:W-:Y:S02]  /*6d10*/  FADD.FTZ R72, R65, R16.reuse ;  /* 0x0000001041487221 */ /* 0x100fe40000010000 */
[----:B------:R-:W-:Y:S01]  /*6d20*/  FADD.FTZ R63, R63, R16 ;  /* 0x000000103f3f7221 */ /* 0x000fe20000010000 */
[----:B------:R-:W0:Y:S01]  /*6d30*/  @!P2 MUFU.EX2 R65, R64 ;  /* 0x000000400041a308 */ /* 0x000e220000000800 */
[----:B-1----:R-:W-:Y:S01]  /*6d40*/  @!P6 FMUL.FTZ R128, R128, R71 ;  /* 0x000000478080e220 */ /* 0x002fe20000410000 */
[----:B------:R-:W-:Y:S01]  /*6d50*/  FSETP.GTU.FTZ.AND P6, PT, R72, 20, PT ;  /* 0x41a000004800780b */ /* 0x000fe20003fdc000 */
[----:B--2---:R-:W-:Y:S01]  /*6d60*/  @!P5 FMUL.FTZ R130, R130, R69 ;  /* 0x000000458282d220 */ /* 0x004fe20000410000 */
[----:B------:R-:W-:-:S04]  /*6d70*/  FSETP.GTU.FTZ.AND P5, PT, R63, 20, PT ;  /* 0x41a000003f00780b */ /* 0x000fc80003fbc000 */
[----:B------:R-:W1:Y:S01]  /*6d80*/  @!P4 MUFU.EX2 R2, R2 ;  /* 0x000000020002c308 */ /* 0x000e620000000800 */
[----:B------:R-:W-:Y:S02]  /*6d90*/  @!P3 FMUL.FTZ R3, R73, -1.4426950216293334961 ;  /* 0xbfb8aa3b4903b820 */ /* 0x000fe40000410000 */
[----:B------:R-:W-:-:S04]  /*6da0*/  @!P1 FMUL.FTZ R66, R68, -1.4426950216293334961 ;  /* 0xbfb8aa3b44429820 */ /* 0x000fc80000410000 */
[----:B------:R-:W-:Y:S01]  /*6db0*/  @!P6 FMUL.FTZ R67, R72, -1.4426950216293334961 ;  /* 0xbfb8aa3b4843e820 */ /* 0x000fe20000410000 */
[----:B------:R-:W2:Y:S01]  /*6dc0*/  @!P3 MUFU.EX2 R3, R3 ;  /* 0x000000030003b308 */ /* 0x000ea20000000800 */
[----:B0-----:R-:W-:Y:S02]  /*6dd0*/  @!P2 FADD.FTZ R65, R65, 1 ;  /* 0x3f8000004141a421 */ /* 0x001fe40000010000 */
[----:B------:R-:W-:-:S05]  /*6de0*/  @!P5 FMUL.FTZ R68, R63, -1.4426950216293334961 ;  /* 0xbfb8aa3b3f44d820 */ /* 0x000fca0000410000 */
[----:B------:R-:W0:Y:S01]  /*6df0*/  @!P1 MUFU.EX2 R66, R66 ;  /* 0x0000004200429308 */ /* 0x000e220000000800 */
[----:B-1----:R-:W-:Y:S02]  /*6e00*/  @!P4 FADD.FTZ R63, R2, 1 ;  /* 0x3f800000023fc421 */ /* 0x002fe40000010000 */
[----:B------:R-:W1:Y:S05]  /*6e10*/  LDS.U16 R2, [R50+0x14] ;  /* 0x0000140032027984 */ /* 0x000e6a0000000400 */
[----:B------:R-:W3:Y:S08]  /*6e20*/  @!P6 MUFU.EX2 R67, R67 ;  /* 0x000000430043e308 */ /* 0x000ef00000000800 */
[----:B------:R-:W4:Y:S01]  /*6e30*/  @!P2 MUFU.RCP R65, R65 ;  /* 0x000000410041a308 */ /* 0x000f220000001000 */
[----:B--2---:R-:W-:-:S02]  /*6e40*/  @!P3 FADD.FTZ R64, R3, 1 ;  /* 0x3f8000000340b421 */ /* 0x004fc40000010000 */
[----:B0-----:R-:W-:Y:S01]  /*6e50*/  @!P1 FADD.FTZ R66, R66, 1 ;  /* 0x3f80000042429421 */ /* 0x001fe20000010000 */
[----:B------:R-:W0:Y:S01]  /*6e60*/  LDS.U16 R3, [R50+0x16] ;  /* 0x0000160032037984 */ /* 0x000e220000000400 */
[----:B------:R-:W-:Y:S01]  /*6e70*/  FSETP.GTU.FTZ.AND P0, PT, R70, 20, PT ;  /* 0x41a000004600780b */ /* 0x000fe20003f1c000 */
[----:B---3--:R-:W-:Y:S02]  /*6e80*/  @!P6 FADD.FTZ R67, R67, 1 ;  /* 0x3f8000004343e421 */ /* 0x008fe40000010000 */
[----:B------:R-:W2:Y:S01]  /*6e90*/  @!P5 MUFU.EX2 R68, R68 ;  /* 0x000000440044d308 */ /* 0x000ea20000000800 */
[----:B----4-:R-:W-:-:S07]  /*6ea0*/  @!P2 FMUL.FTZ R134, R134, R65 ;  /* 0x000000418686a220 */ /* 0x010fce0000410000 */
[----:B------:R-:W3:Y:S01]  /*6eb0*/  @!P1 MUFU.RCP R66, R66 ;  /* 0x0000004200429308 */ /* 0x000ee20000001000 */
[----:B------:R-:W4:Y:S07]  /*6ec0*/  LDS.U16 R65, [R50+0x1c] ;  /* 0x00001c0032417984 */ /* 0x000f2e0000000400 */
[----:B------:R-:W5:Y:S01]  /*6ed0*/  @!P6 MUFU.RCP R67, R67 ;  /* 0x000000430043e308 */ /* 0x000f620000001000 */
[----:B------:R-:W-:-:S07]  /*6ee0*/  @!P0 FMUL.FTZ R70, R70, -1.4426950216293334961 ;  /* 0xbfb8aa3b46468820 */ /* 0x000fce0000410000 */
[----:B------:R1:W-:Y:S01]  /*6ef0*/  @!P3 MUFU.RCP R72, R64 ;  /* 0x000000400048b308 */ /* 0x0003e20000001000 */
[----:B--2---:R-:W-:Y:S02]  /*6f00*/  @!P5 FADD.FTZ R68, R68, 1 ;  /* 0x3f8000004444d421 */ /* 0x004fe40000010000 */
[----:B---3--:R-:W-:Y:S02]  /*6f10*/  @!P1 FMUL.FTZ R137, R137, R66 ;  /* 0x0000004289899220 */ /* 0x008fe40000410000 */
[----:B------:R-:W-:Y:S04]  /*6f20*/  LDS.U16 R66, [R50+0x1e] ;  /* 0x00001e0032427984 */ /* 0x000fe80000000400 */
[----:B-1----:R-:W1:Y:S01]  /*6f30*/  LDS.U16 R64, [R50+0x1a] ;  /* 0x00001a0032407984 */ /* 0x002e620000000400 */
[----:B------:R2:W-:Y:S01]  /*6f40*/  @!P4 MUFU.RCP R69, R63 ;  /* 0x0000003f0045c308 */ /* 0x0005e20000001000 */
[----:B-----5:R-:W-:Y:S01]  /*6f50*/  @!P6 FMUL.FTZ R136, R136, R67 ;  /* 0x000000438888e220 */ /* 0x020fe20000410000 */
[----:B------:R-:W-:Y:S01]  /*6f60*/  HADD2.F32 R67, -RZ, R2.H0_H0 ;  /* 0x20000002ff437230 */ /* 0x000fe20000004100 */
[----:B--2---:R-:W2:Y:S05]  /*6f70*/  LDS.U16 R63, [R50+0x18] ;  /* 0x00001800323f7984 */ /* 0x004eaa0000000400 */
[----:B------:R-:W3:Y:S01]  /*6f80*/  @!P0 MUFU.EX2 R70, R70 ;  /* 0x0000004600468308 */ /* 0x000ee20000000800 */
[----:B------:R-:W-:Y:S01]  /*6f90*/  BAR.SYNC.DEFER_BLOCKING 0x0 ;  /* 0x0000000000007b1d */ /* 0x000fe20000010000 */
[----:B------:R-:W-:-:S06]  /*6fa0*/  FADD.FTZ R67, R67, R16 ;  /* 0x0000001043437221 */ /* 0x000fcc0000010000 */
[----:B------:R-:W5:Y:S01]  /*6fb0*/  @!P5 MUFU.RCP R68, R68 ;  /* 0x000000440044d308 */ /* 0x000f620000001000 */
[----:B------:R-:W-:Y:S01]  /*6fc0*/  FSETP.GTU.FTZ.AND P6, PT, R67, 20, PT ;  /* 0x41a000004300780b */ /* 0x000fe20003fdc000 */
[----:B0-----:R-:W-:Y:S01]  /*6fd0*/  HADD2.F32 R3, -RZ, R3.H0_H0 ;  /* 0x20000003ff037230 */ /* 0x001fe20000004100 */
[----:B------:R-:W-:Y:S01]  /*6fe0*/  PRMT R2, R124, 0x7632, R2 ;  /* 0x000076327c027816 */ /* 0x000fe20000000002 */
[----:B---3--:R-:W-:Y:S01]  /*6ff0*/  @!P0 FADD.FTZ R70, R70, 1 ;  /* 0x3f80000046468421 */ /* 0x008fe20000010000 */
[----:B----4-:R-:W-:Y:S01]  /*7000*/  HADD2.F32 R65, -RZ, R65.H0_H0 ;  /* 0x20000041ff417230 */ /* 0x010fe20000004100 */
[----:B-----5:R-:W-:Y:S02]  /*7010*/  @!P5 FMUL.FTZ R139, R139, R68 ;  /* 0x000000448b8bd220 */ /* 0x020fe40000410000 */
[----:B------:R-:W-:Y:S02]  /*7020*/  FADD.FTZ R68, R3, R16 ;  /* 0x0000001003447221 */ /* 0x000fe40000010000 */
[----:B------:R-:W0:Y:S01]  /*7030*/  @!P0 MUFU.RCP R70, R70 ;  /* 0x0000004600468308 */ /* 0x000e220000001000 */
[----:B------:R3:W-:Y:S02]  /*7040*/  STS.U16 [R50+0x6], R2 ;  /* 0x0000060232007388 */ /* 0x0007e40000000400 */
[----:B------:R-:W-:-:S02]  /*7050*/  FSETP.GTU.FTZ.AND P5, PT, R68, 20, PT ;  /* 0x41a000004400780b */ /* 0x000fc40003fbc000 */
[----:B------:R-:W-:Y:S01]  /*7060*/  F2FP.PACK_AB R126, R126, R127 ;  /* 0x0000007f7e7e723e */ /* 0x000fe200000000ff */
[----:B---3--:R-:W-:Y:S02]  /*7070*/  @!P6 FMUL.FTZ R2, R67, -1.4426950216293334961 ;  /* 0xbfb8aa3b4302e820 */ /* 0x008fe40000410000 */
[----:B------:R-:W-:Y:S01]  /*7080*/  FADD.FTZ R67, R65, R16 ;  /* 0x0000001041437221 */ /* 0x000fe20000010000 */
[----:B-1----:R-:W-:Y:S01]  /*7090*/  HADD2.F32 R3, -RZ, R64.H0_H0 ;  /* 0x20000040ff037230 */ /* 0x002fe20000004100 */
[----:B------:R-:W-:Y:S01]  /*70a0*/  @!P4 FMUL.FTZ R132, R132, R69 ;  /* 0x000000458484c220 */ /* 0x000fe20000410000 */
[----:B------:R-:W-:Y:S02]  /*70b0*/  PRMT R69, R126, 0x7632, R69 ;  /* 0x000076327e457816 */ /* 0x000fe40000000045 */
[----:B------:R-:W-:Y:S02]  /*70c0*/  FSETP.GTU.FTZ.AND P2, PT, R67, 20, PT ;  /* 0x41a000004300780b */ /* 0x000fe40003f5c000 */
[----:B------:R-:W-:-:S02]  /*70d0*/  F2FP.PACK_AB R122, R122, R123 ;  /* 0x0000007b7a7a723e */ /* 0x000fc400000000ff */
[----:B------:R-:W-:Y:S01]  /*70e0*/  F2FP.PACK_AB R118, R118, R119 ;  /* 0x000000777676723e */ /* 0x000fe200000000ff */
[----:B------:R-:W-:Y:S01]  /*70f0*/  FADD.FTZ R64, R3, R16 ;  /* 0x0000001003407221 */ /* 0x000fe20000010000 */
[----:B------:R1:W-:Y:S01]  /*7100*/  STS.U16 [R50+0x2], R69 ;  /* 0x0000024532007388 */ /* 0x0003e20000000400 */
[----:B------:R-:W-:Y:S01]  /*7110*/  @!P5 FMUL.FTZ R3, R68, -1.4426950216293334961 ;  /* 0xbfb8aa3b4403d820 */ /* 0x000fe20000410000 */
[----:B------:R-:W-:Y:S01]  /*7120*/  HADD2.F32 R65, -RZ, R66.H0_H0 ;  /* 0x20000042ff417230 */ /* 0x000fe20000004100 */
[----:B0-----:R-:W-:Y:S01]  /*7130*/  @!P0 FMUL.FTZ R131, R131, R70 ;  /* 0x0000004683838220 */ /* 0x001fe20000410000 */
[----:B------:R-:W-:Y:S02]  /*7140*/  PRMT R68, R118, 0x7632, R68 ;  /* 0x0000763276447816 */ /* 0x000fe40000000044 */
[----:B------:R-:W-:Y:S02]  /*7150*/  ISETP.NE.AND P0, PT, R21, RZ, PT ;  /* 0x000000ff1500720c */ /* 0x000fe40003f05270 */
[----:B------:R-:W-:-:S02]  /*7160*/  F2FP.PACK_AB R120, R120, R121 ;  /* 0x000000797878723e */ /* 0x000fc400000000ff */
[----:B-1----:R-:W-:Y:S02]  /*7170*/  PRMT R69, R122, 0x7632, R69 ;  /* 0x000076327a457816 */ /* 0x002fe40000000045 */
[----:B------:R-:W-:Y:S02]  /*7180*/  F2FP.PACK_AB R116, R116, R117 ;  /* 0x000000757474723e */ /* 0x000fe400000000ff */
[----:B------:R-:W-:Y:S02]  /*7190*/  F2FP.PACK_AB R114, R114, R115 ;  /* 0x000000737272723e */ /* 0x000fe400000000ff */
[----:B------:R-:W-:Y:S01]  /*71a0*/  F2FP.PACK_AB R112, R112, R113 ;  /* 0x000000717070723e */ /* 0x000fe200000000ff */
[----:B------:R-:W-:Y:S01]  /*71b0*/  FADD.FTZ R66, R65, R16 ;  /* 0x0000001041427221 */ /* 0x000fe20000010000 */
[----:B------:R0:W-:Y:S01]  /*71c0*/  STS.U16 [R50+0xa], R69 ;  /* 0x00000a4532007388 */ /* 0x0001e20000000400 */
[----:B------:R-:W-:Y:S01]  /*71d0*/  @!P2 FMUL.FTZ R65, R67, -1.4426950216293334961 ;  /* 0xbfb8aa3b4341a820 */ /* 0x000fe20000410000 */
[----:B------:R-:W-:-:S02]  /*71e0*/  PRMT R70, R120, 0x7632, R70 ;  /* 0x0000763278467816 */ /* 0x000fc40000000046 */
[----:B------:R1:W-:Y:S01]  /*71f0*/  STS.U16 [R50+0x12], R68 ;  /* 0x0000124432007388 */ /* 0x0003e20000000400 */
[----:B------:R-:W-:Y:S02]  /*7200*/  PRMT R67, R114, 0x7632, R67 ;  /* 0x0000763272437816 */ /* 0x000fe40000000043 */
[----:B0-----:R-:W-:Y:S02]  /*7210*/  PRMT R69, R116, 0x7632, R69 ;  /* 0x0000763274457816 */ /* 0x001fe40000000045 */
[----:B-1----:R-:W-:Y:S01]  /*7220*/  PRMT R68, R112, 0x7632, R68 ;  /* 0x0000763270447816 */ /* 0x002fe20000000044 */
        /* <DEDUP_REMOVED lines=32> */
[----:B--2---:R-:W-:Y:S01]  /*7430*/  HADD2.F32 R63, -RZ, R63.H0_H0 ;  /* 0x2000003fff3f7230 */ /* 0x004fe20000004100 */
[----:B------:R-:W-:Y:S01]  /*7440*/  @!P3 FMUL.FTZ R133, R133, R72 ;  /* 0x000000488585b220 */ /* 0x000fe20000410000 */
[----:B------:R-:W-:-:S03]  /*7450*/  FSETP.GTU.FTZ.AND P3, PT, R64, 20, PT ;  /* 0x41a000004000780b */ /* 0x000fc60003f7c000 */
[----:B------:R-:W-:-:S05]  /*7460*/  FADD.FTZ R63, R63, R16 ;  /* 0x000000103f3f7221 */ /* 0x000fca0000010000 */
[----:B------:R-:W-:Y:S02]  /*7470*/  FSETP.GTU.FTZ.AND P4, PT, R63, 20, PT ;  /* 0x41a000003f00780b */ /* 0x000fe40003f9c000 */
[----:B------:R-:W-:-:S03]  /*7480*/  @!P1 FMUL.FTZ R66, R66, -1.4426950216293334961 ;  /* 0xbfb8aa3b42429820 */ /* 0x000fc60000410000 */
[----:B------:R-:W-:-:S03]  /*7490*/  @!P3 FMUL.FTZ R64, R64, -1.4426950216293334961 ;  /* 0xbfb8aa3b4040b820 */ /* 0x000fc60000410000 */
[----:B------:R-:W2:Y:S01]  /*74a0*/  @!P1 MUFU.EX2 R66, R66 ;  /* 0x0000004200429308 */ /* 0x000ea20000000800 */
[----:B------:R-:W4:Y:S04]  /*74b0*/  LDS R70, [0x420] ;  /* 0x00042000ff467984 */ /* 0x000f280000000800 */
[----:B------:R-:W-:-:S03]  /*74c0*/  @!P4 FMUL.FTZ R63, R63, -1.4426950216293334961 ;  /* 0xbfb8aa3b3f3fc820 */ /* 0x000fc60000410000 */
[----:B------:R-:W5:Y:S08]  /*74d0*/  @!P6 MUFU.EX2 R2, R2 ;  /* 0x000000020002e308 */ /* 0x000f700000000800 */
[----:B------:R-:W0:Y:S08]  /*74e0*/  @!P5 MUFU.EX2 R3, R3 ;  /* 0x000000030003d308 */ /* 0x000e300000000800 */
[----:B------:R-:W0:Y:S08]  /*74f0*/  @!P2 MUFU.EX2 R65, R65 ;  /* 0x000000410041a308 */ /* 0x000e300000000800 */
[----:B------:R-:W1:Y:S01]  /*7500*/  @!P3 MUFU.EX2 R64, R64 ;  /* 0x000000400040b308 */ /* 0x000e620000000800 */
[----:B--2---:R-:W-:-:S07]  /*7510*/  @!P1 FADD.FTZ R66, R66, 1 ;  /* 0x3f80000042429421 */ /* 0x004fce0000010000 */
[----:B------:R-:W2:Y:S01]  /*7520*/  @!P4 MUFU.EX2 R63, R63 ;  /* 0x0000003f003fc308 */ /* 0x000ea20000000800 */
[----:B------:R-:W-:Y:S02]  /*7530*/  IMAD R72, R18, c[0x0][0x2d8], RZ ;  /* 0x0000b60012487a24 */ /* 0x000fe400078e02ff */
[----:B-----5:R-:W-:Y:S02]  /*7540*/  @!P6 FADD.FTZ R2, R2, 1 ;  /* 0x3f8000000202e421 */ /* 0x020fe40000010000 */
[----:B0-----:R-:W-:-:S03]  /*7550*/  @!P5 FADD.FTZ R3, R3, 1 ;  /* 0x3f8000000303d421 */ /* 0x001fc60000010000 */
[----:B------:R-:W0:Y:S01]  /*7560*/  @!P1 MUFU.RCP R69, R66 ;  /* 0x0000004200459308 */ /* 0x000e220000001000 */
[----:B------:R-:W-:Y:S02]  /*7570*/  @!P2 FADD.FTZ R65, R65, 1 ;  /* 0x3f8000004141a421 */ /* 0x000fe40000010000 */
[----:B-1----:R-:W-:Y:S02]  /*7580*/  @!P3 FADD.FTZ R64, R64, 1 ;  /* 0x3f8000004040b421 */ /* 0x002fe40000010000 */
[----:B------:R-:W-:-:S03]  /*7590*/  IMAD R109, R17, c[0x0][0x2dc], R72 ;  /* 0x0000b700116d7a24 */ /* 0x000fc600078e0248 */
[----:B------:R-:W1:Y:S01]  /*75a0*/  @!P6 MUFU.RCP R67, R2 ;  /* 0x000000020043e308 */ /* 0x000e620000001000 */
[----:B--2---:R-:W-:-:S07]  /*75b0*/  @!P4 FADD.FTZ R63, R63, 1 ;  /* 0x3f8000003f3fc421 */ /* 0x004fce0000010000 */
[----:B---3--:R2:W3:Y:S08]  /*75c0*/  @!P5 MUFU.RCP R68, R3 ;  /* 0x000000030044d308 */ /* 0x0084f00000001000 */
[----:B------:R5:W1:Y:S01]  /*75d0*/  @!P2 MUFU.RCP R72, R65 ;  /* 0x000000410048a308 */ /* 0x000a620000001000 */
[----:B--2---:R-:W-:-:S05]  /*75e0*/  IMAD.WIDE.U32 R2, R17, c[0x0][0x2d8], RZ ;  /* 0x0000b60011027a25 */ /* 0x004fca00078e00ff */
[----:B------:R-:W-:Y:S02]  /*75f0*/  IADD3 R3, R3, R109, RZ ;  /* 0x0000006d03037210 */ /* 0x000fe40007ffe0ff */
[----:B------:R-:W2:Y:S01]  /*7600*/  @!P3 MUFU.RCP R64, R64 ;  /* 0x000000400040b308 */ /* 0x000ea20000001000 */
[----:B0-----:R-:W-:Y:S01]  /*7610*/  @!P1 FMUL.FTZ R96, R96, R69 ;  /* 0x0000004560609220 */ /* 0x001fe20000410000 */
[----:B----4-:R-:W-:Y:S01]  /*7620*/  ISETP.GE.AND P1, PT, R34, R70, PT ;  /* 0x000000462200720c */ /* 0x010fe20003f26270 */
[----:B------:R-:W-:Y:S02]  /*7630*/  IMAD R113, R15, c[0x0][0x2e0], RZ ;  /* 0x0000b8000f717a24 */ /* 0x000fe400078e02ff */
[----:B------:R-:W-:-:S03]  /*7640*/  IMAD R111, R30, -0x200, R19 ;  /* 0xfffffe001e6f7824 */ /* 0x000fc600078e0213 */
[----:B------:R-:W0:Y:S01]  /*7650*/  @!P4 MUFU.RCP R63, R63 ;  /* 0x0000003f003fc308 */ /* 0x000e220000001000 */
[----:B------:R-:W-:-:S04]  /*7660*/  IMAD.WIDE.U32 R2, R0, c[0x0][0x2e0], R2 ;  /* 0x0000b80000027a25 */ /* 0x000fc800078e0002 */
[----:B-1----:R-:W-:Y:S01]  /*7670*/  @!P6 FMUL.FTZ R138, R138, R67 ;  /* 0x000000438a8ae220 */ /* 0x002fe20000410000 */
[----:B-----5:R-:W-:Y:S01]  /*7680*/  IADD3 R65, P6, R111, R2, RZ ;  /* 0x000000026f417210 */ /* 0x020fe20007fde0ff */
[----:B------:R-:W-:Y:S01]  /*7690*/  IMAD R74, R0, c[0x0][0x2e4], R113 ;  /* 0x0000b900004a7a24 */ /* 0x000fe200078e0271 */
[----:B------:R-:W-:Y:S01]  /*76a0*/  SHF.R.S32.HI R113, RZ, 0x1f, R111 ;  /* 0x0000001fff717819 */ /* 0x000fe2000001146f */
[----:B---3--:R-:W-:Y:S02]  /*76b0*/  @!P5 FMUL.FTZ R99, R99, R68 ;  /* 0x000000446363d220 */ /* 0x008fe40000410000 */
[----:B------:R-:W-:Y:S01]  /*76c0*/  @!P2 FMUL.FTZ R103, R103, R72 ;  /* 0x000000486767a220 */ /* 0x000fe20000410000 */
[----:B------:R-:W-:Y:S02]  /*76d0*/  SHF.R.S32.HI R72, RZ, 0x1f, R34 ;  /* 0x0000001fff487819 */ /* 0x000fe40000011422 */
[----:B------:R-:W-:Y:S01]  /*76e0*/  LEA R68, P2, R34, c[0x0][0x330], 0x1 ;  /* 0x0000cc0022447a11 */ /* 0x000fe200078408ff */
[----:B--2---:R-:W-:Y:S01]  /*76f0*/  @!P3 FMUL.FTZ R101, R101, R64 ;  /* 0x000000406565b220 */ /* 0x004fe20000410000 */
[----:B------:R-:W-:-:S02]  /*7700*/  IADD3.X R74, R113, R74, R3, P6, !PT ;  /* 0x0000004a714a7210 */ /* 0x000fc400037fe403 */
[C---:B------:R-:W-:Y:S02]  /*7710*/  LEA.HI.X R3, R34.reuse, c[0x0][0x334], R72, 0x1, P2 ;  /* 0x0000cd0022037a11 */ /* 0x040fe400010f0c48 */
[C---:B------:R-:W-:Y:S01]  /*7720*/  LEA R68, P3, R65.reuse, R68, 0x1 ;  /* 0x0000004441447211 */ /* 0x040fe200078608ff */
[----:B------:R-:W-:Y:S01]  /*7730*/  BSSY B0, `(.L_x_4866) ;  /* 0x0000012000007945 */ /* 0x000fe20003800000 */
[----:B------:R-:W-:Y:S01]  /*7740*/  IADD3 R2, P2, R34, R31, RZ ;  /* 0x0000001f22027210 */ /* 0x000fe20007f5e0ff */
[----:B0-----:R-:W-:Y:S01]  /*7750*/  @!P4 FMUL.FTZ R100, R100, R63 ;  /* 0x0000003f6464c220 */ /* 0x001fe20000410000 */
[----:B------:R-:W-:Y:S02]  /*7760*/  LEA.HI.X R69, R65, R3, R74, 0x1, P3 ;  /* 0x0000000341457211 */ /* 0x000fe400018f0c4a */
[-C--:B------:R-:W-:Y:S02]  /*7770*/  ISETP.GE.AND P4, PT, R60, R70.reuse, PT ;  /* 0x000000463c00720c */ /* 0x080fe40003f86270 */
        /* <DEDUP_REMOVED lines=13> */
.L_x_4867:
[----:B------:R-:W-:Y:S05]  /*7850*/  BSYNC B0 ;  /* 0x0000000000007941 */ /* 0x000fea0003800000 */
.L_x_4866:
        /* <DEDUP_REMOVED lines=27> */
[----:B------:R-:W-:-:S02]  /*7a10*/  ISETP.GE.AND P4, PT, R12, R70, PT ;  /* 0x000000460c00720c */ /* 0x000fc40003f86270 */
[----:B0-----:R-:W-:Y:S01]  /*7a20*/  PRMT R67, R20, 0x7610, R67 ;  /* 0x0000761014437816 */ /* 0x001fe20000000043 */
[----:B------:R-:W-:Y:S01]  /*7a30*/  @!P5 STG.E.U16 [R68.64+-0x1c0], R89 ;  /* 0xfffe40594400d986 */ /* 0x000fe2000c101506 */
[----:B------:R-:W-:Y:S02]  /*7a40*/  ISETP.GE.AND P5, PT, R61, R70, PT ;  /* 0x000000463d00720c */ /* 0x000fe40003fa6270 */
[----:B------:R-:W-:Y:S01]  /*7a50*/  F2FP.PACK_AB R63, R139, R136 ;  /* 0x000000888b3f723e */ /* 0x000fe200000000ff */
[----:B------:R-:W-:Y:S01]  /*7a60*/  @!P6 STG.E.U16 [R68.64+-0x180], R91 ;  /* 0xfffe805b4400e986 */ /* 0x000fe2000c101506 */
[----:B------:R-:W-:Y:S02]  /*7a70*/  ISETP.GE.AND P6, PT, R10, R70, PT ;  /* 0x000000460a00720c */ /* 0x000fe40003fc6270 */
[----:B------:R-:W-:Y:S01]  /*7a80*/  PRMT R66, R130, 0x7632, R66 ;  /* 0x0000763282427816 */ /* 0x000fe20000000042 */
[----:B------:R-:W-:Y:S01]  /*7a90*/  @!P1 STG.E.U16 [R68.64+-0x140], R93 ;  /* 0xfffec05d44009986 */ /* 0x000fe2000c101506 */
[----:B------:R-:W-:-:S02]  /*7aa0*/  PRMT R70, R63, 0x7610, R70 ;  /* 0x000076103f467816 */ /* 0x000fc40000000046 */
[----:B------:R-:W-:Y:S01]  /*7ab0*/  PRMT R71, R63, 0x7632, R71 ;  /* 0x000076323f477816 */ /* 0x000fe20000000047 */
[----:B------:R-:W-:Y:S01]  /*7ac0*/  @!P2 STG.E.U16 [R68.64+-0x100], R95 ;  /* 0xffff005f4400a986 */ /* 0x000fe2000c101506 */
[----:B------:R-:W-:Y:S02]  /*7ad0*/  F2FP.PACK_AB R64, R99, R138 ;  /* 0x0000008a6340723e */ /* 0x000fe400000000ff */
[----:B------:R-:W-:Y:S01]  /*7ae0*/  F2FP.PACK_AB R63, R96, R103 ;  /* 0x00000067603f723e */ /* 0x000fe200000000ff */
[----:B------:R-:W-:Y:S03]  /*7af0*/  @!P4 STG.E.U16 [R68.64+-0xc0], R97 ;  /* 0xffff40614400c986 */ /* 0x000fe6000c101506 */
[C---:B------:R-:W-:Y:S01]  /*7b00*/  PRMT R74, R63.reuse, 0x7632, R74 ;  /* 0x000076323f4a7816 */ /* 0x040fe2000000004a */
[----:B------:R-:W-:Y:S04]  /*7b10*/  @!P3 STG.E.U16 [R68.64+-0x80], R105 ;  /* 0xffff80694400b986 */ /* 0x000fe8000c101506 */
[----:B------:R0:W-:Y:S04]  /*7b20*/  @!P5 STG.E.U16 [R68.64+-0x3c0], R73 ;  /* 0xfffc40494400d986 */ /* 0x0001e8000c101506 */
[----:B------:R1:W-:Y:S04]  /*7b30*/  @!P6 STG.E.U16 [R68.64+-0x40], R107 ;  /* 0xffffc06b4400e986 */ /* 0x0003e8000c101506 */
[----:B------:R-:W-:Y:S01]  /*7b40*/  BAR.SYNC.DEFER_BLOCKING 0x0 ;  /* 0x0000000000007b1d */ /* 0x000fe20000010000 */
[----:B0-----:R-:W-:-:S02]  /*7b50*/  PRMT R73, R63, 0x7610, R73 ;  /* 0x000076103f497816 */ /* 0x001fc40000000049 */
[----:B-1----:R-:W-:Y:S02]  /*7b60*/  PRMT R68, R20, 0x7632, R68 ;  /* 0x0000763214447816 */ /* 0x002fe40000000044 */
[----:B------:R-:W-:Y:S01]  /*7b70*/  F2FP.PACK_AB R20, R137, R134 ;  /* 0x000000868914723e */ /* 0x000fe200000000ff */
[----:B------:R-:W-:-:S03]  /*7b80*/  FADD.FTZ R134, R133, R134 ;  /* 0x0000008685867221 */ /* 0x000fc60000010000 */
[----:B------:R-:W-:Y:S01]  /*7b90*/  PRMT R69, R20, 0x7610, R69 ;  /* 0x0000761014457816 */ /* 0x000fe20000000045 */
[----:B------:R-:W-:-:S04]  /*7ba0*/  FADD.FTZ R137, R134, R137 ;  /* 0x0000008986897221 */ /* 0x000fc80000010000 */
[----:B------:R-:W-:-:S04]  /*7bb0*/  FADD.FTZ R136, R137, R136 ;  /* 0x0000008889887221 */ /* 0x000fc80000010000 */
[----:B------:R-:W-:Y:S01]  /*7bc0*/  FADD.FTZ R139, R136, R139 ;  /* 0x0000008b888b7221 */ /* 0x000fe20000010000 */
[----:B------:R0:W-:Y:S03]  /*7bd0*/  STS.U16 [R50+0x2], R65 ;  /* 0x0000024132007388 */ /* 0x0001e60000000400 */
[----:B------:R-:W-:Y:S01]  /*7be0*/  FADD.FTZ R138, R139, R138 ;  /* 0x0000008a8b8a7221 */ /* 0x000fe20000010000 */
[----:B------:R1:W-:Y:S03]  /*7bf0*/  STS.U16 [R50+0x6], R66 ;  /* 0x0000064232007388 */ /* 0x0003e60000000400 */
[----:B------:R-:W-:Y:S01]  /*7c00*/  FADD.FTZ R99, R138, R99 ;  /* 0x000000638a637221 */ /* 0x000fe20000010000 */
        /* <DEDUP_REMOVED lines=20> */
[----:B0-----:R-:W-:-:S03]  /*7d50*/  IMAD R20, R18, c[0x0][0x2f8], RZ ;  /* 0x0000be0012147a24 */ /* 0x001fc600078e02ff */
[----:B------:R-:W-:Y:S01]  /*7d60*/  STS.U16 [R50+0x1e], R74 ;  /* 0x00001e4a32007388 */ /* 0x000fe20000000400 */
[----:B------:R-:W-:-:S06]  /*7d70*/  NOP ;  /* 0x0000000000007918 */ /* 0x000fcc0000000000 */
[----:B------:R-:W-:Y:S04]  /*7d80*/  LDS.U16 R33, [R33] ;  /* 0x0000000021217984 */ /* 0x000fe80000000400 */
[----:B------:R-:W-:Y:S04]  /*7d90*/  LDS.U16 R63, [R35+0x40] ;  /* 0x00004000233f7984 */ /* 0x000fe80000000400 */
[----:B------:R-:W-:Y:S04]  /*7da0*/  LDS.U16 R65, [R36+0x80] ;  /* 0x0000800024417984 */ /* 0x000fe80000000400 */
[----:B------:R0:W-:Y:S04]  /*7db0*/  LDS.U16 R67, [R37+0xc0] ;  /* 0x0000c00025437984 */ /* 0x0001e80000000400 */
[----:B------:R-:W-:Y:S04]  /*7dc0*/  LDS.U16 R69, [R38+0x100] ;  /* 0x0001000026457984 */ /* 0x000fe80000000400 */
[----:B------:R-:W-:Y:S01]  /*7dd0*/  LDS.U16 R39, [R39+0x140] ;  /* 0x0001400027277984 */ /* 0x000fe20000000400 */
[----:B0-----:R-:W-:-:S02]  /*7de0*/  IMAD R37, R17, c[0x0][0x2fc], R20 ;  /* 0x0000bf0011257a24 */ /* 0x001fc400078e0214 */
[----:B------:R-:W-:Y:S01]  /*7df0*/  FADD.FTZ R20, R103, R96 ;  /* 0x0000006067147221 */ /* 0x000fe20000010000 */
[----:B------:R0:W-:Y:S04]  /*7e00*/  LDS.U16 R71, [R40+0x180] ;  /* 0x0001800028477984 */ /* 0x0001e80000000400 */
[----:B------:R-:W-:Y:S04]  /*7e10*/  LDS.U16 R41, [R41+0x1c0] ;  /* 0x0001c00029297984 */ /* 0x000fe80000000400 */
[----:B------:R-:W-:Y:S01]  /*7e20*/  LDS.U16 R73, [R42+0x200] ;  /* 0x000200002a497984 */ /* 0x000fe20000000400 */
        /* <DEDUP_REMOVED lines=25> */
.L_x_4869:
[----:B------:R-:W-:Y:S05]  /*7fc0*/  BSYNC B0 ;  /* 0x0000000000007941 */ /* 0x000fea0003800000 */
.L_x_4868:
[----:B------:R-:W-:Y:S01]  /*7fd0*/  MOV R2, R34 ;  /* 0x0000002200027202 */ /* 0x000fe20000000f00 */
[----:B0-----:R-:W-:Y:S01]  /*7fe0*/  IMAD R33, R15, c[0x0][0x300], RZ ;  /* 0x0000c0000f217a24 */ /* 0x001fe200078e02ff */
[----:B------:R-:W-:Y:S02]  /*7ff0*/  MOV R3, R31 ;  /* 0x0000001f00037202 */ /* 0x000fe40000000f00 */
[----:B------:R-:W-:Y:S01]  /*8000*/  LEA R31, P1, R40, c[0x0][0x340], 0x1 ;  /* 0x0000d000281f7a11 */ /* 0x000fe200078208ff */
[----:B------:R-:W-:Y:S01]  /*8010*/  IMAD R35, R0, c[0x0][0x304], R33 ;  /* 0x0000c10000237a24 */ /* 0x000fe200078e0221 */
        /* <DEDUP_REMOVED lines=46> */
.L_x_4827:
        /* <DEDUP_REMOVED lines=24> */
.L_x_4872:
[----:B0-----:R-:W-:Y:S05]  /*8480*/  BSYNC B0 ;  /* 0x0000000000007941 */ /* 0x001fea0003800000 */
.L_x_4871:
[----:B------:R-:W-:Y:S01]  /*8490*/  BSSY B0, `(.L_x_4873) ;  /* 0x0000018000007945 */ /* 0x000fe20003800000 */
[----:B------:R-:W-:Y:S05]  /*84a0*/  @!P0 BRA `(.L_x_4874) ;  /* 0x0000015000008947 */ /* 0x000fea0003800000 */
[----:B------:R-:W-:Y:S06]  /*84b0*/  BAR.SYNC.DEFER_BLOCKING 0x0 ;  /* 0x0000000000007b1d */ /* 0x000fec0000010000 */
[----:B0-----:R-:W0:Y:S04]  /*84c0*/  SHFL.DOWN P0, R3, R20, 0x1, 0x1f ;  /* 0x08201f0014037f89 */ /* 0x001e280000000000 */
[----:B------:R-:W1:Y:S04]  /*84d0*/  S2R R8, SR_LANEID ;  /* 0x0000000000087919 */ /* 0x000e680000000000 */
[----:B------:R-:W2:Y:S01]  /*84e0*/  S2R R21, SR_TID.X ;  /* 0x0000000000157919 */ /* 0x000ea20000002100 */
[----:B0-----:R-:W-:Y:S01]  /*84f0*/  @P0 FADD R3, R3, R20 ;  /* 0x0000001403030221 */ /* 0x001fe20000000000 */
[----:B-1----:R-:W-:-:S04]  /*8500*/  ISETP.NE.AND P1, PT, R8, RZ, PT ;  /* 0x000000ff0800720c */ /* 0x002fc80003f25270 */
        /* <DEDUP_REMOVED lines=15> */
.L_x_4874:
[----:B------:R-:W1:Y:S02]  /*8600*/  S2R R21, SR_TID.X ;  /* 0x0000000000157919 */ /* 0x000e640000002100 */
.L_x_4875:
[----:B0-----:R-:W-:Y:S05]  /*8610*/  BSYNC B0 ;  /* 0x0000000000007941 */ /* 0x001fea0003800000 */
.L_x_4873:
        /* <DEDUP_REMOVED lines=9> */
[----:B-----5:R-:W-:Y:S01]  /*86b0*/  IMAD.WIDE.U32 R16, R0, c[0x0][0x198], RZ ;  /* 0x0000660000107a25 */ /* 0x020fe200078e00ff */
        /* <DEDUP_REMOVED lines=12> */
.L_x_4876:
        /* <DEDUP_REMOVED lines=55> */
.L_x_4877:
        /* <DEDUP_REMOVED lines=9> */
.L_x_9070:


//--------------------- .text._Z25selective_scan_bwd_kernelI32Selective_Scan_bwd_kernel_traitsILi32ELi16ELb0ELb0ELb0ELb1ELb1EN3c104HalfEfEEv12SSMParamsBwd --------------------------
	.section	.text._Z25selective_scan_bwd_kernelI32Selective_Scan_bwd_kernel_traitsILi32ELi16ELb0ELb0ELb0ELb1ELb1EN3c104HalfEfEEv12SSMParamsBwd,"ax",@progbits
	.sectioninfo	@"SHI_REGISTERS=238"
	.align	128
        .global         _Z25selective_scan_bwd_kernelI32Selective_Scan_bwd_kernel_traitsILi32ELi16ELb0ELb0ELb0ELb1ELb1EN3c104HalfEfEEv12SSMParamsBwd
        .type           _Z25selective_scan_bwd_kernelI32Selective_Scan_bwd_kernel_traitsILi32ELi16ELb0ELb0ELb0ELb1ELb1EN3c104HalfEfEEv12SSMParamsBwd,@function
        .size           _Z25selective_scan_bwd_kernelI32Selective_Scan_bwd_kernel_traitsILi32ELi16ELb0ELb0ELb0ELb1ELb1EN3c104HalfEfEEv12SSMParamsBwd,(.L_x_9071 - _Z25selective_scan_bwd_kernelI32Selective_Scan_bwd_kernel_traitsILi32ELi16ELb0ELb0ELb0ELb1ELb1EN3c104HalfEfEEv12SSMParamsBwd)
        .other          _Z25selective_scan_bwd_kernelI32Selective_Scan_bwd_kernel_traitsILi32ELi16ELb0ELb0ELb0ELb1ELb1EN3c104HalfEfEEv12SSMParamsBwd,@"STO_CUDA_ENTRY STV_DEFAULT"
_Z25selective_scan_bwd_kernelI32Selective_Scan_bwd_kernel_traitsILi32ELi16ELb0ELb0ELb0ELb1ELb1EN3c104HalfEfEEv12SSMParamsBwd:
.text._Z25selective_scan_bwd_kernelI32Selective_Scan_bwd_kernel_traitsILi32ELi16ELb0ELb0ELb0ELb1ELb1EN3c104HalfEfEEv12SSMParamsBwd:
        /* <DEDUP_REMOVED lines=14> */
[C---:B------:R-:W-:Y:S01]  /*00e0*/  @P1 LEA R8, P3, R70.reuse, c[0x0][0x250], 0x2 ;  /* 0x0000940046081a11 */ /* 0x040fe200078610ff */
[----:B------:R-:W-:Y:S01]  /*00f0*/  IMAD.WIDE.U32 R2, R67, c[0x0][0x1d0], RZ ;  /* 0x0000740043027a25 */ /* 0x000fe200078e00ff */
[C-C-:B------:R-:W-:Y:S02]  /*0100*/  @P0 LEA.HI.X R7, R70.reuse, c[0x0][0x23c], R69.reuse, 0x2, P2 ;  /* 0x00008f0046070a11 */ /* 0x140fe400010f1445 */
[----:B------:R-:W-:Y:S01]  /*0110*/  @P1 LEA.HI.X R9, R70, c[0x0][0x254], R69, 0x2, P3 ;  /* 0x0000950046091a11 */ /* 0x000fe200018f1445 */
[----:B------:R-:W-:Y:S02]  /*0120*/  IMAD R10, R65, c[0x0][0x1e0], RZ ;  /* 0x00007800410a7a24 */ /* 0x000fe400078e02ff */
[----:B------:R-:W-:Y:S01]  /*0130*/  IMAD R11, R67, c[0x0][0x1d4], R0 ;  /* 0x00007500430b7a24 */ /* 0x000fe200078e0200 */
[----:B------:R0:W5:Y:S01]  /*0140*/  @P0 LDG.E R68, [R6.64] ;  /* 0x0000000606440981 */ /* 0x000162000c1e1900 */
[----:B------:R-:W-:-:S02]  /*0150*/  IMAD R12, R65, c[0x0][0x278], RZ ;  /* 0x00009e00410c7a24 */ /* 0x000fc400078e02ff */
[----:B------:R-:W-:Y:S01]  /*0160*/  IMAD.WIDE.U32 R4, R67, c[0x0][0x1e0], RZ ;  /* 0x0000780043047a25 */ /* 0x000fe200078e00ff */
[----:B------:R1:W5:Y:S01]  /*0170*/  @P1 LDG.E R66, [R8.64] ;  /* 0x0000000608421981 */ /* 0x000362000c1e1900 */
[----:B------:R-:W-:Y:S01]  /*0180*/  IADD3 R3, R3, R11, RZ ;  /* 0x0000000b03037210 */ /* 0x000fe20007ffe0ff */
[----:B------:R-:W-:Y:S01]  /*0190*/  HFMA2.MMA R64, -RZ, RZ, 0, 0 ;  /* 0x00000000ff407435 */ /* 0x000fe200000001ff */
[----:B------:R-:W-:Y:S01]  /*01a0*/  IMAD R13, R67, c[0x0][0x1e4], R10 ;  /* 0x00007900430d7a24 */ /* 0x000fe200078e020a */
[----:B------:R-:W-:Y:S01]  /*01b0*/  MOV R0, c[0x0][0x174] ;  /* 0x00005d0000007a02 */ /* 0x000fe20000000f00 */
[----:B------:R-:W-:Y:S01]  /*01c0*/  IMAD R15, R69, c[0x0][0x1e8], RZ ;  /* 0x00007a00450f7a24 */ /* 0x000fe200078e02ff */
[----:B------:R-:W-:Y:S01]  /*01d0*/  ISETP.NE.U32.AND P0, PT, RZ, c[0x0][0x260], PT ;  /* 0x00009800ff007a0c */ /* 0x000fe20003f05070 */
        /* <DEDUP_REMOVED lines=8> */
[----:B------:R-:W-:-:S02]  /*0260*/  IADD3 R7, R7, R9, RZ ;  /* 0x0000000907077210 */ /* 0x000fc40007ffe0ff */
[----:B------:R-:W-:Y:S01]  /*0270*/  LEA R9, R0, 0xfffffe00, 0x9 ;  /* 0xfffffe0000097811 */ /* 0x000fe200078e48ff */
[C---:B------:R-:W-:Y:S01]  /*0280*/  IMAD R13, R70.reuse, c[0x0][0x1dc], R13 ;  /* 0x00007700460d7a24 */ /* 0x040fe200078e020d */
[----:B------:R-:W-:Y:S01]  /*0290*/  MOV R63, RZ ;  /* 0x000000ff003f7202 */ /* 0x000fe20000000f00 */
[C---:B------:R-:W-:Y:S01]  /*02a0*/  IMAD.WIDE.U32 R4, R70.reuse, c[0x0][0x1e8], R4 ;  /* 0x00007a0046047a25 */ /* 0x040fe200078e0004 */
[----:B------:R-:W-:Y:S02]  /*02b0*/  SHF.R.S32.HI R11, RZ, 0x1f, R9 ;  /* 0x0000001fff0b7819 */ /* 0x000fe40000011409 */
[C---:B------:R-:W-:Y:S01]  /*02c0*/  IADD3 R58, P1, R9.reuse, R2, RZ ;  /* 0x00000002093a7210 */ /* 0x040fe20007f3e0ff */
[C---:B------:R-:W-:Y:S01]  /*02d0*/  IMAD R15, R70.reuse, c[0x0][0x1ec], R15 ;  /* 0x00007b00460f7a24 */ /* 0x040fe200078e020f */
[----:B------:R-:W-:Y:S01]  /*02e0*/  IADD3 R59, P2, R9, R4, RZ ;  /* 0x00000004093b7210 */ /* 0x000fe20007f5e0ff */
        /* <DEDUP_REMOVED lines=8> */
[----:B------:R-:W-:Y:S02]  /*0370*/  ISETP.NE.AND.EX P1, PT, RZ, c[0x0][0x32c], PT, P1 ;  /* 0x0000cb00ff007a0c */ /* 0x000fe40003f25310 */
[----:B------:R-:W-:Y:S01]  /*0380*/  IADD3 R9, P4, R9, R6, RZ ;  /* 0x0000000609097210 */ /* 0x000fe20007f9e0ff */
[----:B------:R-:W-:Y:S01]  /*0390*/  @P0 IMAD R0, R0, c[0x0][0x174], RZ ;  /* 0x00005d0000000a24 */ /* 0x000fe200078e02ff */
[----:B------:R-:W-:Y:S02]  /*03a0*/  ISETP.NE.AND.EX P2, PT, RZ, c[0x0][0x34c], PT, P2 ;  /* 0x0000d300ff007a0c */ /* 0x000fe40003f45320 */
[----:B------:R-:W-:Y:S01]  /*03b0*/  IADD3.X R6, R11, R7, R17, P4, !PT ;  /* 0x000000070b067210 */ /* 0x000fe200027fe411 */
[----:B------:R-:W-:Y:S01]  /*03c0*/  @P0 IMAD R0, R0, c[0x0][0x16c], RZ ;  /* 0x00005b0000000a24 */ /* 0x000fe200078e02ff */
[----:B------:R-:W-:-:S02]  /*03d0*/  LEA R61, P4, R58, c[0x0][0x240], 0x1 ;  /* 0x000090003a3d7a11 */ /* 0x000fc400078808ff */
[C---:B------:R-:W-:Y:S02]  /*03e0*/  LEA R56, P5, R59.reuse, c[0x0][0x248], 0x1 ;  /* 0x000092003b387a11 */ /* 0x040fe400078a08ff */
[----:B------:R-:W-:Y:S02]  /*03f0*/  LEA.HI.X R58, R58, c[0x0][0x244], R3, 0x1, P4 ;  /* 0x000091003a3a7a11 */ /* 0x000fe400020f0c03 */
[----:B------:R-:W-:Y:S01]  /*0400*/  @P1 LEA R8, P4, R70, c[0x0][0x328], 0x2 ;  /* 0x0000ca0046081a11 */ /* 0x000fe200078810ff */
[----:B------:R-:W-:Y:S01]  /*0410*/  CS2R R2, SRZ ;  /* 0x0000000000027805 */ /* 0x000fe2000001ff00 */
[----:B------:R-:W-:Y:S02]  /*0420*/  @P0 MOV R11, 0x8 ;  /* 0x00000008000b0802 */ /* 0x000fe40000000f00 */
[----:B------:R-:W-:Y:S02]  /*0430*/  LEA.HI.X R59, R59, c[0x0][0x24c], R4, 0x1, P5 ;  /* 0x000093003b3b7a11 */ /* 0x000fe400028f0c04 */
[----:B------:R-:W-:Y:S01]  /*0440*/  LEA R57, P6, R9, c[0x0][0x308], 0x1 ;  /* 0x0000c20009397a11 */ /* 0x000fe200078c08ff */
[----:B------:R-:W-:Y:S01]  /*0450*/  @P0 IMAD.WIDE R10, R0, R11, c[0x0][0x260] ;  /* 0x00009800000a0625 */ /* 0x000fe200078e020b */
[C---:B------:R-:W-:Y:S01]  /*0460*/  @P2 LEA R2, P5, R70.reuse, c[0x0][0x348], 0x2 ;  /* 0x0000d20046022a11 */ /* 0x040fe200078a10ff */
[----:B------:R-:W-:Y:S01]  /*0470*/  @!P0 CS2R R10, SRZ ;  /* 0x00000000000a8805 */ /* 0x000fe2000001ff00 */
[----:B------:R-:W-:-:S02]  /*0480*/  @P1 LEA.HI.X R3, R70, c[0x0][0x32c], R69, 0x2, P4 ;  /* 0x0000cb0046031a11 */ /* 0x000fc400020f1445 */
[----:B------:R-:W-:Y:S02]  /*0490*/  MOV R7, RZ ;  /* 0x000000ff00077202 */ /* 0x000fe40000000f00 */
[----:B------:R-:W-:Y:S02]  /*04a0*/  LEA.HI.X R55, R9, c[0x0][0x30c], R6, 0x1, P6 ;  /* 0x0000c30009377a11 */ /* 0x000fe400030f0c06 */
[----:B------:R-:W-:Y:S02]  /*04b0*/  @P2 LEA.HI.X R7, R70, c[0x0][0x34c], R69, 0x2, P5 ;  /* 0x0000d30046072a11 */ /* 0x000fe400028f1445 */
[----:B------:R-:W-:Y:S02]  /*04c0*/  MOV R9, R3 ;  /* 0x0000000300097202 */ /* 0x000fe40000000f00 */
        /* <DEDUP_REMOVED lines=12> */
.L_x_4926:
[----:B------:R-:W-:Y:S01]  /*0590*/  IADD3 R51, -R52, c[0x0][0x174], RZ ;  /* 0x00005d0034337a10 */ /* 0x000fe20007ffe1ff */
[----:B------:R-:W-:Y:S01]  /*05a0*/  BAR.SYNC.DEFER_BLOCKING 0x0 ;  /* 0x0000000000007b1d */ /* 0x000fe20000010000 */
[----:B-1----:R-:W-:Y:S02]  /*05b0*/  LEA R2, P1, R54, R61, 0x1 ;  /* 0x0000003d36027211 */ /* 0x002fe400078208ff */
[----:B------:R-:W-:Y:S02]  /*05c0*/  LEA R4, R51, 0xfffffe00, 0x9 ;  /* 0xfffffe0033047811 */ /* 0x000fe400078e48ff */
        /* <DEDUP_REMOVED lines=9> */
[----:B0-----:R0:W2:Y:S01]  /*0660*/  @!P0 LDG.E.U16 R5, [R2.64] ;  /* 0x0000000602058981 */ /* 0x0010a2000c1e1500 */
        /* <DEDUP_REMOVED lines=63> */
[C---:B0-----:R-:W-:Y:S02]  /*0a60*/  IADD3 R3, R60.reuse, 0xc0, RZ ;  /* 0x000000c03c037810 */ /* 0x041fe40007ffe0ff */
[-C--:B------:R-:W-:Y:S02]  /*0a70*/  LEA.HI.SX32 R31, R31, R60.reuse, 0x1b ;  /* 0x0000003c1f1f7211 */ /* 0x080fe400078fdaff */
[----:B------:R-:W-:Y:S02]  /*0a80*/  LEA.HI.SX32 R33, R33, R60, 0x1b ;  /* 0x0000003c21217211 */ /* 0x000fe400078fdaff */
[----:B------:R-:W-:Y:S02]  /*0a90*/  IADD3 R35, R60, 0xa0, RZ ;  /* 0x000000a03c237810 */ /* 0x000fe40007ffe0ff */
[----:B------:R-:W-:-:S02]  /*0aa0*/  SHF.L.U32 R49, R27, 0x1, RZ ;  /* 0x000000011b317819 */ /* 0x000fc400000006ff */
[----:B------:R-:W-:Y:S02]  /*0ab0*/  SHF.L.U32 R48, R29, 0x1, RZ ;  /* 0x000000011d307819 */ /* 0x000fe400000006ff */
[----:B------:R-:W-:Y:S02]  /*0ac0*/  IADD3 R27, R60, 0x100, RZ ;  /* 0x000001003c1b7810 */ /* 0x000fe40007ffe0ff */
[-C--:B------:R-:W-:Y:S02]  /*0ad0*/  LEA.HI.SX32 R3, R3, R60.reuse, 0x1b ;  /* 0x0000003c03037211 */ /* 0x080fe400078fdaff */
[----:B------:R-:W-:Y:S02]  /*0ae0*/  SHF.L.U32 R47, R31, 0x1, RZ ;  /* 0x000000011f2f7819 */ /* 0x000fe400000006ff */
        /* <DEDUP_REMOVED lines=15> */
[----:B------:R-:W-:Y:S02]  /*0be0*/  SHF.L.U32 R39, R3, 0x1, RZ ;  /* 0x0000000103277819 */ /* 0x000fe400000006ff */
[----:B------:R-:W-:-:S04]  /*0bf0*/  LEA.HI.SX32 R27, R27, R60, 0x1b ;  /* 0x0000003c1b1b7211 */ /* 0x000fc800078fdaff */
[----:B------:R-:W-:Y:S02]  /*0c00*/  SHF.L.U32 R35, R27, 0x1, RZ ;  /* 0x000000011b237819 */ /* 0x000fe400000006ff */
[C---:B------:R-:W-:Y:S02]  /*0c10*/  SHF.L.U32 R33, R54.reuse, 0x1, RZ ;  /* 0x0000000136217819 */ /* 0x040fe400000006ff */
[----:B------:R-:W-:Y:S02]  /*0c20*/  SHF.L.U64.HI R34, R54, 0x1, R53 ;  /* 0x0000000136227819 */ /* 0x000fe40000010235 */
[----:B------:R-:W-:-:S04]  /*0c30*/  IADD3 R2, P0, R56, R33, RZ ;  /* 0x0000002138027210 */ /* 0x000fc80007f1e0ff */
[----:B------:R-:W-:Y:S02]  /*0c40*/  IADD3.X R3, R59, R34, RZ, P0, !PT ;  /* 0x000000223b037210 */ /* 0x000fe400007fe4ff */
[-C--:B------:R-:W-:Y:S02]  /*0c50*/  ISETP.GE.AND P0, PT, R112, R121.reuse, PT ;  /* 0x000000797000720c */ /* 0x080fe40003f06270 */
[----:B------:R-:W-:Y:S02]  /*0c60*/  PRMT R74, RZ, 0x7610, R74 ;  /* 0x00007610ff4a7816 */ /* 0x000fe4000000004a */
        /* <DEDUP_REMOVED lines=31> */
[----:B------:R1:W-:Y:S01]  /*0e60*/  STS.U16 [R44+0x180], R17 ;  /* 0x000180112c007388 */ /* 0x0003e20000000400 */
[----:B------:R-:W-:-:S03]  /*0e70*/  LEA.HI.SX32 R32, R0, R0, 0x1b ;  /* 0x0000000000207211 */ /* 0x000fc600078fdaff */
[----:B------:R2:W-:Y:S01]  /*0e80*/  STS.U16 [R43+0x1c0], R16 ;  /* 0x0001c0102b007388 */ /* 0x0005e20000000400 */
        /* <DEDUP_REMOVED lines=29> */
[----:B------:R-:W-:-:S04]  /*1060*/  LEA R12, P1, R54, R57, 0x1 ;  /* 0x00000039360c7211 */ /* 0x000fc800078208ff */
[----:B------:R-:W-:Y:S01]  /*1070*/  LEA.HI.X R13, R54, R55, R53, 0x1, P1 ;  /* 0x00000037360d7211 */ /* 0x000fe200008f0c35 */
[----:B------:R-:W3:Y:S01]  /*1080*/  @!P0 LDG.E.U16 R14, [R2.64+0x40] ;  /* 0x00004006020e8981 */ /* 0x000ee2000c1e1500 */
[-C--:B------:R-:W-:Y:S02]  /*1090*/  ISETP.GE.AND P0, PT, R94, R121.reuse, PT ;  /* 0x000000795e00720c */ /* 0x080fe40003f06270 */
[-C--:B------:R-:W-:Y:S01]  /*10a0*/  ISETP.GE.AND P1, PT, R54, R121.reuse, PT ;  /* 0x000000793600720c */ /* 0x080fe20003f26270 */
[----:B------:R-:W4:Y:S01]  /*10b0*/  @!P5 LDG.E.U16 R71, [R2.64+0x180] ;  /* 0x000180060247d981 */ /* 0x000f22000c1e1500 */
[----:B------:R-:W-:Y:S02]  /*10c0*/  PRMT R5, RZ, 0x7610, R5 ;  /* 0x00007610ff057816 */ /* 0x000fe40000000005 */
[----:B-1----:R-:W-:Y:S01]  /*10d0*/  PRMT R17, RZ, 0x7610, R17 ;  /* 0x00007610ff117816 */ /* 0x002fe20000000011 */
[----:B------:R-:W3:Y:S06]  /*10e0*/  @!P6 LDG.E.U16 R72, [R2.64+0x140] ;  /* 0x000140060248e981 */ /* 0x000eec000c1e1500 */
[----:B------:R-:W3:Y:S01]  /*10f0*/  @!P0 LDG.E.U16 R74, [R2.64+0x1c0] ;  /* 0x0001c006024a8981 */ /* 0x000ee2000c1e1500 */
[----:B------:R-:W-:-:S02]  /*1100*/  ISETP.GE.AND P0, PT, R96, R121, PT ;  /* 0x000000796000720c */ /* 0x000fc40003f06270 */
[----:B--2---:R-:W-:Y:S01]  /*1110*/  PRMT R16, RZ, 0x7610, R16 ;  /* 0x00007610ff107816 */ /* 0x004fe20000000010 */
[----:B------:R-:W2:Y:S01]  /*1120*/  @!P1 LDG.E.U16 R5, [R2.64] ;  /* 0x0000000602059981 */ /* 0x000ea2000c1e1500 */
[----:B------:R-:W-:Y:S02]  /*1130*/  PRMT R15, RZ, 0x7610, R15 ;  /* 0x00007610ff0f7816 */ /* 0x000fe4000000000f */
[-C--:B------:R-:W-:Y:S01]  /*1140*/  ISETP.GE.AND P1, PT, R100, R121.reuse, PT ;  /* 0x000000796400720c */ /* 0x080fe20003f26270 */
[----:B------:R-:W3:Y:S01]  /*1150*/  @!P2 LDG.E.U16 R17, [R2.64+0x100] ;  /* 0x000100060211a981 */ /* 0x000ee2000c1e1500 */
        /* <DEDUP_REMOVED lines=52> */
[----:B------:R-:W2:Y:S04]  /*14a0*/  LDS.U16 R123, [R32] ;  /* 0x00000000207b7984 */ /* 0x000ea80000000400 */
[----:B------:R-:W3:Y:S04]  /*14b0*/  LDS.U16 R73, [R32+0x2] ;  /* 0x0000020020497984 */ /* 0x000ee80000000400 */
[----:B------:R-:W2:Y:S04]  /*14c0*/  LDS.U16 R124, [R32+0x4] ;  /* 0x00000400207c7984 */ /* 0x000ea80000000400 */
[----:B------:R-:W0:Y:S04]  /*14d0*/  LDS.U16 R125, [R32+0x6] ;  /* 0x00000600207d7984 */ /* 0x000e280000000400 */
[----:B------:R-:W-:Y:S04]  /*14e0*/  LDS.U16 R78, [R32+0x8] ;  /* 0x00000800204e7984 */ /* 0x000fe80000000400 */
[----:B------:R-:W-:Y:S04]  /*14f0*/  LDS.U16 R126, [R32+0xa] ;  /* 0x00000a00207e7984 */ /* 0x000fe80000000400 */
        /* <DEDUP_REMOVED lines=11> */
[----:B0-----:R-:W-:-:S02]  /*15b0*/  PRMT R79, RZ, 0x7610, R79 ;  /* 0x00007610ff4f7816 */ /* 0x001fc4000000004f */
[----:B------:R-:W-:-:S03]  /*15c0*/  PRMT R80, RZ, 0x7610, R80 ;  /* 0x00007610ff507816 */ /* 0x000fc60000000050 */
        /* <DEDUP_REMOVED lines=22> */
[----:B------:R-:W-:Y:S02]  /*1730*/  ISETP.NE.AND P0, PT, R97, RZ, PT ;  /* 0x000000ff6100720c */ /* 0x000fe40003f05270 */
[----:B------:R-:W-:-:S06]  /*1740*/  PRMT R97, RZ, 0x7610, R97 ;  /* 0x00007610ff617816 */ /* 0x000fcc0000000061 */
[----:B------:R0:W4:Y:S05]  /*1750*/  @!P1 LDG.E.U16 R97, [R12.64+0x280] ;  /* 0x000280060c619981 */ /* 0x00012a000c1e1500 */
[----:B------:R0:W4:Y:S01]  /*1760*/  @!P0 LDG.E.U16 R132, [R12.64+0x240] ;  /* 0x000240060c848981 */ /* 0x000122000c1e1500 */
[----:B------:R-:W-:Y:S01]  /*1770*/  ISETP.GE.AND P0, PT, R54, R121, PT ;  /* 0x000000793600720c */ /* 0x000fe20003f06270 */
[C---:B------:R-:W-:Y:S01]  /*1780*/  IMAD R74, R65.reuse, c[0x0][0x1f0], RZ ;  /* 0x00007c00414a7a24 */ /* 0x040fe200078e02ff */
[----:B------:R-:W-:Y:S01]  /*1790*/  SHF.R.S32.HI R5, RZ, 0x1f, R4 ;  /* 0x0000001fff057819 */ /* 0x000fe20000011404 */
[----:B------:R-:W-:Y:S02]  /*17a0*/  IMAD R76, R65, c[0x0][0x200], RZ ;  /* 0x00008000414c7a24 */ /* 0x000fe400078e02ff */
[----:B------:R-:W-:-:S02]  /*17b0*/  IMAD R77, R67, c[0x0][0x1f4], R74 ;  /* 0x00007d00434d7a24 */ /* 0x000fc400078e024a */
[----:B------:R-:W-:-:S06]  /*17c0*/  IMAD.WIDE.U32 R14, R67, c[0x0][0x1f0], RZ ;  /* 0x00007c00430e7a25 */ /* 0x000fcc00078e00ff */
[----:B------:R-:W-:Y:S02]  /*17d0*/  @!P0 MOV R74, R4 ;  /* 0x00000004004a8202 */ /* 0x000fe40000000f00 */
[----:B------:R-:W-:Y:S01]  /*17e0*/  @!P0 MOV R75, R5 ;  /* 0x00000005004b8202 */ /* 0x000fe20000000f00 */
[----:B0-----:R-:W-:-:S04]  /*17f0*/  @!P0 IMAD.WIDE.U32 R12, R67, c[0x0][0x1f0], R4 ;  /* 0x00007c00430c8a25 */ /* 0x001fc800078e0004 */
[----:B------:R-:W-:-:S04]  /*1800*/  IMAD.WIDE.U32 R16, R67, c[0x0][0x200], RZ ;  /* 0x0000800043107a25 */ /* 0x000fc800078e00ff */
[C---:B------:R-:W-:Y:S02]  /*1810*/  IMAD R81, R67.reuse, c[0x0][0x204], R76 ;  /* 0x0000810043517a24 */ /* 0x040fe400078e024c */
[----:B------:R-:W-:Y:S01]  /*1820*/  @!P0 IMAD.WIDE.U32 R74, R67, c[0x0][0x200], R74 ;  /* 0x00008000434a8a25 */ /* 0x000fe200078e004a */
[----:B------:R-:W-:Y:S02]  /*1830*/  IADD3 R15, R15, R77, RZ ;  /* 0x0000004d0f0f7210 */ /* 0x000fe40007ffe0ff */
[----:B------:R-:W-:Y:S01]  /*1840*/  @!P0 IADD3 R13, R77, R13, RZ ;  /* 0x0000000d4d0d8210 */ /* 0x000fe20007ffe0ff */
[----:B------:R-:W-:Y:S01]  /*1850*/  IMAD R77, R69, c[0x0][0x1f8], RZ ;  /* 0x00007e00454d7a24 */ /* 0x000fe200078e02ff */
[----:B------:R-:W-:Y:S02]  /*1860*/  IADD3 R17, R17, R81, RZ ;  /* 0x0000005111117210 */ /* 0x000fe40007ffe0ff */
[----:B------:R-:W-:Y:S02]  /*1870*/  @!P0 IADD3 R75, R81, R75, RZ ;  /* 0x0000004b514b8210 */ /* 0x000fe40007ffe0ff */
[----:B-1----:R-:W-:Y:S01]  /*1880*/  IADD3 R82, R52, -c[0x0][0x174], RZ ;  /* 0x80005d0034527a10 */ /* 0x002fe20007ffe0ff */
[----:B------:R-:W-:-:S02]  /*1890*/  IMAD R142, R70, c[0x0][0x1fc], R77 ;  /* 0x00007f00468e7a24 */ /* 0x000fc400078e024d */
[----:B------:R-:W-:-:S04]  /*18a0*/  IMAD.WIDE.U32 R76, R70, c[0x0][0x208], R16 ;  /* 0x00008200464c7a25 */ /* 0x000fc800078e0010 */
[----:B------:R-:W-:Y:S02]  /*18b0*/  IMAD R81, R69, c[0x0][0x208], RZ ;  /* 0x0000820045517a24 */ /* 0x000fe400078e02ff */
[----:B------:R-:W-:Y:S02]  /*18c0*/  IMAD R82, R82, -0x200, RZ ;  /* 0xfffffe0052527824 */ /* 0x000fe400078e02ff */
[----:B------:R-:W-:-:S03]  /*18d0*/  @!P0 IMAD.WIDE.U32 R16, R70, c[0x0][0x208], R74 ;  /* 0x0000820046108a25 */ /* 0x000fc600078e004a */
[----:B------:R-:W-:Y:S01]  /*18e0*/  IADD3 R74, P4, R82, R76, RZ ;  /* 0x0000004c524a7210 */ /* 0x000fe20007f9e0ff */
[----:B------:R-:W-:Y:S01]  /*18f0*/  IMAD R103, R70, c[0x0][0x20c], R81 ;  /* 0x0000830046677a24 */ /* 0x000fe200078e0251 */
[----:B------:R-:W-:Y:S02]  /*1900*/  SHF.R.S32.HI R81, RZ, 0x1f, R82 ;  /* 0x0000001fff517819 */ /* 0x000fe40000011452 */
[----:B------:R-:W-:Y:S02]  /*1910*/  @!P0 IADD3 R75, P3, R54, R16, RZ ;  /* 0x00000010364b8210 */ /* 0x000fe40007f7e0ff */
[----:B------:R-:W-:Y:S02]  /*1920*/  IADD3.X R77, R81, R103, R77, P4, !PT ;  /* 0x00000067514d7210 */ /* 0x000fe400027fe44d */
[----:B------:R-:W-:Y:S01]  /*1930*/  @!P0 IADD3.X R76, R53, R17, R103, P3, !PT ;  /* 0x00000011354c8210 */ /* 0x000fe20001ffe467 */
[----:B------:R-:W-:-:S04]  /*1940*/  IMAD.WIDE.U32 R14, R70, c[0x0][0x1f8], R14 ;  /* 0x00007e00460e7a25 */ /* 0x000fc800078e000e */
[----:B------:R-:W-:Y:S01]  /*1950*/  @!P0 IMAD.WIDE.U32 R12, R70, c[0x0][0x1f8], R12 ;  /* 0x00007e00460c8a25 */ /* 0x000fe200078e000c */
[----:B------:R-:W-:Y:S01]  /*1960*/  IADD3 R129, P2, R82, R14, RZ ;  /* 0x0000000e52817210 */ /* 0x000fe20007f5e0ff */
[----:B--2---:R-:W-:-:S03]  /*1970*/  HADD2.F32 R123, -RZ, R123.H0_H0 ;  /* 0x2000007bff7b7230 */ /* 0x004fc60000004100 */
[C---:B------:R-:W-:Y:S02]  /*1980*/  @!P0 IADD3 R131, P1, R54.reuse, R12, RZ ;  /* 0x0000000c36838210 */ /* 0x040fe40007f3e0ff */
[----:B------:R-:W-:Y:S02]  /*1990*/  IADD3.X R140, R81, R142, R15, P2, !PT ;  /* 0x0000008e518c7210 */ /* 0x000fe400017fe40f */
[----:B------:R-:W-:Y:S02]  /*19a0*/  @!P0 IADD3.X R142, R53, R13, R142, P1, !PT ;  /* 0x0000000d358e8210 */ /* 0x000fe40000ffe48e */
[C---:B------:R-:W-:Y:S02]  /*19b0*/  LEA R17, P2, R54.reuse, c[0x0][0x258], 0x1 ;  /* 0x0000960036117a11 */ /* 0x040fe400078408ff */
[----:B------:R-:W-:Y:S02]  /*19c0*/  @!P0 LEA R12, P3, R75, c[0x0][0x258], 0x1 ;  /* 0x000096004b0c8a11 */ /* 0x000fe400078608ff */
[----:B------:R-:W-:-:S02]  /*19d0*/  LEA.HI.X R13, R54, c[0x0][0x25c], R53, 0x1, P2 ;  /* 0x00009700360d7a11 */ /* 0x000fc400010f0c35 */
[----:B------:R-:W-:Y:S01]  /*19e0*/  LEA R16, P4, R74, R17, 0x1 ;  /* 0x000000114a107211 */ /* 0x000fe200078808ff */
[----:B---3--:R-:W-:-:S03]  /*19f0*/  HADD2.F32 R73, -RZ, R73.H0_H0 ;  /* 0x20000049ff497230 */ /* 0x008fc60000004100 */
[----:B------:R-:W-:Y:S02]  /*1a00*/  LEA.HI.X R17, R74, R13, R77, 0x1, P4 ;  /* 0x0000000d4a117211 */ /* 0x000fe400020f0c4d */
[----:B------:R-:W-:Y:S01]  /*1a10*/  @!P0 LEA.HI.X R13, R75, c[0x0][0x25c], R76, 0x1, P3 ;  /* 0x000097004b0d8a11 */ /* 0x000fe200018f0c4c */
[----:B------:R-:W-:Y:S02]  /*1a20*/  HADD2.F32 R75, -RZ, R124.H0_H0 ;  /* 0x2000007cff4b7230 */ /* 0x000fe40000004100 */
[----:B------:R-:W-:Y:S02]  /*1a30*/  HADD2.F32 R125, -RZ, R125.H0_H0 ;  /* 0x2000007dff7d7230 */ /* 0x000fe40000004100 */
[----:B------:R-:W-:Y:S01]  /*1a40*/  HADD2.F32 R127, -RZ, R127.H0_H0 ;  /* 0x2000007fff7f7230 */ /* 0x000fe20000004100 */
[----:B------:R-:W-:Y:S02]  /*1a50*/  BSSY B0, `(.L_x_4879) ;  /* 0x0000057000007945 */ /* 0x000fe40003800000 */
[----:B-----5:R-:W-:-:S02]  /*1a60*/  FADD.FTZ R77, R125, R66 ;  /* 0x000000427d4d7221 */ /* 0x020fc40000010000 */
[----:B------:R-:W-:Y:S01]  /*1a70*/  FADD.FTZ R74, R127, R66 ;  /* 0x000000427f4a7221 */ /* 0x000fe20000010000 */
[----:B----4-:R-:W-:Y:S04]  /*1a80*/  STS.U16 [R50], R89 ;  /* 0x0000005932007388 */ /* 0x010fe80000000400 */
        /* <DEDUP_REMOVED lines=16> */
[----:B------:R2:W3:Y:S04]  /*1b90*/  LDS.U16 R122, [R32] ;  /* 0x00000000207a7984 */ /* 0x0004e80000000400 */
        /* <DEDUP_REMOVED lines=8> */
[----:B------:R2:W2:Y:S04]  /*1c20*/  LDS.U16 R103, [R32+0x12] ;  /* 0x0000120020677984 */ /* 0x0004a80000000400 */
[----:B------:R0:W2:Y:S04]  /*1c30*/  LDS.U16 R101, [R32+0x14] ;  /* 0x0000140020657984 */ /* 0x0000a80000000400 */
[----:B------:R0:W2:Y:S04]  /*1c40*/  LDS.U16 R99, [R32+0x16] ;  /* 0x0000160020637984 */ /* 0x0000a80000000400 */
[----:B------:R0:W2:Y:S04]  /*1c50*/  LDS.U16 R97, [R32+0x18] ;  /* 0x0000180020617984 */ /* 0x0000a80000000400 */
[----:B------:R0:W2:Y:S04]  /*1c60*/  LDS.U16 R95, [R32+0x1a] ;  /* 0x00001a00205f7984 */ /* 0x0000a80000000400 */
[----:B------:R1:W2:Y:S04]  /*1c70*/  LDS.U16 R93, [R32+0x1c] ;  /* 0x00001c00205d7984 */ /* 0x0002a80000000400 */
[----:B------:R1:W2:Y:S01]  /*1c80*/  LDS.U16 R89, [R32+0x1e] ;  /* 0x00001e0020597984 */ /* 0x0002a20000000400 */
[----:B0-----:R-:W-:Y:S01]  /*1c90*/  LEA R90, P1, R54, c[0x0][0x268], 0x1 ;  /* 0x00009a00365a7a11 */ /* 0x001fe200078208ff */
[----:B------:R-:W-:-:S03]  /*1ca0*/  FADD.FTZ R80, R123, R66 ;  /* 0x000000427b507221 */ /* 0x000fc60000010000 */
[----:B------:R-:W-:Y:S02]  /*1cb0*/  LEA.HI.X R15, R54, c[0x0][0x26c], R53, 0x1, P1 ;  /* 0x00009b00360f7a11 */ /* 0x000fe400008f0c35 */
[----:B------:R-:W-:Y:S02]  /*1cc0*/  LEA R90, P2, R129, R90, 0x1 ;  /* 0x0000005a815a7211 */ /* 0x000fe400078408ff */
[----:B------:R-:W-:Y:S02]  /*1cd0*/  @!P0 LEA R14, P1, R131, c[0x0][0x268], 0x1 ;  /* 0x00009a00830e8a11 */ /* 0x000fe400078208ff */
[----:B------:R-:W-:Y:S02]  /*1ce0*/  FSETP.GTU.FTZ.AND P5, PT, R80, 20, PT ;  /* 0x41a000005000780b */ /* 0x000fe40003fbc000 */
[----:B-1----:R-:W-:Y:S01]  /*1cf0*/  LEA.HI.X R91, R129, R15, R140, 0x1, P2 ;  /* 0x0000000f815b7211 */ /* 0x002fe200010f0c8c */
[----:B------:R-:W-:Y:S01]  /*1d00*/  HADD2.F32 R129, -RZ, R78.H0_H0 ;  /* 0x2000004eff817230 */ /* 0x000fe20000004100 */
[----:B------:R-:W-:Y:S01]  /*1d10*/  @!P0 LEA.HI.X R15, R131, c[0x0][0x26c], R142, 0x1, P1 ;  /* 0x00009b00830f8a11 */ /* 0x000fe200008f0c8e */
[----:B------:R-:W-:Y:S01]  /*1d20*/  HADD2.F32 R131, -RZ, R126.H0_H0 ;  /* 0x2000007eff837230 */ /* 0x000fe20000004100 */
[----:B------:R-:W-:-:S02]  /*1d30*/  FADD.FTZ R78, R75, R66 ;  /* 0x000000424b4e7221 */ /* 0x000fc40000010000 */
[--C-:B------:R-:W-:Y:S02]  /*1d40*/  FADD.FTZ R79, R73, R66.reuse ;  /* 0x00000042494f7221 */ /* 0x100fe40000010000 */
[--C-:B------:R-:W-:Y:S02]  /*1d50*/  FADD.FTZ R76, R129, R66.reuse ;  /* 0x00000042814c7221 */ /* 0x100fe40000010000 */
[----:B------:R-:W-:Y:S01]  /*1d60*/  FADD.FTZ R75, R131, R66 ;  /* 0x00000042834b7221 */ /* 0x000fe20000010000 */
[----:B------:R-:W-:Y:S02]  /*1d70*/  FSETP.GTU.FTZ.AND P4, PT, R79, 20, PT ;  /* 0x41a000004f00780b */ /* 0x000fe40003f9c000 */
[----:B------:R-:W-:Y:S02]  /*1d80*/  FSETP.GTU.FTZ.AND P3, PT, R78, 20, PT ;  /* 0x41a000004e00780b */ /* 0x000fe40003f7c000 */
[----:B------:R-:W-:Y:S02]  /*1d90*/  FSETP.GTU.FTZ.AND P2, PT, R77, 20, PT ;  /* 0x41a000004d00780b */ /* 0x000fe40003f5c000 */
[----:B------:R-:W-:-:S02]  /*1da0*/  FSETP.GTU.FTZ.AND P1, PT, R76, 20, PT ;  /* 0x41a000004c00780b */ /* 0x000fc40003f3c000 */
[----:B------:R-:W-:Y:S01]  /*1db0*/  FSETP.GTU.FTZ.AND P6, PT, R75, 20, PT ;  /* 0x41a000004b00780b */ /* 0x000fe20003fdc000 */
[----:B------:R-:W-:Y:S07]  /*1dc0*/  @P5 BRA `(.L_x_4880) ;  /* 0x000001f000005947 */ /* 0x000fee0003800000 */
[----:B---34-:R-:W-:Y:S01]  /*1dd0*/  FMUL.FTZ R80, R80, 1.4426950216293334961 ;  /* 0x3fb8aa3b50507820 */ /* 0x018fe20000410000 */
[----:B------:R-:W-:Y:S01]  /*1de0*/  HFMA2.MMA R125, -RZ, RZ, 1.625, 0 ;  /* 0x3e800000ff7d7435 */ /* 0x000fe200000001ff */
[----:B------:R-:W-:Y:S02]  /*1df0*/  MOV R126, 0x3d39bf78 ;  /* 0x3d39bf78007e7802 */ /* 0x000fe40000000f00 */
[----:B--2---:R-:W0:Y:S02]  /*1e00*/  MUFU.EX2 R130, R80 ;  /* 0x0000005000827308 */ /* 0x004e240000000800 */
        /* <DEDUP_REMOVED lines=27> */
.L_x_4880:
[----:B---34-:R-:W-:Y:S05]  /*1fc0*/  BSYNC B0 ;  /* 0x0000000000007941 */ /* 0x018fea0003800000 */
.L_x_4879:
        /* <DEDUP_REMOVED lines=36> */
.L_x_4882:
[----:B------:R-:W-:Y:S05]  /*2210*/  BSYNC B0 ;  /* 0x0000000000007941 */ /* 0x000fea0003800000 */
.L_x_4881:
        /* <DEDUP_REMOVED lines=36> */
.L_x_4884:
[----:B------:R-:W-:Y:S05]  /*2460*/  BSYNC B0 ;  /* 0x0000000000007941 */ /* 0x000fea0003800000 */
.L_x_4883:
        /* <DEDUP_REMOVED lines=36> */
.L_x_4886:
[----:B------:R-:W-:Y:S05]  /*26b0*/  BSYNC B0 ;  /* 0x0000000000007941 */ /* 0x000fea0003800000 */
.L_x_4885:
        /* <DEDUP_REMOVED lines=36> */
.L_x_4888:
[----:B------:R-:W-:Y:S05]  /*2900*/  BSYNC B0 ;  /* 0x0000000000007941 */ /* 0x000fea0003800000 */
.L_x_4887:
        /* <DEDUP_REMOVED lines=36> */
.L_x_4890:
[----:B------:R-:W-:Y:S05]  /*2b50*/  BSYNC B0 ;  /* 0x0000000000007941 */ /* 0x000fea0003800000 */
.L_x_4889:
        /* <DEDUP_REMOVED lines=36> */
.L_x_4892:
[----:B------:R-:W-:Y:S05]  /*2da0*/  BSYNC B0 ;  /* 0x0000000000007941 */ /* 0x000fea0003800000 */
.L_x_4891:
        /* <DEDUP_REMOVED lines=36> */
.L_x_4894:
[----:B------:R-:W-:Y:S05]  /*2ff0*/  BSYNC B0 ;  /* 0x0000000000007941 */ /* 0x000fea0003800000 */
.L_x_4893:
        /* <DEDUP_REMOVED lines=36> */
.L_x_4896:
[----:B------:R-:W-:Y:S05]  /*3240*/  BSYNC B0 ;  /* 0x0000000000007941 */ /* 0x000fea0003800000 */
.L_x_4895:
        /* <DEDUP_REMOVED lines=36> */
.L_x_4898:
[----:B------:R-:W-:Y:S05]  /*3490*/  BSYNC B0 ;  /* 0x0000000000007941 */ /* 0x000fea0003800000 */
.L_x_4897:
[----:B------:R-:W-:Y:S01]  /*34a0*/  BSSY B0, `(.L_x_4899) ;  /* 0x0000023000007945 */ /* 0x000fe20003800000 */
[----:B------:R-:W-:Y:S02]  /*34b0*/  FSETP.GTU.FTZ.AND P2, PT, R88, 20, PT ;  /* 0x41a000005800780b */ /* 0x000fe40003f5c000 */
[----:B------:R-:W-:Y:S01]  /*34c0*/  PRMT R123, RZ, 0x7610, R123 ;  /* 0x00007610ff7b7816 */ /* 0x000fe2000000007b */
        /* <DEDUP_REMOVED lines=32> */
.L_x_4900:
[----:B------:R-:W-:Y:S05]  /*36d0*/  BSYNC B0 ;  /* 0x0000000000007941 */ /* 0x000fea0003800000 */
.L_x_4899:
        /* <DEDUP_REMOVED lines=33> */
.L_x_4902:
[----:B------:R-:W-:Y:S05]  /*38f0*/  BSYNC B0 ;  /* 0x0000000000007941 */ /* 0x000fea0003800000 */
.L_x_4901:
        /* <DEDUP_REMOVED lines=33> */
.L_x_4904:
[----:B------:R-:W-:Y:S05]  /*3b10*/  BSYNC B0 ;  /* 0x0000000000007941 */ /* 0x000fea0003800000 */
.L_x_4903:
        /* <DEDUP_REMOVED lines=33> */
.L_x_4906:
[----:B------:R-:W-:Y:S05]  /*3d30*/  BSYNC B0 ;  /* 0x0000000000007941 */ /* 0x000fea0003800000 */
.L_x_4905:
        /* <DEDUP_REMOVED lines=33> */
.L_x_4908:
[----:B------:R-:W-:Y:S05]  /*3f50*/  BSYNC B0 ;  /* 0x0000000000007941 */ /* 0x000fea0003800000 */
.L_x_4907:
        /* <DEDUP_REMOVED lines=33> */
.L_x_4910:
[----:B------:R-:W-:Y:S05]  /*4170*/  BSYNC B0 ;  /* 0x0000000000007941 */ /* 0x000fea0003800000 */
.L_x_4909:
[----:B------:R-:W-:Y:S01]  /*4180*/  BAR.SYNC.DEFER_BLOCKING 0x0 ;  /* 0x0000000000007b1d */ /* 0x000fe20000010000 */
[----:B------:R-:W-:Y:S02]  /*4190*/  ISETP.GE.AND P1, PT, R92, R121, PT ;  /* 0x000000795c00720c */ /* 0x000fe40003f26270 */
[----:B------:R-:W-:Y:S02]  /*41a0*/  PRMT R129, RZ, 0x7610, R129 ;  /* 0x00007610ff817816 */ /* 0x000fe40000000081 */
[----:B--2---:R-:W-:-:S09]  /*41b0*/  PRMT R130, RZ, 0x7610, R130 ;  /* 0x00007610ff827816 */ /* 0x004fd20000000082 */
        /* <DEDUP_REMOVED lines=77> */
[----:B------:R-:W1:Y:S04]  /*4690*/  LDS.U16 R90, [R32+0x2] ;  /* 0x00000200205a7984 */ /* 0x000e680000000400 */
[----:B------:R-:W-:Y:S04]  /*46a0*/  LDS.U16 R91, [R32+0x4] ;  /* 0x00000400205b7984 */ /* 0x000fe80000000400 */
[----:B------:R-:W-:Y:S04]  /*46b0*/  LDS.U16 R132, [R32+0x6] ;  /* 0x0000060020847984 */ /* 0x000fe80000000400 */
[----:B------:R-:W2:Y:S04]  /*46c0*/  LDS.U16 R123, [R32+0x8] ;  /* 0x00000800207b7984 */ /* 0x000ea80000000400 */
[----:B------:R-:W-:Y:S04]  /*46d0*/  LDS.U16 R124, [R32+0xa] ;  /* 0x00000a00207c7984 */ /* 0x000fe80000000400 */
[----:B------:R-:W-:Y:S04]  /*46e0*/  LDS.U16 R125, [R32+0xc] ;  /* 0x00000c00207d7984 */ /* 0x000fe80000000400 */
[----:B------:R-:W-:Y:S04]  /*46f0*/  LDS.U16 R126, [R32+0xe] ;  /* 0x00000e00207e7984 */ /* 0x000fe80000000400 */
[----:B------:R-:W-:Y:S04]  /*4700*/  LDS.U16 R127, [R32+0x10] ;  /* 0x00001000207f7984 */ /* 0x000fe80000000400 */
[----:B------:R-:W-:Y:S04]  /*4710*/  LDS.U16 R128, [R32+0x12] ;  /* 0x0000120020807984 */ /* 0x000fe80000000400 */
[----:B------:R-:W3:Y:S04]  /*4720*/  LDS.U16 R130, [R32+0x14] ;  /* 0x0000140020827984 */ /* 0x000ee80000000400 */
[----:B------:R-:W-:Y:S04]  /*4730*/  LDS.U16 R131, [R32+0x16] ;  /* 0x0000160020837984 */ /* 0x000fe80000000400 */
[----:B------:R-:W4:Y:S04]  /*4740*/  LDS.U16 R133, [R32+0x18] ;  /* 0x0000180020857984 */ /* 0x000f280000000400 */
[----:B------:R-:W-:Y:S04]  /*4750*/  LDS.U16 R134, [R32+0x1a] ;  /* 0x00001a0020867984 */ /* 0x000fe80000000400 */
[----:B------:R-:W2:Y:S04]  /*4760*/  LDS.U16 R135, [R32+0x1c] ;  /* 0x00001c0020877984 */ /* 0x000ea80000000400 */
[----:B------:R-:W-:Y:S04]  /*4770*/  LDS.U16 R136, [R32+0x1e] ;  /* 0x00001e0020887984 */ /* 0x000fe80000000400 */
        /* <DEDUP_REMOVED lines=28> */
[----:B-1----:R-:W-:-:S05]  /*4940*/  HADD2.F32 R90, -RZ, R90.H0_H0 ;  /* 0x2000005aff5a7230 */ /* 0x002fca0000004100 */
[----:B0-----:R-:W-:Y:S01]  /*4950*/  FMUL.FTZ R13, R90, -1.4426950216293334961 ;  /* 0xbfb8aa3b5a0d7820 */ /* 0x001fe20000410000 */
[----:B------:R-:W-:Y:S02]  /*4960*/  HADD2.F32 R129, -RZ, R129.H0_H0 ;  /* 0x20000081ff817230 */ /* 0x000fe40000004100 */
[----:B--2---:R-:W-:Y:S01]  /*4970*/  HADD2.F32 R123, -RZ, R123.H0_H0 ;  /* 0x2000007bff7b7230 */ /* 0x004fe20000004100 */
[----:B------:R-:W0:Y:S01]  /*4980*/  MUFU.EX2 R153, R13 ;  /* 0x0000000d00997308 */ /* 0x000e220000000800 */
[----:B------:R-:W-:Y:S01]  /*4990*/  HADD2.F32 R91, -RZ, R91.H0_H0 ;  /* 0x2000005bff5b7230 */ /* 0x000fe20000004100 */
[----:B------:R-:W-:Y:S01]  /*49a0*/  FMUL.FTZ R12, R129, -1.4426950216293334961 ;  /* 0xbfb8aa3b810c7820 */ /* 0x000fe20000410000 */
[----:B---3--:R-:W-:Y:S01]  /*49b0*/  HADD2.F32 R130, -RZ, R130.H0_H0 ;  /* 0x20000082ff827230 */ /* 0x008fe20000004100 */
[----:B------:R-:W-:Y:S02]  /*49c0*/  FMUL.FTZ R17, R123, -1.4426950216293334961 ;  /* 0xbfb8aa3b7b117820 */ /* 0x000fe40000410000 */
[----:B------:R-:W-:Y:S01]  /*49d0*/  FMUL.FTZ R14, R91, -1.4426950216293334961 ;  /* 0xbfb8aa3b5b0e7820 */ /* 0x000fe20000410000 */
[----:B------:R-:W-:Y:S01]  /*49e0*/  HADD2.F32 R132, -RZ, R132.H0_H0 ;  /* 0x20000084ff847230 */ /* 0x000fe20000004100 */
[----:B------:R-:W1:Y:S01]  /*49f0*/  MUFU.EX2 R151, R12 ;  /* 0x0000000c00977308 */ /* 0x000e620000000800 */
[----:B------:R-:W-:-:S07]  /*4a00*/  HADD2.F32 R127, -RZ, R127.H0_H0 ;  /* 0x2000007fff7f7230 */ /* 0x000fce0000004100 */
[----:B------:R2:W-:Y:S01]  /*4a10*/  MUFU.EX2 R158, R17 ;  /* 0x00000011009e7308 */ /* 0x0005e20000000800 */
[----:B------:R-:W-:-:S07]  /*4a20*/  FMUL.FTZ R16, R132, -1.4426950216293334961 ;  /* 0xbfb8aa3b84107820 */ /* 0x000fce0000410000 */
[----:B------:R-:W-:Y:S01]  /*4a30*/  MUFU.EX2 R155, R14 ;  /* 0x0000000e009b7308 */ /* 0x000fe20000000800 */
[----:B--2---:R-:W-:-:S07]  /*4a40*/  FMUL.FTZ R17, R130, -1.4426950216293334961 ;  /* 0xbfb8aa3b82117820 */ /* 0x004fce0000410000 */
[----:B------:R0:W-:Y:S02]  /*4a50*/  MUFU.EX2 R164, R17 ;  /* 0x0000001100a47308 */ /* 0x0001e40000000800 */
[----:B0-----:R-:W-:-:S06]  /*4a60*/  FADD.FTZ R17, R153, 1 ;  /* 0x3f80000099117421 */ /* 0x001fcc0000010000 */
[----:B------:R0:W-:Y:S01]  /*4a70*/  MUFU.EX2 R157, R16 ;  /* 0x00000010009d7308 */ /* 0x0001e20000000800 */
[----:B------:R-:W-:-:S07]  /*4a80*/  HADD2.F32 R125, -RZ, R125.H0_H0 ;  /* 0x2000007dff7d7230 */ /* 0x000fce0000004100 */
[----:B------:R-:W-:Y:S01]  /*4a90*/  MUFU.RCP R17, R17 ;  /* 0x0000001100117308 */ /* 0x000fe20000001000 */
[----:B0-----:R-:W-:-:S07]  /*4aa0*/  FMUL.FTZ R16, R127, -1.4426950216293334961 ;  /* 0xbfb8aa3b7f107820 */ /* 0x001fce0000410000 */
[----:B------:R1:W0:Y:S01]  /*4ab0*/  MUFU.EX2 R162, R16 ;  /* 0x0000001000a27308 */ /* 0x0002220000000800 */
[----:B------:R-:W-:Y:S02]  /*4ac0*/  FMUL.FTZ R13, R125, -1.4426950216293334961 ;  /* 0xbfb8aa3b7d0d7820 */ /* 0x000fe40000410000 */
[----:B-1----:R-:W-:-:S05]  /*4ad0*/  FADD.FTZ R16, R151, 1 ;  /* 0x3f80000097107421 */ /* 0x002fca0000010000 */
[----:B------:R-:W-:Y:S01]  /*4ae0*/  MUFU.EX2 R160, R13 ;  /* 0x0000000d00a07308 */ /* 0x000fe20000000800 */
[----:B------:R-:W-:-:S07]  /*4af0*/  HADD2.F32 R124, -RZ, R124.H0_H0 ;  /* 0x2000007cff7c7230 */ /* 0x000fce0000004100 */
[----:B------:R-:W-:Y:S01]  /*4b00*/  MUFU.RCP R16, R16 ;  /* 0x0000001000107308 */ /* 0x000fe20000001000 */
[----:B------:R-:W-:Y:S01]  /*4b10*/  FMUL.FTZ R12, R124, -1.4426950216293334961 ;  /* 0xbfb8aa3b7c0c7820 */ /* 0x000fe20000410000 */
[----:B------:R-:W-:-:S06]  /*4b20*/  HADD2.F32 R117, -RZ, R117.H0_H0 ;  /* 0x20000075ff757230 */ /* 0x000fcc0000004100 */
[----:B------:R1:W-:Y:S01]  /*4b30*/  MUFU.EX2 R159, R12 ;  /* 0x0000000c009f7308 */ /* 0x0003e20000000800 */
[----:B------:R-:W-:-:S05]  /*4b40*/  HADD2.F32 R126, -RZ, R126.H0_H0 ;  /* 0x2000007eff7e7230 */ /* 0x000fca0000004100 */
[----:B------:R-:W-:Y:S01]  /*4b50*/  FMUL.FTZ R14, R126, -1.4426950216293334961 ;  /* 0xbfb8aa3b7e0e7820 */ /* 0x000fe20000410000 */
[----:B----4-:R-:W-:-:S03]  /*4b60*/  HADD2.F32 R133, -RZ, R133.H0_H0 ;  /* 0x20000085ff857230 */ /* 0x010fc60000004100 */
[----:B------:R-:W2:Y:S01]  /*4b70*/  MUFU.EX2 R161, R14 ;  /* 0x0000000e00a17308 */ /* 0x000ea20000000800 */
[----:B------:R-:W-:Y:S01]  /*4b80*/  HADD2.F32 R131, -RZ, R131.H0_H0 ;  /* 0x20000083ff837230 */ /* 0x000fe20000004100 */
[----:B------:R-:W-:Y:S02]  /*4b90*/  FMUL.FTZ R167, R133, -1.4426950216293334961 ;  /* 0xbfb8aa3b85a77820 */ /* 0x000fe40000410000 */
[----:B0-----:R-:W-:Y:S01]  /*4ba0*/  FADD.FTZ R162, R162, 1 ;  /* 0x3f800000a2a27421 */ /* 0x001fe20000010000 */
[----:B------:R-:W-:Y:S01]  /*4bb0*/  HADD2.F32 R111, -RZ, R111.H0_H0 ;  /* 0x2000006fff6f7230 */ /* 0x000fe20000004100 */
[----:B------:R-:W-:Y:S01]  /*4bc0*/  FMUL.FTZ R165, R131, -1.4426950216293334961 ;  /* 0xbfb8aa3b83a57820 */ /* 0x000fe20000410000 */
[----:B------:R-:W-:Y:S01]  /*4bd0*/  HADD2.F32 R128, -RZ, R128.H0_H0 ;  /* 0x20000080ff807230 */ /* 0x000fe20000004100 */
[----:B------:R-:W-:Y:S01]  /*4be0*/  MUFU.EX2 R167, R167 ;  /* 0x000000a700a77308 */ /* 0x000fe20000000800 */
[----:B------:R-:W-:-:S03]  /*4bf0*/  HADD2.F32 R135, -RZ, R135.H0_H0 ;  /* 0x20000087ff877230 */ /* 0x000fc60000004100 */
[----:B-1----:R-:W-:-:S04]  /*4c00*/  FMUL.FTZ R12, R128, -1.4426950216293334961 ;  /* 0xbfb8aa3b800c7820 */ /* 0x002fc80000410000 */
[----:B------:R0:W-:Y:S01]  /*4c10*/  MUFU.EX2 R166, R165 ;  /* 0x000000a500a67308 */ /* 0x0001e20000000800 */
[----:B--2---:R-:W-:Y:S02]  /*4c20*/  FADD.FTZ R161, R161, 1 ;  /* 0x3f800000a1a17421 */ /* 0x004fe40000010000 */
[----:B------:R-:W-:Y:S02]  /*4c30*/  FMUL.FTZ R13, R135, -1.4426950216293334961 ;  /* 0xbfb8aa3b870d7820 */ /* 0x000fe40000410000 */
[----:B0-----:R-:W-:Y:S01]  /*4c40*/  FADD.FTZ R165, R164, 1 ;  /* 0x3f800000a4a57421 */ /* 0x001fe20000010000 */
        /* <DEDUP_REMOVED lines=19> */
[----:B------:R-:W4:Y:S01]  /*4d80*/  LDS.U16 R137, [R32+0x2] ;  /* 0x0000020020897984 */ /* 0x000f220000000400 */
[----:B0-----:R-:W-:-:S03]  /*4d90*/  FADD.FTZ R146, R155, 1 ;  /* 0x3f8000009b927421 */ /* 0x001fc60000010000 */
[----:B------:R-:W0:Y:S03]  /*4da0*/  LDS.U16 R143, [R32+0x6] ;  /* 0x00000600208f7984 */ /* 0x000e260000000400 */
[----:B------:R-:W5:Y:S01]  /*4db0*/  MUFU.RCP R146, R146 ;  /* 0x0000009200927308 */ /* 0x000f620000001000 */
[----:B------:R-:W0:Y:S01]  /*4dc0*/  LDS.U16 R147, [R32+0x8] ;  /* 0x0000080020937984 */ /* 0x000e220000000400 */
[----:B-1----:R-:W-:-:S03]  /*4dd0*/  FADD.FTZ R149, -R17, 1 ;  /* 0x3f80000011957421 */ /* 0x002fc60000010100 */
[----:B------:R-:W1:Y:S01]  /*4de0*/  LDS.U16 R148, [R32+0xa] ;  /* 0x00000a0020947984 */ /* 0x000e620000000400 */
[----:B------:R-:W-:Y:S01]  /*4df0*/  HADD2.F32 R141, -RZ, R122.H0_H0 ;  /* 0x2000007aff8d7230 */ /* 0x000fe20000004100 */
[----:B------:R-:W-:Y:S02]  /*4e00*/  FFMA.FTZ R151, R90, R149, 1 ;  /* 0x3f8000005a977423 */ /* 0x000fe40000010095 */
[----:B------:R-:W0:Y:S01]  /*4e10*/  LDS.U16 R149, [R32+0xc] ;  /* 0x00000c0020957984 */ /* 0x000e220000000400 */
[----:B------:R-:W-:Y:S02]  /*4e20*/  FADD.FTZ R140, R158, 1 ;  /* 0x3f8000009e8c7421 */ /* 0x000fe40000010000 */
[----:B------:R-:W-:Y:S02]  /*4e30*/  FADD.FTZ R150, -R16, 1 ;  /* 0x3f80000010967421 */ /* 0x000fe40000010100 */
[----:B------:R-:W-:Y:S01]  /*4e40*/  FADD.FTZ R142, R160, 1 ;  /* 0x3f800000a08e7421 */ /* 0x000fe20000010000 */
[----:B------:R-:W-:Y:S01]  /*4e50*/  HADD2.F32 R144, -RZ, R119.H0_H0 ;  /* 0x20000077ff907230 */ /* 0x000fe20000004100 */
[----:B-----5:R-:W-:Y:S01]  /*4e60*/  FADD.FTZ R158, -R146, 1 ;  /* 0x3f800000929e7421 */ /* 0x020fe20000010100 */
[----:B------:R-:W-:Y:S01]  /*4e70*/  MUFU.EX2 R163, R12 ;  /* 0x0000000c00a37308 */ /* 0x000fe20000000800 */
[----:B------:R-:W-:Y:S01]  /*4e80*/  FADD.FTZ R145, R157, 1 ;  /* 0x3f8000009d917421 */ /* 0x000fe20000010000 */
[----:B------:R-:W-:Y:S01]  /*4e90*/  LDS.U16 R172, [R32+0x12] ;  /* 0x0000120020ac7984 */ /* 0x000fe20000000400 */
[----:B------:R-:W-:-:S02]  /*4ea0*/  FADD.FTZ R139, R159, 1 ;  /* 0x3f8000009f8b7421 */ /* 0x000fc40000010000 */
[----:B------:R-:W-:Y:S01]  /*4eb0*/  FADD.FTZ R168, R167, 1 ;  /* 0x3f800000a7a87421 */ /* 0x000fe20000010000 */
[----:B------:R-:W-:Y:S01]  /*4ec0*/  HADD2.F32 R134, -RZ, R134.H0_H0 ;  /* 0x20000086ff867230 */ /* 0x000fe20000004100 */
[----:B------:R-:W-:Y:S01]  /*4ed0*/  LDS.U16 R178, [R32+0x18] ;  /* 0x0000180020b27984 */ /* 0x000fe20000000400 */
[----:B--2---:R-:W-:Y:S01]  /*4ee0*/  HADD2.F32 R122, -RZ, R15.H0_H0 ;  /* 0x2000000fff7a7230 */ /* 0x004fe20000004100 */
[----:B------:R-:W-:Y:S02]  /*4ef0*/  MUFU.EX2 R13, R13 ;  /* 0x0000000d000d7308 */ /* 0x000fe40000000800 */
[----:B------:R-:W-:Y:S01]  /*4f00*/  LDS.U16 R174, [R32+0x14] ;  /* 0x0000140020ae7984 */ /* 0x000fe20000000400 */
[----:B---3--:R-:W-:Y:S01]  /*4f10*/  HADD2.F32 R138, -RZ, R138.H0_H0 ;  /* 0x2000008aff8a7230 */ /* 0x008fe20000004100 */
[----:B------:R-:W-:Y:S01]  /*4f20*/  FMUL.FTZ R15, R141, R122 ;  /* 0x0000007a8d0f7220 */ /* 0x000fe20000410000 */
[----:B------:R-:W-:Y:S01]  /*4f30*/  HADD2.F32 R136, -RZ, R136.H0_H0 ;  /* 0x20000088ff887230 */ /* 0x000fe20000004100 */
[----:B------:R-:W-:Y:S02]  /*4f40*/  LDS.U16 R176, [R32+0x16] ;  /* 0x0000160020b07984 */ /* 0x000fe40000000400 */
[----:B------:R-:W-:-:S02]  /*4f50*/  FMUL.FTZ R153, R117, R138 ;  /* 0x0000008a75997220 */ /* 0x000fc40000410000 */
[----:B------:R-:W-:Y:S01]  /*4f60*/  FFMA.FTZ R150, R129, R150, 1 ;  /* 0x3f80000081967423 */ /* 0x000fe20000010096 */
[----:B------:R-:W-:Y:S01]  /*4f70*/  LDS.U16 R184, [R32+0x1c] ;  /* 0x00001c0020b87984 */ /* 0x000fe20000000400 */
[----:B------:R-:W-:Y:S02]  /*4f80*/  FMUL.FTZ R15, R16, R15 ;  /* 0x0000000f100f7220 */ /* 0x000fe40000410000 */
[----:B------:R-:W-:Y:S02]  /*4f90*/  FMUL.FTZ R153, R146, R153 ;  /* 0x0000009992997220 */ /* 0x000fe40000410000 */
[----:B------:R-:W-:Y:S02]  /*4fa0*/  FFMA.FTZ R160, R91, R158, 1 ;  /* 0x3f8000005ba07423 */ /* 0x000fe4000001009e */
[----:B------:R-:W-:Y:S02]  /*4fb0*/  FMUL.FTZ R155, R15, R150 ;  /* 0x000000960f9b7220 */ /* 0x000fe40000410000 */
[----:B------:R-:W-:Y:S01]  /*4fc0*/  FMUL.FTZ R15, R153, R160 ;  /* 0x000000a0990f7220 */ /* 0x000fe20000410000 */
[----:B------:R-:W2:Y:S01]  /*4fd0*/  MUFU.RCP R145, R145 ;  /* 0x0000009100917308 */ /* 0x000ea20000001000 */
[----:B------:R-:W3:Y:S01]  /*4fe0*/  LDS.U16 R153, [R32+0x10] ;  /* 0x0000100020997984 */ /* 0x000ee20000000400 */
[----:B----4-:R-:W-:-:S06]  /*4ff0*/  HADD2.F32 R137, -RZ, R137.H0_H0 ;  /* 0x20000089ff897230 */ /* 0x010fcc0000004100 */
[----:B------:R-:W-:Y:S01]  /*5000*/  MUFU.RCP R140, R140 ;  /* 0x0000008c008c7308 */ /* 0x000fe20000001000 */
[----:B------:R-:W-:Y:S01]  /*5010*/  FMUL.FTZ R152, R144, R137 ;  /* 0x0000008990987220 */ /* 0x000fe20000410000 */
[----:B------:R-:W-:Y:S02]  /*5020*/  HADD2.F32 R150, -RZ, R115.H0_H0 ;  /* 0x20000073ff967230 */ /* 0x000fe40000004100 */
[----:B0-----:R-:W-:Y:S01]  /*5030*/  HADD2.F32 R143, -RZ, R143.H0_H0 ;  /* 0x2000008fff8f7230 */ /* 0x001fe20000004100 */
[----:B------:R-:W-:-:S03]  /*5040*/  FMUL.FTZ R152, R17, R152 ;  /* 0x0000009811987220 */ /* 0x000fc60000410000 */
[----:B------:R-:W0:Y:S01]  /*5050*/  MUFU.RCP R139, R139 ;  /* 0x0000008b008b7308 */ /* 0x000e220000001000 */
[----:B------:R-:W-:Y:S01]  /*5060*/  FMUL.FTZ R170, R152, R151 ;  /* 0x0000009798aa7220 */ /* 0x000fe20000410000 */
[----:B------:R-:W-:Y:S01]  /*5070*/  HADD2.F32 R152, -RZ, R113.H0_H0 ;  /* 0x20000071ff987230 */ /* 0x000fe20000004100 */
[C---:B--2---:R-:W-:Y:S01]  /*5080*/  FADD.FTZ R115, -R145.reuse, 1 ;  /* 0x3f80000091737421 */ /* 0x044fe20000010100 */
[----:B------:R-:W-:Y:S01]  /*5090*/  HADD2.F32 R147, -RZ, R147.H0_H0 ;  /* 0x20000093ff937230 */ /* 0x000fe20000004100 */
[----:B------:R-:W-:Y:S01]  /*50a0*/  FMUL.FTZ R160, R150, R143 ;  /* 0x0000008f96a07220 */ /* 0x000fe20000410000 */
[----:B-1----:R-:W-:Y:S02]  /*50b0*/  HADD2.F32 R148, -RZ, R148.H0_H0 ;  /* 0x20000094ff947230 */ /* 0x002fe40000004100 */
[----:B------:R-:W1:Y:S01]  /*50c0*/  MUFU.RCP R142, R142 ;  /* 0x0000008e008e7308 */ /* 0x000e620000001000 */
[----:B------:R-:W-:Y:S01]  /*50d0*/  FFMA.FTZ R115, R132, R115, 1 ;  /* 0x3f80000084737423 */ /* 0x000fe20000010073 */
[----:B------:R-:W2:Y:S01]  /*50e0*/  LDS.U16 R151, [R32+0xe] ;  /* 0x00000e0020977984 */ /* 0x000ea20000000400 */
[----:B------:R-:W-:-:S02]  /*50f0*/  FMUL.FTZ R160, R145, R160 ;  /* 0x000000a091a07220 */ /* 0x000fc40000410000 */
[----:B------:R-:W-:-:S03]  /*5100*/  FMUL.FTZ R157, R152, R147 ;  /* 0x00000093989d7220 */ /* 0x000fc60000410000 */
[----:B------:R4:W5:Y:S01]  /*5110*/  MUFU.RCP R158, R162 ;  /* 0x000000a2009e7308 */ /* 0x0009620000001000 */
[----:B------:R-:W-:Y:S01]  /*5120*/  FMUL.FTZ R182, R160, R115 ;  /* 0x00000073a0b67220 */ /* 0x000fe20000410000 */
[----:B------:R-:W-:Y:S01]  /*5130*/  HADD2.F32 R160, -RZ, R109.H0_H0 ;  /* 0x2000006dffa07230 */ /* 0x000fe20000004100 */
[----:B0-----:R-:W-:Y:S01]  /*5140*/  FADD.FTZ R159, -R139, 1 ;  /* 0x3f8000008b9f7421 */ /* 0x001fe20000010100 */
[----:B------:R-:W-:Y:S01]  /*5150*/  HADD2.F32 R149, -RZ, R149.H0_H0 ;  /* 0x20000095ff957230 */ /* 0x000fe20000004100 */
[----:B------:R-:W-:Y:S02]  /*5160*/  FMUL.FTZ R164, R111, R148 ;  /* 0x000000946fa47220 */ /* 0x000fe40000410000 */
[C---:B----4-:R-:W-:Y:S02]  /*5170*/  FADD.FTZ R162, -R140.reuse, 1 ;  /* 0x3f8000008ca27421 */ /* 0x050fe40000010100 */
[----:B------:R-:W-:Y:S02]  /*5180*/  FMUL.FTZ R157, R140, R157 ;  /* 0x0000009d8c9d7220 */ /* 0x000fe40000410000 */
[----:B------:R-:W-:Y:S01]  /*5190*/  FFMA.FTZ R162, R123, R162, 1 ;  /* 0x3f8000007ba27423 */ /* 0x000fe200000100a2 */
[----:B------:R0:W-:Y:S01]  /*51a0*/  MUFU.RCP R119, R161 ;  /* 0x000000a100777308 */ /* 0x0001e20000001000 */
[----:B------:R-:W-:-:S02]  /*51b0*/  FFMA.FTZ R159, R124, R159, 1 ;  /* 0x3f8000007c9f7423 */ /* 0x000fc4000001009f */
[----:B------:R-:W-:Y:S02]  /*51c0*/  FMUL.FTZ R164, R139, R164 ;  /* 0x000000a48ba47220 */ /* 0x000fe40000410000 */
[----:B------:R-:W-:Y:S02]  /*51d0*/  FMUL.FTZ R109, R160, R149 ;  /* 0x00000095a06d7220 */ /* 0x000fe40000410000 */
[----:B0-----:R-:W-:Y:S02]  /*51e0*/  FMUL.FTZ R161, R157, R162 ;  /* 0x000000a29da17220 */ /* 0x001fe40000410000 */
[----:B-1----:R-:W-:Y:S02]  /*51f0*/  FADD.FTZ R162, -R142, 1 ;  /* 0x3f8000008ea27421 */ /* 0x002fe40000010100 */
[----:B------:R-:W-:Y:S02]  /*5200*/  FMUL.FTZ R188, R164, R159 ;  /* 0x0000009fa4bc7220 */ /* 0x000fe40000410000 */
[----:B------:R-:W-:-:S02]  /*5210*/  FFMA.FTZ R164, R125, R162, 1 ;  /* 0x3f8000007da47423 */ /* 0x000fc400000100a2 */
[----:B------:R-:W-:Y:S01]  /*5220*/  FMUL.FTZ R109, R142, R109 ;  /* 0x0000006d8e6d7220 */ /* 0x000fe20000410000 */
[----:B---3--:R-:W-:-:S03]  /*5230*/  HADD2.F32 R153, -RZ, R153.H0_H0 ;  /* 0x20000099ff997230 */ /* 0x008fc60000004100 */
[----:B------:R-:W-:Y:S01]  /*5240*/  FMUL.FTZ R167, R109, R164 ;  /* 0x000000a46da77220 */ /* 0x000fe20000410000 */
[----:B------:R-:W-:Y:S01]  /*5250*/  HADD2.F32 R164, -RZ, R105.H0_H0 ;  /* 0x20000069ffa47230 */ /* 0x000fe20000004100 */
[----:B-----5:R-:W-:Y:S02]  /*5260*/  FADD.FTZ R180, -R158, 1 ;  /* 0x3f8000009eb47421 */ /* 0x020fe40000010100 */
[----:B------:R-:W-:Y:S02]  /*5270*/  FMUL.FTZ R14, R134, -1.4426950216293334961 ;  /* 0xbfb8aa3b860e7820 */ /* 0x000fe40000410000 */
[----:B------:R-:W-:Y:S02]  /*5280*/  FMUL.FTZ R109, R164, R153 ;  /* 0x00000099a46d7220 */ /* 0x000fe40000410000 */
[----:B------:R-:W-:Y:S02]  /*5290*/  FADD.FTZ R163, R163, 1 ;  /* 0x3f800000a3a37421 */ /* 0x000fe40000010000 */
[----:B------:R-:W-:-:S02]  /*52a0*/  FFMA.FTZ R186, R127, R180, 1 ;  /* 0x3f8000007fba7423 */ /* 0x000fc400000100b4 */
[----:B------:R-:W-:Y:S01]  /*52b0*/  FMUL.FTZ R109, R158, R109 ;  /* 0x0000006d9e6d7220 */ /* 0x000fe20000410000 */
[----:B------:R-:W0:Y:S03]  /*52c0*/  MUFU.EX2 R14, R14 ;  /* 0x0000000e000e7308 */ /* 0x000e260000000800 */
[----:B------:R-:W-:Y:S02]  /*52d0*/  FMUL.FTZ R169, R109, R186 ;  /* 0x000000ba6da97220 */ /* 0x000fe40000410000 */
[----:B------:R-:W-:Y:S03]  /*52e0*/  LDS.U16 R186, [R32+0x1e] ;  /* 0x00001e0020ba7984 */ /* 0x000fe60000000400 */
[----:B------:R1:W-:Y:S01]  /*52f0*/  MUFU.RCP R113, R163 ;  /* 0x000000a300717308 */ /* 0x0003e20000001000 */
[----:B------:R-:W-:-:S02]  /*5300*/  FMUL.FTZ R12, R136, -1.4426950216293334961 ;  /* 0xbfb8aa3b880c7820 */ /* 0x000fc40000410000 */
[----:B------:R-:W-:Y:S02]  /*5310*/  FADD.FTZ R166, R166, 1 ;  /* 0x3f800000a6a67421 */ /* 0x000fe40000010000 */
[----:B-1----:R-:W-:Y:S02]  /*5320*/  FADD.FTZ R163, R13, 1 ;  /* 0x3f8000000da37421 */ /* 0x002fe40000010000 */
[----:B------:R-:W1:Y:S01]  /*5330*/  LDS.U16 R13, [R32+0x1a] ;  /* 0x00001a00200d7984 */ /* 0x000e620000000400 */
[----:B------:R-:W3:Y:S01]  /*5340*/  MUFU.EX2 R12, R12 ;  /* 0x0000000c000c7308 */ /* 0x000ee20000000800 */
[----:B------:R-:W-:Y:S02]  /*5350*/  HADD2.F32 R162, -RZ, R107.H0_H0 ;  /* 0x2000006bffa27230 */ /* 0x000fe40000004100 */
[----:B--2---:R-:W-:Y:S01]  /*5360*/  HADD2.F32 R151, -RZ, R151.H0_H0 ;  /* 0x20000097ff977230 */ /* 0x004fe20000004100 */
[----:B0-----:R-:W-:-:S04]  /*5370*/  FADD.FTZ R105, R14, 1 ;  /* 0x3f8000000e697421 */ /* 0x001fc80000010000 */
[----:B------:R-:W0:Y:S01]  /*5380*/  MUFU.RCP R166, R166 ;  /* 0x000000a600a67308 */ /* 0x000e220000001000 */
[----:B------:R-:W-:Y:S02]  /*5390*/  FADD.FTZ R107, -R119, 1 ;  /* 0x3f800000776b7421 */ /* 0x000fe40000010100 */
[----:B------:R-:W-:Y:S02]  /*53a0*/  FMUL.FTZ R14, R162, R151 ;  /* 0x00000097a20e7220 */ /* 0x000fe40000410000 */
[----:B------:R-:W-:-:S03]  /*53b0*/  FFMA.FTZ R107, R126, R107, 1 ;  /* 0x3f8000007e6b7423 */ /* 0x000fc6000001006b */
[----:B------:R-:W2:Y:S01]  /*53c0*/  MUFU.RCP R168, R168 ;  /* 0x000000a800a87308 */ /* 0x000ea20000001000 */
[----:B------:R-:W-:Y:S01]  /*53d0*/  FMUL.FTZ R14, R119, R14 ;  /* 0x0000000e770e7220 */ /* 0x000fe20000410000 */
[----:B------:R-:W-:-:S03]  /*53e0*/  HADD2.F32 R172, -RZ, R172.H0_H0 ;  /* 0x200000acffac7230 */ /* 0x000fc60000004100 */
[----:B------:R-:W-:-:S03]  /*53f0*/  FMUL.FTZ R14, R14, R107 ;  /* 0x0000006b0e0e7220 */ /* 0x000fc60000410000 */
[----:B------:R-:W4:Y:S01]  /*5400*/  MUFU.RCP R115, R165 ;  /* 0x000000a500737308 */ /* 0x000f220000001000 */
[----:B------:R-:W-:Y:S01]  /*5410*/  HADD2.F32 R107, -RZ, R103.H0_H0 ;  /* 0x20000067ff6b7230 */ /* 0x000fe20000004100 */
[----:B---3--:R-:W-:Y:S01]  /*5420*/  FADD.FTZ R103, R12, 1 ;  /* 0x3f8000000c677421 */ /* 0x008fe20000010000 */
[----:B------:R-:W-:Y:S01]  /*5430*/  HADD2.F32 R157, -RZ, R97.H0_H0 ;  /* 0x20000061ff9d7230 */ /* 0x000fe20000004100 */
[----:B0-----:R-:W-:Y:S01]  /*5440*/  FADD.FTZ R12, -R166, 1 ;  /* 0x3f800000a60c7421 */ /* 0x001fe20000010100 */
[----:B------:R-:W-:Y:S02]  /*5450*/  HADD2.F32 R178, -RZ, R178.H0_H0 ;  /* 0x200000b2ffb27230 */ /* 0x000fe40000004100 */
[----:B------:R-:W-:Y:S01]  /*5460*/  HADD2.F32 R159, -RZ, R99.H0_H0 ;  /* 0x20000063ff9f7230 */ /* 0x000fe20000004100 */
[----:B------:R-:W0:Y:S01]  /*5470*/  MUFU.RCP R105, R105 ;  /* 0x0000006900697308 */ /* 0x000e220000001000 */
[----:B------:R-:W-:Y:S01]  /*5480*/  FFMA.FTZ R192, R131, R12, 1 ;  /* 0x3f80000083c07423 */ /* 0x000fe2000001000c */
[----:B------:R-:W-:Y:S01]  /*5490*/  HADD2.F32 R109, -RZ, R101.H0_H0 ;  /* 0x20000065ff6d7230 */ /* 0x000fe20000004100 */
[----:B------:R-:W-:Y:S01]  /*54a0*/  FADD.FTZ R99, -R113, 1 ;  /* 0x3f80000071637421 */ /* 0x000fe20000010100 */
[----:B------:R-:W-:Y:S01]  /*54b0*/  HADD2.F32 R174, -RZ, R174.H0_H0 ;  /* 0x200000aeffae7230 */ /* 0x000fe20000004100 */
[----:B------:R-:W-:-:S03]  /*54c0*/  FMUL.FTZ R12, R107, R172 ;  /* 0x000000ac6b0c7220 */ /* 0x000fc60000410000 */
[----:B------:R3:W5:Y:S01]  /*54d0*/  MUFU.RCP R180, R163 ;  /* 0x000000a300b47308 */ /* 0x0007620000001000 */
[----:B--2---:R-:W-:Y:S02]  /*54e0*/  FADD.FTZ R190, -R168, 1 ;  /* 0x3f800000a8be7421 */ /* 0x004fe40000010100 */
[----:B------:R-:W-:-:S05]  /*54f0*/  FFMA.FTZ R99, R128, R99, 1 ;  /* 0x3f80000080637423 */ /* 0x000fca0000010063 */
[----:B------:R2:W0:Y:S01]  /*5500*/  MUFU.RCP R97, R103 ;  /* 0x0000006700617308 */ /* 0x0004220000001000 */
[----:B---3--:R-:W-:Y:S02]  /*5510*/  FMUL.FTZ R163, R157, R178 ;  /* 0x000000b29da37220 */ /* 0x008fe40000410000 */
[----:B------:R-:W-:Y:S02]  /*5520*/  FMUL.FTZ R12, R113, R12 ;  /* 0x0000000c710c7220 */ /* 0x000fe40000410000 */
[----:B------:R-:W-:Y:S02]  /*5530*/  FFMA.FTZ R194, R133, R190, 1 ;  /* 0x3f80000085c27423 */ /* 0x000fe400000100be */
[----:B------:R-:W-:Y:S02]  /*5540*/  FMUL.FTZ R163, R168, R163 ;  /* 0x000000a3a8a37220 */ /* 0x000fe40000410000 */
[----:B----4-:R-:W-:Y:S02]  /*5550*/  FADD.FTZ R101, -R115, 1 ;  /* 0x3f80000073657421 */ /* 0x010fe40000010100 */
[----:B------:R-:W-:-:S02]  /*5560*/  FMUL.FTZ R190, R109, R174 ;  /* 0x000000ae6dbe7220 */ /* 0x000fc40000410000 */
[----:B------:R-:W-:Y:S01]  /*5570*/  FMUL.FTZ R12, R12, R99 ;  /* 0x000000630c0c7220 */ /* 0x000fe20000410000 */
[----:B------:R-:W-:Y:S01]  /*5580*/  F2FP.PACK_AB R99, R170, R155 ;  /* 0x0000009baa63723e */ /* 0x000fe200000000ff */
[----:B------:R-:W-:Y:S01]  /*5590*/  BAR.SYNC.DEFER_BLOCKING 0x0 ;  /* 0x0000000000007b1d */ /* 0x000fe20000010000 */
[----:B------:R-:W-:Y:S01]  /*55a0*/  FMUL.FTZ R194, R163, R194 ;  /* 0x000000c2a3c27220 */ /* 0x000fe20000410000 */
[----:B------:R-:W-:Y:S01]  /*55b0*/  HADD2.F32 R176, -RZ, R176.H0_H0 ;  /* 0x200000b0ffb07230 */ /* 0x000fe20000004100 */
[----:B------:R-:W-:Y:S01]  /*55c0*/  FFMA.FTZ R101, R130, R101, 1 ;  /* 0x3f80000082657423 */ /* 0x000fe20000010065 */
[----:B------:R-:W-:Y:S01]  /*55d0*/  HADD2.F32 R170, -RZ, R95.H0_H0 ;  /* 0x2000005fffaa7230 */ /* 0x000fe20000004100 */
[----:B------:R-:W-:Y:S01]  /*55e0*/  FMUL.FTZ R190, R115, R190 ;  /* 0x000000be73be7220 */ /* 0x000fe20000410000 */
[----:B------:R-:W-:Y:S02]  /*55f0*/  HADD2.F32 R165, -RZ, R93.H0_H0 ;  /* 0x2000005dffa57230 */ /* 0x000fe40000004100 */
[----:B------:R-:W-:-:S02]  /*5600*/  HADD2.F32 R163, -RZ, R89.H0_H0 ;  /* 0x20000059ffa37230 */ /* 0x000fc40000004100 */
[----:B-1----:R-:W-:Y:S02]  /*5610*/  HADD2.F32 R155, -RZ, R13.H0_H0 ;  /* 0x2000000dff9b7230 */ /* 0x002fe40000004100 */
[----:B------:R-:W-:Y:S02]  /*5620*/  HADD2.F32 R184, -RZ, R184.H0_H0 ;  /* 0x200000b8ffb87230 */ /* 0x000fe40000004100 */
[----:B------:R-:W-:Y:S01]  /*5630*/  HADD2.F32 R186, -RZ, R186.H0_H0 ;  /* 0x200000baffba7230 */ /* 0x000fe20000004100 */
[----:B------:R-:W-:Y:S02]  /*5640*/  FMUL.FTZ R101, R190, R101 ;  /* 0x00000065be657220 */ /* 0x000fe40000410000 */
[----:B--2---:R-:W-:Y:S02]  /*5650*/  FMUL.FTZ R103, R159, R176 ;  /* 0x000000b09f677220 */ /* 0x004fe40000410000 */
[----:B0-----:R-:W-:Y:S02]  /*5660*/  FADD.FTZ R89, -R105, 1 ;  /* 0x3f80000069597421 */ /* 0x001fe40000010100 */
[----:B-----5:R-:W-:-:S02]  /*5670*/  FADD.FTZ R196, -R180, 1 ;  /* 0x3f800000b4c47421 */ /* 0x020fc40000010100 */
[----:B------:R-:W-:Y:S02]  /*5680*/  FADD.FTZ R93, -R97, 1 ;  /* 0x3f800000615d7421 */ /* 0x000fe40000010100 */
[----:B------:R-:W-:Y:S02]  /*5690*/  FMUL.FTZ R190, R170, R155 ;  /* 0x0000009baabe7220 */ /* 0x000fe40000410000 */
        /* <DEDUP_REMOVED lines=17> */
[----:B------:R-:W-:-:S02]  /*57b0*/  F2FP.PACK_AB R14, R14, R167 ;  /* 0x000000a70e0e723e */ /* 0x000fc400000000ff */
[----:B------:R-:W-:Y:S02]  /*57c0*/  ISETP.NE.AND P1, PT, R62, RZ, PT ;  /* 0x000000ff3e00720c */ /* 0x000fe40003f25270 */
[----:B------:R-:W-:Y:S02]  /*57d0*/  F2FP.PACK_AB R12, R12, R169 ;  /* 0x000000a90c0c723e */ /* 0x000fe400000000ff */
[----:B------:R-:W-:Y:S02]  /*57e0*/  F2FP.PACK_AB R101, R192, R101 ;  /* 0x00000065c065723e */ /* 0x000fe400000000ff */
[----:B------:R-:W-:Y:S02]  /*57f0*/  F2FP.PACK_AB R89, R89, R194 ;  /* 0x000000c25959723e */ /* 0x000fe400000000ff */
[----:B------:R-:W-:Y:S01]  /*5800*/  F2FP.PACK_AB R13, R198, R13 ;  /* 0x0000000dc60d723e */ /* 0x000fe200000000ff */
[----:B------:R0:W-:Y:S01]  /*5810*/  STS.U16 [R32+0x2], R93 ;  /* 0x0000025d20007388 */ /* 0x0001e20000000400 */
[----:B------:R-:W-:-:S03]  /*5820*/  PRMT R95, R15, 0x7632, R95 ;  /* 0x000076320f5f7816 */ /* 0x000fc6000000005f */
        /* <DEDUP_REMOVED lines=55> */
[CC--:B0-----:R-:W-:Y:S02]  /*5ba0*/  ISETP.GE.AND P4, PT, R54.reuse, R187.reuse, PT ;  /* 0x000000bb3600720c */ /* 0x0c1fe40003f86270 */
        /* <DEDUP_REMOVED lines=19> */
.L_x_4912:
[----:B------:R-:W-:Y:S05]  /*5ce0*/  BSYNC B0 ;  /* 0x0000000000007941 */ /* 0x000fea0003800000 */
.L_x_4911:
[----:B------:R1:W-:Y:S01]  /*5cf0*/  @!P3 STG.E.U16 [R14.64+-0x380], R93 ;  /* 0xfffc805d0e00b986 */ /* 0x0003e2000c101506 */
[----:B------:R-:W-:Y:S01]  /*5d00*/  ISETP.GE.AND P3, PT, R92, R187, PT ;  /* 0x000000bb5c00720c */ /* 0x000fe20003f66270 */
[----:B------:R-:W-:Y:S01]  /*5d10*/  FMUL.FTZ R124, R124, R139 ;  /* 0x0000008b7c7c7220 */ /* 0x000fe20000410000 */
[-C--:B------:R-:W-:Y:S01]  /*5d20*/  ISETP.GE.AND P4, PT, R94, R187.reuse, PT ;  /* 0x000000bb5e00720c */ /* 0x080fe20003f86270 */
[----:B------:R-:W-:Y:S01]  /*5d30*/  @!P0 STG.E.U16 [R14.64+-0x340], R95 ;  /* 0xfffcc05f0e008986 */ /* 0x000fe2000c101506 */
[-C--:B------:R-:W-:Y:S01]  /*5d40*/  ISETP.GE.AND P0, PT, R120, R187.reuse, PT ;  /* 0x000000bb7800720c */ /* 0x080fe20003f06270 */
[----:B------:R-:W-:Y:S01]  /*5d50*/  FMUL.FTZ R123, R123, R140 ;  /* 0x0000008c7b7b7220 */ /* 0x000fe20000410000 */
[-C--:B------:R-:W-:Y:S01]  /*5d60*/  ISETP.GE.AND P5, PT, R96, R187.reuse, PT ;  /* 0x000000bb6000720c */ /* 0x080fe20003fa6270 */
[----:B------:R2:W-:Y:S01]  /*5d70*/  @!P2 STG.E.U16 [R14.64+-0x300], R99 ;  /* 0xfffd00630e00a986 */ /* 0x0005e2000c101506 */
[-C--:B------:R-:W-:Y:S01]  /*5d80*/  ISETP.GE.AND P6, PT, R98, R187.reuse, PT ;  /* 0x000000bb6200720c */ /* 0x080fe20003fc6270 */
[----:B------:R-:W-:Y:S01]  /*5d90*/  FMUL.FTZ R125, R125, R142 ;  /* 0x0000008e7d7d7220 */ /* 0x000fe20000410000 */
[----:B------:R-:W-:Y:S01]  /*5da0*/  ISETP.GE.AND P2, PT, R100, R187, PT ;  /* 0x000000bb6400720c */ /* 0x000fe20003f46270 */
[----:B------:R-:W-:-:S02]  /*5db0*/  FMUL.FTZ R126, R126, R119 ;  /* 0x000000777e7e7220 */ /* 0x000fc40000410000 */
[----:B------:R-:W-:Y:S01]  /*5dc0*/  @!P3 STG.E.U16 [R14.64+-0x280], R103 ;  /* 0xfffd80670e00b986 */ /* 0x000fe2000c101506 */
        /* <DEDUP_REMOVED lines=24> */
[----:B-1----:R-:W-:Y:S02]  /*5f50*/  FMUL.FTZ R93, R117, R146 ;  /* 0x00000092755d7220 */ /* 0x002fe40000410000 */
[----:B--2---:R-:W-:Y:S01]  /*5f60*/  FMUL.FTZ R99, R111, R124 ;  /* 0x0000007c6f637220 */ /* 0x004fe20000410000 */
[----:B------:R4:W-:Y:S01]  /*5f70*/  @!P2 STG.E.U16 [R14.64+-0x80], R183 ;  /* 0xffff80b70e00a986 */ /* 0x0009e2000c101506 */
[----:B0-----:R-:W-:-:S02]  /*5f80*/  FMUL.FTZ R89, R141, R129 ;  /* 0x000000818d597220 */ /* 0x001fc40000410000 */
[----:B------:R-:W-:Y:S01]  /*5f90*/  FMUL.FTZ R91, R144, R161 ;  /* 0x000000a1905b7220 */ /* 0x000fe20000410000 */
[----:B------:R4:W-:Y:S01]  /*5fa0*/  @!P3 STG.E.U16 [R14.64+-0x3c0], R167 ;  /* 0xfffc40a70e00b986 */ /* 0x0009e2000c101506 */
[----:B------:R-:W-:Y:S02]  /*5fb0*/  FMUL.FTZ R95, R150, R132 ;  /* 0x00000084965f7220 */ /* 0x000fe40000410000 */
[----:B------:R-:W-:Y:S01]  /*5fc0*/  FMUL.FTZ R97, R152, R123 ;  /* 0x0000007b98617220 */ /* 0x000fe20000410000 */
[----:B------:R4:W-:Y:S01]  /*5fd0*/  @!P4 STG.E.U16 [R14.64+-0x40], R185 ;  /* 0xffffc0b90e00c986 */ /* 0x0009e2000c101506 */
[----:B---3--:R-:W-:Y:S02]  /*5fe0*/  FMUL.FTZ R101, R160, R125 ;  /* 0x0000007da0657220 */ /* 0x008fe40000410000 */
        /* <DEDUP_REMOVED lines=10> */
[----:B----4-:R-:W-:Y:S01]  /*6090*/  BAR.SYNC.DEFER_BLOCKING 0x0 ;  /* 0x0000000000007b1d */ /* 0x010fe20000010000 */
        /* <DEDUP_REMOVED lines=38> */
[C---:B------:R-:W-:Y:S02]  /*6300*/  PRMT R122, R135.reuse, 0x7610, R122 ;  /* 0x00007610877a7816 */ /* 0x040fe4000000007a */
[----:B-1----:R-:W-:Y:S01]  /*6310*/  PRMT R14, R130, 0x7632, R14 ;  /* 0x00007632820e7816 */ /* 0x002fe2000000000e */
[----:B------:R-:W-:Y:S01]  /*6320*/  STS.U16 [R32+0x8], R123 ;  /* 0x0000087b20007388 */ /* 0x000fe20000000400 */
[----:B------:R-:W-:-:S02]  /*6330*/  PRMT R124, R135, 0x7632, R124 ;  /* 0x00007632877c7816 */ /* 0x000fc4000000007c */
[----:B--2---:R-:W-:Y:S01]  /*6340*/  PRMT R15, R133, 0x7610, R15 ;  /* 0x00007610850f7816 */ /* 0x004fe2000000000f */
        /* <DEDUP_REMOVED lines=8> */
[----:B-1----:R-:W-:-:S03]  /*63d0*/  LEA R17, P0, R54, c[0x0][0x270], 0x1 ;  /* 0x00009c0036117a11 */ /* 0x002fc600078008ff */
[----:B------:R0:W-:Y:S04]  /*63e0*/  STS.U16 [R32+0x18], R15 ;  /* 0x0000180f20007388 */ /* 0x0001e80000000400 */
[----:B------:R1:W-:Y:S04]  /*63f0*/  STS.U16 [R32+0x1a], R90 ;  /* 0x00001a5a20007388 */ /* 0x0003e80000000400 */
[----:B------:R-:W-:Y:S01]  /*6400*/  STS.U16 [R32+0x1c], R122 ;  /* 0x00001c7a20007388 */ /* 0x000fe20000000400 */
[----:B0-----:R-:W-:-:S03]  /*6410*/  IMAD.WIDE.U32 R14, R67, c[0x0][0x210], RZ ;  /* 0x00008400430e7a25 */ /* 0x001fc600078e00ff */
[----:B------:R-:W-:Y:S01]  /*6420*/  STS.U16 [R32+0x1e], R124 ;  /* 0x00001e7c20007388 */ /* 0x000fe20000000400 */
[----:B------:R-:W-:-:S06]  /*6430*/  NOP ;  /* 0x0000000000007918 */ /* 0x000fcc0000000000 */
[----:B------:R-:W-:Y:S01]  /*6440*/  LDS.U16 R123, [R50] ;  /* 0x00000000327b7984 */ /* 0x000fe20000000400 */
[----:B------:R-:W-:Y:S02]  /*6450*/  IADD3 R15, R15, R157, RZ ;  /* 0x0000009d0f0f7210 */ /* 0x000fe40007ffe0ff */
[----:B-1----:R-:W-:Y:S01]  /*6460*/  LEA.HI.X R90, R54, c[0x0][0x274], R53, 0x1, P0 ;  /* 0x00009d00365a7a11 */ /* 0x002fe200000f0c35 */
[----:B------:R-:W-:Y:S02]  /*6470*/  LDS.U16 R125, [R49+0x40] ;  /* 0x00004000317d7984 */ /* 0x000fe40000000400 */
[----:B------:R-:W-:Y:S02]  /*6480*/  IMAD.WIDE.U32 R14, R70, c[0x0][0x218], R14 ;  /* 0x00008600460e7a25 */ /* 0x000fe400078e000e */
[----:B------:R-:W-:Y:S03]  /*6490*/  LDS.U16 R127, [R48+0x80] ;  /* 0x00008000307f7984 */ /* 0x000fe60000000400 */
[----:B------:R-:W-:Y:S01]  /*64a0*/  IADD3 R16, P2, R82, R14, RZ ;  /* 0x0000000e52107210 */ /* 0x000fe20007f5e0ff */
[----:B------:R-:W-:Y:S03]  /*64b0*/  LDS.U16 R129, [R47+0xc0] ;  /* 0x0000c0002f817984 */ /* 0x000fe60000000400 */
[----:B------:R-:W-:Y:S01]  /*64c0*/  IADD3.X R15, R81, R159, R15, P2, !PT ;  /* 0x0000009f510f7210 */ /* 0x000fe200017fe40f */
        /* <DEDUP_REMOVED lines=35> */
.L_x_4915:
[----:B------:R-:W-:Y:S05]  /*6700*/  BSYNC B0 ;  /* 0x0000000000007941 */ /* 0x000fea0003800000 */
.L_x_4914:
        /* <DEDUP_REMOVED lines=25> */
.L_x_4913:
[----:B-1--4-:R-:W-:Y:S01]  /*68a0*/  HADD2.F32 R14, -RZ, R154.H0_H0 ;  /* 0x2000009aff0e7230 */ /* 0x012fe20000004100 */
        /* <DEDUP_REMOVED lines=22> */
[----:B0-----:R-:W-:Y:S01]  /*6a10*/  FMUL.FTZ R121, R95, R68 ;  /* 0x000000445f797220 */ /* 0x001fe20000410000 */
        /* <DEDUP_REMOVED lines=51> */
[----:B------:R-:W-:Y:S01]  /*6d50*/  LEA R106, P0, R140, c[0x0][0x220], 0x2 ;  /* 0x000088008c6a7a11 */ /* 0x000fe200078010ff */
[----:B------:R-:W-:Y:S01]  /*6d60*/  IMAD R15, R14, c[0x0][0x16c], RZ ;  /* 0x00005b000e0f7a24 */ /* 0x000fe200078e02ff */
[----:B------:R-:W-:Y:S01]  /*6d70*/  LEA.HI R14, R110, R110, RZ, 0x1 ;  /* 0x0000006e6e0e7211 */ /* 0x000fe200078f08ff */
[----:B------:R-:W-:Y:S01]  /*6d80*/  IMAD R17, R69, c[0x0][0x198], RZ ;  /* 0x0000660045117a24 */ /* 0x000fe200078e02ff */
[----:B------:R-:W-:Y:S01]  /*6d90*/  IADD3 R143, R141, R143, RZ ;  /* 0x0000008f8d8f7210 */ /* 0x000fe20007ffe0ff */
[----:B------:R-:W-:Y:S01]  /*6da0*/  IMAD R145, R69, c[0x0][0x1b8], RZ ;  /* 0x00006e0045917a24 */ /* 0x000fe200078e02ff */
[----:B------:R-:W-:Y:S01]  /*6db0*/  LOP3.LUT R141, R14, 0xfffffe, RZ, 0xc0, !PT ;  /* 0x00fffffe0e8d7812 */ /* 0x000fe200078ec0ff */
[----:B------:R-:W-:Y:S01]  /*6dc0*/  IMAD.WIDE R14, R15, 0x8, R10 ;  /* 0x000000080f0e7825 */ /* 0x000fe200078e020a */
[----:B------:R-:W-:-:S02]  /*6dd0*/  MOV R114, RZ ;  /* 0x000000ff00727202 */ /* 0x000fc40000000f00 */
[----:B------:R-:W-:Y:S01]  /*6de0*/  IADD3 R132, R110, -R141, RZ ;  /* 0x8000008d6e847210 */ /* 0x000fe20007ffe0ff */
[C---:B------:R-:W-:Y:S01]  /*6df0*/  IMAD.WIDE.U32 R136, R70.reuse, c[0x0][0x198], RZ ;  /* 0x0000660046887a25 */ /* 0x040fe200078e00ff */
[----:B------:R-:W-:Y:S02]  /*6e00*/  MOV R110, R14 ;  /* 0x0000000e006e7202 */ /* 0x000fe40000000f00 */
[----:B------:R-:W-:Y:S01]  /*6e10*/  LEA.HI R14, R51, R51, RZ, 0x1 ;  /* 0x00000033330e7211 */ /* 0x000fe200078f08ff */
[----:B------:R-:W-:Y:S01]  /*6e20*/  IMAD R17, R70, c[0x0][0x19c], R17 ;  /* 0x0000670046117a24 */ /* 0x000fe200078e0211 */
[----:B------:R-:W-:Y:S01]  /*6e30*/  LEA R108, P2, R136, c[0x0][0x228], 0x2 ;  /* 0x00008a00886c7a11 */ /* 0x000fe200078410ff */
[----:B------:R-:W-:Y:S01]  /*6e40*/  IMAD.WIDE.U32 R134, R70, c[0x0][0x1b8], RZ ;  /* 0x00006e0046867a25 */ /* 0x000fe200078e00ff */
[----:B------:R-:W-:Y:S02]  /*6e50*/  LOP3.LUT R14, R14, 0x3ffffe, RZ, 0xc0, !PT ;  /* 0x003ffffe0e0e7812 */ /* 0x000fe400078ec0ff */
[----:B------:R-:W-:Y:S01]  /*6e60*/  IADD3 R137, R137, R17, RZ ;  /* 0x0000001189897210 */ /* 0x000fe20007ffe0ff */
[----:B------:R-:W-:Y:S01]  /*6e70*/  IMAD R145, R70, c[0x0][0x1bc], R145 ;  /* 0x00006f0046917a24 */ /* 0x000fe200078e0291 */
[----:B------:R-:W-:-:S02]  /*6e80*/  LEA R16, P3, R134, c[0x0][0x230], 0x2 ;  /* 0x00008c0086107a11 */ /* 0x000fc400078610ff */
[----:B------:R-:W-:Y:S02]  /*6e90*/  IADD3 R14, R51, -R14, RZ ;  /* 0x8000000e330e7210 */ /* 0x000fe40007ffe0ff */
[----:B------:R-:W-:Y:S02]  /*6ea0*/  IADD3 R17, R135, R145, RZ ;  /* 0x0000009187117210 */ /* 0x000fe40007ffe0ff */
[----:B------:R-:W-:Y:S02]  /*6eb0*/  LEA.HI.X R135, R140, c[0x0][0x224], R143, 0x2, P0 ;  /* 0x000089008c877a11 */ /* 0x000fe400000f148f */
[----:B------:R-:W-:Y:S02]  /*6ec0*/  LEA.HI.X R137, R136, c[0x0][0x22c], R137, 0x2, P2 ;  /* 0x00008b0088897a11 */ /* 0x000fe400010f1489 */
[----:B------:R-:W-:Y:S02]  /*6ed0*/  LEA.HI.X R17, R134, c[0x0][0x234], R17, 0x2, P3 ;  /* 0x00008d0086117a11 */ /* 0x000fe400018f1411 */
[----:B------:R-:W-:-:S02]  /*6ee0*/  MOV R155, R15 ;  /* 0x0000000f009b7202 */ /* 0x000fc40000000f00 */
        /* <DEDUP_REMOVED lines=16> */
[----:B------:R-:W-:Y:S02]  /*6ff0*/  LEA R157, R14, 0x668, 0xa ;  /* 0x000006680e9d7811 */ /* 0x000fe400078e50ff */
[----:B------:R-:W-:-:S02]  /*7000*/  SHF.L.U32 R132, R132, 0x8, RZ ;  /* 0x0000000884847819 */ /* 0x000fc400000006ff */
.L_x_4921:
        /* <DEDUP_REMOVED lines=15> */
[----:B------:R-:W-:Y:S02]  /*7100*/  HADD2.F32 R161, -RZ, R30.H0_H0 ;  /* 0x2000001effa17230 */ /* 0x000fe40000004100 */
[----:B------:R-:W-:Y:S02]  /*7110*/  HADD2.F32 R167, -RZ, R28.H0_H0 ;  /* 0x2000001cffa77230 */ /* 0x000fe40000004100 */
[----:B------:R-:W-:Y:S01]  /*7120*/  HADD2.F32 R146, -RZ, R27.H0_H0 ;  /* 0x2000001bff927230 */ /* 0x000fe20000004100 */
[----:B------:R-:W-:Y:S01]  /*7130*/  FMUL.FTZ R229, R161, R78 ;  /* 0x0000004ea1e57220 */ /* 0x000fe20000410000 */
        /* <DEDUP_REMOVED lines=9> */
[----:B------:R-:W-:Y:S01]  /*71d0*/  HADD2.F32 R165, -RZ, R0.H0_H0 ;  /* 0x20000000ffa57230 */ /* 0x000fe20000004100 */
        /* <DEDUP_REMOVED lines=40> */
[----:B------:R-:W-:Y:S02]  /*7460*/  HADD2.F32 R159, -RZ, R154.H0_H0 ;  /* 0x2000009aff9f7230 */ /* 0x000fe40000004100 */
[----:B------:R-:W-:-:S04]  /*7470*/  HADD2.F32 R136, -RZ, R31.H0_H0 ;  /* 0x2000001fff887230 */ /* 0x000fc80000004100 */
[----:B------:R-:W2:Y:S01]  /*7480*/  MUFU.EX2 R203, R203 ;  /* 0x000000cb00cb7308 */ /* 0x000ea20000000800 */
[----:B------:R-:W-:Y:S02]  /*7490*/  FMUL.FTZ R194, R159, R80 ;  /* 0x000000509fc27220 */ /* 0x000fe40000410000 */
[----:B------:R-:W-:-:S05]  /*74a0*/  FMUL.FTZ R231, R136, R79 ;  /* 0x0000004f88e77220 */ /* 0x000fca0000410000 */
[----:B------:R-:W1:Y:S01]  /*74b0*/  MUFU.EX2 R162, R162 ;  /* 0x000000a200a27308 */ /* 0x000e620000000800 */
[-C--:B------:R-:W-:Y:S02]  /*74c0*/  FMUL.FTZ R196, R117, R190.reuse ;  /* 0x000000be75c47220 */ /* 0x080fe40000410000 */
[----:B------:R-:W-:-:S05]  /*74d0*/  FMUL.FTZ R198, R119, R190 ;  /* 0x000000be77c67220 */ /* 0x000fca0000410000 */
        /* <DEDUP_REMOVED lines=33> */
[----:B0--34-:R-:W-:Y:S02]  /*76f0*/  ISETP.NE.AND P4, PT, R51, c[0x0][0x174], PT ;  /* 0x00005d0033007a0c */ /* 0x019fe40003f85270 */
[----:B------:R-:W-:-:S11]  /*7700*/  MOV R200, 0x3f800000 ;  /* 0x3f80000000c87802 */ /* 0x000fd60000000f00 */
[----:B------:R-:W-:-:S05]  /*7710*/  @P4 IADD3 R152, R157, R130, RZ ;  /* 0x000000829d984210 */ /* 0x000fca0007ffe0ff */
[----:B------:R0:W1:Y:S02]  /*7720*/  @P4 LDS R200, [R152] ;  /* 0x0000000098c84984 */ /* 0x0000640000000800 */
.L_x_4918:
[----:B0--34-:R-:W-:Y:S05]  /*7730*/  BSYNC B0 ;  /* 0x0000000000007941 */ /* 0x019fea0003800000 */
.L_x_4917:
        /* <DEDUP_REMOVED lines=124> */
[----:B------:R-:W-:-:S03]  /*7f00*/  ISETP.GT.AND P3, PT, R60, 0x1b, PT ;  /* 0x0000001b3c00780c */ /* 0x000fc60003f64270 */
[----:B------:R-:W-:Y:S02]  /*7f10*/  FFMA.FTZ R177, R235, R200, R198 ;  /* 0x000000c8ebb17223 */ /* 0x000fe400000100c6 */
[-C--:B------:R-:W-:Y:S02]  /*7f20*/  FFMA.FTZ R198, R160, R194.reuse, R229 ;  /* 0x000000c2a0c67223 */ /* 0x080fe400000100e5 */
[----:B------:R-:W-:Y:S02]  /*7f30*/  FFMA.FTZ R200, R91, R194, R179 ;  /* 0x000000c25bc87223 */ /* 0x000fe400000100b3 */
[----:B------:R-:W-:Y:S02]  /*7f40*/  FFMA.FTZ R179, R197, R177, R196 ;  /* 0x000000b1c5b37223 */ /* 0x000fe400000100c4 */
[----:B------:R-:W-:Y:S02]  /*7f50*/  FFMA.FTZ R196, R162, R198, R181 ;  /* 0x000000c6a2c47223 */ /* 0x000fe400000100b5 */
        /* <DEDUP_REMOVED lines=39> */
[-C--:B------:R-:W-:Y:S02]  /*81d0*/  FFMA.FTZ R203, R159, -R80.reuse, R202 ;  /* 0x800000509fcb7223 */ /* 0x080fe400000100ca */
[----:B------:R-:W-:Y:S02]  /*81e0*/  FMUL.FTZ R158, R193, R80 ;  /* 0x00000050c19e7220 */ /* 0x000fe40000410000 */
[----:B------:R-:W-:Y:S02]  /*81f0*/  FFMA.FTZ R160, R119, R168, R208 ;  /* 0x000000a877a07223 */ /* 0x000fe400000100d0 */
[----:B------:R-:W-:-:S02]  /*8200*/  FFMA.FTZ R194, R136, -R79, R194 ;  /* 0x8000004f88c27223 */ /* 0x000fc400000100c2 */
[----:B------:R-:W-:Y:S01]  /*8210*/  FMUL.FTZ R197, R195, R79 ;  /* 0x0000004fc3c57220 */ /* 0x000fe20000410000 */
[----:B------:R-:W0:Y:S01]  /*8220*/  SHFL.DOWN PT, R219, R160, 0x1, 0x1f ;  /* 0x08201f00a0db7f89 */ /* 0x000e2200000e0000 */
[----:B------:R-:W-:Y:S02]  /*8230*/  FFMA.FTZ R162, R158, R203, RZ ;  /* 0x000000cb9ea27223 */ /* 0x000fe400000100ff */
        /* <DEDUP_REMOVED lines=18> */
[----:B0-----:R-:W-:Y:S02]  /*8360*/  @!P0 FADD.FTZ R160, R160, R219 ;  /* 0x000000dba0a08221 */ /* 0x001fe40000010000 */
[-C--:B------:R-:W-:Y:S02]  /*8370*/  FFMA.FTZ R200, R163, -R72.reuse, R200 ;  /* 0x80000048a3c87223 */ /* 0x080fe400000100c8 */
[----:B------:R-:W-:Y:S01]  /*8380*/  FMUL.FTZ R219, R191, R72 ;  /* 0x00000048bfdb7220 */ /* 0x000fe20000410000 */
[----:B------:R-:W0:Y:S01]  /*8390*/  SHFL.DOWN PT, R235, R160, 0x2, 0x1f ;  /* 0x08401f00a0eb7f89 */ /* 0x000e2200000e0000 */
[----:B------:R-:W-:-:S02]  /*83a0*/  FFMA.FTZ R166, R170, R204, R223 ;  /* 0x000000ccaaa67223 */ /* 0x000fc400000100df */
[-C--:B------:R-:W-:Y:S02]  /*83b0*/  FFMA.FTZ R223, R140, -R71.reuse, R186 ;  /* 0x800000478cdf7223 */ /* 0x080fe400000100ba */
[----:B------:R-:W-:Y:S02]  /*83c0*/  FMUL.FTZ R174, R189, R71 ;  /* 0x00000047bdae7220 */ /* 0x000fe40000410000 */
        /* <DEDUP_REMOVED lines=20> */
[----:B------:R-:W-:Y:S02]  /*8510*/  FFMA.FTZ R166, R186, R168, R231 ;  /* 0x000000a8baa67223 */ /* 0x000fe400000100e7 */
[----:B------:R-:W-:Y:S01]  /*8520*/  FADD.FTZ R100, R225, R100 ;  /* 0x00000064e1647221 */ /* 0x000fe20000010000 */
[----:B------:R-:W0:Y:S01]  /*8530*/  SHFL.DOWN PT, R235, R160, 0x4, 0x1f ;  /* 0x08801f00a0eb7f89 */ /* 0x000e2200000e0000 */
[----:B------:R-:W-:-:S02]  /*8540*/  FFMA.FTZ R15, R152, R15, R175 ;  /* 0x0000000f980f7223 */ /* 0x000fc400000100af */
[----:B------:R-:W-:Y:S01]  /*8550*/  FMUL.FTZ R175, R134, R187 ;  /* 0x000000bb86af7220 */ /* 0x000fe20000410000 */
[----:B------:R-:W1:Y:S01]  /*8560*/  SHFL.DOWN PT, R231, R166, 0x1, 0x1f ;  /* 0x08201f00a6e77f89 */ /* 0x000e6200000e0000 */
[----:B------:R-:W-:Y:S02]  /*8570*/  FMUL.FTZ R14, R152, R14 ;  /* 0x0000000e980e7220 */ /* 0x000fe40000410000 */
[----:B------:R-:W-:Y:S02]  /*8580*/  FMUL.FTZ R175, R184, R175 ;  /* 0x000000afb8af7220 */ /* 0x000fe40000410000 */
[----:B------:R-:W-:Y:S01]  /*8590*/  FMUL.FTZ R152, R134, R189 ;  /* 0x000000bd86987220 */ /* 0x000fe20000410000 */
[----:B------:R2:W-:Y:S01]  /*85a0*/  @!P1 STS.64 [UR4+0xee8], R14 ;  /* 0x000ee80eff009988 */ /* 0x0005e20008000a04 */
[----:B------:R-:W-:Y:S02]  /*85b0*/  FFMA.FTZ R142, R142, R187, R175 ;  /* 0x000000bb8e8e7223 */ /* 0x000fe400000100af */
[----:B------:R-:W-:-:S02]  /*85c0*/  FMUL.FTZ R175, R134, R183 ;  /* 0x000000b786af7220 */ /* 0x000fc40000410000 */
[----:B------:R-:W-:Y:S02]  /*85d0*/  FMUL.FTZ R152, R223, R152 ;  /* 0x00000098df987220 */ /* 0x000fe40000410000 */
[----:B------:R-:W-:Y:S02]  /*85e0*/  FMUL.FTZ R175, R178, R175 ;  /* 0x000000afb2af7220 */ /* 0x000fe40000410000 */
[----:B------:R-:W-:Y:S02]  /*85f0*/  FFMA.FTZ R152, R140, R189, R152 ;  /* 0x000000bd8c987223 */ /* 0x000fe40000010098 */
[----:B--2---:R-:W-:Y:S02]  /*8600*/  FMUL.FTZ R15, R134, R191 ;  /* 0x000000bf860f7220 */ /* 0x004fe40000410000 */
[----:B------:R-:W-:Y:S02]  /*8610*/  FFMA.FTZ R148, R148, R183, R175 ;  /* 0x000000b794947223 */ /* 0x000fe400000100af */
        /* <DEDUP_REMOVED lines=8> */
[----:B------:R-:W-:-:S02]  /*86a0*/  FMUL.FTZ R15, R204, R15 ;  /* 0x0000000fcc0f7220 */ /* 0x000fc40000410000 */
[----:B------:R-:W-:Y:S02]  /*86b0*/  FMUL.FTZ R14, R134, R185 ;  /* 0x000000b9860e7220 */ /* 0x000fe40000410000 */
[----:B------:R-:W-:Y:S02]  /*86c0*/  FFMA.FTZ R150, R150, R221, R15 ;  /* 0x000000dd96967223 */ /* 0x000fe4000001000f */
[----:B------:R-:W-:Y:S02]  /*86d0*/  FMUL.FTZ R15, R134, R217 ;  /* 0x000000d9860f7220 */ /* 0x000fe40000410000 */
[----:B------:R-:W-:Y:S02]  /*86e0*/  FADD.FTZ R124, R163, R124 ;  /* 0x0000007ca37c7221 */ /* 0x000fe40000010000 */
[----:B------:R-:W-:Y:S02]  /*86f0*/  FMUL.FTZ R188, R188, R15 ;  /* 0x0000000fbcbc7220 */ /* 0x000fe40000410000 */
        /* <DEDUP_REMOVED lines=11> */
[----:B------:R-:W-:Y:S02]  /*87b0*/  FMUL.FTZ R168, R168, R163 ;  /* 0x000000a3a8a87220 */ /* 0x000fe40000410000 */
[C---:B------:R-:W-:Y:S02]  /*87c0*/  FMUL.FTZ R14, R134.reuse, R211 ;  /* 0x000000d3860e7220 */ /* 0x040fe40000410000 */
[----:B------:R-:W-:Y:S02]  /*87d0*/  FMUL.FTZ R163, R134, R199 ;  /* 0x000000c786a37220 */ /* 0x000fe40000410000 */
[----:B------:R-:W-:Y:S02]  /*87e0*/  FMUL.FTZ R192, R192, R15 ;  /* 0x0000000fc0c07220 */ /* 0x000fe40000410000 */
[----:B------:R-:W-:-:S02]  /*87f0*/  FMUL.FTZ R14, R213, R14 ;  /* 0x0000000ed50e7220 */ /* 0x000fc40000410000 */
[----:B------:R-:W-:Y:S02]  /*8800*/  FMUL.FTZ R15, R134, R201 ;  /* 0x000000c9860f7220 */ /* 0x000fe40000410000 */
[----:B------:R-:W-:Y:S02]  /*8810*/  FMUL.FTZ R198, R198, R163 ;  /* 0x000000a3c6c67220 */ /* 0x000fe40000410000 */
[C---:B------:R-:W-:Y:S02]  /*8820*/  FMUL.FTZ R175, R134.reuse, R181 ;  /* 0x000000b586af7220 */ /* 0x040fe40000410000 */
[----:B------:R-:W-:Y:S02]  /*8830*/  FMUL.FTZ R163, R134, R195 ;  /* 0x000000c386a37220 */ /* 0x000fe40000410000 */
[----:B0-----:R-:W-:Y:S02]  /*8840*/  @!P2 FADD.FTZ R160, R160, R235 ;  /* 0x000000eba0a0a221 */ /* 0x001fe40000010000 */
[----:B------:R-:W-:-:S02]  /*8850*/  FMUL.FTZ R134, R134, R193 ;  /* 0x000000c186867220 */ /* 0x000fc40000410000 */
[----:B-1----:R-:W-:Y:S02]  /*8860*/  @!P3 FADD.FTZ R166, R166, R231 ;  /* 0x000000e7a6a6b221 */ /* 0x002fe40000010000 */
[----:B------:R-:W-:Y:S02]  /*8870*/  FFMA.FTZ R146, R146, R211, R14 ;  /* 0x000000d392927223 */ /* 0x000fe4000001000e */
[----:B------:R-:W-:Y:S01]  /*8880*/  FMUL.FTZ R196, R196, R15 ;  /* 0x0000000fc4c47220 */ /* 0x000fe20000410000 */
[----:B------:R-:W0:Y:S01]  /*8890*/  SHFL.DOWN PT, R225, R166, 0x8, 0x1f ;  /* 0x09001f00a6e17f89 */ /* 0x000e2200000e0000 */
[----:B------:R-:W-:Y:S01]  /*88a0*/  MOV R15, R160 ;  /* 0x000000a0000f7202 */ /* 0x000fe20000000f00 */
[----:B------:R-:W-:Y:S02]  /*88b0*/  FMUL.FTZ R176, R176, R175 ;  /* 0x000000afb0b07220 */ /* 0x000fe40000410000 */
        /* <DEDUP_REMOVED lines=10> */
[----:B0-----:R-:W-:Y:S01]  /*8960*/  @!P0 FADD.FTZ R166, R166, R225 ;  /* 0x000000e1a6a68221 */ /* 0x001fe20000010000 */
[----:B------:R-:W-:Y:S01]  /*8970*/  ISETP.NE.AND P0, PT, R60, RZ, PT ;  /* 0x000000ff3c00720c */ /* 0x000fe20003f05270 */
[----:B------:R-:W-:Y:S02]  /*8980*/  FFMA.FTZ R159, R159, R193, R134 ;  /* 0x000000c19f9f7223 */ /* 0x000fe40000010086 */
        /* <DEDUP_REMOVED lines=20> */
[----:B------:R0:W-:Y:S01]  /*8ad0*/  @!P0 STS.64 [0x438], R14 ;  /* 0x0004380eff008388 */ /* 0x0001e20000000a00 */
        /* <DEDUP_REMOVED lines=22> */
.L_x_4920:
[----:B0-----:R-:W-:Y:S05]  /*8c40*/  BSYNC B0 ;  /* 0x0000000000007941 */ /* 0x001fea0003800000 */
.L_x_4919:
        /* <DEDUP_REMOVED lines=21> */
.L_x_4916:
[----:B------:R-:W-:Y:S01]  /*8da0*/  BAR.SYNC.DEFER_BLOCKING 0x0 ;  /* 0x0000000000007b1d */ /* 0x000fe20000010000 */
[----:B------:R-:W-:Y:S02]  /*8db0*/  IADD3 R27, -R4, c[0x0][0x168], RZ ;  /* 0x00005a00041b7a10 */ /* 0x000fe40007ffe1ff */
[C---:B------:R-:W-:Y:S02]  /*8dc0*/  LOP3.LUT R24, R54.reuse, 0x20, RZ, 0xfc, !PT ;  /* 0x0000002036187812 */ /* 0x040fe400078efcff */
[C---:B------:R-:W-:Y:S02]  /*8dd0*/  LOP3.LUT R25, R54.reuse, 0x40, RZ, 0xfc, !PT ;  /* 0x0000004036197812 */ /* 0x040fe400078efcff */
[----:B------:R-:W-:-:S02]  /*8de0*/  LOP3.LUT R0, R54, 0x60, RZ, 0xfc, !PT ;  /* 0x0000006036007812 */ /* 0x000fc400078efcff */
[-C--:B------:R-:W-:Y:S02]  /*8df0*/  ISETP.GE.AND P2, PT, R54, R27.reuse, PT ;  /* 0x0000001b3600720c */ /* 0x080fe40003f46270 */
[-C--:B------:R-:W-:Y:S02]  /*8e00*/  ISETP.GE.AND P3, PT, R24, R27.reuse, PT ;  /* 0x0000001b1800720c */ /* 0x080fe40003f66270 */
[-C--:B------:R-:W-:Y:S02]  /*8e10*/  ISETP.GE.AND P4, PT, R25, R27.reuse, PT ;  /* 0x0000001b1900720c */ /* 0x080fe40003f86270 */
[----:B------:R-:W-:Y:S02]  /*8e20*/  ISETP.GE.AND P5, PT, R0, R27, PT ;  /* 0x0000001b0000720c */ /* 0x000fe40003fa6270 */
[----:B------:R-:W-:Y:S02]  /*8e30*/  PRMT R29, RZ, 0x7610, R29 ;  /* 0x00007610ff1d7816 */ /* 0x000fe4000000001d */
[----:B------:R-:W-:-:S02]  /*8e40*/  PRMT R26, RZ, 0x7610, R26 ;  /* 0x00007610ff1a7816 */ /* 0x000fc4000000001a */
[C---:B------:R-:W-:Y:S02]  /*8e50*/  LOP3.LUT R4, R54.reuse, 0x80, RZ, 0xfc, !PT ;  /* 0x0000008036047812 */ /* 0x040fe400078efcff */
[----:B------:R-:W-:Y:S01]  /*8e60*/  PRMT R31, RZ, 0x7610, R31 ;  /* 0x00007610ff1f7816 */ /* 0x000fe2000000001f */
[----:B------:R-:W2:Y:S01]  /*8e70*/  @!P2 LDG.E.U16 R29, [R2.64] ;  /* 0x00000006021da981 */ /* 0x000ea2000c1e1500 */
[C---:B------:R-:W-:Y:S02]  /*8e80*/  LOP3.LUT R5, R54.reuse, 0xa0, RZ, 0xfc, !PT ;  /* 0x000000a036057812 */ /* 0x040fe400078efcff */
[----:B------:R-:W-:Y:S01]  /*8e90*/  PRMT R28, RZ, 0x7610, R28 ;  /* 0x00007610ff1c7816 */ /* 0x000fe2000000001c */
[----:B------:R-:W3:Y:S01]  /*8ea0*/  @!P3 LDG.E.U16 R26, [R2.64+0x40] ;  /* 0x00004006021ab981 */ /* 0x000ee2000c1e1500 */
[C---:B------:R-:W-:Y:S02]  /*8eb0*/  LOP3.LUT R14, R54.reuse, 0xc0, RZ, 0xfc, !PT ;  /* 0x000000c0360e7812 */ /* 0x040fe400078efcff */
[C---:B------:R-:W-:Y:S01]  /*8ec0*/  LOP3.LUT R15, R54.reuse, 0xe0, RZ, 0xfc, !PT ;  /* 0x000000e0360f7812 */ /* 0x040fe200078efcff */
[----:B------:R-:W4:Y:S01]  /*8ed0*/  @!P4 LDG.E.U16 R31, [R2.64+0x80] ;  /* 0x00008006021fc981 */ /* 0x000f22000c1e1500 */
[----:B------:R-:W-:-:S02]  /*8ee0*/  LOP3.LUT R16, R54, 0x100, RZ, 0xfc, !PT ;  /* 0x0000010036107812 */ /* 0x000fc400078efcff */
[-C--:B------:R-:W-:Y:S01]  /*8ef0*/  ISETP.GE.AND P6, PT, R4, R27.reuse, PT ;  /* 0x0000001b0400720c */ /* 0x080fe20003fc6270 */
[----:B------:R-:W5:Y:S01]  /*8f00*/  @!P5 LDG.E.U16 R28, [R2.64+0xc0] ;  /* 0x0000c006021cd981 */ /* 0x000f62000c1e1500 */
        /* <DEDUP_REMOVED lines=18> */
[C---:B------:R-:W-:Y:S01]  /*9030*/  LOP3.LUT R21, R54.reuse, 0x1a0, RZ, 0xfc, !PT ;  /* 0x000001a036157812 */ /* 0x040fe200078efcff */
[----:B------:R-:W5:Y:S01]  /*9040*/  @!P3 LDG.E.U16 R72, [R2.64+0x1c0] ;  /* 0x0001c0060248b981 */ /* 0x000f62000c1e1500 */
[----:B------:R-:W-:-:S02]  /*9050*/  LOP3.LUT R22, R54, 0x1c0, RZ, 0xfc, !PT ;  /* 0x000001c036167812 */ /* 0x000fc400078efcff */
[-C--:B------:R-:W-:Y:S01]  /*9060*/  ISETP.GE.AND P6, PT, R18, R27.reuse, PT ;  /* 0x0000001b1200720c */ /* 0x080fe20003fc6270 */
[----:B------:R-:W5:Y:S01]  /*9070*/  @!P4 LDG.E.U16 R75, [R2.64+0x200] ;  /* 0x00020006024bc981 */ /* 0x000f62000c1e1500 */
[----:B------:R-:W-:Y:S02]  /*9080*/  LOP3.LUT R23, R54, 0x1e0, RZ, 0xfc, !PT ;  /* 0x000001e036177812 */ /* 0x000fe400078efcff */
[-C--:B------:R-:W-:Y:S01]  /*9090*/  ISETP.GE.AND P0, PT, R19, R27.reuse, PT ;  /* 0x0000001b1300720c */ /* 0x080fe20003f06270 */
[----:B------:R-:W5:Y:S01]  /*90a0*/  @!P5 LDG.E.U16 R74, [R2.64+0x240] ;  /* 0x00024006024ad981 */ /* 0x000f62000c1e1500 */
        /* <DEDUP_REMOVED lines=39> */
[----:B------:R-:W0:Y:S02]  /*9320*/  LDS.U16 R2, [R32+0x8] ;  /* 0x0000080020027984 */ /* 0x000e240000000400 */
[--C-:B------:R-:W-:Y:S01]  /*9330*/  FADD.FTZ R30, R29, R66.reuse ;  /* 0x000000421d1e7221 */ /* 0x100fe20000010000 */
[----:B-1----:R-:W-:Y:S02]  /*9340*/  HADD2.F32 R29, -RZ, R26.H0_H0 ;  /* 0x2000001aff1d7230 */ /* 0x002fe40000004100 */
[----:B------:R-:W-:Y:S03]  /*9350*/  LDS.U16 R26, [R32+0xc] ;  /* 0x00000c00201a7984 */ /* 0x000fe60000000400 */
[--C-:B------:R-:W-:Y:S01]  /*9360*/  FADD.FTZ R72, R29, R66.reuse ;  /* 0x000000421d487221 */ /* 0x100fe20000010000 */
[----:B--2---:R-:W-:Y:S02]  /*9370*/  HADD2.F32 R29, -RZ, R28.H0_H0 ;  /* 0x2000001cff1d7230 */ /* 0x004fe40000004100 */
[----:B---3--:R-:W-:Y:S01]  /*9380*/  HADD2.F32 R3, -RZ, R3.H0_H0 ;  /* 0x20000003ff037230 */ /* 0x008fe20000004100 */
[----:B------:R-:W-:Y:S01]  /*9390*/  FSETP.GTU.FTZ.AND P5, PT, R30, 20, PT ;  /* 0x41a000001e00780b */ /* 0x000fe20003fbc000 */
[----:B------:R-:W-:Y:S01]  /*93a0*/  LDS.U16 R28, [R32+0xe] ;  /* 0x00000e00201c7984 */ /* 0x000fe20000000400 */
[----:B------:R-:W-:-:S02]  /*93b0*/  FADD.FTZ R29, R29, R66 ;  /* 0x000000421d1d7221 */ /* 0x000fc40000010000 */
[----:B------:R-:W-:Y:S02]  /*93c0*/  FADD.FTZ R71, R3, R66 ;  /* 0x0000004203477221 */ /* 0x000fe40000010000 */
[----:B------:R-:W1:Y:S01]  /*93d0*/  LDS.U16 R3, [R32+0xa] ;  /* 0x00000a0020037984 */ /* 0x000e620000000400 */
[----:B------:R-:W-:Y:S02]  /*93e0*/  FSETP.GTU.FTZ.AND P2, PT, R29, 20, PT ;  /* 0x41a000001d00780b */ /* 0x000fe40003f5c000 */
[----:B------:R-:W-:Y:S02]  /*93f0*/  FSETP.GTU.FTZ.AND P6, PT, R71, 20, PT ;  /* 0x41a000004700780b */ /* 0x000fe40003fdc000 */
[----:B------:R-:W-:Y:S02]  /*9400*/  FSETP.GTU.FTZ.AND P0, PT, R72, 20, PT ;  /* 0x41a000004800780b */ /* 0x000fe40003f1c000 */
[----:B------:R-:W-:-:S07]  /*9410*/  @!P5 FMUL.FTZ R30, R30, -1.4426950216293334961 ;  /* 0xbfb8aa3b1e1ed820 */ /* 0x000fce0000410000 */
[----:B------:R-:W-:Y:S02]  /*9420*/  @!P2 FMUL.FTZ R73, R29, -1.4426950216293334961 ;  /* 0xbfb8aa3b1d49a820 */ /* 0x000fe40000410000 */
[----:B------:R-:W2:Y:S01]  /*9430*/  LDS.U16 R29, [R32+0x10] ;  /* 0x00001000201d7984 */ /* 0x000ea20000000400 */
[----:B------:R3:W4:Y:S01]  /*9440*/  @!P5 MUFU.EX2 R31, R30 ;  /* 0x0000001e001fd308 */ /* 0x0007220000000800 */
[----:B------:R-:W-:Y:S02]  /*9450*/  @!P6 FMUL.FTZ R71, R71, -1.4426950216293334961 ;  /* 0xbfb8aa3b4747e820 */ /* 0x000fe40000410000 */
[----:B------:R-:W-:Y:S01]  /*9460*/  @!P0 FMUL.FTZ R72, R72, -1.4426950216293334961 ;  /* 0xbfb8aa3b48488820 */ /* 0x000fe20000410000 */
[----:B---3--:R-:W3:Y:S04]  /*9470*/  LDS.U16 R30, [R32+0x12] ;  /* 0x00001200201e7984 */ /* 0x008ee80000000400 */
[----:B------:R-:W5:Y:S08]  /*9480*/  @!P6 MUFU.EX2 R71, R71 ;  /* 0x000000470047e308 */ /* 0x000f700000000800 */
[----:B------:R-:W2:Y:S01]  /*9490*/  @!P0 MUFU.EX2 R72, R72 ;  /* 0x0000004800488308 */ /* 0x000ea20000000800 */
[----:B----4-:R-:W-:Y:S01]  /*94a0*/  @!P5 FADD.FTZ R31, R31, 1 ;  /* 0x3f8000001f1fd421 */ /* 0x010fe20000010000 */
[----:B0-----:R-:W-:-:S02]  /*94b0*/  HADD2.F32 R75, -RZ, R2.H0_H0 ;  /* 0x20000002ff4b7230 */ /* 0x001fc40000004100 */
[----:B-1----:R-:W-:-:S03]  /*94c0*/  HADD2.F32 R3, -RZ, R3.H0_H0 ;  /* 0x20000003ff037230 */ /* 0x002fc60000004100 */
[----:B------:R-:W-:Y:S01]  /*94d0*/  FADD.FTZ R75, R75, R66 ;  /* 0x000000424b4b7221 */ /* 0x000fe20000010000 */
[----:B------:R-:W0:Y:S01]  /*94e0*/  @!P5 MUFU.RCP R31, R31 ;  /* 0x0000001f001fd308 */ /* 0x000e220000001000 */
[----:B-----5:R-:W-:-:S03]  /*94f0*/  @!P6 FADD.FTZ R71, R71, 1 ;  /* 0x3f8000004747e421 */ /* 0x020fc60000010000 */
[----:B------:R-:W-:Y:S01]  /*9500*/  FSETP.GTU.FTZ.AND P3, PT, R75, 20, PT ;  /* 0x41a000004b00780b */ /* 0x000fe20003f7c000 */
[----:B--2---:R-:W-:-:S03]  /*9510*/  @!P0 FADD.FTZ R72, R72, 1 ;  /* 0x3f80000048488421 */ /* 0x004fc60000010000 */
[----:B------:R-:W1:Y:S01]  /*9520*/  @!P2 MUFU.EX2 R73, R73 ;  /* 0x000000490049a308 */ /* 0x000e620000000800 */
[----:B------:R-:W-:Y:S01]  /*9530*/  FADD.FTZ R74, R3, R66 ;  /* 0x00000042034a7221 */ /* 0x000fe20000010000 */
[----:B------:R-:W-:-:S06]  /*9540*/  HADD2.F32 R3, -RZ, R26.H0_H0 ;  /* 0x2000001aff037230 */ /* 0x000fcc0000004100 */
[----:B------:R-:W2:Y:S01]  /*9550*/  @!P6 MUFU.RCP R71, R71 ;  /* 0x000000470047e308 */ /* 0x000ea20000001000 */
[----:B------:R-:W-:-:S07]  /*9560*/  FADD.FTZ R76, R3, R66 ;  /* 0x00000042034c7221 */ /* 0x000fce0000010000 */
[----:B------:R-:W4:Y:S01]  /*9570*/  @!P0 MUFU.RCP R72, R72 ;  /* 0x0000004800488308 */ /* 0x000f220000001000 */
[----:B------:R-:W-:Y:S02]  /*9580*/  HADD2.F32 R3, -RZ, R28.H0_H0 ;  /* 0x2000001cff037230 */ /* 0x000fe40000004100 */
[----:B------:R-:W-:Y:S01]  /*9590*/  HADD2.F32 R29, -RZ, R29.H0_H0 ;  /* 0x2000001dff1d7230 */ /* 0x000fe20000004100 */
[----:B0-----:R-:W-:Y:S01]  /*95a0*/  @!P5 FMUL.FTZ R128, R128, R31 ;  /* 0x0000001f8080d220 */ /* 0x001fe20000410000 */
[----:B------:R-:W-:Y:S01]  /*95b0*/  FSETP.GTU.FTZ.AND P4, PT, R74, 20, PT ;  /* 0x41a000004a00780b */ /* 0x000fe20003f9c000 */
[----:B------:R-:W-:Y:S01]  /*95c0*/  @!P3 FMUL.FTZ R2, R75, -1.4426950216293334961 ;  /* 0xbfb8aa3b4b02b820 */ /* 0x000fe20000410000 */
[----:B---3--:R-:W-:Y:S01]  /*95d0*/  HADD2.F32 R31, -RZ, R30.H0_H0 ;  /* 0x2000001eff1f7230 */ /* 0x008fe20000004100 */
[--C-:B------:R-:W-:Y:S02]  /*95e0*/  FADD.FTZ R75, R3, R66.reuse ;  /* 0x00000042034b7221 */ /* 0x100fe40000010000 */
[----:B------:R-:W-:Y:S01]  /*95f0*/  FADD.FTZ R30, R29, R66 ;  /* 0x000000421d1e7221 */ /* 0x000fe20000010000 */
[----:B------:R-:W-:Y:S01]  /*9600*/  FSETP.GTU.FTZ.AND P5, PT, R76, 20, PT ;  /* 0x41a000004c00780b */ /* 0x000fe20003fbc000 */
[----:B-1----:R-:W-:Y:S01]  /*9610*/  @!P2 FADD.FTZ R73, R73, 1 ;  /* 0x3f8000004949a421 */ /* 0x002fe20000010000 */
[----:B------:R-:W0:Y:S01]  /*9620*/  @!P3 MUFU.EX2 R2, R2 ;  /* 0x000000020002b308 */ /* 0x000e220000000800 */
[----:B--2---:R-:W-:Y:S01]  /*9630*/  @!P6 FMUL.FTZ R126, R126, R71 ;  /* 0x000000477e7ee220 */ /* 0x004fe20000410000 */
[----:B------:R-:W-:Y:S01]  /*9640*/  FSETP.GTU.FTZ.AND P6, PT, R75, 20, PT ;  /* 0x41a000004b00780b */ /* 0x000fe20003fdc000 */
[----:B----4-:R-:W-:Y:S01]  /*9650*/  @!P0 FMUL.FTZ R153, R153, R72 ;  /* 0x0000004899998220 */ /* 0x010fe20000410000 */
[----:B------:R-:W-:-:S04]  /*9660*/  FSETP.GTU.FTZ.AND P0, PT, R30, 20, PT ;  /* 0x41a000001e00780b */ /* 0x000fc80003f1c000 */
[----:B------:R-:W1:Y:S01]  /*9670*/  @!P2 MUFU.RCP R73, R73 ;  /* 0x000000490049a308 */ /* 0x000e620000001000 */
[----:B------:R-:W-:Y:S02]  /*9680*/  @!P4 FMUL.FTZ R3, R74, -1.4426950216293334961 ;  /* 0xbfb8aa3b4a03c820 */ /* 0x000fe40000410000 */
[----:B------:R-:W-:-:S05]  /*9690*/  @!P5 FMUL.FTZ R28, R76, -1.4426950216293334961 ;  /* 0xbfb8aa3b4c1cd820 */ /* 0x000fca0000410000 */
[----:B------:R0:W2:Y:S01]  /*96a0*/  @!P4 MUFU.EX2 R26, R3 ;  /* 0x00000003001ac308 */ /* 0x0000a20000000800 */
[----:B------:R-:W-:Y:S02]  /*96b0*/  @!P6 FMUL.FTZ R29, R75, -1.4426950216293334961 ;  /* 0xbfb8aa3b4b1de820 */ /* 0x000fe40000410000 */
[----:B------:R-:W-:Y:S02]  /*96c0*/  @!P0 FMUL.FTZ R30, R30, -1.4426950216293334961 ;  /* 0xbfb8aa3b1e1e8820 */ /* 0x000fe40000410000 */
[----:B------:R-:W-:-:S03]  /*96d0*/  FADD.FTZ R31, R31, R66 ;  /* 0x000000421f1f7221 */ /* 0x000fc60000010000 */
[----:B------:R-:W3:Y:S01]  /*96e0*/  @!P5 MUFU.EX2 R28, R28 ;  /* 0x0000001c001cd308 */ /* 0x000ee20000000800 */
[----:B0-----:R-:W-:Y:S02]  /*96f0*/  @!P3 FADD.FTZ R3, R2, 1 ;  /* 0x3f8000000203b421 */ /* 0x001fe40000010000 */
[----:B-1----:R-:W-:Y:S01]  /*9700*/  @!P2 FMUL.FTZ R112, R112, R73 ;  /* 0x000000497070a220 */ /* 0x002fe20000410000 */
[----:B------:R-:W-:Y:S01]  /*9710*/  FSETP.GTU.FTZ.AND P2, PT, R31, 20, PT ;  /* 0x41a000001f00780b */ /* 0x000fe20003f5c000 */
[----:B------:R-:W-:Y:S03]  /*9720*/  LDS.U16 R2, [R32+0x14] ;  /* 0x0000140020027984 */ /* 0x000fe60000000400 */
[----:B------:R-:W0:Y:S08]  /*9730*/  @!P6 MUFU.EX2 R29, R29 ;  /* 0x0000001d001de308 */ /* 0x000e300000000800 */
[----:B------:R-:W1:Y:S01]  /*9740*/  @!P0 MUFU.EX2 R30, R30 ;  /* 0x0000001e001e8308 */ /* 0x000e620000000800 */
[----:B--2---:R-:W-:-:S07]  /*9750*/  @!P4 FADD.FTZ R26, R26, 1 ;  /* 0x3f8000001a1ac421 */ /* 0x004fce0000010000 */
[----:B------:R2:W-:Y:S02]  /*9760*/  @!P3 MUFU.RCP R71, R3 ;  /* 0x000000030047b308 */ /* 0x0005e40000001000 */
[----:B--2---:R-:W2:Y:S06]  /*9770*/  LDS.U16 R3, [R32+0x16] ;  /* 0x0000160020037984 */ /* 0x004eac0000000400 */
[----:B------:R4:W-:Y:S01]  /*9780*/  @!P4 MUFU.RCP R72, R26 ;  /* 0x0000001a0048c308 */ /* 0x0009e20000001000 */
[----:B------:R-:W-:Y:S02]  /*9790*/  @!P2 FMUL.FTZ R31, R31, -1.4426950216293334961 ;  /* 0xbfb8aa3b1f1fa820 */ /* 0x000fe40000410000 */
[----:B---3--:R-:W-:-:S02]  /*97a0*/  @!P5 FADD.FTZ R28, R28, 1 ;  /* 0x3f8000001c1cd421 */ /* 0x008fc40000010000 */
[----:B0-----:R-:W-:Y:S02]  /*97b0*/  @!P6 FADD.FTZ R29, R29, 1 ;  /* 0x3f8000001d1de421 */ /* 0x001fe40000010000 */
[----:B-1----:R-:W-:Y:S01]  /*97c0*/  @!P0 FADD.FTZ R30, R30, 1 ;  /* 0x3f8000001e1e8421 */ /* 0x002fe20000010000 */
[----:B----4-:R-:W0:Y:S01]  /*97d0*/  LDS.U16 R26, [R32+0x18] ;  /* 0x00001800201a7984 */ /* 0x010e220000000400 */
[----:B------:R1:W-:Y:S08]  /*97e0*/  @!P5 MUFU.RCP R73, R28 ;  /* 0x0000001c0049d308 */ /* 0x0003f00000001000 */
[----:B------:R-:W3:Y:S01]  /*97f0*/  @!P2 MUFU.EX2 R31, R31 ;  /* 0x0000001f001fa308 */ /* 0x000ee20000000800 */
[----:B-1----:R-:W1:Y:S07]  /*9800*/  LDS.U16 R28, [R32+0x1a] ;  /* 0x00001a00201c7984 */ /* 0x002e6e0000000400 */
[----:B------:R4:W5:Y:S08]  /*9810*/  @!P6 MUFU.RCP R74, R29 ;  /* 0x0000001d004ae308 */ /* 0x0009700000001000 */
[----:B------:R2:W-:Y:S01]  /*9820*/  @!P0 MUFU.RCP R75, R30 ;  /* 0x0000001e004b8308 */ /* 0x0005e20000001000 */
[----:B----4-:R-:W4:Y:S04]  /*9830*/  LDS.U16 R29, [R32+0x1c] ;  /* 0x00001c00201d7984 */ /* 0x010f280000000400 */
[----:B--2---:R-:W2:Y:S04]  /*9840*/  LDS.U16 R30, [R32+0x1e] ;  /* 0x00001e00201e7984 */ /* 0x004ea80000000400 */
[----:B------:R-:W-:Y:S01]  /*9850*/  BAR.SYNC.DEFER_BLOCKING 0x0 ;  /* 0x0000000000007b1d */ /* 0x000fe20000010000 */
[----:B---3--:R-:W-:-:S02]  /*9860*/  @!P2 FADD.FTZ R31, R31, 1 ;  /* 0x3f8000001f1fa421 */ /* 0x008fc40000010000 */
[----:B------:R-:W-:Y:S01]  /*9870*/  @!P3 FMUL.FTZ R116, R116, R71 ;  /* 0x000000477474b220 */ /* 0x000fe20000410000 */
[----:B------:R-:W-:Y:S02]  /*9880*/  PRMT R71, R90, 0x7632, R71 ;  /* 0x000076325a477816 */ /* 0x000fe40000000047 */
[----:B------:R3:W0:Y:S01]  /*9890*/  @!P2 MUFU.RCP R76, R31 ;  /* 0x0000001f004ca308 */ /* 0x0006220000001000 */
[----:B------:R-:W-:Y:S02]  /*98a0*/  HADD2.F32 R3, -RZ, R3.H0_H0 ;  /* 0x20000003ff037230 */ /* 0x000fe40000004100 */
[----:B---3--:R-:W-:Y:S01]  /*98b0*/  HADD2.F32 R31, -RZ, R2.H0_H0 ;  /* 0x20000002ff1f7230 */ /* 0x008fe20000004100 */
[----:B-----5:R-:W-:-:S04]  /*98c0*/  @!P6 FMUL.FTZ R147, R147, R74 ;  /* 0x0000004a9393e220 */ /* 0x020fc80000410000 */
[--C-:B------:R-:W-:Y:S01]  /*98d0*/  FADD.FTZ R31, R31, R66.reuse ;  /* 0x000000421f1f7221 */ /* 0x100fe20000010000 */
[----:B------:R3:W-:Y:S04]  /*98e0*/  STS.U16 [R32+0x2], R71 ;  /* 0x0000024720007388 */ /* 0x0007e80000000400 */
[----:B------:R-:W-:Y:S01]  /*98f0*/  FSETP.GTU.FTZ.AND P6, PT, R31, 20, PT ;  /* 0x41a000001f00780b */ /* 0x000fe20003fdc000 */
[----:B------:R-:W-:Y:S01]  /*9900*/  @!P5 FMUL.FTZ R120, R120, R73 ;  /* 0x000000497878d220 */ /* 0x000fe20000410000 */
[----:B------:R-:W-:Y:S01]  /*9910*/  F2FP.PACK_AB R96, R125, R96 ;  /* 0x000000607d60723e */ /* 0x000fe200000000ff */
[----:B---3--:R-:W-:Y:S01]  /*9920*/  FADD.FTZ R71, R3, R66 ;  /* 0x0000004203477221 */ /* 0x008fe20000010000 */
[----:B0-----:R-:W-:-:S04]  /*9930*/  HADD2.F32 R3, -RZ, R26.H0_H0 ;  /* 0x2000001aff037230 */ /* 0x001fc80000004100 */
[----:B------:R-:W-:Y:S01]  /*9940*/  FSETP.GTU.FTZ.AND P5, PT, R71, 20, PT ;  /* 0x41a000004700780b */ /* 0x000fe20003fbc000 */
[----:B------:R-:W-:Y:S01]  /*9950*/  FADD.FTZ R26, R3, R66 ;  /* 0x00000042031a7221 */ /* 0x000fe20000010000 */
[----:B------:R-:W-:Y:S01]  /*9960*/  PRMT R2, R96, 0x7632, R2 ;  /* 0x0000763260027816 */ /* 0x000fe20000000002 */
[----:B-1----:R-:W-:Y:S02]  /*9970*/  HADD2.F32 R3, -RZ, R28.H0_H0 ;  /* 0x2000001cff037230 */ /* 0x002fe40000004100 */
[----:B----4-:R-:W-:Y:S02]  /*9980*/  HADD2.F32 R29, -RZ, R29.H0_H0 ;  /* 0x2000001dff1d7230 */ /* 0x010fe40000004100 */
[----:B------:R0:W-:Y:S01]  /*9990*/  STS.U16 [R32+0xe], R2 ;  /* 0x00000e0220007388 */ /* 0x0001e20000000400 */
[----:B------:R-:W-:Y:S01]  /*99a0*/  F2FP.PACK_AB R92, R121, R92 ;  /* 0x0000005c795c723e */ /* 0x000fe200000000ff */
[----:B------:R-:W-:Y:S02]  /*99b0*/  @!P2 FMUL.FTZ R151, R151, R76 ;  /* 0x0000004c9797a220 */ /* 0x000fe40000410000 */
[----:B0-----:R-:W-:-:S02]  /*99c0*/  @!P6 FMUL.FTZ R2, R31, -1.4426950216293334961 ;  /* 0xbfb8aa3b1f02e820 */ /* 0x001fc40000410000 */
[--C-:B------:R-:W-:Y:S02]  /*99d0*/  FADD.FTZ R31, R3, R66.reuse ;  /* 0x00000042031f7221 */ /* 0x100fe40000010000 */
[----:B------:R-:W-:Y:S02]  /*99e0*/  @!P5 FMUL.FTZ R3, R71, -1.4426950216293334961 ;  /* 0xbfb8aa3b4703d820 */ /* 0x000fe40000410000 */
[----:B------:R-:W-:Y:S02]  /*99f0*/  FADD.FTZ R71, R29, R66 ;  /* 0x000000421d477221 */ /* 0x000fe40000010000 */
[----:B------:R-:W-:Y:S01]  /*9a00*/  @!P4 FMUL.FTZ R143, R143, R72 ;  /* 0x000000488f8fc220 */ /* 0x000fe20000410000 */
[----:B------:R-:W-:Y:S02]  /*9a10*/  PRMT R72, R92, 0x7632, R72 ;  /* 0x000076325c487816 */ /* 0x000fe40000000048 */
[----:B------:R-:W-:Y:S02]  /*9a20*/  FSETP.GTU.FTZ.AND P2, PT, R71, 20, PT ;  /* 0x41a000004700780b */ /* 0x000fe40003f5c000 */
[----:B------:R-:W-:-:S02]  /*9a30*/  F2FP.PACK_AB R94, R123, R94 ;  /* 0x0000005e7b5e723e */ /* 0x000fc400000000ff */
[----:B------:R-:W-:Y:S02]  /*9a40*/  F2FP.PACK_AB R98, R127, R98 ;  /* 0x000000627f62723e */ /* 0x000fe400000000ff */
[----:B------:R-:W-:Y:S02]  /*9a50*/  F2FP.PACK_AB R100, R129, R100 ;  /* 0x000000648164723e */ /* 0x000fe400000000ff */
[----:B------:R-:W-:Y:S02]  /*9a60*/  F2FP.PACK_AB R102, R131, R102 ;  /* 0x000000668366723e */ /* 0x000fe400000000ff */
[----:B------:R-:W-:Y:S01]  /*9a70*/  F2FP.PACK_AB R104, R133, R104 ;  /* 0x000000688568723e */ /* 0x000fe200000000ff */
[----:B------:R0:W-:Y:S01]  /*9a80*/  STS.U16 [R32+0x6], R72 ;  /* 0x0000064820007388 */ /* 0x0001e20000000400 */
[----:B------:R-:W-:Y:S02]  /*9a90*/  PRMT R73, R94, 0x7632, R73 ;  /* 0x000076325e497816 */ /* 0x000fe40000000049 */
[----:B------:R-:W-:-:S02]  /*9aa0*/  PRMT R28, R100, 0x7632, R28 ;  /* 0x00007632641c7816 */ /* 0x000fc4000000001c */
[----:B------:R-:W-:Y:S02]  /*9ab0*/  PRMT R74, R102, 0x7632, R74 ;  /* 0x00007632664a7816 */ /* 0x000fe4000000004a */
[----:B------:R-:W-:Y:S02]  /*9ac0*/  PRMT R76, R104, 0x7632, R76 ;  /* 0x00007632684c7816 */ /* 0x000fe4000000004c */
[----:B0-----:R-:W-:Y:S01]  /*9ad0*/  PRMT R72, R98, 0x7632, R72 ;  /* 0x0000763262487816 */ /* 0x001fe20000000048 */
[----:B------:R-:W-:Y:S01]  /*9ae0*/  STS.U16 [R32], R90 ;  /* 0x0000005a20007388 */ /* 0x000fe20000000400 */
[----:B--2---:R-:W-:Y:S01]  /*9af0*/  HADD2.F32 R29, -RZ, R30.H0_H0 ;  /* 0x2000001eff1d7230 */ /* 0x004fe20000004100 */
[----:B------:R-:W-:Y:S02]  /*9b00*/  @!P0 FMUL.FTZ R124, R124, R75 ;  /* 0x0000004b7c7c8220 */ /* 0x000fe40000410000 */
[----:B------:R-:W-:Y:S01]  /*9b10*/  STS.U16 [R32+0x4], R92 ;  /* 0x0000045c20007388 */ /* 0x000fe20000000400 */
[----:B------:R-:W-:-:S03]  /*9b20*/  @!P2 FMUL.FTZ R30, R71, -1.4426950216293334961 ;  /* 0xbfb8aa3b471ea820 */ /* 0x000fc60000410000 */
        /* <DEDUP_REMOVED lines=31> */
[----:B0-----:R-:W-:Y:S01]  /*9d20*/  FADD.FTZ R72, R29, R66 ;  /* 0x000000421d487221 */ /* 0x001fe20000010000 */
[----:B------:R-:W-:-:S03]  /*9d30*/  FSETP.GTU.FTZ.AND P4, PT, R26, 20, PT ;  /* 0x41a000001a00780b */ /* 0x000fc60003f9c000 */
[----:B------:R-:W0:Y:S01]  /*9d40*/  @!P6 MUFU.EX2 R2, R2 ;  /* 0x000000020002e308 */ /* 0x000e220000000800 */
[----:B------:R-:W-:-:S07]  /*9d50*/  FSETP.GTU.FTZ.AND P0, PT, R72, 20, PT ;  /* 0x41a000004800780b */ /* 0x000fce0003f1c000 */
[----:B------:R-:W-:Y:S01]  /*9d60*/  @!P3 FMUL.FTZ R29, R31, -1.4426950216293334961 ;  /* 0xbfb8aa3b1f1db820 */ /* 0x000fe20000410000 */
[----:B------:R-:W-:Y:S01]  /*9d70*/  @!P5 MUFU.EX2 R3, R3 ;  /* 0x000000030003d308 */ /* 0x000fe20000000800 */
[----:B------:R-:W-:-:S07]  /*9d80*/  @!P4 FMUL.FTZ R26, R26, -1.4426950216293334961 ;  /* 0xbfb8aa3b1a1ac820 */ /* 0x000fce0000410000 */
[----:B------:R-:W2:Y:S01]  /*9d90*/  @!P3 MUFU.EX2 R29, R29 ;  /* 0x0000001d001db308 */ /* 0x000ea20000000800 */
[----:B------:R-:W3:Y:S01]  /*9da0*/  LDS R105, [0x420] ;  /* 0x00042000ff697984 */ /* 0x000ee20000000800 */
[----:B0-----:R-:W-:Y:S02]  /*9db0*/  @!P6 FADD.FTZ R2, R2, 1 ;  /* 0x3f8000000202e421 */ /* 0x001fe40000010000 */
[----:B-1----:R-:W-:-:S04]  /*9dc0*/  IMAD R74, R65, c[0x0][0x2d8], RZ ;  /* 0x0000b600414a7a24 */ /* 0x002fc800078e02ff */
[----:B------:R0:W1:Y:S01]  /*9dd0*/  @!P4 MUFU.EX2 R28, R26 ;  /* 0x0000001a001cc308 */ /* 0x0000620000000800 */
[----:B------:R-:W-:-:S07]  /*9de0*/  IMAD R111, R67, c[0x0][0x2dc], R74 ;  /* 0x0000b700436f7a24 */ /* 0x000fce00078e024a */
[----:B------:R-:W4:Y:S01]  /*9df0*/  @!P2 MUFU.EX2 R30, R30 ;  /* 0x0000001e001ea308 */ /* 0x000f220000000800 */
[----:B0-----:R-:W-:Y:S02]  /*9e00*/  @!P0 FMUL.FTZ R26, R72, -1.4426950216293334961 ;  /* 0xbfb8aa3b481a8820 */ /* 0x001fe40000410000 */
[----:B--2---:R-:W-:-:S05]  /*9e10*/  @!P3 FADD.FTZ R29, R29, 1 ;  /* 0x3f8000001d1db421 */ /* 0x004fca0000010000 */
[----:B------:R0:W-:Y:S08]  /*9e20*/  @!P0 MUFU.EX2 R31, R26 ;  /* 0x0000001a001f8308 */ /* 0x0001f00000000800 */
[----:B------:R2:W5:Y:S01]  /*9e30*/  @!P6 MUFU.RCP R72, R2 ;  /* 0x000000020048e308 */ /* 0x0005620000001000 */
[----:B0-----:R-:W-:Y:S02]  /*9e40*/  @!P5 FADD.FTZ R26, R3, 1 ;  /* 0x3f800000031ad421 */ /* 0x001fe40000010000 */
[----:B--2---:R-:W-:-:S05]  /*9e50*/  IMAD.WIDE.U32 R2, R67, c[0x0][0x2d8], RZ ;  /* 0x0000b60043027a25 */ /* 0x004fca00078e00ff */
[----:B------:R-:W0:Y:S01]  /*9e60*/  @!P3 MUFU.RCP R29, R29 ;  /* 0x0000001d001db308 */ /* 0x000e220000001000 */
[----:B------:R-:W-:Y:S01]  /*9e70*/  IADD3 R3, R3, R111, RZ ;  /* 0x0000006f03037210 */ /* 0x000fe20007ffe0ff */
[----:B-1----:R-:W-:Y:S02]  /*9e80*/  @!P4 FADD.FTZ R28, R28, 1 ;  /* 0x3f8000001c1cc421 */ /* 0x002fe40000010000 */
[----:B----4-:R-:W-:-:S04]  /*9e90*/  @!P2 FADD.FTZ R30, R30, 1 ;  /* 0x3f8000001e1ea421 */ /* 0x010fc80000010000 */
[----:B------:R-:W1:Y:S01]  /*9ea0*/  @!P5 MUFU.RCP R107, R26 ;  /* 0x0000001a006bd308 */ /* 0x000e620000001000 */
[----:B------:R-:W-:Y:S02]  /*9eb0*/  IMAD R109, R69, c[0x0][0x2e0], RZ ;  /* 0x0000b800456d7a24 */ /* 0x000fe400078e02ff */
[----:B------:R-:W-:-:S04]  /*9ec0*/  IMAD.WIDE.U32 R2, R70, c[0x0][0x2e0], R2 ;  /* 0x0000b80046027a25 */ /* 0x000fc800078e0002 */
[----:B-----5:R-:W-:Y:S01]  /*9ed0*/  @!P6 FMUL.FTZ R149, R149, R72 ;  /* 0x000000489595e220 */ /* 0x020fe20000410000 */
[----:B------:R-:W2:Y:S01]  /*9ee0*/  @!P4 MUFU.RCP R28, R28 ;  /* 0x0000001c001cc308 */ /* 0x000ea20000001000 */
[----:B------:R-:W-:Y:S01]  /*9ef0*/  IMAD R109, R70, c[0x0][0x2e4], R109 ;  /* 0x0000b900466d7a24 */ /* 0x000fe200078e026d */
[----:B------:R-:W-:Y:S01]  /*9f00*/  IADD3 R2, P6, R82, R2, RZ ;  /* 0x0000000252027210 */ /* 0x000fe20007fde0ff */
[----:B------:R-:W-:-:S05]  /*9f10*/  @!P0 FADD.FTZ R31, R31, 1 ;  /* 0x3f8000001f1f8421 */ /* 0x000fca0000010000 */
[----:B------:R-:W4:Y:S01]  /*9f20*/  @!P2 MUFU.RCP R30, R30 ;  /* 0x0000001e001ea308 */ /* 0x000f220000001000 */
[----:B------:R-:W-:Y:S01]  /*9f30*/  IADD3.X R109, R81, R109, R3, P6, !PT ;  /* 0x0000006d516d7210 */ /* 0x000fe200037fe403 */
[----:B0-----:R-:W-:Y:S01]  /*9f40*/  @!P3 FMUL.FTZ R118, R118, R29 ;  /* 0x0000001d7676b220 */ /* 0x001fe20000410000 */
[----:B---3--:R-:W-:-:S05]  /*9f50*/  ISETP.GE.AND P3, PT, R54, R105, PT ;  /* 0x000000693600720c */ /* 0x008fca0003f66270 */
[----:B------:R-:W0:Y:S01]  /*9f60*/  @!P0 MUFU.RCP R3, R31 ;  /* 0x0000001f00038308 */ /* 0x000e220000001000 */
[----:B-1----:R-:W-:Y:S01]  /*9f70*/  @!P5 FMUL.FTZ R122, R122, R107 ;  /* 0x0000006b7a7ad220 */ /* 0x002fe20000410000 */
[C---:B------:R-:W-:Y:S01]  /*9f80*/  LEA R107, P5, R54.reuse, c[0x0][0x330], 0x1 ;  /* 0x0000cc00366b7a11 */ /* 0x040fe200078a08ff */
[----:B--2---:R-:W-:Y:S01]  /*9f90*/  @!P4 FMUL.FTZ R145, R145, R28 ;  /* 0x0000001c9191c220 */ /* 0x004fe20000410000 */
[----:B------:R-:W-:Y:S02]  /*9fa0*/  BSSY B0, `(.L_x_4922) ;  /* 0x0000015000007945 */ /* 0x000fe40003800000 */
[----:B------:R-:W-:Y:S01]  /*9fb0*/  LEA.HI.X R26, R54, c[0x0][0x334], R53, 0x1, P5 ;  /* 0x0000cd00361a7a11 */ /* 0x000fe200028f0c35 */
[----:B----4-:R-:W-:Y:S01]  /*9fc0*/  @!P2 FMUL.FTZ R141, R141, R30 ;  /* 0x0000001e8d8da220 */ /* 0x010fe20000410000 */
[----:B------:R-:W-:Y:S02]  /*9fd0*/  LEA R30, P4, R2, R107, 0x1 ;  /* 0x0000006b021e7211 */ /* 0x000fe400078808ff */
[----:B------:R-:W-:-:S02]  /*9fe0*/  ISETP.GE.AND P2, PT, R25, R105, PT ;  /* 0x000000691900720c */ /* 0x000fc40003f46270 */
[-C--:B------:R-:W-:Y:S02]  /*9ff0*/  ISETP.GE.AND P5, PT, R0, R105.reuse, PT ;  /* 0x000000690000720c */ /* 0x080fe40003fa6270 */
[----:B------:R-:W-:Y:S01]  /*a000*/  ISETP.GE.AND P6, PT, R4, R105, PT ;  /* 0x000000690400720c */ /* 0x000fe20003fc6270 */
[----:B0-----:R-:W-:Y:S01]  /*a010*/  @!P0 FMUL.FTZ R114, R114, R3 ;  /* 0x0000000372728220 */ /* 0x001fe20000410000 */
        /* <DEDUP_REMOVED lines=13> */
.L_x_4923:
[----:B------:R-:W-:Y:S05]  /*a0f0*/  BSYNC B0 ;  /* 0x0000000000007941 */ /* 0x000fea0003800000 */
.L_x_4922:
        /* <DEDUP_REMOVED lines=30> */
[-C--:B------:R-:W-:Y:S02]  /*a2e0*/  ISETP.GE.AND P5, PT, R24, R105.reuse, PT ;  /* 0x000000691800720c */ /* 0x080fe40003fa6270 */
[----:B------:R-:W-:Y:S01]  /*a2f0*/  PRMT R72, R26, 0x7610, R72 ;  /* 0x000076101a487816 */ /* 0x000fe20000000048 */
[----:B------:R-:W-:Y:S01]  /*a300*/  @!P6 STG.E.U16 [R30.64+-0x180], R93 ;  /* 0xfffe805d1e00e986 */ /* 0x000fe2000c101506 */
[----:B------:R-:W-:Y:S02]  /*a310*/  ISETP.GE.AND P6, PT, R23, R105, PT ;  /* 0x000000691700720c */ /* 0x000fe40003fc6270 */
[----:B------:R-:W-:Y:S01]  /*a320*/  F2FP.PACK_AB R112, R112, R153 ;  /* 0x000000997070723e */ /* 0x000fe200000000ff */
[----:B------:R-:W-:Y:S01]  /*a330*/  @!P0 STG.E.U16 [R30.64+-0x140], R95 ;  /* 0xfffec05f1e008986 */ /* 0x000fe2000c101506 */
[----:B------:R-:W-:-:S03]  /*a340*/  F2FP.PACK_AB R28, R122, R149 ;  /* 0x000000957a1c723e */ /* 0x000fc600000000ff */
[----:B------:R-:W-:Y:S04]  /*a350*/  @!P3 STG.E.U16 [R30.64+-0x100], R97 ;  /* 0xffff00611e00b986 */ /* 0x000fe8000c101506 */
[----:B------:R-:W-:Y:S04]  /*a360*/  @!P4 STG.E.U16 [R30.64+-0xc0], R99 ;  /* 0xffff40631e00c986 */ /* 0x000fe8000c101506 */
[----:B------:R-:W-:Y:S04]  /*a370*/  @!P2 STG.E.U16 [R30.64+-0x80], R101 ;  /* 0xffff80651e00a986 */ /* 0x000fe8000c101506 */
[----:B------:R0:W-:Y:S04]  /*a380*/  @!P5 STG.E.U16 [R30.64+-0x3c0], R73 ;  /* 0xfffc40491e00d986 */ /* 0x0001e8000c101506 */
[----:B------:R1:W-:Y:S04]  /*a390*/  @!P6 STG.E.U16 [R30.64+-0x40], R103 ;  /* 0xffffc0671e00e986 */ /* 0x0003e8000c101506 */
[----:B------:R-:W-:Y:S01]  /*a3a0*/  BAR.SYNC.DEFER_BLOCKING 0x0 ;  /* 0x0000000000007b1d */ /* 0x000fe20000010000 */
[----:B0-----:R-:W-:-:S02]  /*a3b0*/  PRMT R73, R26, 0x7632, R73 ;  /* 0x000076321a497816 */ /* 0x001fc40000000049 */
[----:B------:R-:W-:Y:S02]  /*a3c0*/  F2FP.PACK_AB R26, R114, R141 ;  /* 0x0000008d721a723e */ /* 0x000fe400000000ff */
[----:B-1----:R-:W-:Y:S02]  /*a3d0*/  PRMT R30, R2, 0x7610, R30 ;  /* 0x00007610021e7816 */ /* 0x002fe4000000001e */
[----:B------:R-:W-:Y:S01]  /*a3e0*/  F2FP.PACK_AB R2, R147, R120 ;  /* 0x000000789302723e */ /* 0x000fe200000000ff */
[----:B------:R-:W-:Y:S01]  /*a3f0*/  FADD.FTZ R120, R143, R120 ;  /* 0x000000788f787221 */ /* 0x000fe20000010000 */
[----:B------:R-:W-:Y:S02]  /*a400*/  PRMT R31, R112, 0x7632, R31 ;  /* 0x00007632701f7816 */ /* 0x000fe4000000001f */
[----:B------:R-:W-:Y:S01]  /*a410*/  PRMT R71, R2, 0x7610, R71 ;  /* 0x0000761002477816 */ /* 0x000fe20000000047 */
[----:B------:R-:W-:Y:S01]  /*a420*/  FADD.FTZ R147, R120, R147 ;  /* 0x0000009378937221 */ /* 0x000fe20000010000 */
[----:B------:R-:W-:-:S03]  /*a430*/  PRMT R74, R26, 0x7632, R74 ;  /* 0x000076321a4a7816 */ /* 0x000fc6000000004a */
        /* <DEDUP_REMOVED lines=29> */
[----:B-1----:R-:W-:Y:S02]  /*a610*/  IMAD R26, R65, c[0x0][0x2f8], RZ ;  /* 0x0000be00411a7a24 */ /* 0x002fe400078e02ff */
[----:B------:R-:W-:Y:S01]  /*a620*/  FADD.FTZ R63, R118, R141 ;  /* 0x0000008d763f7221 */ /* 0x000fe20000010000 */
[----:B------:R-:W-:Y:S03]  /*a630*/  LDS.U16 R49, [R49+0x40] ;  /* 0x0000400031317984 */ /* 0x000fe60000000400 */
[----:B------:R-:W-:Y:S01]  /*a640*/  FADD.FTZ R63, R63, R114 ;  /* 0x000000723f3f7221 */ /* 0x000fe20000010000 */
        /* <DEDUP_REMOVED lines=30> */
.L_x_4925:
[----:B------:R-:W-:Y:S05]  /*a830*/  BSYNC B0 ;  /* 0x0000000000007941 */ /* 0x000fea0003800000 */
.L_x_4924:
        /* <DEDUP_REMOVED lines=52> */
.L_x_4878:
[----:B------:R-:W-:Y:S02]  /*ab80*/  ISETP.NE.U32.AND P0, PT, RZ, c[0x0][0x328], PT ;  /* 0x0000ca00ff007a0c */ /* 0x000fe40003f05070 */
[----:B------:R-:W-:-:S02]  /*ab90*/  ISETP.NE.U32.AND P2, PT, RZ, c[0x0][0x348], PT ;  /* 0x0000d200ff007a0c */ /* 0x000fc40003f45070 */
[----:B------:R-:W-:Y:S02]  /*aba0*/  ISETP.NE.AND.EX P1, PT, RZ, c[0x0][0x32c], PT, P0 ;  /* 0x0000cb00ff007a0c */ /* 0x000fe40003f25300 */
[----:B------:R-:W-:-:S11]  /*abb0*/  ISETP.NE.AND.EX P0, PT, RZ, c[0x0][0x34c], PT, P2 ;  /* 0x0000d300ff007a0c */ /* 0x000fd60003f05320 */
[----:B------:R-:W-:Y:S05]  /*abc0*/  @!P1 BRA `(.L_x_4927) ;  /* 0x0000014000009947 */ /* 0x000fea0003800000 */
[----:B-1----:R-:W1:Y:S01]  /*abd0*/  SHFL.DOWN P1, R3, R64, 0x1, 0x1f ;  /* 0x08201f0040037f89 */ /* 0x002e620000020000 */
[----:B------:R-:W-:Y:S03]  /*abe0*/  BSSY B0, `(.L_x_4927) ;  /* 0x0000012000007945 */ /* 0x000fe60003800000 */
[----:B------:R-:W2:Y:S01]  /*abf0*/  S2R R4, SR_LANEID ;  /* 0x0000000000047919 */ /* 0x000ea20000000000 */
[----:B-1----:R-:W-:Y:S01]  /*ac00*/  @P1 FADD R3, R3, R64 ;  /* 0x0000004003031221 */ /* 0x002fe20000000000 */
[----:B--2---:R-:W-:-:S04]  /*ac10*/  ISETP.NE.AND P2, PT, R4, RZ, PT ;  /* 0x000000ff0400720c */ /* 0x004fc80003f45270 */
[----:B------:R-:W1:Y:S04]  /*ac20*/  SHFL.DOWN P1, R0, R3, 0x2, 0x1f ;  /* 0x08401f0003007f89 */ /* 0x000e680000020000 */
[----:B------:R-:W2:Y:S01]  /*ac30*/  S2R R4, SR_TID.X ;  /* 0x0000000000047919 */ /* 0x000ea20000002100 */
[----:B-1----:R-:W-:-:S05]  /*ac40*/  @P1 FADD R0, R3, R0 ;  /* 0x0000000003001221 */ /* 0x002fca0000000000 */
[----:B------:R-:W1:Y:S02]  /*ac50*/  SHFL.DOWN P1, R5, R0, 0x4, 0x1f ;  /* 0x08801f0000057f89 */ /* 0x000e640000020000 */
[----:B-1----:R-:W-:-:S05]  /*ac60*/  @P1 FADD R5, R0, R5 ;  /* 0x0000000500051221 */ /* 0x002fca0000000000 */
[----:B------:R-:W1:Y:S02]  /*ac70*/  SHFL.DOWN P1, R2, R5, 0x8, 0x1f ;  /* 0x09001f0005027f89 */ /* 0x000e640000020000 */
[----:B-1----:R-:W-:-:S05]  /*ac80*/  @P1 FADD R2, R5, R2 ;  /* 0x0000000205021221 */ /* 0x002fca0000000000 */
[----:B------:R-:W1:Y:S02]  /*ac90*/  SHFL.DOWN P1, R11, R2, 0x10, 0x1f ;  /* 0x0a001f00020b7f89 */ /* 0x000e640000020000 */
[----:B-1----:R-:W-:Y:S01]  /*aca0*/  @P1 FADD R11, R2, R11 ;  /* 0x0000000b020b1221 */ /* 0x002fe20000000000 */
[----:B--2---:R-:W-:-:S04]  /*acb0*/  ISETP.NE.AND P1, PT, R4, RZ, PT ;  /* 0x000000ff0400720c */ /* 0x004fc80003f25270 */
[----:B------:R1:W-:Y:S04]  /*acc0*/  @!P2 STS [0x434], R11 ;  /* 0x0004340bff00a388 */ /* 0x0003e80000000800 */
[----:B------:R-:W-:Y:S06]  /*acd0*/  BAR.SYNC.DEFER_BLOCKING 0x0 ;  /* 0x0000000000007b1d */ /* 0x000fec0000010000 */
[----:B------:R-:W-:Y:S05]  /*ace0*/  @P1 BRA `(.L_x_4928) ;  /* 0x0000001000001947 */ /* 0x000fea0003800000 */
[----:B-1----:R1:W-:Y:S02]  /*acf0*/  RED.E.ADD.F32.FTZ.RN.STRONG.GPU [R8.64], R11 ;  /* 0x0000000b0800798e */ /* 0x0023e4000c10e786 */
.L_x_4928:
[----:B-1----:R-:W-:Y:S05]  /*ad00*/  BSYNC B0 ;  /* 0x0000000000007941 */ /* 0x002fea0003800000 */
.L_x_4927:
[----:B------:R-:W-:Y:S01]  /*ad10*/  BSSY B0, `(.L_x_4929) ;  /* 0x0000018000007945 */ /* 0x000fe20003800000 */
[----:B------:R-:W-:Y:S05]  /*ad20*/  @!P0 BRA `(.L_x_4930) ;  /* 0x0000015000008947 */ /* 0x000fea0003800000 */
[----:B------:R-:W-:Y:S06]  /*ad30*/  BAR.SYNC.DEFER_BLOCKING 0x0 ;  /* 0x0000000000007b1d */ /* 0x000fec0000010000 */
[----:B------:R-:W2:Y:S04]  /*ad40*/  SHFL.DOWN P0, R0, R63, 0x1, 0x1f ;  /* 0x08201f003f007f89 */ /* 0x000ea80000000000 */
[----:B------:R-:W3:Y:S04]  /*ad50*/  S2R R8, SR_LANEID ;  /* 0x0000000000087919 */ /* 0x000ee80000000000 */
[----:B------:R-:W4:Y:S01]  /*ad60*/  S2R R19, SR_TID.X ;  /* 0x0000000000137919 */ /* 0x000f220000002100 */
[----:B--2---:R-:W-:Y:S01]  /*ad70*/  @P0 FADD R0, R0, R63 ;  /* 0x0000003f00000221 */ /* 0x004fe20000000000 */
[----:B---3--:R-:W-:-:S04]  /*ad80*/  ISETP.NE.AND P1, PT, R8, RZ, PT ;  /* 0x000000ff0800720c */ /* 0x008fc80003f25270 */
        /* <DEDUP_REMOVED lines=8> */
[----:B----4-:R-:W-:-:S04]  /*ae10*/  ISETP.NE.AND P0, PT, R19, RZ, PT ;  /* 0x000000ff1300720c */ /* 0x010fc80003f05270 */
[----:B------:R1:W-:Y:S04]  /*ae20*/  @!P1 STS [0x434], R4 ;  /* 0x00043404ff009388 */ /* 0x0003e80000000800 */
[----:B------:R-:W-:Y:S06]  /*ae30*/  BAR.SYNC.DEFER_BLOCKING 0x0 ;  /* 0x0000000000007b1d */ /* 0x000fec0000010000 */
[----:B------:R-:W-:Y:S05]  /*ae40*/  @P0 BRA `(.L_x_4931) ;  /* 0x0000004000000947 */ /* 0x000fea0003800000 */
[----:B-1----:R1:W-:Y:S01]  /*ae50*/  RED.E.ADD.F32.FTZ.RN.STRONG.GPU [R6.64], R4 ;  /* 0x000000040600798e */ /* 0x0023e2000c10e786 */
[----:B------:R-:W-:Y:S01]  /*ae60*/  HFMA2.MMA R19, -RZ, RZ, 0, 0 ;  /* 0x00000000ff137435 */ /* 0x000fe200000001ff */
[----:B------:R-:W-:Y:S05]  /*ae70*/  BRA `(.L_x_4931) ;  /* 0x0000001000007947 */ /* 0x000fea0003800000 */
.L_x_4930:
[----:B------:R-:W2:Y:S02]  /*ae80*/  S2R R19, SR_TID.X ;  /* 0x0000000000137919 */ /* 0x000ea40000002100 */
.L_x_4931:
[----:B-1----:R-:W-:Y:S05]  /*ae90*/  BSYNC B0 ;  /* 0x0000000000007941 */ /* 0x002fea0003800000 */
.L_x_4929:
[----:B--2---:R-:W-:-:S13]  /*aea0*/  ISETP.GE.AND P0, PT, R19, c[0x0][0x16c], PT ;  /* 0x00005b0013007a0c */ /* 0x004fda0003f06270 */
        /* <DEDUP_REMOVED lines=13> */
[----:B0-----:R-:W-:Y:S01]  /*af80*/  IADD3 R29, R3, R7, RZ ;  /* 0x00000007031d7210 */ /* 0x001fe20007ffe0ff */
[C---:B------:R-:W-:Y:S01]  /*af90*/  IMAD R13, R70.reuse, c[0x0][0x1bc], R13 ;  /* 0x00006f00460d7a24 */ /* 0x040fe200078e020d */
[----:B------:R-:W-:Y:S01]  /*afa0*/  IADD3 R35, R15, R11, RZ ;  /* 0x0000000b0f237210 */ /* 0x000fe20007ffe0ff */
[C---:B------:R-:W-:Y:S01]  /*afb0*/  IMAD R25, R70.reuse, c[0x0][0x2ac], R69 ;  /* 0x0000ab0046197a24 */ /* 0x040fe200078e0245 */
[----:B------:R-:W-:Y:S01]  /*afc0*/  IADD3 R27, R5, R9, RZ ;  /* 0x00000009051b7210 */ /* 0x000fe20007ffe0ff */
[----:B------:R-:W-:Y:S01]  /*afd0*/  IMAD.WIDE.U32 R70, R70, c[0x0][0x2a8], RZ ;  /* 0x0000aa0046467a25 */ /* 0x000fe200078e00ff */
[----:B------:R-:W-:-:S04]  /*afe0*/  IADD3 R37, R17, R13, RZ ;  /* 0x0000000d11257210 */ /* 0x000fc80007ffe0ff */
[----:B------:R-:W-:Y:S02]  /*aff0*/  IADD3 R25, R71, R25, RZ ;  /* 0x0000001947197210 */ /* 0x000fe40007ffe0ff */
.L_x_4932:
        /* <DEDUP_REMOVED lines=55> */
.L_x_4933:
        /* <DEDUP_REMOVED lines=9> */
.L_x_9071:


//--------------------- .text._Z25selective_scan_bwd_kernelI32Selective_Scan_bwd_kernel_traitsILi32ELi16ELb0ELb0ELb1ELb0ELb0EN3c104HalfEfEEv12SSMParamsBwd --------------------------
	.section	.text._Z25selective_scan_bwd_kernelI32Selective_Scan_bwd_kernel_traitsILi32ELi16ELb0ELb0ELb1ELb0ELb0EN3c104HalfEfEEv12SSMParamsBwd,"ax",@progbits
	.sectioninfo	@"SHI_REGISTERS=236"
	.align	128
        .global         _Z25selective_scan_bwd_kernelI32Selective_Scan_bwd_kernel_traitsILi32ELi16ELb0ELb0ELb1ELb0ELb0EN3c104HalfEfEEv12SSMParamsBwd
        .type           _Z25selective_scan_bwd_kernelI32Selective_Scan_bwd_kernel_traitsILi32ELi16ELb0ELb0ELb1ELb0ELb0EN3c104HalfEfEEv12SSMParamsBwd,@function
        .size           _Z25selective_scan_bwd_kernelI32Selective_Scan_bwd_kernel_traitsILi32ELi16ELb0ELb0ELb1ELb0ELb0EN3c104HalfEfEEv12SSMParamsBwd,(.L_x_9072 - _Z25selective_scan_bwd_kernelI32Selective_Scan_bwd_kernel_traitsILi32ELi16ELb0ELb0ELb1ELb0ELb0EN3c104HalfEfEEv12SSMParamsBwd)
        .other          _Z25selective_scan_bwd_kernelI32Selective_Scan_bwd_kernel_traitsILi32ELi16ELb0ELb0ELb1ELb0ELb0EN3c104HalfEfEEv12SSMParamsBwd,@"STO_CUDA_ENTRY STV_DEFAULT"
_Z25selective_scan_bwd_kernelI32Selective_Scan_bwd_kernel_traitsILi32ELi16ELb0ELb0ELb1ELb0ELb0EN3c104HalfEfEEv12SSMParamsBwd:
.text._Z25selective_scan_bwd_kernelI32Selective_Scan_bwd_kernel_traitsILi32ELi16ELb0ELb0ELb1ELb0ELb0EN3c104HalfEfEEv12SSMParamsBwd:
        /* <DEDUP_REMOVED lines=8> */
[----:B------:R-:W-:Y:S01]  /*0080*/  IABS R17, c[0x0][0x178] ;  /* 0x00005e0000117a13 */ /* 0x000fe20000000000 */
[----:B------:R-:W0:Y:S01]  /*0090*/  S2R R23, SR_CTAID.X ;  /* 0x0000000000177919 */ /* 0x000e220000002500 */
[----:B------:R-:W-:Y:S02]  /*00a0*/  IABS R10, R0 ;  /* 0x00000000000a7213 */ /* 0x000fe40000000000 */
[----:B------:R-:W-:Y:S01]  /*00b0*/  ISETP.NE.U32.AND P1, PT, RZ, c[0x0][0x250], PT ;  /* 0x00009400ff007a0c */ /* 0x000fe20003f25070 */
[----:B------:R1:W2:Y:S01]  /*00c0*/  @P0 LDG.E R11, [R2.64] ;  /* 0x0000000c020b0981 */ /* 0x0002a2000c1e1900 */
[----:B------:R-:W3:Y:S01]  /*00d0*/  I2F.RP R6, R17 ;  /* 0x0000001100067306 */ /* 0x000ee20000209400 */
[----:B------:R-:W-:Y:S01]  /*00e0*/  HFMA2.MMA R20, -RZ, RZ, 0, 0 ;  /* 0x00000000ff147435 */ /* 0x000fe200000001ff */
[----:B------:R-:W-:-:S13]  /*00f0*/  ISETP.NE.AND.EX P1, PT, RZ, c[0x0][0x254], PT, P1 ;  /* 0x00009500ff007a0c */ /* 0x000fda0003f25310 */
[C---:B------:R-:W-:Y:S01]  /*0100*/  @P1 LEA R4, P2, R0.reuse, c[0x0][0x250], 0x2 ;  /* 0x0000940000041a11 */ /* 0x040fe200078410ff */
[----:B---3--:R-:W3:Y:S03]  /*0110*/  MUFU.RCP R6, R6 ;  /* 0x0000000600067308 */ /* 0x008ee60000001000 */
[----:B------:R-:W-:Y:S02]  /*0120*/  @P1 LEA.HI.X R5, R0, c[0x0][0x254], R21, 0x2, P2 ;  /* 0x0000950000051a11 */ /* 0x000fe400010f1415 */
[----:B0-----:R-:W-:-:S03]  /*0130*/  SHF.R.S32.HI R22, RZ, 0x1f, R23 ;  /* 0x0000001fff167819 */ /* 0x001fc60000011417 */
[----:B------:R0:W5:Y:S01]  /*0140*/  @P1 LDG.E R20, [R4.64] ;  /* 0x0000000c04141981 */ /* 0x000162000c1e1900 */
[----:B------:R-:W-:Y:S01]  /*0150*/  MOV R24, c[0x0][0x174] ;  /* 0x00005d0000187a02 */ /* 0x000fe20000000f00 */
[C---:B------:R-:W-:Y:S01]  /*0160*/  IMAD R8, R22.reuse, c[0x0][0x278], RZ ;  /* 0x00009e0016087a24 */ /* 0x040fe200078e02ff */
[----:B------:R-:W-:Y:S01]  /*0170*/  ISETP.NE.AND P1, PT, RZ, c[0x0][0x178], PT ;  /* 0x00005e00ff007a0c */ /* 0x000fe20003f25270 */
[----:B------:R-:W-:Y:S01]  /*0180*/  IMAD R12, R22, c[0x0][0x1b0], RZ ;  /* 0x00006c00160c7a24 */ /* 0x000fe200078e02ff */
[C---:B------:R-:W-:Y:S01]  /*0190*/  ISETP.GE.AND P4, PT, R24.reuse, 0x1, PT ;  /* 0x000000011800780c */ /* 0x040fe20003f86270 */
[C---:B------:R-:W-:Y:S01]  /*01a0*/  IMAD R13, R23.reuse, c[0x0][0x27c], R8 ;  /* 0x00009f00170d7a24 */ /* 0x040fe200078e0208 */
[----:B------:R-:W-:Y:S01]  /*01b0*/  SHF.L.U32 R24, R24, 0x9, RZ ;  /* 0x0000000918187819 */ /* 0x000fe200000006ff */
[----:B------:R-:W-:Y:S01]  /*01c0*/  IMAD R15, R23, c[0x0][0x1b4], R12 ;  /* 0x00006d00170f7a24 */ /* 0x000fe200078e020c */
[----:B---3--:R-:W-:Y:S01]  /*01d0*/  IADD3 R7, R6, 0xffffffe, RZ ;  /* 0x0ffffffe06077810 */ /* 0x008fe20007ffe0ff */
[C---:B0-----:R-:W-:Y:S01]  /*01e0*/  IMAD R4, R22.reuse, c[0x0][0x1d0], RZ ;  /* 0x0000740016047a24 */ /* 0x041fe200078e02ff */
[----:B------:R-:W-:Y:S01]  /*01f0*/  UMOV UR4, URZ ;  /* 0x0000003f00047c82 */ /* 0x000fe20008000000 */
[----:B------:R-:W-:Y:S01]  /*0200*/  IMAD R6, R22, c[0x0][0x1e0], RZ ;  /* 0x0000780016067a24 */ /* 0x000fe200078e02ff */
[----:B-1----:R0:W1:Y:S01]  /*0210*/  F2I.FTZ.U32.TRUNC.NTZ R3, R7 ;  /* 0x0000000700037305 */ /* 0x002062000021f000 */
[----:B------:R-:W-:Y:S01]  /*0220*/  IMAD R19, R21, c[0x0][0x280], RZ ;  /* 0x0000a00015137a24 */ /* 0x000fe200078e02ff */
[----:B------:R-:W-:-:S03]  /*0230*/  CS2R R26, SRZ ;  /* 0x00000000001a7805 */ /* 0x000fc6000001ff00 */
[----:B------:R-:W-:Y:S02]  /*0240*/  IMAD R19, R0, c[0x0][0x284], R19 ;  /* 0x0000a10000137a24 */ /* 0x000fe400078e0213 */
[C---:B0-----:R-:W-:Y:S02]  /*0250*/  IMAD R7, R23.reuse, c[0x0][0x1d4], R4 ;  /* 0x0000750017077a24 */ /* 0x041fe400078e0204 */
[----:B------:R-:W-:Y:S01]  /*0260*/  IMAD.WIDE.U32 R4, R23, c[0x0][0x1e0], RZ ;  /* 0x0000780017047a25 */ /* 0x000fe200078e00ff */
[----:B-1----:R-:W-:-:S05]  /*0270*/  IADD3 R2, RZ, -R3, RZ ;  /* 0x80000003ff027210 */ /* 0x002fca0007ffe0ff */
[----:B------:R-:W-:Y:S01]  /*0280*/  IMAD R9, R2, R17, RZ ;  /* 0x0000001102097224 */ /* 0x000fe200078e02ff */
[----:B------:R-:W-:-:S05]  /*0290*/  MOV R2, RZ ;  /* 0x000000ff00027202 */ /* 0x000fca0000000f00 */
[----:B------:R-:W-:Y:S01]  /*02a0*/  IMAD.HI.U32 R2, R3, R9, R2 ;  /* 0x0000000903027227 */ /* 0x000fe200078e0002 */
[----:B------:R-:W-:-:S03]  /*02b0*/  LOP3.LUT R3, R0, c[0x0][0x178], RZ, 0x3c, !PT ;  /* 0x00005e0000037a12 */ /* 0x000fc600078e3cff */
[----:B------:R-:W-:Y:S01]  /*02c0*/  IMAD R9, R23, c[0x0][0x1e4], R6 ;  /* 0x0000790017097a24 */ /* 0x000fe200078e0206 */
[----:B------:R-:W-:Y:S01]  /*02d0*/  ISETP.GE.AND P2, PT, R3, RZ, PT ;  /* 0x000000ff0300720c */ /* 0x000fe20003f46270 */
[----:B------:R-:W-:-:S03]  /*02e0*/  IMAD.HI.U32 R25, R2, R10, RZ ;  /* 0x0000000a02197227 */ /* 0x000fc600078e00ff */
[----:B------:R-:W-:Y:S01]  /*02f0*/  IADD3 R5, R5, R9, RZ ;  /* 0x0000000905057210 */ /* 0x000fe20007ffe0ff */
[----:B------:R-:W-:Y:S01]  /*0300*/  IMAD.WIDE.U32 R8, R23, c[0x0][0x1b0], RZ ;  /* 0x00006c0017087a25 */ /* 0x000fe200078e00ff */
[----:B------:R-:W-:-:S03]  /*0310*/  IADD3 R2, -R25, RZ, RZ ;  /* 0x000000ff19027210 */ /* 0x000fc60007ffe1ff */
[----:B------:R-:W-:Y:S01]  /*0320*/  IMAD.WIDE.U32 R4, R0, c[0x0][0x1e8], R4 ;  /* 0x00007a0000047a25 */ /* 0x000fe200078e0004 */
[----:B------:R-:W-:-:S03]  /*0330*/  IADD3 R9, R9, R15, RZ ;  /* 0x0000000f09097210 */ /* 0x000fc60007ffe0ff */
[----:B------:R-:W-:Y:S02]  /*0340*/  IMAD R10, R17, R2, R10 ;  /* 0x00000002110a7224 */ /* 0x000fe400078e020a */
[----:B------:R-:W-:-:S03]  /*0350*/  IMAD.WIDE.U32 R2, R23, c[0x0][0x1d0], RZ ;  /* 0x0000740017027a25 */ /* 0x000fc600078e00ff */
[----:B------:R-:W-:Y:S01]  /*0360*/  ISETP.GT.U32.AND P5, PT, R17, R10, PT ;  /* 0x0000000a1100720c */ /* 0x000fe20003fa4070 */
[----:B------:R-:W-:Y:S01]  /*0370*/  IMAD R15, R21, c[0x0][0x1d8], RZ ;  /* 0x00007600150f7a24 */ /* 0x000fe200078e02ff */
[----:B------:R-:W-:Y:S01]  /*0380*/  IADD3 R3, R3, R7, RZ ;  /* 0x0000000703037210 */ /* 0x000fe20007ffe0ff */
[----:B------:R-:W-:-:S04]  /*0390*/  IMAD.WIDE.U32 R6, R23, c[0x0][0x278], RZ ;  /* 0x00009e0017067a25 */ /* 0x000fc800078e00ff */
[----:B------:R-:W-:Y:S01]  /*03a0*/  IMAD.WIDE.U32 R2, R0, c[0x0][0x1d8], R2 ;  /* 0x0000760000027a25 */ /* 0x000fe200078e0002 */
[----:B------:R-:W-:Y:S02]  /*03b0*/  IADD3 R7, R7, R13, RZ ;  /* 0x0000000d07077210 */ /* 0x000fe40007ffe0ff */
[----:B------:R-:W-:-:S03]  /*03c0*/  IADD3 R13, R24, -0x200, RZ ;  /* 0xfffffe00180d7810 */ /* 0x000fc60007ffe0ff */
[-C--:B------:R-:W-:Y:S01]  /*03d0*/  @!P5 IADD3 R10, R10, -R17.reuse, RZ ;  /* 0x800000110a0ad210 */ /* 0x080fe20007ffe0ff */
[----:B------:R-:W-:Y:S01]  /*03e0*/  IMAD.WIDE.U32 R6, R0, c[0x0][0x280], R6 ;  /* 0x0000a00000067a25 */ /* 0x000fe200078e0006 */
[----:B------:R-:W-:Y:S02]  /*03f0*/  @!P5 IADD3 R25, R25, 0x1, RZ ;  /* 0x000000011919d810 */ /* 0x000fe40007ffe0ff */
[----:B------:R-:W-:Y:S01]  /*0400*/  ISETP.GE.U32.AND P3, PT, R10, R17, PT ;  /* 0x000000110a00720c */ /* 0x000fe20003f66070 */
[----:B------:R-:W-:Y:S01]  /*0410*/  IMAD R17, R21, c[0x0][0x1e8], RZ ;  /* 0x00007a0015117a24 */ /* 0x000fe200078e02ff */
[----:B------:R-:W-:Y:S01]  /*0420*/  IADD3 R14, P5, R13, R4, RZ ;  /* 0x000000040d0e7210 */ /* 0x000fe20007fbe0ff */
[C---:B------:R-:W-:Y:S01]  /*0430*/  IMAD R10, R0.reuse, c[0x0][0x1dc], R15 ;  /* 0x00007700000a7a24 */ /* 0x040fe200078e020f */
[----:B------:R-:W-:Y:S01]  /*0440*/  SHF.R.S32.HI R15, RZ, 0x1f, R13 ;  /* 0x0000001fff0f7819 */ /* 0x000fe2000001140d */
[----:B------:R-:W-:-:S05]  /*0450*/  IMAD R12, R0, c[0x0][0x1ec], R17 ;  /* 0x00007b00000c7a24 */ /* 0x000fca00078e0211 */
[----:B------:R-:W-:-:S03]  /*0460*/  IADD3.X R5, R15, R5, R12, P5, !PT ;  /* 0x000000050f057210 */ /* 0x000fc60002ffe40c */
[----:B------:R-:W-:Y:S02]  /*0470*/  @P3 IADD3 R25, R25, 0x1, RZ ;  /* 0x0000000119193810 */ /* 0x000fe40007ffe0ff */
[----:B------:R-:W-:Y:S02]  /*0480*/  IADD3 R17, P3, R13, R2, RZ ;  /* 0x000000020d117210 */ /* 0x000fe40007f7e0ff */
[----:B------:R-:W-:Y:S02]  /*0490*/  @!P2 IADD3 R25, -R25, RZ, RZ ;  /* 0x000000ff1919a210 */ /* 0x000fe40007ffe1ff */
[----:B------:R-:W-:Y:S02]  /*04a0*/  @!P1 LOP3.LUT R25, RZ, c[0x0][0x178], RZ, 0x33, !PT ;  /* 0x00005e00ff199a12 */ /* 0x000fe400078e33ff */
[----:B------:R-:W-:Y:S02]  /*04b0*/  IADD3.X R2, R15, R3, R10, P3, !PT ;  /* 0x000000030f027210 */ /* 0x000fe40001ffe40a */
[----:B------:R-:W-:Y:S01]  /*04c0*/  LEA R16, P1, R17, c[0x0][0x240], 0x1 ;  /* 0x0000900011107a11 */ /* 0x000fe200078208ff */
[----:B------:R-:W-:Y:S01]  /*04d0*/  IMAD.WIDE.U32 R8, R25, c[0x0][0x1c8], R8 ;  /* 0x0000720019087a25 */ /* 0x000fe200078e0008 */
[----:B------:R-:W-:-:S02]  /*04e0*/  LEA R12, P2, R14, c[0x0][0x248], 0x1 ;  /* 0x000092000e0c7a11 */ /* 0x000fc400078408ff */
[----:B------:R-:W-:Y:S02]  /*04f0*/  LEA.HI.X R17, R17, c[0x0][0x244], R2, 0x1, P1 ;  /* 0x0000910011117a11 */ /* 0x000fe400008f0c02 */
[----:B------:R-:W-:Y:S02]  /*0500*/  IADD3 R10, P3, R13, R6, RZ ;  /* 0x000000060d0a7210 */ /* 0x000fe40007f7e0ff */
[----:B------:R-:W-:Y:S02]  /*0510*/  ISETP.NE.U32.AND P1, PT, RZ, c[0x0][0x260], PT ;  /* 0x00009800ff007a0c */ /* 0x000fe40003f25070 */
[----:B------:R-:W-:Y:S02]  /*0520*/  SHF.R.S32.HI R209, RZ, 0x1f, R25 ;  /* 0x0000001fffd17819 */ /* 0x000fe40000011419 */
[----:B------:R-:W-:Y:S02]  /*0530*/  LEA.HI.X R14, R14, c[0x0][0x24c], R5, 0x1, P2 ;  /* 0x000093000e0e7a11 */ /* 0x000fe400010f0c05 */
[----:B------:R-:W-:Y:S01]  /*0540*/  IADD3.X R7, R15, R7, R19, P3, !PT ;  /* 0x000000070f077210 */ /* 0x000fe20001ffe413 */
[----:B------:R-:W-:Y:S01]  /*0550*/  IMAD R2, R209, c[0x0][0x1c8], RZ ;  /* 0x00007200d1027a24 */ /* 0x000fe200078e02ff */
[----:B------:R-:W-:-:S02]  /*0560*/  LEA R3, P2, R10, c[0x0][0x308], 0x1 ;  /* 0x0000c2000a037a11 */ /* 0x000fc400078408ff */
[----:B------:R-:W-:Y:S01]  /*0570*/  ISETP.NE.AND.EX P1, PT, RZ, c[0x0][0x264], PT, P1 ;  /* 0x00009900ff007a0c */ /* 0x000fe20003f25310 */
[----:B------:R-:W-:Y:S01]  /*0580*/  IMAD R5, R25, c[0x0][0x1cc], R2 ;  /* 0x0000730019057a24 */ /* 0x000fe200078e0202 */
[----:B------:R-:W-:Y:S02]  /*0590*/  LEA.HI.X R10, R10, c[0x0][0x30c], R7, 0x1, P2 ;  /* 0x0000c3000a0a7a11 */ /* 0x000fe400010f0c07 */
[----:B------:R-:W-:Y:S01]  /*05a0*/  ISETP.NE.U32.AND P2, PT, RZ, c[0x0][0x328], PT ;  /* 0x0000ca00ff007a0c */ /* 0x000fe20003f45070 */
[----:B------:R-:W-:Y:S01]  /*05b0*/  CS2R R6, SRZ ;  /* 0x0000000000067805 */ /* 0x000fe2000001ff00 */
[----:B------:R-:W-:Y:S02]  /*05c0*/  ISETP.NE.U32.AND P3, PT, RZ, c[0x0][0x348], PT ;  /* 0x0000d200ff007a0c */ /* 0x000fe40003f65070 */
[----:B------:R-:W-:Y:S02]  /*05d0*/  ISETP.NE.AND.EX P2, PT, RZ, c[0x0][0x32c], PT, P2 ;  /* 0x0000cb00ff007a0c */ /* 0x000fe40003f45320 */
[----:B------:R-:W-:-:S02]  /*05e0*/  ISETP.NE.AND.EX P3, PT, RZ, c[0x0][0x34c], PT, P3 ;  /* 0x0000d300ff007a0c */ /* 0x000fc40003f65330 */
[----:B------:R-:W-:Y:S01]  /*05f0*/  IADD3 R13, P5, R13, R8, RZ ;  /* 0x000000080d0d7210 */ /* 0x000fe20007fbe0ff */
[----:B------:R-:W-:Y:S01]  /*0600*/  @P1 IMAD R2, R23, c[0x0][0x164], R0 ;  /* 0x0000590017021a24 */ /* 0x000fe200078e0200 */
[----:B------:R-:W-:Y:S02]  /*0610*/  IADD3 R4, R9, R5, RZ ;  /* 0x0000000509047210 */ /* 0x000fe40007ffe0ff */
[----:B------:R-:W-:Y:S01]  /*0620*/  @P1 MOV R9, 0x8 ;  /* 0x0000000800091802 */ /* 0x000fe20000000f00 */
[----:B------:R-:W-:Y:S01]  /*0630*/  @P1 IMAD R2, R2, c[0x0][0x174], RZ ;  /* 0x00005d0002021a24 */ /* 0x000fe200078e02ff */
[----:B------:R-:W-:Y:S01]  /*0640*/  IADD3.X R4, R15, R4, RZ, P5, !PT ;  /* 0x000000040f047210 */ /* 0x000fe20002ffe4ff */
[----:B------:R-:W-:Y:S01]  /*0650*/  HFMA2.MMA R15, -RZ, RZ, 0, 0 ;  /* 0x00000000ff0f7435 */ /* 0x000fe200000001ff */
[----:B------:R-:W-:Y:S01]  /*0660*/  LEA R30, P6, R13, c[0x0][0x230], 0x1 ;  /* 0x00008c000d1e7a11 */ /* 0x000fe200078c08ff */
[----:B------:R-:W-:Y:S01]  /*0670*/  @P1 IMAD R2, R2, c[0x0][0x16c], RZ ;  /* 0x00005b0002021a24 */ /* 0x000fe200078e02ff */
[----:B------:R-:W-:-:S02]  /*0680*/  MOV R5, RZ ;  /* 0x000000ff00057202 */ /* 0x000fc40000000f00 */
[----:B------:R-:W-:Y:S01]  /*0690*/  LEA.HI.X R31, R13, c[0x0][0x234], R4, 0x1, P6 ;  /* 0x00008d000d1f7a11 */ /* 0x000fe200030f0c04 */
[----:B------:R-:W-:Y:S01]  /*06a0*/  @P1 IMAD.WIDE R8, R2, R9, c[0x0][0x260] ;  /* 0x0000980002081625 */ /* 0x000fe200078e0209 */
[----:B------:R-:W-:Y:S01]  /*06b0*/  @P3 LEA R15, P5, R0, c[0x0][0x348], 0x2 ;  /* 0x0000d200000f3a11 */ /* 0x000fe200078a10ff */
[----:B------:R-:W-:-:S03]  /*06c0*/  @!P1 CS2R R8, SRZ ;  /* 0x0000000000089805 */ /* 0x000fc6000001ff00 */
[C---:B------:R-:W-:Y:S02]  /*06d0*/  @P3 LEA.HI.X R5, R0.reuse, c[0x0][0x34c], R21, 0x2, P5 ;  /* 0x0000d30000053a11 */ /* 0x040fe400028f1415 */
[----:B------:R-:W-:Y:S01]  /*06e0*/  MOV R4, R15 ;  /* 0x0000000f00047202 */ /* 0x000fe20000000f00 */
[----:B--2---:R0:W1:Y:S01]  /*06f0*/  @P0 R2UR UR4, R11 ;  /* 0x000000000b0403c2 */ /* 0x00406200000e0000 */
[----:B------:R-:W-:-:S04]  /*0700*/  @P2 LEA R6, P0, R0, c[0x0][0x328], 0x2 ;  /* 0x0000ca0000062a11 */ /* 0x000fc800078010ff */
[----:B------:R-:W-:Y:S01]  /*0710*/  @P2 LEA.HI.X R7, R0, c[0x0][0x32c], R21, 0x2, P0 ;  /* 0x0000cb0000072a11 */ /* 0x000fe200000f1415 */
[----:B------:R-:W-:Y:S05]  /*0720*/  @!P4 BRA `(.L_x_4934) ;  /* 0x000062b00000c947 */ /* 0x000fea0003800000 */
[----:B------:R-:W2:Y:S01]  /*0730*/  S2R R28, SR_TID.X ;  /* 0x00000000001c7919 */ /* 0x000ea20000002100 */
[----:B------:R3:W4:Y:S01]  /*0740*/  R2UR UR18, R16 ;  /* 0x00000000101273c2 */ /* 0x00072200000e0000 */
[----:B------:R-:W-:Y:S01]  /*0750*/  CS2R R26, SRZ ;  /* 0x00000000001a7805 */ /* 0x000fe2000001ff00 */
[----:B------:R-:W-:Y:S01]  /*0760*/  MOV R33, RZ ;  /* 0x000000ff00217202 */ /* 0x000fe20000000f00 */
[----:B------:R-:W0:Y:S05]  /*0770*/  S2R R29, SR_LANEID ;  /* 0x00000000001d7919 */ /* 0x000e2a0000000000 */
[----:B------:R3:W1:Y:S08]  /*0780*/  R2UR UR19, R17 ;  /* 0x00000000111373c2 */ /* 0x00067000000e0000 */
[----:B------:R3:W0:Y:S01]  /*0790*/  R2UR UR16, R12 ;  /* 0x000000000c1073c2 */ /* 0x00062200000e0000 */
[----:B--2---:R-:W-:-:S07]  /*07a0*/  SHF.L.U32 R35, R28, 0x4, RZ ;  /* 0x000000041c237819 */ /* 0x004fce00000006ff */
[----:B------:R3:W2:Y:S01]  /*07b0*/  R2UR UR17, R14 ;  /* 0x000000000e1173c2 */ /* 0x0006a200000e0000 */
[----:B------:R-:W-:-:S07]  /*07c0*/  LOP3.LUT R35, R35, 0xfffffe00, RZ, 0xc0, !PT ;  /* 0xfffffe0023237812 */ /* 0x000fce00078ec0ff */
[----:B------:R3:W0:Y:S08]  /*07d0*/  R2UR UR14, R3 ;  /* 0x00000000030e73c2 */ /* 0x00063000000e0000 */
[----:B-1--4-:R3:W0:Y:S02]  /*07e0*/  R2UR UR15, R10 ;  /* 0x000000000a0f73c2 */ /* 0x01262400000e0000 */
.L_x_4978:
[----:B------:R-:W-:Y:S01]  /*07f0*/  IADD3 R32, -R33, c[0x0][0x174], RZ ;  /* 0x00005d0021207a10 */ /* 0x000fe20007ffe1ff */
[----:B------:R-:W-:Y:S01]  /*0800*/  BAR.SYNC.DEFER_BLOCKING 0x0 ;  /* 0x0000000000007b1d */ /* 0x000fe20000010000 */
[----:B0-----:R-:W-:-:S02]  /*0810*/  LOP3.LUT R2, R35, 0x1f, R28, 0xf8, !PT ;  /* 0x0000001f23027812 */ /* 0x001fc400078ef81c */
[----:B---3--:R-:W-:Y:S02]  /*0820*/  MOV R10, UR18 ;  /* 0x00000012000a7c02 */ /* 0x008fe40008000f00 */
[----:B0-----:R-:W-:Y:S01]  /*0830*/  MOV R11, UR19 ;  /* 0x00000013000b7c02 */ /* 0x001fe20008000f00 */
[----:B------:R-:W0:Y:S01]  /*0840*/  R2UR UR8, R32 ;  /* 0x00000000200873c2 */ /* 0x000e2200000e0000 */
[----:B------:R-:W-:Y:S01]  /*0850*/  ULDC UR9, c[0x0][0x168] ;  /* 0x00005a0000097ab9 */ /* 0x000fe20000000800 */
[----:B------:R-:W-:Y:S02]  /*0860*/  PRMT R13, RZ, 0x7610, R13 ;  /* 0x00007610ff0d7816 */ /* 0x000fe4000000000d */
[C---:B------:R-:W-:Y:S01]  /*0870*/  IMAD.WIDE R10, R2.reuse, 0x2, R10 ;  /* 0x00000002020a7825 */ /* 0x040fe200078e020a */
[C---:B------:R-:W-:Y:S02]  /*0880*/  LOP3.LUT R34, R2.reuse, 0x20, RZ, 0xfc, !PT ;  /* 0x0000002002227812 */ /* 0x040fe400078efcff */
[----:B------:R-:W-:-:S02]  /*0890*/  LOP3.LUT R36, R2, 0x40, RZ, 0xfc, !PT ;  /* 0x0000004002247812 */ /* 0x000fc400078efcff */
[----:B------:R-:W-:Y:S01]  /*08a0*/  LOP3.LUT R37, R2, 0x60, RZ, 0xfc, !PT ;  /* 0x0000006002257812 */ /* 0x000fe200078efcff */
[----:B0-----:R-:W-:-:S04]  /*08b0*/  ULEA UR8, UR8, 0xfffffe00, 0x9 ;  /* 0xfffffe0008087891 */ /* 0x001fc8000f8e483f */
[----:B------:R-:W-:-:S06]  /*08c0*/  UIADD3 UR9, -UR8, UR9, URZ ;  /* 0x0000000908097290 */ /* 0x000fcc000fffe13f */
[C---:B------:R-:W-:Y:S02]  /*08d0*/  ISETP.GE.AND P0, PT, R2.reuse, UR9, PT ;  /* 0x0000000902007c0c */ /* 0x040fe4000bf06270 */
[C---:B------:R-:W-:Y:S02]  /*08e0*/  LOP3.LUT R38, R2.reuse, 0x80, RZ, 0xfc, !PT ;  /* 0x0000008002267812 */ /* 0x040fe400078efcff */
[----:B------:R-:W-:Y:S02]  /*08f0*/  LOP3.LUT R39, R2, 0xa0, RZ, 0xfc, !PT ;  /* 0x000000a002277812 */ /* 0x000fe400078efcff */
[----:B------:R-:W-:-:S07]  /*0900*/  ISETP.GE.AND P1, PT, R36, UR9, PT ;  /* 0x0000000924007c0c */ /* 0x000fce000bf26270 */
[----:B------:R0:W3:Y:S01]  /*0910*/  @!P0 LDG.E.U16 R13, [R10.64] ;  /* 0x0000000c0a0d8981 */ /* 0x0000e2000c1e1500 */
[----:B------:R-:W-:Y:S02]  /*0920*/  ISETP.GE.AND P0, PT, R34, UR9, PT ;  /* 0x0000000922007c0c */ /* 0x000fe4000bf06270 */
[----:B------:R-:W-:Y:S02]  /*0930*/  ISETP.GE.AND P2, PT, R37, UR9, PT ;  /* 0x0000000925007c0c */ /* 0x000fe4000bf46270 */
[----:B------:R-:W-:Y:S02]  /*0940*/  ISETP.GE.AND P3, PT, R38, UR9, PT ;  /* 0x0000000926007c0c */ /* 0x000fe4000bf66270 */
[----:B------:R-:W-:Y:S02]  /*0950*/  PRMT R12, RZ, 0x7610, R12 ;  /* 0x00007610ff0c7816 */ /* 0x000fe4000000000c */
[----:B------:R-:W-:Y:S02]  /*0960*/  ISETP.GE.AND P4, PT, R39, UR9, PT ;  /* 0x0000000927007c0c */ /* 0x000fe4000bf86270 */
[----:B------:R-:W-:-:S02]  /*0970*/  LOP3.LUT R40, R2, 0xc0, RZ, 0xfc, !PT ;  /* 0x000000c002287812 */ /* 0x000fc400078efcff */
[----:B------:R-:W-:Y:S01]  /*0980*/  PRMT R15, RZ, 0x7610, R15 ;  /* 0x00007610ff0f7816 */ /* 0x000fe2000000000f */
[----:B----4-:R0:W4:Y:S01]  /*0990*/  @!P0 LDG.E.U16 R12, [R10.64+0x40] ;  /* 0x0000400c0a0c8981 */ /* 0x010122000c1e1500 */
[----:B------:R-:W-:Y:S02]  /*09a0*/  PRMT R14, RZ, 0x7610, R14 ;  /* 0x00007610ff0e7816 */ /* 0x000fe4000000000e */
[----:B------:R-:W-:Y:S02]  /*09b0*/  PRMT R17, RZ, 0x7610, R17 ;  /* 0x00007610ff117816 */ /* 0x000fe40000000011 */
[----:B------:R-:W-:Y:S01]  /*09c0*/  ISETP.GE.AND P0, PT, R40, UR9, PT ;  /* 0x0000000928007c0c */ /* 0x000fe2000bf06270 */
[----:B--2---:R0:W2:Y:S01]  /*09d0*/  @!P1 LDG.E.U16 R15, [R10.64+0x80] ;  /* 0x0000800c0a0f9981 */ /* 0x0040a2000c1e1500 */
[----:B------:R-:W-:Y:S02]  /*09e0*/  PRMT R16, RZ, 0x7610, R16 ;  /* 0x00007610ff107816 */ /* 0x000fe40000000010 */
[C---:B------:R-:W-:Y:S01]  /*09f0*/  LOP3.LUT R41, R2.reuse, 0xe0, RZ, 0xfc, !PT ;  /* 0x000000e002297812 */ /* 0x040fe200078efcff */
[----:B------:R0:W2:Y:S01]  /*0a00*/  @!P2 LDG.E.U16 R14, [R10.64+0xc0] ;  /* 0x0000c00c0a0ea981 */ /* 0x0000a2000c1e1500 */
[----:B------:R-:W-:-:S02]  /*0a10*/  LOP3.LUT R42, R2, 0x100, RZ, 0xfc, !PT ;  /* 0x00000100022a7812 */ /* 0x000fc400078efcff */
[C---:B------:R-:W-:Y:S01]  /*0a20*/  LOP3.LUT R43, R2.reuse, 0x120, RZ, 0xfc, !PT ;  /* 0x00000120022b7812 */ /* 0x040fe200078efcff */
[----:B------:R0:W2:Y:S01]  /*0a30*/  @!P3 LDG.E.U16 R17, [R10.64+0x100] ;  /* 0x0001000c0a11b981 */ /* 0x0000a2000c1e1500 */
[----:B------:R-:W-:Y:S02]  /*0a40*/  LOP3.LUT R44, R2, 0x140, RZ, 0xfc, !PT ;  /* 0x00000140022c7812 */ /* 0x000fe400078efcff */
[----:B------:R-:W-:Y:S01]  /*0a50*/  ISETP.GE.AND P1, PT, R41, UR9, PT ;  /* 0x0000000929007c0c */ /* 0x000fe2000bf26270 */
[----:B------:R0:W2:Y:S01]  /*0a60*/  @!P4 LDG.E.U16 R16, [R10.64+0x140] ;  /* 0x0001400c0a10c981 */ /* 0x0000a2000c1e1500 */
[----:B------:R-:W-:Y:S02]  /*0a70*/  ISETP.GE.AND P2, PT, R42, UR9, PT ;  /* 0x000000092a007c0c */ /* 0x000fe4000bf46270 */
[----:B------:R-:W-:Y:S02]  /*0a80*/  ISETP.GE.AND P3, PT, R43, UR9, PT ;  /* 0x000000092b007c0c */ /* 0x000fe4000bf66270 */
[----:B------:R-:W-:-:S02]  /*0a90*/  PRMT R19, RZ, 0x7610, R19 ;  /* 0x00007610ff137816 */ /* 0x000fc40000000013 */
[----:B------:R-:W-:Y:S02]  /*0aa0*/  ISETP.GE.AND P4, PT, R44, UR9, PT ;  /* 0x000000092c007c0c */ /* 0x000fe4000bf86270 */
[----:B------:R-:W-:Y:S02]  /*0ab0*/  LOP3.LUT R45, R2, 0x160, RZ, 0xfc, !PT ;  /* 0x00000160022d7812 */ /* 0x000fe400078efcff */
[----:B------:R-:W-:Y:S01]  /*0ac0*/  PRMT R18, RZ, 0x7610, R18 ;  /* 0x00007610ff127816 */ /* 0x000fe20000000012 */
[----:B------:R0:W2:Y:S01]  /*0ad0*/  @!P0 LDG.E.U16 R19, [R10.64+0x180] ;  /* 0x0001800c0a138981 */ /* 0x0000a2000c1e1500 */
[----:B------:R-:W-:Y:S02]  /*0ae0*/  PRMT R61, RZ, 0x7610, R61 ;  /* 0x00007610ff3d7816 */ /* 0x000fe4000000003d */
[----:B------:R-:W-:Y:S02]  /*0af0*/  PRMT R62, RZ, 0x7610, R62 ;  /* 0x00007610ff3e7816 */ /* 0x000fe4000000003e */
[----:B------:R-:W-:Y:S01]  /*0b00*/  ISETP.GE.AND P0, PT, R45, UR9, PT ;  /* 0x000000092d007c0c */ /* 0x000fe2000bf06270 */
[----:B------:R0:W2:Y:S01]  /*0b10*/  @!P1 LDG.E.U16 R18, [R10.64+0x1c0] ;  /* 0x0001c00c0a129981 */ /* 0x0000a2000c1e1500 */
[----:B------:R-:W-:-:S02]  /*0b20*/  PRMT R63, RZ, 0x7610, R63 ;  /* 0x00007610ff3f7816 */ /* 0x000fc4000000003f */
[C---:B------:R-:W-:Y:S01]  /*0b30*/  LOP3.LUT R46, R2.reuse, 0x180, RZ, 0xfc, !PT ;  /* 0x00000180022e7812 */ /* 0x040fe200078efcff */
[----:B------:R0:W2:Y:S01]  /*0b40*/  @!P2 LDG.E.U16 R61, [R10.64+0x200] ;  /* 0x0002000c0a3da981 */ /* 0x0000a2000c1e1500 */
[C---:B------:R-:W-:Y:S02]  /*0b50*/  LOP3.LUT R47, R2.reuse, 0x1a0, RZ, 0xfc, !PT ;  /* 0x000001a0022f7812 */ /* 0x040fe400078efcff */
[C---:B------:R-:W-:Y:S01]  /*0b60*/  LOP3.LUT R48, R2.reuse, 0x1c0, RZ, 0xfc, !PT ;  /* 0x000001c002307812 */ /* 0x040fe200078efcff */
[----:B------:R0:W2:Y:S01]  /*0b70*/  @!P3 LDG.E.U16 R62, [R10.64+0x240] ;  /* 0x0002400c0a3eb981 */ /* 0x0000a2000c1e1500 */
[----:B------:R-:W-:Y:S02]  /*0b80*/  LOP3.LUT R49, R2, 0x1e0, RZ, 0xfc, !PT ;  /* 0x000001e002317812 */ /* 0x000fe400078efcff */
[----:B------:R-:W-:Y:S01]  /*0b90*/  ISETP.GE.AND P1, PT, R46, UR9, PT ;  /* 0x000000092e007c0c */ /* 0x000fe2000bf26270 */
[----:B------:R0:W2:Y:S01]  /*0ba0*/  @!P4 LDG.E.U16 R63, [R10.64+0x280] ;  /* 0x0002800c0a3fc981 */ /* 0x0000a2000c1e1500 */
[----:B------:R-:W-:-:S02]  /*0bb0*/  ISETP.GE.AND P2, PT, R47, UR9, PT ;  /* 0x000000092f007c0c */ /* 0x000fc4000bf46270 */
[----:B------:R-:W-:Y:S02]  /*0bc0*/  ISETP.GE.AND P3, PT, R48, UR9, PT ;  /* 0x0000000930007c0c */ /* 0x000fe4000bf66270 */
[----:B------:R-:W-:Y:S02]  /*0bd0*/  PRMT R66, RZ, 0x7610, R66 ;  /* 0x00007610ff427816 */ /* 0x000fe40000000042 */
[----:B------:R-:W-:Y:S02]  /*0be0*/  ISETP.GE.AND P4, PT, R49, UR9, PT ;  /* 0x0000000931007c0c */ /* 0x000fe4000bf86270 */
[----:B------:R-:W-:Y:S02]  /*0bf0*/  PRMT R67, RZ, 0x7610, R67 ;  /* 0x00007610ff437816 */ /* 0x000fe40000000043 */
[----:B------:R-:W-:Y:S01]  /*0c00*/  PRMT R68, RZ, 0x7610, R68 ;  /* 0x00007610ff447816 */ /* 0x000fe20000000044 */
[----:B------:R0:W2:Y:S01]  /*0c10*/  @!P0 LDG.E.U16 R66, [R10.64+0x2c0] ;  /* 0x0002c00c0a428981 */ /* 0x0000a2000c1e1500 */
[----:B------:R-:W-:-:S02]  /*0c20*/  PRMT R69, RZ, 0x7610, R69 ;  /* 0x00007610ff457816 */ /* 0x000fc40000000045 */
[----:B------:R-:W-:Y:S01]  /*0c30*/  PRMT R70, RZ, 0x7610, R70 ;  /* 0x00007610ff467816 */ /* 0x000fe20000000046 */
[----:B------:R0:W2:Y:S04]  /*0c40*/  @!P1 LDG.E.U16 R67, [R10.64+0x300] ;  /* 0x0003000c0a439981 */ /* 0x0000a8000c1e1500 */
[----:B------:R0:W2:Y:S04]  /*0c50*/  @!P2 LDG.E.U16 R68, [R10.64+0x340] ;  /* 0x0003400c0a44a981 */ /* 0x0000a8000c1e1500 */
[----:B------:R0:W2:Y:S04]  /*0c60*/  @!P3 LDG.E.U16 R69, [R10.64+0x380] ;  /* 0x0003800c0a45b981 */ /* 0x0000a8000c1e1500 */
[----:B------:R0:W2:Y:S01]  /*0c70*/  @!P4 LDG.E.U16 R70, [R10.64+0x3c0] ;  /* 0x0003c00c0a46c981 */ /* 0x0000a2000c1e1500 */
[----:B------:R-:W-:-:S02]  /*0c80*/  IADD3 R52, R29, 0x20, RZ ;  /* 0x000000201d347810 */ /* 0x000fc40007ffe0ff */
[C---:B------:R-:W-:Y:S02]  /*0c90*/  IADD3 R54, R29.reuse, 0x40, RZ ;  /* 0x000000401d367810 */ /* 0x040fe40007ffe0ff */
[C---:B------:R-:W-:Y:S02]  /*0ca0*/  IADD3 R56, R29.reuse, 0x60, RZ ;  /* 0x000000601d387810 */ /* 0x040fe40007ffe0ff */
[C---:B------:R-:W-:Y:S02]  /*0cb0*/  IADD3 R58, R29.reuse, 0x80, RZ ;  /* 0x000000801d3a7810 */ /* 0x040fe40007ffe0ff */
[CC--:B------:R-:W-:Y:S02]  /*0cc0*/  LEA.HI.SX32 R50, R29.reuse, R29.reuse, 0x1b ;  /* 0x0000001d1d327211 */ /* 0x0c0fe400078fdaff */
[----:B------:R-:W-:Y:S02]  /*0cd0*/  IADD3 R60, R29, 0xa0, RZ ;  /* 0x000000a01d3c7810 */ /* 0x000fe40007ffe0ff */
[----:B------:R-:W-:-:S02]  /*0ce0*/  LEA.HI.SX32 R51, R52, R29, 0x1b ;  /* 0x0000001d34337211 */ /* 0x000fc400078fdaff */
[C---:B0-----:R-:W-:Y:S02]  /*0cf0*/  IADD3 R10, R29.reuse, 0xc0, RZ ;  /* 0x000000c01d0a7810 */ /* 0x041fe40007ffe0ff */
[-C--:B------:R-:W-:Y:S02]  /*0d00*/  LEA.HI.SX32 R52, R54, R29.reuse, 0x1b ;  /* 0x0000001d36347211 */ /* 0x080fe400078fdaff */
[-C--:B------:R-:W-:Y:S02]  /*0d10*/  LEA.HI.SX32 R53, R56, R29.reuse, 0x1b ;  /* 0x0000001d38357211 */ /* 0x080fe400078fdaff */
[----:B------:R-:W-:Y:S02]  /*0d20*/  LEA.HI.SX32 R54, R58, R29, 0x1b ;  /* 0x0000001d3a367211 */ /* 0x000fe400078fdaff */
[----:B------:R-:W-:Y:S02]  /*0d30*/  IADD3 R56, R29, 0xe0, RZ ;  /* 0x000000e01d387810 */ /* 0x000fe40007ffe0ff */
[----:B------:R-:W-:-:S02]  /*0d40*/  SHF.L.U32 R50, R50, 0x1, RZ ;  /* 0x0000000132327819 */ /* 0x000fc400000006ff */
[-C--:B------:R-:W-:Y:S02]  /*0d50*/  LEA.HI.SX32 R55, R60, R29.reuse, 0x1b ;  /* 0x0000001d3c377211 */ /* 0x080fe400078fdaff */
[----:B------:R-:W-:Y:S02]  /*0d60*/  IADD3 R58, R29, 0x100, RZ ;  /* 0x000001001d3a7810 */ /* 0x000fe40007ffe0ff */
[----:B------:R-:W-:Y:S02]  /*0d70*/  SHF.L.U32 R51, R51, 0x1, RZ ;  /* 0x0000000133337819 */ /* 0x000fe400000006ff */
[----:B------:R-:W-:Y:S02]  /*0d80*/  IADD3 R60, R29, 0x120, RZ ;  /* 0x000001201d3c7810 */ /* 0x000fe40007ffe0ff */
[----:B------:R-:W-:Y:S02]  /*0d90*/  LEA.HI.SX32 R10, R10, R29, 0x1b ;  /* 0x0000001d0a0a7211 */ /* 0x000fe400078fdaff */
[----:B------:R-:W-:-:S02]  /*0da0*/  SHF.L.U32 R52, R52, 0x1, RZ ;  /* 0x0000000134347819 */ /* 0x000fc400000006ff */
[----:B------:R-:W-:Y:S02]  /*0db0*/  SHF.L.U32 R53, R53, 0x1, RZ ;  /* 0x0000000135357819 */ /* 0x000fe400000006ff */
[-C--:B------:R-:W-:Y:S02]  /*0dc0*/  LEA.HI.SX32 R57, R56, R29.reuse, 0x1b ;  /* 0x0000001d38397211 */ /* 0x080fe400078fdaff */
[----:B------:R-:W-:Y:S02]  /*0dd0*/  SHF.L.U32 R54, R54, 0x1, RZ ;  /* 0x0000000136367819 */ /* 0x000fe400000006ff */
[----:B------:R-:W-:Y:S02]  /*0de0*/  LEA.HI.SX32 R58, R58, R29, 0x1b ;  /* 0x0000001d3a3a7211 */ /* 0x000fe400078fdaff */
[----:B------:R-:W-:Y:S02]  /*0df0*/  SHF.L.U32 R55, R55, 0x1, RZ ;  /* 0x0000000137377819 */ /* 0x000fe400000006ff */
[----:B------:R-:W-:-:S02]  /*0e00*/  IADD3 R64, R29, 0x140, RZ ;  /* 0x000001401d407810 */ /* 0x000fc40007ffe0ff */
[-C--:B------:R-:W-:Y:S02]  /*0e10*/  LEA.HI.SX32 R59, R60, R29.reuse, 0x1b ;  /* 0x0000001d3c3b7211 */ /* 0x080fe400078fdaff */
[----:B------:R-:W-:Y:S02]  /*0e20*/  SHF.L.U32 R56, R10, 0x1, RZ ;  /* 0x000000010a387819 */ /* 0x000fe400000006ff */
[----:B------:R-:W-:Y:S02]  /*0e30*/  IADD3 R10, R29, 0x160, RZ ;  /* 0x000001601d0a7810 */ /* 0x000fe40007ffe0ff */
[----:B------:R-:W-:Y:S02]  /*0e40*/  SHF.L.U32 R57, R57, 0x1, RZ ;  /* 0x0000000139397819 */ /* 0x000fe400000006ff */
[----:B------:R-:W-:Y:S02]  /*0e50*/  SHF.L.U32 R58, R58, 0x1, RZ ;  /* 0x000000013a3a7819 */ /* 0x000fe400000006ff */
[----:B------:R-:W-:-:S02]  /*0e60*/  LEA.HI.SX32 R60, R64, R29, 0x1b ;  /* 0x0000001d403c7211 */ /* 0x000fc400078fdaff */
[----:B------:R-:W-:Y:S02]  /*0e70*/  SHF.L.U32 R59, R59, 0x1, RZ ;  /* 0x000000013b3b7819 */ /* 0x000fe400000006ff */
[----:B------:R-:W-:Y:S02]  /*0e80*/  LEA.HI.SX32 R10, R10, R29, 0x1b ;  /* 0x0000001d0a0a7211 */ /* 0x000fe400078fdaff */
[----:B------:R-:W-:Y:S02]  /*0e90*/  SHF.L.U32 R60, R60, 0x1, RZ ;  /* 0x000000013c3c7819 */ /* 0x000fe400000006ff */
[----:B------:R-:W-:-:S04]  /*0ea0*/  IADD3 R64, R29, 0x1e0, RZ ;  /* 0x000001e01d407810 */ /* 0x000fc80007ffe0ff */
[----:B------:R-:W-:-:S04]  /*0eb0*/  LEA.HI.SX32 R65, R64, R29, 0x1b ;  /* 0x0000001d40417211 */ /* 0x000fc800078fdaff */
[----:B------:R-:W-:Y:S02]  /*0ec0*/  SHF.L.U32 R65, R65, 0x1, RZ ;  /* 0x0000000141417819 */ /* 0x000fe400000006ff */
[----:B------:R-:W-:Y:S02]  /*0ed0*/  ISETP.GE.AND P2, PT, R2, UR9, PT ;  /* 0x0000000902007c0c */ /* 0x000fe4000bf46270 */
[----:B------:R-:W-:Y:S02]  /*0ee0*/  ISETP.GE.AND P1, PT, R34, UR9, PT ;  /* 0x0000000922007c0c */ /* 0x000fe4000bf26270 */
[----:B------:R-:W-:Y:S02]  /*0ef0*/  MOV R11, UR17 ;  /* 0x00000011000b7c02 */ /* 0x000fe40008000f00 */
        /* <DEDUP_REMOVED lines=14> */
[----:B----4-:R0:W-:Y:S04]  /*0fe0*/  STS.U16 [R51+0x40], R12 ;  /* 0x0000400c33007388 */ /* 0x0101e80000000400 */
[----:B--2---:R-:W-:Y:S01]  /*0ff0*/  STS.U16 [R52+0x80], R15 ;  /* 0x0000800f34007388 */ /* 0x004fe20000000400 */
[----:B0-----:R-:W-:-:S03]  /*1000*/  IADD3 R12, R29, 0x180, RZ ;  /* 0x000001801d0c7810 */ /* 0x001fc60007ffe0ff */
[----:B------:R0:W-:Y:S04]  /*1010*/  STS.U16 [R53+0xc0], R14 ;  /* 0x0000c00e35007388 */ /* 0x0001e80000000400 */
[----:B------:R-:W-:Y:S01]  /*1020*/  STS.U16 [R54+0x100], R17 ;  /* 0x0001001136007388 */ /* 0x000fe20000000400 */
[----:B------:R-:W-:-:S03]  /*1030*/  LEA.HI.SX32 R12, R12, R29, 0x1b ;  /* 0x0000001d0c0c7211 */ /* 0x000fc600078fdaff */
[----:B------:R1:W-:Y:S01]  /*1040*/  STS.U16 [R55+0x140], R16 ;  /* 0x0001401037007388 */ /* 0x0003e20000000400 */
[----:B0-----:R-:W-:-:S04]  /*1050*/  IADD3 R14, R29, 0x1a0, RZ ;  /* 0x000001a01d0e7810 */ /* 0x001fc80007ffe0ff */
[----:B------:R-:W-:Y:S01]  /*1060*/  LEA.HI.SX32 R14, R14, R29, 0x1b ;  /* 0x0000001d0e0e7211 */ /* 0x000fe200078fdaff */
[----:B------:R-:W-:Y:S01]  /*1070*/  STS.U16 [R56+0x180], R19 ;  /* 0x0001801338007388 */ /* 0x000fe20000000400 */
[----:B-1----:R-:W-:-:S03]  /*1080*/  IADD3 R16, R29, 0x1c0, RZ ;  /* 0x000001c01d107810 */ /* 0x002fc60007ffe0ff */
[----:B------:R-:W-:Y:S04]  /*1090*/  STS.U16 [R57+0x1c0], R18 ;  /* 0x0001c01239007388 */ /* 0x000fe80000000400 */
[----:B------:R0:W-:Y:S01]  /*10a0*/  STS.U16 [R58+0x200], R61 ;  /* 0x0002003d3a007388 */ /* 0x0001e20000000400 */
[----:B------:R-:W-:-:S03]  /*10b0*/  LEA.HI.SX32 R16, R16, R29, 0x1b ;  /* 0x0000001d10107211 */ /* 0x000fc600078fdaff */
[----:B------:R1:W-:Y:S01]  /*10c0*/  STS.U16 [R59+0x240], R62 ;  /* 0x0002403e3b007388 */ /* 0x0003e20000000400 */
[----:B0-----:R-:W-:-:S03]  /*10d0*/  SHF.L.U32 R61, R10, 0x1, RZ ;  /* 0x000000010a3d7819 */ /* 0x001fc600000006ff */
[----:B------:R0:W-:Y:S01]  /*10e0*/  STS.U16 [R60+0x280], R63 ;  /* 0x0002803f3c007388 */ /* 0x0001e20000000400 */
[----:B-1----:R-:W-:Y:S02]  /*10f0*/  SHF.L.U32 R62, R12, 0x1, RZ ;  /* 0x000000010c3e7819 */ /* 0x002fe400000006ff */
[----:B------:R-:W-:Y:S02]  /*1100*/  SHF.L.U32 R12, R29, 0x4, RZ ;  /* 0x000000041d0c7819 */ /* 0x000fe400000006ff */
[----:B------:R-:W-:Y:S01]  /*1110*/  SHF.L.U32 R64, R16, 0x1, RZ ;  /* 0x0000000110407819 */ /* 0x000fe200000006ff */
        /* <DEDUP_REMOVED lines=9> */
[----:B------:R-:W0:Y:S04]  /*11b0*/  LDS.U16 R211, [R66] ;  /* 0x0000000042d37984 */ /* 0x000e280000000400 */
        /* <DEDUP_REMOVED lines=15> */
[----:B------:R-:W-:-:S02]  /*12b0*/  MOV R10, UR16 ;  /* 0x00000010000a7c02 */ /* 0x000fc40008000f00 */
[----:B------:R-:W-:Y:S02]  /*12c0*/  PRMT R13, RZ, 0x7610, R13 ;  /* 0x00007610ff0d7816 */ /* 0x000fe4000000000d */
[----:B------:R-:W-:Y:S01]  /*12d0*/  PRMT R14, RZ, 0x7610, R14 ;  /* 0x00007610ff0e7816 */ /* 0x000fe2000000000e */
[----:B------:R-:W-:Y:S01]  /*12e0*/  IMAD.WIDE R10, R2, 0x2, R10 ;  /* 0x00000002020a7825 */ /* 0x000fe200078e020a */
[----:B------:R-:W-:Y:S01]  /*12f0*/  BAR.SYNC.DEFER_BLOCKING 0x0 ;  /* 0x0000000000007b1d */ /* 0x000fe20000010000 */
[----:B------:R-:W-:Y:S02]  /*1300*/  PRMT R15, RZ, 0x7610, R15 ;  /* 0x00007610ff0f7816 */ /* 0x000fe4000000000f */
[----:B------:R-:W-:Y:S02]  /*1310*/  PRMT R16, RZ, 0x7610, R16 ;  /* 0x00007610ff107816 */ /* 0x000fe40000000010 */
[----:B------:R-:W-:Y:S02]  /*1320*/  PRMT R17, RZ, 0x7610, R17 ;  /* 0x00007610ff117816 */ /* 0x000fe40000000011 */
[----:B------:R-:W-:-:S02]  /*1330*/  PRMT R18, RZ, 0x7610, R18 ;  /* 0x00007610ff127816 */ /* 0x000fc40000000012 */
[----:B------:R-:W-:Y:S01]  /*1340*/  PRMT R19, RZ, 0x7610, R19 ;  /* 0x00007610ff137816 */ /* 0x000fe20000000013 */
[----:B------:R2:W3:Y:S01]  /*1350*/  @!P2 LDG.E.U16 R13, [R10.64] ;  /* 0x0000000c0a0da981 */ /* 0x0004e2000c1e1500 */
        /* <DEDUP_REMOVED lines=17> */
[----:B------:R-:W-:Y:S01]  /*1470*/  PRMT R12, RZ, 0x7610, R12 ;  /* 0x00007610ff0c7816 */ /* 0x000fe2000000000c */
[----:B------:R2:W4:Y:S04]  /*1480*/  @!P0 LDG.E.U16 R84, [R10.64+0x240] ;  /* 0x0002400c0a548981 */ /* 0x000528000c1e1500 */
[----:B------:R2:W4:Y:S04]  /*1490*/  @!P4 LDG.E.U16 R85, [R10.64+0x280] ;  /* 0x0002800c0a55c981 */ /* 0x000528000c1e1500 */
[----:B------:R2:W4:Y:S04]  /*14a0*/  @!P6 LDG.E.U16 R12, [R10.64+0x2c0] ;  /* 0x0002c00c0a0ce981 */ /* 0x000528000c1e1500 */
[----:B------:R2:W4:Y:S04]  /*14b0*/  @!P5 LDG.E.U16 R87, [R10.64+0x300] ;  /* 0x0003000c0a57d981 */ /* 0x000528000c1e1500 */
[----:B------:R2:W4:Y:S04]  /*14c0*/  @!P3 LDG.E.U16 R86, [R10.64+0x340] ;  /* 0x0003400c0a56b981 */ /* 0x000528000c1e1500 */
[----:B------:R2:W4:Y:S04]  /*14d0*/  @!P2 LDG.E.U16 R89, [R10.64+0x380] ;  /* 0x0003800c0a59a981 */ /* 0x000528000c1e1500 */
[----:B------:R2:W4:Y:S01]  /*14e0*/  @!P1 LDG.E.U16 R88, [R10.64+0x3c0] ;  /* 0x0003c00c0a589981 */ /* 0x000522000c1e1500 */
[----:B------:R-:W-:-:S02]  /*14f0*/  ISETP.GE.AND P2, PT, R2, UR9, PT ;  /* 0x0000000902007c0c */ /* 0x000fc4000bf46270 */
[----:B------:R-:W-:Y:S02]  /*1500*/  ISETP.GE.AND P1, PT, R34, UR9, PT ;  /* 0x0000000922007c0c */ /* 0x000fe4000bf26270 */
[----:B------:R-:W-:Y:S02]  /*1510*/  PRMT R91, RZ, 0x7610, R91 ;  /* 0x00007610ff5b7816 */ /* 0x000fe4000000005b */
[----:B--2---:R-:W-:Y:S02]  /*1520*/  MOV R10, UR14 ;  /* 0x0000000e000a7c02 */ /* 0x004fe40008000f00 */
        /* <DEDUP_REMOVED lines=15> */
[----:B----4-:R-:W-:Y:S04]  /*1620*/  STS.U16 [R51+0x40], R14 ;  /* 0x0000400e33007388 */ /* 0x010fe80000000400 */
        /* <DEDUP_REMOVED lines=11> */
[----:B------:R0:W-:Y:S04]  /*16e0*/  STS.U16 [R63+0x340], R86 ;  /* 0x000340563f007388 */ /* 0x0001e80000000400 */
[----:B------:R0:W-:Y:S04]  /*16f0*/  STS.U16 [R64+0x380], R89 ;  /* 0x0003805940007388 */ /* 0x0001e80000000400 */
[----:B------:R0:W-:Y:S01]  /*1700*/  STS.U16 [R65+0x3c0], R88 ;  /* 0x0003c05841007388 */ /* 0x0001e20000000400 */
[----:B------:R-:W-:-:S06]  /*1710*/  NOP ;  /* 0x0000000000007918 */ /* 0x000fcc0000000000 */
[----:B------:R-:W-:Y:S04]  /*1720*/  LDS.U16 R12, [R66] ;  /* 0x00000000420c7984 */ /* 0x000fe80000000400 */
[----:B------:R-:W-:Y:S04]  /*1730*/  LDS.U16 R13, [R66+0x2] ;  /* 0x00000200420d7984 */ /* 0x000fe80000000400 */
[----:B------:R-:W0:Y:S04]  /*1740*/  LDS.U16 R14, [R66+0x4] ;  /* 0x00000400420e7984 */ /* 0x000e280000000400 */
[----:B------:R-:W-:Y:S04]  /*1750*/  LDS.U16 R15, [R66+0x6] ;  /* 0x00000600420f7984 */ /* 0x000fe80000000400 */
[----:B------:R-:W0:Y:S04]  /*1760*/  LDS.U16 R16, [R66+0x8] ;  /* 0x0000080042107984 */ /* 0x000e280000000400 */
[----:B------:R-:W-:Y:S04]  /*1770*/  LDS.U16 R17, [R66+0xa] ;  /* 0x00000a0042117984 */ /* 0x000fe80000000400 */
[----:B------:R-:W0:Y:S04]  /*1780*/  LDS.U16 R18, [R66+0xc] ;  /* 0x00000c0042127984 */ /* 0x000e280000000400 */
[----:B------:R-:W-:Y:S04]  /*1790*/  LDS.U16 R19, [R66+0xe] ;  /* 0x00000e0042137984 */ /* 0x000fe80000000400 */
        /* <DEDUP_REMOVED lines=9> */
[----:B--2---:R-:W-:-:S02]  /*1830*/  PRMT R82, RZ, 0x7610, R82 ;  /* 0x00007610ff527816 */ /* 0x004fc40000000052 */
[----:B---3--:R-:W-:Y:S02]  /*1840*/  PRMT R83, RZ, 0x7610, R83 ;  /* 0x00007610ff537816 */ /* 0x008fe40000000053 */
[----:B----4-:R-:W-:Y:S02]  /*1850*/  PRMT R84, RZ, 0x7610, R84 ;  /* 0x00007610ff547816 */ /* 0x010fe40000000054 */
[----:B0-----:R-:W-:Y:S02]  /*1860*/  PRMT R85, RZ, 0x7610, R85 ;  /* 0x00007610ff557816 */ /* 0x001fe40000000055 */
[----:B------:R-:W-:Y:S02]  /*1870*/  PRMT R87, RZ, 0x7610, R87 ;  /* 0x00007610ff577816 */ /* 0x000fe40000000057 */
        /* <DEDUP_REMOVED lines=27> */
[----:B------:R0:W4:Y:S02]  /*1a30*/  @!P1 LDG.E.U16 R96, [R10.64+0x3c0] ;  /* 0x0003c00c0a609981 */ /* 0x000124000c1e1500 */
[----:B0-----:R-:W-:-:S02]  /*1a40*/  HADD2.F32 R10, -RZ, R211.H0_H0 ;  /* 0x200000d3ff0a7230 */ /* 0x001fc40000004100 */
[----:B-1----:R-:W-:Y:S01]  /*1a50*/  HADD2.F32 R106, -RZ, R70.H0_H0 ;  /* 0x20000046ff6a7230 */ /* 0x002fe20000004100 */
[----:B------:R-:W-:Y:S01]  /*1a60*/  ISETP.LT.AND P0, PT, RZ, c[0x0][0x16c], PT ;  /* 0x00005b00ff007a0c */ /* 0x000fe20003f01270 */
        /* <DEDUP_REMOVED lines=68> */
[----:B------:R-:W-:-:S02]  /*1eb0*/  FFMA.FTZ R10, R84, R10, R11 ;  /* 0x0000000a540a7223 */ /* 0x000fc4000001000b */
[----:B------:R-:W3:Y:S01]  /*1ec0*/  LDS.U16 R96, [R66+0x1c] ;  /* 0x00001c0042607984 */ /* 0x000ee20000000400 */
[----:B----4-:R-:W-:Y:S01]  /*1ed0*/  HADD2.F32 R86, -RZ, R86.H0_H0 ;  /* 0x20000056ff567230 */ /* 0x010fe20000004100 */
[----:B------:R-:W-:Y:S01]  /*1ee0*/  FFMA.FTZ R11, R85, R26, R10 ;  /* 0x0000001a550b7223 */ /* 0x000fe2000001000a */
[----:B------:R-:W-:Y:S01]  /*1ef0*/  HADD2.F32 R10, -RZ, R71.H0_H0 ;  /* 0x20000047ff0a7230 */ /* 0x000fe20000004100 */
[----:B------:R-:W4:Y:S01]  /*1f00*/  LDS.U16 R97, [R66+0x1e] ;  /* 0x00001e0042617984 */ /* 0x000f220000000400 */
        /* <DEDUP_REMOVED lines=28> */
[----:B------:R-:W-:Y:S01]  /*20d0*/  FFMA.FTZ R11, R95, R10, R106 ;  /* 0x0000000a5f0b7223 */ /* 0x000fe2000001006a */
[----:B------:R-:W-:Y:S02]  /*20e0*/  HADD2.F32 R10, -RZ, R81.H0_H0 ;  /* 0x20000051ff0a7230 */ /* 0x000fe40000004100 */
[----:B----4-:R-:W-:Y:S01]  /*20f0*/  HADD2.F32 R97, -RZ, R97.H0_H0 ;  /* 0x20000061ff617230 */ /* 0x010fe20000004100 */
[----:B------:R-:W-:Y:S01]  /*2100*/  FFMA.FTZ R26, R96, R26, R11 ;  /* 0x0000001a601a7223 */ /* 0x000fe2000001000b */
[----:B------:R-:W-:Y:S01]  /*2110*/  HADD2.F32 R11, -RZ, R12.H0_H0 ;  /* 0x2000000cff0b7230 */ /* 0x000fe20000004100 */
[----:B------:R-:W-:-:S02]  /*2120*/  FADD.FTZ R106, R113, R20 ;  /* 0x00000014716a7221 */ /* 0x000fc40000010000 */
[----:B------:R-:W-:Y:S02]  /*2130*/  FADD.FTZ R113, R127, R20 ;  /* 0x000000147f717221 */ /* 0x000fe40000010000 */
[----:B------:R-:W-:Y:S02]  /*2140*/  FFMA.FTZ R26, R97, R10, R26 ;  /* 0x0000000a611a7223 */ /* 0x000fe4000001001a */
[----:B------:R-:W-:Y:S02]  /*2150*/  FADD.FTZ R98, R11, R20 ;  /* 0x000000140b627221 */ /* 0x000fe40000010000 */
        /* <DEDUP_REMOVED lines=17> */
[----:B------:R-:W-:Y:S05]  /*2270*/  @P0 BRA `(.L_x_4935) ;  /* 0x0000009000000947 */ /* 0x000fea0003800000 */
        /* <DEDUP_REMOVED lines=9> */
.L_x_4935:
        /* <DEDUP_REMOVED lines=15> */
.L_x_4973:
[----:B------:R-:W-:Y:S01]  /*2400*/  IMAD R3, R21, c[0x0][0x180], RZ ;  /* 0x0000600015037a24 */ /* 0x000fe200078e02ff */
[----:B------:R-:W-:Y:S01]  /*2410*/  SHF.R.S32.HI R153, RZ, 0x1f, R147 ;  /* 0x0000001fff997819 */ /* 0x000fe20000011493 */
[----:B------:R-:W-:Y:S01]  /*2420*/  IMAD.WIDE.U32 R16, R0, c[0x0][0x180], RZ ;  /* 0x0000600000107a25 */ /* 0x000fe200078e00ff */
[----:B------:R-:W-:Y:S01]  /*2430*/  ULDC UR9, c[0x0][0x168] ;  /* 0x00005a0000097ab9 */ /* 0x000fe20000000800 */
[----:B------:R-:W-:Y:S01]  /*2440*/  LOP3.LUT R34, R2, 0x20, RZ, 0xfc, !PT ;  /* 0x0000002002227812 */ /* 0x000fe200078efcff */
[----:B------:R-:W-:Y:S01]  /*2450*/  UIADD3 UR9, -UR8, UR9, URZ ;  /* 0x0000000908097290 */ /* 0x000fe2000fffe13f */
[----:B------:R-:W-:Y:S01]  /*2460*/  IMAD R3, R0, c[0x0][0x184], R3 ;  /* 0x0000610000037a24 */ /* 0x000fe200078e0203 */
[C---:B------:R-:W-:Y:S01]  /*2470*/  LOP3.LUT R36, R2.reuse, 0x40, RZ, 0xfc, !PT ;  /* 0x0000004002247812 */ /* 0x040fe200078efcff */
[C---:B------:R-:W-:Y:S01]  /*2480*/  IMAD R12, R153.reuse, c[0x0][0x1c0], RZ ;  /* 0x00007000990c7a24 */ /* 0x040fe200078e02ff */
[C---:B------:R-:W-:Y:S01]  /*2490*/  LOP3.LUT R37, R2.reuse, 0x60, RZ, 0xfc, !PT ;  /* 0x0000006002257812 */ /* 0x040fe200078efcff */
[----:B------:R-:W-:Y:S01]  /*24a0*/  IMAD R10, R153, c[0x0][0x188], RZ ;  /* 0x00006200990a7a24 */ /* 0x000fe200078e02ff */
[----:B------:R-:W-:Y:S01]  /*24b0*/  IADD3 R17, R17, R3, RZ ;  /* 0x0000000311117210 */ /* 0x000fe20007ffe0ff */
[C---:B------:R-:W-:Y:S01]  /*24c0*/  IMAD R11, R147.reuse, c[0x0][0x1c4], R12 ;  /* 0x00007100930b7a24 */ /* 0x040fe200078e020c */
[----:B------:R-:W-:Y:S01]  /*24d0*/  SHF.R.S32.HI R3, RZ, 0x1f, R2 ;  /* 0x0000001fff037819 */ /* 0x000fe20000011402 */
[C---:B------:R-:W-:Y:S01]  /*24e0*/  IMAD R13, R147.reuse, c[0x0][0x18c], R10 ;  /* 0x00006300930d7a24 */ /* 0x040fe200078e020a */
[C---:B------:R-:W-:Y:S01]  /*24f0*/  ISETP.GE.AND P2, PT, R2.reuse, UR9, PT ;  /* 0x0000000902007c0c */ /* 0x040fe2000bf46270 */
[----:B------:R-:W-:Y:S01]  /*2500*/  IMAD.WIDE.U32 R16, R147, c[0x0][0x188], R16 ;  /* 0x0000620093107a25 */ /* 0x000fe200078e0010 */
[----:B------:R-:W-:-:S02]  /*2510*/  LOP3.LUT R38, R2, 0x80, RZ, 0xfc, !PT ;  /* 0x0000008002267812 */ /* 0x000fc400078efcff */
[----:B------:R-:W-:Y:S01]  /*2520*/  LOP3.LUT R39, R2, 0xa0, RZ, 0xfc, !PT ;  /* 0x000000a002277812 */ /* 0x000fe200078efcff */
[----:B------:R-:W-:Y:S01]  /*2530*/  IMAD.WIDE.U32 R14, R147, c[0x0][0x1c0], R2 ;  /* 0x00007000930e7a25 */ /* 0x000fe200078e0002 */
[----:B------:R-:W-:Y:S02]  /*2540*/  IADD3 R13, R17, R13, RZ ;  /* 0x0000000d110d7210 */ /* 0x000fe40007ffe0ff */
[----:B------:R-:W-:Y:S02]  /*2550*/  LEA R12, P0, R16, c[0x0][0x220], 0x2 ;  /* 0x00008800100c7a11 */ /* 0x000fe400078010ff */
[----:B------:R-:W-:Y:S02]  /*2560*/  IADD3 R11, R15, R11, RZ ;  /* 0x0000000b0f0b7210 */ /* 0x000fe40007ffe0ff */
[----:B------:R-:W-:Y:S02]  /*2570*/  LEA R10, P1, R14, R30, 0x1 ;  /* 0x0000001e0e0a7211 */ /* 0x000fe400078208ff */
[----:B------:R-:W-:-:S02]  /*2580*/  LEA.HI.X R13, R16, c[0x0][0x224], R13, 0x2, P0 ;  /* 0x00008900100d7a11 */ /* 0x000fc400000f140d */
[----:B------:R-:W-:Y:S02]  /*2590*/  LEA.HI.X R11, R14, R31, R11, 0x1, P1 ;  /* 0x0000001f0e0b7211 */ /* 0x000fe400008f0c0b */
[----:B------:R-:W-:Y:S01]  /*25a0*/  ISETP.GE.AND P1, PT, R34, UR9, PT ;  /* 0x0000000922007c0c */ /* 0x000fe2000bf26270 */
[----:B------:R0:W2:Y:S01]  /*25b0*/  LDG.E R148, [R12.64] ;  /* 0x0000000c0c947981 */ /* 0x0000a2000c1e1900 */
[----:B------:R-:W-:Y:S02]  /*25c0*/  PRMT R17, RZ, 0x7610, R17 ;  /* 0x00007610ff117816 */ /* 0x000fe40000000011 */
[----:B------:R-:W-:Y:S02]  /*25d0*/  PRMT R16, RZ, 0x7610, R16 ;  /* 0x00007610ff107816 */ /* 0x000fe40000000010 */
[----:B------:R-:W-:Y:S02]  /*25e0*/  LOP3.LUT R40, R2, 0xc0, RZ, 0xfc, !PT ;  /* 0x000000c002287812 */ /* 0x000fe400078efcff */
[----:B------:R-:W-:Y:S01]  /*25f0*/  ISETP.GE.AND P0, PT, R36, UR9, PT ;  /* 0x0000000924007c0c */ /* 0x000fe2000bf06270 */
[----:B------:R1:W3:Y:S01]  /*2600*/  @!P2 LDG.E.U16 R17, [R10.64] ;  /* 0x0000000c0a11a981 */ /* 0x0002e2000c1e1500 */
[----:B------:R-:W-:-:S02]  /*2610*/  LOP3.LUT R41, R2, 0xe0, RZ, 0xfc, !PT ;  /* 0x000000e002297812 */ /* 0x000fc400078efcff */
[----:B------:R-:W-:Y:S01]  /*2620*/  ISETP.GE.AND P4, PT, R37, UR9, PT ;  /* 0x0000000925007c0c */ /* 0x000fe2000bf86270 */
[----:B----4-:R1:W4:Y:S01]  /*2630*/  @!P1 LDG.E.U16 R16, [R10.64+0x40] ;  /* 0x0000400c0a109981 */ /* 0x010322000c1e1500 */
        /* <DEDUP_REMOVED lines=23> */
[----:B------:R-:W-:Y:S02]  /*27b0*/  ISETP.GE.AND P0, PT, R43, UR9, PT ;  /* 0x000000092b007c0c */ /* 0x000fe4000bf06270 */
[----:B------:R-:W-:Y:S01]  /*27c0*/  LOP3.LUT R48, R2, 0x1c0, RZ, 0xfc, !PT ;  /* 0x000001c002307812 */ /* 0x000fe200078efcff */
[----:B------:R1:W4:Y:S01]  /*27d0*/  @!P2 LDG.E.U16 R152, [R10.64+0x1c0] ;  /* 0x0001c00c0a98a981 */ /* 0x000322000c1e1500 */
[----:B------:R-:W-:Y:S02]  /*27e0*/  ISETP.GE.AND P4, PT, R44, UR9, PT ;  /* 0x000000092c007c0c */ /* 0x000fe4000bf86270 */
[----:B------:R-:W-:Y:S01]  /*27f0*/  LOP3.LUT R49, R2, 0x1e0, RZ, 0xfc, !PT ;  /* 0x000001e002317812 */ /* 0x000fe200078efcff */
[----:B------:R1:W4:Y:S01]  /*2800*/  @!P1 LDG.E.U16 R157, [R10.64+0x200] ;  /* 0x0002000c0a9d9981 */ /* 0x000322000c1e1500 */
        /* <DEDUP_REMOVED lines=27> */
[----:B0-----:R-:W-:-:S04]  /*29c0*/  LEA R12, P0, R14, c[0x0][0x228], 0x2 ;  /* 0x00008a000e0c7a11 */ /* 0x001fc800078010ff */
[----:B------:R-:W-:-:S05]  /*29d0*/  LEA.HI.X R13, R14, c[0x0][0x22c], R15, 0x2, P0 ;  /* 0x00008b000e0d7a11 */ /* 0x000fca00000f140f */
[----:B------:R0:W4:Y:S01]  /*29e0*/  LDG.E R19, [R12.64] ;  /* 0x0000000c0c137981 */ /* 0x000122000c1e1900 */
[----:B------:R-:W-:Y:S02]  /*29f0*/  ISETP.NE.AND P2, PT, R28, RZ, PT ;  /* 0x000000ff1c00720c */ /* 0x000fe40003f45270 */
[----:B-1----:R-:W-:Y:S02]  /*2a00*/  LEA R10, R146, R147, 0x8 ;  /* 0x00000093920a7211 */ /* 0x002fe400078e40ff */
[----:B------:R-:W-:-:S09]  /*2a10*/  LOP3.LUT P0, RZ, R28, 0x1f, RZ, 0xc0, !PT ;  /* 0x0000001f1cff7812 */ /* 0x000fd2000780c0ff */
[----:B------:R-:W-:-:S04]  /*2a20*/  @P2 IADD3 R10, R28, 0x200, RZ ;  /* 0x000002001c0a2810 */ /* 0x000fc80007ffe0ff */
[----:B0-----:R-:W-:Y:S02]  /*2a30*/  SHF.L.U32 R13, R10, 0x2, RZ ;  /* 0x000000020a0d7819 */ /* 0x001fe400000006ff */
[----:B------:R-:W-:-:S13]  /*2a40*/  ISETP.LT.OR P1, PT, R32, 0x2, P0 ;  /* 0x000000022000780c */ /* 0x000fda0000721670 */
[----:B------:R-:W-:-:S05]  /*2a50*/  @!P1 IADD3 R12, R32, -0x2, RZ ;  /* 0xfffffffe200c9810 */ /* 0x000fca0007ffe0ff */
[----:B------:R-:W-:Y:S01]  /*2a60*/  @!P1 IMAD R11, R12, c[0x0][0x16c], R147 ;  /* 0x00005b000c0b9a24 */ /* 0x000fe200078e0293 */
[----:B------:R-:W-:-:S03]  /*2a70*/  MOV R12, RZ ;  /* 0x000000ff000c7202 */ /* 0x000fc60000000f00 */
[----:B------:R-:W-:Y:S01]  /*2a80*/  @!P1 IMAD.WIDE R10, R11, 0x8, R8 ;  /* 0x000000080b0a9825 */ /* 0x000fe200078e0208 */
[----:B------:R-:W-:Y:S02]  /*2a90*/  HADD2.F32 R165, -RZ, R70.H0_H0 ;  /* 0x20000046ffa57230 */ /* 0x000fe40000004100 */
[----:B------:R-:W-:-:S03]  /*2aa0*/  HADD2.F32 R164, -RZ, R71.H0_H0 ;  /* 0x20000047ffa47230 */ /* 0x000fc60000004100 */
[----:B------:R-:W-:Y:S02]  /*2ab0*/  FMUL.FTZ R181, R102, R165 ;  /* 0x000000a566b57220 */ /* 0x000fe40000410000 */
[----:B------:R-:W-:Y:S01]  /*2ac0*/  FMUL.FTZ R167, R103, R164 ;  /* 0x000000a467a77220 */ /* 0x000fe20000410000 */
[----:B------:R-:W-:Y:S01]  /*2ad0*/  HADD2.F32 R162, -RZ, R73.H0_H0 ;  /* 0x20000049ffa27230 */ /* 0x000fe20000004100 */
[----:B------:R-:W-:Y:S01]  /*2ae0*/  BSSY B0, `(.L_x_4937) ;  /* 0x000008b000007945 */ /* 0x000fe20003800000 */
[----:B--2---:R-:W-:-:S04]  /*2af0*/  FMUL.FTZ R14, R148, 1.4426950216293334961 ;  /* 0x3fb8aa3b940e7820 */ /* 0x004fc80000410000 */
[-C--:B------:R-:W-:Y:S01]  /*2b00*/  FMUL.FTZ R178, R98, R14.reuse ;  /* 0x0000000e62b27220 */ /* 0x080fe20000410000 */
[----:B---3--:R-:W-:Y:S05]  /*2b10*/  STS.U16 [R50], R17 ;  /* 0x0000001132007388 */ /* 0x008fea0000000400 */
[----:B------:R-:W0:Y:S01]  /*2b20*/  MUFU.EX2 R178, R178 ;  /* 0x000000b200b27308 */ /* 0x000e220000000800 */
[----:B----4-:R-:W-:Y:S04]  /*2b30*/  STS.U16 [R51+0x40], R16 ;  /* 0x0000401033007388 */ /* 0x010fe80000000400 */
[----:B------:R-:W-:Y:S04]  /*2b40*/  STS.U16 [R52+0x80], R149 ;  /* 0x0000809534007388 */ /* 0x000fe80000000400 */
[----:B------:R-:W-:Y:S04]  /*2b50*/  STS.U16 [R53+0xc0], R18 ;  /* 0x0000c01235007388 */ /* 0x000fe80000000400 */
[----:B------:R1:W-:Y:S04]  /*2b60*/  STS.U16 [R54+0x100], R151 ;  /* 0x0001009736007388 */ /* 0x0003e80000000400 */
[----:B------:R-:W-:Y:S04]  /*2b70*/  STS.U16 [R55+0x140], R150 ;  /* 0x0001409637007388 */ /* 0x000fe80000000400 */
[----:B------:R-:W-:Y:S04]  /*2b80*/  STS.U16 [R56+0x180], R155 ;  /* 0x0001809b38007388 */ /* 0x000fe80000000400 */
[----:B------:R2:W-:Y:S04]  /*2b90*/  STS.U16 [R57+0x1c0], R152 ;  /* 0x0001c09839007388 */ /* 0x0005e80000000400 */
[----:B------:R-:W-:Y:S01]  /*2ba0*/  STS.U16 [R58+0x200], R157 ;  /* 0x0002009d3a007388 */ /* 0x000fe20000000400 */
[----:B------:R-:W-:-:S03]  /*2bb0*/  FMUL.FTZ R173, R99, R14 ;  /* 0x0000000e63ad7220 */ /* 0x000fc60000410000 */
        /* <DEDUP_REMOVED lines=18> */
[----:B------:R-:W3:Y:S04]  /*2ce0*/  LDS.U16 R215, [R66+0x14] ;  /* 0x0000140042d77984 */ /* 0x000ee80000000400 */
[----:B------:R-:W3:Y:S04]  /*2cf0*/  LDS.U16 R217, [R66+0x16] ;  /* 0x0000160042d97984 */ /* 0x000ee80000000400 */
[----:B------:R-:W3:Y:S04]  /*2d00*/  LDS.U16 R216, [R66+0x18] ;  /* 0x0000180042d87984 */ /* 0x000ee80000000400 */
[----:B------:R-:W3:Y:S04]  /*2d10*/  LDS.U16 R15, [R66+0x1a] ;  /* 0x00001a00420f7984 */ /* 0x000ee80000000400 */
[----:B------:R-:W3:Y:S04]  /*2d20*/  LDS.U16 R207, [R66+0x1c] ;  /* 0x00001c0042cf7984 */ /* 0x000ee80000000400 */
[----:B------:R-:W3:Y:S04]  /*2d30*/  LDS.U16 R166, [R66+0x1e] ;  /* 0x00001e0042a67984 */ /* 0x000ee80000000400 */
[----:B0-----:R0:W-:Y:S04]  /*2d40*/  STS [R13+0xea8], R178 ;  /* 0x000ea8b20d007388 */ /* 0x0011e80000000800 */
[----:B------:R-:W-:Y:S01]  /*2d50*/  BAR.SYNC.DEFER_BLOCKING 0x0 ;  /* 0x0000000000007b1d */ /* 0x000fe20000010000 */
[----:B------:R-:W-:-:S02]  /*2d60*/  FMUL.FTZ R172, R100, R14 ;  /* 0x0000000e64ac7220 */ /* 0x000fc40000410000 */
[----:B------:R-:W-:-:S03]  /*2d70*/  FMUL.FTZ R171, R101, R14 ;  /* 0x0000000e65ab7220 */ /* 0x000fc60000410000 */
[----:B------:R-:W0:Y:S01]  /*2d80*/  MUFU.EX2 R173, R173 ;  /* 0x000000ad00ad7308 */ /* 0x000e220000000800 */
[----:B------:R-:W-:Y:S01]  /*2d90*/  FMUL.FTZ R184, R102, R14 ;  /* 0x0000000e66b87220 */ /* 0x000fe20000410000 */
[----:B-1----:R-:W-:Y:S02]  /*2da0*/  HADD2.F32 R151, -RZ, R211.H0_H0 ;  /* 0x200000d3ff977230 */ /* 0x002fe40000004100 */
[----:B--2---:R-:W-:-:S04]  /*2db0*/  HADD2.F32 R152, -RZ, R67.H0_H0 ;  /* 0x20000043ff987230 */ /* 0x004fc80000004100 */
[----:B------:R-:W1:Y:S01]  /*2dc0*/  MUFU.EX2 R172, R172 ;  /* 0x000000ac00ac7308 */ /* 0x000e620000000800 */
[----:B------:R-:W-:Y:S01]  /*2dd0*/  FMUL.FTZ R186, R103, R14 ;  /* 0x0000000e67ba7220 */ /* 0x000fe20000410000 */
[----:B------:R-:W-:Y:S01]  /*2de0*/  HADD2.F32 R149, -RZ, R68.H0_H0 ;  /* 0x20000044ff957230 */ /* 0x000fe20000004100 */
[----:B------:R-:W-:-:S05]  /*2df0*/  FMUL.FTZ R177, R98, R151 ;  /* 0x0000009762b17220 */ /* 0x000fca0000410000 */
[----:B------:R-:W2:Y:S01]  /*2e00*/  MUFU.EX2 R171, R171 ;  /* 0x000000ab00ab7308 */ /* 0x000ea20000000800 */
[----:B------:R-:W-:Y:S01]  /*2e10*/  FMUL.FTZ R170, R99, R152 ;  /* 0x0000009863aa7220 */ /* 0x000fe20000410000 */
[----:B------:R1:W5:Y:S01]  /*2e20*/  @!P1 LDG.E R12, [R10.64+0x4] ;  /* 0x0000040c0a0c9981 */ /* 0x000362000c1e1900 */
[----:B------:R-:W-:Y:S01]  /*2e30*/  FMUL.FTZ R188, R104, R14 ;  /* 0x0000000e68bc7220 */ /* 0x000fe20000410000 */
[----:B------:R-:W-:-:S04]  /*2e40*/  HADD2.F32 R150, -RZ, R69.H0_H0 ;  /* 0x20000045ff967230 */ /* 0x000fc80000004100 */
[----:B------:R-:W2:Y:S01]  /*2e50*/  MUFU.EX2 R184, R184 ;  /* 0x000000b800b87308 */ /* 0x000ea20000000800 */
[----:B0-----:R-:W-:Y:S02]  /*2e60*/  FMUL.FTZ R13, R100, R149 ;  /* 0x00000095640d7220 */ /* 0x001fe40000410000 */
[----:B-1----:R-:W-:Y:S02]  /*2e70*/  FMUL.FTZ R11, R178, R173 ;  /* 0x000000adb20b7220 */ /* 0x002fe40000410000 */
[----:B------:R-:W-:-:S03]  /*2e80*/  FFMA.FTZ R10, R173, R177, R170 ;  /* 0x000000b1ad0a7223 */ /* 0x000fc600000100aa */
[----:B------:R-:W0:Y:S01]  /*2e90*/  MUFU.EX2 R186, R186 ;  /* 0x000000ba00ba7308 */ /* 0x000e220000000800 */
[----:B------:R-:W-:Y:S02]  /*2ea0*/  FMUL.FTZ R189, R105, R14 ;  /* 0x0000000e69bd7220 */ /* 0x000fe40000410000 */
[----:B------:R-:W-:Y:S02]  /*2eb0*/  FMUL.FTZ R168, R101, R150 ;  /* 0x0000009665a87220 */ /* 0x000fe40000410000 */
[C---:B------:R-:W-:Y:S02]  /*2ec0*/  FMUL.FTZ R16, R172.reuse, R11 ;  /* 0x0000000bac107220 */ /* 0x040fe40000410000 */
[----:B------:R-:W-:Y:S01]  /*2ed0*/  FFMA.FTZ R10, R172, R10, R13 ;  /* 0x0000000aac0a7223 */ /* 0x000fe2000001000d */
[----:B------:R-:W1:Y:S01]  /*2ee0*/  MUFU.EX2 R188, R188 ;  /* 0x000000bc00bc7308 */ /* 0x000e620000000800 */
[----:B------:R-:W-:Y:S01]  /*2ef0*/  FMUL.FTZ R192, R106, R14 ;  /* 0x0000000e6ac07220 */ /* 0x000fe20000410000 */
[----:B------:R-:W-:Y:S01]  /*2f00*/  ISETP.NE.AND P1, PT, R28, 0x1f, PT ;  /* 0x0000001f1c00780c */ /* 0x000fe20003f25270 */
[----:B--2---:R-:W-:-:S02]  /*2f10*/  FMUL.FTZ R11, R171, R16 ;  /* 0x00000010ab0b7220 */ /* 0x004fc40000410000 */
[----:B------:R-:W-:-:S03]  /*2f20*/  FFMA.FTZ R10, R171, R10, R168 ;  /* 0x0000000aab0a7223 */ /* 0x000fc600000100a8 */
[----:B------:R-:W2:Y:S01]  /*2f30*/  MUFU.EX2 R189, R189 ;  /* 0x000000bd00bd7308 */ /* 0x000ea20000000800 */
[----:B------:R-:W-:Y:S01]  /*2f40*/  FMUL.FTZ R193, R107, R14 ;  /* 0x0000000e6bc17220 */ /* 0x000fe20000410000 */
[----:B------:R-:W-:Y:S01]  /*2f50*/  HADD2.F32 R163, -RZ, R72.H0_H0 ;  /* 0x20000048ffa37230 */ /* 0x000fe20000004100 */
[C---:B------:R-:W-:Y:S02]  /*2f60*/  FMUL.FTZ R11, R184.reuse, R11 ;  /* 0x0000000bb80b7220 */ /* 0x040fe40000410000 */
[----:B------:R-:W-:-:S03]  /*2f70*/  FFMA.FTZ R10, R184, R10, R181 ;  /* 0x0000000ab80a7223 */ /* 0x000fc600000100b5 */
[----:B------:R-:W2:Y:S01]  /*2f80*/  MUFU.EX2 R192, R192 ;  /* 0x000000c000c07308 */ /* 0x000ea20000000800 */
[----:B------:R-:W-:Y:S01]  /*2f90*/  FMUL.FTZ R195, R108, R14 ;  /* 0x0000000e6cc37220 */ /* 0x000fe20000410000 */
[----:B------:R-:W-:Y:S01]  /*2fa0*/  HADD2.F32 R161, -RZ, R74.H0_H0 ;  /* 0x2000004affa17230 */ /* 0x000fe20000004100 */
[----:B------:R-:W-:Y:S01]  /*2fb0*/  FMUL.FTZ R17, R104, R163 ;  /* 0x000000a368117220 */ /* 0x000fe20000410000 */
[----:B------:R1:W3:Y:S01]  /*2fc0*/  @P1 LDS R212, [R28.X4+0x16ac] ;  /* 0x0016ac001cd41984 */ /* 0x0002e20000004800 */
[C---:B0-----:R-:W-:Y:S02]  /*2fd0*/  FMUL.FTZ R11, R186.reuse, R11 ;  /* 0x0000000bba0b7220 */ /* 0x041fe40000410000 */
[----:B------:R-:W-:Y:S01]  /*2fe0*/  FFMA.FTZ R16, R186, R10, R167 ;  /* 0x0000000aba107223 */ /* 0x000fe200000100a7 */
[----:B------:R-:W0:Y:S01]  /*2ff0*/  MUFU.EX2 R193, R193 ;  /* 0x000000c100c17308 */ /* 0x000e220000000800 */
[----:B------:R-:W-:Y:S02]  /*3000*/  FMUL.FTZ R197, R109, R14 ;  /* 0x0000000e6dc57220 */ /* 0x000fe40000410000 */
[----:B------:R-:W-:-:S02]  /*3010*/  FMUL.FTZ R10, R105, R162 ;  /* 0x000000a2690a7220 */ /* 0x000fc40000410000 */
[C---:B-1----:R-:W-:Y:S02]  /*3020*/  FMUL.FTZ R18, R188.reuse, R11 ;  /* 0x0000000bbc127220 */ /* 0x042fe40000410000 */
[----:B------:R-:W-:Y:S01]  /*3030*/  FFMA.FTZ R16, R188, R16, R17 ;  /* 0x00000010bc107223 */ /* 0x000fe20000010011 */
[----:B------:R-:W1:Y:S01]  /*3040*/  MUFU.EX2 R195, R195 ;  /* 0x000000c300c37308 */ /* 0x000e620000000800 */
[----:B------:R-:W-:Y:S01]  /*3050*/  FMUL.FTZ R199, R110, R14 ;  /* 0x0000000e6ec77220 */ /* 0x000fe20000410000 */
[----:B------:R-:W-:Y:S01]  /*3060*/  HADD2.F32 R160, -RZ, R75.H0_H0 ;  /* 0x2000004bffa07230 */ /* 0x000fe20000004100 */
[----:B------:R-:W-:Y:S02]  /*3070*/  FMUL.FTZ R11, R106, R161 ;  /* 0x000000a16a0b7220 */ /* 0x000fe40000410000 */
[C---:B--2---:R-:W-:Y:S02]  /*3080*/  FMUL.FTZ R155, R189.reuse, R18 ;  /* 0x00000012bd9b7220 */ /* 0x044fe40000410000 */
[----:B------:R-:W-:Y:S01]  /*3090*/  FFMA.FTZ R16, R189, R16, R10 ;  /* 0x00000010bd107223 */ /* 0x000fe2000001000a */
[----:B------:R-:W2:Y:S01]  /*30a0*/  MUFU.EX2 R197, R197 ;  /* 0x000000c500c57308 */ /* 0x000ea20000000800 */
[----:B------:R-:W-:Y:S01]  /*30b0*/  FMUL.FTZ R201, R111, R14 ;  /* 0x0000000e6fc97220 */ /* 0x000fe20000410000 */
[----:B------:R-:W-:Y:S01]  /*30c0*/  HADD2.F32 R159, -RZ, R76.H0_H0 ;  /* 0x2000004cff9f7230 */ /* 0x000fe20000004100 */
[----:B------:R-:W-:-:S02]  /*30d0*/  FMUL.FTZ R182, R107, R160 ;  /* 0x000000a06bb67220 */ /* 0x000fc40000410000 */
[C---:B------:R-:W-:Y:S02]  /*30e0*/  FMUL.FTZ R18, R192.reuse, R155 ;  /* 0x0000009bc0127220 */ /* 0x040fe40000410000 */
[----:B------:R-:W-:Y:S01]  /*30f0*/  FFMA.FTZ R16, R192, R16, R11 ;  /* 0x00000010c0107223 */ /* 0x000fe2000001000b */
[----:B------:R-:W2:Y:S01]  /*3100*/  MUFU.EX2 R199, R199 ;  /* 0x000000c700c77308 */ /* 0x000ea20000000800 */
[----:B------:R-:W-:Y:S01]  /*3110*/  FMUL.FTZ R203, R112, R14 ;  /* 0x0000000e70cb7220 */ /* 0x000fe20000410000 */
[----:B------:R-:W-:Y:S01]  /*3120*/  HADD2.F32 R158, -RZ, R77.H0_H0 ;  /* 0x2000004dff9e7230 */ /* 0x000fe20000004100 */
[----:B------:R-:W-:Y:S02]  /*3130*/  FMUL.FTZ R200, R108, R159 ;  /* 0x0000009f6cc87220 */ /* 0x000fe40000410000 */
[C---:B0-----:R-:W-:Y:S02]  /*3140*/  FMUL.FTZ R18, R193.reuse, R18 ;  /* 0x00000012c1127220 */ /* 0x041fe40000410000 */
[----:B------:R-:W-:Y:S01]  /*3150*/  FFMA.FTZ R16, R193, R16, R182 ;  /* 0x00000010c1107223 */ /* 0x000fe200000100b6 */
[----:B------:R-:W0:Y:S01]  /*3160*/  MUFU.EX2 R201, R201 ;  /* 0x000000c900c97308 */ /* 0x000e220000000800 */
[----:B------:R-:W-:Y:S01]  /*3170*/  FMUL.FTZ R205, R113, R14 ;  /* 0x0000000e71cd7220 */ /* 0x000fe20000410000 */
[----:B------:R-:W-:Y:S01]  /*3180*/  HADD2.F32 R157, -RZ, R78.H0_H0 ;  /* 0x2000004eff9d7230 */ /* 0x000fe20000004100 */
[----:B------:R-:W-:-:S02]  /*3190*/  FMUL.FTZ R214, R109, R158 ;  /* 0x0000009e6dd67220 */ /* 0x000fc40000410000 */
[C---:B-1----:R-:W-:Y:S02]  /*31a0*/  FMUL.FTZ R18, R195.reuse, R18 ;  /* 0x00000012c3127220 */ /* 0x042fe40000410000 */
[----:B------:R-:W-:Y:S01]  /*31b0*/  FFMA.FTZ R14, R195, R16, R200 ;  /* 0x00000010c30e7223 */ /* 0x000fe200000100c8 */
[----:B------:R-:W1:Y:S01]  /*31c0*/  MUFU.EX2 R203, R203 ;  /* 0x000000cb00cb7308 */ /* 0x000e620000000800 */
[----:B------:R-:W-:Y:S01]  /*31d0*/  HADD2.F32 R156, -RZ, R79.H0_H0 ;  /* 0x2000004fff9c7230 */ /* 0x000fe20000004100 */
[----:B------:R-:W-:Y:S02]  /*31e0*/  FMUL.FTZ R16, R110, R157 ;  /* 0x0000009d6e107220 */ /* 0x000fe40000410000 */
[C---:B--2---:R-:W-:Y:S02]  /*31f0*/  FMUL.FTZ R18, R197.reuse, R18 ;  /* 0x00000012c5127220 */ /* 0x044fe40000410000 */
[----:B------:R-:W-:Y:S02]  /*3200*/  FFMA.FTZ R154, R197, R14, R214 ;  /* 0x0000000ec59a7223 */ /* 0x000fe400000100d6 */
[----:B------:R-:W2:Y:S01]  /*3210*/  MUFU.EX2 R205, R205 ;  /* 0x000000cd00cd7308 */ /* 0x000ea20000000800 */
[----:B------:R-:W-:Y:S01]  /*3220*/  HADD2.F32 R155, -RZ, R80.H0_H0 ;  /* 0x20000050ff9b7230 */ /* 0x000fe20000004100 */
[----:B------:R-:W-:-:S02]  /*3230*/  FMUL.FTZ R14, R111, R156 ;  /* 0x0000009c6f0e7220 */ /* 0x000fc40000410000 */
[C---:B------:R-:W-:Y:S02]  /*3240*/  FMUL.FTZ R174, R199.reuse, R18 ;  /* 0x00000012c7ae7220 */ /* 0x040fe40000410000 */
[----:B------:R-:W-:Y:S01]  /*3250*/  FFMA.FTZ R175, R199, R154, R16 ;  /* 0x0000009ac7af7223 */ /* 0x000fe20000010010 */
[----:B------:R-:W-:Y:S01]  /*3260*/  HADD2.F32 R154, -RZ, R81.H0_H0 ;  /* 0x20000051ff9a7230 */ /* 0x000fe20000004100 */
[----:B------:R-:W-:Y:S02]  /*3270*/  FMUL.FTZ R18, R112, R155 ;  /* 0x0000009b70127220 */ /* 0x000fe40000410000 */
[C---:B0-----:R-:W-:Y:S02]  /*3280*/  FMUL.FTZ R174, R201.reuse, R174 ;  /* 0x000000aec9ae7220 */ /* 0x041fe40000410000 */
[----:B------:R-:W-:Y:S01]  /*3290*/  FFMA.FTZ R175, R201, R175, R14 ;  /* 0x000000afc9af7223 */ /* 0x000fe2000001000e */
[----:B------:R0:W0:Y:S01]  /*32a0*/  R2UR UR7, R19 ;  /* 0x00000000130773c2 */ /* 0x00002200000e0000 */
[----:B------:R-:W-:-:S02]  /*32b0*/  FMUL.FTZ R208, R113, R154 ;  /* 0x0000009a71d07220 */ /* 0x000fc40000410000 */
[C---:B-1----:R-:W-:Y:S02]  /*32c0*/  FMUL.FTZ R174, R203.reuse, R174 ;  /* 0x000000aecbae7220 */ /* 0x042fe40000410000 */
[----:B------:R-:W-:Y:S02]  /*32d0*/  FFMA.FTZ R175, R203, R175, R18 ;  /* 0x000000afcbaf7223 */ /* 0x000fe40000010012 */
[C---:B--2---:R-:W-:Y:S02]  /*32e0*/  FMUL.FTZ R226, R205.reuse, R174 ;  /* 0x000000aecde27220 */ /* 0x044fe40000410000 */
[----:B------:R-:W-:Y:S01]  /*32f0*/  FFMA.FTZ R221, R205, R175, R208 ;  /* 0x000000afcddd7223 */ /* 0x000fe200000100d0 */
[----:B------:R-:W-:Y:S05]  /*3300*/  @P1 BRA `(.L_x_4938) ;  /* 0x0000008000001947 */ /* 0x000fea0003800000 */
[----:B---34-:R-:W-:Y:S01]  /*3310*/  ISETP.NE.AND P3, PT, R32, c[0x0][0x174], PT ;  /* 0x00005d0020007a0c */ /* 0x018fe20003f65270 */
[----:B------:R-:W-:-:S12]  /*3320*/  HFMA2.MMA R212, -RZ, RZ, 1.875, 0 ;  /* 0x3f800000ffd47435 */ /* 0x000fd800000001ff */
[----:B------:R-:W-:-:S04]  /*3330*/  @P3 IADD3 R174, -R33, c[0x0][0x174], RZ ;  /* 0x00005d0021ae3a10 */ /* 0x000fc80007ffe1ff */
[----:B0-----:R-:W-:-:S04]  /*3340*/  @P3 LEA.HI R19, R174, R174, RZ, 0x1 ;  /* 0x000000aeae133211 */ /* 0x001fc800078f08ff */
[----:B------:R-:W-:-:S04]  /*3350*/  @P3 LOP3.LUT R19, R19, 0xfffffe, RZ, 0xc0, !PT ;  /* 0x00fffffe13133812 */ /* 0x000fc800078ec0ff */
[----:B------:R-:W-:-:S04]  /*3360*/  @P3 IADD3 R174, -R19, R174, RZ ;  /* 0x000000ae13ae3210 */ /* 0x000fc80007ffe1ff */
[----:B------:R-:W-:-:S05]  /*3370*/  @P3 LEA R174, R174, R147, 0x8 ;  /* 0x00000093aeae3211 */ /* 0x000fca00078e40ff */
[----:B------:R0:W1:Y:S02]  /*3380*/  @P3 LDS R212, [R174.X4+0xea8] ;  /* 0x000ea800aed43984 */ /* 0x0000640000004800 */
.L_x_4938:
[----:B---34-:R-:W-:Y:S05]  /*3390*/  BSYNC B0 ;  /* 0x0000000000007941 */ /* 0x018fea0003800000 */
.L_x_4937:
[----:B0-----:R-:W0:Y:S01]  /*33a0*/  SHFL.UP PT, R174, R221, 0x1, RZ ;  /* 0x04200000ddae7989 */ /* 0x001e2200000e00ff */
[----:B------:R-:W-:Y:S01]  /*33b0*/  ISETP.GE.AND P3, PT, R29, 0x1, PT ;  /* 0x000000011d00780c */ /* 0x000fe20003f66270 */
[----:B------:R-:W-:Y:S01]  /*33c0*/  HADD2.F32 R207, -RZ, R207.H0_H0 ;  /* 0x200000cfffcf7230 */ /* 0x000fe20000004100 */
[----:B-1----:R-:W-:Y:S01]  /*33d0*/  FMUL.FTZ R190, R205, R212 ;  /* 0x000000d4cdbe7220 */ /* 0x002fe20000410000 */
[----:B------:R-:W1:Y:S01]  /*33e0*/  SHFL.UP PT, R19, R226, 0x1, RZ ;  /* 0x04200000e2137989 */ /* 0x000e6200000e00ff */
[----:B------:R-:W-:Y:S01]  /*33f0*/  HADD2.F32 R166, -RZ, R166.H0_H0 ;  /* 0x200000a6ffa67230 */ /* 0x000fe20000004100 */
[----:B------:R-:W-:Y:S01]  /*3400*/  ISETP.GE.OR P0, PT, R32, c[0x0][0x174], P0 ;  /* 0x00005d0020007a0c */ /* 0x000fe20000706670 */
[----:B------:R-:W-:Y:S01]  /*3410*/  HADD2.F32 R15, -RZ, R15.H0_H0 ;  /* 0x2000000fff0f7230 */ /* 0x000fe20000004100 */
[----:B------:R-:W-:Y:S01]  /*3420*/  FMUL.FTZ R190, R203, R190 ;  /* 0x000000becbbe7220 */ /* 0x000fe20000410000 */
[----:B------:R-:W-:Y:S01]  /*3430*/  HADD2.F32 R216, -RZ, R216.H0_H0 ;  /* 0x200000d8ffd87230 */ /* 0x000fe20000004100 */
[----:B------:R-:W-:Y:S01]  /*3440*/  USHF.L.U32 UR20, UR5, 0x2, URZ ;  /* 0x0000000205147899 */ /* 0x000fe2000800063f */
[----:B------:R-:W-:Y:S01]  /*3450*/  HADD2.F32 R217, -RZ, R217.H0_H0 ;  /* 0x200000d9ffd97230 */ /* 0x000fe20000004100 */
[----:B------:R-:W-:Y:S01]  /*3460*/  FMUL.FTZ R206, R15, UR7 ;  /* 0x000000070fce7c20 */ /* 0x000fe20008410000 */
[----:B------:R-:W-:Y:S01]  /*3470*/  HADD2.F32 R215, -RZ, R215.H0_H0 ;  /* 0x200000d7ffd77230 */ /* 0x000fe20000004100 */
[----:B------:R-:W-:Y:S01]  /*3480*/  FMUL.FTZ R175, R216, UR7 ;  /* 0x00000007d8af7c20 */ /* 0x000fe20008410000 */
[----:B------:R-:W-:Y:S01]  /*3490*/  HADD2.F32 R213, -RZ, R213.H0_H0 ;  /* 0x200000d5ffd57230 */ /* 0x000fe20000004100 */
[----:B------:R-:W-:Y:S01]  /*34a0*/  FMUL.FTZ R206, R95, R206 ;  /* 0x000000ce5fce7220 */ /* 0x000fe20000410000 */
[----:B------:R-:W-:Y:S01]  /*34b0*/  HADD2.F32 R219, -RZ, R219.H0_H0 ;  /* 0x200000dbffdb7230 */ /* 0x000fe20000004100 */
[----:B------:R-:W-:Y:S01]  /*34c0*/  FMUL.FTZ R202, R217, UR7 ;  /* 0x00000007d9ca7c20 */ /* 0x000fe20008410000 */
[----:B------:R-:W-:Y:S01]  /*34d0*/  HADD2.F32 R224, -RZ, R224.H0_H0 ;  /* 0x200000e0ffe07230 */ /* 0x000fe20000004100 */
[----:B------:R-:W-:Y:S01]  /*34e0*/  FMUL.FTZ R204, R94, R175 ;  /* 0x000000af5ecc7220 */ /* 0x000fe20000410000 */
[----:B------:R-:W-:Y:S01]  /*34f0*/  HADD2.F32 R169, -RZ, R169.H0_H0 ;  /* 0x200000a9ffa97230 */ /* 0x000fe20000004100 */
[----:B------:R-:W-:Y:S01]  /*3500*/  FMUL.FTZ R175, R215, UR7 ;  /* 0x00000007d7af7c20 */ /* 0x000fe20008410000 */
[----:B------:R-:W-:Y:S01]  /*3510*/  HADD2.F32 R222, -RZ, R222.H0_H0 ;  /* 0x200000deffde7230 */ /* 0x000fe20000004100 */
[C---:B0-----:R-:W-:Y:S01]  /*3520*/  @P3 FFMA.FTZ R221, R226.reuse, R174, R221 ;  /* 0x000000aee2dd3223 */ /* 0x041fe200000100dd */
[----:B------:R-:W-:Y:S01]  /*3530*/  HADD2.F32 R218, -RZ, R218.H0_H0 ;  /* 0x200000daffda7230 */ /* 0x000fe20000004100 */
[----:B------:R-:W-:Y:S01]  /*3540*/  FMUL.FTZ R202, R93, R202 ;  /* 0x000000ca5dca7220 */ /* 0x000fe20000410000 */
[----:B------:R-:W-:Y:S01]  /*3550*/  HADD2.F32 R220, -RZ, R220.H0_H0 ;  /* 0x200000dcffdc7230 */ /* 0x000fe20000004100 */
[----:B-1----:R-:W-:Y:S01]  /*3560*/  @P3 FMUL.FTZ R226, R226, R19 ;  /* 0x00000013e2e23220 */ /* 0x002fe20000410000 */
[----:B------:R-:W0:Y:S01]  /*3570*/  SHFL.UP PT, R174, R221, 0x2, RZ ;  /* 0x04400000ddae7989 */ /* 0x000e2200000e00ff */
[----:B------:R-:W-:Y:S01]  /*3580*/  ISETP.GE.AND P3, PT, R29, 0x2, PT ;  /* 0x000000021d00780c */ /* 0x000fe20003f66270 */
[----:B------:R-:W-:Y:S01]  /*3590*/  FMUL.FTZ R190, R201, R190 ;  /* 0x000000bec9be7220 */ /* 0x000fe20000410000 */
[----:B------:R-:W-:Y:S01]  /*35a0*/  HADD2.F32 R179, -RZ, R179.H0_H0 ;  /* 0x200000b3ffb37230 */ /* 0x000fe20000004100 */
[----:B------:R-:W1:Y:S01]  /*35b0*/  SHFL.UP PT, R19, R226, 0x2, RZ ;  /* 0x04400000e2137989 */ /* 0x000e6200000e00ff */
[----:B------:R-:W-:Y:S01]  /*35c0*/  FMUL.FTZ R196, R213, UR7 ;  /* 0x00000007d5c47c20 */ /* 0x000fe20008410000 */
[----:B------:R-:W-:Y:S01]  /*35d0*/  HADD2.F32 R180, -RZ, R180.H0_H0 ;  /* 0x200000b4ffb47230 */ /* 0x000fe20000004100 */
[----:B------:R-:W-:Y:S01]  /*35e0*/  FMUL.FTZ R198, R92, R175 ;  /* 0x000000af5cc67220 */ /* 0x000fe20000410000 */
[----:B------:R-:W-:Y:S01]  /*35f0*/  HADD2.F32 R223, -RZ, R223.H0_H0 ;  /* 0x200000dfffdf7230 */ /* 0x000fe20000004100 */
[----:B------:R-:W-:Y:S01]  /*3600*/  FMUL.FTZ R190, R199, R190 ;  /* 0x000000bec7be7220 */ /* 0x000fe20000410000 */
[----:B------:R-:W-:Y:S01]  /*3610*/  ISETP.NE.AND P5, PT, R28, RZ, PT ;  /* 0x000000ff1c00720c */ /* 0x000fe20003fa5270 */
[----:B------:R-:W-:Y:S01]  /*3620*/  FMUL.FTZ R175, R219, UR7 ;  /* 0x00000007dbaf7c20 */ /* 0x000fe20008410000 */
[----:B------:R-:W-:Y:S01]  /*3630*/  BSSY B0, `(.L_x_4939) ;  /* 0x000010e000007945 */ /* 0x000fe20003800000 */
[----:B------:R-:W-:-:S02]  /*3640*/  FMUL.FTZ R196, R91, R196 ;  /* 0x000000c45bc47220 */ /* 0x000fc40000410000 */
[----:B------:R-:W-:Y:S02]  /*3650*/  FMUL.FTZ R190, R197, R190 ;  /* 0x000000bec5be7220 */ /* 0x000fe40000410000 */
[----:B------:R-:W-:Y:S02]  /*3660*/  FMUL.FTZ R194, R90, R175 ;  /* 0x000000af5ac27220 */ /* 0x000fe40000410000 */
[----:B------:R-:W-:Y:S02]  /*3670*/  FMUL.FTZ R190, R195, R190 ;  /* 0x000000bec3be7220 */ /* 0x000fe40000410000 */
[----:B------:R-:W-:Y:S02]  /*3680*/  FMUL.FTZ R175, R169, UR7 ;  /* 0x00000007a9af7c20 */ /* 0x000fe40008410000 */
[----:B------:R-:W-:Y:S02]  /*3690*/  FMUL.FTZ R225, R179, UR7 ;  /* 0x00000007b3e17c20 */ /* 0x000fe40008410000 */
[----:B0-----:R-:W-:-:S02]  /*36a0*/  @P3 FFMA.FTZ R221, R226, R174, R221 ;  /* 0x000000aee2dd3223 */ /* 0x001fc400000100dd */
[----:B------:R-:W-:Y:S02]  /*36b0*/  FMUL.FTZ R176, R223, UR7 ;  /* 0x00000007dfb07c20 */ /* 0x000fe40008410000 */
[----:B-1----:R-:W-:Y:S01]  /*36c0*/  @P3 FMUL.FTZ R226, R226, R19 ;  /* 0x00000013e2e23220 */ /* 0x002fe20000410000 */
[----:B------:R-:W0:Y:S01]  /*36d0*/  SHFL.UP PT, R174, R221, 0x4, RZ ;  /* 0x04800000ddae7989 */ /* 0x000e2200000e00ff */
[----:B------:R-:W-:Y:S01]  /*36e0*/  ISETP.GE.AND P3, PT, R29, 0x4, PT ;  /* 0x000000041d00780c */ /* 0x000fe20003f66270 */
[----:B------:R-:W-:Y:S02]  /*36f0*/  FMUL.FTZ R176, R83, R176 ;  /* 0x000000b053b07220 */ /* 0x000fe40000410000 */
[----:B------:R-:W1:Y:S10]  /*3700*/  SHFL.UP PT, R19, R226, 0x4, RZ ;  /* 0x04800000e2137989 */ /* 0x000e7400000e00ff */
[----:B0-----:R-:W-:-:S02]  /*3710*/  @P3 FFMA.FTZ R221, R226, R174, R221 ;  /* 0x000000aee2dd3223 */ /* 0x001fc400000100dd */
[----:B------:R-:W-:Y:S02]  /*3720*/  FMUL.FTZ R174, R166, UR7 ;  /* 0x00000007a6ae7c20 */ /* 0x000fe40008410000 */
[----:B-1----:R-:W-:Y:S01]  /*3730*/  @P3 FMUL.FTZ R226, R226, R19 ;  /* 0x00000013e2e23220 */ /* 0x002fe20000410000 */
[----:B------:R-:W0:Y:S01]  /*3740*/  SHFL.UP PT, R230, R221, 0x8, RZ ;  /* 0x05000000dde67989 */ /* 0x000e2200000e00ff */
[----:B------:R-:W-:Y:S01]  /*3750*/  FMUL.FTZ R19, R207, UR7 ;  /* 0x00000007cf137c20 */ /* 0x000fe20008410000 */
[----:B------:R-:W-:Y:S02]  /*3760*/  ISETP.GE.AND P3, PT, R29, 0x8, PT ;  /* 0x000000081d00780c */ /* 0x000fe40003f66270 */
[----:B------:R-:W1:Y:S01]  /*3770*/  SHFL.UP PT, R229, R226, 0x8, RZ ;  /* 0x05000000e2e57989 */ /* 0x000e6200000e00ff */
[----:B------:R-:W-:Y:S02]  /*3780*/  FMUL.FTZ R210, R96, R19 ;  /* 0x0000001360d27220 */ /* 0x000fe40000410000 */
[----:B------:R-:W-:-:S04]  /*3790*/  FMUL.FTZ R19, R97, R174 ;  /* 0x000000ae61137220 */ /* 0x000fc80000410000 */
[----:B------:R-:W-:-:S04]  /*37a0*/  FFMA.FTZ R174, R205, R19, R210 ;  /* 0x00000013cdae7223 */ /* 0x000fc800000100d2 */
[----:B------:R-:W-:-:S04]  /*37b0*/  FFMA.FTZ R174, R203, R174, R206 ;  /* 0x000000aecbae7223 */ /* 0x000fc800000100ce */
[----:B------:R-:W-:-:S04]  /*37c0*/  FFMA.FTZ R174, R201, R174, R204 ;  /* 0x000000aec9ae7223 */ /* 0x000fc800000100cc */
[----:B------:R-:W-:Y:S02]  /*37d0*/  FFMA.FTZ R174, R199, R174, R202 ;  /* 0x000000aec7ae7223 */ /* 0x000fe400000100ca */
[----:B0-----:R-:W-:Y:S02]  /*37e0*/  @P3 FFMA.FTZ R221, R226, R230, R221 ;  /* 0x000000e6e2dd3223 */ /* 0x001fe400000100dd */
[----:B------:R-:W-:Y:S02]  /*37f0*/  FFMA.FTZ R183, R197, R174, R198 ;  /* 0x000000aec5b77223 */ /* 0x000fe400000100c6 */
[----:B------:R-:W-:Y:S01]  /*3800*/  FMUL.FTZ R174, R224, UR7 ;  /* 0x00000007e0ae7c20 */ /* 0x000fe20008410000 */
[----:B------:R-:W0:Y:S01]  /*3810*/  SHFL.UP PT, R230, R221, 0x10, RZ ;  /* 0x06000000dde67989 */ /* 0x000e2200000e00ff */
[----:B------:R-:W-:Y:S02]  /*3820*/  FFMA.FTZ R183, R195, R183, R196 ;  /* 0x000000b7c3b77223 */ /* 0x000fe400000100c4 */
[----:B------:R-:W-:-:S02]  /*3830*/  FMUL.FTZ R191, R89, R174 ;  /* 0x000000ae59bf7220 */ /* 0x000fc40000410000 */
[C---:B------:R-:W-:Y:S02]  /*3840*/  FFMA.FTZ R185, R193.reuse, R183, R194 ;  /* 0x000000b7c1b97223 */ /* 0x040fe400000100c2 */
[----:B------:R-:W-:Y:S02]  /*3850*/  FMUL.FTZ R183, R193, R190 ;  /* 0x000000bec1b77220 */ /* 0x000fe40000410000 */
[----:B------:R-:W-:Y:S02]  /*3860*/  FMUL.FTZ R190, R88, R175 ;  /* 0x000000af58be7220 */ /* 0x000fe40000410000 */
[----:B------:R-:W-:Y:S02]  /*3870*/  FMUL.FTZ R174, R222, UR7 ;  /* 0x00000007deae7c20 */ /* 0x000fe40008410000 */
[C---:B------:R-:W-:Y:S02]  /*3880*/  FFMA.FTZ R175, R192.reuse, R185, R191 ;  /* 0x000000b9c0af7223 */ /* 0x040fe400000100bf */
[----:B------:R-:W-:-:S02]  /*3890*/  FMUL.FTZ R228, R192, R183 ;  /* 0x000000b7c0e47220 */ /* 0x000fc40000410000 */
[----:B------:R-:W-:Y:S02]  /*38a0*/  FMUL.FTZ R185, R218, UR7 ;  /* 0x00000007dab97c20 */ /* 0x000fe40008410000 */
[----:B------:R-:W-:Y:S02]  /*38b0*/  FMUL.FTZ R187, R87, R174 ;  /* 0x000000ae57bb7220 */ /* 0x000fe40000410000 */
[C---:B------:R-:W-:Y:S02]  /*38c0*/  FFMA.FTZ R183, R189.reuse, R175, R190 ;  /* 0x000000afbdb77223 */ /* 0x040fe400000100be */
[----:B------:R-:W-:Y:S02]  /*38d0*/  FMUL.FTZ R175, R189, R228 ;  /* 0x000000e4bdaf7220 */ /* 0x000fe40000410000 */
[----:B------:R-:W-:Y:S02]  /*38e0*/  FMUL.FTZ R174, R220, UR7 ;  /* 0x00000007dcae7c20 */ /* 0x000fe40008410000 */
[----:B------:R-:W-:-:S02]  /*38f0*/  FMUL.FTZ R185, R86, R185 ;  /* 0x000000b956b97220 */ /* 0x000fc40000410000 */
[C---:B------:R-:W-:Y:S02]  /*3900*/  FFMA.FTZ R227, R188.reuse, R183, R187 ;  /* 0x000000b7bce37223 */ /* 0x040fe400000100bb */
[----:B------:R-:W-:Y:S02]  /*3910*/  FMUL.FTZ R175, R188, R175 ;  /* 0x000000afbcaf7220 */ /* 0x000fe40000410000 */
[----:B------:R-:W-:Y:S02]  /*3920*/  FMUL.FTZ R183, R85, R174 ;  /* 0x000000ae55b77220 */ /* 0x000fe40000410000 */
[C---:B------:R-:W-:Y:S02]  /*3930*/  FFMA.FTZ R228, R186.reuse, R227, R185 ;  /* 0x000000e3bae47223 */ /* 0x040fe400000100b9 */
[----:B------:R-:W-:Y:S02]  /*3940*/  FMUL.FTZ R227, R186, R175 ;  /* 0x000000afbae37220 */ /* 0x000fe40000410000 */
[----:B------:R-:W-:-:S02]  /*3950*/  FMUL.FTZ R174, R84, R225 ;  /* 0x000000e154ae7220 */ /* 0x000fc40000410000 */
[----:B------:R-:W-:Y:S02]  /*3960*/  FMUL.FTZ R175, R180, UR7 ;  /* 0x00000007b4af7c20 */ /* 0x000fe40008410000 */
[C---:B------:R-:W-:Y:S02]  /*3970*/  FFMA.FTZ R225, R184.reuse, R228, R183 ;  /* 0x000000e4b8e17223 */ /* 0x040fe400000100b7 */
[----:B------:R-:W-:Y:S02]  /*3980*/  FMUL.FTZ R228, R184, R227 ;  /* 0x000000e3b8e47220 */ /* 0x000fe40000410000 */
[----:B------:R-:W-:Y:S02]  /*3990*/  FMUL.FTZ R175, R82, R175 ;  /* 0x000000af52af7220 */ /* 0x000fe40000410000 */
[C---:B------:R-:W-:Y:S02]  /*39a0*/  FFMA.FTZ R227, R171.reuse, R225, R174 ;  /* 0x000000e1abe37223 */ /* 0x040fe400000100ae */
[----:B------:R-:W-:-:S02]  /*39b0*/  FMUL.FTZ R225, R171, R228 ;  /* 0x000000e4abe17220 */ /* 0x000fc40000410000 */
[C---:B------:R-:W-:Y:S02]  /*39c0*/  FFMA.FTZ R227, R172.reuse, R227, R175 ;  /* 0x000000e3ace37223 */ /* 0x040fe400000100af */
[----:B------:R-:W-:Y:S02]  /*39d0*/  FMUL.FTZ R232, R172, R225 ;  /* 0x000000e1ace87220 */ /* 0x000fe40000410000 */
[C---:B------:R-:W-:Y:S01]  /*39e0*/  FFMA.FTZ R228, R173.reuse, R227, R176 ;  /* 0x000000e3ade47223 */ /* 0x040fe200000100b0 */
[----:B------:R-:W-:Y:S01]  /*39f0*/  LOP3.LUT R227, R28, 0x1f, RZ, 0xc0, !PT ;  /* 0x0000001f1ce37812 */ /* 0x000fe200078ec0ff */
[----:B------:R-:W-:Y:S02]  /*3a00*/  FMUL.FTZ R225, R173, R232 ;  /* 0x000000e8ade17220 */ /* 0x000fe40000410000 */
[----:B-1----:R-:W-:Y:S01]  /*3a10*/  @P3 FMUL.FTZ R226, R226, R229 ;  /* 0x000000e5e2e23220 */ /* 0x002fe20000410000 */
[----:B------:R-:W1:Y:S01]  /*3a20*/  SHFL.DOWN PT, R231, R228, 0x1, 0x1f ;  /* 0x08201f00e4e77f89 */ /* 0x000e6200000e0000 */
[----:B------:R-:W-:-:S02]  /*3a30*/  ISETP.NE.AND P4, PT, R227, 0x1f, PT ;  /* 0x0000001fe300780c */ /* 0x000fc40003f85270 */
[----:B------:R-:W-:Y:S01]  /*3a40*/  ISETP.GE.AND P3, PT, R29, 0x10, PT ;  /* 0x000000101d00780c */ /* 0x000fe20003f66270 */
[----:B------:R-:W2:Y:S04]  /*3a50*/  SHFL.DOWN PT, R232, R225, 0x1, 0x1f ;  /* 0x08201f00e1e87f89 */ /* 0x000ea800000e0000 */
[----:B------:R-:W3:Y:S08]  /*3a60*/  SHFL.UP PT, R229, R226, 0x10, RZ ;  /* 0x06000000e2e57989 */ /* 0x000ef000000e00ff */
[----:B0-----:R-:W-:-:S06]  /*3a70*/  @P3 FFMA.FTZ R221, R226, R230, R221 ;  /* 0x000000e6e2dd3223 */ /* 0x001fcc00000100dd */
[----:B------:R-:W-:Y:S01]  /*3a80*/  SHFL.UP PT, R221, R221, 0x1, RZ ;  /* 0x04200000dddd7989 */ /* 0x000fe200000e00ff */
[C---:B-1----:R-:W-:Y:S02]  /*3a90*/  @P4 FFMA.FTZ R228, R225.reuse, R231, R228 ;  /* 0x000000e7e1e44223 */ /* 0x042fe400000100e4 */
[----:B--2---:R-:W-:-:S03]  /*3aa0*/  @P4 FMUL.FTZ R225, R225, R232 ;  /* 0x000000e8e1e14220 */ /* 0x004fc60000410000 */
[----:B------:R-:W0:Y:S01]  /*3ab0*/  SHFL.DOWN PT, R231, R228, 0x2, 0x1f ;  /* 0x08401f00e4e77f89 */ /* 0x000e2200000e0000 */
[C---:B------:R-:W-:Y:S01]  /*3ac0*/  ISETP.GE.U32.AND P4, PT, R227.reuse, 0x1e, PT ;  /* 0x0000001ee300780c */ /* 0x040fe20003f86070 */
[----:B---3--:R-:W-:Y:S02]  /*3ad0*/  @P3 FMUL.FTZ R226, R226, R229 ;  /* 0x000000e5e2e23220 */ /* 0x008fe40000410000 */
[----:B------:R-:W1:Y:S01]  /*3ae0*/  SHFL.DOWN PT, R232, R225, 0x2, 0x1f ;  /* 0x08401f00e1e87f89 */ /* 0x000e6200000e0000 */
[----:B------:R-:W-:-:S03]  /*3af0*/  ISETP.GE.U32.AND P3, PT, R227, 0x1c, PT ;  /* 0x0000001ce300780c */ /* 0x000fc60003f66070 */
[----:B-----5:R2:W-:Y:S04]  /*3b00*/  SHFL.IDX PT, R229, R12, RZ, 0x1f ;  /* 0x00001fff0ce57589 */ /* 0x0205e800000e0000 */
[----:B------:R-:W3:Y:S01]  /*3b10*/  SHFL.UP PT, R226, R226, 0x1, RZ ;  /* 0x04200000e2e27989 */ /* 0x000ee200000e00ff */
[----:B--2---:R-:W-:Y:S01]  /*3b20*/  HFMA2.MMA R12, -RZ, RZ, 1.875, 0 ;  /* 0x3f800000ff0c7435 */ /* 0x004fe200000001ff */
[C---:B0-----:R-:W-:Y:S02]  /*3b30*/  @!P4 FFMA.FTZ R228, R225.reuse, R231, R228 ;  /* 0x000000e7e1e4c223 */ /* 0x041fe400000100e4 */
[----:B-1----:R-:W-:-:S03]  /*3b40*/  @!P4 FMUL.FTZ R225, R225, R232 ;  /* 0x000000e8e1e1c220 */ /* 0x002fc60000410000 */
[----:B------:R-:W0:Y:S04]  /*3b50*/  SHFL.DOWN PT, R231, R228, 0x4, 0x1f ;  /* 0x08801f00e4e77f89 */ /* 0x000e2800000e0000 */
[----:B------:R-:W1:Y:S01]  /*3b60*/  SHFL.DOWN PT, R230, R225, 0x4, 0x1f ;  /* 0x08801f00e1e67f89 */ /* 0x000e6200000e0000 */
[----:B---3--:R-:W-:Y:S01]  /*3b70*/  @P2 FFMA.FTZ R229, R226, R229, R221 ;  /* 0x000000e5e2e52223 */ /* 0x008fe200000100dd */
[----:B------:R-:W-:-:S03]  /*3b80*/  ISETP.GE.U32.AND P2, PT, R227, 0x18, PT ;  /* 0x00000018e300780c */ /* 0x000fc60003f46070 */
[----:B------:R-:W-:Y:S01]  /*3b90*/  FFMA.FTZ R178, R178, R229, R177 ;  /* 0x000000e5b2b27223 */ /* 0x000fe200000100b1 */
[----:B------:R-:W-:-:S03]  /*3ba0*/  MOV R229, UR8 ;  /* 0x0000000800e57c02 */ /* 0x000fc60008000f00 */
[-C--:B------:R-:W-:Y:S02]  /*3bb0*/  FFMA.FTZ R177, R173, R178.reuse, R170 ;  /* 0x000000b2adb17223 */ /* 0x080fe400000100aa */
[----:B------:R-:W-:Y:S02]  /*3bc0*/  FMUL.FTZ R232, R223, R178 ;  /* 0x000000b2dfe87220 */ /* 0x000fe40000410000 */
[----:B------:R-:W-:Y:S02]  /*3bd0*/  FMUL.FTZ R180, R180, R177 ;  /* 0x000000b1b4b47220 */ /* 0x000fe40000410000 */
[----:B------:R-:W-:Y:S02]  /*3be0*/  FFMA.FTZ R223, R83, R232, RZ ;  /* 0x000000e853df7223 */ /* 0x000fe400000100ff */
[----:B0-----:R-:W-:Y:S02]  /*3bf0*/  @!P3 FFMA.FTZ R228, R225, R231, R228 ;  /* 0x000000e7e1e4b223 */ /* 0x001fe400000100e4 */
[----:B------:R-:W-:-:S02]  /*3c00*/  FFMA.FTZ R223, R82, R180, R223 ;  /* 0x000000b452df7223 */ /* 0x000fc400000100df */
[----:B-1----:R-:W-:Y:S01]  /*3c10*/  @!P3 FMUL.FTZ R225, R225, R230 ;  /* 0x000000e6e1e1b220 */ /* 0x002fe20000410000 */
[----:B------:R-:W0:Y:S01]  /*3c20*/  SHFL.DOWN PT, R221, R228, 0x8, 0x1f ;  /* 0x09001f00e4dd7f89 */ /* 0x000e2200000e0000 */
[----:B------:R-:W-:Y:S01]  /*3c30*/  FFMA.FTZ R180, R172, R177, R13 ;  /* 0x000000b1acb47223 */ /* 0x000fe2000001000d */
[----:B------:R-:W-:Y:S02]  /*3c40*/  MOV R13, RZ ;  /* 0x000000ff000d7202 */ /* 0x000fe40000000f00 */
[----:B------:R-:W1:Y:S01]  /*3c50*/  SHFL.DOWN PT, R170, R225, 0x8, 0x1f ;  /* 0x09001f00e1aa7f89 */ /* 0x000e6200000e0000 */
[-C--:B------:R-:W-:Y:S02]  /*3c60*/  FMUL.FTZ R226, R179, R180.reuse ;  /* 0x000000b4b3e27220 */ /* 0x080fe40000410000 */
[----:B------:R-:W-:Y:S01]  /*3c70*/  FFMA.FTZ R179, R171, R180, R168 ;  /* 0x000000b4abb37223 */ /* 0x000fe200000100a8 */
[----:B------:R-:W-:Y:S01]  /*3c80*/  @!P0 LDS.64 R12, [R147.X8+0x1728] ;  /* 0x00172800930c8984 */ /* 0x000fe20000008a00 */
[----:B------:R-:W-:Y:S01]  /*3c90*/  FFMA.FTZ R226, R84, R226, R223 ;  /* 0x000000e254e27223 */ /* 0x000fe200000100df */
[----:B------:R-:W-:Y:S01]  /*3ca0*/  ISETP.GE.U32.AND P0, PT, R227, 0x10, PT ;  /* 0x00000010e300780c */ /* 0x000fe20003f06070 */
[----:B------:R-:W-:-:S02]  /*3cb0*/  FFMA.FTZ R181, R184, R179, R181 ;  /* 0x000000b3b8b57223 */ /* 0x000fc400000100b5 */
[----:B------:R-:W-:Y:S02]  /*3cc0*/  FMUL.FTZ R220, R220, R179 ;  /* 0x000000b3dcdc7220 */ /* 0x000fe40000410000 */
[-C--:B------:R-:W-:Y:S02]  /*3cd0*/  FMUL.FTZ R218, R218, R181.reuse ;  /* 0x000000b5dada7220 */ /* 0x080fe40000410000 */
[----:B------:R-:W-:Y:S02]  /*3ce0*/  FFMA.FTZ R167, R186, R181, R167 ;  /* 0x000000b5baa77223 */ /* 0x000fe400000100a7 */
[----:B------:R-:W-:Y:S02]  /*3cf0*/  FFMA.FTZ R223, R85, R220, R226 ;  /* 0x000000dc55df7223 */ /* 0x000fe400000100e2 */
[-C--:B------:R-:W-:Y:S02]  /*3d00*/  FFMA.FTZ R168, R188, R167.reuse, R17 ;  /* 0x000000a7bca87223 */ /* 0x080fe40000010011 */
[----:B------:R-:W-:-:S02]  /*3d10*/  FMUL.FTZ R222, R222, R167 ;  /* 0x000000a7dede7220 */ /* 0x000fc40000410000 */
[C---:B0-----:R-:W-:Y:S02]  /*3d20*/  @!P2 FFMA.FTZ R228, R225.reuse, R221, R228 ;  /* 0x000000dde1e4a223 */ /* 0x041fe400000100e4 */
[----:B------:R-:W-:Y:S02]  /*3d30*/  FMUL.FTZ R227, R168, UR7 ;  /* 0x00000007a8e37c20 */ /* 0x000fe40008410000 */
[----:B-1----:R-:W-:Y:S01]  /*3d40*/  @!P2 FMUL.FTZ R225, R225, R170 ;  /* 0x000000aae1e1a220 */ /* 0x002fe20000410000 */
[----:B------:R-:W0:Y:S01]  /*3d50*/  SHFL.DOWN PT, R17, R228, 0x10, 0x1f ;  /* 0x0a001f00e4117f89 */ /* 0x000e2200000e0000 */
[----:B------:R-:W-:Y:S02]  /*3d60*/  FFMA.FTZ R170, R86, R218, R223 ;  /* 0x000000da56aa7223 */ /* 0x000fe400000100df */
[----:B------:R-:W-:Y:S01]  /*3d70*/  FMUL.FTZ R227, R88, R227 ;  /* 0x000000e358e37220 */ /* 0x000fe20000410000 */
[----:B------:R-:W1:Y:S01]  /*3d80*/  SHFL.DOWN PT, R218, R225, 0x10, 0x1f ;  /* 0x0a001f00e1da7f89 */ /* 0x000e6200000e0000 */
[----:B------:R-:W-:-:S02]  /*3d90*/  FFMA.FTZ R221, R87, R222, R170 ;  /* 0x000000de57dd7223 */ /* 0x000fc400000100aa */
[-C--:B------:R-:W-:Y:S02]  /*3da0*/  FMUL.FTZ R170, R169, R168.reuse ;  /* 0x000000a8a9aa7220 */ /* 0x080fe40000410000 */
[----:B------:R-:W-:Y:S02]  /*3db0*/  FFMA.FTZ R169, R189, R168, R10 ;  /* 0x000000a8bda97223 */ /* 0x000fe4000001000a */
[----:B------:R-:W-:Y:S02]  /*3dc0*/  FFMA.FTZ R10, R88, R170, R221 ;  /* 0x000000aa580a7223 */ /* 0x000fe400000100dd */
[-C--:B------:R-:W-:Y:S02]  /*3dd0*/  FMUL.FTZ R224, R224, R169.reuse ;  /* 0x000000a9e0e07220 */ /* 0x080fe40000410000 */
[----:B------:R-:W-:Y:S02]  /*3de0*/  FFMA.FTZ R170, R192, R169, R11 ;  /* 0x000000a9c0aa7223 */ /* 0x000fe4000001000b */
[----:B------:R-:W-:Y:S01]  /*3df0*/  FFMA.FTZ R11, R89, R224, R10 ;  /* 0x000000e0590b7223 */ /* 0x000fe2000001000a */
[----:B------:R-:W-:Y:S01]  /*3e00*/  MOV R10, R28 ;  /* 0x0000001c000a7202 */ /* 0x000fe20000000f00 */
[----:B------:R-:W-:-:S02]  /*3e10*/  FMUL.FTZ R219, R219, R170 ;  /* 0x000000aadbdb7220 */ /* 0x000fc40000410000 */
[----:B------:R-:W-:Y:S02]  /*3e20*/  FFMA.FTZ R182, R193, R170, R182 ;  /* 0x000000aac1b67223 */ /* 0x000fe400000100b6 */
[----:B------:R-:W-:Y:S01]  /*3e30*/  FFMA.FTZ R220, R90, R219, R11 ;  /* 0x000000db5adc7223 */ /* 0x000fe2000001000b */
[----:B------:R-:W-:Y:S01]  /*3e40*/  HFMA2.MMA R11, -RZ, RZ, 0, 0 ;  /* 0x00000000ff0b7435 */ /* 0x000fe200000001ff */
[----:B0-----:R-:W-:Y:S02]  /*3e50*/  @!P0 FFMA.FTZ R228, R225, R17, R228 ;  /* 0x00000011e1e48223 */ /* 0x001fe400000100e4 */
[----:B------:R-:W-:Y:S02]  /*3e60*/  FMUL.FTZ R213, R213, R182 ;  /* 0x000000b6d5d57220 */ /* 0x000fe40000410000 */
[----:B-1----:R-:W-:Y:S01]  /*3e70*/  @!P0 FMUL.FTZ R225, R225, R218 ;  /* 0x000000dae1e18220 */ /* 0x002fe20000410000 */
[----:B------:R-:W-:Y:S01]  /*3e80*/  SHFL.DOWN PT, R226, R228, 0x1, 0x1f ;  /* 0x08201f00e4e27f89 */ /* 0x000fe200000e0000 */
[----:B------:R-:W-:-:S02]  /*3e90*/  IMAD R222, R22, c[0x0][0x2b8], RZ ;  /* 0x0000ae0016de7a24 */ /* 0x000fc400078e02ff */
[----:B------:R-:W-:Y:S01]  /*3ea0*/  FFMA.FTZ R213, R91, R213, R220 ;  /* 0x000000d55bd57223 */ /* 0x000fe200000100dc */
[----:B------:R-:W-:Y:S01]  /*3eb0*/  SHFL.DOWN PT, R223, R225, 0x1, 0x1f ;  /* 0x08201f00e1df7f89 */ /* 0x000fe200000e0000 */
[----:B------:R-:W-:-:S03]  /*3ec0*/  IMAD.WIDE.U32 R10, R23, c[0x0][0x2b8], R10 ;  /* 0x0000ae00170a7a25 */ /* 0x000fc600078e000a */
[----:B------:R-:W0:Y:S01]  /*3ed0*/  SHFL.IDX PT, R220, R13, RZ, 0x1f ;  /* 0x00001fff0ddc7589 */ /* 0x000e2200000e0000 */
[----:B------:R-:W-:Y:S02]  /*3ee0*/  IMAD R219, R23, c[0x0][0x2bc], R222 ;  /* 0x0000af0017db7a24 */ /* 0x000fe400078e02de */
[----:B------:R-:W-:Y:S01]  /*3ef0*/  FFMA.FTZ R200, R195, R182, R200 ;  /* 0x000000b6c3c87223 */ /* 0x000fe200000100c8 */
[----:B------:R-:W-:Y:S01]  /*3f00*/  SHFL.IDX PT, R218, R225, RZ, 0x1f ;  /* 0x00001fffe1da7589 */ /* 0x000fe200000e0000 */
[----:B------:R-:W-:Y:S01]  /*3f10*/  IMAD R224, R209, c[0x0][0x2c0], RZ ;  /* 0x0000b000d1e07a24 */ /* 0x000fe200078e02ff */
[----:B------:R-:W-:Y:S01]  /*3f20*/  IADD3 R11, R11, R219, RZ ;  /* 0x000000db0b0b7210 */ /* 0x000fe20007ffe0ff */
[-C--:B------:R-:W-:Y:S01]  /*3f30*/  FMUL.FTZ R215, R215, R200.reuse ;  /* 0x000000c8d7d77220 */ /* 0x080fe20000410000 */
[----:B------:R-:W1:Y:S01]  /*3f40*/  SHFL.IDX PT, R219, R228, RZ, 0x1f ;  /* 0x00001fffe4db7589 */ /* 0x000e6200000e0000 */
[----:B------:R-:W-:Y:S02]  /*3f50*/  FFMA.FTZ R214, R197, R200, R214 ;  /* 0x000000c8c5d67223 */ /* 0x000fe400000100d6 */
[----:B------:R-:W-:-:S02]  /*3f60*/  FFMA.FTZ R222, R92, R215, R213 ;  /* 0x000000d75cde7223 */ /* 0x000fc400000100d5 */
[-C--:B------:R-:W-:Y:S02]  /*3f70*/  FMUL.FTZ R217, R217, R214.reuse ;  /* 0x000000d6d9d97220 */ /* 0x080fe40000410000 */
[----:B------:R-:W-:Y:S02]  /*3f80*/  FFMA.FTZ R213, R199, R214, R16 ;  /* 0x000000d6c7d57223 */ /* 0x000fe40000010010 */
[----:B------:R-:W-:Y:S02]  /*3f90*/  FFMA.FTZ R217, R93, R217, R222 ;  /* 0x000000d95dd97223 */ /* 0x000fe400000100de */
[----:B------:R-:W-:Y:S02]  /*3fa0*/  FMUL.FTZ R216, R216, R213 ;  /* 0x000000d5d8d87220 */ /* 0x000fe40000410000 */
[C---:B------:R-:W-:Y:S01]  /*3fb0*/  IMAD R215, R25.reuse, c[0x0][0x2c4], R224 ;  /* 0x0000b10019d77a24 */ /* 0x040fe200078e02e0 */
[----:B------:R-:W-:Y:S01]  /*3fc0*/  MOV R224, UR8 ;  /* 0x0000000800e07c02 */ /* 0x000fe20008000f00 */
[----:B------:R-:W-:-:S04]  /*3fd0*/  IMAD.WIDE.U32 R16, R25, c[0x0][0x2c0], R10 ;  /* 0x0000b00019107a25 */ /* 0x000fc800078e000a */
[----:B------:R-:W-:Y:S01]  /*3fe0*/  FFMA.FTZ R222, R94, R216, R217 ;  /* 0x000000d85ede7223 */ /* 0x000fe200000100d9 */
[----:B------:R-:W-:Y:S01]  /*3ff0*/  IADD3 R215, R17, R215, RZ ;  /* 0x000000d711d77210 */ /* 0x000fe20007ffe0ff */
[----:B------:R-:W-:Y:S01]  /*4000*/  FFMA.FTZ R216, R201, R213, R14 ;  /* 0x000000d5c9d87223 */ /* 0x000fe2000001000e */
[C---:B------:R-:W-:Y:S01]  /*4010*/  LEA R10, P2, R16.reuse, c[0x0][0x320], 0x2 ;  /* 0x0000c800100a7a11 */ /* 0x040fe200078410ff */
[----:B0-----:R-:W-:Y:S01]  /*4020*/  @P1 FFMA.FTZ R220, R223, R220, R226 ;  /* 0x000000dcdfdc1223 */ /* 0x001fe200000100e2 */
[C---:B------:R-:W-:Y:S01]  /*4030*/  IADD3 R14, P0, R16.reuse, UR8, RZ ;  /* 0x00000008100e7c10 */ /* 0x040fe2000ff1e0ff */
[----:B------:R-:W-:Y:S01]  /*4040*/  FMUL.FTZ R17, R15, R216 ;  /* 0x000000d80f117220 */ /* 0x000fe20000410000 */
[----:B------:R-:W-:Y:S01]  /*4050*/  LEA.HI.X R11, R16, c[0x0][0x324], R215, 0x2, P2 ;  /* 0x0000c900100b7a11 */ /* 0x000fe200010f14d7 */
[----:B------:R-:W-:Y:S01]  /*4060*/  IMAD R217, R33, -0x200, R24 ;  /* 0xfffffe0021d97824 */ /* 0x000fe200078e0218 */
[----:B------:R-:W-:Y:S01]  /*4070*/  LEA.HI.X.SX32 R15, R224, R215, 0x1, P0 ;  /* 0x000000d7e00f7211 */ /* 0x000fe200000f0eff */
[----:B------:R-:W-:-:S02]  /*4080*/  FFMA.FTZ R215, R220, R212, R19 ;  /* 0x000000d4dcd77223 */ /* 0x000fc40000010013 */
[----:B------:R-:W-:Y:S01]  /*4090*/  FFMA.FTZ R212, R203, R216, R18 ;  /* 0x000000d8cbd47223 */ /* 0x000fe20000010012 */
[----:B------:R-:W-:Y:S01]  /*40a0*/  LEA R16, P0, R217, R10, 0x2 ;  /* 0x0000000ad9107211 */ /* 0x000fe200078010ff */
[C---:B-1----:R-:W-:Y:S01]  /*40b0*/  FFMA.FTZ R19, R218.reuse, R13, R219 ;  /* 0x0000000dda137223 */ /* 0x042fe200000100db */
[----:B------:R-:W-:Y:S01]  /*40c0*/  P2R R13, PR, RZ, 0x20 ;  /* 0x00000020ff0d7803 */ /* 0x000fe20000000000 */
[----:B------:R-:W-:Y:S01]  /*40d0*/  FMUL.FTZ R18, R218, R12 ;  /* 0x0000000cda127220 */ /* 0x000fe20000410000 */
[----:B------:R-:W-:Y:S01]  /*40e0*/  MOV R13, UR20 ;  /* 0x00000014000d7c02 */ /* 0x000fe20008000f00 */
[----:B------:R-:W-:Y:S02]  /*40f0*/  FMUL.FTZ R218, R207, R212 ;  /* 0x000000d4cfda7220 */ /* 0x000fe40000410000 */
[----:B------:R-:W-:Y:S01]  /*4100*/  FFMA.FTZ R207, R205, R215, R210 ;  /* 0x000000d7cdcf7223 */ /* 0x000fe200000100d2 */
[----:B------:R0:W-:Y:S01]  /*4110*/  @!P5 STS.64 [R147.X8+0x1728], R18 ;  /* 0x001728129300d388 */ /* 0x0001e20000008a00 */
[----:B------:R-:W-:Y:S01]  /*4120*/  FFMA.FTZ R221, R95, R17, R222 ;  /* 0x000000115fdd7223 */ /* 0x000fe200000100de */
[----:B------:R-:W-:Y:S01]  /*4130*/  SHF.R.S32.HI R17, RZ, 0x1f, R217 ;  /* 0x0000001fff117819 */ /* 0x000fe200000114d9 */
[----:B------:R-:W-:-:S02]  /*4140*/  FFMA.FTZ R203, R203, R207, R206 ;  /* 0x000000cfcbcb7223 */ /* 0x000fc400000100ce */
[----:B------:R-:W-:Y:S01]  /*4150*/  FMUL.FTZ R206, R178, UR7 ;  /* 0x00000007b2ce7c20 */ /* 0x000fe20008410000 */
[----:B------:R-:W-:Y:S01]  /*4160*/  LEA.HI.X R17, R217, R11, R17, 0x2, P0 ;  /* 0x0000000bd9117211 */ /* 0x000fe200000f1411 */
[----:B------:R-:W-:Y:S02]  /*4170*/  FFMA.FTZ R201, R201, R203, R204 ;  /* 0x000000cbc9c97223 */ /* 0x000fe400000100cc */
[----:B------:R-:W-:Y:S02]  /*4180*/  FMUL.FTZ R204, R179, UR7 ;  /* 0x00000007b3cc7c20 */ /* 0x000fe40008410000 */
[----:B------:R-:W-:Y:S02]  /*4190*/  FFMA.FTZ R199, R199, R201, R202 ;  /* 0x000000c9c7c77223 */ /* 0x000fe400000100ca */
[----:B------:R-:W-:Y:S01]  /*41a0*/  IMAD.WIDE.U32 R12, R13, c[0x0][0x2d0], R16 ;  /* 0x0000b4000d0c7a25 */ /* 0x000fe200078e0010 */
[----:B------:R-:W-:-:S03]  /*41b0*/  SHF.L.U32 R16, R28, 0x4, RZ ;  /* 0x000000041c107819 */ /* 0x000fc600000006ff */
[----:B------:R-:W-:Y:S01]  /*41c0*/  FFMA.FTZ R197, R197, R199, R198 ;  /* 0x000000c7c5c57223 */ /* 0x000fe200000100c6 */
[----:B------:R-:W-:Y:S01]  /*41d0*/  LEA.HI.SX32 R16, R16, R16, 0x1b ;  /* 0x0000001010107211 */ /* 0x000fe200078fdaff */
[----:B------:R-:W-:Y:S02]  /*41e0*/  FMUL.FTZ R17, R83, R206 ;  /* 0x000000ce53117220 */ /* 0x000fe40000410000 */
[----:B------:R-:W-:Y:S02]  /*41f0*/  FFMA.FTZ R195, R195, R197, R196 ;  /* 0x000000c5c3c37223 */ /* 0x000fe400000100c4 */
[----:B0-----:R-:W-:Y:S01]  /*4200*/  FMUL.FTZ R18, R167, UR7 ;  /* 0x00000007a7127c20 */ /* 0x001fe20008410000 */
[----:B------:R0:W-:Y:S01]  /*4210*/  STS [R16.X4+0x430], R17 ;  /* 0x0004301110007388 */ /* 0x0001e20000004800 */
[----:B------:R-:W-:Y:S02]  /*4220*/  FFMA.FTZ R193, R193, R195, R194 ;  /* 0x000000c3c1c17223 */ /* 0x000fe400000100c2 */
[----:B------:R-:W-:Y:S01]  /*4230*/  FMUL.FTZ R19, R85, R204 ;  /* 0x000000cc55137220 */ /* 0x000fe20000410000 */
[----:B------:R-:W-:Y:S01]  /*4240*/  STS [R16.X4+0x448], R227 ;  /* 0x000448e310007388 */ /* 0x000fe20000004800 */
[----:B------:R-:W-:-:S02]  /*4250*/  FFMA.FTZ R191, R192, R193, R191 ;  /* 0x000000c1c0bf7223 */ /* 0x000fc400000100bf */
[----:B------:R-:W-:Y:S01]  /*4260*/  FFMA.FTZ R219, R205, R212, R208 ;  /* 0x000000d4cddb7223 */ /* 0x000fe200000100d0 */
[----:B------:R1:W-:Y:S01]  /*4270*/  STS [R16.X4+0x43c], R19 ;  /* 0x00043c1310007388 */ /* 0x0003e20000004800 */
[----:B------:R-:W-:Y:S02]  /*4280*/  FFMA.FTZ R189, R189, R191, R190 ;  /* 0x000000bfbdbd7223 */ /* 0x000fe400000100be */
[----:B0-----:R-:W-:Y:S02]  /*4290*/  FMUL.FTZ R17, R87, R18 ;  /* 0x0000001257117220 */ /* 0x001fe40000410000 */
[----:B------:R-:W-:Y:S02]  /*42a0*/  FFMA.FTZ R187, R188, R189, R187 ;  /* 0x000000bdbcbb7223 */ /* 0x000fe400000100bb */
[----:B------:R-:W-:Y:S01]  /*42b0*/  FMUL.FTZ R18, R169, UR7 ;  /* 0x00000007a9127c20 */ /* 0x000fe20008410000 */
[----:B------:R-:W-:Y:S01]  /*42c0*/  STS [R16.X4+0x444], R17 ;  /* 0x0004441110007388 */ /* 0x000fe20000004800 */
[----:B------:R-:W-:-:S02]  /*42d0*/  FFMA.FTZ R185, R186, R187, R185 ;  /* 0x000000bbbab97223 */ /* 0x000fc400000100b9 */
[----:B------:R-:W-:Y:S02]  /*42e0*/  FFMA.FTZ R205, R96, R218, R221 ;  /* 0x000000da60cd7223 */ /* 0x000fe400000100dd */
[----:B------:R-:W-:Y:S02]  /*42f0*/  FMUL.FTZ R221, R177, UR7 ;  /* 0x00000007b1dd7c20 */ /* 0x000fe40008410000 */
[----:B------:R-:W-:Y:S02]  /*4300*/  FMUL.FTZ R223, R180, UR7 ;  /* 0x00000007b4df7c20 */ /* 0x000fe40008410000 */
[----:B-1----:R-:W-:Y:S02]  /*4310*/  FMUL.FTZ R19, R89, R18 ;  /* 0x0000001259137220 */ /* 0x002fe40000410000 */
[----:B------:R-:W-:Y:S02]  /*4320*/  FFMA.FTZ R183, R184, R185, R183 ;  /* 0x000000b9b8b77223 */ /* 0x000fe400000100b7 */
[----:B------:R-:W-:Y:S01]  /*4330*/  FMUL.FTZ R221, R82, R221 ;  /* 0x000000dd52dd7220 */ /* 0x000fe20000410000 */
[----:B------:R0:W-:Y:S01]  /*4340*/  STS [R16.X4+0x44c], R19 ;  /* 0x00044c1310007388 */ /* 0x0001e20000004800 */
[----:B------:R-:W-:-:S02]  /*4350*/  FMUL.FTZ R223, R84, R223 ;  /* 0x000000df54df7220 */ /* 0x000fc40000410000 */
[----:B------:R-:W-:Y:S01]  /*4360*/  FMUL.FTZ R225, R181, UR7 ;  /* 0x00000007b5e17c20 */ /* 0x000fe20008410000 */
[----:B------:R1:W-:Y:S01]  /*4370*/  STS [R16.X4+0x434], R221 ;  /* 0x000434dd10007388 */ /* 0x0003e20000004800 */
[----:B------:R-:W-:Y:S02]  /*4380*/  FMUL.FTZ R18, R182, UR7 ;  /* 0x00000007b6127c20 */ /* 0x000fe40008410000 */
[----:B------:R-:W-:Y:S01]  /*4390*/  FFMA.FTZ R171, R171, R183, R174 ;  /* 0x000000b7abab7223 */ /* 0x000fe200000100ae */
[----:B------:R2:W-:Y:S01]  /*43a0*/  STS [R16.X4+0x438], R223 ;  /* 0x000438df10007388 */ /* 0x0005e20000004800 */
[----:B------:R-:W-:Y:S02]  /*43b0*/  FMUL.FTZ R225, R86, R225 ;  /* 0x000000e156e17220 */ /* 0x000fe40000410000 */
[----:B0-----:R-:W-:Y:S02]  /*43c0*/  FMUL.FTZ R19, R213, UR7 ;  /* 0x00000007d5137c20 */ /* 0x001fe40008410000 */
[----:B------:R-:W-:Y:S01]  /*43d0*/  FFMA.FTZ R175, R172, R171, R175 ;  /* 0x000000abacaf7223 */ /* 0x000fe200000100af */
[----:B------:R0:W-:Y:S01]  /*43e0*/  STS [R16.X4+0x440], R225 ;  /* 0x000440e110007388 */ /* 0x0001e20000004800 */
[----:B-1----:R-:W-:-:S02]  /*43f0*/  FMUL.FTZ R221, R170, UR7 ;  /* 0x00000007aadd7c20 */ /* 0x002fc40008410000 */
[----:B------:R-:W-:Y:S02]  /*4400*/  FMUL.FTZ R227, R94, R19 ;  /* 0x000000135ee37220 */ /* 0x000fe40000410000 */
[----:B--2---:R-:W-:Y:S02]  /*4410*/  FMUL.FTZ R223, R91, R18 ;  /* 0x000000125bdf7220 */ /* 0x004fe40000410000 */
[----:B------:R-:W-:Y:S01]  /*4420*/  FMUL.FTZ R18, R214, UR7 ;  /* 0x00000007d6127c20 */ /* 0x000fe20008410000 */
[----:B------:R-:W-:Y:S01]  /*4430*/  STS [R16.X4+0x460], R227 ;  /* 0x000460e310007388 */ /* 0x000fe20000004800 */
[----:B------:R-:W-:Y:S02]  /*4440*/  FMUL.FTZ R19, R212, UR7 ;  /* 0x00000007d4137c20 */ /* 0x000fe40008410000 */
[----:B------:R-:W-:Y:S01]  /*4450*/  FMUL.FTZ R221, R90, R221 ;  /* 0x000000dd5add7220 */ /* 0x000fe20000410000 */
[----:B------:R1:W-:Y:S01]  /*4460*/  STS [R16.X4+0x454], R223 ;  /* 0x000454df10007388 */ /* 0x0003e20000004800 */
[----:B------:R-:W-:Y:S01]  /*4470*/  FFMA.FTZ R173, R173, R175, R176 ;  /* 0x000000afadad7223 */ /* 0x000fe200000100b0 */
[----:B------:R-:W-:Y:S01]  /*4480*/  IADD3 R176, -R229, c[0x0][0x168], -R28 ;  /* 0x00005a00e5b07a10 */ /* 0x000fe20007ffe91c */
[----:B0-----:R-:W-:Y:S01]  /*4490*/  FMUL.FTZ R225, R200, UR7 ;  /* 0x00000007c8e17c20 */ /* 0x001fe20008410000 */
[----:B------:R0:W-:Y:S01]  /*44a0*/  STS [R16.X4+0x450], R221 ;  /* 0x000450dd10007388 */ /* 0x0001e20000004800 */
[----:B------:R-:W-:Y:S01]  /*44b0*/  FMUL.FTZ R17, R93, R18 ;  /* 0x000000125d117220 */ /* 0x000fe20000410000 */
[----:B------:R-:W-:Y:S01]  /*44c0*/  ISETP.GE.AND P0, PT, R176, 0x1, PT ;  /* 0x00000001b000780c */ /* 0x000fe20003f06270 */
[----:B------:R-:W-:-:S02]  /*44d0*/  FMUL.FTZ R18, R216, UR7 ;  /* 0x00000007d8127c20 */ /* 0x000fc40008410000 */
[----:B------:R-:W-:Y:S01]  /*44e0*/  FFMA.FTZ R178, -R98, R151, R178 ;  /* 0x0000009762b27223 */ /* 0x000fe200000101b2 */
[----:B------:R2:W-:Y:S01]  /*44f0*/  STS [R16.X4+0x45c], R17 ;  /* 0x00045c1110007388 */ /* 0x0005e20000004800 */
[----:B-1----:R-:W-:Y:S02]  /*4500*/  FMUL.FTZ R223, R96, R19 ;  /* 0x0000001360df7220 */ /* 0x002fe40000410000 */
[----:B------:R-:W-:Y:S02]  /*4510*/  FMUL.FTZ R19, R98, R173 ;  /* 0x000000ad62137220 */ /* 0x000fe40000410000 */
[----:B------:R-:W-:Y:S01]  /*4520*/  FMUL.FTZ R225, R92, R225 ;  /* 0x000000e15ce17220 */ /* 0x000fe20000410000 */
[----:B------:R-:W-:Y:S01]  /*4530*/  STS [R16.X4+0x468], R223 ;  /* 0x000468df10007388 */ /* 0x000fe20000004800 */
[----:B0-----:R-:W-:Y:S02]  /*4540*/  FMUL.FTZ R221, R95, R18 ;  /* 0x000000125fdd7220 */ /* 0x001fe40000410000 */
[----:B------:R-:W-:Y:S01]  /*4550*/  FMUL.FTZ R174, R219, UR7 ;  /* 0x00000007dbae7c20 */ /* 0x000fe20008410000 */
[----:B------:R0:W-:Y:S01]  /*4560*/  STS [R16.X4+0x458], R225 ;  /* 0x000458e110007388 */ /* 0x0001e20000004800 */
[----:B------:R-:W-:-:S02]  /*4570*/  FFMA.FTZ R177, -R99, R152, R177 ;  /* 0x0000009863b17223 */ /* 0x000fc400000101b1 */
[----:B------:R-:W-:Y:S01]  /*4580*/  FMUL.FTZ R18, R99, R175 ;  /* 0x000000af63127220 */ /* 0x000fe20000410000 */
[----:B------:R1:W-:Y:S01]  /*4590*/  STS [R16.X4+0x464], R221 ;  /* 0x000464dd10007388 */ /* 0x0003e20000004800 */
[----:B--2---:R-:W-:Y:S02]  /*45a0*/  FFMA.FTZ R17, R19, R178, RZ ;  /* 0x000000b213117223 */ /* 0x004fe400000100ff */
[----:B------:R-:W-:Y:S02]  /*45b0*/  FFMA.FTZ R180, -R100, R149, R180 ;  /* 0x0000009564b47223 */ /* 0x000fe400000101b4 */
[----:B------:R-:W-:Y:S02]  /*45c0*/  FFMA.FTZ R17, R18, R177, R17 ;  /* 0x000000b112117223 */ /* 0x000fe40000010011 */
[----:B0-----:R-:W-:Y:S02]  /*45d0*/  FMUL.FTZ R225, R97, R174 ;  /* 0x000000ae61e17220 */ /* 0x001fe40000410000 */
[----:B------:R-:W-:-:S02]  /*45e0*/  FFMA.FTZ R179, -R101, R150, R179 ;  /* 0x0000009665b37223 */ /* 0x000fc400000101b3 */
[----:B-1----:R-:W-:Y:S01]  /*45f0*/  FMUL.FTZ R221, R100, R171 ;  /* 0x000000ab64dd7220 */ /* 0x002fe20000410000 */
[----:B------:R0:W-:Y:S01]  /*4600*/  STS [R16.X4+0x46c], R225 ;  /* 0x00046ce110007388 */ /* 0x0001e20000004800 */
[----:B------:R-:W-:Y:S02]  /*4610*/  FMUL.FTZ R172, R101, R183 ;  /* 0x000000b765ac7220 */ /* 0x000fe40000410000 */
[----:B------:R-:W-:Y:S02]  /*4620*/  FFMA.FTZ R17, R221, R180, R17 ;  /* 0x000000b4dd117223 */ /* 0x000fe40000010011 */
[C---:B------:R-:W-:Y:S02]  /*4630*/  FFMA.FTZ R181, -R102.reuse, R165, R181 ;  /* 0x000000a566b57223 */ /* 0x040fe400000101b5 */
[----:B------:R-:W-:Y:S02]  /*4640*/  FMUL.FTZ R174, R102, R185 ;  /* 0x000000b966ae7220 */ /* 0x000fe40000410000 */
[----:B------:R-:W-:Y:S01]  /*4650*/  FFMA.FTZ R184, R172, R179, R17 ;  /* 0x000000b3acb87223 */ /* 0x000fe20000010011 */
[----:B------:R-:W-:Y:S06]  /*4660*/  BAR.SYNC.DEFER_BLOCKING 0x0 ;  /* 0x0000000000007b1d */ /* 0x000fec0000010000 */
[----:B------:R-:W-:Y:S05]  /*4670*/  @!P0 BRA `(.L_x_4940) ;  /* 0x0000009000008947 */ /* 0x000fea0003800000 */
[----:B0-----:R-:W-:Y:S01]  /*4680*/  LEA.HI.SX32 R186, R28, R28, 0x1b ;  /* 0x0000001c1cba7211 */ /* 0x001fe200078fdaff */
        /* <DEDUP_REMOVED lines=8> */
.L_x_4940:
[----:B0-----:R-:W-:Y:S05]  /*4710*/  BSYNC B0 ;  /* 0x0000000000007941 */ /* 0x001fea0003800000 */
.L_x_4939:
[----:B------:R-:W-:Y:S01]  /*4720*/  IADD3 R229, R28, 0x20, RZ ;  /* 0x000000201ce57810 */ /* 0x000fe20007ffe0ff */
[C---:B------:R-:W-:Y:S01]  /*4730*/  FFMA.FTZ R167, -R103.reuse, R164, R167 ;  /* 0x000000a467a77223 */ /* 0x040fe200000101a7 */
[----:B------:R-:W-:Y:S01]  /*4740*/  ISETP.GE.AND P0, PT, R176, 0x21, PT ;  /* 0x00000021b000780c */ /* 0x000fe20003f06270 */
[----:B------:R-:W-:Y:S01]  /*4750*/  FMUL.FTZ R14, R103, R187 ;  /* 0x000000bb670e7220 */ /* 0x000fe20000410000 */
[----:B------:R-:W-:Y:S01]  /*4760*/  LEA.HI.SX32 R229, R229, R28, 0x1b ;  /* 0x0000001ce5e57211 */ /* 0x000fe200078fdaff */
[----:B------:R-:W-:Y:S01]  /*4770*/  FFMA.FTZ R184, R174, R181, R184 ;  /* 0x000000b5aeb87223 */ /* 0x000fe200000100b8 */
[----:B------:R-:W-:Y:S01]  /*4780*/  USHF.L.U64.HI UR7, UR5, 0x2, UR6 ;  /* 0x0000000205077899 */ /* 0x000fe20008010206 */
[C---:B------:R-:W-:Y:S01]  /*4790*/  FFMA.FTZ R168, -R104.reuse, R163, R168 ;  /* 0x000000a368a87223 */ /* 0x040fe200000101a8 */
[----:B------:R-:W-:Y:S01]  /*47a0*/  ULDC.64 UR10, c[0x0][0x2d0] ;  /* 0x0000b400000a7ab9 */ /* 0x000fe20000000a00 */
[----:B------:R-:W-:Y:S01]  /*47b0*/  FMUL.FTZ R15, R104, R189 ;  /* 0x000000bd680f7220 */ /* 0x000fe20000410000 */
[----:B------:R-:W0:Y:S01]  /*47c0*/  LDS R229, [R229.X4+0x4b0] ;  /* 0x0004b000e5e57984 */ /* 0x000e220000004800 */
[----:B------:R-:W-:Y:S01]  /*47d0*/  FFMA.FTZ R184, R14, R167, R184 ;  /* 0x000000a70eb87223 */ /* 0x000fe200000100b8 */
[----:B------:R-:W-:Y:S01]  /*47e0*/  UIMAD UR7, UR7, UR10, URZ ;  /* 0x0000000a070772a4 */ /* 0x000fe2000f8e023f */
[C---:B------:R-:W-:Y:S01]  /*47f0*/  FFMA.FTZ R169, -R105.reuse, R162, R169 ;  /* 0x000000a269a97223 */ /* 0x040fe200000101a9 */
[----:B------:R-:W-:Y:S01]  /*4800*/  BSSY B0, `(.L_x_4941) ;  /* 0x000002a000007945 */ /* 0x000fe20003800000 */
[----:B------:R-:W-:Y:S01]  /*4810*/  FMUL.FTZ R16, R105, R191 ;  /* 0x000000bf69107220 */ /* 0x000fe20000410000 */
[----:B------:R-:W-:Y:S01]  /*4820*/  UIMAD UR7, UR20, UR11, UR7 ;  /* 0x0000000b140772a4 */ /* 0x000fe2000f8e0207 */
[----:B------:R-:W-:Y:S01]  /*4830*/  FFMA.FTZ R184, R15, R168, R184 ;  /* 0x000000a80fb87223 */ /* 0x000fe200000100b8 */
[----:B------:R-:W-:Y:S01]  /*4840*/  IADD3 R231, R28, 0x40, RZ ;  /* 0x000000401ce77810 */ /* 0x000fe20007ffe0ff */
[----:B------:R-:W-:Y:S01]  /*4850*/  FFMA.FTZ R170, -R106, R161, R170 ;  /* 0x000000a16aaa7223 */ /* 0x000fe200000101aa */
[----:B------:R-:W-:Y:S01]  /*4860*/  IADD3 R233, R28, 0x60, RZ ;  /* 0x000000601ce97810 */ /* 0x000fe20007ffe0ff */
[----:B------:R-:W-:Y:S01]  /*4870*/  FMUL.FTZ R17, R106, R193 ;  /* 0x000000c16a117220 */ /* 0x000fe20000410000 */
[----:B------:R-:W-:Y:S01]  /*4880*/  IADD3 R13, R13, UR7, RZ ;  /* 0x000000070d0d7c10 */ /* 0x000fe2000fffe0ff */
        /* <DEDUP_REMOVED lines=16> */
[----:B------:R-:W-:Y:S02]  /*4990*/  FMUL.FTZ R166, R166, R219 ;  /* 0x000000dba6a67220 */ /* 0x000fe40000410000 */
[----:B------:R-:W-:Y:S02]  /*49a0*/  FFMA.FTZ R227, -R113, R154, R219 ;  /* 0x0000009a71e37223 */ /* 0x000fe400000101db */
[----:B------:R-:W-:-:S02]  /*49b0*/  FFMA.FTZ R212, -R112, R155, R212 ;  /* 0x0000009b70d47223 */ /* 0x000fc400000101d4 */
[----:B------:R-:W-:Y:S02]  /*49c0*/  FMUL.FTZ R192, R113, R215 ;  /* 0x000000d771c07220 */ /* 0x000fe40000410000 */
[----:B------:R-:W-:Y:S02]  /*49d0*/  FMUL.FTZ R219, R112, R207 ;  /* 0x000000cf70db7220 */ /* 0x000fe40000410000 */
[----:B------:R-:W-:Y:S02]  /*49e0*/  FFMA.FTZ R153, R190, R216, R153 ;  /* 0x000000d8be997223 */ /* 0x000fe40000010099 */
[----:B------:R-:W-:Y:S02]  /*49f0*/  FMUL.FTZ R194, R97, R166 ;  /* 0x000000a661c27220 */ /* 0x000fe40000410000 */
[----:B------:R-:W-:Y:S02]  /*4a00*/  FMUL.FTZ R166, R192, R227 ;  /* 0x000000e3c0a67220 */ /* 0x000fe40000410000 */
[----:B------:R-:W-:-:S02]  /*4a10*/  FFMA.FTZ R153, R219, R212, R153 ;  /* 0x000000d4db997223 */ /* 0x000fc40000010099 */
[----:B------:R-:W-:Y:S02]  /*4a20*/  FADD.FTZ R205, R205, R194 ;  /* 0x000000c2cdcd7221 */ /* 0x000fe40000010000 */
[----:B------:R-:W-:Y:S01]  /*4a30*/  FADD.FTZ R153, R153, R166 ;  /* 0x000000a699997221 */ /* 0x000fe20000010000 */
[----:B------:R-:W-:Y:S05]  /*4a40*/  @!P0 BRA `(.L_x_4942) ;  /* 0x0000005000008947 */ /* 0x000fea0003800000 */
[----:B0-----:R-:W-:Y:S01]  /*4a50*/  IMAD.WIDE R10, R217, 0x4, R10 ;  /* 0x00000004d90a7825 */ /* 0x001fe200078e020a */
[----:B------:R-:W-:-:S05]  /*4a60*/  MOV R217, UR20 ;  /* 0x0000001400d97c02 */ /* 0x000fca0008000f00 */
[----:B------:R-:W-:-:S05]  /*4a70*/  IMAD.WIDE.U32 R10, R217, c[0x0][0x2d0], R10 ;  /* 0x0000b400d90a7a25 */ /* 0x000fca00078e000a */
[----:B------:R-:W-:-:S05]  /*4a80*/  IADD3 R11, R11, UR7, RZ ;  /* 0x000000070b0b7c10 */ /* 0x000fca000fffe0ff */
[----:B------:R0:W-:Y:S02]  /*4a90*/  RED.E.ADD.F32.FTZ.RN.STRONG.GPU [R10.64+-0x780], R229 ;  /* 0xfff880e50a00798e */ /* 0x0001e4000c10e78c */
.L_x_4942:
[----:B0-----:R-:W-:Y:S05]  /*4aa0*/  BSYNC B0 ;  /* 0x0000000000007941 */ /* 0x001fea0003800000 */
.L_x_4941:
[-C--:B------:R-:W-:Y:S01]  /*4ab0*/  LEA.HI.SX32 R231, R231, R28.reuse, 0x1b ;  /* 0x0000001ce7e77211 */ /* 0x080fe200078fdaff */
        /* <DEDUP_REMOVED lines=13> */
.L_x_4944:
[----:B------:R-:W-:Y:S05]  /*4b90*/  BSYNC B0 ;  /* 0x0000000000007941 */ /* 0x000fea0003800000 */
.L_x_4943:
[----:B------:R-:W1:Y:S01]  /*4ba0*/  LDS R233, [R233.X4+0x5b0] ;  /* 0x0005b000e9e97984 */ /* 0x000e620000004800 */
[----:B------:R-:W-:Y:S01]  /*4bb0*/  BSSY B0, `(.L_x_4945) ;  /* 0x0000005000007945 */ /* 0x000fe20003800000 */
[----:B------:R-:W-:Y:S02]  /*4bc0*/  IADD3 R217, R28, 0xa0, RZ ;  /* 0x000000a01cd97810 */ /* 0x000fe40007ffe0ff */
[----:B------:R-:W-:Y:S01]  /*4bd0*/  LEA.HI.SX32 R11, R11, R28, 0x1b ;  /* 0x0000001c0b0b7211 */ /* 0x000fe200078fdaff */
[----:B------:R-:W-:Y:S05]  /*4be0*/  @!P0 BRA `(.L_x_4946) ;  /* 0x0000001000008947 */ /* 0x000fea0003800000 */
[----:B-1----:R1:W-:Y:S02]  /*4bf0*/  RED.E.ADD.F32.FTZ.RN.STRONG.GPU [R12.64+-0x680], R233 ;  /* 0xfff980e90c00798e */ /* 0x0023e4000c10e78c */
.L_x_4946:
[----:B------:R-:W-:Y:S05]  /*4c00*/  BSYNC B0 ;  /* 0x0000000000007941 */ /* 0x000fea0003800000 */
.L_x_4945:
[----:B------:R-:W2:Y:S01]  /*4c10*/  LDS R11, [R11.X4+0x630] ;  /* 0x000630000b0b7984 */ /* 0x000ea20000004800 */
[----:B------:R-:W-:Y:S01]  /*4c20*/  BSSY B0, `(.L_x_4947) ;  /* 0x0000005000007945 */ /* 0x000fe20003800000 */
[----:B------:R-:W-:-:S02]  /*4c30*/  IADD3 R229, R28, 0xc0, RZ ;  /* 0x000000c01ce57810 */ /* 0x000fc40007ffe0ff */
[----:B------:R-:W-:Y:S01]  /*4c40*/  LEA.HI.SX32 R217, R217, R28, 0x1b ;  /* 0x0000001cd9d97211 */ /* 0x000fe200078fdaff */
[----:B------:R-:W-:Y:S05]  /*4c50*/  @!P1 BRA `(.L_x_4948) ;  /* 0x0000001000009947 */ /* 0x000fea0003800000 */
[----:B--2---:R2:W-:Y:S02]  /*4c60*/  RED.E.ADD.F32.FTZ.RN.STRONG.GPU [R12.64+-0x600], R11 ;  /* 0xfffa000b0c00798e */ /* 0x0045e4000c10e78c */
.L_x_4948:
[----:B------:R-:W-:Y:S05]  /*4c70*/  BSYNC B0 ;  /* 0x0000000000007941 */ /* 0x000fea0003800000 */
.L_x_4947:
[----:B------:R-:W3:Y:S01]  /*4c80*/  LDS R217, [R217.X4+0x6b0] ;  /* 0x0006b000d9d97984 */ /* 0x000ee20000004800 */
[----:B------:R-:W-:Y:S01]  /*4c90*/  BSSY B0, `(.L_x_4949) ;  /* 0x0000005000007945 */ /* 0x000fe20003800000 */
[----:B--2---:R-:W-:Y:S02]  /*4ca0*/  IADD3 R11, R28, 0xe0, RZ ;  /* 0x000000e01c0b7810 */ /* 0x004fe40007ffe0ff */
[----:B------:R-:W-:Y:S01]  /*4cb0*/  LEA.HI.SX32 R229, R229, R28, 0x1b ;  /* 0x0000001ce5e57211 */ /* 0x000fe200078fdaff */
[----:B------:R-:W-:Y:S05]  /*4cc0*/  @!P2 BRA `(.L_x_4950) ;  /* 0x000000100000a947 */ /* 0x000fea0003800000 */
[----:B---3--:R2:W-:Y:S02]  /*4cd0*/  RED.E.ADD.F32.FTZ.RN.STRONG.GPU [R12.64+-0x580], R217 ;  /* 0xfffa80d90c00798e */ /* 0x0085e4000c10e78c */
.L_x_4950:
[----:B------:R-:W-:Y:S05]  /*4ce0*/  BSYNC B0 ;  /* 0x0000000000007941 */ /* 0x000fea0003800000 */
.L_x_4949:
[----:B------:R-:W4:Y:S01]  /*4cf0*/  LDS R229, [R229.X4+0x730] ;  /* 0x00073000e5e57984 */ /* 0x000f220000004800 */
[----:B------:R-:W-:Y:S01]  /*4d00*/  BSSY B0, `(.L_x_4951) ;  /* 0x0000005000007945 */ /* 0x000fe20003800000 */
[----:B--23--:R-:W-:Y:S02]  /*4d10*/  IADD3 R217, R28, 0x100, RZ ;  /* 0x000001001cd97810 */ /* 0x00cfe40007ffe0ff */
[----:B------:R-:W-:Y:S01]  /*4d20*/  LEA.HI.SX32 R11, R11, R28, 0x1b ;  /* 0x0000001c0b0b7211 */ /* 0x000fe200078fdaff */
[----:B------:R-:W-:Y:S05]  /*4d30*/  @!P3 BRA `(.L_x_4952) ;  /* 0x000000100000b947 */ /* 0x000fea0003800000 */
[----:B----4-:R2:W-:Y:S02]  /*4d40*/  RED.E.ADD.F32.FTZ.RN.STRONG.GPU [R12.64+-0x500], R229 ;  /* 0xfffb00e50c00798e */ /* 0x0105e4000c10e78c */
.L_x_4952:
[----:B------:R-:W-:Y:S05]  /*4d50*/  BSYNC B0 ;  /* 0x0000000000007941 */ /* 0x000fea0003800000 */
.L_x_4951:
[----:B------:R-:W3:Y:S01]  /*4d60*/  LDS R11, [R11.X4+0x7b0] ;  /* 0x0007b0000b0b7984 */ /* 0x000ee20000004800 */
[----:B------:R-:W-:Y:S01]  /*4d70*/  BSSY B0, `(.L_x_4953) ;  /* 0x0000004000007945 */ /* 0x000fe20003800000 */
[----:B------:R-:W-:Y:S01]  /*4d80*/  LEA.HI.SX32 R217, R217, R28, 0x1b ;  /* 0x0000001cd9d97211 */ /* 0x000fe200078fdaff */
[----:B------:R-:W-:Y:S05]  /*4d90*/  @!P4 BRA `(.L_x_4954) ;  /* 0x000000100000c947 */ /* 0x000fea0003800000 */
[----:B---3--:R3:W-:Y:S02]  /*4da0*/  RED.E.ADD.F32.FTZ.RN.STRONG.GPU [R12.64+-0x480], R11 ;  /* 0xfffb800b0c00798e */ /* 0x0087e4000c10e78c */
.L_x_4954:
[----:B------:R-:W-:Y:S05]  /*4db0*/  BSYNC B0 ;  /* 0x0000000000007941 */ /* 0x000fea0003800000 */
.L_x_4953:
[----:B------:R-:W2:Y:S01]  /*4dc0*/  LDS R217, [R217.X4+0x830] ;  /* 0x00083000d9d97984 */ /* 0x000ea20000004800 */
[----:B------:R-:W-:Y:S01]  /*4dd0*/  BSSY B0, `(.L_x_4955) ;  /* 0x0000005000007945 */ /* 0x000fe20003800000 */
[----:B---3--:R-:W-:-:S02]  /*4de0*/  IADD3 R11, R28, 0x120, RZ ;  /* 0x000001201c0b7810 */ /* 0x008fc40007ffe0ff */
[----:B--2-4-:R-:W-:Y:S01]  /*4df0*/  IADD3 R229, R28, 0x140, RZ ;  /* 0x000001401ce57810 */ /* 0x014fe20007ffe0ff */
[----:B------:R-:W-:Y:S05]  /*4e00*/  @!P5 BRA `(.L_x_4956) ;  /* 0x000000100000d947 */ /* 0x000fea0003800000 */
[----:B------:R2:W-:Y:S02]  /*4e10*/  RED.E.ADD.F32.FTZ.RN.STRONG.GPU [R12.64+-0x400], R217 ;  /* 0xfffc00d90c00798e */ /* 0x0005e4000c10e78c */
.L_x_4956:
[----:B------:R-:W-:Y:S05]  /*4e20*/  BSYNC B0 ;  /* 0x0000000000007941 */ /* 0x000fea0003800000 */
.L_x_4955:
[-C--:B------:R-:W-:Y:S01]  /*4e30*/  LEA.HI.SX32 R11, R11, R28.reuse, 0x1b ;  /* 0x0000001c0b0b7211 */ /* 0x080fe200078fdaff */
[----:B------:R-:W-:Y:S01]  /*4e40*/  BSSY B0, `(.L_x_4957) ;  /* 0x000000d000007945 */ /* 0x000fe20003800000 */
[----:B------:R-:W-:Y:S02]  /*4e50*/  ISETP.GE.AND P6, PT, R176, 0x121, PT ;  /* 0x00000121b000780c */ /* 0x000fe40003fc6270 */
[----:B--2---:R-:W-:Y:S02]  /*4e60*/  IADD3 R217, R28, 0x160, RZ ;  /* 0x000001601cd97810 */ /* 0x004fe40007ffe0ff */
[----:B------:R-:W2:Y:S01]  /*4e70*/  LDS R11, [R11.X4+0x8b0] ;  /* 0x0008b0000b0b7984 */ /* 0x000ea20000004800 */
        /* <DEDUP_REMOVED lines=8> */
[----:B--2---:R2:W-:Y:S02]  /*4f00*/  RED.E.ADD.F32.FTZ.RN.STRONG.GPU [R12.64+-0x380], R11 ;  /* 0xfffc800b0c00798e */ /* 0x0045e4000c10e78c */
.L_x_4958:
[----:B------:R-:W-:Y:S05]  /*4f10*/  BSYNC B0 ;  /* 0x0000000000007941 */ /* 0x000fea0003800000 */
.L_x_4957:
[----:B------:R-:W3:Y:S01]  /*4f20*/  LDS R229, [R229.X4+0x930] ;  /* 0x00093000e5e57984 */ /* 0x000ee20000004800 */
[----:B------:R-:W-:Y:S01]  /*4f30*/  BSSY B0, `(.L_x_4959) ;  /* 0x0000005000007945 */ /* 0x000fe20003800000 */
[----:B--2---:R-:W-:-:S02]  /*4f40*/  IADD3 R11, R28, 0x180, RZ ;  /* 0x000001801c0b7810 */ /* 0x004fc40007ffe0ff */
[----:B------:R-:W-:Y:S01]  /*4f50*/  LEA.HI.SX32 R217, R217, R28, 0x1b ;  /* 0x0000001cd9d97211 */ /* 0x000fe200078fdaff */
[----:B------:R-:W-:Y:S05]  /*4f60*/  @!P0 BRA `(.L_x_4960) ;  /* 0x0000001000008947 */ /* 0x000fea0003800000 */
[----:B---3--:R2:W-:Y:S02]  /*4f70*/  RED.E.ADD.F32.FTZ.RN.STRONG.GPU [R12.64+-0x300], R229 ;  /* 0xfffd00e50c00798e */ /* 0x0085e4000c10e78c */
.L_x_4960:
[----:B------:R-:W-:Y:S05]  /*4f80*/  BSYNC B0 ;  /* 0x0000000000007941 */ /* 0x000fea0003800000 */
.L_x_4959:
[----:B------:R-:W4:Y:S01]  /*4f90*/  LDS R217, [R217.X4+0x9b0] ;  /* 0x0009b000d9d97984 */ /* 0x000f220000004800 */
[----:B------:R-:W-:Y:S01]  /*4fa0*/  BSSY B0, `(.L_x_4961) ;  /* 0x0000005000007945 */ /* 0x000fe20003800000 */
[----:B--23--:R-:W-:Y:S02]  /*4fb0*/  IADD3 R229, R28, 0x1a0, RZ ;  /* 0x000001a01ce57810 */ /* 0x00cfe40007ffe0ff */
[----:B------:R-:W-:Y:S01]  /*4fc0*/  LEA.HI.SX32 R11, R11, R28, 0x1b ;  /* 0x0000001c0b0b7211 */ /* 0x000fe200078fdaff */
[----:B------:R-:W-:Y:S05]  /*4fd0*/  @!P1 BRA `(.L_x_4962) ;  /* 0x0000001000009947 */ /* 0x000fea0003800000 */
[----:B----4-:R2:W-:Y:S02]  /*4fe0*/  RED.E.ADD.F32.FTZ.RN.STRONG.GPU [R12.64+-0x280], R217 ;  /* 0xfffd80d90c00798e */ /* 0x0105e4000c10e78c */
.L_x_4962:
[----:B------:R-:W-:Y:S05]  /*4ff0*/  BSYNC B0 ;  /* 0x0000000000007941 */ /* 0x000fea0003800000 */
.L_x_4961:
[----:B------:R-:W3:Y:S01]  /*5000*/  LDS R11, [R11.X4+0xa30] ;  /* 0x000a30000b0b7984 */ /* 0x000ee20000004800 */
[----:B------:R-:W-:Y:S01]  /*5010*/  BSSY B0, `(.L_x_4963) ;  /* 0x0000005000007945 */ /* 0x000fe20003800000 */
[----:B--2-4-:R-:W-:Y:S02]  /*5020*/  IADD3 R217, R28, 0x1c0, RZ ;  /* 0x000001c01cd97810 */ /* 0x014fe40007ffe0ff */
[----:B------:R-:W-:Y:S01]  /*5030*/  LEA.HI.SX32 R229, R229, R28, 0x1b ;  /* 0x0000001ce5e57211 */ /* 0x000fe200078fdaff */
[----:B------:R-:W-:Y:S05]  /*5040*/  @!P2 BRA `(.L_x_4964) ;  /* 0x000000100000a947 */ /* 0x000fea0003800000 */
[----:B---3--:R2:W-:Y:S02]  /*5050*/  RED.E.ADD.F32.FTZ.RN.STRONG.GPU [R12.64+-0x200], R11 ;  /* 0xfffe000b0c00798e */ /* 0x0085e4000c10e78c */
.L_x_4964:
[----:B------:R-:W-:Y:S05]  /*5060*/  BSYNC B0 ;  /* 0x0000000000007941 */ /* 0x000fea0003800000 */
.L_x_4963:
[----:B------:R-:W4:Y:S01]  /*5070*/  LDS R229, [R229.X4+0xab0] ;  /* 0x000ab000e5e57984 */ /* 0x000f220000004800 */
[----:B------:R-:W-:Y:S01]  /*5080*/  BSSY B0, `(.L_x_4965) ;  /* 0x0000005000007945 */ /* 0x000fe20003800000 */
[----:B--23--:R-:W-:-:S02]  /*5090*/  IADD3 R11, R28, 0x1e0, RZ ;  /* 0x000001e01c0b7810 */ /* 0x00cfc40007ffe0ff */
[----:B------:R-:W-:Y:S01]  /*50a0*/  LEA.HI.SX32 R217, R217, R28, 0x1b ;  /* 0x0000001cd9d97211 */ /* 0x000fe200078fdaff */
[----:B------:R-:W-:Y:S05]  /*50b0*/  @!P3 BRA `(.L_x_4966) ;  /* 0x000000100000b947 */ /* 0x000fea0003800000 */
[----:B----4-:R2:W-:Y:S02]  /*50c0*/  RED.E.ADD.F32.FTZ.RN.STRONG.GPU [R12.64+-0x180], R229 ;  /* 0xfffe80e50c00798e */ /* 0x0105e4000c10e78c */
.L_x_4966:
[----:B------:R-:W-:Y:S05]  /*50d0*/  BSYNC B0 ;  /* 0x0000000000007941 */ /* 0x000fea0003800000 */
.L_x_4965:
[----:B------:R-:W3:Y:S01]  /*50e0*/  LDS R217, [R217.X4+0xb30] ;  /* 0x000b3000d9d97984 */ /* 0x000ee20000004800 */
[----:B------:R-:W-:Y:S01]  /*50f0*/  BSSY B0, `(.L_x_4967) ;  /* 0x0000004000007945 */ /* 0x000fe20003800000 */
[----:B------:R-:W-:Y:S01]  /*5100*/  LEA.HI.SX32 R11, R11, R28, 0x1b ;  /* 0x0000001c0b0b7211 */ /* 0x000fe200078fdaff */
[----:B------:R-:W-:Y:S05]  /*5110*/  @!P4 BRA `(.L_x_4968) ;  /* 0x000000100000c947 */ /* 0x000fea0003800000 */
[----:B---3--:R3:W-:Y:S02]  /*5120*/  RED.E.ADD.F32.FTZ.RN.STRONG.GPU [R12.64+-0x100], R217 ;  /* 0xffff00d90c00798e */ /* 0x0087e4000c10e78c */
.L_x_4968:
[----:B------:R-:W-:Y:S05]  /*5130*/  BSYNC B0 ;  /* 0x0000000000007941 */ /* 0x000fea0003800000 */
.L_x_4967:
[----:B------:R-:W2:Y:S01]  /*5140*/  LDS R11, [R11.X4+0xbb0] ;  /* 0x000bb0000b0b7984 */ /* 0x000ea20000004800 */
[----:B------:R-:W-:Y:S01]  /*5150*/  BSSY B0, `(.L_x_4969) ;  /* 0x0000003000007945 */ /* 0x000fe20003800000 */
[----:B------:R-:W-:Y:S05]  /*5160*/  @!P5 BRA `(.L_x_4970) ;  /* 0x000000100000d947 */ /* 0x000fea0003800000 */
[----:B--2---:R2:W-:Y:S02]  /*5170*/  RED.E.ADD.F32.FTZ.RN.STRONG.GPU [R12.64+-0x80], R11 ;  /* 0xffff800b0c00798e */ /* 0x0045e4000c10e78c */
.L_x_4970:
[----:B------:R-:W-:Y:S05]  /*5180*/  BSYNC B0 ;  /* 0x0000000000007941 */ /* 0x000fea0003800000 */
.L_x_4969:
[----:B------:R-:W5:Y:S01]  /*5190*/  SHFL.DOWN PT, R10, R153, 0x1, 0x1f ;  /* 0x08201f00990a7f89 */ /* 0x000f6200000e0000 */
[C---:B------:R-:W-:Y:S01]  /*51a0*/  ISETP.GT.AND P0, PT, R29.reuse, 0x1e, PT ;  /* 0x0000001e1d00780c */ /* 0x040fe20003f04270 */
[C---:B--2---:R-:W-:Y:S01]  /*51b0*/  FMUL.FTZ R11, R148.reuse, R207 ;  /* 0x000000cf940b7220 */ /* 0x044fe20000410000 */
[----:B------:R-:W-:Y:S01]  /*51c0*/  ISETP.NE.AND P1, PT, R29, RZ, PT ;  /* 0x000000ff1d00720c */ /* 0x000fe20003f25270 */
[----:B01-3--:R-:W0:Y:S01]  /*51d0*/  SHFL.DOWN PT, R12, R205, 0x1, 0x1f ;  /* 0x08201f00cd0c7f89 */ /* 0x00be2200000e0000 */
        /* <DEDUP_REMOVED lines=8> */
[----:B------:R-:W-:Y:S02]  /*5260*/  FFMA.FTZ R203, R156, R203, R11 ;  /* 0x000000cb9ccb7223 */ /* 0x000fe4000001000b */
[----:B------:R-:W-:Y:S02]  /*5270*/  FMUL.FTZ R11, R148, R197 ;  /* 0x000000c5940b7220 */ /* 0x000fe40000410000 */
[----:B------:R-:W-:-:S02]  /*5280*/  FADD.FTZ R119, R14, R119 ;  /* 0x000000770e777221 */ /* 0x000fc40000010000 */
[----:B------:R-:W-:Y:S02]  /*5290*/  FMUL.FTZ R200, R200, R11 ;  /* 0x0000000bc8c87220 */ /* 0x000fe40000410000 */
[----:B-----5:R-:W-:Y:S02]  /*52a0*/  @!P0 FADD.FTZ R153, R153, R10 ;  /* 0x0000000a99998221 */ /* 0x020fe40000010000 */
[----:B------:R-:W-:Y:S02]  /*52b0*/  FMUL.FTZ R11, R148, R195 ;  /* 0x000000c3940b7220 */ /* 0x000fe40000410000 */
[----:B0-----:R-:W-:Y:S01]  /*52c0*/  @!P0 FADD.FTZ R205, R205, R12 ;  /* 0x0000000ccdcd8221 */ /* 0x001fe20000010000 */
[----:B------:R-:W0:Y:S01]  /*52d0*/  SHFL.DOWN PT, R10, R153, 0x2, 0x1f ;  /* 0x08401f00990a7f89 */ /* 0x000e2200000e0000 */
[----:B------:R-:W-:Y:S01]  /*52e0*/  ISETP.GT.AND P0, PT, R29, 0x1d, PT ;  /* 0x0000001d1d00780c */ /* 0x000fe20003f04270 */
[----:B------:R-:W-:Y:S02]  /*52f0*/  FMUL.FTZ R182, R182, R11 ;  /* 0x0000000bb6b67220 */ /* 0x000fe40000410000 */
[----:B------:R-:W1:Y:S01]  /*5300*/  SHFL.DOWN PT, R12, R205, 0x2, 0x1f ;  /* 0x08401f00cd0c7f89 */ /* 0x000e6200000e0000 */
[----:B------:R-:W-:-:S02]  /*5310*/  FMUL.FTZ R11, R148, R193 ;  /* 0x000000c1940b7220 */ /* 0x000fc40000410000 */
[----:B------:R-:W-:Y:S02]  /*5320*/  FMUL.FTZ R178, R178, R13 ;  /* 0x0000000db2b27220 */ /* 0x000fe40000410000 */
[----:B------:R-:W-:Y:S02]  /*5330*/  FMUL.FTZ R170, R170, R11 ;  /* 0x0000000baaaa7220 */ /* 0x000fe40000410000 */
[----:B------:R-:W-:Y:S02]  /*5340*/  FMUL.FTZ R11, R148, R189 ;  /* 0x000000bd940b7220 */ /* 0x000fe40000410000 */
[----:B------:R-:W-:Y:S02]  /*5350*/  FFMA.FTZ R212, R155, R207, R212 ;  /* 0x000000cf9bd47223 */ /* 0x000fe400000100d4 */
[----:B------:R-:W-:Y:S02]  /*5360*/  FMUL.FTZ R168, R168, R11 ;  /* 0x0000000ba8a87220 */ /* 0x000fe40000410000 */
[----:B------:R-:W-:-:S02]  /*5370*/  FFMA.FTZ R200, R159, R197, R200 ;  /* 0x000000c59fc87223 */ /* 0x000fc400000100c8 */
[----:B------:R-:W-:Y:S02]  /*5380*/  FFMA.FTZ R195, R160, R195, R182 ;  /* 0x000000c3a0c37223 */ /* 0x000fe400000100b6 */
[----:B------:R-:W-:Y:S02]  /*5390*/  FFMA.FTZ R170, R161, R193, R170 ;  /* 0x000000c1a1aa7223 */ /* 0x000fe400000100aa */
[----:B------:R-:W-:Y:S02]  /*53a0*/  FFMA.FTZ R168, R163, R189, R168 ;  /* 0x000000bda3a87223 */ /* 0x000fe400000100a8 */
[----:B0-----:R-:W-:Y:S02]  /*53b0*/  @!P0 FADD.FTZ R153, R153, R10 ;  /* 0x0000000a99998221 */ /* 0x001fe40000010000 */
[----:B------:R-:W-:Y:S02]  /*53c0*/  FMUL.FTZ R10, R148, R215 ;  /* 0x000000d7940a7220 */ /* 0x000fe40000410000 */
[----:B-1----:R-:W-:Y:S01]  /*53d0*/  @!P0 FADD.FTZ R205, R205, R12 ;  /* 0x0000000ccdcd8221 */ /* 0x002fe20000010000 */
[----:B------:R-:W-:Y:S01]  /*53e0*/  ISETP.GT.AND P0, PT, R29, 0x1b, PT ;  /* 0x0000001b1d00780c */ /* 0x000fe20003f04270 */
[----:B------:R-:W0:Y:S01]  /*53f0*/  SHFL.DOWN PT, R12, R153, 0x4, 0x1f ;  /* 0x08801f00990c7f89 */ /* 0x000e2200000e0000 */
[----:B------:R-:W-:-:S02]  /*5400*/  FMUL.FTZ R10, R227, R10 ;  /* 0x0000000ae30a7220 */ /* 0x000fc40000410000 */
[----:B------:R-:W-:Y:S01]  /*5410*/  FFMA.FTZ R180, R149, R171, R180 ;  /* 0x000000ab95b47223 */ /* 0x000fe200000100b4 */
[----:B------:R-:W1:Y:S01]  /*5420*/  SHFL.DOWN PT, R166, R205, 0x4, 0x1f ;  /* 0x08801f00cda67f89 */ /* 0x000e6200000e0000 */
[----:B------:R-:W-:Y:S02]  /*5430*/  FFMA.FTZ R215, R154, R215, R10 ;  /* 0x000000d79ad77223 */ /* 0x000fe4000001000a */
[----:B------:R-:W-:Y:S02]  /*5440*/  FMUL.FTZ R10, R148, R201 ;  /* 0x000000c9940a7220 */ /* 0x000fe40000410000 */
        /* <DEDUP_REMOVED lines=13> */
[----:B------:R-:W-:Y:S02]  /*5520*/  FFMA.FTZ R12, R157, R201, R12 ;  /* 0x000000c99d0c7223 */ /* 0x000fe4000001000c */
[----:B------:R-:W1:Y:S01]  /*5530*/  SHFL.DOWN PT, R166, R205, 0x8, 0x1f ;  /* 0x09001f00cda67f89 */ /* 0x000e6200000e0000 */
[----:B------:R-:W-:Y:S02]  /*5540*/  FMUL.FTZ R10, R148, R199 ;  /* 0x000000c7940a7220 */ /* 0x000fe40000410000 */
[----:B------:R-:W-:-:S02]  /*5550*/  FADD.FTZ R133, R12, R133 ;  /* 0x000000850c857221 */ /* 0x000fc40000010000 */
[----:B------:R-:W-:Y:S02]  /*5560*/  FMUL.FTZ R10, R225, R10 ;  /* 0x0000000ae10a7220 */ /* 0x000fe40000410000 */
[----:B------:R-:W-:Y:S02]  /*5570*/  FADD.FTZ R132, R203, R132 ;  /* 0x00000084cb847221 */ /* 0x000fe40000010000 */
[----:B------:R-:W-:Y:S02]  /*5580*/  FFMA.FTZ R199, R158, R199, R10 ;  /* 0x000000c79ec77223 */ /* 0x000fe4000001000a */
[----:B------:R-:W-:Y:S02]  /*5590*/  FMUL.FTZ R10, R148, R191 ;  /* 0x000000bf940a7220 */ /* 0x000fe40000410000 */
[----:B------:R-:W-:Y:S02]  /*55a0*/  FADD.FTZ R124, R223, R124 ;  /* 0x0000007cdf7c7221 */ /* 0x000fe40000010000 */
[----:B------:R-:W-:-:S02]  /*55b0*/  FMUL.FTZ R10, R169, R10 ;  /* 0x0000000aa90a7220 */ /* 0x000fc40000410000 */
[----:B------:R-:W-:Y:S02]  /*55c0*/  FADD.FTZ R123, R184, R123 ;  /* 0x0000007bb87b7221 */ /* 0x000fe40000010000 */
[----:B------:R-:W-:Y:S02]  /*55d0*/  FFMA.FTZ R191, R162, R191, R10 ;  /* 0x000000bfa2bf7223 */ /* 0x000fe4000001000a */
        /* <DEDUP_REMOVED lines=10> */
[----:B------:R-:W-:Y:S02]  /*5680*/  FADD.FTZ R134, R199, R134 ;  /* 0x00000086c7867221 */ /* 0x000fe40000010000 */
[----:B------:R-:W-:Y:S02]  /*5690*/  FFMA.FTZ R14, R165, R185, R10 ;  /* 0x000000b9a50e7223 */ /* 0x000fe4000001000a */
[----:B------:R-:W-:-:S02]  /*56a0*/  FADD.FTZ R122, R17, R122 ;  /* 0x0000007a117a7221 */ /* 0x000fc40000010000 */
[----:B------:R-:W-:Y:S02]  /*56b0*/  FADD.FTZ R135, R200, R135 ;  /* 0x00000087c8877221 */ /* 0x000fe40000010000 */
[----:B------:R-:W-:Y:S02]  /*56c0*/  FADD.FTZ R121, R16, R121 ;  /* 0x0000007910797221 */ /* 0x000fe40000010000 */
[----:B------:R-:W-:Y:S02]  /*56d0*/  FADD.FTZ R136, R195, R136 ;  /* 0x00000088c3887221 */ /* 0x000fe40000010000 */
[----:B------:R-:W-:Y:S02]  /*56e0*/  FADD.FTZ R120, R15, R120 ;  /* 0x000000780f787221 */ /* 0x000fe40000010000 */
[----:B0-----:R-:W-:Y:S02]  /*56f0*/  @!P0 FADD.FTZ R153, R153, R12 ;  /* 0x0000000c99998221 */ /* 0x001fe40000010000 */
[----:B------:R-:W-:-:S02]  /*5700*/  FMUL.FTZ R12, R148, R183 ;  /* 0x000000b7940c7220 */ /* 0x000fc40000410000 */
[----:B-1----:R-:W-:Y:S01]  /*5710*/  @!P0 FADD.FTZ R205, R205, R154 ;  /* 0x0000009acdcd8221 */ /* 0x002fe20000010000 */
[----:B------:R-:W-:Y:S01]  /*5720*/  MOV R10, R153 ;  /* 0x00000099000a7202 */ /* 0x000fe20000000f00 */
[----:B------:R-:W-:Y:S02]  /*5730*/  FMUL.FTZ R12, R179, R12 ;  /* 0x0000000cb30c7220 */ /* 0x000fe40000410000 */
[----:B------:R-:W-:Y:S01]  /*5740*/  FADD.FTZ R137, R170, R137 ;  /* 0x00000089aa897221 */ /* 0x000fe20000010000 */
[----:B------:R-:W-:Y:S01]  /*5750*/  MOV R11, R205 ;  /* 0x000000cd000b7202 */ /* 0x000fe20000000f00 */
[----:B------:R-:W-:Y:S02]  /*5760*/  FFMA.FTZ R183, R150, R183, R12 ;  /* 0x000000b796b77223 */ /* 0x000fe4000001000c */
[----:B------:R-:W-:Y:S02]  /*5770*/  FMUL.FTZ R12, R148, R175 ;  /* 0x000000af940c7220 */ /* 0x000fe40000410000 */
[----:B------:R0:W-:Y:S01]  /*5780*/  @!P1 STS.64 [0xc78], R10 ;  /* 0x000c780aff009388 */ /* 0x0001e20000000a00 */
[----:B------:R-:W-:-:S02]  /*5790*/  FADD.FTZ R138, R191, R138 ;  /* 0x0000008abf8a7221 */ /* 0x000fc40000010000 */
[----:B------:R-:W-:Y:S02]  /*57a0*/  FMUL.FTZ R12, R177, R12 ;  /* 0x0000000cb10c7220 */ /* 0x000fe40000410000 */
        /* <DEDUP_REMOVED lines=15> */
[----:B0-----:R-:W-:Y:S02]  /*58a0*/  ISETP.NE.AND P0, PT, R32, c[0x0][0x174], PT ;  /* 0x00005d0020007a0c */ /* 0x001fe40003f05270 */
[----:B------:R-:W-:-:S11]  /*58b0*/  SHF.L.U32 R14, R147, 0x2, RZ ;  /* 0x00000002930e7819 */ /* 0x000fd600000006ff */
[----:B------:R-:W0:Y:S04]  /*58c0*/  @P0 LDS R12, [R14+0x2328] ;  /* 0x002328000e0c0984 */ /* 0x000e280000000800 */
[----:B------:R-:W1:Y:S01]  /*58d0*/  @P0 LDS R13, [R14+0x1f28] ;  /* 0x001f28000e0d0984 */ /* 0x000e620000000800 */
[----:B0-----:R-:W-:Y:S02]  /*58e0*/  @P0 FADD.FTZ R11, R11, R12 ;  /* 0x0000000c0b0b0221 */ /* 0x001fe40000010000 */
[----:B-1----:R-:W-:-:S03]  /*58f0*/  @P0 FADD.FTZ R10, R10, R13 ;  /* 0x0000000d0a0a0221 */ /* 0x002fc60000010000 */
[----:B------:R0:W-:Y:S04]  /*5900*/  STS [R14+0x2328], R11 ;  /* 0x0023280b0e007388 */ /* 0x0001e80000000800 */
[----:B------:R0:W-:Y:S02]  /*5910*/  STS [R14+0x1f28], R10 ;  /* 0x001f280a0e007388 */ /* 0x0001e40000000800 */
.L_x_4972:
[----:B0-----:R-:W-:Y:S05]  /*5920*/  BSYNC B0 ;  /* 0x0000000000007941 */ /* 0x001fea0003800000 */
.L_x_4971:
[----:B------:R-:W-:Y:S01]  /*5930*/  IADD3 R147, R147, 0x1, RZ ;  /* 0x0000000193937810 */ /* 0x000fe20007ffe0ff */
[----:B------:R-:W-:-:S03]  /*5940*/  UIADD3 UR5, UP0, UR5, 0x1, URZ ;  /* 0x0000000105057890 */ /* 0x000fc6000ff1e03f */
[----:B------:R-:W-:Y:S01]  /*5950*/  ISETP.GE.AND P0, PT, R147, c[0x0][0x16c], PT ;  /* 0x00005b0093007a0c */ /* 0x000fe20003f06270 */
[----:B------:R-:W-:-:S12]  /*5960*/  UIADD3.X UR6, URZ, UR6, URZ, UP0, !UPT ;  /* 0x000000063f067290 */ /* 0x000fd800087fe43f */
[----:B------:R-:W-:Y:S01]  /*5970*/  @P0 CALL.REL.NOINC `(.L_x_4936) ;  /* 0x0000001000000944 */ /* 0x000fe20003c00000 */
[----:B------:R-:W-:Y:S05]  /*5980*/  BRA `(.L_x_4973) ;  /* 0xffffca7000007947 */ /* 0x000fea000383ffff */
.L_x_4936:
[----:B------:R-:W-:Y:S01]  /*5990*/  BAR.SYNC.DEFER_BLOCKING 0x0 ;  /* 0x0000000000007b1d */ /* 0x000fe20000010000 */
[----:B------:R-:W-:Y:S01]  /*59a0*/  F2FP.PACK_AB R114, R115, R114 ;  /* 0x000000727372723e */ /* 0x000fe200000000ff */
[----:B------:R-:W-:Y:S01]  /*59b0*/  IMAD R105, R33, -0x200, R24 ;  /* 0xfffffe0021697824 */ /* 0x000fe200078e0218 */
        /* <DEDUP_REMOVED lines=16> */
[----:B------:R-:W-:Y:S02]  /*5ac0*/  MOV R14, UR9 ;  /* 0x00000009000e7c02 */ /* 0x000fe40008000f00 */
[----:B------:R-:W-:Y:S01]  /*5ad0*/  SHF.R.S32.HI R101, RZ, 0x1f, R105 ;  /* 0x0000001fff657819 */ /* 0x000fe20000011469 */
[----:B------:R2:W-:Y:S01]  /*5ae0*/  STS.U16 [R66+0xa], R12 ;  /* 0x00000a0c42007388 */ /* 0x0005e20000000400 */
[----:B------:R-:W-:Y:S02]  /*5af0*/  SHF.R.S32.HI R103, RZ, 0x1f, R2 ;  /* 0x0000001fff677819 */ /* 0x000fe40000011402 */
[----:B0-----:R-:W-:Y:S01]  /*5b00*/  PRMT R10, R120, 0x7632, R10 ;  /* 0x00007632780a7816 */ /* 0x001fe2000000000a */
[----:B------:R-:W-:Y:S01]  /*5b10*/  STS.U16 [R66], R114 ;  /* 0x0000007242007388 */ /* 0x000fe20000000400 */
[----:B------:R-:W-:-:S02]  /*5b20*/  LEA R17, P2, R2, c[0x0][0x330], 0x1 ;  /* 0x0000cc0002117a11 */ /* 0x000fc400078408ff */
[----:B-1----:R-:W-:Y:S01]  /*5b30*/  PRMT R11, R124, 0x7632, R11 ;  /* 0x000076327c0b7816 */ /* 0x002fe2000000000b */
[----:B------:R-:W-:Y:S01]  /*5b40*/  STS.U16 [R66+0x4], R116 ;  /* 0x0000047442007388 */ /* 0x000fe20000000400 */
[----:B------:R-:W-:Y:S02]  /*5b50*/  MOV R18, UR8 ;  /* 0x0000000800127c02 */ /* 0x000fe40008000f00 */
        /* <DEDUP_REMOVED lines=12> */
[----:B-1----:R-:W-:-:S03]  /*5c20*/  IMAD.WIDE.U32 R10, R23, c[0x0][0x2d8], RZ ;  /* 0x0000b600170a7a25 */ /* 0x002fc600078e00ff */
[----:B------:R-:W-:Y:S04]  /*5c30*/  STS.U16 [R66+0x1c], R128 ;  /* 0x00001c8042007388 */ /* 0x000fe80000000400 */
[----:B------:R1:W-:Y:S01]  /*5c40*/  STS.U16 [R66+0x1e], R15 ;  /* 0x00001e0f42007388 */ /* 0x0003e20000000400 */
[----:B------:R-:W-:-:S06]  /*5c50*/  NOP ;  /* 0x0000000000007918 */ /* 0x000fcc0000000000 */
[----:B------:R-:W-:Y:S01]  /*5c60*/  LDS.U16 R19, [R50] ;  /* 0x0000000032137984 */ /* 0x000fe20000000400 */
[----:B0-----:R-:W-:-:S03]  /*5c70*/  IMAD R12, R22, c[0x0][0x2d8], RZ ;  /* 0x0000b600160c7a24 */ /* 0x001fc600078e02ff */
[----:B------:R-:W-:Y:S01]  /*5c80*/  LDS.U16 R67, [R51+0x40] ;  /* 0x0000400033437984 */ /* 0x000fe20000000400 */
[----:B-1----:R-:W-:-:S03]  /*5c90*/  IMAD R15, R23, c[0x0][0x2dc], R12 ;  /* 0x0000b700170f7a24 */ /* 0x002fc600078e020c */
        /* <DEDUP_REMOVED lines=9> */
[----:B------:R-:W-:Y:S01]  /*5d30*/  IADD3 R10, P1, R2, UR8, RZ ;  /* 0x00000008020a7c10 */ /* 0x000fe2000ff3e0ff */
[----:B------:R-:W-:Y:S03]  /*5d40*/  LDS.U16 R79, [R57+0x1c0] ;  /* 0x0001c000394f7984 */ /* 0x000fe60000000400 */
        /* <DEDUP_REMOVED lines=11> */
[----:B0-----:R-:W-:-:S02]  /*5e00*/  LEA.HI.X R14, R2, c[0x0][0x334], R103, 0x1, P2 ;  /* 0x0000cd00020e7a11 */ /* 0x001fc400010f0c67 */
[----:B------:R-:W-:-:S04]  /*5e10*/  LEA R16, P2, R12, R17, 0x1 ;  /* 0x000000110c107211 */ /* 0x000fc800078408ff */
[----:B------:R-:W-:Y:S01]  /*5e20*/  LEA.HI.X R17, R12, R14, R13, 0x1, P2 ;  /* 0x0000000e0c117211 */ /* 0x000fe200010f0c0d */
[----:B------:R-:W0:Y:S02]  /*5e30*/  LDS R97, [0x420] ;  /* 0x00042000ff617984 */ /* 0x000e240000000800 */
[-C--:B0-----:R-:W-:Y:S02]  /*5e40*/  ISETP.GE.AND P4, PT, R2, R97.reuse, PT ;  /* 0x000000610200720c */ /* 0x081fe40003f86270 */
[-C--:B------:R-:W-:Y:S02]  /*5e50*/  ISETP.GE.AND P3, PT, R36, R97.reuse, PT ;  /* 0x000000612400720c */ /* 0x080fe40003f66270 */
[-C--:B------:R-:W-:Y:S02]  /*5e60*/  ISETP.GE.AND P2, PT, R37, R97.reuse, PT ;  /* 0x000000612500720c */ /* 0x080fe40003f46270 */
[-C--:B------:R-:W-:Y:S02]  /*5e70*/  ISETP.GE.AND P1, PT, R38, R97.reuse, PT ;  /* 0x000000612600720c */ /* 0x080fe40003f26270 */
[----:B------:R-:W-:-:S02]  /*5e80*/  ISETP.GE.AND P5, PT, R39, R97, PT ;  /* 0x000000612700720c */ /* 0x000fc40003fa6270 */
[----:B------:R-:W-:-:S03]  /*5e90*/  ISETP.GE.AND P6, PT, R40, R97, PT ;  /* 0x000000612800720c */ /* 0x000fc60003fc6270 */
        /* <DEDUP_REMOVED lines=10> */
.L_x_4975:
[----:B------:R-:W-:Y:S05]  /*5f40*/  BSYNC B0 ;  /* 0x0000000000007941 */ /* 0x000fea0003800000 */
.L_x_4974:
[----:B------:R-:W-:Y:S01]  /*5f50*/  @!P3 STG.E.U16 [R16.64+-0x380], R69 ;  /* 0xfffc80451000b986 */ /* 0x000fe2000c10150c */
        /* <DEDUP_REMOVED lines=8> */
[-C--:B------:R-:W-:Y:S01]  /*5fe0*/  ISETP.GE.AND P1, PT, R44, R97.reuse, PT ;  /* 0x000000612c00720c */ /* 0x080fe20003f26270 */
[----:B------:R-:W-:Y:S01]  /*5ff0*/  FADD.FTZ R3, R12, R143 ;  /* 0x0000008f0c037221 */ /* 0x000fe20000010000 */
[----:B0-----:R-:W-:Y:S01]  /*6000*/  PRMT R15, R144, 0x7632, R15 ;  /* 0x00007632900f7816 */ /* 0x001fe2000000000f */
        /* <DEDUP_REMOVED lines=19> */
[----:B------:R-:W-:Y:S01]  /*6140*/  PRMT R19, R13, 0x7610, R19 ;  /* 0x000076100d137816 */ /* 0x000fe20000000013 */
[----:B------:R-:W-:Y:S01]  /*6150*/  @!P1 STG.E.U16 [R16.64+-0x180], R85 ;  /* 0xfffe805510009986 */ /* 0x000fe2000c10150c */
[----:B------:R-:W-:Y:S01]  /*6160*/  ISETP.GE.AND P1, PT, R49, R97, PT ;  /* 0x000000613100720c */ /* 0x000fe20003f26270 */
[----:B------:R-:W-:Y:S01]  /*6170*/  FADD.FTZ R137, R138, R137 ;  /* 0x000000898a897221 */ /* 0x000fe20000010000 */
[----:B------:R-:W-:Y:S01]  /*6180*/  PRMT R27, R13, 0x7632, R27 ;  /* 0x000076320d1b7816 */ /* 0x000fe2000000001b */
[----:B------:R-:W-:Y:S01]  /*6190*/  @!P5 STG.E.U16 [R16.64+-0x140], R87 ;  /* 0xfffec0571000d986 */ /* 0x000fe2000c10150c */
[----:B------:R-:W-:Y:S01]  /*61a0*/  F2FP.PACK_AB R142, R142, R143 ;  /* 0x0000008f8e8e723e */ /* 0x000fe200000000ff */
[----:B------:R-:W-:Y:S01]  /*61b0*/  FADD.FTZ R136, R137, R136 ;  /* 0x0000008889887221 */ /* 0x000fe20000010000 */
[----:B------:R-:W-:Y:S01]  /*61c0*/  F2FP.PACK_AB R14, R134, R135 ;  /* 0x00000087860e723e */ /* 0x000fe200000000ff */
[----:B------:R-:W-:Y:S01]  /*61d0*/  @!P6 STG.E.U16 [R16.64+-0x100], R89 ;  /* 0xffff00591000e986 */ /* 0x000fe2000c10150c */
[----:B------:R-:W-:Y:S01]  /*61e0*/  F2FP.PACK_AB R13, R130, R131 ;  /* 0x00000083820d723e */ /* 0x000fe200000000ff */
[----:B------:R-:W-:Y:S01]  /*61f0*/  FADD.FTZ R135, R136, R135 ;  /* 0x0000008788877221 */ /* 0x000fe20000010000 */
[----:B------:R-:W-:Y:S01]  /*6200*/  BSSY B0, `(.L_x_4976) ;  /* 0x0000049000007945 */ /* 0x000fe20003800000 */
[----:B------:R-:W-:Y:S02]  /*6210*/  @!P4 STG.E.U16 [R16.64+-0xc0], R91 ;  /* 0xffff405b1000c986 */ /* 0x000fe4000c10150c */
[----:B------:R-:W-:-:S02]  /*6220*/  FADD.FTZ R134, R135, R134 ;  /* 0x0000008687867221 */ /* 0x000fc40000010000 */
[----:B------:R-:W-:Y:S04]  /*6230*/  @!P3 STG.E.U16 [R16.64+-0x80], R93 ;  /* 0xffff805d1000b986 */ /* 0x000fe8000c10150c */
[----:B------:R-:W-:Y:S04]  /*6240*/  @!P2 STG.E.U16 [R16.64+-0x3c0], R67 ;  /* 0xfffc40431000a986 */ /* 0x000fe8000c10150c */
[----:B------:R0:W-:Y:S04]  /*6250*/  @!P1 STG.E.U16 [R16.64+-0x40], R95 ;  /* 0xffffc05f10009986 */ /* 0x0001e8000c10150c */
[----:B------:R-:W-:Y:S01]  /*6260*/  BAR.SYNC.DEFER_BLOCKING 0x0 ;  /* 0x0000000000007b1d */ /* 0x000fe20000010000 */
[----:B0-----:R-:W-:-:S02]  /*6270*/  PRMT R16, R141, 0x7632, R16 ;  /* 0x000076328d107816 */ /* 0x001fc40000000010 */
[----:B------:R-:W-:-:S03]  /*6280*/  PRMT R17, R142, 0x7632, R17 ;  /* 0x000076328e117816 */ /* 0x000fc60000000011 */
[----:B------:R0:W-:Y:S04]  /*6290*/  STS.U16 [R66+0x2], R15 ;  /* 0x0000020f42007388 */ /* 0x0001e80000000400 */
[----:B------:R1:W-:Y:S04]  /*62a0*/  STS.U16 [R66+0xa], R16 ;  /* 0x00000a1042007388 */ /* 0x0003e80000000400 */
[----:B------:R2:W-:Y:S01]  /*62b0*/  STS.U16 [R66+0xc], R18 ;  /* 0x00000c1242007388 */ /* 0x0005e20000000400 */
[----:B0-----:R-:W-:Y:S02]  /*62c0*/  PRMT R15, R12, 0x7632, R15 ;  /* 0x000076320c0f7816 */ /* 0x001fe4000000000f */
[----:B------:R-:W-:Y:S01]  /*62d0*/  F2FP.PACK_AB R12, R132, R133 ;  /* 0x00000085840c723e */ /* 0x000fe200000000ff */
[----:B------:R-:W-:Y:S01]  /*62e0*/  STS.U16 [R66], R144 ;  /* 0x0000009042007388 */ /* 0x000fe20000000400 */
[----:B-1----:R-:W-:Y:S01]  /*62f0*/  PRMT R16, R14, 0x7632, R16 ;  /* 0x000076320e107816 */ /* 0x002fe20000000010 */
[----:B------:R-:W-:Y:S01]  /*6300*/  FADD.FTZ R133, R134, R133 ;  /* 0x0000008586857221 */ /* 0x000fe20000010000 */
[C---:B------:R-:W-:Y:S01]  /*6310*/  PRMT R67, R12.reuse, 0x7610, R67 ;  /* 0x000076100c437816 */ /* 0x040fe20000000043 */
[----:B------:R-:W-:Y:S01]  /*6320*/  STS.U16 [R66+0x4], R142 ;  /* 0x0000048e42007388 */ /* 0x000fe20000000400 */
[----:B------:R-:W-:Y:S01]  /*6330*/  PRMT R68, R12, 0x7632, R68 ;  /* 0x000076320c447816 */ /* 0x000fe20000000044 */
[----:B------:R-:W-:Y:S01]  /*6340*/  FADD.FTZ R132, R133, R132 ;  /* 0x0000008485847221 */ /* 0x000fe20000010000 */
[----:B--2---:R-:W-:Y:S01]  /*6350*/  PRMT R18, R13, 0x7632, R18 ;  /* 0x000076320d127816 */ /* 0x004fe20000000012 */
[----:B------:R-:W-:Y:S01]  /*6360*/  STS.U16 [R66+0x6], R17 ;  /* 0x0000061142007388 */ /* 0x000fe20000000400 */
[----:B------:R-:W-:-:S03]  /*6370*/  MOV R12, UR9 ;  /* 0x00000009000c7c02 */ /* 0x000fc60008000f00 */
[----:B------:R-:W-:Y:S04]  /*6380*/  STS.U16 [R66+0x8], R141 ;  /* 0x0000088d42007388 */ /* 0x000fe80000000400 */
[----:B------:R-:W-:Y:S04]  /*6390*/  STS.U16 [R66+0xe], R15 ;  /* 0x00000e0f42007388 */ /* 0x000fe80000000400 */
[----:B------:R-:W-:Y:S04]  /*63a0*/  STS.U16 [R66+0x10], R19 ;  /* 0x0000101342007388 */ /* 0x000fe80000000400 */
[----:B------:R0:W-:Y:S04]  /*63b0*/  STS.U16 [R66+0x12], R27 ;  /* 0x0000121b42007388 */ /* 0x0001e80000000400 */
[----:B------:R1:W-:Y:S04]  /*63c0*/  STS.U16 [R66+0x14], R14 ;  /* 0x0000140e42007388 */ /* 0x0003e80000000400 */
[----:B------:R-:W-:Y:S01]  /*63d0*/  STS.U16 [R66+0x16], R16 ;  /* 0x0000161042007388 */ /* 0x000fe20000000400 */
[----:B0-----:R-:W-:-:S03]  /*63e0*/  FADD.FTZ R27, R132, R131 ;  /* 0x00000083841b7221 */ /* 0x001fc60000010000 */
[----:B------:R-:W-:Y:S01]  /*63f0*/  STS.U16 [R66+0x18], R67 ;  /* 0x0000184342007388 */ /* 0x000fe20000000400 */
[----:B-1----:R-:W-:Y:S01]  /*6400*/  IADD3 R14, P1, R2, -0x1e0, RZ ;  /* 0xfffffe20020e7810 */ /* 0x002fe20007f3e0ff */
[----:B------:R-:W-:Y:S02]  /*6410*/  FADD.FTZ R27, R27, R130 ;  /* 0x000000821b1b7221 */ /* 0x000fe40000010000 */
[----:B------:R-:W-:Y:S01]  /*6420*/  STS.U16 [R66+0x1a], R68 ;  /* 0x00001a4442007388 */ /* 0x000fe20000000400 */
[----:B------:R-:W-:-:S03]  /*6430*/  IADD3.X R79, R103, -0x1, RZ, P1, !PT ;  /* 0xffffffff674f7810 */ /* 0x000fc60000ffe4ff */
        /* <DEDUP_REMOVED lines=21> */
[----:B0-----:R-:W-:-:S04]  /*6590*/  IMAD R12, R22, c[0x0][0x2f8], RZ ;  /* 0x0000be00160c7a24 */ /* 0x001fc800078e02ff */
[C---:B------:R-:W-:Y:S01]  /*65a0*/  IMAD R13, R23.reuse, c[0x0][0x2fc], R12 ;  /* 0x0000bf00170d7a24 */ /* 0x040fe200078e020c */
        /* <DEDUP_REMOVED lines=14> */
.L_x_4977:
[----:B------:R-:W-:Y:S05]  /*6690*/  BSYNC B0 ;  /* 0x0000000000007941 */ /* 0x000fea0003800000 */
.L_x_4976:
[----:B------:R-:W-:Y:S01]  /*66a0*/  MOV R3, R81 ;  /* 0x0000005100037202 */ /* 0x000fe20000000f00 */
[----:B------:R-:W-:Y:S01]  /*66b0*/  IMAD R11, R21, c[0x0][0x300], RZ ;  /* 0x0000c000150b7a24 */ /* 0x000fe200078e02ff */
[----:B------:R-:W-:Y:S01]  /*66c0*/  LEA R10, P1, R14, c[0x0][0x340], 0x1 ;  /* 0x0000d0000e0a7a11 */ /* 0x000fe200078208ff */
[----:B------:R-:W-:Y:S01]  /*66d0*/  UIADD3 UR18, UP0, UR18, -0x400, URZ ;  /* 0xfffffc0012127890 */ /* 0x000fe2000ff1e03f */
[-C--:B------:R-:W-:Y:S01]  /*66e0*/  ISETP.GE.AND P3, PT, R34, R77.reuse, PT ;  /* 0x0000004d2200720c */ /* 0x080fe20003f66270 */
[----:B------:R-:W-:Y:S01]  /*66f0*/  IMAD.WIDE.U32 R2, R0, c[0x0][0x300], R2 ;  /* 0x0000c00000027a25 */ /* 0x000fe200078e0002 */
[-C--:B------:R-:W-:Y:S01]  /*6700*/  ISETP.GE.AND P4, PT, R36, R77.reuse, PT ;  /* 0x0000004d2400720c */ /* 0x080fe20003f86270 */
[----:B------:R-:W-:Y:S01]  /*6710*/  UIADD3 UR14, UP1, UR14, -0x400, URZ ;  /* 0xfffffc000e0e7890 */ /* 0x000fe2000ff3e03f */
[----:B------:R-:W-:Y:S01]  /*6720*/  ISETP.GE.AND P5, PT, R37, R77, PT ;  /* 0x0000004d2500720c */ /* 0x000fe20003fa6270 */
[----:B0-----:R-:W-:Y:S01]  /*6730*/  IMAD R13, R0, c[0x0][0x304], R11 ;  /* 0x0000c100000d7a24 */ /* 0x001fe200078e020b */
[----:B------:R-:W-:Y:S01]  /*6740*/  IADD3 R12, P0, R105, R2, RZ ;  /* 0x00000002690c7210 */ /* 0x000fe20007f1e0ff */
[----:B------:R-:W-:Y:S01]  /*6750*/  UIADD3 UR16, UP2, UR16, -0x400, URZ ;  /* 0xfffffc0010107890 */ /* 0x000fe2000ff5e03f */
[----:B------:R-:W-:Y:S01]  /*6760*/  LEA.HI.X R11, R14, c[0x0][0x344], R79, 0x1, P1 ;  /* 0x0000d1000e0b7a11 */ /* 0x000fe200008f0c4f */
        /* <DEDUP_REMOVED lines=37> */
[----:B------:R-:W-:Y:S01]  /*69c0*/  @!P0 CALL.REL.NOINC `(.L_x_4934) ;  /* 0x0000001000008944 */ /* 0x000fe20003c00000 */
[----:B------:R-:W-:Y:S05]  /*69d0*/  BRA `(.L_x_4978) ;  /* 0xffff9e1000007947 */ /* 0x000fea000383ffff */
.L_x_4934:
[----:B------:R-:W-:Y:S02]  /*69e0*/  ISETP.NE.U32.AND P0, PT, RZ, c[0x0][0x328], PT ;  /* 0x0000ca00ff007a0c */ /* 0x000fe40003f05070 */
[----:B------:R-:W-:Y:S02]  /*69f0*/  ISETP.NE.U32.AND P2, PT, RZ, c[0x0][0x348], PT ;  /* 0x0000d200ff007a0c */ /* 0x000fe40003f45070 */
[----:B------:R-:W-:Y:S02]  /*6a00*/  ISETP.NE.AND.EX P1, PT, RZ, c[0x0][0x32c], PT, P0 ;  /* 0x0000cb00ff007a0c */ /* 0x000fe40003f25300 */
[----:B------:R-:W-:-:S11]  /*6a10*/  ISETP.NE.AND.EX P0, PT, RZ, c[0x0][0x34c], PT, P2 ;  /* 0x0000d300ff007a0c */ /* 0x000fd60003f05320 */
[----:B------:R-:W-:Y:S05]  /*6a20*/  @!P1 BRA `(.L_x_4979) ;  /* 0x0000014000009947 */ /* 0x000fea0003800000 */
[----:B0-----:R-:W0:Y:S01]  /*6a30*/  SHFL.DOWN P1, R3, R26, 0x1, 0x1f ;  /* 0x08201f001a037f89 */ /* 0x001e220000020000 */
[----:B------:R-:W-:Y:S03]  /*6a40*/  BSSY B0, `(.L_x_4979) ;  /* 0x0000012000007945 */ /* 0x000fe60003800000 */
[----:B------:R-:W2:Y:S01]  /*6a50*/  S2R R10, SR_LANEID ;  /* 0x00000000000a7919 */ /* 0x000ea20000000000 */
[----:B0-----:R-:W-:Y:S01]  /*6a60*/  @P1 FADD R3, R3, R26 ;  /* 0x0000001a03031221 */ /* 0x001fe20000000000 */
[----:B--2---:R-:W-:-:S04]  /*6a70*/  ISETP.NE.AND P2, PT, R10, RZ, PT ;  /* 0x000000ff0a00720c */ /* 0x004fc80003f45270 */
[----:B------:R-:W0:Y:S04]  /*6a80*/  SHFL.DOWN P1, R2, R3, 0x2, 0x1f ;  /* 0x08401f0003027f89 */ /* 0x000e280000020000 */
[----:B------:R-:W2:Y:S01]  /*6a90*/  S2R R10, SR_TID.X ;  /* 0x00000000000a7919 */ /* 0x000ea20000002100 */
        /* <DEDUP_REMOVED lines=11> */
[----:B0-----:R0:W-:Y:S02]  /*6b50*/  RED.E.ADD.F32.FTZ.RN.STRONG.GPU [R6.64], R11 ;  /* 0x0000000b0600798e */ /* 0x0011e4000c10e78c */
.L_x_4980:
[----:B0-----:R-:W-:Y:S05]  /*6b60*/  BSYNC B0 ;  /* 0x0000000000007941 */ /* 0x001fea0003800000 */
.L_x_4979:
[----:B------:R-:W-:Y:S01]  /*6b70*/  BSSY B0, `(.L_x_4981) ;  /* 0x0000018000007945 */ /* 0x000fe20003800000 */
[----:B------:R-:W-:Y:S05]  /*6b80*/  @!P0 BRA `(.L_x_4982) ;  /* 0x0000015000008947 */ /* 0x000fea0003800000 */
[----:B------:R-:W-:Y:S06]  /*6b90*/  BAR.SYNC.DEFER_BLOCKING 0x0 ;  /* 0x0000000000007b1d */ /* 0x000fec0000010000 */
[----:B0-----:R-:W0:Y:S04]  /*6ba0*/  SHFL.DOWN P0, R2, R27, 0x1, 0x1f ;  /* 0x08201f001b027f89 */ /* 0x001e280000000000 */
[----:B------:R-:W2:Y:S04]  /*6bb0*/  S2R R9, SR_LANEID ;  /* 0x0000000000097919 */ /* 0x000ea80000000000 */
[----:B------:R-:W3:Y:S01]  /*6bc0*/  S2R R15, SR_TID.X ;  /* 0x00000000000f7919 */ /* 0x000ee20000002100 */
[----:B0-----:R-:W-:Y:S01]  /*6bd0*/  @P0 FADD R2, R2, R27 ;  /* 0x0000001b02020221 */ /* 0x001fe20000000000 */
[----:B--2---:R-:W-:-:S04]  /*6be0*/  ISETP.NE.AND P1, PT, R9, RZ, PT ;  /* 0x000000ff0900720c */ /* 0x004fc80003f25270 */
        /* <DEDUP_REMOVED lines=8> */
[----:B---3--:R-:W-:-:S04]  /*6c70*/  ISETP.NE.AND P0, PT, R15, RZ, PT ;  /* 0x000000ff0f00720c */ /* 0x008fc80003f05270 */
[----:B------:R0:W-:Y:S04]  /*6c80*/  @!P1 STS [0xc74], R8 ;  /* 0x000c7408ff009388 */ /* 0x0001e80000000800 */
[----:B------:R-:W-:Y:S06]  /*6c90*/  BAR.SYNC.DEFER_BLOCKING 0x0 ;  /* 0x0000000000007b1d */ /* 0x000fec0000010000 */
[----:B------:R-:W-:Y:S05]  /*6ca0*/  @P0 BRA `(.L_x_4983) ;  /* 0x0000004000000947 */ /* 0x000fea0003800000 */
[----:B0-----:R0:W-:Y:S01]  /*6cb0*/  RED.E.ADD.F32.FTZ.RN.STRONG.GPU [R4.64], R8 ;  /* 0x000000080400798e */ /* 0x0011e2000c10e78c */
[----:B------:R-:W-:Y:S01]  /*6cc0*/  HFMA2.MMA R15, -RZ, RZ, 0, 0 ;  /* 0x00000000ff0f7435 */ /* 0x000fe200000001ff */
[----:B------:R-:W-:Y:S05]  /*6cd0*/  BRA `(.L_x_4983) ;  /* 0x0000001000007947 */ /* 0x000fea0003800000 */
.L_x_4982:
[----:B------:R-:W2:Y:S02]  /*6ce0*/  S2R R15, SR_TID.X ;  /* 0x00000000000f7919 */ /* 0x000ea40000002100 */
.L_x_4983:
[----:B0-----:R-:W-:Y:S05]  /*6cf0*/  BSYNC B0 ;  /* 0x0000000000007941 */ /* 0x001fea0003800000 */
.L_x_4981:
[----:B--2---:R-:W-:-:S13]  /*6d00*/  ISETP.GE.AND P0, PT, R15, c[0x0][0x16c], PT ;  /* 0x00005b000f007a0c */ /* 0x004fda0003f06270 */
        /* <DEDUP_REMOVED lines=9> */
.L_x_4984:
[----:B0-----:R-:W0:Y:S01]  /*6da0*/  LDS R17, [R15.X4+0x1f28] ;  /* 0x001f28000f117984 */ /* 0x001e220000004800 */
[----:B------:R-:W-:Y:S01]  /*6db0*/  SHF.R.S32.HI R0, RZ, 0x1f, R15 ;  /* 0x0000001fff007819 */ /* 0x000fe2000001140f */
[----:B------:R-:W-:Y:S01]  /*6dc0*/  YIELD ;  /* 0x0000000000007946 */ /* 0x000fe20003800000 */
[----:B------:R-:W-:Y:S01]  /*6dd0*/  MOV R8, R2 ;  /* 0x0000000200087202 */ /* 0x000fe20000000f00 */
[----:B------:R2:W3:Y:S01]  /*6de0*/  LDS R19, [R15.X4+0x2328] ;  /* 0x002328000f137984 */ /* 0x0004e20000004800 */
        /* <DEDUP_REMOVED lines=21> */
.L_x_4985:
        /* <DEDUP_REMOVED lines=12> */
.L_x_9072:


//--------------------- .text._Z25selective_scan_bwd_kernelI32Selective_Scan_bwd_kernel_traitsILi32ELi16ELb0ELb0ELb1ELb0ELb1EN3c104HalfEfEEv12SSMParamsBwd --------------------------
	.section	.text._Z25selective_scan_bwd_kernelI32Selective_Scan_bwd_kernel_traitsILi32ELi16ELb0ELb0ELb1ELb0ELb1EN3c104HalfEfEEv12SSMParamsBwd,"ax",@progbits
	.sectioninfo	@"SHI_REGISTERS=251"
	.align	128
        .global         _Z25selective_scan_bwd_kernelI32Selective_Scan_bwd_kernel_traitsILi32ELi16ELb0ELb0ELb1ELb0ELb1EN3c104HalfEfEEv12SSMParamsBwd
        .type           _Z25selective_scan_bwd_kernelI32Selective_Scan_bwd_kernel_traitsILi32ELi16ELb0ELb0ELb1ELb0ELb1EN3c104HalfEfEEv12SSMParamsBwd,@function
        .size           _Z25selective_scan_bwd_kernelI32Selective_Scan_bwd_kernel_traitsILi32ELi16ELb0ELb0ELb1ELb0ELb1EN3c104HalfEfEEv12SSMParamsBwd,(.L_x_9073 - _Z25selective_scan_bwd_kernelI32Selective_Scan_bwd_kernel_traitsILi32ELi16ELb0ELb0ELb1ELb0ELb1EN3c104HalfEfEEv12SSMParamsBwd)
        .other          _Z25selective_scan_bwd_kernelI32Selective_Scan_bwd_kernel_traitsILi32ELi16ELb0ELb0ELb1ELb0ELb1EN3c104HalfEfEEv12SSMParamsBwd,@"STO_CUDA_ENTRY STV_DEFAULT"
_Z25selective_scan_bwd_kernelI32Selective_Scan_bwd_kernel_traitsILi32ELi16ELb0ELb0ELb1ELb0ELb1EN3c104HalfEfEEv12SSMParamsBwd:
.text._Z25selective_scan_bwd_kernelI32Selective_Scan_bwd_kernel_traitsILi32ELi16ELb0ELb0ELb1ELb0ELb1EN3c104HalfEfEEv12SSMParamsBwd:
        /* <DEDUP_REMOVED lines=15> */
[C---:B------:R-:W-:Y:S01]  /*00f0*/  IMAD R19, R25.reuse, c[0x0][0x1e8], RZ ;  /* 0x00007a0019137a24 */ /* 0x040fe200078e02ff */
[----:B------:R-:W-:Y:S01]  /*0100*/  UMOV UR4, URZ ;  /* 0x0000003f00047c82 */ /* 0x000fe20008000000 */
[----:B------:R-:W4:Y:S01]  /*0110*/  S2R R27, SR_CTAID.X ;  /* 0x00000000001b7919 */ /* 0x000f220000002500 */
[----:B------:R-:W5:Y:S01]  /*0120*/  I2F.RP R8, R17 ;  /* 0x0000001100087306 */ /* 0x000f620000209400 */
[----:B0-----:R-:W-:Y:S01]  /*0130*/  IABS R2, R0 ;  /* 0x0000000000027213 */ /* 0x001fe20000000000 */
[----:B------:R-:W-:Y:S01]  /*0140*/  IMAD R21, R25, c[0x0][0x280], RZ ;  /* 0x0000a00019157a24 */ /* 0x000fe200078e02ff */
[----:B------:R-:W-:Y:S01]  /*0150*/  UMOV UR5, URZ ;  /* 0x0000003f00057c82 */ /* 0x000fe20008000000 */
[C---:B------:R-:W-:Y:S01]  /*0160*/  IMAD R19, R0.reuse, c[0x0][0x1ec], R19 ;  /* 0x00007b0000137a24 */ /* 0x040fe200078e0213 */
[----:B------:R-:W-:Y:S01]  /*0170*/  HFMA2.MMA R24, -RZ, RZ, 0, 0 ;  /* 0x00000000ff187435 */ /* 0x000fe200000001ff */
[----:B------:R-:W-:Y:S01]  /*0180*/  IMAD R21, R0, c[0x0][0x284], R21 ;  /* 0x0000a10000157a24 */ /* 0x000fe200078e0215 */
[----:B------:R-:W-:Y:S01]  /*0190*/  MOV R26, RZ ;  /* 0x000000ff001a7202 */ /* 0x000fe20000000f00 */
[----:B-----5:R-:W0:Y:S01]  /*01a0*/  MUFU.RCP R8, R8 ;  /* 0x0000000800087308 */ /* 0x020e220000001000 */
[----:B----4-:R-:W-:Y:S01]  /*01b0*/  SHF.R.S32.HI R197, RZ, 0x1f, R27 ;  /* 0x0000001fffc57819 */ /* 0x010fe2000001141b */
[----:B-1----:R-:W-:-:S04]  /*01c0*/  IMAD.WIDE.U32 R4, R27, c[0x0][0x1e0], RZ ;  /* 0x000078001b047a25 */ /* 0x002fc800078e00ff */
[----:B------:R-:W-:Y:S01]  /*01d0*/  IMAD R14, R197, c[0x0][0x278], RZ ;  /* 0x00009e00c50e7a24 */ /* 0x000fe200078e02ff */
[----:B0-----:R-:W-:-:S03]  /*01e0*/  IADD3 R6, R8, 0xffffffe, RZ ;  /* 0x0ffffffe08067810 */ /* 0x001fc60007ffe0ff */
[----:B------:R-:W-:Y:S01]  /*01f0*/  IMAD R15, R27, c[0x0][0x27c], R14 ;  /* 0x00009f001b0f7a24 */ /* 0x000fe200078e020e */
[----:B------:R0:W1:Y:S02]  /*0200*/  F2I.FTZ.U32.TRUNC.NTZ R7, R6 ;  /* 0x0000000600077305 */ /* 0x000064000021f000 */
[----:B0-----:R-:W-:Y:S01]  /*0210*/  HFMA2.MMA R6, -RZ, RZ, 0, 0 ;  /* 0x00000000ff067435 */ /* 0x001fe200000001ff */
[----:B-1----:R-:W-:-:S05]  /*0220*/  IADD3 R12, RZ, -R7, RZ ;  /* 0x80000007ff0c7210 */ /* 0x002fca0007ffe0ff */
[----:B------:R-:W-:Y:S02]  /*0230*/  IMAD R9, R12, R17, RZ ;  /* 0x000000110c097224 */ /* 0x000fe400078e02ff */
[----:B------:R-:W-:Y:S02]  /*0240*/  IMAD R12, R197, c[0x0][0x1e0], RZ ;  /* 0x00007800c50c7a24 */ /* 0x000fe400078e02ff */
[----:B------:R-:W-:-:S04]  /*0250*/  IMAD.HI.U32 R7, R7, R9, R6 ;  /* 0x0000000907077227 */ /* 0x000fc800078e0006 */
[----:B------:R-:W-:Y:S02]  /*0260*/  IMAD R6, R197, c[0x0][0x1d0], RZ ;  /* 0x00007400c5067a24 */ /* 0x000fe400078e02ff */
[----:B------:R-:W-:-:S04]  /*0270*/  IMAD.HI.U32 R29, R7, R2, RZ ;  /* 0x00000002071d7227 */ /* 0x000fc800078e00ff */
[----:B------:R-:W-:Y:S01]  /*0280*/  IMAD R9, R27, c[0x0][0x1d4], R6 ;  /* 0x000075001b097a24 */ /* 0x000fe200078e0206 */
[----:B------:R-:W-:Y:S01]  /*0290*/  IADD3 R8, -R29, RZ, RZ ;  /* 0x000000ff1d087210 */ /* 0x000fe20007ffe1ff */
[----:B------:R-:W-:Y:S02]  /*02a0*/  IMAD R13, R27, c[0x0][0x1e4], R12 ;  /* 0x000079001b0d7a24 */ /* 0x000fe400078e020c */
[----:B------:R-:W-:Y:S02]  /*02b0*/  IMAD R12, R197, c[0x0][0x1b0], RZ ;  /* 0x00006c00c50c7a24 */ /* 0x000fe400078e02ff */
[----:B------:R-:W-:Y:S01]  /*02c0*/  IMAD R8, R17, R8, R2 ;  /* 0x0000000811087224 */ /* 0x000fe200078e0202 */
[----:B------:R-:W-:Y:S01]  /*02d0*/  LOP3.LUT R2, R0, c[0x0][0x178], RZ, 0x3c, !PT ;  /* 0x00005e0000027a12 */ /* 0x000fe200078e3cff */
[----:B------:R-:W-:Y:S01]  /*02e0*/  IMAD.WIDE.U32 R6, R27, c[0x0][0x278], RZ ;  /* 0x00009e001b067a25 */ /* 0x000fe200078e00ff */
[----:B------:R-:W-:Y:S02]  /*02f0*/  IADD3 R5, R5, R13, RZ ;  /* 0x0000000d05057210 */ /* 0x000fe40007ffe0ff */
[----:B------:R-:W-:Y:S01]  /*0300*/  ISETP.GT.U32.AND P3, PT, R17, R8, PT ;  /* 0x000000081100720c */ /* 0x000fe20003f64070 */
[C---:B------:R-:W-:Y:S01]  /*0310*/  IMAD R13, R27.reuse, c[0x0][0x1b4], R12 ;  /* 0x00006d001b0d7a24 */ /* 0x040fe200078e020c */
[----:B------:R-:W-:Y:S01]  /*0320*/  ISETP.GE.AND P4, PT, R2, RZ, PT ;  /* 0x000000ff0200720c */ /* 0x000fe20003f86270 */
[----:B------:R-:W-:Y:S01]  /*0330*/  IMAD.WIDE.U32 R2, R27, c[0x0][0x1d0], RZ ;  /* 0x000074001b027a25 */ /* 0x000fe200078e00ff */
[----:B------:R-:W-:-:S02]  /*0340*/  IADD3 R7, R7, R15, RZ ;  /* 0x0000000f07077210 */ /* 0x000fc40007ffe0ff */
[----:B------:R-:W-:Y:S01]  /*0350*/  MOV R12, c[0x0][0x174] ;  /* 0x00005d00000c7a02 */ /* 0x000fe20000000f00 */
[----:B------:R-:W-:Y:S01]  /*0360*/  IMAD.WIDE.U32 R4, R0, c[0x0][0x1e8], R4 ;  /* 0x00007a0000047a25 */ /* 0x000fe200078e0004 */
[----:B------:R-:W-:Y:S02]  /*0370*/  IADD3 R3, R3, R9, RZ ;  /* 0x0000000903037210 */ /* 0x000fe40007ffe0ff */
[----:B------:R-:W-:Y:S01]  /*0380*/  ISETP.GE.AND P5, PT, R12, 0x1, PT ;  /* 0x000000010c00780c */ /* 0x000fe20003fa6270 */
[----:B------:R-:W-:Y:S02]  /*0390*/  IMAD.WIDE.U32 R6, R0, c[0x0][0x280], R6 ;  /* 0x0000a00000067a25 */ /* 0x000fe400078e0006 */
[-C--:B------:R-:W-:Y:S02]  /*03a0*/  @!P3 IADD3 R8, R8, -R17.reuse, RZ ;  /* 0x800000110808b210 */ /* 0x080fe40007ffe0ff */
[----:B------:R-:W-:Y:S01]  /*03b0*/  @!P3 IADD3 R29, R29, 0x1, RZ ;  /* 0x000000011d1db810 */ /* 0x000fe20007ffe0ff */
[----:B------:R-:W-:Y:S01]  /*03c0*/  IMAD.WIDE.U32 R2, R0, c[0x0][0x1d8], R2 ;  /* 0x0000760000027a25 */ /* 0x000fe200078e0002 */
[----:B------:R-:W-:-:S02]  /*03d0*/  ISETP.GE.U32.AND P0, PT, R8, R17, PT ;  /* 0x000000110800720c */ /* 0x000fc40003f06070 */
[----:B------:R-:W-:Y:S01]  /*03e0*/  ISETP.NE.AND P3, PT, RZ, c[0x0][0x178], PT ;  /* 0x00005e00ff007a0c */ /* 0x000fe20003f65270 */
[----:B------:R-:W-:-:S04]  /*03f0*/  IMAD.WIDE.U32 R8, R27, c[0x0][0x1b0], RZ ;  /* 0x00006c001b087a25 */ /* 0x000fc800078e00ff */
[----:B------:R-:W-:Y:S01]  /*0400*/  IMAD R17, R25, c[0x0][0x1d8], RZ ;  /* 0x0000760019117a24 */ /* 0x000fe200078e02ff */
[----:B------:R-:W-:Y:S02]  /*0410*/  IADD3 R9, R9, R13, RZ ;  /* 0x0000000d09097210 */ /* 0x000fe40007ffe0ff */
[----:B------:R-:W-:Y:S01]  /*0420*/  LEA R13, R12, 0xfffffe00, 0x9 ;  /* 0xfffffe000c0d7811 */ /* 0x000fe200078e48ff */
[----:B------:R-:W-:Y:S02]  /*0430*/  IMAD R17, R0, c[0x0][0x1dc], R17 ;  /* 0x0000770000117a24 */ /* 0x000fe400078e0211 */
[----:B------:R-:W-:Y:S02]  /*0440*/  @P0 IADD3 R29, R29, 0x1, RZ ;  /* 0x000000011d1d0810 */ /* 0x000fe40007ffe0ff */
[----:B------:R-:W-:Y:S02]  /*0450*/  SHF.R.S32.HI R15, RZ, 0x1f, R13 ;  /* 0x0000001fff0f7819 */ /* 0x000fe4000001140d */
[----:B------:R-:W-:-:S02]  /*0460*/  @!P4 IADD3 R29, -R29, RZ, RZ ;  /* 0x000000ff1d1dc210 */ /* 0x000fc40007ffe1ff */
[----:B------:R-:W-:Y:S02]  /*0470*/  @!P3 LOP3.LUT R29, RZ, c[0x0][0x178], RZ, 0x33, !PT ;  /* 0x00005e00ff1dba12 */ /* 0x000fe400078e33ff */
[----:B------:R-:W-:Y:S02]  /*0480*/  IADD3 R12, P0, R13, R2, RZ ;  /* 0x000000020d0c7210 */ /* 0x000fe40007f1e0ff */
[----:B------:R-:W-:Y:S01]  /*0490*/  SHF.R.S32.HI R199, RZ, 0x1f, R29 ;  /* 0x0000001fffc77819 */ /* 0x000fe2000001141d */
[----:B------:R-:W-:Y:S01]  /*04a0*/  IMAD.WIDE.U32 R8, R29, c[0x0][0x1c8], R8 ;  /* 0x000072001d087a25 */ /* 0x000fe200078e0008 */
[C---:B------:R-:W-:Y:S02]  /*04b0*/  IADD3 R16, P3, R13.reuse, R4, RZ ;  /* 0x000000040d107210 */ /* 0x040fe40007f7e0ff */
[----:B------:R-:W-:Y:S01]  /*04c0*/  IADD3 R2, P4, R13, R6, RZ ;  /* 0x000000060d027210 */ /* 0x000fe20007f9e0ff */
[----:B------:R-:W-:Y:S01]  /*04d0*/  IMAD R4, R199, c[0x0][0x1c8], RZ ;  /* 0x00007200c7047a24 */ /* 0x000fe200078e02ff */
[----:B------:R-:W-:-:S02]  /*04e0*/  IADD3.X R17, R15, R3, R17, P0, !PT ;  /* 0x000000030f117210 */ /* 0x000fc400007fe411 */
[C---:B------:R-:W-:Y:S02]  /*04f0*/  IADD3.X R3, R15.reuse, R5, R19, P3, !PT ;  /* 0x000000050f037210 */ /* 0x040fe40001ffe413 */
[----:B------:R-:W-:Y:S01]  /*0500*/  IADD3.X R5, R15, R7, R21, P4, !PT ;  /* 0x000000070f057210 */ /* 0x000fe200027fe415 */
[----:B------:R-:W-:Y:S01]  /*0510*/  IMAD R7, R29, c[0x0][0x1cc], R4 ;  /* 0x000073001d077a24 */ /* 0x000fe200078e0204 */
[----:B------:R-:W-:Y:S02]  /*0520*/  ISETP.NE.U32.AND P0, PT, RZ, c[0x0][0x260], PT ;  /* 0x00009800ff007a0c */ /* 0x000fe40003f05070 */
[----:B------:R-:W-:Y:S02]  /*0530*/  LEA R14, P3, R16, c[0x0][0x248], 0x1 ;  /* 0x00009200100e7a11 */ /* 0x000fe400078608ff */
[----:B------:R-:W-:Y:S02]  /*0540*/  IADD3 R13, P4, R13, R8, RZ ;  /* 0x000000080d0d7210 */ /* 0x000fe40007f9e0ff */
[----:B------:R-:W-:-:S02]  /*0550*/  IADD3 R4, R9, R7, RZ ;  /* 0x0000000709047210 */ /* 0x000fc40007ffe0ff */
[----:B------:R-:W-:Y:S01]  /*0560*/  ISETP.NE.AND.EX P0, PT, RZ, c[0x0][0x264], PT, P0 ;  /* 0x00009900ff007a0c */ /* 0x000fe20003f05300 */
[----:B------:R-:W-:Y:S01]  /*0570*/  CS2R R8, SRZ ;  /* 0x0000000000087805 */ /* 0x000fe2000001ff00 */
[----:B------:R-:W-:Y:S02]  /*0580*/  LEA R6, P6, R12, c[0x0][0x240], 0x1 ;  /* 0x000090000c067a11 */ /* 0x000fe400078c08ff */
[----:B------:R-:W-:Y:S02]  /*0590*/  LEA.HI.X R16, R16, c[0x0][0x24c], R3, 0x1, P3 ;  /* 0x0000930010107a11 */ /* 0x000fe400018f0c03 */
[----:B------:R-:W-:Y:S02]  /*05a0*/  IADD3.X R4, R15, R4, RZ, P4, !PT ;  /* 0x000000040f047210 */ /* 0x000fe400027fe4ff */
[----:B------:R-:W-:Y:S02]  /*05b0*/  ISETP.NE.U32.AND P3, PT, RZ, c[0x0][0x328], PT ;  /* 0x0000ca00ff007a0c */ /* 0x000fe40003f65070 */
[----:B------:R-:W-:-:S02]  /*05c0*/  ISETP.NE.U32.AND P4, PT, RZ, c[0x0][0x348], PT ;  /* 0x0000d200ff007a0c */ /* 0x000fc40003f85070 */
[----:B------:R-:W-:Y:S02]  /*05d0*/  LEA.HI.X R7, R12, c[0x0][0x244], R17, 0x1, P6 ;  /* 0x000091000c077a11 */ /* 0x000fe400030f0c11 */
[C---:B------:R-:W-:Y:S02]  /*05e0*/  LEA R3, P6, R2.reuse, c[0x0][0x308], 0x1 ;  /* 0x0000c20002037a11 */ /* 0x040fe400078c08ff */
[----:B------:R-:W-:Y:S02]  /*05f0*/  ISETP.NE.AND.EX P3, PT, RZ, c[0x0][0x32c], PT, P3 ;  /* 0x0000cb00ff007a0c */ /* 0x000fe40003f65330 */
[----:B------:R-:W-:Y:S02]  /*0600*/  ISETP.NE.AND.EX P4, PT, RZ, c[0x0][0x34c], PT, P4 ;  /* 0x0000d300ff007a0c */ /* 0x000fe40003f85340 */
[----:B------:R-:W-:Y:S01]  /*0610*/  LEA.HI.X R5, R2, c[0x0][0x30c], R5, 0x1, P6 ;  /* 0x0000c30002057a11 */ /* 0x000fe200030f0c05 */
[----:B------:R-:W-:Y:S01]  /*0620*/  @P0 IMAD R2, R27, c[0x0][0x164], R0 ;  /* 0x000059001b020a24 */ /* 0x000fe200078e0200 */
[----:B------:R-:W-:-:S02]  /*0630*/  @P0 MOV R15, 0x8 ;  /* 0x00000008000f0802 */ /* 0x000fc40000000f00 */
[----:B------:R-:W-:Y:S01]  /*0640*/  LEA R33, P6, R13, c[0x0][0x230], 0x1 ;  /* 0x00008c000d217a11 */ /* 0x000fe200078c08ff */
[----:B------:R-:W-:-:S03]  /*0650*/  @P0 IMAD R2, R2, c[0x0][0x174], RZ ;  /* 0x00005d0002020a24 */ /* 0x000fc600078e02ff */
[----:B------:R-:W-:Y:S01]  /*0660*/  LEA.HI.X R35, R13, c[0x0][0x234], R4, 0x1, P6 ;  /* 0x00008d000d237a11 */ /* 0x000fe200030f0c04 */
[----:B------:R-:W-:-:S04]  /*0670*/  @P0 IMAD R2, R2, c[0x0][0x16c], RZ ;  /* 0x00005b0002020a24 */ /* 0x000fc800078e02ff */
[----:B------:R-:W-:Y:S01]  /*0680*/  @P0 IMAD.WIDE R12, R2, R15, c[0x0][0x260] ;  /* 0x00009800020c0625 */ /* 0x000fe200078e020f */
[----:B------:R-:W-:Y:S01]  /*0690*/  @!P0 CS2R R12, SRZ ;  /* 0x00000000000c8805 */ /* 0x000fe2000001ff00 */
[----:B--2---:R0:W1:Y:S08]  /*06a0*/  @P1 R2UR UR4, R10 ;  /* 0x000000000a0413c2 */ /* 0x00407000000e0000 */
[----:B---3--:R0:W2:Y:S01]  /*06b0*/  @P2 R2UR UR5, R11 ;  /* 0x000000000b0523c2 */ /* 0x0080a200000e0000 */
[----:B------:R-:W-:-:S04]  /*06c0*/  @P4 LEA R8, P2, R0, c[0x0][0x348], 0x2 ;  /* 0x0000d20000084a11 */ /* 0x000fc800078410ff */
[C---:B------:R-:W-:Y:S01]  /*06d0*/  @P4 LEA.HI.X R9, R0.reuse, c[0x0][0x34c], R25, 0x2, P2 ;  /* 0x0000d30000094a11 */ /* 0x040fe200010f1419 */
[----:B0-----:R-:W-:Y:S02]  /*06e0*/  CS2R R10, SRZ ;  /* 0x00000000000a7805 */ /* 0x001fe4000001ff00 */
[----:B------:R-:W-:-:S04]  /*06f0*/  @P3 LEA R10, P1, R0, c[0x0][0x328], 0x2 ;  /* 0x0000ca00000a3a11 */ /* 0x000fc800078210ff */
[----:B------:R-:W-:Y:S01]  /*0700*/  @P3 LEA.HI.X R11, R0, c[0x0][0x32c], R25, 0x2, P1 ;  /* 0x0000cb00000b3a11 */ /* 0x000fe200008f1419 */
[----:B------:R-:W-:Y:S05]  /*0710*/  @!P5 BRA `(.L_x_4986) ;  /* 0x00008ad00000d947 */ /* 0x000fea0003800000 */
[----:B------:R-:W0:Y:S01]  /*0720*/  S2R R31, SR_TID.X ;  /* 0x00000000001f7919 */ /* 0x000e220000002100 */
[----:B------:R3:W4:Y:S01]  /*0730*/  R2UR UR15, R14 ;  /* 0x000000000e0f73c2 */ /* 0x00072200000e0000 */
[----:B------:R-:W-:Y:S02]  /*0740*/  MOV R26, RZ ;  /* 0x000000ff001a7202 */ /* 0x000fe40000000f00 */
[----:B------:R-:W2:Y:S01]  /*0750*/  S2R R28, SR_LANEID ;  /* 0x00000000001c7919 */ /* 0x000ea20000000000 */
[----:B------:R-:W-:Y:S02]  /*0760*/  MOV R30, RZ ;  /* 0x000000ff001e7202 */ /* 0x000fe40000000f00 */
[----:B------:R-:W-:Y:S02]  /*0770*/  MOV R24, RZ ;  /* 0x000000ff00187202 */ /* 0x000fe40000000f00 */
[----:B------:R3:W1:Y:S08]  /*0780*/  R2UR UR16, R16 ;  /* 0x00000000101073c2 */ /* 0x00067000000e0000 */
[----:B------:R3:W1:Y:S01]  /*0790*/  R2UR UR9, R3 ;  /* 0x00000000030973c2 */ /* 0x00066200000e0000 */
[----:B0-----:R-:W-:-:S07]  /*07a0*/  SHF.L.U32 R2, R31, 0x4, RZ ;  /* 0x000000041f027819 */ /* 0x001fce00000006ff */
[----:B------:R3:W0:Y:S01]  /*07b0*/  R2UR UR14, R5 ;  /* 0x00000000050e73c2 */ /* 0x00062200000e0000 */
[----:B------:R-:W-:Y:S02]  /*07c0*/  LOP3.LUT R32, R31, 0x1f, RZ, 0xc0, !PT ;  /* 0x0000001f1f207812 */ /* 0x000fe400078ec0ff */
[----:B------:R-:W-:-:S05]  /*07d0*/  LOP3.LUT R2, R2, 0xfffffe00, RZ, 0xc0, !PT ;  /* 0xfffffe0002027812 */ /* 0x000fca00078ec0ff */
[----:B------:R5:W0:Y:S02]  /*07e0*/  R2UR UR17, R6 ;  /* 0x00000000061173c2 */ /* 0x000a2400000e0000 */
[----:B-----5:R-:W-:-:S06]  /*07f0*/  LOP3.LUT R6, R2, 0x1f, R31, 0xf8, !PT ;  /* 0x0000001f02067812 */ /* 0x020fcc00078ef81f */
[----:B------:R5:W0:Y:S02]  /*0800*/  R2UR UR18, R7 ;  /* 0x00000000071273c2 */ /* 0x000a2400000e0000 */
[----:B-12345:R-:W-:-:S06]  /*0810*/  SHF.R.S32.HI R7, RZ, 0x1f, R6 ;  /* 0x0000001fff077819 */ /* 0x03efcc0000011406 */
.L_x_5034:
[----:B------:R-:W-:Y:S01]  /*0820*/  IADD3 R201, -R30, c[0x0][0x174], RZ ;  /* 0x00005d001ec97a10 */ /* 0x000fe20007ffe1ff */
[----:B------:R-:W-:Y:S01]  /*0830*/  BAR.SYNC.DEFER_BLOCKING 0x0 ;  /* 0x0000000000007b1d */ /* 0x000fe20000010000 */
[----:B0--3--:R-:W-:Y:S02]  /*0840*/  LEA R2, P1, R6, UR17, 0x1 ;  /* 0x0000001106027c11 */ /* 0x009fe4000f8208ff */
[----:B------:R-:W-:Y:S02]  /*0850*/  LEA R4, R201, 0xfffffe00, 0x9 ;  /* 0xfffffe00c9047811 */ /* 0x000fe400078e48ff */
[----:B------:R-:W-:Y:S02]  /*0860*/  PRMT R5, RZ, 0x7610, R5 ;  /* 0x00007610ff057816 */ /* 0x000fe40000000005 */
[----:B------:R-:W-:-:S02]  /*0870*/  IADD3 R137, -R4, c[0x0][0x168], RZ ;  /* 0x00005a0004897a10 */ /* 0x000fc40007ffe1ff */
[C---:B------:R-:W-:Y:S02]  /*0880*/  LEA.HI.X R3, R6.reuse, UR18, R7, 0x1, P1 ;  /* 0x0000001206037c11 */ /* 0x040fe400088f0c07 */
[C---:B------:R-:W-:Y:S02]  /*0890*/  ISETP.GE.AND P0, PT, R6.reuse, R137, PT ;  /* 0x000000890600720c */ /* 0x040fe40003f06270 */
[C---:B------:R-:W-:Y:S02]  /*08a0*/  LOP3.LUT R138, R6.reuse, 0x20, RZ, 0xfc, !PT ;  /* 0x00000020068a7812 */ /* 0x040fe400078efcff */
[C---:B------:R-:W-:Y:S02]  /*08b0*/  LOP3.LUT R140, R6.reuse, 0x40, RZ, 0xfc, !PT ;  /* 0x00000040068c7812 */ /* 0x040fe400078efcff */
[C---:B------:R-:W-:Y:S02]  /*08c0*/  LOP3.LUT R142, R6.reuse, 0x60, RZ, 0xfc, !PT ;  /* 0x00000060068e7812 */ /* 0x040fe400078efcff */
[----:B------:R-:W-:-:S05]  /*08d0*/  LOP3.LUT R144, R6, 0x80, RZ, 0xfc, !PT ;  /* 0x0000008006907812 */ /* 0x000fca00078efcff */
[----:B--2---:R0:W2:Y:S01]  /*08e0*/  @!P0 LDG.E.U16 R5, [R2.64] ;  /* 0x0000000c02058981 */ /* 0x0040a2000c1e1500 */
[-C--:B------:R-:W-:Y:S02]  /*08f0*/  ISETP.GE.AND P0, PT, R138, R137.reuse, PT ;  /* 0x000000898a00720c */ /* 0x080fe40003f06270 */
[----:B------:R-:W-:Y:S02]  /*0900*/  LOP3.LUT R146, R6, 0xa0, RZ, 0xfc, !PT ;  /* 0x000000a006927812 */ /* 0x000fe400078efcff */
[-C--:B------:R-:W-:Y:S02]  /*0910*/  ISETP.GE.AND P1, PT, R140, R137.reuse, PT ;  /* 0x000000898c00720c */ /* 0x080fe40003f26270 */
[-C--:B------:R-:W-:Y:S02]  /*0920*/  ISETP.GE.AND P2, PT, R142, R137.reuse, PT ;  /* 0x000000898e00720c */ /* 0x080fe40003f46270 */
[----:B------:R-:W-:Y:S02]  /*0930*/  ISETP.GE.AND P3, PT, R144, R137, PT ;  /* 0x000000899000720c */ /* 0x000fe40003f66270 */
[----:B------:R-:W-:-:S02]  /*0940*/  PRMT R15, RZ, 0x7610, R15 ;  /* 0x00007610ff0f7816 */ /* 0x000fc4000000000f */
[-C--:B------:R-:W-:Y:S02]  /*0950*/  ISETP.GE.AND P4, PT, R146, R137.reuse, PT ;  /* 0x000000899200720c */ /* 0x080fe40003f86270 */
        /* <DEDUP_REMOVED lines=9> */
[----:B------:R0:W5:Y:S01]  /*09f0*/  @!P2 LDG.E.U16 R17, [R2.64+0xc0] ;  /* 0x0000c00c0211a981 */ /* 0x000162000c1e1500 */
[C---:B------:R-:W-:Y:S02]  /*0a00*/  LOP3.LUT R152, R6.reuse, 0x100, RZ, 0xfc, !PT ;  /* 0x0000010006987812 */ /* 0x040fe400078efcff */
[C---:B------:R-:W-:Y:S01]  /*0a10*/  LOP3.LUT R154, R6.reuse, 0x120, RZ, 0xfc, !PT ;  /* 0x00000120069a7812 */ /* 0x040fe200078efcff */
[----:B------:R0:W5:Y:S01]  /*0a20*/  @!P3 LDG.E.U16 R16, [R2.64+0x100] ;  /* 0x0001000c0210b981 */ /* 0x000162000c1e1500 */
[----:B------:R-:W-:Y:S02]  /*0a30*/  LOP3.LUT R156, R6, 0x140, RZ, 0xfc, !PT ;  /* 0x00000140069c7812 */ /* 0x000fe400078efcff */
[-C--:B------:R-:W-:Y:S01]  /*0a40*/  ISETP.GE.AND P1, PT, R150, R137.reuse, PT ;  /* 0x000000899600720c */ /* 0x080fe20003f26270 */
[----:B------:R0:W5:Y:S01]  /*0a50*/  @!P4 LDG.E.U16 R19, [R2.64+0x140] ;  /* 0x0001400c0213c981 */ /* 0x000162000c1e1500 */
[----:B------:R-:W-:-:S02]  /*0a60*/  ISETP.GE.AND P2, PT, R152, R137, PT ;  /* 0x000000899800720c */ /* 0x000fc40003f46270 */
[-C--:B------:R-:W-:Y:S02]  /*0a70*/  ISETP.GE.AND P3, PT, R154, R137.reuse, PT ;  /* 0x000000899a00720c */ /* 0x080fe40003f66270 */
[----:B------:R-:W-:Y:S02]  /*0a80*/  PRMT R18, RZ, 0x7610, R18 ;  /* 0x00007610ff127816 */ /* 0x000fe40000000012 */
[----:B------:R-:W-:Y:S02]  /*0a90*/  ISETP.GE.AND P4, PT, R156, R137, PT ;  /* 0x000000899c00720c */ /* 0x000fe40003f86270 */
[----:B------:R-:W-:Y:S02]  /*0aa0*/  LOP3.LUT R158, R6, 0x160, RZ, 0xfc, !PT ;  /* 0x00000160069e7812 */ /* 0x000fe400078efcff */
[----:B------:R-:W-:Y:S01]  /*0ab0*/  PRMT R21, RZ, 0x7610, R21 ;  /* 0x00007610ff157816 */ /* 0x000fe20000000015 */
[----:B------:R0:W5:Y:S01]  /*0ac0*/  @!P0 LDG.E.U16 R18, [R2.64+0x180] ;  /* 0x0001800c02128981 */ /* 0x000162000c1e1500 */
[----:B------:R-:W-:-:S02]  /*0ad0*/  PRMT R20, RZ, 0x7610, R20 ;  /* 0x00007610ff147816 */ /* 0x000fc40000000014 */
[----:B------:R-:W-:Y:S02]  /*0ae0*/  PRMT R23, RZ, 0x7610, R23 ;  /* 0x00007610ff177816 */ /* 0x000fe40000000017 */
[----:B------:R-:W-:Y:S01]  /*0af0*/  ISETP.GE.AND P0, PT, R158, R137, PT ;  /* 0x000000899e00720c */ /* 0x000fe20003f06270 */
[----:B------:R0:W5:Y:S01]  /*0b00*/  @!P1 LDG.E.U16 R21, [R2.64+0x1c0] ;  /* 0x0001c00c02159981 */ /* 0x000162000c1e1500 */
[----:B------:R-:W-:Y:S02]  /*0b10*/  PRMT R22, RZ, 0x7610, R22 ;  /* 0x00007610ff167816 */ /* 0x000fe40000000016 */
[C---:B------:R-:W-:Y:S01]  /*0b20*/  LOP3.LUT R160, R6.reuse, 0x180, RZ, 0xfc, !PT ;  /* 0x0000018006a07812 */ /* 0x040fe200078efcff */
[----:B------:R0:W5:Y:S01]  /*0b30*/  @!P2 LDG.E.U16 R20, [R2.64+0x200] ;  /* 0x0002000c0214a981 */ /* 0x000162000c1e1500 */
[C---:B------:R-:W-:Y:S02]  /*0b40*/  LOP3.LUT R162, R6.reuse, 0x1a0, RZ, 0xfc, !PT ;  /* 0x000001a006a27812 */ /* 0x040fe400078efcff */
[C---:B------:R-:W-:Y:S01]  /*0b50*/  LOP3.LUT R164, R6.reuse, 0x1c0, RZ, 0xfc, !PT ;  /* 0x000001c006a47812 */ /* 0x040fe200078efcff */
[----:B------:R0:W5:Y:S01]  /*0b60*/  @!P3 LDG.E.U16 R23, [R2.64+0x240] ;  /* 0x0002400c0217b981 */ /* 0x000162000c1e1500 */
[----:B------:R-:W-:-:S02]  /*0b70*/  LOP3.LUT R166, R6, 0x1e0, RZ, 0xfc, !PT ;  /* 0x000001e006a67812 */ /* 0x000fc400078efcff */
[-C--:B------:R-:W-:Y:S01]  /*0b80*/  ISETP.GE.AND P1, PT, R160, R137.reuse, PT ;  /* 0x00000089a000720c */ /* 0x080fe20003f26270 */
[----:B------:R0:W5:Y:S01]  /*0b90*/  @!P4 LDG.E.U16 R22, [R2.64+0x280] ;  /* 0x0002800c0216c981 */ /* 0x000162000c1e1500 */
[-C--:B------:R-:W-:Y:S02]  /*0ba0*/  ISETP.GE.AND P2, PT, R162, R137.reuse, PT ;  /* 0x00000089a200720c */ /* 0x080fe40003f46270 */
[-C--:B------:R-:W-:Y:S02]  /*0bb0*/  ISETP.GE.AND P3, PT, R164, R137.reuse, PT ;  /* 0x00000089a400720c */ /* 0x080fe40003f66270 */
[----:B------:R-:W-:Y:S02]  /*0bc0*/  PRMT R53, RZ, 0x7610, R53 ;  /* 0x00007610ff357816 */ /* 0x000fe40000000035 */
[----:B------:R-:W-:Y:S02]  /*0bd0*/  ISETP.GE.AND P4, PT, R166, R137, PT ;  /* 0x00000089a600720c */ /* 0x000fe40003f86270 */
[----:B------:R-:W-:-:S02]  /*0be0*/  PRMT R54, RZ, 0x7610, R54 ;  /* 0x00007610ff367816 */ /* 0x000fc40000000036 */
[----:B------:R-:W-:Y:S01]  /*0bf0*/  PRMT R55, RZ, 0x7610, R55 ;  /* 0x00007610ff377816 */ /* 0x000fe20000000037 */
[----:B------:R0:W5:Y:S01]  /*0c00*/  @!P0 LDG.E.U16 R53, [R2.64+0x2c0] ;  /* 0x0002c00c02358981 */ /* 0x000162000c1e1500 */
[----:B------:R-:W-:Y:S02]  /*0c10*/  PRMT R56, RZ, 0x7610, R56 ;  /* 0x00007610ff387816 */ /* 0x000fe40000000038 */
[----:B------:R-:W-:Y:S01]  /*0c20*/  PRMT R57, RZ, 0x7610, R57 ;  /* 0x00007610ff397816 */ /* 0x000fe20000000039 */
[----:B------:R0:W5:Y:S04]  /*0c30*/  @!P1 LDG.E.U16 R54, [R2.64+0x300] ;  /* 0x0003000c02369981 */ /* 0x000168000c1e1500 */
[----:B------:R0:W5:Y:S04]  /*0c40*/  @!P2 LDG.E.U16 R55, [R2.64+0x340] ;  /* 0x0003400c0237a981 */ /* 0x000168000c1e1500 */
[----:B------:R0:W5:Y:S04]  /*0c50*/  @!P3 LDG.E.U16 R56, [R2.64+0x380] ;  /* 0x0003800c0238b981 */ /* 0x000168000c1e1500 */
[----:B------:R0:W5:Y:S01]  /*0c60*/  @!P4 LDG.E.U16 R57, [R2.64+0x3c0] ;  /* 0x0003c00c0239c981 */ /* 0x000162000c1e1500 */
[----:B------:R-:W-:-:S02]  /*0c70*/  LEA.HI.SX32 R34, R28, R28, 0x1b ;  /* 0x0000001c1c227211 */ /* 0x000fc400078fdaff */
[----:B------:R-:W-:Y:S02]  /*0c80*/  IADD3 R41, R28, 0x60, RZ ;  /* 0x000000601c297810 */ /* 0x000fe40007ffe0ff */
[----:B------:R-:W-:Y:S02]  /*0c90*/  SHF.L.U32 R34, R34, 0x1, RZ ;  /* 0x0000000122227819 */ /* 0x000fe400000006ff */
[C---:B------:R-:W-:Y:S02]  /*0ca0*/  IADD3 R37, R28.reuse, 0x20, RZ ;  /* 0x000000201c257810 */ /* 0x040fe40007ffe0ff */
[C---:B------:R-:W-:Y:S02]  /*0cb0*/  IADD3 R39, R28.reuse, 0x40, RZ ;  /* 0x000000401c277810 */ /* 0x040fe40007ffe0ff */
[C---:B0-----:R-:W-:Y:S02]  /*0cc0*/  IADD3 R3, R28.reuse, 0xc0, RZ ;  /* 0x000000c01c037810 */ /* 0x041fe40007ffe0ff */
[----:B------:R-:W-:-:S02]  /*0cd0*/  IADD3 R43, R28, 0x80, RZ ;  /* 0x000000801c2b7810 */ /* 0x000fc40007ffe0ff */
[C---:B------:R-:W-:Y:S02]  /*0ce0*/  IADD3 R45, R28.reuse, 0xa0, RZ ;  /* 0x000000a01c2d7810 */ /* 0x040fe40007ffe0ff */
[-C--:B------:R-:W-:Y:S02]  /*0cf0*/  LEA.HI.SX32 R38, R41, R28.reuse, 0x1b ;  /* 0x0000001c29267211 */ /* 0x080fe400078fdaff */
[-C--:B------:R-:W-:Y:S02]  /*0d00*/  LEA.HI.SX32 R36, R37, R28.reuse, 0x1b ;  /* 0x0000001c25247211 */ /* 0x080fe400078fdaff */
[----:B------:R-:W-:Y:S02]  /*0d10*/  IADD3 R41, R28, 0x100, RZ ;  /* 0x000001001c297810 */ /* 0x000fe40007ffe0ff */
[-C--:B------:R-:W-:Y:S02]  /*0d20*/  LEA.HI.SX32 R37, R39, R28.reuse, 0x1b ;  /* 0x0000001c27257211 */ /* 0x080fe400078fdaff */
[----:B------:R-:W-:-:S02]  /*0d30*/  LEA.HI.SX32 R3, R3, R28, 0x1b ;  /* 0x0000001c03037211 */ /* 0x000fc400078fdaff */
[-C--:B------:R-:W-:Y:S02]  /*0d40*/  LEA.HI.SX32 R39, R43, R28.reuse, 0x1b ;  /* 0x0000001c2b277211 */ /* 0x080fe400078fdaff */
[-C--:B------:R-:W-:Y:S02]  /*0d50*/  LEA.HI.SX32 R40, R45, R28.reuse, 0x1b ;  /* 0x0000001c2d287211 */ /* 0x080fe400078fdaff */
[----:B------:R-:W-:Y:S02]  /*0d60*/  SHF.L.U32 R36, R36, 0x1, RZ ;  /* 0x0000000124247819 */ /* 0x000fe400000006ff */
[----:B------:R-:W-:Y:S02]  /*0d70*/  IADD3 R45, R28, 0x120, RZ ;  /* 0x000001201c2d7810 */ /* 0x000fe40007ffe0ff */
[----:B------:R-:W-:Y:S02]  /*0d80*/  LEA.HI.SX32 R43, R41, R28, 0x1b ;  /* 0x0000001c292b7211 */ /* 0x000fe400078fdaff */
[----:B------:R-:W-:-:S02]  /*0d90*/  SHF.L.U32 R37, R37, 0x1, RZ ;  /* 0x0000000125257819 */ /* 0x000fc400000006ff */
[----:B------:R-:W-:Y:S02]  /*0da0*/  IADD3 R47, R28, 0x140, RZ ;  /* 0x000001401c2f7810 */ /* 0x000fe40007ffe0ff */
[----:B------:R-:W-:Y:S02]  /*0db0*/  SHF.L.U32 R41, R3, 0x1, RZ ;  /* 0x0000000103297819 */ /* 0x000fe400000006ff */
[----:B------:R-:W-:Y:S02]  /*0dc0*/  SHF.L.U32 R38, R38, 0x1, RZ ;  /* 0x0000000126267819 */ /* 0x000fe400000006ff */
[----:B------:R-:W-:Y:S02]  /*0dd0*/  IADD3 R3, R28, 0x160, RZ ;  /* 0x000001601c037810 */ /* 0x000fe40007ffe0ff */
[----:B------:R-:W-:Y:S02]  /*0de0*/  SHF.L.U32 R39, R39, 0x1, RZ ;  /* 0x0000000127277819 */ /* 0x000fe400000006ff */
[----:B------:R-:W-:-:S02]  /*0df0*/  SHF.L.U32 R40, R40, 0x1, RZ ;  /* 0x0000000128287819 */ /* 0x000fc400000006ff */
[-C--:B------:R-:W-:Y:S02]  /*0e00*/  LEA.HI.SX32 R44, R45, R28.reuse, 0x1b ;  /* 0x0000001c2d2c7211 */ /* 0x080fe400078fdaff */
[-C--:B------:R-:W-:Y:S02]  /*0e10*/  LEA.HI.SX32 R45, R47, R28.reuse, 0x1b ;  /* 0x0000001c2f2d7211 */ /* 0x080fe400078fdaff */
[----:B------:R-:W-:Y:S02]  /*0e20*/  LEA.HI.SX32 R3, R3, R28, 0x1b ;  /* 0x0000001c03037211 */ /* 0x000fe400078fdaff */
[----:B------:R-:W-:Y:S02]  /*0e30*/  SHF.L.U32 R43, R43, 0x1, RZ ;  /* 0x000000012b2b7819 */ /* 0x000fe400000006ff */
[----:B------:R-:W-:Y:S02]  /*0e40*/  SHF.L.U32 R44, R44, 0x1, RZ ;  /* 0x000000012c2c7819 */ /* 0x000fe400000006ff */
[----:B------:R-:W-:-:S02]  /*0e50*/  SHF.L.U32 R45, R45, 0x1, RZ ;  /* 0x000000012d2d7819 */ /* 0x000fc400000006ff */
[----:B------:R-:W-:Y:S02]  /*0e60*/  SHF.L.U32 R46, R3, 0x1, RZ ;  /* 0x00000001032e7819 */ /* 0x000fe400000006ff */
[----:B------:R-:W-:Y:S02]  /*0e70*/  SHF.L.U32 R3, R28, 0x4, RZ ;  /* 0x000000041c037819 */ /* 0x000fe400000006ff */
[C---:B------:R-:W-:Y:S02]  /*0e80*/  SHF.L.U32 R52, R6.reuse, 0x1, RZ ;  /* 0x0000000106347819 */ /* 0x040fe400000006ff */
[-C--:B------:R-:W-:Y:S02]  /*0e90*/  ISETP.GE.AND P2, PT, R6, R137.reuse, PT ;  /* 0x000000890600720c */ /* 0x080fe40003f46270 */
[----:B------:R-:W-:Y:S02]  /*0ea0*/  ISETP.GE.AND P1, PT, R138, R137, PT ;  /* 0x000000898a00720c */ /* 0x000fe40003f26270 */
[----:B------:R-:W-:-:S02]  /*0eb0*/  SHF.L.U64.HI R51, R6, 0x1, R7 ;  /* 0x0000000106337819 */ /* 0x000fc40000010207 */
[----:B------:R-:W-:Y:S02]  /*0ec0*/  IADD3 R2, P0, R52, UR15, RZ ;  /* 0x0000000f34027c10 */ /* 0x000fe4000ff1e0ff */
        /* <DEDUP_REMOVED lines=13> */
[----:B------:R-:W-:Y:S01]  /*0fa0*/  LEA.HI.SX32 R5, R5, R28, 0x1b ;  /* 0x0000001c05057211 */ /* 0x000fe200078fdaff */
[----:B---3--:R0:W-:Y:S03]  /*0fb0*/  STS.U16 [R36+0x40], R15 ;  /* 0x0000400f24007388 */ /* 0x0081e60000000400 */
[----:B------:R-:W-:Y:S02]  /*0fc0*/  SHF.L.U32 R42, R5, 0x1, RZ ;  /* 0x00000001052a7819 */ /* 0x000fe400000006ff */
[C---:B------:R-:W-:Y:S01]  /*0fd0*/  IADD3 R5, R28.reuse, 0x180, RZ ;  /* 0x000001801c057810 */ /* 0x040fe20007ffe0ff */
[----:B----4-:R-:W-:Y:S04]  /*0fe0*/  STS.U16 [R37+0x80], R14 ;  /* 0x0000800e25007388 */ /* 0x010fe80000000400 */
[----:B-1---5:R1:W-:Y:S01]  /*0ff0*/  STS.U16 [R38+0xc0], R17 ;  /* 0x0000c01126007388 */ /* 0x0223e20000000400 */
[----:B0-----:R-:W-:-:S03]  /*1000*/  IADD3 R15, R28, 0x1a0, RZ ;  /* 0x000001a01c0f7810 */ /* 0x001fc60007ffe0ff */
[----:B------:R-:W-:Y:S01]  /*1010*/  STS.U16 [R39+0x100], R16 ;  /* 0x0001001027007388 */ /* 0x000fe20000000400 */
[----:B------:R-:W-:-:S03]  /*1020*/  LEA.HI.SX32 R5, R5, R28, 0x1b ;  /* 0x0000001c05057211 */ /* 0x000fc600078fdaff */
[----:B------:R0:W-:Y:S01]  /*1030*/  STS.U16 [R40+0x140], R19 ;  /* 0x0001401328007388 */ /* 0x0001e20000000400 */
[C---:B-1----:R-:W-:Y:S02]  /*1040*/  IADD3 R17, R28.reuse, 0x1c0, RZ ;  /* 0x000001c01c117810 */ /* 0x042fe40007ffe0ff */
[-C--:B------:R-:W-:Y:S02]  /*1050*/  LEA.HI.SX32 R15, R15, R28.reuse, 0x1b ;  /* 0x0000001c0f0f7211 */ /* 0x080fe400078fdaff */
[-C--:B------:R-:W-:Y:S02]  /*1060*/  LEA.HI.SX32 R17, R17, R28.reuse, 0x1b ;  /* 0x0000001c11117211 */ /* 0x080fe400078fdaff */
[----:B0-----:R-:W-:Y:S01]  /*1070*/  IADD3 R19, R28, 0x1e0, RZ ;  /* 0x000001e01c137810 */ /* 0x001fe20007ffe0ff */
[----:B------:R-:W-:Y:S01]  /*1080*/  STS.U16 [R41+0x180], R18 ;  /* 0x0001801229007388 */ /* 0x000fe20000000400 */
[----:B------:R-:W-:Y:S02]  /*1090*/  SHF.L.U32 R47, R5, 0x1, RZ ;  /* 0x00000001052f7819 */ /* 0x000fe400000006ff */
[----:B------:R-:W-:Y:S01]  /*10a0*/  LEA.HI.SX32 R19, R19, R28, 0x1b ;  /* 0x0000001c13137211 */ /* 0x000fe200078fdaff */
[----:B------:R-:W-:Y:S04]  /*10b0*/  STS.U16 [R42+0x1c0], R21 ;  /* 0x0001c0152a007388 */ /* 0x000fe80000000400 */
[----:B------:R-:W-:Y:S01]  /*10c0*/  STS.U16 [R43+0x200], R20 ;  /* 0x000200142b007388 */ /* 0x000fe20000000400 */
[----:B------:R-:W-:-:S03]  /*10d0*/  SHF.L.U32 R48, R15, 0x1, RZ ;  /* 0x000000010f307819 */ /* 0x000fc600000006ff */
[----:B------:R-:W-:Y:S01]  /*10e0*/  STS.U16 [R44+0x240], R23 ;  /* 0x000240172c007388 */ /* 0x000fe20000000400 */
[----:B------:R-:W-:-:S03]  /*10f0*/  SHF.L.U32 R49, R17, 0x1, RZ ;  /* 0x0000000111317819 */ /* 0x000fc600000006ff */
[----:B------:R-:W-:Y:S01]  /*1100*/  STS.U16 [R45+0x280], R22 ;  /* 0x000280162d007388 */ /* 0x000fe20000000400 */
[----:B------:R-:W-:-:S03]  /*1110*/  SHF.L.U32 R50, R19, 0x1, RZ ;  /* 0x0000000113327819 */ /* 0x000fc600000006ff */
[----:B------:R0:W-:Y:S04]  /*1120*/  STS.U16 [R46+0x2c0], R53 ;  /* 0x0002c0352e007388 */ /* 0x0001e80000000400 */
[----:B------:R-:W-:Y:S01]  /*1130*/  STS.U16 [R47+0x300], R54 ;  /* 0x000300362f007388 */ /* 0x000fe20000000400 */
[----:B0-----:R-:W-:-:S03]  /*1140*/  LEA.HI.SX32 R53, R3, R3, 0x1b ;  /* 0x0000000303357211 */ /* 0x001fc600078fdaff */
[----:B------:R-:W-:Y:S01]  /*1150*/  STS.U16 [R48+0x340], R55 ;  /* 0x0003403730007388 */ /* 0x000fe20000000400 */
[----:B------:R-:W-:-:S03]  /*1160*/  SHF.L.U32 R53, R53, 0x1, RZ ;  /* 0x0000000135357819 */ /* 0x000fc600000006ff */
        /* <DEDUP_REMOVED lines=19> */
[----:B------:R-:W-:-:S02]  /*12a0*/  PRMT R5, RZ, 0x7610, R5 ;  /* 0x00007610ff057816 */ /* 0x000fc40000000005 */
[----:B------:R-:W-:Y:S02]  /*12b0*/  PRMT R15, RZ, 0x7610, R15 ;  /* 0x00007610ff0f7816 */ /* 0x000fe4000000000f */
[----:B------:R-:W-:Y:S01]  /*12c0*/  IADD3.X R3, R51, UR16, RZ, P0, !PT ;  /* 0x0000001033037c10 */ /* 0x000fe200087fe4ff */
[----:B------:R-:W-:Y:S01]  /*12d0*/  BAR.SYNC.DEFER_BLOCKING 0x0 ;  /* 0x0000000000007b1d */ /* 0x000fe20000010000 */
        /* <DEDUP_REMOVED lines=8> */
[----:B------:R-:W2:Y:S01]  /*1360*/  @!P2 LDG.E.U16 R5, [R2.64] ;  /* 0x0000000c0205a981 */ /* 0x000ea2000c1e1500 */
[----:B------:R-:W-:-:S03]  /*1370*/  ISETP.GE.AND P2, PT, R150, R137, PT ;  /* 0x000000899600720c */ /* 0x000fc60003f46270 */
[----:B------:R-:W3:Y:S01]  /*1380*/  @!P1 LDG.E.U16 R15, [R2.64+0x40] ;  /* 0x0000400c020f9981 */ /* 0x000ee2000c1e1500 */
[----:B------:R-:W-:-:S03]  /*1390*/  ISETP.GE.AND P1, PT, R152, R137, PT ;  /* 0x000000899800720c */ /* 0x000fc60003f26270 */
[----:B------:R-:W4:Y:S01]  /*13a0*/  @!P0 LDG.E.U16 R14, [R2.64+0x80] ;  /* 0x0000800c020e8981 */ /* 0x000f22000c1e1500 */
        /* <DEDUP_REMOVED lines=13> */
[----:B------:R-:W5:Y:S04]  /*1480*/  @!P0 LDG.E.U16 R69, [R2.64+0x240] ;  /* 0x0002400c02458981 */ /* 0x000f68000c1e1500 */
[----:B------:R-:W5:Y:S04]  /*1490*/  @!P4 LDG.E.U16 R70, [R2.64+0x280] ;  /* 0x0002800c0246c981 */ /* 0x000f68000c1e1500 */
[----:B------:R-:W5:Y:S04]  /*14a0*/  @!P6 LDG.E.U16 R71, [R2.64+0x2c0] ;  /* 0x0002c00c0247e981 */ /* 0x000f68000c1e1500 */
[----:B------:R-:W5:Y:S04]  /*14b0*/  @!P5 LDG.E.U16 R72, [R2.64+0x300] ;  /* 0x0003000c0248d981 */ /* 0x000f68000c1e1500 */
[----:B------:R-:W5:Y:S04]  /*14c0*/  @!P3 LDG.E.U16 R73, [R2.64+0x340] ;  /* 0x0003400c0249b981 */ /* 0x000f68000c1e1500 */
[----:B------:R-:W5:Y:S04]  /*14d0*/  @!P2 LDG.E.U16 R74, [R2.64+0x380] ;  /* 0x0003800c024aa981 */ /* 0x000f68000c1e1500 */
[----:B------:R-:W5:Y:S01]  /*14e0*/  @!P1 LDG.E.U16 R75, [R2.64+0x3c0] ;  /* 0x0003c00c024b9981 */ /* 0x000f62000c1e1500 */
[----:B------:R-:W-:-:S02]  /*14f0*/  ISETP.GE.AND P2, PT, R6, R137, PT ;  /* 0x000000890600720c */ /* 0x000fc40003f46270 */
[-C--:B------:R-:W-:Y:S02]  /*1500*/  ISETP.GE.AND P1, PT, R138, R137.reuse, PT ;  /* 0x000000898a00720c */ /* 0x080fe40003f26270 */
[C---:B------:R-:W-:Y:S02]  /*1510*/  LEA R18, P0, R6.reuse, UR9, 0x1 ;  /* 0x0000000906127c11 */ /* 0x040fe4000f8008ff */
[----:B------:R-:W-:Y:S02]  /*1520*/  PRMT R83, RZ, 0x7610, R83 ;  /* 0x00007610ff537816 */ /* 0x000fe40000000053 */
[----:B------:R-:W-:Y:S02]  /*1530*/  PRMT R87, RZ, 0x7610, R87 ;  /* 0x00007610ff577816 */ /* 0x000fe40000000057 */
[----:B------:R-:W-:Y:S02]  /*1540*/  LEA.HI.X R19, R6, UR14, R7, 0x1, P0 ;  /* 0x0000000e06137c11 */ /* 0x000fe400080f0c07 */
        /* <DEDUP_REMOVED lines=21> */
[----:B----4-:R0:W-:Y:S04]  /*16a0*/  STS.U16 [R37+0x80], R14 ;  /* 0x0000800e25007388 */ /* 0x0101e80000000400 */
[----:B-----5:R-:W-:Y:S04]  /*16b0*/  STS.U16 [R38+0xc0], R17 ;  /* 0x0000c01126007388 */ /* 0x020fe80000000400 */
        /* <DEDUP_REMOVED lines=30> */
[----:B------:R3:W4:Y:S01]  /*18a0*/  @!P2 LDG.E.U16 R83, [R18.64] ;  /* 0x0000000c1253a981 */ /* 0x000722000c1e1500 */
[----:B------:R-:W-:-:S03]  /*18b0*/  ISETP.GE.AND P2, PT, R150, R137, PT ;  /* 0x000000899600720c */ /* 0x000fc60003f46270 */
[----:B------:R3:W5:Y:S01]  /*18c0*/  @!P1 LDG.E.U16 R87, [R18.64+0x40] ;  /* 0x0000400c12579981 */ /* 0x000762000c1e1500 */
        /* <DEDUP_REMOVED lines=15> */
[----:B------:R3:W5:Y:S04]  /*19c0*/  @!P0 LDG.E.U16 R95, [R18.64+0x240] ;  /* 0x0002400c125f8981 */ /* 0x000768000c1e1500 */
[----:B------:R3:W5:Y:S04]  /*19d0*/  @!P4 LDG.E.U16 R94, [R18.64+0x280] ;  /* 0x0002800c125ec981 */ /* 0x000768000c1e1500 */
[----:B------:R3:W5:Y:S04]  /*19e0*/  @!P6 LDG.E.U16 R97, [R18.64+0x2c0] ;  /* 0x0002c00c1261e981 */ /* 0x000768000c1e1500 */
[----:B------:R3:W5:Y:S04]  /*19f0*/  @!P5 LDG.E.U16 R96, [R18.64+0x300] ;  /* 0x0003000c1260d981 */ /* 0x000768000c1e1500 */
[----:B------:R3:W5:Y:S04]  /*1a00*/  @!P3 LDG.E.U16 R99, [R18.64+0x340] ;  /* 0x0003400c1263b981 */ /* 0x000768000c1e1500 */
[----:B------:R3:W5:Y:S04]  /*1a10*/  @!P2 LDG.E.U16 R98, [R18.64+0x380] ;  /* 0x0003800c1262a981 */ /* 0x000768000c1e1500 */
[----:B------:R3:W5:Y:S01]  /*1a20*/  @!P1 LDG.E.U16 R101, [R18.64+0x3c0] ;  /* 0x0003c00c12659981 */ /* 0x000762000c1e1500 */
[----:B------:R-:W-:Y:S01]  /*1a30*/  ISETP.GE.AND P0, PT, R6, R137, PT ;  /* 0x000000890600720c */ /* 0x000fe20003f06270 */
[----:B0-----:R-:W-:Y:S01]  /*1a40*/  IMAD R14, R197, c[0x0][0x1f0], RZ ;  /* 0x00007c00c50e7a24 */ /* 0x001fe200078e02ff */
[----:B------:R-:W-:Y:S01]  /*1a50*/  SHF.R.S32.HI R5, RZ, 0x1f, R4 ;  /* 0x0000001fff057819 */ /* 0x000fe20000011404 */
[----:B------:R-:W-:-:S04]  /*1a60*/  IMAD.WIDE.U32 R2, R27, c[0x0][0x1f0], RZ ;  /* 0x00007c001b027a25 */ /* 0x000fc800078e00ff */
[----:B-1----:R-:W-:Y:S02]  /*1a70*/  IMAD R69, R27, c[0x0][0x1f4], R14 ;  /* 0x00007d001b457a24 */ /* 0x002fe400078e020e */
[----:B--2---:R-:W-:-:S04]  /*1a80*/  IMAD R70, R197, c[0x0][0x200], RZ ;  /* 0x00008000c5467a24 */ /* 0x004fc800078e02ff */
[----:B---3--:R-:W-:Y:S01]  /*1a90*/  @!P0 MOV R18, R4 ;  /* 0x0000000400128202 */ /* 0x008fe20000000f00 */
[----:B------:R-:W-:Y:S01]  /*1aa0*/  @!P0 IMAD.WIDE.U32 R14, R27, c[0x0][0x1f0], R4 ;  /* 0x00007c001b0e8a25 */ /* 0x000fe200078e0004 */
[----:B------:R-:W-:Y:S02]  /*1ab0*/  @!P0 MOV R19, R5 ;  /* 0x0000000500138202 */ /* 0x000fe40000000f00 */
[----:B------:R-:W-:Y:S01]  /*1ac0*/  IADD3 R3, R3, R69, RZ ;  /* 0x0000004503037210 */ /* 0x000fe20007ffe0ff */
[----:B------:R-:W-:Y:S01]  /*1ad0*/  IMAD.WIDE.U32 R16, R27, c[0x0][0x200], RZ ;  /* 0x000080001b107a25 */ /* 0x000fe200078e00ff */
[----:B------:R-:W-:Y:S02]  /*1ae0*/  @!P0 IADD3 R15, R69, R15, RZ ;  /* 0x0000000f450f8210 */ /* 0x000fe40007ffe0ff */
[----:B------:R-:W-:Y:S01]  /*1af0*/  IADD3 R69, R30, -c[0x0][0x174], RZ ;  /* 0x80005d001e457a10 */ /* 0x000fe20007ffe0ff */
[C---:B------:R-:W-:Y:S02]  /*1b00*/  IMAD R103, R27.reuse, c[0x0][0x204], R70 ;  /* 0x000081001b677a24 */ /* 0x040fe400078e0246 */
[----:B------:R-:W-:Y:S01]  /*1b10*/  @!P0 IMAD.WIDE.U32 R18, R27, c[0x0][0x200], R18 ;  /* 0x000080001b128a25 */ /* 0x000fe200078e0012 */
[----:B------:R-:W-:-:S02]  /*1b20*/  MOV R84, R16 ;  /* 0x0000001000547202 */ /* 0x000fc40000000f00 */
[----:B------:R-:W-:Y:S01]  /*1b30*/  IADD3 R85, R17, R103, RZ ;  /* 0x0000006711557210 */ /* 0x000fe20007ffe0ff */
[----:B------:R-:W-:Y:S01]  /*1b40*/  IMAD R69, R69, -0x200, RZ ;  /* 0xfffffe0045457824 */ /* 0x000fe200078e02ff */
[----:B------:R-:W-:Y:S01]  /*1b50*/  @!P0 IADD3 R19, R103, R19, RZ ;  /* 0x0000001367138210 */ /* 0x000fe20007ffe0ff */
[----:B------:R-:W-:Y:S02]  /*1b60*/  IMAD R103, R25, c[0x0][0x1f8], RZ ;  /* 0x00007e0019677a24 */ /* 0x000fe400078e02ff */
[----:B------:R-:W-:Y:S01]  /*1b70*/  IMAD.WIDE.U32 R16, R0, c[0x0][0x1f8], R2 ;  /* 0x00007e0000107a25 */ /* 0x000fe200078e0002 */
[----:B------:R-:W-:-:S03]  /*1b80*/  SHF.R.S32.HI R70, RZ, 0x1f, R69 ;  /* 0x0000001fff467819 */ /* 0x000fc60000011445 */
[C---:B------:R-:W-:Y:S01]  /*1b90*/  IMAD R103, R0.reuse, c[0x0][0x1fc], R103 ;  /* 0x00007f0000677a24 */ /* 0x040fe200078e0267 */
[----:B------:R-:W-:Y:S01]  /*1ba0*/  IADD3 R102, P1, R69, R16, RZ ;  /* 0x0000001045667210 */ /* 0x000fe20007f3e0ff */
[----:B------:R-:W-:-:S04]  /*1bb0*/  @!P0 IMAD.WIDE.U32 R2, R0, c[0x0][0x1f8], R14 ;  /* 0x00007e0000028a25 */ /* 0x000fc800078e000e */
[----:B------:R-:W-:Y:S02]  /*1bc0*/  IMAD R105, R25, c[0x0][0x208], RZ ;  /* 0x0000820019697a24 */ /* 0x000fe400078e02ff */
[----:B------:R-:W-:-:S04]  /*1bd0*/  IMAD.WIDE.U32 R84, R0, c[0x0][0x208], R84 ;  /* 0x0000820000547a25 */ /* 0x000fc800078e0054 */
[----:B------:R-:W-:Y:S01]  /*1be0*/  @!P0 IMAD.WIDE.U32 R14, R0, c[0x0][0x208], R18 ;  /* 0x00008200000e8a25 */ /* 0x000fe200078e0012 */
[----:B------:R-:W-:Y:S02]  /*1bf0*/  IADD3.X R19, R70, R103, R17, P1, !PT ;  /* 0x0000006746137210 */ /* 0x000fe40000ffe411 */
[----:B------:R-:W-:Y:S01]  /*1c00*/  @!P0 IADD3 R104, P1, R6, R2, RZ ;  /* 0x0000000206688210 */ /* 0x000fe20007f3e0ff */
[----:B------:R-:W-:Y:S01]  /*1c10*/  IMAD R109, R0, c[0x0][0x20c], R105 ;  /* 0x00008300006d7a24 */ /* 0x000fe200078e0269 */
[----:B------:R-:W-:Y:S02]  /*1c20*/  IADD3 R84, P2, R69, R84, RZ ;  /* 0x0000005445547210 */ /* 0x000fe40007f5e0ff */
[----:B------:R-:W-:Y:S02]  /*1c30*/  LEA R17, P4, R6, c[0x0][0x258], 0x1 ;  /* 0x0000960006117a11 */ /* 0x000fe400078808ff */
[----:B------:R-:W-:Y:S02]  /*1c40*/  @!P0 IADD3.X R107, R7, R3, R103, P1, !PT ;  /* 0x00000003076b8210 */ /* 0x000fe40000ffe467 */
[----:B------:R-:W-:-:S02]  /*1c50*/  IADD3.X R85, R70, R109, R85, P2, !PT ;  /* 0x0000006d46557210 */ /* 0x000fc400017fe455 */
[----:B------:R-:W-:Y:S02]  /*1c60*/  LEA.HI.X R3, R6, c[0x0][0x25c], R7, 0x1, P4 ;  /* 0x0000970006037a11 */ /* 0x000fe400020f0c07 */
[----:B------:R-:W-:Y:S02]  /*1c70*/  LEA R16, P4, R84, R17, 0x1 ;  /* 0x0000001154107211 */ /* 0x000fe400078808ff */
[----:B------:R-:W-:Y:S02]  /*1c80*/  @!P0 IADD3 R100, P3, R6, R14, RZ ;  /* 0x0000000e06648210 */ /* 0x000fe40007f7e0ff */
[----:B------:R-:W-:Y:S02]  /*1c90*/  LEA.HI.X R17, R84, R3, R85, 0x1, P4 ;  /* 0x0000000354117211 */ /* 0x000fe400020f0c55 */
[----:B------:R-:W-:Y:S02]  /*1ca0*/  LEA R105, P2, R6, c[0x0][0x268], 0x1 ;  /* 0x00009a0006697a11 */ /* 0x000fe400078408ff */
[----:B------:R-:W-:-:S02]  /*1cb0*/  @!P0 IADD3.X R103, R7, R15, R109, P3, !PT ;  /* 0x0000000f07678210 */ /* 0x000fc40001ffe46d */
[----:B------:R-:W-:Y:S02]  /*1cc0*/  LEA.HI.X R15, R6, c[0x0][0x26c], R7, 0x1, P2 ;  /* 0x00009b00060f7a11 */ /* 0x000fe400010f0c07 */
[----:B------:R-:W-:Y:S02]  /*1cd0*/  LEA R14, P2, R102, R105, 0x1 ;  /* 0x00000069660e7211 */ /* 0x000fe400078408ff */
[----:B------:R-:W-:Y:S02]  /*1ce0*/  @!P0 LEA R18, P1, R104, c[0x0][0x268], 0x1 ;  /* 0x00009a0068128a11 */ /* 0x000fe400078208ff */
[----:B------:R-:W-:Y:S02]  /*1cf0*/  LEA.HI.X R15, R102, R15, R19, 0x1, P2 ;  /* 0x0000000f660f7211 */ /* 0x000fe400010f0c13 */
[----:B------:R-:W-:Y:S02]  /*1d00*/  @!P0 LEA.HI.X R19, R104, c[0x0][0x26c], R107, 0x1, P1 ;  /* 0x00009b0068138a11 */ /* 0x000fe400008f0c6b */
[----:B------:R-:W-:-:S02]  /*1d10*/  ISETP.GE.AND P1, PT, R140, R137, PT ;  /* 0x000000898c00720c */ /* 0x000fc40003f26270 */
[----:B------:R-:W-:Y:S02]  /*1d20*/  PRMT R102, RZ, 0x7610, R102 ;  /* 0x00007610ff667816 */ /* 0x000fe40000000066 */
[----:B------:R-:W-:Y:S02]  /*1d30*/  @!P0 LEA R2, P3, R100, c[0x0][0x258], 0x1 ;  /* 0x0000960064028a11 */ /* 0x000fe400078608ff */
[-C--:B------:R-:W-:Y:S02]  /*1d40*/  ISETP.GE.AND P2, PT, R144, R137.reuse, PT ;  /* 0x000000899000720c */ /* 0x080fe40003f46270 */
[----:B------:R-:W-:Y:S02]  /*1d50*/  @!P0 LEA.HI.X R3, R100, c[0x0][0x25c], R103, 0x1, P3 ;  /* 0x0000970064038a11 */ /* 0x000fe400018f0c67 */
        /* <DEDUP_REMOVED lines=8> */
[----:B------:R-:W-:Y:S01]  /*1de0*/  PRMT R105, RZ, 0x7610, R105 ;  /* 0x00007610ff697816 */ /* 0x000fe20000000069 */
[----:B----4-:R-:W-:Y:S04]  /*1df0*/  STS.U16 [R34], R83 ;  /* 0x0000005322007388 */ /* 0x010fe80000000400 */
[----:B-----5:R-:W-:Y:S04]  /*1e00*/  STS.U16 [R36+0x40], R87 ;  /* 0x0000405724007388 */ /* 0x020fe80000000400 */
        /* <DEDUP_REMOVED lines=34> */
[----:B------:R-:W3:Y:S01]  /*2030*/  @!P1 LDG.E.U16 R86, [R14.64+-0x380] ;  /* 0xfffc800c0e569981 */ /* 0x000ee2000c1e1500 */
[-C--:B------:R-:W-:Y:S02]  /*2040*/  ISETP.GE.AND P1, PT, R150, R137.reuse, PT ;  /* 0x000000899600720c */ /* 0x080fe40003f26270 */
[----:B--2---:R-:W-:Y:S01]  /*2050*/  PRMT R101, RZ, 0x7610, R101 ;  /* 0x00007610ff657816 */ /* 0x004fe20000000065 */
[----:B------:R-:W2:Y:S10]  /*2060*/  @!P6 LDG.E.U16 R100, [R14.64+-0x280] ;  /* 0xfffd800c0e64e981 */ /* 0x000eb4000c1e1500 */
[----:B------:R-:W4:Y:S01]  /*2070*/  @!P1 LDG.E.U16 R99, [R14.64+-0x240] ;  /* 0xfffdc00c0e639981 */ /* 0x000f22000c1e1500 */
[----:B------:R-:W-:-:S02]  /*2080*/  ISETP.GE.AND P1, PT, R152, R137, PT ;  /* 0x000000899800720c */ /* 0x000fc40003f26270 */
[----:B------:R-:W-:Y:S02]  /*2090*/  PRMT R98, RZ, 0x7610, R98 ;  /* 0x00007610ff627816 */ /* 0x000fe40000000062 */
[----:B------:R-:W-:Y:S02]  /*20a0*/  PRMT R93, RZ, 0x7610, R93 ;  /* 0x00007610ff5d7816 */ /* 0x000fe4000000005d */
[----:B------:R-:W-:Y:S02]  /*20b0*/  PRMT R95, RZ, 0x7610, R95 ;  /* 0x00007610ff5f7816 */ /* 0x000fe4000000005f */
[----:B------:R-:W-:Y:S01]  /*20c0*/  PRMT R87, RZ, 0x7610, R87 ;  /* 0x00007610ff577816 */ /* 0x000fe20000000057 */
[----:B------:R-:W5:Y:S04]  /*20d0*/  @!P2 LDG.E.U16 R98, [R14.64+-0x300] ;  /* 0xfffd000c0e62a981 */ /* 0x000f68000c1e1500 */
[----:B------:R-:W2:Y:S01]  /*20e0*/  @!P1 LDG.E.U16 R102, [R14.64+-0x200] ;  /* 0xfffe000c0e669981 */ /* 0x000ea2000c1e1500 */
[----:B------:R-:W-:-:S02]  /*20f0*/  ISETP.GE.AND P1, PT, R154, R137, PT ;  /* 0x000000899a00720c */ /* 0x000fc40003f26270 */
[----:B------:R-:W-:Y:S01]  /*2100*/  PRMT R97, RZ, 0x7610, R97 ;  /* 0x00007610ff617816 */ /* 0x000fe20000000061 */
[----:B------:R-:W2:Y:S01]  /*2110*/  @!P3 LDG.E.U16 R93, [R14.64+-0x3c0] ;  /* 0xfffc400c0e5db981 */ /* 0x000ea2000c1e1500 */
[-C--:B------:R-:W-:Y:S02]  /*2120*/  ISETP.GE.AND P2, PT, R158, R137.reuse, PT ;  /* 0x000000899e00720c */ /* 0x080fe40003f46270 */
[-C--:B------:R-:W-:Y:S01]  /*2130*/  ISETP.GE.AND P3, PT, R160, R137.reuse, PT ;  /* 0x00000089a000720c */ /* 0x080fe20003f66270 */
[----:B------:R-:W2:Y:S01]  /*2140*/  @!P4 LDG.E.U16 R95, [R14.64+-0x340] ;  /* 0xfffcc00c0e5fc981 */ /* 0x000ea2000c1e1500 */
[----:B------:R-:W-:-:S03]  /*2150*/  ISETP.GE.AND P4, PT, R162, R137, PT ;  /* 0x00000089a200720c */ /* 0x000fc60003f86270 */
[----:B------:R0:W2:Y:S04]  /*2160*/  @!P0 LDG.E.U16 R87, [R18.64] ;  /* 0x0000000c12578981 */ /* 0x0000a8000c1e1500 */
[----:B------:R-:W3:Y:S01]  /*2170*/  @!P1 LDG.E.U16 R101, [R14.64+-0x1c0] ;  /* 0xfffe400c0e659981 */ /* 0x000ee2000c1e1500 */
[----:B------:R-:W-:-:S03]  /*2180*/  ISETP.GE.AND P1, PT, R156, R137, PT ;  /* 0x000000899c00720c */ /* 0x000fc60003f26270 */
[----:B------:R-:W3:Y:S01]  /*2190*/  @!P5 LDG.E.U16 R97, [R14.64+-0x2c0] ;  /* 0xfffd400c0e61d981 */ /* 0x000ee2000c1e1500 */
[-C--:B------:R-:W-:Y:S02]  /*21a0*/  ISETP.GE.AND P5, PT, R164, R137.reuse, PT ;  /* 0x00000089a400720c */ /* 0x080fe40003fa6270 */
[----:B------:R-:W-:Y:S01]  /*21b0*/  ISETP.GE.AND P6, PT, R166, R137, PT ;  /* 0x00000089a600720c */ /* 0x000fe20003fc6270 */
        /* <DEDUP_REMOVED lines=23> */
[----:B---3--:R-:W-:Y:S04]  /*2330*/  STS.U16 [R37+0x80], R86 ;  /* 0x0000805625007388 */ /* 0x008fe80000000400 */
[----:B------:R-:W-:Y:S04]  /*2340*/  STS.U16 [R38+0xc0], R95 ;  /* 0x0000c05f26007388 */ /* 0x000fe80000000400 */
[----:B-----5:R-:W-:Y:S04]  /*2350*/  STS.U16 [R39+0x100], R98 ;  /* 0x0001006227007388 */ /* 0x020fe80000000400 */
        /* <DEDUP_REMOVED lines=12> */
[----:B------:R-:W2:Y:S04]  /*2420*/  LDS.U16 R100, [R53] ;  /* 0x0000000035647984 */ /* 0x000ea80000000400 */
[----:B------:R-:W-:Y:S04]  /*2430*/  LDS.U16 R14, [R53+0x2] ;  /* 0x00000200350e7984 */ /* 0x000fe80000000400 */
        /* <DEDUP_REMOVED lines=8> */
[----:B------:R-:W2:Y:S04]  /*24c0*/  LDS.U16 R99, [R53+0x14] ;  /* 0x0000140035637984 */ /* 0x000ea80000000400 */
[----:B------:R-:W2:Y:S04]  /*24d0*/  LDS.U16 R102, [R53+0x16] ;  /* 0x0000160035667984 */ /* 0x000ea80000000400 */
[----:B------:R-:W-:Y:S04]  /*24e0*/  LDS.U16 R108, [R53+0x18] ;  /* 0x00001800356c7984 */ /* 0x000fe80000000400 */
[----:B------:R-:W2:Y:S04]  /*24f0*/  LDS.U16 R109, [R53+0x1a] ;  /* 0x00001a00356d7984 */ /* 0x000ea80000000400 */
[----:B------:R-:W2:Y:S04]  /*2500*/  LDS.U16 R110, [R53+0x1c] ;  /* 0x00001c00356e7984 */ /* 0x000ea80000000400 */
[----:B------:R-:W2:Y:S04]  /*2510*/  LDS.U16 R113, [R53+0x1e] ;  /* 0x00001e0035717984 */ /* 0x000ea80000000400 */
[----:B------:R-:W-:Y:S01]  /*2520*/  BAR.SYNC.DEFER_BLOCKING 0x0 ;  /* 0x0000000000007b1d */ /* 0x000fe20000010000 */
[----:B0-----:R-:W-:-:S02]  /*2530*/  PRMT R103, RZ, 0x7610, R103 ;  /* 0x00007610ff677816 */ /* 0x001fc40000000067 */
[----:B------:R-:W-:Y:S02]  /*2540*/  PRMT R104, RZ, 0x7610, R104 ;  /* 0x00007610ff687816 */ /* 0x000fe40000000068 */
[----:B-1----:R-:W-:Y:S01]  /*2550*/  PRMT R105, RZ, 0x7610, R105 ;  /* 0x00007610ff697816 */ /* 0x002fe20000000069 */
[----:B------:R0:W5:Y:S01]  /*2560*/  @!P0 LDG.E.U16 R107, [R2.64] ;  /* 0x0000000c026b8981 */ /* 0x000162000c1e1500 */
[----:B------:R-:W-:-:S03]  /*2570*/  ISETP.GE.AND P0, PT, R140, R137, PT ;  /* 0x000000898c00720c */ /* 0x000fc60003f06270 */
[----:B------:R1:W5:Y:S01]  /*2580*/  @!P1 LDG.E.U16 R103, [R16.64+-0x3c0] ;  /* 0xfffc400c10679981 */ /* 0x000362000c1e1500 */
[-C--:B------:R-:W-:Y:S02]  /*2590*/  ISETP.GE.AND P1, PT, R142, R137.reuse, PT ;  /* 0x000000898e00720c */ /* 0x080fe40003f26270 */
[----:B------:R-:W-:Y:S01]  /*25a0*/  PRMT R106, RZ, 0x7610, R106 ;  /* 0x00007610ff6a7816 */ /* 0x000fe2000000006a */
        /* <DEDUP_REMOVED lines=22> */
[----:B--2---:R-:W-:-:S02]  /*2710*/  HADD2.F32 R100, -RZ, R100.H0_H0 ;  /* 0x20000064ff647230 */ /* 0x004fc40000004100 */
[----:B---3--:R-:W-:-:S03]  /*2720*/  HADD2.F32 R19, -RZ, R15.H0_H0 ;  /* 0x2000000fff137230 */ /* 0x008fc60000004100 */
[----:B0-----:R-:W-:Y:S01]  /*2730*/  FMUL.FTZ R2, R100, -1.4426950216293334961 ;  /* 0xbfb8aa3b64027820 */ /* 0x001fe20000410000 */
[----:B------:R-:W-:Y:S01]  /*2740*/  HADD2.F32 R18, -RZ, R14.H0_H0 ;  /* 0x2000000eff127230 */ /* 0x000fe20000004100 */
[----:B------:R-:W-:Y:S01]  /*2750*/  FMUL.FTZ R125, R19, -1.4426950216293334961 ;  /* 0xbfb8aa3b137d7820 */ /* 0x000fe20000410000 */
[----:B----4-:R-:W-:Y:S01]  /*2760*/  HADD2.F32 R101, -RZ, R101.H0_H0 ;  /* 0x20000065ff657230 */ /* 0x010fe20000004100 */
[----:B------:R-:W0:Y:S01]  /*2770*/  MUFU.EX2 R14, R2 ;  /* 0x00000002000e7308 */ /* 0x000e220000000800 */
[----:B------:R-:W-:Y:S02]  /*2780*/  HADD2.F32 R86, -RZ, R86.H0_H0 ;  /* 0x20000056ff567230 */ /* 0x000fe40000004100 */
[----:B------:R-:W-:Y:S01]  /*2790*/  HADD2.F32 R95, -RZ, R95.H0_H0 ;  /* 0x2000005fff5f7230 */ /* 0x000fe20000004100 */
[----:B-1----:R-:W-:-:S04]  /*27a0*/  FMUL.FTZ R16, R101, -1.4426950216293334961 ;  /* 0xbfb8aa3b65107820 */ /* 0x002fc80000410000 */
[----:B------:R-:W1:Y:S01]  /*27b0*/  MUFU.EX2 R126, R125 ;  /* 0x0000007d007e7308 */ /* 0x000e620000000800 */
[----:B------:R-:W-:Y:S01]  /*27c0*/  FMUL.FTZ R17, R86, -1.4426950216293334961 ;  /* 0xbfb8aa3b56117820 */ /* 0x000fe20000410000 */
[----:B------:R-:W-:Y:S01]  /*27d0*/  HADD2.F32 R99, -RZ, R99.H0_H0 ;  /* 0x20000063ff637230 */ /* 0x000fe20000004100 */
[----:B------:R-:W-:Y:S01]  /*27e0*/  FMUL.FTZ R3, R18, -1.4426950216293334961 ;  /* 0xbfb8aa3b12037820 */ /* 0x000fe20000410000 */
[----:B------:R-:W-:-:S04]  /*27f0*/  HADD2.F32 R102, -RZ, R102.H0_H0 ;  /* 0x20000066ff667230 */ /* 0x000fc80000004100 */
[----:B------:R2:W-:Y:S01]  /*2800*/  MUFU.EX2 R128, R16 ;  /* 0x0000001000807308 */ /* 0x0005e20000000800 */
[----:B0-----:R-:W-:Y:S02]  /*2810*/  FADD.FTZ R14, R14, 1 ;  /* 0x3f8000000e0e7421 */ /* 0x001fe40000010000 */
[----:B--2---:R-:W-:-:S05]  /*2820*/  FMUL.FTZ R16, R95, -1.4426950216293334961 ;  /* 0xbfb8aa3b5f107820 */ /* 0x004fca0000410000 */
[----:B------:R0:W-:Y:S01]  /*2830*/  MUFU.EX2 R130, R17 ;  /* 0x0000001100827308 */ /* 0x0001e20000000800 */
[----:B------:R-:W-:-:S07]  /*2840*/  HADD2.F32 R97, -RZ, R97.H0_H0 ;  /* 0x20000061ff617230 */ /* 0x000fce0000004100 */
[----:B------:R-:W2:Y:S01]  /*2850*/  MUFU.EX2 R15, R3 ;  /* 0x00000003000f7308 */ /* 0x000ea20000000800 */
[----:B0-----:R-:W-:-:S07]  /*2860*/  FMUL.FTZ R17, R99, -1.4426950216293334961 ;  /* 0xbfb8aa3b63117820 */ /* 0x001fce0000410000 */
[----:B------:R0:W-:Y:S01]  /*2870*/  MUFU.EX2 R135, R16 ;  /* 0x0000001000877308 */ /* 0x0001e20000000800 */
[----:B------:R-:W-:Y:S02]  /*2880*/  FMUL.FTZ R125, R97, -1.4426950216293334961 ;  /* 0xbfb8aa3b617d7820 */ /* 0x000fe40000410000 */
[----:B0-----:R-:W-:-:S05]  /*2890*/  FMUL.FTZ R16, R102, -1.4426950216293334961 ;  /* 0xbfb8aa3b66107820 */ /* 0x001fca0000410000 */
[----:B------:R-:W-:Y:S01]  /*28a0*/  MUFU.EX2 R143, R17 ;  /* 0x00000011008f7308 */ /* 0x000fe20000000800 */
[----:B------:R-:W-:-:S07]  /*28b0*/  HADD2.F32 R109, -RZ, R109.H0_H0 ;  /* 0x2000006dff6d7230 */ /* 0x000fce0000004100 */
[----:B------:R1:W-:Y:S08]  /*28c0*/  MUFU.EX2 R145, R16 ;  /* 0x0000001000917308 */ /* 0x0003f00000000800 */
[----:B------:R-:W0:Y:S01]  /*28d0*/  MUFU.RCP R17, R14 ;  /* 0x0000000e00117308 */ /* 0x000e220000001000 */
[----:B-1----:R-:W-:Y:S02]  /*28e0*/  FADD.FTZ R16, R126, 1 ;  /* 0x3f8000007e107421 */ /* 0x002fe40000010000 */
[----:B--2---:R-:W-:-:S05]  /*28f0*/  FADD.FTZ R15, R15, 1 ;  /* 0x3f8000000f0f7421 */ /* 0x004fca0000010000 */
[----:B------:R-:W1:Y:S01]  /*2900*/  MUFU.RCP R16, R16 ;  /* 0x0000001000107308 */ /* 0x000e620000001000 */
[----:B------:R-:W-:-:S07]  /*2910*/  HADD2.F32 R87, -RZ, R87.H0_H0 ;  /* 0x20000057ff577230 */ /* 0x000fce0000004100 */
[----:B------:R2:W-:Y:S02]  /*2920*/  MUFU.EX2 R136, R125 ;  /* 0x0000007d00887308 */ /* 0x0005e40000000800 */
[----:B--2---:R-:W-:-:S06]  /*2930*/  FMUL.FTZ R125, R109, -1.4426950216293334961 ;  /* 0xbfb8aa3b6d7d7820 */ /* 0x004fcc0000410000 */
[----:B------:R-:W-:Y:S01]  /*2940*/  MUFU.EX2 R149, R125 ;  /* 0x0000007d00957308 */ /* 0x000fe20000000800 */
[----:B------:R-:W-:Y:S01]  /*2950*/  HADD2.F32 R88, -RZ, R88.H0_H0 ;  /* 0x20000058ff587230 */ /* 0x000fe20000004100 */
[----:B------:R-:W-:Y:S01]  /*2960*/  FMUL.FTZ R2, R87, -1.4426950216293334961 ;  /* 0xbfb8aa3b57027820 */ /* 0x000fe20000410000 */
[----:B------:R-:W-:-:S05]  /*2970*/  HADD2.F32 R90, -RZ, R90.H0_H0 ;  /* 0x2000005aff5a7230 */ /* 0x000fca0000004100 */
[----:B------:R0:W-:Y:S01]  /*2980*/  MUFU.RCP R125, R15 ;  /* 0x0000000f007d7308 */ /* 0x0001e20000001000 */
[----:B------:R-:W-:Y:S02]  /*2990*/  HADD2.F32 R93, -RZ, R93.H0_H0 ;  /* 0x2000005dff5d7230 */ /* 0x000fe40000004100 */
[----:B------:R-:W-:Y:S01]  /*29a0*/  HADD2.F32 R108, -RZ, R108.H0_H0 ;  /* 0x2000006cff6c7230 */ /* 0x000fe20000004100 */
[----:B0-----:R-:W-:-:S04]  /*29b0*/  FADD.FTZ R15, -R17, 1 ;  /* 0x3f800000110f7421 */ /* 0x001fc80000010100 */
[----:B------:R-:W0:Y:S01]  /*29c0*/  MUFU.EX2 R132, R2 ;  /* 0x0000000200847308 */ /* 0x000e220000000800 */
[----:B-1----:R-:W-:Y:S02]  /*29d0*/  FADD.FTZ R126, -R16, 1 ;  /* 0x3f800000107e7421 */ /* 0x002fe40000010100 */
[----:B------:R-:W-:Y:S02]  /*29e0*/  FMUL.FTZ R3, R93, -1.4426950216293334961 ;  /* 0xbfb8aa3b5d037820 */ /* 0x000fe40000410000 */
[----:B------:R-:W-:Y:S02]  /*29f0*/  FMUL.FTZ R141, R108, -1.4426950216293334961 ;  /* 0xbfb8aa3b6c8d7820 */ /* 0x000fe40000410000 */
[----:B------:R-:W-:Y:S01]  /*2a00*/  FFMA.FTZ R126, R19, R126, 1 ;  /* 0x3f800000137e7423 */ /* 0x000fe2000001007e */
[----:B------:R-:W1:Y:S01]  /*2a10*/  MUFU.EX2 R134, R3 ;  /* 0x0000000300867308 */ /* 0x000e620000000800 */
[----:B------:R-:W-:-:S07]  /*2a20*/  FADD.FTZ R128, R128, 1 ;  /* 0x3f80000080807421 */ /* 0x000fce0000010000 */
[----:B------:R2:W-:Y:S01]  /*2a30*/  MUFU.EX2 R147, R141 ;  /* 0x0000008d00937308 */ /* 0x0005e20000000800 */
[----:B------:R-:W-:-:S07]  /*2a40*/  HADD2.F32 R89, -RZ, R89.H0_H0 ;  /* 0x20000059ff597230 */ /* 0x000fce0000004100 */
[----:B------:R-:W3:Y:S01]  /*2a50*/  MUFU.RCP R128, R128 ;  /* 0x0000008000807308 */ /* 0x000ee20000001000 */
        /* <DEDUP_REMOVED lines=23> */
[----:B----4-:R-:W-:-:S03]  /*2bd0*/  FFMA.FTZ R123, R100, R15, 1 ;  /* 0x3f800000647b7423 */ /* 0x010fc6000001000f */
[----:B------:R-:W4:Y:S01]  /*2be0*/  LDS.U16 R15, [R53+0xc] ;  /* 0x00000c00350f7984 */ /* 0x000f220000000400 */
[----:B------:R-:W-:Y:S02]  /*2bf0*/  FADD.FTZ R121, R130, 1 ;  /* 0x3f80000082797421 */ /* 0x000fe40000010000 */
[----:B0-----:R-:W-:Y:S01]  /*2c00*/  FADD.FTZ R120, R132, 1 ;  /* 0x3f80000084787421 */ /* 0x001fe20000010000 */
[----:B------:R-:W-:Y:S01]  /*2c10*/  HADD2.F32 R117, -RZ, R117.H0_H0 ;  /* 0x20000075ff757230 */ /* 0x000fe20000004100 */
[----:B------:R-:W-:Y:S01]  /*2c20*/  FADD.FTZ R127, -R125, 1 ;  /* 0x3f8000007d7f7421 */ /* 0x000fe20000010100 */
[----:B------:R-:W-:Y:S01]  /*2c30*/  HADD2.F32 R116, -RZ, R116.H0_H0 ;  /* 0x20000074ff747230 */ /* 0x000fe20000004100 */
[----:B-1----:R-:W-:Y:S01]  /*2c40*/  FADD.FTZ R122, R134, 1 ;  /* 0x3f800000867a7421 */ /* 0x002fe20000010000 */
[----:B------:R-:W-:Y:S01]  /*2c50*/  HADD2.F32 R119, -RZ, R119.H0_H0 ;  /* 0x20000077ff777230 */ /* 0x000fe20000004100 */
[----:B-----5:R-:W-:Y:S01]  /*2c60*/  FADD.FTZ R124, R135, 1 ;  /* 0x3f800000877c7421 */ /* 0x020fe20000010000 */
[----:B------:R-:W-:Y:S01]  /*2c70*/  HADD2.F32 R98, -RZ, R98.H0_H0 ;  /* 0x20000062ff627230 */ /* 0x000fe20000004100 */
[----:B------:R-:W-:Y:S01]  /*2c80*/  LDS.U16 R172, [R53+0x1c] ;  /* 0x00001c0035ac7984 */ /* 0x000fe20000000400 */
[----:B------:R-:W-:-:S02]  /*2c90*/  HADD2.F32 R110, -RZ, R110.H0_H0 ;  /* 0x2000006eff6e7230 */ /* 0x000fc40000004100 */
[----:B------:R-:W-:Y:S01]  /*2ca0*/  HADD2.F32 R113, -RZ, R113.H0_H0 ;  /* 0x20000071ff717230 */ /* 0x000fe20000004100 */
[----:B------:R-:W-:Y:S01]  /*2cb0*/  LDS.U16 R174, [R53+0x1e] ;  /* 0x00001e0035ae7984 */ /* 0x000fe20000000400 */
[----:B--2---:R-:W-:Y:S02]  /*2cc0*/  HADD2.F32 R103, -RZ, R103.H0_H0 ;  /* 0x20000067ff677230 */ /* 0x004fe40000004100 */
[----:B---3--:R-:W-:-:S03]  /*2cd0*/  HADD2.F32 R105, -RZ, R105.H0_H0 ;  /* 0x20000069ff697230 */ /* 0x008fc60000004100 */
[----:B------:R-:W-:Y:S02]  /*2ce0*/  FMUL.FTZ R14, R88, R103 ;  /* 0x00000067580e7220 */ /* 0x000fe40000410000 */
[----:B------:R-:W-:Y:S02]  /*2cf0*/  FMUL.FTZ R129, R90, R105 ;  /* 0x000000695a817220 */ /* 0x000fe40000410000 */
[----:B------:R-:W-:Y:S02]  /*2d00*/  FMUL.FTZ R14, R17, R14 ;  /* 0x0000000e110e7220 */ /* 0x000fe40000410000 */
[----:B------:R-:W-:Y:S02]  /*2d10*/  FMUL.FTZ R129, R16, R129 ;  /* 0x0000008110817220 */ /* 0x000fe40000410000 */
[----:B------:R-:W-:Y:S02]  /*2d20*/  FMUL.FTZ R141, R14, R123 ;  /* 0x0000007b0e8d7220 */ /* 0x000fe40000410000 */
[----:B------:R-:W-:-:S02]  /*2d30*/  FMUL.FTZ R14, R129, R126 ;  /* 0x0000007e810e7220 */ /* 0x000fc40000410000 */
[----:B------:R-:W0:Y:S01]  /*2d40*/  LDS.U16 R126, [R53+0xe] ;  /* 0x00000e00357e7984 */ /* 0x000e220000000400 */
[----:B------:R-:W-:Y:S01]  /*2d50*/  HADD2.F32 R104, -RZ, R104.H0_H0 ;  /* 0x20000068ff687230 */ /* 0x000fe20000004100 */
[----:B------:R-:W1:Y:S04]  /*2d60*/  MUFU.RCP R121, R121 ;  /* 0x0000007900797308 */ /* 0x000e680000001000 */
[----:B------:R-:W-:Y:S01]  /*2d70*/  FMUL.FTZ R118, R89, R104 ;  /* 0x0000006859767220 */ /* 0x000fe20000410000 */
[----:B------:R-:W-:Y:S01]  /*2d80*/  HADD2.F32 R106, -RZ, R106.H0_H0 ;  /* 0x2000006aff6a7230 */ /* 0x000fe20000004100 */
[----:B------:R-:W-:Y:S02]  /*2d90*/  FFMA.FTZ R127, R18, R127, 1 ;  /* 0x3f800000127f7423 */ /* 0x000fe4000001007f */
[----:B------:R-:W2:Y:S01]  /*2da0*/  MUFU.RCP R120, R120 ;  /* 0x0000007800787308 */ /* 0x000ea20000001000 */
[----:B------:R-:W-:-:S02]  /*2db0*/  FMUL.FTZ R118, R125, R118 ;  /* 0x000000767d767220 */ /* 0x000fc40000410000 */
[----:B------:R-:W-:Y:S02]  /*2dc0*/  FMUL.FTZ R123, R117, R106 ;  /* 0x0000006a757b7220 */ /* 0x000fe40000410000 */
[----:B------:R-:W-:Y:S02]  /*2dd0*/  FMUL.FTZ R178, R118, R127 ;  /* 0x0000007f76b27220 */ /* 0x000fe40000410000 */
[C---:B------:R-:W-:Y:S01]  /*2de0*/  FADD.FTZ R118, -R128.reuse, 1 ;  /* 0x3f80000080767421 */ /* 0x040fe20000010100 */
[----:B------:R-:W3:Y:S01]  /*2df0*/  MUFU.RCP R122, R122 ;  /* 0x0000007a007a7308 */ /* 0x000ee20000001000 */
[----:B------:R-:W-:Y:S01]  /*2e00*/  HADD2.F32 R107, -RZ, R107.H0_H0 ;  /* 0x2000006bff6b7230 */ /* 0x000fe20000004100 */
[----:B------:R-:W-:Y:S01]  /*2e10*/  FMUL.FTZ R123, R128, R123 ;  /* 0x0000007b807b7220 */ /* 0x000fe20000410000 */
[----:B------:R-:W-:Y:S01]  /*2e20*/  HADD2.F32 R112, -RZ, R112.H0_H0 ;  /* 0x20000070ff707230 */ /* 0x000fe20000004100 */
[----:B------:R-:W-:Y:S01]  /*2e30*/  FFMA.FTZ R118, R101, R118, 1 ;  /* 0x3f80000065767423 */ /* 0x000fe20000010076 */
[----:B------:R-:W5:Y:S01]  /*2e40*/  LDS.U16 R127, [R53+0x10] ;  /* 0x00001000357f7984 */ /* 0x000f620000000400 */
[----:B-1----:R-:W-:-:S02]  /*2e50*/  FADD.FTZ R129, -R121, 1 ;  /* 0x3f80000079817421 */ /* 0x002fc40000010100 */
[----:B------:R-:W-:Y:S02]  /*2e60*/  FMUL.FTZ R130, R116, R107 ;  /* 0x0000006b74827220 */ /* 0x000fe40000410000 */
[----:B------:R-:W-:Y:S02]  /*2e70*/  FADD.FTZ R132, R136, 1 ;  /* 0x3f80000088847421 */ /* 0x000fe40000010000 */
[----:B------:R-:W-:Y:S01]  /*2e80*/  FMUL.FTZ R151, R123, R118 ;  /* 0x000000767b977220 */ /* 0x000fe20000410000 */
[----:B------:R-:W-:Y:S01]  /*2e90*/  HADD2.F32 R118, -RZ, R115.H0_H0 ;  /* 0x20000073ff767230 */ /* 0x000fe20000004100 */
[----:B------:R-:W1:Y:S01]  /*2ea0*/  MUFU.RCP R124, R124 ;  /* 0x0000007c007c7308 */ /* 0x000e620000001000 */
[----:B--2---:R-:W-:Y:S01]  /*2eb0*/  FADD.FTZ R134, -R120, 1 ;  /* 0x3f80000078867421 */ /* 0x004fe20000010100 */
[----:B----4-:R-:W-:Y:S01]  /*2ec0*/  HADD2.F32 R115, -RZ, R15.H0_H0 ;  /* 0x2000000fff737230 */ /* 0x010fe20000004100 */
[----:B------:R-:W-:Y:S01]  /*2ed0*/  FMUL.FTZ R131, R119, R112 ;  /* 0x0000007077837220 */ /* 0x000fe20000410000 */
[----:B------:R-:W-:Y:S01]  /*2ee0*/  LDS.U16 R136, [R53+0x18] ;  /* 0x0000180035887984 */ /* 0x000fe20000000400 */
[----:B------:R-:W-:-:S02]  /*2ef0*/  FFMA.FTZ R129, R86, R129, 1 ;  /* 0x3f80000056817423 */ /* 0x000fc40000010081 */
[----:B------:R-:W-:Y:S01]  /*2f00*/  FMUL.FTZ R130, R121, R130 ;  /* 0x0000008279827220 */ /* 0x000fe20000410000 */
[----:B------:R-:W2:Y:S01]  /*2f10*/  MUFU.RCP R132, R132 ;  /* 0x0000008400847308 */ /* 0x000ea20000001000 */
[----:B------:R-:W-:Y:S01]  /*2f20*/  FFMA.FTZ R134, R87, R134, 1 ;  /* 0x3f80000057867423 */ /* 0x000fe20000010086 */
[----:B------:R-:W-:Y:S01]  /*2f30*/  LDS.U16 R15, [R53+0x12] ;  /* 0x00001200350f7984 */ /* 0x000fe20000000400 */
[----:B------:R-:W-:Y:S02]  /*2f40*/  FMUL.FTZ R131, R120, R131 ;  /* 0x0000008378837220 */ /* 0x000fe40000410000 */
[----:B------:R-:W-:Y:S02]  /*2f50*/  FMUL.FTZ R153, R130, R129 ;  /* 0x0000008182997220 */ /* 0x000fe40000410000 */
[----:B------:R-:W-:Y:S01]  /*2f60*/  FMUL.FTZ R123, R118, R115 ;  /* 0x00000073767b7220 */ /* 0x000fe20000410000 */
[----:B------:R-:W-:Y:S01]  /*2f70*/  LDS.U16 R129, [R53+0x14] ;  /* 0x0000140035817984 */ /* 0x000fe20000000400 */
[----:B---3--:R-:W-:-:S02]  /*2f80*/  FADD.FTZ R130, -R122, 1 ;  /* 0x3f8000007a827421 */ /* 0x008fc40000010100 */
[----:B------:R-:W-:Y:S02]  /*2f90*/  FMUL.FTZ R180, R131, R134 ;  /* 0x0000008683b47220 */ /* 0x000fe40000410000 */
[----:B------:R-:W-:Y:S02]  /*2fa0*/  FMUL.FTZ R2, R98, -1.4426950216293334961 ;  /* 0xbfb8aa3b62027820 */ /* 0x000fe40000410000 */
[----:B------:R-:W-:Y:S01]  /*2fb0*/  FMUL.FTZ R131, R122, R123 ;  /* 0x0000007b7a837220 */ /* 0x000fe20000410000 */
[----:B------:R-:W-:Y:S01]  /*2fc0*/  HADD2.F32 R123, -RZ, R114.H0_H0 ;  /* 0x20000072ff7b7230 */ /* 0x000fe20000004100 */
[----:B------:R-:W-:Y:S01]  /*2fd0*/  FFMA.FTZ R134, R93, R130, 1 ;  /* 0x3f8000005d867423 */ /* 0x000fe20000010082 */
[----:B0-----:R-:W-:Y:S01]  /*2fe0*/  HADD2.F32 R114, -RZ, R126.H0_H0 ;  /* 0x2000007eff727230 */ /* 0x001fe20000004100 */
[----:B------:R-:W0:Y:S01]  /*2ff0*/  LDS.U16 R130, [R53+0x16] ;  /* 0x0000160035827984 */ /* 0x000e220000000400 */
[----:B------:R3:W4:Y:S01]  /*3000*/  MUFU.EX2 R139, R2 ;  /* 0x00000002008b7308 */ /* 0x0007220000000800 */
[----:B------:R-:W-:-:S02]  /*3010*/  FMUL.FTZ R155, R131, R134 ;  /* 0x00000086839b7220 */ /* 0x000fc40000410000 */
[C---:B-1----:R-:W-:Y:S02]  /*3020*/  FADD.FTZ R134, -R124.reuse, 1 ;  /* 0x3f8000007c867421 */ /* 0x042fe40000010100 */
[----:B------:R-:W-:Y:S02]  /*3030*/  FMUL.FTZ R131, R123, R114 ;  /* 0x000000727b837220 */ /* 0x000fe40000410000 */
[----:B------:R-:W-:Y:S02]  /*3040*/  FFMA.FTZ R134, R95, R134, 1 ;  /* 0x3f8000005f867423 */ /* 0x000fe40000010086 */
[----:B------:R-:W-:Y:S02]  /*3050*/  FMUL.FTZ R131, R124, R131 ;  /* 0x000000837c837220 */ /* 0x000fe40000410000 */
[----:B--2---:R-:W-:Y:S02]  /*3060*/  FADD.FTZ R170, -R132, 1 ;  /* 0x3f80000084aa7421 */ /* 0x004fe40000010100 */
[----:B------:R-:W-:-:S02]  /*3070*/  FMUL.FTZ R182, R131, R134 ;  /* 0x0000008683b67220 */ /* 0x000fc40000410000 */
[----:B------:R-:W-:Y:S02]  /*3080*/  FFMA.FTZ R134, R97, R170, 1 ;  /* 0x3f80000061867423 */ /* 0x000fe400000100aa */
[----:B------:R-:W1:Y:S01]  /*3090*/  LDS.U16 R170, [R53+0x1a] ;  /* 0x00001a0035aa7984 */ /* 0x000e620000000400 */
[----:B------:R-:W-:Y:S02]  /*30a0*/  FMUL.FTZ R3, R110, -1.4426950216293334961 ;  /* 0xbfb8aa3b6e037820 */ /* 0x000fe40000410000 */
[----:B---3--:R-:W-:Y:S02]  /*30b0*/  FMUL.FTZ R2, R113, -1.4426950216293334961 ;  /* 0xbfb8aa3b71027820 */ /* 0x008fe40000410000 */
[----:B----4-:R-:W-:Y:S02]  /*30c0*/  FADD.FTZ R135, R139, 1 ;  /* 0x3f8000008b877421 */ /* 0x010fe40000010000 */
[----:B------:R-:W-:Y:S01]  /*30d0*/  FADD.FTZ R139, R145, 1 ;  /* 0x3f800000918b7421 */ /* 0x000fe20000010000 */
[----:B------:R-:W2:Y:S01]  /*30e0*/  MUFU.EX2 R3, R3 ;  /* 0x0000000300037308 */ /* 0x000ea20000000800 */
[----:B------:R-:W-:Y:S01]  /*30f0*/  FADD.FTZ R147, R147, 1 ;  /* 0x3f80000093937421 */ /* 0x000fe20000010000 */
[----:B------:R-:W-:Y:S01]  /*3100*/  HADD2.F32 R126, -RZ, R111.H0_H0 ;  /* 0x2000006fff7e7230 */ /* 0x000fe20000004100 */
[----:B------:R-:W-:Y:S01]  /*3110*/  FADD.FTZ R143, R143, 1 ;  /* 0x3f8000008f8f7421 */ /* 0x000fe20000010000 */
[----:B-----5:R-:W-:-:S04]  /*3120*/  HADD2.F32 R111, -RZ, R127.H0_H0 ;  /* 0x2000007fff6f7230 */ /* 0x020fc80000004100 */
[----:B------:R-:W3:Y:S01]  /*3130*/  MUFU.EX2 R2, R2 ;  /* 0x0000000200027308 */ /* 0x000ee20000000800 */
[----:B------:R-:W-:-:S07]  /*3140*/  FMUL.FTZ R127, R126, R111 ;  /* 0x0000006f7e7f7220 */ /* 0x000fce0000410000 */
[----:B------:R-:W4:Y:S01]  /*3150*/  MUFU.RCP R139, R139 ;  /* 0x0000008b008b7308 */ /* 0x000f220000001000 */
[----:B------:R-:W-:-:S07]  /*3160*/  FMUL.FTZ R127, R132, R127 ;  /* 0x0000007f847f7220 */ /* 0x000fce0000410000 */
[----:B------:R5:W0:Y:S01]  /*3170*/  MUFU.RCP R168, R143 ;  /* 0x0000008f00a87308 */ /* 0x000a220000001000 */
[----:B------:R-:W-:-:S07]  /*3180*/  FADD.FTZ R176, R149, 1 ;  /* 0x3f80000095b07421 */ /* 0x000fce0000010000 */
[----:B------:R-:W1:Y:S01]  /*3190*/  MUFU.RCP R147, R147 ;  /* 0x0000009300937308 */ /* 0x000e620000001000 */
[----:B--2---:R-:W-:Y:S01]  /*31a0*/  FADD.FTZ R149, R3, 1 ;  /* 0x3f80000003957421 */ /* 0x004fe20000010000 */
[----:B------:R-:W-:Y:S01]  /*31b0*/  HADD2.F32 R131, -RZ, R92.H0_H0 ;  /* 0x2000005cff837230 */ /* 0x000fe20000004100 */
[----:B------:R-:W-:-:S05]  /*31c0*/  FMUL.FTZ R3, R127, R134 ;  /* 0x000000867f037220 */ /* 0x000fca0000410000 */
[----:B------:R-:W2:Y:S01]  /*31d0*/  MUFU.RCP R135, R135 ;  /* 0x0000008700877308 */ /* 0x000ea20000001000 */
[----:B---3--:R-:W-:Y:S01]  /*31e0*/  FADD.FTZ R157, R2, 1 ;  /* 0x3f800000029d7421 */ /* 0x008fe20000010000 */
[----:B------:R-:W-:Y:S01]  /*31f0*/  HADD2.F32 R133, -RZ, R91.H0_H0 ;  /* 0x2000005bff857230 */ /* 0x000fe20000004100 */
[----:B----4-:R-:W-:Y:S01]  /*3200*/  FADD.FTZ R127, -R139, 1 ;  /* 0x3f8000008b7f7421 */ /* 0x010fe20000010100 */
[----:B0-----:R-:W-:Y:S02]  /*3210*/  HADD2.F32 R130, -RZ, R130.H0_H0 ;  /* 0x20000082ff827230 */ /* 0x001fe40000004100 */
[----:B------:R-:W-:Y:S01]  /*3220*/  HADD2.F32 R136, -RZ, R136.H0_H0 ;  /* 0x20000088ff887230 */ /* 0x000fe20000004100 */
[----:B-----5:R-:W-:Y:S01]  /*3230*/  FFMA.FTZ R143, R102, R127, 1 ;  /* 0x3f800000668f7423 */ /* 0x020fe2000001007f */
[----:B------:R-:W0:Y:S01]  /*3240*/  MUFU.RCP R176, R176 ;  /* 0x000000b000b07308 */ /* 0x000e220000001000 */
[----:B------:R-:W-:Y:S01]  /*3250*/  HADD2.F32 R96, -RZ, R96.H0_H0 ;  /* 0x20000060ff607230 */ /* 0x000fe20000004100 */
[----:B------:R-:W-:Y:S01]  /*3260*/  FADD.FTZ R2, -R168, 1 ;  /* 0x3f800000a8027421 */ /* 0x000fe20000010100 */
[----:B------:R-:W-:Y:S01]  /*3270*/  HADD2.F32 R134, -RZ, R94.H0_H0 ;  /* 0x2000005eff867230 */ /* 0x000fe20000004100 */
[----:B-1----:R-:W-:Y:S01]  /*3280*/  FADD.FTZ R145, -R147, 1 ;  /* 0x3f80000093917421 */ /* 0x002fe20000010100 */
[----:B------:R-:W-:Y:S01]  /*3290*/  HADD2.F32 R127, -RZ, R15.H0_H0 ;  /* 0x2000000fff7f7230 */ /* 0x000fe20000004100 */
[----:B------:R-:W-:-:S02]  /*32a0*/  FMUL.FTZ R184, R131, R130 ;  /* 0x0000008283b87220 */ /* 0x000fc40000410000 */
[----:B------:R-:W1:Y:S01]  /*32b0*/  MUFU.RCP R149, R149 ;  /* 0x0000009500957308 */ /* 0x000e620000001000 */
[----:B------:R-:W-:Y:S01]  /*32c0*/  HADD2.F32 R129, -RZ, R129.H0_H0 ;  /* 0x20000081ff817230 */ /* 0x000fe20000004100 */
[----:B------:R-:W-:-:S06]  /*32d0*/  FMUL.FTZ R186, R133, R136 ;  /* 0x0000008885ba7220 */ /* 0x000fcc0000410000 */
[----:B------:R3:W4:Y:S01]  /*32e0*/  MUFU.RCP R92, R157 ;  /* 0x0000009d005c7308 */ /* 0x0007220000001000 */
[----:B------:R-:W-:Y:S02]  /*32f0*/  FFMA.FTZ R94, R99, R2, 1 ;  /* 0x3f800000635e7423 */ /* 0x000fe40000010002 */
[----:B------:R-:W-:Y:S02]  /*3300*/  FFMA.FTZ R145, R108, R145, 1 ;  /* 0x3f8000006c917423 */ /* 0x000fe40000010091 */
[----:B------:R-:W-:Y:S02]  /*3310*/  FMUL.FTZ R184, R139, R184 ;  /* 0x000000b88bb87220 */ /* 0x000fe40000410000 */
[----:B------:R-:W-:Y:S02]  /*3320*/  FMUL.FTZ R186, R147, R186 ;  /* 0x000000ba93ba7220 */ /* 0x000fe40000410000 */
[----:B--2---:R-:W-:Y:S02]  /*3330*/  FADD.FTZ R91, -R135, 1 ;  /* 0x3f800000875b7421 */ /* 0x004fe40000010100 */
[----:B------:R-:W-:-:S02]  /*3340*/  FMUL.FTZ R2, R96, R127 ;  /* 0x0000007f60027220 */ /* 0x000fc40000410000 */
[----:B------:R-:W-:Y:S01]  /*3350*/  FMUL.FTZ R15, R134, R129 ;  /* 0x00000081860f7220 */ /* 0x000fe20000410000 */
[----:B---3--:R-:W-:Y:S01]  /*3360*/  F2FP.PACK_AB R157, R178, R141 ;  /* 0x0000008db29d723e */ /* 0x008fe200000000ff */
        /* <DEDUP_REMOVED lines=10> */
[----:B------:R-:W-:-:S02]  /*3410*/  HADD2.F32 R172, -RZ, R172.H0_H0 ;  /* 0x200000acffac7230 */ /* 0x000fc40000004100 */
[----:B------:R-:W-:Y:S01]  /*3420*/  HADD2.F32 R174, -RZ, R174.H0_H0 ;  /* 0x200000aeffae7230 */ /* 0x000fe20000004100 */
[----:B------:R-:W-:Y:S02]  /*3430*/  FMUL.FTZ R2, R2, R91 ;  /* 0x0000005b02027220 */ /* 0x000fe40000410000 */
[----:B------:R-:W-:Y:S02]  /*3440*/  FMUL.FTZ R15, R15, R94 ;  /* 0x0000005e0f0f7220 */ /* 0x000fe40000410000 */
[----:B0-----:R-:W-:Y:S02]  /*3450*/  FADD.FTZ R84, -R176, 1 ;  /* 0x3f800000b0547421 */ /* 0x001fe40000010100 */
[----:B-1----:R-:W-:Y:S02]  /*3460*/  FADD.FTZ R85, -R149, 1 ;  /* 0x3f80000095557421 */ /* 0x002fe40000010100 */
[----:B----4-:R-:W-:Y:S02]  /*3470*/  FADD.FTZ R178, -R92, 1 ;  /* 0x3f8000005cb27421 */ /* 0x010fe40000010100 */
        /* <DEDUP_REMOVED lines=8> */
[----:B------:R-:W-:Y:S01]  /*3500*/  FMUL.FTZ R91, R92, R91 ;  /* 0x0000005b5c5b7220 */ /* 0x000fe20000410000 */
[----:B------:R-:W-:Y:S01]  /*3510*/  F2FP.PACK_AB R153, R180, R153 ;  /* 0x00000099b499723e */ /* 0x000fe200000000ff */
[----:B------:R-:W-:Y:S02]  /*3520*/  FMUL.FTZ R83, R83, R84 ;  /* 0x0000005453537220 */ /* 0x000fe40000410000 */
[----:B------:R-:W-:Y:S02]  /*3530*/  FMUL.FTZ R85, R94, R85 ;  /* 0x000000555e557220 */ /* 0x000fe40000410000 */
[----:B------:R-:W-:Y:S01]  /*3540*/  FMUL.FTZ R178, R91, R178 ;  /* 0x000000b25bb27220 */ /* 0x000fe20000410000 */
[----:B------:R-:W-:Y:S02]  /*3550*/  F2FP.PACK_AB R14, R151, R14 ;  /* 0x0000000e970e723e */ /* 0x000fe400000000ff */
[----:B------:R-:W-:-:S02]  /*3560*/  PRMT R84, R157, 0x7632, R84 ;  /* 0x000076329d547816 */ /* 0x000fc40000000054 */
        /* <DEDUP_REMOVED lines=56> */
[----:B-1----:R-:W-:-:S04]  /*38f0*/  IMAD R151, R25, c[0x0][0x2f0], RZ ;  /* 0x0000bc0019977a24 */ /* 0x002fc800078e02ff */
        /* <DEDUP_REMOVED lines=29> */
.L_x_4988:
[----:B------:R-:W-:Y:S05]  /*3ad0*/  BSYNC B0 ;  /* 0x0000000000007941 */ /* 0x000fea0003800000 */
.L_x_4987:
[----:B------:R-:W-:Y:S01]  /*3ae0*/  @!P0 STG.E.U16 [R14.64+-0x340], R155 ;  /* 0xfffcc09b0e008986 */ /* 0x000fe2000c10150c */
[----:B------:R-:W-:Y:S01]  /*3af0*/  ISETP.GE.AND P0, PT, R146, R181, PT ;  /* 0x000000b59200720c */ /* 0x000fe20003f06270 */
[----:B------:R-:W-:Y:S01]  /*3b00*/  FMUL.FTZ R121, R86, R121 ;  /* 0x0000007956797220 */ /* 0x000fe20000410000 */
[-C--:B------:R-:W-:Y:S01]  /*3b10*/  ISETP.GE.AND P3, PT, R150, R181.reuse, PT ;  /* 0x000000b59600720c */ /* 0x080fe20003f66270 */
[----:B------:R-:W-:Y:S01]  /*3b20*/  @!P2 STG.E.U16 [R14.64+-0x380], R91 ;  /* 0xfffc805b0e00a986 */ /* 0x000fe2000c10150c */
[-C--:B------:R-:W-:Y:S01]  /*3b30*/  ISETP.GE.AND P2, PT, R148, R181.reuse, PT ;  /* 0x000000b59400720c */ /* 0x080fe20003f46270 */
[----:B------:R-:W-:Y:S01]  /*3b40*/  HADD2.F32 R82, -RZ, R82.H0_H0 ;  /* 0x20000052ff527230 */ /* 0x000fe20000004100 */
[-C--:B------:R-:W-:Y:S01]  /*3b50*/  ISETP.GE.AND P4, PT, R152, R181.reuse, PT ;  /* 0x000000b59800720c */ /* 0x080fe20003f86270 */
[----:B------:R-:W-:Y:S01]  /*3b60*/  @!P1 STG.E.U16 [R14.64+-0x300], R157 ;  /* 0xfffd009d0e009986 */ /* 0x000fe2000c10150c */
[-C--:B------:R-:W-:Y:S01]  /*3b70*/  ISETP.GE.AND P5, PT, R154, R181.reuse, PT ;  /* 0x000000b59a00720c */ /* 0x080fe20003fa6270 */
[----:B------:R-:W-:Y:S01]  /*3b80*/  HADD2.F32 R81, -RZ, R81.H0_H0 ;  /* 0x20000051ff517230 */ /* 0x000fe20000004100 */
        /* <DEDUP_REMOVED lines=33> */
[----:B0-----:R-:W-:Y:S01]  /*3da0*/  HADD2.F32 R83, -RZ, R73.H0_H0 ;  /* 0x20000049ff537230 */ /* 0x001fe20000004100 */
[----:B------:R-:W-:Y:S01]  /*3db0*/  FMUL.FTZ R109, R109, R176 ;  /* 0x000000b06d6d7220 */ /* 0x000fe20000410000 */
[----:B------:R-:W-:Y:S01]  /*3dc0*/  @!P5 STG.E.U16 [R14.64+-0xc0], R175 ;  /* 0xffff40af0e00d986 */ /* 0x000fe2000c10150c */
[----:B------:R-:W-:Y:S01]  /*3dd0*/  HADD2.F32 R84, -RZ, R74.H0_H0 ;  /* 0x2000004aff547230 */ /* 0x000fe20000004100 */
[----:B------:R-:W-:Y:S01]  /*3de0*/  FMUL.FTZ R110, R110, R149 ;  /* 0x000000956e6e7220 */ /* 0x000fe20000410000 */
[----:B------:R-:W-:Y:S01]  /*3df0*/  HADD2.F32 R86, -RZ, R76.H0_H0 ;  /* 0x2000004cff567230 */ /* 0x000fe20000004100 */
[----:B------:R-:W-:Y:S01]  /*3e00*/  @!P1 STG.E.U16 [R14.64+-0x80], R177 ;  /* 0xffff80b10e009986 */ /* 0x000fe2000c10150c */
[----:B------:R-:W-:-:S02]  /*3e10*/  FMUL.FTZ R113, R113, R92 ;  /* 0x0000005c71717220 */ /* 0x000fc40000410000 */
[----:B------:R-:W-:Y:S01]  /*3e20*/  FMUL.FTZ R87, R88, R151 ;  /* 0x0000009758577220 */ /* 0x000fe20000410000 */
[----:B------:R0:W-:Y:S01]  /*3e30*/  @!P2 STG.E.U16 [R14.64+-0x3c0], R85 ;  /* 0xfffc40550e00a986 */ /* 0x0001e2000c10150c */
[----:B------:R-:W-:Y:S02]  /*3e40*/  FMUL.FTZ R88, R89, R125 ;  /* 0x0000007d59587220 */ /* 0x000fe40000410000 */
[----:B------:R-:W-:Y:S01]  /*3e50*/  FADD.FTZ R73, R80, UR5 ;  /* 0x0000000550497e21 */ /* 0x000fe20008010000 */
[----:B------:R1:W-:Y:S01]  /*3e60*/  @!P3 STG.E.U16 [R14.64+-0x40], R179 ;  /* 0xffffc0b30e00b986 */ /* 0x0003e2000c10150c */
[----:B------:R-:W-:Y:S02]  /*3e70*/  FADD.FTZ R74, R79, UR5 ;  /* 0x000000054f4a7e21 */ /* 0x000fe40008010000 */
[----:B------:R-:W-:Y:S02]  /*3e80*/  FADD.FTZ R76, R77, UR5 ;  /* 0x000000054d4c7e21 */ /* 0x000fe40008010000 */
[----:B------:R-:W-:-:S02]  /*3e90*/  FMUL.FTZ R89, R90, R153 ;  /* 0x000000995a597220 */ /* 0x000fc40000410000 */
[----:B------:R-:W-:Y:S01]  /*3ea0*/  FADD.FTZ R77, R20, UR5 ;  /* 0x00000005144d7e21 */ /* 0x000fe20008010000 */
[----:B0-----:R-:W-:Y:S01]  /*3eb0*/  HADD2.F32 R85, -RZ, R75.H0_H0 ;  /* 0x2000004bff557230 */ /* 0x001fe20000004100 */
[----:B------:R-:W-:Y:S02]  /*3ec0*/  FADD.FTZ R75, R78, UR5 ;  /* 0x000000054e4b7e21 */ /* 0x000fe40008010000 */
[----:B------:R-:W-:Y:S01]  /*3ed0*/  FADD.FTZ R78, R21, UR5 ;  /* 0x00000005154e7e21 */ /* 0x000fe20008010000 */
[----:B-1----:R-:W-:Y:S01]  /*3ee0*/  HADD2.F32 R14, -RZ, R71.H0_H0 ;  /* 0x20000047ff0e7230 */ /* 0x002fe20000004100 */
[----:B------:R-:W-:Y:S01]  /*3ef0*/  FADD.FTZ R71, R82, UR5 ;  /* 0x0000000552477e21 */ /* 0x000fe20008010000 */
[----:B------:R-:W-:Y:S01]  /*3f00*/  HADD2.F32 R15, -RZ, R72.H0_H0 ;  /* 0x20000048ff0f7230 */ /* 0x000fe20000004100 */
        /* <DEDUP_REMOVED lines=22> */
[----:B------:R-:W-:Y:S05]  /*4070*/  @!P0 BRA `(.L_x_4989) ;  /* 0x000007f000008947 */ /* 0x000fea0003800000 */
[----:B------:R-:W-:Y:S01]  /*4080*/  BAR.SYNC.DEFER_BLOCKING 0x0 ;  /* 0x0000000000007b1d */ /* 0x000fe20000010000 */
        /* <DEDUP_REMOVED lines=53> */
[----:B-1----:R-:W-:Y:S02]  /*43e0*/  IMAD R17, R25, c[0x0][0x218], RZ ;  /* 0x0000860019117a24 */ /* 0x002fe400078e02ff */
[----:B0-----:R-:W-:Y:S01]  /*43f0*/  IMAD R19, R27, c[0x0][0x214], R16 ;  /* 0x000085001b137a24 */ /* 0x001fe200078e0210 */
[----:B------:R-:W-:Y:S01]  /*4400*/  LDS.U16 R23, [R36+0x40] ;  /* 0x0000400024177984 */ /* 0x000fe20000000400 */
[----:B------:R-:W-:Y:S01]  /*4410*/  IMAD R133, R0, c[0x0][0x21c], R17 ;  /* 0x0000870000857a24 */ /* 0x000fe200078e0211 */
[C---:B------:R-:W-:Y:S02]  /*4420*/  LEA R17, P4, R6.reuse, c[0x0][0x270], 0x1 ;  /* 0x00009c0006117a11 */ /* 0x040fe400078808ff */
[----:B------:R-:W-:Y:S01]  /*4430*/  LDS.U16 R103, [R37+0x80] ;  /* 0x0000800025677984 */ /* 0x000fe20000000400 */
[----:B------:R-:W-:Y:S02]  /*4440*/  IADD3 R15, R15, R19, RZ ;  /* 0x000000130f0f7210 */ /* 0x000fe40007ffe0ff */
[----:B------:R-:W-:Y:S01]  /*4450*/  LEA.HI.X R18, R6, c[0x0][0x274], R7, 0x1, P4 ;  /* 0x00009d0006127a11 */ /* 0x000fe200020f0c07 */
[----:B------:R-:W-:Y:S02]  /*4460*/  LDS.U16 R105, [R38+0xc0] ;  /* 0x0000c00026697984 */ /* 0x000fe40000000400 */
[----:B------:R-:W-:-:S02]  /*4470*/  IMAD.WIDE.U32 R14, R0, c[0x0][0x218], R14 ;  /* 0x00008600000e7a25 */ /* 0x000fc400078e000e */
        /* <DEDUP_REMOVED lines=35> */
.L_x_4991:
[----:B------:R-:W-:Y:S05]  /*46b0*/  BSYNC B0 ;  /* 0x0000000000007941 */ /* 0x000fea0003800000 */
.L_x_4990:
        /* <DEDUP_REMOVED lines=27> */
.L_x_4989:
[----:B-1----:R-:W-:Y:S01]  /*4870*/  HADD2.F32 R14, -RZ, R203.H0_H0 ;  /* 0x200000cbff0e7230 */ /* 0x002fe20000004100 */
[----:B------:R-:W-:Y:S01]  /*4880*/  BAR.SYNC.DEFER_BLOCKING 0x0 ;  /* 0x0000000000007b1d */ /* 0x000fe20000010000 */
[----:B------:R-:W-:Y:S01]  /*4890*/  HADD2.F32 R16, -RZ, R54.H0_H0 ;  /* 0x20000036ff107230 */ /* 0x000fe20000004100 */
[----:B------:R-:W-:Y:S01]  /*48a0*/  HFMA2.MMA R119, -RZ, RZ, 0, 0 ;  /* 0x00000000ff777435 */ /* 0x000fe200000001ff */
[----:B------:R-:W-:Y:S01]  /*48b0*/  HADD2.F32 R17, -RZ, R56.H0_H0 ;  /* 0x20000038ff117230 */ /* 0x000fe20000004100 */
[C---:B------:R-:W-:Y:S01]  /*48c0*/  FFMA.FTZ R15, R87.reuse, R14, R24 ;  /* 0x0000000e570f7223 */ /* 0x040fe20000010018 */
[----:B------:R-:W-:Y:S01]  /*48d0*/  HADD2.F32 R14, -RZ, R55.H0_H0 ;  /* 0x20000037ff0e7230 */ /* 0x000fe20000004100 */
[----:B------:R-:W-:Y:S01]  /*48e0*/  FMUL.FTZ R103, R87, UR4 ;  /* 0x0000000457677c20 */ /* 0x000fe20008410000 */
[----:B------:R-:W-:Y:S01]  /*48f0*/  HADD2.F32 R24, -RZ, R68.H0_H0 ;  /* 0x20000044ff187230 */ /* 0x000fe20000004100 */
[C---:B------:R-:W-:Y:S01]  /*4900*/  FFMA.FTZ R16, R88.reuse, R16, R15 ;  /* 0x0000001058107223 */ /* 0x040fe2000001000f */
[----:B------:R-:W-:Y:S01]  /*4910*/  CS2R R120, SRZ ;  /* 0x0000000000787805 */ /* 0x000fe2000001ff00 */
[----:B------:R-:W-:Y:S01]  /*4920*/  FMUL.FTZ R104, R88, UR4 ;  /* 0x0000000458687c20 */ /* 0x000fe20008410000 */
[----:B------:R-:W-:Y:S01]  /*4930*/  CS2R R122, SRZ ;  /* 0x00000000007a7805 */ /* 0x000fe2000001ff00 */
[C---:B------:R-:W-:Y:S01]  /*4940*/  FFMA.FTZ R15, R89.reuse, R14, R16 ;  /* 0x0000000e590f7223 */ /* 0x040fe20000010010 */
[----:B------:R-:W-:Y:S01]  /*4950*/  HADD2.F32 R16, -RZ, R57.H0_H0 ;  /* 0x20000039ff107230 */ /* 0x000fe20000004100 */
        /* <DEDUP_REMOVED lines=21> */
[----:B------:R-:W-:Y:S01]  /*4ab0*/  MOV R134, RZ ;  /* 0x000000ff00867202 */ /* 0x000fe20000000f00 */
[C---:B------:R-:W-:Y:S01]  /*4ac0*/  FFMA.FTZ R15, R95.reuse, R16, R14 ;  /* 0x000000105f0f7223 */ /* 0x040fe2000001000e */
[----:B------:R-:W-:Y:S01]  /*4ad0*/  HADD2.F32 R16, -RZ, R63.H0_H0 ;  /* 0x2000003fff107230 */ /* 0x000fe20000004100 */
[----:B------:R-:W-:-:S02]  /*4ae0*/  FMUL.FTZ R111, R95, UR4 ;  /* 0x000000045f6f7c20 */ /* 0x000fc40008410000 */
[C---:B------:R-:W-:Y:S01]  /*4af0*/  FFMA.FTZ R14, R96.reuse, R17, R15 ;  /* 0x00000011600e7223 */ /* 0x040fe2000001000f */
[----:B------:R-:W-:Y:S01]  /*4b00*/  HADD2.F32 R17, -RZ, R64.H0_H0 ;  /* 0x20000040ff117230 */ /* 0x000fe20000004100 */
[----:B------:R-:W-:Y:S02]  /*4b10*/  FMUL.FTZ R112, R96, UR4 ;  /* 0x0000000460707c20 */ /* 0x000fe40008410000 */
[C---:B------:R-:W-:Y:S01]  /*4b20*/  FFMA.FTZ R15, R97.reuse, R16, R14 ;  /* 0x00000010610f7223 */ /* 0x040fe2000001000e */
[----:B------:R-:W-:Y:S01]  /*4b30*/  HADD2.F32 R16, -RZ, R65.H0_H0 ;  /* 0x20000041ff107230 */ /* 0x000fe20000004100 */
[----:B------:R-:W-:Y:S02]  /*4b40*/  FMUL.FTZ R113, R97, UR4 ;  /* 0x0000000461717c20 */ /* 0x000fe40008410000 */
[C---:B------:R-:W-:Y:S01]  /*4b50*/  FFMA.FTZ R14, R98.reuse, R17, R15 ;  /* 0x00000011620e7223 */ /* 0x040fe2000001000f */
[----:B------:R-:W-:Y:S01]  /*4b60*/  HADD2.F32 R17, -RZ, R66.H0_H0 ;  /* 0x20000042ff117230 */ /* 0x000fe20000004100 */
[----:B------:R-:W-:-:S02]  /*4b70*/  FMUL.FTZ R114, R98, UR4 ;  /* 0x0000000462727c20 */ /* 0x000fc40008410000 */
[C---:B------:R-:W-:Y:S01]  /*4b80*/  FFMA.FTZ R15, R99.reuse, R16, R14 ;  /* 0x00000010630f7223 */ /* 0x040fe2000001000e */
[----:B------:R-:W-:Y:S01]  /*4b90*/  HADD2.F32 R16, -RZ, R67.H0_H0 ;  /* 0x20000043ff107230 */ /* 0x000fe20000004100 */
[----:B------:R-:W-:Y:S02]  /*4ba0*/  FMUL.FTZ R115, R99, UR4 ;  /* 0x0000000463737c20 */ /* 0x000fe40008410000 */
[C---:B------:R-:W-:Y:S01]  /*4bb0*/  FFMA.FTZ R14, R100.reuse, R17, R15 ;  /* 0x00000011640e7223 */ /* 0x040fe2000001000f */
[----:B------:R-:W-:Y:S01]  /*4bc0*/  MOV R17, c[0x0][0x16c] ;  /* 0x00005b0000117a02 */ /* 0x000fe20000000f00 */
[----:B------:R-:W-:Y:S02]  /*4bd0*/  FMUL.FTZ R116, R100, UR4 ;  /* 0x0000000464747c20 */ /* 0x000fe40008410000 */
[----:B------:R-:W-:Y:S01]  /*4be0*/  FFMA.FTZ R15, R101, R16, R14 ;  /* 0x00000010650f7223 */ /* 0x000fe2000001000e */
[----:B------:R-:W-:Y:S01]  /*4bf0*/  ISETP.GE.AND P0, PT, R17, 0x1, PT ;  /* 0x000000011100780c */ /* 0x000fe20003f06270 */
[----:B------:R-:W-:-:S02]  /*4c00*/  FMUL.FTZ R117, R101, UR4 ;  /* 0x0000000465757c20 */ /* 0x000fc40008410000 */
[C---:B------:R-:W-:Y:S02]  /*4c10*/  FFMA.FTZ R24, R102.reuse, R24, R15 ;  /* 0x0000001866187223 */ /* 0x040fe4000001000f */
[----:B------:R-:W-:-:S08]  /*4c20*/  FMUL.FTZ R118, R102, UR4 ;  /* 0x0000000466767c20 */ /* 0x000fd00008410000 */
[----:B------:R-:W-:Y:S05]  /*4c30*/  @!P0 BRA `(.L_x_4992) ;  /* 0x000035b000008947 */ /* 0x000fea0003800000 */
[----:B------:R-:W-:Y:S01]  /*4c40*/  IADD3 R136, R201, -0x1, RZ ;  /* 0xffffffffc9887810 */ /* 0x000fe20007ffe0ff */
[----:B------:R-:W-:Y:S01]  /*4c50*/  UMOV UR6, URZ ;  /* 0x0000003f00067c82 */ /* 0x000fe20008000000 */
[----:B------:R-:W-:Y:S01]  /*4c60*/  MOV R135, RZ ;  /* 0x000000ff00877202 */ /* 0x000fe20000000f00 */
[----:B------:R-:W-:Y:S01]  /*4c70*/  UMOV UR7, URZ ;  /* 0x0000003f00077c82 */ /* 0x000fe20008000000 */
[----:B------:R-:W-:Y:S02]  /*4c80*/  LEA.HI R14, R136, R136, RZ, 0x1 ;  /* 0x00000088880e7211 */ /* 0x000fe400078f08ff */
[----:B------:R-:W-:Y:S02]  /*4c90*/  MOV R119, RZ ;  /* 0x000000ff00777202 */ /* 0x000fe40000000f00 */
[----:B------:R-:W-:-:S04]  /*4ca0*/  LOP3.LUT R15, R14, 0xfffffe, RZ, 0xc0, !PT ;  /* 0x00fffffe0e0f7812 */ /* 0x000fc800078ec0ff */
[----:B------:R-:W-:Y:S02]  /*4cb0*/  IADD3 R136, R136, -R15, RZ ;  /* 0x8000000f88887210 */ /* 0x000fe40007ffe0ff */
.L_x_5029:
[----:B------:R-:W-:Y:S01]  /*4cc0*/  IMAD R15, R25, c[0x0][0x180], RZ ;  /* 0x00006000190f7a24 */ /* 0x000fe200078e02ff */
[----:B------:R-:W-:Y:S01]  /*4cd0*/  SHF.R.S32.HI R141, RZ, 0x1f, R135 ;  /* 0x0000001fff8d7819 */ /* 0x000fe20000011487 */
[----:B0-----:R-:W-:Y:S01]  /*4ce0*/  IMAD.WIDE.U32 R20, R0, c[0x0][0x180], RZ ;  /* 0x0000600000147a25 */ /* 0x001fe200078e00ff */
[----:B------:R-:W-:Y:S02]  /*4cf0*/  IADD3 R137, -R4, c[0x0][0x168], RZ ;  /* 0x00005a0004897a10 */ /* 0x000fe40007ffe1ff */
[----:B------:R-:W-:Y:S01]  /*4d00*/  LOP3.LUT R138, R6, 0x20, RZ, 0xfc, !PT ;  /* 0x00000020068a7812 */ /* 0x000fe200078efcff */
[----:B------:R-:W-:Y:S01]  /*4d10*/  IMAD R15, R0, c[0x0][0x184], R15 ;  /* 0x00006100000f7a24 */ /* 0x000fe200078e020f */
[C---:B------:R-:W-:Y:S01]  /*4d20*/  LOP3.LUT R140, R6.reuse, 0x40, RZ, 0xfc, !PT ;  /* 0x00000040068c7812 */ /* 0x040fe200078efcff */
[C---:B------:R-:W-:Y:S01]  /*4d30*/  IMAD R16, R141.reuse, c[0x0][0x1c0], RZ ;  /* 0x000070008d107a24 */ /* 0x040fe200078e02ff */
[----:B------:R-:W-:Y:S01]  /*4d40*/  LOP3.LUT R142, R6, 0x60, RZ, 0xfc, !PT ;  /* 0x00000060068e7812 */ /* 0x000fe200078efcff */
[----:B------:R-:W-:Y:S01]  /*4d50*/  IMAD R14, R141, c[0x0][0x188], RZ ;  /* 0x000062008d0e7a24 */ /* 0x000fe200078e02ff */
[----:B------:R-:W-:Y:S01]  /*4d60*/  IADD3 R21, R21, R15, RZ ;  /* 0x0000000f15157210 */ /* 0x000fe20007ffe0ff */
[----:B------:R-:W-:Y:S01]  /*4d70*/  IMAD.WIDE.U32 R18, R135, c[0x0][0x1c0], R6 ;  /* 0x0000700087127a25 */ /* 0x000fe200078e0006 */
[----:B------:R-:W-:-:S02]  /*4d80*/  ISETP.GE.AND P2, PT, R138, R137, PT ;  /* 0x000000898a00720c */ /* 0x000fc40003f46270 */
[-C--:B------:R-:W-:Y:S01]  /*4d90*/  ISETP.GE.AND P3, PT, R140, R137.reuse, PT ;  /* 0x000000898c00720c */ /* 0x080fe20003f66270 */
[C---:B------:R-:W-:Y:S01]  /*4da0*/  IMAD R15, R135.reuse, c[0x0][0x1c4], R16 ;  /* 0x00007100870f7a24 */ /* 0x040fe200078e0210 */
[----:B------:R-:W-:Y:S01]  /*4db0*/  ISETP.GE.AND P4, PT, R142, R137, PT ;  /* 0x000000898e00720c */ /* 0x000fe20003f86270 */
[C---:B------:R-:W-:Y:S01]  /*4dc0*/  IMAD R17, R135.reuse, c[0x0][0x18c], R14 ;  /* 0x0000630087117a24 */ /* 0x040fe200078e020e */
[C---:B------:R-:W-:Y:S01]  /*4dd0*/  LEA R14, P1, R18.reuse, R33, 0x1 ;  /* 0x00000021120e7211 */ /* 0x040fe200078208ff */
[----:B------:R-:W-:Y:S01]  /*4de0*/  IMAD.WIDE.U32 R20, R135, c[0x0][0x188], R20 ;  /* 0x0000620087147a25 */ /* 0x000fe200078e0014 */
[----:B------:R-:W-:Y:S02]  /*4df0*/  IADD3 R15, R19, R15, RZ ;  /* 0x0000000f130f7210 */ /* 0x000fe40007ffe0ff */
[----:B------:R-:W-:Y:S02]  /*4e00*/  PRMT R143, RZ, 0x7610, R143 ;  /* 0x00007610ff8f7816 */ /* 0x000fe4000000008f */
[----:B------:R-:W-:-:S02]  /*4e10*/  LEA.HI.X R15, R18, R35, R15, 0x1, P1 ;  /* 0x00000023120f7211 */ /* 0x000fc400008f0c0f */
[----:B------:R-:W-:Y:S02]  /*4e20*/  ISETP.GE.AND P1, PT, R6, R137, PT ;  /* 0x000000890600720c */ /* 0x000fe40003f26270 */
[----:B------:R-:W-:Y:S01]  /*4e30*/  IADD3 R17, R21, R17, RZ ;  /* 0x0000001115117210 */ /* 0x000fe20007ffe0ff */
[----:B--2---:R0:W2:Y:S01]  /*4e40*/  @!P2 LDG.E.U16 R143, [R14.64+0x40] ;  /* 0x0000400c0e8fa981 */ /* 0x0040a2000c1e1500 */
[C---:B------:R-:W-:Y:S02]  /*4e50*/  LEA R16, P0, R20.reuse, c[0x0][0x220], 0x2 ;  /* 0x0000880014107a11 */ /* 0x040fe400078010ff */
[----:B------:R-:W-:Y:S02]  /*4e60*/  PRMT R21, RZ, 0x7610, R21 ;  /* 0x00007610ff157816 */ /* 0x000fe40000000015 */
[----:B------:R-:W-:Y:S02]  /*4e70*/  LEA.HI.X R17, R20, c[0x0][0x224], R17, 0x2, P0 ;  /* 0x0000890014117a11 */ /* 0x000fe400000f1411 */
[----:B------:R-:W-:-:S02]  /*4e80*/  LOP3.LUT R144, R6, 0x80, RZ, 0xfc, !PT ;  /* 0x0000008006907812 */ /* 0x000fc400078efcff */
[----:B------:R-:W-:Y:S01]  /*4e90*/  PRMT R20, RZ, 0x7610, R20 ;  /* 0x00007610ff147816 */ /* 0x000fe20000000014 */
[----:B------:R0:W3:Y:S01]  /*4ea0*/  @!P1 LDG.E.U16 R21, [R14.64] ;  /* 0x0000000c0e159981 */ /* 0x0000e2000c1e1500 */
[C---:B------:R-:W-:Y:S02]  /*4eb0*/  LOP3.LUT R146, R6.reuse, 0xa0, RZ, 0xfc, !PT ;  /* 0x000000a006927812 */ /* 0x040fe400078efcff */
[----:B------:R-:W-:Y:S01]  /*4ec0*/  PRMT R145, RZ, 0x7610, R145 ;  /* 0x00007610ff917816 */ /* 0x000fe20000000091 */
[----:B-1----:R1:W4:Y:S01]  /*4ed0*/  LDG.E R139, [R16.64] ;  /* 0x0000000c108b7981 */ /* 0x002322000c1e1900 */
[C---:B------:R-:W-:Y:S02]  /*4ee0*/  LOP3.LUT R148, R6.reuse, 0xc0, RZ, 0xfc, !PT ;  /* 0x000000c006947812 */ /* 0x040fe400078efcff */
[C---:B------:R-:W-:Y:S01]  /*4ef0*/  LOP3.LUT R150, R6.reuse, 0xe0, RZ, 0xfc, !PT ;  /* 0x000000e006967812 */ /* 0x040fe200078efcff */
[----:B------:R0:W2:Y:S01]  /*4f00*/  @!P3 LDG.E.U16 R20, [R14.64+0x80] ;  /* 0x0000800c0e14b981 */ /* 0x0000a2000c1e1500 */
[----:B------:R-:W-:-:S02]  /*4f10*/  LOP3.LUT R152, R6, 0x100, RZ, 0xfc, !PT ;  /* 0x0000010006987812 */ /* 0x000fc400078efcff */
[-C--:B------:R-:W-:Y:S01]  /*4f20*/  ISETP.GE.AND P5, PT, R144, R137.reuse, PT ;  /* 0x000000899000720c */ /* 0x080fe20003fa6270 */
[----:B------:R0:W2:Y:S01]  /*4f30*/  @!P4 LDG.E.U16 R145, [R14.64+0xc0] ;  /* 0x0000c00c0e91c981 */ /* 0x0000a2000c1e1500 */
        /* <DEDUP_REMOVED lines=10> */
[----:B------:R0:W2:Y:S01]  /*4fe0*/  @!P5 LDG.E.U16 R22, [R14.64+0x100] ;  /* 0x0001000c0e16d981 */ /* 0x0000a2000c1e1500 */
[----:B------:R-:W-:-:S02]  /*4ff0*/  LOP3.LUT R156, R6, 0x140, RZ, 0xfc, !PT ;  /* 0x00000140069c7812 */ /* 0x000fc400078efcff */
[----:B------:R-:W-:Y:S01]  /*5000*/  PRMT R170, RZ, 0x7610, R170 ;  /* 0x00007610ffaa7816 */ /* 0x000fe200000000aa */
[----:B------:R0:W2:Y:S01]  /*5010*/  @!P0 LDG.E.U16 R147, [R14.64+0x140] ;  /* 0x0001400c0e938981 */ /* 0x0000a2000c1e1500 */
[C---:B------:R-:W-:Y:S02]  /*5020*/  LOP3.LUT R158, R6.reuse, 0x160, RZ, 0xfc, !PT ;  /* 0x00000160069e7812 */ /* 0x040fe400078efcff */
[----:B------:R-:W-:Y:S01]  /*5030*/  PRMT R151, RZ, 0x7610, R151 ;  /* 0x00007610ff977816 */ /* 0x000fe20000000097 */
[----:B------:R0:W2:Y:S01]  /*5040*/  @!P1 LDG.E.U16 R168, [R14.64+0x180] ;  /* 0x0001800c0ea89981 */ /* 0x0000a2000c1e1500 */
[C---:B------:R-:W-:Y:S02]  /*5050*/  LOP3.LUT R160, R6.reuse, 0x180, RZ, 0xfc, !PT ;  /* 0x0000018006a07812 */ /* 0x040fe400078efcff */
[C---:B------:R-:W-:Y:S01]  /*5060*/  LOP3.LUT R162, R6.reuse, 0x1a0, RZ, 0xfc, !PT ;  /* 0x000001a006a27812 */ /* 0x040fe200078efcff */
[----:B------:R0:W2:Y:S01]  /*5070*/  @!P2 LDG.E.U16 R149, [R14.64+0x1c0] ;  /* 0x0001c00c0e95a981 */ /* 0x0000a2000c1e1500 */
[----:B------:R-:W-:-:S02]  /*5080*/  LOP3.LUT R164, R6, 0x1c0, RZ, 0xfc, !PT ;  /* 0x000001c006a47812 */ /* 0x000fc400078efcff */
[-C--:B------:R-:W-:Y:S01]  /*5090*/  ISETP.GE.AND P5, PT, R156, R137.reuse, PT ;  /* 0x000000899c00720c */ /* 0x080fe20003fa6270 */
[----:B------:R0:W2:Y:S01]  /*50a0*/  @!P3 LDG.E.U16 R170, [R14.64+0x200] ;  /* 0x0002000c0eaab981 */ /* 0x0000a2000c1e1500 */
[----:B------:R-:W-:Y:S02]  /*50b0*/  LOP3.LUT R166, R6, 0x1e0, RZ, 0xfc, !PT ;  /* 0x000001e006a67812 */ /* 0x000fe400078efcff */
[-C--:B------:R-:W-:Y:S01]  /*50c0*/  ISETP.GE.AND P0, PT, R158, R137.reuse, PT ;  /* 0x000000899e00720c */ /* 0x080fe20003f06270 */
[----:B------:R0:W2:Y:S01]  /*50d0*/  @!P4 LDG.E.U16 R151, [R14.64+0x240] ;  /* 0x0002400c0e97c981 */ /* 0x0000a2000c1e1500 */
        /* <DEDUP_REMOVED lines=25> */
[----:B------:R-:W-:-:S05]  /*5270*/  LEA.HI.X R17, R18, c[0x0][0x22c], R19, 0x2, P0 ;  /* 0x00008b0012117a11 */ /* 0x000fca00000f1413 */
[----:B------:R1:W2:Y:S01]  /*5280*/  LDG.E R23, [R16.64] ;  /* 0x0000000c10177981 */ /* 0x0002a2000c1e1900 */
[----:B------:R-:W-:Y:S02]  /*5290*/  ISETP.NE.AND P2, PT, R31, RZ, PT ;  /* 0x000000ff1f00720c */ /* 0x000fe40003f45270 */
[----:B0-----:R-:W-:Y:S02]  /*52a0*/  LEA R14, R136, R135, 0x8 ;  /* 0x00000087880e7211 */ /* 0x001fe400078e40ff */
[----:B------:R-:W-:-:S04]  /*52b0*/  ISETP.NE.AND P0, PT, R32, RZ, PT ;  /* 0x000000ff2000720c */ /* 0x000fc80003f05270 */
[----:B------:R-:W-:-:S05]  /*52c0*/  ISETP.LT.OR P1, PT, R201, 0x2, P0 ;  /* 0x00000002c900780c */ /* 0x000fca0000721670 */
[----:B------:R-:W-:-:S04]  /*52d0*/  @P2 IADD3 R14, R31, 0x200, RZ ;  /* 0x000002001f0e2810 */ /* 0x000fc80007ffe0ff */
[----:B-1----:R-:W-:-:S04]  /*52e0*/  SHF.L.U32 R17, R14, 0x2, RZ ;  /* 0x000000020e117819 */ /* 0x002fc800000006ff */
[----:B------:R-:W-:-:S05]  /*52f0*/  @!P1 IADD3 R16, R201, -0x2, RZ ;  /* 0xfffffffec9109810 */ /* 0x000fca0007ffe0ff */
[----:B------:R-:W-:Y:S01]  /*5300*/  @!P1 IMAD R15, R16, c[0x0][0x16c], R135 ;  /* 0x00005b00100f9a24 */ /* 0x000fe200078e0287 */
[----:B------:R-:W-:-:S03]  /*5310*/  HFMA2.MMA R16, -RZ, RZ, 0, 0 ;  /* 0x00000000ff107435 */ /* 0x000fc600000001ff */
[----:B------:R-:W-:Y:S01]  /*5320*/  @!P1 IMAD.WIDE R14, R15, 0x8, R12 ;  /* 0x000000080f0e9825 */ /* 0x000fe200078e020c */
[----:B------:R-:W-:Y:S02]  /*5330*/  HADD2.F32 R182, -RZ, R57.H0_H0 ;  /* 0x20000039ffb67230 */ /* 0x000fe40000004100 */
[----:B------:R-:W-:-:S03]  /*5340*/  HADD2.F32 R180, -RZ, R59.H0_H0 ;  /* 0x2000003bffb47230 */ /* 0x000fc60000004100 */
[----:B------:R-:W-:Y:S02]  /*5350*/  FMUL.FTZ R222, R75, R182 ;  /* 0x000000b64bde7220 */ /* 0x000fe40000410000 */
[----:B------:R-:W-:Y:S01]  /*5360*/  FMUL.FTZ R159, R77, R180 ;  /* 0x000000b44d9f7220 */ /* 0x000fe20000410000 */
[----:B------:R-:W-:-:S05]  /*5370*/  HADD2.F32 R178, -RZ, R61.H0_H0 ;  /* 0x2000003dffb27230 */ /* 0x000fca0000004100 */
[----:B------:R-:W-:Y:S01]  /*5380*/  FMUL.FTZ R165, R79, R178 ;  /* 0x000000b24fa57220 */ /* 0x000fe20000410000 */
[----:B------:R-:W-:Y:S01]  /*5390*/  BSSY B0, `(.L_x_4993) ;  /* 0x000008a000007945 */ /* 0x000fe20003800000 */
[----:B----4-:R-:W-:-:S04]  /*53a0*/  FMUL.FTZ R19, R139, 1.4426950216293334961 ;  /* 0x3fb8aa3b8b137820 */ /* 0x010fc80000410000 */
[-C--:B------:R-:W-:Y:S01]  /*53b0*/  FMUL.FTZ R214, R71, R19.reuse ;  /* 0x0000001347d67220 */ /* 0x080fe20000410000 */
[----:B---3--:R-:W-:Y:S04]  /*53c0*/  STS.U16 [R34], R21 ;  /* 0x0000001522007388 */ /* 0x008fe80000000400 */
[----:B--2---:R-:W-:Y:S01]  /*53d0*/  STS.U16 [R36+0x40], R143 ;  /* 0x0000408f24007388 */ /* 0x004fe20000000400 */
[----:B------:R-:W0:Y:S03]  /*53e0*/  MUFU.EX2 R214, R214 ;  /* 0x000000d600d67308 */ /* 0x000e260000000800 */
        /* <DEDUP_REMOVED lines=34> */
[----:B------:R-:W-:-:S02]  /*5610*/  FMUL.FTZ R175, R73, R19 ;  /* 0x0000001349af7220 */ /* 0x000fc40000410000 */
[----:B------:R-:W-:-:S03]  /*5620*/  FMUL.FTZ R181, R74, R19 ;  /* 0x000000134ab57220 */ /* 0x000fc60000410000 */
[----:B------:R-:W2:Y:S01]  /*5630*/  MUFU.EX2 R179, R179 ;  /* 0x000000b300b37308 */ /* 0x000ea20000000800 */
[----:B------:R-:W-:Y:S01]  /*5640*/  FMUL.FTZ R183, R75, R19 ;  /* 0x000000134bb77220 */ /* 0x000fe20000410000 */
[----:B-1----:R-:W-:Y:S02]  /*5650*/  HADD2.F32 R170, -RZ, R203.H0_H0 ;  /* 0x200000cbffaa7230 */ /* 0x002fe40000004100 */
[----:B------:R-:W-:-:S04]  /*5660*/  HADD2.F32 R145, -RZ, R54.H0_H0 ;  /* 0x20000036ff917230 */ /* 0x000fc80000004100 */
[----:B------:R-:W1:Y:S01]  /*5670*/  MUFU.EX2 R175, R175 ;  /* 0x000000af00af7308 */ /* 0x000e620000000800 */
[----:B------:R-:W-:Y:S01]  /*5680*/  FMUL.FTZ R177, R76, R19 ;  /* 0x000000134cb17220 */ /* 0x000fe20000410000 */
[----:B------:R-:W-:Y:S01]  /*5690*/  HADD2.F32 R168, -RZ, R55.H0_H0 ;  /* 0x20000037ffa87230 */ /* 0x000fe20000004100 */
[----:B0-----:R-:W-:-:S05]  /*56a0*/  FMUL.FTZ R17, R71, R170 ;  /* 0x000000aa47117220 */ /* 0x001fca0000410000 */
[----:B------:R-:W0:Y:S01]  /*56b0*/  MUFU.EX2 R181, R181 ;  /* 0x000000b500b57308 */ /* 0x000e220000000800 */
[----:B------:R-:W-:Y:S01]  /*56c0*/  FMUL.FTZ R216, R72, R145 ;  /* 0x0000009148d87220 */ /* 0x000fe20000410000 */
[----:B------:R1:W5:Y:S01]  /*56d0*/  @!P1 LDG.E R16, [R14.64+0x4] ;  /* 0x0000040c0e109981 */ /* 0x000362000c1e1900 */
[----:B------:R-:W-:Y:S01]  /*56e0*/  FMUL.FTZ R188, R77, R19 ;  /* 0x000000134dbc7220 */ /* 0x000fe20000410000 */
[----:B------:R-:W-:-:S04]  /*56f0*/  HADD2.F32 R143, -RZ, R56.H0_H0 ;  /* 0x20000038ff8f7230 */ /* 0x000fc80000004100 */
[----:B------:R-:W0:Y:S01]  /*5700*/  MUFU.EX2 R183, R183 ;  /* 0x000000b700b77308 */ /* 0x000e220000000800 */
[----:B------:R-:W-:Y:S02]  /*5710*/  FMUL.FTZ R218, R73, R168 ;  /* 0x000000a849da7220 */ /* 0x000fe40000410000 */
[----:B--2---:R-:W-:Y:S02]  /*5720*/  FMUL.FTZ R20, R214, R179 ;  /* 0x000000b3d6147220 */ /* 0x004fe40000410000 */
[----:B-1----:R-:W-:-:S03]  /*5730*/  FFMA.FTZ R14, R179, R17, R216 ;  /* 0x00000011b30e7223 */ /* 0x002fc600000100d8 */
[----:B------:R-:W1:Y:S01]  /*5740*/  MUFU.EX2 R177, R177 ;  /* 0x000000b100b17308 */ /* 0x000e620000000800 */
[----:B------:R-:W-:Y:S02]  /*5750*/  FMUL.FTZ R190, R78, R19 ;  /* 0x000000134ebe7220 */ /* 0x000fe40000410000 */
[----:B------:R-:W-:Y:S02]  /*5760*/  FMUL.FTZ R220, R74, R143 ;  /* 0x0000008f4adc7220 */ /* 0x000fe40000410000 */
[C---:B------:R-:W-:Y:S02]  /*5770*/  FMUL.FTZ R20, R175.reuse, R20 ;  /* 0x00000014af147220 */ /* 0x040fe40000410000 */
[----:B------:R-:W-:Y:S01]  /*5780*/  FFMA.FTZ R14, R175, R14, R218 ;  /* 0x0000000eaf0e7223 */ /* 0x000fe200000100da */
[----:B------:R-:W2:Y:S01]  /*5790*/  MUFU.EX2 R188, R188 ;  /* 0x000000bc00bc7308 */ /* 0x000ea20000000800 */
[----:B------:R-:W-:Y:S01]  /*57a0*/  FMUL.FTZ R186, R79, R19 ;  /* 0x000000134fba7220 */ /* 0x000fe20000410000 */
[----:B------:R-:W-:Y:S01]  /*57b0*/  ISETP.NE.AND P1, PT, R31, 0x1f, PT ;  /* 0x0000001f1f00780c */ /* 0x000fe20003f25270 */
[----:B------:R-:W-:Y:S01]  /*57c0*/  HADD2.F32 R157, -RZ, R58.H0_H0 ;  /* 0x2000003aff9d7230 */ /* 0x000fe20000004100 */
[----:B0-----:R-:W-:-:S02]  /*57d0*/  FMUL.FTZ R20, R181, R20 ;  /* 0x00000014b5147220 */ /* 0x001fc40000410000 */
[----:B------:R-:W-:Y:S02]  /*57e0*/  FFMA.FTZ R15, R181, R14, R220 ;  /* 0x0000000eb50f7223 */ /* 0x000fe400000100dc */
[----:B------:R-:W0:Y:S01]  /*57f0*/  MUFU.EX2 R190, R190 ;  /* 0x000000be00be7308 */ /* 0x000e220000000800 */
[----:B------:R-:W-:Y:S02]  /*5800*/  FMUL.FTZ R192, R80, R19 ;  /* 0x0000001350c07220 */ /* 0x000fe40000410000 */
[----:B------:R-:W-:Y:S02]  /*5810*/  FMUL.FTZ R14, R76, R157 ;  /* 0x0000009d4c0e7220 */ /* 0x000fe40000410000 */
[C---:B------:R-:W-:Y:S02]  /*5820*/  FMUL.FTZ R20, R183.reuse, R20 ;  /* 0x00000014b7147220 */ /* 0x040fe40000410000 */
[----:B------:R-:W-:Y:S01]  /*5830*/  FFMA.FTZ R15, R183, R15, R222 ;  /* 0x0000000fb70f7223 */ /* 0x000fe200000100de */
[----:B------:R-:W0:Y:S01]  /*5840*/  MUFU.EX2 R186, R186 ;  /* 0x000000ba00ba7308 */ /* 0x000e220000000800 */
[----:B------:R-:W-:Y:S01]  /*5850*/  FMUL.FTZ R185, R81, R19 ;  /* 0x0000001351b97220 */ /* 0x000fe20000410000 */
[----:B------:R-:W-:Y:S01]  /*5860*/  HADD2.F32 R155, -RZ, R60.H0_H0 ;  /* 0x2000003cff9b7230 */ /* 0x000fe20000004100 */
[C---:B-1----:R-:W-:Y:S01]  /*5870*/  FMUL.FTZ R147, R177.reuse, R20 ;  /* 0x00000014b1937220 */ /* 0x042fe20000410000 */
[----:B------:R1:W1:Y:S01]  /*5880*/  @P1 LDS R226, [R31.X4+0x16ac] ;  /* 0x0016ac001fe21984 */ /* 0x0002620000004800 */
[----:B------:R-:W-:-:S03]  /*5890*/  FFMA.FTZ R15, R177, R15, R14 ;  /* 0x0000000fb10f7223 */ /* 0x000fc6000001000e */
[----:B------:R-:W3:Y:S01]  /*58a0*/  MUFU.EX2 R192, R192 ;  /* 0x000000c000c07308 */ /* 0x000ee20000000800 */
[----:B------:R-:W-:Y:S02]  /*58b0*/  FMUL.FTZ R187, R82, R19 ;  /* 0x0000001352bb7220 */ /* 0x000fe40000410000 */
[----:B------:R-:W-:Y:S02]  /*58c0*/  FMUL.FTZ R167, R78, R155 ;  /* 0x0000009b4ea77220 */ /* 0x000fe40000410000 */
[C---:B--2---:R-:W-:Y:S02]  /*58d0*/  FMUL.FTZ R147, R188.reuse, R147 ;  /* 0x00000093bc937220 */ /* 0x044fe40000410000 */
[----:B------:R-:W-:Y:S01]  /*58e0*/  FFMA.FTZ R15, R188, R15, R159 ;  /* 0x0000000fbc0f7223 */ /* 0x000fe2000001009f */
[----:B------:R-:W2:Y:S01]  /*58f0*/  MUFU.EX2 R185, R185 ;  /* 0x000000b900b97308 */ /* 0x000ea20000000800 */
[----:B------:R-:W-:Y:S01]  /*5900*/  FMUL.FTZ R171, R83, R19 ;  /* 0x0000001353ab7220 */ /* 0x000fe20000410000 */
[----:B------:R-:W-:Y:S01]  /*5910*/  HADD2.F32 R153, -RZ, R62.H0_H0 ;  /* 0x2000003eff997230 */ /* 0x000fe20000004100 */
[----:B0-----:R-:W-:-:S02]  /*5920*/  FMUL.FTZ R147, R190, R147 ;  /* 0x00000093be937220 */ /* 0x001fc40000410000 */
[----:B------:R-:W-:-:S03]  /*5930*/  FFMA.FTZ R15, R190, R15, R167 ;  /* 0x0000000fbe0f7223 */ /* 0x000fc600000100a7 */
[----:B------:R-:W0:Y:S01]  /*5940*/  MUFU.EX2 R187, R187 ;  /* 0x000000bb00bb7308 */ /* 0x000e220000000800 */
[----:B------:R-:W-:Y:S01]  /*5950*/  FMUL.FTZ R169, R84, R19 ;  /* 0x0000001354a97220 */ /* 0x000fe20000410000 */
[----:B------:R-:W-:Y:S01]  /*5960*/  HADD2.F32 R176, -RZ, R63.H0_H0 ;  /* 0x2000003fffb07230 */ /* 0x000fe20000004100 */
[----:B------:R-:W-:Y:S02]  /*5970*/  FMUL.FTZ R213, R80, R153 ;  /* 0x0000009950d57220 */ /* 0x000fe40000410000 */
[C---:B------:R-:W-:Y:S02]  /*5980*/  FMUL.FTZ R147, R186.reuse, R147 ;  /* 0x00000093ba937220 */ /* 0x040fe40000410000 */
[----:B------:R-:W-:Y:S01]  /*5990*/  FFMA.FTZ R15, R186, R15, R165 ;  /* 0x0000000fba0f7223 */ /* 0x000fe200000100a5 */
[----:B------:R-:W0:Y:S01]  /*59a0*/  MUFU.EX2 R171, R171 ;  /* 0x000000ab00ab7308 */ /* 0x000e220000000800 */
[----:B------:R-:W-:Y:S01]  /*59b0*/  FMUL.FTZ R173, R85, R19 ;  /* 0x0000001355ad7220 */ /* 0x000fe20000410000 */
[----:B------:R-:W-:Y:S01]  /*59c0*/  HADD2.F32 R151, -RZ, R64.H0_H0 ;  /* 0x20000040ff977230 */ /* 0x000fe20000004100 */
[----:B------:R-:W-:-:S02]  /*59d0*/  FMUL.FTZ R234, R81, R176 ;  /* 0x000000b051ea7220 */ /* 0x000fc40000410000 */
[C---:B---3--:R-:W-:Y:S02]  /*59e0*/  FMUL.FTZ R22, R192.reuse, R147 ;  /* 0x00000093c0167220 */ /* 0x048fe40000410000 */
[----:B------:R-:W-:Y:S01]  /*59f0*/  FFMA.FTZ R15, R192, R15, R213 ;  /* 0x0000000fc00f7223 */ /* 0x000fe200000100d5 */
[----:B------:R-:W3:Y:S01]  /*5a00*/  MUFU.EX2 R169, R169 ;  /* 0x000000a900a97308 */ /* 0x000ee20000000800 */
[----:B------:R-:W-:Y:S01]  /*5a10*/  FMUL.FTZ R19, R86, R19 ;  /* 0x0000001356137220 */ /* 0x000fe20000410000 */
[----:B------:R-:W-:Y:S01]  /*5a20*/  HADD2.F32 R174, -RZ, R65.H0_H0 ;  /* 0x20000041ffae7230 */ /* 0x000fe20000004100 */
[----:B------:R-:W-:Y:S02]  /*5a30*/  FMUL.FTZ R20, R82, R151 ;  /* 0x0000009752147220 */ /* 0x000fe40000410000 */
[C---:B--2---:R-:W-:Y:S02]  /*5a40*/  FMUL.FTZ R22, R185.reuse, R22 ;  /* 0x00000016b9167220 */ /* 0x044fe40000410000 */
[----:B------:R-:W-:Y:S01]  /*5a50*/  FFMA.FTZ R15, R185, R15, R234 ;  /* 0x0000000fb90f7223 */ /* 0x000fe200000100ea */
[----:B------:R-:W2:Y:S01]  /*5a60*/  MUFU.EX2 R173, R173 ;  /* 0x000000ad00ad7308 */ /* 0x000ea20000000800 */
[----:B------:R-:W-:Y:S01]  /*5a70*/  HADD2.F32 R149, -RZ, R66.H0_H0 ;  /* 0x20000042ff957230 */ /* 0x000fe20000004100 */
[----:B------:R-:W-:-:S02]  /*5a80*/  FMUL.FTZ R230, R83, R174 ;  /* 0x000000ae53e67220 */ /* 0x000fc40000410000 */
[C---:B0-----:R-:W-:Y:S02]  /*5a90*/  FMUL.FTZ R22, R187.reuse, R22 ;  /* 0x00000016bb167220 */ /* 0x041fe40000410000 */
[----:B------:R-:W-:Y:S02]  /*5aa0*/  FFMA.FTZ R15, R187, R15, R20 ;  /* 0x0000000fbb0f7223 */ /* 0x000fe40000010014 */
[----:B------:R-:W0:Y:S01]  /*5ab0*/  MUFU.EX2 R19, R19 ;  /* 0x0000001300137308 */ /* 0x000e220000000800 */
[----:B------:R-:W-:Y:S01]  /*5ac0*/  HADD2.F32 R172, -RZ, R67.H0_H0 ;  /* 0x20000043ffac7230 */ /* 0x000fe20000004100 */
[----:B------:R-:W-:Y:S02]  /*5ad0*/  FMUL.FTZ R228, R84, R149 ;  /* 0x0000009554e47220 */ /* 0x000fe40000410000 */
[C---:B------:R-:W-:Y:S02]  /*5ae0*/  FMUL.FTZ R184, R171.reuse, R22 ;  /* 0x00000016abb87220 */ /* 0x040fe40000410000 */
[----:B------:R-:W-:Y:S01]  /*5af0*/  FFMA.FTZ R15, R171, R15, R230 ;  /* 0x0000000fab0f7223 */ /* 0x000fe200000100e6 */
[----:B------:R-:W-:Y:S01]  /*5b00*/  HADD2.F32 R147, -RZ, R68.H0_H0 ;  /* 0x20000044ff937230 */ /* 0x000fe20000004100 */
[----:B------:R-:W-:-:S02]  /*5b10*/  FMUL.FTZ R22, R85, R172 ;  /* 0x000000ac55167220 */ /* 0x000fc40000410000 */
[C---:B---3--:R-:W-:Y:S02]  /*5b20*/  FMUL.FTZ R194, R169.reuse, R184 ;  /* 0x000000b8a9c27220 */ /* 0x048fe40000410000 */
[----:B------:R-:W-:Y:S01]  /*5b30*/  FFMA.FTZ R15, R169, R15, R228 ;  /* 0x0000000fa90f7223 */ /* 0x000fe200000100e4 */
[----:B------:R3:W1:Y:S01]  /*5b40*/  R2UR UR8, R23 ;  /* 0x00000000170873c2 */ /* 0x00066200000e0000 */
[----:B------:R-:W-:Y:S02]  /*5b50*/  FMUL.FTZ R184, R86, R147 ;  /* 0x0000009356b87220 */ /* 0x000fe40000410000 */
[C---:B--2---:R-:W-:Y:S02]  /*5b60*/  FMUL.FTZ R194, R173.reuse, R194 ;  /* 0x000000c2adc27220 */ /* 0x044fe40000410000 */
[----:B------:R-:W-:Y:S02]  /*5b70*/  FFMA.FTZ R15, R173, R15, R22 ;  /* 0x0000000fad0f7223 */ /* 0x000fe40000010016 */
[----:B0-----:R-:W-:-:S02]  /*5b80*/  FMUL.FTZ R223, R19, R194 ;  /* 0x000000c213df7220 */ /* 0x001fc40000410000 */
[----:B------:R-:W-:Y:S01]  /*5b90*/  FFMA.FTZ R244, R19, R15, R184 ;  /* 0x0000000f13f47223 */ /* 0x000fe200000100b8 */
[----:B------:R-:W-:Y:S05]  /*5ba0*/  @P1 BRA `(.L_x_4994) ;  /* 0x0000008000001947 */ /* 0x000fea0003800000 */
[----:B---34-:R-:W-:Y:S02]  /*5bb0*/  ISETP.NE.AND P3, PT, R201, c[0x0][0x174], PT ;  /* 0x00005d00c9007a0c */ /* 0x018fe40003f65270 */
[----:B-1----:R-:W-:-:S11]  /*5bc0*/  MOV R226, 0x3f800000 ;  /* 0x3f80000000e27802 */ /* 0x002fd60000000f00 */
[----:B------:R-:W-:-:S04]  /*5bd0*/  @P3 IADD3 R194, -R30, c[0x0][0x174], RZ ;  /* 0x00005d001ec23a10 */ /* 0x000fc80007ffe1ff */
[----:B------:R-:W-:-:S04]  /*5be0*/  @P3 LEA.HI R15, R194, R194, RZ, 0x1 ;  /* 0x000000c2c20f3211 */ /* 0x000fc800078f08ff */
[----:B------:R-:W-:-:S04]  /*5bf0*/  @P3 LOP3.LUT R15, R15, 0xfffffe, RZ, 0xc0, !PT ;  /* 0x00fffffe0f0f3812 */ /* 0x000fc800078ec0ff */
[----:B------:R-:W-:-:S04]  /*5c00*/  @P3 IADD3 R194, -R15, R194, RZ ;  /* 0x000000c20fc23210 */ /* 0x000fc80007ffe1ff */
[----:B------:R-:W-:-:S05]  /*5c10*/  @P3 LEA R194, R194, R135, 0x8 ;  /* 0x00000087c2c23211 */ /* 0x000fca00078e40ff */
[----:B------:R0:W1:Y:S02]  /*5c20*/  @P3 LDS R226, [R194.X4+0xea8] ;  /* 0x000ea800c2e23984 */ /* 0x0000640000004800 */
.L_x_4994:
[----:B---34-:R-:W-:Y:S05]  /*5c30*/  BSYNC B0 ;  /* 0x0000000000007941 */ /* 0x018fea0003800000 */
.L_x_4993:
[----:B------:R-:W2:Y:S01]  /*5c40*/  SHFL.UP PT, R15, R244, 0x1, RZ ;  /* 0x04200000f40f7989 */ /* 0x000ea200000e00ff */
[C---:B------:R-:W-:Y:S01]  /*5c50*/  ISETP.GE.AND P3, PT, R28.reuse, 0x1, PT ;  /* 0x000000011c00780c */ /* 0x040fe20003f66270 */
[----:B------:R-:W-:Y:S01]  /*5c60*/  HADD2.F32 R205, -RZ, R205.H0_H0 ;  /* 0x200000cdffcd7230 */ /* 0x000fe20000004100 */
[----:B-1----:R-:W-:Y:S01]  /*5c70*/  FMUL.FTZ R202, R19, R226 ;  /* 0x000000e213ca7220 */ /* 0x002fe20000410000 */
[----:B0-----:R-:W0:Y:S01]  /*5c80*/  SHFL.UP PT, R194, R223, 0x1, RZ ;  /* 0x04200000dfc27989 */ /* 0x001e2200000e00ff */
[----:B------:R-:W-:Y:S01]  /*5c90*/  HADD2.F32 R163, -RZ, R163.H0_H0 ;  /* 0x200000a3ffa37230 */ /* 0x000fe20000004100 */
[----:B------:R-:W-:Y:S01]  /*5ca0*/  ISETP.GE.AND P4, PT, R28, 0x4, PT ;  /* 0x000000041c00780c */ /* 0x000fe20003f86270 */
        /* <DEDUP_REMOVED lines=11> */
[----:B------:R-:W-:Y:S01]  /*5d60*/  FFMA.FTZ R191, R19, R23, R224 ;  /* 0x0000001713bf7223 */ /* 0x000fe200000100e0 */
[----:B------:R-:W-:Y:S01]  /*5d70*/  HADD2.F32 R238, -RZ, R238.H0_H0 ;  /* 0x200000eeffee7230 */ /* 0x000fe20000004100 */
[----:B------:R-:W-:Y:S01]  /*5d80*/  FMUL.FTZ R196, R99, R196 ;  /* 0x000000c463c47220 */ /* 0x000fe20000410000 */
[----:B------:R-:W-:Y:S01]  /*5d90*/  HADD2.F32 R240, -RZ, R240.H0_H0 ;  /* 0x200000f0fff07230 */ /* 0x000fe20000004100 */
[----:B------:R-:W-:Y:S01]  /*5da0*/  FMUL.FTZ R200, R21, UR8 ;  /* 0x0000000815c87c20 */ /* 0x000fe20008410000 */
[----:B------:R-:W-:Y:S01]  /*5db0*/  HADD2.F32 R242, -RZ, R242.H0_H0 ;  /* 0x200000f2fff27230 */ /* 0x000fe20000004100 */
[----:B--2---:R-:W-:Y:S01]  /*5dc0*/  @P3 FFMA.FTZ R244, R223, R15, R244 ;  /* 0x0000000fdff43223 */ /* 0x004fe200000100f4 */
[----:B------:R-:W-:Y:S01]  /*5dd0*/  HADD2.F32 R161, -RZ, R161.H0_H0 ;  /* 0x200000a1ffa17230 */ /* 0x000fe20000004100 */
[----:B------:R-:W-:Y:S01]  /*5de0*/  FMUL.FTZ R202, R173, R202 ;  /* 0x000000caadca7220 */ /* 0x000fe20000410000 */
[----:B------:R-:W-:Y:S01]  /*5df0*/  HADD2.F32 R217, -RZ, R217.H0_H0 ;  /* 0x200000d9ffd97230 */ /* 0x000fe20000004100 */
[----:B0-----:R-:W-:Y:S01]  /*5e00*/  @P3 FMUL.FTZ R223, R223, R194 ;  /* 0x000000c2dfdf3220 */ /* 0x001fe20000410000 */
[----:B------:R-:W0:Y:S01]  /*5e10*/  SHFL.UP PT, R15, R244, 0x2, RZ ;  /* 0x04400000f40f7989 */ /* 0x000e2200000e00ff */
[----:B------:R-:W-:Y:S01]  /*5e20*/  ISETP.GE.AND P3, PT, R28, 0x2, PT ;  /* 0x000000021c00780c */ /* 0x000fe20003f66270 */
[----:B------:R-:W-:Y:S01]  /*5e30*/  FMUL.FTZ R200, R97, R200 ;  /* 0x000000c861c87220 */ /* 0x000fe20000410000 */
[----:B------:R-:W-:Y:S01]  /*5e40*/  HADD2.F32 R219, -RZ, R219.H0_H0 ;  /* 0x200000dbffdb7230 */ /* 0x000fe20000004100 */
[----:B------:R-:W1:Y:S01]  /*5e50*/  SHFL.UP PT, R194, R223, 0x2, RZ ;  /* 0x04400000dfc27989 */ /* 0x000e6200000e00ff */
[----:B------:R-:W-:Y:S01]  /*5e60*/  FMUL.FTZ R206, R169, R202 ;  /* 0x000000caa9ce7220 */ /* 0x000fe20000410000 */
[----:B------:R-:W-:Y:S01]  /*5e70*/  HADD2.F32 R221, -RZ, R221.H0_H0 ;  /* 0x200000ddffdd7230 */ /* 0x000fe20000004100 */
[----:B------:R-:W-:Y:S01]  /*5e80*/  FMUL.FTZ R204, R232, UR8 ;  /* 0x00000008e8cc7c20 */ /* 0x000fe20008410000 */
[----:B------:R-:W-:Y:S01]  /*5e90*/  ISETP.GE.OR P0, PT, R201, c[0x0][0x174], P0 ;  /* 0x00005d00c9007a0c */ /* 0x000fe20000706670 */
[----:B------:R-:W-:Y:S01]  /*5ea0*/  FMUL.FTZ R206, R171, R206 ;  /* 0x000000ceabce7220 */ /* 0x000fe20000410000 */
[----:B------:R-:W-:Y:S01]  /*5eb0*/  ISETP.NE.AND P5, PT, R31, RZ, PT ;  /* 0x000000ff1f00720c */ /* 0x000fe20003fa5270 */
[----:B------:R-:W-:Y:S01]  /*5ec0*/  FMUL.FTZ R195, R242, UR8 ;  /* 0x00000008f2c37c20 */ /* 0x000fe20008410000 */
[----:B------:R-:W-:Y:S01]  /*5ed0*/  USHF.L.U32 UR19, UR6, 0x2, URZ ;  /* 0x0000000206137899 */ /* 0x000fe2000800063f */
[----:B------:R-:W-:Y:S01]  /*5ee0*/  FMUL.FTZ R206, R187, R206 ;  /* 0x000000cebbce7220 */ /* 0x000fe20000410000 */
[----:B------:R-:W-:Y:S01]  /*5ef0*/  BSSY B0, `(.L_x_4995) ;  /* 0x0000109000007945 */ /* 0x000fe20003800000 */
[----:B------:R-:W-:-:S02]  /*5f00*/  FMUL.FTZ R195, R92, R195 ;  /* 0x000000c35cc37220 */ /* 0x000fc40000410000 */
[----:B------:R-:W-:Y:S02]  /*5f10*/  FMUL.FTZ R225, R185, R206 ;  /* 0x000000ceb9e17220 */ /* 0x000fe40000410000 */
[----:B------:R-:W-:Y:S02]  /*5f20*/  FMUL.FTZ R215, R161, UR8 ;  /* 0x00000008a1d77c20 */ /* 0x000fe40008410000 */
[----:B------:R-:W-:Y:S02]  /*5f30*/  FMUL.FTZ R225, R192, R225 ;  /* 0x000000e1c0e17220 */ /* 0x000fe40000410000 */
[----:B------:R-:W-:Y:S02]  /*5f40*/  FMUL.FTZ R206, R90, R215 ;  /* 0x000000d75ace7220 */ /* 0x000fe40000410000 */
[----:B0-----:R-:W-:Y:S01]  /*5f50*/  @P3 FFMA.FTZ R244, R223, R15, R244 ;  /* 0x0000000fdff43223 */ /* 0x001fe200000100f4 */
[----:B------:R-:W-:Y:S01]  /*5f60*/  HADD2.F32 R15, -RZ, R189.H0_H0 ;  /* 0x200000bdff0f7230 */ /* 0x000fe20000004100 */
[----:B------:R-:W-:-:S02]  /*5f70*/  FMUL.FTZ R189, R207, UR8 ;  /* 0x00000008cfbd7c20 */ /* 0x000fc40008410000 */
[----:B-1----:R-:W-:Y:S01]  /*5f80*/  @P3 FMUL.FTZ R223, R223, R194 ;  /* 0x000000c2dfdf3220 */ /* 0x002fe20000410000 */
[----:B------:R-:W-:Y:S01]  /*5f90*/  ISETP.GE.AND P3, PT, R28, 0x8, PT ;  /* 0x000000081c00780c */ /* 0x000fe20003f66270 */
[----:B------:R-:W-:Y:S02]  /*5fa0*/  FMUL.FTZ R194, R100, R189 ;  /* 0x000000bd64c27220 */ /* 0x000fe40000410000 */
[----:B------:R-:W-:Y:S01]  /*5fb0*/  FMUL.FTZ R189, R18, UR8 ;  /* 0x0000000812bd7c20 */ /* 0x000fe20008410000 */
[----:B------:R-:W-:Y:S01]  /*5fc0*/  SHFL.UP PT, R246, R223, 0x4, RZ ;  /* 0x04800000dff67989 */ /* 0x000fe200000e00ff */
        /* <DEDUP_REMOVED lines=8> */
[----:B------:R-:W-:-:S02]  /*6050*/  FMUL.FTZ R189, R95, R204 ;  /* 0x000000cc5fbd7220 */ /* 0x000fc40000410000 */
[----:B------:R-:W-:Y:S02]  /*6060*/  FFMA.FTZ R193, R185, R193, R202 ;  /* 0x000000c1b9c17223 */ /* 0x000fe400000100ca */
[----:B------:R-:W-:Y:S02]  /*6070*/  FMUL.FTZ R204, R240, UR8 ;  /* 0x00000008f0cc7c20 */ /* 0x000fe40008410000 */
[----:B------:R-:W-:Y:S02]  /*6080*/  FMUL.FTZ R191, R94, R191 ;  /* 0x000000bf5ebf7220 */ /* 0x000fe40000410000 */
[----:B------:R-:W-:Y:S02]  /*6090*/  FFMA.FTZ R208, R192, R193, R189 ;  /* 0x000000c1c0d07223 */ /* 0x000fe400000100bd */
[----:B------:R-:W-:Y:S02]  /*60a0*/  FMUL.FTZ R193, R93, R204 ;  /* 0x000000cc5dc17220 */ /* 0x000fe40000410000 */
[----:B------:R-:W-:-:S02]  /*60b0*/  FFMA.FTZ R208, R186, R208, R191 ;  /* 0x000000d0bad07223 */ /* 0x000fc400000100bf */
[----:B------:R-:W-:Y:S02]  /*60c0*/  FMUL.FTZ R204, R15, UR8 ;  /* 0x000000080fcc7c20 */ /* 0x000fe40008410000 */
[----:B------:R-:W-:Y:S02]  /*60d0*/  FFMA.FTZ R208, R190, R208, R193 ;  /* 0x000000d0bed07223 */ /* 0x000fe400000100c1 */
[----:B------:R-:W-:Y:S02]  /*60e0*/  FMUL.FTZ R227, R186, R225 ;  /* 0x000000e1bae37220 */ /* 0x000fe40000410000 */
[----:B------:R-:W0:Y:S01]  /*60f0*/  SHFL.UP PT, R225, R244, 0x4, RZ ;  /* 0x04800000f4e17989 */ /* 0x000e2200000e00ff */
[----:B------:R-:W-:Y:S02]  /*6100*/  FMUL.FTZ R204, R91, R204 ;  /* 0x000000cc5bcc7220 */ /* 0x000fe40000410000 */
[----:B------:R-:W-:Y:S02]  /*6110*/  FFMA.FTZ R208, R188, R208, R195 ;  /* 0x000000d0bcd07223 */ /* 0x000fe400000100c3 */
[----:B------:R-:W-:-:S02]  /*6120*/  FMUL.FTZ R227, R190, R227 ;  /* 0x000000e3bee37220 */ /* 0x000fc40000410000 */
[----:B------:R-:W-:Y:S02]  /*6130*/  FFMA.FTZ R229, R177, R208, R204 ;  /* 0x000000d0b1e57223 */ /* 0x000fe400000100cc */
[----:B------:R-:W-:Y:S02]  /*6140*/  FMUL.FTZ R208, R188, R227 ;  /* 0x000000e3bcd07220 */ /* 0x000fe40000410000 */
[----:B------:R-:W-:Y:S02]  /*6150*/  FMUL.FTZ R210, R217, UR8 ;  /* 0x00000008d9d27c20 */ /* 0x000fe40008410000 */
[----:B------:R-:W-:Y:S02]  /*6160*/  FMUL.FTZ R212, R177, R208 ;  /* 0x000000d0b1d47220 */ /* 0x000fe40000410000 */
[----:B------:R-:W-:Y:S02]  /*6170*/  FMUL.FTZ R215, R219, UR8 ;  /* 0x00000008dbd77c20 */ /* 0x000fe40008410000 */
[----:B------:R-:W-:-:S02]  /*6180*/  FMUL.FTZ R210, R89, R210 ;  /* 0x000000d259d27220 */ /* 0x000fc40000410000 */
[C---:B------:R-:W-:Y:S02]  /*6190*/  FFMA.FTZ R229, R183.reuse, R229, R206 ;  /* 0x000000e5b7e57223 */ /* 0x040fe400000100ce */
[----:B------:R-:W-:Y:S02]  /*61a0*/  FMUL.FTZ R236, R183, R212 ;  /* 0x000000d4b7ec7220 */ /* 0x000fe40000410000 */
[----:B------:R-:W-:Y:S02]  /*61b0*/  FMUL.FTZ R208, R88, R215 ;  /* 0x000000d758d07220 */ /* 0x000fe40000410000 */
[----:B------:R-:W-:Y:S02]  /*61c0*/  FMUL.FTZ R212, R221, UR8 ;  /* 0x00000008ddd47c20 */ /* 0x000fe40008410000 */
[C---:B------:R-:W-:Y:S02]  /*61d0*/  FFMA.FTZ R229, R181.reuse, R229, R210 ;  /* 0x000000e5b5e57223 */ /* 0x040fe400000100d2 */
[----:B------:R-:W-:-:S02]  /*61e0*/  FMUL.FTZ R236, R181, R236 ;  /* 0x000000ecb5ec7220 */ /* 0x000fc40000410000 */
[----:B------:R-:W-:Y:S02]  /*61f0*/  FMUL.FTZ R212, R87, R212 ;  /* 0x000000d457d47220 */ /* 0x000fe40000410000 */
[C---:B------:R-:W-:Y:S02]  /*6200*/  FFMA.FTZ R229, R175.reuse, R229, R208 ;  /* 0x000000e5afe57223 */ /* 0x040fe400000100d0 */
[----:B------:R-:W-:Y:S02]  /*6210*/  FMUL.FTZ R248, R175, R236 ;  /* 0x000000ecaff87220 */ /* 0x000fe40000410000 */
[----:B0-----:R-:W-:Y:S02]  /*6220*/  @P4 FFMA.FTZ R244, R223, R225, R244 ;  /* 0x000000e1dff44223 */ /* 0x001fe400000100f4 */
[----:B------:R-:W-:Y:S02]  /*6230*/  FFMA.FTZ R236, R179, R229, R212 ;  /* 0x000000e5b3ec7223 */ /* 0x000fe400000100d4 */
[----:B------:R-:W-:Y:S01]  /*6240*/  @P4 FMUL.FTZ R223, R223, R246 ;  /* 0x000000f6dfdf4220 */ /* 0x000fe20000410000 */
[----:B------:R-:W0:Y:S01]  /*6250*/  SHFL.UP PT, R225, R244, 0x8, RZ ;  /* 0x05000000f4e17989 */ /* 0x000e2200000e00ff */
[----:B------:R-:W-:Y:S01]  /*6260*/  FMUL.FTZ R215, R179, R248 ;  /* 0x000000f8b3d77220 */ /* 0x000fe20000410000 */
[----:B------:R-:W-:-:S02]  /*6270*/  ISETP.NE.AND P4, PT, R32, 0x1f, PT ;  /* 0x0000001f2000780c */ /* 0x000fc40003f85270 */
[----:B------:R-:W1:Y:S04]  /*6280*/  SHFL.DOWN PT, R227, R236, 0x1, 0x1f ;  /* 0x08201f00ece37f89 */ /* 0x000e6800000e0000 */
[----:B------:R-:W2:Y:S04]  /*6290*/  SHFL.UP PT, R246, R223, 0x8, RZ ;  /* 0x05000000dff67989 */ /* 0x000ea800000e00ff */
[----:B------:R-:W3:Y:S01]  /*62a0*/  SHFL.DOWN PT, R248, R215, 0x1, 0x1f ;  /* 0x08201f00d7f87f89 */ /* 0x000ee200000e0000 */
[----:B0-----:R-:W-:Y:S02]  /*62b0*/  @P3 FFMA.FTZ R244, R223, R225, R244 ;  /* 0x000000e1dff43223 */ /* 0x001fe400000100f4 */
[----:B-1----:R-:W-:-:S03]  /*62c0*/  @P4 FFMA.FTZ R236, R215, R227, R236 ;  /* 0x000000e3d7ec4223 */ /* 0x002fc600000100ec */
[----:B------:R-:W0:Y:S01]  /*62d0*/  SHFL.UP PT, R225, R244, 0x10, RZ ;  /* 0x06000000f4e17989 */ /* 0x000e2200000e00ff */
[----:B--2---:R-:W-:-:S03]  /*62e0*/  @P3 FMUL.FTZ R223, R223, R246 ;  /* 0x000000f6dfdf3220 */ /* 0x004fc60000410000 */
[----:B------:R-:W1:Y:S01]  /*62f0*/  SHFL.DOWN PT, R227, R236, 0x2, 0x1f ;  /* 0x08401f00ece37f89 */ /* 0x000e6200000e0000 */
[----:B------:R-:W-:Y:S01]  /*6300*/  ISETP.GE.AND P3, PT, R28, 0x10, PT ;  /* 0x000000101c00780c */ /* 0x000fe20003f66270 */
[----:B---3--:R-:W-:Y:S02]  /*6310*/  @P4 FMUL.FTZ R215, R215, R248 ;  /* 0x000000f8d7d74220 */ /* 0x008fe40000410000 */
[----:B------:R-:W2:Y:S01]  /*6320*/  SHFL.UP PT, R246, R223, 0x10, RZ ;  /* 0x06000000dff67989 */ /* 0x000ea200000e00ff */
[----:B------:R-:W-:-:S03]  /*6330*/  ISETP.GE.U32.AND P4, PT, R32, 0x1e, PT ;  /* 0x0000001e2000780c */ /* 0x000fc60003f86070 */
[----:B------:R-:W3:Y:S06]  /*6340*/  SHFL.DOWN PT, R248, R215, 0x2, 0x1f ;  /* 0x08401f00d7f87f89 */ /* 0x000eec00000e0000 */
[----:B0-----:R-:W-:Y:S02]  /*6350*/  @P3 FFMA.FTZ R244, R223, R225, R244 ;  /* 0x000000e1dff43223 */ /* 0x001fe400000100f4 */
[----:B-----5:R-:W-:Y:S02]  /*6360*/  SHFL.IDX PT, R225, R16, RZ, 0x1f ;  /* 0x00001fff10e17589 */ /* 0x020fe400000e0000 */
[----:B-1----:R-:W-:-:S02]  /*6370*/  @!P4 FFMA.FTZ R236, R215, R227, R236 ;  /* 0x000000e3d7ecc223 */ /* 0x002fc400000100ec */
[----:B------:R-:W-:Y:S01]  /*6380*/  SHFL.UP PT, R244, R244, 0x1, RZ ;  /* 0x04200000f4f47989 */ /* 0x000fe200000e00ff */
[----:B--2---:R-:W-:Y:S01]  /*6390*/  @P3 FMUL.FTZ R223, R223, R246 ;  /* 0x000000f6dfdf3220 */ /* 0x004fe20000410000 */
[----:B------:R-:W-:Y:S02]  /*63a0*/  ISETP.GE.U32.AND P3, PT, R32, 0x1c, PT ;  /* 0x0000001c2000780c */ /* 0x000fe40003f66070 */
[----:B------:R-:W0:Y:S01]  /*63b0*/  SHFL.DOWN PT, R227, R236, 0x4, 0x1f ;  /* 0x08801f00ece37f89 */ /* 0x000e2200000e0000 */
[----:B---3--:R-:W-:-:S03]  /*63c0*/  @!P4 FMUL.FTZ R215, R215, R248 ;  /* 0x000000f8d7d7c220 */ /* 0x008fc60000410000 */
[----:B------:R-:W1:Y:S04]  /*63d0*/  SHFL.UP PT, R223, R223, 0x1, RZ ;  /* 0x04200000dfdf7989 */ /* 0x000e6800000e00ff */
[----:B------:R-:W2:Y:S03]  /*63e0*/  SHFL.DOWN PT, R246, R215, 0x4, 0x1f ;  /* 0x08801f00d7f67f89 */ /* 0x000ea600000e0000 */
[----:B0-----:R-:W-:Y:S02]  /*63f0*/  @!P3 FFMA.FTZ R236, R215, R227, R236 ;  /* 0x000000e3d7ecb223 */ /* 0x001fe400000100ec */
[----:B-1----:R-:W-:-:S03]  /*6400*/  @P2 FFMA.FTZ R225, R223, R225, R244 ;  /* 0x000000e1dfe12223 */ /* 0x002fc600000100f4 */
[----:B------:R-:W0:Y:S01]  /*6410*/  SHFL.DOWN PT, R227, R236, 0x8, 0x1f ;  /* 0x09001f00ece37f89 */ /* 0x000e2200000e0000 */
[----:B------:R-:W-:Y:S01]  /*6420*/  ISETP.GE.U32.AND P2, PT, R32, 0x18, PT ;  /* 0x000000182000780c */ /* 0x000fe20003f46070 */
[----:B--2---:R-:W-:Y:S02]  /*6430*/  @!P3 FMUL.FTZ R215, R215, R246 ;  /* 0x000000f6d7d7b220 */ /* 0x004fe40000410000 */
[----:B------:R-:W-:Y:S01]  /*6440*/  FFMA.FTZ R214, R214, R225, R17 ;  /* 0x000000e1d6d67223 */ /* 0x000fe20000010011 */
[----:B------:R-:W-:Y:S02]  /*6450*/  MOV R17, RZ ;  /* 0x000000ff00117202 */ /* 0x000fe40000000f00 */
[----:B------:R-:W1:Y:S01]  /*6460*/  SHFL.DOWN PT, R246, R215, 0x8, 0x1f ;  /* 0x09001f00d7f67f89 */ /* 0x000e6200000e0000 */
[-C--:B------:R-:W-:Y:S01]  /*6470*/  FMUL.FTZ R16, R221, R214.reuse ;  /* 0x000000d6dd107220 */ /* 0x080fe20000410000 */
[----:B------:R-:W-:Y:S01]  /*6480*/  IADD3 R225, R30, -c[0x0][0x174], RZ ;  /* 0x80005d001ee17a10 */ /* 0x000fe20007ffe0ff */
[----:B------:R-:W-:-:S02]  /*6490*/  FFMA.FTZ R216, R179, R214, R216 ;  /* 0x000000d6b3d87223 */ /* 0x000fc400000100d8 */
[----:B------:R-:W-:Y:S01]  /*64a0*/  FFMA.FTZ R221, R87, R16, RZ ;  /* 0x0000001057dd7223 */ /* 0x000fe200000100ff */
[----:B------:R-:W-:Y:S01]  /*64b0*/  HFMA2.MMA R16, -RZ, RZ, 1.875, 0 ;  /* 0x3f800000ff107435 */ /* 0x000fe200000001ff */
[-C--:B------:R-:W-:Y:S02]  /*64c0*/  FMUL.FTZ R219, R219, R216.reuse ;  /* 0x000000d8dbdb7220 */ /* 0x080fe40000410000 */
[----:B------:R-:W-:Y:S02]  /*64d0*/  FFMA.FTZ R218, R175, R216, R218 ;  /* 0x000000d8afda7223 */ /* 0x000fe400000100da */
[----:B------:R-:W-:Y:S02]  /*64e0*/  FFMA.FTZ R244, R88, R219, R221 ;  /* 0x000000db58f47223 */ /* 0x000fe400000100dd */
[-C--:B------:R-:W-:Y:S02]  /*64f0*/  FMUL.FTZ R217, R217, R218.reuse ;  /* 0x000000dad9d97220 */ /* 0x080fe40000410000 */
[----:B------:R-:W-:Y:S01]  /*6500*/  FFMA.FTZ R220, R181, R218, R220 ;  /* 0x000000dab5dc7223 */ /* 0x000fe200000100dc */
[----:B------:R-:W-:Y:S01]  /*6510*/  @!P0 LDS.64 R16, [R135.X8+0x1728] ;  /* 0x0017280087108984 */ /* 0x000fe20000008a00 */
[----:B------:R-:W-:Y:S01]  /*6520*/  FFMA.FTZ R217, R89, R217, R244 ;  /* 0x000000d959d97223 */ /* 0x000fe200000100f4 */
[----:B------:R-:W-:Y:S01]  /*6530*/  ISETP.GE.U32.AND P0, PT, R32, 0x10, PT ;  /* 0x000000102000780c */ /* 0x000fe20003f06070 */
[----:B0-----:R-:W-:-:S02]  /*6540*/  @!P2 FFMA.FTZ R236, R215, R227, R236 ;  /* 0x000000e3d7eca223 */ /* 0x001fc400000100ec */
[-C--:B------:R-:W-:Y:S02]  /*6550*/  FMUL.FTZ R161, R161, R220.reuse ;  /* 0x000000dca1a17220 */ /* 0x080fe40000410000 */
[----:B------:R-:W-:Y:S02]  /*6560*/  FFMA.FTZ R222, R183, R220, R222 ;  /* 0x000000dcb7de7223 */ /* 0x000fe400000100de */
[----:B-1----:R-:W-:Y:S02]  /*6570*/  @!P2 FMUL.FTZ R215, R215, R246 ;  /* 0x000000f6d7d7a220 */ /* 0x002fe40000410000 */
[----:B------:R-:W-:Y:S02]  /*6580*/  FFMA.FTZ R246, R90, R161, R217 ;  /* 0x000000a15af67223 */ /* 0x000fe400000100d9 */
[----:B------:R-:W0:Y:S01]  /*6590*/  SHFL.DOWN PT, R217, R236, 0x10, 0x1f ;  /* 0x0a001f00ecd97f89 */ /* 0x000e2200000e0000 */
[-C--:B------:R-:W-:Y:S02]  /*65a0*/  FMUL.FTZ R15, R15, R222.reuse ;  /* 0x000000de0f0f7220 */ /* 0x080fe40000410000 */
[----:B------:R-:W-:Y:S01]  /*65b0*/  FFMA.FTZ R161, R177, R222, R14 ;  /* 0x000000deb1a17223 */ /* 0x000fe2000001000e */
[----:B------:R-:W1:Y:S01]  /*65c0*/  SHFL.DOWN PT, R244, R215, 0x10, 0x1f ;  /* 0x0a001f00d7f47f89 */ /* 0x000e6200000e0000 */
[----:B------:R-:W-:Y:S01]  /*65d0*/  FFMA.FTZ R219, R91, R15, R246 ;  /* 0x0000000f5bdb7223 */ /* 0x000fe200000100f6 */
[----:B------:R-:W-:Y:S01]  /*65e0*/  HFMA2.MMA R15, -RZ, RZ, 0, 0 ;  /* 0x00000000ff0f7435 */ /* 0x000fe200000001ff */
[----:B------:R-:W-:Y:S01]  /*65f0*/  FMUL.FTZ R242, R242, R161 ;  /* 0x000000a1f2f27220 */ /* 0x000fe20000410000 */
[----:B------:R-:W-:Y:S01]  /*6600*/  MOV R14, R31 ;  /* 0x0000001f000e7202 */ /* 0x000fe20000000f00 */
[----:B------:R-:W-:-:S02]  /*6610*/  FFMA.FTZ R159, R188, R161, R159 ;  /* 0x000000a1bc9f7223 */ /* 0x000fc4000001009f */
[----:B------:R-:W-:Y:S02]  /*6620*/  FFMA.FTZ R242, R92, R242, R219 ;  /* 0x000000f25cf27223 */ /* 0x000fe400000100db */
[-C--:B------:R-:W-:Y:S02]  /*6630*/  FMUL.FTZ R240, R240, R159.reuse ;  /* 0x0000009ff0f07220 */ /* 0x080fe40000410000 */
[----:B------:R-:W-:Y:S02]  /*6640*/  FFMA.FTZ R167, R190, R159, R167 ;  /* 0x0000009fbea77223 */ /* 0x000fe400000100a7 */
[----:B------:R-:W-:Y:S02]  /*6650*/  FFMA.FTZ R219, R93, R240, R242 ;  /* 0x000000f05ddb7223 */ /* 0x000fe400000100f2 */
[-C--:B------:R-:W-:Y:S02]  /*6660*/  FMUL.FTZ R238, R238, R167.reuse ;  /* 0x000000a7eeee7220 */ /* 0x080fe40000410000 */
[----:B------:R-:W-:-:S02]  /*6670*/  FFMA.FTZ R165, R186, R167, R165 ;  /* 0x000000a7baa57223 */ /* 0x000fc400000100a5 */
[----:B------:R-:W-:Y:S02]  /*6680*/  FFMA.FTZ R238, R94, R238, R219 ;  /* 0x000000ee5eee7223 */ /* 0x000fe400000100db */
[----:B------:R-:W-:Y:S02]  /*6690*/  FMUL.FTZ R219, R232, R165 ;  /* 0x000000a5e8db7220 */ /* 0x000fe40000410000 */
[C---:B0-----:R-:W-:Y:S02]  /*66a0*/  @!P0 FFMA.FTZ R236, R215.reuse, R217, R236 ;  /* 0x000000d9d7ec8223 */ /* 0x041fe400000100ec */
[----:B-1----:R-:W-:Y:S01]  /*66b0*/  @!P0 FMUL.FTZ R215, R215, R244 ;  /* 0x000000f4d7d78220 */ /* 0x002fe20000410000 */
[----:B------:R-:W-:Y:S01]  /*66c0*/  SHFL.IDX PT, R217, R17, RZ, 0x1f ;  /* 0x00001fff11d97589 */ /* 0x000fe200000e0000 */
[----:B------:R-:W-:Y:S02]  /*66d0*/  FFMA.FTZ R232, R192, R165, R213 ;  /* 0x000000a5c0e87223 */ /* 0x000fe400000100d5 */
[----:B------:R-:W-:-:S02]  /*66e0*/  FFMA.FTZ R213, R95, R219, R238 ;  /* 0x000000db5fd57223 */ /* 0x000fc400000100ee */
[----:B------:R-:W-:Y:S01]  /*66f0*/  SHFL.DOWN PT, R238, R236, 0x1, 0x1f ;  /* 0x08201f00ecee7f89 */ /* 0x000fe200000e0000 */
[----:B------:R-:W-:Y:S02]  /*6700*/  IMAD R246, R197, c[0x0][0x2b8], RZ ;  /* 0x0000ae00c5f67a24 */ /* 0x000fe400078e02ff */
[C---:B------:R-:W-:Y:S01]  /*6710*/  IMAD.WIDE.U32 R14, R27.reuse, c[0x0][0x2b8], R14 ;  /* 0x0000ae001b0e7a25 */ /* 0x040fe200078e000e */
[----:B------:R-:W0:Y:S03]  /*6720*/  SHFL.DOWN PT, R219, R215, 0x1, 0x1f ;  /* 0x08201f00d7db7f89 */ /* 0x000e2600000e0000 */
[----:B------:R-:W-:Y:S02]  /*6730*/  IMAD R221, R27, c[0x0][0x2bc], R246 ;  /* 0x0000af001bdd7a24 */ /* 0x000fe400078e02f6 */
[----:B------:R-:W-:Y:S02]  /*6740*/  IMAD R240, R199, c[0x0][0x2c0], RZ ;  /* 0x0000b000c7f07a24 */ /* 0x000fe400078e02ff */
[-C--:B------:R-:W-:Y:S01]  /*6750*/  FMUL.FTZ R211, R211, R232.reuse ;  /* 0x000000e8d3d37220 */ /* 0x080fe20000410000 */
[----:B------:R-:W-:Y:S01]  /*6760*/  IADD3 R15, R15, R221, RZ ;  /* 0x000000dd0f0f7210 */ /* 0x000fe20007ffe0ff */
[----:B------:R-:W-:Y:S01]  /*6770*/  FFMA.FTZ R234, R185, R232, R234 ;  /* 0x000000e8b9ea7223 */ /* 0x000fe200000100ea */
[----:B------:R-:W-:Y:S01]  /*6780*/  SHFL.IDX PT, R221, R215, RZ, 0x1f ;  /* 0x00001fffd7dd7589 */ /* 0x000fe200000e0000 */
[----:B------:R-:W-:-:S02]  /*6790*/  FFMA.FTZ R242, R96, R211, R213 ;  /* 0x000000d360f27223 */ /* 0x000fc400000100d5 */
[C---:B------:R-:W-:Y:S02]  /*67a0*/  IMAD R213, R29.reuse, c[0x0][0x2c4], R240 ;  /* 0x0000b1001dd57a24 */ /* 0x040fe400078e02f0 */
[----:B------:R1:W2:Y:S01]  /*67b0*/  SHFL.IDX PT, R240, R236, RZ, 0x1f ;  /* 0x00001fffecf07589 */ /* 0x0002a200000e0000 */
[----:B------:R-:W-:-:S04]  /*67c0*/  IMAD.WIDE.U32 R14, R29, c[0x0][0x2c0], R14 ;  /* 0x0000b0001d0e7a25 */ /* 0x000fc800078e000e */
[-C--:B------:R-:W-:Y:S01]  /*67d0*/  FMUL.FTZ R21, R21, R234.reuse ;  /* 0x000000ea15157220 */ /* 0x080fe20000410000 */
[----:B------:R-:W-:Y:S01]  /*67e0*/  IADD3 R213, R15, R213, RZ ;  /* 0x000000d50fd57210 */ /* 0x000fe20007ffe0ff */
[----:B------:R-:W-:Y:S01]  /*67f0*/  FFMA.FTZ R211, R187, R234, R20 ;  /* 0x000000eabbd37223 */ /* 0x000fe20000010014 */
[C---:B------:R-:W-:Y:S01]  /*6800*/  LEA R20, P2, R14.reuse, c[0x0][0x320], 0x2 ;  /* 0x0000c8000e147a11 */ /* 0x040fe200078410ff */
[----:B0-----:R-:W-:Y:S02]  /*6810*/  @P1 FFMA.FTZ R217, R219, R217, R238 ;  /* 0x000000d9dbd91223 */ /* 0x001fe400000100ee */
[----:B------:R-:W-:Y:S01]  /*6820*/  FFMA.FTZ R223, R97, R21, R242 ;  /* 0x0000001561df7223 */ /* 0x000fe200000100f2 */
[----:B------:R-:W-:Y:S01]  /*6830*/  LEA.HI.X R21, R14, c[0x0][0x324], R213, 0x2, P2 ;  /* 0x0000c9000e157a11 */ /* 0x000fe200010f14d5 */
[----:B------:R-:W-:Y:S02]  /*6840*/  FFMA.FTZ R226, R217, R226, R23 ;  /* 0x000000e2d9e27223 */ /* 0x000fe40000010017 */
[----:B------:R-:W-:Y:S01]  /*6850*/  FMUL.FTZ R15, R18, R211 ;  /* 0x000000d3120f7220 */ /* 0x000fe20000410000 */
[----:B------:R-:W-:Y:S01]  /*6860*/  IADD3 R18, P0, R4, R14, RZ ;  /* 0x0000000e04127210 */ /* 0x000fe20007f1e0ff */
[----:B------:R-:W-:-:S02]  /*6870*/  FFMA.FTZ R224, R19, R226, R224 ;  /* 0x000000e213e07223 */ /* 0x000fc400000100e0 */
[----:B-1----:R-:W-:Y:S02]  /*6880*/  FFMA.FTZ R236, R98, R15, R223 ;  /* 0x0000000f62ec7223 */ /* 0x002fe400000100df */
[----:B------:R-:W-:Y:S02]  /*6890*/  FFMA.FTZ R194, R173, R224, R194 ;  /* 0x000000e0adc27223 */ /* 0x000fe400000100c2 */
[----:B------:R-:W-:Y:S02]  /*68a0*/  FFMA.FTZ R230, R171, R211, R230 ;  /* 0x000000d3abe67223 */ /* 0x000fe400000100e6 */
[----:B------:R-:W-:Y:S02]  /*68b0*/  FFMA.FTZ R196, R169, R194, R196 ;  /* 0x000000c2a9c47223 */ /* 0x000fe400000100c4 */
[----:B------:R-:W-:Y:S02]  /*68c0*/  IMAD R15, R225, -0x200, RZ ;  /* 0xfffffe00e10f7824 */ /* 0x000fe400078e02ff */
[----:B------:R-:W-:-:S02]  /*68d0*/  FFMA.FTZ R198, R171, R196, R198 ;  /* 0x000000c4abc67223 */ /* 0x000fc400000100c6 */
[----:B------:R-:W-:Y:S02]  /*68e0*/  FMUL.FTZ R209, R209, R230 ;  /* 0x000000e6d1d17220 */ /* 0x000fe40000410000 */
[----:B------:R-:W-:Y:S02]  /*68f0*/  FFMA.FTZ R200, R187, R198, R200 ;  /* 0x000000c6bbc87223 */ /* 0x000fe400000100c8 */
[----:B------:R-:W-:Y:S01]  /*6900*/  IMAD.WIDE R14, R15, 0x4, R20 ;  /* 0x000000040f0e7825 */ /* 0x000fe200078e0214 */
[----:B------:R-:W-:-:S03]  /*6910*/  LEA R20, P1, R69, R20, 0x2 ;  /* 0x0000001445147211 */ /* 0x000fc600078210ff */
[----:B------:R-:W-:Y:S01]  /*6920*/  FFMA.FTZ R228, R169, R230, R228 ;  /* 0x000000e6a9e47223 */ /* 0x000fe200000100e4 */
[----:B------:R-:W-:Y:S01]  /*6930*/  LEA.HI.X R21, R69, R21, R70, 0x2, P1 ;  /* 0x0000001545157211 */ /* 0x000fe200008f1446 */
[----:B------:R-:W-:Y:S02]  /*6940*/  FFMA.FTZ R202, R185, R200, R202 ;  /* 0x000000c8b9ca7223 */ /* 0x000fe400000100ca */
[----:B------:R-:W-:Y:S02]  /*6950*/  FFMA.FTZ R209, R99, R209, R236 ;  /* 0x000000d163d17223 */ /* 0x000fe400000100ec */
[----:B--2---:R-:W-:Y:S01]  /*6960*/  FFMA.FTZ R23, R221, R17, R240 ;  /* 0x00000011dd177223 */ /* 0x004fe200000100f0 */
[----:B------:R-:W-:Y:S01]  /*6970*/  MOV R17, UR19 ;  /* 0x0000001300117c02 */ /* 0x000fe20008000f00 */
[----:B------:R-:W-:Y:S02]  /*6980*/  FFMA.FTZ R236, R173, R228, R22 ;  /* 0x000000e4adec7223 */ /* 0x000fe40000010016 */
[----:B------:R-:W-:-:S02]  /*6990*/  FMUL.FTZ R22, R221, R16 ;  /* 0x00000010dd167220 */ /* 0x000fc40000410000 */
[----:B------:R-:W-:Y:S02]  /*69a0*/  FFMA.FTZ R192, R192, R202, R189 ;  /* 0x000000cac0c07223 */ /* 0x000fe400000100bd */
[----:B------:R-:W-:Y:S01]  /*69b0*/  IMAD.WIDE.U32 R16, R17, c[0x0][0x2d0], R20 ;  /* 0x0000b40011107a25 */ /* 0x000fe200078e0014 */
[----:B------:R0:W-:Y:S01]  /*69c0*/  @!P5 STS.64 [R135.X8+0x1728], R22 ;  /* 0x001728168700d388 */ /* 0x0001e20000008a00 */
[----:B------:R-:W-:Y:S02]  /*69d0*/  SHF.L.U32 R20, R31, 0x4, RZ ;  /* 0x000000041f147819 */ /* 0x000fe400000006ff */
[----:B------:R-:W-:Y:S02]  /*69e0*/  FFMA.FTZ R186, R186, R192, R191 ;  /* 0x000000c0baba7223 */ /* 0x000fe400000100bf */
[----:B------:R-:W-:Y:S01]  /*69f0*/  FMUL.FTZ R240, R214, UR8 ;  /* 0x00000008d6f07c20 */ /* 0x000fe20008410000 */
[----:B------:R-:W-:Y:S01]  /*6a00*/  LEA.HI.SX32 R20, R20, R20, 0x1b ;  /* 0x0000001414147211 */ /* 0x000fe200078fdaff */
[----:B------:R-:W-:-:S02]  /*6a10*/  FFMA.FTZ R238, R19, R236, R184 ;  /* 0x000000ec13ee7223 */ /* 0x000fc400000100b8 */
[----:B------:R-:W-:Y:S02]  /*6a20*/  FFMA.FTZ R190, R190, R186, R193 ;  /* 0x000000babebe7223 */ /* 0x000fe400000100c1 */
[----:B------:R-:W-:Y:S02]  /*6a30*/  FMUL.FTZ R19, R87, R240 ;  /* 0x000000f057137220 */ /* 0x000fe40000410000 */
[----:B0-----:R-:W-:Y:S02]  /*6a40*/  FMUL.FTZ R22, R222, UR8 ;  /* 0x00000008de167c20 */ /* 0x001fe40008410000 */
[----:B------:R-:W-:Y:S01]  /*6a50*/  FMUL.FTZ R240, R218, UR8 ;  /* 0x00000008daf07c20 */ /* 0x000fe20008410000 */
[----:B------:R0:W-:Y:S01]  /*6a60*/  STS [R20.X4+0x430], R19 ;  /* 0x0004301314007388 */ /* 0x0001e20000004800 */
[----:B------:R-:W-:Y:S02]  /*6a70*/  FMUL.FTZ R171, R91, R22 ;  /* 0x000000165bab7220 */ /* 0x000fe40000410000 */
[----:B------:R-:W-:-:S02]  /*6a80*/  FMUL.FTZ R22, R159, UR8 ;  /* 0x000000089f167c20 */ /* 0x000fc40008410000 */
[----:B------:R-:W-:Y:S01]  /*6a90*/  FFMA.FTZ R188, R188, R190, R195 ;  /* 0x000000bebcbc7223 */ /* 0x000fe200000100c3 */
[----:B------:R-:W-:Y:S01]  /*6aa0*/  STS [R20.X4+0x440], R171 ;  /* 0x000440ab14007388 */ /* 0x000fe20000004800 */
[----:B------:R-:W-:Y:S02]  /*6ab0*/  FMUL.FTZ R23, R89, R240 ;  /* 0x000000f059177220 */ /* 0x000fe40000410000 */
[----:B------:R-:W-:Y:S02]  /*6ac0*/  FMUL.FTZ R21, R216, UR8 ;  /* 0x00000008d8157c20 */ /* 0x000fe40008410000 */
[----:B0-----:R-:W-:Y:S01]  /*6ad0*/  FMUL.FTZ R19, R93, R22 ;  /* 0x000000165d137220 */ /* 0x001fe20000410000 */
[----:B------:R0:W-:Y:S01]  /*6ae0*/  STS [R20.X4+0x438], R23 ;  /* 0x0004381714007388 */ /* 0x0001e20000004800 */
[----:B------:R-:W-:Y:S02]  /*6af0*/  FMUL.FTZ R22, R165, UR8 ;  /* 0x00000008a5167c20 */ /* 0x000fe40008410000 */
[----:B------:R-:W-:Y:S01]  /*6b00*/  FFMA.FTZ R204, R177, R188, R204 ;  /* 0x000000bcb1cc7223 */ /* 0x000fe200000100cc */
[----:B------:R-:W-:Y:S01]  /*6b10*/  STS [R20.X4+0x448], R19 ;  /* 0x0004481314007388 */ /* 0x000fe20000004800 */
[----:B------:R-:W-:-:S02]  /*6b20*/  FMUL.FTZ R21, R88, R21 ;  /* 0x0000001558157220 */ /* 0x000fc40000410000 */
[----:B------:R-:W-:Y:S02]  /*6b30*/  FMUL.FTZ R169, R220, UR8 ;  /* 0x00000008dca97c20 */ /* 0x000fe40008410000 */
[----:B------:R-:W-:Y:S01]  /*6b40*/  FFMA.FTZ R206, R183, R204, R206 ;  /* 0x000000ccb7ce7223 */ /* 0x000fe200000100ce */
[----:B------:R1:W-:Y:S01]  /*6b50*/  STS [R20.X4+0x434], R21 ;  /* 0x0004341514007388 */ /* 0x0003e20000004800 */
[----:B0-----:R-:W-:Y:S02]  /*6b60*/  FMUL.FTZ R23, R95, R22 ;  /* 0x000000165f177220 */ /* 0x001fe40000410000 */
[----:B------:R-:W-:Y:S02]  /*6b70*/  FMUL.FTZ R22, R234, UR8 ;  /* 0x00000008ea167c20 */ /* 0x000fe40008410000 */
[----:B------:R-:W-:Y:S01]  /*6b80*/  FMUL.FTZ R173, R161, UR8 ;  /* 0x00000008a1ad7c20 */ /* 0x000fe20008410000 */
[----:B------:R-:W-:Y:S01]  /*6b90*/  STS [R20.X4+0x450], R23 ;  /* 0x0004501714007388 */ /* 0x000fe20000004800 */
[----:B------:R-:W-:-:S02]  /*6ba0*/  FMUL.FTZ R169, R90, R169 ;  /* 0x000000a95aa97220 */ /* 0x000fc40000410000 */
[----:B------:R-:W-:Y:S02]  /*6bb0*/  FFMA.FTZ R210, R181, R206, R210 ;  /* 0x000000ceb5d27223 */ /* 0x000fe400000100d2 */
[----:B-1----:R-:W-:Y:S01]  /*6bc0*/  FMUL.FTZ R21, R167, UR8 ;  /* 0x00000008a7157c20 */ /* 0x002fe20008410000 */
[----:B------:R0:W-:Y:S01]  /*6bd0*/  STS [R20.X4+0x43c], R169 ;  /* 0x00043ca914007388 */ /* 0x0001e20000004800 */
[----:B------:R-:W-:Y:S02]  /*6be0*/  FMUL.FTZ R19, R97, R22 ;  /* 0x0000001661137220 */ /* 0x000fe40000410000 */
[----:B------:R-:W-:Y:S02]  /*6bf0*/  FMUL.FTZ R22, R230, UR8 ;  /* 0x00000008e6167c20 */ /* 0x000fe40008410000 */
[----:B------:R-:W-:Y:S01]  /*6c00*/  FMUL.FTZ R173, R92, R173 ;  /* 0x000000ad5cad7220 */ /* 0x000fe20000410000 */
[----:B------:R1:W-:Y:S01]  /*6c10*/  STS [R20.X4+0x458], R19 ;  /* 0x0004581314007388 */ /* 0x0003e20000004800 */
[----:B------:R-:W-:-:S02]  /*6c20*/  FFMA.FTZ R208, R175, R210, R208 ;  /* 0x000000d2afd07223 */ /* 0x000fc400000100d0 */
[----:B------:R-:W-:Y:S01]  /*6c30*/  FMUL.FTZ R21, R94, R21 ;  /* 0x000000155e157220 */ /* 0x000fe20000410000 */
[----:B------:R2:W-:Y:S01]  /*6c40*/  STS [R20.X4+0x444], R173 ;  /* 0x000444ad14007388 */ /* 0x0005e20000004800 */
[----:B0-----:R-:W-:Y:S02]  /*6c50*/  FMUL.FTZ R169, R232, UR8 ;  /* 0x00000008e8a97c20 */ /* 0x001fe40008410000 */
[----:B------:R-:W-:Y:S01]  /*6c60*/  FMUL.FTZ R177, R99, R22 ;  /* 0x0000001663b17220 */ /* 0x000fe20000410000 */
[----:B------:R0:W-:Y:S01]  /*6c70*/  STS [R20.X4+0x44c], R21 ;  /* 0x00044c1514007388 */ /* 0x0001e20000004800 */
[----:B------:R-:W-:Y:S01]  /*6c80*/  FMUL.FTZ R22, R236, UR8 ;  /* 0x00000008ec167c20 */ /* 0x000fe20008410000 */
[----:B-1----:R-:W-:Y:S01]  /*6c90*/  IADD3.X R19, R5, R213, RZ, P0, !PT ;  /* 0x000000d505137210 */ /* 0x002fe200007fe4ff */
[----:B------:R-:W-:Y:S01]  /*6ca0*/  FMUL.FTZ R23, R238, UR8 ;  /* 0x00000008ee177c20 */ /* 0x000fe20008410000 */
[----:B------:R-:W-:Y:S01]  /*6cb0*/  STS [R20.X4+0x460], R177 ;  /* 0x000460b114007388 */ /* 0x000fe20000004800 */
[----:B------:R-:W-:Y:S01]  /*6cc0*/  FFMA.FTZ R212, R179, R208, R212 ;  /* 0x000000d0b3d47223 */ /* 0x000fe200000100d4 */
[----:B--2---:R-:W-:Y:S01]  /*6cd0*/  IADD3 R173, -R4, c[0x0][0x168], -R31 ;  /* 0x00005a0004ad7a10 */ /* 0x004fe20007ffe91f */
[----:B------:R-:W-:-:S02]  /*6ce0*/  FMUL.FTZ R169, R96, R169 ;  /* 0x000000a960a97220 */ /* 0x000fc40000410000 */
[----:B------:R-:W-:Y:S01]  /*6cf0*/  FMUL.FTZ R171, R211, UR8 ;  /* 0x00000008d3ab7c20 */ /* 0x000fe20008410000 */
[----:B------:R-:W-:Y:S01]  /*6d00*/  ISETP.GE.AND P0, PT, R173, 0x1, PT ;  /* 0x00000001ad00780c */ /* 0x000fe20003f06270 */
[----:B0-----:R-:W-:Y:S01]  /*6d10*/  FMUL.FTZ R21, R228, UR8 ;  /* 0x00000008e4157c20 */ /* 0x001fe20008410000 */
[----:B------:R0:W-:Y:S01]  /*6d20*/  STS [R20.X4+0x454], R169 ;  /* 0x000454a914007388 */ /* 0x0001e20000004800 */
[----:B------:R-:W-:Y:S02]  /*6d30*/  FMUL.FTZ R175, R101, R22 ;  /* 0x0000001665af7220 */ /* 0x000fe40000410000 */
[----:B------:R-:W-:Y:S02]  /*6d40*/  FMUL.FTZ R183, R102, R23 ;  /* 0x0000001766b77220 */ /* 0x000fe40000410000 */
[C---:B------:R-:W-:Y:S01]  /*6d50*/  FFMA.FTZ R23, -R71.reuse, R170, R214 ;  /* 0x000000aa47177223 */ /* 0x040fe200000101d6 */
[----:B------:R-:W-:Y:S01]  /*6d60*/  STS [R20.X4+0x468], R175 ;  /* 0x000468af14007388 */ /* 0x000fe20000004800 */
[----:B------:R-:W-:-:S02]  /*6d70*/  FMUL.FTZ R22, R71, R212 ;  /* 0x000000d447167220 */ /* 0x000fc40000410000 */
[----:B------:R-:W-:Y:S01]  /*6d80*/  FMUL.FTZ R171, R98, R171 ;  /* 0x000000ab62ab7220 */ /* 0x000fe20000410000 */
[----:B------:R-:W-:Y:S01]  /*6d90*/  STS [R20.X4+0x46c], R183 ;  /* 0x00046cb714007388 */ /* 0x000fe20000004800 */
[----:B------:R-:W-:Y:S02]  /*6da0*/  FMUL.FTZ R181, R100, R21 ;  /* 0x0000001564b57220 */ /* 0x000fe40000410000 */
[C---:B------:R-:W-:Y:S01]  /*6db0*/  FFMA.FTZ R216, -R72.reuse, R145, R216 ;  /* 0x0000009148d87223 */ /* 0x040fe200000101d8 */
[----:B------:R1:W-:Y:S01]  /*6dc0*/  STS [R20.X4+0x45c], R171 ;  /* 0x00045cab14007388 */ /* 0x0003e20000004800 */
[----:B0-----:R-:W-:Y:S02]  /*6dd0*/  FMUL.FTZ R169, R72, R208 ;  /* 0x000000d048a97220 */ /* 0x001fe40000410000 */
[----:B------:R-:W-:Y:S01]  /*6de0*/  FFMA.FTZ R21, R22, R23, RZ ;  /* 0x0000001716157223 */ /* 0x000fe200000100ff */
[----:B------:R0:W-:Y:S01]  /*6df0*/  STS [R20.X4+0x464], R181 ;  /* 0x000464b514007388 */ /* 0x0001e20000004800 */
[----:B------:R-:W-:-:S02]  /*6e00*/  FMUL.FTZ R207, R207, R228 ;  /* 0x000000e4cfcf7220 */ /* 0x000fc40000410000 */
[----:B------:R-:W-:Y:S02]  /*6e10*/  FFMA.FTZ R218, -R73, R168, R218 ;  /* 0x000000a849da7223 */ /* 0x000fe400000101da */
[----:B------:R-:W-:Y:S02]  /*6e20*/  FFMA.FTZ R21, R169, R216, R21 ;  /* 0x000000d8a9157223 */ /* 0x000fe40000010015 */
[----:B-1----:R-:W-:Y:S02]  /*6e30*/  FMUL.FTZ R171, R73, R210 ;  /* 0x000000d249ab7220 */ /* 0x002fe40000410000 */
[----:B------:R-:W-:Y:S02]  /*6e40*/  FFMA.FTZ R242, R100, R207, R209 ;  /* 0x000000cf64f27223 */ /* 0x000fe400000100d1 */
[----:B------:R-:W-:Y:S02]  /*6e50*/  FMUL.FTZ R205, R205, R236 ;  /* 0x000000eccdcd7220 */ /* 0x000fe40000410000 */
[----:B------:R-:W-:-:S02]  /*6e60*/  FFMA.FTZ R220, -R74, R143, R220 ;  /* 0x0000008f4adc7223 */ /* 0x000fc400000101dc */
[----:B------:R-:W-:Y:S02]  /*6e70*/  FMUL.FTZ R175, R74, R206 ;  /* 0x000000ce4aaf7220 */ /* 0x000fe40000410000 */
[----:B------:R-:W-:Y:S02]  /*6e80*/  FFMA.FTZ R21, R171, R218, R21 ;  /* 0x000000daab157223 */ /* 0x000fe40000010015 */
        /* <DEDUP_REMOVED lines=8> */
[----:B------:R-:W-:-:S03]  /*6f10*/  IMAD.WIDE.U32 R18, R135, c[0x0][0x2d0], R18 ;  /* 0x0000b40087127a25 */ /* 0x000fc600078e0012 */
[----:B------:R-:W0:Y:S01]  /*6f20*/  LDS R181, [R181.X4+0x430] ;  /* 0x00043000b5b57984 */ /* 0x000e220000004800 */
[----:B------:R-:W-:Y:S01]  /*6f30*/  IMAD R21, R135, c[0x0][0x2d4], R20 ;  /* 0x0000b50087157a24 */ /* 0x000fe200078e0214 */
[----:B------:R-:W-:-:S04]  /*6f40*/  LEA R20, P0, R18, c[0x0][0x320], 0x2 ;  /* 0x0000c80012147a11 */ /* 0x000fc800078010ff */
[----:B------:R-:W-:-:S04]  /*6f50*/  IADD3 R21, R19, R21, RZ ;  /* 0x0000001513157210 */ /* 0x000fc80007ffe0ff */
[----:B------:R-:W-:-:S05]  /*6f60*/  LEA.HI.X R21, R18, c[0x0][0x324], R21, 0x2, P0 ;  /* 0x0000c90012157a11 */ /* 0x000fca00000f1415 */
[----:B0-----:R0:W-:Y:S02]  /*6f70*/  RED.E.ADD.F32.FTZ.RN.STRONG.GPU [R20.64], R181 ;  /* 0x000000b51400798e */ /* 0x0011e4000c10e78c */
.L_x_4996:
[----:B0-----:R-:W-:Y:S05]  /*6f80*/  BSYNC B0 ;  /* 0x0000000000007941 */ /* 0x001fea0003800000 */
.L_x_4995:
[----:B------:R-:W-:Y:S01]  /*6f90*/  FMUL.FTZ R187, R163, R238 ;  /* 0x000000eea3bb7220 */ /* 0x000fe20000410000 */
[----:B------:R-:W-:Y:S01]  /*6fa0*/  IADD3 R244, R31, 0x20, RZ ;  /* 0x000000201ff47810 */ /* 0x000fe20007ffe0ff */
[C---:B------:R-:W-:Y:S01]  /*6fb0*/  FFMA.FTZ R18, -R76.reuse, R157, R161 ;  /* 0x0000009d4c127223 */ /* 0x040fe200000101a1 */
[----:B------:R-:W-:Y:S01]  /*6fc0*/  ISETP.GE.AND P0, PT, R173, 0x21, PT ;  /* 0x00000021ad00780c */ /* 0x000fe20003f06270 */
[----:B------:R-:W-:Y:S01]  /*6fd0*/  FMUL.FTZ R19, R76, R188 ;  /* 0x000000bc4c137220 */ /* 0x000fe20000410000 */
[----:B------:R-:W-:Y:S01]  /*6fe0*/  LEA.HI.SX32 R244, R244, R31, 0x1b ;  /* 0x0000001ff4f47211 */ /* 0x000fe200078fdaff */
[----:B------:R-:W-:Y:S01]  /*6ff0*/  FFMA.FTZ R179, R177, R222, R179 ;  /* 0x000000deb1b37223 */ /* 0x000fe200000100b3 */
[----:B------:R-:W-:Y:S01]  /*7000*/  USHF.L.U64.HI UR8, UR6, 0x2, UR7 ;  /* 0x0000000206087899 */ /* 0x000fe20008010207 */
[----:B------:R-:W-:Y:S01]  /*7010*/  FMUL.FTZ R187, R102, R187 ;  /* 0x000000bb66bb7220 */ /* 0x000fe20000410000 */
[----:B------:R-:W-:Y:S01]  /*7020*/  ULDC.64 UR10, c[0x0][0x2d0] ;  /* 0x0000b400000a7ab9 */ /* 0x000fe20000000a00 */
[C---:B------:R-:W-:Y:S01]  /*7030*/  FFMA.FTZ R159, -R77.reuse, R180, R159 ;  /* 0x000000b44d9f7223 */ /* 0x040fe2000001019f */
[----:B------:R-:W-:Y:S01]  /*7040*/  UIMAD UR8, UR8, UR10, URZ ;  /* 0x0000000a080872a4 */ /* 0x000fe2000f8e023f */
[----:B------:R-:W-:Y:S01]  /*7050*/  FMUL.FTZ R20, R77, R190 ;  /* 0x000000be4d147220 */ /* 0x000fe20000410000 */
[----:B------:R-:W-:Y:S01]  /*7060*/  BSSY B0, `(.L_x_4997) ;  /* 0x000002a000007945 */ /* 0x000fe20003800000 */
[----:B------:R-:W-:Y:S01]  /*7070*/  FFMA.FTZ R179, R19, R18, R179 ;  /* 0x0000001213b37223 */ /* 0x000fe200000100b3 */
[----:B------:R-:W-:Y:S01]  /*7080*/  UIMAD UR8, UR19, UR11, UR8 ;  /* 0x0000000b130872a4 */ /* 0x000fe2000f8e0208 */
[C---:B------:R-:W-:Y:S01]  /*7090*/  FFMA.FTZ R214, -R78.reuse, R155, R167 ;  /* 0x0000009b4ed67223 */ /* 0x040fe200000101a7 */
[----:B------:R-:W-:Y:S01]  /*70a0*/  IADD3 R248, R31, 0x60, RZ ;  /* 0x000000601ff87810 */ /* 0x000fe20007ffe0ff */
[----:B------:R-:W-:-:S02]  /*70b0*/  FMUL.FTZ R21, R78, R186 ;  /* 0x000000ba4e157220 */ /* 0x000fc40000410000 */
[----:B------:R-:W-:Y:S01]  /*70c0*/  FFMA.FTZ R179, R20, R159, R179 ;  /* 0x0000009f14b37223 */ /* 0x000fe200000100b3 */
[----:B------:R-:W-:Y:S01]  /*70d0*/  IADD3 R17, R17, UR8, RZ ;  /* 0x0000000811117c10 */ /* 0x000fe2000fffe0ff */
[----:B------:R-:W-:Y:S02]  /*70e0*/  FADD.FTZ R184, R184, R187 ;  /* 0x000000bbb8b87221 */ /* 0x000fe40000010000 */
[----:B------:R0:W1:Y:S01]  /*70f0*/  LDS R187, [R244.X4+0x4b0] ;  /* 0x0004b000f4bb7984 */ /* 0x0000620000004800 */
        /* <DEDUP_REMOVED lines=19> */
[C---:B------:R-:W-:Y:S02]  /*7230*/  FMUL.FTZ R185, R86.reuse, R226 ;  /* 0x000000e256b97220 */ /* 0x040fe40000410000 */
[----:B------:R-:W-:Y:S02]  /*7240*/  FFMA.FTZ R238, -R86, R147, R238 ;  /* 0x0000009356ee7223 */ /* 0x000fe400000101ee */
[----:B------:R-:W-:-:S02]  /*7250*/  FMUL.FTZ R163, R85, R224 ;  /* 0x000000e055a37220 */ /* 0x000fc40000410000 */
[----:B------:R-:W-:Y:S02]  /*7260*/  FFMA.FTZ R141, R183, R228, R141 ;  /* 0x000000e4b78d7223 */ /* 0x000fe4000001008d */
[----:B------:R-:W-:Y:S02]  /*7270*/  FMUL.FTZ R246, R185, R238 ;  /* 0x000000eeb9f67220 */ /* 0x000fe40000410000 */
[----:B------:R-:W-:-:S04]  /*7280*/  FFMA.FTZ R141, R163, R236, R141 ;  /* 0x000000eca38d7223 */ /* 0x000fc8000001008d */
[----:B------:R-:W-:Y:S01]  /*7290*/  FADD.FTZ R141, R141, R246 ;  /* 0x000000f68d8d7221 */ /* 0x000fe20000010000 */
[----:B------:R-:W-:Y:S01]  /*72a0*/  IADD3 R246, R31, 0x40, RZ ;  /* 0x000000401ff67810 */ /* 0x000fe20007ffe0ff */
[----:B------:R-:W-:Y:S05]  /*72b0*/  @!P0 BRA `(.L_x_4998) ;  /* 0x0000004000008947 */ /* 0x000fea0003800000 */
[----:B01----:R-:W-:-:S05]  /*72c0*/  MOV R189, UR19 ;  /* 0x0000001300bd7c02 */ /* 0x003fca0008000f00 */
[----:B------:R-:W-:-:S05]  /*72d0*/  IMAD.WIDE.U32 R14, R189, c[0x0][0x2d0], R14 ;  /* 0x0000b400bd0e7a25 */ /* 0x000fca00078e000e */
[----:B------:R-:W-:-:S05]  /*72e0*/  IADD3 R15, R15, UR8, RZ ;  /* 0x000000080f0f7c10 */ /* 0x000fca000fffe0ff */
[----:B------:R0:W-:Y:S02]  /*72f0*/  RED.E.ADD.F32.FTZ.RN.STRONG.GPU [R14.64+-0x780], R187 ;  /* 0xfff880bb0e00798e */ /* 0x0001e4000c10e78c */
.L_x_4998:
[----:B01----:R-:W-:Y:S05]  /*7300*/  BSYNC B0 ;  /* 0x0000000000007941 */ /* 0x003fea0003800000 */
.L_x_4997:
[-C--:B------:R-:W-:Y:S01]  /*7310*/  LEA.HI.SX32 R246, R246, R31.reuse, 0x1b ;  /* 0x0000001ff6f67211 */ /* 0x080fe200078fdaff */
[----:B------:R-:W-:Y:S01]  /*7320*/  BSSY B0, `(.L_x_4999) ;  /* 0x000000d000007945 */ /* 0x000fe20003800000 */
[----:B------:R-:W-:Y:S02]  /*7330*/  ISETP.GE.AND P6, PT, R173, 0x41, PT ;  /* 0x00000041ad00780c */ /* 0x000fe40003fc6270 */
[----:B------:R-:W-:Y:S01]  /*7340*/  IADD3 R14, R31, 0x80, RZ ;  /* 0x000000801f0e7810 */ /* 0x000fe20007ffe0ff */
        /* <DEDUP_REMOVED lines=10> */
.L_x_5000:
[----:B0-----:R-:W-:Y:S05]  /*73f0*/  BSYNC B0 ;  /* 0x0000000000007941 */ /* 0x001fea0003800000 */
.L_x_4999:
[----:B-1----:R0:W1:Y:S01]  /*7400*/  LDS R15, [R248.X4+0x5b0] ;  /* 0x0005b000f80f7984 */ /* 0x0020620000004800 */
[----:B------:R-:W-:Y:S01]  /*7410*/  BSSY B0, `(.L_x_5001) ;  /* 0x0000005000007945 */ /* 0x000fe20003800000 */
[----:B------:R-:W-:Y:S02]  /*7420*/  IADD3 R244, R31, 0xa0, RZ ;  /* 0x000000a01ff47810 */ /* 0x000fe40007ffe0ff */
[----:B------:R-:W-:Y:S01]  /*7430*/  LEA.HI.SX32 R14, R14, R31, 0x1b ;  /* 0x0000001f0e0e7211 */ /* 0x000fe200078fdaff */
[----:B------:R-:W-:Y:S05]  /*7440*/  @!P0 BRA `(.L_x_5002) ;  /* 0x0000001000008947 */ /* 0x000fea0003800000 */
[----:B-1----:R1:W-:Y:S02]  /*7450*/  RED.E.ADD.F32.FTZ.RN.STRONG.GPU [R16.64+-0x680], R15 ;  /* 0xfff9800f1000798e */ /* 0x0023e4000c10e78c */
.L_x_5002:
[----:B------:R-:W-:Y:S05]  /*7460*/  BSYNC B0 ;  /* 0x0000000000007941 */ /* 0x000fea0003800000 */
.L_x_5001:
[----:B-1----:R1:W2:Y:S01]  /*7470*/  LDS R15, [R14.X4+0x630] ;  /* 0x000630000e0f7984 */ /* 0x0022a20000004800 */
[----:B------:R-:W-:Y:S01]  /*7480*/  BSSY B0, `(.L_x_5003) ;  /* 0x0000005000007945 */ /* 0x000fe20003800000 */
[----:B------:R-:W-:-:S02]  /*7490*/  IADD3 R246, R31, 0xc0, RZ ;  /* 0x000000c01ff67810 */ /* 0x000fc40007ffe0ff */
[----:B------:R-:W-:Y:S01]  /*74a0*/  LEA.HI.SX32 R244, R244, R31, 0x1b ;  /* 0x0000001ff4f47211 */ /* 0x000fe200078fdaff */
[----:B------:R-:W-:Y:S05]  /*74b0*/  @!P1 BRA `(.L_x_5004) ;  /* 0x0000001000009947 */ /* 0x000fea0003800000 */
[----:B--2---:R2:W-:Y:S02]  /*74c0*/  RED.E.ADD.F32.FTZ.RN.STRONG.GPU [R16.64+-0x600], R15 ;  /* 0xfffa000f1000798e */ /* 0x0045e4000c10e78c */
.L_x_5004:
[----:B------:R-:W-:Y:S05]  /*74d0*/  BSYNC B0 ;  /* 0x0000000000007941 */ /* 0x000fea0003800000 */
.L_x_5003:
[----:B--2---:R2:W3:Y:S01]  /*74e0*/  LDS R15, [R244.X4+0x6b0] ;  /* 0x0006b000f40f7984 */ /* 0x0044e20000004800 */
[----:B------:R-:W-:Y:S01]  /*74f0*/  BSSY B0, `(.L_x_5005) ;  /* 0x0000005000007945 */ /* 0x000fe20003800000 */
[----:B-1----:R-:W-:Y:S02]  /*7500*/  IADD3 R14, R31, 0xe0, RZ ;  /* 0x000000e01f0e7810 */ /* 0x002fe40007ffe0ff */
[----:B------:R-:W-:Y:S01]  /*7510*/  LEA.HI.SX32 R246, R246, R31, 0x1b ;  /* 0x0000001ff6f67211 */ /* 0x000fe200078fdaff */
[----:B------:R-:W-:Y:S05]  /*7520*/  @!P2 BRA `(.L_x_5006) ;  /* 0x000000100000a947 */ /* 0x000fea0003800000 */
[----:B---3--:R1:W-:Y:S02]  /*7530*/  RED.E.ADD.F32.FTZ.RN.STRONG.GPU [R16.64+-0x580], R15 ;  /* 0xfffa800f1000798e */ /* 0x0083e4000c10e78c */
.L_x_5006:
[----:B------:R-:W-:Y:S05]  /*7540*/  BSYNC B0 ;  /* 0x0000000000007941 */ /* 0x000fea0003800000 */
.L_x_5005:
[----:B-1-3--:R1:W3:Y:S01]  /*7550*/  LDS R15, [R246.X4+0x730] ;  /* 0x00073000f60f7984 */ /* 0x00a2e20000004800 */
[----:B------:R-:W-:Y:S01]  /*7560*/  BSSY B0, `(.L_x_5007) ;  /* 0x0000005000007945 */ /* 0x000fe20003800000 */
[----:B--2---:R-:W-:Y:S02]  /*7570*/  IADD3 R244, R31, 0x100, RZ ;  /* 0x000001001ff47810 */ /* 0x004fe40007ffe0ff */
[----:B------:R-:W-:Y:S01]  /*7580*/  LEA.HI.SX32 R14, R14, R31, 0x1b ;  /* 0x0000001f0e0e7211 */ /* 0x000fe200078fdaff */
[----:B------:R-:W-:Y:S05]  /*7590*/  @!P3 BRA `(.L_x_5008) ;  /* 0x000000100000b947 */ /* 0x000fea0003800000 */
[----:B---3--:R2:W-:Y:S02]  /*75a0*/  RED.E.ADD.F32.FTZ.RN.STRONG.GPU [R16.64+-0x500], R15 ;  /* 0xfffb000f1000798e */ /* 0x0085e4000c10e78c */
.L_x_5008:
[----:B------:R-:W-:Y:S05]  /*75b0*/  BSYNC B0 ;  /* 0x0000000000007941 */ /* 0x000fea0003800000 */
.L_x_5007:
[----:B--23--:R2:W3:Y:S01]  /*75c0*/  LDS R15, [R14.X4+0x7b0] ;  /* 0x0007b0000e0f7984 */ /* 0x00c4e20000004800 */
[----:B------:R-:W-:Y:S01]  /*75d0*/  BSSY B0, `(.L_x_5009) ;  /* 0x0000004000007945 */ /* 0x000fe20003800000 */
[----:B------:R-:W-:Y:S01]  /*75e0*/  LEA.HI.SX32 R244, R244, R31, 0x1b ;  /* 0x0000001ff4f47211 */ /* 0x000fe200078fdaff */
[----:B------:R-:W-:Y:S05]  /*75f0*/  @!P4 BRA `(.L_x_5010) ;  /* 0x000000100000c947 */ /* 0x000fea0003800000 */
[----:B---3--:R3:W-:Y:S02]  /*7600*/  RED.E.ADD.F32.FTZ.RN.STRONG.GPU [R16.64+-0x480], R15 ;  /* 0xfffb800f1000798e */ /* 0x0087e4000c10e78c */
.L_x_5010:
[----:B------:R-:W-:Y:S05]  /*7610*/  BSYNC B0 ;  /* 0x0000000000007941 */ /* 0x000fea0003800000 */
.L_x_5009:
[----:B---3--:R3:W4:Y:S01]  /*7620*/  LDS R15, [R244.X4+0x830] ;  /* 0x00083000f40f7984 */ /* 0x0087220000004800 */
[----:B------:R-:W-:Y:S01]  /*7630*/  BSSY B0, `(.L_x_5011) ;  /* 0x0000005000007945 */ /* 0x000fe20003800000 */
[----:B--2---:R-:W-:-:S02]  /*7640*/  IADD3 R14, R31, 0x120, RZ ;  /* 0x000001201f0e7810 */ /* 0x004fc40007ffe0ff */
[----:B-1----:R-:W-:Y:S01]  /*7650*/  IADD3 R246, R31, 0x140, RZ ;  /* 0x000001401ff67810 */ /* 0x002fe20007ffe0ff */
[----:B------:R-:W-:Y:S05]  /*7660*/  @!P5 BRA `(.L_x_5012) ;  /* 0x000000100000d947 */ /* 0x000fea0003800000 */
[----:B----4-:R1:W-:Y:S02]  /*7670*/  RED.E.ADD.F32.FTZ.RN.STRONG.GPU [R16.64+-0x400], R15 ;  /* 0xfffc000f1000798e */ /* 0x0103e4000c10e78c */
.L_x_5012:
[----:B------:R-:W-:Y:S05]  /*7680*/  BSYNC B0 ;  /* 0x0000000000007941 */ /* 0x000fea0003800000 */
.L_x_5011:
        /* <DEDUP_REMOVED lines=14> */
.L_x_5014:
[----:B-1----:R-:W-:Y:S05]  /*7770*/  BSYNC B0 ;  /* 0x0000000000007941 */ /* 0x002fea0003800000 */
.L_x_5013:
[----:B--2---:R1:W2:Y:S01]  /*7780*/  LDS R15, [R246.X4+0x930] ;  /* 0x00093000f60f7984 */ /* 0x0042a20000004800 */
[----:B------:R-:W-:Y:S01]  /*7790*/  BSSY B0, `(.L_x_5015) ;  /* 0x0000005000007945 */ /* 0x000fe20003800000 */
[----:B------:R-:W-:Y:S02]  /*77a0*/  IADD3 R14, R31, 0x180, RZ ;  /* 0x000001801f0e7810 */ /* 0x000fe40007ffe0ff */
[----:B------:R-:W-:Y:S01]  /*77b0*/  LEA.HI.SX32 R244, R244, R31, 0x1b ;  /* 0x0000001ff4f47211 */ /* 0x000fe200078fdaff */
[----:B------:R-:W-:Y:S05]  /*77c0*/  @!P0 BRA `(.L_x_5016) ;  /* 0x0000001000008947 */ /* 0x000fea0003800000 */
[----:B--2---:R2:W-:Y:S02]  /*77d0*/  RED.E.ADD.F32.FTZ.RN.STRONG.GPU [R16.64+-0x300], R15 ;  /* 0xfffd000f1000798e */ /* 0x0045e4000c10e78c */
.L_x_5016:
[----:B------:R-:W-:Y:S05]  /*77e0*/  BSYNC B0 ;  /* 0x0000000000007941 */ /* 0x000fea0003800000 */
.L_x_5015:
[----:B--2---:R2:W3:Y:S01]  /*77f0*/  LDS R15, [R244.X4+0x9b0] ;  /* 0x0009b000f40f7984 */ /* 0x0044e20000004800 */
[----:B------:R-:W-:Y:S01]  /*7800*/  BSSY B0, `(.L_x_5017) ;  /* 0x0000005000007945 */ /* 0x000fe20003800000 */
[----:B-1----:R-:W-:-:S02]  /*7810*/  IADD3 R246, R31, 0x1a0, RZ ;  /* 0x000001a01ff67810 */ /* 0x002fc40007ffe0ff */
[----:B------:R-:W-:Y:S01]  /*7820*/  LEA.HI.SX32 R14, R14, R31, 0x1b ;  /* 0x0000001f0e0e7211 */ /* 0x000fe200078fdaff */
[----:B------:R-:W-:Y:S05]  /*7830*/  @!P1 BRA `(.L_x_5018) ;  /* 0x0000001000009947 */ /* 0x000fea0003800000 */
[----:B---3--:R1:W-:Y:S02]  /*7840*/  RED.E.ADD.F32.FTZ.RN.STRONG.GPU [R16.64+-0x280], R15 ;  /* 0xfffd800f1000798e */ /* 0x0083e4000c10e78c */
.L_x_5018:
[----:B------:R-:W-:Y:S05]  /*7850*/  BSYNC B0 ;  /* 0x0000000000007941 */ /* 0x000fea0003800000 */
.L_x_5017:
[----:B-1-3--:R1:W3:Y:S01]  /*7860*/  LDS R15, [R14.X4+0xa30] ;  /* 0x000a30000e0f7984 */ /* 0x00a2e20000004800 */
[----:B------:R-:W-:Y:S01]  /*7870*/  BSSY B0, `(.L_x_5019) ;  /* 0x0000005000007945 */ /* 0x000fe20003800000 */
[----:B--2---:R-:W-:Y:S02]  /*7880*/  IADD3 R244, R31, 0x1c0, RZ ;  /* 0x000001c01ff47810 */ /* 0x004fe40007ffe0ff */
[----:B------:R-:W-:Y:S01]  /*7890*/  LEA.HI.SX32 R246, R246, R31, 0x1b ;  /* 0x0000001ff6f67211 */ /* 0x000fe200078fdaff */
[----:B------:R-:W-:Y:S05]  /*78a0*/  @!P2 BRA `(.L_x_5020) ;  /* 0x000000100000a947 */ /* 0x000fea0003800000 */
[----:B---3--:R2:W-:Y:S02]  /*78b0*/  RED.E.ADD.F32.FTZ.RN.STRONG.GPU [R16.64+-0x200], R15 ;  /* 0xfffe000f1000798e */ /* 0x0085e4000c10e78c */
.L_x_5020:
[----:B------:R-:W-:Y:S05]  /*78c0*/  BSYNC B0 ;  /* 0x0000000000007941 */ /* 0x000fea0003800000 */
.L_x_5019:
[----:B--23--:R2:W3:Y:S01]  /*78d0*/  LDS R15, [R246.X4+0xab0] ;  /* 0x000ab000f60f7984 */ /* 0x00c4e20000004800 */
[----:B------:R-:W-:Y:S01]  /*78e0*/  BSSY B0, `(.L_x_5021) ;  /* 0x0000005000007945 */ /* 0x000fe20003800000 */
[----:B-1----:R-:W-:Y:S02]  /*78f0*/  IADD3 R14, R31, 0x1e0, RZ ;  /* 0x000001e01f0e7810 */ /* 0x002fe40007ffe0ff */
[----:B------:R-:W-:Y:S01]  /*7900*/  LEA.HI.SX32 R244, R244, R31, 0x1b ;  /* 0x0000001ff4f47211 */ /* 0x000fe200078fdaff */
[----:B------:R-:W-:Y:S05]  /*7910*/  @!P3 BRA `(.L_x_5022) ;  /* 0x000000100000b947 */ /* 0x000fea0003800000 */
[----:B---3--:R1:W-:Y:S02]  /*7920*/  RED.E.ADD.F32.FTZ.RN.STRONG.GPU [R16.64+-0x180], R15 ;  /* 0xfffe800f1000798e */ /* 0x0083e4000c10e78c */
.L_x_5022:
[----:B------:R-:W-:Y:S05]  /*7930*/  BSYNC B0 ;  /* 0x0000000000007941 */ /* 0x000fea0003800000 */
.L_x_5021:
[----:B-1-3--:R1:W3:Y:S01]  /*7940*/  LDS R15, [R244.X4+0xb30] ;  /* 0x000b3000f40f7984 */ /* 0x00a2e20000004800 */
[----:B------:R-:W-:Y:S01]  /*7950*/  BSSY B0, `(.L_x_5023) ;  /* 0x0000004000007945 */ /* 0x000fe20003800000 */
[----:B------:R-:W-:Y:S01]  /*7960*/  LEA.HI.SX32 R14, R14, R31, 0x1b ;  /* 0x0000001f0e0e7211 */ /* 0x000fe200078fdaff */
[----:B------:R-:W-:Y:S05]  /*7970*/  @!P4 BRA `(.L_x_5024) ;  /* 0x000000100000c947 */ /* 0x000fea0003800000 */
[----:B---3--:R3:W-:Y:S02]  /*7980*/  RED.E.ADD.F32.FTZ.RN.STRONG.GPU [R16.64+-0x100], R15 ;  /* 0xffff000f1000798e */ /* 0x0087e4000c10e78c */
.L_x_5024:
[----:B------:R-:W-:Y:S05]  /*7990*/  BSYNC B0 ;  /* 0x0000000000007941 */ /* 0x000fea0003800000 */
.L_x_5023:
[----:B---3--:R3:W4:Y:S01]  /*79a0*/  LDS R15, [R14.X4+0xbb0] ;  /* 0x000bb0000e0f7984 */ /* 0x0087220000004800 */
[----:B------:R-:W-:Y:S01]  /*79b0*/  BSSY B0, `(.L_x_5025) ;  /* 0x0000003000007945 */ /* 0x000fe20003800000 */
[----:B------:R-:W-:Y:S05]  /*79c0*/  @!P5 BRA `(.L_x_5026) ;  /* 0x000000100000d947 */ /* 0x000fea0003800000 */
[----:B----4-:R4:W-:Y:S02]  /*79d0*/  RED.E.ADD.F32.FTZ.RN.STRONG.GPU [R16.64+-0x80], R15 ;  /* 0xffff800f1000798e */ /* 0x0109e4000c10e78c */
.L_x_5026:
[----:B------:R-:W-:Y:S05]  /*79e0*/  BSYNC B0 ;  /* 0x0000000000007941 */ /* 0x000fea0003800000 */
.L_x_5025:
[----:B----4-:R-:W4:Y:S01]  /*79f0*/  SHFL.DOWN PT, R15, R184, 0x1, 0x1f ;  /* 0x08201f00b80f7f89 */ /* 0x010f2200000e0000 */
[C---:B------:R-:W-:Y:S01]  /*7a00*/  ISETP.GT.AND P0, PT, R28.reuse, 0x1e, PT ;  /* 0x0000001e1c00780c */ /* 0x040fe20003f04270 */
[----:B------:R-:W-:Y:S01]  /*7a10*/  FMUL.FTZ R17, R139, R226 ;  /* 0x000000e28b117220 */ /* 0x000fe20000410000 */
[----:B------:R-:W-:Y:S01]  /*7a20*/  ISETP.NE.AND P1, PT, R28, RZ, PT ;  /* 0x000000ff1c00720c */ /* 0x000fe20003f25270 */
[----:B---3--:R-:W3:Y:S01]  /*7a30*/  SHFL.DOWN PT, R14, R141, 0x1, 0x1f ;  /* 0x08201f008d0e7f89 */ /* 0x008ee200000e0000 */
[----:B------:R-:W-:Y:S01]  /*7a40*/  FADD.FTZ R117, R163, R117 ;  /* 0x00000075a3757221 */ /* 0x000fe20000010000 */
        /* <DEDUP_REMOVED lines=13> */
[----:B---3--:R-:W-:Y:S01]  /*7b20*/  @!P0 FADD.FTZ R141, R141, R14 ;  /* 0x0000000e8d8d8221 */ /* 0x008fe20000010000 */
[----:B------:R-:W3:Y:S01]  /*7b30*/  SHFL.DOWN PT, R15, R184, 0x2, 0x1f ;  /* 0x08401f00b80f7f89 */ /* 0x000ee200000e0000 */
[----:B------:R-:W-:Y:S01]  /*7b40*/  ISETP.GT.AND P0, PT, R28, 0x1d, PT ;  /* 0x0000001d1c00780c */ /* 0x000fe20003f04270 */
[----:B------:R-:W-:Y:S02]  /*7b50*/  FADD.FTZ R112, R161, R112 ;  /* 0x00000070a1707221 */ /* 0x000fe40000010000 */
[----:B------:R-:W4:Y:S01]  /*7b60*/  SHFL.DOWN PT, R14, R141, 0x2, 0x1f ;  /* 0x08401f008d0e7f89 */ /* 0x000f2200000e0000 */
[----:B------:R-:W-:-:S02]  /*7b70*/  FADD.FTZ R111, R240, R111 ;  /* 0x0000006ff06f7221 */ /* 0x000fc40000010000 */
[----:B------:R-:W-:Y:S02]  /*7b80*/  FADD.FTZ R109, R20, R109 ;  /* 0x0000006d146d7221 */ /* 0x000fe40000010000 */
[----:B------:R-:W-:Y:S02]  /*7b90*/  FADD.FTZ R107, R177, R107 ;  /* 0x0000006bb16b7221 */ /* 0x000fe40000010000 */
[----:B------:R-:W-:Y:S02]  /*7ba0*/  FADD.FTZ R106, R175, R106 ;  /* 0x0000006aaf6a7221 */ /* 0x000fe40000010000 */
[----:B------:R-:W-:Y:S02]  /*7bb0*/  FADD.FTZ R105, R171, R105 ;  /* 0x00000069ab697221 */ /* 0x000fe40000010000 */
[----:B------:R-:W-:Y:S02]  /*7bc0*/  FADD.FTZ R104, R169, R104 ;  /* 0x00000068a9687221 */ /* 0x000fe40000010000 */
[----:B------:R-:W-:-:S02]  /*7bd0*/  FADD.FTZ R103, R22, R103 ;  /* 0x0000006716677221 */ /* 0x000fc40000010000 */
[----:B---3--:R-:W-:Y:S02]  /*7be0*/  @!P0 FADD.FTZ R184, R184, R15 ;  /* 0x0000000fb8b88221 */ /* 0x008fe40000010000 */
[-C--:B------:R-:W-:Y:S02]  /*7bf0*/  FMUL.FTZ R15, R139, R224.reuse ;  /* 0x000000e08b0f7220 */ /* 0x080fe40000410000 */
[----:B----4-:R-:W-:Y:S01]  /*7c00*/  @!P0 FADD.FTZ R141, R141, R14 ;  /* 0x0000000e8d8d8221 */ /* 0x010fe20000010000 */
[----:B------:R-:W3:Y:S01]  /*7c10*/  SHFL.DOWN PT, R173, R184, 0x4, 0x1f ;  /* 0x08801f00b8ad7f89 */ /* 0x000ee200000e0000 */
[----:B------:R-:W-:Y:S01]  /*7c20*/  ISETP.GT.AND P0, PT, R28, 0x1b, PT ;  /* 0x0000001b1c00780c */ /* 0x000fe20003f04270 */
[----:B------:R-:W-:Y:S02]  /*7c30*/  FMUL.FTZ R15, R236, R15 ;  /* 0x0000000fec0f7220 */ /* 0x000fe40000410000 */
[----:B------:R-:W4:Y:S02]  /*7c40*/  SHFL.DOWN PT, R14, R141, 0x4, 0x1f ;  /* 0x08801f008d0e7f89 */ /* 0x000f2400000e0000 */
[----:B------:R-:W-:-:S02]  /*7c50*/  FFMA.FTZ R163, R172, R224, R15 ;  /* 0x000000e0aca37223 */ /* 0x000fc4000001000f */
[----:B------:R-:W-:Y:S02]  /*7c60*/  FMUL.FTZ R15, R139, R194 ;  /* 0x000000c28b0f7220 */ /* 0x000fe40000410000 */
[----:B------:R-:W-:Y:S02]  /*7c70*/  FADD.FTZ R120, R163, R120 ;  /* 0x00000078a3787221 */ /* 0x000fe40000010000 */
[----:B------:R-:W-:Y:S02]  /*7c80*/  FMUL.FTZ R228, R228, R15 ;  /* 0x0000000fe4e47220 */ /* 0x000fe40000410000 */
[----:B------:R-:W-:Y:S02]  /*7c90*/  FMUL.FTZ R15, R139, R196 ;  /* 0x000000c48b0f7220 */ /* 0x000fe40000410000 */
[----:B------:R-:W-:Y:S02]  /*7ca0*/  FFMA.FTZ R228, R149, R194, R228 ;  /* 0x000000c295e47223 */ /* 0x000fe400000100e4 */
[----:B------:R-:W-:-:S02]  /*7cb0*/  FMUL.FTZ R17, R230, R15 ;  /* 0x0000000fe6117220 */ /* 0x000fc40000410000 */
[----:B------:R-:W-:Y:S02]  /*7cc0*/  FMUL.FTZ R15, R139, R198 ;  /* 0x000000c68b0f7220 */ /* 0x000fe40000410000 */
[----:B------:R-:W-:Y:S02]  /*7cd0*/  FFMA.FTZ R17, R174, R196, R17 ;  /* 0x000000c4ae117223 */ /* 0x000fe40000010011 */
[----:B---3--:R-:W-:Y:S02]  /*7ce0*/  @!P0 FADD.FTZ R184, R184, R173 ;  /* 0x000000adb8b88221 */ /* 0x008fe40000010000 */
[----:B------:R-:W-:Y:S02]  /*7cf0*/  FADD.FTZ R122, R17, R122 ;  /* 0x0000007a117a7221 */ /* 0x000fe40000010000 */
[----:B----4-:R-:W-:Y:S01]  /*7d00*/  @!P0 FADD.FTZ R141, R141, R14 ;  /* 0x0000000e8d8d8221 */ /* 0x010fe20000010000 */
[----:B------:R-:W3:Y:S01]  /*7d10*/  SHFL.DOWN PT, R147, R184, 0x8, 0x1f ;  /* 0x09001f00b8937f89 */ /* 0x000ee200000e0000 */
[----:B------:R-:W-:Y:S01]  /*7d20*/  ISETP.GT.AND P0, PT, R28, 0x17, PT ;  /* 0x000000171c00780c */ /* 0x000fe20003f04270 */
[----:B------:R-:W-:-:S02]  /*7d30*/  FMUL.FTZ R15, R242, R15 ;  /* 0x0000000ff20f7220 */ /* 0x000fc40000410000 */
[----:B------:R-:W4:Y:S01]  /*7d40*/  SHFL.DOWN PT, R16, R141, 0x8, 0x1f ;  /* 0x09001f008d107f89 */ /* 0x000f2200000e0000 */
[----:B------:R-:W-:Y:S02]  /*7d50*/  FMUL.FTZ R14, R139, R200 ;  /* 0x000000c88b0e7220 */ /* 0x000fe40000410000 */
[----:B------:R-:W-:Y:S02]  /*7d60*/  FFMA.FTZ R198, R151, R198, R15 ;  /* 0x000000c697c67223 */ /* 0x000fe4000001000f */
[----:B------:R-:W-:Y:S02]  /*7d70*/  FMUL.FTZ R15, R139, R202 ;  /* 0x000000ca8b0f7220 */ /* 0x000fe40000410000 */
[----:B------:R-:W-:Y:S02]  /*7d80*/  FMUL.FTZ R167, R167, R14 ;  /* 0x0000000ea7a77220 */ /* 0x000fe40000410000 */
[----:B------:R-:W-:Y:S02]  /*7d90*/  FMUL.FTZ R15, R232, R15 ;  /* 0x0000000fe80f7220 */ /* 0x000fe40000410000 */
[----:B------:R-:W-:-:S02]  /*7da0*/  FMUL.FTZ R14, R139, R192 ;  /* 0x000000c08b0e7220 */ /* 0x000fc40000410000 */
[----:B------:R-:W-:Y:S02]  /*7db0*/  FFMA.FTZ R202, R153, R202, R15 ;  /* 0x000000ca99ca7223 */ /* 0x000fe4000001000f */
[----:B------:R-:W-:Y:S02]  /*7dc0*/  FMUL.FTZ R15, R139, R186 ;  /* 0x000000ba8b0f7220 */ /* 0x000fe40000410000 */
[----:B------:R-:W-:Y:S02]  /*7dd0*/  FMUL.FTZ R165, R165, R14 ;  /* 0x0000000ea5a57220 */ /* 0x000fe40000410000 */
[----:B------:R-:W-:Y:S02]  /*7de0*/  FMUL.FTZ R15, R214, R15 ;  /* 0x0000000fd60f7220 */ /* 0x000fe40000410000 */
[----:B---3--:R-:W-:Y:S02]  /*7df0*/  @!P0 FADD.FTZ R184, R184, R147 ;  /* 0x00000093b8b88221 */ /* 0x008fe40000010000 */
[----:B------:R-:W-:-:S02]  /*7e00*/  FFMA.FTZ R186, R155, R186, R15 ;  /* 0x000000ba9bba7223 */ /* 0x000fc4000001000f */
[----:B----4-:R-:W-:Y:S01]  /*7e10*/  @!P0 FADD.FTZ R141, R141, R16 ;  /* 0x000000108d8d8221 */ /* 0x010fe20000010000 */
[----:B------:R-:W3:Y:S01]  /*7e20*/  SHFL.DOWN PT, R17, R184, 0x10, 0x1f ;  /* 0x0a001f00b8117f89 */ /* 0x000ee200000e0000 */
[----:B------:R-:W-:Y:S01]  /*7e30*/  ISETP.GT.AND P0, PT, R28, 0xf, PT ;  /* 0x0000000f1c00780c */ /* 0x000fe20003f04270 */
[C---:B------:R-:W-:Y:S02]  /*7e40*/  FMUL.FTZ R15, R139.reuse, R188 ;  /* 0x000000bc8b0f7220 */ /* 0x040fe40000410000 */
[----:B------:R-:W4:Y:S01]  /*7e50*/  SHFL.DOWN PT, R16, R141, 0x10, 0x1f ;  /* 0x0a001f008d107f89 */ /* 0x000f2200000e0000 */
[C---:B------:R-:W-:Y:S02]  /*7e60*/  FMUL.FTZ R14, R139.reuse, R190 ;  /* 0x000000be8b0e7220 */ /* 0x040fe40000410000 */
[----:B------:R-:W-:Y:S02]  /*7e70*/  FMUL.FTZ R18, R18, R15 ;  /* 0x0000000f12127220 */ /* 0x000fe40000410000 */
        /* <DEDUP_REMOVED lines=8> */
[----:B---3--:R-:W-:Y:S02]  /*7f00*/  @!P0 FADD.FTZ R184, R184, R17 ;  /* 0x00000011b8b88221 */ /* 0x008fe40000010000 */
[----:B------:R-:W-:Y:S02]  /*7f10*/  FMUL.FTZ R17, R139, R206 ;  /* 0x000000ce8b117220 */ /* 0x000fe40000410000 */
[----:B----4-:R-:W-:Y:S01]  /*7f20*/  @!P0 FADD.FTZ R141, R141, R16 ;  /* 0x000000108d8d8221 */ /* 0x010fe20000010000 */
[----:B------:R-:W-:Y:S01]  /*7f30*/  MOV R15, R184 ;  /* 0x000000b8000f7202 */ /* 0x000fe20000000f00 */
[----:B------:R-:W-:Y:S02]  /*7f40*/  FMUL.FTZ R220, R220, R17 ;  /* 0x00000011dcdc7220 */ /* 0x000fe40000410000 */
[C---:B------:R-:W-:Y:S01]  /*7f50*/  FMUL.FTZ R17, R139.reuse, R210 ;  /* 0x000000d28b117220 */ /* 0x040fe20000410000 */
[----:B------:R-:W-:Y:S01]  /*7f60*/  MOV R14, R141 ;  /* 0x0000008d000e7202 */ /* 0x000fe20000000f00 */
[----:B------:R-:W-:-:S02]  /*7f70*/  FMUL.FTZ R16, R139, R212 ;  /* 0x000000d48b107220 */ /* 0x000fc40000410000 */
[----:B------:R-:W-:Y:S02]  /*7f80*/  FMUL.FTZ R19, R218, R17 ;  /* 0x00000011da137220 */ /* 0x000fe40000410000 */
[----:B------:R-:W-:Y:S01]  /*7f90*/  FMUL.FTZ R17, R139, R208 ;  /* 0x000000d08b117220 */ /* 0x000fe20000410000 */
[----:B------:R3:W-:Y:S01]  /*7fa0*/  @!P1 STS.64 [0xc78], R14 ;  /* 0x000c780eff009388 */ /* 0x0007e20000000a00 */
[----:B------:R-:W-:Y:S02]  /*7fb0*/  FMUL.FTZ R23, R23, R16 ;  /* 0x0000001017177220 */ /* 0x000fe40000410000 */
[----:B------:R-:W-:Y:S02]  /*7fc0*/  FMUL.FTZ R17, R216, R17 ;  /* 0x00000011d8117220 */ /* 0x000fe40000410000 */
        /* <DEDUP_REMOVED lines=19> */
[----:B---3--:R-:W-:Y:S02]  /*8100*/  ISETP.NE.AND P0, PT, R201, c[0x0][0x174], PT ;  /* 0x00005d00c9007a0c */ /* 0x008fe40003f05270 */
[----:B------:R-:W-:-:S11]  /*8110*/  SHF.L.U32 R18, R135, 0x2, RZ ;  /* 0x0000000287127819 */ /* 0x000fd600000006ff */
[----:B------:R-:W3:Y:S04]  /*8120*/  @P0 LDS R16, [R18+0x2328] ;  /* 0x0023280012100984 */ /* 0x000ee80000000800 */
[----:B------:R-:W4:Y:S01]  /*8130*/  @P0 LDS R17, [R18+0x1f28] ;  /* 0x001f280012110984 */ /* 0x000f220000000800 */
[----:B---3--:R-:W-:Y:S02]  /*8140*/  @P0 FADD.FTZ R15, R15, R16 ;  /* 0x000000100f0f0221 */ /* 0x008fe40000010000 */
[----:B----4-:R-:W-:-:S03]  /*8150*/  @P0 FADD.FTZ R14, R14, R17 ;  /* 0x000000110e0e0221 */ /* 0x010fc60000010000 */
[----:B------:R3:W-:Y:S04]  /*8160*/  STS [R18+0x2328], R15 ;  /* 0x0023280f12007388 */ /* 0x0007e80000000800 */
[----:B------:R3:W-:Y:S02]  /*8170*/  STS [R18+0x1f28], R14 ;  /* 0x001f280e12007388 */ /* 0x0007e40000000800 */
.L_x_5028:
[----:B---3--:R-:W-:Y:S05]  /*8180*/  BSYNC B0 ;  /* 0x0000000000007941 */ /* 0x008fea0003800000 */
.L_x_5027:
[----:B------:R-:W-:Y:S01]  /*8190*/  IADD3 R135, R135, 0x1, RZ ;  /* 0x0000000187877810 */ /* 0x000fe20007ffe0ff */
[----:B------:R-:W-:-:S03]  /*81a0*/  UIADD3 UR6, UP0, UR6, 0x1, URZ ;  /* 0x0000000106067890 */ /* 0x000fc6000ff1e03f */
[----:B------:R-:W-:Y:S01]  /*81b0*/  ISETP.GE.AND P0, PT, R135, c[0x0][0x16c], PT ;  /* 0x00005b0087007a0c */ /* 0x000fe20003f06270 */
[----:B------:R-:W-:-:S12]  /*81c0*/  UIADD3.X UR7, URZ, UR7, URZ, UP0, !UPT ;  /* 0x000000073f077290 */ /* 0x000fd800087fe43f */
[----:B------:R-:W-:Y:S01]  /*81d0*/  @P0 CALL.REL.NOINC `(.L_x_4992) ;  /* 0x0000001000000944 */ /* 0x000fe20003c00000 */
[----:B------:R-:W-:Y:S05]  /*81e0*/  BRA `(.L_x_5029) ;  /* 0xffffcad000007947 */ /* 0x000fea000383ffff */
.L_x_4992:
        /* <DEDUP_REMOVED lines=22> */
[----:B---3--:R-:W-:-:S03]  /*8350*/  PRMT R4, R109, 0x7632, R4 ;  /* 0x000076326d047816 */ /* 0x008fc60000000004 */
[----:B------:R-:W-:Y:S01]  /*8360*/  STS.U16 [R53], R103 ;  /* 0x0000006735007388 */ /* 0x000fe20000000400 */
[----:B----4-:R-:W-:-:S03]  /*8370*/  PRMT R5, R113, 0x7632, R5 ;  /* 0x0000763271057816 */ /* 0x010fc60000000005 */
[----:B------:R-:W-:Y:S01]  /*8380*/  STS.U16 [R53+0x4], R105 ;  /* 0x0000046935007388 */ /* 0x000fe20000000400 */
[----:B-----5:R-:W-:-:S03]  /*8390*/  PRMT R14, R115, 0x7632, R14 ;  /* 0x00007632730e7816 */ /* 0x020fc6000000000e */
        /* <DEDUP_REMOVED lines=9> */
[----:B---3--:R-:W-:-:S03]  /*8430*/  IMAD.WIDE.U32 R4, R27, c[0x0][0x2d8], RZ ;  /* 0x0000b6001b047a25 */ /* 0x008fc600078e00ff */
[----:B------:R-:W-:Y:S04]  /*8440*/  STS.U16 [R53+0x1c], R117 ;  /* 0x00001c7535007388 */ /* 0x000fe80000000400 */
[----:B------:R3:W-:Y:S01]  /*8450*/  STS.U16 [R53+0x1e], R16 ;  /* 0x00001e1035007388 */ /* 0x0007e20000000400 */
[----:B------:R-:W-:-:S06]  /*8460*/  NOP ;  /* 0x0000000000007918 */ /* 0x000fcc0000000000 */
[----:B0-----:R-:W-:Y:S01]  /*8470*/  LDS.U16 R19, [R34] ;  /* 0x0000000022137984 */ /* 0x001fe20000000400 */
[----:B----4-:R-:W-:-:S03]  /*8480*/  IMAD R14, R197, c[0x0][0x2d8], RZ ;  /* 0x0000b600c50e7a24 */ /* 0x010fc600078e02ff */
[----:B------:R-:W-:Y:S01]  /*8490*/  LDS.U16 R21, [R36+0x40] ;  /* 0x0000400024157984 */ /* 0x000fe20000000400 */
[----:B------:R-:W-:Y:S01]  /*84a0*/  IMAD R15, R27, c[0x0][0x2dc], R14 ;  /* 0x0000b7001b0f7a24 */ /* 0x000fe200078e020e */
[----:B------:R-:W-:Y:S02]  /*84b0*/  LEA.HI.X R14, R6, c[0x0][0x334], R7, 0x1, P1 ;  /* 0x0000cd00060e7a11 */ /* 0x000fe400008f0c07 */
        /* <DEDUP_REMOVED lines=9> */
[C---:B---3--:R-:W-:Y:S01]  /*8550*/  LEA R16, P1, R4.reuse, R17, 0x1 ;  /* 0x0000001104107211 */ /* 0x048fe200078208ff */
        /* <DEDUP_REMOVED lines=29> */
.L_x_5031:
[----:B------:R-:W-:Y:S05]  /*8730*/  BSYNC B0 ;  /* 0x0000000000007941 */ /* 0x000fea0003800000 */
.L_x_5030:
        /* <DEDUP_REMOVED lines=25> */
[----:B------:R-:W-:Y:S01]  /*88d0*/  F2FP.PACK_AB R131, R131, R132 ;  /* 0x000000848383723e */ /* 0x000fe200000000ff */
        /* <DEDUP_REMOVED lines=8> */
[----:B------:R-:W-:Y:S01]  /*8960*/  PRMT R22, R14, 0x7632, R22 ;  /* 0x000076320e167816 */ /* 0x000fe20000000016 */
        /* <DEDUP_REMOVED lines=10> */
[----:B---3--:R-:W-:Y:S02]  /*8a10*/  PRMT R17, R133, 0x7632, R17 ;  /* 0x0000763285117816 */ /* 0x008fe40000000011 */
        /* <DEDUP_REMOVED lines=10> */
[----:B------:R4:W-:Y:S03]  /*8ac0*/  STS.U16 [R53+0x8], R16 ;  /* 0x0000081035007388 */ /* 0x0009e60000000400 */
[----:B------:R-:W-:Y:S01]  /*8ad0*/  FADD.FTZ R123, R124, R123 ;  /* 0x0000007b7c7b7221 */ /* 0x000fe20000010000 */
[----:B0-----:R-:W-:-:S02]  /*8ae0*/  PRMT R17, R4, 0x7632, R17 ;  /* 0x0000763204117816 */ /* 0x001fc40000000011 */
[----:B------:R-:W-:Y:S01]  /*8af0*/  F2FP.PACK_AB R4, R121, R122 ;  /* 0x0000007a7904723e */ /* 0x000fe200000000ff */
[----:B------:R0:W-:Y:S01]  /*8b00*/  STS.U16 [R53+0xc], R20 ;  /* 0x00000c1435007388 */ /* 0x0001e20000000400 */
[----:B------:R-:W-:Y:S02]  /*8b10*/  FADD.FTZ R122, R123, R122 ;  /* 0x0000007a7b7a7221 */ /* 0x000fe40000010000 */
[----:B---3--:R-:W-:Y:S01]  /*8b20*/  PRMT R18, R4, 0x7632, R18 ;  /* 0x0000763204127816 */ /* 0x008fe20000000012 */
[----:B------:R-:W-:Y:S01]  /*8b30*/  STS.U16 [R53], R133 ;  /* 0x0000008535007388 */ /* 0x000fe20000000400 */
[----:B----4-:R-:W-:Y:S01]  /*8b40*/  PRMT R16, R15, 0x7632, R16 ;  /* 0x000076320f107816 */ /* 0x010fe20000000010 */
[----:B------:R-:W-:Y:S02]  /*8b50*/  FADD.FTZ R121, R122, R121 ;  /* 0x000000797a797221 */ /* 0x000fe40000010000 */
[----:B------:R-:W-:Y:S01]  /*8b60*/  STS.U16 [R53+0x4], R131 ;  /* 0x0000048335007388 */ /* 0x000fe20000000400 */
[----:B0-----:R-:W-:Y:S01]  /*8b70*/  PRMT R20, R14, 0x7632, R20 ;  /* 0x000076320e147816 */ /* 0x001fe20000000014 */
        /* <DEDUP_REMOVED lines=15> */
[----:B---3--:R-:W-:-:S03]  /*8c70*/  IMAD R14, R197, c[0x0][0x2f8], RZ ;  /* 0x0000be00c50e7a24 */ /* 0x008fc600078e02ff */
        /* <DEDUP_REMOVED lines=31> */
.L_x_5033:
[----:B------:R-:W-:Y:S05]  /*8e70*/  BSYNC B0 ;  /* 0x0000000000007941 */ /* 0x000fea0003800000 */
.L_x_5032:
[----:B------:R-:W-:Y:S01]  /*8e80*/  MOV R2, R4 ;  /* 0x0000000400027202 */ /* 0x000fe20000000f00 */
[----:B------:R-:W-:Y:S01]  /*8e90*/  IMAD R5, R25, c[0x0][0x300], RZ ;  /* 0x0000c00019057a24 */ /* 0x000fe200078e02ff */
[----:B------:R-:W-:Y:S01]  /*8ea0*/  MOV R3, R65 ;  /* 0x0000004100037202 */ /* 0x000fe20000000f00 */
[----:B------:R-:W-:Y:S01]  /*8eb0*/  UIADD3 UR17, UP0, UR17, -0x400, URZ ;  /* 0xfffffc0011117890 */ /* 0x000fe2000ff1e03f */
[----:B------:R-:W-:Y:S01]  /*8ec0*/  IADD3 R52, P0, R52, -0x3c0, RZ ;  /* 0xfffffc4034347810 */ /* 0x000fe20007f1e0ff */
[----:B------:R-:W-:Y:S01]  /*8ed0*/  IMAD R5, R0, c[0x0][0x304], R5 ;  /* 0x0000c10000057a24 */ /* 0x000fe200078e0205 */
[-C--:B------:R-:W-:Y:S01]  /*8ee0*/  ISETP.GE.AND P3, PT, R138, R63.reuse, PT ;  /* 0x0000003f8a00720c */ /* 0x080fe20003f66270 */
[----:B------:R-:W-:Y:S01]  /*8ef0*/  IMAD.WIDE.U32 R2, R0, c[0x0][0x300], R2 ;  /* 0x0000c00000027a25 */ /* 0x000fe200078e0002 */
[----:B------:R-:W-:Y:S01]  /*8f00*/  IADD3.X R51, R51, -0x1, RZ, P0, !PT ;  /* 0xffffffff33337810 */ /* 0x000fe200007fe4ff */
[----:B------:R-:W-:Y:S01]  /*8f10*/  UIADD3 UR15, UP1, UR15, -0x400, URZ ;  /* 0xfffffc000f0f7890 */ /* 0x000fe2000ff3e03f */
[----:B------:R-:W-:Y:S01]  /*8f20*/  ISETP.GE.AND P4, PT, R140, R63, PT ;  /* 0x0000003f8c00720c */ /* 0x000fe20003f86270 */
[----:B------:R-:W-:Y:S01]  /*8f30*/  UIADD3 UR9, UP2, UR9, -0x400, URZ ;  /* 0xfffffc0009097890 */ /* 0x000fe2000ff5e03f */
[----:B------:R-:W-:Y:S01]  /*8f40*/  IADD3 R69, P0, R69, R2, RZ ;  /* 0x0000000245457210 */ /* 0x000fe20007f1e0ff */
[----:B------:R-:W-:Y:S01]  /*8f50*/  UIADD3.X UR18, UR18, -0x1, URZ, UP0, !UPT ;  /* 0xffffffff12127890 */ /* 0x000fe200087fe43f */
[----:B------:R-:W-:Y:S01]  /*8f60*/  IADD3 R2, P1, R52, c[0x0][0x340], RZ ;  /* 0x0000d00034027a10 */ /* 0x000fe20007f3e0ff */
[----:B------:R-:W-:Y:S01]  /*8f70*/  UIADD3.X UR16, UR16, -0x1, URZ, UP1, !UPT ;  /* 0xffffffff10107890 */ /* 0x000fe20008ffe43f */
[----:B------:R-:W-:Y:S01]  /*8f80*/  IADD3.X R70, R70, R5, R3, P0, !PT ;  /* 0x0000000546467210 */ /* 0x000fe200007fe403 */
[----:B------:R-:W-:Y:S01]  /*8f90*/  UIADD3.X UR14, UR14, -0x1, URZ, UP2, !UPT ;  /* 0xffffffff0e0e7890 */ /* 0x000fe200097fe43f */
[----:B------:R-:W-:-:S02]  /*8fa0*/  IADD3.X R3, R51, c[0x0][0x344], RZ, P1, !PT ;  /* 0x0000d10033037a10 */ /* 0x000fc40000ffe4ff */
[C---:B------:R-:W-:Y:S02]  /*8fb0*/  LEA R2, P0, R69.reuse, R2, 0x1 ;  /* 0x0000000245027211 */ /* 0x040fe400078008ff */
[----:B------:R-:W-:Y:S02]  /*8fc0*/  ISETP.GE.AND P5, PT, R142, R63, PT ;  /* 0x0000003f8e00720c */ /* 0x000fe40003fa6270 */
[----:B------:R-:W-:Y:S02]  /*8fd0*/  LEA.HI.X R3, R69, R3, R70, 0x1, P0 ;  /* 0x0000000345037211 */ /* 0x000fe400000f0c46 */
[-C--:B------:R-:W-:Y:S02]  /*8fe0*/  ISETP.GE.AND P6, PT, R144, R63.reuse, PT ;  /* 0x0000003f9000720c */ /* 0x080fe40003fc6270 */
        /* <DEDUP_REMOVED lines=32> */
.L_x_4986:
[----:B------:R-:W-:Y:S02]  /*91f0*/  ISETP.NE.U32.AND P0, PT, RZ, c[0x0][0x328], PT ;  /* 0x0000ca00ff007a0c */ /* 0x000fe40003f05070 */
[----:B------:R-:W-:Y:S02]  /*9200*/  ISETP.NE.U32.AND P2, PT, RZ, c[0x0][0x348], PT ;  /* 0x0000d200ff007a0c */ /* 0x000fe40003f45070 */
[----:B------:R-:W-:Y:S02]  /*9210*/  ISETP.NE.AND.EX P1, PT, RZ, c[0x0][0x32c], PT, P0 ;  /* 0x0000cb00ff007a0c */ /* 0x000fe40003f25300 */
[----:B------:R-:W-:-:S11]  /*9220*/  ISETP.NE.AND.EX P0, PT, RZ, c[0x0][0x34c], PT, P2 ;  /* 0x0000d300ff007a0c */ /* 0x000fd60003f05320 */
[----:B------:R-:W-:Y:S05]  /*9230*/  @!P1 BRA `(.L_x_5035) ;  /* 0x0000014000009947 */ /* 0x000fea0003800000 */
[----:B---3--:R-:W3:Y:S01]  /*9240*/  SHFL.DOWN P1, R3, R24, 0x1, 0x1f ;  /* 0x08201f0018037f89 */ /* 0x008ee20000020000 */
[----:B------:R-:W-:Y:S03]  /*9250*/  BSSY B0, `(.L_x_5035) ;  /* 0x0000012000007945 */ /* 0x000fe60003800000 */
[----:B------:R-:W4:Y:S01]  /*9260*/  S2R R6, SR_LANEID ;  /* 0x0000000000067919 */ /* 0x000f220000000000 */
[----:B---3--:R-:W-:Y:S01]  /*9270*/  @P1 FADD R3, R3, R24 ;  /* 0x0000001803031221 */ /* 0x008fe20000000000 */
[----:B----4-:R-:W-:-:S04]  /*9280*/  ISETP.NE.AND P2, PT, R6, RZ, PT ;  /* 0x000000ff0600720c */ /* 0x010fc80003f45270 */
[----:B------:R-:W3:Y:S04]  /*9290*/  SHFL.DOWN P1, R2, R3, 0x2, 0x1f ;  /* 0x08401f0003027f89 */ /* 0x000ee80000020000 */
[----:B------:R-:W4:Y:S01]  /*92a0*/  S2R R6, SR_TID.X ;  /* 0x0000000000067919 */ /* 0x000f220000002100 */
[----:B---3--:R-:W-:-:S05]  /*92b0*/  @P1 FADD R2, R3, R2 ;  /* 0x0000000203021221 */ /* 0x008fca0000000000 */
[----:B------:R-:W3:Y:S02]  /*92c0*/  SHFL.DOWN P1, R5, R2, 0x4, 0x1f ;  /* 0x08801f0002057f89 */ /* 0x000ee40000020000 */
[----:B---3--:R-:W-:-:S05]  /*92d0*/  @P1 FADD R5, R2, R5 ;  /* 0x0000000502051221 */ /* 0x008fca0000000000 */
[----:B------:R-:W3:Y:S02]  /*92e0*/  SHFL.DOWN P1, R4, R5, 0x8, 0x1f ;  /* 0x09001f0005047f89 */ /* 0x000ee40000020000 */
[----:B---3--:R-:W-:-:S05]  /*92f0*/  @P1 FADD R4, R5, R4 ;  /* 0x0000000405041221 */ /* 0x008fca0000000000 */
[----:B------:R-:W3:Y:S02]  /*9300*/  SHFL.DOWN P1, R7, R4, 0x10, 0x1f ;  /* 0x0a001f0004077f89 */ /* 0x000ee40000020000 */
[----:B---3--:R-:W-:Y:S01]  /*9310*/  @P1 FADD R7, R4, R7 ;  /* 0x0000000704071221 */ /* 0x008fe20000000000 */
[----:B----4-:R-:W-:-:S04]  /*9320*/  ISETP.NE.AND P1, PT, R6, RZ, PT ;  /* 0x000000ff0600720c */ /* 0x010fc80003f25270 */
[----:B------:R3:W-:Y:S04]  /*9330*/  @!P2 STS [0xc74], R7 ;  /* 0x000c7407ff00a388 */ /* 0x0007e80000000800 */
[----:B------:R-:W-:Y:S06]  /*9340*/  BAR.SYNC.DEFER_BLOCKING 0x0 ;  /* 0x0000000000007b1d */ /* 0x000fec0000010000 */
[----:B------:R-:W-:Y:S05]  /*9350*/  @P1 BRA `(.L_x_5036) ;  /* 0x0000001000001947 */ /* 0x000fea0003800000 */
[----:B---3--:R3:W-:Y:S02]  /*9360*/  RED.E.ADD.F32.FTZ.RN.STRONG.GPU [R10.64], R7 ;  /* 0x000000070a00798e */ /* 0x0087e4000c10e78c */
.L_x_5036:
[----:B---3--:R-:W-:Y:S05]  /*9370*/  BSYNC B0 ;  /* 0x0000000000007941 */ /* 0x008fea0003800000 */
.L_x_5035:
[----:B------:R-:W-:Y:S01]  /*9380*/  BSSY B0, `(.L_x_5037) ;  /* 0x0000018000007945 */ /* 0x000fe20003800000 */
[----:B------:R-:W-:Y:S05]  /*9390*/  @!P0 BRA `(.L_x_5038) ;  /* 0x0000015000008947 */ /* 0x000fea0003800000 */
[----:B------:R-:W-:Y:S06]  /*93a0*/  BAR.SYNC.DEFER_BLOCKING 0x0 ;  /* 0x0000000000007b1d */ /* 0x000fec0000010000 */
[----:B---3--:R-:W3:Y:S04]  /*93b0*/  SHFL.DOWN P0, R3, R26, 0x1, 0x1f ;  /* 0x08201f001a037f89 */ /* 0x008ee80000000000 */
[----:B------:R-:W4:Y:S04]  /*93c0*/  S2R R6, SR_LANEID ;  /* 0x0000000000067919 */ /* 0x000f280000000000 */
[----:B0-----:R-:W0:Y:S01]  /*93d0*/  S2R R15, SR_TID.X ;  /* 0x00000000000f7919 */ /* 0x001e220000002100 */
[----:B---3--:R-:W-:Y:S01]  /*93e0*/  @P0 FADD R3, R3, R26 ;  /* 0x0000001a03030221 */ /* 0x008fe20000000000 */
[----:B----4-:R-:W-:-:S04]  /*93f0*/  ISETP.NE.AND P1, PT, R6, RZ, PT ;  /* 0x000000ff0600720c */ /* 0x010fc80003f25270 */
[----:B------:R-:W3:Y:S02]  /*9400*/  SHFL.DOWN P0, R2, R3, 0x2, 0x1f ;  /* 0x08401f0003027f89 */ /* 0x000ee40000000000 */
[----:B---3--:R-:W-:-:S05]  /*9410*/  @P0 FADD R2, R3, R2 ;  /* 0x0000000203020221 */ /* 0x008fca0000000000 */
[----:B------:R-:W3:Y:S02]  /*9420*/  SHFL.DOWN P0, R5, R2, 0x4, 0x1f ;  /* 0x08801f0002057f89 */ /* 0x000ee40000000000 */
[----:B---3--:R-:W-:-:S05]  /*9430*/  @P0 FADD R5, R2, R5 ;  /* 0x0000000502050221 */ /* 0x008fca0000000000 */
[----:B------:R-:W3:Y:S02]  /*9440*/  SHFL.DOWN P0, R4, R5, 0x8, 0x1f ;  /* 0x09001f0005047f89 */ /* 0x000ee40000000000 */
[----:B---3--:R-:W-:-:S05]  /*9450*/  @P0 FADD R4, R5, R4 ;  /* 0x0000000405040221 */ /* 0x008fca0000000000 */
[----:B------:R-:W3:Y:S02]  /*9460*/  SHFL.DOWN P0, R7, R4, 0x10, 0x1f ;  /* 0x0a001f0004077f89 */ /* 0x000ee40000000000 */
[----:B---3--:R-:W-:Y:S01]  /*9470*/  @P0 FADD R7, R4, R7 ;  /* 0x0000000704070221 */ /* 0x008fe20000000000 */
[----:B0-----:R-:W-:-:S04]  /*9480*/  ISETP.NE.AND P0, PT, R15, RZ, PT ;  /* 0x000000ff0f00720c */ /* 0x001fc80003f05270 */
[----:B------:R0:W-:Y:S04]  /*9490*/  @!P1 STS [0xc74], R7 ;  /* 0x000c7407ff009388 */ /* 0x0001e80000000800 */
[----:B------:R-:W-:Y:S06]  /*94a0*/  BAR.SYNC.DEFER_BLOCKING 0x0 ;  /* 0x0000000000007b1d */ /* 0x000fec0000010000 */
[----:B------:R-:W-:Y:S05]  /*94b0*/  @P0 BRA `(.L_x_5039) ;  /* 0x0000004000000947 */ /* 0x000fea0003800000 */
[----:B0-----:R0:W-:Y:S01]  /*94c0*/  RED.E.ADD.F32.FTZ.RN.STRONG.GPU [R8.64], R7 ;  /* 0x000000070800798e */ /* 0x0011e2000c10e78c */
[----:B------:R-:W-:Y:S01]  /*94d0*/  HFMA2.MMA R15, -RZ, RZ, 0, 0 ;  /* 0x00000000ff0f7435 */ /* 0x000fe200000001ff */
[----:B------:R-:W-:Y:S05]  /*94e0*/  BRA `(.L_x_5039) ;  /* 0x0000001000007947 */ /* 0x000fea0003800000 */
.L_x_5038:
[----:B0-----:R-:W0:Y:S02]  /*94f0*/  S2R R15, SR_TID.X ;  /* 0x00000000000f7919 */ /* 0x001e240000002100 */
.L_x_5039:
[----:B0-----:R-:W-:Y:S05]  /*9500*/  BSYNC B0 ;  /* 0x0000000000007941 */ /* 0x001fea0003800000 */
.L_x_5037:
[----:B------:R-:W-:-:S13]  /*9510*/  ISETP.GE.AND P0, PT, R15, c[0x0][0x16c], PT ;  /* 0x00005b000f007a0c */ /* 0x000fda0003f06270 */
[----:B------:R-:W-:Y:S05]  /*9520*/  @P0 EXIT ;  /* 0x000000000000094d */ /* 0x000fea0003800000 */
[C---:B------:R-:W-:Y:S02]  /*9530*/  IMAD R5, R25.reuse, c[0x0][0x2a8], RZ ;  /* 0x0000aa0019057a24 */ /* 0x040fe400078e02ff */
[----:B------:R-:W-:Y:S02]  /*9540*/  IMAD R25, R25, c[0x0][0x288], RZ ;  /* 0x0000a20019197a24 */ /* 0x000fe400078e02ff */
[C---:B---3--:R-:W-:Y:S02]  /*9550*/  IMAD R23, R0.reuse, c[0x0][0x2ac], R5 ;  /* 0x0000ab0000177a24 */ /* 0x048fe400078e0205 */
[----:B------:R-:W-:-:S04]  /*9560*/  IMAD.WIDE.U32 R2, R0, c[0x0][0x2a8], RZ ;  /* 0x0000aa0000027a25 */ /* 0x000fc800078e00ff */
[C---:B------:R-:W-:Y:S01]  /*9570*/  IMAD R21, R0.reuse, c[0x0][0x28c], R25 ;  /* 0x0000a30000157a24 */ /* 0x040fe200078e0219 */
[----:B------:R-:W-:Y:S01]  /*9580*/  IADD3 R23, R3, R23, RZ ;  /* 0x0000001703177210 */ /* 0x000fe20007ffe0ff */
[----:B------:R-:W-:-:S05]  /*9590*/  IMAD.WIDE.U32 R4, R0, c[0x0][0x288], RZ ;  /* 0x0000a20000047a25 */ /* 0x000fca00078e00ff */
[----:B------:R-:W-:Y:S02]  /*95a0*/  IADD3 R21, R5, R21, RZ ;  /* 0x0000001505157210 */ /* 0x000fe40007ffe0ff */
.L_x_5040:
[----:B0-----:R-:W0:Y:S01]  /*95b0*/  LDS R17, [R15.X4+0x1f28] ;  /* 0x001f28000f117984 */ /* 0x001e220000004800 */
[----:B------:R-:W-:Y:S01]  /*95c0*/  SHF.R.S32.HI R0, RZ, 0x1f, R15 ;  /* 0x0000001fff007819 */ /* 0x000fe2000001140f */
[----:B------:R-:W-:Y:S01]  /*95d0*/  YIELD ;  /* 0x0000000000007946 */ /* 0x000fe20003800000 */
[----:B------:R-:W-:Y:S01]  /*95e0*/  MOV R8, R2 ;  /* 0x0000000200087202 */ /* 0x000fe20000000f00 */
[----:B------:R3:W4:Y:S01]  /*95f0*/  LDS R19, [R15.X4+0x2328] ;  /* 0x002328000f137984 */ /* 0x0007220000004800 */
        /* <DEDUP_REMOVED lines=17> */
[----:B0-----:R0:W-:Y:S04]  /*9710*/  RED.E.ADD.F32.FTZ.RN.STRONG.GPU [R8.64], R17 ;  /* 0x000000110800798e */ /* 0x0011e8000c10e78c */
[----:B----4-:R0:W-:Y:S02]  /*9720*/  RED.E.ADD.F32.FTZ.RN.STRONG.GPU [R12.64], R19 ;  /* 0x000000130c00798e */ /* 0x0101e4000c10e78c */
[----:B------:R-:W-:Y:S05]  /*9730*/  @!P0 BRA `(.L_x_5040) ;  /* 0xfffffe7000008947 */ /* 0x000fea000383ffff */
[----:B------:R-:W-:Y:S05]  /*9740*/  EXIT ;  /* 0x000000000000794d */ /* 0x000fea0003800000 */
.L_x_5041:
        /* <DEDUP_REMOVED lines=11> */
.L_x_9073:


//--------------------- .text._Z25selective_scan_bwd_kernelI32Selective_Scan_bwd_kernel_traitsILi32ELi16ELb0ELb0ELb1ELb1ELb0EN3c104HalfEfEEv12SSMParamsBwd --------------------------
	.section	.text._Z25selective_scan_bwd_kernelI32Selective_Scan_bwd_kernel_traitsILi32ELi16ELb0ELb0ELb1ELb1ELb0EN3c104HalfEfEEv12SSMParamsBwd,"ax",@progbits
	.sectioninfo	@"SHI_REGISTERS=236"
	.align	128
        .global         _Z25selective_scan_bwd_kernelI32Selective_Scan_bwd_kernel_traitsILi32ELi16ELb0ELb0ELb1ELb1ELb0EN3c104HalfEfEEv12SSMParamsBwd
        .type           _Z25selective_scan_bwd_kernelI32Selective_Scan_bwd_kernel_traitsILi32ELi16ELb0ELb0ELb1ELb1ELb0EN3c104HalfEfEEv12SSMParamsBwd,@function
        .size           _Z25selective_scan_bwd_kernelI32Selective_Scan_bwd_kernel_traitsILi32ELi16ELb0ELb0ELb1ELb1ELb0EN3c104HalfEfEEv12SSMParamsBwd,(.L_x_9074 - _Z25selective_scan_bwd_kernelI32Selective_Scan_bwd_kernel_traitsILi32ELi16ELb0ELb0ELb1ELb1ELb0EN3c104HalfEfEEv12SSMParamsBwd)
        .other          _Z25selective_scan_bwd_kernelI32Selective_Scan_bwd_kernel_traitsILi32ELi16ELb0ELb0ELb1ELb1ELb0EN3c104HalfEfEEv12SSMParamsBwd,@"STO_CUDA_ENTRY STV_DEFAULT"
_Z25selective_scan_bwd_kernelI32Selective_Scan_bwd_kernel_traitsILi32ELi16ELb0ELb0ELb1ELb1ELb0EN3c104HalfEfEEv12SSMParamsBwd:
.text._Z25selective_scan_bwd_kernelI32Selective_Scan_bwd_kernel_traitsILi32ELi16ELb0ELb0ELb1ELb1ELb0EN3c104HalfEfEEv12SSMParamsBwd:
        /* <DEDUP_REMOVED lines=23> */
[----:B------:R-:W-:Y:S01]  /*0170*/  SHF.L.U32 R147, R147, 0x9, RZ ;  /* 0x0000000993937819 */ /* 0x000fe200000006ff */
[----:B------:R-:W-:Y:S01]  /*0180*/  HFMA2.MMA R143, -RZ, RZ, 0, 0 ;  /* 0x00000000ff8f7435 */ /* 0x000fe200000001ff */
[----:B------:R-:W-:Y:S01]  /*0190*/  MOV R141, RZ ;  /* 0x000000ff008d7202 */ /* 0x000fe20000000f00 */
[----:B-----5:R-:W0:Y:S01]  /*01a0*/  MUFU.RCP R0, R0 ;  /* 0x0000000000007308 */ /* 0x020e220000001000 */
[----:B----4-:R-:W-:Y:S01]  /*01b0*/  SHF.R.S32.HI R214, RZ, 0x1f, R149 ;  /* 0x0000001fffd67819 */ /* 0x010fe20000011495 */
[----:B-1----:R-:W-:-:S04]  /*01c0*/  IMAD.WIDE.U32 R4, R149, c[0x0][0x1e0], RZ ;  /* 0x0000780095047a25 */ /* 0x002fc800078e00ff */
[C---:B------:R-:W-:Y:S02]  /*01d0*/  IMAD R12, R214.reuse, c[0x0][0x1e0], RZ ;  /* 0x00007800d60c7a24 */ /* 0x040fe400078e02ff */
[----:B------:R-:W-:Y:S01]  /*01e0*/  IMAD R14, R214, c[0x0][0x278], RZ ;  /* 0x00009e00d60e7a24 */ /* 0x000fe200078e02ff */
[----:B0-----:R-:W-:Y:S01]  /*01f0*/  IADD3 R6, R0, 0xffffffe, RZ ;  /* 0x0ffffffe00067810 */ /* 0x001fe20007ffe0ff */
[C---:B------:R-:W-:Y:S02]  /*0200*/  IMAD R13, R149.reuse, c[0x0][0x1e4], R12 ;  /* 0x00007900950d7a24 */ /* 0x040fe400078e020c */
[----:B------:R-:W-:Y:S01]  /*0210*/  IMAD R15, R149, c[0x0][0x27c], R14 ;  /* 0x00009f00950f7a24 */ /* 0x000fe200078e020e */
[----:B------:R0:W1:Y:S01]  /*0220*/  F2I.FTZ.U32.TRUNC.NTZ R7, R6 ;  /* 0x0000000600077305 */ /* 0x000062000021f000 */
[----:B------:R-:W-:Y:S01]  /*0230*/  IMAD R12, R142, c[0x0][0x1e8], RZ ;  /* 0x00007a008e0c7a24 */ /* 0x000fe200078e02ff */
[----:B------:R-:W-:-:S03]  /*0240*/  IADD3 R5, R5, R13, RZ ;  /* 0x0000000d05057210 */ /* 0x000fc60007ffe0ff */
[C---:B------:R-:W-:Y:S02]  /*0250*/  IMAD R14, R151.reuse, c[0x0][0x1ec], R12 ;  /* 0x00007b00970e7a24 */ /* 0x040fe400078e020c */
[----:B------:R-:W-:Y:S01]  /*0260*/  IMAD.WIDE.U32 R4, R151, c[0x0][0x1e8], R4 ;  /* 0x00007a0097047a25 */ /* 0x000fe200078e0004 */
[----:B0-----:R-:W-:Y:S01]  /*0270*/  HFMA2.MMA R6, -RZ, RZ, 0, 0 ;  /* 0x00000000ff067435 */ /* 0x001fe200000001ff */
[----:B-1----:R-:W-:-:S05]  /*0280*/  IADD3 R8, RZ, -R7, RZ ;  /* 0x80000007ff087210 */ /* 0x002fca0007ffe0ff */
[----:B------:R-:W-:Y:S02]  /*0290*/  IMAD R9, R8, R17, RZ ;  /* 0x0000001108097224 */ /* 0x000fe400078e02ff */
[----:B------:R-:W-:Y:S02]  /*02a0*/  IMAD R8, R214, c[0x0][0x1d0], RZ ;  /* 0x00007400d6087a24 */ /* 0x000fe400078e02ff */
[----:B------:R-:W-:-:S04]  /*02b0*/  IMAD.HI.U32 R7, R7, R9, R6 ;  /* 0x0000000907077227 */ /* 0x000fc800078e0006 */
[----:B------:R-:W-:Y:S02]  /*02c0*/  IMAD R9, R149, c[0x0][0x1d4], R8 ;  /* 0x0000750095097a24 */ /* 0x000fe400078e0208 */
[----:B------:R-:W-:-:S04]  /*02d0*/  IMAD.HI.U32 R145, R7, R2, RZ ;  /* 0x0000000207917227 */ /* 0x000fc800078e00ff */
[----:B------:R-:W-:Y:S01]  /*02e0*/  IMAD.WIDE.U32 R6, R149, c[0x0][0x278], RZ ;  /* 0x00009e0095067a25 */ /* 0x000fe200078e00ff */
[----:B------:R-:W-:-:S04]  /*02f0*/  IADD3 R0, -R145, RZ, RZ ;  /* 0x000000ff91007210 */ /* 0x000fc80007ffe1ff */
[----:B------:R-:W-:Y:S01]  /*0300*/  IADD3 R7, R7, R15, RZ ;  /* 0x0000000f07077210 */ /* 0x000fe20007ffe0ff */
[----:B------:R-:W-:Y:S01]  /*0310*/  IMAD R0, R17, R0, R2 ;  /* 0x0000000011007224 */ /* 0x000fe200078e0202 */
[----:B------:R-:W-:-:S03]  /*0320*/  LOP3.LUT R2, R151, c[0x0][0x178], RZ, 0x3c, !PT ;  /* 0x00005e0097027a12 */ /* 0x000fc600078e3cff */
[----:B------:R-:W-:Y:S01]  /*0330*/  IMAD.WIDE.U32 R6, R151, c[0x0][0x280], R6 ;  /* 0x0000a00097067a25 */ /* 0x000fe200078e0006 */
[----:B------:R-:W-:Y:S02]  /*0340*/  ISETP.GT.U32.AND P3, PT, R17, R0, PT ;  /* 0x000000001100720c */ /* 0x000fe40003f64070 */
[----:B------:R-:W-:Y:S01]  /*0350*/  ISETP.GE.AND P4, PT, R2, RZ, PT ;  /* 0x000000ff0200720c */ /* 0x000fe20003f86270 */
[----:B------:R-:W-:-:S05]  /*0360*/  IMAD.WIDE.U32 R2, R149, c[0x0][0x1d0], RZ ;  /* 0x0000740095027a25 */ /* 0x000fca00078e00ff */
[----:B------:R-:W-:Y:S01]  /*0370*/  IADD3 R3, R3, R9, RZ ;  /* 0x0000000903037210 */ /* 0x000fe20007ffe0ff */
[----:B------:R-:W-:-:S04]  /*0380*/  IMAD.WIDE.U32 R8, R149, c[0x0][0x1b0], RZ ;  /* 0x00006c0095087a25 */ /* 0x000fc800078e00ff */
[-C--:B------:R-:W-:Y:S01]  /*0390*/  @!P3 IADD3 R0, R0, -R17.reuse, RZ ;  /* 0x800000110000b210 */ /* 0x080fe20007ffe0ff */
[----:B------:R-:W-:Y:S01]  /*03a0*/  IMAD.WIDE.U32 R2, R151, c[0x0][0x1d8], R2 ;  /* 0x0000760097027a25 */ /* 0x000fe200078e0002 */
[----:B------:R-:W-:Y:S02]  /*03b0*/  @!P3 IADD3 R145, R145, 0x1, RZ ;  /* 0x000000019191b810 */ /* 0x000fe40007ffe0ff */
[----:B------:R-:W-:Y:S01]  /*03c0*/  ISETP.GE.U32.AND P0, PT, R0, R17, PT ;  /* 0x000000110000720c */ /* 0x000fe20003f06070 */
[----:B------:R-:W-:Y:S01]  /*03d0*/  IMAD R0, R214, c[0x0][0x1b0], RZ ;  /* 0x00006c00d6007a24 */ /* 0x000fe200078e02ff */
[----:B------:R-:W-:-:S03]  /*03e0*/  ISETP.NE.AND P3, PT, RZ, c[0x0][0x178], PT ;  /* 0x00005e00ff007a0c */ /* 0x000fc60003f65270 */
[----:B------:R-:W-:Y:S02]  /*03f0*/  IMAD R13, R149, c[0x0][0x1b4], R0 ;  /* 0x00006d00950d7a24 */ /* 0x000fe400078e0200 */
[----:B------:R-:W-:-:S03]  /*0400*/  IMAD R0, R142, c[0x0][0x1d8], RZ ;  /* 0x000076008e007a24 */ /* 0x000fc600078e02ff */
[----:B------:R-:W-:Y:S01]  /*0410*/  IADD3 R9, R9, R13, RZ ;  /* 0x0000000d09097210 */ /* 0x000fe20007ffe0ff */
[----:B------:R-:W-:Y:S01]  /*0420*/  IMAD R0, R151, c[0x0][0x1dc], R0 ;  /* 0x0000770097007a24 */ /* 0x000fe200078e0200 */
[----:B------:R-:W-:Y:S02]  /*0430*/  IADD3 R13, R147, -0x200, RZ ;  /* 0xfffffe00930d7810 */ /* 0x000fe40007ffe0ff */
[----:B------:R-:W-:Y:S02]  /*0440*/  @P0 IADD3 R145, R145, 0x1, RZ ;  /* 0x0000000191910810 */ /* 0x000fe40007ffe0ff */
[----:B------:R-:W-:Y:S02]  /*0450*/  SHF.R.S32.HI R15, RZ, 0x1f, R13 ;  /* 0x0000001fff0f7819 */ /* 0x000fe4000001140d */
[----:B------:R-:W-:Y:S02]  /*0460*/  @!P4 IADD3 R145, -R145, RZ, RZ ;  /* 0x000000ff9191c210 */ /* 0x000fe40007ffe1ff */
[----:B------:R-:W-:-:S02]  /*0470*/  @!P3 LOP3.LUT R145, RZ, c[0x0][0x178], RZ, 0x33, !PT ;  /* 0x00005e00ff91ba12 */ /* 0x000fc400078e33ff */
[----:B------:R-:W-:Y:S01]  /*0480*/  IADD3 R18, P0, R13, R2, RZ ;  /* 0x000000020d127210 */ /* 0x000fe20007f1e0ff */
[----:B------:R-:W-:Y:S01]  /*0490*/  IMAD R2, R151, c[0x0][0x284], R16 ;  /* 0x0000a10097027a24 */ /* 0x000fe200078e0210 */
[----:B------:R-:W-:Y:S01]  /*04a0*/  SHF.R.S32.HI R212, RZ, 0x1f, R145 ;  /* 0x0000001fffd47819 */ /* 0x000fe20000011491 */
[----:B------:R-:W-:Y:S01]  /*04b0*/  IMAD.WIDE.U32 R8, R145, c[0x0][0x1c8], R8 ;  /* 0x0000720091087a25 */ /* 0x000fe200078e0008 */
[----:B------:R-:W-:Y:S02]  /*04c0*/  IADD3.X R3, R15, R3, R0, P0, !PT ;  /* 0x000000030f037210 */ /* 0x000fe400007fe400 */
[C---:B------:R-:W-:Y:S01]  /*04d0*/  IADD3 R16, P3, R13.reuse, R4, RZ ;  /* 0x000000040d107210 */ /* 0x040fe20007f7e0ff */
[----:B------:R-:W-:Y:S01]  /*04e0*/  IMAD R0, R212, c[0x0][0x1c8], RZ ;  /* 0x00007200d4007a24 */ /* 0x000fe200078e02ff */
[----:B------:R-:W-:Y:S02]  /*04f0*/  IADD3 R12, P4, R13, R6, RZ ;  /* 0x000000060d0c7210 */ /* 0x000fe40007f9e0ff */
[----:B------:R-:W-:Y:S01]  /*0500*/  ISETP.NE.U32.AND P0, PT, RZ, c[0x0][0x260], PT ;  /* 0x00009800ff007a0c */ /* 0x000fe20003f05070 */
[----:B------:R-:W-:Y:S01]  /*0510*/  IMAD R19, R145, c[0x0][0x1cc], R0 ;  /* 0x0000730091137a24 */ /* 0x000fe200078e0200 */
[----:B------:R-:W-:-:S02]  /*0520*/  IADD3.X R5, R15, R5, R14, P3, !PT ;  /* 0x000000050f057210 */ /* 0x000fc40001ffe40e */
[----:B------:R-:W-:Y:S02]  /*0530*/  IADD3.X R7, R15, R7, R2, P4, !PT ;  /* 0x000000070f077210 */ /* 0x000fe400027fe402 */
[C---:B------:R-:W-:Y:S02]  /*0540*/  LEA R14, P3, R16.reuse, c[0x0][0x248], 0x1 ;  /* 0x00009200100e7a11 */ /* 0x040fe400078608ff */
[----:B------:R-:W-:Y:S02]  /*0550*/  IADD3 R13, P4, R13, R8, RZ ;  /* 0x000000080d0d7210 */ /* 0x000fe40007f9e0ff */
[----:B------:R-:W-:Y:S02]  /*0560*/  IADD3 R2, R9, R19, RZ ;  /* 0x0000001309027210 */ /* 0x000fe40007ffe0ff */
[----:B------:R-:W-:Y:S02]  /*0570*/  ISETP.NE.AND.EX P0, PT, RZ, c[0x0][0x264], PT, P0 ;  /* 0x00009900ff007a0c */ /* 0x000fe40003f05300 */
[----:B------:R-:W-:-:S02]  /*0580*/  LEA.HI.X R16, R16, c[0x0][0x24c], R5, 0x1, P3 ;  /* 0x0000930010107a11 */ /* 0x000fc400018f0c05 */
[----:B------:R-:W-:Y:S01]  /*0590*/  IADD3.X R2, R15, R2, RZ, P4, !PT ;  /* 0x000000020f027210 */ /* 0x000fe200027fe4ff */
[----:B------:R-:W-:Y:S01]  /*05a0*/  CS2R R4, SRZ ;  /* 0x0000000000047805 */ /* 0x000fe2000001ff00 */
[----:B------:R-:W-:Y:S02]  /*05b0*/  ISETP.NE.U32.AND P3, PT, RZ, c[0x0][0x328], PT ;  /* 0x0000ca00ff007a0c */ /* 0x000fe40003f65070 */
[----:B------:R-:W-:Y:S02]  /*05c0*/  ISETP.NE.U32.AND P4, PT, RZ, c[0x0][0x348], PT ;  /* 0x0000d200ff007a0c */ /* 0x000fe40003f85070 */
[----:B------:R-:W-:Y:S02]  /*05d0*/  ISETP.NE.AND.EX P3, PT, RZ, c[0x0][0x32c], PT, P3 ;  /* 0x0000cb00ff007a0c */ /* 0x000fe40003f65330 */
[----:B------:R-:W-:Y:S01]  /*05e0*/  ISETP.NE.AND.EX P4, PT, RZ, c[0x0][0x34c], PT, P4 ;  /* 0x0000d300ff007a0c */ /* 0x000fe20003f85340 */
[----:B------:R-:W-:Y:S01]  /*05f0*/  @P0 IMAD R0, R149, c[0x0][0x164], R151 ;  /* 0x0000590095000a24 */ /* 0x000fe200078e0297 */
[----:B------:R-:W-:-:S02]  /*0600*/  LEA R17, P6, R18, c[0x0][0x240], 0x1 ;  /* 0x0000900012117a11 */ /* 0x000fc400078c08ff */
[----:B------:R-:W-:Y:S01]  /*0610*/  @P0 MOV R9, 0x8 ;  /* 0x0000000800090802 */ /* 0x000fe20000000f00 */
[----:B------:R-:W-:Y:S01]  /*0620*/  @P0 IMAD R0, R0, c[0x0][0x174], RZ ;  /* 0x00005d0000000a24 */ /* 0x000fe200078e02ff */
[----:B------:R-:W-:Y:S02]  /*0630*/  LEA.HI.X R18, R18, c[0x0][0x244], R3, 0x1, P6 ;  /* 0x0000910012127a11 */ /* 0x000fe400030f0c03 */
[----:B------:R-:W-:Y:S01]  /*0640*/  LEA R3, P6, R12, c[0x0][0x308], 0x1 ;  /* 0x0000c2000c037a11 */ /* 0x000fe200078c08ff */
[----:B------:R-:W-:-:S03]  /*0650*/  @P0 IMAD R0, R0, c[0x0][0x16c], RZ ;  /* 0x00005b0000000a24 */ /* 0x000fc600078e02ff */
[----:B------:R-:W-:Y:S01]  /*0660*/  LEA.HI.X R12, R12, c[0x0][0x30c], R7, 0x1, P6 ;  /* 0x0000c3000c0c7a11 */ /* 0x000fe200030f0c07 */
[----:B------:R-:W-:Y:S01]  /*0670*/  @P0 IMAD.WIDE R8, R0, R9, c[0x0][0x260] ;  /* 0x0000980000080625 */ /* 0x000fe200078e0209 */
[----:B------:R-:W-:Y:S01]  /*0680*/  CS2R R6, SRZ ;  /* 0x0000000000067805 */ /* 0x000fe2000001ff00 */
        /* <DEDUP_REMOVED lines=12> */
[----:B------:R-:W-:Y:S02]  /*0750*/  MOV R141, RZ ;  /* 0x000000ff008d7202 */ /* 0x000fe40000000f00 */
[----:B------:R-:W2:Y:S01]  /*0760*/  S2R R139, SR_LANEID ;  /* 0x00000000008b7919 */ /* 0x000ea20000000000 */
[----:B------:R-:W-:Y:S02]  /*0770*/  MOV R136, RZ ;  /* 0x000000ff00887202 */ /* 0x000fe40000000f00 */
[----:B------:R-:W-:Y:S02]  /*0780*/  MOV R143, RZ ;  /* 0x000000ff008f7202 */ /* 0x000fe40000000f00 */
[----:B------:R4:W1:Y:S08]  /*0790*/  R2UR UR20, R18 ;  /* 0x00000000121473c2 */ /* 0x00087000000e0000 */
[----:B------:R4:W0:Y:S01]  /*07a0*/  R2UR UR17, R14 ;  /* 0x000000000e1173c2 */ /* 0x00082200000e0000 */
[----:B---3--:R-:W-:-:S07]  /*07b0*/  SHF.L.U32 R135, R140, 0x4, RZ ;  /* 0x000000048c877819 */ /* 0x008fce00000006ff */
[----:B------:R4:W3:Y:S01]  /*07c0*/  R2UR UR18, R16 ;  /* 0x00000000101273c2 */ /* 0x0008e200000e0000 */
[----:B------:R-:W-:-:S07]  /*07d0*/  LOP3.LUT R135, R135, 0xfffffe00, RZ, 0xc0, !PT ;  /* 0xfffffe0087877812 */ /* 0x000fce00078ec0ff */
[----:B------:R4:W0:Y:S08]  /*07e0*/  R2UR UR11, R3 ;  /* 0x00000000030b73c2 */ /* 0x00083000000e0000 */
[----:B-12---:R4:W0:Y:S02]  /*07f0*/  R2UR UR16, R12 ;  /* 0x000000000c1073c2 */ /* 0x00682400000e0000 */
.L_x_5117:
[----:B------:R-:W-:Y:S01]  /*0800*/  IADD3 R134, -R136, c[0x0][0x174], RZ ;  /* 0x00005d0088867a10 */ /* 0x000fe20007ffe1ff */
[----:B------:R-:W-:Y:S01]  /*0810*/  BAR.SYNC.DEFER_BLOCKING 0x0 ;  /* 0x0000000000007b1d */ /* 0x000fe20000010000 */
[----:B0-----:R-:W-:-:S02]  /*0820*/  LOP3.LUT R2, R135, 0x1f, R140, 0xf8, !PT ;  /* 0x0000001f87027812 */ /* 0x001fc400078ef88c */
[----:B0-----:R-:W-:Y:S02]  /*0830*/  MOV R10, UR19 ;  /* 0x00000013000a7c02 */ /* 0x001fe40008000f00 */
[----:B------:R-:W-:Y:S01]  /*0840*/  MOV R11, UR20 ;  /* 0x00000014000b7c02 */ /* 0x000fe20008000f00 */
        /* <DEDUP_REMOVED lines=12> */
[----:B------:R-:W-:Y:S02]  /*0910*/  ISETP.GE.AND P1, PT, R132, UR10, PT ;  /* 0x0000000a84007c0c */ /* 0x000fe4000bf26270 */
[----:B------:R-:W-:-:S05]  /*0920*/  ISETP.GE.AND P2, PT, R131, UR10, PT ;  /* 0x0000000a83007c0c */ /* 0x000fca000bf46270 */
[----:B------:R0:W2:Y:S01]  /*0930*/  @!P0 LDG.E.U16 R13, [R10.64] ;  /* 0x0000000e0a0d8981 */ /* 0x0000a2000c1e1500 */
[----:B------:R-:W-:Y:S02]  /*0940*/  ISETP.GE.AND P0, PT, R133, UR10, PT ;  /* 0x0000000a85007c0c */ /* 0x000fe4000bf06270 */
[----:B------:R-:W-:Y:S02]  /*0950*/  ISETP.GE.AND P3, PT, R130, UR10, PT ;  /* 0x0000000a82007c0c */ /* 0x000fe4000bf66270 */
[----:B------:R-:W-:Y:S02]  /*0960*/  ISETP.GE.AND P4, PT, R129, UR10, PT ;  /* 0x0000000a81007c0c */ /* 0x000fe4000bf86270 */
[----:B------:R-:W-:Y:S02]  /*0970*/  PRMT R0, RZ, 0x7610, R0 ;  /* 0x00007610ff007816 */ /* 0x000fe40000000000 */
[----:B------:R-:W-:Y:S02]  /*0980*/  PRMT R15, RZ, 0x7610, R15 ;  /* 0x00007610ff0f7816 */ /* 0x000fe4000000000f */
[----:B----4-:R-:W-:-:S02]  /*0990*/  PRMT R12, RZ, 0x7610, R12 ;  /* 0x00007610ff0c7816 */ /* 0x010fc4000000000c */
[----:B------:R-:W-:Y:S01]  /*09a0*/  PRMT R17, RZ, 0x7610, R17 ;  /* 0x00007610ff117816 */ /* 0x000fe20000000011 */
[----:B------:R0:W4:Y:S01]  /*09b0*/  @!P0 LDG.E.U16 R0, [R10.64+0x40] ;  /* 0x0000400e0a008981 */ /* 0x000122000c1e1500 */
[C---:B------:R-:W-:Y:S02]  /*09c0*/  LOP3.LUT R128, R2.reuse, 0xc0, RZ, 0xfc, !PT ;  /* 0x000000c002807812 */ /* 0x040fe400078efcff */
[----:B------:R-:W-:Y:S01]  /*09d0*/  PRMT R14, RZ, 0x7610, R14 ;  /* 0x00007610ff0e7816 */ /* 0x000fe2000000000e */
[----:B------:R0:W5:Y:S01]  /*09e0*/  @!P1 LDG.E.U16 R15, [R10.64+0x80] ;  /* 0x0000800e0a0f9981 */ /* 0x000162000c1e1500 */
[C---:B------:R-:W-:Y:S02]  /*09f0*/  LOP3.LUT R127, R2.reuse, 0xe0, RZ, 0xfc, !PT ;  /* 0x000000e0027f7812 */ /* 0x040fe400078efcff */
[C---:B------:R-:W-:Y:S01]  /*0a00*/  LOP3.LUT R126, R2.reuse, 0x100, RZ, 0xfc, !PT ;  /* 0x00000100027e7812 */ /* 0x040fe200078efcff */
[----:B---3--:R0:W3:Y:S01]  /*0a10*/  @!P2 LDG.E.U16 R12, [R10.64+0xc0] ;  /* 0x0000c00e0a0ca981 */ /* 0x0080e2000c1e1500 */
[----:B------:R-:W-:-:S02]  /*0a20*/  LOP3.LUT R125, R2, 0x120, RZ, 0xfc, !PT ;  /* 0x00000120027d7812 */ /* 0x000fc400078efcff */
[----:B------:R-:W-:Y:S01]  /*0a30*/  LOP3.LUT R124, R2, 0x140, RZ, 0xfc, !PT ;  /* 0x00000140027c7812 */ /* 0x000fe200078efcff */
[----:B------:R0:W3:Y:S01]  /*0a40*/  @!P3 LDG.E.U16 R17, [R10.64+0x100] ;  /* 0x0001000e0a11b981 */ /* 0x0000e2000c1e1500 */
[----:B------:R-:W-:Y:S02]  /*0a50*/  ISETP.GE.AND P0, PT, R128, UR10, PT ;  /* 0x0000000a80007c0c */ /* 0x000fe4000bf06270 */
[----:B------:R-:W-:Y:S01]  /*0a60*/  ISETP.GE.AND P1, PT, R127, UR10, PT ;  /* 0x0000000a7f007c0c */ /* 0x000fe2000bf26270 */
[----:B------:R0:W3:Y:S01]  /*0a70*/  @!P4 LDG.E.U16 R14, [R10.64+0x140] ;  /* 0x0001400e0a0ec981 */ /* 0x0000e2000c1e1500 */
[----:B------:R-:W-:Y:S02]  /*0a80*/  ISETP.GE.AND P2, PT, R126, UR10, PT ;  /* 0x0000000a7e007c0c */ /* 0x000fe4000bf46270 */
[----:B------:R-:W-:Y:S02]  /*0a90*/  ISETP.GE.AND P3, PT, R125, UR10, PT ;  /* 0x0000000a7d007c0c */ /* 0x000fe4000bf66270 */
[----:B------:R-:W-:-:S02]  /*0aa0*/  ISETP.GE.AND P4, PT, R124, UR10, PT ;  /* 0x0000000a7c007c0c */ /* 0x000fc4000bf86270 */
[----:B------:R-:W-:Y:S02]  /*0ab0*/  PRMT R19, RZ, 0x7610, R19 ;  /* 0x00007610ff137816 */ /* 0x000fe40000000013 */
[----:B------:R-:W-:Y:S02]  /*0ac0*/  PRMT R16, RZ, 0x7610, R16 ;  /* 0x00007610ff107816 */ /* 0x000fe40000000010 */
[----:B------:R-:W-:Y:S02]  /*0ad0*/  PRMT R21, RZ, 0x7610, R21 ;  /* 0x00007610ff157816 */ /* 0x000fe40000000015 */
[----:B------:R-:W-:Y:S01]  /*0ae0*/  PRMT R18, RZ, 0x7610, R18 ;  /* 0x00007610ff127816 */ /* 0x000fe20000000012 */
[----:B------:R0:W3:Y:S01]  /*0af0*/  @!P0 LDG.E.U16 R19, [R10.64+0x180] ;  /* 0x0001800e0a138981 */ /* 0x0000e2000c1e1500 */
[C---:B------:R-:W-:Y:S02]  /*0b00*/  LOP3.LUT R123, R2.reuse, 0x160, RZ, 0xfc, !PT ;  /* 0x00000160027b7812 */ /* 0x040fe400078efcff */
[----:B------:R-:W-:Y:S01]  /*0b10*/  PRMT R23, RZ, 0x7610, R23 ;  /* 0x00007610ff177816 */ /* 0x000fe20000000017 */
[----:B------:R0:W3:Y:S01]  /*0b20*/  @!P1 LDG.E.U16 R16, [R10.64+0x1c0] ;  /* 0x0001c00e0a109981 */ /* 0x0000e2000c1e1500 */
[----:B------:R-:W-:-:S02]  /*0b30*/  LOP3.LUT R122, R2, 0x180, RZ, 0xfc, !PT ;  /* 0x00000180027a7812 */ /* 0x000fc400078efcff */
[C---:B------:R-:W-:Y:S01]  /*0b40*/  LOP3.LUT R121, R2.reuse, 0x1a0, RZ, 0xfc, !PT ;  /* 0x000001a002797812 */ /* 0x040fe200078efcff */
[----:B------:R0:W3:Y:S01]  /*0b50*/  @!P2 LDG.E.U16 R21, [R10.64+0x200] ;  /* 0x0002000e0a15a981 */ /* 0x0000e2000c1e1500 */
[C---:B------:R-:W-:Y:S02]  /*0b60*/  LOP3.LUT R120, R2.reuse, 0x1c0, RZ, 0xfc, !PT ;  /* 0x000001c002787812 */ /* 0x040fe400078efcff */
[----:B------:R-:W-:Y:S01]  /*0b70*/  ISETP.GE.AND P0, PT, R123, UR10, PT ;  /* 0x0000000a7b007c0c */ /* 0x000fe2000bf06270 */
[----:B------:R0:W3:Y:S01]  /*0b80*/  @!P3 LDG.E.U16 R18, [R10.64+0x240] ;  /* 0x0002400e0a12b981 */ /* 0x0000e2000c1e1500 */
[----:B------:R-:W-:Y:S02]  /*0b90*/  LOP3.LUT R119, R2, 0x1e0, RZ, 0xfc, !PT ;  /* 0x000001e002777812 */ /* 0x000fe400078efcff */
[----:B------:R-:W-:Y:S01]  /*0ba0*/  ISETP.GE.AND P1, PT, R122, UR10, PT ;  /* 0x0000000a7a007c0c */ /* 0x000fe2000bf26270 */
[----:B------:R0:W3:Y:S01]  /*0bb0*/  @!P4 LDG.E.U16 R23, [R10.64+0x280] ;  /* 0x0002800e0a17c981 */ /* 0x0000e2000c1e1500 */
        /* <DEDUP_REMOVED lines=8> */
[----:B------:R-:W-:-:S03]  /*0c40*/  PRMT R24, RZ, 0x7610, R24 ;  /* 0x00007610ff187816 */ /* 0x000fc60000000018 */
[----:B------:R0:W3:Y:S04]  /*0c50*/  @!P1 LDG.E.U16 R25, [R10.64+0x300] ;  /* 0x0003000e0a199981 */ /* 0x0000e8000c1e1500 */
[----:B------:R0:W3:Y:S04]  /*0c60*/  @!P2 LDG.E.U16 R22, [R10.64+0x340] ;  /* 0x0003400e0a16a981 */ /* 0x0000e8000c1e1500 */
[----:B------:R0:W3:Y:S04]  /*0c70*/  @!P3 LDG.E.U16 R27, [R10.64+0x380] ;  /* 0x0003800e0a1bb981 */ /* 0x0000e8000c1e1500 */
[----:B------:R0:W3:Y:S01]  /*0c80*/  @!P4 LDG.E.U16 R24, [R10.64+0x3c0] ;  /* 0x0003c00e0a18c981 */ /* 0x0000e2000c1e1500 */
[----:B------:R-:W-:-:S02]  /*0c90*/  IADD3 R26, R139, 0x20, RZ ;  /* 0x000000208b1a7810 */ /* 0x000fc40007ffe0ff */
[CC--:B------:R-:W-:Y:S02]  /*0ca0*/  LEA.HI.SX32 R118, R139.reuse, R139.reuse, 0x1b ;  /* 0x0000008b8b767211 */ /* 0x0c0fe400078fdaff */
[C---:B------:R-:W-:Y:S02]  /*0cb0*/  IADD3 R28, R139.reuse, 0x40, RZ ;  /* 0x000000408b1c7810 */ /* 0x040fe40007ffe0ff */
[C---:B------:R-:W-:Y:S02]  /*0cc0*/  IADD3 R30, R139.reuse, 0x60, RZ ;  /* 0x000000608b1e7810 */ /* 0x040fe40007ffe0ff */
[----:B------:R-:W-:Y:S02]  /*0cd0*/  LEA.HI.SX32 R26, R26, R139, 0x1b ;  /* 0x0000008b1a1a7211 */ /* 0x000fe400078fdaff */
[C---:B------:R-:W-:Y:S02]  /*0ce0*/  IADD3 R32, R139.reuse, 0x80, RZ ;  /* 0x000000808b207810 */ /* 0x040fe40007ffe0ff */
[----:B------:R-:W-:-:S02]  /*0cf0*/  IADD3 R34, R139, 0xa0, RZ ;  /* 0x000000a08b227810 */ /* 0x000fc40007ffe0ff */
[----:B------:R-:W-:Y:S02]  /*0d00*/  SHF.L.U32 R118, R118, 0x1, RZ ;  /* 0x0000000176767819 */ /* 0x000fe400000006ff */
[-C--:B------:R-:W-:Y:S02]  /*0d10*/  LEA.HI.SX32 R28, R28, R139.reuse, 0x1b ;  /* 0x0000008b1c1c7211 */ /* 0x080fe400078fdaff */
[-C--:B------:R-:W-:Y:S02]  /*0d20*/  LEA.HI.SX32 R30, R30, R139.reuse, 0x1b ;  /* 0x0000008b1e1e7211 */ /* 0x080fe400078fdaff */
[----:B------:R-:W-:Y:S02]  /*0d30*/  SHF.L.U32 R117, R26, 0x1, RZ ;  /* 0x000000011a757819 */ /* 0x000fe400000006ff */
[----:B------:R-:W-:Y:S02]  /*0d40*/  LEA.HI.SX32 R32, R32, R139, 0x1b ;  /* 0x0000008b20207211 */ /* 0x000fe400078fdaff */
[----:B0-----:R-:W-:-:S02]  /*0d50*/  IADD3 R10, R139, 0xc0, RZ ;  /* 0x000000c08b0a7810 */ /* 0x001fc40007ffe0ff */
[-C--:B------:R-:W-:Y:S02]  /*0d60*/  LEA.HI.SX32 R34, R34, R139.reuse, 0x1b ;  /* 0x0000008b22227211 */ /* 0x080fe400078fdaff */
[----:B------:R-:W-:Y:S02]  /*0d70*/  SHF.L.U32 R116, R28, 0x1, RZ ;  /* 0x000000011c747819 */ /* 0x000fe400000006ff */
[----:B------:R-:W-:Y:S02]  /*0d80*/  SHF.L.U32 R115, R30, 0x1, RZ ;  /* 0x000000011e737819 */ /* 0x000fe400000006ff */
[----:B------:R-:W-:Y:S02]  /*0d90*/  IADD3 R26, R139, 0xe0, RZ ;  /* 0x000000e08b1a7810 */ /* 0x000fe40007ffe0ff */
[----:B------:R-:W-:Y:S02]  /*0da0*/  SHF.L.U32 R114, R32, 0x1, RZ ;  /* 0x0000000120727819 */ /* 0x000fe400000006ff */
[----:B------:R-:W-:-:S02]  /*0db0*/  LEA.HI.SX32 R10, R10, R139, 0x1b ;  /* 0x0000008b0a0a7211 */ /* 0x000fc400078fdaff */
[----:B------:R-:W-:Y:S02]  /*0dc0*/  SHF.L.U32 R113, R34, 0x1, RZ ;  /* 0x0000000122717819 */ /* 0x000fe400000006ff */
[C---:B------:R-:W-:Y:S02]  /*0dd0*/  IADD3 R28, R139.reuse, 0x100, RZ ;  /* 0x000001008b1c7810 */ /* 0x040fe40007ffe0ff */
[C---:B------:R-:W-:Y:S02]  /*0de0*/  IADD3 R30, R139.reuse, 0x120, RZ ;  /* 0x000001208b1e7810 */ /* 0x040fe40007ffe0ff */
[----:B------:R-:W-:Y:S02]  /*0df0*/  IADD3 R32, R139, 0x140, RZ ;  /* 0x000001408b207810 */ /* 0x000fe40007ffe0ff */
[----:B------:R-:W-:Y:S02]  /*0e00*/  LEA.HI.SX32 R26, R26, R139, 0x1b ;  /* 0x0000008b1a1a7211 */ /* 0x000fe400078fdaff */
[----:B------:R-:W-:-:S02]  /*0e10*/  SHF.L.U32 R112, R10, 0x1, RZ ;  /* 0x000000010a707819 */ /* 0x000fc400000006ff */
[-C--:B------:R-:W-:Y:S02]  /*0e20*/  LEA.HI.SX32 R28, R28, R139.reuse, 0x1b ;  /* 0x0000008b1c1c7211 */ /* 0x080fe400078fdaff */
[C---:B------:R-:W-:Y:S02]  /*0e30*/  IADD3 R10, R139.reuse, 0x180, RZ ;  /* 0x000001808b0a7810 */ /* 0x040fe40007ffe0ff */
[-C--:B------:R-:W-:Y:S02]  /*0e40*/  LEA.HI.SX32 R30, R30, R139.reuse, 0x1b ;  /* 0x0000008b1e1e7211 */ /* 0x080fe400078fdaff */
[----:B------:R-:W-:Y:S02]  /*0e50*/  LEA.HI.SX32 R32, R32, R139, 0x1b ;  /* 0x0000008b20207211 */ /* 0x000fe400078fdaff */
[----:B------:R-:W-:Y:S02]  /*0e60*/  SHF.L.U32 R111, R26, 0x1, RZ ;  /* 0x000000011a6f7819 */ /* 0x000fe400000006ff */
[----:B------:R-:W-:-:S02]  /*0e70*/  IADD3 R26, R139, 0x1e0, RZ ;  /* 0x000001e08b1a7810 */ /* 0x000fc40007ffe0ff */
[----:B------:R-:W-:Y:S02]  /*0e80*/  SHF.L.U32 R110, R28, 0x1, RZ ;  /* 0x000000011c6e7819 */ /* 0x000fe400000006ff */
[-C--:B------:R-:W-:Y:S02]  /*0e90*/  LEA.HI.SX32 R10, R10, R139.reuse, 0x1b ;  /* 0x0000008b0a0a7211 */ /* 0x080fe400078fdaff */
[----:B------:R-:W-:Y:S02]  /*0ea0*/  SHF.L.U32 R109, R30, 0x1, RZ ;  /* 0x000000011e6d7819 */ /* 0x000fe400000006ff */
[----:B------:R-:W-:Y:S02]  /*0eb0*/  SHF.L.U32 R108, R32, 0x1, RZ ;  /* 0x00000001206c7819 */ /* 0x000fe400000006ff */
[----:B------:R-:W-:Y:S02]  /*0ec0*/  LEA.HI.SX32 R26, R26, R139, 0x1b ;  /* 0x0000008b1a1a7211 */ /* 0x000fe400078fdaff */
[----:B------:R-:W-:-:S02]  /*0ed0*/  SHF.L.U32 R106, R10, 0x1, RZ ;  /* 0x000000010a6a7819 */ /* 0x000fc400000006ff */
[----:B------:R-:W-:Y:S02]  /*0ee0*/  SHF.L.U32 R103, R26, 0x1, RZ ;  /* 0x000000011a677819 */ /* 0x000fe400000006ff */
[----:B------:R-:W-:Y:S02]  /*0ef0*/  ISETP.GE.AND P0, PT, R130, UR10, PT ;  /* 0x0000000a82007c0c */ /* 0x000fe4000bf06270 */
[----:B------:R-:W-:Y:S02]  /*0f00*/  MOV R10, UR17 ;  /* 0x00000011000a7c02 */ /* 0x000fe40008000f00 */
[----:B------:R-:W-:-:S05]  /*0f10*/  MOV R11, UR18 ;  /* 0x00000012000b7c02 */ /* 0x000fca0008000f00 */
[----:B------:R-:W-:Y:S01]  /*0f20*/  IMAD.WIDE R10, R2, 0x2, R10 ;  /* 0x00000002020a7825 */ /* 0x000fe200078e020a */
[----:B------:R-:W-:Y:S02]  /*0f30*/  ISETP.GE.AND P1, PT, R131, UR10, PT ;  /* 0x0000000a83007c0c */ /* 0x000fe4000bf26270 */
[----:B------:R-:W-:Y:S02]  /*0f40*/  ISETP.GE.AND P2, PT, R132, UR10, PT ;  /* 0x0000000a84007c0c */ /* 0x000fe4000bf46270 */
[----:B------:R-:W-:Y:S02]  /*0f50*/  ISETP.GE.AND P3, PT, R133, UR10, PT ;  /* 0x0000000a85007c0c */ /* 0x000fe4000bf66270 */
[----:B------:R-:W-:Y:S02]  /*0f60*/  ISETP.GE.AND P4, PT, R2, UR10, PT ;  /* 0x0000000a02007c0c */ /* 0x000fe4000bf86270 */
[----:B------:R-:W-:Y:S02]  /*0f70*/  ISETP.GE.AND P5, PT, R128, UR10, PT ;  /* 0x0000000a80007c0c */ /* 0x000fe4000bfa6270 */
[----:B------:R-:W-:Y:S01]  /*0f80*/  ISETP.GE.AND P6, PT, R129, UR10, PT ;  /* 0x0000000a81007c0c */ /* 0x000fe2000bfc6270 */
[----:B--2---:R-:W-:Y:S04]  /*0f90*/  STS.U16 [R118], R13 ;  /* 0x0000000d76007388 */ /* 0x004fe80000000400 */
[----:B----4-:R0:W-:Y:S04]  /*0fa0*/  STS.U16 [R117+0x40], R0 ;  /* 0x0000400075007388 */ /* 0x0101e80000000400 */
[----:B-----5:R-:W-:Y:S01]  /*0fb0*/  STS.U16 [R116+0x80], R15 ;  /* 0x0000800f74007388 */ /* 0x020fe20000000400 */
[----:B0-----:R-:W-:-:S03]  /*0fc0*/  IADD3 R0, R139, 0x160, RZ ;  /* 0x000001608b007810 */ /* 0x001fc60007ffe0ff */
[----:B---3--:R0:W-:Y:S01]  /*0fd0*/  STS.U16 [R115+0xc0], R12 ;  /* 0x0000c00c73007388 */ /* 0x0081e20000000400 */
[----:B------:R-:W-:-:S03]  /*0fe0*/  LEA.HI.SX32 R0, R0, R139, 0x1b ;  /* 0x0000008b00007211 */ /* 0x000fc600078fdaff */
[----:B------:R-:W-:Y:S04]  /*0ff0*/  STS.U16 [R114+0x100], R17 ;  /* 0x0001001172007388 */ /* 0x000fe80000000400 */
[----:B------:R1:W-:Y:S01]  /*1000*/  STS.U16 [R113+0x140], R14 ;  /* 0x0001400e71007388 */ /* 0x0003e20000000400 */
[C---:B0-----:R-:W-:Y:S02]  /*1010*/  IADD3 R12, R139.reuse, 0x1a0, RZ ;  /* 0x000001a08b0c7810 */ /* 0x041fe40007ffe0ff */
[----:B------:R-:W-:Y:S02]  /*1020*/  SHF.L.U32 R107, R0, 0x1, RZ ;  /* 0x00000001006b7819 */ /* 0x000fe400000006ff */
[----:B------:R-:W-:Y:S02]  /*1030*/  LEA.HI.SX32 R12, R12, R139, 0x1b ;  /* 0x0000008b0c0c7211 */ /* 0x000fe400078fdaff */
[----:B-1----:R-:W-:-:S02]  /*1040*/  IADD3 R14, R139, 0x1c0, RZ ;  /* 0x000001c08b0e7810 */ /* 0x002fc40007ffe0ff */
[----:B------:R-:W-:Y:S01]  /*1050*/  SHF.L.U32 R0, R139, 0x4, RZ ;  /* 0x000000048b007819 */ /* 0x000fe200000006ff */
[----:B------:R-:W-:Y:S01]  /*1060*/  STS.U16 [R112+0x180], R19 ;  /* 0x0001801370007388 */ /* 0x000fe20000000400 */
[----:B------:R-:W-:Y:S02]  /*1070*/  LEA.HI.SX32 R14, R14, R139, 0x1b ;  /* 0x0000008b0e0e7211 */ /* 0x000fe400078fdaff */
[----:B------:R-:W-:Y:S01]  /*1080*/  SHF.L.U32 R105, R12, 0x1, RZ ;  /* 0x000000010c697819 */ /* 0x000fe200000006ff */
[----:B------:R-:W-:Y:S01]  /*1090*/  STS.U16 [R111+0x1c0], R16 ;  /* 0x0001c0106f007388 */ /* 0x000fe20000000400 */
[----:B------:R-:W-:Y:S02]  /*10a0*/  LEA.HI.SX32 R102, R0, R0, 0x1b ;  /* 0x0000000000667211 */ /* 0x000fe400078fdaff */
[----:B------:R-:W-:Y:S01]  /*10b0*/  SHF.L.U32 R104, R14, 0x1, RZ ;  /* 0x000000010e687819 */ /* 0x000fe200000006ff */
[----:B------:R-:W-:Y:S01]  /*10c0*/  STS.U16 [R110+0x200], R21 ;  /* 0x000200156e007388 */ /* 0x000fe20000000400 */
[----:B------:R-:W-:-:S03]  /*10d0*/  SHF.L.U32 R102, R102, 0x1, RZ ;  /* 0x0000000166667819 */ /* 0x000fc600000006ff */
        /* <DEDUP_REMOVED lines=8> */
[----:B------:R-:W4:Y:S04]  /*1160*/  LDS.U16 R210, [R102] ;  /* 0x0000000066d27984 */ /* 0x000f280000000400 */
[----:B------:R-:W5:Y:S04]  /*1170*/  LDS.U16 R101, [R102+0x2] ;  /* 0x0000020066657984 */ /* 0x000f680000000400 */
        /* <DEDUP_REMOVED lines=16> */
[----:B0-----:R-:W-:-:S05]  /*1280*/  PRMT R18, RZ, 0x7610, R18 ;  /* 0x00007610ff127816 */ /* 0x001fca0000000012 */
[----:B------:R-:W4:Y:S01]  /*1290*/  @!P0 LDG.E.U16 R17, [R10.64+0x100] ;  /* 0x0001000e0a118981 */ /* 0x000f22000c1e1500 */
[----:B------:R-:W-:Y:S02]  /*12a0*/  ISETP.GE.AND P0, PT, R127, UR10, PT ;  /* 0x0000000a7f007c0c */ /* 0x000fe4000bf06270 */
[----:B------:R-:W-:Y:S02]  /*12b0*/  PRMT R21, RZ, 0x7610, R21 ;  /* 0x00007610ff157816 */ /* 0x000fe40000000015 */
[----:B------:R-:W-:Y:S02]  /*12c0*/  PRMT R14, RZ, 0x7610, R14 ;  /* 0x00007610ff0e7816 */ /* 0x000fe4000000000e */
[----:B------:R-:W-:Y:S02]  /*12d0*/  PRMT R15, RZ, 0x7610, R15 ;  /* 0x00007610ff0f7816 */ /* 0x000fe4000000000f */
[----:B------:R-:W-:Y:S02]  /*12e0*/  PRMT R12, RZ, 0x7610, R12 ;  /* 0x00007610ff0c7816 */ /* 0x000fe4000000000c */
[----:B------:R-:W-:Y:S01]  /*12f0*/  PRMT R13, RZ, 0x7610, R13 ;  /* 0x00007610ff0d7816 */ /* 0x000fe2000000000d */
[----:B------:R-:W4:Y:S04]  /*1300*/  @!P1 LDG.E.U16 R14, [R10.64+0xc0] ;  /* 0x0000c00e0a0e9981 */ /* 0x000f28000c1e1500 */
[----:B------:R-:W4:Y:S01]  /*1310*/  @!P0 LDG.E.U16 R18, [R10.64+0x1c0] ;  /* 0x0001c00e0a128981 */ /* 0x000f22000c1e1500 */
[----:B------:R-:W-:-:S02]  /*1320*/  ISETP.GE.AND P0, PT, R126, UR10, PT ;  /* 0x0000000a7e007c0c */ /* 0x000fc4000bf06270 */
[----:B------:R-:W-:Y:S01]  /*1330*/  PRMT R19, RZ, 0x7610, R19 ;  /* 0x00007610ff137816 */ /* 0x000fe20000000013 */
[----:B------:R-:W4:Y:S01]  /*1340*/  @!P2 LDG.E.U16 R15, [R10.64+0x80] ;  /* 0x0000800e0a0fa981 */ /* 0x000f22000c1e1500 */
[----:B------:R-:W-:Y:S02]  /*1350*/  PRMT R16, RZ, 0x7610, R16 ;  /* 0x00007610ff107816 */ /* 0x000fe40000000010 */
[----:B------:R-:W-:Y:S01]  /*1360*/  ISETP.GE.AND P1, PT, R124, UR10, PT ;  /* 0x0000000a7c007c0c */ /* 0x000fe2000bf26270 */
[----:B------:R-:W4:Y:S01]  /*1370*/  @!P3 LDG.E.U16 R12, [R10.64+0x40] ;  /* 0x0000400e0a0cb981 */ /* 0x000f22000c1e1500 */
[----:B------:R-:W-:-:S03]  /*1380*/  ISETP.GE.AND P2, PT, R123, UR10, PT ;  /* 0x0000000a7b007c0c */ /* 0x000fc6000bf46270 */
[----:B------:R-:W4:Y:S04]  /*1390*/  @!P4 LDG.E.U16 R13, [R10.64] ;  /* 0x0000000e0a0dc981 */ /* 0x000f28000c1e1500 */
        /* <DEDUP_REMOVED lines=8> */
[----:B-1----:R-:W-:Y:S02]  /*1420*/  PRMT R20, RZ, 0x7610, R20 ;  /* 0x00007610ff147816 */ /* 0x002fe40000000014 */
[----:B------:R-:W-:Y:S02]  /*1430*/  PRMT R23, RZ, 0x7610, R23 ;  /* 0x00007610ff177816 */ /* 0x000fe40000000017 */
        /* <DEDUP_REMOVED lines=9> */
[----:B------:R-:W3:Y:S04]  /*14d0*/  @!P4 LDG.E.U16 R24, [R10.64+0x340] ;  /* 0x0003400e0a18c981 */ /* 0x000ee8000c1e1500 */
[----:B------:R-:W3:Y:S04]  /*14e0*/  @!P5 LDG.E.U16 R27, [R10.64+0x380] ;  /* 0x0003800e0a1bd981 */ /* 0x000ee8000c1e1500 */
[----:B------:R-:W3:Y:S01]  /*14f0*/  @!P6 LDG.E.U16 R0, [R10.64+0x3c0] ;  /* 0x0003c00e0a00e981 */ /* 0x000ee2000c1e1500 */
        /* <DEDUP_REMOVED lines=18> */
[----:B----4-:R-:W-:Y:S04]  /*1620*/  STS.U16 [R118], R13 ;  /* 0x0000000d76007388 */ /* 0x010fe80000000400 */
[----:B------:R0:W-:Y:S04]  /*1630*/  STS.U16 [R117+0x40], R12 ;  /* 0x0000400c75007388 */ /* 0x0001e80000000400 */
[----:B------:R-:W-:Y:S04]  /*1640*/  STS.U16 [R116+0x80], R15 ;  /* 0x0000800f74007388 */ /* 0x000fe80000000400 */
[----:B------:R-:W-:Y:S04]  /*1650*/  STS.U16 [R115+0xc0], R14 ;  /* 0x0000c00e73007388 */ /* 0x000fe80000000400 */
[----:B------:R-:W-:Y:S04]  /*1660*/  STS.U16 [R114+0x100], R17 ;  /* 0x0001001172007388 */ /* 0x000fe80000000400 */
[----:B-----5:R-:W-:Y:S04]  /*1670*/  STS.U16 [R113+0x140], R16 ;  /* 0x0001401071007388 */ /* 0x020fe80000000400 */
[----:B------:R-:W-:Y:S04]  /*1680*/  STS.U16 [R112+0x180], R19 ;  /* 0x0001801370007388 */ /* 0x000fe80000000400 */
[----:B------:R1:W-:Y:S01]  /*1690*/  STS.U16 [R111+0x1c0], R18 ;  /* 0x0001c0126f007388 */ /* 0x0003e20000000400 */
[----:B0-----:R-:W-:-:S03]  /*16a0*/  MOV R12, UR11 ;  /* 0x0000000b000c7c02 */ /* 0x001fc60008000f00 */
[----:B------:R-:W-:Y:S01]  /*16b0*/  STS.U16 [R110+0x200], R21 ;  /* 0x000200156e007388 */ /* 0x000fe20000000400 */
[----:B------:R-:W-:-:S03]  /*16c0*/  MOV R13, UR16 ;  /* 0x00000010000d7c02 */ /* 0x000fc60008000f00 */
[----:B--2---:R-:W-:Y:S04]  /*16d0*/  STS.U16 [R109+0x240], R20 ;  /* 0x000240146d007388 */ /* 0x004fe80000000400 */
[----:B---3--:R-:W-:Y:S04]  /*16e0*/  STS.U16 [R108+0x280], R23 ;  /* 0x000280176c007388 */ /* 0x008fe80000000400 */
[----:B------:R-:W-:Y:S04]  /*16f0*/  STS.U16 [R107+0x2c0], R22 ;  /* 0x0002c0166b007388 */ /* 0x000fe80000000400 */
[----:B------:R-:W-:Y:S01]  /*1700*/  STS.U16 [R106+0x300], R25 ;  /* 0x000300196a007388 */ /* 0x000fe20000000400 */
[----:B-1----:R-:W-:-:S03]  /*1710*/  IMAD.WIDE R18, R2, 0x2, R12 ;  /* 0x0000000202127825 */ /* 0x002fc600078e020c */
        /* <DEDUP_REMOVED lines=21> */
[----:B------:R0:W5:Y:S01]  /*1870*/  @!P0 LDG.E.U16 R29, [R18.64] ;  /* 0x0000000e121d8981 */ /* 0x000162000c1e1500 */
[----:B------:R-:W-:-:S03]  /*1880*/  ISETP.GE.AND P0, PT, R132, UR10, PT ;  /* 0x0000000a84007c0c */ /* 0x000fc6000bf06270 */
[----:B------:R0:W5:Y:S01]  /*1890*/  @!P1 LDG.E.U16 R30, [R18.64+0x40] ;  /* 0x0000400e121e9981 */ /* 0x000162000c1e1500 */
[----:B------:R-:W-:-:S03]  /*18a0*/  ISETP.GE.AND P1, PT, R131, UR10, PT ;  /* 0x0000000a83007c0c */ /* 0x000fc6000bf26270 */
[----:B------:R0:W5:Y:S04]  /*18b0*/  @!P2 LDG.E.U16 R40, [R18.64+0x2c0] ;  /* 0x0002c00e1228a981 */ /* 0x000168000c1e1500 */
[----:B------:R0:W5:Y:S04]  /*18c0*/  @!P3 LDG.E.U16 R41, [R18.64+0x300] ;  /* 0x0003000e1229b981 */ /* 0x000168000c1e1500 */
[----:B------:R0:W5:Y:S01]  /*18d0*/  @!P0 LDG.E.U16 R31, [R18.64+0x80] ;  /* 0x0000800e121f8981 */ /* 0x000162000c1e1500 */
        /* <DEDUP_REMOVED lines=9> */
[----:B------:R0:W5:Y:S06]  /*1970*/  @!P6 LDG.E.U16 R44, [R18.64+0x3c0] ;  /* 0x0003c00e122ce981 */ /* 0x00016c000c1e1500 */
[----:B------:R0:W5:Y:S01]  /*1980*/  @!P0 LDG.E.U16 R35, [R18.64+0x180] ;  /* 0x0001800e12238981 */ /* 0x000162000c1e1500 */
[----:B------:R-:W-:-:S03]  /*1990*/  ISETP.GE.AND P0, PT, R126, UR10, PT ;  /* 0x0000000a7e007c0c */ /* 0x000fc6000bf06270 */
[----:B------:R0:W5:Y:S01]  /*19a0*/  @!P1 LDG.E.U16 R36, [R18.64+0x1c0] ;  /* 0x0001c00e12249981 */ /* 0x000162000c1e1500 */
[----:B------:R-:W-:Y:S02]  /*19b0*/  ISETP.NE.AND P1, PT, R37, RZ, PT ;  /* 0x000000ff2500720c */ /* 0x000fe40003f25270 */
[----:B------:R-:W-:-:S07]  /*19c0*/  PRMT R37, RZ, 0x7610, R37 ;  /* 0x00007610ff257816 */ /* 0x000fce0000000025 */
[----:B------:R0:W5:Y:S01]  /*19d0*/  @!P0 LDG.E.U16 R37, [R18.64+0x200] ;  /* 0x0002000e12258981 */ /* 0x000162000c1e1500 */
[----:B------:R-:W-:Y:S02]  /*19e0*/  ISETP.NE.AND P0, PT, R38, RZ, PT ;  /* 0x000000ff2600720c */ /* 0x000fe40003f05270 */
[----:B------:R-:W-:Y:S01]  /*19f0*/  PRMT R38, RZ, 0x7610, R38 ;  /* 0x00007610ff267816 */ /* 0x000fe20000000026 */
[----:B------:R0:W5:Y:S10]  /*1a00*/  @!P1 LDG.E.U16 R39, [R18.64+0x280] ;  /* 0x0002800e12279981 */ /* 0x000174000c1e1500 */
[----:B------:R0:W5:Y:S02]  /*1a10*/  @!P0 LDG.E.U16 R38, [R18.64+0x240] ;  /* 0x0002400e12268981 */ /* 0x000164000c1e1500 */
[----:B0-----:R-:W-:-:S02]  /*1a20*/  HADD2.F32 R18, -RZ, R210.H0_H0 ;  /* 0x200000d2ff127230 */ /* 0x001fc40000004100 */
[----:B------:R-:W-:Y:S02]  /*1a30*/  HADD2.F32 R19, -RZ, R101.H0_H0 ;  /* 0x20000065ff137230 */ /* 0x000fe40000004100 */
[----:B------:R-:W-:-:S05]  /*1a40*/  HADD2.F32 R17, -RZ, R17.H0_H0 ;  /* 0x20000011ff117230 */ /* 0x000fca0000004100 */
        /* <DEDUP_REMOVED lines=115> */
.L_x_5044:
[----:B-12---:R-:W-:Y:S05]  /*2180*/  BSYNC B0 ;  /* 0x0000000000007941 */ /* 0x006fea0003800000 */
.L_x_5043:
[----:B------:R-:W-:Y:S01]  /*2190*/  BSSY B0, `(.L_x_5045) ;  /* 0x0000027000007945 */ /* 0x000fe20003800000 */
[----:B------:R-:W-:Y:S01]  /*21a0*/  FFMA.FTZ R29, R70, R20, R29 ;  /* 0x00000014461d7223 */ /* 0x000fe2000001001d */
[----:B------:R-:W-:Y:S01]  /*21b0*/  FSETP.GTU.FTZ.AND P4, PT, R71, 20, PT ;  /* 0x41a000004700780b */ /* 0x000fe20003f9c000 */
        /* <DEDUP_REMOVED lines=36> */
.L_x_5046:
[----:B------:R-:W-:Y:S05]  /*2400*/  BSYNC B0 ;  /* 0x0000000000007941 */ /* 0x000fea0003800000 */
.L_x_5045:
[----:B------:R-:W-:Y:S01]  /*2410*/  BSSY B0, `(.L_x_5047) ;  /* 0x0000027000007945 */ /* 0x000fe20003800000 */
[----:B------:R-:W-:Y:S01]  /*2420*/  FFMA.FTZ R29, R68, R20, R29 ;  /* 0x00000014441d7223 */ /* 0x000fe2000001001d */
[----:B------:R-:W-:Y:S01]  /*2430*/  FSETP.GTU.FTZ.AND P3, PT, R69, 20, PT ;  /* 0x41a000004500780b */ /* 0x000fe20003f7c000 */
        /* <DEDUP_REMOVED lines=36> */
.L_x_5048:
[----:B------:R-:W-:Y:S05]  /*2680*/  BSYNC B0 ;  /* 0x0000000000007941 */ /* 0x000fea0003800000 */
.L_x_5047:
        /* <DEDUP_REMOVED lines=39> */
.L_x_5050:
[----:B------:R-:W-:Y:S05]  /*2900*/  BSYNC B0 ;  /* 0x0000000000007941 */ /* 0x000fea0003800000 */
.L_x_5049:
        /* <DEDUP_REMOVED lines=39> */
.L_x_5052:
[----:B------:R-:W-:Y:S05]  /*2b80*/  BSYNC B0 ;  /* 0x0000000000007941 */ /* 0x000fea0003800000 */
.L_x_5051:
        /* <DEDUP_REMOVED lines=39> */
.L_x_5054:
[----:B------:R-:W-:Y:S05]  /*2e00*/  BSYNC B0 ;  /* 0x0000000000007941 */ /* 0x000fea0003800000 */
.L_x_5053:
        /* <DEDUP_REMOVED lines=38> */
.L_x_5056:
[----:B------:R-:W-:Y:S05]  /*3070*/  BSYNC B0 ;  /* 0x0000000000007941 */ /* 0x000fea0003800000 */
.L_x_5055:
        /* <DEDUP_REMOVED lines=38> */
.L_x_5058:
[----:B------:R-:W-:Y:S05]  /*32e0*/  BSYNC B0 ;  /* 0x0000000000007941 */ /* 0x000fea0003800000 */
.L_x_5057:
        /* <DEDUP_REMOVED lines=38> */
.L_x_5060:
[----:B------:R-:W-:Y:S05]  /*3550*/  BSYNC B0 ;  /* 0x0000000000007941 */ /* 0x000fea0003800000 */
.L_x_5059:
        /* <DEDUP_REMOVED lines=39> */
.L_x_5062:
[----:B------:R-:W-:Y:S05]  /*37d0*/  BSYNC B0 ;  /* 0x0000000000007941 */ /* 0x000fea0003800000 */
.L_x_5061:
        /* <DEDUP_REMOVED lines=37> */
.L_x_5064:
[----:B------:R-:W-:Y:S05]  /*3a30*/  BSYNC B0 ;  /* 0x0000000000007941 */ /* 0x000fea0003800000 */
.L_x_5063:
        /* <DEDUP_REMOVED lines=33> */
.L_x_5066:
[----:B------:R-:W-:Y:S05]  /*3c50*/  BSYNC B0 ;  /* 0x0000000000007941 */ /* 0x000fea0003800000 */
.L_x_5065:
        /* <DEDUP_REMOVED lines=33> */
.L_x_5068:
[----:B------:R-:W-:Y:S05]  /*3e70*/  BSYNC B0 ;  /* 0x0000000000007941 */ /* 0x000fea0003800000 */
.L_x_5067:
        /* <DEDUP_REMOVED lines=33> */
.L_x_5070:
[----:B------:R-:W-:Y:S05]  /*4090*/  BSYNC B0 ;  /* 0x0000000000007941 */ /* 0x000fea0003800000 */
.L_x_5069:
        /* <DEDUP_REMOVED lines=33> */
.L_x_5072:
[----:B------:R-:W-:Y:S05]  /*42b0*/  BSYNC B0 ;  /* 0x0000000000007941 */ /* 0x000fea0003800000 */
.L_x_5071:
        /* <DEDUP_REMOVED lines=33> */
.L_x_5074:
[----:B------:R-:W-:Y:S05]  /*44d0*/  BSYNC B0 ;  /* 0x0000000000007941 */ /* 0x000fea0003800000 */
.L_x_5073:
        /* <DEDUP_REMOVED lines=19> */
[----:B------:R-:W-:Y:S01]  /*4610*/  IADD3 R0, R134, -0x1, RZ ;  /* 0xffffffff86007810 */ /* 0x000fe20007ffe0ff */
[----:B------:R-:W-:Y:S01]  /*4620*/  CS2R R54, SRZ ;  /* 0x0000000000367805 */ /* 0x000fe2000001ff00 */
[----:B------:R-:W-:Y:S01]  /*4630*/  MOV R23, RZ ;  /* 0x000000ff00177202 */ /* 0x000fe20000000f00 */
[----:B------:R-:W-:Y:S01]  /*4640*/  CS2R R52, SRZ ;  /* 0x0000000000347805 */ /* 0x000fe2000001ff00 */
[----:B------:R-:W-:Y:S01]  /*4650*/  LEA.HI R12, R0, R0, RZ, 0x1 ;  /* 0x00000000000c7211 */ /* 0x000fe200078f08ff */
[----:B------:R-:W-:Y:S01]  /*4660*/  CS2R R48, SRZ ;  /* 0x0000000000307805 */ /* 0x000fe2000001ff00 */
[----:B------:R-:W-:Y:S01]  /*4670*/  MOV R57, RZ ;  /* 0x000000ff00397202 */ /* 0x000fe20000000f00 */
[----:B------:R-:W-:Y:S01]  /*4680*/  CS2R R44, SRZ ;  /* 0x00000000002c7805 */ /* 0x000fe2000001ff00 */
[----:B------:R-:W-:Y:S01]  /*4690*/  LOP3.LUT R13, R12, 0xfffffe, RZ, 0xc0, !PT ;  /* 0x00fffffe0c0d7812 */ /* 0x000fe200078ec0ff */
[----:B------:R-:W-:Y:S01]  /*46a0*/  CS2R R42, SRZ ;  /* 0x00000000002a7805 */ /* 0x000fe2000001ff00 */
[----:B------:R-:W-:Y:S01]  /*46b0*/  MOV R50, RZ ;  /* 0x000000ff00327202 */ /* 0x000fe20000000f00 */
[----:B------:R-:W-:Y:S01]  /*46c0*/  CS2R R40, SRZ ;  /* 0x0000000000287805 */ /* 0x000fe2000001ff00 */
[----:B------:R-:W-:Y:S01]  /*46d0*/  IADD3 R0, R0, -R13, RZ ;  /* 0x8000000d00007210 */ /* 0x000fe20007ffe0ff */
[----:B------:R-:W-:Y:S01]  /*46e0*/  UMOV UR6, URZ ;  /* 0x0000003f00067c82 */ /* 0x000fe20008000000 */
[----:B------:R-:W-:Y:S01]  /*46f0*/  MOV R47, RZ ;  /* 0x000000ff002f7202 */ /* 0x000fe20000000f00 */
[----:B------:R-:W-:Y:S01]  /*4700*/  UMOV UR7, URZ ;  /* 0x0000003f00077c82 */ /* 0x000fe20008000000 */
[----:B------:R-:W-:-:S02]  /*4710*/  MOV R38, RZ ;  /* 0x000000ff00267202 */ /* 0x000fc40000000f00 */
.L_x_5112:
[----:B------:R-:W-:Y:S01]  /*4720*/  IMAD R12, R142, c[0x0][0x180], RZ ;  /* 0x000060008e0c7a24 */ /* 0x000fe200078e02ff */
[----:B------:R-:W-:Y:S01]  /*4730*/  SHF.R.S32.HI R150, RZ, 0x1f, R23 ;  /* 0x0000001fff967819 */ /* 0x000fe20000011417 */
[C---:B------:R-:W-:Y:S01]  /*4740*/  IMAD.WIDE.U32 R18, R151.reuse, c[0x0][0x180], RZ ;  /* 0x0000600097127a25 */ /* 0x040fe200078e00ff */
[----:B------:R-:W-:Y:S01]  /*4750*/  ULDC UR10, c[0x0][0x168] ;  /* 0x00005a00000a7ab9 */ /* 0x000fe20000000800 */
[C---:B------:R-:W-:Y:S01]  /*4760*/  LOP3.LUT R133, R2.reuse, 0x20, RZ, 0xfc, !PT ;  /* 0x0000002002857812 */ /* 0x040fe200078efcff */
[----:B------:R-:W-:Y:S01]  /*4770*/  UIADD3 UR10, -UR9, UR10, URZ ;  /* 0x0000000a090a7290 */ /* 0x000fe2000fffe13f */
[----:B------:R-:W-:Y:S01]  /*4780*/  IMAD R3, R151, c[0x0][0x184], R12 ;  /* 0x0000610097037a24 */ /* 0x000fe200078e020c */
[----:B------:R-:W-:Y:S01]  /*4790*/  LOP3.LUT R132, R2, 0x40, RZ, 0xfc, !PT ;  /* 0x0000004002847812 */ /* 0x000fe200078efcff */
[----:B------:R-:W-:Y:S01]  /*47a0*/  IMAD R14, R150, c[0x0][0x1c0], RZ ;  /* 0x00007000960e7a24 */ /* 0x000fe200078e02ff */
[----:B------:R-:W-:Y:S01]  /*47b0*/  LOP3.LUT R131, R2, 0x60, RZ, 0xfc, !PT ;  /* 0x0000006002837812 */ /* 0x000fe200078efcff */
        /* <DEDUP_REMOVED lines=22> */
[----:B---3--:R1:W3:Y:S01]  /*4920*/  @!P2 LDG.E.U16 R19, [R12.64] ;  /* 0x0000000e0c13a981 */ /* 0x0082e2000c1e1500 */
[----:B------:R-:W-:-:S02]  /*4930*/  LOP3.LUT R127, R2, 0xe0, RZ, 0xfc, !PT ;  /* 0x000000e0027f7812 */ /* 0x000fc400078efcff */
[----:B------:R-:W-:Y:S01]  /*4940*/  ISETP.GE.AND P4, PT, R131, UR10, PT ;  /* 0x0000000a83007c0c */ /* 0x000fe2000bf86270 */
[----:B------:R1:W4:Y:S01]  /*4950*/  @!P1 LDG.E.U16 R18, [R12.64+0x40] ;  /* 0x0000400e0c129981 */ /* 0x000322000c1e1500 */
        /* <DEDUP_REMOVED lines=61> */
[----:B------:R-:W-:-:S04]  /*4d30*/  LOP3.LUT P0, RZ, R140, 0x1f, RZ, 0xc0, !PT ;  /* 0x0000001f8cff7812 */ /* 0x000fc8000780c0ff */
[----:B------:R-:W-:-:S05]  /*4d40*/  ISETP.LT.OR P1, PT, R134, 0x2, P0 ;  /* 0x000000028600780c */ /* 0x000fca0000721670 */
[----:B------:R-:W-:-:S04]  /*4d50*/  @P2 IADD3 R12, R140, 0x200, RZ ;  /* 0x000002008c0c2810 */ /* 0x000fc80007ffe0ff */
[----:B0-----:R-:W-:-:S04]  /*4d60*/  SHF.L.U32 R15, R12, 0x2, RZ ;  /* 0x000000020c0f7819 */ /* 0x001fc800000006ff */
[----:B------:R-:W-:-:S05]  /*4d70*/  @!P1 IADD3 R14, R134, -0x2, RZ ;  /* 0xfffffffe860e9810 */ /* 0x000fca0007ffe0ff */
[----:B------:R-:W-:Y:S01]  /*4d80*/  @!P1 IMAD R13, R14, c[0x0][0x16c], R23 ;  /* 0x00005b000e0d9a24 */ /* 0x000fe200078e0217 */
[----:B------:R-:W-:-:S03]  /*4d90*/  HFMA2.MMA R14, -RZ, RZ, 0, 0 ;  /* 0x00000000ff0e7435 */ /* 0x000fc600000001ff */
[----:B------:R-:W-:Y:S01]  /*4da0*/  @!P1 IMAD.WIDE R12, R13, 0x8, R8 ;  /* 0x000000080d0c9825 */ /* 0x000fe200078e0208 */
[----:B------:R-:W-:Y:S02]  /*4db0*/  HADD2.F32 R168, -RZ, R97.H0_H0 ;  /* 0x20000061ffa87230 */ /* 0x000fe40000004100 */
[----:B------:R-:W-:Y:S02]  /*4dc0*/  HADD2.F32 R166, -RZ, R96.H0_H0 ;  /* 0x20000060ffa67230 */ /* 0x000fe40000004100 */
[----:B------:R-:W-:-:S03]  /*4dd0*/  HADD2.F32 R164, -RZ, R95.H0_H0 ;  /* 0x2000005fffa47230 */ /* 0x000fc60000004100 */
[----:B------:R-:W-:Y:S01]  /*4de0*/  FMUL.FTZ R167, R166, R71 ;  /* 0x00000047a6a77220 */ /* 0x000fe20000410000 */
[----:B------:R-:W-:Y:S01]  /*4df0*/  HADD2.F32 R162, -RZ, R94.H0_H0 ;  /* 0x2000005effa27230 */ /* 0x000fe20000004100 */
[----:B------:R-:W-:Y:S02]  /*4e00*/  FMUL.FTZ R169, R164, R69 ;  /* 0x00000045a4a97220 */ /* 0x000fe40000410000 */
[----:B--2---:R-:W-:-:S04]  /*4e10*/  FMUL.FTZ R176, R144, 1.4426950216293334961 ;  /* 0x3fb8aa3b90b07820 */ /* 0x004fc80000410000 */
[C---:B------:R-:W-:Y:S01]  /*4e20*/  FMUL.FTZ R182, R176.reuse, R78 ;  /* 0x0000004eb0b67220 */ /* 0x040fe20000410000 */
[----:B---3--:R-:W-:Y:S05]  /*4e30*/  STS.U16 [R118], R19 ;  /* 0x0000001376007388 */ /* 0x008fea0000000400 */
[----:B------:R-:W0:Y:S01]  /*4e40*/  MUFU.EX2 R182, R182 ;  /* 0x000000b600b67308 */ /* 0x000e220000000800 */
[----:B----4-:R-:W-:Y:S04]  /*4e50*/  STS.U16 [R117+0x40], R18 ;  /* 0x0000401275007388 */ /* 0x010fe80000000400 */
[----:B------:R-:W-:Y:S04]  /*4e60*/  STS.U16 [R116+0x80], R21 ;  /* 0x0000801574007388 */ /* 0x000fe80000000400 */
[----:B------:R-:W-:Y:S04]  /*4e70*/  STS.U16 [R115+0xc0], R146 ;  /* 0x0000c09273007388 */ /* 0x000fe80000000400 */
[----:B------:R-:W-:Y:S04]  /*4e80*/  STS.U16 [R114+0x100], R153 ;  /* 0x0001009972007388 */ /* 0x000fe80000000400 */
[----:B------:R-:W-:Y:S04]  /*4e90*/  STS.U16 [R113+0x140], R148 ;  /* 0x0001409471007388 */ /* 0x000fe80000000400 */
[----:B------:R1:W-:Y:S04]  /*4ea0*/  STS.U16 [R112+0x180], R155 ;  /* 0x0001809b70007388 */ /* 0x0003e80000000400 */
[----:B------:R-:W-:Y:S04]  /*4eb0*/  STS.U16 [R111+0x1c0], R152 ;  /* 0x0001c0986f007388 */ /* 0x000fe80000000400 */
        /* <DEDUP_REMOVED lines=30> */
[----:B------:R-:W0:Y:S01]  /*50a0*/  MUFU.EX2 R175, R175 ;  /* 0x000000af00af7308 */ /* 0x000e220000000800 */
[----:B------:R-:W-:Y:S01]  /*50b0*/  FMUL.FTZ R172, R176, R74 ;  /* 0x0000004ab0ac7220 */ /* 0x000fe20000410000 */
[----:B-1----:R-:W-:Y:S02]  /*50c0*/  HADD2.F32 R155, -RZ, R210.H0_H0 ;  /* 0x200000d2ff9b7230 */ /* 0x002fe40000004100 */
[----:B------:R-:W-:-:S04]  /*50d0*/  HADD2.F32 R148, -RZ, R101.H0_H0 ;  /* 0x20000065ff947230 */ /* 0x000fc80000004100 */
[----:B------:R-:W1:Y:S01]  /*50e0*/  MUFU.EX2 R174, R174 ;  /* 0x000000ae00ae7308 */ /* 0x000e620000000800 */
[----:B------:R-:W-:Y:S01]  /*50f0*/  FMUL.FTZ R171, R176, R73 ;  /* 0x00000049b0ab7220 */ /* 0x000fe20000410000 */
[----:B------:R-:W-:Y:S01]  /*5100*/  HADD2.F32 R153, -RZ, R100.H0_H0 ;  /* 0x20000064ff997230 */ /* 0x000fe20000004100 */
[----:B------:R-:W-:-:S05]  /*5110*/  FMUL.FTZ R183, R155, R78 ;  /* 0x0000004e9bb77220 */ /* 0x000fca0000410000 */
[----:B------:R-:W1:Y:S01]  /*5120*/  MUFU.EX2 R173, R173 ;  /* 0x000000ad00ad7308 */ /* 0x000e620000000800 */
[----:B------:R-:W-:Y:S01]  /*5130*/  FMUL.FTZ R184, R148, R77 ;  /* 0x0000004d94b87220 */ /* 0x000fe20000410000 */
[----:B------:R2:W5:Y:S01]  /*5140*/  @!P1 LDG.E R14, [R12.64+0x4] ;  /* 0x0000040e0c0e9981 */ /* 0x000562000c1e1900 */
[----:B------:R-:W-:Y:S01]  /*5150*/  FMUL.FTZ R170, R176, R71 ;  /* 0x00000047b0aa7220 */ /* 0x000fe20000410000 */
[----:B------:R-:W-:-:S04]  /*5160*/  HADD2.F32 R146, -RZ, R99.H0_H0 ;  /* 0x20000063ff927230 */ /* 0x000fc80000004100 */
[----:B------:R-:W3:Y:S01]  /*5170*/  MUFU.EX2 R172, R172 ;  /* 0x000000ac00ac7308 */ /* 0x000ee20000000800 */
[----:B0-----:R-:W-:Y:S02]  /*5180*/  FMUL.FTZ R15, R153, R76 ;  /* 0x0000004c990f7220 */ /* 0x001fe40000410000 */
[----:B--2---:R-:W-:Y:S01]  /*5190*/  FFMA.FTZ R12, R175, R183, R184 ;  /* 0x000000b7af0c7223 */ /* 0x004fe200000100b8 */
[----:B------:R-:W-:Y:S01]  /*51a0*/  HADD2.F32 R161, -RZ, R98.H0_H0 ;  /* 0x20000062ffa17230 */ /* 0x000fe20000004100 */
[----:B------:R-:W-:-:S03]  /*51b0*/  FMUL.FTZ R190, R176, R69 ;  /* 0x00000045b0be7220 */ /* 0x000fc60000410000 */
[----:B------:R-:W0:Y:S01]  /*51c0*/  MUFU.EX2 R171, R171 ;  /* 0x000000ab00ab7308 */ /* 0x000e220000000800 */
[----:B------:R-:W-:Y:S02]  /*51d0*/  FMUL.FTZ R13, R182, R175 ;  /* 0x000000afb60d7220 */ /* 0x000fe40000410000 */
[----:B------:R-:W-:Y:S02]  /*51e0*/  FMUL.FTZ R18, R146, R75 ;  /* 0x0000004b92127220 */ /* 0x000fe40000410000 */
[----:B-1----:R-:W-:-:S03]  /*51f0*/  FFMA.FTZ R12, R174, R12, R15 ;  /* 0x0000000cae0c7223 */ /* 0x002fc6000001000f */
[----:B------:R-:W1:Y:S01]  /*5200*/  MUFU.EX2 R170, R170 ;  /* 0x000000aa00aa7308 */ /* 0x000e620000000800 */
[----:B------:R-:W-:Y:S02]  /*5210*/  FMUL.FTZ R192, R176, R67 ;  /* 0x00000043b0c07220 */ /* 0x000fe40000410000 */
[----:B------:R-:W-:Y:S02]  /*5220*/  FMUL.FTZ R16, R174, R13 ;  /* 0x0000000dae107220 */ /* 0x000fe40000410000 */
[----:B------:R-:W-:Y:S02]  /*5230*/  FMUL.FTZ R165, R161, R74 ;  /* 0x0000004aa1a57220 */ /* 0x000fe40000410000 */
[C---:B------:R-:W-:Y:S01]  /*5240*/  FFMA.FTZ R12, R173.reuse, R12, R18 ;  /* 0x0000000cad0c7223 */ /* 0x040fe20000010012 */
[----:B------:R-:W2:Y:S01]  /*5250*/  MUFU.EX2 R190, R190 ;  /* 0x000000be00be7308 */ /* 0x000ea20000000800 */
[----:B------:R-:W-:Y:S02]  /*5260*/  FMUL.FTZ R193, R176, R65 ;  /* 0x00000041b0c17220 */ /* 0x000fe40000410000 */
[----:B------:R-:W-:-:S02]  /*5270*/  FMUL.FTZ R13, R173, R16 ;  /* 0x00000010ad0d7220 */ /* 0x000fc40000410000 */
[----:B------:R-:W-:Y:S02]  /*5280*/  FMUL.FTZ R16, R168, R73 ;  /* 0x00000049a8107220 */ /* 0x000fe40000410000 */
[----:B---3--:R-:W-:Y:S01]  /*5290*/  FFMA.FTZ R12, R172, R12, R165 ;  /* 0x0000000cac0c7223 */ /* 0x008fe200000100a5 */
[----:B------:R-:W3:Y:S01]  /*52a0*/  MUFU.EX2 R192, R192 ;  /* 0x000000c000c07308 */ /* 0x000ee20000000800 */
[----:B------:R-:W-:Y:S02]  /*52b0*/  FMUL.FTZ R196, R176, R63 ;  /* 0x0000003fb0c47220 */ /* 0x000fe40000410000 */
[----:B------:R-:W-:Y:S02]  /*52c0*/  FMUL.FTZ R152, R172, R13 ;  /* 0x0000000dac987220 */ /* 0x000fe40000410000 */
[----:B0-----:R-:W-:-:S03]  /*52d0*/  FFMA.FTZ R12, R171, R12, R16 ;  /* 0x0000000cab0c7223 */ /* 0x001fc60000010010 */
[----:B------:R-:W0:Y:S01]  /*52e0*/  MUFU.EX2 R193, R193 ;  /* 0x000000c100c17308 */ /* 0x000e220000000800 */
[----:B------:R-:W-:Y:S02]  /*52f0*/  FMUL.FTZ R198, R176, R61 ;  /* 0x0000003db0c67220 */ /* 0x000fe40000410000 */
[----:B------:R-:W-:Y:S02]  /*5300*/  FMUL.FTZ R13, R171, R152 ;  /* 0x00000098ab0d7220 */ /* 0x000fe40000410000 */
[----:B-1----:R-:W-:-:S03]  /*5310*/  FFMA.FTZ R12, R170, R12, R167 ;  /* 0x0000000caa0c7223 */ /* 0x002fc600000100a7 */
[----:B------:R-:W1:Y:S01]  /*5320*/  MUFU.EX2 R196, R196 ;  /* 0x000000c400c47308 */ /* 0x000e620000000800 */
[----:B------:R-:W-:Y:S01]  /*5330*/  FMUL.FTZ R200, R176, R59 ;  /* 0x0000003bb0c87220 */ /* 0x000fe20000410000 */
[----:B------:R-:W-:Y:S01]  /*5340*/  HADD2.F32 R160, -RZ, R93.H0_H0 ;  /* 0x2000005dffa07230 */ /* 0x000fe20000004100 */
[----:B------:R-:W-:Y:S02]  /*5350*/  FMUL.FTZ R19, R170, R13 ;  /* 0x0000000daa137220 */ /* 0x000fe40000410000 */
[----:B------:R-:W-:Y:S02]  /*5360*/  FMUL.FTZ R13, R162, R67 ;  /* 0x00000043a20d7220 */ /* 0x000fe40000410000 */
[----:B--2---:R-:W-:Y:S01]  /*5370*/  FFMA.FTZ R21, R190, R12, R169 ;  /* 0x0000000cbe157223 */ /* 0x004fe200000100a9 */
[----:B------:R-:W2:Y:S01]  /*5380*/  MUFU.EX2 R198, R198 ;  /* 0x000000c600c67308 */ /* 0x000ea20000000800 */
[----:B------:R-:W-:Y:S01]  /*5390*/  FMUL.FTZ R202, R176, R56 ;  /* 0x00000038b0ca7220 */ /* 0x000fe20000410000 */
[----:B------:R-:W-:Y:S01]  /*53a0*/  HADD2.F32 R158, -RZ, R92.H0_H0 ;  /* 0x2000005cff9e7230 */ /* 0x000fe20000004100 */
[----:B------:R-:W-:-:S02]  /*53b0*/  FMUL.FTZ R19, R190, R19 ;  /* 0x00000013be137220 */ /* 0x000fc40000410000 */
[----:B------:R-:W-:Y:S02]  /*53c0*/  FMUL.FTZ R12, R160, R65 ;  /* 0x00000041a00c7220 */ /* 0x000fe40000410000 */
[----:B---3--:R-:W-:Y:S01]  /*53d0*/  FFMA.FTZ R21, R192, R21, R13 ;  /* 0x00000015c0157223 */ /* 0x008fe2000001000d */
[----:B------:R-:W3:Y:S01]  /*53e0*/  MUFU.EX2 R200, R200 ;  /* 0x000000c800c87308 */ /* 0x000ee20000000800 */
[----:B------:R-:W-:Y:S01]  /*53f0*/  FMUL.FTZ R204, R176, R51 ;  /* 0x00000033b0cc7220 */ /* 0x000fe20000410000 */
[----:B------:R-:W-:Y:S01]  /*5400*/  HADD2.F32 R156, -RZ, R91.H0_H0 ;  /* 0x2000005bff9c7230 */ /* 0x000fe20000004100 */
[----:B------:R-:W-:Y:S02]  /*5410*/  FMUL.FTZ R152, R192, R19 ;  /* 0x00000013c0987220 */ /* 0x000fe40000410000 */
[----:B------:R-:W-:Y:S02]  /*5420*/  FMUL.FTZ R195, R158, R63 ;  /* 0x0000003f9ec37220 */ /* 0x000fe40000410000 */
[C---:B0-----:R-:W-:Y:S01]  /*5430*/  FFMA.FTZ R21, R193.reuse, R21, R12 ;  /* 0x00000015c1157223 */ /* 0x041fe2000001000c */
[----:B------:R-:W0:Y:S01]  /*5440*/  MUFU.EX2 R202, R202 ;  /* 0x000000ca00ca7308 */ /* 0x000e220000000800 */
[----:B------:R-:W-:Y:S01]  /*5450*/  HADD2.F32 R154, -RZ, R90.H0_H0 ;  /* 0x2000005aff9a7230 */ /* 0x000fe20000004100 */
[----:B------:R-:W-:-:S02]  /*5460*/  FMUL.FTZ R19, R193, R152 ;  /* 0x00000098c1137220 */ /* 0x000fc40000410000 */
[----:B------:R-:W-:Y:S02]  /*5470*/  FMUL.FTZ R206, R176, R46 ;  /* 0x0000002eb0ce7220 */ /* 0x000fe40000410000 */
[----:B------:R-:W-:Y:S02]  /*5480*/  FMUL.FTZ R203, R156, R61 ;  /* 0x0000003d9ccb7220 */ /* 0x000fe40000410000 */
[----:B------:R-:W0:Y:S01]  /*5490*/  MUFU.EX2 R204, R204 ;  /* 0x000000cc00cc7308 */ /* 0x000e220000000800 */
[C---:B-1----:R-:W-:Y:S01]  /*54a0*/  FFMA.FTZ R21, R196.reuse, R21, R195 ;  /* 0x00000015c4157223 */ /* 0x042fe200000100c3 */
[----:B------:R-:W-:Y:S01]  /*54b0*/  HADD2.F32 R159, -RZ, R89.H0_H0 ;  /* 0x20000059ff9f7230 */ /* 0x000fe20000004100 */
[----:B------:R-:W-:Y:S02]  /*54c0*/  FMUL.FTZ R157, R196, R19 ;  /* 0x00000013c49d7220 */ /* 0x000fe40000410000 */
[----:B------:R-:W-:Y:S02]  /*54d0*/  FMUL.FTZ R19, R154, R59 ;  /* 0x0000003b9a137220 */ /* 0x000fe40000410000 */
[C---:B--2---:R-:W-:Y:S01]  /*54e0*/  FFMA.FTZ R21, R198.reuse, R21, R203 ;  /* 0x00000015c6157223 */ /* 0x044fe200000100cb */
[----:B------:R-:W1:Y:S01]  /*54f0*/  MUFU.EX2 R206, R206 ;  /* 0x000000ce00ce7308 */ /* 0x000e620000000800 */
[----:B------:R-:W-:Y:S01]  /*5500*/  FMUL.FTZ R157, R198, R157 ;  /* 0x0000009dc69d7220 */ /* 0x000fe20000410000 */
[----:B------:R-:W-:Y:S01]  /*5510*/  HADD2.F32 R152, -RZ, R88.H0_H0 ;  /* 0x20000058ff987230 */ /* 0x000fe20000004100 */
[----:B------:R-:W-:Y:S01]  /*5520*/  FMUL.FTZ R215, R159, R56 ;  /* 0x000000389fd77220 */ /* 0x000fe20000410000 */
[----:B------:R-:W-:Y:S01]  /*5530*/  ISETP.NE.AND P1, PT, R140, 0x1f, PT ;  /* 0x0000001f8c00780c */ /* 0x000fe20003f25270 */
[----:B---3--:R-:W-:-:S02]  /*5540*/  FFMA.FTZ R21, R200, R21, R19 ;  /* 0x00000015c8157223 */ /* 0x008fc40000010013 */
[----:B------:R-:W-:Y:S01]  /*5550*/  FMUL.FTZ R177, R200, R157 ;  /* 0x0000009dc8b17220 */ /* 0x000fe20000410000 */
[----:B------:R-:W-:Y:S01]  /*5560*/  HADD2.F32 R157, -RZ, R87.H0_H0 ;  /* 0x20000057ff9d7230 */ /* 0x000fe20000004100 */
[----:B------:R-:W-:Y:S02]  /*5570*/  FMUL.FTZ R213, R152, R51 ;  /* 0x0000003398d57220 */ /* 0x000fe40000410000 */
[----:B0-----:R-:W-:Y:S02]  /*5580*/  FFMA.FTZ R21, R202, R21, R215 ;  /* 0x00000015ca157223 */ /* 0x001fe400000100d7 */
[----:B------:R-:W-:Y:S02]  /*5590*/  FMUL.FTZ R209, R157, R46 ;  /* 0x0000002e9dd17220 */ /* 0x000fe40000410000 */
[----:B------:R-:W-:-:S04]  /*55a0*/  FFMA.FTZ R21, R204, R21, R213 ;  /* 0x00000015cc157223 */ /* 0x000fc800000100d5 */
[----:B-1----:R-:W-:Y:S02]  /*55b0*/  FFMA.FTZ R221, R206, R21, R209 ;  /* 0x00000015cedd7223 */ /* 0x002fe400000100d1 */
[----:B------:R0:W1:Y:S01]  /*55c0*/  @P1 LDS R21, [R140.X4+0x16ac] ;  /* 0x0016ac008c151984 */ /* 0x0000620000004800 */
[----:B------:R-:W-:Y:S01]  /*55d0*/  FMUL.FTZ R177, R202, R177 ;  /* 0x000000b1cab17220 */ /* 0x000fe20000410000 */
[----:B------:R0:W2:Y:S01]  /*55e0*/  R2UR UR8, R20 ;  /* 0x00000000140873c2 */ /* 0x0000a200000e0000 */
[----:B------:R-:W-:Y:S02]  /*55f0*/  BSSY B0, `(.L_x_5076) ;  /* 0x000000c000007945 */ /* 0x000fe40003800000 */
[----:B------:R-:W-:-:S04]  /*5600*/  FMUL.FTZ R177, R204, R177 ;  /* 0x000000b1ccb17220 */ /* 0x000fc80000410000 */
[----:B------:R-:W-:Y:S01]  /*5610*/  FMUL.FTZ R228, R206, R177 ;  /* 0x000000b1cee47220 */ /* 0x000fe20000410000 */
[----:B------:R-:W-:Y:S05]  /*5620*/  @P1 BRA `(.L_x_5077) ;  /* 0x0000008000001947 */ /* 0x000fea0003800000 */
[----:B0---4-:R-:W-:-:S13]  /*5630*/  ISETP.NE.AND P3, PT, R134, c[0x0][0x174], PT ;  /* 0x00005d0086007a0c */ /* 0x011fda0003f65270 */
[----:B-1----:R-:W-:-:S04]  /*5640*/  @P3 IADD3 R21, -R136, c[0x0][0x174], RZ ;  /* 0x00005d0088153a10 */ /* 0x002fc80007ffe1ff */
[----:B------:R-:W-:-:S04]  /*5650*/  @P3 LEA.HI R20, R21, R21, RZ, 0x1 ;  /* 0x0000001515143211 */ /* 0x000fc800078f08ff */
[----:B------:R-:W-:-:S04]  /*5660*/  @P3 LOP3.LUT R20, R20, 0xfffffe, RZ, 0xc0, !PT ;  /* 0x00fffffe14143812 */ /* 0x000fc800078ec0ff */
[----:B------:R-:W-:Y:S02]  /*5670*/  @P3 IADD3 R20, -R20, R21, RZ ;  /* 0x0000001514143210 */ /* 0x000fe40007ffe1ff */
[----:B------:R-:W-:Y:S02]  /*5680*/  MOV R21, 0x3f800000 ;  /* 0x3f80000000157802 */ /* 0x000fe40000000f00 */
[----:B------:R-:W-:-:S05]  /*5690*/  @P3 LEA R20, R20, R23, 0x8 ;  /* 0x0000001714143211 */ /* 0x000fca00078e40ff */
[----:B------:R0:W1:Y:S02]  /*56a0*/  @P3 LDS R21, [R20.X4+0xea8] ;  /* 0x000ea80014153984 */ /* 0x0000640000004800 */
.L_x_5077:
[----:B0---4-:R-:W-:Y:S05]  /*56b0*/  BSYNC B0 ;  /* 0x0000000000007941 */ /* 0x011fea0003800000 */
.L_x_5076:
[----:B------:R-:W0:Y:S01]  /*56c0*/  SHFL.UP PT, R20, R221, 0x1, RZ ;  /* 0x04200000dd147989 */ /* 0x000e2200000e00ff */
[----:B------:R-:W-:Y:S01]  /*56d0*/  ISETP.GE.AND P3, PT, R139, 0x1, PT ;  /* 0x000000018b00780c */ /* 0x000fe20003f66270 */
[----:B------:R-:W-:Y:S01]  /*56e0*/  HADD2.F32 R208, -RZ, R208.H0_H0 ;  /* 0x200000d0ffd07230 */ /* 0x000fe20000004100 */
[----:B------:R-:W-:Y:S01]  /*56f0*/  ISETP.GE.OR P0, PT, R134, c[0x0][0x174], P0 ;  /* 0x00005d0086007a0c */ /* 0x000fe20000706670 */
[----:B------:R-:W3:Y:S01]  /*5700*/  SHFL.UP PT, R177, R228, 0x1, RZ ;  /* 0x04200000e4b17989 */ /* 0x000ee200000e00ff */
[----:B------:R-:W-:Y:S01]  /*5710*/  HADD2.F32 R163, -RZ, R163.H0_H0 ;  /* 0x200000a3ffa37230 */ /* 0x000fe20000004100 */
[----:B------:R-:W-:Y:S01]  /*5720*/  USHF.L.U32 UR21, UR6, 0x2, URZ ;  /* 0x0000000206157899 */ /* 0x000fe2000800063f */
[----:B------:R-:W-:Y:S01]  /*5730*/  HADD2.F32 R17, -RZ, R17.H0_H0 ;  /* 0x20000011ff117230 */ /* 0x000fe20000004100 */
[----:B--2---:R-:W-:Y:S01]  /*5740*/  FMUL.FTZ R211, R208, UR8 ;  /* 0x00000008d0d37c20 */ /* 0x004fe20008410000 */
[----:B------:R-:W-:Y:S01]  /*5750*/  HADD2.F32 R217, -RZ, R217.H0_H0 ;  /* 0x200000d9ffd97230 */ /* 0x000fe20000004100 */
[----:B------:R-:W-:Y:S01]  /*5760*/  ISETP.NE.AND P5, PT, R140, RZ, PT ;  /* 0x000000ff8c00720c */ /* 0x000fe20003fa5270 */
        /* <DEDUP_REMOVED lines=13> */
[----:B0-----:R-:W-:Y:S01]  /*5840*/  @P3 FFMA.FTZ R221, R228, R20, R221 ;  /* 0x00000014e4dd3223 */ /* 0x001fe200000100dd */
[----:B------:R-:W-:Y:S01]  /*5850*/  HADD2.F32 R187, -RZ, R187.H0_H0 ;  /* 0x200000bbffbb7230 */ /* 0x000fe20000004100 */
[----:B------:R-:W-:Y:S01]  /*5860*/  FMUL.FTZ R199, R218, UR8 ;  /* 0x00000008dac77c20 */ /* 0x000fe20008410000 */
[----:B------:R-:W-:Y:S01]  /*5870*/  HADD2.F32 R188, -RZ, R188.H0_H0 ;  /* 0x200000bcffbc7230 */ /* 0x000fe20000004100 */
[----:B---3--:R-:W-:Y:S01]  /*5880*/  @P3 FMUL.FTZ R228, R228, R177 ;  /* 0x000000b1e4e43220 */ /* 0x008fe20000410000 */
[----:B------:R-:W0:Y:S01]  /*5890*/  SHFL.UP PT, R20, R221, 0x2, RZ ;  /* 0x04400000dd147989 */ /* 0x000e2200000e00ff */
[----:B------:R-:W-:Y:S01]  /*58a0*/  ISETP.GE.AND P3, PT, R139, 0x2, PT ;  /* 0x000000028b00780c */ /* 0x000fe20003f66270 */
[----:B------:R-:W-:Y:S01]  /*58b0*/  FMUL.FTZ R201, R66, R201 ;  /* 0x000000c942c97220 */ /* 0x000fe20000410000 */
[----:B------:R-:W-:Y:S01]  /*58c0*/  HADD2.F32 R185, -RZ, R185.H0_H0 ;  /* 0x200000b9ffb97230 */ /* 0x000fe20000004100 */
[----:B------:R-:W2:Y:S01]  /*58d0*/  SHFL.UP PT, R177, R228, 0x2, RZ ;  /* 0x04400000e4b17989 */ /* 0x000ea200000e00ff */
[----:B------:R-:W-:Y:S01]  /*58e0*/  FMUL.FTZ R197, R216, UR8 ;  /* 0x00000008d8c57c20 */ /* 0x000fe20008410000 */
[----:B------:R-:W-:Y:S01]  /*58f0*/  HADD2.F32 R223, -RZ, R223.H0_H0 ;  /* 0x200000dfffdf7230 */ /* 0x000fe20000004100 */
[----:B------:R-:W-:Y:S01]  /*5900*/  FMUL.FTZ R199, R68, R199 ;  /* 0x000000c744c77220 */ /* 0x000fe20000410000 */
[----:B------:R-:W-:Y:S01]  /*5910*/  HADD2.F32 R226, -RZ, R226.H0_H0 ;  /* 0x200000e2ffe27230 */ /* 0x000fe20000004100 */
[----:B------:R-:W-:Y:S01]  /*5920*/  FMUL.FTZ R197, R70, R197 ;  /* 0x000000c546c57220 */ /* 0x000fe20000410000 */
[----:B------:R-:W-:Y:S01]  /*5930*/  BSSY B0, `(.L_x_5078) ;  /* 0x0000110000007945 */ /* 0x000fe20003800000 */
[----:B------:R-:W-:-:S02]  /*5940*/  FMUL.FTZ R189, R186, UR8 ;  /* 0x00000008babd7c20 */ /* 0x000fc40008410000 */
[----:B------:R-:W-:Y:S02]  /*5950*/  FMUL.FTZ R181, R223, UR8 ;  /* 0x00000008dfb57c20 */ /* 0x000fe40008410000 */
[----:B------:R-:W-:Y:S02]  /*5960*/  FMUL.FTZ R189, R80, R189 ;  /* 0x000000bd50bd7220 */ /* 0x000fe40000410000 */
[----:B------:R-:W-:Y:S02]  /*5970*/  FMUL.FTZ R230, R226, UR8 ;  /* 0x00000008e2e67c20 */ /* 0x000fe40008410000 */
[C---:B0-----:R-:W-:Y:S02]  /*5980*/  @P3 FFMA.FTZ R221, R228.reuse, R20, R221 ;  /* 0x00000014e4dd3223 */ /* 0x041fe400000100dd */
[----:B--2---:R-:W-:-:S03]  /*5990*/  @P3 FMUL.FTZ R228, R228, R177 ;  /* 0x000000b1e4e43220 */ /* 0x004fc60000410000 */
[----:B------:R-:W0:Y:S01]  /*59a0*/  SHFL.UP PT, R20, R221, 0x4, RZ ;  /* 0x04800000dd147989 */ /* 0x000e2200000e00ff */
[----:B------:R-:W-:-:S03]  /*59b0*/  ISETP.GE.AND P3, PT, R139, 0x4, PT ;  /* 0x000000048b00780c */ /* 0x000fc60003f66270 */
[----:B------:R-:W2:Y:S10]  /*59c0*/  SHFL.UP PT, R177, R228, 0x4, RZ ;  /* 0x04800000e4b17989 */ /* 0x000eb400000e00ff */
[----:B0-----:R-:W-:-:S02]  /*59d0*/  @P3 FFMA.FTZ R221, R228, R20, R221 ;  /* 0x00000014e4dd3223 */ /* 0x001fc400000100dd */
[----:B--2---:R-:W-:-:S03]  /*59e0*/  @P3 FMUL.FTZ R228, R228, R177 ;  /* 0x000000b1e4e43220 */ /* 0x004fc60000410000 */
[----:B------:R-:W0:Y:S01]  /*59f0*/  SHFL.UP PT, R231, R221, 0x8, RZ ;  /* 0x05000000dde77989 */ /* 0x000e2200000e00ff */
[----:B------:R-:W-:Y:S01]  /*5a00*/  FMUL.FTZ R177, R163, UR8 ;  /* 0x00000008a3b17c20 */ /* 0x000fe20008410000 */
[----:B------:R-:W-:-:S03]  /*5a10*/  ISETP.GE.AND P3, PT, R139, 0x8, PT ;  /* 0x000000088b00780c */ /* 0x000fc60003f66270 */
[----:B------:R-:W-:Y:S02]  /*5a20*/  FMUL.FTZ R20, R58, R177 ;  /* 0x000000b13a147220 */ /* 0x000fe40000410000 */
[C---:B-1----:R-:W-:Y:S02]  /*5a30*/  FMUL.FTZ R177, R206.reuse, R21 ;  /* 0x00000015ceb17220 */ /* 0x042fe40000410000 */
[----:B------:R-:W-:Y:S02]  /*5a40*/  FFMA.FTZ R176, R206, R20, R211 ;  /* 0x00000014ceb07223 */ /* 0x000fe400000100d3 */
[C---:B------:R-:W-:Y:S02]  /*5a50*/  FMUL.FTZ R177, R204.reuse, R177 ;  /* 0x000000b1ccb17220 */ /* 0x040fe40000410000 */
[----:B------:R-:W-:Y:S02]  /*5a60*/  FFMA.FTZ R176, R204, R176, R207 ;  /* 0x000000b0ccb07223 */ /* 0x000fe400000100cf */
[----:B------:R-:W-:-:S02]  /*5a70*/  FMUL.FTZ R177, R202, R177 ;  /* 0x000000b1cab17220 */ /* 0x000fc40000410000 */
[----:B------:R-:W-:Y:S02]  /*5a80*/  FFMA.FTZ R176, R202, R176, R205 ;  /* 0x000000b0cab07223 */ /* 0x000fe400000100cd */
[C---:B------:R-:W-:Y:S02]  /*5a90*/  FMUL.FTZ R179, R200.reuse, R177 ;  /* 0x000000b1c8b37220 */ /* 0x040fe40000410000 */
[----:B------:R-:W-:Y:S02]  /*5aa0*/  FFMA.FTZ R176, R200, R176, R201 ;  /* 0x000000b0c8b07223 */ /* 0x000fe400000100c9 */
[----:B------:R-:W-:Y:S02]  /*5ab0*/  FMUL.FTZ R177, R219, UR8 ;  /* 0x00000008dbb17c20 */ /* 0x000fe40008410000 */
[C---:B------:R-:W-:Y:S02]  /*5ac0*/  FFMA.FTZ R178, R198.reuse, R176, R199 ;  /* 0x000000b0c6b27223 */ /* 0x040fe400000100c7 */
[----:B------:R-:W-:-:S02]  /*5ad0*/  FMUL.FTZ R179, R198, R179 ;  /* 0x000000b3c6b37220 */ /* 0x000fc40000410000 */
[----:B------:R-:W-:Y:S02]  /*5ae0*/  FMUL.FTZ R194, R72, R177 ;  /* 0x000000b148c27220 */ /* 0x000fe40000410000 */
[----:B------:R-:W-:Y:S02]  /*5af0*/  FMUL.FTZ R176, R224, UR8 ;  /* 0x00000008e0b07c20 */ /* 0x000fe40008410000 */
[C---:B------:R-:W-:Y:S02]  /*5b00*/  FFMA.FTZ R177, R196.reuse, R178, R197 ;  /* 0x000000b2c4b17223 */ /* 0x040fe400000100c5 */
[----:B------:R-:W-:Y:S02]  /*5b10*/  FMUL.FTZ R178, R196, R179 ;  /* 0x000000b3c4b27220 */ /* 0x000fe40000410000 */
[----:B------:R-:W-:Y:S02]  /*5b20*/  FMUL.FTZ R191, R79, R176 ;  /* 0x000000b04fbf7220 */ /* 0x000fe40000410000 */
[----:B------:R-:W-:-:S02]  /*5b30*/  FFMA.FTZ R179, R193, R177, R194 ;  /* 0x000000b1c1b37223 */ /* 0x000fc400000100c2 */
[----:B------:R-:W-:Y:S02]  /*5b40*/  FMUL.FTZ R177, R193, R178 ;  /* 0x000000b2c1b17220 */ /* 0x000fe40000410000 */
[----:B------:R-:W-:Y:S02]  /*5b50*/  FMUL.FTZ R176, R222, UR8 ;  /* 0x00000008deb07c20 */ /* 0x000fe40008410000 */
[C---:B------:R-:W-:Y:S02]  /*5b60*/  FFMA.FTZ R178, R192.reuse, R179, R191 ;  /* 0x000000b3c0b27223 */ /* 0x040fe400000100bf */
[----:B------:R-:W-:Y:S02]  /*5b70*/  FMUL.FTZ R225, R192, R177 ;  /* 0x000000b1c0e17220 */ /* 0x000fe40000410000 */
[----:B------:R-:W-:Y:S02]  /*5b80*/  FMUL.FTZ R179, R187, UR8 ;  /* 0x00000008bbb37c20 */ /* 0x000fe40008410000 */
[----:B------:R-:W-:-:S02]  /*5b90*/  FMUL.FTZ R177, R81, R176 ;  /* 0x000000b051b17220 */ /* 0x000fc40000410000 */
[C---:B------:R-:W-:Y:S02]  /*5ba0*/  FFMA.FTZ R180, R190.reuse, R178, R189 ;  /* 0x000000b2beb47223 */ /* 0x040fe400000100bd */
[----:B------:R-:W-:Y:S02]  /*5bb0*/  FMUL.FTZ R225, R190, R225 ;  /* 0x000000e1bee17220 */ /* 0x000fe40000410000 */
[----:B------:R-:W-:Y:S02]  /*5bc0*/  FMUL.FTZ R178, R188, UR8 ;  /* 0x00000008bcb27c20 */ /* 0x000fe40008410000 */
[----:B------:R-:W-:Y:S02]  /*5bd0*/  FMUL.FTZ R176, R82, R179 ;  /* 0x000000b352b07220 */ /* 0x000fe40000410000 */
[C---:B------:R-:W-:Y:S02]  /*5be0*/  FFMA.FTZ R227, R170.reuse, R180, R177 ;  /* 0x000000b4aae37223 */ /* 0x040fe400000100b1 */
[----:B------:R-:W-:-:S02]  /*5bf0*/  FMUL.FTZ R180, R170, R225 ;  /* 0x000000e1aab47220 */ /* 0x000fc40000410000 */
[----:B------:R-:W-:Y:S02]  /*5c00*/  FMUL.FTZ R225, R185, UR8 ;  /* 0x00000008b9e17c20 */ /* 0x000fe40008410000 */
[----:B------:R-:W-:Y:S02]  /*5c10*/  FMUL.FTZ R179, R83, R178 ;  /* 0x000000b253b37220 */ /* 0x000fe40000410000 */
[C---:B------:R-:W-:Y:S02]  /*5c20*/  FFMA.FTZ R229, R171.reuse, R227, R176 ;  /* 0x000000e3abe57223 */ /* 0x040fe400000100b0 */
[----:B------:R-:W-:Y:S02]  /*5c30*/  FMUL.FTZ R227, R171, R180 ;  /* 0x000000b4abe37220 */ /* 0x000fe40000410000 */
[----:B------:R-:W-:Y:S02]  /*5c40*/  FMUL.FTZ R178, R84, R225 ;  /* 0x000000e154b27220 */ /* 0x000fe40000410000 */
[----:B------:R-:W-:-:S02]  /*5c50*/  FFMA.FTZ R229, R172, R229, R179 ;  /* 0x000000e5ace57223 */ /* 0x000fc400000100b3 */
[----:B------:R-:W-:Y:S02]  /*5c60*/  FMUL.FTZ R232, R172, R227 ;  /* 0x000000e3ace87220 */ /* 0x000fe40000410000 */
[----:B------:R-:W-:Y:S02]  /*5c70*/  FMUL.FTZ R180, R86, R181 ;  /* 0x000000b556b47220 */ /* 0x000fe40000410000 */
[----:B------:R-:W-:Y:S02]  /*5c80*/  FMUL.FTZ R181, R85, R230 ;  /* 0x000000e655b57220 */ /* 0x000fe40000410000 */
[C---:B------:R-:W-:Y:S02]  /*5c90*/  FFMA.FTZ R227, R173.reuse, R229, R178 ;  /* 0x000000e5ade37223 */ /* 0x040fe400000100b2 */
[----:B------:R-:W-:Y:S01]  /*5ca0*/  FMUL.FTZ R225, R173, R232 ;  /* 0x000000e8ade17220 */ /* 0x000fe20000410000 */
[----:B------:R-:W1:Y:S01]  /*5cb0*/  SHFL.UP PT, R229, R228, 0x8, RZ ;  /* 0x05000000e4e57989 */ /* 0x000e6200000e00ff */
[----:B------:R-:W-:-:S02]  /*5cc0*/  FFMA.FTZ R227, R174, R227, R181 ;  /* 0x000000e3aee37223 */ /* 0x000fc400000100b5 */
[----:B------:R-:W-:Y:S02]  /*5cd0*/  FMUL.FTZ R232, R174, R225 ;  /* 0x000000e1aee87220 */ /* 0x000fe40000410000 */
[C---:B------:R-:W-:Y:S01]  /*5ce0*/  FFMA.FTZ R230, R175.reuse, R227, R180 ;  /* 0x000000e3afe67223 */ /* 0x040fe200000100b4 */
[----:B------:R-:W-:Y:S01]  /*5cf0*/  LOP3.LUT R227, R140, 0x1f, RZ, 0xc0, !PT ;  /* 0x0000001f8ce37812 */ /* 0x000fe200078ec0ff */
[----:B------:R-:W-:Y:S02]  /*5d00*/  FMUL.FTZ R225, R175, R232 ;  /* 0x000000e8afe17220 */ /* 0x000fe40000410000 */
[----:B0-----:R-:W-:Y:S01]  /*5d10*/  @P3 FFMA.FTZ R221, R228, R231, R221 ;  /* 0x000000e7e4dd3223 */ /* 0x001fe200000100dd */
[----:B------:R-:W0:Y:S01]  /*5d20*/  SHFL.DOWN PT, R233, R230, 0x1, 0x1f ;  /* 0x08201f00e6e97f89 */ /* 0x000e2200000e0000 */
[----:B------:R-:W-:-:S03]  /*5d30*/  ISETP.NE.AND P4, PT, R227, 0x1f, PT ;  /* 0x0000001fe300780c */ /* 0x000fc60003f85270 */
[----:B------:R-:W2:Y:S04]  /*5d40*/  SHFL.DOWN PT, R232, R225, 0x1, 0x1f ;  /* 0x08201f00e1e87f89 */ /* 0x000ea800000e0000 */
[----:B------:R-:W3:Y:S01]  /*5d50*/  SHFL.UP PT, R231, R221, 0x10, RZ ;  /* 0x06000000dde77989 */ /* 0x000ee200000e00ff */
[----:B-1----:R-:W-:Y:S01]  /*5d60*/  @P3 FMUL.FTZ R228, R228, R229 ;  /* 0x000000e5e4e43220 */ /* 0x002fe20000410000 */
[----:B------:R-:W-:-:S04]  /*5d70*/  ISETP.GE.AND P3, PT, R139, 0x10, PT ;  /* 0x000000108b00780c */ /* 0x000fc80003f66270 */
[----:B------:R-:W1:Y:S01]  /*5d80*/  SHFL.UP PT, R229, R228, 0x10, RZ ;  /* 0x06000000e4e57989 */ /* 0x000e6200000e00ff */
[C---:B0-----:R-:W-:Y:S02]  /*5d90*/  @P4 FFMA.FTZ R230, R225.reuse, R233, R230 ;  /* 0x000000e9e1e64223 */ /* 0x041fe400000100e6 */
[----:B--2---:R-:W-:-:S03]  /*5da0*/  @P4 FMUL.FTZ R225, R225, R232 ;  /* 0x000000e8e1e14220 */ /* 0x004fc60000410000 */
[----:B------:R-:W0:Y:S01]  /*5db0*/  SHFL.DOWN PT, R233, R230, 0x2, 0x1f ;  /* 0x08401f00e6e97f89 */ /* 0x000e2200000e0000 */
[C---:B------:R-:W-:Y:S02]  /*5dc0*/  ISETP.GE.U32.AND P4, PT, R227.reuse, 0x1e, PT ;  /* 0x0000001ee300780c */ /* 0x040fe40003f86070 */
[C---:B---3--:R-:W-:Y:S01]  /*5dd0*/  @P3 FFMA.FTZ R221, R228.reuse, R231, R221 ;  /* 0x000000e7e4dd3223 */ /* 0x048fe200000100dd */
[----:B------:R-:W2:Y:S05]  /*5de0*/  SHFL.DOWN PT, R232, R225, 0x2, 0x1f ;  /* 0x08401f00e1e87f89 */ /* 0x000eaa00000e0000 */
[----:B------:R-:W-:Y:S01]  /*5df0*/  SHFL.UP PT, R221, R221, 0x1, RZ ;  /* 0x04200000dddd7989 */ /* 0x000fe200000e00ff */
[----:B-1----:R-:W-:Y:S01]  /*5e00*/  @P3 FMUL.FTZ R228, R228, R229 ;  /* 0x000000e5e4e43220 */ /* 0x002fe20000410000 */
[----:B------:R-:W-:-:S02]  /*5e10*/  ISETP.GE.U32.AND P3, PT, R227, 0x1c, PT ;  /* 0x0000001ce300780c */ /* 0x000fc40003f66070 */
[----:B-----5:R-:W-:Y:S04]  /*5e20*/  SHFL.IDX PT, R229, R14, RZ, 0x1f ;  /* 0x00001fff0ee57589 */ /* 0x020fe800000e0000 */
[----:B------:R-:W1:Y:S01]  /*5e30*/  SHFL.UP PT, R228, R228, 0x1, RZ ;  /* 0x04200000e4e47989 */ /* 0x000e6200000e00ff */
[C---:B0-----:R-:W-:Y:S02]  /*5e40*/  @!P4 FFMA.FTZ R230, R225.reuse, R233, R230 ;  /* 0x000000e9e1e6c223 */ /* 0x041fe400000100e6 */
[----:B--2---:R-:W-:-:S03]  /*5e50*/  @!P4 FMUL.FTZ R225, R225, R232 ;  /* 0x000000e8e1e1c220 */ /* 0x004fc60000410000 */
[----:B------:R-:W0:Y:S04]  /*5e60*/  SHFL.DOWN PT, R231, R230, 0x4, 0x1f ;  /* 0x08801f00e6e77f89 */ /* 0x000e2800000e0000 */
[----:B------:R-:W2:Y:S01]  /*5e70*/  SHFL.DOWN PT, R232, R225, 0x4, 0x1f ;  /* 0x08801f00e1e87f89 */ /* 0x000ea200000e0000 */
[----:B-1----:R-:W-:Y:S01]  /*5e80*/  @P2 FFMA.FTZ R229, R228, R229, R221 ;  /* 0x000000e5e4e52223 */ /* 0x002fe200000100dd */
[----:B------:R-:W-:-:S03]  /*5e90*/  ISETP.GE.U32.AND P2, PT, R227, 0x18, PT ;  /* 0x00000018e300780c */ /* 0x000fc60003f46070 */
[----:B------:R-:W-:-:S04]  /*5ea0*/  FFMA.FTZ R182, R182, R229, R183 ;  /* 0x000000e5b6b67223 */ /* 0x000fc800000100b7 */
[-C--:B------:R-:W-:Y:S02]  /*5eb0*/  FMUL.FTZ R223, R223, R182.reuse ;  /* 0x000000b6dfdf7220 */ /* 0x080fe40000410000 */
[----:B0-----:R-:W-:Y:S02]  /*5ec0*/  @!P3 FFMA.FTZ R230, R225, R231, R230 ;  /* 0x000000e7e1e6b223 */ /* 0x001fe400000100e6 */
[----:B------:R-:W-:Y:S02]  /*5ed0*/  FFMA.FTZ R183, R175, R182, R184 ;  /* 0x000000b6afb77223 */ /* 0x000fe400000100b8 */
[----:B--2---:R-:W-:Y:S01]  /*5ee0*/  @!P3 FMUL.FTZ R225, R225, R232 ;  /* 0x000000e8e1e1b220 */ /* 0x004fe20000410000 */
[----:B------:R-:W0:Y:S01]  /*5ef0*/  SHFL.DOWN PT, R221, R230, 0x8, 0x1f ;  /* 0x09001f00e6dd7f89 */ /* 0x000e2200000e0000 */
[----:B------:R-:W-:Y:S02]  /*5f00*/  FFMA.FTZ R14, R86, R223, RZ ;  /* 0x000000df560e7223 */ /* 0x000fe400000100ff */
[-C--:B------:R-:W-:Y:S01]  /*5f10*/  FMUL.FTZ R226, R226, R183.reuse ;  /* 0x000000b7e2e27220 */ /* 0x080fe20000410000 */
[----:B------:R-:W1:Y:S01]  /*5f20*/  SHFL.DOWN PT, R228, R225, 0x8, 0x1f ;  /* 0x09001f00e1e47f89 */ /* 0x000e6200000e0000 */
[----:B------:R-:W-:Y:S01]  /*5f30*/  FFMA.FTZ R184, R174, R183, R15 ;  /* 0x000000b7aeb87223 */ /* 0x000fe2000001000f */
[----:B------:R-:W-:Y:S01]  /*5f40*/  MOV R15, RZ ;  /* 0x000000ff000f7202 */ /* 0x000fe20000000f00 */
[----:B------:R-:W-:Y:S01]  /*5f50*/  FFMA.FTZ R223, R85, R226, R14 ;  /* 0x000000e255df7223 */ /* 0x000fe2000001000e */
[----:B------:R-:W-:Y:S01]  /*5f60*/  HFMA2.MMA R14, -RZ, RZ, 1.875, 0 ;  /* 0x3f800000ff0e7435 */ /* 0x000fe200000001ff */
[----:B------:R-:W-:-:S02]  /*5f70*/  FMUL.FTZ R226, R185, R184 ;  /* 0x000000b8b9e27220 */ /* 0x000fc40000410000 */
[----:B------:R-:W-:Y:S02]  /*5f80*/  FFMA.FTZ R185, R173, R184, R18 ;  /* 0x000000b8adb97223 */ /* 0x000fe40000010012 */
[----:B------:R-:W-:Y:S02]  /*5f90*/  FFMA.FTZ R226, R84, R226, R223 ;  /* 0x000000e254e27223 */ /* 0x000fe400000100df */
[-C--:B------:R-:W-:Y:S02]  /*5fa0*/  FMUL.FTZ R18, R188, R185.reuse ;  /* 0x000000b9bc127220 */ /* 0x080fe40000410000 */
[----:B------:R-:W-:Y:S01]  /*5fb0*/  FFMA.FTZ R188, R172, R185, R165 ;  /* 0x000000b9acbc7223 */ /* 0x000fe200000100a5 */
[----:B------:R-:W-:Y:S01]  /*5fc0*/  @!P0 LDS.64 R14, [R23.X8+0x1728] ;  /* 0x00172800170e8984 */ /* 0x000fe20000008a00 */
[----:B------:R-:W-:Y:S01]  /*5fd0*/  FFMA.FTZ R223, R83, R18, R226 ;  /* 0x0000001253df7223 */ /* 0x000fe200000100e2 */
[----:B------:R-:W-:Y:S01]  /*5fe0*/  ISETP.GE.U32.AND P0, PT, R227, 0x10, PT ;  /* 0x00000010e300780c */ /* 0x000fe20003f06070 */
[----:B------:R-:W-:-:S02]  /*5ff0*/  FMUL.FTZ R187, R187, R188 ;  /* 0x000000bcbbbb7220 */ /* 0x000fc40000410000 */
[----:B------:R-:W-:Y:S02]  /*6000*/  FFMA.FTZ R165, R171, R188, R16 ;  /* 0x000000bcaba57223 */ /* 0x000fe40000010010 */
[C---:B0-----:R-:W-:Y:S02]  /*6010*/  @!P2 FFMA.FTZ R230, R225.reuse, R221, R230 ;  /* 0x000000dde1e6a223 */ /* 0x041fe400000100e6 */
[----:B------:R-:W-:Y:S02]  /*6020*/  FFMA.FTZ R226, R82, R187, R223 ;  /* 0x000000bb52e27223 */ /* 0x000fe400000100df */
[----:B-1----:R-:W-:Y:S01]  /*6030*/  @!P2 FMUL.FTZ R225, R225, R228 ;  /* 0x000000e4e1e1a220 */ /* 0x002fe20000410000 */
[----:B------:R-:W0:Y:S01]  /*6040*/  SHFL.DOWN PT, R18, R230, 0x10, 0x1f ;  /* 0x0a001f00e6127f89 */ /* 0x000e2200000e0000 */
[-C--:B------:R-:W-:Y:S02]  /*6050*/  FMUL.FTZ R222, R222, R165.reuse ;  /* 0x000000a5dede7220 */ /* 0x080fe40000410000 */
[----:B------:R-:W-:Y:S01]  /*6060*/  FFMA.FTZ R167, R170, R165, R167 ;  /* 0x000000a5aaa77223 */ /* 0x000fe200000100a7 */
[----:B------:R-:W1:Y:S01]  /*6070*/  SHFL.DOWN PT, R16, R225, 0x10, 0x1f ;  /* 0x0a001f00e1107f89 */ /* 0x000e6200000e0000 */
[----:B------:R-:W-:Y:S01]  /*6080*/  FFMA.FTZ R187, R81, R222, R226 ;  /* 0x000000de51bb7223 */ /* 0x000fe200000100e2 */
[----:B------:R-:W-:Y:S01]  /*6090*/  MOV R226, UR9 ;  /* 0x0000000900e27c02 */ /* 0x000fe20008000f00 */
[----:B------:R-:W-:-:S02]  /*60a0*/  FMUL.FTZ R186, R186, R167 ;  /* 0x000000a7baba7220 */ /* 0x000fc40000410000 */
[----:B------:R-:W-:Y:S02]  /*60b0*/  FFMA.FTZ R169, R190, R167, R169 ;  /* 0x000000a7bea97223 */ /* 0x000fe400000100a9 */
[----:B------:R-:W-:Y:S02]  /*60c0*/  FFMA.FTZ R222, R80, R186, R187 ;  /* 0x000000ba50de7223 */ /* 0x000fe400000100bb */
[-C--:B------:R-:W-:Y:S02]  /*60d0*/  FMUL.FTZ R224, R224, R169.reuse ;  /* 0x000000a9e0e07220 */ /* 0x080fe40000410000 */
[----:B------:R-:W-:Y:S02]  /*60e0*/  FFMA.FTZ R186, R192, R169, R13 ;  /* 0x000000a9c0ba7223 */ /* 0x000fe4000001000d */
[----:B------:R-:W-:Y:S02]  /*60f0*/  FFMA.FTZ R13, R79, R224, R222 ;  /* 0x000000e04f0d7223 */ /* 0x000fe400000100de */
[----:B------:R-:W-:-:S02]  /*6100*/  FMUL.FTZ R219, R219, R186 ;  /* 0x000000badbdb7220 */ /* 0x000fc40000410000 */
[----:B------:R-:W-:Y:S01]  /*6110*/  FFMA.FTZ R187, R193, R186, R12 ;  /* 0x000000bac1bb7223 */ /* 0x000fe2000001000c */
[----:B------:R-:W-:Y:S01]  /*6120*/  MOV R12, R140 ;  /* 0x0000008c000c7202 */ /* 0x000fe20000000f00 */
[----:B------:R-:W-:Y:S01]  /*6130*/  FFMA.FTZ R219, R72, R219, R13 ;  /* 0x000000db48db7223 */ /* 0x000fe2000001000d */
[----:B------:R-:W-:Y:S01]  /*6140*/  HFMA2.MMA R13, -RZ, RZ, 0, 0 ;  /* 0x00000000ff0d7435 */ /* 0x000fe200000001ff */
[----:B------:R-:W-:Y:S02]  /*6150*/  IMAD R222, R214, c[0x0][0x2b8], RZ ;  /* 0x0000ae00d6de7a24 */ /* 0x000fe400078e02ff */
[----:B0-----:R-:W-:Y:S02]  /*6160*/  @!P0 FFMA.FTZ R230, R225, R18, R230 ;  /* 0x00000012e1e68223 */ /* 0x001fe400000100e6 */
[----:B------:R-:W-:Y:S02]  /*6170*/  IMAD R221, R149, c[0x0][0x2bc], R222 ;  /* 0x0000af0095dd7a24 */ /* 0x000fe400078e02de */
[----:B-1----:R-:W-:Y:S01]  /*6180*/  @!P0 FMUL.FTZ R225, R225, R16 ;  /* 0x00000010e1e18220 */ /* 0x002fe20000410000 */
[----:B------:R-:W-:Y:S01]  /*6190*/  SHFL.DOWN PT, R224, R230, 0x1, 0x1f ;  /* 0x08201f00e6e07f89 */ /* 0x000fe200000e0000 */
[----:B------:R-:W-:-:S02]  /*61a0*/  FFMA.FTZ R195, R196, R187, R195 ;  /* 0x000000bbc4c37223 */ /* 0x000fc400000100c3 */
[----:B------:R-:W-:Y:S01]  /*61b0*/  IMAD.WIDE.U32 R12, R149, c[0x0][0x2b8], R12 ;  /* 0x0000ae00950c7a25 */ /* 0x000fe200078e000c */
[----:B------:R-:W-:Y:S03]  /*61c0*/  SHFL.DOWN PT, R222, R225, 0x1, 0x1f ;  /* 0x08201f00e1de7f89 */ /* 0x000fe600000e0000 */
[----:B------:R-:W-:Y:S01]  /*61d0*/  FMUL.FTZ R216, R216, R187 ;  /* 0x000000bbd8d87220 */ /* 0x000fe20000410000 */
[----:B------:R-:W-:Y:S01]  /*61e0*/  IADD3 R13, R13, R221, RZ ;  /* 0x000000dd0d0d7210 */ /* 0x000fe20007ffe0ff */
[----:B------:R-:W-:Y:S01]  /*61f0*/  FFMA.FTZ R203, R198, R195, R203 ;  /* 0x000000c3c6cb7223 */ /* 0x000fe200000100cb */
[----:B------:R-:W0:Y:S01]  /*6200*/  SHFL.IDX PT, R221, R15, RZ, 0x1f ;  /* 0x00001fff0fdd7589 */ /* 0x000e2200000e0000 */
[----:B------:R-:W-:Y:S02]  /*6210*/  IMAD R18, R212, c[0x0][0x2c0], RZ ;  /* 0x0000b000d4127a24 */ /* 0x000fe400078e02ff */
[----:B------:R-:W-:-:S02]  /*6220*/  FFMA.FTZ R219, R70, R216, R219 ;  /* 0x000000d846db7223 */ /* 0x000fc400000100db */
[----:B------:R-:W-:Y:S02]  /*6230*/  FMUL.FTZ R218, R218, R195 ;  /* 0x000000c3dada7220 */ /* 0x000fe40000410000 */
[-C--:B------:R-:W-:Y:S02]  /*6240*/  FFMA.FTZ R216, R200, R203.reuse, R19 ;  /* 0x000000cbc8d87223 */ /* 0x080fe40000010013 */
[C---:B------:R-:W-:Y:S02]  /*6250*/  IMAD R227, R145.reuse, c[0x0][0x2c4], R18 ;  /* 0x0000b10091e37a24 */ /* 0x040fe400078e0212 */
[----:B------:R-:W-:Y:S02]  /*6260*/  FFMA.FTZ R223, R68, R218, R219 ;  /* 0x000000da44df7223 */ /* 0x000fe400000100db */
[----:B------:R-:W-:Y:S01]  /*6270*/  FMUL.FTZ R16, R220, R203 ;  /* 0x000000cbdc107220 */ /* 0x000fe20000410000 */
[----:B------:R-:W-:Y:S01]  /*6280*/  SHFL.IDX PT, R219, R225, RZ, 0x1f ;  /* 0x00001fffe1db7589 */ /* 0x000fe200000e0000 */
[----:B------:R-:W-:-:S03]  /*6290*/  IMAD.WIDE.U32 R18, R145, c[0x0][0x2c0], R12 ;  /* 0x0000b00091127a25 */ /* 0x000fc600078e000c */
[----:B------:R-:W1:Y:S01]  /*62a0*/  SHFL.IDX PT, R220, R230, RZ, 0x1f ;  /* 0x00001fffe6dc7589 */ /* 0x000e6200000e0000 */
[----:B------:R-:W-:Y:S01]  /*62b0*/  FFMA.FTZ R223, R66, R16, R223 ;  /* 0x0000001042df7223 */ /* 0x000fe200000100df */
[----:B------:R-:W-:Y:S01]  /*62c0*/  LEA R12, P2, R18, c[0x0][0x320], 0x2 ;  /* 0x0000c800120c7a11 */ /* 0x000fe200078410ff */
[-C--:B------:R-:W-:Y:S01]  /*62d0*/  FFMA.FTZ R218, R202, R216.reuse, R215 ;  /* 0x000000d8cada7223 */ /* 0x080fe200000100d7 */
[----:B------:R-:W-:Y:S01]  /*62e0*/  IADD3 R215, R19, R227, RZ ;  /* 0x000000e313d77210 */ /* 0x000fe20007ffe0ff */
[----:B------:R-:W-:Y:S01]  /*62f0*/  FMUL.FTZ R217, R217, R216 ;  /* 0x000000d8d9d97220 */ /* 0x000fe20000410000 */
[----:B------:R-:W-:Y:S01]  /*6300*/  IADD3 R16, P0, R18, UR9, RZ ;  /* 0x0000000912107c10 */ /* 0x000fe2000ff1e0ff */
[----:B0-----:R-:W-:Y:S01]  /*6310*/  @P1 FFMA.FTZ R221, R222, R221, R224 ;  /* 0x000000dddedd1223 */ /* 0x001fe200000100e0 */
[----:B------:R-:W-:Y:S01]  /*6320*/  LEA.HI.X R13, R18, c[0x0][0x324], R215, 0x2, P2 ;  /* 0x0000c900120d7a11 */ /* 0x000fe200010f14d7 */
[----:B------:R-:W-:Y:S01]  /*6330*/  FMUL.FTZ R19, R17, R218 ;  /* 0x000000da11137220 */ /* 0x000fe20000410000 */
[----:B------:R-:W-:Y:S01]  /*6340*/  LEA.HI.X.SX32 R17, R226, R215, 0x1, P0 ;  /* 0x000000d7e2117211 */ /* 0x000fe200000f0eff */
[----:B------:R-:W-:-:S02]  /*6350*/  FFMA.FTZ R215, R221, R21, R20 ;  /* 0x00000015ddd77223 */ /* 0x000fc40000010014 */
[----:B------:R-:W-:Y:S02]  /*6360*/  FFMA.FTZ R223, R64, R217, R223 ;  /* 0x000000d940df7223 */ /* 0x000fe400000100df */
[----:B------:R-:W-:Y:S02]  /*6370*/  FFMA.FTZ R211, R206, R215, R211 ;  /* 0x000000d7ced37223 */ /* 0x000fe400000100d3 */
[----:B------:R-:W-:Y:S02]  /*6380*/  IMAD R217, R136, -0x200, R147 ;  /* 0xfffffe0088d97824 */ /* 0x000fe400078e0293 */
[----:B------:R-:W-:Y:S02]  /*6390*/  FFMA.FTZ R207, R204, R211, R207 ;  /* 0x000000d3cccf7223 */ /* 0x000fe400000100cf */
[----:B------:R-:W-:Y:S01]  /*63a0*/  FFMA.FTZ R223, R62, R19, R223 ;  /* 0x000000133edf7223 */ /* 0x000fe200000100df */
[----:B------:R-:W-:Y:S01]  /*63b0*/  SHF.R.S32.HI R19, RZ, 0x1f, R217 ;  /* 0x0000001fff137819 */ /* 0x000fe200000114d9 */
[----:B------:R-:W-:Y:S01]  /*63c0*/  FFMA.FTZ R205, R202, R207, R205 ;  /* 0x000000cfcacd7223 */ /* 0x000fe200000100cd */
[----:B------:R-:W-:Y:S01]  /*63d0*/  LEA R18, P0, R217, R12, 0x2 ;  /* 0x0000000cd9127211 */ /* 0x000fe200078010ff */
[----:B-1----:R-:W-:Y:S01]  /*63e0*/  FFMA.FTZ R21, R219, R15, R220 ;  /* 0x0000000fdb157223 */ /* 0x002fe200000100dc */
[----:B------:R-:W-:Y:S01]  /*63f0*/  P2R R15, PR, RZ, 0x20 ;  /* 0x00000020ff0f7803 */ /* 0x000fe20000000000 */
[----:B------:R-:W-:Y:S01]  /*6400*/  FFMA.FTZ R201, R200, R205, R201 ;  /* 0x000000cdc8c97223 */ /* 0x000fe200000100c9 */
[----:B------:R-:W-:Y:S01]  /*6410*/  LEA.HI.X R19, R217, R13, R19, 0x2, P0 ;  /* 0x0000000dd9137211 */ /* 0x000fe200000f1413 */
[----:B------:R-:W-:Y:S01]  /*6420*/  FFMA.FTZ R213, R204, R218, R213 ;  /* 0x000000daccd57223 */ /* 0x000fe200000100d5 */
[----:B------:R-:W-:Y:S01]  /*6430*/  MOV R15, UR21 ;  /* 0x00000015000f7c02 */ /* 0x000fe20008000f00 */
[----:B------:R-:W-:-:S02]  /*6440*/  FFMA.FTZ R199, R198, R201, R199 ;  /* 0x000000c9c6c77223 */ /* 0x000fc400000100c7 */
[----:B------:R-:W-:Y:S02]  /*6450*/  FMUL.FTZ R20, R219, R14 ;  /* 0x0000000edb147220 */ /* 0x000fe40000410000 */
[----:B------:R-:W-:Y:S02]  /*6460*/  FFMA.FTZ R197, R196, R199, R197 ;  /* 0x000000c7c4c57223 */ /* 0x000fe400000100c5 */
[----:B------:R-:W-:Y:S01]  /*6470*/  IMAD.WIDE.U32 R14, R15, c[0x0][0x2d0], R18 ;  /* 0x0000b4000f0e7a25 */ /* 0x000fe200078e0012 */
[----:B------:R-:W-:Y:S01]  /*6480*/  SHF.L.U32 R18, R140, 0x4, RZ ;  /* 0x000000048c127819 */ /* 0x000fe200000006ff */
[----:B------:R0:W-:Y:S02]  /*6490*/  @!P5 STS.64 [R23.X8+0x1728], R20 ;  /* 0x001728141700d388 */ /* 0x0001e40000008a00 */
[----:B------:R-:W-:Y:S01]  /*64a0*/  FFMA.FTZ R193, R193, R197, R194 ;  /* 0x000000c5c1c17223 */ /* 0x000fe200000100c2 */
[----:B------:R-:W-:Y:S01]  /*64b0*/  LEA.HI.SX32 R18, R18, R18, 0x1b ;  /* 0x0000001212127211 */ /* 0x000fe200078fdaff */
[----:B------:R-:W-:-:S02]  /*64c0*/  FMUL.FTZ R202, R183, UR8 ;  /* 0x00000008b7ca7c20 */ /* 0x000fc40008410000 */
[----:B------:R-:W-:Y:S02]  /*64d0*/  FFMA.FTZ R191, R192, R193, R191 ;  /* 0x000000c1c0bf7223 */ /* 0x000fe400000100bf */
[----:B------:R-:W-:Y:S02]  /*64e0*/  FMUL.FTZ R219, R208, R213 ;  /* 0x000000d5d0db7220 */ /* 0x000fe40000410000 */
[----:B------:R-:W-:Y:S02]  /*64f0*/  FFMA.FTZ R189, R190, R191, R189 ;  /* 0x000000bfbebd7223 */ /* 0x000fe400000100bd */
[----:B------:R-:W-:Y:S02]  /*6500*/  FFMA.FTZ R208, R206, R213, R209 ;  /* 0x000000d5ced07223 */ /* 0x000fe400000100d1 */
[----:B------:R-:W-:Y:S02]  /*6510*/  FFMA.FTZ R177, R170, R189, R177 ;  /* 0x000000bdaab17223 */ /* 0x000fe400000100b1 */
[----:B------:R-:W-:-:S02]  /*6520*/  FMUL.FTZ R19, R182, UR8 ;  /* 0x00000008b6137c20 */ /* 0x000fc40008410000 */
[----:B------:R-:W-:Y:S02]  /*6530*/  FMUL.FTZ R209, R85, R202 ;  /* 0x000000ca55d17220 */ /* 0x000fe40000410000 */
[----:B------:R-:W-:Y:S02]  /*6540*/  FMUL.FTZ R221, R188, UR8 ;  /* 0x00000008bcdd7c20 */ /* 0x000fe40008410000 */
[----:B------:R-:W-:Y:S01]  /*6550*/  FFMA.FTZ R171, R171, R177, R176 ;  /* 0x000000b1abab7223 */ /* 0x000fe200000100b0 */
[----:B------:R1:W-:Y:S01]  /*6560*/  STS [R18.X4+0x434], R209 ;  /* 0x000434d112007388 */ /* 0x0003e20000004800 */
[----:B------:R-:W-:Y:S02]  /*6570*/  FFMA.FTZ R206, R60, R219, R223 ;  /* 0x000000db3cce7223 */ /* 0x000fe400000100df */
[----:B------:R-:W-:Y:S02]  /*6580*/  FMUL.FTZ R19, R86, R19 ;  /* 0x0000001356137220 */ /* 0x000fe40000410000 */
[----:B------:R-:W-:-:S02]  /*6590*/  FMUL.FTZ R219, R184, UR8 ;  /* 0x00000008b8db7c20 */ /* 0x000fc40008410000 */
[----:B------:R-:W-:Y:S01]  /*65a0*/  FMUL.FTZ R202, R185, UR8 ;  /* 0x00000008b9ca7c20 */ /* 0x000fe20008410000 */
[----:B------:R2:W-:Y:S01]  /*65b0*/  STS [R18.X4+0x430], R19 ;  /* 0x0004301312007388 */ /* 0x0005e20000004800 */
[----:B------:R-:W-:Y:S02]  /*65c0*/  FMUL.FTZ R221, R82, R221 ;  /* 0x000000dd52dd7220 */ /* 0x000fe40000410000 */
[----:B------:R-:W-:Y:S02]  /*65d0*/  FMUL.FTZ R225, R203, UR8 ;  /* 0x00000008cbe17c20 */ /* 0x000fe40008410000 */
[----:B0-----:R-:W-:Y:S01]  /*65e0*/  FMUL.FTZ R20, R165, UR8 ;  /* 0x00000008a5147c20 */ /* 0x001fe20008410000 */
[----:B------:R0:W-:Y:S01]  /*65f0*/  STS [R18.X4+0x440], R221 ;  /* 0x000440dd12007388 */ /* 0x0001e20000004800 */
[----:B------:R-:W-:Y:S02]  /*6600*/  FFMA.FTZ R179, R172, R171, R179 ;  /* 0x000000abacb37223 */ /* 0x000fe400000100b3 */
[----:B-1----:R-:W-:-:S02]  /*6610*/  FMUL.FTZ R209, R186, UR8 ;  /* 0x00000008bad17c20 */ /* 0x002fc40008410000 */
[----:B------:R-:W-:Y:S02]  /*6620*/  FMUL.FTZ R219, R84, R219 ;  /* 0x000000db54db7220 */ /* 0x000fe40000410000 */
[----:B------:R-:W-:Y:S02]  /*6630*/  FMUL.FTZ R21, R83, R202 ;  /* 0x000000ca53157220 */ /* 0x000fe40000410000 */
[----:B------:R-:W-:Y:S01]  /*6640*/  FMUL.FTZ R225, R66, R225 ;  /* 0x000000e142e17220 */ /* 0x000fe20000410000 */
[----:B------:R-:W-:Y:S01]  /*6650*/  STS [R18.X4+0x438], R219 ;  /* 0x000438db12007388 */ /* 0x000fe20000004800 */
[----:B------:R-:W-:Y:S02]  /*6660*/  FMUL.FTZ R223, R167, UR8 ;  /* 0x00000008a7df7c20 */ /* 0x000fe40008410000 */
[----:B--2---:R-:W-:Y:S01]  /*6670*/  FMUL.FTZ R19, R81, R20 ;  /* 0x0000001451137220 */ /* 0x004fe20000410000 */
[----:B------:R1:W-:Y:S01]  /*6680*/  STS [R18.X4+0x43c], R21 ;  /* 0x00043c1512007388 */ /* 0x0003e20000004800 */
[----:B------:R-:W-:-:S02]  /*6690*/  FFMA.FTZ R173, R173, R179, R178 ;  /* 0x000000b3adad7223 */ /* 0x000fc400000100b2 */
[----:B------:R-:W-:Y:S01]  /*66a0*/  FMUL.FTZ R20, R169, UR8 ;  /* 0x00000008a9147c20 */ /* 0x000fe20008410000 */
[----:B------:R2:W-:Y:S01]  /*66b0*/  STS [R18.X4+0x45c], R225 ;  /* 0x00045ce112007388 */ /* 0x0005e20000004800 */
[----:B------:R-:W-:Y:S02]  /*66c0*/  FMUL.FTZ R209, R72, R209 ;  /* 0x000000d148d17220 */ /* 0x000fe40000410000 */
[----:B0-----:R-:W-:Y:S01]  /*66d0*/  FMUL.FTZ R221, R195, UR8 ;  /* 0x00000008c3dd7c20 */ /* 0x001fe20008410000 */
[----:B------:R0:W-:Y:S01]  /*66e0*/  STS [R18.X4+0x444], R19 ;  /* 0x0004441312007388 */ /* 0x0001e20000004800 */
[----:B------:R-:W-:Y:S02]  /*66f0*/  FMUL.FTZ R223, R80, R223 ;  /* 0x000000df50df7220 */ /* 0x000fe40000410000 */
[----:B------:R-:W-:Y:S01]  /*6700*/  FFMA.FTZ R181, R174, R173, R181 ;  /* 0x000000adaeb57223 */ /* 0x000fe200000100b5 */
[----:B------:R3:W-:Y:S01]  /*6710*/  STS [R18.X4+0x450], R209 ;  /* 0x000450d112007388 */ /* 0x0007e20000004800 */
[----:B-1----:R-:W-:Y:S01]  /*6720*/  FMUL.FTZ R21, R79, R20 ;  /* 0x000000144f157220 */ /* 0x002fe20000410000 */
[----:B--2---:R-:W-:Y:S01]  /*6730*/  MOV R225, UR9 ;  /* 0x0000000900e17c02 */ /* 0x004fe20008000f00 */
[----:B------:R-:W-:Y:S01]  /*6740*/  FMUL.FTZ R219, R187, UR8 ;  /* 0x00000008bbdb7c20 */ /* 0x000fe20008410000 */
[----:B------:R1:W-:Y:S01]  /*6750*/  STS [R18.X4+0x448], R223 ;  /* 0x000448df12007388 */ /* 0x0003e20000004800 */
[----:B------:R-:W-:Y:S01]  /*6760*/  FMUL.FTZ R221, R68, R221 ;  /* 0x000000dd44dd7220 */ /* 0x000fe20000410000 */
[----:B------:R-:W-:Y:S01]  /*6770*/  IADD3 R178, -R225, c[0x0][0x168], -R140 ;  /* 0x00005a00e1b27a10 */ /* 0x000fe20007ffe98c */
[----:B0-----:R-:W-:Y:S01]  /*6780*/  FMUL.FTZ R19, R216, UR8 ;  /* 0x00000008d8137c20 */ /* 0x001fe20008410000 */
[----:B------:R0:W-:Y:S01]  /*6790*/  STS [R18.X4+0x44c], R21 ;  /* 0x00044c1512007388 */ /* 0x0001e20000004800 */
[----:B------:R-:W-:Y:S01]  /*67a0*/  FFMA.FTZ R175, R175, R181, R180 ;  /* 0x000000b5afaf7223 */ /* 0x000fe200000100b4 */
[----:B------:R-:W-:Y:S01]  /*67b0*/  ISETP.GE.AND P0, PT, R178, 0x1, PT ;  /* 0x00000001b200780c */ /* 0x000fe20003f06270 */
[----:B---3--:R-:W-:Y:S01]  /*67c0*/  FMUL.FTZ R209, R208, UR8 ;  /* 0x00000008d0d17c20 */ /* 0x008fe20008410000 */
[----:B------:R2:W-:Y:S01]  /*67d0*/  STS [R18.X4+0x458], R221 ;  /* 0x000458dd12007388 */ /* 0x0005e20000004800 */
[----:B------:R-:W-:-:S02]  /*67e0*/  FMUL.FTZ R219, R70, R219 ;  /* 0x000000db46db7220 */ /* 0x000fc40000410000 */
[----:B-1----:R-:W-:Y:S02]  /*67f0*/  FMUL.FTZ R223, R64, R19 ;  /* 0x0000001340df7220 */ /* 0x002fe40000410000 */
[----:B------:R-:W-:Y:S01]  /*6800*/  FMUL.FTZ R19, R213, UR8 ;  /* 0x00000008d5137c20 */ /* 0x000fe20008410000 */
[----:B------:R1:W-:Y:S01]  /*6810*/  STS [R18.X4+0x454], R219 ;  /* 0x000454db12007388 */ /* 0x0003e20000004800 */
[----:B0-----:R-:W-:Y:S02]  /*6820*/  FMUL.FTZ R21, R218, UR8 ;  /* 0x00000008da157c20 */ /* 0x001fe40008410000 */
[-C--:B------:R-:W-:Y:S01]  /*6830*/  FMUL.FTZ R20, R175, R78.reuse ;  /* 0x0000004eaf147220 */ /* 0x080fe20000410000 */
[----:B------:R-:W-:Y:S01]  /*6840*/  STS [R18.X4+0x460], R223 ;  /* 0x000460df12007388 */ /* 0x000fe20000004800 */
[----:B--2---:R-:W-:Y:S02]  /*6850*/  FMUL.FTZ R221, R58, R209 ;  /* 0x000000d13add7220 */ /* 0x004fe40000410000 */
[----:B------:R-:W-:-:S02]  /*6860*/  FFMA.FTZ R209, R155, -R78, R182 ;  /* 0x8000004e9bd17223 */ /* 0x000fc400000100b6 */
[----:B------:R-:W-:Y:S01]  /*6870*/  FMUL.FTZ R227, R62, R21 ;  /* 0x000000153ee37220 */ /* 0x000fe20000410000 */
[----:B------:R-:W-:Y:S01]  /*6880*/  STS [R18.X4+0x46c], R221 ;  /* 0x00046cdd12007388 */ /* 0x000fe20000004800 */
[----:B-1----:R-:W-:Y:S02]  /*6890*/  FMUL.FTZ R219, R60, R19 ;  /* 0x000000133cdb7220 */ /* 0x002fe40000410000 */
[-C--:B------:R-:W-:Y:S01]  /*68a0*/  FFMA.FTZ R170, R148, -R77.reuse, R183 ;  /* 0x8000004d94aa7223 */ /* 0x080fe200000100b7 */
[----:B------:R-:W-:Y:S01]  /*68b0*/  STS [R18.X4+0x464], R227 ;  /* 0x000464e312007388 */ /* 0x000fe20000004800 */
[----:B------:R-:W-:Y:S02]  /*68c0*/  FMUL.FTZ R21, R181, R77 ;  /* 0x0000004db5157220 */ /* 0x000fe40000410000 */
[----:B------:R-:W-:Y:S01]  /*68d0*/  FFMA.FTZ R19, R20, R209, RZ ;  /* 0x000000d114137223 */ /* 0x000fe200000100ff */
[----:B------:R0:W-:Y:S01]  /*68e0*/  STS [R18.X4+0x468], R219 ;  /* 0x000468db12007388 */ /* 0x0001e20000004800 */
        /* <DEDUP_REMOVED lines=8> */
[----:B0-----:R-:W-:Y:S01]  /*6970*/  FFMA.FTZ R219, R185, R174, R19 ;  /* 0x000000aeb9db7223 */ /* 0x001fe20000010013 */
[----:B------:R-:W-:Y:S06]  /*6980*/  BAR.SYNC.DEFER_BLOCKING 0x0 ;  /* 0x0000000000007b1d */ /* 0x000fec0000010000 */
[----:B------:R-:W-:Y:S05]  /*6990*/  @!P0 BRA `(.L_x_5079) ;  /* 0x0000009000008947 */ /* 0x000fea0003800000 */
[----:B------:R-:W-:Y:S01]  /*69a0*/  LEA.HI.SX32 R180, R140, R140, 0x1b ;  /* 0x0000008c8cb47211 */ /* 0x000fe200078fdaff */
        /* <DEDUP_REMOVED lines=8> */
.L_x_5079:
[----:B------:R-:W-:Y:S05]  /*6a30*/  BSYNC B0 ;  /* 0x0000000000007941 */ /* 0x000fea0003800000 */
.L_x_5078:
[----:B------:R-:W-:Y:S01]  /*6a40*/  IADD3 R223, R140, 0x20, RZ ;  /* 0x000000208cdf7810 */ /* 0x000fe20007ffe0ff */
[-C--:B------:R-:W-:Y:S01]  /*6a50*/  FFMA.FTZ R16, R168, -R73.reuse, R165 ;  /* 0x80000049a8107223 */ /* 0x080fe200000100a5 */
[----:B------:R-:W-:Y:S01]  /*6a60*/  ISETP.GE.AND P0, PT, R178, 0x21, PT ;  /* 0x00000021b200780c */ /* 0x000fe20003f06270 */
[----:B------:R-:W-:Y:S01]  /*6a70*/  FMUL.FTZ R17, R177, R73 ;  /* 0x00000049b1117220 */ /* 0x000fe20000410000 */
[----:B------:R-:W-:Y:S01]  /*6a80*/  LEA.HI.SX32 R223, R223, R140, 0x1b ;  /* 0x0000008cdfdf7211 */ /* 0x000fe200078fdaff */
[----:B------:R-:W-:Y:S01]  /*6a90*/  FFMA.FTZ R219, R176, R188, R219 ;  /* 0x000000bcb0db7223 */ /* 0x000fe200000100db */
[----:B------:R-:W-:Y:S01]  /*6aa0*/  USHF.L.U64.HI UR8, UR6, 0x2, UR7 ;  /* 0x0000000206087899 */ /* 0x000fe20008010207 */
[-C--:B------:R-:W-:Y:S01]  /*6ab0*/  FFMA.FTZ R167, R166, -R71.reuse, R167 ;  /* 0x80000047a6a77223 */ /* 0x080fe200000100a7 */
[----:B------:R-:W-:Y:S01]  /*6ac0*/  ULDC.64 UR12, c[0x0][0x2d0] ;  /* 0x0000b400000c7ab9 */ /* 0x000fe20000000a00 */
[----:B0-----:R-:W-:Y:S01]  /*6ad0*/  FMUL.FTZ R18, R189, R71 ;  /* 0x00000047bd127220 */ /* 0x001fe20000410000 */
[----:B------:R-:W0:Y:S01]  /*6ae0*/  LDS R223, [R223.X4+0x4b0] ;  /* 0x0004b000dfdf7984 */ /* 0x000e220000004800 */
[----:B------:R-:W-:Y:S01]  /*6af0*/  FFMA.FTZ R219, R17, R16, R219 ;  /* 0x0000001011db7223 */ /* 0x000fe200000100db */
[----:B------:R-:W-:Y:S01]  /*6b00*/  UIMAD UR8, UR8, UR12, URZ ;  /* 0x0000000c080872a4 */ /* 0x000fe2000f8e023f */
[-C--:B------:R-:W-:Y:S01]  /*6b10*/  FFMA.FTZ R150, R164, -R69.reuse, R169 ;  /* 0x80000045a4967223 */ /* 0x080fe200000100a9 */
[----:B------:R-:W-:Y:S01]  /*6b20*/  BSSY B0, `(.L_x_5080) ;  /* 0x000002a000007945 */ /* 0x000fe20003800000 */
[----:B------:R-:W-:Y:S01]  /*6b30*/  FMUL.FTZ R19, R191, R69 ;  /* 0x00000045bf137220 */ /* 0x000fe20000410000 */
[----:B------:R-:W-:Y:S01]  /*6b40*/  UIMAD UR8, UR21, UR13, UR8 ;  /* 0x0000000d150872a4 */ /* 0x000fe2000f8e0208 */
[----:B------:R-:W-:Y:S01]  /*6b50*/  FFMA.FTZ R219, R18, R167, R219 ;  /* 0x000000a712db7223 */ /* 0x000fe200000100db */
[----:B------:R-:W-:Y:S01]  /*6b60*/  IADD3 R225, R140, 0x60, RZ ;  /* 0x000000608ce17810 */ /* 0x000fe20007ffe0ff */
[----:B------:R-:W-:-:S02]  /*6b70*/  FFMA.FTZ R165, R162, -R67, R186 ;  /* 0x80000043a2a57223 */ /* 0x000fc400000100ba */
[----:B------:R-:W-:Y:S01]  /*6b80*/  FMUL.FTZ R180, R193, R67 ;  /* 0x00000043c1b47220 */ /* 0x000fe20000410000 */
[----:B------:R-:W-:Y:S01]  /*6b90*/  IADD3 R15, R15, UR8, RZ ;  /* 0x000000080f0f7c10 */ /* 0x000fe2000fffe0ff */
        /* <DEDUP_REMOVED lines=13> */
[----:B------:R-:W-:Y:S02]  /*6c70*/  FFMA.FTZ R190, R152, -R51, R213 ;  /* 0x8000003398be7223 */ /* 0x000fe400000100d5 */
[-C--:B------:R-:W-:Y:S02]  /*6c80*/  FFMA.FTZ R218, R159, -R56.reuse, R218 ;  /* 0x800000389fda7223 */ /* 0x080fe400000100da */
[----:B------:R-:W-:Y:S02]  /*6c90*/  FMUL.FTZ R213, R207, R56 ;  /* 0x00000038cfd57220 */ /* 0x000fe40000410000 */
[----:B------:R-:W-:-:S02]  /*6ca0*/  FFMA.FTZ R221, R186, R216, R221 ;  /* 0x000000d8badd7223 */ /* 0x000fc400000100dd */
[----:B------:R-:W-:Y:S02]  /*6cb0*/  FMUL.FTZ R163, R163, R208 ;  /* 0x000000d0a3a37220 */ /* 0x000fe40000410000 */
[-C--:B------:R-:W-:Y:S02]  /*6cc0*/  FMUL.FTZ R219, R215, R46.reuse ;  /* 0x0000002ed7db7220 */ /* 0x080fe40000410000 */
[----:B------:R-:W-:Y:S02]  /*6cd0*/  FFMA.FTZ R208, R157, -R46, R208 ;  /* 0x8000002e9dd07223 */ /* 0x000fe400000100d0 */
[----:B------:R-:W-:Y:S02]  /*6ce0*/  FMUL.FTZ R192, R211, R51 ;  /* 0x00000033d3c07220 */ /* 0x000fe40000410000 */
[----:B------:R-:W-:Y:S02]  /*6cf0*/  FFMA.FTZ R221, R213, R218, R221 ;  /* 0x000000dad5dd7223 */ /* 0x000fe400000100dd */
[----:B------:R-:W-:-:S02]  /*6d00*/  FMUL.FTZ R163, R58, R163 ;  /* 0x000000a33aa37220 */ /* 0x000fc40000410000 */
[----:B------:R-:W-:Y:S02]  /*6d10*/  FMUL.FTZ R194, R219, R208 ;  /* 0x000000d0dbc27220 */ /* 0x000fe40000410000 */
[----:B------:R-:W-:Y:S02]  /*6d20*/  FFMA.FTZ R221, R192, R190, R221 ;  /* 0x000000bec0dd7223 */ /* 0x000fe400000100dd */
[----:B------:R-:W-:Y:S02]  /*6d30*/  FADD.FTZ R206, R206, R163 ;  /* 0x000000a3cece7221 */ /* 0x000fe40000010000 */
[----:B------:R-:W-:Y:S01]  /*6d40*/  FADD.FTZ R163, R221, R194 ;  /* 0x000000c2dda37221 */ /* 0x000fe20000010000 */
[----:B------:R-:W-:Y:S01]  /*6d50*/  IADD3 R221, R140, 0x40, RZ ;  /* 0x000000408cdd7810 */ /* 0x000fe20007ffe0ff */
[----:B------:R-:W-:Y:S05]  /*6d60*/  @!P0 BRA `(.L_x_5081) ;  /* 0x0000005000008947 */ /* 0x000fea0003800000 */
[----:B0-----:R-:W-:Y:S01]  /*6d70*/  IMAD.WIDE R12, R217, 0x4, R12 ;  /* 0x00000004d90c7825 */ /* 0x001fe200078e020c */
[----:B------:R-:W-:-:S05]  /*6d80*/  MOV R217, UR21 ;  /* 0x0000001500d97c02 */ /* 0x000fca0008000f00 */
[----:B------:R-:W-:-:S05]  /*6d90*/  IMAD.WIDE.U32 R12, R217, c[0x0][0x2d0], R12 ;  /* 0x0000b400d90c7a25 */ /* 0x000fca00078e000c */
[----:B------:R-:W-:-:S05]  /*6da0*/  IADD3 R13, R13, UR8, RZ ;  /* 0x000000080d0d7c10 */ /* 0x000fca000fffe0ff */
[----:B------:R0:W-:Y:S02]  /*6db0*/  RED.E.ADD.F32.FTZ.RN.STRONG.GPU [R12.64+-0x780], R223 ;  /* 0xfff880df0c00798e */ /* 0x0001e4000c10e78e */
.L_x_5081:
[----:B0-----:R-:W-:Y:S05]  /*6dc0*/  BSYNC B0 ;  /* 0x0000000000007941 */ /* 0x001fea0003800000 */
.L_x_5080:
        /* <DEDUP_REMOVED lines=14> */
.L_x_5083:
[----:B------:R-:W-:Y:S05]  /*6eb0*/  BSYNC B0 ;  /* 0x0000000000007941 */ /* 0x000fea0003800000 */
.L_x_5082:
[----:B------:R-:W1:Y:S01]  /*6ec0*/  LDS R225, [R225.X4+0x5b0] ;  /* 0x0005b000e1e17984 */ /* 0x000e620000004800 */
[----:B------:R-:W-:Y:S01]  /*6ed0*/  BSSY B0, `(.L_x_5084) ;  /* 0x0000005000007945 */ /* 0x000fe20003800000 */
[----:B------:R-:W-:Y:S02]  /*6ee0*/  IADD3 R217, R140, 0xa0, RZ ;  /* 0x000000a08cd97810 */ /* 0x000fe40007ffe0ff */
[----:B------:R-:W-:Y:S01]  /*6ef0*/  LEA.HI.SX32 R13, R13, R140, 0x1b ;  /* 0x0000008c0d0d7211 */ /* 0x000fe200078fdaff */
[----:B------:R-:W-:Y:S05]  /*6f00*/  @!P0 BRA `(.L_x_5085) ;  /* 0x0000001000008947 */ /* 0x000fea0003800000 */
[----:B-1----:R1:W-:Y:S02]  /*6f10*/  RED.E.ADD.F32.FTZ.RN.STRONG.GPU [R14.64+-0x680], R225 ;  /* 0xfff980e10e00798e */ /* 0x0023e4000c10e78e */
.L_x_5085:
[----:B------:R-:W-:Y:S05]  /*6f20*/  BSYNC B0 ;  /* 0x0000000000007941 */ /* 0x000fea0003800000 */
.L_x_5084:
[----:B------:R-:W2:Y:S01]  /*6f30*/  LDS R13, [R13.X4+0x630] ;  /* 0x000630000d0d7984 */ /* 0x000ea20000004800 */
[----:B------:R-:W-:Y:S01]  /*6f40*/  BSSY B0, `(.L_x_5086) ;  /* 0x0000005000007945 */ /* 0x000fe20003800000 */
[----:B0-----:R-:W-:-:S02]  /*6f50*/  IADD3 R221, R140, 0xc0, RZ ;  /* 0x000000c08cdd7810 */ /* 0x001fc40007ffe0ff */
[----:B------:R-:W-:Y:S01]  /*6f60*/  LEA.HI.SX32 R217, R217, R140, 0x1b ;  /* 0x0000008cd9d97211 */ /* 0x000fe200078fdaff */
[----:B------:R-:W-:Y:S05]  /*6f70*/  @!P1 BRA `(.L_x_5087) ;  /* 0x0000001000009947 */ /* 0x000fea0003800000 */
[----:B--2---:R0:W-:Y:S02]  /*6f80*/  RED.E.ADD.F32.FTZ.RN.STRONG.GPU [R14.64+-0x600], R13 ;  /* 0xfffa000d0e00798e */ /* 0x0041e4000c10e78e */
.L_x_5087:
[----:B------:R-:W-:Y:S05]  /*6f90*/  BSYNC B0 ;  /* 0x0000000000007941 */ /* 0x000fea0003800000 */
.L_x_5086:
[----:B------:R-:W3:Y:S01]  /*6fa0*/  LDS R217, [R217.X4+0x6b0] ;  /* 0x0006b000d9d97984 */ /* 0x000ee20000004800 */
[----:B------:R-:W-:Y:S01]  /*6fb0*/  BSSY B0, `(.L_x_5088) ;  /* 0x0000005000007945 */ /* 0x000fe20003800000 */
[----:B0-2---:R-:W-:Y:S02]  /*6fc0*/  IADD3 R13, R140, 0xe0, RZ ;  /* 0x000000e08c0d7810 */ /* 0x005fe40007ffe0ff */
[----:B------:R-:W-:Y:S01]  /*6fd0*/  LEA.HI.SX32 R221, R221, R140, 0x1b ;  /* 0x0000008cdddd7211 */ /* 0x000fe200078fdaff */
[----:B------:R-:W-:Y:S05]  /*6fe0*/  @!P2 BRA `(.L_x_5089) ;  /* 0x000000100000a947 */ /* 0x000fea0003800000 */
[----:B---3--:R0:W-:Y:S02]  /*6ff0*/  RED.E.ADD.F32.FTZ.RN.STRONG.GPU [R14.64+-0x580], R217 ;  /* 0xfffa80d90e00798e */ /* 0x0081e4000c10e78e */
.L_x_5089:
[----:B------:R-:W-:Y:S05]  /*7000*/  BSYNC B0 ;  /* 0x0000000000007941 */ /* 0x000fea0003800000 */
.L_x_5088:
[----:B------:R-:W2:Y:S01]  /*7010*/  LDS R221, [R221.X4+0x730] ;  /* 0x00073000dddd7984 */ /* 0x000ea20000004800 */
[----:B------:R-:W-:Y:S01]  /*7020*/  BSSY B0, `(.L_x_5090) ;  /* 0x0000005000007945 */ /* 0x000fe20003800000 */
[----:B0--3--:R-:W-:Y:S02]  /*7030*/  IADD3 R217, R140, 0x100, RZ ;  /* 0x000001008cd97810 */ /* 0x009fe40007ffe0ff */
[----:B------:R-:W-:Y:S01]  /*7040*/  LEA.HI.SX32 R13, R13, R140, 0x1b ;  /* 0x0000008c0d0d7211 */ /* 0x000fe200078fdaff */
[----:B------:R-:W-:Y:S05]  /*7050*/  @!P3 BRA `(.L_x_5091) ;  /* 0x000000100000b947 */ /* 0x000fea0003800000 */
[----:B--2---:R0:W-:Y:S02]  /*7060*/  RED.E.ADD.F32.FTZ.RN.STRONG.GPU [R14.64+-0x500], R221 ;  /* 0xfffb00dd0e00798e */ /* 0x0041e4000c10e78e */
.L_x_5091:
[----:B------:R-:W-:Y:S05]  /*7070*/  BSYNC B0 ;  /* 0x0000000000007941 */ /* 0x000fea0003800000 */
.L_x_5090:
[----:B------:R-:W3:Y:S01]  /*7080*/  LDS R13, [R13.X4+0x7b0] ;  /* 0x0007b0000d0d7984 */ /* 0x000ee20000004800 */
[----:B------:R-:W-:Y:S01]  /*7090*/  BSSY B0, `(.L_x_5092) ;  /* 0x0000004000007945 */ /* 0x000fe20003800000 */
[----:B------:R-:W-:Y:S01]  /*70a0*/  LEA.HI.SX32 R217, R217, R140, 0x1b ;  /* 0x0000008cd9d97211 */ /* 0x000fe200078fdaff */
[----:B------:R-:W-:Y:S05]  /*70b0*/  @!P4 BRA `(.L_x_5093) ;  /* 0x000000100000c947 */ /* 0x000fea0003800000 */
[----:B---3--:R3:W-:Y:S02]  /*70c0*/  RED.E.ADD.F32.FTZ.RN.STRONG.GPU [R14.64+-0x480], R13 ;  /* 0xfffb800d0e00798e */ /* 0x0087e4000c10e78e */
.L_x_5093:
[----:B------:R-:W-:Y:S05]  /*70d0*/  BSYNC B0 ;  /* 0x0000000000007941 */ /* 0x000fea0003800000 */
.L_x_5092:
[----:B------:R-:W4:Y:S01]  /*70e0*/  LDS R217, [R217.X4+0x830] ;  /* 0x00083000d9d97984 */ /* 0x000f220000004800 */
[----:B------:R-:W-:Y:S01]  /*70f0*/  BSSY B0, `(.L_x_5094) ;  /* 0x0000005000007945 */ /* 0x000fe20003800000 */
[----:B---3--:R-:W-:-:S02]  /*7100*/  IADD3 R13, R140, 0x120, RZ ;  /* 0x000001208c0d7810 */ /* 0x008fc40007ffe0ff */
[----:B0-2---:R-:W-:Y:S01]  /*7110*/  IADD3 R221, R140, 0x140, RZ ;  /* 0x000001408cdd7810 */ /* 0x005fe20007ffe0ff */
[----:B------:R-:W-:Y:S05]  /*7120*/  @!P5 BRA `(.L_x_5095) ;  /* 0x000000100000d947 */ /* 0x000fea0003800000 */
[----:B----4-:R0:W-:Y:S02]  /*7130*/  RED.E.ADD.F32.FTZ.RN.STRONG.GPU [R14.64+-0x400], R217 ;  /* 0xfffc00d90e00798e */ /* 0x0101e4000c10e78e */
.L_x_5095:
[----:B------:R-:W-:Y:S05]  /*7140*/  BSYNC B0 ;  /* 0x0000000000007941 */ /* 0x000fea0003800000 */
.L_x_5094:
        /* <DEDUP_REMOVED lines=14> */
.L_x_5097:
[----:B------:R-:W-:Y:S05]  /*7230*/  BSYNC B0 ;  /* 0x0000000000007941 */ /* 0x000fea0003800000 */
.L_x_5096:
[----:B------:R-:W2:Y:S01]  /*7240*/  LDS R221, [R221.X4+0x930] ;  /* 0x00093000dddd7984 */ /* 0x000ea20000004800 */
[----:B------:R-:W-:Y:S01]  /*7250*/  BSSY B0, `(.L_x_5098) ;  /* 0x0000005000007945 */ /* 0x000fe20003800000 */
[----:B0-----:R-:W-:-:S02]  /*7260*/  IADD3 R13, R140, 0x180, RZ ;  /* 0x000001808c0d7810 */ /* 0x001fc40007ffe0ff */
[----:B------:R-:W-:Y:S01]  /*7270*/  LEA.HI.SX32 R217, R217, R140, 0x1b ;  /* 0x0000008cd9d97211 */ /* 0x000fe200078fdaff */
[----:B------:R-:W-:Y:S05]  /*7280*/  @!P0 BRA `(.L_x_5099) ;  /* 0x0000001000008947 */ /* 0x000fea0003800000 */
[----:B--2---:R0:W-:Y:S02]  /*7290*/  RED.E.ADD.F32.FTZ.RN.STRONG.GPU [R14.64+-0x300], R221 ;  /* 0xfffd00dd0e00798e */ /* 0x0041e4000c10e78e */
.L_x_5099:
[----:B------:R-:W-:Y:S05]  /*72a0*/  BSYNC B0 ;  /* 0x0000000000007941 */ /* 0x000fea0003800000 */
.L_x_5098:
[----:B------:R-:W3:Y:S01]  /*72b0*/  LDS R217, [R217.X4+0x9b0] ;  /* 0x0009b000d9d97984 */ /* 0x000ee20000004800 */
[----:B------:R-:W-:Y:S01]  /*72c0*/  BSSY B0, `(.L_x_5100) ;  /* 0x0000005000007945 */ /* 0x000fe20003800000 */
[----:B0-2---:R-:W-:Y:S02]  /*72d0*/  IADD3 R221, R140, 0x1a0, RZ ;  /* 0x000001a08cdd7810 */ /* 0x005fe40007ffe0ff */
[----:B------:R-:W-:Y:S01]  /*72e0*/  LEA.HI.SX32 R13, R13, R140, 0x1b ;  /* 0x0000008c0d0d7211 */ /* 0x000fe200078fdaff */
[----:B------:R-:W-:Y:S05]  /*72f0*/  @!P1 BRA `(.L_x_5101) ;  /* 0x0000001000009947 */ /* 0x000fea0003800000 */
[----:B---3--:R0:W-:Y:S02]  /*7300*/  RED.E.ADD.F32.FTZ.RN.STRONG.GPU [R14.64+-0x280], R217 ;  /* 0xfffd80d90e00798e */ /* 0x0081e4000c10e78e */
.L_x_5101:
[----:B------:R-:W-:Y:S05]  /*7310*/  BSYNC B0 ;  /* 0x0000000000007941 */ /* 0x000fea0003800000 */
.L_x_5100:
[----:B------:R-:W2:Y:S01]  /*7320*/  LDS R13, [R13.X4+0xa30] ;  /* 0x000a30000d0d7984 */ /* 0x000ea20000004800 */
[----:B------:R-:W-:Y:S01]  /*7330*/  BSSY B0, `(.L_x_5102) ;  /* 0x0000005000007945 */ /* 0x000fe20003800000 */
[----:B0--3--:R-:W-:Y:S02]  /*7340*/  IADD3 R217, R140, 0x1c0, RZ ;  /* 0x000001c08cd97810 */ /* 0x009fe40007ffe0ff */
[----:B------:R-:W-:Y:S01]  /*7350*/  LEA.HI.SX32 R221, R221, R140, 0x1b ;  /* 0x0000008cdddd7211 */ /* 0x000fe200078fdaff */
[----:B------:R-:W-:Y:S05]  /*7360*/  @!P2 BRA `(.L_x_5103) ;  /* 0x000000100000a947 */ /* 0x000fea0003800000 */
[----:B--2---:R0:W-:Y:S02]  /*7370*/  RED.E.ADD.F32.FTZ.RN.STRONG.GPU [R14.64+-0x200], R13 ;  /* 0xfffe000d0e00798e */ /* 0x0041e4000c10e78e */
.L_x_5103:
[----:B------:R-:W-:Y:S05]  /*7380*/  BSYNC B0 ;  /* 0x0000000000007941 */ /* 0x000fea0003800000 */
.L_x_5102:
[----:B------:R-:W3:Y:S01]  /*7390*/  LDS R221, [R221.X4+0xab0] ;  /* 0x000ab000dddd7984 */ /* 0x000ee20000004800 */
[----:B------:R-:W-:Y:S01]  /*73a0*/  BSSY B0, `(.L_x_5104) ;  /* 0x0000005000007945 */ /* 0x000fe20003800000 */
[----:B0-2---:R-:W-:-:S02]  /*73b0*/  IADD3 R13, R140, 0x1e0, RZ ;  /* 0x000001e08c0d7810 */ /* 0x005fc40007ffe0ff */
[----:B------:R-:W-:Y:S01]  /*73c0*/  LEA.HI.SX32 R217, R217, R140, 0x1b ;  /* 0x0000008cd9d97211 */ /* 0x000fe200078fdaff */
[----:B------:R-:W-:Y:S05]  /*73d0*/  @!P3 BRA `(.L_x_5105) ;  /* 0x000000100000b947 */ /* 0x000fea0003800000 */
[----:B---3--:R0:W-:Y:S02]  /*73e0*/  RED.E.ADD.F32.FTZ.RN.STRONG.GPU [R14.64+-0x180], R221 ;  /* 0xfffe80dd0e00798e */ /* 0x0081e4000c10e78e */
.L_x_5105:
[----:B------:R-:W-:Y:S05]  /*73f0*/  BSYNC B0 ;  /* 0x0000000000007941 */ /* 0x000fea0003800000 */
.L_x_5104:
[----:B------:R-:W2:Y:S01]  /*7400*/  LDS R217, [R217.X4+0xb30] ;  /* 0x000b3000d9d97984 */ /* 0x000ea20000004800 */
[----:B------:R-:W-:Y:S01]  /*7410*/  BSSY B0, `(.L_x_5106) ;  /* 0x0000004000007945 */ /* 0x000fe20003800000 */
[----:B------:R-:W-:Y:S01]  /*7420*/  LEA.HI.SX32 R13, R13, R140, 0x1b ;  /* 0x0000008c0d0d7211 */ /* 0x000fe200078fdaff */
[----:B------:R-:W-:Y:S05]  /*7430*/  @!P4 BRA `(.L_x_5107) ;  /* 0x000000100000c947 */ /* 0x000fea0003800000 */
[----:B--2---:R2:W-:Y:S02]  /*7440*/  RED.E.ADD.F32.FTZ.RN.STRONG.GPU [R14.64+-0x100], R217 ;  /* 0xffff00d90e00798e */ /* 0x0045e4000c10e78e */
.L_x_5107:
[----:B------:R-:W-:Y:S05]  /*7450*/  BSYNC B0 ;  /* 0x0000000000007941 */ /* 0x000fea0003800000 */
.L_x_5106:
[----:B------:R-:W4:Y:S01]  /*7460*/  LDS R13, [R13.X4+0xbb0] ;  /* 0x000bb0000d0d7984 */ /* 0x000f220000004800 */
[----:B------:R-:W-:Y:S01]  /*7470*/  BSSY B0, `(.L_x_5108) ;  /* 0x0000003000007945 */ /* 0x000fe20003800000 */
[----:B------:R-:W-:Y:S05]  /*7480*/  @!P5 BRA `(.L_x_5109) ;  /* 0x000000100000d947 */ /* 0x000fea0003800000 */
[----:B----4-:R4:W-:Y:S02]  /*7490*/  RED.E.ADD.F32.FTZ.RN.STRONG.GPU [R14.64+-0x80], R13 ;  /* 0xffff800d0e00798e */ /* 0x0109e4000c10e78e */
.L_x_5109:
[----:B------:R-:W-:Y:S05]  /*74a0*/  BSYNC B0 ;  /* 0x0000000000007941 */ /* 0x000fea0003800000 */
.L_x_5108:
[----:B----4-:R-:W4:Y:S01]  /*74b0*/  SHFL.DOWN PT, R13, R206, 0x1, 0x1f ;  /* 0x08201f00ce0d7f89 */ /* 0x010f2200000e0000 */
[C---:B------:R-:W-:Y:S01]  /*74c0*/  ISETP.GT.AND P0, PT, R139.reuse, 0x1e, PT ;  /* 0x0000001e8b00780c */ /* 0x040fe20003f04270 */
[----:B012---:R-:W-:Y:S01]  /*74d0*/  FMUL.FTZ R15, R144, R215 ;  /* 0x000000d7900f7220 */ /* 0x007fe20000410000 */
[----:B------:R-:W-:Y:S01]  /*74e0*/  ISETP.NE.AND P1, PT, R139, RZ, PT ;  /* 0x000000ff8b00720c */ /* 0x000fe20003f25270 */
[----:B------:R-:W0:Y:S01]  /*74f0*/  SHFL.DOWN PT, R12, R163, 0x1, 0x1f ;  /* 0x08201f00a30c7f89 */ /* 0x000e2200000e0000 */
        /* <DEDUP_REMOVED lines=27> */
[----:B------:R-:W-:Y:S02]  /*76b0*/  FMUL.FTZ R13, R144, R211 ;  /* 0x000000d3900d7220 */ /* 0x000fe40000410000 */
[----:B-1----:R-:W-:Y:S01]  /*76c0*/  @!P0 FADD.FTZ R163, R163, R12 ;  /* 0x0000000ca3a38221 */ /* 0x002fe20000010000 */
[----:B------:R-:W0:Y:S01]  /*76d0*/  SHFL.DOWN PT, R217, R206, 0x4, 0x1f ;  /* 0x08801f00ced97f89 */ /* 0x000e2200000e0000 */
[----:B------:R-:W-:Y:S01]  /*76e0*/  ISETP.GT.AND P0, PT, R139, 0x1b, PT ;  /* 0x0000001b8b00780c */ /* 0x000fe20003f04270 */
[----:B------:R-:W-:Y:S02]  /*76f0*/  FMUL.FTZ R13, R190, R13 ;  /* 0x0000000dbe0d7220 */ /* 0x000fe40000410000 */
[----:B------:R-:W1:Y:S02]  /*7700*/  SHFL.DOWN PT, R12, R163, 0x4, 0x1f ;  /* 0x08801f00a30c7f89 */ /* 0x000e6400000e0000 */
        /* <DEDUP_REMOVED lines=18> */
[C---:B------:R-:W-:Y:S02]  /*7830*/  FMUL.FTZ R12, R144.reuse, R197 ;  /* 0x000000c5900c7220 */ /* 0x040fe40000410000 */
[C---:B------:R-:W-:Y:S02]  /*7840*/  FMUL.FTZ R13, R144.reuse, R191 ;  /* 0x000000bf900d7220 */ /* 0x040fe40000410000 */
[----:B------:R-:W-:Y:S02]  /*7850*/  FMUL.FTZ R187, R187, R12 ;  /* 0x0000000cbbbb7220 */ /* 0x000fe40000410000 */
[----:B------:R-:W-:-:S02]  /*7860*/  FMUL.FTZ R12, R144, R193 ;  /* 0x000000c1900c7220 */ /* 0x000fc40000410000 */
[----:B------:R-:W-:Y:S02]  /*7870*/  FMUL.FTZ R13, R150, R13 ;  /* 0x0000000d960d7220 */ /* 0x000fe40000410000 */
[----:B------:R-:W-:Y:S02]  /*7880*/  FMUL.FTZ R12, R165, R12 ;  /* 0x0000000ca50c7220 */ /* 0x000fe40000410000 */
[----:B------:R-:W-:Y:S02]  /*7890*/  FFMA.FTZ R164, R164, R191, R13 ;  /* 0x000000bfa4a47223 */ /* 0x000fe4000001000d */
        /* <DEDUP_REMOVED lines=9> */
[----:B------:R-:W-:Y:S02]  /*7930*/  FMUL.FTZ R12, R167, R12 ;  /* 0x0000000ca70c7220 */ /* 0x000fe40000410000 */
[----:B------:R-:W-:-:S02]  /*7940*/  FMUL.FTZ R13, R144, R171 ;  /* 0x000000ab900d7220 */ /* 0x000fc40000410000 */
[----:B------:R-:W-:Y:S02]  /*7950*/  FFMA.FTZ R189, R166, R189, R12 ;  /* 0x000000bda6bd7223 */ /* 0x000fe4000001000c */
[----:B------:R-:W-:Y:S02]  /*7960*/  FMUL.FTZ R188, R188, R13 ;  /* 0x0000000dbcbc7220 */ /* 0x000fe40000410000 */
[----:B------:R-:W-:Y:S02]  /*7970*/  FFMA.FTZ R195, R158, R199, R195 ;  /* 0x000000c79ec37223 */ /* 0x000fe400000100c3 */
[----:B------:R-:W-:Y:S02]  /*7980*/  FFMA.FTZ R160, R160, R197, R187 ;  /* 0x000000c5a0a07223 */ /* 0x000fe400000100bb */
[----:B------:R-:W-:Y:S02]  /*7990*/  FFMA.FTZ R16, R168, R177, R16 ;  /* 0x000000b1a8107223 */ /* 0x000fe40000010010 */
[----:B------:R-:W-:-:S02]  /*79a0*/  FFMA.FTZ R161, R161, R171, R188 ;  /* 0x000000aba1a17223 */ /* 0x000fc400000100bc */
[----:B------:R-:W-:Y:S02]  /*79b0*/  FADD.FTZ R55, R218, R55 ;  /* 0x00000037da377221 */ /* 0x000fe40000010000 */
[----:B0-----:R-:W-:Y:S02]  /*79c0*/  @!P0 FADD.FTZ R206, R206, R15 ;  /* 0x0000000fcece8221 */ /* 0x001fe40000010000 */
[----:B------:R-:W-:Y:S02]  /*79d0*/  FMUL.FTZ R15, R144, R179 ;  /* 0x000000b3900f7220 */ /* 0x000fe40000410000 */
[----:B-1----:R-:W-:Y:S01]  /*79e0*/  @!P0 FADD.FTZ R163, R163, R14 ;  /* 0x0000000ea3a38221 */ /* 0x002fe20000010000 */
[----:B------:R-:W-:Y:S01]  /*79f0*/  MOV R13, R206 ;  /* 0x000000ce000d7202 */ /* 0x000fe20000000f00 */
[----:B------:R-:W-:Y:S02]  /*7a00*/  FMUL.FTZ R15, R174, R15 ;  /* 0x0000000fae0f7220 */ /* 0x000fe40000410000 */
[----:B------:R-:W-:Y:S01]  /*7a10*/  FMUL.FTZ R14, R144, R173 ;  /* 0x000000ad900e7220 */ /* 0x000fe20000410000 */
[----:B------:R-:W-:Y:S01]  /*7a20*/  MOV R12, R163 ;  /* 0x000000a3000c7202 */ /* 0x000fe20000000f00 */
[----:B------:R-:W-:-:S02]  /*7a30*/  FFMA.FTZ R146, R146, R179, R15 ;  /* 0x000000b392927223 */ /* 0x000fc4000001000f */
[C---:B------:R-:W-:Y:S02]  /*7a40*/  FMUL.FTZ R15, R144.reuse, R181 ;  /* 0x000000b5900f7220 */ /* 0x040fe40000410000 */
[----:B------:R-:W-:Y:S01]  /*7a50*/  FMUL.FTZ R144, R144, R175 ;  /* 0x000000af90907220 */ /* 0x000fe20000410000 */
[----:B------:R0:W-:Y:S01]  /*7a60*/  @!P1 STS.64 [0xc78], R12 ;  /* 0x000c780cff009388 */ /* 0x0001e20000000a00 */
[----:B------:R-:W-:Y:S02]  /*7a70*/  FMUL.FTZ R14, R183, R14 ;  /* 0x0000000eb70e7220 */ /* 0x000fe40000410000 */
[----:B------:R-:W-:Y:S02]  /*7a80*/  FMUL.FTZ R15, R170, R15 ;  /* 0x0000000faa0f7220 */ /* 0x000fe40000410000 */
[----:B------:R-:W-:Y:S02]  /*7a90*/  FMUL.FTZ R144, R209, R144 ;  /* 0x00000090d1907220 */ /* 0x000fe40000410000 */
        /* <DEDUP_REMOVED lines=26> */
.L_x_5111:
[----:B0-----:R-:W-:Y:S05]  /*7c40*/  BSYNC B0 ;  /* 0x0000000000007941 */ /* 0x001fea0003800000 */
.L_x_5110:
[----:B------:R-:W-:Y:S01]  /*7c50*/  IADD3 R23, R23, 0x1, RZ ;  /* 0x0000000117177810 */ /* 0x000fe20007ffe0ff */
[----:B------:R-:W-:-:S03]  /*7c60*/  UIADD3 UR6, UP0, UR6, 0x1, URZ ;  /* 0x0000000106067890 */ /* 0x000fc6000ff1e03f */
[----:B------:R-:W-:Y:S01]  /*7c70*/  ISETP.GE.AND P0, PT, R23, c[0x0][0x16c], PT ;  /* 0x00005b0017007a0c */ /* 0x000fe20003f06270 */
[----:B------:R-:W-:-:S12]  /*7c80*/  UIADD3.X UR7, URZ, UR7, URZ, UP0, !UPT ;  /* 0x000000073f077290 */ /* 0x000fd800087fe43f */
[----:B------:R-:W-:Y:S01]  /*7c90*/  @P0 CALL.REL.NOINC `(.L_x_5075) ;  /* 0x0000001000000944 */ /* 0x000fe20003c00000 */
[----:B------:R-:W-:Y:S05]  /*7ca0*/  BRA `(.L_x_5112) ;  /* 0xffffca7000007947 */ /* 0x000fea000383ffff */
.L_x_5075:
[----:B------:R-:W-:Y:S01]  /*7cb0*/  BAR.SYNC.DEFER_BLOCKING 0x0 ;  /* 0x0000000000007b1d */ /* 0x000fe20000010000 */
[----:B------:R-:W-:Y:S02]  /*7cc0*/  ISETP.GE.AND P2, PT, R2, UR10, PT ;  /* 0x0000000a02007c0c */ /* 0x000fe4000bf46270 */
        /* <DEDUP_REMOVED lines=8> */
[----:B------:R-:W-:Y:S01]  /*7d50*/  PRMT R15, RZ, 0x7610, R15 ;  /* 0x00007610ff0f7816 */ /* 0x000fe2000000000f */
[----:B------:R-:W2:Y:S01]  /*7d60*/  @!P2 LDG.E.U16 R13, [R10.64] ;  /* 0x0000000e0a0da981 */ /* 0x000ea2000c1e1500 */
[----:B------:R-:W-:Y:S02]  /*7d70*/  ISETP.GE.AND P2, PT, R127, UR10, PT ;  /* 0x0000000a7f007c0c */ /* 0x000fe4000bf46270 */
[----:B------:R-:W-:Y:S01]  /*7d80*/  PRMT R12, RZ, 0x7610, R12 ;  /* 0x00007610ff0c7816 */ /* 0x000fe2000000000c */
[----:B------:R-:W4:Y:S01]  /*7d90*/  @!P1 LDG.E.U16 R0, [R10.64+0x40] ;  /* 0x0000400e0a009981 */ /* 0x000f22000c1e1500 */
[----:B------:R-:W-:-:S02]  /*7da0*/  ISETP.GE.AND P1, PT, R126, UR10, PT ;  /* 0x0000000a7e007c0c */ /* 0x000fc4000bf26270 */
[----:B------:R-:W-:Y:S01]  /*7db0*/  PRMT R17, RZ, 0x7610, R17 ;  /* 0x00007610ff117816 */ /* 0x000fe20000000011 */
[----:B------:R-:W5:Y:S01]  /*7dc0*/  @!P0 LDG.E.U16 R15, [R10.64+0x80] ;  /* 0x0000800e0a0f8981 */ /* 0x000f62000c1e1500 */
[----:B------:R-:W-:Y:S02]  /*7dd0*/  PRMT R14, RZ, 0x7610, R14 ;  /* 0x00007610ff0e7816 */ /* 0x000fe4000000000e */
[----:B------:R-:W-:Y:S01]  /*7de0*/  PRMT R19, RZ, 0x7610, R19 ;  /* 0x00007610ff137816 */ /* 0x000fe20000000013 */
[----:B---3--:R-:W3:Y:S01]  /*7df0*/  @!P4 LDG.E.U16 R12, [R10.64+0xc0] ;  /* 0x0000c00e0a0cc981 */ /* 0x008ee2000c1e1500 */
[----:B------:R-:W-:Y:S02]  /*7e00*/  PRMT R16, RZ, 0x7610, R16 ;  /* 0x00007610ff107816 */ /* 0x000fe40000000010 */
[----:B------:R-:W-:Y:S01]  /*7e10*/  PRMT R21, RZ, 0x7610, R21 ;  /* 0x00007610ff157816 */ /* 0x000fe20000000015 */
[----:B------:R-:W3:Y:S01]  /*7e20*/  @!P6 LDG.E.U16 R17, [R10.64+0x100] ;  /* 0x0001000e0a11e981 */ /* 0x000ee2000c1e1500 */
[----:B------:R-:W-:-:S02]  /*7e30*/  ISETP.GE.AND P0, PT, R125, UR10, PT ;  /* 0x0000000a7d007c0c */ /* 0x000fc4000bf06270 */
[----:B------:R-:W-:Y:S01]  /*7e40*/  ISETP.GE.AND P4, PT, R124, UR10, PT ;  /* 0x0000000a7c007c0c */ /* 0x000fe2000bf86270 */
[----:B------:R-:W3:Y:S01]  /*7e50*/  @!P5 LDG.E.U16 R14, [R10.64+0x140] ;  /* 0x0001400e0a0ed981 */ /* 0x000ee2000c1e1500 */
[----:B------:R-:W-:Y:S02]  /*7e60*/  ISETP.GE.AND P6, PT, R123, UR10, PT ;  /* 0x0000000a7b007c0c */ /* 0x000fe4000bfc6270 */
[----:B------:R-:W-:Y:S01]  /*7e70*/  ISETP.GE.AND P5, PT, R122, UR10, PT ;  /* 0x0000000a7a007c0c */ /* 0x000fe2000bfa6270 */
[----:B------:R-:W3:Y:S01]  /*7e80*/  @!P3 LDG.E.U16 R19, [R10.64+0x180] ;  /* 0x0001800e0a13b981 */ /* 0x000ee2000c1e1500 */
[----:B------:R-:W-:-:S03]  /*7e90*/  ISETP.GE.AND P3, PT, R121, UR10, PT ;  /* 0x0000000a79007c0c */ /* 0x000fc6000bf66270 */
[----:B------:R-:W3:Y:S01]  /*7ea0*/  @!P2 LDG.E.U16 R16, [R10.64+0x1c0] ;  /* 0x0001c00e0a10a981 */ /* 0x000ee2000c1e1500 */
[----:B------:R-:W-:-:S03]  /*7eb0*/  ISETP.GE.AND P2, PT, R120, UR10, PT ;  /* 0x0000000a78007c0c */ /* 0x000fc6000bf46270 */
[----:B------:R-:W3:Y:S01]  /*7ec0*/  @!P1 LDG.E.U16 R21, [R10.64+0x200] ;  /* 0x0002000e0a159981 */ /* 0x000ee2000c1e1500 */
[----:B------:R-:W-:Y:S02]  /*7ed0*/  ISETP.GE.AND P1, PT, R119, UR10, PT ;  /* 0x0000000a77007c0c */ /* 0x000fe4000bf26270 */
        /* <DEDUP_REMOVED lines=14> */
[----:B------:R-:W-:-:S02]  /*7fc0*/  F2FP.PACK_AB R36, R36, R39 ;  /* 0x000000272424723e */ /* 0x000fc400000000ff */
[----:B------:R-:W-:Y:S02]  /*7fd0*/  F2FP.PACK_AB R34, R34, R37 ;  /* 0x000000252222723e */ /* 0x000fe400000000ff */
[----:B------:R-:W-:Y:S02]  /*7fe0*/  F2FP.PACK_AB R32, R32, R35 ;  /* 0x000000232020723e */ /* 0x000fe400000000ff */
[----:B------:R-:W-:Y:S02]  /*7ff0*/  F2FP.PACK_AB R30, R30, R33 ;  /* 0x000000211e1e723e */ /* 0x000fe400000000ff */
[----:B------:R-:W-:Y:S02]  /*8000*/  F2FP.PACK_AB R28, R28, R31 ;  /* 0x0000001f1c1c723e */ /* 0x000fe400000000ff */
[----:B------:R-:W-:Y:S02]  /*8010*/  F2FP.PACK_AB R26, R26, R29 ;  /* 0x0000001d1a1a723e */ /* 0x000fe400000000ff */
[----:B------:R-:W-:-:S02]  /*8020*/  F2FP.PACK_AB R24, R24, R27 ;  /* 0x0000001b1818723e */ /* 0x000fc400000000ff */
[----:B------:R-:W-:Y:S01]  /*8030*/  F2FP.PACK_AB R22, R22, R25 ;  /* 0x000000191616723e */ /* 0x000fe200000000ff */
[----:B--2---:R-:W-:Y:S04]  /*8040*/  STS.U16 [R118], R13 ;  /* 0x0000000d76007388 */ /* 0x004fe80000000400 */
        /* <DEDUP_REMOVED lines=23> */
[----:B------:R-:W-:Y:S01]  /*81c0*/  FADD.FTZ R15, R0, UR5 ;  /* 0x00000005000f7e21 */ /* 0x000fe20008010000 */
[----:B-1----:R-:W-:Y:S01]  /*81d0*/  HADD2.F32 R10, -RZ, R10.H0_H0 ;  /* 0x2000000aff0a7230 */ /* 0x002fe20000004100 */
[----:B------:R-:W-:Y:S01]  /*81e0*/  LDS.U16 R0, [R102+0x8] ;  /* 0x0000080066007984 */ /* 0x000fe20000000400 */
[----:B--2---:R-:W-:Y:S02]  /*81f0*/  HADD2.F32 R12, -RZ, R12.H0_H0 ;  /* 0x2000000cff0c7230 */ /* 0x004fe40000004100 */
[----:B------:R-:W-:Y:S01]  /*8200*/  FSETP.GTU.FTZ.AND P1, PT, R15, 20, PT ;  /* 0x41a000000f00780b */ /* 0x000fe20003f3c000 */
[----:B---3--:R-:W-:Y:S01]  /*8210*/  HADD2.F32 R11, -RZ, R11.H0_H0 ;  /* 0x2000000bff0b7230 */ /* 0x008fe20000004100 */
[----:B------:R-:W-:Y:S02]  /*8220*/  FADD.FTZ R16, R10, UR5 ;  /* 0x000000050a107e21 */ /* 0x000fe40008010000 */
[----:B------:R-:W-:Y:S01]  /*8230*/  FADD.FTZ R18, R12, UR5 ;  /* 0x000000050c127e21 */ /* 0x000fe20008010000 */
[----:B------:R-:W-:Y:S01]  /*8240*/  LDS.U16 R10, [R102+0xa] ;  /* 0x00000a00660a7984 */ /* 0x000fe20000000400 */
[----:B------:R-:W-:-:S03]  /*8250*/  FADD.FTZ R17, R11, UR5 ;  /* 0x000000050b117e21 */ /* 0x000fc60008010000 */
[----:B------:R-:W0:Y:S01]  /*8260*/  LDS.U16 R12, [R102+0xe] ;  /* 0x00000e00660c7984 */ /* 0x000e220000000400 */
[----:B------:R-:W-:-:S03]  /*8270*/  FSETP.GTU.FTZ.AND P6, PT, R16, 20, PT ;  /* 0x41a000001000780b */ /* 0x000fc60003fdc000 */
[----:B------:R-:W1:Y:S01]  /*8280*/  LDS.U16 R11, [R102+0xc] ;  /* 0x00000c00660b7984 */ /* 0x000e620000000400 */
[----:B------:R-:W-:-:S06]  /*8290*/  @!P1 FMUL.FTZ R15, R15, -1.4426950216293334961 ;  /* 0xbfb8aa3b0f0f9820 */ /* 0x000fcc0000410000 */
[----:B------:R-:W2:Y:S03]  /*82a0*/  @!P1 MUFU.EX2 R15, R15 ;  /* 0x0000000f000f9308 */ /* 0x000ea60000000800 */
[----:B------:R-:W-:-:S06]  /*82b0*/  @!P6 FMUL.FTZ R16, R16, -1.4426950216293334961 ;  /* 0xbfb8aa3b1010e820 */ /* 0x000fcc0000410000 */
[----:B------:R-:W3:Y:S01]  /*82c0*/  @!P6 MUFU.EX2 R16, R16 ;  /* 0x000000100010e308 */ /* 0x000ee20000000800 */
[----:B------:R-:W-:Y:S01]  /*82d0*/  FSETP.GTU.FTZ.AND P5, PT, R17, 20, PT ;  /* 0x41a000001100780b */ /* 0x000fe20003fbc000 */
[----:B--2---:R-:W-:-:S06]  /*82e0*/  @!P1 FADD.FTZ R15, R15, 1 ;  /* 0x3f8000000f0f9421 */ /* 0x004fcc0000010000 */
[----:B------:R-:W2:Y:S01]  /*82f0*/  @!P1 MUFU.RCP R15, R15 ;  /* 0x0000000f000f9308 */ /* 0x000ea20000001000 */
[----:B---3--:R-:W-:Y:S01]  /*8300*/  @!P6 FADD.FTZ R16, R16, 1 ;  /* 0x3f8000001010e421 */ /* 0x008fe20000010000 */
[----:B0-----:R-:W-:-:S04]  /*8310*/  HADD2.F32 R12, -RZ, R12.H0_H0 ;  /* 0x2000000cff0c7230 */ /* 0x001fc80000004100 */
[----:B------:R-:W-:Y:S01]  /*8320*/  @!P5 FMUL.FTZ R17, R17, -1.4426950216293334961 ;  /* 0xbfb8aa3b1111d820 */ /* 0x000fe20000410000 */
[----:B-1----:R-:W-:Y:S01]  /*8330*/  HADD2.F32 R11, -RZ, R11.H0_H0 ;  /* 0x2000000bff0b7230 */ /* 0x002fe20000004100 */
[----:B------:R-:W0:Y:S01]  /*8340*/  @!P6 MUFU.RCP R16, R16 ;  /* 0x000000100010e308 */ /* 0x000e220000001000 */
[----:B------:R-:W-:-:S03]  /*8350*/  FADD.FTZ R19, R12, UR5 ;  /* 0x000000050c137e21 */ /* 0x000fc60008010000 */
[----:B------:R-:W-:Y:S02]  /*8360*/  FADD.FTZ R11, R11, UR5 ;  /* 0x000000050b0b7e21 */ /* 0x000fe40008010000 */
[----:B--2---:R-:W-:Y:S01]  /*8370*/  @!P1 FMUL.FTZ R38, R38, R15 ;  /* 0x0000000f26269220 */ /* 0x004fe20000410000 */
[----:B------:R-:W-:Y:S01]  /*8380*/  FSETP.GTU.FTZ.AND P1, PT, R19, 20, PT ;  /* 0x41a000001300780b */ /* 0x000fe20003f3c000 */
[----:B------:R-:W1:Y:S01]  /*8390*/  @!P5 MUFU.EX2 R17, R17 ;  /* 0x000000110011d308 */ /* 0x000e620000000800 */
[----:B------:R-:W-:Y:S01]  /*83a0*/  FSETP.GTU.FTZ.AND P2, PT, R11, 20, PT ;  /* 0x41a000000b00780b */ /* 0x000fe20003f5c000 */
[----:B------:R-:W-:Y:S02]  /*83b0*/  HADD2.F32 R0, -RZ, R0.H0_H0 ;  /* 0x20000000ff007230 */ /* 0x000fe40000004100 */
[----:B------:R-:W-:Y:S02]  /*83c0*/  HADD2.F32 R10, -RZ, R10.H0_H0 ;  /* 0x2000000aff0a7230 */ /* 0x000fe40000004100 */
[----:B------:R-:W-:Y:S01]  /*83d0*/  HADD2.F32 R14, -RZ, R14.H0_H0 ;  /* 0x2000000eff0e7230 */ /* 0x000fe20000004100 */
[----:B------:R-:W-:-:S02]  /*83e0*/  FADD.FTZ R0, R0, UR5 ;  /* 0x0000000500007e21 */ /* 0x000fc40008010000 */
[----:B0-----:R-:W-:Y:S01]  /*83f0*/  @!P6 FMUL.FTZ R41, R41, R16 ;  /* 0x000000102929e220 */ /* 0x001fe20000410000 */
[----:B------:R-:W-:Y:S01]  /*8400*/  HADD2.F32 R13, -RZ, R13.H0_H0 ;  /* 0x2000000dff0d7230 */ /* 0x000fe20000004100 */
[----:B------:R-:W-:Y:S02]  /*8410*/  FADD.FTZ R10, R10, UR5 ;  /* 0x000000050a0a7e21 */ /* 0x000fe40008010000 */
[----:B------:R-:W-:Y:S02]  /*8420*/  FADD.FTZ R16, R14, UR5 ;  /* 0x000000050e107e21 */ /* 0x000fe40008010000 */
[----:B------:R-:W-:Y:S02]  /*8430*/  @!P1 FMUL.FTZ R14, R19, -1.4426950216293334961 ;  /* 0xbfb8aa3b130e9820 */ /* 0x000fe40000410000 */
[----:B-1----:R-:W-:Y:S02]  /*8440*/  @!P5 FADD.FTZ R17, R17, 1 ;  /* 0x3f8000001111d421 */ /* 0x002fe40000010000 */
[----:B------:R-:W-:Y:S01]  /*8450*/  @!P2 FMUL.FTZ R12, R11, -1.4426950216293334961 ;  /* 0xbfb8aa3b0b0ca820 */ /* 0x000fe20000410000 */
[----:B------:R-:W-:Y:S01]  /*8460*/  FSETP.GTU.FTZ.AND P4, PT, R0, 20, PT ;  /* 0x41a000000000780b */ /* 0x000fe20003f9c000 */
[----:B------:R-:W-:Y:S01]  /*8470*/  FADD.FTZ R15, R13, UR5 ;  /* 0x000000050d0f7e21 */ /* 0x000fe20008010000 */
[----:B------:R-:W-:Y:S01]  /*8480*/  FSETP.GTU.FTZ.AND P3, PT, R10, 20, PT ;  /* 0x41a000000a00780b */ /* 0x000fe20003f7c000 */
[----:B------:R-:W0:Y:S08]  /*8490*/  @!P2 MUFU.EX2 R13, R12 ;  /* 0x0000000c000da308 */ /* 0x000e300000000800 */
[----:B------:R-:W1:Y:S01]  /*84a0*/  @!P1 MUFU.EX2 R14, R14 ;  /* 0x0000000e000e9308 */ /* 0x000e620000000800 */
[----:B------:R-:W-:-:S07]  /*84b0*/  FSETP.GTU.FTZ.AND P6, PT, R15, 20, PT ;  /* 0x41a000000f00780b */ /* 0x000fce0003fdc000 */
[----:B------:R-:W2:Y:S01]  /*84c0*/  @!P5 MUFU.RCP R17, R17 ;  /* 0x000000110011d308 */ /* 0x000ea20000001000 */
[----:B------:R-:W-:Y:S02]  /*84d0*/  @!P4 FMUL.FTZ R0, R0, -1.4426950216293334961 ;  /* 0xbfb8aa3b0000c820 */ /* 0x000fe40000410000 */
[----:B------:R-:W-:Y:S01]  /*84e0*/  @!P3 FMUL.FTZ R10, R10, -1.4426950216293334961 ;  /* 0xbfb8aa3b0a0ab820 */ /* 0x000fe20000410000 */
[----:B------:R-:W-:Y:S01]  /*84f0*/  FSETP.GTU.FTZ.AND P0, PT, R18, 20, PT ;  /* 0x41a000001200780b */ /* 0x000fe20003f1c000 */
[----:B0-----:R-:W-:Y:S02]  /*8500*/  @!P2 FADD.FTZ R13, R13, 1 ;  /* 0x3f8000000d0da421 */ /* 0x001fe40000010000 */
[----:B-1----:R-:W-:Y:S01]  /*8510*/  @!P1 FADD.FTZ R14, R14, 1 ;  /* 0x3f8000000e0e9421 */ /* 0x002fe20000010000 */
[----:B------:R-:W0:Y:S01]  /*8520*/  @!P4 MUFU.EX2 R0, R0 ;  /* 0x000000000000c308 */ /* 0x000e220000000800 */
[----:B------:R-:W-:Y:S02]  /*8530*/  @!P6 FMUL.FTZ R15, R15, -1.4426950216293334961 ;  /* 0xbfb8aa3b0f0fe820 */ /* 0x000fe40000410000 */
[----:B--2---:R-:W-:-:S05]  /*8540*/  @!P5 FMUL.FTZ R40, R40, R17 ;  /* 0x000000112828d220 */ /* 0x004fca0000410000 */
[----:B------:R-:W1:Y:S01]  /*8550*/  @!P3 MUFU.EX2 R10, R10 ;  /* 0x0000000a000ab308 */ /* 0x000e620000000800 */
[----:B------:R-:W-:Y:S01]  /*8560*/  FSETP.GTU.FTZ.AND P5, PT, R16, 20, PT ;  /* 0x41a000001000780b */ /* 0x000fe20003fbc000 */
[----:B------:R-:W-:-:S06]  /*8570*/  @!P0 FMUL.FTZ R18, R18, -1.4426950216293334961 ;  /* 0xbfb8aa3b12128820 */ /* 0x000fcc0000410000 */
[----:B------:R-:W2:Y:S08]  /*8580*/  @!P2 MUFU.RCP R13, R13 ;  /* 0x0000000d000da308 */ /* 0x000eb00000001000 */
[----:B------:R-:W3:Y:S01]  /*8590*/  @!P1 MUFU.RCP R14, R14 ;  /* 0x0000000e000e9308 */ /* 0x000ee20000001000 */
[----:B------:R-:W-:-:S07]  /*85a0*/  @!P5 FMUL.FTZ R16, R16, -1.4426950216293334961 ;  /* 0xbfb8aa3b1010d820 */ /* 0x000fce0000410000 */
[----:B------:R-:W4:Y:S01]  /*85b0*/  @!P6 MUFU.EX2 R15, R15 ;  /* 0x0000000f000fe308 */ /* 0x000f220000000800 */
[----:B0-----:R-:W-:Y:S02]  /*85c0*/  @!P4 FADD.FTZ R11, R0, 1 ;  /* 0x3f800000000bc421 */ /* 0x001fe40000010000 */
[----:B-1----:R-:W-:Y:S01]  /*85d0*/  @!P3 FADD.FTZ R12, R10, 1 ;  /* 0x3f8000000a0cb421 */ /* 0x002fe20000010000 */
[----:B------:R-:W-:Y:S04]  /*85e0*/  LDS.U16 R0, [R102+0x14] ;  /* 0x0000140066007984 */ /* 0x000fe80000000400 */
[----:B------:R-:W0:Y:S01]  /*85f0*/  @!P0 MUFU.EX2 R18, R18 ;  /* 0x0000001200128308 */ /* 0x000e220000000800 */
[----:B--2---:R-:W-:Y:S01]  /*8600*/  @!P2 FMUL.FTZ R44, R44, R13 ;  /* 0x0000000d2c2ca220 */ /* 0x004fe20000410000 */
[----:B------:R-:W-:Y:S01]  /*8610*/  LDS.U16 R10, [R102+0x16] ;  /* 0x00001600660a7984 */ /* 0x000fe20000000400 */
[----:B---3--:R-:W-:-:S03]  /*8620*/  @!P1 FMUL.FTZ R47, R47, R14 ;  /* 0x0000000e2f2f9220 */ /* 0x008fc60000410000 */
[----:B------:R-:W-:Y:S02]  /*8630*/  LDS.U16 R13, [R102+0x1c] ;  /* 0x00001c00660d7984 */ /* 0x000fe40000000400 */
[----:B------:R-:W1:Y:S02]  /*8640*/  @!P5 MUFU.EX2 R16, R16 ;  /* 0x000000100010d308 */ /* 0x000e640000000800 */
[----:B------:R-:W2:Y:S01]  /*8650*/  LDS.U16 R14, [R102+0x1e] ;  /* 0x00001e00660e7984 */ /* 0x000ea20000000400 */
[----:B----4-:R-:W-:-:S05]  /*8660*/  @!P6 FADD.FTZ R15, R15, 1 ;  /* 0x3f8000000f0fe421 */ /* 0x010fca0000010000 */
[----:B------:R3:W-:Y:S08]  /*8670*/  @!P4 MUFU.RCP R17, R11 ;  /* 0x0000000b0011c308 */ /* 0x0007f00000001000 */
[----:B------:R4:W-:Y:S01]  /*8680*/  @!P3 MUFU.RCP R20, R12 ;  /* 0x0000000c0014b308 */ /* 0x0009e20000001000 */
[----:B---3--:R-:W-:Y:S04]  /*8690*/  LDS.U16 R11, [R102+0x18] ;  /* 0x00001800660b7984 */ /* 0x008fe80000000400 */
[----:B----4-:R-:W3:Y:S04]  /*86a0*/  LDS.U16 R12, [R102+0x1a] ;  /* 0x00001a00660c7984 */ /* 0x010ee80000000400 */
[----:B------:R-:W-:Y:S01]  /*86b0*/  BAR.SYNC.DEFER_BLOCKING 0x0 ;  /* 0x0000000000007b1d */ /* 0x000fe20000010000 */
[----:B0-----:R-:W-:-:S05]  /*86c0*/  @!P0 FADD.FTZ R18, R18, 1 ;  /* 0x3f80000012128421 */ /* 0x001fca0000010000 */
[----:B------:R-:W0:Y:S01]  /*86d0*/  @!P6 MUFU.RCP R15, R15 ;  /* 0x0000000f000fe308 */ /* 0x000e220000001000 */
[----:B-1----:R-:W-:Y:S01]  /*86e0*/  @!P5 FADD.FTZ R16, R16, 1 ;  /* 0x3f8000001010d421 */ /* 0x002fe20000010000 */
[----:B------:R-:W-:-:S06]  /*86f0*/  PRMT R51, R36, 0x7632, R51 ;  /* 0x0000763224337816 */ /* 0x000fcc0000000033 */
[----:B------:R-:W1:Y:S08]  /*8700*/  @!P0 MUFU.RCP R18, R18 ;  /* 0x0000001200128308 */ /* 0x000e700000001000 */
[----:B------:R-:W4:Y:S01]  /*8710*/  @!P5 MUFU.RCP R16, R16 ;  /* 0x000000100010d308 */ /* 0x000f220000001000 */
[----:B0-----:R-:W-:Y:S01]  /*8720*/  @!P6 FMUL.FTZ R48, R48, R15 ;  /* 0x0000000f3030e220 */ /* 0x001fe20000410000 */
[----:B------:R0:W-:Y:S01]  /*8730*/  STS.U16 [R102+0x2], R51 ;  /* 0x0000023366007388 */ /* 0x0001e20000000400 */
[----:B------:R-:W-:-:S02]  /*8740*/  PRMT R15, R34, 0x7632, R15 ;  /* 0x00007632220f7816 */ /* 0x000fc4000000000f */
[----:B0-----:R-:W-:-:S03]  /*8750*/  PRMT R51, R32, 0x7632, R51 ;  /* 0x0000763220337816 */ /* 0x001fc60000000033 */
[----:B------:R0:W-:Y:S01]  /*8760*/  STS.U16 [R102+0x6], R15 ;  /* 0x0000060f66007388 */ /* 0x0001e20000000400 */
[----:B-1----:R-:W-:Y:S01]  /*8770*/  @!P0 FMUL.FTZ R43, R43, R18 ;  /* 0x000000122b2b8220 */ /* 0x002fe20000410000 */
[----:B------:R-:W-:Y:S02]  /*8780*/  ISETP.NE.AND P0, PT, R140, RZ, PT ;  /* 0x000000ff8c00720c */ /* 0x000fe40003f05270 */
[----:B------:R1:W-:Y:S01]  /*8790*/  STS.U16 [R102+0xa], R51 ;  /* 0x00000a3366007388 */ /* 0x0003e20000000400 */
[----:B------:R-:W-:Y:S01]  /*87a0*/  @!P4 FMUL.FTZ R42, R42, R17 ;  /* 0x000000112a2ac220 */ /* 0x000fe20000410000 */
[----:B0-----:R-:W-:Y:S02]  /*87b0*/  PRMT R15, R30, 0x7632, R15 ;  /* 0x000076321e0f7816 */ /* 0x001fe4000000000f */
[----:B-1----:R-:W-:Y:S01]  /*87c0*/  PRMT R51, R28, 0x7632, R51 ;  /* 0x000076321c337816 */ /* 0x002fe20000000033 */
[----:B----4-:R-:W-:Y:S02]  /*87d0*/  @!P5 FMUL.FTZ R49, R49, R16 ;  /* 0x000000103131d220 */ /* 0x010fe40000410000 */
[----:B------:R0:W-:Y:S01]  /*87e0*/  STS.U16 [R102+0xe], R15 ;  /* 0x00000e0f66007388 */ /* 0x0001e20000000400 */
[----:B------:R-:W-:-:S02]  /*87f0*/  PRMT R16, R22, 0x7610, R16 ;  /* 0x0000761016107816 */ /* 0x000fc40000000010 */
[----:B------:R-:W-:Y:S01]  /*8800*/  PRMT R17, R22, 0x7632, R17 ;  /* 0x0000763216117816 */ /* 0x000fe20000000011 */
[----:B------:R1:W-:Y:S01]  /*8810*/  STS.U16 [R102+0x12], R51 ;  /* 0x0000123366007388 */ /* 0x0003e20000000400 */
[----:B------:R-:W-:Y:S02]  /*8820*/  MOV R22, UR10 ;  /* 0x0000000a00167c02 */ /* 0x000fe40008000f00 */
[----:B0-----:R-:W-:Y:S02]  /*8830*/  PRMT R15, R26, 0x7632, R15 ;  /* 0x000076321a0f7816 */ /* 0x001fe4000000000f */
[----:B-1----:R-:W-:Y:S01]  /*8840*/  PRMT R51, R24, 0x7632, R51 ;  /* 0x0000763218337816 */ /* 0x002fe20000000033 */
[----:B------:R-:W-:Y:S01]  /*8850*/  STS.U16 [R102], R36 ;  /* 0x0000002466007388 */ /* 0x000fe20000000400 */
[----:B--2---:R-:W-:-:S03]  /*8860*/  HADD2.F32 R14, -RZ, R14.H0_H0 ;  /* 0x2000000eff0e7230 */ /* 0x004fc60000004100 */
[----:B------:R-:W-:Y:S01]  /*8870*/  STS.U16 [R102+0x4], R34 ;  /* 0x0000042266007388 */ /* 0x000fe20000000400 */
[----:B------:R-:W-:-:S03]  /*8880*/  HADD2.F32 R0, -RZ, R0.H0_H0 ;  /* 0x20000000ff007230 */ /* 0x000fc60000004100 */
        /* <DEDUP_REMOVED lines=10> */
[----:B------:R-:W-:Y:S01]  /*8930*/  LDS.U16 R19, [R118] ;  /* 0x0000000076137984 */ /* 0x000fe20000000400 */
[----:B---3--:R-:W-:-:S03]  /*8940*/  HADD2.F32 R12, -RZ, R12.H0_H0 ;  /* 0x2000000cff0c7230 */ /* 0x008fc60000004100 */
[----:B------:R-:W-:Y:S01]  /*8950*/  LDS.U16 R21, [R117+0x40] ;  /* 0x0000400075157984 */ /* 0x000fe20000000400 */
        /* <DEDUP_REMOVED lines=17> */
[----:B------:R-:W-:Y:S01]  /*8a70*/  BAR.SYNC.DEFER_BLOCKING 0x0 ;  /* 0x0000000000007b1d */ /* 0x000fe20000010000 */
[----:B------:R-:W-:Y:S01]  /*8a80*/  HADD2.F32 R11, -RZ, R11.H0_H0 ;  /* 0x2000000bff0b7230 */ /* 0x000fe20000004100 */
[----:B------:R-:W-:Y:S01]  /*8a90*/  FADD.FTZ R12, R12, UR5 ;  /* 0x000000050c0c7e21 */ /* 0x000fe20008010000 */
[----:B------:R-:W-:Y:S01]  /*8aa0*/  HADD2.F32 R10, -RZ, R10.H0_H0 ;  /* 0x2000000aff0a7230 */ /* 0x000fe20000004100 */
[----:B------:R-:W-:Y:S01]  /*8ab0*/  FSETP.GTU.FTZ.AND P1, PT, R14, 20, PT ;  /* 0x41a000000e00780b */ /* 0x000fe20003f3c000 */
[----:B------:R-:W-:Y:S01]  /*8ac0*/  HADD2.F32 R13, -RZ, R13.H0_H0 ;  /* 0x2000000dff0d7230 */ /* 0x000fe20000004100 */
[----:B------:R-:W-:Y:S01]  /*8ad0*/  FSETP.GTU.FTZ.AND P6, PT, R0, 20, PT ;  /* 0x41a000000000780b */ /* 0x000fe20003fdc000 */
[----:B------:R-:W-:Y:S02]  /*8ae0*/  FADD.FTZ R11, R11, UR5 ;  /* 0x000000050b0b7e21 */ /* 0x000fe40008010000 */
[----:B------:R-:W-:Y:S01]  /*8af0*/  @!P3 FMUL.FTZ R45, R45, R20 ;  /* 0x000000142d2db220 */ /* 0x000fe20000410000 */
[----:B------:R-:W-:Y:S01]  /*8b00*/  FSETP.GTU.FTZ.AND P3, PT, R12, 20, PT ;  /* 0x41a000000c00780b */ /* 0x000fe20003f7c000 */
[----:B------:R-:W-:Y:S01]  /*8b10*/  FADD.FTZ R10, R10, UR5 ;  /* 0x000000050a0a7e21 */ /* 0x000fe20008010000 */
[----:B------:R-:W-:Y:S01]  /*8b20*/  FSETP.GTU.FTZ.AND P4, PT, R11, 20, PT ;  /* 0x41a000000b00780b */ /* 0x000fe20003f9c000 */
[----:B------:R-:W-:-:S03]  /*8b30*/  FADD.FTZ R13, R13, UR5 ;  /* 0x000000050d0d7e21 */ /* 0x000fc60008010000 */
[----:B------:R-:W-:Y:S02]  /*8b40*/  FSETP.GTU.FTZ.AND P5, PT, R10, 20, PT ;  /* 0x41a000000a00780b */ /* 0x000fe40003fbc000 */
[----:B------:R-:W-:Y:S01]  /*8b50*/  FSETP.GTU.FTZ.AND P2, PT, R13, 20, PT ;  /* 0x41a000000d00780b */ /* 0x000fe20003f5c000 */
[----:B------:R-:W-:Y:S02]  /*8b60*/  @!P1 FMUL.FTZ R14, R14, -1.4426950216293334961 ;  /* 0xbfb8aa3b0e0e9820 */ /* 0x000fe40000410000 */
[----:B------:R-:W-:Y:S02]  /*8b70*/  @!P6 FMUL.FTZ R0, R0, -1.4426950216293334961 ;  /* 0xbfb8aa3b0000e820 */ /* 0x000fe40000410000 */
[----:B------:R-:W-:Y:S01]  /*8b80*/  @!P3 FMUL.FTZ R12, R12, -1.4426950216293334961 ;  /* 0xbfb8aa3b0c0cb820 */ /* 0x000fe20000410000 */
[----:B------:R-:W2:Y:S01]  /*8b90*/  LDS R18, [0x420] ;  /* 0x00042000ff127984 */ /* 0x000ea20000000800 */
[----:B------:R-:W3:Y:S01]  /*8ba0*/  @!P1 MUFU.EX2 R14, R14 ;  /* 0x0000000e000e9308 */ /* 0x000ee20000000800 */
[----:B------:R-:W-:-:S03]  /*8bb0*/  @!P4 FMUL.FTZ R11, R11, -1.4426950216293334961 ;  /* 0xbfb8aa3b0b0bc820 */ /* 0x000fc60000410000 */
[----:B------:R-:W-:-:S04]  /*8bc0*/  @!P5 FMUL.FTZ R10, R10, -1.4426950216293334961 ;  /* 0xbfb8aa3b0a0ad820 */ /* 0x000fc80000410000 */
[----:B------:R-:W4:Y:S01]  /*8bd0*/  @!P6 MUFU.EX2 R0, R0 ;  /* 0x000000000000e308 */ /* 0x000f220000000800 */
[----:B------:R-:W-:-:S07]  /*8be0*/  @!P2 FMUL.FTZ R13, R13, -1.4426950216293334961 ;  /* 0xbfb8aa3b0d0da820 */ /* 0x000fce0000410000 */
[----:B------:R-:W5:Y:S08]  /*8bf0*/  @!P3 MUFU.EX2 R12, R12 ;  /* 0x0000000c000cb308 */ /* 0x000f700000000800 */
[----:B------:R-:W-:Y:S01]  /*8c00*/  @!P4 MUFU.EX2 R11, R11 ;  /* 0x0000000b000bc308 */ /* 0x000fe20000000800 */
[----:B---3--:R-:W-:-:S07]  /*8c10*/  @!P1 FADD.FTZ R14, R14, 1 ;  /* 0x3f8000000e0e9421 */ /* 0x008fce0000010000 */
[----:B------:R-:W3:Y:S01]  /*8c20*/  @!P5 MUFU.EX2 R10, R10 ;  /* 0x0000000a000ad308 */ /* 0x000ee20000000800 */
[----:B----4-:R-:W-:-:S07]  /*8c30*/  @!P6 FADD.FTZ R0, R0, 1 ;  /* 0x3f8000000000e421 */ /* 0x010fce0000010000 */
[----:B------:R-:W4:Y:S01]  /*8c40*/  @!P2 MUFU.EX2 R13, R13 ;  /* 0x0000000d000da308 */ /* 0x000f220000000800 */
[----:B-----5:R-:W-:Y:S02]  /*8c50*/  @!P3 FADD.FTZ R12, R12, 1 ;  /* 0x3f8000000c0cb421 */ /* 0x020fe40000010000 */
[----:B------:R-:W-:-:S05]  /*8c60*/  IMAD R20, R214, c[0x0][0x2d8], RZ ;  /* 0x0000b600d6147a24 */ /* 0x000fca00078e02ff */
[----:B0-----:R0:W-:Y:S01]  /*8c70*/  @!P6 MUFU.RCP R15, R0 ;  /* 0x00000000000fe308 */ /* 0x0011e20000001000 */
[----:B---3--:R-:W-:-:S07]  /*8c80*/  @!P5 FADD.FTZ R10, R10, 1 ;  /* 0x3f8000000a0ad421 */ /* 0x008fce0000010000 */
[----:B------:R-:W3:Y:S01]  /*8c90*/  @!P1 MUFU.RCP R14, R14 ;  /* 0x0000000e000e9308 */ /* 0x000ee20000001000 */
[----:B0-----:R-:W-:Y:S02]  /*8ca0*/  @!P4 FADD.FTZ R0, R11, 1 ;  /* 0x3f8000000b00c421 */ /* 0x001fe40000010000 */
[----:B----4-:R-:W-:Y:S02]  /*8cb0*/  @!P2 FADD.FTZ R13, R13, 1 ;  /* 0x3f8000000d0da421 */ /* 0x010fe40000010000 */
[----:B------:R-:W-:-:S03]  /*8cc0*/  IMAD R67, R149, c[0x0][0x2dc], R20 ;  /* 0x0000b70095437a24 */ /* 0x000fc600078e0214 */
[----:B-1----:R-:W0:Y:S08]  /*8cd0*/  @!P4 MUFU.RCP R17, R0 ;  /* 0x000000000011c308 */ /* 0x002e300000001000 */
[----:B------:R-:W1:Y:S08]  /*8ce0*/  @!P3 MUFU.RCP R12, R12 ;  /* 0x0000000c000cb308 */ /* 0x000e700000001000 */
[----:B------:R4:W5:Y:S01]  /*8cf0*/  @!P5 MUFU.RCP R16, R10 ;  /* 0x0000000a0010d308 */ /* 0x0009620000001000 */
[----:B---3--:R-:W-:-:S02]  /*8d00*/  @!P1 FMUL.FTZ R57, R57, R14 ;  /* 0x0000000e39399220 */ /* 0x008fc40000410000 */
[----:B----4-:R-:W-:-:S05]  /*8d10*/  IMAD.WIDE.U32 R10, R149, c[0x0][0x2d8], RZ ;  /* 0x0000b600950a7a25 */ /* 0x010fca00078e00ff */
[----:B------:R-:W3:Y:S01]  /*8d20*/  @!P2 MUFU.RCP R13, R13 ;  /* 0x0000000d000da308 */ /* 0x000ee20000001000 */
[----:B------:R-:W-:Y:S01]  /*8d30*/  IADD3 R11, R11, R67, RZ ;  /* 0x000000430b0b7210 */ /* 0x000fe20007ffe0ff */
[----:B------:R-:W-:Y:S01]  /*8d40*/  IMAD R0, R142, c[0x0][0x2e0], RZ ;  /* 0x0000b8008e007a24 */ /* 0x000fe200078e02ff */
[----:B--2---:R-:W-:Y:S01]  /*8d50*/  ISETP.GE.AND P1, PT, R2, R18, PT ;  /* 0x000000120200720c */ /* 0x004fe20003f26270 */
[----:B------:R-:W-:Y:S02]  /*8d60*/  IMAD R73, R136, -0x200, R147 ;  /* 0xfffffe0088497824 */ /* 0x000fe400078e0293 */
[----:B------:R-:W-:Y:S01]  /*8d70*/  IMAD.WIDE.U32 R10, R151, c[0x0][0x2e0], R10 ;  /* 0x0000b800970a7a25 */ /* 0x000fe200078e000a */
[----:B------:R-:W-:-:S03]  /*8d80*/  SHF.R.S32.HI R71, RZ, 0x1f, R2 ;  /* 0x0000001fff477819 */ /* 0x000fc60000011402 */
[----:B------:R-:W-:Y:S02]  /*8d90*/  @!P6 FMUL.FTZ R50, R50, R15 ;  /* 0x0000000f3232e220 */ /* 0x000fe40000410000 */
[----:B0-----:R-:W-:Y:S02]  /*8da0*/  @!P4 FMUL.FTZ R52, R52, R17 ;  /* 0x000000113434c220 */ /* 0x001fe40000410000 */
[----:B-1----:R-:W-:Y:S01]  /*8db0*/  @!P3 FMUL.FTZ R55, R55, R12 ;  /* 0x0000000c3737b220 */ /* 0x002fe20000410000 */
[C---:B------:R-:W-:Y:S01]  /*8dc0*/  LEA R17, P3, R2.reuse, c[0x0][0x330], 0x1 ;  /* 0x0000cc0002117a11 */ /* 0x040fe200078608ff */
[----:B------:R-:W-:Y:S01]  /*8dd0*/  IMAD R15, R151, c[0x0][0x2e4], R0 ;  /* 0x0000b900970f7a24 */ /* 0x000fe200078e0200 */
[----:B------:R-:W-:Y:S02]  /*8de0*/  SHF.R.S32.HI R69, RZ, 0x1f, R73 ;  /* 0x0000001fff457819 */ /* 0x000fe40000011449 */
[----:B------:R-:W-:Y:S01]  /*8df0*/  IADD3 R0, P6, R73, R10, RZ ;  /* 0x0000000a49007210 */ /* 0x000fe20007fde0ff */
[----:B-----5:R-:W-:Y:S01]  /*8e00*/  @!P5 FMUL.FTZ R53, R53, R16 ;  /* 0x000000103535d220 */ /* 0x020fe20000410000 */
[----:B------:R-:W-:Y:S01]  /*8e10*/  LEA.HI.X R12, R2, c[0x0][0x334], R71, 0x1, P3 ;  /* 0x0000cd00020c7a11 */ /* 0x000fe200018f0c47 */
[----:B---3--:R-:W-:Y:S01]  /*8e20*/  @!P2 FMUL.FTZ R54, R54, R13 ;  /* 0x0000000d3636a220 */ /* 0x008fe20000410000 */
[----:B------:R-:W-:-:S02]  /*8e30*/  IADD3.X R11, R69, R15, R11, P6, !PT ;  /* 0x0000000f450b7210 */ /* 0x000fc400037fe40b */
[----:B------:R-:W-:Y:S01]  /*8e40*/  LEA R16, P3, R0, R17, 0x1 ;  /* 0x0000001100107211 */ /* 0x000fe200078608ff */
[----:B------:R-:W-:Y:S01]  /*8e50*/  BSSY B0, `(.L_x_5113) ;  /* 0x0000012000007945 */ /* 0x000fe20003800000 */
[----:B------:R-:W-:Y:S02]  /*8e60*/  IADD3 R10, P2, R2, UR9, RZ ;  /* 0x00000009020a7c10 */ /* 0x000fe4000ff5e0ff */
[----:B------:R-:W-:Y:S02]  /*8e70*/  MOV R14, UR9 ;  /* 0x00000009000e7c02 */ /* 0x000fe40008000f00 */
        /* <DEDUP_REMOVED lines=15> */
.L_x_5114:
[----:B------:R-:W-:Y:S05]  /*8f70*/  BSYNC B0 ;  /* 0x0000000000007941 */ /* 0x000fea0003800000 */
.L_x_5113:
        /* <DEDUP_REMOVED lines=34> */
[C---:B------:R-:W-:Y:S01]  /*91a0*/  PRMT R18, R12.reuse, 0x7610, R18 ;  /* 0x000076100c127816 */ /* 0x040fe20000000012 */
[----:B------:R0:W-:Y:S01]  /*91b0*/  @!P1 STG.E.U16 [R16.64+-0x140], R51 ;  /* 0xfffec03310009986 */ /* 0x0001e2000c10150e */
[----:B------:R-:W-:-:S02]  /*91c0*/  PRMT R19, R12, 0x7632, R19 ;  /* 0x000076320c137816 */ /* 0x000fc40000000013 */
[----:B------:R-:W-:Y:S01]  /*91d0*/  F2FP.PACK_AB R13, R53, R50 ;  /* 0x00000032350d723e */ /* 0x000fe200000000ff */
[----:B------:R-:W-:Y:S01]  /*91e0*/  @!P2 STG.E.U16 [R16.64+-0x100], R59 ;  /* 0xffff003b1000a986 */ /* 0x000fe2000c10150e */
[----:B------:R-:W-:-:S03]  /*91f0*/  F2FP.PACK_AB R12, R57, R54 ;  /* 0x00000036390c723e */ /* 0x000fc600000000ff */
[----:B------:R-:W-:Y:S01]  /*9200*/  @!P4 STG.E.U16 [R16.64+-0xc0], R61 ;  /* 0xffff403d1000c986 */ /* 0x000fe2000c10150e */
[C---:B------:R-:W-:Y:S02]  /*9210*/  PRMT R20, R12.reuse, 0x7610, R20 ;  /* 0x000076100c147816 */ /* 0x040fe40000000014 */
[----:B------:R-:W-:Y:S01]  /*9220*/  PRMT R22, R12, 0x7632, R22 ;  /* 0x000076320c167816 */ /* 0x000fe20000000016 */
[----:B------:R-:W-:Y:S01]  /*9230*/  @!P3 STG.E.U16 [R16.64+-0x80], R63 ;  /* 0xffff803f1000b986 */ /* 0x000fe2000c10150e */
[----:B0-----:R-:W-:Y:S02]  /*9240*/  PRMT R51, R38, 0x7632, R51 ;  /* 0x0000763226337816 */ /* 0x001fe40000000033 */
[----:B------:R-:W-:Y:S01]  /*9250*/  MOV R12, UR10 ;  /* 0x0000000a000c7c02 */ /* 0x000fe20008000f00 */
[----:B------:R-:W-:Y:S04]  /*9260*/  @!P5 STG.E.U16 [R16.64+-0x3c0], R21 ;  /* 0xfffc40151000d986 */ /* 0x000fe8000c10150e */
[----:B------:R0:W-:Y:S04]  /*9270*/  @!P6 STG.E.U16 [R16.64+-0x40], R65 ;  /* 0xffffc0411000e986 */ /* 0x0001e8000c10150e */
[----:B------:R-:W-:Y:S01]  /*9280*/  BAR.SYNC.DEFER_BLOCKING 0x0 ;  /* 0x0000000000007b1d */ /* 0x000fe20000010000 */
[----:B0-----:R-:W-:-:S02]  /*9290*/  PRMT R16, R0, 0x7632, R16 ;  /* 0x0000763200107816 */ /* 0x001fc40000000010 */
        /* <DEDUP_REMOVED lines=27> */
[----:B------:R0:W-:Y:S04]  /*9450*/  STS.U16 [R102+0x16], R14 ;  /* 0x0000160e66007388 */ /* 0x0001e80000000400 */
[----:B------:R-:W-:Y:S04]  /*9460*/  STS.U16 [R102+0x18], R0 ;  /* 0x0000180066007388 */ /* 0x000fe80000000400 */
[----:B------:R-:W-:Y:S01]  /*9470*/  STS.U16 [R102+0x1a], R16 ;  /* 0x00001a1066007388 */ /* 0x000fe20000000400 */
[----:B0-----:R-:W-:-:S03]  /*9480*/  IADD3 R14, P1, R2, -0x1e0, RZ ;  /* 0xfffffe20020e7810 */ /* 0x001fc60007f3e0ff */
[----:B------:R-:W-:Y:S01]  /*9490*/  STS.U16 [R102+0x1c], R20 ;  /* 0x00001c1466007388 */ /* 0x000fe20000000400 */
[----:B------:R-:W-:-:S03]  /*94a0*/  IADD3.X R31, R71, -0x1, RZ, P1, !PT ;  /* 0xffffffff471f7810 */ /* 0x000fc60000ffe4ff */
        /* <DEDUP_REMOVED lines=36> */
.L_x_5116:
[----:B------:R-:W-:Y:S05]  /*96f0*/  BSYNC B0 ;  /* 0x0000000000007941 */ /* 0x000fea0003800000 */
.L_x_5115:
[----:B------:R-:W-:Y:S01]  /*9700*/  MOV R3, R33 ;  /* 0x0000002100037202 */ /* 0x000fe20000000f00 */
[----:B0-----:R-:W-:Y:S01]  /*9710*/  IMAD R12, R142, c[0x0][0x300], RZ ;  /* 0x0000c0008e0c7a24 */ /* 0x001fe200078e02ff */
[C---:B------:R-:W-:Y:S01]  /*9720*/  LEA R10, P1, R14.reuse, c[0x0][0x340], 0x1 ;  /* 0x0000d0000e0a7a11 */ /* 0x040fe200078208ff */
[----:B------:R-:W-:Y:S01]  /*9730*/  UIADD3 UR17, UP0, UR17, -0x400, URZ ;  /* 0xfffffc0011117890 */ /* 0x000fe2000ff1e03f */
[-C--:B------:R-:W-:Y:S01]  /*9740*/  ISETP.GE.AND P3, PT, R133, R0.reuse, PT ;  /* 0x000000008500720c */ /* 0x080fe20003f66270 */
[C---:B------:R-:W-:Y:S01]  /*9750*/  IMAD.WIDE.U32 R2, R151.reuse, c[0x0][0x300], R2 ;  /* 0x0000c00097027a25 */ /* 0x040fe200078e0002 */
[----:B------:R-:W-:Y:S01]  /*9760*/  LEA.HI.X R11, R14, c[0x0][0x344], R31, 0x1, P1 ;  /* 0x0000d1000e0b7a11 */ /* 0x000fe200008f0c1f */
[----:B------:R-:W-:Y:S01]  /*9770*/  UIADD3 UR19, UP1, UR19, -0x400, URZ ;  /* 0xfffffc0013137890 */ /* 0x000fe2000ff3e03f */
[----:B------:R-:W-:Y:S01]  /*9780*/  ISETP.GE.AND P4, PT, R132, R0, PT ;  /* 0x000000008400720c */ /* 0x000fe20003f86270 */
[----:B------:R-:W-:Y:S01]  /*9790*/  IMAD R13, R151, c[0x0][0x304], R12 ;  /* 0x0000c100970d7a24 */ /* 0x000fe200078e020c */
[----:B------:R-:W-:Y:S01]  /*97a0*/  IADD3 R12, P0, R73, R2, RZ ;  /* 0x00000002490c7210 */ /* 0x000fe20007f1e0ff */
[----:B------:R-:W-:Y:S01]  /*97b0*/  UIADD3 UR11, UP2, UR11, -0x400, URZ ;  /* 0xfffffc000b0b7890 */ /* 0x000fe2000ff5e03f */
[----:B------:R-:W-:Y:S01]  /*97c0*/  ISETP.GE.AND P5, PT, R131, R0, PT ;  /* 0x000000008300720c */ /* 0x000fe20003fa6270 */
        /* <DEDUP_REMOVED lines=39> */
.L_x_5042:
[----:B------:R-:W-:Y:S02]  /*9a40*/  ISETP.NE.U32.AND P0, PT, RZ, c[0x0][0x328], PT ;  /* 0x0000ca00ff007a0c */ /* 0x000fe40003f05070 */
[----:B------:R-:W-:Y:S02]  /*9a50*/  ISETP.NE.U32.AND P2, PT, RZ, c[0x0][0x348], PT ;  /* 0x0000d200ff007a0c */ /* 0x000fe40003f45070 */
[----:B------:R-:W-:Y:S02]  /*9a60*/  ISETP.NE.AND.EX P1, PT, RZ, c[0x0][0x32c], PT, P0 ;  /* 0x0000cb00ff007a0c */ /* 0x000fe40003f25300 */
[----:B------:R-:W-:-:S11]  /*9a70*/  ISETP.NE.AND.EX P0, PT, RZ, c[0x0][0x34c], PT, P2 ;  /* 0x0000d300ff007a0c */ /* 0x000fd60003f05320 */
[----:B------:R-:W-:Y:S05]  /*9a80*/  @!P1 BRA `(.L_x_5118) ;  /* 0x0000014000009947 */ /* 0x000fea0003800000 */
[----:B------:R-:W3:Y:S01]  /*9a90*/  SHFL.DOWN P1, R0, R143, 0x1, 0x1f ;  /* 0x08201f008f007f89 */ /* 0x000ee20000020000 */
[----:B------:R-:W-:Y:S03]  /*9aa0*/  BSSY B0, `(.L_x_5118) ;  /* 0x0000012000007945 */ /* 0x000fe60003800000 */
[----:B0-----:R-:W0:Y:S01]  /*9ab0*/  S2R R10, SR_LANEID ;  /* 0x00000000000a7919 */ /* 0x001e220000000000 */
[----:B---3--:R-:W-:Y:S01]  /*9ac0*/  @P1 FADD R0, R0, R143 ;  /* 0x0000008f00001221 */ /* 0x008fe20000000000 */
[----:B0-----:R-:W-:-:S04]  /*9ad0*/  ISETP.NE.AND P2, PT, R10, RZ, PT ;  /* 0x000000ff0a00720c */ /* 0x001fc80003f45270 */
[----:B------:R-:W0:Y:S04]  /*9ae0*/  SHFL.DOWN P1, R3, R0, 0x2, 0x1f ;  /* 0x08401f0000037f89 */ /* 0x000e280000020000 */
[----:B------:R-:W3:Y:S01]  /*9af0*/  S2R R10, SR_TID.X ;  /* 0x00000000000a7919 */ /* 0x000ee20000002100 */
        /* <DEDUP_REMOVED lines=11> */
[----:B0-----:R0:W-:Y:S02]  /*9bb0*/  RED.E.ADD.F32.FTZ.RN.STRONG.GPU [R6.64], R8 ;  /* 0x000000080600798e */ /* 0x0011e4000c10e78e */
.L_x_5119:
[----:B0-----:R-:W-:Y:S05]  /*9bc0*/  BSYNC B0 ;  /* 0x0000000000007941 */ /* 0x001fea0003800000 */
.L_x_5118:
        /* <DEDUP_REMOVED lines=8> */
[----:B0-----:R-:W0:Y:S02]  /*9c50*/  SHFL.DOWN P0, R3, R0, 0x2, 0x1f ;  /* 0x08401f0000037f89 */ /* 0x001e240000000000 */
[----:B0-----:R-:W-:-:S05]  /*9c60*/  @P0 FADD R3, R0, R3 ;  /* 0x0000000300030221 */ /* 0x001fca0000000000 */
[----:B------:R-:W0:Y:S02]  /*9c70*/  SHFL.DOWN P0, R2, R3, 0x4, 0x1f ;  /* 0x08801f0003027f89 */ /* 0x000e240000000000 */
[----:B0-----:R-:W-:-:S05]  /*9c80*/  @P0 FADD R2, R3, R2 ;  /* 0x0000000203020221 */ /* 0x001fca0000000000 */
[----:B------:R-:W0:Y:S02]  /*9c90*/  SHFL.DOWN P0, R7, R2, 0x8, 0x1f ;  /* 0x09001f0002077f89 */ /* 0x000e240000000000 */
[----:B0-----:R-:W-:-:S05]  /*9ca0*/  @P0 FADD R7, R2, R7 ;  /* 0x0000000702070221 */ /* 0x001fca0000000000 */
[----:B------:R-:W0:Y:S02]  /*9cb0*/  SHFL.DOWN P0, R6, R7, 0x10, 0x1f ;  /* 0x0a001f0007067f89 */ /* 0x000e240000000000 */
[----:B0-----:R-:W-:Y:S01]  /*9cc0*/  @P0 FADD R6, R7, R6 ;  /* 0x0000000607060221 */ /* 0x001fe20000000000 */
[----:B-----5:R-:W-:-:S04]  /*9cd0*/  ISETP.NE.AND P0, PT, R15, RZ, PT ;  /* 0x000000ff0f00720c */ /* 0x020fc80003f05270 */
[----:B------:R0:W-:Y:S04]  /*9ce0*/  @!P1 STS [0xc74], R6 ;  /* 0x000c7406ff009388 */ /* 0x0001e80000000800 */
[----:B------:R-:W-:Y:S06]  /*9cf0*/  BAR.SYNC.DEFER_BLOCKING 0x0 ;  /* 0x0000000000007b1d */ /* 0x000fec0000010000 */
[----:B------:R-:W-:Y:S05]  /*9d00*/  @P0 BRA `(.L_x_5122) ;  /* 0x0000004000000947 */ /* 0x000fea0003800000 */
[----:B0-----:R0:W-:Y:S01]  /*9d10*/  RED.E.ADD.F32.FTZ.RN.STRONG.GPU [R4.64], R6 ;  /* 0x000000060400798e */ /* 0x0011e2000c10e78e */
[----:B------:R-:W-:Y:S01]  /*9d20*/  HFMA2.MMA R15, -RZ, RZ, 0, 0 ;  /* 0x00000000ff0f7435 */ /* 0x000fe200000001ff */
[----:B------:R-:W-:Y:S05]  /*9d30*/  BRA `(.L_x_5122) ;  /* 0x0000001000007947 */ /* 0x000fea0003800000 */
.L_x_5121:
[----:B------:R-:W3:Y:S02]  /*9d40*/  S2R R15, SR_TID.X ;  /* 0x00000000000f7919 */ /* 0x000ee40000002100 */
.L_x_5122:
[----:B0-----:R-:W-:Y:S05]  /*9d50*/  BSYNC B0 ;  /* 0x0000000000007941 */ /* 0x001fea0003800000 */
.L_x_5120:
[----:B---3--:R-:W-:-:S13]  /*9d60*/  ISETP.GE.AND P0, PT, R15, c[0x0][0x16c], PT ;  /* 0x00005b000f007a0c */ /* 0x008fda0003f06270 */
        /* <DEDUP_REMOVED lines=9> */
.L_x_5123:
        /* <DEDUP_REMOVED lines=26> */
.L_x_5124:
        /* <DEDUP_REMOVED lines=14> */
.L_x_9074:


//--------------------- .text._Z25selective_scan_bwd_kernelI32Selective_Scan_bwd_kernel_traitsILi32ELi16ELb0ELb0ELb1ELb1ELb1EN3c104HalfEfEEv12SSMParamsBwd --------------------------
	.section	.text._Z25selective_scan_bwd_kernelI32Selective_Scan_bwd_kernel_traitsILi32ELi16ELb0ELb0ELb1ELb1ELb1EN3c104HalfEfEEv12SSMParamsBwd,"ax",@progbits
	.sectioninfo	@"SHI_REGISTERS=244"
	.align	128
        .global         _Z25selective_scan_bwd_kernelI32Selective_Scan_bwd_kernel_traitsILi32ELi16ELb0ELb0ELb1ELb1ELb1EN3c104HalfEfEEv12SSMParamsBwd
        .type           _Z25selective_scan_bwd_kernelI32Selective_Scan_bwd_kernel_traitsILi32ELi16ELb0ELb0ELb1ELb1ELb1EN3c104HalfEfEEv12SSMParamsBwd,@function
        .size           _Z25selective_scan_bwd_kernelI32Selective_Scan_bwd_kernel_traitsILi32ELi16ELb0ELb0ELb1ELb1ELb1EN3c104HalfEfEEv12SSMParamsBwd,(.L_x_9075 - _Z25selective_scan_bwd_kernelI32Selective_Scan_bwd_kernel_traitsILi32ELi16ELb0ELb0ELb1ELb1ELb1EN3c104HalfEfEEv12SSMParamsBwd)
        .other          _Z25selective_scan_bwd_kernelI32Selective_Scan_bwd_kernel_traitsILi32ELi16ELb0ELb0ELb1ELb1ELb1EN3c104HalfEfEEv12SSMParamsBwd,@"STO_CUDA_ENTRY STV_DEFAULT"
_Z25selective_scan_bwd_kernelI32Selective_Scan_bwd_kernel_traitsILi32ELi16ELb0ELb0ELb1ELb1ELb1EN3c104HalfEfEEv12SSMParamsBwd:
.text._Z25selective_scan_bwd_kernelI32Selective_Scan_bwd_kernel_traitsILi32ELi16ELb0ELb0ELb1ELb1ELb1EN3c104HalfEfEEv12SSMParamsBwd:
        /* <DEDUP_REMOVED lines=84> */
[----:B------:R-:W-:Y:S02]  /*0540*/  IADD3 R14, R9, R7, RZ ;  /* 0x00000007090e7210 */ /* 0x000fe40007ffe0ff */
[----:B------:R-:W-:-:S02]  /*0550*/  IADD3 R13, P4, R13, R8, RZ ;  /* 0x000000080d0d7210 */ /* 0x000fc40007f9e0ff */
[----:B------:R-:W-:Y:S02]  /*0560*/  ISETP.NE.AND.EX P0, PT, RZ, c[0x0][0x264], PT, P0 ;  /* 0x00009900ff007a0c */ /* 0x000fe40003f05300 */
[----:B------:R-:W-:Y:S02]  /*0570*/  LEA.HI.X R7, R4, c[0x0][0x24c], R3, 0x1, P3 ;  /* 0x0000930004077a11 */ /* 0x000fe400018f0c03 */
[----:B------:R-:W-:Y:S02]  /*0580*/  ISETP.NE.U32.AND P3, PT, RZ, c[0x0][0x328], PT ;  /* 0x0000ca00ff007a0c */ /* 0x000fe40003f65070 */
[----:B------:R-:W-:Y:S02]  /*0590*/  LEA R16, P6, R12, c[0x0][0x240], 0x1 ;  /* 0x000090000c107a11 */ /* 0x000fe400078c08ff */
[----:B------:R-:W-:Y:S02]  /*05a0*/  IADD3.X R4, R15, R14, RZ, P4, !PT ;  /* 0x0000000e0f047210 */ /* 0x000fe400027fe4ff */
[----:B------:R-:W-:-:S02]  /*05b0*/  ISETP.NE.U32.AND P4, PT, RZ, c[0x0][0x348], PT ;  /* 0x0000d200ff007a0c */ /* 0x000fc40003f85070 */
[----:B------:R-:W-:Y:S02]  /*05c0*/  ISETP.NE.AND.EX P3, PT, RZ, c[0x0][0x32c], PT, P3 ;  /* 0x0000cb00ff007a0c */ /* 0x000fe40003f65330 */
[----:B------:R-:W-:Y:S01]  /*05d0*/  LEA.HI.X R8, R12, c[0x0][0x244], R17, 0x1, P6 ;  /* 0x000091000c087a11 */ /* 0x000fe200030f0c11 */
[----:B------:R-:W-:Y:S01]  /*05e0*/  HFMA2.MMA R12, -RZ, RZ, 0, 0 ;  /* 0x00000000ff0c7435 */ /* 0x000fe200000001ff */
[C---:B------:R-:W-:Y:S02]  /*05f0*/  LEA R3, P6, R2.reuse, c[0x0][0x308], 0x1 ;  /* 0x0000c20002037a11 */ /* 0x040fe400078c08ff */
[----:B------:R-:W-:Y:S02]  /*0600*/  ISETP.NE.AND.EX P4, PT, RZ, c[0x0][0x34c], PT, P4 ;  /* 0x0000d300ff007a0c */ /* 0x000fe40003f85340 */
[----:B------:R-:W-:Y:S01]  /*0610*/  LEA.HI.X R5, R2, c[0x0][0x30c], R5, 0x1, P6 ;  /* 0x0000c30002057a11 */ /* 0x000fe200030f0c05 */
[----:B------:R-:W-:Y:S01]  /*0620*/  @P0 IMAD R2, R29, c[0x0][0x164], R0 ;  /* 0x000059001d020a24 */ /* 0x000fe200078e0200 */
[----:B------:R-:W-:-:S02]  /*0630*/  @P0 MOV R15, 0x8 ;  /* 0x00000008000f0802 */ /* 0x000fc40000000f00 */
[----:B------:R-:W-:Y:S01]  /*0640*/  MOV R9, RZ ;  /* 0x000000ff00097202 */ /* 0x000fe20000000f00 */
[----:B------:R-:W-:Y:S01]  /*0650*/  @P0 IMAD R2, R2, c[0x0][0x174], RZ ;  /* 0x00005d0002020a24 */ /* 0x000fe200078e02ff */
[----:B------:R-:W-:-:S03]  /*0660*/  LEA R35, P6, R13, c[0x0][0x230], 0x1 ;  /* 0x00008c000d237a11 */ /* 0x000fc600078c08ff */
[----:B------:R-:W-:Y:S01]  /*0670*/  @P0 IMAD R2, R2, c[0x0][0x16c], RZ ;  /* 0x00005b0002020a24 */ /* 0x000fe200078e02ff */
[----:B------:R-:W-:-:S03]  /*0680*/  LEA.HI.X R37, R13, c[0x0][0x234], R4, 0x1, P6 ;  /* 0x00008d000d257a11 */ /* 0x000fc600030f0c04 */
[----:B------:R-:W-:Y:S02]  /*0690*/  @P0 IMAD.WIDE R14, R2, R15, c[0x0][0x260] ;  /* 0x00009800020e0625 */ /* 0x000fe400078e020f */
[----:B------:R-:W-:Y:S01]  /*06a0*/  @!P0 CS2R R14, SRZ ;  /* 0x00000000000e8805 */ /* 0x000fe2000001ff00 */
[----:B--2---:R0:W1:Y:S01]  /*06b0*/  @P1 R2UR UR4, R10 ;  /* 0x000000000a0413c2 */ /* 0x00406200000e0000 */
[----:B------:R-:W-:-:S04]  /*06c0*/  @P3 LEA R12, P1, R0, c[0x0][0x328], 0x2 ;  /* 0x0000ca00000c3a11 */ /* 0x000fc800078210ff */
[----:B------:R-:W-:-:S03]  /*06d0*/  @P3 LEA.HI.X R9, R0, c[0x0][0x32c], R27, 0x2, P1 ;  /* 0x0000cb0000093a11 */ /* 0x000fc600008f141b */
[----:B---3--:R0:W2:Y:S01]  /*06e0*/  @P2 R2UR UR5, R11 ;  /* 0x000000000b0523c2 */ /* 0x0080a200000e0000 */
[----:B------:R-:W-:Y:S01]  /*06f0*/  MOV R13, R9 ;  /* 0x00000009000d7202 */ /* 0x000fe20000000f00 */
        /* <DEDUP_REMOVED lines=16> */
[----:B------:R3:W0:Y:S08]  /*0800*/  R2UR UR14, R5 ;  /* 0x00000000050e73c2 */ /* 0x00063000000e0000 */
[----:B------:R5:W0:Y:S02]  /*0810*/  R2UR UR18, R8 ;  /* 0x00000000081273c2 */ /* 0x000a2400000e0000 */
[----:B-----5:R-:W-:-:S04]  /*0820*/  LOP3.LUT R8, R2, 0x1f, R33, 0xf8, !PT ;  /* 0x0000001f02087812 */ /* 0x020fc800078ef821 */
[----:B------:R-:W-:Y:S02]  /*0830*/  SHF.R.S32.HI R9, RZ, 0x1f, R8 ;  /* 0x0000001fff097819 */ /* 0x000fe40000011408 */
        /* <DEDUP_REMOVED lines=15> */
.L_x_5205:
[----:B------:R-:W-:Y:S01]  /*0930*/  IADD3 R204, -R32, c[0x0][0x174], RZ ;  /* 0x00005d0020cc7a10 */ /* 0x000fe20007ffe1ff */
[----:B------:R-:W-:Y:S01]  /*0940*/  BAR.SYNC.DEFER_BLOCKING 0x0 ;  /* 0x0000000000007b1d */ /* 0x000fe20000010000 */
[----:B0-----:R-:W-:Y:S02]  /*0950*/  LEA R2, P1, R8, UR17, 0x1 ;  /* 0x0000001108027c11 */ /* 0x001fe4000f8208ff */
[----:B------:R-:W-:-:S02]  /*0960*/  LEA R6, R204, 0xfffffe00, 0x9 ;  /* 0xfffffe00cc067811 */ /* 0x000fc400078e48ff */
[----:B------:R-:W-:Y:S02]  /*0970*/  PRMT R5, RZ, 0x7610, R5 ;  /* 0x00007610ff057816 */ /* 0x000fe40000000005 */
[----:B------:R-:W-:Y:S02]  /*0980*/  IADD3 R155, -R6, c[0x0][0x168], RZ ;  /* 0x00005a00069b7a10 */ /* 0x000fe40007ffe1ff */
[C---:B------:R-:W-:Y:S02]  /*0990*/  LEA.HI.X R3, R8.reuse, UR18, R9, 0x1, P1 ;  /* 0x0000001208037c11 */ /* 0x040fe400088f0c09 */
[-C--:B------:R-:W-:Y:S02]  /*09a0*/  ISETP.GE.AND P0, PT, R8, R155.reuse, PT ;  /* 0x0000009b0800720c */ /* 0x080fe40003f06270 */
[-C--:B------:R-:W-:Y:S02]  /*09b0*/  ISETP.GE.AND P1, PT, R38, R155.reuse, PT ;  /* 0x0000009b2600720c */ /* 0x080fe40003f26270 */
[----:B------:R-:W-:-:S09]  /*09c0*/  ISETP.GE.AND P2, PT, R39, R155, PT ;  /* 0x0000009b2700720c */ /* 0x000fd20003f46270 */
[----:B------:R0:W2:Y:S01]  /*09d0*/  @!P0 LDG.E.U16 R5, [R2.64] ;  /* 0x0000000c02058981 */ /* 0x0000a2000c1e1500 */
[-C--:B------:R-:W-:Y:S02]  /*09e0*/  ISETP.GE.AND P0, PT, R36, R155.reuse, PT ;  /* 0x0000009b2400720c */ /* 0x080fe40003f06270 */
[----:B------:R-:W-:Y:S02]  /*09f0*/  PRMT R4, RZ, 0x7610, R4 ;  /* 0x00007610ff047816 */ /* 0x000fe40000000004 */
[----:B------:R-:W-:Y:S02]  /*0a00*/  PRMT R7, RZ, 0x7610, R7 ;  /* 0x00007610ff077816 */ /* 0x000fe40000000007 */
[-C--:B------:R-:W-:Y:S02]  /*0a10*/  ISETP.GE.AND P3, PT, R40, R155.reuse, PT ;  /* 0x0000009b2800720c */ /* 0x080fe40003f66270 */
[----:B------:R-:W-:Y:S02]  /*0a20*/  PRMT R16, RZ, 0x7610, R16 ;  /* 0x00007610ff107816 */ /* 0x000fe40000000010 */
[-C--:B------:R-:W-:Y:S01]  /*0a30*/  ISETP.GE.AND P4, PT, R41, R155.reuse, PT ;  /* 0x0000009b2900720c */ /* 0x080fe20003f86270 */
[----:B------:R0:W3:Y:S01]  /*0a40*/  @!P1 LDG.E.U16 R7, [R2.64+0x80] ;  /* 0x0000800c02079981 */ /* 0x0000e2000c1e1500 */
[----:B------:R-:W-:-:S02]  /*0a50*/  ISETP.GE.AND P1, PT, R43, R155, PT ;  /* 0x0000009b2b00720c */ /* 0x000fc40003f26270 */
[----:B------:R-:W-:Y:S01]  /*0a60*/  PRMT R17, RZ, 0x7610, R17 ;  /* 0x00007610ff117816 */ /* 0x000fe20000000011 */
[----:B------:R0:W4:Y:S01]  /*0a70*/  @!P0 LDG.E.U16 R4, [R2.64+0x40] ;  /* 0x0000400c02048981 */ /* 0x000122000c1e1500 */
[-C--:B------:R-:W-:Y:S02]  /*0a80*/  ISETP.GE.AND P0, PT, R42, R155.reuse, PT ;  /* 0x0000009b2a00720c */ /* 0x080fe40003f06270 */
[----:B------:R-:W-:Y:S01]  /*0a90*/  PRMT R18, RZ, 0x7610, R18 ;  /* 0x00007610ff127816 */ /* 0x000fe20000000012 */
[----:B------:R0:W5:Y:S01]  /*0aa0*/  @!P2 LDG.E.U16 R16, [R2.64+0xc0] ;  /* 0x0000c00c0210a981 */ /* 0x000162000c1e1500 */
[----:B------:R-:W-:Y:S02]  /*0ab0*/  ISETP.GE.AND P2, PT, R44, R155, PT ;  /* 0x0000009b2c00720c */ /* 0x000fe40003f46270 */
[----:B------:R-:W-:Y:S01]  /*0ac0*/  PRMT R19, RZ, 0x7610, R19 ;  /* 0x00007610ff137816 */ /* 0x000fe20000000013 */
[----:B------:R0:W5:Y:S01]  /*0ad0*/  @!P3 LDG.E.U16 R17, [R2.64+0x100] ;  /* 0x0001000c0211b981 */ /* 0x000162000c1e1500 */
[----:B------:R-:W-:-:S02]  /*0ae0*/  PRMT R20, RZ, 0x7610, R20 ;  /* 0x00007610ff147816 */ /* 0x000fc40000000014 */
[-C--:B------:R-:W-:Y:S01]  /*0af0*/  ISETP.GE.AND P3, PT, R45, R155.reuse, PT ;  /* 0x0000009b2d00720c */ /* 0x080fe20003f66270 */
[----:B------:R0:W5:Y:S01]  /*0b00*/  @!P4 LDG.E.U16 R18, [R2.64+0x140] ;  /* 0x0001400c0212c981 */ /* 0x000162000c1e1500 */
[----:B------:R-:W-:Y:S02]  /*0b10*/  PRMT R21, RZ, 0x7610, R21 ;  /* 0x00007610ff157816 */ /* 0x000fe40000000015 */
[-C--:B------:R-:W-:Y:S01]  /*0b20*/  ISETP.GE.AND P4, PT, R46, R155.reuse, PT ;  /* 0x0000009b2e00720c */ /* 0x080fe20003f86270 */
[----:B------:R0:W5:Y:S01]  /*0b30*/  @!P0 LDG.E.U16 R19, [R2.64+0x180] ;  /* 0x0001800c02138981 */ /* 0x000162000c1e1500 */
[----:B------:R-:W-:-:S03]  /*0b40*/  ISETP.GE.AND P0, PT, R47, R155, PT ;  /* 0x0000009b2f00720c */ /* 0x000fc60003f06270 */
[----:B------:R0:W5:Y:S01]  /*0b50*/  @!P1 LDG.E.U16 R20, [R2.64+0x1c0] ;  /* 0x0001c00c02149981 */ /* 0x000162000c1e1500 */
[-C--:B------:R-:W-:Y:S02]  /*0b60*/  ISETP.GE.AND P1, PT, R48, R155.reuse, PT ;  /* 0x0000009b3000720c */ /* 0x080fe40003f26270 */
[----:B------:R-:W-:Y:S01]  /*0b70*/  PRMT R22, RZ, 0x7610, R22 ;  /* 0x00007610ff167816 */ /* 0x000fe20000000016 */
[----:B------:R0:W5:Y:S01]  /*0b80*/  @!P2 LDG.E.U16 R21, [R2.64+0x200] ;  /* 0x0002000c0215a981 */ /* 0x000162000c1e1500 */
[----:B------:R-:W-:Y:S02]  /*0b90*/  ISETP.GE.AND P2, PT, R49, R155, PT ;  /* 0x0000009b3100720c */ /* 0x000fe40003f46270 */
[----:B------:R-:W-:Y:S02]  /*0ba0*/  PRMT R23, RZ, 0x7610, R23 ;  /* 0x00007610ff177816 */ /* 0x000fe40000000017 */
[----:B------:R-:W-:Y:S01]  /*0bb0*/  PRMT R24, RZ, 0x7610, R24 ;  /* 0x00007610ff187816 */ /* 0x000fe20000000018 */
[----:B------:R0:W5:Y:S01]  /*0bc0*/  @!P3 LDG.E.U16 R22, [R2.64+0x240] ;  /* 0x0002400c0216b981 */ /* 0x000162000c1e1500 */
[----:B------:R-:W-:-:S02]  /*0bd0*/  PRMT R25, RZ, 0x7610, R25 ;  /* 0x00007610ff197816 */ /* 0x000fc40000000019 */
[-C--:B------:R-:W-:Y:S01]  /*0be0*/  ISETP.GE.AND P3, PT, R50, R155.reuse, PT ;  /* 0x0000009b3200720c */ /* 0x080fe20003f66270 */
[----:B------:R0:W5:Y:S01]  /*0bf0*/  @!P4 LDG.E.U16 R23, [R2.64+0x280] ;  /* 0x0002800c0217c981 */ /* 0x000162000c1e1500 */
[----:B------:R-:W-:Y:S02]  /*0c00*/  PRMT R70, RZ, 0x7610, R70 ;  /* 0x00007610ff467816 */ /* 0x000fe40000000046 */
[----:B------:R-:W-:Y:S01]  /*0c10*/  ISETP.GE.AND P4, PT, R51, R155, PT ;  /* 0x0000009b3300720c */ /* 0x000fe20003f86270 */
[----:B------:R0:W5:Y:S01]  /*0c20*/  @!P0 LDG.E.U16 R24, [R2.64+0x2c0] ;  /* 0x0002c00c02188981 */ /* 0x000162000c1e1500 */
[----:B------:R-:W-:-:S03]  /*0c30*/  PRMT R71, RZ, 0x7610, R71 ;  /* 0x00007610ff477816 */ /* 0x000fc60000000047 */
[----:B------:R0:W5:Y:S01]  /*0c40*/  @!P1 LDG.E.U16 R25, [R2.64+0x300] ;  /* 0x0003000c02199981 */ /* 0x000162000c1e1500 */
[----:B------:R-:W-:-:S03]  /*0c50*/  PRMT R72, RZ, 0x7610, R72 ;  /* 0x00007610ff487816 */ /* 0x000fc60000000048 */
[----:B------:R0:W5:Y:S04]  /*0c60*/  @!P2 LDG.E.U16 R70, [R2.64+0x340] ;  /* 0x0003400c0246a981 */ /* 0x000168000c1e1500 */
[----:B------:R0:W5:Y:S04]  /*0c70*/  @!P3 LDG.E.U16 R71, [R2.64+0x380] ;  /* 0x0003800c0247b981 */ /* 0x000168000c1e1500 */
[----:B------:R0:W5:Y:S01]  /*0c80*/  @!P4 LDG.E.U16 R72, [R2.64+0x3c0] ;  /* 0x0003c00c0248c981 */ /* 0x000162000c1e1500 */
[C---:B------:R-:W-:Y:S02]  /*0c90*/  LEA.HI.SX32 R52, R30.reuse, R30, 0x1b ;  /* 0x0000001e1e347211 */ /* 0x040fe400078fdaff */
[----:B------:R-:W-:-:S02]  /*0ca0*/  IADD3 R53, R30, 0x20, RZ ;  /* 0x000000201e357810 */ /* 0x000fc40007ffe0ff */
[----:B------:R-:W-:Y:S02]  /*0cb0*/  SHF.L.U32 R52, R52, 0x1, RZ ;  /* 0x0000000134347819 */ /* 0x000fe400000006ff */
[C---:B------:R-:W-:Y:S02]  /*0cc0*/  IADD3 R55, R30.reuse, 0x40, RZ ;  /* 0x000000401e377810 */ /* 0x040fe40007ffe0ff */
[C---:B------:R-:W-:Y:S02]  /*0cd0*/  IADD3 R59, R30.reuse, 0x80, RZ ;  /* 0x000000801e3b7810 */ /* 0x040fe40007ffe0ff */
[----:B------:R-:W-:Y:S02]  /*0ce0*/  LEA.HI.SX32 R53, R53, R30, 0x1b ;  /* 0x0000001e35357211 */ /* 0x000fe400078fdaff */
[C---:B0-----:R-:W-:Y:S02]  /*0cf0*/  IADD3 R3, R30.reuse, 0xc0, RZ ;  /* 0x000000c01e037810 */ /* 0x041fe40007ffe0ff */
[----:B------:R-:W-:-:S02]  /*0d00*/  IADD3 R57, R30, 0x60, RZ ;  /* 0x000000601e397810 */ /* 0x000fc40007ffe0ff */
[-C--:B------:R-:W-:Y:S02]  /*0d10*/  LEA.HI.SX32 R54, R55, R30.reuse, 0x1b ;  /* 0x0000001e37367211 */ /* 0x080fe400078fdaff */
[C---:B------:R-:W-:Y:S02]  /*0d20*/  IADD3 R61, R30.reuse, 0xa0, RZ ;  /* 0x000000a01e3d7810 */ /* 0x040fe40007ffe0ff */
[-C--:B------:R-:W-:Y:S02]  /*0d30*/  LEA.HI.SX32 R56, R59, R30.reuse, 0x1b ;  /* 0x0000001e3b387211 */ /* 0x080fe400078fdaff */
[----:B------:R-:W-:Y:S02]  /*0d40*/  SHF.L.U32 R53, R53, 0x1, RZ ;  /* 0x0000000135357819 */ /* 0x000fe400000006ff */
[----:B------:R-:W-:Y:S02]  /*0d50*/  IADD3 R59, R30, 0x100, RZ ;  /* 0x000001001e3b7810 */ /* 0x000fe40007ffe0ff */
[----:B------:R-:W-:-:S02]  /*0d60*/  LEA.HI.SX32 R3, R3, R30, 0x1b ;  /* 0x0000001e03037211 */ /* 0x000fc400078fdaff */
[-C--:B------:R-:W-:Y:S02]  /*0d70*/  LEA.HI.SX32 R55, R57, R30.reuse, 0x1b ;  /* 0x0000001e39377211 */ /* 0x080fe400078fdaff */
[----:B------:R-:W-:Y:S02]  /*0d80*/  SHF.L.U32 R54, R54, 0x1, RZ ;  /* 0x0000000136367819 */ /* 0x000fe400000006ff */
[-C--:B------:R-:W-:Y:S02]  /*0d90*/  LEA.HI.SX32 R57, R61, R30.reuse, 0x1b ;  /* 0x0000001e3d397211 */ /* 0x080fe400078fdaff */
[C---:B------:R-:W-:Y:S02]  /*0da0*/  IADD3 R61, R30.reuse, 0x120, RZ ;  /* 0x000001201e3d7810 */ /* 0x040fe40007ffe0ff */
[----:B------:R-:W-:Y:S02]  /*0db0*/  IADD3 R63, R30, 0x140, RZ ;  /* 0x000001401e3f7810 */ /* 0x000fe40007ffe0ff */
[----:B------:R-:W-:-:S02]  /*0dc0*/  LEA.HI.SX32 R60, R59, R30, 0x1b ;  /* 0x0000001e3b3c7211 */ /* 0x000fc400078fdaff */
[----:B------:R-:W-:Y:S02]  /*0dd0*/  SHF.L.U32 R58, R3, 0x1, RZ ;  /* 0x00000001033a7819 */ /* 0x000fe400000006ff */
[----:B------:R-:W-:Y:S02]  /*0de0*/  SHF.L.U32 R55, R55, 0x1, RZ ;  /* 0x0000000137377819 */ /* 0x000fe400000006ff */
[----:B------:R-:W-:Y:S02]  /*0df0*/  IADD3 R3, R30, 0x160, RZ ;  /* 0x000001601e037810 */ /* 0x000fe40007ffe0ff */
[----:B------:R-:W-:Y:S02]  /*0e00*/  SHF.L.U32 R56, R56, 0x1, RZ ;  /* 0x0000000138387819 */ /* 0x000fe400000006ff */
[----:B------:R-:W-:Y:S02]  /*0e10*/  SHF.L.U32 R57, R57, 0x1, RZ ;  /* 0x0000000139397819 */ /* 0x000fe400000006ff */
[----:B------:R-:W-:-:S02]  /*0e20*/  LEA.HI.SX32 R61, R61, R30, 0x1b ;  /* 0x0000001e3d3d7211 */ /* 0x000fc400078fdaff */
[-C--:B------:R-:W-:Y:S02]  /*0e30*/  LEA.HI.SX32 R62, R63, R30.reuse, 0x1b ;  /* 0x0000001e3f3e7211 */ /* 0x080fe400078fdaff */
[----:B------:R-:W-:Y:S02]  /*0e40*/  LEA.HI.SX32 R3, R3, R30, 0x1b ;  /* 0x0000001e03037211 */ /* 0x000fe400078fdaff */
[----:B------:R-:W-:Y:S02]  /*0e50*/  SHF.L.U32 R60, R60, 0x1, RZ ;  /* 0x000000013c3c7819 */ /* 0x000fe400000006ff */
[----:B------:R-:W-:Y:S02]  /*0e60*/  IADD3 R65, R30, 0x1e0, RZ ;  /* 0x000001e01e417810 */ /* 0x000fe40007ffe0ff */
[----:B------:R-:W-:Y:S02]  /*0e70*/  SHF.L.U32 R61, R61, 0x1, RZ ;  /* 0x000000013d3d7819 */ /* 0x000fe400000006ff */
[----:B------:R-:W-:-:S02]  /*0e80*/  SHF.L.U32 R62, R62, 0x1, RZ ;  /* 0x000000013e3e7819 */ /* 0x000fc400000006ff */
[----:B------:R-:W-:Y:S02]  /*0e90*/  SHF.L.U32 R63, R3, 0x1, RZ ;  /* 0x00000001033f7819 */ /* 0x000fe400000006ff */
[----:B------:R-:W-:Y:S02]  /*0ea0*/  LEA.HI.SX32 R67, R65, R30, 0x1b ;  /* 0x0000001e41437211 */ /* 0x000fe400078fdaff */
[----:B------:R-:W-:Y:S02]  /*0eb0*/  SHF.L.U32 R2, R30, 0x4, RZ ;  /* 0x000000041e027819 */ /* 0x000fe400000006ff */
[----:B------:R-:W-:Y:S02]  /*0ec0*/  SHF.L.U32 R67, R67, 0x1, RZ ;  /* 0x0000000143437819 */ /* 0x000fe400000006ff */
[C---:B------:R-:W-:Y:S02]  /*0ed0*/  SHF.L.U32 R69, R8.reuse, 0x1, RZ ;  /* 0x0000000108457819 */ /* 0x040fe400000006ff */
[----:B------:R-:W-:-:S02]  /*0ee0*/  SHF.L.U64.HI R68, R8, 0x1, R9 ;  /* 0x0000000108447819 */ /* 0x000fc40000010209 */
        /* <DEDUP_REMOVED lines=14> */
[----:B----4-:R-:W-:Y:S03]  /*0fd0*/  STS.U16 [R53+0x40], R4 ;  /* 0x0000400435007388 */ /* 0x010fe60000000400 */
[----:B------:R-:W-:Y:S01]  /*0fe0*/  SHF.L.U32 R59, R5, 0x1, RZ ;  /* 0x00000001053b7819 */ /* 0x000fe200000006ff */
[----:B---3--:R0:W-:Y:S01]  /*0ff0*/  STS.U16 [R54+0x80], R7 ;  /* 0x0000800736007388 */ /* 0x0081e20000000400 */
[----:B------:R-:W-:-:S03]  /*1000*/  IADD3 R5, R30, 0x180, RZ ;  /* 0x000001801e057810 */ /* 0x000fc60007ffe0ff */
[----:B-----5:R-:W-:Y:S01]  /*1010*/  STS.U16 [R55+0xc0], R16 ;  /* 0x0000c01037007388 */ /* 0x020fe20000000400 */
[-C--:B------:R-:W-:Y:S02]  /*1020*/  LEA.HI.SX32 R5, R5, R30.reuse, 0x1b ;  /* 0x0000001e05057211 */ /* 0x080fe400078fdaff */
[----:B0-----:R-:W-:Y:S01]  /*1030*/  IADD3 R7, R30, 0x1a0, RZ ;  /* 0x000001a01e077810 */ /* 0x001fe20007ffe0ff */
[----:B------:R0:W-:Y:S03]  /*1040*/  STS.U16 [R56+0x100], R17 ;  /* 0x0001001138007388 */ /* 0x0001e60000000400 */
[----:B------:R-:W-:Y:S01]  /*1050*/  LEA.HI.SX32 R7, R7, R30, 0x1b ;  /* 0x0000001e07077211 */ /* 0x000fe200078fdaff */
[----:B------:R-:W-:Y:S01]  /*1060*/  STS.U16 [R57+0x140], R18 ;  /* 0x0001401239007388 */ /* 0x000fe20000000400 */
[----:B------:R-:W-:-:S03]  /*1070*/  SHF.L.U32 R64, R5, 0x1, RZ ;  /* 0x0000000105407819 */ /* 0x000fc600000006ff */
[----:B------:R-:W-:Y:S01]  /*1080*/  STS.U16 [R58+0x180], R19 ;  /* 0x000180133a007388 */ /* 0x000fe20000000400 */
[----:B------:R-:W-:Y:S02]  /*1090*/  SHF.L.U32 R65, R7, 0x1, RZ ;  /* 0x0000000107417819 */ /* 0x000fe400000006ff */
[----:B0-----:R-:W-:Y:S01]  /*10a0*/  IADD3 R17, R30, 0x1c0, RZ ;  /* 0x000001c01e117810 */ /* 0x001fe20007ffe0ff */
[----:B------:R-:W-:Y:S04]  /*10b0*/  STS.U16 [R59+0x1c0], R20 ;  /* 0x0001c0143b007388 */ /* 0x000fe80000000400 */
[----:B------:R-:W-:Y:S01]  /*10c0*/  STS.U16 [R60+0x200], R21 ;  /* 0x000200153c007388 */ /* 0x000fe20000000400 */
[----:B------:R-:W-:-:S03]  /*10d0*/  LEA.HI.SX32 R17, R17, R30, 0x1b ;  /* 0x0000001e11117211 */ /* 0x000fc600078fdaff */
[----:B------:R-:W-:Y:S04]  /*10e0*/  STS.U16 [R61+0x240], R22 ;  /* 0x000240163d007388 */ /* 0x000fe80000000400 */
[----:B------:R-:W-:Y:S04]  /*10f0*/  STS.U16 [R62+0x280], R23 ;  /* 0x000280173e007388 */ /* 0x000fe80000000400 */
[----:B------:R-:W-:Y:S01]  /*1100*/  STS.U16 [R63+0x2c0], R24 ;  /* 0x0002c0183f007388 */ /* 0x000fe20000000400 */
[----:B------:R-:W-:-:S03]  /*1110*/  SHF.L.U32 R66, R17, 0x1, RZ ;  /* 0x0000000111427819 */ /* 0x000fc600000006ff */
[----:B------:R-:W-:Y:S04]  /*1120*/  STS.U16 [R64+0x300], R25 ;  /* 0x0003001940007388 */ /* 0x000fe80000000400 */
[----:B------:R0:W-:Y:S04]  /*1130*/  STS.U16 [R65+0x340], R70 ;  /* 0x0003404641007388 */ /* 0x0001e80000000400 */
[----:B------:R-:W-:Y:S01]  /*1140*/  STS.U16 [R66+0x380], R71 ;  /* 0x0003804742007388 */ /* 0x000fe20000000400 */
[----:B0-----:R-:W-:-:S03]  /*1150*/  LEA.HI.SX32 R70, R2, R2, 0x1b ;  /* 0x0000000202467211 */ /* 0x001fc600078fdaff */
[----:B------:R-:W-:Y:S01]  /*1160*/  STS.U16 [R67+0x3c0], R72 ;  /* 0x0003c04843007388 */ /* 0x000fe20000000400 */
[----:B------:R-:W-:Y:S01]  /*1170*/  SHF.L.U32 R70, R70, 0x1, RZ ;  /* 0x0000000146467819 */ /* 0x000fe200000006ff */
        /* <DEDUP_REMOVED lines=17> */
[----:B------:R-:W-:-:S04]  /*1290*/  IADD3 R4, P0, R69, UR15, RZ ;  /* 0x0000000f45047c10 */ /* 0x000fc8000ff1e0ff */
[----:B------:R-:W-:Y:S02]  /*12a0*/  IADD3.X R5, R68, UR16, RZ, P0, !PT ;  /* 0x0000001044057c10 */ /* 0x000fe400087fe4ff */
[----:B------:R-:W-:Y:S02]  /*12b0*/  ISETP.GE.AND P0, PT, R36, R155, PT ;  /* 0x0000009b2400720c */ /* 0x000fe40003f06270 */
[----:B------:R-:W-:Y:S01]  /*12c0*/  PRMT R18, RZ, 0x7610, R18 ;  /* 0x00007610ff127816 */ /* 0x000fe20000000012 */
[----:B------:R-:W-:Y:S01]  /*12d0*/  BAR.SYNC.DEFER_BLOCKING 0x0 ;  /* 0x0000000000007b1d */ /* 0x000fe20000010000 */
[----:B------:R-:W-:Y:S02]  /*12e0*/  PRMT R24, RZ, 0x7610, R24 ;  /* 0x00007610ff187816 */ /* 0x000fe40000000018 */
[----:B------:R-:W-:-:S04]  /*12f0*/  LEA R16, P1, R8, UR9, 0x1 ;  /* 0x0000000908107c11 */ /* 0x000fc8000f8208ff */
[----:B------:R-:W-:-:S03]  /*1300*/  LEA.HI.X R17, R8, UR14, R9, 0x1, P1 ;  /* 0x0000000e08117c11 */ /* 0x000fc600088f0c09 */
[----:B------:R-:W2:Y:S01]  /*1310*/  @!P0 LDG.E.U16 R18, [R4.64+0x40] ;  /* 0x0000400c04128981 */ /* 0x000ea2000c1e1500 */
[-C--:B------:R-:W-:Y:S02]  /*1320*/  ISETP.GE.AND P0, PT, R43, R155.reuse, PT ;  /* 0x0000009b2b00720c */ /* 0x080fe40003f06270 */
[----:B------:R-:W-:Y:S02]  /*1330*/  ISETP.GE.AND P1, PT, R8, R155, PT ;  /* 0x0000009b0800720c */ /* 0x000fe40003f26270 */
[----:B------:R-:W-:-:S09]  /*1340*/  PRMT R23, RZ, 0x7610, R23 ;  /* 0x00007610ff177816 */ /* 0x000fd20000000017 */
[----:B------:R-:W3:Y:S01]  /*1350*/  @!P0 LDG.E.U16 R24, [R4.64+0x1c0] ;  /* 0x0001c00c04188981 */ /* 0x000ee2000c1e1500 */
[----:B------:R-:W-:Y:S02]  /*1360*/  ISETP.GE.AND P0, PT, R44, R155, PT ;  /* 0x0000009b2c00720c */ /* 0x000fe40003f06270 */
[----:B------:R-:W-:Y:S01]  /*1370*/  PRMT R19, RZ, 0x7610, R19 ;  /* 0x00007610ff137816 */ /* 0x000fe20000000013 */
[----:B------:R-:W4:Y:S01]  /*1380*/  @!P1 LDG.E.U16 R3, [R4.64] ;  /* 0x0000000c04039981 */ /* 0x000f22000c1e1500 */
[----:B------:R-:W-:Y:S02]  /*1390*/  PRMT R20, RZ, 0x7610, R20 ;  /* 0x00007610ff147816 */ /* 0x000fe40000000014 */
[----:B------:R-:W-:Y:S02]  /*13a0*/  PRMT R7, RZ, 0x7610, R7 ;  /* 0x00007610ff077816 */ /* 0x000fe40000000007 */
[----:B------:R-:W-:Y:S01]  /*13b0*/  PRMT R21, RZ, 0x7610, R21 ;  /* 0x00007610ff157816 */ /* 0x000fe20000000015 */
[----:B------:R-:W5:Y:S01]  /*13c0*/  @!P2 LDG.E.U16 R19, [R4.64+0x100] ;  /* 0x0001000c0413a981 */ /* 0x000f62000c1e1500 */
[----:B------:R-:W-:-:S03]  /*13d0*/  PRMT R22, RZ, 0x7610, R22 ;  /* 0x00007610ff167816 */ /* 0x000fc60000000016 */
[----:B------:R-:W3:Y:S01]  /*13e0*/  @!P0 LDG.E.U16 R23, [R4.64+0x200] ;  /* 0x0002000c04178981 */ /* 0x000ee2000c1e1500 */
[-C--:B------:R-:W-:Y:S02]  /*13f0*/  ISETP.GE.AND P0, PT, R45, R155.reuse, PT ;  /* 0x0000009b2d00720c */ /* 0x080fe40003f06270 */
[-C--:B------:R-:W-:Y:S01]  /*1400*/  ISETP.GE.AND P1, PT, R46, R155.reuse, PT ;  /* 0x0000009b2e00720c */ /* 0x080fe20003f26270 */
[----:B------:R-:W3:Y:S01]  /*1410*/  @!P3 LDG.E.U16 R20, [R4.64+0xc0] ;  /* 0x0000c00c0414b981 */ /* 0x000ee2000c1e1500 */
[-C--:B------:R-:W-:Y:S02]  /*1420*/  ISETP.GE.AND P2, PT, R47, R155.reuse, PT ;  /* 0x0000009b2f00720c */ /* 0x080fe40003f46270 */
[-C--:B------:R-:W-:Y:S01]  /*1430*/  ISETP.GE.AND P3, PT, R48, R155.reuse, PT ;  /* 0x0000009b3000720c */ /* 0x080fe20003f66270 */
[----:B------:R-:W3:Y:S01]  /*1440*/  @!P4 LDG.E.U16 R7, [R4.64+0x80] ;  /* 0x0000800c0407c981 */ /* 0x000ee2000c1e1500 */
[----:B------:R-:W-:-:S03]  /*1450*/  ISETP.GE.AND P4, PT, R49, R155, PT ;  /* 0x0000009b3100720c */ /* 0x000fc60003f86270 */
[----:B------:R-:W5:Y:S01]  /*1460*/  @!P5 LDG.E.U16 R21, [R4.64+0x180] ;  /* 0x0001800c0415d981 */ /* 0x000f62000c1e1500 */
[----:B------:R-:W-:-:S03]  /*1470*/  ISETP.GE.AND P5, PT, R50, R155, PT ;  /* 0x0000009b3200720c */ /* 0x000fc60003fa6270 */
[----:B------:R-:W5:Y:S01]  /*1480*/  @!P6 LDG.E.U16 R22, [R4.64+0x140] ;  /* 0x0001400c0416e981 */ /* 0x000f62000c1e1500 */
[----:B------:R-:W-:Y:S02]  /*1490*/  ISETP.GE.AND P6, PT, R51, R155, PT ;  /* 0x0000009b3300720c */ /* 0x000fe40003fc6270 */
        /* <DEDUP_REMOVED lines=24> */
[----:B--2---:R-:W-:Y:S04]  /*1620*/  STS.U16 [R53+0x40], R18 ;  /* 0x0000401235007388 */ /* 0x004fe80000000400 */
[----:B---3--:R-:W-:Y:S04]  /*1630*/  STS.U16 [R54+0x80], R7 ;  /* 0x0000800736007388 */ /* 0x008fe80000000400 */
        /* <DEDUP_REMOVED lines=12> */
[----:B------:R2:W-:Y:S01]  /*1700*/  STS.U16 [R67+0x3c0], R2 ;  /* 0x0003c00243007388 */ /* 0x0005e20000000400 */
[----:B------:R-:W-:-:S06]  /*1710*/  NOP ;  /* 0x0000000000007918 */ /* 0x000fcc0000000000 */
[----:B------:R-:W3:Y:S04]  /*1720*/  LDS.U16 R91, [R70] ;  /* 0x00000000465b7984 */ /* 0x000ee80000000400 */
[----:B------:R-:W4:Y:S04]  /*1730*/  LDS.U16 R92, [R70+0x2] ;  /* 0x00000200465c7984 */ /* 0x000f280000000400 */
[----:B------:R-:W2:Y:S04]  /*1740*/  LDS.U16 R93, [R70+0x4] ;  /* 0x00000400465d7984 */ /* 0x000ea80000000400 */
[----:B------:R-:W0:Y:S04]  /*1750*/  LDS.U16 R94, [R70+0x6] ;  /* 0x00000600465e7984 */ /* 0x000e280000000400 */
[----:B------:R-:W-:Y:S04]  /*1760*/  LDS.U16 R88, [R70+0x8] ;  /* 0x0000080046587984 */ /* 0x000fe80000000400 */
        /* <DEDUP_REMOVED lines=9> */
[----:B------:R-:W2:Y:S04]  /*1800*/  LDS.U16 R102, [R70+0x1c] ;  /* 0x00001c0046667984 */ /* 0x000ea80000000400 */
[----:B------:R-:W2:Y:S04]  /*1810*/  LDS.U16 R103, [R70+0x1e] ;  /* 0x00001e0046677984 */ /* 0x000ea80000000400 */
[----:B------:R-:W-:Y:S01]  /*1820*/  BAR.SYNC.DEFER_BLOCKING 0x0 ;  /* 0x0000000000007b1d */ /* 0x000fe20000010000 */
[----:B0-----:R-:W-:-:S02]  /*1830*/  PRMT R25, RZ, 0x7610, R25 ;  /* 0x00007610ff197816 */ /* 0x001fc40000000019 */
[----:B------:R-:W-:-:S03]  /*1840*/  PRMT R24, RZ, 0x7610, R24 ;  /* 0x00007610ff187816 */ /* 0x000fc60000000018 */
[----:B------:R0:W5:Y:S01]  /*1850*/  @!P0 LDG.E.U16 R105, [R16.64] ;  /* 0x0000000c10698981 */ /* 0x000162000c1e1500 */
[----:B------:R-:W-:-:S03]  /*1860*/  ISETP.GE.AND P0, PT, R38, R155, PT ;  /* 0x0000009b2600720c */ /* 0x000fc60003f06270 */
[----:B------:R0:W5:Y:S01]  /*1870*/  @!P1 LDG.E.U16 R24, [R16.64+0x40] ;  /* 0x0000400c10189981 */ /* 0x000162000c1e1500 */
[----:B------:R-:W-:Y:S02]  /*1880*/  ISETP.GE.AND P1, PT, R39, R155, PT ;  /* 0x0000009b2700720c */ /* 0x000fe40003f26270 */
[----:B-1----:R-:W-:Y:S01]  /*1890*/  PRMT R89, RZ, 0x7610, R89 ;  /* 0x00007610ff597816 */ /* 0x002fe20000000059 */
[----:B------:R0:W5:Y:S01]  /*18a0*/  @!P3 LDG.E.U16 R119, [R16.64+0x300] ;  /* 0x0003000c1077b981 */ /* 0x000162000c1e1500 */
[----:B------:R-:W-:-:S03]  /*18b0*/  PRMT R90, RZ, 0x7610, R90 ;  /* 0x00007610ff5a7816 */ /* 0x000fc6000000005a */
[----:B------:R0:W5:Y:S04]  /*18c0*/  @!P4 LDG.E.U16 R118, [R16.64+0x340] ;  /* 0x0003400c1076c981 */ /* 0x000168000c1e1500 */
[----:B------:R0:W5:Y:S01]  /*18d0*/  @!P0 LDG.E.U16 R25, [R16.64+0x80] ;  /* 0x0000800c10198981 */ /* 0x000162000c1e1500 */
[----:B------:R-:W-:-:S03]  /*18e0*/  ISETP.GE.AND P0, PT, R40, R155, PT ;  /* 0x0000009b2800720c */ /* 0x000fc60003f06270 */
[----:B------:R0:W5:Y:S01]  /*18f0*/  @!P1 LDG.E.U16 R90, [R16.64+0xc0] ;  /* 0x0000c00c105a9981 */ /* 0x000162000c1e1500 */
[----:B------:R-:W-:-:S03]  /*1900*/  ISETP.GE.AND P1, PT, R41, R155, PT ;  /* 0x0000009b2900720c */ /* 0x000fc60003f26270 */
[----:B------:R0:W5:Y:S04]  /*1910*/  @!P5 LDG.E.U16 R121, [R16.64+0x380] ;  /* 0x0003800c1079d981 */ /* 0x000168000c1e1500 */
[----:B------:R0:W5:Y:S04]  /*1920*/  @!P6 LDG.E.U16 R120, [R16.64+0x3c0] ;  /* 0x0003c00c1078e981 */ /* 0x000168000c1e1500 */
[----:B------:R0:W5:Y:S01]  /*1930*/  @!P0 LDG.E.U16 R89, [R16.64+0x100] ;  /* 0x0001000c10598981 */ /* 0x000162000c1e1500 */
[----:B------:R-:W-:-:S03]  /*1940*/  ISETP.GE.AND P0, PT, R42, R155, PT ;  /* 0x0000009b2a00720c */ /* 0x000fc60003f06270 */
[----:B------:R0:W5:Y:S01]  /*1950*/  @!P1 LDG.E.U16 R104, [R16.64+0x140] ;  /* 0x0001400c10689981 */ /* 0x000162000c1e1500 */
[----:B------:R-:W-:-:S09]  /*1960*/  ISETP.GE.AND P1, PT, R43, R155, PT ;  /* 0x0000009b2b00720c */ /* 0x000fd20003f26270 */
[----:B------:R0:W5:Y:S01]  /*1970*/  @!P0 LDG.E.U16 R107, [R16.64+0x180] ;  /* 0x0001800c106b8981 */ /* 0x000162000c1e1500 */
[----:B------:R-:W-:-:S03]  /*1980*/  ISETP.GE.AND P0, PT, R44, R155, PT ;  /* 0x0000009b2c00720c */ /* 0x000fc60003f06270 */
[----:B------:R0:W5:Y:S01]  /*1990*/  @!P1 LDG.E.U16 R106, [R16.64+0x1c0] ;  /* 0x0001c00c106a9981 */ /* 0x000162000c1e1500 */
[----:B------:R-:W-:-:S09]  /*19a0*/  ISETP.NE.AND P1, PT, R108, RZ, PT ;  /* 0x000000ff6c00720c */ /* 0x000fd20003f25270 */
[----:B------:R0:W5:Y:S01]  /*19b0*/  @!P0 LDG.E.U16 R109, [R16.64+0x200] ;  /* 0x0002000c106d8981 */ /* 0x000162000c1e1500 */
[----:B------:R-:W-:Y:S02]  /*19c0*/  ISETP.NE.AND P0, PT, R110, RZ, PT ;  /* 0x000000ff6e00720c */ /* 0x000fe40003f05270 */
[----:B------:R-:W-:Y:S01]  /*19d0*/  PRMT R108, RZ, 0x7610, R108 ;  /* 0x00007610ff6c7816 */ /* 0x000fe2000000006c */
[----:B------:R0:W5:Y:S01]  /*19e0*/  @!P1 LDG.E.U16 R111, [R16.64+0x280] ;  /* 0x0002800c106f9981 */ /* 0x000162000c1e1500 */
[----:B------:R-:W-:-:S06]  /*19f0*/  PRMT R110, RZ, 0x7610, R110 ;  /* 0x00007610ff6e7816 */ /* 0x000fcc000000006e */
[----:B------:R0:W5:Y:S04]  /*1a00*/  @!P2 LDG.E.U16 R110, [R16.64+0x2c0] ;  /* 0x0002c00c106ea981 */ /* 0x000168000c1e1500 */
[----:B------:R0:W5:Y:S01]  /*1a10*/  @!P0 LDG.E.U16 R108, [R16.64+0x240] ;  /* 0x0002400c106c8981 */ /* 0x000162000c1e1500 */
[----:B------:R-:W-:Y:S01]  /*1a20*/  ISETP.GE.AND P0, PT, R8, R155, PT ;  /* 0x0000009b0800720c */ /* 0x000fe20003f06270 */
[C---:B------:R-:W-:Y:S01]  /*1a30*/  IMAD R20, R201.reuse, c[0x0][0x1f0], RZ ;  /* 0x00007c00c9147a24 */ /* 0x040fe200078e02ff */
[----:B------:R-:W-:Y:S01]  /*1a40*/  SHF.R.S32.HI R7, RZ, 0x1f, R6 ;  /* 0x0000001fff077819 */ /* 0x000fe20000011406 */
[----:B------:R-:W-:Y:S02]  /*1a50*/  IMAD R22, R201, c[0x0][0x200], RZ ;  /* 0x00008000c9167a24 */ /* 0x000fe400078e02ff */
[----:B------:R-:W-:-:S02]  /*1a60*/  IMAD R87, R29, c[0x0][0x1f4], R20 ;  /* 0x00007d001d577a24 */ /* 0x000fc400078e0214 */
[----:B------:R-:W-:-:S04]  /*1a70*/  IMAD.WIDE.U32 R18, R29, c[0x0][0x200], RZ ;  /* 0x000080001d127a25 */ /* 0x000fc800078e00ff */
[C---:B------:R-:W-:Y:S02]  /*1a80*/  IMAD R113, R29.reuse, c[0x0][0x204], R22 ;  /* 0x000081001d717a24 */ /* 0x040fe400078e0216 */
[----:B------:R-:W-:Y:S02]  /*1a90*/  @!P0 MOV R20, R6 ;  /* 0x0000000600148202 */ /* 0x000fe40000000f00 */
[----:B------:R-:W-:Y:S01]  /*1aa0*/  @!P0 MOV R21, R7 ;  /* 0x0000000700158202 */ /* 0x000fe20000000f00 */
[----:B--2---:R-:W-:Y:S01]  /*1ab0*/  IMAD.WIDE.U32 R2, R29, c[0x0][0x1f0], RZ ;  /* 0x00007c001d027a25 */ /* 0x004fe200078e00ff */
[----:B------:R-:W-:-:S03]  /*1ac0*/  IADD3 R23, R19, R113, RZ ;  /* 0x0000007113177210 */ /* 0x000fc60007ffe0ff */
[----:B0-----:R-:W-:Y:S01]  /*1ad0*/  @!P0 IMAD.WIDE.U32 R16, R29, c[0x0][0x1f0], R6 ;  /* 0x00007c001d108a25 */ /* 0x001fe200078e0006 */
[----:B------:R-:W-:-:S03]  /*1ae0*/  IADD3 R3, R3, R87, RZ ;  /* 0x0000005703037210 */ /* 0x000fc60007ffe0ff */
[----:B------:R-:W-:Y:S01]  /*1af0*/  @!P0 IMAD.WIDE.U32 R20, R29, c[0x0][0x200], R20 ;  /* 0x000080001d148a25 */ /* 0x000fe200078e0014 */
[----:B------:R-:W-:-:S03]  /*1b00*/  @!P0 IADD3 R17, R87, R17, RZ ;  /* 0x0000001157118210 */ /* 0x000fc60007ffe0ff */
[----:B------:R-:W-:Y:S01]  /*1b10*/  IMAD R19, R27, c[0x0][0x1f8], RZ ;  /* 0x00007e001b137a24 */ /* 0x000fe200078e02ff */
[----:B------:R-:W-:Y:S02]  /*1b20*/  MOV R22, R18 ;  /* 0x0000001200167202 */ /* 0x000fe40000000f00 */
[----:B------:R-:W-:Y:S02]  /*1b30*/  @!P0 IADD3 R21, R113, R21, RZ ;  /* 0x0000001571158210 */ /* 0x000fe40007ffe0ff */
[----:B------:R-:W-:Y:S01]  /*1b40*/  IADD3 R87, R32, -c[0x0][0x174], RZ ;  /* 0x80005d0020577a10 */ /* 0x000fe20007ffe0ff */
[C---:B------:R-:W-:Y:S02]  /*1b50*/  IMAD R113, R0.reuse, c[0x0][0x1fc], R19 ;  /* 0x00007f0000717a24 */ /* 0x040fe400078e0213 */
[----:B------:R-:W-:-:S04]  /*1b60*/  IMAD.WIDE.U32 R18, R0, c[0x0][0x1f8], R2 ;  /* 0x00007e0000127a25 */ /* 0x000fc800078e0002 */
[----:B------:R-:W-:-:S04]  /*1b70*/  @!P0 IMAD.WIDE.U32 R2, R0, c[0x0][0x1f8], R16 ;  /* 0x00007e0000028a25 */ /* 0x000fc800078e0010 */
[----:B------:R-:W-:Y:S02]  /*1b80*/  IMAD R115, R27, c[0x0][0x208], RZ ;  /* 0x000082001b737a24 */ /* 0x000fe400078e02ff */
[----:B------:R-:W-:Y:S02]  /*1b90*/  IMAD R87, R87, -0x200, RZ ;  /* 0xfffffe0057577824 */ /* 0x000fe400078e02ff */
[----:B------:R-:W-:-:S04]  /*1ba0*/  IMAD.WIDE.U32 R22, R0, c[0x0][0x208], R22 ;  /* 0x0000820000167a25 */ /* 0x000fc800078e0016 */
[C---:B------:R-:W-:Y:S01]  /*1bb0*/  @!P0 IMAD.WIDE.U32 R16, R0.reuse, c[0x0][0x208], R20 ;  /* 0x0000820000108a25 */ /* 0x040fe200078e0014 */
[----:B------:R-:W-:Y:S02]  /*1bc0*/  SHF.R.S32.HI R86, RZ, 0x1f, R87 ;  /* 0x0000001fff567819 */ /* 0x000fe40000011457 */
[C---:B------:R-:W-:Y:S01]  /*1bd0*/  IADD3 R125, P2, R87.reuse, R18, RZ ;  /* 0x00000012577d7210 */ /* 0x040fe20007f5e0ff */
[----:B------:R-:W-:Y:S01]  /*1be0*/  IMAD R115, R0, c[0x0][0x20c], R115 ;  /* 0x0000830000737a24 */ /* 0x000fe200078e0273 */
[----:B------:R-:W-:Y:S02]  /*1bf0*/  IADD3 R21, P4, R87, R22, RZ ;  /* 0x0000001657157210 */ /* 0x000fe40007f9e0ff */
[C---:B------:R-:W-:Y:S02]  /*1c00*/  @!P0 IADD3 R127, P1, R8.reuse, R2, RZ ;  /* 0x00000002087f8210 */ /* 0x040fe40007f3e0ff */
[----:B------:R-:W-:Y:S02]  /*1c10*/  @!P0 IADD3 R123, P3, R8, R16, RZ ;  /* 0x00000010087b8210 */ /* 0x000fe40007f7e0ff */
[----:B------:R-:W-:-:S02]  /*1c20*/  IADD3.X R126, R86, R113, R19, P2, !PT ;  /* 0x00000071567e7210 */ /* 0x000fc400017fe413 */
[----:B------:R-:W-:Y:S02]  /*1c30*/  IADD3.X R122, R86, R115, R23, P4, !PT ;  /* 0x00000073567a7210 */ /* 0x000fe400027fe417 */
[C---:B------:R-:W-:Y:S02]  /*1c40*/  @!P0 IADD3.X R128, R9.reuse, R3, R113, P1, !PT ;  /* 0x0000000309808210 */ /* 0x040fe40000ffe471 */
[----:B------:R-:W-:Y:S01]  /*1c50*/  @!P0 IADD3.X R124, R9, R17, R115, P3, !PT ;  /* 0x00000011097c8210 */ /* 0x000fe20001ffe473 */
[----:B---3--:R-:W-:Y:S01]  /*1c60*/  HADD2.F32 R91, -RZ, R91.H0_H0 ;  /* 0x2000005bff5b7230 */ /* 0x008fe20000004100 */
[C---:B------:R-:W-:Y:S01]  /*1c70*/  LEA R2, P1, R8.reuse, c[0x0][0x268], 0x1 ;  /* 0x00009a0008027a11 */ /* 0x040fe200078208ff */
[----:B----4-:R-:W-:Y:S01]  /*1c80*/  HADD2.F32 R92, -RZ, R92.H0_H0 ;  /* 0x2000005cff5c7230 */ /* 0x010fe20000004100 */
[----:B------:R-:W-:Y:S01]  /*1c90*/  LEA R16, P2, R8, c[0x0][0x258], 0x1 ;  /* 0x0000960008107a11 */ /* 0x000fe200078408ff */
[----:B------:R-:W-:Y:S02]  /*1ca0*/  HADD2.F32 R93, -RZ, R93.H0_H0 ;  /* 0x2000005dff5d7230 */ /* 0x000fe40000004100 */
[----:B------:R-:W-:-:S02]  /*1cb0*/  HADD2.F32 R94, -RZ, R94.H0_H0 ;  /* 0x2000005eff5e7230 */ /* 0x000fc40000004100 */
[----:B------:R-:W-:Y:S01]  /*1cc0*/  HADD2.F32 R95, -RZ, R95.H0_H0 ;  /* 0x2000005fff5f7230 */ /* 0x000fe20000004100 */
[C-C-:B------:R-:W-:Y:S01]  /*1cd0*/  LEA.HI.X R3, R8.reuse, c[0x0][0x26c], R9.reuse, 0x1, P1 ;  /* 0x00009b0008037a11 */ /* 0x140fe200008f0c09 */
[----:B------:R-:W-:Y:S01]  /*1ce0*/  HADD2.F32 R96, -RZ, R96.H0_H0 ;  /* 0x20000060ff607230 */ /* 0x000fe20000004100 */
[----:B------:R-:W-:Y:S02]  /*1cf0*/  LEA.HI.X R17, R8, c[0x0][0x25c], R9, 0x1, P2 ;  /* 0x0000970008117a11 */ /* 0x000fe400010f0c09 */
[----:B------:R-:W-:Y:S02]  /*1d00*/  LEA R16, P4, R21, R16, 0x1 ;  /* 0x0000001015107211 */ /* 0x000fe400078808ff */
[----:B------:R-:W-:Y:S02]  /*1d10*/  LEA R2, P2, R125, R2, 0x1 ;  /* 0x000000027d027211 */ /* 0x000fe400078408ff */
[----:B------:R-:W-:Y:S02]  /*1d20*/  @!P0 LEA R18, P1, R127, c[0x0][0x268], 0x1 ;  /* 0x00009a007f128a11 */ /* 0x000fe400078208ff */
[----:B------:R-:W-:Y:S01]  /*1d30*/  @!P0 LEA R20, P3, R123, c[0x0][0x258], 0x1 ;  /* 0x000096007b148a11 */ /* 0x000fe200078608ff */
[----:B------:R-:W-:Y:S01]  /*1d40*/  BSSY B0, `(.L_x_5126) ;  /* 0x0000054000007945 */ /* 0x000fe20003800000 */
[----:B------:R-:W-:-:S02]  /*1d50*/  LEA.HI.X R17, R21, R17, R122, 0x1, P4 ;  /* 0x0000001115117211 */ /* 0x000fc400020f0c7a */
[----:B------:R-:W-:Y:S02]  /*1d60*/  LEA.HI.X R3, R125, R3, R126, 0x1, P2 ;  /* 0x000000037d037211 */ /* 0x000fe400010f0c7e */
[----:B------:R-:W-:Y:S02]  /*1d70*/  @!P0 LEA.HI.X R19, R127, c[0x0][0x26c], R128, 0x1, P1 ;  /* 0x00009b007f138a11 */ /* 0x000fe400008f0c80 */
[----:B------:R-:W-:Y:S01]  /*1d80*/  @!P0 LEA.HI.X R21, R123, c[0x0][0x25c], R124, 0x1, P3 ;  /* 0x000097007b158a11 */ /* 0x000fe200018f0c7c */
        /* <DEDUP_REMOVED lines=33> */
[----:B0-----:R-:W-:Y:S01]  /*1fa0*/  HADD2.F32 R118, -RZ, R88.H0_H0 ;  /* 0x20000058ff767230 */ /* 0x001fe20000004100 */
[----:B------:R-:W-:-:S05]  /*1fb0*/  FADD.FTZ R88, R91, UR5 ;  /* 0x000000055b587e21 */ /* 0x000fca0008010000 */
[----:B------:R-:W-:Y:S01]  /*1fc0*/  FSETP.GTU.FTZ.AND P5, PT, R88, 20, PT ;  /* 0x41a000005800780b */ /* 0x000fe20003fbc000 */
[----:B------:R-:W-:Y:S02]  /*1fd0*/  FADD.FTZ R89, R92, UR5 ;  /* 0x000000055c597e21 */ /* 0x000fe40008010000 */
[----:B------:R-:W-:Y:S02]  /*1fe0*/  FADD.FTZ R90, R93, UR5 ;  /* 0x000000055d5a7e21 */ /* 0x000fe40008010000 */
[----:B------:R-:W-:Y:S02]  /*1ff0*/  FADD.FTZ R91, R94, UR5 ;  /* 0x000000055e5b7e21 */ /* 0x000fe40008010000 */
[----:B------:R-:W-:Y:S02]  /*2000*/  FADD.FTZ R92, R118, UR5 ;  /* 0x00000005765c7e21 */ /* 0x000fe40008010000 */
[----:B------:R-:W-:Y:S01]  /*2010*/  FADD.FTZ R93, R95, UR5 ;  /* 0x000000055f5d7e21 */ /* 0x000fe20008010000 */
[----:B------:R-:W-:Y:S01]  /*2020*/  FSETP.GTU.FTZ.AND P4, PT, R89, 20, PT ;  /* 0x41a000005900780b */ /* 0x000fe20003f9c000 */
[----:B------:R-:W-:Y:S01]  /*2030*/  FADD.FTZ R94, R96, UR5 ;  /* 0x00000005605e7e21 */ /* 0x000fe20008010000 */
[----:B------:R-:W-:-:S02]  /*2040*/  FSETP.GTU.FTZ.AND P3, PT, R90, 20, PT ;  /* 0x41a000005a00780b */ /* 0x000fc40003f7c000 */
[----:B------:R-:W-:Y:S02]  /*2050*/  FSETP.GTU.FTZ.AND P2, PT, R91, 20, PT ;  /* 0x41a000005b00780b */ /* 0x000fe40003f5c000 */
[----:B------:R-:W-:Y:S02]  /*2060*/  FSETP.GTU.FTZ.AND P1, PT, R92, 20, PT ;  /* 0x41a000005c00780b */ /* 0x000fe40003f3c000 */
[----:B------:R-:W-:Y:S01]  /*2070*/  FSETP.GTU.FTZ.AND P6, PT, R93, 20, PT ;  /* 0x41a000005d00780b */ /* 0x000fe20003fdc000 */
[----:B------:R-:W-:Y:S07]  /*2080*/  @P5 BRA `(.L_x_5127) ;  /* 0x000001f000005947 */ /* 0x000fee0003800000 */
[----:B--234-:R-:W-:Y:S01]  /*2090*/  FMUL.FTZ R88, R88, 1.4426950216293334961 ;  /* 0x3fb8aa3b58587820 */ /* 0x01cfe20000410000 */
        /* <DEDUP_REMOVED lines=30> */
.L_x_5127:
[----:B--234-:R-:W-:Y:S05]  /*2280*/  BSYNC B0 ;  /* 0x0000000000007941 */ /* 0x01cfea0003800000 */
.L_x_5126:
        /* <DEDUP_REMOVED lines=8> */
[----:B-1----:R-:W0:Y:S02]  /*2310*/  MUFU.EX2 R121, R89 ;  /* 0x0000005900797308 */ /* 0x002e240000000800 */
        /* <DEDUP_REMOVED lines=27> */
.L_x_5129:
[----:B------:R-:W-:Y:S05]  /*24d0*/  BSYNC B0 ;  /* 0x0000000000007941 */ /* 0x000fea0003800000 */
.L_x_5128:
[----:B------:R-:W-:Y:S01]  /*24e0*/  HADD2.F32 R117, -RZ, R117.H0_H0 ;  /* 0x20000075ff757230 */ /* 0x000fe20000004100 */
[----:B------:R-:W-:Y:S01]  /*24f0*/  BSSY B0, `(.L_x_5130) ;  /* 0x0000023000007945 */ /* 0x000fe20003800000 */
[----:B------:R-:W-:-:S03]  /*2500*/  FSETP.GTU.FTZ.AND P4, PT, R95, 20, PT ;  /* 0x41a000005f00780b */ /* 0x000fc60003f9c000 */
[----:B------:R-:W-:Y:S01]  /*2510*/  FADD.FTZ R96, R117, UR5 ;  /* 0x0000000575607e21 */ /* 0x000fe20008010000 */
        /* <DEDUP_REMOVED lines=32> */
.L_x_5131:
[----:B------:R-:W-:Y:S05]  /*2720*/  BSYNC B0 ;  /* 0x0000000000007941 */ /* 0x000fea0003800000 */
.L_x_5130:
        /* <DEDUP_REMOVED lines=36> */
.L_x_5133:
[----:B------:R-:W-:Y:S05]  /*2970*/  BSYNC B0 ;  /* 0x0000000000007941 */ /* 0x000fea0003800000 */
.L_x_5132:
        /* <DEDUP_REMOVED lines=36> */
.L_x_5135:
[----:B------:R-:W-:Y:S05]  /*2bc0*/  BSYNC B0 ;  /* 0x0000000000007941 */ /* 0x000fea0003800000 */
.L_x_5134:
        /* <DEDUP_REMOVED lines=36> */
.L_x_5137:
[----:B------:R-:W-:Y:S05]  /*2e10*/  BSYNC B0 ;  /* 0x0000000000007941 */ /* 0x000fea0003800000 */
.L_x_5136:
        /* <DEDUP_REMOVED lines=36> */
.L_x_5139:
[----:B------:R-:W-:Y:S05]  /*3060*/  BSYNC B0 ;  /* 0x0000000000007941 */ /* 0x000fea0003800000 */
.L_x_5138:
        /* <DEDUP_REMOVED lines=36> */
.L_x_5141:
[----:B------:R-:W-:Y:S05]  /*32b0*/  BSYNC B0 ;  /* 0x0000000000007941 */ /* 0x000fea0003800000 */
.L_x_5140:
        /* <DEDUP_REMOVED lines=36> */
.L_x_5143:
[----:B------:R-:W-:Y:S05]  /*3500*/  BSYNC B0 ;  /* 0x0000000000007941 */ /* 0x000fea0003800000 */
.L_x_5142:
        /* <DEDUP_REMOVED lines=36> */
.L_x_5145:
[----:B------:R-:W-:Y:S05]  /*3750*/  BSYNC B0 ;  /* 0x0000000000007941 */ /* 0x000fea0003800000 */
.L_x_5144:
[----:B------:R-:W-:Y:S01]  /*3760*/  BSSY B0, `(.L_x_5146) ;  /* 0x0000023000007945 */ /* 0x000fe20003800000 */
[----:B------:R-:W-:Y:S02]  /*3770*/  FSETP.GTU.FTZ.AND P2, PT, R103, 20, PT ;  /* 0x41a000006700780b */ /* 0x000fe40003f5c000 */
[----:B------:R-:W-:Y:S01]  /*3780*/  PRMT R117, RZ, 0x7610, R117 ;  /* 0x00007610ff757816 */ /* 0x000fe20000000075 */
        /* <DEDUP_REMOVED lines=32> */
.L_x_5147:
[----:B------:R-:W-:Y:S05]  /*3990*/  BSYNC B0 ;  /* 0x0000000000007941 */ /* 0x000fea0003800000 */
.L_x_5146:
        /* <DEDUP_REMOVED lines=33> */
.L_x_5149:
[----:B------:R-:W-:Y:S05]  /*3bb0*/  BSYNC B0 ;  /* 0x0000000000007941 */ /* 0x000fea0003800000 */
.L_x_5148:
        /* <DEDUP_REMOVED lines=33> */
.L_x_5151:
[----:B------:R-:W-:Y:S05]  /*3dd0*/  BSYNC B0 ;  /* 0x0000000000007941 */ /* 0x000fea0003800000 */
.L_x_5150:
        /* <DEDUP_REMOVED lines=33> */
.L_x_5153:
[----:B------:R-:W-:Y:S05]  /*3ff0*/  BSYNC B0 ;  /* 0x0000000000007941 */ /* 0x000fea0003800000 */
.L_x_5152:
        /* <DEDUP_REMOVED lines=33> */
.L_x_5155:
[----:B------:R-:W-:Y:S05]  /*4210*/  BSYNC B0 ;  /* 0x0000000000007941 */ /* 0x000fea0003800000 */
.L_x_5154:
        /* <DEDUP_REMOVED lines=33> */
.L_x_5157:
[----:B------:R-:W-:Y:S05]  /*4430*/  BSYNC B0 ;  /* 0x0000000000007941 */ /* 0x000fea0003800000 */
.L_x_5156:
        /* <DEDUP_REMOVED lines=16> */
[----:B-1----:R-:W-:Y:S02]  /*4540*/  PRMT R120, RZ, 0x7610, R120 ;  /* 0x00007610ff787816 */ /* 0x002fe40000000078 */
        /* <DEDUP_REMOVED lines=67> */
[----:B------:R-:W0:Y:S04]  /*4980*/  LDS.U16 R116, [R70+0x4] ;  /* 0x0000040046747984 */ /* 0x000e280000000400 */
[----:B------:R-:W-:Y:S04]  /*4990*/  LDS.U16 R117, [R70+0x6] ;  /* 0x0000060046757984 */ /* 0x000fe80000000400 */
[----:B------:R-:W1:Y:S04]  /*49a0*/  LDS.U16 R118, [R70+0x8] ;  /* 0x0000080046767984 */ /* 0x000e680000000400 */
[----:B------:R-:W-:Y:S04]  /*49b0*/  LDS.U16 R119, [R70+0xa] ;  /* 0x00000a0046777984 */ /* 0x000fe80000000400 */
        /* <DEDUP_REMOVED lines=8> */
[----:B------:R-:W0:Y:S04]  /*4a40*/  LDS.U16 R128, [R70+0x1c] ;  /* 0x00001c0046807984 */ /* 0x000e280000000400 */
[----:B------:R-:W0:Y:S04]  /*4a50*/  LDS.U16 R129, [R70+0x1e] ;  /* 0x00001e0046817984 */ /* 0x000e280000000400 */
[----:B------:R-:W-:Y:S06]  /*4a60*/  BAR.SYNC.DEFER_BLOCKING 0x0 ;  /* 0x0000000000007b1d */ /* 0x000fec0000010000 */
        /* <DEDUP_REMOVED lines=25> */
[----:B0-----:R-:W-:-:S02]  /*4c00*/  HADD2.F32 R19, -RZ, R116.H0_H0 ;  /* 0x20000074ff137230 */ /* 0x001fc40000004100 */
[----:B-1----:R-:W-:Y:S02]  /*4c10*/  HADD2.F32 R116, -RZ, R118.H0_H0 ;  /* 0x20000076ff747230 */ /* 0x002fe40000004100 */
[----:B--2---:R-:W-:Y:S02]  /*4c20*/  HADD2.F32 R118, -RZ, R120.H0_H0 ;  /* 0x20000078ff767230 */ /* 0x004fe40000004100 */
[----:B------:R-:W-:Y:S02]  /*4c30*/  HADD2.F32 R21, -RZ, R117.H0_H0 ;  /* 0x20000075ff157230 */ /* 0x000fe40000004100 */
[----:B---3--:R-:W-:Y:S02]  /*4c40*/  HADD2.F32 R120, -RZ, R122.H0_H0 ;  /* 0x2000007aff787230 */ /* 0x008fe40000004100 */
[----:B------:R-:W-:Y:S02]  /*4c50*/  HADD2.F32 R117, -RZ, R119.H0_H0 ;  /* 0x20000077ff757230 */ /* 0x000fe40000004100 */
[----:B----4-:R-:W-:-:S02]  /*4c60*/  HADD2.F32 R122, -RZ, R124.H0_H0 ;  /* 0x2000007cff7a7230 */ /* 0x010fc40000004100 */
[----:B------:R-:W-:Y:S02]  /*4c70*/  HADD2.F32 R20, -RZ, R2.H0_H0 ;  /* 0x20000002ff147230 */ /* 0x000fe40000004100 */
[----:B------:R-:W-:Y:S02]  /*4c80*/  HADD2.F32 R119, -RZ, R121.H0_H0 ;  /* 0x20000079ff777230 */ /* 0x000fe40000004100 */
[----:B------:R-:W-:Y:S02]  /*4c90*/  HADD2.F32 R124, -RZ, R126.H0_H0 ;  /* 0x2000007eff7c7230 */ /* 0x000fe40000004100 */
[----:B------:R-:W-:Y:S02]  /*4ca0*/  HADD2.F32 R121, -RZ, R123.H0_H0 ;  /* 0x2000007bff797230 */ /* 0x000fe40000004100 */
[----:B------:R-:W-:Y:S01]  /*4cb0*/  HADD2.F32 R126, -RZ, R128.H0_H0 ;  /* 0x20000080ff7e7230 */ /* 0x000fe20000004100 */
[----:B------:R-:W-:Y:S01]  /*4cc0*/  FMUL.FTZ R148, R19, -1.4426950216293334961 ;  /* 0xbfb8aa3b13947820 */ /* 0x000fe20000410000 */
[----:B------:R-:W-:-:S02]  /*4cd0*/  HADD2.F32 R18, -RZ, R3.H0_H0 ;  /* 0x20000003ff127230 */ /* 0x000fc40000004100 */
[----:B------:R-:W-:Y:S02]  /*4ce0*/  HADD2.F32 R123, -RZ, R125.H0_H0 ;  /* 0x2000007dff7b7230 */ /* 0x000fe40000004100 */
[----:B------:R-:W-:Y:S01]  /*4cf0*/  HADD2.F32 R125, -RZ, R127.H0_H0 ;  /* 0x2000007fff7d7230 */ /* 0x000fe20000004100 */
[----:B------:R-:W-:Y:S01]  /*4d00*/  FMUL.FTZ R2, R20, -1.4426950216293334961 ;  /* 0xbfb8aa3b14027820 */ /* 0x000fe20000410000 */
[----:B------:R-:W-:Y:S01]  /*4d10*/  HADD2.F32 R127, -RZ, R129.H0_H0 ;  /* 0x20000081ff7f7230 */ /* 0x000fe20000004100 */
[----:B------:R-:W-:Y:S01]  /*4d20*/  FMUL.FTZ R3, R18, -1.4426950216293334961 ;  /* 0xbfb8aa3b12037820 */ /* 0x000fe20000410000 */
[----:B------:R-:W-:Y:S08]  /*4d30*/  MUFU.EX2 R148, R148 ;  /* 0x0000009400947308 */ /* 0x000ff00000000800 */
[----:B------:R0:W1:Y:S01]  /*4d40*/  MUFU.EX2 R133, R2 ;  /* 0x0000000200857308 */ /* 0x0000620000000800 */
[----:B------:R-:W-:-:S07]  /*4d50*/  FMUL.FTZ R17, R116, -1.4426950216293334961 ;  /* 0xbfb8aa3b74117820 */ /* 0x000fce0000410000 */
[----:B------:R2:W-:Y:S01]  /*4d60*/  MUFU.EX2 R146, R3 ;  /* 0x0000000300927308 */ /* 0x0005e20000000800 */
[----:B------:R-:W-:Y:S02]  /*4d70*/  FMUL.FTZ R16, R21, -1.4426950216293334961 ;  /* 0xbfb8aa3b15107820 */ /* 0x000fe40000410000 */
[----:B0-----:R-:W-:-:S05]  /*4d80*/  FMUL.FTZ R2, R117, -1.4426950216293334961 ;  /* 0xbfb8aa3b75027820 */ /* 0x001fca0000410000 */
[----:B------:R-:W-:Y:S01]  /*4d90*/  MUFU.EX2 R149, R17 ;  /* 0x0000001100957308 */ /* 0x000fe20000000800 */
[----:B-1----:R-:W-:-:S07]  /*4da0*/  FADD.FTZ R133, R133, 1 ;  /* 0x3f80000085857421 */ /* 0x002fce0000010000 */
[----:B------:R-:W-:Y:S08]  /*4db0*/  MUFU.EX2 R150, R2 ;  /* 0x0000000200967308 */ /* 0x000ff00000000800 */
[----:B------:R-:W0:Y:S08]  /*4dc0*/  MUFU.EX2 R16, R16 ;  /* 0x0000001000107308 */ /* 0x000e300000000800 */
[----:B------:R-:W-:Y:S01]  /*4dd0*/  MUFU.RCP R133, R133 ;  /* 0x0000008500857308 */ /* 0x000fe20000001000 */
[----:B------:R-:W-:-:S02]  /*4de0*/  FMUL.FTZ R152, R119, -1.4426950216293334961 ;  /* 0xbfb8aa3b77987820 */ /* 0x000fc40000410000 */
[----:B------:R-:W-:Y:S01]  /*4df0*/  FMUL.FTZ R153, R120, -1.4426950216293334961 ;  /* 0xbfb8aa3b78997820 */ /* 0x000fe20000410000 */
[----:B------:R-:W-:Y:S01]  /*4e00*/  HADD2.F32 R115, -RZ, R115.H0_H0 ;  /* 0x20000073ff737230 */ /* 0x000fe20000004100 */
[----:B--2---:R-:W-:Y:S01]  /*4e10*/  FMUL.FTZ R3, R118, -1.4426950216293334961 ;  /* 0xbfb8aa3b76037820 */ /* 0x004fe20000410000 */
[----:B------:R-:W-:Y:S01]  /*4e20*/  HADD2.F32 R113, -RZ, R113.H0_H0 ;  /* 0x20000071ff717230 */ /* 0x000fe20000004100 */
[----:B0-----:R-:W-:Y:S01]  /*4e30*/  FADD.FTZ R16, R16, 1 ;  /* 0x3f80000010107421 */ /* 0x001fe20000010000 */
[----:B------:R-:W-:Y:S01]  /*4e40*/  HADD2.F32 R114, -RZ, R114.H0_H0 ;  /* 0x20000072ff727230 */ /* 0x000fe20000004100 */
[----:B------:R0:W-:Y:S01]  /*4e50*/  MUFU.EX2 R151, R3 ;  /* 0x0000000300977308 */ /* 0x0001e20000000800 */
[----:B------:R-:W-:Y:S02]  /*4e60*/  FMUL.FTZ R156, R122, -1.4426950216293334961 ;  /* 0xbfb8aa3b7a9c7820 */ /* 0x000fe40000410000 */
[----:B------:R-:W-:-:S05]  /*4e70*/  FMUL.FTZ R157, R123, -1.4426950216293334961 ;  /* 0xbfb8aa3b7b9d7820 */ /* 0x000fca0000410000 */
[----:B------:R-:W-:Y:S01]  /*4e80*/  MUFU.EX2 R152, R152 ;  /* 0x0000009800987308 */ /* 0x000fe20000000800 */
[----:B------:R-:W-:-:S07]  /*4e90*/  FMUL.FTZ R158, R124, -1.4426950216293334961 ;  /* 0xbfb8aa3b7c9e7820 */ /* 0x000fce0000410000 */
[----:B------:R-:W1:Y:S01]  /*4ea0*/  MUFU.EX2 R153, R153 ;  /* 0x0000009900997308 */ /* 0x000e620000000800 */
[----:B------:R-:W-:-:S07]  /*4eb0*/  HADD2.F32 R111, -RZ, R111.H0_H0 ;  /* 0x2000006fff6f7230 */ /* 0x000fce0000004100 */
[----:B------:R-:W2:Y:S01]  /*4ec0*/  MUFU.EX2 R156, R156 ;  /* 0x0000009c009c7308 */ /* 0x000ea20000000800 */
[----:B------:R-:W-:Y:S01]  /*4ed0*/  HADD2.F32 R110, -RZ, R110.H0_H0 ;  /* 0x2000006eff6e7230 */ /* 0x000fe20000004100 */
[----:B0-----:R-:W-:-:S06]  /*4ee0*/  FMUL.FTZ R3, R126, -1.4426950216293334961 ;  /* 0xbfb8aa3b7e037820 */ /* 0x001fcc0000410000 */
[----:B------:R-:W-:Y:S01]  /*4ef0*/  MUFU.EX2 R157, R157 ;  /* 0x0000009d009d7308 */ /* 0x000fe20000000800 */
[----:B-1----:R-:W-:-:S07]  /*4f00*/  FADD.FTZ R153, R153, 1 ;  /* 0x3f80000099997421 */ /* 0x002fce0000010000 */
[----:B------:R-:W-:Y:S01]  /*4f10*/  MUFU.EX2 R158, R158 ;  /* 0x0000009e009e7308 */ /* 0x000fe20000000800 */
[----:B--2---:R-:W-:Y:S01]  /*4f20*/  FADD.FTZ R156, R156, 1 ;  /* 0x3f8000009c9c7421 */ /* 0x004fe20000010000 */
[----:B------:R-:W-:-:S06]  /*4f30*/  HADD2.F32 R112, -RZ, R112.H0_H0 ;  /* 0x20000070ff707230 */ /* 0x000fcc0000004100 */
        /* <DEDUP_REMOVED lines=23> */
[----:B0-----:R-:W-:-:S02]  /*50b0*/  FADD.FTZ R136, R148, 1 ;  /* 0x3f80000094887421 */ /* 0x001fc40000010000 */
[----:B------:R-:W-:Y:S01]  /*50c0*/  FADD.FTZ R137, R146, 1 ;  /* 0x3f80000092897421 */ /* 0x000fe20000010000 */
[----:B------:R-:W0:Y:S03]  /*50d0*/  LDS.U16 R139, [R70+0x6] ;  /* 0x00000600468b7984 */ /* 0x000e260000000400 */
[----:B------:R-:W2:Y:S01]  /*50e0*/  MUFU.RCP R136, R136 ;  /* 0x0000008800887308 */ /* 0x000ea20000001000 */
[----:B------:R-:W-:Y:S01]  /*50f0*/  FADD.FTZ R131, R149, 1 ;  /* 0x3f80000095837421 */ /* 0x000fe20000010000 */
[----:B------:R-:W0:Y:S01]  /*5100*/  LDS.U16 R144, [R70+0xc] ;  /* 0x00000c0046907984 */ /* 0x000e220000000400 */
[----:B------:R-:W-:Y:S02]  /*5110*/  FADD.FTZ R132, R150, 1 ;  /* 0x3f80000096847421 */ /* 0x000fe40000010000 */
[----:B-1----:R-:W-:Y:S01]  /*5120*/  FADD.FTZ R143, -R133, 1 ;  /* 0x3f800000858f7421 */ /* 0x002fe20000010100 */
[----:B------:R-:W-:Y:S02]  /*5130*/  LDS.U16 R159, [R70+0x16] ;  /* 0x00001600469f7984 */ /* 0x000fe40000000400 */
[----:B------:R-:W1:Y:S01]  /*5140*/  MUFU.RCP R137, R137 ;  /* 0x0000008900897308 */ /* 0x000e620000001000 */
[----:B------:R-:W-:Y:S01]  /*5150*/  FADD.FTZ R135, R151, 1 ;  /* 0x3f80000097877421 */ /* 0x000fe20000010000 */
[----:B------:R-:W-:Y:S01]  /*5160*/  LDS.U16 R163, [R70+0x1c] ;  /* 0x00001c0046a37984 */ /* 0x000fe20000000400 */
[----:B------:R-:W-:-:S02]  /*5170*/  FADD.FTZ R134, R152, 1 ;  /* 0x3f80000098867421 */ /* 0x000fc40000010000 */
[----:B------:R-:W-:Y:S01]  /*5180*/  FMUL.FTZ R2, R121, -1.4426950216293334961 ;  /* 0xbfb8aa3b79027820 */ /* 0x000fe20000410000 */
[----:B------:R-:W-:Y:S02]  /*5190*/  LDS.U16 R160, [R70+0x1e] ;  /* 0x00001e0046a07984 */ /* 0x000fe40000000400 */
[----:B------:R-:W0:Y:S01]  /*51a0*/  MUFU.RCP R131, R131 ;  /* 0x0000008300837308 */ /* 0x000e220000001000 */
[----:B--2---:R-:W-:Y:S02]  /*51b0*/  HADD2.F32 R128, -RZ, R128.H0_H0 ;  /* 0x20000080ff807230 */ /* 0x004fe40000004100 */
[----:B---3--:R-:W-:Y:S01]  /*51c0*/  HADD2.F32 R130, -RZ, R130.H0_H0 ;  /* 0x20000082ff827230 */ /* 0x008fe20000004100 */
[----:B------:R-:W-:-:S04]  /*51d0*/  FADD.FTZ R146, -R136, 1 ;  /* 0x3f80000088927421 */ /* 0x000fc80000010100 */
[----:B------:R2:W-:Y:S01]  /*51e0*/  MUFU.RCP R138, R16 ;  /* 0x00000010008a7308 */ /* 0x0005e20000001000 */
[----:B----4-:R-:W-:Y:S01]  /*51f0*/  HADD2.F32 R129, -RZ, R129.H0_H0 ;  /* 0x20000081ff817230 */ /* 0x010fe20000004100 */
[----:B------:R-:W-:Y:S02]  /*5200*/  FMUL.FTZ R147, R113, R130 ;  /* 0x0000008271937220 */ /* 0x000fe40000410000 */
[----:B-1----:R-:W-:-:S04]  /*5210*/  FADD.FTZ R145, -R137, 1 ;  /* 0x3f80000089917421 */ /* 0x002fc80000010100 */
[----:B------:R-:W1:Y:S01]  /*5220*/  MUFU.RCP R132, R132 ;  /* 0x0000008400847308 */ /* 0x000e620000001000 */
[----:B--2---:R-:W-:Y:S02]  /*5230*/  FMUL.FTZ R16, R115, R128 ;  /* 0x0000008073107220 */ /* 0x004fe40000410000 */
[----:B------:R-:W-:Y:S02]  /*5240*/  FMUL.FTZ R142, R114, R129 ;  /* 0x00000081728e7220 */ /* 0x000fe40000410000 */
        /* <DEDUP_REMOVED lines=10> */
[----:B-----5:R-:W-:Y:S01]  /*52f0*/  HADD2.F32 R140, -RZ, R140.H0_H0 ;  /* 0x2000008cff8c7230 */ /* 0x020fe20000004100 */
[----:B0-----:R-:W-:Y:S01]  /*5300*/  FADD.FTZ R149, -R131, 1 ;  /* 0x3f80000083957421 */ /* 0x001fe20000010100 */
[----:B------:R-:W0:Y:S01]  /*5310*/  LDS.U16 R145, [R70+0xe] ;  /* 0x00000e0046917984 */ /* 0x000e220000000400 */
[----:B------:R-:W-:Y:S01]  /*5320*/  HADD2.F32 R141, -RZ, R141.H0_H0 ;  /* 0x2000008dff8d7230 */ /* 0x000fe20000004100 */
[----:B-1----:R-:W-:-:S02]  /*5330*/  FADD.FTZ R152, -R132, 1 ;  /* 0x3f80000084987421 */ /* 0x002fc40000010100 */
[----:B------:R-:W-:Y:S02]  /*5340*/  FFMA.FTZ R151, R116, R149, 1 ;  /* 0x3f80000074977423 */ /* 0x000fe40000010095 */
[----:B------:R-:W-:Y:S02]  /*5350*/  FMUL.FTZ R150, R111, R140 ;  /* 0x0000008c6f967220 */ /* 0x000fe40000410000 */
[----:B------:R-:W-:Y:S01]  /*5360*/  FMUL.FTZ R149, R110, R141 ;  /* 0x0000008d6e957220 */ /* 0x000fe20000410000 */
[----:B------:R1:W-:Y:S01]  /*5370*/  MUFU.RCP R143, R153 ;  /* 0x00000099008f7308 */ /* 0x0003e20000001000 */
[----:B------:R-:W-:Y:S01]  /*5380*/  FMUL.FTZ R150, R131, R150 ;  /* 0x0000009683967220 */ /* 0x000fe20000410000 */
[----:B------:R-:W-:Y:S01]  /*5390*/  HADD2.F32 R139, -RZ, R139.H0_H0 ;  /* 0x2000008bff8b7230 */ /* 0x000fe20000004100 */
[----:B-1----:R-:W-:Y:S02]  /*53a0*/  FFMA.FTZ R153, R117, R152, 1 ;  /* 0x3f80000075997423 */ /* 0x002fe40000010098 */
[----:B------:R-:W-:-:S03]  /*53b0*/  FMUL.FTZ R152, R132, R149 ;  /* 0x0000009584987220 */ /* 0x000fc60000410000 */
[----:B------:R-:W1:Y:S01]  /*53c0*/  MUFU.RCP R135, R135 ;  /* 0x0000008700877308 */ /* 0x000e620000001000 */
[----:B------:R-:W-:Y:S02]  /*53d0*/  FMUL.FTZ R164, R150, R151 ;  /* 0x0000009796a47220 */ /* 0x000fe40000410000 */
[----:B------:R-:W-:Y:S02]  /*53e0*/  FMUL.FTZ R167, R152, R153 ;  /* 0x0000009998a77220 */ /* 0x000fe40000410000 */
[----:B------:R-:W-:Y:S02]  /*53f0*/  FADD.FTZ R150, R157, 1 ;  /* 0x3f8000009d967421 */ /* 0x000fe40000010000 */
[----:B------:R-:W-:Y:S01]  /*5400*/  FADD.FTZ R153, R158, 1 ;  /* 0x3f8000009e997421 */ /* 0x000fe20000010000 */
[----:B------:R3:W-:Y:S01]  /*5410*/  MUFU.RCP R149, R156 ;  /* 0x0000009c00957308 */ /* 0x0007e20000001000 */
[----:B------:R-:W-:Y:S01]  /*5420*/  FADD.FTZ R148, -R138, 1 ;  /* 0x3f8000008a947421 */ /* 0x000fe20000010100 */
[----:B------:R-:W4:Y:S01]  /*5430*/  LDS.U16 R157, [R70+0x12] ;  /* 0x00001200469d7984 */ /* 0x000f220000000400 */
[----:B------:R-:W-:-:S03]  /*5440*/  FMUL.FTZ R147, R112, R139 ;  /* 0x0000008b70937220 */ /* 0x000fc60000410000 */
[----:B------:R-:W-:Y:S04]  /*5450*/  LDS.U16 R158, [R70+0x18] ;  /* 0x00001800469e7984 */ /* 0x000fe80000000400 */
[----:B---3--:R-:W3:Y:S01]  /*5460*/  LDS.U16 R156, [R70+0x14] ;  /* 0x00001400469c7984 */ /* 0x008ee20000000400 */
[----:B------:R-:W-:Y:S02]  /*5470*/  FFMA.FTZ R148, R21, R148, 1 ;  /* 0x3f80000015947423 */ /* 0x000fe40000010094 */
[----:B------:R-:W-:Y:S01]  /*5480*/  FMUL.FTZ R147, R138, R147 ;  /* 0x000000938a937220 */ /* 0x000fe20000410000 */
[----:B------:R5:W0:Y:S01]  /*5490*/  MUFU.EX2 R154, R2 ;  /* 0x00000002009a7308 */ /* 0x000a220000000800 */
[----:B------:R-:W-:Y:S01]  /*54a0*/  FMUL.FTZ R17, R125, -1.4426950216293334961 ;  /* 0xbfb8aa3b7d117820 */ /* 0x000fe20000410000 */
[----:B------:R-:W-:Y:S01]  /*54b0*/  HADD2.F32 R144, -RZ, R144.H0_H0 ;  /* 0x20000090ff907230 */ /* 0x000fe20000004100 */
[----:B------:R-:W-:Y:S01]  /*54c0*/  FMUL.FTZ R165, R147, R148 ;  /* 0x0000009493a57220 */ /* 0x000fe20000410000 */
[----:B------:R-:W-:Y:S01]  /*54d0*/  HADD2.F32 R147, -RZ, R109.H0_H0 ;  /* 0x2000006dff937230 */ /* 0x000fe20000004100 */
[----:B------:R-:W-:-:S02]  /*54e0*/  FADD.FTZ R169, R3, 1 ;  /* 0x3f80000003a97421 */ /* 0x000fc40000010000 */
[----:B------:R-:W3:Y:S01]  /*54f0*/  LDS.U16 R3, [R70+0x1a] ;  /* 0x00001a0046037984 */ /* 0x000ee20000000400 */
[----:B------:R-:W0:Y:S01]  /*5500*/  MUFU.EX2 R17, R17 ;  /* 0x0000001100117308 */ /* 0x000e220000000800 */
[----:B-----5:R-:W-:Y:S02]  /*5510*/  FMUL.FTZ R2, R127, -1.4426950216293334961 ;  /* 0xbfb8aa3b7f027820 */ /* 0x020fe40000410000 */
[----:B-1----:R-:W-:Y:S02]  /*5520*/  FADD.FTZ R109, -R135, 1 ;  /* 0x3f800000876d7421 */ /* 0x002fe40000010100 */
[----:B------:R-:W-:-:S03]  /*5530*/  FMUL.FTZ R148, R147, R144 ;  /* 0x0000009093947220 */ /* 0x000fc60000410000 */
[----:B------:R-:W1:Y:S01]  /*5540*/  MUFU.RCP R134, R134 ;  /* 0x0000008600867308 */ /* 0x000e620000001000 */
[----:B------:R-:W-:Y:S02]  /*5550*/  FFMA.FTZ R152, R118, R109, 1 ;  /* 0x3f80000076987423 */ /* 0x000fe4000001006d */
[----:B------:R-:W-:-:S05]  /*5560*/  FMUL.FTZ R151, R135, R148 ;  /* 0x0000009487977220 */ /* 0x000fca0000410000 */
[----:B------:R-:W5:Y:S01]  /*5570*/  MUFU.EX2 R2, R2 ;  /* 0x0000000200027308 */ /* 0x000f620000000800 */
[----:B------:R-:W-:Y:S01]  /*5580*/  FMUL.FTZ R166, R151, R152 ;  /* 0x0000009897a67220 */ /* 0x000fe20000410000 */
[----:B------:R-:W-:Y:S01]  /*5590*/  HADD2.F32 R151, -RZ, R107.H0_H0 ;  /* 0x2000006bff977230 */ /* 0x000fe20000004100 */
[----:B0-----:R-:W-:Y:S01]  /*55a0*/  FADD.FTZ R142, R154, 1 ;  /* 0x3f8000009a8e7421 */ /* 0x001fe20000010000 */
[----:B--2---:R-:W-:Y:S02]  /*55b0*/  HADD2.F32 R146, -RZ, R146.H0_H0 ;  /* 0x20000092ff927230 */ /* 0x004fe40000004100 */
[----:B------:R-:W-:Y:S02]  /*55c0*/  HADD2.F32 R148, -RZ, R108.H0_H0 ;  /* 0x2000006cff947230 */ /* 0x000fe40000004100 */
[----:B------:R-:W0:Y:S01]  /*55d0*/  MUFU.RCP R150, R150 ;  /* 0x0000009600967308 */ /* 0x000e220000001000 */
[----:B------:R-:W-:Y:S01]  /*55e0*/  HADD2.F32 R145, -RZ, R145.H0_H0 ;  /* 0x20000091ff917230 */ /* 0x000fe20000004100 */
[----:B------:R-:W-:-:S02]  /*55f0*/  FADD.FTZ R107, -R143, 1 ;  /* 0x3f8000008f6b7421 */ /* 0x000fc40000010100 */
[----:B------:R-:W-:-:S04]  /*5600*/  FMUL.FTZ R154, R151, R146 ;  /* 0x00000092979a7220 */ /* 0x000fc80000410000 */
[----:B------:R2:W0:Y:S01]  /*5610*/  MUFU.RCP R109, R153 ;  /* 0x00000099006d7308 */ /* 0x0004220000001000 */
[----:B------:R-:W-:Y:S02]  /*5620*/  FADD.FTZ R108, R17, 1 ;  /* 0x3f800000116c7421 */ /* 0x000fe40000010000 */
[----:B-1----:R-:W-:Y:S02]  /*5630*/  FADD.FTZ R152, -R134, 1 ;  /* 0x3f80000086987421 */ /* 0x002fe40000010100 */
[----:B------:R-:W-:-:S03]  /*5640*/  FMUL.FTZ R17, R148, R145 ;  /* 0x0000009194117220 */ /* 0x000fc60000410000 */
[----:B------:R-:W1:Y:S01]  /*5650*/  MUFU.RCP R142, R142 ;  /* 0x0000008e008e7308 */ /* 0x000e620000001000 */
[----:B--2---:R-:W-:Y:S02]  /*5660*/  FFMA.FTZ R153, R120, R107, 1 ;  /* 0x3f80000078997423 */ /* 0x004fe4000001006b */
[----:B------:R-:W-:Y:S02]  /*5670*/  FMUL.FTZ R154, R143, R154 ;  /* 0x0000009a8f9a7220 */ /* 0x000fe40000410000 */
[----:B------:R-:W-:Y:S02]  /*5680*/  FFMA.FTZ R152, R119, R152, 1 ;  /* 0x3f80000077987423 */ /* 0x000fe40000010098 */
[----:B------:R-:W-:Y:S02]  /*5690*/  FMUL.FTZ R17, R134, R17 ;  /* 0x0000001186117220 */ /* 0x000fe40000410000 */
[----:B-----5:R-:W-:Y:S02]  /*56a0*/  FADD.FTZ R172, R2, 1 ;  /* 0x3f80000002ac7421 */ /* 0x020fe40000010000 */
[----:B------:R-:W-:Y:S01]  /*56b0*/  FMUL.FTZ R168, R154, R153 ;  /* 0x000000999aa87220 */ /* 0x000fe20000410000 */
[----:B------:R-:W-:Y:S01]  /*56c0*/  HADD2.F32 R154, -RZ, R104.H0_H0 ;  /* 0x20000068ff9a7230 */ /* 0x000fe20000004100 */
[----:B------:R-:W2:Y:S01]  /*56d0*/  MUFU.RCP R108, R108 ;  /* 0x0000006c006c7308 */ /* 0x000ea20000001000 */
[----:B------:R-:W-:Y:S01]  /*56e0*/  FMUL.FTZ R17, R17, R152 ;  /* 0x0000009811117220 */ /* 0x000fe20000410000 */
[----:B------:R-:W-:Y:S01]  /*56f0*/  HADD2.F32 R152, -RZ, R106.H0_H0 ;  /* 0x2000006aff987230 */ /* 0x000fe20000004100 */
[----:B0-----:R-:W-:Y:S01]  /*5700*/  FADD.FTZ R106, -R150, 1 ;  /* 0x3f800000966a7421 */ /* 0x001fe20000010100 */
[----:B------:R-:W-:Y:S01]  /*5710*/  HADD2.F32 R153, -RZ, R105.H0_H0 ;  /* 0x20000069ff997230 */ /* 0x000fe20000004100 */
[----:B------:R-:W-:Y:S01]  /*5720*/  FADD.FTZ R105, -R149, 1 ;  /* 0x3f80000095697421 */ /* 0x000fe20000010100 */
[----:B------:R-:W-:-:S02]  /*5730*/  HADD2.F32 R25, -RZ, R25.H0_H0 ;  /* 0x20000019ff197230 */ /* 0x000fc40000004100 */
[----:B------:R0:W5:Y:S01]  /*5740*/  MUFU.RCP R107, R169 ;  /* 0x000000a9006b7308 */ /* 0x0001620000001000 */
[----:B------:R-:W-:Y:S01]  /*5750*/  FADD.FTZ R171, -R109, 1 ;  /* 0x3f8000006dab7421 */ /* 0x000fe20000010100 */
[----:B----4-:R-:W-:Y:S02]  /*5760*/  HADD2.F32 R157, -RZ, R157.H0_H0 ;  /* 0x2000009dff9d7230 */ /* 0x010fe40000004100 */
[----:B---3--:R-:W-:Y:S02]  /*5770*/  HADD2.F32 R156, -RZ, R156.H0_H0 ;  /* 0x2000009cff9c7230 */ /* 0x008fe40000004100 */
[----:B------:R-:W-:Y:S02]  /*5780*/  HADD2.F32 R159, -RZ, R159.H0_H0 ;  /* 0x2000009fff9f7230 */ /* 0x000fe40000004100 */
[----:B------:R3:W4:Y:S01]  /*5790*/  MUFU.RCP R104, R172 ;  /* 0x000000ac00687308 */ /* 0x0007220000001000 */
[----:B------:R-:W-:Y:S01]  /*57a0*/  HADD2.F32 R158, -RZ, R158.H0_H0 ;  /* 0x2000009eff9e7230 */ /* 0x000fe20000004100 */
[----:B0-----:R-:W-:Y:S01]  /*57b0*/  FFMA.FTZ R169, R122, R105, 1 ;  /* 0x3f8000007aa97423 */ /* 0x001fe20000010069 */
[----:B------:R-:W-:Y:S01]  /*57c0*/  F2FP.PACK_AB R174, R162, R161 ;  /* 0x000000a1a2ae723e */ /* 0x000fe200000000ff */
[----:B------:R-:W-:Y:S01]  /*57d0*/  FFMA.FTZ R170, R123, R106, 1 ;  /* 0x3f8000007baa7423 */ /* 0x000fe2000001006a */
[----:B------:R-:W-:Y:S01]  /*57e0*/  BAR.SYNC.DEFER_BLOCKING 0x0 ;  /* 0x0000000000007b1d */ /* 0x000fe20000010000 */
[----:B------:R-:W-:Y:S01]  /*57f0*/  FFMA.FTZ R173, R124, R171, 1 ;  /* 0x3f8000007cad7423 */ /* 0x000fe200000100ab */
[----:B------:R-:W-:Y:S01]  /*5800*/  HADD2.F32 R161, -RZ, R24.H0_H0 ;  /* 0x20000018ffa17230 */ /* 0x000fe20000004100 */
[----:B-1----:R-:W-:-:S02]  /*5810*/  FADD.FTZ R2, -R142, 1 ;  /* 0x3f8000008e027421 */ /* 0x002fc40000010100 */
[----:B------:R-:W-:Y:S02]  /*5820*/  FMUL.FTZ R105, R152, R157 ;  /* 0x0000009d98697220 */ /* 0x000fe40000410000 */
[----:B------:R-:W-:Y:S02]  /*5830*/  FMUL.FTZ R106, R153, R156 ;  /* 0x0000009c996a7220 */ /* 0x000fe40000410000 */
[----:B------:R-:W-:Y:S02]  /*5840*/  FMUL.FTZ R171, R154, R159 ;  /* 0x0000009f9aab7220 */ /* 0x000fe40000410000 */
[----:B---3--:R-:W-:Y:S01]  /*5850*/  FMUL.FTZ R172, R25, R158 ;  /* 0x0000009e19ac7220 */ /* 0x008fe20000410000 */
        /* <DEDUP_REMOVED lines=14> */
[----:B--2---:R-:W-:Y:S02]  /*5940*/  FADD.FTZ R2, -R108, 1 ;  /* 0x3f8000006c027421 */ /* 0x004fe40000010100 */
[----:B-----5:R-:W-:-:S02]  /*5950*/  FADD.FTZ R169, -R107, 1 ;  /* 0x3f8000006ba97421 */ /* 0x020fc40000010100 */
[----:B----4-:R-:W-:Y:S02]  /*5960*/  FADD.FTZ R170, -R104, 1 ;  /* 0x3f80000068aa7421 */ /* 0x010fe40000010100 */
        /* <DEDUP_REMOVED lines=8> */
[----:B------:R-:W-:Y:S02]  /*59f0*/  FMUL.FTZ R173, R104, R173 ;  /* 0x000000ad68ad7220 */ /* 0x000fe40000410000 */
[----:B------:R-:W-:Y:S02]  /*5a00*/  FMUL.FTZ R3, R3, R2 ;  /* 0x0000000203037220 */ /* 0x000fe40000410000 */
[----:B------:R-:W-:-:S02]  /*5a10*/  FMUL.FTZ R162, R162, R169 ;  /* 0x000000a9a2a27220 */ /* 0x000fc40000410000 */
[----:B------:R-:W-:Y:S01]  /*5a20*/  FMUL.FTZ R173, R173, R170 ;  /* 0x000000aaadad7220 */ /* 0x000fe20000410000 */
[----:B------:R-:W-:Y:S02]  /*5a30*/  PRMT R2, R174, 0x7632, R2 ;  /* 0x00007632ae027816 */ /* 0x000fe40000000002 */
[----:B------:R-:W-:Y:S02]  /*5a40*/  F2FP.PACK_AB R16, R165, R16 ;  /* 0x00000010a510723e */ /* 0x000fe400000000ff */
[----:B------:R-:W-:Y:S02]  /*5a50*/  F2FP.PACK_AB R164, R167, R164 ;  /* 0x000000a4a7a4723e */ /* 0x000fe400000000ff */
        /* <DEDUP_REMOVED lines=84> */
.L_x_5159:
[----:B------:R-:W-:Y:S05]  /*5fa0*/  BSYNC B0 ;  /* 0x0000000000007941 */ /* 0x000fea0003800000 */
.L_x_5158:
        /* <DEDUP_REMOVED lines=8> */
[----:B------:R1:W-:Y:S01]  /*6030*/  @!P1 STG.E.U16 [R16.64+-0x300], R171 ;  /* 0xfffd00ab10009986 */ /* 0x0003e2000c10150c */
[----:B------:R-:W-:Y:S01]  /*6040*/  ISETP.GE.AND P5, PT, R45, R195, PT ;  /* 0x000000c32d00720c */ /* 0x000fe20003fa6270 */
[----:B------:R-:W-:Y:S01]  /*6050*/  FMUL.FTZ R135, R118, R135 ;  /* 0x0000008776877220 */ /* 0x000fe20000410000 */
        /* <DEDUP_REMOVED lines=27> */
[----:B0-----:R-:W-:Y:S02]  /*6210*/  FMUL.FTZ R105, R115, R133 ;  /* 0x0000008573697220 */ /* 0x001fe40000410000 */
        /* <DEDUP_REMOVED lines=67> */
[----:B------:R-:W-:Y:S01]  /*6650*/  IMAD R151, R0, c[0x0][0x21c], R19 ;  /* 0x0000870000977a24 */ /* 0x000fe200078e0213 */
[----:B------:R-:W-:Y:S02]  /*6660*/  LEA R19, P4, R8, c[0x0][0x270], 0x1 ;  /* 0x00009c0008137a11 */ /* 0x000fe400078808ff */
[----:B------:R0:W-:Y:S01]  /*6670*/  STS.U16 [R70+0x1a], R18 ;  /* 0x00001a1246007388 */ /* 0x0001e20000000400 */
[----:B-1----:R-:W-:-:S03]  /*6680*/  IMAD.WIDE.U32 R16, R29, c[0x0][0x210], RZ ;  /* 0x000084001d107a25 */ /* 0x002fc600078e00ff */
[----:B------:R-:W-:Y:S04]  /*6690*/  STS.U16 [R70+0x1c], R126 ;  /* 0x00001c7e46007388 */ /* 0x000fe80000000400 */
[----:B------:R1:W-:Y:S01]  /*66a0*/  STS.U16 [R70+0x1e], R20 ;  /* 0x00001e1446007388 */ /* 0x0003e20000000400 */
[----:B------:R-:W-:-:S06]  /*66b0*/  NOP ;  /* 0x0000000000007918 */ /* 0x000fcc0000000000 */
[----:B------:R-:W-:Y:S01]  /*66c0*/  LDS.U16 R23, [R52] ;  /* 0x0000000034177984 */ /* 0x000fe20000000400 */
[----:B0-----:R-:W-:Y:S01]  /*66d0*/  IMAD R18, R201, c[0x0][0x210], RZ ;  /* 0x00008400c9127a24 */ /* 0x001fe200078e02ff */
[----:B-1----:R-:W-:Y:S02]  /*66e0*/  LEA.HI.X R20, R8, c[0x0][0x274], R9, 0x1, P4 ;  /* 0x00009d0008147a11 */ /* 0x002fe400020f0c09 */
[----:B------:R-:W-:Y:S01]  /*66f0*/  LDS.U16 R25, [R53+0x40] ;  /* 0x0000400035197984 */ /* 0x000fe20000000400 */
[----:B------:R-:W-:-:S03]  /*6700*/  IMAD R21, R29, c[0x0][0x214], R18 ;  /* 0x000085001d157a24 */ /* 0x000fc600078e0212 */
        /* <DEDUP_REMOVED lines=39> */
.L_x_5162:
[----:B------:R-:W-:Y:S05]  /*6980*/  BSYNC B0 ;  /* 0x0000000000007941 */ /* 0x000fea0003800000 */
.L_x_5161:
        /* <DEDUP_REMOVED lines=27> */
.L_x_5160:
[----:B-1----:R-:W-:Y:S01]  /*6b40*/  HADD2.F32 R16, -RZ, R205.H0_H0 ;  /* 0x200000cdff107230 */ /* 0x002fe20000004100 */
        /* <DEDUP_REMOVED lines=34> */
[----:B------:R-:W-:-:S02]  /*6d70*/  FMUL.FTZ R128, R112, UR4 ;  /* 0x0000000470807c20 */ /* 0x000fc40008410000 */
[----:B------:R-:W-:Y:S01]  /*6d80*/  FFMA.FTZ R16, R112, R19, R17 ;  /* 0x0000001370107223 */ /* 0x000fe20000010011 */
[----:B------:R-:W-:Y:S01]  /*6d90*/  HADD2.F32 R19, -RZ, R80.H0_H0 ;  /* 0x20000050ff137230 */ /* 0x000fe20000004100 */
[C---:B------:R-:W-:Y:S02]  /*6da0*/  FMUL.FTZ R129, R113.reuse, UR4 ;  /* 0x0000000471817c20 */ /* 0x040fe40008410000 */
[----:B------:R-:W-:Y:S01]  /*6db0*/  FFMA.FTZ R17, R113, R18, R16 ;  /* 0x0000001271117223 */ /* 0x000fe20000010010 */
[----:B------:R-:W-:Y:S01]  /*6dc0*/  HADD2.F32 R18, -RZ, R81.H0_H0 ;  /* 0x20000051ff127230 */ /* 0x000fe20000004100 */
[C---:B------:R-:W-:Y:S02]  /*6dd0*/  FMUL.FTZ R130, R114.reuse, UR4 ;  /* 0x0000000472827c20 */ /* 0x040fe40008410000 */
        /* <DEDUP_REMOVED lines=16> */
[----:B------:R-:W-:-:S08]  /*6ee0*/  FFMA.FTZ R26, R119, R16, R26 ;  /* 0x00000010771a7223 */ /* 0x000fd0000001001a */
        /* <DEDUP_REMOVED lines=16> */
.L_x_5200:
[----:B------:R-:W-:Y:S01]  /*6ff0*/  IMAD R17, R27, c[0x0][0x180], RZ ;  /* 0x000060001b117a24 */ /* 0x000fe200078e02ff */
[----:B------:R-:W-:Y:S01]  /*7000*/  SHF.R.S32.HI R156, RZ, 0x1f, R153 ;  /* 0x0000001fff9c7819 */ /* 0x000fe20000011499 */
[----:B------:R-:W-:Y:S01]  /*7010*/  IMAD.WIDE.U32 R18, R0, c[0x0][0x180], RZ ;  /* 0x0000600000127a25 */ /* 0x000fe200078e00ff */
[----:B------:R-:W-:Y:S02]  /*7020*/  IADD3 R155, -R6, c[0x0][0x168], RZ ;  /* 0x00005a00069b7a10 */ /* 0x000fe40007ffe1ff */
[----:B------:R-:W-:Y:S01]  /*7030*/  PRMT R25, RZ, 0x7610, R25 ;  /* 0x00007610ff197816 */ /* 0x000fe20000000019 */
[----:B------:R-:W-:Y:S01]  /*7040*/  IMAD R17, R0, c[0x0][0x184], R17 ;  /* 0x0000610000117a24 */ /* 0x000fe200078e0211 */
[-C--:B------:R-:W-:Y:S01]  /*7050*/  ISETP.GE.AND P2, PT, R36, R155.reuse, PT ;  /* 0x0000009b2400720c */ /* 0x080fe20003f46270 */
[----:B------:R-:W-:Y:S01]  /*7060*/  IMAD R22, R156, c[0x0][0x1c0], RZ ;  /* 0x000070009c167a24 */ /* 0x000fe200078e02ff */
[----:B------:R-:W-:Y:S01]  /*7070*/  ISETP.GE.AND P3, PT, R38, R155, PT ;  /* 0x0000009b2600720c */ /* 0x000fe20003f66270 */
[----:B0-----:R-:W-:Y:S01]  /*7080*/  IMAD R20, R156, c[0x0][0x188], RZ ;  /* 0x000062009c147a24 */ /* 0x001fe200078e02ff */
[----:B------:R-:W-:Y:S01]  /*7090*/  IADD3 R19, R19, R17, RZ ;  /* 0x0000001113137210 */ /* 0x000fe20007ffe0ff */
[----:B------:R-:W-:Y:S01]  /*70a0*/  IMAD.WIDE.U32 R16, R153, c[0x0][0x1c0], R8 ;  /* 0x0000700099107a25 */ /* 0x000fe200078e0008 */
[----:B------:R-:W-:-:S02]  /*70b0*/  ISETP.GE.AND P4, PT, R39, R155, PT ;  /* 0x0000009b2700720c */ /* 0x000fc40003f86270 */
[----:B------:R-:W-:Y:S01]  /*70c0*/  PRMT R24, RZ, 0x7610, R24 ;  /* 0x00007610ff187816 */ /* 0x000fe20000000018 */
[C---:B------:R-:W-:Y:S01]  /*70d0*/  IMAD R23, R153.reuse, c[0x0][0x1c4], R22 ;  /* 0x0000710099177a24 */ /* 0x040fe200078e0216 */
[----:B------:R-:W-:Y:S01]  /*70e0*/  PRMT R157, RZ, 0x7610, R157 ;  /* 0x00007610ff9d7816 */ /* 0x000fe2000000009d */
[C---:B------:R-:W-:Y:S01]  /*70f0*/  IMAD R21, R153.reuse, c[0x0][0x18c], R20 ;  /* 0x0000630099157a24 */ /* 0x040fe200078e0214 */
[----:B------:R-:W-:Y:S01]  /*7100*/  LEA R20, P1, R16, R35, 0x1 ;  /* 0x0000002310147211 */ /* 0x000fe200078208ff */
[----:B------:R-:W-:Y:S01]  /*7110*/  IMAD.WIDE.U32 R18, R153, c[0x0][0x188], R18 ;  /* 0x0000620099127a25 */ /* 0x000fe200078e0012 */
[----:B------:R-:W-:Y:S02]  /*7120*/  IADD3 R17, R17, R23, RZ ;  /* 0x0000001711117210 */ /* 0x000fe40007ffe0ff */
[----:B------:R-:W-:Y:S02]  /*7130*/  PRMT R158, RZ, 0x7610, R158 ;  /* 0x00007610ff9e7816 */ /* 0x000fe4000000009e */
[----:B------:R-:W-:-:S02]  /*7140*/  IADD3 R19, R19, R21, RZ ;  /* 0x0000001513137210 */ /* 0x000fc40007ffe0ff */
[----:B------:R-:W-:Y:S02]  /*7150*/  LEA.HI.X R21, R16, R37, R17, 0x1, P1 ;  /* 0x0000002510157211 */ /* 0x000fe400008f0c11 */
[-C--:B------:R-:W-:Y:S02]  /*7160*/  ISETP.GE.AND P1, PT, R8, R155.reuse, PT ;  /* 0x0000009b0800720c */ /* 0x080fe40003f26270 */
[----:B------:R-:W-:Y:S01]  /*7170*/  LEA R22, P0, R18, c[0x0][0x220], 0x2 ;  /* 0x0000880012167a11 */ /* 0x000fe200078010ff */
[----:B------:R0:W2:Y:S01]  /*7180*/  @!P2 LDG.E.U16 R24, [R20.64+0x40] ;  /* 0x0000400c1418a981 */ /* 0x0000a2000c1e1500 */
[-C--:B------:R-:W-:Y:S02]  /*7190*/  ISETP.GE.AND P5, PT, R40, R155.reuse, PT ;  /* 0x0000009b2800720c */ /* 0x080fe40003fa6270 */
[----:B------:R-:W-:Y:S01]  /*71a0*/  LEA.HI.X R23, R18, c[0x0][0x224], R19, 0x2, P0 ;  /* 0x0000890012177a11 */ /* 0x000fe200000f1413 */
[----:B---3--:R0:W3:Y:S01]  /*71b0*/  @!P3 LDG.E.U16 R157, [R20.64+0x80] ;  /* 0x0000800c149db981 */ /* 0x0080e2000c1e1500 */
[----:B------:R-:W-:-:S02]  /*71c0*/  ISETP.GE.AND P0, PT, R41, R155, PT ;  /* 0x0000009b2900720c */ /* 0x000fc40003f06270 */
[-C--:B------:R-:W-:Y:S01]  /*71d0*/  ISETP.GE.AND P2, PT, R43, R155.reuse, PT ;  /* 0x0000009b2b00720c */ /* 0x080fe20003f46270 */
[----:B------:R0:W4:Y:S01]  /*71e0*/  @!P4 LDG.E.U16 R158, [R20.64+0xc0] ;  /* 0x0000c00c149ec981 */ /* 0x000122000c1e1500 */
[-C--:B------:R-:W-:Y:S02]  /*71f0*/  ISETP.GE.AND P3, PT, R44, R155.reuse, PT ;  /* 0x0000009b2c00720c */ /* 0x080fe40003f66270 */
[----:B------:R-:W-:Y:S01]  /*7200*/  PRMT R159, RZ, 0x7610, R159 ;  /* 0x00007610ff9f7816 */ /* 0x000fe2000000009f */
[----:B------:R0:W2:Y:S01]  /*7210*/  @!P1 LDG.E.U16 R25, [R20.64] ;  /* 0x0000000c14199981 */ /* 0x0000a2000c1e1500 */
[-C--:B------:R-:W-:Y:S02]  /*7220*/  ISETP.GE.AND P1, PT, R42, R155.reuse, PT ;  /* 0x0000009b2a00720c */ /* 0x080fe40003f26270 */
[----:B------:R-:W-:Y:S01]  /*7230*/  ISETP.GE.AND P4, PT, R45, R155, PT ;  /* 0x0000009b2d00720c */ /* 0x000fe20003f86270 */
[----:B------:R-:W0:Y:S01]  /*7240*/  LDG.E R154, [R22.64] ;  /* 0x0000000c169a7981 */ /* 0x000e22000c1e1900 */
[----:B------:R-:W-:-:S02]  /*7250*/  PRMT R160, RZ, 0x7610, R160 ;  /* 0x00007610ffa07816 */ /* 0x000fc400000000a0 */
[----:B------:R-:W-:Y:S01]  /*7260*/  PRMT R161, RZ, 0x7610, R161 ;  /* 0x00007610ffa17816 */ /* 0x000fe200000000a1 */
[----:B------:R0:W2:Y:S01]  /*7270*/  @!P5 LDG.E.U16 R159, [R20.64+0x100] ;  /* 0x0001000c149fd981 */ /* 0x0000a2000c1e1500 */
[----:B------:R-:W-:Y:S02]  /*7280*/  PRMT R162, RZ, 0x7610, R162 ;  /* 0x00007610ffa27816 */ /* 0x000fe400000000a2 */
[----:B------:R-:W-:Y:S01]  /*7290*/  PRMT R163, RZ, 0x7610, R163 ;  /* 0x00007610ffa37816 */ /* 0x000fe200000000a3 */
[----:B------:R0:W3:Y:S01]  /*72a0*/  @!P0 LDG.E.U16 R160, [R20.64+0x140] ;  /* 0x0001400c14a08981 */ /* 0x0000e2000c1e1500 */
[----:B------:R-:W-:Y:S02]  /*72b0*/  PRMT R164, RZ, 0x7610, R164 ;  /* 0x00007610ffa47816 */ /* 0x000fe400000000a4 */
[-C--:B------:R-:W-:Y:S01]  /*72c0*/  ISETP.GE.AND P5, PT, R46, R155.reuse, PT ;  /* 0x0000009b2e00720c */ /* 0x080fe20003fa6270 */
[----:B------:R0:W3:Y:S01]  /*72d0*/  @!P1 LDG.E.U16 R161, [R20.64+0x180] ;  /* 0x0001800c14a19981 */ /* 0x0000e2000c1e1500 */
        /* <DEDUP_REMOVED lines=30> */
[----:B-1----:R1:W4:Y:S01]  /*74c0*/  LDG.E R173, [R18.64] ;  /* 0x0000000c12ad7981 */ /* 0x002322000c1e1900 */
[----:B------:R-:W-:Y:S02]  /*74d0*/  ISETP.NE.AND P2, PT, R33, RZ, PT ;  /* 0x000000ff2100720c */ /* 0x000fe40003f45270 */
[----:B------:R-:W-:Y:S02]  /*74e0*/  LEA R16, R152, R153, 0x8 ;  /* 0x0000009998107211 */ /* 0x000fe400078e40ff */
[----:B------:R-:W-:-:S09]  /*74f0*/  ISETP.NE.AND P0, PT, R34, RZ, PT ;  /* 0x000000ff2200720c */ /* 0x000fd20003f05270 */
[----:B------:R-:W-:Y:S02]  /*7500*/  @P2 IADD3 R16, R33, 0x200, RZ ;  /* 0x0000020021102810 */ /* 0x000fe40007ffe0ff */
[----:B------:R-:W-:-:S13]  /*7510*/  ISETP.LT.OR P1, PT, R204, 0x2, P0 ;  /* 0x00000002cc00780c */ /* 0x000fda0000721670 */
[----:B-1----:R-:W-:-:S05]  /*7520*/  @!P1 IADD3 R18, R204, -0x2, RZ ;  /* 0xfffffffecc129810 */ /* 0x002fca0007ffe0ff */
[----:B------:R-:W-:Y:S01]  /*7530*/  @!P1 IMAD R17, R18, c[0x0][0x16c], R153 ;  /* 0x00005b0012119a24 */ /* 0x000fe200078e0299 */
[----:B------:R-:W-:Y:S01]  /*7540*/  MOV R18, RZ ;  /* 0x000000ff00127202 */ /* 0x000fe20000000f00 */
[----:B------:R-:W-:Y:S01]  /*7550*/  HADD2.F32 R171, -RZ, R84.H0_H0 ;  /* 0x20000054ffab7230 */ /* 0x000fe20000004100 */
[----:B------:R-:W-:Y:S01]  /*7560*/  BSSY B0, `(.L_x_5164) ;  /* 0x0000091000007945 */ /* 0x000fe20003800000 */
[----:B0-----:R-:W-:-:S04]  /*7570*/  FMUL.FTZ R21, R154, 1.4426950216293334961 ;  /* 0x3fb8aa3b9a157820 */ /* 0x001fc80000410000 */
[----:B------:R-:W-:Y:S01]  /*7580*/  FMUL.FTZ R213, R21, R88 ;  /* 0x0000005815d57220 */ /* 0x000fe20000410000 */
[----:B--2---:R-:W-:Y:S04]  /*7590*/  STS.U16 [R52], R25 ;  /* 0x0000001934007388 */ /* 0x004fe80000000400 */
[----:B------:R0:W-:Y:S01]  /*75a0*/  STS.U16 [R53+0x40], R24 ;  /* 0x0000401835007388 */ /* 0x0001e20000000400 */
[----:B------:R-:W1:Y:S03]  /*75b0*/  MUFU.EX2 R213, R213 ;  /* 0x000000d500d57308 */ /* 0x000e660000000800 */
[----:B---3--:R-:W-:Y:S04]  /*75c0*/  STS.U16 [R54+0x80], R157 ;  /* 0x0000809d36007388 */ /* 0x008fe80000000400 */
[----:B----4-:R-:W-:Y:S04]  /*75d0*/  STS.U16 [R55+0xc0], R158 ;  /* 0x0000c09e37007388 */ /* 0x010fe80000000400 */
[----:B------:R2:W-:Y:S04]  /*75e0*/  STS.U16 [R56+0x100], R159 ;  /* 0x0001009f38007388 */ /* 0x0005e80000000400 */
[----:B------:R3:W-:Y:S04]  /*75f0*/  STS.U16 [R57+0x140], R160 ;  /* 0x000140a039007388 */ /* 0x0007e80000000400 */
[----:B------:R-:W-:Y:S04]  /*7600*/  STS.U16 [R58+0x180], R161 ;  /* 0x000180a13a007388 */ /* 0x000fe80000000400 */
[----:B------:R-:W-:Y:S04]  /*7610*/  STS.U16 [R59+0x1c0], R162 ;  /* 0x0001c0a23b007388 */ /* 0x000fe80000000400 */
[----:B------:R-:W-:Y:S04]  /*7620*/  STS.U16 [R60+0x200], R163 ;  /* 0x000200a33c007388 */ /* 0x000fe80000000400 */
[----:B------:R-:W-:Y:S01]  /*7630*/  STS.U16 [R61+0x240], R164 ;  /* 0x000240a43d007388 */ /* 0x000fe20000000400 */
[----:B0-----:R-:W-:-:S03]  /*7640*/  SHF.L.U32 R24, R16, 0x2, RZ ;  /* 0x0000000210187819 */ /* 0x001fc600000006ff */
        /* <DEDUP_REMOVED lines=22> */
[----:B------:R-:W0:Y:S01]  /*77b0*/  LDS.U16 R175, [R70+0x1e] ;  /* 0x00001e0046af7984 */ /* 0x000e220000000400 */
[----:B------:R-:W-:-:S03]  /*77c0*/  FMUL.FTZ R192, R21, R89 ;  /* 0x0000005915c07220 */ /* 0x000fc60000410000 */
[----:B-1----:R1:W-:Y:S01]  /*77d0*/  STS [R24+0xea8], R213 ;  /* 0x000ea8d518007388 */ /* 0x0023e20000000800 */
[C---:B------:R-:W-:Y:S02]  /*77e0*/  FMUL.FTZ R191, R21.reuse, R90 ;  /* 0x0000005a15bf7220 */ /* 0x040fe40000410000 */
[----:B------:R-:W1:Y:S01]  /*77f0*/  MUFU.EX2 R192, R192 ;  /* 0x000000c000c07308 */ /* 0x000e620000000800 */
[C---:B------:R-:W-:Y:S02]  /*7800*/  FMUL.FTZ R190, R21.reuse, R91 ;  /* 0x0000005b15be7220 */ /* 0x040fe40000410000 */
[----:B------:R-:W-:Y:S01]  /*7810*/  FMUL.FTZ R189, R21, R92 ;  /* 0x0000005c15bd7220 */ /* 0x000fe20000410000 */
[----:B--2---:R-:W-:-:S04]  /*7820*/  HADD2.F32 R159, -RZ, R205.H0_H0 ;  /* 0x200000cdff9f7230 */ /* 0x004fc80000004100 */
[----:B------:R-:W2:Y:S01]  /*7830*/  MUFU.EX2 R191, R191 ;  /* 0x000000bf00bf7308 */ /* 0x000ea20000000800 */
[----:B---3--:R-:W-:Y:S01]  /*7840*/  HADD2.F32 R160, -RZ, R71.H0_H0 ;  /* 0x20000047ffa07230 */ /* 0x008fe20000004100 */
[----:B------:R-:W-:Y:S01]  /*7850*/  @!P1 IMAD.WIDE R16, R17, 0x8, R14 ;  /* 0x0000000811109825 */ /* 0x000fe200078e020e */
[----:B------:R-:W-:Y:S01]  /*7860*/  BAR.SYNC.DEFER_BLOCKING 0x0 ;  /* 0x0000000000007b1d */ /* 0x000fe20000010000 */
[----:B------:R-:W-:Y:S02]  /*7870*/  HADD2.F32 R157, -RZ, R72.H0_H0 ;  /* 0x20000048ff9d7230 */ /* 0x000fe40000004100 */
[----:B------:R-:W-:-:S03]  /*7880*/  FMUL.FTZ R188, R21, R93 ;  /* 0x0000005d15bc7220 */ /* 0x000fc60000410000 */
[----:B------:R-:W3:Y:S01]  /*7890*/  MUFU.EX2 R190, R190 ;  /* 0x000000be00be7308 */ /* 0x000ee20000000800 */
[----:B------:R-:W-:Y:S02]  /*78a0*/  FMUL.FTZ R210, R159, R88 ;  /* 0x000000589fd27220 */ /* 0x000fe40000410000 */
[----:B------:R-:W-:Y:S01]  /*78b0*/  FMUL.FTZ R19, R160, R89 ;  /* 0x00000059a0137220 */ /* 0x000fe20000410000 */
[----:B------:R-:W-:Y:S01]  /*78c0*/  HADD2.F32 R158, -RZ, R73.H0_H0 ;  /* 0x20000049ff9e7230 */ /* 0x000fe20000004100 */
[----:B------:R-:W-:-:S03]  /*78d0*/  FMUL.FTZ R187, R21, R94 ;  /* 0x0000005e15bb7220 */ /* 0x000fc60000410000 */
[----:B------:R-:W0:Y:S01]  /*78e0*/  MUFU.EX2 R189, R189 ;  /* 0x000000bd00bd7308 */ /* 0x000e220000000800 */
[----:B-1----:R-:W-:Y:S02]  /*78f0*/  FMUL.FTZ R24, R213, R192 ;  /* 0x000000c0d5187220 */ /* 0x002fe40000410000 */
[----:B------:R-:W-:Y:S01]  /*7900*/  FMUL.FTZ R212, R157, R90 ;  /* 0x0000005a9dd47220 */ /* 0x000fe20000410000 */
[----:B------:R-:W-:Y:S01]  /*7910*/  HADD2.F32 R169, -RZ, R74.H0_H0 ;  /* 0x2000004affa97230 */ /* 0x000fe20000004100 */
[----:B------:R-:W-:-:S03]  /*7920*/  FMUL.FTZ R186, R21, R95 ;  /* 0x0000005f15ba7220 */ /* 0x000fc60000410000 */
[----:B------:R-:W1:Y:S01]  /*7930*/  MUFU.EX2 R188, R188 ;  /* 0x000000bc00bc7308 */ /* 0x000e620000000800 */
[----:B------:R0:W5:Y:S01]  /*7940*/  @!P1 LDG.E R18, [R16.64+0x4] ;  /* 0x0000040c10129981 */ /* 0x000162000c1e1900 */
[----:B------:R-:W-:Y:S01]  /*7950*/  FMUL.FTZ R217, R158, R91 ;  /* 0x0000005b9ed97220 */ /* 0x000fe20000410000 */
[----:B------:R-:W-:Y:S01]  /*7960*/  HADD2.F32 R170, -RZ, R75.H0_H0 ;  /* 0x2000004bffaa7230 */ /* 0x000fe20000004100 */
[----:B------:R-:W-:-:S04]  /*7970*/  FMUL.FTZ R184, R21, R96 ;  /* 0x0000006015b87220 */ /* 0x000fc80000410000 */
[----:B------:R-:W1:Y:S01]  /*7980*/  MUFU.EX2 R187, R187 ;  /* 0x000000bb00bb7308 */ /* 0x000e620000000800 */
[----:B0-----:R-:W-:Y:S02]  /*7990*/  FFMA.FTZ R16, R192, R210, R19 ;  /* 0x000000d2c0107223 */ /* 0x001fe40000010013 */
[C---:B--2---:R-:W-:Y:S02]  /*79a0*/  FMUL.FTZ R17, R191.reuse, R24 ;  /* 0x00000018bf117220 */ /* 0x044fe40000410000 */
[----:B------:R-:W-:-:S03]  /*79b0*/  FFMA.FTZ R16, R191, R16, R212 ;  /* 0x00000010bf107223 */ /* 0x000fc600000100d4 */
[----:B------:R-:W0:Y:S01]  /*79c0*/  MUFU.EX2 R186, R186 ;  /* 0x000000ba00ba7308 */ /* 0x000e220000000800 */
[C---:B---3--:R-:W-:Y:S02]  /*79d0*/  FMUL.FTZ R24, R190.reuse, R17 ;  /* 0x00000011be187220 */ /* 0x048fe40000410000 */
[----:B------:R-:W-:Y:S02]  /*79e0*/  FMUL.FTZ R174, R169, R92 ;  /* 0x0000005ca9ae7220 */ /* 0x000fe40000410000 */
[----:B------:R-:W-:Y:S01]  /*79f0*/  FFMA.FTZ R16, R190, R16, R217 ;  /* 0x00000010be107223 */ /* 0x000fe200000100d9 */
[----:B------:R-:W-:Y:S01]  /*7a00*/  HADD2.F32 R167, -RZ, R76.H0_H0 ;  /* 0x2000004cffa77230 */ /* 0x000fe20000004100 */
[----:B------:R-:W-:Y:S01]  /*7a10*/  FMUL.FTZ R185, R21, R97 ;  /* 0x0000006115b97220 */ /* 0x000fe20000410000 */
[----:B------:R-:W2:Y:S01]  /*7a20*/  MUFU.EX2 R184, R184 ;  /* 0x000000b800b87308 */ /* 0x000ea20000000800 */
[----:B------:R-:W-:Y:S02]  /*7a30*/  FMUL.FTZ R23, R189, R24 ;  /* 0x00000018bd177220 */ /* 0x000fe40000410000 */
[----:B------:R-:W-:-:S02]  /*7a40*/  FMUL.FTZ R17, R170, R93 ;  /* 0x0000005daa117220 */ /* 0x000fc40000410000 */
[----:B------:R-:W-:Y:S01]  /*7a50*/  FFMA.FTZ R24, R189, R16, R174 ;  /* 0x00000010bd187223 */ /* 0x000fe200000100ae */
[----:B------:R-:W-:Y:S01]  /*7a60*/  HADD2.F32 R168, -RZ, R77.H0_H0 ;  /* 0x2000004dffa87230 */ /* 0x000fe20000004100 */
[----:B------:R-:W-:Y:S01]  /*7a70*/  FMUL.FTZ R183, R21, R98 ;  /* 0x0000006215b77220 */ /* 0x000fe20000410000 */
[----:B------:R-:W3:Y:S01]  /*7a80*/  MUFU.EX2 R185, R185 ;  /* 0x000000b900b97308 */ /* 0x000ee20000000800 */
[----:B------:R-:W-:Y:S02]  /*7a90*/  FMUL.FTZ R16, R167, R94 ;  /* 0x0000005ea7107220 */ /* 0x000fe40000410000 */
[C---:B-1----:R-:W-:Y:S01]  /*7aa0*/  FFMA.FTZ R24, R188.reuse, R24, R17 ;  /* 0x00000018bc187223 */ /* 0x042fe20000010011 */
[----:B------:R-:W-:Y:S01]  /*7ab0*/  HADD2.F32 R165, -RZ, R78.H0_H0 ;  /* 0x2000004effa57230 */ /* 0x000fe20000004100 */
[----:B------:R-:W-:Y:S02]  /*7ac0*/  FMUL.FTZ R182, R21, R99 ;  /* 0x0000006315b67220 */ /* 0x000fe40000410000 */
[----:B------:R-:W-:Y:S01]  /*7ad0*/  FMUL.FTZ R172, R188, R23 ;  /* 0x00000017bcac7220 */ /* 0x000fe20000410000 */
[----:B------:R-:W1:Y:S01]  /*7ae0*/  MUFU.EX2 R183, R183 ;  /* 0x000000b700b77308 */ /* 0x000e620000000800 */
[----:B------:R-:W-:-:S02]  /*7af0*/  FMUL.FTZ R177, R168, R95 ;  /* 0x0000005fa8b17220 */ /* 0x000fc40000410000 */
[----:B------:R-:W-:Y:S01]  /*7b00*/  FFMA.FTZ R24, R187, R24, R16 ;  /* 0x00000018bb187223 */ /* 0x000fe20000010010 */
[----:B------:R-:W-:Y:S01]  /*7b10*/  HADD2.F32 R166, -RZ, R79.H0_H0 ;  /* 0x2000004fffa67230 */ /* 0x000fe20000004100 */
[----:B------:R-:W-:Y:S02]  /*7b20*/  FMUL.FTZ R181, R21, R100 ;  /* 0x0000006415b57220 */ /* 0x000fe40000410000 */
[----:B------:R-:W-:Y:S01]  /*7b30*/  FMUL.FTZ R23, R187, R172 ;  /* 0x000000acbb177220 */ /* 0x000fe20000410000 */
[----:B------:R-:W1:Y:S01]  /*7b40*/  MUFU.EX2 R182, R182 ;  /* 0x000000b600b67308 */ /* 0x000e620000000800 */
[----:B------:R-:W-:Y:S02]  /*7b50*/  FMUL.FTZ R229, R165, R96 ;  /* 0x00000060a5e57220 */ /* 0x000fe40000410000 */
[----:B0-----:R-:W-:Y:S01]  /*7b60*/  FFMA.FTZ R24, R186, R24, R177 ;  /* 0x00000018ba187223 */ /* 0x001fe200000100b1 */
[----:B------:R-:W-:Y:S01]  /*7b70*/  HADD2.F32 R163, -RZ, R80.H0_H0 ;  /* 0x20000050ffa37230 */ /* 0x000fe20000004100 */
[----:B------:R-:W-:-:S02]  /*7b80*/  FMUL.FTZ R180, R21, R101 ;  /* 0x0000006515b47220 */ /* 0x000fc40000410000 */
[----:B------:R-:W-:Y:S01]  /*7b90*/  FMUL.FTZ R23, R186, R23 ;  /* 0x00000017ba177220 */ /* 0x000fe20000410000 */
[----:B------:R-:W0:Y:S01]  /*7ba0*/  MUFU.EX2 R181, R181 ;  /* 0x000000b500b57308 */ /* 0x000e220000000800 */
[----:B------:R-:W-:Y:S02]  /*7bb0*/  FMUL.FTZ R228, R166, R97 ;  /* 0x00000061a6e47220 */ /* 0x000fe40000410000 */
[C---:B--2---:R-:W-:Y:S01]  /*7bc0*/  FFMA.FTZ R24, R184.reuse, R24, R229 ;  /* 0x00000018b8187223 */ /* 0x044fe200000100e5 */
[----:B------:R-:W-:Y:S01]  /*7bd0*/  HADD2.F32 R164, -RZ, R81.H0_H0 ;  /* 0x20000051ffa47230 */ /* 0x000fe20000004100 */
[----:B------:R-:W-:Y:S02]  /*7be0*/  FMUL.FTZ R179, R21, R102 ;  /* 0x0000006615b37220 */ /* 0x000fe40000410000 */
[----:B------:R-:W-:Y:S01]  /*7bf0*/  FMUL.FTZ R172, R184, R23 ;  /* 0x00000017b8ac7220 */ /* 0x000fe20000410000 */
[----:B------:R-:W2:Y:S01]  /*7c00*/  MUFU.EX2 R180, R180 ;  /* 0x000000b400b47308 */ /* 0x000ea20000000800 */
[----:B------:R-:W-:-:S02]  /*7c10*/  FMUL.FTZ R226, R163, R98 ;  /* 0x00000062a3e27220 */ /* 0x000fc40000410000 */
[C---:B---3--:R-:W-:Y:S01]  /*7c20*/  FFMA.FTZ R24, R185.reuse, R24, R228 ;  /* 0x00000018b9187223 */ /* 0x048fe200000100e4 */
[----:B------:R-:W-:Y:S01]  /*7c30*/  HADD2.F32 R161, -RZ, R82.H0_H0 ;  /* 0x20000052ffa17230 */ /* 0x000fe20000004100 */
[----:B------:R-:W-:Y:S02]  /*7c40*/  FMUL.FTZ R172, R185, R172 ;  /* 0x000000acb9ac7220 */ /* 0x000fe40000410000 */
[----:B------:R-:W-:Y:S01]  /*7c50*/  FMUL.FTZ R178, R21, R103 ;  /* 0x0000006715b27220 */ /* 0x000fe20000410000 */
[----:B------:R-:W3:Y:S01]  /*7c60*/  MUFU.EX2 R179, R179 ;  /* 0x000000b300b37308 */ /* 0x000ee20000000800 */
[----:B------:R-:W-:Y:S02]  /*7c70*/  FMUL.FTZ R23, R164, R99 ;  /* 0x00000063a4177220 */ /* 0x000fe40000410000 */
[C---:B-1----:R-:W-:Y:S01]  /*7c80*/  FFMA.FTZ R24, R183.reuse, R24, R226 ;  /* 0x00000018b7187223 */ /* 0x042fe200000100e2 */
[----:B------:R-:W-:Y:S01]  /*7c90*/  HADD2.F32 R162, -RZ, R83.H0_H0 ;  /* 0x20000053ffa27230 */ /* 0x000fe20000004100 */
[----:B------:R-:W-:-:S02]  /*7ca0*/  FMUL.FTZ R21, R183, R172 ;  /* 0x000000acb7157220 */ /* 0x000fc40000410000 */
[----:B------:R-:W-:Y:S01]  /*7cb0*/  FMUL.FTZ R222, R161, R100 ;  /* 0x00000064a1de7220 */ /* 0x000fe20000410000 */
[----:B------:R-:W1:Y:S01]  /*7cc0*/  MUFU.EX2 R178, R178 ;  /* 0x000000b200b27308 */ /* 0x000e620000000800 */
[C---:B------:R-:W-:Y:S02]  /*7cd0*/  FFMA.FTZ R24, R182.reuse, R24, R23 ;  /* 0x00000018b6187223 */ /* 0x040fe40000010017 */
[----:B------:R-:W-:Y:S01]  /*7ce0*/  FMUL.FTZ R172, R182, R21 ;  /* 0x00000015b6ac7220 */ /* 0x000fe20000410000 */
[----:B------:R-:W-:Y:S01]  /*7cf0*/  ISETP.NE.AND P1, PT, R33, 0x1f, PT ;  /* 0x0000001f2100780c */ /* 0x000fe20003f25270 */
[----:B------:R-:W-:Y:S02]  /*7d00*/  FMUL.FTZ R221, R162, R101 ;  /* 0x00000065a2dd7220 */ /* 0x000fe40000410000 */
[C---:B0-----:R-:W-:Y:S02]  /*7d10*/  FFMA.FTZ R25, R181.reuse, R24, R222 ;  /* 0x00000018b5197223 */ /* 0x041fe400000100de */
[----:B------:R-:W-:Y:S01]  /*7d20*/  FMUL.FTZ R21, R181, R172 ;  /* 0x000000acb5157220 */ /* 0x000fe20000410000 */
[----:B------:R-:W-:Y:S01]  /*7d30*/  HADD2.F32 R172, -RZ, R85.H0_H0 ;  /* 0x20000055ffac7230 */ /* 0x000fe20000004100 */
[----:B------:R-:W-:-:S02]  /*7d40*/  FMUL.FTZ R24, R171, R102 ;  /* 0x00000066ab187220 */ /* 0x000fc40000410000 */
[C---:B--2---:R-:W-:Y:S02]  /*7d50*/  FFMA.FTZ R25, R180.reuse, R25, R221 ;  /* 0x00000019b4197223 */ /* 0x044fe400000100dd */
[----:B------:R-:W-:Y:S02]  /*7d60*/  FMUL.FTZ R194, R180, R21 ;  /* 0x00000015b4c27220 */ /* 0x000fe40000410000 */
[----:B---3--:R-:W-:Y:S02]  /*7d70*/  FFMA.FTZ R25, R179, R25, R24 ;  /* 0x00000019b3197223 */ /* 0x008fe40000010018 */
[----:B------:R-:W-:-:S04]  /*7d80*/  FMUL.FTZ R21, R172, R103 ;  /* 0x00000067ac157220 */ /* 0x000fc80000410000 */
[C---:B-1----:R-:W-:Y:S02]  /*7d90*/  FFMA.FTZ R238, R178.reuse, R25, R21 ;  /* 0x00000019b2ee7223 */ /* 0x042fe40000010015 */
[----:B------:R0:W1:Y:S01]  /*7da0*/  @P1 LDS R25, [R33.X4+0x16ac] ;  /* 0x0016ac0021191984 */ /* 0x0000620000004800 */
[----:B------:R-:W-:Y:S01]  /*7db0*/  FMUL.FTZ R215, R179, R194 ;  /* 0x000000c2b3d77220 */ /* 0x000fe20000410000 */
[----:B------:R0:W2:Y:S03]  /*7dc0*/  R2UR UR8, R173 ;  /* 0x00000000ad0873c2 */ /* 0x0000a600000e0000 */
[----:B------:R-:W-:Y:S01]  /*7dd0*/  FMUL.FTZ R215, R178, R215 ;  /* 0x000000d7b2d77220 */ /* 0x000fe20000410000 */
[----:B------:R-:W-:Y:S05]  /*7de0*/  @P1 BRA `(.L_x_5165) ;  /* 0x0000008000001947 */ /* 0x000fea0003800000 */
[----:B----4-:R-:W-:-:S13]  /*7df0*/  ISETP.NE.AND P3, PT, R204, c[0x0][0x174], PT ;  /* 0x00005d00cc007a0c */ /* 0x010fda0003f65270 */
[----:B------:R-:W-:-:S04]  /*7e00*/  @P3 IADD3 R194, -R32, c[0x0][0x174], RZ ;  /* 0x00005d0020c23a10 */ /* 0x000fc80007ffe1ff */
[----:B-1----:R-:W-:-:S04]  /*7e10*/  @P3 LEA.HI R25, R194, R194, RZ, 0x1 ;  /* 0x000000c2c2193211 */ /* 0x002fc800078f08ff */
[----:B------:R-:W-:-:S04]  /*7e20*/  @P3 LOP3.LUT R25, R25, 0xfffffe, RZ, 0xc0, !PT ;  /* 0x00fffffe19193812 */ /* 0x000fc800078ec0ff */
[----:B------:R-:W-:Y:S01]  /*7e30*/  @P3 IADD3 R194, -R25, R194, RZ ;  /* 0x000000c219c23210 */ /* 0x000fe20007ffe1ff */
[----:B------:R-:W-:-:S03]  /*7e40*/  HFMA2.MMA R25, -RZ, RZ, 1.875, 0 ;  /* 0x3f800000ff197435 */ /* 0x000fc600000001ff */
[----:B------:R-:W-:-:S07]  /*7e50*/  @P3 LEA R194, R194, R153, 0x8 ;  /* 0x00000099c2c23211 */ /* 0x000fce00078e40ff */
[----:B------:R1:W3:Y:S02]  /*7e60*/  @P3 LDS R25, [R194.X4+0xea8] ;  /* 0x000ea800c2193984 */ /* 0x0002e40000004800 */
.L_x_5165:
[----:B----4-:R-:W-:Y:S05]  /*7e70*/  BSYNC B0 ;  /* 0x0000000000007941 */ /* 0x010fea0003800000 */
.L_x_5164:
[----:B0-----:R-:W0:Y:S01]  /*7e80*/  SHFL.UP PT, R173, R238, 0x1, RZ ;  /* 0x04200000eead7989 */ /* 0x001e2200000e00ff */
[----:B------:R-:W-:Y:S01]  /*7e90*/  ISETP.GE.AND P3, PT, R30, 0x1, PT ;  /* 0x000000011e00780c */ /* 0x000fe20003f66270 */
[----:B------:R-:W-:Y:S01]  /*7ea0*/  HADD2.F32 R214, -RZ, R214.H0_H0 ;  /* 0x200000d6ffd67230 */ /* 0x000fe20000004100 */
[----:B-1-3--:R-:W-:Y:S01]  /*7eb0*/  FMUL.FTZ R198, R178, R25 ;  /* 0x00000019b2c67220 */ /* 0x00afe20000410000 */
[----:B------:R-:W1:Y:S01]  /*7ec0*/  SHFL.UP PT, R194, R215, 0x1, RZ ;  /* 0x04200000d7c27989 */ /* 0x000e6200000e00ff */
[----:B------:R-:W-:Y:S01]  /*7ed0*/  HADD2.F32 R175, -RZ, R175.H0_H0 ;  /* 0x200000afffaf7230 */ /* 0x000fe20000004100 */
[----:B------:R-:W-:Y:S01]  /*7ee0*/  ISETP.GE.AND P4, PT, R30, 0x8, PT ;  /* 0x000000081e00780c */ /* 0x000fe20003f86270 */
[----:B------:R-:W-:Y:S01]  /*7ef0*/  HADD2.F32 R218, -RZ, R218.H0_H0 ;  /* 0x200000daffda7230 */ /* 0x000fe20000004100 */
[----:B--2---:R-:W-:Y:S01]  /*7f00*/  FMUL.FTZ R219, R214, UR8 ;  /* 0x00000008d6db7c20 */ /* 0x004fe20008410000 */
        /* <DEDUP_REMOVED lines=13> */
[----:B------:R-:W-:Y:S01]  /*7fe0*/  ISETP.GE.OR P0, PT, R204, c[0x0][0x174], P0 ;  /* 0x00005d00cc007a0c */ /* 0x000fe20000706670 */
[----:B------:R-:W-:Y:S01]  /*7ff0*/  HADD2.F32 R232, -RZ, R232.H0_H0 ;  /* 0x200000e8ffe87230 */ /* 0x000fe20000004100 */
[C---:B0-----:R-:W-:Y:S01]  /*8000*/  @P3 FFMA.FTZ R238, R215.reuse, R173, R238 ;  /* 0x000000add7ee3223 */ /* 0x041fe200000100ee */
[----:B------:R-:W-:Y:S01]  /*8010*/  HADD2.F32 R231, -RZ, R231.H0_H0 ;  /* 0x200000e7ffe77230 */ /* 0x000fe20000004100 */
[----:B------:R-:W-:Y:S01]  /*8020*/  FMUL.FTZ R206, R176, UR8 ;  /* 0x00000008b0ce7c20 */ /* 0x000fe20008410000 */
[----:B------:R-:W-:Y:S01]  /*8030*/  HADD2.F32 R233, -RZ, R233.H0_H0 ;  /* 0x200000e9ffe97230 */ /* 0x000fe20000004100 */
[----:B-1----:R-:W-:Y:S01]  /*8040*/  @P3 FMUL.FTZ R215, R215, R194 ;  /* 0x000000c2d7d73220 */ /* 0x002fe20000410000 */
[----:B------:R-:W0:Y:S01]  /*8050*/  SHFL.UP PT, R173, R238, 0x2, RZ ;  /* 0x04400000eead7989 */ /* 0x000e2200000e00ff */
[----:B------:R-:W-:Y:S01]  /*8060*/  ISETP.GE.AND P3, PT, R30, 0x2, PT ;  /* 0x000000021e00780c */ /* 0x000fe20003f66270 */
[----:B------:R-:W-:Y:S01]  /*8070*/  FMUL.FTZ R207, R232, UR8 ;  /* 0x00000008e8cf7c20 */ /* 0x000fe20008410000 */
[----:B------:R-:W-:Y:S01]  /*8080*/  HADD2.F32 R234, -RZ, R234.H0_H0 ;  /* 0x200000eaffea7230 */ /* 0x000fe20000004100 */
[----:B------:R-:W1:Y:S01]  /*8090*/  SHFL.UP PT, R194, R215, 0x2, RZ ;  /* 0x04400000d7c27989 */ /* 0x000e6200000e00ff */
[----:B------:R-:W-:Y:S01]  /*80a0*/  FMUL.FTZ R202, R231, UR8 ;  /* 0x00000008e7ca7c20 */ /* 0x000fe20008410000 */
[----:B------:R-:W-:Y:S01]  /*80b0*/  HADD2.F32 R236, -RZ, R236.H0_H0 ;  /* 0x200000ecffec7230 */ /* 0x000fe20000004100 */
[----:B------:R-:W-:Y:S01]  /*80c0*/  FMUL.FTZ R207, R108, R207 ;  /* 0x000000cf6ccf7220 */ /* 0x000fe20000410000 */
[----:B------:R-:W-:Y:S01]  /*80d0*/  USHF.L.U32 UR19, UR6, 0x2, URZ ;  /* 0x0000000206137899 */ /* 0x000fe2000800063f */
[----:B------:R-:W-:Y:S01]  /*80e0*/  FMUL.FTZ R202, R107, R202 ;  /* 0x000000ca6bca7220 */ /* 0x000fe20000410000 */
[----:B------:R-:W-:Y:S01]  /*80f0*/  ISETP.NE.AND P5, PT, R33, RZ, PT ;  /* 0x000000ff2100720c */ /* 0x000fe20003fa5270 */
[----:B------:R-:W-:Y:S03]  /*8100*/  BSSY B0, `(.L_x_5166) ;  /* 0x000010c000007945 */ /* 0x000fe60003800000 */
[----:B0-----:R-:W-:-:S02]  /*8110*/  @P3 FFMA.FTZ R238, R215, R173, R238 ;  /* 0x000000add7ee3223 */ /* 0x001fc400000100ee */
[----:B-1----:R-:W-:-:S03]  /*8120*/  @P3 FMUL.FTZ R215, R215, R194 ;  /* 0x000000c2d7d73220 */ /* 0x002fc60000410000 */
[----:B------:R-:W0:Y:S01]  /*8130*/  SHFL.UP PT, R173, R238, 0x4, RZ ;  /* 0x04800000eead7989 */ /* 0x000e2200000e00ff */
[----:B------:R-:W-:-:S03]  /*8140*/  ISETP.GE.AND P3, PT, R30, 0x4, PT ;  /* 0x000000041e00780c */ /* 0x000fc60003f66270 */
[----:B------:R-:W1:Y:S10]  /*8150*/  SHFL.UP PT, R194, R215, 0x4, RZ ;  /* 0x04800000d7c27989 */ /* 0x000e7400000e00ff */
[----:B0-----:R-:W-:Y:S01]  /*8160*/  @P3 FFMA.FTZ R238, R215, R173, R238 ;  /* 0x000000add7ee3223 */ /* 0x001fe200000100ee */
[----:B------:R-:W-:Y:S01]  /*8170*/  HADD2.F32 R173, -RZ, R193.H0_H0 ;  /* 0x200000c1ffad7230 */ /* 0x000fe20000004100 */
[----:B------:R-:W-:-:S02]  /*8180*/  FMUL.FTZ R193, R220, UR8 ;  /* 0x00000008dcc17c20 */ /* 0x000fc40008410000 */
[----:B-1----:R-:W-:Y:S01]  /*8190*/  @P3 FMUL.FTZ R215, R215, R194 ;  /* 0x000000c2d7d73220 */ /* 0x002fe20000410000 */
[----:B------:R-:W0:Y:S01]  /*81a0*/  SHFL.UP PT, R223, R238, 0x8, RZ ;  /* 0x05000000eedf7989 */ /* 0x000e2200000e00ff */
[----:B------:R-:W-:Y:S01]  /*81b0*/  FMUL.FTZ R194, R218, UR8 ;  /* 0x00000008dac27c20 */ /* 0x000fe20008410000 */
[----:B------:R-:W-:Y:S01]  /*81c0*/  ISETP.GE.AND P3, PT, R30, 0x10, PT ;  /* 0x000000101e00780c */ /* 0x000fe20003f66270 */
[----:B------:R-:W-:Y:S01]  /*81d0*/  FMUL.FTZ R193, R116, R193 ;  /* 0x000000c174c17220 */ /* 0x000fe20000410000 */
[----:B------:R-:W1:Y:S01]  /*81e0*/  SHFL.UP PT, R240, R215, 0x8, RZ ;  /* 0x05000000d7f07989 */ /* 0x000e6200000e00ff */
[----:B------:R-:W-:-:S04]  /*81f0*/  FMUL.FTZ R194, R117, R194 ;  /* 0x000000c275c27220 */ /* 0x000fc80000410000 */
[C---:B------:R-:W-:Y:S02]  /*8200*/  FFMA.FTZ R197, R179.reuse, R195, R194 ;  /* 0x000000c3b3c57223 */ /* 0x040fe400000100c2 */
[----:B------:R-:W-:Y:S02]  /*8210*/  FMUL.FTZ R195, R22, UR8 ;  /* 0x0000000816c37c20 */ /* 0x000fe40008410000 */
[----:B------:R-:W-:Y:S02]  /*8220*/  FFMA.FTZ R199, R180, R197, R193 ;  /* 0x000000c5b4c77223 */ /* 0x000fe400000100c1 */
[----:B------:R-:W-:Y:S02]  /*8230*/  FMUL.FTZ R197, R179, R198 ;  /* 0x000000c6b3c57220 */ /* 0x000fe40000410000 */
[----:B------:R-:W-:Y:S02]  /*8240*/  FMUL.FTZ R198, R225, UR8 ;  /* 0x00000008e1c67c20 */ /* 0x000fe40008410000 */
[----:B------:R-:W-:-:S02]  /*8250*/  FMUL.FTZ R195, R114, R195 ;  /* 0x000000c372c37220 */ /* 0x000fc40000410000 */
[----:B------:R-:W-:Y:S02]  /*8260*/  FFMA.FTZ R199, R181, R199, R196 ;  /* 0x000000c7b5c77223 */ /* 0x000fe400000100c4 */
[----:B------:R-:W-:Y:S02]  /*8270*/  FMUL.FTZ R200, R180, R197 ;  /* 0x000000c5b4c87220 */ /* 0x000fe40000410000 */
[----:B------:R-:W-:Y:S02]  /*8280*/  FMUL.FTZ R197, R227, UR8 ;  /* 0x00000008e3c57c20 */ /* 0x000fe40008410000 */
        /* <DEDUP_REMOVED lines=9> */
[----:B------:R-:W-:Y:S02]  /*8320*/  FFMA.FTZ R211, R184, R209, R197 ;  /* 0x000000d1b8d37223 */ /* 0x000fe400000100c5 */
[----:B------:R-:W-:Y:S02]  /*8330*/  FMUL.FTZ R199, R230, UR8 ;  /* 0x00000008e6c77c20 */ /* 0x000fe40008410000 */
[----:B------:R-:W-:Y:S02]  /*8340*/  FMUL.FTZ R209, R185, R208 ;  /* 0x000000d0b9d17220 */ /* 0x000fe40000410000 */
[----:B------:R-:W-:Y:S02]  /*8350*/  FMUL.FTZ R206, R173, UR8 ;  /* 0x00000008adce7c20 */ /* 0x000fe40008410000 */
[----:B------:R-:W-:Y:S02]  /*8360*/  FMUL.FTZ R199, R110, R199 ;  /* 0x000000c76ec77220 */ /* 0x000fe40000410000 */
[----:B------:R-:W-:-:S02]  /*8370*/  FMUL.FTZ R209, R184, R209 ;  /* 0x000000d1b8d17220 */ /* 0x000fc40000410000 */
[----:B------:R-:W-:Y:S02]  /*8380*/  FMUL.FTZ R206, R109, R206 ;  /* 0x000000ce6dce7220 */ /* 0x000fe40000410000 */
[C---:B------:R-:W-:Y:S02]  /*8390*/  FFMA.FTZ R211, R186.reuse, R211, R199 ;  /* 0x000000d3bad37223 */ /* 0x040fe400000100c7 */
[----:B------:R-:W-:Y:S02]  /*83a0*/  FMUL.FTZ R208, R186, R209 ;  /* 0x000000d1bad07220 */ /* 0x000fe40000410000 */
[C---:B------:R-:W-:Y:S02]  /*83b0*/  FFMA.FTZ R211, R187.reuse, R211, R206 ;  /* 0x000000d3bbd37223 */ /* 0x040fe400000100ce */
[----:B------:R-:W-:Y:S02]  /*83c0*/  FMUL.FTZ R235, R187, R208 ;  /* 0x000000d0bbeb7220 */ /* 0x000fe40000410000 */
[----:B------:R-:W-:-:S02]  /*83d0*/  FFMA.FTZ R237, R188, R211, R207 ;  /* 0x000000d3bced7223 */ /* 0x000fc400000100cf */
[----:B------:R-:W-:Y:S02]  /*83e0*/  FMUL.FTZ R209, R233, UR8 ;  /* 0x00000008e9d17c20 */ /* 0x000fe40008410000 */
[----:B------:R-:W-:Y:S02]  /*83f0*/  FMUL.FTZ R224, R188, R235 ;  /* 0x000000ebbce07220 */ /* 0x000fe40000410000 */
[----:B------:R-:W-:Y:S02]  /*8400*/  FMUL.FTZ R211, R234, UR8 ;  /* 0x00000008ead37c20 */ /* 0x000fe40008410000 */
[----:B------:R-:W-:Y:S02]  /*8410*/  FMUL.FTZ R208, R104, R209 ;  /* 0x000000d168d07220 */ /* 0x000fe40000410000 */
[----:B------:R-:W-:Y:S02]  /*8420*/  FMUL.FTZ R235, R189, R224 ;  /* 0x000000e0bdeb7220 */ /* 0x000fe40000410000 */
[----:B------:R-:W-:-:S02]  /*8430*/  FMUL.FTZ R209, R106, R211 ;  /* 0x000000d36ad17220 */ /* 0x000fc40000410000 */
[----:B------:R-:W-:Y:S02]  /*8440*/  FFMA.FTZ R237, R189, R237, R202 ;  /* 0x000000edbded7223 */ /* 0x000fe400000100ca */
[----:B------:R-:W-:Y:S02]  /*8450*/  FMUL.FTZ R224, R236, UR8 ;  /* 0x00000008ece07c20 */ /* 0x000fe40008410000 */
[C---:B------:R-:W-:Y:S02]  /*8460*/  FFMA.FTZ R237, R190.reuse, R237, R209 ;  /* 0x000000edbeed7223 */ /* 0x040fe400000100d1 */
[----:B------:R-:W-:Y:S02]  /*8470*/  FMUL.FTZ R211, R105, R224 ;  /* 0x000000e069d37220 */ /* 0x000fe40000410000 */
[----:B------:R-:W-:Y:S02]  /*8480*/  FMUL.FTZ R224, R190, R235 ;  /* 0x000000ebbee07220 */ /* 0x000fe40000410000 */
[----:B------:R-:W-:-:S02]  /*8490*/  FFMA.FTZ R237, R191, R237, R208 ;  /* 0x000000edbfed7223 */ /* 0x000fc400000100d0 */
[----:B------:R-:W-:Y:S02]  /*84a0*/  FMUL.FTZ R235, R191, R224 ;  /* 0x000000e0bfeb7220 */ /* 0x000fe40000410000 */
[C---:B0-----:R-:W-:Y:S02]  /*84b0*/  @P4 FFMA.FTZ R238, R215.reuse, R223, R238 ;  /* 0x000000dfd7ee4223 */ /* 0x041fe400000100ee */
[C---:B------:R-:W-:Y:S02]  /*84c0*/  FFMA.FTZ R223, R192.reuse, R237, R211 ;  /* 0x000000edc0df7223 */ /* 0x040fe400000100d3 */
[----:B------:R-:W-:Y:S02]  /*84d0*/  FMUL.FTZ R224, R192, R235 ;  /* 0x000000ebc0e07220 */ /* 0x000fe40000410000 */
[----:B-1----:R-:W-:Y:S01]  /*84e0*/  @P4 FMUL.FTZ R215, R215, R240 ;  /* 0x000000f0d7d74220 */ /* 0x002fe20000410000 */
[----:B------:R-:W0:Y:S01]  /*84f0*/  SHFL.DOWN PT, R239, R223, 0x1, 0x1f ;  /* 0x08201f00dfef7f89 */ /* 0x000e2200000e0000 */
[----:B------:R-:W-:-:S03]  /*8500*/  ISETP.NE.AND P4, PT, R34, 0x1f, PT ;  /* 0x0000001f2200780c */ /* 0x000fc60003f85270 */
[----:B------:R-:W1:Y:S04]  /*8510*/  SHFL.DOWN PT, R237, R224, 0x1, 0x1f ;  /* 0x08201f00e0ed7f89 */ /* 0x000e6800000e0000 */
[----:B------:R-:W2:Y:S04]  /*8520*/  SHFL.UP PT, R235, R238, 0x10, RZ ;  /* 0x06000000eeeb7989 */ /* 0x000ea800000e00ff */
[----:B------:R-:W3:Y:S02]  /*8530*/  SHFL.UP PT, R240, R215, 0x10, RZ ;  /* 0x06000000d7f07989 */ /* 0x000ee400000e00ff */
[----:B0-----:R-:W-:-:S02]  /*8540*/  @P4 FFMA.FTZ R223, R224, R239, R223 ;  /* 0x000000efe0df4223 */ /* 0x001fc400000100df */
[----:B-1----:R-:W-:-:S03]  /*8550*/  @P4 FMUL.FTZ R224, R224, R237 ;  /* 0x000000ede0e04220 */ /* 0x002fc60000410000 */
[----:B------:R-:W0:Y:S01]  /*8560*/  SHFL.DOWN PT, R239, R223, 0x2, 0x1f ;  /* 0x08401f00dfef7f89 */ /* 0x000e2200000e0000 */
[----:B--2---:R-:W-:-:S03]  /*8570*/  @P3 FFMA.FTZ R238, R215, R235, R238 ;  /* 0x000000ebd7ee3223 */ /* 0x004fc600000100ee */
[----:B------:R-:W1:Y:S01]  /*8580*/  SHFL.DOWN PT, R237, R224, 0x2, 0x1f ;  /* 0x08401f00e0ed7f89 */ /* 0x000e6200000e0000 */
[----:B---3--:R-:W-:Y:S01]  /*8590*/  @P3 FMUL.FTZ R215, R215, R240 ;  /* 0x000000f0d7d73220 */ /* 0x008fe20000410000 */
[----:B------:R-:W-:Y:S02]  /*85a0*/  ISETP.GE.U32.AND P3, PT, R34, 0x1e, PT ;  /* 0x0000001e2200780c */ /* 0x000fe40003f66070 */
[----:B-----5:R2:W-:Y:S04]  /*85b0*/  SHFL.IDX PT, R235, R18, RZ, 0x1f ;  /* 0x00001fff12eb7589 */ /* 0x0205e800000e0000 */
[----:B------:R-:W-:Y:S04]  /*85c0*/  SHFL.UP PT, R238, R238, 0x1, RZ ;  /* 0x04200000eeee7989 */ /* 0x000fe800000e00ff */
[----:B------:R-:W3:Y:S01]  /*85d0*/  SHFL.UP PT, R215, R215, 0x1, RZ ;  /* 0x04200000d7d77989 */ /* 0x000ee200000e00ff */
[----:B--2---:R-:W-:-:S02]  /*85e0*/  HFMA2.MMA R18, -RZ, RZ, 1.875, 0 ;  /* 0x3f800000ff127435 */ /* 0x004fc400000001ff */
[C---:B0-----:R-:W-:Y:S02]  /*85f0*/  @!P3 FFMA.FTZ R223, R224.reuse, R239, R223 ;  /* 0x000000efe0dfb223 */ /* 0x041fe400000100df */
[----:B-1----:R-:W-:-:S03]  /*8600*/  @!P3 FMUL.FTZ R224, R224, R237 ;  /* 0x000000ede0e0b220 */ /* 0x002fc60000410000 */
[----:B------:R-:W0:Y:S04]  /*8610*/  SHFL.DOWN PT, R239, R223, 0x4, 0x1f ;  /* 0x08801f00dfef7f89 */ /* 0x000e2800000e0000 */
[----:B------:R-:W1:Y:S01]  /*8620*/  SHFL.DOWN PT, R237, R224, 0x4, 0x1f ;  /* 0x08801f00e0ed7f89 */ /* 0x000e6200000e0000 */
[----:B---3--:R-:W-:Y:S01]  /*8630*/  @P2 FFMA.FTZ R235, R215, R235, R238 ;  /* 0x000000ebd7eb2223 */ /* 0x008fe200000100ee */
[----:B------:R-:W-:-:S03]  /*8640*/  ISETP.GE.U32.AND P2, PT, R34, 0x1c, PT ;  /* 0x0000001c2200780c */ /* 0x000fc60003f46070 */
[----:B------:R-:W-:-:S04]  /*8650*/  FFMA.FTZ R213, R213, R235, R210 ;  /* 0x000000ebd5d57223 */ /* 0x000fc800000100d2 */
[-C--:B------:R-:W-:Y:S02]  /*8660*/  FFMA.FTZ R210, R192, R213.reuse, R19 ;  /* 0x000000d5c0d27223 */ /* 0x080fe40000010013 */
[----:B------:R-:W-:Y:S02]  /*8670*/  FMUL.FTZ R236, R236, R213 ;  /* 0x000000d5ecec7220 */ /* 0x000fe40000410000 */
[----:B------:R-:W-:Y:S02]  /*8680*/  FMUL.FTZ R233, R233, R210 ;  /* 0x000000d2e9e97220 */ /* 0x000fe40000410000 */
[C---:B0-----:R-:W-:Y:S02]  /*8690*/  @!P2 FFMA.FTZ R223, R224.reuse, R239, R223 ;  /* 0x000000efe0dfa223 */ /* 0x041fe400000100df */
[----:B------:R-:W-:Y:S02]  /*86a0*/  FFMA.FTZ R19, R105, R236, RZ ;  /* 0x000000ec69137223 */ /* 0x000fe400000100ff */
[----:B-1----:R-:W-:Y:S01]  /*86b0*/  @!P2 FMUL.FTZ R224, R224, R237 ;  /* 0x000000ede0e0a220 */ /* 0x002fe20000410000 */
[----:B------:R-:W0:Y:S01]  /*86c0*/  SHFL.DOWN PT, R235, R223, 0x8, 0x1f ;  /* 0x09001f00dfeb7f89 */ /* 0x000e2200000e0000 */
[----:B------:R-:W-:Y:S01]  /*86d0*/  FFMA.FTZ R19, R104, R233, R19 ;  /* 0x000000e968137223 */ /* 0x000fe20000010013 */
[----:B------:R-:W-:Y:S01]  /*86e0*/  ISETP.GE.U32.AND P2, PT, R34, 0x18, PT ;  /* 0x000000182200780c */ /* 0x000fe20003f46070 */
[----:B------:R-:W-:Y:S01]  /*86f0*/  FFMA.FTZ R215, R191, R210, R212 ;  /* 0x000000d2bfd77223 */ /* 0x000fe200000100d4 */
[----:B------:R-:W1:Y:S01]  /*8700*/  SHFL.DOWN PT, R233, R224, 0x8, 0x1f ;  /* 0x09001f00e0e97f89 */ /* 0x000e6200000e0000 */
[----:B------:R-:W-:-:S02]  /*8710*/  IADD3 R237, R32, -c[0x0][0x174], RZ ;  /* 0x80005d0020ed7a10 */ /* 0x000fc40007ffe0ff */
[-C--:B------:R-:W-:Y:S02]  /*8720*/  FMUL.FTZ R234, R234, R215.reuse ;  /* 0x000000d7eaea7220 */ /* 0x080fe40000410000 */
[----:B------:R-:W-:Y:S02]  /*8730*/  FFMA.FTZ R212, R190, R215, R217 ;  /* 0x000000d7bed47223 */ /* 0x000fe400000100d9 */
[----:B------:R-:W-:Y:S01]  /*8740*/  FFMA.FTZ R234, R106, R234, R19 ;  /* 0x000000ea6aea7223 */ /* 0x000fe20000010013 */
[----:B------:R-:W-:Y:S01]  /*8750*/  MOV R19, RZ ;  /* 0x000000ff00137202 */ /* 0x000fe20000000f00 */
[-C--:B------:R-:W-:Y:S02]  /*8760*/  FFMA.FTZ R217, R189, R212.reuse, R174 ;  /* 0x000000d4bdd97223 */ /* 0x080fe400000100ae */
[----:B------:R-:W-:Y:S02]  /*8770*/  FMUL.FTZ R231, R231, R212 ;  /* 0x000000d4e7e77220 */ /* 0x000fe40000410000 */
[----:B------:R-:W-:Y:S01]  /*8780*/  FMUL.FTZ R232, R232, R217 ;  /* 0x000000d9e8e87220 */ /* 0x000fe20000410000 */
[----:B------:R-:W-:Y:S01]  /*8790*/  @!P0 LDS.64 R18, [R153.X8+0x1728] ;  /* 0x0017280099128984 */ /* 0x000fe20000008a00 */
[----:B------:R-:W-:Y:S01]  /*87a0*/  FFMA.FTZ R231, R107, R231, R234 ;  /* 0x000000e76be77223 */ /* 0x000fe200000100ea */
[----:B------:R-:W-:Y:S01]  /*87b0*/  ISETP.GE.U32.AND P0, PT, R34, 0x10, PT ;  /* 0x000000102200780c */ /* 0x000fe20003f06070 */
[----:B------:R-:W-:-:S02]  /*87c0*/  FFMA.FTZ R174, R188, R217, R17 ;  /* 0x000000d9bcae7223 */ /* 0x000fc40000010011 */
[----:B------:R-:W-:Y:S02]  /*87d0*/  FFMA.FTZ R234, R108, R232, R231 ;  /* 0x000000e86cea7223 */ /* 0x000fe400000100e7 */
[C---:B0-----:R-:W-:Y:S02]  /*87e0*/  @!P2 FFMA.FTZ R223, R224.reuse, R235, R223 ;  /* 0x000000ebe0dfa223 */ /* 0x041fe400000100df */
[-C--:B------:R-:W-:Y:S02]  /*87f0*/  FMUL.FTZ R17, R173, R174.reuse ;  /* 0x000000aead117220 */ /* 0x080fe40000410000 */
[----:B-1----:R-:W-:Y:S01]  /*8800*/  @!P2 FMUL.FTZ R224, R224, R233 ;  /* 0x000000e9e0e0a220 */ /* 0x002fe20000410000 */
[----:B------:R-:W0:Y:S01]  /*8810*/  SHFL.DOWN PT, R232, R223, 0x10, 0x1f ;  /* 0x0a001f00dfe87f89 */ /* 0x000e2200000e0000 */
[----:B------:R-:W-:Y:S01]  /*8820*/  FFMA.FTZ R173, R187, R174, R16 ;  /* 0x000000aebbad7223 */ /* 0x000fe20000010010 */
[----:B------:R-:W-:Y:S01]  /*8830*/  MOV R16, R33 ;  /* 0x0000002100107202 */ /* 0x000fe20000000f00 */
[----:B------:R-:W-:Y:S01]  /*8840*/  FFMA.FTZ R233, R109, R17, R234 ;  /* 0x000000116de97223 */ /* 0x000fe200000100ea */
[----:B------:R-:W1:Y:S01]  /*8850*/  SHFL.DOWN PT, R231, R224, 0x10, 0x1f ;  /* 0x0a001f00e0e77f89 */ /* 0x000e6200000e0000 */
[-C--:B------:R-:W-:Y:S01]  /*8860*/  FMUL.FTZ R230, R230, R173.reuse ;  /* 0x000000ade6e67220 */ /* 0x080fe20000410000 */
[----:B------:R-:W-:Y:S01]  /*8870*/  HFMA2.MMA R17, -RZ, RZ, 0, 0 ;  /* 0x00000000ff117435 */ /* 0x000fe200000001ff */
[----:B------:R-:W-:-:S02]  /*8880*/  FFMA.FTZ R177, R186, R173, R177 ;  /* 0x000000adbab17223 */ /* 0x000fc400000100b1 */
[----:B------:R-:W-:Y:S02]  /*8890*/  FFMA.FTZ R230, R110, R230, R233 ;  /* 0x000000e66ee67223 */ /* 0x000fe400000100e9 */
[-C--:B------:R-:W-:Y:S02]  /*88a0*/  FMUL.FTZ R233, R176, R177.reuse ;  /* 0x000000b1b0e97220 */ /* 0x080fe40000410000 */
[----:B------:R-:W-:Y:S02]  /*88b0*/  FFMA.FTZ R176, R184, R177, R229 ;  /* 0x000000b1b8b07223 */ /* 0x000fe400000100e5 */
[----:B------:R-:W-:Y:S02]  /*88c0*/  FFMA.FTZ R233, R111, R233, R230 ;  /* 0x000000e96fe97223 */ /* 0x000fe400000100e6 */
[-C--:B------:R-:W-:Y:S02]  /*88d0*/  FMUL.FTZ R227, R227, R176.reuse ;  /* 0x000000b0e3e37220 */ /* 0x080fe40000410000 */
[----:B------:R-:W-:-:S02]  /*88e0*/  FFMA.FTZ R228, R185, R176, R228 ;  /* 0x000000b0b9e47223 */ /* 0x000fc400000100e4 */
[----:B------:R-:W-:Y:S02]  /*88f0*/  IMAD R234, R201, c[0x0][0x2b8], RZ ;  /* 0x0000ae00c9ea7a24 */ /* 0x000fe400078e02ff */
[----:B------:R-:W-:-:S04]  /*8900*/  IMAD.WIDE.U32 R16, R29, c[0x0][0x2b8], R16 ;  /* 0x0000ae001d107a25 */ /* 0x000fc800078e0010 */
[C---:B0-----:R-:W-:Y:S01]  /*8910*/  @!P0 FFMA.FTZ R223, R224.reuse, R232, R223 ;  /* 0x000000e8e0df8223 */ /* 0x041fe200000100df */
[----:B------:R-:W-:Y:S01]  /*8920*/  SHFL.IDX PT, R230, R19, RZ, 0x1f ;  /* 0x00001fff13e67589 */ /* 0x000fe200000e0000 */
[----:B-1----:R-:W-:Y:S02]  /*8930*/  @!P0 FMUL.FTZ R224, R224, R231 ;  /* 0x000000e7e0e08220 */ /* 0x002fe40000410000 */
[----:B------:R-:W-:Y:S02]  /*8940*/  FFMA.FTZ R232, R112, R227, R233 ;  /* 0x000000e370e87223 */ /* 0x000fe400000100e9 */
[-C--:B------:R-:W-:Y:S01]  /*8950*/  FMUL.FTZ R227, R225, R228.reuse ;  /* 0x000000e4e1e37220 */ /* 0x080fe20000410000 */
[----:B------:R-:W-:Y:S01]  /*8960*/  SHFL.DOWN PT, R233, R224, 0x1, 0x1f ;  /* 0x08201f00e0e97f89 */ /* 0x000fe200000e0000 */
[----:B------:R-:W-:Y:S02]  /*8970*/  FFMA.FTZ R225, R183, R228, R226 ;  /* 0x000000e4b7e17223 */ /* 0x000fe400000100e2 */
[----:B------:R-:W-:Y:S01]  /*8980*/  FFMA.FTZ R227, R113, R227, R232 ;  /* 0x000000e371e37223 */ /* 0x000fe200000100e8 */
[----:B------:R-:W0:Y:S01]  /*8990*/  SHFL.DOWN PT, R226, R223, 0x1, 0x1f ;  /* 0x08201f00dfe27f89 */ /* 0x000e2200000e0000 */
[----:B------:R-:W-:-:S02]  /*89a0*/  FMUL.FTZ R22, R22, R225 ;  /* 0x000000e116167220 */ /* 0x000fc40000410000 */
[----:B------:R-:W-:Y:S01]  /*89b0*/  IMAD R235, R29, c[0x0][0x2bc], R234 ;  /* 0x0000af001deb7a24 */ /* 0x000fe200078e02ea */
[----:B------:R-:W-:Y:S01]  /*89c0*/  SHFL.IDX PT, R232, R224, RZ, 0x1f ;  /* 0x00001fffe0e87589 */ /* 0x000fe200000e0000 */
[----:B------:R-:W-:Y:S02]  /*89d0*/  FFMA.FTZ R236, R114, R22, R227 ;  /* 0x0000001672ec7223 */ /* 0x000fe400000100e3 */
[----:B------:R-:W-:Y:S01]  /*89e0*/  FFMA.FTZ R227, R182, R225, R23 ;  /* 0x000000e1b6e37223 */ /* 0x000fe20000010017 */
[----:B------:R-:W-:Y:S01]  /*89f0*/  IADD3 R17, R17, R235, RZ ;  /* 0x000000eb11117210 */ /* 0x000fe20007ffe0ff */
[----:B------:R-:W-:Y:S02]  /*8a00*/  IMAD R234, R203, c[0x0][0x2c0], RZ ;  /* 0x0000b000cbea7a24 */ /* 0x000fe400078e02ff */
[----:B------:R-:W-:Y:S02]  /*8a10*/  FFMA.FTZ R229, R181, R227, R222 ;  /* 0x000000e3b5e57223 */ /* 0x000fe400000100de */
[----:B------:R-:W-:-:S02]  /*8a20*/  IMAD R231, R31, c[0x0][0x2c4], R234 ;  /* 0x0000b1001fe77a24 */ /* 0x000fc400078e02ea */
[----:B------:R1:W2:Y:S01]  /*8a30*/  SHFL.IDX PT, R234, R223, RZ, 0x1f ;  /* 0x00001fffdfea7589 */ /* 0x0002a200000e0000 */
[----:B------:R-:W-:-:S04]  /*8a40*/  IMAD.WIDE.U32 R16, R31, c[0x0][0x2c0], R16 ;  /* 0x0000b0001f107a25 */ /* 0x000fc800078e0010 */
[----:B------:R-:W-:Y:S01]  /*8a50*/  FMUL.FTZ R220, R220, R229 ;  /* 0x000000e5dcdc7220 */ /* 0x000fe20000410000 */
[----:B------:R-:W-:Y:S01]  /*8a60*/  IADD3 R231, R17, R231, RZ ;  /* 0x000000e711e77210 */ /* 0x000fe20007ffe0ff */
[----:B------:R-:W-:Y:S01]  /*8a70*/  FMUL.FTZ R17, R20, R227 ;  /* 0x000000e314117220 */ /* 0x000fe20000410000 */
[----:B------:R-:W-:Y:S01]  /*8a80*/  LEA R22, P2, R16, c[0x0][0x320], 0x2 ;  /* 0x0000c80010167a11 */ /* 0x000fe200078410ff */
[----:B0-----:R-:W-:Y:S01]  /*8a90*/  @P1 FFMA.FTZ R230, R233, R230, R226 ;  /* 0x000000e6e9e61223 */ /* 0x001fe200000100e2 */
[----:B------:R-:W-:Y:S01]  /*8aa0*/  IADD3 R20, P0, R6, R16, RZ ;  /* 0x0000001006147210 */ /* 0x000fe20007f1e0ff */
[----:B-1----:R-:W-:Y:S01]  /*8ab0*/  FFMA.FTZ R223, R180, R229, R221 ;  /* 0x000000e5b4df7223 */ /* 0x002fe200000100dd */
[----:B------:R-:W-:Y:S01]  /*8ac0*/  LEA.HI.X R23, R16, c[0x0][0x324], R231, 0x2, P2 ;  /* 0x0000c90010177a11 */ /* 0x000fe200010f14e7 */
[----:B------:R-:W-:Y:S02]  /*8ad0*/  FFMA.FTZ R221, R230, R25, R216 ;  /* 0x00000019e6dd7223 */ /* 0x000fe400000100d8 */
[----:B------:R-:W-:-:S02]  /*8ae0*/  FFMA.FTZ R233, R179, R223, R24 ;  /* 0x000000dfb3e97223 */ /* 0x000fc40000010018 */
[----:B------:R-:W-:Y:S02]  /*8af0*/  FFMA.FTZ R219, R178, R221, R219 ;  /* 0x000000ddb2db7223 */ /* 0x000fe400000100db */
[----:B------:R-:W-:Y:S02]  /*8b00*/  FFMA.FTZ R235, R115, R17, R236 ;  /* 0x0000001173eb7223 */ /* 0x000fe400000100ec */
[----:B------:R-:W-:Y:S02]  /*8b10*/  FFMA.FTZ R179, R179, R219, R194 ;  /* 0x000000dbb3b37223 */ /* 0x000fe400000100c2 */
[----:B------:R-:W-:Y:S02]  /*8b20*/  IMAD R17, R237, -0x200, RZ ;  /* 0xfffffe00ed117824 */ /* 0x000fe400078e02ff */
[----:B------:R-:W-:Y:S02]  /*8b30*/  FFMA.FTZ R193, R180, R179, R193 ;  /* 0x000000b3b4c17223 */ /* 0x000fe400000100c1 */
[----:B------:R-:W-:Y:S01]  /*8b40*/  IMAD.WIDE R16, R17, 0x4, R22 ;  /* 0x0000000411107825 */ /* 0x000fe200078e0216 */
[----:B------:R-:W-:-:S03]  /*8b50*/  LEA R22, P1, R87, R22, 0x2 ;  /* 0x0000001657167211 */ /* 0x000fc600078210ff */
[----:B------:R-:W-:Y:S01]  /*8b60*/  FFMA.FTZ R181, R181, R193, R196 ;  /* 0x000000c1b5b57223 */ /* 0x000fe200000100c4 */
[----:B------:R-:W-:Y:S01]  /*8b70*/  LEA.HI.X R23, R87, R23, R86, 0x2, P1 ;  /* 0x0000001757177211 */ /* 0x000fe200008f1456 */
[----:B--2---:R-:W-:Y:S01]  /*8b80*/  FFMA.FTZ R25, R232, R19, R234 ;  /* 0x00000013e8197223 */ /* 0x004fe200000100ea */
[----:B------:R-:W-:Y:S01]  /*8b90*/  MOV R19, UR19 ;  /* 0x0000001300137c02 */ /* 0x000fe20008000f00 */
[----:B------:R-:W-:Y:S01]  /*8ba0*/  FFMA.FTZ R195, R182, R181, R195 ;  /* 0x000000b5b6c37223 */ /* 0x000fe200000100c3 */
[----:B------:R-:W-:Y:S01]  /*8bb0*/  IADD3 R182, -R6, c[0x0][0x168], -R33 ;  /* 0x00005a0006b67a10 */ /* 0x000fe20007ffe921 */
        /* <DEDUP_REMOVED lines=9> */
[----:B------:R-:W-:Y:S02]  /*8c50*/  FFMA.FTZ R220, R116, R220, R235 ;  /* 0x000000dc74dc7223 */ /* 0x000fe400000100eb */
[----:B------:R-:W-:Y:S02]  /*8c60*/  FMUL.FTZ R218, R218, R223 ;  /* 0x000000dfdada7220 */ /* 0x000fe40000410000 */
[-C--:B------:R-:W-:Y:S02]  /*8c70*/  FMUL.FTZ R216, R214, R233.reuse ;  /* 0x000000e9d6d87220 */ /* 0x080fe40000410000 */
[----:B------:R-:W-:Y:S02]  /*8c80*/  FFMA.FTZ R214, R178, R233, R21 ;  /* 0x000000e9b2d67223 */ /* 0x000fe40000010015 */
[----:B------:R-:W-:-:S02]  /*8c90*/  FFMA.FTZ R199, R186, R197, R199 ;  /* 0x000000c5bac77223 */ /* 0x000fc400000100c7 */
[----:B------:R-:W-:Y:S02]  /*8ca0*/  FMUL.FTZ R21, R105, R194 ;  /* 0x000000c269157220 */ /* 0x000fe40000410000 */
[----:B------:R-:W-:Y:S02]  /*8cb0*/  FFMA.FTZ R235, R117, R218, R220 ;  /* 0x000000da75eb7223 */ /* 0x000fe400000100dc */
[----:B------:R-:W-:Y:S01]  /*8cc0*/  FMUL.FTZ R23, R210, UR8 ;  /* 0x00000008d2177c20 */ /* 0x000fe20008410000 */
[----:B------:R1:W-:Y:S01]  /*8cd0*/  STS [R22.X4+0x430], R21 ;  /* 0x0004301516007388 */ /* 0x0003e20000004800 */
[----:B0-----:R-:W-:Y:S02]  /*8ce0*/  FMUL.FTZ R24, R174, UR8 ;  /* 0x00000008ae187c20 */ /* 0x001fe40008410000 */
[----:B------:R-:W-:Y:S02]  /*8cf0*/  FFMA.FTZ R187, R187, R199, R206 ;  /* 0x000000c7bbbb7223 */ /* 0x000fe400000100ce */
[----:B------:R-:W-:-:S02]  /*8d00*/  FFMA.FTZ R178, R118, R216, R235 ;  /* 0x000000d876b27223 */ /* 0x000fc400000100eb */
[----:B------:R-:W-:Y:S02]  /*8d10*/  FMUL.FTZ R23, R104, R23 ;  /* 0x0000001768177220 */ /* 0x000fe40000410000 */
[----:B------:R-:W-:Y:S02]  /*8d20*/  FMUL.FTZ R235, R215, UR8 ;  /* 0x00000008d7eb7c20 */ /* 0x000fe40008410000 */
[----:B-1----:R-:W-:Y:S01]  /*8d30*/  FMUL.FTZ R21, R109, R24 ;  /* 0x000000186d157220 */ /* 0x002fe20000410000 */
[----:B------:R0:W-:Y:S01]  /*8d40*/  STS [R22.X4+0x434], R23 ;  /* 0x0004341716007388 */ /* 0x0001e20000004800 */
[----:B------:R-:W-:Y:S02]  /*8d50*/  FMUL.FTZ R180, R212, UR8 ;  /* 0x00000008d4b47c20 */ /* 0x000fe40008410000 */
[----:B------:R-:W-:Y:S01]  /*8d60*/  FMUL.FTZ R24, R177, UR8 ;  /* 0x00000008b1187c20 */ /* 0x000fe20008410000 */
[----:B------:R-:W-:Y:S01]  /*8d70*/  STS [R22.X4+0x444], R21 ;  /* 0x0004441516007388 */ /* 0x000fe20000004800 */
[----:B------:R-:W-:-:S02]  /*8d80*/  FFMA.FTZ R207, R188, R187, R207 ;  /* 0x000000bbbccf7223 */ /* 0x000fc400000100cf */
[----:B------:R-:W-:Y:S02]  /*8d90*/  FMUL.FTZ R235, R106, R235 ;  /* 0x000000eb6aeb7220 */ /* 0x000fe40000410000 */
[----:B------:R-:W-:Y:S02]  /*8da0*/  FMUL.FTZ R237, R217, UR8 ;  /* 0x00000008d9ed7c20 */ /* 0x000fe40008410000 */
[----:B------:R-:W-:Y:S01]  /*8db0*/  FMUL.FTZ R25, R107, R180 ;  /* 0x000000b46b197220 */ /* 0x000fe20000410000 */
[----:B------:R1:W-:Y:S01]  /*8dc0*/  STS [R22.X4+0x438], R235 ;  /* 0x000438eb16007388 */ /* 0x0003e20000004800 */
[----:B0-----:R-:W-:Y:S02]  /*8dd0*/  FMUL.FTZ R23, R111, R24 ;  /* 0x000000186f177220 */ /* 0x001fe40000410000 */
[----:B------:R-:W-:Y:S01]  /*8de0*/  FFMA.FTZ R189, R189, R207, R202 ;  /* 0x000000cfbdbd7223 */ /* 0x000fe200000100ca */
[----:B------:R0:W-:Y:S01]  /*8df0*/  STS [R22.X4+0x43c], R25 ;  /* 0x00043c1916007388 */ /* 0x0001e20000004800 */
[----:B------:R-:W-:-:S02]  /*8e00*/  FMUL.FTZ R24, R228, UR8 ;  /* 0x00000008e4187c20 */ /* 0x000fc40008410000 */
[----:B------:R-:W-:Y:S01]  /*8e10*/  FMUL.FTZ R237, R108, R237 ;  /* 0x000000ed6ced7220 */ /* 0x000fe20000410000 */
[----:B------:R-:W-:Y:S01]  /*8e20*/  STS [R22.X4+0x44c], R23 ;  /* 0x00044c1716007388 */ /* 0x000fe20000004800 */
[----:B------:R-:W-:Y:S02]  /*8e30*/  FMUL.FTZ R239, R173, UR8 ;  /* 0x00000008adef7c20 */ /* 0x000fe40008410000 */
[----:B------:R-:W-:Y:S01]  /*8e40*/  FFMA.FTZ R209, R190, R189, R209 ;  /* 0x000000bdbed17223 */ /* 0x000fe200000100d1 */
[----:B------:R2:W-:Y:S01]  /*8e50*/  STS [R22.X4+0x440], R237 ;  /* 0x000440ed16007388 */ /* 0x0005e20000004800 */
[----:B-1----:R-:W-:Y:S02]  /*8e60*/  FMUL.FTZ R235, R113, R24 ;  /* 0x0000001871eb7220 */ /* 0x002fe40000410000 */
[----:B0-----:R-:W-:Y:S02]  /*8e70*/  FMUL.FTZ R25, R176, UR8 ;  /* 0x00000008b0197c20 */ /* 0x001fe40008410000 */
[----:B------:R-:W-:Y:S01]  /*8e80*/  FMUL.FTZ R24, R227, UR8 ;  /* 0x00000008e3187c20 */ /* 0x000fe20008410000 */
[----:B------:R-:W-:Y:S01]  /*8e90*/  STS [R22.X4+0x454], R235 ;  /* 0x000454eb16007388 */ /* 0x000fe20000004800 */
[----:B------:R-:W-:-:S02]  /*8ea0*/  FMUL.FTZ R239, R110, R239 ;  /* 0x000000ef6eef7220 */ /* 0x000fc40000410000 */
[----:B------:R-:W-:Y:S02]  /*8eb0*/  FFMA.FTZ R191, R191, R209, R208 ;  /* 0x000000d1bfbf7223 */ /* 0x000fe400000100d0 */
[----:B--2---:R-:W-:Y:S01]  /*8ec0*/  FMUL.FTZ R237, R225, UR8 ;  /* 0x00000008e1ed7c20 */ /* 0x004fe20008410000 */
[----:B------:R0:W-:Y:S01]  /*8ed0*/  STS [R22.X4+0x448], R239 ;  /* 0x000448ef16007388 */ /* 0x0001e20000004800 */
[----:B------:R-:W-:Y:S02]  /*8ee0*/  FMUL.FTZ R25, R112, R25 ;  /* 0x0000001970197220 */ /* 0x000fe40000410000 */
[----:B------:R-:W-:Y:S02]  /*8ef0*/  FMUL.FTZ R21, R115, R24 ;  /* 0x0000001873157220 */ /* 0x000fe40000410000 */
[----:B------:R-:W-:Y:S01]  /*8f00*/  FMUL.FTZ R23, R229, UR8 ;  /* 0x00000008e5177c20 */ /* 0x000fe20008410000 */
[----:B------:R-:W-:Y:S01]  /*8f10*/  STS [R22.X4+0x450], R25 ;  /* 0x0004501916007388 */ /* 0x000fe20000004800 */
[----:B------:R-:W-:-:S02]  /*8f20*/  FMUL.FTZ R24, R223, UR8 ;  /* 0x00000008df187c20 */ /* 0x000fc40008410000 */
[----:B------:R-:W-:Y:S01]  /*8f30*/  FFMA.FTZ R211, R192, R191, R211 ;  /* 0x000000bfc0d37223 */ /* 0x000fe200000100d3 */
[----:B------:R1:W-:Y:S01]  /*8f40*/  STS [R22.X4+0x45c], R21 ;  /* 0x00045c1516007388 */ /* 0x0003e20000004800 */
[----:B------:R-:W-:Y:S02]  /*8f50*/  FMUL.FTZ R237, R114, R237 ;  /* 0x000000ed72ed7220 */ /* 0x000fe40000410000 */
[----:B0-----:R-:W-:Y:S02]  /*8f60*/  FMUL.FTZ R239, R116, R23 ;  /* 0x0000001774ef7220 */ /* 0x001fe40000410000 */
[----:B------:R-:W-:Y:S01]  /*8f70*/  FMUL.FTZ R23, R233, UR8 ;  /* 0x00000008e9177c20 */ /* 0x000fe20008410000 */
[----:B------:R0:W-:Y:S01]  /*8f80*/  STS [R22.X4+0x458], R237 ;  /* 0x000458ed16007388 */ /* 0x0001e20000004800 */
[----:B------:R-:W-:Y:S02]  /*8f90*/  FMUL.FTZ R180, R214, UR8 ;  /* 0x00000008d6b47c20 */ /* 0x000fe40008410000 */
[----:B------:R-:W-:Y:S01]  /*8fa0*/  FMUL.FTZ R241, R117, R24 ;  /* 0x0000001875f17220 */ /* 0x000fe20000410000 */
[----:B-1----:R-:W-:Y:S01]  /*8fb0*/  IADD3.X R21, R7, R231, RZ, P0, !PT ;  /* 0x000000e707157210 */ /* 0x002fe200007fe4ff */
[-C--:B------:R-:W-:Y:S01]  /*8fc0*/  FFMA.FTZ R24, R159, -R88.reuse, R213 ;  /* 0x800000589f187223 */ /* 0x080fe200000100d5 */
[----:B------:R-:W-:Y:S01]  /*8fd0*/  ISETP.GE.AND P0, PT, R182, 0x1, PT ;  /* 0x00000001b600780c */ /* 0x000fe20003f06270 */
[----:B------:R-:W-:Y:S01]  /*8fe0*/  FMUL.FTZ R25, R211, R88 ;  /* 0x00000058d3197220 */ /* 0x000fe20000410000 */
[----:B------:R1:W-:Y:S01]  /*8ff0*/  STS [R22.X4+0x460], R239 ;  /* 0x000460ef16007388 */ /* 0x0003e20000004800 */
[----:B------:R-:W-:-:S02]  /*9000*/  FMUL.FTZ R235, R118, R23 ;  /* 0x0000001776eb7220 */ /* 0x000fc40000410000 */
[----:B0-----:R-:W-:Y:S01]  /*9010*/  FMUL.FTZ R237, R119, R180 ;  /* 0x000000b477ed7220 */ /* 0x001fe20000410000 */
[----:B------:R1:W-:Y:S01]  /*9020*/  STS [R22.X4+0x464], R241 ;  /* 0x000464f116007388 */ /* 0x0003e20000004800 */
[-C--:B------:R-:W-:Y:S02]  /*9030*/  FFMA.FTZ R213, R160, -R89.reuse, R210 ;  /* 0x80000059a0d57223 */ /* 0x080fe400000100d2 */
[----:B------:R-:W-:Y:S01]  /*9040*/  FMUL.FTZ R180, R191, R89 ;  /* 0x00000059bfb47220 */ /* 0x000fe20000410000 */
[----:B------:R1:W-:Y:S01]  /*9050*/  STS [R22.X4+0x468], R235 ;  /* 0x000468eb16007388 */ /* 0x0003e20000004800 */
[----:B------:R-:W-:Y:S02]  /*9060*/  FFMA.FTZ R23, R25, R24, RZ ;  /* 0x0000001819177223 */ /* 0x000fe400000100ff */
[-C--:B------:R-:W-:Y:S01]  /*9070*/  FFMA.FTZ R215, R157, -R90.reuse, R215 ;  /* 0x8000005a9dd77223 */ /* 0x080fe200000100d7 */
[----:B------:R1:W-:Y:S01]  /*9080*/  STS [R22.X4+0x46c], R237 ;  /* 0x00046ced16007388 */ /* 0x0003e20000004800 */
[----:B------:R-:W-:-:S02]  /*9090*/  FMUL.FTZ R184, R209, R90 ;  /* 0x0000005ad1b87220 */ /* 0x000fc40000410000 */
[----:B------:R-:W-:Y:S02]  /*90a0*/  FFMA.FTZ R23, R180, R213, R23 ;  /* 0x000000d5b4177223 */ /* 0x000fe40000010017 */
[-C--:B------:R-:W-:Y:S02]  /*90b0*/  FFMA.FTZ R231, R158, -R91.reuse, R212 ;  /* 0x8000005b9ee77223 */ /* 0x080fe400000100d4 */
[----:B------:R-:W-:Y:S02]  /*90c0*/  FMUL.FTZ R186, R189, R91 ;  /* 0x0000005bbdba7220 */ /* 0x000fe40000410000 */
[----:B------:R-:W-:Y:S02]  /*90d0*/  FFMA.FTZ R23, R184, R215, R23 ;  /* 0x000000d7b8177223 */ /* 0x000fe40000010017 */
[-C--:B------:R-:W-:Y:S02]  /*90e0*/  FFMA.FTZ R217, R169, -R92.reuse, R217 ;  /* 0x8000005ca9d97223 */ /* 0x080fe400000100d9 */
[----:B------:R-:W-:-:S02]  /*90f0*/  FMUL.FTZ R188, R207, R92 ;  /* 0x0000005ccfbc7220 */ /* 0x000fc40000410000 */
[----:B------:R-:W-:Y:S01]  /*9100*/  FFMA.FTZ R190, R186, R231, R23 ;  /* 0x000000e7babe7223 */ /* 0x000fe20000010017 */
[----:B------:R-:W-:Y:S06]  /*9110*/  BAR.SYNC.DEFER_BLOCKING 0x0 ;  /* 0x0000000000007b1d */ /* 0x000fec0000010000 */
[----:B------:R-:W-:Y:S05]  /*9120*/  @!P0 BRA `(.L_x_5167) ;  /* 0x0000009000008947 */ /* 0x000fea0003800000 */
[----:B-1----:R-:W-:Y:S01]  /*9130*/  LEA.HI.SX32 R192, R33, R33, 0x1b ;  /* 0x0000002121c07211 */ /* 0x002fe200078fdaff */
[----:B------:R-:W-:Y:S02]  /*9140*/  IMAD R156, R156, c[0x0][0x2d0], RZ ;  /* 0x0000b4009c9c7a24 */ /* 0x000fe400078e02ff */
[----:B------:R-:W-:-:S02]  /*9150*/  IMAD.WIDE.U32 R20, R153, c[0x0][0x2d0], R20 ;  /* 0x0000b40099147a25 */ /* 0x000fc400078e0014 */
[----:B------:R-:W0:Y:S02]  /*9160*/  LDS R235, [R192.X4+0x430] ;  /* 0x00043000c0eb7984 */ /* 0x000e240000004800 */
[----:B------:R-:W-:Y:S01]  /*9170*/  IMAD R23, R153, c[0x0][0x2d4], R156 ;  /* 0x0000b50099177a24 */ /* 0x000fe200078e029c */
[----:B------:R-:W-:-:S04]  /*9180*/  LEA R22, P0, R20, c[0x0][0x320], 0x2 ;  /* 0x0000c80014167a11 */ /* 0x000fc800078010ff */
[----:B------:R-:W-:-:S04]  /*9190*/  IADD3 R23, R21, R23, RZ ;  /* 0x0000001715177210 */ /* 0x000fc80007ffe0ff */
[----:B------:R-:W-:-:S05]  /*91a0*/  LEA.HI.X R23, R20, c[0x0][0x324], R23, 0x2, P0 ;  /* 0x0000c90014177a11 */ /* 0x000fca00000f1417 */
[----:B0-----:R0:W-:Y:S02]  /*91b0*/  RED.E.ADD.F32.FTZ.RN.STRONG.GPU [R22.64], R235 ;  /* 0x000000eb1600798e */ /* 0x0011e4000c10e78c */
.L_x_5167:
[----:B-1----:R-:W-:Y:S05]  /*91c0*/  BSYNC B0 ;  /* 0x0000000000007941 */ /* 0x002fea0003800000 */
.L_x_5166:
[-C--:B------:R-:W-:Y:S01]  /*91d0*/  FFMA.FTZ R21, R170, -R93.reuse, R174 ;  /* 0x8000005daa157223 */ /* 0x080fe200000100ae */
[----:B------:R-:W-:Y:S01]  /*91e0*/  IADD3 R206, R33, 0x20, RZ ;  /* 0x0000002021ce7810 */ /* 0x000fe20007ffe0ff */
[----:B------:R-:W-:Y:S01]  /*91f0*/  FMUL.FTZ R20, R187, R93 ;  /* 0x0000005dbb147220 */ /* 0x000fe20000410000 */
[----:B------:R-:W-:Y:S01]  /*9200*/  ISETP.GE.AND P0, PT, R182, 0x21, PT ;  /* 0x00000021b600780c */ /* 0x000fe20003f06270 */
[----:B------:R-:W-:Y:S01]  /*9210*/  FFMA.FTZ R190, R188, R217, R190 ;  /* 0x000000d9bcbe7223 */ /* 0x000fe200000100be */
[----:B------:R-:W-:Y:S01]  /*9220*/  LEA.HI.SX32 R206, R206, R33, 0x1b ;  /* 0x00000021cece7211 */ /* 0x000fe200078fdaff */
[-C--:B0-----:R-:W-:Y:S01]  /*9230*/  FFMA.FTZ R22, R167, -R94.reuse, R173 ;  /* 0x8000005ea7167223 */ /* 0x081fe200000100ad */
[----:B------:R-:W-:Y:S01]  /*9240*/  USHF.L.U64.HI UR8, UR6, 0x2, UR7 ;  /* 0x0000000206087899 */ /* 0x000fe20008010207 */
[----:B------:R-:W-:Y:S01]  /*9250*/  FMUL.FTZ R23, R199, R94 ;  /* 0x0000005ec7177220 */ /* 0x000fe20000410000 */
[----:B------:R-:W-:Y:S01]  /*9260*/  ULDC.64 UR10, c[0x0][0x2d0] ;  /* 0x0000b400000a7ab9 */ /* 0x000fe20000000a00 */
        /* <DEDUP_REMOVED lines=28> */
[----:B------:R-:W-:Y:S02]  /*9430*/  FMUL.FTZ R202, R175, R214 ;  /* 0x000000d6afca7220 */ /* 0x000fe40000410000 */
[----:B------:R-:W-:Y:S02]  /*9440*/  FFMA.FTZ R235, R172, -R103, R214 ;  /* 0x80000067aceb7223 */ /* 0x000fe400000100d6 */
[-C--:B------:R-:W-:Y:S02]  /*9450*/  FFMA.FTZ R233, R171, -R102.reuse, R233 ;  /* 0x80000066abe97223 */ /* 0x080fe400000100e9 */
[----:B------:R-:W-:Y:S02]  /*9460*/  FMUL.FTZ R175, R219, R102 ;  /* 0x00000066dbaf7220 */ /* 0x000fe40000410000 */
[----:B------:R-:W-:Y:S02]  /*9470*/  FFMA.FTZ R174, R198, R223, R174 ;  /* 0x000000dfc6ae7223 */ /* 0x000fe400000100ae */
[----:B------:R-:W-:-:S02]  /*9480*/  FMUL.FTZ R237, R200, R235 ;  /* 0x000000ebc8ed7220 */ /* 0x000fc40000410000 */
[----:B------:R-:W-:Y:S02]  /*9490*/  FFMA.FTZ R174, R175, R233, R174 ;  /* 0x000000e9afae7223 */ /* 0x000fe400000100ae */
[----:B------:R-:W-:Y:S01]  /*94a0*/  FMUL.FTZ R239, R119, R202 ;  /* 0x000000ca77ef7220 */ /* 0x000fe20000410000 */
[----:B------:R-:W-:Y:S01]  /*94b0*/  IADD3 R202, R33, 0x40, RZ ;  /* 0x0000004021ca7810 */ /* 0x000fe20007ffe0ff */
[----:B------:R-:W-:Y:S02]  /*94c0*/  FADD.FTZ R174, R174, R237 ;  /* 0x000000edaeae7221 */ /* 0x000fe40000010000 */
[----:B------:R0:W1:Y:S01]  /*94d0*/  LDS R237, [R206.X4+0x4b0] ;  /* 0x0004b000ceed7984 */ /* 0x0000620000004800 */
[----:B------:R-:W-:Y:S01]  /*94e0*/  FADD.FTZ R178, R178, R239 ;  /* 0x000000efb2b27221 */ /* 0x000fe20000010000 */
[----:B------:R-:W-:Y:S05]  /*94f0*/  @!P0 BRA `(.L_x_5169) ;  /* 0x0000004000008947 */ /* 0x000fea0003800000 */
[----:B------:R-:W-:-:S05]  /*9500*/  MOV R239, UR19 ;  /* 0x0000001300ef7c02 */ /* 0x000fca0008000f00 */
[----:B------:R-:W-:-:S05]  /*9510*/  IMAD.WIDE.U32 R16, R239, c[0x0][0x2d0], R16 ;  /* 0x0000b400ef107a25 */ /* 0x000fca00078e0010 */
[----:B------:R-:W-:-:S05]  /*9520*/  IADD3 R17, R17, UR8, RZ ;  /* 0x0000000811117c10 */ /* 0x000fca000fffe0ff */
[----:B-1----:R1:W-:Y:S02]  /*9530*/  RED.E.ADD.F32.FTZ.RN.STRONG.GPU [R16.64+-0x780], R237 ;  /* 0xfff880ed1000798e */ /* 0x0023e4000c10e78c */
.L_x_5169:
[----:B------:R-:W-:Y:S05]  /*9540*/  BSYNC B0 ;  /* 0x0000000000007941 */ /* 0x000fea0003800000 */
.L_x_5168:
        /* <DEDUP_REMOVED lines=14> */
.L_x_5171:
[----:B-1----:R-:W-:Y:S05]  /*9630*/  BSYNC B0 ;  /* 0x0000000000007941 */ /* 0x002fea0003800000 */
.L_x_5170:
[----:B--2---:R1:W2:Y:S01]  /*9640*/  LDS R17, [R208.X4+0x5b0] ;  /* 0x0005b000d0117984 */ /* 0x0042a20000004800 */
[----:B------:R-:W-:Y:S01]  /*9650*/  BSSY B0, `(.L_x_5172) ;  /* 0x0000005000007945 */ /* 0x000fe20003800000 */
[----:B------:R-:W-:Y:S02]  /*9660*/  IADD3 R202, R33, 0xa0, RZ ;  /* 0x000000a021ca7810 */ /* 0x000fe40007ffe0ff */
[----:B------:R-:W-:Y:S01]  /*9670*/  LEA.HI.SX32 R16, R16, R33, 0x1b ;  /* 0x0000002110107211 */ /* 0x000fe200078fdaff */
[----:B------:R-:W-:Y:S05]  /*9680*/  @!P0 BRA `(.L_x_5173) ;  /* 0x0000001000008947 */ /* 0x000fea0003800000 */
[----:B--2---:R2:W-:Y:S02]  /*9690*/  RED.E.ADD.F32.FTZ.RN.STRONG.GPU [R18.64+-0x680], R17 ;  /* 0xfff980111200798e */ /* 0x0045e4000c10e78c */
.L_x_5173:
[----:B------:R-:W-:Y:S05]  /*96a0*/  BSYNC B0 ;  /* 0x0000000000007941 */ /* 0x000fea0003800000 */
.L_x_5172:
[----:B--2---:R2:W3:Y:S01]  /*96b0*/  LDS R17, [R16.X4+0x630] ;  /* 0x0006300010117984 */ /* 0x0044e20000004800 */
[----:B------:R-:W-:Y:S01]  /*96c0*/  BSSY B0, `(.L_x_5174) ;  /* 0x0000005000007945 */ /* 0x000fe20003800000 */
[----:B0-----:R-:W-:-:S02]  /*96d0*/  IADD3 R206, R33, 0xc0, RZ ;  /* 0x000000c021ce7810 */ /* 0x001fc40007ffe0ff */
[----:B------:R-:W-:Y:S01]  /*96e0*/  LEA.HI.SX32 R202, R202, R33, 0x1b ;  /* 0x00000021caca7211 */ /* 0x000fe200078fdaff */
[----:B------:R-:W-:Y:S05]  /*96f0*/  @!P1 BRA `(.L_x_5175) ;  /* 0x0000001000009947 */ /* 0x000fea0003800000 */
[----:B---3--:R0:W-:Y:S02]  /*9700*/  RED.E.ADD.F32.FTZ.RN.STRONG.GPU [R18.64+-0x600], R17 ;  /* 0xfffa00111200798e */ /* 0x0081e4000c10e78c */
.L_x_5175:
[----:B------:R-:W-:Y:S05]  /*9710*/  BSYNC B0 ;  /* 0x0000000000007941 */ /* 0x000fea0003800000 */
.L_x_5174:
[----:B0--3--:R0:W3:Y:S01]  /*9720*/  LDS R17, [R202.X4+0x6b0] ;  /* 0x0006b000ca117984 */ /* 0x0090e20000004800 */
[----:B------:R-:W-:Y:S01]  /*9730*/  BSSY B0, `(.L_x_5176) ;  /* 0x0000005000007945 */ /* 0x000fe20003800000 */
[----:B--2---:R-:W-:Y:S02]  /*9740*/  IADD3 R16, R33, 0xe0, RZ ;  /* 0x000000e021107810 */ /* 0x004fe40007ffe0ff */
[----:B------:R-:W-:Y:S01]  /*9750*/  LEA.HI.SX32 R206, R206, R33, 0x1b ;  /* 0x00000021cece7211 */ /* 0x000fe200078fdaff */
[----:B------:R-:W-:Y:S05]  /*9760*/  @!P2 BRA `(.L_x_5177) ;  /* 0x000000100000a947 */ /* 0x000fea0003800000 */
[----:B---3--:R2:W-:Y:S02]  /*9770*/  RED.E.ADD.F32.FTZ.RN.STRONG.GPU [R18.64+-0x580], R17 ;  /* 0xfffa80111200798e */ /* 0x0085e4000c10e78c */
.L_x_5177:
[----:B------:R-:W-:Y:S05]  /*9780*/  BSYNC B0 ;  /* 0x0000000000007941 */ /* 0x000fea0003800000 */
.L_x_5176:
[----:B--23--:R2:W3:Y:S01]  /*9790*/  LDS R17, [R206.X4+0x730] ;  /* 0x00073000ce117984 */ /* 0x00c4e20000004800 */
[----:B------:R-:W-:Y:S01]  /*97a0*/  BSSY B0, `(.L_x_5178) ;  /* 0x0000005000007945 */ /* 0x000fe20003800000 */
[----:B0-----:R-:W-:Y:S02]  /*97b0*/  IADD3 R202, R33, 0x100, RZ ;  /* 0x0000010021ca7810 */ /* 0x001fe40007ffe0ff */
[----:B------:R-:W-:Y:S01]  /*97c0*/  LEA.HI.SX32 R16, R16, R33, 0x1b ;  /* 0x0000002110107211 */ /* 0x000fe200078fdaff */
[----:B------:R-:W-:Y:S05]  /*97d0*/  @!P3 BRA `(.L_x_5179) ;  /* 0x000000100000b947 */ /* 0x000fea0003800000 */
[----:B---3--:R0:W-:Y:S02]  /*97e0*/  RED.E.ADD.F32.FTZ.RN.STRONG.GPU [R18.64+-0x500], R17 ;  /* 0xfffb00111200798e */ /* 0x0081e4000c10e78c */
.L_x_5179:
[----:B------:R-:W-:Y:S05]  /*97f0*/  BSYNC B0 ;  /* 0x0000000000007941 */ /* 0x000fea0003800000 */
.L_x_5178:
[----:B0--3--:R0:W3:Y:S01]  /*9800*/  LDS R17, [R16.X4+0x7b0] ;  /* 0x0007b00010117984 */ /* 0x0090e20000004800 */
[----:B------:R-:W-:Y:S01]  /*9810*/  BSSY B0, `(.L_x_5180) ;  /* 0x0000004000007945 */ /* 0x000fe20003800000 */
[----:B------:R-:W-:Y:S01]  /*9820*/  LEA.HI.SX32 R202, R202, R33, 0x1b ;  /* 0x00000021caca7211 */ /* 0x000fe200078fdaff */
[----:B------:R-:W-:Y:S05]  /*9830*/  @!P4 BRA `(.L_x_5181) ;  /* 0x000000100000c947 */ /* 0x000fea0003800000 */
[----:B---3--:R3:W-:Y:S02]  /*9840*/  RED.E.ADD.F32.FTZ.RN.STRONG.GPU [R18.64+-0x480], R17 ;  /* 0xfffb80111200798e */ /* 0x0087e4000c10e78c */
.L_x_5181:
[----:B------:R-:W-:Y:S05]  /*9850*/  BSYNC B0 ;  /* 0x0000000000007941 */ /* 0x000fea0003800000 */
.L_x_5180:
[----:B---3--:R3:W4:Y:S01]  /*9860*/  LDS R17, [R202.X4+0x830] ;  /* 0x00083000ca117984 */ /* 0x0087220000004800 */
[----:B------:R-:W-:Y:S01]  /*9870*/  BSSY B0, `(.L_x_5182) ;  /* 0x0000005000007945 */ /* 0x000fe20003800000 */
[----:B0-----:R-:W-:-:S02]  /*9880*/  IADD3 R16, R33, 0x120, RZ ;  /* 0x0000012021107810 */ /* 0x001fc40007ffe0ff */
[----:B--2---:R-:W-:Y:S01]  /*9890*/  IADD3 R206, R33, 0x140, RZ ;  /* 0x0000014021ce7810 */ /* 0x004fe20007ffe0ff */
[----:B------:R-:W-:Y:S05]  /*98a0*/  @!P5 BRA `(.L_x_5183) ;  /* 0x000000100000d947 */ /* 0x000fea0003800000 */
[----:B----4-:R0:W-:Y:S02]  /*98b0*/  RED.E.ADD.F32.FTZ.RN.STRONG.GPU [R18.64+-0x400], R17 ;  /* 0xfffc00111200798e */ /* 0x0101e4000c10e78c */
.L_x_5183:
[----:B------:R-:W-:Y:S05]  /*98c0*/  BSYNC B0 ;  /* 0x0000000000007941 */ /* 0x000fea0003800000 */
.L_x_5182:
        /* <DEDUP_REMOVED lines=14> */
.L_x_5185:
[----:B0-----:R-:W-:Y:S05]  /*99b0*/  BSYNC B0 ;  /* 0x0000000000007941 */ /* 0x001fea0003800000 */
.L_x_5184:
[----:B--2---:R0:W2:Y:S01]  /*99c0*/  LDS R17, [R206.X4+0x930] ;  /* 0x00093000ce117984 */ /* 0x0040a20000004800 */
[----:B------:R-:W-:Y:S01]  /*99d0*/  BSSY B0, `(.L_x_5186) ;  /* 0x0000005000007945 */ /* 0x000fe20003800000 */
[----:B------:R-:W-:Y:S02]  /*99e0*/  IADD3 R16, R33, 0x180, RZ ;  /* 0x0000018021107810 */ /* 0x000fe40007ffe0ff */
[----:B------:R-:W-:Y:S01]  /*99f0*/  LEA.HI.SX32 R202, R202, R33, 0x1b ;  /* 0x00000021caca7211 */ /* 0x000fe200078fdaff */
[----:B------:R-:W-:Y:S05]  /*9a00*/  @!P0 BRA `(.L_x_5187) ;  /* 0x0000001000008947 */ /* 0x000fea0003800000 */
[----:B--2---:R2:W-:Y:S02]  /*9a10*/  RED.E.ADD.F32.FTZ.RN.STRONG.GPU [R18.64+-0x300], R17 ;  /* 0xfffd00111200798e */ /* 0x0045e4000c10e78c */
.L_x_5187:
[----:B------:R-:W-:Y:S05]  /*9a20*/  BSYNC B0 ;  /* 0x0000000000007941 */ /* 0x000fea0003800000 */
.L_x_5186:
[----:B--2---:R2:W3:Y:S01]  /*9a30*/  LDS R17, [R202.X4+0x9b0] ;  /* 0x0009b000ca117984 */ /* 0x0044e20000004800 */
[----:B------:R-:W-:Y:S01]  /*9a40*/  BSSY B0, `(.L_x_5188) ;  /* 0x0000005000007945 */ /* 0x000fe20003800000 */
[----:B------:R-:W-:-:S02]  /*9a50*/  IADD3 R182, R33, 0x1a0, RZ ;  /* 0x000001a021b67810 */ /* 0x000fc40007ffe0ff */
[----:B------:R-:W-:Y:S01]  /*9a60*/  LEA.HI.SX32 R16, R16, R33, 0x1b ;  /* 0x0000002110107211 */ /* 0x000fe200078fdaff */
[----:B------:R-:W-:Y:S05]  /*9a70*/  @!P1 BRA `(.L_x_5189) ;  /* 0x0000001000009947 */ /* 0x000fea0003800000 */
[----:B---3--:R3:W-:Y:S02]  /*9a80*/  RED.E.ADD.F32.FTZ.RN.STRONG.GPU [R18.64+-0x280], R17 ;  /* 0xfffd80111200798e */ /* 0x0087e4000c10e78c */
.L_x_5189:
[----:B------:R-:W-:Y:S05]  /*9a90*/  BSYNC B0 ;  /* 0x0000000000007941 */ /* 0x000fea0003800000 */
.L_x_5188:
[----:B---3--:R3:W4:Y:S01]  /*9aa0*/  LDS R17, [R16.X4+0xa30] ;  /* 0x000a300010117984 */ /* 0x0087220000004800 */
[----:B------:R-:W-:Y:S01]  /*9ab0*/  BSSY B0, `(.L_x_5190) ;  /* 0x0000005000007945 */ /* 0x000fe20003800000 */
[----:B--2---:R-:W-:Y:S02]  /*9ac0*/  IADD3 R202, R33, 0x1c0, RZ ;  /* 0x000001c021ca7810 */ /* 0x004fe40007ffe0ff */
[----:B------:R-:W-:Y:S01]  /*9ad0*/  LEA.HI.SX32 R182, R182, R33, 0x1b ;  /* 0x00000021b6b67211 */ /* 0x000fe200078fdaff */
[----:B------:R-:W-:Y:S05]  /*9ae0*/  @!P2 BRA `(.L_x_5191) ;  /* 0x000000100000a947 */ /* 0x000fea0003800000 */
[----:B----4-:R2:W-:Y:S02]  /*9af0*/  RED.E.ADD.F32.FTZ.RN.STRONG.GPU [R18.64+-0x200], R17 ;  /* 0xfffe00111200798e */ /* 0x0105e4000c10e78c */
.L_x_5191:
[----:B------:R-:W-:Y:S05]  /*9b00*/  BSYNC B0 ;  /* 0x0000000000007941 */ /* 0x000fea0003800000 */
.L_x_5190:
[----:B--2-4-:R2:W4:Y:S01]  /*9b10*/  LDS R17, [R182.X4+0xab0] ;  /* 0x000ab000b6117984 */ /* 0x0145220000004800 */
[----:B------:R-:W-:Y:S01]  /*9b20*/  BSSY B0, `(.L_x_5192) ;  /* 0x0000005000007945 */ /* 0x000fe20003800000 */
[----:B---3--:R-:W-:Y:S02]  /*9b30*/  IADD3 R16, R33, 0x1e0, RZ ;  /* 0x000001e021107810 */ /* 0x008fe40007ffe0ff */
[----:B------:R-:W-:Y:S01]  /*9b40*/  LEA.HI.SX32 R202, R202, R33, 0x1b ;  /* 0x00000021caca7211 */ /* 0x000fe200078fdaff */
[----:B------:R-:W-:Y:S05]  /*9b50*/  @!P3 BRA `(.L_x_5193) ;  /* 0x000000100000b947 */ /* 0x000fea0003800000 */
[----:B----4-:R3:W-:Y:S02]  /*9b60*/  RED.E.ADD.F32.FTZ.RN.STRONG.GPU [R18.64+-0x180], R17 ;  /* 0xfffe80111200798e */ /* 0x0107e4000c10e78c */
.L_x_5193:
[----:B------:R-:W-:Y:S05]  /*9b70*/  BSYNC B0 ;  /* 0x0000000000007941 */ /* 0x000fea0003800000 */
.L_x_5192:
[----:B---34-:R3:W4:Y:S01]  /*9b80*/  LDS R17, [R202.X4+0xb30] ;  /* 0x000b3000ca117984 */ /* 0x0187220000004800 */
[----:B------:R-:W-:Y:S01]  /*9b90*/  BSSY B0, `(.L_x_5194) ;  /* 0x0000004000007945 */ /* 0x000fe20003800000 */
[----:B------:R-:W-:Y:S01]  /*9ba0*/  LEA.HI.SX32 R16, R16, R33, 0x1b ;  /* 0x0000002110107211 */ /* 0x000fe200078fdaff */
[----:B------:R-:W-:Y:S05]  /*9bb0*/  @!P4 BRA `(.L_x_5195) ;  /* 0x000000100000c947 */ /* 0x000fea0003800000 */
[----:B----4-:R4:W-:Y:S02]  /*9bc0*/  RED.E.ADD.F32.FTZ.RN.STRONG.GPU [R18.64+-0x100], R17 ;  /* 0xffff00111200798e */ /* 0x0109e4000c10e78c */
.L_x_5195:
[----:B------:R-:W-:Y:S05]  /*9bd0*/  BSYNC B0 ;  /* 0x0000000000007941 */ /* 0x000fea0003800000 */
.L_x_5194:
[----:B----4-:R4:W0:Y:S01]  /*9be0*/  LDS R17, [R16.X4+0xbb0] ;  /* 0x000bb00010117984 */ /* 0x0108220000004800 */
[----:B------:R-:W-:Y:S01]  /*9bf0*/  BSSY B0, `(.L_x_5196) ;  /* 0x0000003000007945 */ /* 0x000fe20003800000 */
[----:B------:R-:W-:Y:S05]  /*9c00*/  @!P5 BRA `(.L_x_5197) ;  /* 0x000000100000d947 */ /* 0x000fea0003800000 */
[----:B0-----:R0:W-:Y:S02]  /*9c10*/  RED.E.ADD.F32.FTZ.RN.STRONG.GPU [R18.64+-0x80], R17 ;  /* 0xffff80111200798e */ /* 0x0011e4000c10e78c */
.L_x_5197:
[----:B------:R-:W-:Y:S05]  /*9c20*/  BSYNC B0 ;  /* 0x0000000000007941 */ /* 0x000fea0003800000 */
.L_x_5196:
[----:B0-----:R-:W0:Y:S01]  /*9c30*/  SHFL.DOWN PT, R17, R174, 0x1, 0x1f ;  /* 0x08201f00ae117f89 */ /* 0x001e2200000e0000 */
[----:B------:R-:W-:Y:S01]  /*9c40*/  ISETP.GT.AND P0, PT, R30, 0x1e, PT ;  /* 0x0000001e1e00780c */ /* 0x000fe20003f04270 */
[----:B----4-:R-:W-:Y:S01]  /*9c50*/  FMUL.FTZ R16, R154, R219 ;  /* 0x000000db9a107220 */ /* 0x010fe20000410000 */
[----:B------:R-:W-:Y:S01]  /*9c60*/  ISETP.NE.AND P1, PT, R30, RZ, PT ;  /* 0x000000ff1e00720c */ /* 0x000fe20003f25270 */
[----:B------:R-:W4:Y:S01]  /*9c70*/  SHFL.DOWN PT, R19, R178, 0x1, 0x1f ;  /* 0x08201f00b2137f89 */ /* 0x000f2200000e0000 */
[----:B------:R-:W-:Y:S01]  /*9c80*/  FMUL.FTZ R18, R154, R221 ;  /* 0x000000dd9a127220 */ /* 0x000fe20000410000 */
[----:B------:R-:W-:Y:S01]  /*9c90*/  ISETP.NE.AND P2, PT, R33, RZ, PT ;  /* 0x000000ff2100720c */ /* 0x000fe20003f45270 */
[----:B------:R-:W-:Y:S01]  /*9ca0*/  FMUL.FTZ R16, R233, R16 ;  /* 0x00000010e9107220 */ /* 0x000fe20000410000 */
[----:B------:R-:W-:Y:S01]  /*9cb0*/  BSSY B0, `(.L_x_5198) ;  /* 0x0000071000007945 */ /* 0x000fe20003800000 */
[----:B------:R-:W-:-:S02]  /*9cc0*/  FMUL.FTZ R18, R235, R18 ;  /* 0x00000012eb127220 */ /* 0x000fc40000410000 */
[----:B--2---:R-:W-:Y:S02]  /*9cd0*/  FFMA.FTZ R182, R171, R219, R16 ;  /* 0x000000dbabb67223 */ /* 0x004fe40000010010 */
[----:B------:R-:W-:Y:S02]  /*9ce0*/  FMUL.FTZ R16, R154, R179 ;  /* 0x000000b39a107220 */ /* 0x000fe40000410000 */
[----:B------:R-:W-:Y:S02]  /*9cf0*/  FFMA.FTZ R221, R172, R221, R18 ;  /* 0x000000ddacdd7223 */ /* 0x000fe40000010012 */
[----:B------:R-:W-:Y:S02]  /*9d00*/  FMUL.FTZ R223, R223, R16 ;  /* 0x00000010dfdf7220 */ /* 0x000fe40000410000 */
[----:B------:R-:W-:Y:S02]  /*9d10*/  FMUL.FTZ R16, R154, R193 ;  /* 0x000000c19a107220 */ /* 0x000fe40000410000 */
[----:B------:R-:W-:-:S02]  /*9d20*/  FADD.FTZ R125, R20, R125 ;  /* 0x0000007d147d7221 */ /* 0x000fc40000010000 */
[----:B------:R-:W-:Y:S02]  /*9d30*/  FMUL.FTZ R18, R229, R16 ;  /* 0x00000010e5127220 */ /* 0x000fe40000410000 */
[----:B0-----:R-:W-:Y:S02]  /*9d40*/  @!P0 FADD.FTZ R174, R174, R17 ;  /* 0x00000011aeae8221 */ /* 0x001fe40000010000 */
[----:B------:R-:W-:Y:S02]  /*9d50*/  FMUL.FTZ R16, R154, R181 ;  /* 0x000000b59a107220 */ /* 0x000fe40000410000 */
[----:B----4-:R-:W-:Y:S01]  /*9d60*/  @!P0 FADD.FTZ R178, R178, R19 ;  /* 0x00000013b2b28221 */ /* 0x010fe20000010000 */
[----:B------:R-:W0:Y:S01]  /*9d70*/  SHFL.DOWN PT, R17, R174, 0x2, 0x1f ;  /* 0x08401f00ae117f89 */ /* 0x000e2200000e0000 */
[----:B------:R-:W-:Y:S01]  /*9d80*/  ISETP.GT.AND P0, PT, R30, 0x1d, PT ;  /* 0x0000001d1e00780c */ /* 0x000fe20003f04270 */
[----:B------:R-:W-:Y:S02]  /*9d90*/  FFMA.FTZ R18, R161, R193, R18 ;  /* 0x000000c1a1127223 */ /* 0x000fe40000010012 */
[----:B------:R-:W2:Y:S01]  /*9da0*/  SHFL.DOWN PT, R19, R178, 0x2, 0x1f ;  /* 0x08401f00b2137f89 */ /* 0x000ea200000e0000 */
[----:B------:R-:W-:-:S02]  /*9db0*/  FMUL.FTZ R16, R227, R16 ;  /* 0x00000010e3107220 */ /* 0x000fc40000410000 */
[----:B------:R-:W-:Y:S02]  /*9dc0*/  FADD.FTZ R139, R18, R139 ;  /* 0x0000008b128b7221 */ /* 0x000fe40000010000 */
[----:B------:R-:W-:Y:S02]  /*9dd0*/  FFMA.FTZ R181, R164, R181, R16 ;  /* 0x000000b5a4b57223 */ /* 0x000fe40000010010 */
        /* <DEDUP_REMOVED lines=23> */
[----:B------:R-:W-:Y:S02]  /*9f50*/  FADD.FTZ R135, R200, R135 ;  /* 0x00000087c8877221 */ /* 0x000fe40000010000 */
[----:B0-----:R-:W-:Y:S02]  /*9f60*/  @!P0 FADD.FTZ R174, R174, R17 ;  /* 0x00000011aeae8221 */ /* 0x001fe40000010000 */
[----:B------:R-:W-:-:S02]  /*9f70*/  FMUL.FTZ R17, R154, R195 ;  /* 0x000000c39a117220 */ /* 0x000fc40000410000 */
[----:B--2---:R-:W-:Y:S01]  /*9f80*/  @!P0 FADD.FTZ R178, R178, R19 ;  /* 0x00000013b2b28221 */ /* 0x004fe20000010000 */
[----:B------:R-:W-:Y:S01]  /*9f90*/  ISETP.GT.AND P0, PT, R30, 0x17, PT ;  /* 0x000000171e00780c */ /* 0x000fe20003f04270 */
[----:B------:R-:W0:Y:S01]  /*9fa0*/  SHFL.DOWN PT, R19, R174, 0x8, 0x1f ;  /* 0x09001f00ae137f89 */ /* 0x000e2200000e0000 */
[----:B------:R-:W-:Y:S02]  /*9fb0*/  FMUL.FTZ R192, R192, R17 ;  /* 0x00000011c0c07220 */ /* 0x000fe40000410000 */
[----:B------:R-:W-:Y:S01]  /*9fc0*/  FMUL.FTZ R17, R154, R183 ;  /* 0x000000b79a117220 */ /* 0x000fe20000410000 */
[----:B------:R-:W2:Y:S01]  /*9fd0*/  SHFL.DOWN PT, R171, R178, 0x8, 0x1f ;  /* 0x09001f00b2ab7f89 */ /* 0x000ea200000e0000 */
        /* <DEDUP_REMOVED lines=8> */
[----:B------:R-:W-:-:S02]  /*a060*/  FADD.FTZ R134, R175, R134 ;  /* 0x00000086af867221 */ /* 0x000fc40000010000 */
[----:B------:R-:W-:Y:S02]  /*a070*/  FFMA.FTZ R22, R167, R199, R22 ;  /* 0x000000c7a7167223 */ /* 0x000fe40000010016 */
[----:B0-----:R-:W-:Y:S02]  /*a080*/  @!P0 FADD.FTZ R174, R174, R19 ;  /* 0x00000013aeae8221 */ /* 0x001fe40000010000 */
[----:B------:R-:W-:Y:S02]  /*a090*/  FADD.FTZ R145, R22, R145 ;  /* 0x0000009116917221 */ /* 0x000fe40000010000 */
[----:B--2---:R-:W-:Y:S01]  /*a0a0*/  @!P0 FADD.FTZ R178, R178, R171 ;  /* 0x000000abb2b28221 */ /* 0x004fe20000010000 */
[----:B------:R-:W0:Y:S01]  /*a0b0*/  SHFL.DOWN PT, R19, R174, 0x10, 0x1f ;  /* 0x0a001f00ae137f89 */ /* 0x000e2200000e0000 */
[----:B------:R-:W-:Y:S01]  /*a0c0*/  ISETP.GT.AND P0, PT, R30, 0xf, PT ;  /* 0x0000000f1e00780c */ /* 0x000fe20003f04270 */
[----:B------:R-:W-:Y:S02]  /*a0d0*/  FFMA.FTZ R22, R169, R207, R16 ;  /* 0x000000cfa9167223 */ /* 0x000fe40000010010 */
        /* <DEDUP_REMOVED lines=16> */
[----:B------:R-:W-:Y:S01]  /*a1e0*/  FADD.FTZ R141, R192, R141 ;  /* 0x0000008dc08d7221 */ /* 0x000fe20000010000 */
[----:B------:R-:W-:Y:S01]  /*a1f0*/  MOV R17, R178 ;  /* 0x000000b200117202 */ /* 0x000fe20000000f00 */
[----:B------:R-:W-:Y:S02]  /*a200*/  FFMA.FTZ R24, R159, R211, R24 ;  /* 0x000000d39f187223 */ /* 0x000fe40000010018 */
[----:B------:R-:W-:Y:S02]  /*a210*/  FADD.FTZ R127, R156, R127 ;  /* 0x0000007f9c7f7221 */ /* 0x000fe40000010000 */
[----:B------:R0:W-:Y:S01]  /*a220*/  @!P1 STS.64 [0xc78], R16 ;  /* 0x000c7810ff009388 */ /* 0x0001e20000000a00 */
        /* <DEDUP_REMOVED lines=20> */
[----:B------:R-:W2:Y:S01]  /*a370*/  @P0 LDS R19, [R20+0x1f28] ;  /* 0x001f280014130984 */ /* 0x000ea20000000800 */
[----:B0-----:R-:W-:Y:S02]  /*a380*/  @P0 FADD.FTZ R17, R17, R18 ;  /* 0x0000001211110221 */ /* 0x001fe40000010000 */
[----:B--2---:R-:W-:-:S03]  /*a390*/  @P0 FADD.FTZ R16, R16, R19 ;  /* 0x0000001310100221 */ /* 0x004fc60000010000 */
[----:B------:R0:W-:Y:S04]  /*a3a0*/  STS [R20+0x2328], R17 ;  /* 0x0023281114007388 */ /* 0x0001e80000000800 */
[----:B------:R0:W-:Y:S02]  /*a3b0*/  STS [R20+0x1f28], R16 ;  /* 0x001f281014007388 */ /* 0x0001e40000000800 */
.L_x_5199:
[----:B0-----:R-:W-:Y:S05]  /*a3c0*/  BSYNC B0 ;  /* 0x0000000000007941 */ /* 0x001fea0003800000 */
.L_x_5198:
[----:B------:R-:W-:Y:S01]  /*a3d0*/  IADD3 R153, R153, 0x1, RZ ;  /* 0x0000000199997810 */ /* 0x000fe20007ffe0ff */
[----:B------:R-:W-:-:S03]  /*a3e0*/  UIADD3 UR6, UP0, UR6, 0x1, URZ ;  /* 0x0000000106067890 */ /* 0x000fc6000ff1e03f */
[----:B------:R-:W-:Y:S01]  /*a3f0*/  ISETP.GE.AND P0, PT, R153, c[0x0][0x16c], PT ;  /* 0x00005b0099007a0c */ /* 0x000fe20003f06270 */
[----:B------:R-:W-:-:S12]  /*a400*/  UIADD3.X UR7, URZ, UR7, URZ, UP0, !UPT ;  /* 0x000000073f077290 */ /* 0x000fd800087fe43f */
[----:B------:R-:W-:Y:S01]  /*a410*/  @P0 CALL.REL.NOINC `(.L_x_5163) ;  /* 0x0000001000000944 */ /* 0x000fe20003c00000 */
[----:B------:R-:W-:Y:S05]  /*a420*/  BRA `(.L_x_5200) ;  /* 0xffffcbc000007947 */ /* 0x000fea000383ffff */
.L_x_5163:
[----:B------:R-:W-:Y:S01]  /*a430*/  BAR.SYNC.DEFER_BLOCKING 0x0 ;  /* 0x0000000000007b1d */ /* 0x000fe20000010000 */
        /* <DEDUP_REMOVED lines=8> */
[-C--:B------:R-:W-:Y:S02]  /*a4c0*/  ISETP.GE.AND P5, PT, R40, R155.reuse, PT ;  /* 0x0000009b2800720c */ /* 0x080fe40003fa6270 */
[-C--:B------:R-:W-:Y:S01]  /*a4d0*/  ISETP.GE.AND P0, PT, R41, R155.reuse, PT ;  /* 0x0000009b2900720c */ /* 0x080fe20003f06270 */
[----:B------:R-:W2:Y:S01]  /*a4e0*/  @!P1 LDG.E.U16 R7, [R4.64] ;  /* 0x0000000c04079981 */ /* 0x000ea2000c1e1500 */
[----:B------:R-:W-:-:S03]  /*a4f0*/  ISETP.GE.AND P1, PT, R42, R155, PT ;  /* 0x0000009b2a00720c */ /* 0x000fc60003f26270 */
[----:B------:R-:W4:Y:S01]  /*a500*/  @!P2 LDG.E.U16 R6, [R4.64+0x40] ;  /* 0x0000400c0406a981 */ /* 0x000f22000c1e1500 */
[-C--:B------:R-:W-:Y:S02]  /*a510*/  ISETP.GE.AND P2, PT, R43, R155.reuse, PT ;  /* 0x0000009b2b00720c */ /* 0x080fe40003f46270 */
[----:B------:R-:W-:Y:S01]  /*a520*/  PRMT R19, RZ, 0x7610, R19 ;  /* 0x00007610ff137816 */ /* 0x000fe20000000013 */
[----:B------:R-:W5:Y:S01]  /*a530*/  @!P3 LDG.E.U16 R17, [R4.64+0x80] ;  /* 0x0000800c0411b981 */ /* 0x000f62000c1e1500 */
[-C--:B------:R-:W-:Y:S02]  /*a540*/  ISETP.GE.AND P3, PT, R44, R155.reuse, PT ;  /* 0x0000009b2c00720c */ /* 0x080fe40003f66270 */
[----:B------:R-:W-:Y:S01]  /*a550*/  PRMT R18, RZ, 0x7610, R18 ;  /* 0x00007610ff127816 */ /* 0x000fe20000000012 */
[----:B---3--:R-:W3:Y:S01]  /*a560*/  @!P4 LDG.E.U16 R16, [R4.64+0xc0] ;  /* 0x0000c00c0410c981 */ /* 0x008ee2000c1e1500 */
[----:B------:R-:W-:Y:S02]  /*a570*/  ISETP.GE.AND P4, PT, R45, R155, PT ;  /* 0x0000009b2d00720c */ /* 0x000fe40003f86270 */
[----:B0-----:R-:W-:Y:S01]  /*a580*/  PRMT R21, RZ, 0x7610, R21 ;  /* 0x00007610ff157816 */ /* 0x001fe20000000015 */
[----:B------:R-:W3:Y:S01]  /*a590*/  @!P5 LDG.E.U16 R19, [R4.64+0x100] ;  /* 0x0001000c0413d981 */ /* 0x000ee2000c1e1500 */
[----:B------:R-:W-:-:S02]  /*a5a0*/  PRMT R20, RZ, 0x7610, R20 ;  /* 0x00007610ff147816 */ /* 0x000fc40000000014 */
[----:B------:R-:W-:Y:S01]  /*a5b0*/  PRMT R23, RZ, 0x7610, R23 ;  /* 0x00007610ff177816 */ /* 0x000fe20000000017 */
[----:B------:R-:W3:Y:S01]  /*a5c0*/  @!P0 LDG.E.U16 R18, [R4.64+0x140] ;  /* 0x0001400c04128981 */ /* 0x000ee2000c1e1500 */
[----:B------:R-:W-:Y:S02]  /*a5d0*/  PRMT R22, RZ, 0x7610, R22 ;  /* 0x00007610ff167816 */ /* 0x000fe40000000016 */
[-C--:B------:R-:W-:Y:S01]  /*a5e0*/  ISETP.GE.AND P5, PT, R46, R155.reuse, PT ;  /* 0x0000009b2e00720c */ /* 0x080fe20003fa6270 */
[----:B------:R-:W3:Y:S01]  /*a5f0*/  @!P1 LDG.E.U16 R21, [R4.64+0x180] ;  /* 0x0001800c04159981 */ /* 0x000ee2000c1e1500 */
[-C--:B------:R-:W-:Y:S02]  /*a600*/  ISETP.GE.AND P0, PT, R47, R155.reuse, PT ;  /* 0x0000009b2f00720c */ /* 0x080fe40003f06270 */
[-C--:B------:R-:W-:Y:S01]  /*a610*/  ISETP.GE.AND P1, PT, R48, R155.reuse, PT ;  /* 0x0000009b3000720c */ /* 0x080fe20003f26270 */
[----:B------:R-:W3:Y:S01]  /*a620*/  @!P2 LDG.E.U16 R20, [R4.64+0x1c0] ;  /* 0x0001c00c0414a981 */ /* 0x000ee2000c1e1500 */
[----:B------:R-:W-:-:S03]  /*a630*/  ISETP.GE.AND P2, PT, R49, R155, PT ;  /* 0x0000009b3100720c */ /* 0x000fc60003f46270 */
[----:B------:R-:W3:Y:S01]  /*a640*/  @!P3 LDG.E.U16 R23, [R4.64+0x200] ;  /* 0x0002000c0417b981 */ /* 0x000ee2000c1e1500 */
[----:B------:R-:W-:-:S03]  /*a650*/  ISETP.GE.AND P3, PT, R50, R155, PT ;  /* 0x0000009b3200720c */ /* 0x000fc60003f66270 */
[----:B------:R-:W3:Y:S01]  /*a660*/  @!P4 LDG.E.U16 R22, [R4.64+0x240] ;  /* 0x0002400c0416c981 */ /* 0x000ee2000c1e1500 */
        /* <DEDUP_REMOVED lines=18> */
[----:B------:R-:W-:Y:S01]  /*a790*/  ISETP.NE.AND P6, PT, R33, RZ, PT ;  /* 0x000000ff2100720c */ /* 0x000fe20003fc5270 */
        /* <DEDUP_REMOVED lines=18> */
[----:B------:R-:W2:Y:S04]  /*a8c0*/  LDS.U16 R5, [R70+0x2] ;  /* 0x0000020046057984 */ /* 0x000ea80000000400 */
[----:B------:R-:W3:Y:S04]  /*a8d0*/  LDS.U16 R7, [R70+0x6] ;  /* 0x0000060046077984 */ /* 0x000ee80000000400 */
[----:B------:R-:W4:Y:S04]  /*a8e0*/  LDS.U16 R6, [R70+0x4] ;  /* 0x0000040046067984 */ /* 0x000f280000000400 */
[----:B------:R-:W-:Y:S01]  /*a8f0*/  LDS.U16 R16, [R70+0x10] ;  /* 0x0000100046107984 */ /* 0x000fe20000000400 */
[----:B0-----:R-:W-:-:S02]  /*a900*/  HADD2.F32 R4, -RZ, R4.H0_H0 ;  /* 0x20000004ff047230 */ /* 0x001fc40000004100 */
[----:B--2---:R-:W-:-:S03]  /*a910*/  HADD2.F32 R5, -RZ, R5.H0_H0 ;  /* 0x20000005ff057230 */ /* 0x004fc60000004100 */
[----:B------:R-:W-:Y:S02]  /*a920*/  FADD.FTZ R17, R4, UR5 ;  /* 0x0000000504117e21 */ /* 0x000fe40008010000 */
[----:B------:R-:W-:Y:S01]  /*a930*/  LDS.U16 R4, [R70+0x8] ;  /* 0x0000080046047984 */ /* 0x000fe20000000400 */
[----:B------:R-:W-:Y:S02]  /*a940*/  FADD.FTZ R19, R5, UR5 ;  /* 0x0000000505137e21 */ /* 0x000fe40008010000 */
[----:B------:R-:W-:Y:S01]  /*a950*/  FSETP.GTU.FTZ.AND P4, PT, R17, 20, PT ;  /* 0x41a000001100780b */ /* 0x000fe20003f9c000 */
[----:B---3--:R-:W-:Y:S01]  /*a960*/  HADD2.F32 R7, -RZ, R7.H0_H0 ;  /* 0x20000007ff077230 */ /* 0x008fe20000004100 */
[----:B------:R-:W-:Y:S01]  /*a970*/  LDS.U16 R5, [R70+0xa] ;  /* 0x00000a0046057984 */ /* 0x000fe20000000400 */
[----:B------:R-:W-:Y:S01]  /*a980*/  FSETP.GTU.FTZ.AND P5, PT, R19, 20, PT ;  /* 0x41a000001300780b */ /* 0x000fe20003fbc000 */
[----:B----4-:R-:W-:Y:S02]  /*a990*/  HADD2.F32 R6, -RZ, R6.H0_H0 ;  /* 0x20000006ff067230 */ /* 0x010fe40000004100 */
[----:B------:R-:W-:-:S02]  /*a9a0*/  FADD.FTZ R21, R7, UR5 ;  /* 0x0000000507157e21 */ /* 0x000fc40008010000 */
[----:B------:R-:W0:Y:S01]  /*a9b0*/  LDS.U16 R7, [R70+0xe] ;  /* 0x00000e0046077984 */ /* 0x000e220000000400 */
[----:B------:R-:W-:-:S03]  /*a9c0*/  FADD.FTZ R20, R6, UR5 ;  /* 0x0000000506147e21 */ /* 0x000fc60008010000 */
[----:B------:R-:W2:Y:S01]  /*a9d0*/  LDS.U16 R6, [R70+0xc] ;  /* 0x00000c0046067984 */ /* 0x000ea20000000400 */
[----:B------:R-:W-:Y:S01]  /*a9e0*/  @!P4 FMUL.FTZ R17, R17, -1.4426950216293334961 ;  /* 0xbfb8aa3b1111c820 */ /* 0x000fe20000410000 */
[C---:B------:R-:W-:Y:S02]  /*a9f0*/  FSETP.GTU.FTZ.AND P0, PT, R20.reuse, 20, PT ;  /* 0x41a000001400780b */ /* 0x040fe40003f1c000 */
[----:B------:R-:W-:Y:S01]  /*aa00*/  @!P5 FMUL.FTZ R19, R19, -1.4426950216293334961 ;  /* 0xbfb8aa3b1313d820 */ /* 0x000fe20000410000 */
[----:B------:R3:W4:Y:S08]  /*aa10*/  @!P4 MUFU.EX2 R18, R17 ;  /* 0x000000110012c308 */ /* 0x0007300000000800 */
[----:B------:R-:W5:Y:S01]  /*aa20*/  @!P5 MUFU.EX2 R19, R19 ;  /* 0x000000130013d308 */ /* 0x000f620000000800 */
[----:B------:R-:W-:Y:S01]  /*aa30*/  FSETP.GTU.FTZ.AND P1, PT, R21, 20, PT ;  /* 0x41a000001500780b */ /* 0x000fe20003f3c000 */
[----:B------:R-:W-:Y:S01]  /*aa40*/  @!P0 FMUL.FTZ R20, R20, -1.4426950216293334961 ;  /* 0xbfb8aa3b14148820 */ /* 0x000fe20000410000 */
[----:B---3--:R-:W3:Y:S01]  /*aa50*/  LDS.U16 R17, [R70+0x12] ;  /* 0x0000120046117984 */ /* 0x008ee20000000400 */
[----:B----4-:R-:W-:-:S04]  /*aa60*/  @!P4 FADD.FTZ R18, R18, 1 ;  /* 0x3f8000001212c421 */ /* 0x010fc80000010000 */
[----:B------:R-:W4:Y:S01]  /*aa70*/  @!P0 MUFU.EX2 R20, R20 ;  /* 0x0000001400148308 */ /* 0x000f220000000800 */
[----:B-----5:R-:W-:-:S07]  /*aa80*/  @!P5 FADD.FTZ R19, R19, 1 ;  /* 0x3f8000001313d421 */ /* 0x020fce0000010000 */
[----:B------:R-:W5:Y:S01]  /*aa90*/  @!P4 MUFU.RCP R18, R18 ;  /* 0x000000120012c308 */ /* 0x000f620000001000 */
[----:B------:R-:W-:-:S07]  /*aaa0*/  @!P1 FMUL.FTZ R21, R21, -1.4426950216293334961 ;  /* 0xbfb8aa3b15159820 */ /* 0x000fce0000410000 */
[----:B------:R-:W1:Y:S01]  /*aab0*/  @!P5 MUFU.RCP R19, R19 ;  /* 0x000000130013d308 */ /* 0x000e620000001000 */
[----:B----4-:R-:W-:Y:S01]  /*aac0*/  @!P0 FADD.FTZ R20, R20, 1 ;  /* 0x3f80000014148421 */ /* 0x010fe20000010000 */
[----:B0-----:R-:W-:Y:S01]  /*aad0*/  HADD2.F32 R7, -RZ, R7.H0_H0 ;  /* 0x20000007ff077230 */ /* 0x001fe20000004100 */
[----:B-----5:R-:W-:-:S05]  /*aae0*/  @!P4 FMUL.FTZ R151, R151, R18 ;  /* 0x000000129797c220 */ /* 0x020fca0000410000 */
[----:B------:R-:W0:Y:S01]  /*aaf0*/  @!P1 MUFU.EX2 R21, R21 ;  /* 0x0000001500159308 */ /* 0x000e220000000800 */
[----:B------:R-:W-:-:S07]  /*ab00*/  FADD.FTZ R18, R7, UR5 ;  /* 0x0000000507127e21 */ /* 0x000fce0008010000 */
[----:B------:R-:W4:Y:S01]  /*ab10*/  @!P0 MUFU.RCP R20, R20 ;  /* 0x0000001400148308 */ /* 0x000f220000001000 */
[----:B-1----:R-:W-:Y:S01]  /*ab20*/  @!P5 FMUL.FTZ R150, R150, R19 ;  /* 0x000000139696d220 */ /* 0x002fe20000410000 */
[----:B------:R-:W-:Y:S01]  /*ab30*/  FSETP.GTU.FTZ.AND P5, PT, R18, 20, PT ;  /* 0x41a000001200780b */ /* 0x000fe20003fbc000 */
[----:B------:R-:W-:Y:S02]  /*ab40*/  HADD2.F32 R4, -RZ, R4.H0_H0 ;  /* 0x20000004ff047230 */ /* 0x000fe40000004100 */
[----:B--2---:R-:W-:Y:S02]  /*ab50*/  HADD2.F32 R6, -RZ, R6.H0_H0 ;  /* 0x20000006ff067230 */ /* 0x004fe40000004100 */
[----:B------:R-:W-:Y:S02]  /*ab60*/  HADD2.F32 R16, -RZ, R16.H0_H0 ;  /* 0x20000010ff107230 */ /* 0x000fe40000004100 */
[----:B------:R-:W-:Y:S01]  /*ab70*/  HADD2.F32 R5, -RZ, R5.H0_H0 ;  /* 0x20000005ff057230 */ /* 0x000fe20000004100 */
[----:B------:R-:W-:-:S02]  /*ab80*/  FADD.FTZ R4, R4, UR5 ;  /* 0x0000000504047e21 */ /* 0x000fc40008010000 */
[----:B------:R-:W-:Y:S02]  /*ab90*/  FADD.FTZ R22, R6, UR5 ;  /* 0x0000000506167e21 */ /* 0x000fe40008010000 */
[----:B------:R-:W-:Y:S02]  /*aba0*/  FADD.FTZ R19, R16, UR5 ;  /* 0x0000000510137e21 */ /* 0x000fe40008010000 */
[----:B------:R-:W-:Y:S01]  /*abb0*/  FADD.FTZ R5, R5, UR5 ;  /* 0x0000000505057e21 */ /* 0x000fe20008010000 */
[----:B------:R-:W-:Y:S01]  /*abc0*/  FSETP.GTU.FTZ.AND P2, PT, R4, 20, PT ;  /* 0x41a000000400780b */ /* 0x000fe20003f5c000 */
[----:B0-----:R-:W-:Y:S01]  /*abd0*/  @!P1 FADD.FTZ R21, R21, 1 ;  /* 0x3f80000015159421 */ /* 0x001fe20000010000 */
[----:B------:R-:W-:Y:S01]  /*abe0*/  FSETP.GTU.FTZ.AND P4, PT, R22, 20, PT ;  /* 0x41a000001600780b */ /* 0x000fe20003f9c000 */
[----:B----4-:R-:W-:Y:S01]  /*abf0*/  @!P0 FMUL.FTZ R149, R149, R20 ;  /* 0x0000001495958220 */ /* 0x010fe20000410000 */
[----:B------:R-:W-:Y:S01]  /*ac00*/  FSETP.GTU.FTZ.AND P0, PT, R19, 20, PT ;  /* 0x41a000001300780b */ /* 0x000fe20003f1c000 */
[----:B------:R-:W-:Y:S01]  /*ac10*/  @!P5 FMUL.FTZ R16, R18, -1.4426950216293334961 ;  /* 0xbfb8aa3b1210d820 */ /* 0x000fe20000410000 */
[----:B------:R-:W-:Y:S01]  /*ac20*/  FSETP.GTU.FTZ.AND P3, PT, R5, 20, PT ;  /* 0x41a000000500780b */ /* 0x000fe20003f7c000 */
[----:B------:R-:W0:Y:S01]  /*ac30*/  @!P1 MUFU.RCP R21, R21 ;  /* 0x0000001500159308 */ /* 0x000e220000001000 */
[----:B---3--:R-:W-:-:S07]  /*ac40*/  HADD2.F32 R17, -RZ, R17.H0_H0 ;  /* 0x20000011ff117230 */ /* 0x008fce0000004100 */
[----:B------:R-:W1:Y:S01]  /*ac50*/  @!P5 MUFU.EX2 R16, R16 ;  /* 0x000000100010d308 */ /* 0x000e620000000800 */
[----:B------:R-:W-:Y:S02]  /*ac60*/  FADD.FTZ R20, R17, UR5 ;  /* 0x0000000511147e21 */ /* 0x000fe40008010000 */
[----:B------:R-:W-:Y:S02]  /*ac70*/  @!P2 FMUL.FTZ R4, R4, -1.4426950216293334961 ;  /* 0xbfb8aa3b0404a820 */ /* 0x000fe40000410000 */
[----:B------:R-:W-:Y:S02]  /*ac80*/  @!P4 FMUL.FTZ R7, R22, -1.4426950216293334961 ;  /* 0xbfb8aa3b1607c820 */ /* 0x000fe40000410000 */
[----:B------:R-:W-:Y:S02]  /*ac90*/  @!P0 FMUL.FTZ R17, R19, -1.4426950216293334961 ;  /* 0xbfb8aa3b13118820 */ /* 0x000fe40000410000 */
[----:B------:R-:W-:Y:S01]  /*aca0*/  @!P3 FMUL.FTZ R5, R5, -1.4426950216293334961 ;  /* 0xbfb8aa3b0505b820 */ /* 0x000fe20000410000 */
[----:B------:R-:W2:Y:S01]  /*acb0*/  @!P2 MUFU.EX2 R4, R4 ;  /* 0x000000040004a308 */ /* 0x000ea20000000800 */
[----:B0-----:R-:W-:Y:S01]  /*acc0*/  @!P1 FMUL.FTZ R148, R148, R21 ;  /* 0x0000001594949220 */ /* 0x001fe20000410000 */
[----:B------:R-:W-:-:S06]  /*acd0*/  FSETP.GTU.FTZ.AND P1, PT, R20, 20, PT ;  /* 0x41a000001400780b */ /* 0x000fcc0003f3c000 */
[----:B------:R-:W0:Y:S01]  /*ace0*/  @!P3 MUFU.EX2 R6, R5 ;  /* 0x000000050006b308 */ /* 0x000e220000000800 */
[----:B-1----:R-:W-:-:S07]  /*acf0*/  @!P5 FADD.FTZ R16, R16, 1 ;  /* 0x3f8000001010d421 */ /* 0x002fce0000010000 */
[----:B------:R-:W1:Y:S08]  /*ad00*/  @!P4 MUFU.EX2 R7, R7 ;  /* 0x000000070007c308 */ /* 0x000e700000000800 */
[----:B------:R-:W3:Y:S08]  /*ad10*/  @!P0 MUFU.EX2 R17, R17 ;  /* 0x0000001100118308 */ /* 0x000ef00000000800 */
[----:B------:R4:W-:Y:S01]  /*ad20*/  @!P5 MUFU.RCP R21, R16 ;  /* 0x000000100015d308 */ /* 0x0009e20000001000 */
[----:B------:R-:W-:Y:S01]  /*ad30*/  @!P1 FMUL.FTZ R18, R20, -1.4426950216293334961 ;  /* 0xbfb8aa3b14129820 */ /* 0x000fe20000410000 */
[----:B----4-:R-:W4:Y:S01]  /*ad40*/  LDS.U16 R16, [R70+0x1c] ;  /* 0x00001c0046107984 */ /* 0x010f220000000400 */
[----:B--2---:R-:W-:-:S02]  /*ad50*/  @!P2 FADD.FTZ R5, R4, 1 ;  /* 0x3f8000000405a421 */ /* 0x004fc40000010000 */
[----:B0-----:R-:W-:Y:S02]  /*ad60*/  @!P3 FADD.FTZ R6, R6, 1 ;  /* 0x3f8000000606b421 */ /* 0x001fe40000010000 */
[----:B-1----:R-:W-:Y:S02]  /*ad70*/  @!P4 FADD.FTZ R7, R7, 1 ;  /* 0x3f8000000707c421 */ /* 0x002fe40000010000 */
[----:B---3--:R-:W-:Y:S01]  /*ad80*/  @!P0 FADD.FTZ R17, R17, 1 ;  /* 0x3f80000011118421 */ /* 0x008fe20000010000 */
[----:B------:R0:W-:Y:S01]  /*ad90*/  @!P2 MUFU.RCP R20, R5 ;  /* 0x000000050014a308 */ /* 0x0001e20000001000 */
[----:B------:R-:W-:Y:S07]  /*ada0*/  LDS.U16 R4, [R70+0x14] ;  /* 0x0000140046047984 */ /* 0x000fee0000000400 */
[----:B------:R1:W2:Y:S01]  /*adb0*/  @!P3 MUFU.RCP R19, R6 ;  /* 0x000000060013b308 */ /* 0x0002a20000001000 */
[----:B0-----:R-:W-:Y:S07]  /*adc0*/  LDS.U16 R5, [R70+0x16] ;  /* 0x0000160046057984 */ /* 0x001fee0000000400 */
[----:B------:R0:W-:Y:S01]  /*add0*/  @!P4 MUFU.RCP R22, R7 ;  /* 0x000000070016c308 */ /* 0x0001e20000001000 */
[----:B-1----:R-:W-:Y:S07]  /*ade0*/  LDS.U16 R6, [R70+0x18] ;  /* 0x0000180046067984 */ /* 0x002fee0000000400 */
[----:B------:R1:W-:Y:S01]  /*adf0*/  @!P0 MUFU.RCP R24, R17 ;  /* 0x0000001100188308 */ /* 0x0003e20000001000 */
[----:B0-----:R-:W-:Y:S07]  /*ae00*/  LDS.U16 R7, [R70+0x1a] ;  /* 0x00001a0046077984 */ /* 0x001fee0000000400 */
[----:B------:R-:W0:Y:S01]  /*ae10*/  @!P1 MUFU.EX2 R18, R18 ;  /* 0x0000001200129308 */ /* 0x000e220000000800 */
[----:B-1----:R-:W1:Y:S04]  /*ae20*/  LDS.U16 R17, [R70+0x1e] ;  /* 0x00001e0046117984 */ /* 0x002e680000000400 */
[----:B------:R-:W-:Y:S01]  /*ae30*/  BAR.SYNC.DEFER_BLOCKING 0x0 ;  /* 0x0000000000007b1d */ /* 0x000fe20000010000 */
[----:B--2---:R-:W-:Y:S01]  /*ae40*/  @!P3 FMUL.FTZ R146, R146, R19 ;  /* 0x000000139292b220 */ /* 0x004fe20000410000 */
[----:B------:R-:W-:Y:S01]  /*ae50*/  PRMT R19, R122, 0x7632, R19 ;  /* 0x000076327a137816 */ /* 0x000fe20000000013 */
[----:B0-----:R-:W-:-:S04]  /*ae60*/  @!P1 FADD.FTZ R18, R18, 1 ;  /* 0x3f80000012129421 */ /* 0x001fc80000010000 */
[----:B------:R-:W0:Y:S01]  /*ae70*/  @!P1 MUFU.RCP R23, R18 ;  /* 0x0000001200179308 */ /* 0x000e220000001000 */
[----:B----4-:R-:W-:Y:S01]  /*ae80*/  HADD2.F32 R16, -RZ, R16.H0_H0 ;  /* 0x20000010ff107230 */ /* 0x010fe20000004100 */
[----:B------:R2:W-:Y:S02]  /*ae90*/  STS.U16 [R70+0x6], R19 ;  /* 0x0000061346007388 */ /* 0x0005e40000000400 */
[----:B--2---:R-:W-:-:S05]  /*aea0*/  PRMT R19, R128, 0x7632, R19 ;  /* 0x0000763280137816 */ /* 0x004fca0000000013 */
[----:B------:R2:W-:Y:S01]  /*aeb0*/  STS.U16 [R70+0x12], R19 ;  /* 0x0000121346007388 */ /* 0x0005e20000000400 */
[----:B------:R-:W-:Y:S01]  /*aec0*/  @!P2 FMUL.FTZ R147, R147, R20 ;  /* 0x000000149393a220 */ /* 0x000fe20000410000 */
[----:B------:R-:W-:Y:S01]  /*aed0*/  PRMT R20, R124, 0x7632, R20 ;  /* 0x000076327c147816 */ /* 0x000fe20000000014 */
[----:B0-----:R-:W-:Y:S01]  /*aee0*/  @!P1 FMUL.FTZ R142, R142, R23 ;  /* 0x000000178e8e9220 */ /* 0x001fe20000410000 */
[----:B------:R-:W-:Y:S01]  /*aef0*/  PRMT R18, R120, 0x7632, R18 ;  /* 0x0000763278127816 */ /* 0x000fe20000000012 */
[----:B--2---:R-:W-:Y:S01]  /*af00*/  FADD.FTZ R19, R16, UR5 ;  /* 0x0000000510137e21 */ /* 0x004fe20008010000 */
[----:B------:R-:W-:-:S04]  /*af10*/  F2FP.PACK_AB R126, R127, R126 ;  /* 0x0000007e7f7e723e */ /* 0x000fc800000000ff */
[----:B------:R-:W-:Y:S02]  /*af20*/  FSETP.GTU.FTZ.AND P1, PT, R19, 20, PT ;  /* 0x41a000001300780b */ /* 0x000fe40003f3c000 */
[----:B------:R-:W-:Y:S02]  /*af30*/  F2FP.PACK_AB R132, R133, R132 ;  /* 0x000000848584723e */ /* 0x000fe400000000ff */
[----:B------:R-:W-:Y:S01]  /*af40*/  F2FP.PACK_AB R134, R135, R134 ;  /* 0x000000868786723e */ /* 0x000fe200000000ff */
[----:B------:R0:W-:Y:S01]  /*af50*/  STS.U16 [R70+0xa], R20 ;  /* 0x00000a1446007388 */ /* 0x0001e20000000400 */
[----:B------:R-:W-:Y:S01]  /*af60*/  @!P4 FMUL.FTZ R145, R145, R22 ;  /* 0x000000169191c220 */ /* 0x000fe20000410000 */
[----:B-1----:R-:W-:Y:S01]  /*af70*/  HADD2.F32 R17, -RZ, R17.H0_H0 ;  /* 0x20000011ff117230 */ /* 0x002fe20000004100 */
[----:B------:R-:W-:Y:S01]  /*af80*/  @!P0 FMUL.FTZ R143, R143, R24 ;  /* 0x000000188f8f8220 */ /* 0x000fe20000410000 */
[----:B------:R1:W-:Y:S01]  /*af90*/  STS.U16 [R70+0x2], R18 ;  /* 0x0000021246007388 */ /* 0x0003e20000000400 */
[----:B------:R-:W-:Y:S01]  /*afa0*/  PRMT R22, R132, 0x7632, R22 ;  /* 0x0000763284167816 */ /* 0x000fe20000000016 */
[----:B------:R-:W-:Y:S01]  /*afb0*/  HADD2.F32 R4, -RZ, R4.H0_H0 ;  /* 0x20000004ff047230 */ /* 0x000fe20000004100 */
[----:B------:R-:W-:-:S02]  /*afc0*/  PRMT R24, R134, 0x7632, R24 ;  /* 0x0000763286187816 */ /* 0x000fc40000000018 */
[----:B0-----:R-:W-:Y:S02]  /*afd0*/  PRMT R20, R130, 0x7632, R20 ;  /* 0x0000763282147816 */ /* 0x001fe40000000014 */
[----:B-1----:R-:W-:-:S03]  /*afe0*/  PRMT R18, R126, 0x7632, R18 ;  /* 0x000076327e127816 */ /* 0x002fc60000000012 */
[----:B------:R0:W-:Y:S01]  /*aff0*/  STS.U16 [R70+0x16], R20 ;  /* 0x0000161446007388 */ /* 0x0001e20000000400 */
[----:B------:R-:W-:Y:S01]  /*b000*/  @!P5 FMUL.FTZ R144, R144, R21 ;  /* 0x000000159090d220 */ /* 0x000fe20000410000 */
[----:B------:R-:W-:Y:S01]  /*b010*/  HADD2.F32 R5, -RZ, R5.H0_H0 ;  /* 0x20000005ff057230 */ /* 0x000fe20000004100 */
[----:B------:R-:W-:Y:S01]  /*b020*/  FADD.FTZ R4, R4, UR5 ;  /* 0x0000000504047e21 */ /* 0x000fe20008010000 */
[----:B------:R-:W-:Y:S01]  /*b030*/  STS.U16 [R70], R120 ;  /* 0x0000007846007388 */ /* 0x000fe20000000400 */
[----:B------:R-:W-:-:S03]  /*b040*/  HADD2.F32 R7, -RZ, R7.H0_H0 ;  /* 0x20000007ff077230 */ /* 0x000fc60000004100 */
[----:B------:R-:W-:Y:S01]  /*b050*/  STS.U16 [R70+0x4], R122 ;  /* 0x0000047a46007388 */ /* 0x000fe20000000400 */
[----:B0-----:R-:W-:-:S03]  /*b060*/  FADD.FTZ R20, R17, UR5 ;  /* 0x0000000511147e21 */ /* 0x001fc60008010000 */
[----:B------:R-:W-:Y:S01]  /*b070*/  STS.U16 [R70+0x8], R124 ;  /* 0x0000087c46007388 */ /* 0x000fe20000000400 */
[----:B------:R-:W-:-:S03]  /*b080*/  @!P1 FMUL.FTZ R17, R19, -1.4426950216293334961 ;  /* 0xbfb8aa3b13119820 */ /* 0x000fc60000410000 */
[----:B------:R-:W-:Y:S04]  /*b090*/  STS.U16 [R70+0xc], R126 ;  /* 0x00000c7e46007388 */ /* 0x000fe80000000400 */
[----:B------:R0:W-:Y:S04]  /*b0a0*/  STS.U16 [R70+0xe], R18 ;  /* 0x00000e1246007388 */ /* 0x0001e80000000400 */
        /* <DEDUP_REMOVED lines=23> */
[----:B------:R-:W-:-:S03]  /*b220*/  FSETP.GTU.FTZ.AND P5, PT, R4, 20, PT ;  /* 0x41a000000400780b */ /* 0x000fc60003fbc000 */
[----:B------:R-:W-:Y:S01]  /*b230*/  @!P6 STS [0x420], R155 ;  /* 0x0004209bff00e388 */ /* 0x000fe20000000800 */
[----:B------:R-:W-:-:S03]  /*b240*/  FADD.FTZ R5, R5, UR5 ;  /* 0x0000000505057e21 */ /* 0x000fc60008010000 */
[----:B------:R-:W-:Y:S01]  /*b250*/  BAR.SYNC.DEFER_BLOCKING 0x0 ;  /* 0x0000000000007b1d */ /* 0x000fe20000010000 */
[----:B0-----:R-:W-:Y:S01]  /*b260*/  FADD.FTZ R18, R7, UR5 ;  /* 0x0000000507127e21 */ /* 0x001fe20008010000 */
[----:B------:R-:W-:Y:S01]  /*b270*/  FSETP.GTU.FTZ.AND P4, PT, R5, 20, PT ;  /* 0x41a000000500780b */ /* 0x000fe20003f9c000 */
[----:B------:R-:W-:-:S03]  /*b280*/  HADD2.F32 R6, -RZ, R6.H0_H0 ;  /* 0x20000006ff067230 */ /* 0x000fc60000004100 */
[----:B------:R-:W-:Y:S01]  /*b290*/  FSETP.GTU.FTZ.AND P2, PT, R18, 20, PT ;  /* 0x41a000001200780b */ /* 0x000fe20003f5c000 */
[----:B------:R-:W-:Y:S02]  /*b2a0*/  @!P5 FMUL.FTZ R4, R4, -1.4426950216293334961 ;  /* 0xbfb8aa3b0404d820 */ /* 0x000fe40000410000 */
[----:B------:R-:W-:-:S05]  /*b2b0*/  FADD.FTZ R6, R6, UR5 ;  /* 0x0000000506067e21 */ /* 0x000fca0008010000 */
[----:B------:R-:W-:Y:S01]  /*b2c0*/  FSETP.GTU.FTZ.AND P3, PT, R6, 20, PT ;  /* 0x41a000000600780b */ /* 0x000fe20003f7c000 */
[----:B------:R-:W-:Y:S01]  /*b2d0*/  @!P4 FMUL.FTZ R5, R5, -1.4426950216293334961 ;  /* 0xbfb8aa3b0505c820 */ /* 0x000fe20000410000 */
[----:B------:R-:W0:Y:S03]  /*b2e0*/  @!P5 MUFU.EX2 R4, R4 ;  /* 0x000000040004d308 */ /* 0x000e260000000800 */
[----:B------:R-:W-:Y:S01]  /*b2f0*/  @!P2 FMUL.FTZ R16, R18, -1.4426950216293334961 ;  /* 0xbfb8aa3b1210a820 */ /* 0x000fe20000410000 */
[----:B------:R-:W-:Y:S01]  /*b300*/  FSETP.GTU.FTZ.AND P0, PT, R20, 20, PT ;  /* 0x41a000001400780b */ /* 0x000fe20003f1c000 */
[----:B------:R-:W2:Y:S03]  /*b310*/  LDS R97, [0x420] ;  /* 0x00042000ff617984 */ /* 0x000ea60000000800 */
[----:B------:R-:W-:Y:S03]  /*b320*/  @!P4 MUFU.EX2 R5, R5 ;  /* 0x000000050005c308 */ /* 0x000fe60000000800 */
[----:B------:R-:W-:-:S05]  /*b330*/  @!P3 FMUL.FTZ R6, R6, -1.4426950216293334961 ;  /* 0xbfb8aa3b0606b820 */ /* 0x000fca0000410000 */
[----:B------:R-:W3:Y:S01]  /*b340*/  @!P2 MUFU.EX2 R16, R16 ;  /* 0x000000100010a308 */ /* 0x000ee20000000800 */
[----:B0-----:R-:W-:Y:S02]  /*b350*/  @!P5 FADD.FTZ R4, R4, 1 ;  /* 0x3f8000000404d421 */ /* 0x001fe40000010000 */
[----:B-1----:R-:W-:-:S05]  /*b360*/  IMAD R24, R201, c[0x0][0x2d8], RZ ;  /* 0x0000b600c9187a24 */ /* 0x002fca00078e02ff */
[----:B------:R0:W1:Y:S01]  /*b370*/  @!P3 MUFU.EX2 R7, R6 ;  /* 0x000000060007b308 */ /* 0x0000620000000800 */
[----:B------:R-:W-:-:S07]  /*b380*/  IMAD R103, R29, c[0x0][0x2dc], R24 ;  /* 0x0000b7001d677a24 */ /* 0x000fce00078e0218 */
[----:B------:R-:W4:Y:S01]  /*b390*/  @!P1 MUFU.EX2 R17, R17 ;  /* 0x0000001100119308 */ /* 0x000f220000000800 */
[----:B0-----:R-:W-:Y:S02]  /*b3a0*/  @!P0 FMUL.FTZ R6, R20, -1.4426950216293334961 ;  /* 0xbfb8aa3b14068820 */ /* 0x001fe40000410000 */
[----:B---3--:R-:W-:-:S05]  /*b3b0*/  @!P2 FADD.FTZ R16, R16, 1 ;  /* 0x3f8000001010a421 */ /* 0x008fca0000010000 */
[----:B------:R0:W-:Y:S08]  /*b3c0*/  @!P0 MUFU.EX2 R18, R6 ;  /* 0x0000000600128308 */ /* 0x0001f00000000800 */
[----:B------:R3:W5:Y:S01]  /*b3d0*/  @!P5 MUFU.RCP R20, R4 ;  /* 0x000000040014d308 */ /* 0x0007620000001000 */
[----:B0-----:R-:W-:Y:S02]  /*b3e0*/  @!P4 FADD.FTZ R6, R5, 1 ;  /* 0x3f8000000506c421 */ /* 0x001fe40000010000 */
[----:B---3--:R-:W-:-:S05]  /*b3f0*/  IMAD.WIDE.U32 R4, R29, c[0x0][0x2d8], RZ ;  /* 0x0000b6001d047a25 */ /* 0x008fca00078e00ff */
[----:B------:R-:W0:Y:S01]  /*b400*/  @!P2 MUFU.RCP R101, R16 ;  /* 0x000000100065a308 */ /* 0x000e220000001000 */
[----:B------:R-:W-:Y:S01]  /*b410*/  IADD3 R5, R5, R103, RZ ;  /* 0x0000006705057210 */ /* 0x000fe20007ffe0ff */
[----:B-1----:R-:W-:Y:S02]  /*b420*/  @!P3 FADD.FTZ R7, R7, 1 ;  /* 0x3f8000000707b421 */ /* 0x002fe40000010000 */
[----:B------:R-:W-:-:S04]  /*b430*/  IMAD R105, R27, c[0x0][0x2e0], RZ ;  /* 0x0000b8001b697a24 */ /* 0x000fc800078e02ff */
[----:B------:R-:W1:Y:S01]  /*b440*/  @!P4 MUFU.RCP R99, R6 ;  /* 0x000000060063c308 */ /* 0x000e620000001000 */
[----:B------:R-:W-:-:S04]  /*b450*/  IMAD.WIDE.U32 R4, R0, c[0x0][0x2e0], R4 ;  /* 0x0000b80000047a25 */ /* 0x000fc800078e0004 */
[----:B----4-:R-:W-:Y:S02]  /*b460*/  @!P1 FADD.FTZ R17, R17, 1 ;  /* 0x3f80000011119421 */ /* 0x010fe40000010000 */
[----:B-----5:R-:W-:Y:S01]  /*b470*/  @!P5 FMUL.FTZ R141, R141, R20 ;  /* 0x000000148d8dd220 */ /* 0x020fe20000410000 */
[----:B------:R3:W4:Y:S01]  /*b480*/  @!P3 MUFU.RCP R22, R7 ;  /* 0x000000070016b308 */ /* 0x0007220000001000 */
[----:B------:R-:W-:Y:S01]  /*b490*/  IADD3 R4, P5, R87, R4, RZ ;  /* 0x0000000457047210 */ /* 0x000fe20007fbe0ff */
[----:B------:R-:W-:-:S06]  /*b4a0*/  @!P0 FADD.FTZ R18, R18, 1 ;  /* 0x3f80000012128421 */ /* 0x000fcc0000010000 */
[----:B------:R-:W5:Y:S01]  /*b4b0*/  @!P1 MUFU.RCP R6, R17 ;  /* 0x0000001100069308 */ /* 0x000f620000001000 */
[----:B---3--:R-:W-:Y:S02]  /*b4c0*/  IMAD R7, R0, c[0x0][0x2e4], R105 ;  /* 0x0000b90000077a24 */ /* 0x008fe400078e0269 */
[----:B0-----:R-:W-:Y:S01]  /*b4d0*/  @!P2 FMUL.FTZ R138, R138, R101 ;  /* 0x000000658a8aa220 */ /* 0x001fe20000410000 */
[----:B--2---:R-:W-:Y:S02]  /*b4e0*/  ISETP.GE.AND P2, PT, R8, R97, PT ;  /* 0x000000610800720c */ /* 0x004fe40003f46270 */
[----:B------:R-:W-:Y:S02]  /*b4f0*/  IADD3.X R7, R86, R7, R5, P5, !PT ;  /* 0x0000000756077210 */ /* 0x000fe40002ffe405 */
[----:B------:R-:W0:Y:S01]  /*b500*/  @!P0 MUFU.RCP R5, R18 ;  /* 0x0000001200058308 */ /* 0x000e220000001000 */
[----:B-1----:R-:W-:Y:S01]  /*b510*/  @!P4 FMUL.FTZ R140, R140, R99 ;  /* 0x000000638c8cc220 */ /* 0x002fe20000410000 */
[----:B------:R-:W-:Y:S01]  /*b520*/  LEA R99, P4, R8, c[0x0][0x330], 0x1 ;  /* 0x0000cc0008637a11 */ /* 0x000fe200078808ff */
[----:B----4-:R-:W-:Y:S01]  /*b530*/  @!P3 FMUL.FTZ R139, R139, R22 ;  /* 0x000000168b8bb220 */ /* 0x010fe20000410000 */
[----:B------:R-:W-:Y:S02]  /*b540*/  BSSY B0, `(.L_x_5201) ;  /* 0x0000015000007945 */ /* 0x000fe40003800000 */
[----:B------:R-:W-:Y:S01]  /*b550*/  LEA R16, P3, R4, R99, 0x1 ;  /* 0x0000006304107211 */ /* 0x000fe200078608ff */
[----:B-----5:R-:W-:Y:S01]  /*b560*/  @!P1 FMUL.FTZ R137, R137, R6 ;  /* 0x0000000689899220 */ /* 0x020fe20000410000 */
[----:B------:R-:W-:-:S02]  /*b570*/  LEA.HI.X R6, R8, c[0x0][0x334], R9, 0x1, P4 ;  /* 0x0000cd0008067a11 */ /* 0x000fc400020f0c09 */
[-C--:B------:R-:W-:Y:S02]  /*b580*/  ISETP.GE.AND P1, PT, R38, R97.reuse, PT ;  /* 0x000000612600720c */ /* 0x080fe40003f26270 */
        /* <DEDUP_REMOVED lines=16> */
.L_x_5202:
[----:B------:R-:W-:Y:S05]  /*b690*/  BSYNC B0 ;  /* 0x0000000000007941 */ /* 0x000fea0003800000 */
.L_x_5201:
        /* <DEDUP_REMOVED lines=62> */
[----:B-1----:R-:W-:Y:S01]  /*ba80*/  PRMT R18, R5, 0x7632, R18 ;  /* 0x0000763205127816 */ /* 0x002fe20000000012 */
[----:B------:R-:W-:Y:S01]  /*ba90*/  STS.U16 [R70], R150 ;  /* 0x0000009646007388 */ /* 0x000fe20000000400 */
[----:B--2---:R-:W-:Y:S01]  /*baa0*/  PRMT R16, R7, 0x7632, R16 ;  /* 0x0000763207107816 */ /* 0x004fe20000000010 */
        /* <DEDUP_REMOVED lines=50> */
.L_x_5204:
[----:B------:R-:W-:Y:S05]  /*bdd0*/  BSYNC B0 ;  /* 0x0000000000007941 */ /* 0x000fea0003800000 */
.L_x_5203:
[----:B------:R-:W-:Y:S01]  /*bde0*/  MOV R2, R4 ;  /* 0x0000000400027202 */ /* 0x000fe20000000f00 */
[----:B------:R-:W-:Y:S01]  /*bdf0*/  IMAD R5, R27, c[0x0][0x300], RZ ;  /* 0x0000c0001b057a24 */ /* 0x000fe200078e02ff */
[----:B------:R-:W-:Y:S01]  /*be00*/  MOV R3, R79 ;  /* 0x0000004f00037202 */ /* 0x000fe20000000f00 */
[----:B------:R-:W-:Y:S01]  /*be10*/  UIADD3 UR15, UP0, UR15, -0x400, URZ ;  /* 0xfffffc000f0f7890 */ /* 0x000fe2000ff1e03f */
[----:B------:R-:W-:Y:S01]  /*be20*/  IADD3 R4, P0, R69, -0x3c0, RZ ;  /* 0xfffffc4045047810 */ /* 0x000fe20007f1e0ff */
[----:B0-----:R-:W-:Y:S01]  /*be30*/  IMAD R7, R0, c[0x0][0x304], R5 ;  /* 0x0000c10000077a24 */ /* 0x001fe200078e0205 */
[----:B------:R-:W-:Y:S01]  /*be40*/  ISETP.GE.AND P2, PT, R36, R77, PT ;  /* 0x0000004d2400720c */ /* 0x000fe20003f46270 */
[----:B------:R-:W-:Y:S01]  /*be50*/  IMAD.WIDE.U32 R2, R0, c[0x0][0x300], R2 ;  /* 0x0000c00000027a25 */ /* 0x000fe200078e0002 */
[----:B------:R-:W-:Y:S01]  /*be60*/  IADD3.X R5, R68, -0x1, RZ, P0, !PT ;  /* 0xffffffff44057810 */ /* 0x000fe200007fe4ff */
[----:B------:R-:W-:Y:S01]  /*be70*/  UIADD3 UR17, UP1, UR17, -0x400, URZ ;  /* 0xfffffc0011117890 */ /* 0x000fe2000ff3e03f */
[----:B------:R-:W-:Y:S01]  /*be80*/  IADD3 R4, P1, R4, c[0x0][0x340], RZ ;  /* 0x0000d00004047a10 */ /* 0x000fe20007f3e0ff */
[----:B------:R-:W-:Y:S01]  /*be90*/  UIADD3 UR9, UP2, UR9, -0x400, URZ ;  /* 0xfffffc0009097890 */ /* 0x000fe2000ff5e03f */
[----:B------:R-:W-:Y:S01]  /*bea0*/  IADD3 R87, P0, R87, R2, RZ ;  /* 0x0000000257577210 */ /* 0x000fe20007f1e0ff */
[----:B------:R-:W-:Y:S01]  /*beb0*/  UIADD3.X UR16, UR16, -0x1, URZ, UP0, !UPT ;  /* 0xffffffff10107890 */ /* 0x000fe200087fe43f */
[----:B------:R-:W-:Y:S01]  /*bec0*/  IADD3.X R5, R5, c[0x0][0x344], RZ, P1, !PT ;  /* 0x0000d10005057a10 */ /* 0x000fe20000ffe4ff */
[----:B------:R-:W-:Y:S01]  /*bed0*/  UIADD3.X UR18, UR18, -0x1, URZ, UP1, !UPT ;  /* 0xffffffff12127890 */ /* 0x000fe20008ffe43f */
[----:B------:R-:W-:Y:S01]  /*bee0*/  IADD3.X R86, R86, R7, R3, P0, !PT ;  /* 0x0000000756567210 */ /* 0x000fe200007fe403 */
[----:B------:R-:W-:Y:S01]  /*bef0*/  UIADD3.X UR14, UR14, -0x1, URZ, UP2, !UPT ;  /* 0xffffffff0e0e7890 */ /* 0x000fe200097fe43f */
[----:B------:R-:W-:-:S02]  /*bf00*/  LEA R2, P0, R87, R4, 0x1 ;  /* 0x0000000457027211 */ /* 0x000fc400078008ff */
[----:B------:R-:W-:Y:S02]  /*bf10*/  ISETP.GE.AND P3, PT, R41, R77, PT ;  /* 0x0000004d2900720c */ /* 0x000fe40003f66270 */
[----:B------:R-:W-:Y:S02]  /*bf20*/  LEA.HI.X R3, R87, R5, R86, 0x1, P0 ;  /* 0x0000000557037211 */ /* 0x000fe400000f0c56 */
[-C--:B------:R-:W-:Y:S02]  /*bf30*/  ISETP.GE.AND P4, PT, R42, R77.reuse, PT ;  /* 0x0000004d2a00720c */ /* 0x080fe40003f86270 */
[-C--:B------:R-:W-:Y:S01]  /*bf40*/  ISETP.GE.AND P5, PT, R43, R77.reuse, PT ;  /* 0x0000004d2b00720c */ /* 0x080fe20003fa6270 */
[----:B------:R0:W-:Y:S01]  /*bf50*/  @!P2 STG.E.U16 [R2.64], R53 ;  /* 0x000000350200a986 */ /* 0x0001e2000c10150c */
[-C--:B------:R-:W-:Y:S02]  /*bf60*/  ISETP.GE.AND P2, PT, R40, R77.reuse, PT ;  /* 0x0000004d2800720c */ /* 0x080fe40003f46270 */
        /* <DEDUP_REMOVED lines=30> */
.L_x_5125:
[----:B------:R-:W-:Y:S02]  /*c150*/  ISETP.NE.U32.AND P0, PT, RZ, c[0x0][0x328], PT ;  /* 0x0000ca00ff007a0c */ /* 0x000fe40003f05070 */
[----:B------:R-:W-:Y:S02]  /*c160*/  ISETP.NE.U32.AND P2, PT, RZ, c[0x0][0x348], PT ;  /* 0x0000d200ff007a0c */ /* 0x000fe40003f45070 */
[----:B------:R-:W-:Y:S02]  /*c170*/  ISETP.NE.AND.EX P1, PT, RZ, c[0x0][0x32c], PT, P0 ;  /* 0x0000cb00ff007a0c */ /* 0x000fe40003f25300 */
[----:B------:R-:W-:-:S11]  /*c180*/  ISETP.NE.AND.EX P0, PT, RZ, c[0x0][0x34c], PT, P2 ;  /* 0x0000d300ff007a0c */ /* 0x000fd60003f05320 */
[----:B------:R-:W-:Y:S05]  /*c190*/  @!P1 BRA `(.L_x_5206) ;  /* 0x0000014000009947 */ /* 0x000fea0003800000 */
[----:B0-----:R-:W0:Y:S01]  /*c1a0*/  SHFL.DOWN P1, R3, R26, 0x1, 0x1f ;  /* 0x08201f001a037f89 */ /* 0x001e220000020000 */
[----:B------:R-:W-:Y:S03]  /*c1b0*/  BSSY B0, `(.L_x_5206) ;  /* 0x0000012000007945 */ /* 0x000fe60003800000 */
[----:B------:R-:W3:Y:S01]  /*c1c0*/  S2R R6, SR_LANEID ;  /* 0x0000000000067919 */ /* 0x000ee20000000000 */
[----:B0-----:R-:W-:Y:S01]  /*c1d0*/  @P1 FADD R3, R3, R26 ;  /* 0x0000001a03031221 */ /* 0x001fe20000000000 */
[----:B---3--:R-:W-:-:S04]  /*c1e0*/  ISETP.NE.AND P2, PT, R6, RZ, PT ;  /* 0x000000ff0600720c */ /* 0x008fc80003f45270 */
        /* <DEDUP_REMOVED lines=14> */
.L_x_5207:
[----:B0-----:R-:W-:Y:S05]  /*c2d0*/  BSYNC B0 ;  /* 0x0000000000007941 */ /* 0x001fea0003800000 */
.L_x_5206:
        /* <DEDUP_REMOVED lines=16> */
[----:B----4-:R-:W-:-:S04]  /*c3e0*/  ISETP.NE.AND P0, PT, R15, RZ, PT ;  /* 0x000000ff0f00720c */ /* 0x010fc80003f05270 */
[----:B------:R0:W-:Y:S04]  /*c3f0*/  @!P1 STS [0xc74], R7 ;  /* 0x000c7407ff009388 */ /* 0x0001e80000000800 */
[----:B------:R-:W-:Y:S06]  /*c400*/  BAR.SYNC.DEFER_BLOCKING 0x0 ;  /* 0x0000000000007b1d */ /* 0x000fec0000010000 */
[----:B------:R-:W-:Y:S05]  /*c410*/  @P0 BRA `(.L_x_5210) ;  /* 0x0000004000000947 */ /* 0x000fea0003800000 */
[----:B0-----:R0:W-:Y:S01]  /*c420*/  RED.E.ADD.F32.FTZ.RN.STRONG.GPU [R10.64], R7 ;  /* 0x000000070a00798e */ /* 0x0011e2000c10e78c */
[----:B------:R-:W-:Y:S01]  /*c430*/  HFMA2.MMA R15, -RZ, RZ, 0, 0 ;  /* 0x00000000ff0f7435 */ /* 0x000fe200000001ff */
[----:B------:R-:W-:Y:S05]  /*c440*/  BRA `(.L_x_5210) ;  /* 0x0000001000007947 */ /* 0x000fea0003800000 */
.L_x_5209:
[----:B------:R-:W3:Y:S02]  /*c450*/  S2R R15, SR_TID.X ;  /* 0x00000000000f7919 */ /* 0x000ee40000002100 */
.L_x_5210:
[----:B0-----:R-:W-:Y:S05]  /*c460*/  BSYNC B0 ;  /* 0x0000000000007941 */ /* 0x001fea0003800000 */
.L_x_5208:
[----:B---3--:R-:W-:-:S13]  /*c470*/  ISETP.GE.AND P0, PT, R15, c[0x0][0x16c], PT ;  /* 0x00005b000f007a0c */ /* 0x008fda0003f06270 */
        /* <DEDUP_REMOVED lines=9> */
.L_x_5211:
        /* <DEDUP_REMOVED lines=26> */
.L_x_5212:
        /* <DEDUP_REMOVED lines=13> */
.L_x_9075:


//--------------------- .text._Z25selective_scan_bwd_kernelI32Selective_Scan_bwd_kernel_traitsILi32ELi16ELb0ELb1ELb0ELb0ELb0EN3c104HalfEfEEv12SSMParamsBwd --------------------------
	.section	.text._Z25selective_scan_bwd_kernelI32Selective_Scan_bwd_kernel_traitsILi32ELi16ELb0ELb1ELb0ELb0ELb0EN3c104HalfEfEEv12SSMParamsBwd,"ax",@progbits
	.sectioninfo	@"SHI_REGISTERS=254"
	.align	128
        .global         _Z25selective_scan_bwd_kernelI32Selective_Scan_bwd_kernel_traitsILi32ELi16ELb0ELb1ELb0ELb0ELb0EN3c104HalfEfEEv12SSMParamsBwd
        .type           _Z25selective_scan_bwd_kernelI32Selective_Scan_bwd_kernel_traitsILi32ELi16ELb0ELb1ELb0ELb0ELb0EN3c104HalfEfEEv12SSMParamsBwd,@function
        .size           _Z25selective_scan_bwd_kernelI32Selective_Scan_bwd_kernel_traitsILi32ELi16ELb0ELb1ELb0ELb0ELb0EN3c104HalfEfEEv12SSMParamsBwd,(.L_x_9076 - _Z25selective_scan_bwd_kernelI32Selective_Scan_bwd_kernel_traitsILi32ELi16ELb0ELb1ELb0ELb0ELb0EN3c104HalfEfEEv12SSMParamsBwd)
        .other          _Z25selective_scan_bwd_kernelI32Selective_Scan_bwd_kernel_traitsILi32ELi16ELb0ELb1ELb0ELb0ELb0EN3c104HalfEfEEv12SSMParamsBwd,@"STO_CUDA_ENTRY STV_DEFAULT"
_Z25selective_scan_bwd_kernelI32Selective_Scan_bwd_kernel_traitsILi32ELi16ELb0ELb1ELb0ELb0ELb0EN3c104HalfEfEEv12SSMParamsBwd:
.text._Z25selective_scan_bwd_kernelI32Selective_Scan_bwd_kernel_traitsILi32ELi16ELb0ELb1ELb0ELb0ELb0EN3c104HalfEfEEv12SSMParamsBwd:
        /* <DEDUP_REMOVED lines=77> */
[----:B------:R-:W-:Y:S01]  /*04d0*/  IADD3 R16, P3, R13, R4, RZ ;  /* 0x000000040d107210 */ /* 0x000fe20007f7e0ff */
        /* <DEDUP_REMOVED lines=45> */
[----:B---3--:R-:W-:-:S07]  /*07b0*/  IMAD.SHL.U32 R131, R136, 0x10, RZ ;  /* 0x0000001088837824 */ /* 0x008fce00078e00ff */
[----:B------:R4:W3:Y:S01]  /*07c0*/  R2UR UR18, R16 ;  /* 0x00000000101273c2 */ /* 0x0008e200000e0000 */
[----:B------:R-:W-:-:S07]  /*07d0*/  LOP3.LUT R131, R131, 0xfffffe00, RZ, 0xc0, !PT ;  /* 0xfffffe0083837812 */ /* 0x000fce00078ec0ff */
[----:B------:R4:W0:Y:S08]  /*07e0*/  R2UR UR11, R3 ;  /* 0x00000000030b73c2 */ /* 0x00083000000e0000 */
[----:B-12---:R4:W0:Y:S02]  /*07f0*/  R2UR UR16, R12 ;  /* 0x000000000c1073c2 */ /* 0x00682400000e0000 */
.L_x_5257:
        /* <DEDUP_REMOVED lines=19> */
[----:B--2---:R0:W2:Y:S01]  /*0930*/  @!P0 LDG.E.U16 R13, [R10.64] ;  /* 0x0000000e0a0d8981 */ /* 0x0040a2000c1e1500 */
        /* <DEDUP_REMOVED lines=79> */
[-C--:B------:R-:W-:Y:S02]  /*0e30*/  LEA.HI.SX32 R30, R30, R135.reuse, 0x1b ;  /* 0x000000871e1e7211 */ /* 0x080fe400078fdaff */
[C---:B------:R-:W-:Y:S02]  /*0e40*/  IADD3 R10, R135.reuse, 0x180, RZ ;  /* 0x00000180870a7810 */ /* 0x040fe40007ffe0ff */
[----:B------:R-:W-:Y:S02]  /*0e50*/  LEA.HI.SX32 R32, R32, R135, 0x1b ;  /* 0x0000008720207211 */ /* 0x000fe400078fdaff */
[----:B------:R-:W-:Y:S02]  /*0e60*/  SHF.L.U32 R107, R26, 0x1, RZ ;  /* 0x000000011a6b7819 */ /* 0x000fe400000006ff */
[----:B------:R-:W-:Y:S01]  /*0e70*/  IADD3 R26, R135, 0x1e0, RZ ;  /* 0x000001e0871a7810 */ /* 0x000fe20007ffe0ff */
[----:B------:R-:W-:Y:S01]  /*0e80*/  IMAD.SHL.U32 R105, R30, 0x2, RZ ;  /* 0x000000021e697824 */ /* 0x000fe200078e00ff */
[----:B------:R-:W-:-:S02]  /*0e90*/  SHF.L.U32 R106, R28, 0x1, RZ ;  /* 0x000000011c6a7819 */ /* 0x000fc400000006ff */
[-C--:B------:R-:W-:Y:S02]  /*0ea0*/  LEA.HI.SX32 R10, R10, R135.reuse, 0x1b ;  /* 0x000000870a0a7211 */ /* 0x080fe400078fdaff */
[----:B------:R-:W-:Y:S02]  /*0eb0*/  SHF.L.U32 R104, R32, 0x1, RZ ;  /* 0x0000000120687819 */ /* 0x000fe400000006ff */
[----:B------:R-:W-:Y:S02]  /*0ec0*/  LEA.HI.SX32 R26, R26, R135, 0x1b ;  /* 0x000000871a1a7211 */ /* 0x000fe400078fdaff */
[----:B------:R-:W-:Y:S02]  /*0ed0*/  SHF.L.U32 R102, R10, 0x1, RZ ;  /* 0x000000010a667819 */ /* 0x000fe400000006ff */
[----:B------:R-:W-:Y:S02]  /*0ee0*/  SHF.L.U32 R99, R26, 0x1, RZ ;  /* 0x000000011a637819 */ /* 0x000fe400000006ff */
[----:B------:R-:W-:-:S02]  /*0ef0*/  ISETP.GE.AND P2, PT, R2, UR10, PT ;  /* 0x0000000a02007c0c */ /* 0x000fc4000bf46270 */
[----:B------:R-:W-:Y:S02]  /*0f00*/  ISETP.GE.AND P1, PT, R129, UR10, PT ;  /* 0x0000000a81007c0c */ /* 0x000fe4000bf26270 */
[----:B------:R-:W-:Y:S02]  /*0f10*/  MOV R10, UR17 ;  /* 0x00000011000a7c02 */ /* 0x000fe40008000f00 */
[----:B------:R-:W-:Y:S02]  /*0f20*/  MOV R11, UR18 ;  /* 0x00000012000b7c02 */ /* 0x000fe40008000f00 */
[----:B------:R-:W-:-:S03]  /*0f30*/  ISETP.GE.AND P0, PT, R128, UR10, PT ;  /* 0x0000000a80007c0c */ /* 0x000fc6000bf06270 */
[----:B------:R-:W-:Y:S01]  /*0f40*/  IMAD.WIDE R10, R2, 0x2, R10 ;  /* 0x00000002020a7825 */ /* 0x000fe200078e020a */
        /* <DEDUP_REMOVED lines=20> */
[----:B------:R0:W-:Y:S01]  /*1090*/  STS.U16 [R107+0x1c0], R16 ;  /* 0x0001c0106b007388 */ /* 0x0001e20000000400 */
[----:B------:R-:W-:Y:S02]  /*10a0*/  LEA.HI.SX32 R98, R0, R0, 0x1b ;  /* 0x0000000000627211 */ /* 0x000fe400078fdaff */
[----:B------:R-:W-:Y:S01]  /*10b0*/  SHF.L.U32 R100, R14, 0x1, RZ ;  /* 0x000000010e647819 */ /* 0x000fe200000006ff */
        /* <DEDUP_REMOVED lines=31> */
[----:B------:R-:W-:Y:S02]  /*12b0*/  PRMT R17, RZ, 0x7610, R17 ;  /* 0x00007610ff117816 */ /* 0x000fe40000000011 */
[----:B0-----:R-:W-:Y:S02]  /*12c0*/  PRMT R16, RZ, 0x7610, R16 ;  /* 0x00007610ff107816 */ /* 0x001fe40000000010 */
[----:B------:R-:W-:-:S02]  /*12d0*/  PRMT R19, RZ, 0x7610, R19 ;  /* 0x00007610ff137816 */ /* 0x000fc40000000013 */
[----:B-1----:R-:W-:Y:S02]  /*12e0*/  PRMT R18, RZ, 0x7610, R18 ;  /* 0x00007610ff127816 */ /* 0x002fe40000000012 */
[----:B------:R-:W-:Y:S01]  /*12f0*/  PRMT R21, RZ, 0x7610, R21 ;  /* 0x00007610ff157816 */ /* 0x000fe20000000015 */
[----:B------:R0:W5:Y:S01]  /*1300*/  @!P2 LDG.E.U16 R13, [R10.64] ;  /* 0x0000000e0a0da981 */ /* 0x000162000c1e1500 */
        /* <DEDUP_REMOVED lines=17> */
[----:B--2---:R-:W-:Y:S02]  /*1420*/  PRMT R20, RZ, 0x7610, R20 ;  /* 0x00007610ff147816 */ /* 0x004fe40000000014 */
[----:B------:R-:W-:Y:S02]  /*1430*/  PRMT R23, RZ, 0x7610, R23 ;  /* 0x00007610ff177816 */ /* 0x000fe40000000017 */
[----:B------:R-:W-:Y:S02]  /*1440*/  PRMT R0, RZ, 0x7610, R0 ;  /* 0x00007610ff007816 */ /* 0x000fe40000000000 */
[----:B---3--:R-:W-:Y:S01]  /*1450*/  PRMT R25, RZ, 0x7610, R25 ;  /* 0x00007610ff197816 */ /* 0x008fe20000000019 */
[----:B------:R0:W2:Y:S01]  /*1460*/  @!P0 LDG.E.U16 R20, [R10.64+0x240] ;  /* 0x0002400e0a148981 */ /* 0x0000a2000c1e1500 */
[----:B----4-:R-:W-:-:S02]  /*1470*/  PRMT R22, RZ, 0x7610, R22 ;  /* 0x00007610ff167816 */ /* 0x010fc40000000016 */
[----:B------:R-:W-:Y:S01]  /*1480*/  PRMT R27, RZ, 0x7610, R27 ;  /* 0x00007610ff1b7816 */ /* 0x000fe2000000001b */
[----:B------:R0:W3:Y:S01]  /*1490*/  @!P4 LDG.E.U16 R23, [R10.64+0x280] ;  /* 0x0002800e0a17c981 */ /* 0x0000e2000c1e1500 */
[----:B------:R-:W-:-:S03]  /*14a0*/  PRMT R24, RZ, 0x7610, R24 ;  /* 0x00007610ff187816 */ /* 0x000fc60000000018 */
        /* <DEDUP_REMOVED lines=8> */
[----:B0-----:R-:W-:Y:S02]  /*1530*/  MOV R10, UR11 ;  /* 0x0000000b000a7c02 */ /* 0x001fe40008000f00 */
[----:B------:R-:W-:Y:S02]  /*1540*/  MOV R11, UR16 ;  /* 0x00000010000b7c02 */ /* 0x000fe40008000f00 */
        /* <DEDUP_REMOVED lines=29> */
[----:B--2---:R-:W-:Y:S04]  /*1720*/  STS.U16 [R105+0x240], R20 ;  /* 0x0002401469007388 */ /* 0x004fe80000000400 */
[----:B---3--:R-:W-:Y:S04]  /*1730*/  STS.U16 [R104+0x280], R23 ;  /* 0x0002801768007388 */ /* 0x008fe80000000400 */
[----:B----4-:R-:W-:Y:S04]  /*1740*/  STS.U16 [R103+0x2c0], R0 ;  /* 0x0002c00067007388 */ /* 0x010fe80000000400 */
        /* <DEDUP_REMOVED lines=49> */
[----:B------:R-:W-:Y:S01]  /*1a60*/  HADD2.F32 R11, -RZ, R97.H0_H0 ;  /* 0x20000061ff0b7230 */ /* 0x000fe20000004100 */
[----:B------:R-:W-:Y:S01]  /*1a70*/  ISETP.LT.AND P0, PT, RZ, c[0x0][0x16c], PT ;  /* 0x00005b00ff007a0c */ /* 0x000fe20003f01270 */
[----:B-1----:R-:W-:Y:S02]  /*1a80*/  HADD2.F32 R0, -RZ, R0.H0_H0 ;  /* 0x20000000ff007230 */ /* 0x002fe40000004100 */
[----:B--2---:R-:W-:Y:S02]  /*1a90*/  HADD2.F32 R12, -RZ, R12.H0_H0 ;  /* 0x2000000cff0c7230 */ /* 0x004fe40000004100 */
[----:B---3--:R-:W-:Y:S02]  /*1aa0*/  HADD2.F32 R13, -RZ, R13.H0_H0 ;  /* 0x2000000dff0d7230 */ /* 0x008fe40000004100 */
[----:B----4-:R-:W-:Y:S02]  /*1ab0*/  HADD2.F32 R14, -RZ, R14.H0_H0 ;  /* 0x2000000eff0e7230 */ /* 0x010fe40000004100 */
        /* <DEDUP_REMOVED lines=135> */
.L_x_5214:
        /* <DEDUP_REMOVED lines=15> */
.L_x_5252:
[----:B------:R-:W-:Y:S01]  /*2420*/  SHF.R.S32.HI R142, RZ, 0x1f, R19 ;  /* 0x0000001fff8e7819 */ /* 0x000fe20000011413 */
[----:B------:R-:W-:Y:S01]  /*2430*/  ULDC UR10, c[0x0][0x168] ;  /* 0x00005a00000a7ab9 */ /* 0x000fe20000000800 */
[--C-:B------:R-:W-:Y:S01]  /*2440*/  SHF.R.S32.HI R3, RZ, 0x1f, R2.reuse ;  /* 0x0000001fff037819 */ /* 0x100fe20000011402 */
[----:B------:R-:W-:Y:S01]  /*2450*/  UIADD3 UR10, -UR9, UR10, URZ ;  /* 0x0000000a090a7290 */ /* 0x000fe2000fffe13f */
[----:B------:R-:W-:Y:S01]  /*2460*/  LOP3.LUT R129, R2, 0x20, RZ, 0xfc, !PT ;  /* 0x0000002002817812 */ /* 0x000fe200078efcff */
[----:B------:R-:W-:Y:S01]  /*2470*/  IMAD R12, R142, c[0x0][0x1a0], RZ ;  /* 0x000068008e0c7a24 */ /* 0x000fe200078e02ff */
[C---:B------:R-:W-:Y:S01]  /*2480*/  LOP3.LUT R128, R2.reuse, 0x40, RZ, 0xfc, !PT ;  /* 0x0000004002807812 */ /* 0x040fe200078efcff */
[----:B------:R-:W-:Y:S01]  /*2490*/  IMAD.WIDE.U32 R10, R19, c[0x0][0x1a0], R2 ;  /* 0x00006800130a7a25 */ /* 0x000fe200078e0002 */
[----:B------:R-:W-:-:S02]  /*24a0*/  LOP3.LUT R127, R2, 0x60, RZ, 0xfc, !PT ;  /* 0x00000060027f7812 */ /* 0x000fc400078efcff */
[----:B------:R-:W-:Y:S01]  /*24b0*/  ISETP.GE.AND P2, PT, R2, UR10, PT ;  /* 0x0000000a02007c0c */ /* 0x000fe2000bf46270 */
[----:B------:R-:W-:Y:S01]  /*24c0*/  IMAD R13, R19, c[0x0][0x1a4], R12 ;  /* 0x00006900130d7a24 */ /* 0x000fe200078e020c */
[----:B------:R-:W-:Y:S01]  /*24d0*/  ISETP.GE.AND P1, PT, R129, UR10, PT ;  /* 0x0000000a81007c0c */ /* 0x000fe2000bf26270 */
[----:B------:R-:W-:Y:S01]  /*24e0*/  IMAD R12, R138, c[0x0][0x180], RZ ;  /* 0x000060008a0c7a24 */ /* 0x000fe200078e02ff */
[----:B------:R-:W-:Y:S02]  /*24f0*/  LEA R14, P0, R10, R134, 0x1 ;  /* 0x000000860a0e7211 */ /* 0x000fe400078008ff */
[----:B------:R-:W-:Y:S02]  /*2500*/  IADD3 R11, R11, R13, RZ ;  /* 0x0000000d0b0b7210 */ /* 0x000fe40007ffe0ff */
[----:B------:R-:W-:Y:S02]  /*2510*/  PRMT R17, RZ, 0x7610, R17 ;  /* 0x00007610ff117816 */ /* 0x000fe40000000011 */
[----:B------:R-:W-:-:S02]  /*2520*/  LOP3.LUT R126, R2, 0x80, RZ, 0xfc, !PT ;  /* 0x00000080027e7812 */ /* 0x000fc400078efcff */
[----:B------:R-:W-:Y:S02]  /*2530*/  LEA.HI.X R15, R10, R133, R11, 0x1, P0 ;  /* 0x000000850a0f7211 */ /* 0x000fe400000f0c0b */
[----:B------:R-:W-:Y:S02]  /*2540*/  PRMT R16, RZ, 0x7610, R16 ;  /* 0x00007610ff107816 */ /* 0x000fe40000000010 */
[C---:B------:R-:W-:Y:S01]  /*2550*/  LOP3.LUT R125, R2.reuse, 0xa0, RZ, 0xfc, !PT ;  /* 0x000000a0027d7812 */ /* 0x040fe200078efcff */
[----:B--2---:R0:W2:Y:S01]  /*2560*/  @!P2 LDG.E.U16 R17, [R14.64] ;  /* 0x0000000e0e11a981 */ /* 0x0040a2000c1e1500 */
        /* <DEDUP_REMOVED lines=15> */
[----:B----4-:R0:W4:Y:S01]  /*2660*/  @!P0 LDG.E.U16 R149, [R14.64+0x80] ;  /* 0x0000800e0e958981 */ /* 0x010122000c1e1500 */
        /* <DEDUP_REMOVED lines=46> */
[----:B------:R1:W4:Y:S01]  /*2950*/  LDG.E R140, [R12.64] ;  /* 0x0000000e0c8c7981 */ /* 0x000322000c1e1900 */
[----:B0-----:R-:W-:Y:S02]  /*2960*/  IMAD R14, R138, c[0x0][0x1b8], RZ ;  /* 0x00006e008a0e7a24 */ /* 0x001fe400078e02ff */
        /* <DEDUP_REMOVED lines=8> */
[----:B------:R-:W-:Y:S01]  /*29f0*/  LEA.HI.X R15, R10, c[0x0][0x234], R11, 0x2, P0 ;  /* 0x00008d000a0f7a11 */ /* 0x000fe200000f140b */
[----:B--2---:R-:W-:Y:S04]  /*2a00*/  STS.U16 [R114], R17 ;  /* 0x0000001172007388 */ /* 0x004fe80000000400 */
[----:B---3--:R0:W-:Y:S04]  /*2a10*/  STS.U16 [R113+0x40], R16 ;  /* 0x0000401071007388 */ /* 0x0081e80000000400 */
[----:B----4-:R2:W-:Y:S04]  /*2a20*/  STS.U16 [R112+0x80], R149 ;  /* 0x0000809570007388 */ /* 0x0105e80000000400 */
        /* <DEDUP_REMOVED lines=14> */
[----:B-1----:R1:W4:Y:S01]  /*2b10*/  LDG.E R13, [R14.64] ;  /* 0x0000000e0e0d7981 */ /* 0x002322000c1e1900 */
[----:B------:R-:W-:Y:S02]  /*2b20*/  ISETP.NE.AND P1, PT, R136, RZ, PT ;  /* 0x000000ff8800720c */ /* 0x000fe40003f25270 */
[----:B------:R-:W-:Y:S01]  /*2b30*/  LEA R10, R0, R19, 0x8 ;  /* 0x00000013000a7211 */ /* 0x000fe200078e40ff */
[----:B------:R-:W0:Y:S01]  /*2b40*/  LDS.U16 R146, [R98] ;  /* 0x0000000062927984 */ /* 0x000e220000000400 */
[----:B------:R-:W-:Y:S01]  /*2b50*/  FMUL.FTZ R12, R140, 1.4426950216293334961 ;  /* 0x3fb8aa3b8c0c7820 */ /* 0x000fe20000410000 */
[----:B------:R-:W-:Y:S02]  /*2b60*/  LOP3.LUT P0, RZ, R136, 0x1f, RZ, 0xc0, !PT ;  /* 0x0000001f88ff7812 */ /* 0x000fe4000780c0ff */
[----:B------:R-:W0:Y:S01]  /*2b70*/  LDS.U16 R148, [R98+0x2] ;  /* 0x0000020062947984 */ /* 0x000e220000000400 */
[----:B------:R-:W-:-:S03]  /*2b80*/  FMUL.FTZ R177, R64, R12 ;  /* 0x0000000c40b17220 */ /* 0x000fc60000410000 */
[----:B------:R-:W0:Y:S03]  /*2b90*/  LDS.U16 R166, [R98+0x4] ;  /* 0x0000040062a67984 */ /* 0x000e260000000400 */
[----:B------:R-:W0:Y:S01]  /*2ba0*/  MUFU.EX2 R177, R177 ;  /* 0x000000b100b17308 */ /* 0x000e220000000800 */
[----:B------:R-:W-:Y:S01]  /*2bb0*/  @P1 IADD3 R10, R136, 0x200, RZ ;  /* 0x00000200880a1810 */ /* 0x000fe20007ffe0ff */
[----:B------:R-:W0:Y:S03]  /*2bc0*/  LDS.U16 R165, [R98+0x6] ;  /* 0x0000060062a57984 */ /* 0x000e260000000400 */
[----:B-1----:R-:W-:Y:S01]  /*2bd0*/  SHF.L.U32 R14, R10, 0x2, RZ ;  /* 0x000000020a0e7819 */ /* 0x002fe200000006ff */
[----:B------:R-:W1:Y:S01]  /*2be0*/  LDS.U16 R164, [R98+0x8] ;  /* 0x0000080062a47984 */ /* 0x000e620000000400 */
[----:B------:R-:W-:-:S03]  /*2bf0*/  ISETP.LT.OR P2, PT, R130, 0x2, P0 ;  /* 0x000000028200780c */ /* 0x000fc60000741670 */
        /* <DEDUP_REMOVED lines=11> */
[----:B0-----:R0:W-:Y:S01]  /*2cb0*/  STS [R14+0xea8], R177 ;  /* 0x000ea8b10e007388 */ /* 0x0011e20000000800 */
[----:B------:R-:W-:-:S02]  /*2cc0*/  FMUL.FTZ R202, R67, R12 ;  /* 0x0000000c43ca7220 */ /* 0x000fc40000410000 */
[-C--:B------:R-:W-:Y:S01]  /*2cd0*/  FMUL.FTZ R201, R62, R12.reuse ;  /* 0x0000000c3ec97220 */ /* 0x080fe20000410000 */
[----:B------:R-:W-:Y:S01]  /*2ce0*/  @!P2 IADD3 R16, R130, -0x2, RZ ;  /* 0xfffffffe8210a810 */ /* 0x000fe20007ffe0ff */
[-C--:B------:R-:W-:Y:S02]  /*2cf0*/  FMUL.FTZ R200, R65, R12.reuse ;  /* 0x0000000c41c87220 */ /* 0x080fe40000410000 */
[----:B------:R-:W0:Y:S01]  /*2d00*/  MUFU.EX2 R202, R202 ;  /* 0x000000ca00ca7308 */ /* 0x000e220000000800 */
[----:B------:R-:W-:Y:S02]  /*2d10*/  FMUL.FTZ R199, R60, R12 ;  /* 0x0000000c3cc77220 */ /* 0x000fe40000410000 */
[----:B------:R-:W-:-:S05]  /*2d20*/  @!P2 IMAD R11, R16, c[0x0][0x16c], R19 ;  /* 0x00005b00100baa24 */ /* 0x000fca00078e0213 */
[----:B------:R-:W0:Y:S01]  /*2d30*/  MUFU.EX2 R201, R201 ;  /* 0x000000c900c97308 */ /* 0x000e220000000800 */
[----:B------:R-:W-:Y:S01]  /*2d40*/  MOV R234, RZ ;  /* 0x000000ff00ea7202 */ /* 0x000fe20000000f00 */
[----:B------:R-:W-:Y:S01]  /*2d50*/  @!P2 IMAD.WIDE R10, R11, 0x8, R8 ;  /* 0x000000080b0aa825 */ /* 0x000fe200078e0208 */
[----:B------:R-:W-:Y:S03]  /*2d60*/  BAR.SYNC.DEFER_BLOCKING 0x0 ;  /* 0x0000000000007b1d */ /* 0x000fe60000010000 */
[----:B------:R-:W-:-:S03]  /*2d70*/  FMUL.FTZ R219, R63, R12 ;  /* 0x0000000c3fdb7220 */ /* 0x000fc60000410000 */
[----:B------:R-:W0:Y:S01]  /*2d80*/  MUFU.EX2 R200, R200 ;  /* 0x000000c800c87308 */ /* 0x000e220000000800 */
[----:B------:R-:W-:-:S07]  /*2d90*/  FMUL.FTZ R218, R58, R12 ;  /* 0x0000000c3ada7220 */ /* 0x000fce0000410000 */
[----:B------:R-:W0:Y:S01]  /*2da0*/  MUFU.EX2 R199, R199 ;  /* 0x000000c700c77308 */ /* 0x000e220000000800 */
[----:B------:R-:W-:-:S07]  /*2db0*/  FMUL.FTZ R216, R61, R12 ;  /* 0x0000000c3dd87220 */ /* 0x000fce0000410000 */
[----:B------:R-:W1:Y:S01]  /*2dc0*/  MUFU.EX2 R219, R219 ;  /* 0x000000db00db7308 */ /* 0x000e620000000800 */
[----:B------:R0:W5:Y:S01]  /*2dd0*/  @!P2 LDG.E R234, [R10.64+0x4] ;  /* 0x0000040e0aeaa981 */ /* 0x000162000c1e1900 */
[----:B------:R-:W-:-:S06]  /*2de0*/  FMUL.FTZ R214, R56, R12 ;  /* 0x0000000c38d67220 */ /* 0x000fcc0000410000 */
[----:B------:R-:W1:Y:S01]  /*2df0*/  MUFU.EX2 R218, R218 ;  /* 0x000000da00da7308 */ /* 0x000e620000000800 */
[----:B0-----:R-:W-:-:S04]  /*2e00*/  FMUL.FTZ R10, R177, R202 ;  /* 0x000000cab10a7220 */ /* 0x001fc80000410000 */
[----:B------:R-:W-:-:S03]  /*2e10*/  FMUL.FTZ R11, R201, R10 ;  /* 0x0000000ac90b7220 */ /* 0x000fc60000410000 */
[----:B------:R-:W0:Y:S01]  /*2e20*/  MUFU.EX2 R216, R216 ;  /* 0x000000d800d87308 */ /* 0x000e220000000800 */
[-C--:B------:R-:W-:Y:S02]  /*2e30*/  FMUL.FTZ R15, R59, R12.reuse ;  /* 0x0000000c3b0f7220 */ /* 0x080fe40000410000 */
[----:B------:R-:W-:Y:S01]  /*2e40*/  FMUL.FTZ R10, R200, R11 ;  /* 0x0000000bc80a7220 */ /* 0x000fe20000410000 */
[----:B------:R-:W-:Y:S01]  /*2e50*/  ISETP.NE.AND P2, PT, R136, 0x1f, PT ;  /* 0x0000001f8800780c */ /* 0x000fe20003f45270 */
[----:B------:R-:W-:Y:S02]  /*2e60*/  FMUL.FTZ R228, R54, R12 ;  /* 0x0000000c36e47220 */ /* 0x000fe40000410000 */
[----:B------:R-:W-:Y:S01]  /*2e70*/  FMUL.FTZ R10, R199, R10 ;  /* 0x0000000ac70a7220 */ /* 0x000fe20000410000 */
[----:B------:R-:W0:Y:S01]  /*2e80*/  MUFU.EX2 R214, R214 ;  /* 0x000000d600d67308 */ /* 0x000e220000000800 */
[----:B------:R-:W-:Y:S02]  /*2e90*/  FMUL.FTZ R233, R57, R12 ;  /* 0x0000000c39e97220 */ /* 0x000fe40000410000 */
[----:B-1----:R-:W-:-:S05]  /*2ea0*/  FMUL.FTZ R11, R219, R10 ;  /* 0x0000000adb0b7220 */ /* 0x002fca0000410000 */
[----:B------:R-:W1:Y:S01]  /*2eb0*/  MUFU.EX2 R15, R15 ;  /* 0x0000000f000f7308 */ /* 0x000e620000000800 */
[----:B------:R-:W-:Y:S01]  /*2ec0*/  FMUL.FTZ R11, R218, R11 ;  /* 0x0000000bda0b7220 */ /* 0x000fe20000410000 */
[----:B------:R1:W4:Y:S01]  /*2ed0*/  @P2 LDS R249, [R136.X4+0x16ac] ;  /* 0x0016ac0088f92984 */ /* 0x0003220000004800 */
[----:B------:R-:W-:-:S05]  /*2ee0*/  FMUL.FTZ R212, R52, R12 ;  /* 0x0000000c34d47220 */ /* 0x000fca0000410000 */
[----:B------:R-:W1:Y:S01]  /*2ef0*/  MUFU.EX2 R228, R228 ;  /* 0x000000e400e47308 */ /* 0x000e620000000800 */
[----:B0-----:R-:W-:Y:S02]  /*2f00*/  FMUL.FTZ R11, R216, R11 ;  /* 0x0000000bd80b7220 */ /* 0x001fe40000410000 */
[----:B------:R-:W-:-:S05]  /*2f10*/  FMUL.FTZ R217, R55, R12 ;  /* 0x0000000c37d97220 */ /* 0x000fca0000410000 */
[----:B------:R-:W0:Y:S01]  /*2f20*/  MUFU.EX2 R233, R233 ;  /* 0x000000e900e97308 */ /* 0x000e220000000800 */
[----:B------:R-:W-:Y:S02]  /*2f30*/  FMUL.FTZ R10, R214, R11 ;  /* 0x0000000bd60a7220 */ /* 0x000fe40000410000 */
[----:B------:R-:W-:-:S05]  /*2f40*/  FMUL.FTZ R194, R53, R12 ;  /* 0x0000000c35c27220 */ /* 0x000fca0000410000 */
[----:B------:R-:W4:Y:S01]  /*2f50*/  MUFU.EX2 R212, R212 ;  /* 0x000000d400d47308 */ /* 0x000f220000000800 */
[----:B-1----:R-:W-:Y:S02]  /*2f60*/  FMUL.FTZ R11, R15, R10 ;  /* 0x0000000a0f0b7220 */ /* 0x002fe40000410000 */
[----:B------:R-:W-:-:S05]  /*2f70*/  FMUL.FTZ R198, R50, R12 ;  /* 0x0000000c32c67220 */ /* 0x000fca0000410000 */
[----:B------:R-:W1:Y:S01]  /*2f80*/  MUFU.EX2 R217, R217 ;  /* 0x000000d900d97308 */ /* 0x000e620000000800 */
[----:B------:R-:W-:Y:S01]  /*2f90*/  FMUL.FTZ R10, R228, R11 ;  /* 0x0000000be40a7220 */ /* 0x000fe20000410000 */
[----:B--2---:R-:W-:Y:S02]  /*2fa0*/  HADD2.F32 R149, -RZ, R203.H0_H0 ;  /* 0x200000cbff957230 */ /* 0x004fe40000004100 */
[----:B---3--:R-:W-:Y:S01]  /*2fb0*/  HADD2.F32 R144, -RZ, R97.H0_H0 ;  /* 0x20000061ff907230 */ /* 0x008fe20000004100 */
[----:B0-----:R-:W-:-:S03]  /*2fc0*/  FMUL.FTZ R11, R233, R10 ;  /* 0x0000000ae90b7220 */ /* 0x001fc60000410000 */
[----:B------:R-:W-:Y:S01]  /*2fd0*/  MUFU.EX2 R194, R194 ;  /* 0x000000c200c27308 */ /* 0x000fe20000000800 */
[----:B----4-:R-:W-:Y:S01]  /*2fe0*/  FMUL.FTZ R10, R212, R11 ;  /* 0x0000000bd40a7220 */ /* 0x010fe20000410000 */
[----:B------:R-:W-:Y:S01]  /*2ff0*/  HADD2.F32 R151, -RZ, R96.H0_H0 ;  /* 0x20000060ff977230 */ /* 0x000fe20000004100 */
[----:B------:R-:W-:Y:S01]  /*3000*/  FMUL.FTZ R179, R64, R149 ;  /* 0x0000009540b37220 */ /* 0x000fe20000410000 */
[----:B------:R-:W-:-:S04]  /*3010*/  HADD2.F32 R146, -RZ, R146.H0_H0 ;  /* 0x20000092ff927230 */ /* 0x000fc80000004100 */
[----:B------:R-:W0:Y:S01]  /*3020*/  MUFU.EX2 R198, R198 ;  /* 0x000000c600c67308 */ /* 0x000e220000000800 */
[----:B------:R-:W-:Y:S01]  /*3030*/  HADD2.F32 R148, -RZ, R148.H0_H0 ;  /* 0x20000094ff947230 */ /* 0x000fe20000004100 */
[----:B------:R-:W-:Y:S01]  /*3040*/  FMUL.FTZ R243, R67, R144 ;  /* 0x0000009043f37220 */ /* 0x000fe20000410000 */
[----:B------:R-:W-:Y:S01]  /*3050*/  HADD2.F32 R178, -RZ, R95.H0_H0 ;  /* 0x2000005fffb27230 */ /* 0x000fe20000004100 */
[----:B-1----:R-:W-:Y:S01]  /*3060*/  FMUL.FTZ R11, R217, R10 ;  /* 0x0000000ad90b7220 */ /* 0x002fe20000410000 */
[----:B------:R-:W-:Y:S01]  /*3070*/  HADD2.F32 R166, -RZ, R166.H0_H0 ;  /* 0x200000a6ffa67230 */ /* 0x000fe20000004100 */
[----:B------:R-:W-:Y:S02]  /*3080*/  FMUL.FTZ R181, R62, R151 ;  /* 0x000000973eb57220 */ /* 0x000fe40000410000 */
[----:B------:R-:W-:Y:S02]  /*3090*/  FMUL.FTZ R236, R146, R179 ;  /* 0x000000b392ec7220 */ /* 0x000fe40000410000 */
[----:B------:R-:W-:Y:S01]  /*30a0*/  FMUL.FTZ R247, R148, R243 ;  /* 0x000000f394f77220 */ /* 0x000fe20000410000 */
[----:B------:R-:W-:Y:S01]  /*30b0*/  HADD2.F32 R175, -RZ, R94.H0_H0 ;  /* 0x2000005effaf7230 */ /* 0x000fe20000004100 */
[----:B------:R-:W-:Y:S01]  /*30c0*/  FMUL.FTZ R182, R65, R178 ;  /* 0x000000b241b67220 */ /* 0x000fe20000410000 */
[----:B------:R-:W-:Y:S01]  /*30d0*/  HADD2.F32 R165, -RZ, R165.H0_H0 ;  /* 0x200000a5ffa57230 */ /* 0x000fe20000004100 */
[----:B------:R-:W-:-:S02]  /*30e0*/  FMUL.FTZ R180, R166, R181 ;  /* 0x000000b5a6b47220 */ /* 0x000fc40000410000 */
[----:B------:R-:W-:Y:S01]  /*30f0*/  FFMA.FTZ R12, R202, R236, R247 ;  /* 0x000000ecca0c7223 */ /* 0x000fe200000100f7 */
[----:B------:R-:W-:Y:S01]  /*3100*/  HADD2.F32 R176, -RZ, R93.H0_H0 ;  /* 0x2000005dffb07230 */ /* 0x000fe20000004100 */
[----:B------:R-:W-:Y:S01]  /*3110*/  FMUL.FTZ R183, R60, R175 ;  /* 0x000000af3cb77220 */ /* 0x000fe20000410000 */
[----:B------:R-:W-:Y:S01]  /*3120*/  HADD2.F32 R173, -RZ, R92.H0_H0 ;  /* 0x2000005cffad7230 */ /* 0x000fe20000004100 */
[----:B------:R-:W-:Y:S01]  /*3130*/  FMUL.FTZ R245, R165, R182 ;  /* 0x000000b6a5f57220 */ /* 0x000fe20000410000 */
[----:B------:R-:W-:Y:S01]  /*3140*/  HADD2.F32 R174, -RZ, R91.H0_H0 ;  /* 0x2000005bffae7230 */ /* 0x000fe20000004100 */
[----:B------:R-:W-:Y:S01]  /*3150*/  FFMA.FTZ R12, R201, R12, R180 ;  /* 0x0000000cc90c7223 */ /* 0x000fe200000100b4 */
[----:B------:R-:W-:Y:S02]  /*3160*/  HADD2.F32 R171, -RZ, R90.H0_H0 ;  /* 0x2000005affab7230 */ /* 0x000fe40000004100 */
[----:B------:R-:W-:Y:S02]  /*3170*/  HADD2.F32 R172, -RZ, R89.H0_H0 ;  /* 0x20000059ffac7230 */ /* 0x000fe40000004100 */
[----:B------:R-:W-:-:S02]  /*3180*/  HADD2.F32 R169, -RZ, R88.H0_H0 ;  /* 0x20000058ffa97230 */ /* 0x000fc40000004100 */
[----:B------:R-:W-:Y:S02]  /*3190*/  HADD2.F32 R170, -RZ, R87.H0_H0 ;  /* 0x20000057ffaa7230 */ /* 0x000fe40000004100 */
[----:B------:R-:W-:Y:S02]  /*31a0*/  HADD2.F32 R167, -RZ, R86.H0_H0 ;  /* 0x20000056ffa77230 */ /* 0x000fe40000004100 */
[----:B------:R-:W-:Y:S01]  /*31b0*/  HADD2.F32 R164, -RZ, R164.H0_H0 ;  /* 0x200000a4ffa47230 */ /* 0x000fe20000004100 */
[----:B------:R-:W-:Y:S01]  /*31c0*/  BSSY B0, `(.L_x_5216) ;  /* 0x0000034000007945 */ /* 0x000fe20003800000 */
        /* <DEDUP_REMOVED lines=17> */
[----:B0-----:R-:W-:Y:S01]  /*32e0*/  FMUL.FTZ R11, R198, R11 ;  /* 0x0000000bc60b7220 */ /* 0x001fe20000410000 */
[----:B------:R-:W-:Y:S01]  /*32f0*/  HADD2.F32 R155, -RZ, R155.H0_H0 ;  /* 0x2000009bff9b7230 */ /* 0x000fe20000004100 */
[----:B------:R-:W-:Y:S01]  /*3300*/  FMUL.FTZ R190, R164, R183 ;  /* 0x000000b7a4be7220 */ /* 0x000fe20000410000 */
[----:B------:R-:W-:-:S02]  /*3310*/  HADD2.F32 R154, -RZ, R154.H0_H0 ;  /* 0x2000009aff9a7230 */ /* 0x000fc40000004100 */
[----:B------:R-:W-:Y:S01]  /*3320*/  HADD2.F32 R152, -RZ, R152.H0_H0 ;  /* 0x20000098ff987230 */ /* 0x000fe20000004100 */
        /* <DEDUP_REMOVED lines=16> */
[----:B------:R-:W-:-:S04]  /*3430*/  FFMA.FTZ R13, R194, R10, R187 ;  /* 0x0000000ac20d7223 */ /* 0x000fc800000100bb */
[----:B------:R-:W-:-:S04]  /*3440*/  FFMA.FTZ R13, R198, R13, R17 ;  /* 0x0000000dc60d7223 */ /* 0x000fc80000010011 */
[----:B------:R-:W-:Y:S02]  /*3450*/  FFMA.FTZ R16, R217, R13, R232 ;  /* 0x0000000dd9107223 */ /* 0x000fe400000100e8 */
[----:B------:R-:W-:Y:S01]  /*3460*/  FFMA.FTZ R13, R200, R12, R245 ;  /* 0x0000000cc80d7223 */ /* 0x000fe200000100f5 */
[----:B------:R-:W-:Y:S05]  /*3470*/  @P2 BRA `(.L_x_5217) ;  /* 0x0000008000002947 */ /* 0x000fea0003800000 */
[----:B------:R-:W-:Y:S01]  /*3480*/  ISETP.NE.AND P3, PT, R130, c[0x0][0x174], PT ;  /* 0x00005d0082007a0c */ /* 0x000fe20003f65270 */
[----:B------:R-:W-:-:S12]  /*3490*/  HFMA2.MMA R249, -RZ, RZ, 1.875, 0 ;  /* 0x3f800000fff97435 */ /* 0x000fd800000001ff */
[----:B------:R-:W-:-:S04]  /*34a0*/  @P3 IADD3 R153, -R132, c[0x0][0x174], RZ ;  /* 0x00005d0084993a10 */ /* 0x000fc80007ffe1ff */
[----:B------:R-:W-:-:S04]  /*34b0*/  @P3 LEA.HI R12, R153, R153, RZ, 0x1 ;  /* 0x00000099990c3211 */ /* 0x000fc800078f08ff */
[----:B------:R-:W-:-:S04]  /*34c0*/  @P3 LOP3.LUT R12, R12, 0xfffffe, RZ, 0xc0, !PT ;  /* 0x00fffffe0c0c3812 */ /* 0x000fc800078ec0ff */
[----:B------:R-:W-:-:S04]  /*34d0*/  @P3 IADD3 R12, -R12, R153, RZ ;  /* 0x000000990c0c3210 */ /* 0x000fc80007ffe1ff */
[----:B------:R-:W-:-:S05]  /*34e0*/  @P3 LEA R12, R12, R19, 0x8 ;  /* 0x000000130c0c3211 */ /* 0x000fca00078e40ff */
[----:B------:R0:W1:Y:S02]  /*34f0*/  @P3 LDS R249, [R12.X4+0xea8] ;  /* 0x000ea8000cf93984 */ /* 0x0000640000004800 */
.L_x_5217:
[----:B------:R-:W-:Y:S05]  /*3500*/  BSYNC B0 ;  /* 0x0000000000007941 */ /* 0x000fea0003800000 */
.L_x_5216:
[----:B-1----:R-:W-:Y:S01]  /*3510*/  FMUL.FTZ R153, R194, R249 ;  /* 0x000000f9c2997220 */ /* 0x002fe20000410000 */
[----:B------:R-:W-:Y:S01]  /*3520*/  ISETP.GE.AND P3, PT, R135, 0x1, PT ;  /* 0x000000018700780c */ /* 0x000fe20003f66270 */
[----:B------:R-:W-:Y:S01]  /*3530*/  FFMA.FTZ R16, R212, R16, R235 ;  /* 0x00000010d4107223 */ /* 0x000fe200000100eb */
[----:B------:R-:W-:Y:S01]  /*3540*/  ISETP.GE.OR P0, PT, R130, c[0x0][0x174], P0 ;  /* 0x00005d0082007a0c */ /* 0x000fe20000706670 */
[----:B0-----:R-:W-:Y:S01]  /*3550*/  FMUL.FTZ R12, R198, R153 ;  /* 0x00000099c60c7220 */ /* 0x001fe20000410000 */
[----:B------:R-:W-:Y:S01]  /*3560*/  ISETP.NE.AND P5, PT, R136, RZ, PT ;  /* 0x000000ff8800720c */ /* 0x000fe20003fa5270 */
[----:B------:R-:W-:Y:S01]  /*3570*/  FFMA.FTZ R16, R233, R16, R14 ;  /* 0x00000010e9107223 */ /* 0x000fe2000001000e */
[----:B------:R-:W-:Y:S01]  /*3580*/  USHF.L.U32 UR21, UR6, 0x2, URZ ;  /* 0x0000000206157899 */ /* 0x000fe2000800063f */
[----:B------:R-:W-:Y:S01]  /*3590*/  FMUL.FTZ R153, R217, R12 ;  /* 0x0000000cd9997220 */ /* 0x000fe20000410000 */
[----:B------:R-:W-:Y:S01]  /*35a0*/  BSSY B0, `(.L_x_5218) ;  /* 0x0000111000007945 */ /* 0x000fe20003800000 */
        /* <DEDUP_REMOVED lines=27> */
[----:B------:R-:W-:Y:S01]  /*3760*/  FMUL.FTZ R12, R218, R153 ;  /* 0x00000099da0c7220 */ /* 0x000fe20000410000 */
[----:B------:R-:W-:Y:S01]  /*3770*/  HADD2.F32 R153, -RZ, R84.H0_H0 ;  /* 0x20000054ff997230 */ /* 0x000fe20000004100 */
[----:B------:R-:W-:Y:S02]  /*3780*/  FMUL.FTZ R227, R156, R213 ;  /* 0x000000d59ce37220 */ /* 0x000fe40000410000 */
[----:B------:R-:W-:Y:S02]  /*3790*/  FFMA.FTZ R13, R233, R13, R230 ;  /* 0x0000000de90d7223 */ /* 0x000fe400000100e6 */
[----:B------:R-:W-:-:S02]  /*37a0*/  FMUL.FTZ R196, R55, R168 ;  /* 0x000000a837c47220 */ /* 0x000fc40000410000 */
[----:B------:R-:W-:Y:S01]  /*37b0*/  FFMA.FTZ R224, R200, R150, R207 ;  /* 0x00000096c8e07223 */ /* 0x000fe200000100cf */
[----:B------:R-:W-:Y:S01]  /*37c0*/  HADD2.F32 R150, -RZ, R83.H0_H0 ;  /* 0x20000053ff967230 */ /* 0x000fe20000004100 */
[----:B------:R-:W-:Y:S02]  /*37d0*/  FMUL.FTZ R12, R219, R12 ;  /* 0x0000000cdb0c7220 */ /* 0x000fe40000410000 */
[----:B------:R-:W-:Y:S02]  /*37e0*/  FFMA.FTZ R13, R212, R13, R227 ;  /* 0x0000000dd40d7223 */ /* 0x000fe400000100e3 */
        /* <DEDUP_REMOVED lines=8> */
[----:B------:R-:W-:-:S02]  /*3870*/  FMUL.FTZ R197, R152, R195 ;  /* 0x000000c398c57220 */ /* 0x000fc40000410000 */
[C---:B------:R-:W-:Y:S02]  /*3880*/  FFMA.FTZ R224, R201.reuse, R224, R208 ;  /* 0x000000e0c9e07223 */ /* 0x040fe400000100d0 */
[----:B------:R-:W-:Y:S02]  /*3890*/  FMUL.FTZ R12, R201, R12 ;  /* 0x0000000cc90c7220 */ /* 0x000fe40000410000 */
[C---:B------:R-:W-:Y:S02]  /*38a0*/  FFMA.FTZ R238, R194.reuse, R13, R197 ;  /* 0x0000000dc2ee7223 */ /* 0x040fe400000100c5 */
[----:B------:R-:W-:Y:S01]  /*38b0*/  FMUL.FTZ R251, R194, R11 ;  /* 0x0000000bc2fb7220 */ /* 0x000fe20000410000 */
[----:B------:R-:W-:Y:S01]  /*38c0*/  LOP3.LUT R11, R136, 0x1f, RZ, 0xc0, !PT ;  /* 0x0000001f880b7812 */ /* 0x000fe200078ec0ff */
[C---:B------:R-:W-:Y:S01]  /*38d0*/  FFMA.FTZ R229, R202.reuse, R224, R209 ;  /* 0x000000e0cae57223 */ /* 0x040fe200000100d1 */
[----:B------:R-:W0:Y:S01]  /*38e0*/  SHFL.UP PT, R13, R238, 0x1, RZ ;  /* 0x04200000ee0d7989 */ /* 0x000e2200000e00ff */
[----:B------:R-:W-:Y:S01]  /*38f0*/  FMUL.FTZ R224, R202, R12 ;  /* 0x0000000ccae07220 */ /* 0x000fe20000410000 */
[----:B------:R-:W-:-:S02]  /*3900*/  ISETP.NE.AND P4, PT, R11, 0x1f, PT ;  /* 0x0000001f0b00780c */ /* 0x000fc40003f85270 */
        /* <DEDUP_REMOVED lines=24> */
[----:B------:R-:W-:Y:S01]  /*3a90*/  MOV R13, RZ ;  /* 0x000000ff000d7202 */ /* 0x000fe20000000f00 */
[----:B-1----:R-:W-:Y:S01]  /*3aa0*/  @P3 FMUL.FTZ R251, R251, R12 ;  /* 0x0000000cfbfb3220 */ /* 0x002fe20000410000 */
[----:B------:R-:W-:Y:S01]  /*3ab0*/  ISETP.GE.AND P3, PT, R135, 0x8, PT ;  /* 0x000000088700780c */ /* 0x000fe20003f66270 */
[----:B------:R-:W-:-:S04]  /*3ac0*/  HFMA2.MMA R12, -RZ, RZ, 1.875, 0 ;  /* 0x3f800000ff0c7435 */ /* 0x000fc800000001ff */
[C---:B--2---:R-:W-:Y:S02]  /*3ad0*/  @!P4 FFMA.FTZ R229, R224.reuse, R242, R229 ;  /* 0x000000f2e0e5c223 */ /* 0x044fe400000100e5 */
[----:B------:R-:W0:Y:S01]  /*3ae0*/  SHFL.UP PT, R242, R238, 0x8, RZ ;  /* 0x05000000eef27989 */ /* 0x000e2200000e00ff */
[----:B---3--:R-:W-:Y:S01]  /*3af0*/  @!P4 FMUL.FTZ R224, R224, R240 ;  /* 0x000000f0e0e0c220 */ /* 0x008fe20000410000 */
[----:B------:R-:W-:Y:S02]  /*3b00*/  ISETP.GE.U32.AND P4, PT, R11, 0x18, PT ;  /* 0x000000180b00780c */ /* 0x000fe40003f86070 */
[----:B------:R-:W1:Y:S04]  /*3b10*/  SHFL.UP PT, R240, R251, 0x8, RZ ;  /* 0x05000000fbf07989 */ /* 0x000e6800000e00ff */
[----:B------:R-:W2:Y:S04]  /*3b20*/  SHFL.DOWN PT, R246, R229, 0x8, 0x1f ;  /* 0x09001f00e5f67f89 */ /* 0x000ea800000e0000 */
[----:B------:R-:W3:Y:S04]  /*3b30*/  SHFL.DOWN PT, R244, R224, 0x8, 0x1f ;  /* 0x09001f00e0f47f89 */ /* 0x000ee800000e0000 */
[----:B------:R-:W-:Y:S01]  /*3b40*/  @!P0 LDS.64 R12, [R19.X8+0x1728] ;  /* 0x00172800130c8984 */ /* 0x000fe20000008a00 */
        /* <DEDUP_REMOVED lines=9> */
[----:B------:R-:W3:Y:S04]  /*3be0*/  SHFL.DOWN PT, R244, R224, 0x10, 0x1f ;  /* 0x0a001f00e0f47f89 */ /* 0x000ee800000e0000 */
[----:B-----5:R-:W-:Y:S01]  /*3bf0*/  SHFL.IDX PT, R11, R234, RZ, 0x1f ;  /* 0x00001fffea0b7589 */ /* 0x020fe200000e0000 */
[C---:B0-----:R-:W-:Y:S02]  /*3c00*/  @P0 FFMA.FTZ R238, R251.reuse, R242, R238 ;  /* 0x000000f2fbee0223 */ /* 0x041fe400000100ee */
[----:B-1----:R-:W-:-:S04]  /*3c10*/  @P0 FMUL.FTZ R251, R251, R240 ;  /* 0x000000f0fbfb0220 */ /* 0x002fc80000410000 */
[----:B------:R-:W-:Y:S01]  /*3c20*/  SHFL.UP PT, R238, R238, 0x1, RZ ;  /* 0x04200000eeee7989 */ /* 0x000fe200000e00ff */
[----:B--2---:R-:W-:-:S03]  /*3c30*/  @!P3 FFMA.FTZ R229, R224, R246, R229 ;  /* 0x000000f6e0e5b223 */ /* 0x004fc600000100e5 */
[----:B------:R-:W0:Y:S01]  /*3c40*/  SHFL.UP PT, R251, R251, 0x1, RZ ;  /* 0x04200000fbfb7989 */ /* 0x000e2200000e00ff */
[----:B---3--:R-:W-:-:S03]  /*3c50*/  @!P3 FMUL.FTZ R224, R224, R244 ;  /* 0x000000f4e0e0b220 */ /* 0x008fc60000410000 */
[----:B------:R-:W-:Y:S04]  /*3c60*/  SHFL.IDX PT, R240, R13, RZ, 0x1f ;  /* 0x00001fff0df07589 */ /* 0x000fe800000e0000 */
[----:B------:R-:W-:Y:S04]  /*3c70*/  SHFL.DOWN PT, R244, R229, 0x1, 0x1f ;  /* 0x08201f00e5f47f89 */ /* 0x000fe800000e0000 */
[----:B------:R-:W1:Y:S04]  /*3c80*/  SHFL.DOWN PT, R242, R224, 0x1, 0x1f ;  /* 0x08201f00e0f27f89 */ /* 0x000e6800000e0000 */
[----:B------:R-:W-:Y:S04]  /*3c90*/  SHFL.IDX PT, R229, R229, RZ, 0x1f ;  /* 0x00001fffe5e57589 */ /* 0x000fe800000e0000 */
[----:B------:R-:W2:Y:S01]  /*3ca0*/  SHFL.IDX PT, R224, R224, RZ, 0x1f ;  /* 0x00001fffe0e07589 */ /* 0x000ea200000e0000 */
[----:B0-----:R-:W-:-:S02]  /*3cb0*/  @P1 FFMA.FTZ R11, R251, R11, R238 ;  /* 0x0000000bfb0b1223 */ /* 0x001fc400000100ee */
[----:B-1----:R-:W-:Y:S02]  /*3cc0*/  @P2 FFMA.FTZ R240, R242, R240, R244 ;  /* 0x000000f0f2f02223 */ /* 0x002fe400000100f4 */
[----:B------:R-:W-:Y:S01]  /*3cd0*/  FFMA.FTZ R242, R177, R11, R236 ;  /* 0x0000000bb1f27223 */ /* 0x000fe200000100ec */
[----:B------:R-:W-:Y:S01]  /*3ce0*/  MOV R11, RZ ;  /* 0x000000ff000b7202 */ /* 0x000fe20000000f00 */
[----:B------:R-:W-:Y:S02]  /*3cf0*/  IMAD R236, R206, c[0x0][0x298], RZ ;  /* 0x0000a600ceec7a24 */ /* 0x000fe400078e02ff */
[----:B------:R-:W-:Y:S02]  /*3d00*/  FFMA.FTZ R177, R240, R249, R10 ;  /* 0x000000f9f0b17223 */ /* 0x000fe4000001000a */
[----:B------:R-:W-:Y:S02]  /*3d10*/  IMAD R249, R145, c[0x0][0x29c], R236 ;  /* 0x0000a70091f97a24 */ /* 0x000fe400078e02ec */
[----:B------:R-:W-:-:S02]  /*3d20*/  FFMA.FTZ R236, R202, R242, R247 ;  /* 0x000000f2caec7223 */ /* 0x000fc400000100f7 */
[----:B------:R-:W-:Y:S02]  /*3d30*/  FFMA.FTZ R234, R82, R242, RZ ;  /* 0x000000f252ea7223 */ /* 0x000fe400000100ff */
[-C--:B------:R-:W-:Y:S02]  /*3d40*/  FFMA.FTZ R238, R201, R236.reuse, R180 ;  /* 0x000000ecc9ee7223 */ /* 0x080fe400000100b4 */
[----:B------:R-:W-:Y:S02]  /*3d50*/  FFMA.FTZ R247, R81, R236, R234 ;  /* 0x000000ec51f77223 */ /* 0x000fe400000100ea */
[-C--:B------:R-:W-:Y:S02]  /*3d60*/  FFMA.FTZ R245, R200, R238.reuse, R245 ;  /* 0x000000eec8f57223 */ /* 0x080fe400000100f5 */
[----:B------:R-:W-:Y:S02]  /*3d70*/  FFMA.FTZ R234, R80, R238, R247 ;  /* 0x000000ee50ea7223 */ /* 0x000fe400000100f7 */
[----:B------:R-:W-:-:S02]  /*3d80*/  FFMA.FTZ R190, R199, R245, R190 ;  /* 0x000000f5c7be7223 */ /* 0x000fc400000100be */
[----:B------:R-:W-:Y:S02]  /*3d90*/  FFMA.FTZ R180, R148, -R243, R236 ;  /* 0x800000f394b47223 */ /* 0x000fe400000100ec */
[----:B------:R-:W-:Y:S02]  /*3da0*/  FFMA.FTZ R243, R79, R245, R234 ;  /* 0x000000f54ff37223 */ /* 0x000fe400000100ea */
[-C--:B------:R-:W-:Y:S02]  /*3db0*/  FFMA.FTZ R234, R219, R190.reuse, R188 ;  /* 0x000000bedbea7223 */ /* 0x080fe400000100bc */
[----:B------:R-:W-:Y:S02]  /*3dc0*/  FFMA.FTZ R188, R78, R190, R243 ;  /* 0x000000be4ebc7223 */ /* 0x000fe400000100f3 */
[----:B------:R-:W-:Y:S02]  /*3dd0*/  FFMA.FTZ R183, R164, -R183, R190 ;  /* 0x800000b7a4b77223 */ /* 0x000fe400000100be */
[----:B------:R-:W-:-:S02]  /*3de0*/  FFMA.FTZ R190, R218, R234, R241 ;  /* 0x000000eadabe7223 */ /* 0x000fc400000100f1 */
[----:B------:R-:W-:Y:S02]  /*3df0*/  FFMA.FTZ R241, R77, R234, R188 ;  /* 0x000000ea4df17223 */ /* 0x000fe400000100bc */
[----:B------:R-:W-:Y:S02]  /*3e00*/  FFMA.FTZ R239, R216, R190, R239 ;  /* 0x000000bed8ef7223 */ /* 0x000fe400000100ef */
[----:B------:R-:W-:Y:S02]  /*3e10*/  FFMA.FTZ R187, R194, R177, R187 ;  /* 0x000000b1c2bb7223 */ /* 0x000fe400000100bb */
[----:B------:R-:W-:Y:S02]  /*3e20*/  FFMA.FTZ R184, R163, -R184, R234 ;  /* 0x800000b8a3b87223 */ /* 0x000fe400000100ea */
[----:B------:R-:W-:Y:S01]  /*3e30*/  FFMA.FTZ R188, R76, R190, R241 ;  /* 0x000000be4cbc7223 */ /* 0x000fe200000100f1 */
[----:B------:R-:W-:Y:S01]  /*3e40*/  MOV R241, UR21 ;  /* 0x0000001500f17c02 */ /* 0x000fe20008000f00 */
        /* <DEDUP_REMOVED lines=10> */
[----:B------:R-:W-:Y:S02]  /*3ef0*/  FFMA.FTZ R192, R212, R191, R235 ;  /* 0x000000bfd4c07223 */ /* 0x000fe400000100eb */
[C---:B------:R-:W-:Y:S02]  /*3f00*/  FFMA.FTZ R230, R233.reuse, R237, R230 ;  /* 0x000000ede9e67223 */ /* 0x040fe400000100e6 */
[----:B------:R-:W-:-:S02]  /*3f10*/  FFMA.FTZ R233, R233, R192, R14 ;  /* 0x000000c0e9e97223 */ /* 0x000fc4000001000e */
[----:B------:R-:W-:Y:S02]  /*3f20*/  IMAD.MOV.U32 R10, RZ, RZ, R136 ;  /* 0x000000ffff0a7224 */ /* 0x000fe400078e0088 */
[----:B------:R-:W-:Y:S02]  /*3f30*/  FFMA.FTZ R228, R228, R233, R231 ;  /* 0x000000e9e4e47223 */ /* 0x000fe400000100e7 */
[----:B------:R-:W-:Y:S02]  /*3f40*/  FFMA.FTZ R212, R212, R230, R227 ;  /* 0x000000e6d4d47223 */ /* 0x000fe400000100e3 */
[----:B------:R-:W-:Y:S01]  /*3f50*/  FFMA.FTZ R231, R15, R228, R226 ;  /* 0x000000e40fe77223 */ /* 0x000fe200000100e2 */
[----:B------:R-:W-:Y:S01]  /*3f60*/  MOV R226, UR9 ;  /* 0x0000000900e27c02 */ /* 0x000fe20008000f00 */
[----:B------:R-:W-:-:S04]  /*3f70*/  IMAD.WIDE.U32 R10, R145, c[0x0][0x298], R10 ;  /* 0x0000a600910a7a25 */ /* 0x000fc800078e000a */
[----:B------:R-:W-:Y:S01]  /*3f80*/  FFMA.FTZ R214, R214, R231, R221 ;  /* 0x000000e7d6d67223 */ /* 0x000fe200000100dd */
[----:B------:R-:W-:Y:S01]  /*3f90*/  IADD3 R11, R11, R249, RZ ;  /* 0x000000f90b0b7210 */ /* 0x000fe20007ffe0ff */
[----:B------:R-:W-:Y:S02]  /*3fa0*/  FFMA.FTZ R222, R217, R212, R222 ;  /* 0x000000d4d9de7223 */ /* 0x000fe400000100de */
[----:B------:R-:W-:Y:S01]  /*3fb0*/  FFMA.FTZ R223, R216, R214, R223 ;  /* 0x000000d6d8df7223 */ /* 0x000fe200000100df */
[----:B------:R-:W-:Y:S01]  /*3fc0*/  P2R R216, PR, RZ, 0x20 ;  /* 0x00000020ffd87803 */ /* 0x000fe20000000000 */
[----:B--2---:R-:W-:Y:S01]  /*3fd0*/  FFMA.FTZ R13, R224, R13, R229 ;  /* 0x0000000de00d7223 */ /* 0x004fe200000100e5 */
[----:B------:R-:W-:Y:S01]  /*3fe0*/  SHF.L.U32 R216, R136, 0x4, RZ ;  /* 0x0000000488d87819 */ /* 0x000fe200000006ff */
[----:B------:R-:W-:Y:S02]  /*3ff0*/  FFMA.FTZ R218, R218, R223, R225 ;  /* 0x000000dfdada7223 */ /* 0x000fe400000100e1 */
[----:B------:R-:W-:-:S02]  /*4000*/  FMUL.FTZ R217, R53, R177 ;  /* 0x000000b135d97220 */ /* 0x000fc40000410000 */
[----:B------:R-:W-:Y:S02]  /*4010*/  FFMA.FTZ R219, R219, R218, R220 ;  /* 0x000000dadbdb7223 */ /* 0x000fe400000100dc */
[----:B------:R-:W-:Y:S02]  /*4020*/  FMUL.FTZ R12, R224, R12 ;  /* 0x0000000ce00c7220 */ /* 0x000fe40000410000 */
[----:B------:R-:W-:Y:S01]  /*4030*/  FFMA.FTZ R204, R199, R219, R204 ;  /* 0x000000dbc7cc7223 */ /* 0x000fe200000100cc */
[----:B------:R-:W-:Y:S01]  /*4040*/  LEA.HI.SX32 R199, R216, R216, 0x1b ;  /* 0x000000d8d8c77211 */ /* 0x000fe200078fdaff */
[----:B------:R-:W-:Y:S01]  /*4050*/  FFMA.FTZ R179, R146, -R179, R242 ;  /* 0x800000b392b37223 */ /* 0x000fe200000100f2 */
[----:B------:R0:W-:Y:S01]  /*4060*/  @!P5 STS.64 [R19.X8+0x1728], R12 ;  /* 0x0017280c1300d388 */ /* 0x0001e20000008a00 */
[----:B------:R-:W-:Y:S02]  /*4070*/  FFMA.FTZ R207, R200, R204, R207 ;  /* 0x000000ccc8cf7223 */ /* 0x000fe400000100cf */
[----:B------:R-:W-:-:S02]  /*4080*/  IMAD R16, R205, c[0x0][0x2a0], RZ ;  /* 0x0000a800cd107a24 */ /* 0x000fc400078e02ff */
[----:B------:R-:W-:Y:S02]  /*4090*/  FFMA.FTZ R201, R201, R207, R208 ;  /* 0x000000cfc9c97223 */ /* 0x000fe400000100d0 */
[----:B------:R-:W-:Y:S02]  /*40a0*/  FMUL.FTZ R216, R150, R217 ;  /* 0x000000d996d87220 */ /* 0x000fe40000410000 */
[----:B------:R-:W-:Y:S02]  /*40b0*/  FFMA.FTZ R209, R202, R201, R209 ;  /* 0x000000c9cad17223 */ /* 0x000fe400000100d1 */
[----:B------:R-:W-:Y:S01]  /*40c0*/  FFMA.FTZ R232, R73, R236, R234 ;  /* 0x000000ec49e87223 */ /* 0x000fe200000100ea */
[----:B------:R1:W-:Y:S01]  /*40d0*/  STS [R199.X4+0x46c], R216 ;  /* 0x00046cd8c7007388 */ /* 0x0003e20000004800 */
[----:B------:R-:W-:Y:S02]  /*40e0*/  FMUL.FTZ R208, R64, R209 ;  /* 0x000000d140d07220 */ /* 0x000fe40000410000 */
[----:B0-----:R-:W-:-:S02]  /*40f0*/  FMUL.FTZ R13, R67, R201 ;  /* 0x000000c9430d7220 */ /* 0x001fc40000410000 */
[----:B------:R-:W-:Y:S02]  /*4100*/  FFMA.FTZ R202, R179, R208, RZ ;  /* 0x000000d0b3ca7223 */ /* 0x000fe400000100ff */
[----:B------:R-:W-:Y:S02]  /*4110*/  FFMA.FTZ R186, R161, -R186, R239 ;  /* 0x800000baa1ba7223 */ /* 0x000fe400000100ef */
[----:B------:R-:W-:Y:S02]  /*4120*/  IMAD R239, R141, c[0x0][0x2a4], R16 ;  /* 0x0000a9008def7a24 */ /* 0x000fe400078e0210 */
[----:B------:R-:W-:Y:S02]  /*4130*/  FMUL.FTZ R225, R57, R192 ;  /* 0x000000c039e17220 */ /* 0x000fe40000410000 */
[----:B------:R-:W-:-:S04]  /*4140*/  IMAD.WIDE.U32 R16, R141, c[0x0][0x2a0], R10 ;  /* 0x0000a8008d107a25 */ /* 0x000fc800078e000a */
[----:B------:R-:W-:Y:S01]  /*4150*/  FFMA.FTZ R232, R72, R237, R232 ;  /* 0x000000ed48e87223 */ /* 0x000fe200000100e8 */
[----:B------:R-:W-:Y:S01]  /*4160*/  IADD3 R239, R17, R239, RZ ;  /* 0x000000ef11ef7210 */ /* 0x000fe20007ffe0ff */
[----:B------:R-:W-:Y:S01]  /*4170*/  FFMA.FTZ R211, R198, R222, R211 ;  /* 0x000000dec6d37223 */ /* 0x000fe200000100d3 */
[----:B------:R-:W-:Y:S01]  /*4180*/  LEA R10, P1, R16, c[0x0][0x318], 0x2 ;  /* 0x0000c600100a7a11 */ /* 0x000fe200078210ff */
[----:B------:R-:W-:Y:S01]  /*4190*/  FFMA.FTZ R181, R166, -R181, R238 ;  /* 0x800000b5a6b57223 */ /* 0x000fe200000100ee */
[----:B------:R-:W-:Y:S01]  /*41a0*/  IADD3 R14, P0, R16, UR9, RZ ;  /* 0x00000009100e7c10 */ /* 0x000fe2000ff1e0ff */
[----:B------:R-:W-:Y:S01]  /*41b0*/  FMUL.FTZ R198, R50, R187 ;  /* 0x000000bb32c67220 */ /* 0x000fe20000410000 */
[----:B------:R-:W-:Y:S01]  /*41c0*/  LEA.HI.X R11, R16, c[0x0][0x31c], R239, 0x2, P1 ;  /* 0x0000c700100b7a11 */ /* 0x000fe200008f14ef */
[----:B-1----:R-:W-:Y:S01]  /*41d0*/  FMUL.FTZ R216, R62, R207 ;  /* 0x000000cf3ed87220 */ /* 0x002fe20000410000 */
[----:B------:R-:W-:Y:S01]  /*41e0*/  LEA.HI.X.SX32 R15, R226, R239, 0x1, P0 ;  /* 0x000000efe20f7211 */ /* 0x000fe200000f0eff */
[----:B------:R-:W-:-:S02]  /*41f0*/  FFMA.FTZ R202, R180, R13, R202 ;  /* 0x0000000db4ca7223 */ /* 0x000fc400000100ca */
[----:B------:R-:W-:Y:S02]  /*4200*/  FMUL.FTZ R220, R170, R225 ;  /* 0x000000e1aadc7220 */ /* 0x000fe40000410000 */
[----:B------:R-:W-:Y:S02]  /*4210*/  FFMA.FTZ R210, R157, -R210, R230 ;  /* 0x800000d29dd27223 */ /* 0x000fe400000100e6 */
[----:B------:R-:W-:Y:S01]  /*4220*/  FFMA.FTZ R221, R71, R230, R232 ;  /* 0x000000e647dd7223 */ /* 0x000fe200000100e8 */
[----:B------:R0:W-:Y:S01]  /*4230*/  STS [R199.X4+0x45c], R220 ;  /* 0x00045cdcc7007388 */ /* 0x0001e20000004800 */
[----:B------:R-:W-:Y:S02]  /*4240*/  FFMA.FTZ R182, R165, -R182, R245 ;  /* 0x800000b6a5b67223 */ /* 0x000fe400000100f5 */
[----:B------:R-:W-:Y:S02]  /*4250*/  IMAD R235, R132, -0x200, R143 ;  /* 0xfffffe0084eb7824 */ /* 0x000fe400078e028f */
[----:B------:R-:W-:-:S02]  /*4260*/  FMUL.FTZ R230, R153, R198 ;  /* 0x000000c699e67220 */ /* 0x000fc40000410000 */
[----:B------:R-:W-:Y:S01]  /*4270*/  FMUL.FTZ R229, R65, R204 ;  /* 0x000000cc41e57220 */ /* 0x000fe20000410000 */
[----:B------:R-:W-:Y:S01]  /*4280*/  SHF.R.S32.HI R17, RZ, 0x1f, R235 ;  /* 0x0000001fff117819 */ /* 0x000fe200000114eb */
[----:B------:R-:W-:Y:S01]  /*4290*/  FFMA.FTZ R227, R181, R216, R202 ;  /* 0x000000d8b5e37223 */ /* 0x000fe200000100ca */
[C---:B------:R-:W-:Y:S01]  /*42a0*/  LEA R16, P1, R235.reuse, R10, 0x2 ;  /* 0x0000000aeb107211 */ /* 0x040fe200078210ff */
[----:B------:R-:W-:Y:S01]  /*42b0*/  FMUL.FTZ R200, R52, R191 ;  /* 0x000000bf34c87220 */ /* 0x000fe20000410000 */
[----:B------:R1:W-:Y:S01]  /*42c0*/  STS [R199.X4+0x468], R230 ;  /* 0x000468e6c7007388 */ /* 0x0003e20000004800 */
[----:B------:R-:W-:Y:S01]  /*42d0*/  FMUL.FTZ R12, R54, R233 ;  /* 0x000000e9360c7220 */ /* 0x000fe20000410000 */
[----:B------:R-:W-:Y:S01]  /*42e0*/  LEA.HI.X R17, R235, R11, R17, 0x2, P1 ;  /* 0x0000000beb117211 */ /* 0x000fe200008f1411 */
[----:B0-----:R-:W-:Y:S02]  /*42f0*/  FMUL.FTZ R220, R60, R219 ;  /* 0x000000db3cdc7220 */ /* 0x001fe40000410000 */
[----:B------:R-:W-:-:S02]  /*4300*/  FFMA.FTZ R202, R182, R229, R227 ;  /* 0x000000e5b6ca7223 */ /* 0x000fc400000100e3 */
[----:B------:R-:W-:Y:S02]  /*4310*/  FMUL.FTZ R224, R167, R200 ;  /* 0x000000c8a7e07220 */ /* 0x000fe40000410000 */
[----:B------:R-:W-:Y:S02]  /*4320*/  FFMA.FTZ R215, R158, -R215, R237 ;  /* 0x800000d79ed77223 */ /* 0x000fe400000100ed */
[----:B-1----:R-:W-:Y:S01]  /*4330*/  FMUL.FTZ R230, R169, R12 ;  /* 0x0000000ca9e67220 */ /* 0x002fe20000410000 */
[----:B------:R0:W-:Y:S01]  /*4340*/  STS [R199.X4+0x460], R224 ;  /* 0x000460e0c7007388 */ /* 0x0001e20000004800 */
[----:B------:R-:W-:Y:S02]  /*4350*/  FFMA.FTZ R213, R156, -R213, R212 ;  /* 0x800000d59cd57223 */ /* 0x000fe400000100d4 */
[----:B------:R-:W-:Y:S01]  /*4360*/  FFMA.FTZ R212, R70, R212, R221 ;  /* 0x000000d446d47223 */ /* 0x000fe200000100dd */
[----:B------:R1:W-:Y:S01]  /*4370*/  STS [R199.X4+0x458], R230 ;  /* 0x000458e6c7007388 */ /* 0x0003e20000004800 */
[----:B------:R-:W-:-:S02]  /*4380*/  FMUL.FTZ R237, R63, R218 ;  /* 0x000000da3fed7220 */ /* 0x000fc40000410000 */
[----:B------:R-:W-:Y:S02]  /*4390*/  FFMA.FTZ R227, R183, R220, R202 ;  /* 0x000000dcb7e37223 */ /* 0x000fe400000100ca */
[----:B------:R-:W-:Y:S02]  /*43a0*/  FMUL.FTZ R221, R55, R190 ;  /* 0x000000be37dd7220 */ /* 0x000fe40000410000 */
[----:B0-----:R-:W-:Y:S02]  /*43b0*/  FMUL.FTZ R224, R58, R223 ;  /* 0x000000df3ae07220 */ /* 0x001fe40000410000 */
[-C--:B------:R-:W-:Y:S02]  /*43c0*/  FFMA.FTZ R202, R184, R237.reuse, R227 ;  /* 0x000000edb8ca7223 */ /* 0x080fe400000100e3 */
[----:B-1----:R-:W-:Y:S01]  /*43d0*/  FMUL.FTZ R230, R176, R237 ;  /* 0x000000edb0e67220 */ /* 0x002fe20000410000 */
[----:B------:R-:W-:Y:S01]  /*43e0*/  MOV R237, UR9 ;  /* 0x0000000900ed7c02 */ /* 0x000fe20008000f00 */
[----:B------:R-:W-:-:S02]  /*43f0*/  FMUL.FTZ R226, R168, R221 ;  /* 0x000000dda8e27220 */ /* 0x000fc40000410000 */
[----:B------:R-:W-:Y:S01]  /*4400*/  IMAD.WIDE.U32 R16, R241, c[0x0][0x2b0], R16 ;  /* 0x0000ac00f1107a25 */ /* 0x000fe200078e0010 */
[----:B------:R-:W-:Y:S03]  /*4410*/  STS [R199.X4+0x444], R230 ;  /* 0x000444e6c7007388 */ /* 0x000fe60000004800 */
[----:B------:R-:W-:Y:S01]  /*4420*/  FMUL.FTZ R241, R59, R228 ;  /* 0x000000e43bf17220 */ /* 0x000fe20000410000 */
[----:B------:R0:W-:Y:S01]  /*4430*/  STS [R199.X4+0x464], R226 ;  /* 0x000464e2c7007388 */ /* 0x0001e20000004800 */
[----:B------:R-:W-:Y:S02]  /*4440*/  FMUL.FTZ R239, R61, R214 ;  /* 0x000000d63def7220 */ /* 0x000fe40000410000 */
[----:B------:R-:W-:Y:S01]  /*4450*/  FFMA.FTZ R227, R185, R224, R202 ;  /* 0x000000e0b9e37223 */ /* 0x000fe200000100ca */
[----:B------:R-:W-:Y:S01]  /*4460*/  IADD3 R202, -R237, c[0x0][0x168], -R136 ;  /* 0x00005a00edca7a10 */ /* 0x000fe20007ffe988 */
[----:B------:R-:W-:-:S02]  /*4470*/  FMUL.FTZ R236, R56, R231 ;  /* 0x000000e738ec7220 */ /* 0x000fc40000410000 */
[----:B------:R-:W-:Y:S01]  /*4480*/  FFMA.FTZ R227, R186, R239, R227 ;  /* 0x000000efbae37223 */ /* 0x000fe200000100e3 */
[----:B------:R-:W-:Y:S01]  /*4490*/  ISETP.GE.AND P0, PT, R202, 0x1, PT ;  /* 0x00000001ca00780c */ /* 0x000fe20003f06270 */
[-C--:B------:R-:W-:Y:S02]  /*44a0*/  FMUL.FTZ R238, R171, R236.reuse ;  /* 0x000000ecabee7220 */ /* 0x080fe40000410000 */
[----:B0-----:R-:W-:Y:S02]  /*44b0*/  FMUL.FTZ R226, R172, R241 ;  /* 0x000000f1ace27220 */ /* 0x001fe40000410000 */
[----:B------:R-:W-:Y:S01]  /*44c0*/  FFMA.FTZ R236, R188, R236, R227 ;  /* 0x000000ecbcec7223 */ /* 0x000fe200000100e3 */
[----:B------:R-:W-:Y:S01]  /*44d0*/  STS [R199.X4+0x450], R238 ;  /* 0x000450eec7007388 */ /* 0x000fe20000004800 */
[----:B------:R-:W-:Y:S02]  /*44e0*/  FMUL.FTZ R232, R173, R224 ;  /* 0x000000e0ade87220 */ /* 0x000fe40000410000 */
[----:B------:R-:W-:Y:S01]  /*44f0*/  FMUL.FTZ R234, R174, R239 ;  /* 0x000000efaeea7220 */ /* 0x000fe20000410000 */
[----:B------:R0:W-:Y:S01]  /*4500*/  STS [R199.X4+0x454], R226 ;  /* 0x000454e2c7007388 */ /* 0x0001e20000004800 */
[----:B------:R-:W-:-:S02]  /*4510*/  FMUL.FTZ R224, R178, R229 ;  /* 0x000000e5b2e07220 */ /* 0x000fc40000410000 */
[----:B------:R-:W-:Y:S01]  /*4520*/  FMUL.FTZ R208, R149, R208 ;  /* 0x000000d095d07220 */ /* 0x000fe20000410000 */
[----:B------:R1:W-:Y:S01]  /*4530*/  STS [R199.X4+0x44c], R234 ;  /* 0x00044ceac7007388 */ /* 0x0003e20000004800 */
[----:B------:R-:W-:-:S03]  /*4540*/  FFMA.FTZ R236, R189, R241, R236 ;  /* 0x000000f1bdec7223 */ /* 0x000fc600000100ec */
[----:B------:R1:W-:Y:S01]  /*4550*/  STS [R199.X4+0x448], R232 ;  /* 0x000448e8c7007388 */ /* 0x0003e20000004800 */
[----:B------:R-:W-:Y:S02]  /*4560*/  FFMA.FTZ R236, R215, R12, R236 ;  /* 0x0000000cd7ec7223 */ /* 0x000fe400000100ec */
[----:B0-----:R-:W-:Y:S01]  /*4570*/  FMUL.FTZ R226, R175, R220 ;  /* 0x000000dcafe27220 */ /* 0x001fe20000410000 */
[----:B------:R1:W-:Y:S01]  /*4580*/  STS [R199.X4+0x43c], R224 ;  /* 0x00043ce0c7007388 */ /* 0x0003e20000004800 */
[----:B------:R-:W-:Y:S02]  /*4590*/  FMUL.FTZ R220, R151, R216 ;  /* 0x000000d897dc7220 */ /* 0x000fe40000410000 */
[----:B------:R-:W-:Y:S01]  /*45a0*/  FMUL.FTZ R216, R144, R13 ;  /* 0x0000000d90d87220 */ /* 0x000fe20000410000 */
[----:B------:R1:W-:Y:S01]  /*45b0*/  STS [R199.X4+0x440], R226 ;  /* 0x000440e2c7007388 */ /* 0x0003e20000004800 */
[----:B------:R-:W-:-:S03]  /*45c0*/  FFMA.FTZ R236, R210, R225, R236 ;  /* 0x000000e1d2ec7223 */ /* 0x000fc600000100ec */
[----:B------:R1:W-:Y:S04]  /*45d0*/  STS [R199.X4+0x438], R220 ;  /* 0x000438dcc7007388 */ /* 0x0003e80000004800 */
[----:B------:R1:W-:Y:S04]  /*45e0*/  STS [R199.X4+0x434], R216 ;  /* 0x000434d8c7007388 */ /* 0x0003e80000004800 */
[----:B------:R1:W-:Y:S04]  /*45f0*/  STS [R199.X4+0x430], R208 ;  /* 0x000430d0c7007388 */ /* 0x0003e80000004800 */
[----:B------:R-:W-:Y:S06]  /*4600*/  BAR.SYNC.DEFER_BLOCKING 0x0 ;  /* 0x0000000000007b1d */ /* 0x000fec0000010000 */
[----:B------:R-:W-:Y:S05]  /*4610*/  @!P0 BRA `(.L_x_5219) ;  /* 0x0000009000008947 */ /* 0x000fea0003800000 */
[----:B-1----:R-:W-:Y:S01]  /*4620*/  LEA.HI.SX32 R199, R136, R136, 0x1b ;  /* 0x0000008888c77211 */ /* 0x002fe200078fdaff */
        /* <DEDUP_REMOVED lines=8> */
.L_x_5219:
[----:B-1----:R-:W-:Y:S05]  /*46b0*/  BSYNC B0 ;  /* 0x0000000000007941 */ /* 0x002fea0003800000 */
.L_x_5218:
[----:B------:R-:W-:Y:S01]  /*46c0*/  IADD3 R15, R136, 0x20, RZ ;  /* 0x00000020880f7810 */ /* 0x000fe20007ffe0ff */
[----:B------:R-:W-:Y:S01]  /*46d0*/  USHF.L.U64.HI UR8, UR6, 0x2, UR7 ;  /* 0x0000000206087899 */ /* 0x000fe20008010207 */
[----:B------:R-:W-:Y:S01]  /*46e0*/  ISETP.GE.AND P0, PT, R202, 0x21, PT ;  /* 0x00000021ca00780c */ /* 0x000fe20003f06270 */
[----:B------:R-:W-:Y:S01]  /*46f0*/  FFMA.FTZ R236, R213, R200, R236 ;  /* 0x000000c8d5ec7223 */ /* 0x000fe200000100ec */
[----:B------:R-:W-:Y:S01]  /*4700*/  LEA.HI.SX32 R15, R15, R136, 0x1b ;  /* 0x000000880f0f7211 */ /* 0x000fe200078fdaff */
[----:B------:R-:W-:Y:S01]  /*4710*/  FFMA.FTZ R196, R155, -R196, R222 ;  /* 0x800000c49bc47223 */ /* 0x000fe200000100de */
[----:B------:R-:W-:Y:S01]  /*4720*/  ULDC.64 UR12, c[0x0][0x2b0] ;  /* 0x0000ac00000c7ab9 */ /* 0x000fe20000000a00 */
[----:B------:R-:W-:Y:S01]  /*4730*/  FFMA.FTZ R197, R194, R211, R197 ;  /* 0x000000d3c2c57223 */ /* 0x000fe200000100c5 */
[----:B------:R-:W-:Y:S01]  /*4740*/  UIMAD UR8, UR8, UR12, URZ ;  /* 0x0000000c080872a4 */ /* 0x000fe2000f8e023f */
[----:B------:R-:W-:Y:S01]  /*4750*/  FFMA.FTZ R212, R69, R222, R212 ;  /* 0x000000de45d47223 */ /* 0x000fe200000100d4 */
[----:B------:R-:W1:Y:S01]  /*4760*/  LDS R15, [R15.X4+0x4b0] ;  /* 0x0004b0000f0f7984 */ /* 0x000e620000004800 */
[----:B------:R-:W-:Y:S01]  /*4770*/  FFMA.FTZ R236, R196, R221, R236 ;  /* 0x000000ddc4ec7223 */ /* 0x000fe200000100ec */
[----:B------:R-:W-:Y:S01]  /*4780*/  UIMAD UR8, UR21, UR13, UR8 ;  /* 0x0000000d150872a4 */ /* 0x000fe2000f8e0208 */
[----:B------:R-:W-:Y:S01]  /*4790*/  FFMA.FTZ R193, R154, -R193, R211 ;  /* 0x800000c19ac17223 */ /* 0x000fe200000100d3 */
[----:B------:R-:W-:Y:S01]  /*47a0*/  BSSY B0, `(.L_x_5220) ;  /* 0x0000011000007945 */ /* 0x000fe20003800000 */
[----:B0-----:R-:W-:Y:S01]  /*47b0*/  FFMA.FTZ R12, R152, -R195, R197 ;  /* 0x800000c3980c7223 */ /* 0x001fe200000100c5 */
[----:B------:R-:W-:Y:S01]  /*47c0*/  IADD3 R195, R136, 0x40, RZ ;  /* 0x0000004088c37810 */ /* 0x000fe20007ffe0ff */
[----:B------:R-:W-:Y:S01]  /*47d0*/  FFMA.FTZ R212, R68, R211, R212 ;  /* 0x000000d344d47223 */ /* 0x000fe200000100d4 */
[----:B------:R-:W-:Y:S01]  /*47e0*/  IADD3 R17, R17, UR8, RZ ;  /* 0x0000000811117c10 */ /* 0x000fe2000fffe0ff */
[----:B------:R-:W-:-:S02]  /*47f0*/  FFMA.FTZ R236, R193, R198, R236 ;  /* 0x000000c6c1ec7223 */ /* 0x000fc400000100ec */
[----:B------:R-:W-:Y:S01]  /*4800*/  FMUL.FTZ R13, R66, R197 ;  /* 0x000000c5420d7220 */ /* 0x000fe20000410000 */
[----:B------:R-:W-:Y:S01]  /*4810*/  IADD3 R197, R136, 0x60, RZ ;  /* 0x0000006088c57810 */ /* 0x000fe20007ffe0ff */
[----:B------:R-:W-:Y:S02]  /*4820*/  FMUL.FTZ R217, R12, R217 ;  /* 0x000000d90cd97220 */ /* 0x000fe40000410000 */
[----:B------:R-:W-:Y:S02]  /*4830*/  FADD.FTZ R13, R212, R13 ;  /* 0x0000000dd40d7221 */ /* 0x000fe40000010000 */
[----:B------:R-:W-:Y:S01]  /*4840*/  FADD.FTZ R14, R236, R217 ;  /* 0x000000d9ec0e7221 */ /* 0x000fe20000010000 */
[----:B------:R-:W-:Y:S05]  /*4850*/  @!P0 BRA `(.L_x_5221) ;  /* 0x0000005000008947 */ /* 0x000fea0003800000 */
[----:B------:R-:W-:Y:S01]  /*4860*/  IMAD.WIDE R10, R235, 0x4, R10 ;  /* 0x00000004eb0a7825 */ /* 0x000fe200078e020a */
[----:B------:R-:W-:-:S05]  /*4870*/  MOV R199, UR21 ;  /* 0x0000001500c77c02 */ /* 0x000fca0008000f00 */
[----:B------:R-:W-:-:S05]  /*4880*/  IMAD.WIDE.U32 R10, R199, c[0x0][0x2b0], R10 ;  /* 0x0000ac00c70a7a25 */ /* 0x000fca00078e000a */
[----:B------:R-:W-:-:S05]  /*4890*/  IADD3 R11, R11, UR8, RZ ;  /* 0x000000080b0b7c10 */ /* 0x000fca000fffe0ff */
[----:B-1----:R0:W-:Y:S02]  /*48a0*/  RED.E.ADD.F32.FTZ.RN.STRONG.GPU [R10.64+-0x780], R15 ;  /* 0xfff8800f0a00798e */ /* 0x0021e4000c10e78e */
.L_x_5221:
[----:B------:R-:W-:Y:S05]  /*48b0*/  BSYNC B0 ;  /* 0x0000000000007941 */ /* 0x000fea0003800000 */
.L_x_5220:
        /* <DEDUP_REMOVED lines=14> */
.L_x_5223:
[----:B------:R-:W-:Y:S05]  /*49a0*/  BSYNC B0 ;  /* 0x0000000000007941 */ /* 0x000fea0003800000 */
.L_x_5222:
[----:B------:R-:W2:Y:S01]  /*49b0*/  LDS R197, [R197.X4+0x5b0] ;  /* 0x0005b000c5c57984 */ /* 0x000ea20000004800 */
[----:B------:R-:W-:Y:S01]  /*49c0*/  BSSY B0, `(.L_x_5224) ;  /* 0x0000005000007945 */ /* 0x000fe20003800000 */
[----:B-1----:R-:W-:Y:S02]  /*49d0*/  IADD3 R15, R136, 0xa0, RZ ;  /* 0x000000a0880f7810 */ /* 0x002fe40007ffe0ff */
[----:B------:R-:W-:Y:S01]  /*49e0*/  LEA.HI.SX32 R11, R11, R136, 0x1b ;  /* 0x000000880b0b7211 */ /* 0x000fe200078fdaff */
[----:B------:R-:W-:Y:S05]  /*49f0*/  @!P0 BRA `(.L_x_5225) ;  /* 0x0000001000008947 */ /* 0x000fea0003800000 */
[----:B--2---:R1:W-:Y:S02]  /*4a00*/  RED.E.ADD.F32.FTZ.RN.STRONG.GPU [R16.64+-0x680], R197 ;  /* 0xfff980c51000798e */ /* 0x0043e4000c10e78e */
.L_x_5225:
[----:B------:R-:W-:Y:S05]  /*4a10*/  BSYNC B0 ;  /* 0x0000000000007941 */ /* 0x000fea0003800000 */
.L_x_5224:
[----:B------:R-:W3:Y:S01]  /*4a20*/  LDS R11, [R11.X4+0x630] ;  /* 0x000630000b0b7984 */ /* 0x000ee20000004800 */
[----:B------:R-:W-:Y:S01]  /*4a30*/  BSSY B0, `(.L_x_5226) ;  /* 0x0000005000007945 */ /* 0x000fe20003800000 */
[----:B0-----:R-:W-:-:S02]  /*4a40*/  IADD3 R195, R136, 0xc0, RZ ;  /* 0x000000c088c37810 */ /* 0x001fc40007ffe0ff */
[----:B------:R-:W-:Y:S01]  /*4a50*/  LEA.HI.SX32 R15, R15, R136, 0x1b ;  /* 0x000000880f0f7211 */ /* 0x000fe200078fdaff */
[----:B------:R-:W-:Y:S05]  /*4a60*/  @!P1 BRA `(.L_x_5227) ;  /* 0x0000001000009947 */ /* 0x000fea0003800000 */
[----:B---3--:R0:W-:Y:S02]  /*4a70*/  RED.E.ADD.F32.FTZ.RN.STRONG.GPU [R16.64+-0x600], R11 ;  /* 0xfffa000b1000798e */ /* 0x0081e4000c10e78e */
.L_x_5227:
[----:B------:R-:W-:Y:S05]  /*4a80*/  BSYNC B0 ;  /* 0x0000000000007941 */ /* 0x000fea0003800000 */
.L_x_5226:
[----:B------:R-:W4:Y:S01]  /*4a90*/  LDS R15, [R15.X4+0x6b0] ;  /* 0x0006b0000f0f7984 */ /* 0x000f220000004800 */
[----:B------:R-:W-:Y:S01]  /*4aa0*/  BSSY B0, `(.L_x_5228) ;  /* 0x0000005000007945 */ /* 0x000fe20003800000 */
[----:B0--3--:R-:W-:Y:S02]  /*4ab0*/  IADD3 R11, R136, 0xe0, RZ ;  /* 0x000000e0880b7810 */ /* 0x009fe40007ffe0ff */
[----:B------:R-:W-:Y:S01]  /*4ac0*/  LEA.HI.SX32 R195, R195, R136, 0x1b ;  /* 0x00000088c3c37211 */ /* 0x000fe200078fdaff */
[----:B------:R-:W-:Y:S05]  /*4ad0*/  @!P2 BRA `(.L_x_5229) ;  /* 0x000000100000a947 */ /* 0x000fea0003800000 */
[----:B----4-:R0:W-:Y:S02]  /*4ae0*/  RED.E.ADD.F32.FTZ.RN.STRONG.GPU [R16.64+-0x580], R15 ;  /* 0xfffa800f1000798e */ /* 0x0101e4000c10e78e */
.L_x_5229:
[----:B------:R-:W-:Y:S05]  /*4af0*/  BSYNC B0 ;  /* 0x0000000000007941 */ /* 0x000fea0003800000 */
.L_x_5228:
[----:B------:R-:W3:Y:S01]  /*4b00*/  LDS R195, [R195.X4+0x730] ;  /* 0x00073000c3c37984 */ /* 0x000ee20000004800 */
[----:B------:R-:W-:Y:S01]  /*4b10*/  BSSY B0, `(.L_x_5230) ;  /* 0x0000005000007945 */ /* 0x000fe20003800000 */
[----:B0---4-:R-:W-:Y:S02]  /*4b20*/  IADD3 R15, R136, 0x100, RZ ;  /* 0x00000100880f7810 */ /* 0x011fe40007ffe0ff */
[----:B------:R-:W-:Y:S01]  /*4b30*/  LEA.HI.SX32 R11, R11, R136, 0x1b ;  /* 0x000000880b0b7211 */ /* 0x000fe200078fdaff */
[----:B------:R-:W-:Y:S05]  /*4b40*/  @!P3 BRA `(.L_x_5231) ;  /* 0x000000100000b947 */ /* 0x000fea0003800000 */
[----:B---3--:R0:W-:Y:S02]  /*4b50*/  RED.E.ADD.F32.FTZ.RN.STRONG.GPU [R16.64+-0x500], R195 ;  /* 0xfffb00c31000798e */ /* 0x0081e4000c10e78e */
.L_x_5231:
[----:B------:R-:W-:Y:S05]  /*4b60*/  BSYNC B0 ;  /* 0x0000000000007941 */ /* 0x000fea0003800000 */
.L_x_5230:
[----:B------:R-:W4:Y:S01]  /*4b70*/  LDS R11, [R11.X4+0x7b0] ;  /* 0x0007b0000b0b7984 */ /* 0x000f220000004800 */
[----:B------:R-:W-:Y:S01]  /*4b80*/  BSSY B0, `(.L_x_5232) ;  /* 0x0000004000007945 */ /* 0x000fe20003800000 */
[----:B------:R-:W-:Y:S01]  /*4b90*/  LEA.HI.SX32 R15, R15, R136, 0x1b ;  /* 0x000000880f0f7211 */ /* 0x000fe200078fdaff */
[----:B------:R-:W-:Y:S05]  /*4ba0*/  @!P4 BRA `(.L_x_5233) ;  /* 0x000000100000c947 */ /* 0x000fea0003800000 */
[----:B----4-:R4:W-:Y:S02]  /*4bb0*/  RED.E.ADD.F32.FTZ.RN.STRONG.GPU [R16.64+-0x480], R11 ;  /* 0xfffb800b1000798e */ /* 0x0109e4000c10e78e */
.L_x_5233:
[----:B------:R-:W-:Y:S05]  /*4bc0*/  BSYNC B0 ;  /* 0x0000000000007941 */ /* 0x000fea0003800000 */
.L_x_5232:
[----:B------:R-:W0:Y:S01]  /*4bd0*/  LDS R15, [R15.X4+0x830] ;  /* 0x000830000f0f7984 */ /* 0x000e220000004800 */
[----:B------:R-:W-:Y:S01]  /*4be0*/  BSSY B0, `(.L_x_5234) ;  /* 0x0000005000007945 */ /* 0x000fe20003800000 */
[----:B----4-:R-:W-:-:S02]  /*4bf0*/  IADD3 R11, R136, 0x120, RZ ;  /* 0x00000120880b7810 */ /* 0x010fc40007ffe0ff */
[----:B0--3--:R-:W-:Y:S01]  /*4c00*/  IADD3 R195, R136, 0x140, RZ ;  /* 0x0000014088c37810 */ /* 0x009fe20007ffe0ff */
[----:B------:R-:W-:Y:S05]  /*4c10*/  @!P5 BRA `(.L_x_5235) ;  /* 0x000000100000d947 */ /* 0x000fea0003800000 */
[----:B------:R0:W-:Y:S02]  /*4c20*/  RED.E.ADD.F32.FTZ.RN.STRONG.GPU [R16.64+-0x400], R15 ;  /* 0xfffc000f1000798e */ /* 0x0001e4000c10e78e */
.L_x_5235:
[----:B------:R-:W-:Y:S05]  /*4c30*/  BSYNC B0 ;  /* 0x0000000000007941 */ /* 0x000fea0003800000 */
.L_x_5234:
        /* <DEDUP_REMOVED lines=14> */
.L_x_5237:
[----:B------:R-:W-:Y:S05]  /*4d20*/  BSYNC B0 ;  /* 0x0000000000007941 */ /* 0x000fea0003800000 */
.L_x_5236:
[----:B------:R-:W3:Y:S01]  /*4d30*/  LDS R195, [R195.X4+0x930] ;  /* 0x00093000c3c37984 */ /* 0x000ee20000004800 */
[----:B------:R-:W-:Y:S01]  /*4d40*/  BSSY B0, `(.L_x_5238) ;  /* 0x0000005000007945 */ /* 0x000fe20003800000 */
[----:B0-----:R-:W-:-:S02]  /*4d50*/  IADD3 R11, R136, 0x180, RZ ;  /* 0x00000180880b7810 */ /* 0x001fc40007ffe0ff */
[----:B------:R-:W-:Y:S01]  /*4d60*/  LEA.HI.SX32 R15, R15, R136, 0x1b ;  /* 0x000000880f0f7211 */ /* 0x000fe200078fdaff */
[----:B------:R-:W-:Y:S05]  /*4d70*/  @!P0 BRA `(.L_x_5239) ;  /* 0x0000001000008947 */ /* 0x000fea0003800000 */
[----:B---3--:R0:W-:Y:S02]  /*4d80*/  RED.E.ADD.F32.FTZ.RN.STRONG.GPU [R16.64+-0x300], R195 ;  /* 0xfffd00c31000798e */ /* 0x0081e4000c10e78e */
.L_x_5239:
[----:B------:R-:W-:Y:S05]  /*4d90*/  BSYNC B0 ;  /* 0x0000000000007941 */ /* 0x000fea0003800000 */
.L_x_5238:
[----:B------:R-:W4:Y:S01]  /*4da0*/  LDS R15, [R15.X4+0x9b0] ;  /* 0x0009b0000f0f7984 */ /* 0x000f220000004800 */
[----:B------:R-:W-:Y:S01]  /*4db0*/  BSSY B0, `(.L_x_5240) ;  /* 0x0000005000007945 */ /* 0x000fe20003800000 */
[----:B0--3--:R-:W-:Y:S02]  /*4dc0*/  IADD3 R195, R136, 0x1a0, RZ ;  /* 0x000001a088c37810 */ /* 0x009fe40007ffe0ff */
[----:B------:R-:W-:Y:S01]  /*4dd0*/  LEA.HI.SX32 R11, R11, R136, 0x1b ;  /* 0x000000880b0b7211 */ /* 0x000fe200078fdaff */
[----:B------:R-:W-:Y:S05]  /*4de0*/  @!P1 BRA `(.L_x_5241) ;  /* 0x0000001000009947 */ /* 0x000fea0003800000 */
[----:B----4-:R0:W-:Y:S02]  /*4df0*/  RED.E.ADD.F32.FTZ.RN.STRONG.GPU [R16.64+-0x280], R15 ;  /* 0xfffd800f1000798e */ /* 0x0101e4000c10e78e */
.L_x_5241:
[----:B------:R-:W-:Y:S05]  /*4e00*/  BSYNC B0 ;  /* 0x0000000000007941 */ /* 0x000fea0003800000 */
.L_x_5240:
[----:B------:R-:W3:Y:S01]  /*4e10*/  LDS R11, [R11.X4+0xa30] ;  /* 0x000a30000b0b7984 */ /* 0x000ee20000004800 */
[----:B------:R-:W-:Y:S01]  /*4e20*/  BSSY B0, `(.L_x_5242) ;  /* 0x0000005000007945 */ /* 0x000fe20003800000 */
[----:B0---4-:R-:W-:Y:S02]  /*4e30*/  IADD3 R15, R136, 0x1c0, RZ ;  /* 0x000001c0880f7810 */ /* 0x011fe40007ffe0ff */
[----:B------:R-:W-:Y:S01]  /*4e40*/  LEA.HI.SX32 R195, R195, R136, 0x1b ;  /* 0x00000088c3c37211 */ /* 0x000fe200078fdaff */
[----:B------:R-:W-:Y:S05]  /*4e50*/  @!P2 BRA `(.L_x_5243) ;  /* 0x000000100000a947 */ /* 0x000fea0003800000 */
[----:B---3--:R0:W-:Y:S02]  /*4e60*/  RED.E.ADD.F32.FTZ.RN.STRONG.GPU [R16.64+-0x200], R11 ;  /* 0xfffe000b1000798e */ /* 0x0081e4000c10e78e */
.L_x_5243:
[----:B------:R-:W-:Y:S05]  /*4e70*/  BSYNC B0 ;  /* 0x0000000000007941 */ /* 0x000fea0003800000 */
.L_x_5242:
[----:B------:R-:W4:Y:S01]  /*4e80*/  LDS R195, [R195.X4+0xab0] ;  /* 0x000ab000c3c37984 */ /* 0x000f220000004800 */
[----:B------:R-:W-:Y:S01]  /*4e90*/  BSSY B0, `(.L_x_5244) ;  /* 0x0000005000007945 */ /* 0x000fe20003800000 */
[----:B0--3--:R-:W-:-:S02]  /*4ea0*/  IADD3 R11, R136, 0x1e0, RZ ;  /* 0x000001e0880b7810 */ /* 0x009fc40007ffe0ff */
[----:B------:R-:W-:Y:S01]  /*4eb0*/  LEA.HI.SX32 R15, R15, R136, 0x1b ;  /* 0x000000880f0f7211 */ /* 0x000fe200078fdaff */
[----:B------:R-:W-:Y:S05]  /*4ec0*/  @!P3 BRA `(.L_x_5245) ;  /* 0x000000100000b947 */ /* 0x000fea0003800000 */
[----:B----4-:R0:W-:Y:S02]  /*4ed0*/  RED.E.ADD.F32.FTZ.RN.STRONG.GPU [R16.64+-0x180], R195 ;  /* 0xfffe80c31000798e */ /* 0x0101e4000c10e78e */
.L_x_5245:
[----:B------:R-:W-:Y:S05]  /*4ee0*/  BSYNC B0 ;  /* 0x0000000000007941 */ /* 0x000fea0003800000 */
.L_x_5244:
[----:B------:R-:W3:Y:S01]  /*4ef0*/  LDS R15, [R15.X4+0xb30] ;  /* 0x000b30000f0f7984 */ /* 0x000ee20000004800 */
[----:B------:R-:W-:Y:S01]  /*4f00*/  BSSY B0, `(.L_x_5246) ;  /* 0x0000004000007945 */ /* 0x000fe20003800000 */
[----:B------:R-:W-:Y:S01]  /*4f10*/  LEA.HI.SX32 R11, R11, R136, 0x1b ;  /* 0x000000880b0b7211 */ /* 0x000fe200078fdaff */
[----:B------:R-:W-:Y:S05]  /*4f20*/  @!P4 BRA `(.L_x_5247) ;  /* 0x000000100000c947 */ /* 0x000fea0003800000 */
[----:B---3--:R3:W-:Y:S02]  /*4f30*/  RED.E.ADD.F32.FTZ.RN.STRONG.GPU [R16.64+-0x100], R15 ;  /* 0xffff000f1000798e */ /* 0x0087e4000c10e78e */
.L_x_5247:
[----:B------:R-:W-:Y:S05]  /*4f40*/  BSYNC B0 ;  /* 0x0000000000007941 */ /* 0x000fea0003800000 */
.L_x_5246:
[----:B------:R-:W0:Y:S01]  /*4f50*/  LDS R11, [R11.X4+0xbb0] ;  /* 0x000bb0000b0b7984 */ /* 0x000e220000004800 */
[----:B------:R-:W-:Y:S01]  /*4f60*/  BSSY B0, `(.L_x_5248) ;  /* 0x0000003000007945 */ /* 0x000fe20003800000 */
[----:B------:R-:W-:Y:S05]  /*4f70*/  @!P5 BRA `(.L_x_5249) ;  /* 0x000000100000d947 */ /* 0x000fea0003800000 */
[----:B0-----:R0:W-:Y:S02]  /*4f80*/  RED.E.ADD.F32.FTZ.RN.STRONG.GPU [R16.64+-0x80], R11 ;  /* 0xffff800b1000798e */ /* 0x0011e4000c10e78e */
.L_x_5249:
[----:B------:R-:W-:Y:S05]  /*4f90*/  BSYNC B0 ;  /* 0x0000000000007941 */ /* 0x000fea0003800000 */
.L_x_5248:
[----:B------:R-:W5:Y:S01]  /*4fa0*/  SHFL.DOWN PT, R10, R13, 0x1, 0x1f ;  /* 0x08201f000d0a7f89 */ /* 0x000f6200000e0000 */
[C---:B------:R-:W-:Y:S01]  /*4fb0*/  ISETP.GT.AND P0, PT, R135.reuse, 0x1e, PT ;  /* 0x0000001e8700780c */ /* 0x040fe20003f04270 */
[-C--:B01-3--:R-:W-:Y:S01]  /*4fc0*/  FMUL.FTZ R16, R140, R233.reuse ;  /* 0x000000e98c107220 */ /* 0x08bfe20000410000 */
[----:B------:R-:W-:Y:S01]  /*4fd0*/  ISETP.NE.AND P1, PT, R135, RZ, PT ;  /* 0x000000ff8700720c */ /* 0x000fe20003f25270 */
[----:B------:R-:W0:Y:S01]  /*4fe0*/  SHFL.DOWN PT, R11, R14, 0x1, 0x1f ;  /* 0x08201f000e0b7f89 */ /* 0x000e2200000e0000 */
[----:B------:R-:W-:Y:S01]  /*4ff0*/  FMUL.FTZ R158, R158, R233 ;  /* 0x000000e99e9e7220 */ /* 0x000fe20000410000 */
        /* <DEDUP_REMOVED lines=47> */
[----:B-1----:R-:W-:Y:S01]  /*52f0*/  @!P0 FADD.FTZ R14, R14, R15 ;  /* 0x0000000f0e0e8221 */ /* 0x002fe20000010000 */
[----:B------:R-:W0:Y:S01]  /*5300*/  SHFL.DOWN PT, R16, R13, 0x8, 0x1f ;  /* 0x09001f000d107f89 */ /* 0x000e2200000e0000 */
[----:B------:R-:W-:Y:S01]  /*5310*/  ISETP.GT.AND P0, PT, R135, 0x17, PT ;  /* 0x000000178700780c */ /* 0x000fe20003f04270 */
[----:B------:R-:W-:Y:S02]  /*5320*/  FFMA.FTZ R170, R170, R157, R11 ;  /* 0x0000009daaaa7223 */ /* 0x000fe4000001000b */
[----:B------:R-:W1:Y:S01]  /*5330*/  SHFL.DOWN PT, R15, R14, 0x8, 0x1f ;  /* 0x09001f000e0f7f89 */ /* 0x000e6200000e0000 */
[----:B------:R-:W-:Y:S02]  /*5340*/  FMUL.FTZ R11, R140, R218 ;  /* 0x000000da8c0b7220 */ /* 0x000fe40000410000 */
[----:B------:R-:W-:Y:S02]  /*5350*/  FFMA.FTZ R173, R173, R162, R10 ;  /* 0x000000a2adad7223 */ /* 0x000fe4000001000a */
[----:B------:R-:W-:-:S02]  /*5360*/  FMUL.FTZ R11, R184, R11 ;  /* 0x0000000bb80b7220 */ /* 0x000fc40000410000 */
[----:B------:R-:W-:Y:S02]  /*5370*/  FMUL.FTZ R10, R140, R191 ;  /* 0x000000bf8c0a7220 */ /* 0x000fe40000410000 */
[----:B------:R-:W-:Y:S02]  /*5380*/  FFMA.FTZ R176, R176, R163, R11 ;  /* 0x000000a3b0b07223 */ /* 0x000fe4000001000b */
[----:B------:R-:W-:Y:S02]  /*5390*/  FMUL.FTZ R213, R213, R10 ;  /* 0x0000000ad5d57220 */ /* 0x000fe40000410000 */
[C---:B------:R-:W-:Y:S02]  /*53a0*/  FMUL.FTZ R11, R140.reuse, R190 ;  /* 0x000000be8c0b7220 */ /* 0x040fe40000410000 */
        /* <DEDUP_REMOVED lines=18> */
[----:B------:R-:W-:Y:S02]  /*54d0*/  FFMA.FTZ R193, R153, R154, R193 ;  /* 0x0000009a99c17223 */ /* 0x000fe400000100c1 */
[----:B------:R-:W-:Y:S02]  /*54e0*/  FFMA.FTZ R181, R151, R166, R181 ;  /* 0x000000a697b57223 */ /* 0x000fe400000100b5 */
[----:B0-----:R-:W-:Y:S02]  /*54f0*/  @!P0 FADD.FTZ R13, R13, R16 ;  /* 0x000000100d0d8221 */ /* 0x001fe40000010000 */
[----:B------:R-:W-:Y:S02]  /*5500*/  FADD.FTZ R26, R171, R26 ;  /* 0x0000001aab1a7221 */ /* 0x000fe40000010000 */
[----:B-1----:R-:W-:Y:S01]  /*5510*/  @!P0 FADD.FTZ R14, R14, R15 ;  /* 0x0000000f0e0e8221 */ /* 0x002fe20000010000 */
[----:B------:R-:W-:Y:S01]  /*5520*/  MOV R11, R13 ;  /* 0x0000000d000b7202 */ /* 0x000fe20000000f00 */
[----:B------:R-:W-:-:S02]  /*5530*/  FMUL.FTZ R15, R152, R177 ;  /* 0x000000b1980f7220 */ /* 0x000fc40000410000 */
[----:B------:R-:W-:Y:S01]  /*5540*/  FMUL.FTZ R13, R148, R201 ;  /* 0x000000c9940d7220 */ /* 0x000fe20000410000 */
[----:B------:R-:W-:Y:S01]  /*5550*/  MOV R10, R14 ;  /* 0x0000000e000a7202 */ /* 0x000fe20000000f00 */
[C---:B------:R-:W-:Y:S02]  /*5560*/  FMUL.FTZ R177, R140.reuse, R177 ;  /* 0x000000b18cb17220 */ /* 0x040fe40000410000 */
[C---:B------:R-:W-:Y:S02]  /*5570*/  FMUL.FTZ R201, R140.reuse, R201 ;  /* 0x000000c98cc97220 */ /* 0x040fe40000410000 */
[----:B------:R-:W-:Y:S01]  /*5580*/  FMUL.FTZ R140, R140, R209 ;  /* 0x000000d18c8c7220 */ /* 0x000fe20000410000 */
[----:B------:R0:W-:Y:S01]  /*5590*/  @!P1 STS.64 [0xc78], R10 ;  /* 0x000c780aff009388 */ /* 0x0001e20000000a00 */
[----:B------:R-:W-:Y:S02]  /*55a0*/  FMUL.FTZ R177, R12, R177 ;  /* 0x000000b10cb17220 */ /* 0x000fe40000410000 */
[----:B------:R-:W-:-:S02]  /*55b0*/  FMUL.FTZ R201, R180, R201 ;  /* 0x000000c9b4c97220 */ /* 0x000fc40000410000 */
[----:B------:R-:W-:Y:S02]  /*55c0*/  FMUL.FTZ R140, R179, R140 ;  /* 0x0000008cb38c7220 */ /* 0x000fe40000410000 */
[----:B------:R-:W-:Y:S02]  /*55d0*/  FFMA.FTZ R150, R150, R15, R177 ;  /* 0x0000000f96967223 */ /* 0x000fe400000100b1 */
[----:B------:R-:W-:Y:S02]  /*55e0*/  FFMA.FTZ R144, R144, R13, R201 ;  /* 0x0000000d90907223 */ /* 0x000fe400000100c9 */
[----:B------:R-:W-:Y:S02]  /*55f0*/  FFMA.FTZ R149, R149, R146, R140 ;  /* 0x0000009295957223 */ /* 0x000fe4000001008c */
[----:B------:R-:W-:Y:S02]  /*5600*/  FADD.FTZ R29, R172, R29 ;  /* 0x0000001dac1d7221 */ /* 0x000fe40000010000 */
[----:B------:R-:W-:-:S02]  /*5610*/  FADD.FTZ R27, R174, R27 ;  /* 0x0000001bae1b7221 */ /* 0x000fc40000010000 */
[----:B------:R-:W-:Y:S02]  /*5620*/  FADD.FTZ R28, R169, R28 ;  /* 0x0000001ca91c7221 */ /* 0x000fe40000010000 */
[----:B------:R-:W-:Y:S02]  /*5630*/  FFMA.FTZ R44, R63, R163, R44 ;  /* 0x000000a33f2c7223 */ /* 0x000fe4000001002c */
[----:B------:R-:W-:Y:S02]  /*5640*/  FFMA.FTZ R39, R52, R156, R39 ;  /* 0x0000009c34277223 */ /* 0x000fe40000010027 */
[----:B------:R-:W-:Y:S02]  /*5650*/  FADD.FTZ R24, R173, R24 ;  /* 0x00000018ad187221 */ /* 0x000fe40000010000 */
[----:B------:R-:W-:Y:S02]  /*5660*/  FADD.FTZ R31, R170, R31 ;  /* 0x0000001faa1f7221 */ /* 0x000fe40000010000 */
[----:B------:R-:W-:-:S02]  /*5670*/  FFMA.FTZ R47, R60, R164, R47 ;  /* 0x000000a43c2f7223 */ /* 0x000fc4000001002f */
[----:B------:R-:W-:Y:S02]  /*5680*/  FFMA.FTZ R36, R55, R155, R36 ;  /* 0x0000009b37247223 */ /* 0x000fe40000010024 */
[----:B------:R-:W-:Y:S02]  /*5690*/  FADD.FTZ R25, R176, R25 ;  /* 0x00000019b0197221 */ /* 0x000fe40000010000 */
[----:B------:R-:W-:Y:S02]  /*56a0*/  FADD.FTZ R30, R213, R30 ;  /* 0x0000001ed51e7221 */ /* 0x000fe40000010000 */
[----:B------:R-:W-:Y:S02]  /*56b0*/  FFMA.FTZ R46, R65, R165, R46 ;  /* 0x000000a5412e7223 */ /* 0x000fe4000001002e */
[----:B------:R-:W-:Y:S02]  /*56c0*/  FFMA.FTZ R37, R50, R154, R37 ;  /* 0x0000009a32257223 */ /* 0x000fe40000010025 */
        /* <DEDUP_REMOVED lines=22> */
.L_x_5251:
[----:B0-----:R-:W-:Y:S05]  /*5830*/  BSYNC B0 ;  /* 0x0000000000007941 */ /* 0x001fea0003800000 */
.L_x_5250:
[----:B------:R-:W-:Y:S01]  /*5840*/  IADD3 R19, R19, 0x1, RZ ;  /* 0x0000000113137810 */ /* 0x000fe20007ffe0ff */
[----:B------:R-:W-:-:S03]  /*5850*/  UIADD3 UR6, UP0, UR6, 0x1, URZ ;  /* 0x0000000106067890 */ /* 0x000fc6000ff1e03f */
[----:B------:R-:W-:Y:S01]  /*5860*/  ISETP.GE.AND P0, PT, R19, c[0x0][0x16c], PT ;  /* 0x00005b0013007a0c */ /* 0x000fe20003f06270 */
[----:B------:R-:W-:-:S12]  /*5870*/  UIADD3.X UR7, URZ, UR7, URZ, UP0, !UPT ;  /* 0x000000073f077290 */ /* 0x000fd800087fe43f */
[----:B------:R-:W-:Y:S01]  /*5880*/  @P0 CALL.REL.NOINC `(.L_x_5215) ;  /* 0x0000001000000944 */ /* 0x000fe20003c00000 */
[----:B------:R-:W-:Y:S05]  /*5890*/  BRA `(.L_x_5252) ;  /* 0xffffcb8000007947 */ /* 0x000fea000383ffff */
.L_x_5215:
        /* <DEDUP_REMOVED lines=28> */
[----:B------:R-:W-:Y:S02]  /*5a60*/  LEA.HI.X R14, R2, c[0x0][0x334], R69, 0x1, P2 ;  /* 0x0000cd00020e7a11 */ /* 0x000fe400010f0c45 */
[----:B---3--:R-:W-:Y:S01]  /*5a70*/  PRMT R10, R36, 0x7632, R10 ;  /* 0x00007632240a7816 */ /* 0x008fe2000000000a */
        /* <DEDUP_REMOVED lines=12> */
[----:B------:R-:W-:Y:S01]  /*5b40*/  LDS.U16 R19, [R114] ;  /* 0x0000000072137984 */ /* 0x000fe20000000400 */
[----:B0-----:R-:W-:Y:S01]  /*5b50*/  IMAD.WIDE.U32 R10, R145, c[0x0][0x2d8], RZ ;  /* 0x0000b600910a7a25 */ /* 0x001fe200078e00ff */
[----:B-1----:R-:W-:Y:S02]  /*5b60*/  MOV R34, UR9 ;  /* 0x0000000900227c02 */ /* 0x002fe40008000f00 */
[----:B------:R-:W-:Y:S01]  /*5b70*/  LDS.U16 R37, [R113+0x40] ;  /* 0x0000400071257984 */ /* 0x000fe20000000400 */
[----:B---3--:R-:W-:-:S03]  /*5b80*/  IMAD R12, R206, c[0x0][0x2d8], RZ ;  /* 0x0000b600ce0c7a24 */ /* 0x008fc600078e02ff */
[----:B------:R-:W-:Y:S01]  /*5b90*/  LDS.U16 R39, [R112+0x80] ;  /* 0x0000800070277984 */ /* 0x000fe20000000400 */
[----:B------:R-:W-:Y:S02]  /*5ba0*/  IMAD R15, R145, c[0x0][0x2dc], R12 ;  /* 0x0000b700910f7a24 */ /* 0x000fe400078e020c */
[----:B------:R-:W-:Y:S01]  /*5bb0*/  IMAD R12, R138, c[0x0][0x2e0], RZ ;  /* 0x0000b8008a0c7a24 */ /* 0x000fe200078e02ff */
[----:B------:R-:W-:Y:S02]  /*5bc0*/  LDS.U16 R41, [R111+0xc0] ;  /* 0x0000c0006f297984 */ /* 0x000fe40000000400 */
[----:B------:R-:W-:Y:S02]  /*5bd0*/  IADD3 R11, R11, R15, RZ ;  /* 0x0000000f0b0b7210 */ /* 0x000fe40007ffe0ff */
[----:B------:R-:W-:Y:S03]  /*5be0*/  LDS.U16 R43, [R110+0x100] ;  /* 0x000100006e2b7984 */ /* 0x000fe60000000400 */
[C---:B------:R-:W-:Y:S01]  /*5bf0*/  IMAD.WIDE.U32 R10, R147.reuse, c[0x0][0x2e0], R10 ;  /* 0x0000b800930a7a25 */ /* 0x040fe200078e000a */
        /* <DEDUP_REMOVED lines=13> */
[----:B0-----:R-:W-:Y:S01]  /*5cd0*/  IMAD R13, R147, c[0x0][0x2e4], R12 ;  /* 0x0000b900930d7a24 */ /* 0x001fe200078e020c */
[----:B------:R-:W-:-:S04]  /*5ce0*/  IADD3 R12, P1, R71, R10, RZ ;  /* 0x0000000a470c7210 */ /* 0x000fc80007f3e0ff */
[----:B------:R-:W-:Y:S02]  /*5cf0*/  IADD3.X R13, R67, R13, R11, P1, !PT ;  /* 0x0000000d430d7210 */ /* 0x000fe40000ffe40b */
[----:B------:R-:W-:Y:S02]  /*5d00*/  IADD3 R10, P1, R2, UR9, RZ ;  /* 0x00000009020a7c10 */ /* 0x000fe4000ff3e0ff */
[----:B------:R-:W-:Y:S02]  /*5d10*/  LEA R16, P2, R12, R17, 0x1 ;  /* 0x000000110c107211 */ /* 0x000fe400078408ff */
[----:B------:R-:W-:Y:S02]  /*5d20*/  LEA.HI.X.SX32 R11, R34, R69, 0x1, P1 ;  /* 0x00000045220b7211 */ /* 0x000fe400008f0eff */
[----:B------:R-:W-:Y:S01]  /*5d30*/  LEA.HI.X R17, R12, R14, R13, 0x1, P2 ;  /* 0x0000000e0c117211 */ /* 0x000fe200010f0c0d */
        /* <DEDUP_REMOVED lines=17> */
.L_x_5254:
[----:B------:R-:W-:Y:S05]  /*5e50*/  BSYNC B0 ;  /* 0x0000000000007941 */ /* 0x000fea0003800000 */
.L_x_5253:
[----:B------:R-:W-:Y:S01]  /*5e60*/  @!P3 STG.E.U16 [R16.64+-0x380], R39 ;  /* 0xfffc80271000b986 */ /* 0x000fe2000c10150e */
[-C--:B------:R-:W-:Y:S01]  /*5e70*/  ISETP.GE.AND P4, PT, R123, R0.reuse, PT ;  /* 0x000000007b00720c */ /* 0x080fe20003f86270 */
[----:B------:R-:W-:Y:S01]  /*5e80*/  BSSY B0, `(.L_x_5255) ;  /* 0x0000072000007945 */ /* 0x000fe20003800000 */
[-C--:B------:R-:W-:Y:S01]  /*5e90*/  ISETP.GE.AND P3, PT, R122, R0.reuse, PT ;  /* 0x000000007a00720c */ /* 0x080fe20003f66270 */
[----:B------:R-:W-:Y:S01]  /*5ea0*/  @!P2 STG.E.U16 [R16.64+-0x340], R41 ;  /* 0xfffcc0291000a986 */ /* 0x000fe2000c10150e */
[----:B------:R-:W-:Y:S02]  /*5eb0*/  ISETP.GE.AND P2, PT, R121, R0, PT ;  /* 0x000000007900720c */ /* 0x000fe40003f46270 */
[----:B------:R-:W-:Y:S01]  /*5ec0*/  F2FP.PACK_AB R12, R29, R26 ;  /* 0x0000001a1d0c723e */ /* 0x000fe200000000ff */
[----:B------:R-:W-:Y:S01]  /*5ed0*/  @!P1 STG.E.U16 [R16.64+-0x300], R43 ;  /* 0xfffd002b10009986 */ /* 0x000fe2000c10150e */
[----:B------:R-:W-:Y:S02]  /*5ee0*/  ISETP.GE.AND P1, PT, R120, R0, PT ;  /* 0x000000007800720c */ /* 0x000fe40003f26270 */
[----:B------:R-:W-:Y:S01]  /*5ef0*/  F2FP.PACK_AB R13, R31, R28 ;  /* 0x0000001c1f0d723e */ /* 0x000fe200000000ff */
[----:B------:R-:W-:Y:S01]  /*5f00*/  @!P5 STG.E.U16 [R16.64+-0x2c0], R45 ;  /* 0xfffd402d1000d986 */ /* 0x000fe2000c10150e */
[----:B------:R-:W-:-:S03]  /*5f10*/  ISETP.GE.AND P5, PT, R119, R0, PT ;  /* 0x000000007700720c */ /* 0x000fc60003fa6270 */
[----:B------:R-:W-:Y:S01]  /*5f20*/  @!P6 STG.E.U16 [R16.64+-0x280], R47 ;  /* 0xfffd802f1000e986 */ /* 0x000fe2000c10150e */
[----:B------:R-:W-:-:S03]  /*5f30*/  ISETP.GE.AND P6, PT, R118, R0, PT ;  /* 0x000000007600720c */ /* 0x000fc60003fc6270 */
[----:B------:R1:W-:Y:S01]  /*5f40*/  @!P4 STG.E.U16 [R16.64+-0x240], R49 ;  /* 0xfffdc0311000c986 */ /* 0x0003e2000c10150e */
        /* <DEDUP_REMOVED lines=10> */
[----:B------:R-:W-:Y:S01]  /*5ff0*/  FADD.FTZ R3, R0, R21 ;  /* 0x0000001500037221 */ /* 0x000fe20000010000 */
[----:B-1----:R-:W-:Y:S01]  /*6000*/  PRMT R49, R18, 0x7632, R49 ;  /* 0x0000763212317816 */ /* 0x002fe20000000031 */
[----:B------:R-:W-:Y:S02]  /*6010*/  @!P6 STG.E.U16 [R16.64+-0x100], R59 ;  /* 0xffff003b1000e986 */ /* 0x000fe4000c10150e */
[----:B------:R-:W-:Y:S01]  /*6020*/  FADD.FTZ R0, R3, R20 ;  /* 0x0000001403007221 */ /* 0x000fe20000010000 */
[----:B------:R-:W-:Y:S01]  /*6030*/  F2FP.PACK_AB R20, R23, R20 ;  /* 0x000000141714723e */ /* 0x000fe200000000ff */
[----:B------:R-:W-:Y:S02]  /*6040*/  @!P4 STG.E.U16 [R16.64+-0xc0], R61 ;  /* 0xffff403d1000c986 */ /* 0x000fe4000c10150e */
[----:B------:R-:W-:Y:S01]  /*6050*/  FADD.FTZ R3, R0, R23 ;  /* 0x0000001700037221 */ /* 0x000fe20000010000 */
[----:B0-----:R-:W-:Y:S01]  /*6060*/  PRMT R14, R20, 0x7632, R14 ;  /* 0x00007632140e7816 */ /* 0x001fe2000000000e */
[----:B------:R-:W-:Y:S02]  /*6070*/  @!P3 STG.E.U16 [R16.64+-0x80], R63 ;  /* 0xffff803f1000b986 */ /* 0x000fe4000c10150e */
[----:B------:R-:W-:Y:S01]  /*6080*/  FADD.FTZ R0, R3, R22 ;  /* 0x0000001603007221 */ /* 0x000fe20000010000 */
[----:B------:R-:W-:Y:S01]  /*6090*/  F2FP.PACK_AB R3, R27, R24 ;  /* 0x000000181b03723e */ /* 0x000fe200000000ff */
[----:B------:R-:W-:Y:S01]  /*60a0*/  @!P2 STG.E.U16 [R16.64+-0x3c0], R37 ;  /* 0xfffc40251000a986 */ /* 0x000fe2000c10150e */
[----:B------:R-:W-:Y:S01]  /*60b0*/  F2FP.PACK_AB R22, R25, R22 ;  /* 0x000000161916723e */ /* 0x000fe200000000ff */
[----:B------:R-:W-:-:S02]  /*60c0*/  FADD.FTZ R25, R0, R25 ;  /* 0x0000001900197221 */ /* 0x000fc40000010000 */
[----:B------:R0:W-:Y:S01]  /*60d0*/  @!P1 STG.E.U16 [R16.64+-0x40], R65 ;  /* 0xffffc04110009986 */ /* 0x0001e2000c10150e */
[----:B------:R-:W-:Y:S01]  /*60e0*/  PRMT R15, R22, 0x7632, R15 ;  /* 0x00007632160f7816 */ /* 0x000fe2000000000f */
[----:B------:R-:W-:Y:S02]  /*60f0*/  FADD.FTZ R24, R25, R24 ;  /* 0x0000001819187221 */ /* 0x000fe40000010000 */
[----:B------:R-:W-:Y:S01]  /*6100*/  BAR.SYNC.DEFER_BLOCKING 0x0 ;  /* 0x0000000000007b1d */ /* 0x000fe20000010000 */
[----:B------:R-:W-:Y:S02]  /*6110*/  IMAD R0, R206, c[0x0][0x2f8], RZ ;  /* 0x0000be00ce007a24 */ /* 0x000fe400078e02ff */
[----:B------:R-:W-:-:S04]  /*6120*/  FADD.FTZ R27, R24, R27 ;  /* 0x0000001b181b7221 */ /* 0x000fc80000010000 */
[----:B------:R-:W-:Y:S01]  /*6130*/  FADD.FTZ R26, R27, R26 ;  /* 0x0000001a1b1a7221 */ /* 0x000fe20000010000 */
[----:B0-----:R-:W-:Y:S02]  /*6140*/  PRMT R16, R3, 0x7610, R16 ;  /* 0x0000761003107816 */ /* 0x001fe40000000010 */
[----:B------:R-:W-:Y:S01]  /*6150*/  PRMT R17, R12, 0x7610, R17 ;  /* 0x000076100c117816 */ /* 0x000fe20000000011 */
[----:B------:R-:W-:-:S04]  /*6160*/  FADD.FTZ R29, R26, R29 ;  /* 0x0000001d1a1d7221 */ /* 0x000fc80000010000 */
[----:B------:R-:W-:-:S04]  /*6170*/  FADD.FTZ R28, R29, R28 ;  /* 0x0000001c1d1c7221 */ /* 0x000fc80000010000 */
[----:B------:R-:W-:Y:S01]  /*6180*/  FADD.FTZ R31, R28, R31 ;  /* 0x0000001f1c1f7221 */ /* 0x000fe20000010000 */
[----:B------:R0:W-:Y:S04]  /*6190*/  STS.U16 [R98], R18 ;  /* 0x0000001262007388 */ /* 0x0001e80000000400 */
[----:B------:R1:W-:Y:S04]  /*61a0*/  STS.U16 [R98+0x2], R49 ;  /* 0x0000023162007388 */ /* 0x0003e80000000400 */
[----:B------:R3:W-:Y:S01]  /*61b0*/  STS.U16 [R98+0x4], R20 ;  /* 0x0000041462007388 */ /* 0x0007e20000000400 */
[----:B0-----:R-:W-:-:S02]  /*61c0*/  PRMT R18, R12, 0x7632, R18 ;  /* 0x000076320c127816 */ /* 0x001fc40000000012 */
[----:B------:R-:W-:Y:S01]  /*61d0*/  F2FP.PACK_AB R12, R35, R32 ;  /* 0x00000020230c723e */ /* 0x000fe200000000ff */
[----:B------:R0:W-:Y:S01]  /*61e0*/  STS.U16 [R98+0x6], R14 ;  /* 0x0000060e62007388 */ /* 0x0001e20000000400 */
[----:B-1----:R-:W-:Y:S02]  /*61f0*/  PRMT R49, R3, 0x7632, R49 ;  /* 0x0000763203317816 */ /* 0x002fe40000000031 */
[----:B------:R-:W-:Y:S01]  /*6200*/  F2FP.PACK_AB R3, R33, R30 ;  /* 0x0000001e2103723e */ /* 0x000fe200000000ff */
[----:B------:R1:W-:Y:S01]  /*6210*/  STS.U16 [R98+0xc], R16 ;  /* 0x00000c1062007388 */ /* 0x0003e20000000400 */
[----:B------:R-:W-:Y:S02]  /*6220*/  FADD.FTZ R30, R31, R30 ;  /* 0x0000001e1f1e7221 */ /* 0x000fe40000010000 */
[C---:B---3--:R-:W-:Y:S01]  /*6230*/  PRMT R20, R3.reuse, 0x7610, R20 ;  /* 0x0000761003147816 */ /* 0x048fe20000000014 */
[----:B------:R-:W-:Y:S01]  /*6240*/  STS.U16 [R98+0x8], R22 ;  /* 0x0000081662007388 */ /* 0x000fe20000000400 */
[----:B------:R-:W-:Y:S01]  /*6250*/  PRMT R21, R3, 0x7632, R21 ;  /* 0x0000763203157816 */ /* 0x000fe20000000015 */
[----:B------:R-:W-:Y:S01]  /*6260*/  FADD.FTZ R33, R30, R33 ;  /* 0x000000211e217221 */ /* 0x000fe20000010000 */
[----:B0-----:R-:W-:Y:S01]  /*6270*/  PRMT R14, R13, 0x7632, R14 ;  /* 0x000076320d0e7816 */ /* 0x001fe2000000000e */
[----:B------:R-:W-:Y:S01]  /*6280*/  STS.U16 [R98+0xa], R15 ;  /* 0x00000a0f62007388 */ /* 0x000fe20000000400 */
[----:B------:R-:W-:Y:S01]  /*6290*/  MOV R3, UR10 ;  /* 0x0000000a00037c02 */ /* 0x000fe20008000f00 */
[----:B------:R-:W-:Y:S01]  /*62a0*/  FADD.FTZ R32, R33, R32 ;  /* 0x0000002021207221 */ /* 0x000fe20000010000 */
[----:B-1----:R-:W-:Y:S01]  /*62b0*/  PRMT R16, R12, 0x7632, R16 ;  /* 0x000076320c107816 */ /* 0x002fe20000000010 */
[----:B------:R-:W-:Y:S02]  /*62c0*/  STS.U16 [R98+0xe], R49 ;  /* 0x00000e3162007388 */ /* 0x000fe40000000400 */
[----:B------:R-:W-:-:S02]  /*62d0*/  FADD.FTZ R137, R32, R35 ;  /* 0x0000002320897221 */ /* 0x000fc40000010000 */
[----:B------:R-:W-:Y:S04]  /*62e0*/  STS.U16 [R98+0x10], R17 ;  /* 0x0000101162007388 */ /* 0x000fe80000000400 */
[----:B------:R-:W-:Y:S04]  /*62f0*/  STS.U16 [R98+0x12], R18 ;  /* 0x0000121262007388 */ /* 0x000fe80000000400 */
[----:B------:R0:W-:Y:S04]  /*6300*/  STS.U16 [R98+0x14], R13 ;  /* 0x0000140d62007388 */ /* 0x0001e80000000400 */
[----:B------:R-:W-:Y:S04]  /*6310*/  STS.U16 [R98+0x16], R14 ;  /* 0x0000160e62007388 */ /* 0x000fe80000000400 */
[----:B------:R-:W-:Y:S01]  /*6320*/  STS.U16 [R98+0x18], R20 ;  /* 0x0000181462007388 */ /* 0x000fe20000000400 */
[----:B0-----:R-:W-:-:S03]  /*6330*/  IMAD R13, R145, c[0x0][0x2fc], R0 ;  /* 0x0000bf00910d7a24 */ /* 0x001fc600078e0200 */
[----:B------:R-:W-:Y:S04]  /*6340*/  STS.U16 [R98+0x1a], R21 ;  /* 0x00001a1562007388 */ /* 0x000fe80000000400 */
[----:B------:R-:W-:Y:S04]  /*6350*/  STS.U16 [R98+0x1c], R12 ;  /* 0x00001c0c62007388 */ /* 0x000fe80000000400 */
[----:B------:R0:W-:Y:S01]  /*6360*/  STS.U16 [R98+0x1e], R16 ;  /* 0x00001e1062007388 */ /* 0x0001e20000000400 */
        /* <DEDUP_REMOVED lines=35> */
.L_x_5256:
[----:B------:R-:W-:Y:S05]  /*65a0*/  BSYNC B0 ;  /* 0x0000000000007941 */ /* 0x000fea0003800000 */
.L_x_5255:
        /* <DEDUP_REMOVED lines=52> */
.L_x_5213:
        /* <DEDUP_REMOVED lines=24> */
.L_x_5259:
[----:B0-----:R-:W-:Y:S05]  /*6a70*/  BSYNC B0 ;  /* 0x0000000000007941 */ /* 0x001fea0003800000 */
.L_x_5258:
[----:B------:R-:W-:Y:S01]  /*6a80*/  BSSY B0, `(.L_x_5260) ;  /* 0x0000018000007945 */ /* 0x000fe20003800000 */
[----:B------:R-:W-:Y:S05]  /*6a90*/  @!P0 BRA `(.L_x_5261) ;  /* 0x0000015000008947 */ /* 0x000fea0003800000 */
[----:B------:R-:W-:Y:S06]  /*6aa0*/  BAR.SYNC.DEFER_BLOCKING 0x0 ;  /* 0x0000000000007b1d */ /* 0x000fec0000010000 */
[----:B------:R-:W3:Y:S04]  /*6ab0*/  SHFL.DOWN P0, R0, R137, 0x1, 0x1f ;  /* 0x08201f0089007f89 */ /* 0x000ee80000000000 */
[----:B------:R-:W5:Y:S04]  /*6ac0*/  S2R R8, SR_LANEID ;  /* 0x0000000000087919 */ /* 0x000f680000000000 */
[----:B------:R-:W0:Y:S01]  /*6ad0*/  S2R R15, SR_TID.X ;  /* 0x00000000000f7919 */ /* 0x000e220000002100 */
[----:B---3--:R-:W-:Y:S01]  /*6ae0*/  @P0 FADD R0, R0, R137 ;  /* 0x0000008900000221 */ /* 0x008fe20000000000 */
[----:B-----5:R-:W-:-:S04]  /*6af0*/  ISETP.NE.AND P1, PT, R8, RZ, PT ;  /* 0x000000ff0800720c */ /* 0x020fc80003f25270 */
        /* <DEDUP_REMOVED lines=9> */
[----:B------:R0:W-:Y:S04]  /*6b90*/  @!P1 STS [0xc74], R6 ;  /* 0x000c7406ff009388 */ /* 0x0001e80000000800 */
[----:B------:R-:W-:Y:S06]  /*6ba0*/  BAR.SYNC.DEFER_BLOCKING 0x0 ;  /* 0x0000000000007b1d */ /* 0x000fec0000010000 */
[----:B------:R-:W-:Y:S05]  /*6bb0*/  @P0 BRA `(.L_x_5262) ;  /* 0x0000004000000947 */ /* 0x000fea0003800000 */
[----:B0-----:R0:W-:Y:S01]  /*6bc0*/  RED.E.ADD.F32.FTZ.RN.STRONG.GPU [R4.64], R6 ;  /* 0x000000060400798e */ /* 0x0011e2000c10e78e */
[----:B------:R-:W-:Y:S01]  /*6bd0*/  HFMA2.MMA R15, -RZ, RZ, 0, 0 ;  /* 0x00000000ff0f7435 */ /* 0x000fe200000001ff */
[----:B------:R-:W-:Y:S05]  /*6be0*/  BRA `(.L_x_5262) ;  /* 0x0000001000007947 */ /* 0x000fea0003800000 */
.L_x_5261:
[----:B------:R-:W3:Y:S02]  /*6bf0*/  S2R R15, SR_TID.X ;  /* 0x00000000000f7919 */ /* 0x000ee40000002100 */
.L_x_5262:
[----:B0-----:R-:W-:Y:S05]  /*6c00*/  BSYNC B0 ;  /* 0x0000000000007941 */ /* 0x001fea0003800000 */
.L_x_5260:
        /* <DEDUP_REMOVED lines=10> */
.L_x_5263:
[----:B0-----:R-:W0:Y:S01]  /*6cb0*/  LDS R17, [R15.X4+0x1f28] ;  /* 0x001f28000f117984 */ /* 0x001e220000004800 */
[----:B------:R-:W-:Y:S01]  /*6cc0*/  SHF.R.S32.HI R0, RZ, 0x1f, R15 ;  /* 0x0000001fff007819 */ /* 0x000fe2000001140f */
[----:B------:R-:W-:Y:S01]  /*6cd0*/  YIELD ;  /* 0x0000000000007946 */ /* 0x000fe20003800000 */
[----:B------:R-:W-:Y:S01]  /*6ce0*/  MOV R8, R2 ;  /* 0x0000000200087202 */ /* 0x000fe20000000f00 */
[----:B------:R3:W5:Y:S01]  /*6cf0*/  LDS R19, [R15.X4+0x2328] ;  /* 0x002328000f137984 */ /* 0x0007620000004800 */
        /* <DEDUP_REMOVED lines=18> */
[----:B-----5:R0:W-:Y:S02]  /*6e20*/  RED.E.ADD.F32.FTZ.RN.STRONG.GPU [R12.64], R19 ;  /* 0x000000130c00798e */ /* 0x0201e4000c10e78e */
[----:B------:R-:W-:Y:S05]  /*6e30*/  @!P0 BRA `(.L_x_5263) ;  /* 0xfffffe7000008947 */ /* 0x000fea000383ffff */
[----:B------:R-:W-:Y:S05]  /*6e40*/  EXIT ;  /* 0x000000000000794d */ /* 0x000fea0003800000 */
.L_x_5264:
        /* <DEDUP_REMOVED lines=11> */
.L_x_9076:


//--------------------- .text._Z25selective_scan_bwd_kernelI32Selective_Scan_bwd_kernel_traitsILi32ELi16ELb0ELb1ELb0ELb0ELb1EN3c104HalfEfEEv12SSMParamsBwd --------------------------
	.section	.text._Z25selective_scan_bwd_kernelI32Selective_Scan_bwd_kernel_traitsILi32ELi16ELb0ELb1ELb0ELb0ELb1EN3c104HalfEfEEv12SSMParamsBwd,"ax",@progbits
	.sectioninfo	@"SHI_REGISTERS=244"
	.align	128
        .global         _Z25selective_scan_bwd_kernelI32Selective_Scan_bwd_kernel_traitsILi32ELi16ELb0ELb1ELb0ELb0ELb1EN3c104HalfEfEEv12SSMParamsBwd
        .type           _Z25selective_scan_bwd_kernelI32Selective_Scan_bwd_kernel_traitsILi32ELi16ELb0ELb1ELb0ELb0ELb1EN3c104HalfEfEEv12SSMParamsBwd,@function
        .size           _Z25selective_scan_bwd_kernelI32Selective_Scan_bwd_kernel_traitsILi32ELi16ELb0ELb1ELb0ELb0ELb1EN3c104HalfEfEEv12SSMParamsBwd,(.L_x_9077 - _Z25selective_scan_bwd_kernelI32Selective_Scan_bwd_kernel_traitsILi32ELi16ELb0ELb1ELb0ELb0ELb1EN3c104HalfEfEEv12SSMParamsBwd)
        .other          _Z25selective_scan_bwd_kernelI32Selective_Scan_bwd_kernel_traitsILi32ELi16ELb0ELb1ELb0ELb0ELb1EN3c104HalfEfEEv12SSMParamsBwd,@"STO_CUDA_ENTRY STV_DEFAULT"
_Z25selective_scan_bwd_kernelI32Selective_Scan_bwd_kernel_traitsILi32ELi16ELb0ELb1ELb0ELb0ELb1EN3c104HalfEfEEv12SSMParamsBwd:
.text._Z25selective_scan_bwd_kernelI32Selective_Scan_bwd_kernel_traitsILi32ELi16ELb0ELb1ELb0ELb0ELb1EN3c104HalfEfEEv12SSMParamsBwd:
[----:B------:R-:W-:Y:S02]  /*0000*/  MOV R1, c[0x0][0x28] ;  /* 0x00000a0000017a02 */ /* 0x000fe40000000f00 */
[----:B------:R-:W0:Y:S01]  /*0010*/  S2UR UR16, SR_CTAID.Y ;  /* 0x00000000001079c3 */ /* 0x000e220000002600 */
[----:B------:R-:W-:Y:S02]  /*0020*/  ULDC.64 UR4, c[0x0][0x238] ;  /* 0x00008e0000047ab9 */ /* 0x000fe40000000a00 */
[----:B------:R-:W-:Y:S02]  /*0030*/  ULDC.64 UR6, c[0x0][0x250] ;  /* 0x0000940000067ab9 */ /* 0x000fe40000000a00 */
[----:B------:R-:W-:Y:S02]  /*0040*/  UISETP.NE.U32.AND UP0, UPT, URZ, UR4, UPT ;  /* 0x000000043f00728c */ /* 0x000fe4000bf05070 */
[----:B------:R-:W-:Y:S02]  /*0050*/  UISETP.NE.U32.AND UP1, UPT, URZ, UR6, UPT ;  /* 0x000000063f00728c */ /* 0x000fe4000bf25070 */
[----:B------:R-:W-:Y:S02]  /*0060*/  UISETP.NE.AND.EX UP0, UPT, URZ, UR5, UPT, UP0 ;  /* 0x000000053f00728c */ /* 0x000fe4000bf05300 */
[----:B------:R-:W-:-:S02]  /*0070*/  UISETP.NE.AND.EX UP1, UPT, URZ, UR7, UPT, UP1 ;  /* 0x000000073f00728c */ /* 0x000fc4000bf25310 */
[----:B------:R-:W-:Y:S02]  /*0080*/  ULDC.64 UR32, c[0x0][0x118] ;  /* 0x0000460000207ab9 */ /* 0x000fe40000000a00 */
[----:B------:R-:W-:Y:S01]  /*0090*/  PLOP3.LUT P3, PT, PT, PT, UP0, 0x80, 0x0 ;  /* 0x000000000000781c */ /* 0x000fe20003f6f008 */
[----:B------:R-:W1:Y:S01]  /*00a0*/  S2UR UR35, SR_CTAID.X ;  /* 0x00000000002379c3 */ /* 0x000e620000002500 */
[----:B------:R-:W-:Y:S01]  /*00b0*/  PLOP3.LUT P4, PT, PT, PT, UP1, 0x80, 0x0 ;  /* 0x000000000000781c */ /* 0x000fe20003f8f018 */
[----:B------:R-:W-:Y:S01]  /*00c0*/  ULDC.64 UR22, c[0x0][0x328] ;  /* 0x0000ca0000167ab9 */ /* 0x000fe20000000a00 */
[----:B------:R-:W-:Y:S01]  /*00d0*/  IABS R7, c[0x0][0x178] ;  /* 0x00005e0000077a13 */ /* 0x000fe20000000000 */
[----:B------:R-:W-:Y:S02]  /*00e0*/  ULDC.64 UR24, c[0x0][0x348] ;  /* 0x0000d20000187ab9 */ /* 0x000fe40000000a00 */
[----:B------:R-:W-:Y:S02]  /*00f0*/  UMOV UR8, URZ ;  /* 0x0000003f00087c82 */ /* 0x000fe40008000000 */
[----:B0-----:R-:W-:-:S02]  /*0100*/  USHF.R.S32.HI UR17, URZ, 0x1f, UR16 ;  /* 0x0000001f3f117899 */ /* 0x001fc40008011410 */
[----:B------:R-:W-:Y:S02]  /*0110*/  @UP0 ULEA UR4, UP2, UR16, UR4, 0x2 ;  /* 0x0000000410040291 */ /* 0x000fe4000f84103f */
[----:B------:R-:W-:Y:S02]  /*0120*/  @UP1 ULEA UR6, UP3, UR16, UR6, 0x2 ;  /* 0x0000000610061291 */ /* 0x000fe4000f86103f */
[----:B------:R-:W-:Y:S02]  /*0130*/  @UP0 ULEA.HI.X UR5, UR16, UR5, UR17, 0x2, UP2 ;  /* 0x0000000510050291 */ /* 0x000fe400090f1411 */
[----:B------:R-:W-:Y:S01]  /*0140*/  @UP1 ULEA.HI.X UR7, UR16, UR7, UR17, 0x2, UP3 ;  /* 0x0000000710071291 */ /* 0x000fe200098f1411 */
[----:B------:R-:W-:Y:S01]  /*0150*/  MOV R2, UR4 ;  /* 0x0000000400027c02 */ /* 0x000fe20008000f00 */
[----:B------:R-:W-:Y:S01]  /*0160*/  ULDC.64 UR28, c[0x0][0x278] ;  /* 0x00009e00001c7ab9 */ /* 0x000fe20000000a00 */
[----:B------:R-:W-:Y:S01]  /*0170*/  MOV R4, UR6 ;  /* 0x0000000600047c02 */ /* 0x000fe20008000f00 */
[----:B------:R-:W-:Y:S01]  /*0180*/  IMAD.U32 R3, RZ, RZ, UR5 ;  /* 0x00000005ff037e24 */ /* 0x000fe2000f8e00ff */
[----:B------:R-:W0:Y:S01]  /*0190*/  I2F.RP R0, R7 ;  /* 0x0000000700007306 */ /* 0x000e220000209400 */
[----:B------:R-:W-:Y:S01]  /*01a0*/  MOV R5, UR7 ;  /* 0x0000000700057c02 */ /* 0x000fe20008000f00 */
[----:B------:R-:W-:-:S02]  /*01b0*/  UISETP.NE.U32.AND UP1, UPT, URZ, UR22, UPT ;  /* 0x000000163f00728c */ /* 0x000fc4000bf25070 */
[----:B------:R2:W3:Y:S01]  /*01c0*/  @P3 LDG.E R6, [R2.64] ;  /* 0x0000002002063981 */ /* 0x0004e2000c1e1900 */
[----:B-1----:R-:W-:Y:S02]  /*01d0*/  USHF.R.S32.HI UR36, URZ, 0x1f, UR35 ;  /* 0x0000001f3f247899 */ /* 0x002fe40008011423 */
[----:B------:R-:W-:Y:S01]  /*01e0*/  ULDC.64 UR4, c[0x0][0x260] ;  /* 0x0000980000047ab9 */ /* 0x000fe20000000a00 */
[----:B------:R1:W4:Y:S01]  /*01f0*/  @P4 LDG.E R4, [R4.64] ;  /* 0x0000002004044981 */ /* 0x000322000c1e1900 */
[----:B------:R-:W-:Y:S01]  /*0200*/  UISETP.NE.AND.EX UP1, UPT, URZ, UR23, UPT, UP1 ;  /* 0x000000173f00728c */ /* 0x000fe2000bf25310 */
[----:B------:R-:W-:Y:S01]  /*0210*/  HFMA2.MMA R131, -RZ, RZ, 0, 0 ;  /* 0x00000000ff837435 */ /* 0x000fe200000001ff */
[----:B------:R-:W-:Y:S01]  /*0220*/  ULDC.64 UR6, c[0x0][0x1d0] ;  /* 0x0000740000067ab9 */ /* 0x000fe20000000a00 */
[----:B------:R-:W-:Y:S01]  /*0230*/  IMAD.MOV.U32 R133, RZ, RZ, RZ ;  /* 0x000000ffff857224 */ /* 0x000fe200078e00ff */
[----:B------:R-:W-:Y:S01]  /*0240*/  UISETP.NE.U32.AND UP0, UPT, URZ, UR4, UPT ;  /* 0x000000043f00728c */ /* 0x000fe2000bf05070 */
[----:B--2---:R-:W-:Y:S01]  /*0250*/  HFMA2.MMA R2, -RZ, RZ, 0, 0 ;  /* 0x00000000ff027435 */ /* 0x004fe200000001ff */
[----:B------:R-:W-:Y:S01]  /*0260*/  UIMAD UR4, UR36, UR6, URZ ;  /* 0x00000006240472a4 */ /* 0x000fe2000f8e023f */
[----:B0-----:R-:W0:Y:S01]  /*0270*/  MUFU.RCP R0, R0 ;  /* 0x0000000000007308 */ /* 0x001e220000001000 */
[----:B------:R-:W-:-:S02]  /*0280*/  UIMAD.WIDE.U32 UR14, UR35, UR6, URZ ;  /* 0x00000006230e72a5 */ /* 0x000fc4000f8e003f */
[----:B------:R-:W-:Y:S02]  /*0290*/  UIMAD UR18, UR35, UR7, UR4 ;  /* 0x00000007231272a4 */ /* 0x000fe4000f8e0204 */
[----:B------:R-:W-:Y:S02]  /*02a0*/  @UP1 ULEA UR8, UP3, UR16, UR22, 0x2 ;  /* 0x0000001610081291 */ /* 0x000fe4000f86103f */
[----:B------:R-:W-:Y:S02]  /*02b0*/  UISETP.NE.U32.AND UP2, UPT, URZ, UR24, UPT ;  /* 0x000000183f00728c */ /* 0x000fe4000bf45070 */
[----:B------:R-:W-:Y:S02]  /*02c0*/  UIADD3 UR15, UR15, UR18, URZ ;  /* 0x000000120f0f7290 */ /* 0x000fe4000fffe03f */
[----:B------:R-:W-:Y:S02]  /*02d0*/  UMOV UR9, URZ ;  /* 0x0000003f00097c82 */ /* 0x000fe40008000000 */
[----:B------:R-:W-:-:S02]  /*02e0*/  ULDC.64 UR26, c[0x0][0x1d8] ;  /* 0x00007600001a7ab9 */ /* 0x000fc40000000a00 */
[----:B------:R-:W-:Y:S01]  /*02f0*/  @UP1 ULEA.HI.X UR9, UR16, UR23, UR17, 0x2, UP3 ;  /* 0x0000001710091291 */ /* 0x000fe200098f1411 */
[----:B0-----:R-:W-:Y:S01]  /*0300*/  IADD3 R0, R0, 0xffffffe, RZ ;  /* 0x0ffffffe00007810 */ /* 0x001fe20007ffe0ff */
[----:B------:R-:W-:Y:S02]  /*0310*/  UIMAD UR6, UR36, UR28, URZ ;  /* 0x0000001c240672a4 */ /* 0x000fe4000f8e023f */
[----:B------:R-:W-:Y:S01]  /*0320*/  UISETP.NE.AND.EX UP2, UPT, URZ, UR25, UPT, UP2 ;  /* 0x000000193f00728c */ /* 0x000fe2000bf45320 */
[----:B------:R-:W0:Y:S01]  /*0330*/  F2I.FTZ.U32.TRUNC.NTZ R3, R0 ;  /* 0x0000000000037305 */ /* 0x000e22000021f000 */
[----:B------:R-:W-:Y:S02]  /*0340*/  UIMAD UR19, UR17, UR26, URZ ;  /* 0x0000001a111372a4 */ /* 0x000fe4000f8e023f */
[----:B------:R-:W-:Y:S02]  /*0350*/  UIMAD.WIDE.U32 UR22, UR16, UR26, UR14 ;  /* 0x0000001a101672a5 */ /* 0x000fe4000f8e000e */
[----:B------:R-:W-:-:S02]  /*0360*/  ULDC.64 UR20, c[0x0][0x1e0] ;  /* 0x0000780000147ab9 */ /* 0x000fc40000000a00 */
[----:B------:R-:W-:Y:S02]  /*0370*/  ULDC UR26, c[0x0][0x178] ;  /* 0x00005e00001a7ab9 */ /* 0x000fe40000000800 */
[----:B------:R-:W-:Y:S02]  /*0380*/  UIMAD UR4, UR36, UR20, URZ ;  /* 0x00000014240472a4 */ /* 0x000fe4000f8e023f */
[----:B------:R-:W-:Y:S02]  /*0390*/  ULOP3.LUT UR26, UR16, UR26, URZ, 0x3c, !UPT ;  /* 0x0000001a101a7292 */ /* 0x000fe4000f8e3c3f */
[----:B------:R-:W-:Y:S02]  /*03a0*/  UIMAD UR29, UR35, UR29, UR6 ;  /* 0x0000001d231d72a4 */ /* 0x000fe4000f8e0206 */
[----:B------:R-:W-:Y:S01]  /*03b0*/  UIMAD UR21, UR35, UR21, UR4 ;  /* 0x00000015231572a4 */ /* 0x000fe2000f8e0204 */
[----:B0-----:R-:W-:Y:S01]  /*03c0*/  IMAD.MOV R0, RZ, RZ, -R3 ;  /* 0x000000ffff007224 */ /* 0x001fe200078e0a03 */
[----:B------:R-:W-:Y:S01]  /*03d0*/  ULDC.64 UR6, c[0x0][0x190] ;  /* 0x0000640000067ab9 */ /* 0x000fe20000000a00 */
[----:B------:R-:W-:Y:S01]  /*03e0*/  ISETP.LE.AND P2, PT, RZ, UR26, PT ;  /* 0x0000001aff007c0c */ /* 0x000fe2000bf43270 */
[----:B------:R-:W-:Y:S01]  /*03f0*/  UIMAD.WIDE.U32 UR12, UR35, UR20, URZ ;  /* 0x00000014230c72a5 */ /* 0x000fe2000f8e003f */
[----:B-1----:R-:W-:Y:S01]  /*0400*/  IMAD R5, R0, R7, RZ ;  /* 0x0000000700057224 */ /* 0x002fe200078e02ff */
[----:B------:R-:W-:Y:S01]  /*0410*/  IABS R0, UR16 ;  /* 0x0000001000007c13 */ /* 0x000fe20008000000 */
[----:B------:R-:W-:-:S02]  /*0420*/  UIMAD UR20, UR36, UR6, URZ ;  /* 0x00000006241472a4 */ /* 0x000fc4000f8e023f */
[----:B------:R-:W-:Y:S01]  /*0430*/  IMAD.HI.U32 R2, R3, R5, R2 ;  /* 0x0000000503027227 */ /* 0x000fe200078e0002 */
[----:B------:R-:W-:Y:S02]  /*0440*/  UIMAD.WIDE.U32 UR10, UR35, UR6, URZ ;  /* 0x00000006230a72a5 */ /* 0x000fe4000f8e003f */
[----:B------:R-:W-:Y:S02]  /*0450*/  ULDC.64 UR30, c[0x0][0x1e8] ;  /* 0x00007a00001e7ab9 */ /* 0x000fe40000000a00 */
[----:B------:R-:W-:Y:S01]  /*0460*/  UMOV UR6, URZ ;  /* 0x0000003f00067c82 */ /* 0x000fe20008000000 */
[----:B------:R-:W-:Y:S01]  /*0470*/  IMAD.HI.U32 R135, R2, R0, RZ ;  /* 0x0000000002877227 */ /* 0x000fe200078e00ff */
[----:B------:R-:W-:Y:S02]  /*0480*/  @UP2 ULEA UR6, UP1, UR16, UR24, 0x2 ;  /* 0x0000001810062291 */ /* 0x000fe4000f82103f */
[----:B------:R-:W-:Y:S01]  /*0490*/  UIMAD UR24, UR17, UR30, URZ ;  /* 0x0000001e111872a4 */ /* 0x000fe2000f8e023f */
[----:B------:R-:W-:Y:S01]  /*04a0*/  IMAD.U32 R3, RZ, RZ, UR11 ;  /* 0x0000000bff037e24 */ /* 0x000fe2000f8e00ff */
[----:B------:R-:W-:Y:S01]  /*04b0*/  IADD3 R2, -R135, RZ, RZ ;  /* 0x000000ff87027210 */ /* 0x000fe20007ffe1ff */
[----:B------:R-:W-:-:S02]  /*04c0*/  UIADD3 UR13, UR13, UR21, URZ ;  /* 0x000000150d0d7290 */ /* 0x000fc4000fffe03f */
[----:B------:R-:W-:Y:S02]  /*04d0*/  UISETP.NE.AND.EX UP0, UPT, URZ, UR5, UPT, UP0 ;  /* 0x000000053f00728c */ /* 0x000fe4000bf05300 */
[C---:B------:R-:W-:Y:S01]  /*04e0*/  IMAD R0, R7.reuse, R2, R0 ;  /* 0x0000000207007224 */ /* 0x040fe200078e0200 */
[----:B------:R-:W-:Y:S01]  /*04f0*/  UIMAD UR20, UR35, UR7, UR20 ;  /* 0x00000007231472a4 */ /* 0x000fe2000f8e0214 */
[----:B------:R-:W-:Y:S01]  /*0500*/  MOV R2, UR10 ;  /* 0x0000000a00027c02 */ /* 0x000fe20008000f00 */
[----:B------:R-:W-:Y:S02]  /*0510*/  ULDC UR21, c[0x0][0x174] ;  /* 0x00005d0000157ab9 */ /* 0x000fe40000000800 */
[----:B------:R-:W-:Y:S01]  /*0520*/  ISETP.GT.U32.AND P1, PT, R7, R0, PT ;  /* 0x000000000700720c */ /* 0x000fe20003f24070 */
[----:B------:R-:W-:Y:S02]  /*0530*/  UIMAD.WIDE.U32 UR4, UR35, UR28, URZ ;  /* 0x0000001c230472a5 */ /* 0x000fe4000f8e003f */
[----:B------:R-:W-:-:S02]  /*0540*/  UMOV UR7, URZ ;  /* 0x0000003f00077c82 */ /* 0x000fc40008000000 */
[----:B------:R-:W-:Y:S02]  /*0550*/  UIMAD UR27, UR16, UR27, UR19 ;  /* 0x0000001b101b72a4 */ /* 0x000fe4000f8e0213 */
[----:B------:R-:W-:Y:S02]  /*0560*/  @UP2 ULEA.HI.X UR7, UR16, UR25, UR17, 0x2, UP1 ;  /* 0x0000001910072291 */ /* 0x000fe400088f1411 */
[----:B------:R-:W-:Y:S02]  /*0570*/  UIMAD UR28, UR16, UR31, UR24 ;  /* 0x0000001f101c72a4 */ /* 0x000fe4000f8e0218 */
[----:B------:R-:W-:Y:S02]  /*0580*/  ULDC.64 UR18, c[0x0][0x280] ;  /* 0x0000a00000127ab9 */ /* 0x000fe40000000a00 */
[----:B------:R-:W-:Y:S01]  /*0590*/  @!P1 IMAD.IADD R0, R0, 0x1, -R7 ;  /* 0x0000000100009824 */ /* 0x000fe200078e0a07 */
[----:B------:R-:W-:Y:S01]  /*05a0*/  @!P1 IADD3 R135, R135, 0x1, RZ ;  /* 0x0000000187879810 */ /* 0x000fe20007ffe0ff */
[----:B------:R-:W-:Y:S01]  /*05b0*/  ULEA UR34, UR21, 0xfffffe00, 0x9 ;  /* 0xfffffe0015227891 */ /* 0x000fe2000f8e483f */
[----:B------:R-:W-:Y:S01]  /*05c0*/  ISETP.NE.AND P1, PT, RZ, c[0x0][0x178], PT ;  /* 0x00005e00ff007a0c */ /* 0x000fe20003f25270 */
[----:B------:R-:W-:Y:S01]  /*05d0*/  UIMAD.WIDE.U32 UR24, UR16, UR30, UR12 ;  /* 0x0000001e101872a5 */ /* 0x000fe2000f8e000c */
[----:B------:R-:W-:Y:S01]  /*05e0*/  ISETP.GE.U32.AND P0, PT, R0, R7, PT ;  /* 0x000000070000720c */ /* 0x000fe20003f06070 */
[----:B------:R-:W-:-:S02]  /*05f0*/  UIMAD UR30, UR17, UR18, URZ ;  /* 0x00000012111e72a4 */ /* 0x000fc4000f8e023f */
[----:B------:R-:W-:Y:S02]  /*0600*/  USHF.R.S32.HI UR31, URZ, 0x1f, UR34 ;  /* 0x0000001f3f1f7899 */ /* 0x000fe40008011422 */
[----:B------:R-:W-:Y:S02]  /*0610*/  UIADD3 UR22, UP1, UR34, UR22, URZ ;  /* 0x0000001622167290 */ /* 0x000fe4000ff3e03f */
[----:B------:R-:W-:Y:S02]  /*0620*/  UIMAD UR30, UR16, UR19, UR30 ;  /* 0x00000013101e72a4 */ /* 0x000fe4000f8e021e */
[----:B------:R-:W-:Y:S02]  /*0630*/  UIADD3 UR5, UR5, UR29, URZ ;  /* 0x0000001d05057290 */ /* 0x000fe4000fffe03f */
[----:B------:R-:W-:Y:S02]  /*0640*/  ULDC.64 UR14, c[0x0][0x240] ;  /* 0x00009000000e7ab9 */ /* 0x000fe40000000a00 */
[----:B------:R-:W-:Y:S01]  /*0650*/  @P0 IADD3 R135, R135, 0x1, RZ ;  /* 0x0000000187870810 */ /* 0x000fe20007ffe0ff */
[----:B------:R-:W-:-:S02]  /*0660*/  UIADD3 UR19, UP2, UR34, UR24, URZ ;  /* 0x0000001822137290 */ /* 0x000fc4000ff5e03f */
[----:B------:R-:W-:Y:S01]  /*0670*/  UIADD3.X UR27, UR31, UR23, UR27, UP1, !UPT ;  /* 0x000000171f1b7290 */ /* 0x000fe20008ffe41b */
[----:B------:R-:W-:Y:S01]  /*0680*/  @!P2 IADD3 R135, -R135, RZ, RZ ;  /* 0x000000ff8787a210 */ /* 0x000fe20007ffe1ff */
[----:B------:R-:W-:Y:S01]  /*0690*/  ULEA UR23, UP1, UR22, UR14, 0x1 ;  /* 0x0000000e16177291 */ /* 0x000fe2000f82083f */
[----:B------:R-:W-:Y:S01]  /*06a0*/  @!P1 LOP3.LUT R135, RZ, c[0x0][0x178], RZ, 0x33, !PT ;  /* 0x00005e00ff879a12 */ /* 0x000fe200078e33ff */
[----:B------:R-:W-:Y:S02]  /*06b0*/  UIADD3 UR20, UR11, UR20, URZ ;  /* 0x000000140b147290 */ /* 0x000fe4000fffe03f */
[----:B------:R-:W-:Y:S01]  /*06c0*/  ULDC.64 UR12, c[0x0][0x248] ;  /* 0x00009200000c7ab9 */ /* 0x000fe20000000a00 */
[----:B------:R-:W-:Y:S01]  /*06d0*/  SHF.R.S32.HI R217, RZ, 0x1f, R135 ;  /* 0x0000001fffd97819 */ /* 0x000fe20000011487 */
[----:B------:R-:W-:Y:S02]  /*06e0*/  UIMAD.WIDE.U32 UR4, UR16, UR18, UR4 ;  /* 0x00000012100472a5 */ /* 0x000fe4000f8e0004 */
[----:B------:R-:W-:Y:S01]  /*06f0*/  UIADD3.X UR24, UR31, UR25, UR28, UP2, !UPT ;  /* 0x000000191f187290 */ /* 0x000fe200097fe41c */
[----:B------:R-:W-:Y:S01]  /*0700*/  MOV R3, UR20 ;  /* 0x0000001400037c02 */ /* 0x000fe20008000f00 */
[----:B------:R-:W-:Y:S01]  /*0710*/  ULEA UR25, UP2, UR19, UR12, 0x1 ;  /* 0x0000000c13197291 */ /* 0x000fe2000f84083f */
[----:B------:R-:W-:Y:S01]  /*0720*/  IMAD R0, R217, c[0x0][0x1a8], RZ ;  /* 0x00006a00d9007a24 */ /* 0x000fe200078e02ff */
[----:B------:R-:W-:-:S02]  /*0730*/  ULEA.HI.X UR22, UR22, UR15, UR27, 0x1, UP1 ;  /* 0x0000000f16167291 */ /* 0x000fc400088f0c1b */
[----:B------:R-:W-:Y:S01]  /*0740*/  UIADD3 UR28, UP1, UR34, UR4, URZ ;  /* 0x00000004221c7290 */ /* 0x000fe2000ff3e03f */
[C---:B------:R-:W-:Y:S01]  /*0750*/  IMAD.WIDE.U32 R2, R135.reuse, c[0x0][0x1a8], R2 ;  /* 0x00006a0087027a25 */ /* 0x040fe200078e0002 */
[----:B------:R-:W-:Y:S02]  /*0760*/  ULEA.HI.X UR18, UR19, UR13, UR24, 0x1, UP2 ;  /* 0x0000000d13127291 */ /* 0x000fe400090f0c18 */
[----:B------:R-:W-:Y:S01]  /*0770*/  UIADD3.X UR4, UR31, UR5, UR30, UP1, !UPT ;  /* 0x000000051f047290 */ /* 0x000fe20008ffe41e */
[----:B------:R-:W-:Y:S01]  /*0780*/  IMAD R5, R135, c[0x0][0x1ac], R0 ;  /* 0x00006b0087057a24 */ /* 0x000fe200078e0200 */
[----:B------:R-:W-:Y:S01]  /*0790*/  ULDC.64 UR12, c[0x0][0x308] ;  /* 0x0000c200000c7ab9 */ /* 0x000fe20000000a00 */
[----:B------:R-:W-:Y:S01]  /*07a0*/  IADD3 R126, P0, R2, UR34, RZ ;  /* 0x00000022027e7c10 */ /* 0x000fe2000ff1e0ff */
[----:B------:R-:W-:Y:S02]  /*07b0*/  ULEA UR27, UP1, UR28, UR12, 0x1 ;  /* 0x0000000c1c1b7291 */ /* 0x000fe4000f82083f */
[----:B------:R-:W-:Y:S01]  /*07c0*/  IADD3 R3, R3, R5, RZ ;  /* 0x0000000503037210 */ /* 0x000fe20007ffe0ff */
[----:B------:R-:W-:Y:S01]  /*07d0*/  ULDC UR12, c[0x0][0x164] ;  /* 0x00005900000c7ab9 */ /* 0x000fe20000000800 */
[----:B------:R-:W-:Y:S01]  /*07e0*/  LEA R127, P1, R126, c[0x0][0x228], 0x1 ;  /* 0x00008a007e7f7a11 */ /* 0x000fe200078208ff */
[----:B------:R-:W-:Y:S01]  /*07f0*/  ULEA.HI.X UR28, UR28, UR13, UR4, 0x1, UP1 ;  /* 0x0000000d1c1c7291 */ /* 0x000fe200088f0c04 */
[----:B------:R-:W-:Y:S01]  /*0800*/  IADD3.X R3, R3, UR31, RZ, P0, !PT ;  /* 0x0000001f03037c10 */ /* 0x000fe200087fe4ff */
[----:B------:R-:W-:-:S02]  /*0810*/  @UP0 UIMAD UR12, UR35, UR12, UR16 ;  /* 0x0000000c230c02a4 */ /* 0x000fc4000f8e0210 */
[----:B------:R-:W-:Y:S01]  /*0820*/  UISETP.GE.AND UP1, UPT, UR21, 0x1, UPT ;  /* 0x000000011500788c */ /* 0x000fe2000bf26270 */
[----:B------:R-:W-:Y:S01]  /*0830*/  LEA.HI.X R126, R126, c[0x0][0x22c], R3, 0x1, P1 ;  /* 0x00008b007e7e7a11 */ /* 0x000fe200008f0c03 */
[----:B------:R-:W-:Y:S02]  /*0840*/  @UP0 UIMAD UR12, UR12, UR21, URZ ;  /* 0x000000150c0c02a4 */ /* 0x000fe4000f8e023f */
[----:B------:R-:W-:Y:S02]  /*0850*/  ULDC UR14, c[0x0][0x16c] ;  /* 0x00005b00000e7ab9 */ /* 0x000fe40000000800 */
[----:B------:R-:W-:Y:S01]  /*0860*/  PLOP3.LUT P0, PT, PT, PT, UP1, 0x80, 0x0 ;  /* 0x000000000000781c */ /* 0x000fe20003f0f018 */
[----:B------:R-:W-:Y:S02]  /*0870*/  @UP0 UIMAD UR12, UR12, UR14, URZ ;  /* 0x0000000e0c0c02a4 */ /* 0x000fe4000f8e023f */
[----:B------:R-:W-:Y:S02]  /*0880*/  ULDC.64 UR10, c[0x0][0x260] ;  /* 0x00009800000a7ab9 */ /* 0x000fe40000000a00 */
[----:B------:R-:W-:-:S02]  /*0890*/  @UP0 UMOV UR13, 0x8 ;  /* 0x00000008000d0882 */ /* 0x000fc40000000000 */
[----:B------:R-:W-:Y:S02]  /*08a0*/  @UP0 UIMAD.WIDE UR10, UR12, UR13, UR10 ;  /* 0x0000000d0c0a02a5 */ /* 0x000fe4000f8e020a */
[----:B------:R-:W-:Y:S02]  /*08b0*/  UMOV UR4, URZ ;  /* 0x0000003f00047c82 */ /* 0x000fe40008000000 */
[----:B------:R-:W-:Y:S02]  /*08c0*/  UMOV UR5, URZ ;  /* 0x0000003f00057c82 */ /* 0x000fe40008000000 */
[----:B------:R-:W-:Y:S02]  /*08d0*/  UMOV UR12, UR8 ;  /* 0x00000008000c7c82 */ /* 0x000fe40008000000 */
[----:B------:R-:W-:Y:S02]  /*08e0*/  UMOV UR13, UR9 ;  /* 0x00000009000d7c82 */ /* 0x000fe40008000000 */
[----:B------:R-:W-:-:S02]  /*08f0*/  UMOV UR14, UR6 ;  /* 0x00000006000e7c82 */ /* 0x000fc40008000000 */
[----:B------:R-:W-:Y:S02]  /*0900*/  UMOV UR15, UR7 ;  /* 0x00000007000f7c82 */ /* 0x000fe40008000000 */
[----:B------:R-:W-:Y:S02]  /*0910*/  @!UP0 UMOV UR10, URZ ;  /* 0x0000003f000a8c82 */ /* 0x000fe40008000000 */
[----:B------:R-:W-:Y:S01]  /*0920*/  @!UP0 UMOV UR11, URZ ;  /* 0x0000003f000b8c82 */ /* 0x000fe20008000000 */
[----:B---3--:R0:W1:Y:S08]  /*0930*/  @P3 R2UR UR4, R6 ;  /* 0x00000000060433c2 */ /* 0x00807000000e0000 */
[----:B----4-:R0:W2:Y:S01]  /*0940*/  @P4 R2UR UR5, R4 ;  /* 0x00000000040543c2 */ /* 0x0100a200000e0000 */
[----:B------:R-:W-:Y:S05]  /*0950*/  @!P0 BRA `(.L_x_5265) ;  /* 0x00008f2000008947 */ /* 0x000fea0003800000 */
[----:B------:R-:W3:Y:S01]  /*0960*/  S2R R129, SR_TID.X ;  /* 0x0000000000817919 */ /* 0x000ee20000002100 */
[----:B------:R-:W-:Y:S01]  /*0970*/  IMAD.MOV.U32 R131, RZ, RZ, RZ ;  /* 0x000000ffff837224 */ /* 0x000fe200078e00ff */
[----:B------:R-:W-:Y:S01]  /*0980*/  MOV R133, RZ ;  /* 0x000000ff00857202 */ /* 0x000fe20000000f00 */
[----:B------:R-:W-:Y:S01]  /*0990*/  UMOV UR24, UR22 ;  /* 0x0000001600187c82 */ /* 0x000fe20008000000 */
[----:B------:R-:W4:Y:S01]  /*09a0*/  S2R R128, SR_LANEID ;  /* 0x0000000000807919 */ /* 0x000f220000000000 */
[----:B------:R-:W-:-:S02]  /*09b0*/  UMOV UR26, UR18 ;  /* 0x00000012001a7c82 */ /* 0x000fc40008000000 */
[----:B------:R-:W-:Y:S01]  /*09c0*/  UMOV UR6, URZ ;  /* 0x0000003f00067c82 */ /* 0x000fe20008000000 */
[C---:B---3--:R-:W-:Y:S02]  /*09d0*/  SHF.L.U32 R0, R129.reuse, 0x4, RZ ;  /* 0x0000000481007819 */ /* 0x048fe400000006ff */
[----:B------:R-:W-:Y:S02]  /*09e0*/  LOP3.LUT R216, R129, 0x1f, RZ, 0xc0, !PT ;  /* 0x0000001f81d87812 */ /* 0x000fe400078ec0ff */
[----:B------:R-:W-:-:S04]  /*09f0*/  LOP3.LUT R0, R0, 0xfffffe00, RZ, 0xc0, !PT ;  /* 0xfffffe0000007812 */ /* 0x000fc800078ec0ff */
[----:B------:R-:W-:-:S04]  /*0a00*/  LOP3.LUT R2, R0, 0x1f, R129, 0xf8, !PT ;  /* 0x0000001f00027812 */ /* 0x000fc800078ef881 */
[----:B----4-:R-:W-:Y:S02]  /*0a10*/  SHF.R.S32.HI R3, RZ, 0x1f, R2 ;  /* 0x0000001fff037819 */ /* 0x010fe40000011402 */
.L_x_5313:
[----:B------:R-:W-:Y:S01]  /*0a20*/  ULDC UR29, c[0x0][0x174] ;  /* 0x00005d00001d7ab9 */ /* 0x000fe20000000800 */
[----:B------:R-:W-:Y:S01]  /*0a30*/  BAR.SYNC.DEFER_BLOCKING 0x0 ;  /* 0x0000000000007b1d */ /* 0x000fe20000010000 */
[----:B------:R-:W-:Y:S01]  /*0a40*/  UIADD3 UR29, -UR6, UR29, URZ ;  /* 0x0000001d061d7290 */ /* 0x000fe2000fffe13f */
[C---:B0-----:R-:W-:Y:S02]  /*0a50*/  LEA R4, P1, R2.reuse, UR23, 0x1 ;  /* 0x0000001702047c11 */ /* 0x041fe4000f8208ff */
[----:B------:R-:W-:Y:S01]  /*0a60*/  PRMT R7, RZ, 0x7610, R7 ;  /* 0x00007610ff077816 */ /* 0x000fe20000000007 */
[----:B------:R-:W-:Y:S01]  /*0a70*/  ULEA UR37, UR29, 0xfffffe00, 0x9 ;  /* 0xfffffe001d257891 */ /* 0x000fe2000f8e483f */
[C---:B------:R-:W-:Y:S01]  /*0a80*/  LEA.HI.X R5, R2.reuse, UR24, R3, 0x1, P1 ;  /* 0x0000001802057c11 */ /* 0x040fe200088f0c03 */
[----:B------:R-:W-:Y:S01]  /*0a90*/  ULDC UR30, c[0x0][0x168] ;  /* 0x00005a00001e7ab9 */ /* 0x000fe20000000800 */
[C---:B------:R-:W-:Y:S01]  /*0aa0*/  LOP3.LUT R125, R2.reuse, 0x20, RZ, 0xfc, !PT ;  /* 0x00000020027d7812 */ /* 0x040fe200078efcff */
[----:B------:R-:W-:Y:S01]  /*0ab0*/  UIADD3 UR30, -UR37, UR30, URZ ;  /* 0x0000001e251e7290 */ /* 0x000fe2000fffe13f */
[C---:B------:R-:W-:Y:S01]  /*0ac0*/  LOP3.LUT R124, R2.reuse, 0x40, RZ, 0xfc, !PT ;  /* 0x00000040027c7812 */ /* 0x040fe200078efcff */
[----:B------:R-:W-:Y:S01]  /*0ad0*/  ULDC.64 UR8, c[0x0][0x1f0] ;  /* 0x00007c0000087ab9 */ /* 0x000fe20000000a00 */
[----:B------:R-:W-:Y:S01]  /*0ae0*/  LOP3.LUT R123, R2, 0x60, RZ, 0xfc, !PT ;  /* 0x00000060027b7812 */ /* 0x000fe200078efcff */
[----:B------:R-:W-:-:S02]  /*0af0*/  ULDC.64 UR40, c[0x0][0x200] ;  /* 0x0000800000287ab9 */ /* 0x000fc40000000a00 */
[C---:B------:R-:W-:Y:S01]  /*0b00*/  ISETP.GE.AND P0, PT, R2.reuse, UR30, PT ;  /* 0x0000001e02007c0c */ /* 0x040fe2000bf06270 */
[----:B------:R-:W-:Y:S01]  /*0b10*/  ULDC.64 UR20, c[0x0][0x1f8] ;  /* 0x00007e0000147ab9 */ /* 0x000fe20000000a00 */
[C---:B------:R-:W-:Y:S02]  /*0b20*/  LOP3.LUT R122, R2.reuse, 0x80, RZ, 0xfc, !PT ;  /* 0x00000080027a7812 */ /* 0x040fe400078efcff */
[----:B------:R-:W-:Y:S02]  /*0b30*/  LOP3.LUT R121, R2, 0xa0, RZ, 0xfc, !PT ;  /* 0x000000a002797812 */ /* 0x000fe400078efcff */
[----:B------:R-:W-:Y:S02]  /*0b40*/  ISETP.GE.AND P1, PT, R124, UR30, PT ;  /* 0x0000001e7c007c0c */ /* 0x000fe4000bf26270 */
[----:B------:R-:W-:-:S05]  /*0b50*/  ISETP.GE.AND P2, PT, R123, UR30, PT ;  /* 0x0000001e7b007c0c */ /* 0x000fca000bf46270 */
[----:B------:R0:W3:Y:S01]  /*0b60*/  @!P0 LDG.E.U16 R7, [R4.64] ;  /* 0x0000002004078981 */ /* 0x0000e2000c1e1500 */
[----:B------:R-:W-:Y:S02]  /*0b70*/  ISETP.GE.AND P0, PT, R125, UR30, PT ;  /* 0x0000001e7d007c0c */ /* 0x000fe4000bf06270 */
[----:B------:R-:W-:Y:S02]  /*0b80*/  ISETP.GE.AND P3, PT, R122, UR30, PT ;  /* 0x0000001e7a007c0c */ /* 0x000fe4000bf66270 */
[----:B------:R-:W-:Y:S02]  /*0b90*/  ISETP.GE.AND P4, PT, R121, UR30, PT ;  /* 0x0000001e79007c0c */ /* 0x000fe4000bf86270 */
[----:B------:R-:W-:Y:S02]  /*0ba0*/  PRMT R0, RZ, 0x7610, R0 ;  /* 0x00007610ff007816 */ /* 0x000fe40000000000 */
[----:B------:R-:W-:Y:S02]  /*0bb0*/  PRMT R9, RZ, 0x7610, R9 ;  /* 0x00007610ff097816 */ /* 0x000fe40000000009 */
[----:B------:R-:W-:-:S02]  /*0bc0*/  PRMT R6, RZ, 0x7610, R6 ;  /* 0x00007610ff067816 */ /* 0x000fc40000000006 */
[----:B------:R-:W-:Y:S01]  /*0bd0*/  PRMT R11, RZ, 0x7610, R11 ;  /* 0x00007610ff0b7816 */ /* 0x000fe2000000000b */
[----:B------:R0:W4:Y:S01]  /*0be0*/  @!P0 LDG.E.U16 R0, [R4.64+0x40] ;  /* 0x0000402004008981 */ /* 0x000122000c1e1500 */
[C---:B------:R-:W-:Y:S02]  /*0bf0*/  LOP3.LUT R120, R2.reuse, 0xc0, RZ, 0xfc, !PT ;  /* 0x000000c002787812 */ /* 0x040fe400078efcff */
[----:B------:R-:W-:Y:S01]  /*0c00*/  PRMT R8, RZ, 0x7610, R8 ;  /* 0x00007610ff087816 */ /* 0x000fe20000000008 */
[----:B------:R0:W5:Y:S01]  /*0c10*/  @!P1 LDG.E.U16 R9, [R4.64+0x80] ;  /* 0x0000802004099981 */ /* 0x000162000c1e1500 */
[C---:B------:R-:W-:Y:S02]  /*0c20*/  LOP3.LUT R119, R2.reuse, 0xe0, RZ, 0xfc, !PT ;  /* 0x000000e002777812 */ /* 0x040fe400078efcff */
[C---:B------:R-:W-:Y:S01]  /*0c30*/  LOP3.LUT R118, R2.reuse, 0x100, RZ, 0xfc, !PT ;  /* 0x0000010002767812 */ /* 0x040fe200078efcff */
[----:B--2---:R0:W2:Y:S01]  /*0c40*/  @!P2 LDG.E.U16 R6, [R4.64+0xc0] ;  /* 0x0000c0200406a981 */ /* 0x0040a2000c1e1500 */
[----:B------:R-:W-:-:S02]  /*0c50*/  LOP3.LUT R117, R2, 0x120, RZ, 0xfc, !PT ;  /* 0x0000012002757812 */ /* 0x000fc400078efcff */
[----:B------:R-:W-:Y:S01]  /*0c60*/  LOP3.LUT R116, R2, 0x140, RZ, 0xfc, !PT ;  /* 0x0000014002747812 */ /* 0x000fe200078efcff */
[----:B------:R0:W2:Y:S01]  /*0c70*/  @!P3 LDG.E.U16 R11, [R4.64+0x100] ;  /* 0x00010020040bb981 */ /* 0x0000a2000c1e1500 */
[----:B------:R-:W-:Y:S02]  /*0c80*/  ISETP.GE.AND P0, PT, R120, UR30, PT ;  /* 0x0000001e78007c0c */ /* 0x000fe4000bf06270 */
[----:B------:R-:W-:Y:S01]  /*0c90*/  ISETP.GE.AND P1, PT, R119, UR30, PT ;  /* 0x0000001e77007c0c */ /* 0x000fe2000bf26270 */
[----:B------:R0:W2:Y:S01]  /*0ca0*/  @!P4 LDG.E.U16 R8, [R4.64+0x140] ;  /* 0x000140200408c981 */ /* 0x0000a2000c1e1500 */
        /* <DEDUP_REMOVED lines=8> */
[C---:B------:R-:W-:Y:S02]  /*0d30*/  LOP3.LUT R115, R2.reuse, 0x160, RZ, 0xfc, !PT ;  /* 0x0000016002737812 */ /* 0x040fe400078efcff */
[----:B------:R-:W-:Y:S01]  /*0d40*/  PRMT R17, RZ, 0x7610, R17 ;  /* 0x00007610ff117816 */ /* 0x000fe20000000011 */
[----:B------:R0:W2:Y:S01]  /*0d50*/  @!P1 LDG.E.U16 R10, [R4.64+0x1c0] ;  /* 0x0001c020040a9981 */ /* 0x0000a2000c1e1500 */
[----:B------:R-:W-:-:S02]  /*0d60*/  LOP3.LUT R114, R2, 0x180, RZ, 0xfc, !PT ;  /* 0x0000018002727812 */ /* 0x000fc400078efcff */
[C---:B------:R-:W-:Y:S01]  /*0d70*/  LOP3.LUT R113, R2.reuse, 0x1a0, RZ, 0xfc, !PT ;  /* 0x000001a002717812 */ /* 0x040fe200078efcff */
[----:B------:R0:W2:Y:S01]  /*0d80*/  @!P2 LDG.E.U16 R15, [R4.64+0x200] ;  /* 0x00020020040fa981 */ /* 0x0000a2000c1e1500 */
[C---:B------:R-:W-:Y:S02]  /*0d90*/  LOP3.LUT R112, R2.reuse, 0x1c0, RZ, 0xfc, !PT ;  /* 0x000001c002707812 */ /* 0x040fe400078efcff */
[----:B------:R-:W-:Y:S01]  /*0da0*/  ISETP.GE.AND P0, PT, R115, UR30, PT ;  /* 0x0000001e73007c0c */ /* 0x000fe2000bf06270 */
[----:B------:R0:W2:Y:S01]  /*0db0*/  @!P3 LDG.E.U16 R12, [R4.64+0x240] ;  /* 0x00024020040cb981 */ /* 0x0000a2000c1e1500 */
[----:B------:R-:W-:Y:S02]  /*0dc0*/  LOP3.LUT R111, R2, 0x1e0, RZ, 0xfc, !PT ;  /* 0x000001e0026f7812 */ /* 0x000fe400078efcff */
[----:B------:R-:W-:Y:S01]  /*0dd0*/  ISETP.GE.AND P1, PT, R114, UR30, PT ;  /* 0x0000001e72007c0c */ /* 0x000fe2000bf26270 */
[----:B------:R0:W2:Y:S01]  /*0de0*/  @!P4 LDG.E.U16 R17, [R4.64+0x280] ;  /* 0x000280200411c981 */ /* 0x0000a2000c1e1500 */
        /* <DEDUP_REMOVED lines=23> */
[----:B------:R-:W-:Y:S01]  /*0f60*/  LEA.HI.SX32 R29, R29, R128, 0x1b ;  /* 0x000000801d1d7211 */ /* 0x000fe200078fdaff */
[----:B------:R-:W-:Y:S01]  /*0f70*/  IMAD.SHL.U32 R109, R23, 0x2, RZ ;  /* 0x00000002176d7824 */ /* 0x000fe200078e00ff */
[----:B------:R-:W-:Y:S02]  /*0f80*/  IADD3 R31, R128, 0xa0, RZ ;  /* 0x000000a0801f7810 */ /* 0x000fe40007ffe0ff */
[----:B------:R-:W-:-:S02]  /*0f90*/  SHF.L.U32 R108, R25, 0x1, RZ ;  /* 0x00000001196c7819 */ /* 0x000fc400000006ff */
[C---:B------:R-:W-:Y:S02]  /*0fa0*/  IADD3 R23, R128.reuse, 0x100, RZ ;  /* 0x0000010080177810 */ /* 0x040fe40007ffe0ff */
[-C--:B------:R-:W-:Y:S01]  /*0fb0*/  LEA.HI.SX32 R5, R5, R128.reuse, 0x1b ;  /* 0x0000008005057211 */ /* 0x080fe200078fdaff */
[----:B------:R-:W-:Y:S01]  /*0fc0*/  IMAD.SHL.U32 R106, R29, 0x2, RZ ;  /* 0x000000021d6a7824 */ /* 0x000fe200078e00ff */
[----:B------:R-:W-:Y:S02]  /*0fd0*/  SHF.L.U32 R107, R27, 0x1, RZ ;  /* 0x000000011b6b7819 */ /* 0x000fe400000006ff */
[----:B------:R-:W-:Y:S02]  /*0fe0*/  LEA.HI.SX32 R31, R31, R128, 0x1b ;  /* 0x000000801f1f7211 */ /* 0x000fe400078fdaff */
[C---:B------:R-:W-:Y:S02]  /*0ff0*/  IADD3 R25, R128.reuse, 0x120, RZ ;  /* 0x0000012080197810 */ /* 0x040fe40007ffe0ff */
[----:B------:R-:W-:-:S02]  /*1000*/  IADD3 R27, R128, 0x140, RZ ;  /* 0x00000140801b7810 */ /* 0x000fc40007ffe0ff */
[-C--:B------:R-:W-:Y:S02]  /*1010*/  LEA.HI.SX32 R23, R23, R128.reuse, 0x1b ;  /* 0x0000008017177211 */ /* 0x080fe400078fdaff */
[----:B------:R-:W-:Y:S02]  /*1020*/  SHF.L.U32 R104, R5, 0x1, RZ ;  /* 0x0000000105687819 */ /* 0x000fe400000006ff */
[----:B------:R-:W-:Y:S02]  /*1030*/  IADD3 R5, R128, 0x160, RZ ;  /* 0x0000016080057810 */ /* 0x000fe40007ffe0ff */
[----:B------:R-:W-:Y:S02]  /*1040*/  SHF.L.U32 R105, R31, 0x1, RZ ;  /* 0x000000011f697819 */ /* 0x000fe400000006ff */
[-C--:B------:R-:W-:Y:S02]  /*1050*/  LEA.HI.SX32 R25, R25, R128.reuse, 0x1b ;  /* 0x0000008019197211 */ /* 0x080fe400078fdaff */
[----:B------:R-:W-:-:S02]  /*1060*/  LEA.HI.SX32 R27, R27, R128, 0x1b ;  /* 0x000000801b1b7211 */ /* 0x000fc400078fdaff */
[----:B------:R-:W-:Y:S02]  /*1070*/  SHF.L.U32 R102, R23, 0x1, RZ ;  /* 0x0000000117667819 */ /* 0x000fe400000006ff */
[----:B------:R-:W-:Y:S02]  /*1080*/  IADD3 R23, R128, 0x1e0, RZ ;  /* 0x000001e080177810 */ /* 0x000fe40007ffe0ff */
[-C--:B------:R-:W-:Y:S01]  /*1090*/  LEA.HI.SX32 R5, R5, R128.reuse, 0x1b ;  /* 0x0000008005057211 */ /* 0x080fe200078fdaff */
[----:B------:R-:W-:Y:S01]  /*10a0*/  IMAD.SHL.U32 R100, R27, 0x2, RZ ;  /* 0x000000021b647824 */ /* 0x000fe200078e00ff */
[----:B------:R-:W-:Y:S02]  /*10b0*/  SHF.L.U32 R101, R25, 0x1, RZ ;  /* 0x0000000119657819 */ /* 0x000fe400000006ff */
[----:B------:R-:W-:Y:S02]  /*10c0*/  SHF.L.U32 R99, R5, 0x1, RZ ;  /* 0x0000000105637819 */ /* 0x000fe400000006ff */
[----:B------:R-:W-:-:S04]  /*10d0*/  LEA.HI.SX32 R23, R23, R128, 0x1b ;  /* 0x0000008017177211 */ /* 0x000fc800078fdaff */
[----:B------:R-:W-:Y:S02]  /*10e0*/  SHF.L.U32 R95, R23, 0x1, RZ ;  /* 0x00000001175f7819 */ /* 0x000fe400000006ff */
[C---:B------:R-:W-:Y:S02]  /*10f0*/  SHF.L.U32 R93, R2.reuse, 0x1, RZ ;  /* 0x00000001025d7819 */ /* 0x040fe400000006ff */
[C---:B------:R-:W-:Y:S02]  /*1100*/  ISETP.GE.AND P2, PT, R2.reuse, UR30, PT ;  /* 0x0000001e02007c0c */ /* 0x040fe4000bf46270 */
[----:B------:R-:W-:Y:S02]  /*1110*/  ISETP.GE.AND P1, PT, R125, UR30, PT ;  /* 0x0000001e7d007c0c */ /* 0x000fe4000bf26270 */
[----:B------:R-:W-:Y:S02]  /*1120*/  SHF.L.U64.HI R94, R2, 0x1, R3 ;  /* 0x00000001025e7819 */ /* 0x000fe40000010203 */
[----:B------:R-:W-:-:S02]  /*1130*/  IADD3 R4, P0, R93, UR25, RZ ;  /* 0x000000195d047c10 */ /* 0x000fc4000ff1e0ff */
[----:B------:R-:W-:Y:S02]  /*1140*/  ISETP.GE.AND P4, PT, R123, UR30, PT ;  /* 0x0000001e7b007c0c */ /* 0x000fe4000bf86270 */
[----:B------:R-:W-:Y:S02]  /*1150*/  IADD3.X R5, R94, UR26, RZ, P0, !PT ;  /* 0x0000001a5e057c10 */ /* 0x000fe400087fe4ff */
[----:B------:R-:W-:Y:S02]  /*1160*/  ISETP.GE.AND P0, PT, R124, UR30, PT ;  /* 0x0000001e7c007c0c */ /* 0x000fe4000bf06270 */
[----:B------:R-:W-:Y:S02]  /*1170*/  ISETP.GE.AND P6, PT, R122, UR30, PT ;  /* 0x0000001e7a007c0c */ /* 0x000fe4000bfc6270 */
[----:B------:R-:W-:Y:S02]  /*1180*/  ISETP.GE.AND P5, PT, R121, UR30, PT ;  /* 0x0000001e79007c0c */ /* 0x000fe4000bfa6270 */
[----:B------:R-:W-:Y:S01]  /*1190*/  ISETP.GE.AND P3, PT, R120, UR30, PT ;  /* 0x0000001e78007c0c */ /* 0x000fe2000bf66270 */
[----:B---3--:R0:W-:Y:S02]  /*11a0*/  STS.U16 [R110], R7 ;  /* 0x000000076e007388 */ /* 0x0081e40000000400 */
[----:B0-----:R-:W-:-:S04]  /*11b0*/  IADD3 R7, R128, 0xe0, RZ ;  /* 0x000000e080077810 */ /* 0x001fc80007ffe0ff */
[-C--:B------:R-:W-:Y:S01]  /*11c0*/  LEA.HI.SX32 R7, R7, R128.reuse, 0x1b ;  /* 0x0000008007077211 */ /* 0x080fe200078fdaff */
[----:B----4-:R-:W-:Y:S04]  /*11d0*/  STS.U16 [R109+0x40], R0 ;  /* 0x000040006d007388 */ /* 0x010fe80000000400 */
[----:B-----5:R0:W-:Y:S01]  /*11e0*/  STS.U16 [R108+0x80], R9 ;  /* 0x000080096c007388 */ /* 0x0201e20000000400 */
[----:B------:R-:W-:Y:S01]  /*11f0*/  IMAD.SHL.U32 R103, R7, 0x2, RZ ;  /* 0x0000000207677824 */ /* 0x000fe200078e00ff */
[C---:B------:R-:W-:Y:S02]  /*1200*/  IADD3 R7, R128.reuse, 0x180, RZ ;  /* 0x0000018080077810 */ /* 0x040fe40007ffe0ff */
[----:B--2---:R-:W-:Y:S04]  /*1210*/  STS.U16 [R107+0xc0], R6 ;  /* 0x0000c0066b007388 */ /* 0x004fe80000000400 */
[----:B------:R2:W-:Y:S01]  /*1220*/  STS.U16 [R106+0x100], R11 ;  /* 0x0001000b6a007388 */ /* 0x0005e20000000400 */
[C---:B0-----:R-:W-:Y:S01]  /*1230*/  IADD3 R9, R128.reuse, 0x1a0, RZ ;  /* 0x000001a080097810 */ /* 0x041fe20007ffe0ff */
[----:B------:R-:W-:Y:S01]  /*1240*/  IMAD.SHL.U32 R0, R128, 0x10, RZ ;  /* 0x0000001080007824 */ /* 0x000fe200078e00ff */
[----:B------:R-:W-:-:S02]  /*1250*/  LEA.HI.SX32 R7, R7, R128, 0x1b ;  /* 0x0000008007077211 */ /* 0x000fc400078fdaff */
[-C--:B------:R-:W-:Y:S02]  /*1260*/  LEA.HI.SX32 R9, R9, R128.reuse, 0x1b ;  /* 0x0000008009097211 */ /* 0x080fe400078fdaff */
[----:B--2---:R-:W-:Y:S01]  /*1270*/  IADD3 R11, R128, 0x1c0, RZ ;  /* 0x000001c0800b7810 */ /* 0x004fe20007ffe0ff */
[----:B------:R0:W-:Y:S01]  /*1280*/  STS.U16 [R105+0x140], R8 ;  /* 0x0001400869007388 */ /* 0x0001e20000000400 */
[----:B------:R-:W-:Y:S02]  /*1290*/  SHF.L.U32 R98, R7, 0x1, RZ ;  /* 0x0000000107627819 */ /* 0x000fe400000006ff */
[----:B------:R-:W-:Y:S01]  /*12a0*/  LEA.HI.SX32 R11, R11, R128, 0x1b ;  /* 0x000000800b0b7211 */ /* 0x000fe200078fdaff */
[----:B------:R-:W-:Y:S01]  /*12b0*/  IMAD.SHL.U32 R97, R9, 0x2, RZ ;  /* 0x0000000209617824 */ /* 0x000fe200078e00ff */
[----:B------:R-:W-:Y:S01]  /*12c0*/  STS.U16 [R104+0x180], R13 ;  /* 0x0001800d68007388 */ /* 0x000fe20000000400 */
[----:B------:R-:W-:-:S03]  /*12d0*/  LEA.HI.SX32 R92, R0, R0, 0x1b ;  /* 0x00000000005c7211 */ /* 0x000fc600078fdaff */
[----:B------:R2:W-:Y:S01]  /*12e0*/  STS.U16 [R103+0x1c0], R10 ;  /* 0x0001c00a67007388 */ /* 0x0005e20000000400 */
[----:B------:R-:W-:-:S03]  /*12f0*/  SHF.L.U32 R96, R11, 0x1, RZ ;  /* 0x000000010b607819 */ /* 0x000fc600000006ff */
[----:B------:R-:W-:Y:S01]  /*1300*/  STS.U16 [R102+0x200], R15 ;  /* 0x0002000f66007388 */ /* 0x000fe20000000400 */
[----:B------:R-:W-:-:S03]  /*1310*/  SHF.L.U32 R92, R92, 0x1, RZ ;  /* 0x000000015c5c7819 */ /* 0x000fc600000006ff */
[----:B------:R3:W-:Y:S04]  /*1320*/  STS.U16 [R101+0x240], R12 ;  /* 0x0002400c65007388 */ /* 0x0007e80000000400 */
[----:B------:R4:W-:Y:S04]  /*1330*/  STS.U16 [R100+0x280], R17 ;  /* 0x0002801164007388 */ /* 0x0009e80000000400 */
[----:B------:R5:W-:Y:S04]  /*1340*/  STS.U16 [R99+0x2c0], R14 ;  /* 0x0002c00e63007388 */ /* 0x000be80000000400 */
[----:B-1----:R1:W-:Y:S04]  /*1350*/  STS.U16 [R98+0x300], R19 ;  /* 0x0003001362007388 */ /* 0x0023e80000000400 */
        /* <DEDUP_REMOVED lines=24> */
[----:B0-----:R-:W-:Y:S02]  /*14e0*/  PRMT R8, RZ, 0x7610, R8 ;  /* 0x00007610ff087816 */ /* 0x001fe40000000008 */
[----:B------:R-:W-:Y:S02]  /*14f0*/  PRMT R11, RZ, 0x7610, R11 ;  /* 0x00007610ff0b7816 */ /* 0x000fe4000000000b */
[----:B--2---:R-:W-:Y:S02]  /*1500*/  PRMT R10, RZ, 0x7610, R10 ;  /* 0x00007610ff0a7816 */ /* 0x004fe4000000000a */
[----:B------:R-:W-:-:S02]  /*1510*/  PRMT R13, RZ, 0x7610, R13 ;  /* 0x00007610ff0d7816 */ /* 0x000fc4000000000d */
[----:B---3--:R-:W-:Y:S02]  /*1520*/  PRMT R12, RZ, 0x7610, R12 ;  /* 0x00007610ff0c7816 */ /* 0x008fe4000000000c */
[----:B------:R-:W-:Y:S01]  /*1530*/  PRMT R15, RZ, 0x7610, R15 ;  /* 0x00007610ff0f7816 */ /* 0x000fe2000000000f */
        /* <DEDUP_REMOVED lines=18> */
[----:B------:R-:W-:Y:S02]  /*1660*/  PRMT R0, RZ, 0x7610, R0 ;  /* 0x00007610ff007816 */ /* 0x000fe40000000000 */
[----:B----4-:R-:W-:Y:S02]  /*1670*/  PRMT R17, RZ, 0x7610, R17 ;  /* 0x00007610ff117816 */ /* 0x010fe40000000011 */
[----:B-----5:R-:W-:Y:S02]  /*1680*/  PRMT R14, RZ, 0x7610, R14 ;  /* 0x00007610ff0e7816 */ /* 0x020fe4000000000e */
[----:B-1----:R-:W-:Y:S01]  /*1690*/  PRMT R19, RZ, 0x7610, R19 ;  /* 0x00007610ff137816 */ /* 0x002fe20000000013 */
[----:B------:R0:W4:Y:S01]  /*16a0*/  @!P0 LDG.E.U16 R0, [R4.64+0x240] ;  /* 0x0002402004008981 */ /* 0x000122000c1e1500 */
        /* <DEDUP_REMOVED lines=13> */
[----:B------:R-:W-:Y:S02]  /*1780*/  PRMT R26, RZ, 0x7610, R26 ;  /* 0x00007610ff1a7816 */ /* 0x000fe4000000001a */
[----:B------:R-:W-:Y:S02]  /*1790*/  LEA.HI.X R5, R2, UR28, R3, 0x1, P0 ;  /* 0x0000001c02057c11 */ /* 0x000fe400080f0c03 */
        /* <DEDUP_REMOVED lines=21> */
[----:B------:R0:W-:Y:S04]  /*18f0*/  STS.U16 [R108+0x80], R9 ;  /* 0x000080096c007388 */ /* 0x0001e80000000400 */
[----:B------:R1:W-:Y:S04]  /*1900*/  STS.U16 [R107+0xc0], R8 ;  /* 0x0000c0086b007388 */ /* 0x0003e80000000400 */
        /* <DEDUP_REMOVED lines=30> */
[----:B------:R2:W3:Y:S01]  /*1af0*/  @!P2 LDG.E.U16 R25, [R4.64] ;  /* 0x000000200419a981 */ /* 0x0004e2000c1e1500 */
        /* <DEDUP_REMOVED lines=24> */
[----:B------:R-:W-:Y:S01]  /*1c80*/  ISETP.GE.AND P0, PT, R2, UR30, PT ;  /* 0x0000001e02007c0c */ /* 0x000fe2000bf06270 */
[----:B------:R-:W-:-:S02]  /*1c90*/  USHF.R.S32.HI UR38, URZ, 0x1f, UR37 ;  /* 0x0000001f3f267899 */ /* 0x000fc40008011425 */
[----:B------:R-:W-:Y:S01]  /*1ca0*/  UIMAD UR7, UR36, UR8, URZ ;  /* 0x00000008240772a4 */ /* 0x000fe2000f8e023f */
[----:B0-----:R-:W-:Y:S01]  /*1cb0*/  IMAD.U32 R9, RZ, RZ, UR35 ;  /* 0x00000023ff097e24 */ /* 0x001fe2000f8e00ff */
[----:B------:R-:W-:Y:S01]  /*1cc0*/  UIMAD.WIDE.U32 UR18, UR35, UR8, URZ ;  /* 0x00000008231272a5 */ /* 0x000fe2000f8e003f */
[----:B------:R-:W-:Y:S02]  /*1cd0*/  MOV R29, UR35 ;  /* 0x00000023001d7c02 */ /* 0x000fe40008000f00 */
[----:B--2---:R-:W-:Y:S01]  /*1ce0*/  MOV R4, UR37 ;  /* 0x0000002500047c02 */ /* 0x004fe20008000f00 */
[----:B------:R-:W-:Y:S01]  /*1cf0*/  IMAD.U32 R5, RZ, RZ, UR38 ;  /* 0x00000026ff057e24 */ /* 0x000fe2000f8e00ff */
[----:B------:R-:W-:Y:S01]  /*1d00*/  UIMAD UR7, UR35, UR9, UR7 ;  /* 0x00000009230772a4 */ /* 0x000fe2000f8e0207 */
[----:B------:R-:W-:Y:S01]  /*1d10*/  MOV R6, UR37 ;  /* 0x0000002500067c02 */ /* 0x000fe20008000f00 */
[----:B------:R-:W-:Y:S01]  /*1d20*/  UIMAD UR31, UR36, UR40, URZ ;  /* 0x00000028241f72a4 */ /* 0x000fe2000f8e023f */
[----:B------:R-:W-:Y:S01]  /*1d30*/  MOV R7, UR38 ;  /* 0x0000002600077c02 */ /* 0x000fe20008000f00 */
[----:B------:R-:W-:Y:S01]  /*1d40*/  @!P0 IMAD.WIDE.U32 R4, R9, c[0x0][0x1f0], R4 ;  /* 0x00007c0009048a25 */ /* 0x000fe200078e0004 */
[----:B------:R-:W-:-:S02]  /*1d50*/  UIMAD UR22, UR17, UR20, URZ ;  /* 0x00000014111672a4 */ /* 0x000fc4000f8e023f */
[----:B------:R-:W-:Y:S01]  /*1d60*/  UIADD3 UR19, UR19, UR7, URZ ;  /* 0x0000000713137290 */ /* 0x000fe2000fffe03f */
[----:B------:R-:W-:Y:S01]  /*1d70*/  @!P0 IMAD.WIDE.U32 R6, R29, c[0x0][0x200], R6 ;  /* 0x000080001d068a25 */ /* 0x000fe200078e0006 */
[----:B------:R-:W-:Y:S01]  /*1d80*/  UIMAD UR31, UR35, UR41, UR31 ;  /* 0x00000029231f72a4 */ /* 0x000fe2000f8e021f */
[----:B------:R-:W-:Y:S01]  /*1d90*/  @!P0 IADD3 R5, R5, UR7, RZ ;  /* 0x0000000705058c10 */ /* 0x000fe2000fffe0ff */
[----:B------:R-:W-:Y:S02]  /*1da0*/  UIMAD.WIDE.U32 UR8, UR35, UR40, URZ ;  /* 0x00000028230872a5 */ /* 0x000fe4000f8e003f */
[----:B------:R-:W-:Y:S02]  /*1db0*/  UIMAD UR7, UR16, UR21, UR22 ;  /* 0x00000015100772a4 */ /* 0x000fe4000f8e0216 */
[----:B------:R-:W-:Y:S01]  /*1dc0*/  UIMAD.WIDE.U32 UR18, UR16, UR20, UR18 ;  /* 0x00000014101272a5 */ /* 0x000fe2000f8e0012 */
[----:B------:R-:W-:Y:S01]  /*1dd0*/  @!P0 IADD3 R7, R7, UR31, RZ ;  /* 0x0000001f07078c10 */ /* 0x000fe2000fffe0ff */
[----:B------:R-:W-:-:S02]  /*1de0*/  ULDC UR22, c[0x0][0x174] ;  /* 0x00005d0000167ab9 */ /* 0x000fc40000000800 */
[----:B------:R-:W-:Y:S01]  /*1df0*/  ULDC.64 UR20, c[0x0][0x208] ;  /* 0x0000820000147ab9 */ /* 0x000fe20000000a00 */
[----:B------:R-:W-:Y:S01]  /*1e00*/  MOV R29, UR16 ;  /* 0x00000010001d7c02 */ /* 0x000fe20008000f00 */
[----:B------:R-:W-:Y:S02]  /*1e10*/  UIADD3 UR9, UR9, UR31, URZ ;  /* 0x0000001f09097290 */ /* 0x000fe4000fffe03f */
[----:B------:R-:W-:Y:S01]  /*1e20*/  UIMAD UR31, UR17, UR20, URZ ;  /* 0x00000014111f72a4 */ /* 0x000fe2000f8e023f */
[----:B------:R-:W-:Y:S01]  /*1e30*/  IMAD.U32 R9, RZ, RZ, UR16 ;  /* 0x00000010ff097e24 */ /* 0x000fe2000f8e00ff */
[----:B------:R-:W-:Y:S01]  /*1e40*/  UIADD3 UR22, UR6, -UR22, URZ ;  /* 0x8000001606167290 */ /* 0x000fe2000fffe03f */
[----:B------:R-:W-:Y:S01]  /*1e50*/  @!P0 IMAD.WIDE.U32 R6, R29, c[0x0][0x208], R6 ;  /* 0x000082001d068a25 */ /* 0x000fe200078e0006 */
[----:B------:R-:W-:Y:S02]  /*1e60*/  UIMAD UR34, UR16, UR21, UR31 ;  /* 0x00000015102272a4 */ /* 0x000fe4000f8e021f */
[----:B------:R-:W-:Y:S01]  /*1e70*/  UIMAD UR22, UR22, -0x200, URZ ;  /* 0xfffffe00161678a4 */ /* 0x000fe2000f8e023f */
[----:B------:R-:W-:Y:S01]  /*1e80*/  @!P0 IMAD.WIDE.U32 R4, R9, c[0x0][0x1f8], R4 ;  /* 0x00007e0009048a25 */ /* 0x000fe200078e0004 */
[----:B------:R-:W-:Y:S01]  /*1e90*/  UIMAD.WIDE.U32 UR20, UR16, UR20, UR8 ;  /* 0x00000014101472a5 */ /* 0x000fe2000f8e0008 */
[----:B------:R-:W-:Y:S01]  /*1ea0*/  @!P0 IADD3 R43, P2, R2, R6, RZ ;  /* 0x00000006022b8210 */ /* 0x000fe20007f5e0ff */
[----:B------:R-:W-:-:S02]  /*1eb0*/  USHF.R.S32.HI UR31, URZ, 0x1f, UR22 ;  /* 0x0000001f3f1f7899 */ /* 0x000fc40008011416 */
[----:B------:R-:W-:Y:S02]  /*1ec0*/  UIADD3 UR9, UP0, UR22, UR18, URZ ;  /* 0x0000001216097290 */ /* 0x000fe4000ff1e03f */
[----:B------:R-:W-:Y:S01]  /*1ed0*/  UIADD3 UR8, UP1, UR22, UR20, URZ ;  /* 0x0000001416087290 */ /* 0x000fe2000ff3e03f */
[C---:B------:R-:W-:Y:S01]  /*1ee0*/  @!P0 IADD3 R29, P1, R2.reuse, R4, RZ ;  /* 0x00000004021d8210 */ /* 0x040fe20007f3e0ff */
[----:B------:R-:W-:Y:S01]  /*1ef0*/  UIADD3.X UR18, UR31, UR7, UR19, UP0, !UPT ;  /* 0x000000071f127290 */ /* 0x000fe200087fe413 */
[C---:B------:R-:W-:Y:S01]  /*1f00*/  @!P0 IADD3.X R44, R3.reuse, UR34, R7, P2, !PT ;  /* 0x00000022032c8c10 */ /* 0x040fe200097fe407 */
[----:B------:R-:W-:Y:S01]  /*1f10*/  UIADD3.X UR20, UR31, UR34, UR21, UP1, !UPT ;  /* 0x000000221f147290 */ /* 0x000fe20008ffe415 */
[----:B------:R-:W-:Y:S01]  /*1f20*/  @!P0 IADD3.X R46, R3, UR7, R5, P1, !PT ;  /* 0x00000007032e8c10 */ /* 0x000fe20008ffe405 */
[----:B------:R-:W-:Y:S01]  /*1f30*/  IMAD.U32 R45, RZ, RZ, UR8 ;  /* 0x00000008ff2d7e24 */ /* 0x000fe2000f8e00ff */
[C---:B------:R-:W-:Y:S02]  /*1f40*/  LEA R4, P2, R2.reuse, c[0x0][0x258], 0x1 ;  /* 0x0000960002047a11 */ /* 0x040fe400078408ff */
[----:B-1----:R-:W-:-:S02]  /*1f50*/  LEA R8, P1, R2, c[0x0][0x268], 0x1 ;  /* 0x00009a0002087a11 */ /* 0x002fc400078208ff */
[----:B------:R-:W-:Y:S02]  /*1f60*/  MOV R9, UR9 ;  /* 0x0000000900097c02 */ /* 0x000fe40008000f00 */
[C-C-:B------:R-:W-:Y:S02]  /*1f70*/  LEA.HI.X R5, R2.reuse, c[0x0][0x25c], R3.reuse, 0x1, P2 ;  /* 0x0000970002057a11 */ /* 0x140fe400010f0c03 */
[----:B------:R-:W-:Y:S01]  /*1f80*/  MOV R48, UR18 ;  /* 0x0000001200307c02 */ /* 0x000fe20008000f00 */
[----:B------:R-:W-:Y:S01]  /*1f90*/  ULDC.64 UR18, c[0x0][0x2e8] ;  /* 0x0000ba0000127ab9 */ /* 0x000fe20000000a00 */
[----:B------:R-:W-:Y:S02]  /*1fa0*/  LEA.HI.X R7, R2, c[0x0][0x26c], R3, 0x1, P1 ;  /* 0x00009b0002077a11 */ /* 0x000fe400008f0c03 */
[----:B------:R-:W-:Y:S02]  /*1fb0*/  LEA R8, P2, R9, R8, 0x1 ;  /* 0x0000000809087211 */ /* 0x000fe400078408ff */
[----:B------:R-:W-:-:S02]  /*1fc0*/  LEA R4, P4, R45, R4, 0x1 ;  /* 0x000000042d047211 */ /* 0x000fc400078808ff */
[----:B------:R-:W-:Y:S02]  /*1fd0*/  MOV R50, UR20 ;  /* 0x0000001400327c02 */ /* 0x000fe40008000f00 */
[----:B------:R-:W-:Y:S02]  /*1fe0*/  LEA.HI.X R9, R9, R7, R48, 0x1, P2 ;  /* 0x0000000709097211 */ /* 0x000fe400010f0c30 */
[----:B------:R-:W-:Y:S02]  /*1ff0*/  LEA.HI.X R5, R45, R5, R50, 0x1, P4 ;  /* 0x000000052d057211 */ /* 0x000fe400020f0c32 */
[----:B------:R-:W-:-:S04]  /*2000*/  @!P0 LEA R28, P1, R29, c[0x0][0x268], 0x1 ;  /* 0x00009a001d1c8a11 */ /* 0x000fc800078208ff */
[----:B------:R-:W-:Y:S02]  /*2010*/  @!P0 LEA.HI.X R29, R29, c[0x0][0x26c], R46, 0x1, P1 ;  /* 0x00009b001d1d8a11 */ /* 0x000fe400008f0c2e */
[----:B------:R-:W-:Y:S02]  /*2020*/  ISETP.GE.AND P1, PT, R124, UR30, PT ;  /* 0x0000001e7c007c0c */ /* 0x000fe4000bf26270 */
[----:B------:R-:W-:-:S04]  /*2030*/  @!P0 LEA R6, P3, R43, c[0x0][0x258], 0x1 ;  /* 0x000096002b068a11 */ /* 0x000fc800078608ff */
[--C-:B------:R-:W-:Y:S02]  /*2040*/  @!P0 LEA.HI.X R7, R43, c[0x0][0x25c], R44.reuse, 0x1, P3 ;  /* 0x000097002b078a11 */ /* 0x100fe400018f0c2c */
[----:B------:R-:W-:Y:S02]  /*2050*/  PRMT R44, RZ, 0x7610, R44 ;  /* 0x00007610ff2c7816 */ /* 0x000fe4000000002c */
        /* <DEDUP_REMOVED lines=9> */
[----:B---3--:R-:W-:Y:S04]  /*20f0*/  STS.U16 [R110], R25 ;  /* 0x000000196e007388 */ /* 0x008fe80000000400 */
[----:B----4-:R-:W-:Y:S04]  /*2100*/  STS.U16 [R109+0x40], R26 ;  /* 0x0000401a6d007388 */ /* 0x010fe80000000400 */
[----:B-----5:R-:W-:Y:S04]  /*2110*/  STS.U16 [R108+0x80], R27 ;  /* 0x0000801b6c007388 */ /* 0x020fe80000000400 */
        /* <DEDUP_REMOVED lines=33> */
[----:B------:R0:W4:Y:S01]  /*2330*/  @!P1 LDG.E.U16 R33, [R8.64+-0x380] ;  /* 0xfffc802008219981 */ /* 0x000122000c1e1500 */
[----:B------:R-:W-:-:S13]  /*2340*/  ISETP.GE.AND P1, PT, R119, UR30, PT ;  /* 0x0000001e77007c0c */ /* 0x000fda000bf26270 */
[----:B------:R0:W5:Y:S01]  /*2350*/  @!P1 LDG.E.U16 R44, [R8.64+-0x240] ;  /* 0xfffdc020082c9981 */ /* 0x000162000c1e1500 */
[----:B------:R-:W-:Y:S02]  /*2360*/  ISETP.GE.AND P1, PT, R118, UR30, PT ;  /* 0x0000001e76007c0c */ /* 0x000fe4000bf26270 */
[----:B------:R-:W-:Y:S02]  /*2370*/  PRMT R35, RZ, 0x7610, R35 ;  /* 0x00007610ff237816 */ /* 0x000fe40000000023 */
[----:B------:R-:W-:Y:S02]  /*2380*/  PRMT R32, RZ, 0x7610, R32 ;  /* 0x00007610ff207816 */ /* 0x000fe40000000020 */
[----:B--2---:R-:W-:Y:S02]  /*2390*/  PRMT R40, RZ, 0x7610, R40 ;  /* 0x00007610ff287816 */ /* 0x004fe40000000028 */
[----:B------:R-:W-:Y:S01]  /*23a0*/  PRMT R31, RZ, 0x7610, R31 ;  /* 0x00007610ff1f7816 */ /* 0x000fe2000000001f */
[----:B------:R0:W2:Y:S04]  /*23b0*/  @!P2 LDG.E.U16 R35, [R8.64+-0x300] ;  /* 0xfffd00200823a981 */ /* 0x0000a8000c1e1500 */
[----:B------:R0:W2:Y:S01]  /*23c0*/  @!P1 LDG.E.U16 R39, [R8.64+-0x200] ;  /* 0xfffe002008279981 */ /* 0x0000a2000c1e1500 */
[----:B------:R-:W-:-:S02]  /*23d0*/  ISETP.GE.AND P1, PT, R117, UR30, PT ;  /* 0x0000001e75007c0c */ /* 0x000fc4000bf26270 */
[----:B---3--:R-:W-:Y:S01]  /*23e0*/  PRMT R42, RZ, 0x7610, R42 ;  /* 0x00007610ff2a7816 */ /* 0x008fe2000000002a */
[----:B------:R0:W3:Y:S01]  /*23f0*/  @!P3 LDG.E.U16 R32, [R8.64+-0x3c0] ;  /* 0xfffc40200820b981 */ /* 0x0000e2000c1e1500 */
[----:B------:R-:W-:Y:S02]  /*2400*/  PRMT R37, RZ, 0x7610, R37 ;  /* 0x00007610ff257816 */ /* 0x000fe40000000025 */
[----:B------:R-:W-:Y:S01]  /*2410*/  ISETP.GE.AND P2, PT, R115, UR30, PT ;  /* 0x0000001e73007c0c */ /* 0x000fe2000bf46270 */
[----:B------:R0:W2:Y:S01]  /*2420*/  @!P4 LDG.E.U16 R40, [R8.64+-0x340] ;  /* 0xfffcc0200828c981 */ /* 0x0000a2000c1e1500 */
[----:B------:R-:W-:-:S03]  /*2430*/  ISETP.GE.AND P3, PT, R114, UR30, PT ;  /* 0x0000001e72007c0c */ /* 0x000fc6000bf66270 */
[----:B------:R1:W2:Y:S04]  /*2440*/  @!P0 LDG.E.U16 R31, [R28.64] ;  /* 0x000000201c1f8981 */ /* 0x0002a8000c1e1500 */
[----:B------:R0:W3:Y:S01]  /*2450*/  @!P1 LDG.E.U16 R46, [R8.64+-0x1c0] ;  /* 0xfffe4020082e9981 */ /* 0x0000e2000c1e1500 */
[----:B------:R-:W-:Y:S02]  /*2460*/  ISETP.GE.AND P1, PT, R116, UR30, PT ;  /* 0x0000001e74007c0c */ /* 0x000fe4000bf26270 */
[----:B------:R-:W-:Y:S01]  /*2470*/  ISETP.GE.AND P4, PT, R113, UR30, PT ;  /* 0x0000001e71007c0c */ /* 0x000fe2000bf86270 */
[----:B------:R0:W4:Y:S01]  /*2480*/  @!P5 LDG.E.U16 R42, [R8.64+-0x2c0] ;  /* 0xfffd4020082ad981 */ /* 0x000122000c1e1500 */
[----:B------:R-:W-:-:S03]  /*2490*/  ISETP.GE.AND P5, PT, R112, UR30, PT ;  /* 0x0000001e70007c0c */ /* 0x000fc6000bfa6270 */
[----:B------:R0:W5:Y:S01]  /*24a0*/  @!P6 LDG.E.U16 R37, [R8.64+-0x280] ;  /* 0xfffd80200825e981 */ /* 0x000162000c1e1500 */
[----:B------:R-:W-:Y:S02]  /*24b0*/  ISETP.GE.AND P6, PT, R111, UR30, PT ;  /* 0x0000001e6f007c0c */ /* 0x000fe4000bfc6270 */
[----:B-1----:R-:W-:Y:S02]  /*24c0*/  PRMT R29, RZ, 0x7610, R29 ;  /* 0x00007610ff1d7816 */ /* 0x002fe4000000001d */
[----:B------:R-:W-:Y:S02]  /*24d0*/  PRMT R28, RZ, 0x7610, R28 ;  /* 0x00007610ff1c7816 */ /* 0x000fe4000000001c */
[----:B------:R-:W-:Y:S01]  /*24e0*/  PRMT R41, RZ, 0x7610, R41 ;  /* 0x00007610ff297816 */ /* 0x000fe20000000029 */
[----:B------:R0:W5:Y:S04]  /*24f0*/  @!P4 LDG.E.U16 R50, [R8.64+-0xc0] ;  /* 0xffff40200832c981 */ /* 0x000168000c1e1500 */
[----:B------:R0:W5:Y:S04]  /*2500*/  @!P1 LDG.E.U16 R29, [R8.64+-0x180] ;  /* 0xfffe8020081d9981 */ /* 0x000168000c1e1500 */
[----:B------:R0:W5:Y:S04]  /*2510*/  @!P2 LDG.E.U16 R28, [R8.64+-0x140] ;  /* 0xfffec020081ca981 */ /* 0x000168000c1e1500 */
[----:B------:R0:W5:Y:S04]  /*2520*/  @!P3 LDG.E.U16 R41, [R8.64+-0x100] ;  /* 0xffff00200829b981 */ /* 0x000168000c1e1500 */
[----:B------:R0:W5:Y:S04]  /*2530*/  @!P5 LDG.E.U16 R43, [R8.64+-0x80] ;  /* 0xffff8020082bd981 */ /* 0x000168000c1e1500 */
[----:B------:R0:W5:Y:S01]  /*2540*/  @!P6 LDG.E.U16 R54, [R8.64+-0x40] ;  /* 0xffffc0200836e981 */ /* 0x000162000c1e1500 */
        /* <DEDUP_REMOVED lines=30> */
[----:B------:R-:W-:Y:S04]  /*2730*/  LDS.U16 R31, [R92] ;  /* 0x000000005c1f7984 */ /* 0x000fe80000000400 */
[----:B------:R-:W2:Y:S04]  /*2740*/  LDS.U16 R32, [R92+0x2] ;  /* 0x000002005c207984 */ /* 0x000ea80000000400 */
[----:B------:R-:W-:Y:S04]  /*2750*/  LDS.U16 R35, [R92+0x4] ;  /* 0x000004005c237984 */ /* 0x000fe80000000400 */
[----:B------:R-:W-:Y:S04]  /*2760*/  LDS.U16 R37, [R92+0x6] ;  /* 0x000006005c257984 */ /* 0x000fe80000000400 */
        /* <DEDUP_REMOVED lines=9> */
[----:B------:R-:W4:Y:S04]  /*2800*/  LDS.U16 R50, [R92+0x1a] ;  /* 0x00001a005c327984 */ /* 0x000f280000000400 */
[----:B------:R-:W2:Y:S04]  /*2810*/  LDS.U16 R53, [R92+0x1c] ;  /* 0x00001c005c357984 */ /* 0x000ea80000000400 */
[----:B------:R-:W2:Y:S04]  /*2820*/  LDS.U16 R54, [R92+0x1e] ;  /* 0x00001e005c367984 */ /* 0x000ea80000000400 */
        /* <DEDUP_REMOVED lines=8> */
[----:B-1----:R-:W-:-:S03]  /*28b0*/  PRMT R28, RZ, 0x7610, R28 ;  /* 0x00007610ff1c7816 */ /* 0x002fc6000000001c */
[----:B------:R1:W5:Y:S04]  /*28c0*/  @!P3 LDG.E.U16 R65, [R4.64+-0x100] ;  /* 0xffff00200441b981 */ /* 0x000368000c1e1500 */
[----:B------:R1:W5:Y:S01]  /*28d0*/  @!P0 LDG.E.U16 R29, [R4.64+-0x380] ;  /* 0xfffc8020041d8981 */ /* 0x000362000c1e1500 */
[----:B------:R-:W-:-:S03]  /*28e0*/  ISETP.GE.AND P0, PT, R122, UR30, PT ;  /* 0x0000001e7a007c0c */ /* 0x000fc6000bf06270 */
[----:B------:R1:W5:Y:S01]  /*28f0*/  @!P1 LDG.E.U16 R28, [R4.64+-0x340] ;  /* 0xfffcc020041c9981 */ /* 0x000362000c1e1500 */
[----:B------:R-:W-:-:S03]  /*2900*/  ISETP.GE.AND P1, PT, R121, UR30, PT ;  /* 0x0000001e79007c0c */ /* 0x000fc6000bf26270 */
[----:B------:R1:W5:Y:S04]  /*2910*/  @!P4 LDG.E.U16 R66, [R4.64+-0xc0] ;  /* 0xffff40200442c981 */ /* 0x000368000c1e1500 */
[----:B------:R1:W5:Y:S04]  /*2920*/  @!P5 LDG.E.U16 R67, [R4.64+-0x80] ;  /* 0xffff80200443d981 */ /* 0x000368000c1e1500 */
[----:B------:R1:W5:Y:S01]  /*2930*/  @!P0 LDG.E.U16 R33, [R4.64+-0x300] ;  /* 0xfffd002004218981 */ /* 0x000362000c1e1500 */
[----:B------:R-:W-:Y:S02]  /*2940*/  ISETP.GE.AND P0, PT, R120, UR30, PT ;  /* 0x0000001e78007c0c */ /* 0x000fe4000bf06270 */
[----:B0-----:R-:W-:Y:S01]  /*2950*/  PRMT R7, RZ, 0x7610, R7 ;  /* 0x00007610ff077816 */ /* 0x001fe20000000007 */
[----:B------:R1:W5:Y:S01]  /*2960*/  @!P1 LDG.E.U16 R60, [R4.64+-0x2c0] ;  /* 0xfffd4020043c9981 */ /* 0x000362000c1e1500 */
[----:B------:R-:W-:-:S03]  /*2970*/  ISETP.GE.AND P1, PT, R119, UR30, PT ;  /* 0x0000001e77007c0c */ /* 0x000fc6000bf26270 */
[----:B------:R1:W5:Y:S06]  /*2980*/  @!P6 LDG.E.U16 R68, [R4.64+-0x40] ;  /* 0xffffc0200444e981 */ /* 0x00036c000c1e1500 */
[----:B------:R1:W5:Y:S01]  /*2990*/  @!P0 LDG.E.U16 R7, [R4.64+-0x280] ;  /* 0xfffd802004078981 */ /* 0x000362000c1e1500 */
[----:B------:R-:W-:Y:S02]  /*29a0*/  ISETP.GE.AND P0, PT, R118, UR30, PT ;  /* 0x0000001e76007c0c */ /* 0x000fe4000bf06270 */
[----:B------:R-:W-:-:S06]  /*29b0*/  PRMT R6, RZ, 0x7610, R6 ;  /* 0x00007610ff067816 */ /* 0x000fcc0000000006 */
[----:B------:R1:W5:Y:S01]  /*29c0*/  @!P1 LDG.E.U16 R6, [R4.64+-0x240] ;  /* 0xfffdc02004069981 */ /* 0x000362000c1e1500 */
[----:B------:R-:W-:-:S04]  /*29d0*/  ISETP.NE.AND P1, PT, R56, RZ, PT ;  /* 0x000000ff3800720c */ /* 0x000fc80003f25270 */
[----:B------:R1:W5:Y:S01]  /*29e0*/  @!P0 LDG.E.U16 R61, [R4.64+-0x200] ;  /* 0xfffe0020043d8981 */ /* 0x000362000c1e1500 */
[----:B------:R-:W-:-:S08]  /*29f0*/  ISETP.GE.AND P0, PT, R117, UR30, PT ;  /* 0x0000001e75007c0c */ /* 0x000fd0000bf06270 */
[----:B------:R1:W5:Y:S05]  /*2a00*/  @!P1 LDG.E.U16 R63, [R4.64+-0x180] ;  /* 0xfffe8020043f9981 */ /* 0x00036a000c1e1500 */
[----:B------:R1:W5:Y:S01]  /*2a10*/  @!P0 LDG.E.U16 R62, [R4.64+-0x1c0] ;  /* 0xfffe4020043e8981 */ /* 0x000362000c1e1500 */
[----:B--2---:R-:W-:Y:S02]  /*2a20*/  HADD2.F32 R32, -RZ, R32.H0_H0 ;  /* 0x20000020ff207230 */ /* 0x004fe40000004100 */
[----:B------:R-:W-:-:S03]  /*2a30*/  HADD2.F32 R31, -RZ, R31.H0_H0 ;  /* 0x2000001fff1f7230 */ /* 0x000fc60000004100 */
[----:B------:R-:W-:Y:S02]  /*2a40*/  FMUL.FTZ R59, R32, -1.4426950216293334961 ;  /* 0xbfb8aa3b203b7820 */ /* 0x000fe40000410000 */
[----:B------:R-:W-:-:S04]  /*2a50*/  FMUL.FTZ R56, R31, -1.4426950216293334961 ;  /* 0xbfb8aa3b1f387820 */ /* 0x000fc80000410000 */
[----:B------:R-:W0:Y:S01]  /*2a60*/  MUFU.EX2 R59, R59 ;  /* 0x0000003b003b7308 */ /* 0x000e220000000800 */
[----:B---3--:R-:W-:-:S07]  /*2a70*/  HADD2.F32 R39, -RZ, R39.H0_H0 ;  /* 0x20000027ff277230 */ /* 0x008fce0000004100 */
[----:B------:R-:W2:Y:S01]  /*2a80*/  MUFU.EX2 R56, R56 ;  /* 0x0000003800387308 */ /* 0x000ea20000000800 */
[----:B------:R-:W-:Y:S01]  /*2a90*/  HADD2.F32 R37, -RZ, R37.H0_H0 ;  /* 0x20000025ff257230 */ /* 0x000fe20000004100 */
[----:B-1----:R-:W-:-:S04]  /*2aa0*/  FMUL.FTZ R5, R39, -1.4426950216293334961 ;  /* 0xbfb8aa3b27057820 */ /* 0x002fc80000410000 */
[----:B------:R-:W-:Y:S02]  /*2ab0*/  FMUL.FTZ R4, R37, -1.4426950216293334961 ;  /* 0xbfb8aa3b25047820 */ /* 0x000fe40000410000 */
[----:B0-----:R-:W-:Y:S01]  /*2ac0*/  FADD.FTZ R59, R59, 1 ;  /* 0x3f8000003b3b7421 */ /* 0x001fe20000010000 */
[----:B------:R-:W0:Y:S01]  /*2ad0*/  MUFU.EX2 R5, R5 ;  /* 0x0000000500057308 */ /* 0x000e220000000800 */
[----:B------:R-:W-:Y:S01]  /*2ae0*/  HADD2.F32 R35, -RZ, R35.H0_H0 ;  /* 0x20000023ff237230 */ /* 0x000fe20000004100 */
[----:B--2---:R-:W-:-:S06]  /*2af0*/  FADD.FTZ R56, R56, 1 ;  /* 0x3f80000038387421 */ /* 0x004fcc0000010000 */
[----:B------:R-:W1:Y:S01]  /*2b00*/  MUFU.EX2 R4, R4 ;  /* 0x0000000400047308 */ /* 0x000e620000000800 */
[----:B----4-:R-:W-:-:S07]  /*2b10*/  HADD2.F32 R50, -RZ, R50.H0_H0 ;  /* 0x20000032ff327230 */ /* 0x010fce0000004100 */
[----:B------:R-:W2:Y:S01]  /*2b20*/  MUFU.RCP R59, R59 ;  /* 0x0000003b003b7308 */ /* 0x000ea20000001000 */
[----:B------:R-:W-:Y:S01]  /*2b30*/  HADD2.F32 R49, -RZ, R49.H0_H0 ;  /* 0x20000031ff317230 */ /* 0x000fe20000004100 */
[----:B------:R-:W-:-:S06]  /*2b40*/  FMUL.FTZ R69, R35, -1.4426950216293334961 ;  /* 0xbfb8aa3b23457820 */ /* 0x000fcc0000410000 */
[----:B------:R-:W-:Y:S01]  /*2b50*/  MUFU.RCP R56, R56 ;  /* 0x0000003800387308 */ /* 0x000fe20000001000 */
[----:B------:R-:W-:Y:S01]  /*2b60*/  HADD2.F32 R53, -RZ, R53.H0_H0 ;  /* 0x20000035ff357230 */ /* 0x000fe20000004100 */
[----:B------:R-:W-:Y:S02]  /*2b70*/  FMUL.FTZ R132, R50, -1.4426950216293334961 ;  /* 0xbfb8aa3b32847820 */ /* 0x000fe40000410000 */
[----:B0-----:R-:W-:Y:S02]  /*2b80*/  FADD.FTZ R5, R5, 1 ;  /* 0x3f80000005057421 */ /* 0x001fe40000010000 */
[----:B------:R-:W-:Y:S01]  /*2b90*/  FMUL.FTZ R130, R49, -1.4426950216293334961 ;  /* 0xbfb8aa3b31827820 */ /* 0x000fe20000410000 */
[----:B------:R-:W-:Y:S01]  /*2ba0*/  HADD2.F32 R51, -RZ, R51.H0_H0 ;  /* 0x20000033ff337230 */ /* 0x000fe20000004100 */
[----:B------:R-:W0:Y:S01]  /*2bb0*/  MUFU.EX2 R69, R69 ;  /* 0x0000004500457308 */ /* 0x000e220000000800 */
[----:B-1----:R-:W-:Y:S02]  /*2bc0*/  FADD.FTZ R4, R4, 1 ;  /* 0x3f80000004047421 */ /* 0x002fe40000010000 */
[----:B------:R-:W-:Y:S01]  /*2bd0*/  FMUL.FTZ R134, R53, -1.4426950216293334961 ;  /* 0xbfb8aa3b35867820 */ /* 0x000fe20000410000 */
[----:B------:R-:W-:-:S04]  /*2be0*/  HADD2.F32 R40, -RZ, R40.H0_H0 ;  /* 0x20000028ff287230 */ /* 0x000fc80000004100 */
[----:B------:R1:W-:Y:S01]  /*2bf0*/  MUFU.EX2 R144, R132 ;  /* 0x0000008400907308 */ /* 0x0003e20000000800 */
[----:B------:R-:W-:Y:S01]  /*2c00*/  HADD2.F32 R41, -RZ, R41.H0_H0 ;  /* 0x20000029ff297230 */ /* 0x000fe20000004100 */
[----:B------:R-:W-:-:S06]  /*2c10*/  FMUL.FTZ R70, R40, -1.4426950216293334961 ;  /* 0xbfb8aa3b28467820 */ /* 0x000fcc0000410000 */
[----:B------:R3:W-:Y:S01]  /*2c20*/  MUFU.EX2 R142, R130 ;  /* 0x00000082008e7308 */ /* 0x0007e20000000800 */
[----:B------:R-:W-:Y:S01]  /*2c30*/  HADD2.F32 R43, -RZ, R43.H0_H0 ;  /* 0x2000002bff2b7230 */ /* 0x000fe20000004100 */
[----:B------:R-:W-:-:S06]  /*2c40*/  FMUL.FTZ R71, R41, -1.4426950216293334961 ;  /* 0xbfb8aa3b29477820 */ /* 0x000fcc0000410000 */
[----:B------:R-:W-:Y:S01]  /*2c50*/  MUFU.EX2 R146, R134 ;  /* 0x0000008600927308 */ /* 0x000fe20000000800 */
[----:B------:R-:W-:Y:S01]  /*2c60*/  FMUL.FTZ R73, R43, -1.4426950216293334961 ;  /* 0xbfb8aa3b2b497820 */ /* 0x000fe20000410000 */
[----:B------:R-:W-:-:S06]  /*2c70*/  HADD2.F32 R42, -RZ, R42.H0_H0 ;  /* 0x2000002aff2a7230 */ /* 0x000fcc0000004100 */
[----:B------:R-:W4:Y:S01]  /*2c80*/  MUFU.EX2 R70, R70 ;  /* 0x0000004600467308 */ /* 0x000f220000000800 */
[----:B------:R-:W-:Y:S01]  /*2c90*/  FMUL.FTZ R72, R42, -1.4426950216293334961 ;  /* 0xbfb8aa3b2a487820 */ /* 0x000fe20000410000 */
[----:B------:R-:W-:-:S06]  /*2ca0*/  HADD2.F32 R44, -RZ, R44.H0_H0 ;  /* 0x2000002cff2c7230 */ /* 0x000fcc0000004100 */
[----:B------:R-:W0:Y:S08]  /*2cb0*/  MUFU.EX2 R71, R71 ;  /* 0x0000004700477308 */ /* 0x000e300000000800 */
[----:B------:R-:W0:Y:S01]  /*2cc0*/  MUFU.EX2 R73, R73 ;  /* 0x0000004900497308 */ /* 0x000e220000000800 */
[----:B------:R-:W-:Y:S01]  /*2cd0*/  FMUL.FTZ R74, R44, -1.4426950216293334961 ;  /* 0xbfb8aa3b2c4a7820 */ /* 0x000fe20000410000 */
[----:B------:R-:W-:-:S02]  /*2ce0*/  HADD2.F32 R47, -RZ, R47.H0_H0 ;  /* 0x2000002fff2f7230 */ /* 0x000fc40000004100 */
[----:B------:R-:W-:-:S04]  /*2cf0*/  HADD2.F32 R58, -RZ, R58.H0_H0 ;  /* 0x2000003aff3a7230 */ /* 0x000fc80000004100 */
[----:B------:R-:W0:Y:S01]  /*2d00*/  MUFU.EX2 R72, R72 ;  /* 0x0000004800487308 */ /* 0x000e220000000800 */
[----:B------:R-:W-:Y:S01]  /*2d10*/  HADD2.F32 R52, -RZ, R52.H0_H0 ;  /* 0x20000034ff347230 */ /* 0x000fe20000004100 */
[----:B------:R-:W-:-:S06]  /*2d20*/  FMUL.FTZ R76, R47, -1.4426950216293334961 ;  /* 0xbfb8aa3b2f4c7820 */ /* 0x000fcc0000410000 */
[----:B------:R-:W0:Y:S01]  /*2d30*/  MUFU.EX2 R74, R74 ;  /* 0x0000004a004a7308 */ /* 0x000e220000000800 */
        /* <DEDUP_REMOVED lines=19> */
[----:B------:R-:W4:Y:S04]  /*2e70*/  LDS.U16 R33, [R92+0x4] ;  /* 0x000004005c217984 */ /* 0x000f280000000400 */
[----:B------:R-:W4:Y:S01]  /*2e80*/  LDS.U16 R29, [R92+0x2] ;  /* 0x000002005c1d7984 */ /* 0x000f220000000400 */
[----:B-----5:R2:W-:Y:S03]  /*2e90*/  MUFU.RCP R64, R5 ;  /* 0x0000000500407308 */ /* 0x0205e60000001000 */
[----:B-1----:R-:W1:Y:S04]  /*2ea0*/  LDS.U16 R132, [R92+0x8] ;  /* 0x000008005c847984 */ /* 0x002e680000000400 */
[----:B---3--:R-:W3:Y:S01]  /*2eb0*/  LDS.U16 R130, [R92+0x6] ;  /* 0x000006005c827984 */ /* 0x008ee20000000400 */
[----:B--2---:R-:W-:Y:S01]  /*2ec0*/  FADD.FTZ R5, -R59, 1 ;  /* 0x3f8000003b057421 */ /* 0x004fe20000010100 */
[----:B------:R2:W-:Y:S02]  /*2ed0*/  MUFU.RCP R62, R4 ;  /* 0x00000004003e7308 */ /* 0x0005e40000001000 */
[----:B------:R-:W5:Y:S01]  /*2ee0*/  LDS.U16 R134, [R92+0xa] ;  /* 0x00000a005c867984 */ /* 0x000f620000000400 */
[----:B------:R-:W-:-:S02]  /*2ef0*/  FFMA.FTZ R7, R32, R5, 1 ;  /* 0x3f80000020077423 */ /* 0x000fc40000010005 */
[----:B0-----:R-:W-:Y:S01]  /*2f00*/  FADD.FTZ R60, R69, 1 ;  /* 0x3f800000453c7421 */ /* 0x001fe20000010000 */
[----:B------:R-:W-:Y:S01]  /*2f10*/  LDS.U16 R136, [R92+0xc] ;  /* 0x00000c005c887984 */ /* 0x000fe20000000400 */
[----:B--2---:R-:W-:-:S03]  /*2f20*/  FADD.FTZ R4, -R56, 1 ;  /* 0x3f80000038047421 */ /* 0x004fc60000010100 */
[----:B------:R-:W-:Y:S01]  /*2f30*/  LDS.U16 R138, [R92+0xe] ;  /* 0x00000e005c8a7984 */ /* 0x000fe20000000400 */
[----:B------:R-:W-:Y:S01]  /*2f40*/  FFMA.FTZ R4, R31, R4, 1 ;  /* 0x3f8000001f047423 */ /* 0x000fe20000010004 */
[----:B------:R-:W-:Y:S01]  /*2f50*/  MUFU.EX2 R140, R76 ;  /* 0x0000004c008c7308 */ /* 0x000fe20000000800 */
[----:B----4-:R-:W-:Y:S01]  /*2f60*/  FADD.FTZ R61, R70, 1 ;  /* 0x3f800000463d7421 */ /* 0x010fe20000010000 */
[----:B------:R-:W-:Y:S01]  /*2f70*/  HADD2.F32 R57, -RZ, R57.H0_H0 ;  /* 0x20000039ff397230 */ /* 0x000fe20000004100 */
[----:B------:R-:W-:Y:S01]  /*2f80*/  FADD.FTZ R66, R71, 1 ;  /* 0x3f80000047427421 */ /* 0x000fe20000010000 */
        /* <DEDUP_REMOVED lines=9> */
[----:B------:R-:W-:Y:S01]  /*3020*/  FMUL.FTZ R5, R51, R28 ;  /* 0x0000001c33057220 */ /* 0x000fe20000410000 */
[----:B------:R-:W-:Y:S03]  /*3030*/  LDS.U16 R145, [R92+0x12] ;  /* 0x000012005c917984 */ /* 0x000fe60000000400 */
[----:B------:R-:W-:Y:S01]  /*3040*/  FMUL.FTZ R5, R56, R5 ;  /* 0x0000000538057220 */ /* 0x000fe20000410000 */
[----:B------:R-:W-:Y:S03]  /*3050*/  LDS.U16 R147, [R92+0x14] ;  /* 0x000014005c937984 */ /* 0x000fe60000000400 */
[----:B------:R-:W-:Y:S01]  /*3060*/  FMUL.FTZ R5, R5, R4 ;  /* 0x0000000405057220 */ /* 0x000fe20000410000 */
[----:B------:R-:W-:Y:S04]  /*3070*/  LDS.U16 R149, [R92+0x16] ;  /* 0x000016005c957984 */ /* 0x000fe80000000400 */
[----:B------:R-:W0:Y:S01]  /*3080*/  LDS.U16 R4, [R92+0x10] ;  /* 0x000010005c047984 */ /* 0x000e220000000400 */
[----:B------:R-:W2:Y:S01]  /*3090*/  MUFU.RCP R60, R60 ;  /* 0x0000003c003c7308 */ /* 0x000ea20000001000 */
[----:B------:R-:W-:-:S02]  /*30a0*/  HADD2.F32 R33, -RZ, R33.H0_H0 ;  /* 0x20000021ff217230 */ /* 0x000fc40000004100 */
[----:B------:R-:W-:Y:S01]  /*30b0*/  HADD2.F32 R29, -RZ, R29.H0_H0 ;  /* 0x2000001dff1d7230 */ /* 0x000fe20000004100 */
[----:B------:R-:W-:Y:S02]  /*30c0*/  LDS.U16 R151, [R92+0x18] ;  /* 0x000018005c977984 */ /* 0x000fe40000000400 */
[----:B------:R-:W-:Y:S02]  /*30d0*/  FMUL.FTZ R9, R58, R33 ;  /* 0x000000213a097220 */ /* 0x000fe40000410000 */
[----:B------:R-:W4:Y:S01]  /*30e0*/  MUFU.RCP R61, R61 ;  /* 0x0000003d003d7308 */ /* 0x000f220000001000 */
[----:B------:R-:W-:Y:S01]  /*30f0*/  FMUL.FTZ R6, R52, R29 ;  /* 0x0000001d34067220 */ /* 0x000fe20000410000 */
[----:B-1----:R-:W-:Y:S01]  /*3100*/  HADD2.F32 R132, -RZ, R132.H0_H0 ;  /* 0x20000084ff847230 */ /* 0x002fe20000004100 */
[----:B------:R-:W-:Y:S01]  /*3110*/  LDS.U16 R153, [R92+0x1c] ;  /* 0x00001c005c997984 */ /* 0x000fe20000000400 */
[----:B--2---:R-:W-:-:S04]  /*3120*/  FADD.FTZ R8, -R60, 1 ;  /* 0x3f8000003c087421 */ /* 0x004fc80000010100 */
[----:B------:R-:W1:Y:S01]  /*3130*/  MUFU.RCP R66, R66 ;  /* 0x0000004200427308 */ /* 0x000e620000001000 */
[----:B------:R-:W-:Y:S02]  /*3140*/  FMUL.FTZ R9, R60, R9 ;  /* 0x000000093c097220 */ /* 0x000fe40000410000 */
[----:B------:R-:W-:Y:S01]  /*3150*/  FFMA.FTZ R8, R35, R8, 1 ;  /* 0x3f80000023087423 */ /* 0x000fe20000010008 */
[----:B---3--:R-:W-:Y:S01]  /*3160*/  HADD2.F32 R130, -RZ, R130.H0_H0 ;  /* 0x20000082ff827230 */ /* 0x008fe20000004100 */
[----:B------:R-:W-:-:S03]  /*3170*/  FMUL.FTZ R6, R59, R6 ;  /* 0x000000063b067220 */ /* 0x000fc60000410000 */
[----:B------:R-:W2:Y:S01]  /*3180*/  MUFU.RCP R68, R68 ;  /* 0x0000004400447308 */ /* 0x000ea20000001000 */
[----:B------:R-:W-:Y:S01]  /*3190*/  FMUL.FTZ R8, R9, R8 ;  /* 0x0000000809087220 */ /* 0x000fe20000410000 */
[----:B-----5:R-:W-:Y:S01]  /*31a0*/  HADD2.F32 R134, -RZ, R134.H0_H0 ;  /* 0x20000086ff867230 */ /* 0x020fe20000004100 */
[----:B------:R-:W-:Y:S02]  /*31b0*/  FADD.FTZ R72, -R64, 1 ;  /* 0x3f80000040487421 */ /* 0x000fe40000010100 */
[----:B------:R-:W-:Y:S02]  /*31c0*/  FMUL.FTZ R9, R137, R132 ;  /* 0x0000008489097220 */ /* 0x000fe40000410000 */
[----:B------:R-:W-:Y:S02]  /*31d0*/  FMUL.FTZ R6, R6, R7 ;  /* 0x0000000706067220 */ /* 0x000fe40000410000 */
[----:B------:R-:W-:Y:S02]  /*31e0*/  FADD.FTZ R70, -R62, 1 ;  /* 0x3f8000003e467421 */ /* 0x000fe40000010100 */
[----:B------:R-:W-:-:S02]  /*31f0*/  FMUL.FTZ R7, R57, R130 ;  /* 0x0000008239077220 */ /* 0x000fc40000410000 */
[----:B------:R-:W-:Y:S02]  /*3200*/  FFMA.FTZ R72, R39, R72, 1 ;  /* 0x3f80000027487423 */ /* 0x000fe40000010048 */
[----:B------:R-:W-:Y:S02]  /*3210*/  FMUL.FTZ R9, R64, R9 ;  /* 0x0000000940097220 */ /* 0x000fe40000410000 */
[----:B----4-:R-:W-:Y:S02]  /*3220*/  FADD.FTZ R67, -R61, 1 ;  /* 0x3f8000003d437421 */ /* 0x010fe40000010100 */
[----:B------:R-:W-:Y:S01]  /*3230*/  FMUL.FTZ R74, R139, R134 ;  /* 0x000000868b4a7220 */ /* 0x000fe20000410000 */
[----:B------:R-:W-:Y:S01]  /*3240*/  HADD2.F32 R48, -RZ, R45.H0_H0 ;  /* 0x2000002dff307230 */ /* 0x000fe20000004100 */
[----:B------:R-:W-:Y:S02]  /*3250*/  FFMA.FTZ R70, R37, R70, 1 ;  /* 0x3f80000025467423 */ /* 0x000fe40000010046 */
[----:B------:R-:W-:Y:S01]  /*3260*/  FMUL.FTZ R7, R62, R7 ;  /* 0x000000073e077220 */ /* 0x000fe20000410000 */
[----:B0-----:R-:W-:Y:S01]  /*3270*/  HADD2.F32 R45, -RZ, R4.H0_H0 ;  /* 0x20000004ff2d7230 */ /* 0x001fe20000004100 */
[----:B------:R-:W-:-:S02]  /*3280*/  FMUL.FTZ R76, R54, -1.4426950216293334961 ;  /* 0xbfb8aa3b364c7820 */ /* 0x000fc40000410000 */
[----:B------:R-:W-:Y:S02]  /*3290*/  FMUL.FTZ R9, R9, R72 ;  /* 0x0000004809097220 */ /* 0x000fe40000410000 */
[----:B------:R-:W-:Y:S02]  /*32a0*/  FFMA.FTZ R69, R40, R67, 1 ;  /* 0x3f80000028457423 */ /* 0x000fe40000010043 */
[----:B------:R-:W-:Y:S02]  /*32b0*/  FMUL.FTZ R74, R61, R74 ;  /* 0x0000004a3d4a7220 */ /* 0x000fe40000410000 */
[----:B-1----:R-:W-:Y:S02]  /*32c0*/  FADD.FTZ R72, -R66, 1 ;  /* 0x3f80000042487421 */ /* 0x002fe40000010100 */
[----:B------:R-:W-:Y:S01]  /*32d0*/  FMUL.FTZ R7, R7, R70 ;  /* 0x0000004607077220 */ /* 0x000fe20000410000 */
[----:B------:R0:W-:Y:S01]  /*32e0*/  MUFU.EX2 R148, R76 ;  /* 0x0000004c00947308 */ /* 0x0001e20000000800 */
[----:B------:R-:W-:-:S02]  /*32f0*/  FADD.FTZ R70, R140, 1 ;  /* 0x3f8000008c467421 */ /* 0x000fc40000010000 */
[----:B--2---:R-:W-:Y:S02]  /*3300*/  FADD.FTZ R140, -R68, 1 ;  /* 0x3f800000448c7421 */ /* 0x004fe40000010100 */
[----:B------:R-:W-:Y:S02]  /*3310*/  FMUL.FTZ R73, R48, R45 ;  /* 0x0000002d30497220 */ /* 0x000fe40000410000 */
[----:B0-----:R-:W-:Y:S02]  /*3320*/  FMUL.FTZ R76, R74, R69 ;  /* 0x000000454a4c7220 */ /* 0x001fe40000410000 */
[----:B------:R-:W-:Y:S02]  /*3330*/  FFMA.FTZ R74, R41, R72, 1 ;  /* 0x3f800000294a7423 */ /* 0x000fe40000010048 */
[----:B------:R0:W-:Y:S01]  /*3340*/  MUFU.RCP R72, R142 ;  /* 0x0000008e00487308 */ /* 0x0001e20000001000 */
[----:B------:R-:W-:Y:S02]  /*3350*/  FMUL.FTZ R75, R46, -1.4426950216293334961 ;  /* 0xbfb8aa3b2e4b7820 */ /* 0x000fe40000410000 */
[----:B------:R-:W-:-:S02]  /*3360*/  FMUL.FTZ R73, R68, R73 ;  /* 0x0000004944497220 */ /* 0x000fc40000410000 */
[----:B0-----:R-:W-:-:S03]  /*3370*/  FFMA.FTZ R142, R43, R140, 1 ;  /* 0x3f8000002b8e7423 */ /* 0x001fc6000001008c */
[----:B------:R-:W0:Y:S01]  /*3380*/  MUFU.RCP R63, R63 ;  /* 0x0000003f003f7308 */ /* 0x000e220000001000 */
[----:B------:R-:W1:Y:S01]  /*3390*/  LDS.U16 R140, [R92+0x1a] ;  /* 0x00001a005c8c7984 */ /* 0x000e620000000400 */
[----:B------:R-:W-:Y:S01]  /*33a0*/  HADD2.F32 R141, -RZ, R55.H0_H0 ;  /* 0x20000037ff8d7230 */ /* 0x000fe20000004100 */
[----:B------:R-:W-:Y:S01]  /*33b0*/  FMUL.FTZ R73, R73, R142 ;  /* 0x0000008e49497220 */ /* 0x000fe20000410000 */
[----:B------:R-:W-:Y:S01]  /*33c0*/  HADD2.F32 R136, -RZ, R136.H0_H0 ;  /* 0x20000088ff887230 */ /* 0x000fe20000004100 */
[----:B------:R-:W2:Y:S03]  /*33d0*/  LDS.U16 R142, [R92+0x1e] ;  /* 0x00001e005c8e7984 */ /* 0x000ea60000000400 */
[----:B------:R-:W3:Y:S01]  /*33e0*/  MUFU.EX2 R75, R75 ;  /* 0x0000004b004b7308 */ /* 0x000ee20000000800 */
[----:B------:R-:W-:Y:S01]  /*33f0*/  FMUL.FTZ R55, R141, R136 ;  /* 0x000000888d377220 */ /* 0x000fe20000410000 */
[----:B------:R-:W-:-:S03]  /*3400*/  HADD2.F32 R138, -RZ, R138.H0_H0 ;  /* 0x2000008aff8a7230 */ /* 0x000fc60000004100 */
[----:B------:R-:W-:Y:S02]  /*3410*/  FMUL.FTZ R55, R66, R55 ;  /* 0x0000003742377220 */ /* 0x000fe40000410000 */
[----:B0-----:R-:W-:Y:S02]  /*3420*/  FADD.FTZ R69, -R63, 1 ;  /* 0x3f8000003f457421 */ /* 0x001fe40000010100 */
[----:B------:R-:W-:Y:S01]  /*3430*/  FMUL.FTZ R71, R55, R74 ;  /* 0x0000004a37477220 */ /* 0x000fe20000410000 */
[----:B------:R-:W0:Y:S01]  /*3440*/  MUFU.RCP R70, R70 ;  /* 0x0000004600467308 */ /* 0x000e220000001000 */
[----:B------:R-:W-:Y:S02]  /*3450*/  FMUL.FTZ R74, R143, R138 ;  /* 0x0000008a8f4a7220 */ /* 0x000fe40000410000 */
[----:B------:R-:W-:Y:S02]  /*3460*/  FFMA.FTZ R69, R42, R69, 1 ;  /* 0x3f8000002a457423 */ /* 0x000fe40000010045 */
[----:B---3--:R-:W-:-:S02]  /*3470*/  FADD.FTZ R75, R75, 1 ;  /* 0x3f8000004b4b7421 */ /* 0x008fc40000010000 */
[----:B------:R-:W-:Y:S01]  /*3480*/  FMUL.FTZ R74, R63, R74 ;  /* 0x0000004a3f4a7220 */ /* 0x000fe20000410000 */
[----:B------:R-:W3:Y:S01]  /*3490*/  MUFU.RCP R65, R65 ;  /* 0x0000004100417308 */ /* 0x000ee20000001000 */
[----:B------:R-:W-:Y:S02]  /*34a0*/  FADD.FTZ R55, R144, 1 ;  /* 0x3f80000090377421 */ /* 0x000fe40000010000 */
[----:B------:R-:W-:Y:S02]  /*34b0*/  FMUL.FTZ R4, R74, R69 ;  /* 0x000000454a047220 */ /* 0x000fe40000410000 */
[----:B------:R-:W-:-:S03]  /*34c0*/  FADD.FTZ R69, R148, 1 ;  /* 0x3f80000094457421 */ /* 0x000fc60000010000 */
[----:B------:R-:W4:Y:S01]  /*34d0*/  MUFU.RCP R67, R75 ;  /* 0x0000004b00437308 */ /* 0x000f220000001000 */
[----:B------:R-:W-:Y:S01]  /*34e0*/  FADD.FTZ R146, R146, 1 ;  /* 0x3f80000092927421 */ /* 0x000fe20000010000 */
[----:B------:R-:W-:Y:S01]  /*34f0*/  HADD2.F32 R38, -RZ, R38.H0_H0 ;  /* 0x20000026ff267230 */ /* 0x000fe20000004100 */
[----:B0-----:R-:W-:Y:S01]  /*3500*/  FADD.FTZ R144, -R70, 1 ;  /* 0x3f80000046907421 */ /* 0x001fe20000010100 */
[----:B------:R-:W-:-:S04]  /*3510*/  HADD2.F32 R36, -RZ, R36.H0_H0 ;  /* 0x20000024ff247230 */ /* 0x000fc80000004100 */
[----:B------:R-:W0:Y:S01]  /*3520*/  MUFU.RCP R55, R55 ;  /* 0x0000003700377308 */ /* 0x000e220000001000 */
[----:B------:R-:W-:Y:S02]  /*3530*/  HADD2.F32 R34, -RZ, R34.H0_H0 ;  /* 0x20000022ff227230 */ /* 0x000fe40000004100 */
[----:B------:R-:W-:Y:S02]  /*3540*/  HADD2.F32 R145, -RZ, R145.H0_H0 ;  /* 0x20000091ff917230 */ /* 0x000fe40000004100 */
[----:B------:R-:W-:-:S03]  /*3550*/  HADD2.F32 R147, -RZ, R147.H0_H0 ;  /* 0x20000093ff937230 */ /* 0x000fc60000004100 */
[----:B------:R5:W0:Y:S01]  /*3560*/  MUFU.RCP R74, R146 ;  /* 0x00000092004a7308 */ /* 0x000a220000001000 */
[----:B------:R-:W-:Y:S01]  /*3570*/  HADD2.F32 R149, -RZ, R149.H0_H0 ;  /* 0x20000095ff957230 */ /* 0x000fe20000004100 */
[----:B------:R-:W-:-:S06]  /*3580*/  FFMA.FTZ R148, R47, R144, 1 ;  /* 0x3f8000002f947423 */ /* 0x000fcc0000010090 */
[----:B------:R-:W0:Y:S01]  /*3590*/  MUFU.RCP R69, R69 ;  /* 0x0000004500457308 */ /* 0x000e220000001000 */
[----:B-----5:R-:W-:Y:S02]  /*35a0*/  FADD.FTZ R146, -R72, 1 ;  /* 0x3f80000048927421 */ /* 0x020fe40000010100 */
[----:B---3--:R-:W-:Y:S02]  /*35b0*/  FADD.FTZ R75, -R65, 1 ;  /* 0x3f800000414b7421 */ /* 0x008fe40000010100 */
[----:B------:R-:W-:Y:S02]  /*35c0*/  FFMA.FTZ R150, R49, R146, 1 ;  /* 0x3f80000031967423 */ /* 0x000fe40000010092 */
[----:B----4-:R-:W-:Y:S02]  /*35d0*/  FADD.FTZ R155, -R67, 1 ;  /* 0x3f800000439b7421 */ /* 0x010fe40000010100 */
[----:B------:R-:W-:Y:S02]  /*35e0*/  FMUL.FTZ R144, R38, R145 ;  /* 0x0000009126907220 */ /* 0x000fe40000410000 */
[----:B------:R-:W-:-:S02]  /*35f0*/  FMUL.FTZ R146, R36, R147 ;  /* 0x0000009324927220 */ /* 0x000fc40000410000 */
[----:B------:R-:W-:Y:S01]  /*3600*/  FMUL.FTZ R157, R34, R149 ;  /* 0x00000095229d7220 */ /* 0x000fe20000410000 */
[----:B------:R-:W-:Y:S01]  /*3610*/  HADD2.F32 R27, -RZ, R27.H0_H0 ;  /* 0x2000001bff1b7230 */ /* 0x000fe20000004100 */
[----:B------:R-:W-:Y:S01]  /*3620*/  FFMA.FTZ R75, R44, R75, 1 ;  /* 0x3f8000002c4b7423 */ /* 0x000fe2000001004b */
[----:B-1----:R-:W-:Y:S01]  /*3630*/  HADD2.F32 R140, -RZ, R140.H0_H0 ;  /* 0x2000008cff8c7230 */ /* 0x002fe20000004100 */
[----:B------:R-:W-:Y:S01]  /*3640*/  FFMA.FTZ R155, R46, R155, 1 ;  /* 0x3f8000002e9b7423 */ /* 0x000fe2000001009b */
[----:B------:R-:W-:Y:S01]  /*3650*/  HADD2.F32 R30, -RZ, R30.H0_H0 ;  /* 0x2000001eff1e7230 */ /* 0x000fe20000004100 */
[----:B------:R-:W-:Y:S01]  /*3660*/  FMUL.FTZ R144, R65, R144 ;  /* 0x0000009041907220 */ /* 0x000fe20000410000 */
[----:B------:R-:W-:Y:S01]  /*3670*/  HADD2.F32 R151, -RZ, R151.H0_H0 ;  /* 0x20000097ff977230 */ /* 0x000fe20000004100 */
[----:B------:R-:W-:Y:S01]  /*3680*/  FMUL.FTZ R146, R67, R146 ;  /* 0x0000009243927220 */ /* 0x000fe20000410000 */
[----:B------:R-:W-:Y:S01]  /*3690*/  HADD2.F32 R26, -RZ, R26.H0_H0 ;  /* 0x2000001aff1a7230 */ /* 0x000fe20000004100 */
[----:B------:R-:W-:Y:S01]  /*36a0*/  FMUL.FTZ R157, R70, R157 ;  /* 0x0000009d469d7220 */ /* 0x000fe20000410000 */
[----:B------:R-:W-:-:S02]  /*36b0*/  HADD2.F32 R25, -RZ, R25.H0_H0 ;  /* 0x20000019ff197230 */ /* 0x000fc40000004100 */
[----:B------:R-:W-:Y:S02]  /*36c0*/  HADD2.F32 R153, -RZ, R153.H0_H0 ;  /* 0x20000099ff997230 */ /* 0x000fe40000004100 */
[----:B--2---:R-:W-:Y:S01]  /*36d0*/  HADD2.F32 R142, -RZ, R142.H0_H0 ;  /* 0x2000008eff8e7230 */ /* 0x004fe20000004100 */
[----:B------:R-:W-:Y:S01]  /*36e0*/  F2FP.PACK_AB R154, R6, R5 ;  /* 0x00000005069a723e */ /* 0x000fe200000000ff */
[----:B------:R-:W-:Y:S01]  /*36f0*/  BAR.SYNC.DEFER_BLOCKING 0x0 ;  /* 0x0000000000007b1d */ /* 0x000fe20000010000 */
[----:B------:R-:W-:Y:S02]  /*3700*/  FMUL.FTZ R144, R144, R75 ;  /* 0x0000004b90907220 */ /* 0x000fe40000410000 */
[----:B------:R-:W-:Y:S02]  /*3710*/  FMUL.FTZ R146, R146, R155 ;  /* 0x0000009b92927220 */ /* 0x000fe40000410000 */
[----:B------:R-:W-:Y:S02]  /*3720*/  FMUL.FTZ R157, R157, R148 ;  /* 0x000000949d9d7220 */ /* 0x000fe40000410000 */
[----:B0-----:R-:W-:-:S02]  /*3730*/  FADD.FTZ R5, -R55, 1 ;  /* 0x3f80000037057421 */ /* 0x001fc40000010100 */
[----:B------:R-:W-:Y:S02]  /*3740*/  FMUL.FTZ R6, R27, R140 ;  /* 0x0000008c1b067220 */ /* 0x000fe40000410000 */
[----:B------:R-:W-:Y:S02]  /*3750*/  FMUL.FTZ R159, R30, R151 ;  /* 0x000000971e9f7220 */ /* 0x000fe40000410000 */
[----:B------:R-:W-:Y:S02]  /*3760*/  FADD.FTZ R148, -R74, 1 ;  /* 0x3f8000004a947421 */ /* 0x000fe40000010100 */
[----:B------:R-:W-:Y:S02]  /*3770*/  FADD.FTZ R155, -R69, 1 ;  /* 0x3f800000459b7421 */ /* 0x000fe40000010100 */
[----:B------:R-:W-:Y:S02]  /*3780*/  FMUL.FTZ R75, R26, R153 ;  /* 0x000000991a4b7220 */ /* 0x000fe40000410000 */
[----:B------:R-:W-:-:S02]  /*3790*/  FMUL.FTZ R152, R25, R142 ;  /* 0x0000008e19987220 */ /* 0x000fc40000410000 */
[----:B------:R-:W-:Y:S02]  /*37a0*/  FFMA.FTZ R5, R50, R5, 1 ;  /* 0x3f80000032057423 */ /* 0x000fe40000010005 */
[----:B------:R-:W-:Y:S02]  /*37b0*/  FMUL.FTZ R6, R55, R6 ;  /* 0x0000000637067220 */ /* 0x000fe40000410000 */
[----:B------:R-:W-:Y:S02]  /*37c0*/  FMUL.FTZ R159, R72, R159 ;  /* 0x0000009f489f7220 */ /* 0x000fe40000410000 */
[----:B------:R-:W-:Y:S02]  /*37d0*/  FFMA.FTZ R148, R53, R148, 1 ;  /* 0x3f80000035947423 */ /* 0x000fe40000010094 */
[----:B------:R-:W-:Y:S02]  /*37e0*/  FMUL.FTZ R75, R74, R75 ;  /* 0x0000004b4a4b7220 */ /* 0x000fe40000410000 */
[----:B------:R-:W-:-:S02]  /*37f0*/  FFMA.FTZ R155, R54, R155, 1 ;  /* 0x3f800000369b7423 */ /* 0x000fc4000001009b */
[----:B------:R-:W-:Y:S01]  /*3800*/  FMUL.FTZ R152, R69, R152 ;  /* 0x0000009845987220 */ /* 0x000fe20000410000 */
[----:B------:R-:W-:Y:S01]  /*3810*/  F2FP.PACK_AB R7, R7, R8 ;  /* 0x000000080707723e */ /* 0x000fe200000000ff */
[----:B------:R-:W-:Y:S01]  /*3820*/  FMUL.FTZ R5, R6, R5 ;  /* 0x0000000506057220 */ /* 0x000fe20000410000 */
[----:B------:R-:W-:Y:S01]  /*3830*/  PRMT R6, R154, 0x7632, R6 ;  /* 0x000076329a067816 */ /* 0x000fe20000000006 */
[----:B------:R-:W-:Y:S02]  /*3840*/  FMUL.FTZ R150, R159, R150 ;  /* 0x000000969f967220 */ /* 0x000fe40000410000 */
[----:B------:R-:W-:Y:S02]  /*3850*/  FMUL.FTZ R75, R75, R148 ;  /* 0x000000944b4b7220 */ /* 0x000fe40000410000 */
[----:B------:R-:W-:Y:S01]  /*3860*/  FMUL.FTZ R152, R152, R155 ;  /* 0x0000009b98987220 */ /* 0x000fe20000410000 */
[----:B------:R-:W-:Y:S02]  /*3870*/  F2FP.PACK_AB R4, R4, R71 ;  /* 0x000000470404723e */ /* 0x000fe400000000ff */
[----:B------:R-:W-:-:S02]  /*3880*/  F2FP.PACK_AB R9, R76, R9 ;  /* 0x000000094c09723e */ /* 0x000fc400000000ff */
[----:B------:R-:W-:Y:S01]  /*3890*/  PRMT R8, R7, 0x7632, R8 ;  /* 0x0000763207087816 */ /* 0x000fe20000000008 */
[----:B------:R0:W-:Y:S01]  /*38a0*/  STS.U16 [R92+0x2], R6 ;  /* 0x000002065c007388 */ /* 0x0001e20000000400 */
[----:B------:R-:W-:Y:S02]  /*38b0*/  ISETP.NE.AND P6, PT, R129, RZ, PT ;  /* 0x000000ff8100720c */ /* 0x000fe40003fc5270 */
[----:B------:R-:W-:Y:S02]  /*38c0*/  F2FP.PACK_AB R73, R144, R73 ;  /* 0x000000499049723e */ /* 0x000fe400000000ff */
[----:B------:R-:W-:Y:S02]  /*38d0*/  F2FP.PACK_AB R146, R157, R146 ;  /* 0x000000929d92723e */ /* 0x000fe400000000ff */
[----:B------:R-:W-:Y:S02]  /*38e0*/  F2FP.PACK_AB R5, R5, R150 ;  /* 0x000000960505723e */ /* 0x000fe400000000ff */
[----:B------:R-:W-:-:S02]  /*38f0*/  F2FP.PACK_AB R75, R152, R75 ;  /* 0x0000004b984b723e */ /* 0x000fc400000000ff */
[----:B0-----:R-:W-:Y:S01]  /*3900*/  PRMT R6, R4, 0x7632, R6 ;  /* 0x0000763204067816 */ /* 0x001fe20000000006 */
[----:B------:R0:W-:Y:S01]  /*3910*/  STS.U16 [R92+0x4], R7 ;  /* 0x000004075c007388 */ /* 0x0001e20000000400 */
        /* <DEDUP_REMOVED lines=9> */
[----:B0-----:R-:W-:Y:S01]  /*39b0*/  PRMT R4, R75, 0x7610, R4 ;  /* 0x000076104b047816 */ /* 0x001fe20000000004 */
[----:B------:R-:W-:Y:S01]  /*39c0*/  STS.U16 [R92], R154 ;  /* 0x0000009a5c007388 */ /* 0x000fe20000000400 */
        /* <DEDUP_REMOVED lines=30> */
[----:B------:R-:W-:-:S02]  /*3bb0*/  UIMAD UR7, UR36, UR18, URZ ;  /* 0x00000012240772a4 */ /* 0x000fc4000f8e023f */
[----:B------:R-:W-:Y:S02]  /*3bc0*/  UIMAD.WIDE.U32 UR8, UR35, UR18, URZ ;  /* 0x00000012230872a5 */ /* 0x000fe4000f8e003f */
[----:B------:R-:W-:Y:S01]  /*3bd0*/  UIMAD UR18, UR35, UR19, UR7 ;  /* 0x00000013231272a4 */ /* 0x000fe2000f8e0207 */
[----:B0-----:R-:W-:Y:S01]  /*3be0*/  P2R R4, PR, RZ, 0x40 ;  /* 0x00000040ff047803 */ /* 0x001fe20000000000 */
[----:B------:R-:W-:Y:S01]  /*3bf0*/  BSSY B0, `(.L_x_5266) ;  /* 0x0000012000007945 */ /* 0x000fe20003800000 */
[----:B------:R-:W-:Y:S01]  /*3c00*/  IADD3 R4, P1, R2, UR37, RZ ;  /* 0x0000002502047c10 */ /* 0x000fe2000ff3e0ff */
[----:B------:R-:W-:-:S03]  /*3c10*/  UIADD3 UR7, UR9, UR18, URZ ;  /* 0x0000001209077290 */ /* 0x000fc6000fffe03f */
[----:B------:R-:W-:Y:S02]  /*3c20*/  IADD3.X R5, R3, UR38, RZ, P1, !PT ;  /* 0x0000002603057c10 */ /* 0x000fe40008ffe4ff */
[----:B-1----:R-:W-:-:S13]  /*3c30*/  ISETP.GE.AND P0, PT, R2, R76, PT ;  /* 0x0000004c0200720c */ /* 0x002fda0003f06270 */
        /* <DEDUP_REMOVED lines=13> */
.L_x_5267:
[----:B------:R-:W-:Y:S05]  /*3d10*/  BSYNC B0 ;  /* 0x0000000000007941 */ /* 0x000fea0003800000 */
.L_x_5266:
        /* <DEDUP_REMOVED lines=12> */
[----:B------:R-:W-:Y:S01]  /*3de0*/  FMUL.FTZ R32, R32, R59 ;  /* 0x0000003b20207220 */ /* 0x000fe20000410000 */
[----:B------:R-:W-:Y:S01]  /*3df0*/  ISETP.GE.AND P2, PT, R123, R76, PT ;  /* 0x0000004c7b00720c */ /* 0x000fe20003f46270 */
[----:B------:R-:W-:Y:S01]  /*3e00*/  UIADD3.X UR8, UR31, UR8, UR9, UP0, !UPT ;  /* 0x000000081f087290 */ /* 0x000fe200087fe409 */
[----:B0-----:R-:W-:Y:S01]  /*3e10*/  MOV R8, UR7 ;  /* 0x0000000700087c02 */ /* 0x001fe20008000f00 */
[----:B------:R-:W-:Y:S01]  /*3e20*/  FMUL.FTZ R31, R31, R56 ;  /* 0x000000381f1f7220 */ /* 0x000fe20000410000 */
[----:B------:R-:W-:Y:S01]  /*3e30*/  HADD2.F32 R24, -RZ, R24.H0_H0 ;  /* 0x20000018ff187230 */ /* 0x000fe20000004100 */
[----:B------:R-:W-:Y:S01]  /*3e40*/  FMUL.FTZ R43, R43, R68 ;  /* 0x000000442b2b7220 */ /* 0x000fe20000410000 */
[C---:B------:R-:W-:Y:S01]  /*3e50*/  LEA R6, P1, R8.reuse, R6, 0x1 ;  /* 0x0000000608067211 */ /* 0x040fe200078208ff */
        /* <DEDUP_REMOVED lines=51> */
[----:B------:R-:W-:-:S02]  /*4190*/  FMUL.FTZ R152, R54, R69 ;  /* 0x0000004536987220 */ /* 0x000fc40000410000 */
[----:B------:R-:W-:Y:S01]  /*41a0*/  FMUL.FTZ R59, R52, R32 ;  /* 0x00000020343b7220 */ /* 0x000fe20000410000 */
[----:B------:R-:W-:Y:S01]  /*41b0*/  @!P1 STG.E.U16 [R6.64+-0x80], R177 ;  /* 0xffff80b106009986 */ /* 0x000fe2000c101520 */
[----:B------:R-:W-:Y:S02]  /*41c0*/  FMUL.FTZ R60, R51, R31 ;  /* 0x0000001f333c7220 */ /* 0x000fe40000410000 */
[----:B------:R-:W-:Y:S01]  /*41d0*/  FMUL.FTZ R52, R48, R43 ;  /* 0x0000002b30347220 */ /* 0x000fe20000410000 */
[----:B------:R-:W-:Y:S01]  /*41e0*/  @!P3 STG.E.U16 [R6.64+-0x40], R179 ;  /* 0xffffc0b30600b986 */ /* 0x000fe2000c101520 */
[----:B0-----:R-:W-:Y:S02]  /*41f0*/  FADD.FTZ R75, R23, UR5 ;  /* 0x00000005174b7e21 */ /* 0x001fe40008010000 */
[----:B------:R-:W-:Y:S01]  /*4200*/  FADD.FTZ R74, R22, UR5 ;  /* 0x00000005164a7e21 */ /* 0x000fe20008010000 */
[----:B------:R-:W-:Y:S01]  /*4210*/  @!P2 STG.E.U16 [R6.64+-0x280], R161 ;  /* 0xfffd80a10600a986 */ /* 0x000fe2000c101520 */
[----:B------:R-:W-:Y:S01]  /*4220*/  ISETP.GE.AND P2, PT, R125, R76, PT ;  /* 0x0000004c7d00720c */ /* 0x000fe20003f46270 */
[----:B------:R-:W-:-:S02]  /*4230*/  FADD.FTZ R76, R24, UR5 ;  /* 0x00000005184c7e21 */ /* 0x000fc40008010000 */
[----:B------:R-:W-:Y:S02]  /*4240*/  FADD.FTZ R72, R20, UR5 ;  /* 0x0000000514487e21 */ /* 0x000fe40008010000 */
[----:B------:R-:W-:Y:S02]  /*4250*/  FADD.FTZ R71, R19, UR5 ;  /* 0x0000000513477e21 */ /* 0x000fe40008010000 */
[----:B------:R-:W-:Y:S02]  /*4260*/  FADD.FTZ R70, R18, UR5 ;  /* 0x0000000512467e21 */ /* 0x000fe40008010000 */
[----:B------:R-:W-:Y:S02]  /*4270*/  FADD.FTZ R69, R17, UR5 ;  /* 0x0000000511457e21 */ /* 0x000fe40008010000 */
[----:B------:R-:W-:Y:S02]  /*4280*/  FADD.FTZ R68, R16, UR5 ;  /* 0x0000000510447e21 */ /* 0x000fe40008010000 */
[----:B------:R0:W-:Y:S01]  /*4290*/  @!P2 STG.E.U16 [R6.64+-0x3c0], R73 ;  /* 0xfffc40490600a986 */ /* 0x0001e2000c101520 */
[----:B------:R-:W-:-:S02]  /*42a0*/  FADD.FTZ R67, R15, UR5 ;  /* 0x000000050f437e21 */ /* 0x000fc40008010000 */
[----:B------:R-:W-:Y:S02]  /*42b0*/  FADD.FTZ R66, R14, UR5 ;  /* 0x000000050e427e21 */ /* 0x000fe40008010000 */
[----:B------:R-:W-:Y:S02]  /*42c0*/  FADD.FTZ R65, R13, UR5 ;  /* 0x000000050d417e21 */ /* 0x000fe40008010000 */
[----:B------:R-:W-:Y:S02]  /*42d0*/  FADD.FTZ R64, R12, UR5 ;  /* 0x000000050c407e21 */ /* 0x000fe40008010000 */
[----:B------:R-:W-:Y:S02]  /*42e0*/  FADD.FTZ R63, R11, UR5 ;  /* 0x000000050b3f7e21 */ /* 0x000fe40008010000 */
[----:B------:R-:W-:Y:S02]  /*42f0*/  FADD.FTZ R62, R10, UR5 ;  /* 0x000000050a3e7e21 */ /* 0x000fe40008010000 */
[----:B0-----:R-:W-:-:S02]  /*4300*/  FADD.FTZ R73, R21, UR5 ;  /* 0x0000000515497e21 */ /* 0x001fc40008010000 */
        /* <DEDUP_REMOVED lines=51> */
[----:B0-----:R-:W-:Y:S01]  /*4640*/  PRMT R0, R41, 0x7632, R0 ;  /* 0x0000763229007816 */ /* 0x001fe20000000000 */
[----:B------:R-:W-:Y:S01]  /*4650*/  STS.U16 [R92], R28 ;  /* 0x0000001c5c007388 */ /* 0x000fe20000000400 */
[----:B-1----:R-:W-:Y:S01]  /*4660*/  PRMT R10, R9, 0x7632, R10 ;  /* 0x00007632090a7816 */ /* 0x002fe2000000000a */
[----:B------:R-:W-:Y:S01]  /*4670*/  UIADD3 UR7, UR9, UR18, URZ ;  /* 0x0000001209077290 */ /* 0x000fe2000fffe03f */
[----:B------:R-:W-:Y:S01]  /*4680*/  PRMT R14, R7, 0x7632, R14 ;  /* 0x00007632070e7816 */ /* 0x000fe2000000000e */
[----:B------:R-:W-:Y:S01]  /*4690*/  STS.U16 [R92+0x4], R33 ;  /* 0x000004215c007388 */ /* 0x000fe20000000400 */
[C---:B------:R-:W-:Y:S01]  /*46a0*/  PRMT R16, R11.reuse, 0x7610, R16 ;  /* 0x000076100b107816 */ /* 0x040fe20000000010 */
[----:B--2---:R-:W-:Y:S01]  /*46b0*/  IMAD.U32 R6, RZ, RZ, UR30 ;  /* 0x0000001eff067e24 */ /* 0x004fe2000f8e00ff */
[----:B------:R-:W-:Y:S01]  /*46c0*/  PRMT R18, R11, 0x7632, R18 ;  /* 0x000076320b127816 */ /* 0x000fe20000000012 */
[----:B------:R-:W-:Y:S01]  /*46d0*/  STS.U16 [R92+0x8], R39 ;  /* 0x000008275c007388 */ /* 0x000fe20000000400 */
[----:B------:R-:W-:Y:S03]  /*46e0*/  BSSY B0, `(.L_x_5269) ;  /* 0x000002f000007945 */ /* 0x000fe60003800000 */
        /* <DEDUP_REMOVED lines=46> */
.L_x_5270:
[----:B------:R-:W-:Y:S05]  /*49d0*/  BSYNC B0 ;  /* 0x0000000000007941 */ /* 0x000fea0003800000 */
.L_x_5269:
        /* <DEDUP_REMOVED lines=43> */
.L_x_5268:
[----:B------:R-:W-:Y:S01]  /*4c90*/  HADD2.F32 R0, -RZ, R215.H0_H0 ;  /* 0x200000d7ff007230 */ /* 0x000fe20000004100 */
[----:B------:R-:W-:Y:S01]  /*4ca0*/  BAR.SYNC.DEFER_BLOCKING 0x0 ;  /* 0x0000000000007b1d */ /* 0x000fe20000010000 */
[----:B0-----:R-:W-:Y:S01]  /*4cb0*/  HADD2.F32 R6, -RZ, R91.H0_H0 ;  /* 0x2000005bff067230 */ /* 0x001fe20000004100 */
        /* <DEDUP_REMOVED lines=49> */
[----:B------:R-:W-:Y:S01]  /*4fd0*/  MOV R0, c[0x0][0x16c] ;  /* 0x00005b0000007a02 */ /* 0x000fe20000000f00 */
[C---:B------:R-:W-:Y:S02]  /*4fe0*/  FMUL.FTZ R31, R46.reuse, UR4 ;  /* 0x000000042e1f7c20 */ /* 0x040fe40008410000 */
[----:B------:R-:W-:Y:S01]  /*4ff0*/  FFMA.FTZ R7, R46, R8, R7 ;  /* 0x000000082e077223 */ /* 0x000fe20000010007 */
[----:B------:R-:W-:Y:S01]  /*5000*/  ISETP.GE.AND P0, PT, R0, 0x1, PT ;  /* 0x000000010000780c */ /* 0x000fe20003f06270 */
[----:B------:R-:W-:Y:S01]  /*5010*/  HFMA2.MMA R0, -RZ, RZ, 0, 0 ;  /* 0x00000000ff007435 */ /* 0x000fe200000001ff */
[C---:B------:R-:W-:Y:S02]  /*5020*/  FMUL.FTZ R28, R44.reuse, UR4 ;  /* 0x000000042c1c7c20 */ /* 0x040fe40008410000 */
[----:B------:R-:W-:-:S02]  /*5030*/  FFMA.FTZ R133, R44, R133, R7 ;  /* 0x000000852c857223 */ /* 0x000fc40000010007 */
[----:B------:R-:W-:-:S07]  /*5040*/  IMAD.MOV.U32 R29, RZ, RZ, RZ ;  /* 0x000000ffff1d7224 */ /* 0x000fce00078e00ff */
[----:B------:R-:W-:Y:S05]  /*5050*/  @!P0 BRA `(.L_x_5271) ;  /* 0x0000370000008947 */ /* 0x000fea0003800000 */
[----:B------:R-:W-:Y:S01]  /*5060*/  UIADD3 UR34, UR29, -0x1, URZ ;  /* 0xffffffff1d227890 */ /* 0x000fe2000fffe03f */
[----:B------:R-:W-:Y:S01]  /*5070*/  MOV R29, RZ ;  /* 0x000000ff001d7202 */ /* 0x000fe20000000f00 */
[----:B------:R-:W-:Y:S02]  /*5080*/  UMOV UR8, URZ ;  /* 0x0000003f00087c82 */ /* 0x000fe40008000000 */
[----:B------:R-:W-:Y:S02]  /*5090*/  ULEA.HI UR7, UR34, UR34, URZ, 0x1 ;  /* 0x0000002222077291 */ /* 0x000fe4000f8f083f */
[----:B------:R-:W-:Y:S02]  /*50a0*/  UMOV UR9, URZ ;  /* 0x0000003f00097c82 */ /* 0x000fe40008000000 */
[----:B------:R-:W-:-:S04]  /*50b0*/  ULOP3.LUT UR7, UR7, 0xfffffe, URZ, 0xc0, !UPT ;  /* 0x00fffffe07077892 */ /* 0x000fc8000f8ec03f */
[----:B------:R-:W-:-:S03]  /*50c0*/  UIADD3 UR34, UR34, -UR7, URZ ;  /* 0x8000000722227290 */ /* 0x000fc6000fffe03f */
[----:B------:R-:W-:Y:S02]  /*50d0*/  UMOV UR7, URZ ;  /* 0x0000003f00077c82 */ /* 0x000fe40008000000 */
.L_x_5308:
[----:B------:R-:W-:Y:S01]  /*50e0*/  USHF.R.S32.HI UR39, URZ, 0x1f, UR7 ;  /* 0x0000001f3f277899 */ /* 0x000fe20008011407 */
[----:B------:R-:W-:Y:S01]  /*50f0*/  MOV R9, UR7 ;  /* 0x0000000700097c02 */ /* 0x000fe20008000f00 */
[----:B------:R-:W-:Y:S01]  /*5100*/  ULDC.64 UR18, c[0x0][0x1a0] ;  /* 0x0000680000127ab9 */ /* 0x000fe20000000a00 */
[C---:B------:R-:W-:Y:S01]  /*5110*/  LOP3.LUT R125, R2.reuse, 0x20, RZ, 0xfc, !PT ;  /* 0x00000020027d7812 */ /* 0x040fe200078efcff */
[----:B------:R-:W-:Y:S01]  /*5120*/  ULDC UR30, c[0x0][0x168] ;  /* 0x00005a00001e7ab9 */ /* 0x000fe20000000800 */
[C---:B------:R-:W-:Y:S01]  /*5130*/  LOP3.LUT R124, R2.reuse, 0x40, RZ, 0xfc, !PT ;  /* 0x00000040027c7812 */ /* 0x040fe200078efcff */
[----:B------:R-:W-:Y:S01]  /*5140*/  UIMAD UR18, UR39, UR18, URZ ;  /* 0x00000012271272a4 */ /* 0x000fe2000f8e023f */
[----:B------:R-:W-:Y:S01]  /*5150*/  IMAD.WIDE.U32 R8, R9, c[0x0][0x1a0], R2 ;  /* 0x0000680009087a25 */ /* 0x000fe200078e0002 */
[----:B------:R-:W-:Y:S01]  /*5160*/  UIADD3 UR30, -UR37, UR30, URZ ;  /* 0x0000001e251e7290 */ /* 0x000fe2000fffe13f */
[C---:B------:R-:W-:Y:S01]  /*5170*/  LOP3.LUT R123, R2.reuse, 0x60, RZ, 0xfc, !PT ;  /* 0x00000060027b7812 */ /* 0x040fe200078efcff */
[----:B------:R-:W-:Y:S01]  /*5180*/  UIMAD UR18, UR7, UR19, UR18 ;  /* 0x00000013071272a4 */ /* 0x000fe2000f8e0212 */
[----:B------:R-:W-:Y:S01]  /*5190*/  LOP3.LUT R122, R2, 0x80, RZ, 0xfc, !PT ;  /* 0x00000080027a7812 */ /* 0x000fe200078efcff */
[----:B------:R-:W-:Y:S01]  /*51a0*/  ULDC.64 UR20, c[0x0][0x180] ;  /* 0x0000600000147ab9 */ /* 0x000fe20000000a00 */
[----:B------:R-:W-:-:S02]  /*51b0*/  LEA R6, P0, R8, R127, 0x1 ;  /* 0x0000007f08067211 */ /* 0x000fc400078008ff */
[----:B------:R-:W-:Y:S02]  /*51c0*/  ISETP.GE.AND P1, PT, R2, UR30, PT ;  /* 0x0000001e02007c0c */ /* 0x000fe4000bf26270 */
[----:B------:R-:W-:Y:S02]  /*51d0*/  ISETP.GE.AND P2, PT, R125, UR30, PT ;  /* 0x0000001e7d007c0c */ /* 0x000fe4000bf46270 */
[----:B------:R-:W-:Y:S02]  /*51e0*/  ISETP.GE.AND P3, PT, R124, UR30, PT ;  /* 0x0000001e7c007c0c */ /* 0x000fe4000bf66270 */
[----:B------:R-:W-:Y:S02]  /*51f0*/  IADD3 R7, R9, UR18, RZ ;  /* 0x0000001209077c10 */ /* 0x000fe4000fffe0ff */
[----:B------:R-:W-:Y:S02]  /*5200*/  ISETP.GE.AND P4, PT, R123, UR30, PT ;  /* 0x0000001e7b007c0c */ /* 0x000fe4000bf86270 */
[----:B------:R-:W-:-:S02]  /*5210*/  PRMT R9, RZ, 0x7610, R9 ;  /* 0x00007610ff097816 */ /* 0x000fc40000000009 */
[----:B------:R-:W-:Y:S02]  /*5220*/  LEA.HI.X R7, R8, R126, R7, 0x1, P0 ;  /* 0x0000007e08077211 */ /* 0x000fe400000f0c07 */
[----:B------:R-:W-:Y:S02]  /*5230*/  PRMT R8, RZ, 0x7610, R8 ;  /* 0x00007610ff087816 */ /* 0x000fe40000000008 */
[----:B------:R-:W-:Y:S01]  /*5240*/  PRMT R11, RZ, 0x7610, R11 ;  /* 0x00007610ff0b7816 */ /* 0x000fe2000000000b */
[----:B--2---:R0:W2:Y:S01]  /*5250*/  @!P1 LDG.E.U16 R9, [R6.64] ;  /* 0x0000002006099981 */ /* 0x0040a2000c1e1500 */
[C---:B------:R-:W-:Y:S02]  /*5260*/  LOP3.LUT R121, R2.reuse, 0xa0, RZ, 0xfc, !PT ;  /* 0x000000a002797812 */ /* 0x040fe400078efcff */
[----:B------:R-:W-:Y:S01]  /*5270*/  PRMT R10, RZ, 0x7610, R10 ;  /* 0x00007610ff0a7816 */ /* 0x000fe2000000000a */
[----:B---3--:R0:W3:Y:S01]  /*5280*/  @!P2 LDG.E.U16 R8, [R6.64+0x40] ;  /* 0x000040200608a981 */ /* 0x0080e2000c1e1500 */
[----:B------:R-:W-:-:S02]  /*5290*/  LOP3.LUT R120, R2, 0xc0, RZ, 0xfc, !PT ;  /* 0x000000c002787812 */ /* 0x000fc400078efcff */
[C---:B------:R-:W-:Y:S01]  /*52a0*/  LOP3.LUT R119, R2.reuse, 0xe0, RZ, 0xfc, !PT ;  /* 0x000000e002777812 */ /* 0x040fe200078efcff */
[----:B------:R0:W4:Y:S01]  /*52b0*/  @!P3 LDG.E.U16 R11, [R6.64+0x80] ;  /* 0x00008020060bb981 */ /* 0x000122000c1e1500 */
[----:B------:R-:W-:Y:S02]  /*52c0*/  LOP3.LUT R118, R2, 0x100, RZ, 0xfc, !PT ;  /* 0x0000010002767812 */ /* 0x000fe400078efcff */
        /* <DEDUP_REMOVED lines=22> */
[----:B------:R-:W-:Y:S02]  /*5430*/  LOP3.LUT R112, R2, 0x1c0, RZ, 0xfc, !PT ;  /* 0x000001c002707812 */ /* 0x000fe400078efcff */
[----:B------:R-:W-:Y:S01]  /*5440*/  ISETP.GE.AND P5, PT, R116, UR30, PT ;  /* 0x0000001e74007c0c */ /* 0x000fe2000bfa6270 */
[----:B------:R0:W4:Y:S01]  /*5450*/  @!P3 LDG.E.U16 R139, [R6.64+0x200] ;  /* 0x00020020068bb981 */ /* 0x000122000c1e1500 */
[----:B------:R-:W-:Y:S02]  /*5460*/  LOP3.LUT R111, R2, 0x1e0, RZ, 0xfc, !PT ;  /* 0x000001e0026f7812 */ /* 0x000fe400078efcff */
[----:B------:R-:W-:Y:S01]  /*5470*/  ISETP.GE.AND P0, PT, R115, UR30, PT ;  /* 0x0000001e73007c0c */ /* 0x000fe2000bf06270 */
[----:B------:R0:W4:Y:S01]  /*5480*/  @!P4 LDG.E.U16 R134, [R6.64+0x240] ;  /* 0x000240200686c981 */ /* 0x000122000c1e1500 */
        /* <DEDUP_REMOVED lines=16> */
[----:B------:R-:W-:-:S02]  /*5590*/  UIMAD.WIDE.U32 UR18, UR16, UR20, URZ ;  /* 0x00000014101272a5 */ /* 0x000fc4000f8e003f */
[----:B------:R-:W-:-:S04]  /*55a0*/  UIMAD UR20, UR17, UR20, URZ ;  /* 0x00000014111472a4 */ /* 0x000fc8000f8e023f */
        /* <DEDUP_REMOVED lines=10> */
[----:B0-----:R-:W-:-:S05]  /*5650*/  IMAD.U32 R6, RZ, RZ, UR20 ;  /* 0x00000014ff067e24 */ /* 0x001fca000f8e00ff */
[----:B------:R-:W-:Y:S01]  /*5660*/  MOV R7, UR21 ;  /* 0x0000001500077c02 */ /* 0x000fe20008000f00 */
[----:B------:R-:W-:-:S04]  /*5670*/  ULDC.64 UR20, c[0x0][0x1b8] ;  /* 0x00006e0000147ab9 */ /* 0x000fc80000000a00 */
        /* <DEDUP_REMOVED lines=15> */
[----:B--2---:R-:W-:Y:S04]  /*5770*/  STS.U16 [R110], R9 ;  /* 0x000000096e007388 */ /* 0x004fe80000000400 */
[----:B---3--:R0:W-:Y:S04]  /*5780*/  STS.U16 [R109+0x40], R8 ;  /* 0x000040086d007388 */ /* 0x0081e80000000400 */
[----:B----4-:R-:W-:Y:S04]  /*5790*/  STS.U16 [R108+0x80], R11 ;  /* 0x0000800b6c007388 */ /* 0x010fe80000000400 */
[----:B------:R-:W-:Y:S04]  /*57a0*/  STS.U16 [R107+0xc0], R10 ;  /* 0x0000c00a6b007388 */ /* 0x000fe80000000400 */
[----:B------:R-:W-:Y:S04]  /*57b0*/  STS.U16 [R106+0x100], R13 ;  /* 0x0001000d6a007388 */ /* 0x000fe80000000400 */
[----:B-1----:R1:W-:Y:S04]  /*57c0*/  STS.U16 [R105+0x140], R12 ;  /* 0x0001400c69007388 */ /* 0x0023e80000000400 */
        /* <DEDUP_REMOVED lines=11> */
[----:B------:R4:W3:Y:S01]  /*5880*/  LDG.E R173, [R6.64] ;  /* 0x0000002006ad7981 */ /* 0x0008e2000c1e1900 */
[----:B0-----:R-:W-:Y:S01]  /*5890*/  IMAD.U32 R8, RZ, RZ, UR29 ;  /* 0x0000001dff087e24 */ /* 0x001fe2000f8e00ff */
[----:B------:R-:W-:Y:S02]  /*58a0*/  ISETP.NE.AND P0, PT, R216, RZ, PT ;  /* 0x000000ffd800720c */ /* 0x000fe40003f05270 */
[----:B------:R-:W-:Y:S01]  /*58b0*/  ISETP.NE.AND P1, PT, R129, RZ, PT ;  /* 0x000000ff8100720c */ /* 0x000fe20003f25270 */
[----:B------:R-:W0:Y:S01]  /*58c0*/  LDS.U16 R136, [R92] ;  /* 0x000000005c887984 */ /* 0x000e220000000400 */
[----:B------:R-:W-:Y:S02]  /*58d0*/  ISETP.LT.OR P2, PT, R8, 0x2, P0 ;  /* 0x000000020800780c */ /* 0x000fe40000741670 */
[----:B------:R-:W-:Y:S01]  /*58e0*/  MOV R9, UR34 ;  /* 0x0000002200097c02 */ /* 0x000fe20008000f00 */
[----:B------:R-:W0:Y:S03]  /*58f0*/  LDS.U16 R138, [R92+0x2] ;  /* 0x000002005c8a7984 */ /* 0x000e260000000400 */
[----:B------:R-:W-:Y:S01]  /*5900*/  LEA R9, R9, UR7, 0x8 ;  /* 0x0000000709097c11 */ /* 0x000fe2000f8e40ff */
[----:B------:R-:W0:Y:S04]  /*5910*/  LDS.U16 R152, [R92+0x4] ;  /* 0x000004005c987984 */ /* 0x000e280000000400 */
[----:B------:R-:W0:Y:S04]  /*5920*/  LDS.U16 R153, [R92+0x6] ;  /* 0x000006005c997984 */ /* 0x000e280000000400 */
[----:B------:R-:W0:Y:S04]  /*5930*/  LDS.U16 R154, [R92+0x8] ;  /* 0x000008005c9a7984 */ /* 0x000e280000000400 */
[----:B------:R-:W0:Y:S04]  /*5940*/  LDS.U16 R155, [R92+0xa] ;  /* 0x00000a005c9b7984 */ /* 0x000e280000000400 */
[----:B------:R-:W0:Y:S01]  /*5950*/  LDS.U16 R156, [R92+0xc] ;  /* 0x00000c005c9c7984 */ /* 0x000e220000000400 */
[----:B------:R-:W-:-:S03]  /*5960*/  FMUL.FTZ R8, R130, 1.4426950216293334961 ;  /* 0x3fb8aa3b82087820 */ /* 0x000fc60000410000 */
[----:B------:R-:W0:Y:S01]  /*5970*/  LDS.U16 R157, [R92+0xe] ;  /* 0x00000e005c9d7984 */ /* 0x000e220000000400 */
[----:B------:R-:W-:-:S03]  /*5980*/  FMUL.FTZ R221, R76, R8 ;  /* 0x000000084cdd7220 */ /* 0x000fc60000410000 */
[----:B------:R-:W0:Y:S04]  /*5990*/  LDS.U16 R158, [R92+0x10] ;  /* 0x000010005c9e7984 */ /* 0x000e280000000400 */
[----:B------:R-:W0:Y:S01]  /*59a0*/  LDS.U16 R159, [R92+0x12] ;  /* 0x000012005c9f7984 */ /* 0x000e220000000400 */
[----:B------:R-:W2:Y:S01]  /*59b0*/  MUFU.EX2 R221, R221 ;  /* 0x000000dd00dd7308 */ /* 0x000ea20000000800 */
[----:B------:R-:W-:Y:S02]  /*59c0*/  @P1 IADD3 R9, R129, 0x200, RZ ;  /* 0x0000020081091810 */ /* 0x000fe40007ffe0ff */
[----:B------:R-:W0:Y:S02]  /*59d0*/  LDS.U16 R160, [R92+0x14] ;  /* 0x000014005ca07984 */ /* 0x000e240000000400 */
[----:B-1----:R-:W-:-:S02]  /*59e0*/  SHF.L.U32 R12, R9, 0x2, RZ ;  /* 0x00000002090c7819 */ /* 0x002fc400000006ff */
[----:B------:R-:W1:Y:S04]  /*59f0*/  LDS.U16 R161, [R92+0x16] ;  /* 0x000016005ca17984 */ /* 0x000e680000000400 */
[----:B------:R-:W0:Y:S04]  /*5a00*/  LDS.U16 R162, [R92+0x18] ;  /* 0x000018005ca27984 */ /* 0x000e280000000400 */
[----:B------:R-:W0:Y:S04]  /*5a10*/  LDS.U16 R163, [R92+0x1a] ;  /* 0x00001a005ca37984 */ /* 0x000e280000000400 */
[----:B------:R-:W0:Y:S04]  /*5a20*/  LDS.U16 R164, [R92+0x1c] ;  /* 0x00001c005ca47984 */ /* 0x000e280000000400 */
[----:B------:R-:W0:Y:S04]  /*5a30*/  LDS.U16 R165, [R92+0x1e] ;  /* 0x00001e005ca57984 */ /* 0x000e280000000400 */
[----:B--2---:R2:W-:Y:S01]  /*5a40*/  STS [R12+0xea8], R221 ;  /* 0x000ea8dd0c007388 */ /* 0x0045e20000000800 */
[-C--:B------:R-:W-:Y:S01]  /*5a50*/  FMUL.FTZ R172, R75, R8.reuse ;  /* 0x000000084bac7220 */ /* 0x080fe20000410000 */
[----:B------:R-:W-:Y:S01]  /*5a60*/  MOV R10, UR29 ;  /* 0x0000001d000a7c02 */ /* 0x000fe20008000f00 */
[----:B------:R-:W-:Y:S01]  /*5a70*/  FMUL.FTZ R171, R74, R8 ;  /* 0x000000084aab7220 */ /* 0x000fe20000410000 */
[----:B------:R-:W-:-:S02]  /*5a80*/  MOV R11, c[0x0][0x16c] ;  /* 0x00005b00000b7a02 */ /* 0x000fc40000000f00 */
[----:B------:R-:W-:Y:S01]  /*5a90*/  @!P2 IADD3 R10, R10, -0x2, RZ ;  /* 0xfffffffe0a0aa810 */ /* 0x000fe20007ffe0ff */
[----:B------:R-:W0:Y:S01]  /*5aa0*/  MUFU.EX2 R172, R172 ;  /* 0x000000ac00ac7308 */ /* 0x000e220000000800 */
[----:B------:R-:W-:-:S03]  /*5ab0*/  FMUL.FTZ R13, R73, R8 ;  /* 0x00000008490d7220 */ /* 0x000fc60000410000 */
[----:B----4-:R-:W-:Y:S01]  /*5ac0*/  @!P2 IMAD R6, R10, R11, UR7 ;  /* 0x000000070a06ae24 */ /* 0x010fe2000f8e020b */
[----:B------:R-:W-:Y:S01]  /*5ad0*/  HFMA2.MMA R10, -RZ, RZ, 0, 0 ;  /* 0x00000000ff0a7435 */ /* 0x000fe200000001ff */
[----:B------:R-:W-:Y:S02]  /*5ae0*/  IMAD.MOV.U32 R7, RZ, RZ, 0x8 ;  /* 0x00000008ff077424 */ /* 0x000fe400078e00ff */
[----:B------:R-:W4:Y:S01]  /*5af0*/  MUFU.EX2 R171, R171 ;  /* 0x000000ab00ab7308 */ /* 0x000f220000000800 */
[-C--:B------:R-:W-:Y:S02]  /*5b00*/  FMUL.FTZ R206, R72, R8.reuse ;  /* 0x0000000848ce7220 */ /* 0x080fe40000410000 */
[----:B------:R-:W-:Y:S01]  /*5b10*/  @!P2 IMAD.WIDE R6, R6, R7, UR10 ;  /* 0x0000000a0606ae25 */ /* 0x000fe2000f8e0207 */
        /* <DEDUP_REMOVED lines=8> */
[----:B------:R-:W-:Y:S01]  /*5ba0*/  FMUL.FTZ R202, R68, R8 ;  /* 0x0000000844ca7220 */ /* 0x000fe20000410000 */
[----:B------:R-:W-:-:S05]  /*5bb0*/  ISETP.NE.AND P2, PT, R129, 0x1f, PT ;  /* 0x0000001f8100780c */ /* 0x000fca0003f45270 */
[----:B------:R-:W1:Y:S01]  /*5bc0*/  MUFU.EX2 R204, R204 ;  /* 0x000000cc00cc7308 */ /* 0x000e620000000800 */
[----:B0-----:R-:W-:-:S04]  /*5bd0*/  FMUL.FTZ R6, R221, R172 ;  /* 0x000000acdd067220 */ /* 0x001fc80000410000 */
[----:B----4-:R-:W-:-:S03]  /*5be0*/  FMUL.FTZ R6, R171, R6 ;  /* 0x00000006ab067220 */ /* 0x010fc60000410000 */
[----:B------:R-:W0:Y:S01]  /*5bf0*/  MUFU.EX2 R203, R203 ;  /* 0x000000cb00cb7308 */ /* 0x000e220000000800 */
[----:B------:R-:W-:Y:S01]  /*5c00*/  FMUL.FTZ R201, R67, R8 ;  /* 0x0000000843c97220 */ /* 0x000fe20000410000 */
[----:B------:R4:W2:Y:S01]  /*5c10*/  @P2 LDS R230, [R129.X4+0x16ac] ;  /* 0x0016ac0081e62984 */ /* 0x0008a20000004800 */
[----:B------:R-:W-:Y:S02]  /*5c20*/  FMUL.FTZ R7, R13, R6 ;  /* 0x000000060d077220 */ /* 0x000fe40000410000 */
[-C--:B------:R-:W-:Y:S02]  /*5c30*/  FMUL.FTZ R200, R66, R8.reuse ;  /* 0x0000000842c87220 */ /* 0x080fe40000410000 */
[----:B------:R-:W-:Y:S01]  /*5c40*/  FMUL.FTZ R6, R206, R7 ;  /* 0x00000007ce067220 */ /* 0x000fe20000410000 */
[----:B------:R-:W0:Y:S01]  /*5c50*/  MUFU.EX2 R202, R202 ;  /* 0x000000ca00ca7308 */ /* 0x000e220000000800 */
[----:B------:R-:W-:Y:S02]  /*5c60*/  FMUL.FTZ R199, R65, R8 ;  /* 0x0000000841c77220 */ /* 0x000fe40000410000 */
[----:B-1----:R-:W-:-:S05]  /*5c70*/  FMUL.FTZ R7, R205, R6 ;  /* 0x00000006cd077220 */ /* 0x002fca0000410000 */
[----:B------:R-:W1:Y:S01]  /*5c80*/  MUFU.EX2 R201, R201 ;  /* 0x000000c900c97308 */ /* 0x000e620000000800 */
[----:B------:R-:W-:-:S07]  /*5c90*/  FMUL.FTZ R6, R204, R7 ;  /* 0x00000007cc067220 */ /* 0x000fce0000410000 */
[----:B------:R-:W2:Y:S01]  /*5ca0*/  MUFU.EX2 R200, R200 ;  /* 0x000000c800c87308 */ /* 0x000ea20000000800 */
[----:B0-----:R-:W-:Y:S01]  /*5cb0*/  FMUL.FTZ R7, R203, R6 ;  /* 0x00000006cb077220 */ /* 0x001fe20000410000 */
[----:B------:R-:W-:Y:S02]  /*5cc0*/  HADD2.F32 R139, -RZ, R215.H0_H0 ;  /* 0x200000d7ff8b7230 */ /* 0x000fe40000004100 */
[----:B------:R-:W-:-:S04]  /*5cd0*/  HADD2.F32 R134, -RZ, R91.H0_H0 ;  /* 0x2000005bff867230 */ /* 0x000fc80000004100 */
[----:B------:R-:W0:Y:S01]  /*5ce0*/  MUFU.EX2 R199, R199 ;  /* 0x000000c700c77308 */ /* 0x000e220000000800 */
[----:B------:R-:W-:Y:S02]  /*5cf0*/  FMUL.FTZ R6, R202, R7 ;  /* 0x00000007ca067220 */ /* 0x000fe40000410000 */
[----:B------:R-:W-:Y:S01]  /*5d00*/  FMUL.FTZ R198, R64, R8 ;  /* 0x0000000840c67220 */ /* 0x000fe20000410000 */
[----:B------:R-:W-:Y:S01]  /*5d10*/  HADD2.F32 R137, -RZ, R90.H0_H0 ;  /* 0x2000005aff897230 */ /* 0x000fe20000004100 */
[----:B-1----:R-:W-:Y:S01]  /*5d20*/  FMUL.FTZ R7, R201, R6 ;  /* 0x00000006c9077220 */ /* 0x002fe20000410000 */
[----:B------:R-:W-:Y:S01]  /*5d30*/  HADD2.F32 R136, -RZ, R136.H0_H0 ;  /* 0x20000088ff887230 */ /* 0x000fe20000004100 */
[----:B------:R-:W-:Y:S01]  /*5d40*/  FMUL.FTZ R235, R76, R139 ;  /* 0x0000008b4ceb7220 */ /* 0x000fe20000410000 */
[----:B------:R-:W-:Y:S01]  /*5d50*/  HADD2.F32 R138, -RZ, R138.H0_H0 ;  /* 0x2000008aff8a7230 */ /* 0x000fe20000004100 */
[----:B------:R-:W-:Y:S02]  /*5d60*/  FMUL.FTZ R231, R75, R134 ;  /* 0x000000864be77220 */ /* 0x000fe40000410000 */
[-C--:B------:R-:W-:Y:S01]  /*5d70*/  FMUL.FTZ R195, R63, R8.reuse ;  /* 0x000000083fc37220 */ /* 0x080fe20000410000 */
[----:B------:R-:W-:Y:S01]  /*5d80*/  HADD2.F32 R150, -RZ, R89.H0_H0 ;  /* 0x20000059ff967230 */ /* 0x000fe20000004100 */
[----:B------:R-:W-:Y:S01]  /*5d90*/  FMUL.FTZ R187, R61, R8 ;  /* 0x000000083dbb7220 */ /* 0x000fe20000410000 */
[----:B------:R-:W1:Y:S01]  /*5da0*/  MUFU.EX2 R198, R198 ;  /* 0x000000c600c67308 */ /* 0x000e620000000800 */
[----:B--2---:R-:W-:Y:S01]  /*5db0*/  FMUL.FTZ R6, R200, R7 ;  /* 0x00000007c8067220 */ /* 0x004fe20000410000 */
[----:B------:R-:W-:Y:S01]  /*5dc0*/  HADD2.F32 R152, -RZ, R152.H0_H0 ;  /* 0x20000098ff987230 */ /* 0x000fe20000004100 */
[----:B------:R-:W-:-:S02]  /*5dd0*/  FMUL.FTZ R219, R74, R137 ;  /* 0x000000894adb7220 */ /* 0x000fc40000410000 */
[----:B------:R-:W-:Y:S02]  /*5de0*/  FMUL.FTZ R12, R136, R235 ;  /* 0x000000eb880c7220 */ /* 0x000fe40000410000 */
[----:B------:R-:W-:Y:S01]  /*5df0*/  FMUL.FTZ R167, R138, R231 ;  /* 0x000000e78aa77220 */ /* 0x000fe20000410000 */
[----:B------:R-:W-:Y:S01]  /*5e00*/  HADD2.F32 R151, -RZ, R88.H0_H0 ;  /* 0x20000058ff977230 */ /* 0x000fe20000004100 */
[----:B------:R-:W-:Y:S01]  /*5e10*/  FMUL.FTZ R190, R62, R8 ;  /* 0x000000083ebe7220 */ /* 0x000fe20000410000 */
[----:B------:R-:W2:Y:S01]  /*5e20*/  MUFU.EX2 R195, R195 ;  /* 0x000000c300c37308 */ /* 0x000ea20000000800 */
[----:B0-----:R-:W-:Y:S01]  /*5e30*/  FMUL.FTZ R7, R199, R6 ;  /* 0x00000006c7077220 */ /* 0x001fe20000410000 */
[----:B------:R-:W-:Y:S01]  /*5e40*/  HADD2.F32 R153, -RZ, R153.H0_H0 ;  /* 0x20000099ff997230 */ /* 0x000fe20000004100 */
[----:B------:R-:W-:Y:S02]  /*5e50*/  FMUL.FTZ R220, R73, R150 ;  /* 0x0000009649dc7220 */ /* 0x000fe40000410000 */
[----:B------:R-:W-:-:S02]  /*5e60*/  FMUL.FTZ R170, R152, R219 ;  /* 0x000000db98aa7220 */ /* 0x000fc40000410000 */
[----:B------:R-:W-:Y:S01]  /*5e70*/  FFMA.FTZ R6, R172, R12, R167 ;  /* 0x0000000cac067223 */ /* 0x000fe200000100a7 */
[----:B------:R-:W0:Y:S01]  /*5e80*/  MUFU.EX2 R187, R187 ;  /* 0x000000bb00bb7308 */ /* 0x000e220000000800 */
[----:B------:R-:W-:Y:S01]  /*5e90*/  HADD2.F32 R148, -RZ, R87.H0_H0 ;  /* 0x20000057ff947230 */ /* 0x000fe20000004100 */
[----:B------:R-:W-:Y:S01]  /*5ea0*/  FMUL.FTZ R223, R72, R151 ;  /* 0x0000009748df7220 */ /* 0x000fe20000410000 */
[----:B------:R-:W-:Y:S01]  /*5eb0*/  HADD2.F32 R154, -RZ, R154.H0_H0 ;  /* 0x2000009aff9a7230 */ /* 0x000fe20000004100 */
[----:B------:R-:W-:Y:S02]  /*5ec0*/  FMUL.FTZ R218, R153, R220 ;  /* 0x000000dc99da7220 */ /* 0x000fe40000410000 */
[----:B------:R-:W-:Y:S02]  /*5ed0*/  FFMA.FTZ R6, R171, R6, R170 ;  /* 0x00000006ab067223 */ /* 0x000fe400000100aa */
[----:B------:R-:W0:Y:S01]  /*5ee0*/  MUFU.EX2 R190, R190 ;  /* 0x000000be00be7308 */ /* 0x000e220000000800 */
[----:B------:R-:W-:Y:S01]  /*5ef0*/  HADD2.F32 R149, -RZ, R86.H0_H0 ;  /* 0x20000056ff957230 */ /* 0x000fe20000004100 */
[----:B------:R-:W-:Y:S01]  /*5f00*/  FMUL.FTZ R224, R71, R148 ;  /* 0x0000009447e07220 */ /* 0x000fe20000410000 */
[----:B------:R-:W-:Y:S01]  /*5f10*/  HADD2.F32 R146, -RZ, R85.H0_H0 ;  /* 0x20000055ff927230 */ /* 0x000fe20000004100 */
[----:B------:R-:W-:Y:S01]  /*5f20*/  FMUL.FTZ R233, R154, R223 ;  /* 0x000000df9ae97220 */ /* 0x000fe20000410000 */
[----:B------:R-:W-:Y:S01]  /*5f30*/  HADD2.F32 R147, -RZ, R84.H0_H0 ;  /* 0x20000054ff937230 */ /* 0x000fe20000004100 */
[----:B------:R-:W-:Y:S01]  /*5f40*/  FFMA.FTZ R6, R13, R6, R218 ;  /* 0x000000060d067223 */ /* 0x000fe200000100da */
[----:B------:R-:W-:Y:S01]  /*5f50*/  HADD2.F32 R155, -RZ, R155.H0_H0 ;  /* 0x2000009bff9b7230 */ /* 0x000fe20000004100 */
[----:B-1----:R-:W-:Y:S01]  /*5f60*/  FMUL.FTZ R8, R198, R7 ;  /* 0x00000007c6087220 */ /* 0x002fe20000410000 */
        /* <DEDUP_REMOVED lines=9> */
[----:B------:R-:W-:Y:S01]  /*6000*/  FFMA.FTZ R6, R206, R6, R233 ;  /* 0x00000006ce067223 */ /* 0x000fe200000100e9 */
[----:B------:R-:W-:-:S02]  /*6010*/  HADD2.F32 R141, -RZ, R78.H0_H0 ;  /* 0x2000004eff8d7230 */ /* 0x000fc40000004100 */
[----:B------:R-:W-:Y:S02]  /*6020*/  HADD2.F32 R132, -RZ, R77.H0_H0 ;  /* 0x2000004dff847230 */ /* 0x000fe40000004100 */
[----:B------:R-:W-:Y:S02]  /*6030*/  HADD2.F32 R156, -RZ, R156.H0_H0 ;  /* 0x2000009cff9c7230 */ /* 0x000fe40000004100 */
[----:B------:R-:W-:Y:S02]  /*6040*/  HADD2.F32 R157, -RZ, R157.H0_H0 ;  /* 0x2000009dff9d7230 */ /* 0x000fe40000004100 */
[----:B------:R-:W-:Y:S01]  /*6050*/  HADD2.F32 R158, -RZ, R158.H0_H0 ;  /* 0x2000009eff9e7230 */ /* 0x000fe20000004100 */
[----:B------:R-:W-:Y:S01]  /*6060*/  BSSY B0, `(.L_x_5272) ;  /* 0x000002e000007945 */ /* 0x000fe20003800000 */
[----:B--2---:R-:W-:Y:S01]  /*6070*/  FMUL.FTZ R7, R195, R8 ;  /* 0x00000008c3077220 */ /* 0x004fe20000410000 */
        /* <DEDUP_REMOVED lines=17> */
[----:B------:R-:W-:Y:S02]  /*6190*/  FFMA.FTZ R6, R205, R6, R228 ;  /* 0x00000006cd067223 */ /* 0x000fe400000100e4 */
[-C--:B---3--:R-:W-:Y:S02]  /*61a0*/  FMUL.FTZ R222, R46, R173.reuse ;  /* 0x000000ad2ede7220 */ /* 0x088fe40000410000 */
        /* <DEDUP_REMOVED lines=11> */
[----:B------:R-:W-:Y:S02]  /*6260*/  FMUL.FTZ R225, R47, R173 ;  /* 0x000000ad2fe17220 */ /* 0x000fe40000410000 */
[----:B0-----:R-:W-:Y:S01]  /*6270*/  FFMA.FTZ R8, R187, R166, R222 ;  /* 0x000000a6bb087223 */ /* 0x001fe200000100de */
[----:B------:R-:W-:Y:S05]  /*6280*/  @P2 BRA `(.L_x_5273) ;  /* 0x000000b000002947 */ /* 0x000fea0003800000 */
[----:B----4-:R-:W-:Y:S01]  /*6290*/  ULDC UR19, c[0x0][0x174] ;  /* 0x00005d0000137ab9 */ /* 0x010fe20000000800 */
        /* <DEDUP_REMOVED lines=10> */
.L_x_5273:
[----:B----4-:R-:W-:Y:S05]  /*6340*/  BSYNC B0 ;  /* 0x0000000000007941 */ /* 0x010fea0003800000 */
.L_x_5272:
[----:B01----:R-:W-:Y:S01]  /*6350*/  FMUL.FTZ R9, R187, R230 ;  /* 0x000000e6bb097220 */ /* 0x003fe20000410000 */
[----:B------:R-:W-:Y:S01]  /*6360*/  ISETP.GE.AND P3, PT, R128, 0x1, PT ;  /* 0x000000018000780c */ /* 0x000fe20003f66270 */
[----:B------:R-:W-:Y:S01]  /*6370*/  FFMA.FTZ R6, R204, R6, R229 ;  /* 0x00000006cc067223 */ /* 0x000fe200000100e5 */
[----:B------:R-:W-:Y:S01]  /*6380*/  ISETP.NE.AND P4, PT, R216, 0x1f, PT ;  /* 0x0000001fd800780c */ /* 0x000fe20003f85270 */
[C---:B------:R-:W-:Y:S01]  /*6390*/  FFMA.FTZ R11, R190.reuse, R8, R225 ;  /* 0x00000008be0b7223 */ /* 0x040fe200000100e1 */
[----:B------:R-:W-:Y:S01]  /*63a0*/  MOV R237, UR7 ;  /* 0x0000000700ed7c02 */ /* 0x000fe20008000f00 */
[----:B------:R-:W-:Y:S01]  /*63b0*/  FMUL.FTZ R8, R190, R9 ;  /* 0x00000009be087220 */ /* 0x000fe20000410000 */
[----:B------:R-:W-:Y:S01]  /*63c0*/  ISETP.NE.AND P5, PT, R129, RZ, PT ;  /* 0x000000ff8100720c */ /* 0x000fe20003fa5270 */
[----:B------:R-:W-:Y:S01]  /*63d0*/  FFMA.FTZ R6, R203, R6, R179 ;  /* 0x00000006cb067223 */ /* 0x000fe200000100b3 */
[----:B------:R-:W-:Y:S01]  /*63e0*/  ULDC.64 UR18, c[0x0][0x298] ;  /* 0x0000a60000127ab9 */ /* 0x000fe20000000a00 */
[C---:B------:R-:W-:Y:S01]  /*63f0*/  FFMA.FTZ R11, R195.reuse, R11, R226 ;  /* 0x0000000bc30b7223 */ /* 0x040fe200000100e2 */
[----:B------:R-:W-:Y:S01]  /*6400*/  MOV R239, UR35 ;  /* 0x0000002300ef7c02 */ /* 0x000fe20008000f00 */
[----:B------:R-:W-:Y:S01]  /*6410*/  FMUL.FTZ R9, R195, R8 ;  /* 0x00000008c3097220 */ /* 0x000fe20000410000 */
[----:B------:R-:W-:Y:S01]  /*6420*/  UIMAD UR18, UR36, UR18, URZ ;  /* 0x00000012241272a4 */ /* 0x000fe2000f8e023f */
[----:B------:R-:W-:Y:S01]  /*6430*/  FMUL.FTZ R208, R159, R194 ;  /* 0x000000c29fd07220 */ /* 0x000fe20000410000 */
[----:B------:R-:W-:Y:S01]  /*6440*/  USHF.L.U32 UR40, UR8, 0x2, URZ ;  /* 0x0000000208287899 */ /* 0x000fe2000800063f */
[----:B------:R-:W-:Y:S01]  /*6450*/  FFMA.FTZ R6, R202, R6, R177 ;  /* 0x00000006ca067223 */ /* 0x000fe200000100b1 */
[----:B------:R-:W-:Y:S01]  /*6460*/  UIMAD UR18, UR35, UR19, UR18 ;  /* 0x00000013231272a4 */ /* 0x000fe2000f8e0212 */
[C---:B------:R-:W-:Y:S01]  /*6470*/  FFMA.FTZ R11, R198.reuse, R11, R227 ;  /* 0x0000000bc60b7223 */ /* 0x040fe200000100e3 */
[----:B------:R-:W-:Y:S01]  /*6480*/  BSSY B0, `(.L_x_5274) ;  /* 0x000010a000007945 */ /* 0x000fe20003800000 */
[----:B------:R-:W-:-:S02]  /*6490*/  FMUL.FTZ R8, R198, R9 ;  /* 0x00000009c6087220 */ /* 0x000fc40000410000 */
[----:B------:R-:W-:Y:S02]  /*64a0*/  FMUL.FTZ R207, R160, R191 ;  /* 0x000000bfa0cf7220 */ /* 0x000fe40000410000 */
[----:B------:R-:W-:Y:S02]  /*64b0*/  FFMA.FTZ R6, R201, R6, R208 ;  /* 0x00000006c9067223 */ /* 0x000fe400000100d0 */
[C---:B------:R-:W-:Y:S02]  /*64c0*/  FFMA.FTZ R11, R199.reuse, R11, R180 ;  /* 0x0000000bc70b7223 */ /* 0x040fe400000100b4 */
[----:B------:R-:W-:Y:S02]  /*64d0*/  FMUL.FTZ R9, R199, R8 ;  /* 0x00000008c7097220 */ /* 0x000fe40000410000 */
[----:B------:R-:W-:Y:S02]  /*64e0*/  FMUL.FTZ R210, R161, R192 ;  /* 0x000000c0a1d27220 */ /* 0x000fe40000410000 */
[----:B------:R-:W-:-:S02]  /*64f0*/  FFMA.FTZ R6, R200, R6, R207 ;  /* 0x00000006c8067223 */ /* 0x000fc400000100cf */
[C---:B------:R-:W-:Y:S02]  /*6500*/  FFMA.FTZ R11, R200.reuse, R11, R181 ;  /* 0x0000000bc80b7223 */ /* 0x040fe400000100b5 */
[----:B------:R-:W-:Y:S02]  /*6510*/  FMUL.FTZ R8, R200, R9 ;  /* 0x00000009c8087220 */ /* 0x000fe40000410000 */
[----:B------:R-:W-:Y:S02]  /*6520*/  FMUL.FTZ R209, R162, R189 ;  /* 0x000000bda2d17220 */ /* 0x000fe40000410000 */
[----:B------:R-:W-:Y:S02]  /*6530*/  FFMA.FTZ R6, R199, R6, R210 ;  /* 0x00000006c7067223 */ /* 0x000fe400000100d2 */
[C---:B------:R-:W-:Y:S02]  /*6540*/  FFMA.FTZ R11, R201.reuse, R11, R182 ;  /* 0x0000000bc90b7223 */ /* 0x040fe400000100b6 */
[----:B------:R-:W-:-:S02]  /*6550*/  FMUL.FTZ R9, R201, R8 ;  /* 0x00000008c9097220 */ /* 0x000fc40000410000 */
[----:B------:R-:W-:Y:S02]  /*6560*/  FMUL.FTZ R212, R163, R188 ;  /* 0x000000bca3d47220 */ /* 0x000fe40000410000 */
[----:B------:R-:W-:Y:S02]  /*6570*/  FFMA.FTZ R6, R198, R6, R209 ;  /* 0x00000006c6067223 */ /* 0x000fe400000100d1 */
[C---:B------:R-:W-:Y:S02]  /*6580*/  FFMA.FTZ R11, R202.reuse, R11, R183 ;  /* 0x0000000bca0b7223 */ /* 0x040fe400000100b7 */
[----:B------:R-:W-:Y:S02]  /*6590*/  FMUL.FTZ R176, R202, R9 ;  /* 0x00000009cab07220 */ /* 0x000fe40000410000 */
[----:B------:R-:W-:Y:S02]  /*65a0*/  FMUL.FTZ R211, R164, R169 ;  /* 0x000000a9a4d37220 */ /* 0x000fe40000410000 */
[----:B------:R-:W-:-:S02]  /*65b0*/  FFMA.FTZ R6, R195, R6, R212 ;  /* 0x00000006c3067223 */ /* 0x000fc400000100d4 */
[C---:B------:R-:W-:Y:S02]  /*65c0*/  FMUL.FTZ R8, R190.reuse, R7 ;  /* 0x00000007be087220 */ /* 0x040fe40000410000 */
[C---:B------:R-:W-:Y:S02]  /*65d0*/  FFMA.FTZ R11, R203.reuse, R11, R184 ;  /* 0x0000000bcb0b7223 */ /* 0x040fe400000100b8 */
[----:B------:R-:W-:Y:S02]  /*65e0*/  FMUL.FTZ R9, R203, R176 ;  /* 0x000000b0cb097220 */ /* 0x000fe40000410000 */
[----:B------:R-:W-:Y:S02]  /*65f0*/  FFMA.FTZ R7, R190, R6, R211 ;  /* 0x00000006be077223 */ /* 0x000fe400000100d3 */
[----:B------:R-:W-:Y:S02]  /*6600*/  FMUL.FTZ R6, R187, R8 ;  /* 0x00000008bb067220 */ /* 0x000fe40000410000 */
[----:B------:R-:W-:-:S02]  /*6610*/  FFMA.FTZ R11, R204, R11, R185 ;  /* 0x0000000bcc0b7223 */ /* 0x000fc400000100b9 */
[----:B------:R-:W-:Y:S02]  /*6620*/  FMUL.FTZ R214, R165, R168 ;  /* 0x000000a8a5d67220 */ /* 0x000fe40000410000 */
[----:B------:R-:W-:Y:S02]  /*6630*/  FMUL.FTZ R8, R204, R9 ;  /* 0x00000009cc087220 */ /* 0x000fe40000410000 */
[----:B------:R-:W-:Y:S01]  /*6640*/  FMUL.FTZ R213, R57, R173 ;  /* 0x000000ad39d57220 */ /* 0x000fe20000410000 */
[----:B------:R-:W-:Y:S01]  /*6650*/  SHFL.UP PT, R9, R6, 0x1, RZ ;  /* 0x0420000006097989 */ /* 0x000fe200000e00ff */
[----:B------:R-:W-:Y:S02]  /*6660*/  FFMA.FTZ R175, R205, R11, R186 ;  /* 0x0000000bcdaf7223 */ /* 0x000fe400000100ba */
[----:B------:R-:W-:Y:S02]  /*6670*/  FFMA.FTZ R7, R187, R7, R214 ;  /* 0x00000007bb077223 */ /* 0x000fe400000100d6 */
[----:B------:R-:W-:-:S02]  /*6680*/  FMUL.FTZ R11, R205, R8 ;  /* 0x00000008cd0b7220 */ /* 0x000fc40000410000 */
[C---:B------:R-:W-:Y:S01]  /*6690*/  FFMA.FTZ R175, R206.reuse, R175, R213 ;  /* 0x000000afceaf7223 */ /* 0x040fe200000100d5 */
[----:B------:R-:W0:Y:S01]  /*66a0*/  SHFL.UP PT, R8, R7, 0x1, RZ ;  /* 0x0420000007087989 */ /* 0x000e2200000e00ff */
[----:B------:R-:W-:Y:S02]  /*66b0*/  FMUL.FTZ R178, R206, R11 ;  /* 0x0000000bceb27220 */ /* 0x000fe40000410000 */
[----:B------:R-:W-:Y:S02]  /*66c0*/  FMUL.FTZ R176, R59, R173 ;  /* 0x000000ad3bb07220 */ /* 0x000fe40000410000 */
[C---:B------:R-:W-:Y:S02]  /*66d0*/  FFMA.FTZ R175, R13.reuse, R175, R174 ;  /* 0x000000af0daf7223 */ /* 0x040fe400000100ae */
[----:B------:R-:W-:Y:S02]  /*66e0*/  FMUL.FTZ R178, R13, R178 ;  /* 0x000000b20db27220 */ /* 0x000fe40000410000 */
[----:B------:R-:W-:-:S02]  /*66f0*/  FMUL.FTZ R173, R60, R173 ;  /* 0x000000ad3cad7220 */ /* 0x000fc40000410000 */
[C---:B------:R-:W-:Y:S02]  /*6700*/  FFMA.FTZ R11, R171.reuse, R175, R176 ;  /* 0x000000afab0b7223 */ /* 0x040fe400000100b0 */
[----:B------:R-:W-:Y:S02]  /*6710*/  FMUL.FTZ R175, R171, R178 ;  /* 0x000000b2abaf7220 */ /* 0x000fe40000410000 */
[C---:B------:R-:W-:Y:S02]  /*6720*/  FFMA.FTZ R178, R172.reuse, R11, R173 ;  /* 0x0000000bacb27223 */ /* 0x040fe400000100ad */
[----:B------:R-:W-:-:S03]  /*6730*/  FMUL.FTZ R175, R172, R175 ;  /* 0x000000afacaf7220 */ /* 0x000fc60000410000 */
[----:B------:R-:W1:Y:S04]  /*6740*/  SHFL.DOWN PT, R11, R178, 0x1, 0x1f ;  /* 0x08201f00b20b7f89 */ /* 0x000e6800000e0000 */
[----:B------:R-:W2:Y:S01]  /*6750*/  SHFL.DOWN PT, R232, R175, 0x1, 0x1f ;  /* 0x08201f00afe87f89 */ /* 0x000ea200000e0000 */
[C---:B0-----:R-:W-:Y:S02]  /*6760*/  @P3 FFMA.FTZ R7, R6.reuse, R8, R7 ;  /* 0x0000000806073223 */ /* 0x041fe40000010007 */
[----:B------:R-:W-:Y:S01]  /*6770*/  @P3 FMUL.FTZ R6, R6, R9 ;  /* 0x0000000906063220 */ /* 0x000fe20000410000 */
[----:B------:R-:W-:Y:S02]  /*6780*/  ISETP.GE.AND P3, PT, R128, 0x2, PT ;  /* 0x000000028000780c */ /* 0x000fe40003f66270 */
[----:B------:R-:W0:Y:S04]  /*6790*/  SHFL.UP PT, R8, R7, 0x2, RZ ;  /* 0x0440000007087989 */ /* 0x000e2800000e00ff */
[----:B------:R-:W3:Y:S01]  /*67a0*/  SHFL.UP PT, R9, R6, 0x2, RZ ;  /* 0x0440000006097989 */ /* 0x000ee200000e00ff */
[----:B-1----:R-:W-:-:S02]  /*67b0*/  @P4 FFMA.FTZ R178, R175, R11, R178 ;  /* 0x0000000bafb24223 */ /* 0x002fc400000100b2 */
[----:B--2---:R-:W-:-:S03]  /*67c0*/  @P4 FMUL.FTZ R175, R175, R232 ;  /* 0x000000e8afaf4220 */ /* 0x004fc60000410000 */
[----:B------:R-:W1:Y:S01]  /*67d0*/  SHFL.DOWN PT, R11, R178, 0x2, 0x1f ;  /* 0x08401f00b20b7f89 */ /* 0x000e6200000e0000 */
[----:B------:R-:W-:-:S03]  /*67e0*/  ISETP.GE.U32.AND P4, PT, R216, 0x1e, PT ;  /* 0x0000001ed800780c */ /* 0x000fc60003f86070 */
[----:B------:R-:W2:Y:S01]  /*67f0*/  SHFL.DOWN PT, R232, R175, 0x2, 0x1f ;  /* 0x08401f00afe87f89 */ /* 0x000ea200000e0000 */
[C---:B0-----:R-:W-:Y:S02]  /*6800*/  @P3 FFMA.FTZ R7, R6.reuse, R8, R7 ;  /* 0x0000000806073223 */ /* 0x041fe40000010007 */
[----:B---3--:R-:W-:-:S03]  /*6810*/  @P3 FMUL.FTZ R6, R6, R9 ;  /* 0x0000000906063220 */ /* 0x008fc60000410000 */
[----:B------:R-:W0:Y:S01]  /*6820*/  SHFL.UP PT, R8, R7, 0x4, RZ ;  /* 0x0480000007087989 */ /* 0x000e2200000e00ff */
[----:B------:R-:W-:-:S03]  /*6830*/  ISETP.GE.AND P3, PT, R128, 0x4, PT ;  /* 0x000000048000780c */ /* 0x000fc60003f66270 */
[----:B------:R-:W3:Y:S01]  /*6840*/  SHFL.UP PT, R9, R6, 0x4, RZ ;  /* 0x0480000006097989 */ /* 0x000ee200000e00ff */
[C---:B-1----:R-:W-:Y:S02]  /*6850*/  @!P4 FFMA.FTZ R178, R175.reuse, R11, R178 ;  /* 0x0000000bafb2c223 */ /* 0x042fe400000100b2 */
[----:B--2---:R-:W-:-:S03]  /*6860*/  @!P4 FMUL.FTZ R175, R175, R232 ;  /* 0x000000e8afafc220 */ /* 0x004fc60000410000 */
        /* <DEDUP_REMOVED lines=8> */
[C---:B-1----:R-:W-:Y:S01]  /*68f0*/  @!P4 FFMA.FTZ R178, R175.reuse, R11, R178 ;  /* 0x0000000bafb2c223 */ /* 0x042fe200000100b2 */
[----:B------:R-:W-:Y:S01]  /*6900*/  MOV R11, UR29 ;  /* 0x0000001d000b7c02 */ /* 0x000fe20008000f00 */
[----:B--2---:R-:W-:-:S03]  /*6910*/  @!P4 FMUL.FTZ R175, R175, R232 ;  /* 0x000000e8afafc220 */ /* 0x004fc60000410000 */
[----:B------:R-:W1:Y:S01]  /*6920*/  SHFL.DOWN PT, R236, R178, 0x8, 0x1f ;  /* 0x09001f00b2ec7f89 */ /* 0x000e6200000e0000 */
[----:B------:R-:W-:-:S03]  /*6930*/  ISETP.GE.OR P0, PT, R11, c[0x0][0x174], P0 ;  /* 0x00005d000b007a0c */ /* 0x000fc60000706670 */
[----:B------:R-:W2:Y:S01]  /*6940*/  SHFL.DOWN PT, R234, R175, 0x8, 0x1f ;  /* 0x09001f00afea7f89 */ /* 0x000ea200000e0000 */
[C---:B0-----:R-:W-:Y:S02]  /*6950*/  @P3 FFMA.FTZ R7, R6.reuse, R8, R7 ;  /* 0x0000000806073223 */ /* 0x041fe40000010007 */
[----:B------:R-:W-:Y:S02]  /*6960*/  IMAD.MOV.U32 R8, RZ, RZ, 0x3f800000 ;  /* 0x3f800000ff087424 */ /* 0x000fe400078e00ff */
[----:B---3--:R-:W-:Y:S01]  /*6970*/  @P3 FMUL.FTZ R6, R6, R9 ;  /* 0x0000000906063220 */ /* 0x008fe20000410000 */
[----:B------:R-:W-:Y:S01]  /*6980*/  ISETP.GE.U32.AND P3, PT, R216, 0x18, PT ;  /* 0x00000018d800780c */ /* 0x000fe20003f66070 */
[----:B------:R-:W0:Y:S01]  /*6990*/  SHFL.UP PT, R232, R7, 0x10, RZ ;  /* 0x0600000007e87989 */ /* 0x000e2200000e00ff */
[----:B------:R-:W-:-:S03]  /*69a0*/  MOV R9, RZ ;  /* 0x000000ff00097202 */ /* 0x000fc60000000f00 */
[----:B------:R-:W3:Y:S04]  /*69b0*/  SHFL.UP PT, R11, R6, 0x10, RZ ;  /* 0x06000000060b7989 */ /* 0x000ee800000e00ff */
[----:B------:R-:W-:Y:S01]  /*69c0*/  @!P0 LDS.64 R8, [R237.X8+0x1728] ;  /* 0x00172800ed088984 */ /* 0x000fe20000008a00 */
[----:B------:R-:W-:-:S03]  /*69d0*/  ISETP.GE.AND P0, PT, R128, 0x10, PT ;  /* 0x000000108000780c */ /* 0x000fc60003f06270 */
[C---:B-1----:R-:W-:Y:S02]  /*69e0*/  @!P3 FFMA.FTZ R178, R175.reuse, R236, R178 ;  /* 0x000000ecafb2b223 */ /* 0x042fe400000100b2 */
[----:B--2---:R-:W-:-:S03]  /*69f0*/  @!P3 FMUL.FTZ R175, R175, R234 ;  /* 0x000000eaafafb220 */ /* 0x004fc60000410000 */
[----:B------:R-:W1:Y:S04]  /*6a00*/  SHFL.DOWN PT, R236, R178, 0x10, 0x1f ;  /* 0x0a001f00b2ec7f89 */ /* 0x000e6800000e0000 */
[----:B------:R-:W2:Y:S01]  /*6a10*/  SHFL.DOWN PT, R234, R175, 0x10, 0x1f ;  /* 0x0a001f00afea7f89 */ /* 0x000ea200000e0000 */
[----:B0-----:R-:W-:-:S03]  /*6a20*/  @P0 FFMA.FTZ R7, R6, R232, R7 ;  /* 0x000000e806070223 */ /* 0x001fc60000010007 */
[----:B-----5:R0:W-:Y:S01]  /*6a30*/  SHFL.IDX PT, R232, R10, RZ, 0x1f ;  /* 0x00001fff0ae87589 */ /* 0x0201e200000e0000 */
[----:B---3--:R-:W-:Y:S01]  /*6a40*/  @P0 FMUL.FTZ R6, R6, R11 ;  /* 0x0000000b06060220 */ /* 0x008fe20000410000 */
[----:B------:R-:W-:Y:S02]  /*6a50*/  ISETP.GE.U32.AND P0, PT, R216, 0x10, PT ;  /* 0x00000010d800780c */ /* 0x000fe40003f06070 */
[----:B------:R-:W-:Y:S04]  /*6a60*/  SHFL.UP PT, R7, R7, 0x1, RZ ;  /* 0x0420000007077989 */ /* 0x000fe800000e00ff */
[----:B------:R-:W3:Y:S01]  /*6a70*/  SHFL.UP PT, R6, R6, 0x1, RZ ;  /* 0x0420000006067989 */ /* 0x000ee200000e00ff */
[----:B0-----:R-:W-:-:S06]  /*6a80*/  IMAD R10, R217, c[0x0][0x2a0], RZ ;  /* 0x0000a800d90a7a24 */ /* 0x001fcc00078e02ff */
[C---:B-1----:R-:W-:Y:S02]  /*6a90*/  @!P0 FFMA.FTZ R178, R175.reuse, R236, R178 ;  /* 0x000000ecafb28223 */ /* 0x042fe400000100b2 */
[----:B--2---:R-:W-:-:S03]  /*6aa0*/  @!P0 FMUL.FTZ R175, R175, R234 ;  /* 0x000000eaafaf8220 */ /* 0x004fc60000410000 */
[----:B------:R-:W-:Y:S04]  /*6ab0*/  SHFL.DOWN PT, R11, R178, 0x1, 0x1f ;  /* 0x08201f00b20b7f89 */ /* 0x000fe800000e0000 */
[----:B------:R-:W-:Y:S04]  /*6ac0*/  SHFL.IDX PT, R237, R9, RZ, 0x1f ;  /* 0x00001fff09ed7589 */ /* 0x000fe800000e0000 */
[----:B------:R-:W0:Y:S01]  /*6ad0*/  SHFL.DOWN PT, R234, R175, 0x1, 0x1f ;  /* 0x08201f00afea7f89 */ /* 0x000e2200000e0000 */
[----:B---3--:R-:W-:-:S03]  /*6ae0*/  @P1 FFMA.FTZ R232, R6, R232, R7 ;  /* 0x000000e806e81223 */ /* 0x008fc60000010007 */
[----:B------:R-:W-:Y:S01]  /*6af0*/  SHFL.IDX PT, R178, R178, RZ, 0x1f ;  /* 0x00001fffb2b27589 */ /* 0x000fe200000e0000 */
[----:B------:R-:W-:Y:S01]  /*6b00*/  HFMA2.MMA R7, -RZ, RZ, 0, 0 ;  /* 0x00000000ff077435 */ /* 0x000fe200000001ff */
[----:B------:R-:W-:Y:S01]  /*6b10*/  MOV R6, R129 ;  /* 0x0000008100067202 */ /* 0x000fe20000000f00 */
[----:B------:R-:W-:Y:S01]  /*6b20*/  FFMA.FTZ R241, R221, R232, R12 ;  /* 0x000000e8ddf17223 */ /* 0x000fe2000001000c */
[----:B------:R-:W1:Y:S03]  /*6b30*/  SHFL.IDX PT, R175, R175, RZ, 0x1f ;  /* 0x00001fffafaf7589 */ /* 0x000e6600000e0000 */
[----:B------:R-:W-:Y:S02]  /*6b40*/  FFMA.FTZ R232, R172, R241, R167 ;  /* 0x000000f1ace87223 */ /* 0x000fe400000100a7 */
[----:B------:R-:W-:Y:S02]  /*6b50*/  FFMA.FTZ R167, R136, -R235, R241 ;  /* 0x800000eb88a77223 */ /* 0x000fe400000100f1 */
[----:B------:R-:W-:-:S04]  /*6b60*/  IMAD.WIDE.U32 R6, R239, c[0x0][0x298], R6 ;  /* 0x0000a600ef067a25 */ /* 0x000fc800078e0006 */
[----:B------:R-:W-:Y:S01]  /*6b70*/  IMAD R239, R135, c[0x0][0x2a4], R10 ;  /* 0x0000a90087ef7a24 */ /* 0x000fe200078e020a */
[----:B------:R-:W-:Y:S01]  /*6b80*/  IADD3 R7, R7, UR18, RZ ;  /* 0x0000001207077c10 */ /* 0x000fe2000fffe0ff */
[----:B0-----:R-:W-:Y:S02]  /*6b90*/  @P2 FFMA.FTZ R237, R234, R237, R11 ;  /* 0x000000edeaed2223 */ /* 0x001fe4000001000b */
[----:B------:R-:W-:Y:S02]  /*6ba0*/  FFMA.FTZ R234, R171, R232, R170 ;  /* 0x000000e8abea7223 */ /* 0x000fe400000100aa */
[----:B------:R-:W-:Y:S01]  /*6bb0*/  FFMA.FTZ R166, R237, R230, R166 ;  /* 0x000000e6eda67223 */ /* 0x000fe200000100a6 */
[----:B------:R-:W-:Y:S01]  /*6bc0*/  MOV R237, UR22 ;  /* 0x0000001600ed7c02 */ /* 0x000fe20008000f00 */
[----:B------:R-:W-:Y:S02]  /*6bd0*/  FFMA.FTZ R230, R60, R241, RZ ;  /* 0x000000f13ce67223 */ /* 0x000fe400000100ff */
[----:B------:R-:W-:-:S02]  /*6be0*/  FFMA.FTZ R170, R138, -R231, R232 ;  /* 0x800000e78aaa7223 */ /* 0x000fc400000100e8 */
[----:B------:R-:W-:Y:S02]  /*6bf0*/  FFMA.FTZ R235, R59, R232, R230 ;  /* 0x000000e83beb7223 */ /* 0x000fe400000100e6 */
[----:B------:R-:W-:Y:S02]  /*6c00*/  FFMA.FTZ R231, R13, R234, R218 ;  /* 0x000000ea0de77223 */ /* 0x000fe400000100da */
[----:B------:R-:W-:Y:S02]  /*6c10*/  FFMA.FTZ R218, R152, -R219, R234 ;  /* 0x800000db98da7223 */ /* 0x000fe400000100ea */
[----:B------:R-:W-:Y:S02]  /*6c20*/  FFMA.FTZ R219, R187, R166, R222 ;  /* 0x000000a6bbdb7223 */ /* 0x000fe400000100de */
[----:B------:R-:W-:Y:S02]  /*6c30*/  FFMA.FTZ R230, R58, R234, R235 ;  /* 0x000000ea3ae67223 */ /* 0x000fe400000100eb */
[----:B------:R-:W-:-:S02]  /*6c40*/  FFMA.FTZ R233, R206, R231, R233 ;  /* 0x000000e7cee97223 */ /* 0x000fc400000100e9 */
[----:B------:R-:W-:Y:S02]  /*6c50*/  FFMA.FTZ R222, R190, R219, R225 ;  /* 0x000000dbbede7223 */ /* 0x000fe400000100e1 */
[----:B------:R-:W-:Y:S02]  /*6c60*/  FFMA.FTZ R220, R153, -R220, R231 ;  /* 0x800000dc99dc7223 */ /* 0x000fe400000100e7 */
[----:B------:R-:W-:Y:S02]  /*6c70*/  FFMA.FTZ R231, R57, R231, R230 ;  /* 0x000000e739e77223 */ /* 0x000fe400000100e6 */
[-C--:B------:R-:W-:Y:S02]  /*6c80*/  FFMA.FTZ R230, R205, R233.reuse, R228 ;  /* 0x000000e9cde67223 */ /* 0x080fe400000100e4 */
[----:B------:R-:W-:Y:S02]  /*6c90*/  FFMA.FTZ R225, R195, R222, R226 ;  /* 0x000000dec3e17223 */ /* 0x000fe400000100e2 */
[----:B------:R-:W-:-:S02]  /*6ca0*/  FFMA.FTZ R228, R56, R233, R231 ;  /* 0x000000e938e47223 */ /* 0x000fc400000100e7 */
[-C--:B------:R-:W-:Y:S02]  /*6cb0*/  FFMA.FTZ R232, R204, R230.reuse, R229 ;  /* 0x000000e6cce87223 */ /* 0x080fe400000100e5 */
[----:B------:R-:W-:Y:S02]  /*6cc0*/  FFMA.FTZ R226, R198, R225, R227 ;  /* 0x000000e1c6e27223 */ /* 0x000fe400000100e3 */
[----:B------:R-:W-:Y:S02]  /*6cd0*/  FFMA.FTZ R229, R55, R230, R228 ;  /* 0x000000e637e57223 */ /* 0x000fe400000100e4 */
[----:B------:R-:W-:Y:S02]  /*6ce0*/  FFMA.FTZ R227, R203, R232, R179 ;  /* 0x000000e8cbe37223 */ /* 0x000fe400000100b3 */
[----:B------:R-:W-:Y:S02]  /*6cf0*/  FFMA.FTZ R179, R199, R226, R180 ;  /* 0x000000e2c7b37223 */ /* 0x000fe400000100b4 */
[----:B------:R-:W-:-:S02]  /*6d00*/  FFMA.FTZ R228, R54, R232, R229 ;  /* 0x000000e836e47223 */ /* 0x000fc400000100e5 */
[----:B------:R-:W-:Y:S02]  /*6d10*/  FFMA.FTZ R229, R202, R227, R177 ;  /* 0x000000e3cae57223 */ /* 0x000fe400000100b1 */
[----:B------:R-:W-:Y:S02]  /*6d20*/  FFMA.FTZ R180, R200, R179, R181 ;  /* 0x000000b3c8b47223 */ /* 0x000fe400000100b5 */
[C---:B------:R-:W-:Y:S02]  /*6d30*/  FFMA.FTZ R181, R201.reuse, R229, R208 ;  /* 0x000000e5c9b57223 */ /* 0x040fe400000100d0 */
        /* <DEDUP_REMOVED lines=11> */
[----:B------:R-:W-:Y:S02]  /*6df0*/  FFMA.FTZ R191, R160, -R191, R182 ;  /* 0x800000bfa0bf7223 */ /* 0x000fe400000100b6 */
[----:B------:R-:W-:Y:S02]  /*6e00*/  FFMA.FTZ R182, R50, R182, R177 ;  /* 0x000000b632b67223 */ /* 0x000fe400000100b1 */
[----:B-1----:R-:W-:Y:S01]  /*6e10*/  FFMA.FTZ R9, R175, R9, R178 ;  /* 0x00000009af097223 */ /* 0x002fe200000100b2 */
[----:B------:R-:W-:Y:S01]  /*6e20*/  SHF.L.U32 R178, R129, 0x4, RZ ;  /* 0x0000000481b27819 */ /* 0x000fe200000006ff */
[----:B------:R-:W-:-:S02]  /*6e30*/  FMUL.FTZ R8, R175, R8 ;  /* 0x00000008af087220 */ /* 0x000fc40000410000 */
[----:B------:R-:W-:Y:S01]  /*6e40*/  FFMA.FTZ R175, R13, R206, R174 ;  /* 0x000000ce0daf7223 */ /* 0x000fe200000100ae */
[----:B------:R-:W-:Y:S01]  /*6e50*/  MOV R13, UR7 ;  /* 0x00000007000d7c02 */ /* 0x000fe20008000f00 */
[-C--:B------:R-:W-:Y:S01]  /*6e60*/  FFMA.FTZ R198, R198, R199.reuse, R209 ;  /* 0x000000c7c6c67223 */ /* 0x080fe200000100d1 */
[----:B------:R-:W-:Y:S01]  /*6e70*/  LEA.HI.SX32 R178, R178, R178, 0x1b ;  /* 0x000000b2b2b27211 */ /* 0x000fe200078fdaff */
[----:B------:R-:W-:Y:S02]  /*6e80*/  FFMA.FTZ R177, R49, R199, R182 ;  /* 0x000000c731b17223 */ /* 0x000fe400000100b6 */
[----:B------:R-:W-:Y:S01]  /*6e90*/  FFMA.FTZ R171, R171, R175, R176 ;  /* 0x000000afabab7223 */ /* 0x000fe200000100b0 */
[----:B------:R0:W-:Y:S01]  /*6ea0*/  @!P5 STS.64 [R13.X8+0x1728], R8 ;  /* 0x001728080d00d388 */ /* 0x0001e20000008a00 */
[-C--:B------:R-:W-:Y:S02]  /*6eb0*/  FFMA.FTZ R195, R195, R198.reuse, R212 ;  /* 0x000000c6c3c37223 */ /* 0x080fe400000100d4 */
[----:B------:R-:W-:-:S02]  /*6ec0*/  FFMA.FTZ R182, R48, R198, R177 ;  /* 0x000000c630b67223 */ /* 0x000fc400000100b1 */
[----:B------:R-:W-:Y:S02]  /*6ed0*/  FFMA.FTZ R173, R172, R171, R173 ;  /* 0x000000abacad7223 */ /* 0x000fe400000100ad */
[----:B------:R-:W-:Y:S02]  /*6ee0*/  FFMA.FTZ R177, R47, R195, R182 ;  /* 0x000000c32fb17223 */ /* 0x000fe400000100b6 */
[----:B------:R-:W-:Y:S02]  /*6ef0*/  FMUL.FTZ R182, R76, R173 ;  /* 0x000000ad4cb67220 */ /* 0x000fe40000410000 */
[----:B------:R-:W-:Y:S02]  /*6f00*/  FMUL.FTZ R183, R63, R222 ;  /* 0x000000de3fb77220 */ /* 0x000fe40000410000 */
[----:B0-----:R-:W-:Y:S02]  /*6f10*/  FMUL.FTZ R13, R75, R171 ;  /* 0x000000ab4b0d7220 */ /* 0x001fe40000410000 */
[----:B------:R-:W-:-:S02]  /*6f20*/  FFMA.FTZ R9, R167, R182, RZ ;  /* 0x000000b6a7097223 */ /* 0x000fc400000100ff */
[----:B------:R-:W-:Y:S02]  /*6f30*/  FMUL.FTZ R185, R140, R183 ;  /* 0x000000b78cb97220 */ /* 0x000fe40000410000 */
[----:B------:R-:W-:Y:S02]  /*6f40*/  FMUL.FTZ R8, R74, R175 ;  /* 0x000000af4a087220 */ /* 0x000fe40000410000 */
[----:B------:R-:W-:Y:S01]  /*6f50*/  FFMA.FTZ R9, R170, R13, R9 ;  /* 0x0000000daa097223 */ /* 0x000fe20000010009 */
[----:B------:R0:W-:Y:S01]  /*6f60*/  STS [R178.X4+0x464], R185 ;  /* 0x000464b9b2007388 */ /* 0x0001e20000004800 */
[----:B------:R-:W-:Y:S02]  /*6f70*/  FMUL.FTZ R176, R64, R225 ;  /* 0x000000e140b07220 */ /* 0x000fe40000410000 */
[----:B------:R-:W-:Y:S02]  /*6f80*/  FFMA.FTZ R9, R218, R8, R9 ;  /* 0x00000008da097223 */ /* 0x000fe40000010009 */
[----:B------:R-:W-:-:S02]  /*6f90*/  FFMA.FTZ R211, R190, R195, R211 ;  /* 0x000000c3bed37223 */ /* 0x000fc400000100d3 */
[----:B------:R-:W-:Y:S02]  /*6fa0*/  FFMA.FTZ R188, R163, -R188, R195 ;  /* 0x800000bca3bc7223 */ /* 0x000fe400000100c3 */
[----:B------:R-:W-:Y:S02]  /*6fb0*/  FMUL.FTZ R195, R143, R176 ;  /* 0x000000b08fc37220 */ /* 0x000fe40000410000 */
[----:B0-----:R-:W-:Y:S02]  /*6fc0*/  FMUL.FTZ R185, R73, R206 ;  /* 0x000000ce49b97220 */ /* 0x001fe40000410000 */
[----:B------:R-:W-:Y:S01]  /*6fd0*/  FFMA.FTZ R223, R154, -R223, R233 ;  /* 0x800000df9adf7223 */ /* 0x000fe200000100e9 */
[----:B------:R0:W-:Y:S01]  /*6fe0*/  STS [R178.X4+0x460], R195 ;  /* 0x000460c3b2007388 */ /* 0x0001e20000004800 */
[----:B------:R-:W-:Y:S02]  /*6ff0*/  FMUL.FTZ R184, R72, R205 ;  /* 0x000000cd48b87220 */ /* 0x000fe40000410000 */
[----:B------:R-:W-:-:S02]  /*7000*/  FFMA.FTZ R172, R220, R185, R9 ;  /* 0x000000b9dcac7223 */ /* 0x000fc40000010009 */
[----:B------:R-:W-:Y:S02]  /*7010*/  FMUL.FTZ R174, R62, R219 ;  /* 0x000000db3eae7220 */ /* 0x000fe40000410000 */
[----:B------:R-:W-:Y:S02]  /*7020*/  FFMA.FTZ R224, R155, -R224, R230 ;  /* 0x800000e09be07223 */ /* 0x000fe400000100e6 */
[----:B------:R-:W-:Y:S02]  /*7030*/  FFMA.FTZ R9, R223, R184, R172 ;  /* 0x000000b8df097223 */ /* 0x000fe400000100ac */
[----:B0-----:R-:W-:Y:S02]  /*7040*/  FMUL.FTZ R195, R71, R204 ;  /* 0x000000cc47c37220 */ /* 0x001fe40000410000 */
[----:B------:R-:W-:Y:S02]  /*7050*/  FFMA.FTZ R192, R161, -R192, R199 ;  /* 0x800000c0a1c07223 */ /* 0x000fe400000100c7 */
[----:B------:R-:W-:-:S02]  /*7060*/  FMUL.FTZ R199, R141, R174 ;  /* 0x000000ae8dc77220 */ /* 0x000fc40000410000 */
[----:B------:R-:W-:Y:S02]  /*7070*/  FFMA.FTZ R197, R156, -R197, R232 ;  /* 0x800000c59cc57223 */ /* 0x000fe400000100e8 */
[----:B------:R-:W-:Y:S01]  /*7080*/  FMUL.FTZ R186, R70, R203 ;  /* 0x000000cb46ba7220 */ /* 0x000fe20000410000 */
[----:B------:R0:W-:Y:S01]  /*7090*/  STS [R178.X4+0x468], R199 ;  /* 0x000468c7b2007388 */ /* 0x0001e20000004800 */
[----:B------:R-:W-:Y:S02]  /*70a0*/  FFMA.FTZ R172, R224, R195, R9 ;  /* 0x000000c3e0ac7223 */ /* 0x000fe40000010009 */
[----:B------:R-:W-:-:S04]  /*70b0*/  IMAD.WIDE.U32 R10, R135, c[0x0][0x2a0], R6 ;  /* 0x0000a800870a7a25 */ /* 0x000fc800078e0006 */
[----:B------:R-:W-:Y:S01]  /*70c0*/  FFMA.FTZ R196, R157, -R196, R227 ;  /* 0x800000c49dc47223 */ /* 0x000fe200000100e3 */
[C---:B------:R-:W-:Y:S01]  /*70d0*/  LEA R6, P0, R10.reuse, c[0x0][0x318], 0x2 ;  /* 0x0000c6000a067a11 */ /* 0x040fe200078010ff */
[----:B------:R-:W-:Y:S01]  /*70e0*/  FFMA.FTZ R194, R159, -R194, R181 ;  /* 0x800000c29fc27223 */ /* 0x000fe200000100b5 */
[----:B------:R-:W-:Y:S01]  /*70f0*/  IADD3 R12, P1, R10, UR37, RZ ;  /* 0x000000250a0c7c10 */ /* 0x000fe2000ff3e0ff */
[----:B0-----:R-:W-:Y:S02]  /*7100*/  FMUL.FTZ R199, R69, R202 ;  /* 0x000000ca45c77220 */ /* 0x001fe40000410000 */
[----:B------:R-:W-:Y:S02]  /*7110*/  FFMA.FTZ R9, R197, R186, R172 ;  /* 0x000000bac5097223 */ /* 0x000fe400000100ac */
[----:B------:R-:W-:Y:S01]  /*7120*/  IMAD.IADD R221, R11, 0x1, R239 ;  /* 0x000000010bdd7824 */ /* 0x000fe200078e02ef */
[----:B------:R-:W-:Y:S01]  /*7130*/  MOV R11, UR22 ;  /* 0x00000016000b7c02 */ /* 0x000fe20008000f00 */
[----:B------:R-:W-:-:S02]  /*7140*/  FMUL.FTZ R181, R61, R166 ;  /* 0x000000a63db57220 */ /* 0x000fc40000410000 */
[----:B------:R-:W-:Y:S01]  /*7150*/  FFMA.FTZ R193, R158, -R193, R229 ;  /* 0x800000c19ec17223 */ /* 0x000fe200000100e5 */
[----:B------:R-:W-:Y:S01]  /*7160*/  LEA.HI.X R7, R10, c[0x0][0x31c], R221, 0x2, P0 ;  /* 0x0000c7000a077a11 */ /* 0x000fe200000f14dd */
[----:B------:R-:W-:Y:S01]  /*7170*/  FMUL.FTZ R190, R68, R201 ;  /* 0x000000c944be7220 */ /* 0x000fe20000410000 */
[----:B------:R-:W-:Y:S01]  /*7180*/  LEA R10, P0, R11, R6, 0x2 ;  /* 0x000000060b0a7211 */ /* 0x000fe200078010ff */
[----:B------:R-:W-:Y:S01]  /*7190*/  FMUL.FTZ R213, R149, R186 ;  /* 0x000000ba95d57220 */ /* 0x000fe20000410000 */
[----:B------:R-:W-:Y:S01]  /*71a0*/  MOV R186, UR37 ;  /* 0x0000002500ba7c02 */ /* 0x000fe20008000f00 */
[----:B------:R-:W-:Y:S01]  /*71b0*/  FFMA.FTZ R172, R196, R199, R9 ;  /* 0x000000c7c4ac7223 */ /* 0x000fe20000010009 */
[----:B------:R-:W-:Y:S01]  /*71c0*/  MOV R11, UR31 ;  /* 0x0000001f000b7c02 */ /* 0x000fe20008000f00 */
[----:B------:R-:W-:Y:S01]  /*71d0*/  FMUL.FTZ R207, R132, R181 ;  /* 0x000000b584cf7220 */ /* 0x000fe20000410000 */
[----:B------:R-:W-:Y:S01]  /*71e0*/  STS [R178.X4+0x448], R213 ;  /* 0x000448d5b2007388 */ /* 0x000fe20000004800 */
[----:B------:R-:W-:Y:S01]  /*71f0*/  FFMA.FTZ R189, R162, -R189, R198 ;  /* 0x800000bda2bd7223 */ /* 0x000fe200000100c6 */
[----:B------:R-:W-:Y:S01]  /*7200*/  LEA.HI.X R11, R237, R7, R11, 0x2, P0 ;  /* 0x00000007ed0b7211 */ /* 0x000fe200000f140b */
[----:B------:R-:W-:Y:S01]  /*7210*/  FMUL.FTZ R198, R66, R179 ;  /* 0x000000b342c67220 */ /* 0x000fe20000410000 */
[----:B------:R0:W-:Y:S01]  /*7220*/  STS [R178.X4+0x46c], R207 ;  /* 0x00046ccfb2007388 */ /* 0x0001e20000004800 */
[----:B------:R-:W-:-:S02]  /*7230*/  FMUL.FTZ R235, R65, R226 ;  /* 0x000000e241eb7220 */ /* 0x000fc40000410000 */
[----:B------:R-:W-:Y:S01]  /*7240*/  FFMA.FTZ R9, R193, R190, R172 ;  /* 0x000000bec1097223 */ /* 0x000fe200000100ac */
[----:B------:R-:W-:Y:S01]  /*7250*/  IADD3 R172, -R186, c[0x0][0x168], -R129 ;  /* 0x00005a00baac7a10 */ /* 0x000fe20007ffe981 */
[----:B------:R-:W-:Y:S02]  /*7260*/  FMUL.FTZ R209, R142, R235 ;  /* 0x000000eb8ed17220 */ /* 0x000fe40000410000 */
[----:B------:R-:W-:Y:S01]  /*7270*/  FMUL.FTZ R231, R67, R180 ;  /* 0x000000b443e77220 */ /* 0x000fe20000410000 */
[----:B------:R-:W-:Y:S01]  /*7280*/  ISETP.GE.AND P0, PT, R172, 0x1, PT ;  /* 0x00000001ac00780c */ /* 0x000fe20003f06270 */
[----:B------:R-:W-:Y:S01]  /*7290*/  FMUL.FTZ R227, R146, R199 ;  /* 0x000000c792e37220 */ /* 0x000fe20000410000 */
[----:B------:R1:W-:Y:S01]  /*72a0*/  STS [R178.X4+0x45c], R209 ;  /* 0x00045cd1b2007388 */ /* 0x0003e20000004800 */
[----:B0-----:R-:W-:Y:S02]  /*72b0*/  FMUL.FTZ R207, R145, R198 ;  /* 0x000000c691cf7220 */ /* 0x001fe40000410000 */
[----:B------:R-:W-:Y:S01]  /*72c0*/  FMUL.FTZ R199, R150, R185 ;  /* 0x000000b996c77220 */ /* 0x000fe20000410000 */
[----:B------:R-:W-:Y:S01]  /*72d0*/  STS [R178.X4+0x44c], R227 ;  /* 0x00044ce3b2007388 */ /* 0x000fe20000004800 */
[----:B------:R-:W-:-:S02]  /*72e0*/  FMUL.FTZ R233, R144, R231 ;  /* 0x000000e790e97220 */ /* 0x000fc40000410000 */
[----:B------:R-:W-:Y:S01]  /*72f0*/  FMUL.FTZ R229, R147, R190 ;  /* 0x000000be93e57220 */ /* 0x000fe20000410000 */
[----:B------:R0:W-:Y:S01]  /*7300*/  STS [R178.X4+0x458], R207 ;  /* 0x000458cfb2007388 */ /* 0x0001e20000004800 */
[----:B------:R-:W-:Y:S01]  /*7310*/  FMUL.FTZ R185, R134, R13 ;  /* 0x0000000d86b97220 */ /* 0x000fe20000410000 */
[----:B------:R-:W-:Y:S01]  /*7320*/  IADD3.X R13, R221, UR38, RZ, P1, !PT ;  /* 0x00000026dd0d7c10 */ /* 0x000fe20008ffe4ff */
[----:B-1----:R-:W-:Y:S01]  /*7330*/  FMUL.FTZ R209, R148, R195 ;  /* 0x000000c394d17220 */ /* 0x002fe20000410000 */
[----:B------:R1:W-:Y:S01]  /*7340*/  STS [R178.X4+0x454], R233 ;  /* 0x000454e9b2007388 */ /* 0x0003e20000004800 */
[----:B------:R-:W-:Y:S02]  /*7350*/  FMUL.FTZ R195, R137, R8 ;  /* 0x0000000889c37220 */ /* 0x000fe40000410000 */
[----:B------:R-:W-:Y:S01]  /*7360*/  IMAD.U32 R237, RZ, RZ, UR40 ;  /* 0x00000028ffed7e24 */ /* 0x000fe2000f8e00ff */
[----:B------:R1:W-:Y:S01]  /*7370*/  STS [R178.X4+0x450], R229 ;  /* 0x000450e5b2007388 */ /* 0x0003e20000004800 */
[----:B------:R-:W-:-:S02]  /*7380*/  FFMA.FTZ R187, R187, R211, R214 ;  /* 0x000000d3bbbb7223 */ /* 0x000fc400000100d6 */
[----:B0-----:R-:W-:Y:S01]  /*7390*/  FMUL.FTZ R207, R151, R184 ;  /* 0x000000b897cf7220 */ /* 0x001fe20000410000 */
[----:B------:R1:W-:Y:S01]  /*73a0*/  STS [R178.X4+0x444], R209 ;  /* 0x000444d1b2007388 */ /* 0x0003e20000004800 */
[----:B------:R-:W-:Y:S02]  /*73b0*/  FFMA.FTZ R184, R194, R231, R9 ;  /* 0x000000e7c2b87223 */ /* 0x000fe40000010009 */
[----:B------:R-:W-:Y:S01]  /*73c0*/  FMUL.FTZ R9, R139, R182 ;  /* 0x000000b68b097220 */ /* 0x000fe20000410000 */
[----:B------:R1:W-:Y:S01]  /*73d0*/  STS [R178.X4+0x440], R207 ;  /* 0x000440cfb2007388 */ /* 0x0003e20000004800 */
[----:B------:R-:W-:Y:S02]  /*73e0*/  FFMA.FTZ R213, R191, R198, R184 ;  /* 0x000000c6bfd57223 */ /* 0x000fe400000100b8 */
[----:B------:R-:W-:Y:S01]  /*73f0*/  IMAD.WIDE.U32 R10, R237, c[0x0][0x2b0], R10 ;  /* 0x0000ac00ed0a7a25 */ /* 0x000fe200078e000a */
[----:B------:R1:W-:Y:S03]  /*7400*/  STS [R178.X4+0x43c], R199 ;  /* 0x00043cc7b2007388 */ /* 0x0003e60000004800 */
[----:B------:R-:W-:Y:S01]  /*7410*/  FFMA.FTZ R213, R192, R235, R213 ;  /* 0x000000ebc0d57223 */ /* 0x000fe200000100d5 */
[----:B------:R1:W-:Y:S04]  /*7420*/  STS [R178.X4+0x438], R195 ;  /* 0x000438c3b2007388 */ /* 0x0003e80000004800 */
[----:B------:R1:W-:Y:S04]  /*7430*/  STS [R178.X4+0x434], R185 ;  /* 0x000434b9b2007388 */ /* 0x0003e80000004800 */
[----:B------:R1:W-:Y:S04]  /*7440*/  STS [R178.X4+0x430], R9 ;  /* 0x00043009b2007388 */ /* 0x0003e80000004800 */
[----:B------:R-:W-:Y:S06]  /*7450*/  BAR.SYNC.DEFER_BLOCKING 0x0 ;  /* 0x0000000000007b1d */ /* 0x000fec0000010000 */
[----:B------:R-:W-:Y:S05]  /*7460*/  @!P0 BRA `(.L_x_5275) ;  /* 0x000000b000008947 */ /* 0x000fea0003800000 */
[----:B-1----:R-:W-:Y:S01]  /*7470*/  LEA.HI.SX32 R178, R129, R129, 0x1b ;  /* 0x0000008181b27211 */ /* 0x002fe200078fdaff */
        /* <DEDUP_REMOVED lines=10> */
.L_x_5275:
[----:B-1----:R-:W-:Y:S05]  /*7520*/  BSYNC B0 ;  /* 0x0000000000007941 */ /* 0x002fea0003800000 */
.L_x_5274:
[----:B------:R-:W-:Y:S01]  /*7530*/  IADD3 R12, R129, 0x20, RZ ;  /* 0x00000020810c7810 */ /* 0x000fe20007ffe0ff */
[----:B------:R-:W-:Y:S01]  /*7540*/  ULDC UR21, c[0x0][0x174] ;  /* 0x00005d0000157ab9 */ /* 0x000fe20000000800 */
[----:B------:R-:W-:Y:S01]  /*7550*/  ISETP.GE.AND P0, PT, R172, 0x21, PT ;  /* 0x00000021ac00780c */ /* 0x000fe20003f06270 */
[----:B------:R-:W-:Y:S01]  /*7560*/  UIADD3 UR21, UR6, -UR21, URZ ;  /* 0x8000001506157290 */ /* 0x000fe2000fffe03f */
[----:B------:R-:W-:Y:S01]  /*7570*/  LEA.HI.SX32 R12, R12, R129, 0x1b ;  /* 0x000000810c0c7211 */ /* 0x000fe200078fdaff */
[----:B------:R-:W-:Y:S01]  /*7580*/  USHF.L.U64.HI UR20, UR8, 0x2, UR9 ;  /* 0x0000000208147899 */ /* 0x000fe20008010209 */
[----:B------:R-:W-:Y:S01]  /*7590*/  FFMA.FTZ R213, R189, R176, R213 ;  /* 0x000000b0bdd57223 */ /* 0x000fe200000100d5 */
[----:B------:R-:W-:Y:S01]  /*75a0*/  UIMAD UR21, UR21, -0x200, URZ ;  /* 0xfffffe00151578a4 */ /* 0x000fe2000f8e023f */
[----:B------:R-:W-:Y:S01]  /*75b0*/  FFMA.FTZ R169, R164, -R169, R211 ;  /* 0x800000a9a4a97223 */ /* 0x000fe200000100d3 */
[----:B------:R1:W2:Y:S01]  /*75c0*/  LDS R13, [R12.X4+0x4b0] ;  /* 0x0004b0000c0d7984 */ /* 0x0002a20000004800 */
[----:B------:R-:W-:Y:S01]  /*75d0*/  ULDC.64 UR18, c[0x0][0x2b0] ;  /* 0x0000ac0000127ab9 */ /* 0x000fe20000000a00 */
[----:B------:R-:W-:Y:S01]  /*75e0*/  FFMA.FTZ R213, R188, R183, R213 ;  /* 0x000000b7bcd57223 */ /* 0x000fe200000100d5 */
[----:B------:R-:W-:Y:S01]  /*75f0*/  UIMAD UR18, UR20, UR18, URZ ;  /* 0x00000012141272a4 */ /* 0x000fe2000f8e023f */
[----:B------:R-:W-:Y:S01]  /*7600*/  FFMA.FTZ R168, R165, -R168, R187 ;  /* 0x800000a8a5a87223 */ /* 0x000fe200000100bb */
[----:B0-----:R-:W-:Y:S01]  /*7610*/  MOV R9, UR21 ;  /* 0x0000001500097c02 */ /* 0x001fe20008000f00 */
[----:B------:R-:W-:Y:S01]  /*7620*/  FFMA.FTZ R213, R169, R174, R213 ;  /* 0x000000aea9d57223 */ /* 0x000fe200000100d5 */
[----:B------:R-:W-:Y:S01]  /*7630*/  UIMAD UR18, UR40, UR19, UR18 ;  /* 0x00000013281272a4 */ /* 0x000fe2000f8e0212 */
[----:B------:R-:W-:Y:S01]  /*7640*/  FMUL.FTZ R174, R168, R181 ;  /* 0x000000b5a8ae7220 */ /* 0x000fe20000410000 */
[----:B------:R-:W-:Y:S01]  /*7650*/  BSSY B0, `(.L_x_5276) ;  /* 0x000000e000007945 */ /* 0x000fe20003800000 */
[----:B------:R-:W-:Y:S01]  /*7660*/  FFMA.FTZ R177, R46, R211, R177 ;  /* 0x000000d32eb17223 */ /* 0x000fe200000100b1 */
[----:B------:R-:W-:Y:S01]  /*7670*/  IADD3 R176, R129, 0x60, RZ ;  /* 0x0000006081b07810 */ /* 0x000fe20007ffe0ff */
[----:B------:R-:W-:Y:S01]  /*7680*/  FMUL.FTZ R8, R44, R187 ;  /* 0x000000bb2c087220 */ /* 0x000fe20000410000 */
[----:B------:R-:W-:Y:S01]  /*7690*/  IADD3 R11, R11, UR18, RZ ;  /* 0x000000120b0b7c10 */ /* 0x000fe2000fffe0ff */
[----:B------:R-:W-:-:S04]  /*76a0*/  IMAD.WIDE R6, R9, 0x4, R6 ;  /* 0x0000000409067825 */ /* 0x000fc800078e0206 */
[----:B------:R-:W-:Y:S01]  /*76b0*/  FADD.FTZ R9, R213, R174 ;  /* 0x000000aed5097221 */ /* 0x000fe20000010000 */
[----:B------:R-:W-:Y:S01]  /*76c0*/  IADD3 R174, R129, 0x40, RZ ;  /* 0x0000004081ae7810 */ /* 0x000fe20007ffe0ff */
[----:B------:R-:W-:Y:S01]  /*76d0*/  FADD.FTZ R8, R177, R8 ;  /* 0x00000008b1087221 */ /* 0x000fe20000010000 */
[----:B------:R-:W-:Y:S05]  /*76e0*/  @!P0 BRA `(.L_x_5277) ;  /* 0x0000004000008947 */ /* 0x000fea0003800000 */
[----:B-1----:R-:W-:-:S05]  /*76f0*/  MOV R177, UR40 ;  /* 0x0000002800b17c02 */ /* 0x002fca0008000f00 */
[----:B------:R-:W-:-:S05]  /*7700*/  IMAD.WIDE.U32 R6, R177, c[0x0][0x2b0], R6 ;  /* 0x0000ac00b1067a25 */ /* 0x000fca00078e0006 */
[----:B------:R-:W-:-:S05]  /*7710*/  IADD3 R7, R7, UR18, RZ ;  /* 0x0000001207077c10 */ /* 0x000fca000fffe0ff */
[----:B--2---:R0:W-:Y:S02]  /*7720*/  RED.E.ADD.F32.FTZ.RN.STRONG.GPU [R6.64+-0x780], R13 ;  /* 0xfff8800d0600798e */ /* 0x0041e4000c10e7a0 */
.L_x_5277:
[----:B-1----:R-:W-:Y:S05]  /*7730*/  BSYNC B0 ;  /* 0x0000000000007941 */ /* 0x002fea0003800000 */
.L_x_5276:
        /* <DEDUP_REMOVED lines=14> */
.L_x_5279:
[----:B0-----:R-:W-:Y:S05]  /*7820*/  BSYNC B0 ;  /* 0x0000000000007941 */ /* 0x001fea0003800000 */
.L_x_5278:
[----:B-1----:R0:W1:Y:S01]  /*7830*/  LDS R7, [R176.X4+0x5b0] ;  /* 0x0005b000b0077984 */ /* 0x0020620000004800 */
[----:B------:R-:W-:Y:S01]  /*7840*/  BSSY B0, `(.L_x_5280) ;  /* 0x0000005000007945 */ /* 0x000fe20003800000 */
[----:B------:R-:W-:Y:S02]  /*7850*/  IADD3 R12, R129, 0xa0, RZ ;  /* 0x000000a0810c7810 */ /* 0x000fe40007ffe0ff */
[----:B------:R-:W-:Y:S01]  /*7860*/  LEA.HI.SX32 R6, R6, R129, 0x1b ;  /* 0x0000008106067211 */ /* 0x000fe200078fdaff */
[----:B------:R-:W-:Y:S05]  /*7870*/  @!P0 BRA `(.L_x_5281) ;  /* 0x0000001000008947 */ /* 0x000fea0003800000 */
[----:B-1----:R1:W-:Y:S02]  /*7880*/  RED.E.ADD.F32.FTZ.RN.STRONG.GPU [R10.64+-0x680], R7 ;  /* 0xfff980070a00798e */ /* 0x0023e4000c10e7a0 */
.L_x_5281:
[----:B------:R-:W-:Y:S05]  /*7890*/  BSYNC B0 ;  /* 0x0000000000007941 */ /* 0x000fea0003800000 */
.L_x_5280:
[----:B-1----:R1:W3:Y:S01]  /*78a0*/  LDS R7, [R6.X4+0x630] ;  /* 0x0006300006077984 */ /* 0x0022e20000004800 */
[----:B------:R-:W-:Y:S01]  /*78b0*/  BSSY B0, `(.L_x_5282) ;  /* 0x0000005000007945 */ /* 0x000fe20003800000 */
[----:B------:R-:W-:-:S02]  /*78c0*/  IADD3 R174, R129, 0xc0, RZ ;  /* 0x000000c081ae7810 */ /* 0x000fc40007ffe0ff */
[----:B------:R-:W-:Y:S01]  /*78d0*/  LEA.HI.SX32 R12, R12, R129, 0x1b ;  /* 0x000000810c0c7211 */ /* 0x000fe200078fdaff */
[----:B------:R-:W-:Y:S05]  /*78e0*/  @!P1 BRA `(.L_x_5283) ;  /* 0x0000001000009947 */ /* 0x000fea0003800000 */
[----:B---3--:R3:W-:Y:S02]  /*78f0*/  RED.E.ADD.F32.FTZ.RN.STRONG.GPU [R10.64+-0x600], R7 ;  /* 0xfffa00070a00798e */ /* 0x0087e4000c10e7a0 */
.L_x_5283:
[----:B------:R-:W-:Y:S05]  /*7900*/  BSYNC B0 ;  /* 0x0000000000007941 */ /* 0x000fea0003800000 */
.L_x_5282:
[----:B---3--:R3:W4:Y:S01]  /*7910*/  LDS R7, [R12.X4+0x6b0] ;  /* 0x0006b0000c077984 */ /* 0x0087220000004800 */
[----:B------:R-:W-:Y:S01]  /*7920*/  BSSY B0, `(.L_x_5284) ;  /* 0x0000005000007945 */ /* 0x000fe20003800000 */
[----:B-1----:R-:W-:Y:S02]  /*7930*/  IADD3 R6, R129, 0xe0, RZ ;  /* 0x000000e081067810 */ /* 0x002fe40007ffe0ff */
[----:B------:R-:W-:Y:S01]  /*7940*/  LEA.HI.SX32 R174, R174, R129, 0x1b ;  /* 0x00000081aeae7211 */ /* 0x000fe200078fdaff */
[----:B------:R-:W-:Y:S05]  /*7950*/  @!P2 BRA `(.L_x_5285) ;  /* 0x000000100000a947 */ /* 0x000fea0003800000 */
[----:B----4-:R1:W-:Y:S02]  /*7960*/  RED.E.ADD.F32.FTZ.RN.STRONG.GPU [R10.64+-0x580], R7 ;  /* 0xfffa80070a00798e */ /* 0x0103e4000c10e7a0 */
.L_x_5285:
[----:B------:R-:W-:Y:S05]  /*7970*/  BSYNC B0 ;  /* 0x0000000000007941 */ /* 0x000fea0003800000 */
.L_x_5284:
[----:B-1--4-:R1:W4:Y:S01]  /*7980*/  LDS R7, [R174.X4+0x730] ;  /* 0x00073000ae077984 */ /* 0x0123220000004800 */
[----:B------:R-:W-:Y:S01]  /*7990*/  BSSY B0, `(.L_x_5286) ;  /* 0x0000005000007945 */ /* 0x000fe20003800000 */
[----:B---3--:R-:W-:Y:S02]  /*79a0*/  IADD3 R12, R129, 0x100, RZ ;  /* 0x00000100810c7810 */ /* 0x008fe40007ffe0ff */
[----:B------:R-:W-:Y:S01]  /*79b0*/  LEA.HI.SX32 R6, R6, R129, 0x1b ;  /* 0x0000008106067211 */ /* 0x000fe200078fdaff */
[----:B------:R-:W-:Y:S05]  /*79c0*/  @!P3 BRA `(.L_x_5287) ;  /* 0x000000100000b947 */ /* 0x000fea0003800000 */
[----:B----4-:R3:W-:Y:S02]  /*79d0*/  RED.E.ADD.F32.FTZ.RN.STRONG.GPU [R10.64+-0x500], R7 ;  /* 0xfffb00070a00798e */ /* 0x0107e4000c10e7a0 */
.L_x_5287:
[----:B------:R-:W-:Y:S05]  /*79e0*/  BSYNC B0 ;  /* 0x0000000000007941 */ /* 0x000fea0003800000 */
.L_x_5286:
[----:B---34-:R3:W4:Y:S01]  /*79f0*/  LDS R7, [R6.X4+0x7b0] ;  /* 0x0007b00006077984 */ /* 0x0187220000004800 */
[----:B------:R-:W-:Y:S01]  /*7a00*/  BSSY B0, `(.L_x_5288) ;  /* 0x0000004000007945 */ /* 0x000fe20003800000 */
[----:B------:R-:W-:Y:S01]  /*7a10*/  LEA.HI.SX32 R12, R12, R129, 0x1b ;  /* 0x000000810c0c7211 */ /* 0x000fe200078fdaff */
[----:B------:R-:W-:Y:S05]  /*7a20*/  @!P4 BRA `(.L_x_5289) ;  /* 0x000000100000c947 */ /* 0x000fea0003800000 */
[----:B----4-:R4:W-:Y:S02]  /*7a30*/  RED.E.ADD.F32.FTZ.RN.STRONG.GPU [R10.64+-0x480], R7 ;  /* 0xfffb80070a00798e */ /* 0x0109e4000c10e7a0 */
.L_x_5289:
[----:B------:R-:W-:Y:S05]  /*7a40*/  BSYNC B0 ;  /* 0x0000000000007941 */ /* 0x000fea0003800000 */
.L_x_5288:
[----:B----4-:R4:W0:Y:S01]  /*7a50*/  LDS R7, [R12.X4+0x830] ;  /* 0x000830000c077984 */ /* 0x0108220000004800 */
[----:B------:R-:W-:Y:S01]  /*7a60*/  BSSY B0, `(.L_x_5290) ;  /* 0x0000005000007945 */ /* 0x000fe20003800000 */
[----:B---3--:R-:W-:-:S02]  /*7a70*/  IADD3 R6, R129, 0x120, RZ ;  /* 0x0000012081067810 */ /* 0x008fc40007ffe0ff */
[----:B-1----:R-:W-:Y:S01]  /*7a80*/  IADD3 R174, R129, 0x140, RZ ;  /* 0x0000014081ae7810 */ /* 0x002fe20007ffe0ff */
[----:B------:R-:W-:Y:S05]  /*7a90*/  @!P5 BRA `(.L_x_5291) ;  /* 0x000000100000d947 */ /* 0x000fea0003800000 */
[----:B0-----:R0:W-:Y:S02]  /*7aa0*/  RED.E.ADD.F32.FTZ.RN.STRONG.GPU [R10.64+-0x400], R7 ;  /* 0xfffc00070a00798e */ /* 0x0011e4000c10e7a0 */
.L_x_5291:
[----:B------:R-:W-:Y:S05]  /*7ab0*/  BSYNC B0 ;  /* 0x0000000000007941 */ /* 0x000fea0003800000 */
.L_x_5290:
[-C--:B------:R-:W-:Y:S01]  /*7ac0*/  LEA.HI.SX32 R6, R6, R129.reuse, 0x1b ;  /* 0x0000008106067211 */ /* 0x080fe200078fdaff */
[----:B------:R-:W-:Y:S01]  /*7ad0*/  BSSY B0, `(.L_x_5292) ;  /* 0x000000d000007945 */ /* 0x000fe20003800000 */
[----:B------:R-:W-:Y:S02]  /*7ae0*/  ISETP.GE.AND P6, PT, R172, 0x121, PT ;  /* 0x00000121ac00780c */ /* 0x000fe40003fc6270 */
[----:B----4-:R-:W-:Y:S01]  /*7af0*/  IADD3 R12, R129, 0x160, RZ ;  /* 0x00000160810c7810 */ /* 0x010fe20007ffe0ff */
[----:B0-----:R0:W1:Y:S01]  /*7b00*/  LDS R7, [R6.X4+0x8b0] ;  /* 0x0008b00006077984 */ /* 0x0010620000004800 */
        /* <DEDUP_REMOVED lines=9> */
.L_x_5293:
[----:B0-----:R-:W-:Y:S05]  /*7ba0*/  BSYNC B0 ;  /* 0x0000000000007941 */ /* 0x001fea0003800000 */
.L_x_5292:
[----:B-1----:R0:W1:Y:S01]  /*7bb0*/  LDS R7, [R174.X4+0x930] ;  /* 0x00093000ae077984 */ /* 0x0020620000004800 */
[----:B------:R-:W-:Y:S01]  /*7bc0*/  BSSY B0, `(.L_x_5294) ;  /* 0x0000005000007945 */ /* 0x000fe20003800000 */
[----:B------:R-:W-:Y:S02]  /*7bd0*/  IADD3 R6, R129, 0x180, RZ ;  /* 0x0000018081067810 */ /* 0x000fe40007ffe0ff */
[----:B------:R-:W-:Y:S01]  /*7be0*/  LEA.HI.SX32 R12, R12, R129, 0x1b ;  /* 0x000000810c0c7211 */ /* 0x000fe200078fdaff */
[----:B------:R-:W-:Y:S05]  /*7bf0*/  @!P0 BRA `(.L_x_5295) ;  /* 0x0000001000008947 */ /* 0x000fea0003800000 */
[----:B-1----:R1:W-:Y:S02]  /*7c00*/  RED.E.ADD.F32.FTZ.RN.STRONG.GPU [R10.64+-0x300], R7 ;  /* 0xfffd00070a00798e */ /* 0x0023e4000c10e7a0 */
.L_x_5295:
[----:B------:R-:W-:Y:S05]  /*7c10*/  BSYNC B0 ;  /* 0x0000000000007941 */ /* 0x000fea0003800000 */
.L_x_5294:
[----:B-1----:R1:W3:Y:S01]  /*7c20*/  LDS R7, [R12.X4+0x9b0] ;  /* 0x0009b0000c077984 */ /* 0x0022e20000004800 */
[----:B------:R-:W-:Y:S01]  /*7c30*/  BSSY B0, `(.L_x_5296) ;  /* 0x0000005000007945 */ /* 0x000fe20003800000 */
[----:B------:R-:W-:-:S02]  /*7c40*/  IADD3 R172, R129, 0x1a0, RZ ;  /* 0x000001a081ac7810 */ /* 0x000fc40007ffe0ff */
[----:B------:R-:W-:Y:S01]  /*7c50*/  LEA.HI.SX32 R6, R6, R129, 0x1b ;  /* 0x0000008106067211 */ /* 0x000fe200078fdaff */
[----:B------:R-:W-:Y:S05]  /*7c60*/  @!P1 BRA `(.L_x_5297) ;  /* 0x0000001000009947 */ /* 0x000fea0003800000 */
[----:B---3--:R3:W-:Y:S02]  /*7c70*/  RED.E.ADD.F32.FTZ.RN.STRONG.GPU [R10.64+-0x280], R7 ;  /* 0xfffd80070a00798e */ /* 0x0087e4000c10e7a0 */
.L_x_5297:
[----:B------:R-:W-:Y:S05]  /*7c80*/  BSYNC B0 ;  /* 0x0000000000007941 */ /* 0x000fea0003800000 */
.L_x_5296:
[----:B---3--:R3:W4:Y:S01]  /*7c90*/  LDS R7, [R6.X4+0xa30] ;  /* 0x000a300006077984 */ /* 0x0087220000004800 */
[----:B------:R-:W-:Y:S01]  /*7ca0*/  BSSY B0, `(.L_x_5298) ;  /* 0x0000005000007945 */ /* 0x000fe20003800000 */
[----:B-1----:R-:W-:Y:S02]  /*7cb0*/  IADD3 R12, R129, 0x1c0, RZ ;  /* 0x000001c0810c7810 */ /* 0x002fe40007ffe0ff */
[----:B------:R-:W-:Y:S01]  /*7cc0*/  LEA.HI.SX32 R172, R172, R129, 0x1b ;  /* 0x00000081acac7211 */ /* 0x000fe200078fdaff */
[----:B------:R-:W-:Y:S05]  /*7cd0*/  @!P2 BRA `(.L_x_5299) ;  /* 0x000000100000a947 */ /* 0x000fea0003800000 */
[----:B----4-:R1:W-:Y:S02]  /*7ce0*/  RED.E.ADD.F32.FTZ.RN.STRONG.GPU [R10.64+-0x200], R7 ;  /* 0xfffe00070a00798e */ /* 0x0103e4000c10e7a0 */
.L_x_5299:
[----:B------:R-:W-:Y:S05]  /*7cf0*/  BSYNC B0 ;  /* 0x0000000000007941 */ /* 0x000fea0003800000 */
.L_x_5298:
[----:B-1--4-:R1:W4:Y:S01]  /*7d00*/  LDS R7, [R172.X4+0xab0] ;  /* 0x000ab000ac077984 */ /* 0x0123220000004800 */
[----:B------:R-:W-:Y:S01]  /*7d10*/  BSSY B0, `(.L_x_5300) ;  /* 0x0000005000007945 */ /* 0x000fe20003800000 */
[----:B---3--:R-:W-:Y:S02]  /*7d20*/  IADD3 R6, R129, 0x1e0, RZ ;  /* 0x000001e081067810 */ /* 0x008fe40007ffe0ff */
[----:B------:R-:W-:Y:S01]  /*7d30*/  LEA.HI.SX32 R12, R12, R129, 0x1b ;  /* 0x000000810c0c7211 */ /* 0x000fe200078fdaff */
[----:B------:R-:W-:Y:S05]  /*7d40*/  @!P3 BRA `(.L_x_5301) ;  /* 0x000000100000b947 */ /* 0x000fea0003800000 */
[----:B----4-:R3:W-:Y:S02]  /*7d50*/  RED.E.ADD.F32.FTZ.RN.STRONG.GPU [R10.64+-0x180], R7 ;  /* 0xfffe80070a00798e */ /* 0x0107e4000c10e7a0 */
.L_x_5301:
[----:B------:R-:W-:Y:S05]  /*7d60*/  BSYNC B0 ;  /* 0x0000000000007941 */ /* 0x000fea0003800000 */
.L_x_5300:
[----:B---34-:R3:W4:Y:S01]  /*7d70*/  LDS R7, [R12.X4+0xb30] ;  /* 0x000b30000c077984 */ /* 0x0187220000004800 */
[----:B------:R-:W-:Y:S01]  /*7d80*/  BSSY B0, `(.L_x_5302) ;  /* 0x0000004000007945 */ /* 0x000fe20003800000 */
[----:B------:R-:W-:Y:S01]  /*7d90*/  LEA.HI.SX32 R6, R6, R129, 0x1b ;  /* 0x0000008106067211 */ /* 0x000fe200078fdaff */
[----:B------:R-:W-:Y:S05]  /*7da0*/  @!P4 BRA `(.L_x_5303) ;  /* 0x000000100000c947 */ /* 0x000fea0003800000 */
[----:B----4-:R4:W-:Y:S02]  /*7db0*/  RED.E.ADD.F32.FTZ.RN.STRONG.GPU [R10.64+-0x100], R7 ;  /* 0xffff00070a00798e */ /* 0x0109e4000c10e7a0 */
.L_x_5303:
[----:B------:R-:W-:Y:S05]  /*7dc0*/  BSYNC B0 ;  /* 0x0000000000007941 */ /* 0x000fea0003800000 */
.L_x_5302:
[----:B----4-:R4:W0:Y:S01]  /*7dd0*/  LDS R7, [R6.X4+0xbb0] ;  /* 0x000bb00006077984 */ /* 0x0108220000004800 */
[----:B------:R-:W-:Y:S01]  /*7de0*/  BSSY B0, `(.L_x_5304) ;  /* 0x0000003000007945 */ /* 0x000fe20003800000 */
[----:B------:R-:W-:Y:S05]  /*7df0*/  @!P5 BRA `(.L_x_5305) ;  /* 0x000000100000d947 */ /* 0x000fea0003800000 */
[----:B0-----:R0:W-:Y:S02]  /*7e00*/  RED.E.ADD.F32.FTZ.RN.STRONG.GPU [R10.64+-0x80], R7 ;  /* 0xffff80070a00798e */ /* 0x0011e4000c10e7a0 */
.L_x_5305:
[----:B------:R-:W-:Y:S05]  /*7e10*/  BSYNC B0 ;  /* 0x0000000000007941 */ /* 0x000fea0003800000 */
.L_x_5304:
[----:B----4-:R-:W4:Y:S01]  /*7e20*/  SHFL.DOWN PT, R6, R9, 0x1, 0x1f ;  /* 0x08201f0009067f89 */ /* 0x010f2200000e0000 */
[----:B------:R-:W-:Y:S01]  /*7e30*/  ISETP.GT.AND P0, PT, R128, 0x1e, PT ;  /* 0x0000001e8000780c */ /* 0x000fe20003f04270 */
[----:B------:R-:W-:Y:S01]  /*7e40*/  FMUL.FTZ R158, R158, R201 ;  /* 0x000000c99e9e7220 */ /* 0x000fe20000410000 */
[----:B------:R-:W-:Y:S01]  /*7e50*/  ISETP.NE.AND P1, PT, R128, RZ, PT ;  /* 0x000000ff8000720c */ /* 0x000fe20003f25270 */
[----:B0-----:R-:W0:Y:S01]  /*7e60*/  SHFL.DOWN PT, R7, R8, 0x1, 0x1f ;  /* 0x08201f0008077f89 */ /* 0x001e2200000e0000 */
        /* <DEDUP_REMOVED lines=9> */
[-C--:B------:R-:W-:Y:S02]  /*7f00*/  FMUL.FTZ R152, R152, R175.reuse ;  /* 0x000000af98987220 */ /* 0x080fe40000410000 */
[----:B------:R-:W-:-:S02]  /*7f10*/  FMUL.FTZ R175, R130, R175 ;  /* 0x000000af82af7220 */ /* 0x000fc40000410000 */
[----:B------:R-:W-:Y:S02]  /*7f20*/  FMUL.FTZ R159, R159, R180 ;  /* 0x000000b49f9f7220 */ /* 0x000fe40000410000 */
[----:B----4-:R-:W-:Y:S02]  /*7f30*/  @!P0 FADD.FTZ R9, R9, R6 ;  /* 0x0000000609098221 */ /* 0x010fe40000010000 */
[----:B------:R-:W-:Y:S02]  /*7f40*/  FMUL.FTZ R160, R160, R179 ;  /* 0x000000b3a0a07220 */ /* 0x000fe40000410000 */
[----:B0-----:R-:W-:Y:S01]  /*7f50*/  @!P0 FADD.FTZ R8, R8, R7 ;  /* 0x0000000708088221 */ /* 0x001fe20000010000 */
        /* <DEDUP_REMOVED lines=16> */
[----:B----4-:R-:W-:Y:S01]  /*8060*/  @!P0 FADD.FTZ R8, R8, R7 ;  /* 0x0000000708088221 */ /* 0x010fe20000010000 */
[----:B------:R-:W0:Y:S01]  /*8070*/  SHFL.DOWN PT, R10, R9, 0x4, 0x1f ;  /* 0x08801f00090a7f89 */ /* 0x000e2200000e0000 */
[----:B------:R-:W-:Y:S01]  /*8080*/  ISETP.GT.AND P0, PT, R128, 0x1b, PT ;  /* 0x0000001b8000780c */ /* 0x000fe20003f04270 */
[----:B------:R-:W-:-:S02]  /*8090*/  FMUL.FTZ R6, R193, R6 ;  /* 0x00000006c1067220 */ /* 0x000fc40000410000 */
[----:B------:R-:W4:Y:S01]  /*80a0*/  SHFL.DOWN PT, R11, R8, 0x4, 0x1f ;  /* 0x08801f00080b7f89 */ /* 0x000f2200000e0000 */
[C---:B------:R-:W-:Y:S02]  /*80b0*/  FMUL.FTZ R7, R130.reuse, R180 ;  /* 0x000000b482077220 */ /* 0x040fe40000410000 */
[----:B------:R-:W-:Y:S02]  /*80c0*/  FFMA.FTZ R147, R147, R158, R6 ;  /* 0x0000009e93937223 */ /* 0x000fe40000010006 */
[----:B------:R-:W-:Y:S02]  /*80d0*/  FMUL.FTZ R6, R130, R179 ;  /* 0x000000b382067220 */ /* 0x000fe40000410000 */
[----:B------:R-:W-:Y:S02]  /*80e0*/  FMUL.FTZ R194, R194, R7 ;  /* 0x00000007c2c27220 */ /* 0x000fe40000410000 */
[----:B------:R-:W-:Y:S02]  /*80f0*/  FMUL.FTZ R7, R130, R202 ;  /* 0x000000ca82077220 */ /* 0x000fe40000410000 */
[----:B------:R-:W-:-:S02]  /*8100*/  FMUL.FTZ R191, R191, R6 ;  /* 0x00000006bfbf7220 */ /* 0x000fc40000410000 */
[----:B------:R-:W-:Y:S02]  /*8110*/  FMUL.FTZ R6, R130, R203 ;  /* 0x000000cb82067220 */ /* 0x000fe40000410000 */
[----:B------:R-:W-:Y:S02]  /*8120*/  FMUL.FTZ R7, R196, R7 ;  /* 0x00000007c4077220 */ /* 0x000fe40000410000 */
[----:B------:R-:W-:Y:S02]  /*8130*/  FMUL.FTZ R6, R197, R6 ;  /* 0x00000006c5067220 */ /* 0x000fe40000410000 */
[----:B------:R-:W-:Y:S02]  /*8140*/  FFMA.FTZ R146, R146, R157, R7 ;  /* 0x0000009d92927223 */ /* 0x000fe40000010007 */
[----:B0-----:R-:W-:Y:S02]  /*8150*/  @!P0 FADD.FTZ R9, R9, R10 ;  /* 0x0000000a09098221 */ /* 0x001fe40000010000 */
[----:B------:R-:W-:-:S02]  /*8160*/  FMUL.FTZ R7, R130, R226 ;  /* 0x000000e282077220 */ /* 0x000fc40000410000 */
[----:B----4-:R-:W-:Y:S01]  /*8170*/  @!P0 FADD.FTZ R8, R8, R11 ;  /* 0x0000000b08088221 */ /* 0x010fe20000010000 */
[----:B------:R-:W0:Y:S01]  /*8180*/  SHFL.DOWN PT, R10, R9, 0x8, 0x1f ;  /* 0x09001f00090a7f89 */ /* 0x000e2200000e0000 */
[----:B------:R-:W-:Y:S01]  /*8190*/  ISETP.GT.AND P0, PT, R128, 0x17, PT ;  /* 0x000000178000780c */ /* 0x000fe20003f04270 */
[----:B------:R-:W-:Y:S02]  /*81a0*/  FFMA.FTZ R149, R149, R156, R6 ;  /* 0x0000009c95957223 */ /* 0x000fe40000010006 */
[----:B------:R-:W4:Y:S01]  /*81b0*/  SHFL.DOWN PT, R11, R8, 0x8, 0x1f ;  /* 0x09001f00080b7f89 */ /* 0x000f2200000e0000 */
[----:B------:R-:W-:Y:S02]  /*81c0*/  FMUL.FTZ R6, R130, R225 ;  /* 0x000000e182067220 */ /* 0x000fe40000410000 */
[----:B------:R-:W-:Y:S02]  /*81d0*/  FMUL.FTZ R7, R192, R7 ;  /* 0x00000007c0077220 */ /* 0x000fe40000410000 */
[----:B------:R-:W-:-:S02]  /*81e0*/  FMUL.FTZ R189, R189, R6 ;  /* 0x00000006bdbd7220 */ /* 0x000fc40000410000 */
[----:B------:R-:W-:Y:S02]  /*81f0*/  FFMA.FTZ R142, R142, R161, R7 ;  /* 0x000000a18e8e7223 */ /* 0x000fe40000010007 */
[C---:B------:R-:W-:Y:S02]  /*8200*/  FMUL.FTZ R6, R130.reuse, R205 ;  /* 0x000000cd82067220 */ /* 0x040fe40000410000 */
[----:B------:R-:W-:Y:S02]  /*8210*/  FMUL.FTZ R7, R130, R204 ;  /* 0x000000cc82077220 */ /* 0x000fe40000410000 */
[----:B------:R-:W-:Y:S02]  /*8220*/  FMUL.FTZ R6, R223, R6 ;  /* 0x00000006df067220 */ /* 0x000fe40000410000 */
[----:B------:R-:W-:Y:S02]  /*8230*/  FMUL.FTZ R7, R224, R7 ;  /* 0x00000007e0077220 */ /* 0x000fe40000410000 */
[----:B------:R-:W-:-:S02]  /*8240*/  FFMA.FTZ R151, R151, R154, R6 ;  /* 0x0000009a97977223 */ /* 0x000fc40000010006 */
[----:B------:R-:W-:Y:S02]  /*8250*/  FFMA.FTZ R148, R148, R155, R7 ;  /* 0x0000009b94947223 */ /* 0x000fe40000010007 */
        /* <DEDUP_REMOVED lines=10> */
[----:B------:R-:W-:Y:S02]  /*8300*/  FFMA.FTZ R141, R141, R164, R6 ;  /* 0x000000a48d8d7223 */ /* 0x000fe40000010006 */
[----:B------:R-:W-:Y:S02]  /*8310*/  FMUL.FTZ R7, R220, R7 ;  /* 0x00000007dc077220 */ /* 0x000fe40000410000 */
[----:B------:R-:W-:Y:S02]  /*8320*/  FFMA.FTZ R194, R144, R159, R194 ;  /* 0x0000009f90c27223 */ /* 0x000fe400000100c2 */
[----:B------:R-:W-:-:S02]  /*8330*/  FFMA.FTZ R150, R150, R153, R7 ;  /* 0x0000009996967223 */ /* 0x000fc40000010007 */
[----:B------:R-:W-:Y:S02]  /*8340*/  FFMA.FTZ R191, R145, R160, R191 ;  /* 0x000000a091bf7223 */ /* 0x000fe400000100bf */
[----:B------:R-:W-:Y:S02]  /*8350*/  FFMA.FTZ R189, R143, R162, R189 ;  /* 0x000000a28fbd7223 */ /* 0x000fe400000100bd */
[----:B------:R-:W-:Y:S02]  /*8360*/  FFMA.FTZ R188, R140, R163, R188 ;  /* 0x000000a38cbc7223 */ /* 0x000fe400000100bc */
[----:B0-----:R-:W-:Y:S02]  /*8370*/  @!P0 FADD.FTZ R9, R9, R10 ;  /* 0x0000000a09098221 */ /* 0x001fe40000010000 */
[----:B------:R-:W-:Y:S02]  /*8380*/  FADD.FTZ R20, R147, R20 ;  /* 0x0000001493147221 */ /* 0x000fe40000010000 */
[----:B----4-:R-:W-:Y:S01]  /*8390*/  @!P0 FADD.FTZ R8, R8, R11 ;  /* 0x0000000b08088221 */ /* 0x010fe20000010000 */
[----:B------:R-:W-:Y:S01]  /*83a0*/  MOV R6, R9 ;  /* 0x0000000900067202 */ /* 0x000fe20000000f00 */
[----:B------:R-:W-:-:S02]  /*83b0*/  FMUL.FTZ R9, R138, R171 ;  /* 0x000000ab8a097220 */ /* 0x000fc40000410000 */
[C---:B------:R-:W-:Y:S02]  /*83c0*/  FMUL.FTZ R11, R130.reuse, R166 ;  /* 0x000000a6820b7220 */ /* 0x040fe40000410000 */
[C---:B------:R-:W-:Y:S02]  /*83d0*/  FMUL.FTZ R171, R130.reuse, R171 ;  /* 0x000000ab82ab7220 */ /* 0x040fe40000410000 */
[----:B------:R-:W-:Y:S02]  /*83e0*/  FMUL.FTZ R130, R130, R173 ;  /* 0x000000ad82827220 */ /* 0x000fe40000410000 */
[----:B------:R-:W-:Y:S02]  /*83f0*/  IMAD.MOV.U32 R7, RZ, RZ, R8 ;  /* 0x000000ffff077224 */ /* 0x000fe400078e0008 */
[----:B------:R-:W-:Y:S02]  /*8400*/  FMUL.FTZ R11, R168, R11 ;  /* 0x0000000ba80b7220 */ /* 0x000fe40000410000 */
[----:B------:R-:W-:Y:S01]  /*8410*/  FMUL.FTZ R171, R170, R171 ;  /* 0x000000abaaab7220 */ /* 0x000fe20000410000 */
[----:B------:R0:W-:Y:S01]  /*8420*/  @!P1 STS.64 [0xc78], R6 ;  /* 0x000c7806ff009388 */ /* 0x0001e20000000a00 */
[----:B------:R-:W-:-:S02]  /*8430*/  FMUL.FTZ R130, R167, R130 ;  /* 0x00000082a7827220 */ /* 0x000fc40000410000 */
        /* <DEDUP_REMOVED lines=31> */
[----:B0-----:R-:W-:Y:S02]  /*8630*/  ULDC UR18, c[0x0][0x174] ;  /* 0x00005d0000127ab9 */ /* 0x001fe40000000800 */
[----:B------:R-:W-:-:S02]  /*8640*/  UISETP.NE.AND UP0, UPT, UR29, UR18, UPT ;  /* 0x000000121d00728c */ /* 0x000fc4000bf05270 */
[----:B------:R-:W-:-:S04]  /*8650*/  USHF.L.U32 UR18, UR7, 0x2, URZ ;  /* 0x0000000207127899 */ /* 0x000fc8000800063f */
[----:B------:R-:W-:-:S13]  /*8660*/  PLOP3.LUT P0, PT, PT, PT, UP0, 0x80, 0x0 ;  /* 0x000000000000781c */ /* 0x000fda0003f0f008 */
[----:B------:R-:W0:Y:S04]  /*8670*/  @P0 LDS R8, [UR18+0x2328] ;  /* 0x00232812ff080984 */ /* 0x000e280008000800 */
[----:B------:R-:W4:Y:S01]  /*8680*/  @P0 LDS R9, [UR18+0x1f28] ;  /* 0x001f2812ff090984 */ /* 0x000f220008000800 */
[----:B0-----:R-:W-:Y:S02]  /*8690*/  @P0 FADD.FTZ R7, R7, R8 ;  /* 0x0000000807070221 */ /* 0x001fe40000010000 */
[----:B----4-:R-:W-:-:S03]  /*86a0*/  @P0 FADD.FTZ R6, R6, R9 ;  /* 0x0000000906060221 */ /* 0x010fc60000010000 */
[----:B------:R0:W-:Y:S04]  /*86b0*/  STS [UR18+0x2328], R7 ;  /* 0x00232807ff007988 */ /* 0x0001e80008000812 */
[----:B------:R0:W-:Y:S02]  /*86c0*/  STS [UR18+0x1f28], R6 ;  /* 0x001f2806ff007988 */ /* 0x0001e40008000812 */
.L_x_5307:
[----:B0-----:R-:W-:Y:S05]  /*86d0*/  BSYNC B0 ;  /* 0x0000000000007941 */ /* 0x001fea0003800000 */
.L_x_5306:
        /* <DEDUP_REMOVED lines=8> */
.L_x_5271:
[----:B------:R-:W-:Y:S01]  /*8760*/  BAR.SYNC.DEFER_BLOCKING 0x0 ;  /* 0x0000000000007b1d */ /* 0x000fe20000010000 */
[----:B------:R-:W-:Y:S02]  /*8770*/  F2FP.PACK_AB R42, R42, R45 ;  /* 0x0000002d2a2a723e */ /* 0x000fe400000000ff */
[----:B------:R-:W-:Y:S02]  /*8780*/  F2FP.PACK_AB R38, R38, R41 ;  /* 0x000000292626723e */ /* 0x000fe400000000ff */
[----:B------:R-:W-:Y:S01]  /*8790*/  F2FP.PACK_AB R40, R40, R43 ;  /* 0x0000002b2828723e */ /* 0x000fe200000000ff */
[----:B------:R-:W-:Y:S01]  /*87a0*/  ULDC.64 UR8, c[0x0][0x2d8] ;  /* 0x0000b60000087ab9 */ /* 0x000fe20000000a00 */
        /* <DEDUP_REMOVED lines=14> */
[----:B------:R-:W-:Y:S01]  /*8890*/  F2FP.PACK_AB R28, R28, R31 ;  /* 0x0000001f1c1c723e */ /* 0x000fe200000000ff */
[----:B------:R-:W-:Y:S01]  /*88a0*/  UIADD3 UR7, UR19, UR20, URZ ;  /* 0x0000001413077290 */ /* 0x000fe2000fffe03f */
[----:B------:R-:W-:Y:S01]  /*88b0*/  PRMT R6, R40, 0x7632, R6 ;  /* 0x0000763228067816 */ /* 0x000fe20000000006 */
[----:B------:R0:W-:Y:S01]  /*88c0*/  STS.U16 [R92+0x2], R46 ;  /* 0x0000022e5c007388 */ /* 0x0001e20000000400 */
[----:B------:R-:W-:Y:S01]  /*88d0*/  PRMT R8, R34, 0x7632, R8 ;  /* 0x0000763222087816 */ /* 0x000fe20000000008 */
[----:B------:R-:W-:Y:S01]  /*88e0*/  BSSY B0, `(.L_x_5309) ;  /* 0x0000039000007945 */ /* 0x000fe20003800000 */
[----:B------:R-:W-:Y:S01]  /*88f0*/  PRMT R9, R30, 0x7632, R9 ;  /* 0x000076321e097816 */ /* 0x000fe20000000009 */
[----:B------:R4:W-:Y:S01]  /*8900*/  STS.U16 [R92+0xa], R7 ;  /* 0x00000a075c007388 */ /* 0x0009e20000000400 */
[----:B------:R-:W-:-:S03]  /*8910*/  PRMT R10, R28, 0x7632, R10 ;  /* 0x000076321c0a7816 */ /* 0x000fc6000000000a */
[----:B------:R5:W-:Y:S01]  /*8920*/  STS.U16 [R92+0x6], R6 ;  /* 0x000006065c007388 */ /* 0x000be20000000400 */
[----:B0-----:R-:W-:-:S03]  /*8930*/  PRMT R46, R36, 0x7632, R46 ;  /* 0x00007632242e7816 */ /* 0x001fc6000000002e */
[----:B------:R-:W-:Y:S01]  /*8940*/  STS.U16 [R92], R42 ;  /* 0x0000002a5c007388 */ /* 0x000fe20000000400 */
[----:B----4-:R-:W-:-:S03]  /*8950*/  PRMT R7, R32, 0x7632, R7 ;  /* 0x0000763220077816 */ /* 0x010fc60000000007 */
[----:B------:R-:W-:Y:S01]  /*8960*/  STS.U16 [R92+0x4], R40 ;  /* 0x000004285c007388 */ /* 0x000fe20000000400 */
[----:B-----5:R-:W-:-:S03]  /*8970*/  MOV R6, UR30 ;  /* 0x0000001e00067c02 */ /* 0x020fc60008000f00 */
        /* <DEDUP_REMOVED lines=13> */
[----:B--2---:R-:W-:Y:S04]  /*8a50*/  LDS.U16 R13, [R109+0x40] ;  /* 0x000040006d0d7984 */ /* 0x004fe80000000400 */
        /* <DEDUP_REMOVED lines=33> */
.L_x_5310:
[----:B------:R-:W-:Y:S05]  /*8c70*/  BSYNC B0 ;  /* 0x0000000000007941 */ /* 0x000fea0003800000 */
.L_x_5309:
        /* <DEDUP_REMOVED lines=12> */
[----:B------:R-:W-:Y:S01]  /*8d40*/  BSSY B0, `(.L_x_5311) ;  /* 0x0000079000007945 */ /* 0x000fe20003800000 */
[----:B------:R-:W-:Y:S01]  /*8d50*/  ISETP.GE.AND P5, PT, R119, R10, PT ;  /* 0x0000000a7700720c */ /* 0x000fe20003fa6270 */
[----:B------:R-:W-:Y:S01]  /*8d60*/  UIADD3.X UR18, UR31, UR18, UR19, UP0, !UPT ;  /* 0x000000121f127290 */ /* 0x000fe200087fe413 */
[----:B0-----:R-:W-:Y:S01]  /*8d70*/  MOV R8, UR7 ;  /* 0x0000000700087c02 */ /* 0x001fe20008000f00 */
[----:B------:R-:W-:-:S03]  /*8d80*/  UIADD3 UR7, UR9, UR34, URZ ;  /* 0x0000002209077290 */ /* 0x000fc6000fffe03f */
[----:B------:R-:W-:Y:S02]  /*8d90*/  LEA R6, P3, R8, R6, 0x1 ;  /* 0x0000000608067211 */ /* 0x000fe400078608ff */
[----:B------:R-:W-:-:S04]  /*8da0*/  MOV R9, UR18 ;  /* 0x0000001200097c02 */ /* 0x000fc80008000f00 */
[----:B------:R-:W-:Y:S01]  /*8db0*/  LEA.HI.X R7, R8, R7, R9, 0x1, P3 ;  /* 0x0000000708077211 */ /* 0x000fe200018f0c09 */
[----:B------:R-:W-:Y:S01]  /*8dc0*/  FADD.FTZ R8, R0, R131 ;  /* 0x0000008300087221 */ /* 0x000fe20000010000 */
[----:B------:R-:W-:-:S03]  /*8dd0*/  ISETP.GE.AND P3, PT, R121, R10, PT ;  /* 0x0000000a7900720c */ /* 0x000fc60003f66270 */
        /* <DEDUP_REMOVED lines=22> */
[----:B------:R-:W-:Y:S01]  /*8f40*/  PRMT R8, R14, 0x7632, R8 ;  /* 0x000076320e087816 */ /* 0x000fe20000000008 */
[----:B------:R-:W-:Y:S01]  /*8f50*/  @!P0 STG.E.U16 [R6.64+-0x200], R43 ;  /* 0xfffe002b06008986 */ /* 0x000fe2000c101520 */
[----:B------:R-:W-:-:S03]  /*8f60*/  ISETP.GE.AND P0, PT, R112, R10, PT ;  /* 0x0000000a7000720c */ /* 0x000fc60003f06270 */
[----:B------:R-:W-:Y:S01]  /*8f70*/  @!P1 STG.E.U16 [R6.64+-0x1c0], R45 ;  /* 0xfffe402d06009986 */ /* 0x000fe2000c101520 */
[----:B------:R-:W-:-:S03]  /*8f80*/  ISETP.GE.AND P1, PT, R125, R10, PT ;  /* 0x0000000a7d00720c */ /* 0x000fc60003f26270 */
[----:B------:R-:W-:Y:S01]  /*8f90*/  @!P2 STG.E.U16 [R6.64+-0x180], R47 ;  /* 0xfffe802f0600a986 */ /* 0x000fe2000c101520 */
[----:B------:R-:W-:Y:S02]  /*8fa0*/  ISETP.GE.AND P2, PT, R111, R10, PT ;  /* 0x0000000a6f00720c */ /* 0x000fe40003f46270 */
[----:B------:R-:W-:Y:S01]  /*8fb0*/  PRMT R10, R0, 0x7610, R10 ;  /* 0x00007610000a7816 */ /* 0x000fe2000000000a */
[----:B------:R-:W-:Y:S01]  /*8fc0*/  @!P3 STG.E.U16 [R6.64+-0x140], R49 ;  /* 0xfffec0310600b986 */ /* 0x000fe2000c101520 */
[----:B------:R-:W-:Y:S01]  /*8fd0*/  F2FP.PACK_AB R0, R21, R18 ;  /* 0x000000121500723e */ /* 0x000fe200000000ff */
[----:B------:R-:W-:Y:S02]  /*8fe0*/  FADD.FTZ R18, R19, R18 ;  /* 0x0000001213127221 */ /* 0x000fe40000010000 */
[----:B------:R-:W-:Y:S01]  /*8ff0*/  @!P4 STG.E.U16 [R6.64+-0x100], R51 ;  /* 0xffff00330600c986 */ /* 0x000fe2000c101520 */
[----:B---3--:R-:W-:Y:S01]  /*9000*/  PRMT R12, R0, 0x7610, R12 ;  /* 0x00007610000c7816 */ /* 0x008fe2000000000c */
[----:B------:R-:W-:-:S02]  /*9010*/  FADD.FTZ R21, R18, R21 ;  /* 0x0000001512157221 */ /* 0x000fc40000010000 */
        /* <DEDUP_REMOVED lines=18> */
[----:B--2---:R-:W-:Y:S02]  /*9140*/  PRMT R46, R0, 0x7632, R46 ;  /* 0x00007632002e7816 */ /* 0x004fe4000000002e */
[----:B------:R-:W-:Y:S01]  /*9150*/  F2FP.PACK_AB R0, R27, R24 ;  /* 0x000000181b00723e */ /* 0x000fe200000000ff */
[----:B------:R2:W-:Y:S01]  /*9160*/  STS.U16 [R92+0x8], R10 ;  /* 0x0000080a5c007388 */ /* 0x0005e20000000400 */
[----:B---3--:R-:W-:Y:S01]  /*9170*/  PRMT R14, R6, 0x7632, R14 ;  /* 0x00007632060e7816 */ /* 0x008fe2000000000e */
[----:B------:R-:W-:Y:S02]  /*9180*/  FADD.FTZ R24, R25, R24 ;  /* 0x0000001819187221 */ /* 0x000fe40000010000 */
[----:B------:R3:W-:Y:S01]  /*9190*/  STS.U16 [R92+0xc], R12 ;  /* 0x00000c0c5c007388 */ /* 0x0007e20000000400 */
[----:B0-----:R-:W-:Y:S01]  /*91a0*/  PRMT R8, R7, 0x7632, R8 ;  /* 0x0000763207087816 */ /* 0x001fe20000000008 */
[----:B------:R-:W-:-:S02]  /*91b0*/  FADD.FTZ R27, R24, R27 ;  /* 0x0000001b181b7221 */ /* 0x000fc40000010000 */
[----:B------:R-:W-:Y:S01]  /*91c0*/  STS.U16 [R92+0xa], R11 ;  /* 0x00000a0b5c007388 */ /* 0x000fe20000000400 */
[----:B--2---:R-:W-:Y:S01]  /*91d0*/  PRMT R10, R0, 0x7632, R10 ;  /* 0x00007632000a7816 */ /* 0x004fe2000000000a */
[----:B------:R-:W-:Y:S02]  /*91e0*/  FADD.FTZ R26, R27, R26 ;  /* 0x0000001a1b1a7221 */ /* 0x000fe40000010000 */
[----:B------:R-:W-:Y:S01]  /*91f0*/  STS.U16 [R92+0xe], R46 ;  /* 0x00000e2e5c007388 */ /* 0x000fe20000000400 */
[----:B---3--:R-:W-:Y:S01]  /*9200*/  PRMT R12, R6, 0x7610, R12 ;  /* 0x00007610060c7816 */ /* 0x008fe2000000000c */
[----:B------:R-:W-:Y:S02]  /*9210*/  IMAD.U32 R6, RZ, RZ, UR30 ;  /* 0x0000001eff067e24 */ /* 0x000fe4000f8e00ff */
[----:B------:R-:W-:Y:S01]  /*9220*/  STS.U16 [R92+0x10], R13 ;  /* 0x0000100d5c007388 */ /* 0x000fe20000000400 */
[----:B------:R-:W-:-:S03]  /*9230*/  FADD.FTZ R131, R26, R29 ;  /* 0x0000001d1a837221 */ /* 0x000fc60000010000 */
        /* <DEDUP_REMOVED lines=41> */
.L_x_5312:
[----:B------:R-:W-:Y:S05]  /*94d0*/  BSYNC B0 ;  /* 0x0000000000007941 */ /* 0x000fea0003800000 */
.L_x_5311:
[----:B------:R-:W-:Y:S01]  /*94e0*/  ULDC.64 UR18, c[0x0][0x300] ;  /* 0x0000c00000127ab9 */ /* 0x000fe20000000a00 */
[----:B------:R-:W-:Y:S01]  /*94f0*/  IADD3 R4, P0, R93, -0x3c0, RZ ;  /* 0xfffffc405d047810 */ /* 0x000fe20007f1e0ff */
[----:B------:R-:W-:Y:S01]  /*9500*/  UMOV UR9, UR7 ;  /* 0x0000000700097c82 */ /* 0x000fe20008000000 */
[-C--:B------:R-:W-:Y:S01]  /*9510*/  ISETP.GE.AND P3, PT, R125, R0.reuse, PT ;  /* 0x000000007d00720c */ /* 0x080fe20003f66270 */
[----:B------:R-:W-:Y:S01]  /*9520*/  UIMAD.WIDE.U32 UR8, UR16, UR18, UR8 ;  /* 0x00000012100872a5 */ /* 0x000fe2000f8e0008 */
[----:B------:R-:W-:Y:S01]  /*9530*/  IADD3.X R5, R94, -0x1, RZ, P0, !PT ;  /* 0xffffffff5e057810 */ /* 0x000fe200007fe4ff */
[----:B------:R-:W-:Y:S01]  /*9540*/  UIMAD UR7, UR17, UR18, URZ ;  /* 0x00000012110772a4 */ /* 0x000fe2000f8e023f */
[----:B------:R-:W-:Y:S01]  /*9550*/  IADD3 R4, P0, R4, c[0x0][0x340], RZ ;  /* 0x0000d00004047a10 */ /* 0x000fe20007f1e0ff */
[----:B------:R-:W-:Y:S01]  /*9560*/  UIADD3 UR22, UP0, UR22, UR8, URZ ;  /* 0x0000000816167290 */ /* 0x000fe2000ff1e03f */
[-C--:B------:R-:W-:Y:S01]  /*9570*/  ISETP.GE.AND P4, PT, R124, R0.reuse, PT ;  /* 0x000000007c00720c */ /* 0x080fe20003f86270 */
[----:B------:R-:W-:Y:S01]  /*9580*/  UIMAD UR7, UR16, UR19, UR7 ;  /* 0x00000013100772a4 */ /* 0x000fe2000f8e0207 */
[----:B------:R-:W-:Y:S01]  /*9590*/  IADD3.X R5, R5, c[0x0][0x344], RZ, P0, !PT ;  /* 0x0000d10005057a10 */ /* 0x000fe200007fe4ff */
        /* <DEDUP_REMOVED lines=9> */
[-C--:B------:R-:W-:Y:S01]  /*9630*/  ISETP.GE.AND P2, PT, R119, R0.reuse, PT ;  /* 0x000000007700720c */ /* 0x080fe20003f46270 */
[----:B------:R-:W-:Y:S01]  /*9640*/  UIADD3 UR27, UP3, UR27, -0x400, URZ ;  /* 0xfffffc001b1b7890 */ /* 0x000fe2000ff7e03f */
[-C--:B------:R-:W-:Y:S01]  /*9650*/  ISETP.GE.AND P1, PT, R120, R0.reuse, PT ;  /* 0x000000007800720c */ /* 0x080fe20003f26270 */
[----:B------:R-:W-:Y:S01]  /*9660*/  UIADD3 UR6, UR6, 0x1, URZ ;  /* 0x0000000106067890 */ /* 0x000fe2000fffe03f */
[----:B------:R-:W-:Y:S01]  /*9670*/  LEA.HI.X R5, R6, R5, R7, 0x1, P0 ;  /* 0x0000000506057211 */ /* 0x000fe200000f0c07 */
[----:B------:R-:W-:Y:S01]  /*9680*/  UIADD3.X UR24, UR24, -0x1, URZ, UP1, !UPT ;  /* 0xffffffff18187890 */ /* 0x000fe20008ffe43f */
[----:B------:R-:W-:Y:S01]  /*9690*/  ISETP.GE.AND P0, PT, R121, R0, PT ;  /* 0x000000007900720c */ /* 0x000fe20003f06270 */
[----:B------:R-:W-:-:S02]  /*96a0*/  UIADD3.X UR26, UR26, -0x1, URZ, UP2, !UPT ;  /* 0xffffffff1a1a7890 */ /* 0x000fc400097fe43f */
[----:B------:R0:W-:Y:S01]  /*96b0*/  @!P3 STG.E.U16 [R4.64], R109 ;  /* 0x0000006d0400b986 */ /* 0x0001e2000c101520 */
        /* <DEDUP_REMOVED lines=22> */
[----:B------:R-:W-:-:S09]  /*9820*/  PLOP3.LUT P1, PT, PT, PT, UP0, 0x80, 0x0 ;  /* 0x000000000000781c */ /* 0x000fd20003f2f008 */
[----:B------:R0:W-:Y:S01]  /*9830*/  @!P0 STG.E.U16 [R4.64+0x2c0], R35 ;  /* 0x0002c02304008986 */ /* 0x0001e2000c101520 */
[----:B------:R-:W-:-:S04]  /*9840*/  IADD3 R127, P0, R127, -0x400, RZ ;  /* 0xfffffc007f7f7810 */ /* 0x000fc80007f1e0ff */
[----:B------:R-:W-:Y:S01]  /*9850*/  IADD3.X R126, R126, -0x1, RZ, P0, !PT ;  /* 0xffffffff7e7e7810 */ /* 0x000fe200007fe4ff */
[----:B------:R-:W-:Y:S01]  /*9860*/  @!P1 CALL.REL.NOINC `(.L_x_5265) ;  /* 0x0000001000009944 */ /* 0x000fe20003c00000 */
[----:B------:R-:W-:Y:S05]  /*9870*/  BRA `(.L_x_5313) ;  /* 0xffff71a000007947 */ /* 0x000fea000383ffff */
.L_x_5265:
        /* <DEDUP_REMOVED lines=23> */
[----:B0-----:R-:W-:Y:S02]  /*99f0*/  MOV R2, UR12 ;  /* 0x0000000c00027c02 */ /* 0x001fe40008000f00 */
[----:B------:R-:W-:-:S05]  /*9a00*/  MOV R3, UR13 ;  /* 0x0000000d00037c02 */ /* 0x000fca0008000f00 */
[----:B------:R0:W-:Y:S02]  /*9a10*/  RED.E.ADD.F32.FTZ.RN.STRONG.GPU [R2.64], R4 ;  /* 0x000000040200798e */ /* 0x0001e4000c10e7a0 */
.L_x_5315:
[----:B0-----:R-:W-:Y:S05]  /*9a20*/  BSYNC B0 ;  /* 0x0000000000007941 */ /* 0x001fea0003800000 */
.L_x_5314:
        /* <DEDUP_REMOVED lines=20> */
[----:B0-----:R-:W-:Y:S01]  /*9b70*/  MOV R2, UR14 ;  /* 0x0000000e00027c02 */ /* 0x001fe20008000f00 */
[----:B------:R-:W-:-:S05]  /*9b80*/  IMAD.U32 R3, RZ, RZ, UR15 ;  /* 0x0000000fff037e24 */ /* 0x000fca000f8e00ff */
[----:B------:R0:W-:Y:S01]  /*9b90*/  RED.E.ADD.F32.FTZ.RN.STRONG.GPU [R2.64], R4 ;  /* 0x000000040200798e */ /* 0x0001e2000c10e7a0 */
[----:B------:R-:W-:Y:S01]  /*9ba0*/  HFMA2.MMA R11, -RZ, RZ, 0, 0 ;  /* 0x00000000ff0b7435 */ /* 0x000fe200000001ff */
[----:B------:R-:W-:Y:S05]  /*9bb0*/  BRA `(.L_x_5318) ;  /* 0x0000001000007947 */ /* 0x000fea0003800000 */
.L_x_5317:
[----:B------:R-:W3:Y:S02]  /*9bc0*/  S2R R11, SR_TID.X ;  /* 0x00000000000b7919 */ /* 0x000ee40000002100 */
.L_x_5318:
[----:B0-----:R-:W-:Y:S05]  /*9bd0*/  BSYNC B0 ;  /* 0x0000000000007941 */ /* 0x001fea0003800000 */
.L_x_5316:
        /* <DEDUP_REMOVED lines=12> */
.L_x_5319:
[----:B0-----:R-:W0:Y:S01]  /*9ca0*/  LDS R13, [R11.X4+0x1f28] ;  /* 0x001f28000b0d7984 */ /* 0x001e220000004800 */
[----:B------:R-:W-:Y:S01]  /*9cb0*/  MOV R4, UR4 ;  /* 0x0000000400047c02 */ /* 0x000fe20008000f00 */
[----:B------:R-:W-:Y:S01]  /*9cc0*/  IMAD.U32 R5, RZ, RZ, UR5 ;  /* 0x00000005ff057e24 */ /* 0x000fe2000f8e00ff */
[----:B------:R-:W-:Y:S01]  /*9cd0*/  SHF.R.S32.HI R0, RZ, 0x1f, R11 ;  /* 0x0000001fff007819 */ /* 0x000fe2000001140b */
[----:B------:R1:W2:Y:S01]  /*9ce0*/  LDS R15, [R11.X4+0x2328] ;  /* 0x002328000b0f7984 */ /* 0x0002a20000004800 */
[----:B------:R-:W-:Y:S01]  /*9cf0*/  MOV R3, UR6 ;  /* 0x0000000600037c02 */ /* 0x000fe20008000f00 */
[----:B------:R-:W-:Y:S01]  /*9d00*/  IMAD.MOV.U32 R2, RZ, RZ, R4 ;  /* 0x000000ffff027224 */ /* 0x000fe200078e0004 */
[----:B------:R-:W-:Y:S01]  /*9d10*/  MOV R8, UR10 ;  /* 0x0000000a00087c02 */ /* 0x000fe20008000f00 */
[----:B------:R-:W-:Y:S01]  /*9d20*/  IMAD R4, R0, c[0x0][0x290], RZ ;  /* 0x0000a40000047a24 */ /* 0x000fe200078e02ff */
[----:B------:R-:W-:Y:S01]  /*9d30*/  MOV R7, UR7 ;  /* 0x0000000700077c02 */ /* 0x000fe20008000f00 */
[----:B------:R-:W-:Y:S01]  /*9d40*/  IMAD.WIDE.U32 R2, R11, c[0x0][0x290], R2 ;  /* 0x0000a4000b027a25 */ /* 0x000fe200078e0002 */
[----:B------:R-:W-:-:S02]  /*9d50*/  MOV R6, R8 ;  /* 0x0000000800067202 */ /* 0x000fc40000000f00 */
[----:B------:R-:W-:Y:S01]  /*9d60*/  MOV R9, UR11 ;  /* 0x0000000b00097c02 */ /* 0x000fe20008000f00 */
[C---:B------:R-:W-:Y:S01]  /*9d70*/  IMAD R5, R11.reuse, c[0x0][0x294], R4 ;  /* 0x0000a5000b057a24 */ /* 0x040fe200078e0204 */
[----:B------:R-:W-:Y:S01]  /*9d80*/  LEA R4, P0, R2, c[0x0][0x310], 0x2 ;  /* 0x0000c40002047a11 */ /* 0x000fe200078010ff */
[----:B------:R-:W-:Y:S01]  /*9d90*/  IMAD R0, R0, c[0x0][0x2d0], RZ ;  /* 0x0000b40000007a24 */ /* 0x000fe200078e02ff */
[----:B------:R-:W-:Y:S01]  /*9da0*/  YIELD ;  /* 0x0000000000007946 */ /* 0x000fe20003800000 */
        /* <DEDUP_REMOVED lines=13> */
.L_x_5320:
        /* <DEDUP_REMOVED lines=16> */
.L_x_9077:


//--------------------- .text._Z25selective_scan_bwd_kernelI32Selective_Scan_bwd_kernel_traitsILi32ELi16ELb0ELb1ELb0ELb1ELb0EN3c104HalfEfEEv12SSMParamsBwd --------------------------
	.section	.text._Z25selective_scan_bwd_kernelI32Selective_Scan_bwd_kernel_traitsILi32ELi16ELb0ELb1ELb0ELb1ELb0EN3c104HalfEfEEv12SSMParamsBwd,"ax",@progbits
	.sectioninfo	@"SHI_REGISTERS=255"
	.align	128
        .global         _Z25selective_scan_bwd_kernelI32Selective_Scan_bwd_kernel_traitsILi32ELi16ELb0ELb1ELb0ELb1ELb0EN3c104HalfEfEEv12SSMParamsBwd
        .type           _Z25selective_scan_bwd_kernelI32Selective_Scan_bwd_kernel_traitsILi32ELi16ELb0ELb1ELb0ELb1ELb0EN3c104HalfEfEEv12SSMParamsBwd,@function
        .size           _Z25selective_scan_bwd_kernelI32Selective_Scan_bwd_kernel_traitsILi32ELi16ELb0ELb1ELb0ELb1ELb0EN3c104HalfEfEEv12SSMParamsBwd,(.L_x_9078 - _Z25selective_scan_bwd_kernelI32Selective_Scan_bwd_kernel_traitsILi32ELi16ELb0ELb1ELb0ELb1ELb0EN3c104HalfEfEEv12SSMParamsBwd)
        .other          _Z25selective_scan_bwd_kernelI32Selective_Scan_bwd_kernel_traitsILi32ELi16ELb0ELb1ELb0ELb1ELb0EN3c104HalfEfEEv12SSMParamsBwd,@"STO_CUDA_ENTRY STV_DEFAULT"
_Z25selective_scan_bwd_kernelI32Selective_Scan_bwd_kernel_traitsILi32ELi16ELb0ELb1ELb0ELb1ELb0EN3c104HalfEfEEv12SSMParamsBwd:
.text._Z25selective_scan_bwd_kernelI32Selective_Scan_bwd_kernel_traitsILi32ELi16ELb0ELb1ELb0ELb1ELb0EN3c104HalfEfEEv12SSMParamsBwd:
        /* <DEDUP_REMOVED lines=20> */
[----:B------:R-:W-:Y:S01]  /*0140*/  IMAD R19, R0, c[0x0][0x284], R19 ;  /* 0x0000a10000137a24 */ /* 0x000fe200078e0213 */
[C---:B------:R-:W-:Y:S01]  /*0150*/  ISETP.GE.AND P5, PT, R20.reuse, 0x1, PT ;  /* 0x000000011400780c */ /* 0x040fe20003fa6270 */
[----:B------:R-:W-:Y:S01]  /*0160*/  UMOV UR4, URZ ;  /* 0x0000003f00047c82 */ /* 0x000fe20008000000 */
[----:B------:R-:W-:Y:S01]  /*0170*/  SHF.L.U32 R20, R20, 0x9, RZ ;  /* 0x0000000914147819 */ /* 0x000fe200000006ff */
[----:B------:R-:W-:Y:S01]  /*0180*/  UMOV UR5, URZ ;  /* 0x0000003f00057c82 */ /* 0x000fe20008000000 */
        /* <DEDUP_REMOVED lines=10> */
[----:B------:R0:W1:Y:S02]  /*0230*/  F2I.FTZ.U32.TRUNC.NTZ R7, R6 ;  /* 0x0000000600077305 */ /* 0x000064000021f000 */
[----:B------:R-:W-:-:S05]  /*0240*/  IADD3 R5, R5, R13, RZ ;  /* 0x0000000d05057210 */ /* 0x000fca0007ffe0ff */
        /* <DEDUP_REMOVED lines=8> */
[----:B------:R-:W-:Y:S01]  /*02d0*/  IMAD R12, R204, c[0x0][0x190], RZ ;  /* 0x00006400cc0c7a24 */ /* 0x000fe200078e02ff */
[----:B------:R-:W-:Y:S01]  /*02e0*/  IADD3 R8, -R25, RZ, RZ ;  /* 0x000000ff19087210 */ /* 0x000fe20007ffe1ff */
[----:B------:R-:W-:-:S04]  /*02f0*/  IMAD.WIDE.U32 R6, R23, c[0x0][0x278], RZ ;  /* 0x00009e0017067a25 */ /* 0x000fc800078e00ff */
[----:B------:R-:W-:Y:S01]  /*0300*/  IMAD R8, R17, R8, R2 ;  /* 0x0000000811087224 */ /* 0x000fe200078e0202 */
[----:B------:R-:W-:Y:S01]  /*0310*/  LOP3.LUT R2, R0, c[0x0][0x178], RZ, 0x3c, !PT ;  /* 0x00005e0000027a12 */ /* 0x000fe200078e3cff */
[----:B------:R-:W-:Y:S01]  /*0320*/  IMAD R13, R23, c[0x0][0x194], R12 ;  /* 0x00006500170d7a24 */ /* 0x000fe200078e020c */
[----:B------:R-:W-:Y:S01]  /*0330*/  IADD3 R7, R7, R15, RZ ;  /* 0x0000000f07077210 */ /* 0x000fe20007ffe0ff */
[----:B------:R-:W-:Y:S01]  /*0340*/  IMAD R15, R21, c[0x0][0x1d8], RZ ;  /* 0x00007600150f7a24 */ /* 0x000fe200078e02ff */
[----:B------:R-:W-:Y:S02]  /*0350*/  ISETP.GT.U32.AND P3, PT, R17, R8, PT ;  /* 0x000000081100720c */ /* 0x000fe40003f64070 */
[----:B------:R-:W-:Y:S01]  /*0360*/  ISETP.GE.AND P4, PT, R2, RZ, PT ;  /* 0x000000ff0200720c */ /* 0x000fe20003f86270 */
[----:B------:R-:W-:-:S04]  /*0370*/  IMAD.WIDE.U32 R2, R23, c[0x0][0x1d0], RZ ;  /* 0x0000740017027a25 */ /* 0x000fc800078e00ff */
[----:B------:R-:W-:Y:S01]  /*0380*/  IMAD.WIDE.U32 R6, R0, c[0x0][0x280], R6 ;  /* 0x0000a00000067a25 */ /* 0x000fe200078e0006 */
[----:B------:R-:W-:-:S03]  /*0390*/  IADD3 R3, R3, R9, RZ ;  /* 0x0000000903037210 */ /* 0x000fc60007ffe0ff */
[----:B------:R-:W-:Y:S02]  /*03a0*/  IMAD R12, R0, c[0x0][0x1dc], R15 ;  /* 0x00007700000c7a24 */ /* 0x000fe400078e020f */
[-C--:B------:R-:W-:Y:S01]  /*03b0*/  @!P3 IADD3 R8, R8, -R17.reuse, RZ ;  /* 0x800000110808b210 */ /* 0x080fe20007ffe0ff */
[----:B------:R-:W-:Y:S01]  /*03c0*/  IMAD.WIDE.U32 R2, R0, c[0x0][0x1d8], R2 ;  /* 0x0000760000027a25 */ /* 0x000fe200078e0002 */
[----:B------:R-:W-:Y:S02]  /*03d0*/  @!P3 IADD3 R25, R25, 0x1, RZ ;  /* 0x000000011919b810 */ /* 0x000fe40007ffe0ff */
[----:B------:R-:W-:Y:S01]  /*03e0*/  ISETP.GE.U32.AND P0, PT, R8, R17, PT ;  /* 0x000000110800720c */ /* 0x000fe20003f06070 */
[----:B------:R-:W-:Y:S01]  /*03f0*/  IMAD.WIDE.U32 R8, R23, c[0x0][0x190], RZ ;  /* 0x0000640017087a25 */ /* 0x000fe200078e00ff */
[----:B------:R-:W-:-:S03]  /*0400*/  ISETP.NE.AND P3, PT, RZ, c[0x0][0x178], PT ;  /* 0x00005e00ff007a0c */ /* 0x000fc60003f65270 */
[----:B------:R-:W-:Y:S01]  /*0410*/  IMAD R17, R21, c[0x0][0x1e8], RZ ;  /* 0x00007a0015117a24 */ /* 0x000fe200078e02ff */
[----:B------:R-:W-:Y:S02]  /*0420*/  IADD3 R9, R9, R13, RZ ;  /* 0x0000000d09097210 */ /* 0x000fe40007ffe0ff */
[----:B------:R-:W-:Y:S01]  /*0430*/  IADD3 R13, R20, -0x200, RZ ;  /* 0xfffffe00140d7810 */ /* 0x000fe20007ffe0ff */
[----:B------:R-:W-:-:S03]  /*0440*/  IMAD R16, R0, c[0x0][0x1ec], R17 ;  /* 0x00007b0000107a24 */ /* 0x000fc600078e0211 */
[----:B------:R-:W-:Y:S02]  /*0450*/  SHF.R.S32.HI R15, RZ, 0x1f, R13 ;  /* 0x0000001fff0f7819 */ /* 0x000fe4000001140d */
[----:B------:R-:W-:Y:S02]  /*0460*/  @P0 IADD3 R25, R25, 0x1, RZ ;  /* 0x0000000119190810 */ /* 0x000fe40007ffe0ff */
[----:B------:R-:W-:Y:S02]  /*0470*/  IADD3 R17, P0, R13, R2, RZ ;  /* 0x000000020d117210 */ /* 0x000fe40007f1e0ff */
[----:B------:R-:W-:Y:S02]  /*0480*/  @!P4 IADD3 R25, -R25, RZ, RZ ;  /* 0x000000ff1919c210 */ /* 0x000fe40007ffe1ff */
[----:B------:R-:W-:Y:S02]  /*0490*/  @!P3 LOP3.LUT R25, RZ, c[0x0][0x178], RZ, 0x33, !PT ;  /* 0x00005e00ff19ba12 */ /* 0x000fe400078e33ff */
[----:B------:R-:W-:-:S02]  /*04a0*/  IADD3 R14, P3, R13, R4, RZ ;  /* 0x000000040d0e7210 */ /* 0x000fc40007f7e0ff */
[----:B------:R-:W-:Y:S01]  /*04b0*/  SHF.R.S32.HI R205, RZ, 0x1f, R25 ;  /* 0x0000001fffcd7819 */ /* 0x000fe20000011419 */
[----:B------:R-:W-:Y:S01]  /*04c0*/  IMAD.WIDE.U32 R8, R25, c[0x0][0x1a8], R8 ;  /* 0x00006a0019087a25 */ /* 0x000fe200078e0008 */
[----:B------:R-:W-:Y:S02]  /*04d0*/  IADD3 R2, P4, R13, R6, RZ ;  /* 0x000000060d027210 */ /* 0x000fe40007f9e0ff */
[----:B------:R-:W-:Y:S01]  /*04e0*/  IADD3.X R4, R15, R3, R12, P0, !PT ;  /* 0x000000030f047210 */ /* 0x000fe200007fe40c */
[----:B------:R-:W-:Y:S01]  /*04f0*/  IMAD R6, R205, c[0x0][0x1a8], RZ ;  /* 0x00006a00cd067a24 */ /* 0x000fe200078e02ff */
[C---:B------:R-:W-:Y:S02]  /*0500*/  IADD3.X R3, R15.reuse, R5, R16, P3, !PT ;  /* 0x000000050f037210 */ /* 0x040fe40001ffe410 */
[----:B------:R-:W-:Y:S01]  /*0510*/  IADD3.X R5, R15, R7, R19, P4, !PT ;  /* 0x000000070f057210 */ /* 0x000fe200027fe413 */
[----:B------:R-:W-:Y:S01]  /*0520*/  IMAD R7, R25, c[0x0][0x1ac], R6 ;  /* 0x00006b0019077a24 */ /* 0x000fe200078e0206 */
[----:B------:R-:W-:-:S02]  /*0530*/  ISETP.NE.U32.AND P0, PT, RZ, c[0x0][0x260], PT ;  /* 0x00009800ff007a0c */ /* 0x000fc40003f05070 */
[----:B------:R-:W-:Y:S02]  /*0540*/  LEA R16, P6, R17, c[0x0][0x240], 0x1 ;  /* 0x0000900011107a11 */ /* 0x000fe400078c08ff */
[----:B------:R-:W-:Y:S02]  /*0550*/  IADD3 R13, P4, R13, R8, RZ ;  /* 0x000000080d0d7210 */ /* 0x000fe40007f9e0ff */
[----:B------:R-:W-:Y:S02]  /*0560*/  LEA R12, P3, R14, c[0x0][0x248], 0x1 ;  /* 0x000092000e0c7a11 */ /* 0x000fe400078608ff */
[----:B------:R-:W-:Y:S02]  /*0570*/  IADD3 R8, R9, R7, RZ ;  /* 0x0000000709087210 */ /* 0x000fe40007ffe0ff */
[----:B------:R-:W-:Y:S01]  /*0580*/  ISETP.NE.AND.EX P0, PT, RZ, c[0x0][0x264], PT, P0 ;  /* 0x00009900ff007a0c */ /* 0x000fe20003f05300 */
[----:B------:R-:W-:Y:S01]  /*0590*/  CS2R R6, SRZ ;  /* 0x0000000000067805 */ /* 0x000fe2000001ff00 */
[----:B------:R-:W-:-:S02]  /*05a0*/  LEA.HI.X R17, R17, c[0x0][0x244], R4, 0x1, P6 ;  /* 0x0000910011117a11 */ /* 0x000fc400030f0c04 */
[----:B------:R-:W-:Y:S02]  /*05b0*/  LEA.HI.X R14, R14, c[0x0][0x24c], R3, 0x1, P3 ;  /* 0x000093000e0e7a11 */ /* 0x000fe400018f0c03 */
[----:B------:R-:W-:Y:S02]  /*05c0*/  IADD3.X R4, R15, R8, RZ, P4, !PT ;  /* 0x000000080f047210 */ /* 0x000fe400027fe4ff */
[----:B------:R-:W-:Y:S01]  /*05d0*/  ISETP.NE.U32.AND P3, PT, RZ, c[0x0][0x328], PT ;  /* 0x0000ca00ff007a0c */ /* 0x000fe20003f65070 */
[----:B------:R-:W-:Y:S01]  /*05e0*/  CS2R R8, SRZ ;  /* 0x0000000000087805 */ /* 0x000fe2000001ff00 */
[----:B------:R-:W-:Y:S02]  /*05f0*/  ISETP.NE.U32.AND P4, PT, RZ, c[0x0][0x348], PT ;  /* 0x0000d200ff007a0c */ /* 0x000fe40003f85070 */
[----:B------:R-:W-:Y:S02]  /*0600*/  LEA R3, P6, R2, c[0x0][0x308], 0x1 ;  /* 0x0000c20002037a11 */ /* 0x000fe400078c08ff */
[----:B------:R-:W-:-:S02]  /*0610*/  ISETP.NE.AND.EX P3, PT, RZ, c[0x0][0x32c], PT, P3 ;  /* 0x0000cb00ff007a0c */ /* 0x000fc40003f65330 */
[----:B------:R-:W-:Y:S02]  /*0620*/  ISETP.NE.AND.EX P4, PT, RZ, c[0x0][0x34c], PT, P4 ;  /* 0x0000d300ff007a0c */ /* 0x000fe40003f85340 */
[----:B------:R-:W-:Y:S01]  /*0630*/  LEA.HI.X R5, R2, c[0x0][0x30c], R5, 0x1, P6 ;  /* 0x0000c30002057a11 */ /* 0x000fe200030f0c05 */
[----:B------:R-:W-:Y:S01]  /*0640*/  @P0 IMAD R2, R23, c[0x0][0x164], R0 ;  /* 0x0000590017020a24 */ /* 0x000fe200078e0200 */
[----:B------:R-:W-:Y:S02]  /*0650*/  @P0 MOV R15, 0x8 ;  /* 0x00000008000f0802 */ /* 0x000fe40000000f00 */
[----:B------:R-:W-:Y:S01]  /*0660*/  LEA R28, P6, R13, c[0x0][0x228], 0x1 ;  /* 0x00008a000d1c7a11 */ /* 0x000fe200078c08ff */
[----:B------:R-:W-:-:S03]  /*0670*/  @P0 IMAD R2, R2, c[0x0][0x174], RZ ;  /* 0x00005d0002020a24 */ /* 0x000fc600078e02ff */
[----:B------:R-:W-:Y:S01]  /*0680*/  LEA.HI.X R29, R13, c[0x0][0x22c], R4, 0x1, P6 ;  /* 0x00008b000d1d7a11 */ /* 0x000fe200030f0c04 */
[----:B------:R-:W-:Y:S01]  /*0690*/  @P0 IMAD R2, R2, c[0x0][0x16c], RZ ;  /* 0x00005b0002020a24 */ /* 0x000fe200078e02ff */
[----:B--2---:R0:W1:Y:S01]  /*06a0*/  @P1 R2UR UR4, R10 ;  /* 0x000000000a0413c2 */ /* 0x00406200000e0000 */
[----:B------:R-:W-:-:S04]  /*06b0*/  @P3 LEA R8, P1, R0, c[0x0][0x328], 0x2 ;  /* 0x0000ca0000083a11 */ /* 0x000fc800078210ff */
[----:B------:R-:W-:-:S03]  /*06c0*/  @P3 LEA.HI.X R9, R0, c[0x0][0x32c], R21, 0x2, P1 ;  /* 0x0000cb0000093a11 */ /* 0x000fc600008f1415 */
[----:B---3--:R0:W2:Y:S01]  /*06d0*/  @P2 R2UR UR5, R11 ;  /* 0x000000000b0523c2 */ /* 0x0080a200000e0000 */
[----:B------:R-:W-:-:S04]  /*06e0*/  @P4 LEA R6, P2, R0, c[0x0][0x348], 0x2 ;  /* 0x0000d20000064a11 */ /* 0x000fc800078410ff */
[----:B------:R-:W-:Y:S01]  /*06f0*/  @P4 LEA.HI.X R7, R0, c[0x0][0x34c], R21, 0x2, P2 ;  /* 0x0000d30000074a11 */ /* 0x000fe200010f1415 */
[----:B0-----:R-:W-:Y:S01]  /*0700*/  @P0 IMAD.WIDE R10, R2, R15, c[0x0][0x260] ;  /* 0x00009800020a0625 */ /* 0x001fe200078e020f */
[----:B------:R-:W-:Y:S01]  /*0710*/  @!P0 CS2R R10, SRZ ;  /* 0x00000000000a8805 */ /* 0x000fe2000001ff00 */
[----:B------:R-:W-:Y:S05]  /*0720*/  @!P5 BRA `(.L_x_5321) ;  /* 0x000092100000d947 */ /* 0x000fea0003800000 */
[----:B------:R-:W0:Y:S01]  /*0730*/  S2R R26, SR_TID.X ;  /* 0x00000000001a7919 */ /* 0x000e220000002100 */
[----:B------:R3:W4:Y:S01]  /*0740*/  R2UR UR19, R16 ;  /* 0x00000000101373c2 */ /* 0x00072200000e0000 */
[----:B------:R-:W-:Y:S02]  /*0750*/  MOV R24, RZ ;  /* 0x000000ff00187202 */ /* 0x000fe40000000f00 */
[----:B------:R-:W2:Y:S01]  /*0760*/  S2R R27, SR_LANEID ;  /* 0x00000000001b7919 */ /* 0x000ea20000000000 */
[----:B------:R-:W-:Y:S02]  /*0770*/  MOV R31, RZ ;  /* 0x000000ff001f7202 */ /* 0x000fe40000000f00 */
[----:B------:R-:W-:-:S02]  /*0780*/  MOV R22, RZ ;  /* 0x000000ff00167202 */ /* 0x000fc40000000f00 */
[----:B------:R3:W1:Y:S08]  /*0790*/  R2UR UR20, R17 ;  /* 0x00000000111473c2 */ /* 0x00067000000e0000 */
[----:B------:R3:W1:Y:S01]  /*07a0*/  R2UR UR17, R12 ;  /* 0x000000000c1173c2 */ /* 0x00066200000e0000 */
[----:B0-----:R-:W-:-:S07]  /*07b0*/  SHF.L.U32 R33, R26, 0x4, RZ ;  /* 0x000000041a217819 */ /* 0x001fce00000006ff */
[----:B------:R3:W0:Y:S01]  /*07c0*/  R2UR UR18, R14 ;  /* 0x000000000e1273c2 */ /* 0x00062200000e0000 */
[----:B------:R-:W-:-:S07]  /*07d0*/  LOP3.LUT R33, R33, 0xfffffe00, RZ, 0xc0, !PT ;  /* 0xfffffe0021217812 */ /* 0x000fce00078ec0ff */
[----:B------:R3:W0:Y:S08]  /*07e0*/  R2UR UR11, R3 ;  /* 0x00000000030b73c2 */ /* 0x00063000000e0000 */
[----:B-12-4-:R3:W0:Y:S02]  /*07f0*/  R2UR UR16, R5 ;  /* 0x00000000051073c2 */ /* 0x01662400000e0000 */
.L_x_5396:
[----:B------:R-:W-:Y:S01]  /*0800*/  IADD3 R30, -R31, c[0x0][0x174], RZ ;  /* 0x00005d001f1e7a10 */ /* 0x000fe20007ffe1ff */
[----:B------:R-:W-:Y:S01]  /*0810*/  BAR.SYNC.DEFER_BLOCKING 0x0 ;  /* 0x0000000000007b1d */ /* 0x000fe20000010000 */
[----:B------:R-:W-:-:S02]  /*0820*/  LOP3.LUT R4, R33, 0x1f, R26, 0xf8, !PT ;  /* 0x0000001f21047812 */ /* 0x000fc400078ef81a */
[----:B0-----:R-:W-:Y:S02]  /*0830*/  MOV R2, UR19 ;  /* 0x0000001300027c02 */ /* 0x001fe40008000f00 */
[----:B---3--:R-:W-:Y:S01]  /*0840*/  MOV R3, UR20 ;  /* 0x0000001400037c02 */ /* 0x008fe20008000f00 */
[----:B------:R-:W1:Y:S01]  /*0850*/  R2UR UR9, R30 ;  /* 0x000000001e0973c2 */ /* 0x000e6200000e0000 */
[----:B------:R-:W-:Y:S01]  /*0860*/  ULDC UR10, c[0x0][0x168] ;  /* 0x00005a00000a7ab9 */ /* 0x000fe20000000800 */
[----:B------:R-:W-:Y:S02]  /*0870*/  PRMT R13, RZ, 0x7610, R13 ;  /* 0x00007610ff0d7816 */ /* 0x000fe4000000000d */
[C---:B------:R-:W-:Y:S01]  /*0880*/  IMAD.WIDE R2, R4.reuse, 0x2, R2 ;  /* 0x0000000204027825 */ /* 0x040fe200078e0202 */
[C---:B------:R-:W-:Y:S02]  /*0890*/  LOP3.LUT R32, R4.reuse, 0x20, RZ, 0xfc, !PT ;  /* 0x0000002004207812 */ /* 0x040fe400078efcff */
[----:B------:R-:W-:-:S02]  /*08a0*/  LOP3.LUT R34, R4, 0x40, RZ, 0xfc, !PT ;  /* 0x0000004004227812 */ /* 0x000fc400078efcff */
[----:B------:R-:W-:Y:S01]  /*08b0*/  LOP3.LUT R35, R4, 0x60, RZ, 0xfc, !PT ;  /* 0x0000006004237812 */ /* 0x000fe200078efcff */
[----:B-1----:R-:W-:-:S04]  /*08c0*/  ULEA UR9, UR9, 0xfffffe00, 0x9 ;  /* 0xfffffe0009097891 */ /* 0x002fc8000f8e483f */
[----:B------:R-:W-:-:S06]  /*08d0*/  UIADD3 UR10, -UR9, UR10, URZ ;  /* 0x0000000a090a7290 */ /* 0x000fcc000fffe13f */
[C---:B------:R-:W-:Y:S02]  /*08e0*/  ISETP.GE.AND P0, PT, R4.reuse, UR10, PT ;  /* 0x0000000a04007c0c */ /* 0x040fe4000bf06270 */
[C---:B------:R-:W-:Y:S02]  /*08f0*/  LOP3.LUT R36, R4.reuse, 0x80, RZ, 0xfc, !PT ;  /* 0x0000008004247812 */ /* 0x040fe400078efcff */
[----:B------:R-:W-:Y:S02]  /*0900*/  LOP3.LUT R37, R4, 0xa0, RZ, 0xfc, !PT ;  /* 0x000000a004257812 */ /* 0x000fe400078efcff */
[----:B------:R-:W-:-:S07]  /*0910*/  ISETP.GE.AND P1, PT, R34, UR10, PT ;  /* 0x0000000a22007c0c */ /* 0x000fce000bf26270 */
[----:B------:R1:W2:Y:S01]  /*0920*/  @!P0 LDG.E.U16 R13, [R2.64] ;  /* 0x0000000e020d8981 */ /* 0x0002a2000c1e1500 */
[----:B------:R-:W-:Y:S02]  /*0930*/  ISETP.GE.AND P0, PT, R32, UR10, PT ;  /* 0x0000000a20007c0c */ /* 0x000fe4000bf06270 */
[----:B------:R-:W-:Y:S02]  /*0940*/  ISETP.GE.AND P2, PT, R35, UR10, PT ;  /* 0x0000000a23007c0c */ /* 0x000fe4000bf46270 */
[----:B------:R-:W-:Y:S02]  /*0950*/  ISETP.GE.AND P3, PT, R36, UR10, PT ;  /* 0x0000000a24007c0c */ /* 0x000fe4000bf66270 */
[----:B------:R-:W-:Y:S02]  /*0960*/  PRMT R12, RZ, 0x7610, R12 ;  /* 0x00007610ff0c7816 */ /* 0x000fe4000000000c */
[----:B------:R-:W-:Y:S02]  /*0970*/  ISETP.GE.AND P4, PT, R37, UR10, PT ;  /* 0x0000000a25007c0c */ /* 0x000fe4000bf86270 */
[----:B------:R-:W-:-:S02]  /*0980*/  LOP3.LUT R38, R4, 0xc0, RZ, 0xfc, !PT ;  /* 0x000000c004267812 */ /* 0x000fc400078efcff */
[----:B------:R-:W-:Y:S01]  /*0990*/  PRMT R15, RZ, 0x7610, R15 ;  /* 0x00007610ff0f7816 */ /* 0x000fe2000000000f */
[----:B------:R1:W3:Y:S01]  /*09a0*/  @!P0 LDG.E.U16 R12, [R2.64+0x40] ;  /* 0x0000400e020c8981 */ /* 0x0002e2000c1e1500 */
[----:B------:R-:W-:Y:S02]  /*09b0*/  PRMT R14, RZ, 0x7610, R14 ;  /* 0x00007610ff0e7816 */ /* 0x000fe4000000000e */
[----:B------:R-:W-:Y:S02]  /*09c0*/  PRMT R17, RZ, 0x7610, R17 ;  /* 0x00007610ff117816 */ /* 0x000fe40000000011 */
[----:B------:R-:W-:Y:S01]  /*09d0*/  ISETP.GE.AND P0, PT, R38, UR10, PT ;  /* 0x0000000a26007c0c */ /* 0x000fe2000bf06270 */
[----:B------:R1:W4:Y:S01]  /*09e0*/  @!P1 LDG.E.U16 R15, [R2.64+0x80] ;  /* 0x0000800e020f9981 */ /* 0x000322000c1e1500 */
[----:B------:R-:W-:Y:S02]  /*09f0*/  PRMT R16, RZ, 0x7610, R16 ;  /* 0x00007610ff107816 */ /* 0x000fe40000000010 */
[C---:B------:R-:W-:Y:S01]  /*0a00*/  LOP3.LUT R39, R4.reuse, 0xe0, RZ, 0xfc, !PT ;  /* 0x000000e004277812 */ /* 0x040fe200078efcff */
[----:B------:R1:W5:Y:S01]  /*0a10*/  @!P2 LDG.E.U16 R14, [R2.64+0xc0] ;  /* 0x0000c00e020ea981 */ /* 0x000362000c1e1500 */
[----:B------:R-:W-:-:S02]  /*0a20*/  LOP3.LUT R40, R4, 0x100, RZ, 0xfc, !PT ;  /* 0x0000010004287812 */ /* 0x000fc400078efcff */
[C---:B------:R-:W-:Y:S01]  /*0a30*/  LOP3.LUT R41, R4.reuse, 0x120, RZ, 0xfc, !PT ;  /* 0x0000012004297812 */ /* 0x040fe200078efcff */
[----:B------:R1:W5:Y:S01]  /*0a40*/  @!P3 LDG.E.U16 R17, [R2.64+0x100] ;  /* 0x0001000e0211b981 */ /* 0x000362000c1e1500 */
[----:B------:R-:W-:Y:S02]  /*0a50*/  LOP3.LUT R42, R4, 0x140, RZ, 0xfc, !PT ;  /* 0x00000140042a7812 */ /* 0x000fe400078efcff */
[----:B------:R-:W-:Y:S01]  /*0a60*/  ISETP.GE.AND P1, PT, R39, UR10, PT ;  /* 0x0000000a27007c0c */ /* 0x000fe2000bf26270 */
[----:B------:R1:W5:Y:S01]  /*0a70*/  @!P4 LDG.E.U16 R16, [R2.64+0x140] ;  /* 0x0001400e0210c981 */ /* 0x000362000c1e1500 */
[----:B------:R-:W-:Y:S02]  /*0a80*/  ISETP.GE.AND P2, PT, R40, UR10, PT ;  /* 0x0000000a28007c0c */ /* 0x000fe4000bf46270 */
[----:B------:R-:W-:Y:S02]  /*0a90*/  ISETP.GE.AND P3, PT, R41, UR10, PT ;  /* 0x0000000a29007c0c */ /* 0x000fe4000bf66270 */
[----:B------:R-:W-:-:S02]  /*0aa0*/  PRMT R19, RZ, 0x7610, R19 ;  /* 0x00007610ff137816 */ /* 0x000fc40000000013 */
[----:B------:R-:W-:Y:S02]  /*0ab0*/  ISETP.GE.AND P4, PT, R42, UR10, PT ;  /* 0x0000000a2a007c0c */ /* 0x000fe4000bf86270 */
[----:B------:R-:W-:Y:S02]  /*0ac0*/  LOP3.LUT R43, R4, 0x160, RZ, 0xfc, !PT ;  /* 0x00000160042b7812 */ /* 0x000fe400078efcff */
[----:B------:R-:W-:Y:S01]  /*0ad0*/  PRMT R18, RZ, 0x7610, R18 ;  /* 0x00007610ff127816 */ /* 0x000fe20000000012 */
[----:B------:R1:W5:Y:S01]  /*0ae0*/  @!P0 LDG.E.U16 R19, [R2.64+0x180] ;  /* 0x0001800e02138981 */ /* 0x000362000c1e1500 */
[----:B------:R-:W-:Y:S02]  /*0af0*/  PRMT R59, RZ, 0x7610, R59 ;  /* 0x00007610ff3b7816 */ /* 0x000fe4000000003b */
[----:B------:R-:W-:Y:S02]  /*0b00*/  PRMT R60, RZ, 0x7610, R60 ;  /* 0x00007610ff3c7816 */ /* 0x000fe4000000003c */
[----:B------:R-:W-:Y:S01]  /*0b10*/  ISETP.GE.AND P0, PT, R43, UR10, PT ;  /* 0x0000000a2b007c0c */ /* 0x000fe2000bf06270 */
[----:B------:R1:W5:Y:S01]  /*0b20*/  @!P1 LDG.E.U16 R18, [R2.64+0x1c0] ;  /* 0x0001c00e02129981 */ /* 0x000362000c1e1500 */
[----:B------:R-:W-:-:S02]  /*0b30*/  PRMT R61, RZ, 0x7610, R61 ;  /* 0x00007610ff3d7816 */ /* 0x000fc4000000003d */
[C---:B------:R-:W-:Y:S01]  /*0b40*/  LOP3.LUT R44, R4.reuse, 0x180, RZ, 0xfc, !PT ;  /* 0x00000180042c7812 */ /* 0x040fe200078efcff */
[----:B------:R1:W5:Y:S01]  /*0b50*/  @!P2 LDG.E.U16 R59, [R2.64+0x200] ;  /* 0x0002000e023ba981 */ /* 0x000362000c1e1500 */
[C---:B------:R-:W-:Y:S02]  /*0b60*/  LOP3.LUT R45, R4.reuse, 0x1a0, RZ, 0xfc, !PT ;  /* 0x000001a0042d7812 */ /* 0x040fe400078efcff */
[C---:B------:R-:W-:Y:S01]  /*0b70*/  LOP3.LUT R46, R4.reuse, 0x1c0, RZ, 0xfc, !PT ;  /* 0x000001c0042e7812 */ /* 0x040fe200078efcff */
[----:B------:R1:W5:Y:S01]  /*0b80*/  @!P3 LDG.E.U16 R60, [R2.64+0x240] ;  /* 0x0002400e023cb981 */ /* 0x000362000c1e1500 */
[----:B------:R-:W-:Y:S02]  /*0b90*/  LOP3.LUT R47, R4, 0x1e0, RZ, 0xfc, !PT ;  /* 0x000001e0042f7812 */ /* 0x000fe400078efcff */
[----:B------:R-:W-:Y:S01]  /*0ba0*/  ISETP.GE.AND P1, PT, R44, UR10, PT ;  /* 0x0000000a2c007c0c */ /* 0x000fe2000bf26270 */
[----:B------:R1:W5:Y:S01]  /*0bb0*/  @!P4 LDG.E.U16 R61, [R2.64+0x280] ;  /* 0x0002800e023dc981 */ /* 0x000362000c1e1500 */
[----:B------:R-:W-:-:S02]  /*0bc0*/  ISETP.GE.AND P2, PT, R45, UR10, PT ;  /* 0x0000000a2d007c0c */ /* 0x000fc4000bf46270 */
[----:B------:R-:W-:Y:S02]  /*0bd0*/  ISETP.GE.AND P3, PT, R46, UR10, PT ;  /* 0x0000000a2e007c0c */ /* 0x000fe4000bf66270 */
[----:B------:R-:W-:Y:S02]  /*0be0*/  PRMT R64, RZ, 0x7610, R64 ;  /* 0x00007610ff407816 */ /* 0x000fe40000000040 */
[----:B------:R-:W-:Y:S02]  /*0bf0*/  ISETP.GE.AND P4, PT, R47, UR10, PT ;  /* 0x0000000a2f007c0c */ /* 0x000fe4000bf86270 */
        /* <DEDUP_REMOVED lines=8> */
[----:B------:R1:W5:Y:S01]  /*0c80*/  @!P4 LDG.E.U16 R68, [R2.64+0x3c0] ;  /* 0x0003c00e0244c981 */ /* 0x000362000c1e1500 */
[----:B------:R-:W-:-:S02]  /*0c90*/  IADD3 R50, R27, 0x20, RZ ;  /* 0x000000201b327810 */ /* 0x000fc40007ffe0ff */
[C---:B------:R-:W-:Y:S02]  /*0ca0*/  IADD3 R52, R27.reuse, 0x40, RZ ;  /* 0x000000401b347810 */ /* 0x040fe40007ffe0ff */
[C---:B------:R-:W-:Y:S02]  /*0cb0*/  IADD3 R54, R27.reuse, 0x60, RZ ;  /* 0x000000601b367810 */ /* 0x040fe40007ffe0ff */
[C---:B------:R-:W-:Y:S02]  /*0cc0*/  IADD3 R56, R27.reuse, 0x80, RZ ;  /* 0x000000801b387810 */ /* 0x040fe40007ffe0ff */
[CC--:B------:R-:W-:Y:S02]  /*0cd0*/  LEA.HI.SX32 R48, R27.reuse, R27.reuse, 0x1b ;  /* 0x0000001b1b307211 */ /* 0x0c0fe400078fdaff */
[----:B------:R-:W-:Y:S02]  /*0ce0*/  IADD3 R58, R27, 0xa0, RZ ;  /* 0x000000a01b3a7810 */ /* 0x000fe40007ffe0ff */
[----:B------:R-:W-:-:S02]  /*0cf0*/  LEA.HI.SX32 R49, R50, R27, 0x1b ;  /* 0x0000001b32317211 */ /* 0x000fc400078fdaff */
[C---:B-1----:R-:W-:Y:S02]  /*0d00*/  IADD3 R2, R27.reuse, 0xc0, RZ ;  /* 0x000000c01b027810 */ /* 0x042fe40007ffe0ff */
        /* <DEDUP_REMOVED lines=30> */
[----:B0-----:R-:W-:Y:S02]  /*0ef0*/  MOV R3, UR18 ;  /* 0x0000001200037c02 */ /* 0x001fe40008000f00 */
[----:B------:R-:W-:Y:S02]  /*0f00*/  PRMT R80, RZ, 0x7610, R80 ;  /* 0x00007610ff507816 */ /* 0x000fe40000000050 */
[----:B------:R-:W-:Y:S02]  /*0f10*/  ISETP.GE.AND P1, PT, R35, UR10, PT ;  /* 0x0000000a23007c0c */ /* 0x000fe4000bf26270 */
        /* <DEDUP_REMOVED lines=14> */
[----:B---3--:R0:W-:Y:S04]  /*1000*/  STS.U16 [R49+0x40], R12 ;  /* 0x0000400c31007388 */ /* 0x0081e80000000400 */
[----:B----4-:R-:W-:Y:S01]  /*1010*/  STS.U16 [R50+0x80], R15 ;  /* 0x0000800f32007388 */ /* 0x010fe20000000400 */
[----:B0-----:R-:W-:-:S03]  /*1020*/  IADD3 R12, R27, 0x180, RZ ;  /* 0x000001801b0c7810 */ /* 0x001fc60007ffe0ff */
[----:B-----5:R0:W-:Y:S04]  /*1030*/  STS.U16 [R51+0xc0], R14 ;  /* 0x0000c00e33007388 */ /* 0x0201e80000000400 */
        /* <DEDUP_REMOVED lines=42> */
[----:B------:R-:W-:-:S03]  /*12e0*/  PRMT R17, RZ, 0x7610, R17 ;  /* 0x00007610ff117816 */ /* 0x000fc60000000011 */
[----:B------:R-:W-:Y:S01]  /*12f0*/  IMAD.WIDE R2, R4, 0x2, R2 ;  /* 0x0000000204027825 */ /* 0x000fe200078e0202 */
[----:B------:R-:W-:Y:S01]  /*1300*/  BAR.SYNC.DEFER_BLOCKING 0x0 ;  /* 0x0000000000007b1d */ /* 0x000fe20000010000 */
[----:B------:R-:W-:-:S05]  /*1310*/  PRMT R16, RZ, 0x7610, R16 ;  /* 0x00007610ff107816 */ /* 0x000fca0000000010 */
[----:B------:R-:W2:Y:S01]  /*1320*/  @!P0 LDG.E.U16 R17, [R2.64+0x100] ;  /* 0x0001000e02118981 */ /* 0x000ea2000c1e1500 */
[----:B------:R-:W-:Y:S02]  /*1330*/  ISETP.GE.AND P0, PT, R39, UR10, PT ;  /* 0x0000000a27007c0c */ /* 0x000fe4000bf06270 */
[----:B------:R-:W-:Y:S01]  /*1340*/  PRMT R15, RZ, 0x7610, R15 ;  /* 0x00007610ff0f7816 */ /* 0x000fe2000000000f */
[----:B------:R-:W3:Y:S10]  /*1350*/  @!P1 LDG.E.U16 R16, [R2.64+0xc0] ;  /* 0x0000c00e02109981 */ /* 0x000ef4000c1e1500 */
[----:B------:R-:W4:Y:S01]  /*1360*/  @!P0 LDG.E.U16 R80, [R2.64+0x1c0] ;  /* 0x0001c00e02508981 */ /* 0x000f22000c1e1500 */
[----:B------:R-:W-:-:S02]  /*1370*/  ISETP.GE.AND P0, PT, R40, UR10, PT ;  /* 0x0000000a28007c0c */ /* 0x000fc4000bf06270 */
[----:B------:R-:W-:Y:S01]  /*1380*/  PRMT R14, RZ, 0x7610, R14 ;  /* 0x00007610ff0e7816 */ /* 0x000fe2000000000e */
[----:B------:R-:W5:Y:S01]  /*1390*/  @!P2 LDG.E.U16 R15, [R2.64+0x80] ;  /* 0x0000800e020fa981 */ /* 0x000f62000c1e1500 */
[----:B------:R-:W-:Y:S02]  /*13a0*/  PRMT R13, RZ, 0x7610, R13 ;  /* 0x00007610ff0d7816 */ /* 0x000fe4000000000d */
[----:B------:R-:W-:Y:S02]  /*13b0*/  PRMT R19, RZ, 0x7610, R19 ;  /* 0x00007610ff137816 */ /* 0x000fe40000000013 */
[----:B------:R-:W-:Y:S01]  /*13c0*/  PRMT R18, RZ, 0x7610, R18 ;  /* 0x00007610ff127816 */ /* 0x000fe20000000012 */
[----:B------:R-:W2:Y:S01]  /*13d0*/  @!P3 LDG.E.U16 R14, [R2.64+0x40] ;  /* 0x0000400e020eb981 */ /* 0x000ea2000c1e1500 */
[----:B------:R-:W-:-:S03]  /*13e0*/  ISETP.GE.AND P1, PT, R42, UR10, PT ;  /* 0x0000000a2a007c0c */ /* 0x000fc6000bf26270 */
[----:B------:R-:W2:Y:S01]  /*13f0*/  @!P0 LDG.E.U16 R81, [R2.64+0x200] ;  /* 0x0002000e02518981 */ /* 0x000ea2000c1e1500 */
[----:B------:R-:W-:Y:S02]  /*1400*/  ISETP.GE.AND P0, PT, R41, UR10, PT ;  /* 0x0000000a29007c0c */ /* 0x000fe4000bf06270 */
[----:B------:R-:W-:Y:S01]  /*1410*/  ISETP.GE.AND P2, PT, R43, UR10, PT ;  /* 0x0000000a2b007c0c */ /* 0x000fe2000bf46270 */
[----:B------:R-:W2:Y:S01]  /*1420*/  @!P4 LDG.E.U16 R13, [R2.64] ;  /* 0x0000000e020dc981 */ /* 0x000ea2000c1e1500 */
[----:B------:R-:W-:Y:S02]  /*1430*/  ISETP.GE.AND P3, PT, R44, UR10, PT ;  /* 0x0000000a2c007c0c */ /* 0x000fe4000bf66270 */
[----:B------:R-:W-:Y:S01]  /*1440*/  ISETP.GE.AND P4, PT, R45, UR10, PT ;  /* 0x0000000a2d007c0c */ /* 0x000fe2000bf86270 */
[----:B------:R-:W3:Y:S01]  /*1450*/  @!P5 LDG.E.U16 R19, [R2.64+0x180] ;  /* 0x0001800e0213d981 */ /* 0x000ee2000c1e1500 */
[----:B------:R-:W-:-:S03]  /*1460*/  ISETP.GE.AND P5, PT, R46, UR10, PT ;  /* 0x0000000a2e007c0c */ /* 0x000fc6000bfa6270 */
[----:B------:R-:W3:Y:S01]  /*1470*/  @!P6 LDG.E.U16 R18, [R2.64+0x140] ;  /* 0x0001400e0212e981 */ /* 0x000ee2000c1e1500 */
[----:B------:R-:W-:-:S03]  /*1480*/  ISETP.GE.AND P6, PT, R47, UR10, PT ;  /* 0x0000000a2f007c0c */ /* 0x000fc6000bfc6270 */
[----:B------:R-:W3:Y:S04]  /*1490*/  @!P0 LDG.E.U16 R82, [R2.64+0x240] ;  /* 0x0002400e02528981 */ /* 0x000ee8000c1e1500 */
[----:B------:R-:W4:Y:S04]  /*14a0*/  @!P1 LDG.E.U16 R83, [R2.64+0x280] ;  /* 0x0002800e02539981 */ /* 0x000f28000c1e1500 */
[----:B------:R-:W4:Y:S04]  /*14b0*/  @!P2 LDG.E.U16 R84, [R2.64+0x2c0] ;  /* 0x0002c00e0254a981 */ /* 0x000f28000c1e1500 */
[----:B------:R-:W4:Y:S04]  /*14c0*/  @!P3 LDG.E.U16 R85, [R2.64+0x300] ;  /* 0x0003000e0255b981 */ /* 0x000f28000c1e1500 */
[----:B------:R-:W4:Y:S04]  /*14d0*/  @!P4 LDG.E.U16 R86, [R2.64+0x340] ;  /* 0x0003400e0256c981 */ /* 0x000f28000c1e1500 */
[----:B------:R-:W4:Y:S04]  /*14e0*/  @!P5 LDG.E.U16 R87, [R2.64+0x380] ;  /* 0x0003800e0257d981 */ /* 0x000f28000c1e1500 */
[----:B------:R-:W4:Y:S01]  /*14f0*/  @!P6 LDG.E.U16 R88, [R2.64+0x3c0] ;  /* 0x0003c00e0258e981 */ /* 0x000f22000c1e1500 */
[----:B------:R-:W-:-:S02]  /*1500*/  MOV R12, UR11 ;  /* 0x0000000b000c7c02 */ /* 0x000fc40008000f00 */
[----:B------:R-:W-:Y:S02]  /*1510*/  P2R R100, PR, RZ, 0x1 ;  /* 0x00000001ff647803 */ /* 0x000fe40000000000 */
[----:B------:R-:W-:Y:S02]  /*1520*/  ISETP.GE.AND P0, PT, R4, UR10, PT ;  /* 0x0000000a04007c0c */ /* 0x000fe4000bf06270 */
[----:B------:R-:W-:Y:S02]  /*1530*/  PRMT R101, RZ, 0x7610, R101 ;  /* 0x00007610ff657816 */ /* 0x000fe40000000065 */
[----:B------:R-:W-:Y:S02]  /*1540*/  P2R R98, PR, RZ, 0x2 ;  /* 0x00000002ff627803 */ /* 0x000fe40000000000 */
[----:B------:R-:W-:Y:S02]  /*1550*/  ISETP.GE.AND P1, PT, R32, UR10, PT ;  /* 0x0000000a20007c0c */ /* 0x000fe4000bf26270 */
[----:B------:R-:W-:-:S02]  /*1560*/  PRMT R103, RZ, 0x7610, R103 ;  /* 0x00007610ff677816 */ /* 0x000fc40000000067 */
[----:B------:R-:W-:Y:S02]  /*1570*/  PRMT R105, RZ, 0x7610, R105 ;  /* 0x00007610ff697816 */ /* 0x000fe40000000069 */
[----:B------:R-:W-:Y:S02]  /*1580*/  PRMT R107, RZ, 0x7610, R107 ;  /* 0x00007610ff6b7816 */ /* 0x000fe4000000006b */
[----:B------:R-:W-:Y:S01]  /*1590*/  PRMT R102, RZ, 0x7610, R102 ;  /* 0x00007610ff667816 */ /* 0x000fe20000000066 */
[----:B--2---:R1:W-:Y:S04]  /*15a0*/  STS.U16 [R48], R13 ;  /* 0x0000000d30007388 */ /* 0x0043e80000000400 */
[----:B------:R-:W-:Y:S04]  /*15b0*/  STS.U16 [R49+0x40], R14 ;  /* 0x0000400e31007388 */ /* 0x000fe80000000400 */
[----:B-----5:R-:W-:Y:S04]  /*15c0*/  STS.U16 [R50+0x80], R15 ;  /* 0x0000800f32007388 */ /* 0x020fe80000000400 */
[----:B---3--:R-:W-:Y:S04]  /*15d0*/  STS.U16 [R51+0xc0], R16 ;  /* 0x0000c01033007388 */ /* 0x008fe80000000400 */
[----:B------:R-:W-:Y:S04]  /*15e0*/  STS.U16 [R52+0x100], R17 ;  /* 0x0001001134007388 */ /* 0x000fe80000000400 */
[----:B------:R-:W-:Y:S04]  /*15f0*/  STS.U16 [R53+0x140], R18 ;  /* 0x0001401235007388 */ /* 0x000fe80000000400 */
[----:B------:R2:W-:Y:S04]  /*1600*/  STS.U16 [R54+0x180], R19 ;  /* 0x0001801336007388 */ /* 0x0005e80000000400 */
[----:B----4-:R-:W-:Y:S01]  /*1610*/  STS.U16 [R55+0x1c0], R80 ;  /* 0x0001c05037007388 */ /* 0x010fe20000000400 */
[----:B-1----:R-:W-:-:S03]  /*1620*/  MOV R13, UR16 ;  /* 0x00000010000d7c02 */ /* 0x002fc60008000f00 */
[----:B------:R1:W-:Y:S04]  /*1630*/  STS.U16 [R56+0x200], R81 ;  /* 0x0002005138007388 */ /* 0x0003e80000000400 */
[----:B------:R-:W-:Y:S04]  /*1640*/  STS.U16 [R57+0x240], R82 ;  /* 0x0002405239007388 */ /* 0x000fe80000000400 */
[----:B------:R3:W-:Y:S04]  /*1650*/  STS.U16 [R58+0x280], R83 ;  /* 0x000280533a007388 */ /* 0x0007e80000000400 */
[----:B------:R-:W-:Y:S04]  /*1660*/  STS.U16 [R59+0x2c0], R84 ;  /* 0x0002c0543b007388 */ /* 0x000fe80000000400 */
[----:B------:R4:W-:Y:S01]  /*1670*/  STS.U16 [R60+0x300], R85 ;  /* 0x000300553c007388 */ /* 0x0009e20000000400 */
[----:B--2---:R-:W-:-:S03]  /*1680*/  IMAD.WIDE R18, R4, 0x2, R12 ;  /* 0x0000000204127825 */ /* 0x004fc600078e020c */
[----:B------:R-:W-:Y:S04]  /*1690*/  STS.U16 [R61+0x340], R86 ;  /* 0x000340563d007388 */ /* 0x000fe80000000400 */
        /* <DEDUP_REMOVED lines=21> */
[----:B------:R-:W-:-:S03]  /*17f0*/  PRMT R80, RZ, 0x7610, R80 ;  /* 0x00007610ff507816 */ /* 0x000fc60000000050 */
[----:B------:R0:W5:Y:S01]  /*1800*/  @!P0 LDG.E.U16 R101, [R18.64] ;  /* 0x0000000e12658981 */ /* 0x000162000c1e1500 */
[----:B------:R-:W-:-:S03]  /*1810*/  ISETP.GE.AND P0, PT, R34, UR10, PT ;  /* 0x0000000a22007c0c */ /* 0x000fc6000bf06270 */
[----:B------:R0:W5:Y:S01]  /*1820*/  @!P1 LDG.E.U16 R80, [R18.64+0x40] ;  /* 0x0000400e12509981 */ /* 0x000162000c1e1500 */
[----:B------:R-:W-:Y:S02]  /*1830*/  ISETP.GE.AND P1, PT, R35, UR10, PT ;  /* 0x0000000a23007c0c */ /* 0x000fe4000bf26270 */
[----:B---3--:R-:W-:Y:S01]  /*1840*/  PRMT R83, RZ, 0x7610, R83 ;  /* 0x00007610ff537816 */ /* 0x008fe20000000053 */
[----:B------:R0:W3:Y:S01]  /*1850*/  @!P3 LDG.E.U16 R105, [R18.64+0x300] ;  /* 0x0003000e1269b981 */ /* 0x0000e2000c1e1500 */
[----:B------:R-:W-:Y:S02]  /*1860*/  PRMT R82, RZ, 0x7610, R82 ;  /* 0x00007610ff527816 */ /* 0x000fe40000000052 */
[----:B----4-:R-:W-:Y:S01]  /*1870*/  PRMT R85, RZ, 0x7610, R85 ;  /* 0x00007610ff557816 */ /* 0x010fe20000000055 */
[----:B------:R0:W4:Y:S04]  /*1880*/  @!P5 LDG.E.U16 R107, [R18.64+0x380] ;  /* 0x0003800e126bd981 */ /* 0x000128000c1e1500 */
[----:B------:R0:W3:Y:S01]  /*1890*/  @!P0 LDG.E.U16 R81, [R18.64+0x80] ;  /* 0x0000800e12518981 */ /* 0x0000e2000c1e1500 */
[----:B------:R-:W-:-:S03]  /*18a0*/  ISETP.GE.AND P0, PT, R36, UR10, PT ;  /* 0x0000000a24007c0c */ /* 0x000fc6000bf06270 */
[----:B------:R0:W4:Y:S01]  /*18b0*/  @!P1 LDG.E.U16 R82, [R18.64+0xc0] ;  /* 0x0000c00e12529981 */ /* 0x000122000c1e1500 */
[----:B------:R-:W-:Y:S02]  /*18c0*/  ISETP.GE.AND P1, PT, R37, UR10, PT ;  /* 0x0000000a25007c0c */ /* 0x000fe4000bf26270 */
[----:B------:R-:W-:Y:S01]  /*18d0*/  PRMT R84, RZ, 0x7610, R84 ;  /* 0x00007610ff547816 */ /* 0x000fe20000000054 */
[----:B------:R0:W4:Y:S06]  /*18e0*/  @!P6 LDG.E.U16 R102, [R18.64+0x3c0] ;  /* 0x0003c00e1266e981 */ /* 0x00012c000c1e1500 */
[----:B------:R0:W4:Y:S01]  /*18f0*/  @!P0 LDG.E.U16 R83, [R18.64+0x100] ;  /* 0x0001000e12538981 */ /* 0x000122000c1e1500 */
[----:B------:R-:W-:-:S03]  /*1900*/  ISETP.GE.AND P0, PT, R38, UR10, PT ;  /* 0x0000000a26007c0c */ /* 0x000fc6000bf06270 */
[----:B------:R0:W4:Y:S01]  /*1910*/  @!P1 LDG.E.U16 R84, [R18.64+0x140] ;  /* 0x0001400e12549981 */ /* 0x000122000c1e1500 */
[----:B------:R-:W-:-:S09]  /*1920*/  ISETP.GE.AND P1, PT, R39, UR10, PT ;  /* 0x0000000a27007c0c */ /* 0x000fd2000bf26270 */
[----:B------:R0:W4:Y:S01]  /*1930*/  @!P0 LDG.E.U16 R85, [R18.64+0x180] ;  /* 0x0001800e12558981 */ /* 0x000122000c1e1500 */
[----:B------:R-:W-:Y:S02]  /*1940*/  ISETP.GE.AND P0, PT, R40, UR10, PT ;  /* 0x0000000a28007c0c */ /* 0x000fe4000bf06270 */
[----:B--2---:R-:W-:Y:S02]  /*1950*/  PRMT R87, RZ, 0x7610, R87 ;  /* 0x00007610ff577816 */ /* 0x004fe40000000057 */
[----:B------:R-:W-:-:S06]  /*1960*/  PRMT R86, RZ, 0x7610, R86 ;  /* 0x00007610ff567816 */ /* 0x000fcc0000000056 */
[----:B------:R0:W2:Y:S01]  /*1970*/  @!P1 LDG.E.U16 R86, [R18.64+0x1c0] ;  /* 0x0001c00e12569981 */ /* 0x0000a2000c1e1500 */
[----:B------:R-:W-:-:S03]  /*1980*/  ISETP.NE.AND P1, PT, R98, RZ, PT ;  /* 0x000000ff6200720c */ /* 0x000fc60003f25270 */
[----:B------:R0:W2:Y:S01]  /*1990*/  @!P0 LDG.E.U16 R87, [R18.64+0x200] ;  /* 0x0002000e12578981 */ /* 0x0000a2000c1e1500 */
[----:B------:R-:W-:Y:S02]  /*19a0*/  ISETP.NE.AND P0, PT, R100, RZ, PT ;  /* 0x000000ff6400720c */ /* 0x000fe40003f05270 */
[----:B------:R-:W-:Y:S02]  /*19b0*/  PRMT R88, RZ, 0x7610, R88 ;  /* 0x00007610ff587816 */ /* 0x000fe40000000058 */
[----:B------:R-:W-:Y:S02]  /*19c0*/  PRMT R98, RZ, 0x7610, R98 ;  /* 0x00007610ff627816 */ /* 0x000fe40000000062 */
[----:B------:R-:W-:-:S03]  /*19d0*/  PRMT R100, RZ, 0x7610, R100 ;  /* 0x00007610ff647816 */ /* 0x000fc60000000064 */
[----:B------:R0:W2:Y:S04]  /*19e0*/  @!P1 LDG.E.U16 R103, [R18.64+0x280] ;  /* 0x0002800e12679981 */ /* 0x0000a8000c1e1500 */
[----:B------:R0:W2:Y:S04]  /*19f0*/  @!P0 LDG.E.U16 R88, [R18.64+0x240] ;  /* 0x0002400e12588981 */ /* 0x0000a8000c1e1500 */
[----:B------:R0:W2:Y:S04]  /*1a00*/  @!P2 LDG.E.U16 R98, [R18.64+0x2c0] ;  /* 0x0002c00e1262a981 */ /* 0x0000a8000c1e1500 */
[----:B------:R0:W2:Y:S02]  /*1a10*/  @!P4 LDG.E.U16 R100, [R18.64+0x340] ;  /* 0x0003400e1264c981 */ /* 0x0000a4000c1e1500 */
[----:B0-----:R-:W-:-:S02]  /*1a20*/  HADD2.F32 R18, -RZ, R206.H0_H0 ;  /* 0x200000ceff127230 */ /* 0x001fc40000004100 */
[----:B------:R-:W-:Y:S02]  /*1a30*/  HADD2.F32 R89, -RZ, R89.H0_H0 ;  /* 0x20000059ff597230 */ /* 0x000fe40000004100 */
[----:B------:R-:W-:Y:S02]  /*1a40*/  HADD2.F32 R90, -RZ, R90.H0_H0 ;  /* 0x2000005aff5a7230 */ /* 0x000fe40000004100 */
[----:B------:R-:W-:Y:S02]  /*1a50*/  HADD2.F32 R91, -RZ, R91.H0_H0 ;  /* 0x2000005bff5b7230 */ /* 0x000fe40000004100 */
[----:B------:R-:W-:Y:S02]  /*1a60*/  HADD2.F32 R92, -RZ, R92.H0_H0 ;  /* 0x2000005cff5c7230 */ /* 0x000fe40000004100 */
[----:B------:R-:W-:Y:S02]  /*1a70*/  HADD2.F32 R93, -RZ, R93.H0_H0 ;  /* 0x2000005dff5d7230 */ /* 0x000fe40000004100 */
[----:B------:R-:W-:-:S02]  /*1a80*/  HADD2.F32 R94, -RZ, R94.H0_H0 ;  /* 0x2000005eff5e7230 */ /* 0x000fc40000004100 */
[----:B------:R-:W-:Y:S01]  /*1a90*/  HADD2.F32 R95, -RZ, R95.H0_H0 ;  /* 0x2000005fff5f7230 */ /* 0x000fe20000004100 */
[----:B------:R-:W-:Y:S04]  /*1aa0*/  BSSY B0, `(.L_x_5322) ;  /* 0x000006e000007945 */ /* 0x000fe80003800000 */
[----:B------:R-:W-:Y:S01]  /*1ab0*/  FADD.FTZ R95, R95, UR5 ;  /* 0x000000055f5f7e21 */ /* 0x000fe20008010000 */
[----:B-----5:R-:W-:Y:S04]  /*1ac0*/  STS.U16 [R48], R101 ;  /* 0x0000006530007388 */ /* 0x020fe80000000400 */
[----:B------:R-:W-:Y:S04]  /*1ad0*/  STS.U16 [R49+0x40], R80 ;  /* 0x0000405031007388 */ /* 0x000fe80000000400 */
[----:B---3--:R-:W-:Y:S04]  /*1ae0*/  STS.U16 [R50+0x80], R81 ;  /* 0x0000805132007388 */ /* 0x008fe80000000400 */
[----:B----4-:R-:W-:Y:S04]  /*1af0*/  STS.U16 [R51+0xc0], R82 ;  /* 0x0000c05233007388 */ /* 0x010fe80000000400 */
[----:B------:R-:W-:Y:S04]  /*1b00*/  STS.U16 [R52+0x100], R83 ;  /* 0x0001005334007388 */ /* 0x000fe80000000400 */
[----:B------:R-:W-:Y:S04]  /*1b10*/  STS.U16 [R53+0x140], R84 ;  /* 0x0001405435007388 */ /* 0x000fe80000000400 */
[----:B------:R-:W-:Y:S04]  /*1b20*/  STS.U16 [R54+0x180], R85 ;  /* 0x0001805536007388 */ /* 0x000fe80000000400 */
[----:B--2---:R-:W-:Y:S04]  /*1b30*/  STS.U16 [R55+0x1c0], R86 ;  /* 0x0001c05637007388 */ /* 0x004fe80000000400 */
        /* <DEDUP_REMOVED lines=16> */
[----:B------:R-:W5:Y:S01]  /*1c40*/  LDS.U16 R87, [R64+0xe] ;  /* 0x00000e0040577984 */ /* 0x000f620000000400 */
[----:B0-----:R-:W-:-:S03]  /*1c50*/  HADD2.F32 R88, -RZ, R65.H0_H0 ;  /* 0x20000041ff587230 */ /* 0x001fc60000004100 */
        /* <DEDUP_REMOVED lines=14> */
[----:B------:R-:W-:Y:S01]  /*1d40*/  HADD2.F32 R88, -RZ, R68.H0_H0 ;  /* 0x20000044ff587230 */ /* 0x000fe20000004100 */
[----:B------:R-:W-:Y:S02]  /*1d50*/  LDS.U16 R108, [R64+0x1e] ;  /* 0x00001e00406c7984 */ /* 0x000fe40000000400 */
[----:B------:R-:W-:Y:S01]  /*1d60*/  FFMA.FTZ R19, R83, R22, R18 ;  /* 0x0000001653137223 */ /* 0x000fe20000010012 */
[----:B-----5:R-:W-:Y:S01]  /*1d70*/  HADD2.F32 R84, -RZ, R84.H0_H0 ;  /* 0x20000054ff547230 */ /* 0x020fe20000004100 */
[----:B------:R-:W0:Y:S04]  /*1d80*/  LDS.U16 R18, [R64+0x10] ;  /* 0x0000100040127984 */ /* 0x000e280000000400 */
[----:B------:R-:W-:-:S02]  /*1d90*/  FFMA.FTZ R88, R84, R88, R19 ;  /* 0x0000005854587223 */ /* 0x000fc40000010013 */
[----:B------:R-:W1:Y:S01]  /*1da0*/  LDS.U16 R19, [R64+0x12] ;  /* 0x0000120040137984 */ /* 0x000e620000000400 */
[----:B------:R-:W-:Y:S02]  /*1db0*/  HADD2.F32 R22, -RZ, R69.H0_H0 ;  /* 0x20000045ff167230 */ /* 0x000fe40000004100 */
[----:B------:R-:W-:Y:S02]  /*1dc0*/  HADD2.F32 R85, -RZ, R85.H0_H0 ;  /* 0x20000055ff557230 */ /* 0x000fe40000004100 */
[----:B------:R-:W-:-:S03]  /*1dd0*/  HADD2.F32 R86, -RZ, R86.H0_H0 ;  /* 0x20000056ff567230 */ /* 0x000fc60000004100 */
[----:B------:R-:W-:Y:S01]  /*1de0*/  FFMA.FTZ R101, R85, R22, R88 ;  /* 0x0000001655657223 */ /* 0x000fe20000010058 */
[----:B------:R-:W-:Y:S02]  /*1df0*/  HADD2.F32 R22, -RZ, R70.H0_H0 ;  /* 0x20000046ff167230 */ /* 0x000fe40000004100 */
[----:B------:R-:W-:Y:S02]  /*1e00*/  HADD2.F32 R88, -RZ, R71.H0_H0 ;  /* 0x20000047ff587230 */ /* 0x000fe40000004100 */
[----:B------:R-:W-:Y:S01]  /*1e10*/  HADD2.F32 R87, -RZ, R87.H0_H0 ;  /* 0x20000057ff577230 */ /* 0x000fe20000004100 */
[----:B------:R-:W-:-:S04]  /*1e20*/  FFMA.FTZ R22, R86, R22, R101 ;  /* 0x0000001656167223 */ /* 0x000fc80000010065 */
[----:B------:R-:W-:Y:S02]  /*1e30*/  FFMA.FTZ R101, R87, R88, R22 ;  /* 0x0000005857657223 */ /* 0x000fe40000010016 */
[----:B------:R-:W-:Y:S02]  /*1e40*/  FADD.FTZ R88, R89, UR5 ;  /* 0x0000000559587e21 */ /* 0x000fe40008010000 */
[----:B------:R-:W-:-:S03]  /*1e50*/  FADD.FTZ R89, R90, UR5 ;  /* 0x000000055a597e21 */ /* 0x000fc60008010000 */
[----:B------:R-:W-:Y:S01]  /*1e60*/  FSETP.GTU.FTZ.AND P4, PT, R88, 20, PT ;  /* 0x41a000005800780b */ /* 0x000fe20003f9c000 */
[----:B------:R-:W-:Y:S02]  /*1e70*/  FADD.FTZ R90, R91, UR5 ;  /* 0x000000055b5a7e21 */ /* 0x000fe40008010000 */
[----:B------:R-:W-:Y:S02]  /*1e80*/  FADD.FTZ R91, R92, UR5 ;  /* 0x000000055c5b7e21 */ /* 0x000fe40008010000 */
[----:B------:R-:W-:Y:S01]  /*1e90*/  FADD.FTZ R92, R93, UR5 ;  /* 0x000000055d5c7e21 */ /* 0x000fe20008010000 */
[----:B------:R-:W-:Y:S01]  /*1ea0*/  MOV R103, c[0x0][0x16c] ;  /* 0x00005b0000677a02 */ /* 0x000fe20000000f00 */
[----:B------:R-:W-:Y:S01]  /*1eb0*/  FADD.FTZ R93, R94, UR5 ;  /* 0x000000055e5d7e21 */ /* 0x000fe20008010000 */
[----:B------:R-:W-:Y:S02]  /*1ec0*/  HADD2.F32 R22, -RZ, R72.H0_H0 ;  /* 0x20000048ff167230 */ /* 0x000fe40000004100 */
[----:B0-----:R-:W-:Y:S01]  /*1ed0*/  HADD2.F32 R94, -RZ, R18.H0_H0 ;  /* 0x20000012ff5e7230 */ /* 0x001fe20000004100 */
[----:B------:R-:W-:Y:S01]  /*1ee0*/  ISETP.GE.AND P5, PT, R103, 0x1, PT ;  /* 0x000000016700780c */ /* 0x000fe20003fa6270 */
[----:B------:R-:W-:Y:S01]  /*1ef0*/  HADD2.F32 R105, -RZ, R73.H0_H0 ;  /* 0x20000049ff697230 */ /* 0x000fe20000004100 */
[----:B------:R-:W-:-:S02]  /*1f00*/  FSETP.GTU.FTZ.AND P3, PT, R89, 20, PT ;  /* 0x41a000005900780b */ /* 0x000fc40003f7c000 */
[----:B------:R-:W-:Y:S01]  /*1f10*/  FFMA.FTZ R103, R94, R22, R101 ;  /* 0x000000165e677223 */ /* 0x000fe20000010065 */
[----:B------:R-:W-:Y:S01]  /*1f20*/  HADD2.F32 R101, -RZ, R96.H0_H0 ;  /* 0x20000060ff657230 */ /* 0x000fe20000004100 */
[----:B------:R-:W-:Y:S01]  /*1f30*/  FSETP.GTU.FTZ.AND P2, PT, R90, 20, PT ;  /* 0x41a000005a00780b */ /* 0x000fe20003f5c000 */
[----:B-1----:R-:W-:Y:S01]  /*1f40*/  HADD2.F32 R96, -RZ, R19.H0_H0 ;  /* 0x20000013ff607230 */ /* 0x002fe20000004100 */
[----:B------:R-:W-:Y:S02]  /*1f50*/  FSETP.GTU.FTZ.AND P1, PT, R91, 20, PT ;  /* 0x41a000005b00780b */ /* 0x000fe40003f3c000 */
[----:B------:R-:W-:Y:S02]  /*1f60*/  FSETP.GTU.FTZ.AND P0, PT, R92, 20, PT ;  /* 0x41a000005c00780b */ /* 0x000fe40003f1c000 */
[----:B------:R-:W-:Y:S01]  /*1f70*/  FSETP.GTU.FTZ.AND P6, PT, R93, 20, PT ;  /* 0x41a000005d00780b */ /* 0x000fe20003fdc000 */
[----:B------:R-:W-:Y:S07]  /*1f80*/  @P4 BRA `(.L_x_5323) ;  /* 0x000001f000004947 */ /* 0x000fee0003800000 */
        /* <DEDUP_REMOVED lines=31> */
.L_x_5323:
[----:B------:R-:W-:Y:S05]  /*2180*/  BSYNC B0 ;  /* 0x0000000000007941 */ /* 0x000fea0003800000 */
.L_x_5322:
[----:B------:R-:W-:Y:S01]  /*2190*/  BSSY B0, `(.L_x_5324) ;  /* 0x0000027000007945 */ /* 0x000fe20003800000 */
[----:B------:R-:W-:Y:S01]  /*21a0*/  FFMA.FTZ R105, R96, R105, R103 ;  /* 0x0000006960697223 */ /* 0x000fe20000010067 */
[----:B------:R-:W-:Y:S01]  /*21b0*/  HADD2.F32 R103, -RZ, R97.H0_H0 ;  /* 0x20000061ff677230 */ /* 0x000fe20000004100 */
        /* <DEDUP_REMOVED lines=36> */
.L_x_5325:
[----:B------:R-:W-:Y:S05]  /*2400*/  BSYNC B0 ;  /* 0x0000000000007941 */ /* 0x000fea0003800000 */
.L_x_5324:
        /* <DEDUP_REMOVED lines=39> */
.L_x_5327:
[----:B------:R-:W-:Y:S05]  /*2680*/  BSYNC B0 ;  /* 0x0000000000007941 */ /* 0x000fea0003800000 */
.L_x_5326:
        /* <DEDUP_REMOVED lines=39> */
.L_x_5329:
[----:B------:R-:W-:Y:S05]  /*2900*/  BSYNC B0 ;  /* 0x0000000000007941 */ /* 0x000fea0003800000 */
.L_x_5328:
        /* <DEDUP_REMOVED lines=39> */
.L_x_5331:
[----:B------:R-:W-:Y:S05]  /*2b80*/  BSYNC B0 ;  /* 0x0000000000007941 */ /* 0x000fea0003800000 */
.L_x_5330:
        /* <DEDUP_REMOVED lines=39> */
.L_x_5333:
[----:B------:R-:W-:Y:S05]  /*2e00*/  BSYNC B0 ;  /* 0x0000000000007941 */ /* 0x000fea0003800000 */
.L_x_5332:
        /* <DEDUP_REMOVED lines=38> */
.L_x_5335:
[----:B------:R-:W-:Y:S05]  /*3070*/  BSYNC B0 ;  /* 0x0000000000007941 */ /* 0x000fea0003800000 */
.L_x_5334:
        /* <DEDUP_REMOVED lines=38> */
.L_x_5337:
[----:B------:R-:W-:Y:S05]  /*32e0*/  BSYNC B0 ;  /* 0x0000000000007941 */ /* 0x000fea0003800000 */
.L_x_5336:
        /* <DEDUP_REMOVED lines=39> */
.L_x_5339:
[----:B------:R-:W-:Y:S05]  /*3560*/  BSYNC B0 ;  /* 0x0000000000007941 */ /* 0x000fea0003800000 */
.L_x_5338:
        /* <DEDUP_REMOVED lines=38> */
.L_x_5341:
[----:B------:R-:W-:Y:S05]  /*37d0*/  BSYNC B0 ;  /* 0x0000000000007941 */ /* 0x000fea0003800000 */
.L_x_5340:
        /* <DEDUP_REMOVED lines=38> */
.L_x_5343:
[----:B------:R-:W-:Y:S05]  /*3a40*/  BSYNC B0 ;  /* 0x0000000000007941 */ /* 0x000fea0003800000 */
.L_x_5342:
        /* <DEDUP_REMOVED lines=33> */
.L_x_5345:
[----:B------:R-:W-:Y:S05]  /*3c60*/  BSYNC B0 ;  /* 0x0000000000007941 */ /* 0x000fea0003800000 */
.L_x_5344:
        /* <DEDUP_REMOVED lines=33> */
.L_x_5347:
[----:B------:R-:W-:Y:S05]  /*3e80*/  BSYNC B0 ;  /* 0x0000000000007941 */ /* 0x000fea0003800000 */
.L_x_5346:
        /* <DEDUP_REMOVED lines=33> */
.L_x_5349:
[----:B------:R-:W-:Y:S05]  /*40a0*/  BSYNC B0 ;  /* 0x0000000000007941 */ /* 0x000fea0003800000 */
.L_x_5348:
        /* <DEDUP_REMOVED lines=33> */
.L_x_5351:
[----:B------:R-:W-:Y:S05]  /*42c0*/  BSYNC B0 ;  /* 0x0000000000007941 */ /* 0x000fea0003800000 */
.L_x_5350:
        /* <DEDUP_REMOVED lines=33> */
.L_x_5353:
[----:B------:R-:W-:Y:S05]  /*44e0*/  BSYNC B0 ;  /* 0x0000000000007941 */ /* 0x000fea0003800000 */
.L_x_5352:
        /* <DEDUP_REMOVED lines=36> */
.L_x_5391:
[----:B----4-:R-:W-:Y:S01]  /*4730*/  SHF.R.S32.HI R147, RZ, 0x1f, R145 ;  /* 0x0000001fff937819 */ /* 0x010fe20000011491 */
[----:B------:R-:W-:Y:S01]  /*4740*/  ULDC UR10, c[0x0][0x168] ;  /* 0x00005a00000a7ab9 */ /* 0x000fe20000000800 */
[--C-:B------:R-:W-:Y:S01]  /*4750*/  SHF.R.S32.HI R5, RZ, 0x1f, R4.reuse ;  /* 0x0000001fff057819 */ /* 0x100fe20000011404 */
[----:B------:R-:W-:Y:S01]  /*4760*/  UIADD3 UR10, -UR9, UR10, URZ ;  /* 0x0000000a090a7290 */ /* 0x000fe2000fffe13f */
[C---:B------:R-:W-:Y:S01]  /*4770*/  LOP3.LUT R32, R4.reuse, 0x20, RZ, 0xfc, !PT ;  /* 0x0000002004207812 */ /* 0x040fe200078efcff */
        /* <DEDUP_REMOVED lines=78> */
[----:B------:R-:W4:Y:S01]  /*4c60*/  LDG.E R146, [R16.64] ;  /* 0x0000000e10927981 */ /* 0x000f22000c1e1900 */
[----:B------:R-:W-:Y:S02]  /*4c70*/  IMAD R15, R21, c[0x0][0x1b8], RZ ;  /* 0x00006e00150f7a24 */ /* 0x000fe400078e02ff */
[----:B0-----:R-:W-:-:S04]  /*4c80*/  IMAD.WIDE.U32 R12, R0, c[0x0][0x1b8], RZ ;  /* 0x00006e00000c7a25 */ /* 0x001fc800078e00ff */
        /* <DEDUP_REMOVED lines=10> */
[----:B----4-:R-:W-:Y:S04]  /*4d30*/  STS.U16 [R50+0x80], R149 ;  /* 0x0000809532007388 */ /* 0x010fe80000000400 */
        /* <DEDUP_REMOVED lines=14> */
[----:B------:R3:W4:Y:S01]  /*4e20*/  LDG.E R15, [R14.64] ;  /* 0x0000000e0e0f7981 */ /* 0x000722000c1e1900 */
        /* <DEDUP_REMOVED lines=11> */
[----:B---3--:R-:W-:Y:S01]  /*4ee0*/  SHF.L.U32 R14, R12, 0x2, RZ ;  /* 0x000000020c0e7819 */ /* 0x008fe200000006ff */
[----:B------:R-:W3:Y:S01]  /*4ef0*/  LDS.U16 R163, [R64+0x8] ;  /* 0x0000080040a37984 */ /* 0x000ee20000000400 */
        /* <DEDUP_REMOVED lines=14> */
[----:B------:R-:W-:Y:S01]  /*4fe0*/  FMUL.FTZ R214, R16, R90 ;  /* 0x0000005a10d67220 */ /* 0x000fe20000410000 */
[----:B------:R-:W-:Y:S01]  /*4ff0*/  @!P2 IADD3 R18, R30, -0x2, RZ ;  /* 0xfffffffe1e12a810 */ /* 0x000fe20007ffe0ff */
[----:B------:R-:W-:Y:S02]  /*5000*/  FMUL.FTZ R213, R16, R91 ;  /* 0x0000005b10d57220 */ /* 0x000fe40000410000 */
[----:B------:R-:W0:Y:S01]  /*5010*/  MUFU.EX2 R202, R202 ;  /* 0x000000ca00ca7308 */ /* 0x000e220000000800 */
[----:B------:R-:W-:Y:S01]  /*5020*/  HFMA2.MMA R182, -RZ, RZ, 0, 0 ;  /* 0x00000000ffb67435 */ /* 0x000fe200000001ff */
[----:B------:R-:W-:Y:S02]  /*5030*/  @!P2 IMAD R13, R18, c[0x0][0x16c], R145 ;  /* 0x00005b00120daa24 */ /* 0x000fe400078e0291 */
[----:B------:R-:W-:-:S04]  /*5040*/  FMUL.FTZ R212, R16, R92 ;  /* 0x0000005c10d47220 */ /* 0x000fc80000410000 */
[----:B------:R-:W0:Y:S01]  /*5050*/  MUFU.EX2 R214, R214 ;  /* 0x000000d600d67308 */ /* 0x000e220000000800 */
        /* <DEDUP_REMOVED lines=13> */
[----:B------:R-:W-:-:S03]  /*5130*/  FMUL.FTZ R12, R214, R13 ;  /* 0x0000000dd60c7220 */ /* 0x000fc60000410000 */
[----:B------:R-:W0:Y:S01]  /*5140*/  MUFU.EX2 R17, R17 ;  /* 0x0000001100117308 */ /* 0x000e220000000800 */
[C---:B------:R-:W-:Y:S01]  /*5150*/  FMUL.FTZ R19, R16.reuse, R101 ;  /* 0x0000006510137220 */ /* 0x040fe20000410000 */
[----:B------:R0:W3:Y:S01]  /*5160*/  @P2 LDS R197, [R26.X4+0x16ac] ;  /* 0x0016ac001ac52984 */ /* 0x0000e20000004800 */
[----:B------:R-:W-:Y:S02]  /*5170*/  FMUL.FTZ R13, R213, R12 ;  /* 0x0000000cd50d7220 */ /* 0x000fe40000410000 */
[----:B------:R-:W-:Y:S02]  /*5180*/  FMUL.FTZ R233, R16, R103 ;  /* 0x0000006710e97220 */ /* 0x000fe40000410000 */
[----:B------:R-:W-:Y:S01]  /*5190*/  FMUL.FTZ R12, R212, R13 ;  /* 0x0000000dd40c7220 */ /* 0x000fe20000410000 */
[----:B------:R-:W0:Y:S01]  /*51a0*/  MUFU.EX2 R235, R235 ;  /* 0x000000eb00eb7308 */ /* 0x000e220000000800 */
[----:B------:R-:W-:Y:S02]  /*51b0*/  FMUL.FTZ R210, R16, R105 ;  /* 0x0000006910d27220 */ /* 0x000fe40000410000 */
[----:B-1----:R-:W-:-:S05]  /*51c0*/  FMUL.FTZ R12, R211, R12 ;  /* 0x0000000cd30c7220 */ /* 0x002fca0000410000 */
[----:B------:R-:W1:Y:S01]  /*51d0*/  MUFU.EX2 R19, R19 ;  /* 0x0000001300137308 */ /* 0x000e620000000800 */
[----:B------:R-:W-:-:S07]  /*51e0*/  FMUL.FTZ R12, R231, R12 ;  /* 0x0000000ce70c7220 */ /* 0x000fce0000410000 */
[----:B------:R-:W3:Y:S01]  /*51f0*/  MUFU.EX2 R233, R233 ;  /* 0x000000e900e97308 */ /* 0x000ee20000000800 */
[----:B0-----:R-:W-:Y:S02]  /*5200*/  FMUL.FTZ R12, R17, R12 ;  /* 0x0000000c110c7220 */ /* 0x001fe40000410000 */
[----:B------:R-:W-:-:S05]  /*5210*/  FMUL.FTZ R198, R16, R120 ;  /* 0x0000007810c67220 */ /* 0x000fca0000410000 */
[----:B------:R-:W0:Y:S01]  /*5220*/  MUFU.EX2 R210, R210 ;  /* 0x000000d200d27308 */ /* 0x000e220000000800 */
[----:B------:R-:W-:Y:S02]  /*5230*/  FMUL.FTZ R12, R235, R12 ;  /* 0x0000000ceb0c7220 */ /* 0x000fe40000410000 */
[C---:B------:R-:W-:Y:S01]  /*5240*/  FMUL.FTZ R215, R16.reuse, R115 ;  /* 0x0000007310d77220 */ /* 0x040fe20000410000 */
[----:B------:R-:W-:Y:S01]  /*5250*/  HADD2.F32 R153, -RZ, R206.H0_H0 ;  /* 0x200000ceff997230 */ /* 0x000fe20000004100 */
[----:B-1----:R-:W-:Y:S01]  /*5260*/  FMUL.FTZ R12, R19, R12 ;  /* 0x0000000c130c7220 */ /* 0x002fe20000410000 */
[----:B--2---:R-:W-:Y:S02]  /*5270*/  HADD2.F32 R152, -RZ, R65.H0_H0 ;  /* 0x20000041ff987230 */ /* 0x004fe40000004100 */
[----:B------:R-:W1:Y:S01]  /*5280*/  MUFU.EX2 R198, R198 ;  /* 0x000000c600c67308 */ /* 0x000e620000000800 */
[----:B------:R-:W-:Y:S01]  /*5290*/  FMUL.FTZ R208, R16, R110 ;  /* 0x0000006e10d07220 */ /* 0x000fe20000410000 */
[----:B------:R-:W-:Y:S01]  /*52a0*/  HADD2.F32 R151, -RZ, R66.H0_H0 ;  /* 0x20000042ff977230 */ /* 0x000fe20000004100 */
[----:B---3--:R-:W-:Y:S01]  /*52b0*/  FMUL.FTZ R13, R233, R12 ;  /* 0x0000000ce90d7220 */ /* 0x008fe20000410000 */
[----:B------:R-:W-:Y:S01]  /*52c0*/  HADD2.F32 R150, -RZ, R150.H0_H0 ;  /* 0x20000096ff967230 */ /* 0x000fe20000004100 */
[----:B------:R-:W-:Y:S01]  /*52d0*/  FMUL.FTZ R181, R153, R88 ;  /* 0x0000005899b57220 */ /* 0x000fe20000410000 */
[----:B------:R-:W-:Y:S01]  /*52e0*/  HADD2.F32 R148, -RZ, R148.H0_H0 ;  /* 0x20000094ff947230 */ /* 0x000fe20000004100 */
[----:B------:R-:W-:Y:S01]  /*52f0*/  FMUL.FTZ R183, R152, R89 ;  /* 0x0000005998b77220 */ /* 0x000fe20000410000 */
[----:B------:R-:W2:Y:S01]  /*5300*/  MUFU.EX2 R215, R215 ;  /* 0x000000d700d77308 */ /* 0x000ea20000000800 */
[----:B------:R-:W-:Y:S01]  /*5310*/  FMUL.FTZ R209, R16, R107 ;  /* 0x0000006b10d17220 */ /* 0x000fe20000410000 */
[----:B------:R-:W-:Y:S01]  /*5320*/  HADD2.F32 R154, -RZ, R67.H0_H0 ;  /* 0x20000043ff9a7230 */ /* 0x000fe20000004100 */
[----:B0-----:R-:W-:Y:S01]  /*5330*/  FMUL.FTZ R14, R210, R13 ;  /* 0x0000000dd20e7220 */ /* 0x001fe20000410000 */
[----:B------:R-:W-:Y:S01]  /*5340*/  HADD2.F32 R159, -RZ, R159.H0_H0 ;  /* 0x2000009fff9f7230 */ /* 0x000fe20000004100 */
[----:B------:R-:W-:-:S02]  /*5350*/  FMUL.FTZ R184, R151, R90 ;  /* 0x0000005a97b87220 */ /* 0x000fc40000410000 */
[----:B------:R-:W-:Y:S01]  /*5360*/  FMUL.FTZ R13, R150, R181 ;  /* 0x000000b5960d7220 */ /* 0x000fe20000410000 */
[----:B------:R-:W0:Y:S01]  /*5370*/  MUFU.EX2 R208, R208 ;  /* 0x000000d000d07308 */ /* 0x000e220000000800 */
[----:B------:R-:W-:Y:S01]  /*5380*/  FMUL.FTZ R195, R148, R183 ;  /* 0x000000b794c37220 */ /* 0x000fe20000410000 */
[----:B------:R-:W-:Y:S01]  /*5390*/  HADD2.F32 R155, -RZ, R68.H0_H0 ;  /* 0x20000044ff9b7230 */ /* 0x000fe20000004100 */
[----:B------:R-:W-:Y:S01]  /*53a0*/  FMUL.FTZ R250, R154, R91 ;  /* 0x0000005b9afa7220 */ /* 0x000fe20000410000 */
[----:B------:R-:W-:Y:S01]  /*53b0*/  HADD2.F32 R161, -RZ, R161.H0_H0 ;  /* 0x200000a1ffa17230 */ /* 0x000fe20000004100 */
[----:B------:R-:W-:Y:S02]  /*53c0*/  FMUL.FTZ R191, R159, R184 ;  /* 0x000000b89fbf7220 */ /* 0x000fe40000410000 */
[----:B------:R-:W-:Y:S01]  /*53d0*/  FFMA.FTZ R16, R202, R13, R195 ;  /* 0x0000000dca107223 */ /* 0x000fe200000100c3 */
[----:B------:R-:W3:Y:S01]  /*53e0*/  MUFU.EX2 R209, R209 ;  /* 0x000000d100d17308 */ /* 0x000ee20000000800 */
        /* <DEDUP_REMOVED lines=37> */
[-C--:B----4-:R-:W-:Y:S02]  /*5640*/  FMUL.FTZ R187, R106, R15.reuse ;  /* 0x0000000f6abb7220 */ /* 0x090fe40000410000 */
[-C--:B------:R-:W-:Y:S02]  /*5650*/  FMUL.FTZ R12, R108, R15.reuse ;  /* 0x0000000f6c0c7220 */ /* 0x080fe40000410000 */
[-C--:B------:R-:W-:Y:S02]  /*5660*/  FMUL.FTZ R248, R104, R15.reuse ;  /* 0x0000000f68f87220 */ /* 0x080fe40000410000 */
[----:B-1----:R-:W-:Y:S02]  /*5670*/  FFMA.FTZ R18, R198, R12, R187 ;  /* 0x0000000cc6127223 */ /* 0x002fe400000100bb */
[----:B------:R-:W-:Y:S02]  /*5680*/  FMUL.FTZ R189, R102, R15 ;  /* 0x0000000f66bd7220 */ /* 0x000fe40000410000 */
[----:B--2---:R-:W-:-:S02]  /*5690*/  FFMA.FTZ R18, R215, R18, R248 ;  /* 0x00000012d7127223 */ /* 0x004fc400000100f8 */
[-C--:B------:R-:W-:Y:S02]  /*56a0*/  FMUL.FTZ R242, R100, R15.reuse ;  /* 0x0000000f64f27220 */ /* 0x080fe40000410000 */
[----:B0-----:R-:W-:Y:S02]  /*56b0*/  FFMA.FTZ R149, R208, R18, R189 ;  /* 0x00000012d0957223 */ /* 0x001fe400000100bd */
[-C--:B------:R-:W-:Y:S02]  /*56c0*/  FMUL.FTZ R193, R98, R15.reuse ;  /* 0x0000000f62c17220 */ /* 0x080fe40000410000 */
[-C--:B------:R-:W-:Y:S02]  /*56d0*/  FMUL.FTZ R236, R96, R15.reuse ;  /* 0x0000000f60ec7220 */ /* 0x080fe40000410000 */
[-C--:B------:R-:W-:Y:S02]  /*56e0*/  FMUL.FTZ R194, R94, R15.reuse ;  /* 0x0000000f5ec27220 */ /* 0x080fe40000410000 */
[----:B------:R-:W-:-:S02]  /*56f0*/  FMUL.FTZ R196, R87, R15 ;  /* 0x0000000f57c47220 */ /* 0x000fc40000410000 */
[-C--:B------:R-:W-:Y:S02]  /*5700*/  FMUL.FTZ R232, R86, R15.reuse ;  /* 0x0000000f56e87220 */ /* 0x080fe40000410000 */
[-C--:B------:R-:W-:Y:S02]  /*5710*/  FMUL.FTZ R230, R85, R15.reuse ;  /* 0x0000000f55e67220 */ /* 0x080fe40000410000 */
[----:B------:R-:W-:Y:S02]  /*5720*/  FMUL.FTZ R220, R84, R15 ;  /* 0x0000000f54dc7220 */ /* 0x000fe40000410000 */
[----:B------:R-:W-:Y:S01]  /*5730*/  FFMA.FTZ R18, R212, R16, R185 ;  /* 0x00000010d4127223 */ /* 0x000fe200000100b9 */
[----:B------:R-:W-:Y:S05]  /*5740*/  @P2 BRA `(.L_x_5356) ;  /* 0x0000008000002947 */ /* 0x000fea0003800000 */
[----:B---3--:R-:W-:-:S13]  /*5750*/  ISETP.NE.AND P3, PT, R30, c[0x0][0x174], PT ;  /* 0x00005d001e007a0c */ /* 0x008fda0003f65270 */
[----:B------:R-:W-:-:S04]  /*5760*/  @P3 IADD3 R197, -R31, c[0x0][0x174], RZ ;  /* 0x00005d001fc53a10 */ /* 0x000fc80007ffe1ff */
[----:B------:R-:W-:-:S04]  /*5770*/  @P3 LEA.HI R16, R197, R197, RZ, 0x1 ;  /* 0x000000c5c5103211 */ /* 0x000fc800078f08ff */
[----:B------:R-:W-:-:S04]  /*5780*/  @P3 LOP3.LUT R16, R16, 0xfffffe, RZ, 0xc0, !PT ;  /* 0x00fffffe10103812 */ /* 0x000fc800078ec0ff */
[----:B------:R-:W-:Y:S02]  /*5790*/  @P3 IADD3 R16, -R16, R197, RZ ;  /* 0x000000c510103210 */ /* 0x000fe40007ffe1ff */
[----:B------:R-:W-:Y:S02]  /*57a0*/  MOV R197, 0x3f800000 ;  /* 0x3f80000000c57802 */ /* 0x000fe40000000f00 */
[----:B------:R-:W-:-:S05]  /*57b0*/  @P3 LEA R16, R16, R145, 0x8 ;  /* 0x0000009110103211 */ /* 0x000fca00078e40ff */
[----:B------:R0:W1:Y:S02]  /*57c0*/  @P3 LDS R197, [R16.X4+0xea8] ;  /* 0x000ea80010c53984 */ /* 0x0000640000004800 */
.L_x_5356:
[----:B---3--:R-:W-:Y:S05]  /*57d0*/  BSYNC B0 ;  /* 0x0000000000007941 */ /* 0x008fea0003800000 */
.L_x_5355:
[----:B01----:R-:W-:Y:S01]  /*57e0*/  FMUL.FTZ R16, R198, R197 ;  /* 0x000000c5c6107220 */ /* 0x003fe20000410000 */
[----:B------:R-:W-:Y:S01]  /*57f0*/  HADD2.F32 R178, -RZ, R178.H0_H0 ;  /* 0x200000b2ffb27230 */ /* 0x000fe20000004100 */
[----:B------:R-:W-:Y:S01]  /*5800*/  FFMA.FTZ R18, R211, R18, R188 ;  /* 0x00000012d3127223 */ /* 0x000fe200000100bc */
[----:B------:R-:W-:Y:S01]  /*5810*/  ISETP.GE.AND P3, PT, R27, 0x1, PT ;  /* 0x000000011b00780c */ /* 0x000fe20003f66270 */
[----:B------:R-:W-:Y:S01]  /*5820*/  FFMA.FTZ R180, R209, R149, R242 ;  /* 0x00000095d1b47223 */ /* 0x000fe200000100f2 */
[----:B------:R-:W-:Y:S01]  /*5830*/  ISETP.GE.OR P0, PT, R30, c[0x0][0x174], P0 ;  /* 0x00005d001e007a0c */ /* 0x000fe20000706670 */
[----:B------:R-:W-:Y:S01]  /*5840*/  FMUL.FTZ R149, R215, R16 ;  /* 0x00000010d7957220 */ /* 0x000fe20000410000 */
[----:B------:R-:W-:Y:S01]  /*5850*/  ISETP.NE.AND P5, PT, R26, RZ, PT ;  /* 0x000000ff1a00720c */ /* 0x000fe20003fa5270 */
[----:B------:R-:W-:Y:S01]  /*5860*/  FMUL.FTZ R192, R169, R238 ;  /* 0x000000eea9c07220 */ /* 0x000fe20000410000 */
[----:B------:R-:W-:Y:S01]  /*5870*/  USHF.L.U32 UR21, UR6, 0x2, URZ ;  /* 0x0000000206157899 */ /* 0x000fe2000800063f */
[----:B------:R-:W-:Y:S01]  /*5880*/  FFMA.FTZ R18, R231, R18, R246 ;  /* 0x00000012e7127223 */ /* 0x000fe200000100f6 */
[----:B------:R-:W-:Y:S01]  /*5890*/  BSSY B0, `(.L_x_5357) ;  /* 0x0000113000007945 */ /* 0x000fe20003800000 */
        /* <DEDUP_REMOVED lines=13> */
[C---:B------:R-:W-:Y:S02]  /*5970*/  FMUL.FTZ R180, R233.reuse, R180 ;  /* 0x000000b4e9b47220 */ /* 0x040fe40000410000 */
        /* <DEDUP_REMOVED lines=9> */
[----:B------:R-:W-:Y:S02]  /*5a10*/  FFMA.FTZ R149, R209, R149, R222 ;  /* 0x00000095d1957223 */ /* 0x000fe400000100de */
[----:B------:R-:W-:Y:S02]  /*5a20*/  FMUL.FTZ R221, R176, R199 ;  /* 0x000000c7b0dd7220 */ /* 0x000fe40000410000 */
[----:B------:R-:W-:-:S02]  /*5a30*/  FMUL.FTZ R224, R17, R200 ;  /* 0x000000c811e07220 */ /* 0x000fc40000410000 */
[----:B------:R-:W-:Y:S01]  /*5a40*/  FFMA.FTZ R203, R208, R149, R221 ;  /* 0x00000095d0cb7223 */ /* 0x000fe200000100dd */
[----:B------:R-:W-:Y:S01]  /*5a50*/  HADD2.F32 R149, -RZ, R79.H0_H0 ;  /* 0x2000004fff957230 */ /* 0x000fe20000004100 */
[----:B------:R-:W-:Y:S02]  /*5a60*/  FMUL.FTZ R200, R180, R115 ;  /* 0x00000073b4c87220 */ /* 0x000fe40000410000 */
[----:B------:R-:W-:Y:S02]  /*5a70*/  FMUL.FTZ R226, R231, R224 ;  /* 0x000000e0e7e27220 */ /* 0x000fe40000410000 */
[----:B------:R-:W-:Y:S02]  /*5a80*/  FFMA.FTZ R227, R211, R201, R220 ;  /* 0x000000c9d3e37223 */ /* 0x000fe400000100dc */
[----:B------:R-:W-:Y:S02]  /*5a90*/  FMUL.FTZ R224, R177, R200 ;  /* 0x000000c8b1e07220 */ /* 0x000fe40000410000 */
        /* <DEDUP_REMOVED lines=11> */
[C---:B------:R-:W-:Y:S01]  /*5b50*/  FFMA.FTZ R241, R213.reuse, R227, R226 ;  /* 0x000000e3d5f17223 */ /* 0x040fe200000100e2 */
[----:B------:R-:W0:Y:S01]  /*5b60*/  SHFL.UP PT, R14, R237, 0x1, RZ ;  /* 0x04200000ed0e7989 */ /* 0x000e2200000e00ff */
[----:B------:R-:W-:-:S02]  /*5b70*/  FMUL.FTZ R227, R213, R225 ;  /* 0x000000e1d5e37220 */ /* 0x000fc40000410000 */
[-C--:B------:R-:W-:Y:S02]  /*5b80*/  FMUL.FTZ R225, R80, R15.reuse ;  /* 0x0000000f50e17220 */ /* 0x080fe40000410000 */
[----:B------:R-:W-:Y:S02]  /*5b90*/  FMUL.FTZ R239, R215, R228 ;  /* 0x000000e4d7ef7220 */ /* 0x000fe40000410000 */
[----:B------:R-:W-:Y:S02]  /*5ba0*/  FMUL.FTZ R207, R81, R15 ;  /* 0x0000000f51cf7220 */ /* 0x000fe40000410000 */
[C---:B------:R-:W-:Y:S02]  /*5bb0*/  FFMA.FTZ R241, R214.reuse, R241, R225 ;  /* 0x000000f1d6f17223 */ /* 0x040fe400000100e1 */
[----:B------:R-:W-:Y:S02]  /*5bc0*/  FMUL.FTZ R15, R214, R227 ;  /* 0x000000e3d60f7220 */ /* 0x000fe40000410000 */
[----:B------:R-:W-:-:S02]  /*5bd0*/  FMUL.FTZ R239, R198, R239 ;  /* 0x000000efc6ef7220 */ /* 0x000fc40000410000 */
[----:B------:R-:W-:Y:S01]  /*5be0*/  FFMA.FTZ R227, R202, R241, R207 ;  /* 0x000000f1cae37223 */ /* 0x000fe200000100cf */
[----:B------:R-:W-:Y:S01]  /*5bf0*/  LOP3.LUT R241, R26, 0x1f, RZ, 0xc0, !PT ;  /* 0x0000001f1af17812 */ /* 0x000fe200078ec0ff */
[----:B------:R-:W-:Y:S02]  /*5c00*/  FMUL.FTZ R228, R202, R15 ;  /* 0x0000000fcae47220 */ /* 0x000fe40000410000 */
[----:B------:R-:W1:Y:S01]  /*5c10*/  SHFL.UP PT, R15, R239, 0x1, RZ ;  /* 0x04200000ef0f7989 */ /* 0x000e6200000e00ff */
[----:B------:R-:W-:-:S03]  /*5c20*/  ISETP.NE.AND P4, PT, R241, 0x1f, PT ;  /* 0x0000001ff100780c */ /* 0x000fc60003f85270 */
[----:B------:R-:W2:Y:S01]  /*5c30*/  SHFL.DOWN PT, R247, R227, 0x1, 0x1f ;  /* 0x08201f00e3f77f89 */ /* 0x000ea200000e0000 */
[----:B0-----:R-:W-:-:S03]  /*5c40*/  @P3 FFMA.FTZ R237, R239, R14, R237 ;  /* 0x0000000eefed3223 */ /* 0x001fc600000100ed */
[----:B------:R-:W0:Y:S04]  /*5c50*/  SHFL.DOWN PT, R245, R228, 0x1, 0x1f ;  /* 0x08201f00e4f57f89 */ /* 0x000e2800000e0000 */
[----:B------:R-:W3:Y:S01]  /*5c60*/  SHFL.UP PT, R243, R237, 0x2, RZ ;  /* 0x04400000edf37989 */ /* 0x000ee200000e00ff */
[----:B-1----:R-:W-:Y:S01]  /*5c70*/  @P3 FMUL.FTZ R239, R239, R15 ;  /* 0x0000000fefef3220 */ /* 0x002fe20000410000 */
[----:B------:R-:W-:Y:S01]  /*5c80*/  ISETP.GE.AND P3, PT, R27, 0x2, PT ;  /* 0x000000021b00780c */ /* 0x000fe20003f66270 */
[----:B--2---:R-:W-:-:S03]  /*5c90*/  @P4 FFMA.FTZ R227, R228, R247, R227 ;  /* 0x000000f7e4e34223 */ /* 0x004fc600000100e3 */
[----:B------:R-:W1:Y:S01]  /*5ca0*/  SHFL.UP PT, R14, R239, 0x2, RZ ;  /* 0x04400000ef0e7989 */ /* 0x000e6200000e00ff */
[----:B0-----:R-:W-:-:S03]  /*5cb0*/  @P4 FMUL.FTZ R228, R228, R245 ;  /* 0x000000f5e4e44220 */ /* 0x001fc60000410000 */
[----:B------:R-:W0:Y:S01]  /*5cc0*/  SHFL.DOWN PT, R247, R227, 0x2, 0x1f ;  /* 0x08401f00e3f77f89 */ /* 0x000e2200000e0000 */
[----:B------:R-:W-:-:S03]  /*5cd0*/  ISETP.GE.U32.AND P4, PT, R241, 0x1e, PT ;  /* 0x0000001ef100780c */ /* 0x000fc60003f86070 */
[----:B------:R-:W2:Y:S01]  /*5ce0*/  SHFL.DOWN PT, R245, R228, 0x2, 0x1f ;  /* 0x08401f00e4f57f89 */ /* 0x000ea200000e0000 */
[----:B---3--:R-:W-:-:S05]  /*5cf0*/  @P3 FFMA.FTZ R237, R239, R243, R237 ;  /* 0x000000f3efed3223 */ /* 0x008fca00000100ed */
[----:B------:R-:W3:Y:S01]  /*5d00*/  SHFL.UP PT, R15, R237, 0x4, RZ ;  /* 0x04800000ed0f7989 */ /* 0x000ee200000e00ff */
[----:B-1----:R-:W-:Y:S01]  /*5d10*/  @P3 FMUL.FTZ R239, R239, R14 ;  /* 0x0000000eefef3220 */ /* 0x002fe20000410000 */
[----:B------:R-:W-:Y:S02]  /*5d20*/  ISETP.GE.AND P3, PT, R27, 0x4, PT ;  /* 0x000000041b00780c */ /* 0x000fe40003f66270 */
[C---:B0-----:R-:W-:Y:S02]  /*5d30*/  @!P4 FFMA.FTZ R227, R228.reuse, R247, R227 ;  /* 0x000000f7e4e3c223 */ /* 0x041fe400000100e3 */
[----:B------:R-:W0:Y:S01]  /*5d40*/  SHFL.UP PT, R14, R239, 0x4, RZ ;  /* 0x04800000ef0e7989 */ /* 0x000e2200000e00ff */
[----:B--2---:R-:W-:Y:S01]  /*5d50*/  @!P4 FMUL.FTZ R228, R228, R245 ;  /* 0x000000f5e4e4c220 */ /* 0x004fe20000410000 */
[----:B------:R-:W-:Y:S02]  /*5d60*/  ISETP.GE.U32.AND P4, PT, R241, 0x1c, PT ;  /* 0x0000001cf100780c */ /* 0x000fe40003f86070 */
[----:B------:R-:W1:Y:S04]  /*5d70*/  SHFL.DOWN PT, R245, R227, 0x4, 0x1f ;  /* 0x08801f00e3f57f89 */ /* 0x000e6800000e0000 */
[----:B------:R-:W2:Y:S01]  /*5d80*/  SHFL.DOWN PT, R243, R228, 0x4, 0x1f ;  /* 0x08801f00e4f37f89 */ /* 0x000ea200000e0000 */
[----:B---3--:R-:W-:-:S05]  /*5d90*/  @P3 FFMA.FTZ R237, R239, R15, R237 ;  /* 0x0000000fefed3223 */ /* 0x008fca00000100ed */
[----:B------:R-:W3:Y:S01]  /*5da0*/  SHFL.UP PT, R15, R237, 0x8, RZ ;  /* 0x05000000ed0f7989 */ /* 0x000ee200000e00ff */
[----:B0-----:R-:W-:Y:S01]  /*5db0*/  @P3 FMUL.FTZ R239, R239, R14 ;  /* 0x0000000eefef3220 */ /* 0x001fe20000410000 */
[----:B------:R-:W-:Y:S01]  /*5dc0*/  ISETP.GE.AND P3, PT, R27, 0x8, PT ;  /* 0x000000081b00780c */ /* 0x000fe20003f66270 */
[----:B------:R-:W-:Y:S01]  /*5dd0*/  HFMA2.MMA R14, -RZ, RZ, 1.875, 0 ;  /* 0x3f800000ff0e7435 */ /* 0x000fe200000001ff */
[C---:B-1----:R-:W-:Y:S02]  /*5de0*/  @!P4 FFMA.FTZ R227, R228.reuse, R245, R227 ;  /* 0x000000f5e4e3c223 */ /* 0x042fe400000100e3 */
[----:B--2---:R-:W-:-:S03]  /*5df0*/  @!P4 FMUL.FTZ R228, R228, R243 ;  /* 0x000000f3e4e4c220 */ /* 0x004fc60000410000 */
[----:B------:R-:W0:Y:S01]  /*5e00*/  SHFL.DOWN PT, R247, R227, 0x8, 0x1f ;  /* 0x09001f00e3f77f89 */ /* 0x000e2200000e0000 */
[----:B------:R-:W-:-:S03]  /*5e10*/  ISETP.GE.U32.AND P4, PT, R241, 0x18, PT ;  /* 0x00000018f100780c */ /* 0x000fc60003f86070 */
[----:B------:R-:W1:Y:S02]  /*5e20*/  SHFL.UP PT, R243, R239, 0x8, RZ ;  /* 0x05000000eff37989 */ /* 0x000e6400000e00ff */
[----:B---3--:R-:W-:Y:S01]  /*5e30*/  @P3 FFMA.FTZ R237, R239, R15, R237 ;  /* 0x0000000fefed3223 */ /* 0x008fe200000100ed */
[----:B------:R-:W-:Y:S01]  /*5e40*/  MOV R15, RZ ;  /* 0x000000ff000f7202 */ /* 0x000fe20000000f00 */
[----:B------:R-:W2:Y:S05]  /*5e50*/  SHFL.DOWN PT, R245, R228, 0x8, 0x1f ;  /* 0x09001f00e4f57f89 */ /* 0x000eaa00000e0000 */
[----:B------:R-:W-:Y:S01]  /*5e60*/  @!P0 LDS.64 R14, [R145.X8+0x1728] ;  /* 0x00172800910e8984 */ /* 0x000fe20000008a00 */
[----:B------:R-:W-:Y:S01]  /*5e70*/  ISETP.GE.AND P0, PT, R27, 0x10, PT ;  /* 0x000000101b00780c */ /* 0x000fe20003f06270 */
[----:B0-----:R-:W-:-:S02]  /*5e80*/  @!P4 FFMA.FTZ R227, R228, R247, R227 ;  /* 0x000000f7e4e3c223 */ /* 0x001fc400000100e3 */
[----:B-1----:R-:W-:Y:S01]  /*5e90*/  @P3 FMUL.FTZ R239, R239, R243 ;  /* 0x000000f3efef3220 */ /* 0x002fe20000410000 */
[----:B------:R-:W-:Y:S01]  /*5ea0*/  ISETP.GE.U32.AND P3, PT, R241, 0x10, PT ;  /* 0x00000010f100780c */ /* 0x000fe20003f66070 */
[----:B------:R-:W0:Y:S01]  /*5eb0*/  SHFL.UP PT, R243, R237, 0x10, RZ ;  /* 0x06000000edf37989 */ /* 0x000e2200000e00ff */
[----:B--2---:R-:W-:-:S03]  /*5ec0*/  @!P4 FMUL.FTZ R228, R228, R245 ;  /* 0x000000f5e4e4c220 */ /* 0x004fc60000410000 */
[----:B------:R-:W1:Y:S04]  /*5ed0*/  SHFL.UP PT, R241, R239, 0x10, RZ ;  /* 0x06000000eff17989 */ /* 0x000e6800000e00ff */
[----:B------:R-:W2:Y:S04]  /*5ee0*/  SHFL.DOWN PT, R247, R227, 0x10, 0x1f ;  /* 0x0a001f00e3f77f89 */ /* 0x000ea800000e0000 */
[----:B------:R-:W3:Y:S01]  /*5ef0*/  SHFL.DOWN PT, R245, R228, 0x10, 0x1f ;  /* 0x0a001f00e4f57f89 */ /* 0x000ee200000e0000 */
[C---:B0-----:R-:W-:Y:S02]  /*5f00*/  @P0 FFMA.FTZ R237, R239.reuse, R243, R237 ;  /* 0x000000f3efed0223 */ /* 0x041fe400000100ed */
[----:B-1----:R-:W-:-:S03]  /*5f10*/  @P0 FMUL.FTZ R239, R239, R241 ;  /* 0x000000f1efef0220 */ /* 0x002fc60000410000 */
[----:B------:R-:W-:Y:S01]  /*5f20*/  SHFL.UP PT, R243, R237, 0x1, RZ ;  /* 0x04200000edf37989 */ /* 0x000fe200000e00ff */
[----:B--2---:R-:W-:-:S03]  /*5f30*/  @!P3 FFMA.FTZ R227, R228, R247, R227 ;  /* 0x000000f7e4e3b223 */ /* 0x004fc600000100e3 */
[----:B------:R-:W-:Y:S01]  /*5f40*/  SHFL.UP PT, R241, R239, 0x1, RZ ;  /* 0x04200000eff17989 */ /* 0x000fe200000e00ff */
[----:B---3--:R-:W-:-:S03]  /*5f50*/  @!P3 FMUL.FTZ R228, R228, R245 ;  /* 0x000000f5e4e4b220 */ /* 0x008fc60000410000 */
[----:B------:R-:W-:Y:S04]  /*5f60*/  SHFL.IDX PT, R247, R15, RZ, 0x1f ;  /* 0x00001fff0ff77589 */ /* 0x000fe800000e0000 */
[----:B-----5:R-:W0:Y:S04]  /*5f70*/  SHFL.IDX PT, R245, R182, RZ, 0x1f ;  /* 0x00001fffb6f57589 */ /* 0x020e2800000e0000 */
[----:B------:R-:W-:Y:S04]  /*5f80*/  SHFL.DOWN PT, R251, R227, 0x1, 0x1f ;  /* 0x08201f00e3fb7f89 */ /* 0x000fe800000e0000 */
[----:B------:R-:W1:Y:S01]  /*5f90*/  SHFL.DOWN PT, R249, R228, 0x1, 0x1f ;  /* 0x08201f00e4f97f89 */ /* 0x000e6200000e0000 */
[----:B0-----:R-:W-:-:S04]  /*5fa0*/  @P1 FFMA.FTZ R245, R241, R245, R243 ;  /* 0x000000f5f1f51223 */ /* 0x001fc800000100f3 */
[----:B------:R-:W-:Y:S01]  /*5fb0*/  FFMA.FTZ R241, R179, R245, R13 ;  /* 0x000000f5b3f17223 */ /* 0x000fe2000001000d */
[----:B------:R-:W-:Y:S01]  /*5fc0*/  HFMA2.MMA R13, -RZ, RZ, 0, 0 ;  /* 0x00000000ff0d7435 */ /* 0x000fe200000001ff */
[----:B-1----:R-:W-:Y:S02]  /*5fd0*/  @P2 FFMA.FTZ R247, R249, R247, R251 ;  /* 0x000000f7f9f72223 */ /* 0x002fe400000100fb */
[----:B------:R-:W-:Y:S02]  /*5fe0*/  FFMA.FTZ R182, R202, R241, R195 ;  /* 0x000000f1cab67223 */ /* 0x000fe400000100c3 */
[----:B------:R-:W-:Y:S01]  /*5ff0*/  FFMA.FTZ R179, R247, R197, R12 ;  /* 0x000000c5f7b37223 */ /* 0x000fe2000001000c */
[----:B------:R-:W-:Y:S01]  /*6000*/  MOV R12, R26 ;  /* 0x0000001a000c7202 */ /* 0x000fe20000000f00 */
[----:B------:R-:W-:Y:S02]  /*6010*/  FFMA.FTZ R181, R150, -R181, R241 ;  /* 0x800000b596b57223 */ /* 0x000fe400000100f1 */
[----:B------:R-:W-:-:S02]  /*6020*/  IMAD R197, R204, c[0x0][0x298], RZ ;  /* 0x0000a600ccc57a24 */ /* 0x000fc400078e02ff */
[----:B------:R-:W-:Y:S02]  /*6030*/  FFMA.FTZ R241, R81, R241, RZ ;  /* 0x000000f151f17223 */ /* 0x000fe400000100ff */
[----:B------:R-:W-:Y:S02]  /*6040*/  FFMA.FTZ R191, R214, R182, R191 ;  /* 0x000000b6d6bf7223 */ /* 0x000fe400000100bf */
[----:B------:R-:W-:-:S04]  /*6050*/  IMAD.WIDE.U32 R12, R23, c[0x0][0x298], R12 ;  /* 0x0000a600170c7a25 */ /* 0x000fc800078e000c */
[----:B------:R-:W-:Y:S02]  /*6060*/  IMAD R197, R23, c[0x0][0x29c], R197 ;  /* 0x0000a70017c57a24 */ /* 0x000fe400078e02c5 */
[----:B------:R-:W-:Y:S02]  /*6070*/  FFMA.FTZ R241, R80, R182, R241 ;  /* 0x000000b650f17223 */ /* 0x000fe400000100f1 */
[----:B------:R-:W-:Y:S01]  /*6080*/  FFMA.FTZ R182, R148, -R183, R182 ;  /* 0x800000b794b67223 */ /* 0x000fe200000100b6 */
[----:B------:R-:W-:Y:S01]  /*6090*/  IADD3 R13, R13, R197, RZ ;  /* 0x000000c50d0d7210 */ /* 0x000fe20007ffe0ff */
[----:B------:R-:W-:Y:S02]  /*60a0*/  FFMA.FTZ R195, R213, R191, R252 ;  /* 0x000000bfd5c37223 */ /* 0x000fe400000100fc */
[----:B------:R-:W-:Y:S02]  /*60b0*/  FFMA.FTZ R183, R159, -R184, R191 ;  /* 0x800000b89fb77223 */ /* 0x000fe400000100bf */
[----:B------:R-:W-:-:S02]  /*60c0*/  FFMA.FTZ R184, R198, R179, R187 ;  /* 0x000000b3c6b87223 */ /* 0x000fc400000100bb */
[----:B------:R-:W-:Y:S02]  /*60d0*/  FFMA.FTZ R252, R82, R191, R241 ;  /* 0x000000bf52fc7223 */ /* 0x000fe400000100f1 */
[-C--:B------:R-:W-:Y:S02]  /*60e0*/  FFMA.FTZ R197, R212, R195.reuse, R185 ;  /* 0x000000c3d4c57223 */ /* 0x080fe400000100b9 */
[----:B------:R-:W-:Y:S02]  /*60f0*/  FFMA.FTZ R187, R215, R184, R248 ;  /* 0x000000b8d7bb7223 */ /* 0x000fe400000100f8 */
[----:B------:R-:W-:Y:S02]  /*6100*/  FFMA.FTZ R185, R161, -R250, R195 ;  /* 0x800000faa1b97223 */ /* 0x000fe400000100c3 */
[----:B------:R-:W-:Y:S02]  /*6110*/  FFMA.FTZ R191, R83, R195, R252 ;  /* 0x000000c353bf7223 */ /* 0x000fe400000100fc */
[----:B------:R-:W-:-:S02]  /*6120*/  FFMA.FTZ R195, R211, R197, R188 ;  /* 0x000000c5d3c37223 */ /* 0x000fc400000100bc */
[----:B------:R-:W-:Y:S02]  /*6130*/  FFMA.FTZ R188, R208, R187, R189 ;  /* 0x000000bbd0bc7223 */ /* 0x000fe400000100bd */
[----:B------:R-:W-:Y:S02]  /*6140*/  FFMA.FTZ R248, R84, R197, R191 ;  /* 0x000000c554f87223 */ /* 0x000fe400000100bf */
[-C--:B------:R-:W-:Y:S02]  /*6150*/  FFMA.FTZ R246, R231, R195.reuse, R246 ;  /* 0x000000c3e7f67223 */ /* 0x080fe400000100f6 */
[----:B------:R-:W-:Y:S02]  /*6160*/  FFMA.FTZ R191, R209, R188, R242 ;  /* 0x000000bcd1bf7223 */ /* 0x000fe400000100f2 */
[----:B------:R-:W-:Y:S02]  /*6170*/  FFMA.FTZ R189, R165, -R244, R195 ;  /* 0x800000f4a5bd7223 */ /* 0x000fe400000100c3 */
[----:B------:R-:W-:-:S02]  /*6180*/  FFMA.FTZ R195, R85, R195, R248 ;  /* 0x000000c355c37223 */ /* 0x000fc400000100f8 */
[-C--:B------:R-:W-:Y:S02]  /*6190*/  FFMA.FTZ R239, R17, R246.reuse, R192 ;  /* 0x000000f611ef7223 */ /* 0x080fe400000100c0 */
[----:B------:R-:W-:Y:S02]  /*61a0*/  FFMA.FTZ R192, R210, R191, R193 ;  /* 0x000000bfd2c07223 */ /* 0x000fe400000100c1 */
[----:B------:R-:W-:Y:S02]  /*61b0*/  FFMA.FTZ R242, R86, R246, R195 ;  /* 0x000000f656f27223 */ /* 0x000fe400000100c3 */
[----:B------:R-:W-:Y:S01]  /*61c0*/  FFMA.FTZ R195, R233, R192, R236 ;  /* 0x000000c0e9c37223 */ /* 0x000fe200000100ec */
[----:B------:R-:W-:Y:S01]  /*61d0*/  MOV R236, UR9 ;  /* 0x0000000900ec7c02 */ /* 0x000fe20008000f00 */
[----:B------:R-:W-:Y:S02]  /*61e0*/  FFMA.FTZ R240, R235, R239, R240 ;  /* 0x000000efebf07223 */ /* 0x000fe400000100f0 */
[----:B------:R-:W-:-:S02]  /*61f0*/  FFMA.FTZ R194, R19, R195, R194 ;  /* 0x000000c313c27223 */ /* 0x000fc400000100c2 */
[----:B------:R-:W-:Y:S02]  /*6200*/  FFMA.FTZ R186, R163, -R186, R197 ;  /* 0x800000baa3ba7223 */ /* 0x000fe400000100c5 */
[----:B------:R-:W-:Y:S02]  /*6210*/  FFMA.FTZ R196, R235, R194, R196 ;  /* 0x000000c2ebc47223 */ /* 0x000fe400000100c4 */
[----:B------:R-:W-:Y:S02]  /*6220*/  FFMA.FTZ R197, R171, -R234, R240 ;  /* 0x800000eaabc57223 */ /* 0x000fe400000100f0 */
[----:B------:R-:W-:Y:S01]  /*6230*/  FFMA.FTZ R232, R17, R196, R232 ;  /* 0x000000c411e87223 */ /* 0x000fe200000100e8 */
[----:B------:R-:W-:Y:S01]  /*6240*/  SHFL.IDX PT, R234, R227, RZ, 0x1f ;  /* 0x00001fffe3ea7589 */ /* 0x000fe200000e0000 */
[----:B------:R-:W-:Y:S02]  /*6250*/  FFMA.FTZ R193, R169, -R238, R239 ;  /* 0x800000eea9c17223 */ /* 0x000fe400000100ef */
[----:B------:R-:W-:-:S02]  /*6260*/  FFMA.FTZ R230, R231, R232, R230 ;  /* 0x000000e8e7e67223 */ /* 0x000fc400000100e6 */
[----:B------:R-:W0:Y:S01]  /*6270*/  SHFL.IDX PT, R231, R228, RZ, 0x1f ;  /* 0x00001fffe4e77589 */ /* 0x000e2200000e0000 */
[----:B------:R-:W-:Y:S02]  /*6280*/  FFMA.FTZ R239, R87, R239, R242 ;  /* 0x000000ef57ef7223 */ /* 0x000fe400000100f2 */
[----:B------:R-:W-:Y:S02]  /*6290*/  FFMA.FTZ R211, R211, R230, R220 ;  /* 0x000000e6d3d37223 */ /* 0x000fe400000100dc */
[-C--:B------:R-:W-:Y:S02]  /*62a0*/  FFMA.FTZ R237, R19, R240.reuse, R18 ;  /* 0x000000f013ed7223 */ /* 0x080fe40000010012 */
[----:B------:R-:W-:Y:S02]  /*62b0*/  FFMA.FTZ R212, R212, R211, R223 ;  /* 0x000000d3d4d47223 */ /* 0x000fe400000100df */
[----:B------:R-:W-:Y:S02]  /*62c0*/  FFMA.FTZ R239, R94, R240, R239 ;  /* 0x000000f05eef7223 */ /* 0x000fe400000100ef */
[----:B------:R-:W-:-:S02]  /*62d0*/  FFMA.FTZ R213, R213, R212, R226 ;  /* 0x000000d4d5d57223 */ /* 0x000fc400000100e2 */
[----:B------:R-:W-:Y:S02]  /*62e0*/  FFMA.FTZ R235, R233, R237, R16 ;  /* 0x000000ede9eb7223 */ /* 0x000fe40000010010 */
[----:B------:R-:W-:Y:S01]  /*62f0*/  FFMA.FTZ R225, R214, R213, R225 ;  /* 0x000000d5d6e17223 */ /* 0x000fe200000100e1 */
[----:B------:R-:W-:Y:S01]  /*6300*/  SHF.L.U32 R214, R26, 0x4, RZ ;  /* 0x000000041ad67819 */ /* 0x000fe200000006ff */
[----:B------:R-:W-:Y:S02]  /*6310*/  FFMA.FTZ R239, R96, R237, R239 ;  /* 0x000000ed60ef7223 */ /* 0x000fe400000100ef */
[----:B------:R-:W-:Y:S01]  /*6320*/  FFMA.FTZ R210, R210, R235, R219 ;  /* 0x000000ebd2d27223 */ /* 0x000fe200000100db */
[----:B------:R-:W-:Y:S01]  /*6330*/  LEA.HI.SX32 R214, R214, R214, 0x1b ;  /* 0x000000d6d6d67211 */ /* 0x000fe200078fdaff */
[----:B------:R-:W-:Y:S02]  /*6340*/  FFMA.FTZ R207, R202, R225, R207 ;  /* 0x000000e1cacf7223 */ /* 0x000fe400000100cf */
[----:B------:R-:W-:-:S02]  /*6350*/  FFMA.FTZ R239, R98, R235, R239 ;  /* 0x000000eb62ef7223 */ /* 0x000fc400000100ef */
[----:B------:R-:W-:Y:S02]  /*6360*/  FFMA.FTZ R209, R209, R210, R222 ;  /* 0x000000d2d1d17223 */ /* 0x000fe400000100de */
[----:B------:R-:W-:Y:S02]  /*6370*/  FMUL.FTZ R220, R207, R88 ;  /* 0x00000058cfdc7220 */ /* 0x000fe40000410000 */
[----:B------:R-:W-:Y:S02]  /*6380*/  IMAD R18, R205, c[0x0][0x2a0], RZ ;  /* 0x0000a800cd127a24 */ /* 0x000fe400078e02ff */
[----:B------:R-:W-:Y:S02]  /*6390*/  FFMA.FTZ R217, R174, -R217, R210 ;  /* 0x800000d9aed97223 */ /* 0x000fe400000100d2 */
[----:B------:R-:W-:Y:S02]  /*63a0*/  FFMA.FTZ R239, R100, R210, R239 ;  /* 0x000000d264ef7223 */ /* 0x000fe400000100ef */
[----:B------:R-:W-:-:S02]  /*63b0*/  FFMA.FTZ R221, R208, R209, R221 ;  /* 0x000000d1d0dd7223 */ /* 0x000fc400000100dd */
[----:B------:R-:W-:Y:S02]  /*63c0*/  FMUL.FTZ R223, R225, R89 ;  /* 0x00000059e1df7220 */ /* 0x000fe40000410000 */
[----:B------:R-:W-:Y:S02]  /*63d0*/  FFMA.FTZ R210, R181, R220, RZ ;  /* 0x000000dcb5d27223 */ /* 0x000fe400000100ff */
[----:B------:R-:W-:Y:S02]  /*63e0*/  IMAD R241, R25, c[0x0][0x2a4], R18 ;  /* 0x0000a90019f17a24 */ /* 0x000fe400078e0212 */
[----:B------:R-:W-:Y:S02]  /*63f0*/  FFMA.FTZ R215, R215, R221, R224 ;  /* 0x000000ddd7d77223 */ /* 0x000fe400000100e0 */
[----:B------:R-:W-:-:S04]  /*6400*/  IMAD.WIDE.U32 R18, R25, c[0x0][0x2a0], R12 ;  /* 0x0000a80019127a25 */ /* 0x000fc800078e000c */
[----:B------:R-:W-:Y:S01]  /*6410*/  FMUL.FTZ R224, R213, R90 ;  /* 0x0000005ad5e07220 */ /* 0x000fe20000410000 */
[----:B------:R-:W-:Y:S01]  /*6420*/  IADD3 R241, R19, R241, RZ ;  /* 0x000000f113f17210 */ /* 0x000fe20007ffe0ff */
[----:B------:R-:W-:Y:S01]  /*6430*/  FFMA.FTZ R219, R182, R223, R210 ;  /* 0x000000dfb6db7223 */ /* 0x000fe200000100d2 */
[C---:B------:R-:W-:Y:S01]  /*6440*/  LEA R12, P1, R18.reuse, c[0x0][0x318], 0x2 ;  /* 0x0000c600120c7a11 */ /* 0x040fe200078210ff */
[C---:B0-----:R-:W-:Y:S01]  /*6450*/  FFMA.FTZ R15, R231.reuse, R15, R234 ;  /* 0x0000000fe70f7223 */ /* 0x041fe200000100ea */
[C---:B------:R-:W-:Y:S01]  /*6460*/  IADD3 R16, P0, R18.reuse, UR9, RZ ;  /* 0x0000000912107c10 */ /* 0x040fe2000ff1e0ff */
[----:B------:R-:W-:Y:S01]  /*6470*/  FMUL.FTZ R14, R231, R14 ;  /* 0x0000000ee70e7220 */ /* 0x000fe20000410000 */
[----:B------:R-:W-:Y:S01]  /*6480*/  LEA.HI.X R13, R18, c[0x0][0x31c], R241, 0x2, P1 ;  /* 0x0000c700120d7a11 */ /* 0x000fe200008f14f1 */
[----:B------:R-:W-:Y:S02]  /*6490*/  FMUL.FTZ R202, R179, R120 ;  /* 0x00000078b3ca7220 */ /* 0x000fe40000410000 */
[----:B------:R-:W-:Y:S01]  /*64a0*/  FFMA.FTZ R218, R175, -R218, R209 ;  /* 0x800000daafda7223 */ /* 0x000fe200000100d1 */
[----:B------:R0:W-:Y:S01]  /*64b0*/  @!P5 STS.64 [R145.X8+0x1728], R14 ;  /* 0x0017280e9100d388 */ /* 0x0001e20000008a00 */
[----:B------:R-:W-:Y:S01]  /*64c0*/  FFMA.FTZ R208, R102, R209, R239 ;  /* 0x000000d166d07223 */ /* 0x000fe200000100ef */
[----:B------:R-:W-:Y:S01]  /*64d0*/  P2R R209, PR, RZ, 0x20 ;  /* 0x00000020ffd17803 */ /* 0x000fe20000000000 */
[----:B------:R-:W-:-:S02]  /*64e0*/  FMUL.FTZ R226, R212, R91 ;  /* 0x0000005bd4e27220 */ /* 0x000fc40000410000 */
[----:B------:R-:W-:Y:S02]  /*64f0*/  FFMA.FTZ R222, R183, R224, R219 ;  /* 0x000000e0b7de7223 */ /* 0x000fe400000100db */
[----:B------:R-:W-:Y:S02]  /*6500*/  IMAD R233, R31, -0x200, R20 ;  /* 0xfffffe001fe97824 */ /* 0x000fe400078e0214 */
[----:B------:R-:W-:Y:S02]  /*6510*/  FMUL.FTZ R209, R184, R115 ;  /* 0x00000073b8d17220 */ /* 0x000fe40000410000 */
[----:B------:R-:W-:Y:S01]  /*6520*/  FMUL.FTZ R227, R149, R202 ;  /* 0x000000ca95e37220 */ /* 0x000fe20000410000 */
[----:B------:R-:W-:Y:S01]  /*6530*/  SHF.R.S32.HI R17, RZ, 0x1f, R233 ;  /* 0x0000001fff117819 */ /* 0x000fe200000114e9 */
[----:B------:R-:W-:Y:S01]  /*6540*/  FMUL.FTZ R228, R211, R92 ;  /* 0x0000005cd3e47220 */ /* 0x000fe20000410000 */
[----:B------:R-:W-:Y:S01]  /*6550*/  LEA R18, P1, R233, R12, 0x2 ;  /* 0x0000000ce9127211 */ /* 0x000fe200078210ff */
[----:B0-----:R-:W-:Y:S01]  /*6560*/  FFMA.FTZ R15, R185, R226, R222 ;  /* 0x000000e2b90f7223 */ /* 0x001fe200000100de */
[----:B------:R0:W-:Y:S01]  /*6570*/  STS [R214.X4+0x46c], R227 ;  /* 0x00046ce3d6007388 */ /* 0x0001e20000004800 */
[----:B------:R-:W-:Y:S01]  /*6580*/  FMUL.FTZ R231, R180, R209 ;  /* 0x000000d1b4e77220 */ /* 0x000fe20000410000 */
[----:B------:R-:W-:Y:S01]  /*6590*/  LEA.HI.X R19, R233, R13, R17, 0x2, P1 ;  /* 0x0000000de9137211 */ /* 0x000fe200008f1411 */
[----:B------:R-:W-:Y:S01]  /*65a0*/  FFMA.FTZ R14, R186, R228, R15 ;  /* 0x000000e4ba0e7223 */ /* 0x000fe2000001000f */
[----:B------:R-:W-:Y:S01]  /*65b0*/  LEA.HI.X.SX32 R17, R236, R241, 0x1, P0 ;  /* 0x000000f1ec117211 */ /* 0x000fe200000f0eff */
[----:B------:R-:W-:Y:S01]  /*65c0*/  FFMA.FTZ R229, R172, -R229, R237 ;  /* 0x800000e5ace57223 */ /* 0x000fe200000100ed */
[----:B------:R-:W-:Y:S01]  /*65d0*/  MOV R237, UR21 ;  /* 0x0000001500ed7c02 */ /* 0x000fe20008000f00 */
[----:B------:R1:W-:Y:S01]  /*65e0*/  STS [R214.X4+0x468], R231 ;  /* 0x000468e7d6007388 */ /* 0x0003e20000004800 */
[----:B------:R-:W-:-:S02]  /*65f0*/  FFMA.FTZ R190, R167, -R190, R246 ;  /* 0x800000bea7be7223 */ /* 0x000fc400000100f6 */
[----:B0-----:R-:W-:Y:S02]  /*6600*/  FMUL.FTZ R227, R230, R93 ;  /* 0x0000005de6e37220 */ /* 0x001fe40000410000 */
[----:B------:R-:W-:-:S04]  /*6610*/  IMAD.WIDE.U32 R18, R237, c[0x0][0x2b0], R18 ;  /* 0x0000ac00ed127a25 */ /* 0x000fc800078e0012 */
[----:B------:R-:W-:Y:S02]  /*6620*/  FFMA.FTZ R15, R189, R227, R14 ;  /* 0x000000e3bd0f7223 */ /* 0x000fe4000001000e */
[----:B-1----:R-:W-:Y:S02]  /*6630*/  FMUL.FTZ R231, R232, R95 ;  /* 0x0000005fe8e77220 */ /* 0x002fe40000410000 */
[----:B------:R-:W-:Y:S02]  /*6640*/  FMUL.FTZ R237, R196, R97 ;  /* 0x00000061c4ed7220 */ /* 0x000fe40000410000 */
[----:B------:R-:W-:Y:S02]  /*6650*/  FFMA.FTZ R222, R190, R231, R15 ;  /* 0x000000e7bede7223 */ /* 0x000fe4000001000f */
[----:B------:R-:W-:Y:S02]  /*6660*/  FMUL.FTZ R15, R194, R99 ;  /* 0x00000063c20f7220 */ /* 0x000fe40000410000 */
[----:B------:R-:W-:-:S02]  /*6670*/  FFMA.FTZ R222, R193, R237, R222 ;  /* 0x000000edc1de7223 */ /* 0x000fc400000100de */
[----:B------:R-:W-:Y:S02]  /*6680*/  FFMA.FTZ R216, R173, -R216, R235 ;  /* 0x800000d8add87223 */ /* 0x000fe400000100eb */
[----:B------:R-:W-:Y:S02]  /*6690*/  FMUL.FTZ R235, R158, R231 ;  /* 0x000000e79eeb7220 */ /* 0x000fe40000410000 */
[-C--:B------:R-:W-:Y:S02]  /*66a0*/  FMUL.FTZ R231, R162, R15.reuse ;  /* 0x0000000fa2e77220 */ /* 0x080fe40000410000 */
[----:B------:R-:W-:Y:S01]  /*66b0*/  FFMA.FTZ R234, R197, R15, R222 ;  /* 0x0000000fc5ea7223 */ /* 0x000fe200000100de */
[----:B------:R-:W-:Y:S01]  /*66c0*/  MOV R15, UR9 ;  /* 0x00000009000f7c02 */ /* 0x000fe20008000f00 */
[----:B------:R-:W-:Y:S01]  /*66d0*/  FMUL.FTZ R210, R187, R110 ;  /* 0x0000006ebbd27220 */ /* 0x000fe20000410000 */
[----:B------:R0:W-:Y:S01]  /*66e0*/  STS [R214.X4+0x448], R235 ;  /* 0x000448ebd6007388 */ /* 0x0001e20000004800 */
        /* <DEDUP_REMOVED lines=8> */
[----:B------:R-:W-:-:S02]  /*6770*/  FMUL.FTZ R14, R191, R105 ;  /* 0x00000069bf0e7220 */ /* 0x000fc40000410000 */
[----:B------:R-:W-:Y:S01]  /*6780*/  FMUL.FTZ R243, R192, R103 ;  /* 0x00000067c0f37220 */ /* 0x000fe20000410000 */
[----:B------:R2:W-:Y:S01]  /*6790*/  STS [R214.X4+0x464], R245 ;  /* 0x000464f5d6007388 */ /* 0x0005e20000004800 */
[----:B------:R-:W-:Y:S02]  /*67a0*/  FMUL.FTZ R237, R156, R227 ;  /* 0x000000e39ced7220 */ /* 0x000fe40000410000 */
[----:B------:R-:W-:Y:S01]  /*67b0*/  FMUL.FTZ R247, R168, R14 ;  /* 0x0000000ea8f77220 */ /* 0x000fe20000410000 */
[----:B------:R3:W-:Y:S01]  /*67c0*/  STS [R214.X4+0x460], R241 ;  /* 0x000460f1d6007388 */ /* 0x0007e20000004800 */
[----:B0-----:R-:W-:Y:S02]  /*67d0*/  FMUL.FTZ R235, R155, R228 ;  /* 0x000000e49beb7220 */ /* 0x001fe40000410000 */
[----:B-1----:R-:W-:Y:S01]  /*67e0*/  FMUL.FTZ R239, R195, R101 ;  /* 0x00000065c3ef7220 */ /* 0x002fe20000410000 */
[----:B------:R0:W-:Y:S01]  /*67f0*/  STS [R214.X4+0x45c], R247 ;  /* 0x00045cf7d6007388 */ /* 0x0001e20000004800 */
[----:B------:R-:W-:-:S02]  /*6800*/  FMUL.FTZ R231, R154, R226 ;  /* 0x000000e29ae77220 */ /* 0x000fc40000410000 */
[----:B--2---:R-:W-:Y:S01]  /*6810*/  FMUL.FTZ R245, R166, R243 ;  /* 0x000000f3a6f57220 */ /* 0x004fe20000410000 */
[----:B------:R0:W-:Y:S01]  /*6820*/  STS [R214.X4+0x444], R237 ;  /* 0x000444edd6007388 */ /* 0x0001e20000004800 */
[----:B------:R-:W-:Y:S02]  /*6830*/  FMUL.FTZ R227, R151, R224 ;  /* 0x000000e097e37220 */ /* 0x000fe40000410000 */
[----:B---3--:R-:W-:Y:S01]  /*6840*/  FMUL.FTZ R241, R164, R239 ;  /* 0x000000efa4f17220 */ /* 0x008fe20000410000 */
[----:B------:R0:W-:Y:S01]  /*6850*/  STS [R214.X4+0x458], R245 ;  /* 0x000458f5d6007388 */ /* 0x0001e20000004800 */
[----:B------:R-:W-:Y:S02]  /*6860*/  FMUL.FTZ R223, R152, R223 ;  /* 0x000000df98df7220 */ /* 0x000fe40000410000 */
[----:B------:R-:W-:Y:S01]  /*6870*/  FMUL.FTZ R15, R153, R220 ;  /* 0x000000dc990f7220 */ /* 0x000fe20000410000 */
[----:B------:R0:W-:Y:S01]  /*6880*/  STS [R214.X4+0x454], R241 ;  /* 0x000454f1d6007388 */ /* 0x0001e20000004800 */
[----:B------:R-:W-:-:S03]  /*6890*/  FFMA.FTZ R239, R229, R239, R234 ;  /* 0x000000efe5ef7223 */ /* 0x000fc600000100ea */
        /* <DEDUP_REMOVED lines=18> */
.L_x_5358:
[----:B0-----:R-:W-:Y:S05]  /*69c0*/  BSYNC B0 ;  /* 0x0000000000007941 */ /* 0x001fea0003800000 */
.L_x_5357:
        /* <DEDUP_REMOVED lines=9> */
[----:B------:R0:W1:Y:S01]  /*6a60*/  LDS R17, [R16.X4+0x4b0] ;  /* 0x0004b00010117984 */ /* 0x0000620000004800 */
[----:B------:R-:W-:Y:S01]  /*6a70*/  FFMA.FTZ R208, R104, R221, R208 ;  /* 0x000000dd68d07223 */ /* 0x000fe200000100d0 */
[----:B------:R-:W-:Y:S01]  /*6a80*/  BSSY B0, `(.L_x_5359) ;  /* 0x0000014000007945 */ /* 0x000fe20003800000 */
[----:B------:R-:W-:Y:S01]  /*6a90*/  FFMA.FTZ R239, R199, R210, R239 ;  /* 0x000000d2c7ef7223 */ /* 0x000fe200000100ef */
[----:B------:R-:W-:Y:S01]  /*6aa0*/  UIMAD UR8, UR21, UR13, UR8 ;  /* 0x0000000d150872a4 */ /* 0x000fe2000f8e0208 */
[----:B------:R-:W-:Y:S01]  /*6ab0*/  FFMA.FTZ R200, R177, -R200, R215 ;  /* 0x800000c8b1c87223 */ /* 0x000fe200000100d7 */
[----:B------:R-:W-:Y:S01]  /*6ac0*/  IADD3 R147, R26, 0x40, RZ ;  /* 0x000000401a937810 */ /* 0x000fe20007ffe0ff */
[----:B------:R-:W-:-:S02]  /*6ad0*/  FFMA.FTZ R201, R178, -R201, R203 ;  /* 0x800000c9b2c97223 */ /* 0x000fc400000100cb */
[----:B------:R-:W-:Y:S01]  /*6ae0*/  FFMA.FTZ R208, R106, R215, R208 ;  /* 0x000000d76ad07223 */ /* 0x000fe200000100d0 */
[----:B------:R-:W-:Y:S01]  /*6af0*/  IADD3 R19, R19, UR8, RZ ;  /* 0x0000000813137c10 */ /* 0x000fe2000fffe0ff */
[----:B------:R-:W-:Y:S02]  /*6b00*/  FMUL.FTZ R203, R108, R203 ;  /* 0x000000cb6ccb7220 */ /* 0x000fe40000410000 */
[----:B------:R-:W-:Y:S02]  /*6b10*/  FFMA.FTZ R239, R200, R209, R239 ;  /* 0x000000d1c8ef7223 */ /* 0x000fe400000100ef */
[----:B------:R-:W-:Y:S02]  /*6b20*/  FMUL.FTZ R202, R201, R202 ;  /* 0x000000cac9ca7220 */ /* 0x000fe40000410000 */
[----:B------:R-:W-:Y:S01]  /*6b30*/  FADD.FTZ R14, R208, R203 ;  /* 0x000000cbd00e7221 */ /* 0x000fe20000010000 */
[----:B------:R-:W-:Y:S01]  /*6b40*/  IADD3 R203, R26, 0x60, RZ ;  /* 0x000000601acb7810 */ /* 0x000fe20007ffe0ff */
[----:B------:R-:W-:Y:S01]  /*6b50*/  FADD.FTZ R15, R239, R202 ;  /* 0x000000caef0f7221 */ /* 0x000fe20000010000 */
[----:B------:R-:W-:Y:S05]  /*6b60*/  @!P0 BRA `(.L_x_5360) ;  /* 0x0000005000008947 */ /* 0x000fea0003800000 */
[----:B0-----:R-:W-:Y:S01]  /*6b70*/  IMAD.WIDE R12, R233, 0x4, R12 ;  /* 0x00000004e90c7825 */ /* 0x001fe200078e020c */
[----:B------:R-:W-:-:S05]  /*6b80*/  MOV R209, UR21 ;  /* 0x0000001500d17c02 */ /* 0x000fca0008000f00 */
[----:B------:R-:W-:-:S05]  /*6b90*/  IMAD.WIDE.U32 R12, R209, c[0x0][0x2b0], R12 ;  /* 0x0000ac00d10c7a25 */ /* 0x000fca00078e000c */
[----:B------:R-:W-:-:S05]  /*6ba0*/  IADD3 R13, R13, UR8, RZ ;  /* 0x000000080d0d7c10 */ /* 0x000fca000fffe0ff */
[----:B-1----:R0:W-:Y:S02]  /*6bb0*/  RED.E.ADD.F32.FTZ.RN.STRONG.GPU [R12.64+-0x780], R17 ;  /* 0xfff880110c00798e */ /* 0x0021e4000c10e78e */
.L_x_5360:
[----:B0-----:R-:W-:Y:S05]  /*6bc0*/  BSYNC B0 ;  /* 0x0000000000007941 */ /* 0x001fea0003800000 */
.L_x_5359:
        /* <DEDUP_REMOVED lines=14> */
.L_x_5362:
[----:B------:R-:W-:Y:S05]  /*6cb0*/  BSYNC B0 ;  /* 0x0000000000007941 */ /* 0x000fea0003800000 */
.L_x_5361:
[----:B------:R-:W2:Y:S01]  /*6cc0*/  LDS R203, [R203.X4+0x5b0] ;  /* 0x0005b000cbcb7984 */ /* 0x000ea20000004800 */
[----:B------:R-:W-:Y:S01]  /*6cd0*/  BSSY B0, `(.L_x_5363) ;  /* 0x0000005000007945 */ /* 0x000fe20003800000 */
[----:B-1----:R-:W-:Y:S02]  /*6ce0*/  IADD3 R17, R26, 0xa0, RZ ;  /* 0x000000a01a117810 */ /* 0x002fe40007ffe0ff */
[----:B------:R-:W-:Y:S01]  /*6cf0*/  LEA.HI.SX32 R13, R13, R26, 0x1b ;  /* 0x0000001a0d0d7211 */ /* 0x000fe200078fdaff */
[----:B------:R-:W-:Y:S05]  /*6d00*/  @!P0 BRA `(.L_x_5364) ;  /* 0x0000001000008947 */ /* 0x000fea0003800000 */
[----:B--2---:R1:W-:Y:S02]  /*6d10*/  RED.E.ADD.F32.FTZ.RN.STRONG.GPU [R18.64+-0x680], R203 ;  /* 0xfff980cb1200798e */ /* 0x0043e4000c10e78e */
.L_x_5364:
[----:B------:R-:W-:Y:S05]  /*6d20*/  BSYNC B0 ;  /* 0x0000000000007941 */ /* 0x000fea0003800000 */
.L_x_5363:
[----:B------:R-:W3:Y:S01]  /*6d30*/  LDS R13, [R13.X4+0x630] ;  /* 0x000630000d0d7984 */ /* 0x000ee20000004800 */
[----:B------:R-:W-:Y:S01]  /*6d40*/  BSSY B0, `(.L_x_5365) ;  /* 0x0000005000007945 */ /* 0x000fe20003800000 */
[----:B0-----:R-:W-:-:S02]  /*6d50*/  IADD3 R147, R26, 0xc0, RZ ;  /* 0x000000c01a937810 */ /* 0x001fc40007ffe0ff */
[----:B------:R-:W-:Y:S01]  /*6d60*/  LEA.HI.SX32 R17, R17, R26, 0x1b ;  /* 0x0000001a11117211 */ /* 0x000fe200078fdaff */
[----:B------:R-:W-:Y:S05]  /*6d70*/  @!P1 BRA `(.L_x_5366) ;  /* 0x0000001000009947 */ /* 0x000fea0003800000 */
[----:B---3--:R0:W-:Y:S02]  /*6d80*/  RED.E.ADD.F32.FTZ.RN.STRONG.GPU [R18.64+-0x600], R13 ;  /* 0xfffa000d1200798e */ /* 0x0081e4000c10e78e */
.L_x_5366:
[----:B------:R-:W-:Y:S05]  /*6d90*/  BSYNC B0 ;  /* 0x0000000000007941 */ /* 0x000fea0003800000 */
.L_x_5365:
[----:B------:R-:W4:Y:S01]  /*6da0*/  LDS R17, [R17.X4+0x6b0] ;  /* 0x0006b00011117984 */ /* 0x000f220000004800 */
[----:B------:R-:W-:Y:S01]  /*6db0*/  BSSY B0, `(.L_x_5367) ;  /* 0x0000005000007945 */ /* 0x000fe20003800000 */
[----:B0--3--:R-:W-:Y:S02]  /*6dc0*/  IADD3 R13, R26, 0xe0, RZ ;  /* 0x000000e01a0d7810 */ /* 0x009fe40007ffe0ff */
[----:B------:R-:W-:Y:S01]  /*6dd0*/  LEA.HI.SX32 R147, R147, R26, 0x1b ;  /* 0x0000001a93937211 */ /* 0x000fe200078fdaff */
[----:B------:R-:W-:Y:S05]  /*6de0*/  @!P2 BRA `(.L_x_5368) ;  /* 0x000000100000a947 */ /* 0x000fea0003800000 */
[----:B----4-:R0:W-:Y:S02]  /*6df0*/  RED.E.ADD.F32.FTZ.RN.STRONG.GPU [R18.64+-0x580], R17 ;  /* 0xfffa80111200798e */ /* 0x0101e4000c10e78e */
.L_x_5368:
[----:B------:R-:W-:Y:S05]  /*6e00*/  BSYNC B0 ;  /* 0x0000000000007941 */ /* 0x000fea0003800000 */
.L_x_5367:
[----:B------:R-:W3:Y:S01]  /*6e10*/  LDS R147, [R147.X4+0x730] ;  /* 0x0007300093937984 */ /* 0x000ee20000004800 */
[----:B------:R-:W-:Y:S01]  /*6e20*/  BSSY B0, `(.L_x_5369) ;  /* 0x0000005000007945 */ /* 0x000fe20003800000 */
[----:B0---4-:R-:W-:Y:S02]  /*6e30*/  IADD3 R17, R26, 0x100, RZ ;  /* 0x000001001a117810 */ /* 0x011fe40007ffe0ff */
[----:B------:R-:W-:Y:S01]  /*6e40*/  LEA.HI.SX32 R13, R13, R26, 0x1b ;  /* 0x0000001a0d0d7211 */ /* 0x000fe200078fdaff */
[----:B------:R-:W-:Y:S05]  /*6e50*/  @!P3 BRA `(.L_x_5370) ;  /* 0x000000100000b947 */ /* 0x000fea0003800000 */
[----:B---3--:R0:W-:Y:S02]  /*6e60*/  RED.E.ADD.F32.FTZ.RN.STRONG.GPU [R18.64+-0x500], R147 ;  /* 0xfffb00931200798e */ /* 0x0081e4000c10e78e */
.L_x_5370:
[----:B------:R-:W-:Y:S05]  /*6e70*/  BSYNC B0 ;  /* 0x0000000000007941 */ /* 0x000fea0003800000 */
.L_x_5369:
[----:B------:R-:W4:Y:S01]  /*6e80*/  LDS R13, [R13.X4+0x7b0] ;  /* 0x0007b0000d0d7984 */ /* 0x000f220000004800 */
[----:B------:R-:W-:Y:S01]  /*6e90*/  BSSY B0, `(.L_x_5371) ;  /* 0x0000004000007945 */ /* 0x000fe20003800000 */
[----:B------:R-:W-:Y:S01]  /*6ea0*/  LEA.HI.SX32 R17, R17, R26, 0x1b ;  /* 0x0000001a11117211 */ /* 0x000fe200078fdaff */
[----:B------:R-:W-:Y:S05]  /*6eb0*/  @!P4 BRA `(.L_x_5372) ;  /* 0x000000100000c947 */ /* 0x000fea0003800000 */
[----:B----4-:R4:W-:Y:S02]  /*6ec0*/  RED.E.ADD.F32.FTZ.RN.STRONG.GPU [R18.64+-0x480], R13 ;  /* 0xfffb800d1200798e */ /* 0x0109e4000c10e78e */
.L_x_5372:
[----:B------:R-:W-:Y:S05]  /*6ed0*/  BSYNC B0 ;  /* 0x0000000000007941 */ /* 0x000fea0003800000 */
.L_x_5371:
[----:B------:R-:W0:Y:S01]  /*6ee0*/  LDS R17, [R17.X4+0x830] ;  /* 0x0008300011117984 */ /* 0x000e220000004800 */
[----:B------:R-:W-:Y:S01]  /*6ef0*/  BSSY B0, `(.L_x_5373) ;  /* 0x0000005000007945 */ /* 0x000fe20003800000 */
[----:B----4-:R-:W-:-:S02]  /*6f00*/  IADD3 R13, R26, 0x120, RZ ;  /* 0x000001201a0d7810 */ /* 0x010fc40007ffe0ff */
[----:B0--3--:R-:W-:Y:S01]  /*6f10*/  IADD3 R147, R26, 0x140, RZ ;  /* 0x000001401a937810 */ /* 0x009fe20007ffe0ff */
[----:B------:R-:W-:Y:S05]  /*6f20*/  @!P5 BRA `(.L_x_5374) ;  /* 0x000000100000d947 */ /* 0x000fea0003800000 */
[----:B------:R0:W-:Y:S02]  /*6f30*/  RED.E.ADD.F32.FTZ.RN.STRONG.GPU [R18.64+-0x400], R17 ;  /* 0xfffc00111200798e */ /* 0x0001e4000c10e78e */
.L_x_5374:
[----:B------:R-:W-:Y:S05]  /*6f40*/  BSYNC B0 ;  /* 0x0000000000007941 */ /* 0x000fea0003800000 */
.L_x_5373:
        /* <DEDUP_REMOVED lines=14> */
.L_x_5376:
[----:B------:R-:W-:Y:S05]  /*7030*/  BSYNC B0 ;  /* 0x0000000000007941 */ /* 0x000fea0003800000 */
.L_x_5375:
[----:B------:R-:W3:Y:S01]  /*7040*/  LDS R147, [R147.X4+0x930] ;  /* 0x0009300093937984 */ /* 0x000ee20000004800 */
[----:B------:R-:W-:Y:S01]  /*7050*/  BSSY B0, `(.L_x_5377) ;  /* 0x0000005000007945 */ /* 0x000fe20003800000 */
[----:B0-----:R-:W-:-:S02]  /*7060*/  IADD3 R13, R26, 0x180, RZ ;  /* 0x000001801a0d7810 */ /* 0x001fc40007ffe0ff */
[----:B------:R-:W-:Y:S01]  /*7070*/  LEA.HI.SX32 R17, R17, R26, 0x1b ;  /* 0x0000001a11117211 */ /* 0x000fe200078fdaff */
[----:B------:R-:W-:Y:S05]  /*7080*/  @!P0 BRA `(.L_x_5378) ;  /* 0x0000001000008947 */ /* 0x000fea0003800000 */
[----:B---3--:R0:W-:Y:S02]  /*7090*/  RED.E.ADD.F32.FTZ.RN.STRONG.GPU [R18.64+-0x300], R147 ;  /* 0xfffd00931200798e */ /* 0x0081e4000c10e78e */
.L_x_5378:
[----:B------:R-:W-:Y:S05]  /*70a0*/  BSYNC B0 ;  /* 0x0000000000007941 */ /* 0x000fea0003800000 */
.L_x_5377:
[----:B------:R-:W4:Y:S01]  /*70b0*/  LDS R17, [R17.X4+0x9b0] ;  /* 0x0009b00011117984 */ /* 0x000f220000004800 */
[----:B------:R-:W-:Y:S01]  /*70c0*/  BSSY B0, `(.L_x_5379) ;  /* 0x0000005000007945 */ /* 0x000fe20003800000 */
[----:B0--3--:R-:W-:Y:S02]  /*70d0*/  IADD3 R147, R26, 0x1a0, RZ ;  /* 0x000001a01a937810 */ /* 0x009fe40007ffe0ff */
[----:B------:R-:W-:Y:S01]  /*70e0*/  LEA.HI.SX32 R13, R13, R26, 0x1b ;  /* 0x0000001a0d0d7211 */ /* 0x000fe200078fdaff */
[----:B------:R-:W-:Y:S05]  /*70f0*/  @!P1 BRA `(.L_x_5380) ;  /* 0x0000001000009947 */ /* 0x000fea0003800000 */
[----:B----4-:R0:W-:Y:S02]  /*7100*/  RED.E.ADD.F32.FTZ.RN.STRONG.GPU [R18.64+-0x280], R17 ;  /* 0xfffd80111200798e */ /* 0x0101e4000c10e78e */
.L_x_5380:
[----:B------:R-:W-:Y:S05]  /*7110*/  BSYNC B0 ;  /* 0x0000000000007941 */ /* 0x000fea0003800000 */
.L_x_5379:
[----:B------:R-:W3:Y:S01]  /*7120*/  LDS R13, [R13.X4+0xa30] ;  /* 0x000a30000d0d7984 */ /* 0x000ee20000004800 */
[----:B------:R-:W-:Y:S01]  /*7130*/  BSSY B0, `(.L_x_5381) ;  /* 0x0000005000007945 */ /* 0x000fe20003800000 */
[----:B0---4-:R-:W-:Y:S02]  /*7140*/  IADD3 R17, R26, 0x1c0, RZ ;  /* 0x000001c01a117810 */ /* 0x011fe40007ffe0ff */
[----:B------:R-:W-:Y:S01]  /*7150*/  LEA.HI.SX32 R147, R147, R26, 0x1b ;  /* 0x0000001a93937211 */ /* 0x000fe200078fdaff */
[----:B------:R-:W-:Y:S05]  /*7160*/  @!P2 BRA `(.L_x_5382) ;  /* 0x000000100000a947 */ /* 0x000fea0003800000 */
[----:B---3--:R0:W-:Y:S02]  /*7170*/  RED.E.ADD.F32.FTZ.RN.STRONG.GPU [R18.64+-0x200], R13 ;  /* 0xfffe000d1200798e */ /* 0x0081e4000c10e78e */
.L_x_5382:
[----:B------:R-:W-:Y:S05]  /*7180*/  BSYNC B0 ;  /* 0x0000000000007941 */ /* 0x000fea0003800000 */
.L_x_5381:
[----:B------:R-:W4:Y:S01]  /*7190*/  LDS R147, [R147.X4+0xab0] ;  /* 0x000ab00093937984 */ /* 0x000f220000004800 */
[----:B------:R-:W-:Y:S01]  /*71a0*/  BSSY B0, `(.L_x_5383) ;  /* 0x0000005000007945 */ /* 0x000fe20003800000 */
[----:B0--3--:R-:W-:-:S02]  /*71b0*/  IADD3 R13, R26, 0x1e0, RZ ;  /* 0x000001e01a0d7810 */ /* 0x009fc40007ffe0ff */
[----:B------:R-:W-:Y:S01]  /*71c0*/  LEA.HI.SX32 R17, R17, R26, 0x1b ;  /* 0x0000001a11117211 */ /* 0x000fe200078fdaff */
[----:B------:R-:W-:Y:S05]  /*71d0*/  @!P3 BRA `(.L_x_5384) ;  /* 0x000000100000b947 */ /* 0x000fea0003800000 */
[----:B----4-:R0:W-:Y:S02]  /*71e0*/  RED.E.ADD.F32.FTZ.RN.STRONG.GPU [R18.64+-0x180], R147 ;  /* 0xfffe80931200798e */ /* 0x0101e4000c10e78e */
.L_x_5384:
[----:B------:R-:W-:Y:S05]  /*71f0*/  BSYNC B0 ;  /* 0x0000000000007941 */ /* 0x000fea0003800000 */
.L_x_5383:
[----:B------:R-:W3:Y:S01]  /*7200*/  LDS R17, [R17.X4+0xb30] ;  /* 0x000b300011117984 */ /* 0x000ee20000004800 */
[----:B------:R-:W-:Y:S01]  /*7210*/  BSSY B0, `(.L_x_5385) ;  /* 0x0000004000007945 */ /* 0x000fe20003800000 */
[----:B------:R-:W-:Y:S01]  /*7220*/  LEA.HI.SX32 R13, R13, R26, 0x1b ;  /* 0x0000001a0d0d7211 */ /* 0x000fe200078fdaff */
[----:B------:R-:W-:Y:S05]  /*7230*/  @!P4 BRA `(.L_x_5386) ;  /* 0x000000100000c947 */ /* 0x000fea0003800000 */
[----:B---3--:R3:W-:Y:S02]  /*7240*/  RED.E.ADD.F32.FTZ.RN.STRONG.GPU [R18.64+-0x100], R17 ;  /* 0xffff00111200798e */ /* 0x0087e4000c10e78e */
.L_x_5386:
[----:B------:R-:W-:Y:S05]  /*7250*/  BSYNC B0 ;  /* 0x0000000000007941 */ /* 0x000fea0003800000 */
.L_x_5385:
[----:B------:R-:W0:Y:S01]  /*7260*/  LDS R13, [R13.X4+0xbb0] ;  /* 0x000bb0000d0d7984 */ /* 0x000e220000004800 */
[----:B------:R-:W-:Y:S01]  /*7270*/  BSSY B0, `(.L_x_5387) ;  /* 0x0000003000007945 */ /* 0x000fe20003800000 */
[----:B------:R-:W-:Y:S05]  /*7280*/  @!P5 BRA `(.L_x_5388) ;  /* 0x000000100000d947 */ /* 0x000fea0003800000 */
[----:B0-----:R0:W-:Y:S02]  /*7290*/  RED.E.ADD.F32.FTZ.RN.STRONG.GPU [R18.64+-0x80], R13 ;  /* 0xffff800d1200798e */ /* 0x0011e4000c10e78e */
.L_x_5388:
[----:B------:R-:W-:Y:S05]  /*72a0*/  BSYNC B0 ;  /* 0x0000000000007941 */ /* 0x000fea0003800000 */
.L_x_5387:
[----:B------:R-:W5:Y:S01]  /*72b0*/  SHFL.DOWN PT, R12, R15, 0x1, 0x1f ;  /* 0x08201f000f0c7f89 */ /* 0x000f6200000e0000 */
[----:B------:R-:W-:Y:S01]  /*72c0*/  ISETP.GT.AND P0, PT, R27, 0x1e, PT ;  /* 0x0000001e1b00780c */ /* 0x000fe20003f04270 */
[----:B------:R-:W-:Y:S01]  /*72d0*/  FMUL.FTZ R171, R171, R194 ;  /* 0x000000c2abab7220 */ /* 0x000fe20000410000 */
[----:B------:R-:W-:Y:S01]  /*72e0*/  ISETP.NE.AND P1, PT, R27, RZ, PT ;  /* 0x000000ff1b00720c */ /* 0x000fe20003f25270 */
[----:B0-----:R-:W0:Y:S01]  /*72f0*/  SHFL.DOWN PT, R13, R14, 0x1, 0x1f ;  /* 0x08201f000e0d7f89 */ /* 0x001e2200000e0000 */
[----:B------:R-:W-:Y:S01]  /*7300*/  FMUL.FTZ R16, R146, R195 ;  /* 0x000000c392107220 */ /* 0x000fe20000410000 */
[----:B------:R-:W-:Y:S01]  /*7310*/  ISETP.NE.AND P2, PT, R26, RZ, PT ;  /* 0x000000ff1a00720c */ /* 0x000fe20003f45270 */
[----:B------:R-:W-:Y:S01]  /*7320*/  FFMA.FTZ R136, R171, R99, R136 ;  /* 0x00000063ab887223 */ /* 0x000fe20000010088 */
        /* <DEDUP_REMOVED lines=15> */
[----:B------:R-:W5:Y:S01]  /*7420*/  SHFL.DOWN PT, R13, R14, 0x2, 0x1f ;  /* 0x08401f000e0d7f89 */ /* 0x000f6200000e0000 */
[----:B------:R-:W-:-:S02]  /*7430*/  FMUL.FTZ R16, R199, R16 ;  /* 0x00000010c7107220 */ /* 0x000fc40000410000 */
[----:B------:R-:W-:Y:S02]  /*7440*/  FMUL.FTZ R212, R146, R212 ;  /* 0x000000d492d47220 */ /* 0x000fe40000410000 */
[----:B------:R-:W-:Y:S02]  /*7450*/  FFMA.FTZ R142, R177, R115, R142 ;  /* 0x00000073b18e7223 */ /* 0x000fe4000001008e */
[----:B------:R-:W-:Y:S02]  /*7460*/  FFMA.FTZ R141, R176, R110, R141 ;  /* 0x0000006eb08d7223 */ /* 0x000fe4000001008d */
[----:B------:R-:W-:Y:S02]  /*7470*/  FMUL.FTZ R173, R173, R192 ;  /* 0x000000c0adad7220 */ /* 0x000fe40000410000 */
[----:B------:R-:W-:Y:S02]  /*7480*/  FFMA.FTZ R176, R157, R176, R16 ;  /* 0x000000b09db07223 */ /* 0x000fe40000010010 */
[----:B------:R-:W-:-:S02]  /*7490*/  FMUL.FTZ R172, R172, R195 ;  /* 0x000000c3acac7220 */ /* 0x000fc40000410000 */
[----:B------:R-:W-:Y:S02]  /*74a0*/  FMUL.FTZ R174, R174, R191 ;  /* 0x000000bfaeae7220 */ /* 0x000fe40000410000 */
[----:B------:R-:W-:Y:S02]  /*74b0*/  FMUL.FTZ R175, R175, R188 ;  /* 0x000000bcafaf7220 */ /* 0x000fe40000410000 */
[----:B------:R-:W-:Y:S02]  /*74c0*/  FMUL.FTZ R230, R189, R230 ;  /* 0x000000e6bde67220 */ /* 0x000fe40000410000 */
[----:B0-----:R-:W-:Y:S02]  /*74d0*/  @!P0 FADD.FTZ R15, R15, R12 ;  /* 0x0000000c0f0f8221 */ /* 0x001fe40000010000 */
[----:B------:R-:W-:Y:S02]  /*74e0*/  FMUL.FTZ R12, R146, R194 ;  /* 0x000000c2920c7220 */ /* 0x000fe40000410000 */
[----:B-----5:R-:W-:Y:S01]  /*74f0*/  @!P0 FADD.FTZ R14, R14, R13 ;  /* 0x0000000d0e0e8221 */ /* 0x020fe20000010000 */
[----:B-1-3--:R-:W0:Y:S01]  /*7500*/  SHFL.DOWN PT, R18, R15, 0x4, 0x1f ;  /* 0x08801f000f127f89 */ /* 0x00ae2200000e0000 */
[----:B------:R-:W-:Y:S01]  /*7510*/  ISETP.GT.AND P0, PT, R27, 0x1b, PT ;  /* 0x0000001b1b00780c */ /* 0x000fe20003f04270 */
[----:B------:R-:W-:-:S02]  /*7520*/  FMUL.FTZ R12, R197, R12 ;  /* 0x0000000cc50c7220 */ /* 0x000fc40000410000 */
[----:B------:R-:W1:Y:S01]  /*7530*/  SHFL.DOWN PT, R17, R14, 0x4, 0x1f ;  /* 0x08801f000e117f89 */ /* 0x000e6200000e0000 */
        /* <DEDUP_REMOVED lines=19> */
[----:B------:R-:W-:-:S02]  /*7670*/  FFMA.FTZ R13, R158, R167, R13 ;  /* 0x000000a79e0d7223 */ /* 0x000fc4000001000d */
[----:B------:R-:W-:Y:S02]  /*7680*/  FFMA.FTZ R133, R12, R92, R133 ;  /* 0x0000005c0c857223 */ /* 0x000fe40000010085 */
[----:B------:R-:W-:Y:S02]  /*7690*/  FFMA.FTZ R211, R155, R12, R211 ;  /* 0x0000000c9bd37223 */ /* 0x000fe400000100d3 */
[C---:B------:R-:W-:Y:S02]  /*76a0*/  FMUL.FTZ R12, R146.reuse, R213 ;  /* 0x000000d5920c7220 */ /* 0x040fe40000410000 */
[----:B------:R-:W-:Y:S02]  /*76b0*/  FADD.FTZ R122, R13, R122 ;  /* 0x0000007a0d7a7221 */ /* 0x000fe40000010000 */
        /* <DEDUP_REMOVED lines=12> */
[----:B------:R-:W-:Y:S02]  /*7780*/  FMUL.FTZ R16, R159, R213 ;  /* 0x000000d59f107220 */ /* 0x000fe40000410000 */
[----:B------:R-:W-:Y:S02]  /*7790*/  FMUL.FTZ R178, R178, R179 ;  /* 0x000000b3b2b27220 */ /* 0x000fe40000410000 */
[----:B------:R-:W-:Y:S02]  /*77a0*/  FMUL.FTZ R150, R150, R207 ;  /* 0x000000cf96967220 */ /* 0x000fe40000410000 */
        /* <DEDUP_REMOVED lines=8> */
[----:B------:R-:W-:Y:S01]  /*7830*/  MOV R12, R15 ;  /* 0x0000000f000c7202 */ /* 0x000fe20000000f00 */
[----:B------:R-:W-:-:S02]  /*7840*/  FMUL.FTZ R15, R148, R225 ;  /* 0x000000e1940f7220 */ /* 0x000fc40000410000 */
[C---:B------:R-:W-:Y:S01]  /*7850*/  FMUL.FTZ R225, R146.reuse, R225 ;  /* 0x000000e192e17220 */ /* 0x040fe20000410000 */
[----:B------:R-:W-:Y:S01]  /*7860*/  MOV R13, R14 ;  /* 0x0000000e000d7202 */ /* 0x000fe20000000f00 */
[----:B------:R-:W-:Y:S02]  /*7870*/  FMUL.FTZ R146, R146, R207 ;  /* 0x000000cf92927220 */ /* 0x000fe40000410000 */
[----:B------:R-:W-:Y:S02]  /*7880*/  FMUL.FTZ R18, R201, R18 ;  /* 0x00000012c9127220 */ /* 0x000fe40000410000 */
[----:B------:R-:W-:Y:S01]  /*7890*/  FMUL.FTZ R225, R182, R225 ;  /* 0x000000e1b6e17220 */ /* 0x000fe20000410000 */
[----:B------:R0:W-:Y:S01]  /*78a0*/  @!P1 STS.64 [0xc78], R12 ;  /* 0x000c780cff009388 */ /* 0x0001e20000000a00 */
        /* <DEDUP_REMOVED lines=10> */
[----:B------:R-:W-:Y:S02]  /*7950*/  FFMA.FTZ R134, R167, R95, R134 ;  /* 0x0000005fa7867223 */ /* 0x000fe40000010086 */
[----:B------:R-:W-:Y:S02]  /*7960*/  FFMA.FTZ R139, R174, R105, R139 ;  /* 0x00000069ae8b7223 */ /* 0x000fe4000001008b */
[----:B------:R-:W-:Y:S02]  /*7970*/  FADD.FTZ R116, R173, R116 ;  /* 0x00000074ad747221 */ /* 0x000fe40000010000 */
        /* <DEDUP_REMOVED lines=28> */
.L_x_5390:
[----:B0-----:R-:W-:Y:S05]  /*7b40*/  BSYNC B0 ;  /* 0x0000000000007941 */ /* 0x001fea0003800000 */
.L_x_5389:
[----:B------:R-:W-:Y:S01]  /*7b50*/  IADD3 R145, R145, 0x1, RZ ;  /* 0x0000000191917810 */ /* 0x000fe20007ffe0ff */
[----:B------:R-:W-:-:S03]  /*7b60*/  UIADD3 UR6, UP0, UR6, 0x1, URZ ;  /* 0x0000000106067890 */ /* 0x000fc6000ff1e03f */
[----:B------:R-:W-:Y:S01]  /*7b70*/  ISETP.GE.AND P0, PT, R145, c[0x0][0x16c], PT ;  /* 0x00005b0091007a0c */ /* 0x000fe20003f06270 */
[----:B------:R-:W-:-:S12]  /*7b80*/  UIADD3.X UR7, URZ, UR7, URZ, UP0, !UPT ;  /* 0x000000073f077290 */ /* 0x000fd800087fe43f */
[----:B------:R-:W-:Y:S01]  /*7b90*/  @P0 CALL.REL.NOINC `(.L_x_5354) ;  /* 0x0000001000000944 */ /* 0x000fe20003c00000 */
[----:B------:R-:W-:Y:S05]  /*7ba0*/  BRA `(.L_x_5391) ;  /* 0xffffcb8000007947 */ /* 0x000fea000383ffff */
.L_x_5354:
        /* <DEDUP_REMOVED lines=11> */
[----:B------:R-:W3:Y:S01]  /*7c60*/  @!P2 LDG.E.U16 R13, [R2.64] ;  /* 0x0000000e020da981 */ /* 0x000ee2000c1e1500 */
[----:B------:R-:W-:Y:S02]  /*7c70*/  ISETP.GE.AND P2, PT, R39, UR10, PT ;  /* 0x0000000a27007c0c */ /* 0x000fe4000bf46270 */
[----:B------:R-:W-:Y:S01]  /*7c80*/  PRMT R14, RZ, 0x7610, R14 ;  /* 0x00007610ff0e7816 */ /* 0x000fe2000000000e */
[----:B------:R-:W5:Y:S01]  /*7c90*/  @!P1 LDG.E.U16 R12, [R2.64+0x40] ;  /* 0x0000400e020c9981 */ /* 0x000f62000c1e1500 */
[----:B------:R-:W-:-:S02]  /*7ca0*/  ISETP.GE.AND P1, PT, R40, UR10, PT ;  /* 0x0000000a28007c0c */ /* 0x000fc4000bf26270 */
[----:B------:R-:W-:Y:S01]  /*7cb0*/  PRMT R17, RZ, 0x7610, R17 ;  /* 0x00007610ff117816 */ /* 0x000fe20000000011 */
[----:B----4-:R-:W4:Y:S01]  /*7cc0*/  @!P0 LDG.E.U16 R15, [R2.64+0x80] ;  /* 0x0000800e020f8981 */ /* 0x010f22000c1e1500 */
[----:B------:R-:W-:Y:S02]  /*7cd0*/  PRMT R16, RZ, 0x7610, R16 ;  /* 0x00007610ff107816 */ /* 0x000fe40000000010 */
[----:B------:R-:W-:Y:S01]  /*7ce0*/  PRMT R19, RZ, 0x7610, R19 ;  /* 0x00007610ff137816 */ /* 0x000fe20000000013 */
[----:B--2---:R-:W2:Y:S01]  /*7cf0*/  @!P4 LDG.E.U16 R14, [R2.64+0xc0] ;  /* 0x0000c00e020ec981 */ /* 0x004ea2000c1e1500 */
[----:B------:R-:W-:Y:S02]  /*7d00*/  PRMT R18, RZ, 0x7610, R18 ;  /* 0x00007610ff127816 */ /* 0x000fe40000000012 */
[----:B------:R-:W-:Y:S01]  /*7d10*/  PRMT R65, RZ, 0x7610, R65 ;  /* 0x00007610ff417816 */ /* 0x000fe20000000041 */
[----:B------:R-:W2:Y:S01]  /*7d20*/  @!P6 LDG.E.U16 R17, [R2.64+0x100] ;  /* 0x0001000e0211e981 */ /* 0x000ea2000c1e1500 */
[----:B------:R-:W-:-:S02]  /*7d30*/  ISETP.GE.AND P0, PT, R41, UR10, PT ;  /* 0x0000000a29007c0c */ /* 0x000fc4000bf06270 */
[----:B------:R-:W-:Y:S01]  /*7d40*/  ISETP.GE.AND P4, PT, R42, UR10, PT ;  /* 0x0000000a2a007c0c */ /* 0x000fe2000bf86270 */
        /* <DEDUP_REMOVED lines=22> */
[----:B------:R-:W2:Y:S01]  /*7eb0*/  @!P1 LDG.E.U16 R72, [R2.64+0x3c0] ;  /* 0x0003c00e02489981 */ /* 0x000ea2000c1e1500 */
        /* <DEDUP_REMOVED lines=8> */
[----:B---3--:R-:W-:Y:S04]  /*7f40*/  STS.U16 [R48], R13 ;  /* 0x0000000d30007388 */ /* 0x008fe80000000400 */
[----:B-----5:R-:W-:Y:S04]  /*7f50*/  STS.U16 [R49+0x40], R12 ;  /* 0x0000400c31007388 */ /* 0x020fe80000000400 */
[----:B----4-:R-:W-:Y:S04]  /*7f60*/  STS.U16 [R50+0x80], R15 ;  /* 0x0000800f32007388 */ /* 0x010fe80000000400 */
        /* <DEDUP_REMOVED lines=23> */
[----:B------:R-:W0:Y:S01]  /*80e0*/  LDS.U16 R2, [R64+0x8] ;  /* 0x0000080040027984 */ /* 0x000e220000000400 */
[----:B--2---:R-:W-:Y:S02]  /*80f0*/  HADD2.F32 R13, -RZ, R13.H0_H0 ;  /* 0x2000000dff0d7230 */ /* 0x004fe40000004100 */
[----:B------:R-:W-:Y:S01]  /*8100*/  FSETP.GTU.FTZ.AND P1, PT, R16, 20, PT ;  /* 0x41a000001000780b */ /* 0x000fe20003f3c000 */
[----:B---3--:R-:W-:Y:S01]  /*8110*/  HADD2.F32 R12, -RZ, R12.H0_H0 ;  /* 0x2000000cff0c7230 */ /* 0x008fe20000004100 */
[----:B------:R-:W-:Y:S02]  /*8120*/  FADD.FTZ R17, R3, UR5 ;  /* 0x0000000503117e21 */ /* 0x000fe40008010000 */
[----:B------:R-:W-:Y:S01]  /*8130*/  FADD.FTZ R19, R13, UR5 ;  /* 0x000000050d137e21 */ /* 0x000fe20008010000 */
[----:B------:R-:W1:Y:S01]  /*8140*/  LDS.U16 R3, [R64+0xa] ;  /* 0x00000a0040037984 */ /* 0x000e620000000400 */
[----:B------:R-:W-:-:S03]  /*8150*/  FADD.FTZ R18, R12, UR5 ;  /* 0x000000050c127e21 */ /* 0x000fc60008010000 */
[----:B------:R-:W2:Y:S01]  /*8160*/  LDS.U16 R13, [R64+0xe] ;  /* 0x00000e00400d7984 */ /* 0x000ea20000000400 */
[----:B------:R-:W-:-:S03]  /*8170*/  FSETP.GTU.FTZ.AND P6, PT, R17, 20, PT ;  /* 0x41a000001100780b */ /* 0x000fc60003fdc000 */
[----:B------:R-:W3:Y:S01]  /*8180*/  LDS.U16 R12, [R64+0xc] ;  /* 0x00000c00400c7984 */ /* 0x000ee20000000400 */
[----:B------:R-:W-:-:S06]  /*8190*/  @!P1 FMUL.FTZ R16, R16, -1.4426950216293334961 ;  /* 0xbfb8aa3b10109820 */ /* 0x000fcc0000410000 */
[----:B------:R-:W4:Y:S03]  /*81a0*/  @!P1 MUFU.EX2 R16, R16 ;  /* 0x0000001000109308 */ /* 0x000f260000000800 */
[----:B------:R-:W-:Y:S01]  /*81b0*/  @!P6 FMUL.FTZ R17, R17, -1.4426950216293334961 ;  /* 0xbfb8aa3b1111e820 */ /* 0x000fe20000410000 */
[----:B------:R-:W-:-:S05]  /*81c0*/  FSETP.GTU.FTZ.AND P5, PT, R18, 20, PT ;  /* 0x41a000001200780b */ /* 0x000fca0003fbc000 */
[----:B------:R-:W5:Y:S01]  /*81d0*/  @!P6 MUFU.EX2 R17, R17 ;  /* 0x000000110011e308 */ /* 0x000f620000000800 */
[----:B----4-:R-:W-:-:S07]  /*81e0*/  @!P1 FADD.FTZ R16, R16, 1 ;  /* 0x3f80000010109421 */ /* 0x010fce0000010000 */
[----:B------:R-:W-:Y:S01]  /*81f0*/  @!P5 FMUL.FTZ R18, R18, -1.4426950216293334961 ;  /* 0xbfb8aa3b1212d820 */ /* 0x000fe20000410000 */
[----:B------:R-:W4:Y:S01]  /*8200*/  @!P1 MUFU.RCP R16, R16 ;  /* 0x0000001000109308 */ /* 0x000f220000001000 */
[----:B0-----:R-:W-:Y:S02]  /*8210*/  HADD2.F32 R2, -RZ, R2.H0_H0 ;  /* 0x20000002ff027230 */ /* 0x001fe40000004100 */
[----:B-1----:R-:W-:Y:S01]  /*8220*/  HADD2.F32 R3, -RZ, R3.H0_H0 ;  /* 0x20000003ff037230 */ /* 0x002fe20000004100 */
[----:B-----5:R-:W-:Y:S01]  /*8230*/  @!P6 FADD.FTZ R17, R17, 1 ;  /* 0x3f8000001111e421 */ /* 0x020fe20000010000 */
[----:B--2---:R-:W-:-:S03]  /*8240*/  HADD2.F32 R13, -RZ, R13.H0_H0 ;  /* 0x2000000dff0d7230 */ /* 0x004fc60000004100 */
[----:B------:R-:W0:Y:S01]  /*8250*/  @!P5 MUFU.EX2 R18, R18 ;  /* 0x000000120012d308 */ /* 0x000e220000000800 */
[----:B---3--:R-:W-:Y:S01]  /*8260*/  HADD2.F32 R12, -RZ, R12.H0_H0 ;  /* 0x2000000cff0c7230 */ /* 0x008fe20000004100 */
[----:B------:R-:W-:Y:S02]  /*8270*/  FADD.FTZ R2, R2, UR5 ;  /* 0x0000000502027e21 */ /* 0x000fe40008010000 */
[----:B------:R-:W-:-:S04]  /*8280*/  FADD.FTZ R3, R3, UR5 ;  /* 0x0000000503037e21 */ /* 0x000fc80008010000 */
[----:B------:R1:W2:Y:S01]  /*8290*/  @!P6 MUFU.RCP R66, R17 ;  /* 0x000000110042e308 */ /* 0x0002a20000001000 */
[----:B------:R-:W-:Y:S01]  /*82a0*/  FADD.FTZ R12, R12, UR5 ;  /* 0x000000050c0c7e21 */ /* 0x000fe20008010000 */
[----:B------:R-:W-:Y:S01]  /*82b0*/  FSETP.GTU.FTZ.AND P4, PT, R2, 20, PT ;  /* 0x41a000000200780b */ /* 0x000fe20003f9c000 */
[----:B----4-:R-:W-:Y:S01]  /*82c0*/  @!P1 FMUL.FTZ R127, R127, R16 ;  /* 0x000000107f7f9220 */ /* 0x010fe20000410000 */
[----:B------:R-:W-:Y:S01]  /*82d0*/  FSETP.GTU.FTZ.AND P3, PT, R3, 20, PT ;  /* 0x41a000000300780b */ /* 0x000fe20003f7c000 */
[----:B-1----:R-:W-:Y:S01]  /*82e0*/  FADD.FTZ R17, R13, UR5 ;  /* 0x000000050d117e21 */ /* 0x002fe20008010000 */
[----:B------:R-:W-:-:S04]  /*82f0*/  FSETP.GTU.FTZ.AND P2, PT, R12, 20, PT ;  /* 0x41a000000c00780b */ /* 0x000fc80003f5c000 */
[----:B------:R-:W-:Y:S01]  /*8300*/  FSETP.GTU.FTZ.AND P1, PT, R17, 20, PT ;  /* 0x41a000001100780b */ /* 0x000fe20003f3c000 */
[----:B0-----:R-:W-:Y:S01]  /*8310*/  @!P5 FADD.FTZ R18, R18, 1 ;  /* 0x3f8000001212d421 */ /* 0x001fe20000010000 */
[----:B------:R-:W-:Y:S02]  /*8320*/  HADD2.F32 R15, -RZ, R15.H0_H0 ;  /* 0x2000000fff0f7230 */ /* 0x000fe40000004100 */
[----:B------:R-:W-:Y:S01]  /*8330*/  HADD2.F32 R14, -RZ, R14.H0_H0 ;  /* 0x2000000eff0e7230 */ /* 0x000fe20000004100 */
[----:B------:R0:W1:Y:S01]  /*8340*/  @!P5 MUFU.RCP R65, R18 ;  /* 0x000000120041d308 */ /* 0x0000620000001000 */
[----:B------:R-:W-:Y:S02]  /*8350*/  @!P4 FMUL.FTZ R2, R2, -1.4426950216293334961 ;  /* 0xbfb8aa3b0202c820 */ /* 0x000fe40000410000 */
[----:B------:R-:W-:Y:S02]  /*8360*/  @!P3 FMUL.FTZ R3, R3, -1.4426950216293334961 ;  /* 0xbfb8aa3b0303b820 */ /* 0x000fe40000410000 */
[----:B------:R-:W-:-:S02]  /*8370*/  @!P2 FMUL.FTZ R13, R12, -1.4426950216293334961 ;  /* 0xbfb8aa3b0c0da820 */ /* 0x000fc40000410000 */
[----:B0-----:R-:W-:Y:S02]  /*8380*/  FADD.FTZ R18, R15, UR5 ;  /* 0x000000050f127e21 */ /* 0x001fe40008010000 */
[----:B------:R-:W-:Y:S02]  /*8390*/  @!P1 FMUL.FTZ R15, R17, -1.4426950216293334961 ;  /* 0xbfb8aa3b110f9820 */ /* 0x000fe40000410000 */
[----:B------:R-:W-:Y:S01]  /*83a0*/  FADD.FTZ R16, R14, UR5 ;  /* 0x000000050e107e21 */ /* 0x000fe20008010000 */
[----:B------:R-:W-:Y:S01]  /*83b0*/  FSETP.GTU.FTZ.AND P0, PT, R19, 20, PT ;  /* 0x41a000001300780b */ /* 0x000fe20003f1c000 */
[----:B------:R-:W0:Y:S01]  /*83c0*/  @!P4 MUFU.EX2 R2, R2 ;  /* 0x000000020002c308 */ /* 0x000e220000000800 */
[----:B--2---:R-:W-:Y:S02]  /*83d0*/  @!P6 FMUL.FTZ R125, R125, R66 ;  /* 0x000000427d7de220 */ /* 0x004fe40000410000 */
[----:B------:R-:W-:-:S05]  /*83e0*/  FSETP.GTU.FTZ.AND P6, PT, R16, 20, PT ;  /* 0x41a000001000780b */ /* 0x000fca0003fdc000 */
[----:B------:R-:W2:Y:S01]  /*83f0*/  @!P3 MUFU.EX2 R3, R3 ;  /* 0x000000030003b308 */ /* 0x000ea20000000800 */
[----:B-1----:R-:W-:-:S07]  /*8400*/  @!P5 FMUL.FTZ R126, R126, R65 ;  /* 0x000000417e7ed220 */ /* 0x002fce0000410000 */
[----:B------:R2:W1:Y:S08]  /*8410*/  @!P2 MUFU.EX2 R14, R13 ;  /* 0x0000000d000ea308 */ /* 0x0004700000000800 */
[----:B------:R-:W3:Y:S01]  /*8420*/  @!P1 MUFU.EX2 R15, R15 ;  /* 0x0000000f000f9308 */ /* 0x000ee20000000800 */
[----:B------:R-:W-:Y:S01]  /*8430*/  FSETP.GTU.FTZ.AND P5, PT, R18, 20, PT ;  /* 0x41a000001200780b */ /* 0x000fe20003fbc000 */
[----:B------:R-:W-:-:S02]  /*8440*/  @!P0 FMUL.FTZ R19, R19, -1.4426950216293334961 ;  /* 0xbfb8aa3b13138820 */ /* 0x000fc40000410000 */
[----:B------:R-:W-:Y:S02]  /*8450*/  @!P6 FMUL.FTZ R16, R16, -1.4426950216293334961 ;  /* 0xbfb8aa3b1010e820 */ /* 0x000fe40000410000 */
[----:B0-----:R-:W-:Y:S02]  /*8460*/  @!P4 FADD.FTZ R12, R2, 1 ;  /* 0x3f800000020cc421 */ /* 0x001fe40000010000 */
[----:B--2---:R-:W-:Y:S02]  /*8470*/  @!P3 FADD.FTZ R13, R3, 1 ;  /* 0x3f800000030db421 */ /* 0x004fe40000010000 */
[----:B-1----:R-:W-:Y:S01]  /*8480*/  @!P2 FADD.FTZ R14, R14, 1 ;  /* 0x3f8000000e0ea421 */ /* 0x002fe20000010000 */
[----:B------:R-:W0:Y:S01]  /*8490*/  @!P0 MUFU.EX2 R19, R19 ;  /* 0x0000001300138308 */ /* 0x000e220000000800 */
[----:B------:R-:W-:Y:S01]  /*84a0*/  LDS.U16 R2, [R64+0x14] ;  /* 0x0000140040027984 */ /* 0x000fe20000000400 */
[----:B---3--:R-:W-:-:S03]  /*84b0*/  @!P1 FADD.FTZ R15, R15, 1 ;  /* 0x3f8000000f0f9421 */ /* 0x008fc60000010000 */
[----:B------:R-:W-:Y:S01]  /*84c0*/  LDS.U16 R3, [R64+0x16] ;  /* 0x0000160040037984 */ /* 0x000fe20000000400 */
[----:B------:R-:W-:Y:S02]  /*84d0*/  @!P5 FMUL.FTZ R17, R18, -1.4426950216293334961 ;  /* 0xbfb8aa3b1211d820 */ /* 0x000fe40000410000 */
[----:B------:R-:W1:Y:S08]  /*84e0*/  @!P6 MUFU.EX2 R16, R16 ;  /* 0x000000100010e308 */ /* 0x000e700000000800 */
[----:B------:R2:W-:Y:S08]  /*84f0*/  @!P4 MUFU.RCP R65, R12 ;  /* 0x0000000c0041c308 */ /* 0x0005f00000001000 */
[----:B------:R3:W-:Y:S01]  /*8500*/  @!P3 MUFU.RCP R66, R13 ;  /* 0x0000000d0042b308 */ /* 0x0007e20000001000 */
[----:B--2---:R-:W2:Y:S07]  /*8510*/  LDS.U16 R12, [R64+0x18] ;  /* 0x00001800400c7984 */ /* 0x004eae0000000400 */
[----:B------:R4:W-:Y:S01]  /*8520*/  @!P2 MUFU.RCP R67, R14 ;  /* 0x0000000e0043a308 */ /* 0x0009e20000001000 */
[----:B---3--:R-:W-:Y:S07]  /*8530*/  LDS.U16 R13, [R64+0x1a] ;  /* 0x00001a00400d7984 */ /* 0x008fee0000000400 */
[----:B------:R3:W-:Y:S01]  /*8540*/  @!P1 MUFU.RCP R68, R15 ;  /* 0x0000000f00449308 */ /* 0x0007e20000001000 */
[----:B----4-:R-:W-:Y:S04]  /*8550*/  LDS.U16 R14, [R64+0x1c] ;  /* 0x00001c00400e7984 */ /* 0x010fe80000000400 */
[----:B---3--:R-:W3:Y:S04]  /*8560*/  LDS.U16 R15, [R64+0x1e] ;  /* 0x00001e00400f7984 */ /* 0x008ee80000000400 */
[----:B------:R-:W-:Y:S06]  /*8570*/  BAR.SYNC.DEFER_BLOCKING 0x0 ;  /* 0x0000000000007b1d */ /* 0x000fec0000010000 */
[----:B------:R-:W4:Y:S01]  /*8580*/  @!P5 MUFU.EX2 R17, R17 ;  /* 0x000000110011d308 */ /* 0x000f220000000800 */
[----:B0-----:R-:W-:-:S02]  /*8590*/  @!P0 FADD.FTZ R19, R19, 1 ;  /* 0x3f80000013138421 */ /* 0x001fc40000010000 */
[----:B-1----:R-:W-:-:S05]  /*85a0*/  @!P6 FADD.FTZ R16, R16, 1 ;  /* 0x3f8000001010e421 */ /* 0x002fca0000010000 */
[----:B------:R-:W0:Y:S08]  /*85b0*/  @!P0 MUFU.RCP R18, R19 ;  /* 0x0000001300128308 */ /* 0x000e300000001000 */
[----:B------:R1:W5:Y:S01]  /*85c0*/  @!P6 MUFU.RCP R19, R16 ;  /* 0x000000100013e308 */ /* 0x0003620000001000 */
[----:B----4-:R-:W-:Y:S01]  /*85d0*/  @!P5 FADD.FTZ R17, R17, 1 ;  /* 0x3f8000001111d421 */ /* 0x010fe20000010000 */
[----:B-1----:R-:W-:-:S06]  /*85e0*/  PRMT R16, R128, 0x7632, R16 ;  /* 0x0000763280107816 */ /* 0x002fcc0000000010 */
[----:B------:R1:W4:Y:S01]  /*85f0*/  @!P5 MUFU.RCP R70, R17 ;  /* 0x000000110046d308 */ /* 0x0003220000001000 */
[----:B------:R0:W-:Y:S01]  /*8600*/  STS.U16 [R64+0x2], R16 ;  /* 0x0000021040007388 */ /* 0x0001e20000000400 */
[----:B-1----:R-:W-:Y:S02]  /*8610*/  PRMT R17, R130, 0x7632, R17 ;  /* 0x0000763282117816 */ /* 0x002fe40000000011 */
[----:B0-----:R-:W-:-:S03]  /*8620*/  PRMT R16, R132, 0x7632, R16 ;  /* 0x0000763284107816 */ /* 0x001fc60000000010 */
[----:B------:R0:W-:Y:S01]  /*8630*/  STS.U16 [R64+0x6], R17 ;  /* 0x0000061140007388 */ /* 0x0001e20000000400 */
[----:B------:R-:W-:Y:S01]  /*8640*/  @!P0 FMUL.FTZ R123, R123, R18 ;  /* 0x000000127b7b8220 */ /* 0x000fe20000410000 */
[----:B------:R-:W-:Y:S02]  /*8650*/  ISETP.NE.AND P0, PT, R26, RZ, PT ;  /* 0x000000ff1a00720c */ /* 0x000fe40003f05270 */
[----:B------:R1:W-:Y:S01]  /*8660*/  STS.U16 [R64+0xa], R16 ;  /* 0x00000a1040007388 */ /* 0x0003e20000000400 */
[----:B0-----:R-:W-:Y:S02]  /*8670*/  PRMT R17, R134, 0x7632, R17 ;  /* 0x0000763286117816 */ /* 0x001fe40000000011 */
[----:B-1----:R-:W-:-:S03]  /*8680*/  PRMT R16, R136, 0x7632, R16 ;  /* 0x0000763288107816 */ /* 0x002fc60000000010 */
[----:B------:R0:W-:Y:S01]  /*8690*/  STS.U16 [R64+0xe], R17 ;  /* 0x00000e1140007388 */ /* 0x0001e20000000400 */
[----:B------:R-:W-:-:S03]  /*86a0*/  PRMT R18, R142, 0x7632, R18 ;  /* 0x000076328e127816 */ /* 0x000fc60000000012 */
[----:B------:R1:W-:Y:S01]  /*86b0*/  STS.U16 [R64+0x12], R16 ;  /* 0x0000121040007388 */ /* 0x0003e20000000400 */
[----:B------:R-:W-:Y:S01]  /*86c0*/  @!P1 FMUL.FTZ R119, R119, R68 ;  /* 0x0000004477779220 */ /* 0x000fe20000410000 */
[----:B------:R-:W-:Y:S02]  /*86d0*/  MOV R68, UR10 ;  /* 0x0000000a00447c02 */ /* 0x000fe40008000f00 */
[----:B0-----:R-:W-:Y:S02]  /*86e0*/  PRMT R17, R138, 0x7632, R17 ;  /* 0x000076328a117816 */ /* 0x001fe40000000011 */
[----:B-1----:R-:W-:Y:S01]  /*86f0*/  PRMT R16, R140, 0x7632, R16 ;  /* 0x000076328c107816 */ /* 0x002fe20000000010 */
[----:B------:R-:W-:Y:S01]  /*8700*/  STS.U16 [R64], R128 ;  /* 0x0000008040007388 */ /* 0x000fe20000000400 */
[----:B--2---:R-:W-:Y:S01]  /*8710*/  HADD2.F32 R12, -RZ, R12.H0_H0 ;  /* 0x2000000cff0c7230 */ /* 0x004fe20000004100 */
[----:B------:R-:W-:Y:S02]  /*8720*/  @!P4 FMUL.FTZ R124, R124, R65 ;  /* 0x000000417c7cc220 */ /* 0x000fe40000410000 */
[----:B------:R-:W-:Y:S01]  /*8730*/  STS.U16 [R64+0x4], R130 ;  /* 0x0000048240007388 */ /* 0x000fe20000000400 */
[----:B------:R-:W-:Y:S01]  /*8740*/  @!P2 FMUL.FTZ R122, R122, R67 ;  /* 0x000000437a7aa220 */ /* 0x000fe20000410000 */
[----:B---3--:R-:W-:Y:S01]  /*8750*/  HADD2.F32 R15, -RZ, R15.H0_H0 ;  /* 0x2000000fff0f7230 */ /* 0x008fe20000004100 */
[----:B-----5:R-:W-:Y:S01]  /*8760*/  @!P6 FMUL.FTZ R118, R118, R19 ;  /* 0x000000137676e220 */ /* 0x020fe20000410000 */
        /* <DEDUP_REMOVED lines=10> */
[----:B------:R-:W-:Y:S01]  /*8810*/  LDS.U16 R19, [R48] ;  /* 0x0000000030137984 */ /* 0x000fe20000000400 */
[----:B------:R-:W-:-:S03]  /*8820*/  HADD2.F32 R2, -RZ, R2.H0_H0 ;  /* 0x20000002ff027230 */ /* 0x000fc60000004100 */
        /* <DEDUP_REMOVED lines=17> */
[----:B------:R-:W-:-:S03]  /*8940*/  HADD2.F32 R3, -RZ, R3.H0_H0 ;  /* 0x20000003ff037230 */ /* 0x000fc60000004100 */
[----:B------:R-:W-:Y:S01]  /*8950*/  BAR.SYNC.DEFER_BLOCKING 0x0 ;  /* 0x0000000000007b1d */ /* 0x000fe20000010000 */
[----:B------:R-:W-:Y:S01]  /*8960*/  HADD2.F32 R13, -RZ, R13.H0_H0 ;  /* 0x2000000dff0d7230 */ /* 0x000fe20000004100 */
[----:B------:R-:W-:Y:S01]  /*8970*/  FADD.FTZ R15, R15, UR5 ;  /* 0x000000050f0f7e21 */ /* 0x000fe20008010000 */
[----:B------:R-:W-:Y:S01]  /*8980*/  FSETP.GTU.FTZ.AND P4, PT, R12, 20, PT ;  /* 0x41a000000c00780b */ /* 0x000fe20003f9c000 */
[----:B------:R-:W-:Y:S01]  /*8990*/  FADD.FTZ R2, R2, UR5 ;  /* 0x0000000502027e21 */ /* 0x000fe20008010000 */
[----:B------:R-:W-:Y:S01]  /*89a0*/  HADD2.F32 R14, -RZ, R14.H0_H0 ;  /* 0x2000000eff0e7230 */ /* 0x000fe20000004100 */
[----:B------:R-:W-:Y:S01]  /*89b0*/  FADD.FTZ R3, R3, UR5 ;  /* 0x0000000503037e21 */ /* 0x000fe20008010000 */
[----:B------:R-:W-:Y:S01]  /*89c0*/  FSETP.GTU.FTZ.AND P1, PT, R15, 20, PT ;  /* 0x41a000000f00780b */ /* 0x000fe20003f3c000 */
[----:B------:R-:W-:Y:S01]  /*89d0*/  FADD.FTZ R13, R13, UR5 ;  /* 0x000000050d0d7e21 */ /* 0x000fe20008010000 */
[----:B------:R-:W-:Y:S01]  /*89e0*/  FSETP.GTU.FTZ.AND P6, PT, R2, 20, PT ;  /* 0x41a000000200780b */ /* 0x000fe20003fdc000 */
[----:B------:R-:W-:-:S02]  /*89f0*/  @!P3 FMUL.FTZ R121, R121, R66 ;  /* 0x000000427979b220 */ /* 0x000fc40000410000 */
[----:B----4-:R-:W-:Y:S01]  /*8a00*/  @!P5 FMUL.FTZ R117, R117, R70 ;  /* 0x000000467575d220 */ /* 0x010fe20000410000 */
[----:B------:R-:W-:Y:S01]  /*8a10*/  FSETP.GTU.FTZ.AND P5, PT, R3, 20, PT ;  /* 0x41a000000300780b */ /* 0x000fe20003fbc000 */
[----:B------:R-:W-:Y:S01]  /*8a20*/  FADD.FTZ R14, R14, UR5 ;  /* 0x000000050e0e7e21 */ /* 0x000fe20008010000 */
[----:B------:R-:W-:Y:S01]  /*8a30*/  FSETP.GTU.FTZ.AND P3, PT, R13, 20, PT ;  /* 0x41a000000d00780b */ /* 0x000fe20003f7c000 */
[----:B------:R-:W-:-:S03]  /*8a40*/  @!P4 FMUL.FTZ R12, R12, -1.4426950216293334961 ;  /* 0xbfb8aa3b0c0cc820 */ /* 0x000fc60000410000 */
[----:B------:R-:W-:Y:S01]  /*8a50*/  FSETP.GTU.FTZ.AND P2, PT, R14, 20, PT ;  /* 0x41a000000e00780b */ /* 0x000fe20003f5c000 */
[----:B------:R-:W-:Y:S02]  /*8a60*/  @!P1 FMUL.FTZ R15, R15, -1.4426950216293334961 ;  /* 0xbfb8aa3b0f0f9820 */ /* 0x000fe40000410000 */
[----:B------:R-:W-:Y:S01]  /*8a70*/  @!P6 FMUL.FTZ R2, R2, -1.4426950216293334961 ;  /* 0xbfb8aa3b0202e820 */ /* 0x000fe20000410000 */
[----:B------:R-:W3:Y:S01]  /*8a80*/  @!P4 MUFU.EX2 R12, R12 ;  /* 0x0000000c000cc308 */ /* 0x000ee20000000800 */
[----:B------:R-:W4:Y:S02]  /*8a90*/  LDS R95, [0x420] ;  /* 0x00042000ff5f7984 */ /* 0x000f240000000800 */
[----:B------:R-:W-:Y:S02]  /*8aa0*/  @!P5 FMUL.FTZ R3, R3, -1.4426950216293334961 ;  /* 0xbfb8aa3b0303d820 */ /* 0x000fe40000410000 */
[----:B------:R-:W-:-:S03]  /*8ab0*/  @!P3 FMUL.FTZ R13, R13, -1.4426950216293334961 ;  /* 0xbfb8aa3b0d0db820 */ /* 0x000fc60000410000 */
[----:B------:R-:W5:Y:S01]  /*8ac0*/  @!P1 MUFU.EX2 R15, R15 ;  /* 0x0000000f000f9308 */ /* 0x000f620000000800 */
[----:B------:R-:W-:-:S07]  /*8ad0*/  @!P2 FMUL.FTZ R14, R14, -1.4426950216293334961 ;  /* 0xbfb8aa3b0e0ea820 */ /* 0x000fce0000410000 */
[----:B------:R-:W0:Y:S08]  /*8ae0*/  @!P6 MUFU.EX2 R2, R2 ;  /* 0x000000020002e308 */ /* 0x000e300000000800 */
[----:B------:R-:W0:Y:S08]  /*8af0*/  @!P5 MUFU.EX2 R3, R3 ;  /* 0x000000030003d308 */ /* 0x000e300000000800 */
[----:B------:R-:W1:Y:S01]  /*8b00*/  @!P3 MUFU.EX2 R13, R13 ;  /* 0x0000000d000db308 */ /* 0x000e620000000800 */
[----:B---3--:R-:W-:-:S02]  /*8b10*/  @!P4 FADD.FTZ R12, R12, 1 ;  /* 0x3f8000000c0cc421 */ /* 0x008fc40000010000 */
[----:B-----5:R-:W-:-:S05]  /*8b20*/  @!P1 FADD.FTZ R15, R15, 1 ;  /* 0x3f8000000f0f9421 */ /* 0x020fca0000010000 */
[----:B------:R-:W3:Y:S01]  /*8b30*/  @!P2 MUFU.EX2 R14, R14 ;  /* 0x0000000e000ea308 */ /* 0x000ee20000000800 */
[----:B0-----:R-:W-:Y:S02]  /*8b40*/  @!P6 FADD.FTZ R2, R2, 1 ;  /* 0x3f8000000202e421 */ /* 0x001fe40000010000 */
[----:B------:R-:W-:Y:S02]  /*8b50*/  @!P5 FADD.FTZ R3, R3, 1 ;  /* 0x3f8000000303d421 */ /* 0x000fe40000010000 */
[----:B------:R-:W-:-:S03]  /*8b60*/  IMAD R66, R204, c[0x0][0x2d8], RZ ;  /* 0x0000b600cc427a24 */ /* 0x000fc600078e02ff */
[----:B------:R-:W-:Y:S01]  /*8b70*/  @!P4 MUFU.RCP R97, R12 ;  /* 0x0000000c0061c308 */ /* 0x000fe20000001000 */
[----:B-1----:R-:W-:-:S07]  /*8b80*/  @!P3 FADD.FTZ R13, R13, 1 ;  /* 0x3f8000000d0db421 */ /* 0x002fce0000010000 */
[----:B------:R-:W0:Y:S01]  /*8b90*/  @!P1 MUFU.RCP R12, R15 ;  /* 0x0000000f000c9308 */ /* 0x000e220000001000 */
[----:B------:R-:W-:Y:S02]  /*8ba0*/  IMAD R101, R23, c[0x0][0x2dc], R66 ;  /* 0x0000b70017657a24 */ /* 0x000fe400078e0242 */
[----:B---3--:R-:W-:-:S05]  /*8bb0*/  @!P2 FADD.FTZ R14, R14, 1 ;  /* 0x3f8000000e0ea421 */ /* 0x008fca0000010000 */
[----:B------:R-:W1:Y:S08]  /*8bc0*/  @!P6 MUFU.RCP R17, R2 ;  /* 0x000000020011e308 */ /* 0x000e700000001000 */
[----:B------:R3:W5:Y:S08]  /*8bd0*/  @!P5 MUFU.RCP R16, R3 ;  /* 0x000000030010d308 */ /* 0x0007700000001000 */
[----:B--2---:R2:W0:Y:S01]  /*8be0*/  @!P3 MUFU.RCP R18, R13 ;  /* 0x0000000d0012b308 */ /* 0x0044220000001000 */
[----:B---3--:R-:W-:-:S05]  /*8bf0*/  IMAD.WIDE.U32 R2, R23, c[0x0][0x2d8], RZ ;  /* 0x0000b60017027a25 */ /* 0x008fca00078e00ff */
[----:B------:R-:W-:Y:S02]  /*8c00*/  IADD3 R3, R3, R101, RZ ;  /* 0x0000006503037210 */ /* 0x000fe40007ffe0ff */
[----:B------:R3:W3:Y:S01]  /*8c10*/  @!P2 MUFU.RCP R99, R14 ;  /* 0x0000000e0063a308 */ /* 0x0006e20000001000 */
[----:B------:R-:W-:Y:S02]  /*8c20*/  IMAD R103, R21, c[0x0][0x2e0], RZ ;  /* 0x0000b80015677a24 */ /* 0x000fe400078e02ff */
[----:B------:R-:W-:Y:S02]  /*8c30*/  IMAD R105, R31, -0x200, R20 ;  /* 0xfffffe001f697824 */ /* 0x000fe400078e0214 */
[----:B------:R-:W-:-:S04]  /*8c40*/  IMAD.WIDE.U32 R2, R0, c[0x0][0x2e0], R2 ;  /* 0x0000b80000027a25 */ /* 0x000fc800078e0002 */
[----:B0-----:R-:W-:Y:S01]  /*8c50*/  @!P1 FMUL.FTZ R109, R109, R12 ;  /* 0x0000000c6d6d9220 */ /* 0x001fe20000410000 */
[----:B----4-:R-:W-:Y:S01]  /*8c60*/  ISETP.GE.AND P1, PT, R4, R95, PT ;  /* 0x0000005f0400720c */ /* 0x010fe20003f26270 */
[----:B-1----:R-:W-:Y:S01]  /*8c70*/  @!P6 FMUL.FTZ R116, R116, R17 ;  /* 0x000000117474e220 */ /* 0x002fe20000410000 */
[----:B--2---:R-:W-:Y:S01]  /*8c80*/  IADD3 R13, P6, R105, R2, RZ ;  /* 0x00000002690d7210 */ /* 0x004fe20007fde0ff */
[----:B------:R-:W-:Y:S01]  /*8c90*/  IMAD R17, R0, c[0x0][0x2e4], R103 ;  /* 0x0000b90000117a24 */ /* 0x000fe200078e0267 */
[----:B------:R-:W-:Y:S01]  /*8ca0*/  SHF.R.S32.HI R103, RZ, 0x1f, R105 ;  /* 0x0000001fff677819 */ /* 0x000fe20000011469 */
[----:B-----5:R-:W-:Y:S02]  /*8cb0*/  @!P5 FMUL.FTZ R113, R113, R16 ;  /* 0x000000107171d220 */ /* 0x020fe40000410000 */
[----:B------:R-:W-:Y:S01]  /*8cc0*/  @!P4 FMUL.FTZ R114, R114, R97 ;  /* 0x000000617272c220 */ /* 0x000fe20000410000 */
[----:B------:R-:W-:Y:S01]  /*8cd0*/  SHF.R.S32.HI R97, RZ, 0x1f, R4 ;  /* 0x0000001fff617819 */ /* 0x000fe20000011404 */
[----:B------:R-:W-:Y:S01]  /*8ce0*/  @!P3 FMUL.FTZ R111, R111, R18 ;  /* 0x000000126f6fb220 */ /* 0x000fe20000410000 */
[----:B------:R-:W-:-:S02]  /*8cf0*/  LEA R16, P3, R4, c[0x0][0x330], 0x1 ;  /* 0x0000cc0004107a11 */ /* 0x000fc400078608ff */
[----:B---3--:R-:W-:Y:S01]  /*8d00*/  IADD3.X R14, R103, R17, R3, P6, !PT ;  /* 0x00000011670e7210 */ /* 0x008fe200037fe403 */
[----:B------:R-:W-:Y:S01]  /*8d10*/  @!P2 FMUL.FTZ R112, R112, R99 ;  /* 0x000000637070a220 */ /* 0x000fe20000410000 */
[C---:B------:R-:W-:Y:S02]  /*8d20*/  LEA.HI.X R3, R4.reuse, c[0x0][0x334], R97, 0x1, P3 ;  /* 0x0000cd0004037a11 */ /* 0x040fe400018f0c61 */
[C---:B------:R-:W-:Y:S01]  /*8d30*/  LEA R16, P3, R13.reuse, R16, 0x1 ;  /* 0x000000100d107211 */ /* 0x040fe200078608ff */
[----:B------:R-:W-:Y:S01]  /*8d40*/  BSSY B0, `(.L_x_5392) ;  /* 0x0000012000007945 */ /* 0x000fe20003800000 */
[----:B------:R-:W-:Y:S02]  /*8d50*/  IADD3 R2, P2, R4, UR9, RZ ;  /* 0x0000000904027c10 */ /* 0x000fe4000ff5e0ff */
[----:B------:R-:W-:Y:S02]  /*8d60*/  MOV R12, UR9 ;  /* 0x00000009000c7c02 */ /* 0x000fe40008000f00 */
[----:B------:R-:W-:-:S02]  /*8d70*/  LEA.HI.X R17, R13, R3, R14, 0x1, P3 ;  /* 0x000000030d117211 */ /* 0x000fc400018f0c0e */
[-C--:B------:R-:W-:Y:S02]  /*8d80*/  ISETP.GE.AND P4, PT, R34, R95.reuse, PT ;  /* 0x0000005f2200720c */ /* 0x080fe40003f86270 */
        /* <DEDUP_REMOVED lines=13> */
.L_x_5393:
[----:B------:R-:W-:Y:S05]  /*8e60*/  BSYNC B0 ;  /* 0x0000000000007941 */ /* 0x000fea0003800000 */
.L_x_5392:
        /* <DEDUP_REMOVED lines=63> */
[----:B------:R-:W-:Y:S01]  /*9260*/  FADD.FTZ R114, R113, R114 ;  /* 0x0000007271727221 */ /* 0x000fe20000010000 */
[C---:B------:R-:W-:Y:S01]  /*9270*/  PRMT R66, R12.reuse, 0x7632, R66 ;  /* 0x000076320c427816 */ /* 0x040fe20000000042 */
[----:B------:R-:W-:Y:S01]  /*9280*/  STS.U16 [R64+0x4], R123 ;  /* 0x0000047b40007388 */ /* 0x000fe20000000400 */
[----:B--2---:R-:W-:Y:S01]  /*9290*/  PRMT R18, R12, 0x7610, R18 ;  /* 0x000076100c127816 */ /* 0x004fe20000000012 */
[----:B------:R-:W-:Y:S01]  /*92a0*/  FADD.FTZ R111, R114, R111 ;  /* 0x0000006f726f7221 */ /* 0x000fe20000010000 */
[----:B------:R-:W-:Y:S01]  /*92b0*/  MOV R12, UR10 ;  /* 0x0000000a000c7c02 */ /* 0x000fe20008000f00 */
[----:B------:R-:W-:Y:S04]  /*92c0*/  STS.U16 [R64+0x6], R17 ;  /* 0x0000061140007388 */ /* 0x000fe80000000400 */
[----:B------:R-:W-:Y:S04]  /*92d0*/  STS.U16 [R64+0xc], R19 ;  /* 0x00000c1340007388 */ /* 0x000fe80000000400 */
[----:B------:R-:W-:Y:S04]  /*92e0*/  STS.U16 [R64+0xe], R15 ;  /* 0x00000e0f40007388 */ /* 0x000fe80000000400 */
[----:B------:R0:W-:Y:S04]  /*92f0*/  STS.U16 [R64+0x10], R24 ;  /* 0x0000101840007388 */ /* 0x0001e80000000400 */
[----:B------:R-:W-:Y:S04]  /*9300*/  STS.U16 [R64+0x12], R65 ;  /* 0x0000124140007388 */ /* 0x000fe80000000400 */
[----:B------:R1:W-:Y:S01]  /*9310*/  STS.U16 [R64+0x14], R14 ;  /* 0x0000140e40007388 */ /* 0x0003e20000000400 */
[----:B0-----:R-:W-:-:S03]  /*9320*/  FADD.FTZ R24, R111, R112 ;  /* 0x000000706f187221 */ /* 0x001fc60000010000 */
[----:B------:R-:W-:Y:S01]  /*9330*/  STS.U16 [R64+0x16], R16 ;  /* 0x0000161040007388 */ /* 0x000fe20000000400 */
[----:B------:R-:W-:-:S03]  /*9340*/  FADD.FTZ R24, R24, R109 ;  /* 0x0000006d18187221 */ /* 0x000fc60000010000 */
[----:B------:R-:W-:Y:S01]  /*9350*/  STS.U16 [R64+0x18], R18 ;  /* 0x0000181240007388 */ /* 0x000fe20000000400 */
[----:B-1----:R-:W-:-:S03]  /*9360*/  IADD3 R14, P1, R4, -0x1e0, RZ ;  /* 0xfffffe20040e7810 */ /* 0x002fc60007f3e0ff */
        /* <DEDUP_REMOVED lines=39> */
.L_x_5395:
[----:B------:R-:W-:Y:S05]  /*95e0*/  BSYNC B0 ;  /* 0x0000000000007941 */ /* 0x000fea0003800000 */
.L_x_5394:
[----:B------:R-:W-:Y:S01]  /*95f0*/  MOV R2, R4 ;  /* 0x0000000400027202 */ /* 0x000fe20000000f00 */
[----:B------:R-:W-:Y:S01]  /*9600*/  IMAD R5, R21, c[0x0][0x300], RZ ;  /* 0x0000c00015057a24 */ /* 0x000fe200078e02ff */
[----:B------:R-:W-:Y:S01]  /*9610*/  MOV R3, R79 ;  /* 0x0000004f00037202 */ /* 0x000fe20000000f00 */
[----:B------:R-:W-:Y:S01]  /*9620*/  UIADD3 UR17, UP0, UR17, -0x400, URZ ;  /* 0xfffffc0011117890 */ /* 0x000fe2000ff1e03f */
[----:B------:R-:W-:Y:S01]  /*9630*/  LEA R4, P1, R14, c[0x0][0x340], 0x1 ;  /* 0x0000d0000e047a11 */ /* 0x000fe200078208ff */
[----:B0-----:R-:W-:Y:S01]  /*9640*/  IMAD R13, R0, c[0x0][0x304], R5 ;  /* 0x0000c100000d7a24 */ /* 0x001fe200078e0205 */
[-C--:B------:R-:W-:Y:S01]  /*9650*/  ISETP.GE.AND P3, PT, R32, R75.reuse, PT ;  /* 0x0000004b2000720c */ /* 0x080fe20003f66270 */
[----:B------:R-:W-:Y:S01]  /*9660*/  IMAD.WIDE.U32 R2, R0, c[0x0][0x300], R2 ;  /* 0x0000c00000027a25 */ /* 0x000fe200078e0002 */
[----:B------:R-:W-:Y:S01]  /*9670*/  LEA.HI.X R5, R14, c[0x0][0x344], R77, 0x1, P1 ;  /* 0x0000d1000e057a11 */ /* 0x000fe200008f0c4d */
[----:B------:R-:W-:Y:S01]  /*9680*/  UIADD3 UR19, UP1, UR19, -0x400, URZ ;  /* 0xfffffc0013137890 */ /* 0x000fe2000ff3e03f */
[-C--:B------:R-:W-:Y:S01]  /*9690*/  ISETP.GE.AND P4, PT, R34, R75.reuse, PT ;  /* 0x0000004b2200720c */ /* 0x080fe20003f86270 */
[----:B------:R-:W-:Y:S01]  /*96a0*/  UIADD3 UR11, UP2, UR11, -0x400, URZ ;  /* 0xfffffc000b0b7890 */ /* 0x000fe2000ff5e03f */
[----:B------:R-:W-:Y:S01]  /*96b0*/  IADD3 R12, P0, R105, R2, RZ ;  /* 0x00000002690c7210 */ /* 0x000fe20007f1e0ff */
[----:B------:R-:W-:Y:S01]  /*96c0*/  UIADD3.X UR18, UR18, -0x1, URZ, UP0, !UPT ;  /* 0xffffffff12127890 */ /* 0x000fe200087fe43f */
[----:B------:R-:W-:Y:S01]  /*96d0*/  ISETP.GE.AND P5, PT, R35, R75, PT ;  /* 0x0000004b2300720c */ /* 0x000fe20003fa6270 */
        /* <DEDUP_REMOVED lines=38> */
.L_x_5321:
        /* <DEDUP_REMOVED lines=24> */
.L_x_5398:
[----:B0-----:R-:W-:Y:S05]  /*9ac0*/  BSYNC B0 ;  /* 0x0000000000007941 */ /* 0x001fea0003800000 */
.L_x_5397:
        /* <DEDUP_REMOVED lines=23> */
.L_x_5400:
[----:B------:R-:W3:Y:S02]  /*9c40*/  S2R R15, SR_TID.X ;  /* 0x00000000000f7919 */ /* 0x000ee40000002100 */
.L_x_5401:
[----:B0-----:R-:W-:Y:S05]  /*9c50*/  BSYNC B0 ;  /* 0x0000000000007941 */ /* 0x001fea0003800000 */
.L_x_5399:
        /* <DEDUP_REMOVED lines=10> */
.L_x_5402:
        /* <DEDUP_REMOVED lines=26> */
.L_x_5403:
        /* <DEDUP_REMOVED lines=14> */
.L_x_9078:


//--------------------- .text._Z25selective_scan_bwd_kernelI32Selective_Scan_bwd_kernel_traitsILi32ELi16ELb0ELb1ELb0ELb1ELb1EN3c104HalfEfEEv12SSMParamsBwd --------------------------
	.section	.text._Z25selective_scan_bwd_kernelI32Selective_Scan_bwd_kernel_traitsILi32ELi16ELb0ELb1ELb0ELb1ELb1EN3c104HalfEfEEv12SSMParamsBwd,"ax",@progbits
	.sectioninfo	@"SHI_REGISTERS=246"
	.align	128
        .global         _Z25selective_scan_bwd_kernelI32Selective_Scan_bwd_kernel_traitsILi32ELi16ELb0ELb1ELb0ELb1ELb1EN3c104HalfEfEEv12SSMParamsBwd
        .type           _Z25selective_scan_bwd_kernelI32Selective_Scan_bwd_kernel_traitsILi32ELi16ELb0ELb1ELb0ELb1ELb1EN3c104HalfEfEEv12SSMParamsBwd,@function
        .size           _Z25selective_scan_bwd_kernelI32Selective_Scan_bwd_kernel_traitsILi32ELi16ELb0ELb1ELb0ELb1ELb1EN3c104HalfEfEEv12SSMParamsBwd,(.L_x_9079 - _Z25selective_scan_bwd_kernelI32Selective_Scan_bwd_kernel_traitsILi32ELi16ELb0ELb1ELb0ELb1ELb1EN3c104HalfEfEEv12SSMParamsBwd)
        .other          _Z25selective_scan_bwd_kernelI32Selective_Scan_bwd_kernel_traitsILi32ELi16ELb0ELb1ELb0ELb1ELb1EN3c104HalfEfEEv12SSMParamsBwd,@"STO_CUDA_ENTRY STV_DEFAULT"
_Z25selective_scan_bwd_kernelI32Selective_Scan_bwd_kernel_traitsILi32ELi16ELb0ELb1ELb0ELb1ELb1EN3c104HalfEfEEv12SSMParamsBwd:
.text._Z25selective_scan_bwd_kernelI32Selective_Scan_bwd_kernel_traitsILi32ELi16ELb0ELb1ELb0ELb1ELb1EN3c104HalfEfEEv12SSMParamsBwd:
        /* <DEDUP_REMOVED lines=15> */
[----:B------:R-:W-:Y:S02]  /*00f0*/  ULDC.64 UR24, c[0x0][0x348] ;  /* 0x0000d20000187ab9 */ /* 0x000fe40000000a00 */
        /* <DEDUP_REMOVED lines=8> */
[----:B------:R-:W-:Y:S01]  /*0180*/  UMOV UR8, URZ ;  /* 0x0000003f00087c82 */ /* 0x000fe20008000000 */
[----:B------:R-:W-:Y:S01]  /*0190*/  MOV R3, UR5 ;  /* 0x0000000500037c02 */ /* 0x000fe20008000f00 */
[----:B------:R-:W0:Y:S01]  /*01a0*/  I2F.RP R0, R7 ;  /* 0x0000000700007306 */ /* 0x000e220000209400 */
[----:B------:R-:W-:Y:S01]  /*01b0*/  MOV R5, UR7 ;  /* 0x0000000700057c02 */ /* 0x000fe20008000f00 */
[----:B-1----:R-:W-:-:S02]  /*01c0*/  USHF.R.S32.HI UR36, URZ, 0x1f, UR35 ;  /* 0x0000001f3f247899 */ /* 0x002fc40008011423 */
[----:B------:R1:W2:Y:S01]  /*01d0*/  @P3 LDG.E R6, [R2.64] ;  /* 0x0000002002063981 */ /* 0x0002a2000c1e1900 */
[----:B------:R-:W-:Y:S02]  /*01e0*/  ULDC.64 UR4, c[0x0][0x260] ;  /* 0x0000980000047ab9 */ /* 0x000fe40000000a00 */
[----:B------:R-:W-:Y:S01]  /*01f0*/  UISETP.NE.U32.AND UP1, UPT, URZ, UR22, UPT ;  /* 0x000000163f00728c */ /* 0x000fe2000bf25070 */
[----:B------:R3:W4:Y:S01]  /*0200*/  @P4 LDG.E R4, [R4.64] ;  /* 0x0000002004044981 */ /* 0x000722000c1e1900 */
[----:B------:R-:W-:Y:S01]  /*0210*/  ULDC.64 UR6, c[0x0][0x1d0] ;  /* 0x0000740000067ab9 */ /* 0x000fe20000000a00 */
[----:B------:R-:W-:Y:S01]  /*0220*/  MOV R16, RZ ;  /* 0x000000ff00107202 */ /* 0x000fe20000000f00 */
[----:B------:R-:W-:Y:S02]  /*0230*/  UISETP.NE.U32.AND UP0, UPT, URZ, UR4, UPT ;  /* 0x000000043f00728c */ /* 0x000fe4000bf05070 */
[----:B------:R-:W-:Y:S01]  /*0240*/  UIMAD UR4, UR36, UR6, URZ ;  /* 0x00000006240472a4 */ /* 0x000fe2000f8e023f */
[----:B-1----:R-:W-:Y:S01]  /*0250*/  HFMA2.MMA R2, -RZ, RZ, 0, 0 ;  /* 0x00000000ff027435 */ /* 0x002fe200000001ff */
[----:B------:R-:W-:Y:S01]  /*0260*/  UISETP.NE.AND.EX UP1, UPT, URZ, UR23, UPT, UP1 ;  /* 0x000000173f00728c */ /* 0x000fe2000bf25310 */
[----:B0-----:R-:W0:Y:S01]  /*0270*/  MUFU.RCP R0, R0 ;  /* 0x0000000000007308 */ /* 0x001e220000001000 */
[----:B------:R-:W-:-:S02]  /*0280*/  UIMAD UR18, UR35, UR7, UR4 ;  /* 0x00000007231272a4 */ /* 0x000fc4000f8e0204 */
[----:B------:R-:W-:Y:S02]  /*0290*/  UIMAD UR4, UR36, UR20, URZ ;  /* 0x00000014240472a4 */ /* 0x000fe4000f8e023f */
[----:B------:R-:W-:Y:S02]  /*02a0*/  UISETP.NE.U32.AND UP2, UPT, URZ, UR24, UPT ;  /* 0x000000183f00728c */ /* 0x000fe4000bf45070 */
[----:B------:R-:W-:Y:S02]  /*02b0*/  UISETP.NE.AND.EX UP0, UPT, URZ, UR5, UPT, UP0 ;  /* 0x000000053f00728c */ /* 0x000fe4000bf05300 */
[----:B------:R-:W-:Y:S02]  /*02c0*/  UIMAD.WIDE.U32 UR14, UR35, UR6, URZ ;  /* 0x00000006230e72a5 */ /* 0x000fe4000f8e003f */
[----:B------:R-:W-:Y:S02]  /*02d0*/  UIMAD UR21, UR35, UR21, UR4 ;  /* 0x00000015231572a4 */ /* 0x000fe4000f8e0204 */
[----:B------:R-:W-:-:S02]  /*02e0*/  UIMAD UR6, UR36, UR26, URZ ;  /* 0x0000001a240672a4 */ /* 0x000fc4000f8e023f */
[----:B------:R-:W-:Y:S01]  /*02f0*/  UIMAD.WIDE.U32 UR4, UR35, UR26, URZ ;  /* 0x0000001a230472a5 */ /* 0x000fe2000f8e003f */
[----:B0-----:R-:W-:Y:S01]  /*0300*/  IADD3 R0, R0, 0xffffffe, RZ ;  /* 0x0ffffffe00007810 */ /* 0x001fe20007ffe0ff */
[----:B------:R-:W-:Y:S02]  /*0310*/  UISETP.NE.AND.EX UP2, UPT, URZ, UR25, UPT, UP2 ;  /* 0x000000193f00728c */ /* 0x000fe4000bf45320 */
[----:B------:R-:W-:Y:S01]  /*0320*/  ULDC UR26, c[0x0][0x178] ;  /* 0x00005e00001a7ab9 */ /* 0x000fe20000000800 */
[----:B------:R-:W0:Y:S01]  /*0330*/  F2I.FTZ.U32.TRUNC.NTZ R3, R0 ;  /* 0x0000000000037305 */ /* 0x000e22000021f000 */
[----:B------:R-:W-:Y:S02]  /*0340*/  @UP1 ULEA UR8, UP3, UR16, UR22, 0x2 ;  /* 0x0000001610081291 */ /* 0x000fe4000f86103f */
[----:B------:R-:W-:Y:S02]  /*0350*/  ULOP3.LUT UR26, UR16, UR26, URZ, 0x3c, !UPT ;  /* 0x0000001a101a7292 */ /* 0x000fe4000f8e3c3f */
[----:B------:R-:W-:-:S02]  /*0360*/  UMOV UR9, URZ ;  /* 0x0000003f00097c82 */ /* 0x000fc40008000000 */
[----:B------:R-:W-:Y:S02]  /*0370*/  UIMAD UR27, UR35, UR27, UR6 ;  /* 0x0000001b231b72a4 */ /* 0x000fe4000f8e0206 */
[----:B------:R-:W-:Y:S01]  /*0380*/  @UP1 ULEA.HI.X UR9, UR16, UR23, UR17, 0x2, UP3 ;  /* 0x0000001710091291 */ /* 0x000fe200098f1411 */
[----:B------:R-:W-:Y:S01]  /*0390*/  ISETP.LE.AND P2, PT, RZ, UR26, PT ;  /* 0x0000001aff007c0c */ /* 0x000fe2000bf43270 */
[----:B------:R-:W-:Y:S02]  /*03a0*/  ULDC.64 UR6, c[0x0][0x190] ;  /* 0x0000640000067ab9 */ /* 0x000fe40000000a00 */
[----:B------:R-:W-:Y:S02]  /*03b0*/  ULDC.64 UR22, c[0x0][0x1d8] ;  /* 0x0000760000167ab9 */ /* 0x000fe40000000a00 */
[----:B------:R-:W-:Y:S01]  /*03c0*/  UIMAD.WIDE.U32 UR12, UR35, UR20, URZ ;  /* 0x00000014230c72a5 */ /* 0x000fe2000f8e003f */
[----:B0-----:R-:W-:Y:S01]  /*03d0*/  IADD3 R0, RZ, -R3, RZ ;  /* 0x80000003ff007210 */ /* 0x001fe20007ffe0ff */
[----:B------:R-:W-:-:S02]  /*03e0*/  UIMAD UR20, UR36, UR6, URZ ;  /* 0x00000006241472a4 */ /* 0x000fc4000f8e023f */
[----:B------:R-:W-:Y:S02]  /*03f0*/  UIMAD.WIDE.U32 UR10, UR35, UR6, URZ ;  /* 0x00000006230a72a5 */ /* 0x000fe4000f8e003f */
[----:B---3--:R-:W-:Y:S01]  /*0400*/  IMAD R5, R0, R7, RZ ;  /* 0x0000000700057224 */ /* 0x008fe200078e02ff */
[----:B------:R-:W-:Y:S01]  /*0410*/  IABS R0, UR16 ;  /* 0x0000001000007c13 */ /* 0x000fe20008000000 */
[----:B------:R-:W-:Y:S02]  /*0420*/  UIMAD UR19, UR17, UR22, URZ ;  /* 0x00000016111372a4 */ /* 0x000fe4000f8e023f */
[----:B------:R-:W-:Y:S01]  /*0430*/  IMAD.HI.U32 R2, R3, R5, R2 ;  /* 0x0000000503027227 */ /* 0x000fe200078e0002 */
[----:B------:R-:W-:Y:S01]  /*0440*/  UMOV UR6, URZ ;  /* 0x0000003f00067c82 */ /* 0x000fe20008000000 */
[----:B------:R-:W-:Y:S01]  /*0450*/  MOV R3, UR11 ;  /* 0x0000000b00037c02 */ /* 0x000fe20008000f00 */
[----:B------:R-:W-:Y:S02]  /*0460*/  ULDC.64 UR30, c[0x0][0x1e8] ;  /* 0x00007a00001e7ab9 */ /* 0x000fe40000000a00 */
[----:B------:R-:W-:Y:S01]  /*0470*/  @UP2 ULEA UR6, UP1, UR16, UR24, 0x2 ;  /* 0x0000001810062291 */ /* 0x000fe2000f82103f */
[----:B------:R-:W-:Y:S01]  /*0480*/  IMAD.HI.U32 R17, R2, R0, RZ ;  /* 0x0000000002117227 */ /* 0x000fe200078e00ff */
[----:B------:R-:W-:-:S02]  /*0490*/  UIMAD UR24, UR17, UR30, URZ ;  /* 0x0000001e111872a4 */ /* 0x000fc4000f8e023f */
[----:B------:R-:W-:Y:S02]  /*04a0*/  UIADD3 UR15, UR15, UR18, URZ ;  /* 0x000000120f0f7290 */ /* 0x000fe4000fffe03f */
[----:B------:R-:W-:Y:S01]  /*04b0*/  IADD3 R2, -R17, RZ, RZ ;  /* 0x000000ff11027210 */ /* 0x000fe20007ffe1ff */
[----:B------:R-:W-:Y:S02]  /*04c0*/  UIADD3 UR13, UR13, UR21, URZ ;  /* 0x000000150d0d7290 */ /* 0x000fe4000fffe03f */
[----:B------:R-:W-:Y:S02]  /*04d0*/  UIMAD UR20, UR35, UR7, UR20 ;  /* 0x00000007231472a4 */ /* 0x000fe4000f8e0214 */
[----:B------:R-:W-:Y:S01]  /*04e0*/  IMAD R0, R7, R2, R0 ;  /* 0x0000000207007224 */ /* 0x000fe200078e0200 */
[----:B------:R-:W-:Y:S01]  /*04f0*/  ULDC UR21, c[0x0][0x174] ;  /* 0x00005d0000157ab9 */ /* 0x000fe20000000800 */
[----:B------:R-:W-:Y:S01]  /*0500*/  MOV R2, UR10 ;  /* 0x0000000a00027c02 */ /* 0x000fe20008000f00 */
[----:B------:R-:W-:-:S02]  /*0510*/  UMOV UR7, URZ ;  /* 0x0000003f00077c82 */ /* 0x000fc40008000000 */
[----:B------:R-:W-:Y:S01]  /*0520*/  ISETP.GT.U32.AND P1, PT, R7, R0, PT ;  /* 0x000000000700720c */ /* 0x000fe20003f24070 */
[----:B------:R-:W-:Y:S02]  /*0530*/  UIMAD UR28, UR16, UR23, UR19 ;  /* 0x00000017101c72a4 */ /* 0x000fe4000f8e0213 */
[----:B------:R-:W-:Y:S02]  /*0540*/  @UP2 ULEA.HI.X UR7, UR16, UR25, UR17, 0x2, UP1 ;  /* 0x0000001910072291 */ /* 0x000fe400088f1411 */
[----:B------:R-:W-:Y:S02]  /*0550*/  UIMAD.WIDE.U32 UR22, UR16, UR22, UR14 ;  /* 0x00000016101672a5 */ /* 0x000fe4000f8e000e */
[----:B------:R-:W-:Y:S02]  /*0560*/  UIMAD UR29, UR16, UR31, UR24 ;  /* 0x0000001f101d72a4 */ /* 0x000fe4000f8e0218 */
[----:B------:R-:W-:Y:S02]  /*0570*/  ULDC.64 UR18, c[0x0][0x280] ;  /* 0x0000a00000127ab9 */ /* 0x000fe40000000a00 */
[----:B------:R-:W-:-:S02]  /*0580*/  ULEA UR34, UR21, 0xfffffe00, 0x9 ;  /* 0xfffffe0015227891 */ /* 0x000fc4000f8e483f */
[-C--:B------:R-:W-:Y:S01]  /*0590*/  @!P1 IADD3 R0, R0, -R7.reuse, RZ ;  /* 0x8000000700009210 */ /* 0x080fe20007ffe0ff */
[----:B------:R-:W-:Y:S01]  /*05a0*/  UIMAD.WIDE.U32 UR24, UR16, UR30, UR12 ;  /* 0x0000001e101872a5 */ /* 0x000fe2000f8e000c */
[----:B------:R-:W-:Y:S01]  /*05b0*/  @!P1 IADD3 R17, R17, 0x1, RZ ;  /* 0x0000000111119810 */ /* 0x000fe20007ffe0ff */
[----:B------:R-:W-:Y:S01]  /*05c0*/  UIMAD UR30, UR17, UR18, URZ ;  /* 0x00000012111e72a4 */ /* 0x000fe2000f8e023f */
[----:B------:R-:W-:Y:S01]  /*05d0*/  ISETP.GE.U32.AND P0, PT, R0, R7, PT ;  /* 0x000000070000720c */ /* 0x000fe20003f06070 */
[----:B------:R-:W-:Y:S01]  /*05e0*/  UIADD3 UR5, UR5, UR27, URZ ;  /* 0x0000001b05057290 */ /* 0x000fe2000fffe03f */
[----:B------:R-:W-:Y:S01]  /*05f0*/  ISETP.NE.AND P1, PT, RZ, c[0x0][0x178], PT ;  /* 0x00005e00ff007a0c */ /* 0x000fe20003f25270 */
[----:B------:R-:W-:Y:S02]  /*0600*/  USHF.R.S32.HI UR31, URZ, 0x1f, UR34 ;  /* 0x0000001f3f1f7899 */ /* 0x000fe40008011422 */
[----:B------:R-:W-:Y:S02]  /*0610*/  UIADD3 UR27, UP1, UR34, UR22, URZ ;  /* 0x00000016221b7290 */ /* 0x000fe4000ff3e03f */
[----:B------:R-:W-:-:S02]  /*0620*/  UIMAD UR30, UR16, UR19, UR30 ;  /* 0x00000013101e72a4 */ /* 0x000fc4000f8e021e */
[----:B------:R-:W-:Y:S02]  /*0630*/  ULDC.64 UR14, c[0x0][0x240] ;  /* 0x00009000000e7ab9 */ /* 0x000fe40000000a00 */
[----:B------:R-:W-:Y:S02]  /*0640*/  UIADD3 UR19, UP2, UR34, UR24, URZ ;  /* 0x0000001822137290 */ /* 0x000fe4000ff5e03f */
[----:B------:R-:W-:Y:S01]  /*0650*/  @P0 IADD3 R17, R17, 0x1, RZ ;  /* 0x0000000111110810 */ /* 0x000fe20007ffe0ff */
[----:B------:R-:W-:Y:S02]  /*0660*/  UIADD3.X UR23, UR31, UR23, UR28, UP1, !UPT ;  /* 0x000000171f177290 */ /* 0x000fe40008ffe41c */
[----:B------:R-:W-:Y:S01]  /*0670*/  ULEA UR22, UP1, UR27, UR14, 0x1 ;  /* 0x0000000e1b167291 */ /* 0x000fe2000f82083f */
[----:B------:R-:W-:Y:S01]  /*0680*/  @!P2 IADD3 R17, -R17, RZ, RZ ;  /* 0x000000ff1111a210 */ /* 0x000fe20007ffe1ff */
[----:B------:R-:W-:Y:S01]  /*0690*/  UIADD3 UR20, UR11, UR20, URZ ;  /* 0x000000140b147290 */ /* 0x000fe2000fffe03f */
[----:B------:R-:W-:Y:S01]  /*06a0*/  @!P1 LOP3.LUT R17, RZ, c[0x0][0x178], RZ, 0x33, !PT ;  /* 0x00005e00ff119a12 */ /* 0x000fe200078e33ff */
[----:B------:R-:W-:-:S02]  /*06b0*/  ULDC.64 UR12, c[0x0][0x248] ;  /* 0x00009200000c7ab9 */ /* 0x000fc40000000a00 */
[----:B------:R-:W-:Y:S01]  /*06c0*/  UIMAD.WIDE.U32 UR4, UR16, UR18, UR4 ;  /* 0x00000012100472a5 */ /* 0x000fe2000f8e0004 */
[----:B------:R-:W-:Y:S01]  /*06d0*/  SHF.R.S32.HI R213, RZ, 0x1f, R17 ;  /* 0x0000001fffd57819 */ /* 0x000fe20000011411 */
[----:B------:R-:W-:Y:S01]  /*06e0*/  UIADD3.X UR25, UR31, UR25, UR29, UP2, !UPT ;  /* 0x000000191f197290 */ /* 0x000fe200097fe41d */
[----:B------:R-:W-:Y:S01]  /*06f0*/  MOV R3, UR20 ;  /* 0x0000001400037c02 */ /* 0x000fe20008000f00 */
[----:B------:R-:W-:Y:S02]  /*0700*/  ULEA UR24, UP2, UR19, UR12, 0x1 ;  /* 0x0000000c13187291 */ /* 0x000fe4000f84083f */
[----:B------:R-:W-:Y:S01]  /*0710*/  ULEA.HI.X UR23, UR27, UR15, UR23, 0x1, UP1 ;  /* 0x0000000f1b177291 */ /* 0x000fe200088f0c17 */
[----:B------:R-:W-:Y:S01]  /*0720*/  IMAD R0, R213, c[0x0][0x1a8], RZ ;  /* 0x00006a00d5007a24 */ /* 0x000fe200078e02ff */
[----:B------:R-:W-:Y:S01]  /*0730*/  UIADD3 UR27, UP1, UR34, UR4, URZ ;  /* 0x00000004221b7290 */ /* 0x000fe2000ff3e03f */
[----:B------:R-:W-:Y:S01]  /*0740*/  IMAD.WIDE.U32 R2, R17, c[0x0][0x1a8], R2 ;  /* 0x00006a0011027a25 */ /* 0x000fe200078e0002 */
[----:B------:R-:W-:-:S02]  /*0750*/  ULEA.HI.X UR25, UR19, UR13, UR25, 0x1, UP2 ;  /* 0x0000000d13197291 */ /* 0x000fc400090f0c19 */
        /* <DEDUP_REMOVED lines=13> */
[----:B------:R-:W-:Y:S01]  /*0830*/  @UP0 UIMAD UR12, UR12, UR21, URZ ;  /* 0x000000150c0c02a4 */ /* 0x000fe2000f8e023f */
[----:B------:R-:W-:Y:S01]  /*0840*/  HFMA2.MMA R0, -RZ, RZ, 0, 0 ;  /* 0x00000000ff007435 */ /* 0x000fe200000001ff */
        /* <DEDUP_REMOVED lines=14> */
[----:B--2---:R0:W1:Y:S08]  /*0930*/  @P3 R2UR UR4, R6 ;  /* 0x00000000060433c2 */ /* 0x00407000000e0000 */
[----:B----4-:R0:W2:Y:S01]  /*0940*/  @P4 R2UR UR5, R4 ;  /* 0x00000000040543c2 */ /* 0x0100a200000e0000 */
[----:B------:R-:W-:Y:S05]  /*0950*/  @!P0 BRA `(.L_x_5404) ;  /* 0x0000be4000008947 */ /* 0x000fea0003800000 */
[----:B------:R-:W3:Y:S01]  /*0960*/  S2R R18, SR_TID.X ;  /* 0x0000000000127919 */ /* 0x000ee20000002100 */
[----:B------:R-:W-:Y:S01]  /*0970*/  MOV R16, RZ ;  /* 0x000000ff00107202 */ /* 0x000fe20000000f00 */
[----:B------:R-:W-:-:S02]  /*0980*/  UMOV UR6, URZ ;  /* 0x0000003f00067c82 */ /* 0x000fc40008000000 */
[----:B------:R-:W4:Y:S01]  /*0990*/  S2R R20, SR_LANEID ;  /* 0x0000000000147919 */ /* 0x000f220000000000 */
[C---:B---3--:R-:W-:Y:S02]  /*09a0*/  SHF.L.U32 R0, R18.reuse, 0x4, RZ ;  /* 0x0000000412007819 */ /* 0x048fe400000006ff */
[----:B------:R-:W-:Y:S02]  /*09b0*/  LOP3.LUT R214, R18, 0x1f, RZ, 0xc0, !PT ;  /* 0x0000001f12d67812 */ /* 0x000fe400078ec0ff */
[----:B------:R-:W-:Y:S02]  /*09c0*/  LOP3.LUT R7, R0, 0xfffffe00, RZ, 0xc0, !PT ;  /* 0xfffffe0000077812 */ /* 0x000fe400078ec0ff */
[----:B------:R-:W-:Y:S02]  /*09d0*/  MOV R0, RZ ;  /* 0x000000ff00007202 */ /* 0x000fe40000000f00 */
[----:B0-----:R-:W-:-:S04]  /*09e0*/  LOP3.LUT R6, R7, 0x1f, R18, 0xf8, !PT ;  /* 0x0000001f07067812 */ /* 0x001fc800078ef812 */
        /* <DEDUP_REMOVED lines=15> */
[----:B----4-:R-:W-:Y:S02]  /*0ae0*/  LOP3.LUT R36, R6, 0x1e0, RZ, 0xfc, !PT ;  /* 0x000001e006247812 */ /* 0x010fe400078efcff */
.L_x_5484:
[----:B------:R-:W-:Y:S01]  /*0af0*/  ULDC UR28, c[0x0][0x174] ;  /* 0x00005d00001c7ab9 */ /* 0x000fe20000000800 */
[----:B------:R-:W-:Y:S01]  /*0b00*/  BAR.SYNC.DEFER_BLOCKING 0x0 ;  /* 0x0000000000007b1d */ /* 0x000fe20000010000 */
[----:B------:R-:W-:Y:S01]  /*0b10*/  UIADD3 UR28, -UR6, UR28, URZ ;  /* 0x0000001c061c7290 */ /* 0x000fe2000fffe13f */
[C---:B0-----:R-:W-:Y:S02]  /*0b20*/  LEA R2, P1, R6.reuse, UR22, 0x1 ;  /* 0x0000001606027c11 */ /* 0x041fe4000f8208ff */
[----:B------:R-:W-:Y:S01]  /*0b30*/  PRMT R4, RZ, 0x7610, R4 ;  /* 0x00007610ff047816 */ /* 0x000fe20000000004 */
[----:B------:R-:W-:Y:S01]  /*0b40*/  ULEA UR37, UR28, 0xfffffe00, 0x9 ;  /* 0xfffffe001c257891 */ /* 0x000fe2000f8e483f */
[----:B------:R-:W-:Y:S01]  /*0b50*/  LEA.HI.X R3, R6, UR23, R7, 0x1, P1 ;  /* 0x0000001706037c11 */ /* 0x000fe200088f0c07 */
[----:B------:R-:W-:-:S02]  /*0b60*/  ULDC UR29, c[0x0][0x168] ;  /* 0x00005a00001d7ab9 */ /* 0x000fc40000000800 */
[----:B------:R-:W-:-:S06]  /*0b70*/  UIADD3 UR29, -UR37, UR29, URZ ;  /* 0x0000001d251d7290 */ /* 0x000fcc000fffe13f */
[----:B------:R-:W-:Y:S02]  /*0b80*/  ISETP.GE.AND P0, PT, R6, UR29, PT ;  /* 0x0000001d06007c0c */ /* 0x000fe4000bf06270 */
[----:B------:R-:W-:Y:S02]  /*0b90*/  ISETP.GE.AND P1, PT, R23, UR29, PT ;  /* 0x0000001d17007c0c */ /* 0x000fe4000bf26270 */
[----:B------:R-:W-:-:S09]  /*0ba0*/  ISETP.GE.AND P2, PT, R24, UR29, PT ;  /* 0x0000001d18007c0c */ /* 0x000fd2000bf46270 */
[----:B------:R0:W3:Y:S01]  /*0bb0*/  @!P0 LDG.E.U16 R4, [R2.64] ;  /* 0x0000002002048981 */ /* 0x0000e2000c1e1500 */
[----:B------:R-:W-:Y:S02]  /*0bc0*/  ISETP.GE.AND P0, PT, R22, UR29, PT ;  /* 0x0000001d16007c0c */ /* 0x000fe4000bf06270 */
[----:B------:R-:W-:Y:S02]  /*0bd0*/  ISETP.GE.AND P3, PT, R25, UR29, PT ;  /* 0x0000001d19007c0c */ /* 0x000fe4000bf66270 */
[----:B------:R-:W-:Y:S02]  /*0be0*/  PRMT R5, RZ, 0x7610, R5 ;  /* 0x00007610ff057816 */ /* 0x000fe40000000005 */
[----:B------:R-:W-:Y:S02]  /*0bf0*/  ISETP.GE.AND P4, PT, R26, UR29, PT ;  /* 0x0000001d1a007c0c */ /* 0x000fe4000bf86270 */
[----:B------:R-:W-:Y:S02]  /*0c00*/  PRMT R8, RZ, 0x7610, R8 ;  /* 0x00007610ff087816 */ /* 0x000fe40000000008 */
[----:B------:R-:W-:-:S02]  /*0c10*/  PRMT R9, RZ, 0x7610, R9 ;  /* 0x00007610ff097816 */ /* 0x000fc40000000009 */
[----:B------:R-:W-:Y:S01]  /*0c20*/  PRMT R10, RZ, 0x7610, R10 ;  /* 0x00007610ff0a7816 */ /* 0x000fe2000000000a */
[----:B------:R0:W4:Y:S01]  /*0c30*/  @!P0 LDG.E.U16 R5, [R2.64+0x40] ;  /* 0x0000402002058981 */ /* 0x000122000c1e1500 */
[----:B------:R-:W-:Y:S02]  /*0c40*/  ISETP.GE.AND P0, PT, R27, UR29, PT ;  /* 0x0000001d1b007c0c */ /* 0x000fe4000bf06270 */
[----:B------:R-:W-:Y:S01]  /*0c50*/  PRMT R11, RZ, 0x7610, R11 ;  /* 0x00007610ff0b7816 */ /* 0x000fe2000000000b */
[----:B------:R0:W5:Y:S01]  /*0c60*/  @!P1 LDG.E.U16 R8, [R2.64+0x80] ;  /* 0x0000802002089981 */ /* 0x000162000c1e1500 */
[----:B------:R-:W-:-:S03]  /*0c70*/  ISETP.GE.AND P1, PT, R28, UR29, PT ;  /* 0x0000001d1c007c0c */ /* 0x000fc6000bf26270 */
[----:B--2---:R0:W2:Y:S01]  /*0c80*/  @!P2 LDG.E.U16 R9, [R2.64+0xc0] ;  /* 0x0000c0200209a981 */ /* 0x0040a2000c1e1500 */
[----:B------:R-:W-:Y:S02]  /*0c90*/  ISETP.GE.AND P2, PT, R29, UR29, PT ;  /* 0x0000001d1d007c0c */ /* 0x000fe4000bf46270 */
[----:B------:R-:W-:Y:S01]  /*0ca0*/  PRMT R12, RZ, 0x7610, R12 ;  /* 0x00007610ff0c7816 */ /* 0x000fe2000000000c */
[----:B------:R0:W2:Y:S01]  /*0cb0*/  @!P3 LDG.E.U16 R10, [R2.64+0x100] ;  /* 0x00010020020ab981 */ /* 0x0000a2000c1e1500 */
[----:B------:R-:W-:-:S03]  /*0cc0*/  ISETP.GE.AND P3, PT, R30, UR29, PT ;  /* 0x0000001d1e007c0c */ /* 0x000fc6000bf66270 */
[----:B------:R0:W2:Y:S01]  /*0cd0*/  @!P4 LDG.E.U16 R11, [R2.64+0x140] ;  /* 0x00014020020bc981 */ /* 0x0000a2000c1e1500 */
[----:B------:R-:W-:Y:S02]  /*0ce0*/  ISETP.GE.AND P4, PT, R31, UR29, PT ;  /* 0x0000001d1f007c0c */ /* 0x000fe4000bf86270 */
[----:B------:R-:W-:Y:S01]  /*0cf0*/  PRMT R13, RZ, 0x7610, R13 ;  /* 0x00007610ff0d7816 */ /* 0x000fe2000000000d */
[----:B------:R0:W2:Y:S01]  /*0d00*/  @!P0 LDG.E.U16 R12, [R2.64+0x180] ;  /* 0x00018020020c8981 */ /* 0x0000a2000c1e1500 */
[----:B------:R-:W-:Y:S02]  /*0d10*/  PRMT R14, RZ, 0x7610, R14 ;  /* 0x00007610ff0e7816 */ /* 0x000fe4000000000e */
[----:B------:R-:W-:Y:S02]  /*0d20*/  PRMT R15, RZ, 0x7610, R15 ;  /* 0x00007610ff0f7816 */ /* 0x000fe4000000000f */
[----:B------:R-:W-:Y:S01]  /*0d30*/  ISETP.GE.AND P0, PT, R32, UR29, PT ;  /* 0x0000001d20007c0c */ /* 0x000fe2000bf06270 */
[----:B------:R0:W2:Y:S01]  /*0d40*/  @!P1 LDG.E.U16 R13, [R2.64+0x1c0] ;  /* 0x0001c020020d9981 */ /* 0x0000a2000c1e1500 */
[----:B------:R-:W-:-:S02]  /*0d50*/  PRMT R50, RZ, 0x7610, R50 ;  /* 0x00007610ff327816 */ /* 0x000fc40000000032 */
[----:B------:R-:W-:Y:S01]  /*0d60*/  ISETP.GE.AND P1, PT, R33, UR29, PT ;  /* 0x0000001d21007c0c */ /* 0x000fe2000bf26270 */
[----:B------:R0:W2:Y:S01]  /*0d70*/  @!P2 LDG.E.U16 R14, [R2.64+0x200] ;  /* 0x00020020020ea981 */ /* 0x0000a2000c1e1500 */
        /* <DEDUP_REMOVED lines=18> */
[C---:B------:R-:W-:Y:S02]  /*0ea0*/  LEA.HI.SX32 R37, R20.reuse, R20, 0x1b ;  /* 0x0000001414257211 */ /* 0x040fe400078fdaff */
[C---:B------:R-:W-:Y:S02]  /*0eb0*/  IADD3 R45, R20.reuse, 0x80, RZ ;  /* 0x00000080142d7810 */ /* 0x040fe40007ffe0ff */
[C---:B0-----:R-:W-:Y:S02]  /*0ec0*/  IADD3 R3, R20.reuse, 0xc0, RZ ;  /* 0x000000c014037810 */ /* 0x041fe40007ffe0ff */
[----:B------:R-:W-:-:S02]  /*0ed0*/  IADD3 R47, R20, 0xa0, RZ ;  /* 0x000000a0142f7810 */ /* 0x000fc40007ffe0ff */
[-C--:B------:R-:W-:Y:S02]  /*0ee0*/  LEA.HI.SX32 R38, R39, R20.reuse, 0x1b ;  /* 0x0000001427267211 */ /* 0x080fe400078fdaff */
[-C--:B------:R-:W-:Y:S02]  /*0ef0*/  LEA.HI.SX32 R40, R43, R20.reuse, 0x1b ;  /* 0x000000142b287211 */ /* 0x080fe400078fdaff */
[-C--:B------:R-:W-:Y:S02]  /*0f00*/  LEA.HI.SX32 R39, R41, R20.reuse, 0x1b ;  /* 0x0000001429277211 */ /* 0x080fe400078fdaff */
[----:B------:R-:W-:Y:S02]  /*0f10*/  IADD3 R43, R20, 0xe0, RZ ;  /* 0x000000e0142b7810 */ /* 0x000fe40007ffe0ff */
[----:B------:R-:W-:Y:S02]  /*0f20*/  LEA.HI.SX32 R3, R3, R20, 0x1b ;  /* 0x0000001403037211 */ /* 0x000fe400078fdaff */
[----:B------:R-:W-:-:S02]  /*0f30*/  SHF.L.U32 R37, R37, 0x1, RZ ;  /* 0x0000000125257819 */ /* 0x000fc400000006ff */
[-C--:B------:R-:W-:Y:S02]  /*0f40*/  LEA.HI.SX32 R41, R45, R20.reuse, 0x1b ;  /* 0x000000142d297211 */ /* 0x080fe400078fdaff */
[----:B------:R-:W-:Y:S02]  /*0f50*/  LEA.HI.SX32 R42, R47, R20, 0x1b ;  /* 0x000000142f2a7211 */ /* 0x000fe400078fdaff */
[----:B------:R-:W-:Y:S02]  /*0f60*/  SHF.L.U32 R38, R38, 0x1, RZ ;  /* 0x0000000126267819 */ /* 0x000fe400000006ff */
[C---:B------:R-:W-:Y:S02]  /*0f70*/  IADD3 R45, R20.reuse, 0x100, RZ ;  /* 0x00000100142d7810 */ /* 0x040fe40007ffe0ff */
[----:B------:R-:W-:Y:S02]  /*0f80*/  SHF.L.U32 R39, R39, 0x1, RZ ;  /* 0x0000000127277819 */ /* 0x000fe400000006ff */
[----:B------:R-:W-:-:S02]  /*0f90*/  IADD3 R47, R20, 0x120, RZ ;  /* 0x00000120142f7810 */ /* 0x000fc40007ffe0ff */
[----:B------:R-:W-:Y:S02]  /*0fa0*/  LEA.HI.SX32 R44, R43, R20, 0x1b ;  /* 0x000000142b2c7211 */ /* 0x000fe400078fdaff */
[----:B------:R-:W-:Y:S02]  /*0fb0*/  SHF.L.U32 R40, R40, 0x1, RZ ;  /* 0x0000000128287819 */ /* 0x000fe400000006ff */
[C---:B------:R-:W-:Y:S02]  /*0fc0*/  IADD3 R49, R20.reuse, 0x140, RZ ;  /* 0x0000014014317810 */ /* 0x040fe40007ffe0ff */
[----:B------:R-:W-:Y:S02]  /*0fd0*/  SHF.L.U32 R43, R3, 0x1, RZ ;  /* 0x00000001032b7819 */ /* 0x000fe400000006ff */
[----:B------:R-:W-:Y:S02]  /*0fe0*/  SHF.L.U32 R41, R41, 0x1, RZ ;  /* 0x0000000129297819 */ /* 0x000fe400000006ff */
[----:B------:R-:W-:-:S02]  /*0ff0*/  IADD3 R3, R20, 0x160, RZ ;  /* 0x0000016014037810 */ /* 0x000fc40007ffe0ff */
[----:B------:R-:W-:Y:S02]  /*1000*/  SHF.L.U32 R42, R42, 0x1, RZ ;  /* 0x000000012a2a7819 */ /* 0x000fe400000006ff */
[-C--:B------:R-:W-:Y:S02]  /*1010*/  LEA.HI.SX32 R45, R45, R20.reuse, 0x1b ;  /* 0x000000142d2d7211 */ /* 0x080fe400078fdaff */
[-C--:B------:R-:W-:Y:S02]  /*1020*/  LEA.HI.SX32 R46, R47, R20.reuse, 0x1b ;  /* 0x000000142f2e7211 */ /* 0x080fe400078fdaff */
[-C--:B------:R-:W-:Y:S02]  /*1030*/  LEA.HI.SX32 R47, R49, R20.reuse, 0x1b ;  /* 0x00000014312f7211 */ /* 0x080fe400078fdaff */
[----:B------:R-:W-:Y:S02]  /*1040*/  SHF.L.U32 R44, R44, 0x1, RZ ;  /* 0x000000012c2c7819 */ /* 0x000fe400000006ff */
[----:B------:R-:W-:-:S02]  /*1050*/  LEA.HI.SX32 R3, R3, R20, 0x1b ;  /* 0x0000001403037211 */ /* 0x000fc400078fdaff */
[----:B------:R-:W-:Y:S02]  /*1060*/  SHF.L.U32 R45, R45, 0x1, RZ ;  /* 0x000000012d2d7819 */ /* 0x000fe400000006ff */
[----:B------:R-:W-:Y:S02]  /*1070*/  SHF.L.U32 R46, R46, 0x1, RZ ;  /* 0x000000012e2e7819 */ /* 0x000fe400000006ff */
[----:B------:R-:W-:Y:S02]  /*1080*/  SHF.L.U32 R47, R47, 0x1, RZ ;  /* 0x000000012f2f7819 */ /* 0x000fe400000006ff */
[C---:B------:R-:W-:Y:S02]  /*1090*/  IADD3 R51, R20.reuse, 0x1e0, RZ ;  /* 0x000001e014337810 */ /* 0x040fe40007ffe0ff */
[----:B------:R-:W-:Y:S02]  /*10a0*/  SHF.L.U32 R48, R3, 0x1, RZ ;  /* 0x0000000103307819 */ /* 0x000fe400000006ff */
[----:B------:R-:W-:-:S02]  /*10b0*/  SHF.L.U32 R2, R20, 0x4, RZ ;  /* 0x0000000414027819 */ /* 0x000fc400000006ff */
[----:B------:R-:W-:-:S04]  /*10c0*/  LEA.HI.SX32 R52, R51, R20, 0x1b ;  /* 0x0000001433347211 */ /* 0x000fc800078fdaff */
[----:B------:R-:W-:Y:S02]  /*10d0*/  SHF.L.U32 R52, R52, 0x1, RZ ;  /* 0x0000000134347819 */ /* 0x000fe400000006ff */
[C---:B------:R-:W-:Y:S02]  /*10e0*/  SHF.L.U32 R54, R6.reuse, 0x1, RZ ;  /* 0x0000000106367819 */ /* 0x040fe400000006ff */
[----:B------:R-:W-:Y:S02]  /*10f0*/  SHF.L.U64.HI R53, R6, 0x1, R7 ;  /* 0x0000000106357819 */ /* 0x000fe40000010207 */
        /* <DEDUP_REMOVED lines=16> */
[----:B-----5:R-:W-:Y:S04]  /*1200*/  STS.U16 [R39+0x80], R8 ;  /* 0x0000800827007388 */ /* 0x020fe80000000400 */
[----:B--2---:R2:W-:Y:S01]  /*1210*/  STS.U16 [R40+0xc0], R9 ;  /* 0x0000c00928007388 */ /* 0x0045e20000000400 */
[----:B0-----:R-:W-:-:S03]  /*1220*/  IADD3 R5, R20, 0x180, RZ ;  /* 0x0000018014057810 */ /* 0x001fc60007ffe0ff */
[----:B------:R-:W-:Y:S04]  /*1230*/  STS.U16 [R41+0x100], R10 ;  /* 0x0001000a29007388 */ /* 0x000fe80000000400 */
[----:B------:R0:W-:Y:S01]  /*1240*/  STS.U16 [R42+0x140], R11 ;  /* 0x0001400b2a007388 */ /* 0x0001e20000000400 */
[----:B--2---:R-:W-:-:S03]  /*1250*/  IADD3 R9, R20, 0x1a0, RZ ;  /* 0x000001a014097810 */ /* 0x004fc60007ffe0ff */
[----:B------:R-:W-:Y:S01]  /*1260*/  STS.U16 [R43+0x180], R12 ;  /* 0x0001800c2b007388 */ /* 0x000fe20000000400 */
        /* <DEDUP_REMOVED lines=9> */
[----:B------:R0:W-:Y:S04]  /*1300*/  STS.U16 [R47+0x280], R50 ;  /* 0x000280322f007388 */ /* 0x0001e80000000400 */
[----:B------:R2:W-:Y:S01]  /*1310*/  STS.U16 [R48+0x2c0], R55 ;  /* 0x0002c03730007388 */ /* 0x0005e20000000400 */
[----:B0-----:R-:W-:Y:S02]  /*1320*/  SHF.L.U32 R50, R9, 0x1, RZ ;  /* 0x0000000109327819 */ /* 0x001fe400000006ff */
[----:B--2---:R-:W-:Y:S01]  /*1330*/  LEA.HI.SX32 R55, R2, R2, 0x1b ;  /* 0x0000000202377211 */ /* 0x004fe200078fdaff */
[----:B------:R-:W-:Y:S03]  /*1340*/  STS.U16 [R49+0x300], R56 ;  /* 0x0003003831007388 */ /* 0x000fe60000000400 */
[----:B------:R-:W-:Y:S01]  /*1350*/  SHF.L.U32 R55, R55, 0x1, RZ ;  /* 0x0000000137377819 */ /* 0x000fe200000006ff */
        /* <DEDUP_REMOVED lines=21> */
[----:B------:R-:W-:Y:S01]  /*14b0*/  IADD3.X R5, R53, UR25, RZ, P0, !PT ;  /* 0x0000001935057c10 */ /* 0x000fe200087fe4ff */
[----:B------:R-:W-:Y:S01]  /*14c0*/  BAR.SYNC.DEFER_BLOCKING 0x0 ;  /* 0x0000000000007b1d */ /* 0x000fe20000010000 */
[----:B------:R-:W-:Y:S02]  /*14d0*/  ISETP.GE.AND P0, PT, R22, UR29, PT ;  /* 0x0000001d16007c0c */ /* 0x000fe4000bf06270 */
[----:B------:R-:W-:Y:S02]  /*14e0*/  PRMT R15, RZ, 0x7610, R15 ;  /* 0x00007610ff0f7816 */ /* 0x000fe4000000000f */
[----:B------:R-:W-:-:S04]  /*14f0*/  LEA R10, P1, R6, UR26, 0x1 ;  /* 0x0000001a060a7c11 */ /* 0x000fc8000f8208ff */
[----:B------:R-:W-:-:S05]  /*1500*/  LEA.HI.X R11, R6, UR27, R7, 0x1, P1 ;  /* 0x0000001b060b7c11 */ /* 0x000fca00088f0c07 */
[----:B------:R-:W2:Y:S01]  /*1510*/  @!P0 LDG.E.U16 R3, [R4.64+0x40] ;  /* 0x0000402004038981 */ /* 0x000ea2000c1e1500 */
[----:B------:R-:W-:Y:S02]  /*1520*/  ISETP.GE.AND P0, PT, R28, UR29, PT ;  /* 0x0000001d1c007c0c */ /* 0x000fe4000bf06270 */
[----:B------:R-:W-:Y:S01]  /*1530*/  ISETP.GE.AND P1, PT, R6, UR29, PT ;  /* 0x0000001d06007c0c */ /* 0x000fe2000bf26270 */
[----:B------:R-:W3:Y:S01]  /*1540*/  @!P5 LDG.E.U16 R72, [R4.64+0x180] ;  /* 0x000180200448d981 */ /* 0x000ee2000c1e1500 */
[----:B------:R-:W-:-:S09]  /*1550*/  PRMT R8, RZ, 0x7610, R8 ;  /* 0x00007610ff087816 */ /* 0x000fd20000000008 */
[----:B------:R-:W4:Y:S01]  /*1560*/  @!P0 LDG.E.U16 R15, [R4.64+0x1c0] ;  /* 0x0001c020040f8981 */ /* 0x000f22000c1e1500 */
[----:B------:R-:W-:Y:S02]  /*1570*/  ISETP.GE.AND P0, PT, R29, UR29, PT ;  /* 0x0000001d1d007c0c */ /* 0x000fe4000bf06270 */
[----:B------:R-:W-:Y:S01]  /*1580*/  PRMT R14, RZ, 0x7610, R14 ;  /* 0x00007610ff0e7816 */ /* 0x000fe2000000000e */
[----:B------:R-:W5:Y:S01]  /*1590*/  @!P1 LDG.E.U16 R8, [R4.64] ;  /* 0x0000002004089981 */ /* 0x000f62000c1e1500 */
[----:B------:R-:W-:Y:S02]  /*15a0*/  PRMT R9, RZ, 0x7610, R9 ;  /* 0x00007610ff097816 */ /* 0x000fe40000000009 */
[----:B------:R-:W-:Y:S02]  /*15b0*/  PRMT R12, RZ, 0x7610, R12 ;  /* 0x00007610ff0c7816 */ /* 0x000fe4000000000c */
[----:B------:R-:W-:Y:S01]  /*15c0*/  PRMT R13, RZ, 0x7610, R13 ;  /* 0x00007610ff0d7816 */ /* 0x000fe2000000000d */
[----:B------:R-:W3:Y:S01]  /*15d0*/  @!P2 LDG.E.U16 R14, [R4.64+0x100] ;  /* 0x00010020040ea981 */ /* 0x000ee2000c1e1500 */
[----:B------:R-:W-:-:S03]  /*15e0*/  ISETP.GE.AND P1, PT, R31, UR29, PT ;  /* 0x0000001d1f007c0c */ /* 0x000fc6000bf26270 */
[----:B------:R-:W3:Y:S01]  /*15f0*/  @!P0 LDG.E.U16 R74, [R4.64+0x200] ;  /* 0x00020020044a8981 */ /* 0x000ee2000c1e1500 */
[----:B------:R-:W-:Y:S02]  /*1600*/  ISETP.GE.AND P0, PT, R30, UR29, PT ;  /* 0x0000001d1e007c0c */ /* 0x000fe4000bf06270 */
[----:B------:R-:W-:Y:S01]  /*1610*/  ISETP.GE.AND P2, PT, R32, UR29, PT ;  /* 0x0000001d20007c0c */ /* 0x000fe2000bf46270 */
[----:B------:R-:W3:Y:S01]  /*1620*/  @!P3 LDG.E.U16 R9, [R4.64+0xc0] ;  /* 0x0000c0200409b981 */ /* 0x000ee2000c1e1500 */
[----:B------:R-:W-:-:S03]  /*1630*/  ISETP.GE.AND P3, PT, R33, UR29, PT ;  /* 0x0000001d21007c0c */ /* 0x000fc6000bf66270 */
[----:B------:R-:W3:Y:S01]  /*1640*/  @!P4 LDG.E.U16 R12, [R4.64+0x80] ;  /* 0x00008020040cc981 */ /* 0x000ee2000c1e1500 */
[----:B------:R-:W-:Y:S02]  /*1650*/  ISETP.GE.AND P4, PT, R34, UR29, PT ;  /* 0x0000001d22007c0c */ /* 0x000fe4000bf86270 */
[----:B------:R-:W-:Y:S01]  /*1660*/  ISETP.GE.AND P5, PT, R35, UR29, PT ;  /* 0x0000001d23007c0c */ /* 0x000fe2000bfa6270 */
[----:B------:R-:W4:Y:S01]  /*1670*/  @!P6 LDG.E.U16 R13, [R4.64+0x140] ;  /* 0x00014020040de981 */ /* 0x000f22000c1e1500 */
[----:B------:R-:W-:Y:S02]  /*1680*/  ISETP.GE.AND P6, PT, R36, UR29, PT ;  /* 0x0000001d24007c0c */ /* 0x000fe4000bfc6270 */
        /* <DEDUP_REMOVED lines=22> */
[----:B-----5:R-:W-:Y:S04]  /*17f0*/  STS.U16 [R37], R8 ;  /* 0x0000000825007388 */ /* 0x020fe80000000400 */
[----:B--2---:R-:W-:Y:S04]  /*1800*/  STS.U16 [R38+0x40], R3 ;  /* 0x0000400326007388 */ /* 0x004fe80000000400 */
[----:B---3--:R-:W-:Y:S04]  /*1810*/  STS.U16 [R39+0x80], R12 ;  /* 0x0000800c27007388 */ /* 0x008fe80000000400 */
[----:B------:R-:W-:Y:S04]  /*1820*/  STS.U16 [R40+0xc0], R9 ;  /* 0x0000c00928007388 */ /* 0x000fe80000000400 */
        /* <DEDUP_REMOVED lines=13> */
[----:B------:R-:W4:Y:S04]  /*1900*/  LDS.U16 R12, [R55] ;  /* 0x00000000370c7984 */ /* 0x000f280000000400 */
[----:B------:R-:W5:Y:S04]  /*1910*/  LDS.U16 R13, [R55+0x2] ;  /* 0x00000200370d7984 */ /* 0x000f680000000400 */
[----:B------:R-:W1:Y:S04]  /*1920*/  LDS.U16 R14, [R55+0x4] ;  /* 0x00000400370e7984 */ /* 0x000e680000000400 */
[----:B------:R-:W0:Y:S04]  /*1930*/  LDS.U16 R15, [R55+0x6] ;  /* 0x00000600370f7984 */ /* 0x000e280000000400 */
[----:B------:R-:W0:Y:S04]  /*1940*/  LDS.U16 R71, [R55+0x8] ;  /* 0x0000080037477984 */ /* 0x000e280000000400 */
        /* <DEDUP_REMOVED lines=13> */
[----:B--2---:R-:W-:-:S03]  /*1a20*/  PRMT R75, RZ, 0x7610, R75 ;  /* 0x00007610ff4b7816 */ /* 0x004fc6000000004b */
[----:B------:R-:W2:Y:S01]  /*1a30*/  @!P0 LDG.E.U16 R84, [R10.64] ;  /* 0x000000200a548981 */ /* 0x000ea2000c1e1500 */
[----:B------:R-:W-:-:S03]  /*1a40*/  ISETP.GE.AND P0, PT, R23, UR29, PT ;  /* 0x0000001d17007c0c */ /* 0x000fc6000bf06270 */
[----:B------:R-:W2:Y:S01]  /*1a50*/  @!P1 LDG.E.U16 R75, [R10.64+0x40] ;  /* 0x000040200a4b9981 */ /* 0x000ea2000c1e1500 */
[----:B------:R-:W-:Y:S02]  /*1a60*/  ISETP.GE.AND P1, PT, R24, UR29, PT ;  /* 0x0000001d18007c0c */ /* 0x000fe4000bf26270 */
[----:B------:R-:W-:Y:S01]  /*1a70*/  PRMT R76, RZ, 0x7610, R76 ;  /* 0x00007610ff4c7816 */ /* 0x000fe2000000004c */
[----:B------:R-:W2:Y:S01]  /*1a80*/  @!P3 LDG.E.U16 R92, [R10.64+0x300] ;  /* 0x000300200a5cb981 */ /* 0x000ea2000c1e1500 */
[----:B---3--:R-:W-:-:S03]  /*1a90*/  PRMT R77, RZ, 0x7610, R77 ;  /* 0x00007610ff4d7816 */ /* 0x008fc6000000004d */
[----:B------:R-:W3:Y:S04]  /*1aa0*/  @!P4 LDG.E.U16 R91, [R10.64+0x340] ;  /* 0x000340200a5bc981 */ /* 0x000ee8000c1e1500 */
[----:B------:R-:W3:Y:S01]  /*1ab0*/  @!P0 LDG.E.U16 R74, [R10.64+0x80] ;  /* 0x000080200a4a8981 */ /* 0x000ee2000c1e1500 */
[----:B------:R-:W-:-:S03]  /*1ac0*/  ISETP.GE.AND P0, PT, R25, UR29, PT ;  /* 0x0000001d19007c0c */ /* 0x000fc6000bf06270 */
[----:B------:R-:W3:Y:S01]  /*1ad0*/  @!P1 LDG.E.U16 R77, [R10.64+0xc0] ;  /* 0x0000c0200a4d9981 */ /* 0x000ee2000c1e1500 */
[----:B------:R-:W-:-:S03]  /*1ae0*/  ISETP.GE.AND P1, PT, R26, UR29, PT ;  /* 0x0000001d1a007c0c */ /* 0x000fc6000bf26270 */
[----:B------:R-:W3:Y:S04]  /*1af0*/  @!P5 LDG.E.U16 R94, [R10.64+0x380] ;  /* 0x000380200a5ed981 */ /* 0x000ee8000c1e1500 */
[----:B------:R-:W3:Y:S04]  /*1b00*/  @!P6 LDG.E.U16 R93, [R10.64+0x3c0] ;  /* 0x0003c0200a5de981 */ /* 0x000ee8000c1e1500 */
[----:B------:R-:W3:Y:S01]  /*1b10*/  @!P0 LDG.E.U16 R76, [R10.64+0x100] ;  /* 0x000100200a4c8981 */ /* 0x000ee2000c1e1500 */
[----:B------:R-:W-:-:S03]  /*1b20*/  ISETP.GE.AND P0, PT, R27, UR29, PT ;  /* 0x0000001d1b007c0c */ /* 0x000fc6000bf06270 */
[----:B------:R-:W3:Y:S01]  /*1b30*/  @!P1 LDG.E.U16 R83, [R10.64+0x140] ;  /* 0x000140200a539981 */ /* 0x000ee2000c1e1500 */
[----:B------:R-:W-:-:S09]  /*1b40*/  ISETP.GE.AND P1, PT, R28, UR29, PT ;  /* 0x0000001d1c007c0c */ /* 0x000fd2000bf26270 */
[----:B------:R-:W3:Y:S01]  /*1b50*/  @!P0 LDG.E.U16 R86, [R10.64+0x180] ;  /* 0x000180200a568981 */ /* 0x000ee2000c1e1500 */
[----:B------:R-:W-:-:S03]  /*1b60*/  ISETP.GE.AND P0, PT, R29, UR29, PT ;  /* 0x0000001d1d007c0c */ /* 0x000fc6000bf06270 */
[----:B------:R-:W3:Y:S01]  /*1b70*/  @!P1 LDG.E.U16 R85, [R10.64+0x1c0] ;  /* 0x0001c0200a559981 */ /* 0x000ee2000c1e1500 */
[----:B------:R-:W-:-:S09]  /*1b80*/  ISETP.NE.AND P1, PT, R87, RZ, PT ;  /* 0x000000ff5700720c */ /* 0x000fd20003f25270 */
[----:B------:R-:W3:Y:S01]  /*1b90*/  @!P0 LDG.E.U16 R88, [R10.64+0x200] ;  /* 0x000200200a588981 */ /* 0x000ee2000c1e1500 */
[----:B------:R-:W-:Y:S02]  /*1ba0*/  ISETP.NE.AND P0, PT, R89, RZ, PT ;  /* 0x000000ff5900720c */ /* 0x000fe40003f05270 */
[----:B------:R-:W-:Y:S01]  /*1bb0*/  PRMT R87, RZ, 0x7610, R87 ;  /* 0x00007610ff577816 */ /* 0x000fe20000000057 */
[----:B------:R-:W3:Y:S01]  /*1bc0*/  @!P1 LDG.E.U16 R90, [R10.64+0x280] ;  /* 0x000280200a5a9981 */ /* 0x000ee2000c1e1500 */
[----:B------:R-:W-:-:S06]  /*1bd0*/  PRMT R89, RZ, 0x7610, R89 ;  /* 0x00007610ff597816 */ /* 0x000fcc0000000059 */
[----:B------:R-:W3:Y:S04]  /*1be0*/  @!P2 LDG.E.U16 R89, [R10.64+0x2c0] ;  /* 0x0002c0200a59a981 */ /* 0x000ee8000c1e1500 */
[----:B------:R-:W3:Y:S01]  /*1bf0*/  @!P0 LDG.E.U16 R87, [R10.64+0x240] ;  /* 0x000240200a578981 */ /* 0x000ee2000c1e1500 */
[----:B----4-:R-:W-:Y:S02]  /*1c00*/  HADD2.F32 R12, -RZ, R12.H0_H0 ;  /* 0x2000000cff0c7230 */ /* 0x010fe40000004100 */
[----:B-----5:R-:W-:Y:S02]  /*1c10*/  HADD2.F32 R13, -RZ, R13.H0_H0 ;  /* 0x2000000dff0d7230 */ /* 0x020fe40000004100 */
[----:B-1----:R-:W-:Y:S02]  /*1c20*/  HADD2.F32 R14, -RZ, R14.H0_H0 ;  /* 0x2000000eff0e7230 */ /* 0x002fe40000004100 */
[----:B------:R-:W-:Y:S01]  /*1c30*/  HADD2.F32 R15, -RZ, R15.H0_H0 ;  /* 0x2000000fff0f7230 */ /* 0x000fe20000004100 */
[----:B------:R-:W-:Y:S01]  /*1c40*/  BSSY B0, `(.L_x_5405) ;  /* 0x0000043000007945 */ /* 0x000fe20003800000 */
[----:B------:R-:W-:Y:S01]  /*1c50*/  ISETP.GE.AND P0, PT, R6, UR29, PT ;  /* 0x0000001d06007c0c */ /* 0x000fe2000bf06270 */
[----:B--2---:R-:W-:Y:S04]  /*1c60*/  STS.U16 [R37], R84 ;  /* 0x0000005425007388 */ /* 0x004fe80000000400 */
[----:B------:R0:W-:Y:S02]  /*1c70*/  STS.U16 [R38+0x40], R75 ;  /* 0x0000404b26007388 */ /* 0x0001e40000000400 */
[----:B0-----:R-:W-:Y:S01]  /*1c80*/  HADD2.F32 R75, -RZ, R71.H0_H0 ;  /* 0x20000047ff4b7230 */ /* 0x001fe20000004100 */
[----:B------:R-:W-:Y:S01]  /*1c90*/  FADD.FTZ R71, R12, UR5 ;  /* 0x000000050c477e21 */ /* 0x000fe20008010000 */
[----:B---3--:R-:W-:Y:S04]  /*1ca0*/  STS.U16 [R39+0x80], R74 ;  /* 0x0000804a27007388 */ /* 0x008fe80000000400 */
[----:B------:R0:W-:Y:S01]  /*1cb0*/  STS.U16 [R40+0xc0], R77 ;  /* 0x0000c04d28007388 */ /* 0x0001e20000000400 */
[----:B------:R-:W-:Y:S01]  /*1cc0*/  FSETP.GTU.FTZ.AND P5, PT, R71, 20, PT ;  /* 0x41a000004700780b */ /* 0x000fe20003fbc000 */
[----:B------:R-:W-:-:S02]  /*1cd0*/  FADD.FTZ R75, R75, UR5 ;  /* 0x000000054b4b7e21 */ /* 0x000fc40008010000 */
[----:B------:R1:W-:Y:S04]  /*1ce0*/  STS.U16 [R41+0x100], R76 ;  /* 0x0001004c29007388 */ /* 0x0003e80000000400 */
[----:B------:R2:W-:Y:S01]  /*1cf0*/  STS.U16 [R42+0x140], R83 ;  /* 0x000140532a007388 */ /* 0x0005e20000000400 */
[----:B0-----:R-:W-:Y:S02]  /*1d00*/  HADD2.F32 R77, -RZ, R73.H0_H0 ;  /* 0x20000049ff4d7230 */ /* 0x001fe40000004100 */
[----:B-1----:R-:W-:Y:S01]  /*1d10*/  HADD2.F32 R76, -RZ, R72.H0_H0 ;  /* 0x20000048ff4c7230 */ /* 0x002fe20000004100 */
[----:B------:R2:W-:Y:S04]  /*1d20*/  STS.U16 [R43+0x180], R86 ;  /* 0x000180562b007388 */ /* 0x0005e80000000400 */
[----:B------:R2:W-:Y:S01]  /*1d30*/  STS.U16 [R44+0x1c0], R85 ;  /* 0x0001c0552c007388 */ /* 0x0005e20000000400 */
[----:B------:R-:W-:-:S02]  /*1d40*/  FADD.FTZ R72, R13, UR5 ;  /* 0x000000050d487e21 */ /* 0x000fc40008010000 */
[----:B------:R-:W-:Y:S01]  /*1d50*/  FADD.FTZ R73, R14, UR5 ;  /* 0x000000050e497e21 */ /* 0x000fe20008010000 */
[----:B------:R2:W-:Y:S01]  /*1d60*/  STS.U16 [R45+0x200], R88 ;  /* 0x000200582d007388 */ /* 0x0005e20000000400 */
[----:B------:R-:W-:Y:S02]  /*1d70*/  FADD.FTZ R74, R15, UR5 ;  /* 0x000000050f4a7e21 */ /* 0x000fe40008010000 */
[----:B------:R-:W-:Y:S01]  /*1d80*/  FADD.FTZ R76, R76, UR5 ;  /* 0x000000054c4c7e21 */ /* 0x000fe20008010000 */
[----:B------:R-:W-:Y:S01]  /*1d90*/  FSETP.GTU.FTZ.AND P4, PT, R72, 20, PT ;  /* 0x41a000004800780b */ /* 0x000fe20003f9c000 */
[----:B------:R-:W-:Y:S01]  /*1da0*/  FADD.FTZ R77, R77, UR5 ;  /* 0x000000054d4d7e21 */ /* 0x000fe20008010000 */
[----:B------:R2:W-:Y:S04]  /*1db0*/  STS.U16 [R46+0x240], R87 ;  /* 0x000240572e007388 */ /* 0x0005e80000000400 */
[----:B------:R2:W-:Y:S04]  /*1dc0*/  STS.U16 [R47+0x280], R90 ;  /* 0x0002805a2f007388 */ /* 0x0005e80000000400 */
[----:B------:R2:W-:Y:S04]  /*1dd0*/  STS.U16 [R48+0x2c0], R89 ;  /* 0x0002c05930007388 */ /* 0x0005e80000000400 */
[----:B------:R2:W-:Y:S04]  /*1de0*/  STS.U16 [R49+0x300], R92 ;  /* 0x0003005c31007388 */ /* 0x0005e80000000400 */
[----:B------:R2:W-:Y:S04]  /*1df0*/  STS.U16 [R50+0x340], R91 ;  /* 0x0003405b32007388 */ /* 0x0005e80000000400 */
[----:B------:R2:W-:Y:S04]  /*1e00*/  STS.U16 [R51+0x380], R94 ;  /* 0x0003805e33007388 */ /* 0x0005e80000000400 */
[----:B------:R2:W-:Y:S01]  /*1e10*/  STS.U16 [R52+0x3c0], R93 ;  /* 0x0003c05d34007388 */ /* 0x0005e20000000400 */
[----:B------:R-:W-:-:S02]  /*1e20*/  FSETP.GTU.FTZ.AND P3, PT, R73, 20, PT ;  /* 0x41a000004900780b */ /* 0x000fc40003f7c000 */
[----:B------:R-:W-:Y:S02]  /*1e30*/  FSETP.GTU.FTZ.AND P2, PT, R74, 20, PT ;  /* 0x41a000004a00780b */ /* 0x000fe40003f5c000 */
[----:B------:R-:W-:Y:S02]  /*1e40*/  FSETP.GTU.FTZ.AND P1, PT, R75, 20, PT ;  /* 0x41a000004b00780b */ /* 0x000fe40003f3c000 */
[----:B------:R-:W-:Y:S01]  /*1e50*/  FSETP.GTU.FTZ.AND P6, PT, R76, 20, PT ;  /* 0x41a000004c00780b */ /* 0x000fe20003fdc000 */
[----:B------:R-:W-:-:S06]  /*1e60*/  NOP ;  /* 0x0000000000007918 */ /* 0x000fcc0000000000 */
[----:B------:R-:W-:Y:S05]  /*1e70*/  @P5 BRA `(.L_x_5406) ;  /* 0x000001f000005947 */ /* 0x000fea0003800000 */
[----:B--2---:R-:W-:Y:S01]  /*1e80*/  FMUL.FTZ R71, R71, 1.4426950216293334961 ;  /* 0x3fb8aa3b47477820 */ /* 0x004fe20000410000 */
        /* <DEDUP_REMOVED lines=30> */
.L_x_5406:
[----:B--2---:R-:W-:Y:S05]  /*2070*/  BSYNC B0 ;  /* 0x0000000000007941 */ /* 0x004fea0003800000 */
.L_x_5405:
        /* <DEDUP_REMOVED lines=36> */
.L_x_5408:
[----:B------:R-:W-:Y:S05]  /*22c0*/  BSYNC B0 ;  /* 0x0000000000007941 */ /* 0x000fea0003800000 */
.L_x_5407:
        /* <DEDUP_REMOVED lines=36> */
.L_x_5410:
[----:B------:R-:W-:Y:S05]  /*2510*/  BSYNC B0 ;  /* 0x0000000000007941 */ /* 0x000fea0003800000 */
.L_x_5409:
        /* <DEDUP_REMOVED lines=36> */
.L_x_5412:
[----:B------:R-:W-:Y:S05]  /*2760*/  BSYNC B0 ;  /* 0x0000000000007941 */ /* 0x000fea0003800000 */
.L_x_5411:
        /* <DEDUP_REMOVED lines=36> */
.L_x_5414:
[----:B------:R-:W-:Y:S05]  /*29b0*/  BSYNC B0 ;  /* 0x0000000000007941 */ /* 0x000fea0003800000 */
.L_x_5413:
        /* <DEDUP_REMOVED lines=36> */
.L_x_5416:
[----:B------:R-:W-:Y:S05]  /*2c00*/  BSYNC B0 ;  /* 0x0000000000007941 */ /* 0x000fea0003800000 */
.L_x_5415:
        /* <DEDUP_REMOVED lines=36> */
.L_x_5418:
[----:B------:R-:W-:Y:S05]  /*2e50*/  BSYNC B0 ;  /* 0x0000000000007941 */ /* 0x000fea0003800000 */
.L_x_5417:
        /* <DEDUP_REMOVED lines=36> */
.L_x_5420:
[----:B------:R-:W-:Y:S05]  /*30a0*/  BSYNC B0 ;  /* 0x0000000000007941 */ /* 0x000fea0003800000 */
.L_x_5419:
        /* <DEDUP_REMOVED lines=36> */
.L_x_5422:
[----:B------:R-:W-:Y:S05]  /*32f0*/  BSYNC B0 ;  /* 0x0000000000007941 */ /* 0x000fea0003800000 */
.L_x_5421:
        /* <DEDUP_REMOVED lines=36> */
.L_x_5424:
[----:B------:R-:W-:Y:S05]  /*3540*/  BSYNC B0 ;  /* 0x0000000000007941 */ /* 0x000fea0003800000 */
.L_x_5423:
[----:B------:R-:W-:Y:S01]  /*3550*/  USHF.R.S32.HI UR38, URZ, 0x1f, UR37 ;  /* 0x0000001f3f267899 */ /* 0x000fe20008011425 */
        /* <DEDUP_REMOVED lines=34> */
.L_x_5426:
[----:B------:R-:W-:Y:S05]  /*3780*/  BSYNC B0 ;  /* 0x0000000000007941 */ /* 0x000fea0003800000 */
.L_x_5425:
        /* <DEDUP_REMOVED lines=33> */
.L_x_5428:
[----:B------:R-:W-:Y:S05]  /*39a0*/  BSYNC B0 ;  /* 0x0000000000007941 */ /* 0x000fea0003800000 */
.L_x_5427:
        /* <DEDUP_REMOVED lines=33> */
.L_x_5430:
[----:B------:R-:W-:Y:S05]  /*3bc0*/  BSYNC B0 ;  /* 0x0000000000007941 */ /* 0x000fea0003800000 */
.L_x_5429:
        /* <DEDUP_REMOVED lines=33> */
.L_x_5432:
[----:B------:R-:W-:Y:S05]  /*3de0*/  BSYNC B0 ;  /* 0x0000000000007941 */ /* 0x000fea0003800000 */
.L_x_5431:
        /* <DEDUP_REMOVED lines=33> */
.L_x_5434:
[----:B------:R-:W-:Y:S05]  /*4000*/  BSYNC B0 ;  /* 0x0000000000007941 */ /* 0x000fea0003800000 */
.L_x_5433:
        /* <DEDUP_REMOVED lines=33> */
.L_x_5436:
[----:B------:R-:W-:Y:S05]  /*4220*/  BSYNC B0 ;  /* 0x0000000000007941 */ /* 0x000fea0003800000 */
.L_x_5435:
        /* <DEDUP_REMOVED lines=8> */
[----:B------:R-:W-:Y:S01]  /*42b0*/  ULDC.64 UR20, c[0x0][0x1f8] ;  /* 0x00007e0000147ab9 */ /* 0x000fe20000000a00 */
[----:B------:R-:W-:Y:S01]  /*42c0*/  MOV R9, UR38 ;  /* 0x0000002600097c02 */ /* 0x000fe20008000f00 */
[----:B------:R-:W-:Y:S01]  /*42d0*/  ULDC.64 UR8, c[0x0][0x200] ;  /* 0x0000800000087ab9 */ /* 0x000fe20000000a00 */
[C---:B------:R-:W-:Y:S01]  /*42e0*/  @!P0 IMAD.WIDE.U32 R2, R11.reuse, c[0x0][0x1f0], R2 ;  /* 0x00007c000b028a25 */ /* 0x040fe200078e0002 */
[----:B------:R-:W-:Y:S01]  /*42f0*/  UIMAD UR7, UR36, UR8, URZ ;  /* 0x00000008240772a4 */ /* 0x000fe2000f8e023f */
[----:B------:R-:W0:Y:S01]  /*4300*/  LDS.U16 R113, [R55] ;  /* 0x0000000037717984 */ /* 0x000e220000000400 */
[----:B------:R-:W-:Y:S01]  /*4310*/  UIMAD UR39, UR17, UR20, URZ ;  /* 0x00000014112772a4 */ /* 0x000fe2000f8e023f */
[----:B------:R-:W-:Y:S01]  /*4320*/  @!P0 IMAD.WIDE.U32 R8, R11, c[0x0][0x200], R8 ;  /* 0x000080000b088a25 */ /* 0x000fe200078e0008 */
[----:B------:R-:W-:Y:S01]  /*4330*/  UIMAD UR40, UR35, UR9, UR7 ;  /* 0x00000009232872a4 */ /* 0x000fe2000f8e0207 */
[----:B------:R-:W-:Y:S01]  /*4340*/  @!P0 IADD3 R3, R3, UR34, RZ ;  /* 0x0000002203038c10 */ /* 0x000fe2000fffe0ff */
[----:B------:R-:W-:Y:S01]  /*4350*/  UIMAD.WIDE.U32 UR18, UR35, UR8, URZ ;  /* 0x00000008231272a5 */ /* 0x000fe2000f8e003f */
[----:B------:R-:W-:Y:S01]  /*4360*/  MOV R11, UR16 ;  /* 0x00000010000b7c02 */ /* 0x000fe20008000f00 */
[----:B------:R-:W-:Y:S01]  /*4370*/  UIMAD UR39, UR16, UR21, UR39 ;  /* 0x00000015102772a4 */ /* 0x000fe2000f8e0227 */
[----:B------:R-:W-:Y:S01]  /*4380*/  LDS.U16 R114, [R55+0x2] ;  /* 0x0000020037727984 */ /* 0x000fe20000000400 */
[----:B------:R-:W-:Y:S01]  /*4390*/  ULDC.64 UR8, c[0x0][0x208] ;  /* 0x0000820000087ab9 */ /* 0x000fe20000000a00 */
[----:B------:R-:W-:Y:S01]  /*43a0*/  @!P0 IADD3 R9, R9, UR40, RZ ;  /* 0x0000002809098c10 */ /* 0x000fe2000fffe0ff */
[----:B------:R-:W-:Y:S01]  /*43b0*/  ULDC UR7, c[0x0][0x174] ;  /* 0x00005d0000077ab9 */ /* 0x000fe20000000800 */
[C---:B------:R-:W-:Y:S01]  /*43c0*/  @!P0 IMAD.WIDE.U32 R2, R11.reuse, c[0x0][0x1f8], R2 ;  /* 0x00007e000b028a25 */ /* 0x040fe200078e0002 */
[----:B------:R-:W-:Y:S01]  /*43d0*/  UIMAD UR21, UR17, UR8, URZ ;  /* 0x00000008111572a4 */ /* 0x000fe2000f8e023f */
[----:B------:R-:W-:Y:S01]  /*43e0*/  LDS.U16 R119, [R55+0x4] ;  /* 0x0000040037777984 */ /* 0x000fe20000000400 */
[----:B------:R-:W-:Y:S01]  /*43f0*/  UIADD3 UR31, UR31, UR34, URZ ;  /* 0x000000221f1f7290 */ /* 0x000fe2000fffe03f */
[----:B------:R-:W-:Y:S01]  /*4400*/  @!P0 IMAD.WIDE.U32 R8, R11, c[0x0][0x208], R8 ;  /* 0x000082000b088a25 */ /* 0x000fe200078e0008 */
[----:B------:R-:W-:Y:S01]  /*4410*/  UIADD3 UR7, UR6, -UR7, URZ ;  /* 0x8000000706077290 */ /* 0x000fe2000fffe03f */
[C---:B------:R-:W-:Y:S01]  /*4420*/  @!P0 IADD3 R12, P1, R6.reuse, R2, RZ ;  /* 0x00000002060c8210 */ /* 0x040fe20007f3e0ff */
[----:B------:R-:W-:Y:S01]  /*4430*/  UIADD3 UR19, UR19, UR40, URZ ;  /* 0x0000002813137290 */ /* 0x000fe2000fffe03f */
[C---:B------:R-:W-:Y:S01]  /*4440*/  LEA R2, P2, R6.reuse, c[0x0][0x258], 0x1 ;  /* 0x0000960006027a11 */ /* 0x040fe200078408ff */
[----:B------:R-:W-:Y:S01]  /*4450*/  UIMAD UR34, UR16, UR9, UR21 ;  /* 0x00000009102272a4 */ /* 0x000fe2000f8e0215 */
[C---:B------:R-:W-:Y:S01]  /*4460*/  @!P0 IADD3.X R13, R7.reuse, UR39, R3, P1, !PT ;  /* 0x00000027070d8c10 */ /* 0x040fe20008ffe403 */
[----:B------:R-:W-:Y:S01]  /*4470*/  UIMAD.WIDE.U32 UR20, UR16, UR20, UR30 ;  /* 0x00000014101472a5 */ /* 0x000fe2000f8e001e */
[C---:B------:R-:W-:Y:S01]  /*4480*/  @!P0 IADD3 R10, P1, R6.reuse, R8, RZ ;  /* 0x00000008060a8210 */ /* 0x040fe20007f3e0ff */
[----:B------:R-:W-:Y:S01]  /*4490*/  UIMAD UR30, UR7, -0x200, URZ ;  /* 0xfffffe00071e78a4 */ /* 0x000fe2000f8e023f */
[C---:B------:R-:W-:Y:S01]  /*44a0*/  LEA.HI.X R3, R6.reuse, c[0x0][0x25c], R7, 0x1, P2 ;  /* 0x0000970006037a11 */ /* 0x040fe200010f0c07 */
[----:B------:R-:W-:Y:S01]  /*44b0*/  UIMAD.WIDE.U32 UR8, UR16, UR8, UR18 ;  /* 0x00000008100872a5 */ /* 0x000fe2000f8e0012 */
[----:B------:R-:W-:Y:S01]  /*44c0*/  @!P0 IADD3.X R9, R7, UR34, R9, P1, !PT ;  /* 0x0000002207098c10 */ /* 0x000fe20008ffe409 */
[----:B------:R-:W-:Y:S01]  /*44d0*/  USHF.R.S32.HI UR31, URZ, 0x1f, UR30 ;  /* 0x0000001f3f1f7899 */ /* 0x000fe2000801141e */
[----:B------:R-:W-:Y:S01]  /*44e0*/  LEA R92, P1, R6, c[0x0][0x268], 0x1 ;  /* 0x00009a00065c7a11 */ /* 0x000fe200078208ff */
[----:B------:R-:W-:Y:S01]  /*44f0*/  UIADD3 UR18, UP0, UR30, UR20, URZ ;  /* 0x000000141e127290 */ /* 0x000fe2000ff1e03f */
[----:B------:R-:W-:Y:S01]  /*4500*/  @!P0 LEA R8, P3, R10, c[0x0][0x258], 0x1 ;  /* 0x000096000a088a11 */ /* 0x000fe200078608ff */
[----:B------:R-:W-:Y:S01]  /*4510*/  UIADD3 UR7, UP1, UR30, UR8, URZ ;  /* 0x000000081e077290 */ /* 0x000fe2000ff3e03f */
[----:B------:R-:W-:Y:S01]  /*4520*/  LEA.HI.X R11, R6, c[0x0][0x26c], R7, 0x1, P1 ;  /* 0x00009b00060b7a11 */ /* 0x000fe200008f0c07 */
[----:B------:R-:W-:Y:S01]  /*4530*/  UIADD3.X UR20, UR31, UR39, UR21, UP0, !UPT ;  /* 0x000000271f147290 */ /* 0x000fe200087fe415 */
[----:B------:R-:W-:Y:S01]  /*4540*/  @!P0 LEA R14, P1, R12, c[0x0][0x268], 0x1 ;  /* 0x00009a000c0e8a11 */ /* 0x000fe200078208ff */
[----:B------:R-:W-:Y:S01]  /*4550*/  UIADD3.X UR8, UR31, UR34, UR9, UP1, !UPT ;  /* 0x000000221f087290 */ /* 0x000fe20008ffe409 */
[----:B------:R-:W-:Y:S01]  /*4560*/  MOV R87, UR18 ;  /* 0x0000001200577c02 */ /* 0x000fe20008000f00 */
[----:B------:R-:W-:Y:S01]  /*4570*/  LDS.U16 R125, [R55+0x6] ;  /* 0x00000600377d7984 */ /* 0x000fe20000000400 */
[----:B------:R-:W-:-:S03]  /*4580*/  MOV R89, UR7 ;  /* 0x0000000700597c02 */ /* 0x000fc60008000f00 */
[----:B------:R-:W-:Y:S01]  /*4590*/  LDS.U16 R127, [R55+0x8] ;  /* 0x00000800377f7984 */ /* 0x000fe20000000400 */
[----:B------:R-:W-:-:S03]  /*45a0*/  LEA R92, P2, R87, R92, 0x1 ;  /* 0x0000005c575c7211 */ /* 0x000fc600078408ff */
[----:B------:R-:W-:Y:S01]  /*45b0*/  LDS.U16 R124, [R55+0xa] ;  /* 0x00000a00377c7984 */ /* 0x000fe20000000400 */
[----:B------:R-:W-:-:S03]  /*45c0*/  LEA R2, P4, R89, R2, 0x1 ;  /* 0x0000000259027211 */ /* 0x000fc600078808ff */
[----:B------:R-:W-:Y:S01]  /*45d0*/  LDS.U16 R106, [R55+0xc] ;  /* 0x00000c00376a7984 */ /* 0x000fe20000000400 */
[----:B------:R-:W-:-:S03]  /*45e0*/  MOV R88, UR20 ;  /* 0x0000001400587c02 */ /* 0x000fc60008000f00 */
[----:B------:R-:W-:Y:S01]  /*45f0*/  LDS.U16 R102, [R55+0xe] ;  /* 0x00000e0037667984 */ /* 0x000fe20000000400 */
[----:B------:R-:W-:-:S03]  /*4600*/  MOV R90, UR8 ;  /* 0x00000008005a7c02 */ /* 0x000fc60008000f00 */
[----:B------:R-:W-:Y:S01]  /*4610*/  LDS.U16 R98, [R55+0x10] ;  /* 0x0000100037627984 */ /* 0x000fe20000000400 */
[----:B------:R-:W-:-:S03]  /*4620*/  @!P0 LEA.HI.X R15, R12, c[0x0][0x26c], R13, 0x1, P1 ;  /* 0x00009b000c0f8a11 */ /* 0x000fc600008f0c0d */
[----:B------:R-:W-:Y:S01]  /*4630*/  LDS.U16 R91, [R55+0x12] ;  /* 0x00001200375b7984 */ /* 0x000fe20000000400 */
[----:B------:R-:W-:Y:S02]  /*4640*/  @!P0 LEA.HI.X R9, R10, c[0x0][0x25c], R9, 0x1, P3 ;  /* 0x000097000a098a11 */ /* 0x000fe400018f0c09 */
[----:B------:R-:W-:Y:S01]  /*4650*/  PRMT R94, RZ, 0x7610, R94 ;  /* 0x00007610ff5e7816 */ /* 0x000fe2000000005e */
[----:B------:R-:W-:Y:S01]  /*4660*/  LDS.U16 R13, [R55+0x18] ;  /* 0x00001800370d7984 */ /* 0x000fe20000000400 */
[----:B------:R-:W-:Y:S02]  /*4670*/  LEA.HI.X R93, R87, R11, R88, 0x1, P2 ;  /* 0x0000000b575d7211 */ /* 0x000fe400010f0c58 */
[----:B------:R-:W-:Y:S01]  /*4680*/  PRMT R101, RZ, 0x7610, R101 ;  /* 0x00007610ff657816 */ /* 0x000fe20000000065 */
[----:B------:R-:W-:Y:S01]  /*4690*/  LDS.U16 R87, [R55+0x16] ;  /* 0x0000160037577984 */ /* 0x000fe20000000400 */
[----:B------:R-:W-:Y:S02]  /*46a0*/  LEA.HI.X R3, R89, R3, R90, 0x1, P4 ;  /* 0x0000000359037211 */ /* 0x000fe400020f0c5a */
[----:B------:R-:W-:Y:S01]  /*46b0*/  PRMT R100, RZ, 0x7610, R100 ;  /* 0x00007610ff647816 */ /* 0x000fe20000000064 */
[----:B------:R-:W-:Y:S01]  /*46c0*/  LDS.U16 R89, [R55+0x14] ;  /* 0x0000140037597984 */ /* 0x000fe20000000400 */
[----:B------:R-:W-:-:S02]  /*46d0*/  ISETP.GE.AND P5, PT, R27, UR29, PT ;  /* 0x0000001d1b007c0c */ /* 0x000fc4000bfa6270 */
[----:B------:R-:W-:Y:S01]  /*46e0*/  ISETP.GE.AND P6, PT, R26, UR29, PT ;  /* 0x0000001d1a007c0c */ /* 0x000fe2000bfc6270 */
[----:B------:R-:W-:Y:S01]  /*46f0*/  LDS.U16 R12, [R55+0x1a] ;  /* 0x00001a00370c7984 */ /* 0x000fe20000000400 */
[----:B------:R-:W-:Y:S02]  /*4700*/  PRMT R103, RZ, 0x7610, R103 ;  /* 0x00007610ff677816 */ /* 0x000fe40000000067 */
[----:B------:R-:W-:Y:S01]  /*4710*/  PRMT R97, RZ, 0x7610, R97 ;  /* 0x00007610ff617816 */ /* 0x000fe20000000061 */
[----:B------:R-:W-:Y:S01]  /*4720*/  LDS.U16 R11, [R55+0x1c] ;  /* 0x00001c00370b7984 */ /* 0x000fe20000000400 */
[----:B------:R-:W-:Y:S02]  /*4730*/  PRMT R95, RZ, 0x7610, R95 ;  /* 0x00007610ff5f7816 */ /* 0x000fe4000000005f */
[----:B------:R-:W-:Y:S01]  /*4740*/  PRMT R96, RZ, 0x7610, R96 ;  /* 0x00007610ff607816 */ /* 0x000fe20000000060 */
[----:B------:R-:W-:Y:S01]  /*4750*/  LDS.U16 R10, [R55+0x1e] ;  /* 0x00001e00370a7984 */ /* 0x000fe20000000400 */
[----:B------:R-:W-:-:S02]  /*4760*/  ISETP.GE.AND P1, PT, R25, UR29, PT ;  /* 0x0000001d19007c0c */ /* 0x000fc4000bf26270 */
[----:B------:R-:W-:Y:S01]  /*4770*/  PRMT R99, RZ, 0x7610, R99 ;  /* 0x00007610ff637816 */ /* 0x000fe20000000063 */
[----:B------:R-:W-:Y:S01]  /*4780*/  BAR.SYNC.DEFER_BLOCKING 0x0 ;  /* 0x0000000000007b1d */ /* 0x000fe20000010000 */
        /* <DEDUP_REMOVED lines=12> */
[----:B------:R-:W2:Y:S01]  /*4850*/  @!P1 LDG.E.U16 R94, [R92.64+-0x300] ;  /* 0xfffd00205c5e9981 */ /* 0x000ea2000c1e1500 */
[----:B------:R-:W-:Y:S02]  /*4860*/  ISETP.GE.AND P1, PT, R28, UR29, PT ;  /* 0x0000001d1c007c0c */ /* 0x000fe4000bf26270 */
[----:B------:R-:W-:Y:S01]  /*4870*/  PRMT R118, RZ, 0x7610, R118 ;  /* 0x00007610ff767816 */ /* 0x000fe20000000076 */
[----:B------:R-:W3:Y:S01]  /*4880*/  @!P3 LDG.E.U16 R97, [R92.64+-0x340] ;  /* 0xfffcc0205c61b981 */ /* 0x000ee2000c1e1500 */
[----:B------:R-:W-:Y:S02]  /*4890*/  ISETP.GE.AND P2, PT, R23, UR29, PT ;  /* 0x0000001d17007c0c */ /* 0x000fe4000bf46270 */
[----:B------:R-:W-:Y:S01]  /*48a0*/  PRMT R120, RZ, 0x7610, R120 ;  /* 0x00007610ff787816 */ /* 0x000fe20000000078 */
[----:B------:R1:W4:Y:S01]  /*48b0*/  @!P0 LDG.E.U16 R88, [R14.64] ;  /* 0x000000200e588981 */ /* 0x000322000c1e1500 */
[----:B------:R-:W-:-:S02]  /*48c0*/  ISETP.GE.AND P4, PT, R22, UR29, PT ;  /* 0x0000001d16007c0c */ /* 0x000fc4000bf86270 */
[----:B------:R-:W-:Y:S01]  /*48d0*/  PRMT R121, RZ, 0x7610, R121 ;  /* 0x00007610ff797816 */ /* 0x000fe20000000079 */
[----:B------:R-:W5:Y:S01]  /*48e0*/  @!P5 LDG.E.U16 R96, [R92.64+-0x280] ;  /* 0xfffd80205c60d981 */ /* 0x000f62000c1e1500 */
[----:B------:R-:W-:Y:S02]  /*48f0*/  PRMT R90, RZ, 0x7610, R90 ;  /* 0x00007610ff5a7816 */ /* 0x000fe4000000005a */
[----:B------:R-:W-:Y:S01]  /*4900*/  PRMT R122, RZ, 0x7610, R122 ;  /* 0x00007610ff7a7816 */ /* 0x000fe2000000007a */
[----:B------:R-:W2:Y:S01]  /*4910*/  @!P1 LDG.E.U16 R101, [R92.64+-0x240] ;  /* 0xfffdc0205c659981 */ /* 0x000ea2000c1e1500 */
[----:B------:R-:W-:Y:S02]  /*4920*/  ISETP.GE.AND P1, PT, R29, UR29, PT ;  /* 0x0000001d1d007c0c */ /* 0x000fe4000bf26270 */
[----:B------:R-:W-:Y:S01]  /*4930*/  PRMT R123, RZ, 0x7610, R123 ;  /* 0x00007610ff7b7816 */ /* 0x000fe2000000007b */
[----:B------:R-:W2:Y:S01]  /*4940*/  @!P2 LDG.E.U16 R90, [R92.64+-0x380] ;  /* 0xfffc80205c5aa981 */ /* 0x000ea2000c1e1500 */
[----:B------:R-:W-:-:S02]  /*4950*/  ISETP.GE.AND P3, PT, R33, UR29, PT ;  /* 0x0000001d21007c0c */ /* 0x000fc4000bf66270 */
[----:B------:R-:W-:Y:S01]  /*4960*/  PRMT R126, RZ, 0x7610, R126 ;  /* 0x00007610ff7e7816 */ /* 0x000fe2000000007e */
[----:B------:R-:W2:Y:S01]  /*4970*/  @!P4 LDG.E.U16 R95, [R92.64+-0x3c0] ;  /* 0xfffc40205c5fc981 */ /* 0x000ea2000c1e1500 */
[----:B-1----:R-:W-:Y:S02]  /*4980*/  PRMT R14, RZ, 0x7610, R14 ;  /* 0x00007610ff0e7816 */ /* 0x002fe4000000000e */
[----:B------:R-:W-:Y:S01]  /*4990*/  PRMT R129, RZ, 0x7610, R129 ;  /* 0x00007610ff817816 */ /* 0x000fe20000000081 */
[----:B------:R-:W3:Y:S01]  /*49a0*/  @!P6 LDG.E.U16 R99, [R92.64+-0x2c0] ;  /* 0xfffd40205c63e981 */ /* 0x000ee2000c1e1500 */
[----:B------:R-:W-:Y:S01]  /*49b0*/  PRMT R15, RZ, 0x7610, R15 ;  /* 0x00007610ff0f7816 */ /* 0x000fe2000000000f */
[----:B0-----:R-:W-:Y:S01]  /*49c0*/  HADD2.F32 R113, -RZ, R113.H0_H0 ;  /* 0x20000071ff717230 */ /* 0x001fe20000004100 */
[----:B------:R-:W-:Y:S01]  /*49d0*/  ULDC.64 UR18, c[0x0][0x2e8] ;  /* 0x0000ba0000127ab9 */ /* 0x000fe20000000a00 */
[----:B------:R-:W3:Y:S01]  /*49e0*/  @!P1 LDG.E.U16 R100, [R92.64+-0x200] ;  /* 0xfffe00205c649981 */ /* 0x000ee2000c1e1500 */
[----:B------:R-:W-:-:S02]  /*49f0*/  ISETP.GE.AND P1, PT, R30, UR29, PT ;  /* 0x0000001d1e007c0c */ /* 0x000fc4000bf26270 */
[----:B------:R-:W-:Y:S01]  /*4a00*/  ISETP.GE.AND P2, PT, R32, UR29, PT ;  /* 0x0000001d20007c0c */ /* 0x000fe2000bf46270 */
[----:B------:R-:W5:Y:S01]  /*4a10*/  @!P3 LDG.E.U16 R104, [R92.64+-0x100] ;  /* 0xffff00205c68b981 */ /* 0x000f62000c1e1500 */
[----:B------:R-:W-:Y:S02]  /*4a20*/  ISETP.GE.AND P4, PT, R34, UR29, PT ;  /* 0x0000001d22007c0c */ /* 0x000fe4000bf86270 */
[----:B------:R-:W-:-:S07]  /*4a30*/  ISETP.GE.AND P5, PT, R35, UR29, PT ;  /* 0x0000001d23007c0c */ /* 0x000fce000bfa6270 */
[----:B------:R-:W5:Y:S01]  /*4a40*/  @!P1 LDG.E.U16 R103, [R92.64+-0x1c0] ;  /* 0xfffe40205c679981 */ /* 0x000f62000c1e1500 */
[----:B------:R-:W-:Y:S02]  /*4a50*/  ISETP.GE.AND P1, PT, R31, UR29, PT ;  /* 0x0000001d1f007c0c */ /* 0x000fe4000bf26270 */
[----:B------:R-:W-:Y:S01]  /*4a60*/  ISETP.GE.AND P6, PT, R36, UR29, PT ;  /* 0x0000001d24007c0c */ /* 0x000fe2000bfc6270 */
[----:B------:R-:W5:Y:S04]  /*4a70*/  @!P2 LDG.E.U16 R15, [R92.64+-0x140] ;  /* 0xfffec0205c0fa981 */ /* 0x000f68000c1e1500 */
[----:B------:R-:W5:Y:S04]  /*4a80*/  @!P4 LDG.E.U16 R105, [R92.64+-0xc0] ;  /* 0xffff40205c69c981 */ /* 0x000f68000c1e1500 */
[----:B------:R-:W5:Y:S04]  /*4a90*/  @!P5 LDG.E.U16 R108, [R92.64+-0x80] ;  /* 0xffff80205c6cd981 */ /* 0x000f68000c1e1500 */
[----:B------:R-:W5:Y:S04]  /*4aa0*/  @!P1 LDG.E.U16 R14, [R92.64+-0x180] ;  /* 0xfffe80205c0e9981 */ /* 0x000f68000c1e1500 */
[----:B------:R-:W5:Y:S01]  /*4ab0*/  @!P6 LDG.E.U16 R107, [R92.64+-0x40] ;  /* 0xffffc0205c6be981 */ /* 0x000f62000c1e1500 */
[----:B------:R-:W-:-:S02]  /*4ac0*/  P2R R117, PR, RZ, 0x2 ;  /* 0x00000002ff757803 */ /* 0x000fc40000000000 */
[----:B------:R-:W-:Y:S01]  /*4ad0*/  ISETP.GE.AND P1, PT, R22, UR29, PT ;  /* 0x0000001d16007c0c */ /* 0x000fe2000bf26270 */
[----:B----4-:R-:W-:Y:S04]  /*4ae0*/  STS.U16 [R37], R88 ;  /* 0x0000005825007388 */ /* 0x010fe80000000400 */
[----:B--2---:R-:W-:Y:S04]  /*4af0*/  STS.U16 [R38+0x40], R95 ;  /* 0x0000405f26007388 */ /* 0x004fe80000000400 */
[----:B------:R-:W-:Y:S04]  /*4b00*/  STS.U16 [R39+0x80], R90 ;  /* 0x0000805a27007388 */ /* 0x000fe80000000400 */
[----:B---3--:R-:W-:Y:S04]  /*4b10*/  STS.U16 [R40+0xc0], R97 ;  /* 0x0000c06128007388 */ /* 0x008fe80000000400 */
        /* <DEDUP_REMOVED lines=25> */
[----:B------:R-:W-:Y:S04]  /*4cb0*/  LDS.U16 R104, [R55+0x18] ;  /* 0x0000180037687984 */ /* 0x000fe80000000400 */
[----:B------:R-:W0:Y:S04]  /*4cc0*/  LDS.U16 R105, [R55+0x1a] ;  /* 0x00001a0037697984 */ /* 0x000e280000000400 */
[----:B------:R-:W-:Y:S04]  /*4cd0*/  LDS.U16 R107, [R55+0x1c] ;  /* 0x00001c00376b7984 */ /* 0x000fe80000000400 */
[----:B------:R-:W0:Y:S04]  /*4ce0*/  LDS.U16 R108, [R55+0x1e] ;  /* 0x00001e00376c7984 */ /* 0x000e280000000400 */
[----:B------:R-:W-:Y:S06]  /*4cf0*/  BAR.SYNC.DEFER_BLOCKING 0x0 ;  /* 0x0000000000007b1d */ /* 0x000fec0000010000 */
[----:B------:R0:W5:Y:S01]  /*4d00*/  @!P0 LDG.E.U16 R110, [R8.64] ;  /* 0x00000020086e8981 */ /* 0x000162000c1e1500 */
[----:B------:R-:W-:-:S03]  /*4d10*/  ISETP.GE.AND P0, PT, R23, UR29, PT ;  /* 0x0000001d17007c0c */ /* 0x000fc6000bf06270 */
[----:B------:R0:W5:Y:S01]  /*4d20*/  @!P1 LDG.E.U16 R109, [R2.64+-0x3c0] ;  /* 0xfffc4020026d9981 */ /* 0x000162000c1e1500 */
[----:B------:R-:W-:-:S03]  /*4d30*/  ISETP.GE.AND P1, PT, R24, UR29, PT ;  /* 0x0000001d18007c0c */ /* 0x000fc6000bf26270 */
[----:B------:R0:W5:Y:S04]  /*4d40*/  @!P2 LDG.E.U16 R121, [R2.64+-0x140] ;  /* 0xfffec0200279a981 */ /* 0x000168000c1e1500 */
        /* <DEDUP_REMOVED lines=19> */
[----:B------:R-:W-:Y:S02]  /*4e80*/  ISETP.GE.AND P0, PT, R30, UR29, PT ;  /* 0x0000001d1e007c0c */ /* 0x000fe4000bf06270 */
[----:B------:R-:W-:-:S06]  /*4e90*/  PRMT R117, RZ, 0x7610, R117 ;  /* 0x00007610ff757816 */ /* 0x000fcc0000000075 */
[----:B------:R0:W5:Y:S05]  /*4ea0*/  @!P1 LDG.E.U16 R120, [R2.64+-0x180] ;  /* 0xfffe802002789981 */ /* 0x00016a000c1e1500 */
[----:B------:R0:W5:Y:S01]  /*4eb0*/  @!P0 LDG.E.U16 R117, [R2.64+-0x1c0] ;  /* 0xfffe402002758981 */ /* 0x000162000c1e1500 */
[----:B------:R-:W-:-:S05]  /*4ec0*/  HADD2.F32 R14, -RZ, R88.H0_H0 ;  /* 0x20000058ff0e7230 */ /* 0x000fca0000004100 */
[----:B------:R-:W-:Y:S01]  /*4ed0*/  FMUL.FTZ R128, R14, -1.4426950216293334961 ;  /* 0xbfb8aa3b0e807820 */ /* 0x000fe20000410000 */
[----:B-1----:R-:W-:Y:S02]  /*4ee0*/  HADD2.F32 R15, -RZ, R90.H0_H0 ;  /* 0x2000005aff0f7230 */ /* 0x002fe40000004100 */
[----:B--2---:R-:W-:-:S03]  /*4ef0*/  HADD2.F32 R90, -RZ, R93.H0_H0 ;  /* 0x2000005dff5a7230 */ /* 0x004fc60000004100 */
[----:B------:R-:W1:Y:S01]  /*4f00*/  MUFU.EX2 R128, R128 ;  /* 0x0000008000807308 */ /* 0x000e620000000800 */
[----:B---3--:R-:W-:Y:S02]  /*4f10*/  HADD2.F32 R93, -RZ, R95.H0_H0 ;  /* 0x2000005fff5d7230 */ /* 0x008fe40000004100 */
[----:B----4-:R-:W-:Y:S02]  /*4f20*/  HADD2.F32 R95, -RZ, R97.H0_H0 ;  /* 0x20000061ff5f7230 */ /* 0x010fe40000004100 */
        /* <DEDUP_REMOVED lines=10> */
[----:B0-----:R-:W-:Y:S01]  /*4fd0*/  FMUL.FTZ R3, R92, -1.4426950216293334961 ;  /* 0xbfb8aa3b5c037820 */ /* 0x001fe20000410000 */
[----:B------:R-:W-:Y:S01]  /*4fe0*/  HADD2.F32 R104, -RZ, R107.H0_H0 ;  /* 0x2000006bff687230 */ /* 0x000fe20000004100 */
[----:B------:R-:W-:-:S02]  /*4ff0*/  FMUL.FTZ R107, R103, -1.4426950216293334961 ;  /* 0xbfb8aa3b676b7820 */ /* 0x000fc40000410000 */
[----:B------:R-:W-:Y:S02]  /*5000*/  FMUL.FTZ R108, R105, -1.4426950216293334961 ;  /* 0xbfb8aa3b696c7820 */ /* 0x000fe40000410000 */
[----:B------:R-:W-:Y:S01]  /*5010*/  FMUL.FTZ R130, R15, -1.4426950216293334961 ;  /* 0xbfb8aa3b0f827820 */ /* 0x000fe20000410000 */
[----:B------:R1:W-:Y:S01]  /*5020*/  MUFU.EX2 R142, R107 ;  /* 0x0000006b008e7308 */ /* 0x0003e20000000800 */
[----:B------:R-:W-:-:S07]  /*5030*/  FMUL.FTZ R131, R88, -1.4426950216293334961 ;  /* 0xbfb8aa3b58837820 */ /* 0x000fce0000410000 */
[----:B------:R-:W0:Y:S01]  /*5040*/  MUFU.EX2 R3, R3 ;  /* 0x0000000300037308 */ /* 0x000e220000000800 */
[----:B-1----:R-:W-:-:S07]  /*5050*/  FADD.FTZ R107, R128, 1 ;  /* 0x3f800000806b7421 */ /* 0x002fce0000010000 */
[----:B------:R-:W-:Y:S08]  /*5060*/  MUFU.EX2 R146, R108 ;  /* 0x0000006c00927308 */ /* 0x000ff00000000800 */
[----:B------:R-:W-:Y:S08]  /*5070*/  MUFU.EX2 R130, R130 ;  /* 0x0000008200827308 */ /* 0x000ff00000000800 */
[----:B------:R-:W-:Y:S01]  /*5080*/  MUFU.RCP R107, R107 ;  /* 0x0000006b006b7308 */ /* 0x000fe20000001000 */
[----:B------:R-:W-:-:S07]  /*5090*/  FMUL.FTZ R2, R90, -1.4426950216293334961 ;  /* 0xbfb8aa3b5a027820 */ /* 0x000fce0000410000 */
[----:B------:R-:W-:Y:S01]  /*50a0*/  MUFU.EX2 R131, R131 ;  /* 0x0000008300837308 */ /* 0x000fe20000000800 */
[----:B0-----:R-:W-:Y:S02]  /*50b0*/  FADD.FTZ R3, R3, 1 ;  /* 0x3f80000003037421 */ /* 0x001fe40000010000 */
[----:B------:R-:W-:-:S05]  /*50c0*/  FMUL.FTZ R132, R93, -1.4426950216293334961 ;  /* 0xbfb8aa3b5d847820 */ /* 0x000fca0000410000 */
[----:B------:R-:W0:Y:S01]  /*50d0*/  MUFU.EX2 R2, R2 ;  /* 0x0000000200027308 */ /* 0x000e220000000800 */
[----:B------:R-:W-:-:S07]  /*50e0*/  FMUL.FTZ R133, R94, -1.4426950216293334961 ;  /* 0xbfb8aa3b5e857820 */ /* 0x000fce0000410000 */
[----:B------:R-:W-:Y:S01]  /*50f0*/  MUFU.EX2 R132, R132 ;  /* 0x0000008400847308 */ /* 0x000fe20000000800 */
[----:B------:R-:W-:-:S07]  /*5100*/  FMUL.FTZ R134, R95, -1.4426950216293334961 ;  /* 0xbfb8aa3b5f867820 */ /* 0x000fce0000410000 */
[----:B------:R-:W-:Y:S01]  /*5110*/  MUFU.EX2 R133, R133 ;  /* 0x0000008500857308 */ /* 0x000fe20000000800 */
[----:B0-----:R-:W-:Y:S02]  /*5120*/  FADD.FTZ R2, R2, 1 ;  /* 0x3f80000002027421 */ /* 0x001fe40000010000 */
[----:B------:R-:W-:Y:S01]  /*5130*/  FMUL.FTZ R135, R96, -1.4426950216293334961 ;  /* 0xbfb8aa3b60877820 */ /* 0x000fe20000410000 */
[----:B------:R-:W-:Y:S01]  /*5140*/  HADD2.F32 R119, -RZ, R119.H0_H0 ;  /* 0x20000077ff777230 */ /* 0x000fe20000004100 */
[----:B------:R-:W-:-:S03]  /*5150*/  FMUL.FTZ R136, R97, -1.4426950216293334961 ;  /* 0xbfb8aa3b61887820 */ /* 0x000fc60000410000 */
[----:B------:R-:W-:Y:S01]  /*5160*/  MUFU.EX2 R134, R134 ;  /* 0x0000008600867308 */ /* 0x000fe20000000800 */
[----:B------:R-:W-:-:S07]  /*5170*/  HADD2.F32 R114, -RZ, R114.H0_H0 ;  /* 0x20000072ff727230 */ /* 0x000fce0000004100 */
[----:B------:R-:W0:Y:S01]  /*5180*/  MUFU.EX2 R135, R135 ;  /* 0x0000008700877308 */ /* 0x000e220000000800 */
[----:B------:R-:W-:Y:S01]  /*5190*/  HADD2.F32 R125, -RZ, R125.H0_H0 ;  /* 0x2000007dff7d7230 */ /* 0x000fe20000004100 */
[----:B------:R-:W-:-:S06]  /*51a0*/  FMUL.FTZ R140, R101, -1.4426950216293334961 ;  /* 0xbfb8aa3b658c7820 */ /* 0x000fcc0000410000 */
[----:B------:R-:W-:Y:S01]  /*51b0*/  MUFU.EX2 R136, R136 ;  /* 0x0000008800887308 */ /* 0x000fe20000000800 */
[----:B------:R-:W-:Y:S01]  /*51c0*/  HADD2.F32 R127, -RZ, R127.H0_H0 ;  /* 0x2000007fff7f7230 */ /* 0x000fe20000004100 */
[----:B------:R-:W-:Y:S01]  /*51d0*/  FMUL.FTZ R137, R99, -1.4426950216293334961 ;  /* 0xbfb8aa3b63897820 */ /* 0x000fe20000410000 */
[----:B------:R-:W-:Y:S01]  /*51e0*/  HADD2.F32 R124, -RZ, R124.H0_H0 ;  /* 0x2000007cff7c7230 */ /* 0x000fe20000004100 */
[----:B------:R-:W-:-:S04]  /*51f0*/  FMUL.FTZ R138, R100, -1.4426950216293334961 ;  /* 0xbfb8aa3b648a7820 */ /* 0x000fc80000410000 */
[----:B------:R-:W-:Y:S01]  /*5200*/  MUFU.EX2 R140, R140 ;  /* 0x0000008c008c7308 */ /* 0x000fe20000000800 */
[----:B0-----:R-:W-:Y:S01]  /*5210*/  FADD.FTZ R135, R135, 1 ;  /* 0x3f80000087877421 */ /* 0x001fe20000010000 */
[----:B-----5:R-:W-:Y:S04]  /*5220*/  STS.U16 [R37], R110 ;  /* 0x0000006e25007388 */ /* 0x020fe80000000400 */
        /* <DEDUP_REMOVED lines=21> */
[----:B------:R-:W0:Y:S01]  /*5380*/  LDS.U16 R122, [R55+0x8] ;  /* 0x00000800377a7984 */ /* 0x000e220000000400 */
[----:B-1----:R1:W-:Y:S03]  /*5390*/  MUFU.RCP R117, R3 ;  /* 0x0000000300757308 */ /* 0x0023e60000001000 */
[----:B------:R-:W0:Y:S01]  /*53a0*/  LDS.U16 R123, [R55+0xa] ;  /* 0x00000a00377b7984 */ /* 0x000e220000000400 */
[----:B------:R-:W-:-:S03]  /*53b0*/  FADD.FTZ R111, R131, 1 ;  /* 0x3f800000836f7421 */ /* 0x000fc60000010000 */
[----:B------:R-:W-:Y:S01]  /*53c0*/  LDS.U16 R128, [R55+0xe] ;  /* 0x00000e0037807984 */ /* 0x000fe20000000400 */
[----:B-1----:R-:W-:Y:S01]  /*53d0*/  FADD.FTZ R3, -R107, 1 ;  /* 0x3f8000006b037421 */ /* 0x002fe20000010100 */
[----:B------:R-:W1:Y:S01]  /*53e0*/  MUFU.RCP R112, R112 ;  /* 0x0000007000707308 */ /* 0x000e620000001000 */
[----:B------:R-:W-:Y:S01]  /*53f0*/  FADD.FTZ R116, R132, 1 ;  /* 0x3f80000084747421 */ /* 0x000fe20000010000 */
[----:B------:R-:W-:Y:S01]  /*5400*/  LDS.U16 R130, [R55+0x10] ;  /* 0x0000100037827984 */ /* 0x000fe20000000400 */
[----:B------:R-:W-:-:S03]  /*5410*/  FFMA.FTZ R9, R14, R3, 1 ;  /* 0x3f8000000e097423 */ /* 0x000fc60000010003 */
[----:B------:R-:W0:Y:S02]  /*5420*/  LDS.U16 R3, [R55+0xc] ;  /* 0x00000c0037037984 */ /* 0x000e240000000400 */
[----:B------:R-:W1:Y:S08]  /*5430*/  MUFU.RCP R111, R111 ;  /* 0x0000006f006f7308 */ /* 0x000e700000001000 */
[----:B------:R1:W0:Y:S01]  /*5440*/  MUFU.RCP R115, R2 ;  /* 0x0000000200737308 */ /* 0x0002220000001000 */
[----:B--2---:R-:W-:Y:S01]  /*5450*/  HADD2.F32 R108, -RZ, R108.H0_H0 ;  /* 0x2000006cff6c7230 */ /* 0x004fe20000004100 */
[----:B------:R-:W-:Y:S01]  /*5460*/  FADD.FTZ R121, R133, 1 ;  /* 0x3f80000085797421 */ /* 0x000fe20000010000 */
[----:B---3--:R-:W-:Y:S01]  /*5470*/  HADD2.F32 R110, -RZ, R110.H0_H0 ;  /* 0x2000006eff6e7230 */ /* 0x008fe20000004100 */
[----:B------:R-:W-:Y:S01]  /*5480*/  FADD.FTZ R118, R134, 1 ;  /* 0x3f80000086767421 */ /* 0x000fe20000010000 */
[----:B------:R-:W-:Y:S01]  /*5490*/  LDS.U16 R143, [R55+0x16] ;  /* 0x00001600378f7984 */ /* 0x000fe20000000400 */
[----:B-1----:R-:W-:-:S02]  /*54a0*/  FADD.FTZ R2, -R112, 1 ;  /* 0x3f80000070027421 */ /* 0x002fc40000010100 */
[----:B------:R-:W-:Y:S02]  /*54b0*/  FADD.FTZ R131, -R111, 1 ;  /* 0x3f8000006f837421 */ /* 0x000fe40000010100 */
[----:B------:R-:W-:Y:S02]  /*54c0*/  FFMA.FTZ R8, R15, R2, 1 ;  /* 0x3f8000000f087423 */ /* 0x000fe40000010002 */
[----:B------:R-:W-:Y:S02]  /*54d0*/  FMUL.FTZ R2, R113, R108 ;  /* 0x0000006c71027220 */ /* 0x000fe40000410000 */
[----:B------:R-:W-:Y:S01]  /*54e0*/  FMUL.FTZ R126, R119, R110 ;  /* 0x0000006e777e7220 */ /* 0x000fe20000410000 */
[----:B------:R-:W1:Y:S01]  /*54f0*/  MUFU.RCP R116, R116 ;  /* 0x0000007400747308 */ /* 0x000e620000001000 */
[----:B----4-:R-:W-:Y:S01]  /*5500*/  HADD2.F32 R109, -RZ, R109.H0_H0 ;  /* 0x2000006dff6d7230 */ /* 0x010fe20000004100 */
[----:B------:R-:W-:Y:S01]  /*5510*/  FMUL.FTZ R2, R107, R2 ;  /* 0x000000026b027220 */ /* 0x000fe20000410000 */
[----:B-----5:R-:W-:Y:S01]  /*5520*/  HADD2.F32 R120, -RZ, R120.H0_H0 ;  /* 0x20000078ff787230 */ /* 0x020fe20000004100 */
[----:B------:R-:W-:-:S02]  /*5530*/  FFMA.FTZ R131, R88, R131, 1 ;  /* 0x3f80000058837423 */ /* 0x000fc40000010083 */
[----:B------:R-:W-:Y:S02]  /*5540*/  FMUL.FTZ R126, R111, R126 ;  /* 0x0000007e6f7e7220 */ /* 0x000fe40000410000 */
[----:B------:R-:W2:Y:S01]  /*5550*/  MUFU.RCP R121, R121 ;  /* 0x0000007900797308 */ /* 0x000ea20000001000 */
[----:B------:R-:W-:Y:S02]  /*5560*/  FMUL.FTZ R129, R114, R109 ;  /* 0x0000006d72817220 */ /* 0x000fe40000410000 */
[----:B------:R-:W-:Y:S01]  /*5570*/  FMUL.FTZ R9, R2, R9 ;  /* 0x0000000902097220 */ /* 0x000fe20000410000 */
[----:B0-----:R-:W-:Y:S01]  /*5580*/  HADD2.F32 R122, -RZ, R122.H0_H0 ;  /* 0x2000007aff7a7230 */ /* 0x001fe20000004100 */
[----:B------:R-:W-:Y:S02]  /*5590*/  FMUL.FTZ R2, R126, R131 ;  /* 0x000000837e027220 */ /* 0x000fe40000410000 */
[----:B------:R-:W-:Y:S02]  /*55a0*/  FADD.FTZ R131, -R115, 1 ;  /* 0x3f80000073837421 */ /* 0x000fe40000010100 */
[----:B------:R-:W-:-:S02]  /*55b0*/  FMUL.FTZ R132, R125, R120 ;  /* 0x000000787d847220 */ /* 0x000fc40000410000 */
[----:B------:R-:W-:Y:S01]  /*55c0*/  FMUL.FTZ R129, R112, R129 ;  /* 0x0000008170817220 */ /* 0x000fe20000410000 */
[----:B------:R-:W-:Y:S01]  /*55d0*/  HADD2.F32 R123, -RZ, R123.H0_H0 ;  /* 0x2000007bff7b7230 */ /* 0x000fe20000004100 */
[----:B------:R-:W-:Y:S02]  /*55e0*/  FFMA.FTZ R131, R90, R131, 1 ;  /* 0x3f8000005a837423 */ /* 0x000fe40000010083 */
[----:B------:R-:W-:Y:S02]  /*55f0*/  FMUL.FTZ R132, R115, R132 ;  /* 0x0000008473847220 */ /* 0x000fe40000410000 */
[----:B------:R-:W-:Y:S02]  /*5600*/  FADD.FTZ R133, -R117, 1 ;  /* 0x3f80000075857421 */ /* 0x000fe40000010100 */
[----:B------:R-:W-:Y:S01]  /*5610*/  FMUL.FTZ R134, R127, R122 ;  /* 0x0000007a7f867220 */ /* 0x000fe20000410000 */
[----:B------:R-:W0:Y:S01]  /*5620*/  MUFU.EX2 R137, R137 ;  /* 0x0000008900897308 */ /* 0x000e220000000800 */
[----:B------:R-:W-:-:S02]  /*5630*/  FMUL.FTZ R8, R129, R8 ;  /* 0x0000000881087220 */ /* 0x000fc40000410000 */
[----:B------:R-:W-:Y:S02]  /*5640*/  FADD.FTZ R126, R136, 1 ;  /* 0x3f800000887e7421 */ /* 0x000fe40000010000 */
[----:B------:R-:W-:Y:S01]  /*5650*/  FMUL.FTZ R153, R132, R131 ;  /* 0x0000008384997220 */ /* 0x000fe20000410000 */
[----:B------:R-:W-:Y:S01]  /*5660*/  HADD2.F32 R131, -RZ, R106.H0_H0 ;  /* 0x2000006aff837230 */ /* 0x000fe20000004100 */
[----:B-1----:R-:W-:Y:S01]  /*5670*/  FADD.FTZ R136, -R116, 1 ;  /* 0x3f80000074887421 */ /* 0x002fe20000010100 */
[----:B------:R1:W-:Y:S01]  /*5680*/  MUFU.RCP R129, R135 ;  /* 0x0000008700817308 */ /* 0x0003e20000001000 */
[----:B------:R-:W-:Y:S01]  /*5690*/  FFMA.FTZ R133, R92, R133, 1 ;  /* 0x3f8000005c857423 */ /* 0x000fe20000010085 */
[----:B------:R-:W-:Y:S01]  /*56a0*/  HADD2.F32 R106, -RZ, R3.H0_H0 ;  /* 0x20000003ff6a7230 */ /* 0x000fe20000004100 */
[----:B------:R-:W-:-:S05]  /*56b0*/  FMUL.FTZ R134, R117, R134 ;  /* 0x0000008675867220 */ /* 0x000fca0000410000 */
[----:B------:R0:W3:Y:S01]  /*56c0*/  MUFU.EX2 R139, R138 ;  /* 0x0000008a008b7308 */ /* 0x0000e20000000800 */
[----:B-1----:R-:W-:Y:S02]  /*56d0*/  FMUL.FTZ R135, R124, R123 ;  /* 0x0000007b7c877220 */ /* 0x002fe40000410000 */
[----:B------:R-:W-:-:S05]  /*56e0*/  FFMA.FTZ R136, R93, R136, 1 ;  /* 0x3f8000005d887423 */ /* 0x000fca0000010088 */
[----:B------:R-:W1:Y:S01]  /*56f0*/  MUFU.RCP R118, R118 ;  /* 0x0000007600767308 */ /* 0x000e620000001000 */
[----:B------:R-:W-:Y:S02]  /*5700*/  FMUL.FTZ R135, R116, R135 ;  /* 0x0000008774877220 */ /* 0x000fe40000410000 */
[----:B------:R-:W-:Y:S02]  /*5710*/  FMUL.FTZ R148, R134, R133 ;  /* 0x0000008586947220 */ /* 0x000fe40000410000 */
[----:B------:R-:W-:Y:S02]  /*5720*/  FMUL.FTZ R141, R104, -1.4426950216293334961 ;  /* 0xbfb8aa3b688d7820 */ /* 0x000fe40000410000 */
[----:B--2---:R-:W-:Y:S02]  /*5730*/  FADD.FTZ R133, -R121, 1 ;  /* 0x3f80000079857421 */ /* 0x004fe40000010100 */
[----:B------:R-:W-:Y:S01]  /*5740*/  FMUL.FTZ R134, R131, R106 ;  /* 0x0000006a83867220 */ /* 0x000fe20000410000 */
[----:B------:R2:W4:Y:S01]  /*5750*/  MUFU.EX2 R144, R141 ;  /* 0x0000008d00907308 */ /* 0x0005220000000800 */
[----:B------:R-:W-:Y:S01]  /*5760*/  FMUL.FTZ R155, R135, R136 ;  /* 0x00000088879b7220 */ /* 0x000fe20000410000 */
[----:B------:R-:W-:Y:S01]  /*5770*/  HADD2.F32 R128, -RZ, R128.H0_H0 ;  /* 0x20000080ff807230 */ /* 0x000fe20000004100 */
[----:B------:R-:W-:-:S02]  /*5780*/  FADD.FTZ R136, R140, 1 ;  /* 0x3f8000008c887421 */ /* 0x000fc40000010000 */
[----:B------:R-:W-:Y:S01]  /*5790*/  FFMA.FTZ R3, R94, R133, 1 ;  /* 0x3f8000005e037423 */ /* 0x000fe20000010085 */
[----:B------:R-:W5:Y:S01]  /*57a0*/  LDS.U16 R140, [R55+0x18] ;  /* 0x00001800378c7984 */ /* 0x000f620000000400 */
[----:B------:R-:W-:Y:S01]  /*57b0*/  FMUL.FTZ R134, R121, R134 ;  /* 0x0000008679867220 */ /* 0x000fe20000410000 */
[----:B------:R-:W-:Y:S01]  /*57c0*/  HADD2.F32 R133, -RZ, R102.H0_H0 ;  /* 0x20000066ff857230 */ /* 0x000fe20000004100 */
[----:B0-----:R-:W-:Y:S01]  /*57d0*/  FADD.FTZ R138, R137, 1 ;  /* 0x3f800000898a7421 */ /* 0x001fe20000010000 */
[----:B------:R-:W-:Y:S01]  /*57e0*/  HADD2.F32 R135, -RZ, R98.H0_H0 ;  /* 0x20000062ff877230 */ /* 0x000fe20000004100 */
[----:B------:R-:W-:Y:S01]  /*57f0*/  FMUL.FTZ R150, R134, R3 ;  /* 0x0000000386967220 */ /* 0x000fe20000410000 */
[----:B--2---:R-:W-:Y:S01]  /*5800*/  LDS.U16 R141, [R55+0x14] ;  /* 0x00001400378d7984 */ /* 0x004fe20000000400 */
[----:B------:R-:W-:Y:S02]  /*5810*/  FMUL.FTZ R3, R133, R128 ;  /* 0x0000008085037220 */ /* 0x000fe40000410000 */
[----:B---3--:R-:W-:-:S02]  /*5820*/  FADD.FTZ R137, R139, 1 ;  /* 0x3f8000008b897421 */ /* 0x008fc40000010000 */
[C---:B-1----:R-:W-:Y:S01]  /*5830*/  FADD.FTZ R98, -R118.reuse, 1 ;  /* 0x3f80000076627421 */ /* 0x042fe20000010100 */
[----:B------:R-:W0:Y:S01]  /*5840*/  LDS.U16 R139, [R55+0x12] ;  /* 0x00001200378b7984 */ /* 0x000e220000000400 */
[----:B------:R-:W-:Y:S02]  /*5850*/  FMUL.FTZ R3, R118, R3 ;  /* 0x0000000376037220 */ /* 0x000fe40000410000 */
[----:B------:R-:W-:Y:S01]  /*5860*/  FFMA.FTZ R98, R95, R98, 1 ;  /* 0x3f8000005f627423 */ /* 0x000fe20000010062 */
[----:B------:R1:W-:Y:S01]  /*5870*/  MUFU.RCP R132, R138 ;  /* 0x0000008a00847308 */ /* 0x0003e20000001000 */
[----:B----4-:R-:W-:Y:S02]  /*5880*/  FADD.FTZ R149, R144, 1 ;  /* 0x3f80000090957421 */ /* 0x010fe40000010000 */
[----:B------:R-:W-:Y:S01]  /*5890*/  FMUL.FTZ R157, R3, R98 ;  /* 0x00000062039d7220 */ /* 0x000fe20000410000 */
[----:B------:R-:W-:Y:S04]  /*58a0*/  LDS.U16 R144, [R55+0x1e] ;  /* 0x00001e0037907984 */ /* 0x000fe80000000400 */
[----:B------:R-:W2:Y:S01]  /*58b0*/  LDS.U16 R3, [R55+0x1a] ;  /* 0x00001a0037037984 */ /* 0x000ea20000000400 */
[----:B-1----:R-:W-:-:S03]  /*58c0*/  FADD.FTZ R138, R142, 1 ;  /* 0x3f8000008e8a7421 */ /* 0x002fc60000010000 */
[----:B------:R-:W1:Y:S01]  /*58d0*/  LDS.U16 R142, [R55+0x1c] ;  /* 0x00001c00378e7984 */ /* 0x000e620000000400 */
[----:B------:R-:W3:Y:S01]  /*58e0*/  MUFU.RCP R102, R136 ;  /* 0x0000008800667308 */ /* 0x000ee20000001000 */
[----:B------:R-:W-:Y:S01]  /*58f0*/  HADD2.F32 R130, -RZ, R130.H0_H0 ;  /* 0x20000082ff827230 */ /* 0x000fe20000004100 */
[----:B------:R-:W-:-:S06]  /*5900*/  FADD.FTZ R145, -R129, 1 ;  /* 0x3f80000081917421 */ /* 0x000fcc0000010100 */
[----:B------:R-:W4:Y:S01]  /*5910*/  MUFU.RCP R137, R137 ;  /* 0x0000008900897308 */ /* 0x000f220000001000 */
[----:B------:R-:W-:Y:S01]  /*5920*/  FMUL.FTZ R134, R135, R130 ;  /* 0x0000008287867220 */ /* 0x000fe20000410000 */
[----:B------:R-:W-:Y:S01]  /*5930*/  HADD2.F32 R13, -RZ, R13.H0_H0 ;  /* 0x2000000dff0d7230 */ /* 0x000fe20000004100 */
[----:B------:R-:W-:Y:S01]  /*5940*/  FADD.FTZ R146, R146, 1 ;  /* 0x3f80000092927421 */ /* 0x000fe20000010000 */
[----:B-----5:R-:W-:-:S04]  /*5950*/  HADD2.F32 R140, -RZ, R140.H0_H0 ;  /* 0x2000008cff8c7230 */ /* 0x020fc80000004100 */
[----:B------:R-:W5:Y:S01]  /*5960*/  MUFU.RCP R126, R126 ;  /* 0x0000007e007e7308 */ /* 0x000f620000001000 */
[----:B------:R-:W-:Y:S02]  /*5970*/  FFMA.FTZ R147, R96, R145, 1 ;  /* 0x3f80000060937423 */ /* 0x000fe40000010091 */
[----:B------:R-:W-:Y:S01]  /*5980*/  FMUL.FTZ R134, R129, R134 ;  /* 0x0000008681867220 */ /* 0x000fe20000410000 */
[----:B------:R-:W-:Y:S01]  /*5990*/  HADD2.F32 R143, -RZ, R143.H0_H0 ;  /* 0x2000008fff8f7230 */ /* 0x000fe20000004100 */
[----:B---3--:R-:W-:Y:S02]  /*59a0*/  FADD.FTZ R158, -R102, 1 ;  /* 0x3f800000669e7421 */ /* 0x008fe40000010100 */
[----:B------:R-:W-:Y:S01]  /*59b0*/  FMUL.FTZ R152, R134, R147 ;  /* 0x0000009386987220 */ /* 0x000fe20000410000 */
[----:B------:R-:W3:Y:S01]  /*59c0*/  MUFU.RCP R138, R138 ;  /* 0x0000008a008a7308 */ /* 0x000ee20000001000 */
[----:B------:R-:W-:Y:S01]  /*59d0*/  HADD2.F32 R134, -RZ, R87.H0_H0 ;  /* 0x20000057ff867230 */ /* 0x000fe20000004100 */
[----:B------:R-:W-:Y:S01]  /*59e0*/  FMUL.FTZ R147, R13, R140 ;  /* 0x0000008c0d937220 */ /* 0x000fe20000410000 */
[----:B------:R-:W-:Y:S01]  /*59f0*/  HADD2.F32 R98, -RZ, R91.H0_H0 ;  /* 0x2000005bff627230 */ /* 0x000fe20000004100 */
[----:B----4-:R-:W-:Y:S01]  /*5a00*/  FADD.FTZ R87, -R137, 1 ;  /* 0x3f80000089577421 */ /* 0x010fe20000010100 */
[----:B0-----:R-:W-:-:S03]  /*5a10*/  HADD2.F32 R139, -RZ, R139.H0_H0 ;  /* 0x2000008bff8b7230 */ /* 0x001fc60000004100 */
[----:B------:R0:W4:Y:S01]  /*5a20*/  MUFU.RCP R145, R149 ;  /* 0x0000009500917308 */ /* 0x0001220000001000 */
[----:B------:R-:W-:Y:S02]  /*5a30*/  FFMA.FTZ R160, R101, R158, 1 ;  /* 0x3f80000065a07423 */ /* 0x000fe4000001009e */
[----:B------:R-:W-:-:S05]  /*5a40*/  FMUL.FTZ R147, R102, R147 ;  /* 0x0000009366937220 */ /* 0x000fca0000410000 */
[----:B------:R-:W0:Y:S01]  /*5a50*/  MUFU.RCP R146, R146 ;  /* 0x0000009200927308 */ /* 0x000e220000001000 */
[----:B------:R-:W-:Y:S02]  /*5a60*/  FMUL.FTZ R158, R134, R143 ;  /* 0x0000008f869e7220 */ /* 0x000fe40000410000 */
[----:B------:R-:W-:Y:S02]  /*5a70*/  FFMA.FTZ R91, R100, R87, 1 ;  /* 0x3f800000645b7423 */ /* 0x000fe40000010057 */
[----:B-----5:R-:W-:Y:S02]  /*5a80*/  FADD.FTZ R154, -R126, 1 ;  /* 0x3f8000007e9a7421 */ /* 0x020fe40000010100 */
[----:B------:R-:W-:Y:S02]  /*5a90*/  FMUL.FTZ R87, R98, R139 ;  /* 0x0000008b62577220 */ /* 0x000fe40000410000 */
[----:B------:R-:W-:Y:S01]  /*5aa0*/  FMUL.FTZ R160, R147, R160 ;  /* 0x000000a093a07220 */ /* 0x000fe20000410000 */
[----:B------:R-:W-:Y:S01]  /*5ab0*/  HADD2.F32 R147, -RZ, R12.H0_H0 ;  /* 0x2000000cff937230 */ /* 0x000fe20000004100 */
[----:B------:R-:W-:Y:S01]  /*5ac0*/  FMUL.FTZ R158, R137, R158 ;  /* 0x0000009e899e7220 */ /* 0x000fe20000410000 */
[----:B--2---:R-:W-:Y:S01]  /*5ad0*/  HADD2.F32 R12, -RZ, R3.H0_H0 ;  /* 0x20000003ff0c7230 */ /* 0x004fe20000004100 */
[----:B------:R-:W-:Y:S01]  /*5ae0*/  FFMA.FTZ R154, R97, R154, 1 ;  /* 0x3f800000619a7423 */ /* 0x000fe2000001009a */
[----:B------:R-:W-:Y:S01]  /*5af0*/  HADD2.F32 R136, -RZ, R89.H0_H0 ;  /* 0x20000059ff887230 */ /* 0x000fe20000004100 */
[----:B------:R-:W-:Y:S01]  /*5b00*/  FMUL.FTZ R87, R126, R87 ;  /* 0x000000577e577220 */ /* 0x000fe20000410000 */
[----:B------:R-:W-:-:S02]  /*5b10*/  HADD2.F32 R141, -RZ, R141.H0_H0 ;  /* 0x2000008dff8d7230 */ /* 0x000fc40000004100 */
[----:B0-----:R-:W-:Y:S02]  /*5b20*/  HADD2.F32 R149, -RZ, R11.H0_H0 ;  /* 0x2000000bff957230 */ /* 0x001fe40000004100 */
[----:B------:R-:W-:Y:S02]  /*5b30*/  HADD2.F32 R151, -RZ, R10.H0_H0 ;  /* 0x2000000aff977230 */ /* 0x000fe40000004100 */
[----:B-1----:R-:W-:Y:S02]  /*5b40*/  HADD2.F32 R142, -RZ, R142.H0_H0 ;  /* 0x2000008eff8e7230 */ /* 0x002fe40000004100 */
[----:B------:R-:W-:Y:S01]  /*5b50*/  HADD2.F32 R144, -RZ, R144.H0_H0 ;  /* 0x20000090ff907230 */ /* 0x000fe20000004100 */
[----:B------:R-:W-:Y:S01]  /*5b60*/  FMUL.FTZ R158, R158, R91 ;  /* 0x0000005b9e9e7220 */ /* 0x000fe20000410000 */
[----:B------:R-:W-:Y:S01]  /*5b70*/  F2FP.PACK_AB R91, R8, R9 ;  /* 0x00000009085b723e */ /* 0x000fe200000000ff */
[----:B------:R-:W-:Y:S01]  /*5b80*/  BAR.SYNC.DEFER_BLOCKING 0x0 ;  /* 0x0000000000007b1d */ /* 0x000fe20000010000 */
[----:B------:R-:W-:-:S02]  /*5b90*/  FMUL.FTZ R87, R87, R154 ;  /* 0x0000009a57577220 */ /* 0x000fc40000410000 */
[----:B---3--:R-:W-:Y:S02]  /*5ba0*/  FADD.FTZ R8, -R138, 1 ;  /* 0x3f8000008a087421 */ /* 0x008fe40000010100 */
[----:B------:R-:W-:Y:S02]  /*5bb0*/  FMUL.FTZ R3, R147, R12 ;  /* 0x0000000c93037220 */ /* 0x000fe40000410000 */
[----:B------:R-:W-:Y:S02]  /*5bc0*/  FADD.FTZ R156, -R132, 1 ;  /* 0x3f800000849c7421 */ /* 0x000fe40000010100 */
[----:B------:R-:W-:Y:S02]  /*5bd0*/  FMUL.FTZ R89, R136, R141 ;  /* 0x0000008d88597220 */ /* 0x000fe40000410000 */
[----:B----4-:R-:W-:Y:S02]  /*5be0*/  FADD.FTZ R9, -R145, 1 ;  /* 0x3f80000091097421 */ /* 0x010fe40000010100 */
[----:B------:R-:W-:-:S02]  /*5bf0*/  FADD.FTZ R154, -R146, 1 ;  /* 0x3f800000929a7421 */ /* 0x000fc40000010100 */
[----:B------:R-:W-:Y:S02]  /*5c00*/  FMUL.FTZ R10, R149, R142 ;  /* 0x0000008e950a7220 */ /* 0x000fe40000410000 */
[----:B------:R-:W-:Y:S02]  /*5c10*/  FMUL.FTZ R11, R151, R144 ;  /* 0x00000090970b7220 */ /* 0x000fe40000410000 */
[----:B------:R-:W-:Y:S02]  /*5c20*/  FFMA.FTZ R8, R103, R8, 1 ;  /* 0x3f80000067087423 */ /* 0x000fe40000010008 */
[----:B------:R-:W-:Y:S02]  /*5c30*/  FMUL.FTZ R3, R138, R3 ;  /* 0x000000038a037220 */ /* 0x000fe40000410000 */
[----:B------:R-:W-:Y:S02]  /*5c40*/  FFMA.FTZ R156, R99, R156, 1 ;  /* 0x3f800000639c7423 */ /* 0x000fe4000001009c */
[----:B------:R-:W-:-:S02]  /*5c50*/  FMUL.FTZ R89, R132, R89 ;  /* 0x0000005984597220 */ /* 0x000fc40000410000 */
[----:B------:R-:W-:Y:S02]  /*5c60*/  FFMA.FTZ R9, R104, R9, 1 ;  /* 0x3f80000068097423 */ /* 0x000fe40000010009 */
[----:B------:R-:W-:Y:S02]  /*5c70*/  FMUL.FTZ R10, R145, R10 ;  /* 0x0000000a910a7220 */ /* 0x000fe40000410000 */
[----:B------:R-:W-:Y:S02]  /*5c80*/  FFMA.FTZ R154, R105, R154, 1 ;  /* 0x3f800000699a7423 */ /* 0x000fe4000001009a */
[----:B------:R-:W-:Y:S01]  /*5c90*/  FMUL.FTZ R11, R146, R11 ;  /* 0x0000000b920b7220 */ /* 0x000fe20000410000 */
[----:B------:R-:W-:Y:S01]  /*5ca0*/  F2FP.PACK_AB R2, R153, R2 ;  /* 0x000000029902723e */ /* 0x000fe200000000ff */
[----:B------:R-:W-:Y:S01]  /*5cb0*/  FMUL.FTZ R3, R3, R8 ;  /* 0x0000000803037220 */ /* 0x000fe20000410000 */
[----:B------:R-:W-:Y:S01]  /*5cc0*/  F2FP.PACK_AB R148, R155, R148 ;  /* 0x000000949b94723e */ /* 0x000fe200000000ff */
[----:B------:R-:W-:Y:S01]  /*5cd0*/  FMUL.FTZ R89, R89, R156 ;  /* 0x0000009c59597220 */ /* 0x000fe20000410000 */
[----:B------:R-:W-:Y:S01]  /*5ce0*/  PRMT R8, R91, 0x7632, R8 ;  /* 0x000076325b087816 */ /* 0x000fe20000000008 */
[----:B------:R-:W-:-:S02]  /*5cf0*/  FMUL.FTZ R9, R10, R9 ;  /* 0x000000090a097220 */ /* 0x000fc40000410000 */
[----:B------:R-:W-:Y:S01]  /*5d00*/  FMUL.FTZ R154, R11, R154 ;  /* 0x0000009a0b9a7220 */ /* 0x000fe20000410000 */
[----:B------:R-:W-:Y:S02]  /*5d10*/  F2FP.PACK_AB R150, R157, R150 ;  /* 0x000000969d96723e */ /* 0x000fe400000000ff */
[----:B------:R-:W-:Y:S02]  /*5d20*/  PRMT R10, R2, 0x7632, R10 ;  /* 0x00007632020a7816 */ /* 0x000fe4000000000a */
[----:B------:R-:W-:Y:S01]  /*5d30*/  PRMT R11, R148, 0x7632, R11 ;  /* 0x00007632940b7816 */ /* 0x000fe2000000000b */
[----:B------:R0:W-:Y:S01]  /*5d40*/  STS.U16 [R55+0x2], R8 ;  /* 0x0000020837007388 */ /* 0x0001e20000000400 */
[----:B------:R-:W-:Y:S02]  /*5d50*/  ISETP.NE.AND P6, PT, R18, RZ, PT ;  /* 0x000000ff1200720c */ /* 0x000fe40003fc5270 */
[----:B------:R-:W-:Y:S02]  /*5d60*/  F2FP.PACK_AB R87, R87, R152 ;  /* 0x000000985757723e */ /* 0x000fe400000000ff */
[----:B------:R-:W-:-:S02]  /*5d70*/  F2FP.PACK_AB R89, R158, R89 ;  /* 0x000000599e59723e */ /* 0x000fc400000000ff */
[----:B------:R-:W-:Y:S02]  /*5d80*/  F2FP.PACK_AB R3, R3, R160 ;  /* 0x000000a00303723e */ /* 0x000fe400000000ff */
[----:B------:R-:W-:Y:S02]  /*5d90*/  F2FP.PACK_AB R9, R154, R9 ;  /* 0x000000099a09723e */ /* 0x000fe400000000ff */
[----:B0-----:R-:W-:Y:S01]  /*5da0*/  PRMT R8, R150, 0x7632, R8 ;  /* 0x0000763296087816 */ /* 0x001fe20000000008 */
[----:B------:R0:W-:Y:S04]  /*5db0*/  STS.U16 [R55], R91 ;  /* 0x0000005b37007388 */ /* 0x0001e80000000400 */
[----:B------:R1:W-:Y:S04]  /*5dc0*/  STS.U16 [R55+0x4], R2 ;  /* 0x0000040237007388 */ /* 0x0003e80000000400 */
        /* <DEDUP_REMOVED lines=37> */
[----:B------:R-:W2:Y:S01]  /*6020*/  LDS R179, [0x420] ;  /* 0x00042000ffb37984 */ /* 0x000ea20000000800 */
[----:B------:R-:W-:-:S02]  /*6030*/  UIMAD UR7, UR36, UR18, URZ ;  /* 0x00000012240772a4 */ /* 0x000fc4000f8e023f */
[----:B------:R-:W-:Y:S02]  /*6040*/  UIMAD.WIDE.U32 UR8, UR35, UR18, URZ ;  /* 0x00000012230872a5 */ /* 0x000fe4000f8e003f */
[----:B------:R-:W-:Y:S01]  /*6050*/  UIMAD UR18, UR35, UR19, UR7 ;  /* 0x00000013231272a4 */ /* 0x000fe2000f8e0207 */
[----:B0-----:R-:W-:Y:S01]  /*6060*/  P2R R2, PR, RZ, 0x40 ;  /* 0x00000040ff027803 */ /* 0x001fe20000000000 */
[----:B------:R-:W-:Y:S01]  /*6070*/  BSSY B0, `(.L_x_5437) ;  /* 0x0000012000007945 */ /* 0x000fe20003800000 */
[----:B------:R-:W-:Y:S01]  /*6080*/  IADD3 R2, P1, R6, UR37, RZ ;  /* 0x0000002506027c10 */ /* 0x000fe2000ff3e0ff */
[----:B------:R-:W-:-:S03]  /*6090*/  UIADD3 UR7, UR9, UR18, URZ ;  /* 0x0000001209077290 */ /* 0x000fc6000fffe03f */
[----:B-1----:R-:W-:Y:S02]  /*60a0*/  IADD3.X R3, R7, UR38, RZ, P1, !PT ;  /* 0x0000002607037c10 */ /* 0x002fe40008ffe4ff */
[----:B--2---:R-:W-:-:S13]  /*60b0*/  ISETP.GE.AND P0, PT, R6, R179, PT ;  /* 0x000000b30600720c */ /* 0x004fda0003f06270 */
        /* <DEDUP_REMOVED lines=13> */
.L_x_5438:
[----:B------:R-:W-:Y:S05]  /*6190*/  BSYNC B0 ;  /* 0x0000000000007941 */ /* 0x000fea0003800000 */
.L_x_5437:
        /* <DEDUP_REMOVED lines=16> */
[----:B------:R-:W-:-:S02]  /*62a0*/  FMUL.FTZ R14, R14, R107 ;  /* 0x0000006b0e0e7220 */ /* 0x000fc40000410000 */
[----:B------:R-:W-:Y:S01]  /*62b0*/  FMUL.FTZ R15, R15, R112 ;  /* 0x000000700f0f7220 */ /* 0x000fe20000410000 */
[----:B------:R-:W-:Y:S01]  /*62c0*/  LEA R8, P1, R10, R8, 0x1 ;  /* 0x000000080a087211 */ /* 0x000fe200078208ff */
[----:B------:R-:W-:Y:S01]  /*62d0*/  FMUL.FTZ R111, R88, R111 ;  /* 0x0000006f586f7220 */ /* 0x000fe20000410000 */
[----:B------:R-:W-:Y:S01]  /*62e0*/  MOV R11, UR8 ;  /* 0x00000008000b7c02 */ /* 0x000fe20008000f00 */
[----:B------:R-:W-:Y:S02]  /*62f0*/  FMUL.FTZ R115, R90, R115 ;  /* 0x000000735a737220 */ /* 0x000fe40000410000 */
        /* <DEDUP_REMOVED lines=42> */
[----:B-1----:R-:W-:-:S02]  /*65a0*/  FMUL.FTZ R91, R127, R117 ;  /* 0x000000757f5b7220 */ /* 0x002fc40000410000 */
        /* <DEDUP_REMOVED lines=13> */
[----:B--2---:R-:W-:Y:S01]  /*6680*/  BAR.SYNC.DEFER_BLOCKING 0x0 ;  /* 0x0000000000007b1d */ /* 0x004fe20000010000 */
[----:B------:R-:W-:Y:S02]  /*6690*/  FMUL.FTZ R14, R14, R108 ;  /* 0x0000006c0e0e7220 */ /* 0x000fe40000410000 */
[----:B------:R-:W-:-:S02]  /*66a0*/  FMUL.FTZ R15, R15, R109 ;  /* 0x0000006d0f0f7220 */ /* 0x000fc40000410000 */
        /* <DEDUP_REMOVED lines=17> */
[----:B------:R-:W-:Y:S01]  /*67c0*/  UIMAD.WIDE.U32 UR8, UR35, UR18, URZ ;  /* 0x00000012230872a5 */ /* 0x000fe2000f8e003f */
[----:B------:R-:W-:Y:S01]  /*67d0*/  FMUL.FTZ R137, R137, R143 ;  /* 0x0000008f89897220 */ /* 0x000fe20000410000 */
[----:B------:R0:W-:Y:S01]  /*67e0*/  STS.U16 [R55+0x2], R8 ;  /* 0x0000020837007388 */ /* 0x0001e20000000400 */
[----:B------:R-:W-:Y:S01]  /*67f0*/  FMUL.FTZ R10, R10, R140 ;  /* 0x0000008c0a0a7220 */ /* 0x000fe20000410000 */
[----:B------:R-:W-:Y:S01]  /*6800*/  F2FP.PACK_AB R126, R126, R129 ;  /* 0x000000817e7e723e */ /* 0x000fe200000000ff */
[----:B------:R-:W-:Y:S01]  /*6810*/  FMUL.FTZ R103, R103, R12 ;  /* 0x0000000c67677220 */ /* 0x000fe20000410000 */
[----:B------:R-:W-:Y:S01]  /*6820*/  PRMT R12, R116, 0x7632, R12 ;  /* 0x00007632740c7816 */ /* 0x000fe2000000000c */
[----:B------:R-:W-:Y:S01]  /*6830*/  FMUL.FTZ R104, R104, R142 ;  /* 0x0000008e68687220 */ /* 0x000fe20000410000 */
[----:B------:R-:W-:Y:S01]  /*6840*/  F2FP.PACK_AB R132, R137, R132 ;  /* 0x000000848984723e */ /* 0x000fe200000000ff */
[----:B------:R-:W-:Y:S01]  /*6850*/  FMUL.FTZ R105, R105, R144 ;  /* 0x0000009069697220 */ /* 0x000fe20000410000 */
[----:B------:R-:W-:Y:S01]  /*6860*/  F2FP.PACK_AB R10, R103, R10 ;  /* 0x0000000a670a723e */ /* 0x000fe200000000ff */
[----:B------:R1:W-:Y:S01]  /*6870*/  STS.U16 [R55+0x6], R11 ;  /* 0x0000060b37007388 */ /* 0x0003e20000000400 */
[----:B0-----:R-:W-:Y:S01]  /*6880*/  PRMT R8, R9, 0x7632, R8 ;  /* 0x0000763209087816 */ /* 0x001fe20000000008 */
[----:B------:R-:W-:Y:S01]  /*6890*/  UIMAD UR18, UR35, UR19, UR7 ;  /* 0x00000013231272a4 */ /* 0x000fe2000f8e0207 */
[----:B------:R-:W-:Y:S01]  /*68a0*/  F2FP.PACK_AB R104, R105, R104 ;  /* 0x000000686968723e */ /* 0x000fe200000000ff */
[----:B------:R0:W-:Y:S01]  /*68b0*/  STS.U16 [R55+0xa], R12 ;  /* 0x00000a0c37007388 */ /* 0x0001e20000000400 */
[----:B------:R-:W-:Y:S01]  /*68c0*/  PRMT R13, R126, 0x7632, R13 ;  /* 0x000076327e0d7816 */ /* 0x000fe2000000000d */
[----:B------:R-:W-:Y:S01]  /*68d0*/  UIADD3 UR7, UR9, UR18, URZ ;  /* 0x0000001209077290 */ /* 0x000fe2000fffe03f */
[----:B------:R-:W-:Y:S01]  /*68e0*/  BSSY B0, `(.L_x_5440) ;  /* 0x0000036000007945 */ /* 0x000fe20003800000 */
[----:B------:R2:W-:Y:S01]  /*68f0*/  STS.U16 [R55+0xc], R9 ;  /* 0x00000c0937007388 */ /* 0x0005e20000000400 */
[----:B-1----:R-:W-:-:S03]  /*6900*/  PRMT R11, R132, 0x7632, R11 ;  /* 0x00007632840b7816 */ /* 0x002fc6000000000b */
[----:B------:R1:W-:Y:S01]  /*6910*/  STS.U16 [R55+0xe], R8 ;  /* 0x00000e0837007388 */ /* 0x0003e20000000400 */
[----:B0-----:R-:W-:-:S03]  /*6920*/  PRMT R12, R10, 0x7632, R12 ;  /* 0x000076320a0c7816 */ /* 0x001fc6000000000c */
[----:B------:R-:W-:Y:S01]  /*6930*/  STS.U16 [R55], R14 ;  /* 0x0000000e37007388 */ /* 0x000fe20000000400 */
[----:B--2---:R-:W-:-:S03]  /*6940*/  PRMT R9, R104, 0x7632, R9 ;  /* 0x0000763268097816 */ /* 0x004fc60000000009 */
        /* <DEDUP_REMOVED lines=47> */
.L_x_5441:
[----:B------:R-:W-:Y:S05]  /*6c40*/  BSYNC B0 ;  /* 0x0000000000007941 */ /* 0x000fea0003800000 */
.L_x_5440:
        /* <DEDUP_REMOVED lines=43> */
.L_x_5439:
[----:B0-2---:R-:W-:Y:S01]  /*6f00*/  HADD2.F32 R8, -RZ, R215.H0_H0 ;  /* 0x200000d7ff087230 */ /* 0x005fe20000004100 */
[----:B------:R-:W-:Y:S01]  /*6f10*/  MOV R11, c[0x0][0x16c] ;  /* 0x00005b00000b7a02 */ /* 0x000fe20000000f00 */
[----:B------:R-:W-:Y:S01]  /*6f20*/  HADD2.F32 R10, -RZ, R56.H0_H0 ;  /* 0x20000038ff0a7230 */ /* 0x000fe20000004100 */
[----:B------:R-:W-:Y:S01]  /*6f30*/  BAR.SYNC.DEFER_BLOCKING 0x0 ;  /* 0x0000000000007b1d */ /* 0x000fe20000010000 */
[----:B------:R-:W-:Y:S01]  /*6f40*/  HFMA2.MMA R119, -RZ, RZ, 0, 0 ;  /* 0x00000000ff777435 */ /* 0x000fe200000001ff */
[----:B------:R-:W-:Y:S01]  /*6f50*/  FFMA.FTZ R9, R87, R8, R0 ;  /* 0x0000000857097223 */ /* 0x000fe20000010000 */
[----:B------:R-:W-:Y:S01]  /*6f60*/  HADD2.F32 R0, -RZ, R57.H0_H0 ;  /* 0x20000039ff007230 */ /* 0x000fe20000004100 */
[----:B------:R-:W-:Y:S01]  /*6f70*/  ISETP.GE.AND P0, PT, R11, 0x1, PT ;  /* 0x000000010b00780c */ /* 0x000fe20003f06270 */
        /* <DEDUP_REMOVED lines=28> */
[----:B------:R-:W-:Y:S01]  /*7140*/  MOV R134, RZ ;  /* 0x000000ff00867202 */ /* 0x000fe20000000f00 */
[----:B------:R-:W-:Y:S01]  /*7150*/  FFMA.FTZ R9, R95, R0, R8 ;  /* 0x000000005f097223 */ /* 0x000fe20000010008 */
[----:B------:R-:W-:Y:S01]  /*7160*/  HADD2.F32 R0, -RZ, R65.H0_H0 ;  /* 0x20000041ff007230 */ /* 0x000fe20000004100 */
[----:B------:R-:W-:Y:S01]  /*7170*/  FMUL.FTZ R109, R94, UR4 ;  /* 0x000000045e6d7c20 */ /* 0x000fe20008410000 */
[----:B------:R-:W-:Y:S01]  /*7180*/  HADD2.F32 R8, -RZ, R66.H0_H0 ;  /* 0x20000042ff087230 */ /* 0x000fe20000004100 */
[----:B------:R-:W-:-:S02]  /*7190*/  FFMA.FTZ R10, R96, R10, R9 ;  /* 0x0000000a600a7223 */ /* 0x000fc40000010009 */
[----:B------:R-:W-:Y:S02]  /*71a0*/  FMUL.FTZ R112, R95, UR4 ;  /* 0x000000045f707c20 */ /* 0x000fe40008410000 */
[C---:B------:R-:W-:Y:S01]  /*71b0*/  FFMA.FTZ R9, R97.reuse, R0, R10 ;  /* 0x0000000061097223 */ /* 0x040fe2000001000a */
[----:B------:R-:W-:Y:S01]  /*71c0*/  HADD2.F32 R0, -RZ, R67.H0_H0 ;  /* 0x20000043ff007230 */ /* 0x000fe20000004100 */
[----:B------:R-:W-:Y:S01]  /*71d0*/  FMUL.FTZ R111, R96, UR4 ;  /* 0x00000004606f7c20 */ /* 0x000fe20008410000 */
[----:B------:R-:W-:Y:S01]  /*71e0*/  HADD2.F32 R10, -RZ, R68.H0_H0 ;  /* 0x20000044ff0a7230 */ /* 0x000fe20000004100 */
[C---:B------:R-:W-:Y:S02]  /*71f0*/  FFMA.FTZ R8, R98.reuse, R8, R9 ;  /* 0x0000000862087223 */ /* 0x040fe40000010009 */
[----:B------:R-:W-:Y:S02]  /*7200*/  FMUL.FTZ R114, R97, UR4 ;  /* 0x0000000461727c20 */ /* 0x000fe40008410000 */
[----:B------:R-:W-:Y:S01]  /*7210*/  FFMA.FTZ R9, R99, R0, R8 ;  /* 0x0000000063097223 */ /* 0x000fe20000010008 */
[----:B------:R-:W-:Y:S01]  /*7220*/  HADD2.F32 R0, -RZ, R69.H0_H0 ;  /* 0x20000045ff007230 */ /* 0x000fe20000004100 */
        /* <DEDUP_REMOVED lines=22> */
[----:B------:R-:W-:-:S02]  /*7390*/  UIADD3 UR34, UR34, -UR9, URZ ;  /* 0x8000000922227290 */ /* 0x000fc4000fffe03f */
[----:B------:R-:W-:Y:S02]  /*73a0*/  UMOV UR7, URZ ;  /* 0x0000003f00077c82 */ /* 0x000fe40008000000 */
[----:B------:R-:W-:Y:S02]  /*73b0*/  UMOV UR8, URZ ;  /* 0x0000003f00087c82 */ /* 0x000fe40008000000 */
[----:B------:R-:W-:Y:S02]  /*73c0*/  UMOV UR9, URZ ;  /* 0x0000003f00097c82 */ /* 0x000fe40008000000 */
.L_x_5479:
[----:B------:R-:W-:Y:S01]  /*73d0*/  USHF.R.S32.HI UR39, URZ, 0x1f, UR7 ;  /* 0x0000001f3f277899 */ /* 0x000fe20008011407 */
[----:B------:R-:W-:Y:S01]  /*73e0*/  MOV R9, UR7 ;  /* 0x0000000700097c02 */ /* 0x000fe20008000f00 */
        /* <DEDUP_REMOVED lines=9> */
[----:B------:R-:W-:Y:S01]  /*7480*/  PRMT R15, RZ, 0x7610, R15 ;  /* 0x00007610ff0f7816 */ /* 0x000fe2000000000f */
[----:B------:R-:W-:Y:S01]  /*7490*/  ULDC.64 UR20, c[0x0][0x180] ;  /* 0x0000600000147ab9 */ /* 0x000fe20000000a00 */
[----:B------:R-:W-:-:S02]  /*74a0*/  LEA R10, P0, R8, R19, 0x1 ;  /* 0x00000013080a7211 */ /* 0x000fc400078008ff */
[----:B------:R-:W-:Y:S02]  /*74b0*/  ISETP.GE.AND P1, PT, R6, UR29, PT ;  /* 0x0000001d06007c0c */ /* 0x000fe4000bf26270 */
[----:B------:R-:W-:Y:S02]  /*74c0*/  ISETP.GE.AND P2, PT, R22, UR29, PT ;  /* 0x0000001d16007c0c */ /* 0x000fe4000bf46270 */
[----:B------:R-:W-:Y:S02]  /*74d0*/  ISETP.GE.AND P3, PT, R23, UR29, PT ;  /* 0x0000001d17007c0c */ /* 0x000fe4000bf66270 */
[----:B------:R-:W-:Y:S02]  /*74e0*/  ISETP.GE.AND P4, PT, R24, UR29, PT ;  /* 0x0000001d18007c0c */ /* 0x000fe4000bf86270 */
[----:B------:R-:W-:Y:S01]  /*74f0*/  IADD3 R9, R9, UR18, RZ ;  /* 0x0000001209097c10 */ /* 0x000fe2000fffe0ff */
[----:B------:R-:W-:Y:S01]  /*7500*/  UIMAD.WIDE.U32 UR18, UR16, UR20, URZ ;  /* 0x00000014101272a5 */ /* 0x000fe2000f8e003f */
[----:B------:R-:W-:-:S02]  /*7510*/  ISETP.GE.AND P5, PT, R25, UR29, PT ;  /* 0x0000001d19007c0c */ /* 0x000fc4000bfa6270 */
[----:B------:R-:W-:Y:S02]  /*7520*/  LEA.HI.X R11, R8, R21, R9, 0x1, P0 ;  /* 0x00000015080b7211 */ /* 0x000fe400000f0c09 */
[----:B------:R-:W-:Y:S02]  /*7530*/  ISETP.GE.AND P0, PT, R26, UR29, PT ;  /* 0x0000001d1a007c0c */ /* 0x000fe4000bf06270 */
[----:B------:R-:W-:Y:S01]  /*7540*/  PRMT R136, RZ, 0x7610, R136 ;  /* 0x00007610ff887816 */ /* 0x000fe20000000088 */
[----:B--2---:R-:W2:Y:S01]  /*7550*/  @!P1 LDG.E.U16 R12, [R10.64] ;  /* 0x000000200a0c9981 */ /* 0x004ea2000c1e1500 */
[----:B------:R-:W-:Y:S02]  /*7560*/  ISETP.GE.AND P1, PT, R27, UR29, PT ;  /* 0x0000001d1b007c0c */ /* 0x000fe4000bf26270 */
[----:B------:R-:W-:Y:S01]  /*7570*/  PRMT R137, RZ, 0x7610, R137 ;  /* 0x00007610ff897816 */ /* 0x000fe20000000089 */
[----:B------:R-:W3:Y:S01]  /*7580*/  @!P2 LDG.E.U16 R13, [R10.64+0x40] ;  /* 0x000040200a0da981 */ /* 0x000ee2000c1e1500 */
[----:B------:R-:W-:-:S02]  /*7590*/  ISETP.GE.AND P2, PT, R28, UR29, PT ;  /* 0x0000001d1c007c0c */ /* 0x000fc4000bf46270 */
[----:B------:R-:W-:Y:S01]  /*75a0*/  PRMT R138, RZ, 0x7610, R138 ;  /* 0x00007610ff8a7816 */ /* 0x000fe2000000008a */
[----:B----4-:R-:W4:Y:S01]  /*75b0*/  @!P3 LDG.E.U16 R14, [R10.64+0x80] ;  /* 0x000080200a0eb981 */ /* 0x010f22000c1e1500 */
[----:B------:R-:W-:Y:S02]  /*75c0*/  ISETP.GE.AND P3, PT, R29, UR29, PT ;  /* 0x0000001d1d007c0c */ /* 0x000fe4000bf66270 */
[----:B------:R-:W-:Y:S01]  /*75d0*/  PRMT R139, RZ, 0x7610, R139 ;  /* 0x00007610ff8b7816 */ /* 0x000fe2000000008b */
[----:B------:R-:W4:Y:S01]  /*75e0*/  @!P4 LDG.E.U16 R15, [R10.64+0xc0] ;  /* 0x0000c0200a0fc981 */ /* 0x000f22000c1e1500 */
[----:B------:R-:W-:Y:S02]  /*75f0*/  ISETP.GE.AND P4, PT, R30, UR29, PT ;  /* 0x0000001d1e007c0c */ /* 0x000fe4000bf86270 */
        /* <DEDUP_REMOVED lines=25> */
[----:B------:R-:W4:Y:S01]  /*7790*/  @!P4 LDG.E.U16 R147, [R10.64+0x3c0] ;  /* 0x0003c0200a93c981 */ /* 0x000f22000c1e1500 */
        /* <DEDUP_REMOVED lines=11> */
[----:B------:R-:W-:-:S05]  /*7850*/  MOV R8, UR20 ;  /* 0x0000001400087c02 */ /* 0x000fca0008000f00 */
        /* <DEDUP_REMOVED lines=18> */
[----:B---3--:R-:W-:Y:S04]  /*7980*/  STS.U16 [R38+0x40], R13 ;  /* 0x0000400d26007388 */ /* 0x008fe80000000400 */
[----:B----4-:R0:W-:Y:S04]  /*7990*/  STS.U16 [R39+0x80], R14 ;  /* 0x0000800e27007388 */ /* 0x0101e80000000400 */
[----:B------:R1:W-:Y:S04]  /*79a0*/  STS.U16 [R40+0xc0], R15 ;  /* 0x0000c00f28007388 */ /* 0x0003e80000000400 */
        /* <DEDUP_REMOVED lines=14> */
[----:B------:R-:W-:Y:S02]  /*7a90*/  ISETP.NE.AND P0, PT, R214, RZ, PT ;  /* 0x000000ffd600720c */ /* 0x000fe40003f05270 */
[----:B------:R-:W-:Y:S01]  /*7aa0*/  MOV R10, UR28 ;  /* 0x0000001c000a7c02 */ /* 0x000fe20008000f00 */
[----:B------:R-:W1:Y:S03]  /*7ab0*/  LDS.U16 R137, [R55] ;  /* 0x0000000037897984 */ /* 0x000e660000000400 */
[----:B------:R-:W-:Y:S01]  /*7ac0*/  ISETP.LT.OR P2, PT, R10, 0x2, P0 ;  /* 0x000000020a00780c */ /* 0x000fe20000741670 */
[----:B------:R-:W1:Y:S01]  /*7ad0*/  LDS.U16 R136, [R55+0x2] ;  /* 0x0000020037887984 */ /* 0x000e620000000400 */
[----:B------:R-:W-:Y:S02]  /*7ae0*/  ISETP.NE.AND P1, PT, R18, RZ, PT ;  /* 0x000000ff1200720c */ /* 0x000fe40003f25270 */
[----:B------:R-:W-:Y:S01]  /*7af0*/  MOV R11, UR34 ;  /* 0x00000022000b7c02 */ /* 0x000fe20008000f00 */
[----:B------:R-:W1:Y:S03]  /*7b00*/  LDS.U16 R155, [R55+0x4] ;  /* 0x00000400379b7984 */ /* 0x000e660000000400 */
[----:B------:R-:W-:Y:S01]  /*7b10*/  LEA R11, R11, UR7, 0x8 ;  /* 0x000000070b0b7c11 */ /* 0x000fe2000f8e40ff */
[----:B------:R-:W1:Y:S04]  /*7b20*/  LDS.U16 R154, [R55+0x6] ;  /* 0x00000600379a7984 */ /* 0x000e680000000400 */
[----:B------:R-:W1:Y:S04]  /*7b30*/  LDS.U16 R153, [R55+0x8] ;  /* 0x0000080037997984 */ /* 0x000e680000000400 */
[----:B------:R-:W1:Y:S04]  /*7b40*/  LDS.U16 R152, [R55+0xa] ;  /* 0x00000a0037987984 */ /* 0x000e680000000400 */
[----:B------:R-:W1:Y:S01]  /*7b50*/  LDS.U16 R151, [R55+0xc] ;  /* 0x00000c0037977984 */ /* 0x000e620000000400 */
[----:B------:R-:W-:-:S03]  /*7b60*/  FMUL.FTZ R10, R135, 1.4426950216293334961 ;  /* 0x3fb8aa3b870a7820 */ /* 0x000fc60000410000 */
[----:B------:R-:W1:Y:S01]  /*7b70*/  LDS.U16 R150, [R55+0xe] ;  /* 0x00000e0037967984 */ /* 0x000e620000000400 */
[----:B0-----:R-:W-:-:S03]  /*7b80*/  FMUL.FTZ R14, R10, R71 ;  /* 0x000000470a0e7220 */ /* 0x001fc60000410000 */
[----:B------:R-:W0:Y:S04]  /*7b90*/  LDS.U16 R149, [R55+0x10] ;  /* 0x0000100037957984 */ /* 0x000e280000000400 */
[----:B------:R-:W0:Y:S01]  /*7ba0*/  LDS.U16 R148, [R55+0x12] ;  /* 0x0000120037947984 */ /* 0x000e220000000400 */
[----:B------:R-:W2:Y:S01]  /*7bb0*/  MUFU.EX2 R14, R14 ;  /* 0x0000000e000e7308 */ /* 0x000ea20000000800 */
[----:B------:R-:W-:Y:S02]  /*7bc0*/  @P1 IADD3 R11, R18, 0x200, RZ ;  /* 0x00000200120b1810 */ /* 0x000fe40007ffe0ff */
[----:B------:R-:W0:Y:S02]  /*7bd0*/  LDS.U16 R147, [R55+0x14] ;  /* 0x0000140037937984 */ /* 0x000e240000000400 */
[----:B------:R-:W-:-:S02]  /*7be0*/  SHF.L.U32 R11, R11, 0x2, RZ ;  /* 0x000000020b0b7819 */ /* 0x000fc400000006ff */
[----:B------:R-:W0:Y:S04]  /*7bf0*/  LDS.U16 R146, [R55+0x16] ;  /* 0x0000160037927984 */ /* 0x000e280000000400 */
[----:B------:R-:W0:Y:S04]  /*7c00*/  LDS.U16 R145, [R55+0x18] ;  /* 0x0000180037917984 */ /* 0x000e280000000400 */
[----:B------:R-:W0:Y:S04]  /*7c10*/  LDS.U16 R144, [R55+0x1a] ;  /* 0x00001a0037907984 */ /* 0x000e280000000400 */
[----:B------:R-:W0:Y:S04]  /*7c20*/  LDS.U16 R143, [R55+0x1c] ;  /* 0x00001c00378f7984 */ /* 0x000e280000000400 */
[----:B------:R-:W0:Y:S04]  /*7c30*/  LDS.U16 R142, [R55+0x1e] ;  /* 0x00001e00378e7984 */ /* 0x000e280000000400 */
[----:B--2---:R2:W-:Y:S01]  /*7c40*/  STS [R11+0xea8], R14 ;  /* 0x000ea80e0b007388 */ /* 0x0045e20000000800 */
[C---:B------:R-:W-:Y:S01]  /*7c50*/  FMUL.FTZ R175, R10.reuse, R72 ;  /* 0x000000480aaf7220 */ /* 0x040fe20000410000 */
[----:B------:R-:W-:Y:S01]  /*7c60*/  MOV R12, UR28 ;  /* 0x0000001c000c7c02 */ /* 0x000fe20008000f00 */
[----:B------:R-:W-:Y:S01]  /*7c70*/  FMUL.FTZ R174, R10, R73 ;  /* 0x000000490aae7220 */ /* 0x000fe20000410000 */
[----:B----4-:R-:W-:Y:S01]  /*7c80*/  HFMA2.MMA R9, -RZ, RZ, 0, 4.76837158203125e-07 ;  /* 0x00000008ff097435 */ /* 0x010fe200000001ff */
[----:B------:R-:W-:-:S02]  /*7c90*/  MOV R13, c[0x0][0x16c] ;  /* 0x00005b00000d7a02 */ /* 0x000fc40000000f00 */
[----:B------:R-:W4:Y:S01]  /*7ca0*/  MUFU.EX2 R175, R175 ;  /* 0x000000af00af7308 */ /* 0x000f220000000800 */
[----:B------:R-:W-:Y:S01]  /*7cb0*/  @!P2 IADD3 R12, R12, -0x2, RZ ;  /* 0xfffffffe0c0ca810 */ /* 0x000fe20007ffe0ff */
[C---:B-1----:R-:W-:Y:S02]  /*7cc0*/  FMUL.FTZ R15, R10.reuse, R74 ;  /* 0x0000004a0a0f7220 */ /* 0x042fe40000410000 */
[----:B------:R-:W-:Y:S02]  /*7cd0*/  FMUL.FTZ R210, R10, R75 ;  /* 0x0000004b0ad27220 */ /* 0x000fe40000410000 */
[----:B------:R-:W-:Y:S02]  /*7ce0*/  @!P2 IMAD R8, R12, R13, UR7 ;  /* 0x000000070c08ae24 */ /* 0x000fe4000f8e020d */
[----:B------:R-:W1:Y:S01]  /*7cf0*/  MUFU.EX2 R174, R174 ;  /* 0x000000ae00ae7308 */ /* 0x000e620000000800 */
[----:B------:R-:W-:Y:S01]  /*7d00*/  MOV R12, RZ ;  /* 0x000000ff000c7202 */ /* 0x000fe20000000f00 */
[----:B------:R-:W-:Y:S01]  /*7d10*/  @!P2 IMAD.WIDE R8, R8, R9, UR10 ;  /* 0x0000000a0808ae25 */ /* 0x000fe2000f8e0209 */
[----:B------:R-:W-:Y:S03]  /*7d20*/  BAR.SYNC.DEFER_BLOCKING 0x0 ;  /* 0x0000000000007b1d */ /* 0x000fe60000010000 */
[----:B------:R-:W-:-:S03]  /*7d30*/  FMUL.FTZ R205, R10, R76 ;  /* 0x0000004c0acd7220 */ /* 0x000fc60000410000 */
[----:B------:R-:W0:Y:S01]  /*7d40*/  MUFU.EX2 R15, R15 ;  /* 0x0000000f000f7308 */ /* 0x000e220000000800 */
[----:B------:R-:W-:-:S07]  /*7d50*/  FMUL.FTZ R208, R10, R77 ;  /* 0x0000004d0ad07220 */ /* 0x000fce0000410000 */
[----:B------:R-:W0:Y:S01]  /*7d60*/  MUFU.EX2 R210, R210 ;  /* 0x000000d200d27308 */ /* 0x000e220000000800 */
[----:B------:R-:W-:-:S07]  /*7d70*/  FMUL.FTZ R203, R10, R78 ;  /* 0x0000004e0acb7220 */ /* 0x000fce0000410000 */
[----:B------:R-:W0:Y:S01]  /*7d80*/  MUFU.EX2 R205, R205 ;  /* 0x000000cd00cd7308 */ /* 0x000e220000000800 */
[----:B------:R4:W5:Y:S01]  /*7d90*/  @!P2 LDG.E R12, [R8.64+0x4] ;  /* 0x00000420080ca981 */ /* 0x000962000c1e1900 */
[----:B------:R-:W-:-:S06]  /*7da0*/  FMUL.FTZ R206, R10, R79 ;  /* 0x0000004f0ace7220 */ /* 0x000fcc0000410000 */
[----:B------:R-:W2:Y:S01]  /*7db0*/  MUFU.EX2 R208, R208 ;  /* 0x000000d000d07308 */ /* 0x000ea20000000800 */
[----:B----4-:R-:W-:-:S04]  /*7dc0*/  FMUL.FTZ R9, R14, R175 ;  /* 0x000000af0e097220 */ /* 0x010fc80000410000 */
[----:B-1----:R-:W-:-:S03]  /*7dd0*/  FMUL.FTZ R8, R174, R9 ;  /* 0x00000009ae087220 */ /* 0x002fc60000410000 */
[----:B------:R-:W1:Y:S01]  /*7de0*/  MUFU.EX2 R203, R203 ;  /* 0x000000cb00cb7308 */ /* 0x000e620000000800 */
[----:B------:R-:W-:Y:S02]  /*7df0*/  FMUL.FTZ R201, R10, R80 ;  /* 0x000000500ac97220 */ /* 0x000fe40000410000 */
[----:B0-----:R-:W-:Y:S01]  /*7e00*/  FMUL.FTZ R9, R15, R8 ;  /* 0x000000080f097220 */ /* 0x001fe20000410000 */
[----:B------:R-:W-:Y:S01]  /*7e10*/  ISETP.NE.AND P2, PT, R18, 0x1f, PT ;  /* 0x0000001f1200780c */ /* 0x000fe20003f45270 */
[----:B------:R-:W-:Y:S02]  /*7e20*/  FMUL.FTZ R204, R10, R81 ;  /* 0x000000510acc7220 */ /* 0x000fe40000410000 */
[----:B------:R-:W-:Y:S01]  /*7e30*/  FMUL.FTZ R8, R210, R9 ;  /* 0x00000009d2087220 */ /* 0x000fe20000410000 */
[----:B------:R-:W0:Y:S01]  /*7e40*/  MUFU.EX2 R206, R206 ;  /* 0x000000ce00ce7308 */ /* 0x000e220000000800 */
[----:B------:R-:W-:Y:S02]  /*7e50*/  FMUL.FTZ R202, R10, R82 ;  /* 0x000000520aca7220 */ /* 0x000fe40000410000 */
[----:B------:R-:W-:-:S05]  /*7e60*/  FMUL.FTZ R9, R205, R8 ;  /* 0x00000008cd097220 */ /* 0x000fca0000410000 */
[----:B------:R-:W4:Y:S01]  /*7e70*/  MUFU.EX2 R201, R201 ;  /* 0x000000c900c97308 */ /* 0x000f220000000800 */
[----:B--2---:R-:W-:Y:S01]  /*7e80*/  FMUL.FTZ R8, R208, R9 ;  /* 0x00000009d0087220 */ /* 0x004fe20000410000 */
[----:B------:R2:W2:Y:S01]  /*7e90*/  @P2 LDS R225, [R18.X4+0x16ac] ;  /* 0x0016ac0012e12984 */ /* 0x0004a20000004800 */
[----:B------:R-:W-:-:S05]  /*7ea0*/  FMUL.FTZ R200, R10, R83 ;  /* 0x000000530ac87220 */ /* 0x000fca0000410000 */
[----:B------:R-:W4:Y:S01]  /*7eb0*/  MUFU.EX2 R204, R204 ;  /* 0x000000cc00cc7308 */ /* 0x000f220000000800 */
[----:B-1----:R-:W-:-:S07]  /*7ec0*/  FMUL.FTZ R9, R203, R8 ;  /* 0x00000008cb097220 */ /* 0x002fce0000410000 */
[----:B------:R-:W1:Y:S01]  /*7ed0*/  MUFU.EX2 R202, R202 ;  /* 0x000000ca00ca7308 */ /* 0x000e620000000800 */
[----:B0-----:R-:W-:-:S07]  /*7ee0*/  FMUL.FTZ R8, R206, R9 ;  /* 0x00000009ce087220 */ /* 0x001fce0000410000 */
[----:B------:R-:W0:Y:S01]  /*7ef0*/  MUFU.EX2 R200, R200 ;  /* 0x000000c800c87308 */ /* 0x000e220000000800 */
[----:B----4-:R-:W-:Y:S01]  /*7f00*/  FMUL.FTZ R9, R201, R8 ;  /* 0x00000008c9097220 */ /* 0x010fe20000410000 */
[----:B------:R-:W-:Y:S02]  /*7f10*/  HADD2.F32 R140, -RZ, R215.H0_H0 ;  /* 0x200000d7ff8c7230 */ /* 0x000fe40000004100 */
[----:B------:R-:W-:Y:S01]  /*7f20*/  HADD2.F32 R141, -RZ, R56.H0_H0 ;  /* 0x20000038ff8d7230 */ /* 0x000fe20000004100 */
[----:B------:R-:W-:Y:S02]  /*7f30*/  FMUL.FTZ R9, R204, R9 ;  /* 0x00000009cc097220 */ /* 0x000fe40000410000 */
[C---:B------:R-:W-:Y:S01]  /*7f40*/  FMUL.FTZ R198, R10.reuse, R84 ;  /* 0x000000540ac67220 */ /* 0x040fe20000410000 */
[----:B------:R-:W-:Y:S01]  /*7f50*/  HADD2.F32 R138, -RZ, R57.H0_H0 ;  /* 0x20000039ff8a7230 */ /* 0x000fe20000004100 */
[----:B------:R-:W-:Y:S01]  /*7f60*/  FMUL.FTZ R190, R10, R86 ;  /* 0x000000560abe7220 */ /* 0x000fe20000410000 */
[----:B------:R-:W-:Y:S01]  /*7f70*/  HADD2.F32 R137, -RZ, R137.H0_H0 ;  /* 0x20000089ff897230 */ /* 0x000fe20000004100 */
[----:B-1----:R-:W-:Y:S01]  /*7f80*/  FMUL.FTZ R9, R202, R9 ;  /* 0x00000009ca097220 */ /* 0x002fe20000410000 */
[----:B------:R-:W-:Y:S01]  /*7f90*/  HADD2.F32 R136, -RZ, R136.H0_H0 ;  /* 0x20000088ff887230 */ /* 0x000fe20000004100 */
[----:B------:R-:W-:-:S02]  /*7fa0*/  FMUL.FTZ R168, R140, R71 ;  /* 0x000000478ca87220 */ /* 0x000fc40000410000 */
[----:B------:R-:W-:Y:S01]  /*7fb0*/  FMUL.FTZ R173, R141, R72 ;  /* 0x000000488dad7220 */ /* 0x000fe20000410000 */
[----:B------:R-:W-:Y:S01]  /*7fc0*/  HADD2.F32 R167, -RZ, R58.H0_H0 ;  /* 0x2000003affa77230 */ /* 0x000fe20000004100 */
[----:B------:R-:W-:Y:S01]  /*7fd0*/  FMUL.FTZ R193, R10, R85 ;  /* 0x000000550ac17220 */ /* 0x000fe20000410000 */
[----:B------:R-:W1:Y:S01]  /*7fe0*/  MUFU.EX2 R198, R198 ;  /* 0x000000c600c67308 */ /* 0x000e620000000800 */
[----:B0-----:R-:W-:Y:S01]  /*7ff0*/  FMUL.FTZ R11, R200, R9 ;  /* 0x00000009c80b7220 */ /* 0x001fe20000410000 */
[----:B------:R-:W-:Y:S01]  /*8000*/  HADD2.F32 R155, -RZ, R155.H0_H0 ;  /* 0x2000009bff9b7230 */ /* 0x000fe20000004100 */
[----:B------:R-:W-:Y:S02]  /*8010*/  FMUL.FTZ R180, R138, R73 ;  /* 0x000000498ab47220 */ /* 0x000fe40000410000 */
[----:B------:R-:W-:Y:S02]  /*8020*/  FMUL.FTZ R9, R137, R168 ;  /* 0x000000a889097220 */ /* 0x000fe40000410000 */
[----:B------:R-:W-:Y:S01]  /*8030*/  FMUL.FTZ R170, R136, R173 ;  /* 0x000000ad88aa7220 */ /* 0x000fe20000410000 */
[----:B------:R-:W0:Y:S01]  /*8040*/  MUFU.EX2 R190, R190 ;  /* 0x000000be00be7308 */ /* 0x000e220000000800 */
[----:B------:R-:W-:Y:S01]  /*8050*/  HADD2.F32 R166, -RZ, R59.H0_H0 ;  /* 0x2000003bffa67230 */ /* 0x000fe20000004100 */
[----:B------:R-:W-:Y:S01]  /*8060*/  FMUL.FTZ R223, R167, R74 ;  /* 0x0000004aa7df7220 */ /* 0x000fe20000410000 */
[----:B------:R-:W-:Y:S01]  /*8070*/  HADD2.F32 R154, -RZ, R154.H0_H0 ;  /* 0x2000009aff9a7230 */ /* 0x000fe20000004100 */
[----:B------:R-:W-:-:S02]  /*8080*/  FMUL.FTZ R239, R155, R180 ;  /* 0x000000b49bef7220 */ /* 0x000fc40000410000 */
[----:B------:R-:W-:Y:S02]  /*8090*/  FFMA.FTZ R8, R175, R9, R170 ;  /* 0x00000009af087223 */ /* 0x000fe400000100aa */
[----:B------:R-:W4:Y:S01]  /*80a0*/  MUFU.EX2 R193, R193 ;  /* 0x000000c100c17308 */ /* 0x000f220000000800 */
        /* <DEDUP_REMOVED lines=60> */
[----:B--2-4-:R-:W-:Y:S01]  /*8470*/  ULDC UR19, c[0x0][0x174] ;  /* 0x00005d0000137ab9 */ /* 0x014fe20000000800 */
        /* <DEDUP_REMOVED lines=10> */
.L_x_5444:
[----:B--2-4-:R-:W-:Y:S05]  /*8520*/  BSYNC B0 ;  /* 0x0000000000007941 */ /* 0x014fea0003800000 */
.L_x_5443:
[----:B-1----:R-:W-:Y:S01]  /*8530*/  FMUL.FTZ R176, R190, R225 ;  /* 0x000000e1beb07220 */ /* 0x002fe20000410000 */
[----:B------:R-:W-:Y:S01]  /*8540*/  ISETP.GE.AND P3, PT, R20, 0x1, PT ;  /* 0x000000011400780c */ /* 0x000fe20003f66270 */
[----:B------:R-:W-:Y:S01]  /*8550*/  FFMA.FTZ R10, R205, R10, R222 ;  /* 0x0000000acd0a7223 */ /* 0x000fe200000100de */
[----:B------:R-:W-:Y:S01]  /*8560*/  MOV R236, UR7 ;  /* 0x0000000700ec7c02 */ /* 0x000fe20008000f00 */
[C---:B0-----:R-:W-:Y:S01]  /*8570*/  FFMA.FTZ R13, R193.reuse, R11, R224 ;  /* 0x0000000bc10d7223 */ /* 0x041fe200000100e0 */
[----:B------:R-:W-:Y:S01]  /*8580*/  ULDC.64 UR18, c[0x0][0x298] ;  /* 0x0000a60000127ab9 */ /* 0x000fe20000000a00 */
[----:B------:R-:W-:Y:S01]  /*8590*/  FMUL.FTZ R11, R193, R176 ;  /* 0x000000b0c10b7220 */ /* 0x000fe20000410000 */
[----:B------:R-:W-:Y:S01]  /*85a0*/  MOV R243, UR35 ;  /* 0x0000002300f37c02 */ /* 0x000fe20008000f00 */
[----:B------:R-:W-:Y:S01]  /*85b0*/  FFMA.FTZ R10, R208, R10, R231 ;  /* 0x0000000ad00a7223 */ /* 0x000fe200000100e7 */
[----:B------:R-:W-:Y:S01]  /*85c0*/  UIMAD UR18, UR36, UR18, URZ ;  /* 0x00000012241272a4 */ /* 0x000fe2000f8e023f */
[----:B------:R-:W-:Y:S01]  /*85d0*/  FFMA.FTZ R13, R198, R13, R233 ;  /* 0x0000000dc60d7223 */ /* 0x000fe200000100e9 */
[----:B------:R-:W-:Y:S01]  /*85e0*/  ISETP.NE.AND P4, PT, R18, RZ, PT ;  /* 0x000000ff1200720c */ /* 0x000fe20003f85270 */
[----:B------:R-:W-:Y:S01]  /*85f0*/  FMUL.FTZ R207, R149, R196 ;  /* 0x000000c495cf7220 */ /* 0x000fe20000410000 */
[----:B------:R-:W-:Y:S01]  /*8600*/  UIMAD UR18, UR35, UR19, UR18 ;  /* 0x00000013231272a4 */ /* 0x000fe2000f8e0212 */
        /* <DEDUP_REMOVED lines=8> */
[C---:B------:R-:W-:Y:S02]  /*8690*/  FFMA.FTZ R13, R202.reuse, R13, R181 ;  /* 0x0000000dca0d7223 */ /* 0x040fe400000100b5 */
[----:B------:R-:W-:Y:S02]  /*86a0*/  FMUL.FTZ R209, R147, R194 ;  /* 0x000000c293d17220 */ /* 0x000fe40000410000 */
[----:B------:R-:W-:-:S02]  /*86b0*/  FMUL.FTZ R11, R202, R11 ;  /* 0x0000000bca0b7220 */ /* 0x000fc40000410000 */
[C---:B------:R-:W-:Y:S02]  /*86c0*/  FFMA.FTZ R10, R201.reuse, R10, R212 ;  /* 0x0000000ac90a7223 */ /* 0x040fe400000100d4 */
[----:B------:R-:W-:Y:S02]  /*86d0*/  FFMA.FTZ R13, R204, R13, R183 ;  /* 0x0000000dcc0d7223 */ /* 0x000fe400000100b7 */
[----:B------:R-:W-:Y:S02]  /*86e0*/  FMUL.FTZ R211, R146, R195 ;  /* 0x000000c392d37220 */ /* 0x000fe40000410000 */
[C---:B------:R-:W-:Y:S02]  /*86f0*/  FMUL.FTZ R176, R204.reuse, R11 ;  /* 0x0000000bccb07220 */ /* 0x040fe40000410000 */
        /* <DEDUP_REMOVED lines=13> */
[----:B------:R-:W-:-:S02]  /*87d0*/  FMUL.FTZ R11, R193, R8 ;  /* 0x00000008c10b7220 */ /* 0x000fc40000410000 */
[----:B------:R-:W-:Y:S02]  /*87e0*/  FFMA.FTZ R177, R208, R177, R187 ;  /* 0x000000b1d0b17223 */ /* 0x000fe400000100bb */
[----:B------:R-:W-:Y:S02]  /*87f0*/  FMUL.FTZ R221, R142, R171 ;  /* 0x000000ab8edd7220 */ /* 0x000fe40000410000 */
[----:B------:R-:W-:Y:S02]  /*8800*/  FMUL.FTZ R176, R208, R13 ;  /* 0x0000000dd0b07220 */ /* 0x000fe40000410000 */
[----:B------:R-:W-:Y:S02]  /*8810*/  FFMA.FTZ R10, R193, R10, R216 ;  /* 0x0000000ac10a7223 */ /* 0x000fe400000100d8 */
[----:B------:R-:W-:Y:S02]  /*8820*/  FMUL.FTZ R8, R190, R11 ;  /* 0x0000000bbe087220 */ /* 0x000fe40000410000 */
[----:B------:R-:W-:-:S02]  /*8830*/  FFMA.FTZ R11, R205, R177, R188 ;  /* 0x000000b1cd0b7223 */ /* 0x000fc400000100bc */
[----:B------:R-:W-:Y:S02]  /*8840*/  FMUL.FTZ R177, R205, R176 ;  /* 0x000000b0cdb17220 */ /* 0x000fe40000410000 */
[----:B------:R-:W-:Y:S02]  /*8850*/  FFMA.FTZ R13, R190, R10, R221 ;  /* 0x0000000abe0d7223 */ /* 0x000fe400000100dd */
[-C--:B------:R-:W-:Y:S02]  /*8860*/  FMUL.FTZ R176, R89, R178.reuse ;  /* 0x000000b259b07220 */ /* 0x080fe40000410000 */
[C---:B------:R-:W-:Y:S01]  /*8870*/  FFMA.FTZ R179, R210.reuse, R11, R189 ;  /* 0x0000000bd2b37223 */ /* 0x040fe200000100bd */
[----:B------:R-:W0:Y:S01]  /*8880*/  SHFL.UP PT, R10, R13, 0x1, RZ ;  /* 0x042000000d0a7989 */ /* 0x000e2200000e00ff */
[----:B------:R-:W-:Y:S02]  /*8890*/  FMUL.FTZ R182, R210, R177 ;  /* 0x000000b1d2b67220 */ /* 0x000fe40000410000 */
[----:B------:R-:W-:Y:S01]  /*88a0*/  FFMA.FTZ R230, R15, R179, R176 ;  /* 0x000000b30fe67223 */ /* 0x000fe200000100b0 */
[----:B------:R-:W1:Y:S01]  /*88b0*/  SHFL.UP PT, R11, R8, 0x1, RZ ;  /* 0x04200000080b7989 */ /* 0x000e6200000e00ff */
[----:B------:R-:W-:-:S02]  /*88c0*/  FMUL.FTZ R177, R88, R178 ;  /* 0x000000b258b17220 */ /* 0x000fc40000410000 */
[----:B------:R-:W-:Y:S02]  /*88d0*/  FMUL.FTZ R179, R15, R182 ;  /* 0x000000b60fb37220 */ /* 0x000fe40000410000 */
[----:B------:R-:W-:Y:S02]  /*88e0*/  FMUL.FTZ R178, R87, R178 ;  /* 0x000000b257b27220 */ /* 0x000fe40000410000 */
[C---:B------:R-:W-:Y:S02]  /*88f0*/  FFMA.FTZ R182, R174.reuse, R230, R177 ;  /* 0x000000e6aeb67223 */ /* 0x040fe400000100b1 */
[----:B------:R-:W-:Y:S02]  /*8900*/  FMUL.FTZ R230, R174, R179 ;  /* 0x000000b3aee67220 */ /* 0x000fe40000410000 */
[C---:B------:R-:W-:Y:S02]  /*8910*/  FFMA.FTZ R182, R175.reuse, R182, R178 ;  /* 0x000000b6afb67223 */ /* 0x040fe400000100b2 */
[----:B------:R-:W-:-:S03]  /*8920*/  FMUL.FTZ R179, R175, R230 ;  /* 0x000000e6afb37220 */ /* 0x000fc60000410000 */
[----:B------:R-:W2:Y:S04]  /*8930*/  SHFL.DOWN PT, R232, R182, 0x1, 0x1f ;  /* 0x08201f00b6e87f89 */ /* 0x000ea800000e0000 */
[----:B------:R-:W3:Y:S01]  /*8940*/  SHFL.DOWN PT, R230, R179, 0x1, 0x1f ;  /* 0x08201f00b3e67f89 */ /* 0x000ee200000e0000 */
[C---:B0-----:R-:W-:Y:S02]  /*8950*/  @P3 FFMA.FTZ R13, R8.reuse, R10, R13 ;  /* 0x0000000a080d3223 */ /* 0x041fe4000001000d */
[----:B-1----:R-:W-:Y:S01]  /*8960*/  @P3 FMUL.FTZ R8, R8, R11 ;  /* 0x0000000b08083220 */ /* 0x002fe20000410000 */
[----:B------:R-:W-:Y:S02]  /*8970*/  ISETP.NE.AND P3, PT, R214, 0x1f, PT ;  /* 0x0000001fd600780c */ /* 0x000fe40003f65270 */
[----:B------:R-:W0:Y:S04]  /*8980*/  SHFL.UP PT, R10, R13, 0x2, RZ ;  /* 0x044000000d0a7989 */ /* 0x000e2800000e00ff */
[----:B------:R-:W1:Y:S07]  /*8990*/  SHFL.UP PT, R11, R8, 0x2, RZ ;  /* 0x04400000080b7989 */ /* 0x000e6e00000e00ff */
[----:B--2---:R-:W-:-:S02]  /*89a0*/  @P3 FFMA.FTZ R182, R179, R232, R182 ;  /* 0x000000e8b3b63223 */ /* 0x004fc400000100b6 */
[----:B---3--:R-:W-:Y:S01]  /*89b0*/  @P3 FMUL.FTZ R179, R179, R230 ;  /* 0x000000e6b3b33220 */ /* 0x008fe20000410000 */
[----:B------:R-:W-:Y:S02]  /*89c0*/  ISETP.GE.AND P3, PT, R20, 0x2, PT ;  /* 0x000000021400780c */ /* 0x000fe40003f66270 */
[----:B------:R-:W2:Y:S04]  /*89d0*/  SHFL.DOWN PT, R232, R182, 0x2, 0x1f ;  /* 0x08401f00b6e87f89 */ /* 0x000ea800000e0000 */
[----:B------:R-:W3:Y:S07]  /*89e0*/  SHFL.DOWN PT, R230, R179, 0x2, 0x1f ;  /* 0x08401f00b3e67f89 */ /* 0x000eee00000e0000 */
[----:B0-----:R-:W-:-:S02]  /*89f0*/  @P3 FFMA.FTZ R13, R8, R10, R13 ;  /* 0x0000000a080d3223 */ /* 0x001fc4000001000d */
[----:B-1----:R-:W-:Y:S01]  /*8a00*/  @P3 FMUL.FTZ R8, R8, R11 ;  /* 0x0000000b08083220 */ /* 0x002fe20000410000 */
[----:B------:R-:W-:Y:S02]  /*8a10*/  ISETP.GE.U32.AND P3, PT, R214, 0x1e, PT ;  /* 0x0000001ed600780c */ /* 0x000fe40003f66070 */
[----:B------:R-:W0:Y:S04]  /*8a20*/  SHFL.UP PT, R10, R13, 0x4, RZ ;  /* 0x048000000d0a7989 */ /* 0x000e2800000e00ff */
[----:B------:R-:W1:Y:S07]  /*8a30*/  SHFL.UP PT, R11, R8, 0x4, RZ ;  /* 0x04800000080b7989 */ /* 0x000e6e00000e00ff */
[----:B--2---:R-:W-:-:S02]  /*8a40*/  @!P3 FFMA.FTZ R182, R179, R232, R182 ;  /* 0x000000e8b3b6b223 */ /* 0x004fc400000100b6 */
[----:B---3--:R-:W-:Y:S01]  /*8a50*/  @!P3 FMUL.FTZ R179, R179, R230 ;  /* 0x000000e6b3b3b220 */ /* 0x008fe20000410000 */
        /* <DEDUP_REMOVED lines=11> */
[----:B------:R-:W-:Y:S01]  /*8b10*/  MOV R230, UR28 ;  /* 0x0000001c00e67c02 */ /* 0x000fe20008000f00 */
[----:B------:R-:W2:Y:S03]  /*8b20*/  SHFL.DOWN PT, R234, R182, 0x8, 0x1f ;  /* 0x09001f00b6ea7f89 */ /* 0x000ea600000e0000 */
[----:B------:R-:W-:Y:S01]  /*8b30*/  ISETP.GE.OR P0, PT, R230, c[0x0][0x174], P0 ;  /* 0x00005d00e6007a0c */ /* 0x000fe20000706670 */
[----:B------:R-:W3:Y:S06]  /*8b40*/  SHFL.DOWN PT, R232, R179, 0x8, 0x1f ;  /* 0x09001f00b3e87f89 */ /* 0x000eec00000e0000 */
[C---:B0-----:R-:W-:Y:S01]  /*8b50*/  @P3 FFMA.FTZ R13, R8.reuse, R10, R13 ;  /* 0x0000000a080d3223 */ /* 0x041fe2000001000d */
[----:B------:R-:W-:Y:S01]  /*8b60*/  MOV R10, 0x3f800000 ;  /* 0x3f800000000a7802 */ /* 0x000fe20000000f00 */
[----:B-1----:R-:W-:Y:S01]  /*8b70*/  @P3 FMUL.FTZ R8, R8, R11 ;  /* 0x0000000b08083220 */ /* 0x002fe20000410000 */
[----:B------:R-:W-:Y:S01]  /*8b80*/  HFMA2.MMA R11, -RZ, RZ, 0, 0 ;  /* 0x00000000ff0b7435 */ /* 0x000fe200000001ff */
[----:B------:R-:W-:Y:S01]  /*8b90*/  ISETP.GE.U32.AND P3, PT, R214, 0x18, PT ;  /* 0x00000018d600780c */ /* 0x000fe20003f66070 */
[----:B------:R-:W0:Y:S04]  /*8ba0*/  SHFL.UP PT, R230, R13, 0x10, RZ ;  /* 0x060000000de67989 */ /* 0x000e2800000e00ff */
[----:B------:R-:W1:Y:S04]  /*8bb0*/  SHFL.UP PT, R241, R8, 0x10, RZ ;  /* 0x0600000008f17989 */ /* 0x000e6800000e00ff */
[----:B------:R-:W-:Y:S01]  /*8bc0*/  @!P0 LDS.64 R10, [R236.X8+0x1728] ;  /* 0x00172800ec0a8984 */ /* 0x000fe20000008a00 */
[----:B------:R-:W-:-:S03]  /*8bd0*/  ISETP.GE.AND P0, PT, R20, 0x10, PT ;  /* 0x000000101400780c */ /* 0x000fc60003f06270 */
[C---:B--2---:R-:W-:Y:S02]  /*8be0*/  @!P3 FFMA.FTZ R182, R179.reuse, R234, R182 ;  /* 0x000000eab3b6b223 */ /* 0x044fe400000100b6 */
[----:B---3--:R-:W-:-:S03]  /*8bf0*/  @!P3 FMUL.FTZ R179, R179, R232 ;  /* 0x000000e8b3b3b220 */ /* 0x008fc60000410000 */
[----:B------:R-:W2:Y:S04]  /*8c00*/  SHFL.DOWN PT, R234, R182, 0x10, 0x1f ;  /* 0x0a001f00b6ea7f89 */ /* 0x000ea800000e0000 */
[----:B------:R-:W3:Y:S01]  /*8c10*/  SHFL.DOWN PT, R232, R179, 0x10, 0x1f ;  /* 0x0a001f00b3e87f89 */ /* 0x000ee200000e0000 */
[----:B0-----:R-:W-:-:S03]  /*8c20*/  @P0 FFMA.FTZ R13, R8, R230, R13 ;  /* 0x000000e6080d0223 */ /* 0x001fc6000001000d */
[----:B-----5:R0:W-:Y:S01]  /*8c30*/  SHFL.IDX PT, R230, R12, RZ, 0x1f ;  /* 0x00001fff0ce67589 */ /* 0x0201e200000e0000 */
[----:B-1----:R-:W-:Y:S01]  /*8c40*/  @P0 FMUL.FTZ R8, R8, R241 ;  /* 0x000000f108080220 */ /* 0x002fe20000410000 */
[----:B------:R-:W-:Y:S02]  /*8c50*/  ISETP.GE.U32.AND P0, PT, R214, 0x10, PT ;  /* 0x00000010d600780c */ /* 0x000fe40003f06070 */
[----:B------:R-:W-:Y:S04]  /*8c60*/  SHFL.UP PT, R13, R13, 0x1, RZ ;  /* 0x042000000d0d7989 */ /* 0x000fe800000e00ff */
[----:B------:R-:W1:Y:S01]  /*8c70*/  SHFL.UP PT, R8, R8, 0x1, RZ ;  /* 0x0420000008087989 */ /* 0x000e6200000e00ff */
[----:B0-----:R-:W-:-:S06]  /*8c80*/  IMAD R12, R213, c[0x0][0x2a0], RZ ;  /* 0x0000a800d50c7a24 */ /* 0x001fcc00078e02ff */
[C---:B--2---:R-:W-:Y:S02]  /*8c90*/  @!P0 FFMA.FTZ R182, R179.reuse, R234, R182 ;  /* 0x000000eab3b68223 */ /* 0x044fe400000100b6 */
[----:B---3--:R-:W-:-:S03]  /*8ca0*/  @!P0 FMUL.FTZ R179, R179, R232 ;  /* 0x000000e8b3b38220 */ /* 0x008fc60000410000 */
[----:B------:R-:W-:Y:S04]  /*8cb0*/  SHFL.DOWN PT, R234, R182, 0x1, 0x1f ;  /* 0x08201f00b6ea7f89 */ /* 0x000fe800000e0000 */
[----:B------:R-:W-:Y:S04]  /*8cc0*/  SHFL.IDX PT, R232, R11, RZ, 0x1f ;  /* 0x00001fff0be87589 */ /* 0x000fe800000e0000 */
[----:B------:R-:W0:Y:S01]  /*8cd0*/  SHFL.DOWN PT, R241, R179, 0x1, 0x1f ;  /* 0x08201f00b3f17f89 */ /* 0x000e2200000e0000 */
[----:B-1----:R-:W-:Y:S01]  /*8ce0*/  @P1 FFMA.FTZ R230, R8, R230, R13 ;  /* 0x000000e608e61223 */ /* 0x002fe2000001000d */
[----:B------:R-:W-:-:S02]  /*8cf0*/  MOV R8, R18 ;  /* 0x0000001200087202 */ /* 0x000fc40000000f00 */
[----:B------:R-:W-:Y:S01]  /*8d00*/  SHFL.IDX PT, R182, R182, RZ, 0x1f ;  /* 0x00001fffb6b67589 */ /* 0x000fe200000e0000 */
[----:B------:R-:W-:Y:S01]  /*8d10*/  FFMA.FTZ R14, R14, R230, R9 ;  /* 0x000000e60e0e7223 */ /* 0x000fe20000010009 */
[----:B------:R-:W-:-:S03]  /*8d20*/  HFMA2.MMA R9, -RZ, RZ, 0, 0 ;  /* 0x00000000ff097435 */ /* 0x000fc600000001ff */
[----:B------:R-:W-:Y:S02]  /*8d30*/  FFMA.FTZ R230, R175, R14, R170 ;  /* 0x0000000eafe67223 */ /* 0x000fe400000100aa */
[----:B------:R-:W-:Y:S02]  /*8d40*/  FFMA.FTZ R168, R137, -R168, R14 ;  /* 0x800000a889a87223 */ /* 0x000fe4000001000e */
[----:B------:R-:W-:Y:S02]  /*8d50*/  FFMA.FTZ R239, R174, R230, R239 ;  /* 0x000000e6aeef7223 */ /* 0x000fe400000100ef */
[----:B------:R-:W-:Y:S02]  /*8d60*/  FFMA.FTZ R170, R136, -R173, R230 ;  /* 0x800000ad88aa7223 */ /* 0x000fe400000100e6 */
[----:B------:R-:W-:-:S04]  /*8d70*/  IMAD.WIDE.U32 R8, R243, c[0x0][0x298], R8 ;  /* 0x0000a600f3087a25 */ /* 0x000fc800078e0008 */
[----:B------:R-:W-:Y:S01]  /*8d80*/  FFMA.FTZ R173, R155, -R180, R239 ;  /* 0x800000b49bad7223 */ /* 0x000fe200000100ef */
[----:B------:R-:W-:Y:S01]  /*8d90*/  IADD3 R9, R9, UR18, RZ ;  /* 0x0000001209097c10 */ /* 0x000fe2000fffe0ff */
[----:B0-----:R-:W-:Y:S02]  /*8da0*/  @P2 FFMA.FTZ R232, R241, R232, R234 ;  /* 0x000000e8f1e82223 */ /* 0x001fe400000100ea */
[C---:B------:R-:W-:Y:S02]  /*8db0*/  IMAD R241, R17.reuse, c[0x0][0x2a4], R12 ;  /* 0x0000a90011f17a24 */ /* 0x040fe400078e020c */
[----:B------:R-:W-:-:S04]  /*8dc0*/  IMAD.WIDE.U32 R12, R17, c[0x0][0x2a0], R8 ;  /* 0x0000a800110c7a25 */ /* 0x000fc800078e0008 */
[----:B------:R-:W-:Y:S01]  /*8dd0*/  FFMA.FTZ R169, R232, R225, R169 ;  /* 0x000000e1e8a97223 */ /* 0x000fe200000100a9 */
[----:B------:R-:W-:Y:S01]  /*8de0*/  IADD3 R225, R13, R241, RZ ;  /* 0x000000f10de17210 */ /* 0x000fe20007ffe0ff */
[----:B------:R-:W-:Y:S01]  /*8df0*/  FFMA.FTZ R13, R87, R14, RZ ;  /* 0x0000000e570d7223 */ /* 0x000fe200000100ff */
[----:B------:R-:W-:Y:S01]  /*8e00*/  LEA R8, P0, R12, c[0x0][0x318], 0x2 ;  /* 0x0000c6000c087a11 */ /* 0x000fe200078010ff */
[----:B------:R-:W-:Y:S01]  /*8e10*/  FFMA.FTZ R180, R190, R169, R237 ;  /* 0x000000a9beb47223 */ /* 0x000fe200000100ed */
[C---:B------:R-:W-:Y:S02]  /*8e20*/  IADD3 R14, P1, R12.reuse, UR37, RZ ;  /* 0x000000250c0e7c10 */ /* 0x040fe4000ff3e0ff */
[----:B------:R-:W-:Y:S01]  /*8e30*/  LEA.HI.X R9, R12, c[0x0][0x31c], R225, 0x2, P0 ;  /* 0x0000c7000c097a11 */ /* 0x000fe200000f14e1 */
[----:B------:R-:W-:Y:S01]  /*8e40*/  FFMA.FTZ R12, R88, R230, R13 ;  /* 0x000000e6580c7223 */ /* 0x000fe2000001000d */
[----:B------:R-:W-:Y:S01]  /*8e50*/  MOV R13, UR30 ;  /* 0x0000001e000d7c02 */ /* 0x000fe20008000f00 */
[-C--:B------:R-:W-:Y:S01]  /*8e60*/  FFMA.FTZ R230, R15, R239.reuse, R218 ;  /* 0x000000ef0fe67223 */ /* 0x080fe200000100da */
[----:B------:R-:W-:Y:S01]  /*8e70*/  MOV R241, UR30 ;  /* 0x0000001e00f17c02 */ /* 0x000fe20008000f00 */
[----:B------:R-:W-:Y:S01]  /*8e80*/  FFMA.FTZ R239, R89, R239, R12 ;  /* 0x000000ef59ef7223 */ /* 0x000fe2000001000c */
[----:B------:R-:W-:Y:S01]  /*8e90*/  LEA R12, P0, R13, R8, 0x2 ;  /* 0x000000080d0c7211 */ /* 0x000fe200078010ff */
[----:B------:R-:W-:Y:S01]  /*8ea0*/  FFMA.FTZ R235, R210, R230, R235 ;  /* 0x000000e6d2eb7223 */ /* 0x000fe200000100eb */
[----:B------:R-:W-:Y:S01]  /*8eb0*/  MOV R13, UR31 ;  /* 0x0000001f000d7c02 */ /* 0x000fe20008000f00 */
[----:B------:R-:W-:-:S02]  /*8ec0*/  FFMA.FTZ R218, R154, -R223, R230 ;  /* 0x800000df9ada7223 */ /* 0x000fc400000100e6 */
[----:B------:R-:W-:Y:S01]  /*8ed0*/  FFMA.FTZ R223, R193, R180, R224 ;  /* 0x000000b4c1df7223 */ /* 0x000fe200000100e0 */
[----:B------:R-:W-:Y:S01]  /*8ee0*/  LEA.HI.X R13, R241, R9, R13, 0x2, P0 ;  /* 0x00000009f10d7211 */ /* 0x000fe200000f140d */
[----:B------:R-:W-:Y:S01]  /*8ef0*/  FFMA.FTZ R230, R90, R230, R239 ;  /* 0x000000e65ae67223 */ /* 0x000fe200000100ef */
[----:B------:R-:W-:Y:S01]  /*8f00*/  MOV R241, UR40 ;  /* 0x0000002800f17c02 */ /* 0x000fe20008000f00 */
[----:B------:R-:W-:Y:S02]  /*8f10*/  FFMA.FTZ R232, R205, R235, R222 ;  /* 0x000000ebcde87223 */ /* 0x000fe400000100de */
[----:B------:R-:W-:Y:S01]  /*8f20*/  FFMA.FTZ R222, R198, R223, R233 ;  /* 0x000000dfc6de7223 */ /* 0x000fe200000100e9 */
[----:B------:R-:W-:Y:S01]  /*8f30*/  MOV R233, UR37 ;  /* 0x0000002500e97c02 */ /* 0x000fe20008000f00 */
[----:B------:R-:W-:Y:S02]  /*8f40*/  FFMA.FTZ R220, R153, -R220, R235 ;  /* 0x800000dc99dc7223 */ /* 0x000fe400000100eb */
[----:B------:R-:W-:-:S02]  /*8f50*/  FFMA.FTZ R235, R91, R235, R230 ;  /* 0x000000eb5beb7223 */ /* 0x000fc400000100e6 */
[----:B------:R-:W-:Y:S02]  /*8f60*/  FFMA.FTZ R231, R208, R232, R231 ;  /* 0x000000e8d0e77223 */ /* 0x000fe400000100e7 */
[----:B------:R-:W-:Y:S02]  /*8f70*/  FFMA.FTZ R227, R200, R222, R227 ;  /* 0x000000dec8e37223 */ /* 0x000fe400000100e3 */
[----:B------:R-:W-:Y:S02]  /*8f80*/  FFMA.FTZ R224, R152, -R229, R232 ;  /* 0x800000e598e07223 */ /* 0x000fe400000100e8 */
[----:B------:R-:W-:Y:S02]  /*8f90*/  FFMA.FTZ R230, R92, R232, R235 ;  /* 0x000000e85ce67223 */ /* 0x000fe400000100eb */
[----:B------:R-:W-:Y:S02]  /*8fa0*/  FFMA.FTZ R232, R203, R231, R228 ;  /* 0x000000e7cbe87223 */ /* 0x000fe400000100e4 */
[----:B------:R-:W-:-:S02]  /*8fb0*/  FFMA.FTZ R228, R202, R227, R181 ;  /* 0x000000e3cae47223 */ /* 0x000fc400000100b5 */
[----:B------:R-:W-:Y:S01]  /*8fc0*/  FFMA.FTZ R229, R93, R231, R230 ;  /* 0x000000e75de57223 */ /* 0x000fe200000100e6 */
[----:B------:R0:W1:Y:S01]  /*8fd0*/  SHFL.IDX PT, R181, R179, RZ, 0x1f ;  /* 0x00001fffb3b57589 */ /* 0x00006200000e0000 */
[----:B------:R-:W-:Y:S02]  /*8fe0*/  FFMA.FTZ R183, R204, R228, R183 ;  /* 0x000000e4ccb77223 */ /* 0x000fe400000100b7 */
[-C--:B------:R-:W-:Y:S02]  /*8ff0*/  FFMA.FTZ R207, R206, R232.reuse, R207 ;  /* 0x000000e8cecf7223 */ /* 0x080fe400000100cf */
[----:B------:R-:W-:Y:S02]  /*9000*/  FFMA.FTZ R184, R201, R183, R184 ;  /* 0x000000b7c9b87223 */ /* 0x000fe400000100b8 */
[----:B------:R-:W-:Y:S02]  /*9010*/  FFMA.FTZ R230, R94, R232, R229 ;  /* 0x000000e85ee67223 */ /* 0x000fe400000100e5 */
[----:B------:R-:W-:-:S02]  /*9020*/  FFMA.FTZ R185, R206, R184, R185 ;  /* 0x000000b8ceb97223 */ /* 0x000fc400000100b9 */
[----:B------:R-:W-:Y:S02]  /*9030*/  FFMA.FTZ R212, R201, R207, R212 ;  /* 0x000000cfc9d47223 */ /* 0x000fe400000100d4 */
[----:B------:R-:W-:Y:S02]  /*9040*/  FFMA.FTZ R186, R203, R185, R186 ;  /* 0x000000b9cbba7223 */ /* 0x000fe400000100ba */
[----:B------:R-:W-:Y:S02]  /*9050*/  FFMA.FTZ R196, R149, -R196, R207 ;  /* 0x800000c495c47223 */ /* 0x000fe400000100cf */
        /* <DEDUP_REMOVED lines=8> */
[----:B0-----:R-:W-:-:S02]  /*90e0*/  FFMA.FTZ R179, R97, R209, R204 ;  /* 0x000000d161b37223 */ /* 0x001fc400000100cc */
[----:B------:R-:W-:Y:S02]  /*90f0*/  FFMA.FTZ R217, R200, R202, R217 ;  /* 0x000000cac8d97223 */ /* 0x000fe400000100d9 */
[----:B------:R-:W-:Y:S02]  /*9100*/  FFMA.FTZ R177, R174, R176, R177 ;  /* 0x000000b0aeb17223 */ /* 0x000fe400000100b1 */
[----:B------:R-:W-:Y:S02]  /*9110*/  FFMA.FTZ R200, R98, R202, R179 ;  /* 0x000000ca62c87223 */ /* 0x000fe400000100b3 */
[----:B------:R-:W-:Y:S02]  /*9120*/  FFMA.FTZ R178, R175, R177, R178 ;  /* 0x000000b1afb27223 */ /* 0x000fe400000100b2 */
[-C--:B------:R-:W-:Y:S02]  /*9130*/  FFMA.FTZ R198, R198, R217.reuse, R219 ;  /* 0x000000d9c6c67223 */ /* 0x080fe400000100db */
[----:B------:R-:W-:Y:S01]  /*9140*/  FFMA.FTZ R179, R99, R217, R200 ;  /* 0x000000d963b37223 */ /* 0x000fe200000100c8 */
[----:B------:R-:W-:Y:S01]  /*9150*/  MOV R200, UR7 ;  /* 0x0000000700c87c02 */ /* 0x000fe20008000f00 */
[----:B-1----:R-:W-:-:S02]  /*9160*/  FFMA.FTZ R11, R181, R11, R182 ;  /* 0x0000000bb50b7223 */ /* 0x002fc400000100b6 */
[----:B------:R-:W-:Y:S02]  /*9170*/  FMUL.FTZ R10, R181, R10 ;  /* 0x0000000ab50a7220 */ /* 0x000fe40000410000 */
[----:B------:R-:W-:Y:S02]  /*9180*/  FMUL.FTZ R15, R178, R71 ;  /* 0x00000047b20f7220 */ /* 0x000fe40000410000 */
[-C--:B------:R-:W-:Y:S01]  /*9190*/  FFMA.FTZ R216, R193, R198.reuse, R216 ;  /* 0x000000c6c1d87223 */ /* 0x080fe200000100d8 */
[----:B------:R0:W-:Y:S01]  /*91a0*/  @!P4 STS.64 [R200.X8+0x1728], R10 ;  /* 0x0017280ac800c388 */ /* 0x0001e20000008a00 */
[----:B------:R-:W-:Y:S02]  /*91b0*/  FFMA.FTZ R191, R144, -R191, R198 ;  /* 0x800000bf90bf7223 */ /* 0x000fe400000100c6 */
[----:B------:R-:W-:Y:S01]  /*91c0*/  FFMA.FTZ R179, R100, R198, R179 ;  /* 0x000000c664b37223 */ /* 0x000fe200000100b3 */
[----:B------:R-:W-:Y:S01]  /*91d0*/  SHF.L.U32 R198, R18, 0x4, RZ ;  /* 0x0000000412c67819 */ /* 0x000fe200000006ff */
[----:B------:R-:W-:-:S02]  /*91e0*/  FFMA.FTZ R221, R190, R216, R221 ;  /* 0x000000d8bedd7223 */ /* 0x000fc400000100dd */
[----:B------:R-:W-:Y:S01]  /*91f0*/  FMUL.FTZ R190, R223, R84 ;  /* 0x00000054dfbe7220 */ /* 0x000fe20000410000 */
[----:B------:R-:W-:Y:S01]  /*9200*/  LEA.HI.SX32 R198, R198, R198, 0x1b ;  /* 0x000000c6c6c67211 */ /* 0x000fe200078fdaff */
[----:B------:R-:W-:Y:S02]  /*9210*/  FMUL.FTZ R181, R180, R85 ;  /* 0x00000055b4b57220 */ /* 0x000fe40000410000 */
[----:B------:R-:W-:Y:S02]  /*9220*/  FMUL.FTZ R175, R176, R73 ;  /* 0x00000049b0af7220 */ /* 0x000fe40000410000 */
[----:B0-----:R-:W-:Y:S02]  /*9230*/  FMUL.FTZ R10, R177, R72 ;  /* 0x00000048b10a7220 */ /* 0x001fe40000410000 */
[----:B------:R-:W-:Y:S02]  /*9240*/  FFMA.FTZ R11, R168, R15, RZ ;  /* 0x0000000fa80b7223 */ /* 0x000fe400000100ff */
[----:B------:R-:W-:-:S02]  /*9250*/  FMUL.FTZ R201, R157, R190 ;  /* 0x000000be9dc97220 */ /* 0x000fc40000410000 */
[----:B------:R-:W-:Y:S02]  /*9260*/  FFMA.FTZ R174, R170, R10, R11 ;  /* 0x0000000aaaae7223 */ /* 0x000fe4000001000b */
[----:B------:R-:W-:Y:S01]  /*9270*/  FMUL.FTZ R203, R156, R181 ;  /* 0x000000b59ccb7220 */ /* 0x000fe20000410000 */
[----:B------:R0:W-:Y:S01]  /*9280*/  STS [R198.X4+0x464], R201 ;  /* 0x000464c9c6007388 */ /* 0x0001e20000004800 */
[----:B------:R-:W-:Y:S02]  /*9290*/  FMUL.FTZ R200, R189, R74 ;  /* 0x0000004abdc87220 */ /* 0x000fe40000410000 */
[----:B------:R-:W-:Y:S01]  /*92a0*/  FFMA.FTZ R11, R173, R175, R174 ;  /* 0x000000afad0b7223 */ /* 0x000fe200000100ae */
[----:B------:R1:W-:Y:S01]  /*92b0*/  STS [R198.X4+0x468], R203 ;  /* 0x000468cbc6007388 */ /* 0x0003e20000004800 */
[----:B------:R-:W-:Y:S02]  /*92c0*/  FFMA.FTZ R226, R151, -R226, R231 ;  /* 0x800000e297e27223 */ /* 0x000fe400000100e7 */
[----:B------:R-:W-:-:S02]  /*92d0*/  FMUL.FTZ R231, R228, R81 ;  /* 0x00000051e4e77220 */ /* 0x000fc40000410000 */
[----:B------:R-:W-:Y:S02]  /*92e0*/  FFMA.FTZ R11, R218, R200, R11 ;  /* 0x000000c8da0b7223 */ /* 0x000fe4000001000b */
[----:B0-----:R-:W-:Y:S02]  /*92f0*/  FMUL.FTZ R201, R188, R75 ;  /* 0x0000004bbcc97220 */ /* 0x001fe40000410000 */
[----:B------:R-:W-:Y:S02]  /*9300*/  FMUL.FTZ R193, R222, R83 ;  /* 0x00000053dec17220 */ /* 0x000fe40000410000 */
[----:B-1----:R-:W-:Y:S02]  /*9310*/  FMUL.FTZ R203, R160, R231 ;  /* 0x000000e7a0cb7220 */ /* 0x002fe40000410000 */
[----:B------:R-:W-:Y:S02]  /*9320*/  FMUL.FTZ R174, R187, R76 ;  /* 0x0000004cbbae7220 */ /* 0x000fe40000410000 */
[----:B------:R-:W-:Y:S01]  /*9330*/  FFMA.FTZ R11, R220, R201, R11 ;  /* 0x000000c9dc0b7223 */ /* 0x000fe2000001000b */
[----:B------:R0:W-:Y:S01]  /*9340*/  STS [R198.X4+0x458], R203 ;  /* 0x000458cbc6007388 */ /* 0x0001e20000004800 */
[----:B------:R-:W-:-:S02]  /*9350*/  FMUL.FTZ R207, R158, R193 ;  /* 0x000000c19ecf7220 */ /* 0x000fc40000410000 */
[----:B------:R-:W-:Y:S02]  /*9360*/  FMUL.FTZ R182, R169, R86 ;  /* 0x00000056a9b67220 */ /* 0x000fe40000410000 */
[----:B------:R-:W-:Y:S01]  /*9370*/  FFMA.FTZ R11, R224, R174, R11 ;  /* 0x000000aee00b7223 */ /* 0x000fe2000001000b */
[----:B------:R1:W-:Y:S01]  /*9380*/  STS [R198.X4+0x460], R207 ;  /* 0x000460cfc6007388 */ /* 0x0003e20000004800 */
[----:B------:R-:W-:Y:S02]  /*9390*/  FFMA.FTZ R194, R147, -R194, R209 ;  /* 0x800000c293c27223 */ /* 0x000fe400000100d1 */
[----:B------:R-:W-:Y:S02]  /*93a0*/  FFMA.FTZ R195, R146, -R195, R202 ;  /* 0x800000c392c37223 */ /* 0x000fe400000100ca */
[----:B0-----:R-:W-:Y:S02]  /*93b0*/  FMUL.FTZ R203, R186, R77 ;  /* 0x0000004dbacb7220 */ /* 0x001fe40000410000 */
[----:B------:R-:W-:-:S02]  /*93c0*/  FMUL.FTZ R208, R227, R82 ;  /* 0x00000052e3d07220 */ /* 0x000fc40000410000 */
[----:B------:R-:W-:Y:S02]  /*93d0*/  FFMA.FTZ R199, R150, -R199, R232 ;  /* 0x800000c796c77223 */ /* 0x000fe400000100e8 */
[----:B------:R-:W-:Y:S02]  /*93e0*/  FMUL.FTZ R209, R139, R182 ;  /* 0x000000b68bd17220 */ /* 0x000fe40000410000 */
[----:B------:R-:W-:Y:S02]  /*93f0*/  FMUL.FTZ R204, R185, R78 ;  /* 0x0000004eb9cc7220 */ /* 0x000fe40000410000 */
[----:B------:R-:W-:Y:S01]  /*9400*/  FFMA.FTZ R202, R226, R203, R11 ;  /* 0x000000cbe2ca7223 */ /* 0x000fe2000001000b */
[----:B------:R0:W-:Y:S01]  /*9410*/  STS [R198.X4+0x46c], R209 ;  /* 0x00046cd1c6007388 */ /* 0x0001e20000004800 */
[----:B-1----:R-:W-:Y:S01]  /*9420*/  FMUL.FTZ R207, R165, R174 ;  /* 0x000000aea5cf7220 */ /* 0x002fe20000410000 */
[----:B------:R-:W-:Y:S01]  /*9430*/  IADD3 R174, -R233, c[0x0][0x168], -R18 ;  /* 0x00005a00e9ae7a10 */ /* 0x000fe20007ffe912 */
[----:B------:R-:W-:-:S02]  /*9440*/  FFMA.FTZ R192, R145, -R192, R217 ;  /* 0x800000c091c07223 */ /* 0x000fc400000100d9 */
[----:B------:R-:W-:Y:S01]  /*9450*/  FMUL.FTZ R205, R159, R208 ;  /* 0x000000d09fcd7220 */ /* 0x000fe20000410000 */
[----:B------:R-:W-:Y:S01]  /*9460*/  ISETP.GE.AND P0, PT, R174, 0x1, PT ;  /* 0x00000001ae00780c */ /* 0x000fe20003f06270 */
[----:B------:R-:W-:Y:S01]  /*9470*/  FMUL.FTZ R217, R184, R79 ;  /* 0x0000004fb8d97220 */ /* 0x000fe20000410000 */
[----:B------:R-:W-:Y:S01]  /*9480*/  STS [R198.X4+0x444], R207 ;  /* 0x000444cfc6007388 */ /* 0x000fe20000004800 */
[----:B------:R-:W-:Y:S02]  /*9490*/  FFMA.FTZ R11, R199, R204, R202 ;  /* 0x000000ccc70b7223 */ /* 0x000fe400000100ca */
[----:B0-----:R-:W-:Y:S01]  /*94a0*/  FMUL.FTZ R209, R164, R203 ;  /* 0x000000cba4d17220 */ /* 0x001fe20000410000 */
[----:B------:R0:W-:Y:S01]  /*94b0*/  STS [R198.X4+0x45c], R205 ;  /* 0x00045ccdc6007388 */ /* 0x0001e20000004800 */
[----:B------:R-:W-:Y:S02]  /*94c0*/  FMUL.FTZ R206, R183, R80 ;  /* 0x00000050b7ce7220 */ /* 0x000fe40000410000 */
[----:B------:R-:W-:Y:S01]  /*94d0*/  FMUL.FTZ R203, R167, R200 ;  /* 0x000000c8a7cb7220 */ /* 0x000fe20000410000 */
[----:B------:R1:W-:Y:S01]  /*94e0*/  STS [R198.X4+0x448], R209 ;  /* 0x000448d1c6007388 */ /* 0x0003e20000004800 */
[----:B------:R-:W-:-:S02]  /*94f0*/  FFMA.FTZ R197, R148, -R197, R212 ;  /* 0x800000c594c57223 */ /* 0x000fc400000100d4 */
[----:B------:R-:W-:Y:S01]  /*9500*/  FFMA.FTZ R200, R196, R217, R11 ;  /* 0x000000d9c4c87223 */ /* 0x000fe2000001000b */
[----:B------:R2:W-:Y:S01]  /*9510*/  STS [R198.X4+0x43c], R203 ;  /* 0x00043ccbc6007388 */ /* 0x0005e20000004800 */
[----:B------:R-:W-:Y:S02]  /*9520*/  FMUL.FTZ R229, R161, R206 ;  /* 0x000000cea1e57220 */ /* 0x000fe40000410000 */
[----:B0-----:R-:W-:Y:S02]  /*9530*/  FMUL.FTZ R205, R166, R201 ;  /* 0x000000c9a6cd7220 */ /* 0x001fe40000410000 */
        /* <DEDUP_REMOVED lines=8> */
[----:B-1----:R-:W-:Y:S01]  /*95c0*/  FFMA.FTZ R209, R197, R206, R200 ;  /* 0x000000cec5d17223 */ /* 0x002fe200000100c8 */
[----:B------:R-:W-:Y:S01]  /*95d0*/  IADD3.X R15, R225, UR38, RZ, P1, !PT ;  /* 0x00000026e10f7c10 */ /* 0x000fe20008ffe4ff */
[----:B------:R-:W-:Y:S01]  /*95e0*/  IMAD.WIDE.U32 R12, R241, c[0x0][0x2b0], R12 ;  /* 0x0000ac00f10c7a25 */ /* 0x000fe200078e000c */
[----:B------:R2:W-:Y:S03]  /*95f0*/  STS [R198.X4+0x44c], R211 ;  /* 0x00044cd3c6007388 */ /* 0x0005e60000004800 */
[----:B------:R-:W-:Y:S01]  /*9600*/  FFMA.FTZ R10, R194, R231, R209 ;  /* 0x000000e7c20a7223 */ /* 0x000fe200000100d1 */
[----:B------:R2:W-:Y:S03]  /*9610*/  STS [R198.X4+0x438], R201 ;  /* 0x000438c9c6007388 */ /* 0x0005e60000004800 */
[----:B------:R-:W-:Y:S01]  /*9620*/  FFMA.FTZ R208, R195, R208, R10 ;  /* 0x000000d0c3d07223 */ /* 0x000fe2000001000a */
[----:B------:R2:W-:Y:S04]  /*9630*/  STS [R198.X4+0x434], R175 ;  /* 0x000434afc6007388 */ /* 0x0005e80000004800 */
[----:B------:R2:W-:Y:S04]  /*9640*/  STS [R198.X4+0x430], R11 ;  /* 0x0004300bc6007388 */ /* 0x0005e80000004800 */
[----:B------:R-:W-:Y:S06]  /*9650*/  BAR.SYNC.DEFER_BLOCKING 0x0 ;  /* 0x0000000000007b1d */ /* 0x000fec0000010000 */
[----:B------:R-:W-:Y:S05]  /*9660*/  @!P0 BRA `(.L_x_5446) ;  /* 0x000000b000008947 */ /* 0x000fea0003800000 */
[----:B--2---:R-:W-:Y:S01]  /*9670*/  LEA.HI.SX32 R175, R18, R18, 0x1b ;  /* 0x0000001212af7211 */ /* 0x004fe200078fdaff */
[----:B------:R-:W-:Y:S01]  /*9680*/  ULDC.64 UR18, c[0x0][0x2b0] ;  /* 0x0000ac0000127ab9 */ /* 0x000fe20000000a00 */
[----:B------:R-:W-:Y:S01]  /*9690*/  MOV R11, UR7 ;  /* 0x00000007000b7c02 */ /* 0x000fe20008000f00 */
[----:B------:R-:W-:-:S03]  /*96a0*/  UIMAD UR18, UR39, UR18, URZ ;  /* 0x00000012271272a4 */ /* 0x000fc6000f8e023f */
[----:B------:R-:W0:Y:S01]  /*96b0*/  LDS R175, [R175.X4+0x430] ;  /* 0x00043000afaf7984 */ /* 0x000e220000004800 */
[----:B------:R-:W-:Y:S01]  /*96c0*/  UIMAD UR18, UR7, UR19, UR18 ;  /* 0x00000013071272a4 */ /* 0x000fe2000f8e0212 */
[----:B------:R-:W-:-:S05]  /*96d0*/  IMAD.WIDE.U32 R14, R11, c[0x0][0x2b0], R14 ;  /* 0x0000ac000b0e7a25 */ /* 0x000fca00078e000e */
[----:B------:R-:W-:Y:S02]  /*96e0*/  LEA R10, P0, R14, c[0x0][0x318], 0x2 ;  /* 0x0000c6000e0a7a11 */ /* 0x000fe400078010ff */
[----:B------:R-:W-:-:S04]  /*96f0*/  IADD3 R11, R15, UR18, RZ ;  /* 0x000000120f0b7c10 */ /* 0x000fc8000fffe0ff */
[----:B------:R-:W-:-:S05]  /*9700*/  LEA.HI.X R11, R14, c[0x0][0x31c], R11, 0x2, P0 ;  /* 0x0000c7000e0b7a11 */ /* 0x000fca00000f140b */
[----:B0-----:R0:W-:Y:S02]  /*9710*/  RED.E.ADD.F32.FTZ.RN.STRONG.GPU [R10.64], R175 ;  /* 0x000000af0a00798e */ /* 0x0011e4000c10e7a0 */
.L_x_5446:
[----:B--2---:R-:W-:Y:S05]  /*9720*/  BSYNC B0 ;  /* 0x0000000000007941 */ /* 0x004fea0003800000 */
.L_x_5445:
[----:B------:R-:W-:Y:S01]  /*9730*/  FFMA.FTZ R208, R192, R193, R208 ;  /* 0x000000c1c0d07223 */ /* 0x000fe200000100d0 */
[----:B0-----:R-:W-:Y:S01]  /*9740*/  IADD3 R11, R18, 0x20, RZ ;  /* 0x00000020120b7810 */ /* 0x001fe20007ffe0ff */
[----:B------:R-:W-:Y:S01]  /*9750*/  FFMA.FTZ R171, R142, -R171, R221 ;  /* 0x800000ab8eab7223 */ /* 0x000fe200000100dd */
[----:B------:R-:W-:Y:S01]  /*9760*/  ULDC UR21, c[0x0][0x174] ;  /* 0x00005d0000157ab9 */ /* 0x000fe20000000800 */
[----:B------:R-:W-:Y:S01]  /*9770*/  FFMA.FTZ R172, R143, -R172, R216 ;  /* 0x800000ac8fac7223 */ /* 0x000fe200000100d8 */
[----:B------:R-:W-:Y:S01]  /*9780*/  LEA.HI.SX32 R14, R11, R18, 0x1b ;  /* 0x000000120b0e7211 */ /* 0x000fe200078fdaff */
[----:B------:R-:W-:Y:S01]  /*9790*/  FFMA.FTZ R208, R191, R190, R208 ;  /* 0x000000bebfd07223 */ /* 0x000fe200000100d0 */
[----:B------:R-:W-:Y:S01]  /*97a0*/  UIADD3 UR21, UR6, -UR21, URZ ;  /* 0x8000001506157290 */ /* 0x000fe2000fffe03f */
[----:B------:R-:W-:Y:S01]  /*97b0*/  FMUL.FTZ R15, R171, R182 ;  /* 0x000000b6ab0f7220 */ /* 0x000fe20000410000 */
[----:B------:R-:W-:Y:S01]  /*97c0*/  ISETP.GE.AND P0, PT, R174, 0x21, PT ;  /* 0x00000021ae00780c */ /* 0x000fe20003f06270 */
[----:B------:R-:W-:Y:S01]  /*97d0*/  FFMA.FTZ R208, R172, R181, R208 ;  /* 0x000000b5acd07223 */ /* 0x000fe200000100d0 */
[----:B------:R-:W-:Y:S01]  /*97e0*/  USHF.L.U64.HI UR20, UR8, 0x2, UR9 ;  /* 0x0000000208147899 */ /* 0x000fe20008010209 */
[----:B------:R-:W-:Y:S01]  /*97f0*/  FFMA.FTZ R179, R101, R216, R179 ;  /* 0x000000d865b37223 */ /* 0x000fe200000100b3 */
[----:B------:R-:W-:Y:S01]  /*9800*/  ULDC.64 UR18, c[0x0][0x2b0] ;  /* 0x0000ac0000127ab9 */ /* 0x000fe20000000a00 */
[----:B------:R-:W-:Y:S01]  /*9810*/  FADD.FTZ R11, R208, R15 ;  /* 0x0000000fd00b7221 */ /* 0x000fe20000010000 */
[----:B------:R-:W-:Y:S01]  /*9820*/  UIMAD UR21, UR21, -0x200, URZ ;  /* 0xfffffe00151578a4 */ /* 0x000fe2000f8e023f */
[----:B------:R0:W1:Y:S01]  /*9830*/  LDS R15, [R14.X4+0x4b0] ;  /* 0x0004b0000e0f7984 */ /* 0x0000620000004800 */
[----:B------:R-:W-:Y:S01]  /*9840*/  UIMAD UR18, UR20, UR18, URZ ;  /* 0x00000012141272a4 */ /* 0x000fe2000f8e023f */
[----:B------:R-:W-:Y:S01]  /*9850*/  FMUL.FTZ R10, R102, R221 ;  /* 0x000000dd660a7220 */ /* 0x000fe20000410000 */
[----:B------:R-:W-:Y:S02]  /*9860*/  BSSY B0, `(.L_x_5447) ;  /* 0x000000d000007945 */ /* 0x000fe40003800000 */
[----:B------:R-:W-:Y:S01]  /*9870*/  UIMAD UR18, UR40, UR19, UR18 ;  /* 0x00000013281272a4 */ /* 0x000fe2000f8e0212 */
[----:B------:R-:W-:Y:S01]  /*9880*/  MOV R175, UR21 ;  /* 0x0000001500af7c02 */ /* 0x000fe20008000f00 */
[----:B------:R-:W-:Y:S01]  /*9890*/  FADD.FTZ R10, R179, R10 ;  /* 0x0000000ab30a7221 */ /* 0x000fe20000010000 */
[----:B------:R-:W-:-:S03]  /*98a0*/  IADD3 R179, R18, 0x60, RZ ;  /* 0x0000006012b37810 */ /* 0x000fc60007ffe0ff */
[----:B------:R-:W-:Y:S01]  /*98b0*/  IMAD.WIDE R8, R175, 0x4, R8 ;  /* 0x00000004af087825 */ /* 0x000fe200078e0208 */
[----:B------:R-:W-:Y:S02]  /*98c0*/  IADD3 R13, R13, UR18, RZ ;  /* 0x000000120d0d7c10 */ /* 0x000fe4000fffe0ff */
[----:B------:R-:W-:Y:S01]  /*98d0*/  IADD3 R175, R18, 0x40, RZ ;  /* 0x0000004012af7810 */ /* 0x000fe20007ffe0ff */
[----:B------:R-:W-:Y:S05]  /*98e0*/  @!P0 BRA `(.L_x_5448) ;  /* 0x0000004000008947 */ /* 0x000fea0003800000 */
[----:B0-----:R-:W-:-:S05]  /*98f0*/  MOV R181, UR40 ;  /* 0x0000002800b57c02 */ /* 0x001fca0008000f00 */
[----:B------:R-:W-:-:S05]  /*9900*/  IMAD.WIDE.U32 R8, R181, c[0x0][0x2b0], R8 ;  /* 0x0000ac00b5087a25 */ /* 0x000fca00078e0008 */
[----:B------:R-:W-:-:S05]  /*9910*/  IADD3 R9, R9, UR18, RZ ;  /* 0x0000001209097c10 */ /* 0x000fca000fffe0ff */
[----:B-1----:R0:W-:Y:S02]  /*9920*/  RED.E.ADD.F32.FTZ.RN.STRONG.GPU [R8.64+-0x780], R15 ;  /* 0xfff8800f0800798e */ /* 0x0021e4000c10e7a0 */
.L_x_5448:
[----:B0-----:R-:W-:Y:S05]  /*9930*/  BSYNC B0 ;  /* 0x0000000000007941 */ /* 0x001fea0003800000 */
.L_x_5447:
        /* <DEDUP_REMOVED lines=14> */
.L_x_5450:
[----:B------:R-:W-:Y:S05]  /*9a20*/  BSYNC B0 ;  /* 0x0000000000007941 */ /* 0x000fea0003800000 */
.L_x_5449:
[----:B------:R-:W2:Y:S01]  /*9a30*/  LDS R179, [R179.X4+0x5b0] ;  /* 0x0005b000b3b37984 */ /* 0x000ea20000004800 */
[----:B------:R-:W-:Y:S01]  /*9a40*/  BSSY B0, `(.L_x_5451) ;  /* 0x0000005000007945 */ /* 0x000fe20003800000 */
[----:B-1----:R-:W-:Y:S02]  /*9a50*/  IADD3 R15, R18, 0xa0, RZ ;  /* 0x000000a0120f7810 */ /* 0x002fe40007ffe0ff */
[----:B------:R-:W-:Y:S01]  /*9a60*/  LEA.HI.SX32 R9, R9, R18, 0x1b ;  /* 0x0000001209097211 */ /* 0x000fe200078fdaff */
[----:B------:R-:W-:Y:S05]  /*9a70*/  @!P0 BRA `(.L_x_5452) ;  /* 0x0000001000008947 */ /* 0x000fea0003800000 */
[----:B--2---:R1:W-:Y:S02]  /*9a80*/  RED.E.ADD.F32.FTZ.RN.STRONG.GPU [R12.64+-0x680], R179 ;  /* 0xfff980b30c00798e */ /* 0x0043e4000c10e7a0 */
.L_x_5452:
[----:B------:R-:W-:Y:S05]  /*9a90*/  BSYNC B0 ;  /* 0x0000000000007941 */ /* 0x000fea0003800000 */
.L_x_5451:
[----:B------:R-:W3:Y:S01]  /*9aa0*/  LDS R9, [R9.X4+0x630] ;  /* 0x0006300009097984 */ /* 0x000ee20000004800 */
[----:B------:R-:W-:Y:S01]  /*9ab0*/  BSSY B0, `(.L_x_5453) ;  /* 0x0000005000007945 */ /* 0x000fe20003800000 */
[----:B0-----:R-:W-:-:S02]  /*9ac0*/  IADD3 R175, R18, 0xc0, RZ ;  /* 0x000000c012af7810 */ /* 0x001fc40007ffe0ff */
[----:B------:R-:W-:Y:S01]  /*9ad0*/  LEA.HI.SX32 R15, R15, R18, 0x1b ;  /* 0x000000120f0f7211 */ /* 0x000fe200078fdaff */
[----:B------:R-:W-:Y:S05]  /*9ae0*/  @!P1 BRA `(.L_x_5454) ;  /* 0x0000001000009947 */ /* 0x000fea0003800000 */
[----:B---3--:R0:W-:Y:S02]  /*9af0*/  RED.E.ADD.F32.FTZ.RN.STRONG.GPU [R12.64+-0x600], R9 ;  /* 0xfffa00090c00798e */ /* 0x0081e4000c10e7a0 */
.L_x_5454:
[----:B------:R-:W-:Y:S05]  /*9b00*/  BSYNC B0 ;  /* 0x0000000000007941 */ /* 0x000fea0003800000 */
.L_x_5453:
[----:B------:R-:W4:Y:S01]  /*9b10*/  LDS R15, [R15.X4+0x6b0] ;  /* 0x0006b0000f0f7984 */ /* 0x000f220000004800 */
[----:B------:R-:W-:Y:S01]  /*9b20*/  BSSY B0, `(.L_x_5455) ;  /* 0x0000005000007945 */ /* 0x000fe20003800000 */
[----:B0--3--:R-:W-:Y:S02]  /*9b30*/  IADD3 R9, R18, 0xe0, RZ ;  /* 0x000000e012097810 */ /* 0x009fe40007ffe0ff */
[----:B------:R-:W-:Y:S01]  /*9b40*/  LEA.HI.SX32 R175, R175, R18, 0x1b ;  /* 0x00000012afaf7211 */ /* 0x000fe200078fdaff */
[----:B------:R-:W-:Y:S05]  /*9b50*/  @!P2 BRA `(.L_x_5456) ;  /* 0x000000100000a947 */ /* 0x000fea0003800000 */
[----:B----4-:R0:W-:Y:S02]  /*9b60*/  RED.E.ADD.F32.FTZ.RN.STRONG.GPU [R12.64+-0x580], R15 ;  /* 0xfffa800f0c00798e */ /* 0x0101e4000c10e7a0 */
.L_x_5456:
[----:B------:R-:W-:Y:S05]  /*9b70*/  BSYNC B0 ;  /* 0x0000000000007941 */ /* 0x000fea0003800000 */
.L_x_5455:
[----:B------:R-:W3:Y:S01]  /*9b80*/  LDS R175, [R175.X4+0x730] ;  /* 0x00073000afaf7984 */ /* 0x000ee20000004800 */
[----:B------:R-:W-:Y:S01]  /*9b90*/  BSSY B0, `(.L_x_5457) ;  /* 0x0000005000007945 */ /* 0x000fe20003800000 */
[----:B0---4-:R-:W-:Y:S02]  /*9ba0*/  IADD3 R15, R18, 0x100, RZ ;  /* 0x00000100120f7810 */ /* 0x011fe40007ffe0ff */
[----:B------:R-:W-:Y:S01]  /*9bb0*/  LEA.HI.SX32 R9, R9, R18, 0x1b ;  /* 0x0000001209097211 */ /* 0x000fe200078fdaff */
[----:B------:R-:W-:Y:S05]  /*9bc0*/  @!P3 BRA `(.L_x_5458) ;  /* 0x000000100000b947 */ /* 0x000fea0003800000 */
[----:B---3--:R0:W-:Y:S02]  /*9bd0*/  RED.E.ADD.F32.FTZ.RN.STRONG.GPU [R12.64+-0x500], R175 ;  /* 0xfffb00af0c00798e */ /* 0x0081e4000c10e7a0 */
.L_x_5458:
[----:B------:R-:W-:Y:S05]  /*9be0*/  BSYNC B0 ;  /* 0x0000000000007941 */ /* 0x000fea0003800000 */
.L_x_5457:
[----:B------:R-:W4:Y:S01]  /*9bf0*/  LDS R9, [R9.X4+0x7b0] ;  /* 0x0007b00009097984 */ /* 0x000f220000004800 */
[----:B------:R-:W-:Y:S01]  /*9c00*/  BSSY B0, `(.L_x_5459) ;  /* 0x0000004000007945 */ /* 0x000fe20003800000 */
[----:B------:R-:W-:Y:S01]  /*9c10*/  LEA.HI.SX32 R15, R15, R18, 0x1b ;  /* 0x000000120f0f7211 */ /* 0x000fe200078fdaff */
[----:B------:R-:W-:Y:S05]  /*9c20*/  @!P4 BRA `(.L_x_5460) ;  /* 0x000000100000c947 */ /* 0x000fea0003800000 */
[----:B----4-:R4:W-:Y:S02]  /*9c30*/  RED.E.ADD.F32.FTZ.RN.STRONG.GPU [R12.64+-0x480], R9 ;  /* 0xfffb80090c00798e */ /* 0x0109e4000c10e7a0 */
.L_x_5460:
[----:B------:R-:W-:Y:S05]  /*9c40*/  BSYNC B0 ;  /* 0x0000000000007941 */ /* 0x000fea0003800000 */
.L_x_5459:
[----:B------:R-:W0:Y:S01]  /*9c50*/  LDS R15, [R15.X4+0x830] ;  /* 0x000830000f0f7984 */ /* 0x000e220000004800 */
[----:B------:R-:W-:Y:S01]  /*9c60*/  BSSY B0, `(.L_x_5461) ;  /* 0x0000005000007945 */ /* 0x000fe20003800000 */
[----:B----4-:R-:W-:-:S02]  /*9c70*/  IADD3 R9, R18, 0x120, RZ ;  /* 0x0000012012097810 */ /* 0x010fc40007ffe0ff */
[----:B0--3--:R-:W-:Y:S01]  /*9c80*/  IADD3 R175, R18, 0x140, RZ ;  /* 0x0000014012af7810 */ /* 0x009fe20007ffe0ff */
[----:B------:R-:W-:Y:S05]  /*9c90*/  @!P5 BRA `(.L_x_5462) ;  /* 0x000000100000d947 */ /* 0x000fea0003800000 */
[----:B------:R0:W-:Y:S02]  /*9ca0*/  RED.E.ADD.F32.FTZ.RN.STRONG.GPU [R12.64+-0x400], R15 ;  /* 0xfffc000f0c00798e */ /* 0x0001e4000c10e7a0 */
.L_x_5462:
[----:B------:R-:W-:Y:S05]  /*9cb0*/  BSYNC B0 ;  /* 0x0000000000007941 */ /* 0x000fea0003800000 */
.L_x_5461:
        /* <DEDUP_REMOVED lines=14> */
.L_x_5464:
[----:B------:R-:W-:Y:S05]  /*9da0*/  BSYNC B0 ;  /* 0x0000000000007941 */ /* 0x000fea0003800000 */
.L_x_5463:
[----:B------:R-:W3:Y:S01]  /*9db0*/  LDS R175, [R175.X4+0x930] ;  /* 0x00093000afaf7984 */ /* 0x000ee20000004800 */
[----:B------:R-:W-:Y:S01]  /*9dc0*/  BSSY B0, `(.L_x_5465) ;  /* 0x0000005000007945 */ /* 0x000fe20003800000 */
[----:B0-----:R-:W-:-:S02]  /*9dd0*/  IADD3 R9, R18, 0x180, RZ ;  /* 0x0000018012097810 */ /* 0x001fc40007ffe0ff */
[----:B------:R-:W-:Y:S01]  /*9de0*/  LEA.HI.SX32 R15, R15, R18, 0x1b ;  /* 0x000000120f0f7211 */ /* 0x000fe200078fdaff */
[----:B------:R-:W-:Y:S05]  /*9df0*/  @!P0 BRA `(.L_x_5466) ;  /* 0x0000001000008947 */ /* 0x000fea0003800000 */
[----:B---3--:R0:W-:Y:S02]  /*9e00*/  RED.E.ADD.F32.FTZ.RN.STRONG.GPU [R12.64+-0x300], R175 ;  /* 0xfffd00af0c00798e */ /* 0x0081e4000c10e7a0 */
.L_x_5466:
[----:B------:R-:W-:Y:S05]  /*9e10*/  BSYNC B0 ;  /* 0x0000000000007941 */ /* 0x000fea0003800000 */
.L_x_5465:
[----:B------:R-:W4:Y:S01]  /*9e20*/  LDS R15, [R15.X4+0x9b0] ;  /* 0x0009b0000f0f7984 */ /* 0x000f220000004800 */
[----:B------:R-:W-:Y:S01]  /*9e30*/  BSSY B0, `(.L_x_5467) ;  /* 0x0000005000007945 */ /* 0x000fe20003800000 */
[----:B0--3--:R-:W-:Y:S02]  /*9e40*/  IADD3 R175, R18, 0x1a0, RZ ;  /* 0x000001a012af7810 */ /* 0x009fe40007ffe0ff */
[----:B------:R-:W-:Y:S01]  /*9e50*/  LEA.HI.SX32 R9, R9, R18, 0x1b ;  /* 0x0000001209097211 */ /* 0x000fe200078fdaff */
[----:B------:R-:W-:Y:S05]  /*9e60*/  @!P1 BRA `(.L_x_5468) ;  /* 0x0000001000009947 */ /* 0x000fea0003800000 */
[----:B----4-:R0:W-:Y:S02]  /*9e70*/  RED.E.ADD.F32.FTZ.RN.STRONG.GPU [R12.64+-0x280], R15 ;  /* 0xfffd800f0c00798e */ /* 0x0101e4000c10e7a0 */
.L_x_5468:
[----:B------:R-:W-:Y:S05]  /*9e80*/  BSYNC B0 ;  /* 0x0000000000007941 */ /* 0x000fea0003800000 */
.L_x_5467:
[----:B------:R-:W3:Y:S01]  /*9e90*/  LDS R9, [R9.X4+0xa30] ;  /* 0x000a300009097984 */ /* 0x000ee20000004800 */
[----:B------:R-:W-:Y:S01]  /*9ea0*/  BSSY B0, `(.L_x_5469) ;  /* 0x0000005000007945 */ /* 0x000fe20003800000 */
[----:B0---4-:R-:W-:Y:S02]  /*9eb0*/  IADD3 R15, R18, 0x1c0, RZ ;  /* 0x000001c0120f7810 */ /* 0x011fe40007ffe0ff */
[----:B------:R-:W-:Y:S01]  /*9ec0*/  LEA.HI.SX32 R175, R175, R18, 0x1b ;  /* 0x00000012afaf7211 */ /* 0x000fe200078fdaff */
[----:B------:R-:W-:Y:S05]  /*9ed0*/  @!P2 BRA `(.L_x_5470) ;  /* 0x000000100000a947 */ /* 0x000fea0003800000 */
[----:B---3--:R0:W-:Y:S02]  /*9ee0*/  RED.E.ADD.F32.FTZ.RN.STRONG.GPU [R12.64+-0x200], R9 ;  /* 0xfffe00090c00798e */ /* 0x0081e4000c10e7a0 */
.L_x_5470:
[----:B------:R-:W-:Y:S05]  /*9ef0*/  BSYNC B0 ;  /* 0x0000000000007941 */ /* 0x000fea0003800000 */
.L_x_5469:
[----:B------:R-:W4:Y:S01]  /*9f00*/  LDS R175, [R175.X4+0xab0] ;  /* 0x000ab000afaf7984 */ /* 0x000f220000004800 */
[----:B------:R-:W-:Y:S01]  /*9f10*/  BSSY B0, `(.L_x_5471) ;  /* 0x0000005000007945 */ /* 0x000fe20003800000 */
[----:B0--3--:R-:W-:-:S02]  /*9f20*/  IADD3 R9, R18, 0x1e0, RZ ;  /* 0x000001e012097810 */ /* 0x009fc40007ffe0ff */
[----:B------:R-:W-:Y:S01]  /*9f30*/  LEA.HI.SX32 R15, R15, R18, 0x1b ;  /* 0x000000120f0f7211 */ /* 0x000fe200078fdaff */
[----:B------:R-:W-:Y:S05]  /*9f40*/  @!P3 BRA `(.L_x_5472) ;  /* 0x000000100000b947 */ /* 0x000fea0003800000 */
[----:B----4-:R0:W-:Y:S02]  /*9f50*/  RED.E.ADD.F32.FTZ.RN.STRONG.GPU [R12.64+-0x180], R175 ;  /* 0xfffe80af0c00798e */ /* 0x0101e4000c10e7a0 */
.L_x_5472:
[----:B------:R-:W-:Y:S05]  /*9f60*/  BSYNC B0 ;  /* 0x0000000000007941 */ /* 0x000fea0003800000 */
.L_x_5471:
[----:B------:R-:W3:Y:S01]  /*9f70*/  LDS R15, [R15.X4+0xb30] ;  /* 0x000b30000f0f7984 */ /* 0x000ee20000004800 */
[----:B------:R-:W-:Y:S01]  /*9f80*/  BSSY B0, `(.L_x_5473) ;  /* 0x0000004000007945 */ /* 0x000fe20003800000 */
[----:B------:R-:W-:Y:S01]  /*9f90*/  LEA.HI.SX32 R9, R9, R18, 0x1b ;  /* 0x0000001209097211 */ /* 0x000fe200078fdaff */
[----:B------:R-:W-:Y:S05]  /*9fa0*/  @!P4 BRA `(.L_x_5474) ;  /* 0x000000100000c947 */ /* 0x000fea0003800000 */
[----:B---3--:R3:W-:Y:S02]  /*9fb0*/  RED.E.ADD.F32.FTZ.RN.STRONG.GPU [R12.64+-0x100], R15 ;  /* 0xffff000f0c00798e */ /* 0x0087e4000c10e7a0 */
.L_x_5474:
[----:B------:R-:W-:Y:S05]  /*9fc0*/  BSYNC B0 ;  /* 0x0000000000007941 */ /* 0x000fea0003800000 */
.L_x_5473:
[----:B------:R-:W0:Y:S01]  /*9fd0*/  LDS R9, [R9.X4+0xbb0] ;  /* 0x000bb00009097984 */ /* 0x000e220000004800 */
[----:B------:R-:W-:Y:S01]  /*9fe0*/  BSSY B0, `(.L_x_5475) ;  /* 0x0000003000007945 */ /* 0x000fe20003800000 */
[----:B------:R-:W-:Y:S05]  /*9ff0*/  @!P5 BRA `(.L_x_5476) ;  /* 0x000000100000d947 */ /* 0x000fea0003800000 */
[----:B0-----:R0:W-:Y:S02]  /*a000*/  RED.E.ADD.F32.FTZ.RN.STRONG.GPU [R12.64+-0x80], R9 ;  /* 0xffff80090c00798e */ /* 0x0011e4000c10e7a0 */
.L_x_5476:
[----:B------:R-:W-:Y:S05]  /*a010*/  BSYNC B0 ;  /* 0x0000000000007941 */ /* 0x000fea0003800000 */
.L_x_5475:
[----:B------:R-:W5:Y:S01]  /*a020*/  SHFL.DOWN PT, R8, R11, 0x1, 0x1f ;  /* 0x08201f000b087f89 */ /* 0x000f6200000e0000 */
        /* <DEDUP_REMOVED lines=21> */
[C---:B------:R-:W-:Y:S02]  /*a180*/  FMUL.FTZ R187, R135.reuse, R187 ;  /* 0x000000bb87bb7220 */ /* 0x040fe40000410000 */
[----:B------:R-:W5:Y:S01]  /*a190*/  SHFL.DOWN PT, R9, R10, 0x2, 0x1f ;  /* 0x08401f000a097f89 */ /* 0x000f6200000e0000 */
        /* <DEDUP_REMOVED lines=10> */
[----:B0-----:R-:W-:Y:S02]  /*a240*/  @!P0 FADD.FTZ R11, R11, R8 ;  /* 0x000000080b0b8221 */ /* 0x001fe40000010000 */
[C---:B------:R-:W-:Y:S02]  /*a250*/  FMUL.FTZ R8, R135.reuse, R183 ;  /* 0x000000b787087220 */ /* 0x040fe40000410000 */
[----:B-----5:R-:W-:Y:S01]  /*a260*/  @!P0 FADD.FTZ R10, R10, R9 ;  /* 0x000000090a0a8221 */ /* 0x020fe20000010000 */
[----:B-1-3--:R-:W0:Y:S01]  /*a270*/  SHFL.DOWN PT, R12, R11, 0x4, 0x1f ;  /* 0x08801f000b0c7f89 */ /* 0x00ae2200000e0000 */
[----:B------:R-:W-:Y:S01]  /*a280*/  ISETP.GT.AND P0, PT, R20, 0x1b, PT ;  /* 0x0000001b1400780c */ /* 0x000fe20003f04270 */
[----:B------:R-:W-:-:S02]  /*a290*/  FMUL.FTZ R9, R135, R184 ;  /* 0x000000b887097220 */ /* 0x000fc40000410000 */
[----:B------:R-:W1:Y:S01]  /*a2a0*/  SHFL.DOWN PT, R13, R10, 0x4, 0x1f ;  /* 0x08801f000a0d7f89 */ /* 0x000e6200000e0000 */
[----:B------:R-:W-:Y:S02]  /*a2b0*/  FMUL.FTZ R197, R197, R8 ;  /* 0x00000008c5c57220 */ /* 0x000fe40000410000 */
[----:B------:R-:W-:Y:S02]  /*a2c0*/  FMUL.FTZ R9, R196, R9 ;  /* 0x00000009c4097220 */ /* 0x000fe40000410000 */
[C---:B------:R-:W-:Y:S02]  /*a2d0*/  FMUL.FTZ R8, R135.reuse, R185 ;  /* 0x000000b987087220 */ /* 0x040fe40000410000 */
[----:B------:R-:W-:Y:S02]  /*a2e0*/  FFMA.FTZ R149, R162, R149, R9 ;  /* 0x00000095a2957223 */ /* 0x000fe40000010009 */
[----:B------:R-:W-:Y:S02]  /*a2f0*/  FMUL.FTZ R9, R135, R228 ;  /* 0x000000e487097220 */ /* 0x000fe40000410000 */
        /* <DEDUP_REMOVED lines=13> */
[----:B------:R-:W-:Y:S02]  /*a3d0*/  FFMA.FTZ R12, R159, R146, R12 ;  /* 0x000000929f0c7223 */ /* 0x000fe4000001000c */
[----:B------:R-:W-:-:S02]  /*a3e0*/  FMUL.FTZ R9, R135, R222 ;  /* 0x000000de87097220 */ /* 0x000fc40000410000 */
[----:B------:R-:W-:Y:S02]  /*a3f0*/  FADD.FTZ R123, R12, R123 ;  /* 0x0000007b0c7b7221 */ /* 0x000fe40000010000 */
[----:B------:R-:W-:Y:S02]  /*a400*/  FADD.FTZ R127, R8, R127 ;  /* 0x0000007f087f7221 */ /* 0x000fe40000010000 */
[----:B------:R-:W-:Y:S02]  /*a410*/  FMUL.FTZ R192, R192, R9 ;  /* 0x00000009c0c07220 */ /* 0x000fe40000410000 */
[C---:B------:R-:W-:Y:S02]  /*a420*/  FMUL.FTZ R9, R135.reuse, R188 ;  /* 0x000000bc87097220 */ /* 0x040fe40000410000 */
        /* <DEDUP_REMOVED lines=10> */
[----:B------:R-:W-:-:S02]  /*a4d0*/  FMUL.FTZ R13, R135, R180 ;  /* 0x000000b4870d7220 */ /* 0x000fc40000410000 */
[----:B------:R-:W-:Y:S02]  /*a4e0*/  FADD.FTZ R130, R9, R130 ;  /* 0x0000008209827221 */ /* 0x000fe40000010000 */
[----:B------:R-:W-:Y:S02]  /*a4f0*/  FADD.FTZ R121, R8, R121 ;  /* 0x0000007908797221 */ /* 0x000fe40000010000 */
        /* <DEDUP_REMOVED lines=8> */
[C---:B------:R-:W-:Y:S02]  /*a580*/  FMUL.FTZ R12, R135.reuse, R169 ;  /* 0x000000a9870c7220 */ /* 0x040fe40000410000 */
[----:B-1----:R-:W-:Y:S01]  /*a590*/  @!P0 FADD.FTZ R10, R10, R15 ;  /* 0x0000000f0a0a8221 */ /* 0x002fe20000010000 */
[----:B------:R-:W-:Y:S01]  /*a5a0*/  MOV R8, R11 ;  /* 0x0000000b00087202 */ /* 0x000fe20000000f00 */
[----:B------:R-:W-:-:S02]  /*a5b0*/  FMUL.FTZ R135, R135, R178 ;  /* 0x000000b287877220 */ /* 0x000fc40000410000 */
[----:B------:R-:W-:Y:S01]  /*a5c0*/  FMUL.FTZ R12, R171, R12 ;  /* 0x0000000cab0c7220 */ /* 0x000fe20000410000 */
[----:B------:R-:W-:Y:S01]  /*a5d0*/  MOV R9, R10 ;  /* 0x0000000a00097202 */ /* 0x000fe20000000f00 */
[----:B------:R-:W-:Y:S02]  /*a5e0*/  FMUL.FTZ R135, R168, R135 ;  /* 0x00000087a8877220 */ /* 0x000fe40000410000 */
[----:B------:R-:W-:Y:S02]  /*a5f0*/  FFMA.FTZ R116, R145, R83, R116 ;  /* 0x0000005391747223 */ /* 0x000fe40000010074 */
[----:B------:R-:W-:Y:S01]  /*a600*/  FFMA.FTZ R105, R154, R74, R105 ;  /* 0x0000004a9a697223 */ /* 0x000fe20000010069 */
[----:B------:R0:W-:Y:S01]  /*a610*/  @!P1 STS.64 [0xc78], R8 ;  /* 0x000c7808ff009388 */ /* 0x0001e20000000a00 */
        /* <DEDUP_REMOVED lines=15> */
[----:B------:R-:W-:Y:S02]  /*a710*/  FFMA.FTZ R113, R146, R82, R113 ;  /* 0x0000005292717223 */ /* 0x000fe40000010071 */
[----:B------:R-:W-:Y:S02]  /*a720*/  FADD.FTZ R124, R147, R124 ;  /* 0x0000007c937c7221 */ /* 0x000fe40000010000 */
[----:B------:R-:W-:Y:S02]  /*a730*/  FADD.FTZ R128, R151, R128 ;  /* 0x0000008097807221 */ /* 0x000fe40000010000 */
[----:B------:R-:W-:Y:S02]  /*a740*/  FFMA.FTZ R108, R153, R75, R108 ;  /* 0x0000004b996c7223 */ /* 0x000fe4000001006c */
[----:B------:R-:W-:-:S02]  /*a750*/  FFMA.FTZ R115, R144, R84, R115 ;  /* 0x0000005490737223 */ /* 0x000fc40000010073 */
[----:B------:R-:W-:Y:S02]  /*a760*/  FADD.FTZ R129, R152, R129 ;  /* 0x0000008198817221 */ /* 0x000fe40000010000 */
[----:B------:R-:W-:Y:S02]  /*a770*/  FADD.FTZ R122, R145, R122 ;  /* 0x0000007a917a7221 */ /* 0x000fe40000010000 */
[----:B------:R-:W-:Y:S02]  /*a780*/  FFMA.FTZ R118, R143, R85, R118 ;  /* 0x000000558f767223 */ /* 0x000fe40000010076 */
[----:B------:R-:W-:Y:S02]  /*a790*/  FFMA.FTZ R117, R142, R86, R117 ;  /* 0x000000568e757223 */ /* 0x000fe40000010075 */
[----:B------:R-:W-:Y:S02]  /*a7a0*/  FADD.FTZ R131, R154, R131 ;  /* 0x000000839a837221 */ /* 0x000fe40000010000 */
[----:B------:R-:W-:-:S02]  /*a7b0*/  FADD.FTZ R120, R13, R120 ;  /* 0x000000780d787221 */ /* 0x000fc40000010000 */
        /* <DEDUP_REMOVED lines=12> */
[----:B------:R-:W1:Y:S01]  /*a880*/  @P0 LDS R11, [UR18+0x1f28] ;  /* 0x001f2812ff0b0984 */ /* 0x000e620008000800 */
[----:B0-----:R-:W-:Y:S02]  /*a890*/  @P0 FADD.FTZ R9, R9, R10 ;  /* 0x0000000a09090221 */ /* 0x001fe40000010000 */
[----:B-1----:R-:W-:-:S03]  /*a8a0*/  @P0 FADD.FTZ R8, R8, R11 ;  /* 0x0000000b08080221 */ /* 0x002fc60000010000 */
[----:B------:R0:W-:Y:S04]  /*a8b0*/  STS [UR18+0x2328], R9 ;  /* 0x00232809ff007988 */ /* 0x0001e80008000812 */
[----:B------:R0:W-:Y:S02]  /*a8c0*/  STS [UR18+0x1f28], R8 ;  /* 0x001f2808ff007988 */ /* 0x0001e40008000812 */
.L_x_5478:
[----:B0-----:R-:W-:Y:S05]  /*a8d0*/  BSYNC B0 ;  /* 0x0000000000007941 */ /* 0x001fea0003800000 */
.L_x_5477:
        /* <DEDUP_REMOVED lines=8> */
.L_x_5442:
[----:B------:R-:W-:Y:S01]  /*a960*/  BAR.SYNC.DEFER_BLOCKING 0x0 ;  /* 0x0000000000007b1d */ /* 0x000fe20000010000 */
[----:B------:R-:W-:Y:S02]  /*a970*/  ISETP.GE.AND P1, PT, R6, UR29, PT ;  /* 0x0000001d06007c0c */ /* 0x000fe4000bf26270 */
[----:B------:R-:W-:Y:S02]  /*a980*/  ISETP.GE.AND P2, PT, R22, UR29, PT ;  /* 0x0000001d16007c0c */ /* 0x000fe4000bf46270 */
[----:B------:R-:W-:Y:S01]  /*a990*/  ISETP.GE.AND P3, PT, R23, UR29, PT ;  /* 0x0000001d17007c0c */ /* 0x000fe2000bf66270 */
[----:B------:R-:W-:Y:S01]  /*a9a0*/  ULDC.64 UR8, c[0x0][0x2d8] ;  /* 0x0000b60000087ab9 */ /* 0x000fe20000000a00 */
[----:B------:R-:W-:Y:S02]  /*a9b0*/  ISETP.GE.AND P4, PT, R24, UR29, PT ;  /* 0x0000001d18007c0c */ /* 0x000fe4000bf86270 */
[----:B------:R-:W-:Y:S01]  /*a9c0*/  PRMT R8, RZ, 0x7610, R8 ;  /* 0x00007610ff087816 */ /* 0x000fe20000000008 */
[----:B------:R-:W-:Y:S01]  /*a9d0*/  ULDC.64 UR38, c[0x0][0x2f8] ;  /* 0x0000be0000267ab9 */ /* 0x000fe20000000a00 */
[----:B------:R-:W-:-:S02]  /*a9e0*/  PRMT R9, RZ, 0x7610, R9 ;  /* 0x00007610ff097816 */ /* 0x000fc40000000009 */
[----:B------:R-:W-:Y:S02]  /*a9f0*/  PRMT R10, RZ, 0x7610, R10 ;  /* 0x00007610ff0a7816 */ /* 0x000fe4000000000a */
[----:B------:R-:W-:Y:S02]  /*aa00*/  PRMT R11, RZ, 0x7610, R11 ;  /* 0x00007610ff0b7816 */ /* 0x000fe4000000000b */
[----:B------:R-:W-:Y:S02]  /*aa10*/  ISETP.GE.AND P5, PT, R25, UR29, PT ;  /* 0x0000001d19007c0c */ /* 0x000fe4000bfa6270 */
[----:B------:R-:W-:Y:S01]  /*aa20*/  ISETP.GE.AND P0, PT, R26, UR29, PT ;  /* 0x0000001d1a007c0c */ /* 0x000fe2000bf06270 */
[----:B------:R-:W3:Y:S01]  /*aa30*/  @!P1 LDG.E.U16 R8, [R4.64] ;  /* 0x0000002004089981 */ /* 0x000ee2000c1e1500 */
[----:B------:R-:W-:-:S03]  /*aa40*/  ISETP.GE.AND P1, PT, R27, UR29, PT ;  /* 0x0000001d1b007c0c */ /* 0x000fc6000bf26270 */
[----:B------:R-:W5:Y:S01]  /*aa50*/  @!P2 LDG.E.U16 R9, [R4.64+0x40] ;  /* 0x000040200409a981 */ /* 0x000f62000c1e1500 */
[----:B------:R-:W-:Y:S02]  /*aa60*/  ISETP.GE.AND P2, PT, R28, UR29, PT ;  /* 0x0000001d1c007c0c */ /* 0x000fe4000bf46270 */
[----:B------:R-:W-:Y:S01]  /*aa70*/  PRMT R12, RZ, 0x7610, R12 ;  /* 0x00007610ff0c7816 */ /* 0x000fe2000000000c */
[----:B----4-:R-:W4:Y:S01]  /*aa80*/  @!P3 LDG.E.U16 R10, [R4.64+0x80] ;  /* 0x00008020040ab981 */ /* 0x010f22000c1e1500 */
[----:B------:R-:W-:Y:S02]  /*aa90*/  ISETP.GE.AND P3, PT, R29, UR29, PT ;  /* 0x0000001d1d007c0c */ /* 0x000fe4000bf66270 */
[----:B------:R-:W-:Y:S01]  /*aaa0*/  PRMT R13, RZ, 0x7610, R13 ;  /* 0x00007610ff0d7816 */ /* 0x000fe2000000000d */
[----:B--2---:R-:W2:Y:S01]  /*aab0*/  @!P4 LDG.E.U16 R11, [R4.64+0xc0] ;  /* 0x0000c020040bc981 */ /* 0x004ea2000c1e1500 */
[----:B------:R-:W-:Y:S02]  /*aac0*/  ISETP.GE.AND P4, PT, R30, UR29, PT ;  /* 0x0000001d1e007c0c */ /* 0x000fe4000bf86270 */
[----:B------:R-:W-:Y:S01]  /*aad0*/  PRMT R14, RZ, 0x7610, R14 ;  /* 0x00007610ff0e7816 */ /* 0x000fe2000000000e */
[----:B------:R-:W2:Y:S01]  /*aae0*/  @!P5 LDG.E.U16 R12, [R4.64+0x100] ;  /* 0x00010020040cd981 */ /* 0x000ea2000c1e1500 */
[----:B------:R-:W-:-:S02]  /*aaf0*/  PRMT R15, RZ, 0x7610, R15 ;  /* 0x00007610ff0f7816 */ /* 0x000fc4000000000f */
[----:B------:R-:W-:Y:S01]  /*ab00*/  PRMT R56, RZ, 0x7610, R56 ;  /* 0x00007610ff387816 */ /* 0x000fe20000000038 */
[----:B------:R-:W2:Y:S01]  /*ab10*/  @!P0 LDG.E.U16 R13, [R4.64+0x140] ;  /* 0x00014020040d8981 */ /* 0x000ea2000c1e1500 */
[----:B------:R-:W-:Y:S02]  /*ab20*/  PRMT R57, RZ, 0x7610, R57 ;  /* 0x00007610ff397816 */ /* 0x000fe40000000039 */
        /* <DEDUP_REMOVED lines=27> */
[----:B------:R-:W-:Y:S02]  /*ace0*/  ISETP.NE.AND P6, PT, R18, RZ, PT ;  /* 0x000000ff1200720c */ /* 0x000fe40003fc5270 */
[----:B------:R-:W-:-:S02]  /*acf0*/  F2FP.PACK_AB R111, R111, R112 ;  /* 0x000000706f6f723e */ /* 0x000fc400000000ff */
[----:B------:R-:W-:Y:S02]  /*ad00*/  F2FP.PACK_AB R113, R113, R114 ;  /* 0x000000727171723e */ /* 0x000fe400000000ff */
        /* <DEDUP_REMOVED lines=26> */
[----:B------:R-:W0:Y:S03]  /*aeb0*/  LDS.U16 R4, [R55+0x8] ;  /* 0x0000080037047984 */ /* 0x000e260000000400 */
        /* <DEDUP_REMOVED lines=10> */
[----:B------:R-:W-:Y:S01]  /*af60*/  @!P4 FMUL.FTZ R11, R11, -1.4426950216293334961 ;  /* 0xbfb8aa3b0b0bc820 */ /* 0x000fe20000410000 */
[----:B------:R-:W-:Y:S02]  /*af70*/  FSETP.GTU.FTZ.AND P1, PT, R15, 20, PT ;  /* 0x41a000000f00780b */ /* 0x000fe40003f3c000 */
[----:B------:R-:W3:Y:S01]  /*af80*/  LDS.U16 R9, [R55+0xe] ;  /* 0x00000e0037097984 */ /* 0x000ee20000000400 */
[----:B------:R4:W5:Y:S03]  /*af90*/  @!P4 MUFU.EX2 R12, R11 ;  /* 0x0000000b000cc308 */ /* 0x0009660000000800 */
[----:B----4-:R-:W4:Y:S02]  /*afa0*/  LDS.U16 R11, [R55+0x12] ;  /* 0x00001200370b7984 */ /* 0x010f240000000400 */
[----:B------:R-:W-:-:S02]  /*afb0*/  @!P5 FMUL.FTZ R13, R13, -1.4426950216293334961 ;  /* 0xbfb8aa3b0d0dd820 */ /* 0x000fc40000410000 */
[----:B------:R-:W-:-:S03]  /*afc0*/  @!P0 FMUL.FTZ R14, R14, -1.4426950216293334961 ;  /* 0xbfb8aa3b0e0e8820 */ /* 0x000fc60000410000 */
[----:B------:R-:W-:Y:S01]  /*afd0*/  @!P1 FMUL.FTZ R15, R15, -1.4426950216293334961 ;  /* 0xbfb8aa3b0f0f9820 */ /* 0x000fe20000410000 */
[----:B------:R-:W0:Y:S08]  /*afe0*/  @!P5 MUFU.EX2 R13, R13 ;  /* 0x0000000d000dd308 */ /* 0x000e300000000800 */
[----:B------:R-:W1:Y:S08]  /*aff0*/  @!P0 MUFU.EX2 R14, R14 ;  /* 0x0000000e000e8308 */ /* 0x000e700000000800 */
[----:B------:R-:W2:Y:S01]  /*b000*/  @!P1 MUFU.EX2 R15, R15 ;  /* 0x0000000f000f9308 */ /* 0x000ea20000000800 */
[----:B-----5:R-:W-:-:S02]  /*b010*/  @!P4 FADD.FTZ R12, R12, 1 ;  /* 0x3f8000000c0cc421 */ /* 0x020fc40000010000 */
[----:B0-----:R-:W-:Y:S02]  /*b020*/  @!P5 FADD.FTZ R13, R13, 1 ;  /* 0x3f8000000d0dd421 */ /* 0x001fe40000010000 */
[----:B-1----:R-:W-:-:S03]  /*b030*/  @!P0 FADD.FTZ R14, R14, 1 ;  /* 0x3f8000000e0e8421 */ /* 0x002fc60000010000 */
[----:B------:R-:W0:Y:S01]  /*b040*/  @!P4 MUFU.RCP R57, R12 ;  /* 0x0000000c0039c308 */ /* 0x000e220000001000 */
[----:B--2---:R-:W-:-:S07]  /*b050*/  @!P1 FADD.FTZ R15, R15, 1 ;  /* 0x3f8000000f0f9421 */ /* 0x004fce0000010000 */
[----:B------:R-:W1:Y:S01]  /*b060*/  @!P5 MUFU.RCP R56, R13 ;  /* 0x0000000d0038d308 */ /* 0x000e620000001000 */
[----:B------:R-:W-:-:S07]  /*b070*/  HADD2.F32 R4, -RZ, R4.H0_H0 ;  /* 0x20000004ff047230 */ /* 0x000fce0000004100 */
[----:B------:R-:W2:Y:S01]  /*b080*/  @!P0 MUFU.RCP R59, R14 ;  /* 0x0000000e003b8308 */ /* 0x000ea20000001000 */
[----:B------:R-:W-:-:S07]  /*b090*/  HADD2.F32 R5, -RZ, R5.H0_H0 ;  /* 0x20000005ff057230 */ /* 0x000fce0000004100 */
[----:B------:R-:W5:Y:S01]  /*b0a0*/  @!P1 MUFU.RCP R12, R15 ;  /* 0x0000000f000c9308 */ /* 0x000f620000001000 */
[----:B------:R-:W-:Y:S02]  /*b0b0*/  HADD2.F32 R8, -RZ, R8.H0_H0 ;  /* 0x20000008ff087230 */ /* 0x000fe40000004100 */
[----:B---3--:R-:W-:Y:S02]  /*b0c0*/  HADD2.F32 R9, -RZ, R9.H0_H0 ;  /* 0x20000009ff097230 */ /* 0x008fe40000004100 */
[----:B------:R-:W-:Y:S02]  /*b0d0*/  HADD2.F32 R10, -RZ, R10.H0_H0 ;  /* 0x2000000aff0a7230 */ /* 0x000fe40000004100 */
[----:B----4-:R-:W-:Y:S01]  /*b0e0*/  HADD2.F32 R11, -RZ, R11.H0_H0 ;  /* 0x2000000bff0b7230 */ /* 0x010fe20000004100 */
[----:B------:R-:W-:Y:S02]  /*b0f0*/  FADD.FTZ R4, R4, UR5 ;  /* 0x0000000504047e21 */ /* 0x000fe40008010000 */
[----:B------:R-:W-:-:S02]  /*b100*/  FADD.FTZ R5, R5, UR5 ;  /* 0x0000000505057e21 */ /* 0x000fc40008010000 */
[----:B------:R-:W-:Y:S02]  /*b110*/  FADD.FTZ R8, R8, UR5 ;  /* 0x0000000508087e21 */ /* 0x000fe40008010000 */
[----:B------:R-:W-:Y:S02]  /*b120*/  FADD.FTZ R9, R9, UR5 ;  /* 0x0000000509097e21 */ /* 0x000fe40008010000 */
[----:B------:R-:W-:Y:S02]  /*b130*/  FADD.FTZ R10, R10, UR5 ;  /* 0x000000050a0a7e21 */ /* 0x000fe40008010000 */
[----:B------:R-:W-:Y:S01]  /*b140*/  FADD.FTZ R11, R11, UR5 ;  /* 0x000000050b0b7e21 */ /* 0x000fe20008010000 */
[----:B------:R-:W-:Y:S01]  /*b150*/  FSETP.GTU.FTZ.AND P2, PT, R4, 20, PT ;  /* 0x41a000000400780b */ /* 0x000fe20003f5c000 */
[----:B0-----:R-:W-:Y:S01]  /*b160*/  @!P4 FMUL.FTZ R134, R134, R57 ;  /* 0x000000398686c220 */ /* 0x001fe20000410000 */
[----:B------:R-:W-:Y:S01]  /*b170*/  FSETP.GTU.FTZ.AND P3, PT, R5, 20, PT ;  /* 0x41a000000500780b */ /* 0x000fe20003f7c000 */
[----:B-1----:R-:W-:Y:S01]  /*b180*/  @!P5 FMUL.FTZ R133, R133, R56 ;  /* 0x000000388585d220 */ /* 0x002fe20000410000 */
[----:B------:R-:W-:Y:S01]  /*b190*/  FSETP.GTU.FTZ.AND P4, PT, R8, 20, PT ;  /* 0x41a000000800780b */ /* 0x000fe20003f9c000 */
[----:B--2---:R-:W-:Y:S01]  /*b1a0*/  @!P0 FMUL.FTZ R132, R132, R59 ;  /* 0x0000003b84848220 */ /* 0x004fe20000410000 */
[----:B------:R-:W-:Y:S01]  /*b1b0*/  FSETP.GTU.FTZ.AND P5, PT, R9, 20, PT ;  /* 0x41a000000900780b */ /* 0x000fe20003fbc000 */
[----:B-----5:R-:W-:Y:S01]  /*b1c0*/  @!P1 FMUL.FTZ R131, R131, R12 ;  /* 0x0000000c83839220 */ /* 0x020fe20000410000 */
[----:B------:R-:W-:-:S02]  /*b1d0*/  FSETP.GTU.FTZ.AND P0, PT, R10, 20, PT ;  /* 0x41a000000a00780b */ /* 0x000fc40003f1c000 */
[----:B------:R-:W-:-:S03]  /*b1e0*/  FSETP.GTU.FTZ.AND P1, PT, R11, 20, PT ;  /* 0x41a000000b00780b */ /* 0x000fc60003f3c000 */
[----:B------:R-:W-:Y:S02]  /*b1f0*/  @!P2 FMUL.FTZ R4, R4, -1.4426950216293334961 ;  /* 0xbfb8aa3b0404a820 */ /* 0x000fe40000410000 */
[----:B------:R-:W-:Y:S02]  /*b200*/  @!P3 FMUL.FTZ R5, R5, -1.4426950216293334961 ;  /* 0xbfb8aa3b0505b820 */ /* 0x000fe40000410000 */
[----:B------:R-:W-:Y:S02]  /*b210*/  @!P4 FMUL.FTZ R8, R8, -1.4426950216293334961 ;  /* 0xbfb8aa3b0808c820 */ /* 0x000fe40000410000 */
[----:B------:R-:W-:Y:S02]  /*b220*/  @!P5 FMUL.FTZ R9, R9, -1.4426950216293334961 ;  /* 0xbfb8aa3b0909d820 */ /* 0x000fe40000410000 */
[----:B------:R-:W-:Y:S02]  /*b230*/  @!P0 FMUL.FTZ R10, R10, -1.4426950216293334961 ;  /* 0xbfb8aa3b0a0a8820 */ /* 0x000fe40000410000 */
[----:B------:R-:W-:Y:S01]  /*b240*/  @!P1 FMUL.FTZ R11, R11, -1.4426950216293334961 ;  /* 0xbfb8aa3b0b0b9820 */ /* 0x000fe20000410000 */
[----:B------:R-:W0:Y:S08]  /*b250*/  @!P2 MUFU.EX2 R4, R4 ;  /* 0x000000040004a308 */ /* 0x000e300000000800 */
[----:B------:R-:W1:Y:S08]  /*b260*/  @!P3 MUFU.EX2 R5, R5 ;  /* 0x000000050005b308 */ /* 0x000e700000000800 */
[----:B------:R-:W2:Y:S08]  /*b270*/  @!P4 MUFU.EX2 R8, R8 ;  /* 0x000000080008c308 */ /* 0x000eb00000000800 */
[----:B------:R-:W3:Y:S08]  /*b280*/  @!P5 MUFU.EX2 R9, R9 ;  /* 0x000000090009d308 */ /* 0x000ef00000000800 */
[----:B------:R-:W4:Y:S08]  /*b290*/  @!P0 MUFU.EX2 R10, R10 ;  /* 0x0000000a000a8308 */ /* 0x000f300000000800 */
[----:B------:R-:W5:Y:S01]  /*b2a0*/  @!P1 MUFU.EX2 R11, R11 ;  /* 0x0000000b000b9308 */ /* 0x000f620000000800 */
[----:B0-----:R-:W-:-:S02]  /*b2b0*/  @!P2 FADD.FTZ R4, R4, 1 ;  /* 0x3f8000000404a421 */ /* 0x001fc40000010000 */
[----:B-1----:R-:W-:Y:S02]  /*b2c0*/  @!P3 FADD.FTZ R5, R5, 1 ;  /* 0x3f8000000505b421 */ /* 0x002fe40000010000 */
[----:B--2---:R-:W-:Y:S02]  /*b2d0*/  @!P4 FADD.FTZ R8, R8, 1 ;  /* 0x3f8000000808c421 */ /* 0x004fe40000010000 */
[----:B---3--:R-:W-:Y:S02]  /*b2e0*/  @!P5 FADD.FTZ R9, R9, 1 ;  /* 0x3f8000000909d421 */ /* 0x008fe40000010000 */
[----:B----4-:R-:W-:Y:S01]  /*b2f0*/  @!P0 FADD.FTZ R10, R10, 1 ;  /* 0x3f8000000a0a8421 */ /* 0x010fe20000010000 */
[----:B------:R0:W-:Y:S01]  /*b300*/  @!P2 MUFU.RCP R13, R4 ;  /* 0x00000004000da308 */ /* 0x0001e20000001000 */
[----:B-----5:R-:W-:-:S07]  /*b310*/  @!P1 FADD.FTZ R11, R11, 1 ;  /* 0x3f8000000b0b9421 */ /* 0x020fce0000010000 */
[----:B------:R1:W2:Y:S01]  /*b320*/  @!P3 MUFU.RCP R12, R5 ;  /* 0x00000005000cb308 */ /* 0x0002a20000001000 */
[----:B0-----:R-:W0:Y:S07]  /*b330*/  LDS.U16 R4, [R55+0x14] ;  /* 0x0000140037047984 */ /* 0x001e2e0000000400 */
[----:B------:R3:W-:Y:S01]  /*b340*/  @!P4 MUFU.RCP R15, R8 ;  /* 0x00000008000fc308 */ /* 0x0007e20000001000 */
[----:B-1----:R-:W1:Y:S07]  /*b350*/  LDS.U16 R5, [R55+0x16] ;  /* 0x0000160037057984 */ /* 0x002e6e0000000400 */
[----:B------:R4:W5:Y:S01]  /*b360*/  @!P5 MUFU.RCP R14, R9 ;  /* 0x00000009000ed308 */ /* 0x0009620000001000 */
[----:B---3--:R-:W3:Y:S07]  /*b370*/  LDS.U16 R8, [R55+0x18] ;  /* 0x0000180037087984 */ /* 0x008eee0000000400 */
[----:B------:R2:W0:Y:S01]  /*b380*/  @!P0 MUFU.RCP R57, R10 ;  /* 0x0000000a00398308 */ /* 0x0004220000001000 */
[----:B----4-:R-:W4:Y:S07]  /*b390*/  LDS.U16 R9, [R55+0x1a] ;  /* 0x00001a0037097984 */ /* 0x010f2e0000000400 */
[----:B------:R0:W1:Y:S01]  /*b3a0*/  @!P1 MUFU.RCP R56, R11 ;  /* 0x0000000b00389308 */ /* 0x0000620000001000 */
[----:B--2---:R-:W2:Y:S04]  /*b3b0*/  LDS.U16 R10, [R55+0x1c] ;  /* 0x00001c00370a7984 */ /* 0x004ea80000000400 */
[----:B0-----:R-:W0:Y:S04]  /*b3c0*/  LDS.U16 R11, [R55+0x1e] ;  /* 0x00001e00370b7984 */ /* 0x001e280000000400 */
[----:B------:R-:W-:Y:S01]  /*b3d0*/  BAR.SYNC.DEFER_BLOCKING 0x0 ;  /* 0x0000000000007b1d */ /* 0x000fe20000010000 */
[----:B------:R-:W-:Y:S01]  /*b3e0*/  @!P3 FMUL.FTZ R129, R129, R12 ;  /* 0x0000000c8181b220 */ /* 0x000fe20000410000 */
[----:B------:R-:W-:Y:S01]  /*b3f0*/  PRMT R12, R103, 0x7632, R12 ;  /* 0x00007632670c7816 */ /* 0x000fe2000000000c */
[----:B-----5:R-:W-:Y:S01]  /*b400*/  @!P5 FMUL.FTZ R127, R127, R14 ;  /* 0x0000000e7f7fd220 */ /* 0x020fe20000410000 */
[----:B------:R-:W-:Y:S01]  /*b410*/  PRMT R14, R107, 0x7632, R14 ;  /* 0x000076326b0e7816 */ /* 0x000fe2000000000e */
[----:B------:R-:W-:Y:S01]  /*b420*/  @!P2 FMUL.FTZ R130, R130, R13 ;  /* 0x0000000d8282a220 */ /* 0x000fe20000410000 */
[----:B------:R-:W-:Y:S01]  /*b430*/  PRMT R13, R105, 0x7632, R13 ;  /* 0x00007632690d7816 */ /* 0x000fe2000000000d */
[----:B------:R-:W-:Y:S01]  /*b440*/  @!P4 FMUL.FTZ R128, R128, R15 ;  /* 0x0000000f8080c220 */ /* 0x000fe20000410000 */
[----:B------:R-:W-:Y:S01]  /*b450*/  PRMT R15, R111, 0x7632, R15 ;  /* 0x000076326f0f7816 */ /* 0x000fe2000000000f */
[----:B------:R-:W-:Y:S01]  /*b460*/  @!P0 FMUL.FTZ R126, R126, R57 ;  /* 0x000000397e7e8220 */ /* 0x000fe20000410000 */
[----:B------:R-:W-:Y:S01]  /*b470*/  HADD2.F32 R4, -RZ, R4.H0_H0 ;  /* 0x20000004ff047230 */ /* 0x000fe20000004100 */
[----:B------:R5:W-:Y:S04]  /*b480*/  STS.U16 [R55+0x2], R12 ;  /* 0x0000020c37007388 */ /* 0x000be80000000400 */
[----:B------:R0:W-:Y:S01]  /*b490*/  STS.U16 [R55+0xa], R14 ;  /* 0x00000a0e37007388 */ /* 0x0001e20000000400 */
[----:B-----5:R-:W-:-:S03]  /*b4a0*/  PRMT R12, R109, 0x7632, R12 ;  /* 0x000076326d0c7816 */ /* 0x020fc6000000000c */
[----:B------:R5:W-:Y:S01]  /*b4b0*/  STS.U16 [R55+0x6], R13 ;  /* 0x0000060d37007388 */ /* 0x000be20000000400 */
[----:B0-----:R-:W-:-:S03]  /*b4c0*/  PRMT R14, R117, 0x7632, R14 ;  /* 0x00007632750e7816 */ /* 0x001fc6000000000e */
[----:B------:R0:W-:Y:S04]  /*b4d0*/  STS.U16 [R55+0xe], R12 ;  /* 0x00000e0c37007388 */ /* 0x0001e80000000400 */
[----:B------:R1:W-:Y:S01]  /*b4e0*/  STS.U16 [R55+0x1e], R14 ;  /* 0x00001e0e37007388 */ /* 0x0003e20000000400 */
[----:B-----5:R-:W-:Y:S02]  /*b4f0*/  PRMT R13, R113, 0x7632, R13 ;  /* 0x00007632710d7816 */ /* 0x020fe4000000000d */
        /* <DEDUP_REMOVED lines=34> */
[----:B------:R-:W-:Y:S02]  /*b720*/  HADD2.F32 R5, -RZ, R5.H0_H0 ;  /* 0x20000005ff057230 */ /* 0x000fe40000004100 */
[----:B---3--:R-:W-:Y:S02]  /*b730*/  HADD2.F32 R8, -RZ, R8.H0_H0 ;  /* 0x20000008ff087230 */ /* 0x008fe40000004100 */
[----:B----4-:R-:W-:Y:S01]  /*b740*/  HADD2.F32 R9, -RZ, R9.H0_H0 ;  /* 0x20000009ff097230 */ /* 0x010fe20000004100 */
[----:B------:R-:W-:Y:S01]  /*b750*/  FADD.FTZ R5, R5, UR5 ;  /* 0x0000000505057e21 */ /* 0x000fe20008010000 */
[----:B--2---:R-:W-:Y:S01]  /*b760*/  HADD2.F32 R10, -RZ, R10.H0_H0 ;  /* 0x2000000aff0a7230 */ /* 0x004fe20000004100 */
[----:B------:R-:W-:-:S02]  /*b770*/  FADD.FTZ R8, R8, UR5 ;  /* 0x0000000508087e21 */ /* 0x000fc40008010000 */
[----:B------:R-:W-:-:S03]  /*b780*/  FADD.FTZ R9, R9, UR5 ;  /* 0x0000000509097e21 */ /* 0x000fc60008010000 */
[----:B------:R-:W-:Y:S01]  /*b790*/  @!P5 FMUL.FTZ R4, R4, -1.4426950216293334961 ;  /* 0xbfb8aa3b0404d820 */ /* 0x000fe20000410000 */
[----:B------:R-:W-:Y:S01]  /*b7a0*/  FSETP.GTU.FTZ.AND P4, PT, R5, 20, PT ;  /* 0x41a000000500780b */ /* 0x000fe20003f9c000 */
[----:B------:R-:W-:Y:S01]  /*b7b0*/  FADD.FTZ R10, R10, UR5 ;  /* 0x000000050a0a7e21 */ /* 0x000fe20008010000 */
[----:B------:R-:W-:Y:S01]  /*b7c0*/  FSETP.GTU.FTZ.AND P3, PT, R8, 20, PT ;  /* 0x41a000000800780b */ /* 0x000fe20003f7c000 */
[----:B------:R-:W-:Y:S01]  /*b7d0*/  @!P1 FMUL.FTZ R125, R125, R56 ;  /* 0x000000387d7d9220 */ /* 0x000fe20000410000 */
[----:B------:R-:W-:Y:S01]  /*b7e0*/  FSETP.GTU.FTZ.AND P0, PT, R9, 20, PT ;  /* 0x41a000000900780b */ /* 0x000fe20003f1c000 */
[----:B------:R-:W1:Y:S01]  /*b7f0*/  @!P5 MUFU.EX2 R4, R4 ;  /* 0x000000040004d308 */ /* 0x000e620000000800 */
[----:B------:R-:W2:Y:S01]  /*b800*/  LDS R85, [0x420] ;  /* 0x00042000ff557984 */ /* 0x000ea20000000800 */
[----:B------:R-:W-:Y:S01]  /*b810*/  FSETP.GTU.FTZ.AND P1, PT, R10, 20, PT ;  /* 0x41a000000a00780b */ /* 0x000fe20003f3c000 */
[----:B------:R-:W-:-:S05]  /*b820*/  HADD2.F32 R11, -RZ, R11.H0_H0 ;  /* 0x2000000bff0b7230 */ /* 0x000fca0000004100 */
[----:B------:R-:W-:Y:S02]  /*b830*/  @!P4 FMUL.FTZ R5, R5, -1.4426950216293334961 ;  /* 0xbfb8aa3b0505c820 */ /* 0x000fe40000410000 */
[----:B------:R-:W-:Y:S02]  /*b840*/  @!P3 FMUL.FTZ R8, R8, -1.4426950216293334961 ;  /* 0xbfb8aa3b0808b820 */ /* 0x000fe40000410000 */
[----:B------:R-:W-:Y:S02]  /*b850*/  @!P0 FMUL.FTZ R9, R9, -1.4426950216293334961 ;  /* 0xbfb8aa3b09098820 */ /* 0x000fe40000410000 */
[----:B------:R-:W-:Y:S01]  /*b860*/  FADD.FTZ R11, R11, UR5 ;  /* 0x000000050b0b7e21 */ /* 0x000fe20008010000 */
[----:B------:R-:W3:Y:S01]  /*b870*/  @!P4 MUFU.EX2 R5, R5 ;  /* 0x000000050005c308 */ /* 0x000ee20000000800 */
[----:B------:R-:W-:Y:S02]  /*b880*/  @!P1 FMUL.FTZ R10, R10, -1.4426950216293334961 ;  /* 0xbfb8aa3b0a0a9820 */ /* 0x000fe40000410000 */
[----:B-1----:R-:W-:-:S05]  /*b890*/  @!P5 FADD.FTZ R4, R4, 1 ;  /* 0x3f8000000404d421 */ /* 0x002fca0000010000 */
[----:B------:R-:W1:Y:S01]  /*b8a0*/  @!P3 MUFU.EX2 R8, R8 ;  /* 0x000000080008b308 */ /* 0x000e620000000800 */
[----:B------:R-:W-:-:S07]  /*b8b0*/  FSETP.GTU.FTZ.AND P2, PT, R11, 20, PT ;  /* 0x41a000000b00780b */ /* 0x000fce0003f5c000 */
[----:B------:R-:W4:Y:S08]  /*b8c0*/  @!P0 MUFU.EX2 R9, R9 ;  /* 0x0000000900098308 */ /* 0x000f300000000800 */
[----:B------:R-:W5:Y:S08]  /*b8d0*/  @!P1 MUFU.EX2 R10, R10 ;  /* 0x0000000a000a9308 */ /* 0x000f700000000800 */
[----:B------:R-:W2:Y:S01]  /*b8e0*/  @!P5 MUFU.RCP R87, R4 ;  /* 0x000000040057d308 */ /* 0x000ea20000001000 */
[----:B---3--:R-:W-:-:S02]  /*b8f0*/  @!P4 FADD.FTZ R5, R5, 1 ;  /* 0x3f8000000505c421 */ /* 0x008fc40000010000 */
[----:B-1----:R-:W-:Y:S02]  /*b900*/  @!P3 FADD.FTZ R8, R8, 1 ;  /* 0x3f8000000808b421 */ /* 0x002fe40000010000 */
[----:B------:R-:W-:Y:S02]  /*b910*/  @!P2 FMUL.FTZ R11, R11, -1.4426950216293334961 ;  /* 0xbfb8aa3b0b0ba820 */ /* 0x000fe40000410000 */
[----:B----4-:R-:W-:Y:S01]  /*b920*/  @!P0 FADD.FTZ R9, R9, 1 ;  /* 0x3f80000009098421 */ /* 0x010fe20000010000 */
[----:B0-----:R-:W0:Y:S01]  /*b930*/  @!P4 MUFU.RCP R12, R5 ;  /* 0x00000005000cc308 */ /* 0x001e220000001000 */
[----:B-----5:R-:W-:Y:S01]  /*b940*/  @!P1 FADD.FTZ R10, R10, 1 ;  /* 0x3f8000000a0a9421 */ /* 0x020fe20000010000 */
[----:B------:R-:W-:-:S06]  /*b950*/  UIMAD UR7, UR36, UR8, URZ ;  /* 0x00000008240772a4 */ /* 0x000fcc000f8e023f */
[----:B------:R-:W1:Y:S01]  /*b960*/  @!P3 MUFU.RCP R89, R8 ;  /* 0x000000080059b308 */ /* 0x000e620000001000 */
[----:B--2---:R-:W-:Y:S01]  /*b970*/  @!P5 FMUL.FTZ R124, R124, R87 ;  /* 0x000000577c7cd220 */ /* 0x004fe20000410000 */
[----:B------:R-:W-:Y:S01]  /*b980*/  ISETP.GE.AND P5, PT, R6, R85, PT ;  /* 0x000000550600720c */ /* 0x000fe20003fa6270 */
[----:B------:R-:W-:-:S05]  /*b990*/  UIMAD UR20, UR35, UR9, UR7 ;  /* 0x00000009231472a4 */ /* 0x000fca000f8e0207 */
[----:B------:R-:W2:Y:S01]  /*b9a0*/  @!P2 MUFU.EX2 R11, R11 ;  /* 0x0000000b000ba308 */ /* 0x000ea20000000800 */
[----:B------:R-:W-:Y:S02]  /*b9b0*/  UIMAD UR7, UR36, UR38, URZ ;  /* 0x00000026240772a4 */ /* 0x000fe4000f8e023f */
[----:B------:R-:W-:-:S05]  /*b9c0*/  UIMAD.WIDE.U32 UR18, UR35, UR8, URZ ;  /* 0x00000008231272a5 */ /* 0x000fca000f8e003f */
[----:B------:R3:W4:Y:S08]  /*b9d0*/  @!P0 MUFU.RCP R14, R9 ;  /* 0x00000009000e8308 */ /* 0x0007300000001000 */
[----:B------:R3:W2:Y:S01]  /*b9e0*/  @!P1 MUFU.RCP R87, R10 ;  /* 0x0000000a00579308 */ /* 0x0006a20000001000 */
[----:B------:R-:W-:Y:S01]  /*b9f0*/  UIMAD UR34, UR35, UR39, UR7 ;  /* 0x00000027232272a4 */ /* 0x000fe2000f8e0207 */
[----:B------:R-:W-:Y:S01]  /*ba00*/  BSSY B0, `(.L_x_5480) ;  /* 0x0000014000007945 */ /* 0x000fe20003800000 */
[----:B------:R-:W-:-:S02]  /*ba10*/  UIMAD.WIDE.U32 UR8, UR35, UR38, URZ ;  /* 0x00000026230872a5 */ /* 0x000fc4000f8e003f */
[----:B------:R-:W-:Y:S01]  /*ba20*/  UIADD3 UR7, UR19, UR20, URZ ;  /* 0x0000001413077290 */ /* 0x000fe2000fffe03f */
[----:B0-----:R-:W-:Y:S02]  /*ba30*/  @!P4 FMUL.FTZ R123, R123, R12 ;  /* 0x0000000c7b7bc220 */ /* 0x001fe40000410000 */
[----:B-1----:R-:W-:Y:S01]  /*ba40*/  @!P3 FMUL.FTZ R122, R122, R89 ;  /* 0x000000597a7ab220 */ /* 0x002fe20000410000 */
[----:B------:R-:W-:Y:S05]  /*ba50*/  @P5 BRA `(.L_x_5481) ;  /* 0x000000e000005947 */ /* 0x000fea0003800000 */
[----:B---34-:R-:W-:Y:S01]  /*ba60*/  MOV R9, UR35 ;  /* 0x0000002300097c02 */ /* 0x018fe20008000f00 */
        /* <DEDUP_REMOVED lines=13> */
.L_x_5481:
[----:B---34-:R-:W-:Y:S05]  /*bb40*/  BSYNC B0 ;  /* 0x0000000000007941 */ /* 0x018fea0003800000 */
.L_x_5480:
[----:B------:R-:W-:Y:S01]  /*bb50*/  ULDC.64 UR20, c[0x0][0x2e0] ;  /* 0x0000b80000147ab9 */ /* 0x000fe20000000a00 */
[----:B--2---:R-:W-:Y:S01]  /*bb60*/  @!P2 FADD.FTZ R11, R11, 1 ;  /* 0x3f8000000b0ba421 */ /* 0x004fe20000010000 */
        /* <DEDUP_REMOVED lines=10> */
[----:B------:R-:W-:Y:S01]  /*bc10*/  FADD.FTZ R16, R134, R16 ;  /* 0x0000001086107221 */ /* 0x000fe20000010000 */
[-C--:B------:R-:W-:Y:S01]  /*bc20*/  ISETP.GE.AND P0, PT, R24, R85.reuse, PT ;  /* 0x000000551800720c */ /* 0x080fe20003f06270 */
[----:B------:R-:W-:Y:S01]  /*bc30*/  UIADD3.X UR18, UR31, UR18, UR19, UP0, !UPT ;  /* 0x000000121f127290 */ /* 0x000fe200087fe413 */
[----:B------:R-:W-:Y:S01]  /*bc40*/  MOV R9, UR7 ;  /* 0x0000000700097c02 */ /* 0x000fe20008000f00 */
[----:B------:R-:W-:Y:S01]  /*bc50*/  UIADD3 UR7, UR9, UR34, URZ ;  /* 0x0000002209077290 */ /* 0x000fe2000fffe03f */
[----:B------:R-:W-:Y:S01]  /*bc60*/  ISETP.GE.AND P1, PT, R25, R85, PT ;  /* 0x000000551900720c */ /* 0x000fe20003f26270 */
[----:B------:R-:W-:Y:S01]  /*bc70*/  BSSY B0, `(.L_x_5482) ;  /* 0x0000078000007945 */ /* 0x000fe20003800000 */
[----:B------:R-:W-:-:S02]  /*bc80*/  LEA.HI.X R5, R6, c[0x0][0x334], R7, 0x1, P3 ;  /* 0x0000cd0006057a11 */ /* 0x000fc400018f0c07 */
[----:B------:R-:W-:Y:S01]  /*bc90*/  LEA R4, P3, R9, R4, 0x1 ;  /* 0x0000000409047211 */ /* 0x000fe200078608ff */
[----:B0-----:R-:W-:Y:S01]  /*bca0*/  @!P2 FMUL.FTZ R119, R119, R8 ;  /* 0x000000087777a220 */ /* 0x001fe20000410000 */
[----:B------:R-:W-:Y:S02]  /*bcb0*/  MOV R10, UR18 ;  /* 0x00000012000a7c02 */ /* 0x000fe40008000f00 */
[----:B------:R-:W-:Y:S02]  /*bcc0*/  ISETP.GE.AND P2, PT, R26, R85, PT ;  /* 0x000000551a00720c */ /* 0x000fe40003f46270 */
[----:B------:R-:W-:Y:S01]  /*bcd0*/  LEA.HI.X R5, R9, R5, R10, 0x1, P3 ;  /* 0x0000000509057211 */ /* 0x000fe200018f0c0a */
[----:B------:R-:W-:Y:S01]  /*bce0*/  FADD.FTZ R9, R16, R133 ;  /* 0x0000008510097221 */ /* 0x000fe20000010000 */
[-C--:B------:R-:W-:Y:S02]  /*bcf0*/  ISETP.GE.AND P3, PT, R27, R85.reuse, PT ;  /* 0x000000551b00720c */ /* 0x080fe40003f66270 */
[-C--:B------:R-:W-:Y:S01]  /*bd00*/  ISETP.GE.AND P4, PT, R28, R85.reuse, PT ;  /* 0x000000551c00720c */ /* 0x080fe20003f86270 */
        /* <DEDUP_REMOVED lines=13> */
[----:B------:R-:W-:Y:S01]  /*bde0*/  F2FP.PACK_AB R8, R123, R124 ;  /* 0x0000007c7b08723e */ /* 0x000fe200000000ff */
[----:B------:R-:W-:Y:S01]  /*bdf0*/  @!P3 STG.E.U16 [R4.64+-0x280], R65 ;  /* 0xfffd80410400b986 */ /* 0x000fe2000c101520 */
[-C--:B------:R-:W-:Y:S02]  /*be00*/  ISETP.GE.AND P3, PT, R33, R85.reuse, PT ;  /* 0x000000552100720c */ /* 0x080fe40003f66270 */
[----:B------:R-:W-:Y:S01]  /*be10*/  PRMT R11, R131, 0x7632, R11 ;  /* 0x00007632830b7816 */ /* 0x000fe2000000000b */
        /* <DEDUP_REMOVED lines=24> */
[C---:B------:R-:W-:Y:S01]  /*bfa0*/  PRMT R15, R5.reuse, 0x7610, R15 ;  /* 0x00007610050f7816 */ /* 0x040fe2000000000f */
[----:B------:R-:W-:Y:S01]  /*bfb0*/  FADD.FTZ R127, R128, R127 ;  /* 0x0000007f807f7221 */ /* 0x000fe20000010000 */
[----:B------:R-:W-:Y:S01]  /*bfc0*/  PRMT R16, R5, 0x7632, R16 ;  /* 0x0000763205107816 */ /* 0x000fe20000000010 */
[----:B------:R0:W-:Y:S01]  /*bfd0*/  STS.U16 [R55+0x2], R10 ;  /* 0x0000020a37007388 */ /* 0x0001e20000000400 */
[----:B------:R-:W-:Y:S01]  /*bfe0*/  F2FP.PACK_AB R5, R119, R120 ;  /* 0x000000787705723e */ /* 0x000fe200000000ff */
[----:B------:R-:W-:-:S02]  /*bff0*/  FADD.FTZ R126, R127, R126 ;  /* 0x0000007e7f7e7221 */ /* 0x000fc40000010000 */
[----:B------:R1:W-:Y:S02]  /*c000*/  STS.U16 [R55+0x8], R12 ;  /* 0x0000080c37007388 */ /* 0x0003e40000000400 */
[----:B------:R-:W-:Y:S02]  /*c010*/  FADD.FTZ R125, R126, R125 ;  /* 0x0000007d7e7d7221 */ /* 0x000fe40000010000 */
[----:B------:R2:W-:Y:S01]  /*c020*/  STS.U16 [R55+0xc], R14 ;  /* 0x00000c0e37007388 */ /* 0x0005e20000000400 */
[----:B0-----:R-:W-:Y:S01]  /*c030*/  PRMT R10, R4, 0x7632, R10 ;  /* 0x00007632040a7816 */ /* 0x001fe2000000000a */
[----:B------:R-:W-:Y:S01]  /*c040*/  FADD.FTZ R124, R125, R124 ;  /* 0x0000007c7d7c7221 */ /* 0x000fe20000010000 */
        /* <DEDUP_REMOVED lines=10> */
[----:B------:R-:W-:Y:S01]  /*c0f0*/  MOV R4, UR29 ;  /* 0x0000001d00047c02 */ /* 0x000fe20008000f00 */
[----:B------:R-:W-:-:S02]  /*c100*/  FADD.FTZ R121, R122, R121 ;  /* 0x000000797a797221 */ /* 0x000fc40000010000 */
[----:B------:R-:W-:Y:S04]  /*c110*/  STS.U16 [R55+0xa], R13 ;  /* 0x00000a0d37007388 */ /* 0x000fe80000000400 */
[----:B------:R-:W-:Y:S04]  /*c120*/  STS.U16 [R55+0xe], R10 ;  /* 0x00000e0a37007388 */ /* 0x000fe80000000400 */
[----:B------:R-:W-:Y:S04]  /*c130*/  STS.U16 [R55+0x10], R15 ;  /* 0x0000100f37007388 */ /* 0x000fe80000000400 */
[----:B------:R0:W-:Y:S04]  /*c140*/  STS.U16 [R55+0x12], R16 ;  /* 0x0000121037007388 */ /* 0x0001e80000000400 */
[----:B------:R-:W-:Y:S04]  /*c150*/  STS.U16 [R55+0x14], R8 ;  /* 0x0000140837007388 */ /* 0x000fe80000000400 */
[----:B------:R-:W-:Y:S01]  /*c160*/  STS.U16 [R55+0x16], R12 ;  /* 0x0000160c37007388 */ /* 0x000fe20000000400 */
[----:B0-----:R-:W-:-:S03]  /*c170*/  FADD.FTZ R16, R121, R120 ;  /* 0x0000007879107221 */ /* 0x001fc60000010000 */
        /* <DEDUP_REMOVED lines=39> */
.L_x_5483:
[----:B------:R-:W-:Y:S05]  /*c3f0*/  BSYNC B0 ;  /* 0x0000000000007941 */ /* 0x000fea0003800000 */
.L_x_5482:
        /* <DEDUP_REMOVED lines=17> */
[-C--:B------:R-:W-:Y:S01]  /*c510*/  ISETP.GE.AND P5, PT, R28, R65.reuse, PT ;  /* 0x000000411c00720c */ /* 0x080fe20003fa6270 */
[----:B------:R-:W-:Y:S01]  /*c520*/  UIADD3 UR22, UP2, UR22, -0x400, URZ ;  /* 0xfffffc0016167890 */ /* 0x000fe2000ff5e03f */
[C---:B------:R-:W-:Y:S01]  /*c530*/  LEA R2, P0, R4.reuse, R2, 0x1 ;  /* 0x0000000204027211 */ /* 0x040fe200078008ff */
[----:B------:R-:W-:Y:S01]  /*c540*/  UIADD3 UR26, UP3, UR26, -0x400, URZ ;  /* 0xfffffc001a1a7890 */ /* 0x000fe2000ff7e03f */
[----:B------:R-:W-:Y:S01]  /*c550*/  MOV R5, UR8 ;  /* 0x0000000800057c02 */ /* 0x000fe20008000f00 */
        /* <DEDUP_REMOVED lines=36> */
.L_x_5404:
        /* <DEDUP_REMOVED lines=8> */
[----:B0-----:R-:W-:-:S03]  /*c820*/  @P1 FADD R3, R3, R0 ;  /* 0x0000000003031221 */ /* 0x001fc60000000000 */
[----:B------:R-:W0:Y:S01]  /*c830*/  S2R R0, SR_TID.X ;  /* 0x0000000000007919 */ /* 0x000e220000002100 */
[----:B---3--:R-:W-:-:S03]  /*c840*/  ISETP.NE.AND P2, PT, R6, RZ, PT ;  /* 0x000000ff0600720c */ /* 0x008fc60003f45270 */
        /* <DEDUP_REMOVED lines=12> */
[----:B0-----:R-:W-:Y:S02]  /*c910*/  MOV R2, UR12 ;  /* 0x0000000c00027c02 */ /* 0x001fe40008000f00 */
[----:B------:R-:W-:-:S05]  /*c920*/  MOV R3, UR13 ;  /* 0x0000000d00037c02 */ /* 0x000fca0008000f00 */
[----:B------:R0:W-:Y:S02]  /*c930*/  RED.E.ADD.F32.FTZ.RN.STRONG.GPU [R2.64], R7 ;  /* 0x000000070200798e */ /* 0x0001e4000c10e7a0 */
.L_x_5486:
[----:B0-----:R-:W-:Y:S05]  /*c940*/  BSYNC B0 ;  /* 0x0000000000007941 */ /* 0x001fea0003800000 */
.L_x_5485:
        /* <DEDUP_REMOVED lines=20> */
[----:B0-----:R-:W-:Y:S02]  /*ca90*/  MOV R2, UR14 ;  /* 0x0000000e00027c02 */ /* 0x001fe40008000f00 */
[----:B------:R-:W-:-:S05]  /*caa0*/  MOV R3, UR15 ;  /* 0x0000000f00037c02 */ /* 0x000fca0008000f00 */
[----:B------:R0:W-:Y:S01]  /*cab0*/  RED.E.ADD.F32.FTZ.RN.STRONG.GPU [R2.64], R7 ;  /* 0x000000070200798e */ /* 0x0001e2000c10e7a0 */
[----:B------:R-:W-:Y:S01]  /*cac0*/  HFMA2.MMA R11, -RZ, RZ, 0, 0 ;  /* 0x00000000ff0b7435 */ /* 0x000fe200000001ff */
[----:B------:R-:W-:Y:S05]  /*cad0*/  BRA `(.L_x_5489) ;  /* 0x0000001000007947 */ /* 0x000fea0003800000 */
.L_x_5488:
[----:B0-----:R-:W0:Y:S02]  /*cae0*/  S2R R11, SR_TID.X ;  /* 0x00000000000b7919 */ /* 0x001e240000002100 */
.L_x_5489:
[----:B0-----:R-:W-:Y:S05]  /*caf0*/  BSYNC B0 ;  /* 0x0000000000007941 */ /* 0x001fea0003800000 */
.L_x_5487:
[----:B------:R-:W-:-:S13]  /*cb00*/  ISETP.GE.AND P0, PT, R11, c[0x0][0x16c], PT ;  /* 0x00005b000b007a0c */ /* 0x000fda0003f06270 */
        /* <DEDUP_REMOVED lines=11> */
.L_x_5490:
        /* <DEDUP_REMOVED lines=30> */
.L_x_5491:
        /* <DEDUP_REMOVED lines=14> */
.L_x_9079:


//--------------------- .text._Z25selective_scan_bwd_kernelI32Selective_Scan_bwd_kernel_traitsILi32ELi16ELb0ELb1ELb1ELb0ELb0EN3c104HalfEfEEv12SSMParamsBwd --------------------------
	.section	.text._Z25selective_scan_bwd_kernelI32Selective_Scan_bwd_kernel_traitsILi32ELi16ELb0ELb1ELb1ELb0ELb0EN3c104HalfEfEEv12SSMParamsBwd,"ax",@progbits
	.sectioninfo	@"SHI_REGISTERS=254"
	.align	128
        .global         _Z25selective_scan_bwd_kernelI32Selective_Scan_bwd_kernel_traitsILi32ELi16ELb0ELb1ELb1ELb0ELb0EN3c104HalfEfEEv12SSMParamsBwd
        .type           _Z25selective_scan_bwd_kernelI32Selective_Scan_bwd_kernel_traitsILi32ELi16ELb0ELb1ELb1ELb0ELb0EN3c104HalfEfEEv12SSMParamsBwd,@function
        .size           _Z25selective_scan_bwd_kernelI32Selective_Scan_bwd_kernel_traitsILi32ELi16ELb0ELb1ELb1ELb0ELb0EN3c104HalfEfEEv12SSMParamsBwd,(.L_x_9080 - _Z25selective_scan_bwd_kernelI32Selective_Scan_bwd_kernel_traitsILi32ELi16ELb0ELb1ELb1ELb0ELb0EN3c104HalfEfEEv12SSMParamsBwd)
        .other          _Z25selective_scan_bwd_kernelI32Selective_Scan_bwd_kernel_traitsILi32ELi16ELb0ELb1ELb1ELb0ELb0EN3c104HalfEfEEv12SSMParamsBwd,@"STO_CUDA_ENTRY STV_DEFAULT"
_Z25selective_scan_bwd_kernelI32Selective_Scan_bwd_kernel_traitsILi32ELi16ELb0ELb1ELb1ELb0ELb0EN3c104HalfEfEEv12SSMParamsBwd:
.text._Z25selective_scan_bwd_kernelI32Selective_Scan_bwd_kernel_traitsILi32ELi16ELb0ELb1ELb1ELb0ELb0EN3c104HalfEfEEv12SSMParamsBwd:
        /* <DEDUP_REMOVED lines=15> */
[----:B------:R-:W-:Y:S01]  /*00f0*/  IMAD.MOV.U32 R168, RZ, RZ, c[0x0][0x174] ;  /* 0x00005d00ffa87624 */ /* 0x000fe200078e00ff */
[----:B------:R-:W-:Y:S01]  /*0100*/  UMOV UR4, URZ ;  /* 0x0000003f00047c82 */ /* 0x000fe20008000000 */
[----:B------:R-:W4:Y:S01]  /*0110*/  S2R R170, SR_CTAID.X ;  /* 0x0000000000aa7919 */ /* 0x000f220000002500 */
[----:B------:R-:W5:Y:S01]  /*0120*/  I2F.RP R0, R11 ;  /* 0x0000000b00007306 */ /* 0x000f620000209400 */
[----:B0-----:R-:W-:Y:S01]  /*0130*/  IABS R2, R172 ;  /* 0x000000ac00027213 */ /* 0x001fe20000000000 */
[----:B------:R-:W-:Y:S01]  /*0140*/  IMAD R21, R171, c[0x0][0x280], RZ ;  /* 0x0000a000ab157a24 */ /* 0x000fe200078e02ff */
[C---:B------:R-:W-:Y:S01]  /*0150*/  ISETP.GE.AND P5, PT, R168.reuse, 0x1, PT ;  /* 0x00000001a800780c */ /* 0x040fe20003fa6270 */
[----:B------:R-:W-:Y:S01]  /*0160*/  UMOV UR5, URZ ;  /* 0x0000003f00057c82 */ /* 0x000fe20008000000 */
[----:B------:R-:W-:Y:S01]  /*0170*/  SHF.L.U32 R168, R168, 0x9, RZ ;  /* 0x00000009a8a87819 */ /* 0x000fe200000006ff */
[----:B------:R-:W-:Y:S01]  /*0180*/  IMAD R21, R172, c[0x0][0x284], R21 ;  /* 0x0000a100ac157a24 */ /* 0x000fe200078e0215 */
[----:B------:R-:W-:Y:S01]  /*0190*/  CS2R R120, SRZ ;  /* 0x0000000000787805 */ /* 0x000fe2000001ff00 */
[----:B------:R-:W-:Y:S01]  /*01a0*/  CS2R R122, SRZ ;  /* 0x00000000007a7805 */ /* 0x000fe2000001ff00 */
[----:B------:R-:W-:Y:S01]  /*01b0*/  CS2R R164, SRZ ;  /* 0x0000000000a47805 */ /* 0x000fe2000001ff00 */
        /* <DEDUP_REMOVED lines=9> */
[----:B------:R-:W-:Y:S01]  /*0250*/  IADD3 R15, R168, -0x200, RZ ;  /* 0xfffffe00a80f7810 */ /* 0x000fe20007ffe0ff */
[----:B------:R-:W-:Y:S02]  /*0260*/  IMAD.IADD R5, R5, 0x1, R9 ;  /* 0x0000000105057824 */ /* 0x000fe400078e0209 */
[----:B------:R-:W-:-:S04]  /*0270*/  IMAD R23, R169, c[0x0][0x1b0], RZ ;  /* 0x00006c00a9177a24 */ /* 0x000fc800078e02ff */
[----:B------:R-:W-:Y:S01]  /*0280*/  IMAD R23, R170, c[0x0][0x1b4], R23 ;  /* 0x00006d00aa177a24 */ /* 0x000fe200078e0217 */
[----:B0-----:R-:W-:Y:S01]  /*0290*/  HFMA2.MMA R6, -RZ, RZ, 0, 0 ;  /* 0x00000000ff067435 */ /* 0x001fe200000001ff */
[----:B-1----:R-:W-:-:S04]  /*02a0*/  IMAD.MOV R8, RZ, RZ, -R7 ;  /* 0x000000ffff087224 */ /* 0x002fc800078e0a07 */
[----:B------:R-:W-:Y:S02]  /*02b0*/  IMAD R3, R8, R11, RZ ;  /* 0x0000000b08037224 */ /* 0x000fe400078e02ff */
[----:B------:R-:W-:-:S04]  /*02c0*/  IMAD.WIDE.U32 R8, R170, c[0x0][0x190], RZ ;  /* 0x00006400aa087a25 */ /* 0x000fc800078e00ff */
[----:B------:R-:W-:Y:S01]  /*02d0*/  IMAD.HI.U32 R7, R7, R3, R6 ;  /* 0x0000000307077227 */ /* 0x000fe200078e0006 */
[----:B------:R-:W-:Y:S02]  /*02e0*/  LOP3.LUT R6, R172, c[0x0][0x178], RZ, 0x3c, !PT ;  /* 0x00005e00ac067a12 */ /* 0x000fe400078e3cff */
[----:B------:R-:W-:Y:S02]  /*02f0*/  IADD3 R9, R9, R19, RZ ;  /* 0x0000001309097210 */ /* 0x000fe40007ffe0ff */
[----:B------:R-:W-:Y:S01]  /*0300*/  ISETP.GE.AND P3, PT, R6, RZ, PT ;  /* 0x000000ff0600720c */ /* 0x000fe20003f66270 */
[----:B------:R-:W-:-:S04]  /*0310*/  IMAD.HI.U32 R167, R7, R2, RZ ;  /* 0x0000000207a77227 */ /* 0x000fc800078e00ff */
[----:B------:R-:W-:Y:S02]  /*0320*/  IMAD.MOV R0, RZ, RZ, -R167 ;  /* 0x000000ffff007224 */ /* 0x000fe400078e0aa7 */
[----:B------:R-:W-:Y:S02]  /*0330*/  IMAD R7, R169, c[0x0][0x1d0], RZ ;  /* 0x00007400a9077a24 */ /* 0x000fe400078e02ff */
[----:B------:R-:W-:Y:S02]  /*0340*/  IMAD R0, R11, R0, R2 ;  /* 0x000000000b007224 */ /* 0x000fe400078e0202 */
[----:B------:R-:W-:-:S03]  /*0350*/  IMAD.WIDE.U32 R2, R170, c[0x0][0x1d0], RZ ;  /* 0x00007400aa027a25 */ /* 0x000fc600078e00ff */
[----:B------:R-:W-:Y:S01]  /*0360*/  ISETP.GT.U32.AND P4, PT, R11, R0, PT ;  /* 0x000000000b00720c */ /* 0x000fe20003f84070 */
[----:B------:R-:W-:-:S05]  /*0370*/  IMAD R7, R170, c[0x0][0x1d4], R7 ;  /* 0x00007500aa077a24 */ /* 0x000fca00078e0207 */
[----:B------:R-:W-:Y:S01]  /*0380*/  IADD3 R3, R3, R7, RZ ;  /* 0x0000000703037210 */ /* 0x000fe20007ffe0ff */
[----:B------:R-:W-:-:S04]  /*0390*/  IMAD.WIDE.U32 R6, R170, c[0x0][0x278], RZ ;  /* 0x00009e00aa067a25 */ /* 0x000fc800078e00ff */
[----:B------:R-:W-:Y:S02]  /*03a0*/  IMAD.WIDE.U32 R2, R172, c[0x0][0x1d8], R2 ;  /* 0x00007600ac027a25 */ /* 0x000fe400078e0002 */
[-C--:B------:R-:W-:Y:S02]  /*03b0*/  @!P4 IADD3 R0, R0, -R11.reuse, RZ ;  /* 0x8000000b0000c210 */ /* 0x080fe40007ffe0ff */
[----:B------:R-:W-:Y:S02]  /*03c0*/  @!P4 IADD3 R167, R167, 0x1, RZ ;  /* 0x00000001a7a7c810 */ /* 0x000fe40007ffe0ff */
[----:B------:R-:W-:Y:S01]  /*03d0*/  ISETP.GE.U32.AND P0, PT, R0, R11, PT ;  /* 0x0000000b0000720c */ /* 0x000fe20003f06070 */
[----:B------:R-:W-:Y:S01]  /*03e0*/  IMAD R11, R169, c[0x0][0x278], RZ ;  /* 0x00009e00a90b7a24 */ /* 0x000fe200078e02ff */
[----:B------:R-:W-:Y:S02]  /*03f0*/  ISETP.NE.AND P4, PT, RZ, c[0x0][0x178], PT ;  /* 0x00005e00ff007a0c */ /* 0x000fe40003f85270 */
[----:B------:R-:W-:Y:S01]  /*0400*/  IADD3 R16, P6, R15, R2, RZ ;  /* 0x000000020f107210 */ /* 0x000fe20007fde0ff */
[----:B------:R-:W-:-:S02]  /*0410*/  IMAD R17, R170, c[0x0][0x27c], R11 ;  /* 0x00009f00aa117a24 */ /* 0x000fc400078e020b */
[----:B------:R-:W-:Y:S02]  /*0420*/  IMAD R11, R171, c[0x0][0x1d8], RZ ;  /* 0x00007600ab0b7a24 */ /* 0x000fe400078e02ff */
[----:B------:R-:W-:Y:S01]  /*0430*/  IMAD.IADD R7, R7, 0x1, R17 ;  /* 0x0000000107077824 */ /* 0x000fe200078e0211 */
[----:B------:R-:W-:Y:S01]  /*0440*/  SHF.R.S32.HI R17, RZ, 0x1f, R15 ;  /* 0x0000001fff117819 */ /* 0x000fe2000001140f */
[----:B------:R-:W-:Y:S02]  /*0450*/  IMAD R11, R172, c[0x0][0x1dc], R11 ;  /* 0x00007700ac0b7a24 */ /* 0x000fe400078e020b */
[----:B------:R-:W-:Y:S02]  /*0460*/  @P0 IADD3 R167, R167, 0x1, RZ ;  /* 0x00000001a7a70810 */ /* 0x000fe40007ffe0ff */
[----:B------:R-:W-:Y:S02]  /*0470*/  LEA R14, P0, R16, c[0x0][0x240], 0x1 ;  /* 0x00009000100e7a11 */ /* 0x000fe400078008ff */
[----:B------:R-:W-:Y:S01]  /*0480*/  IADD3.X R19, R17, R3, R11, P6, !PT ;  /* 0x0000000311137210 */ /* 0x000fe200037fe40b */
[----:B------:R-:W-:-:S02]  /*0490*/  IMAD R3, R171, c[0x0][0x1e8], RZ ;  /* 0x00007a00ab037a24 */ /* 0x000fc400078e02ff */
[----:B------:R-:W-:Y:S01]  /*04a0*/  @!P3 IMAD.MOV R167, RZ, RZ, -R167 ;  /* 0x000000ffffa7b224 */ /* 0x000fe200078e0aa7 */
[----:B------:R-:W-:Y:S01]  /*04b0*/  @!P4 LOP3.LUT R167, RZ, c[0x0][0x178], RZ, 0x33, !PT ;  /* 0x00005e00ffa7ca12 */ /* 0x000fe200078e33ff */
[----:B------:R-:W-:Y:S01]  /*04c0*/  IMAD R0, R172, c[0x0][0x1ec], R3 ;  /* 0x00007b00ac007a24 */ /* 0x000fe200078e0203 */
[----:B------:R-:W-:Y:S01]  /*04d0*/  LEA.HI.X R16, R16, c[0x0][0x244], R19, 0x1, P0 ;  /* 0x0000910010107a11 */ /* 0x000fe200000f0c13 */
[----:B------:R-:W-:Y:S01]  /*04e0*/  IMAD.WIDE.U32 R2, R172, c[0x0][0x1e8], R4 ;  /* 0x00007a00ac027a25 */ /* 0x000fe200078e0004 */
[----:B------:R-:W-:-:S03]  /*04f0*/  SHF.R.S32.HI R166, RZ, 0x1f, R167 ;  /* 0x0000001fffa67819 */ /* 0x000fc600000114a7 */
[----:B------:R-:W-:-:S04]  /*0500*/  IMAD.WIDE.U32 R10, R170, c[0x0][0x1b0], RZ ;  /* 0x00006c00aa0a7a25 */ /* 0x000fc800078e00ff */
[----:B------:R-:W-:Y:S01]  /*0510*/  IMAD.WIDE.U32 R4, R172, c[0x0][0x280], R6 ;  /* 0x0000a000ac047a25 */ /* 0x000fe200078e0006 */
[----:B------:R-:W-:Y:S02]  /*0520*/  IADD3 R7, P3, R15, R2, RZ ;  /* 0x000000020f077210 */ /* 0x000fe40007f7e0ff */
[----:B------:R-:W-:Y:S01]  /*0530*/  IADD3 R11, R11, R23, RZ ;  /* 0x000000170b0b7210 */ /* 0x000fe20007ffe0ff */
[C---:B------:R-:W-:Y:S01]  /*0540*/  IMAD R18, R166.reuse, c[0x0][0x1c8], RZ ;  /* 0x00007200a6127a24 */ /* 0x040fe200078e02ff */
[----:B------:R-:W-:Y:S01]  /*0550*/  IADD3.X R2, R17, R3, R0, P3, !PT ;  /* 0x0000000311027210 */ /* 0x000fe20001ffe400 */
[----:B------:R-:W-:Y:S01]  /*0560*/  IMAD R0, R166, c[0x0][0x1a8], RZ ;  /* 0x00006a00a6007a24 */ /* 0x000fe200078e02ff */
[----:B------:R-:W-:Y:S01]  /*0570*/  LEA R6, P0, R7, c[0x0][0x248], 0x1 ;  /* 0x0000920007067a11 */ /* 0x000fe200078008ff */
[----:B------:R-:W-:Y:S01]  /*0580*/  IMAD.WIDE.U32 R8, R167, c[0x0][0x1a8], R8 ;  /* 0x00006a00a7087a25 */ /* 0x000fe200078e0008 */
[----:B------:R-:W-:Y:S02]  /*0590*/  IADD3 R4, P4, R15, R4, RZ ;  /* 0x000000040f047210 */ /* 0x000fe40007f9e0ff */
[----:B------:R-:W-:Y:S01]  /*05a0*/  LEA.HI.X R7, R7, c[0x0][0x24c], R2, 0x1, P0 ;  /* 0x0000930007077a11 */ /* 0x000fe200000f0c02 */
[----:B------:R-:W-:Y:S01]  /*05b0*/  IMAD.WIDE.U32 R10, R167, c[0x0][0x1c8], R10 ;  /* 0x00007200a70a7a25 */ /* 0x000fe200078e000a */
[----:B------:R-:W-:-:S02]  /*05c0*/  ISETP.NE.U32.AND P0, PT, RZ, c[0x0][0x260], PT ;  /* 0x00009800ff007a0c */ /* 0x000fc40003f05070 */
[----:B------:R-:W-:Y:S01]  /*05d0*/  IADD3.X R5, R17, R5, R21, P4, !PT ;  /* 0x0000000511057210 */ /* 0x000fe200027fe415 */
[----:B------:R-:W-:Y:S01]  /*05e0*/  IMAD R19, R167, c[0x0][0x1cc], R18 ;  /* 0x00007300a7137a24 */ /* 0x000fe200078e0212 */
[----:B------:R-:W-:Y:S01]  /*05f0*/  IADD3 R160, P3, R15, R8, RZ ;  /* 0x000000080fa07210 */ /* 0x000fe20007f7e0ff */
[----:B------:R-:W-:Y:S01]  /*0600*/  IMAD R3, R167, c[0x0][0x1ac], R0 ;  /* 0x00006b00a7037a24 */ /* 0x000fe200078e0200 */
[----:B------:R-:W-:Y:S02]  /*0610*/  IADD3 R15, P4, R15, R10, RZ ;  /* 0x0000000a0f0f7210 */ /* 0x000fe40007f9e0ff */
[----:B------:R-:W-:Y:S01]  /*0620*/  IADD3 R158, R11, R19, RZ ;  /* 0x000000130b9e7210 */ /* 0x000fe20007ffe0ff */
[----:B------:R-:W-:Y:S01]  /*0630*/  IMAD.IADD R8, R9, 0x1, R3 ;  /* 0x0000000109087824 */ /* 0x000fe200078e0203 */
[----:B------:R-:W-:Y:S02]  /*0640*/  ISETP.NE.AND.EX P0, PT, RZ, c[0x0][0x264], PT, P0 ;  /* 0x00009900ff007a0c */ /* 0x000fe40003f05300 */
[C---:B------:R-:W-:Y:S01]  /*0650*/  IADD3.X R158, R17.reuse, R158, RZ, P4, !PT ;  /* 0x0000009e119e7210 */ /* 0x040fe200027fe4ff */
[----:B------:R-:W-:Y:S01]  /*0660*/  IMAD.X R3, R17, 0x1, R8, P3 ;  /* 0x0000000111037824 */ /* 0x000fe200018e0608 */
[----:B------:R-:W-:-:S02]  /*0670*/  ISETP.NE.U32.AND P3, PT, RZ, c[0x0][0x328], PT ;  /* 0x0000ca00ff007a0c */ /* 0x000fc40003f65070 */
[----:B------:R-:W-:Y:S02]  /*0680*/  ISETP.NE.U32.AND P4, PT, RZ, c[0x0][0x348], PT ;  /* 0x0000d200ff007a0c */ /* 0x000fe40003f85070 */
[----:B------:R-:W-:Y:S02]  /*0690*/  ISETP.NE.AND.EX P3, PT, RZ, c[0x0][0x32c], PT, P3 ;  /* 0x0000cb00ff007a0c */ /* 0x000fe40003f65330 */
[----:B------:R-:W-:Y:S02]  /*06a0*/  ISETP.NE.AND.EX P4, PT, RZ, c[0x0][0x34c], PT, P4 ;  /* 0x0000d300ff007a0c */ /* 0x000fe40003f85340 */
[----:B------:R-:W-:Y:S01]  /*06b0*/  LEA R2, P6, R4, c[0x0][0x308], 0x1 ;  /* 0x0000c20004027a11 */ /* 0x000fe200078c08ff */
[----:B------:R-:W-:Y:S02]  /*06c0*/  @P0 IMAD R0, R170, c[0x0][0x164], R172 ;  /* 0x00005900aa000a24 */ /* 0x000fe400078e02ac */
[----:B------:R-:W-:Y:S01]  /*06d0*/  @P0 IMAD.MOV.U32 R119, RZ, RZ, 0x8 ;  /* 0x00000008ff770424 */ /* 0x000fe200078e00ff */
[----:B------:R-:W-:Y:S01]  /*06e0*/  LEA.HI.X R4, R4, c[0x0][0x30c], R5, 0x1, P6 ;  /* 0x0000c30004047a11 */ /* 0x000fe200030f0c05 */
[----:B------:R-:W-:Y:S01]  /*06f0*/  @P0 IMAD R0, R0, c[0x0][0x174], RZ ;  /* 0x00005d0000000a24 */ /* 0x000fe200078e02ff */
[----:B------:R-:W-:-:S03]  /*0700*/  LEA R161, P6, R160, c[0x0][0x228], 0x1 ;  /* 0x00008a00a0a17a11 */ /* 0x000fc600078c08ff */
[----:B------:R-:W-:Y:S01]  /*0710*/  @P0 IMAD R0, R0, c[0x0][0x16c], RZ ;  /* 0x00005b0000000a24 */ /* 0x000fe200078e02ff */
[----:B------:R-:W-:Y:S02]  /*0720*/  LEA.HI.X R160, R160, c[0x0][0x22c], R3, 0x1, P6 ;  /* 0x00008b00a0a07a11 */ /* 0x000fe400030f0c03 */
[C---:B------:R-:W-:Y:S01]  /*0730*/  LEA R159, P6, R15.reuse, c[0x0][0x230], 0x1 ;  /* 0x00008c000f9f7a11 */ /* 0x040fe200078c08ff */
[----:B------:R-:W-:Y:S02]  /*0740*/  @P0 IMAD.WIDE R118, R0, R119, c[0x0][0x260] ;  /* 0x0000980000760625 */ /* 0x000fe400078e0277 */
[----:B------:R-:W-:Y:S01]  /*0750*/  @!P0 CS2R R118, SRZ ;  /* 0x0000000000768805 */ /* 0x000fe2000001ff00 */
        /* <DEDUP_REMOVED lines=10> */
[----:B------:R-:W-:Y:S01]  /*0800*/  CS2R R164, SRZ ;  /* 0x0000000000a47805 */ /* 0x000fe2000001ff00 */
[----:B------:R-:W-:Y:S01]  /*0810*/  IMAD.MOV.U32 R157, RZ, RZ, RZ ;  /* 0x000000ffff9d7224 */ /* 0x000fe200078e00ff */
[----:B------:R-:W2:Y:S05]  /*0820*/  S2R R162, SR_LANEID ;  /* 0x0000000000a27919 */ /* 0x000eaa0000000000 */
[----:B------:R4:W1:Y:S08]  /*0830*/  R2UR UR23, R16 ;  /* 0x00000000101773c2 */ /* 0x00087000000e0000 */
[----:B------:R4:W0:Y:S01]  /*0840*/  R2UR UR20, R6 ;  /* 0x00000000061473c2 */ /* 0x00082200000e0000 */
[----:B---3--:R-:W-:-:S07]  /*0850*/  SHF.L.U32 R156, R163, 0x4, RZ ;  /* 0x00000004a39c7819 */ /* 0x008fce00000006ff */
[----:B------:R4:W3:Y:S01]  /*0860*/  R2UR UR21, R7 ;  /* 0x00000000071573c2 */ /* 0x0008e200000e0000 */
[----:B------:R-:W-:-:S07]  /*0870*/  LOP3.LUT R156, R156, 0xfffffe00, RZ, 0xc0, !PT ;  /* 0xfffffe009c9c7812 */ /* 0x000fce00078ec0ff */
[----:B------:R4:W0:Y:S08]  /*0880*/  R2UR UR18, R2 ;  /* 0x00000000021273c2 */ /* 0x00083000000e0000 */
[----:B-12---:R4:W0:Y:S02]  /*0890*/  R2UR UR19, R4 ;  /* 0x00000000041373c2 */ /* 0x00682400000e0000 */
.L_x_5536:
[----:B------:R-:W-:Y:S01]  /*08a0*/  IADD3 R155, -R157, c[0x0][0x174], RZ ;  /* 0x00005d009d9b7a10 */ /* 0x000fe20007ffe1ff */
[----:B------:R-:W-:Y:S01]  /*08b0*/  BAR.SYNC.DEFER_BLOCKING 0x0 ;  /* 0x0000000000007b1d */ /* 0x000fe20000010000 */
[----:B------:R-:W-:Y:S01]  /*08c0*/  LOP3.LUT R124, R156, 0x1f, R163, 0xf8, !PT ;  /* 0x0000001f9c7c7812 */ /* 0x000fe200078ef8a3 */
[----:B---3--:R-:W-:Y:S01]  /*08d0*/  IMAD.U32 R3, RZ, RZ, UR23 ;  /* 0x00000017ff037e24 */ /* 0x008fe2000f8e00ff */
[----:B0---4-:R-:W-:-:S02]  /*08e0*/  MOV R2, UR22 ;  /* 0x0000001600027c02 */ /* 0x011fc40008000f00 */
[----:B------:R-:W-:Y:S01]  /*08f0*/  PRMT R0, RZ, 0x7610, R0 ;  /* 0x00007610ff007816 */ /* 0x000fe20000000000 */
[----:B------:R-:W0:Y:S01]  /*0900*/  R2UR UR10, R155 ;  /* 0x000000009b0a73c2 */ /* 0x000e2200000e0000 */
[----:B------:R-:W-:Y:S01]  /*0910*/  ULDC UR11, c[0x0][0x168] ;  /* 0x00005a00000b7ab9 */ /* 0x000fe20000000800 */
[C---:B------:R-:W-:Y:S01]  /*0920*/  IMAD.WIDE R2, R124.reuse, 0x2, R2 ;  /* 0x000000027c027825 */ /* 0x040fe200078e0202 */
[C---:B------:R-:W-:Y:S02]  /*0930*/  LOP3.LUT R154, R124.reuse, 0x20, RZ, 0xfc, !PT ;  /* 0x000000207c9a7812 */ /* 0x040fe400078efcff */
[C---:B------:R-:W-:Y:S02]  /*0940*/  LOP3.LUT R153, R124.reuse, 0x40, RZ, 0xfc, !PT ;  /* 0x000000407c997812 */ /* 0x040fe400078efcff */
        /* <DEDUP_REMOVED lines=43> */
[----:B------:R-:W-:Y:S02]  /*0c00*/  LOP3.LUT R141, R124, 0x1c0, RZ, 0xfc, !PT ;  /* 0x000001c07c8d7812 */ /* 0x000fe400078efcff */
        /* <DEDUP_REMOVED lines=19> */
[C---:B------:R-:W-:Y:S02]  /*0d40*/  IADD3 R23, R162.reuse, 0x40, RZ ;  /* 0x00000040a2177810 */ /* 0x040fe40007ffe0ff */
[C---:B------:R-:W-:Y:S02]  /*0d50*/  IADD3 R25, R162.reuse, 0x60, RZ ;  /* 0x00000060a2197810 */ /* 0x040fe40007ffe0ff */
[-C--:B------:R-:W-:Y:S02]  /*0d60*/  LEA.HI.SX32 R21, R21, R162.reuse, 0x1b ;  /* 0x000000a215157211 */ /* 0x080fe400078fdaff */
[C---:B------:R-:W-:Y:S02]  /*0d70*/  LEA.HI.SX32 R139, R162.reuse, R162, 0x1b ;  /* 0x000000a2a28b7211 */ /* 0x040fe400078fdaff */
[C---:B------:R-:W-:Y:S02]  /*0d80*/  IADD3 R27, R162.reuse, 0x80, RZ ;  /* 0x00000080a21b7810 */ /* 0x040fe40007ffe0ff */
[----:B------:R-:W-:-:S02]  /*0d90*/  IADD3 R29, R162, 0xa0, RZ ;  /* 0x000000a0a21d7810 */ /* 0x000fc40007ffe0ff */
[-C--:B------:R-:W-:Y:S02]  /*0da0*/  LEA.HI.SX32 R23, R23, R162.reuse, 0x1b ;  /* 0x000000a217177211 */ /* 0x080fe400078fdaff */
[-C--:B------:R-:W-:Y:S02]  /*0db0*/  LEA.HI.SX32 R25, R25, R162.reuse, 0x1b ;  /* 0x000000a219197211 */ /* 0x080fe400078fdaff */
[----:B0-----:R-:W-:Y:S01]  /*0dc0*/  IADD3 R3, R162, 0xc0, RZ ;  /* 0x000000c0a2037810 */ /* 0x001fe20007ffe0ff */
[----:B------:R-:W-:Y:S01]  /*0dd0*/  IMAD.SHL.U32 R138, R21, 0x2, RZ ;  /* 0x00000002158a7824 */ /* 0x000fe200078e00ff */
[----:B------:R-:W-:Y:S02]  /*0de0*/  SHF.L.U32 R139, R139, 0x1, RZ ;  /* 0x000000018b8b7819 */ /* 0x000fe400000006ff */
[-C--:B------:R-:W-:Y:S02]  /*0df0*/  LEA.HI.SX32 R27, R27, R162.reuse, 0x1b ;  /* 0x000000a21b1b7211 */ /* 0x080fe400078fdaff */
[----:B------:R-:W-:-:S02]  /*0e00*/  LEA.HI.SX32 R29, R29, R162, 0x1b ;  /* 0x000000a21d1d7211 */ /* 0x000fc400078fdaff */
[C---:B------:R-:W-:Y:S01]  /*0e10*/  IADD3 R21, R162.reuse, 0xe0, RZ ;  /* 0x000000e0a2157810 */ /* 0x040fe20007ffe0ff */
[----:B------:R-:W-:Y:S01]  /*0e20*/  IMAD.SHL.U32 R136, R25, 0x2, RZ ;  /* 0x0000000219887824 */ /* 0x000fe200078e00ff */
[----:B------:R-:W-:Y:S02]  /*0e30*/  SHF.L.U32 R137, R23, 0x1, RZ ;  /* 0x0000000117897819 */ /* 0x000fe400000006ff */
[----:B------:R-:W-:Y:S01]  /*0e40*/  LEA.HI.SX32 R3, R3, R162, 0x1b ;  /* 0x000000a203037211 */ /* 0x000fe200078fdaff */
[----:B------:R-:W-:Y:S01]  /*0e50*/  IMAD.SHL.U32 R116, R29, 0x2, RZ ;  /* 0x000000021d747824 */ /* 0x000fe200078e00ff */
[----:B------:R-:W-:Y:S02]  /*0e60*/  SHF.L.U32 R117, R27, 0x1, RZ ;  /* 0x000000011b757819 */ /* 0x000fe400000006ff */
[C---:B------:R-:W-:Y:S02]  /*0e70*/  IADD3 R23, R162.reuse, 0x100, RZ ;  /* 0x00000100a2177810 */ /* 0x040fe40007ffe0ff */
[----:B------:R-:W-:-:S02]  /*0e80*/  IADD3 R25, R162, 0x120, RZ ;  /* 0x00000120a2197810 */ /* 0x000fc40007ffe0ff */
[-C--:B------:R-:W-:Y:S02]  /*0e90*/  LEA.HI.SX32 R21, R21, R162.reuse, 0x1b ;  /* 0x000000a215157211 */ /* 0x080fe400078fdaff */
[----:B------:R-:W-:Y:S02]  /*0ea0*/  SHF.L.U32 R115, R3, 0x1, RZ ;  /* 0x0000000103737819 */ /* 0x000fe400000006ff */
[C---:B------:R-:W-:Y:S02]  /*0eb0*/  IADD3 R27, R162.reuse, 0x140, RZ ;  /* 0x00000140a21b7810 */ /* 0x040fe40007ffe0ff */
[----:B------:R-:W-:Y:S01]  /*0ec0*/  IADD3 R3, R162, 0x160, RZ ;  /* 0x00000160a2037810 */ /* 0x000fe20007ffe0ff */
[----:B------:R-:W-:Y:S01]  /*0ed0*/  IMAD.SHL.U32 R114, R21, 0x2, RZ ;  /* 0x0000000215727824 */ /* 0x000fe200078e00ff */
[-C--:B------:R-:W-:Y:S02]  /*0ee0*/  LEA.HI.SX32 R23, R23, R162.reuse, 0x1b ;  /* 0x000000a217177211 */ /* 0x080fe400078fdaff */
[----:B------:R-:W-:-:S02]  /*0ef0*/  LEA.HI.SX32 R25, R25, R162, 0x1b ;  /* 0x000000a219197211 */ /* 0x000fc400078fdaff */
[-C--:B------:R-:W-:Y:S02]  /*0f00*/  LEA.HI.SX32 R27, R27, R162.reuse, 0x1b ;  /* 0x000000a21b1b7211 */ /* 0x080fe400078fdaff */
[----:B------:R-:W-:Y:S02]  /*0f10*/  IADD3 R21, R162, 0x1e0, RZ ;  /* 0x000001e0a2157810 */ /* 0x000fe40007ffe0ff */
[-C--:B------:R-:W-:Y:S01]  /*0f20*/  LEA.HI.SX32 R3, R3, R162.reuse, 0x1b ;  /* 0x000000a203037211 */ /* 0x080fe200078fdaff */
[----:B------:R-:W-:Y:S01]  /*0f30*/  IMAD.SHL.U32 R112, R25, 0x2, RZ ;  /* 0x0000000219707824 */ /* 0x000fe200078e00ff */
[----:B------:R-:W-:Y:S02]  /*0f40*/  SHF.L.U32 R113, R23, 0x1, RZ ;  /* 0x0000000117717819 */ /* 0x000fe400000006ff */
[----:B------:R-:W-:Y:S01]  /*0f50*/  SHF.L.U32 R111, R27, 0x1, RZ ;  /* 0x000000011b6f7819 */ /* 0x000fe200000006ff */
[----:B------:R-:W-:Y:S01]  /*0f60*/  IMAD.SHL.U32 R110, R3, 0x2, RZ ;  /* 0x00000002036e7824 */ /* 0x000fe200078e00ff */
[----:B------:R-:W-:-:S05]  /*0f70*/  LEA.HI.SX32 R21, R21, R162, 0x1b ;  /* 0x000000a215157211 */ /* 0x000fca00078fdaff */
        /* <DEDUP_REMOVED lines=13> */
[----:B-----5:R-:W-:Y:S04]  /*1050*/  STS.U16 [R137+0x80], R4 ;  /* 0x0000800489007388 */ /* 0x020fe80000000400 */
[----:B-1-3--:R1:W-:Y:S01]  /*1060*/  STS.U16 [R136+0xc0], R7 ;  /* 0x0000c00788007388 */ /* 0x00a3e20000000400 */
[----:B0-----:R-:W-:-:S03]  /*1070*/  IADD3 R5, R162, 0x180, RZ ;  /* 0x00000180a2057810 */ /* 0x001fc60007ffe0ff */
[----:B------:R-:W-:Y:S01]  /*1080*/  STS.U16 [R117+0x100], R6 ;  /* 0x0001000675007388 */ /* 0x000fe20000000400 */
[----:B------:R-:W-:-:S03]  /*1090*/  SHF.L.U32 R0, R162, 0x4, RZ ;  /* 0x00000004a2007819 */ /* 0x000fc600000006ff */
[----:B------:R0:W-:Y:S01]  /*10a0*/  STS.U16 [R116+0x140], R9 ;  /* 0x0001400974007388 */ /* 0x0001e20000000400 */
[C---:B-1----:R-:W-:Y:S02]  /*10b0*/  IADD3 R7, R162.reuse, 0x1a0, RZ ;  /* 0x000001a0a2077810 */ /* 0x042fe40007ffe0ff */
[-C--:B------:R-:W-:Y:S02]  /*10c0*/  LEA.HI.SX32 R5, R5, R162.reuse, 0x1b ;  /* 0x000000a205057211 */ /* 0x080fe400078fdaff */
[----:B------:R-:W-:Y:S02]  /*10d0*/  LEA.HI.SX32 R7, R7, R162, 0x1b ;  /* 0x000000a207077211 */ /* 0x000fe400078fdaff */
[----:B0-----:R-:W-:-:S03]  /*10e0*/  IADD3 R9, R162, 0x1c0, RZ ;  /* 0x000001c0a2097810 */ /* 0x001fc60007ffe0ff */
[----:B------:R-:W-:Y:S01]  /*10f0*/  IMAD.SHL.U32 R108, R7, 0x2, RZ ;  /* 0x00000002076c7824 */ /* 0x000fe200078e00ff */
[----:B------:R-:W-:Y:S02]  /*1100*/  SHF.L.U32 R109, R5, 0x1, RZ ;  /* 0x00000001056d7819 */ /* 0x000fe400000006ff */
[----:B------:R-:W-:Y:S01]  /*1110*/  LEA.HI.SX32 R9, R9, R162, 0x1b ;  /* 0x000000a209097211 */ /* 0x000fe200078fdaff */
[----:B------:R0:W-:Y:S01]  /*1120*/  STS.U16 [R115+0x180], R8 ;  /* 0x0001800873007388 */ /* 0x0001e20000000400 */
[----:B------:R-:W-:-:S03]  /*1130*/  LEA.HI.SX32 R0, R0, R0, 0x1b ;  /* 0x0000000000007211 */ /* 0x000fc600078fdaff */
[----:B------:R-:W-:Y:S01]  /*1140*/  STS.U16 [R114+0x1c0], R11 ;  /* 0x0001c00b72007388 */ /* 0x000fe20000000400 */
[----:B------:R-:W-:-:S03]  /*1150*/  SHF.L.U32 R107, R9, 0x1, RZ ;  /* 0x00000001096b7819 */ /* 0x000fc600000006ff */
[----:B------:R1:W-:Y:S01]  /*1160*/  STS.U16 [R113+0x200], R10 ;  /* 0x0002000a71007388 */ /* 0x0003e20000000400 */
[----:B------:R-:W-:-:S03]  /*1170*/  IMAD.SHL.U32 R105, R0, 0x2, RZ ;  /* 0x0000000200697824 */ /* 0x000fc600078e00ff */
[----:B------:R-:W-:Y:S04]  /*1180*/  STS.U16 [R112+0x240], R13 ;  /* 0x0002400d70007388 */ /* 0x000fe80000000400 */
[----:B------:R2:W-:Y:S04]  /*1190*/  STS.U16 [R111+0x280], R12 ;  /* 0x0002800c6f007388 */ /* 0x0005e80000000400 */
[----:B------:R-:W-:Y:S04]  /*11a0*/  STS.U16 [R110+0x2c0], R15 ;  /* 0x0002c00f6e007388 */ /* 0x000fe80000000400 */
        /* <DEDUP_REMOVED lines=49> */
[----:B------:R-:W-:Y:S02]  /*14c0*/  PRMT R13, RZ, 0x7610, R13 ;  /* 0x00007610ff0d7816 */ /* 0x000fe4000000000d */
[----:B---3--:R-:W-:Y:S02]  /*14d0*/  PRMT R14, RZ, 0x7610, R14 ;  /* 0x00007610ff0e7816 */ /* 0x008fe4000000000e */
[----:B------:R-:W-:Y:S02]  /*14e0*/  PRMT R15, RZ, 0x7610, R15 ;  /* 0x00007610ff0f7816 */ /* 0x000fe4000000000f */
[----:B------:R-:W-:Y:S01]  /*14f0*/  PRMT R0, RZ, 0x7610, R0 ;  /* 0x00007610ff007816 */ /* 0x000fe20000000000 */
[----:B------:R0:W3:Y:S01]  /*1500*/  @!P0 LDG.E.U16 R13, [R2.64+0x240] ;  /* 0x00024010020d8981 */ /* 0x0000e2000c1e1500 */
[----:B----4-:R-:W-:-:S02]  /*1510*/  PRMT R17, RZ, 0x7610, R17 ;  /* 0x00007610ff117816 */ /* 0x010fc40000000011 */
[----:B-----5:R-:W-:Y:S01]  /*1520*/  PRMT R16, RZ, 0x7610, R16 ;  /* 0x00007610ff107816 */ /* 0x020fe20000000010 */
[----:B------:R0:W4:Y:S01]  /*1530*/  @!P4 LDG.E.U16 R14, [R2.64+0x280] ;  /* 0x00028010020ec981 */ /* 0x000122000c1e1500 */
        /* <DEDUP_REMOVED lines=233> */
.L_x_5493:
[----:B------:R-:W-:Y:S01]  /*23d0*/  IADD3 R23, R155, -0x1, RZ ;  /* 0xffffffff9b177810 */ /* 0x000fe20007ffe0ff */
[----:B------:R-:W-:Y:S01]  /*23e0*/  CS2R R24, SRZ ;  /* 0x0000000000187805 */ /* 0x000fe2000001ff00 */
[----:B------:R-:W-:Y:S01]  /*23f0*/  IMAD.MOV.U32 R40, RZ, RZ, RZ ;  /* 0x000000ffff287224 */ /* 0x000fe200078e00ff */
[----:B------:R-:W-:Y:S01]  /*2400*/  CS2R R38, SRZ ;  /* 0x0000000000267805 */ /* 0x000fe2000001ff00 */
        /* <DEDUP_REMOVED lines=11> */
.L_x_5531:
[----:B------:R-:W-:Y:S01]  /*24c0*/  SHF.R.S32.HI R242, RZ, 0x1f, R24 ;  /* 0x0000001ffff27819 */ /* 0x000fe20000011418 */
[----:B------:R-:W-:Y:S01]  /*24d0*/  ULDC UR11, c[0x0][0x168] ;  /* 0x00005a00000b7ab9 */ /* 0x000fe20000000800 */
[--C-:B------:R-:W-:Y:S01]  /*24e0*/  SHF.R.S32.HI R125, RZ, 0x1f, R124.reuse ;  /* 0x0000001fff7d7819 */ /* 0x100fe2000001147c */
[----:B------:R-:W-:Y:S01]  /*24f0*/  UIADD3 UR11, -UR10, UR11, URZ ;  /* 0x0000000b0a0b7290 */ /* 0x000fe2000fffe13f */
[----:B------:R-:W-:Y:S01]  /*2500*/  LOP3.LUT R154, R124, 0x20, RZ, 0xfc, !PT ;  /* 0x000000207c9a7812 */ /* 0x000fe200078efcff */
[----:B------:R-:W-:Y:S01]  /*2510*/  IMAD R3, R242, c[0x0][0x1a0], RZ ;  /* 0x00006800f2037a24 */ /* 0x000fe200078e02ff */
[C---:B------:R-:W-:Y:S02]  /*2520*/  LOP3.LUT R153, R124.reuse, 0x40, RZ, 0xfc, !PT ;  /* 0x000000407c997812 */ /* 0x040fe400078efcff */
[----:B------:R-:W-:Y:S01]  /*2530*/  LOP3.LUT R152, R124, 0x60, RZ, 0xfc, !PT ;  /* 0x000000607c987812 */ /* 0x000fe200078efcff */
[----:B------:R-:W-:Y:S01]  /*2540*/  IMAD R5, R24, c[0x0][0x1a4], R3 ;  /* 0x0000690018057a24 */ /* 0x000fe200078e0203 */
[----:B------:R-:W-:Y:S01]  /*2550*/  ISETP.GE.AND P2, PT, R124, UR11, PT ;  /* 0x0000000b7c007c0c */ /* 0x000fe2000bf46270 */
[----:B------:R-:W-:Y:S01]  /*2560*/  IMAD.WIDE.U32 R2, R24, c[0x0][0x1a0], R124 ;  /* 0x0000680018027a25 */ /* 0x000fe200078e007c */
[----:B------:R-:W-:-:S02]  /*2570*/  ISETP.GE.AND P1, PT, R154, UR11, PT ;  /* 0x0000000b9a007c0c */ /* 0x000fc4000bf26270 */
[----:B------:R-:W-:Y:S02]  /*2580*/  PRMT R0, RZ, 0x7610, R0 ;  /* 0x00007610ff007816 */ /* 0x000fe40000000000 */
[----:B------:R-:W-:Y:S02]  /*2590*/  IADD3 R3, R3, R5, RZ ;  /* 0x0000000503037210 */ /* 0x000fe40007ffe0ff */
[----:B------:R-:W-:Y:S02]  /*25a0*/  LEA R6, P0, R2, R161, 0x1 ;  /* 0x000000a102067211 */ /* 0x000fe400078008ff */
[----:B------:R-:W-:Y:S02]  /*25b0*/  LOP3.LUT R151, R124, 0x80, RZ, 0xfc, !PT ;  /* 0x000000807c977812 */ /* 0x000fe400078efcff */
[----:B------:R-:W-:Y:S02]  /*25c0*/  LEA.HI.X R7, R2, R160, R3, 0x1, P0 ;  /* 0x000000a002077211 */ /* 0x000fe400000f0c03 */
[----:B------:R-:W-:-:S02]  /*25d0*/  PRMT R9, RZ, 0x7610, R9 ;  /* 0x00007610ff097816 */ /* 0x000fc40000000009 */
[C---:B------:R-:W-:Y:S01]  /*25e0*/  LOP3.LUT R150, R124.reuse, 0xa0, RZ, 0xfc, !PT ;  /* 0x000000a07c967812 */ /* 0x040fe200078efcff */
[----:B0-2---:R0:W2:Y:S01]  /*25f0*/  @!P2 LDG.E.U16 R0, [R6.64] ;  /* 0x000000100600a981 */ /* 0x0050a2000c1e1500 */
[C---:B------:R-:W-:Y:S02]  /*2600*/  LOP3.LUT R149, R124.reuse, 0xc0, RZ, 0xfc, !PT ;  /* 0x000000c07c957812 */ /* 0x040fe400078efcff */
[----:B------:R-:W-:Y:S01]  /*2610*/  ISETP.GE.AND P0, PT, R153, UR11, PT ;  /* 0x0000000b99007c0c */ /* 0x000fe2000bf06270 */
[----:B------:R0:W3:Y:S01]  /*2620*/  @!P1 LDG.E.U16 R9, [R6.64+0x40] ;  /* 0x0000401006099981 */ /* 0x0000e2000c1e1500 */
[----:B------:R-:W-:Y:S02]  /*2630*/  LOP3.LUT R148, R124, 0xe0, RZ, 0xfc, !PT ;  /* 0x000000e07c947812 */ /* 0x000fe400078efcff */
[----:B------:R-:W-:Y:S02]  /*2640*/  ISETP.GE.AND P4, PT, R152, UR11, PT ;  /* 0x0000000b98007c0c */ /* 0x000fe4000bf86270 */
        /* <DEDUP_REMOVED lines=10> */
[----:B----4-:R0:W4:Y:S01]  /*26f0*/  @!P0 LDG.E.U16 R8, [R6.64+0x80] ;  /* 0x0000801006088981 */ /* 0x010122000c1e1500 */
        /* <DEDUP_REMOVED lines=12> */
[----:B------:R-:W-:-:S02]  /*27c0*/  ISETP.GE.AND P0, PT, R146, UR11, PT ;  /* 0x0000000b92007c0c */ /* 0x000fc4000bf06270 */
[C---:B------:R-:W-:Y:S01]  /*27d0*/  LOP3.LUT R141, R124.reuse, 0x1c0, RZ, 0xfc, !PT ;  /* 0x000001c07c8d7812 */ /* 0x040fe200078efcff */
[----:B------:R0:W4:Y:S01]  /*27e0*/  @!P2 LDG.E.U16 R15, [R6.64+0x1c0] ;  /* 0x0001c010060fa981 */ /* 0x000122000c1e1500 */
[----:B------:R-:W-:Y:S02]  /*27f0*/  ISETP.GE.AND P4, PT, R145, UR11, PT ;  /* 0x0000000b91007c0c */ /* 0x000fe4000bf86270 */
[----:B------:R-:W-:Y:S01]  /*2800*/  LOP3.LUT R140, R124, 0x1e0, RZ, 0xfc, !PT ;  /* 0x000001e07c8c7812 */ /* 0x000fe200078efcff */
[----:B------:R0:W4:Y:S01]  /*2810*/  @!P1 LDG.E.U16 R14, [R6.64+0x200] ;  /* 0x00020010060e9981 */ /* 0x000122000c1e1500 */
        /* <DEDUP_REMOVED lines=32> */
[C---:B------:R-:W-:Y:S01]  /*2a20*/  LEA R2, P0, R4.reuse, R159, 0x1 ;  /* 0x0000009f04027211 */ /* 0x040fe200078008ff */
[----:B------:R-:W-:Y:S02]  /*2a30*/  IMAD.IADD R3, R5, 0x1, R131 ;  /* 0x0000000105037824 */ /* 0x000fe400078e0283 */
[----:B------:R-:W4:Y:S03]  /*2a40*/  LDG.E R126, [R6.64] ;  /* 0x00000010067e7981 */ /* 0x000f26000c1e1900 */
[----:B------:R-:W-:Y:S02]  /*2a50*/  LEA.HI.X R3, R4, R158, R3, 0x1, P0 ;  /* 0x0000009e04037211 */ /* 0x000fe400000f0c03 */
        /* <DEDUP_REMOVED lines=18> */
[----:B-1----:R1:W-:Y:S01]  /*2b80*/  STS.U16 [R113+0x200], R14 ;  /* 0x0002000e71007388 */ /* 0x0023e20000000400 */
[----:B0-----:R-:W-:-:S03]  /*2b90*/  PRMT R12, RZ, 0x7610, R12 ;  /* 0x00007610ff0c7816 */ /* 0x001fc6000000000c */
        /* <DEDUP_REMOVED lines=8> */
[----:B------:R2:W4:Y:S01]  /*2c20*/  @!P0 LDG.E.U16 R12, [R2.64] ;  /* 0x00000010020c8981 */ /* 0x000522000c1e1500 */
[----:B------:R-:W-:Y:S02]  /*2c30*/  ISETP.GE.AND P0, PT, R154, UR11, PT ;  /* 0x0000000b9a007c0c */ /* 0x000fe4000bf06270 */
[----:B------:R-:W-:Y:S01]  /*2c40*/  PRMT R11, RZ, 0x7610, R11 ;  /* 0x00007610ff0b7816 */ /* 0x000fe2000000000b */
[----:B------:R-:W-:Y:S01]  /*2c50*/  LDS.U16 R178, [R105+0x1c] ;  /* 0x00001c0069b27984 */ /* 0x000fe20000000400 */
[----:B-1----:R-:W-:Y:S02]  /*2c60*/  PRMT R14, RZ, 0x7610, R14 ;  /* 0x00007610ff0e7816 */ /* 0x002fe4000000000e */
[----:B------:R-:W-:Y:S01]  /*2c70*/  PRMT R13, RZ, 0x7610, R13 ;  /* 0x00007610ff0d7816 */ /* 0x000fe2000000000d */
[----:B------:R-:W1:Y:S01]  /*2c80*/  LDS.U16 R10, [R105+0x2] ;  /* 0x00000200690a7984 */ /* 0x000e620000000400 */
[----:B0-----:R-:W-:Y:S02]  /*2c90*/  PRMT R16, RZ, 0x7610, R16 ;  /* 0x00007610ff107816 */ /* 0x001fe40000000010 */
        /* <DEDUP_REMOVED lines=11> */
[----:B--2---:R-:W-:Y:S01]  /*2d50*/  PRMT R18, RZ, 0x7610, R18 ;  /* 0x00007610ff127816 */ /* 0x004fe20000000012 */
[----:B------:R-:W2:Y:S01]  /*2d60*/  R2UR UR9, R126 ;  /* 0x000000007e0973c2 */ /* 0x000ea200000e0000 */
[----:B------:R-:W-:Y:S01]  /*2d70*/  PRMT R17, RZ, 0x7610, R17 ;  /* 0x00007610ff117816 */ /* 0x000fe20000000011 */
[----:B------:R-:W0:Y:S01]  /*2d80*/  LDS.U16 R9, [R105] ;  /* 0x0000000069097984 */ /* 0x000e220000000400 */
[----:B---3--:R-:W-:Y:S02]  /*2d90*/  PRMT R20, RZ, 0x7610, R20 ;  /* 0x00007610ff147816 */ /* 0x008fe40000000014 */
[----:B------:R-:W-:Y:S01]  /*2da0*/  PRMT R19, RZ, 0x7610, R19 ;  /* 0x00007610ff137816 */ /* 0x000fe20000000013 */
        /* <DEDUP_REMOVED lines=10> */
[----:B------:R-:W-:Y:S01]  /*2e50*/  PRMT R21, RZ, 0x7610, R21 ;  /* 0x00007610ff157816 */ /* 0x000fe20000000015 */
[----:B------:R0:W3:Y:S04]  /*2e60*/  @!P1 LDG.E.U16 R128, [R2.64+0x300] ;  /* 0x0003001002809981 */ /* 0x0000e8000c1e1500 */
[----:B------:R0:W3:Y:S04]  /*2e70*/  @!P2 LDG.E.U16 R129, [R2.64+0x340] ;  /* 0x000340100281a981 */ /* 0x0000e8000c1e1500 */
[----:B------:R0:W3:Y:S04]  /*2e80*/  @!P0 LDG.E.U16 R21, [R2.64+0x2c0] ;  /* 0x0002c01002158981 */ /* 0x0000e8000c1e1500 */
[----:B------:R0:W3:Y:S04]  /*2e90*/  @!P3 LDG.E.U16 R130, [R2.64+0x380] ;  /* 0x000380100282b981 */ /* 0x0000e8000c1e1500 */
[----:B------:R0:W3:Y:S01]  /*2ea0*/  @!P4 LDG.E.U16 R131, [R2.64+0x3c0] ;  /* 0x0003c0100283c981 */ /* 0x0000e2000c1e1500 */
[----:B------:R-:W-:-:S02]  /*2eb0*/  IADD3 R113, R162, 0x20, RZ ;  /* 0x00000020a2717810 */ /* 0x000fc40007ffe0ff */
[C---:B------:R-:W-:Y:S01]  /*2ec0*/  IADD3 R111, R162.reuse, 0x40, RZ ;  /* 0x00000040a26f7810 */ /* 0x040fe20007ffe0ff */
[----:B------:R-:W-:Y:S01]  /*2ed0*/  LDS.U16 R7, [R105+0x6] ;  /* 0x0000060069077984 */ /* 0x000fe20000000400 */
[C---:B------:R-:W-:Y:S02]  /*2ee0*/  IADD3 R109, R162.reuse, 0x60, RZ ;  /* 0x00000060a26d7810 */ /* 0x040fe40007ffe0ff */
[CC--:B------:R-:W-:Y:S01]  /*2ef0*/  LEA.HI.SX32 R139, R162.reuse, R162.reuse, 0x1b ;  /* 0x000000a2a28b7211 */ /* 0x0c0fe200078fdaff */
[----:B------:R-:W1:Y:S01]  /*2f00*/  LDS.U16 R8, [R105+0x4] ;  /* 0x0000040069087984 */ /* 0x000e620000000400 */
[C---:B0-----:R-:W-:Y:S02]  /*2f10*/  IADD3 R3, R162.reuse, 0xa0, RZ ;  /* 0x000000a0a2037810 */ /* 0x041fe40007ffe0ff */
[----:B------:R-:W-:Y:S01]  /*2f20*/  IADD3 R107, R162, 0x80, RZ ;  /* 0x00000080a26b7810 */ /* 0x000fe20007ffe0ff */
[----:B------:R-:W-:Y:S01]  /*2f30*/  LDS.U16 R5, [R105+0xa] ;  /* 0x00000a0069057984 */ /* 0x000fe20000000400 */
[----:B------:R-:W-:-:S02]  /*2f40*/  LEA.HI.SX32 R113, R113, R162, 0x1b ;  /* 0x000000a271717211 */ /* 0x000fc400078fdaff */
[-C--:B------:R-:W-:Y:S01]  /*2f50*/  LEA.HI.SX32 R111, R111, R162.reuse, 0x1b ;  /* 0x000000a26f6f7211 */ /* 0x080fe200078fdaff */
[----:B------:R-:W0:Y:S01]  /*2f60*/  LDS.U16 R6, [R105+0x8] ;  /* 0x0000080069067984 */ /* 0x000e220000000400 */
[-C--:B------:R-:W-:Y:S02]  /*2f70*/  LEA.HI.SX32 R109, R109, R162.reuse, 0x1b ;  /* 0x000000a26d6d7211 */ /* 0x080fe400078fdaff */
[----:B------:R-:W-:Y:S01]  /*2f80*/  LEA.HI.SX32 R3, R3, R162, 0x1b ;  /* 0x000000a203037211 */ /* 0x000fe200078fdaff */
[----:B------:R-:W-:Y:S01]  /*2f90*/  LDS.U16 R127, [R105+0xe] ;  /* 0x00000e00697f7984 */ /* 0x000fe20000000400 */
[----:B--2---:R-:W-:-:S03]  /*2fa0*/  MOV R220, UR9 ;  /* 0x0000000900dc7c02 */ /* 0x004fc60008000f00 */
[----:B------:R-:W2:Y:S01]  /*2fb0*/  LDS.U16 R4, [R105+0xc] ;  /* 0x00000c0069047984 */ /* 0x000ea20000000400 */
[----:B------:R-:W-:-:S03]  /*2fc0*/  SHF.L.U32 R139, R139, 0x1, RZ ;  /* 0x000000018b8b7819 */ /* 0x000fc600000006ff */
[----:B------:R-:W-:Y:S01]  /*2fd0*/  LDS.U16 R0, [R105+0x12] ;  /* 0x0000120069007984 */ /* 0x000fe20000000400 */
[----:B------:R-:W-:-:S03]  /*2fe0*/  LEA.HI.SX32 R107, R107, R162, 0x1b ;  /* 0x000000a26b6b7211 */ /* 0x000fc600078fdaff */
[----:B------:R-:W-:Y:S01]  /*2ff0*/  LDS.U16 R126, [R105+0x10] ;  /* 0x00001000697e7984 */ /* 0x000fe20000000400 */
[----:B------:R-:W-:-:S03]  /*3000*/  IMAD.SHL.U32 R138, R113, 0x2, RZ ;  /* 0x00000002718a7824 */ /* 0x000fc600078e00ff */
[----:B------:R-:W-:Y:S04]  /*3010*/  LDS.U16 R226, [R105+0x16] ;  /* 0x0000160069e27984 */ /* 0x000fe80000000400 */
[----:B------:R-:W-:Y:S04]  /*3020*/  LDS.U16 R229, [R105+0x14] ;  /* 0x0000140069e57984 */ /* 0x000fe80000000400 */
[----:B------:R-:W-:Y:S04]  /*3030*/  LDS.U16 R181, [R105+0x1a] ;  /* 0x00001a0069b57984 */ /* 0x000fe80000000400 */
[----:B------:R-:W-:Y:S04]  /*3040*/  LDS.U16 R185, [R105+0x18] ;  /* 0x0000180069b97984 */ /* 0x000fe80000000400 */
[----:B------:R0:W-:Y:S01]  /*3050*/  LDS.U16 R175, [R105+0x1e] ;  /* 0x00001e0069af7984 */ /* 0x0001e20000000400 */
[----:B------:R-:W-:Y:S01]  /*3060*/  SHF.L.U32 R137, R111, 0x1, RZ ;  /* 0x000000016f897819 */ /* 0x000fe200000006ff */
[----:B------:R-:W-:Y:S01]  /*3070*/  IMAD.SHL.U32 R136, R109, 0x2, RZ ;  /* 0x000000026d887824 */ /* 0x000fe200078e00ff */
[C---:B------:R-:W-:Y:S01]  /*3080*/  IADD3 R111, R162.reuse, 0xc0, RZ ;  /* 0x000000c0a26f7810 */ /* 0x040fe20007ffe0ff */
[----:B------:R-:W-:Y:S01]  /*3090*/  IMAD.SHL.U32 R116, R3, 0x2, RZ ;  /* 0x0000000203747824 */ /* 0x000fe200078e00ff */
[----:B0-----:R-:W-:Y:S01]  /*30a0*/  IADD3 R105, R162, 0x120, RZ ;  /* 0x00000120a2697810 */ /* 0x001fe20007ffe0ff */
[----:B------:R-:W-:Y:S01]  /*30b0*/  FMUL.FTZ R220, R220, 1.4426950216293334961 ;  /* 0x3fb8aa3bdcdc7820 */ /* 0x000fe20000410000 */
[----:B------:R-:W-:-:S02]  /*30c0*/  SHF.L.U32 R117, R107, 0x1, RZ ;  /* 0x000000016b757819 */ /* 0x000fc400000006ff */
[-C--:B------:R-:W-:Y:S02]  /*30d0*/  LEA.HI.SX32 R105, R105, R162.reuse, 0x1b ;  /* 0x000000a269697211 */ /* 0x080fe400078fdaff */
[C---:B------:R-:W-:Y:S02]  /*30e0*/  IADD3 R3, R162.reuse, 0x140, RZ ;  /* 0x00000140a2037810 */ /* 0x040fe40007ffe0ff */
[C---:B------:R-:W-:Y:S02]  /*30f0*/  IADD3 R109, R162.reuse, 0xe0, RZ ;  /* 0x000000e0a26d7810 */ /* 0x040fe40007ffe0ff */
[----:B------:R-:W-:Y:S01]  /*3100*/  IADD3 R107, R162, 0x100, RZ ;  /* 0x00000100a26b7810 */ /* 0x000fe20007ffe0ff */
[----:B------:R-:W-:Y:S01]  /*3110*/  IMAD.SHL.U32 R112, R105, 0x2, RZ ;  /* 0x0000000269707824 */ /* 0x000fe200078e00ff */
[----:B------:R-:W-:Y:S01]  /*3120*/  LEA.HI.SX32 R111, R111, R162, 0x1b ;  /* 0x000000a26f6f7211 */ /* 0x000fe200078fdaff */
[----:B------:R-:W-:Y:S01]  /*3130*/  FMUL.FTZ R211, R71, R220 ;  /* 0x000000dc47d37220 */ /* 0x000fe20000410000 */
[----:B------:R-:W-:-:S02]  /*3140*/  ISETP.NE.AND P1, PT, R163, RZ, PT ;  /* 0x000000ffa300720c */ /* 0x000fc40003f25270 */
[-C--:B------:R-:W-:Y:S02]  /*3150*/  LEA.HI.SX32 R3, R3, R162.reuse, 0x1b ;  /* 0x000000a203037211 */ /* 0x080fe400078fdaff */
[-C--:B------:R-:W-:Y:S02]  /*3160*/  LEA.HI.SX32 R109, R109, R162.reuse, 0x1b ;  /* 0x000000a26d6d7211 */ /* 0x080fe400078fdaff */
[C---:B------:R-:W-:Y:S02]  /*3170*/  IADD3 R105, R162.reuse, 0x160, RZ ;  /* 0x00000160a2697810 */ /* 0x040fe40007ffe0ff */
[-C--:B------:R-:W-:Y:S02]  /*3180*/  LEA.HI.SX32 R107, R107, R162.reuse, 0x1b ;  /* 0x000000a26b6b7211 */ /* 0x080fe400078fdaff */
[----:B------:R-:W-:Y:S02]  /*3190*/  SHF.L.U32 R115, R111, 0x1, RZ ;  /* 0x000000016f737819 */ /* 0x000fe400000006ff */
[----:B------:R-:W-:Y:S01]  /*31a0*/  SHF.L.U32 R111, R3, 0x1, RZ ;  /* 0x00000001036f7819 */ /* 0x000fe200000006ff */
[----:B------:R-:W-:Y:S01]  /*31b0*/  IMAD.SHL.U32 R114, R109, 0x2, RZ ;  /* 0x000000026d727824 */ /* 0x000fe200078e00ff */
[----:B------:R-:W-:Y:S01]  /*31c0*/  IADD3 R3, R162, 0x1e0, RZ ;  /* 0x000001e0a2037810 */ /* 0x000fe20007ffe0ff */
[----:B------:R-:W0:Y:S01]  /*31d0*/  MUFU.EX2 R211, R211 ;  /* 0x000000d300d37308 */ /* 0x000e220000000800 */
[----:B------:R-:W-:-:S02]  /*31e0*/  LEA.HI.SX32 R105, R105, R162, 0x1b ;  /* 0x000000a269697211 */ /* 0x000fc400078fdaff */
[----:B------:R-:W-:Y:S02]  /*31f0*/  SHF.L.U32 R113, R107, 0x1, RZ ;  /* 0x000000016b717819 */ /* 0x000fe400000006ff */
[----:B------:R-:W-:Y:S01]  /*3200*/  LEA.HI.SX32 R3, R3, R162, 0x1b ;  /* 0x000000a203037211 */ /* 0x000fe200078fdaff */
[----:B------:R-:W-:Y:S02]  /*3210*/  IMAD.SHL.U32 R110, R105, 0x2, RZ ;  /* 0x00000002696e7824 */ /* 0x000fe400078e00ff */
[----:B------:R-:W-:Y:S01]  /*3220*/  IMAD R2, R23, 0x100, R24 ;  /* 0x0000010017027824 */ /* 0x000fe200078e0218 */
[----:B------:R-:W-:Y:S01]  /*3230*/  @P1 IADD3 R2, R163, 0x200, RZ ;  /* 0x00000200a3021810 */ /* 0x000fe20007ffe0ff */
[----:B------:R-:W-:Y:S01]  /*3240*/  IMAD.SHL.U32 R106, R3, 0x2, RZ ;  /* 0x00000002036a7824 */ /* 0x000fe200078e00ff */
[----:B------:R-:W-:-:S04]  /*3250*/  LOP3.LUT P0, RZ, R163, 0x1f, RZ, 0xc0, !PT ;  /* 0x0000001fa3ff7812 */ /* 0x000fc8000780c0ff */
[----:B------:R-:W-:Y:S01]  /*3260*/  ISETP.LT.OR P2, PT, R155, 0x2, P0 ;  /* 0x000000029b00780c */ /* 0x000fe20000741670 */
[-C--:B------:R-:W-:Y:S02]  /*3270*/  FMUL.FTZ R182, R72, R220.reuse ;  /* 0x000000dc48b67220 */ /* 0x080fe40000410000 */
[-C--:B------:R-:W-:Y:S02]  /*3280*/  FMUL.FTZ R183, R69, R220.reuse ;  /* 0x000000dc45b77220 */ /* 0x080fe40000410000 */
[-C--:B------:R-:W-:Y:S02]  /*3290*/  FMUL.FTZ R202, R70, R220.reuse ;  /* 0x000000dc46ca7220 */ /* 0x080fe40000410000 */
[----:B------:R-:W0:Y:S01]  /*32a0*/  MUFU.EX2 R182, R182 ;  /* 0x000000b600b67308 */ /* 0x000e220000000800 */
[----:B------:R-:W-:Y:S01]  /*32b0*/  HFMA2.MMA R231, -RZ, RZ, 0, 0 ;  /* 0x00000000ffe77435 */ /* 0x000fe200000001ff */
[----:B------:R-:W-:-:S04]  /*32c0*/  FMUL.FTZ R205, R67, R220 ;  /* 0x000000dc43cd7220 */ /* 0x000fc80000410000 */
[----:B------:R-:W-:Y:S02]  /*32d0*/  @!P2 IADD3 R3, R155, -0x2, RZ ;  /* 0xfffffffe9b03a810 */ /* 0x000fe40007ffe0ff */
[----:B------:R-:W0:Y:S01]  /*32e0*/  MUFU.EX2 R183, R183 ;  /* 0x000000b700b77308 */ /* 0x000e220000000800 */
[----:B-1----:R-:W-:Y:S02]  /*32f0*/  HADD2.F32 R10, -RZ, R10.H0_H0 ;  /* 0x2000000aff0a7230 */ /* 0x002fe40000004100 */
[----:B------:R-:W-:Y:S01]  /*3300*/  @!P2 IMAD R3, R3, c[0x0][0x16c], R24 ;  /* 0x00005b000303aa24 */ /* 0x000fe200078e0218 */
[----:B------:R-:W-:Y:S01]  /*3310*/  HADD2.F32 R9, -RZ, R9.H0_H0 ;  /* 0x20000009ff097230 */ /* 0x000fe20000004100 */
[----:B------:R-:W-:-:S03]  /*3320*/  FMUL.FTZ R179, R68, R220 ;  /* 0x000000dc44b37220 */ /* 0x000fc60000410000 */
[----:B------:R-:W1:Y:S01]  /*3330*/  MUFU.EX2 R202, R202 ;  /* 0x000000ca00ca7308 */ /* 0x000e620000000800 */
[----:B------:R-:W-:Y:S01]  /*3340*/  HADD2.F32 R8, -RZ, R8.H0_H0 ;  /* 0x20000008ff087230 */ /* 0x000fe20000004100 */
[----:B------:R-:W-:Y:S01]  /*3350*/  FMUL.FTZ R210, R65, R220 ;  /* 0x000000dc41d27220 */ /* 0x000fe20000410000 */
[----:B------:R-:W-:-:S05]  /*3360*/  HADD2.F32 R7, -RZ, R7.H0_H0 ;  /* 0x20000007ff077230 */ /* 0x000fca0000004100 */
[----:B------:R-:W0:Y:S01]  /*3370*/  MUFU.EX2 R205, R205 ;  /* 0x000000cd00cd7308 */ /* 0x000e220000000800 */
[----:B------:R-:W-:Y:S01]  /*3380*/  FMUL.FTZ R177, R66, R220 ;  /* 0x000000dc42b17220 */ /* 0x000fe20000410000 */
[----:B------:R-:W-:-:S06]  /*3390*/  HADD2.F32 R6, -RZ, R6.H0_H0 ;  /* 0x20000006ff067230 */ /* 0x000fcc0000004100 */
[----:B------:R-:W0:Y:S01]  /*33a0*/  MUFU.EX2 R179, R179 ;  /* 0x000000b300b37308 */ /* 0x000e220000000800 */
[----:B------:R-:W-:Y:S01]  /*33b0*/  FMUL.FTZ R217, R63, R220 ;  /* 0x000000dc3fd97220 */ /* 0x000fe20000410000 */
[----:B------:R-:W-:-:S06]  /*33c0*/  HADD2.F32 R5, -RZ, R5.H0_H0 ;  /* 0x20000005ff057230 */ /* 0x000fcc0000004100 */
[----:B------:R-:W0:Y:S01]  /*33d0*/  MUFU.EX2 R210, R210 ;  /* 0x000000d200d27308 */ /* 0x000e220000000800 */
[----:B------:R-:W-:Y:S01]  /*33e0*/  FMUL.FTZ R174, R64, R220 ;  /* 0x000000dc40ae7220 */ /* 0x000fe20000410000 */
[----:B--2---:R-:W-:-:S06]  /*33f0*/  HADD2.F32 R4, -RZ, R4.H0_H0 ;  /* 0x20000004ff047230 */ /* 0x004fcc0000004100 */
[----:B------:R-:W2:Y:S01]  /*3400*/  MUFU.EX2 R177, R177 ;  /* 0x000000b100b17308 */ /* 0x000ea20000000800 */
[----:B------:R-:W-:Y:S01]  /*3410*/  FMUL.FTZ R173, R61, R220 ;  /* 0x000000dc3dad7220 */ /* 0x000fe20000410000 */
[----:B----4-:R-:W-:Y:S04]  /*3420*/  STS.U16 [R139+0x420], R12 ;  /* 0x0004200c8b007388 */ /* 0x010fe80000000400 */
[----:B------:R4:W-:Y:S04]  /*3430*/  STS.U16 [R138+0x460], R11 ;  /* 0x0004600b8a007388 */ /* 0x0009e80000000400 */
[----:B------:R-:W-:Y:S04]  /*3440*/  STS.U16 [R137+0x4a0], R14 ;  /* 0x0004a00e89007388 */ /* 0x000fe80000000400 */
[----:B------:R0:W-:Y:S01]  /*3450*/  STS.U16 [R136+0x4e0], R13 ;  /* 0x0004e00d88007388 */ /* 0x0001e20000000400 */
[----:B----4-:R-:W-:-:S03]  /*3460*/  IADD3 R11, R162, 0x1c0, RZ ;  /* 0x000001c0a20b7810 */ /* 0x010fc60007ffe0ff */
[----:B------:R-:W-:Y:S01]  /*3470*/  STS.U16 [R117+0x520], R16 ;  /* 0x0005201075007388 */ /* 0x000fe20000000400 */
[----:B------:R-:W-:-:S03]  /*3480*/  LEA.HI.SX32 R11, R11, R162, 0x1b ;  /* 0x000000a20b0b7211 */ /* 0x000fc600078fdaff */
[----:B------:R4:W-:Y:S01]  /*3490*/  STS.U16 [R116+0x560], R15 ;  /* 0x0005600f74007388 */ /* 0x0009e20000000400 */
[C---:B0-----:R-:W-:Y:S02]  /*34a0*/  IADD3 R13, R162.reuse, 0x1a0, RZ ;  /* 0x000001a0a20d7810 */ /* 0x041fe40007ffe0ff */
[----:B------:R-:W-:Y:S02]  /*34b0*/  SHF.L.U32 R107, R11, 0x1, RZ ;  /* 0x000000010b6b7819 */ /* 0x000fe400000006ff */
[-C--:B------:R-:W-:Y:S02]  /*34c0*/  LEA.HI.SX32 R13, R13, R162.reuse, 0x1b ;  /* 0x000000a20d0d7211 */ /* 0x080fe400078fdaff */
[C---:B----4-:R-:W-:Y:S02]  /*34d0*/  IADD3 R15, R162.reuse, 0x180, RZ ;  /* 0x00000180a20f7810 */ /* 0x050fe40007ffe0ff */
[----:B------:R-:W-:Y:S02]  /*34e0*/  SHF.L.U32 R11, R162, 0x4, RZ ;  /* 0x00000004a20b7819 */ /* 0x000fe400000006ff */
[----:B------:R-:W-:Y:S01]  /*34f0*/  LEA.HI.SX32 R15, R15, R162, 0x1b ;  /* 0x000000a20f0f7211 */ /* 0x000fe200078fdaff */
[----:B---3--:R-:W-:Y:S01]  /*3500*/  STS.U16 [R115+0x5a0], R18 ;  /* 0x0005a01273007388 */ /* 0x008fe20000000400 */
[----:B------:R-:W-:Y:S01]  /*3510*/  IMAD.SHL.U32 R108, R13, 0x2, RZ ;  /* 0x000000020d6c7824 */ /* 0x000fe200078e00ff */
[----:B------:R-:W-:-:S02]  /*3520*/  LEA.HI.SX32 R11, R11, R11, 0x1b ;  /* 0x0000000b0b0b7211 */ /* 0x000fc400078fdaff */
[----:B------:R-:W-:Y:S01]  /*3530*/  STS.U16 [R114+0x5e0], R17 ;  /* 0x0005e01172007388 */ /* 0x000fe20000000400 */
[----:B------:R-:W-:-:S03]  /*3540*/  SHF.L.U32 R109, R15, 0x1, RZ ;  /* 0x000000010f6d7819 */ /* 0x000fc600000006ff */
[----:B------:R-:W-:Y:S01]  /*3550*/  STS.U16 [R113+0x620], R20 ;  /* 0x0006201471007388 */ /* 0x000fe20000000400 */
[----:B------:R-:W-:-:S03]  /*3560*/  SHF.L.U32 R105, R11, 0x1, RZ ;  /* 0x000000010b697819 */ /* 0x000fc600000006ff */
[----:B------:R-:W-:Y:S01]  /*3570*/  STS.U16 [R112+0x660], R19 ;  /* 0x0006601370007388 */ /* 0x000fe20000000400 */
[----:B------:R-:W-:-:S03]  /*3580*/  IMAD.SHL.U32 R12, R2, 0x4, RZ ;  /* 0x00000004020c7824 */ /* 0x000fc600078e00ff */
[----:B------:R0:W-:Y:S04]  /*3590*/  STS.U16 [R111+0x6a0], R22 ;  /* 0x0006a0166f007388 */ /* 0x0001e80000000400 */
[----:B------:R3:W-:Y:S04]  /*35a0*/  STS.U16 [R110+0x6e0], R21 ;  /* 0x0006e0156e007388 */ /* 0x0007e80000000400 */
[----:B------:R-:W-:Y:S04]  /*35b0*/  STS.U16 [R109+0x720], R128 ;  /* 0x000720806d007388 */ /* 0x000fe80000000400 */
[----:B------:R-:W-:Y:S04]  /*35c0*/  STS.U16 [R108+0x760], R129 ;  /* 0x000760816c007388 */ /* 0x000fe80000000400 */
[----:B------:R4:W-:Y:S04]  /*35d0*/  STS.U16 [R107+0x7a0], R130 ;  /* 0x0007a0826b007388 */ /* 0x0009e80000000400 */
[----:B------:R0:W-:Y:S01]  /*35e0*/  STS.U16 [R106+0x7e0], R131 ;  /* 0x0007e0836a007388 */ /* 0x0001e20000000400 */
        /* <DEDUP_REMOVED lines=14> */
[----:B------:R-:W1:Y:S04]  /*36d0*/  LDS.U16 R212, [R105+0x438] ;  /* 0x0004380069d47984 */ /* 0x000e680000000400 */
[----:B------:R-:W1:Y:S04]  /*36e0*/  LDS.U16 R213, [R105+0x43e] ;  /* 0x00043e0069d57984 */ /* 0x000e680000000400 */
[----:B------:R-:W1:Y:S04]  /*36f0*/  LDS.U16 R214, [R105+0x43c] ;  /* 0x00043c0069d67984 */ /* 0x000e680000000400 */
[----:B------:R1:W-:Y:S01]  /*3700*/  STS [R12+0x1af8], R211 ;  /* 0x001af8d30c007388 */ /* 0x0003e20000000800 */
[----:B0-----:R-:W-:-:S02]  /*3710*/  HADD2.F32 R22, -RZ, R104.H0_H0 ;  /* 0x20000068ff167230 */ /* 0x001fc40000004100 */
[----:B---3--:R-:W-:Y:S02]  /*3720*/  HADD2.F32 R21, -RZ, R103.H0_H0 ;  /* 0x20000067ff157230 */ /* 0x008fe40000004100 */
[----:B------:R-:W-:Y:S01]  /*3730*/  HADD2.F32 R20, -RZ, R102.H0_H0 ;  /* 0x20000066ff147230 */ /* 0x000fe20000004100 */
[----:B------:R-:W-:Y:S02]  /*3740*/  FMUL.FTZ R184, R71, R22 ;  /* 0x0000001647b87220 */ /* 0x000fe40000410000 */
[----:B------:R-:W-:Y:S01]  /*3750*/  FMUL.FTZ R197, R72, R21 ;  /* 0x0000001548c57220 */ /* 0x000fe20000410000 */
[----:B------:R-:W-:Y:S01]  /*3760*/  HADD2.F32 R19, -RZ, R101.H0_H0 ;  /* 0x20000065ff137230 */ /* 0x000fe20000004100 */
[----:B------:R-:W-:Y:S01]  /*3770*/  @!P2 IMAD.WIDE R2, R3, 0x8, R118 ;  /* 0x000000080302a825 */ /* 0x000fe200078e0276 */
[----:B------:R-:W-:Y:S03]  /*3780*/  BAR.SYNC.DEFER_BLOCKING 0x0 ;  /* 0x0000000000007b1d */ /* 0x000fe60000010000 */
[----:B------:R-:W-:-:S02]  /*3790*/  FMUL.FTZ R187, R69, R20 ;  /* 0x0000001445bb7220 */ /* 0x000fc40000410000 */
[----:B------:R-:W-:Y:S02]  /*37a0*/  FMUL.FTZ R233, R10, R197 ;  /* 0x000000c50ae97220 */ /* 0x000fe40000410000 */
[----:B------:R-:W-:Y:S01]  /*37b0*/  FMUL.FTZ R238, R9, R184 ;  /* 0x000000b809ee7220 */ /* 0x000fe20000410000 */
[----:B------:R-:W-:Y:S01]  /*37c0*/  HADD2.F32 R18, -RZ, R100.H0_H0 ;  /* 0x20000064ff127230 */ /* 0x000fe20000004100 */
[----:B----4-:R-:W-:Y:S02]  /*37d0*/  FMUL.FTZ R130, R211, R182 ;  /* 0x000000b6d3827220 */ /* 0x010fe40000410000 */
[----:B------:R-:W-:Y:S02]  /*37e0*/  FMUL.FTZ R188, R70, R19 ;  /* 0x0000001346bc7220 */ /* 0x000fe40000410000 */
[----:B------:R-:W-:Y:S01]  /*37f0*/  FMUL.FTZ R230, R8, R187 ;  /* 0x000000bb08e67220 */ /* 0x000fe20000410000 */
[----:B------:R-:W-:Y:S01]  /*3800*/  HADD2.F32 R17, -RZ, R99.H0_H0 ;  /* 0x20000063ff117230 */ /* 0x000fe20000004100 */
[----:B------:R-:W-:-:S02]  /*3810*/  FMUL.FTZ R189, R67, R18 ;  /* 0x0000001243bd7220 */ /* 0x000fc40000410000 */
[----:B------:R-:W-:Y:S01]  /*3820*/  FMUL.FTZ R227, R7, R188 ;  /* 0x000000bc07e37220 */ /* 0x000fe20000410000 */
[----:B------:R0:W5:Y:S01]  /*3830*/  @!P2 LDG.E R231, [R2.64+0x4] ;  /* 0x0000041002e7a981 */ /* 0x000162000c1e1900 */
[----:B------:R-:W-:Y:S01]  /*3840*/  ISETP.NE.AND P2, PT, R163, 0x1f, PT ;  /* 0x0000001fa300780c */ /* 0x000fe20003f45270 */
[----:B------:R-:W-:Y:S01]  /*3850*/  HADD2.F32 R16, -RZ, R98.H0_H0 ;  /* 0x20000062ff107230 */ /* 0x000fe20000004100 */
[----:B0-----:R-:W-:Y:S02]  /*3860*/  FFMA.FTZ R2, R182, R238, R233 ;  /* 0x000000eeb6027223 */ /* 0x001fe400000100e9 */
[C---:B------:R-:W-:Y:S02]  /*3870*/  FMUL.FTZ R3, R183.reuse, R130 ;  /* 0x00000082b7037220 */ /* 0x040fe40000410000 */
[----:B------:R-:W-:Y:S02]  /*3880*/  FFMA.FTZ R2, R183, R2, R230 ;  /* 0x00000002b7027223 */ /* 0x000fe400000100e6 */
[----:B-1----:R-:W-:-:S02]  /*3890*/  FMUL.FTZ R130, R202, R3 ;  /* 0x00000003ca827220 */ /* 0x002fc40000410000 */
[----:B------:R-:W-:Y:S02]  /*38a0*/  FMUL.FTZ R190, R68, R17 ;  /* 0x0000001144be7220 */ /* 0x000fe40000410000 */
[----:B------:R-:W-:Y:S02]  /*38b0*/  FMUL.FTZ R232, R6, R189 ;  /* 0x000000bd06e87220 */ /* 0x000fe40000410000 */
[----:B------:R-:W-:Y:S01]  /*38c0*/  FFMA.FTZ R2, R202, R2, R227 ;  /* 0x00000002ca027223 */ /* 0x000fe200000100e3 */
[----:B------:R-:W0:Y:S01]  /*38d0*/  MUFU.EX2 R217, R217 ;  /* 0x000000d900d97308 */ /* 0x000e220000000800 */
[----:B------:R-:W-:Y:S01]  /*38e0*/  HADD2.F32 R15, -RZ, R97.H0_H0 ;  /* 0x20000061ff0f7230 */ /* 0x000fe20000004100 */
[----:B------:R-:W-:Y:S02]  /*38f0*/  FMUL.FTZ R130, R205, R130 ;  /* 0x00000082cd827220 */ /* 0x000fe40000410000 */
[----:B------:R-:W-:Y:S02]  /*3900*/  FMUL.FTZ R191, R65, R16 ;  /* 0x0000001041bf7220 */ /* 0x000fe40000410000 */
[----:B------:R-:W-:-:S02]  /*3910*/  FMUL.FTZ R134, R5, R190 ;  /* 0x000000be05867220 */ /* 0x000fc40000410000 */
[----:B------:R-:W-:Y:S01]  /*3920*/  FFMA.FTZ R2, R205, R2, R232 ;  /* 0x00000002cd027223 */ /* 0x000fe200000100e8 */
[----:B------:R-:W1:Y:S01]  /*3930*/  MUFU.EX2 R174, R174 ;  /* 0x000000ae00ae7308 */ /* 0x000e620000000800 */
[----:B------:R-:W-:Y:S01]  /*3940*/  HADD2.F32 R14, -RZ, R96.H0_H0 ;  /* 0x20000060ff0e7230 */ /* 0x000fe20000004100 */
[C---:B------:R-:W-:Y:S01]  /*3950*/  FMUL.FTZ R131, R179.reuse, R130 ;  /* 0x00000082b3837220 */ /* 0x040fe20000410000 */
[----:B------:R-:W-:Y:S01]  /*3960*/  HADD2.F32 R3, -RZ, R127.H0_H0 ;  /* 0x2000007fff037230 */ /* 0x000fe20000004100 */
[----:B------:R-:W-:Y:S01]  /*3970*/  FMUL.FTZ R192, R66, R15 ;  /* 0x0000000f42c07220 */ /* 0x000fe20000410000 */
[----:B------:R-:W-:Y:S01]  /*3980*/  HADD2.F32 R237, -RZ, R212.H0_H0 ;  /* 0x200000d4ffed7230 */ /* 0x000fe20000004100 */
[----:B------:R-:W-:Y:S01]  /*3990*/  FMUL.FTZ R135, R4, R191 ;  /* 0x000000bf04877220 */ /* 0x000fe20000410000 */
[----:B------:R3:W4:Y:S01]  /*39a0*/  @P2 LDS R212, [R163.X4+0x22fc] ;  /* 0x0022fc00a3d42984 */ /* 0x0007220000004800 */
[----:B------:R-:W-:Y:S02]  /*39b0*/  FFMA.FTZ R127, R179, R2, R134 ;  /* 0x00000002b37f7223 */ /* 0x000fe40000010086 */
[----:B------:R-:W-:Y:S01]  /*39c0*/  FMUL.FTZ R228, R62, R220 ;  /* 0x000000dc3ee47220 */ /* 0x000fe20000410000 */
[----:B------:R-:W0:Y:S01]  /*39d0*/  MUFU.EX2 R173, R173 ;  /* 0x000000ad00ad7308 */ /* 0x000e220000000800 */
[----:B------:R-:W-:Y:S01]  /*39e0*/  HADD2.F32 R13, -RZ, R95.H0_H0 ;  /* 0x2000005fff0d7230 */ /* 0x000fe20000004100 */
[----:B------:R-:W-:Y:S01]  /*39f0*/  FMUL.FTZ R130, R210, R131 ;  /* 0x00000083d2827220 */ /* 0x000fe20000410000 */
[----:B------:R-:W-:Y:S01]  /*3a00*/  HADD2.F32 R2, -RZ, R126.H0_H0 ;  /* 0x2000007eff027230 */ /* 0x000fe20000004100 */
[----:B------:R-:W-:-:S02]  /*3a10*/  FMUL.FTZ R193, R63, R14 ;  /* 0x0000000e3fc17220 */ /* 0x000fc40000410000 */
[----:B------:R-:W-:Y:S02]  /*3a20*/  FMUL.FTZ R132, R3, R192 ;  /* 0x000000c003847220 */ /* 0x000fe40000410000 */
[----:B------:R-:W-:Y:S02]  /*3a30*/  FFMA.FTZ R127, R210, R127, R135 ;  /* 0x0000007fd27f7223 */ /* 0x000fe40000010087 */
[----:B------:R-:W-:Y:S01]  /*3a40*/  FMUL.FTZ R133, R59, R220 ;  /* 0x000000dc3b857220 */ /* 0x000fe20000410000 */
[----:B------:R-:W-:Y:S01]  /*3a50*/  HADD2.F32 R12, -RZ, R94.H0_H0 ;  /* 0x2000005eff0c7230 */ /* 0x000fe20000004100 */
[----:B------:R-:W1:Y:S01]  /*3a60*/  MUFU.EX2 R228, R228 ;  /* 0x000000e400e47308 */ /* 0x000e620000000800 */
[----:B--2---:R-:W-:Y:S01]  /*3a70*/  FMUL.FTZ R130, R177, R130 ;  /* 0x00000082b1827220 */ /* 0x004fe20000410000 */
[----:B------:R-:W-:Y:S01]  /*3a80*/  HADD2.F32 R0, -RZ, R0.H0_H0 ;  /* 0x20000000ff007230 */ /* 0x000fe20000004100 */
[----:B------:R-:W-:Y:S02]  /*3a90*/  FMUL.FTZ R195, R64, R13 ;  /* 0x0000000d40c37220 */ /* 0x000fe40000410000 */
[----:B------:R-:W-:-:S02]  /*3aa0*/  FMUL.FTZ R216, R2, R193 ;  /* 0x000000c102d87220 */ /* 0x000fc40000410000 */
[----:B------:R-:W-:Y:S02]  /*3ab0*/  FFMA.FTZ R127, R177, R127, R132 ;  /* 0x0000007fb17f7223 */ /* 0x000fe40000010084 */
[----:B------:R-:W-:Y:S01]  /*3ac0*/  FMUL.FTZ R236, R60, R220 ;  /* 0x000000dc3cec7220 */ /* 0x000fe20000410000 */
[----:B------:R-:W-:Y:S01]  /*3ad0*/  HADD2.F32 R11, -RZ, R93.H0_H0 ;  /* 0x2000005dff0b7230 */ /* 0x000fe20000004100 */
[----:B------:R-:W2:Y:S01]  /*3ae0*/  MUFU.EX2 R133, R133 ;  /* 0x0000008500857308 */ /* 0x000ea20000000800 */
[----:B0-----:R-:W-:Y:S01]  /*3af0*/  FMUL.FTZ R131, R217, R130 ;  /* 0x00000082d9837220 */ /* 0x001fe20000410000 */
[----:B------:R-:W-:Y:S01]  /*3b00*/  HADD2.F32 R229, -RZ, R229.H0_H0 ;  /* 0x200000e5ffe57230 */ /* 0x000fe20000004100 */
[----:B------:R-:W-:Y:S02]  /*3b10*/  FMUL.FTZ R196, R61, R12 ;  /* 0x0000000c3dc47220 */ /* 0x000fe40000410000 */
[----:B------:R-:W-:Y:S02]  /*3b20*/  FMUL.FTZ R241, R0, R195 ;  /* 0x000000c300f17220 */ /* 0x000fe40000410000 */
[----:B------:R-:W-:-:S02]  /*3b30*/  FFMA.FTZ R127, R217, R127, R216 ;  /* 0x0000007fd97f7223 */ /* 0x000fc400000100d8 */
[----:B------:R-:W-:Y:S01]  /*3b40*/  FMUL.FTZ R239, R57, R220 ;  /* 0x000000dc39ef7220 */ /* 0x000fe20000410000 */
[----:B------:R-:W-:Y:S01]  /*3b50*/  HADD2.F32 R194, -RZ, R92.H0_H0 ;  /* 0x2000005cffc27230 */ /* 0x000fe20000004100 */
[----:B------:R-:W0:Y:S01]  /*3b60*/  MUFU.EX2 R236, R236 ;  /* 0x000000ec00ec7308 */ /* 0x000e220000000800 */
[----:B-1----:R-:W-:Y:S01]  /*3b70*/  FMUL.FTZ R126, R174, R131 ;  /* 0x00000083ae7e7220 */ /* 0x002fe20000410000 */
[----:B------:R-:W-:Y:S01]  /*3b80*/  HADD2.F32 R226, -RZ, R226.H0_H0 ;  /* 0x200000e2ffe27230 */ /* 0x000fe20000004100 */
[----:B------:R-:W-:Y:S02]  /*3b90*/  FMUL.FTZ R225, R62, R11 ;  /* 0x0000000b3ee17220 */ /* 0x000fe40000410000 */
[----:B------:R-:W-:Y:S02]  /*3ba0*/  FMUL.FTZ R234, R229, R196 ;  /* 0x000000c4e5ea7220 */ /* 0x000fe40000410000 */
        /* <DEDUP_REMOVED lines=9> */
[----:B------:R-:W-:Y:S01]  /*3c40*/  HADD2.F32 R206, -RZ, R90.H0_H0 ;  /* 0x2000005affce7230 */ /* 0x000fe20000004100 */
[----:B------:R-:W-:Y:S01]  /*3c50*/  FMUL.FTZ R126, R228, R131 ;  /* 0x00000083e47e7220 */ /* 0x000fe20000410000 */
[----:B------:R-:W-:Y:S01]  /*3c60*/  HADD2.F32 R181, -RZ, R181.H0_H0 ;  /* 0x200000b5ffb57230 */ /* 0x000fe20000004100 */
[----:B------:R-:W-:Y:S01]  /*3c70*/  FMUL.FTZ R204, R60, R201 ;  /* 0x000000c93ccc7220 */ /* 0x000fe20000410000 */
[----:B------:R-:W1:Y:S01]  /*3c80*/  MUFU.EX2 R220, R220 ;  /* 0x000000dc00dc7308 */ /* 0x000e620000000800 */
[----:B------:R-:W-:Y:S02]  /*3c90*/  FMUL.FTZ R224, R185, R186 ;  /* 0x000000bab9e07220 */ /* 0x000fe40000410000 */
[----:B------:R-:W-:Y:S01]  /*3ca0*/  FFMA.FTZ R127, R228, R127, R235 ;  /* 0x0000007fe47f7223 */ /* 0x000fe200000100eb */
[----:B------:R-:W-:Y:S01]  /*3cb0*/  HADD2.F32 R178, -RZ, R178.H0_H0 ;  /* 0x200000b2ffb27230 */ /* 0x000fe20000004100 */
[----:B--2---:R-:W-:-:S02]  /*3cc0*/  FMUL.FTZ R221, R133, R126 ;  /* 0x0000007e85dd7220 */ /* 0x004fc40000410000 */
[----:B------:R-:W-:Y:S02]  /*3cd0*/  FFMA.FTZ R127, R133, R127, R224 ;  /* 0x0000007f857f7223 */ /* 0x000fe400000100e0 */
[----:B------:R-:W-:Y:S02]  /*3ce0*/  FMUL.FTZ R131, R181, R204 ;  /* 0x000000ccb5837220 */ /* 0x000fe40000410000 */
[----:B------:R-:W-:Y:S01]  /*3cf0*/  FMUL.FTZ R215, R57, R206 ;  /* 0x000000ce39d77220 */ /* 0x000fe20000410000 */
[----:B------:R-:W-:Y:S01]  /*3d00*/  HADD2.F32 R244, -RZ, R209.H0_H0 ;  /* 0x200000d1fff47230 */ /* 0x000fe20000004100 */
[C---:B0-----:R-:W-:Y:S01]  /*3d10*/  FMUL.FTZ R126, R236.reuse, R221 ;  /* 0x000000ddec7e7220 */ /* 0x041fe20000410000 */
[----:B------:R-:W-:Y:S01]  /*3d20*/  HADD2.F32 R246, -RZ, R213.H0_H0 ;  /* 0x200000d5fff67230 */ /* 0x000fe20000004100 */
[----:B------:R-:W-:Y:S01]  /*3d30*/  FFMA.FTZ R221, R236, R127, R131 ;  /* 0x0000007fecdd7223 */ /* 0x000fe20000010083 */
[----:B------:R-:W-:Y:S01]  /*3d40*/  HADD2.F32 R209, -RZ, R214.H0_H0 ;  /* 0x200000d6ffd17230 */ /* 0x000fe20000004100 */
[----:B------:R-:W-:Y:S01]  /*3d50*/  FMUL.FTZ R130, R178, R215 ;  /* 0x000000d7b2827220 */ /* 0x000fe20000410000 */
[----:B------:R-:W-:Y:S01]  /*3d60*/  BSSY B0, `(.L_x_5495) ;  /* 0x0000015000007945 */ /* 0x000fe20003800000 */
[C---:B-1----:R-:W-:Y:S01]  /*3d70*/  FMUL.FTZ R127, R239.reuse, R126 ;  /* 0x0000007eef7f7220 */ /* 0x042fe20000410000 */
        /* <DEDUP_REMOVED lines=8> */
[----:B------:R-:W-:-:S02]  /*3e00*/  HADD2.F32 R218, -RZ, R218.H0_H0 ;  /* 0x200000daffda7230 */ /* 0x000fc40000004100 */
[----:B------:R-:W-:Y:S01]  /*3e10*/  HADD2.F32 R203, -RZ, R203.H0_H0 ;  /* 0x200000cbffcb7230 */ /* 0x000fe20000004100 */
[----:B------:R-:W-:Y:S05]  /*3e20*/  @P2 BRA `(.L_x_5496) ;  /* 0x0000008000002947 */ /* 0x000fea0003800000 */
[----:B---34-:R-:W-:-:S13]  /*3e30*/  ISETP.NE.AND P3, PT, R155, c[0x0][0x174], PT ;  /* 0x00005d009b007a0c */ /* 0x018fda0003f65270 */
[----:B------:R-:W-:-:S04]  /*3e40*/  @P3 IADD3 R213, -R157, c[0x0][0x174], RZ ;  /* 0x00005d009dd53a10 */ /* 0x000fc80007ffe1ff */
[----:B------:R-:W-:-:S04]  /*3e50*/  @P3 LEA.HI R212, R213, R213, RZ, 0x1 ;  /* 0x000000d5d5d43211 */ /* 0x000fc800078f08ff */
[----:B------:R-:W-:-:S04]  /*3e60*/  @P3 LOP3.LUT R212, R212, 0xfffffe, RZ, 0xc0, !PT ;  /* 0x00fffffed4d43812 */ /* 0x000fc800078ec0ff */
[----:B------:R-:W-:Y:S02]  /*3e70*/  @P3 IADD3 R213, -R212, R213, RZ ;  /* 0x000000d5d4d53210 */ /* 0x000fe40007ffe1ff */
[----:B------:R-:W-:-:S03]  /*3e80*/  MOV R212, 0x3f800000 ;  /* 0x3f80000000d47802 */ /* 0x000fc60000000f00 */
[----:B------:R-:W-:-:S05]  /*3e90*/  @P3 IMAD R213, R213, 0x100, R24 ;  /* 0x00000100d5d53824 */ /* 0x000fca00078e0218 */
[----:B------:R0:W1:Y:S02]  /*3ea0*/  @P3 LDS R212, [R213.X4+0x1af8] ;  /* 0x001af800d5d43984 */ /* 0x0000640000004800 */
.L_x_5496:
[----:B---34-:R-:W-:Y:S05]  /*3eb0*/  BSYNC B0 ;  /* 0x0000000000007941 */ /* 0x018fea0003800000 */
.L_x_5495:
[C---:B0-----:R-:W-:Y:S01]  /*3ec0*/  FFMA.FTZ R213, R220.reuse, R219, R209 ;  /* 0x000000dbdcd57223 */ /* 0x041fe200000100d1 */
[----:B------:R-:W-:Y:S01]  /*3ed0*/  HADD2.F32 R200, -RZ, R200.H0_H0 ;  /* 0x200000c8ffc87230 */ /* 0x000fe20000004100 */
[----:B-1----:R-:W-:Y:S01]  /*3ee0*/  FMUL.FTZ R214, R220, R212 ;  /* 0x000000d4dcd67220 */ /* 0x002fe20000410000 */
[----:B------:R-:W-:Y:S01]  /*3ef0*/  LOP3.LUT R246, R163, 0x1f, RZ, 0xc0, !PT ;  /* 0x0000001fa3f67812 */ /* 0x000fe200078ec0ff */
[----:B------:R-:W-:Y:S01]  /*3f00*/  FMUL.FTZ R237, R76, R237 ;  /* 0x000000ed4ced7220 */ /* 0x000fe20000410000 */
[----:B------:R-:W-:Y:S01]  /*3f10*/  ISETP.GE.AND P3, PT, R162, 0x1, PT ;  /* 0x00000001a200780c */ /* 0x000fe20003f66270 */
[C---:B------:R-:W-:Y:S01]  /*3f20*/  FFMA.FTZ R223, R239.reuse, R213, R198 ;  /* 0x000000d5efdf7223 */ /* 0x040fe200000100c6 */
[----:B------:R-:W-:Y:S01]  /*3f30*/  HADD2.F32 R213, -RZ, R208.H0_H0 ;  /* 0x200000d0ffd57230 */ /* 0x000fe20000004100 */
[----:B------:R-:W-:Y:S01]  /*3f40*/  FMUL.FTZ R221, R239, R214 ;  /* 0x000000d6efdd7220 */ /* 0x000fe20000410000 */
[----:B------:R-:W-:Y:S01]  /*3f50*/  HADD2.F32 R208, -RZ, R129.H0_H0 ;  /* 0x20000081ffd07230 */ /* 0x000fe20000004100 */
[----:B------:R-:W-:Y:S01]  /*3f60*/  FMUL.FTZ R222, R77, R222 ;  /* 0x000000de4dde7220 */ /* 0x000fe20000410000 */
[----:B------:R-:W-:Y:S01]  /*3f70*/  ISETP.NE.AND P4, PT, R246, 0x1f, PT ;  /* 0x0000001ff600780c */ /* 0x000fe20003f85270 */
[C---:B------:R-:W-:Y:S01]  /*3f80*/  FFMA.FTZ R223, R236.reuse, R223, R237 ;  /* 0x000000dfecdf7223 */ /* 0x040fe200000100ed */
[----:B------:R-:W-:Y:S01]  /*3f90*/  ISETP.GE.OR P0, PT, R155, c[0x0][0x174], P0 ;  /* 0x00005d009b007a0c */ /* 0x000fe20000706670 */
[----:B------:R-:W-:Y:S01]  /*3fa0*/  FMUL.FTZ R214, R236, R221 ;  /* 0x000000ddecd67220 */ /* 0x000fe20000410000 */
[----:B------:R-:W-:Y:S01]  /*3fb0*/  HADD2.F32 R221, -RZ, R128.H0_H0 ;  /* 0x20000080ffdd7230 */ /* 0x000fe20000004100 */
[----:B------:R-:W-:Y:S01]  /*3fc0*/  FMUL.FTZ R129, R78, R213 ;  /* 0x000000d54e817220 */ /* 0x000fe20000410000 */
[----:B------:R-:W-:Y:S01]  /*3fd0*/  ISETP.NE.AND P5, PT, R163, RZ, PT ;  /* 0x000000ffa300720c */ /* 0x000fe20003fa5270 */
[C---:B------:R-:W-:Y:S01]  /*3fe0*/  FFMA.FTZ R223, R133.reuse, R223, R222 ;  /* 0x000000df85df7223 */ /* 0x040fe200000100de */
[----:B------:R-:W-:Y:S01]  /*3ff0*/  USHF.R.S32.HI UR8, URZ, 0x1f, UR10 ;  /* 0x0000001f3f087899 */ /* 0x000fe2000801140a */
[----:B------:R-:W-:Y:S01]  /*4000*/  FMUL.FTZ R213, R133, R214 ;  /* 0x000000d685d57220 */ /* 0x000fe20000410000 */
[----:B------:R-:W-:Y:S01]  /*4010*/  BSSY B0, `(.L_x_5497) ;  /* 0x000017d000007945 */ /* 0x000fe20003800000 */
[----:B------:R-:W-:-:S02]  /*4020*/  FMUL.FTZ R128, R79, R208 ;  /* 0x000000d04f807220 */ /* 0x000fc40000410000 */
[C---:B------:R-:W-:Y:S02]  /*4030*/  FFMA.FTZ R223, R228.reuse, R223, R129 ;  /* 0x000000dfe4df7223 */ /* 0x040fe40000010081 */
[----:B------:R-:W-:Y:S01]  /*4040*/  FMUL.FTZ R208, R228, R213 ;  /* 0x000000d5e4d07220 */ /* 0x000fe20000410000 */
[----:B------:R-:W-:Y:S01]  /*4050*/  HADD2.F32 R213, -RZ, R176.H0_H0 ;  /* 0x200000b0ffd57230 */ /* 0x000fe20000004100 */
[C---:B------:R-:W-:Y:S02]  /*4060*/  FFMA.FTZ R214, R173.reuse, R223, R128 ;  /* 0x000000dfadd67223 */ /* 0x040fe40000010080 */
[----:B------:R-:W-:Y:S02]  /*4070*/  FMUL.FTZ R221, R80, R221 ;  /* 0x000000dd50dd7220 */ /* 0x000fe40000410000 */
[----:B------:R-:W-:Y:S02]  /*4080*/  FMUL.FTZ R223, R173, R208 ;  /* 0x000000d0addf7220 */ /* 0x000fe40000410000 */
[----:B------:R-:W-:Y:S01]  /*4090*/  FMUL.FTZ R176, R81, R200 ;  /* 0x000000c851b07220 */ /* 0x000fe20000410000 */
[----:B------:R-:W-:Y:S01]  /*40a0*/  HADD2.F32 R200, -RZ, R199.H0_H0 ;  /* 0x200000c7ffc87230 */ /* 0x000fe20000004100 */
[C---:B------:R-:W-:Y:S01]  /*40b0*/  FFMA.FTZ R243, R174.reuse, R214, R221 ;  /* 0x000000d6aef37223 */ /* 0x040fe200000100dd */
[----:B------:R-:W-:Y:S01]  /*40c0*/  HADD2.F32 R199, -RZ, R180.H0_H0 ;  /* 0x200000b4ffc77230 */ /* 0x000fe20000004100 */
[----:B------:R-:W-:-:S02]  /*40d0*/  FMUL.FTZ R208, R174, R223 ;  /* 0x000000dfaed07220 */ /* 0x000fc40000410000 */
[----:B------:R-:W-:Y:S02]  /*40e0*/  FMUL.FTZ R214, R82, R213 ;  /* 0x000000d552d67220 */ /* 0x000fe40000410000 */
[C---:B------:R-:W-:Y:S02]  /*40f0*/  FFMA.FTZ R243, R217.reuse, R243, R176 ;  /* 0x000000f3d9f37223 */ /* 0x040fe400000100b0 */
[----:B------:R-:W-:Y:S02]  /*4100*/  FMUL.FTZ R208, R217, R208 ;  /* 0x000000d0d9d07220 */ /* 0x000fe40000410000 */
[----:B------:R-:W-:Y:S02]  /*4110*/  FMUL.FTZ R213, R83, R200 ;  /* 0x000000c853d57220 */ /* 0x000fe40000410000 */
[C---:B------:R-:W-:Y:S02]  /*4120*/  FFMA.FTZ R243, R177.reuse, R243, R214 ;  /* 0x000000f3b1f37223 */ /* 0x040fe400000100d6 */
[----:B------:R-:W-:-:S02]  /*4130*/  FMUL.FTZ R223, R177, R208 ;  /* 0x000000d0b1df7220 */ /* 0x000fc40000410000 */
[----:B------:R-:W-:Y:S02]  /*4140*/  FMUL.FTZ R200, R87, R240 ;  /* 0x000000f057c87220 */ /* 0x000fe40000410000 */
[----:B------:R-:W-:Y:S02]  /*4150*/  FMUL.FTZ R208, R84, R199 ;  /* 0x000000c754d07220 */ /* 0x000fe40000410000 */
[C---:B------:R-:W-:Y:S02]  /*4160*/  FFMA.FTZ R243, R210.reuse, R243, R213 ;  /* 0x000000f3d2f37223 */ /* 0x040fe400000100d5 */
[----:B------:R-:W-:Y:S02]  /*4170*/  FMUL.FTZ R240, R210, R223 ;  /* 0x000000dfd2f07220 */ /* 0x000fe40000410000 */
[----:B------:R-:W-:Y:S01]  /*4180*/  FMUL.FTZ R199, R88, R207 ;  /* 0x000000cf58c77220 */ /* 0x000fe20000410000 */
[----:B------:R-:W-:Y:S01]  /*4190*/  HADD2.F32 R207, -RZ, R89.H0_H0 ;  /* 0x20000059ffcf7230 */ /* 0x000fe20000004100 */
[----:B------:R-:W-:-:S02]  /*41a0*/  FMUL.FTZ R180, R85, R218 ;  /* 0x000000da55b47220 */ /* 0x000fc40000410000 */
[C---:B------:R-:W-:Y:S02]  /*41b0*/  FFMA.FTZ R243, R179.reuse, R243, R208 ;  /* 0x000000f3b3f37223 */ /* 0x040fe400000100d0 */
[----:B------:R-:W-:Y:S02]  /*41c0*/  FMUL.FTZ R240, R179, R240 ;  /* 0x000000f0b3f07220 */ /* 0x000fe40000410000 */
[----:B------:R-:W-:Y:S02]  /*41d0*/  FMUL.FTZ R203, R86, R203 ;  /* 0x000000cb56cb7220 */ /* 0x000fe40000410000 */
[C---:B------:R-:W-:Y:S02]  /*41e0*/  FFMA.FTZ R243, R205.reuse, R243, R180 ;  /* 0x000000f3cdf37223 */ /* 0x040fe400000100b4 */
[----:B------:R-:W-:Y:S02]  /*41f0*/  FMUL.FTZ R223, R205, R240 ;  /* 0x000000f0cddf7220 */ /* 0x000fe40000410000 */
[----:B------:R-:W-:-:S02]  /*4200*/  FMUL.FTZ R218, R58, R207 ;  /* 0x000000cf3ada7220 */ /* 0x000fc40000410000 */
[C---:B------:R-:W-:Y:S02]  /*4210*/  FFMA.FTZ R243, R202.reuse, R243, R203 ;  /* 0x000000f3caf37223 */ /* 0x040fe400000100cb */
[----:B------:R-:W-:Y:S02]  /*4220*/  FMUL.FTZ R240, R202, R223 ;  /* 0x000000dfcaf07220 */ /* 0x000fe40000410000 */
[----:B------:R-:W-:Y:S02]  /*4230*/  FMUL.FTZ R223, R175, R218 ;  /* 0x000000daafdf7220 */ /* 0x000fe40000410000 */
[C---:B------:R-:W-:Y:S02]  /*4240*/  FFMA.FTZ R243, R183.reuse, R243, R200 ;  /* 0x000000f3b7f37223 */ /* 0x040fe400000100c8 */
[----:B------:R-:W-:Y:S02]  /*4250*/  FMUL.FTZ R247, R183, R240 ;  /* 0x000000f0b7f77220 */ /* 0x000fe40000410000 */
[----:B------:R-:W-:-:S02]  /*4260*/  FFMA.FTZ R244, R220, R126, R223 ;  /* 0x0000007edcf47223 */ /* 0x000fc400000100df */
        /* <DEDUP_REMOVED lines=31> */
[----:B------:R-:W-:-:S04]  /*4460*/  IMAD.MOV.U32 R126, RZ, RZ, 0x3f800000 ;  /* 0x3f800000ff7e7424 */ /* 0x000fc800078e00ff */
[C---:B--2---:R-:W-:Y:S02]  /*4470*/  @!P4 FFMA.FTZ R243, R240.reuse, R248, R243 ;  /* 0x000000f8f0f3c223 */ /* 0x044fe400000100f3 */
[----:B------:R-:W-:Y:S01]  /*4480*/  SHFL.UP PT, R248, R245, 0x8, RZ ;  /* 0x05000000f5f87989 */ /* 0x000fe200000e00ff */
[----:B---3--:R-:W-:Y:S01]  /*4490*/  @!P4 FMUL.FTZ R240, R240, R247 ;  /* 0x000000f7f0f0c220 */ /* 0x008fe20000410000 */
[----:B------:R-:W-:Y:S02]  /*44a0*/  ISETP.GE.U32.AND P4, PT, R246, 0x18, PT ;  /* 0x00000018f600780c */ /* 0x000fe40003f86070 */
[----:B------:R-:W0:Y:S04]  /*44b0*/  SHFL.UP PT, R247, R244, 0x8, RZ ;  /* 0x05000000f4f77989 */ /* 0x000e2800000e00ff */
[----:B------:R-:W1:Y:S04]  /*44c0*/  SHFL.DOWN PT, R250, R243, 0x8, 0x1f ;  /* 0x09001f00f3fa7f89 */ /* 0x000e6800000e0000 */
[----:B------:R-:W2:Y:S04]  /*44d0*/  SHFL.DOWN PT, R249, R240, 0x8, 0x1f ;  /* 0x09001f00f0f97f89 */ /* 0x000ea800000e0000 */
[----:B------:R-:W-:Y:S01]  /*44e0*/  @!P0 LDS.64 R126, [R24.X8+0x2378] ;  /* 0x00237800187e8984 */ /* 0x000fe20000008a00 */
[----:B------:R-:W-:Y:S01]  /*44f0*/  ISETP.GE.AND P0, PT, R162, 0x10, PT ;  /* 0x00000010a200780c */ /* 0x000fe20003f06270 */
[----:B0-----:R-:W-:-:S02]  /*4500*/  @P3 FFMA.FTZ R244, R245, R247, R244 ;  /* 0x000000f7f5f43223 */ /* 0x001fc400000100f4 */
[----:B------:R-:W-:Y:S01]  /*4510*/  @P3 FMUL.FTZ R245, R245, R248 ;  /* 0x000000f8f5f53220 */ /* 0x000fe20000410000 */
[----:B------:R-:W-:Y:S01]  /*4520*/  ISETP.GE.U32.AND P3, PT, R246, 0x10, PT ;  /* 0x00000010f600780c */ /* 0x000fe20003f66070 */
[C---:B-1----:R-:W-:Y:S01]  /*4530*/  @!P4 FFMA.FTZ R243, R240.reuse, R250, R243 ;  /* 0x000000faf0f3c223 */ /* 0x042fe200000100f3 */
[----:B------:R-:W0:Y:S01]  /*4540*/  SHFL.UP PT, R247, R244, 0x10, RZ ;  /* 0x06000000f4f77989 */ /* 0x000e2200000e00ff */
[----:B--2---:R-:W-:-:S03]  /*4550*/  @!P4 FMUL.FTZ R240, R240, R249 ;  /* 0x000000f9f0f0c220 */ /* 0x004fc60000410000 */
[----:B------:R-:W1:Y:S04]  /*4560*/  SHFL.UP PT, R248, R245, 0x10, RZ ;  /* 0x06000000f5f87989 */ /* 0x000e6800000e00ff */
[----:B------:R-:W2:Y:S04]  /*4570*/  SHFL.DOWN PT, R250, R243, 0x10, 0x1f ;  /* 0x0a001f00f3fa7f89 */ /* 0x000ea800000e0000 */
[----:B------:R-:W3:Y:S04]  /*4580*/  SHFL.DOWN PT, R249, R240, 0x10, 0x1f ;  /* 0x0a001f00f0f97f89 */ /* 0x000ee800000e0000 */
[----:B-----5:R-:W-:Y:S01]  /*4590*/  SHFL.IDX PT, R246, R231, RZ, 0x1f ;  /* 0x00001fffe7f67589 */ /* 0x020fe200000e0000 */
[----:B0-----:R-:W-:-:S03]  /*45a0*/  @P0 FFMA.FTZ R244, R245, R247, R244 ;  /* 0x000000f7f5f40223 */ /* 0x001fc600000100f4 */
[----:B------:R-:W-:Y:S01]  /*45b0*/  SHFL.IDX PT, R247, R127, RZ, 0x1f ;  /* 0x00001fff7ff77589 */ /* 0x000fe200000e0000 */
[----:B-1----:R-:W-:-:S03]  /*45c0*/  @P0 FMUL.FTZ R245, R245, R248 ;  /* 0x000000f8f5f50220 */ /* 0x002fc60000410000 */
[----:B------:R-:W-:Y:S01]  /*45d0*/  SHFL.UP PT, R244, R244, 0x1, RZ ;  /* 0x04200000f4f47989 */ /* 0x000fe200000e00ff */
[----:B--2---:R-:W-:-:S03]  /*45e0*/  @!P3 FFMA.FTZ R243, R240, R250, R243 ;  /* 0x000000faf0f3b223 */ /* 0x004fc600000100f3 */
[----:B------:R-:W0:Y:S01]  /*45f0*/  SHFL.UP PT, R245, R245, 0x1, RZ ;  /* 0x04200000f5f57989 */ /* 0x000e2200000e00ff */
[----:B---3--:R-:W-:-:S03]  /*4600*/  @!P3 FMUL.FTZ R240, R240, R249 ;  /* 0x000000f9f0f0b220 */ /* 0x008fc60000410000 */
[----:B------:R-:W-:Y:S04]  /*4610*/  SHFL.DOWN PT, R249, R243, 0x1, 0x1f ;  /* 0x08201f00f3f97f89 */ /* 0x000fe800000e0000 */
[----:B------:R-:W1:Y:S01]  /*4620*/  SHFL.DOWN PT, R248, R240, 0x1, 0x1f ;  /* 0x08201f00f0f87f89 */ /* 0x000e6200000e0000 */
[----:B0-----:R-:W-:Y:S01]  /*4630*/  @P1 FFMA.FTZ R246, R245, R246, R244 ;  /* 0x000000f6f5f61223 */ /* 0x001fe200000100f4 */
[----:B------:R-:W-:-:S03]  /*4640*/  LEA.HI.SX32 R244, R163, R163, 0x1b ;  /* 0x000000a3a3f47211 */ /* 0x000fc600078fdaff */
[----:B------:R-:W-:Y:S01]  /*4650*/  FFMA.FTZ R211, R211, R246, R238 ;  /* 0x000000f6d3d37223 */ /* 0x000fe200000100ee */
[----:B------:R-:W-:Y:S01]  /*4660*/  IADD3 R246, R163, 0x1e0, RZ ;  /* 0x000001e0a3f67810 */ /* 0x000fe20007ffe0ff */
[----:B------:R0:W2:Y:S01]  /*4670*/  SHFL.IDX PT, R238, R240, RZ, 0x1f ;  /* 0x00001ffff0ee7589 */ /* 0x0000a200000e0000 */
[----:B-1----:R-:W-:Y:S02]  /*4680*/  @P2 FFMA.FTZ R247, R248, R247, R249 ;  /* 0x000000f7f8f72223 */ /* 0x002fe400000100f9 */
[----:B------:R-:W-:Y:S02]  /*4690*/  FFMA.FTZ R184, R9, -R184, R211 ;  /* 0x800000b809b87223 */ /* 0x000fe400000100d3 */
[----:B------:R-:W-:Y:S02]  /*46a0*/  FFMA.FTZ R219, R247, R212, R219 ;  /* 0x000000d4f7db7223 */ /* 0x000fe400000100db */
[----:B------:R-:W-:Y:S01]  /*46b0*/  FFMA.FTZ R212, R182, R211, R233 ;  /* 0x000000d3b6d47223 */ /* 0x000fe200000100e9 */
[----:B0-----:R-:W-:Y:S01]  /*46c0*/  IADD3 R240, R163, 0x1c0, RZ ;  /* 0x000001c0a3f07810 */ /* 0x001fe20007ffe0ff */
[----:B------:R-:W0:Y:S02]  /*46d0*/  SHFL.IDX PT, R233, R243, RZ, 0x1f ;  /* 0x00001ffff3e97589 */ /* 0x000e2400000e0000 */
[----:B------:R-:W-:-:S02]  /*46e0*/  FFMA.FTZ R231, R183, R212, R230 ;  /* 0x000000d4b7e77223 */ /* 0x000fc400000100e6 */
[----:B------:R-:W-:Y:S02]  /*46f0*/  FMUL.FTZ R245, R87, R212 ;  /* 0x000000d457f57220 */ /* 0x000fe40000410000 */
[----:B------:R-:W-:Y:S02]  /*4700*/  FFMA.FTZ R230, R202, R231, R227 ;  /* 0x000000e7cae67223 */ /* 0x000fe400000100e3 */
[----:B------:R-:W-:Y:S02]  /*4710*/  FFMA.FTZ R187, R8, -R187, R231 ;  /* 0x800000bb08bb7223 */ /* 0x000fe400000100e7 */
[----:B------:R-:W-:Y:S02]  /*4720*/  FFMA.FTZ R227, R205, R230, R232 ;  /* 0x000000e6cde37223 */ /* 0x000fe400000100e8 */
[----:B------:R-:W-:Y:S02]  /*4730*/  FFMA.FTZ R188, R7, -R188, R230 ;  /* 0x800000bc07bc7223 */ /* 0x000fe400000100e6 */
[----:B------:R-:W-:-:S02]  /*4740*/  FFMA.FTZ R134, R179, R227, R134 ;  /* 0x000000e3b3867223 */ /* 0x000fc40000010086 */
[----:B--2---:R-:W-:Y:S02]  /*4750*/  FMUL.FTZ R126, R238, R126 ;  /* 0x0000007eee7e7220 */ /* 0x004fe40000410000 */
[----:B------:R-:W-:Y:S02]  /*4760*/  FFMA.FTZ R135, R210, R134, R135 ;  /* 0x00000086d2877223 */ /* 0x000fe40000010087 */
[----:B------:R-:W-:Y:S02]  /*4770*/  FFMA.FTZ R189, R6, -R189, R227 ;  /* 0x800000bd06bd7223 */ /* 0x000fe400000100e3 */
[----:B------:R-:W-:Y:S02]  /*4780*/  FFMA.FTZ R132, R177, R135, R132 ;  /* 0x00000087b1847223 */ /* 0x000fe40000010084 */
[----:B0-----:R-:W-:Y:S02]  /*4790*/  FFMA.FTZ R127, R238, R127, R233 ;  /* 0x0000007fee7f7223 */ /* 0x001fe400000100e9 */
[----:B------:R-:W-:-:S02]  /*47a0*/  FFMA.FTZ R233, R217, R132, R216 ;  /* 0x00000084d9e97223 */ /* 0x000fc400000100d8 */
[----:B------:R-:W-:Y:S01]  /*47b0*/  FFMA.FTZ R216, R220, R219, R209 ;  /* 0x000000dbdcd87223 */ /* 0x000fe200000100d1 */
[----:B------:R0:W-:Y:S01]  /*47c0*/  @!P5 STS.64 [R24.X8+0x2378], R126 ;  /* 0x0023787e1800d388 */ /* 0x0001e20000008a00 */
[----:B------:R-:W-:Y:S02]  /*47d0*/  FFMA.FTZ R232, R174, R233, R241 ;  /* 0x000000e9aee87223 */ /* 0x000fe400000100f1 */
[----:B------:R-:W-:Y:S01]  /*47e0*/  FFMA.FTZ R209, R239, R216, R198 ;  /* 0x000000d8efd17223 */ /* 0x000fe200000100c6 */
[----:B------:R-:W-:Y:S01]  /*47f0*/  P2R R198, PR, RZ, 0x20 ;  /* 0x00000020ffc67803 */ /* 0x000fe20000000000 */
[----:B------:R-:W-:Y:S02]  /*4800*/  FFMA.FTZ R234, R173, R232, R234 ;  /* 0x000000e8adea7223 */ /* 0x000fe400000100ea */
[----:B------:R-:W-:Y:S02]  /*4810*/  FFMA.FTZ R198, R236, R209, R237 ;  /* 0x000000d1ecc67223 */ /* 0x000fe400000100ed */
[----:B------:R-:W-:-:S02]  /*4820*/  FFMA.FTZ R235, R228, R234, R235 ;  /* 0x000000eae4eb7223 */ /* 0x000fc400000100eb */
[----:B------:R-:W-:Y:S01]  /*4830*/  IMAD.SHL.U32 R238, R163, 0x10, RZ ;  /* 0x00000010a3ee7824 */ /* 0x000fe200078e00ff */
[----:B0-----:R-:W-:Y:S01]  /*4840*/  HFMA2.MMA R127, -RZ, RZ, 0, 0 ;  /* 0x00000000ff7f7435 */ /* 0x001fe200000001ff */
[C---:B------:R-:W-:Y:S01]  /*4850*/  FFMA.FTZ R237, R133.reuse, R235, R224 ;  /* 0x000000eb85ed7223 */ /* 0x040fe200000100e0 */
[----:B------:R-:W-:Y:S01]  /*4860*/  MOV R126, R163 ;  /* 0x000000a3007e7202 */ /* 0x000fe20000000f00 */
[----:B------:R-:W-:Y:S01]  /*4870*/  FFMA.FTZ R133, R133, R198, R222 ;  /* 0x000000c685857223 */ /* 0x000fe200000100de */
[----:B------:R-:W-:Y:S01]  /*4880*/  LEA.HI.SX32 R238, R238, R238, 0x1b ;  /* 0x000000eeeeee7211 */ /* 0x000fe200078fdaff */
[----:B------:R-:W-:Y:S01]  /*4890*/  FFMA.FTZ R236, R236, R237, R131 ;  /* 0x000000edecec7223 */ /* 0x000fe20000010083 */
[C---:B------:R-:W-:Y:S01]  /*48a0*/  IADD3 R222, R163.reuse, 0x180, RZ ;  /* 0x00000180a3de7810 */ /* 0x040fe20007ffe0ff */
[----:B------:R-:W-:Y:S01]  /*48b0*/  FFMA.FTZ R228, R228, R133, R129 ;  /* 0x00000085e4e47223 */ /* 0x000fe20000010081 */
[----:B------:R-:W-:Y:S01]  /*48c0*/  IADD3 R224, R163, 0x1a0, RZ ;  /* 0x000001a0a3e07810 */ /* 0x000fe20007ffe0ff */
[----:B------:R-:W-:-:S02]  /*48d0*/  IMAD R129, R169, c[0x0][0x298], RZ ;  /* 0x0000a600a9817a24 */ /* 0x000fc400078e02ff */
[----:B------:R-:W-:Y:S02]  /*48e0*/  FFMA.FTZ R239, R239, R236, R130 ;  /* 0x000000ecefef7223 */ /* 0x000fe40000010082 */
[----:B------:R-:W-:Y:S02]  /*48f0*/  FFMA.FTZ R173, R173, R228, R128 ;  /* 0x000000e4adad7223 */ /* 0x000fe40000010080 */
[----:B------:R-:W-:-:S04]  /*4900*/  IMAD.WIDE.U32 R130, R170, c[0x0][0x298], R126 ;  /* 0x0000a600aa827a25 */ /* 0x000fc800078e007e */
[C---:B------:R-:W-:Y:S02]  /*4910*/  IMAD R241, R170.reuse, c[0x0][0x29c], R129 ;  /* 0x0000a700aaf17a24 */ /* 0x040fe400078e0281 */
[----:B------:R-:W-:Y:S01]  /*4920*/  IMAD.WIDE.U32 R128, R170, c[0x0][0x2b8], R126 ;  /* 0x0000ae00aa807a25 */ /* 0x000fe200078e007e */
[----:B------:R-:W-:-:S03]  /*4930*/  MOV R126, R130 ;  /* 0x00000082007e7202 */ /* 0x000fc60000000f00 */
[----:B------:R-:W-:Y:S02]  /*4940*/  FFMA.FTZ R174, R174, R173, R221 ;  /* 0x000000adaeae7223 */ /* 0x000fe400000100dd */
[----:B------:R-:W-:Y:S02]  /*4950*/  FFMA.FTZ R130, R220, R239, R223 ;  /* 0x000000efdc827223 */ /* 0x000fe400000100df */
[----:B------:R-:W-:Y:S02]  /*4960*/  FFMA.FTZ R176, R217, R174, R176 ;  /* 0x000000aed9b07223 */ /* 0x000fe400000100b0 */
[----:B------:R-:W-:Y:S02]  /*4970*/  IMAD.IADD R127, R131, 0x1, R241 ;  /* 0x00000001837f7824 */ /* 0x000fe400078e02f1 */
[----:B------:R-:W-:Y:S02]  /*4980*/  FFMA.FTZ R218, R175, -R218, R130 ;  /* 0x800000daafda7223 */ /* 0x000fe40000010082 */
[----:B------:R-:W-:-:S02]  /*4990*/  FMUL.FTZ R131, R58, R219 ;  /* 0x000000db3a837220 */ /* 0x000fc40000410000 */
[----:B------:R-:W-:Y:S02]  /*49a0*/  FMUL.FTZ R220, R175, R219 ;  /* 0x000000dbafdc7220 */ /* 0x000fe40000410000 */
[----:B------:R-:W-:Y:S02]  /*49b0*/  FFMA.FTZ R177, R177, R176, R214 ;  /* 0x000000b0b1b17223 */ /* 0x000fe400000100d6 */
[----:B------:R-:W-:Y:S02]  /*49c0*/  FMUL.FTZ R219, R219, UR9 ;  /* 0x00000009dbdb7c20 */ /* 0x000fe40008410000 */
[-C--:B------:R-:W-:Y:S02]  /*49d0*/  FMUL.FTZ R221, R207, R131.reuse ;  /* 0x00000083cfdd7220 */ /* 0x080fe40000410000 */
[----:B------:R-:W-:Y:S02]  /*49e0*/  FMUL.FTZ R175, R218, R131 ;  /* 0x00000083daaf7220 */ /* 0x000fe40000410000 */
[C---:B------:R-:W-:Y:S01]  /*49f0*/  FFMA.FTZ R215, R178.reuse, -R215, R239 ;  /* 0x800000d7b2d77223 */ /* 0x040fe200000100ef */
[----:B------:R-:W-:Y:S01]  /*4a00*/  STS [R238.X4+0x87c], R221 ;  /* 0x00087cddee007388 */ /* 0x000fe20000004800 */
[----:B------:R-:W-:-:S02]  /*4a10*/  FMUL.FTZ R131, R178, R216 ;  /* 0x000000d8b2837220 */ /* 0x000fc40000410000 */
[----:B------:R-:W-:Y:S02]  /*4a20*/  FFMA.FTZ R178, R210, R177, R213 ;  /* 0x000000b1d2b27223 */ /* 0x000fe400000100d5 */
[----:B------:R-:W-:Y:S02]  /*4a30*/  FMUL.FTZ R219, R218, R219 ;  /* 0x000000dbdadb7220 */ /* 0x000fe40000410000 */
[----:B------:R-:W-:Y:S02]  /*4a40*/  FMUL.FTZ R218, R216, UR9 ;  /* 0x00000009d8da7c20 */ /* 0x000fe40008410000 */
[----:B------:R-:W-:Y:S02]  /*4a50*/  FFMA.FTZ R179, R179, R178, R208 ;  /* 0x000000b2b3b37223 */ /* 0x000fe400000100d0 */
[----:B------:R-:W-:Y:S02]  /*4a60*/  FMUL.FTZ R216, R57, R216 ;  /* 0x000000d839d87220 */ /* 0x000fe40000410000 */
[----:B------:R-:W-:-:S02]  /*4a70*/  FMUL.FTZ R218, R215, R218 ;  /* 0x000000dad7da7220 */ /* 0x000fc40000410000 */
[----:B------:R-:W-:Y:S02]  /*4a80*/  FFMA.FTZ R180, R205, R179, R180 ;  /* 0x000000b3cdb47223 */ /* 0x000fe400000100b4 */
[C---:B------:R-:W-:Y:S02]  /*4a90*/  FMUL.FTZ R213, R206.reuse, R216 ;  /* 0x000000d8ced57220 */ /* 0x040fe40000410000 */
[----:B------:R-:W-:Y:S02]  /*4aa0*/  FFMA.FTZ R218, R206, R131, R218 ;  /* 0x00000083ceda7223 */ /* 0x000fe400000100da */
[C---:B------:R-:W-:Y:S01]  /*4ab0*/  FFMA.FTZ R204, R181.reuse, -R204, R236 ;  /* 0x800000ccb5cc7223 */ /* 0x040fe200000100ec */
[----:B------:R-:W-:Y:S01]  /*4ac0*/  STS [R238.X4+0x878], R213 ;  /* 0x000878d5ee007388 */ /* 0x000fe20000004800 */
[----:B------:R-:W-:Y:S02]  /*4ad0*/  FMUL.FTZ R206, R181, R209 ;  /* 0x000000d1b5ce7220 */ /* 0x000fe40000410000 */
[----:B------:R-:W-:-:S02]  /*4ae0*/  FFMA.FTZ R42, R57, R131, R42 ;  /* 0x00000083392a7223 */ /* 0x000fc4000001002a */
[----:B------:R-:W-:Y:S02]  /*4af0*/  FFMA.FTZ R181, R202, R180, R203 ;  /* 0x000000b4cab57223 */ /* 0x000fe400000100cb */
[----:B------:R-:W-:Y:S02]  /*4b00*/  FMUL.FTZ R131, R209, UR9 ;  /* 0x00000009d1837c20 */ /* 0x000fe40008410000 */
[----:B------:R-:W-:Y:S02]  /*4b10*/  FFMA.FTZ R183, R183, R181, R200 ;  /* 0x000000b5b7b77223 */ /* 0x000fe400000100c8 */
[----:B------:R-:W-:Y:S02]  /*4b20*/  FMUL.FTZ R209, R60, R209 ;  /* 0x000000d13cd17220 */ /* 0x000fe40000410000 */
[----:B------:R-:W-:Y:S02]  /*4b30*/  FMUL.FTZ R131, R204, R131 ;  /* 0x00000083cc837220 */ /* 0x000fe40000410000 */
[----:B------:R-:W-:-:S02]  /*4b40*/  FFMA.FTZ R182, R182, R183, R199 ;  /* 0x000000b7b6b67223 */ /* 0x000fc400000100c7 */
[C---:B------:R-:W-:Y:S02]  /*4b50*/  FMUL.FTZ R203, R201.reuse, R209 ;  /* 0x000000d1c9cb7220 */ /* 0x040fe40000410000 */
[----:B------:R-:W-:Y:S02]  /*4b60*/  FFMA.FTZ R131, R201, R206, R131 ;  /* 0x000000cec9837223 */ /* 0x000fe40000010083 */
[C---:B------:R-:W-:Y:S01]  /*4b70*/  FFMA.FTZ R199, R185.reuse, -R186, R237 ;  /* 0x800000bab9c77223 */ /* 0x040fe200000100ed */
[----:B------:R0:W-:Y:S01]  /*4b80*/  STS [R238.X4+0x874], R203 ;  /* 0x000874cbee007388 */ /* 0x0001e20000004800 */
[----:B------:R-:W-:Y:S02]  /*4b90*/  FMUL.FTZ R201, R185, R198 ;  /* 0x000000c6b9c97220 */ /* 0x000fe40000410000 */
[----:B------:R-:W-:Y:S02]  /*4ba0*/  FMUL.FTZ R186, R198, UR9 ;  /* 0x00000009c6ba7c20 */ /* 0x000fe40008410000 */
[----:B------:R-:W-:-:S02]  /*4bb0*/  FFMA.FTZ R185, R10, -R197, R212 ;  /* 0x800000c50ab97223 */ /* 0x000fc400000100d4 */
[----:B------:R-:W-:Y:S02]  /*4bc0*/  FMUL.FTZ R197, R71, R182 ;  /* 0x000000b647c57220 */ /* 0x000fe40000410000 */
[----:B------:R-:W-:Y:S02]  /*4bd0*/  FMUL.FTZ R186, R199, R186 ;  /* 0x000000bac7ba7220 */ /* 0x000fe40000410000 */
[----:B------:R-:W-:Y:S02]  /*4be0*/  FMUL.FTZ R200, R72, R183 ;  /* 0x000000b748c87220 */ /* 0x000fe40000410000 */
[----:B------:R-:W-:Y:S02]  /*4bf0*/  FFMA.FTZ R202, R184, R197, RZ ;  /* 0x000000c5b8ca7223 */ /* 0x000fe400000100ff */
[----:B------:R-:W-:Y:S02]  /*4c00*/  FFMA.FTZ R43, R60, R206, R43 ;  /* 0x000000ce3c2b7223 */ /* 0x000fe4000001002b */
[----:B------:R-:W-:-:S02]  /*4c10*/  FFMA.FTZ R44, R59, R201, R44 ;  /* 0x000000c93b2c7223 */ /* 0x000fc4000001002c */
[----:B------:R-:W-:Y:S02]  /*4c20*/  FFMA.FTZ R186, R194, R201, R186 ;  /* 0x000000c9c2ba7223 */ /* 0x000fe400000100ba */
[----:B------:R-:W-:Y:S02]  /*4c30*/  FMUL.FTZ R201, R69, R181 ;  /* 0x000000b545c97220 */ /* 0x000fe40000410000 */
[----:B------:R-:W-:Y:S02]  /*4c40*/  FFMA.FTZ R206, R185, R200, R202 ;  /* 0x000000c8b9ce7223 */ /* 0x000fe400000100ca */
[----:B------:R-:W-:Y:S02]  /*4c50*/  FMUL.FTZ R202, R70, R180 ;  /* 0x000000b446ca7220 */ /* 0x000fe40000410000 */
[----:B------:R-:W-:Y:S02]  /*4c60*/  FFMA.FTZ R205, R187, R201, R206 ;  /* 0x000000c9bbcd7223 */ /* 0x000fe400000100ce */
[----:B0-----:R-:W-:-:S02]  /*4c70*/  FMUL.FTZ R203, R67, R179 ;  /* 0x000000b343cb7220 */ /* 0x001fc40000410000 */
[----:B------:R-:W-:Y:S02]  /*4c80*/  FFMA.FTZ R208, R188, R202, R205 ;  /* 0x000000cabcd07223 */ /* 0x000fe400000100cd */
[----:B------:R-:W-:Y:S02]  /*4c90*/  FFMA.FTZ R219, R207, R220, R219 ;  /* 0x000000dccfdb7223 */ /* 0x000fe400000100db */
[----:B------:R-:W-:Y:S02]  /*4ca0*/  FMUL.FTZ R198, R59, R198 ;  /* 0x000000c63bc67220 */ /* 0x000fe40000410000 */
[----:B------:R-:W-:Y:S02]  /*4cb0*/  FFMA.FTZ R190, R5, -R190, R134 ;  /* 0x800000be05be7223 */ /* 0x000fe40000010086 */
[----:B------:R-:W-:Y:S02]  /*4cc0*/  FMUL.FTZ R210, R68, R178 ;  /* 0x000000b244d27220 */ /* 0x000fe40000410000 */
[----:B------:R-:W-:-:S02]  /*4cd0*/  FFMA.FTZ R205, R189, R203, R208 ;  /* 0x000000cbbdcd7223 */ /* 0x000fc400000100d0 */
[----:B------:R-:W-:Y:S02]  /*4ce0*/  FADD.FTZ R40, R219, R40 ;  /* 0x00000028db287221 */ /* 0x000fe40000010000 */
[----:B------:R-:W-:Y:S02]  /*4cf0*/  FMUL.FTZ R219, R194, R198 ;  /* 0x000000c6c2db7220 */ /* 0x000fe40000410000 */
[----:B------:R-:W-:Y:S02]  /*4d00*/  FFMA.FTZ R191, R4, -R191, R135 ;  /* 0x800000bf04bf7223 */ /* 0x000fe40000010087 */
[----:B------:R-:W-:Y:S01]  /*4d10*/  FMUL.FTZ R207, R65, R177 ;  /* 0x000000b141cf7220 */ /* 0x000fe20000410000 */
[----:B------:R0:W-:Y:S01]  /*4d20*/  STS [R238.X4+0x870], R219 ;  /* 0x000870dbee007388 */ /* 0x0001e20000004800 */
[----:B------:R-:W-:Y:S02]  /*4d30*/  FFMA.FTZ R194, R190, R210, R205 ;  /* 0x000000d2bec27223 */ /* 0x000fe400000100cd */
[----:B------:R-:W-:-:S02]  /*4d40*/  FFMA.FTZ R192, R3, -R192, R132 ;  /* 0x800000c003c07223 */ /* 0x000fc40000010084 */
[----:B------:R-:W-:Y:S02]  /*4d50*/  FMUL.FTZ R208, R66, R176 ;  /* 0x000000b042d07220 */ /* 0x000fe40000410000 */
[----:B------:R-:W-:Y:S02]  /*4d60*/  FFMA.FTZ R205, R191, R207, R194 ;  /* 0x000000cfbfcd7223 */ /* 0x000fe400000100c2 */
[----:B------:R-:W-:Y:S02]  /*4d70*/  FFMA.FTZ R193, R2, -R193, R233 ;  /* 0x800000c102c17223 */ /* 0x000fe400000100e9 */
[----:B------:R-:W-:Y:S02]  /*4d80*/  FMUL.FTZ R213, R63, R174 ;  /* 0x000000ae3fd57220 */ /* 0x000fe40000410000 */
[----:B------:R-:W-:Y:S02]  /*4d90*/  FFMA.FTZ R214, R192, R208, R205 ;  /* 0x000000d0c0d67223 */ /* 0x000fe400000100cd */
[----:B------:R-:W-:-:S02]  /*4da0*/  FADD.FTZ R39, R218, R39 ;  /* 0x00000027da277221 */ /* 0x000fc40000010000 */
[----:B------:R-:W-:Y:S02]  /*4db0*/  FMUL.FTZ R218, R64, R173 ;  /* 0x000000ad40da7220 */ /* 0x000fe40000410000 */
[----:B------:R-:W-:Y:S02]  /*4dc0*/  FFMA.FTZ R194, R0, -R195, R232 ;  /* 0x800000c300c27223 */ /* 0x000fe400000100e8 */
[----:B------:R-:W-:Y:S01]  /*4dd0*/  FFMA.FTZ R195, R193, R213, R214 ;  /* 0x000000d5c1c37223 */ /* 0x000fe200000100d6 */
[----:B------:R-:W-:Y:S01]  /*4de0*/  IADD3 R214, R163, 0x100, RZ ;  /* 0x00000100a3d67810 */ /* 0x000fe20007ffe0ff */
[-C--:B------:R-:W-:Y:S02]  /*4df0*/  FMUL.FTZ R221, R13, R218.reuse ;  /* 0x000000da0ddd7220 */ /* 0x080fe40000410000 */
[----:B------:R-:W-:Y:S02]  /*4e00*/  FFMA.FTZ R218, R194, R218, R195 ;  /* 0x000000dac2da7223 */ /* 0x000fe400000100c3 */
[----:B------:R-:W-:Y:S01]  /*4e10*/  FMUL.FTZ R205, R61, R228 ;  /* 0x000000e43dcd7220 */ /* 0x000fe20000410000 */
[----:B------:R-:W-:Y:S01]  /*4e20*/  STS [R238.X4+0x864], R221 ;  /* 0x000864ddee007388 */ /* 0x000fe20000004800 */
[----:B------:R-:W-:-:S02]  /*4e30*/  FFMA.FTZ R195, R229, -R196, R234 ;  /* 0x800000c4e5c37223 */ /* 0x000fc400000100ea */
[----:B------:R-:W-:Y:S02]  /*4e40*/  FMUL.FTZ R206, R62, R133 ;  /* 0x000000853ece7220 */ /* 0x000fe40000410000 */
[----:B------:R-:W-:Y:S02]  /*4e50*/  FFMA.FTZ R218, R195, R205, R218 ;  /* 0x000000cdc3da7223 */ /* 0x000fe400000100da */
[----:B------:R-:W-:Y:S02]  /*4e60*/  FFMA.FTZ R225, R226, -R225, R235 ;  /* 0x800000e1e2e17223 */ /* 0x000fe400000100eb */
[-C--:B------:R-:W-:Y:S02]  /*4e70*/  FMUL.FTZ R217, R11, R206.reuse ;  /* 0x000000ce0bd97220 */ /* 0x080fe40000410000 */
[----:B------:R-:W-:Y:S01]  /*4e80*/  FFMA.FTZ R218, R225, R206, R218 ;  /* 0x000000cee1da7223 */ /* 0x000fe200000100da */
[----:B------:R-:W-:Y:S01]  /*4e90*/  IADD3 R206, R163, 0xa0, RZ ;  /* 0x000000a0a3ce7810 */ /* 0x000fe20007ffe0ff */
[----:B------:R-:W-:Y:S01]  /*4ea0*/  FMUL.FTZ R223, R12, R205 ;  /* 0x000000cd0cdf7220 */ /* 0x000fe20000410000 */
[----:B------:R1:W-:Y:S01]  /*4eb0*/  STS [R238.X4+0x86c], R217 ;  /* 0x00086cd9ee007388 */ /* 0x0003e20000004800 */
[----:B0-----:R-:W-:-:S02]  /*4ec0*/  FMUL.FTZ R219, R14, R213 ;  /* 0x000000d50edb7220 */ /* 0x001fc40000410000 */
[----:B------:R-:W-:Y:S01]  /*4ed0*/  FMUL.FTZ R213, R16, R207 ;  /* 0x000000cf10d57220 */ /* 0x000fe20000410000 */
[----:B------:R-:W-:Y:S01]  /*4ee0*/  STS [R238.X4+0x868], R223 ;  /* 0x000868dfee007388 */ /* 0x000fe20000004800 */
[----:B------:R-:W-:Y:S02]  /*4ef0*/  FMUL.FTZ R205, R18, R203 ;  /* 0x000000cb12cd7220 */ /* 0x000fe40000410000 */
[----:B------:R-:W-:Y:S01]  /*4f00*/  FFMA.FTZ R218, R199, R198, R218 ;  /* 0x000000c6c7da7223 */ /* 0x000fe200000100da */
[----:B------:R-:W-:Y:S01]  /*4f10*/  STS [R238.X4+0x860], R219 ;  /* 0x000860dbee007388 */ /* 0x000fe20000004800 */
[----:B------:R-:W-:Y:S01]  /*4f20*/  FMUL.FTZ R207, R17, R210 ;  /* 0x000000d211cf7220 */ /* 0x000fe20000410000 */
[----:B------:R-:W-:Y:S01]  /*4f30*/  IADD3 R198, R163, 0x20, RZ ;  /* 0x00000020a3c67810 */ /* 0x000fe20007ffe0ff */
[----:B-1----:R-:W-:Y:S01]  /*4f40*/  FMUL.FTZ R217, R15, R208 ;  /* 0x000000d00fd97220 */ /* 0x002fe20000410000 */
[----:B------:R-:W-:Y:S01]  /*4f50*/  STS [R238.X4+0x858], R213 ;  /* 0x000858d5ee007388 */ /* 0x000fe20000004800 */
[----:B------:R-:W-:Y:S01]  /*4f60*/  FMUL.FTZ R203, R19, R202 ;  /* 0x000000ca13cb7220 */ /* 0x000fe20000410000 */
[----:B------:R-:W-:Y:S01]  /*4f70*/  IADD3 R202, R163, 0x60, RZ ;  /* 0x00000060a3ca7810 */ /* 0x000fe20007ffe0ff */
[----:B------:R-:W-:Y:S01]  /*4f80*/  FMUL.FTZ R201, R20, R201 ;  /* 0x000000c914c97220 */ /* 0x000fe20000410000 */
[----:B------:R-:W-:Y:S01]  /*4f90*/  STS [R238.X4+0x85c], R217 ;  /* 0x00085cd9ee007388 */ /* 0x000fe20000004800 */
[----:B------:R-:W-:Y:S01]  /*4fa0*/  FMUL.FTZ R199, R21, R200 ;  /* 0x000000c815c77220 */ /* 0x000fe20000410000 */
[C---:B------:R-:W-:Y:S01]  /*4fb0*/  IADD3 R200, R163.reuse, 0x40, RZ ;  /* 0x00000040a3c87810 */ /* 0x040fe20007ffe0ff */
[----:B------:R-:W-:Y:S01]  /*4fc0*/  FMUL.FTZ R197, R22, R197 ;  /* 0x000000c516c57220 */ /* 0x000fe20000410000 */
[----:B------:R-:W-:Y:S01]  /*4fd0*/  STS [R238.X4+0x854], R207 ;  /* 0x000854cfee007388 */ /* 0x000fe20000004800 */
[----:B------:R-:W-:Y:S01]  /*4fe0*/  FFMA.FTZ R196, R204, R209, R218 ;  /* 0x000000d1ccc47223 */ /* 0x000fe200000100da */
[----:B------:R-:W-:Y:S01]  /*4ff0*/  IADD3 R204, R163, 0x80, RZ ;  /* 0x00000080a3cc7810 */ /* 0x000fe20007ffe0ff */
[----:B------:R-:W-:Y:S01]  /*5000*/  IMAD R243, R169, c[0x0][0x2b8], RZ ;  /* 0x0000ae00a9f37a24 */ /* 0x000fe200078e02ff */
[----:B------:R-:W-:Y:S01]  /*5010*/  STS [R238.X4+0x850], R205 ;  /* 0x000850cdee007388 */ /* 0x000fe20000004800 */
[----:B------:R-:W-:Y:S01]  /*5020*/  FFMA.FTZ R41, R58, R220, R41 ;  /* 0x000000dc3a297223 */ /* 0x000fe20000010029 */
[----:B------:R-:W-:Y:S01]  /*5030*/  IADD3 R208, R163, 0xc0, RZ ;  /* 0x000000c0a3d07810 */ /* 0x000fe20007ffe0ff */
[----:B------:R-:W-:Y:S01]  /*5040*/  FFMA.FTZ R196, R215, R216, R196 ;  /* 0x000000d8d7c47223 */ /* 0x000fe200000100c4 */
[----:B------:R-:W-:Y:S01]  /*5050*/  STS [R238.X4+0x84c], R203 ;  /* 0x00084ccbee007388 */ /* 0x000fe20000004800 */
[C---:B------:R-:W-:Y:S01]  /*5060*/  IADD3 R210, R163.reuse, 0xe0, RZ ;  /* 0x000000e0a3d27810 */ /* 0x040fe20007ffe0ff */
[----:B------:R-:W-:Y:S01]  /*5070*/  IMAD R243, R170, c[0x0][0x2bc], R243 ;  /* 0x0000af00aaf37a24 */ /* 0x000fe200078e02f3 */
[C---:B------:R-:W-:Y:S01]  /*5080*/  IADD3 R216, R163.reuse, 0x120, RZ ;  /* 0x00000120a3d87810 */ /* 0x040fe20007ffe0ff */
[----:B------:R0:W-:Y:S01]  /*5090*/  STS [R238.X4+0x848], R201 ;  /* 0x000848c9ee007388 */ /* 0x0001e20000004800 */
[----:B------:R-:W-:Y:S01]  /*50a0*/  IADD3 R218, R163, 0x140, RZ ;  /* 0x00000140a3da7810 */ /* 0x000fe20007ffe0ff */
[----:B------:R-:W-:Y:S01]  /*50b0*/  FMUL.FTZ R132, R81, R132 ;  /* 0x0000008451847220 */ /* 0x000fe20000410000 */
[----:B------:R-:W-:Y:S01]  /*50c0*/  IADD3 R220, R163, 0x160, RZ ;  /* 0x00000160a3dc7810 */ /* 0x000fe20007ffe0ff */
[----:B------:R1:W-:Y:S01]  /*50d0*/  STS [R238.X4+0x844], R199 ;  /* 0x000844c7ee007388 */ /* 0x0003e20000004800 */
[----:B------:R-:W-:Y:S01]  /*50e0*/  LEA.HI.SX32 R241, R198, R163, 0x1b ;  /* 0x000000a3c6f17211 */ /* 0x000fe200078fdaff */
[----:B------:R-:W-:Y:S01]  /*50f0*/  FMUL.FTZ R227, R84, R227 ;  /* 0x000000e354e37220 */ /* 0x000fe20000410000 */
[-C--:B------:R-:W-:Y:S01]  /*5100*/  LEA.HI.SX32 R198, R202, R163.reuse, 0x1b ;  /* 0x000000a3cac67211 */ /* 0x080fe200078fdaff */
[----:B------:R2:W-:Y:S01]  /*5110*/  STS [R238.X4+0x840], R197 ;  /* 0x000840c5ee007388 */ /* 0x0005e20000004800 */
[-C--:B------:R-:W-:Y:S01]  /*5120*/  LEA.HI.SX32 R202, R210, R163.reuse, 0x1b ;  /* 0x000000a3d2ca7211 */ /* 0x080fe200078fdaff */
[----:B------:R-:W-:Y:S01]  /*5130*/  IMAD.WIDE.U32 R126, R167, c[0x0][0x2a0], R126 ;  /* 0x0000a800a77e7a25 */ /* 0x000fe200078e007e */
[-C--:B0-----:R-:W-:Y:S01]  /*5140*/  LEA.HI.SX32 R201, R208, R163.reuse, 0x1b ;  /* 0x000000a3d0c97211 */ /* 0x081fe200078fdaff */
[----:B------:R-:W-:Y:S01]  /*5150*/  BAR.SYNC.DEFER_BLOCKING 0x0 ;  /* 0x0000000000007b1d */ /* 0x000fe20000010000 */
[-C--:B------:R-:W-:Y:S01]  /*5160*/  LEA.HI.SX32 R203, R214, R163.reuse, 0x1b ;  /* 0x000000a3d6cb7211 */ /* 0x080fe200078fdaff */
[----:B------:R-:W-:Y:S01]  /*5170*/  FMUL.FTZ R249, R85, R230 ;  /* 0x000000e655f97220 */ /* 0x000fe20000410000 */
[----:B-1----:R-:W-:Y:S01]  /*5180*/  LEA.HI.SX32 R199, R204, R163, 0x1b ;  /* 0x000000a3ccc77211 */ /* 0x002fe200078fdaff */
[----:B------:R-:W-:Y:S01]  /*5190*/  FMUL.FTZ R233, R80, R233 ;  /* 0x000000e950e97220 */ /* 0x000fe20000410000 */
[----:B------:R-:W-:Y:S01]  /*51a0*/  LEA.HI.SX32 R204, R216, R163, 0x1b ;  /* 0x000000a3d8cc7211 */ /* 0x000fe200078fdaff */
[----:B------:R-:W-:Y:S01]  /*51b0*/  FMUL.FTZ R135, R82, R135 ;  /* 0x0000008752877220 */ /* 0x000fe20000410000 */
[-C--:B--2---:R-:W-:Y:S01]  /*51c0*/  LEA.HI.SX32 R197, R200, R163.reuse, 0x1b ;  /* 0x000000a3c8c57211 */ /* 0x084fe200078fdaff */
        /* <DEDUP_REMOVED lines=14> */
[----:B------:R-:W-:Y:S01]  /*52b0*/  FADD.FTZ R38, R131, R38 ;  /* 0x0000002683267221 */ /* 0x000fe20000010000 */
[----:B------:R-:W-:Y:S01]  /*52c0*/  IADD3 R129, R129, R243, RZ ;  /* 0x000000f381817210 */ /* 0x000fe20007ffe0ff */
[----:B------:R-:W-:Y:S01]  /*52d0*/  FMUL.FTZ R243, R88, R211 ;  /* 0x000000d358f37220 */ /* 0x000fe20000410000 */
[----:B------:R-:W0:Y:S01]  /*52e0*/  LDS R247, [R244.X4+0x840] ;  /* 0x00084000f4f77984 */ /* 0x000e220000004800 */
[----:B------:R-:W-:Y:S01]  /*52f0*/  MOV R230, UR10 ;  /* 0x0000000a00e67c02 */ /* 0x000fe20008000f00 */
[----:B------:R-:W-:Y:S01]  /*5300*/  FMUL.FTZ R228, R228, UR9 ;  /* 0x00000009e4e47c20 */ /* 0x000fe20008410000 */
[----:B------:R-:W-:Y:S01]  /*5310*/  IADD3 R134, P0, R126, UR10, RZ ;  /* 0x0000000a7e867c10 */ /* 0x000fe2000ff1e0ff */
[----:B------:R-:W1:Y:S01]  /*5320*/  LDS R240, [R241.X4+0x8c0] ;  /* 0x0008c000f1f07984 */ /* 0x000e620000004800 */
[----:B------:R-:W-:-:S03]  /*5330*/  IMAD.WIDE.U32 R128, R167, c[0x0][0x2c0], R128 ;  /* 0x0000b000a7807a25 */ /* 0x000fc600078e0080 */
        /* <DEDUP_REMOVED lines=17> */
[----:B-1----:R-:W-:-:S03]  /*5450*/  IMAD R132, R166, c[0x0][0x2a0], RZ ;  /* 0x0000a800a6847a24 */ /* 0x002fc600078e02ff */
[----:B------:R1:W-:Y:S01]  /*5460*/  STS [R238.X4+0x1080], R243 ;  /* 0x001080f3ee007388 */ /* 0x0003e20000004800 */
[----:B--2---:R-:W-:Y:S01]  /*5470*/  IMAD R245, R167, c[0x0][0x2a4], R132 ;  /* 0x0000a900a7f57a24 */ /* 0x004fe200078e0284 */
[----:B------:R-:W-:Y:S02]  /*5480*/  IADD3 R132, P1, R128, UR10, RZ ;  /* 0x0000000a80847c10 */ /* 0x000fe4000ff3e0ff */
[----:B------:R2:W-:Y:S01]  /*5490*/  STS [R238.X4+0x10a0], R233 ;  /* 0x0010a0e9ee007388 */ /* 0x0005e20000004800 */
[----:B---3--:R-:W-:Y:S01]  /*54a0*/  FMUL.FTZ R227, R75, R236 ;  /* 0x000000ec4be37220 */ /* 0x008fe20000410000 */
[----:B------:R-:W-:Y:S02]  /*54b0*/  IADD3 R245, R127, R245, RZ ;  /* 0x000000f57ff57210 */ /* 0x000fe40007ffe0ff */
[----:B------:R3:W-:Y:S01]  /*54c0*/  STS [R238.X4+0x1098], R135 ;  /* 0x00109887ee007388 */ /* 0x0007e20000004800 */
[----:B------:R-:W-:Y:S02]  /*54d0*/  FMUL.FTZ R236, R181, UR9 ;  /* 0x00000009b5ec7c20 */ /* 0x000fe40008410000 */
[----:B-1----:R-:W-:Y:S01]  /*54e0*/  FMUL.FTZ R243, R79, R232 ;  /* 0x000000e84ff37220 */ /* 0x002fe20000410000 */
[----:B------:R1:W-:Y:S01]  /*54f0*/  STS [R238.X4+0x10b4], R227 ;  /* 0x0010b4e3ee007388 */ /* 0x0003e20000004800 */
[----:B------:R-:W-:-:S02]  /*5500*/  FMUL.FTZ R232, R177, UR9 ;  /* 0x00000009b1e87c20 */ /* 0x000fc40008410000 */
[----:B--2---:R-:W-:Y:S01]  /*5510*/  FMUL.FTZ R233, R73, R130 ;  /* 0x0000008249e97220 */ /* 0x004fe20000410000 */
[----:B------:R2:W-:Y:S01]  /*5520*/  STS [R238.X4+0x10a4], R243 ;  /* 0x0010a4f3ee007388 */ /* 0x0005e20000004800 */
[----:B------:R-:W-:Y:S01]  /*5530*/  IMAD R130, R166, c[0x0][0x2c0], RZ ;  /* 0x0000b000a6827a24 */ /* 0x000fe200078e02ff */
[----:B---3--:R-:W-:Y:S02]  /*5540*/  IADD3.X R135, R245, UR8, RZ, P0, !PT ;  /* 0x00000008f5877c10 */ /* 0x008fe400087fe4ff */
[----:B------:R3:W-:Y:S01]  /*5550*/  STS [R238.X4+0x1088], R231 ;  /* 0x001088e7ee007388 */ /* 0x0007e20000004800 */
[----:B-1----:R-:W-:Y:S01]  /*5560*/  IADD3 R227, -R230, c[0x0][0x168], -R163 ;  /* 0x00005a00e6e37a10 */ /* 0x002fe20007ffe9a3 */
[----:B------:R-:W-:Y:S02]  /*5570*/  FMUL.FTZ R230, R174, UR9 ;  /* 0x00000009aee67c20 */ /* 0x000fe40008410000 */
[----:B------:R-:W-:Y:S01]  /*5580*/  STS [R238.X4+0x108c], R249 ;  /* 0x00108cf9ee007388 */ /* 0x000fe20000004800 */
[----:B------:R-:W-:Y:S01]  /*5590*/  ISETP.GE.AND P0, PT, R227, 0x1, PT ;  /* 0x00000001e300780c */ /* 0x000fe20003f06270 */
[----:B--2---:R-:W-:-:S02]  /*55a0*/  IMAD R243, R167, c[0x0][0x2c4], R130 ;  /* 0x0000b100a7f37a24 */ /* 0x004fc400078e0282 */
[----:B------:R-:W-:Y:S01]  /*55b0*/  STS [R238.X4+0x1094], R251 ;  /* 0x001094fbee007388 */ /* 0x000fe20000004800 */
[----:B------:R-:W-:Y:S02]  /*55c0*/  FMUL.FTZ R130, R133, UR9 ;  /* 0x0000000985827c20 */ /* 0x000fe40008410000 */
[----:B---3--:R-:W-:Y:S01]  /*55d0*/  FMUL.FTZ R231, R78, R234 ;  /* 0x000000ea4ee77220 */ /* 0x008fe20000410000 */
[----:B------:R1:W-:Y:S01]  /*55e0*/  STS [R238.X4+0x10ac], R235 ;  /* 0x0010acebee007388 */ /* 0x0003e20000004800 */
[----:B------:R-:W-:Y:S02]  /*55f0*/  IMAD.IADD R243, R129, 0x1, R243 ;  /* 0x0000000181f37824 */ /* 0x000fe400078e02f3 */
[----:B------:R-:W-:Y:S01]  /*5600*/  FMUL.FTZ R225, R225, R130 ;  /* 0x00000082e1e17220 */ /* 0x000fe20000410000 */
[----:B------:R2:W-:Y:S01]  /*5610*/  STS [R238.X4+0x10a8], R231 ;  /* 0x0010a8e7ee007388 */ /* 0x0005e20000004800 */
[----:B------:R-:W-:Y:S01]  /*5620*/  FMUL.FTZ R234, R179, UR9 ;  /* 0x00000009b3ea7c20 */ /* 0x000fe20008410000 */
[----:B------:R-:W-:-:S02]  /*5630*/  IADD3.X R133, R243, UR8, RZ, P1, !PT ;  /* 0x00000008f3857c10 */ /* 0x000fc40008ffe4ff */
[----:B------:R3:W-:Y:S01]  /*5640*/  STS [R238.X4+0x10b0], R237 ;  /* 0x0010b0edee007388 */ /* 0x0007e20000004800 */
[----:B-1----:R-:W-:-:S03]  /*5650*/  FMUL.FTZ R235, R178, UR9 ;  /* 0x00000009b2eb7c20 */ /* 0x002fc60008410000 */
[----:B------:R1:W-:Y:S01]  /*5660*/  STS [R238.X4+0x10b8], R239 ;  /* 0x0010b8efee007388 */ /* 0x0003e20000004800 */
[----:B--2---:R-:W-:-:S03]  /*5670*/  FMUL.FTZ R231, R173, UR9 ;  /* 0x00000009ade77c20 */ /* 0x004fc60008410000 */
[----:B------:R2:W-:Y:S01]  /*5680*/  STS [R238.X4+0x10bc], R233 ;  /* 0x0010bce9ee007388 */ /* 0x0005e20000004800 */
[----:B---3--:R-:W-:Y:S02]  /*5690*/  FMUL.FTZ R237, R180, UR9 ;  /* 0x00000009b4ed7c20 */ /* 0x008fe40008410000 */
[----:B-1----:R-:W-:Y:S02]  /*56a0*/  FMUL.FTZ R239, R182, UR9 ;  /* 0x00000009b6ef7c20 */ /* 0x002fe40008410000 */
[----:B--2---:R-:W-:Y:S02]  /*56b0*/  FMUL.FTZ R233, R176, UR9 ;  /* 0x00000009b0e97c20 */ /* 0x004fe40008410000 */
[----:B------:R-:W-:Y:S01]  /*56c0*/  FMUL.FTZ R238, R183, UR9 ;  /* 0x00000009b7ee7c20 */ /* 0x000fe20008410000 */
[----:B------:R-:W-:Y:S06]  /*56d0*/  BAR.SYNC.DEFER_BLOCKING 0x0 ;  /* 0x0000000000007b1d */ /* 0x000fec0000010000 */
[----:B------:R-:W-:Y:S05]  /*56e0*/  @!P0 BRA `(.L_x_5498) ;  /* 0x000000f000008947 */ /* 0x000fea0003800000 */
[----:B0---4-:R-:W0:Y:S01]  /*56f0*/  LDS R249, [R244.X4+0x1080] ;  /* 0x00108000f4f97984 */ /* 0x011e220000004800 */
[----:B------:R-:W-:-:S02]  /*5700*/  IMAD R131, R242, c[0x0][0x2b0], RZ ;  /* 0x0000ac00f2837a24 */ /* 0x000fc400078e02ff */
        /* <DEDUP_REMOVED lines=9> */
[----:B------:R1:W-:Y:S01]  /*57a0*/  RED.E.ADD.F32.FTZ.RN.STRONG.GPU [R130.64], R247 ;  /* 0x000000f78200798e */ /* 0x0003e2000c10e790 */
[----:B------:R-:W-:-:S04]  /*57b0*/  IADD3 R135, R133, R135, RZ ;  /* 0x0000008785877210 */ /* 0x000fc80007ffe0ff */
[----:B------:R-:W-:-:S05]  /*57c0*/  LEA.HI.X R135, R132, c[0x0][0x324], R135, 0x2, P0 ;  /* 0x0000c90084877a11 */ /* 0x000fca00000f1487 */
[----:B0-----:R1:W-:Y:S02]  /*57d0*/  RED.E.ADD.F32.FTZ.RN.STRONG.GPU [R134.64], R249 ;  /* 0x000000f98600798e */ /* 0x0013e4000c10e790 */
.L_x_5498:
[----:B0---4-:R-:W-:Y:S05]  /*57e0*/  BSYNC B0 ;  /* 0x0000000000007941 */ /* 0x011fea0003800000 */
.L_x_5497:
        /* <DEDUP_REMOVED lines=8> */
[----:B------:R-:W-:Y:S01]  /*5870*/  UIMAD UR8, UR9, UR12, URZ ;  /* 0x0000000c090872a4 */ /* 0x000fe2000f8e023f */
[----:B------:R-:W-:Y:S01]  /*5880*/  IMAD R135, R157, -0x200, R168 ;  /* 0xfffffe009d877824 */ /* 0x000fe200078e02a8 */
[----:B------:R-:W-:Y:S01]  /*5890*/  USHF.L.U32 UR24, UR6, 0x2, URZ ;  /* 0x0000000206187899 */ /* 0x000fe2000800063f */
[----:B------:R-:W-:Y:S01]  /*58a0*/  LEA.HI.X R127, R128, c[0x0][0x324], R243, 0x2, P0 ;  /* 0x0000c900807f7a11 */ /* 0x000fe200000f14f3 */
[----:B------:R-:W-:Y:S01]  /*58b0*/  UIMAD UR9, UR9, UR14, URZ ;  /* 0x0000000e090972a4 */ /* 0x000fe2000f8e023f */
[----:B------:R-:W-:Y:S01]  /*58c0*/  ISETP.GE.AND P0, PT, R227, 0x21, PT ;  /* 0x00000021e300780c */ /* 0x000fe20003f06270 */
[----:B------:R-:W-:-:S02]  /*58d0*/  UIMAD UR8, UR24, UR13, UR8 ;  /* 0x0000000d180872a4 */ /* 0x000fc4000f8e0208 */
[----:B------:R-:W-:-:S10]  /*58e0*/  UIMAD UR9, UR24, UR15, UR9 ;  /* 0x0000000f180972a4 */ /* 0x000fd4000f8e0209 */
[----:B------:R-:W-:Y:S05]  /*58f0*/  @!P0 BRA `(.L_x_5500) ;  /* 0x000000a000008947 */ /* 0x000fea0003800000 */
[----:B------:R-:W-:-:S04]  /*5900*/  IMAD.WIDE R128, R135, 0x4, R130 ;  /* 0x0000000487807825 */ /* 0x000fc800078e0282 */
[----:B------:R-:W-:Y:S01]  /*5910*/  IMAD.U32 R133, RZ, RZ, UR24 ;  /* 0x00000018ff857e24 */ /* 0x000fe2000f8e00ff */
[----:B------:R-:W-:-:S03]  /*5920*/  MOV R243, UR24 ;  /* 0x0000001800f37c02 */ /* 0x000fc60008000f00 */
[----:B------:R-:W-:-:S04]  /*5930*/  IMAD.WIDE.U32 R128, R133, c[0x0][0x2b0], R128 ;  /* 0x0000ac0085807a25 */ /* 0x000fc800078e0080 */
[----:B------:R-:W-:Y:S01]  /*5940*/  IMAD.WIDE R132, R135, 0x4, R126 ;  /* 0x0000000487847825 */ /* 0x000fe200078e027e */
[----:B------:R-:W-:-:S05]  /*5950*/  IADD3 R129, R129, UR8, RZ ;  /* 0x0000000881817c10 */ /* 0x000fca000fffe0ff */
[----:B------:R-:W-:Y:S01]  /*5960*/  IMAD.WIDE.U32 R132, R243, c[0x0][0x2d0], R132 ;  /* 0x0000b400f3847a25 */ /* 0x000fe200078e0084 */
[----:B------:R1:W-:Y:S04]  /*5970*/  RED.E.ADD.F32.FTZ.RN.STRONG.GPU [R128.64+-0x780], R240 ;  /* 0xfff880f08000798e */ /* 0x0003e8000c10e790 */
[----:B------:R-:W-:-:S05]  /*5980*/  IADD3 R133, R133, UR9, RZ ;  /* 0x0000000985857c10 */ /* 0x000fca000fffe0ff */
[----:B0-----:R1:W-:Y:S02]  /*5990*/  RED.E.ADD.F32.FTZ.RN.STRONG.GPU [R132.64+-0x780], R241 ;  /* 0xfff880f18400798e */ /* 0x0013e4000c10e790 */
.L_x_5500:
[----:B------:R-:W-:Y:S05]  /*59a0*/  BSYNC B0 ;  /* 0x0000000000007941 */ /* 0x000fea0003800000 */
.L_x_5499:
[----:B------:R-:W2:Y:S01]  /*59b0*/  LDS R197, [R197.X4+0x1180] ;  /* 0x00118000c5c57984 */ /* 0x000ea20000004800 */
[----:B-1----:R-:W-:Y:S01]  /*59c0*/  SHF.R.S32.HI R128, RZ, 0x1f, R135 ;  /* 0x0000001fff807819 */ /* 0x002fe20000011487 */
[----:B------:R-:W-:Y:S01]  /*59d0*/  BSSY B0, `(.L_x_5501) ;  /* 0x0000018000007945 */ /* 0x000fe20003800000 */
[C---:B------:R-:W-:Y:S01]  /*59e0*/  SHF.L.U32 R129, R135.reuse, 0x2, RZ ;  /* 0x0000000287817819 */ /* 0x040fe200000006ff */
[----:B------:R-:W-:Y:S01]  /*59f0*/  FADD.FTZ R175, R196, R175 ;  /* 0x000000afc4af7221 */ /* 0x000fe20000010000 */
[----:B------:R-:W-:Y:S02]  /*5a00*/  SHF.L.U64.HI R133, R135, 0x2, R128 ;  /* 0x0000000287857819 */ /* 0x000fe40000010280 */
[----:B------:R-:W-:Y:S02]  /*5a10*/  IADD3 R128, P0, R129, R130, RZ ;  /* 0x0000008281807210 */ /* 0x000fe40007f1e0ff */
[----:B------:R-:W-:Y:S02]  /*5a20*/  ISETP.GE.AND P6, PT, R227, 0x41, PT ;  /* 0x00000041e300780c */ /* 0x000fe40003fc6270 */
[----:B------:R-:W-:Y:S01]  /*5a30*/  IADD3 R126, P1, R129, R126, RZ ;  /* 0x0000007e817e7210 */ /* 0x000fe20007f3e0ff */
[----:B------:R-:W-:Y:S01]  /*5a40*/  IMAD.X R129, R133, 0x1, R131, P0 ;  /* 0x0000000185817824 */ /* 0x000fe200000e0683 */
[----:B------:R-:W-:-:S02]  /*5a50*/  MOV R131, UR24 ;  /* 0x0000001800837c02 */ /* 0x000fc40008000f00 */
[----:B------:R-:W-:Y:S01]  /*5a60*/  IADD3.X R127, R133, R127, RZ, P1, !PT ;  /* 0x0000007f857f7210 */ /* 0x000fe20000ffe4ff */
[----:B------:R-:W-:Y:S01]  /*5a70*/  IMAD.U32 R133, RZ, RZ, UR24 ;  /* 0x00000018ff857e24 */ /* 0x000fe2000f8e00ff */
[----:B------:R-:W-:Y:S01]  /*5a80*/  ISETP.GE.AND P0, PT, R227, 0x61, PT ;  /* 0x00000061e300780c */ /* 0x000fe20003f06270 */
[----:B------:R-:W-:Y:S01]  /*5a90*/  IMAD.WIDE.U32 R128, R131, c[0x0][0x2b0], R128 ;  /* 0x0000ac0083807a25 */ /* 0x000fe200078e0080 */
[C---:B------:R-:W-:Y:S02]  /*5aa0*/  ISETP.GE.AND P1, PT, R227.reuse, 0x81, PT ;  /* 0x00000081e300780c */ /* 0x040fe40003f26270 */
[----:B------:R-:W-:Y:S01]  /*5ab0*/  ISETP.GE.AND P2, PT, R227, 0xa1, PT ;  /* 0x000000a1e300780c */ /* 0x000fe20003f46270 */
[----:B------:R-:W-:Y:S01]  /*5ac0*/  IMAD.WIDE.U32 R126, R133, c[0x0][0x2d0], R126 ;  /* 0x0000b400857e7a25 */ /* 0x000fe200078e007e */
[----:B------:R-:W-:Y:S02]  /*5ad0*/  IADD3 R129, R129, UR8, RZ ;  /* 0x0000000881817c10 */ /* 0x000fe4000fffe0ff */
[----:B------:R-:W-:-:S02]  /*5ae0*/  ISETP.GE.AND P3, PT, R227, 0xc1, PT ;  /* 0x000000c1e300780c */ /* 0x000fc40003f66270 */
[----:B------:R-:W-:Y:S02]  /*5af0*/  IADD3 R127, R127, UR9, RZ ;  /* 0x000000097f7f7c10 */ /* 0x000fe4000fffe0ff */
[C---:B------:R-:W-:Y:S02]  /*5b00*/  ISETP.GE.AND P4, PT, R227.reuse, 0xe1, PT ;  /* 0x000000e1e300780c */ /* 0x040fe40003f86270 */
[----:B------:R-:W-:Y:S01]  /*5b10*/  ISETP.GE.AND P5, PT, R227, 0x101, PT ;  /* 0x00000101e300780c */ /* 0x000fe20003fa6270 */
[----:B------:R-:W-:Y:S07]  /*5b20*/  @!P6 BRA `(.L_x_5502) ;  /* 0x000000200000e947 */ /* 0x000fee0003800000 */
[----:B------:R1:W-:Y:S04]  /*5b30*/  RED.E.ADD.F32.FTZ.RN.STRONG.GPU [R128.64+-0x700], R211 ;  /* 0xfff900d38000798e */ /* 0x0003e8000c10e790 */
[----:B--2---:R1:W-:Y:S02]  /*5b40*/  RED.E.ADD.F32.FTZ.RN.STRONG.GPU [R126.64+-0x700], R197 ;  /* 0xfff900c57e00798e */ /* 0x0043e4000c10e790 */
.L_x_5502:
[----:B------:R-:W-:Y:S05]  /*5b50*/  BSYNC B0 ;  /* 0x0000000000007941 */ /* 0x000fea0003800000 */
.L_x_5501:
[----:B------:R3:W4:Y:S01]  /*5b60*/  LDS R131, [R198.X4+0x1200] ;  /* 0x00120000c6837984 */ /* 0x0007220000004800 */
[----:B------:R-:W-:Y:S01]  /*5b70*/  BSSY B0, `(.L_x_5503) ;  /* 0x0000004000007945 */ /* 0x000fe20003800000 */
[----:B------:R-:W-:Y:S05]  /*5b80*/  @!P0 BRA `(.L_x_5504) ;  /* 0x0000002000008947 */ /* 0x000fea0003800000 */
[----:B------:R1:W-:Y:S04]  /*5b90*/  RED.E.ADD.F32.FTZ.RN.STRONG.GPU [R128.64+-0x680], R212 ;  /* 0xfff980d48000798e */ /* 0x0003e8000c10e790 */
[----:B----4-:R1:W-:Y:S02]  /*5ba0*/  RED.E.ADD.F32.FTZ.RN.STRONG.GPU [R126.64+-0x680], R131 ;  /* 0xfff980837e00798e */ /* 0x0103e4000c10e790 */
.L_x_5504:
[----:B------:R-:W-:Y:S05]  /*5bb0*/  BSYNC B0 ;  /* 0x0000000000007941 */ /* 0x000fea0003800000 */
.L_x_5503:
[----:B------:R-:W1:Y:S01]  /*5bc0*/  LDS R199, [R199.X4+0x1280] ;  /* 0x00128000c7c77984 */ /* 0x000e620000004800 */
[----:B------:R-:W-:Y:S01]  /*5bd0*/  BSSY B0, `(.L_x_5505) ;  /* 0x0000004000007945 */ /* 0x000fe20003800000 */
[----:B------:R-:W-:Y:S05]  /*5be0*/  @!P1 BRA `(.L_x_5506) ;  /* 0x0000002000009947 */ /* 0x000fea0003800000 */
[----:B------:R3:W-:Y:S04]  /*5bf0*/  RED.E.ADD.F32.FTZ.RN.STRONG.GPU [R128.64+-0x600], R213 ;  /* 0xfffa00d58000798e */ /* 0x0007e8000c10e790 */
[----:B-1----:R3:W-:Y:S02]  /*5c00*/  RED.E.ADD.F32.FTZ.RN.STRONG.GPU [R126.64+-0x600], R199 ;  /* 0xfffa00c77e00798e */ /* 0x0027e4000c10e790 */
.L_x_5506:
[----:B------:R-:W-:Y:S05]  /*5c10*/  BSYNC B0 ;  /* 0x0000000000007941 */ /* 0x000fea0003800000 */
.L_x_5505:
[----:B-1--4-:R1:W4:Y:S01]  /*5c20*/  LDS R131, [R200.X4+0x1300] ;  /* 0x00130000c8837984 */ /* 0x0123220000004800 */
[----:B------:R-:W-:Y:S01]  /*5c30*/  BSSY B0, `(.L_x_5507) ;  /* 0x0000004000007945 */ /* 0x000fe20003800000 */
[----:B------:R-:W-:Y:S05]  /*5c40*/  @!P2 BRA `(.L_x_5508) ;  /* 0x000000200000a947 */ /* 0x000fea0003800000 */
[----:B------:R1:W-:Y:S04]  /*5c50*/  RED.E.ADD.F32.FTZ.RN.STRONG.GPU [R128.64+-0x580], R214 ;  /* 0xfffa80d68000798e */ /* 0x0003e8000c10e790 */
[----:B----4-:R1:W-:Y:S02]  /*5c60*/  RED.E.ADD.F32.FTZ.RN.STRONG.GPU [R126.64+-0x580], R131 ;  /* 0xfffa80837e00798e */ /* 0x0103e4000c10e790 */
.L_x_5508:
[----:B------:R-:W-:Y:S05]  /*5c70*/  BSYNC B0 ;  /* 0x0000000000007941 */ /* 0x000fea0003800000 */
.L_x_5507:
[----:B------:R-:W1:Y:S01]  /*5c80*/  LDS R201, [R201.X4+0x1380] ;  /* 0x00138000c9c97984 */ /* 0x000e620000004800 */
[----:B------:R-:W-:Y:S01]  /*5c90*/  BSSY B0, `(.L_x_5509) ;  /* 0x0000004000007945 */ /* 0x000fe20003800000 */
[----:B------:R-:W-:Y:S05]  /*5ca0*/  @!P3 BRA `(.L_x_5510) ;  /* 0x000000200000b947 */ /* 0x000fea0003800000 */
[----:B------:R3:W-:Y:S04]  /*5cb0*/  RED.E.ADD.F32.FTZ.RN.STRONG.GPU [R128.64+-0x500], R215 ;  /* 0xfffb00d78000798e */ /* 0x0007e8000c10e790 */
[----:B-1----:R3:W-:Y:S02]  /*5cc0*/  RED.E.ADD.F32.FTZ.RN.STRONG.GPU [R126.64+-0x500], R201 ;  /* 0xfffb00c97e00798e */ /* 0x0027e4000c10e790 */
.L_x_5510:
[----:B------:R-:W-:Y:S05]  /*5cd0*/  BSYNC B0 ;  /* 0x0000000000007941 */ /* 0x000fea0003800000 */
.L_x_5509:
[----:B-1--4-:R1:W4:Y:S01]  /*5ce0*/  LDS R131, [R202.X4+0x1400] ;  /* 0x00140000ca837984 */ /* 0x0123220000004800 */
[----:B------:R-:W-:Y:S01]  /*5cf0*/  BSSY B0, `(.L_x_5511) ;  /* 0x0000004000007945 */ /* 0x000fe20003800000 */
[----:B------:R-:W-:Y:S05]  /*5d00*/  @!P4 BRA `(.L_x_5512) ;  /* 0x000000200000c947 */ /* 0x000fea0003800000 */
[----:B------:R1:W-:Y:S04]  /*5d10*/  RED.E.ADD.F32.FTZ.RN.STRONG.GPU [R128.64+-0x480], R216 ;  /* 0xfffb80d88000798e */ /* 0x0003e8000c10e790 */
[----:B----4-:R1:W-:Y:S02]  /*5d20*/  RED.E.ADD.F32.FTZ.RN.STRONG.GPU [R126.64+-0x480], R131 ;  /* 0xfffb80837e00798e */ /* 0x0103e4000c10e790 */
.L_x_5512:
[----:B------:R-:W-:Y:S05]  /*5d30*/  BSYNC B0 ;  /* 0x0000000000007941 */ /* 0x000fea0003800000 */
.L_x_5511:
[----:B------:R-:W1:Y:S01]  /*5d40*/  LDS R203, [R203.X4+0x1480] ;  /* 0x00148000cbcb7984 */ /* 0x000e620000004800 */
[----:B------:R-:W-:Y:S01]  /*5d50*/  BSSY B0, `(.L_x_5513) ;  /* 0x0000004000007945 */ /* 0x000fe20003800000 */
[----:B------:R-:W-:Y:S05]  /*5d60*/  @!P5 BRA `(.L_x_5514) ;  /* 0x000000200000d947 */ /* 0x000fea0003800000 */
[----:B------:R3:W-:Y:S04]  /*5d70*/  RED.E.ADD.F32.FTZ.RN.STRONG.GPU [R128.64+-0x400], R217 ;  /* 0xfffc00d98000798e */ /* 0x0007e8000c10e790 */
[----:B-1----:R3:W-:Y:S02]  /*5d80*/  RED.E.ADD.F32.FTZ.RN.STRONG.GPU [R126.64+-0x400], R203 ;  /* 0xfffc00cb7e00798e */ /* 0x0027e4000c10e790 */
.L_x_5514:
[----:B------:R-:W-:Y:S05]  /*5d90*/  BSYNC B0 ;  /* 0x0000000000007941 */ /* 0x000fea0003800000 */
.L_x_5513:
        /* <DEDUP_REMOVED lines=12> */
.L_x_5516:
[----:B-1----:R-:W-:Y:S05]  /*5e60*/  BSYNC B0 ;  /* 0x0000000000007941 */ /* 0x002fea0003800000 */
.L_x_5515:
[----:B------:R-:W1:Y:S01]  /*5e70*/  LDS R205, [R205.X4+0x1580] ;  /* 0x00158000cdcd7984 */ /* 0x000e620000004800 */
[----:B------:R-:W-:Y:S01]  /*5e80*/  BSSY B0, `(.L_x_5517) ;  /* 0x0000004000007945 */ /* 0x000fe20003800000 */
[----:B------:R-:W-:Y:S05]  /*5e90*/  @!P0 BRA `(.L_x_5518) ;  /* 0x0000002000008947 */ /* 0x000fea0003800000 */
[----:B------:R3:W-:Y:S04]  /*5ea0*/  RED.E.ADD.F32.FTZ.RN.STRONG.GPU [R128.64+-0x300], R219 ;  /* 0xfffd00db8000798e */ /* 0x0007e8000c10e790 */
[----:B-1----:R3:W-:Y:S02]  /*5eb0*/  RED.E.ADD.F32.FTZ.RN.STRONG.GPU [R126.64+-0x300], R205 ;  /* 0xfffd00cd7e00798e */ /* 0x0027e4000c10e790 */
.L_x_5518:
[----:B------:R-:W-:Y:S05]  /*5ec0*/  BSYNC B0 ;  /* 0x0000000000007941 */ /* 0x000fea0003800000 */
.L_x_5517:
[----:B----4-:R4:W3:Y:S01]  /*5ed0*/  LDS R131, [R206.X4+0x1600] ;  /* 0x00160000ce837984 */ /* 0x0108e20000004800 */
[----:B------:R-:W-:Y:S01]  /*5ee0*/  BSSY B0, `(.L_x_5519) ;  /* 0x0000004000007945 */ /* 0x000fe20003800000 */
[----:B------:R-:W-:Y:S05]  /*5ef0*/  @!P1 BRA `(.L_x_5520) ;  /* 0x0000002000009947 */ /* 0x000fea0003800000 */
[----:B------:R4:W-:Y:S04]  /*5f00*/  RED.E.ADD.F32.FTZ.RN.STRONG.GPU [R128.64+-0x280], R220 ;  /* 0xfffd80dc8000798e */ /* 0x0009e8000c10e790 */
[----:B---3--:R4:W-:Y:S02]  /*5f10*/  RED.E.ADD.F32.FTZ.RN.STRONG.GPU [R126.64+-0x280], R131 ;  /* 0xfffd80837e00798e */ /* 0x0089e4000c10e790 */
.L_x_5520:
[----:B------:R-:W-:Y:S05]  /*5f20*/  BSYNC B0 ;  /* 0x0000000000007941 */ /* 0x000fea0003800000 */
.L_x_5519:
[----:B------:R-:W4:Y:S01]  /*5f30*/  LDS R207, [R207.X4+0x1680] ;  /* 0x00168000cfcf7984 */ /* 0x000f220000004800 */
[----:B------:R-:W-:Y:S01]  /*5f40*/  BSSY B0, `(.L_x_5521) ;  /* 0x0000004000007945 */ /* 0x000fe20003800000 */
[----:B------:R-:W-:Y:S05]  /*5f50*/  @!P2 BRA `(.L_x_5522) ;  /* 0x000000200000a947 */ /* 0x000fea0003800000 */
[----:B------:R4:W-:Y:S04]  /*5f60*/  RED.E.ADD.F32.FTZ.RN.STRONG.GPU [R128.64+-0x200], R221 ;  /* 0xfffe00dd8000798e */ /* 0x0009e8000c10e790 */
[----:B----4-:R4:W-:Y:S02]  /*5f70*/  RED.E.ADD.F32.FTZ.RN.STRONG.GPU [R126.64+-0x200], R207 ;  /* 0xfffe00cf7e00798e */ /* 0x0109e4000c10e790 */
.L_x_5522:
[----:B------:R-:W-:Y:S05]  /*5f80*/  BSYNC B0 ;  /* 0x0000000000007941 */ /* 0x000fea0003800000 */
.L_x_5521:
[----:B---34-:R3:W4:Y:S01]  /*5f90*/  LDS R131, [R208.X4+0x1700] ;  /* 0x00170000d0837984 */ /* 0x0187220000004800 */
[----:B------:R-:W-:Y:S01]  /*5fa0*/  BSSY B0, `(.L_x_5523) ;  /* 0x0000004000007945 */ /* 0x000fe20003800000 */
[----:B------:R-:W-:Y:S05]  /*5fb0*/  @!P3 BRA `(.L_x_5524) ;  /* 0x000000200000b947 */ /* 0x000fea0003800000 */
[----:B------:R3:W-:Y:S04]  /*5fc0*/  RED.E.ADD.F32.FTZ.RN.STRONG.GPU [R128.64+-0x180], R222 ;  /* 0xfffe80de8000798e */ /* 0x0007e8000c10e790 */
[----:B----4-:R3:W-:Y:S02]  /*5fd0*/  RED.E.ADD.F32.FTZ.RN.STRONG.GPU [R126.64+-0x180], R131 ;  /* 0xfffe80837e00798e */ /* 0x0107e4000c10e790 */
.L_x_5524:
[----:B------:R-:W-:Y:S05]  /*5fe0*/  BSYNC B0 ;  /* 0x0000000000007941 */ /* 0x000fea0003800000 */
.L_x_5523:
[----:B------:R-:W3:Y:S01]  /*5ff0*/  LDS R209, [R209.X4+0x1780] ;  /* 0x00178000d1d17984 */ /* 0x000ee20000004800 */
[----:B------:R-:W-:Y:S01]  /*6000*/  BSSY B0, `(.L_x_5525) ;  /* 0x0000004000007945 */ /* 0x000fe20003800000 */
[----:B------:R-:W-:Y:S05]  /*6010*/  @!P4 BRA `(.L_x_5526) ;  /* 0x000000200000c947 */ /* 0x000fea0003800000 */
[----:B------:R4:W-:Y:S04]  /*6020*/  RED.E.ADD.F32.FTZ.RN.STRONG.GPU [R128.64+-0x100], R223 ;  /* 0xffff00df8000798e */ /* 0x0009e8000c10e790 */
[----:B---3--:R4:W-:Y:S02]  /*6030*/  RED.E.ADD.F32.FTZ.RN.STRONG.GPU [R126.64+-0x100], R209 ;  /* 0xffff00d17e00798e */ /* 0x0089e4000c10e790 */
.L_x_5526:
[----:B------:R-:W-:Y:S05]  /*6040*/  BSYNC B0 ;  /* 0x0000000000007941 */ /* 0x000fea0003800000 */
.L_x_5525:
[----:B---34-:R3:W4:Y:S01]  /*6050*/  LDS R131, [R210.X4+0x1800] ;  /* 0x00180000d2837984 */ /* 0x0187220000004800 */
[----:B------:R-:W-:Y:S01]  /*6060*/  BSSY B0, `(.L_x_5527) ;  /* 0x0000004000007945 */ /* 0x000fe20003800000 */
[----:B------:R-:W-:Y:S05]  /*6070*/  @!P5 BRA `(.L_x_5528) ;  /* 0x000000200000d947 */ /* 0x000fea0003800000 */
[----:B------:R3:W-:Y:S04]  /*6080*/  RED.E.ADD.F32.FTZ.RN.STRONG.GPU [R128.64+-0x80], R224 ;  /* 0xffff80e08000798e */ /* 0x0007e8000c10e790 */
[----:B----4-:R3:W-:Y:S02]  /*6090*/  RED.E.ADD.F32.FTZ.RN.STRONG.GPU [R126.64+-0x80], R131 ;  /* 0xffff80837e00798e */ /* 0x0107e4000c10e790 */
.L_x_5528:
[----:B------:R-:W-:Y:S05]  /*60a0*/  BSYNC B0 ;  /* 0x0000000000007941 */ /* 0x000fea0003800000 */
.L_x_5527:
[----:B---3--:R-:W3:Y:S01]  /*60b0*/  SHFL.DOWN P0, R126, R175, 0x1, 0x1f ;  /* 0x08201f00af7e7f89 */ /* 0x008ee20000000000 */
[----:B------:R-:W-:Y:S01]  /*60c0*/  FMUL.FTZ R0, R0, R173 ;  /* 0x000000ad00007220 */ /* 0x000fe20000410000 */
[----:B------:R-:W-:Y:S01]  /*60d0*/  ISETP.NE.AND P2, PT, R163, RZ, PT ;  /* 0x000000ffa300720c */ /* 0x000fe20003f45270 */
[----:B------:R-:W-:Y:S01]  /*60e0*/  FMUL.FTZ R231, R194, R231 ;  /* 0x000000e7c2e77220 */ /* 0x000fe20000410000 */
[----:B------:R-:W-:Y:S01]  /*60f0*/  BSSY B0, `(.L_x_5529) ;  /* 0x000004b000007945 */ /* 0x000fe20003800000 */
[----:B------:R-:W-:-:S02]  /*6100*/  FFMA.FTZ R47, R64, R0, R47 ;  /* 0x00000000402f7223 */ /* 0x000fc4000001002f */
[----:B------:R-:W-:Y:S02]  /*6110*/  FFMA.FTZ R231, R13, R0, R231 ;  /* 0x000000000de77223 */ /* 0x000fe400000100e7 */
        /* <DEDUP_REMOVED lines=24> */
[----:B---3--:R-:W-:-:S02]  /*62a0*/  @P0 FADD R127, R126, R127 ;  /* 0x0000007f7e7f0221 */ /* 0x008fc40000000000 */
[----:B------:R-:W-:Y:S02]  /*62b0*/  FFMA.FTZ R233, R15, R176, R233 ;  /* 0x000000b00fe97223 */ /* 0x000fe400000100e9 */
[----:B------:R-:W-:Y:S01]  /*62c0*/  FFMA.FTZ R232, R16, R177, R232 ;  /* 0x000000b110e87223 */ /* 0x000fe200000100e8 */
[----:B------:R-:W3:Y:S01]  /*62d0*/  SHFL.DOWN P0, R128, R127, 0x4, 0x1f ;  /* 0x08801f007f807f89 */ /* 0x000ee20000000000 */
        /* <DEDUP_REMOVED lines=12> */
[----:B---3--:R-:W-:Y:S02]  /*63a0*/  @P0 FADD R128, R127, R128 ;  /* 0x000000807f800221 */ /* 0x008fe40000000000 */
[----:B------:R-:W-:Y:S02]  /*63b0*/  FADD.FTZ R34, R231, R34 ;  /* 0x00000022e7227221 */ /* 0x000fe40000010000 */
[----:B------:R-:W-:Y:S01]  /*63c0*/  FFMA.FTZ R49, R66, R176, R49 ;  /* 0x000000b042317223 */ /* 0x000fe20000010031 */
[----:B------:R-:W3:Y:S01]  /*63d0*/  SHFL.DOWN P0, R129, R128, 0x8, 0x1f ;  /* 0x09001f0080817f89 */ /* 0x000ee20000000000 */
        /* <DEDUP_REMOVED lines=12> */
[----:B---3--:R-:W-:Y:S01]  /*64a0*/  @P0 FADD R129, R128, R129 ;  /* 0x0000008180810221 */ /* 0x008fe20000000000 */
[----:B------:R-:W-:Y:S01]  /*64b0*/  ISETP.NE.AND P0, PT, R162, RZ, PT ;  /* 0x000000ffa200720c */ /* 0x000fe20003f05270 */
[----:B------:R-:W-:-:S02]  /*64c0*/  FFMA.FTZ R56, R71, R9, R56 ;  /* 0x0000000947387223 */ /* 0x000fc40000010038 */
[----:B------:R-:W-:Y:S01]  /*64d0*/  FADD.FTZ R27, R236, R27 ;  /* 0x0000001bec1b7221 */ /* 0x000fe20000010000 */
[----:B------:R-:W3:Y:S01]  /*64e0*/  SHFL.DOWN P1, R0, R129, 0x10, 0x1f ;  /* 0x0a001f0081007f89 */ /* 0x000ee20000020000 */
[----:B------:R-:W-:Y:S02]  /*64f0*/  FADD.FTZ R26, R21, R26 ;  /* 0x0000001a151a7221 */ /* 0x000fe40000010000 */
[----:B------:R-:W-:Y:S02]  /*6500*/  FADD.FTZ R25, R22, R25 ;  /* 0x0000001916197221 */ /* 0x000fe40000010000 */
[----:B---3--:R-:W-:-:S05]  /*6510*/  @P1 FADD R0, R129, R0 ;  /* 0x0000000081001221 */ /* 0x008fca0000000000 */
[----:B------:R3:W-:Y:S04]  /*6520*/  @!P0 STS [0x18c4], R0 ;  /* 0x0018c400ff008388 */ /* 0x0007e80000000800 */
[----:B------:R-:W-:Y:S06]  /*6530*/  BAR.SYNC.DEFER_BLOCKING 0x0 ;  /* 0x0000000000007b1d */ /* 0x000fec0000010000 */
[----:B------:R-:W-:Y:S05]  /*6540*/  @P2 BRA `(.L_x_5530) ;  /* 0x0000005000002947 */ /* 0x000fea0003800000 */
[----:B---3--:R-:W-:Y:S02]  /*6550*/  ISETP.NE.AND P0, PT, R155, c[0x0][0x174], PT ;  /* 0x00005d009b007a0c */ /* 0x008fe40003f05270 */
[----:B------:R-:W-:-:S11]  /*6560*/  SHF.L.U32 R5, R24, 0x2, RZ ;  /* 0x0000000218057819 */ /* 0x000fd600000006ff */
[----:B------:R-:W3:Y:S02]  /*6570*/  @P0 LDS R3, [R5+0x2b78] ;  /* 0x002b780005030984 */ /* 0x000ee40000000800 */
[----:B---3--:R-:W-:-:S05]  /*6580*/  @P0 FADD.FTZ R0, R0, R3 ;  /* 0x0000000300000221 */ /* 0x008fca0000010000 */
[----:B------:R3:W-:Y:S02]  /*6590*/  STS [R5+0x2b78], R0 ;  /* 0x002b780005007388 */ /* 0x0007e40000000800 */
.L_x_5530:
[----:B---3--:R-:W-:Y:S05]  /*65a0*/  BSYNC B0 ;  /* 0x0000000000007941 */ /* 0x008fea0003800000 */
.L_x_5529:
[----:B------:R-:W-:Y:S01]  /*65b0*/  IADD3 R24, R24, 0x1, RZ ;  /* 0x0000000118187810 */ /* 0x000fe20007ffe0ff */
[----:B------:R-:W-:-:S03]  /*65c0*/  UIADD3 UR6, UP0, UR6, 0x1, URZ ;  /* 0x0000000106067890 */ /* 0x000fc6000ff1e03f */
[----:B------:R-:W-:Y:S01]  /*65d0*/  ISETP.GE.AND P0, PT, R24, c[0x0][0x16c], PT ;  /* 0x00005b0018007a0c */ /* 0x000fe20003f06270 */
[----:B------:R-:W-:-:S12]  /*65e0*/  UIADD3.X UR7, URZ, UR7, URZ, UP0, !UPT ;  /* 0x000000073f077290 */ /* 0x000fd800087fe43f */
[----:B------:R-:W-:Y:S01]  /*65f0*/  @P0 CALL.REL.NOINC `(.L_x_5494) ;  /* 0x0000001000000944 */ /* 0x000fe20003c00000 */
[----:B------:R-:W-:Y:S05]  /*6600*/  BRA `(.L_x_5531) ;  /* 0xffffbeb000007947 */ /* 0x000fea000383ffff */
.L_x_5494:
[----:B------:R-:W-:Y:S01]  /*6610*/  BAR.SYNC.DEFER_BLOCKING 0x0 ;  /* 0x0000000000007b1d */ /* 0x000fe20000010000 */
[----:B------:R-:W-:Y:S01]  /*6620*/  F2FP.PACK_AB R55, R55, R56 ;  /* 0x000000383737723e */ /* 0x000fe200000000ff */
[----:B------:R-:W-:Y:S01]  /*6630*/  IMAD R67, R157, -0x200, R168 ;  /* 0xfffffe009d437824 */ /* 0x000fe200078e02a8 */
[----:B------:R-:W-:Y:S02]  /*6640*/  F2FP.PACK_AB R53, R53, R54 ;  /* 0x000000363535723e */ /* 0x000fe400000000ff */
[----:B------:R-:W-:Y:S01]  /*6650*/  F2FP.PACK_AB R51, R51, R52 ;  /* 0x000000343333723e */ /* 0x000fe200000000ff */
[----:B------:R-:W-:Y:S01]  /*6660*/  BSSY B0, `(.L_x_5532) ;  /* 0x0000056000007945 */ /* 0x000fe20003800000 */
[----:B------:R-:W-:Y:S02]  /*6670*/  PRMT R0, R55, 0x7632, R0 ;  /* 0x0000763237007816 */ /* 0x000fe40000000000 */
[----:B------:R-:W-:Y:S02]  /*6680*/  F2FP.PACK_AB R49, R49, R50 ;  /* 0x000000323131723e */ /* 0x000fe400000000ff */
[----:B------:R-:W-:-:S02]  /*6690*/  PRMT R2, R53, 0x7632, R2 ;  /* 0x0000763235027816 */ /* 0x000fc40000000002 */
[----:B------:R-:W-:Y:S02]  /*66a0*/  PRMT R3, R51, 0x7632, R3 ;  /* 0x0000763233037816 */ /* 0x000fe40000000003 */
        /* <DEDUP_REMOVED lines=9> */
[----:B------:R-:W-:Y:S02]  /*6740*/  SHF.R.S32.HI R63, RZ, 0x1f, R67 ;  /* 0x0000001fff3f7819 */ /* 0x000fe40000011443 */
[----:B------:R-:W-:Y:S01]  /*6750*/  SHF.R.S32.HI R65, RZ, 0x1f, R124 ;  /* 0x0000001fff417819 */ /* 0x000fe2000001147c */
[----:B------:R4:W-:Y:S01]  /*6760*/  STS.U16 [R105+0xa], R3 ;  /* 0x00000a0369007388 */ /* 0x0009e20000000400 */
[----:B------:R-:W-:Y:S02]  /*6770*/  LEA R9, P2, R124, c[0x0][0x330], 0x1 ;  /* 0x0000cc007c097a11 */ /* 0x000fe400078408ff */
[----:B---3--:R-:W-:Y:S01]  /*6780*/  PRMT R0, R49, 0x7632, R0 ;  /* 0x0000763231007816 */ /* 0x008fe20000000000 */
[----:B------:R-:W-:Y:S01]  /*6790*/  STS.U16 [R105], R55 ;  /* 0x0000003769007388 */ /* 0x000fe20000000400 */
[----:B------:R-:W-:-:S02]  /*67a0*/  MOV R6, UR10 ;  /* 0x0000000a00067c02 */ /* 0x000fc40008000f00 */
[----:B-----5:R-:W-:Y:S01]  /*67b0*/  PRMT R2, R45, 0x7632, R2 ;  /* 0x000076322d027816 */ /* 0x020fe20000000002 */
[----:B------:R3:W-:Y:S01]  /*67c0*/  STS.U16 [R105+0xe], R0 ;  /* 0x00000e0069007388 */ /* 0x0007e20000000400 */
[----:B----4-:R-:W-:-:S03]  /*67d0*/  PRMT R3, R43, 0x7632, R3 ;  /* 0x000076322b037816 */ /* 0x010fc60000000003 */
[----:B------:R-:W-:Y:S04]  /*67e0*/  STS.U16 [R105+0x4], R53 ;  /* 0x0000043569007388 */ /* 0x000fe80000000400 */
[----:B------:R-:W-:Y:S01]  /*67f0*/  STS.U16 [R105+0x8], R51 ;  /* 0x0000083369007388 */ /* 0x000fe20000000400 */
[----:B---3--:R-:W-:-:S03]  /*6800*/  MOV R0, UR11 ;  /* 0x0000000b00007c02 */ /* 0x008fc60008000f00 */
[----:B------:R-:W-:Y:S04]  /*6810*/  STS.U16 [R105+0xc], R49 ;  /* 0x00000c3169007388 */ /* 0x000fe80000000400 */
[----:B------:R-:W-:Y:S04]  /*6820*/  STS.U16 [R105+0x10], R47 ;  /* 0x0000102f69007388 */ /* 0x000fe80000000400 */
[----:B------:R3:W-:Y:S04]  /*6830*/  STS.U16 [R105+0x12], R4 ;  /* 0x0000120469007388 */ /* 0x0007e80000000400 */
[----:B------:R-:W-:Y:S04]  /*6840*/  STS.U16 [R105+0x14], R45 ;  /* 0x0000142d69007388 */ /* 0x000fe80000000400 */
[----:B------:R-:W-:Y:S01]  /*6850*/  STS.U16 [R105+0x16], R2 ;  /* 0x0000160269007388 */ /* 0x000fe20000000400 */
[----:B---3--:R-:W-:-:S03]  /*6860*/  LEA.HI.X R4, R124, c[0x0][0x334], R65, 0x1, P2 ;  /* 0x0000cd007c047a11 */ /* 0x008fc600010f0c41 */
[----:B------:R-:W-:Y:S04]  /*6870*/  STS.U16 [R105+0x18], R43 ;  /* 0x0000182b69007388 */ /* 0x000fe80000000400 */
[----:B------:R3:W-:Y:S04]  /*6880*/  STS.U16 [R105+0x1a], R3 ;  /* 0x00001a0369007388 */ /* 0x0007e80000000400 */
[----:B------:R-:W-:Y:S04]  /*6890*/  STS.U16 [R105+0x1c], R41 ;  /* 0x00001c2969007388 */ /* 0x000fe80000000400 */
[----:B------:R4:W-:Y:S01]  /*68a0*/  STS.U16 [R105+0x1e], R5 ;  /* 0x00001e0569007388 */ /* 0x0009e20000000400 */
[----:B------:R-:W-:-:S06]  /*68b0*/  NOP ;  /* 0x0000000000007918 */ /* 0x000fcc0000000000 */
[----:B------:R-:W-:Y:S01]  /*68c0*/  LDS.U16 R11, [R139] ;  /* 0x000000008b0b7984 */ /* 0x000fe20000000400 */
[----:B---3--:R-:W-:-:S03]  /*68d0*/  IMAD.WIDE.U32 R2, R170, c[0x0][0x2d8], RZ ;  /* 0x0000b600aa027a25 */ /* 0x008fc600078e00ff */
[----:B------:R-:W-:Y:S01]  /*68e0*/  LDS.U16 R13, [R138+0x40] ;  /* 0x000040008a0d7984 */ /* 0x000fe20000000400 */
[----:B----4-:R-:W-:-:S03]  /*68f0*/  IMAD R5, R169, c[0x0][0x2d8], RZ ;  /* 0x0000b600a9057a24 */ /* 0x010fc600078e02ff */
[----:B------:R-:W-:Y:S01]  /*6900*/  LDS.U16 R15, [R137+0x80] ;  /* 0x00008000890f7984 */ /* 0x000fe20000000400 */
[----:B------:R-:W-:Y:S02]  /*6910*/  IMAD R7, R170, c[0x0][0x2dc], R5 ;  /* 0x0000b700aa077a24 */ /* 0x000fe400078e0205 */
[----:B------:R-:W-:Y:S01]  /*6920*/  IMAD R5, R171, c[0x0][0x2e0], RZ ;  /* 0x0000b800ab057a24 */ /* 0x000fe200078e02ff */
[----:B------:R-:W-:Y:S01]  /*6930*/  LDS.U16 R17, [R136+0xc0] ;  /* 0x0000c00088117984 */ /* 0x000fe20000000400 */
[----:B------:R-:W-:Y:S02]  /*6940*/  IMAD.IADD R3, R3, 0x1, R7 ;  /* 0x0000000103037824 */ /* 0x000fe400078e0207 */
[C---:B------:R-:W-:Y:S01]  /*6950*/  IMAD R5, R172.reuse, c[0x0][0x2e4], R5 ;  /* 0x0000b900ac057a24 */ /* 0x040fe200078e0205 */
[----:B------:R-:W-:Y:S01]  /*6960*/  LDS.U16 R19, [R117+0x100] ;  /* 0x0001000075137984 */ /* 0x000fe20000000400 */
[----:B------:R-:W-:-:S03]  /*6970*/  IMAD.WIDE.U32 R2, R172, c[0x0][0x2e0], R2 ;  /* 0x0000b800ac027a25 */ /* 0x000fc600078e0002 */
        /* <DEDUP_REMOVED lines=13> */
[----:B---3--:R-:W-:-:S04]  /*6a50*/  IADD3 R0, P1, R67, R2, RZ ;  /* 0x0000000243007210 */ /* 0x008fc80007f3e0ff */
[----:B------:R-:W-:Y:S02]  /*6a60*/  IADD3.X R5, R63, R5, R3, P1, !PT ;  /* 0x000000053f057210 */ /* 0x000fe40000ffe403 */
[----:B------:R-:W-:Y:S02]  /*6a70*/  IADD3 R2, P1, R124, UR10, RZ ;  /* 0x0000000a7c027c10 */ /* 0x000fe4000ff3e0ff */
[----:B------:R-:W-:Y:S02]  /*6a80*/  LEA R8, P2, R0, R9, 0x1 ;  /* 0x0000000900087211 */ /* 0x000fe400078408ff */
[----:B------:R-:W-:Y:S02]  /*6a90*/  LEA.HI.X.SX32 R3, R6, R65, 0x1, P1 ;  /* 0x0000004106037211 */ /* 0x000fe400008f0eff */
[----:B------:R-:W-:Y:S01]  /*6aa0*/  LEA.HI.X R9, R0, R4, R5, 0x1, P2 ;  /* 0x0000000400097211 */ /* 0x000fe200010f0c05 */
[----:B------:R-:W3:Y:S02]  /*6ab0*/  LDS R59, [0x420] ;  /* 0x00042000ff3b7984 */ /* 0x000ee40000000800 */
[----:B---3--:R-:W-:-:S02]  /*6ac0*/  ISETP.GE.AND P4, PT, R124, R59, PT ;  /* 0x0000003b7c00720c */ /* 0x008fc40003f86270 */
[-C--:B------:R-:W-:Y:S02]  /*6ad0*/  ISETP.GE.AND P3, PT, R153, R59.reuse, PT ;  /* 0x0000003b9900720c */ /* 0x080fe40003f66270 */
[-C--:B------:R-:W-:Y:S02]  /*6ae0*/  ISETP.GE.AND P2, PT, R152, R59.reuse, PT ;  /* 0x0000003b9800720c */ /* 0x080fe40003f46270 */
[-C--:B------:R-:W-:Y:S02]  /*6af0*/  ISETP.GE.AND P1, PT, R151, R59.reuse, PT ;  /* 0x0000003b9700720c */ /* 0x080fe40003f26270 */
[-C--:B------:R-:W-:Y:S02]  /*6b00*/  ISETP.GE.AND P5, PT, R150, R59.reuse, PT ;  /* 0x0000003b9600720c */ /* 0x080fe40003fa6270 */
[----:B------:R-:W-:-:S03]  /*6b10*/  ISETP.GE.AND P6, PT, R149, R59, PT ;  /* 0x0000003b9500720c */ /* 0x000fc60003fc6270 */
        /* <DEDUP_REMOVED lines=10> */
.L_x_5533:
[----:B------:R-:W-:Y:S05]  /*6bc0*/  BSYNC B0 ;  /* 0x0000000000007941 */ /* 0x000fea0003800000 */
.L_x_5532:
        /* <DEDUP_REMOVED lines=11> */
[----:B---3--:R-:W-:Y:S01]  /*6c80*/  PRMT R7, R25, 0x7632, R7 ;  /* 0x0000763219077816 */ /* 0x008fe20000000007 */
        /* <DEDUP_REMOVED lines=38> */
[----:B---3--:R-:W-:-:S02]  /*6ef0*/  PRMT R8, R29, 0x7632, R8 ;  /* 0x000076321d087816 */ /* 0x008fc40000000008 */
[----:B------:R-:W-:-:S03]  /*6f00*/  PRMT R9, R27, 0x7632, R9 ;  /* 0x000076321b097816 */ /* 0x000fc60000000009 */
[----:B------:R3:W-:Y:S04]  /*6f10*/  STS.U16 [R105+0x2], R7 ;  /* 0x0000020769007388 */ /* 0x0007e80000000400 */
[----:B------:R4:W-:Y:S04]  /*6f20*/  STS.U16 [R105+0xa], R8 ;  /* 0x00000a0869007388 */ /* 0x0009e80000000400 */
[----:B------:R5:W-:Y:S01]  /*6f30*/  STS.U16 [R105+0xc], R10 ;  /* 0x00000c0a69007388 */ /* 0x000be20000000400 */
[----:B---3--:R-:W-:Y:S02]  /*6f40*/  PRMT R7, R0, 0x7632, R7 ;  /* 0x0000763200077816 */ /* 0x008fe40000000007 */
[----:B------:R-:W-:Y:S01]  /*6f50*/  F2FP.PACK_AB R0, R38, R37 ;  /* 0x000000252600723e */ /* 0x000fe200000000ff */
[----:B------:R-:W-:Y:S01]  /*6f60*/  STS.U16 [R105], R25 ;  /* 0x0000001969007388 */ /* 0x000fe20000000400 */
[----:B----4-:R-:W-:Y:S01]  /*6f70*/  PRMT R8, R6, 0x7632, R8 ;  /* 0x0000763206087816 */ /* 0x010fe20000000008 */
[----:B------:R-:W-:Y:S01]  /*6f80*/  FADD.FTZ R37, R36, R37 ;  /* 0x0000002524257221 */ /* 0x000fe20000010000 */
[C---:B------:R-:W-:Y:S01]  /*6f90*/  PRMT R13, R0.reuse, 0x7610, R13 ;  /* 0x00007610000d7816 */ /* 0x040fe2000000000d */
[----:B------:R-:W-:Y:S01]  /*6fa0*/  STS.U16 [R105+0x4], R27 ;  /* 0x0000041b69007388 */ /* 0x000fe20000000400 */
[----:B------:R-:W-:Y:S01]  /*6fb0*/  PRMT R14, R0, 0x7632, R14 ;  /* 0x00007632000e7816 */ /* 0x000fe2000000000e */
[----:B------:R-:W-:Y:S01]  /*6fc0*/  FADD.FTZ R38, R37, R38 ;  /* 0x0000002625267221 */ /* 0x000fe20000010000 */
[----:B-----5:R-:W-:Y:S01]  /*6fd0*/  PRMT R10, R4, 0x7632, R10 ;  /* 0x00007632040a7816 */ /* 0x020fe2000000000a */
[----:B------:R-:W-:Y:S01]  /*6fe0*/  STS.U16 [R105+0x6], R9 ;  /* 0x0000060969007388 */ /* 0x000fe20000000400 */
[----:B------:R-:W-:Y:S01]  /*6ff0*/  MOV R0, UR11 ;  /* 0x0000000b00007c02 */ /* 0x000fe20008000f00 */
[----:B------:R-:W-:-:S02]  /*7000*/  FADD.FTZ R39, R38, R39 ;  /* 0x0000002726277221 */ /* 0x000fc40000010000 */
[----:B------:R-:W-:Y:S02]  /*7010*/  STS.U16 [R105+0x8], R29 ;  /* 0x0000081d69007388 */ /* 0x000fe40000000400 */
[----:B------:R-:W-:Y:S02]  /*7020*/  FADD.FTZ R164, R39, R40 ;  /* 0x0000002827a47221 */ /* 0x000fe40000010000 */
[----:B------:R3:W-:Y:S04]  /*7030*/  STS.U16 [R105+0xe], R7 ;  /* 0x00000e0769007388 */ /* 0x0007e80000000400 */
[----:B------:R-:W-:Y:S04]  /*7040*/  STS.U16 [R105+0x10], R11 ;  /* 0x0000100b69007388 */ /* 0x000fe80000000400 */
[----:B------:R-:W-:Y:S01]  /*7050*/  STS.U16 [R105+0x12], R12 ;  /* 0x0000120c69007388 */ /* 0x000fe20000000400 */
[----:B---3--:R-:W-:-:S03]  /*7060*/  IMAD R7, R169, c[0x0][0x2f8], RZ ;  /* 0x0000be00a9077a24 */ /* 0x008fc600078e02ff */
[----:B------:R-:W-:Y:S01]  /*7070*/  STS.U16 [R105+0x14], R6 ;  /* 0x0000140669007388 */ /* 0x000fe20000000400 */
[----:B------:R-:W-:-:S03]  /*7080*/  IMAD R7, R170, c[0x0][0x2fc], R7 ;  /* 0x0000bf00aa077a24 */ /* 0x000fc600078e0207 */
[----:B------:R-:W-:Y:S04]  /*7090*/  STS.U16 [R105+0x16], R8 ;  /* 0x0000160869007388 */ /* 0x000fe80000000400 */
[----:B------:R-:W-:Y:S04]  /*70a0*/  STS.U16 [R105+0x18], R13 ;  /* 0x0000180d69007388 */ /* 0x000fe80000000400 */
[----:B------:R-:W-:Y:S04]  /*70b0*/  STS.U16 [R105+0x1a], R14 ;  /* 0x00001a0e69007388 */ /* 0x000fe80000000400 */
[----:B------:R3:W-:Y:S04]  /*70c0*/  STS.U16 [R105+0x1c], R4 ;  /* 0x00001c0469007388 */ /* 0x0007e80000000400 */
[----:B------:R-:W-:Y:S01]  /*70d0*/  STS.U16 [R105+0x1e], R10 ;  /* 0x00001e0a69007388 */ /* 0x000fe20000000400 */
[----:B------:R-:W-:-:S06]  /*70e0*/  NOP ;  /* 0x0000000000007918 */ /* 0x000fcc0000000000 */
[----:B------:R-:W-:Y:S01]  /*70f0*/  LDS.U16 R139, [R139] ;  /* 0x000000008b8b7984 */ /* 0x000fe20000000400 */
[----:B---3--:R-:W-:-:S03]  /*7100*/  IMAD.WIDE.U32 R4, R170, c[0x0][0x2f8], RZ ;  /* 0x0000be00aa047a25 */ /* 0x008fc600078e00ff */
        /* <DEDUP_REMOVED lines=18> */
[----:B------:R-:W3:Y:S02]  /*7230*/  LDS R25, [0x420] ;  /* 0x00042000ff197984 */ /* 0x000ee40000000800 */
[----:B---3--:R-:W-:-:S02]  /*7240*/  ISETP.GE.AND P0, PT, R124, R25, PT ;  /* 0x000000197c00720c */ /* 0x008fc40003f06270 */
        /* <DEDUP_REMOVED lines=12> */
.L_x_5535:
[----:B------:R-:W-:Y:S05]  /*7310*/  BSYNC B0 ;  /* 0x0000000000007941 */ /* 0x000fea0003800000 */
.L_x_5534:
[----:B------:R-:W-:Y:S01]  /*7320*/  MOV R2, R4 ;  /* 0x0000000400027202 */ /* 0x000fe20000000f00 */
[----:B------:R-:W-:Y:S01]  /*7330*/  IMAD.MOV.U32 R3, RZ, RZ, R29 ;  /* 0x000000ffff037224 */ /* 0x000fe200078e001d */
[----:B------:R-:W-:Y:S01]  /*7340*/  LEA R0, P1, R124, c[0x0][0x340], 0x1 ;  /* 0x0000d0007c007a11 */ /* 0x000fe200078208ff */
[----:B------:R-:W-:Y:S01]  /*7350*/  IMAD R5, R171, c[0x0][0x300], RZ ;  /* 0x0000c000ab057a24 */ /* 0x000fe200078e02ff */
[-C--:B------:R-:W-:Y:S01]  /*7360*/  ISETP.GE.AND P3, PT, R154, R25.reuse, PT ;  /* 0x000000199a00720c */ /* 0x080fe20003f66270 */
[----:B------:R-:W-:Y:S01]  /*7370*/  IMAD.WIDE.U32 R2, R172, c[0x0][0x300], R2 ;  /* 0x0000c000ac027a25 */ /* 0x000fe200078e0002 */
[----:B------:R-:W-:Y:S01]  /*7380*/  LEA.HI.X R4, R124, c[0x0][0x344], R27, 0x1, P1 ;  /* 0x0000d1007c047a11 */ /* 0x000fe200008f0c1b */
[----:B------:R-:W-:Y:S01]  /*7390*/  UIADD3 UR22, UP0, UR22, -0x400, URZ ;  /* 0xfffffc0016167890 */ /* 0x000fe2000ff1e03f */
[-C--:B------:R-:W-:Y:S01]  /*73a0*/  ISETP.GE.AND P4, PT, R153, R25.reuse, PT ;  /* 0x000000199900720c */ /* 0x080fe20003f86270 */
[----:B---3--:R-:W-:Y:S01]  /*73b0*/  IMAD R6, R172, c[0x0][0x304], R5 ;  /* 0x0000c100ac067a24 */ /* 0x008fe200078e0205 */
[----:B------:R-:W-:Y:S01]  /*73c0*/  IADD3 R5, P0, R67, R2, RZ ;  /* 0x0000000243057210 */ /* 0x000fe20007f1e0ff */
[----:B------:R-:W-:Y:S01]  /*73d0*/  UIADD3 UR18, UP1, UR18, -0x400, URZ ;  /* 0xfffffc0012127890 */ /* 0x000fe2000ff3e03f */
[-C--:B------:R-:W-:Y:S01]  /*73e0*/  ISETP.GE.AND P5, PT, R152, R25.reuse, PT ;  /* 0x000000199800720c */ /* 0x080fe20003fa6270 */
[----:B------:R-:W-:Y:S01]  /*73f0*/  UIADD3 UR20, UP2, UR20, -0x400, URZ ;  /* 0xfffffc0014147890 */ /* 0x000fe2000ff5e03f */
[----:B------:R-:W-:Y:S01]  /*7400*/  IADD3.X R3, R63, R6, R3, P0, !PT ;  /* 0x000000063f037210 */ /* 0x000fe200007fe403 */
[----:B------:R-:W-:Y:S01]  /*7410*/  UIADD3.X UR23, UR23, -0x1, URZ, UP0, !UPT ;  /* 0xffffffff17177890 */ /* 0x000fe200087fe43f */
[----:B------:R-:W-:Y:S01]  /*7420*/  LEA R2, P0, R5, R0, 0x1 ;  /* 0x0000000005027211 */ /* 0x000fe200078008ff */
[----:B------:R-:W-:Y:S01]  /*7430*/  UIADD3.X UR19, UR19, -0x1, URZ, UP1, !UPT ;  /* 0xffffffff13137890 */ /* 0x000fe20008ffe43f */
[----:B------:R-:W-:Y:S01]  /*7440*/  ISETP.GE.AND P6, PT, R151, R25, PT ;  /* 0x000000199700720c */ /* 0x000fe20003fc6270 */
[----:B------:R-:W-:Y:S01]  /*7450*/  UIADD3.X UR21, UR21, -0x1, URZ, UP2, !UPT ;  /* 0xffffffff15157890 */ /* 0x000fe200097fe43f */
[----:B------:R-:W-:-:S02]  /*7460*/  LEA.HI.X R3, R5, R4, R3, 0x1, P0 ;  /* 0x0000000405037211 */ /* 0x000fc400000f0c03 */
[-C--:B------:R-:W-:Y:S02]  /*7470*/  ISETP.GE.AND P0, PT, R150, R25.reuse, PT ;  /* 0x000000199600720c */ /* 0x080fe40003f06270 */
[-C--:B------:R-:W-:Y:S01]  /*7480*/  ISETP.GE.AND P1, PT, R149, R25.reuse, PT ;  /* 0x000000199500720c */ /* 0x080fe20003f26270 */
[----:B------:R3:W-:Y:S01]  /*7490*/  @!P3 STG.E.U16 [R2.64], R9 ;  /* 0x000000090200b986 */ /* 0x0007e2000c101510 */
        /* <DEDUP_REMOVED lines=29> */
[----:B------:R-:W-:Y:S01]  /*7670*/  @!P0 CALL.REL.NOINC `(.L_x_5492) ;  /* 0x0000001000008944 */ /* 0x000fe20003c00000 */
[----:B------:R-:W-:Y:S05]  /*7680*/  BRA `(.L_x_5536) ;  /* 0xffff921000007947 */ /* 0x000fea000383ffff */
.L_x_5492:
[----:B------:R-:W-:Y:S02]  /*7690*/  ISETP.NE.U32.AND P0, PT, RZ, c[0x0][0x328], PT ;  /* 0x0000ca00ff007a0c */ /* 0x000fe40003f05070 */
[----:B------:R-:W-:Y:S02]  /*76a0*/  ISETP.NE.U32.AND P2, PT, RZ, c[0x0][0x348], PT ;  /* 0x0000d200ff007a0c */ /* 0x000fe40003f45070 */
[----:B------:R-:W-:-:S02]  /*76b0*/  ISETP.NE.AND.EX P1, PT, RZ, c[0x0][0x32c], PT, P0 ;  /* 0x0000cb00ff007a0c */ /* 0x000fc40003f25300 */
[----:B------:R-:W-:-:S11]  /*76c0*/  ISETP.NE.AND.EX P0, PT, RZ, c[0x0][0x34c], PT, P2 ;  /* 0x0000d300ff007a0c */ /* 0x000fd60003f05320 */
[----:B------:R-:W-:Y:S05]  /*76d0*/  @!P1 BRA `(.L_x_5537) ;  /* 0x0000014000009947 */ /* 0x000fea0003800000 */
[----:B------:R-:W4:Y:S01]  /*76e0*/  SHFL.DOWN P1, R0, R165, 0x1, 0x1f ;  /* 0x08201f00a5007f89 */ /* 0x000f220000020000 */
[----:B------:R-:W-:Y:S03]  /*76f0*/  BSSY B0, `(.L_x_5537) ;  /* 0x0000012000007945 */ /* 0x000fe60003800000 */
[----:B------:R-:W5:Y:S01]  /*7700*/  S2R R6, SR_LANEID ;  /* 0x0000000000067919 */ /* 0x000f620000000000 */
[----:B----4-:R-:W-:Y:S01]  /*7710*/  @P1 FADD R0, R0, R165 ;  /* 0x000000a500001221 */ /* 0x010fe20000000000 */
[----:B-----5:R-:W-:-:S04]  /*7720*/  ISETP.NE.AND P2, PT, R6, RZ, PT ;  /* 0x000000ff0600720c */ /* 0x020fc80003f45270 */
[----:B---3--:R-:W3:Y:S04]  /*7730*/  SHFL.DOWN P1, R3, R0, 0x2, 0x1f ;  /* 0x08401f0000037f89 */ /* 0x008ee80000020000 */
        /* <DEDUP_REMOVED lines=13> */
.L_x_5538:
[----:B---3--:R-:W-:Y:S05]  /*7810*/  BSYNC B0 ;  /* 0x0000000000007941 */ /* 0x008fea0003800000 */
.L_x_5537:
[----:B------:R-:W-:Y:S01]  /*7820*/  BSSY B0, `(.L_x_5539) ;  /* 0x0000018000007945 */ /* 0x000fe20003800000 */
[----:B------:R-:W-:Y:S05]  /*7830*/  @!P0 BRA `(.L_x_5540) ;  /* 0x0000015000008947 */ /* 0x000fea0003800000 */
[----:B------:R-:W-:Y:S06]  /*7840*/  BAR.SYNC.DEFER_BLOCKING 0x0 ;  /* 0x0000000000007b1d */ /* 0x000fec0000010000 */
[----:B---3--:R-:W3:Y:S04]  /*7850*/  SHFL.DOWN P0, R3, R164, 0x1, 0x1f ;  /* 0x08201f00a4037f89 */ /* 0x008ee80000000000 */
[----:B------:R-:W4:Y:S04]  /*7860*/  S2R R4, SR_LANEID ;  /* 0x0000000000047919 */ /* 0x000f280000000000 */
[----:B------:R-:W5:Y:S01]  /*7870*/  S2R R9, SR_TID.X ;  /* 0x0000000000097919 */ /* 0x000f620000002100 */
        /* <DEDUP_REMOVED lines=10> */
[----:B-----5:R-:W-:-:S04]  /*7920*/  ISETP.NE.AND P0, PT, R9, RZ, PT ;  /* 0x000000ff0900720c */ /* 0x020fc80003f05270 */
[----:B------:R3:W-:Y:S04]  /*7930*/  @!P1 STS [0x18c4], R7 ;  /* 0x0018c407ff009388 */ /* 0x0007e80000000800 */
[----:B------:R-:W-:Y:S06]  /*7940*/  BAR.SYNC.DEFER_BLOCKING 0x0 ;  /* 0x0000000000007b1d */ /* 0x000fec0000010000 */
[----:B------:R-:W-:Y:S05]  /*7950*/  @P0 BRA `(.L_x_5541) ;  /* 0x0000004000000947 */ /* 0x000fea0003800000 */
[----:B---3--:R3:W-:Y:S01]  /*7960*/  RED.E.ADD.F32.FTZ.RN.STRONG.GPU [R122.64], R7 ;  /* 0x000000077a00798e */ /* 0x0087e2000c10e790 */
[----:B------:R-:W-:Y:S01]  /*7970*/  HFMA2.MMA R9, -RZ, RZ, 0, 0 ;  /* 0x00000000ff097435 */ /* 0x000fe200000001ff */
[----:B------:R-:W-:Y:S05]  /*7980*/  BRA `(.L_x_5541) ;  /* 0x0000001000007947 */ /* 0x000fea0003800000 */
.L_x_5540:
[----:B---3--:R-:W3:Y:S02]  /*7990*/  S2R R9, SR_TID.X ;  /* 0x0000000000097919 */ /* 0x008ee40000002100 */
.L_x_5541:
[----:B---3--:R-:W-:Y:S05]  /*79a0*/  BSYNC B0 ;  /* 0x0000000000007941 */ /* 0x008fea0003800000 */
.L_x_5539:
[----:B------:R-:W-:-:S13]  /*79b0*/  ISETP.GE.AND P0, PT, R9, c[0x0][0x16c], PT ;  /* 0x00005b0009007a0c */ /* 0x000fda0003f06270 */
[----:B------:R-:W-:Y:S05]  /*79c0*/  @P0 EXIT ;  /* 0x000000000000094d */ /* 0x000fea0003800000 */
[----:B------:R-:W-:Y:S02]  /*79d0*/  IMAD R171, R171, c[0x0][0x288], RZ ;  /* 0x0000a200abab7a24 */ /* 0x000fe400078e02ff */
[----:B------:R-:W-:-:S04]  /*79e0*/  IMAD.WIDE.U32 R2, R172, c[0x0][0x288], RZ ;  /* 0x0000a200ac027a25 */ /* 0x000fc800078e00ff */
[----:B0-----:R-:W-:-:S05]  /*79f0*/  IMAD R13, R172, c[0x0][0x28c], R171 ;  /* 0x0000a300ac0d7a24 */ /* 0x001fca00078e02ab */
[----:B------:R-:W-:Y:S02]  /*7a00*/  IADD3 R13, R3, R13, RZ ;  /* 0x0000000d030d7210 */ /* 0x000fe40007ffe0ff */
.L_x_5542:
[----:B0-----:R0:W3:Y:S01]  /*7a10*/  LDS R11, [R9.X4+0x2b78] ;  /* 0x002b7800090b7984 */ /* 0x0010e20000004800 */
[----:B------:R-:W-:Y:S01]  /*7a20*/  SHF.R.S32.HI R0, RZ, 0x1f, R9 ;  /* 0x0000001fff007819 */ /* 0x000fe20000011409 */
[----:B------:R-:W-:Y:S01]  /*7a30*/  IMAD.MOV.U32 R4, RZ, RZ, R2 ;  /* 0x000000ffff047224 */ /* 0x000fe200078e0002 */
[----:B------:R-:W-:Y:S01]  /*7a40*/  MOV R5, R13 ;  /* 0x0000000d00057202 */ /* 0x000fe20000000f00 */
[----:B------:R-:W-:Y:S02]  /*7a50*/  YIELD ;  /* 0x0000000000007946 */ /* 0x000fe40003800000 */
[----:B------:R-:W-:Y:S02]  /*7a60*/  IMAD R0, R0, c[0x0][0x290], RZ ;  /* 0x0000a40000007a24 */ /* 0x000fe400078e02ff */
[----:B------:R-:W-:-:S04]  /*7a70*/  IMAD.WIDE.U32 R4, R9, c[0x0][0x290], R4 ;  /* 0x0000a40009047a25 */ /* 0x000fc800078e0004 */
[C---:B------:R-:W-:Y:S01]  /*7a80*/  IMAD R7, R9.reuse, c[0x0][0x294], R0 ;  /* 0x0000a50009077a24 */ /* 0x040fe200078e0200 */
[----:B------:R-:W-:Y:S02]  /*7a90*/  LEA R6, P0, R4, c[0x0][0x310], 0x2 ;  /* 0x0000c40004067a11 */ /* 0x000fe400078010ff */
[----:B0-----:R-:W-:Y:S02]  /*7aa0*/  IADD3 R9, R9, c[0x0][0x0], RZ ;  /* 0x0000000009097a10 */ /* 0x001fe40007ffe0ff */
[----:B------:R-:W-:-:S04]  /*7ab0*/  IADD3 R5, R5, R7, RZ ;  /* 0x0000000705057210 */ /* 0x000fc80007ffe0ff */
[----:B------:R-:W-:Y:S02]  /*7ac0*/  LEA.HI.X R7, R4, c[0x0][0x314], R5, 0x2, P0 ;  /* 0x0000c50004077a11 */ /* 0x000fe400000f1405 */
[----:B------:R-:W-:-:S03]  /*7ad0*/  ISETP.GE.AND P0, PT, R9, c[0x0][0x16c], PT ;  /* 0x00005b0009007a0c */ /* 0x000fc60003f06270 */
[----:B---3--:R0:W-:Y:S10]  /*7ae0*/  RED.E.ADD.F32.FTZ.RN.STRONG.GPU [R6.64], R11 ;  /* 0x0000000b0600798e */ /* 0x0081f4000c10e790 */
[----:B------:R-:W-:Y:S05]  /*7af0*/  @!P0 BRA `(.L_x_5542) ;  /* 0xffffff1000008947 */ /* 0x000fea000383ffff */
[----:B------:R-:W-:Y:S05]  /*7b00*/  EXIT ;  /* 0x000000000000794d */ /* 0x000fea0003800000 */
.L_x_5543:
        /* <DEDUP_REMOVED lines=15> */
.L_x_9080:


//--------------------- .text._Z25selective_scan_bwd_kernelI32Selective_Scan_bwd_kernel_traitsILi32ELi16ELb0ELb1ELb1ELb0ELb1EN3c104HalfEfEEv12SSMParamsBwd --------------------------
	.section	.text._Z25selective_scan_bwd_kernelI32Selective_Scan_bwd_kernel_traitsILi32ELi16ELb0ELb1ELb1ELb0ELb1EN3c104HalfEfEEv12SSMParamsBwd,"ax",@progbits
	.sectioninfo	@"SHI_REGISTERS=254"
	.align	128
        .global         _Z25selective_scan_bwd_kernelI32Selective_Scan_bwd_kernel_traitsILi32ELi16ELb0ELb1ELb1ELb0ELb1EN3c104HalfEfEEv12SSMParamsBwd
        .type           _Z25selective_scan_bwd_kernelI32Selective_Scan_bwd_kernel_traitsILi32ELi16ELb0ELb1ELb1ELb0ELb1EN3c104HalfEfEEv12SSMParamsBwd,@function
        .size           _Z25selective_scan_bwd_kernelI32Selective_Scan_bwd_kernel_traitsILi32ELi16ELb0ELb1ELb1ELb0ELb1EN3c104HalfEfEEv12SSMParamsBwd,(.L_x_9081 - _Z25selective_scan_bwd_kernelI32Selective_Scan_bwd_kernel_traitsILi32ELi16ELb0ELb1ELb1ELb0ELb1EN3c104HalfEfEEv12SSMParamsBwd)
        .other          _Z25selective_scan_bwd_kernelI32Selective_Scan_bwd_kernel_traitsILi32ELi16ELb0ELb1ELb1ELb0ELb1EN3c104HalfEfEEv12SSMParamsBwd,@"STO_CUDA_ENTRY STV_DEFAULT"
_Z25selective_scan_bwd_kernelI32Selective_Scan_bwd_kernel_traitsILi32ELi16ELb0ELb1ELb1ELb0ELb1EN3c104HalfEfEEv12SSMParamsBwd:
.text._Z25selective_scan_bwd_kernelI32Selective_Scan_bwd_kernel_traitsILi32ELi16ELb0ELb1ELb1ELb0ELb1EN3c104HalfEfEEv12SSMParamsBwd:
[----:B------:R-:W-:Y:S02]  /*0000*/  IMAD.MOV.U32 R1, RZ, RZ, c[0x0][0x28] ;  /* 0x00000a00ff017624 */ /* 0x000fe400078e00ff */
        /* <DEDUP_REMOVED lines=20> */
[----:B------:R-:W-:Y:S01]  /*0150*/  IMAD.U32 R2, RZ, RZ, UR4 ;  /* 0x00000004ff027e24 */ /* 0x000fe2000f8e00ff */
[----:B------:R-:W-:Y:S01]  /*0160*/  ULDC.64 UR28, c[0x0][0x278] ;  /* 0x00009e00001c7ab9 */ /* 0x000fe20000000a00 */
[----:B------:R-:W-:Y:S01]  /*0170*/  IMAD.U32 R4, RZ, RZ, UR6 ;  /* 0x00000006ff047e24 */ /* 0x000fe2000f8e00ff */
[----:B------:R-:W-:Y:S01]  /*0180*/  MOV R3, UR5 ;  /* 0x0000000500037c02 */ /* 0x000fe20008000f00 */
[----:B------:R-:W0:Y:S01]  /*0190*/  I2F.RP R0, R9 ;  /* 0x0000000900007306 */ /* 0x000e220000209400 */
[----:B------:R-:W-:Y:S01]  /*01a0*/  MOV R5, UR7 ;  /* 0x0000000700057c02 */ /* 0x000fe20008000f00 */
[----:B------:R-:W-:-:S02]  /*01b0*/  UISETP.NE.U32.AND UP1, UPT, URZ, UR26, UPT ;  /* 0x0000001a3f00728c */ /* 0x000fc4000bf25070 */
[----:B------:R2:W3:Y:S01]  /*01c0*/  @P3 LDG.E R6, [R2.64] ;  /* 0x0000002002063981 */ /* 0x0004e2000c1e1900 */
[----:B-1----:R-:W-:Y:S02]  /*01d0*/  USHF.R.S32.HI UR38, URZ, 0x1f, UR37 ;  /* 0x0000001f3f267899 */ /* 0x002fe40008011425 */
[----:B------:R-:W-:Y:S01]  /*01e0*/  ULDC.64 UR4, c[0x0][0x260] ;  /* 0x0000980000047ab9 */ /* 0x000fe20000000a00 */
[----:B------:R1:W4:Y:S01]  /*01f0*/  @P4 LDG.E R7, [R4.64] ;  /* 0x0000002004074981 */ /* 0x000322000c1e1900 */
[----:B------:R-:W-:Y:S01]  /*0200*/  ULDC.64 UR6, c[0x0][0x1d0] ;  /* 0x0000740000067ab9 */ /* 0x000fe20000000a00 */
[----:B------:R-:W-:Y:S01]  /*0210*/  HFMA2.MMA R184, -RZ, RZ, 0, 0 ;  /* 0x00000000ffb87435 */ /* 0x000fe200000001ff */
[----:B------:R-:W-:Y:S01]  /*0220*/  UISETP.NE.U32.AND UP0, UPT, URZ, UR4, UPT ;  /* 0x000000043f00728c */ /* 0x000fe2000bf05070 */
[----:B------:R-:W-:Y:S01]  /*0230*/  IMAD.MOV.U32 R183, RZ, RZ, RZ ;  /* 0x000000ffffb77224 */ /* 0x000fe200078e00ff */
[----:B------:R-:W-:Y:S01]  /*0240*/  UIMAD UR4, UR38, UR6, URZ ;  /* 0x00000006260472a4 */ /* 0x000fe2000f8e023f */
[----:B--2---:R-:W-:Y:S01]  /*0250*/  HFMA2.MMA R2, -RZ, RZ, 0, 0 ;  /* 0x00000000ff027435 */ /* 0x004fe200000001ff */
[----:B------:R-:W-:Y:S01]  /*0260*/  UISETP.NE.AND.EX UP1, UPT, URZ, UR27, UPT, UP1 ;  /* 0x0000001b3f00728c */ /* 0x000fe2000bf25310 */
[----:B0-----:R-:W0:Y:S01]  /*0270*/  MUFU.RCP R0, R0 ;  /* 0x0000000000007308 */ /* 0x001e220000001000 */
[----:B------:R-:W-:-:S02]  /*0280*/  UISETP.NE.U32.AND UP2, UPT, URZ, UR30, UPT ;  /* 0x0000001e3f00728c */ /* 0x000fc4000bf45070 */
[----:B------:R-:W-:Y:S02]  /*0290*/  UIMAD.WIDE.U32 UR20, UR37, UR6, URZ ;  /* 0x00000006251472a5 */ /* 0x000fe4000f8e003f */
[----:B------:R-:W-:Y:S02]  /*02a0*/  UIMAD UR22, UR37, UR7, UR4 ;  /* 0x00000007251672a4 */ /* 0x000fe4000f8e0204 */
[----:B------:R-:W-:Y:S02]  /*02b0*/  UISETP.NE.AND.EX UP0, UPT, URZ, UR5, UPT, UP0 ;  /* 0x000000053f00728c */ /* 0x000fe4000bf05300 */
[----:B------:R-:W-:Y:S02]  /*02c0*/  ULDC.64 UR6, c[0x0][0x190] ;  /* 0x0000640000067ab9 */ /* 0x000fe40000000a00 */
[----:B------:R-:W-:Y:S02]  /*02d0*/  UISETP.NE.AND.EX UP2, UPT, URZ, UR31, UPT, UP2 ;  /* 0x0000001f3f00728c */ /* 0x000fe4000bf45320 */
[----:B------:R-:W-:-:S02]  /*02e0*/  UIMAD UR5, UR38, UR8, URZ ;  /* 0x00000008260572a4 */ /* 0x000fc4000f8e023f */
[----:B------:R-:W-:Y:S01]  /*02f0*/  UIMAD UR4, UR38, UR28, URZ ;  /* 0x0000001c260472a4 */ /* 0x000fe2000f8e023f */
[----:B0-----:R-:W-:Y:S01]  /*0300*/  IADD3 R0, R0, 0xffffffe, RZ ;  /* 0x0ffffffe00007810 */ /* 0x001fe20007ffe0ff */
[----:B------:R-:W-:Y:S02]  /*0310*/  UIMAD UR15, UR38, UR6, URZ ;  /* 0x00000006260f72a4 */ /* 0x000fe4000f8e023f */
[----:B------:R-:W-:Y:S01]  /*0320*/  UIMAD.WIDE.U32 UR18, UR37, UR8, URZ ;  /* 0x00000008251272a5 */ /* 0x000fe2000f8e003f */
[----:B------:R-:W0:Y:S01]  /*0330*/  F2I.FTZ.U32.TRUNC.NTZ R3, R0 ;  /* 0x0000000000037305 */ /* 0x000e22000021f000 */
[----:B------:R-:W-:Y:S02]  /*0340*/  UIMAD UR24, UR37, UR9, UR5 ;  /* 0x00000009251872a4 */ /* 0x000fe4000f8e0205 */
[----:B------:R-:W-:Y:S02]  /*0350*/  UIMAD UR29, UR37, UR29, UR4 ;  /* 0x0000001d251d72a4 */ /* 0x000fe4000f8e0204 */
[----:B------:R-:W-:-:S02]  /*0360*/  UMOV UR8, URZ ;  /* 0x0000003f00087c82 */ /* 0x000fc40008000000 */
[----:B------:R-:W-:Y:S02]  /*0370*/  UIMAD.WIDE.U32 UR4, UR37, UR6, URZ ;  /* 0x00000006250472a5 */ /* 0x000fe4000f8e003f */
[----:B------:R-:W-:Y:S02]  /*0380*/  UIMAD UR15, UR37, UR7, UR15 ;  /* 0x00000007250f72a4 */ /* 0x000fe4000f8e020f */
[----:B------:R-:W-:Y:S02]  /*0390*/  @UP1 ULEA UR8, UP3, UR16, UR26, 0x2 ;  /* 0x0000001a10081291 */ /* 0x000fe4000f86103f */
[----:B------:R-:W-:Y:S02]  /*03a0*/  ULDC.64 UR6, c[0x0][0x1b0] ;  /* 0x00006c0000067ab9 */ /* 0x000fe40000000a00 */
[----:B------:R-:W-:Y:S01]  /*03b0*/  UIMAD UR14, UR38, UR6, URZ ;  /* 0x00000006260e72a4 */ /* 0x000fe2000f8e023f */
[----:B0-----:R-:W-:Y:S01]  /*03c0*/  IMAD.MOV R0, RZ, RZ, -R3 ;  /* 0x000000ffff007224 */ /* 0x001fe200078e0a03 */
[----:B------:R-:W-:-:S02]  /*03d0*/  UIMAD.WIDE.U32 UR10, UR37, UR6, URZ ;  /* 0x00000006250a72a5 */ /* 0x000fc4000f8e003f */
[----:B------:R-:W-:Y:S01]  /*03e0*/  UMOV UR9, URZ ;  /* 0x0000003f00097c82 */ /* 0x000fe20008000000 */
[----:B-1----:R-:W-:Y:S01]  /*03f0*/  IMAD R5, R0, R9, RZ ;  /* 0x0000000900057224 */ /* 0x002fe200078e02ff */
[----:B------:R-:W-:Y:S01]  /*0400*/  IABS R0, UR16 ;  /* 0x0000001000007c13 */ /* 0x000fe20008000000 */
[----:B------:R-:W-:Y:S01]  /*0410*/  @UP1 ULEA.HI.X UR9, UR16, UR27, UR17, 0x2, UP3 ;  /* 0x0000001b10091291 */ /* 0x000fe200098f1411 */
[----:B------:R-:W-:Y:S01]  /*0420*/  MOV R4, UR10 ;  /* 0x0000000a00047c02 */ /* 0x000fe20008000f00 */
[----:B------:R-:W-:Y:S01]  /*0430*/  IMAD.HI.U32 R2, R3, R5, R2 ;  /* 0x0000000503027227 */ /* 0x000fe200078e0002 */
[----:B------:R-:W-:Y:S01]  /*0440*/  UMOV UR6, URZ ;  /* 0x0000003f00067c82 */ /* 0x000fe20008000000 */
[----:B------:R-:W-:Y:S01]  /*0450*/  MOV R3, UR5 ;  /* 0x0000000500037c02 */ /* 0x000fe20008000f00 */
[----:B------:R-:W-:Y:S01]  /*0460*/  @UP2 ULEA UR6, UP1, UR16, UR30, 0x2 ;  /* 0x0000001e10062291 */ /* 0x000fe2000f82103f */
[----:B------:R-:W-:Y:S01]  /*0470*/  IMAD.U32 R5, RZ, RZ, UR11 ;  /* 0x0000000bff057e24 */ /* 0x000fe2000f8e00ff */
[----:B------:R-:W-:Y:S01]  /*0480*/  UIMAD UR14, UR37, UR7, UR14 ;  /* 0x00000007250e72a4 */ /* 0x000fe2000f8e020e */
[----:B------:R-:W-:Y:S01]  /*0490*/  IMAD.HI.U32 R186, R2, R0, RZ ;  /* 0x0000000002ba7227 */ /* 0x000fe200078e00ff */
[----:B------:R-:W-:-:S02]  /*04a0*/  UIADD3 UR21, UR21, UR22, URZ ;  /* 0x0000001615157290 */ /* 0x000fc4000fffe03f */
[----:B------:R-:W-:Y:S01]  /*04b0*/  UMOV UR7, URZ ;  /* 0x0000003f00077c82 */ /* 0x000fe20008000000 */
[----:B------:R-:W-:Y:S01]  /*04c0*/  IMAD.MOV R2, RZ, RZ, -R186 ;  /* 0x000000ffff027224 */ /* 0x000fe200078e0aba */
[----:B------:R-:W-:Y:S02]  /*04d0*/  @UP2 ULEA.HI.X UR7, UR16, UR31, UR17, 0x2, UP1 ;  /* 0x0000001f10072291 */ /* 0x000fe400088f1411 */
[----:B------:R-:W-:Y:S01]  /*04e0*/  ULDC.64 UR26, c[0x0][0x1d8] ;  /* 0x00007600001a7ab9 */ /* 0x000fe20000000a00 */
[C---:B------:R-:W-:Y:S01]  /*04f0*/  IMAD R0, R9.reuse, R2, R0 ;  /* 0x0000000209007224 */ /* 0x040fe200078e0200 */
[----:B------:R-:W-:Y:S01]  /*0500*/  ULDC.64 UR30, c[0x0][0x1e8] ;  /* 0x00007a00001e7ab9 */ /* 0x000fe20000000a00 */
[----:B------:R-:W-:Y:S01]  /*0510*/  IMAD.U32 R2, RZ, RZ, UR4 ;  /* 0x00000004ff027e24 */ /* 0x000fe2000f8e00ff */
[----:B------:R-:W-:Y:S02]  /*0520*/  UIMAD UR22, UR17, UR30, URZ ;  /* 0x0000001e111672a4 */ /* 0x000fe4000f8e023f */
[----:B------:R-:W-:Y:S01]  /*0530*/  UIMAD UR23, UR17, UR26, URZ ;  /* 0x0000001a111772a4 */ /* 0x000fe2000f8e023f */
[----:B------:R-:W-:Y:S01]  /*0540*/  ISETP.GT.U32.AND P1, PT, R9, R0, PT ;  /* 0x000000000900720c */ /* 0x000fe20003f24070 */
[----:B------:R-:W-:-:S02]  /*0550*/  UIMAD.WIDE.U32 UR20, UR16, UR26, UR20 ;  /* 0x0000001a101472a5 */ /* 0x000fc4000f8e0014 */
[----:B------:R-:W-:Y:S02]  /*0560*/  UIMAD.WIDE.U32 UR12, UR37, UR28, URZ ;  /* 0x0000001c250c72a5 */ /* 0x000fe4000f8e003f */
[----:B------:R-:W-:Y:S02]  /*0570*/  ULDC UR26, c[0x0][0x174] ;  /* 0x00005d00001a7ab9 */ /* 0x000fe40000000800 */
[----:B------:R-:W-:Y:S02]  /*0580*/  UIADD3 UR19, UR19, UR24, URZ ;  /* 0x0000001813137290 */ /* 0x000fe4000fffe03f */
[----:B------:R-:W-:Y:S02]  /*0590*/  UIMAD UR28, UR16, UR31, UR22 ;  /* 0x0000001f101c72a4 */ /* 0x000fe4000f8e0216 */
[----:B------:R-:W-:Y:S02]  /*05a0*/  ULEA UR31, UR26, 0xfffffe00, 0x9 ;  /* 0xfffffe001a1f7891 */ /* 0x000fe4000f8e483f */
[----:B------:R-:W-:Y:S01]  /*05b0*/  UIMAD.WIDE.U32 UR18, UR16, UR30, UR18 ;  /* 0x0000001e101272a5 */ /* 0x000fe2000f8e0012 */
[-C--:B------:R-:W-:Y:S01]  /*05c0*/  @!P1 IADD3 R0, R0, -R9.reuse, RZ ;  /* 0x8000000900009210 */ /* 0x080fe20007ffe0ff */
[----:B------:R-:W-:Y:S01]  /*05d0*/  UIMAD UR27, UR16, UR27, UR23 ;  /* 0x0000001b101b72a4 */ /* 0x000fe2000f8e0217 */
[----:B------:R-:W-:Y:S01]  /*05e0*/  @!P1 IADD3 R186, R186, 0x1, RZ ;  /* 0x00000001baba9810 */ /* 0x000fe20007ffe0ff */
[----:B------:R-:W-:Y:S01]  /*05f0*/  USHF.R.S32.HI UR30, URZ, 0x1f, UR31 ;  /* 0x0000001f3f1e7899 */ /* 0x000fe2000801141f */
[----:B------:R-:W-:Y:S01]  /*0600*/  ISETP.GE.U32.AND P0, PT, R0, R9, PT ;  /* 0x000000090000720c */ /* 0x000fe20003f06070 */
[----:B------:R-:W-:Y:S01]  /*0610*/  UIADD3 UR20, UP1, UR31, UR20, URZ ;  /* 0x000000141f147290 */ /* 0x000fe2000ff3e03f */
[----:B------:R-:W-:Y:S01]  /*0620*/  ISETP.NE.AND P1, PT, RZ, c[0x0][0x178], PT ;  /* 0x00005e00ff007a0c */ /* 0x000fe20003f25270 */
[----:B------:R-:W-:-:S02]  /*0630*/  ULDC.64 UR24, c[0x0][0x240] ;  /* 0x0000900000187ab9 */ /* 0x000fc40000000a00 */
[----:B------:R-:W-:Y:S02]  /*0640*/  UIADD3.X UR21, UR30, UR21, UR27, UP1, !UPT ;  /* 0x000000151e157290 */ /* 0x000fe40008ffe41b */
[----:B------:R-:W-:Y:S02]  /*0650*/  ULEA UR24, UP1, UR20, UR24, 0x1 ;  /* 0x0000001814187291 */ /* 0x000fe4000f82083f */
[----:B------:R-:W-:Y:S02]  /*0660*/  UIADD3 UR13, UR13, UR29, URZ ;  /* 0x0000001d0d0d7290 */ /* 0x000fe4000fffe03f */
[----:B------:R-:W-:Y:S02]  /*0670*/  ULEA.HI.X UR25, UR20, UR25, UR21, 0x1, UP1 ;  /* 0x0000001914197291 */ /* 0x000fe400088f0c15 */
[----:B------:R-:W-:Y:S01]  /*0680*/  UIADD3 UR27, UP1, UR31, UR18, URZ ;  /* 0x000000121f1b7290 */ /* 0x000fe2000ff3e03f */
[----:B------:R-:W-:Y:S01]  /*0690*/  @P0 IADD3 R186, R186, 0x1, RZ ;  /* 0x00000001baba0810 */ /* 0x000fe20007ffe0ff */
[----:B------:R-:W-:-:S02]  /*06a0*/  ULDC UR21, c[0x0][0x178] ;  /* 0x00005e0000157ab9 */ /* 0x000fc40000000800 */
[----:B------:R-:W-:Y:S02]  /*06b0*/  ULOP3.LUT UR18, UR16, UR21, URZ, 0x3c, !UPT ;  /* 0x0000001510127292 */ /* 0x000fe4000f8e3c3f */
[----:B------:R-:W-:Y:S02]  /*06c0*/  ULDC.64 UR22, c[0x0][0x280] ;  /* 0x0000a00000167ab9 */ /* 0x000fe40000000a00 */
[----:B------:R-:W-:Y:S02]  /*06d0*/  ULDC.64 UR34, c[0x0][0x248] ;  /* 0x0000920000227ab9 */ /* 0x000fe40000000a00 */
[----:B------:R-:W-:Y:S01]  /*06e0*/  ISETP.LE.AND P2, PT, RZ, UR18, PT ;  /* 0x00000012ff007c0c */ /* 0x000fe2000bf43270 */
[----:B------:R-:W-:Y:S02]  /*06f0*/  UIADD3.X UR20, UR30, UR19, UR28, UP1, !UPT ;  /* 0x000000131e147290 */ /* 0x000fe40008ffe41c */
[----:B------:R-:W-:Y:S02]  /*0700*/  UIMAD UR29, UR17, UR22, URZ ;  /* 0x00000016111d72a4 */ /* 0x000fe4000f8e023f */
[----:B------:R-:W-:-:S02]  /*0710*/  ULEA UR19, UP1, UR27, UR34, 0x1 ;  /* 0x000000221b137291 */ /* 0x000fc4000f82083f */
[----:B------:R-:W-:Y:S02]  /*0720*/  UIMAD.WIDE.U32 UR12, UR16, UR22, UR12 ;  /* 0x00000016100c72a5 */ /* 0x000fe4000f8e000c */
[----:B------:R-:W-:Y:S02]  /*0730*/  UIMAD UR23, UR16, UR23, UR29 ;  /* 0x00000017101772a4 */ /* 0x000fe4000f8e021d */
[----:B------:R-:W-:Y:S02]  /*0740*/  ULEA.HI.X UR27, UR27, UR35, UR20, 0x1, UP1 ;  /* 0x000000231b1b7291 */ /* 0x000fe400088f0c14 */
[----:B------:R-:W-:Y:S01]  /*0750*/  @!P2 IADD3 R186, -R186, RZ, RZ ;  /* 0x000000ffbabaa210 */ /* 0x000fe20007ffe1ff */
[----:B------:R-:W-:Y:S01]  /*0760*/  UIADD3 UR29, UP1, UR31, UR12, URZ ;  /* 0x0000000c1f1d7290 */ /* 0x000fe2000ff3e03f */
[----:B------:R-:W-:Y:S01]  /*0770*/  @!P1 LOP3.LUT R186, RZ, c[0x0][0x178], RZ, 0x33, !PT ;  /* 0x00005e00ffba9a12 */ /* 0x000fe200078e33ff */
[----:B------:R-:W-:Y:S02]  /*0780*/  UIADD3 UR15, UR5, UR15, URZ ;  /* 0x0000000f050f7290 */ /* 0x000fe4000fffe03f */
[----:B------:R-:W-:Y:S01]  /*0790*/  ULDC.64 UR20, c[0x0][0x308] ;  /* 0x0000c20000147ab9 */ /* 0x000fe20000000a00 */
[----:B------:R-:W-:Y:S01]  /*07a0*/  SHF.R.S32.HI R185, RZ, 0x1f, R186 ;  /* 0x0000001fffb97819 */ /* 0x000fe200000114ba */
[----:B------:R-:W-:-:S02]  /*07b0*/  UIADD3.X UR12, UR30, UR13, UR23, UP1, !UPT ;  /* 0x0000000d1e0c7290 */ /* 0x000fc40008ffe417 */
[----:B------:R-:W-:Y:S01]  /*07c0*/  UIADD3 UR14, UR11, UR14, URZ ;  /* 0x0000000e0b0e7290 */ /* 0x000fe2000fffe03f */
[----:B------:R-:W-:Y:S01]  /*07d0*/  IMAD.U32 R3, RZ, RZ, UR15 ;  /* 0x0000000fff037e24 */ /* 0x000fe2000f8e00ff */
[----:B------:R-:W-:Y:S01]  /*07e0*/  ULEA UR28, UP1, UR29, UR20, 0x1 ;  /* 0x000000141d1c7291 */ /* 0x000fe2000f82083f */
[C---:B------:R-:W-:Y:S01]  /*07f0*/  IMAD R9, R185.reuse, c[0x0][0x1a8], RZ ;  /* 0x00006a00b9097a24 */ /* 0x040fe200078e02ff */
[----:B------:R-:W-:Y:S01]  /*0800*/  ULDC.64 UR10, c[0x0][0x260] ;  /* 0x00009800000a7ab9 */ /* 0x000fe20000000a00 */
[C---:B------:R-:W-:Y:S01]  /*0810*/  IMAD.WIDE.U32 R2, R186.reuse, c[0x0][0x1a8], R2 ;  /* 0x00006a00ba027a25 */ /* 0x040fe200078e0002 */
[----:B------:R-:W-:Y:S02]  /*0820*/  ULEA.HI.X UR29, UR29, UR21, UR12, 0x1, UP1 ;  /* 0x000000151d1d7291 */ /* 0x000fe400088f0c0c */
[----:B------:R-:W-:Y:S01]  /*0830*/  UISETP.GE.AND UP1, UPT, UR26, 0x1, UPT ;  /* 0x000000011a00788c */ /* 0x000fe2000bf26270 */
[----:B------:R-:W-:Y:S01]  /*0840*/  IMAD.U32 R5, RZ, RZ, UR14 ;  /* 0x0000000eff057e24 */ /* 0x000fe2000f8e00ff */
[----:B------:R-:W-:Y:S01]  /*0850*/  ULDC UR12, c[0x0][0x164] ;  /* 0x00005900000c7ab9 */ /* 0x000fe20000000800 */
[----:B------:R-:W-:Y:S01]  /*0860*/  IMAD R11, R185, c[0x0][0x1c8], RZ ;  /* 0x00007200b90b7a24 */ /* 0x000fe200078e02ff */
[----:B------:R-:W-:Y:S01]  /*0870*/  @UP0 UIMAD UR12, UR37, UR12, UR16 ;  /* 0x0000000c250c02a4 */ /* 0x000fe2000f8e0210 */
[----:B------:R-:W-:Y:S01]  /*0880*/  IMAD R9, R186, c[0x0][0x1ac], R9 ;  /* 0x00006b00ba097a24 */ /* 0x000fe200078e0209 */
[----:B------:R-:W-:Y:S01]  /*0890*/  IADD3 R180, P0, R2, UR31, RZ ;  /* 0x0000001f02b47c10 */ /* 0x000fe2000ff1e0ff */
[----:B------:R-:W-:Y:S01]  /*08a0*/  IMAD.WIDE.U32 R4, R186, c[0x0][0x1c8], R4 ;  /* 0x00007200ba047a25 */ /* 0x000fe200078e0004 */
[----:B------:R-:W-:-:S02]  /*08b0*/  @UP0 UIMAD UR12, UR12, UR26, URZ ;  /* 0x0000001a0c0c02a4 */ /* 0x000fc4000f8e023f */
[----:B------:R-:W-:Y:S01]  /*08c0*/  IADD3 R9, R3, R9, RZ ;  /* 0x0000000903097210 */ /* 0x000fe20007ffe0ff */
[----:B------:R-:W-:Y:S01]  /*08d0*/  IMAD R11, R186, c[0x0][0x1cc], R11 ;  /* 0x00007300ba0b7a24 */ /* 0x000fe200078e020b */
[----:B------:R-:W-:Y:S01]  /*08e0*/  ULDC UR14, c[0x0][0x16c] ;  /* 0x00005b00000e7ab9 */ /* 0x000fe20000000800 */
[----:B------:R-:W-:Y:S01]  /*08f0*/  IADD3 R178, P2, R4, UR31, RZ ;  /* 0x0000001f04b27c10 */ /* 0x000fe2000ff5e0ff */
[----:B------:R-:W-:Y:S01]  /*0900*/  @UP0 UIMAD UR12, UR12, UR14, URZ ;  /* 0x0000000e0c0c02a4 */ /* 0x000fe2000f8e023f */
[----:B------:R-:W-:Y:S01]  /*0910*/  IMAD.IADD R3, R5, 0x1, R11 ;  /* 0x0000000105037824 */ /* 0x000fe200078e020b */
[----:B------:R-:W-:Y:S01]  /*0920*/  IADD3.X R5, R9, UR30, RZ, P0, !PT ;  /* 0x0000001e09057c10 */ /* 0x000fe200087fe4ff */
[----:B------:R-:W-:Y:S01]  /*0930*/  @UP0 UMOV UR13, 0x8 ;  /* 0x00000008000d0882 */ /* 0x000fe20000000000 */
[----:B------:R-:W-:Y:S01]  /*0940*/  PLOP3.LUT P0, PT, PT, PT, UP1, 0x80, 0x0 ;  /* 0x000000000000781c */ /* 0x000fe20003f0f018 */
[----:B------:R-:W-:Y:S01]  /*0950*/  @UP0 UIMAD.WIDE UR10, UR12, UR13, UR10 ;  /* 0x0000000d0c0a02a5 */ /* 0x000fe2000f8e020a */
[C---:B------:R-:W-:Y:S01]  /*0960*/  LEA R181, P1, R180.reuse, c[0x0][0x228], 0x1 ;  /* 0x00008a00b4b57a11 */ /* 0x040fe200078208ff */
[----:B------:R-:W-:Y:S01]  /*0970*/  UMOV UR4, URZ ;  /* 0x0000003f00047c82 */ /* 0x000fe20008000000 */
[----:B------:R-:W-:Y:S01]  /*0980*/  IADD3.X R3, R3, UR30, RZ, P2, !PT ;  /* 0x0000001e03037c10 */ /* 0x000fe200097fe4ff */
[----:B------:R-:W-:Y:S01]  /*0990*/  UMOV UR5, URZ ;  /* 0x0000003f00057c82 */ /* 0x000fe20008000000 */
[----:B------:R-:W-:Y:S01]  /*09a0*/  LEA.HI.X R180, R180, c[0x0][0x22c], R5, 0x1, P1 ;  /* 0x00008b00b4b47a11 */ /* 0x000fe200008f0c05 */
[----:B------:R-:W-:-:S02]  /*09b0*/  UMOV UR12, UR8 ;  /* 0x00000008000c7c82 */ /* 0x000fc40008000000 */
[----:B------:R-:W-:Y:S02]  /*09c0*/  UMOV UR13, UR9 ;  /* 0x00000009000d7c82 */ /* 0x000fe40008000000 */
[----:B------:R-:W-:Y:S02]  /*09d0*/  UMOV UR14, UR6 ;  /* 0x00000006000e7c82 */ /* 0x000fe40008000000 */
[----:B------:R-:W-:Y:S02]  /*09e0*/  UMOV UR15, UR7 ;  /* 0x00000007000f7c82 */ /* 0x000fe40008000000 */
[----:B------:R-:W-:Y:S02]  /*09f0*/  @!UP0 UMOV UR10, URZ ;  /* 0x0000003f000a8c82 */ /* 0x000fe40008000000 */
[----:B------:R-:W-:Y:S01]  /*0a00*/  @!UP0 UMOV UR11, URZ ;  /* 0x0000003f000b8c82 */ /* 0x000fe20008000000 */
[----:B---3--:R0:W1:Y:S01]  /*0a10*/  @P3 R2UR UR4, R6 ;  /* 0x00000000060433c2 */ /* 0x00806200000e0000 */
[----:B------:R-:W-:-:S04]  /*0a20*/  LEA R179, P3, R178, c[0x0][0x230], 0x1 ;  /* 0x00008c00b2b37a11 */ /* 0x000fc800078608ff */
[----:B------:R-:W-:-:S03]  /*0a30*/  LEA.HI.X R178, R178, c[0x0][0x234], R3, 0x1, P3 ;  /* 0x00008d00b2b27a11 */ /* 0x000fc600018f0c03 */
[----:B----4-:R0:W2:Y:S01]  /*0a40*/  @P4 R2UR UR5, R7 ;  /* 0x00000000070543c2 */ /* 0x0100a200000e0000 */
[----:B------:R-:W-:Y:S05]  /*0a50*/  @!P0 BRA `(.L_x_5544) ;  /* 0x00009ab000008947 */ /* 0x000fea0003800000 */
[----:B------:R-:W3:Y:S01]  /*0a60*/  S2R R182, SR_TID.X ;  /* 0x0000000000b67919 */ /* 0x000ee20000002100 */
[----:B------:R-:W-:Y:S01]  /*0a70*/  IMAD.MOV.U32 R183, RZ, RZ, RZ ;  /* 0x000000ffffb77224 */ /* 0x000fe200078e00ff */
[----:B------:R-:W-:Y:S01]  /*0a80*/  MOV R184, RZ ;  /* 0x000000ff00b87202 */ /* 0x000fe20000000f00 */
[----:B------:R-:W-:Y:S01]  /*0a90*/  UMOV UR26, UR19 ;  /* 0x00000013001a7c82 */ /* 0x000fe20008000000 */
[----:B------:R-:W4:Y:S01]  /*0aa0*/  S2R R177, SR_LANEID ;  /* 0x0000000000b17919 */ /* 0x000f220000000000 */
[----:B------:R-:W-:Y:S01]  /*0ab0*/  UMOV UR6, URZ ;  /* 0x0000003f00067c82 */ /* 0x000fe20008000000 */
[C---:B---3--:R-:W-:Y:S02]  /*0ac0*/  SHF.L.U32 R0, R182.reuse, 0x4, RZ ;  /* 0x00000004b6007819 */ /* 0x048fe400000006ff */
[----:B------:R-:W-:Y:S02]  /*0ad0*/  LOP3.LUT R176, R182, 0x1f, RZ, 0xc0, !PT ;  /* 0x0000001fb6b07812 */ /* 0x000fe400078ec0ff */
[----:B------:R-:W-:-:S04]  /*0ae0*/  LOP3.LUT R121, R0, 0xfffffe00, RZ, 0xc0, !PT ;  /* 0xfffffe0000797812 */ /* 0x000fc800078ec0ff */
[----:B------:R-:W-:-:S04]  /*0af0*/  LOP3.LUT R120, R121, 0x1f, R182, 0xf8, !PT ;  /* 0x0000001f79787812 */ /* 0x000fc800078ef8b6 */
        /* <DEDUP_REMOVED lines=16> */
.L_x_5592:
[----:B------:R-:W-:Y:S01]  /*0c00*/  ULDC UR30, c[0x0][0x174] ;  /* 0x00005d00001e7ab9 */ /* 0x000fe20000000800 */
[----:B------:R-:W-:Y:S01]  /*0c10*/  BAR.SYNC.DEFER_BLOCKING 0x0 ;  /* 0x0000000000007b1d */ /* 0x000fe20000010000 */
[----:B------:R-:W-:Y:S01]  /*0c20*/  UIADD3 UR30, -UR6, UR30, URZ ;  /* 0x0000001e061e7290 */ /* 0x000fe2000fffe13f */
[C---:B-1----:R-:W-:Y:S02]  /*0c30*/  LEA R2, P1, R120.reuse, UR24, 0x1 ;  /* 0x0000001878027c11 */ /* 0x042fe4000f8208ff */
[----:B------:R-:W-:Y:S01]  /*0c40*/  PRMT R5, RZ, 0x7610, R5 ;  /* 0x00007610ff057816 */ /* 0x000fe20000000005 */
[----:B------:R-:W-:Y:S01]  /*0c50*/  ULEA UR39, UR30, 0xfffffe00, 0x9 ;  /* 0xfffffe001e277891 */ /* 0x000fe2000f8e483f */
[----:B------:R-:W-:Y:S01]  /*0c60*/  LEA.HI.X R3, R120, UR25, R121, 0x1, P1 ;  /* 0x0000001978037c11 */ /* 0x000fe200088f0c79 */
[----:B------:R-:W-:-:S02]  /*0c70*/  ULDC UR31, c[0x0][0x168] ;  /* 0x00005a00001f7ab9 */ /* 0x000fc40000000800 */
[----:B------:R-:W-:Y:S01]  /*0c80*/  UIADD3 UR31, -UR39, UR31, URZ ;  /* 0x0000001f271f7290 */ /* 0x000fe2000fffe13f */
[----:B------:R-:W-:Y:S01]  /*0c90*/  PRMT R0, RZ, 0x7610, R0 ;  /* 0x00007610ff007816 */ /* 0x000fe20000000000 */
[----:B------:R-:W-:Y:S01]  /*0ca0*/  ULDC.64 UR8, c[0x0][0x1f0] ;  /* 0x00007c0000087ab9 */ /* 0x000fe20000000a00 */
[----:B0-----:R-:W-:Y:S01]  /*0cb0*/  PRMT R7, RZ, 0x7610, R7 ;  /* 0x00007610ff077816 */ /* 0x001fe20000000007 */
[----:B------:R-:W-:Y:S02]  /*0cc0*/  ULDC.64 UR34, c[0x0][0x200] ;  /* 0x0000800000227ab9 */ /* 0x000fe40000000a00 */
[----:B------:R-:W-:Y:S01]  /*0cd0*/  ISETP.GE.AND P0, PT, R120, UR31, PT ;  /* 0x0000001f78007c0c */ /* 0x000fe2000bf06270 */
[----:B------:R-:W-:Y:S01]  /*0ce0*/  ULDC.64 UR20, c[0x0][0x1f8] ;  /* 0x00007e0000147ab9 */ /* 0x000fe20000000a00 */
[----:B------:R-:W-:Y:S02]  /*0cf0*/  ISETP.GE.AND P1, PT, R174, UR31, PT ;  /* 0x0000001fae007c0c */ /* 0x000fe4000bf26270 */
[----:B------:R-:W-:-:S02]  /*0d00*/  ISETP.GE.AND P2, PT, R173, UR31, PT ;  /* 0x0000001fad007c0c */ /* 0x000fc4000bf46270 */
[----:B------:R-:W-:Y:S02]  /*0d10*/  ISETP.GE.AND P3, PT, R172, UR31, PT ;  /* 0x0000001fac007c0c */ /* 0x000fe4000bf66270 */
[----:B------:R-:W-:-:S05]  /*0d20*/  ISETP.GE.AND P4, PT, R171, UR31, PT ;  /* 0x0000001fab007c0c */ /* 0x000fca000bf86270 */
[----:B------:R0:W3:Y:S01]  /*0d30*/  @!P0 LDG.E.U16 R5, [R2.64] ;  /* 0x0000002002058981 */ /* 0x0000e2000c1e1500 */
[----:B------:R-:W-:Y:S02]  /*0d40*/  ISETP.GE.AND P0, PT, R175, UR31, PT ;  /* 0x0000001faf007c0c */ /* 0x000fe4000bf06270 */
[----:B------:R-:W-:Y:S01]  /*0d50*/  PRMT R4, RZ, 0x7610, R4 ;  /* 0x00007610ff047816 */ /* 0x000fe20000000004 */
[----:B----4-:R0:W4:Y:S01]  /*0d60*/  @!P1 LDG.E.U16 R7, [R2.64+0x80] ;  /* 0x0000802002079981 */ /* 0x010122000c1e1500 */
[----:B------:R-:W-:Y:S02]  /*0d70*/  PRMT R9, RZ, 0x7610, R9 ;  /* 0x00007610ff097816 */ /* 0x000fe40000000009 */
[----:B------:R-:W-:Y:S02]  /*0d80*/  PRMT R6, RZ, 0x7610, R6 ;  /* 0x00007610ff067816 */ /* 0x000fe40000000006 */
[----:B------:R0:W5:Y:S01]  /*0d90*/  @!P2 LDG.E.U16 R4, [R2.64+0xc0] ;  /* 0x0000c0200204a981 */ /* 0x000162000c1e1500 */
[----:B------:R-:W-:-:S04]  /*0da0*/  ISETP.GE.AND P1, PT, R169, UR31, PT ;  /* 0x0000001fa9007c0c */ /* 0x000fc8000bf26270 */
[----:B--2---:R0:W2:Y:S01]  /*0db0*/  @!P0 LDG.E.U16 R0, [R2.64+0x40] ;  /* 0x0000402002008981 */ /* 0x0040a2000c1e1500 */
[----:B------:R-:W-:Y:S02]  /*0dc0*/  ISETP.GE.AND P0, PT, R170, UR31, PT ;  /* 0x0000001faa007c0c */ /* 0x000fe4000bf06270 */
[----:B------:R-:W-:Y:S01]  /*0dd0*/  ISETP.GE.AND P2, PT, R168, UR31, PT ;  /* 0x0000001fa8007c0c */ /* 0x000fe2000bf46270 */
[----:B------:R0:W4:Y:S01]  /*0de0*/  @!P3 LDG.E.U16 R9, [R2.64+0x100] ;  /* 0x000100200209b981 */ /* 0x000122000c1e1500 */
        /* <DEDUP_REMOVED lines=23> */
[----:B------:R-:W-:-:S03]  /*0f60*/  PRMT R16, RZ, 0x7610, R16 ;  /* 0x00007610ff107816 */ /* 0x000fc60000000010 */
[----:B------:R0:W5:Y:S04]  /*0f70*/  @!P1 LDG.E.U16 R17, [R2.64+0x300] ;  /* 0x0003002002119981 */ /* 0x000168000c1e1500 */
[----:B------:R0:W5:Y:S04]  /*0f80*/  @!P2 LDG.E.U16 R14, [R2.64+0x340] ;  /* 0x00034020020ea981 */ /* 0x000168000c1e1500 */
[----:B------:R0:W5:Y:S04]  /*0f90*/  @!P3 LDG.E.U16 R19, [R2.64+0x380] ;  /* 0x000380200213b981 */ /* 0x000168000c1e1500 */
[----:B------:R0:W5:Y:S01]  /*0fa0*/  @!P4 LDG.E.U16 R16, [R2.64+0x3c0] ;  /* 0x0003c0200210c981 */ /* 0x000162000c1e1500 */
[----:B------:R-:W-:-:S02]  /*0fb0*/  IADD3 R18, R177, 0x20, RZ ;  /* 0x00000020b1127810 */ /* 0x000fc40007ffe0ff */
[CC--:B------:R-:W-:Y:S02]  /*0fc0*/  LEA.HI.SX32 R160, R177.reuse, R177.reuse, 0x1b ;  /* 0x000000b1b1a07211 */ /* 0x0c0fe400078fdaff */
[C---:B------:R-:W-:Y:S02]  /*0fd0*/  IADD3 R20, R177.reuse, 0x40, RZ ;  /* 0x00000040b1147810 */ /* 0x040fe40007ffe0ff */
[----:B------:R-:W-:Y:S02]  /*0fe0*/  LEA.HI.SX32 R18, R18, R177, 0x1b ;  /* 0x000000b112127211 */ /* 0x000fe400078fdaff */
[C---:B------:R-:W-:Y:S02]  /*0ff0*/  IADD3 R22, R177.reuse, 0x60, RZ ;  /* 0x00000060b1167810 */ /* 0x040fe40007ffe0ff */
[C---:B------:R-:W-:Y:S01]  /*1000*/  IADD3 R24, R177.reuse, 0x80, RZ ;  /* 0x00000080b1187810 */ /* 0x040fe20007ffe0ff */
[----:B------:R-:W-:Y:S01]  /*1010*/  IMAD.SHL.U32 R160, R160, 0x2, RZ ;  /* 0x00000002a0a07824 */ /* 0x000fe200078e00ff */
[----:B------:R-:W-:-:S02]  /*1020*/  IADD3 R26, R177, 0xa0, RZ ;  /* 0x000000a0b11a7810 */ /* 0x000fc40007ffe0ff */
[-C--:B------:R-:W-:Y:S02]  /*1030*/  LEA.HI.SX32 R20, R20, R177.reuse, 0x1b ;  /* 0x000000b114147211 */ /* 0x080fe400078fdaff */
[----:B------:R-:W-:Y:S02]  /*1040*/  SHF.L.U32 R159, R18, 0x1, RZ ;  /* 0x00000001129f7819 */ /* 0x000fe400000006ff */
[-C--:B------:R-:W-:Y:S02]  /*1050*/  LEA.HI.SX32 R22, R22, R177.reuse, 0x1b ;  /* 0x000000b116167211 */ /* 0x080fe400078fdaff */
[-C--:B------:R-:W-:Y:S02]  /*1060*/  LEA.HI.SX32 R24, R24, R177.reuse, 0x1b ;  /* 0x000000b118187211 */ /* 0x080fe400078fdaff */
[----:B0-----:R-:W-:Y:S01]  /*1070*/  IADD3 R2, R177, 0xc0, RZ ;  /* 0x000000c0b1027810 */ /* 0x001fe20007ffe0ff */
[----:B------:R-:W-:Y:S01]  /*1080*/  IMAD.SHL.U32 R158, R20, 0x2, RZ ;  /* 0x00000002149e7824 */ /* 0x000fe200078e00ff */
[----:B------:R-:W-:Y:S01]  /*1090*/  LEA.HI.SX32 R26, R26, R177, 0x1b ;  /* 0x000000b11a1a7211 */ /* 0x000fe200078fdaff */
[----:B------:R-:W-:Y:S01]  /*10a0*/  IMAD.SHL.U32 R156, R24, 0x2, RZ ;  /* 0x00000002189c7824 */ /* 0x000fe200078e00ff */
[----:B------:R-:W-:-:S02]  /*10b0*/  SHF.L.U32 R157, R22, 0x1, RZ ;  /* 0x00000001169d7819 */ /* 0x000fc400000006ff */
[----:B------:R-:W-:Y:S02]  /*10c0*/  LEA.HI.SX32 R2, R2, R177, 0x1b ;  /* 0x000000b102027211 */ /* 0x000fe400078fdaff */
[C---:B------:R-:W-:Y:S02]  /*10d0*/  IADD3 R18, R177.reuse, 0xe0, RZ ;  /* 0x000000e0b1127810 */ /* 0x040fe40007ffe0ff */
[----:B------:R-:W-:Y:S02]  /*10e0*/  SHF.L.U32 R155, R26, 0x1, RZ ;  /* 0x000000011a9b7819 */ /* 0x000fe400000006ff */
[C---:B------:R-:W-:Y:S01]  /*10f0*/  IADD3 R20, R177.reuse, 0x100, RZ ;  /* 0x00000100b1147810 */ /* 0x040fe20007ffe0ff */
[----:B------:R-:W-:Y:S01]  /*1100*/  IMAD.SHL.U32 R154, R2, 0x2, RZ ;  /* 0x00000002029a7824 */ /* 0x000fe200078e00ff */
[C---:B------:R-:W-:Y:S02]  /*1110*/  IADD3 R22, R177.reuse, 0x120, RZ ;  /* 0x00000120b1167810 */ /* 0x040fe40007ffe0ff */
[----:B------:R-:W-:-:S02]  /*1120*/  IADD3 R24, R177, 0x140, RZ ;  /* 0x00000140b1187810 */ /* 0x000fc40007ffe0ff */
[-C--:B------:R-:W-:Y:S02]  /*1130*/  LEA.HI.SX32 R18, R18, R177.reuse, 0x1b ;  /* 0x000000b112127211 */ /* 0x080fe400078fdaff */
[-C--:B------:R-:W-:Y:S02]  /*1140*/  LEA.HI.SX32 R20, R20, R177.reuse, 0x1b ;  /* 0x000000b114147211 */ /* 0x080fe400078fdaff */
[C---:B------:R-:W-:Y:S02]  /*1150*/  IADD3 R2, R177.reuse, 0x180, RZ ;  /* 0x00000180b1027810 */ /* 0x040fe40007ffe0ff */
[-C--:B------:R-:W-:Y:S02]  /*1160*/  LEA.HI.SX32 R22, R22, R177.reuse, 0x1b ;  /* 0x000000b116167211 */ /* 0x080fe400078fdaff */
[----:B------:R-:W-:Y:S02]  /*1170*/  LEA.HI.SX32 R24, R24, R177, 0x1b ;  /* 0x000000b118187211 */ /* 0x000fe400078fdaff */
[----:B------:R-:W-:Y:S01]  /*1180*/  SHF.L.U32 R153, R18, 0x1, RZ ;  /* 0x0000000112997819 */ /* 0x000fe200000006ff */
[----:B------:R-:W-:Y:S01]  /*1190*/  IMAD.SHL.U32 R152, R20, 0x2, RZ ;  /* 0x0000000214987824 */ /* 0x000fe200078e00ff */
[----:B------:R-:W-:-:S02]  /*11a0*/  IADD3 R18, R177, 0x1e0, RZ ;  /* 0x000001e0b1127810 */ /* 0x000fc40007ffe0ff */
[-C--:B------:R-:W-:Y:S01]  /*11b0*/  LEA.HI.SX32 R2, R2, R177.reuse, 0x1b ;  /* 0x000000b102027211 */ /* 0x080fe200078fdaff */
[----:B------:R-:W-:Y:S01]  /*11c0*/  IMAD.SHL.U32 R150, R24, 0x2, RZ ;  /* 0x0000000218967824 */ /* 0x000fe200078e00ff */
[----:B------:R-:W-:Y:S02]  /*11d0*/  SHF.L.U32 R151, R22, 0x1, RZ ;  /* 0x0000000116977819 */ /* 0x000fe400000006ff */
[----:B------:R-:W-:Y:S01]  /*11e0*/  LEA.HI.SX32 R18, R18, R177, 0x1b ;  /* 0x000000b112127211 */ /* 0x000fe200078fdaff */
[----:B------:R-:W-:-:S03]  /*11f0*/  IMAD.SHL.U32 R148, R2, 0x2, RZ ;  /* 0x0000000202947824 */ /* 0x000fc600078e00ff */
        /* <DEDUP_REMOVED lines=12> */
[----:B---3--:R-:W-:Y:S04]  /*12c0*/  STS.U16 [R160], R5 ;  /* 0x00000005a0007388 */ /* 0x008fe80000000400 */
[----:B--2---:R0:W-:Y:S04]  /*12d0*/  STS.U16 [R159+0x40], R0 ;  /* 0x000040009f007388 */ /* 0x0041e80000000400 */
[----:B----4-:R-:W-:Y:S01]  /*12e0*/  STS.U16 [R158+0x80], R7 ;  /* 0x000080079e007388 */ /* 0x010fe20000000400 */
[----:B0-----:R-:W-:-:S03]  /*12f0*/  IADD3 R0, R177, 0x160, RZ ;  /* 0x00000160b1007810 */ /* 0x001fc60007ffe0ff */
[----:B-----5:R0:W-:Y:S01]  /*1300*/  STS.U16 [R157+0xc0], R4 ;  /* 0x0000c0049d007388 */ /* 0x0201e20000000400 */
[----:B------:R-:W-:-:S03]  /*1310*/  LEA.HI.SX32 R0, R0, R177, 0x1b ;  /* 0x000000b100007211 */ /* 0x000fc600078fdaff */
[----:B------:R-:W-:Y:S04]  /*1320*/  STS.U16 [R156+0x100], R9 ;  /* 0x000100099c007388 */ /* 0x000fe80000000400 */
[----:B------:R2:W-:Y:S01]  /*1330*/  STS.U16 [R155+0x140], R6 ;  /* 0x000140069b007388 */ /* 0x0005e20000000400 */
[----:B------:R-:W-:Y:S02]  /*1340*/  SHF.L.U32 R149, R0, 0x1, RZ ;  /* 0x0000000100957819 */ /* 0x000fe400000006ff */
[C---:B0-----:R-:W-:Y:S01]  /*1350*/  IADD3 R4, R177.reuse, 0x1a0, RZ ;  /* 0x000001a0b1047810 */ /* 0x041fe20007ffe0ff */
[C---:B------:R-:W-:Y:S01]  /*1360*/  IMAD.SHL.U32 R0, R177.reuse, 0x10, RZ ;  /* 0x00000010b1007824 */ /* 0x040fe200078e00ff */
[----:B--2---:R-:W-:Y:S02]  /*1370*/  IADD3 R6, R177, 0x1c0, RZ ;  /* 0x000001c0b1067810 */ /* 0x004fe40007ffe0ff */
[----:B------:R-:W-:-:S02]  /*1380*/  LEA.HI.SX32 R4, R4, R177, 0x1b ;  /* 0x000000b104047211 */ /* 0x000fc400078fdaff */
[----:B------:R-:W-:Y:S01]  /*1390*/  LEA.HI.SX32 R6, R6, R177, 0x1b ;  /* 0x000000b106067211 */ /* 0x000fe200078fdaff */
[----:B------:R-:W-:Y:S01]  /*13a0*/  STS.U16 [R154+0x180], R11 ;  /* 0x0001800b9a007388 */ /* 0x000fe20000000400 */
[----:B------:R-:W-:Y:S02]  /*13b0*/  LEA.HI.SX32 R0, R0, R0, 0x1b ;  /* 0x0000000000007211 */ /* 0x000fe400078fdaff */
[----:B------:R-:W-:Y:S01]  /*13c0*/  SHF.L.U32 R147, R4, 0x1, RZ ;  /* 0x0000000104937819 */ /* 0x000fe200000006ff */
[----:B------:R0:W-:Y:S01]  /*13d0*/  STS.U16 [R153+0x1c0], R8 ;  /* 0x0001c00899007388 */ /* 0x0001e20000000400 */
[----:B------:R-:W-:-:S03]  /*13e0*/  IMAD.SHL.U32 R146, R6, 0x2, RZ ;  /* 0x0000000206927824 */ /* 0x000fc600078e00ff */
        /* <DEDUP_REMOVED lines=34> */
[----:B--2---:R-:W-:Y:S02]  /*1610*/  PRMT R10, RZ, 0x7610, R10 ;  /* 0x00007610ff0a7816 */ /* 0x004fe4000000000a */
[----:B------:R-:W-:Y:S01]  /*1620*/  PRMT R13, RZ, 0x7610, R13 ;  /* 0x00007610ff0d7816 */ /* 0x000fe2000000000d */
        /* <DEDUP_REMOVED lines=18> */
[----:B---3--:R-:W-:Y:S02]  /*1750*/  PRMT R12, RZ, 0x7610, R12 ;  /* 0x00007610ff0c7816 */ /* 0x008fe4000000000c */
[----:B------:R-:W-:Y:S02]  /*1760*/  PRMT R15, RZ, 0x7610, R15 ;  /* 0x00007610ff0f7816 */ /* 0x000fe4000000000f */
[----:B----4-:R-:W-:Y:S02]  /*1770*/  PRMT R14, RZ, 0x7610, R14 ;  /* 0x00007610ff0e7816 */ /* 0x010fe4000000000e */
[----:B------:R-:W-:Y:S01]  /*1780*/  PRMT R17, RZ, 0x7610, R17 ;  /* 0x00007610ff117816 */ /* 0x000fe20000000011 */
[----:B------:R0:W3:Y:S01]  /*1790*/  @!P0 LDG.E.U16 R12, [R2.64+0x240] ;  /* 0x00024020020c8981 */ /* 0x0000e2000c1e1500 */
[----:B------:R-:W-:-:S02]  /*17a0*/  PRMT R0, RZ, 0x7610, R0 ;  /* 0x00007610ff007816 */ /* 0x000fc40000000000 */
[----:B-----5:R-:W-:Y:S01]  /*17b0*/  PRMT R19, RZ, 0x7610, R19 ;  /* 0x00007610ff137816 */ /* 0x020fe20000000013 */
[----:B------:R0:W4:Y:S01]  /*17c0*/  @!P4 LDG.E.U16 R15, [R2.64+0x280] ;  /* 0x00028020020fc981 */ /* 0x000122000c1e1500 */
[----:B-1----:R-:W-:-:S03]  /*17d0*/  PRMT R16, RZ, 0x7610, R16 ;  /* 0x00007610ff107816 */ /* 0x002fc60000000010 */
        /* <DEDUP_REMOVED lines=31> */
[----:B------:R0:W-:Y:S04]  /*19d0*/  STS.U16 [R159+0x40], R4 ;  /* 0x000040049f007388 */ /* 0x0001e80000000400 */
[----:B------:R1:W-:Y:S04]  /*19e0*/  STS.U16 [R158+0x80], R7 ;  /* 0x000080079e007388 */ /* 0x0003e80000000400 */
[----:B------:R2:W-:Y:S04]  /*19f0*/  STS.U16 [R157+0xc0], R6 ;  /* 0x0000c0069d007388 */ /* 0x0005e80000000400 */
        /* <DEDUP_REMOVED lines=56> */
[----:B------:R-:W-:Y:S01]  /*1d80*/  USHF.R.S32.HI UR40, URZ, 0x1f, UR39 ;  /* 0x0000001f3f287899 */ /* 0x000fe20008011427 */
[----:B0-----:R-:W-:Y:S01]  /*1d90*/  MOV R4, UR39 ;  /* 0x0000002700047c02 */ /* 0x001fe20008000f00 */
[----:B------:R-:W-:Y:S01]  /*1da0*/  UIMAD UR7, UR38, UR8, URZ ;  /* 0x00000008260772a4 */ /* 0x000fe2000f8e023f */
[----:B-1----:R-:W-:Y:S01]  /*1db0*/  MOV R7, UR37 ;  /* 0x0000002500077c02 */ /* 0x002fe20008000f00 */
[----:B------:R-:W-:Y:S01]  /*1dc0*/  UIMAD UR23, UR38, UR34, URZ ;  /* 0x00000022261772a4 */ /* 0x000fe2000f8e023f */
[----:B------:R-:W-:-:S02]  /*1dd0*/  IMAD.U32 R31, RZ, RZ, UR37 ;  /* 0x00000025ff1f7e24 */ /* 0x000fc4000f8e00ff */
[----:B------:R-:W-:Y:S01]  /*1de0*/  IMAD.U32 R5, RZ, RZ, UR40 ;  /* 0x00000028ff057e24 */ /* 0x000fe2000f8e00ff */
[----:B---3--:R-:W-:Y:S01]  /*1df0*/  MOV R2, UR39 ;  /* 0x0000002700027c02 */ /* 0x008fe20008000f00 */
[----:B------:R-:W-:Y:S01]  /*1e00*/  IMAD.U32 R3, RZ, RZ, UR40 ;  /* 0x00000028ff037e24 */ /* 0x000fe2000f8e00ff */
[----:B------:R-:W-:Y:S02]  /*1e10*/  UIMAD.WIDE.U32 UR18, UR37, UR8, URZ ;  /* 0x00000008251272a5 */ /* 0x000fe4000f8e003f */
[----:B------:R-:W-:Y:S01]  /*1e20*/  UIMAD UR7, UR37, UR9, UR7 ;  /* 0x00000009250772a4 */ /* 0x000fe2000f8e0207 */
[----:B------:R-:W-:Y:S01]  /*1e30*/  @!P0 IMAD.WIDE.U32 R4, R31, c[0x0][0x200], R4 ;  /* 0x000080001f048a25 */ /* 0x000fe200078e0004 */
[----:B------:R-:W-:Y:S02]  /*1e40*/  UIMAD UR23, UR37, UR35, UR23 ;  /* 0x00000023251772a4 */ /* 0x000fe4000f8e0217 */
[----:B------:R-:W-:Y:S01]  /*1e50*/  UIMAD UR22, UR17, UR20, URZ ;  /* 0x00000014111672a4 */ /* 0x000fe2000f8e023f */
[----:B------:R-:W-:Y:S01]  /*1e60*/  @!P0 IMAD.WIDE.U32 R2, R7, c[0x0][0x1f0], R2 ;  /* 0x00007c0007028a25 */ /* 0x000fe200078e0002 */
[----:B------:R-:W-:-:S02]  /*1e70*/  UIADD3 UR19, UR19, UR7, URZ ;  /* 0x0000000713137290 */ /* 0x000fc4000fffe03f */
[----:B------:R-:W-:Y:S01]  /*1e80*/  UIMAD.WIDE.U32 UR8, UR37, UR34, URZ ;  /* 0x00000022250872a5 */ /* 0x000fe2000f8e003f */
[----:B------:R-:W-:Y:S01]  /*1e90*/  @!P0 IADD3 R5, R5, UR23, RZ ;  /* 0x0000001705058c10 */ /* 0x000fe2000fffe0ff */
[----:B------:R-:W-:Y:S01]  /*1ea0*/  UIMAD UR22, UR16, UR21, UR22 ;  /* 0x00000015101672a4 */ /* 0x000fe2000f8e0216 */
[----:B------:R-:W-:Y:S01]  /*1eb0*/  @!P0 IADD3 R3, R3, UR7, RZ ;  /* 0x0000000703038c10 */ /* 0x000fe2000fffe0ff */
[----:B------:R-:W-:Y:S01]  /*1ec0*/  ULDC UR34, c[0x0][0x174] ;  /* 0x00005d0000227ab9 */ /* 0x000fe20000000800 */
[----:B------:R-:W-:Y:S01]  /*1ed0*/  MOV R7, UR16 ;  /* 0x0000001000077c02 */ /* 0x000fe20008000f00 */
[----:B------:R-:W-:Y:S01]  /*1ee0*/  UIMAD.WIDE.U32 UR18, UR16, UR20, UR18 ;  /* 0x00000014101272a5 */ /* 0x000fe2000f8e0012 */
[----:B------:R-:W-:Y:S01]  /*1ef0*/  IMAD.U32 R31, RZ, RZ, UR16 ;  /* 0x00000010ff1f7e24 */ /* 0x000fe2000f8e00ff */
[----:B------:R-:W-:Y:S02]  /*1f00*/  UIADD3 UR34, UR6, -UR34, URZ ;  /* 0x8000002206227290 */ /* 0x000fe4000fffe03f */
[----:B------:R-:W-:Y:S01]  /*1f10*/  ULDC.64 UR20, c[0x0][0x208] ;  /* 0x0000820000147ab9 */ /* 0x000fe20000000a00 */
[----:B------:R-:W-:Y:S01]  /*1f20*/  @!P0 IMAD.WIDE.U32 R4, R31, c[0x0][0x208], R4 ;  /* 0x000082001f048a25 */ /* 0x000fe200078e0004 */
[----:B------:R-:W-:-:S02]  /*1f30*/  UIMAD UR7, UR17, UR20, URZ ;  /* 0x00000014110772a4 */ /* 0x000fc4000f8e023f */
[----:B------:R-:W-:Y:S01]  /*1f40*/  UIADD3 UR9, UR9, UR23, URZ ;  /* 0x0000001709097290 */ /* 0x000fe2000fffe03f */
[----:B------:R-:W-:Y:S01]  /*1f50*/  @!P0 IMAD.WIDE.U32 R2, R7, c[0x0][0x1f8], R2 ;  /* 0x00007e0007028a25 */ /* 0x000fe200078e0002 */
[----:B------:R-:W-:Y:S02]  /*1f60*/  UIMAD UR34, UR34, -0x200, URZ ;  /* 0xfffffe00222278a4 */ /* 0x000fe4000f8e023f */
[----:B------:R-:W-:Y:S01]  /*1f70*/  UIMAD UR7, UR16, UR21, UR7 ;  /* 0x00000015100772a4 */ /* 0x000fe2000f8e0207 */
[C---:B------:R-:W-:Y:S01]  /*1f80*/  @!P0 IADD3 R41, P2, R120.reuse, R4, RZ ;  /* 0x0000000478298210 */ /* 0x040fe20007f5e0ff */
[----:B------:R-:W-:Y:S01]  /*1f90*/  UIMAD.WIDE.U32 UR20, UR16, UR20, UR8 ;  /* 0x00000014101472a5 */ /* 0x000fe2000f8e0008 */
[----:B------:R-:W-:Y:S01]  /*1fa0*/  @!P0 IADD3 R31, P1, R120, R2, RZ ;  /* 0x00000002781f8210 */ /* 0x000fe20007f3e0ff */
[----:B------:R-:W-:Y:S02]  /*1fb0*/  USHF.R.S32.HI UR35, URZ, 0x1f, UR34 ;  /* 0x0000001f3f237899 */ /* 0x000fe40008011422 */
[----:B------:R-:W-:Y:S01]  /*1fc0*/  UIADD3 UR9, UP0, UR34, UR18, URZ ;  /* 0x0000001222097290 */ /* 0x000fe2000ff1e03f */
[----:B------:R-:W-:-:S02]  /*1fd0*/  @!P0 IADD3.X R42, R121, UR7, R5, P2, !PT ;  /* 0x00000007792a8c10 */ /* 0x000fc400097fe405 */
[----:B------:R-:W-:Y:S01]  /*1fe0*/  @!P0 IADD3.X R44, R121, UR22, R3, P1, !PT ;  /* 0x00000016792c8c10 */ /* 0x000fe20008ffe403 */
[----:B------:R-:W-:Y:S01]  /*1ff0*/  UIADD3.X UR18, UR35, UR22, UR19, UP0, !UPT ;  /* 0x0000001623127290 */ /* 0x000fe200087fe413 */
[C---:B------:R-:W-:Y:S02]  /*2000*/  LEA R2, P2, R120.reuse, c[0x0][0x258], 0x1 ;  /* 0x0000960078027a11 */ /* 0x040fe400078408ff */
[C---:B--2---:R-:W-:Y:S02]  /*2010*/  LEA R6, P1, R120.reuse, c[0x0][0x268], 0x1 ;  /* 0x00009a0078067a11 */ /* 0x044fe400078208ff */
[----:B------:R-:W-:Y:S02]  /*2020*/  MOV R7, UR9 ;  /* 0x0000000900077c02 */ /* 0x000fe40008000f00 */
[C-C-:B------:R-:W-:Y:S02]  /*2030*/  LEA.HI.X R3, R120.reuse, c[0x0][0x25c], R121.reuse, 0x1, P2 ;  /* 0x0000970078037a11 */ /* 0x140fe400010f0c79 */
[----:B------:R-:W-:-:S02]  /*2040*/  LEA.HI.X R5, R120, c[0x0][0x26c], R121, 0x1, P1 ;  /* 0x00009b0078057a11 */ /* 0x000fc400008f0c79 */
[----:B------:R-:W-:Y:S02]  /*2050*/  LEA R6, P2, R7, R6, 0x1 ;  /* 0x0000000607067211 */ /* 0x000fe400078408ff */
[----:B------:R-:W-:Y:S02]  /*2060*/  MOV R46, UR18 ;  /* 0x00000012002e7c02 */ /* 0x000fe40008000f00 */
[----:B------:R-:W-:Y:S01]  /*2070*/  @!P0 LEA R4, P3, R41, c[0x0][0x258], 0x1 ;  /* 0x0000960029048a11 */ /* 0x000fe200078608ff */
[----:B------:R-:W-:Y:S01]  /*2080*/  UIADD3 UR8, UP1, UR34, UR20, URZ ;  /* 0x0000001422087290 */ /* 0x000fe2000ff3e03f */
[----:B------:R-:W-:Y:S01]  /*2090*/  LEA.HI.X R7, R7, R5, R46, 0x1, P2 ;  /* 0x0000000507077211 */ /* 0x000fe200010f0c2e */
[----:B------:R-:W-:Y:S01]  /*20a0*/  ULDC.64 UR18, c[0x0][0x2e8] ;  /* 0x0000ba0000127ab9 */ /* 0x000fe20000000a00 */
[----:B------:R-:W-:Y:S02]  /*20b0*/  @!P0 LEA.HI.X R5, R41, c[0x0][0x25c], R42, 0x1, P3 ;  /* 0x0000970029058a11 */ /* 0x000fe400018f0c2a */
[----:B------:R-:W-:-:S04]  /*20c0*/  @!P0 LEA R30, P1, R31, c[0x0][0x268], 0x1 ;  /* 0x00009a001f1e8a11 */ /* 0x000fc800078208ff */
[----:B------:R-:W-:Y:S02]  /*20d0*/  @!P0 LEA.HI.X R31, R31, c[0x0][0x26c], R44, 0x1, P1 ;  /* 0x00009b001f1f8a11 */ /* 0x000fe400008f0c2c */
[----:B------:R-:W-:Y:S01]  /*20e0*/  ISETP.GE.AND P1, PT, R174, UR31, PT ;  /* 0x0000001fae007c0c */ /* 0x000fe2000bf26270 */
[----:B------:R-:W-:Y:S01]  /*20f0*/  UIADD3.X UR20, UR35, UR7, UR21, UP1, !UPT ;  /* 0x0000000723147290 */ /* 0x000fe20008ffe415 */
[----:B------:R-:W-:Y:S01]  /*2100*/  IMAD.U32 R43, RZ, RZ, UR8 ;  /* 0x00000008ff2b7e24 */ /* 0x000fe2000f8e00ff */
[----:B------:R-:W-:-:S04]  /*2110*/  ISETP.GE.AND P2, PT, R172, UR31, PT ;  /* 0x0000001fac007c0c */ /* 0x000fc8000bf46270 */
[----:B------:R-:W-:Y:S01]  /*2120*/  IMAD.U32 R48, RZ, RZ, UR20 ;  /* 0x00000014ff307e24 */ /* 0x000fe2000f8e00ff */
[----:B------:R-:W-:Y:S02]  /*2130*/  LEA R2, P4, R43, R2, 0x1 ;  /* 0x000000022b027211 */ /* 0x000fe400078808ff */
[----:B------:R-:W-:Y:S02]  /*2140*/  ISETP.GE.AND P3, PT, R175, UR31, PT ;  /* 0x0000001faf007c0c */ /* 0x000fe4000bf66270 */
[----:B------:R-:W-:Y:S02]  /*2150*/  LEA.HI.X R3, R43, R3, R48, 0x1, P4 ;  /* 0x000000032b037211 */ /* 0x000fe400020f0c30 */
[----:B------:R-:W-:Y:S02]  /*2160*/  ISETP.GE.AND P4, PT, R173, UR31, PT ;  /* 0x0000001fad007c0c */ /* 0x000fe4000bf86270 */
[----:B------:R-:W-:Y:S02]  /*2170*/  ISETP.GE.AND P5, PT, R171, UR31, PT ;  /* 0x0000001fab007c0c */ /* 0x000fe4000bfa6270 */
[----:B------:R-:W-:-:S02]  /*2180*/  ISETP.GE.AND P6, PT, R170, UR31, PT ;  /* 0x0000001faa007c0c */ /* 0x000fc4000bfc6270 */
[----:B------:R-:W-:Y:S02]  /*2190*/  PRMT R42, RZ, 0x7610, R42 ;  /* 0x00007610ff2a7816 */ /* 0x000fe4000000002a */
[----:B------:R-:W-:Y:S02]  /*21a0*/  PRMT R43, RZ, 0x7610, R43 ;  /* 0x00007610ff2b7816 */ /* 0x000fe4000000002b */
[----:B------:R-:W-:Y:S02]  /*21b0*/  PRMT R44, RZ, 0x7610, R44 ;  /* 0x00007610ff2c7816 */ /* 0x000fe4000000002c */
[----:B------:R-:W-:Y:S02]  /*21c0*/  PRMT R47, RZ, 0x7610, R47 ;  /* 0x00007610ff2f7816 */ /* 0x000fe4000000002f */
        /* <DEDUP_REMOVED lines=37> */
[----:B------:R0:W2:Y:S01]  /*2420*/  @!P1 LDG.E.U16 R33, [R6.64+-0x380] ;  /* 0xfffc802006219981 */ /* 0x0000a2000c1e1500 */
[----:B------:R-:W-:Y:S02]  /*2430*/  ISETP.GE.AND P1, PT, R169, UR31, PT ;  /* 0x0000001fa9007c0c */ /* 0x000fe4000bf26270 */
[----:B------:R-:W-:-:S11]  /*2440*/  PRMT R39, RZ, 0x7610, R39 ;  /* 0x00007610ff277816 */ /* 0x000fd60000000027 */
[----:B------:R0:W3:Y:S01]  /*2450*/  @!P1 LDG.E.U16 R40, [R6.64+-0x240] ;  /* 0xfffdc02006289981 */ /* 0x0000e2000c1e1500 */
[----:B------:R-:W-:Y:S02]  /*2460*/  ISETP.GE.AND P1, PT, R168, UR31, PT ;  /* 0x0000001fa8007c0c */ /* 0x000fe4000bf26270 */
[----:B------:R-:W-:Y:S02]  /*2470*/  PRMT R35, RZ, 0x7610, R35 ;  /* 0x00007610ff237816 */ /* 0x000fe40000000023 */
[----:B------:R-:W-:Y:S02]  /*2480*/  PRMT R28, RZ, 0x7610, R28 ;  /* 0x00007610ff1c7816 */ /* 0x000fe4000000001c */
[----:B------:R-:W-:Y:S02]  /*2490*/  PRMT R36, RZ, 0x7610, R36 ;  /* 0x00007610ff247816 */ /* 0x000fe40000000024 */
[----:B------:R-:W-:Y:S01]  /*24a0*/  PRMT R27, RZ, 0x7610, R27 ;  /* 0x00007610ff1b7816 */ /* 0x000fe2000000001b */
[----:B------:R0:W4:Y:S04]  /*24b0*/  @!P2 LDG.E.U16 R35, [R6.64+-0x300] ;  /* 0xfffd00200623a981 */ /* 0x000128000c1e1500 */
[----:B------:R0:W5:Y:S01]  /*24c0*/  @!P1 LDG.E.U16 R39, [R6.64+-0x200] ;  /* 0xfffe002006279981 */ /* 0x000162000c1e1500 */
[----:B------:R-:W-:-:S02]  /*24d0*/  ISETP.GE.AND P1, PT, R167, UR31, PT ;  /* 0x0000001fa7007c0c */ /* 0x000fc4000bf26270 */
[----:B------:R-:W-:Y:S01]  /*24e0*/  PRMT R38, RZ, 0x7610, R38 ;  /* 0x00007610ff267816 */ /* 0x000fe20000000026 */
[----:B------:R0:W2:Y:S01]  /*24f0*/  @!P3 LDG.E.U16 R28, [R6.64+-0x3c0] ;  /* 0xfffc4020061cb981 */ /* 0x0000a2000c1e1500 */
        /* <DEDUP_REMOVED lines=8> */
[----:B------:R0:W3:Y:S01]  /*2580*/  @!P5 LDG.E.U16 R38, [R6.64+-0x2c0] ;  /* 0xfffd40200626d981 */ /* 0x0000e2000c1e1500 */
[----:B------:R-:W-:-:S03]  /*2590*/  ISETP.GE.AND P5, PT, R162, UR31, PT ;  /* 0x0000001fa2007c0c */ /* 0x000fc6000bfa6270 */
[----:B------:R0:W3:Y:S01]  /*25a0*/  @!P6 LDG.E.U16 R37, [R6.64+-0x280] ;  /* 0xfffd80200625e981 */ /* 0x0000e2000c1e1500 */
[----:B------:R-:W-:Y:S02]  /*25b0*/  ISETP.GE.AND P6, PT, R161, UR31, PT ;  /* 0x0000001fa1007c0c */ /* 0x000fe4000bfc6270 */
[----:B-1----:R-:W-:Y:S01]  /*25c0*/  PRMT R31, RZ, 0x7610, R31 ;  /* 0x00007610ff1f7816 */ /* 0x002fe2000000001f */
[----:B------:R0:W3:Y:S01]  /*25d0*/  @!P3 LDG.E.U16 R43, [R6.64+-0x100] ;  /* 0xffff0020062bb981 */ /* 0x0000e2000c1e1500 */
[----:B------:R-:W-:-:S03]  /*25e0*/  PRMT R30, RZ, 0x7610, R30 ;  /* 0x00007610ff1e7816 */ /* 0x000fc6000000001e */
[----:B------:R0:W3:Y:S04]  /*25f0*/  @!P4 LDG.E.U16 R44, [R6.64+-0xc0] ;  /* 0xffff4020062cc981 */ /* 0x0000e8000c1e1500 */
        /* <DEDUP_REMOVED lines=21> */
[----:B------:R-:W-:Y:S04]  /*2750*/  STS.U16 [R158+0x80], R33 ;  /* 0x000080219e007388 */ /* 0x000fe80000000400 */
[----:B------:R-:W-:Y:S04]  /*2760*/  STS.U16 [R157+0xc0], R36 ;  /* 0x0000c0249d007388 */ /* 0x000fe80000000400 */
[----:B----4-:R-:W-:Y:S04]  /*2770*/  STS.U16 [R156+0x100], R35 ;  /* 0x000100239c007388 */ /* 0x010fe80000000400 */
[----:B---3--:R-:W-:Y:S04]  /*2780*/  STS.U16 [R155+0x140], R38 ;  /* 0x000140269b007388 */ /* 0x008fe80000000400 */
[----:B------:R-:W-:Y:S04]  /*2790*/  STS.U16 [R154+0x180], R37 ;  /* 0x000180259a007388 */ /* 0x000fe80000000400 */
[----:B------:R-:W-:Y:S04]  /*27a0*/  STS.U16 [R153+0x1c0], R40 ;  /* 0x0001c02899007388 */ /* 0x000fe80000000400 */
[----:B-----5:R-:W-:Y:S04]  /*27b0*/  STS.U16 [R152+0x200], R39 ;  /* 0x0002002798007388 */ /* 0x020fe80000000400 */
        /* <DEDUP_REMOVED lines=11> */
[----:B------:R-:W-:Y:S04]  /*2870*/  LDS.U16 R33, [R142+0x6] ;  /* 0x000006008e217984 */ /* 0x000fe80000000400 */
[----:B------:R-:W-:Y:S04]  /*2880*/  LDS.U16 R35, [R142+0x8] ;  /* 0x000008008e237984 */ /* 0x000fe80000000400 */
[----:B------:R-:W-:Y:S04]  /*2890*/  LDS.U16 R36, [R142+0xa] ;  /* 0x00000a008e247984 */ /* 0x000fe80000000400 */
[----:B------:R-:W-:Y:S04]  /*28a0*/  LDS.U16 R37, [R142+0xc] ;  /* 0x00000c008e257984 */ /* 0x000fe80000000400 */
[----:B------:R-:W4:Y:S04]  /*28b0*/  LDS.U16 R38, [R142+0xe] ;  /* 0x00000e008e267984 */ /* 0x000f280000000400 */
[----:B------:R-:W-:Y:S04]  /*28c0*/  LDS.U16 R39, [R142+0x10] ;  /* 0x000010008e277984 */ /* 0x000fe80000000400 */
[----:B------:R-:W-:Y:S04]  /*28d0*/  LDS.U16 R40, [R142+0x12] ;  /* 0x000012008e287984 */ /* 0x000fe80000000400 */
[----:B------:R-:W-:Y:S04]  /*28e0*/  LDS.U16 R42, [R142+0x14] ;  /* 0x000014008e2a7984 */ /* 0x000fe80000000400 */
[----:B------:R-:W2:Y:S04]  /*28f0*/  LDS.U16 R43, [R142+0x16] ;  /* 0x000016008e2b7984 */ /* 0x000ea80000000400 */
[----:B------:R-:W1:Y:S04]  /*2900*/  LDS.U16 R44, [R142+0x18] ;  /* 0x000018008e2c7984 */ /* 0x000e680000000400 */
[----:B------:R-:W-:Y:S04]  /*2910*/  LDS.U16 R46, [R142+0x1a] ;  /* 0x00001a008e2e7984 */ /* 0x000fe80000000400 */
[----:B------:R-:W1:Y:S04]  /*2920*/  LDS.U16 R47, [R142+0x1c] ;  /* 0x00001c008e2f7984 */ /* 0x000e680000000400 */
[----:B------:R-:W-:Y:S04]  /*2930*/  LDS.U16 R48, [R142+0x1e] ;  /* 0x00001e008e307984 */ /* 0x000fe80000000400 */
[----:B------:R-:W-:Y:S01]  /*2940*/  BAR.SYNC.DEFER_BLOCKING 0x0 ;  /* 0x0000000000007b1d */ /* 0x000fe20000010000 */
[----:B0-----:R-:W-:-:S05]  /*2950*/  PRMT R30, RZ, 0x7610, R30 ;  /* 0x00007610ff1e7816 */ /* 0x001fca000000001e */
        /* <DEDUP_REMOVED lines=27> */
[----:B-1----:R-:W-:Y:S02]  /*2b10*/  HADD2.F32 R27, -RZ, R27.H0_H0 ;  /* 0x2000001bff1b7230 */ /* 0x002fe40000004100 */
[----:B--2---:R-:W-:Y:S02]  /*2b20*/  HADD2.F32 R28, -RZ, R28.H0_H0 ;  /* 0x2000001cff1c7230 */ /* 0x004fe40000004100 */
[----:B---3--:R-:W-:Y:S01]  /*2b30*/  HADD2.F32 R31, -RZ, R6.H0_H0 ;  /* 0x20000006ff1f7230 */ /* 0x008fe20000004100 */
[----:B------:R-:W-:-:S02]  /*2b40*/  FMUL.FTZ R53, R27, -1.4426950216293334961 ;  /* 0xbfb8aa3b1b357820 */ /* 0x000fc40000410000 */
[----:B------:R-:W-:Y:S01]  /*2b50*/  FMUL.FTZ R6, R28, -1.4426950216293334961 ;  /* 0xbfb8aa3b1c067820 */ /* 0x000fe20000410000 */
[----:B----4-:R-:W-:Y:S01]  /*2b60*/  HADD2.F32 R38, -RZ, R38.H0_H0 ;  /* 0x20000026ff267230 */ /* 0x010fe20000004100 */
[----:B------:R-:W-:Y:S02]  /*2b70*/  FMUL.FTZ R54, R31, -1.4426950216293334961 ;  /* 0xbfb8aa3b1f367820 */ /* 0x000fe40000410000 */
[----:B------:R-:W1:Y:S01]  /*2b80*/  MUFU.EX2 R53, R53 ;  /* 0x0000003500357308 */ /* 0x000e620000000800 */
[----:B------:R-:W-:-:S07]  /*2b90*/  HADD2.F32 R43, -RZ, R43.H0_H0 ;  /* 0x2000002bff2b7230 */ /* 0x000fce0000004100 */
[----:B------:R-:W2:Y:S08]  /*2ba0*/  MUFU.EX2 R6, R6 ;  /* 0x0000000600067308 */ /* 0x000eb00000000800 */
[----:B------:R3:W-:Y:S02]  /*2bb0*/  MUFU.EX2 R63, R54 ;  /* 0x00000036003f7308 */ /* 0x0007e40000000800 */
[----:B---3--:R-:W-:-:S06]  /*2bc0*/  FMUL.FTZ R54, R38, -1.4426950216293334961 ;  /* 0xbfb8aa3b26367820 */ /* 0x008fcc0000410000 */
[----:B------:R3:W-:Y:S02]  /*2bd0*/  MUFU.EX2 R67, R54 ;  /* 0x0000003600437308 */ /* 0x0007e40000000800 */
[----:B---3--:R-:W-:-:S06]  /*2be0*/  FMUL.FTZ R54, R43, -1.4426950216293334961 ;  /* 0xbfb8aa3b2b367820 */ /* 0x008fcc0000410000 */
[----:B------:R1:W-:Y:S01]  /*2bf0*/  MUFU.EX2 R71, R54 ;  /* 0x0000003600477308 */ /* 0x0003e20000000800 */
[----:B------:R-:W-:Y:S01]  /*2c00*/  HADD2.F32 R35, -RZ, R35.H0_H0 ;  /* 0x20000023ff237230 */ /* 0x000fe20000004100 */
[----:B-1----:R-:W-:Y:S02]  /*2c10*/  FADD.FTZ R54, R53, 1 ;  /* 0x3f80000035367421 */ /* 0x002fe40000010000 */
[----:B--2---:R-:W-:Y:S02]  /*2c20*/  FADD.FTZ R53, R6, 1 ;  /* 0x3f80000006357421 */ /* 0x004fe40000010000 */
[----:B0-----:R-:W-:Y:S01]  /*2c30*/  FMUL.FTZ R3, R35, -1.4426950216293334961 ;  /* 0xbfb8aa3b23037820 */ /* 0x001fe20000410000 */
[----:B------:R-:W-:-:S05]  /*2c40*/  HADD2.F32 R33, -RZ, R33.H0_H0 ;  /* 0x20000021ff217230 */ /* 0x000fca0000004100 */
[----:B------:R-:W0:Y:S01]  /*2c50*/  MUFU.EX2 R3, R3 ;  /* 0x0000000300037308 */ /* 0x000e220000000800 */
[----:B------:R-:W-:-:S07]  /*2c60*/  FMUL.FTZ R2, R33, -1.4426950216293334961 ;  /* 0xbfb8aa3b21027820 */ /* 0x000fce0000410000 */
[----:B------:R-:W-:Y:S08]  /*2c70*/  MUFU.RCP R53, R53 ;  /* 0x0000003500357308 */ /* 0x000ff00000001000 */
[----:B------:R-:W1:Y:S01]  /*2c80*/  MUFU.EX2 R2, R2 ;  /* 0x0000000200027308 */ /* 0x000e620000000800 */
[----:B0-----:R-:W-:Y:S01]  /*2c90*/  FADD.FTZ R3, R3, 1 ;  /* 0x3f80000003037421 */ /* 0x001fe20000010000 */
[----:B------:R-:W-:-:S06]  /*2ca0*/  HADD2.F32 R37, -RZ, R37.H0_H0 ;  /* 0x20000025ff257230 */ /* 0x000fcc0000004100 */
[----:B------:R-:W0:Y:S01]  /*2cb0*/  MUFU.RCP R54, R54 ;  /* 0x0000003600367308 */ /* 0x000e220000001000 */
[----:B------:R-:W-:Y:S01]  /*2cc0*/  HADD2.F32 R36, -RZ, R36.H0_H0 ;  /* 0x20000024ff247230 */ /* 0x000fe20000004100 */
[----:B------:R-:W-:Y:S01]  /*2cd0*/  FMUL.FTZ R66, R37, -1.4426950216293334961 ;  /* 0xbfb8aa3b25427820 */ /* 0x000fe20000410000 */
[----:B------:R-:W-:Y:S02]  /*2ce0*/  HADD2.F32 R95, -RZ, R95.H0_H0 ;  /* 0x2000005fff5f7230 */ /* 0x000fe40000004100 */
[----:B------:R-:W-:Y:S01]  /*2cf0*/  HADD2.F32 R94, -RZ, R94.H0_H0 ;  /* 0x2000005eff5e7230 */ /* 0x000fe20000004100 */
[----:B-1----:R-:W-:Y:S02]  /*2d00*/  FADD.FTZ R2, R2, 1 ;  /* 0x3f80000002027421 */ /* 0x002fe40000010000 */
[----:B------:R-:W-:Y:S01]  /*2d10*/  FMUL.FTZ R65, R36, -1.4426950216293334961 ;  /* 0xbfb8aa3b24417820 */ /* 0x000fe20000410000 */
[----:B------:R-:W1:Y:S01]  /*2d20*/  MUFU.EX2 R66, R66 ;  /* 0x0000004200427308 */ /* 0x000e620000000800 */
[----:B------:R-:W-:-:S07]  /*2d30*/  HADD2.F32 R39, -RZ, R39.H0_H0 ;  /* 0x20000027ff277230 */ /* 0x000fce0000004100 */
[----:B------:R-:W2:Y:S01]  /*2d40*/  MUFU.EX2 R65, R65 ;  /* 0x0000004100417308 */ /* 0x000ea20000000800 */
[----:B------:R-:W-:Y:S01]  /*2d50*/  FMUL.FTZ R68, R39, -1.4426950216293334961 ;  /* 0xbfb8aa3b27447820 */ /* 0x000fe20000410000 */
[----:B------:R-:W-:Y:S02]  /*2d60*/  HADD2.F32 R42, -RZ, R42.H0_H0 ;  /* 0x2000002aff2a7230 */ /* 0x000fe40000004100 */
[----:B------:R-:W-:-:S04]  /*2d70*/  HADD2.F32 R93, -RZ, R93.H0_H0 ;  /* 0x2000005dff5d7230 */ /* 0x000fc80000004100 */
[----:B------:R-:W-:Y:S01]  /*2d80*/  MUFU.EX2 R68, R68 ;  /* 0x0000004400447308 */ /* 0x000fe20000000800 */
[----:B------:R-:W-:Y:S01]  /*2d90*/  FMUL.FTZ R70, R42, -1.4426950216293334961 ;  /* 0xbfb8aa3b2a467820 */ /* 0x000fe20000410000 */
[----:B------:R-:W-:Y:S02]  /*2da0*/  HADD2.F32 R40, -RZ, R40.H0_H0 ;  /* 0x20000028ff287230 */ /* 0x000fe40000004100 */
[----:B------:R-:W-:Y:S02]  /*2db0*/  HADD2.F32 R44, -RZ, R44.H0_H0 ;  /* 0x2000002cff2c7230 */ /* 0x000fe40000004100 */
[----:B------:R-:W-:Y:S02]  /*2dc0*/  HADD2.F32 R92, -RZ, R92.H0_H0 ;  /* 0x2000005cff5c7230 */ /* 0x000fe40000004100 */
        /* <DEDUP_REMOVED lines=19> */
[----:B------:R-:W5:Y:S04]  /*2f00*/  LDS.U16 R6, [R142] ;  /* 0x000000008e067984 */ /* 0x000f680000000400 */
[----:B------:R-:W1:Y:S04]  /*2f10*/  LDS.U16 R7, [R142+0x2] ;  /* 0x000002008e077984 */ /* 0x000e680000000400 */
[----:B------:R-:W2:Y:S01]  /*2f20*/  LDS.U16 R30, [R142+0x4] ;  /* 0x000004008e1e7984 */ /* 0x000ea20000000400 */
[----:B---3--:R3:W-:Y:S03]  /*2f30*/  MUFU.RCP R60, R3 ;  /* 0x00000003003c7308 */ /* 0x0087e60000001000 */
[----:B------:R-:W2:Y:S01]  /*2f40*/  LDS.U16 R49, [R142+0x6] ;  /* 0x000006008e317984 */ /* 0x000ea20000000400 */
[----:B------:R-:W-:-:S03]  /*2f50*/  FADD.FTZ R56, R63, 1 ;  /* 0x3f8000003f387421 */ /* 0x000fc60000010000 */
[----:B------:R-:W-:Y:S01]  /*2f60*/  LDS.U16 R51, [R142+0xa] ;  /* 0x00000a008e337984 */ /* 0x000fe20000000400 */
[----:B---3--:R-:W-:Y:S01]  /*2f70*/  FADD.FTZ R3, -R53, 1 ;  /* 0x3f80000035037421 */ /* 0x008fe20000010100 */
[----:B------:R0:W-:Y:S02]  /*2f80*/  MUFU.RCP R58, R2 ;  /* 0x00000002003a7308 */ /* 0x0001e40000001000 */
[----:B------:R-:W-:Y:S01]  /*2f90*/  LDS.U16 R50, [R142+0x8] ;  /* 0x000008008e327984 */ /* 0x000fe20000000400 */
[----:B----4-:R-:W-:-:S03]  /*2fa0*/  FFMA.FTZ R59, R28, R3, 1 ;  /* 0x3f8000001c3b7423 */ /* 0x010fc60000010003 */
[----:B------:R-:W3:Y:S01]  /*2fb0*/  LDS.U16 R3, [R142+0xc] ;  /* 0x00000c008e037984 */ /* 0x000ee20000000400 */
[----:B0-----:R-:W-:Y:S01]  /*2fc0*/  FADD.FTZ R2, -R54, 1 ;  /* 0x3f80000036027421 */ /* 0x001fe20000010100 */
[----:B------:R-:W0:Y:S01]  /*2fd0*/  MUFU.RCP R56, R56 ;  /* 0x0000003800387308 */ /* 0x000e220000001000 */
[----:B-----5:R-:W-:Y:S02]  /*2fe0*/  HADD2.F32 R6, -RZ, R6.H0_H0 ;  /* 0x20000006ff067230 */ /* 0x020fe40000004100 */
[----:B-1----:R-:W-:-:S03]  /*2ff0*/  HADD2.F32 R7, -RZ, R7.H0_H0 ;  /* 0x20000007ff077230 */ /* 0x002fc60000004100 */
[----:B------:R-:W-:Y:S02]  /*3000*/  FMUL.FTZ R5, R95, R6 ;  /* 0x000000065f057220 */ /* 0x000fe40000410000 */
[----:B------:R-:W-:Y:S02]  /*3010*/  FMUL.FTZ R4, R94, R7 ;  /* 0x000000075e047220 */ /* 0x000fe40000410000 */
[----:B------:R-:W-:Y:S02]  /*3020*/  FMUL.FTZ R5, R54, R5 ;  /* 0x0000000536057220 */ /* 0x000fe40000410000 */
[----:B------:R-:W-:Y:S02]  /*3030*/  FMUL.FTZ R4, R53, R4 ;  /* 0x0000000435047220 */ /* 0x000fe40000410000 */
[----:B------:R-:W-:Y:S02]  /*3040*/  FFMA.FTZ R2, R27, R2, 1 ;  /* 0x3f8000001b027423 */ /* 0x000fe40000010002 */
[----:B------:R-:W-:-:S02]  /*3050*/  FMUL.FTZ R78, R4, R59 ;  /* 0x0000003b044e7220 */ /* 0x000fc40000410000 */
[----:B------:R-:W-:Y:S01]  /*3060*/  FMUL.FTZ R77, R5, R2 ;  /* 0x00000002054d7220 */ /* 0x000fe20000410000 */
[----:B------:R-:W1:Y:S04]  /*3070*/  LDS.U16 R4, [R142+0xe] ;  /* 0x00000e008e047984 */ /* 0x000e680000000400 */
[----:B------:R-:W4:Y:S01]  /*3080*/  LDS.U16 R5, [R142+0x10] ;  /* 0x000010008e057984 */ /* 0x000f220000000400 */
[----:B--2---:R-:W-:Y:S01]  /*3090*/  HADD2.F32 R30, -RZ, R30.H0_H0 ;  /* 0x2000001eff1e7230 */ /* 0x004fe20000004100 */
[----:B------:R-:W-:Y:S02]  /*30a0*/  FADD.FTZ R62, R66, 1 ;  /* 0x3f800000423e7421 */ /* 0x000fe40000010000 */
[----:B------:R-:W-:Y:S02]  /*30b0*/  FADD.FTZ R55, R65, 1 ;  /* 0x3f80000041377421 */ /* 0x000fe40000010000 */
[----:B0-----:R-:W-:-:S02]  /*30c0*/  FADD.FTZ R64, -R56, 1 ;  /* 0x3f80000038407421 */ /* 0x001fc40000010100 */
[----:B------:R-:W-:Y:S01]  /*30d0*/  FMUL.FTZ R61, R93, R30 ;  /* 0x0000001e5d3d7220 */ /* 0x000fe20000410000 */
[----:B------:R-:W0:Y:S01]  /*30e0*/  MUFU.RCP R62, R62 ;  /* 0x0000003e003e7308 */ /* 0x000e220000001000 */
[----:B------:R-:W-:Y:S01]  /*30f0*/  FFMA.FTZ R64, R31, R64, 1 ;  /* 0x3f8000001f407423 */ /* 0x000fe20000010040 */
[----:B------:R-:W-:Y:S01]  /*3100*/  HADD2.F32 R49, -RZ, R49.H0_H0 ;  /* 0x20000031ff317230 */ /* 0x000fe20000004100 */
[----:B------:R-:W-:-:S05]  /*3110*/  FMUL.FTZ R61, R56, R61 ;  /* 0x0000003d383d7220 */ /* 0x000fca0000410000 */
[----:B------:R-:W2:Y:S01]  /*3120*/  MUFU.RCP R55, R55 ;  /* 0x0000003700377308 */ /* 0x000ea20000001000 */
[----:B------:R-:W-:Y:S02]  /*3130*/  FMUL.FTZ R2, R61, R64 ;  /* 0x000000403d027220 */ /* 0x000fe40000410000 */
[----:B------:R-:W-:Y:S02]  /*3140*/  FMUL.FTZ R69, R40, -1.4426950216293334961 ;  /* 0xbfb8aa3b28457820 */ /* 0x000fe40000410000 */
[----:B------:R-:W-:Y:S02]  /*3150*/  FMUL.FTZ R72, R44, -1.4426950216293334961 ;  /* 0xbfb8aa3b2c487820 */ /* 0x000fe40000410000 */
[----:B------:R-:W-:Y:S02]  /*3160*/  FADD.FTZ R64, -R58, 1 ;  /* 0x3f8000003a407421 */ /* 0x000fe40000010100 */
[----:B------:R-:W-:Y:S02]  /*3170*/  FMUL.FTZ R59, R92, R49 ;  /* 0x000000315c3b7220 */ /* 0x000fe40000410000 */
[----:B------:R-:W-:-:S02]  /*3180*/  FADD.FTZ R57, R67, 1 ;  /* 0x3f80000043397421 */ /* 0x000fc40000010000 */
[----:B------:R-:W-:Y:S01]  /*3190*/  FADD.FTZ R66, R68, 1 ;  /* 0x3f80000044427421 */ /* 0x000fe20000010000 */
[----:B------:R-:W-:Y:S01]  /*31a0*/  HADD2.F32 R89, -RZ, R52.H0_H0 ;  /* 0x20000034ff597230 */ /* 0x000fe20000004100 */
[----:B------:R-:W-:Y:S01]  /*31b0*/  FMUL.FTZ R74, R47, -1.4426950216293334961 ;  /* 0xbfb8aa3b2f4a7820 */ /* 0x000fe20000410000 */
[----:B---3--:R-:W-:Y:S01]  /*31c0*/  HADD2.F32 R52, -RZ, R3.H0_H0 ;  /* 0x20000003ff347230 */ /* 0x008fe20000004100 */
[----:B------:R-:W-:Y:S02]  /*31d0*/  FFMA.FTZ R64, R33, R64, 1 ;  /* 0x3f80000021407423 */ /* 0x000fe40000010040 */
[----:B------:R-:W-:Y:S01]  /*31e0*/  FMUL.FTZ R59, R58, R59 ;  /* 0x0000003b3a3b7220 */ /* 0x000fe20000410000 */
[----:B------:R-:W3:Y:S01]  /*31f0*/  MUFU.EX2 R69, R69 ;  /* 0x0000004500457308 */ /* 0x000ee20000000800 */
[----:B------:R-:W-:Y:S02]  /*3200*/  HADD2.F32 R90, -RZ, R90.H0_H0 ;  /* 0x2000005aff5a7230 */ /* 0x000fe40000004100 */
[----:B------:R-:W-:Y:S01]  /*3210*/  HADD2.F32 R51, -RZ, R51.H0_H0 ;  /* 0x20000033ff337230 */ /* 0x000fe20000004100 */
[----:B------:R-:W-:Y:S01]  /*3220*/  FMUL.FTZ R79, R59, R64 ;  /* 0x000000403b4f7220 */ /* 0x000fe20000410000 */
[----:B------:R-:W-:-:S03]  /*3230*/  HADD2.F32 R91, -RZ, R91.H0_H0 ;  /* 0x2000005bff5b7230 */ /* 0x000fc60000004100 */
[----:B------:R-:W5:Y:S01]  /*3240*/  MUFU.EX2 R72, R72 ;  /* 0x0000004800487308 */ /* 0x000f620000000800 */
[----:B------:R-:W-:Y:S01]  /*3250*/  HADD2.F32 R50, -RZ, R50.H0_H0 ;  /* 0x20000032ff327230 */ /* 0x000fe20000004100 */
[----:B0-----:R-:W-:Y:S01]  /*3260*/  FADD.FTZ R64, -R62, 1 ;  /* 0x3f8000003e407421 */ /* 0x001fe20000010100 */
[----:B------:R-:W-:Y:S01]  /*3270*/  HADD2.F32 R88, -RZ, R45.H0_H0 ;  /* 0x2000002dff587230 */ /* 0x000fe20000004100 */
[----:B------:R-:W-:Y:S01]  /*3280*/  FMUL.FTZ R3, R89, R52 ;  /* 0x0000003459037220 */ /* 0x000fe20000410000 */
[----:B------:R-:W-:Y:S03]  /*3290*/  LDS.U16 R59, [R142+0x12] ;  /* 0x000012008e3b7984 */ /* 0x000fe60000000400 */
[----:B------:R-:W0:Y:S01]  /*32a0*/  MUFU.RCP R57, R57 ;  /* 0x0000003900397308 */ /* 0x000e220000001000 */
[----:B------:R-:W-:Y:S02]  /*32b0*/  FADD.FTZ R67, R70, 1 ;  /* 0x3f80000046437421 */ /* 0x000fe40000010000 */
[----:B--2---:R-:W-:-:S05]  /*32c0*/  FADD.FTZ R63, -R55, 1 ;  /* 0x3f800000373f7421 */ /* 0x004fca0000010100 */
[----:B------:R-:W2:Y:S01]  /*32d0*/  MUFU.RCP R66, R66 ;  /* 0x0000004200427308 */ /* 0x000ea20000001000 */
[----:B------:R-:W-:Y:S02]  /*32e0*/  FMUL.FTZ R70, R90, R51 ;  /* 0x000000335a467220 */ /* 0x000fe40000410000 */
[----:B------:R-:W-:Y:S02]  /*32f0*/  FFMA.FTZ R64, R37, R64, 1 ;  /* 0x3f80000025407423 */ /* 0x000fe40000010040 */
[----:B------:R-:W-:-:S03]  /*3300*/  FMUL.FTZ R3, R62, R3 ;  /* 0x000000033e037220 */ /* 0x000fc60000410000 */
[----:B------:R-:W0:Y:S01]  /*3310*/  MUFU.EX2 R74, R74 ;  /* 0x0000004a004a7308 */ /* 0x000e220000000800 */
[----:B------:R-:W-:Y:S02]  /*3320*/  FADD.FTZ R68, -R60, 1 ;  /* 0x3f8000003c447421 */ /* 0x000fe40000010100 */
[----:B------:R-:W-:Y:S02]  /*3330*/  FMUL.FTZ R61, R91, R50 ;  /* 0x000000325b3d7220 */ /* 0x000fe40000410000 */
[----:B------:R-:W-:Y:S02]  /*3340*/  FFMA.FTZ R63, R36, R63, 1 ;  /* 0x3f800000243f7423 */ /* 0x000fe4000001003f */
[----:B------:R-:W-:Y:S02]  /*3350*/  FMUL.FTZ R70, R55, R70 ;  /* 0x0000004637467220 */ /* 0x000fe40000410000 */
[----:B------:R-:W-:Y:S01]  /*3360*/  FMUL.FTZ R3, R3, R64 ;  /* 0x0000004003037220 */ /* 0x000fe20000410000 */
[----:B------:R-:W-:Y:S01]  /*3370*/  HADD2.F32 R64, -RZ, R41.H0_H0 ;  /* 0x20000029ff407230 */ /* 0x000fe20000004100 */
[----:B------:R-:W-:Y:S01]  /*3380*/  FFMA.FTZ R68, R35, R68, 1 ;  /* 0x3f80000023447423 */ /* 0x000fe20000010044 */
[----:B-1----:R-:W-:Y:S01]  /*3390*/  HADD2.F32 R45, -RZ, R4.H0_H0 ;  /* 0x20000004ff2d7230 */ /* 0x002fe20000004100 */
[----:B------:R-:W-:Y:S01]  /*33a0*/  FMUL.FTZ R61, R60, R61 ;  /* 0x0000003d3c3d7220 */ /* 0x000fe20000410000 */
[----:B----4-:R-:W-:Y:S01]  /*33b0*/  HADD2.F32 R41, -RZ, R5.H0_H0 ;  /* 0x20000005ff297230 */ /* 0x010fe20000004100 */
[----:B------:R-:W-:-:S02]  /*33c0*/  FMUL.FTZ R81, R70, R63 ;  /* 0x0000003f46517220 */ /* 0x000fc40000410000 */
[----:B------:R-:W-:Y:S01]  /*33d0*/  FADD.FTZ R70, R71, 1 ;  /* 0x3f80000047467421 */ /* 0x000fe20000010000 */
[----:B------:R-:W1:Y:S01]  /*33e0*/  LDS.U16 R63, [R142+0x18] ;  /* 0x000018008e3f7984 */ /* 0x000e620000000400 */
[----:B---3--:R-:W-:Y:S02]  /*33f0*/  FADD.FTZ R65, R69, 1 ;  /* 0x3f80000045417421 */ /* 0x008fe40000010000 */
[----:B-----5:R-:W-:Y:S02]  /*3400*/  FADD.FTZ R71, R72, 1 ;  /* 0x3f80000048477421 */ /* 0x020fe40000010000 */
[----:B------:R-:W-:Y:S02]  /*3410*/  FMUL.FTZ R80, R61, R68 ;  /* 0x000000443d507220 */ /* 0x000fe40000410000 */
[----:B0-----:R-:W-:Y:S01]  /*3420*/  FADD.FTZ R69, -R57, 1 ;  /* 0x3f80000039457421 */ /* 0x001fe20000010100 */
[----:B------:R-:W0:Y:S01]  /*3430*/  LDS.U16 R61, [R142+0x14] ;  /* 0x000014008e3d7984 */ /* 0x000e220000000400 */
[----:B--2---:R-:W-:-:S02]  /*3440*/  FADD.FTZ R72, -R66, 1 ;  /* 0x3f80000042487421 */ /* 0x004fc40000010100 */
[----:B------:R-:W-:Y:S01]  /*3450*/  FMUL.FTZ R4, R88, R45 ;  /* 0x0000002d58047220 */ /* 0x000fe20000410000 */
[----:B------:R-:W2:Y:S01]  /*3460*/  LDS.U16 R68, [R142+0x16] ;  /* 0x000016008e447984 */ /* 0x000ea20000000400 */
[----:B------:R-:W-:Y:S02]  /*3470*/  FMUL.FTZ R5, R64, R41 ;  /* 0x0000002940057220 */ /* 0x000fe40000410000 */
[----:B------:R-:W-:Y:S02]  /*3480*/  FADD.FTZ R76, R74, 1 ;  /* 0x3f8000004a4c7421 */ /* 0x000fe40000010000 */
[----:B------:R-:W-:Y:S02]  /*3490*/  FFMA.FTZ R69, R38, R69, 1 ;  /* 0x3f80000026457423 */ /* 0x000fe40000010045 */
[----:B------:R-:W-:Y:S01]  /*34a0*/  FFMA.FTZ R74, R39, R72, 1 ;  /* 0x3f800000274a7423 */ /* 0x000fe20000010048 */
[----:B------:R-:W-:Y:S01]  /*34b0*/  HADD2.F32 R46, -RZ, R46.H0_H0 ;  /* 0x2000002eff2e7230 */ /* 0x000fe20000004100 */
[----:B------:R-:W-:Y:S01]  /*34c0*/  FMUL.FTZ R4, R57, R4 ;  /* 0x0000000439047220 */ /* 0x000fe20000410000 */
[----:B------:R-:W-:Y:S01]  /*34d0*/  HADD2.F32 R48, -RZ, R48.H0_H0 ;  /* 0x20000030ff307230 */ /* 0x000fe20000004100 */
[----:B------:R-:W-:Y:S01]  /*34e0*/  FMUL.FTZ R5, R66, R5 ;  /* 0x0000000542057220 */ /* 0x000fe20000410000 */
[----:B------:R-:W3:Y:S01]  /*34f0*/  LDS.U16 R72, [R142+0x1a] ;  /* 0x00001a008e487984 */ /* 0x000ee20000000400 */
[----:B------:R-:W-:-:S02]  /*3500*/  FMUL.FTZ R4, R4, R69 ;  /* 0x0000004504047220 */ /* 0x000fc40000410000 */
[----:B------:R-:W-:Y:S01]  /*3510*/  FMUL.FTZ R5, R5, R74 ;  /* 0x0000004a05057220 */ /* 0x000fe20000410000 */
[----:B------:R-:W4:Y:S01]  /*3520*/  LDS.U16 R69, [R142+0x1c] ;  /* 0x00001c008e457984 */ /* 0x000f220000000400 */
[----:B------:R-:W-:Y:S02]  /*3530*/  FMUL.FTZ R73, R46, -1.4426950216293334961 ;  /* 0xbfb8aa3b2e497820 */ /* 0x000fe40000410000 */
[----:B------:R-:W-:Y:S01]  /*3540*/  FMUL.FTZ R75, R48, -1.4426950216293334961 ;  /* 0xbfb8aa3b304b7820 */ /* 0x000fe20000410000 */
[----:B------:R-:W5:Y:S03]  /*3550*/  LDS.U16 R74, [R142+0x1e] ;  /* 0x00001e008e4a7984 */ /* 0x000f660000000400 */
[----:B------:R-:W0:Y:S08]  /*3560*/  MUFU.EX2 R73, R73 ;  /* 0x0000004900497308 */ /* 0x000e300000000800 */
[----:B------:R-:W0:Y:S08]  /*3570*/  MUFU.EX2 R75, R75 ;  /* 0x0000004b004b7308 */ /* 0x000e300000000800 */
[----:B------:R-:W1:Y:S08]  /*3580*/  MUFU.RCP R70, R70 ;  /* 0x0000004600467308 */ /* 0x000e700000001000 */
[----:B------:R-:W1:Y:S01]  /*3590*/  MUFU.RCP R71, R71 ;  /* 0x0000004700477308 */ /* 0x000e620000001000 */
[----:B0-----:R-:W-:-:S02]  /*35a0*/  FADD.FTZ R73, R73, 1 ;  /* 0x3f80000049497421 */ /* 0x001fc40000010000 */
[----:B------:R-:W-:-:S05]  /*35b0*/  FADD.FTZ R75, R75, 1 ;  /* 0x3f8000004b4b7421 */ /* 0x000fca0000010000 */
[----:B------:R-:W0:Y:S08]  /*35c0*/  MUFU.RCP R65, R65 ;  /* 0x0000004100417308 */ /* 0x000e300000001000 */
[----:B------:R-:W0:Y:S01]  /*35d0*/  MUFU.RCP R67, R67 ;  /* 0x0000004300437308 */ /* 0x000e220000001000 */
[----:B------:R-:W-:Y:S01]  /*35e0*/  HADD2.F32 R26, -RZ, R26.H0_H0 ;  /* 0x2000001aff1a7230 */ /* 0x000fe20000004100 */
[----:B-1----:R-:W-:Y:S01]  /*35f0*/  FADD.FTZ R82, -R70, 1 ;  /* 0x3f80000046527421 */ /* 0x002fe20000010100 */
[----:B------:R-:W-:Y:S01]  /*3600*/  HADD2.F32 R63, -RZ, R63.H0_H0 ;  /* 0x2000003fff3f7230 */ /* 0x000fe20000004100 */
[----:B------:R-:W-:Y:S01]  /*3610*/  FADD.FTZ R87, -R71, 1 ;  /* 0x3f80000047577421 */ /* 0x000fe20000010100 */
[----:B------:R-:W-:-:S03]  /*3620*/  HADD2.F32 R34, -RZ, R34.H0_H0 ;  /* 0x20000022ff227230 */ /* 0x000fc60000004100 */
[----:B------:R-:W1:Y:S01]  /*3630*/  MUFU.RCP R73, R73 ;  /* 0x0000004900497308 */ /* 0x000e620000001000 */
[----:B------:R-:W-:Y:S02]  /*3640*/  HADD2.F32 R32, -RZ, R32.H0_H0 ;  /* 0x20000020ff207230 */ /* 0x000fe40000004100 */
[----:B------:R-:W-:Y:S02]  /*3650*/  HADD2.F32 R29, -RZ, R29.H0_H0 ;  /* 0x2000001dff1d7230 */ /* 0x000fe40000004100 */
[----:B------:R-:W-:-:S03]  /*3660*/  HADD2.F32 R59, -RZ, R59.H0_H0 ;  /* 0x2000003bff3b7230 */ /* 0x000fc60000004100 */
[----:B------:R-:W1:Y:S01]  /*3670*/  MUFU.RCP R76, R76 ;  /* 0x0000004c004c7308 */ /* 0x000e620000001000 */
[----:B------:R-:W-:Y:S02]  /*3680*/  HADD2.F32 R61, -RZ, R61.H0_H0 ;  /* 0x2000003dff3d7230 */ /* 0x000fe40000004100 */
[----:B--2---:R-:W-:-:S05]  /*3690*/  HADD2.F32 R68, -RZ, R68.H0_H0 ;  /* 0x20000044ff447230 */ /* 0x004fca0000004100 */
[----:B------:R-:W2:Y:S01]  /*36a0*/  MUFU.RCP R75, R75 ;  /* 0x0000004b004b7308 */ /* 0x000ea20000001000 */
[----:B------:R-:W-:Y:S02]  /*36b0*/  FFMA.FTZ R86, R43, R82, 1 ;  /* 0x3f8000002b567423 */ /* 0x000fe40000010052 */
[----:B------:R-:W-:Y:S02]  /*36c0*/  FFMA.FTZ R97, R44, R87, 1 ;  /* 0x3f8000002c617423 */ /* 0x000fe40000010057 */
[----:B------:R-:W-:Y:S02]  /*36d0*/  FMUL.FTZ R96, R26, R63 ;  /* 0x0000003f1a607220 */ /* 0x000fe40000410000 */
[----:B0-----:R-:W-:Y:S02]  /*36e0*/  FADD.FTZ R83, -R65, 1 ;  /* 0x3f80000041537421 */ /* 0x001fe40000010100 */
[----:B------:R-:W-:Y:S02]  /*36f0*/  FADD.FTZ R85, -R67, 1 ;  /* 0x3f80000043557421 */ /* 0x000fe40000010100 */
[----:B------:R-:W-:-:S02]  /*3700*/  FMUL.FTZ R82, R34, R59 ;  /* 0x0000003b22527220 */ /* 0x000fc40000410000 */
[----:B------:R-:W-:Y:S02]  /*3710*/  FMUL.FTZ R84, R32, R61 ;  /* 0x0000003d20547220 */ /* 0x000fe40000410000 */
[----:B------:R-:W-:Y:S01]  /*3720*/  FMUL.FTZ R87, R29, R68 ;  /* 0x000000441d577220 */ /* 0x000fe20000410000 */
[----:B------:R-:W-:Y:S01]  /*3730*/  HADD2.F32 R25, -RZ, R25.H0_H0 ;  /* 0x20000019ff197230 */ /* 0x000fe20000004100 */
[----:B------:R-:W-:Y:S01]  /*3740*/  FMUL.FTZ R96, R71, R96 ;  /* 0x0000006047607220 */ /* 0x000fe20000410000 */
[----:B------:R-:W-:Y:S01]  /*3750*/  HADD2.F32 R24, -RZ, R24.H0_H0 ;  /* 0x20000018ff187230 */ /* 0x000fe20000004100 */
[----:B------:R-:W-:Y:S01]  /*3760*/  FFMA.FTZ R83, R40, R83, 1 ;  /* 0x3f80000028537423 */ /* 0x000fe20000010053 */
[----:B------:R-:W-:Y:S01]  /*3770*/  HADD2.F32 R23, -RZ, R23.H0_H0 ;  /* 0x20000017ff177230 */ /* 0x000fe20000004100 */
[----:B------:R-:W-:Y:S01]  /*3780*/  FFMA.FTZ R85, R42, R85, 1 ;  /* 0x3f8000002a557423 */ /* 0x000fe20000010055 */
[----:B---3--:R-:W-:Y:S01]  /*3790*/  HADD2.F32 R72, -RZ, R72.H0_H0 ;  /* 0x20000048ff487230 */ /* 0x008fe20000004100 */
[----:B------:R-:W-:Y:S01]  /*37a0*/  FMUL.FTZ R82, R65, R82 ;  /* 0x0000005241527220 */ /* 0x000fe20000410000 */
[----:B----4-:R-:W-:Y:S01]  /*37b0*/  HADD2.F32 R69, -RZ, R69.H0_H0 ;  /* 0x20000045ff457230 */ /* 0x010fe20000004100 */
[----:B------:R-:W-:Y:S01]  /*37c0*/  FMUL.FTZ R84, R67, R84 ;  /* 0x0000005443547220 */ /* 0x000fe20000410000 */
[----:B-----5:R-:W-:Y:S01]  /*37d0*/  HADD2.F32 R74, -RZ, R74.H0_H0 ;  /* 0x2000004aff4a7230 */ /* 0x020fe20000004100 */
[----:B------:R-:W-:-:S02]  /*37e0*/  FMUL.FTZ R87, R70, R87 ;  /* 0x0000005746577220 */ /* 0x000fc40000410000 */
[----:B------:R-:W-:Y:S01]  /*37f0*/  FMUL.FTZ R96, R96, R97 ;  /* 0x0000006160607220 */ /* 0x000fe20000410000 */
[----:B------:R-:W-:Y:S01]  /*3800*/  F2FP.PACK_AB R97, R78, R77 ;  /* 0x0000004d4e61723e */ /* 0x000fe200000000ff */
[----:B------:R-:W-:Y:S01]  /*3810*/  BAR.SYNC.DEFER_BLOCKING 0x0 ;  /* 0x0000000000007b1d */ /* 0x000fe20000010000 */
[----:B------:R-:W-:Y:S02]  /*3820*/  FMUL.FTZ R82, R82, R83 ;  /* 0x0000005352527220 */ /* 0x000fe40000410000 */
[----:B------:R-:W-:Y:S02]  /*3830*/  FMUL.FTZ R84, R84, R85 ;  /* 0x0000005554547220 */ /* 0x000fe40000410000 */
[----:B------:R-:W-:Y:S02]  /*3840*/  FMUL.FTZ R87, R87, R86 ;  /* 0x0000005657577220 */ /* 0x000fe40000410000 */
[----:B-1----:R-:W-:Y:S02]  /*3850*/  FADD.FTZ R77, -R73, 1 ;  /* 0x3f800000494d7421 */ /* 0x002fe40000010100 */
[----:B------:R-:W-:-:S02]  /*3860*/  FADD.FTZ R86, -R76, 1 ;  /* 0x3f8000004c567421 */ /* 0x000fc40000010100 */
[----:B--2---:R-:W-:Y:S02]  /*3870*/  FADD.FTZ R85, -R75, 1 ;  /* 0x3f8000004b557421 */ /* 0x004fe40000010100 */
        /* <DEDUP_REMOVED lines=26> */
[C---:B------:R-:W-:Y:S01]  /*3a20*/  PRMT R82, R77.reuse, 0x7610, R82 ;  /* 0x000076104d527816 */ /* 0x040fe20000000052 */
[----:B------:R2:W-:Y:S01]  /*3a30*/  STS.U16 [R142+0xc], R3 ;  /* 0x00000c038e007388 */ /* 0x0005e20000000400 */
[----:B------:R-:W-:Y:S02]  /*3a40*/  PRMT R86, R77, 0x7632, R86 ;  /* 0x000076324d567816 */ /* 0x000fe40000000056 */
[----:B0-----:R-:W-:Y:S02]  /*3a50*/  PRMT R78, R5, 0x7632, R78 ;  /* 0x00007632054e7816 */ /* 0x001fe4000000004e */
[C---:B------:R-:W-:Y:S02]  /*3a60*/  PRMT R96, R83.reuse, 0x7632, R96 ;  /* 0x0000763253607816 */ /* 0x040fe40000000060 */
[----:B-1----:R-:W-:Y:S01]  /*3a70*/  PRMT R80, R84, 0x7632, R80 ;  /* 0x0000763254507816 */ /* 0x002fe20000000050 */
[----:B------:R0:W-:Y:S01]  /*3a80*/  STS.U16 [R142+0x4], R2 ;  /* 0x000004028e007388 */ /* 0x0001e20000000400 */
[----:B--2---:R-:W-:-:S03]  /*3a90*/  PRMT R3, R83, 0x7610, R3 ;  /* 0x0000761053037816 */ /* 0x004fc60000000003 */
        /* <DEDUP_REMOVED lines=36> */
[C---:B------:R-:W-:Y:S01]  /*3ce0*/  IADD3 R122, P1, R120.reuse, UR39, RZ ;  /* 0x00000027787a7c10 */ /* 0x040fe2000ff3e0ff */
[----:B------:R-:W-:Y:S02]  /*3cf0*/  BSSY B0, `(.L_x_5545) ;  /* 0x0000012000007945 */ /* 0x000fe40003800000 */
[----:B------:R-:W-:Y:S01]  /*3d00*/  UIADD3 UR7, UR9, UR18, URZ ;  /* 0x0000001209077290 */ /* 0x000fe2000fffe03f */
[----:B0-----:R-:W-:Y:S02]  /*3d10*/  P2R R3, PR, RZ, 0x40 ;  /* 0x00000040ff037803 */ /* 0x001fe40000000000 */
        /* <DEDUP_REMOVED lines=15> */
.L_x_5546:
[----:B------:R-:W-:Y:S05]  /*3e10*/  BSYNC B0 ;  /* 0x0000000000007941 */ /* 0x000fea0003800000 */
.L_x_5545:
        /* <DEDUP_REMOVED lines=12> */
[----:B------:R-:W-:Y:S01]  /*3ee0*/  HADD2.F32 R22, -RZ, R22.H0_H0 ;  /* 0x20000016ff167230 */ /* 0x000fe20000004100 */
[----:B------:R-:W-:Y:S01]  /*3ef0*/  ISETP.GE.AND P5, PT, R167, R78, PT ;  /* 0x0000004ea700720c */ /* 0x000fe20003fa6270 */
[----:B------:R-:W-:Y:S01]  /*3f00*/  UIADD3.X UR8, UR35, UR8, UR9, UP0, !UPT ;  /* 0x0000000823087290 */ /* 0x000fe200087fe409 */
[----:B0-----:R-:W-:Y:S01]  /*3f10*/  IMAD.U32 R4, RZ, RZ, UR7 ;  /* 0x00000007ff047e24 */ /* 0x001fe2000f8e00ff */
[----:B------:R-:W-:Y:S01]  /*3f20*/  HADD2.F32 R21, -RZ, R21.H0_H0 ;  /* 0x20000015ff157230 */ /* 0x000fe20000004100 */
        /* <DEDUP_REMOVED lines=39> */
[----:B------:R-:W-:Y:S01]  /*41a0*/  HADD2.F32 R8, -RZ, R8.H0_H0 ;  /* 0x20000008ff087230 */ /* 0x000fe20000004100 */
[----:B------:R-:W-:Y:S01]  /*41b0*/  FMUL.FTZ R42, R42, R67 ;  /* 0x000000432a2a7220 */ /* 0x000fe20000410000 */
[----:B------:R-:W-:Y:S01]  /*41c0*/  HADD2.F32 R0, -RZ, R0.H0_H0 ;  /* 0x20000000ff007230 */ /* 0x000fe20000004100 */
[----:B------:R-:W-:Y:S01]  /*41d0*/  @!P1 STG.E.U16 [R2.64+-0x180], R105 ;  /* 0xfffe806902009986 */ /* 0x000fe2000c101520 */
[----:B------:R-:W-:Y:S01]  /*41e0*/  ISETP.GE.AND P1, PT, R162, R78, PT ;  /* 0x0000004ea200720c */ /* 0x000fe20003f26270 */
[----:B------:R-:W-:-:S02]  /*41f0*/  FMUL.FTZ R43, R43, R70 ;  /* 0x000000462b2b7220 */ /* 0x000fc40000410000 */
[----:B------:R0:W-:Y:S01]  /*4200*/  @!P0 STG.E.U16 [R2.64+-0x140], R107 ;  /* 0xfffec06b02008986 */ /* 0x0001e2000c101520 */
[----:B------:R-:W-:Y:S01]  /*4210*/  ISETP.NE.U32.AND P0, PT, RZ, c[0x0][0x270], PT ;  /* 0x00009c00ff007a0c */ /* 0x000fe20003f05070 */
[----:B------:R-:W-:Y:S02]  /*4220*/  FMUL.FTZ R44, R44, R71 ;  /* 0x000000472c2c7220 */ /* 0x000fe40000410000 */
[----:B------:R-:W-:Y:S01]  /*4230*/  @!P2 STG.E.U16 [R2.64+-0x3c0], R79 ;  /* 0xfffc404f0200a986 */ /* 0x000fe2000c101520 */
[----:B------:R-:W-:Y:S01]  /*4240*/  ISETP.NE.AND.EX P0, PT, RZ, c[0x0][0x274], PT, P0 ;  /* 0x00009d00ff007a0c */ /* 0x000fe20003f05300 */
[----:B------:R-:W-:Y:S02]  /*4250*/  FMUL.FTZ R46, R46, R73 ;  /* 0x000000492e2e7220 */ /* 0x000fe40000410000 */
[----:B------:R-:W-:Y:S01]  /*4260*/  @!P4 STG.E.U16 [R2.64+-0x200], R101 ;  /* 0xfffe00650200c986 */ /* 0x000fe2000c101520 */
[----:B------:R-:W-:Y:S01]  /*4270*/  ISETP.GE.AND P4, PT, R164, R78, PT ;  /* 0x0000004ea400720c */ /* 0x000fe20003f86270 */
[----:B------:R-:W-:-:S02]  /*4280*/  FMUL.FTZ R47, R47, R76 ;  /* 0x0000004c2f2f7220 */ /* 0x000fc40000410000 */
[----:B------:R-:W-:Y:S01]  /*4290*/  @!P1 STG.E.U16 [R2.64+-0x80], R125 ;  /* 0xffff807d02009986 */ /* 0x000fe2000c101520 */
[----:B------:R-:W-:Y:S02]  /*42a0*/  FMUL.FTZ R48, R48, R75 ;  /* 0x0000004b30307220 */ /* 0x000fe40000410000 */
[----:B------:R-:W-:Y:S01]  /*42b0*/  FADD.FTZ R110, R21, UR5 ;  /* 0x00000005156e7e21 */ /* 0x000fe20008010000 */
[----:B------:R1:W-:Y:S01]  /*42c0*/  @!P5 STG.E.U16 [R2.64+-0x1c0], R103 ;  /* 0xfffe40670200d986 */ /* 0x0003e2000c101520 */
[----:B------:R-:W-:Y:S01]  /*42d0*/  ISETP.GE.AND P5, PT, R163, R78, PT ;  /* 0x0000004ea300720c */ /* 0x000fe20003fa6270 */
[----:B------:R-:W-:Y:S02]  /*42e0*/  FADD.FTZ R108, R19, UR5 ;  /* 0x00000005136c7e21 */ /* 0x000fe40008010000 */
[----:B0-----:R-:W-:Y:S02]  /*42f0*/  FADD.FTZ R107, R18, UR5 ;  /* 0x00000005126b7e21 */ /* 0x001fe40008010000 */
[----:B------:R0:W-:Y:S01]  /*4300*/  @!P4 STG.E.U16 [R2.64+-0x100], R109 ;  /* 0xffff006d0200c986 */ /* 0x0001e2000c101520 */
[----:B------:R-:W-:-:S02]  /*4310*/  FADD.FTZ R106, R17, UR5 ;  /* 0x00000005116a7e21 */ /* 0x000fc40008010000 */
[----:B------:R-:W-:Y:S02]  /*4320*/  FADD.FTZ R104, R16, UR5 ;  /* 0x0000000510687e21 */ /* 0x000fe40008010000 */
[----:B------:R-:W-:Y:S02]  /*4330*/  FADD.FTZ R105, R15, UR5 ;  /* 0x000000050f697e21 */ /* 0x000fe40008010000 */
[----:B-1----:R-:W-:Y:S01]  /*4340*/  FADD.FTZ R103, R14, UR5 ;  /* 0x000000050e677e21 */ /* 0x002fe20008010000 */
[----:B------:R1:W-:Y:S01]  /*4350*/  @!P5 STG.E.U16 [R2.64+-0xc0], R111 ;  /* 0xffff406f0200d986 */ /* 0x0003e2000c101520 */
[----:B------:R-:W-:Y:S02]  /*4360*/  FADD.FTZ R102, R13, UR5 ;  /* 0x000000050d667e21 */ /* 0x000fe40008010000 */
[----:B------:R-:W-:Y:S02]  /*4370*/  FADD.FTZ R101, R12, UR5 ;  /* 0x000000050c657e21 */ /* 0x000fe40008010000 */
[----:B0-----:R-:W-:-:S02]  /*4380*/  FADD.FTZ R109, R20, UR5 ;  /* 0x00000005146d7e21 */ /* 0x001fc40008010000 */
[----:B------:R-:W-:Y:S02]  /*4390*/  FADD.FTZ R100, R11, UR5 ;  /* 0x000000050b647e21 */ /* 0x000fe40008010000 */
[----:B------:R-:W-:Y:S02]  /*43a0*/  FADD.FTZ R99, R10, UR5 ;  /* 0x000000050a637e21 */ /* 0x000fe40008010000 */
[----:B------:R-:W-:Y:S02]  /*43b0*/  FADD.FTZ R98, R9, UR5 ;  /* 0x0000000509627e21 */ /* 0x000fe40008010000 */
[----:B-1----:R-:W-:Y:S02]  /*43c0*/  FADD.FTZ R111, R22, UR5 ;  /* 0x00000005166f7e21 */ /* 0x002fe40008010000 */
        /* <DEDUP_REMOVED lines=50> */
[----:B------:R-:W-:Y:S01]  /*46f0*/  UIMAD.WIDE.U32 UR8, UR37, UR18, URZ ;  /* 0x00000012250872a5 */ /* 0x000fe2000f8e003f */
[----:B------:R1:W-:Y:S01]  /*4700*/  STS.U16 [R142+0x6], R0 ;  /* 0x000006008e007388 */ /* 0x0003e20000000400 */
[----:B------:R-:W-:Y:S01]  /*4710*/  PRMT R4, R39, 0x7632, R4 ;  /* 0x0000763227047816 */ /* 0x000fe20000000004 */
[----:B------:R-:W-:Y:S01]  /*4720*/  UIMAD UR18, UR37, UR19, UR7 ;  /* 0x00000013251272a4 */ /* 0x000fe2000f8e0207 */
[----:B------:R-:W-:Y:S01]  /*4730*/  F2FP.PACK_AB R47, R48, R47 ;  /* 0x0000002f302f723e */ /* 0x000fe200000000ff */
[----:B------:R2:W-:Y:S01]  /*4740*/  STS.U16 [R142+0xa], R2 ;  /* 0x00000a028e007388 */ /* 0x0005e20000000400 */
[----:B------:R-:W-:Y:S01]  /*4750*/  PRMT R5, R3, 0x7632, R5 ;  /* 0x0000763203057816 */ /* 0x000fe20000000005 */
[----:B------:R-:W-:Y:S01]  /*4760*/  UIADD3 UR7, UR9, UR18, URZ ;  /* 0x0000001209077290 */ /* 0x000fe2000fffe03f */
[----:B0-----:R-:W-:Y:S01]  /*4770*/  PRMT R71, R37, 0x7632, R71 ;  /* 0x0000763225477816 */ /* 0x001fe20000000047 */
[----:B------:R-:W-:Y:S01]  /*4780*/  STS.U16 [R142+0x4], R30 ;  /* 0x0000041e8e007388 */ /* 0x000fe20000000400 */
[----:B------:R-:W-:Y:S01]  /*4790*/  PRMT R6, R47, 0x7632, R6 ;  /* 0x000076322f067816 */ /* 0x000fe20000000006 */
[----:B------:R-:W-:Y:S01]  /*47a0*/  BSSY B0, `(.L_x_5548) ;  /* 0x0000032000007945 */ /* 0x000fe20003800000 */
[----:B-1----:R-:W-:Y:S01]  /*47b0*/  PRMT R0, R42, 0x7632, R0 ;  /* 0x000076322a007816 */ /* 0x002fe20000000000 */
[----:B------:R-:W-:Y:S01]  /*47c0*/  STS.U16 [R142+0x8], R35 ;  /* 0x000008238e007388 */ /* 0x000fe20000000400 */
[----:B--2---:R-:W-:-:S03]  /*47d0*/  IMAD.U32 R2, RZ, RZ, UR31 ;  /* 0x0000001fff027e24 */ /* 0x004fc6000f8e00ff */
        /* <DEDUP_REMOVED lines=46> */
.L_x_5549:
[----:B------:R-:W-:Y:S05]  /*4ac0*/  BSYNC B0 ;  /* 0x0000000000007941 */ /* 0x000fea0003800000 */
.L_x_5548:
        /* <DEDUP_REMOVED lines=43> */
.L_x_5547:
        /* <DEDUP_REMOVED lines=68> */
.L_x_5587:
        /* <DEDUP_REMOVED lines=18> */
[----:B------:R-:W-:Y:S02]  /*52e0*/  IADD3 R3, R5, UR18, RZ ;  /* 0x0000001205037c10 */ /* 0x000fe4000fffe0ff */
[----:B------:R-:W-:-:S02]  /*52f0*/  ISETP.GE.AND P5, PT, R172, UR31, PT ;  /* 0x0000001fac007c0c */ /* 0x000fc4000bfa6270 */
[----:B------:R-:W-:Y:S02]  /*5300*/  LEA.HI.X R3, R4, R180, R3, 0x1, P0 ;  /* 0x000000b404037211 */ /* 0x000fe400000f0c03 */
[----:B------:R-:W-:Y:S02]  /*5310*/  ISETP.GE.AND P0, PT, R171, UR31, PT ;  /* 0x0000001fab007c0c */ /* 0x000fe4000bf06270 */
[----:B------:R-:W-:Y:S01]  /*5320*/  PRMT R13, RZ, 0x7610, R13 ;  /* 0x00007610ff0d7816 */ /* 0x000fe2000000000d */
[----:B0-----:R0:W2:Y:S01]  /*5330*/  @!P1 LDG.E.U16 R9, [R2.64] ;  /* 0x0000002002099981 */ /* 0x0010a2000c1e1500 */
[----:B------:R-:W-:Y:S02]  /*5340*/  ISETP.GE.AND P1, PT, R170, UR31, PT ;  /* 0x0000001faa007c0c */ /* 0x000fe4000bf26270 */
[----:B------:R-:W-:Y:S01]  /*5350*/  PRMT R10, RZ, 0x7610, R10 ;  /* 0x00007610ff0a7816 */ /* 0x000fe2000000000a */
[----:B------:R0:W3:Y:S01]  /*5360*/  @!P2 LDG.E.U16 R0, [R2.64+0x40] ;  /* 0x000040200200a981 */ /* 0x0000e2000c1e1500 */
[----:B------:R-:W-:-:S02]  /*5370*/  ISETP.GE.AND P2, PT, R169, UR31, PT ;  /* 0x0000001fa9007c0c */ /* 0x000fc4000bf46270 */
[----:B------:R-:W-:Y:S01]  /*5380*/  PRMT R15, RZ, 0x7610, R15 ;  /* 0x00007610ff0f7816 */ /* 0x000fe2000000000f */
[----:B----4-:R0:W4:Y:S01]  /*5390*/  @!P3 LDG.E.U16 R11, [R2.64+0x80] ;  /* 0x00008020020bb981 */ /* 0x010122000c1e1500 */
[----:B------:R-:W-:Y:S02]  /*53a0*/  ISETP.GE.AND P3, PT, R168, UR31, PT ;  /* 0x0000001fa8007c0c */ /* 0x000fe4000bf66270 */
[----:B------:R-:W-:Y:S01]  /*53b0*/  PRMT R12, RZ, 0x7610, R12 ;  /* 0x00007610ff0c7816 */ /* 0x000fe2000000000c */
[----:B------:R0:W4:Y:S01]  /*53c0*/  @!P4 LDG.E.U16 R8, [R2.64+0xc0] ;  /* 0x0000c0200208c981 */ /* 0x000122000c1e1500 */
[----:B------:R-:W-:Y:S02]  /*53d0*/  ISETP.GE.AND P4, PT, R167, UR31, PT ;  /* 0x0000001fa7007c0c */ /* 0x000fe4000bf86270 */
[----:B------:R-:W-:Y:S01]  /*53e0*/  PRMT R17, RZ, 0x7610, R17 ;  /* 0x00007610ff117816 */ /* 0x000fe20000000011 */
[----:B------:R0:W4:Y:S01]  /*53f0*/  @!P5 LDG.E.U16 R13, [R2.64+0x100] ;  /* 0x00010020020dd981 */ /* 0x000122000c1e1500 */
[----:B------:R-:W-:-:S02]  /*5400*/  PRMT R14, RZ, 0x7610, R14 ;  /* 0x00007610ff0e7816 */ /* 0x000fc4000000000e */
[----:B------:R-:W-:Y:S01]  /*5410*/  ISETP.GE.AND P5, PT, R166, UR31, PT ;  /* 0x0000001fa6007c0c */ /* 0x000fe2000bfa6270 */
        /* <DEDUP_REMOVED lines=27> */
[----:B------:R-:W-:-:S04]  /*55d0*/  UIMAD UR22, UR41, UR20, URZ ;  /* 0x00000014291672a4 */ /* 0x000fc8000f8e023f */
[----:B------:R-:W-:-:S03]  /*55e0*/  UIMAD UR42, UR7, UR21, UR22 ;  /* 0x00000015072a72a4 */ /* 0x000fc6000f8e0216 */
[----:B------:R-:W-:Y:S01]  /*55f0*/  ULDC.64 UR22, c[0x0][0x1c0] ;  /* 0x0000700000167ab9 */ /* 0x000fe20000000a00 */
[----:B------:R-:W-:Y:S01]  /*5600*/  IMAD.U32 R5, RZ, RZ, UR7 ;  /* 0x00000007ff057e24 */ /* 0x000fe2000f8e00ff */
[----:B------:R-:W-:-:S03]  /*5610*/  UIMAD UR22, UR41, UR22, URZ ;  /* 0x00000016291672a4 */ /* 0x000fc6000f8e023f */
[----:B------:R-:W-:Y:S01]  /*5620*/  IMAD.WIDE.U32 R4, R5, c[0x0][0x1c0], R120 ;  /* 0x0000700005047a25 */ /* 0x000fe200078e0078 */
[----:B------:R-:W-:Y:S02]  /*5630*/  UIMAD UR22, UR7, UR23, UR22 ;  /* 0x00000017071672a4 */ /* 0x000fe4000f8e0216 */
[----:B------:R-:W-:Y:S02]  /*5640*/  UIMAD.WIDE.U32 UR20, UR7, UR20, UR18 ;  /* 0x00000014071472a5 */ /* 0x000fe4000f8e0012 */
[C---:B0-----:R-:W-:Y:S01]  /*5650*/  LEA R2, P0, R4.reuse, R179, 0x1 ;  /* 0x000000b304027211 */ /* 0x041fe200078008ff */
[----:B------:R-:W-:Y:S01]  /*5660*/  ULDC.64 UR18, c[0x0][0x220] ;  /* 0x0000880000127ab9 */ /* 0x000fe20000000a00 */
[----:B------:R-:W-:Y:S01]  /*5670*/  IADD3 R3, R5, UR22, RZ ;  /* 0x0000001605037c10 */ /* 0x000fe2000fffe0ff */
[----:B------:R-:W-:Y:S02]  /*5680*/  ULEA UR18, UP0, UR20, UR18, 0x2 ;  /* 0x0000001214127291 */ /* 0x000fe4000f80103f */
[----:B------:R-:W-:Y:S01]  /*5690*/  UIADD3 UR21, UR21, UR42, URZ ;  /* 0x0000002a15157290 */ /* 0x000fe2000fffe03f */
[----:B------:R-:W-:-:S02]  /*56a0*/  LEA.HI.X R3, R4, R178, R3, 0x1, P0 ;  /* 0x000000b204037211 */ /* 0x000fc400000f0c03 */
[----:B------:R-:W-:Y:S01]  /*56b0*/  ISETP.GE.AND P0, PT, R120, UR31, PT ;  /* 0x0000001f78007c0c */ /* 0x000fe2000bf06270 */
[----:B------:R-:W-:Y:S01]  /*56c0*/  ULEA.HI.X UR19, UR20, UR19, UR21, 0x2, UP0 ;  /* 0x0000001314137291 */ /* 0x000fe200080f1415 */
[----:B------:R-:W-:Y:S02]  /*56d0*/  ISETP.GE.AND P1, PT, R175, UR31, PT ;  /* 0x0000001faf007c0c */ /* 0x000fe4000bf26270 */
[----:B------:R-:W-:Y:S02]  /*56e0*/  MOV R6, UR18 ;  /* 0x0000001200067c02 */ /* 0x000fe40008000f00 */
[----:B------:R-:W-:Y:S01]  /*56f0*/  PRMT R5, RZ, 0x7610, R5 ;  /* 0x00007610ff057816 */ /* 0x000fe20000000005 */
[----:B------:R-:W-:-:S05]  /*5700*/  IMAD.U32 R7, RZ, RZ, UR19 ;  /* 0x00000013ff077e24 */ /* 0x000fca000f8e00ff */
[----:B------:R0:W4:Y:S01]  /*5710*/  LDG.E R47, [R6.64] ;  /* 0x00000020062f7981 */ /* 0x000122000c1e1900 */
[----:B------:R-:W-:Y:S02]  /*5720*/  ISETP.GE.AND P2, PT, R172, UR31, PT ;  /* 0x0000001fac007c0c */ /* 0x000fe4000bf46270 */
[----:B------:R-:W-:Y:S02]  /*5730*/  ISETP.GE.AND P3, PT, R171, UR31, PT ;  /* 0x0000001fab007c0c */ /* 0x000fe4000bf66270 */
[----:B------:R-:W-:Y:S02]  /*5740*/  PRMT R4, RZ, 0x7610, R4 ;  /* 0x00007610ff047816 */ /* 0x000fe40000000004 */
[----:B0-----:R-:W-:Y:S02]  /*5750*/  PRMT R7, RZ, 0x7610, R7 ;  /* 0x00007610ff077816 */ /* 0x001fe40000000007 */
[----:B------:R-:W-:Y:S02]  /*5760*/  PRMT R6, RZ, 0x7610, R6 ;  /* 0x00007610ff067816 */ /* 0x000fe40000000006 */
[----:B------:R-:W-:-:S02]  /*5770*/  ISETP.GE.AND P4, PT, R170, UR31, PT ;  /* 0x0000001faa007c0c */ /* 0x000fc4000bf86270 */
[----:B------:R-:W-:Y:S02]  /*5780*/  PRMT R27, RZ, 0x7610, R27 ;  /* 0x00007610ff1b7816 */ /* 0x000fe4000000001b */
[----:B------:R-:W-:Y:S02]  /*5790*/  PRMT R29, RZ, 0x7610, R29 ;  /* 0x00007610ff1d7816 */ /* 0x000fe4000000001d */
[----:B------:R-:W-:Y:S02]  /*57a0*/  PRMT R30, RZ, 0x7610, R30 ;  /* 0x00007610ff1e7816 */ /* 0x000fe4000000001e */
[----:B------:R-:W-:Y:S02]  /*57b0*/  PRMT R31, RZ, 0x7610, R31 ;  /* 0x00007610ff1f7816 */ /* 0x000fe4000000001f */
[----:B------:R-:W-:Y:S02]  /*57c0*/  PRMT R32, RZ, 0x7610, R32 ;  /* 0x00007610ff207816 */ /* 0x000fe40000000020 */
[----:B------:R-:W-:-:S02]  /*57d0*/  PRMT R33, RZ, 0x7610, R33 ;  /* 0x00007610ff217816 */ /* 0x000fc40000000021 */
[----:B------:R-:W-:Y:S01]  /*57e0*/  PRMT R34, RZ, 0x7610, R34 ;  /* 0x00007610ff227816 */ /* 0x000fe20000000022 */
[----:B--2---:R-:W-:Y:S04]  /*57f0*/  STS.U16 [R160], R9 ;  /* 0x00000009a0007388 */ /* 0x004fe80000000400 */
[----:B---3--:R0:W-:Y:S04]  /*5800*/  STS.U16 [R159+0x40], R0 ;  /* 0x000040009f007388 */ /* 0x0081e80000000400 */
[----:B----4-:R1:W-:Y:S04]  /*5810*/  STS.U16 [R158+0x80], R11 ;  /* 0x0000800b9e007388 */ /* 0x0103e80000000400 */
[----:B------:R2:W-:Y:S04]  /*5820*/  STS.U16 [R157+0xc0], R8 ;  /* 0x0000c0089d007388 */ /* 0x0005e80000000400 */
[----:B------:R-:W-:Y:S04]  /*5830*/  STS.U16 [R156+0x100], R13 ;  /* 0x0001000d9c007388 */ /* 0x000fe80000000400 */
[----:B------:R3:W-:Y:S04]  /*5840*/  STS.U16 [R155+0x140], R10 ;  /* 0x0001400a9b007388 */ /* 0x0007e80000000400 */
[----:B------:R-:W-:Y:S04]  /*5850*/  STS.U16 [R154+0x180], R15 ;  /* 0x0001800f9a007388 */ /* 0x000fe80000000400 */
[----:B------:R2:W-:Y:S04]  /*5860*/  STS.U16 [R153+0x1c0], R12 ;  /* 0x0001c00c99007388 */ /* 0x0005e80000000400 */
[----:B------:R-:W-:Y:S01]  /*5870*/  STS.U16 [R152+0x200], R17 ;  /* 0x0002001198007388 */ /* 0x000fe20000000400 */
[----:B0-----:R-:W-:-:S03]  /*5880*/  PRMT R0, RZ, 0x7610, R0 ;  /* 0x00007610ff007816 */ /* 0x001fc60000000000 */
[----:B------:R0:W-:Y:S04]  /*5890*/  STS.U16 [R151+0x240], R14 ;  /* 0x0002400e97007388 */ /* 0x0001e80000000400 */
[----:B------:R0:W-:Y:S04]  /*58a0*/  STS.U16 [R150+0x280], R19 ;  /* 0x0002801396007388 */ /* 0x0001e80000000400 */
[----:B------:R-:W-:Y:S04]  /*58b0*/  STS.U16 [R149+0x2c0], R16 ;  /* 0x0002c01095007388 */ /* 0x000fe80000000400 */
[----:B------:R-:W-:Y:S04]  /*58c0*/  STS.U16 [R148+0x300], R21 ;  /* 0x0003001594007388 */ /* 0x000fe80000000400 */
[----:B------:R-:W-:Y:S04]  /*58d0*/  STS.U16 [R147+0x340], R18 ;  /* 0x0003401293007388 */ /* 0x000fe80000000400 */
[----:B------:R0:W-:Y:S04]  /*58e0*/  STS.U16 [R146+0x380], R23 ;  /* 0x0003801792007388 */ /* 0x0001e80000000400 */
[----:B------:R-:W-:Y:S01]  /*58f0*/  STS.U16 [R145+0x3c0], R20 ;  /* 0x0003c01491007388 */ /* 0x000fe20000000400 */
[----:B------:R-:W-:-:S06]  /*5900*/  NOP ;  /* 0x0000000000007918 */ /* 0x000fcc0000000000 */
[----:B------:R0:W4:Y:S01]  /*5910*/  @!P0 LDG.E.U16 R5, [R2.64] ;  /* 0x0000002002058981 */ /* 0x000122000c1e1500 */
[----:B------:R-:W-:-:S03]  /*5920*/  ISETP.GE.AND P0, PT, R174, UR31, PT ;  /* 0x0000001fae007c0c */ /* 0x000fc6000bf06270 */
[----:B------:R0:W4:Y:S01]  /*5930*/  @!P1 LDG.E.U16 R0, [R2.64+0x40] ;  /* 0x0000402002009981 */ /* 0x000122000c1e1500 */
[----:B------:R-:W-:Y:S02]  /*5940*/  ISETP.GE.AND P1, PT, R173, UR31, PT ;  /* 0x0000001fad007c0c */ /* 0x000fe4000bf26270 */
[----:B------:R-:W-:Y:S01]  /*5950*/  PRMT R9, RZ, 0x7610, R9 ;  /* 0x00007610ff097816 */ /* 0x000fe20000000009 */
[----:B------:R0:W4:Y:S01]  /*5960*/  @!P3 LDG.E.U16 R6, [R2.64+0x140] ;  /* 0x000140200206b981 */ /* 0x000122000c1e1500 */
[----:B------:R-:W-:Y:S02]  /*5970*/  ISETP.GE.AND P3, PT, R166, UR31, PT ;  /* 0x0000001fa6007c0c */ /* 0x000fe4000bf66270 */
[----:B-1----:R-:W-:Y:S01]  /*5980*/  PRMT R11, RZ, 0x7610, R11 ;  /* 0x00007610ff0b7816 */ /* 0x002fe2000000000b */
[----:B------:R-:W-:Y:S01]  /*5990*/  IMAD.MOV.U32 R35, RZ, RZ, c[0x0][0x16c] ;  /* 0x00005b00ff237624 */ /* 0x000fe200078e00ff */
[----:B------:R1:W4:Y:S01]  /*59a0*/  @!P2 LDG.E.U16 R9, [R2.64+0x100] ;  /* 0x000100200209a981 */ /* 0x000322000c1e1500 */
[----:B------:R-:W-:-:S03]  /*59b0*/  ISETP.GE.AND P2, PT, R167, UR31, PT ;  /* 0x0000001fa7007c0c */ /* 0x000fc6000bf46270 */
[----:B------:R1:W4:Y:S01]  /*59c0*/  @!P0 LDG.E.U16 R7, [R2.64+0x80] ;  /* 0x0000802002078981 */ /* 0x000322000c1e1500 */
[----:B------:R-:W-:-:S03]  /*59d0*/  ISETP.GE.AND P0, PT, R169, UR31, PT ;  /* 0x0000001fa9007c0c */ /* 0x000fc6000bf06270 */
[----:B------:R1:W4:Y:S01]  /*59e0*/  @!P1 LDG.E.U16 R4, [R2.64+0xc0] ;  /* 0x0000c02002049981 */ /* 0x000322000c1e1500 */
[----:B------:R-:W-:Y:S02]  /*59f0*/  ISETP.GE.AND P1, PT, R168, UR31, PT ;  /* 0x0000001fa8007c0c */ /* 0x000fe4000bf26270 */
[----:B--2---:R-:W-:Y:S01]  /*5a00*/  PRMT R8, RZ, 0x7610, R8 ;  /* 0x00007610ff087816 */ /* 0x004fe20000000008 */
[----:B------:R1:W2:Y:S01]  /*5a10*/  @!P4 LDG.E.U16 R11, [R2.64+0x180] ;  /* 0x00018020020bc981 */ /* 0x0002a2000c1e1500 */
[----:B---3--:R-:W-:Y:S02]  /*5a20*/  PRMT R10, RZ, 0x7610, R10 ;  /* 0x00007610ff0a7816 */ /* 0x008fe4000000000a */
[----:B------:R-:W-:Y:S01]  /*5a30*/  ISETP.GE.AND P4, PT, R165, UR31, PT ;  /* 0x0000001fa5007c0c */ /* 0x000fe2000bf86270 */
[----:B------:R1:W3:Y:S04]  /*5a40*/  @!P3 LDG.E.U16 R29, [R2.64+0x280] ;  /* 0x00028020021db981 */ /* 0x0002e8000c1e1500 */
[----:B------:R1:W2:Y:S01]  /*5a50*/  @!P0 LDG.E.U16 R8, [R2.64+0x1c0] ;  /* 0x0001c02002088981 */ /* 0x0002a2000c1e1500 */
[----:B------:R-:W-:-:S03]  /*5a60*/  ISETP.GE.AND P0, PT, R164, UR31, PT ;  /* 0x0000001fa4007c0c */ /* 0x000fc6000bf06270 */
[----:B------:R1:W2:Y:S01]  /*5a70*/  @!P1 LDG.E.U16 R27, [R2.64+0x200] ;  /* 0x00020020021b9981 */ /* 0x0002a2000c1e1500 */
[----:B------:R-:W-:-:S03]  /*5a80*/  ISETP.GE.AND P1, PT, R163, UR31, PT ;  /* 0x0000001fa3007c0c */ /* 0x000fc6000bf26270 */
[----:B------:R1:W2:Y:S01]  /*5a90*/  @!P2 LDG.E.U16 R10, [R2.64+0x240] ;  /* 0x00024020020aa981 */ /* 0x0002a2000c1e1500 */
[----:B------:R-:W-:Y:S02]  /*5aa0*/  ISETP.GE.AND P2, PT, R162, UR31, PT ;  /* 0x0000001fa2007c0c */ /* 0x000fe4000bf46270 */
[----:B------:R-:W-:Y:S01]  /*5ab0*/  ISETP.GE.AND P3, PT, R161, UR31, PT ;  /* 0x0000001fa1007c0c */ /* 0x000fe2000bf66270 */
[----:B------:R1:W2:Y:S04]  /*5ac0*/  @!P4 LDG.E.U16 R30, [R2.64+0x2c0] ;  /* 0x0002c020021ec981 */ /* 0x0002a8000c1e1500 */
[----:B------:R1:W2:Y:S04]  /*5ad0*/  @!P0 LDG.E.U16 R31, [R2.64+0x300] ;  /* 0x00030020021f8981 */ /* 0x0002a8000c1e1500 */
[----:B------:R1:W3:Y:S04]  /*5ae0*/  @!P1 LDG.E.U16 R32, [R2.64+0x340] ;  /* 0x0003402002209981 */ /* 0x0002e8000c1e1500 */
[----:B------:R1:W3:Y:S04]  /*5af0*/  @!P2 LDG.E.U16 R33, [R2.64+0x380] ;  /* 0x000380200221a981 */ /* 0x0002e8000c1e1500 */
[----:B------:R1:W3:Y:S01]  /*5b00*/  @!P3 LDG.E.U16 R34, [R2.64+0x3c0] ;  /* 0x0003c0200222b981 */ /* 0x0002e2000c1e1500 */
[----:B------:R-:W-:-:S02]  /*5b10*/  ISETP.NE.AND P0, PT, R176, RZ, PT ;  /* 0x000000ffb000720c */ /* 0x000fc40003f05270 */
[----:B------:R-:W-:Y:S01]  /*5b20*/  MOV R12, UR30 ;  /* 0x0000001e000c7c02 */ /* 0x000fe20008000f00 */
[----:B------:R-:W-:Y:S03]  /*5b30*/  LDS.U16 R13, [R142+0x1c] ;  /* 0x00001c008e0d7984 */ /* 0x000fe60000000400 */
[----:B------:R-:W-:Y:S01]  /*5b40*/  ISETP.LT.OR P2, PT, R12, 0x2, P0 ;  /* 0x000000020c00780c */ /* 0x000fe20000741670 */
[----:B------:R-:W1:Y:S01]  /*5b50*/  LDS.U16 R28, [R142+0x2] ;  /* 0x000002008e1c7984 */ /* 0x000e620000000400 */
[C---:B0-----:R-:W-:Y:S02]  /*5b60*/  IADD3 R14, R177.reuse, 0x20, RZ ;  /* 0x00000020b10e7810 */ /* 0x041fe40007ffe0ff */
[-C--:B------:R-:W-:Y:S01]  /*5b70*/  LEA.HI.SX32 R160, R177, R177.reuse, 0x1b ;  /* 0x000000b1b1a07211 */ /* 0x080fe200078fdaff */
[----:B------:R-:W0:Y:S01]  /*5b80*/  LDS.U16 R26, [R142] ;  /* 0x000000008e1a7984 */ /* 0x000e220000000400 */
[----:B------:R-:W-:-:S02]  /*5b90*/  LEA.HI.SX32 R14, R14, R177, 0x1b ;  /* 0x000000b10e0e7211 */ /* 0x000fc400078fdaff */
[C---:B-1----:R-:W-:Y:S01]  /*5ba0*/  IADD3 R2, R177.reuse, 0xc0, RZ ;  /* 0x000000c0b1027810 */ /* 0x042fe20007ffe0ff */
[----:B------:R-:W-:Y:S01]  /*5bb0*/  LDS.U16 R24, [R142+0x6] ;  /* 0x000006008e187984 */ /* 0x000fe20000000400 */
[C---:B------:R-:W-:Y:S02]  /*5bc0*/  IADD3 R42, R177.reuse, 0x40, RZ ;  /* 0x00000040b12a7810 */ /* 0x040fe40007ffe0ff */
[C---:B------:R-:W-:Y:S01]  /*5bd0*/  IADD3 R40, R177.reuse, 0x60, RZ ;  /* 0x00000060b1287810 */ /* 0x040fe20007ffe0ff */
[----:B------:R-:W1:Y:S01]  /*5be0*/  LDS.U16 R25, [R142+0x4] ;  /* 0x000004008e197984 */ /* 0x000e620000000400 */
[----:B------:R-:W-:Y:S01]  /*5bf0*/  @!P2 IADD3 R12, R12, -0x2, RZ ;  /* 0xfffffffe0c0ca810 */ /* 0x000fe20007ffe0ff */
[----:B------:R-:W-:Y:S01]  /*5c00*/  IMAD.SHL.U32 R159, R14, 0x2, RZ ;  /* 0x000000020e9f7824 */ /* 0x000fe200078e00ff */
[----:B------:R-:W-:Y:S01]  /*5c10*/  SHF.L.U32 R160, R160, 0x1, RZ ;  /* 0x00000001a0a07819 */ /* 0x000fe200000006ff */
[----:B------:R-:W-:Y:S01]  /*5c20*/  LDS.U16 R22, [R142+0xa] ;  /* 0x00000a008e167984 */ /* 0x000fe20000000400 */
[----:B------:R-:W-:Y:S01]  /*5c30*/  IADD3 R38, R177, 0x80, RZ ;  /* 0x00000080b1267810 */ /* 0x000fe20007ffe0ff */
[----:B------:R-:W-:Y:S01]  /*5c40*/  @!P2 IMAD R35, R12, R35, UR7 ;  /* 0x000000070c23ae24 */ /* 0x000fe2000f8e0223 */
[-C--:B------:R-:W-:Y:S01]  /*5c50*/  LEA.HI.SX32 R2, R2, R177.reuse, 0x1b ;  /* 0x000000b102027211 */ /* 0x080fe200078fdaff */
[----:B------:R-:W0:Y:S01]  /*5c60*/  LDS.U16 R23, [R142+0x8] ;  /* 0x000008008e177984 */ /* 0x000e220000000400 */
[----:B------:R-:W-:-:S02]  /*5c70*/  LEA.HI.SX32 R42, R42, R177, 0x1b ;  /* 0x000000b12a2a7211 */ /* 0x000fc400078fdaff */
[-C--:B------:R-:W-:Y:S01]  /*5c80*/  LEA.HI.SX32 R40, R40, R177.reuse, 0x1b ;  /* 0x000000b128287211 */ /* 0x080fe200078fdaff */
[----:B------:R-:W-:Y:S01]  /*5c90*/  LDS.U16 R21, [R142+0xe] ;  /* 0x00000e008e157984 */ /* 0x000fe20000000400 */
[----:B------:R-:W-:-:S03]  /*5ca0*/  LEA.HI.SX32 R38, R38, R177, 0x1b ;  /* 0x000000b126267211 */ /* 0x000fc600078fdaff */
[----:B------:R-:W0:Y:S01]  /*5cb0*/  LDS.U16 R20, [R142+0xc] ;  /* 0x00000c008e147984 */ /* 0x000e220000000400 */
[----:B------:R-:W-:-:S03]  /*5cc0*/  SHF.L.U32 R154, R2, 0x1, RZ ;  /* 0x00000001029a7819 */ /* 0x000fc600000006ff */
[----:B------:R-:W-:Y:S01]  /*5cd0*/  LDS.U16 R18, [R142+0x12] ;  /* 0x000012008e127984 */ /* 0x000fe20000000400 */
[----:B------:R-:W-:-:S03]  /*5ce0*/  IADD3 R36, R177, 0xa0, RZ ;  /* 0x000000a0b1247810 */ /* 0x000fc60007ffe0ff */
[----:B------:R-:W0:Y:S01]  /*5cf0*/  LDS.U16 R19, [R142+0x10] ;  /* 0x000010008e137984 */ /* 0x000e220000000400 */
[----:B------:R-:W-:-:S03]  /*5d00*/  SHF.L.U32 R158, R42, 0x1, RZ ;  /* 0x000000012a9e7819 */ /* 0x000fc600000006ff */
[----:B------:R-:W-:Y:S01]  /*5d10*/  LDS.U16 R16, [R142+0x16] ;  /* 0x000016008e107984 */ /* 0x000fe20000000400 */
[----:B------:R-:W-:-:S03]  /*5d20*/  IADD3 R2, R177, 0x140, RZ ;  /* 0x00000140b1027810 */ /* 0x000fc60007ffe0ff */
[----:B------:R-:W0:Y:S04]  /*5d30*/  LDS.U16 R17, [R142+0x14] ;  /* 0x000014008e117984 */ /* 0x000e280000000400 */
[----:B------:R-:W-:Y:S04]  /*5d40*/  LDS.U16 R14, [R142+0x1a] ;  /* 0x00001a008e0e7984 */ /* 0x000fe80000000400 */
[----:B------:R-:W0:Y:S04]  /*5d50*/  LDS.U16 R15, [R142+0x18] ;  /* 0x000018008e0f7984 */ /* 0x000e280000000400 */
[----:B------:R1:W0:Y:S01]  /*5d60*/  LDS.U16 R12, [R142+0x1e] ;  /* 0x00001e008e0c7984 */ /* 0x0002220000000400 */
[----:B------:R-:W-:Y:S01]  /*5d70*/  IMAD.SHL.U32 R157, R40, 0x2, RZ ;  /* 0x00000002289d7824 */ /* 0x000fe200078e00ff */
[----:B------:R-:W-:-:S02]  /*5d80*/  SHF.L.U32 R156, R38, 0x1, RZ ;  /* 0x00000001269c7819 */ /* 0x000fc400000006ff */
[-C--:B------:R-:W-:Y:S02]  /*5d90*/  LEA.HI.SX32 R36, R36, R177.reuse, 0x1b ;  /* 0x000000b124247211 */ /* 0x080fe400078fdaff */
[----:B------:R-:W-:Y:S02]  /*5da0*/  LEA.HI.SX32 R2, R2, R177, 0x1b ;  /* 0x000000b102027211 */ /* 0x000fe400078fdaff */
[C---:B------:R-:W-:Y:S01]  /*5db0*/  IADD3 R40, R177.reuse, 0xe0, RZ ;  /* 0x000000e0b1287810 */ /* 0x040fe20007ffe0ff */
[----:B------:R-:W-:Y:S01]  /*5dc0*/  IMAD.SHL.U32 R155, R36, 0x2, RZ ;  /* 0x00000002249b7824 */ /* 0x000fe200078e00ff */
[----:B------:R-:W-:Y:S02]  /*5dd0*/  SHF.L.U32 R150, R2, 0x1, RZ ;  /* 0x0000000102967819 */ /* 0x000fe400000006ff */
[C---:B------:R-:W-:Y:S02]  /*5de0*/  IADD3 R2, R177.reuse, 0x1c0, RZ ;  /* 0x000001c0b1027810 */ /* 0x040fe40007ffe0ff */
[----:B------:R-:W-:-:S02]  /*5df0*/  IADD3 R38, R177, 0x100, RZ ;  /* 0x00000100b1267810 */ /* 0x000fc40007ffe0ff */
[C---:B------:R-:W-:Y:S02]  /*5e00*/  IADD3 R36, R177.reuse, 0x120, RZ ;  /* 0x00000120b1247810 */ /* 0x040fe40007ffe0ff */
[----:B------:R-:W-:Y:S02]  /*5e10*/  ISETP.NE.AND P1, PT, R182, RZ, PT ;  /* 0x000000ffb600720c */ /* 0x000fe40003f25270 */
        /* <DEDUP_REMOVED lines=8> */
[----:B------:R-:W-:-:S03]  /*5ea0*/  IMAD.SHL.U32 R151, R36, 0x2, RZ ;  /* 0x0000000224977824 */ /* 0x000fc600078e00ff */
[----:B-1----:R-:W-:-:S05]  /*5eb0*/  LEA.HI.SX32 R142, R2, R2, 0x1b ;  /* 0x00000002028e7211 */ /* 0x002fca00078fdaff */
[----:B------:R-:W-:Y:S01]  /*5ec0*/  IMAD.SHL.U32 R142, R142, 0x2, RZ ;  /* 0x000000028e8e7824 */ /* 0x000fe200078e00ff */
[----:B------:R-:W-:Y:S02]  /*5ed0*/  HADD2.F32 R46, -RZ, R141.H0_H0 ;  /* 0x2000008dff2e7230 */ /* 0x000fe40000004100 */
[----:B------:R-:W-:Y:S02]  /*5ee0*/  HADD2.F32 R45, -RZ, R140.H0_H0 ;  /* 0x2000008cff2d7230 */ /* 0x000fe40000004100 */
        /* <DEDUP_REMOVED lines=22> */
[----:B------:R-:W-:Y:S01]  /*6050*/  FMUL.FTZ R235, R104, R40 ;  /* 0x0000002868eb7220 */ /* 0x000fe20000410000 */
[----:B------:R-:W-:Y:S01]  /*6060*/  HADD2.F32 R20, -RZ, R20.H0_H0 ;  /* 0x20000014ff147230 */ /* 0x000fe20000004100 */
[----:B------:R-:W-:Y:S01]  /*6070*/  FMUL.FTZ R195, R22, R203 ;  /* 0x000000cb16c37220 */ /* 0x000fe20000410000 */
[----:B------:R-:W-:Y:S01]  /*6080*/  HADD2.F32 R38, -RZ, R119.H0_H0 ;  /* 0x20000077ff267230 */ /* 0x000fe20000004100 */
[----:B------:R-:W-:Y:S01]  /*6090*/  FMUL.FTZ R234, R105, R39 ;  /* 0x0000002769ea7220 */ /* 0x000fe20000410000 */
        /* <DEDUP_REMOVED lines=11> */
[----:B------:R-:W-:Y:S01]  /*6150*/  FMUL.FTZ R197, R18, R201 ;  /* 0x000000c912c57220 */ /* 0x000fe20000410000 */
[----:B----4-:R-:W-:Y:S04]  /*6160*/  STS.U16 [R160+0x420], R5 ;  /* 0x00042005a0007388 */ /* 0x010fe80000000400 */
[----:B------:R0:W-:Y:S02]  /*6170*/  STS.U16 [R159+0x460], R0 ;  /* 0x000460009f007388 */ /* 0x0001e40000000400 */
[----:B0-----:R-:W-:Y:S02]  /*6180*/  IADD3 R0, R177, 0x160, RZ ;  /* 0x00000160b1007810 */ /* 0x001fe40007ffe0ff */
[----:B------:R-:W-:Y:S02]  /*6190*/  STS.U16 [R158+0x4a0], R7 ;  /* 0x0004a0079e007388 */ /* 0x000fe40000000400 */
[----:B------:R-:W-:-:S02]  /*61a0*/  LEA.HI.SX32 R0, R0, R177, 0x1b ;  /* 0x000000b100007211 */ /* 0x000fc400078fdaff */
[----:B------:R-:W-:Y:S03]  /*61b0*/  STS.U16 [R157+0x4e0], R4 ;  /* 0x0004e0049d007388 */ /* 0x000fe60000000400 */
[----:B------:R-:W-:Y:S01]  /*61c0*/  IMAD.SHL.U32 R149, R0, 0x2, RZ ;  /* 0x0000000200957824 */ /* 0x000fe200078e00ff */
[----:B------:R0:W-:Y:S01]  /*61d0*/  STS.U16 [R156+0x520], R9 ;  /* 0x000520099c007388 */ /* 0x0001e20000000400 */
[----:B------:R-:W-:-:S03]  /*61e0*/  IADD3 R0, R177, 0x1e0, RZ ;  /* 0x000001e0b1007810 */ /* 0x000fc60007ffe0ff */
[----:B------:R1:W-:Y:S01]  /*61f0*/  STS.U16 [R155+0x560], R6 ;  /* 0x000560069b007388 */ /* 0x0003e20000000400 */
[----:B0-----:R-:W-:Y:S01]  /*6200*/  FMUL.FTZ R9, R47, 1.4426950216293334961 ;  /* 0x3fb8aa3b2f097820 */ /* 0x001fe20000410000 */
[----:B------:R-:W-:-:S03]  /*6210*/  LEA.HI.SX32 R0, R0, R177, 0x1b ;  /* 0x000000b100007211 */ /* 0x000fc600078fdaff */
[----:B------:R-:W-:Y:S01]  /*6220*/  FMUL.FTZ R199, R111, R9 ;  /* 0x000000096fc77220 */ /* 0x000fe20000410000 */
[C---:B-1----:R-:W-:Y:S02]  /*6230*/  IADD3 R6, R177.reuse, 0x180, RZ ;  /* 0x00000180b1067810 */ /* 0x042fe40007ffe0ff */
[----:B------:R-:W-:Y:S01]  /*6240*/  IADD3 R4, R177, 0x1a0, RZ ;  /* 0x000001a0b1047810 */ /* 0x000fe20007ffe0ff */
[----:B------:R-:W-:Y:S01]  /*6250*/  IMAD.SHL.U32 R145, R0, 0x2, RZ ;  /* 0x0000000200917824 */ /* 0x000fe200078e00ff */
[-C--:B------:R-:W-:Y:S01]  /*6260*/  LEA.HI.SX32 R6, R6, R177.reuse, 0x1b ;  /* 0x000000b106067211 */ /* 0x080fe200078fdaff */
[----:B------:R-:W0:Y:S01]  /*6270*/  MUFU.EX2 R199, R199 ;  /* 0x000000c700c77308 */ /* 0x000e220000000800 */
[----:B------:R-:W-:Y:S02]  /*6280*/  LEA.HI.SX32 R4, R4, R177, 0x1b ;  /* 0x000000b104047211 */ /* 0x000fe400078fdaff */
[----:B------:R-:W-:Y:S01]  /*6290*/  MOV R0, UR36 ;  /* 0x0000002400007c02 */ /* 0x000fe20008000f00 */
[----:B--2---:R1:W-:Y:S01]  /*62a0*/  STS.U16 [R154+0x5a0], R11 ;  /* 0x0005a00b9a007388 */ /* 0x0043e20000000400 */
[----:B------:R-:W-:Y:S01]  /*62b0*/  SHF.L.U32 R148, R6, 0x1, RZ ;  /* 0x0000000106947819 */ /* 0x000fe200000006ff */
[----:B------:R-:W-:Y:S01]  /*62c0*/  IMAD.SHL.U32 R147, R4, 0x2, RZ ;  /* 0x0000000204937824 */ /* 0x000fe200078e00ff */
[----:B------:R-:W-:Y:S01]  /*62d0*/  LEA R0, R0, UR7, 0x8 ;  /* 0x0000000700007c11 */ /* 0x000fe2000f8e40ff */
[----:B------:R-:W-:Y:S01]  /*62e0*/  STS.U16 [R153+0x5e0], R8 ;  /* 0x0005e00899007388 */ /* 0x000fe20000000400 */
[----:B------:R-:W-:-:S03]  /*62f0*/  @P1 IADD3 R0, R182, 0x200, RZ ;  /* 0x00000200b6001810 */ /* 0x000fc60007ffe0ff */
[----:B------:R-:W-:Y:S04]  /*6300*/  STS.U16 [R152+0x620], R27 ;  /* 0x0006201b98007388 */ /* 0x000fe80000000400 */
[----:B------:R-:W-:Y:S01]  /*6310*/  STS.U16 [R151+0x660], R10 ;  /* 0x0006600a97007388 */ /* 0x000fe20000000400 */
[----:B------:R-:W-:-:S03]  /*6320*/  SHF.L.U32 R0, R0, 0x2, RZ ;  /* 0x0000000200007819 */ /* 0x000fc600000006ff */
[----:B---3--:R-:W-:Y:S04]  /*6330*/  STS.U16 [R150+0x6a0], R29 ;  /* 0x0006a01d96007388 */ /* 0x008fe80000000400 */
        /* <DEDUP_REMOVED lines=21> */
[----:B------:R-:W3:Y:S01]  /*6490*/  LDS.U16 R217, [R142+0x43c] ;  /* 0x00043c008ed97984 */ /* 0x000ee20000000400 */
[----:B------:R-:W-:-:S03]  /*64a0*/  FMUL.FTZ R242, R110, R9 ;  /* 0x000000096ef27220 */ /* 0x000fc60000410000 */
[----:B0-----:R0:W-:Y:S01]  /*64b0*/  STS [R0+0x1af8], R199 ;  /* 0x001af8c700007388 */ /* 0x0011e20000000800 */
[-C--:B------:R-:W-:Y:S01]  /*64c0*/  FMUL.FTZ R243, R109, R9.reuse ;  /* 0x000000096df37220 */ /* 0x080fe20000410000 */
[----:B------:R-:W-:Y:S01]  /*64d0*/  HFMA2.MMA R4, -RZ, RZ, 0, 4.76837158203125e-07 ;  /* 0x00000008ff047435 */ /* 0x000fe200000001ff */
[----:B------:R-:W4:Y:S01]  /*64e0*/  MUFU.EX2 R242, R242 ;  /* 0x000000f200f27308 */ /* 0x000f220000000800 */
[-C--:B------:R-:W-:Y:S02]  /*64f0*/  FMUL.FTZ R246, R108, R9.reuse ;  /* 0x000000096cf67220 */ /* 0x080fe40000410000 */
[----:B------:R-:W-:-:S05]  /*6500*/  FMUL.FTZ R247, R107, R9 ;  /* 0x000000096bf77220 */ /* 0x000fca0000410000 */
[----:B------:R-:W0:Y:S01]  /*6510*/  MUFU.EX2 R243, R243 ;  /* 0x000000f300f37308 */ /* 0x000e220000000800 */
[----:B-1----:R-:W-:Y:S02]  /*6520*/  IMAD.MOV.U32 R11, RZ, RZ, RZ ;  /* 0x000000ffff0b7224 */ /* 0x002fe400078e00ff */
[-C--:B------:R-:W-:Y:S02]  /*6530*/  FMUL.FTZ R188, R106, R9.reuse ;  /* 0x000000096abc7220 */ /* 0x080fe40000410000 */
[----:B------:R-:W-:Y:S01]  /*6540*/  @!P2 IMAD.WIDE R2, R35, R4, UR10 ;  /* 0x0000000a2302ae25 */ /* 0x000fe2000f8e0204 */
[----:B------:R-:W-:Y:S06]  /*6550*/  BAR.SYNC.DEFER_BLOCKING 0x0 ;  /* 0x0000000000007b1d */ /* 0x000fec0000010000 */
[----:B------:R-:W1:Y:S01]  /*6560*/  MUFU.EX2 R246, R246 ;  /* 0x000000f600f67308 */ /* 0x000e620000000800 */
[----:B------:R-:W-:-:S02]  /*6570*/  FMUL.FTZ R190, R104, R9 ;  /* 0x0000000968be7220 */ /* 0x000fc40000410000 */
[----:B----4-:R-:W-:-:S05]  /*6580*/  FMUL.FTZ R130, R199, R242 ;  /* 0x000000f2c7827220 */ /* 0x010fca0000410000 */
[----:B------:R-:W4:Y:S01]  /*6590*/  MUFU.EX2 R247, R247 ;  /* 0x000000f700f77308 */ /* 0x000f220000000800 */
[-C--:B------:R-:W-:Y:S02]  /*65a0*/  FMUL.FTZ R189, R105, R9.reuse ;  /* 0x0000000969bd7220 */ /* 0x080fe40000410000 */
[-C--:B------:R-:W-:Y:S02]  /*65b0*/  FMUL.FTZ R215, R103, R9.reuse ;  /* 0x0000000967d77220 */ /* 0x080fe40000410000 */
[----:B------:R-:W-:-:S03]  /*65c0*/  FMUL.FTZ R4, R102, R9 ;  /* 0x0000000966047220 */ /* 0x000fc60000410000 */
[----:B------:R-:W1:Y:S01]  /*65d0*/  MUFU.EX2 R188, R188 ;  /* 0x000000bc00bc7308 */ /* 0x000e620000000800 */
[----:B------:R2:W5:Y:S01]  /*65e0*/  @!P2 LDG.E R11, [R2.64+0x4] ;  /* 0x00000420020ba981 */ /* 0x000562000c1e1900 */
[-C--:B------:R-:W-:Y:S02]  /*65f0*/  FMUL.FTZ R5, R101, R9.reuse ;  /* 0x0000000965057220 */ /* 0x080fe40000410000 */
[-C--:B------:R-:W-:Y:S02]  /*6600*/  FMUL.FTZ R127, R100, R9.reuse ;  /* 0x00000009647f7220 */ /* 0x080fe40000410000 */
[-C--:B------:R-:W-:Y:S02]  /*6610*/  FMUL.FTZ R126, R99, R9.reuse ;  /* 0x00000009637e7220 */ /* 0x080fe40000410000 */
[----:B0-----:R-:W-:Y:S02]  /*6620*/  FMUL.FTZ R0, R97, R9 ;  /* 0x0000000961007220 */ /* 0x001fe40000410000 */
[----:B--2---:R-:W-:-:S02]  /*6630*/  FFMA.FTZ R2, R242, R132, R131 ;  /* 0x00000084f2027223 */ /* 0x004fc40000010083 */
[-C--:B------:R-:W-:Y:S02]  /*6640*/  FMUL.FTZ R3, R98, R9.reuse ;  /* 0x0000000962037220 */ /* 0x080fe40000410000 */
[----:B------:R-:W-:Y:S01]  /*6650*/  FMUL.FTZ R187, R96, R9 ;  /* 0x0000000960bb7220 */ /* 0x000fe20000410000 */
[----:B------:R-:W0:Y:S01]  /*6660*/  MUFU.EX2 R190, R190 ;  /* 0x000000be00be7308 */ /* 0x000e220000000800 */
[C---:B------:R-:W-:Y:S02]  /*6670*/  FMUL.FTZ R9, R243.reuse, R130 ;  /* 0x00000082f3097220 */ /* 0x040fe40000410000 */
[----:B------:R-:W-:Y:S02]  /*6680*/  FFMA.FTZ R2, R243, R2, R128 ;  /* 0x00000002f3027223 */ /* 0x000fe40000010080 */
[C---:B-1----:R-:W-:Y:S02]  /*6690*/  FMUL.FTZ R192, R246.reuse, R9 ;  /* 0x00000009f6c07220 */ /* 0x042fe40000410000 */
[----:B------:R-:W-:Y:S01]  /*66a0*/  FMUL.FTZ R130, R23, R202 ;  /* 0x000000ca17827220 */ /* 0x000fe20000410000 */
[----:B------:R-:W1:Y:S01]  /*66b0*/  MUFU.EX2 R189, R189 ;  /* 0x000000bd00bd7308 */ /* 0x000e620000000800 */
[----:B------:R-:W-:-:S02]  /*66c0*/  FFMA.FTZ R2, R246, R2, R133 ;  /* 0x00000002f6027223 */ /* 0x000fc40000010085 */
[C---:B----4-:R-:W-:Y:S01]  /*66d0*/  FMUL.FTZ R9, R247.reuse, R192 ;  /* 0x000000c0f7097220 */ /* 0x050fe20000410000 */
[----:B------:R-:W-:Y:S01]  /*66e0*/  ISETP.NE.AND P2, PT, R182, 0x1f, PT ;  /* 0x0000001fb600780c */ /* 0x000fe20003f45270 */
[----:B------:R-:W-:-:S03]  /*66f0*/  FFMA.FTZ R2, R247, R2, R130 ;  /* 0x00000002f7027223 */ /* 0x000fc60000010082 */
[----:B------:R-:W2:Y:S01]  /*6700*/  MUFU.EX2 R215, R215 ;  /* 0x000000d700d77308 */ /* 0x000ea20000000800 */
[----:B------:R-:W-:Y:S02]  /*6710*/  FMUL.FTZ R191, R188, R9 ;  /* 0x00000009bcbf7220 */ /* 0x000fe40000410000 */
[----:B------:R-:W-:Y:S02]  /*6720*/  FMUL.FTZ R9, R20, R235 ;  /* 0x000000eb14097220 */ /* 0x000fe40000410000 */
[----:B------:R-:W-:-:S03]  /*6730*/  FFMA.FTZ R2, R188, R2, R195 ;  /* 0x00000002bc027223 */ /* 0x000fc600000100c3 */
[----:B------:R-:W4:Y:S01]  /*6740*/  MUFU.EX2 R4, R4 ;  /* 0x0000000400047308 */ /* 0x000f220000000800 */
[C---:B0-----:R-:W-:Y:S01]  /*6750*/  FFMA.FTZ R2, R190.reuse, R2, R9 ;  /* 0x00000002be027223 */ /* 0x041fe20000010009 */
[----:B------:R0:W0:Y:S01]  /*6760*/  @P2 LDS R222, [R182.X4+0x22fc] ;  /* 0x0022fc00b6de2984 */ /* 0x0000220000004800 */
[----:B------:R-:W-:-:S05]  /*6770*/  FMUL.FTZ R192, R190, R191 ;  /* 0x000000bfbec07220 */ /* 0x000fca0000410000 */
[----:B------:R-:W3:Y:S01]  /*6780*/  MUFU.EX2 R5, R5 ;  /* 0x0000000500057308 */ /* 0x000ee20000000800 */
[C---:B-1----:R-:W-:Y:S01]  /*6790*/  FFMA.FTZ R2, R189.reuse, R2, R194 ;  /* 0x00000002bd027223 */ /* 0x042fe200000100c2 */
[----:B------:R-:W-:Y:S01]  /*67a0*/  HADD2.F32 R35, -RZ, R116.H0_H0 ;  /* 0x20000074ff237230 */ /* 0x000fe20000004100 */
[----:B------:R-:W-:-:S05]  /*67b0*/  FMUL.FTZ R192, R189, R192 ;  /* 0x000000c0bdc07220 */ /* 0x000fca0000410000 */
[----:B------:R-:W1:Y:S01]  /*67c0*/  MUFU.EX2 R127, R127 ;  /* 0x0000007f007f7308 */ /* 0x000e620000000800 */
[C---:B--2---:R-:W-:Y:S01]  /*67d0*/  FFMA.FTZ R2, R215.reuse, R2, R198 ;  /* 0x00000002d7027223 */ /* 0x044fe200000100c6 */
[----:B------:R-:W-:Y:S01]  /*67e0*/  HADD2.F32 R34, -RZ, R115.H0_H0 ;  /* 0x20000073ff227230 */ /* 0x000fe20000004100 */
[----:B------:R-:W-:Y:S01]  /*67f0*/  FMUL.FTZ R191, R215, R192 ;  /* 0x000000c0d7bf7220 */ /* 0x000fe20000410000 */
[----:B------:R-:W-:-:S04]  /*6800*/  HADD2.F32 R16, -RZ, R16.H0_H0 ;  /* 0x20000010ff107230 */ /* 0x000fc80000004100 */
[----:B------:R-:W2:Y:S01]  /*6810*/  MUFU.EX2 R126, R126 ;  /* 0x0000007e007e7308 */ /* 0x000ea20000000800 */
[----:B------:R-:W-:Y:S02]  /*6820*/  FMUL.FTZ R129, R100, R35 ;  /* 0x0000002364817220 */ /* 0x000fe40000410000 */
[----:B------:R-:W-:Y:S02]  /*6830*/  FMUL.FTZ R248, R17, R230 ;  /* 0x000000e611f87220 */ /* 0x000fe40000410000 */
[----:B----4-:R-:W-:-:S03]  /*6840*/  FFMA.FTZ R2, R4, R2, R197 ;  /* 0x0000000204027223 */ /* 0x010fc600000100c5 */
[----:B------:R-:W4:Y:S01]  /*6850*/  MUFU.EX2 R3, R3 ;  /* 0x0000000300037308 */ /* 0x000f220000000800 */
[----:B------:R-:W-:Y:S01]  /*6860*/  HADD2.F32 R33, -RZ, R114.H0_H0 ;  /* 0x20000072ff217230 */ /* 0x000fe20000004100 */
[----:B------:R-:W-:Y:S01]  /*6870*/  FMUL.FTZ R192, R4, R191 ;  /* 0x000000bf04c07220 */ /* 0x000fe20000410000 */
[----:B------:R-:W-:Y:S01]  /*6880*/  HADD2.F32 R15, -RZ, R15.H0_H0 ;  /* 0x2000000fff0f7230 */ /* 0x000fe20000004100 */
[----:B------:R-:W-:Y:S02]  /*6890*/  FMUL.FTZ R196, R99, R34 ;  /* 0x0000002263c47220 */ /* 0x000fe40000410000 */
[----:B------:R-:W-:Y:S02]  /*68a0*/  FMUL.FTZ R216, R16, R129 ;  /* 0x0000008110d87220 */ /* 0x000fe40000410000 */
[----:B------:R-:W0:Y:S01]  /*68b0*/  MUFU.EX2 R0, R0 ;  /* 0x0000000000007308 */ /* 0x000e220000000800 */
[C---:B---3--:R-:W-:Y:S01]  /*68c0*/  FFMA.FTZ R2, R5.reuse, R2, R248 ;  /* 0x0000000205027223 */ /* 0x048fe200000100f8 */
[----:B------:R-:W-:Y:S01]  /*68d0*/  HADD2.F32 R32, -RZ, R113.H0_H0 ;  /* 0x20000071ff207230 */ /* 0x000fe20000004100 */
[----:B------:R-:W-:Y:S01]  /*68e0*/  FMUL.FTZ R192, R5, R192 ;  /* 0x000000c005c07220 */ /* 0x000fe20000410000 */
[----:B------:R-:W-:Y:S01]  /*68f0*/  HADD2.F32 R14, -RZ, R14.H0_H0 ;  /* 0x2000000eff0e7230 */ /* 0x000fe20000004100 */
[----:B------:R-:W-:-:S02]  /*6900*/  FMUL.FTZ R29, R98, R33 ;  /* 0x00000021621d7220 */ /* 0x000fc40000410000 */
[----:B------:R-:W-:Y:S02]  /*6910*/  FMUL.FTZ R219, R15, R196 ;  /* 0x000000c40fdb7220 */ /* 0x000fe40000410000 */
[C---:B-1----:R-:W-:Y:S01]  /*6920*/  FFMA.FTZ R2, R127.reuse, R2, R216 ;  /* 0x000000027f027223 */ /* 0x042fe200000100d8 */
[----:B------:R-:W-:Y:S01]  /*6930*/  HADD2.F32 R13, -RZ, R13.H0_H0 ;  /* 0x2000000dff0d7230 */ /* 0x000fe20000004100 */
[----:B------:R-:W-:Y:S02]  /*6940*/  FMUL.FTZ R191, R127, R192 ;  /* 0x000000c07fbf7220 */ /* 0x000fe40000410000 */
[----:B------:R-:W-:Y:S02]  /*6950*/  FMUL.FTZ R30, R97, R32 ;  /* 0x00000020611e7220 */ /* 0x000fe40000410000 */
[----:B------:R-:W-:Y:S02]  /*6960*/  FMUL.FTZ R212, R14, R29 ;  /* 0x0000001d0ed47220 */ /* 0x000fe40000410000 */
[C---:B--2---:R-:W-:Y:S01]  /*6970*/  FFMA.FTZ R2, R126.reuse, R2, R219 ;  /* 0x000000027e027223 */ /* 0x044fe200000100db */
[----:B------:R-:W1:Y:S01]  /*6980*/  MUFU.EX2 R187, R187 ;  /* 0x000000bb00bb7308 */ /* 0x000e620000000800 */
[----:B------:R-:W-:Y:S01]  /*6990*/  FMUL.FTZ R192, R126, R191 ;  /* 0x000000bf7ec07220 */ /* 0x000fe20000410000 */
[----:B------:R-:W-:Y:S01]  /*69a0*/  HADD2.F32 R31, -RZ, R112.H0_H0 ;  /* 0x20000070ff1f7230 */ /* 0x000fe20000004100 */
[----:B------:R-:W-:-:S02]  /*69b0*/  FMUL.FTZ R191, R13, R30 ;  /* 0x0000001e0dbf7220 */ /* 0x000fc40000410000 */
[C---:B----4-:R-:W-:Y:S01]  /*69c0*/  FFMA.FTZ R2, R3.reuse, R2, R212 ;  /* 0x0000000203027223 */ /* 0x050fe200000100d4 */
[----:B------:R-:W-:Y:S01]  /*69d0*/  HADD2.F32 R12, -RZ, R12.H0_H0 ;  /* 0x2000000cff0c7230 */ /* 0x000fe20000004100 */
[----:B------:R-:W-:Y:S01]  /*69e0*/  FMUL.FTZ R221, R3, R192 ;  /* 0x000000c003dd7220 */ /* 0x000fe20000410000 */
[----:B------:R-:W-:Y:S01]  /*69f0*/  HADD2.F32 R225, -RZ, R218.H0_H0 ;  /* 0x200000daffe17230 */ /* 0x000fe20000004100 */
[----:B0-----:R-:W-:Y:S01]  /*6a00*/  FFMA.FTZ R223, R0, R2, R191 ;  /* 0x0000000200df7223 */ /* 0x001fe200000100bf */
[----:B------:R-:W-:Y:S01]  /*6a10*/  HADD2.F32 R2, -RZ, R217.H0_H0 ;  /* 0x200000d9ff027230 */ /* 0x000fe20000004100 */
[----:B------:R-:W-:Y:S02]  /*6a20*/  FMUL.FTZ R27, R96, R31 ;  /* 0x0000001f601b7220 */ /* 0x000fe40000410000 */
[----:B------:R-:W-:Y:S01]  /*6a30*/  FMUL.FTZ R220, R0, R221 ;  /* 0x000000dd00dc7220 */ /* 0x000fe20000410000 */
[----:B------:R-:W-:Y:S01]  /*6a40*/  HADD2.F32 R221, -RZ, R10.H0_H0 ;  /* 0x2000000affdd7230 */ /* 0x000fe20000004100 */
[----:B------:R-:W-:Y:S01]  /*6a50*/  FMUL.FTZ R192, R12, R27 ;  /* 0x0000001b0cc07220 */ /* 0x000fe20000410000 */
[----:B------:R-:W-:Y:S01]  /*6a60*/  BSSY B0, `(.L_x_5551) ;  /* 0x0000017000007945 */ /* 0x000fe20003800000 */
[----:B------:R-:W-:-:S02]  /*6a70*/  FMUL.FTZ R218, R80, R225 ;  /* 0x000000e150da7220 */ /* 0x000fc40000410000 */
[----:B------:R-:W-:Y:S01]  /*6a80*/  FMUL.FTZ R10, R81, R2 ;  /* 0x00000002510a7220 */ /* 0x000fe20000410000 */
[----:B------:R-:W-:Y:S01]  /*6a90*/  HADD2.F32 R225, -RZ, R214.H0_H0 ;  /* 0x200000d6ffe17230 */ /* 0x000fe20000004100 */
[----:B------:R-:W-:Y:S01]  /*6aa0*/  ISETP.GE.AND P3, PT, R177, 0x1, PT ;  /* 0x00000001b100780c */ /* 0x000fe20003f66270 */
[C---:B-1----:R-:W-:Y:S01]  /*6ab0*/  FMUL.FTZ R220, R187.reuse, R220 ;  /* 0x000000dcbbdc7220 */ /* 0x042fe20000410000 */
[----:B------:R-:W-:Y:S01]  /*6ac0*/  HADD2.F32 R211, -RZ, R211.H0_H0 ;  /* 0x200000d3ffd37230 */ /* 0x000fe20000004100 */
[C---:B------:R-:W-:Y:S01]  /*6ad0*/  FFMA.FTZ R223, R187.reuse, R223, R192 ;  /* 0x000000dfbbdf7223 */ /* 0x040fe200000100c0 */
[----:B------:R-:W-:Y:S01]  /*6ae0*/  HADD2.F32 R2, -RZ, R213.H0_H0 ;  /* 0x200000d5ff027230 */ /* 0x000fe20000004100 */
[----:B------:R-:W-:Y:S02]  /*6af0*/  FMUL.FTZ R221, R82, R221 ;  /* 0x000000dd52dd7220 */ /* 0x000fe40000410000 */
        /* <DEDUP_REMOVED lines=13> */
.L_x_5552:
[----:B------:R-:W-:Y:S05]  /*6bd0*/  BSYNC B0 ;  /* 0x0000000000007941 */ /* 0x000fea0003800000 */
.L_x_5551:
[----:B-1----:R-:W-:Y:S01]  /*6be0*/  FMUL.FTZ R217, R187, R222 ;  /* 0x000000debbd97220 */ /* 0x002fe20000410000 */
[----:B0-----:R-:W-:Y:S01]  /*6bf0*/  HADD2.F32 R213, -RZ, R8.H0_H0 ;  /* 0x20000008ffd57230 */ /* 0x001fe20000004100 */
[----:B------:R-:W-:Y:S01]  /*6c00*/  FMUL.FTZ R8, R83, R2 ;  /* 0x0000000253087220 */ /* 0x000fe20000410000 */
[----:B------:R-:W-:Y:S01]  /*6c10*/  HADD2.F32 R2, -RZ, R7.H0_H0 ;  /* 0x20000007ff027230 */ /* 0x000fe20000004100 */
[C---:B------:R-:W-:Y:S01]  /*6c20*/  FFMA.FTZ R224, R0.reuse, R214, R221 ;  /* 0x000000d600e07223 */ /* 0x040fe200000100dd */
[----:B------:R-:W-:Y:S01]  /*6c30*/  HADD2.F32 R210, -RZ, R210.H0_H0 ;  /* 0x200000d2ffd27230 */ /* 0x000fe20000004100 */
[----:B------:R-:W-:Y:S01]  /*6c40*/  FMUL.FTZ R214, R0, R217 ;  /* 0x000000d900d67220 */ /* 0x000fe20000410000 */
[----:B------:R-:W-:Y:S01]  /*6c50*/  HADD2.F32 R209, -RZ, R209.H0_H0 ;  /* 0x200000d1ffd17230 */ /* 0x000fe20000004100 */
[----:B------:R-:W-:Y:S01]  /*6c60*/  FMUL.FTZ R7, R84, R213 ;  /* 0x000000d554077220 */ /* 0x000fe20000410000 */
[----:B------:R-:W-:Y:S01]  /*6c70*/  HADD2.F32 R213, -RZ, R6.H0_H0 ;  /* 0x20000006ffd57230 */ /* 0x000fe20000004100 */
[C---:B------:R-:W-:Y:S01]  /*6c80*/  FFMA.FTZ R224, R3.reuse, R224, R8 ;  /* 0x000000e003e07223 */ /* 0x040fe20000010008 */
[----:B------:R-:W-:Y:S01]  /*6c90*/  SHFL.UP PT, R227, R220, 0x1, RZ ;  /* 0x04200000dce37989 */ /* 0x000fe200000e00ff */
[----:B------:R-:W-:Y:S01]  /*6ca0*/  FMUL.FTZ R217, R3, R214 ;  /* 0x000000d603d97220 */ /* 0x000fe20000410000 */
[----:B------:R-:W-:Y:S01]  /*6cb0*/  HADD2.F32 R206, -RZ, R206.H0_H0 ;  /* 0x200000ceffce7230 */ /* 0x000fe20000004100 */
[----:B------:R-:W-:Y:S01]  /*6cc0*/  FMUL.FTZ R6, R85, R2 ;  /* 0x0000000255067220 */ /* 0x000fe20000410000 */
[----:B------:R-:W-:Y:S01]  /*6cd0*/  HADD2.F32 R125, -RZ, R125.H0_H0 ;  /* 0x2000007dff7d7230 */ /* 0x000fe20000004100 */
[C---:B------:R-:W-:Y:S01]  /*6ce0*/  FFMA.FTZ R224, R126.reuse, R224, R7 ;  /* 0x000000e07ee07223 */ /* 0x040fe20000010007 */
[----:B------:R-:W-:Y:S01]  /*6cf0*/  HADD2.F32 R124, -RZ, R124.H0_H0 ;  /* 0x2000007cff7c7230 */ /* 0x000fe20000004100 */
[----:B------:R-:W-:Y:S01]  /*6d00*/  FMUL.FTZ R2, R126, R217 ;  /* 0x000000d97e027220 */ /* 0x000fe20000410000 */
[----:B------:R-:W-:Y:S01]  /*6d10*/  ISETP.NE.AND P4, PT, R176, 0x1f, PT ;  /* 0x0000001fb000780c */ /* 0x000fe20003f85270 */
[----:B------:R-:W-:Y:S01]  /*6d20*/  FMUL.FTZ R214, R86, R213 ;  /* 0x000000d556d67220 */ /* 0x000fe20000410000 */
[C---:B------:R-:W-:Y:S01]  /*6d30*/  ISETP.NE.AND P5, PT, R182.reuse, RZ, PT ;  /* 0x000000ffb600720c */ /* 0x040fe20003fa5270 */
[C---:B------:R-:W-:Y:S01]  /*6d40*/  FFMA.FTZ R224, R127.reuse, R224, R6 ;  /* 0x000000e07fe07223 */ /* 0x040fe20000010006 */
[C---:B------:R-:W-:Y:S01]  /*6d50*/  SHF.L.U32 R250, R182.reuse, 0x4, RZ ;  /* 0x00000004b6fa7819 */ /* 0x040fe200000006ff */
[----:B------:R-:W-:Y:S01]  /*6d60*/  FMUL.FTZ R2, R127, R2 ;  /* 0x000000027f027220 */ /* 0x000fe20000410000 */
[----:B------:R-:W-:Y:S01]  /*6d70*/  LEA.HI.SX32 R249, R182, R182, 0x1b ;  /* 0x000000b6b6f97211 */ /* 0x000fe200078fdaff */
[----:B------:R-:W-:Y:S01]  /*6d80*/  FMUL.FTZ R217, R87, R210 ;  /* 0x000000d257d97220 */ /* 0x000fe20000410000 */
[----:B------:R-:W-:Y:S01]  /*6d90*/  HADD2.F32 R210, -RZ, R208.H0_H0 ;  /* 0x200000d0ffd27230 */ /* 0x000fe20000004100 */
[C---:B------:R-:W-:Y:S01]  /*6da0*/  FFMA.FTZ R224, R5.reuse, R224, R214 ;  /* 0x000000e005e07223 */ /* 0x040fe200000100d6 */
[----:B------:R-:W-:Y:S01]  /*6db0*/  HADD2.F32 R208, -RZ, R193.H0_H0 ;  /* 0x200000c1ffd07230 */ /* 0x000fe20000004100 */
[----:B------:R-:W-:Y:S01]  /*6dc0*/  FMUL.FTZ R213, R5, R2 ;  /* 0x0000000205d57220 */ /* 0x000fe20000410000 */
[----:B------:R-:W-:Y:S01]  /*6dd0*/  LEA.HI.SX32 R250, R250, R250, 0x1b ;  /* 0x000000fafafa7211 */ /* 0x000fe200078fdaff */
[----:B------:R-:W-:Y:S01]  /*6de0*/  FMUL.FTZ R2, R88, R209 ;  /* 0x000000d158027220 */ /* 0x000fe20000410000 */
[----:B------:R-:W-:Y:S01]  /*6df0*/  ULDC.64 UR18, c[0x0][0x298] ;  /* 0x0000a60000127ab9 */ /* 0x000fe20000000a00 */
[C---:B------:R-:W-:Y:S01]  /*6e00*/  FFMA.FTZ R209, R4.reuse, R224, R217 ;  /* 0x000000e004d17223 */ /* 0x040fe200000100d9 */
[----:B------:R-:W-:Y:S01]  /*6e10*/  ULDC.64 UR20, c[0x0][0x2b8] ;  /* 0x0000ae0000147ab9 */ /* 0x000fe20000000a00 */
[----:B------:R-:W-:Y:S01]  /*6e20*/  FMUL.FTZ R224, R4, R213 ;  /* 0x000000d504e07220 */ /* 0x000fe20000410000 */
[----:B------:R-:W-:Y:S01]  /*6e30*/  UIMAD UR18, UR38, UR18, URZ ;  /* 0x00000012261272a4 */ /* 0x000fe2000f8e023f */
[----:B------:R-:W-:Y:S01]  /*6e40*/  FMUL.FTZ R210, R89, R210 ;  /* 0x000000d259d27220 */ /* 0x000fe20000410000 */
[----:B------:R-:W-:Y:S01]  /*6e50*/  UIMAD UR20, UR38, UR20, URZ ;  /* 0x00000014261472a4 */ /* 0x000fe2000f8e023f */
[C---:B------:R-:W-:Y:S01]  /*6e60*/  FFMA.FTZ R209, R215.reuse, R209, R2 ;  /* 0x000000d1d7d17223 */ /* 0x040fe20000010002 */
[----:B------:R-:W-:Y:S01]  /*6e70*/  UIMAD UR18, UR37, UR19, UR18 ;  /* 0x00000013251272a4 */ /* 0x000fe2000f8e0212 */
[----:B------:R-:W-:Y:S01]  /*6e80*/  FMUL.FTZ R226, R215, R224 ;  /* 0x000000e0d7e27220 */ /* 0x000fe20000410000 */
[----:B------:R-:W-:Y:S01]  /*6e90*/  UIMAD UR20, UR37, UR21, UR20 ;  /* 0x00000015251472a4 */ /* 0x000fe2000f8e0214 */
[----:B------:R-:W-:Y:S01]  /*6ea0*/  FMUL.FTZ R193, R90, R225 ;  /* 0x000000e15ac17220 */ /* 0x000fe20000410000 */
[----:B------:R-:W0:Y:S01]  /*6eb0*/  SHFL.UP PT, R224, R223, 0x1, RZ ;  /* 0x04200000dfe07989 */ /* 0x000e2200000e00ff */
[C---:B------:R-:W-:Y:S01]  /*6ec0*/  FFMA.FTZ R225, R189.reuse, R209, R210 ;  /* 0x000000d1bde17223 */ /* 0x040fe200000100d2 */
[----:B------:R-:W-:Y:S01]  /*6ed0*/  BSSY B0, `(.L_x_5553) ;  /* 0x0000137000007945 */ /* 0x000fe20003800000 */
        /* <DEDUP_REMOVED lines=16> */
[----:B0-----:R-:W-:Y:S02]  /*6fe0*/  @P3 FFMA.FTZ R223, R220, R224, R223 ;  /* 0x000000e0dcdf3223 */ /* 0x001fe400000100df */
[C---:B------:R-:W-:Y:S02]  /*6ff0*/  FFMA.FTZ R225, R242.reuse, R225, R209 ;  /* 0x000000e1f2e17223 */ /* 0x040fe400000100d1 */
[----:B------:R-:W-:Y:S01]  /*7000*/  FMUL.FTZ R224, R242, R125 ;  /* 0x0000007df2e07220 */ /* 0x000fe20000410000 */
[----:B------:R-:W0:Y:S01]  /*7010*/  SHFL.UP PT, R124, R223, 0x2, RZ ;  /* 0x04400000df7c7989 */ /* 0x000e2200000e00ff */
[----:B------:R-:W-:Y:S01]  /*7020*/  @P3 FMUL.FTZ R220, R220, R227 ;  /* 0x000000e3dcdc3220 */ /* 0x000fe20000410000 */
[----:B------:R-:W-:Y:S01]  /*7030*/  ISETP.GE.AND P3, PT, R177, 0x2, PT ;  /* 0x00000002b100780c */ /* 0x000fe20003f66270 */
[----:B------:R-:W-:Y:S01]  /*7040*/  IMAD.U32 R231, RZ, RZ, UR7 ;  /* 0x00000007ffe77e24 */ /* 0x000fe2000f8e00ff */
[----:B------:R-:W1:Y:S04]  /*7050*/  SHFL.DOWN PT, R226, R225, 0x1, 0x1f ;  /* 0x08201f00e1e27f89 */ /* 0x000e6800000e0000 */
[----:B------:R-:W2:Y:S04]  /*7060*/  SHFL.DOWN PT, R227, R224, 0x1, 0x1f ;  /* 0x08201f00e0e37f89 */ /* 0x000ea800000e0000 */
[----:B------:R-:W3:Y:S03]  /*7070*/  SHFL.UP PT, R125, R220, 0x2, RZ ;  /* 0x04400000dc7d7989 */ /* 0x000ee600000e00ff */
[----:B0-----:R-:W-:-:S02]  /*7080*/  @P3 FFMA.FTZ R223, R220, R124, R223 ;  /* 0x0000007cdcdf3223 */ /* 0x001fc400000100df */
[----:B-1----:R-:W-:-:S03]  /*7090*/  @P4 FFMA.FTZ R225, R224, R226, R225 ;  /* 0x000000e2e0e14223 */ /* 0x002fc600000100e1 */
[----:B------:R-:W0:Y:S01]  /*70a0*/  SHFL.UP PT, R124, R223, 0x4, RZ ;  /* 0x04800000df7c7989 */ /* 0x000e2200000e00ff */
[----:B--2---:R-:W-:-:S03]  /*70b0*/  @P4 FMUL.FTZ R224, R224, R227 ;  /* 0x000000e3e0e04220 */ /* 0x004fc60000410000 */
[----:B------:R-:W1:Y:S01]  /*70c0*/  SHFL.DOWN PT, R226, R225, 0x2, 0x1f ;  /* 0x08401f00e1e27f89 */ /* 0x000e6200000e0000 */
[----:B------:R-:W-:Y:S01]  /*70d0*/  ISETP.GE.U32.AND P4, PT, R176, 0x1e, PT ;  /* 0x0000001eb000780c */ /* 0x000fe20003f86070 */
[----:B---3--:R-:W-:Y:S02]  /*70e0*/  @P3 FMUL.FTZ R220, R220, R125 ;  /* 0x0000007ddcdc3220 */ /* 0x008fe40000410000 */
[----:B------:R-:W2:Y:S01]  /*70f0*/  SHFL.DOWN PT, R227, R224, 0x2, 0x1f ;  /* 0x08401f00e0e37f89 */ /* 0x000ea200000e0000 */
[----:B------:R-:W-:-:S03]  /*7100*/  ISETP.GE.AND P3, PT, R177, 0x4, PT ;  /* 0x00000004b100780c */ /* 0x000fc60003f66270 */
[----:B------:R-:W3:Y:S10]  /*7110*/  SHFL.UP PT, R125, R220, 0x4, RZ ;  /* 0x04800000dc7d7989 */ /* 0x000ef400000e00ff */
[----:B0-----:R-:W-:-:S02]  /*7120*/  @P3 FFMA.FTZ R223, R220, R124, R223 ;  /* 0x0000007cdcdf3223 */ /* 0x001fc400000100df */
[----:B-1----:R-:W-:-:S03]  /*7130*/  @!P4 FFMA.FTZ R225, R224, R226, R225 ;  /* 0x000000e2e0e1c223 */ /* 0x002fc600000100e1 */
[----:B------:R-:W0:Y:S01]  /*7140*/  SHFL.UP PT, R124, R223, 0x8, RZ ;  /* 0x05000000df7c7989 */ /* 0x000e2200000e00ff */
[----:B--2---:R-:W-:-:S03]  /*7150*/  @!P4 FMUL.FTZ R224, R224, R227 ;  /* 0x000000e3e0e0c220 */ /* 0x004fc60000410000 */
[----:B------:R-:W1:Y:S01]  /*7160*/  SHFL.DOWN PT, R226, R225, 0x4, 0x1f ;  /* 0x08801f00e1e27f89 */ /* 0x000e6200000e0000 */
[----:B------:R-:W-:Y:S01]  /*7170*/  ISETP.GE.U32.AND P4, PT, R176, 0x1c, PT ;  /* 0x0000001cb000780c */ /* 0x000fe20003f86070 */
[----:B---3--:R-:W-:Y:S02]  /*7180*/  @P3 FMUL.FTZ R220, R220, R125 ;  /* 0x0000007ddcdc3220 */ /* 0x008fe40000410000 */
[----:B------:R-:W2:Y:S01]  /*7190*/  SHFL.DOWN PT, R227, R224, 0x4, 0x1f ;  /* 0x08801f00e0e37f89 */ /* 0x000ea200000e0000 */
[----:B------:R-:W-:-:S03]  /*71a0*/  ISETP.GE.AND P3, PT, R177, 0x8, PT ;  /* 0x00000008b100780c */ /* 0x000fc60003f66270 */
[----:B------:R-:W3:Y:S10]  /*71b0*/  SHFL.UP PT, R125, R220, 0x8, RZ ;  /* 0x05000000dc7d7989 */ /* 0x000ef400000e00ff */
[----:B0-----:R-:W-:Y:S01]  /*71c0*/  @P3 FFMA.FTZ R223, R220, R124, R223 ;  /* 0x0000007cdcdf3223 */ /* 0x001fe200000100df */
[----:B------:R-:W-:Y:S01]  /*71d0*/  MOV R124, UR30 ;  /* 0x0000001e007c7c02 */ /* 0x000fe20008000f00 */
[----:B-1----:R-:W-:-:S03]  /*71e0*/  @!P4 FFMA.FTZ R225, R224, R226, R225 ;  /* 0x000000e2e0e1c223 */ /* 0x002fc600000100e1 */
[----:B------:R-:W-:Y:S01]  /*71f0*/  ISETP.GE.OR P0, PT, R124, c[0x0][0x174], P0 ;  /* 0x00005d007c007a0c */ /* 0x000fe20000706670 */
[----:B------:R-:W0:Y:S01]  /*7200*/  SHFL.UP PT, R226, R223, 0x10, RZ ;  /* 0x06000000dfe27989 */ /* 0x000e2200000e00ff */
[----:B------:R-:W-:Y:S02]  /*7210*/  IMAD.MOV.U32 R124, RZ, RZ, 0x3f800000 ;  /* 0x3f800000ff7c7424 */ /* 0x000fe400078e00ff */
[----:B--2---:R-:W-:Y:S01]  /*7220*/  @!P4 FMUL.FTZ R224, R224, R227 ;  /* 0x000000e3e0e0c220 */ /* 0x004fe20000410000 */
[----:B------:R-:W1:Y:S01]  /*7230*/  SHFL.DOWN PT, R228, R225, 0x8, 0x1f ;  /* 0x09001f00e1e47f89 */ /* 0x000e6200000e0000 */
[----:B------:R-:W-:Y:S01]  /*7240*/  ISETP.GE.U32.AND P4, PT, R176, 0x18, PT ;  /* 0x00000018b000780c */ /* 0x000fe20003f86070 */
[----:B---3--:R-:W-:Y:S01]  /*7250*/  @P3 FMUL.FTZ R220, R220, R125 ;  /* 0x0000007ddcdc3220 */ /* 0x008fe20000410000 */
[----:B------:R-:W-:Y:S01]  /*7260*/  MOV R125, RZ ;  /* 0x000000ff007d7202 */ /* 0x000fe20000000f00 */
[----:B------:R-:W2:Y:S01]  /*7270*/  SHFL.DOWN PT, R229, R224, 0x8, 0x1f ;  /* 0x09001f00e0e57f89 */ /* 0x000ea200000e0000 */
[----:B------:R-:W-:-:S03]  /*7280*/  ISETP.GE.AND P3, PT, R177, 0x10, PT ;  /* 0x00000010b100780c */ /* 0x000fc60003f66270 */
[----:B------:R-:W3:Y:S04]  /*7290*/  SHFL.UP PT, R227, R220, 0x10, RZ ;  /* 0x06000000dce37989 */ /* 0x000ee800000e00ff */
[----:B------:R-:W-:Y:S01]  /*72a0*/  @!P0 LDS.64 R124, [R231.X8+0x2378] ;  /* 0x00237800e77c8984 */ /* 0x000fe20000008a00 */
[----:B------:R-:W-:-:S05]  /*72b0*/  ISETP.GE.U32.AND P0, PT, R176, 0x10, PT ;  /* 0x00000010b000780c */ /* 0x000fca0003f06070 */
[----:B0-----:R-:W-:Y:S02]  /*72c0*/  @P3 FFMA.FTZ R223, R220, R226, R223 ;  /* 0x000000e2dcdf3223 */ /* 0x001fe400000100df */
[----:B-----5:R-:W-:Y:S01]  /*72d0*/  SHFL.IDX PT, R226, R11, RZ, 0x1f ;  /* 0x00001fff0be27589 */ /* 0x020fe200000e0000 */
[----:B-1----:R-:W-:-:S03]  /*72e0*/  @!P4 FFMA.FTZ R225, R224, R228, R225 ;  /* 0x000000e4e0e1c223 */ /* 0x002fc600000100e1 */
[----:B------:R-:W-:Y:S01]  /*72f0*/  SHFL.UP PT, R223, R223, 0x1, RZ ;  /* 0x04200000dfdf7989 */ /* 0x000fe200000e00ff */
[----:B--2---:R-:W-:-:S03]  /*7300*/  @!P4 FMUL.FTZ R224, R224, R229 ;  /* 0x000000e5e0e0c220 */ /* 0x004fc60000410000 */
[----:B------:R-:W0:Y:S01]  /*7310*/  SHFL.DOWN PT, R228, R225, 0x10, 0x1f ;  /* 0x0a001f00e1e47f89 */ /* 0x000e2200000e0000 */
[----:B---3--:R-:W-:-:S03]  /*7320*/  @P3 FMUL.FTZ R220, R220, R227 ;  /* 0x000000e3dcdc3220 */ /* 0x008fc60000410000 */
[----:B------:R-:W1:Y:S04]  /*7330*/  SHFL.DOWN PT, R227, R224, 0x10, 0x1f ;  /* 0x0a001f00e0e37f89 */ /* 0x000e6800000e0000 */
[----:B------:R-:W2:Y:S01]  /*7340*/  SHFL.UP PT, R220, R220, 0x1, RZ ;  /* 0x04200000dcdc7989 */ /* 0x000ea200000e00ff */
[C---:B0-----:R-:W-:Y:S02]  /*7350*/  @!P0 FFMA.FTZ R225, R224.reuse, R228, R225 ;  /* 0x000000e4e0e18223 */ /* 0x041fe400000100e1 */
[----:B-1----:R-:W-:-:S03]  /*7360*/  @!P0 FMUL.FTZ R224, R224, R227 ;  /* 0x000000e3e0e08220 */ /* 0x002fc60000410000 */
[----:B------:R-:W-:Y:S01]  /*7370*/  SHFL.DOWN PT, R229, R225, 0x1, 0x1f ;  /* 0x08201f00e1e57f89 */ /* 0x000fe200000e0000 */
[----:B--2---:R-:W-:-:S03]  /*7380*/  @P1 FFMA.FTZ R226, R220, R226, R223 ;  /* 0x000000e2dce21223 */ /* 0x004fc600000100df */
[----:B------:R-:W-:Y:S01]  /*7390*/  SHFL.IDX PT, R227, R125, RZ, 0x1f ;  /* 0x00001fff7de37589 */ /* 0x000fe200000e0000 */
[----:B------:R-:W-:Y:S01]  /*73a0*/  IADD3 R223, R182, 0xe0, RZ ;  /* 0x000000e0b6df7810 */ /* 0x000fe20007ffe0ff */
[----:B------:R-:W-:Y:S02]  /*73b0*/  FFMA.FTZ R199, R199, R226, R132 ;  /* 0x000000e2c7c77223 */ /* 0x000fe40000010084 */
[----:B------:R-:W0:Y:S01]  /*73c0*/  SHFL.DOWN PT, R228, R224, 0x1, 0x1f ;  /* 0x08201f00e0e47f89 */ /* 0x000e2200000e0000 */
[----:B------:R-:W-:Y:S01]  /*73d0*/  LEA.HI.SX32 R223, R223, R182, 0x1b ;  /* 0x000000b6dfdf7211 */ /* 0x000fe200078fdaff */
[----:B------:R-:W-:Y:S02]  /*73e0*/  FFMA.FTZ R131, R242, R199, R131 ;  /* 0x000000c7f2837223 */ /* 0x000fe40000010083 */
[----:B------:R-:W-:Y:S01]  /*73f0*/  SHFL.IDX PT, R225, R225, RZ, 0x1f ;  /* 0x00001fffe1e17589 */ /* 0x000fe200000e0000 */
[----:B------:R-:W-:Y:S02]  /*7400*/  FFMA.FTZ R241, R26, -R241, R199 ;  /* 0x800000f11af17223 */ /* 0x000fe400000100c7 */
[----:B------:R-:W-:Y:S01]  /*7410*/  FFMA.FTZ R128, R243, R131, R128 ;  /* 0x00000083f3807223 */ /* 0x000fe20000010080 */
[----:B------:R-:W1:Y:S01]  /*7420*/  SHFL.IDX PT, R224, R224, RZ, 0x1f ;  /* 0x00001fffe0e07589 */ /* 0x000e6200000e0000 */
[----:B------:R-:W-:-:S02]  /*7430*/  FFMA.FTZ R240, R28, -R207, R131 ;  /* 0x800000cf1cf07223 */ /* 0x000fc40000010083 */
[----:B------:R-:W-:Y:S02]  /*7440*/  FFMA.FTZ R133, R246, R128, R133 ;  /* 0x00000080f6857223 */ /* 0x000fe40000010085 */
[----:B------:R-:W-:Y:S02]  /*7450*/  FFMA.FTZ R239, R25, -R204, R128 ;  /* 0x800000cc19ef7223 */ /* 0x000fe40000010080 */
[----:B------:R-:W-:Y:S02]  /*7460*/  FFMA.FTZ R130, R247, R133, R130 ;  /* 0x00000085f7827223 */ /* 0x000fe40000010082 */
[----:B------:R-:W-:Y:S02]  /*7470*/  FFMA.FTZ R238, R24, -R205, R133 ;  /* 0x800000cd18ee7223 */ /* 0x000fe40000010085 */
[----:B------:R-:W-:Y:S02]  /*7480*/  FFMA.FTZ R195, R188, R130, R195 ;  /* 0x00000082bcc37223 */ /* 0x000fe400000100c3 */
[----:B------:R-:W-:-:S02]  /*7490*/  FFMA.FTZ R237, R23, -R202, R130 ;  /* 0x800000ca17ed7223 */ /* 0x000fc40000010082 */
[----:B------:R-:W-:Y:S02]  /*74a0*/  FFMA.FTZ R132, R190, R195, R9 ;  /* 0x000000c3be847223 */ /* 0x000fe40000010009 */
[----:B0-----:R-:W-:Y:S01]  /*74b0*/  @P2 FFMA.FTZ R227, R228, R227, R229 ;  /* 0x000000e3e4e32223 */ /* 0x001fe200000100e5 */
[C---:B------:R-:W-:Y:S01]  /*74c0*/  IADD3 R229, R182.reuse, 0x20, RZ ;  /* 0x00000020b6e57810 */ /* 0x040fe20007ffe0ff */
[----:B------:R-:W-:Y:S02]  /*74d0*/  FFMA.FTZ R194, R189, R132, R194 ;  /* 0x00000084bdc27223 */ /* 0x000fe400000100c2 */
[----:B------:R-:W-:Y:S01]  /*74e0*/  FFMA.FTZ R11, R227, R222, R218 ;  /* 0x000000dee30b7223 */ /* 0x000fe200000100da */
[----:B------:R-:W-:Y:S01]  /*74f0*/  IADD3 R227, R182, 0x60, RZ ;  /* 0x00000060b6e37810 */ /* 0x000fe20007ffe0ff */
[----:B------:R-:W-:Y:S01]  /*7500*/  FFMA.FTZ R198, R215, R194, R198 ;  /* 0x000000c2d7c67223 */ /* 0x000fe200000100c6 */
[-C--:B------:R-:W-:Y:S01]  /*7510*/  LEA.HI.SX32 R229, R229, R182.reuse, 0x1b ;  /* 0x000000b6e5e57211 */ /* 0x080fe200078fdaff */
[----:B------:R-:W-:Y:S01]  /*7520*/  FFMA.FTZ R10, R187, R11, R10 ;  /* 0x0000000bbb0a7223 */ /* 0x000fe2000001000a */
[----:B------:R-:W-:Y:S01]  /*7530*/  LEA.HI.SX32 R227, R227, R182, 0x1b ;  /* 0x000000b6e3e37211 */ /* 0x000fe200078fdaff */
[----:B------:R-:W-:-:S02]  /*7540*/  FFMA.FTZ R197, R4, R198, R197 ;  /* 0x000000c604c57223 */ /* 0x000fc400000100c5 */
[----:B------:R-:W-:Y:S02]  /*7550*/  FFMA.FTZ R9, R0, R10, R221 ;  /* 0x0000000a00097223 */ /* 0x000fe400000100dd */
[----:B------:R-:W-:Y:S02]  /*7560*/  FFMA.FTZ R248, R5, R197, R248 ;  /* 0x000000c505f87223 */ /* 0x000fe400000100f8 */
[----:B------:R-:W-:Y:S02]  /*7570*/  FFMA.FTZ R8, R3, R9, R8 ;  /* 0x0000000903087223 */ /* 0x000fe40000010008 */
[----:B-1----:R-:W-:Y:S01]  /*7580*/  FFMA.FTZ R125, R224, R125, R225 ;  /* 0x0000007de07d7223 */ /* 0x002fe200000100e1 */
[----:B------:R-:W-:Y:S01]  /*7590*/  IADD3 R225, R182, 0xa0, RZ ;  /* 0x000000a0b6e17810 */ /* 0x000fe20007ffe0ff */
[----:B------:R-:W-:Y:S02]  /*75a0*/  FFMA.FTZ R7, R126, R8, R7 ;  /* 0x000000087e077223 */ /* 0x000fe40000010007 */
[----:B------:R-:W-:Y:S01]  /*75b0*/  FMUL.FTZ R124, R224, R124 ;  /* 0x0000007ce07c7220 */ /* 0x000fe20000410000 */
[----:B------:R-:W-:Y:S01]  /*75c0*/  LEA.HI.SX32 R225, R225, R182, 0x1b ;  /* 0x000000b6e1e17211 */ /* 0x000fe200078fdaff */
[----:B------:R-:W-:-:S02]  /*75d0*/  FFMA.FTZ R6, R127, R7, R6 ;  /* 0x000000077f067223 */ /* 0x000fc40000010006 */
[----:B------:R-:W-:Y:S02]  /*75e0*/  FFMA.FTZ R127, R127, R248, R216 ;  /* 0x000000f87f7f7223 */ /* 0x000fe400000100d8 */
[----:B------:R-:W-:Y:S02]  /*75f0*/  FFMA.FTZ R5, R5, R6, R214 ;  /* 0x0000000605057223 */ /* 0x000fe400000100d6 */
[----:B------:R-:W-:Y:S02]  /*7600*/  FFMA.FTZ R126, R126, R127, R219 ;  /* 0x0000007f7e7e7223 */ /* 0x000fe400000100db */
[----:B------:R-:W-:Y:S02]  /*7610*/  FFMA.FTZ R4, R4, R5, R217 ;  /* 0x0000000504047223 */ /* 0x000fe400000100d9 */
[----:B------:R-:W-:Y:S02]  /*7620*/  FFMA.FTZ R236, R22, -R203, R195 ;  /* 0x800000cb16ec7223 */ /* 0x000fe400000100c3 */
[----:B------:R-:W-:-:S02]  /*7630*/  FFMA.FTZ R2, R215, R4, R2 ;  /* 0x00000004d7027223 */ /* 0x000fc40000010002 */
[----:B------:R-:W-:Y:S02]  /*7640*/  FFMA.FTZ R3, R3, R126, R212 ;  /* 0x0000007e03037223 */ /* 0x000fe400000100d4 */
[----:B------:R-:W-:Y:S02]  /*7650*/  FFMA.FTZ R189, R189, R2, R210 ;  /* 0x00000002bdbd7223 */ /* 0x000fe400000100d2 */
[----:B------:R-:W-:Y:S02]  /*7660*/  IMAD.U32 R210, RZ, RZ, UR7 ;  /* 0x00000007ffd27e24 */ /* 0x000fe4000f8e00ff */
[----:B------:R-:W-:Y:S02]  /*7670*/  FFMA.FTZ R193, R190, R189, R193 ;  /* 0x000000bdbec17223 */ /* 0x000fe400000100c1 */
[----:B------:R-:W-:Y:S01]  /*7680*/  FMUL.FTZ R190, R98, R9 ;  /* 0x0000000962be7220 */ /* 0x000fe20000410000 */
[----:B------:R0:W-:Y:S01]  /*7690*/  @!P5 STS.64 [R210.X8+0x2378], R124 ;  /* 0x0023787cd200d388 */ /* 0x0001e20000008a00 */
[----:B------:R-:W-:-:S02]  /*76a0*/  FFMA.FTZ R188, R188, R193, R213 ;  /* 0x000000c1bcbc7223 */ /* 0x000fc400000100d5 */
[----:B------:R-:W-:Y:S02]  /*76b0*/  FFMA.FTZ R0, R0, R3, R191 ;  /* 0x0000000300007223 */ /* 0x000fe400000100bf */
[----:B------:R-:W-:Y:S02]  /*76c0*/  FFMA.FTZ R247, R247, R188, R208 ;  /* 0x000000bcf7f77223 */ /* 0x000fe400000100d0 */
[----:B------:R-:W-:Y:S02]  /*76d0*/  FMUL.FTZ R244, R100, R7 ;  /* 0x0000000764f47220 */ /* 0x000fe40000410000 */
[-C--:B------:R-:W-:Y:S02]  /*76e0*/  FFMA.FTZ R246, R246, R247.reuse, R211 ;  /* 0x000000f7f6f67223 */ /* 0x080fe400000100d3 */
[----:B------:R-:W-:Y:S02]  /*76f0*/  FMUL.FTZ R202, R108, R247 ;  /* 0x000000f76cca7220 */ /* 0x000fe40000410000 */
[----:B------:R-:W-:-:S02]  /*7700*/  FFMA.FTZ R243, R243, R246, R206 ;  /* 0x000000f6f3f37223 */ /* 0x000fc400000100ce */
[----:B------:R-:W-:Y:S02]  /*7710*/  FMUL.FTZ R205, R109, R246 ;  /* 0x000000f66dcd7220 */ /* 0x000fe40000410000 */
[-C--:B------:R-:W-:Y:S02]  /*7720*/  FFMA.FTZ R242, R242, R243.reuse, R209 ;  /* 0x000000f3f2f27223 */ /* 0x080fe400000100d1 */
[----:B------:R-:W-:Y:S02]  /*7730*/  FMUL.FTZ R206, R110, R243 ;  /* 0x000000f36ece7220 */ /* 0x000fe40000410000 */
[----:B0-----:R-:W-:Y:S02]  /*7740*/  FMUL.FTZ R125, R111, R242 ;  /* 0x000000f26f7d7220 */ /* 0x001fe40000410000 */
        /* <DEDUP_REMOVED lines=8> */
[----:B------:R-:W-:Y:S01]  /*77d0*/  FMUL.FTZ R191, R97, R10 ;  /* 0x0000000a61bf7220 */ /* 0x000fe20000410000 */
[----:B------:R0:W-:Y:S01]  /*77e0*/  STS [R250.X4+0x864], R209 ;  /* 0x000864d1fa007388 */ /* 0x0001e20000004800 */
[----:B------:R-:W-:Y:S02]  /*77f0*/  FMUL.FTZ R217, R33, R190 ;  /* 0x000000be21d97220 */ /* 0x000fe40000410000 */
[----:B------:R-:W-:Y:S02]  /*7800*/  FMUL.FTZ R245, R99, R8 ;  /* 0x0000000863f57220 */ /* 0x000fe40000410000 */
[----:B------:R-:W-:Y:S01]  /*7810*/  FMUL.FTZ R208, R106, R193 ;  /* 0x000000c16ad07220 */ /* 0x000fe20000410000 */
[----:B------:R1:W-:Y:S01]  /*7820*/  STS [R250.X4+0x874], R217 ;  /* 0x000874d9fa007388 */ /* 0x0003e20000004800 */
[----:B------:R-:W-:Y:S02]  /*7830*/  FFMA.FTZ R203, R237, R207, R204 ;  /* 0x000000cfedcb7223 */ /* 0x000fe400000100cc */
[----:B------:R-:W-:-:S02]  /*7840*/  FMUL.FTZ R213, R35, R244 ;  /* 0x000000f423d57220 */ /* 0x000fc40000410000 */
[----:B------:R-:W-:Y:S02]  /*7850*/  FMUL.FTZ R211, R36, R231 ;  /* 0x000000e724d37220 */ /* 0x000fe40000410000 */
[----:B------:R-:W-:Y:S01]  /*7860*/  FMUL.FTZ R219, R32, R191 ;  /* 0x000000bf20db7220 */ /* 0x000fe20000410000 */
[----:B------:R2:W-:Y:S01]  /*7870*/  STS [R250.X4+0x86c], R213 ;  /* 0x00086cd5fa007388 */ /* 0x0005e20000004800 */
[----:B------:R-:W-:Y:S02]  /*7880*/  FMUL.FTZ R215, R34, R245 ;  /* 0x000000f522d77220 */ /* 0x000fe40000410000 */
[----:B------:R-:W-:Y:S01]  /*7890*/  FFMA.FTZ R187, R187, R0, R192 ;  /* 0x00000000bbbb7223 */ /* 0x000fe200000100c0 */
[----:B------:R3:W-:Y:S01]  /*78a0*/  STS [R250.X4+0x868], R211 ;  /* 0x000868d3fa007388 */ /* 0x0007e20000004800 */
[----:B0-----:R-:W-:Y:S02]  /*78b0*/  FMUL.FTZ R209, R104, R189 ;  /* 0x000000bd68d17220 */ /* 0x001fe40000410000 */
[----:B------:R-:W-:Y:S01]  /*78c0*/  FFMA.FTZ R235, R20, -R235, R132 ;  /* 0x800000eb14eb7223 */ /* 0x000fe20000010084 */
[----:B------:R0:W-:Y:S01]  /*78d0*/  STS [R250.X4+0x878], R219 ;  /* 0x000878dbfa007388 */ /* 0x0001e20000004800 */
[----:B------:R-:W-:-:S02]  /*78e0*/  FFMA.FTZ R204, R236, R208, R203 ;  /* 0x000000d0eccc7223 */ /* 0x000fc400000100cb */
[----:B------:R-:W-:Y:S01]  /*78f0*/  FMUL.FTZ R192, R96, R11 ;  /* 0x0000000b60c07220 */ /* 0x000fe20000410000 */
[----:B------:R4:W-:Y:S01]  /*7900*/  STS [R250.X4+0x870], R215 ;  /* 0x000870d7fa007388 */ /* 0x0009e20000004800 */
[----:B-1----:R-:W-:Y:S02]  /*7910*/  FMUL.FTZ R217, R103, R4 ;  /* 0x0000000467d97220 */ /* 0x002fe40000410000 */
[----:B------:R-:W-:Y:S02]  /*7920*/  FMUL.FTZ R210, R105, R2 ;  /* 0x0000000269d27220 */ /* 0x000fe40000410000 */
[-C--:B--2---:R-:W-:Y:S02]  /*7930*/  FMUL.FTZ R213, R40, R209.reuse ;  /* 0x000000d128d57220 */ /* 0x084fe40000410000 */
[----:B---3--:R-:W-:Y:S02]  /*7940*/  FFMA.FTZ R211, R235, R209, R204 ;  /* 0x000000d1ebd37223 */ /* 0x008fe400000100cc */
[----:B------:R-:W-:Y:S01]  /*7950*/  FFMA.FTZ R232, R18, -R201, R197 ;  /* 0x800000c912e87223 */ /* 0x000fe200000100c5 */
[----:B------:R1:W-:Y:S01]  /*7960*/  STS [R250.X4+0x858], R213 ;  /* 0x000858d5fa007388 */ /* 0x0003e20000004800 */
[----:B------:R-:W-:-:S02]  /*7970*/  FMUL.FTZ R221, R31, R192 ;  /* 0x000000c01fdd7220 */ /* 0x000fc40000410000 */
[----:B0-----:R-:W-:Y:S02]  /*7980*/  FMUL.FTZ R219, R38, R217 ;  /* 0x000000d926db7220 */ /* 0x001fe40000410000 */
[----:B----4-:R-:W-:Y:S01]  /*7990*/  FMUL.FTZ R215, R39, R210 ;  /* 0x000000d227d77220 */ /* 0x010fe20000410000 */
[----:B------:R0:W-:Y:S01]  /*79a0*/  STS [R250.X4+0x87c], R221 ;  /* 0x00087cddfa007388 */ /* 0x0001e20000004800 */
[----:B------:R-:W-:Y:S02]  /*79b0*/  FMUL.FTZ R209, R41, R208 ;  /* 0x000000d029d17220 */ /* 0x000fe40000410000 */
[----:B------:R-:W-:Y:S01]  /*79c0*/  FMUL.FTZ R207, R42, R207 ;  /* 0x000000cf2acf7220 */ /* 0x000fe20000410000 */
[----:B------:R2:W-:Y:S01]  /*79d0*/  STS [R250.X4+0x860], R219 ;  /* 0x000860dbfa007388 */ /* 0x0005e20000004800 */
[----:B------:R-:W-:Y:S01]  /*79e0*/  FMUL.FTZ R203, R43, R202 ;  /* 0x000000ca2bcb7220 */ /* 0x000fe20000410000 */
[----:B-1----:R-:W-:Y:S01]  /*79f0*/  IADD3 R213, R182, 0x1e0, RZ ;  /* 0x000001e0b6d57810 */ /* 0x002fe20007ffe0ff */
[----:B------:R-:W-:Y:S01]  /*7a00*/  FMUL.FTZ R205, R44, R205 ;  /* 0x000000cd2ccd7220 */ /* 0x000fe20000410000 */
[----:B------:R-:W-:Y:S01]  /*7a10*/  STS [R250.X4+0x85c], R215 ;  /* 0x00085cd7fa007388 */ /* 0x000fe20000004800 */
[----:B------:R-:W-:Y:S01]  /*7a20*/  FMUL.FTZ R201, R45, R206 ;  /* 0x000000ce2dc97220 */ /* 0x000fe20000410000 */
[----:B0-----:R-:W-:Y:S01]  /*7a30*/  IADD3 R221, R182, 0x120, RZ ;  /* 0x00000120b6dd7810 */ /* 0x001fe20007ffe0ff */
[----:B------:R-:W-:Y:S01]  /*7a40*/  FMUL.FTZ R125, R46, R125 ;  /* 0x0000007d2e7d7220 */ /* 0x000fe20000410000 */
[----:B------:R0:W-:Y:S01]  /*7a50*/  STS [R250.X4+0x854], R209 ;  /* 0x000854d1fa007388 */ /* 0x0001e20000004800 */
[----:B------:R-:W-:Y:S01]  /*7a60*/  FFMA.FTZ R234, R21, -R234, R194 ;  /* 0x800000ea15ea7223 */ /* 0x000fe200000100c2 */
[----:B--2---:R-:W-:Y:S01]  /*7a70*/  IADD3 R219, R182, 0x160, RZ ;  /* 0x00000160b6db7810 */ /* 0x004fe20007ffe0ff */
[----:B------:R-:W-:Y:S01]  /*7a80*/  FFMA.FTZ R233, R19, -R200, R198 ;  /* 0x800000c813e97223 */ /* 0x000fe200000100c6 */
[----:B------:R1:W-:Y:S01]  /*7a90*/  STS [R250.X4+0x850], R207 ;  /* 0x000850cffa007388 */ /* 0x0003e20000004800 */
[----:B------:R-:W-:Y:S01]  /*7aa0*/  FFMA.FTZ R210, R234, R210, R211 ;  /* 0x000000d2ead27223 */ /* 0x000fe200000100d3 */
[C---:B------:R-:W-:Y:S01]  /*7ab0*/  IADD3 R211, R182.reuse, 0x1c0, RZ ;  /* 0x000001c0b6d37810 */ /* 0x040fe20007ffe0ff */
[----:B------:R-:W-:Y:S01]  /*7ac0*/  FFMA.FTZ R230, R17, -R230, R248 ;  /* 0x800000e611e67223 */ /* 0x000fe200000100f8 */
        /* <DEDUP_REMOVED lines=9> */
[----:B------:R-:W-:Y:S01]  /*7b60*/  FFMA.FTZ R231, R230, R231, R217 ;  /* 0x000000e7e6e77223 */ /* 0x000fe200000100d9 */
[C---:B--2---:R-:W-:Y:S01]  /*7b70*/  IADD3 R203, R182.reuse, 0x40, RZ ;  /* 0x00000040b6cb7810 */ /* 0x044fe20007ffe0ff */
[----:B------:R-:W-:Y:S01]  /*7b80*/  FMUL.FTZ R124, R87, R198 ;  /* 0x000000c6577c7220 */ /* 0x000fe20000410000 */
[----:B------:R2:W-:Y:S01]  /*7b90*/  STS [R250.X4+0x840], R125 ;  /* 0x0008407dfa007388 */ /* 0x0005e20000004800 */
[----:B------:R-:W-:Y:S01]  /*7ba0*/  IADD3 R217, R182, 0x1a0, RZ ;  /* 0x000001a0b6d97810 */ /* 0x000fe20007ffe0ff */
[----:B------:R-:W-:Y:S01]  /*7bb0*/  FFMA.FTZ R198, R16, -R129, R127 ;  /* 0x8000008110c67223 */ /* 0x000fe2000001007f */
[----:B0-----:R-:W-:Y:S01]  /*7bc0*/  IADD3 R205, R182, 0x100, RZ ;  /* 0x00000100b6cd7810 */ /* 0x001fe20007ffe0ff */
[----:B------:R-:W-:Y:S01]  /*7bd0*/  BAR.SYNC.DEFER_BLOCKING 0x0 ;  /* 0x0000000000007b1d */ /* 0x000fe20000010000 */
[----:B------:R-:W-:Y:S01]  /*7be0*/  LEA.HI.SX32 R228, R203, R182, 0x1b ;  /* 0x000000b6cbe47211 */ /* 0x000fe200078fdaff */
[----:B------:R-:W-:Y:S01]  /*7bf0*/  FMUL.FTZ R127, R84, R127 ;  /* 0x0000007f547f7220 */ /* 0x000fe20000410000 */
[C---:B-1----:R-:W-:Y:S01]  /*7c00*/  IADD3 R201, R182.reuse, 0x180, RZ ;  /* 0x00000180b6c97810 */ /* 0x042fe20007ffe0ff */
[----:B------:R-:W-:Y:S01]  /*7c10*/  FMUL.FTZ R129, R83, R126 ;  /* 0x0000007e53817220 */ /* 0x000fe20000410000 */
[----:B------:R-:W-:Y:S01]  /*7c20*/  LEA.HI.SX32 R226, R207, R182, 0x1b ;  /* 0x000000b6cfe27211 */ /* 0x000fe200078fdaff */
[----:B------:R-:W-:Y:S01]  /*7c30*/  FFMA.FTZ R196, R15, -R196, R126 ;  /* 0x800000c40fc47223 */ /* 0x000fe2000001007e */
[----:B--2---:R-:W-:Y:S01]  /*7c40*/  IADD3 R125, R182, 0x140, RZ ;  /* 0x00000140b67d7810 */ /* 0x004fe20007ffe0ff */
        /* <DEDUP_REMOVED lines=11> */
[----:B------:R-:W-:-:S02]  /*7d00*/  LEA.HI.SX32 R218, R201, R182, 0x1b ;  /* 0x000000b6c9da7211 */ /* 0x000fc400078fdaff */
[-C--:B------:R-:W-:Y:S02]  /*7d10*/  LEA.HI.SX32 R217, R217, R182.reuse, 0x1b ;  /* 0x000000b6d9d97211 */ /* 0x080fe400078fdaff */
[-C--:B------:R-:W-:Y:S01]  /*7d20*/  LEA.HI.SX32 R216, R211, R182.reuse, 0x1b ;  /* 0x000000b6d3d87211 */ /* 0x080fe200078fdaff */
[----:B------:R-:W0:Y:S01]  /*7d30*/  LDS R215, [R249.X4+0x840] ;  /* 0x00084000f9d77984 */ /* 0x000e220000004800 */
[-C--:B------:R-:W-:Y:S02]  /*7d40*/  LEA.HI.SX32 R214, R213, R182.reuse, 0x1b ;  /* 0x000000b6d5d67211 */ /* 0x080fe400078fdaff */
[----:B------:R-:W-:Y:S01]  /*7d50*/  MOV R126, R182 ;  /* 0x000000b6007e7202 */ /* 0x000fe20000000f00 */
        /* <DEDUP_REMOVED lines=18> */
[----:B-1----:R-:W-:-:S03]  /*7e80*/  FMUL.FTZ R125, R88, R194 ;  /* 0x000000c2587d7220 */ /* 0x002fc60000410000 */
[----:B------:R1:W-:Y:S01]  /*7e90*/  STS [R250.X4+0x10ac], R127 ;  /* 0x0010ac7ffa007388 */ /* 0x0003e20000004800 */
[----:B--2---:R-:W-:-:S03]  /*7ea0*/  FMUL.FTZ R131, R85, R248 ;  /* 0x000000f855837220 */ /* 0x004fc60000410000 */
[----:B------:R2:W-:Y:S01]  /*7eb0*/  STS [R250.X4+0x109c], R125 ;  /* 0x00109c7dfa007388 */ /* 0x0005e20000004800 */
[----:B---3--:R-:W-:-:S03]  /*7ec0*/  FMUL.FTZ R133, R81, R0 ;  /* 0x0000000051857220 */ /* 0x008fc60000410000 */
[----:B------:R3:W-:Y:S01]  /*7ed0*/  STS [R250.X4+0x10a8], R131 ;  /* 0x0010a883fa007388 */ /* 0x0007e20000004800 */
[----:B-1----:R-:W-:-:S03]  /*7ee0*/  IMAD.MOV.U32 R127, RZ, RZ, RZ ;  /* 0x000000ffff7f7224 */ /* 0x002fc600078e00ff */
[----:B------:R1:W-:Y:S01]  /*7ef0*/  STS [R250.X4+0x10b0], R129 ;  /* 0x0010b081fa007388 */ /* 0x0003e20000004800 */
[----:B--2---:R-:W-:-:S03]  /*7f00*/  FMUL.FTZ R125, R82, R3 ;  /* 0x00000003527d7220 */ /* 0x004fc60000410000 */
[----:B------:R2:W-:Y:S01]  /*7f10*/  STS [R250.X4+0x10b8], R133 ;  /* 0x0010b885fa007388 */ /* 0x0005e20000004800 */
[----:B---3--:R-:W-:-:S03]  /*7f20*/  MOV R131, UR37 ;  /* 0x0000002500837c02 */ /* 0x008fc60008000f00 */
[----:B------:R-:W-:Y:S01]  /*7f30*/  STS [R250.X4+0x10a0], R124 ;  /* 0x0010a07cfa007388 */ /* 0x000fe20000004800 */
[----:B-1----:R-:W-:-:S03]  /*7f40*/  IMAD.U32 R129, RZ, RZ, UR37 ;  /* 0x00000025ff817e24 */ /* 0x002fc6000f8e00ff */
[----:B------:R1:W-:Y:S01]  /*7f50*/  STS [R250.X4+0x10b4], R125 ;  /* 0x0010b47dfa007388 */ /* 0x0003e20000004800 */
[----:B--2---:R-:W-:-:S03]  /*7f60*/  MOV R133, UR39 ;  /* 0x0000002700857c02 */ /* 0x004fc60008000f00 */
[----:B------:R2:W-:Y:S01]  /*7f70*/  STS [R250.X4+0x1094], R195 ;  /* 0x001094c3fa007388 */ /* 0x0005e20000004800 */
[----:B------:R-:W-:-:S03]  /*7f80*/  IADD3 R194, -R133, c[0x0][0x168], -R182 ;  /* 0x00005a0085c27a10 */ /* 0x000fc60007ffe9b6 */
[----:B------:R-:W-:Y:S01]  /*7f90*/  STS [R250.X4+0x10a4], R197 ;  /* 0x0010a4c5fa007388 */ /* 0x000fe20000004800 */
[--C-:B-1----:R-:W-:Y:S01]  /*7fa0*/  IMAD.WIDE.U32 R124, R131, c[0x0][0x298], R126.reuse ;  /* 0x0000a600837c7a25 */ /* 0x102fe200078e007e */
[----:B------:R-:W-:Y:S02]  /*7fb0*/  ISETP.GE.AND P0, PT, R194, 0x1, PT ;  /* 0x00000001c200780c */ /* 0x000fe40003f06270 */
[----:B------:R-:W-:Y:S01]  /*7fc0*/  STS [R250.X4+0x1090], R130 ;  /* 0x00109082fa007388 */ /* 0x000fe20000004800 */
[----:B------:R-:W-:Y:S01]  /*7fd0*/  IMAD.WIDE.U32 R126, R129, c[0x0][0x2b8], R126 ;  /* 0x0000ae00817e7a25 */ /* 0x000fe200078e007e */
[----:B------:R-:W-:Y:S02]  /*7fe0*/  IADD3 R125, R125, UR18, RZ ;  /* 0x000000127d7d7c10 */ /* 0x000fe4000fffe0ff */
[----:B------:R1:W-:Y:S01]  /*7ff0*/  STS [R250.X4+0x1098], R132 ;  /* 0x00109884fa007388 */ /* 0x0003e20000004800 */
[----:B------:R-:W-:Y:S01]  /*8000*/  IMAD R129, R185, c[0x0][0x2a0], RZ ;  /* 0x0000a800b9817a24 */ /* 0x000fe200078e02ff */
[----:B------:R-:W-:Y:S01]  /*8010*/  IADD3 R127, R127, UR20, RZ ;  /* 0x000000147f7f7c10 */ /* 0x000fe2000fffe0ff */
[----:B------:R-:W-:Y:S01]  /*8020*/  IMAD R131, R185, c[0x0][0x2c0], RZ ;  /* 0x0000b000b9837a24 */ /* 0x000fe200078e02ff */
[----:B------:R-:W-:Y:S01]  /*8030*/  STS [R250.X4+0x1088], R251 ;  /* 0x001088fbfa007388 */ /* 0x000fe20000004800 */
[----:B--2---:R-:W-:-:S02]  /*8040*/  FMUL.FTZ R195, R80, R187 ;  /* 0x000000bb50c37220 */ /* 0x004fc40000410000 */
[C---:B------:R-:W-:Y:S02]  /*8050*/  IMAD R129, R186.reuse, c[0x0][0x2a4], R129 ;  /* 0x0000a900ba817a24 */ /* 0x040fe400078e0281 */
[C---:B------:R-:W-:Y:S01]  /*8060*/  IMAD R131, R186.reuse, c[0x0][0x2c4], R131 ;  /* 0x0000b100ba837a24 */ /* 0x040fe200078e0283 */
[----:B------:R2:W-:Y:S01]  /*8070*/  STS [R250.X4+0x10bc], R195 ;  /* 0x0010bcc3fa007388 */ /* 0x0005e20000004800 */
[----:B------:R-:W-:-:S04]  /*8080*/  IMAD.WIDE.U32 R124, R186, c[0x0][0x2a0], R124 ;  /* 0x0000a800ba7c7a25 */ /* 0x000fc800078e007c */
[----:B------:R-:W-:Y:S01]  /*8090*/  IMAD.WIDE.U32 R126, R186, c[0x0][0x2c0], R126 ;  /* 0x0000b000ba7e7a25 */ /* 0x000fe200078e007e */
[----:B------:R-:W-:Y:S01]  /*80a0*/  BAR.SYNC.DEFER_BLOCKING 0x0 ;  /* 0x0000000000007b1d */ /* 0x000fe20000010000 */
[----:B-1----:R-:W-:Y:S02]  /*80b0*/  IADD3 R132, P1, R124, UR39, RZ ;  /* 0x000000277c847c10 */ /* 0x002fe4000ff3e0ff */
[----:B------:R-:W-:Y:S01]  /*80c0*/  IMAD.IADD R197, R125, 0x1, R129 ;  /* 0x000000017dc57824 */ /* 0x000fe200078e0281 */
[----:B--2---:R-:W-:Y:S02]  /*80d0*/  IADD3 R195, R127, R131, RZ ;  /* 0x000000837fc37210 */ /* 0x004fe40007ffe0ff */
[----:B------:R-:W-:Y:S02]  /*80e0*/  IADD3 R130, P2, R126, UR39, RZ ;  /* 0x000000277e827c10 */ /* 0x000fe4000ff5e0ff */
[----:B------:R-:W-:Y:S02]  /*80f0*/  IADD3.X R133, R197, UR40, RZ, P1, !PT ;  /* 0x00000028c5857c10 */ /* 0x000fe40008ffe4ff */
[----:B------:R-:W-:Y:S01]  /*8100*/  IADD3.X R131, R195, UR40, RZ, P2, !PT ;  /* 0x00000028c3837c10 */ /* 0x000fe200097fe4ff */
[----:B------:R-:W-:Y:S05]  /*8110*/  @!P0 BRA `(.L_x_5554) ;  /* 0x0000012000008947 */ /* 0x000fea0003800000 */
[----:B0---4-:R-:W0:Y:S01]  /*8120*/  LDS R249, [R249.X4+0x1080] ;  /* 0x00108000f9f97984 */ /* 0x011e220000004800 */
[----:B------:R-:W-:Y:S01]  /*8130*/  ULDC.64 UR18, c[0x0][0x2b0] ;  /* 0x0000ac0000127ab9 */ /* 0x000fe20000000a00 */
[----:B------:R-:W-:Y:S01]  /*8140*/  IMAD.U32 R129, RZ, RZ, UR7 ;  /* 0x00000007ff817e24 */ /* 0x000fe2000f8e00ff */
[----:B------:R-:W-:-:S03]  /*8150*/  UIMAD UR18, UR41, UR18, URZ ;  /* 0x00000012291272a4 */ /* 0x000fc6000f8e023f */
[----:B------:R-:W-:Y:S01]  /*8160*/  IMAD.WIDE.U32 R132, R129, c[0x0][0x2b0], R132 ;  /* 0x0000ac0081847a25 */ /* 0x000fe200078e0084 */
[----:B------:R-:W-:-:S03]  /*8170*/  UIMAD UR20, UR7, UR19, UR18 ;  /* 0x00000013071472a4 */ /* 0x000fc6000f8e0212 */
[----:B------:R-:W-:Y:S01]  /*8180*/  ULDC.64 UR18, c[0x0][0x2d0] ;  /* 0x0000b40000127ab9 */ /* 0x000fe20000000a00 */
[----:B------:R-:W-:Y:S01]  /*8190*/  IMAD.WIDE.U32 R130, R129, c[0x0][0x2d0], R130 ;  /* 0x0000b40081827a25 */ /* 0x000fe200078e0082 */
        /* <DEDUP_REMOVED lines=9> */
[----:B0-----:R1:W-:Y:S02]  /*8230*/  RED.E.ADD.F32.FTZ.RN.STRONG.GPU [R132.64], R249 ;  /* 0x000000f98400798e */ /* 0x0013e4000c10e7a0 */
.L_x_5554:
[----:B0---4-:R-:W-:Y:S05]  /*8240*/  BSYNC B0 ;  /* 0x0000000000007941 */ /* 0x011fea0003800000 */
.L_x_5553:
[----:B------:R-:W0:Y:S01]  /*8250*/  LDS R229, [R229.X4+0x1100] ;  /* 0x00110000e5e57984 */ /* 0x000e220000004800 */
[C---:B-1----:R-:W-:Y:S01]  /*8260*/  LEA R128, P0, R124.reuse, c[0x0][0x318], 0x2 ;  /* 0x0000c6007c807a11 */ /* 0x042fe200078010ff */
        /* <DEDUP_REMOVED lines=28> */
.L_x_5556:
[----:B------:R-:W-:Y:S05]  /*8430*/  BSYNC B0 ;  /* 0x0000000000007941 */ /* 0x000fea0003800000 */
.L_x_5555:
[----:B------:R-:W-:Y:S01]  /*8440*/  USHF.L.U32 UR19, UR34, 0x2, URZ ;  /* 0x0000000222137899 */ /* 0x000fe2000800063f */
[----:B------:R-:W-:Y:S01]  /*8450*/  FFMA.FTZ R231, R198, R244, R231 ;  /* 0x000000f4c6e77223 */ /* 0x000fe200000100e7 */
[----:B------:R-:W-:Y:S01]  /*8460*/  USHF.L.U64.HI UR21, UR34, 0x2, UR35 ;  /* 0x0000000222157899 */ /* 0x000fe20008010223 */
[----:B------:R-:W-:Y:S01]  /*8470*/  FFMA.FTZ R3, R14, -R29, R3 ;  /* 0x8000001d0e037223 */ /* 0x000fe20000010003 */
[----:B------:R-:W-:Y:S01]  /*8480*/  BSSY B0, `(.L_x_5557) ;  /* 0x0000018000007945 */ /* 0x000fe20003800000 */
[----:B------:R-:W-:Y:S01]  /*8490*/  FFMA.FTZ R231, R196, R245, R231 ;  /* 0x000000f5c4e77223 */ /* 0x000fe200000100e7 */
[----:B-1----:R-:W-:Y:S01]  /*84a0*/  IADD3 R126, P0, R128, UR19, RZ ;  /* 0x00000013807e7c10 */ /* 0x002fe2000ff1e0ff */
[----:B------:R-:W-:Y:S01]  /*84b0*/  IMAD.U32 R29, RZ, RZ, UR41 ;  /* 0x00000029ff1d7e24 */ /* 0x000fe2000f8e00ff */
[----:B------:R-:W-:Y:S01]  /*84c0*/  IADD3 R124, P1, R124, UR19, RZ ;  /* 0x000000137c7c7c10 */ /* 0x000fe2000ff3e0ff */
[----:B------:R-:W-:Y:S01]  /*84d0*/  FFMA.FTZ R27, R12, -R27, R187 ;  /* 0x8000001b0c1b7223 */ /* 0x000fe200000100bb */
[----:B------:R-:W-:Y:S01]  /*84e0*/  IADD3.X R127, R129, UR21, RZ, P0, !PT ;  /* 0x00000015817f7c10 */ /* 0x000fe200087fe4ff */
[----:B------:R-:W-:Y:S01]  /*84f0*/  FFMA.FTZ R0, R13, -R30, R0 ;  /* 0x8000001e0d007223 */ /* 0x000fe20000010000 */
[----:B------:R-:W-:Y:S01]  /*8500*/  ISETP.GE.AND P0, PT, R194, 0x41, PT ;  /* 0x00000041c200780c */ /* 0x000fe20003f06270 */
[----:B------:R-:W-:Y:S01]  /*8510*/  FFMA.FTZ R231, R3, R190, R231 ;  /* 0x000000be03e77223 */ /* 0x000fe200000100e7 */
[----:B------:R-:W-:Y:S01]  /*8520*/  IADD3.X R125, R125, UR21, RZ, P1, !PT ;  /* 0x000000157d7d7c10 */ /* 0x000fe20008ffe4ff */
[----:B------:R-:W-:Y:S01]  /*8530*/  IMAD.WIDE.U32 R126, R29, c[0x0][0x2b0], R126 ;  /* 0x0000ac001d7e7a25 */ /* 0x000fe200078e007e */
[----:B------:R-:W-:-:S02]  /*8540*/  MOV R129, UR41 ;  /* 0x0000002900817c02 */ /* 0x000fc40008000f00 */
[----:B------:R-:W-:Y:S01]  /*8550*/  ISETP.GE.AND P6, PT, R194, 0x61, PT ;  /* 0x00000061c200780c */ /* 0x000fe20003fc6270 */
[----:B------:R-:W-:Y:S01]  /*8560*/  FMUL.FTZ R29, R27, R192 ;  /* 0x000000c01b1d7220 */ /* 0x000fe20000410000 */
[----:B------:R-:W-:Y:S01]  /*8570*/  IADD3 R127, R127, UR18, RZ ;  /* 0x000000127f7f7c10 */ /* 0x000fe2000fffe0ff */
[----:B------:R-:W-:Y:S02]  /*8580*/  FFMA.FTZ R128, R0, R191, R231 ;  /* 0x000000bf00807223 */ /* 0x000fe400000100e7 */
[----:B------:R-:W-:-:S04]  /*8590*/  IMAD.WIDE.U32 R124, R129, c[0x0][0x2d0], R124 ;  /* 0x0000b400817c7a25 */ /* 0x000fc800078e007c */
[----:B------:R-:W-:Y:S01]  /*85a0*/  FADD.FTZ R128, R128, R29 ;  /* 0x0000001d80807221 */ /* 0x000fe20000010000 */
[----:B------:R-:W-:Y:S01]  /*85b0*/  IADD3 R125, R125, UR20, RZ ;  /* 0x000000147d7d7c10 */ /* 0x000fe2000fffe0ff */
[----:B------:R1:W2:Y:S01]  /*85c0*/  LDS R29, [R228.X4+0x1180] ;  /* 0x00118000e41d7984 */ /* 0x0002a20000004800 */
[----:B------:R-:W-:Y:S05]  /*85d0*/  @!P0 BRA `(.L_x_5558) ;  /* 0x0000002000008947 */ /* 0x000fea0003800000 */
[----:B------:R3:W-:Y:S04]  /*85e0*/  RED.E.ADD.F32.FTZ.RN.STRONG.GPU [R126.64+-0x700], R212 ;  /* 0xfff900d47e00798e */ /* 0x0007e8000c10e7a0 */
[----:B--2---:R3:W-:Y:S02]  /*85f0*/  RED.E.ADD.F32.FTZ.RN.STRONG.GPU [R124.64+-0x700], R29 ;  /* 0xfff9001d7c00798e */ /* 0x0047e4000c10e7a0 */
.L_x_5558:
[----:B------:R-:W-:Y:S05]  /*8600*/  BSYNC B0 ;  /* 0x0000000000007941 */ /* 0x000fea0003800000 */
.L_x_5557:
[----:B------:R-:W4:Y:S01]  /*8610*/  LDS R227, [R227.X4+0x1200] ;  /* 0x00120000e3e37984 */ /* 0x000f220000004800 */
        /* <DEDUP_REMOVED lines=9> */
[----:B----4-:R1:W-:Y:S02]  /*86b0*/  RED.E.ADD.F32.FTZ.RN.STRONG.GPU [R124.64+-0x680], R227 ;  /* 0xfff980e37c00798e */ /* 0x0103e4000c10e7a0 */
.L_x_5560:
[----:B------:R-:W-:Y:S05]  /*86c0*/  BSYNC B0 ;  /* 0x0000000000007941 */ /* 0x000fea0003800000 */
.L_x_5559:
[----:B--23--:R2:W3:Y:S01]  /*86d0*/  LDS R29, [R226.X4+0x1280] ;  /* 0x00128000e21d7984 */ /* 0x00c4e20000004800 */
[----:B------:R-:W-:Y:S01]  /*86e0*/  BSSY B0, `(.L_x_5561) ;  /* 0x0000004000007945 */ /* 0x000fe20003800000 */
[----:B------:R-:W-:Y:S05]  /*86f0*/  @!P1 BRA `(.L_x_5562) ;  /* 0x0000002000009947 */ /* 0x000fea0003800000 */
[----:B------:R1:W-:Y:S04]  /*8700*/  RED.E.ADD.F32.FTZ.RN.STRONG.GPU [R126.64+-0x600], R210 ;  /* 0xfffa00d27e00798e */ /* 0x0003e8000c10e7a0 */
[----:B---3--:R1:W-:Y:S02]  /*8710*/  RED.E.ADD.F32.FTZ.RN.STRONG.GPU [R124.64+-0x600], R29 ;  /* 0xfffa001d7c00798e */ /* 0x0083e4000c10e7a0 */
.L_x_5562:
[----:B------:R-:W-:Y:S05]  /*8720*/  BSYNC B0 ;  /* 0x0000000000007941 */ /* 0x000fea0003800000 */
.L_x_5561:
[----:B------:R-:W1:Y:S01]  /*8730*/  LDS R225, [R225.X4+0x1300] ;  /* 0x00130000e1e17984 */ /* 0x000e620000004800 */
[----:B------:R-:W-:Y:S01]  /*8740*/  BSSY B0, `(.L_x_5563) ;  /* 0x0000004000007945 */ /* 0x000fe20003800000 */
[----:B------:R-:W-:Y:S05]  /*8750*/  @!P2 BRA `(.L_x_5564) ;  /* 0x000000200000a947 */ /* 0x000fea0003800000 */
[----:B------:R2:W-:Y:S04]  /*8760*/  RED.E.ADD.F32.FTZ.RN.STRONG.GPU [R126.64+-0x580], R209 ;  /* 0xfffa80d17e00798e */ /* 0x0005e8000c10e7a0 */
[----:B-1----:R2:W-:Y:S02]  /*8770*/  RED.E.ADD.F32.FTZ.RN.STRONG.GPU [R124.64+-0x580], R225 ;  /* 0xfffa80e17c00798e */ /* 0x0025e4000c10e7a0 */
.L_x_5564:
[----:B------:R-:W-:Y:S05]  /*8780*/  BSYNC B0 ;  /* 0x0000000000007941 */ /* 0x000fea0003800000 */
.L_x_5563:
[----:B-1-3--:R1:W3:Y:S01]  /*8790*/  LDS R29, [R224.X4+0x1380] ;  /* 0x00138000e01d7984 */ /* 0x00a2e20000004800 */
[----:B------:R-:W-:Y:S01]  /*87a0*/  BSSY B0, `(.L_x_5565) ;  /* 0x0000004000007945 */ /* 0x000fe20003800000 */
[----:B------:R-:W-:Y:S05]  /*87b0*/  @!P3 BRA `(.L_x_5566) ;  /* 0x000000200000b947 */ /* 0x000fea0003800000 */
[----:B------:R1:W-:Y:S04]  /*87c0*/  RED.E.ADD.F32.FTZ.RN.STRONG.GPU [R126.64+-0x500], R208 ;  /* 0xfffb00d07e00798e */ /* 0x0003e8000c10e7a0 */
[----:B---3--:R1:W-:Y:S02]  /*87d0*/  RED.E.ADD.F32.FTZ.RN.STRONG.GPU [R124.64+-0x500], R29 ;  /* 0xfffb001d7c00798e */ /* 0x0083e4000c10e7a0 */
.L_x_5566:
[----:B------:R-:W-:Y:S05]  /*87e0*/  BSYNC B0 ;  /* 0x0000000000007941 */ /* 0x000fea0003800000 */
.L_x_5565:
[----:B------:R-:W1:Y:S01]  /*87f0*/  LDS R223, [R223.X4+0x1400] ;  /* 0x00140000dfdf7984 */ /* 0x000e620000004800 */
[----:B------:R-:W-:Y:S01]  /*8800*/  BSSY B0, `(.L_x_5567) ;  /* 0x0000004000007945 */ /* 0x000fe20003800000 */
[----:B------:R-:W-:Y:S05]  /*8810*/  @!P4 BRA `(.L_x_5568) ;  /* 0x000000200000c947 */ /* 0x000fea0003800000 */
[----:B------:R2:W-:Y:S04]  /*8820*/  RED.E.ADD.F32.FTZ.RN.STRONG.GPU [R126.64+-0x480], R207 ;  /* 0xfffb80cf7e00798e */ /* 0x0005e8000c10e7a0 */
[----:B-1----:R2:W-:Y:S02]  /*8830*/  RED.E.ADD.F32.FTZ.RN.STRONG.GPU [R124.64+-0x480], R223 ;  /* 0xfffb80df7c00798e */ /* 0x0025e4000c10e7a0 */
.L_x_5568:
[----:B------:R-:W-:Y:S05]  /*8840*/  BSYNC B0 ;  /* 0x0000000000007941 */ /* 0x000fea0003800000 */
.L_x_5567:
[----:B-1-3--:R1:W3:Y:S01]  /*8850*/  LDS R29, [R222.X4+0x1480] ;  /* 0x00148000de1d7984 */ /* 0x00a2e20000004800 */
[----:B------:R-:W-:Y:S01]  /*8860*/  BSSY B0, `(.L_x_5569) ;  /* 0x0000004000007945 */ /* 0x000fe20003800000 */
[----:B------:R-:W-:Y:S05]  /*8870*/  @!P5 BRA `(.L_x_5570) ;  /* 0x000000200000d947 */ /* 0x000fea0003800000 */
[----:B------:R1:W-:Y:S04]  /*8880*/  RED.E.ADD.F32.FTZ.RN.STRONG.GPU [R126.64+-0x400], R206 ;  /* 0xfffc00ce7e00798e */ /* 0x0003e8000c10e7a0 */
[----:B---3--:R1:W-:Y:S02]  /*8890*/  RED.E.ADD.F32.FTZ.RN.STRONG.GPU [R124.64+-0x400], R29 ;  /* 0xfffc001d7c00798e */ /* 0x0083e4000c10e7a0 */
.L_x_5570:
[----:B------:R-:W-:Y:S05]  /*88a0*/  BSYNC B0 ;  /* 0x0000000000007941 */ /* 0x000fea0003800000 */
.L_x_5569:
[----:B------:R-:W1:Y:S01]  /*88b0*/  LDS R221, [R221.X4+0x1500] ;  /* 0x00150000dddd7984 */ /* 0x000e620000004800 */
        /* <DEDUP_REMOVED lines=10> */
.L_x_5572:
[----:B------:R-:W-:Y:S05]  /*8960*/  BSYNC B0 ;  /* 0x0000000000007941 */ /* 0x000fea0003800000 */
.L_x_5571:
[----:B-1-3--:R1:W3:Y:S01]  /*8970*/  LDS R29, [R220.X4+0x1580] ;  /* 0x00158000dc1d7984 */ /* 0x00a2e20000004800 */
[----:B------:R-:W-:Y:S01]  /*8980*/  BSSY B0, `(.L_x_5573) ;  /* 0x0000004000007945 */ /* 0x000fe20003800000 */
[----:B------:R-:W-:Y:S05]  /*8990*/  @!P1 BRA `(.L_x_5574) ;  /* 0x0000002000009947 */ /* 0x000fea0003800000 */
[----:B------:R1:W-:Y:S04]  /*89a0*/  RED.E.ADD.F32.FTZ.RN.STRONG.GPU [R126.64+-0x300], R204 ;  /* 0xfffd00cc7e00798e */ /* 0x0003e8000c10e7a0 */
[----:B---3--:R1:W-:Y:S02]  /*89b0*/  RED.E.ADD.F32.FTZ.RN.STRONG.GPU [R124.64+-0x300], R29 ;  /* 0xfffd001d7c00798e */ /* 0x0083e4000c10e7a0 */
.L_x_5574:
[----:B------:R-:W-:Y:S05]  /*89c0*/  BSYNC B0 ;  /* 0x0000000000007941 */ /* 0x000fea0003800000 */
.L_x_5573:
[----:B------:R-:W1:Y:S01]  /*89d0*/  LDS R219, [R219.X4+0x1600] ;  /* 0x00160000dbdb7984 */ /* 0x000e620000004800 */
[----:B------:R-:W-:Y:S01]  /*89e0*/  BSSY B0, `(.L_x_5575) ;  /* 0x0000004000007945 */ /* 0x000fe20003800000 */
[----:B------:R-:W-:Y:S05]  /*89f0*/  @!P2 BRA `(.L_x_5576) ;  /* 0x000000200000a947 */ /* 0x000fea0003800000 */
[----:B------:R2:W-:Y:S04]  /*8a00*/  RED.E.ADD.F32.FTZ.RN.STRONG.GPU [R126.64+-0x280], R203 ;  /* 0xfffd80cb7e00798e */ /* 0x0005e8000c10e7a0 */
[----:B-1----:R2:W-:Y:S02]  /*8a10*/  RED.E.ADD.F32.FTZ.RN.STRONG.GPU [R124.64+-0x280], R219 ;  /* 0xfffd80db7c00798e */ /* 0x0025e4000c10e7a0 */
.L_x_5576:
[----:B------:R-:W-:Y:S05]  /*8a20*/  BSYNC B0 ;  /* 0x0000000000007941 */ /* 0x000fea0003800000 */
.L_x_5575:
[----:B-1-3--:R1:W3:Y:S01]  /*8a30*/  LDS R29, [R218.X4+0x1680] ;  /* 0x00168000da1d7984 */ /* 0x00a2e20000004800 */
[----:B------:R-:W-:Y:S01]  /*8a40*/  BSSY B0, `(.L_x_5577) ;  /* 0x0000004000007945 */ /* 0x000fe20003800000 */
[----:B------:R-:W-:Y:S05]  /*8a50*/  @!P3 BRA `(.L_x_5578) ;  /* 0x000000200000b947 */ /* 0x000fea0003800000 */
[----:B------:R1:W-:Y:S04]  /*8a60*/  RED.E.ADD.F32.FTZ.RN.STRONG.GPU [R126.64+-0x200], R202 ;  /* 0xfffe00ca7e00798e */ /* 0x0003e8000c10e7a0 */
[----:B---3--:R1:W-:Y:S02]  /*8a70*/  RED.E.ADD.F32.FTZ.RN.STRONG.GPU [R124.64+-0x200], R29 ;  /* 0xfffe001d7c00798e */ /* 0x0083e4000c10e7a0 */
.L_x_5578:
[----:B------:R-:W-:Y:S05]  /*8a80*/  BSYNC B0 ;  /* 0x0000000000007941 */ /* 0x000fea0003800000 */
.L_x_5577:
[----:B------:R-:W1:Y:S01]  /*8a90*/  LDS R217, [R217.X4+0x1700] ;  /* 0x00170000d9d97984 */ /* 0x000e620000004800 */
[----:B------:R-:W-:Y:S01]  /*8aa0*/  BSSY B0, `(.L_x_5579) ;  /* 0x0000004000007945 */ /* 0x000fe20003800000 */
[----:B------:R-:W-:Y:S05]  /*8ab0*/  @!P4 BRA `(.L_x_5580) ;  /* 0x000000200000c947 */ /* 0x000fea0003800000 */
[----:B------:R2:W-:Y:S04]  /*8ac0*/  RED.E.ADD.F32.FTZ.RN.STRONG.GPU [R126.64+-0x180], R201 ;  /* 0xfffe80c97e00798e */ /* 0x0005e8000c10e7a0 */
[----:B-1----:R2:W-:Y:S02]  /*8ad0*/  RED.E.ADD.F32.FTZ.RN.STRONG.GPU [R124.64+-0x180], R217 ;  /* 0xfffe80d97c00798e */ /* 0x0025e4000c10e7a0 */
.L_x_5580:
[----:B------:R-:W-:Y:S05]  /*8ae0*/  BSYNC B0 ;  /* 0x0000000000007941 */ /* 0x000fea0003800000 */
.L_x_5579:
[----:B-1-3--:R1:W3:Y:S01]  /*8af0*/  LDS R29, [R216.X4+0x1780] ;  /* 0x00178000d81d7984 */ /* 0x00a2e20000004800 */
[----:B------:R-:W-:Y:S01]  /*8b00*/  BSSY B0, `(.L_x_5581) ;  /* 0x0000004000007945 */ /* 0x000fe20003800000 */
[----:B------:R-:W-:Y:S05]  /*8b10*/  @!P5 BRA `(.L_x_5582) ;  /* 0x000000200000d947 */ /* 0x000fea0003800000 */
[----:B------:R1:W-:Y:S04]  /*8b20*/  RED.E.ADD.F32.FTZ.RN.STRONG.GPU [R126.64+-0x100], R200 ;  /* 0xffff00c87e00798e */ /* 0x0003e8000c10e7a0 */
[----:B---3--:R1:W-:Y:S02]  /*8b30*/  RED.E.ADD.F32.FTZ.RN.STRONG.GPU [R124.64+-0x100], R29 ;  /* 0xffff001d7c00798e */ /* 0x0083e4000c10e7a0 */
.L_x_5582:
[----:B------:R-:W-:Y:S05]  /*8b40*/  BSYNC B0 ;  /* 0x0000000000007941 */ /* 0x000fea0003800000 */
.L_x_5581:
[----:B-1-3--:R1:W3:Y:S01]  /*8b50*/  LDS R29, [R214.X4+0x1800] ;  /* 0x00180000d61d7984 */ /* 0x00a2e20000004800 */
[----:B------:R-:W-:Y:S01]  /*8b60*/  BSSY B0, `(.L_x_5583) ;  /* 0x0000004000007945 */ /* 0x000fe20003800000 */
[----:B------:R-:W-:Y:S05]  /*8b70*/  @!P6 BRA `(.L_x_5584) ;  /* 0x000000200000e947 */ /* 0x000fea0003800000 */
[----:B------:R1:W-:Y:S04]  /*8b80*/  RED.E.ADD.F32.FTZ.RN.STRONG.GPU [R126.64+-0x80], R199 ;  /* 0xffff80c77e00798e */ /* 0x0003e8000c10e7a0 */
[----:B---3--:R1:W-:Y:S02]  /*8b90*/  RED.E.ADD.F32.FTZ.RN.STRONG.GPU [R124.64+-0x80], R29 ;  /* 0xffff801d7c00798e */ /* 0x0083e4000c10e7a0 */
.L_x_5584:
[----:B------:R-:W-:Y:S05]  /*8ba0*/  BSYNC B0 ;  /* 0x0000000000007941 */ /* 0x000fea0003800000 */
.L_x_5583:
[----:B-12---:R-:W1:Y:S01]  /*8bb0*/  SHFL.DOWN P0, R127, R128, 0x1, 0x1f ;  /* 0x08201f00807f7f89 */ /* 0x006e620000000000 */
[C---:B---3--:R-:W-:Y:S01]  /*8bc0*/  FMUL.FTZ R29, R47.reuse, R10 ;  /* 0x0000000a2f1d7220 */ /* 0x048fe20000410000 */
        /* <DEDUP_REMOVED lines=12> */
[-C--:B------:R-:W-:Y:S02]  /*8c90*/  FFMA.FTZ R65, R97, R10.reuse, R65 ;  /* 0x0000000a61417223 */ /* 0x080fe40000010041 */
[----:B-1----:R-:W-:Y:S02]  /*8ca0*/  @P0 FADD R127, R128, R127 ;  /* 0x0000007f807f0221 */ /* 0x002fe40000000000 */
[----:B------:R-:W-:Y:S02]  /*8cb0*/  FFMA.FTZ R29, R32, R10, R29 ;  /* 0x0000000a201d7223 */ /* 0x000fe4000001001d */
[-C--:B------:R-:W-:Y:S01]  /*8cc0*/  FFMA.FTZ R66, R98, R11.reuse, R66 ;  /* 0x0000000b62427223 */ /* 0x080fe20000010042 */
[----:B------:R-:W1:Y:S01]  /*8cd0*/  SHFL.DOWN P0, R124, R127, 0x2, 0x1f ;  /* 0x08401f007f7c7f89 */ /* 0x000e620000000000 */
[----:B------:R-:W-:-:S02]  /*8ce0*/  FFMA.FTZ R10, R33, R11, R0 ;  /* 0x0000000b210a7223 */ /* 0x000fc40000010000 */
[-C--:B------:R-:W-:Y:S02]  /*8cf0*/  FMUL.FTZ R9, R16, R7.reuse ;  /* 0x0000000710097220 */ /* 0x080fe40000410000 */
[C---:B------:R-:W-:Y:S02]  /*8d00*/  FMUL.FTZ R7, R47.reuse, R7 ;  /* 0x000000072f077220 */ /* 0x040fe40000410000 */
[----:B------:R-:W-:Y:S02]  /*8d10*/  FFMA.FTZ R11, R34, R8, R3 ;  /* 0x00000008220b7223 */ /* 0x000fe40000010003 */
[----:B------:R-:W-:Y:S02]  /*8d20*/  FMUL.FTZ R3, R47, R6 ;  /* 0x000000062f037220 */ /* 0x000fe40000410000 */
[----:B------:R-:W-:Y:S02]  /*8d30*/  FMUL.FTZ R198, R198, R7 ;  /* 0x00000007c6c67220 */ /* 0x000fe40000410000 */
[----:B------:R-:W-:-:S02]  /*8d40*/  FMUL.FTZ R7, R230, R3 ;  /* 0x00000003e6077220 */ /* 0x000fc40000410000 */
[-C--:B------:R-:W-:Y:S02]  /*8d50*/  FMUL.FTZ R3, R18, R5.reuse ;  /* 0x0000000512037220 */ /* 0x080fe40000410000 */
[----:B------:R-:W-:Y:S02]  /*8d60*/  FMUL.FTZ R5, R47, R5 ;  /* 0x000000052f057220 */ /* 0x000fe40000410000 */
[----:B------:R-:W-:Y:S02]  /*8d70*/  FMUL.FTZ R0, R17, R6 ;  /* 0x0000000611007220 */ /* 0x000fe40000410000 */
[----:B------:R-:W-:Y:S02]  /*8d80*/  FMUL.FTZ R232, R232, R5 ;  /* 0x00000005e8e87220 */ /* 0x000fe40000410000 */
[----:B------:R-:W-:Y:S02]  /*8d90*/  FFMA.FTZ R69, R101, R0, R69 ;  /* 0x0000000065457223 */ /* 0x000fe40000010045 */
[----:B-1----:R-:W-:-:S02]  /*8da0*/  @P0 FADD R124, R127, R124 ;  /* 0x0000007c7f7c0221 */ /* 0x002fc40000000000 */
[----:B------:R-:W-:Y:S02]  /*8db0*/  FFMA.FTZ R7, R36, R0, R7 ;  /* 0x0000000024077223 */ /* 0x000fe40000010007 */
[-C--:B------:R-:W-:Y:S01]  /*8dc0*/  FMUL.FTZ R0, R19, R4.reuse ;  /* 0x0000000413007220 */ /* 0x080fe20000410000 */
[----:B------:R-:W1:Y:S01]  /*8dd0*/  SHFL.DOWN P0, R129, R124, 0x4, 0x1f ;  /* 0x08801f007c817f89 */ /* 0x000e620000000000 */
[----:B------:R-:W-:Y:S02]  /*8de0*/  FMUL.FTZ R4, R47, R4 ;  /* 0x000000042f047220 */ /* 0x000fe40000410000 */
[-C--:B------:R-:W-:Y:S02]  /*8df0*/  FFMA.FTZ R70, R102, R3.reuse, R70 ;  /* 0x0000000366467223 */ /* 0x080fe40000010046 */
[----:B------:R-:W-:Y:S02]  /*8e00*/  FFMA.FTZ R232, R37, R3, R232 ;  /* 0x0000000325e87223 */ /* 0x000fe400000100e8 */
[----:B------:R-:W-:-:S02]  /*8e10*/  FMUL.FTZ R3, R47, R2 ;  /* 0x000000022f037220 */ /* 0x000fc40000410000 */
[----:B------:R-:W-:Y:S02]  /*8e20*/  FMUL.FTZ R233, R233, R4 ;  /* 0x00000004e9e97220 */ /* 0x000fe40000410000 */
[----:B------:R-:W-:Y:S02]  /*8e30*/  FMUL.FTZ R4, R21, R2 ;  /* 0x0000000215047220 */ /* 0x000fe40000410000 */
[----:B------:R-:W-:Y:S02]  /*8e40*/  FMUL.FTZ R3, R234, R3 ;  /* 0x00000003ea037220 */ /* 0x000fe40000410000 */
[-C--:B------:R-:W-:Y:S02]  /*8e50*/  FFMA.FTZ R72, R105, R4.reuse, R72 ;  /* 0x0000000469487223 */ /* 0x080fe40000010048 */
[----:B------:R-:W-:Y:S02]  /*8e60*/  FADD.FTZ R58, R7, R58 ;  /* 0x0000003a073a7221 */ /* 0x000fe40000010000 */
[----:B------:R-:W-:-:S02]  /*8e70*/  FFMA.FTZ R4, R39, R4, R3 ;  /* 0x0000000427047223 */ /* 0x000fc40000010003 */
[-C--:B------:R-:W-:Y:S02]  /*8e80*/  FMUL.FTZ R3, R22, R193.reuse ;  /* 0x000000c116037220 */ /* 0x080fe40000410000 */
[-C--:B------:R-:W-:Y:S02]  /*8e90*/  FFMA.FTZ R71, R103, R0.reuse, R71 ;  /* 0x0000000067477223 */ /* 0x080fe40000010047 */
[----:B-1----:R-:W-:Y:S02]  /*8ea0*/  @P0 FADD R129, R124, R129 ;  /* 0x000000817c810221 */ /* 0x002fe40000000000 */
[----:B------:R-:W-:Y:S02]  /*8eb0*/  FFMA.FTZ R233, R38, R0, R233 ;  /* 0x0000000026e97223 */ /* 0x000fe400000100e9 */
[C---:B------:R-:W-:Y:S01]  /*8ec0*/  FMUL.FTZ R193, R47.reuse, R193 ;  /* 0x000000c12fc17220 */ /* 0x040fe20000410000 */
[----:B------:R-:W1:Y:S01]  /*8ed0*/  SHFL.DOWN P0, R12, R129, 0x8, 0x1f ;  /* 0x09001f00810c7f89 */ /* 0x000e620000000000 */
[----:B------:R-:W-:-:S02]  /*8ee0*/  FMUL.FTZ R0, R47, R189 ;  /* 0x000000bd2f007220 */ /* 0x000fc40000410000 */
[----:B------:R-:W-:Y:S02]  /*8ef0*/  FMUL.FTZ R5, R20, R189 ;  /* 0x000000bd14057220 */ /* 0x000fe40000410000 */
[----:B------:R-:W-:Y:S02]  /*8f00*/  FMUL.FTZ R236, R236, R193 ;  /* 0x000000c1ecec7220 */ /* 0x000fe40000410000 */
[----:B------:R-:W-:Y:S02]  /*8f10*/  FMUL.FTZ R0, R235, R0 ;  /* 0x00000000eb007220 */ /* 0x000fe40000410000 */
[----:B------:R-:W-:Y:S02]  /*8f20*/  FFMA.FTZ R73, R104, R5, R73 ;  /* 0x0000000568497223 */ /* 0x000fe40000010049 */
[-C--:B------:R-:W-:Y:S02]  /*8f30*/  FFMA.FTZ R74, R106, R3.reuse, R74 ;  /* 0x000000036a4a7223 */ /* 0x080fe4000001004a */
[----:B------:R-:W-:-:S02]  /*8f40*/  FFMA.FTZ R236, R41, R3, R236 ;  /* 0x0000000329ec7223 */ /* 0x000fc400000100ec */
[----:B------:R-:W-:Y:S02]  /*8f50*/  FFMA.FTZ R5, R40, R5, R0 ;  /* 0x0000000528057223 */ /* 0x000fe40000010000 */
[-C--:B------:R-:W-:Y:S02]  /*8f60*/  FMUL.FTZ R3, R24, R247.reuse ;  /* 0x000000f718037220 */ /* 0x080fe40000410000 */
[-C--:B------:R-:W-:Y:S02]  /*8f70*/  FMUL.FTZ R0, R23, R188.reuse ;  /* 0x000000bc17007220 */ /* 0x080fe40000410000 */
[C---:B------:R-:W-:Y:S02]  /*8f80*/  FMUL.FTZ R247, R47.reuse, R247 ;  /* 0x000000f72ff77220 */ /* 0x040fe40000410000 */
[----:B------:R-:W-:Y:S02]  /*8f90*/  FMUL.FTZ R188, R47, R188 ;  /* 0x000000bc2fbc7220 */ /* 0x000fe40000410000 */
[----:B-1----:R-:W-:Y:S01]  /*8fa0*/  @P0 FADD R12, R129, R12 ;  /* 0x0000000c810c0221 */ /* 0x002fe20000000000 */
[----:B------:R-:W-:Y:S01]  /*8fb0*/  ISETP.NE.AND P0, PT, R177, RZ, PT ;  /* 0x000000ffb100720c */ /* 0x000fe20003f05270 */
[----:B------:R-:W-:-:S02]  /*8fc0*/  FMUL.FTZ R238, R238, R247 ;  /* 0x000000f7eeee7220 */ /* 0x000fc40000410000 */
[----:B------:R-:W-:Y:S01]  /*8fd0*/  FMUL.FTZ R237, R237, R188 ;  /* 0x000000bceded7220 */ /* 0x000fe20000410000 */
[----:B------:R-:W1:Y:S01]  /*8fe0*/  SHFL.DOWN P1, R7, R12, 0x10, 0x1f ;  /* 0x0a001f000c077f89 */ /* 0x000e620000020000 */
[-C--:B------:R-:W-:Y:S02]  /*8ff0*/  FFMA.FTZ R76, R108, R3.reuse, R76 ;  /* 0x000000036c4c7223 */ /* 0x080fe4000001004c */
[----:B------:R-:W-:Y:S02]  /*9000*/  FFMA.FTZ R238, R43, R3, R238 ;  /* 0x000000032bee7223 */ /* 0x000fe400000100ee */
[-C--:B------:R-:W-:Y:S02]  /*9010*/  FFMA.FTZ R75, R107, R0.reuse, R75 ;  /* 0x000000006b4b7223 */ /* 0x080fe4000001004b */
[----:B------:R-:W-:Y:S02]  /*9020*/  FFMA.FTZ R237, R42, R0, R237 ;  /* 0x000000002aed7223 */ /* 0x000fe400000100ed */
[----:B------:R-:W-:-:S02]  /*9030*/  FMUL.FTZ R2, R25, R246 ;  /* 0x000000f619027220 */ /* 0x000fc40000410000 */
[-C--:B------:R-:W-:Y:S02]  /*9040*/  FMUL.FTZ R3, R28, R243.reuse ;  /* 0x000000f31c037220 */ /* 0x080fe40000410000 */
[C---:B------:R-:W-:Y:S02]  /*9050*/  FMUL.FTZ R246, R47.reuse, R246 ;  /* 0x000000f62ff67220 */ /* 0x040fe40000410000 */
[C---:B------:R-:W-:Y:S02]  /*9060*/  FMUL.FTZ R243, R47.reuse, R243 ;  /* 0x000000f32ff37220 */ /* 0x040fe40000410000 */
[----:B------:R-:W-:Y:S02]  /*9070*/  FMUL.FTZ R0, R47, R242 ;  /* 0x000000f22f007220 */ /* 0x000fe40000410000 */
[----:B------:R-:W-:Y:S02]  /*9080*/  FMUL.FTZ R30, R27, R30 ;  /* 0x0000001e1b1e7220 */ /* 0x000fe40000410000 */
[----:B------:R-:W-:-:S02]  /*9090*/  FMUL.FTZ R239, R239, R246 ;  /* 0x000000f6efef7220 */ /* 0x000fc40000410000 */
[----:B------:R-:W-:Y:S02]  /*90a0*/  FMUL.FTZ R26, R26, R242 ;  /* 0x000000f21a1a7220 */ /* 0x000fe40000410000 */
[----:B-1----:R-:W-:Y:S02]  /*90b0*/  @P1 FADD R7, R12, R7 ;  /* 0x000000070c071221 */ /* 0x002fe40000000000 */
[----:B------:R-:W-:Y:S02]  /*90c0*/  FMUL.FTZ R240, R240, R243 ;  /* 0x000000f3f0f07220 */ /* 0x000fe40000410000 */
[----:B------:R-:W-:Y:S01]  /*90d0*/  FMUL.FTZ R241, R241, R0 ;  /* 0x00000000f1f17220 */ /* 0x000fe20000410000 */
[----:B------:R1:W-:Y:S01]  /*90e0*/  @!P0 STS [0x18c4], R7 ;  /* 0x0018c407ff008388 */ /* 0x0003e20000000800 */
        /* <DEDUP_REMOVED lines=28> */
[----:B-1----:R-:W-:Y:S02]  /*92b0*/  ULDC UR18, c[0x0][0x174] ;  /* 0x00005d0000127ab9 */ /* 0x002fe40000000800 */
[----:B------:R-:W-:-:S02]  /*92c0*/  UISETP.NE.AND UP0, UPT, UR30, UR18, UPT ;  /* 0x000000121e00728c */ /* 0x000fc4000bf05270 */
[----:B------:R-:W-:-:S04]  /*92d0*/  USHF.L.U32 UR18, UR7, 0x2, URZ ;  /* 0x0000000207127899 */ /* 0x000fc8000800063f */
[----:B------:R-:W-:-:S13]  /*92e0*/  PLOP3.LUT P0, PT, PT, PT, UP0, 0x80, 0x0 ;  /* 0x000000000000781c */ /* 0x000fda0003f0f008 */
[----:B------:R-:W1:Y:S02]  /*92f0*/  @P0 LDS R0, [UR18+0x2b78] ;  /* 0x002b7812ff000984 */ /* 0x000e640008000800 */
[----:B-1----:R-:W-:-:S05]  /*9300*/  @P0 FADD.FTZ R7, R7, R0 ;  /* 0x0000000007070221 */ /* 0x002fca0000010000 */
[----:B------:R1:W-:Y:S02]  /*9310*/  STS [UR18+0x2b78], R7 ;  /* 0x002b7807ff007988 */ /* 0x0003e40008000812 */
.L_x_5586:
[----:B-1----:R-:W-:Y:S05]  /*9320*/  BSYNC B0 ;  /* 0x0000000000007941 */ /* 0x002fea0003800000 */
.L_x_5585:
        /* <DEDUP_REMOVED lines=8> */
.L_x_5550:
        /* <DEDUP_REMOVED lines=29> */
[----:B-1----:R-:W-:-:S03]  /*9580*/  PRMT R0, R70, 0x7632, R0 ;  /* 0x0000763246007816 */ /* 0x002fc60000000000 */
[----:B------:R-:W-:Y:S01]  /*9590*/  STS.U16 [R142], R78 ;  /* 0x0000004e8e007388 */ /* 0x000fe20000000400 */
[----:B--2---:R-:W-:-:S03]  /*95a0*/  PRMT R3, R68, 0x7632, R3 ;  /* 0x0000763244037816 */ /* 0x004fc60000000003 */
[----:B------:R-:W-:Y:S01]  /*95b0*/  STS.U16 [R142+0x4], R76 ;  /* 0x0000044c8e007388 */ /* 0x000fe20000000400 */
[----:B---3--:R-:W-:-:S03]  /*95c0*/  IMAD.U32 R2, RZ, RZ, UR31 ;  /* 0x0000001fff027e24 */ /* 0x008fc6000f8e00ff */
        /* <DEDUP_REMOVED lines=47> */
.L_x_5589:
[----:B------:R-:W-:Y:S05]  /*98c0*/  BSYNC B0 ;  /* 0x0000000000007941 */ /* 0x000fea0003800000 */
.L_x_5588:
        /* <DEDUP_REMOVED lines=15> */
[----:B-1----:R-:W-:Y:S01]  /*99c0*/  MOV R4, UR7 ;  /* 0x0000000700047c02 */ /* 0x002fe20008000f00 */
[----:B------:R-:W-:-:S03]  /*99d0*/  UIADD3 UR7, UR9, UR22, URZ ;  /* 0x0000001609077290 */ /* 0x000fc6000fffe03f */
[----:B------:R-:W-:Y:S01]  /*99e0*/  LEA R2, P3, R4, R2, 0x1 ;  /* 0x0000000204027211 */ /* 0x000fe200078608ff */
[----:B------:R-:W-:-:S05]  /*99f0*/  IMAD.U32 R5, RZ, RZ, UR18 ;  /* 0x00000012ff057e24 */ /* 0x000fca000f8e00ff */
[----:B------:R-:W-:Y:S02]  /*9a00*/  LEA.HI.X R3, R4, R3, R5, 0x1, P3 ;  /* 0x0000000304037211 */ /* 0x000fe400018f0c05 */
        /* <DEDUP_REMOVED lines=23> */
[----:B------:R-:W-:Y:S01]  /*9b80*/  PRMT R71, R48, 0x7632, R71 ;  /* 0x0000763230477816 */ /* 0x000fe20000000047 */
[----:B------:R-:W-:Y:S02]  /*9b90*/  @!P4 STG.E.U16 [R2.64+-0x100], R31 ;  /* 0xffff001f0200c986 */ /* 0x000fe4000c101520 */
[----:B------:R-:W-:Y:S01]  /*9ba0*/  FADD.FTZ R0, R5, R50 ;  /* 0x0000003205007221 */ /* 0x000fe20000010000 */
[----:B------:R-:W-:Y:S01]  /*9bb0*/  F2FP.PACK_AB R50, R51, R50 ;  /* 0x000000323332723e */ /* 0x000fe200000000ff */
[----:B------:R-:W-:Y:S02]  /*9bc0*/  @!P5 STG.E.U16 [R2.64+-0xc0], R33 ;  /* 0xffff40210200d986 */ /* 0x000fe4000c101520 */
[----:B------:R-:W-:Y:S01]  /*9bd0*/  FADD.FTZ R5, R0, R51 ;  /* 0x0000003300057221 */ /* 0x000fe20000010000 */
[----:B------:R-:W-:Y:S01]  /*9be0*/  F2FP.PACK_AB R0, R53, R52 ;  /* 0x000000343500723e */ /* 0x000fe200000000ff */
[----:B------:R-:W-:Y:S01]  /*9bf0*/  @!P0 STG.E.U16 [R2.64+-0x80], R35 ;  /* 0xffff802302008986 */ /* 0x000fe2000c101520 */
[----:B------:R-:W-:Y:S01]  /*9c00*/  PRMT R4, R50, 0x7632, R4 ;  /* 0x0000763232047816 */ /* 0x000fe20000000004 */
[----:B------:R-:W-:Y:S01]  /*9c10*/  FADD.FTZ R52, R5, R52 ;  /* 0x0000003405347221 */ /* 0x000fe20000010000 */
[C---:B------:R-:W-:Y:S01]  /*9c20*/  PRMT R6, R0.reuse, 0x7610, R6 ;  /* 0x0000761000067816 */ /* 0x040fe20000000006 */
[----:B------:R-:W-:Y:S01]  /*9c30*/  @!P1 STG.E.U16 [R2.64+-0x3c0], R9 ;  /* 0xfffc400902009986 */ /* 0x000fe2000c101520 */
[----:B------:R-:W-:Y:S01]  /*9c40*/  PRMT R7, R0, 0x7632, R7 ;  /* 0x0000763200077816 */ /* 0x000fe20000000007 */
[----:B------:R-:W-:Y:S01]  /*9c50*/  FADD.FTZ R53, R52, R53 ;  /* 0x0000003534357221 */ /* 0x000fe20000010000 */
[----:B------:R-:W-:Y:S01]  /*9c60*/  F2FP.PACK_AB R0, R55, R54 ;  /* 0x000000363700723e */ /* 0x000fe200000000ff */
[----:B------:R1:W-:Y:S02]  /*9c70*/  @!P2 STG.E.U16 [R2.64+-0x40], R37 ;  /* 0xffffc0250200a986 */ /* 0x0003e4000c101520 */
[----:B------:R-:W-:Y:S01]  /*9c80*/  FADD.FTZ R54, R53, R54 ;  /* 0x0000003635367221 */ /* 0x000fe20000010000 */
[----:B------:R-:W-:Y:S01]  /*9c90*/  PRMT R8, R0, 0x7610, R8 ;  /* 0x0000761000087816 */ /* 0x000fe20000000008 */
[----:B------:R-:W-:Y:S02]  /*9ca0*/  BAR.SYNC.DEFER_BLOCKING 0x0 ;  /* 0x0000000000007b1d */ /* 0x000fe40000010000 */
[----:B------:R-:W-:Y:S01]  /*9cb0*/  FADD.FTZ R55, R54, R55 ;  /* 0x0000003736377221 */ /* 0x000fe20000010000 */
[----:B-1----:R-:W-:-:S03]  /*9cc0*/  F2FP.PACK_AB R2, R57, R56 ;  /* 0x000000383902723e */ /* 0x002fc600000000ff */
[----:B------:R-:W-:Y:S01]  /*9cd0*/  FADD.FTZ R56, R55, R56 ;  /* 0x0000003837387221 */ /* 0x000fe20000010000 */
[----:B------:R-:W-:Y:S02]  /*9ce0*/  F2FP.PACK_AB R3, R59, R58 ;  /* 0x0000003a3b03723e */ /* 0x000fe400000000ff */
[----:B------:R-:W-:Y:S01]  /*9cf0*/  PRMT R9, R2, 0x7610, R9 ;  /* 0x0000761002097816 */ /* 0x000fe20000000009 */
[----:B------:R-:W-:Y:S01]  /*9d00*/  FADD.FTZ R57, R56, R57 ;  /* 0x0000003938397221 */ /* 0x000fe20000010000 */
[----:B------:R-:W-:Y:S02]  /*9d10*/  PRMT R10, R2, 0x7632, R10 ;  /* 0x00007632020a7816 */ /* 0x000fe4000000000a */
[----:B------:R-:W-:Y:S01]  /*9d20*/  F2FP.PACK_AB R2, R63, R62 ;  /* 0x0000003e3f02723e */ /* 0x000fe200000000ff */
[----:B------:R-:W-:-:S03]  /*9d30*/  FADD.FTZ R58, R57, R58 ;  /* 0x0000003a393a7221 */ /* 0x000fc60000010000 */
[----:B------:R-:W-:Y:S01]  /*9d40*/  PRMT R12, R2, 0x7632, R12 ;  /* 0x00007632020c7816 */ /* 0x000fe2000000000c */
[----:B------:R-:W-:Y:S01]  /*9d50*/  FADD.FTZ R59, R58, R59 ;  /* 0x0000003b3a3b7221 */ /* 0x000fe20000010000 */
[----:B------:R1:W-:Y:S04]  /*9d60*/  STS.U16 [R142+0x2], R71 ;  /* 0x000002478e007388 */ /* 0x0003e80000000400 */
[----:B------:R2:W-:Y:S04]  /*9d70*/  STS.U16 [R142+0x6], R4 ;  /* 0x000006048e007388 */ /* 0x0005e80000000400 */
[----:B------:R3:W-:Y:S01]  /*9d80*/  STS.U16 [R142+0x8], R6 ;  /* 0x000008068e007388 */ /* 0x0007e20000000400 */
[----:B-1----:R-:W-:-:S02]  /*9d90*/  PRMT R71, R0, 0x7632, R71 ;  /* 0x0000763200477816 */ /* 0x002fc40000000047 */
[----:B------:R-:W-:Y:S01]  /*9da0*/  F2FP.PACK_AB R0, R61, R60 ;  /* 0x0000003c3d00723e */ /* 0x000fe200000000ff */
[----:B------:R1:W-:Y:S01]  /*9db0*/  STS.U16 [R142+0xc], R8 ;  /* 0x00000c088e007388 */ /* 0x0003e20000000400 */
[----:B--2---:R-:W-:Y:S01]  /*9dc0*/  PRMT R4, R3, 0x7632, R4 ;  /* 0x0000763203047816 */ /* 0x004fe20000000004 */
[----:B------:R-:W-:Y:S02]  /*9dd0*/  FADD.FTZ R60, R59, R60 ;  /* 0x0000003c3b3c7221 */ /* 0x000fe40000010000 */
[----:B------:R-:W-:Y:S01]  /*9de0*/  STS.U16 [R142], R48 ;  /* 0x000000308e007388 */ /* 0x000fe20000000400 */
[----:B---3--:R-:W-:Y:S01]  /*9df0*/  PRMT R6, R0, 0x7632, R6 ;  /* 0x0000763200067816 */ /* 0x008fe20000000006 */
[----:B------:R-:W-:Y:S02]  /*9e00*/  FADD.FTZ R61, R60, R61 ;  /* 0x0000003d3c3d7221 */ /* 0x000fe40000010000 */
[----:B------:R-:W-:Y:S01]  /*9e10*/  STS.U16 [R142+0x4], R50 ;  /* 0x000004328e007388 */ /* 0x000fe20000000400 */
[----:B-1----:R-:W-:Y:S01]  /*9e20*/  PRMT R8, R2, 0x7610, R8 ;  /* 0x0000761002087816 */ /* 0x002fe20000000008 */
[----:B------:R-:W-:Y:S01]  /*9e30*/  FADD.FTZ R62, R61, R62 ;  /* 0x0000003e3d3e7221 */ /* 0x000fe20000010000 */
[----:B------:R-:W-:Y:S01]  /*9e40*/  MOV R2, UR31 ;  /* 0x0000001f00027c02 */ /* 0x000fe20008000f00 */
        /* <DEDUP_REMOVED lines=33> */
[----:B------:R-:W-:Y:S01]  /*a060*/  MOV R2, R122 ;  /* 0x0000007a00027202 */ /* 0x000fe20000000f00 */
[----:B------:R-:W-:Y:S01]  /*a070*/  IMAD.U32 R5, RZ, RZ, UR37 ;  /* 0x00000025ff057e24 */ /* 0x000fe2000f8e00ff */
[----:B------:R-:W-:Y:S01]  /*a080*/  ULDC.64 UR18, c[0x0][0x300] ;  /* 0x0000c00000127ab9 */ /* 0x000fe20000000a00 */
[----:B------:R-:W-:Y:S01]  /*a090*/  IMAD.MOV.U32 R3, RZ, RZ, R123 ;  /* 0x000000ffff037224 */ /* 0x000fe200078e007b */
[----:B------:R-:W-:-:S03]  /*a0a0*/  UIMAD UR18, UR17, UR18, URZ ;  /* 0x00000012111272a4 */ /* 0x000fc6000f8e023f */
        /* <DEDUP_REMOVED lines=9> */
.L_x_5591:
[----:B------:R-:W-:Y:S05]  /*a140*/  BSYNC B0 ;  /* 0x0000000000007941 */ /* 0x000fea0003800000 */
.L_x_5590:
        /* <DEDUP_REMOVED lines=15> */
[----:B-1----:R-:W-:Y:S01]  /*a240*/  IMAD.U32 R4, RZ, RZ, UR34 ;  /* 0x00000022ff047e24 */ /* 0x002fe2000f8e00ff */
[-C--:B------:R-:W-:Y:S01]  /*a250*/  ISETP.GE.AND P5, PT, R169, R0.reuse, PT ;  /* 0x00000000a900720c */ /* 0x080fe20003fa6270 */
[----:B------:R-:W-:Y:S01]  /*a260*/  UISETP.GT.AND UP0, UPT, UR30, 0x1, UPT ;  /* 0x000000011e00788c */ /* 0x000fe2000bf04270 */
[----:B------:R-:W-:Y:S01]  /*a270*/  ISETP.GE.AND P6, PT, R168, R0, PT ;  /* 0x00000000a800720c */ /* 0x000fe20003fc6270 */
[----:B------:R-:W-:Y:S01]  /*a280*/  UIADD3 UR26, UP2, UR26, -0x400, URZ ;  /* 0xfffffc001a1a7890 */ /* 0x000fe2000ff5e03f */
[----:B------:R-:W-:Y:S01]  /*a290*/  LEA R2, P0, R4, R2, 0x1 ;  /* 0x0000000204027211 */ /* 0x000fe200078008ff */
[----:B------:R-:W-:Y:S01]  /*a2a0*/  UIADD3 UR28, UP3, UR28, -0x400, URZ ;  /* 0xfffffc001c1c7890 */ /* 0x000fe2000ff7e03f */
[----:B------:R-:W-:Y:S01]  /*a2b0*/  MOV R5, UR8 ;  /* 0x0000000800057c02 */ /* 0x000fe20008000f00 */
[----:B------:R-:W-:Y:S01]  /*a2c0*/  UIADD3 UR6, UR6, 0x1, URZ ;  /* 0x0000000106067890 */ /* 0x000fe2000fffe03f */
[-C--:B------:R-:W-:Y:S01]  /*a2d0*/  ISETP.GE.AND P1, PT, R174, R0.reuse, PT ;  /* 0x00000000ae00720c */ /* 0x080fe20003f26270 */
        /* <DEDUP_REMOVED lines=26> */
[----:B------:R-:W-:-:S05]  /*a480*/  PLOP3.LUT P2, PT, PT, PT, UP0, 0x80, 0x0 ;  /* 0x000000000000781c */ /* 0x000fca0003f4f008 */
        /* <DEDUP_REMOVED lines=8> */
.L_x_5544:
[----:B------:R-:W-:Y:S02]  /*a510*/  ISETP.NE.U32.AND P0, PT, RZ, c[0x0][0x328], PT ;  /* 0x0000ca00ff007a0c */ /* 0x000fe40003f05070 */
[----:B------:R-:W-:Y:S02]  /*a520*/  ISETP.NE.U32.AND P2, PT, RZ, c[0x0][0x348], PT ;  /* 0x0000d200ff007a0c */ /* 0x000fe40003f45070 */
[----:B------:R-:W-:-:S02]  /*a530*/  ISETP.NE.AND.EX P1, PT, RZ, c[0x0][0x32c], PT, P0 ;  /* 0x0000cb00ff007a0c */ /* 0x000fc40003f25300 */
[----:B------:R-:W-:-:S11]  /*a540*/  ISETP.NE.AND.EX P0, PT, RZ, c[0x0][0x34c], PT, P2 ;  /* 0x0000d300ff007a0c */ /* 0x000fd60003f05320 */
[----:B------:R-:W-:Y:S05]  /*a550*/  @!P1 BRA `(.L_x_5593) ;  /* 0x0000016000009947 */ /* 0x000fea0003800000 */
[----:B-1----:R-:W1:Y:S01]  /*a560*/  SHFL.DOWN P1, R3, R184, 0x1, 0x1f ;  /* 0x08201f00b8037f89 */ /* 0x002e620000020000 */
[----:B------:R-:W-:Y:S03]  /*a570*/  BSSY B0, `(.L_x_5593) ;  /* 0x0000014000007945 */ /* 0x000fe60003800000 */
[----:B------:R-:W3:Y:S01]  /*a580*/  S2R R4, SR_LANEID ;  /* 0x0000000000047919 */ /* 0x000ee20000000000 */
[----:B-1----:R-:W-:Y:S01]  /*a590*/  @P1 FADD R3, R3, R184 ;  /* 0x000000b803031221 */ /* 0x002fe20000000000 */
[----:B---3--:R-:W-:-:S04]  /*a5a0*/  ISETP.NE.AND P2, PT, R4, RZ, PT ;  /* 0x000000ff0400720c */ /* 0x008fc80003f45270 */
[----:B------:R-:W1:Y:S04]  /*a5b0*/  SHFL.DOWN P1, R0, R3, 0x2, 0x1f ;  /* 0x08401f0003007f89 */ /* 0x000e680000020000 */
[----:B------:R-:W3:Y:S01]  /*a5c0*/  S2R R4, SR_TID.X ;  /* 0x0000000000047919 */ /* 0x000ee20000002100 */
[----:B-1----:R-:W-:-:S05]  /*a5d0*/  @P1 FADD R0, R3, R0 ;  /* 0x0000000003001221 */ /* 0x002fca0000000000 */
[----:B------:R-:W1:Y:S02]  /*a5e0*/  SHFL.DOWN P1, R5, R0, 0x4, 0x1f ;  /* 0x08801f0000057f89 */ /* 0x000e640000020000 */
[----:B-1----:R-:W-:-:S05]  /*a5f0*/  @P1 FADD R5, R0, R5 ;  /* 0x0000000500051221 */ /* 0x002fca0000000000 */
[----:B------:R-:W1:Y:S02]  /*a600*/  SHFL.DOWN P1, R2, R5, 0x8, 0x1f ;  /* 0x09001f0005027f89 */ /* 0x000e640000020000 */
[----:B-1----:R-:W-:-:S05]  /*a610*/  @P1 FADD R2, R5, R2 ;  /* 0x0000000205021221 */ /* 0x002fca0000000000 */
[----:B0-----:R-:W0:Y:S02]  /*a620*/  SHFL.DOWN P1, R7, R2, 0x10, 0x1f ;  /* 0x0a001f0002077f89 */ /* 0x001e240000020000 */
[----:B0-----:R-:W-:Y:S01]  /*a630*/  @P1 FADD R7, R2, R7 ;  /* 0x0000000702071221 */ /* 0x001fe20000000000 */
[----:B---3--:R-:W-:-:S04]  /*a640*/  ISETP.NE.AND P1, PT, R4, RZ, PT ;  /* 0x000000ff0400720c */ /* 0x008fc80003f25270 */
[----:B------:R0:W-:Y:S04]  /*a650*/  @!P2 STS [0x18c4], R7 ;  /* 0x0018c407ff00a388 */ /* 0x0001e80000000800 */
[----:B------:R-:W-:Y:S06]  /*a660*/  BAR.SYNC.DEFER_BLOCKING 0x0 ;  /* 0x0000000000007b1d */ /* 0x000fec0000010000 */
[----:B------:R-:W-:Y:S05]  /*a670*/  @P1 BRA `(.L_x_5594) ;  /* 0x0000003000001947 */ /* 0x000fea0003800000 */
[----:B0-----:R-:W-:Y:S01]  /*a680*/  IMAD.U32 R2, RZ, RZ, UR12 ;  /* 0x0000000cff027e24 */ /* 0x001fe2000f8e00ff */
[----:B------:R-:W-:-:S05]  /*a690*/  MOV R3, UR13 ;  /* 0x0000000d00037c02 */ /* 0x000fca0008000f00 */
[----:B------:R0:W-:Y:S02]  /*a6a0*/  RED.E.ADD.F32.FTZ.RN.STRONG.GPU [R2.64], R7 ;  /* 0x000000070200798e */ /* 0x0001e4000c10e7a0 */
.L_x_5594:
[----:B0-----:R-:W-:Y:S05]  /*a6b0*/  BSYNC B0 ;  /* 0x0000000000007941 */ /* 0x001fea0003800000 */
.L_x_5593:
[----:B------:R-:W-:Y:S01]  /*a6c0*/  BSSY B0, `(.L_x_5595) ;  /* 0x000001a000007945 */ /* 0x000fe20003800000 */
[----:B------:R-:W-:Y:S05]  /*a6d0*/  @!P0 BRA `(.L_x_5596) ;  /* 0x0000017000008947 */ /* 0x000fea0003800000 */
[----:B------:R-:W-:Y:S06]  /*a6e0*/  BAR.SYNC.DEFER_BLOCKING 0x0 ;  /* 0x0000000000007b1d */ /* 0x000fec0000010000 */
[----:B------:R-:W3:Y:S04]  /*a6f0*/  SHFL.DOWN P0, R0, R183, 0x1, 0x1f ;  /* 0x08201f00b7007f89 */ /* 0x000ee80000000000 */
[----:B0-----:R-:W0:Y:S04]  /*a700*/  S2R R6, SR_LANEID ;  /* 0x0000000000067919 */ /* 0x001e280000000000 */
[----:B------:R-:W5:Y:S01]  /*a710*/  S2R R7, SR_TID.X ;  /* 0x0000000000077919 */ /* 0x000f620000002100 */
[----:B---3--:R-:W-:Y:S01]  /*a720*/  @P0 FADD R0, R0, R183 ;  /* 0x000000b700000221 */ /* 0x008fe20000000000 */
[----:B0-----:R-:W-:-:S04]  /*a730*/  ISETP.NE.AND P1, PT, R6, RZ, PT ;  /* 0x000000ff0600720c */ /* 0x001fc80003f25270 */
[----:B-1----:R-:W0:Y:S02]  /*a740*/  SHFL.DOWN P0, R3, R0, 0x2, 0x1f ;  /* 0x08401f0000037f89 */ /* 0x002e240000000000 */
        /* <DEDUP_REMOVED lines=11> */
[----:B0-----:R-:W-:Y:S01]  /*a800*/  IMAD.U32 R2, RZ, RZ, UR14 ;  /* 0x0000000eff027e24 */ /* 0x001fe2000f8e00ff */
[----:B------:R-:W-:-:S05]  /*a810*/  MOV R3, UR15 ;  /* 0x0000000f00037c02 */ /* 0x000fca0008000f00 */
[----:B------:R0:W-:Y:S01]  /*a820*/  RED.E.ADD.F32.FTZ.RN.STRONG.GPU [R2.64], R4 ;  /* 0x000000040200798e */ /* 0x0001e2000c10e7a0 */
[----:B------:R-:W-:Y:S01]  /*a830*/  IMAD.MOV.U32 R7, RZ, RZ, RZ ;  /* 0x000000ffff077224 */ /* 0x000fe200078e00ff */
[----:B------:R-:W-:Y:S05]  /*a840*/  BRA `(.L_x_5597) ;  /* 0x0000001000007947 */ /* 0x000fea0003800000 */
.L_x_5596:
[----:B0-----:R-:W0:Y:S02]  /*a850*/  S2R R7, SR_TID.X ;  /* 0x0000000000077919 */ /* 0x001e240000002100 */
.L_x_5597:
[----:B0-----:R-:W-:Y:S05]  /*a860*/  BSYNC B0 ;  /* 0x0000000000007941 */ /* 0x001fea0003800000 */
.L_x_5595:
[----:B------:R-:W-:-:S13]  /*a870*/  ISETP.GE.AND P0, PT, R7, c[0x0][0x16c], PT ;  /* 0x00005b0007007a0c */ /* 0x000fda0003f06270 */
[----:B------:R-:W-:Y:S05]  /*a880*/  @P0 EXIT ;  /* 0x000000000000094d */ /* 0x000fea0003800000 */
[----:B------:R-:W-:Y:S02]  /*a890*/  ULDC.64 UR6, c[0x0][0x288] ;  /* 0x0000a20000067ab9 */ /* 0x000fe40000000a00 */
[----:B------:R-:W-:Y:S02]  /*a8a0*/  UIMAD UR17, UR17, UR6, URZ ;  /* 0x00000006111172a4 */ /* 0x000fe4000f8e023f */
[----:B-12---:R-:W-:Y:S02]  /*a8b0*/  UIMAD.WIDE.U32 UR4, UR16, UR6, URZ ;  /* 0x00000006100472a5 */ /* 0x006fe4000f8e003f */
[----:B------:R-:W-:-:S04]  /*a8c0*/  UIMAD UR6, UR16, UR7, UR17 ;  /* 0x00000007100672a4 */ /* 0x000fc8000f8e0211 */
[----:B------:R-:W-:-:S03]  /*a8d0*/  UIADD3 UR6, UR5, UR6, URZ ;  /* 0x0000000605067290 */ /* 0x000fc6000fffe03f */
.L_x_5598:
[----:B0-----:R0:W1:Y:S01]  /*a8e0*/  LDS R9, [R7.X4+0x2b78] ;  /* 0x002b780007097984 */ /* 0x0010620000004800 */
[----:B------:R-:W-:Y:S01]  /*a8f0*/  SHF.R.S32.HI R0, RZ, 0x1f, R7 ;  /* 0x0000001fff007819 */ /* 0x000fe20000011407 */
[----:B------:R-:W-:Y:S01]  /*a900*/  IMAD.U32 R4, RZ, RZ, UR4 ;  /* 0x00000004ff047e24 */ /* 0x000fe2000f8e00ff */
[----:B------:R-:W-:Y:S02]  /*a910*/  MOV R3, UR6 ;  /* 0x0000000600037c02 */ /* 0x000fe40008000f00 */
[----:B------:R-:W-:Y:S01]  /*a920*/  MOV R5, UR5 ;  /* 0x0000000500057c02 */ /* 0x000fe20008000f00 */
[----:B------:R-:W-:Y:S01]  /*a930*/  IMAD R0, R0, c[0x0][0x290], RZ ;  /* 0x0000a40000007a24 */ /* 0x000fe200078e02ff */
[----:B------:R-:W-:Y:S01]  /*a940*/  YIELD ;  /* 0x0000000000007946 */ /* 0x000fe20003800000 */
[----:B------:R-:W-:Y:S02]  /*a950*/  IMAD.MOV.U32 R2, RZ, RZ, R4 ;  /* 0x000000ffff027224 */ /* 0x000fe400078e0004 */
        /* <DEDUP_REMOVED lines=10> */
.L_x_5599:
        /* <DEDUP_REMOVED lines=16> */
.L_x_9081:


//--------------------- .text._Z25selective_scan_bwd_kernelI32Selective_Scan_bwd_kernel_traitsILi32ELi16ELb0ELb1ELb1ELb1ELb0EN3c104HalfEfEEv12SSMParamsBwd --------------------------
	.section	.text._Z25selective_scan_bwd_kernelI32Selective_Scan_bwd_kernel_traitsILi32ELi16ELb0ELb1ELb1ELb1ELb0EN3c104HalfEfEEv12SSMParamsBwd,"ax",@progbits
	.sectioninfo	@"SHI_REGISTERS=255"
	.align	128
        .global         _Z25selective_scan_bwd_kernelI32Selective_Scan_bwd_kernel_traitsILi32ELi16ELb0ELb1ELb1ELb1ELb0EN3c104HalfEfEEv12SSMParamsBwd
        .type           _Z25selective_scan_bwd_kernelI32Selective_Scan_bwd_kernel_traitsILi32ELi16ELb0ELb1ELb1ELb1ELb0EN3c104HalfEfEEv12SSMParamsBwd,@function
        .size           _Z25selective_scan_bwd_kernelI32Selective_Scan_bwd_kernel_traitsILi32ELi16ELb0ELb1ELb1ELb1ELb0EN3c104HalfEfEEv12SSMParamsBwd,(.L_x_9082 - _Z25selective_scan_bwd_kernelI32Selective_Scan_bwd_kernel_traitsILi32ELi16ELb0ELb1ELb1ELb1ELb0EN3c104HalfEfEEv12SSMParamsBwd)
        .other          _Z25selective_scan_bwd_kernelI32Selective_Scan_bwd_kernel_traitsILi32ELi16ELb0ELb1ELb1ELb1ELb0EN3c104HalfEfEEv12SSMParamsBwd,@"STO_CUDA_ENTRY STV_DEFAULT"
_Z25selective_scan_bwd_kernelI32Selective_Scan_bwd_kernel_traitsILi32ELi16ELb0ELb1ELb1ELb1ELb0EN3c104HalfEfEEv12SSMParamsBwd:
.text._Z25selective_scan_bwd_kernelI32Selective_Scan_bwd_kernel_traitsILi32ELi16ELb0ELb1ELb1ELb1ELb0EN3c104HalfEfEEv12SSMParamsBwd:
        /* <DEDUP_REMOVED lines=24> */
[----:B------:R-:W-:Y:S01]  /*0180*/  CS2R R118, SRZ ;  /* 0x0000000000767805 */ /* 0x000fe2000001ff00 */
[----:B------:R-:W-:Y:S01]  /*0190*/  CS2R R120, SRZ ;  /* 0x0000000000787805 */ /* 0x000fe2000001ff00 */
[----:B------:R-:W-:Y:S01]  /*01a0*/  HFMA2.MMA R178, -RZ, RZ, 0, 0 ;  /* 0x00000000ffb27435 */ /* 0x000fe200000001ff */
[----:B------:R-:W-:-:S02]  /*01b0*/  IADD3 R15, R181, -0x200, RZ ;  /* 0xfffffe00b50f7810 */ /* 0x000fc40007ffe0ff */
        /* <DEDUP_REMOVED lines=20> */
[----:B------:R-:W-:Y:S01]  /*0300*/  IADD3 R5, R5, R9, RZ ;  /* 0x0000000905057210 */ /* 0x000fe20007ffe0ff */
[----:B------:R-:W-:Y:S01]  /*0310*/  IMAD.WIDE.U32 R2, R183, c[0x0][0x1d0], RZ ;  /* 0x00007400b7027a25 */ /* 0x000fe200078e00ff */
[----:B------:R-:W-:Y:S02]  /*0320*/  ISETP.GE.AND P3, PT, R6, RZ, PT ;  /* 0x000000ff0600720c */ /* 0x000fe40003f66270 */
[----:B------:R-:W-:Y:S01]  /*0330*/  ISETP.GT.U32.AND P4, PT, R11, R0, PT ;  /* 0x000000000b00720c */ /* 0x000fe20003f84070 */
[----:B------:R-:W-:Y:S01]  /*0340*/  IMAD.WIDE.U32 R8, R183, c[0x0][0x190], RZ ;  /* 0x00006400b7087a25 */ /* 0x000fe200078e00ff */
[----:B------:R-:W-:-:S03]  /*0350*/  IADD3 R3, R3, R7, RZ ;  /* 0x0000000703037210 */ /* 0x000fc60007ffe0ff */
[----:B------:R-:W-:Y:S01]  /*0360*/  IMAD.WIDE.U32 R6, R183, c[0x0][0x278], RZ ;  /* 0x00009e00b7067a25 */ /* 0x000fe200078e00ff */
[----:B------:R-:W-:Y:S02]  /*0370*/  IADD3 R9, R9, R17, RZ ;  /* 0x0000001109097210 */ /* 0x000fe40007ffe0ff */
[----:B------:R-:W-:Y:S01]  /*0380*/  SHF.R.S32.HI R17, RZ, 0x1f, R15 ;  /* 0x0000001fff117819 */ /* 0x000fe2000001140f */
[----:B------:R-:W-:-:S04]  /*0390*/  IMAD.WIDE.U32 R2, R185, c[0x0][0x1d8], R2 ;  /* 0x00007600b9027a25 */ /* 0x000fc800078e0002 */
[-C--:B------:R-:W-:Y:S02]  /*03a0*/  @!P4 IADD3 R0, R0, -R11.reuse, RZ ;  /* 0x8000000b0000c210 */ /* 0x080fe40007ffe0ff */
[----:B------:R-:W-:Y:S02]  /*03b0*/  @!P4 IADD3 R180, R180, 0x1, RZ ;  /* 0x00000001b4b4c810 */ /* 0x000fe40007ffe0ff */
[----:B------:R-:W-:Y:S01]  /*03c0*/  ISETP.GE.U32.AND P0, PT, R0, R11, PT ;  /* 0x0000000b0000720c */ /* 0x000fe20003f06070 */
[----:B------:R-:W-:Y:S01]  /*03d0*/  IMAD R0, R182, c[0x0][0x278], RZ ;  /* 0x00009e00b6007a24 */ /* 0x000fe200078e02ff */
[----:B------:R-:W-:Y:S02]  /*03e0*/  ISETP.NE.AND P4, PT, RZ, c[0x0][0x178], PT ;  /* 0x00005e00ff007a0c */ /* 0x000fe40003f85270 */
[----:B------:R-:W-:Y:S01]  /*03f0*/  IADD3 R16, P6, R15, R2, RZ ;  /* 0x000000020f107210 */ /* 0x000fe20007fde0ff */
[----:B------:R-:W-:Y:S02]  /*0400*/  IMAD R11, R183, c[0x0][0x27c], R0 ;  /* 0x00009f00b70b7a24 */ /* 0x000fe400078e0200 */
[----:B------:R-:W-:-:S02]  /*0410*/  IMAD R0, R184, c[0x0][0x1d8], RZ ;  /* 0x00007600b8007a24 */ /* 0x000fc400078e02ff */
[----:B------:R-:W-:Y:S01]  /*0420*/  IMAD R2, R182, c[0x0][0x1b0], RZ ;  /* 0x00006c00b6027a24 */ /* 0x000fe200078e02ff */
[----:B------:R-:W-:Y:S01]  /*0430*/  IADD3 R7, R7, R11, RZ ;  /* 0x0000000b07077210 */ /* 0x000fe20007ffe0ff */
[----:B------:R-:W-:Y:S02]  /*0440*/  IMAD R0, R185, c[0x0][0x1dc], R0 ;  /* 0x00007700b9007a24 */ /* 0x000fe400078e0200 */
[----:B------:R-:W-:Y:S01]  /*0450*/  @P0 IADD3 R180, R180, 0x1, RZ ;  /* 0x00000001b4b40810 */ /* 0x000fe20007ffe0ff */
[----:B------:R-:W-:Y:S02]  /*0460*/  IMAD R21, R183, c[0x0][0x1b4], R2 ;  /* 0x00006d00b7157a24 */ /* 0x000fe400078e0202 */
[----:B------:R-:W-:Y:S01]  /*0470*/  IADD3.X R19, R17, R3, R0, P6, !PT ;  /* 0x0000000311137210 */ /* 0x000fe200037fe400 */
[----:B------:R-:W-:Y:S01]  /*0480*/  IMAD.WIDE.U32 R2, R185, c[0x0][0x1e8], R4 ;  /* 0x00007a00b9027a25 */ /* 0x000fe200078e0004 */
[----:B------:R-:W-:Y:S02]  /*0490*/  @!P3 IADD3 R180, -R180, RZ, RZ ;  /* 0x000000ffb4b4b210 */ /* 0x000fe40007ffe1ff */
[----:B------:R-:W-:Y:S01]  /*04a0*/  @!P4 LOP3.LUT R180, RZ, c[0x0][0x178], RZ, 0x33, !PT ;  /* 0x00005e00ffb4ca12 */ /* 0x000fe200078e33ff */
[----:B------:R-:W-:-:S02]  /*04b0*/  IMAD R0, R184, c[0x0][0x1e8], RZ ;  /* 0x00007a00b8007a24 */ /* 0x000fc400078e02ff */
[----:B------:R-:W-:Y:S01]  /*04c0*/  IMAD.WIDE.U32 R4, R185, c[0x0][0x280], R6 ;  /* 0x0000a000b9047a25 */ /* 0x000fe200078e0006 */
[----:B------:R-:W-:Y:S02]  /*04d0*/  IADD3 R7, P3, R15, R2, RZ ;  /* 0x000000020f077210 */ /* 0x000fe40007f7e0ff */
[----:B------:R-:W-:Y:S01]  /*04e0*/  SHF.R.S32.HI R179, RZ, 0x1f, R180 ;  /* 0x0000001fffb37819 */ /* 0x000fe200000114b4 */
[----:B------:R-:W-:Y:S01]  /*04f0*/  IMAD.WIDE.U32 R10, R183, c[0x0][0x1b0], RZ ;  /* 0x00006c00b70a7a25 */ /* 0x000fe200078e00ff */
[----:B------:R-:W-:-:S03]  /*0500*/  IADD3 R4, P4, R15, R4, RZ ;  /* 0x000000040f047210 */ /* 0x000fc60007f9e0ff */
[----:B------:R-:W-:Y:S01]  /*0510*/  IMAD R0, R185, c[0x0][0x1ec], R0 ;  /* 0x00007b00b9007a24 */ /* 0x000fe200078e0200 */
[----:B------:R-:W-:Y:S01]  /*0520*/  IADD3 R11, R11, R21, RZ ;  /* 0x000000150b0b7210 */ /* 0x000fe20007ffe0ff */
[----:B------:R-:W-:Y:S01]  /*0530*/  IMAD R6, R185, c[0x0][0x284], R14 ;  /* 0x0000a100b9067a24 */ /* 0x000fe200078e020e */
[----:B------:R-:W-:Y:S01]  /*0540*/  LEA R14, P0, R16, c[0x0][0x240], 0x1 ;  /* 0x00009000100e7a11 */ /* 0x000fe200078008ff */
[----:B------:R-:W-:Y:S01]  /*0550*/  IMAD.WIDE.U32 R8, R180, c[0x0][0x1a8], R8 ;  /* 0x00006a00b4087a25 */ /* 0x000fe200078e0008 */
[C---:B------:R-:W-:Y:S02]  /*0560*/  IADD3.X R2, R17.reuse, R3, R0, P3, !PT ;  /* 0x0000000311027210 */ /* 0x040fe40001ffe400 */
[----:B------:R-:W-:Y:S01]  /*0570*/  IADD3.X R5, R17, R5, R6, P4, !PT ;  /* 0x0000000511057210 */ /* 0x000fe200027fe406 */
[C---:B------:R-:W-:Y:S01]  /*0580*/  IMAD R3, R179.reuse, c[0x0][0x1a8], RZ ;  /* 0x00006a00b3037a24 */ /* 0x040fe200078e02ff */
[----:B------:R-:W-:Y:S01]  /*0590*/  LEA.HI.X R16, R16, c[0x0][0x244], R19, 0x1, P0 ;  /* 0x0000910010107a11 */ /* 0x000fe200000f0c13 */
[----:B------:R-:W-:Y:S01]  /*05a0*/  IMAD R19, R179, c[0x0][0x1c8], RZ ;  /* 0x00007200b3137a24 */ /* 0x000fe200078e02ff */
[----:B------:R-:W-:Y:S01]  /*05b0*/  LEA R6, P0, R7, c[0x0][0x248], 0x1 ;  /* 0x0000920007067a11 */ /* 0x000fe200078008ff */
[C---:B------:R-:W-:Y:S01]  /*05c0*/  IMAD R3, R180.reuse, c[0x0][0x1ac], R3 ;  /* 0x00006b00b4037a24 */ /* 0x040fe200078e0203 */
[----:B------:R-:W-:Y:S01]  /*05d0*/  IADD3 R173, P3, R15, R8, RZ ;  /* 0x000000080fad7210 */ /* 0x000fe20007f7e0ff */
[----:B------:R-:W-:Y:S01]  /*05e0*/  IMAD.WIDE.U32 R10, R180, c[0x0][0x1c8], R10 ;  /* 0x00007200b40a7a25 */ /* 0x000fe200078e000a */
[----:B------:R-:W-:-:S02]  /*05f0*/  LEA.HI.X R7, R7, c[0x0][0x24c], R2, 0x1, P0 ;  /* 0x0000930007077a11 */ /* 0x000fc400000f0c02 */
[----:B------:R-:W-:Y:S01]  /*0600*/  ISETP.NE.U32.AND P0, PT, RZ, c[0x0][0x260], PT ;  /* 0x00009800ff007a0c */ /* 0x000fe20003f05070 */
[----:B------:R-:W-:Y:S01]  /*0610*/  IMAD R19, R180, c[0x0][0x1cc], R19 ;  /* 0x00007300b4137a24 */ /* 0x000fe200078e0213 */
[----:B------:R-:W-:Y:S02]  /*0620*/  IADD3 R0, R9, R3, RZ ;  /* 0x0000000309007210 */ /* 0x000fe40007ffe0ff */
[----:B------:R-:W-:Y:S02]  /*0630*/  IADD3 R15, P4, R15, R10, RZ ;  /* 0x0000000a0f0f7210 */ /* 0x000fe40007f9e0ff */
[----:B------:R-:W-:Y:S02]  /*0640*/  IADD3 R2, R11, R19, RZ ;  /* 0x000000130b027210 */ /* 0x000fe40007ffe0ff */
[----:B------:R-:W-:Y:S02]  /*0650*/  ISETP.NE.AND.EX P0, PT, RZ, c[0x0][0x264], PT, P0 ;  /* 0x00009900ff007a0c */ /* 0x000fe40003f05300 */
[----:B------:R-:W-:-:S02]  /*0660*/  LEA R3, P6, R4, c[0x0][0x308], 0x1 ;  /* 0x0000c20004037a11 */ /* 0x000fc400078c08ff */
[C---:B------:R-:W-:Y:S02]  /*0670*/  IADD3.X R0, R17.reuse, R0, RZ, P3, !PT ;  /* 0x0000000011007210 */ /* 0x040fe40001ffe4ff */
[----:B------:R-:W-:Y:S02]  /*0680*/  IADD3.X R2, R17, R2, RZ, P4, !PT ;  /* 0x0000000211027210 */ /* 0x000fe400027fe4ff */
[----:B------:R-:W-:Y:S02]  /*0690*/  ISETP.NE.U32.AND P3, PT, RZ, c[0x0][0x328], PT ;  /* 0x0000ca00ff007a0c */ /* 0x000fe40003f65070 */
[----:B------:R-:W-:Y:S02]  /*06a0*/  ISETP.NE.U32.AND P4, PT, RZ, c[0x0][0x348], PT ;  /* 0x0000d200ff007a0c */ /* 0x000fe40003f85070 */
[----:B------:R-:W-:Y:S02]  /*06b0*/  LEA.HI.X R4, R4, c[0x0][0x30c], R5, 0x1, P6 ;  /* 0x0000c30004047a11 */ /* 0x000fe400030f0c05 */
[----:B------:R-:W-:-:S02]  /*06c0*/  LEA R174, P6, R173, c[0x0][0x228], 0x1 ;  /* 0x00008a00adae7a11 */ /* 0x000fc400078c08ff */
[----:B------:R-:W-:Y:S02]  /*06d0*/  ISETP.NE.AND.EX P3, PT, RZ, c[0x0][0x32c], PT, P3 ;  /* 0x0000cb00ff007a0c */ /* 0x000fe40003f65330 */
[----:B------:R-:W-:Y:S02]  /*06e0*/  ISETP.NE.AND.EX P4, PT, RZ, c[0x0][0x34c], PT, P4 ;  /* 0x0000d300ff007a0c */ /* 0x000fe40003f85340 */
        /* <DEDUP_REMOVED lines=29> */
.L_x_5675:
[----:B------:R-:W-:Y:S01]  /*08c0*/  IADD3 R168, -R170, c[0x0][0x174], RZ ;  /* 0x00005d00aaa87a10 */ /* 0x000fe20007ffe1ff */
[----:B------:R-:W-:Y:S01]  /*08d0*/  BAR.SYNC.DEFER_BLOCKING 0x0 ;  /* 0x0000000000007b1d */ /* 0x000fe20000010000 */
[----:B------:R-:W-:-:S02]  /*08e0*/  LOP3.LUT R122, R169, 0x1f, R176, 0xf8, !PT ;  /* 0x0000001fa97a7812 */ /* 0x000fc400078ef8b0 */
[----:B0-----:R-:W-:Y:S02]  /*08f0*/  MOV R2, UR22 ;  /* 0x0000001600027c02 */ /* 0x001fe40008000f00 */
[----:B----4-:R-:W-:Y:S01]  /*0900*/  MOV R3, UR23 ;  /* 0x0000001700037c02 */ /* 0x010fe20008000f00 */
        /* <DEDUP_REMOVED lines=72> */
[C---:B------:R-:W-:Y:S02]  /*0d90*/  IADD3 R24, R175.reuse, 0x80, RZ ;  /* 0x00000080af187810 */ /* 0x040fe40007ffe0ff */
[----:B------:R-:W-:Y:S02]  /*0da0*/  LEA.HI.SX32 R18, R18, R175, 0x1b ;  /* 0x000000af12127211 */ /* 0x000fe400078fdaff */
[----:B------:R-:W-:-:S02]  /*0db0*/  IADD3 R26, R175, 0xa0, RZ ;  /* 0x000000a0af1a7810 */ /* 0x000fc40007ffe0ff */
[----:B------:R-:W-:Y:S02]  /*0dc0*/  SHF.L.U32 R152, R152, 0x1, RZ ;  /* 0x0000000198987819 */ /* 0x000fe400000006ff */
[-C--:B------:R-:W-:Y:S02]  /*0dd0*/  LEA.HI.SX32 R20, R20, R175.reuse, 0x1b ;  /* 0x000000af14147211 */ /* 0x080fe400078fdaff */
[-C--:B------:R-:W-:Y:S02]  /*0de0*/  LEA.HI.SX32 R22, R22, R175.reuse, 0x1b ;  /* 0x000000af16167211 */ /* 0x080fe400078fdaff */
[----:B------:R-:W-:Y:S02]  /*0df0*/  LEA.HI.SX32 R24, R24, R175, 0x1b ;  /* 0x000000af18187211 */ /* 0x000fe400078fdaff */
[----:B------:R-:W-:Y:S02]  /*0e00*/  SHF.L.U32 R151, R18, 0x1, RZ ;  /* 0x0000000112977819 */ /* 0x000fe400000006ff */
[----:B0-----:R-:W-:-:S02]  /*0e10*/  IADD3 R2, R175, 0xc0, RZ ;  /* 0x000000c0af027810 */ /* 0x001fc40007ffe0ff */
[-C--:B------:R-:W-:Y:S02]  /*0e20*/  LEA.HI.SX32 R26, R26, R175.reuse, 0x1b ;  /* 0x000000af1a1a7211 */ /* 0x080fe400078fdaff */
[----:B------:R-:W-:Y:S01]  /*0e30*/  SHF.L.U32 R150, R20, 0x1, RZ ;  /* 0x0000000114967819 */ /* 0x000fe200000006ff */
[----:B------:R-:W-:Y:S01]  /*0e40*/  IMAD.SHL.U32 R148, R24, 0x2, RZ ;  /* 0x0000000218947824 */ /* 0x000fe200078e00ff */
[----:B------:R-:W-:Y:S02]  /*0e50*/  SHF.L.U32 R149, R22, 0x1, RZ ;  /* 0x0000000116957819 */ /* 0x000fe400000006ff */
[----:B------:R-:W-:Y:S02]  /*0e60*/  IADD3 R18, R175, 0xe0, RZ ;  /* 0x000000e0af127810 */ /* 0x000fe40007ffe0ff */
[----:B------:R-:W-:Y:S02]  /*0e70*/  LEA.HI.SX32 R2, R2, R175, 0x1b ;  /* 0x000000af02027211 */ /* 0x000fe400078fdaff */
[----:B------:R-:W-:-:S02]  /*0e80*/  SHF.L.U32 R147, R26, 0x1, RZ ;  /* 0x000000011a937819 */ /* 0x000fc400000006ff */
[C---:B------:R-:W-:Y:S02]  /*0e90*/  IADD3 R20, R175.reuse, 0x100, RZ ;  /* 0x00000100af147810 */ /* 0x040fe40007ffe0ff */
[C---:B------:R-:W-:Y:S02]  /*0ea0*/  IADD3 R22, R175.reuse, 0x120, RZ ;  /* 0x00000120af167810 */ /* 0x040fe40007ffe0ff */
[----:B------:R-:W-:Y:S02]  /*0eb0*/  IADD3 R24, R175, 0x140, RZ ;  /* 0x00000140af187810 */ /* 0x000fe40007ffe0ff */
[-C--:B------:R-:W-:Y:S02]  /*0ec0*/  LEA.HI.SX32 R18, R18, R175.reuse, 0x1b ;  /* 0x000000af12127211 */ /* 0x080fe400078fdaff */
[----:B------:R-:W-:Y:S02]  /*0ed0*/  SHF.L.U32 R146, R2, 0x1, RZ ;  /* 0x0000000102927819 */ /* 0x000fe400000006ff */
[----:B------:R-:W-:-:S02]  /*0ee0*/  LEA.HI.SX32 R20, R20, R175, 0x1b ;  /* 0x000000af14147211 */ /* 0x000fc400078fdaff */
[C---:B------:R-:W-:Y:S02]  /*0ef0*/  IADD3 R2, R175.reuse, 0x180, RZ ;  /* 0x00000180af027810 */ /* 0x040fe40007ffe0ff */
[-C--:B------:R-:W-:Y:S02]  /*0f00*/  LEA.HI.SX32 R22, R22, R175.reuse, 0x1b ;  /* 0x000000af16167211 */ /* 0x080fe400078fdaff */
[----:B------:R-:W-:Y:S02]  /*0f10*/  LEA.HI.SX32 R24, R24, R175, 0x1b ;  /* 0x000000af18187211 */ /* 0x000fe400078fdaff */
[----:B------:R-:W-:Y:S02]  /*0f20*/  SHF.L.U32 R145, R18, 0x1, RZ ;  /* 0x0000000112917819 */ /* 0x000fe400000006ff */
[----:B------:R-:W-:Y:S02]  /*0f30*/  IADD3 R18, R175, 0x1e0, RZ ;  /* 0x000001e0af127810 */ /* 0x000fe40007ffe0ff */
[----:B------:R-:W-:-:S02]  /*0f40*/  SHF.L.U32 R144, R20, 0x1, RZ ;  /* 0x0000000114907819 */ /* 0x000fc400000006ff */
[-C--:B------:R-:W-:Y:S02]  /*0f50*/  LEA.HI.SX32 R2, R2, R175.reuse, 0x1b ;  /* 0x000000af02027211 */ /* 0x080fe400078fdaff */
[----:B------:R-:W-:Y:S02]  /*0f60*/  SHF.L.U32 R143, R22, 0x1, RZ ;  /* 0x00000001168f7819 */ /* 0x000fe400000006ff */
[----:B------:R-:W-:Y:S02]  /*0f70*/  SHF.L.U32 R142, R24, 0x1, RZ ;  /* 0x00000001188e7819 */ /* 0x000fe400000006ff */
[----:B------:R-:W-:Y:S02]  /*0f80*/  LEA.HI.SX32 R18, R18, R175, 0x1b ;  /* 0x000000af12127211 */ /* 0x000fe400078fdaff */
[----:B------:R-:W-:Y:S02]  /*0f90*/  SHF.L.U32 R140, R2, 0x1, RZ ;  /* 0x00000001028c7819 */ /* 0x000fe400000006ff */
[----:B------:R-:W-:-:S02]  /*0fa0*/  SHF.L.U32 R137, R18, 0x1, RZ ;  /* 0x0000000112897819 */ /* 0x000fc400000006ff */
        /* <DEDUP_REMOVED lines=9> */
[----:B------:R-:W-:-:S02]  /*1040*/  ISETP.GE.AND P6, PT, R163, UR11, PT ;  /* 0x0000000ba3007c0c */ /* 0x000fc4000bfc6270 */
[----:B------:R-:W-:Y:S02]  /*1050*/  PRMT R2, RZ, 0x7610, R2 ;  /* 0x00007610ff027816 */ /* 0x000fe40000000002 */
[----:B------:R-:W-:Y:S01]  /*1060*/  PRMT R3, RZ, 0x7610, R3 ;  /* 0x00007610ff037816 */ /* 0x000fe20000000003 */
        /* <DEDUP_REMOVED lines=29> */
[----:B------:R-:W5:Y:S04]  /*1240*/  LDS.U16 R115, [R136] ;  /* 0x0000000088737984 */ /* 0x000f680000000400 */
        /* <DEDUP_REMOVED lines=17> */
[----:B0-----:R-:W-:-:S04]  /*1360*/  PRMT R8, RZ, 0x7610, R8 ;  /* 0x00007610ff087816 */ /* 0x001fc80000000008 */
[----:B------:R-:W5:Y:S01]  /*1370*/  @!P0 LDG.E.U16 R7, [R124.64+0x100] ;  /* 0x000100107c078981 */ /* 0x000f62000c1e1500 */
[----:B------:R-:W-:Y:S02]  /*1380*/  ISETP.GE.AND P0, PT, R161, UR11, PT ;  /* 0x0000000ba1007c0c */ /* 0x000fe4000bf06270 */
[----:B------:R-:W-:Y:S01]  /*1390*/  PRMT R11, RZ, 0x7610, R11 ;  /* 0x00007610ff0b7816 */ /* 0x000fe2000000000b */
[----:B------:R-:W5:Y:S01]  /*13a0*/  @!P3 LDG.E.U16 R2, [R124.64+0x40] ;  /* 0x000040107c02b981 */ /* 0x000f62000c1e1500 */
[----:B------:R-:W-:Y:S02]  /*13b0*/  PRMT R4, RZ, 0x7610, R4 ;  /* 0x00007610ff047816 */ /* 0x000fe40000000004 */
[----:B------:R-:W-:Y:S01]  /*13c0*/  PRMT R5, RZ, 0x7610, R5 ;  /* 0x00007610ff057816 */ /* 0x000fe20000000005 */
[----:B------:R-:W5:Y:S06]  /*13d0*/  @!P4 LDG.E.U16 R3, [R124.64] ;  /* 0x000000107c03c981 */ /* 0x000f6c000c1e1500 */
[----:B------:R-:W5:Y:S01]  /*13e0*/  @!P0 LDG.E.U16 R8, [R124.64+0x1c0] ;  /* 0x0001c0107c088981 */ /* 0x000f62000c1e1500 */
[----:B------:R-:W-:-:S02]  /*13f0*/  ISETP.GE.AND P0, PT, R160, UR11, PT ;  /* 0x0000000ba0007c0c */ /* 0x000fc4000bf06270 */
[----:B------:R-:W-:Y:S01]  /*1400*/  PRMT R9, RZ, 0x7610, R9 ;  /* 0x00007610ff097816 */ /* 0x000fe20000000009 */
[----:B------:R-:W5:Y:S01]  /*1410*/  @!P1 LDG.E.U16 R4, [R124.64+0xc0] ;  /* 0x0000c0107c049981 */ /* 0x000f62000c1e1500 */
[----:B------:R-:W-:Y:S02]  /*1420*/  PRMT R6, RZ, 0x7610, R6 ;  /* 0x00007610ff067816 */ /* 0x000fe40000000006 */
[----:B------:R-:W-:Y:S01]  /*1430*/  ISETP.GE.AND P1, PT, R158, UR11, PT ;  /* 0x0000000b9e007c0c */ /* 0x000fe2000bf26270 */
[----:B------:R-:W5:Y:S01]  /*1440*/  @!P2 LDG.E.U16 R5, [R124.64+0x80] ;  /* 0x000080107c05a981 */ /* 0x000f62000c1e1500 */
[----:B------:R-:W-:Y:S02]  /*1450*/  ISETP.GE.AND P2, PT, R157, UR11, PT ;  /* 0x0000000b9d007c0c */ /* 0x000fe4000bf46270 */
[----:B------:R-:W-:Y:S01]  /*1460*/  ISETP.GE.AND P3, PT, R156, UR11, PT ;  /* 0x0000000b9c007c0c */ /* 0x000fe2000bf66270 */
[----:B------:R-:W5:Y:S04]  /*1470*/  @!P5 LDG.E.U16 R9, [R124.64+0x180] ;  /* 0x000180107c09d981 */ /* 0x000f68000c1e1500 */
[----:B------:R-:W5:Y:S01]  /*1480*/  @!P0 LDG.E.U16 R11, [R124.64+0x200] ;  /* 0x000200107c0b8981 */ /* 0x000f62000c1e1500 */
[----:B------:R-:W-:-:S02]  /*1490*/  ISETP.GE.AND P0, PT, R159, UR11, PT ;  /* 0x0000000b9f007c0c */ /* 0x000fc4000bf06270 */
[----:B------:R-:W-:Y:S01]  /*14a0*/  ISETP.GE.AND P4, PT, R155, UR11, PT ;  /* 0x0000000b9b007c0c */ /* 0x000fe2000bf86270 */
[----:B------:R-:W5:Y:S01]  /*14b0*/  @!P6 LDG.E.U16 R6, [R124.64+0x140] ;  /* 0x000140107c06e981 */ /* 0x000f62000c1e1500 */
[----:B------:R-:W-:Y:S02]  /*14c0*/  ISETP.GE.AND P5, PT, R154, UR11, PT ;  /* 0x0000000b9a007c0c */ /* 0x000fe4000bfa6270 */
[----:B------:R-:W-:Y:S02]  /*14d0*/  ISETP.GE.AND P6, PT, R153, UR11, PT ;  /* 0x0000000b99007c0c */ /* 0x000fe4000bfc6270 */
[----:B-1----:R-:W-:Y:S02]  /*14e0*/  PRMT R10, RZ, 0x7610, R10 ;  /* 0x00007610ff0a7816 */ /* 0x002fe4000000000a */
[----:B------:R-:W-:Y:S02]  /*14f0*/  PRMT R13, RZ, 0x7610, R13 ;  /* 0x00007610ff0d7816 */ /* 0x000fe4000000000d */
[----:B--2---:R-:W-:-:S02]  /*1500*/  PRMT R12, RZ, 0x7610, R12 ;  /* 0x00007610ff0c7816 */ /* 0x004fc4000000000c */
[----:B------:R-:W-:Y:S01]  /*1510*/  PRMT R15, RZ, 0x7610, R15 ;  /* 0x00007610ff0f7816 */ /* 0x000fe2000000000f */
[----:B------:R-:W2:Y:S01]  /*1520*/  @!P0 LDG.E.U16 R10, [R124.64+0x240] ;  /* 0x000240107c0a8981 */ /* 0x000ea2000c1e1500 */
[----:B---3--:R-:W-:Y:S02]  /*1530*/  PRMT R14, RZ, 0x7610, R14 ;  /* 0x00007610ff0e7816 */ /* 0x008fe4000000000e */
[----:B------:R-:W-:Y:S01]  /*1540*/  PRMT R17, RZ, 0x7610, R17 ;  /* 0x00007610ff117816 */ /* 0x000fe20000000011 */
[----:B------:R-:W3:Y:S01]  /*1550*/  @!P1 LDG.E.U16 R13, [R124.64+0x280] ;  /* 0x000280107c0d9981 */ /* 0x000ee2000c1e1500 */
[----:B----4-:R-:W-:-:S03]  /*1560*/  PRMT R16, RZ, 0x7610, R16 ;  /* 0x00007610ff107816 */ /* 0x010fc60000000010 */
        /* <DEDUP_REMOVED lines=23> */
[----:B-----5:R-:W-:Y:S04]  /*16e0*/  STS.U16 [R152], R3 ;  /* 0x0000000398007388 */ /* 0x020fe80000000400 */
[----:B------:R0:W-:Y:S04]  /*16f0*/  STS.U16 [R151+0x40], R2 ;  /* 0x0000400297007388 */ /* 0x0001e80000000400 */
[----:B------:R-:W-:Y:S04]  /*1700*/  STS.U16 [R150+0x80], R5 ;  /* 0x0000800596007388 */ /* 0x000fe80000000400 */
[----:B------:R-:W-:Y:S04]  /*1710*/  STS.U16 [R149+0xc0], R4 ;  /* 0x0000c00495007388 */ /* 0x000fe80000000400 */
[----:B------:R-:W-:Y:S04]  /*1720*/  STS.U16 [R148+0x100], R7 ;  /* 0x0001000794007388 */ /* 0x000fe80000000400 */
[----:B------:R-:W-:Y:S04]  /*1730*/  STS.U16 [R147+0x140], R6 ;  /* 0x0001400693007388 */ /* 0x000fe80000000400 */
[----:B------:R-:W-:Y:S04]  /*1740*/  STS.U16 [R146+0x180], R9 ;  /* 0x0001800992007388 */ /* 0x000fe80000000400 */
[----:B------:R1:W-:Y:S01]  /*1750*/  STS.U16 [R145+0x1c0], R8 ;  /* 0x0001c00891007388 */ /* 0x0003e20000000400 */
[----:B0-----:R-:W-:-:S03]  /*1760*/  MOV R2, UR18 ;  /* 0x0000001200027c02 */ /* 0x001fc60008000f00 */
[----:B------:R-:W-:Y:S01]  /*1770*/  STS.U16 [R144+0x200], R11 ;  /* 0x0002000b90007388 */ /* 0x000fe20000000400 */
[----:B------:R-:W-:-:S03]  /*1780*/  MOV R3, UR19 ;  /* 0x0000001300037c02 */ /* 0x000fc60008000f00 */
[----:B--2---:R-:W-:Y:S04]  /*1790*/  STS.U16 [R143+0x240], R10 ;  /* 0x0002400a8f007388 */ /* 0x004fe80000000400 */
[----:B---3--:R-:W-:Y:S04]  /*17a0*/  STS.U16 [R142+0x280], R13 ;  /* 0x0002800d8e007388 */ /* 0x008fe80000000400 */
[----:B----4-:R-:W-:Y:S04]  /*17b0*/  STS.U16 [R141+0x2c0], R12 ;  /* 0x0002c00c8d007388 */ /* 0x010fe80000000400 */
        /* <DEDUP_REMOVED lines=74> */
[----:B-----5:R0:W-:Y:S04]  /*1c60*/  STS.U16 [R152], R19 ;  /* 0x0000001398007388 */ /* 0x0201e80000000400 */
        /* <DEDUP_REMOVED lines=59> */
[----:B0-----:R-:W-:-:S03]  /*2020*/  HADD2.F32 R82, -RZ, R82.H0_H0 ;  /* 0x20000052ff527230 */ /* 0x001fc60000004100 */
        /* <DEDUP_REMOVED lines=33> */
.L_x_5602:
[----:B--23--:R-:W-:Y:S05]  /*2240*/  BSYNC B0 ;  /* 0x0000000000007941 */ /* 0x00cfea0003800000 */
.L_x_5601:
        /* <DEDUP_REMOVED lines=39> */
.L_x_5604:
[----:B------:R-:W-:Y:S05]  /*24c0*/  BSYNC B0 ;  /* 0x0000000000007941 */ /* 0x000fea0003800000 */
.L_x_5603:
        /* <DEDUP_REMOVED lines=39> */
.L_x_5606:
[----:B------:R-:W-:Y:S05]  /*2740*/  BSYNC B0 ;  /* 0x0000000000007941 */ /* 0x000fea0003800000 */
.L_x_5605:
        /* <DEDUP_REMOVED lines=39> */
.L_x_5608:
[----:B------:R-:W-:Y:S05]  /*29c0*/  BSYNC B0 ;  /* 0x0000000000007941 */ /* 0x000fea0003800000 */
.L_x_5607:
        /* <DEDUP_REMOVED lines=39> */
.L_x_5610:
[----:B------:R-:W-:Y:S05]  /*2c40*/  BSYNC B0 ;  /* 0x0000000000007941 */ /* 0x000fea0003800000 */
.L_x_5609:
        /* <DEDUP_REMOVED lines=39> */
.L_x_5612:
[----:B------:R-:W-:Y:S05]  /*2ec0*/  BSYNC B0 ;  /* 0x0000000000007941 */ /* 0x000fea0003800000 */
.L_x_5611:
        /* <DEDUP_REMOVED lines=38> */
.L_x_5614:
[----:B------:R-:W-:Y:S05]  /*3130*/  BSYNC B0 ;  /* 0x0000000000007941 */ /* 0x000fea0003800000 */
.L_x_5613:
        /* <DEDUP_REMOVED lines=38> */
.L_x_5616:
[----:B------:R-:W-:Y:S05]  /*33a0*/  BSYNC B0 ;  /* 0x0000000000007941 */ /* 0x000fea0003800000 */
.L_x_5615:
        /* <DEDUP_REMOVED lines=39> */
.L_x_5618:
[----:B------:R-:W-:Y:S05]  /*3620*/  BSYNC B0 ;  /* 0x0000000000007941 */ /* 0x000fea0003800000 */
.L_x_5617:
        /* <DEDUP_REMOVED lines=38> */
.L_x_5620:
[----:B------:R-:W-:Y:S05]  /*3890*/  BSYNC B0 ;  /* 0x0000000000007941 */ /* 0x000fea0003800000 */
.L_x_5619:
        /* <DEDUP_REMOVED lines=38> */
.L_x_5622:
[----:B------:R-:W-:Y:S05]  /*3b00*/  BSYNC B0 ;  /* 0x0000000000007941 */ /* 0x000fea0003800000 */
.L_x_5621:
        /* <DEDUP_REMOVED lines=33> */
.L_x_5624:
[----:B------:R-:W-:Y:S05]  /*3d20*/  BSYNC B0 ;  /* 0x0000000000007941 */ /* 0x000fea0003800000 */
.L_x_5623:
        /* <DEDUP_REMOVED lines=33> */
.L_x_5626:
[----:B------:R-:W-:Y:S05]  /*3f40*/  BSYNC B0 ;  /* 0x0000000000007941 */ /* 0x000fea0003800000 */
.L_x_5625:
        /* <DEDUP_REMOVED lines=33> */
.L_x_5628:
[----:B------:R-:W-:Y:S05]  /*4160*/  BSYNC B0 ;  /* 0x0000000000007941 */ /* 0x000fea0003800000 */
.L_x_5627:
        /* <DEDUP_REMOVED lines=33> */
.L_x_5630:
[----:B------:R-:W-:Y:S05]  /*4380*/  BSYNC B0 ;  /* 0x0000000000007941 */ /* 0x000fea0003800000 */
.L_x_5629:
        /* <DEDUP_REMOVED lines=33> */
.L_x_5632:
[----:B------:R-:W-:Y:S05]  /*45a0*/  BSYNC B0 ;  /* 0x0000000000007941 */ /* 0x000fea0003800000 */
.L_x_5631:
        /* <DEDUP_REMOVED lines=26> */
[----:B------:R-:W-:Y:S01]  /*4750*/  MOV R65, RZ ;  /* 0x000000ff00417202 */ /* 0x000fe20000000f00 */
[----:B------:R-:W-:Y:S01]  /*4760*/  CS2R R62, SRZ ;  /* 0x00000000003e7805 */ /* 0x000fe2000001ff00 */
[----:B------:R-:W-:Y:S01]  /*4770*/  LOP3.LUT R3, R0, 0xfffffe, RZ, 0xc0, !PT ;  /* 0x00fffffe00037812 */ /* 0x000fe200078ec0ff */
[----:B------:R-:W-:Y:S01]  /*4780*/  CS2R R60, SRZ ;  /* 0x00000000003c7805 */ /* 0x000fe2000001ff00 */
[----:B------:R-:W-:Y:S01]  /*4790*/  CS2R R56, SRZ ;  /* 0x0000000000387805 */ /* 0x000fe2000001ff00 */
[----:B------:R-:W-:Y:S01]  /*47a0*/  CS2R R54, SRZ ;  /* 0x0000000000367805 */ /* 0x000fe2000001ff00 */
[----:B------:R-:W-:Y:S01]  /*47b0*/  IADD3 R34, R34, -R3, RZ ;  /* 0x8000000322227210 */ /* 0x000fe20007ffe0ff */
[----:B------:R-:W-:Y:S01]  /*47c0*/  CS2R R52, SRZ ;  /* 0x0000000000347805 */ /* 0x000fe2000001ff00 */
[----:B------:R-:W-:-:S02]  /*47d0*/  UMOV UR6, URZ ;  /* 0x0000003f00067c82 */ /* 0x000fc40008000000 */
[----:B------:R-:W-:Y:S02]  /*47e0*/  UMOV UR7, URZ ;  /* 0x0000003f00077c82 */ /* 0x000fe40008000000 */
.L_x_5670:
[----:B------:R-:W-:Y:S01]  /*47f0*/  SHF.R.S32.HI R243, RZ, 0x1f, R35 ;  /* 0x0000001ffff37819 */ /* 0x000fe20000011423 */
[----:B------:R-:W-:Y:S01]  /*4800*/  ULDC UR11, c[0x0][0x168] ;  /* 0x00005a00000b7ab9 */ /* 0x000fe20000000800 */
[--C-:B------:R-:W-:Y:S01]  /*4810*/  SHF.R.S32.HI R123, RZ, 0x1f, R122.reuse ;  /* 0x0000001fff7b7819 */ /* 0x100fe2000001147a */
[----:B------:R-:W-:Y:S01]  /*4820*/  UIADD3 UR11, -UR10, UR11, URZ ;  /* 0x0000000b0a0b7290 */ /* 0x000fe2000fffe13f */
[C---:B------:R-:W-:Y:S01]  /*4830*/  LOP3.LUT R167, R122.reuse, 0x20, RZ, 0xfc, !PT ;  /* 0x000000207aa77812 */ /* 0x040fe200078efcff */
[----:B------:R-:W-:Y:S01]  /*4840*/  IMAD R0, R243, c[0x0][0x1a0], RZ ;  /* 0x00006800f3007a24 */ /* 0x000fe200078e02ff */
[C---:B------:R-:W-:Y:S01]  /*4850*/  LOP3.LUT R166, R122.reuse, 0x40, RZ, 0xfc, !PT ;  /* 0x000000407aa67812 */ /* 0x040fe200078efcff */
[C---:B------:R-:W-:Y:S01]  /*4860*/  IMAD.WIDE.U32 R2, R35.reuse, c[0x0][0x1a0], R122 ;  /* 0x0000680023027a25 */ /* 0x040fe200078e007a */
[C---:B------:R-:W-:Y:S02]  /*4870*/  LOP3.LUT R165, R122.reuse, 0x60, RZ, 0xfc, !PT ;  /* 0x000000607aa57812 */ /* 0x040fe400078efcff */
[----:B------:R-:W-:Y:S01]  /*4880*/  ISETP.GE.AND P2, PT, R122, UR11, PT ;  /* 0x0000000b7a007c0c */ /* 0x000fe2000bf46270 */
[----:B------:R-:W-:Y:S01]  /*4890*/  IMAD R5, R35, c[0x0][0x1a4], R0 ;  /* 0x0000690023057a24 */ /* 0x000fe200078e0200 */
[----:B------:R-:W-:-:S02]  /*48a0*/  ISETP.GE.AND P1, PT, R167, UR11, PT ;  /* 0x0000000ba7007c0c */ /* 0x000fc4000bf26270 */
[C---:B------:R-:W-:Y:S02]  /*48b0*/  LEA R6, P0, R2.reuse, R174, 0x1 ;  /* 0x000000ae02067211 */ /* 0x040fe400078008ff */
[----:B------:R-:W-:Y:S02]  /*48c0*/  IADD3 R0, R3, R5, RZ ;  /* 0x0000000503007210 */ /* 0x000fe40007ffe0ff */
[----:B------:R-:W-:Y:S02]  /*48d0*/  PRMT R9, RZ, 0x7610, R9 ;  /* 0x00007610ff097816 */ /* 0x000fe40000000009 */
[--C-:B------:R-:W-:Y:S02]  /*48e0*/  LEA.HI.X R7, R2, R173, R0.reuse, 0x1, P0 ;  /* 0x000000ad02077211 */ /* 0x100fe400000f0c00 */
[C---:B------:R-:W-:Y:S02]  /*48f0*/  LOP3.LUT R164, R122.reuse, 0x80, RZ, 0xfc, !PT ;  /* 0x000000807aa47812 */ /* 0x040fe400078efcff */
[----:B------:R-:W-:Y:S01]  /*4900*/  PRMT R0, RZ, 0x7610, R0 ;  /* 0x00007610ff007816 */ /* 0x000fe20000000000 */
[----:B0-----:R0:W2:Y:S01]  /*4910*/  @!P2 LDG.E.U16 R9, [R6.64] ;  /* 0x000000100609a981 */ /* 0x0010a2000c1e1500 */
[----:B------:R-:W-:-:S02]  /*4920*/  LOP3.LUT R163, R122, 0xa0, RZ, 0xfc, !PT ;  /* 0x000000a07aa37812 */ /* 0x000fc400078efcff */
[----:B------:R-:W-:Y:S02]  /*4930*/  LOP3.LUT R162, R122, 0xc0, RZ, 0xfc, !PT ;  /* 0x000000c07aa27812 */ /* 0x000fe400078efcff */
[----:B------:R-:W-:Y:S01]  /*4940*/  ISETP.GE.AND P0, PT, R166, UR11, PT ;  /* 0x0000000ba6007c0c */ /* 0x000fe2000bf06270 */
[----:B------:R0:W3:Y:S01]  /*4950*/  @!P1 LDG.E.U16 R0, [R6.64+0x40] ;  /* 0x0000401006009981 */ /* 0x0000e2000c1e1500 */
[C---:B------:R-:W-:Y:S02]  /*4960*/  LOP3.LUT R161, R122.reuse, 0xe0, RZ, 0xfc, !PT ;  /* 0x000000e07aa17812 */ /* 0x040fe400078efcff */
[----:B------:R-:W-:Y:S02]  /*4970*/  ISETP.GE.AND P4, PT, R165, UR11, PT ;  /* 0x0000000ba5007c0c */ /* 0x000fe4000bf86270 */
[----:B------:R-:W-:Y:S02]  /*4980*/  LOP3.LUT R160, R122, 0x100, RZ, 0xfc, !PT ;  /* 0x000001007aa07812 */ /* 0x000fe400078efcff */
        /* <DEDUP_REMOVED lines=9> */
[----:B----4-:R0:W4:Y:S01]  /*4a20*/  @!P0 LDG.E.U16 R11, [R6.64+0x80] ;  /* 0x00008010060b8981 */ /* 0x010122000c1e1500 */
[C---:B------:R-:W-:Y:S02]  /*4a30*/  LOP3.LUT R159, R122.reuse, 0x120, RZ, 0xfc, !PT ;  /* 0x000001207a9f7812 */ /* 0x040fe400078efcff */
[----:B------:R-:W-:Y:S01]  /*4a40*/  PRMT R15, RZ, 0x7610, R15 ;  /* 0x00007610ff0f7816 */ /* 0x000fe2000000000f */
[----:B------:R0:W5:Y:S01]  /*4a50*/  @!P4 LDG.E.U16 R8, [R6.64+0xc0] ;  /* 0x0000c0100608c981 */ /* 0x000162000c1e1500 */
[C---:B------:R-:W-:Y:S02]  /*4a60*/  LOP3.LUT R158, R122.reuse, 0x140, RZ, 0xfc, !PT ;  /* 0x000001407a9e7812 */ /* 0x040fe400078efcff */
[----:B------:R-:W-:Y:S01]  /*4a70*/  PRMT R12, RZ, 0x7610, R12 ;  /* 0x00007610ff0c7816 */ /* 0x000fe2000000000c */
[----:B------:R0:W5:Y:S01]  /*4a80*/  @!P6 LDG.E.U16 R13, [R6.64+0x100] ;  /* 0x00010010060de981 */ /* 0x000162000c1e1500 */
[----:B------:R-:W-:-:S02]  /*4a90*/  LOP3.LUT R157, R122, 0x160, RZ, 0xfc, !PT ;  /* 0x000001607a9d7812 */ /* 0x000fc400078efcff */
[----:B------:R-:W-:Y:S01]  /*4aa0*/  PRMT R17, RZ, 0x7610, R17 ;  /* 0x00007610ff117816 */ /* 0x000fe20000000011 */
[----:B------:R0:W5:Y:S01]  /*4ab0*/  @!P5 LDG.E.U16 R10, [R6.64+0x140] ;  /* 0x00014010060ad981 */ /* 0x000162000c1e1500 */
[C---:B------:R-:W-:Y:S02]  /*4ac0*/  LOP3.LUT R156, R122.reuse, 0x180, RZ, 0xfc, !PT ;  /* 0x000001807a9c7812 */ /* 0x040fe400078efcff */
[C---:B------:R-:W-:Y:S01]  /*4ad0*/  LOP3.LUT R155, R122.reuse, 0x1a0, RZ, 0xfc, !PT ;  /* 0x000001a07a9b7812 */ /* 0x040fe200078efcff */
[----:B------:R0:W5:Y:S01]  /*4ae0*/  @!P3 LDG.E.U16 R15, [R6.64+0x180] ;  /* 0x00018010060fb981 */ /* 0x000162000c1e1500 */
[----:B------:R-:W-:Y:S02]  /*4af0*/  ISETP.GE.AND P0, PT, R159, UR11, PT ;  /* 0x0000000b9f007c0c */ /* 0x000fe4000bf06270 */
[----:B------:R-:W-:Y:S01]  /*4b00*/  LOP3.LUT R154, R122, 0x1c0, RZ, 0xfc, !PT ;  /* 0x000001c07a9a7812 */ /* 0x000fe200078efcff */
[----:B------:R0:W5:Y:S01]  /*4b10*/  @!P2 LDG.E.U16 R12, [R6.64+0x1c0] ;  /* 0x0001c010060ca981 */ /* 0x000162000c1e1500 */
[----:B------:R-:W-:-:S02]  /*4b20*/  ISETP.GE.AND P4, PT, R158, UR11, PT ;  /* 0x0000000b9e007c0c */ /* 0x000fc4000bf86270 */
[----:B------:R-:W-:Y:S01]  /*4b30*/  LOP3.LUT R153, R122, 0x1e0, RZ, 0xfc, !PT ;  /* 0x000001e07a997812 */ /* 0x000fe200078efcff */
[----:B------:R0:W5:Y:S01]  /*4b40*/  @!P1 LDG.E.U16 R17, [R6.64+0x200] ;  /* 0x0002001006119981 */ /* 0x000162000c1e1500 */
        /* <DEDUP_REMOVED lines=19> */
[----:B------:R-:W-:-:S02]  /*4c80*/  IMAD R4, R184, c[0x0][0x180], RZ ;  /* 0x00006000b8047a24 */ /* 0x000fc400078e02ff */
[----:B------:R-:W-:-:S04]  /*4c90*/  IMAD.WIDE.U32 R2, R185, c[0x0][0x180], RZ ;  /* 0x00006000b9027a25 */ /* 0x000fc800078e00ff */
[----:B------:R-:W-:Y:S02]  /*4ca0*/  IMAD R5, R185, c[0x0][0x184], R4 ;  /* 0x00006100b9057a24 */ /* 0x000fe400078e0204 */
[----:B------:R-:W-:-:S03]  /*4cb0*/  IMAD R4, R243, c[0x0][0x188], RZ ;  /* 0x00006200f3047a24 */ /* 0x000fc600078e02ff */
[----:B------:R-:W-:Y:S01]  /*4cc0*/  IADD3 R3, R3, R5, RZ ;  /* 0x0000000503037210 */ /* 0x000fe20007ffe0ff */
[----:B------:R-:W-:Y:S02]  /*4cd0*/  IMAD R25, R35, c[0x0][0x18c], R4 ;  /* 0x0000630023197a24 */ /* 0x000fe400078e0204 */
[----:B------:R-:W-:Y:S02]  /*4ce0*/  IMAD R22, R243, c[0x0][0x1c0], RZ ;  /* 0x00007000f3167a24 */ /* 0x000fe400078e02ff */
[----:B------:R-:W-:-:S04]  /*4cf0*/  IMAD.WIDE.U32 R2, R35, c[0x0][0x188], R2 ;  /* 0x0000620023027a25 */ /* 0x000fc800078e0002 */
[----:B------:R-:W-:Y:S01]  /*4d00*/  IMAD.WIDE.U32 R4, R35, c[0x0][0x1c0], R122 ;  /* 0x0000700023047a25 */ /* 0x000fe200078e007a */
[----:B------:R-:W-:Y:S02]  /*4d10*/  IADD3 R3, R3, R25, RZ ;  /* 0x0000001903037210 */ /* 0x000fe40007ffe0ff */
[----:B0-----:R-:W-:Y:S01]  /*4d20*/  LEA R6, P0, R2, c[0x0][0x220], 0x2 ;  /* 0x0000880002067a11 */ /* 0x001fe200078010ff */
[----:B------:R-:W-:-:S03]  /*4d30*/  IMAD R27, R35, c[0x0][0x1c4], R22 ;  /* 0x00007100231b7a24 */ /* 0x000fc600078e0216 */
[----:B------:R-:W-:Y:S02]  /*4d40*/  LEA.HI.X R7, R2, c[0x0][0x224], R3, 0x2, P0 ;  /* 0x0000890002077a11 */ /* 0x000fe400000f1403 */
[----:B------:R-:W-:Y:S02]  /*4d50*/  IADD3 R3, R5, R27, RZ ;  /* 0x0000001b05037210 */ /* 0x000fe40007ffe0ff */
[C---:B------:R-:W-:Y:S01]  /*4d60*/  LEA R2, P0, R4.reuse, R172, 0x1 ;  /* 0x000000ac04027211 */ /* 0x040fe200078008ff */
[----:B------:R0:W5:Y:S03]  /*4d70*/  LDG.E R33, [R6.64] ;  /* 0x0000001006217981 */ /* 0x000166000c1e1900 */
[----:B------:R-:W-:Y:S02]  /*4d80*/  LEA.HI.X R3, R4, R171, R3, 0x1, P0 ;  /* 0x000000ab04037211 */ /* 0x000fe400000f0c03 */
[----:B------:R-:W-:-:S02]  /*4d90*/  ISETP.GE.AND P0, PT, R122, UR11, PT ;  /* 0x0000000b7a007c0c */ /* 0x000fc4000bf06270 */
[----:B------:R-:W-:Y:S02]  /*4da0*/  PRMT R5, RZ, 0x7610, R5 ;  /* 0x00007610ff057816 */ /* 0x000fe40000000005 */
[----:B------:R-:W-:Y:S02]  /*4db0*/  ISETP.GE.AND P1, PT, R166, UR11, PT ;  /* 0x0000000ba6007c0c */ /* 0x000fe4000bf26270 */
[----:B------:R-:W-:Y:S02]  /*4dc0*/  ISETP.GE.AND P2, PT, R165, UR11, PT ;  /* 0x0000000ba5007c0c */ /* 0x000fe4000bf46270 */
[----:B------:R-:W-:Y:S02]  /*4dd0*/  PRMT R4, RZ, 0x7610, R4 ;  /* 0x00007610ff047816 */ /* 0x000fe40000000004 */
[----:B------:R-:W-:Y:S02]  /*4de0*/  ISETP.GE.AND P3, PT, R164, UR11, PT ;  /* 0x0000000ba4007c0c */ /* 0x000fe4000bf66270 */
[----:B0-----:R-:W-:-:S02]  /*4df0*/  PRMT R6, RZ, 0x7610, R6 ;  /* 0x00007610ff067816 */ /* 0x001fc40000000006 */
        /* <DEDUP_REMOVED lines=17> */
[----:B------:R-:W-:Y:S01]  /*4f10*/  STS.U16 [R144+0x200], R17 ;  /* 0x0002001190007388 */ /* 0x000fe20000000400 */
[----:B0-----:R-:W-:-:S03]  /*4f20*/  PRMT R0, RZ, 0x7610, R0 ;  /* 0x00007610ff007816 */ /* 0x001fc60000000000 */
[----:B------:R-:W-:Y:S04]  /*4f30*/  STS.U16 [R143+0x240], R14 ;  /* 0x0002400e8f007388 */ /* 0x000fe80000000400 */
[----:B------:R-:W-:Y:S04]  /*4f40*/  STS.U16 [R142+0x280], R19 ;  /* 0x000280138e007388 */ /* 0x000fe80000000400 */
[----:B------:R-:W-:Y:S04]  /*4f50*/  STS.U16 [R141+0x2c0], R16 ;  /* 0x0002c0108d007388 */ /* 0x000fe80000000400 */
[----:B------:R0:W-:Y:S04]  /*4f60*/  STS.U16 [R140+0x300], R21 ;  /* 0x000300158c007388 */ /* 0x0001e80000000400 */
[----:B------:R-:W-:Y:S04]  /*4f70*/  STS.U16 [R139+0x340], R18 ;  /* 0x000340128b007388 */ /* 0x000fe80000000400 */
[----:B-1----:R1:W-:Y:S04]  /*4f80*/  STS.U16 [R138+0x380], R23 ;  /* 0x000380178a007388 */ /* 0x0023e80000000400 */
[----:B------:R-:W-:Y:S01]  /*4f90*/  STS.U16 [R137+0x3c0], R20 ;  /* 0x0003c01489007388 */ /* 0x000fe20000000400 */
[----:B------:R-:W-:-:S06]  /*4fa0*/  NOP ;  /* 0x0000000000007918 */ /* 0x000fcc0000000000 */
[----:B------:R2:W3:Y:S01]  /*4fb0*/  @!P0 LDG.E.U16 R5, [R2.64] ;  /* 0x0000001002058981 */ /* 0x0004e2000c1e1500 */
[----:B------:R-:W-:Y:S02]  /*4fc0*/  ISETP.GE.AND P0, PT, R167, UR11, PT ;  /* 0x0000000ba7007c0c */ /* 0x000fe4000bf06270 */
[----:B0-----:R-:W-:Y:S01]  /*4fd0*/  PRMT R21, RZ, 0x7610, R21 ;  /* 0x00007610ff157816 */ /* 0x001fe20000000015 */
[----:B------:R2:W4:Y:S01]  /*4fe0*/  @!P2 LDG.E.U16 R4, [R2.64+0xc0] ;  /* 0x0000c0100204a981 */ /* 0x000522000c1e1500 */
[----:B------:R-:W-:Y:S02]  /*4ff0*/  ISETP.GE.AND P2, PT, R161, UR11, PT ;  /* 0x0000000ba1007c0c */ /* 0x000fe4000bf46270 */
[----:B-1----:R-:W-:Y:S01]  /*5000*/  PRMT R23, RZ, 0x7610, R23 ;  /* 0x00007610ff177816 */ /* 0x002fe20000000017 */
[----:B------:R-:W-:Y:S04]  /*5010*/  LDS.U16 R204, [R136+0x1c] ;  /* 0x00001c0088cc7984 */ /* 0x000fe80000000400 */
[----:B------:R2:W5:Y:S01]  /*5020*/  @!P1 LDG.E.U16 R21, [R2.64+0x80] ;  /* 0x0000801002159981 */ /* 0x000562000c1e1500 */
[----:B------:R-:W-:-:S03]  /*5030*/  ISETP.GE.AND P1, PT, R162, UR11, PT ;  /* 0x0000000ba2007c0c */ /* 0x000fc6000bf26270 */
[----:B------:R2:W4:Y:S01]  /*5040*/  @!P0 LDG.E.U16 R0, [R2.64+0x40] ;  /* 0x0000401002008981 */ /* 0x000522000c1e1500 */
[----:B------:R-:W-:Y:S02]  /*5050*/  ISETP.GE.AND P0, PT, R163, UR11, PT ;  /* 0x0000000ba3007c0c */ /* 0x000fe4000bf06270 */
[----:B------:R-:W-:Y:S01]  /*5060*/  PRMT R8, RZ, 0x7610, R8 ;  /* 0x00007610ff087816 */ /* 0x000fe20000000008 */
[----:B------:R2:W5:Y:S01]  /*5070*/  @!P3 LDG.E.U16 R23, [R2.64+0x100] ;  /* 0x000100100217b981 */ /* 0x000562000c1e1500 */
[----:B------:R-:W-:Y:S02]  /*5080*/  ISETP.GE.AND P3, PT, R160, UR11, PT ;  /* 0x0000000ba0007c0c */ /* 0x000fe4000bf66270 */
[----:B------:R-:W-:Y:S01]  /*5090*/  IADD3 R128, R175, 0x20, RZ ;  /* 0x00000020af807810 */ /* 0x000fe20007ffe0ff */
[----:B------:R-:W-:Y:S04]  /*50a0*/  LDS.U16 R20, [R136+0x2] ;  /* 0x0000020088147984 */ /* 0x000fe80000000400 */
        /* <DEDUP_REMOVED lines=17> */
[----:B------:R2:W5:Y:S01]  /*51c0*/  @!P2 LDG.E.U16 R28, [R2.64+0x3c0] ;  /* 0x0003c010021ca981 */ /* 0x000562000c1e1500 */
[----:B------:R-:W-:-:S02]  /*51d0*/  LEA.HI.SX32 R152, R175, R175, 0x1b ;  /* 0x000000afaf987211 */ /* 0x000fc400078fdaff */
[-C--:B------:R-:W-:Y:S01]  /*51e0*/  LEA.HI.SX32 R128, R128, R175.reuse, 0x1b ;  /* 0x000000af80807211 */ /* 0x080fe200078fdaff */
[----:B------:R-:W-:Y:S01]  /*51f0*/  LDS.U16 R19, [R136] ;  /* 0x0000000088137984 */ /* 0x000fe20000000400 */
[C---:B------:R-:W-:Y:S02]  /*5200*/  IADD3 R126, R175.reuse, 0x40, RZ ;  /* 0x00000040af7e7810 */ /* 0x040fe40007ffe0ff */
[C---:B------:R-:W-:Y:S01]  /*5210*/  IADD3 R30, R175.reuse, 0x60, RZ ;  /* 0x00000060af1e7810 */ /* 0x040fe20007ffe0ff */
[----:B------:R-:W-:Y:S01]  /*5220*/  LDS.U16 R17, [R136+0x6] ;  /* 0x0000060088117984 */ /* 0x000fe20000000400 */
[----:B--2---:R-:W-:Y:S02]  /*5230*/  IADD3 R2, R175, 0x80, RZ ;  /* 0x00000080af027810 */ /* 0x004fe40007ffe0ff */
[----:B------:R-:W-:Y:S01]  /*5240*/  SHF.L.U32 R152, R152, 0x1, RZ ;  /* 0x0000000198987819 */ /* 0x000fe200000006ff */
[----:B------:R-:W-:Y:S01]  /*5250*/  LDS.U16 R18, [R136+0x4] ;  /* 0x0000040088127984 */ /* 0x000fe20000000400 */
[----:B------:R-:W-:-:S02]  /*5260*/  LEA.HI.SX32 R2, R2, R175, 0x1b ;  /* 0x000000af02027211 */ /* 0x000fc400078fdaff */
[----:B------:R-:W-:Y:S01]  /*5270*/  SHF.L.U32 R151, R128, 0x1, RZ ;  /* 0x0000000180977819 */ /* 0x000fe200000006ff */
[----:B------:R-:W-:Y:S01]  /*5280*/  LDS.U16 R15, [R136+0xa] ;  /* 0x00000a00880f7984 */ /* 0x000fe20000000400 */
[-C--:B------:R-:W-:Y:S02]  /*5290*/  LEA.HI.SX32 R126, R126, R175.reuse, 0x1b ;  /* 0x000000af7e7e7211 */ /* 0x080fe400078fdaff */
[----:B------:R-:W-:Y:S01]  /*52a0*/  LEA.HI.SX32 R30, R30, R175, 0x1b ;  /* 0x000000af1e1e7211 */ /* 0x000fe200078fdaff */
[----:B------:R-:W-:Y:S01]  /*52b0*/  LDS.U16 R16, [R136+0x8] ;  /* 0x0000080088107984 */ /* 0x000fe20000000400 */
[----:B------:R-:W-:Y:S02]  /*52c0*/  SHF.L.U32 R148, R2, 0x1, RZ ;  /* 0x0000000102947819 */ /* 0x000fe400000006ff */
[----:B------:R-:W-:Y:S01]  /*52d0*/  IADD3 R2, R175, 0x100, RZ ;  /* 0x00000100af027810 */ /* 0x000fe20007ffe0ff */
[----:B------:R-:W-:Y:S01]  /*52e0*/  LDS.U16 R13, [R136+0xe] ;  /* 0x00000e00880d7984 */ /* 0x000fe20000000400 */
[----:B------:R-:W-:-:S03]  /*52f0*/  SHF.L.U32 R150, R126, 0x1, RZ ;  /* 0x000000017e967819 */ /* 0x000fc600000006ff */
        /* <DEDUP_REMOVED lines=8> */
[----:B------:R-:W-:Y:S01]  /*5380*/  LDS.U16 R209, [R136+0x1e] ;  /* 0x00001e0088d17984 */ /* 0x000fe20000000400 */
[----:B------:R-:W-:-:S02]  /*5390*/  IADD3 R30, R175, 0xe0, RZ ;  /* 0x000000e0af1e7810 */ /* 0x000fc40007ffe0ff */
[-C--:B------:R-:W-:Y:S01]  /*53a0*/  LEA.HI.SX32 R2, R2, R175.reuse, 0x1b ;  /* 0x000000af02027211 */ /* 0x080fe200078fdaff */
[----:B------:R-:W-:Y:S01]  /*53b0*/  FMUL.FTZ R32, R33, 1.4426950216293334961 ;  /* 0x3fb8aa3b21207820 */ /* 0x000fe20000410000 */
[----:B------:R-:W-:Y:S02]  /*53c0*/  LEA.HI.SX32 R30, R30, R175, 0x1b ;  /* 0x000000af1e1e7211 */ /* 0x000fe400078fdaff */
[----:B------:R-:W-:Y:S02]  /*53d0*/  SHF.L.U32 R144, R2, 0x1, RZ ;  /* 0x0000000102907819 */ /* 0x000fe400000006ff */
[C---:B------:R-:W-:Y:S02]  /*53e0*/  IADD3 R128, R175.reuse, 0xa0, RZ ;  /* 0x000000a0af807810 */ /* 0x040fe40007ffe0ff */
[C---:B------:R-:W-:Y:S02]  /*53f0*/  IADD3 R126, R175.reuse, 0xc0, RZ ;  /* 0x000000c0af7e7810 */ /* 0x040fe40007ffe0ff */
[----:B------:R-:W-:Y:S01]  /*5400*/  IADD3 R2, R175, 0x160, RZ ;  /* 0x00000160af027810 */ /* 0x000fe20007ffe0ff */
[----:B------:R-:W-:Y:S01]  /*5410*/  FMUL.FTZ R245, R32, R91 ;  /* 0x0000005b20f57220 */ /* 0x000fe20000410000 */
[----:B------:R-:W-:-:S02]  /*5420*/  SHF.L.U32 R145, R30, 0x1, RZ ;  /* 0x000000011e917819 */ /* 0x000fc400000006ff */
[-C--:B------:R-:W-:Y:S02]  /*5430*/  LEA.HI.SX32 R128, R128, R175.reuse, 0x1b ;  /* 0x000000af80807211 */ /* 0x080fe400078fdaff */
[-C--:B------:R-:W-:Y:S02]  /*5440*/  LEA.HI.SX32 R126, R126, R175.reuse, 0x1b ;  /* 0x000000af7e7e7211 */ /* 0x080fe400078fdaff */
[----:B------:R-:W-:Y:S02]  /*5450*/  IADD3 R30, R175, 0x120, RZ ;  /* 0x00000120af1e7810 */ /* 0x000fe40007ffe0ff */
[----:B------:R-:W-:Y:S02]  /*5460*/  LEA.HI.SX32 R2, R2, R175, 0x1b ;  /* 0x000000af02027211 */ /* 0x000fe400078fdaff */
[----:B------:R-:W-:Y:S01]  /*5470*/  ISETP.NE.AND P1, PT, R176, RZ, PT ;  /* 0x000000ffb000720c */ /* 0x000fe20003f25270 */
[----:B------:R-:W-:Y:S01]  /*5480*/  IMAD.SHL.U32 R146, R126, 0x2, RZ ;  /* 0x000000027e927824 */ /* 0x000fe200078e00ff */
[----:B------:R-:W-:-:S02]  /*5490*/  SHF.L.U32 R147, R128, 0x1, RZ ;  /* 0x0000000180937819 */ /* 0x000fc400000006ff */
[-C--:B------:R-:W-:Y:S02]  /*54a0*/  LEA.HI.SX32 R30, R30, R175.reuse, 0x1b ;  /* 0x000000af1e1e7211 */ /* 0x080fe400078fdaff */
[----:B------:R-:W-:Y:S01]  /*54b0*/  SHF.L.U32 R141, R2, 0x1, RZ ;  /* 0x00000001028d7819 */ /* 0x000fe200000006ff */
[----:B------:R-:W0:Y:S01]  /*54c0*/  MUFU.EX2 R245, R245 ;  /* 0x000000f500f57308 */ /* 0x000e220000000800 */
[----:B------:R-:W-:Y:S02]  /*54d0*/  IADD3 R2, R175, 0x1c0, RZ ;  /* 0x000001c0af027810 */ /* 0x000fe40007ffe0ff */
[----:B------:R-:W-:Y:S02]  /*54e0*/  SHF.L.U32 R143, R30, 0x1, RZ ;  /* 0x000000011e8f7819 */ /* 0x000fe400000006ff */
[----:B------:R-:W-:Y:S01]  /*54f0*/  LEA.HI.SX32 R2, R2, R175, 0x1b ;  /* 0x000000af02027211 */ /* 0x000fe200078fdaff */
[----:B------:R-:W-:-:S03]  /*5500*/  FMUL.FTZ R234, R32, R90 ;  /* 0x0000005a20ea7220 */ /* 0x000fc60000410000 */
[----:B------:R-:W-:Y:S01]  /*5510*/  SHF.L.U32 R138, R2, 0x1, RZ ;  /* 0x00000001028a7819 */ /* 0x000fe200000006ff */
[C---:B------:R-:W-:Y:S02]  /*5520*/  FMUL.FTZ R233, R32.reuse, R89 ;  /* 0x0000005920e97220 */ /* 0x040fe40000410000 */
        /* <DEDUP_REMOVED lines=13> */
[----:B------:R-:W-:Y:S01]  /*5600*/  ISETP.NE.AND P2, PT, R176, 0x1f, PT ;  /* 0x0000001fb000780c */ /* 0x000fe20003f45270 */
[----:B------:R-:W-:Y:S08]  /*5610*/  MUFU.EX2 R234, R234 ;  /* 0x000000ea00ea7308 */ /* 0x000ff00000000800 */
[----:B------:R-:W1:Y:S08]  /*5620*/  MUFU.EX2 R248, R248 ;  /* 0x000000f800f87308 */ /* 0x000e700000000800 */
[----:B------:R-:W2:Y:S01]  /*5630*/  MUFU.EX2 R233, R233 ;  /* 0x000000e900e97308 */ /* 0x000ea20000000800 */
[----:B---3--:R-:W-:Y:S04]  /*5640*/  STS.U16 [R152+0x420], R5 ;  /* 0x0004200598007388 */ /* 0x008fe80000000400 */
[----:B----4-:R3:W-:Y:S04]  /*5650*/  STS.U16 [R151+0x460], R0 ;  /* 0x0004600097007388 */ /* 0x0107e80000000400 */
[----:B-----5:R-:W-:Y:S01]  /*5660*/  STS.U16 [R150+0x4a0], R21 ;  /* 0x0004a01596007388 */ /* 0x020fe20000000400 */
[----:B---3--:R-:W-:-:S03]  /*5670*/  IADD3 R0, R175, 0x180, RZ ;  /* 0x00000180af007810 */ /* 0x008fc60007ffe0ff */
[----:B------:R3:W-:Y:S01]  /*5680*/  STS.U16 [R149+0x4e0], R4 ;  /* 0x0004e00495007388 */ /* 0x0007e20000000400 */
[----:B------:R-:W-:-:S04]  /*5690*/  LEA.HI.SX32 R0, R0, R175, 0x1b ;  /* 0x000000af00007211 */ /* 0x000fc800078fdaff */
[----:B------:R-:W-:Y:S02]  /*56a0*/  SHF.L.U32 R140, R0, 0x1, RZ ;  /* 0x00000001008c7819 */ /* 0x000fe400000006ff */
[C---:B---3--:R-:W-:Y:S02]  /*56b0*/  IADD3 R4, R175.reuse, 0x140, RZ ;  /* 0x00000140af047810 */ /* 0x048fe40007ffe0ff */
[----:B------:R-:W-:Y:S02]  /*56c0*/  IADD3 R0, R175, 0x1e0, RZ ;  /* 0x000001e0af007810 */ /* 0x000fe40007ffe0ff */
[-C--:B------:R-:W-:Y:S02]  /*56d0*/  LEA.HI.SX32 R4, R4, R175.reuse, 0x1b ;  /* 0x000000af04047211 */ /* 0x080fe400078fdaff */
[----:B------:R-:W-:Y:S02]  /*56e0*/  LEA.HI.SX32 R137, R0, R175, 0x1b ;  /* 0x000000af00897211 */ /* 0x000fe400078fdaff */
[----:B------:R-:W-:-:S02]  /*56f0*/  SHF.L.U32 R142, R4, 0x1, RZ ;  /* 0x00000001048e7819 */ /* 0x000fc400000006ff */
[C---:B------:R-:W-:Y:S02]  /*5700*/  SHF.L.U32 R0, R175.reuse, 0x4, RZ ;  /* 0x00000004af007819 */ /* 0x040fe400000006ff */
[----:B------:R-:W-:Y:S01]  /*5710*/  IADD3 R4, R175, 0x1a0, RZ ;  /* 0x000001a0af047810 */ /* 0x000fe20007ffe0ff */
[----:B------:R-:W-:Y:S01]  /*5720*/  STS.U16 [R148+0x520], R23 ;  /* 0x0005201794007388 */ /* 0x000fe20000000400 */
[----:B------:R-:W-:Y:S02]  /*5730*/  LEA.HI.SX32 R0, R0, R0, 0x1b ;  /* 0x0000000000007211 */ /* 0x000fe400078fdaff */
[----:B------:R-:W-:Y:S01]  /*5740*/  LEA.HI.SX32 R4, R4, R175, 0x1b ;  /* 0x000000af04047211 */ /* 0x000fe200078fdaff */
[----:B------:R-:W-:Y:S01]  /*5750*/  STS.U16 [R147+0x560], R6 ;  /* 0x0005600693007388 */ /* 0x000fe20000000400 */
[----:B------:R-:W-:-:S03]  /*5760*/  SHF.L.U32 R136, R0, 0x1, RZ ;  /* 0x0000000100887819 */ /* 0x000fc600000006ff */
[----:B------:R-:W-:Y:S01]  /*5770*/  STS.U16 [R146+0x5a0], R25 ;  /* 0x0005a01992007388 */ /* 0x000fe20000000400 */
[----:B------:R-:W-:Y:S02]  /*5780*/  SHF.L.U32 R139, R4, 0x1, RZ ;  /* 0x00000001048b7819 */ /* 0x000fe400000006ff */
[----:B------:R-:W-:Y:S01]  /*5790*/  LEA R0, R34, R35, 0x8 ;  /* 0x0000002322007211 */ /* 0x000fe200078e40ff */
[----:B------:R-:W-:Y:S01]  /*57a0*/  STS.U16 [R145+0x5e0], R8 ;  /* 0x0005e00891007388 */ /* 0x000fe20000000400 */
[----:B------:R-:W-:-:S03]  /*57b0*/  @P1 IADD3 R0, R176, 0x200, RZ ;  /* 0x00000200b0001810 */ /* 0x000fc60007ffe0ff */
        /* <DEDUP_REMOVED lines=9> */
[----:B------:R-:W-:Y:S01]  /*5850*/  STS.U16 [R137+0x7e0], R28 ;  /* 0x0007e01c89007388 */ /* 0x000fe20000000400 */
[----:B------:R-:W-:-:S06]  /*5860*/  NOP ;  /* 0x0000000000007918 */ /* 0x000fcc0000000000 */
[----:B------:R-:W3:Y:S04]  /*5870*/  LDS.U16 R29, [R136+0x43e] ;  /* 0x00043e00881d7984 */ /* 0x000ee80000000400 */
[----:B------:R-:W4:Y:S04]  /*5880*/  LDS.U16 R30, [R136+0x43c] ;  /* 0x00043c00881e7984 */ /* 0x000f280000000400 */
[----:B------:R-:W5:Y:S04]  /*5890*/  LDS.U16 R6, [R136+0x43a] ;  /* 0x00043a0088067984 */ /* 0x000f680000000400 */
[----:B------:R-:W0:Y:S04]  /*58a0*/  LDS.U16 R5, [R136+0x436] ;  /* 0x0004360088057984 */ /* 0x000e280000000400 */
[----:B------:R-:W0:Y:S04]  /*58b0*/  LDS.U16 R27, [R136+0x438] ;  /* 0x00043800881b7984 */ /* 0x000e280000000400 */
        /* <DEDUP_REMOVED lines=14> */
[----:B------:R-:W0:Y:S01]  /*59a0*/  MUFU.EX2 R238, R238 ;  /* 0x000000ee00ee7308 */ /* 0x000e220000000800 */
[----:B---3--:R-:W-:-:S02]  /*59b0*/  HADD2.F32 R29, -RZ, R29.H0_H0 ;  /* 0x2000001dff1d7230 */ /* 0x008fc40000004100 */
[----:B----4-:R-:W-:-:S05]  /*59c0*/  HADD2.F32 R203, -RZ, R30.H0_H0 ;  /* 0x2000001effcb7230 */ /* 0x010fca0000004100 */
[----:B------:R-:W3:Y:S01]  /*59d0*/  MUFU.EX2 R240, R240 ;  /* 0x000000f000f07308 */ /* 0x000ee20000000800 */
[----:B-----5:R-:W-:-:S07]  /*59e0*/  HADD2.F32 R6, -RZ, R6.H0_H0 ;  /* 0x20000006ff067230 */ /* 0x020fce0000004100 */
[----:B------:R-:W4:Y:S08]  /*59f0*/  MUFU.EX2 R242, R242 ;  /* 0x000000f200f27308 */ /* 0x000f300000000800 */
        /* <DEDUP_REMOVED lines=9> */
[----:B------:R-:W-:Y:S01]  /*5a90*/  FMUL.FTZ R206, R70, R29 ;  /* 0x0000001d46ce7220 */ /* 0x000fe20000410000 */
[----:B------:R-:W-:Y:S01]  /*5aa0*/  BSSY B0, `(.L_x_5634) ;  /* 0x000000f000007945 */ /* 0x000fe20003800000 */
[----:B------:R-:W-:Y:S01]  /*5ab0*/  FMUL.FTZ R203, R72, R203 ;  /* 0x000000cb48cb7220 */ /* 0x000fe20000410000 */
[----:B------:R-:W-:Y:S01]  /*5ac0*/  HADD2.F32 R28, -RZ, R5.H0_H0 ;  /* 0x20000005ff1c7230 */ /* 0x000fe20000004100 */
[----:B------:R-:W-:Y:S01]  /*5ad0*/  FMUL.FTZ R198, R75, R6 ;  /* 0x000000064bc67220 */ /* 0x000fe20000410000 */
[----:B------:R-:W-:Y:S01]  /*5ae0*/  HADD2.F32 R27, -RZ, R27.H0_H0 ;  /* 0x2000001bff1b7230 */ /* 0x000fe20000004100 */
[----:B-1----:R-:W-:Y:S01]  /*5af0*/  FFMA.FTZ R29, R248, R206, R203 ;  /* 0x000000cef81d7223 */ /* 0x002fe200000100cb */
[----:B------:R-:W-:Y:S05]  /*5b00*/  @P2 BRA `(.L_x_5635) ;  /* 0x0000008000002947 */ /* 0x000fea0003800000 */
[----:B--234-:R-:W-:Y:S01]  /*5b10*/  ISETP.NE.AND P0, PT, R168, c[0x0][0x174], PT ;  /* 0x00005d00a8007a0c */ /* 0x01cfe20003f05270 */
[----:B0-----:R-:W-:-:S12]  /*5b20*/  HFMA2.MMA R241, -RZ, RZ, 1.875, 0 ;  /* 0x3f800000fff17435 */ /* 0x001fd800000001ff */
[----:B------:R-:W-:-:S04]  /*5b30*/  @P0 IADD3 R6, -R170, c[0x0][0x174], RZ ;  /* 0x00005d00aa060a10 */ /* 0x000fc80007ffe1ff */
[----:B------:R-:W-:-:S04]  /*5b40*/  @P0 LEA.HI R5, R6, R6, RZ, 0x1 ;  /* 0x0000000606050211 */ /* 0x000fc800078f08ff */
[----:B------:R-:W-:-:S04]  /*5b50*/  @P0 LOP3.LUT R5, R5, 0xfffffe, RZ, 0xc0, !PT ;  /* 0x00fffffe05050812 */ /* 0x000fc800078ec0ff */
[----:B------:R-:W-:-:S04]  /*5b60*/  @P0 IADD3 R6, -R5, R6, RZ ;  /* 0x0000000605060210 */ /* 0x000fc80007ffe1ff */
[----:B------:R-:W-:-:S05]  /*5b70*/  @P0 LEA R6, R6, R35, 0x8 ;  /* 0x0000002306060211 */ /* 0x000fca00078e40ff */
[----:B------:R0:W1:Y:S02]  /*5b80*/  @P0 LDS R241, [R6.X4+0x1af8] ;  /* 0x001af80006f10984 */ /* 0x0000640000004800 */
.L_x_5635:
[----:B--234-:R-:W-:Y:S05]  /*5b90*/  BSYNC B0 ;  /* 0x0000000000007941 */ /* 0x01cfea0003800000 */
.L_x_5634:
[----:B01----:R-:W-:Y:S01]  /*5ba0*/  FMUL.FTZ R30, R248, R241 ;  /* 0x000000f1f81e7220 */ /* 0x003fe20000410000 */
[----:B------:R-:W-:Y:S01]  /*5bb0*/  HADD2.F32 R129, -RZ, R26.H0_H0 ;  /* 0x2000001aff817230 */ /* 0x000fe20000004100 */
        /* <DEDUP_REMOVED lines=15> */
[----:B------:R-:W-:Y:S01]  /*5cb0*/  HFMA2.MMA R126, -RZ, RZ, 1.875, 0 ;  /* 0x3f800000ff7e7435 */ /* 0x000fe200000001ff */
[----:B------:R-:W-:Y:S01]  /*5cc0*/  FMUL.FTZ R29, R130, R29 ;  /* 0x0000001d821d7220 */ /* 0x000fe20000410000 */
[----:B------:R-:W-:Y:S01]  /*5cd0*/  MOV R127, RZ ;  /* 0x000000ff007f7202 */ /* 0x000fe20000000f00 */
[----:B------:R-:W-:Y:S01]  /*5ce0*/  FMUL.FTZ R220, R82, R27 ;  /* 0x0000001b52dc7220 */ /* 0x000fe20000410000 */
[----:B------:R-:W-:Y:S01]  /*5cf0*/  MOV R186, RZ ;  /* 0x000000ff00ba7202 */ /* 0x000fe20000000f00 */
[----:B------:R-:W-:-:S02]  /*5d00*/  FFMA.FTZ R26, R222, R26, R129 ;  /* 0x0000001ade1a7223 */ /* 0x000fc40000010081 */
[----:B------:R-:W-:Y:S02]  /*5d10*/  FMUL.FTZ R0, R222, R29 ;  /* 0x0000001dde007220 */ /* 0x000fe40000410000 */
[----:B------:R-:W-:Y:S01]  /*5d20*/  FMUL.FTZ R217, R85, R24 ;  /* 0x0000001855d97220 */ /* 0x000fe20000410000 */
[----:B------:R-:W-:Y:S01]  /*5d30*/  HADD2.F32 R24, -RZ, R23.H0_H0 ;  /* 0x20000017ff187230 */ /* 0x000fe20000004100 */
[C---:B------:R-:W-:Y:S02]  /*5d40*/  FFMA.FTZ R26, R219.reuse, R26, R220 ;  /* 0x0000001adb1a7223 */ /* 0x040fe400000100dc */
[----:B------:R-:W-:Y:S02]  /*5d50*/  FMUL.FTZ R23, R219, R0 ;  /* 0x00000000db177220 */ /* 0x000fe40000410000 */
[----:B------:R-:W-:Y:S02]  /*5d60*/  FMUL.FTZ R0, R92, R25 ;  /* 0x000000195c007220 */ /* 0x000fe40000410000 */
[----:B------:R-:W-:-:S02]  /*5d70*/  FFMA.FTZ R25, R128, R26, R217 ;  /* 0x0000001a80197223 */ /* 0x000fc400000100d9 */
[----:B------:R-:W-:Y:S02]  /*5d80*/  FMUL.FTZ R26, R128, R23 ;  /* 0x00000017801a7220 */ /* 0x000fe40000410000 */
[----:B------:R-:W-:Y:S02]  /*5d90*/  FMUL.FTZ R187, R93, R24 ;  /* 0x000000185dbb7220 */ /* 0x000fe40000410000 */
[C---:B------:R-:W-:Y:S02]  /*5da0*/  FFMA.FTZ R25, R213.reuse, R25, R0 ;  /* 0x00000019d5197223 */ /* 0x040fe40000010000 */
        /* <DEDUP_REMOVED lines=20> */
[----:B------:R-:W-:Y:S01]  /*5ef0*/  FMUL.FTZ R3, R233, R4 ;  /* 0x00000004e9037220 */ /* 0x000fe20000410000 */
[----:B------:R-:W-:Y:S01]  /*5f00*/  LOP3.LUT R4, R176, 0x1f, RZ, 0xc0, !PT ;  /* 0x0000001fb0047812 */ /* 0x000fe200078ec0ff */
[C---:B------:R-:W-:Y:S02]  /*5f10*/  FFMA.FTZ R223, R234.reuse, R25, R193 ;  /* 0x00000019eadf7223 */ /* 0x040fe400000100c1 */
[----:B------:R-:W-:Y:S01]  /*5f20*/  FMUL.FTZ R214, R234, R3 ;  /* 0x00000003ead67220 */ /* 0x000fe20000410000 */
[C---:B------:R-:W-:Y:S02]  /*5f30*/  ISETP.NE.AND P0, PT, R4.reuse, 0x1f, PT ;  /* 0x0000001f0400780c */ /* 0x040fe40003f05270 */
[----:B------:R-:W0:Y:S01]  /*5f40*/  SHFL.DOWN PT, R2, R223, 0x1, 0x1f ;  /* 0x08201f00df027f89 */ /* 0x000e2200000e0000 */
[----:B------:R-:W-:-:S03]  /*5f50*/  ISETP.GE.U32.AND P4, PT, R4, 0x18, PT ;  /* 0x000000180400780c */ /* 0x000fc60003f86070 */
[----:B------:R-:W1:Y:S07]  /*5f60*/  SHFL.DOWN PT, R3, R214, 0x1, 0x1f ;  /* 0x08201f00d6037f89 */ /* 0x000e6e00000e0000 */
[C---:B0-----:R-:W-:Y:S02]  /*5f70*/  @P0 FFMA.FTZ R223, R214.reuse, R2, R223 ;  /* 0x00000002d6df0223 */ /* 0x041fe400000100df */
[----:B-1----:R-:W-:-:S03]  /*5f80*/  @P0 FMUL.FTZ R214, R214, R3 ;  /* 0x00000003d6d60220 */ /* 0x002fc60000410000 */
[----:B------:R-:W0:Y:S01]  /*5f90*/  SHFL.DOWN PT, R2, R223, 0x2, 0x1f ;  /* 0x08401f00df027f89 */ /* 0x000e2200000e0000 */
[----:B------:R-:W-:-:S03]  /*5fa0*/  ISETP.GE.U32.AND P0, PT, R4, 0x1e, PT ;  /* 0x0000001e0400780c */ /* 0x000fc60003f06070 */
[----:B------:R-:W1:Y:S10]  /*5fb0*/  SHFL.DOWN PT, R3, R214, 0x2, 0x1f ;  /* 0x08401f00d6037f89 */ /* 0x000e7400000e0000 */
[----:B0-----:R-:W-:-:S02]  /*5fc0*/  @!P0 FFMA.FTZ R223, R214, R2, R223 ;  /* 0x00000002d6df8223 */ /* 0x001fc400000100df */
[----:B-1----:R-:W-:-:S03]  /*5fd0*/  @!P0 FMUL.FTZ R214, R214, R3 ;  /* 0x00000003d6d68220 */ /* 0x002fc60000410000 */
[----:B------:R-:W0:Y:S01]  /*5fe0*/  SHFL.DOWN PT, R2, R223, 0x4, 0x1f ;  /* 0x08801f00df027f89 */ /* 0x000e2200000e0000 */
[----:B------:R-:W-:-:S03]  /*5ff0*/  ISETP.GE.U32.AND P0, PT, R4, 0x1c, PT ;  /* 0x0000001c0400780c */ /* 0x000fc60003f06070 */
[----:B------:R-:W1:Y:S10]  /*6000*/  SHFL.DOWN PT, R3, R214, 0x4, 0x1f ;  /* 0x08801f00d6037f89 */ /* 0x000e7400000e0000 */
[----:B0-----:R-:W-:-:S02]  /*6010*/  @!P0 FFMA.FTZ R223, R214, R2, R223 ;  /* 0x00000002d6df8223 */ /* 0x001fc400000100df */
[----:B-1----:R-:W-:-:S03]  /*6020*/  @!P0 FMUL.FTZ R214, R214, R3 ;  /* 0x00000003d6d68220 */ /* 0x002fc60000410000 */
[----:B------:R-:W0:Y:S01]  /*6030*/  SHFL.DOWN PT, R2, R223, 0x8, 0x1f ;  /* 0x09001f00df027f89 */ /* 0x000e2200000e0000 */
[----:B------:R-:W-:-:S03]  /*6040*/  LOP3.LUT P0, RZ, R176, 0x1f, RZ, 0xc0, !PT ;  /* 0x0000001fb0ff7812 */ /* 0x000fc6000780c0ff */
[----:B------:R-:W1:Y:S01]  /*6050*/  SHFL.DOWN PT, R3, R214, 0x8, 0x1f ;  /* 0x09001f00d6037f89 */ /* 0x000e6200000e0000 */
[C---:B------:R-:W-:Y:S02]  /*6060*/  ISETP.GE.OR P3, PT, R168.reuse, c[0x0][0x174], P0 ;  /* 0x00005d00a8007a0c */ /* 0x040fe40000766670 */
[----:B------:R-:W-:-:S11]  /*6070*/  ISETP.LT.OR P0, PT, R168, 0x2, P0 ;  /* 0x00000002a800780c */ /* 0x000fd60000701670 */
[----:B------:R-:W-:Y:S01]  /*6080*/  @!P3 LDS.64 R126, [R35.X8+0x2378] ;  /* 0x00237800237eb984 */ /* 0x000fe20000008a00 */
[----:B------:R-:W-:Y:S01]  /*6090*/  ISETP.GE.U32.AND P3, PT, R4, 0x10, PT ;  /* 0x000000100400780c */ /* 0x000fe20003f66070 */
[C---:B0-----:R-:W-:Y:S02]  /*60a0*/  @!P4 FFMA.FTZ R223, R214.reuse, R2, R223 ;  /* 0x00000002d6dfc223 */ /* 0x041fe400000100df */
[----:B-1----:R-:W-:-:S03]  /*60b0*/  @!P4 FMUL.FTZ R214, R214, R3 ;  /* 0x00000003d6d6c220 */ /* 0x002fc60000410000 */
[----:B------:R-:W0:Y:S04]  /*60c0*/  SHFL.DOWN PT, R2, R223, 0x10, 0x1f ;  /* 0x0a001f00df027f89 */ /* 0x000e2800000e0000 */
[----:B------:R-:W1:Y:S01]  /*60d0*/  SHFL.DOWN PT, R3, R214, 0x10, 0x1f ;  /* 0x0a001f00d6037f89 */ /* 0x000e6200000e0000 */
[----:B------:R-:W-:Y:S02]  /*60e0*/  HADD2.F32 R32, -RZ, R115.H0_H0 ;  /* 0x20000073ff207230 */ /* 0x000fe40000004100 */
[----:B------:R-:W-:Y:S02]  /*60f0*/  HADD2.F32 R31, -RZ, R114.H0_H0 ;  /* 0x20000072ff1f7230 */ /* 0x000fe40000004100 */
[----:B------:R-:W-:Y:S01]  /*6100*/  HADD2.F32 R30, -RZ, R113.H0_H0 ;  /* 0x20000071ff1e7230 */ /* 0x000fe20000004100 */
[----:B0-----:R-:W-:Y:S01]  /*6110*/  @!P3 FFMA.FTZ R223, R214, R2, R223 ;  /* 0x00000002d6dfb223 */ /* 0x001fe200000100df */
[----:B------:R-:W-:Y:S01]  /*6120*/  @!P0 IADD3 R2, R168, -0x2, RZ ;  /* 0xfffffffea8028810 */ /* 0x000fe20007ffe0ff */
[----:B-1----:R-:W-:Y:S01]  /*6130*/  @!P3 FMUL.FTZ R214, R214, R3 ;  /* 0x00000003d6d6b220 */ /* 0x002fe20000410000 */
[----:B------:R-:W-:Y:S03]  /*6140*/  SHFL.IDX PT, R4, R127, RZ, 0x1f ;  /* 0x00001fff7f047589 */ /* 0x000fe600000e0000 */
[----:B------:R-:W-:Y:S01]  /*6150*/  @!P0 IMAD R3, R2, c[0x0][0x16c], R35 ;  /* 0x00005b0002038a24 */ /* 0x000fe200078e0223 */
[----:B------:R-:W-:Y:S01]  /*6160*/  SHFL.DOWN PT, R8, R223, 0x1, 0x1f ;  /* 0x08201f00df087f89 */ /* 0x000fe200000e0000 */
[----:B------:R-:W-:Y:S01]  /*6170*/  HADD2.F32 R20, -RZ, R20.H0_H0 ;  /* 0x20000014ff147230 */ /* 0x000fe20000004100 */
[----:B------:R-:W-:-:S02]  /*6180*/  FMUL.FTZ R232, R32, R91 ;  /* 0x0000005b20e87220 */ /* 0x000fc40000410000 */
[----:B------:R-:W0:Y:S01]  /*6190*/  SHFL.DOWN PT, R21, R214, 0x1, 0x1f ;  /* 0x08201f00d6157f89 */ /* 0x000e2200000e0000 */
[----:B------:R-:W-:Y:S01]  /*61a0*/  HADD2.F32 R19, -RZ, R19.H0_H0 ;  /* 0x20000013ff137230 */ /* 0x000fe20000004100 */
[----:B------:R-:W-:Y:S01]  /*61b0*/  FMUL.FTZ R231, R31, R90 ;  /* 0x0000005a1fe77220 */ /* 0x000fe20000410000 */
[----:B------:R-:W-:Y:S01]  /*61c0*/  HADD2.F32 R29, -RZ, R112.H0_H0 ;  /* 0x20000070ff1d7230 */ /* 0x000fe20000004100 */
[----:B------:R-:W-:Y:S01]  /*61d0*/  @!P0 IMAD.WIDE R2, R3, 0x8, R116 ;  /* 0x0000000803028825 */ /* 0x000fe200078e0274 */
[----:B------:R-:W-:-:S03]  /*61e0*/  HADD2.F32 R18, -RZ, R18.H0_H0 ;  /* 0x20000012ff127230 */ /* 0x000fc60000004100 */
[----:B------:R-:W-:Y:S01]  /*61f0*/  FMUL.FTZ R229, R30, R89 ;  /* 0x000000591ee57220 */ /* 0x000fe20000410000 */
[----:B------:R1:W2:Y:S01]  /*6200*/  @!P0 LDG.E R186, [R2.64+0x4] ;  /* 0x0000041002ba8981 */ /* 0x0002a2000c1e1900 */
        /* <DEDUP_REMOVED lines=10> */
[----:B-1----:R-:W-:Y:S01]  /*62b0*/  FFMA.FTZ R2, R234, R188, R249 ;  /* 0x000000bcea027223 */ /* 0x002fe200000100f9 */
[----:B------:R-:W-:Y:S01]  /*62c0*/  HADD2.F32 R15, -RZ, R15.H0_H0 ;  /* 0x2000000fff0f7230 */ /* 0x000fe20000004100 */
[----:B------:R-:W-:Y:S01]  /*62d0*/  FMUL.FTZ R247, R17, R228 ;  /* 0x000000e411f77220 */ /* 0x000fe20000410000 */
[----:B------:R-:W-:Y:S01]  /*62e0*/  HADD2.F32 R25, -RZ, R108.H0_H0 ;  /* 0x2000006cff197230 */ /* 0x000fe20000004100 */
[----:B------:R-:W-:Y:S01]  /*62f0*/  FFMA.FTZ R2, R233, R2, R134 ;  /* 0x00000002e9027223 */ /* 0x000fe20000010086 */
[----:B------:R-:W-:Y:S01]  /*6300*/  HADD2.F32 R14, -RZ, R14.H0_H0 ;  /* 0x2000000eff0e7230 */ /* 0x000fe20000004100 */
[----:B0-----:R-:W-:Y:S01]  /*6310*/  @P2 FFMA.FTZ R4, R21, R4, R8 ;  /* 0x0000000415042223 */ /* 0x001fe20000010008 */
        /* <DEDUP_REMOVED lines=34> */
[----:B------:R-:W-:Y:S01]  /*6540*/  ISETP.GE.AND P0, PT, R175, 0x1, PT ;  /* 0x00000001af00780c */ /* 0x000fe20003f06270 */
[----:B------:R-:W-:Y:S01]  /*6550*/  FMUL.FTZ R191, R23, R78 ;  /* 0x0000004e17bf7220 */ /* 0x000fe20000410000 */
[----:B------:R-:W0:Y:S01]  /*6560*/  SHFL.IDX PT, R214, R214, RZ, 0x1f ;  /* 0x00001fffd6d67589 */ /* 0x000e2200000e0000 */
[----:B------:R-:W-:Y:S01]  /*6570*/  FMUL.FTZ R132, R11, R194 ;  /* 0x000000c20b847220 */ /* 0x000fe20000410000 */
[----:B------:R-:W-:Y:S01]  /*6580*/  ISETP.NE.AND P5, PT, R176, RZ, PT ;  /* 0x000000ffb000720c */ /* 0x000fe20003fa5270 */
[----:B------:R-:W-:Y:S01]  /*6590*/  FFMA.FTZ R2, R210, R2, R131 ;  /* 0x00000002d2027223 */ /* 0x000fe20000010083 */
[----:B------:R-:W-:Y:S01]  /*65a0*/  USHF.R.S32.HI UR8, URZ, 0x1f, UR10 ;  /* 0x0000001f3f087899 */ /* 0x000fe2000801140a */
[----:B------:R-:W-:Y:S01]  /*65b0*/  FMUL.FTZ R3, R244, R3 ;  /* 0x00000003f4037220 */ /* 0x000fe20000410000 */
[----:B------:R-:W-:Y:S01]  /*65c0*/  BSSY B0, `(.L_x_5636) ;  /* 0x000013b000007945 */ /* 0x000fe20003800000 */
        /* <DEDUP_REMOVED lines=20> */
[----:B------:R-:W-:Y:S02]  /*6710*/  FFMA.FTZ R246, R251, R211, R212 ;  /* 0x000000d3fbf67223 */ /* 0x000fe400000100d4 */
[----:B------:R-:W-:Y:S02]  /*6720*/  FMUL.FTZ R211, R209, R208 ;  /* 0x000000d0d1d37220 */ /* 0x000fe40000410000 */
[----:B------:R-:W-:Y:S02]  /*6730*/  FMUL.FTZ R230, R128, R216 ;  /* 0x000000d880e67220 */ /* 0x000fe40000410000 */
[----:B------:R-:W-:Y:S02]  /*6740*/  FFMA.FTZ R216, R248, R246, R211 ;  /* 0x000000f6f8d87223 */ /* 0x000fe400000100d3 */
[----:B------:R-:W-:-:S02]  /*6750*/  FMUL.FTZ R246, R219, R230 ;  /* 0x000000e6dbf67220 */ /* 0x000fc40000410000 */
[----:B------:R-:W-:Y:S01]  /*6760*/  FFMA.FTZ R206, R4, R241, R206 ;  /* 0x000000f104ce7223 */ /* 0x000fe200000100ce */
[----:B------:R-:W1:Y:S01]  /*6770*/  SHFL.UP PT, R230, R216, 0x1, RZ ;  /* 0x04200000d8e67989 */ /* 0x000e6200000e00ff */
        /* <DEDUP_REMOVED lines=10> */
[----:B0-----:R-:W-:-:S02]  /*6820*/  FMUL.FTZ R126, R214, R126 ;  /* 0x0000007ed67e7220 */ /* 0x001fc40000410000 */
[C---:B-1----:R-:W-:Y:S02]  /*6830*/  @P0 FFMA.FTZ R216, R246.reuse, R230, R216 ;  /* 0x000000e6f6d80223 */ /* 0x042fe400000100d8 */
        /* <DEDUP_REMOVED lines=15> */
[----:B------:R-:W0:Y:S04]  /*6930*/  SHFL.UP PT, R230, R246, 0x8, RZ ;  /* 0x05000000f6e67989 */ /* 0x000e2800000e00ff */
[----:B--2---:R-:W-:Y:S01]  /*6940*/  SHFL.IDX PT, R252, R186, RZ, 0x1f ;  /* 0x00001fffbafc7589 */ /* 0x004fe200000e0000 */
[----:B0-----:R-:W-:Y:S01]  /*6950*/  @P0 FMUL.FTZ R246, R246, R230 ;  /* 0x000000e6f6f60220 */ /* 0x001fe20000410000 */
[----:B------:R-:W-:Y:S02]  /*6960*/  ISETP.GE.AND P0, PT, R175, 0x10, PT ;  /* 0x00000010af00780c */ /* 0x000fe40003f06270 */
[----:B------:R-:W0:Y:S11]  /*6970*/  SHFL.UP PT, R230, R216, 0x10, RZ ;  /* 0x06000000d8e67989 */ /* 0x000e3600000e00ff */
[----:B0-----:R-:W-:-:S02]  /*6980*/  @P0 FFMA.FTZ R216, R246, R230, R216 ;  /* 0x000000e6f6d80223 */ /* 0x001fc400000100d8 */
[----:B------:R-:W0:Y:S04]  /*6990*/  SHFL.UP PT, R230, R246, 0x10, RZ ;  /* 0x06000000f6e67989 */ /* 0x000e2800000e00ff */
[----:B------:R-:W-:Y:S04]  /*69a0*/  SHFL.UP PT, R250, R216, 0x1, RZ ;  /* 0x04200000d8fa7989 */ /* 0x000fe800000e00ff */
[----:B------:R-:W1:Y:S01]  /*69b0*/  SHFL.IDX PT, R216, R223, RZ, 0x1f ;  /* 0x00001fffdfd87589 */ /* 0x000e6200000e0000 */
[----:B0-----:R-:W-:-:S05]  /*69c0*/  @P0 FMUL.FTZ R246, R246, R230 ;  /* 0x000000e6f6f60220 */ /* 0x001fca0000410000 */
[----:B------:R0:W2:Y:S01]  /*69d0*/  SHFL.UP PT, R230, R246, 0x1, RZ ;  /* 0x04200000f6e67989 */ /* 0x0000a200000e00ff */
[----:B-1----:R-:W-:-:S05]  /*69e0*/  FFMA.FTZ R127, R214, R127, R216 ;  /* 0x0000007fd67f7223 */ /* 0x002fca00000100d8 */
[----:B------:R1:W-:Y:S01]  /*69f0*/  @!P5 STS.64 [R35.X8+0x2378], R126 ;  /* 0x0023787e2300d388 */ /* 0x0003e20000008a00 */
[----:B0-----:R-:W-:Y:S01]  /*6a00*/  LEA.HI.SX32 R246, R176, R176, 0x1b ;  /* 0x000000b0b0f67211 */ /* 0x001fe200078fdaff */
[----:B-1----:R-:W-:Y:S02]  /*6a10*/  FMUL.FTZ R126, R33, R203 ;  /* 0x000000cb217e7220 */ /* 0x002fe40000410000 */
[----:B--2---:R-:W-:Y:S01]  /*6a20*/  @P1 FFMA.FTZ R252, R230, R252, R250 ;  /* 0x000000fce6fc1223 */ /* 0x004fe200000100fa */
[----:B------:R-:W-:-:S03]  /*6a30*/  SHF.L.U32 R250, R176, 0x4, RZ ;  /* 0x00000004b0fa7819 */ /* 0x000fc600000006ff */
[----:B------:R-:W-:Y:S01]  /*6a40*/  FFMA.FTZ R188, R245, R252, R188 ;  /* 0x000000fcf5bc7223 */ /* 0x000fe200000100bc */
[----:B------:R-:W-:-:S03]  /*6a50*/  LEA.HI.SX32 R250, R250, R250, 0x1b ;  /* 0x000000fafafa7211 */ /* 0x000fc600078fdaff */
        /* <DEDUP_REMOVED lines=21> */
[----:B------:R-:W-:Y:S02]  /*6bb0*/  FFMA.FTZ R3, R219, R4, R220 ;  /* 0x00000004db037223 */ /* 0x000fe400000100dc */
[----:B------:R-:W-:Y:S02]  /*6bc0*/  FFMA.FTZ R130, R130, R129, R221 ;  /* 0x0000008182827223 */ /* 0x000fe400000100dd */
[----:B------:R-:W-:Y:S01]  /*6bd0*/  FFMA.FTZ R2, R128, R3, R217 ;  /* 0x0000000380027223 */ /* 0x000fe200000100d9 */
[C---:B------:R-:W-:Y:S01]  /*6be0*/  IADD3 R217, R176.reuse, 0x20, RZ ;  /* 0x00000020b0d97810 */ /* 0x040fe20007ffe0ff */
[----:B------:R-:W-:Y:S01]  /*6bf0*/  FFMA.FTZ R128, R215, R130, R218 ;  /* 0x00000082d7807223 */ /* 0x000fe200000100da */
[----:B------:R-:W-:Y:S01]  /*6c00*/  IADD3 R215, R176, 0x60, RZ ;  /* 0x00000060b0d77810 */ /* 0x000fe20007ffe0ff */
[----:B------:R-:W-:Y:S01]  /*6c10*/  FFMA.FTZ R0, R213, R2, R0 ;  /* 0x00000002d5007223 */ /* 0x000fe20000010000 */
[----:B------:R-:W-:Y:S01]  /*6c20*/  P2R R213, PR, RZ, 0x20 ;  /* 0x00000020ffd57803 */ /* 0x000fe20000000000 */
[----:B------:R-:W-:Y:S01]  /*6c30*/  FFMA.FTZ R251, R251, R128, R212 ;  /* 0x00000080fbfb7223 */ /* 0x000fe200000100d4 */
[----:B------:R-:W-:Y:S01]  /*6c40*/  LEA.HI.SX32 R217, R217, R176, 0x1b ;  /* 0x000000b0d9d97211 */ /* 0x000fe200078fdaff */
[----:B------:R-:W-:Y:S01]  /*6c50*/  FFMA.FTZ R187, R210, R0, R187 ;  /* 0x00000000d2bb7223 */ /* 0x000fe200000100bb */
[----:B------:R-:W-:Y:S01]  /*6c60*/  LEA.HI.SX32 R215, R215, R176, 0x1b ;  /* 0x000000b0d7d77211 */ /* 0x000fe200078fdaff */
        /* <DEDUP_REMOVED lines=13> */
[----:B------:R-:W-:Y:S02]  /*6d40*/  FMUL.FTZ R127, R234, R91 ;  /* 0x0000005bea7f7220 */ /* 0x000fe40000410000 */
[----:B------:R-:W-:Y:S01]  /*6d50*/  FFMA.FTZ R235, R235, R204, R126 ;  /* 0x000000ccebeb7223 */ /* 0x000fe2000001007e */
[----:B------:R0:W-:Y:S01]  /*6d60*/  STS [R250.X4+0x878], R199 ;  /* 0x000878c7fa007388 */ /* 0x0001e20000004800 */
[----:B------:R-:W-:Y:S02]  /*6d70*/  FMUL.FTZ R193, R195, R198 ;  /* 0x000000c6c3c17220 */ /* 0x000fe40000410000 */
[----:B------:R-:W-:Y:S02]  /*6d80*/  FMUL.FTZ R197, R200, R197 ;  /* 0x000000c5c8c57220 */ /* 0x000fe40000410000 */
[----:B------:R-:W-:Y:S02]  /*6d90*/  FMUL.FTZ R126, R233, R90 ;  /* 0x0000005ae97e7220 */ /* 0x000fe40000410000 */
[----:B------:R-:W-:-:S02]  /*6da0*/  FFMA.FTZ R195, R232, R127, RZ ;  /* 0x0000007fe8c37223 */ /* 0x000fc400000100ff */
[----:B------:R-:W-:Y:S02]  /*6db0*/  FFMA.FTZ R248, R248, R251, R211 ;  /* 0x000000fbf8f87223 */ /* 0x000fe400000100d3 */
[----:B------:R-:W-:Y:S02]  /*6dc0*/  FFMA.FTZ R38, R193, R69, R38 ;  /* 0x00000045c1267223 */ /* 0x000fe40000010026 */
[----:B------:R-:W-:Y:S02]  /*6dd0*/  FFMA.FTZ R230, R196, R193, R197 ;  /* 0x000000c1c4e67223 */ /* 0x000fe400000100c5 */
[----:B------:R-:W-:Y:S02]  /*6de0*/  FMUL.FTZ R193, R238, R89 ;  /* 0x00000059eec17220 */ /* 0x000fe40000410000 */
[----:B------:R-:W-:Y:S02]  /*6df0*/  FFMA.FTZ R202, R231, R126, R195 ;  /* 0x0000007ee7ca7223 */ /* 0x000fe400000100c3 */
[----:B------:R-:W-:-:S02]  /*6e00*/  FMUL.FTZ R207, R33, R206 ;  /* 0x000000ce21cf7220 */ /* 0x000fc40000410000 */
[----:B------:R-:W-:Y:S02]  /*6e10*/  FFMA.FTZ R208, R209, -R208, R248 ;  /* 0x800000d0d1d07223 */ /* 0x000fe400000100f8 */
[----:B------:R-:W-:Y:S02]  /*6e20*/  FMUL.FTZ R197, R240, R88 ;  /* 0x00000058f0c57220 */ /* 0x000fe40000410000 */
[----:B------:R-:W-:Y:S02]  /*6e30*/  FFMA.FTZ R202, R229, R193, R202 ;  /* 0x000000c1e5ca7223 */ /* 0x000fe400000100ca */
[----:B------:R-:W-:Y:S02]  /*6e40*/  FMUL.FTZ R209, R209, R206 ;  /* 0x000000ced1d17220 */ /* 0x000fe40000410000 */
[----:B------:R-:W-:Y:S02]  /*6e50*/  FMUL.FTZ R207, R208, R207 ;  /* 0x000000cfd0cf7220 */ /* 0x000fe40000410000 */
[----:B------:R-:W-:-:S02]  /*6e60*/  FMUL.FTZ R195, R198, R69 ;  /* 0x00000045c6c37220 */ /* 0x000fc40000410000 */
[----:B------:R-:W-:Y:S02]  /*6e70*/  FMUL.FTZ R198, R242, R87 ;  /* 0x00000057f2c67220 */ /* 0x000fe40000410000 */
[----:B------:R-:W-:Y:S02]  /*6e80*/  FFMA.FTZ R202, R228, R197, R202 ;  /* 0x000000c5e4ca7223 */ /* 0x000fe400000100ca */
[C---:B------:R-:W-:Y:S02]  /*6e90*/  FMUL.FTZ R211, R236.reuse, R237 ;  /* 0x000000edecd37220 */ /* 0x040fe40000410000 */
[----:B------:R-:W-:Y:S02]  /*6ea0*/  FFMA.FTZ R36, R209, R59, R36 ;  /* 0x0000003bd1247223 */ /* 0x000fe40000010024 */
[----:B------:R-:W-:Y:S01]  /*6eb0*/  FFMA.FTZ R236, R236, R209, R207 ;  /* 0x000000d1ecec7223 */ /* 0x000fe200000100cf */
[----:B------:R-:W-:Y:S01]  /*6ec0*/  STS [R250.X4+0x87c], R211 ;  /* 0x00087cd3fa007388 */ /* 0x000fe20000004800 */
[----:B------:R-:W-:-:S02]  /*6ed0*/  FMUL.FTZ R209, R196, R195 ;  /* 0x000000c3c4d17220 */ /* 0x000fc40000410000 */
[----:B------:R-:W-:Y:S02]  /*6ee0*/  FMUL.FTZ R196, R244, R86 ;  /* 0x00000056f4c47220 */ /* 0x000fe40000410000 */
[----:B0-----:R-:W-:Y:S01]  /*6ef0*/  FFMA.FTZ R199, R227, R198, R202 ;  /* 0x000000c6e3c77223 */ /* 0x001fe200000100ca */
[----:B------:R0:W-:Y:S01]  /*6f00*/  STS [R250.X4+0x874], R209 ;  /* 0x000874d1fa007388 */ /* 0x0001e20000004800 */
[----:B------:R-:W-:Y:S02]  /*6f10*/  FMUL.FTZ R201, R187, R84 ;  /* 0x00000054bbc97220 */ /* 0x000fe40000410000 */
[----:B------:R-:W-:Y:S02]  /*6f20*/  FFMA.FTZ R202, R226, R196, R199 ;  /* 0x000000c4e2ca7223 */ /* 0x000fe400000100c7 */
[----:B------:R-:W-:Y:S02]  /*6f30*/  FFMA.FTZ R37, R204, R64, R37 ;  /* 0x00000040cc257223 */ /* 0x000fe40000010025 */
[----:B------:R-:W-:-:S02]  /*6f40*/  FMUL.FTZ R204, R0, R83 ;  /* 0x0000005300cc7220 */ /* 0x000fc40000410000 */
[----:B------:R-:W-:Y:S02]  /*6f50*/  FFMA.FTZ R199, R225, R201, R202 ;  /* 0x000000c9e1c77223 */ /* 0x000fe400000100ca */
[----:B------:R-:W-:Y:S02]  /*6f60*/  FMUL.FTZ R203, R2, R81 ;  /* 0x0000005102cb7220 */ /* 0x000fe40000410000 */
[----:B------:R-:W-:Y:S02]  /*6f70*/  FFMA.FTZ R194, R224, R204, R199 ;  /* 0x000000cce0c27223 */ /* 0x000fe400000100c7 */
[----:B------:R-:W-:Y:S02]  /*6f80*/  FMUL.FTZ R206, R3, R78 ;  /* 0x0000004e03ce7220 */ /* 0x000fe40000410000 */
[----:B------:R-:W-:Y:S02]  /*6f90*/  FMUL.FTZ R213, R6, R73 ;  /* 0x0000004906d57220 */ /* 0x000fe40000410000 */
[----:B------:R-:W-:-:S02]  /*6fa0*/  FFMA.FTZ R222, R12, -R191, R133 ;  /* 0x800000bf0cde7223 */ /* 0x000fc40000010085 */
[----:B------:R-:W-:Y:S02]  /*6fb0*/  FMUL.FTZ R202, R5, R74 ;  /* 0x0000004a05ca7220 */ /* 0x000fe40000410000 */
[----:B------:R-:W-:Y:S02]  /*6fc0*/  FFMA.FTZ R191, R223, R203, R194 ;  /* 0x000000cbdfbf7223 */ /* 0x000fe400000100c2 */
[-C--:B------:R-:W-:Y:S02]  /*6fd0*/  FMUL.FTZ R207, R23, R206.reuse ;  /* 0x000000ce17cf7220 */ /* 0x080fe40000410000 */
[----:B0-----:R-:W-:Y:S02]  /*6fe0*/  FMUL.FTZ R209, R8, R213 ;  /* 0x000000d508d17220 */ /* 0x001fe40000410000 */
[----:B------:R-:W-:Y:S01]  /*6ff0*/  FFMA.FTZ R206, R222, R206, R191 ;  /* 0x000000cedece7223 */ /* 0x000fe200000100bf */
[----:B------:R0:W-:Y:S01]  /*7000*/  STS [R250.X4+0x864], R207 ;  /* 0x000864cffa007388 */ /* 0x0001e20000004800 */
[----:B------:R-:W-:-:S02]  /*7010*/  FMUL.FTZ R199, R21, R202 ;  /* 0x000000ca15c77220 */ /* 0x000fc40000410000 */
[----:B------:R-:W-:Y:S01]  /*7020*/  FMUL.FTZ R191, R4, R77 ;  /* 0x0000004d04bf7220 */ /* 0x000fe20000410000 */
[----:B------:R1:W-:Y:S01]  /*7030*/  STS [R250.X4+0x870], R209 ;  /* 0x000870d1fa007388 */ /* 0x0003e20000004800 */
[----:B------:R-:W-:Y:S02]  /*7040*/  FFMA.FTZ R221, R9, -R192, R131 ;  /* 0x800000c009dd7223 */ /* 0x000fe40000010083 */
[----:B------:R-:W-:Y:S01]  /*7050*/  FMUL.FTZ R211, R22, R191 ;  /* 0x000000bf16d37220 */ /* 0x000fe20000410000 */
[----:B------:R2:W-:Y:S01]  /*7060*/  STS [R250.X4+0x86c], R199 ;  /* 0x00086cc7fa007388 */ /* 0x0005e20000004800 */
[----:B------:R-:W-:Y:S02]  /*7070*/  FFMA.FTZ R220, R10, -R189, R129 ;  /* 0x800000bd0adc7223 */ /* 0x000fe40000010081 */
[----:B0-----:R-:W-:Y:S01]  /*7080*/  FMUL.FTZ R207, R24, R203 ;  /* 0x000000cb18cf7220 */ /* 0x001fe20000410000 */
[----:B------:R0:W-:Y:S01]  /*7090*/  STS [R250.X4+0x868], R211 ;  /* 0x000868d3fa007388 */ /* 0x0001e20000004800 */
[----:B------:R-:W-:-:S02]  /*70a0*/  FMUL.FTZ R203, R25, R204 ;  /* 0x000000cc19cb7220 */ /* 0x000fc40000410000 */
[----:B-1----:R-:W-:Y:S01]  /*70b0*/  FFMA.FTZ R209, R221, R191, R206 ;  /* 0x000000bfddd17223 */ /* 0x002fe200000100ce */
[----:B------:R1:W-:Y:S01]  /*70c0*/  STS [R250.X4+0x860], R207 ;  /* 0x000860cffa007388 */ /* 0x0003e20000004800 */
[----:B------:R-:W-:Y:S02]  /*70d0*/  FMUL.FTZ R201, R26, R201 ;  /* 0x000000c91ac97220 */ /* 0x000fe40000410000 */
[----:B--2---:R-:W-:Y:S01]  /*70e0*/  FMUL.FTZ R199, R27, R196 ;  /* 0x000000c41bc77220 */ /* 0x004fe20000410000 */
        /* <DEDUP_REMOVED lines=8> */
[----:B------:R-:W-:Y:S01]  /*7170*/  STS [R250.X4+0x854], R199 ;  /* 0x000854c7fa007388 */ /* 0x000fe20000004800 */
[----:B------:R-:W-:Y:S01]  /*7180*/  FMUL.FTZ R127, R32, R127 ;  /* 0x0000007f207f7220 */ /* 0x000fe20000410000 */
[----:B--2---:R-:W-:Y:S01]  /*7190*/  IADD3 R203, R176, 0x1e0, RZ ;  /* 0x000001e0b0cb7810 */ /* 0x004fe20007ffe0ff */
[----:B------:R-:W-:Y:S01]  /*71a0*/  FFMA.FTZ R202, R220, R202, R209 ;  /* 0x000000cadcca7223 */ /* 0x000fe200000100d1 */
[----:B------:R0:W-:Y:S01]  /*71b0*/  STS [R250.X4+0x850], R191 ;  /* 0x000850bffa007388 */ /* 0x0001e20000004800 */
[----:B------:R-:W-:Y:S01]  /*71c0*/  FFMA.FTZ R219, R7, -R190, R130 ;  /* 0x800000be07db7223 */ /* 0x000fe20000010082 */
        /* <DEDUP_REMOVED lines=8> */
[----:B0-----:R-:W-:Y:S01]  /*7250*/  IADD3 R191, R176, 0x40, RZ ;  /* 0x00000040b0bf7810 */ /* 0x001fe20007ffe0ff */
[----:B------:R-:W-:Y:S01]  /*7260*/  FMUL.FTZ R135, R94, R135 ;  /* 0x000000875e877220 */ /* 0x000fe20000410000 */
[----:B------:R0:W-:Y:S01]  /*7270*/  STS [R250.X4+0x844], R189 ;  /* 0x000844bdfa007388 */ /* 0x0001e20000004800 */
[----:B------:R-:W-:Y:S01]  /*7280*/  FFMA.FTZ R218, R205, R218, R202 ;  /* 0x000000dacdda7223 */ /* 0x000fe200000100ca */
[C---:B------:R-:W-:Y:S01]  /*7290*/  IADD3 R195, R176.reuse, 0x80, RZ ;  /* 0x00000080b0c37810 */ /* 0x040fe20007ffe0ff */
[----:B------:R-:W-:Y:S01]  /*72a0*/  FMUL.FTZ R239, R95, R239 ;  /* 0x000000ef5fef7220 */ /* 0x000fe20000410000 */
[----:B------:R3:W-:Y:S01]  /*72b0*/  STS [R250.X4+0x840], R127 ;  /* 0x0008407ffa007388 */ /* 0x0007e20000004800 */
[C---:B-1----:R-:W-:Y:S01]  /*72c0*/  IADD3 R197, R176.reuse, 0xc0, RZ ;  /* 0x000000c0b0c57810 */ /* 0x042fe20007ffe0ff */
[----:B------:R-:W-:Y:S01]  /*72d0*/  FMUL.FTZ R132, R85, R132 ;  /* 0x0000008455847220 */ /* 0x000fe20000410000 */
[C---:B--2---:R-:W-:Y:S01]  /*72e0*/  IADD3 R193, R176.reuse, 0x100, RZ ;  /* 0x00000100b0c17810 */ /* 0x044fe20007ffe0ff */
[----:B------:R-:W-:Y:S01]  /*72f0*/  BAR.SYNC.DEFER_BLOCKING 0x0 ;  /* 0x0000000000007b1d */ /* 0x000fe20000010000 */
[----:B------:R-:W-:Y:S01]  /*7300*/  IADD3 R205, R176, 0x1a0, RZ ;  /* 0x000001a0b0cd7810 */ /* 0x000fe20007ffe0ff */
[----:B------:R-:W-:Y:S01]  /*7310*/  FMUL.FTZ R133, R82, R133 ;  /* 0x0000008552857220 */ /* 0x000fe20000410000 */
[----:B0-----:R-:W-:Y:S01]  /*7320*/  IADD3 R189, R176, 0x180, RZ ;  /* 0x00000180b0bd7810 */ /* 0x001fe20007ffe0ff */
[----:B------:R-:W-:Y:S01]  /*7330*/  FMUL.FTZ R131, R80, R131 ;  /* 0x0000008350837220 */ /* 0x000fe20000410000 */
[C---:B------:R-:W-:Y:S01]  /*7340*/  IADD3 R199, R176.reuse, 0x1c0, RZ ;  /* 0x000001c0b0c77810 */ /* 0x040fe20007ffe0ff */
[----:B------:R-:W-:Y:S01]  /*7350*/  FMUL.FTZ R186, R93, R186 ;  /* 0x000000ba5dba7220 */ /* 0x000fe20000410000 */
[----:B---3--:R-:W-:Y:S01]  /*7360*/  IADD3 R127, R176, 0x140, RZ ;  /* 0x00000140b07f7810 */ /* 0x008fe20007ffe0ff */
[----:B------:R-:W-:Y:S01]  /*7370*/  FMUL.FTZ R241, R97, R241 ;  /* 0x000000f161f17220 */ /* 0x000fe20000410000 */
[-C--:B------:R-:W-:Y:S01]  /*7380*/  LEA.HI.SX32 R216, R191, R176.reuse, 0x1b ;  /* 0x000000b0bfd87211 */ /* 0x080fe200078fdaff */
[----:B------:R-:W-:Y:S01]  /*7390*/  FMUL.FTZ R249, R98, R249 ;  /* 0x000000f962f97220 */ /* 0x000fe20000410000 */
[-C--:B------:R-:W-:Y:S01]  /*73a0*/  LEA.HI.SX32 R214, R195, R176.reuse, 0x1b ;  /* 0x000000b0c3d67211 */ /* 0x080fe200078fdaff */
[----:B------:R-:W-:Y:S01]  /*73b0*/  FMUL.FTZ R247, R96, R247 ;  /* 0x000000f760f77220 */ /* 0x000fe20000410000 */
[-C--:B------:R-:W-:Y:S01]  /*73c0*/  LEA.HI.SX32 R213, R213, R176.reuse, 0x1b ;  /* 0x000000b0d5d57211 */ /* 0x080fe200078fdaff */
[----:B------:R-:W-:Y:S01]  /*73d0*/  FMUL.FTZ R251, R72, R251 ;  /* 0x000000fb48fb7220 */ /* 0x000fe20000410000 */
[----:B------:R-:W-:-:S02]  /*73e0*/  LEA.HI.SX32 R212, R197, R176, 0x1b ;  /* 0x000000b0c5d47211 */ /* 0x000fc400078fdaff */
[-C--:B------:R-:W-:Y:S02]  /*73f0*/  LEA.HI.SX32 R211, R211, R176.reuse, 0x1b ;  /* 0x000000b0d3d37211 */ /* 0x080fe400078fdaff */
[-C--:B------:R-:W-:Y:S02]  /*7400*/  LEA.HI.SX32 R210, R193, R176.reuse, 0x1b ;  /* 0x000000b0c1d27211 */ /* 0x080fe400078fdaff */
[-C--:B------:R-:W-:Y:S02]  /*7410*/  LEA.HI.SX32 R209, R209, R176.reuse, 0x1b ;  /* 0x000000b0d1d17211 */ /* 0x080fe400078fdaff */
[----:B------:R-:W-:Y:S01]  /*7420*/  LEA.HI.SX32 R208, R127, R176, 0x1b ;  /* 0x000000b07fd07211 */ /* 0x000fe200078fdaff */
[----:B------:R-:W-:Y:S01]  /*7430*/  FMUL.FTZ R127, R99, R188 ;  /* 0x000000bc637f7220 */ /* 0x000fe20000410000 */
[-C--:B------:R-:W-:Y:S01]  /*7440*/  LEA.HI.SX32 R207, R207, R176.reuse, 0x1b ;  /* 0x000000b0cfcf7211 */ /* 0x080fe200078fdaff */
[----:B------:R-:W0:Y:S01]  /*7450*/  LDS R245, [R246.X4+0x840] ;  /* 0x00084000f6f57984 */ /* 0x000e220000004800 */
[----:B------:R-:W-:-:S02]  /*7460*/  LEA.HI.SX32 R206, R189, R176, 0x1b ;  /* 0x000000b0bdce7211 */ /* 0x000fc400078fdaff */
[-C--:B------:R-:W-:Y:S01]  /*7470*/  LEA.HI.SX32 R205, R205, R176.reuse, 0x1b ;  /* 0x000000b0cdcd7211 */ /* 0x080fe200078fdaff */
[----:B------:R-:W1:Y:S01]  /*7480*/  LDS R202, [R217.X4+0x8c0] ;  /* 0x0008c000d9ca7984 */ /* 0x000e620000004800 */
[-C--:B------:R-:W-:Y:S02]  /*7490*/  LEA.HI.SX32 R204, R199, R176.reuse, 0x1b ;  /* 0x000000b0c7cc7211 */ /* 0x080fe400078fdaff */
[----:B------:R-:W-:Y:S01]  /*74a0*/  LEA.HI.SX32 R203, R203, R176, 0x1b ;  /* 0x000000b0cbcb7211 */ /* 0x000fe200078fdaff */
        /* <DEDUP_REMOVED lines=19> */
[----:B-1----:R-:W-:-:S03]  /*75e0*/  FMUL.FTZ R127, R92, R134 ;  /* 0x000000865c7f7220 */ /* 0x002fc60000410000 */
[----:B------:R1:W-:Y:S01]  /*75f0*/  STS [R250.X4+0x10a0], R132 ;  /* 0x0010a084fa007388 */ /* 0x0003e20000004800 */
[----:B--2---:R-:W-:Y:S01]  /*7600*/  FMUL.FTZ R135, R75, R128 ;  /* 0x000000804b877220 */ /* 0x004fe20000410000 */
[----:B------:R-:W-:Y:S02]  /*7610*/  MOV R128, R176 ;  /* 0x000000b000807202 */ /* 0x000fe40000000f00 */
[----:B------:R2:W-:Y:S01]  /*7620*/  STS [R250.X4+0x109c], R127 ;  /* 0x00109c7ffa007388 */ /* 0x0005e20000004800 */
[----:B-----5:R-:W-:Y:S02]  /*7630*/  FMUL.FTZ R239, R76, R130 ;  /* 0x000000824cef7220 */ /* 0x020fe40000410000 */
[C---:B------:R-:W-:Y:S01]  /*7640*/  IMAD R130, R182.reuse, c[0x0][0x298], RZ ;  /* 0x0000a600b6827a24 */ /* 0x040fe200078e02ff */
[----:B------:R5:W-:Y:S01]  /*7650*/  STS [R250.X4+0x10b4], R135 ;  /* 0x0010b487fa007388 */ /* 0x000be20000004800 */
[----:B-1----:R-:W-:-:S03]  /*7660*/  IMAD R132, R182, c[0x0][0x2b8], RZ ;  /* 0x0000ae00b6847a24 */ /* 0x002fc600078e02ff */
[----:B------:R1:W-:Y:S01]  /*7670*/  STS [R250.X4+0x10a4], R133 ;  /* 0x0010a485fa007388 */ /* 0x0003e20000004800 */
[----:B--2---:R-:W-:-:S03]  /*7680*/  IMAD.WIDE.U32 R126, R183, c[0x0][0x298], R128 ;  /* 0x0000a600b77e7a25 */ /* 0x004fc600078e0080 */
[----:B------:R2:W-:Y:S01]  /*7690*/  STS [R250.X4+0x10a8], R131 ;  /* 0x0010a883fa007388 */ /* 0x0005e20000004800 */
[C---:B------:R-:W-:Y:S01]  /*76a0*/  IMAD.WIDE.U32 R128, R183.reuse, c[0x0][0x2b8], R128 ;  /* 0x0000ae00b7807a25 */ /* 0x040fe200078e0080 */
[----:B-----5:R-:W-:Y:S02]  /*76b0*/  MOV R135, UR10 ;  /* 0x0000000a00877c02 */ /* 0x020fe40008000f00 */
[----:B------:R5:W-:Y:S01]  /*76c0*/  STS [R250.X4+0x1098], R186 ;  /* 0x001098bafa007388 */ /* 0x000be20000004800 */
[----:B-1----:R-:W-:-:S03]  /*76d0*/  IMAD R133, R183, c[0x0][0x2bc], R132 ;  /* 0x0000af00b7857a24 */ /* 0x002fc600078e0284 */
[----:B------:R1:W-:Y:S01]  /*76e0*/  STS [R250.X4+0x1088], R241 ;  /* 0x001088f1fa007388 */ /* 0x0003e20000004800 */
[----:B--2---:R-:W-:Y:S01]  /*76f0*/  IMAD R131, R183, c[0x0][0x29c], R130 ;  /* 0x0000a700b7837a24 */ /* 0x004fe200078e0282 */
[----:B------:R-:W-:Y:S01]  /*7700*/  IADD3 R129, R129, R133, RZ ;  /* 0x0000008581817210 */ /* 0x000fe20007ffe0ff */
[----:B------:R-:W-:Y:S01]  /*7710*/  IMAD R133, R179, c[0x0][0x2c0], RZ ;  /* 0x0000b000b3857a24 */ /* 0x000fe200078e02ff */
[----:B------:R2:W-:Y:S01]  /*7720*/  STS [R250.X4+0x10b0], R239 ;  /* 0x0010b0effa007388 */ /* 0x0005e20000004800 */
[----:B-----5:R-:W-:Y:S02]  /*7730*/  IADD3 R186, -R135, c[0x0][0x168], -R176 ;  /* 0x00005a0087ba7a10 */ /* 0x020fe40007ffe9b0 */
[----:B------:R-:W-:Y:S01]  /*7740*/  IADD3 R127, R127, R131, RZ ;  /* 0x000000837f7f7210 */ /* 0x000fe20007ffe0ff */
[----:B------:R-:W-:Y:S01]  /*7750*/  IMAD R131, R179, c[0x0][0x2a0], RZ ;  /* 0x0000a800b3837a24 */ /* 0x000fe200078e02ff */
[----:B------:R-:W-:Y:S01]  /*7760*/  ISETP.GE.AND P0, PT, R186, 0x1, PT ;  /* 0x00000001ba00780c */ /* 0x000fe20003f06270 */
[----:B-1----:R-:W-:Y:S01]  /*7770*/  FMUL.FTZ R241, R70, R248 ;  /* 0x000000f846f17220 */ /* 0x002fe20000410000 */
[----:B------:R-:W-:Y:S01]  /*7780*/  STS [R250.X4+0x1084], R249 ;  /* 0x001084f9fa007388 */ /* 0x000fe20000004800 */
[----:B------:R-:W-:-:S02]  /*7790*/  IMAD R131, R180, c[0x0][0x2a4], R131 ;  /* 0x0000a900b4837a24 */ /* 0x000fc400078e0283 */
[C---:B------:R-:W-:Y:S01]  /*77a0*/  IMAD R133, R180.reuse, c[0x0][0x2c4], R133 ;  /* 0x0000b100b4857a24 */ /* 0x040fe200078e0285 */
[----:B------:R1:W-:Y:S01]  /*77b0*/  STS [R250.X4+0x10bc], R241 ;  /* 0x0010bcf1fa007388 */ /* 0x0003e20000004800 */
[----:B------:R-:W-:-:S03]  /*77c0*/  IMAD.WIDE.U32 R126, R180, c[0x0][0x2a0], R126 ;  /* 0x0000a800b47e7a25 */ /* 0x000fc600078e007e */
[----:B------:R0:W-:Y:S01]  /*77d0*/  STS [R250.X4+0x108c], R247 ;  /* 0x00108cf7fa007388 */ /* 0x0001e20000004800 */
[----:B------:R-:W-:Y:S01]  /*77e0*/  IMAD.WIDE.U32 R128, R180, c[0x0][0x2c0], R128 ;  /* 0x0000b000b4807a25 */ /* 0x000fe200078e0080 */
[----:B------:R-:W-:Y:S02]  /*77f0*/  IADD3 R134, P1, R126, UR10, RZ ;  /* 0x0000000a7e867c10 */ /* 0x000fe4000ff3e0ff */
[----:B------:R0:W-:Y:S01]  /*7800*/  STS [R250.X4+0x10b8], R251 ;  /* 0x0010b8fbfa007388 */ /* 0x0001e20000004800 */
[----:B--2---:R-:W-:Y:S01]  /*7810*/  IMAD.IADD R239, R129, 0x1, R133 ;  /* 0x0000000181ef7824 */ /* 0x004fe200078e0285 */
[----:B-1----:R-:W-:Y:S02]  /*7820*/  IADD3 R241, R127, R131, RZ ;  /* 0x000000837ff17210 */ /* 0x002fe40007ffe0ff */
[----:B------:R-:W-:Y:S01]  /*7830*/  BAR.SYNC.DEFER_BLOCKING 0x0 ;  /* 0x0000000000007b1d */ /* 0x000fe20000010000 */
[----:B------:R-:W-:Y:S02]  /*7840*/  IADD3 R132, P2, R128, UR10, RZ ;  /* 0x0000000a80847c10 */ /* 0x000fe4000ff5e0ff */
[----:B------:R-:W-:-:S02]  /*7850*/  IADD3.X R135, R241, UR8, RZ, P1, !PT ;  /* 0x00000008f1877c10 */ /* 0x000fc40008ffe4ff */
[----:B------:R-:W-:Y:S01]  /*7860*/  IADD3.X R133, R239, UR8, RZ, P2, !PT ;  /* 0x00000008ef857c10 */ /* 0x000fe200097fe4ff */
        /* <DEDUP_REMOVED lines=16> */
.L_x_5637:
[----:B0--34-:R-:W-:Y:S05]  /*7970*/  BSYNC B0 ;  /* 0x0000000000007941 */ /* 0x019fea0003800000 */
.L_x_5636:
[----:B------:R-:W0:Y:S01]  /*7980*/  LDS R217, [R217.X4+0x1100] ;  /* 0x00110000d9d97984 */ /* 0x000e220000004800 */
[C---:B-1----:R-:W-:Y:S01]  /*7990*/  LEA R130, P0, R126.reuse, c[0x0][0x318], 0x2 ;  /* 0x0000c6007e827a11 */ /* 0x042fe200078010ff */
[----:B------:R-:W-:Y:S01]  /*79a0*/  USHF.L.U64.HI UR9, UR6, 0x2, UR7 ;  /* 0x0000000206097899 */ /* 0x000fe20008010207 */
[----:B------:R-:W-:Y:S01]  /*79b0*/  BSSY B0, `(.L_x_5638) ;  /* 0x0000018000007945 */ /* 0x000fe20003800000 */
[----:B------:R-:W-:Y:S01]  /*79c0*/  ULDC.64 UR12, c[0x0][0x2b0] ;  /* 0x0000ac00000c7ab9 */ /* 0x000fe20000000a00 */
[----:B------:R-:W-:Y:S01]  /*79d0*/  LEA.HI.X R131, R126, c[0x0][0x31c], R241, 0x2, P0 ;  /* 0x0000c7007e837a11 */ /* 0x000fe200000f14f1 */
[----:B------:R-:W-:Y:S01]  /*79e0*/  ULDC.64 UR14, c[0x0][0x2d0] ;  /* 0x0000b400000e7ab9 */ /* 0x000fe20000000a00 */
[----:B------:R-:W-:Y:S01]  /*79f0*/  LEA R126, P0, R128, c[0x0][0x320], 0x2 ;  /* 0x0000c800807e7a11 */ /* 0x000fe200078010ff */
        /* <DEDUP_REMOVED lines=9> */
[----:B------:R-:W-:Y:S01]  /*7a90*/  IMAD.WIDE R128, R135, 0x4, R130 ;  /* 0x0000000487807825 */ /* 0x000fe200078e0282 */
[----:B------:R-:W-:Y:S02]  /*7aa0*/  MOV R133, UR24 ;  /* 0x0000001800857c02 */ /* 0x000fe40008000f00 */
        /* <DEDUP_REMOVED lines=8> */
.L_x_5639:
[----:B------:R-:W-:Y:S05]  /*7b30*/  BSYNC B0 ;  /* 0x0000000000007941 */ /* 0x000fea0003800000 */
.L_x_5638:
[----:B-1----:R-:W-:Y:S01]  /*7b40*/  SHF.R.S32.HI R128, RZ, 0x1f, R135 ;  /* 0x0000001fff807819 */ /* 0x002fe20000011487 */
[----:B------:R-:W-:Y:S01]  /*7b50*/  BSSY B0, `(.L_x_5640) ;  /* 0x0000019000007945 */ /* 0x000fe20003800000 */
[C---:B------:R-:W-:Y:S01]  /*7b60*/  SHF.L.U32 R129, R135.reuse, 0x2, RZ ;  /* 0x0000000287817819 */ /* 0x040fe200000006ff */
[----:B------:R-:W-:Y:S01]  /*7b70*/  FADD.FTZ R218, R218, R237 ;  /* 0x000000eddada7221 */ /* 0x000fe20000010000 */
[----:B------:R-:W-:Y:S02]  /*7b80*/  SHF.L.U64.HI R133, R135, 0x2, R128 ;  /* 0x0000000287857819 */ /* 0x000fe40000010280 */
[C---:B------:R-:W-:Y:S02]  /*7b90*/  IADD3 R128, P0, R129.reuse, R130, RZ ;  /* 0x0000008281807210 */ /* 0x040fe40007f1e0ff */
[----:B------:R-:W-:Y:S02]  /*7ba0*/  IADD3 R126, P1, R129, R126, RZ ;  /* 0x0000007e817e7210 */ /* 0x000fe40007f3e0ff */
[----:B------:R-:W-:-:S02]  /*7bb0*/  IADD3.X R129, R133, R131, RZ, P0, !PT ;  /* 0x0000008385817210 */ /* 0x000fc400007fe4ff */
[----:B------:R-:W-:Y:S02]  /*7bc0*/  MOV R131, UR24 ;  /* 0x0000001800837c02 */ /* 0x000fe40008000f00 */
[C---:B------:R-:W-:Y:S02]  /*7bd0*/  ISETP.GE.AND P6, PT, R186.reuse, 0x41, PT ;  /* 0x00000041ba00780c */ /* 0x040fe40003fc6270 */
[----:B------:R-:W-:Y:S01]  /*7be0*/  IADD3.X R127, R133, R127, RZ, P1, !PT ;  /* 0x0000007f857f7210 */ /* 0x000fe20000ffe4ff */
[----:B------:R-:W-:Y:S01]  /*7bf0*/  IMAD.WIDE.U32 R128, R131, c[0x0][0x2b0], R128 ;  /* 0x0000ac0083807a25 */ /* 0x000fe200078e0080 */
[----:B------:R-:W-:Y:S01]  /*7c00*/  MOV R133, UR24 ;  /* 0x0000001800857c02 */ /* 0x000fe20008000f00 */
[----:B------:R1:W2:Y:S01]  /*7c10*/  LDS R131, [R216.X4+0x1180] ;  /* 0x00118000d8837984 */ /* 0x0002a20000004800 */
[C---:B------:R-:W-:Y:S02]  /*7c20*/  ISETP.GE.AND P0, PT, R186.reuse, 0x61, PT ;  /* 0x00000061ba00780c */ /* 0x040fe40003f06270 */
[----:B------:R-:W-:Y:S01]  /*7c30*/  IADD3 R129, R129, UR8, RZ ;  /* 0x0000000881817c10 */ /* 0x000fe2000fffe0ff */
[----:B------:R-:W-:Y:S01]  /*7c40*/  IMAD.WIDE.U32 R126, R133, c[0x0][0x2d0], R126 ;  /* 0x0000b400857e7a25 */ /* 0x000fe200078e007e */
[----:B------:R-:W-:-:S02]  /*7c50*/  ISETP.GE.AND P1, PT, R186, 0x81, PT ;  /* 0x00000081ba00780c */ /* 0x000fc40003f26270 */
[C---:B------:R-:W-:Y:S02]  /*7c60*/  ISETP.GE.AND P2, PT, R186.reuse, 0xa1, PT ;  /* 0x000000a1ba00780c */ /* 0x040fe40003f46270 */
[----:B------:R-:W-:Y:S02]  /*7c70*/  IADD3 R127, R127, UR9, RZ ;  /* 0x000000097f7f7c10 */ /* 0x000fe4000fffe0ff */
[C---:B------:R-:W-:Y:S02]  /*7c80*/  ISETP.GE.AND P3, PT, R186.reuse, 0xc1, PT ;  /* 0x000000c1ba00780c */ /* 0x040fe40003f66270 */
[C---:B------:R-:W-:Y:S02]  /*7c90*/  ISETP.GE.AND P4, PT, R186.reuse, 0xe1, PT ;  /* 0x000000e1ba00780c */ /* 0x040fe40003f86270 */
[----:B------:R-:W-:Y:S01]  /*7ca0*/  ISETP.GE.AND P5, PT, R186, 0x101, PT ;  /* 0x00000101ba00780c */ /* 0x000fe20003fa6270 */
[----:B------:R-:W-:Y:S07]  /*7cb0*/  @!P6 BRA `(.L_x_5641) ;  /* 0x000000200000e947 */ /* 0x000fee0003800000 */
[----:B-1----:R1:W-:Y:S04]  /*7cc0*/  RED.E.ADD.F32.FTZ.RN.STRONG.GPU [R128.64+-0x700], R201 ;  /* 0xfff900c98000798e */ /* 0x0023e8000c10e790 */
[----:B--2---:R1:W-:Y:S02]  /*7cd0*/  RED.E.ADD.F32.FTZ.RN.STRONG.GPU [R126.64+-0x700], R131 ;  /* 0xfff900837e00798e */ /* 0x0043e4000c10e790 */
.L_x_5641:
[----:B-1----:R-:W-:Y:S05]  /*7ce0*/  BSYNC B0 ;  /* 0x0000000000007941 */ /* 0x002fea0003800000 */
.L_x_5640:
[----:B------:R-:W1:Y:S01]  /*7cf0*/  LDS R215, [R215.X4+0x1200] ;  /* 0x00120000d7d77984 */ /* 0x000e620000004800 */
[----:B------:R-:W-:Y:S01]  /*7d00*/  BSSY B0, `(.L_x_5642) ;  /* 0x0000004000007945 */ /* 0x000fe20003800000 */
[----:B------:R-:W-:Y:S05]  /*7d10*/  @!P0 BRA `(.L_x_5643) ;  /* 0x0000002000008947 */ /* 0x000fea0003800000 */
[----:B------:R3:W-:Y:S04]  /*7d20*/  RED.E.ADD.F32.FTZ.RN.STRONG.GPU [R128.64+-0x680], R200 ;  /* 0xfff980c88000798e */ /* 0x0007e8000c10e790 */
[----:B-1----:R3:W-:Y:S02]  /*7d30*/  RED.E.ADD.F32.FTZ.RN.STRONG.GPU [R126.64+-0x680], R215 ;  /* 0xfff980d77e00798e */ /* 0x0027e4000c10e790 */
.L_x_5643:
[----:B------:R-:W-:Y:S05]  /*7d40*/  BSYNC B0 ;  /* 0x0000000000007941 */ /* 0x000fea0003800000 */
.L_x_5642:
[----:B--2---:R2:W4:Y:S01]  /*7d50*/  LDS R131, [R214.X4+0x1280] ;  /* 0x00128000d6837984 */ /* 0x0045220000004800 */
[----:B------:R-:W-:Y:S01]  /*7d60*/  BSSY B0, `(.L_x_5644) ;  /* 0x0000004000007945 */ /* 0x000fe20003800000 */
[----:B------:R-:W-:Y:S05]  /*7d70*/  @!P1 BRA `(.L_x_5645) ;  /* 0x0000002000009947 */ /* 0x000fea0003800000 */
[----:B------:R2:W-:Y:S04]  /*7d80*/  RED.E.ADD.F32.FTZ.RN.STRONG.GPU [R128.64+-0x600], R199 ;  /* 0xfffa00c78000798e */ /* 0x0005e8000c10e790 */
[----:B----4-:R2:W-:Y:S02]  /*7d90*/  RED.E.ADD.F32.FTZ.RN.STRONG.GPU [R126.64+-0x600], R131 ;  /* 0xfffa00837e00798e */ /* 0x0105e4000c10e790 */
.L_x_5645:
[----:B------:R-:W-:Y:S05]  /*7da0*/  BSYNC B0 ;  /* 0x0000000000007941 */ /* 0x000fea0003800000 */
.L_x_5644:
[----:B------:R-:W2:Y:S01]  /*7db0*/  LDS R213, [R213.X4+0x1300] ;  /* 0x00130000d5d57984 */ /* 0x000ea20000004800 */
[----:B------:R-:W-:Y:S01]  /*7dc0*/  BSSY B0, `(.L_x_5646) ;  /* 0x0000004000007945 */ /* 0x000fe20003800000 */
[----:B------:R-:W-:Y:S05]  /*7dd0*/  @!P2 BRA `(.L_x_5647) ;  /* 0x000000200000a947 */ /* 0x000fea0003800000 */
[----:B------:R3:W-:Y:S04]  /*7de0*/  RED.E.ADD.F32.FTZ.RN.STRONG.GPU [R128.64+-0x580], R198 ;  /* 0xfffa80c68000798e */ /* 0x0007e8000c10e790 */
[----:B--2---:R3:W-:Y:S02]  /*7df0*/  RED.E.ADD.F32.FTZ.RN.STRONG.GPU [R126.64+-0x580], R213 ;  /* 0xfffa80d57e00798e */ /* 0x0047e4000c10e790 */
.L_x_5647:
[----:B------:R-:W-:Y:S05]  /*7e00*/  BSYNC B0 ;  /* 0x0000000000007941 */ /* 0x000fea0003800000 */
.L_x_5646:
[----:B--2-4-:R2:W4:Y:S01]  /*7e10*/  LDS R131, [R212.X4+0x1380] ;  /* 0x00138000d4837984 */ /* 0x0145220000004800 */
[----:B------:R-:W-:Y:S01]  /*7e20*/  BSSY B0, `(.L_x_5648) ;  /* 0x0000004000007945 */ /* 0x000fe20003800000 */
[----:B------:R-:W-:Y:S05]  /*7e30*/  @!P3 BRA `(.L_x_5649) ;  /* 0x000000200000b947 */ /* 0x000fea0003800000 */
[----:B------:R2:W-:Y:S04]  /*7e40*/  RED.E.ADD.F32.FTZ.RN.STRONG.GPU [R128.64+-0x500], R197 ;  /* 0xfffb00c58000798e */ /* 0x0005e8000c10e790 */
[----:B----4-:R2:W-:Y:S02]  /*7e50*/  RED.E.ADD.F32.FTZ.RN.STRONG.GPU [R126.64+-0x500], R131 ;  /* 0xfffb00837e00798e */ /* 0x0105e4000c10e790 */
.L_x_5649:
[----:B------:R-:W-:Y:S05]  /*7e60*/  BSYNC B0 ;  /* 0x0000000000007941 */ /* 0x000fea0003800000 */
.L_x_5648:
[----:B------:R-:W2:Y:S01]  /*7e70*/  LDS R211, [R211.X4+0x1400] ;  /* 0x00140000d3d37984 */ /* 0x000ea20000004800 */
[----:B------:R-:W-:Y:S01]  /*7e80*/  BSSY B0, `(.L_x_5650) ;  /* 0x0000004000007945 */ /* 0x000fe20003800000 */
[----:B------:R-:W-:Y:S05]  /*7e90*/  @!P4 BRA `(.L_x_5651) ;  /* 0x000000200000c947 */ /* 0x000fea0003800000 */
[----:B------:R3:W-:Y:S04]  /*7ea0*/  RED.E.ADD.F32.FTZ.RN.STRONG.GPU [R128.64+-0x480], R196 ;  /* 0xfffb80c48000798e */ /* 0x0007e8000c10e790 */
[----:B--2---:R3:W-:Y:S02]  /*7eb0*/  RED.E.ADD.F32.FTZ.RN.STRONG.GPU [R126.64+-0x480], R211 ;  /* 0xfffb80d37e00798e */ /* 0x0047e4000c10e790 */
.L_x_5651:
[----:B------:R-:W-:Y:S05]  /*7ec0*/  BSYNC B0 ;  /* 0x0000000000007941 */ /* 0x000fea0003800000 */
.L_x_5650:
[----:B--2-4-:R2:W4:Y:S01]  /*7ed0*/  LDS R131, [R210.X4+0x1480] ;  /* 0x00148000d2837984 */ /* 0x0145220000004800 */
[----:B------:R-:W-:Y:S01]  /*7ee0*/  BSSY B0, `(.L_x_5652) ;  /* 0x0000004000007945 */ /* 0x000fe20003800000 */
[----:B------:R-:W-:Y:S05]  /*7ef0*/  @!P5 BRA `(.L_x_5653) ;  /* 0x000000200000d947 */ /* 0x000fea0003800000 */
[----:B------:R2:W-:Y:S04]  /*7f00*/  RED.E.ADD.F32.FTZ.RN.STRONG.GPU [R128.64+-0x400], R195 ;  /* 0xfffc00c38000798e */ /* 0x0005e8000c10e790 */
[----:B----4-:R2:W-:Y:S02]  /*7f10*/  RED.E.ADD.F32.FTZ.RN.STRONG.GPU [R126.64+-0x400], R131 ;  /* 0xfffc00837e00798e */ /* 0x0105e4000c10e790 */
.L_x_5653:
[----:B------:R-:W-:Y:S05]  /*7f20*/  BSYNC B0 ;  /* 0x0000000000007941 */ /* 0x000fea0003800000 */
.L_x_5652:
        /* <DEDUP_REMOVED lines=12> */
.L_x_5655:
[----:B------:R-:W-:Y:S05]  /*7ff0*/  BSYNC B0 ;  /* 0x0000000000007941 */ /* 0x000fea0003800000 */
.L_x_5654:
[----:B--2-4-:R2:W4:Y:S01]  /*8000*/  LDS R131, [R208.X4+0x1580] ;  /* 0x00158000d0837984 */ /* 0x0145220000004800 */
[----:B------:R-:W-:Y:S01]  /*8010*/  BSSY B0, `(.L_x_5656) ;  /* 0x0000004000007945 */ /* 0x000fe20003800000 */
[----:B------:R-:W-:Y:S05]  /*8020*/  @!P0 BRA `(.L_x_5657) ;  /* 0x0000002000008947 */ /* 0x000fea0003800000 */
[----:B------:R2:W-:Y:S04]  /*8030*/  RED.E.ADD.F32.FTZ.RN.STRONG.GPU [R128.64+-0x300], R193 ;  /* 0xfffd00c18000798e */ /* 0x0005e8000c10e790 */
[----:B----4-:R2:W-:Y:S02]  /*8040*/  RED.E.ADD.F32.FTZ.RN.STRONG.GPU [R126.64+-0x300], R131 ;  /* 0xfffd00837e00798e */ /* 0x0105e4000c10e790 */
.L_x_5657:
[----:B------:R-:W-:Y:S05]  /*8050*/  BSYNC B0 ;  /* 0x0000000000007941 */ /* 0x000fea0003800000 */
.L_x_5656:
[----:B------:R-:W2:Y:S01]  /*8060*/  LDS R207, [R207.X4+0x1600] ;  /* 0x00160000cfcf7984 */ /* 0x000ea20000004800 */
[----:B------:R-:W-:Y:S01]  /*8070*/  BSSY B0, `(.L_x_5658) ;  /* 0x0000004000007945 */ /* 0x000fe20003800000 */
[----:B------:R-:W-:Y:S05]  /*8080*/  @!P1 BRA `(.L_x_5659) ;  /* 0x0000002000009947 */ /* 0x000fea0003800000 */
[----:B------:R3:W-:Y:S04]  /*8090*/  RED.E.ADD.F32.FTZ.RN.STRONG.GPU [R128.64+-0x280], R192 ;  /* 0xfffd80c08000798e */ /* 0x0007e8000c10e790 */
[----:B--2---:R3:W-:Y:S02]  /*80a0*/  RED.E.ADD.F32.FTZ.RN.STRONG.GPU [R126.64+-0x280], R207 ;  /* 0xfffd80cf7e00798e */ /* 0x0047e4000c10e790 */
.L_x_5659:
[----:B------:R-:W-:Y:S05]  /*80b0*/  BSYNC B0 ;  /* 0x0000000000007941 */ /* 0x000fea0003800000 */
.L_x_5658:
[----:B--2-4-:R2:W4:Y:S01]  /*80c0*/  LDS R131, [R206.X4+0x1680] ;  /* 0x00168000ce837984 */ /* 0x0145220000004800 */
[----:B------:R-:W-:Y:S01]  /*80d0*/  BSSY B0, `(.L_x_5660) ;  /* 0x0000004000007945 */ /* 0x000fe20003800000 */
[----:B------:R-:W-:Y:S05]  /*80e0*/  @!P2 BRA `(.L_x_5661) ;  /* 0x000000200000a947 */ /* 0x000fea0003800000 */
[----:B------:R2:W-:Y:S04]  /*80f0*/  RED.E.ADD.F32.FTZ.RN.STRONG.GPU [R128.64+-0x200], R191 ;  /* 0xfffe00bf8000798e */ /* 0x0005e8000c10e790 */
[----:B----4-:R2:W-:Y:S02]  /*8100*/  RED.E.ADD.F32.FTZ.RN.STRONG.GPU [R126.64+-0x200], R131 ;  /* 0xfffe00837e00798e */ /* 0x0105e4000c10e790 */
.L_x_5661:
[----:B------:R-:W-:Y:S05]  /*8110*/  BSYNC B0 ;  /* 0x0000000000007941 */ /* 0x000fea0003800000 */
.L_x_5660:
[----:B------:R-:W2:Y:S01]  /*8120*/  LDS R205, [R205.X4+0x1700] ;  /* 0x00170000cdcd7984 */ /* 0x000ea20000004800 */
[----:B------:R-:W-:Y:S01]  /*8130*/  BSSY B0, `(.L_x_5662) ;  /* 0x0000004000007945 */ /* 0x000fe20003800000 */
[----:B------:R-:W-:Y:S05]  /*8140*/  @!P3 BRA `(.L_x_5663) ;  /* 0x000000200000b947 */ /* 0x000fea0003800000 */
[----:B------:R3:W-:Y:S04]  /*8150*/  RED.E.ADD.F32.FTZ.RN.STRONG.GPU [R128.64+-0x180], R190 ;  /* 0xfffe80be8000798e */ /* 0x0007e8000c10e790 */
[----:B--2---:R3:W-:Y:S02]  /*8160*/  RED.E.ADD.F32.FTZ.RN.STRONG.GPU [R126.64+-0x180], R205 ;  /* 0xfffe80cd7e00798e */ /* 0x0047e4000c10e790 */
.L_x_5663:
[----:B------:R-:W-:Y:S05]  /*8170*/  BSYNC B0 ;  /* 0x0000000000007941 */ /* 0x000fea0003800000 */
.L_x_5662:
[----:B--2-4-:R2:W4:Y:S01]  /*8180*/  LDS R131, [R204.X4+0x1780] ;  /* 0x00178000cc837984 */ /* 0x0145220000004800 */
[----:B------:R-:W-:Y:S01]  /*8190*/  BSSY B0, `(.L_x_5664) ;  /* 0x0000004000007945 */ /* 0x000fe20003800000 */
[----:B------:R-:W-:Y:S05]  /*81a0*/  @!P4 BRA `(.L_x_5665) ;  /* 0x000000200000c947 */ /* 0x000fea0003800000 */
[----:B------:R2:W-:Y:S04]  /*81b0*/  RED.E.ADD.F32.FTZ.RN.STRONG.GPU [R128.64+-0x100], R189 ;  /* 0xffff00bd8000798e */ /* 0x0005e8000c10e790 */
[----:B----4-:R2:W-:Y:S02]  /*81c0*/  RED.E.ADD.F32.FTZ.RN.STRONG.GPU [R126.64+-0x100], R131 ;  /* 0xffff00837e00798e */ /* 0x0105e4000c10e790 */
.L_x_5665:
[----:B------:R-:W-:Y:S05]  /*81d0*/  BSYNC B0 ;  /* 0x0000000000007941 */ /* 0x000fea0003800000 */
.L_x_5664:
[----:B------:R-:W2:Y:S01]  /*81e0*/  LDS R203, [R203.X4+0x1800] ;  /* 0x00180000cbcb7984 */ /* 0x000ea20000004800 */
[----:B------:R-:W-:Y:S01]  /*81f0*/  BSSY B0, `(.L_x_5666) ;  /* 0x0000004000007945 */ /* 0x000fe20003800000 */
[----:B------:R-:W-:Y:S05]  /*8200*/  @!P5 BRA `(.L_x_5667) ;  /* 0x000000200000d947 */ /* 0x000fea0003800000 */
[----:B------:R3:W-:Y:S04]  /*8210*/  RED.E.ADD.F32.FTZ.RN.STRONG.GPU [R128.64+-0x80], R188 ;  /* 0xffff80bc8000798e */ /* 0x0007e8000c10e790 */
[----:B--2---:R3:W-:Y:S02]  /*8220*/  RED.E.ADD.F32.FTZ.RN.STRONG.GPU [R126.64+-0x80], R203 ;  /* 0xffff80cb7e00798e */ /* 0x0047e4000c10e790 */
.L_x_5667:
[----:B------:R-:W-:Y:S05]  /*8230*/  BSYNC B0 ;  /* 0x0000000000007941 */ /* 0x000fea0003800000 */
.L_x_5666:
[----:B--23--:R-:W2:Y:S01]  /*8240*/  SHFL.DOWN P0, R127, R218, 0x1, 0x1f ;  /* 0x08201f00da7f7f89 */ /* 0x00cea20000000000 */
[----:B------:R-:W-:Y:S01]  /*8250*/  FMUL.FTZ R126, R7, R6 ;  /* 0x00000006077e7220 */ /* 0x000fe20000410000 */
[----:B------:R-:W-:Y:S01]  /*8260*/  ISETP.NE.AND P2, PT, R176, RZ, PT ;  /* 0x000000ffb000720c */ /* 0x000fe20003f45270 */
[-C--:B------:R-:W-:Y:S01]  /*8270*/  FMUL.FTZ R7, R10, R5.reuse ;  /* 0x000000050a077220 */ /* 0x080fe20000410000 */
[----:B------:R-:W-:Y:S01]  /*8280*/  BSSY B0, `(.L_x_5668) ;  /* 0x0000062000007945 */ /* 0x000fe20003800000 */
[----:B------:R-:W-:-:S02]  /*8290*/  FMUL.FTZ R5, R33, R5 ;  /* 0x0000000521057220 */ /* 0x000fc40000410000 */
[----:B------:R-:W-:Y:S02]  /*82a0*/  FMUL.FTZ R6, R33, R6 ;  /* 0x0000000621067220 */ /* 0x000fe40000410000 */
[----:B------:R-:W-:Y:S02]  /*82b0*/  FMUL.FTZ R220, R220, R5 ;  /* 0x00000005dcdc7220 */ /* 0x000fe40000410000 */
[----:B------:R-:W-:Y:S02]  /*82c0*/  FMUL.FTZ R219, R219, R6 ;  /* 0x00000006dbdb7220 */ /* 0x000fe40000410000 */
[-C--:B------:R-:W-:Y:S02]  /*82d0*/  FMUL.FTZ R6, R9, R4.reuse ;  /* 0x0000000409067220 */ /* 0x080fe40000410000 */
[----:B------:R-:W-:Y:S02]  /*82e0*/  FMUL.FTZ R4, R33, R4 ;  /* 0x0000000421047220 */ /* 0x000fe40000410000 */
[----:B------:R-:W-:-:S02]  /*82f0*/  FFMA.FTZ R40, R7, R74, R40 ;  /* 0x0000004a07287223 */ /* 0x000fc40000010028 */
[----:B------:R-:W-:Y:S02]  /*8300*/  FFMA.FTZ R220, R21, R7, R220 ;  /* 0x0000000715dc7223 */ /* 0x000fe400000100dc */
[-C--:B------:R-:W-:Y:S02]  /*8310*/  FMUL.FTZ R5, R12, R3.reuse ;  /* 0x000000030c057220 */ /* 0x080fe40000410000 */
[----:B------:R-:W-:Y:S02]  /*8320*/  FMUL.FTZ R3, R33, R3 ;  /* 0x0000000321037220 */ /* 0x000fe40000410000 */
[----:B--2---:R-:W-:Y:S02]  /*8330*/  @P0 FADD R127, R218, R127 ;  /* 0x0000007fda7f0221 */ /* 0x004fe40000000000 */
[----:B------:R-:W-:Y:S02]  /*8340*/  FMUL.FTZ R221, R221, R4 ;  /* 0x00000004dddd7220 */ /* 0x000fe40000410000 */
[-C--:B------:R-:W-:Y:S01]  /*8350*/  FMUL.FTZ R4, R11, R2.reuse ;  /* 0x000000020b047220 */ /* 0x080fe20000410000 */
[----:B------:R-:W2:Y:S01]  /*8360*/  SHFL.DOWN P0, R128, R127, 0x2, 0x1f ;  /* 0x08401f007f807f89 */ /* 0x000ea20000000000 */
        /* <DEDUP_REMOVED lines=10> */
[----:B------:R-:W-:Y:S02]  /*8410*/  FMUL.FTZ R5, R14, R187 ;  /* 0x000000bb0e057220 */ /* 0x000fe40000410000 */
[----:B------:R-:W-:Y:S02]  /*8420*/  FFMA.FTZ R2, R25, R2, R3 ;  /* 0x0000000219027223 */ /* 0x000fe40000010003 */
[----:B--2---:R-:W-:-:S02]  /*8430*/  @P0 FADD R128, R127, R128 ;  /* 0x000000807f800221 */ /* 0x004fc40000000000 */
[----:B------:R-:W-:Y:S02]  /*8440*/  FMUL.FTZ R0, R225, R0 ;  /* 0x00000000e1007220 */ /* 0x000fe40000410000 */
[----:B------:R-:W-:Y:S01]  /*8450*/  FMUL.FTZ R3, R33, R244 ;  /* 0x000000f421037220 */ /* 0x000fe20000410000 */
[----:B------:R-:W2:Y:S01]  /*8460*/  SHFL.DOWN P0, R129, R128, 0x4, 0x1f ;  /* 0x08801f0080817f89 */ /* 0x000ea20000000000 */
[----:B------:R-:W-:Y:S02]  /*8470*/  FFMA.FTZ R45, R5, R84, R45 ;  /* 0x00000054052d7223 */ /* 0x000fe4000001002d */
[----:B------:R-:W-:Y:S02]  /*8480*/  FFMA.FTZ R5, R26, R5, R0 ;  /* 0x000000051a057223 */ /* 0x000fe40000010000 */
[----:B------:R-:W-:Y:S02]  /*8490*/  FMUL.FTZ R226, R226, R3 ;  /* 0x00000003e2e27220 */ /* 0x000fe40000410000 */
[----:B------:R-:W-:-:S02]  /*84a0*/  FMUL.FTZ R16, R16, R242 ;  /* 0x000000f210107220 */ /* 0x000fc40000410000 */
[----:B------:R-:W-:Y:S02]  /*84b0*/  FMUL.FTZ R18, R18, R238 ;  /* 0x000000ee12127220 */ /* 0x000fe40000410000 */
[C---:B------:R-:W-:Y:S02]  /*84c0*/  FMUL.FTZ R242, R33.reuse, R242 ;  /* 0x000000f221f27220 */ /* 0x040fe40000410000 */
[C---:B------:R-:W-:Y:S02]  /*84d0*/  FMUL.FTZ R3, R33.reuse, R240 ;  /* 0x000000f021037220 */ /* 0x040fe40000410000 */
[C---:B------:R-:W-:Y:S02]  /*84e0*/  FMUL.FTZ R238, R33.reuse, R238 ;  /* 0x000000ee21ee7220 */ /* 0x040fe40000410000 */
[C---:B------:R-:W-:Y:S02]  /*84f0*/  FMUL.FTZ R0, R33.reuse, R233 ;  /* 0x000000e921007220 */ /* 0x040fe40000410000 */
[----:B------:R-:W-:-:S02]  /*8500*/  FMUL.FTZ R33, R33, R234 ;  /* 0x000000ea21217220 */ /* 0x000fc40000410000 */
[----:B------:R-:W-:Y:S02]  /*8510*/  FMUL.FTZ R228, R228, R3 ;  /* 0x00000003e4e47220 */ /* 0x000fe40000410000 */
[----:B------:R-:W-:Y:S02]  /*8520*/  FMUL.FTZ R15, R15, R244 ;  /* 0x000000f40f0f7220 */ /* 0x000fe40000410000 */
[----:B--2---:R-:W-:Y:S02]  /*8530*/  @P0 FADD R129, R128, R129 ;  /* 0x0000008180810221 */ /* 0x004fe40000000000 */
[----:B------:R-:W-:Y:S02]  /*8540*/  FMUL.FTZ R227, R227, R242 ;  /* 0x000000f2e3e37220 */ /* 0x000fe40000410000 */
[----:B------:R-:W-:Y:S01]  /*8550*/  FMUL.FTZ R17, R17, R240 ;  /* 0x000000f011117220 */ /* 0x000fe20000410000 */
[----:B------:R-:W2:Y:S01]  /*8560*/  SHFL.DOWN P0, R10, R129, 0x8, 0x1f ;  /* 0x09001f00810a7f89 */ /* 0x000ea20000000000 */
        /* <DEDUP_REMOVED lines=12> */
[----:B--2---:R-:W-:Y:S01]  /*8630*/  @P0 FADD R10, R129, R10 ;  /* 0x0000000a810a0221 */ /* 0x004fe20000000000 */
[----:B------:R-:W-:Y:S01]  /*8640*/  ISETP.NE.AND P0, PT, R175, RZ, PT ;  /* 0x000000ffaf00720c */ /* 0x000fe20003f05270 */
[----:B------:R-:W-:-:S02]  /*8650*/  FFMA.FTZ R0, R31, R3, R0 ;  /* 0x000000031f007223 */ /* 0x000fc40000010000 */
[----:B------:R-:W-:Y:S01]  /*8660*/  FFMA.FTZ R33, R32, R234, R33 ;  /* 0x000000ea20217223 */ /* 0x000fe20000010021 */
[----:B------:R-:W2:Y:S01]  /*8670*/  SHFL.DOWN P1, R7, R10, 0x10, 0x1f ;  /* 0x0a001f000a077f89 */ /* 0x000ea20000020000 */
[----:B------:R-:W-:Y:S02]  /*8680*/  FADD.FTZ R68, R235, R68 ;  /* 0x00000044eb447221 */ /* 0x000fe40000010000 */
[----:B------:R-:W-:Y:S02]  /*8690*/  FADD.FTZ R71, R236, R71 ;  /* 0x00000047ec477221 */ /* 0x000fe40000010000 */
[----:B------:R-:W-:Y:S02]  /*86a0*/  FFMA.FTZ R39, R126, R73, R39 ;  /* 0x000000497e277223 */ /* 0x000fe40000010027 */
[----:B------:R-:W-:Y:S02]  /*86b0*/  FADD.FTZ R67, R230, R67 ;  /* 0x00000043e6437221 */ /* 0x000fe40000010000 */
        /* <DEDUP_REMOVED lines=8> */
[----:B--2---:R-:W-:Y:S02]  /*8740*/  @P1 FADD R7, R10, R7 ;  /* 0x000000070a071221 */ /* 0x004fe40000000000 */
[----:B------:R-:W-:Y:S02]  /*8750*/  FFMA.FTZ R46, R15, R86, R46 ;  /* 0x000000560f2e7223 */ /* 0x000fe4000001002e */
[----:B------:R-:W-:Y:S01]  /*8760*/  FADD.FTZ R58, R5, R58 ;  /* 0x0000003a053a7221 */ /* 0x000fe20000010000 */
[----:B------:R2:W-:Y:S01]  /*8770*/  @!P0 STS [0x18c4], R7 ;  /* 0x0018c407ff008388 */ /* 0x0005e20000000800 */
        /* <DEDUP_REMOVED lines=10> */
[----:B------:R-:W-:Y:S01]  /*8820*/  FADD.FTZ R52, R33, R52 ;  /* 0x0000003421347221 */ /* 0x000fe20000010000 */
[----:B------:R-:W-:Y:S06]  /*8830*/  BAR.SYNC.DEFER_BLOCKING 0x0 ;  /* 0x0000000000007b1d */ /* 0x000fec0000010000 */
[----:B------:R-:W-:Y:S05]  /*8840*/  @P2 BRA `(.L_x_5669) ;  /* 0x0000005000002947 */ /* 0x000fea0003800000 */
[----:B--2---:R-:W-:Y:S02]  /*8850*/  ISETP.NE.AND P0, PT, R168, c[0x0][0x174], PT ;  /* 0x00005d00a8007a0c */ /* 0x004fe40003f05270 */
[----:B------:R-:W-:-:S11]  /*8860*/  SHF.L.U32 R2, R35, 0x2, RZ ;  /* 0x0000000223027819 */ /* 0x000fd600000006ff */
[----:B------:R-:W2:Y:S02]  /*8870*/  @P0 LDS R0, [R2+0x2b78] ;  /* 0x002b780002000984 */ /* 0x000ea40000000800 */
[----:B--2---:R-:W-:-:S05]  /*8880*/  @P0 FADD.FTZ R7, R7, R0 ;  /* 0x0000000007070221 */ /* 0x004fca0000010000 */
[----:B------:R2:W-:Y:S02]  /*8890*/  STS [R2+0x2b78], R7 ;  /* 0x002b780702007388 */ /* 0x0005e40000000800 */
.L_x_5669:
[----:B--2---:R-:W-:Y:S05]  /*88a0*/  BSYNC B0 ;  /* 0x0000000000007941 */ /* 0x004fea0003800000 */
.L_x_5668:
[----:B------:R-:W-:Y:S01]  /*88b0*/  IADD3 R35, R35, 0x1, RZ ;  /* 0x0000000123237810 */ /* 0x000fe20007ffe0ff */
[----:B------:R-:W-:-:S03]  /*88c0*/  UIADD3 UR6, UP0, UR6, 0x1, URZ ;  /* 0x0000000106067890 */ /* 0x000fc6000ff1e03f */
[----:B------:R-:W-:Y:S01]  /*88d0*/  ISETP.GE.AND P0, PT, R35, c[0x0][0x16c], PT ;  /* 0x00005b0023007a0c */ /* 0x000fe20003f06270 */
[----:B------:R-:W-:-:S12]  /*88e0*/  UIADD3.X UR7, URZ, UR7, URZ, UP0, !UPT ;  /* 0x000000073f077290 */ /* 0x000fd800087fe43f */
[----:B------:R-:W-:Y:S01]  /*88f0*/  @P0 CALL.REL.NOINC `(.L_x_5633) ;  /* 0x0000001000000944 */ /* 0x000fe20003c00000 */
[----:B------:R-:W-:Y:S05]  /*8900*/  BRA `(.L_x_5670) ;  /* 0xffffbee000007947 */ /* 0x000fea000383ffff */
.L_x_5633:
        /* <DEDUP_REMOVED lines=14> */
[----:B------:R-:W3:Y:S01]  /*89f0*/  @!P1 LDG.E.U16 R0, [R124.64+0x40] ;  /* 0x000040107c009981 */ /* 0x000ee2000c1e1500 */
[----:B------:R-:W-:-:S02]  /*8a00*/  ISETP.GE.AND P1, PT, R160, UR11, PT ;  /* 0x0000000ba0007c0c */ /* 0x000fc4000bf26270 */
[----:B------:R-:W-:Y:S01]  /*8a10*/  PRMT R7, RZ, 0x7610, R7 ;  /* 0x00007610ff077816 */ /* 0x000fe20000000007 */
[----:B------:R-:W5:Y:S01]  /*8a20*/  @!P0 LDG.E.U16 R5, [R124.64+0x80] ;  /* 0x000080107c058981 */ /* 0x000f62000c1e1500 */
[----:B------:R-:W-:Y:S02]  /*8a30*/  PRMT R4, RZ, 0x7610, R4 ;  /* 0x00007610ff047816 */ /* 0x000fe40000000004 */
[----:B------:R-:W-:Y:S01]  /*8a40*/  PRMT R9, RZ, 0x7610, R9 ;  /* 0x00007610ff097816 */ /* 0x000fe20000000009 */
[----:B----4-:R-:W4:Y:S01]  /*8a50*/  @!P4 LDG.E.U16 R2, [R124.64+0xc0] ;  /* 0x0000c0107c02c981 */ /* 0x010f22000c1e1500 */
[----:B------:R-:W-:Y:S02]  /*8a60*/  PRMT R6, RZ, 0x7610, R6 ;  /* 0x00007610ff067816 */ /* 0x000fe40000000006 */
[----:B------:R-:W-:Y:S01]  /*8a70*/  PRMT R11, RZ, 0x7610, R11 ;  /* 0x00007610ff0b7816 */ /* 0x000fe2000000000b */
[----:B------:R-:W4:Y:S01]  /*8a80*/  @!P6 LDG.E.U16 R7, [R124.64+0x100] ;  /* 0x000100107c07e981 */ /* 0x000f22000c1e1500 */
[----:B------:R-:W-:-:S02]  /*8a90*/  ISETP.GE.AND P0, PT, R159, UR11, PT ;  /* 0x0000000b9f007c0c */ /* 0x000fc4000bf06270 */
        /* <DEDUP_REMOVED lines=53> */
[----:B------:R-:W-:Y:S04]  /*8df0*/  LDS.U16 R6, [R136+0x12] ;  /* 0x0000120088067984 */ /* 0x000fe80000000400 */
[----:B------:R-:W-:Y:S01]  /*8e00*/  LDS.U16 R5, [R136+0x10] ;  /* 0x0000100088057984 */ /* 0x000fe20000000400 */
[----:B--2---:R-:W-:-:S05]  /*8e10*/  HADD2.F32 R0, -RZ, R0.H0_H0 ;  /* 0x20000000ff007230 */ /* 0x004fca0000004100 */
[----:B------:R-:W-:Y:S01]  /*8e20*/  FADD.FTZ R7, R0, UR5 ;  /* 0x0000000500077e21 */ /* 0x000fe20008010000 */
[----:B---3--:R-:W-:Y:S01]  /*8e30*/  HADD2.F32 R2, -RZ, R2.H0_H0 ;  /* 0x20000002ff027230 */ /* 0x008fe20000004100 */
[----:B------:R-:W-:Y:S01]  /*8e40*/  LDS.U16 R0, [R136+0x8] ;  /* 0x0000080088007984 */ /* 0x000fe20000000400 */
[----:B----4-:R-:W-:Y:S02]  /*8e50*/  HADD2.F32 R4, -RZ, R4.H0_H0 ;  /* 0x20000004ff047230 */ /* 0x010fe40000004100 */
[----:B------:R-:W-:Y:S01]  /*8e60*/  FSETP.GTU.FTZ.AND P1, PT, R7, 20, PT ;  /* 0x41a000000700780b */ /* 0x000fe20003f3c000 */
[----:B-----5:R-:W-:Y:S01]  /*8e70*/  HADD2.F32 R3, -RZ, R3.H0_H0 ;  /* 0x20000003ff037230 */ /* 0x020fe20000004100 */
[----:B------:R-:W-:Y:S02]  /*8e80*/  FADD.FTZ R8, R2, UR5 ;  /* 0x0000000502087e21 */ /* 0x000fe40008010000 */
[----:B------:R-:W-:Y:S01]  /*8e90*/  FADD.FTZ R10, R4, UR5 ;  /* 0x00000005040a7e21 */ /* 0x000fe20008010000 */
[----:B------:R-:W-:Y:S01]  /*8ea0*/  LDS.U16 R2, [R136+0xa] ;  /* 0x00000a0088027984 */ /* 0x000fe20000000400 */
[----:B------:R-:W-:-:S03]  /*8eb0*/  FADD.FTZ R9, R3, UR5 ;  /* 0x0000000503097e21 */ /* 0x000fc60008010000 */
[----:B------:R-:W2:Y:S01]  /*8ec0*/  LDS.U16 R4, [R136+0xe] ;  /* 0x00000e0088047984 */ /* 0x000ea20000000400 */
[----:B------:R-:W-:-:S03]  /*8ed0*/  FSETP.GTU.FTZ.AND P6, PT, R8, 20, PT ;  /* 0x41a000000800780b */ /* 0x000fc60003fdc000 */
[----:B------:R-:W3:Y:S01]  /*8ee0*/  LDS.U16 R3, [R136+0xc] ;  /* 0x00000c0088037984 */ /* 0x000ee20000000400 */
[----:B------:R-:W-:-:S06]  /*8ef0*/  @!P1 FMUL.FTZ R7, R7, -1.4426950216293334961 ;  /* 0xbfb8aa3b07079820 */ /* 0x000fcc0000410000 */
[----:B------:R-:W4:Y:S01]  /*8f00*/  @!P1 MUFU.EX2 R7, R7 ;  /* 0x0000000700079308 */ /* 0x000f220000000800 */
[----:B------:R-:W-:Y:S02]  /*8f10*/  FSETP.GTU.FTZ.AND P5, PT, R9, 20, PT ;  /* 0x41a000000900780b */ /* 0x000fe40003fbc000 */
[----:B------:R-:W-:-:S06]  /*8f20*/  @!P6 FMUL.FTZ R8, R8, -1.4426950216293334961 ;  /* 0xbfb8aa3b0808e820 */ /* 0x000fcc0000410000 */
[----:B------:R-:W5:Y:S01]  /*8f30*/  @!P6 MUFU.EX2 R8, R8 ;  /* 0x000000080008e308 */ /* 0x000f620000000800 */
[----:B----4-:R-:W-:-:S04]  /*8f40*/  @!P1 FADD.FTZ R7, R7, 1 ;  /* 0x3f80000007079421 */ /* 0x010fc80000010000 */
[----:B------:R-:W-:-:S03]  /*8f50*/  @!P5 FMUL.FTZ R9, R9, -1.4426950216293334961 ;  /* 0xbfb8aa3b0909d820 */ /* 0x000fc60000410000 */
[----:B------:R-:W4:Y:S01]  /*8f60*/  @!P1 MUFU.RCP R7, R7 ;  /* 0x0000000700079308 */ /* 0x000f220000001000 */
[----:B-----5:R-:W-:-:S07]  /*8f70*/  @!P6 FADD.FTZ R8, R8, 1 ;  /* 0x3f8000000808e421 */ /* 0x020fce0000010000 */
[----:B------:R-:W5:Y:S01]  /*8f80*/  @!P5 MUFU.EX2 R9, R9 ;  /* 0x000000090009d308 */ /* 0x000f620000000800 */
[----:B--2---:R-:W-:Y:S02]  /*8f90*/  HADD2.F32 R4, -RZ, R4.H0_H0 ;  /* 0x20000004ff047230 */ /* 0x004fe40000004100 */
[----:B---3--:R-:W-:-:S03]  /*8fa0*/  HADD2.F32 R3, -RZ, R3.H0_H0 ;  /* 0x20000003ff037230 */ /* 0x008fc60000004100 */
[----:B------:R-:W-:Y:S02]  /*8fb0*/  FADD.FTZ R11, R4, UR5 ;  /* 0x00000005040b7e21 */ /* 0x000fe40008010000 */
[----:B------:R-:W2:Y:S01]  /*8fc0*/  @!P6 MUFU.RCP R8, R8 ;  /* 0x000000080008e308 */ /* 0x000ea20000001000 */
[----:B------:R-:W-:Y:S02]  /*8fd0*/  FADD.FTZ R3, R3, UR5 ;  /* 0x0000000503037e21 */ /* 0x000fe40008010000 */
[----:B----4-:R-:W-:Y:S01]  /*8fe0*/  @!P1 FMUL.FTZ R52, R52, R7 ;  /* 0x0000000734349220 */ /* 0x010fe20000410000 */
[----:B------:R-:W-:Y:S02]  /*8ff0*/  FSETP.GTU.FTZ.AND P1, PT, R11, 20, PT ;  /* 0x41a000000b00780b */ /* 0x000fe40003f3c000 */
[----:B------:R-:W-:Y:S01]  /*9000*/  FSETP.GTU.FTZ.AND P2, PT, R3, 20, PT ;  /* 0x41a000000300780b */ /* 0x000fe20003f5c000 */
[----:B-----5:R-:W-:Y:S01]  /*9010*/  @!P5 FADD.FTZ R9, R9, 1 ;  /* 0x3f8000000909d421 */ /* 0x020fe20000010000 */
[----:B------:R-:W-:-:S02]  /*9020*/  HADD2.F32 R0, -RZ, R0.H0_H0 ;  /* 0x20000000ff007230 */ /* 0x000fc40000004100 */
[----:B------:R-:W-:Y:S02]  /*9030*/  HADD2.F32 R2, -RZ, R2.H0_H0 ;  /* 0x20000002ff027230 */ /* 0x000fe40000004100 */
[----:B------:R-:W-:Y:S01]  /*9040*/  HADD2.F32 R6, -RZ, R6.H0_H0 ;  /* 0x20000006ff067230 */ /* 0x000fe20000004100 */
[----:B------:R-:W3:Y:S01]  /*9050*/  @!P5 MUFU.RCP R9, R9 ;  /* 0x000000090009d308 */ /* 0x000ee20000001000 */
[----:B------:R-:W-:Y:S01]  /*9060*/  HADD2.F32 R5, -RZ, R5.H0_H0 ;  /* 0x20000005ff057230 */ /* 0x000fe20000004100 */
[----:B--2---:R-:W-:Y:S02]  /*9070*/  @!P6 FMUL.FTZ R53, R53, R8 ;  /* 0x000000083535e220 */ /* 0x004fe40000410000 */
[----:B------:R-:W-:Y:S02]  /*9080*/  FADD.FTZ R0, R0, UR5 ;  /* 0x0000000500007e21 */ /* 0x000fe40008010000 */
[----:B------:R-:W-:Y:S02]  /*9090*/  FADD.FTZ R2, R2, UR5 ;  /* 0x0000000502027e21 */ /* 0x000fe40008010000 */
[----:B------:R-:W-:-:S02]  /*90a0*/  FADD.FTZ R8, R6, UR5 ;  /* 0x0000000506087e21 */ /* 0x000fc40008010000 */
[----:B------:R-:W-:Y:S02]  /*90b0*/  @!P1 FMUL.FTZ R6, R11, -1.4426950216293334961 ;  /* 0xbfb8aa3b0b069820 */ /* 0x000fe40000410000 */
[----:B------:R-:W-:Y:S02]  /*90c0*/  FADD.FTZ R7, R5, UR5 ;  /* 0x0000000505077e21 */ /* 0x000fe40008010000 */
[----:B------:R-:W-:Y:S01]  /*90d0*/  @!P2 FMUL.FTZ R4, R3, -1.4426950216293334961 ;  /* 0xbfb8aa3b0304a820 */ /* 0x000fe20000410000 */
[----:B------:R-:W-:Y:S02]  /*90e0*/  FSETP.GTU.FTZ.AND P4, PT, R0, 20, PT ;  /* 0x41a000000000780b */ /* 0x000fe40003f9c000 */
[----:B------:R-:W-:Y:S01]  /*90f0*/  FSETP.GTU.FTZ.AND P3, PT, R2, 20, PT ;  /* 0x41a000000200780b */ /* 0x000fe20003f7c000 */
[----:B------:R-:W2:Y:S01]  /*9100*/  @!P2 MUFU.EX2 R5, R4 ;  /* 0x000000040005a308 */ /* 0x000ea20000000800 */
[----:B------:R-:W-:Y:S01]  /*9110*/  FSETP.GTU.FTZ.AND P6, PT, R7, 20, PT ;  /* 0x41a000000700780b */ /* 0x000fe20003fdc000 */
[----:B---3--:R-:W-:-:S06]  /*9120*/  @!P5 FMUL.FTZ R54, R54, R9 ;  /* 0x000000093636d220 */ /* 0x008fcc0000410000 */
[----:B------:R-:W3:Y:S01]  /*9130*/  @!P1 MUFU.EX2 R6, R6 ;  /* 0x0000000600069308 */ /* 0x000ee20000000800 */
[----:B------:R-:W-:Y:S01]  /*9140*/  FSETP.GTU.FTZ.AND P5, PT, R8, 20, PT ;  /* 0x41a000000800780b */ /* 0x000fe20003fbc000 */
[----:B------:R-:W-:Y:S02]  /*9150*/  @!P4 FMUL.FTZ R0, R0, -1.4426950216293334961 ;  /* 0xbfb8aa3b0000c820 */ /* 0x000fe40000410000 */
[----:B------:R-:W-:Y:S01]  /*9160*/  @!P3 FMUL.FTZ R2, R2, -1.4426950216293334961 ;  /* 0xbfb8aa3b0202b820 */ /* 0x000fe20000410000 */
[----:B------:R-:W-:Y:S01]  /*9170*/  FSETP.GTU.FTZ.AND P0, PT, R10, 20, PT ;  /* 0x41a000000a00780b */ /* 0x000fe20003f1c000 */
[----:B------:R-:W-:Y:S02]  /*9180*/  @!P6 FMUL.FTZ R7, R7, -1.4426950216293334961 ;  /* 0xbfb8aa3b0707e820 */ /* 0x000fe40000410000 */
[----:B--2---:R-:W-:Y:S01]  /*9190*/  @!P2 FADD.FTZ R5, R5, 1 ;  /* 0x3f8000000505a421 */ /* 0x004fe20000010000 */
[----:B------:R-:W2:Y:S01]  /*91a0*/  @!P4 MUFU.EX2 R0, R0 ;  /* 0x000000000000c308 */ /* 0x000ea20000000800 */
[----:B---3--:R-:W-:-:S07]  /*91b0*/  @!P1 FADD.FTZ R6, R6, 1 ;  /* 0x3f80000006069421 */ /* 0x008fce0000010000 */
[----:B------:R-:W3:Y:S01]  /*91c0*/  @!P3 MUFU.EX2 R2, R2 ;  /* 0x000000020002b308 */ /* 0x000ee20000000800 */
[----:B------:R-:W-:-:S07]  /*91d0*/  @!P5 FMUL.FTZ R8, R8, -1.4426950216293334961 ;  /* 0xbfb8aa3b0808d820 */ /* 0x000fce0000410000 */
[----:B------:R-:W4:Y:S01]  /*91e0*/  @!P6 MUFU.EX2 R7, R7 ;  /* 0x000000070007e308 */ /* 0x000f220000000800 */
[----:B------:R-:W-:-:S07]  /*91f0*/  @!P0 FMUL.FTZ R10, R10, -1.4426950216293334961 ;  /* 0xbfb8aa3b0a0a8820 */ /* 0x000fce0000410000 */
[----:B------:R-:W5:Y:S08]  /*9200*/  @!P2 MUFU.RCP R5, R5 ;  /* 0x000000050005a308 */ /* 0x000f700000001000 */
[----:B------:R-:W1:Y:S01]  /*9210*/  @!P1 MUFU.RCP R6, R6 ;  /* 0x0000000600069308 */ /* 0x000e620000001000 */
[----:B--2---:R-:W-:-:S07]  /*9220*/  @!P4 FADD.FTZ R3, R0, 1 ;  /* 0x3f8000000003c421 */ /* 0x004fce0000010000 */
[----:B------:R-:W2:Y:S01]  /*9230*/  @!P5 MUFU.EX2 R8, R8 ;  /* 0x000000080008d308 */ /* 0x000ea20000000800 */
[----:B---3--:R-:W-:Y:S01]  /*9240*/  @!P3 FADD.FTZ R4, R2, 1 ;  /* 0x3f8000000204b421 */ /* 0x008fe20000010000 */
[----:B------:R-:W-:Y:S01]  /*9250*/  LDS.U16 R0, [R136+0x14] ;  /* 0x0000140088007984 */ /* 0x000fe20000000400 */
[----:B----4-:R-:W-:-:S05]  /*9260*/  @!P6 FADD.FTZ R7, R7, 1 ;  /* 0x3f8000000707e421 */ /* 0x010fca0000010000 */
[----:B------:R-:W3:Y:S01]  /*9270*/  @!P0 MUFU.EX2 R10, R10 ;  /* 0x0000000a000a8308 */ /* 0x000ee20000000800 */
[----:B-----5:R-:W-:Y:S01]  /*9280*/  @!P2 FMUL.FTZ R58, R58, R5 ;  /* 0x000000053a3aa220 */ /* 0x020fe20000410000 */
[----:B------:R-:W-:Y:S01]  /*9290*/  LDS.U16 R2, [R136+0x16] ;  /* 0x0000160088027984 */ /* 0x000fe20000000400 */
[----:B-1----:R-:W-:-:S03]  /*92a0*/  @!P1 FMUL.FTZ R61, R61, R6 ;  /* 0x000000063d3d9220 */ /* 0x002fc60000410000 */
[----:B------:R-:W-:Y:S02]  /*92b0*/  LDS.U16 R5, [R136+0x1c] ;  /* 0x00001c0088057984 */ /* 0x000fe40000000400 */
[----:B------:R1:W-:Y:S02]  /*92c0*/  @!P4 MUFU.RCP R9, R3 ;  /* 0x000000030009c308 */ /* 0x0003e40000001000 */
[----:B------:R-:W4:Y:S01]  /*92d0*/  LDS.U16 R6, [R136+0x1e] ;  /* 0x00001e0088067984 */ /* 0x000f220000000400 */
[----:B--2---:R-:W-:-:S05]  /*92e0*/  @!P5 FADD.FTZ R8, R8, 1 ;  /* 0x3f8000000808d421 */ /* 0x004fca0000010000 */
[----:B------:R2:W-:Y:S01]  /*92f0*/  @!P3 MUFU.RCP R12, R4 ;  /* 0x00000004000cb308 */ /* 0x0005e20000001000 */
[----:B-1----:R-:W-:Y:S04]  /*9300*/  LDS.U16 R3, [R136+0x18] ;  /* 0x0000180088037984 */ /* 0x002fe80000000400 */
[----:B--2---:R-:W1:Y:S03]  /*9310*/  LDS.U16 R4, [R136+0x1a] ;  /* 0x00001a0088047984 */ /* 0x004e660000000400 */
[----:B------:R-:W2:Y:S01]  /*9320*/  @!P6 MUFU.RCP R7, R7 ;  /* 0x000000070007e308 */ /* 0x000ea20000001000 */
[----:B------:R-:W-:Y:S01]  /*9330*/  BAR.SYNC.DEFER_BLOCKING 0x0 ;  /* 0x0000000000007b1d */ /* 0x000fe20000010000 */
[----:B---3--:R-:W-:-:S06]  /*9340*/  @!P0 FADD.FTZ R10, R10, 1 ;  /* 0x3f8000000a0a8421 */ /* 0x008fcc0000010000 */
[----:B------:R-:W3:Y:S08]  /*9350*/  @!P5 MUFU.RCP R8, R8 ;  /* 0x000000080008d308 */ /* 0x000ef00000001000 */
[----:B------:R-:W5:Y:S01]  /*9360*/  @!P0 MUFU.RCP R10, R10 ;  /* 0x0000000a000a8308 */ /* 0x000f620000001000 */
[----:B--2---:R-:W-:Y:S01]  /*9370*/  @!P6 FMUL.FTZ R60, R60, R7 ;  /* 0x000000073c3ce220 */ /* 0x004fe20000410000 */
[----:B------:R-:W-:Y:S01]  /*9380*/  PRMT R7, R50, 0x7632, R7 ;  /* 0x0000763232077816 */ /* 0x000fe20000000007 */
[----:B---3--:R-:W-:Y:S01]  /*9390*/  @!P5 FMUL.FTZ R63, R63, R8 ;  /* 0x000000083f3fd220 */ /* 0x008fe20000410000 */
[----:B------:R-:W-:-:S03]  /*93a0*/  PRMT R8, R48, 0x7632, R8 ;  /* 0x0000763230087816 */ /* 0x000fc60000000008 */
[----:B------:R2:W-:Y:S04]  /*93b0*/  STS.U16 [R136+0x2], R7 ;  /* 0x0000020788007388 */ /* 0x0005e80000000400 */
[----:B------:R3:W-:Y:S01]  /*93c0*/  STS.U16 [R136+0x6], R8 ;  /* 0x0000060888007388 */ /* 0x0007e20000000400 */
[----:B--2---:R-:W-:Y:S01]  /*93d0*/  PRMT R7, R46, 0x7632, R7 ;  /* 0x000076322e077816 */ /* 0x004fe20000000007 */
[----:B-----5:R-:W-:Y:S01]  /*93e0*/  @!P0 FMUL.FTZ R55, R55, R10 ;  /* 0x0000000a37378220 */ /* 0x020fe20000410000 */
[----:B------:R-:W-:Y:S02]  /*93f0*/  ISETP.NE.AND P0, PT, R176, RZ, PT ;  /* 0x000000ffb000720c */ /* 0x000fe40003f05270 */
[----:B---3--:R-:W-:Y:S01]  /*9400*/  PRMT R8, R44, 0x7632, R8 ;  /* 0x000076322c087816 */ /* 0x008fe20000000008 */
[----:B------:R2:W-:Y:S01]  /*9410*/  STS.U16 [R136+0xa], R7 ;  /* 0x00000a0788007388 */ /* 0x0005e20000000400 */
[----:B------:R-:W-:Y:S01]  /*9420*/  @!P4 FMUL.FTZ R56, R56, R9 ;  /* 0x000000093838c220 */ /* 0x000fe20000410000 */
[----:B------:R-:W-:-:S02]  /*9430*/  PRMT R9, R36, 0x7632, R9 ;  /* 0x0000763224097816 */ /* 0x000fc40000000009 */
[----:B------:R3:W-:Y:S01]  /*9440*/  STS.U16 [R136+0xe], R8 ;  /* 0x00000e0888007388 */ /* 0x0007e20000000400 */
[----:B--2---:R-:W-:Y:S02]  /*9450*/  PRMT R7, R42, 0x7632, R7 ;  /* 0x000076322a077816 */ /* 0x004fe40000000007 */
[----:B---3--:R-:W-:-:S03]  /*9460*/  PRMT R8, R40, 0x7632, R8 ;  /* 0x0000763228087816 */ /* 0x008fc60000000008 */
[----:B------:R2:W-:Y:S01]  /*9470*/  STS.U16 [R136+0x12], R7 ;  /* 0x0000120788007388 */ /* 0x0005e20000000400 */
[----:B------:R-:W-:Y:S01]  /*9480*/  MOV R14, UR11 ;  /* 0x0000000b000e7c02 */ /* 0x000fe20008000f00 */
[----:B----4-:R-:W-:Y:S02]  /*9490*/  HADD2.F32 R6, -RZ, R6.H0_H0 ;  /* 0x20000006ff067230 */ /* 0x010fe40000004100 */
[----:B------:R-:W-:Y:S01]  /*94a0*/  STS.U16 [R136], R50 ;  /* 0x0000003288007388 */ /* 0x000fe20000000400 */
[----:B--2---:R-:W-:-:S03]  /*94b0*/  PRMT R7, R38, 0x7632, R7 ;  /* 0x0000763226077816 */ /* 0x004fc60000000007 */
[----:B------:R-:W-:Y:S01]  /*94c0*/  STS.U16 [R136+0x4], R48 ;  /* 0x0000043088007388 */ /* 0x000fe20000000400 */
[----:B------:R-:W-:-:S03]  /*94d0*/  HADD2.F32 R0, -RZ, R0.H0_H0 ;  /* 0x20000000ff007230 */ /* 0x000fc60000004100 */
        /* <DEDUP_REMOVED lines=10> */
[----:B------:R-:W-:Y:S01]  /*9580*/  LDS.U16 R11, [R152] ;  /* 0x00000000980b7984 */ /* 0x000fe20000000400 */
[----:B-1----:R-:W-:-:S03]  /*9590*/  HADD2.F32 R4, -RZ, R4.H0_H0 ;  /* 0x20000004ff047230 */ /* 0x002fc60000004100 */
        /* <DEDUP_REMOVED lines=36> */
[----:B------:R-:W1:Y:S01]  /*97e0*/  LDS R10, [0x420] ;  /* 0x00042000ff0a7984 */ /* 0x000e620000000800 */
[----:B------:R-:W4:Y:S01]  /*97f0*/  @!P1 MUFU.EX2 R6, R6 ;  /* 0x0000000600069308 */ /* 0x000f220000000800 */
[----:B------:R-:W-:-:S03]  /*9800*/  @!P4 FMUL.FTZ R3, R3, -1.4426950216293334961 ;  /* 0xbfb8aa3b0303c820 */ /* 0x000fc60000410000 */
[----:B------:R-:W-:-:S04]  /*9810*/  @!P5 FMUL.FTZ R2, R2, -1.4426950216293334961 ;  /* 0xbfb8aa3b0202d820 */ /* 0x000fc80000410000 */
[----:B------:R-:W5:Y:S01]  /*9820*/  @!P6 MUFU.EX2 R0, R0 ;  /* 0x000000000000e308 */ /* 0x000f620000000800 */
[----:B------:R-:W-:-:S07]  /*9830*/  @!P2 FMUL.FTZ R5, R5, -1.4426950216293334961 ;  /* 0xbfb8aa3b0505a820 */ /* 0x000fce0000410000 */
[----:B------:R-:W0:Y:S08]  /*9840*/  @!P3 MUFU.EX2 R4, R4 ;  /* 0x000000040004b308 */ /* 0x000e300000000800 */
[----:B------:R-:W-:Y:S01]  /*9850*/  @!P4 MUFU.EX2 R3, R3 ;  /* 0x000000030003c308 */ /* 0x000fe20000000800 */
[----:B----4-:R-:W-:-:S07]  /*9860*/  @!P1 FADD.FTZ R6, R6, 1 ;  /* 0x3f80000006069421 */ /* 0x010fce0000010000 */
[----:B------:R-:W4:Y:S01]  /*9870*/  @!P5 MUFU.EX2 R2, R2 ;  /* 0x000000020002d308 */ /* 0x000f220000000800 */
[----:B-----5:R-:W-:-:S07]  /*9880*/  @!P6 FADD.FTZ R0, R0, 1 ;  /* 0x3f8000000000e421 */ /* 0x020fce0000010000 */
[----:B------:R-:W5:Y:S01]  /*9890*/  @!P2 MUFU.EX2 R5, R5 ;  /* 0x000000050005a308 */ /* 0x000f620000000800 */
[----:B0-----:R-:W-:Y:S02]  /*98a0*/  @!P3 FADD.FTZ R4, R4, 1 ;  /* 0x3f8000000404b421 */ /* 0x001fe40000010000 */
[----:B------:R-:W-:-:S05]  /*98b0*/  IMAD R12, R182, c[0x0][0x2d8], RZ ;  /* 0x0000b600b60c7a24 */ /* 0x000fca00078e02ff */
[----:B--2---:R0:W-:Y:S01]  /*98c0*/  @!P6 MUFU.RCP R7, R0 ;  /* 0x000000000007e308 */ /* 0x0041e20000001000 */
[----:B----4-:R-:W-:-:S07]  /*98d0*/  @!P5 FADD.FTZ R2, R2, 1 ;  /* 0x3f8000000202d421 */ /* 0x010fce0000010000 */
[----:B------:R-:W2:Y:S01]  /*98e0*/  @!P1 MUFU.RCP R6, R6 ;  /* 0x0000000600069308 */ /* 0x000ea20000001000 */
[----:B0-----:R-:W-:Y:S02]  /*98f0*/  @!P4 FADD.FTZ R0, R3, 1 ;  /* 0x3f8000000300c421 */ /* 0x001fe40000010000 */
[----:B-----5:R-:W-:Y:S02]  /*9900*/  @!P2 FADD.FTZ R5, R5, 1 ;  /* 0x3f8000000505a421 */ /* 0x020fe40000010000 */
[----:B------:R-:W-:-:S03]  /*9910*/  IMAD R43, R183, c[0x0][0x2dc], R12 ;  /* 0x0000b700b72b7a24 */ /* 0x000fc600078e020c */
[----:B---3--:R-:W0:Y:S08]  /*9920*/  @!P4 MUFU.RCP R9, R0 ;  /* 0x000000000009c308 */ /* 0x008e300000001000 */
[----:B------:R-:W3:Y:S08]  /*9930*/  @!P3 MUFU.RCP R4, R4 ;  /* 0x000000040004b308 */ /* 0x000ef00000001000 */
[----:B------:R4:W5:Y:S01]  /*9940*/  @!P5 MUFU.RCP R8, R2 ;  /* 0x000000020008d308 */ /* 0x0009620000001000 */
[----:B--2---:R-:W-:-:S02]  /*9950*/  @!P1 FMUL.FTZ R71, R71, R6 ;  /* 0x0000000647479220 */ /* 0x004fc40000410000 */
[----:B----4-:R-:W-:-:S05]  /*9960*/  IMAD.WIDE.U32 R2, R183, c[0x0][0x2d8], RZ ;  /* 0x0000b600b7027a25 */ /* 0x010fca00078e00ff */
[----:B------:R-:W2:Y:S01]  /*9970*/  @!P2 MUFU.RCP R5, R5 ;  /* 0x000000050005a308 */ /* 0x000ea20000001000 */
[----:B------:R-:W-:Y:S01]  /*9980*/  IADD3 R3, R3, R43, RZ ;  /* 0x0000002b03037210 */ /* 0x000fe20007ffe0ff */
[----:B------:R-:W-:Y:S01]  /*9990*/  IMAD R0, R184, c[0x0][0x2e0], RZ ;  /* 0x0000b800b8007a24 */ /* 0x000fe200078e02ff */
[----:B-1----:R-:W-:Y:S01]  /*99a0*/  ISETP.GE.AND P1, PT, R122, R10, PT ;  /* 0x0000000a7a00720c */ /* 0x002fe20003f26270 */
[----:B------:R-:W-:Y:S02]  /*99b0*/  IMAD R49, R170, -0x200, R181 ;  /* 0xfffffe00aa317824 */ /* 0x000fe400078e02b5 */
[----:B------:R-:W-:Y:S01]  /*99c0*/  IMAD.WIDE.U32 R2, R185, c[0x0][0x2e0], R2 ;  /* 0x0000b800b9027a25 */ /* 0x000fe200078e0002 */
[----:B------:R-:W-:-:S03]  /*99d0*/  SHF.R.S32.HI R47, RZ, 0x1f, R122 ;  /* 0x0000001fff2f7819 */ /* 0x000fc6000001147a */
[----:B------:R-:W-:Y:S02]  /*99e0*/  @!P6 FMUL.FTZ R62, R62, R7 ;  /* 0x000000073e3ee220 */ /* 0x000fe40000410000 */
[----:B0-----:R-:W-:Y:S02]  /*99f0*/  @!P4 FMUL.FTZ R66, R66, R9 ;  /* 0x000000094242c220 */ /* 0x001fe40000410000 */
[----:B---3--:R-:W-:Y:S01]  /*9a00*/  @!P3 FMUL.FTZ R67, R67, R4 ;  /* 0x000000044343b220 */ /* 0x008fe20000410000 */
[C---:B------:R-:W-:Y:S01]  /*9a10*/  LEA R9, P3, R122.reuse, c[0x0][0x330], 0x1 ;  /* 0x0000cc007a097a11 */ /* 0x040fe200078608ff */
[----:B------:R-:W-:Y:S01]  /*9a20*/  IMAD R7, R185, c[0x0][0x2e4], R0 ;  /* 0x0000b900b9077a24 */ /* 0x000fe200078e0200 */
[----:B------:R-:W-:Y:S02]  /*9a30*/  SHF.R.S32.HI R45, RZ, 0x1f, R49 ;  /* 0x0000001fff2d7819 */ /* 0x000fe40000011431 */
[----:B------:R-:W-:Y:S01]  /*9a40*/  IADD3 R0, P6, R49, R2, RZ ;  /* 0x0000000231007210 */ /* 0x000fe20007fde0ff */
[----:B-----5:R-:W-:Y:S01]  /*9a50*/  @!P5 FMUL.FTZ R65, R65, R8 ;  /* 0x000000084141d220 */ /* 0x020fe20000410000 */
[----:B------:R-:W-:Y:S01]  /*9a60*/  LEA.HI.X R4, R122, c[0x0][0x334], R47, 0x1, P3 ;  /* 0x0000cd007a047a11 */ /* 0x000fe200018f0c2f */
[----:B--2---:R-:W-:Y:S01]  /*9a70*/  @!P2 FMUL.FTZ R68, R68, R5 ;  /* 0x000000054444a220 */ /* 0x004fe20000410000 */
        /* <DEDUP_REMOVED lines=20> */
.L_x_5672:
[----:B------:R-:W-:Y:S05]  /*9bc0*/  BSYNC B0 ;  /* 0x0000000000007941 */ /* 0x000fea0003800000 */
.L_x_5671:
        /* <DEDUP_REMOVED lines=30> */
[----:B------:R-:W-:Y:S02]  /*9db0*/  ISETP.GE.AND P5, PT, R167, R10, PT ;  /* 0x0000000aa700720c */ /* 0x000fe40003fa6270 */
[----:B------:R-:W-:Y:S01]  /*9dc0*/  F2FP.PACK_AB R54, R55, R54 ;  /* 0x000000363736723e */ /* 0x000fe200000000ff */
        /* <DEDUP_REMOVED lines=19> */
[----:B------:R-:W-:-:S02]  /*9f00*/  PRMT R14, R4, 0x7610, R14 ;  /* 0x00007610040e7816 */ /* 0x000fc4000000000e */
[----:B------:R-:W-:Y:S01]  /*9f10*/  PRMT R16, R4, 0x7632, R16 ;  /* 0x0000763204107816 */ /* 0x000fe20000000010 */
[----:B------:R-:W-:Y:S01]  /*9f20*/  FADD.FTZ R60, R61, R60 ;  /* 0x0000003c3d3c7221 */ /* 0x000fe20000010000 */
[----:B------:R-:W-:-:S03]  /*9f30*/  MOV R4, UR11 ;  /* 0x0000000b00047c02 */ /* 0x000fc60008000f00 */
        /* <DEDUP_REMOVED lines=64> */
.L_x_5674:
[----:B------:R-:W-:Y:S05]  /*a340*/  BSYNC B0 ;  /* 0x0000000000007941 */ /* 0x000fea0003800000 */
.L_x_5673:
[----:B------:R-:W-:Y:S01]  /*a350*/  MOV R2, R4 ;  /* 0x0000000400027202 */ /* 0x000fe20000000f00 */
[----:B0-----:R-:W-:Y:S01]  /*a360*/  IMAD R6, R184, c[0x0][0x300], RZ ;  /* 0x0000c000b8067a24 */ /* 0x001fe200078e02ff */
[----:B------:R-:W-:Y:S01]  /*a370*/  MOV R3, R27 ;  /* 0x0000001b00037202 */ /* 0x000fe20000000f00 */
[----:B------:R-:W-:Y:S01]  /*a380*/  UIADD3 UR20, UP0, UR20, -0x400, URZ ;  /* 0xfffffc0014147890 */ /* 0x000fe2000ff1e03f */
[C---:B------:R-:W-:Y:S01]  /*a390*/  LEA R4, P1, R122.reuse, c[0x0][0x340], 0x1 ;  /* 0x0000d0007a047a11 */ /* 0x040fe200078208ff */
[----:B------:R-:W-:Y:S01]  /*a3a0*/  IMAD R7, R185, c[0x0][0x304], R6 ;  /* 0x0000c100b9077a24 */ /* 0x000fe200078e0206 */
[-C--:B------:R-:W-:Y:S01]  /*a3b0*/  ISETP.GE.AND P3, PT, R167, R0.reuse, PT ;  /* 0x00000000a700720c */ /* 0x080fe20003f66270 */
[----:B------:R-:W-:Y:S01]  /*a3c0*/  IMAD.WIDE.U32 R2, R185, c[0x0][0x300], R2 ;  /* 0x0000c000b9027a25 */ /* 0x000fe200078e0002 */
[----:B------:R-:W-:Y:S01]  /*a3d0*/  LEA.HI.X R5, R122, c[0x0][0x344], R25, 0x1, P1 ;  /* 0x0000d1007a057a11 */ /* 0x000fe200008f0c19 */
[----:B------:R-:W-:Y:S01]  /*a3e0*/  UIADD3 UR22, UP1, UR22, -0x400, URZ ;  /* 0xfffffc0016167890 */ /* 0x000fe2000ff3e03f */
[----:B------:R-:W-:Y:S01]  /*a3f0*/  ISETP.GE.AND P4, PT, R166, R0, PT ;  /* 0x00000000a600720c */ /* 0x000fe20003f86270 */
        /* <DEDUP_REMOVED lines=8> */
[-C--:B------:R-:W-:Y:S02]  /*a480*/  ISETP.GE.AND P6, PT, R164, R0.reuse, PT ;  /* 0x00000000a400720c */ /* 0x080fe40003fc6270 */
        /* <DEDUP_REMOVED lines=35> */
.L_x_5600:
[----:B------:R-:W-:Y:S02]  /*a6c0*/  ISETP.NE.U32.AND P0, PT, RZ, c[0x0][0x328], PT ;  /* 0x0000ca00ff007a0c */ /* 0x000fe40003f05070 */
[----:B------:R-:W-:Y:S02]  /*a6d0*/  ISETP.NE.U32.AND P2, PT, RZ, c[0x0][0x348], PT ;  /* 0x0000d200ff007a0c */ /* 0x000fe40003f45070 */
[----:B------:R-:W-:-:S02]  /*a6e0*/  ISETP.NE.AND.EX P1, PT, RZ, c[0x0][0x32c], PT, P0 ;  /* 0x0000cb00ff007a0c */ /* 0x000fc40003f25300 */
        /* <DEDUP_REMOVED lines=21> */
.L_x_5677:
[----:B0-----:R-:W-:Y:S05]  /*a840*/  BSYNC B0 ;  /* 0x0000000000007941 */ /* 0x001fea0003800000 */
.L_x_5676:
        /* <DEDUP_REMOVED lines=23> */
.L_x_5679:
[----:B------:R-:W3:Y:S02]  /*a9c0*/  S2R R9, SR_TID.X ;  /* 0x0000000000097919 */ /* 0x000ee40000002100 */
.L_x_5680:
[----:B0-----:R-:W-:Y:S05]  /*a9d0*/  BSYNC B0 ;  /* 0x0000000000007941 */ /* 0x001fea0003800000 */
.L_x_5678:
[----:B---3--:R-:W-:-:S13]  /*a9e0*/  ISETP.GE.AND P0, PT, R9, c[0x0][0x16c], PT ;  /* 0x00005b0009007a0c */ /* 0x008fda0003f06270 */
[----:B------:R-:W-:Y:S05]  /*a9f0*/  @P0 EXIT ;  /* 0x000000000000094d */ /* 0x000fea0003800000 */
[----:B------:R-:W-:Y:S02]  /*aa00*/  IMAD R184, R184, c[0x0][0x288], RZ ;  /* 0x0000a200b8b87a24 */ /* 0x000fe400078e02ff */
[----:B------:R-:W-:-:S04]  /*aa10*/  IMAD.WIDE.U32 R2, R185, c[0x0][0x288], RZ ;  /* 0x0000a200b9027a25 */ /* 0x000fc800078e00ff */
[----:B------:R-:W-:-:S05]  /*aa20*/  IMAD R13, R185, c[0x0][0x28c], R184 ;  /* 0x0000a300b90d7a24 */ /* 0x000fca00078e02b8 */
[----:B------:R-:W-:Y:S02]  /*aa30*/  IADD3 R13, R3, R13, RZ ;  /* 0x0000000d030d7210 */ /* 0x000fe40007ffe0ff */
.L_x_5681:
[----:B0-----:R0:W3:Y:S01]  /*aa40*/  LDS R11, [R9.X4+0x2b78] ;  /* 0x002b7800090b7984 */ /* 0x0010e20000004800 */
        /* <DEDUP_REMOVED lines=15> */
.L_x_5682:
        /* <DEDUP_REMOVED lines=12> */
.L_x_9082:


//--------------------- .text._Z25selective_scan_bwd_kernelI32Selective_Scan_bwd_kernel_traitsILi32ELi16ELb0ELb1ELb1ELb1ELb1EN3c104HalfEfEEv12SSMParamsBwd --------------------------
	.section	.text._Z25selective_scan_bwd_kernelI32Selective_Scan_bwd_kernel_traitsILi32ELi16ELb0ELb1ELb1ELb1ELb1EN3c104HalfEfEEv12SSMParamsBwd,"ax",@progbits
	.sectioninfo	@"SHI_REGISTERS=255"
	.align	128
        .global         _Z25selective_scan_bwd_kernelI32Selective_Scan_bwd_kernel_traitsILi32ELi16ELb0ELb1ELb1ELb1ELb1EN3c104HalfEfEEv12SSMParamsBwd
        .type           _Z25selective_scan_bwd_kernelI32Selective_Scan_bwd_kernel_traitsILi32ELi16ELb0ELb1ELb1ELb1ELb1EN3c104HalfEfEEv12SSMParamsBwd,@function
        .size           _Z25selective_scan_bwd_kernelI32Selective_Scan_bwd_kernel_traitsILi32ELi16ELb0ELb1ELb1ELb1ELb1EN3c104HalfEfEEv12SSMParamsBwd,(.L_x_9083 - _Z25selective_scan_bwd_kernelI32Selective_Scan_bwd_kernel_traitsILi32ELi16ELb0ELb1ELb1ELb1ELb1EN3c104HalfEfEEv12SSMParamsBwd)
        .other          _Z25selective_scan_bwd_kernelI32Selective_Scan_bwd_kernel_traitsILi32ELi16ELb0ELb1ELb1ELb1ELb1EN3c104HalfEfEEv12SSMParamsBwd,@"STO_CUDA_ENTRY STV_DEFAULT"
_Z25selective_scan_bwd_kernelI32Selective_Scan_bwd_kernel_traitsILi32ELi16ELb0ELb1ELb1ELb1ELb1EN3c104HalfEfEEv12SSMParamsBwd:
.text._Z25selective_scan_bwd_kernelI32Selective_Scan_bwd_kernel_traitsILi32ELi16ELb0ELb1ELb1ELb1ELb1EN3c104HalfEfEEv12SSMParamsBwd:
        /* <DEDUP_REMOVED lines=24> */
[----:B------:R-:W-:Y:S01]  /*0180*/  ULDC.64 UR34, c[0x0][0x248] ;  /* 0x0000920000227ab9 */ /* 0x000fe20000000a00 */
[----:B------:R-:W-:Y:S01]  /*0190*/  MOV R3, UR5 ;  /* 0x0000000500037c02 */ /* 0x000fe20008000f00 */
[----:B------:R-:W0:Y:S01]  /*01a0*/  I2F.RP R0, R9 ;  /* 0x0000000900007306 */ /* 0x000e220000209400 */
[----:B------:R-:W-:Y:S01]  /*01b0*/  MOV R5, UR7 ;  /* 0x0000000700057c02 */ /* 0x000fe20008000f00 */
[----:B-1----:R-:W-:-:S02]  /*01c0*/  USHF.R.S32.HI UR38, URZ, 0x1f, UR37 ;  /* 0x0000001f3f267899 */ /* 0x002fc40008011425 */
[----:B------:R1:W2:Y:S01]  /*01d0*/  @P3 LDG.E R6, [R2.64] ;  /* 0x0000002002063981 */ /* 0x0002a2000c1e1900 */
[----:B------:R-:W-:Y:S02]  /*01e0*/  UISETP.NE.U32.AND UP1, UPT, URZ, UR26, UPT ;  /* 0x0000001a3f00728c */ /* 0x000fe4000bf25070 */
[----:B------:R-:W-:Y:S01]  /*01f0*/  ULDC.64 UR4, c[0x0][0x260] ;  /* 0x0000980000047ab9 */ /* 0x000fe20000000a00 */
[----:B------:R3:W4:Y:S01]  /*0200*/  @P4 LDG.E R7, [R4.64] ;  /* 0x0000002004074981 */ /* 0x000722000c1e1900 */
[----:B------:R-:W-:Y:S01]  /*0210*/  ULDC.64 UR6, c[0x0][0x1d0] ;  /* 0x0000740000067ab9 */ /* 0x000fe20000000a00 */
[----:B------:R-:W-:Y:S01]  /*0220*/  HFMA2.MMA R185, -RZ, RZ, 0, 0 ;  /* 0x00000000ffb97435 */ /* 0x000fe200000001ff */
[----:B------:R-:W-:Y:S01]  /*0230*/  UISETP.NE.U32.AND UP0, UPT, URZ, UR4, UPT ;  /* 0x000000043f00728c */ /* 0x000fe2000bf05070 */
[----:B------:R-:W-:Y:S01]  /*0240*/  IMAD.MOV.U32 R186, RZ, RZ, RZ ;  /* 0x000000ffffba7224 */ /* 0x000fe200078e00ff */
[----:B------:R-:W-:Y:S01]  /*0250*/  UIMAD UR4, UR38, UR6, URZ ;  /* 0x00000006260472a4 */ /* 0x000fe2000f8e023f */
[----:B-1----:R-:W-:Y:S01]  /*0260*/  HFMA2.MMA R2, -RZ, RZ, 0, 0 ;  /* 0x00000000ff027435 */ /* 0x002fe200000001ff */
        /* <DEDUP_REMOVED lines=22> */
[----:B0-----:R-:W-:Y:S01]  /*03d0*/  IADD3 R0, RZ, -R3, RZ ;  /* 0x80000003ff007210 */ /* 0x001fe20007ffe0ff */
[----:B------:R-:W-:-:S02]  /*03e0*/  UIMAD.WIDE.U32 UR10, UR37, UR6, URZ ;  /* 0x00000006250a72a5 */ /* 0x000fc4000f8e003f */
[----:B------:R-:W-:Y:S02]  /*03f0*/  UMOV UR9, URZ ;  /* 0x0000003f00097c82 */ /* 0x000fe40008000000 */
[----:B---3--:R-:W-:Y:S01]  /*0400*/  IMAD R5, R0, R9, RZ ;  /* 0x0000000900057224 */ /* 0x008fe200078e02ff */
[----:B------:R-:W-:Y:S01]  /*0410*/  IABS R0, UR16 ;  /* 0x0000001000007c13 */ /* 0x000fe20008000000 */
[----:B------:R-:W-:Y:S01]  /*0420*/  @UP1 ULEA.HI.X UR9, UR16, UR27, UR17, 0x2, UP3 ;  /* 0x0000001b10091291 */ /* 0x000fe200098f1411 */
[----:B------:R-:W-:Y:S01]  /*0430*/  MOV R4, UR10 ;  /* 0x0000000a00047c02 */ /* 0x000fe20008000f00 */
[----:B------:R-:W-:Y:S01]  /*0440*/  IMAD.HI.U32 R2, R3, R5, R2 ;  /* 0x0000000503027227 */ /* 0x000fe200078e0002 */
[----:B------:R-:W-:Y:S01]  /*0450*/  UMOV UR6, URZ ;  /* 0x0000003f00067c82 */ /* 0x000fe20008000000 */
[----:B------:R-:W-:Y:S01]  /*0460*/  MOV R3, UR5 ;  /* 0x0000000500037c02 */ /* 0x000fe20008000f00 */
[----:B------:R-:W-:Y:S01]  /*0470*/  @UP2 ULEA UR6, UP1, UR16, UR30, 0x2 ;  /* 0x0000001e10062291 */ /* 0x000fe2000f82103f */
[----:B------:R-:W-:Y:S01]  /*0480*/  MOV R5, UR11 ;  /* 0x0000000b00057c02 */ /* 0x000fe20008000f00 */
[----:B------:R-:W-:Y:S01]  /*0490*/  UIMAD UR14, UR37, UR7, UR14 ;  /* 0x00000007250e72a4 */ /* 0x000fe2000f8e020e */
[----:B------:R-:W-:Y:S01]  /*04a0*/  IMAD.HI.U32 R188, R2, R0, RZ ;  /* 0x0000000002bc7227 */ /* 0x000fe200078e00ff */
[----:B------:R-:W-:-:S02]  /*04b0*/  UIADD3 UR21, UR21, UR22, URZ ;  /* 0x0000001615157290 */ /* 0x000fc4000fffe03f */
[----:B------:R-:W-:Y:S02]  /*04c0*/  UMOV UR7, URZ ;  /* 0x0000003f00077c82 */ /* 0x000fe40008000000 */
[----:B------:R-:W-:Y:S01]  /*04d0*/  @UP2 ULEA.HI.X UR7, UR16, UR31, UR17, 0x2, UP1 ;  /* 0x0000001f10072291 */ /* 0x000fe200088f1411 */
[----:B------:R-:W-:Y:S01]  /*04e0*/  IADD3 R2, -R188, RZ, RZ ;  /* 0x000000ffbc027210 */ /* 0x000fe20007ffe1ff */
[----:B------:R-:W-:Y:S02]  /*04f0*/  ULDC.64 UR26, c[0x0][0x1d8] ;  /* 0x00007600001a7ab9 */ /* 0x000fe40000000a00 */
[----:B------:R-:W-:Y:S02]  /*0500*/  ULDC.64 UR30, c[0x0][0x1e8] ;  /* 0x00007a00001e7ab9 */ /* 0x000fe40000000a00 */
[----:B------:R-:W-:Y:S01]  /*0510*/  UIMAD UR22, UR17, UR30, URZ ;  /* 0x0000001e111672a4 */ /* 0x000fe2000f8e023f */
[----:B------:R-:W-:Y:S01]  /*0520*/  IMAD R0, R9, R2, R0 ;  /* 0x0000000209007224 */ /* 0x000fe200078e0200 */
[----:B------:R-:W-:Y:S01]  /*0530*/  UIMAD UR23, UR17, UR26, URZ ;  /* 0x0000001a111772a4 */ /* 0x000fe2000f8e023f */
[----:B------:R-:W-:Y:S01]  /*0540*/  IMAD.U32 R2, RZ, RZ, UR4 ;  /* 0x00000004ff027e24 */ /* 0x000fe2000f8e00ff */
[----:B------:R-:W-:-:S02]  /*0550*/  UIMAD.WIDE.U32 UR20, UR16, UR26, UR20 ;  /* 0x0000001a101472a5 */ /* 0x000fc4000f8e0014 */
[----:B------:R-:W-:Y:S01]  /*0560*/  UIMAD.WIDE.U32 UR12, UR37, UR28, URZ ;  /* 0x0000001c250c72a5 */ /* 0x000fe2000f8e003f */
[----:B------:R-:W-:Y:S01]  /*0570*/  ISETP.GT.U32.AND P1, PT, R9, R0, PT ;  /* 0x000000000900720c */ /* 0x000fe20003f24070 */
[----:B------:R-:W-:Y:S02]  /*0580*/  ULDC UR26, c[0x0][0x174] ;  /* 0x00005d00001a7ab9 */ /* 0x000fe40000000800 */
[----:B------:R-:W-:Y:S02]  /*0590*/  UIADD3 UR19, UR19, UR24, URZ ;  /* 0x0000001813137290 */ /* 0x000fe4000fffe03f */
[----:B------:R-:W-:Y:S02]  /*05a0*/  UIMAD UR28, UR16, UR31, UR22 ;  /* 0x0000001f101c72a4 */ /* 0x000fe4000f8e0216 */
[----:B------:R-:W-:Y:S02]  /*05b0*/  ULEA UR31, UR26, 0xfffffe00, 0x9 ;  /* 0xfffffe001a1f7891 */ /* 0x000fe4000f8e483f */
[----:B------:R-:W-:-:S02]  /*05c0*/  UIMAD.WIDE.U32 UR18, UR16, UR30, UR18 ;  /* 0x0000001e101272a5 */ /* 0x000fc4000f8e0012 */
[----:B------:R-:W-:Y:S02]  /*05d0*/  UIMAD UR27, UR16, UR27, UR23 ;  /* 0x0000001b101b72a4 */ /* 0x000fe4000f8e0217 */
[----:B------:R-:W-:Y:S01]  /*05e0*/  USHF.R.S32.HI UR30, URZ, 0x1f, UR31 ;  /* 0x0000001f3f1e7899 */ /* 0x000fe2000801141f */
[-C--:B------:R-:W-:Y:S01]  /*05f0*/  @!P1 IADD3 R0, R0, -R9.reuse, RZ ;  /* 0x8000000900009210 */ /* 0x080fe20007ffe0ff */
[----:B------:R-:W-:Y:S01]  /*0600*/  UIADD3 UR20, UP1, UR31, UR20, URZ ;  /* 0x000000141f147290 */ /* 0x000fe2000ff3e03f */
[----:B------:R-:W-:Y:S01]  /*0610*/  @!P1 IADD3 R188, R188, 0x1, RZ ;  /* 0x00000001bcbc9810 */ /* 0x000fe20007ffe0ff */
[----:B------:R-:W-:Y:S01]  /*0620*/  ULDC.64 UR24, c[0x0][0x240] ;  /* 0x0000900000187ab9 */ /* 0x000fe20000000a00 */
[----:B------:R-:W-:Y:S01]  /*0630*/  ISETP.GE.U32.AND P0, PT, R0, R9, PT ;  /* 0x000000090000720c */ /* 0x000fe20003f06070 */
[----:B------:R-:W-:Y:S01]  /*0640*/  UIADD3.X UR21, UR30, UR21, UR27, UP1, !UPT ;  /* 0x000000151e157290 */ /* 0x000fe20008ffe41b */
[----:B------:R-:W-:Y:S01]  /*0650*/  ISETP.NE.AND P1, PT, RZ, c[0x0][0x178], PT ;  /* 0x00005e00ff007a0c */ /* 0x000fe20003f25270 */
[----:B------:R-:W-:-:S02]  /*0660*/  ULEA UR24, UP1, UR20, UR24, 0x1 ;  /* 0x0000001814187291 */ /* 0x000fc4000f82083f */
[----:B------:R-:W-:Y:S02]  /*0670*/  UIADD3 UR13, UR13, UR29, URZ ;  /* 0x0000001d0d0d7290 */ /* 0x000fe4000fffe03f */
[----:B------:R-:W-:Y:S02]  /*0680*/  ULEA.HI.X UR25, UR20, UR25, UR21, 0x1, UP1 ;  /* 0x0000001914197291 */ /* 0x000fe400088f0c15 */
[----:B------:R-:W-:Y:S02]  /*0690*/  UIADD3 UR27, UP1, UR31, UR18, URZ ;  /* 0x000000121f1b7290 */ /* 0x000fe4000ff3e03f */
[----:B------:R-:W-:Y:S02]  /*06a0*/  ULDC UR21, c[0x0][0x178] ;  /* 0x00005e0000157ab9 */ /* 0x000fe40000000800 */
[----:B------:R-:W-:Y:S01]  /*06b0*/  ULOP3.LUT UR18, UR16, UR21, URZ, 0x3c, !UPT ;  /* 0x0000001510127292 */ /* 0x000fe2000f8e3c3f */
[----:B------:R-:W-:Y:S01]  /*06c0*/  @P0 IADD3 R188, R188, 0x1, RZ ;  /* 0x00000001bcbc0810 */ /* 0x000fe20007ffe0ff */
[----:B------:R-:W-:-:S02]  /*06d0*/  ULDC.64 UR22, c[0x0][0x280] ;  /* 0x0000a00000167ab9 */ /* 0x000fc40000000a00 */
[----:B------:R-:W-:Y:S02]  /*06e0*/  UIADD3.X UR20, UR30, UR19, UR28, UP1, !UPT ;  /* 0x000000131e147290 */ /* 0x000fe40008ffe41c */
[----:B------:R-:W-:Y:S01]  /*06f0*/  ISETP.LE.AND P2, PT, RZ, UR18, PT ;  /* 0x00000012ff007c0c */ /* 0x000fe2000bf43270 */
[----:B------:R-:W-:Y:S02]  /*0700*/  UIMAD UR29, UR17, UR22, URZ ;  /* 0x00000016111d72a4 */ /* 0x000fe4000f8e023f */
[----:B------:R-:W-:Y:S02]  /*0710*/  ULEA UR19, UP1, UR27, UR34, 0x1 ;  /* 0x000000221b137291 */ /* 0x000fe4000f82083f */
[----:B------:R-:W-:Y:S02]  /*0720*/  UIMAD.WIDE.U32 UR12, UR16, UR22, UR12 ;  /* 0x00000016100c72a5 */ /* 0x000fe4000f8e000c */
[----:B------:R-:W-:Y:S02]  /*0730*/  UIMAD UR23, UR16, UR23, UR29 ;  /* 0x00000017101772a4 */ /* 0x000fe4000f8e021d */
[----:B------:R-:W-:-:S02]  /*0740*/  ULEA.HI.X UR27, UR27, UR35, UR20, 0x1, UP1 ;  /* 0x000000231b1b7291 */ /* 0x000fc400088f0c14 */
[----:B------:R-:W-:Y:S02]  /*0750*/  UIADD3 UR15, UR5, UR15, URZ ;  /* 0x0000000f050f7290 */ /* 0x000fe4000fffe03f */
[----:B------:R-:W-:Y:S01]  /*0760*/  @!P2 IADD3 R188, -R188, RZ, RZ ;  /* 0x000000ffbcbca210 */ /* 0x000fe20007ffe1ff */
[----:B------:R-:W-:Y:S01]  /*0770*/  UIADD3 UR29, UP1, UR31, UR12, URZ ;  /* 0x0000000c1f1d7290 */ /* 0x000fe2000ff3e03f */
[----:B------:R-:W-:Y:S01]  /*0780*/  @!P1 LOP3.LUT R188, RZ, c[0x0][0x178], RZ, 0x33, !PT ;  /* 0x00005e00ffbc9a12 */ /* 0x000fe200078e33ff */
[----:B------:R-:W-:Y:S01]  /*0790*/  UIADD3 UR14, UR11, UR14, URZ ;  /* 0x0000000e0b0e7290 */ /* 0x000fe2000fffe03f */
[----:B------:R-:W-:Y:S01]  /*07a0*/  MOV R3, UR15 ;  /* 0x0000000f00037c02 */ /* 0x000fe20008000f00 */
[----:B------:R-:W-:Y:S01]  /*07b0*/  ULDC.64 UR20, c[0x0][0x308] ;  /* 0x0000c20000147ab9 */ /* 0x000fe20000000a00 */
[----:B------:R-:W-:Y:S01]  /*07c0*/  SHF.R.S32.HI R187, RZ, 0x1f, R188 ;  /* 0x0000001fffbb7819 */ /* 0x000fe200000114bc */
[----:B------:R-:W-:Y:S02]  /*07d0*/  UIADD3.X UR12, UR30, UR13, UR23, UP1, !UPT ;  /* 0x0000000d1e0c7290 */ /* 0x000fe40008ffe417 */
[----:B------:R-:W-:Y:S01]  /*07e0*/  ULEA UR28, UP1, UR29, UR20, 0x1 ;  /* 0x000000141d1c7291 */ /* 0x000fe2000f82083f */
[----:B------:R-:W-:Y:S01]  /*07f0*/  MOV R5, UR14 ;  /* 0x0000000e00057c02 */ /* 0x000fe20008000f00 */
[C---:B------:R-:W-:Y:S01]  /*0800*/  IMAD R9, R187.reuse, c[0x0][0x1a8], RZ ;  /* 0x00006a00bb097a24 */ /* 0x040fe200078e02ff */
[----:B------:R-:W-:Y:S01]  /*0810*/  ULDC UR14, c[0x0][0x16c] ;  /* 0x00005b00000e7ab9 */ /* 0x000fe20000000800 */
[----:B------:R-:W-:Y:S01]  /*0820*/  IMAD R11, R187, c[0x0][0x1c8], RZ ;  /* 0x00007200bb0b7a24 */ /* 0x000fe200078e02ff */
[----:B------:R-:W-:Y:S01]  /*0830*/  ULEA.HI.X UR29, UR29, UR21, UR12, 0x1, UP1 ;  /* 0x000000151d1d7291 */ /* 0x000fe200088f0c0c */
[----:B------:R-:W-:Y:S01]  /*0840*/  IMAD.WIDE.U32 R2, R188, c[0x0][0x1a8], R2 ;  /* 0x00006a00bc027a25 */ /* 0x000fe200078e0002 */
[----:B------:R-:W-:-:S02]  /*0850*/  UISETP.GE.AND UP1, UPT, UR26, 0x1, UPT ;  /* 0x000000011a00788c */ /* 0x000fc4000bf26270 */
[----:B------:R-:W-:Y:S01]  /*0860*/  ULDC UR12, c[0x0][0x164] ;  /* 0x00005900000c7ab9 */ /* 0x000fe20000000800 */
[C---:B------:R-:W-:Y:S01]  /*0870*/  IMAD R9, R188.reuse, c[0x0][0x1ac], R9 ;  /* 0x00006b00bc097a24 */ /* 0x040fe200078e0209 */
[----:B------:R-:W-:Y:S01]  /*0880*/  @UP0 UIMAD UR12, UR37, UR12, UR16 ;  /* 0x0000000c250c02a4 */ /* 0x000fe2000f8e0210 */
[----:B------:R-:W-:Y:S01]  /*0890*/  IMAD.WIDE.U32 R4, R188, c[0x0][0x1c8], R4 ;  /* 0x00007200bc047a25 */ /* 0x000fe200078e0004 */
[----:B------:R-:W-:Y:S01]  /*08a0*/  IADD3 R182, P0, R2, UR31, RZ ;  /* 0x0000001f02b67c10 */ /* 0x000fe2000ff1e0ff */
[----:B------:R-:W-:Y:S01]  /*08b0*/  ULDC.64 UR10, c[0x0][0x260] ;  /* 0x00009800000a7ab9 */ /* 0x000fe20000000a00 */
[----:B------:R-:W-:Y:S01]  /*08c0*/  IADD3 R9, R3, R9, RZ ;  /* 0x0000000903097210 */ /* 0x000fe20007ffe0ff */
[----:B------:R-:W-:Y:S01]  /*08d0*/  IMAD R11, R188, c[0x0][0x1cc], R11 ;  /* 0x00007300bc0b7a24 */ /* 0x000fe200078e020b */
[----:B------:R-:W-:Y:S01]  /*08e0*/  @UP0 UIMAD UR12, UR12, UR26, URZ ;  /* 0x0000001a0c0c02a4 */ /* 0x000fe2000f8e023f */
[----:B------:R-:W-:Y:S01]  /*08f0*/  IADD3 R180, P2, R4, UR31, RZ ;  /* 0x0000001f04b47c10 */ /* 0x000fe2000ff5e0ff */
[----:B------:R-:W-:Y:S01]  /*0900*/  @UP0 UMOV UR13, 0x8 ;  /* 0x00000008000d0882 */ /* 0x000fe20000000000 */
[C---:B------:R-:W-:Y:S01]  /*0910*/  LEA R183, P1, R182.reuse, c[0x0][0x228], 0x1 ;  /* 0x00008a00b6b77a11 */ /* 0x040fe200078208ff */
[----:B------:R-:W-:Y:S01]  /*0920*/  @UP0 UIMAD UR12, UR12, UR14, URZ ;  /* 0x0000000e0c0c02a4 */ /* 0x000fe2000f8e023f */
[----:B------:R-:W-:Y:S01]  /*0930*/  IADD3 R3, R5, R11, RZ ;  /* 0x0000000b05037210 */ /* 0x000fe20007ffe0ff */
[----:B------:R-:W-:Y:S01]  /*0940*/  UMOV UR4, URZ ;  /* 0x0000003f00047c82 */ /* 0x000fe20008000000 */
[----:B------:R-:W-:Y:S01]  /*0950*/  IADD3.X R5, R9, UR30, RZ, P0, !PT ;  /* 0x0000001e09057c10 */ /* 0x000fe200087fe4ff */
[----:B------:R-:W-:Y:S01]  /*0960*/  @UP0 UIMAD.WIDE UR10, UR12, UR13, UR10 ;  /* 0x0000000d0c0a02a5 */ /* 0x000fe2000f8e020a */
[----:B------:R-:W-:Y:S01]  /*0970*/  PLOP3.LUT P0, PT, PT, PT, UP1, 0x80, 0x0 ;  /* 0x000000000000781c */ /* 0x000fe20003f0f018 */
[----:B------:R-:W-:Y:S01]  /*0980*/  UMOV UR5, URZ ;  /* 0x0000003f00057c82 */ /* 0x000fe20008000000 */
[----:B------:R-:W-:Y:S01]  /*0990*/  IADD3.X R3, R3, UR30, RZ, P2, !PT ;  /* 0x0000001e03037c10 */ /* 0x000fe200097fe4ff */
[----:B------:R-:W-:Y:S01]  /*09a0*/  UMOV UR12, UR8 ;  /* 0x00000008000c7c82 */ /* 0x000fe20008000000 */
[----:B------:R-:W-:Y:S01]  /*09b0*/  LEA.HI.X R182, R182, c[0x0][0x22c], R5, 0x1, P1 ;  /* 0x00008b00b6b67a11 */ /* 0x000fe200008f0c05 */
[----:B------:R-:W-:-:S02]  /*09c0*/  UMOV UR13, UR9 ;  /* 0x00000009000d7c82 */ /* 0x000fc40008000000 */
[----:B------:R-:W-:Y:S02]  /*09d0*/  UMOV UR14, UR6 ;  /* 0x00000006000e7c82 */ /* 0x000fe40008000000 */
[----:B------:R-:W-:Y:S02]  /*09e0*/  UMOV UR15, UR7 ;  /* 0x00000007000f7c82 */ /* 0x000fe40008000000 */
[----:B------:R-:W-:Y:S02]  /*09f0*/  @!UP0 UMOV UR10, URZ ;  /* 0x0000003f000a8c82 */ /* 0x000fe40008000000 */
[----:B------:R-:W-:Y:S01]  /*0a00*/  @!UP0 UMOV UR11, URZ ;  /* 0x0000003f000b8c82 */ /* 0x000fe20008000000 */
[----:B--2---:R0:W1:Y:S01]  /*0a10*/  @P3 R2UR UR4, R6 ;  /* 0x00000000060433c2 */ /* 0x00406200000e0000 */
[----:B------:R-:W-:-:S04]  /*0a20*/  LEA R181, P3, R180, c[0x0][0x230], 0x1 ;  /* 0x00008c00b4b57a11 */ /* 0x000fc800078608ff */
[----:B------:R-:W-:-:S03]  /*0a30*/  LEA.HI.X R180, R180, c[0x0][0x234], R3, 0x1, P3 ;  /* 0x00008d00b4b47a11 */ /* 0x000fc600018f0c03 */
[----:B----4-:R0:W2:Y:S01]  /*0a40*/  @P4 R2UR UR5, R7 ;  /* 0x00000000070543c2 */ /* 0x0100a200000e0000 */
[----:B------:R-:W-:Y:S05]  /*0a50*/  @!P0 BRA `(.L_x_5683) ;  /* 0x0000cad000008947 */ /* 0x000fea0003800000 */
[----:B------:R-:W3:Y:S01]  /*0a60*/  S2R R184, SR_TID.X ;  /* 0x0000000000b87919 */ /* 0x000ee20000002100 */
[----:B------:R-:W-:Y:S01]  /*0a70*/  MOV R185, RZ ;  /* 0x000000ff00b97202 */ /* 0x000fe20000000f00 */
[----:B------:R-:W-:Y:S01]  /*0a80*/  UMOV UR26, UR19 ;  /* 0x00000013001a7c82 */ /* 0x000fe20008000000 */
[----:B------:R-:W-:Y:S01]  /*0a90*/  MOV R186, RZ ;  /* 0x000000ff00ba7202 */ /* 0x000fe20000000f00 */
        /* <DEDUP_REMOVED lines=22> */
.L_x_5763:
        /* <DEDUP_REMOVED lines=11> */
[----:B------:R-:W-:Y:S02]  /*0cb0*/  ISETP.GE.AND P2, PT, R175, UR31, PT ;  /* 0x0000001faf007c0c */ /* 0x000fe4000bf46270 */
[----:B------:R-:W-:Y:S02]  /*0cc0*/  ISETP.GE.AND P3, PT, R174, UR31, PT ;  /* 0x0000001fae007c0c */ /* 0x000fe4000bf66270 */
[----:B------:R-:W-:-:S05]  /*0cd0*/  ISETP.GE.AND P4, PT, R173, UR31, PT ;  /* 0x0000001fad007c0c */ /* 0x000fca000bf86270 */
[----:B------:R3:W4:Y:S01]  /*0ce0*/  @!P0 LDG.E.U16 R5, [R2.64] ;  /* 0x0000002002058981 */ /* 0x000722000c1e1500 */
[----:B------:R-:W-:Y:S02]  /*0cf0*/  ISETP.GE.AND P0, PT, R177, UR31, PT ;  /* 0x0000001fb1007c0c */ /* 0x000fe4000bf06270 */
[----:B------:R-:W-:Y:S02]  /*0d00*/  PRMT R0, RZ, 0x7610, R0 ;  /* 0x00007610ff007816 */ /* 0x000fe40000000000 */
[----:B0-----:R-:W-:Y:S02]  /*0d10*/  PRMT R7, RZ, 0x7610, R7 ;  /* 0x00007610ff077816 */ /* 0x001fe40000000007 */
[----:B------:R-:W-:Y:S02]  /*0d20*/  PRMT R4, RZ, 0x7610, R4 ;  /* 0x00007610ff047816 */ /* 0x000fe40000000004 */
[----:B------:R-:W-:Y:S02]  /*0d30*/  PRMT R9, RZ, 0x7610, R9 ;  /* 0x00007610ff097816 */ /* 0x000fe40000000009 */
[----:B------:R-:W-:Y:S01]  /*0d40*/  PRMT R6, RZ, 0x7610, R6 ;  /* 0x00007610ff067816 */ /* 0x000fe20000000006 */
[----:B------:R3:W5:Y:S01]  /*0d50*/  @!P1 LDG.E.U16 R7, [R2.64+0x80] ;  /* 0x0000802002079981 */ /* 0x000762000c1e1500 */
[----:B------:R-:W-:-:S03]  /*0d60*/  ISETP.GE.AND P1, PT, R171, UR31, PT ;  /* 0x0000001fab007c0c */ /* 0x000fc6000bf26270 */
[----:B--2---:R3:W2:Y:S01]  /*0d70*/  @!P0 LDG.E.U16 R0, [R2.64+0x40] ;  /* 0x0000402002008981 */ /* 0x0046a2000c1e1500 */
        /* <DEDUP_REMOVED lines=44> */
[----:B---3--:R-:W-:-:S02]  /*1040*/  IADD3 R2, R179, 0xc0, RZ ;  /* 0x000000c0b3027810 */ /* 0x008fc40007ffe0ff */
        /* <DEDUP_REMOVED lines=25> */
[C---:B------:R-:W-:Y:S02]  /*11e0*/  SHF.L.U32 R145, R118.reuse, 0x1, RZ ;  /* 0x0000000176917819 */ /* 0x040fe400000006ff */
[----:B------:R-:W-:Y:S02]  /*11f0*/  SHF.L.U64.HI R146, R118, 0x1, R119 ;  /* 0x0000000176927819 */ /* 0x000fe40000010277 */
[----:B------:R-:W-:-:S04]  /*1200*/  IADD3 R120, P0, R145, UR26, RZ ;  /* 0x0000001a91787c10 */ /* 0x000fc8000ff1e0ff */
[----:B------:R-:W-:Y:S02]  /*1210*/  IADD3.X R121, R146, UR27, RZ, P0, !PT ;  /* 0x0000001b92797c10 */ /* 0x000fe400087fe4ff */
        /* <DEDUP_REMOVED lines=8> */
[----:B------:R-:W-:Y:S01]  /*12a0*/  PRMT R18, RZ, 0x7610, R18 ;  /* 0x00007610ff127816 */ /* 0x000fe20000000012 */
[----:B----4-:R-:W-:Y:S04]  /*12b0*/  STS.U16 [R162], R5 ;  /* 0x00000005a2007388 */ /* 0x010fe80000000400 */
[----:B--2---:R0:W-:Y:S04]  /*12c0*/  STS.U16 [R161+0x40], R0 ;  /* 0x00004000a1007388 */ /* 0x0041e80000000400 */
[----:B-----5:R-:W-:Y:S01]  /*12d0*/  STS.U16 [R160+0x80], R7 ;  /* 0x00008007a0007388 */ /* 0x020fe20000000400 */
[----:B0-----:R-:W-:-:S03]  /*12e0*/  IADD3 R0, R179, 0x160, RZ ;  /* 0x00000160b3007810 */ /* 0x001fc60007ffe0ff */
[----:B------:R0:W-:Y:S01]  /*12f0*/  STS.U16 [R159+0xc0], R4 ;  /* 0x0000c0049f007388 */ /* 0x0001e20000000400 */
[----:B------:R-:W-:-:S03]  /*1300*/  LEA.HI.SX32 R0, R0, R179, 0x1b ;  /* 0x000000b300007211 */ /* 0x000fc600078fdaff */
[----:B------:R-:W-:Y:S04]  /*1310*/  STS.U16 [R158+0x100], R9 ;  /* 0x000100099e007388 */ /* 0x000fe80000000400 */
[----:B------:R2:W-:Y:S01]  /*1320*/  STS.U16 [R157+0x140], R6 ;  /* 0x000140069d007388 */ /* 0x0005e20000000400 */
[C---:B0-----:R-:W-:Y:S02]  /*1330*/  IADD3 R4, R179.reuse, 0x1a0, RZ ;  /* 0x000001a0b3047810 */ /* 0x041fe40007ffe0ff */
[----:B------:R-:W-:Y:S02]  /*1340*/  SHF.L.U32 R151, R0, 0x1, RZ ;  /* 0x0000000100977819 */ /* 0x000fe400000006ff */
[----:B------:R-:W-:Y:S02]  /*1350*/  LEA.HI.SX32 R4, R4, R179, 0x1b ;  /* 0x000000b304047211 */ /* 0x000fe400078fdaff */
[----:B--2---:R-:W-:-:S02]  /*1360*/  IADD3 R6, R179, 0x1c0, RZ ;  /* 0x000001c0b3067810 */ /* 0x004fc40007ffe0ff */
[----:B------:R-:W-:Y:S01]  /*1370*/  SHF.L.U32 R0, R179, 0x4, RZ ;  /* 0x00000004b3007819 */ /* 0x000fe200000006ff */
[----:B------:R-:W-:Y:S01]  /*1380*/  STS.U16 [R156+0x180], R11 ;  /* 0x0001800b9c007388 */ /* 0x000fe20000000400 */
[----:B------:R-:W-:Y:S01]  /*1390*/  LEA.HI.SX32 R6, R6, R179, 0x1b ;  /* 0x000000b306067211 */ /* 0x000fe200078fdaff */
[----:B------:R-:W-:Y:S01]  /*13a0*/  IMAD.SHL.U32 R149, R4, 0x2, RZ ;  /* 0x0000000204957824 */ /* 0x000fe200078e00ff */
[----:B------:R-:W-:Y:S01]  /*13b0*/  LEA.HI.SX32 R0, R0, R0, 0x1b ;  /* 0x0000000000007211 */ /* 0x000fe200078fdaff */
[----:B------:R-:W-:Y:S01]  /*13c0*/  STS.U16 [R155+0x1c0], R8 ;  /* 0x0001c0089b007388 */ /* 0x000fe20000000400 */
[----:B------:R-:W-:-:S03]  /*13d0*/  SHF.L.U32 R148, R6, 0x1, RZ ;  /* 0x0000000106947819 */ /* 0x000fc600000006ff */
        /* <DEDUP_REMOVED lines=28> */
[----:B------:R-:W-:-:S04]  /*15a0*/  LEA R6, P1, R118, UR28, 0x1 ;  /* 0x0000001c76067c11 */ /* 0x000fc8000f8208ff */
[C---:B------:R-:W-:Y:S01]  /*15b0*/  LEA.HI.X R7, R118.reuse, UR29, R119, 0x1, P1 ;  /* 0x0000001d76077c11 */ /* 0x040fe200088f0c77 */
[----:B------:R-:W5:Y:S01]  /*15c0*/  @!P0 LDG.E.U16 R2, [R120.64+0x40] ;  /* 0x0000402078028981 */ /* 0x000f62000c1e1500 */
[----:B------:R-:W-:Y:S02]  /*15d0*/  ISETP.GE.AND P0, PT, R171, UR31, PT ;  /* 0x0000001fab007c0c */ /* 0x000fe4000bf06270 */
[----:B------:R-:W-:Y:S02]  /*15e0*/  ISETP.GE.AND P1, PT, R118, UR31, PT ;  /* 0x0000001f76007c0c */ /* 0x000fe4000bf26270 */
[----:B------:R-:W-:-:S09]  /*15f0*/  PRMT R13, RZ, 0x7610, R13 ;  /* 0x00007610ff0d7816 */ /* 0x000fd2000000000d */
[----:B------:R-:W5:Y:S01]  /*1600*/  @!P0 LDG.E.U16 R10, [R120.64+0x1c0] ;  /* 0x0001c020780a8981 */ /* 0x000f62000c1e1500 */
[----:B------:R-:W-:Y:S02]  /*1610*/  ISETP.GE.AND P0, PT, R170, UR31, PT ;  /* 0x0000001faa007c0c */ /* 0x000fe4000bf06270 */
[----:B------:R-:W-:Y:S01]  /*1620*/  PRMT R9, RZ, 0x7610, R9 ;  /* 0x00007610ff097816 */ /* 0x000fe20000000009 */
[----:B------:R-:W5:Y:S01]  /*1630*/  @!P1 LDG.E.U16 R3, [R120.64] ;  /* 0x0000002078039981 */ /* 0x000f62000c1e1500 */
[----:B------:R-:W-:Y:S02]  /*1640*/  PRMT R4, RZ, 0x7610, R4 ;  /* 0x00007610ff047816 */ /* 0x000fe40000000004 */
[----:B------:R-:W-:Y:S02]  /*1650*/  PRMT R5, RZ, 0x7610, R5 ;  /* 0x00007610ff057816 */ /* 0x000fe40000000005 */
[----:B------:R-:W-:Y:S01]  /*1660*/  PRMT R11, RZ, 0x7610, R11 ;  /* 0x00007610ff0b7816 */ /* 0x000fe2000000000b */
[----:B------:R-:W5:Y:S01]  /*1670*/  @!P2 LDG.E.U16 R9, [R120.64+0x100] ;  /* 0x000100207809a981 */ /* 0x000f62000c1e1500 */
[----:B------:R-:W-:-:S03]  /*1680*/  PRMT R8, RZ, 0x7610, R8 ;  /* 0x00007610ff087816 */ /* 0x000fc60000000008 */
[----:B------:R-:W5:Y:S01]  /*1690*/  @!P0 LDG.E.U16 R13, [R120.64+0x200] ;  /* 0x00020020780d8981 */ /* 0x000f62000c1e1500 */
[----:B------:R-:W-:Y:S02]  /*16a0*/  ISETP.GE.AND P0, PT, R169, UR31, PT ;  /* 0x0000001fa9007c0c */ /* 0x000fe4000bf06270 */
[----:B------:R-:W-:Y:S01]  /*16b0*/  ISETP.GE.AND P1, PT, R168, UR31, PT ;  /* 0x0000001fa8007c0c */ /* 0x000fe2000bf26270 */
[----:B------:R-:W5:Y:S01]  /*16c0*/  @!P3 LDG.E.U16 R4, [R120.64+0xc0] ;  /* 0x0000c0207804b981 */ /* 0x000f62000c1e1500 */
[----:B------:R-:W-:Y:S02]  /*16d0*/  ISETP.GE.AND P2, PT, R167, UR31, PT ;  /* 0x0000001fa7007c0c */ /* 0x000fe4000bf46270 */
[----:B------:R-:W-:Y:S01]  /*16e0*/  ISETP.GE.AND P3, PT, R166, UR31, PT ;  /* 0x0000001fa6007c0c */ /* 0x000fe2000bf66270 */
[----:B------:R-:W5:Y:S01]  /*16f0*/  @!P4 LDG.E.U16 R5, [R120.64+0x80] ;  /* 0x000080207805c981 */ /* 0x000f62000c1e1500 */
[----:B------:R-:W-:-:S03]  /*1700*/  ISETP.GE.AND P4, PT, R165, UR31, PT ;  /* 0x0000001fa5007c0c */ /* 0x000fc6000bf86270 */
[----:B------:R-:W5:Y:S01]  /*1710*/  @!P5 LDG.E.U16 R11, [R120.64+0x180] ;  /* 0x00018020780bd981 */ /* 0x000f62000c1e1500 */
[----:B------:R-:W-:-:S03]  /*1720*/  ISETP.GE.AND P5, PT, R164, UR31, PT ;  /* 0x0000001fa4007c0c */ /* 0x000fc6000bfa6270 */
[----:B------:R-:W5:Y:S01]  /*1730*/  @!P6 LDG.E.U16 R8, [R120.64+0x140] ;  /* 0x000140207808e981 */ /* 0x000f62000c1e1500 */
[----:B------:R-:W-:Y:S02]  /*1740*/  ISETP.GE.AND P6, PT, R163, UR31, PT ;  /* 0x0000001fa3007c0c */ /* 0x000fe4000bfc6270 */
[----:B--2---:R-:W-:Y:S02]  /*1750*/  PRMT R12, RZ, 0x7610, R12 ;  /* 0x00007610ff0c7816 */ /* 0x004fe4000000000c */
[----:B------:R-:W-:Y:S02]  /*1760*/  PRMT R15, RZ, 0x7610, R15 ;  /* 0x00007610ff0f7816 */ /* 0x000fe4000000000f */
[----:B---3--:R-:W-:Y:S02]  /*1770*/  PRMT R14, RZ, 0x7610, R14 ;  /* 0x00007610ff0e7816 */ /* 0x008fe4000000000e */
[----:B------:R-:W-:Y:S01]  /*1780*/  PRMT R17, RZ, 0x7610, R17 ;  /* 0x00007610ff117816 */ /* 0x000fe20000000011 */
[----:B------:R-:W2:Y:S01]  /*1790*/  @!P0 LDG.E.U16 R12, [R120.64+0x240] ;  /* 0x00024020780c8981 */ /* 0x000ea2000c1e1500 */
[----:B----4-:R-:W-:-:S02]  /*17a0*/  PRMT R16, RZ, 0x7610, R16 ;  /* 0x00007610ff107816 */ /* 0x010fc40000000010 */
[----:B------:R-:W-:Y:S01]  /*17b0*/  PRMT R19, RZ, 0x7610, R19 ;  /* 0x00007610ff137816 */ /* 0x000fe20000000013 */
[----:B------:R-:W3:Y:S04]  /*17c0*/  @!P1 LDG.E.U16 R15, [R120.64+0x280] ;  /* 0x00028020780f9981 */ /* 0x000ee8000c1e1500 */
[----:B------:R-:W4:Y:S04]  /*17d0*/  @!P2 LDG.E.U16 R14, [R120.64+0x2c0] ;  /* 0x0002c020780ea981 */ /* 0x000f28000c1e1500 */
[----:B------:R-:W3:Y:S04]  /*17e0*/  @!P3 LDG.E.U16 R17, [R120.64+0x300] ;  /* 0x000300207811b981 */ /* 0x000ee8000c1e1500 */
        /* <DEDUP_REMOVED lines=40> */
[----:B------:R-:W2:Y:S04]  /*1a70*/  LDS.U16 R10, [R144+0x6] ;  /* 0x00000600900a7984 */ /* 0x000ea80000000400 */
[----:B------:R-:W1:Y:S04]  /*1a80*/  LDS.U16 R11, [R144+0x8] ;  /* 0x00000800900b7984 */ /* 0x000e680000000400 */
        /* <DEDUP_REMOVED lines=11> */
[----:B------:R-:W-:Y:S01]  /*1b40*/  BAR.SYNC.DEFER_BLOCKING 0x0 ;  /* 0x0000000000007b1d */ /* 0x000fe20000010000 */
[----:B0-----:R-:W-:-:S05]  /*1b50*/  PRMT R19, RZ, 0x7610, R19 ;  /* 0x00007610ff137816 */ /* 0x001fca0000000013 */
        /* <DEDUP_REMOVED lines=27> */
[----:B--2---:R-:W-:-:S05]  /*1d10*/  HADD2.F32 R5, -RZ, R5.H0_H0 ;  /* 0x20000005ff057230 */ /* 0x004fca0000004100 */
[----:B------:R-:W-:-:S05]  /*1d20*/  FADD.FTZ R111, R5, UR5 ;  /* 0x00000005056f7e21 */ /* 0x000fca0008010000 */
[----:B------:R-:W-:Y:S01]  /*1d30*/  FSETP.GTU.FTZ.AND P5, PT, R111, 20, PT ;  /* 0x41a000006f00780b */ /* 0x000fe20003fbc000 */
[----:B---3--:R-:W-:Y:S02]  /*1d40*/  HADD2.F32 R8, -RZ, R8.H0_H0 ;  /* 0x20000008ff087230 */ /* 0x008fe40000004100 */
[----:B----4-:R-:W-:Y:S02]  /*1d50*/  HADD2.F32 R9, -RZ, R9.H0_H0 ;  /* 0x20000009ff097230 */ /* 0x010fe40000004100 */
[----:B------:R-:W-:Y:S02]  /*1d60*/  HADD2.F32 R10, -RZ, R10.H0_H0 ;  /* 0x2000000aff0a7230 */ /* 0x000fe40000004100 */
[----:B-1----:R-:W-:Y:S02]  /*1d70*/  HADD2.F32 R11, -RZ, R11.H0_H0 ;  /* 0x2000000bff0b7230 */ /* 0x002fe40000004100 */
        /* <DEDUP_REMOVED lines=64> */
.L_x_5685:
[----:B------:R-:W-:Y:S05]  /*2180*/  BSYNC B0 ;  /* 0x0000000000007941 */ /* 0x000fea0003800000 */
.L_x_5684:
        /* <DEDUP_REMOVED lines=36> */
.L_x_5687:
[----:B------:R-:W-:Y:S05]  /*23d0*/  BSYNC B0 ;  /* 0x0000000000007941 */ /* 0x000fea0003800000 */
.L_x_5686:
        /* <DEDUP_REMOVED lines=36> */
.L_x_5689:
[----:B------:R-:W-:Y:S05]  /*2620*/  BSYNC B0 ;  /* 0x0000000000007941 */ /* 0x000fea0003800000 */
.L_x_5688:
        /* <DEDUP_REMOVED lines=36> */
.L_x_5691:
[----:B------:R-:W-:Y:S05]  /*2870*/  BSYNC B0 ;  /* 0x0000000000007941 */ /* 0x000fea0003800000 */
.L_x_5690:
        /* <DEDUP_REMOVED lines=36> */
.L_x_5693:
[----:B------:R-:W-:Y:S05]  /*2ac0*/  BSYNC B0 ;  /* 0x0000000000007941 */ /* 0x000fea0003800000 */
.L_x_5692:
        /* <DEDUP_REMOVED lines=36> */
.L_x_5695:
[----:B------:R-:W-:Y:S05]  /*2d10*/  BSYNC B0 ;  /* 0x0000000000007941 */ /* 0x000fea0003800000 */
.L_x_5694:
        /* <DEDUP_REMOVED lines=36> */
.L_x_5697:
[----:B------:R-:W-:Y:S05]  /*2f60*/  BSYNC B0 ;  /* 0x0000000000007941 */ /* 0x000fea0003800000 */
.L_x_5696:
        /* <DEDUP_REMOVED lines=36> */
.L_x_5699:
[----:B------:R-:W-:Y:S05]  /*31b0*/  BSYNC B0 ;  /* 0x0000000000007941 */ /* 0x000fea0003800000 */
.L_x_5698:
        /* <DEDUP_REMOVED lines=36> */
.L_x_5701:
[----:B------:R-:W-:Y:S05]  /*3400*/  BSYNC B0 ;  /* 0x0000000000007941 */ /* 0x000fea0003800000 */
.L_x_5700:
        /* <DEDUP_REMOVED lines=36> */
.L_x_5703:
[----:B------:R-:W-:Y:S05]  /*3650*/  BSYNC B0 ;  /* 0x0000000000007941 */ /* 0x000fea0003800000 */
.L_x_5702:
[----:B------:R-:W-:Y:S01]  /*3660*/  USHF.R.S32.HI UR40, URZ, 0x1f, UR39 ;  /* 0x0000001f3f287899 */ /* 0x000fe20008011427 */
[----:B------:R-:W-:Y:S01]  /*3670*/  BSSY B0, `(.L_x_5704) ;  /* 0x0000022000007945 */ /* 0x000fe20003800000 */
[----:B------:R-:W-:Y:S01]  /*3680*/  FSETP.GTU.FTZ.AND P2, PT, R97, 20, PT ;  /* 0x41a000006100780b */ /* 0x000fe20003f5c000 */
[----:B------:R-:W-:Y:S07]  /*3690*/  @P1 BRA `(.L_x_5705) ;  /* 0x000001f000001947 */ /* 0x000fee0003800000 */
        /* <DEDUP_REMOVED lines=31> */
.L_x_5705:
[----:B------:R-:W-:Y:S05]  /*3890*/  BSYNC B0 ;  /* 0x0000000000007941 */ /* 0x000fea0003800000 */
.L_x_5704:
[----:B------:R-:W-:Y:S01]  /*38a0*/  BSSY B0, `(.L_x_5706) ;  /* 0x0000021000007945 */ /* 0x000fe20003800000 */
        /* <DEDUP_REMOVED lines=32> */
.L_x_5707:
[----:B------:R-:W-:Y:S05]  /*3ab0*/  BSYNC B0 ;  /* 0x0000000000007941 */ /* 0x000fea0003800000 */
.L_x_5706:
[----:B------:R-:W-:Y:S01]  /*3ac0*/  BSSY B0, `(.L_x_5708) ;  /* 0x0000021000007945 */ /* 0x000fe20003800000 */
        /* <DEDUP_REMOVED lines=32> */
.L_x_5709:
[----:B------:R-:W-:Y:S05]  /*3cd0*/  BSYNC B0 ;  /* 0x0000000000007941 */ /* 0x000fea0003800000 */
.L_x_5708:
        /* <DEDUP_REMOVED lines=33> */
.L_x_5711:
[----:B------:R-:W-:Y:S05]  /*3ef0*/  BSYNC B0 ;  /* 0x0000000000007941 */ /* 0x000fea0003800000 */
.L_x_5710:
        /* <DEDUP_REMOVED lines=33> */
.L_x_5713:
[----:B------:R-:W-:Y:S05]  /*4110*/  BSYNC B0 ;  /* 0x0000000000007941 */ /* 0x000fea0003800000 */
.L_x_5712:
[----:B------:R-:W-:Y:S01]  /*4120*/  BSSY B0, `(.L_x_5714) ;  /* 0x0000021000007945 */ /* 0x000fe20003800000 */
        /* <DEDUP_REMOVED lines=32> */
.L_x_5715:
[----:B------:R-:W-:Y:S05]  /*4330*/  BSYNC B0 ;  /* 0x0000000000007941 */ /* 0x000fea0003800000 */
.L_x_5714:
        /* <DEDUP_REMOVED lines=8> */
[----:B------:R-:W-:Y:S01]  /*43c0*/  UIMAD UR7, UR37, UR9, UR7 ;  /* 0x00000009250772a4 */ /* 0x000fe2000f8e0207 */
[----:B------:R-:W-:Y:S01]  /*43d0*/  MOV R5, UR40 ;  /* 0x0000002800057c02 */ /* 0x000fe20008000f00 */
[----:B------:R-:W-:Y:S01]  /*43e0*/  UIMAD UR8, UR38, UR20, URZ ;  /* 0x00000014260872a4 */ /* 0x000fe2000f8e023f */
[C---:B------:R-:W-:Y:S01]  /*43f0*/  @!P0 IMAD.WIDE.U32 R2, R7.reuse, c[0x0][0x1f0], R2 ;  /* 0x00007c0007028a25 */ /* 0x040fe200078e0002 */
[----:B------:R-:W-:Y:S01]  /*4400*/  UIMAD.WIDE.U32 UR18, UR37, UR20, URZ ;  /* 0x00000014251272a5 */ /* 0x000fe2000f8e003f */
[----:B------:R-:W-:Y:S01]  /*4410*/  LDS.U16 R36, [R144] ;  /* 0x0000000090247984 */ /* 0x000fe20000000400 */
[----:B------:R-:W-:Y:S01]  /*4420*/  UIMAD UR41, UR37, UR21, UR8 ;  /* 0x00000015252972a4 */ /* 0x000fe2000f8e0208 */
[----:B------:R-:W-:Y:S01]  /*4430*/  @!P0 IMAD.WIDE.U32 R4, R7, c[0x0][0x200], R4 ;  /* 0x0000800007048a25 */ /* 0x000fe200078e0004 */
[----:B------:R-:W-:Y:S01]  /*4440*/  @!P0 IADD3 R3, R3, UR7, RZ ;  /* 0x0000000703038c10 */ /* 0x000fe2000fffe0ff */
[----:B------:R-:W-:Y:S01]  /*4450*/  ULDC.64 UR20, c[0x0][0x1f8] ;  /* 0x00007e0000147ab9 */ /* 0x000fe20000000a00 */
[----:B------:R-:W-:Y:S01]  /*4460*/  MOV R7, UR16 ;  /* 0x0000001000077c02 */ /* 0x000fe20008000f00 */
[----:B------:R-:W-:Y:S01]  /*4470*/  ULDC UR34, c[0x0][0x174] ;  /* 0x00005d0000227ab9 */ /* 0x000fe20000000800 */
[----:B------:R-:W-:Y:S01]  /*4480*/  @!P0 IADD3 R5, R5, UR41, RZ ;  /* 0x0000002905058c10 */ /* 0x000fe2000fffe0ff */
[----:B------:R-:W-:Y:S01]  /*4490*/  ULDC.64 UR8, c[0x0][0x208] ;  /* 0x0000820000087ab9 */ /* 0x000fe20000000a00 */
[----:B------:R-:W1:Y:S01]  /*44a0*/  LDS.U16 R94, [R144+0x2] ;  /* 0x00000200905e7984 */ /* 0x000e620000000400 */
[----:B------:R-:W-:Y:S01]  /*44b0*/  UIMAD UR35, UR17, UR20, URZ ;  /* 0x00000014112372a4 */ /* 0x000fe2000f8e023f */
[C---:B------:R-:W-:Y:S01]  /*44c0*/  @!P0 IMAD.WIDE.U32 R2, R7.reuse, c[0x0][0x1f8], R2 ;  /* 0x00007e0007028a25 */ /* 0x040fe200078e0002 */
[----:B------:R-:W-:Y:S01]  /*44d0*/  UIADD3 UR23, UR23, UR7, URZ ;  /* 0x0000000717177290 */ /* 0x000fe2000fffe03f */
[----:B------:R-:W2:Y:S01]  /*44e0*/  LDS.U16 R93, [R144+0x4] ;  /* 0x00000400905d7984 */ /* 0x000ea20000000400 */
[----:B------:R-:W-:Y:S01]  /*44f0*/  UIADD3 UR34, UR6, -UR34, URZ ;  /* 0x8000002206227290 */ /* 0x000fe2000fffe03f */
[----:B------:R-:W-:Y:S01]  /*4500*/  @!P0 IMAD.WIDE.U32 R4, R7, c[0x0][0x208], R4 ;  /* 0x0000820007048a25 */ /* 0x000fe200078e0004 */
[----:B------:R-:W-:Y:S01]  /*4510*/  UIMAD UR7, UR17, UR8, URZ ;  /* 0x00000008110772a4 */ /* 0x000fe2000f8e023f */
[C---:B------:R-:W-:Y:S01]  /*4520*/  @!P0 IADD3 R8, P1, R118.reuse, R2, RZ ;  /* 0x0000000276088210 */ /* 0x040fe20007f3e0ff */
[----:B------:R-:W-:Y:S01]  /*4530*/  UIADD3 UR19, UR19, UR41, URZ ;  /* 0x0000002913137290 */ /* 0x000fe2000fffe03f */
[C---:B------:R-:W-:Y:S01]  /*4540*/  LEA R2, P2, R118.reuse, c[0x0][0x258], 0x1 ;  /* 0x0000960076027a11 */ /* 0x040fe200078408ff */
[----:B------:R-:W-:Y:S01]  /*4550*/  UIMAD UR36, UR16, UR21, UR35 ;  /* 0x00000015102472a4 */ /* 0x000fe2000f8e0223 */
[----:B------:R-:W3:Y:S01]  /*4560*/  LDS.U16 R47, [R144+0x6] ;  /* 0x00000600902f7984 */ /* 0x000ee20000000400 */
[----:B------:R-:W-:Y:S01]  /*4570*/  UIMAD UR7, UR16, UR9, UR7 ;  /* 0x00000009100772a4 */ /* 0x000fe2000f8e0207 */
[C---:B------:R-:W-:Y:S01]  /*4580*/  LEA.HI.X R0, R118.reuse, c[0x0][0x25c], R119, 0x1, P2 ;  /* 0x0000970076007a11 */ /* 0x040fe200010f0c77 */
[----:B------:R-:W-:Y:S01]  /*4590*/  UIMAD.WIDE.U32 UR20, UR16, UR20, UR22 ;  /* 0x00000014101472a5 */ /* 0x000fe2000f8e0016 */
[----:B------:R-:W4:Y:S01]  /*45a0*/  LDS.U16 R91, [R144+0x8] ;  /* 0x00000800905b7984 */ /* 0x000f220000000400 */
[----:B------:R-:W-:Y:S01]  /*45b0*/  UIMAD UR34, UR34, -0x200, URZ ;  /* 0xfffffe00222278a4 */ /* 0x000fe2000f8e023f */
[C---:B------:R-:W-:Y:S01]  /*45c0*/  @!P0 IADD3.X R9, R119.reuse, UR36, R3, P1, !PT ;  /* 0x0000002477098c10 */ /* 0x040fe20008ffe403 */
[----:B------:R-:W-:Y:S01]  /*45d0*/  UIMAD.WIDE.U32 UR8, UR16, UR8, UR18 ;  /* 0x00000008100872a5 */ /* 0x000fe2000f8e0012 */
[C---:B------:R-:W-:Y:S01]  /*45e0*/  @!P0 IADD3 R3, P1, R118.reuse, R4, RZ ;  /* 0x0000000476038210 */ /* 0x040fe20007f3e0ff */
[----:B------:R-:W-:Y:S01]  /*45f0*/  USHF.R.S32.HI UR35, URZ, 0x1f, UR34 ;  /* 0x0000001f3f237899 */ /* 0x000fe20008011422 */
[----:B------:R-:W5:Y:S01]  /*4600*/  LDS.U16 R90, [R144+0xa] ;  /* 0x00000a00905a7984 */ /* 0x000f620000000400 */
[----:B------:R-:W-:Y:S01]  /*4610*/  UIADD3 UR19, UP0, UR34, UR20, URZ ;  /* 0x0000001422137290 */ /* 0x000fe2000ff1e03f */
[----:B------:R-:W-:Y:S01]  /*4620*/  @!P0 IADD3.X R6, R119, UR7, R5, P1, !PT ;  /* 0x0000000777068c10 */ /* 0x000fe20008ffe405 */
[----:B------:R-:W-:Y:S01]  /*4630*/  UIADD3 UR18, UP1, UR34, UR8, URZ ;  /* 0x0000000822127290 */ /* 0x000fe2000ff3e03f */
[C---:B------:R-:W-:Y:S01]  /*4640*/  LEA R16, P1, R118.reuse, c[0x0][0x268], 0x1 ;  /* 0x00009a0076107a11 */ /* 0x040fe200078208ff */
[----:B------:R-:W-:Y:S01]  /*4650*/  UIADD3.X UR20, UR35, UR36, UR21, UP0, !UPT ;  /* 0x0000002423147290 */ /* 0x000fe200087fe415 */
[----:B------:R-:W-:Y:S01]  /*4660*/  @!P0 LEA R4, P3, R3, c[0x0][0x258], 0x1 ;  /* 0x0000960003048a11 */ /* 0x000fe200078608ff */
[----:B------:R-:W-:Y:S01]  /*4670*/  UIADD3.X UR8, UR35, UR7, UR9, UP1, !UPT ;  /* 0x0000000723087290 */ /* 0x000fe20008ffe409 */
[----:B------:R-:W-:Y:S01]  /*4680*/  IMAD.U32 R10, RZ, RZ, UR19 ;  /* 0x00000013ff0a7e24 */ /* 0x000fe2000f8e00ff */
[----:B------:R-:W-:Y:S01]  /*4690*/  MOV R13, UR18 ;  /* 0x00000012000d7c02 */ /* 0x000fe20008000f00 */
[----:B0-----:R-:W-:Y:S01]  /*46a0*/  LDS.U16 R30, [R144+0xc] ;  /* 0x00000c00901e7984 */ /* 0x001fe20000000400 */
[----:B------:R-:W-:-:S03]  /*46b0*/  LEA.HI.X R7, R118, c[0x0][0x26c], R119, 0x1, P1 ;  /* 0x00009b0076077a11 */ /* 0x000fc600008f0c77 */
[----:B------:R-:W-:Y:S01]  /*46c0*/  LDS.U16 R26, [R144+0xe] ;  /* 0x00000e00901a7984 */ /* 0x000fe20000000400 */
[----:B------:R-:W-:-:S03]  /*46d0*/  MOV R11, UR20 ;  /* 0x00000014000b7c02 */ /* 0x000fc60008000f00 */
[----:B------:R-:W-:Y:S01]  /*46e0*/  LDS.U16 R21, [R144+0x10] ;  /* 0x0000100090157984 */ /* 0x000fe20000000400 */
[----:B------:R-:W-:-:S03]  /*46f0*/  @!P0 LEA R18, P1, R8, c[0x0][0x268], 0x1 ;  /* 0x00009a0008128a11 */ /* 0x000fc600078208ff */
[----:B------:R-:W-:Y:S01]  /*4700*/  LDS.U16 R15, [R144+0x12] ;  /* 0x00001200900f7984 */ /* 0x000fe20000000400 */
[----:B------:R-:W-:Y:S02]  /*4710*/  LEA R16, P2, R10, R16, 0x1 ;  /* 0x000000100a107211 */ /* 0x000fe400078408ff */
[----:B------:R-:W-:Y:S02]  /*4720*/  PRMT R25, RZ, 0x7610, R25 ;  /* 0x00007610ff197816 */ /* 0x000fe40000000019 */
[----:B------:R-:W-:Y:S02]  /*4730*/  PRMT R20, RZ, 0x7610, R20 ;  /* 0x00007610ff147816 */ /* 0x000fe40000000014 */
[----:B------:R-:W-:Y:S02]  /*4740*/  PRMT R29, RZ, 0x7610, R29 ;  /* 0x00007610ff1d7816 */ /* 0x000fe4000000001d */
[----:B------:R-:W-:Y:S02]  /*4750*/  ISETP.GE.AND P5, PT, R172, UR31, PT ;  /* 0x0000001fac007c0c */ /* 0x000fe4000bfa6270 */
[----:B------:R-:W-:-:S02]  /*4760*/  ISETP.GE.AND P6, PT, R173, UR31, PT ;  /* 0x0000001fad007c0c */ /* 0x000fc4000bfc6270 */
        /* <DEDUP_REMOVED lines=19> */
[----:B-1----:R-:W-:Y:S01]  /*48a0*/  HADD2.F32 R94, -RZ, R94.H0_H0 ;  /* 0x2000005eff5e7230 */ /* 0x002fe20000004100 */
[----:B------:R-:W-:Y:S01]  /*48b0*/  LEA R2, P4, R13, R2, 0x1 ;  /* 0x000000020d027211 */ /* 0x000fe200078808ff */
[----:B------:R-:W-:Y:S01]  /*48c0*/  HADD2.F32 R36, -RZ, R36.H0_H0 ;  /* 0x20000024ff247230 */ /* 0x000fe20000004100 */
[----:B------:R-:W-:Y:S01]  /*48d0*/  MOV R12, UR8 ;  /* 0x00000008000c7c02 */ /* 0x000fe20008000f00 */
[----:B--2---:R-:W-:Y:S01]  /*48e0*/  HADD2.F32 R93, -RZ, R93.H0_H0 ;  /* 0x2000005dff5d7230 */ /* 0x004fe20000004100 */
[----:B------:R-:W-:Y:S01]  /*48f0*/  @!P0 LEA.HI.X R5, R3, c[0x0][0x25c], R6, 0x1, P3 ;  /* 0x0000970003058a11 */ /* 0x000fe200018f0c06 */
[----:B---3--:R-:W-:Y:S01]  /*4900*/  HADD2.F32 R47, -RZ, R47.H0_H0 ;  /* 0x2000002fff2f7230 */ /* 0x008fe20000004100 */
[----:B------:R-:W-:Y:S01]  /*4910*/  @!P0 LEA.HI.X R19, R8, c[0x0][0x26c], R9, 0x1, P1 ;  /* 0x00009b0008138a11 */ /* 0x000fe200008f0c09 */
[----:B------:R-:W-:Y:S01]  /*4920*/  LDS.U16 R6, [R144+0x1c] ;  /* 0x00001c0090067984 */ /* 0x000fe20000000400 */
[----:B------:R-:W-:Y:S01]  /*4930*/  LEA.HI.X R17, R10, R7, R11, 0x1, P2 ;  /* 0x000000070a117211 */ /* 0x000fe200010f0c0b */
[----:B----4-:R-:W-:Y:S01]  /*4940*/  HADD2.F32 R91, -RZ, R91.H0_H0 ;  /* 0x2000005bff5b7230 */ /* 0x010fe20000004100 */
[----:B------:R-:W-:Y:S01]  /*4950*/  LEA.HI.X R3, R13, R0, R12, 0x1, P4 ;  /* 0x000000000d037211 */ /* 0x000fe200020f0c0c */
[----:B------:R-:W-:Y:S01]  /*4960*/  LDS.U16 R11, [R144+0x16] ;  /* 0x00001600900b7984 */ /* 0x000fe20000000400 */
[----:B------:R-:W-:Y:S01]  /*4970*/  ISETP.GE.AND P3, PT, R175, UR31, PT ;  /* 0x0000001faf007c0c */ /* 0x000fe2000bf66270 */
[----:B-----5:R-:W-:Y:S01]  /*4980*/  HADD2.F32 R90, -RZ, R90.H0_H0 ;  /* 0x2000005aff5a7230 */ /* 0x020fe20000004100 */
[----:B------:R-:W-:Y:S01]  /*4990*/  PRMT R9, RZ, 0x7610, R9 ;  /* 0x00007610ff097816 */ /* 0x000fe20000000009 */
[----:B------:R-:W-:Y:S01]  /*49a0*/  LDS.U16 R13, [R144+0x14] ;  /* 0x00001400900d7984 */ /* 0x000fe20000000400 */
[----:B------:R-:W-:-:S03]  /*49b0*/  ULDC.64 UR18, c[0x0][0x2e8] ;  /* 0x0000ba0000127ab9 */ /* 0x000fc60000000a00 */
[----:B------:R-:W-:Y:S04]  /*49c0*/  LDS.U16 R8, [R144+0x18] ;  /* 0x0000180090087984 */ /* 0x000fe80000000400 */
[----:B------:R-:W-:Y:S04]  /*49d0*/  LDS.U16 R7, [R144+0x1a] ;  /* 0x00001a0090077984 */ /* 0x000fe80000000400 */
[----:B------:R-:W-:Y:S04]  /*49e0*/  LDS.U16 R0, [R144+0x1e] ;  /* 0x00001e0090007984 */ /* 0x000fe80000000400 */
[----:B------:R-:W-:Y:S01]  /*49f0*/  BAR.SYNC.DEFER_BLOCKING 0x0 ;  /* 0x0000000000007b1d */ /* 0x000fe20000010000 */
[----:B------:R-:W-:-:S13]  /*4a00*/  ISETP.GE.AND P1, PT, R174, UR31, PT ;  /* 0x0000001fae007c0c */ /* 0x000fda000bf26270 */
[----:B------:R-:W2:Y:S01]  /*4a10*/  @!P1 LDG.E.U16 R25, [R16.64+-0x300] ;  /* 0xfffd002010199981 */ /* 0x000ea2000c1e1500 */
[----:B------:R-:W-:Y:S02]  /*4a20*/  ISETP.GE.AND P1, PT, R171, UR31, PT ;  /* 0x0000001fab007c0c */ /* 0x000fe4000bf26270 */
[----:B------:R-:W-:Y:S01]  /*4a30*/  ISETP.GE.AND P2, PT, R176, UR31, PT ;  /* 0x0000001fb0007c0c */ /* 0x000fe2000bf46270 */
[----:B------:R0:W3:Y:S01]  /*4a40*/  @!P0 LDG.E.U16 R9, [R18.64] ;  /* 0x0000002012098981 */ /* 0x0000e2000c1e1500 */
[----:B------:R-:W-:Y:S02]  /*4a50*/  ISETP.GE.AND P4, PT, R177, UR31, PT ;  /* 0x0000001fb1007c0c */ /* 0x000fe4000bf86270 */
[----:B------:R-:W-:Y:S01]  /*4a60*/  PRMT R12, RZ, 0x7610, R12 ;  /* 0x00007610ff0c7816 */ /* 0x000fe2000000000c */
[----:B------:R-:W4:Y:S01]  /*4a70*/  @!P5 LDG.E.U16 R27, [R16.64+-0x280] ;  /* 0xfffd8020101bd981 */ /* 0x000f22000c1e1500 */
[----:B------:R-:W-:-:S03]  /*4a80*/  PRMT R10, RZ, 0x7610, R10 ;  /* 0x00007610ff0a7816 */ /* 0x000fc6000000000a */
[----:B------:R-:W5:Y:S04]  /*4a90*/  @!P6 LDG.E.U16 R14, [R16.64+-0x2c0] ;  /* 0xfffd4020100ee981 */ /* 0x000f68000c1e1500 */
[----:B------:R-:W2:Y:S01]  /*4aa0*/  @!P1 LDG.E.U16 R20, [R16.64+-0x240] ;  /* 0xfffdc02010149981 */ /* 0x000ea2000c1e1500 */
[----:B------:R-:W-:Y:S02]  /*4ab0*/  ISETP.GE.AND P1, PT, R170, UR31, PT ;  /* 0x0000001faa007c0c */ /* 0x000fe4000bf26270 */
[----:B0-----:R-:W-:Y:S01]  /*4ac0*/  PRMT R19, RZ, 0x7610, R19 ;  /* 0x00007610ff137816 */ /* 0x001fe20000000013 */
[----:B------:R-:W2:Y:S01]  /*4ad0*/  @!P2 LDG.E.U16 R23, [R16.64+-0x380] ;  /* 0xfffc80201017a981 */ /* 0x000ea2000c1e1500 */
[----:B------:R-:W-:Y:S02]  /*4ae0*/  ISETP.GE.AND P5, PT, R164, UR31, PT ;  /* 0x0000001fa4007c0c */ /* 0x000fe4000bfa6270 */
[----:B------:R-:W-:Y:S01]  /*4af0*/  PRMT R18, RZ, 0x7610, R18 ;  /* 0x00007610ff127816 */ /* 0x000fe20000000012 */
[----:B------:R-:W2:Y:S04]  /*4b00*/  @!P3 LDG.E.U16 R12, [R16.64+-0x340] ;  /* 0xfffcc020100cb981 */ /* 0x000ea8000c1e1500 */
[----:B------:R-:W2:Y:S04]  /*4b10*/  @!P4 LDG.E.U16 R10, [R16.64+-0x3c0] ;  /* 0xfffc4020100ac981 */ /* 0x000ea8000c1e1500 */
[----:B------:R-:W4:Y:S01]  /*4b20*/  @!P1 LDG.E.U16 R29, [R16.64+-0x200] ;  /* 0xfffe0020101d9981 */ /* 0x000f22000c1e1500 */
[----:B------:R-:W-:-:S02]  /*4b30*/  ISETP.GE.AND P1, PT, R169, UR31, PT ;  /* 0x0000001fa9007c0c */ /* 0x000fc4000bf26270 */
[----:B------:R-:W-:Y:S01]  /*4b40*/  ISETP.GE.AND P2, PT, R167, UR31, PT ;  /* 0x0000001fa7007c0c */ /* 0x000fe2000bf46270 */
[----:B------:R-:W4:Y:S01]  /*4b50*/  @!P5 LDG.E.U16 R33, [R16.64+-0x80] ;  /* 0xffff80201021d981 */ /* 0x000f22000c1e1500 */
[----:B------:R-:W-:Y:S02]  /*4b60*/  ISETP.GE.AND P3, PT, R166, UR31, PT ;  /* 0x0000001fa6007c0c */ /* 0x000fe4000bf66270 */
[----:B------:R-:W-:-:S07]  /*4b70*/  ISETP.GE.AND P4, PT, R165, UR31, PT ;  /* 0x0000001fa5007c0c */ /* 0x000fce000bf86270 */
[----:B------:R-:W4:Y:S01]  /*4b80*/  @!P1 LDG.E.U16 R22, [R16.64+-0x1c0] ;  /* 0xfffe402010169981 */ /* 0x000f22000c1e1500 */
[----:B------:R-:W-:Y:S02]  /*4b90*/  ISETP.GE.AND P1, PT, R168, UR31, PT ;  /* 0x0000001fa8007c0c */ /* 0x000fe4000bf26270 */
[----:B------:R-:W-:Y:S01]  /*4ba0*/  ISETP.GE.AND P6, PT, R163, UR31, PT ;  /* 0x0000001fa3007c0c */ /* 0x000fe2000bfc6270 */
[----:B------:R-:W4:Y:S04]  /*4bb0*/  @!P2 LDG.E.U16 R18, [R16.64+-0x140] ;  /* 0xfffec0201012a981 */ /* 0x000f28000c1e1500 */
[----:B------:R-:W4:Y:S04]  /*4bc0*/  @!P3 LDG.E.U16 R31, [R16.64+-0x100] ;  /* 0xffff0020101fb981 */ /* 0x000f28000c1e1500 */
[----:B------:R-:W4:Y:S04]  /*4bd0*/  @!P4 LDG.E.U16 R24, [R16.64+-0xc0] ;  /* 0xffff40201018c981 */ /* 0x000f28000c1e1500 */
[----:B------:R-:W4:Y:S04]  /*4be0*/  @!P1 LDG.E.U16 R19, [R16.64+-0x180] ;  /* 0xfffe802010139981 */ /* 0x000f28000c1e1500 */
[----:B------:R-:W4:Y:S01]  /*4bf0*/  @!P6 LDG.E.U16 R28, [R16.64+-0x40] ;  /* 0xffffc020101ce981 */ /* 0x000f22000c1e1500 */
[----:B------:R-:W-:-:S02]  /*4c00*/  P2R R37, PR, RZ, 0x2 ;  /* 0x00000002ff257803 */ /* 0x000fc40000000000 */
[----:B------:R-:W-:Y:S01]  /*4c10*/  ISETP.GE.AND P1, PT, R177, UR31, PT ;  /* 0x0000001fb1007c0c */ /* 0x000fe2000bf26270 */
[----:B---3--:R-:W-:Y:S04]  /*4c20*/  STS.U16 [R162], R9 ;  /* 0x00000009a2007388 */ /* 0x008fe80000000400 */
[----:B--2---:R-:W-:Y:S04]  /*4c30*/  STS.U16 [R161+0x40], R10 ;  /* 0x0000400aa1007388 */ /* 0x004fe80000000400 */
        /* <DEDUP_REMOVED lines=30> */
[----:B------:R-:W2:Y:S04]  /*4e20*/  LDS.U16 R29, [R144+0x1e] ;  /* 0x00001e00901d7984 */ /* 0x000ea80000000400 */
[----:B------:R-:W-:Y:S01]  /*4e30*/  BAR.SYNC.DEFER_BLOCKING 0x0 ;  /* 0x0000000000007b1d */ /* 0x000fe20000010000 */
[----:B0-----:R-:W-:-:S05]  /*4e40*/  PRMT R31, RZ, 0x7610, R31 ;  /* 0x00007610ff1f7816 */ /* 0x001fca000000001f */
[----:B------:R0:W5:Y:S01]  /*4e50*/  @!P0 LDG.E.U16 R35, [R4.64] ;  /* 0x0000002004238981 */ /* 0x000162000c1e1500 */
[----:B------:R-:W-:-:S03]  /*4e60*/  ISETP.GE.AND P0, PT, R176, UR31, PT ;  /* 0x0000001fb0007c0c */ /* 0x000fc6000bf06270 */
[----:B------:R0:W5:Y:S01]  /*4e70*/  @!P1 LDG.E.U16 R32, [R2.64+-0x3c0] ;  /* 0xfffc402002209981 */ /* 0x000162000c1e1500 */
[----:B------:R-:W-:Y:S02]  /*4e80*/  ISETP.GE.AND P1, PT, R175, UR31, PT ;  /* 0x0000001faf007c0c */ /* 0x000fe4000bf26270 */
[----:B-1----:R-:W-:Y:S01]  /*4e90*/  PRMT R33, RZ, 0x7610, R33 ;  /* 0x00007610ff217816 */ /* 0x002fe20000000021 */
        /* <DEDUP_REMOVED lines=11> */
[----:B------:R-:W-:Y:S02]  /*4f50*/  ISETP.GE.AND P1, PT, R171, UR31, PT ;  /* 0x0000001fab007c0c */ /* 0x000fe4000bf26270 */
[----:B0-----:R-:W-:Y:S01]  /*4f60*/  PRMT R5, RZ, 0x7610, R5 ;  /* 0x00007610ff057816 */ /* 0x001fe20000000005 */
[----:B------:R1:W5:Y:S01]  /*4f70*/  @!P6 LDG.E.U16 R46, [R2.64+-0x40] ;  /* 0xffffc020022ee981 */ /* 0x000362000c1e1500 */
[----:B------:R-:W-:-:S05]  /*4f80*/  PRMT R4, RZ, 0x7610, R4 ;  /* 0x00007610ff047816 */ /* 0x000fca0000000004 */
[----:B------:R1:W5:Y:S01]  /*4f90*/  @!P0 LDG.E.U16 R5, [R2.64+-0x280] ;  /* 0xfffd802002058981 */ /* 0x000362000c1e1500 */
[----:B------:R-:W-:-:S03]  /*4fa0*/  ISETP.GE.AND P0, PT, R170, UR31, PT ;  /* 0x0000001faa007c0c */ /* 0x000fc6000bf06270 */
[----:B------:R1:W5:Y:S01]  /*4fb0*/  @!P1 LDG.E.U16 R4, [R2.64+-0x240] ;  /* 0xfffdc02002049981 */ /* 0x000362000c1e1500 */
[----:B------:R-:W-:Y:S02]  /*4fc0*/  ISETP.NE.AND P1, PT, R37, RZ, PT ;  /* 0x000000ff2500720c */ /* 0x000fe40003f25270 */
[----:B------:R-:W-:-:S07]  /*4fd0*/  PRMT R37, RZ, 0x7610, R37 ;  /* 0x00007610ff257816 */ /* 0x000fce0000000025 */
[----:B------:R1:W5:Y:S01]  /*4fe0*/  @!P0 LDG.E.U16 R37, [R2.64+-0x200] ;  /* 0xfffe002002258981 */ /* 0x000362000c1e1500 */
[----:B------:R-:W-:-:S03]  /*4ff0*/  ISETP.GE.AND P0, PT, R169, UR31, PT ;  /* 0x0000001fa9007c0c */ /* 0x000fc6000bf06270 */
[----:B------:R1:W5:Y:S10]  /*5000*/  @!P1 LDG.E.U16 R39, [R2.64+-0x180] ;  /* 0xfffe802002279981 */ /* 0x000374000c1e1500 */
[----:B------:R1:W5:Y:S01]  /*5010*/  @!P0 LDG.E.U16 R40, [R2.64+-0x1c0] ;  /* 0xfffe402002288981 */ /* 0x000362000c1e1500 */
[----:B--2---:R-:W-:-:S05]  /*5020*/  HADD2.F32 R10, -RZ, R10.H0_H0 ;  /* 0x2000000aff0a7230 */ /* 0x004fca0000004100 */
[----:B------:R-:W-:Y:S01]  /*5030*/  FMUL.FTZ R48, R10, -1.4426950216293334961 ;  /* 0xbfb8aa3b0a307820 */ /* 0x000fe20000410000 */
[----:B------:R-:W-:-:S05]  /*5040*/  HADD2.F32 R9, -RZ, R9.H0_H0 ;  /* 0x20000009ff097230 */ /* 0x000fca0000004100 */
[----:B------:R-:W-:Y:S01]  /*5050*/  MUFU.EX2 R48, R48 ;  /* 0x0000003000307308 */ /* 0x000fe20000000800 */
[----:B---3--:R-:W-:Y:S01]  /*5060*/  HADD2.F32 R16, -RZ, R16.H0_H0 ;  /* 0x20000010ff107230 */ /* 0x008fe20000004100 */
[----:B------:R-:W-:-:S04]  /*5070*/  FMUL.FTZ R45, R9, -1.4426950216293334961 ;  /* 0xbfb8aa3b092d7820 */ /* 0x000fc80000410000 */
[----:B-1----:R-:W-:Y:S01]  /*5080*/  FMUL.FTZ R3, R16, -1.4426950216293334961 ;  /* 0xbfb8aa3b10037820 */ /* 0x002fe20000410000 */
[----:B------:R-:W-:Y:S01]  /*5090*/  HADD2.F32 R12, -RZ, R12.H0_H0 ;  /* 0x2000000cff0c7230 */ /* 0x000fe20000004100 */
[----:B------:R-:W0:Y:S01]  /*50a0*/  MUFU.EX2 R45, R45 ;  /* 0x0000002d002d7308 */ /* 0x000e220000000800 */
[----:B------:R-:W-:-:S03]  /*50b0*/  HADD2.F32 R14, -RZ, R14.H0_H0 ;  /* 0x2000000eff0e7230 */ /* 0x000fc60000004100 */
[----:B------:R-:W-:-:S04]  /*50c0*/  FMUL.FTZ R49, R12, -1.4426950216293334961 ;  /* 0xbfb8aa3b0c317820 */ /* 0x000fc80000410000 */
[----:B------:R-:W1:Y:S01]  /*50d0*/  MUFU.EX2 R3, R3 ;  /* 0x0000000300037308 */ /* 0x000e620000000800 */
[----:B------:R-:W-:-:S07]  /*50e0*/  FMUL.FTZ R2, R14, -1.4426950216293334961 ;  /* 0xbfb8aa3b0e027820 */ /* 0x000fce0000410000 */
[----:B------:R-:W-:Y:S01]  /*50f0*/  MUFU.EX2 R49, R49 ;  /* 0x0000003100317308 */ /* 0x000fe20000000800 */
[----:B0-----:R-:W-:-:S07]  /*5100*/  FADD.FTZ R45, R45, 1 ;  /* 0x3f8000002d2d7421 */ /* 0x001fce0000010000 */
[----:B------:R-:W0:Y:S01]  /*5110*/  MUFU.EX2 R2, R2 ;  /* 0x0000000200027308 */ /* 0x000e220000000800 */
[----:B-1----:R-:W-:Y:S01]  /*5120*/  FADD.FTZ R3, R3, 1 ;  /* 0x3f80000003037421 */ /* 0x002fe20000010000 */
[----:B----4-:R-:W-:Y:S02]  /*5130*/  HADD2.F32 R18, -RZ, R18.H0_H0 ;  /* 0x20000012ff127230 */ /* 0x010fe40000004100 */
[----:B------:R-:W-:-:S03]  /*5140*/  HADD2.F32 R20, -RZ, R20.H0_H0 ;  /* 0x20000014ff147230 */ /* 0x000fc60000004100 */
[----:B------:R-:W-:Y:S01]  /*5150*/  FMUL.FTZ R51, R18, -1.4426950216293334961 ;  /* 0xbfb8aa3b12337820 */ /* 0x000fe20000410000 */
[----:B------:R-:W-:Y:S02]  /*5160*/  HADD2.F32 R29, -RZ, R29.H0_H0 ;  /* 0x2000001dff1d7230 */ /* 0x000fe40000004100 */
[----:B------:R-:W-:Y:S01]  /*5170*/  HADD2.F32 R19, -RZ, R19.H0_H0 ;  /* 0x20000013ff137230 */ /* 0x000fe20000004100 */
[----:B0-----:R-:W-:Y:S02]  /*5180*/  FADD.FTZ R2, R2, 1 ;  /* 0x3f80000002027421 */ /* 0x001fe40000010000 */
[----:B------:R-:W-:Y:S01]  /*5190*/  MUFU.EX2 R51, R51 ;  /* 0x0000003300337308 */ /* 0x000fe20000000800 */
[----:B------:R-:W-:Y:S01]  /*51a0*/  HADD2.F32 R23, -RZ, R23.H0_H0 ;  /* 0x20000017ff177230 */ /* 0x000fe20000004100 */
[----:B------:R-:W-:Y:S01]  /*51b0*/  FMUL.FTZ R53, R20, -1.4426950216293334961 ;  /* 0xbfb8aa3b14357820 */ /* 0x000fe20000410000 */
[----:B------:R-:W-:Y:S01]  /*51c0*/  HADD2.F32 R17, -RZ, R17.H0_H0 ;  /* 0x20000011ff117230 */ /* 0x000fe20000004100 */
[----:B------:R-:W-:-:S02]  /*51d0*/  FMUL.FTZ R61, R29, -1.4426950216293334961 ;  /* 0xbfb8aa3b1d3d7820 */ /* 0x000fc40000410000 */
[----:B------:R-:W-:Y:S02]  /*51e0*/  FMUL.FTZ R52, R19, -1.4426950216293334961 ;  /* 0xbfb8aa3b13347820 */ /* 0x000fe40000410000 */
[----:B------:R-:W-:Y:S01]  /*51f0*/  FMUL.FTZ R55, R23, -1.4426950216293334961 ;  /* 0xbfb8aa3b17377820 */ /* 0x000fe20000410000 */
[----:B------:R-:W-:Y:S01]  /*5200*/  MUFU.EX2 R69, R61 ;  /* 0x0000003d00457308 */ /* 0x000fe20000000800 */
[----:B------:R-:W-:-:S07]  /*5210*/  FMUL.FTZ R50, R17, -1.4426950216293334961 ;  /* 0xbfb8aa3b11327820 */ /* 0x000fce0000410000 */
[----:B------:R-:W-:Y:S08]  /*5220*/  MUFU.EX2 R53, R53 ;  /* 0x0000003500357308 */ /* 0x000ff00000000800 */
[----:B------:R-:W-:Y:S08]  /*5230*/  MUFU.EX2 R52, R52 ;  /* 0x0000003400347308 */ /* 0x000ff00000000800 */
[----:B------:R-:W-:Y:S08]  /*5240*/  MUFU.EX2 R55, R55 ;  /* 0x0000003700377308 */ /* 0x000ff00000000800 */
[----:B------:R-:W-:Y:S01]  /*5250*/  MUFU.EX2 R50, R50 ;  /* 0x0000003200327308 */ /* 0x000fe20000000800 */
[----:B------:R-:W-:-:S02]  /*5260*/  HADD2.F32 R24, -RZ, R24.H0_H0 ;  /* 0x20000018ff187230 */ /* 0x000fc40000004100 */
[----:B------:R-:W-:-:S03]  /*5270*/  HADD2.F32 R22, -RZ, R22.H0_H0 ;  /* 0x20000016ff167230 */ /* 0x000fc60000004100 */
[----:B------:R-:W-:Y:S02]  /*5280*/  FMUL.FTZ R56, R24, -1.4426950216293334961 ;  /* 0xbfb8aa3b18387820 */ /* 0x000fe40000410000 */
[----:B------:R-:W-:Y:S01]  /*5290*/  FMUL.FTZ R54, R22, -1.4426950216293334961 ;  /* 0xbfb8aa3b16367820 */ /* 0x000fe20000410000 */
[----:B------:R-:W-:Y:S02]  /*52a0*/  HADD2.F32 R27, -RZ, R27.H0_H0 ;  /* 0x2000001bff1b7230 */ /* 0x000fe40000004100 */
[----:B------:R-:W-:Y:S01]  /*52b0*/  HADD2.F32 R89, -RZ, R30.H0_H0 ;  /* 0x2000001eff597230 */ /* 0x000fe20000004100 */
[----:B------:R-:W-:Y:S01]  /*52c0*/  MUFU.EX2 R56, R56 ;  /* 0x0000003800387308 */ /* 0x000fe20000000800 */
[----:B------:R-:W-:Y:S01]  /*52d0*/  HADD2.F32 R28, -RZ, R28.H0_H0 ;  /* 0x2000001cff1c7230 */ /* 0x000fe20000004100 */
[----:B------:R-:W-:Y:S01]  /*52e0*/  FMUL.FTZ R59, R27, -1.4426950216293334961 ;  /* 0xbfb8aa3b1b3b7820 */ /* 0x000fe20000410000 */
[----:B------:R-:W-:-:S05]  /*52f0*/  HADD2.F32 R25, -RZ, R25.H0_H0 ;  /* 0x20000019ff197230 */ /* 0x000fca0000004100 */
[----:B------:R-:W-:Y:S01]  /*5300*/  MUFU.EX2 R54, R54 ;  /* 0x0000003600367308 */ /* 0x000fe20000000800 */
[----:B-----5:R0:W-:Y:S04]  /*5310*/  STS.U16 [R162], R35 ;  /* 0x00000023a2007388 */ /* 0x0201e80000000400 */
        /* <DEDUP_REMOVED lines=13> */
[----:B------:R-:W-:Y:S04]  /*53f0*/  STS.U16 [R148+0x380], R43 ;  /* 0x0003802b94007388 */ /* 0x000fe80000000400 */
[----:B------:R-:W-:Y:S01]  /*5400*/  STS.U16 [R147+0x3c0], R46 ;  /* 0x0003c02e93007388 */ /* 0x000fe20000000400 */
[----:B------:R-:W-:-:S06]  /*5410*/  NOP ;  /* 0x0000000000007918 */ /* 0x000fcc0000000000 */
[----:B------:R-:W4:Y:S04]  /*5420*/  LDS.U16 R33, [R144+0x2] ;  /* 0x0000020090217984 */ /* 0x000f280000000400 */
[----:B------:R-:W5:Y:S01]  /*5430*/  LDS.U16 R31, [R144] ;  /* 0x00000000901f7984 */ /* 0x000f620000000400 */
[----:B0-----:R-:W-:-:S03]  /*5440*/  FADD.FTZ R35, R48, 1 ;  /* 0x3f80000030237421 */ /* 0x001fc60000010000 */
[----:B------:R-:W0:Y:S03]  /*5450*/  LDS.U16 R34, [R144+0x4] ;  /* 0x0000040090227984 */ /* 0x000e260000000400 */
[----:B------:R-:W3:Y:S01]  /*5460*/  MUFU.RCP R35, R35 ;  /* 0x0000002300237308 */ /* 0x000ee20000001000 */
[----:B------:R-:W0:Y:S04]  /*5470*/  LDS.U16 R42, [R144+0x6] ;  /* 0x00000600902a7984 */ /* 0x000e280000000400 */
[----:B------:R-:W0:Y:S03]  /*5480*/  LDS.U16 R44, [R144+0x8] ;  /* 0x00000800902c7984 */ /* 0x000e260000000400 */
[----:B-1----:R1:W4:Y:S01]  /*5490*/  MUFU.RCP R32, R45 ;  /* 0x0000002d00207308 */ /* 0x0023220000001000 */
[----:B--2---:R-:W-:-:S07]  /*54a0*/  FADD.FTZ R37, R49, 1 ;  /* 0x3f80000031257421 */ /* 0x004fce0000010000 */
[----:B---3--:R2:W-:Y:S01]  /*54b0*/  MUFU.RCP R41, R3 ;  /* 0x0000000300297308 */ /* 0x0085e20000001000 */
[----:B-1----:R-:W-:Y:S01]  /*54c0*/  LDS.U16 R45, [R144+0xa] ;  /* 0x00000a00902d7984 */ /* 0x002fe20000000400 */
[----:B--2---:R-:W-:Y:S01]  /*54d0*/  FADD.FTZ R3, -R35, 1 ;  /* 0x3f80000023037421 */ /* 0x004fe20000010100 */
[----:B----4-:R-:W-:-:S03]  /*54e0*/  HADD2.F32 R33, -RZ, R33.H0_H0 ;  /* 0x20000021ff217230 */ /* 0x010fc60000004100 */
[----:B------:R-:W-:Y:S02]  /*54f0*/  FFMA.FTZ R49, R10, R3, 1 ;  /* 0x3f8000000a317423 */ /* 0x000fe40000010003 */
[----:B------:R-:W1:Y:S01]  /*5500*/  LDS.U16 R3, [R144+0xc] ;  /* 0x00000c0090037984 */ /* 0x000e620000000400 */
[----:B-----5:R-:W-:Y:S01]  /*5510*/  HADD2.F32 R31, -RZ, R31.H0_H0 ;  /* 0x2000001fff1f7230 */ /* 0x020fe20000004100 */
[----:B------:R-:W-:Y:S01]  /*5520*/  FMUL.FTZ R4, R94, R33 ;  /* 0x000000215e047220 */ /* 0x000fe20000410000 */
[----:B------:R2:W-:Y:S03]  /*5530*/  MUFU.RCP R39, R2 ;  /* 0x0000000200277308 */ /* 0x0005e60000001000 */
[----:B------:R-:W-:Y:S02]  /*5540*/  FMUL.FTZ R5, R36, R31 ;  /* 0x0000001f24057220 */ /* 0x000fe40000410000 */
[----:B------:R-:W-:-:S02]  /*5550*/  FMUL.FTZ R4, R35, R4 ;  /* 0x0000000423047220 */ /* 0x000fc40000410000 */
[C---:B--2---:R-:W-:Y:S02]  /*5560*/  FADD.FTZ R2, -R32.reuse, 1 ;  /* 0x3f80000020027421 */ /* 0x044fe40000010100 */
[----:B------:R-:W-:Y:S01]  /*5570*/  FMUL.FTZ R5, R32, R5 ;  /* 0x0000000520057220 */ /* 0x000fe20000410000 */
[----:B------:R-:W2:Y:S01]  /*5580*/  MUFU.RCP R37, R37 ;  /* 0x0000002500257308 */ /* 0x000ea20000001000 */
[----:B------:R-:W-:Y:S02]  /*5590*/  FFMA.FTZ R2, R9, R2, 1 ;  /* 0x3f80000009027423 */ /* 0x000fe40000010002 */
[----:B------:R-:W-:Y:S02]  /*55a0*/  FMUL.FTZ R62, R4, R49 ;  /* 0x00000031043e7220 */ /* 0x000fe40000410000 */
[----:B------:R-:W-:Y:S01]  /*55b0*/  FMUL.FTZ R61, R5, R2 ;  /* 0x00000002053d7220 */ /* 0x000fe20000410000 */
[----:B------:R-:W3:Y:S04]  /*55c0*/  LDS.U16 R4, [R144+0xe] ;  /* 0x00000e0090047984 */ /* 0x000ee80000000400 */
[----:B------:R-:W4:Y:S01]  /*55d0*/  LDS.U16 R5, [R144+0x10] ;  /* 0x0000100090057984 */ /* 0x000f220000000400 */
[----:B0-----:R-:W-:Y:S01]  /*55e0*/  HADD2.F32 R34, -RZ, R34.H0_H0 ;  /* 0x20000022ff227230 */ /* 0x001fe20000004100 */
[----:B------:R-:W-:-:S02]  /*55f0*/  FADD.FTZ R43, R51, 1 ;  /* 0x3f800000332b7421 */ /* 0x000fc40000010000 */
[----:B--2---:R-:W-:Y:S02]  /*5600*/  FADD.FTZ R51, -R37, 1 ;  /* 0x3f80000025337421 */ /* 0x004fe40000010100 */
[----:B------:R-:W-:Y:S02]  /*5610*/  FMUL.FTZ R46, R93, R34 ;  /* 0x000000225d2e7220 */ /* 0x000fe40000410000 */
[----:B------:R-:W0:Y:S01]  /*5620*/  MUFU.RCP R43, R43 ;  /* 0x0000002b002b7308 */ /* 0x000e220000001000 */
[----:B------:R-:W-:Y:S01]  /*5630*/  FADD.FTZ R48, R53, 1 ;  /* 0x3f80000035307421 */ /* 0x000fe20000010000 */
[----:B------:R-:W-:Y:S01]  /*5640*/  HADD2.F32 R42, -RZ, R42.H0_H0 ;  /* 0x2000002aff2a7230 */ /* 0x000fe20000004100 */
[----:B------:R-:W-:Y:S01]  /*5650*/  FFMA.FTZ R51, R12, R51, 1 ;  /* 0x3f8000000c337423 */ /* 0x000fe20000010033 */
[----:B------:R-:W-:Y:S01]  /*5660*/  HADD2.F32 R44, -RZ, R44.H0_H0 ;  /* 0x2000002cff2c7230 */ /* 0x000fe20000004100 */
[----:B------:R-:W-:Y:S02]  /*5670*/  FMUL.FTZ R46, R37, R46 ;  /* 0x0000002e252e7220 */ /* 0x000fe40000410000 */
[----:B------:R-:W-:Y:S01]  /*5680*/  FADD.FTZ R40, R52, 1 ;  /* 0x3f80000034287421 */ /* 0x000fe20000010000 */
[----:B------:R2:W-:Y:S01]  /*5690*/  MUFU.RCP R49, R48 ;  /* 0x0000003000317308 */ /* 0x0005e20000001000 */
[----:B------:R-:W-:-:S02]  /*56a0*/  FMUL.FTZ R2, R46, R51 ;  /* 0x000000332e027220 */ /* 0x000fc40000410000 */
[----:B------:R-:W-:Y:S02]  /*56b0*/  FADD.FTZ R52, R55, 1 ;  /* 0x3f80000037347421 */ /* 0x000fe40000010000 */
[----:B------:R-:W-:Y:S02]  /*56c0*/  FADD.FTZ R53, -R39, 1 ;  /* 0x3f80000027357421 */ /* 0x000fe40000010100 */
[----:B------:R-:W-:Y:S02]  /*56d0*/  FADD.FTZ R55, -R41, 1 ;  /* 0x3f80000029377421 */ /* 0x000fe40000010100 */
[----:B------:R-:W-:Y:S02]  /*56e0*/  FMUL.FTZ R46, R47, R42 ;  /* 0x0000002a2f2e7220 */ /* 0x000fe40000410000 */
[----:B--2---:R-:W-:Y:S02]  /*56f0*/  FMUL.FTZ R48, R91, R44 ;  /* 0x0000002c5b307220 */ /* 0x004fe40000410000 */
[----:B------:R-:W-:Y:S01]  /*5700*/  FADD.FTZ R38, R50, 1 ;  /* 0x3f80000032267421 */ /* 0x000fe20000010000 */
[----:B-1----:R-:W-:Y:S01]  /*5710*/  HADD2.F32 R30, -RZ, R3.H0_H0 ;  /* 0x20000003ff1e7230 */ /* 0x002fe20000004100 */
[----:B------:R-:W-:-:S02]  /*5720*/  FFMA.FTZ R53, R14, R53, 1 ;  /* 0x3f8000000e357423 */ /* 0x000fc40000010035 */
[----:B------:R-:W-:Y:S02]  /*5730*/  FFMA.FTZ R55, R16, R55, 1 ;  /* 0x3f80000010377423 */ /* 0x000fe40000010037 */
[----:B------:R-:W-:Y:S02]  /*5740*/  FMUL.FTZ R46, R39, R46 ;  /* 0x0000002e272e7220 */ /* 0x000fe40000410000 */
[----:B------:R-:W-:Y:S01]  /*5750*/  FMUL.FTZ R48, R41, R48 ;  /* 0x0000003029307220 */ /* 0x000fe20000410000 */
[----:B------:R-:W1:Y:S01]  /*5760*/  MUFU.RCP R38, R38 ;  /* 0x0000002600267308 */ /* 0x000e620000001000 */
[----:B------:R-:W-:Y:S02]  /*5770*/  FMUL.FTZ R63, R46, R53 ;  /* 0x000000352e3f7220 */ /* 0x000fe40000410000 */
[----:B------:R-:W-:Y:S02]  /*5780*/  FMUL.FTZ R64, R48, R55 ;  /* 0x0000003730407220 */ /* 0x000fe40000410000 */
[----:B0-----:R-:W-:-:S03]  /*5790*/  FADD.FTZ R53, -R43, 1 ;  /* 0x3f8000002b357421 */ /* 0x001fc60000010100 */
[----:B------:R-:W0:Y:S01]  /*57a0*/  MUFU.RCP R40, R40 ;  /* 0x0000002800287308 */ /* 0x000e220000001000 */
[----:B------:R-:W-:Y:S02]  /*57b0*/  FMUL.FTZ R48, R89, R30 ;  /* 0x0000001e59307220 */ /* 0x000fe40000410000 */
[----:B------:R-:W-:Y:S02]  /*57c0*/  FMUL.FTZ R60, R28, -1.4426950216293334961 ;  /* 0xbfb8aa3b1c3c7820 */ /* 0x000fe40000410000 */
[----:B------:R-:W-:Y:S02]  /*57d0*/  FMUL.FTZ R57, R25, -1.4426950216293334961 ;  /* 0xbfb8aa3b19397820 */ /* 0x000fe40000410000 */
[----:B------:R-:W-:Y:S01]  /*57e0*/  FFMA.FTZ R3, R18, R53, 1 ;  /* 0x3f80000012037423 */ /* 0x000fe20000010035 */
[----:B------:R-:W-:Y:S01]  /*57f0*/  MUFU.EX2 R59, R59 ;  /* 0x0000003b003b7308 */ /* 0x000fe20000000800 */
[----:B------:R-:W-:Y:S01]  /*5800*/  FMUL.FTZ R48, R43, R48 ;  /* 0x000000302b307220 */ /* 0x000fe20000410000 */
[----:B------:R-:W-:-:S02]  /*5810*/  HADD2.F32 R53, -RZ, R26.H0_H0 ;  /* 0x2000001aff357230 */ /* 0x000fc40000004100 */
[----:B------:R-:W-:Y:S01]  /*5820*/  HADD2.F32 R45, -RZ, R45.H0_H0 ;  /* 0x2000002dff2d7230 */ /* 0x000fe20000004100 */
[----:B------:R-:W-:-:S03]  /*5830*/  FMUL.FTZ R66, R48, R3 ;  /* 0x0000000330427220 */ /* 0x000fc60000410000 */
[----:B------:R-:W-:Y:S01]  /*5840*/  MUFU.EX2 R67, R60 ;  /* 0x0000003c00437308 */ /* 0x000fe20000000800 */
[----:B---3--:R-:W-:Y:S02]  /*5850*/  HADD2.F32 R26, -RZ, R4.H0_H0 ;  /* 0x20000004ff1a7230 */ /* 0x008fe40000004100 */
[----:B------:R-:W-:Y:S02]  /*5860*/  HADD2.F32 R48, -RZ, R21.H0_H0 ;  /* 0x20000015ff307230 */ /* 0x000fe40000004100 */
[----:B----4-:R-:W-:-:S03]  /*5870*/  HADD2.F32 R21, -RZ, R5.H0_H0 ;  /* 0x20000005ff157230 */ /* 0x010fc60000004100 */
[----:B------:R2:W3:Y:S01]  /*5880*/  MUFU.EX2 R58, R57 ;  /* 0x00000039003a7308 */ /* 0x0004e20000000800 */
[----:B------:R-:W-:Y:S02]  /*5890*/  FADD.FTZ R55, R56, 1 ;  /* 0x3f80000038377421 */ /* 0x000fe40000010000 */
[----:B------:R-:W-:Y:S01]  /*58a0*/  FADD.FTZ R51, R54, 1 ;  /* 0x3f80000036337421 */ /* 0x000fe20000010000 */
[----:B------:R-:W4:Y:S01]  /*58b0*/  LDS.U16 R56, [R144+0x14] ;  /* 0x0000140090387984 */ /* 0x000f220000000400 */
[----:B-1----:R-:W-:Y:S02]  /*58c0*/  FADD.FTZ R50, -R38, 1 ;  /* 0x3f80000026327421 */ /* 0x002fe40000010100 */
[----:B0-----:R-:W-:Y:S01]  /*58d0*/  FADD.FTZ R4, -R40, 1 ;  /* 0x3f80000028047421 */ /* 0x001fe20000010100 */
[----:B------:R-:W0:Y:S01]  /*58e0*/  LDS.U16 R54, [R144+0x12] ;  /* 0x0000120090367984 */ /* 0x000e220000000400 */
[----:B--2---:R-:W-:Y:S02]  /*58f0*/  FMUL.FTZ R57, R90, R45 ;  /* 0x0000002d5a397220 */ /* 0x004fe40000410000 */
[----:B------:R-:W-:-:S02]  /*5900*/  FMUL.FTZ R3, R53, R26 ;  /* 0x0000001a35037220 */ /* 0x000fc40000410000 */
[----:B------:R-:W-:Y:S02]  /*5910*/  FADD.FTZ R5, -R49, 1 ;  /* 0x3f80000031057421 */ /* 0x000fe40000010100 */
[----:B------:R-:W-:Y:S02]  /*5920*/  FMUL.FTZ R60, R48, R21 ;  /* 0x00000015303c7220 */ /* 0x000fe40000410000 */
[----:B------:R-:W-:Y:S02]  /*5930*/  FFMA.FTZ R50, R17, R50, 1 ;  /* 0x3f80000011327423 */ /* 0x000fe40000010032 */
[----:B------:R-:W-:Y:S02]  /*5940*/  FMUL.FTZ R57, R38, R57 ;  /* 0x0000003926397220 */ /* 0x000fe40000410000 */
[----:B------:R-:W-:Y:S02]  /*5950*/  FFMA.FTZ R4, R19, R4, 1 ;  /* 0x3f80000013047423 */ /* 0x000fe40000010004 */
[----:B------:R-:W-:-:S02]  /*5960*/  FMUL.FTZ R3, R40, R3 ;  /* 0x0000000328037220 */ /* 0x000fc40000410000 */
[----:B------:R-:W-:Y:S01]  /*5970*/  FFMA.FTZ R5, R20, R5, 1 ;  /* 0x3f80000014057423 */ /* 0x000fe20000010005 */
[----:B------:R1:W-:Y:S01]  /*5980*/  MUFU.RCP R46, R52 ;  /* 0x00000034002e7308 */ /* 0x0003e20000001000 */
[----:B------:R-:W-:Y:S02]  /*5990*/  FMUL.FTZ R60, R49, R60 ;  /* 0x0000003c313c7220 */ /* 0x000fe40000410000 */
[----:B------:R-:W-:Y:S02]  /*59a0*/  FMUL.FTZ R65, R57, R50 ;  /* 0x0000003239417220 */ /* 0x000fe40000410000 */
[----:B---3--:R-:W-:Y:S01]  /*59b0*/  FADD.FTZ R50, R58, 1 ;  /* 0x3f8000003a327421 */ /* 0x008fe20000010000 */
[----:B------:R-:W-:Y:S01]  /*59c0*/  LDS.U16 R57, [R144+0x18] ;  /* 0x0000180090397984 */ /* 0x000fe20000000400 */
[----:B------:R-:W-:Y:S02]  /*59d0*/  FMUL.FTZ R68, R60, R5 ;  /* 0x000000053c447220 */ /* 0x000fe40000410000 */
[----:B-1----:R-:W-:Y:S01]  /*59e0*/  FADD.FTZ R52, R59, 1 ;  /* 0x3f8000003b347421 */ /* 0x002fe20000010000 */
[----:B------:R-:W1:Y:S01]  /*59f0*/  LDS.U16 R58, [R144+0x16] ;  /* 0x00001600903a7984 */ /* 0x000e620000000400 */
[----:B------:R-:W-:-:S02]  /*5a00*/  FADD.FTZ R59, R67, 1 ;  /* 0x3f800000433b7421 */ /* 0x000fc40000010000 */
[----:B------:R-:W-:Y:S01]  /*5a10*/  FMUL.FTZ R67, R3, R4 ;  /* 0x0000000403437220 */ /* 0x000fe20000410000 */
[----:B------:R-:W-:Y:S04]  /*5a20*/  LDS.U16 R5, [R144+0x1e] ;  /* 0x00001e0090057984 */ /* 0x000fe80000000400 */
[----:B------:R-:W2:Y:S04]  /*5a30*/  LDS.U16 R3, [R144+0x1a] ;  /* 0x00001a0090037984 */ /* 0x000ea80000000400 */
[----:B------:R-:W3:Y:S01]  /*5a40*/  LDS.U16 R4, [R144+0x1c] ;  /* 0x00001c0090047984 */ /* 0x000ee20000000400 */
[----:B------:R-:W5:Y:S01]  /*5a50*/  MUFU.RCP R55, R55 ;  /* 0x0000003700377308 */ /* 0x000f620000001000 */
[----:B------:R-:W-:-:S07]  /*5a60*/  FADD.FTZ R60, R69, 1 ;  /* 0x3f800000453c7421 */ /* 0x000fce0000010000 */
[----:B------:R-:W1:Y:S01]  /*5a70*/  MUFU.RCP R51, R51 ;  /* 0x0000003300337308 */ /* 0x000e620000001000 */
[----:B------:R-:W-:-:S07]  /*5a80*/  HADD2.F32 R13, -RZ, R13.H0_H0 ;  /* 0x2000000dff0d7230 */ /* 0x000fce0000004100 */
[----:B------:R-:W1:Y:S01]  /*5a90*/  MUFU.RCP R50, R50 ;  /* 0x0000003200327308 */ /* 0x000e620000001000 */
[----:B-----5:R-:W-:Y:S01]  /*5aa0*/  FADD.FTZ R71, -R55, 1 ;  /* 0x3f80000037477421 */ /* 0x020fe20000010100 */
[----:B----4-:R-:W-:Y:S01]  /*5ab0*/  HADD2.F32 R56, -RZ, R56.H0_H0 ;  /* 0x20000038ff387230 */ /* 0x010fe20000004100 */
[----:B------:R-:W-:Y:S01]  /*5ac0*/  FADD.FTZ R70, -R46, 1 ;  /* 0x3f8000002e467421 */ /* 0x000fe20000010100 */
[----:B------:R-:W-:Y:S02]  /*5ad0*/  HADD2.F32 R15, -RZ, R15.H0_H0 ;  /* 0x2000000fff0f7230 */ /* 0x000fe40000004100 */
[----:B0-----:R-:W-:Y:S02]  /*5ae0*/  HADD2.F32 R54, -RZ, R54.H0_H0 ;  /* 0x20000036ff367230 */ /* 0x001fe40000004100 */
[----:B------:R-:W0:Y:S01]  /*5af0*/  MUFU.RCP R52, R52 ;  /* 0x0000003400347308 */ /* 0x000e220000001000 */
[----:B------:R-:W-:-:S07]  /*5b00*/  FFMA.FTZ R73, R24, R71, 1 ;  /* 0x3f80000018497423 */ /* 0x000fce0000010047 */
[----:B------:R-:W4:Y:S01]  /*5b10*/  MUFU.RCP R59, R59 ;  /* 0x0000003b003b7308 */ /* 0x000f220000001000 */
[----:B------:R-:W-:-:S07]  /*5b20*/  FFMA.FTZ R72, R23, R70, 1 ;  /* 0x3f80000017487423 */ /* 0x000fce0000010046 */
[----:B------:R-:W5:Y:S01]  /*5b30*/  MUFU.RCP R60, R60 ;  /* 0x0000003c003c7308 */ /* 0x000f620000001000 */
[----:B------:R-:W-:Y:S02]  /*5b40*/  FMUL.FTZ R71, R13, R56 ;  /* 0x000000380d477220 */ /* 0x000fe40000410000 */
[----:B-1----:R-:W-:Y:S02]  /*5b50*/  FADD.FTZ R69, -R51, 1 ;  /* 0x3f80000033457421 */ /* 0x002fe40000010100 */
[----:B------:R-:W-:Y:S01]  /*5b60*/  FMUL.FTZ R70, R15, R54 ;  /* 0x000000360f467220 */ /* 0x000fe20000410000 */
[----:B------:R-:W-:Y:S01]  /*5b70*/  HADD2.F32 R83, -RZ, R7.H0_H0 ;  /* 0x20000007ff537230 */ /* 0x000fe20000004100 */
[----:B------:R-:W-:Y:S01]  /*5b80*/  FMUL.FTZ R71, R46, R71 ;  /* 0x000000472e477220 */ /* 0x000fe20000410000 */
[----:B------:R-:W-:Y:S01]  /*5b90*/  HADD2.F32 R81, -RZ, R6.H0_H0 ;  /* 0x20000006ff517230 */ /* 0x000fe20000004100 */
[----:B------:R-:W-:Y:S01]  /*5ba0*/  FADD.FTZ R74, -R50, 1 ;  /* 0x3f800000324a7421 */ /* 0x000fe20000010100 */
[----:B------:R-:W-:Y:S01]  /*5bb0*/  HADD2.F32 R80, -RZ, R0.H0_H0 ;  /* 0x20000000ff507230 */ /* 0x000fe20000004100 */
[----:B------:R-:W-:Y:S01]  /*5bc0*/  FFMA.FTZ R69, R22, R69, 1 ;  /* 0x3f80000016457423 */ /* 0x000fe20000010045 */
[----:B------:R-:W-:Y:S01]  /*5bd0*/  HADD2.F32 R11, -RZ, R11.H0_H0 ;  /* 0x2000000bff0b7230 */ /* 0x000fe20000004100 */
[----:B------:R-:W-:Y:S01]  /*5be0*/  FMUL.FTZ R70, R51, R70 ;  /* 0x0000004633467220 */ /* 0x000fe20000410000 */
[----:B------:R-:W-:-:S02]  /*5bf0*/  HADD2.F32 R8, -RZ, R8.H0_H0 ;  /* 0x20000008ff087230 */ /* 0x000fc40000004100 */
[----:B------:R-:W-:Y:S02]  /*5c00*/  HADD2.F32 R58, -RZ, R58.H0_H0 ;  /* 0x2000003aff3a7230 */ /* 0x000fe40000004100 */
[----:B------:R-:W-:Y:S02]  /*5c10*/  HADD2.F32 R57, -RZ, R57.H0_H0 ;  /* 0x20000039ff397230 */ /* 0x000fe40000004100 */
[----:B--2---:R-:W-:Y:S02]  /*5c20*/  HADD2.F32 R0, -RZ, R3.H0_H0 ;  /* 0x20000003ff007230 */ /* 0x004fe40000004100 */
[----:B---3--:R-:W-:Y:S02]  /*5c30*/  HADD2.F32 R6, -RZ, R4.H0_H0 ;  /* 0x20000004ff067230 */ /* 0x008fe40000004100 */
[----:B------:R-:W-:Y:S01]  /*5c40*/  HADD2.F32 R7, -RZ, R5.H0_H0 ;  /* 0x20000005ff077230 */ /* 0x000fe20000004100 */
[----:B------:R-:W-:Y:S01]  /*5c50*/  FMUL.FTZ R71, R71, R72 ;  /* 0x0000004847477220 */ /* 0x000fe20000410000 */
[----:B------:R-:W-:Y:S01]  /*5c60*/  F2FP.PACK_AB R72, R62, R61 ;  /* 0x0000003d3e48723e */ /* 0x000fe200000000ff */
[----:B------:R-:W-:Y:S01]  /*5c70*/  BAR.SYNC.DEFER_BLOCKING 0x0 ;  /* 0x0000000000007b1d */ /* 0x000fe20000010000 */
[----:B------:R-:W-:-:S02]  /*5c80*/  FFMA.FTZ R76, R25, R74, 1 ;  /* 0x3f800000194c7423 */ /* 0x000fc4000001004a */
[----:B------:R-:W-:Y:S02]  /*5c90*/  FMUL.FTZ R69, R70, R69 ;  /* 0x0000004546457220 */ /* 0x000fe40000410000 */
[----:B------:R-:W-:Y:S02]  /*5ca0*/  FMUL.FTZ R74, R11, R58 ;  /* 0x0000003a0b4a7220 */ /* 0x000fe40000410000 */
[----:B------:R-:W-:Y:S02]  /*5cb0*/  FMUL.FTZ R75, R8, R57 ;  /* 0x00000039084b7220 */ /* 0x000fe40000410000 */
[----:B0-----:R-:W-:Y:S02]  /*5cc0*/  FADD.FTZ R62, -R52, 1 ;  /* 0x3f800000343e7421 */ /* 0x001fe40000010100 */
[----:B----4-:R-:W-:Y:S02]  /*5cd0*/  FADD.FTZ R61, -R59, 1 ;  /* 0x3f8000003b3d7421 */ /* 0x010fe40000010100 */
[----:B-----5:R-:W-:-:S02]  /*5ce0*/  FADD.FTZ R70, -R60, 1 ;  /* 0x3f8000003c467421 */ /* 0x020fc40000010100 */
        /* <DEDUP_REMOVED lines=10> */
[----:B------:R-:W-:Y:S02]  /*5d90*/  FMUL.FTZ R5, R60, R5 ;  /* 0x000000053c057220 */ /* 0x000fe40000410000 */
[----:B------:R-:W-:-:S02]  /*5da0*/  FMUL.FTZ R74, R74, R73 ;  /* 0x000000494a4a7220 */ /* 0x000fc40000410000 */
[----:B------:R-:W-:Y:S02]  /*5db0*/  FMUL.FTZ R75, R75, R76 ;  /* 0x0000004c4b4b7220 */ /* 0x000fe40000410000 */
[----:B------:R-:W-:Y:S02]  /*5dc0*/  FMUL.FTZ R62, R3, R62 ;  /* 0x0000003e033e7220 */ /* 0x000fe40000410000 */
[----:B------:R-:W-:Y:S02]  /*5dd0*/  FMUL.FTZ R4, R4, R61 ;  /* 0x0000003d04047220 */ /* 0x000fe40000410000 */
[----:B------:R-:W-:Y:S01]  /*5de0*/  FMUL.FTZ R5, R5, R70 ;  /* 0x0000004605057220 */ /* 0x000fe20000410000 */
[----:B------:R-:W-:Y:S02]  /*5df0*/  PRMT R3, R72, 0x7632, R3 ;  /* 0x0000763248037816 */ /* 0x000fe40000000003 */
[----:B------:R-:W-:Y:S02]  /*5e00*/  F2FP.PACK_AB R64, R65, R64 ;  /* 0x000000404140723e */ /* 0x000fe400000000ff */
[----:B------:R-:W-:-:S02]  /*5e10*/  F2FP.PACK_AB R66, R67, R66 ;  /* 0x000000424342723e */ /* 0x000fc400000000ff */
[----:B------:R-:W-:Y:S02]  /*5e20*/  ISETP.NE.AND P6, PT, R184, RZ, PT ;  /* 0x000000ffb800720c */ /* 0x000fe40003fc5270 */
[----:B------:R-:W-:Y:S02]  /*5e30*/  F2FP.PACK_AB R2, R63, R2 ;  /* 0x000000023f02723e */ /* 0x000fe400000000ff */
[----:B------:R-:W-:Y:S02]  /*5e40*/  F2FP.PACK_AB R68, R69, R68 ;  /* 0x000000444544723e */ /* 0x000fe400000000ff */
[----:B------:R-:W-:Y:S02]  /*5e50*/  F2FP.PACK_AB R71, R74, R71 ;  /* 0x000000474a47723e */ /* 0x000fe400000000ff */
[----:B------:R-:W-:Y:S02]  /*5e60*/  F2FP.PACK_AB R62, R62, R75 ;  /* 0x0000004b3e3e723e */ /* 0x000fe400000000ff */
[----:B------:R-:W-:Y:S01]  /*5e70*/  F2FP.PACK_AB R4, R5, R4 ;  /* 0x000000040504723e */ /* 0x000fe200000000ff */
[----:B------:R0:W-:Y:S01]  /*5e80*/  STS.U16 [R144], R72 ;  /* 0x0000004890007388 */ /* 0x0001e20000000400 */
[----:B------:R-:W-:-:S02]  /*5e90*/  PRMT R63, R64, 0x7632, R63 ;  /* 0x00007632403f7816 */ /* 0x000fc4000000003f */
[----:B------:R-:W-:Y:S01]  /*5ea0*/  PRMT R61, R2, 0x7632, R61 ;  /* 0x00007632023d7816 */ /* 0x000fe2000000003d */
[----:B------:R1:W-:Y:S01]  /*5eb0*/  STS.U16 [R144+0x2], R3 ;  /* 0x0000020390007388 */ /* 0x0003e20000000400 */
[----:B------:R-:W-:-:S03]  /*5ec0*/  PRMT R5, R71, 0x7632, R5 ;  /* 0x0000763247057816 */ /* 0x000fc60000000005 */
        /* <DEDUP_REMOVED lines=61> */
.L_x_5717:
[----:B------:R-:W-:Y:S05]  /*62a0*/  BSYNC B0 ;  /* 0x0000000000007941 */ /* 0x000fea0003800000 */
.L_x_5716:
        /* <DEDUP_REMOVED lines=11> */
[----:B------:R-:W-:Y:S01]  /*6360*/  ISETP.GE.AND P4, PT, R170, R62, PT ;  /* 0x0000003eaa00720c */ /* 0x000fe20003f86270 */
        /* <DEDUP_REMOVED lines=15> */
[----:B------:R-:W-:Y:S01]  /*6460*/  @!P0 STG.E.U16 [R2.64+-0x380], R65 ;  /* 0xfffc804102008986 */ /* 0x000fe2000c101520 */
[-C--:B------:R-:W-:Y:S01]  /*6470*/  ISETP.GE.AND P0, PT, R173, R62.reuse, PT ;  /* 0x0000003ead00720c */ /* 0x080fe20003f06270 */
        /* <DEDUP_REMOVED lines=39> */
[----:B0-----:R-:W-:Y:S01]  /*66f0*/  FMUL.FTZ R87, R48, R20 ;  /* 0x0000001430577220 */ /* 0x001fe20000410000 */
        /* <DEDUP_REMOVED lines=46> */
[----:B0-----:R-:W-:Y:S01]  /*69e0*/  PRMT R72, R18, 0x7632, R72 ;  /* 0x0000763212487816 */ /* 0x001fe20000000048 */
[----:B------:R-:W-:Y:S01]  /*69f0*/  UIADD3 UR7, UR9, UR18, URZ ;  /* 0x0000001209077290 */ /* 0x000fe2000fffe03f */
[----:B-1----:R-:W-:Y:S01]  /*6a00*/  PRMT R3, R23, 0x7632, R3 ;  /* 0x0000763217037816 */ /* 0x002fe20000000003 */
[----:B------:R-:W-:Y:S01]  /*6a10*/  STS.U16 [R144], R9 ;  /* 0x0000000990007388 */ /* 0x000fe20000000400 */
[----:B------:R-:W-:Y:S01]  /*6a20*/  PRMT R10, R6, 0x7632, R10 ;  /* 0x00007632060a7816 */ /* 0x000fe2000000000a */
[----:B------:R-:W-:Y:S01]  /*6a30*/  BSSY B0, `(.L_x_5719) ;  /* 0x0000032000007945 */ /* 0x000fe20003800000 */
[----:B--2---:R-:W-:Y:S01]  /*6a40*/  PRMT R4, R0, 0x7632, R4 ;  /* 0x0000763200047816 */ /* 0x004fe20000000004 */
[----:B------:R-:W-:Y:S01]  /*6a50*/  STS.U16 [R144+0x8], R16 ;  /* 0x0000081090007388 */ /* 0x000fe20000000400 */
[----:B---3--:R-:W-:-:S03]  /*6a60*/  MOV R2, UR31 ;  /* 0x0000001f00027c02 */ /* 0x008fc60008000f00 */
        /* <DEDUP_REMOVED lines=46> */
.L_x_5720:
[----:B------:R-:W-:Y:S05]  /*6d50*/  BSYNC B0 ;  /* 0x0000000000007941 */ /* 0x000fea0003800000 */
.L_x_5719:
        /* <DEDUP_REMOVED lines=43> */
.L_x_5718:
[----:B-1----:R-:W-:Y:S01]  /*7010*/  HADD2.F32 R0, -RZ, R143.H0_H0 ;  /* 0x2000008fff007230 */ /* 0x002fe20000004100 */
        /* <DEDUP_REMOVED lines=50> */
[----:B------:R-:W-:-:S02]  /*7340*/  FMUL.FTZ R66, R83, UR4 ;  /* 0x0000000453427c20 */ /* 0x000fc40008410000 */
[----:B------:R-:W-:Y:S01]  /*7350*/  FFMA.FTZ R0, R83, R2, R0 ;  /* 0x0000000253007223 */ /* 0x000fe20000010000 */
[----:B------:R-:W-:Y:S01]  /*7360*/  MOV R2, c[0x0][0x16c] ;  /* 0x00005b0000027a02 */ /* 0x000fe20000000f00 */
[C---:B------:R-:W-:Y:S02]  /*7370*/  FMUL.FTZ R65, R81.reuse, UR4 ;  /* 0x0000000451417c20 */ /* 0x040fe40008410000 */
[----:B------:R-:W-:Y:S01]  /*7380*/  FFMA.FTZ R3, R81, R3, R0 ;  /* 0x0000000351037223 */ /* 0x000fe20000010000 */
[----:B------:R-:W-:Y:S01]  /*7390*/  ISETP.GE.AND P0, PT, R2, 0x1, PT ;  /* 0x000000010200780c */ /* 0x000fe20003f06270 */
[C---:B------:R-:W-:Y:S02]  /*73a0*/  FMUL.FTZ R64, R80.reuse, UR4 ;  /* 0x0000000450407c20 */ /* 0x040fe40008410000 */
[----:B------:R-:W-:-:S10]  /*73b0*/  FFMA.FTZ R186, R80, R186, R3 ;  /* 0x000000ba50ba7223 */ /* 0x000fd40000010003 */
[----:B------:R-:W-:Y:S05]  /*73c0*/  @!P0 BRA `(.L_x_5721) ;  /* 0x000042e000008947 */ /* 0x000fea0003800000 */
[----:B------:R-:W-:Y:S01]  /*73d0*/  UIADD3 UR36, UR30, -0x1, URZ ;  /* 0xffffffff1e247890 */ /* 0x000fe2000fffe03f */
[----:B------:R-:W-:Y:S01]  /*73e0*/  CS2R R62, SRZ ;  /* 0x00000000003e7805 */ /* 0x000fe2000001ff00 */
        /* <DEDUP_REMOVED lines=9> */
[----:B------:R-:W-:-:S02]  /*7480*/  UMOV UR7, URZ ;  /* 0x0000003f00077c82 */ /* 0x000fc40008000000 */
[----:B------:R-:W-:Y:S02]  /*7490*/  UIADD3 UR36, UR36, -UR9, URZ ;  /* 0x8000000924247290 */ /* 0x000fe4000fffe03f */
[----:B------:R-:W-:Y:S02]  /*74a0*/  UMOV UR8, URZ ;  /* 0x0000003f00087c82 */ /* 0x000fe40008000000 */
[----:B------:R-:W-:Y:S02]  /*74b0*/  UMOV UR9, URZ ;  /* 0x0000003f00097c82 */ /* 0x000fe40008000000 */
.L_x_5758:
        /* <DEDUP_REMOVED lines=23> */
[----:B0-2---:R0:W2:Y:S01]  /*7630*/  @!P1 LDG.E.U16 R9, [R2.64] ;  /* 0x0000002002099981 */ /* 0x0050a2000c1e1500 */
        /* <DEDUP_REMOVED lines=41> */
[----:B------:R-:W-:Y:S01]  /*78d0*/  UIMAD UR22, UR41, UR20, URZ ;  /* 0x00000014291672a4 */ /* 0x000fe2000f8e023f */
[----:B------:R-:W-:-:S03]  /*78e0*/  MOV R5, UR7 ;  /* 0x0000000700057c02 */ /* 0x000fc60008000f00 */
[----:B------:R-:W-:-:S03]  /*78f0*/  UIMAD UR42, UR7, UR21, UR22 ;  /* 0x00000015072a72a4 */ /* 0x000fc6000f8e0216 */
[----:B------:R-:W-:Y:S02]  /*7900*/  ULDC.64 UR22, c[0x0][0x1c0] ;  /* 0x0000700000167ab9 */ /* 0x000fe40000000a00 */
[----:B------:R-:W-:Y:S01]  /*7910*/  UIMAD UR22, UR41, UR22, URZ ;  /* 0x00000016291672a4 */ /* 0x000fe2000f8e023f */
[----:B------:R-:W-:-:S03]  /*7920*/  IMAD.WIDE.U32 R4, R5, c[0x0][0x1c0], R118 ;  /* 0x0000700005047a25 */ /* 0x000fc600078e0076 */
[----:B------:R-:W-:Y:S02]  /*7930*/  UIMAD UR22, UR7, UR23, UR22 ;  /* 0x00000017071672a4 */ /* 0x000fe4000f8e0216 */
[----:B------:R-:W-:Y:S01]  /*7940*/  UIMAD.WIDE.U32 UR20, UR7, UR20, UR18 ;  /* 0x00000014071472a5 */ /* 0x000fe2000f8e0012 */
[C---:B0-----:R-:W-:Y:S02]  /*7950*/  LEA R2, P0, R4.reuse, R181, 0x1 ;  /* 0x000000b504027211 */ /* 0x041fe400078008ff */
        /* <DEDUP_REMOVED lines=14> */
[----:B------:R-:W-:Y:S02]  /*7a40*/  ISETP.GE.AND P4, PT, R172, UR31, PT ;  /* 0x0000001fac007c0c */ /* 0x000fe4000bf86270 */
[----:B------:R-:W-:Y:S02]  /*7a50*/  PRMT R4, RZ, 0x7610, R4 ;  /* 0x00007610ff047816 */ /* 0x000fe40000000004 */
[----:B0-----:R-:W-:Y:S02]  /*7a60*/  PRMT R7, RZ, 0x7610, R7 ;  /* 0x00007610ff077816 */ /* 0x001fe40000000007 */
        /* <DEDUP_REMOVED lines=10> */
[----:B-1--4-:R1:W-:Y:S04]  /*7b10*/  STS.U16 [R160+0x80], R11 ;  /* 0x0000800ba0007388 */ /* 0x0123e80000000400 */
        /* <DEDUP_REMOVED lines=21> */
[----:B-1----:R-:W-:Y:S02]  /*7c70*/  PRMT R11, RZ, 0x7610, R11 ;  /* 0x00007610ff0b7816 */ /* 0x002fe4000000000b */
[----:B--2---:R-:W-:Y:S01]  /*7c80*/  PRMT R8, RZ, 0x7610, R8 ;  /* 0x00007610ff087816 */ /* 0x004fe20000000008 */
[----:B------:R-:W-:Y:S04]  /*7c90*/  LDS.U16 R17, [R144+0x1c] ;  /* 0x00001c0090117984 */ /* 0x000fe80000000400 */
[----:B------:R1:W2:Y:S01]  /*7ca0*/  @!P0 LDG.E.U16 R7, [R2.64+0x80] ;  /* 0x0000802002078981 */ /* 0x0002a2000c1e1500 */
[----:B------:R-:W-:-:S03]  /*7cb0*/  ISETP.GE.AND P0, PT, R171, UR31, PT ;  /* 0x0000001fab007c0c */ /* 0x000fc6000bf06270 */
[----:B------:R1:W2:Y:S01]  /*7cc0*/  @!P1 LDG.E.U16 R4, [R2.64+0xc0] ;  /* 0x0000c02002049981 */ /* 0x0002a2000c1e1500 */
[----:B------:R-:W-:-:S03]  /*7cd0*/  ISETP.GE.AND P1, PT, R170, UR31, PT ;  /* 0x0000001faa007c0c */ /* 0x000fc6000bf26270 */
[----:B------:R1:W2:Y:S01]  /*7ce0*/  @!P2 LDG.E.U16 R9, [R2.64+0x100] ;  /* 0x000100200209a981 */ /* 0x0002a2000c1e1500 */
[----:B------:R-:W-:Y:S02]  /*7cf0*/  ISETP.GE.AND P2, PT, R169, UR31, PT ;  /* 0x0000001fa9007c0c */ /* 0x000fe4000bf46270 */
[----:B------:R-:W-:Y:S01]  /*7d00*/  ISETP.GE.AND P3, PT, R168, UR31, PT ;  /* 0x0000001fa8007c0c */ /* 0x000fe2000bf66270 */
[----:B------:R1:W2:Y:S01]  /*7d10*/  @!P4 LDG.E.U16 R11, [R2.64+0x180] ;  /* 0x00018020020bc981 */ /* 0x0002a2000c1e1500 */
[----:B---3--:R-:W-:Y:S02]  /*7d20*/  PRMT R10, RZ, 0x7610, R10 ;  /* 0x00007610ff0a7816 */ /* 0x008fe4000000000a */
[----:B------:R-:W-:Y:S01]  /*7d30*/  ISETP.GE.AND P4, PT, R167, UR31, PT ;  /* 0x0000001fa7007c0c */ /* 0x000fe2000bf86270 */
        /* <DEDUP_REMOVED lines=8> */
[----:B------:R1:W3:Y:S04]  /*7dc0*/  @!P4 LDG.E.U16 R28, [R2.64+0x2c0] ;  /* 0x0002c020021cc981 */ /* 0x0002e8000c1e1500 */
[----:B------:R1:W3:Y:S04]  /*7dd0*/  @!P0 LDG.E.U16 R33, [R2.64+0x300] ;  /* 0x0003002002218981 */ /* 0x0002e8000c1e1500 */
[----:B------:R1:W3:Y:S04]  /*7de0*/  @!P1 LDG.E.U16 R30, [R2.64+0x340] ;  /* 0x00034020021e9981 */ /* 0x0002e8000c1e1500 */
[----:B------:R1:W3:Y:S04]  /*7df0*/  @!P2 LDG.E.U16 R35, [R2.64+0x380] ;  /* 0x000380200223a981 */ /* 0x0002e8000c1e1500 */
[----:B------:R1:W3:Y:S01]  /*7e00*/  @!P3 LDG.E.U16 R32, [R2.64+0x3c0] ;  /* 0x0003c0200220b981 */ /* 0x0002e2000c1e1500 */
[----:B------:R-:W-:-:S02]  /*7e10*/  ISETP.NE.AND P0, PT, R178, RZ, PT ;  /* 0x000000ffb200720c */ /* 0x000fc40003f05270 */
[----:B------:R-:W-:Y:S01]  /*7e20*/  MOV R12, UR30 ;  /* 0x0000001e000c7c02 */ /* 0x000fe20008000f00 */
[----:B------:R-:W1:Y:S03]  /*7e30*/  LDS.U16 R27, [R144+0x2] ;  /* 0x00000200901b7984 */ /* 0x000e660000000400 */
[----:B------:R-:W-:Y:S01]  /*7e40*/  ISETP.LT.OR P2, PT, R12, 0x2, P0 ;  /* 0x000000020c00780c */ /* 0x000fe20000741670 */
[----:B------:R-:W1:Y:S01]  /*7e50*/  LDS.U16 R26, [R144] ;  /* 0x00000000901a7984 */ /* 0x000e620000000400 */
[C---:B0-----:R-:W-:Y:S02]  /*7e60*/  IADD3 R14, R179.reuse, 0x20, RZ ;  /* 0x00000020b30e7810 */ /* 0x041fe40007ffe0ff */
[C---:B------:R-:W-:Y:S01]  /*7e70*/  IADD3 R42, R179.reuse, 0x40, RZ ;  /* 0x00000040b32a7810 */ /* 0x040fe20007ffe0ff */
[----:B------:R-:W-:Y:S01]  /*7e80*/  LDS.U16 R24, [R144+0x6] ;  /* 0x0000060090187984 */ /* 0x000fe20000000400 */
[----:B------:R-:W-:-:S02]  /*7e90*/  LEA.HI.SX32 R162, R179, R179, 0x1b ;  /* 0x000000b3b3a27211 */ /* 0x000fc400078fdaff */
[C---:B------:R-:W-:Y:S01]  /*7ea0*/  IADD3 R40, R179.reuse, 0x60, RZ ;  /* 0x00000060b3287810 */ /* 0x040fe20007ffe0ff */
[----:B------:R-:W0:Y:S01]  /*7eb0*/  LDS.U16 R25, [R144+0x4] ;  /* 0x0000040090197984 */ /* 0x000e220000000400 */
[----:B------:R-:W-:Y:S02]  /*7ec0*/  LEA.HI.SX32 R14, R14, R179, 0x1b ;  /* 0x000000b30e0e7211 */ /* 0x000fe400078fdaff */
[C---:B------:R-:W-:Y:S01]  /*7ed0*/  IADD3 R38, R179.reuse, 0x80, RZ ;  /* 0x00000080b3267810 */ /* 0x040fe20007ffe0ff */
[----:B------:R-:W-:Y:S01]  /*7ee0*/  LDS.U16 R22, [R144+0xa] ;  /* 0x00000a0090167984 */ /* 0x000fe20000000400 */
[----:B-1----:R-:W-:Y:S02]  /*7ef0*/  IADD3 R2, R179, 0xc0, RZ ;  /* 0x000000c0b3027810 */ /* 0x002fe40007ffe0ff */
[----:B------:R-:W-:Y:S01]  /*7f00*/  MOV R13, c[0x0][0x16c] ;  /* 0x00005b00000d7a02 */ /* 0x000fe20000000f00 */
[----:B------:R-:W1:Y:S01]  /*7f10*/  LDS.U16 R23, [R144+0x8] ;  /* 0x0000080090177984 */ /* 0x000e620000000400 */
[----:B------:R-:W-:-:S02]  /*7f20*/  @!P2 IADD3 R12, R12, -0x2, RZ ;  /* 0xfffffffe0c0ca810 */ /* 0x000fc40007ffe0ff */
[----:B------:R-:W-:Y:S01]  /*7f30*/  IADD3 R36, R179, 0xa0, RZ ;  /* 0x000000a0b3247810 */ /* 0x000fe20007ffe0ff */
[----:B------:R-:W-:Y:S01]  /*7f40*/  LDS.U16 R20, [R144+0xe] ;  /* 0x00000e0090147984 */ /* 0x000fe20000000400 */
[-C--:B------:R-:W-:Y:S02]  /*7f50*/  LEA.HI.SX32 R42, R42, R179.reuse, 0x1b ;  /* 0x000000b32a2a7211 */ /* 0x080fe400078fdaff */
[----:B------:R-:W-:Y:S01]  /*7f60*/  SHF.L.U32 R162, R162, 0x1, RZ ;  /* 0x00000001a2a27819 */ /* 0x000fe200000006ff */
[----:B------:R-:W0:Y:S01]  /*7f70*/  LDS.U16 R21, [R144+0xc] ;  /* 0x00000c0090157984 */ /* 0x000e220000000400 */
[-C--:B------:R-:W-:Y:S02]  /*7f80*/  LEA.HI.SX32 R40, R40, R179.reuse, 0x1b ;  /* 0x000000b328287211 */ /* 0x080fe400078fdaff */
[----:B------:R-:W-:Y:S01]  /*7f90*/  SHF.L.U32 R161, R14, 0x1, RZ ;  /* 0x000000010ea17819 */ /* 0x000fe200000006ff */
[----:B------:R-:W-:Y:S01]  /*7fa0*/  LDS.U16 R18, [R144+0x12] ;  /* 0x0000120090127984 */ /* 0x000fe20000000400 */
[----:B------:R-:W-:-:S02]  /*7fb0*/  LEA.HI.SX32 R38, R38, R179, 0x1b ;  /* 0x000000b326267211 */ /* 0x000fc400078fdaff */
[----:B------:R-:W-:Y:S01]  /*7fc0*/  LEA.HI.SX32 R2, R2, R179, 0x1b ;  /* 0x000000b302027211 */ /* 0x000fe200078fdaff */
[----:B------:R-:W-:Y:S01]  /*7fd0*/  @!P2 IMAD R34, R12, R13, UR7 ;  /* 0x000000070c22ae24 */ /* 0x000fe2000f8e020d */
[----:B------:R-:W-:Y:S01]  /*7fe0*/  LEA.HI.SX32 R36, R36, R179, 0x1b ;  /* 0x000000b324247211 */ /* 0x000fe200078fdaff */
[----:B------:R-:W0:Y:S01]  /*7ff0*/  LDS.U16 R19, [R144+0x10] ;  /* 0x0000100090137984 */ /* 0x000e220000000400 */
[----:B------:R-:W-:Y:S02]  /*8000*/  SHF.L.U32 R160, R42, 0x1, RZ ;  /* 0x000000012aa07819 */ /* 0x000fe400000006ff */
[----:B------:R-:W-:Y:S01]  /*8010*/  SHF.L.U32 R159, R40, 0x1, RZ ;  /* 0x00000001289f7819 */ /* 0x000fe200000006ff */
[----:B------:R-:W-:Y:S01]  /*8020*/  LDS.U16 R16, [R144+0x16] ;  /* 0x0000160090107984 */ /* 0x000fe20000000400 */
[----:B------:R-:W-:Y:S02]  /*8030*/  SHF.L.U32 R158, R38, 0x1, RZ ;  /* 0x00000001269e7819 */ /* 0x000fe400000006ff */
[----:B------:R-:W-:Y:S01]  /*8040*/  SHF.L.U32 R156, R2, 0x1, RZ ;  /* 0x00000001029c7819 */ /* 0x000fe200000006ff */
[----:B------:R-:W0:Y:S01]  /*8050*/  LDS.U16 R15, [R144+0x14] ;  /* 0x00001400900f7984 */ /* 0x000e220000000400 */
[----:B------:R-:W-:-:S03]  /*8060*/  SHF.L.U32 R157, R36, 0x1, RZ ;  /* 0x00000001249d7819 */ /* 0x000fc600000006ff */
[----:B------:R-:W-:Y:S01]  /*8070*/  LDS.U16 R14, [R144+0x1a] ;  /* 0x00001a00900e7984 */ /* 0x000fe20000000400 */
[----:B------:R-:W-:-:S03]  /*8080*/  IADD3 R2, R179, 0x140, RZ ;  /* 0x00000140b3027810 */ /* 0x000fc60007ffe0ff */
[----:B------:R-:W0:Y:S04]  /*8090*/  LDS.U16 R13, [R144+0x18] ;  /* 0x00001800900d7984 */ /* 0x000e280000000400 */
[----:B------:R1:W-:Y:S01]  /*80a0*/  LDS.U16 R12, [R144+0x1e] ;  /* 0x00001e00900c7984 */ /* 0x0003e20000000400 */
[----:B------:R-:W-:Y:S02]  /*80b0*/  LEA.HI.SX32 R2, R2, R179, 0x1b ;  /* 0x000000b302027211 */ /* 0x000fe400078fdaff */
[C---:B------:R-:W-:Y:S02]  /*80c0*/  IADD3 R40, R179.reuse, 0xe0, RZ ;  /* 0x000000e0b3287810 */ /* 0x040fe40007ffe0ff */
[----:B------:R-:W-:Y:S02]  /*80d0*/  SHF.L.U32 R152, R2, 0x1, RZ ;  /* 0x0000000102987819 */ /* 0x000fe400000006ff */
[----:B------:R-:W-:-:S02]  /*80e0*/  IADD3 R2, R179, 0x1c0, RZ ;  /* 0x000001c0b3027810 */ /* 0x000fc40007ffe0ff */
[C---:B------:R-:W-:Y:S02]  /*80f0*/  IADD3 R38, R179.reuse, 0x100, RZ ;  /* 0x00000100b3267810 */ /* 0x040fe40007ffe0ff */
[----:B------:R-:W-:Y:S02]  /*8100*/  IADD3 R36, R179, 0x120, RZ ;  /* 0x00000120b3247810 */ /* 0x000fe40007ffe0ff */
[----:B------:R-:W-:Y:S02]  /*8110*/  ISETP.NE.AND P1, PT, R184, RZ, PT ;  /* 0x000000ffb800720c */ /* 0x000fe40003f25270 */
[-C--:B------:R-:W-:Y:S02]  /*8120*/  LEA.HI.SX32 R40, R40, R179.reuse, 0x1b ;  /* 0x000000b328287211 */ /* 0x080fe400078fdaff */
[-C--:B------:R-:W-:Y:S02]  /*8130*/  LEA.HI.SX32 R2, R2, R179.reuse, 0x1b ;  /* 0x000000b302027211 */ /* 0x080fe400078fdaff */
[----:B------:R-:W-:-:S02]  /*8140*/  LEA.HI.SX32 R38, R38, R179, 0x1b ;  /* 0x000000b326267211 */ /* 0x000fc400078fdaff */
[----:B------:R-:W-:Y:S01]  /*8150*/  LEA.HI.SX32 R36, R36, R179, 0x1b ;  /* 0x000000b324247211 */ /* 0x000fe200078fdaff */
[----:B------:R-:W-:Y:S01]  /*8160*/  IMAD.SHL.U32 R155, R40, 0x2, RZ ;  /* 0x00000002289b7824 */ /* 0x000fe200078e00ff */
[----:B------:R-:W-:Y:S01]  /*8170*/  SHF.L.U32 R148, R2, 0x1, RZ ;  /* 0x0000000102947819 */ /* 0x000fe200000006ff */
[----:B------:R-:W-:Y:S01]  /*8180*/  IMAD.SHL.U32 R2, R179, 0x10, RZ ;  /* 0x00000010b3027824 */ /* 0x000fe200078e00ff */
[----:B------:R-:W-:Y:S02]  /*8190*/  SHF.L.U32 R154, R38, 0x1, RZ ;  /* 0x00000001269a7819 */ /* 0x000fe400000006ff */
[----:B------:R-:W-:Y:S02]  /*81a0*/  SHF.L.U32 R153, R36, 0x1, RZ ;  /* 0x0000000124997819 */ /* 0x000fe400000006ff */
[----:B-1----:R-:W-:-:S04]  /*81b0*/  LEA.HI.SX32 R144, R2, R2, 0x1b ;  /* 0x0000000202907211 */ /* 0x002fc800078fdaff */
[----:B------:R-:W-:Y:S01]  /*81c0*/  SHF.L.U32 R144, R144, 0x1, RZ ;  /* 0x0000000190907819 */ /* 0x000fe200000006ff */
[----:B------:R-:W-:Y:S01]  /*81d0*/  HFMA2.MMA R3, -RZ, RZ, 0, 4.76837158203125e-07 ;  /* 0x00000008ff037435 */ /* 0x000fe200000001ff */
[----:B------:R-:W-:-:S09]  /*81e0*/  HADD2.F32 R46, -RZ, R143.H0_H0 ;  /* 0x2000008fff2e7230 */ /* 0x000fd20000004100 */
[----:B------:R-:W-:Y:S01]  /*81f0*/  @!P2 IMAD.WIDE R2, R34, R3, UR10 ;  /* 0x0000000a2202ae25 */ /* 0x000fe2000f8e0203 */
[----:B------:R-:W-:Y:S02]  /*8200*/  HADD2.F32 R45, -RZ, R142.H0_H0 ;  /* 0x2000008eff2d7230 */ /* 0x000fe40000004100 */
[----:B------:R-:W-:Y:S01]  /*8210*/  HADD2.F32 R44, -RZ, R141.H0_H0 ;  /* 0x2000008dff2c7230 */ /* 0x000fe20000004100 */
[----:B------:R-:W-:Y:S01]  /*8220*/  FMUL.FTZ R201, R46, R111 ;  /* 0x0000006f2ec97220 */ /* 0x000fe20000410000 */
[----:B------:R-:W-:Y:S01]  /*8230*/  HADD2.F32 R27, -RZ, R27.H0_H0 ;  /* 0x2000001bff1b7230 */ /* 0x000fe20000004100 */
[----:B------:R-:W-:Y:S01]  /*8240*/  FMUL.FTZ R198, R45, R110 ;  /* 0x0000006e2dc67220 */ /* 0x000fe20000410000 */
[----:B------:R-:W-:Y:S01]  /*8250*/  HADD2.F32 R26, -RZ, R26.H0_H0 ;  /* 0x2000001aff1a7230 */ /* 0x000fe20000004100 */
[----:B------:R-:W-:Y:S01]  /*8260*/  FMUL.FTZ R240, R44, R109 ;  /* 0x0000006d2cf07220 */ /* 0x000fe20000410000 */
[----:B------:R-:W-:Y:S02]  /*8270*/  HADD2.F32 R43, -RZ, R140.H0_H0 ;  /* 0x2000008cff2b7230 */ /* 0x000fe40000004100 */
[----:B0-----:R-:W-:-:S02]  /*8280*/  HADD2.F32 R25, -RZ, R25.H0_H0 ;  /* 0x20000019ff197230 */ /* 0x001fc40000004100 */
[----:B------:R-:W-:Y:S01]  /*8290*/  HADD2.F32 R42, -RZ, R139.H0_H0 ;  /* 0x2000008bff2a7230 */ /* 0x000fe20000004100 */
[----:B------:R-:W-:Y:S01]  /*82a0*/  FMUL.FTZ R239, R43, R108 ;  /* 0x0000006c2bef7220 */ /* 0x000fe20000410000 */
[----:B------:R-:W-:Y:S02]  /*82b0*/  HADD2.F32 R24, -RZ, R24.H0_H0 ;  /* 0x20000018ff187230 */ /* 0x000fe40000004100 */
[----:B------:R-:W-:Y:S01]  /*82c0*/  HADD2.F32 R41, -RZ, R138.H0_H0 ;  /* 0x2000008aff297230 */ /* 0x000fe20000004100 */
[----:B------:R-:W-:Y:S01]  /*82d0*/  FMUL.FTZ R238, R42, R106 ;  /* 0x0000006a2aee7220 */ /* 0x000fe20000410000 */
[----:B------:R-:W-:Y:S02]  /*82e0*/  HADD2.F32 R23, -RZ, R23.H0_H0 ;  /* 0x20000017ff177230 */ /* 0x000fe40000004100 */
[----:B------:R-:W-:Y:S01]  /*82f0*/  HADD2.F32 R40, -RZ, R137.H0_H0 ;  /* 0x20000089ff287230 */ /* 0x000fe20000004100 */
[----:B------:R-:W-:Y:S01]  /*8300*/  FMUL.FTZ R237, R41, R104 ;  /* 0x0000006829ed7220 */ /* 0x000fe20000410000 */
[----:B------:R-:W-:-:S02]  /*8310*/  HADD2.F32 R22, -RZ, R22.H0_H0 ;  /* 0x20000016ff167230 */ /* 0x000fc40000004100 */
        /* <DEDUP_REMOVED lines=8> */
[----:B------:R-:W-:Y:S01]  /*83a0*/  HADD2.F32 R19, -RZ, R19.H0_H0 ;  /* 0x20000013ff137230 */ /* 0x000fe20000004100 */
[----:B----4-:R-:W-:Y:S04]  /*83b0*/  STS.U16 [R162+0x420], R5 ;  /* 0x00042005a2007388 */ /* 0x010fe80000000400 */
[----:B------:R0:W-:Y:S02]  /*83c0*/  STS.U16 [R161+0x460], R0 ;  /* 0x00046000a1007388 */ /* 0x0001e40000000400 */
[----:B0-----:R-:W-:-:S02]  /*83d0*/  IADD3 R0, R179, 0x160, RZ ;  /* 0x00000160b3007810 */ /* 0x001fc40007ffe0ff */
[----:B--2---:R-:W-:Y:S02]  /*83e0*/  STS.U16 [R160+0x4a0], R7 ;  /* 0x0004a007a0007388 */ /* 0x004fe40000000400 */
[----:B------:R-:W-:Y:S02]  /*83f0*/  LEA.HI.SX32 R0, R0, R179, 0x1b ;  /* 0x000000b300007211 */ /* 0x000fe400078fdaff */
[----:B------:R-:W-:Y:S04]  /*8400*/  STS.U16 [R159+0x4e0], R4 ;  /* 0x0004e0049f007388 */ /* 0x000fe80000000400 */
[----:B------:R-:W-:Y:S04]  /*8410*/  STS.U16 [R158+0x520], R9 ;  /* 0x000520099e007388 */ /* 0x000fe80000000400 */
[----:B------:R-:W-:Y:S01]  /*8420*/  STS.U16 [R157+0x560], R6 ;  /* 0x000560069d007388 */ /* 0x000fe20000000400 */
[----:B------:R-:W-:-:S03]  /*8430*/  SHF.L.U32 R151, R0, 0x1, RZ ;  /* 0x0000000100977819 */ /* 0x000fc600000006ff */
[----:B------:R0:W-:Y:S01]  /*8440*/  STS.U16 [R156+0x5a0], R11 ;  /* 0x0005a00b9c007388 */ /* 0x0001e20000000400 */
[----:B------:R-:W-:Y:S01]  /*8450*/  IADD3 R0, R179, 0x1e0, RZ ;  /* 0x000001e0b3007810 */ /* 0x000fe20007ffe0ff */
[----:B0-----:R-:W-:Y:S01]  /*8460*/  FMUL.FTZ R11, R47, 1.4426950216293334961 ;  /* 0x3fb8aa3b2f0b7820 */ /* 0x001fe20000410000 */
[----:B------:R-:W-:-:S03]  /*8470*/  IADD3 R6, R179, 0x180, RZ ;  /* 0x00000180b3067810 */ /* 0x000fc60007ffe0ff */
[----:B------:R-:W-:Y:S01]  /*8480*/  FMUL.FTZ R196, R11, R111 ;  /* 0x0000006f0bc47220 */ /* 0x000fe20000410000 */
[-C--:B------:R-:W-:Y:S02]  /*8490*/  LEA.HI.SX32 R0, R0, R179.reuse, 0x1b ;  /* 0x000000b300007211 */ /* 0x080fe400078fdaff */
[----:B------:R-:W-:Y:S02]  /*84a0*/  IADD3 R4, R179, 0x1a0, RZ ;  /* 0x000001a0b3047810 */ /* 0x000fe40007ffe0ff */
[-C--:B------:R-:W-:Y:S01]  /*84b0*/  LEA.HI.SX32 R6, R6, R179.reuse, 0x1b ;  /* 0x000000b306067211 */ /* 0x080fe200078fdaff */
[----:B------:R-:W0:Y:S01]  /*84c0*/  MUFU.EX2 R196, R196 ;  /* 0x000000c400c47308 */ /* 0x000e220000000800 */
[----:B------:R-:W-:Y:S02]  /*84d0*/  SHF.L.U32 R147, R0, 0x1, RZ ;  /* 0x0000000100937819 */ /* 0x000fe400000006ff */
[----:B------:R-:W-:Y:S02]  /*84e0*/  LEA.HI.SX32 R4, R4, R179, 0x1b ;  /* 0x000000b304047211 */ /* 0x000fe400078fdaff */
[----:B------:R-:W-:Y:S01]  /*84f0*/  MOV R0, UR36 ;  /* 0x0000002400007c02 */ /* 0x000fe20008000f00 */
[----:B---3--:R-:W-:Y:S01]  /*8500*/  STS.U16 [R155+0x5e0], R8 ;  /* 0x0005e0089b007388 */ /* 0x008fe20000000400 */
[----:B------:R-:W-:-:S02]  /*8510*/  SHF.L.U32 R150, R6, 0x1, RZ ;  /* 0x0000000106967819 */ /* 0x000fc400000006ff */
[----:B------:R-:W-:Y:S01]  /*8520*/  SHF.L.U32 R149, R4, 0x1, RZ ;  /* 0x0000000104957819 */ /* 0x000fe200000006ff */
[----:B------:R-:W-:Y:S01]  /*8530*/  STS.U16 [R154+0x620], R29 ;  /* 0x0006201d9a007388 */ /* 0x000fe20000000400 */
[----:B------:R-:W-:Y:S02]  /*8540*/  LEA R0, R0, UR7, 0x8 ;  /* 0x0000000700007c11 */ /* 0x000fe4000f8e40ff */
[----:B------:R-:W-:Y:S01]  /*8550*/  @P1 IADD3 R0, R184, 0x200, RZ ;  /* 0x00000200b8001810 */ /* 0x000fe20007ffe0ff */
[----:B------:R1:W-:Y:S04]  /*8560*/  STS.U16 [R153+0x660], R10 ;  /* 0x0006600a99007388 */ /* 0x0003e80000000400 */
[----:B------:R-:W-:Y:S01]  /*8570*/  STS.U16 [R152+0x6a0], R31 ;  /* 0x0006a01f98007388 */ /* 0x000fe20000000400 */
[----:B------:R-:W-:-:S03]  /*8580*/  SHF.L.U32 R5, R0, 0x2, RZ ;  /* 0x0000000200057819 */ /* 0x000fc600000006ff */
[----:B------:R2:W-:Y:S04]  /*8590*/  STS.U16 [R151+0x6e0], R28 ;  /* 0x0006e01c97007388 */ /* 0x0005e80000000400 */
[----:B------:R-:W-:Y:S01]  /*85a0*/  STS.U16 [R150+0x720], R33 ;  /* 0x0007202196007388 */ /* 0x000fe20000000400 */
[----:B------:R-:W-:-:S03]  /*85b0*/  FMUL.FTZ R203, R11, R110 ;  /* 0x0000006e0bcb7220 */ /* 0x000fc60000410000 */
[----:B------:R-:W-:Y:S04]  /*85c0*/  STS.U16 [R149+0x760], R30 ;  /* 0x0007601e95007388 */ /* 0x000fe80000000400 */
[----:B------:R-:W-:Y:S04]  /*85d0*/  STS.U16 [R148+0x7a0], R35 ;  /* 0x0007a02394007388 */ /* 0x000fe80000000400 */
[----:B------:R-:W-:Y:S01]  /*85e0*/  STS.U16 [R147+0x7e0], R32 ;  /* 0x0007e02093007388 */ /* 0x000fe20000000400 */
[----:B------:R-:W-:-:S06]  /*85f0*/  NOP ;  /* 0x0000000000007918 */ /* 0x000fcc0000000000 */
[----:B------:R-:W-:Y:S01]  /*8600*/  LDS.U16 R125, [R144+0x422] ;  /* 0x00042200907d7984 */ /* 0x000fe20000000400 */
[----:B------:R-:W-:-:S03]  /*8610*/  FMUL.FTZ R205, R11, R109 ;  /* 0x0000006d0bcd7220 */ /* 0x000fc60000410000 */
        /* <DEDUP_REMOVED lines=13> */
[----:B------:R-:W3:Y:S04]  /*86f0*/  LDS.U16 R216, [R144+0x43e] ;  /* 0x00043e0090d87984 */ /* 0x000ee80000000400 */
[----:B------:R-:W4:Y:S04]  /*8700*/  LDS.U16 R215, [R144+0x43c] ;  /* 0x00043c0090d77984 */ /* 0x000f280000000400 */
[----:B0-----:R0:W-:Y:S01]  /*8710*/  STS [R5+0x1af8], R196 ;  /* 0x001af8c405007388 */ /* 0x0011e20000000800 */
[----:B------:R-:W2:Y:S01]  /*8720*/  MUFU.EX2 R203, R203 ;  /* 0x000000cb00cb7308 */ /* 0x000ea20000000800 */
[----:B------:R-:W-:-:S02]  /*8730*/  FMUL.FTZ R250, R11, R108 ;  /* 0x0000006c0bfa7220 */ /* 0x000fc40000410000 */
[----:B------:R-:W-:-:S05]  /*8740*/  FMUL.FTZ R191, R11, R106 ;  /* 0x0000006a0bbf7220 */ /* 0x000fca0000410000 */
[----:B------:R-:W0:Y:S01]  /*8750*/  MUFU.EX2 R205, R205 ;  /* 0x000000cd00cd7308 */ /* 0x000e220000000800 */
[----:B------:R-:W-:-:S07]  /*8760*/  FMUL.FTZ R192, R11, R104 ;  /* 0x000000680bc07220 */ /* 0x000fce0000410000 */
[----:B------:R-:W3:Y:S01]  /*8770*/  MUFU.EX2 R250, R250 ;  /* 0x000000fa00fa7308 */ /* 0x000ee20000000800 */
[----:B------:R-:W-:Y:S01]  /*8780*/  FMUL.FTZ R189, R11, R107 ;  /* 0x0000006b0bbd7220 */ /* 0x000fe20000410000 */
[----:B-1----:R-:W-:Y:S01]  /*8790*/  MOV R10, RZ ;  /* 0x000000ff000a7202 */ /* 0x002fe20000000f00 */
[----:B------:R-:W-:Y:S01]  /*87a0*/  BAR.SYNC.DEFER_BLOCKING 0x0 ;  /* 0x0000000000007b1d */ /* 0x000fe20000010000 */
[----:B--2---:R-:W-:-:S05]  /*87b0*/  FMUL.FTZ R28, R196, R203 ;  /* 0x000000cbc41c7220 */ /* 0x004fca0000410000 */
[----:B------:R-:W1:Y:S01]  /*87c0*/  MUFU.EX2 R191, R191 ;  /* 0x000000bf00bf7308 */ /* 0x000e620000000800 */
[----:B------:R-:W-:Y:S02]  /*87d0*/  FMUL.FTZ R0, R11, R102 ;  /* 0x000000660b007220 */ /* 0x000fe40000410000 */
[----:B0-----:R-:W-:-:S05]  /*87e0*/  FMUL.FTZ R29, R205, R28 ;  /* 0x0000001ccd1d7220 */ /* 0x001fca0000410000 */
[----:B------:R-:W0:Y:S01]  /*87f0*/  MUFU.EX2 R192, R192 ;  /* 0x000000c000c07308 */ /* 0x000e220000000800 */
[----:B---3--:R-:W-:-:S07]  /*8800*/  FMUL.FTZ R126, R250, R29 ;  /* 0x0000001dfa7e7220 */ /* 0x008fce0000410000 */
[----:B------:R-:W2:Y:S01]  /*8810*/  MUFU.EX2 R189, R189 ;  /* 0x000000bd00bd7308 */ /* 0x000ea20000000800 */
[----:B------:R3:W5:Y:S01]  /*8820*/  @!P2 LDG.E R10, [R2.64+0x4] ;  /* 0x00000420020aa981 */ /* 0x000762000c1e1900 */
[C---:B------:R-:W-:Y:S02]  /*8830*/  FMUL.FTZ R4, R11.reuse, R100 ;  /* 0x000000640b047220 */ /* 0x040fe40000410000 */
[----:B------:R-:W-:-:S04]  /*8840*/  FMUL.FTZ R5, R11, R103 ;  /* 0x000000670b057220 */ /* 0x000fc80000410000 */
[----:B------:R-:W0:Y:S01]  /*8850*/  MUFU.EX2 R0, R0 ;  /* 0x0000000000007308 */ /* 0x000e220000000800 */
[C---:B---3--:R-:W-:Y:S02]  /*8860*/  FMUL.FTZ R3, R11.reuse, R105 ;  /* 0x000000690b037220 */ /* 0x048fe40000410000 */
[C---:B------:R-:W-:Y:S02]  /*8870*/  FMUL.FTZ R197, R11.reuse, R98 ;  /* 0x000000620bc57220 */ /* 0x040fe40000410000 */
[C---:B------:R-:W-:Y:S02]  /*8880*/  FMUL.FTZ R199, R11.reuse, R101 ;  /* 0x000000650bc77220 */ /* 0x040fe40000410000 */
[C---:B------:R-:W-:Y:S01]  /*8890*/  FMUL.FTZ R2, R11.reuse, R96 ;  /* 0x000000600b027220 */ /* 0x040fe20000410000 */
[----:B------:R-:W3:Y:S01]  /*88a0*/  MUFU.EX2 R3, R3 ;  /* 0x0000000300037308 */ /* 0x000ee20000000800 */
[C---:B------:R-:W-:Y:S02]  /*88b0*/  FMUL.FTZ R195, R11.reuse, R99 ;  /* 0x000000630bc37220 */ /* 0x040fe40000410000 */
[----:B------:R-:W-:-:S02]  /*88c0*/  FMUL.FTZ R202, R11, R97 ;  /* 0x000000610bca7220 */ /* 0x000fc40000410000 */
[----:B-1----:R-:W-:Y:S02]  /*88d0*/  FMUL.FTZ R11, R191, R126 ;  /* 0x0000007ebf0b7220 */ /* 0x002fe40000410000 */
[----:B------:R-:W-:Y:S01]  /*88e0*/  FMUL.FTZ R126, R27, R198 ;  /* 0x000000c61b7e7220 */ /* 0x000fe20000410000 */
[----:B------:R-:W1:Y:S01]  /*88f0*/  MUFU.EX2 R4, R4 ;  /* 0x0000000400047308 */ /* 0x000e620000000800 */
[----:B0-----:R-:W-:Y:S02]  /*8900*/  FMUL.FTZ R128, R192, R11 ;  /* 0x0000000bc0807220 */ /* 0x001fe40000410000 */
[----:B------:R-:W-:Y:S02]  /*8910*/  FMUL.FTZ R11, R26, R201 ;  /* 0x000000c91a0b7220 */ /* 0x000fe40000410000 */
[----:B--2---:R-:W-:Y:S02]  /*8920*/  FMUL.FTZ R127, R189, R128 ;  /* 0x00000080bd7f7220 */ /* 0x004fe40000410000 */
[----:B------:R-:W-:Y:S01]  /*8930*/  FMUL.FTZ R128, R25, R240 ;  /* 0x000000f019807220 */ /* 0x000fe20000410000 */
[----:B------:R-:W0:Y:S01]  /*8940*/  MUFU.EX2 R5, R5 ;  /* 0x0000000500057308 */ /* 0x000e220000000800 */
[----:B------:R-:W-:-:S02]  /*8950*/  FFMA.FTZ R129, R203, R11, R126 ;  /* 0x0000000bcb817223 */ /* 0x000fc4000001007e */
[----:B------:R-:W-:Y:S02]  /*8960*/  FMUL.FTZ R130, R0, R127 ;  /* 0x0000007f00827220 */ /* 0x000fe40000410000 */
[----:B------:R-:W-:Y:S02]  /*8970*/  FMUL.FTZ R127, R24, R239 ;  /* 0x000000ef187f7220 */ /* 0x000fe40000410000 */
[----:B------:R-:W-:Y:S01]  /*8980*/  FFMA.FTZ R129, R205, R129, R128 ;  /* 0x00000081cd817223 */ /* 0x000fe20000010080 */
[----:B------:R-:W2:Y:S01]  /*8990*/  MUFU.EX2 R197, R197 ;  /* 0x000000c500c57308 */ /* 0x000ea20000000800 */
[----:B---3--:R-:W-:Y:S02]  /*89a0*/  FMUL.FTZ R133, R3, R130 ;  /* 0x0000008203857220 */ /* 0x008fe40000410000 */
[----:B------:R-:W-:Y:S02]  /*89b0*/  FMUL.FTZ R130, R23, R238 ;  /* 0x000000ee17827220 */ /* 0x000fe40000410000 */
[----:B------:R-:W-:-:S03]  /*89c0*/  FFMA.FTZ R131, R250, R129, R127 ;  /* 0x00000081fa837223 */ /* 0x000fc6000001007f */
[----:B------:R-:W3:Y:S01]  /*89d0*/  MUFU.EX2 R199, R199 ;  /* 0x000000c700c77308 */ /* 0x000ee20000000800 */
[----:B-1----:R-:W-:Y:S02]  /*89e0*/  FMUL.FTZ R132, R4, R133 ;  /* 0x0000008504847220 */ /* 0x002fe40000410000 */
[----:B------:R-:W-:Y:S02]  /*89f0*/  FMUL.FTZ R129, R22, R237 ;  /* 0x000000ed16817220 */ /* 0x000fe40000410000 */
[----:B------:R-:W-:Y:S02]  /*8a00*/  FFMA.FTZ R131, R191, R131, R130 ;  /* 0x00000083bf837223 */ /* 0x000fe40000010082 */
[----:B0-----:R-:W-:Y:S02]  /*8a10*/  FMUL.FTZ R190, R5, R132 ;  /* 0x0000008405be7220 */ /* 0x001fe40000410000 */
[----:B------:R-:W-:Y:S02]  /*8a20*/  FMUL.FTZ R132, R21, R236 ;  /* 0x000000ec15847220 */ /* 0x000fe40000410000 */
[----:B------:R-:W-:-:S02]  /*8a30*/  FFMA.FTZ R133, R192, R131, R129 ;  /* 0x00000083c0857223 */ /* 0x000fc40000010081 */
[----:B--2---:R-:W-:Y:S02]  /*8a40*/  FMUL.FTZ R190, R197, R190 ;  /* 0x000000bec5be7220 */ /* 0x004fe40000410000 */
[----:B------:R-:W-:Y:S02]  /*8a50*/  FMUL.FTZ R131, R20, R235 ;  /* 0x000000eb14837220 */ /* 0x000fe40000410000 */
[----:B------:R-:W-:Y:S01]  /*8a60*/  FFMA.FTZ R133, R189, R133, R132 ;  /* 0x00000085bd857223 */ /* 0x000fe20000010084 */
[----:B------:R-:W-:Y:S01]  /*8a70*/  HADD2.F32 R36, -RZ, R117.H0_H0 ;  /* 0x20000075ff247230 */ /* 0x000fe20000004100 */
[----:B---3--:R-:W-:Y:S01]  /*8a80*/  FMUL.FTZ R213, R199, R190 ;  /* 0x000000bec7d57220 */ /* 0x008fe20000410000 */
[----:B------:R-:W-:Y:S01]  /*8a90*/  HADD2.F32 R18, -RZ, R18.H0_H0 ;  /* 0x20000012ff127230 */ /* 0x000fe20000004100 */
[----:B------:R-:W-:Y:S02]  /*8aa0*/  FMUL.FTZ R233, R37, R100 ;  /* 0x0000006425e97220 */ /* 0x000fe40000410000 */
[----:B------:R-:W-:-:S02]  /*8ab0*/  FMUL.FTZ R194, R19, R234 ;  /* 0x000000ea13c27220 */ /* 0x000fc40000410000 */
[----:B------:R-:W-:Y:S01]  /*8ac0*/  FFMA.FTZ R190, R0, R133, R131 ;  /* 0x0000008500be7223 */ /* 0x000fe20000010083 */
[----:B------:R-:W-:Y:S01]  /*8ad0*/  HADD2.F32 R35, -RZ, R116.H0_H0 ;  /* 0x20000074ff237230 */ /* 0x000fe20000004100 */
[----:B------:R-:W-:Y:S01]  /*8ae0*/  FMUL.FTZ R232, R36, R103 ;  /* 0x0000006724e87220 */ /* 0x000fe20000410000 */
        /* <DEDUP_REMOVED lines=11> */
[----:B------:R-:W-:Y:S02]  /*8ba0*/  FFMA.FTZ R193, R5, R190, R252 ;  /* 0x000000be05c17223 */ /* 0x000fe400000100fc */
[----:B------:R-:W-:Y:S02]  /*8bb0*/  FMUL.FTZ R208, R13, R230 ;  /* 0x000000e60dd07220 */ /* 0x000fe40000410000 */
[----:B------:R-:W-:Y:S01]  /*8bc0*/  FFMA.FTZ R217, R197, R193, R210 ;  /* 0x000000c1c5d97223 */ /* 0x000fe200000100d2 */
[----:B------:R-:W-:-:S03]  /*8bd0*/  ISETP.NE.AND P2, PT, R184, 0x1f, PT ;  /* 0x0000001fb800780c */ /* 0x000fc60003f45270 */
[----:B------:R-:W-:Y:S01]  /*8be0*/  FFMA.FTZ R219, R199, R217, R208 ;  /* 0x000000d9c7db7223 */ /* 0x000fe200000100d0 */
[----:B------:R-:W-:-:S05]  /*8bf0*/  HADD2.F32 R217, -RZ, R216.H0_H0 ;  /* 0x200000d8ffd97230 */ /* 0x000fca0000004100 */
[----:B------:R-:W-:Y:S01]  /*8c00*/  FMUL.FTZ R216, R80, R217 ;  /* 0x000000d950d87220 */ /* 0x000fe20000410000 */
[----:B------:R-:W-:Y:S02]  /*8c10*/  HADD2.F32 R217, -RZ, R8.H0_H0 ;  /* 0x20000008ffd97230 */ /* 0x000fe40000004100 */
[----:B----4-:R-:W-:Y:S02]  /*8c20*/  HADD2.F32 R222, -RZ, R215.H0_H0 ;  /* 0x200000d7ffde7230 */ /* 0x010fe40000004100 */
[----:B------:R-:W-:Y:S01]  /*8c30*/  HADD2.F32 R215, -RZ, R7.H0_H0 ;  /* 0x20000007ffd77230 */ /* 0x000fe20000004100 */
[----:B------:R-:W-:Y:S02]  /*8c40*/  FMUL.FTZ R7, R82, R217 ;  /* 0x000000d952077220 */ /* 0x000fe40000410000 */
[----:B------:R0:W1:Y:S01]  /*8c50*/  @P2 LDS R217, [R184.X4+0x22fc] ;  /* 0x0022fc00b8d92984 */ /* 0x0000620000004800 */
[----:B------:R-:W2:Y:S01]  /*8c60*/  MUFU.EX2 R2, R2 ;  /* 0x0000000200027308 */ /* 0x000ea20000000800 */
[----:B------:R-:W-:-:S02]  /*8c70*/  HADD2.F32 R33, -RZ, R114.H0_H0 ;  /* 0x20000072ff217230 */ /* 0x000fc40000004100 */
[----:B------:R-:W-:-:S05]  /*8c80*/  HADD2.F32 R32, -RZ, R113.H0_H0 ;  /* 0x20000071ff207230 */ /* 0x000fca0000004100 */
[----:B------:R-:W3:Y:S01]  /*8c90*/  MUFU.EX2 R195, R195 ;  /* 0x000000c300c37308 */ /* 0x000ee20000000800 */
[----:B------:R-:W-:Y:S01]  /*8ca0*/  HADD2.F32 R14, -RZ, R14.H0_H0 ;  /* 0x2000000eff0e7230 */ /* 0x000fe20000004100 */
[----:B------:R-:W-:-:S06]  /*8cb0*/  FMUL.FTZ R31, R33, R96 ;  /* 0x00000060211f7220 */ /* 0x000fcc0000410000 */
[----:B------:R-:W4:Y:S01]  /*8cc0*/  MUFU.EX2 R202, R202 ;  /* 0x000000ca00ca7308 */ /* 0x000f220000000800 */
[----:B------:R-:W-:Y:S01]  /*8cd0*/  HADD2.F32 R30, -RZ, R112.H0_H0 ;  /* 0x20000070ff1e7230 */ /* 0x000fe20000004100 */
[----:B--2---:R-:W-:Y:S01]  /*8ce0*/  FMUL.FTZ R218, R2, R213 ;  /* 0x000000d502da7220 */ /* 0x004fe20000410000 */
[----:B------:R-:W-:Y:S01]  /*8cf0*/  HADD2.F32 R17, -RZ, R17.H0_H0 ;  /* 0x20000011ff117230 */ /* 0x000fe20000004100 */
[----:B------:R-:W-:Y:S02]  /*8d00*/  FMUL.FTZ R28, R32, R99 ;  /* 0x00000063201c7220 */ /* 0x000fe40000410000 */
[----:B------:R-:W-:Y:S01]  /*8d10*/  FMUL.FTZ R213, R14, R31 ;  /* 0x0000001f0ed57220 */ /* 0x000fe20000410000 */
[----:B------:R-:W-:Y:S01]  /*8d20*/  HADD2.F32 R220, -RZ, R9.H0_H0 ;  /* 0x20000009ffdc7230 */ /* 0x000fe20000004100 */
[----:B------:R-:W-:Y:S01]  /*8d30*/  FMUL.FTZ R29, R30, R97 ;  /* 0x000000611e1d7220 */ /* 0x000fe20000410000 */
[----:B------:R-:W-:Y:S01]  /*8d40*/  HADD2.F32 R12, -RZ, R12.H0_H0 ;  /* 0x2000000cff0c7230 */ /* 0x000fe20000004100 */
[----:B------:R-:W-:-:S02]  /*8d50*/  FMUL.FTZ R190, R17, R28 ;  /* 0x0000001c11be7220 */ /* 0x000fc40000410000 */
[----:B------:R-:W-:Y:S02]  /*8d60*/  FFMA.FTZ R219, R2, R219, R213 ;  /* 0x000000db02db7223 */ /* 0x000fe400000100d5 */
[----:B------:R-:W-:Y:S02]  /*8d70*/  FMUL.FTZ R9, R81, R222 ;  /* 0x000000de51097220 */ /* 0x000fe40000410000 */
[----:B---3--:R-:W-:Y:S02]  /*8d80*/  FMUL.FTZ R221, R195, R218 ;  /* 0x000000dac3dd7220 */ /* 0x008fe40000410000 */
[----:B------:R-:W-:Y:S01]  /*8d90*/  FMUL.FTZ R8, R83, R220 ;  /* 0x000000dc53087220 */ /* 0x000fe20000410000 */
[----:B------:R-:W-:Y:S01]  /*8da0*/  BSSY B0, `(.L_x_5722) ;  /* 0x0000013000007945 */ /* 0x000fe20003800000 */
[----:B------:R-:W-:Y:S02]  /*8db0*/  FMUL.FTZ R193, R12, R29 ;  /* 0x0000001d0cc17220 */ /* 0x000fe40000410000 */
[----:B------:R-:W-:-:S02]  /*8dc0*/  FFMA.FTZ R219, R195, R219, R190 ;  /* 0x000000dbc3db7223 */ /* 0x000fc400000100be */
[C---:B----4-:R-:W-:Y:S02]  /*8dd0*/  FFMA.FTZ R220, R202.reuse, R216, R9 ;  /* 0x000000d8cadc7223 */ /* 0x050fe40000010009 */
[C---:B------:R-:W-:Y:S02]  /*8de0*/  FMUL.FTZ R218, R202.reuse, R221 ;  /* 0x000000ddcada7220 */ /* 0x040fe40000410000 */
[----:B------:R-:W-:Y:S02]  /*8df0*/  FFMA.FTZ R219, R202, R219, R193 ;  /* 0x000000dbcadb7223 */ /* 0x000fe400000100c1 */
[----:B------:R-:W-:Y:S01]  /*8e00*/  FFMA.FTZ R221, R195, R220, R8 ;  /* 0x000000dcc3dd7223 */ /* 0x000fe20000010008 */
[----:B------:R-:W-:Y:S05]  /*8e10*/  @P2 BRA `(.L_x_5723) ;  /* 0x000000b000002947 */ /* 0x000fea0003800000 */
[----:B01----:R-:W-:Y:S01]  /*8e20*/  ULDC UR19, c[0x0][0x174] ;  /* 0x00005d0000137ab9 */ /* 0x003fe20000000800 */
        /* <DEDUP_REMOVED lines=10> */
.L_x_5723:
[----:B01----:R-:W-:Y:S05]  /*8ed0*/  BSYNC B0 ;  /* 0x0000000000007941 */ /* 0x003fea0003800000 */
.L_x_5722:
        /* <DEDUP_REMOVED lines=17> */
[----:B------:R-:W-:Y:S01]  /*8ff0*/  ISETP.GE.AND P3, PT, R179, 0x1, PT ;  /* 0x00000001b300780c */ /* 0x000fe20003f66270 */
[C---:B------:R-:W-:Y:S01]  /*9000*/  FFMA.FTZ R223, R197.reuse, R223, R6 ;  /* 0x000000dfc5df7223 */ /* 0x040fe20000010006 */
[----:B------:R-:W-:Y:S01]  /*9010*/  ISETP.NE.AND P4, PT, R178, 0x1f, PT ;  /* 0x0000001fb200780c */ /* 0x000fe20003f85270 */
[----:B------:R-:W-:Y:S01]  /*9020*/  FMUL.FTZ R222, R197, R222 ;  /* 0x000000dec5de7220 */ /* 0x000fe20000410000 */
[----:B------:R-:W-:Y:S01]  /*9030*/  MOV R226, UR7 ;  /* 0x0000000700e27c02 */ /* 0x000fe20008000f00 */
[----:B------:R-:W-:Y:S01]  /*9040*/  FMUL.FTZ R215, R87, R220 ;  /* 0x000000dc57d77220 */ /* 0x000fe20000410000 */
[----:B------:R-:W-:Y:S01]  /*9050*/  HADD2.F32 R220, -RZ, R206.H0_H0 ;  /* 0x200000ceffdc7230 */ /* 0x000fe20000004100 */
[C---:B------:R-:W-:Y:S01]  /*9060*/  FFMA.FTZ R223, R5.reuse, R223, R212 ;  /* 0x000000df05df7223 */ /* 0x040fe200000100d4 */
[C---:B------:R-:W-:Y:S01]  /*9070*/  ISETP.NE.AND P5, PT, R184.reuse, RZ, PT ;  /* 0x000000ffb800720c */ /* 0x040fe20003fa5270 */
[----:B------:R-:W-:Y:S01]  /*9080*/  FMUL.FTZ R221, R5, R222 ;  /* 0x000000de05dd7220 */ /* 0x000fe20000410000 */
[----:B------:R-:W-:Y:S01]  /*9090*/  SHF.L.U32 R247, R184, 0x4, RZ ;  /* 0x00000004b8f77819 */ /* 0x000fe200000006ff */
[----:B------:R-:W-:Y:S01]  /*90a0*/  FMUL.FTZ R206, R88, R211 ;  /* 0x000000d358ce7220 */ /* 0x000fe20000410000 */
[----:B------:R-:W-:Y:S01]  /*90b0*/  IADD3 R227, R184, 0x40, RZ ;  /* 0x00000040b8e37810 */ /* 0x000fe20007ffe0ff */
[C---:B------:R-:W-:Y:S01]  /*90c0*/  FFMA.FTZ R223, R4.reuse, R223, R215 ;  /* 0x000000df04df7223 */ /* 0x040fe200000100d7 */
[----:B------:R-:W-:Y:S01]  /*90d0*/  LEA.HI.SX32 R247, R247, R247, 0x1b ;  /* 0x000000f7f7f77211 */ /* 0x000fe200078fdaff */
[----:B------:R-:W-:Y:S01]  /*90e0*/  FMUL.FTZ R222, R4, R221 ;  /* 0x000000dd04de7220 */ /* 0x000fe20000410000 */
[----:B------:R-:W-:Y:S01]  /*90f0*/  LEA.HI.SX32 R245, R184, R184, 0x1b ;  /* 0x000000b8b8f57211 */ /* 0x000fe200078fdaff */
[----:B------:R-:W-:Y:S01]  /*9100*/  FMUL.FTZ R211, R89, R220 ;  /* 0x000000dc59d37220 */ /* 0x000fe20000410000 */
[----:B------:R-:W-:Y:S01]  /*9110*/  HADD2.F32 R220, -RZ, R204.H0_H0 ;  /* 0x200000ccffdc7230 */ /* 0x000fe20000004100 */
[----:B------:R-:W-:Y:S01]  /*9120*/  FFMA.FTZ R223, R3, R223, R206 ;  /* 0x000000df03df7223 */ /* 0x000fe200000100ce */
[----:B------:R-:W-:Y:S01]  /*9130*/  LEA.HI.SX32 R227, R227, R184, 0x1b ;  /* 0x000000b8e3e37211 */ /* 0x000fe200078fdaff */
[----:B------:R-:W-:Y:S01]  /*9140*/  FMUL.FTZ R221, R3, R222 ;  /* 0x000000de03dd7220 */ /* 0x000fe20000410000 */
[----:B------:R-:W-:Y:S01]  /*9150*/  ULDC.64 UR18, c[0x0][0x298] ;  /* 0x0000a60000127ab9 */ /* 0x000fe20000000a00 */
[----:B------:R-:W-:Y:S01]  /*9160*/  FMUL.FTZ R204, R90, R209 ;  /* 0x000000d15acc7220 */ /* 0x000fe20000410000 */
[----:B------:R-:W-:Y:S01]  /*9170*/  ULDC.64 UR20, c[0x0][0x2b8] ;  /* 0x0000ae0000147ab9 */ /* 0x000fe20000000a00 */
[C---:B------:R-:W-:Y:S01]  /*9180*/  FFMA.FTZ R223, R0.reuse, R223, R211 ;  /* 0x000000df00df7223 */ /* 0x040fe200000100d3 */
[----:B------:R-:W-:Y:S01]  /*9190*/  UIMAD UR18, UR38, UR18, URZ ;  /* 0x00000012261272a4 */ /* 0x000fe2000f8e023f */
[----:B------:R-:W-:Y:S01]  /*91a0*/  FMUL.FTZ R222, R0, R221 ;  /* 0x000000dd00de7220 */ /* 0x000fe20000410000 */
[----:B------:R-:W-:Y:S01]  /*91b0*/  UIMAD UR20, UR38, UR20, URZ ;  /* 0x00000014261472a4 */ /* 0x000fe2000f8e023f */
[----:B------:R-:W-:Y:S01]  /*91c0*/  FMUL.FTZ R209, R91, R220 ;  /* 0x000000dc5bd17220 */ /* 0x000fe20000410000 */
[----:B------:R-:W-:Y:S01]  /*91d0*/  HADD2.F32 R220, -RZ, R200.H0_H0 ;  /* 0x200000c8ffdc7230 */ /* 0x000fe20000004100 */
[C---:B------:R-:W-:Y:S01]  /*91e0*/  FFMA.FTZ R223, R189.reuse, R223, R204 ;  /* 0x000000dfbddf7223 */ /* 0x040fe200000100cc */
[----:B------:R-:W-:Y:S01]  /*91f0*/  UIMAD UR18, UR37, UR19, UR18 ;  /* 0x00000013251272a4 */ /* 0x000fe2000f8e0212 */
[----:B------:R-:W-:Y:S01]  /*9200*/  FMUL.FTZ R221, R189, R222 ;  /* 0x000000debddd7220 */ /* 0x000fe20000410000 */
[----:B------:R-:W-:Y:S01]  /*9210*/  UIMAD UR20, UR37, UR21, UR20 ;  /* 0x00000015251472a4 */ /* 0x000fe2000f8e0214 */
[----:B------:R-:W-:Y:S01]  /*9220*/  FMUL.FTZ R200, R92, R207 ;  /* 0x000000cf5cc87220 */ /* 0x000fe20000410000 */
[----:B------:R-:W0:Y:S01]  /*9230*/  SHFL.UP PT, R222, R219, 0x1, RZ ;  /* 0x04200000dbde7989 */ /* 0x000e2200000e00ff */
[----:B------:R-:W-:Y:S01]  /*9240*/  FFMA.FTZ R223, R192, R223, R209 ;  /* 0x000000dfc0df7223 */ /* 0x000fe200000100d1 */
[----:B------:R-:W-:Y:S01]  /*9250*/  BSSY B0, `(.L_x_5724) ;  /* 0x0000131000007945 */ /* 0x000fe20003800000 */
[----:B------:R-:W-:-:S02]  /*9260*/  FMUL.FTZ R207, R93, R220 ;  /* 0x000000dc5dcf7220 */ /* 0x000fc40000410000 */
[----:B------:R-:W-:Y:S02]  /*9270*/  FMUL.FTZ R220, R192, R221 ;  /* 0x000000ddc0dc7220 */ /* 0x000fe40000410000 */
[----:B------:R-:W-:Y:S02]  /*9280*/  FMUL.FTZ R246, R94, R125 ;  /* 0x0000007d5ef67220 */ /* 0x000fe40000410000 */
[C---:B------:R-:W-:Y:S01]  /*9290*/  FFMA.FTZ R223, R191.reuse, R223, R200 ;  /* 0x000000dfbfdf7223 */ /* 0x040fe200000100c8 */
[----:B------:R-:W1:Y:S01]  /*92a0*/  SHFL.UP PT, R125, R218, 0x1, RZ ;  /* 0x04200000da7d7989 */ /* 0x000e6200000e00ff */
[----:B------:R-:W-:Y:S02]  /*92b0*/  FMUL.FTZ R221, R191, R220 ;  /* 0x000000dcbfdd7220 */ /* 0x000fe40000410000 */
[----:B------:R-:W-:Y:S02]  /*92c0*/  FFMA.FTZ R223, R250, R223, R207 ;  /* 0x000000dffadf7223 */ /* 0x000fe400000100cf */
[----:B------:R-:W-:-:S02]  /*92d0*/  FMUL.FTZ R244, R95, R124 ;  /* 0x0000007c5ff47220 */ /* 0x000fc40000410000 */
[----:B------:R-:W-:Y:S02]  /*92e0*/  FMUL.FTZ R124, R250, R221 ;  /* 0x000000ddfa7c7220 */ /* 0x000fe40000410000 */
[C---:B------:R-:W-:Y:S02]  /*92f0*/  FFMA.FTZ R223, R205.reuse, R223, R246 ;  /* 0x000000dfcddf7223 */ /* 0x040fe400000100f6 */
[----:B------:R-:W-:Y:S02]  /*9300*/  FMUL.FTZ R124, R205, R124 ;  /* 0x0000007ccd7c7220 */ /* 0x000fe40000410000 */
[C---:B------:R-:W-:Y:S02]  /*9310*/  FFMA.FTZ R221, R203.reuse, R223, R244 ;  /* 0x000000dfcbdd7223 */ /* 0x040fe400000100f4 */
[----:B------:R-:W-:Y:S02]  /*9320*/  FMUL.FTZ R220, R203, R124 ;  /* 0x0000007ccbdc7220 */ /* 0x000fe40000410000 */
[C---:B0-----:R-:W-:Y:S01]  /*9330*/  @P3 FFMA.FTZ R219, R218.reuse, R222, R219 ;  /* 0x000000dedadb3223 */ /* 0x041fe200000100db */
[----:B------:R-:W0:Y:S04]  /*9340*/  SHFL.DOWN PT, R224, R221, 0x1, 0x1f ;  /* 0x08201f00dde07f89 */ /* 0x000e2800000e0000 */
[----:B------:R-:W2:Y:S01]  /*9350*/  SHFL.DOWN PT, R223, R220, 0x1, 0x1f ;  /* 0x08201f00dcdf7f89 */ /* 0x000ea200000e0000 */
[----:B-1----:R-:W-:Y:S01]  /*9360*/  @P3 FMUL.FTZ R218, R218, R125 ;  /* 0x0000007ddada3220 */ /* 0x002fe20000410000 */
[----:B------:R-:W-:-:S02]  /*9370*/  ISETP.GE.AND P3, PT, R179, 0x2, PT ;  /* 0x00000002b300780c */ /* 0x000fc40003f66270 */
[----:B------:R-:W1:Y:S04]  /*9380*/  SHFL.UP PT, R124, R219, 0x2, RZ ;  /* 0x04400000db7c7989 */ /* 0x000e6800000e00ff */
[----:B------:R-:W3:Y:S01]  /*9390*/  SHFL.UP PT, R125, R218, 0x2, RZ ;  /* 0x04400000da7d7989 */ /* 0x000ee200000e00ff */
[C---:B0-----:R-:W-:Y:S02]  /*93a0*/  @P4 FFMA.FTZ R221, R220.reuse, R224, R221 ;  /* 0x000000e0dcdd4223 */ /* 0x041fe400000100dd */
[----:B--2---:R-:W-:-:S03]  /*93b0*/  @P4 FMUL.FTZ R220, R220, R223 ;  /* 0x000000dfdcdc4220 */ /* 0x004fc60000410000 */
[----:B------:R-:W0:Y:S01]  /*93c0*/  SHFL.DOWN PT, R222, R221, 0x2, 0x1f ;  /* 0x08401f00ddde7f89 */ /* 0x000e2200000e0000 */
[----:B------:R-:W-:Y:S01]  /*93d0*/  ISETP.GE.U32.AND P4, PT, R178, 0x1e, PT ;  /* 0x0000001eb200780c */ /* 0x000fe20003f86070 */
[C---:B-1----:R-:W-:Y:S02]  /*93e0*/  @P3 FFMA.FTZ R219, R218.reuse, R124, R219 ;  /* 0x0000007cdadb3223 */ /* 0x042fe400000100db */
[----:B------:R-:W1:Y:S01]  /*93f0*/  SHFL.DOWN PT, R223, R220, 0x2, 0x1f ;  /* 0x08401f00dcdf7f89 */ /* 0x000e6200000e0000 */
[----:B---3--:R-:W-:-:S03]  /*9400*/  @P3 FMUL.FTZ R218, R218, R125 ;  /* 0x0000007ddada3220 */ /* 0x008fc60000410000 */
[----:B------:R-:W2:Y:S01]  /*9410*/  SHFL.UP PT, R124, R219, 0x4, RZ ;  /* 0x04800000db7c7989 */ /* 0x000ea200000e00ff */
[----:B------:R-:W-:-:S03]  /*9420*/  ISETP.GE.AND P3, PT, R179, 0x4, PT ;  /* 0x00000004b300780c */ /* 0x000fc60003f66270 */
[----:B------:R-:W3:Y:S02]  /*9430*/  SHFL.UP PT, R125, R218, 0x4, RZ ;  /* 0x04800000da7d7989 */ /* 0x000ee400000e00ff */
[C---:B0-----:R-:W-:Y:S02]  /*9440*/  @!P4 FFMA.FTZ R221, R220.reuse, R222, R221 ;  /* 0x000000dedcddc223 */ /* 0x041fe400000100dd */
[----:B-1----:R-:W-:-:S03]  /*9450*/  @!P4 FMUL.FTZ R220, R220, R223 ;  /* 0x000000dfdcdcc220 */ /* 0x002fc60000410000 */
[----:B------:R-:W0:Y:S01]  /*9460*/  SHFL.DOWN PT, R222, R221, 0x4, 0x1f ;  /* 0x08801f00ddde7f89 */ /* 0x000e2200000e0000 */
[----:B------:R-:W-:Y:S02]  /*9470*/  ISETP.GE.U32.AND P4, PT, R178, 0x1c, PT ;  /* 0x0000001cb200780c */ /* 0x000fe40003f86070 */
[C---:B--2---:R-:W-:Y:S01]  /*9480*/  @P3 FFMA.FTZ R219, R218.reuse, R124, R219 ;  /* 0x0000007cdadb3223 */ /* 0x044fe200000100db */
[----:B------:R-:W1:Y:S01]  /*9490*/  SHFL.DOWN PT, R223, R220, 0x4, 0x1f ;  /* 0x08801f00dcdf7f89 */ /* 0x000e6200000e0000 */
[----:B---3--:R-:W-:-:S03]  /*94a0*/  @P3 FMUL.FTZ R218, R218, R125 ;  /* 0x0000007ddada3220 */ /* 0x008fc60000410000 */
[----:B------:R-:W2:Y:S01]  /*94b0*/  SHFL.UP PT, R124, R219, 0x8, RZ ;  /* 0x05000000db7c7989 */ /* 0x000ea200000e00ff */
[----:B------:R-:W-:-:S03]  /*94c0*/  ISETP.GE.AND P3, PT, R179, 0x8, PT ;  /* 0x00000008b300780c */ /* 0x000fc60003f66270 */
[----:B------:R-:W3:Y:S02]  /*94d0*/  SHFL.UP PT, R125, R218, 0x8, RZ ;  /* 0x05000000da7d7989 */ /* 0x000ee400000e00ff */
[C---:B0-----:R-:W-:Y:S01]  /*94e0*/  @!P4 FFMA.FTZ R221, R220.reuse, R222, R221 ;  /* 0x000000dedcddc223 */ /* 0x041fe200000100dd */
[----:B------:R-:W-:Y:S01]  /*94f0*/  MOV R222, UR30 ;  /* 0x0000001e00de7c02 */ /* 0x000fe20008000f00 */
[----:B-1----:R-:W-:-:S03]  /*9500*/  @!P4 FMUL.FTZ R220, R220, R223 ;  /* 0x000000dfdcdcc220 */ /* 0x002fc60000410000 */
[----:B------:R-:W0:Y:S01]  /*9510*/  SHFL.DOWN PT, R224, R221, 0x8, 0x1f ;  /* 0x09001f00dde07f89 */ /* 0x000e2200000e0000 */
[----:B------:R-:W-:Y:S02]  /*9520*/  ISETP.GE.OR P0, PT, R222, c[0x0][0x174], P0 ;  /* 0x00005d00de007a0c */ /* 0x000fe40000706670 */
[C---:B--2---:R-:W-:Y:S01]  /*9530*/  @P3 FFMA.FTZ R219, R218.reuse, R124, R219 ;  /* 0x0000007cdadb3223 */ /* 0x044fe200000100db */
[----:B------:R-:W1:Y:S01]  /*9540*/  SHFL.DOWN PT, R225, R220, 0x8, 0x1f ;  /* 0x09001f00dce17f89 */ /* 0x000e6200000e0000 */
[----:B------:R-:W-:Y:S02]  /*9550*/  IMAD.MOV.U32 R124, RZ, RZ, 0x3f800000 ;  /* 0x3f800000ff7c7424 */ /* 0x000fe400078e00ff */
[----:B---3--:R-:W-:Y:S01]  /*9560*/  @P3 FMUL.FTZ R218, R218, R125 ;  /* 0x0000007ddada3220 */ /* 0x008fe20000410000 */
[----:B------:R-:W-:Y:S01]  /*9570*/  HFMA2.MMA R125, -RZ, RZ, 0, 0 ;  /* 0x00000000ff7d7435 */ /* 0x000fe200000001ff */
[----:B------:R-:W-:Y:S01]  /*9580*/  ISETP.GE.U32.AND P3, PT, R178, 0x18, PT ;  /* 0x00000018b200780c */ /* 0x000fe20003f66070 */
[----:B------:R-:W2:Y:S04]  /*9590*/  SHFL.UP PT, R222, R219, 0x10, RZ ;  /* 0x06000000dbde7989 */ /* 0x000ea800000e00ff */
[----:B------:R-:W3:Y:S04]  /*95a0*/  SHFL.UP PT, R223, R218, 0x10, RZ ;  /* 0x06000000dadf7989 */ /* 0x000ee800000e00ff */
[----:B------:R-:W-:Y:S01]  /*95b0*/  @!P0 LDS.64 R124, [R226.X8+0x2378] ;  /* 0x00237800e27c8984 */ /* 0x000fe20000008a00 */
[----:B------:R-:W-:-:S03]  /*95c0*/  ISETP.GE.AND P0, PT, R179, 0x10, PT ;  /* 0x00000010b300780c */ /* 0x000fc60003f06270 */
[C---:B0-----:R-:W-:Y:S02]  /*95d0*/  @!P3 FFMA.FTZ R221, R220.reuse, R224, R221 ;  /* 0x000000e0dcddb223 */ /* 0x041fe400000100dd */
[----:B-1----:R-:W-:-:S03]  /*95e0*/  @!P3 FMUL.FTZ R220, R220, R225 ;  /* 0x000000e1dcdcb220 */ /* 0x002fc60000410000 */
[----:B------:R-:W0:Y:S04]  /*95f0*/  SHFL.DOWN PT, R224, R221, 0x10, 0x1f ;  /* 0x0a001f00dde07f89 */ /* 0x000e2800000e0000 */
[----:B------:R-:W1:Y:S01]  /*9600*/  SHFL.DOWN PT, R225, R220, 0x10, 0x1f ;  /* 0x0a001f00dce17f89 */ /* 0x000e6200000e0000 */
[----:B--2---:R-:W-:-:S03]  /*9610*/  @P0 FFMA.FTZ R219, R218, R222, R219 ;  /* 0x000000dedadb0223 */ /* 0x004fc600000100db */
[----:B-----5:R-:W-:Y:S01]  /*9620*/  SHFL.IDX PT, R222, R10, RZ, 0x1f ;  /* 0x00001fff0ade7589 */ /* 0x020fe200000e0000 */
[----:B---3--:R-:W-:Y:S01]  /*9630*/  @P0 FMUL.FTZ R218, R218, R223 ;  /* 0x000000dfdada0220 */ /* 0x008fe20000410000 */
[----:B------:R-:W-:Y:S02]  /*9640*/  ISETP.GE.U32.AND P0, PT, R178, 0x10, PT ;  /* 0x00000010b200780c */ /* 0x000fe40003f06070 */
[----:B------:R-:W-:Y:S04]  /*9650*/  SHFL.UP PT, R219, R219, 0x1, RZ ;  /* 0x04200000dbdb7989 */ /* 0x000fe800000e00ff */
[----:B------:R-:W2:Y:S07]  /*9660*/  SHFL.UP PT, R218, R218, 0x1, RZ ;  /* 0x04200000dada7989 */ /* 0x000eae00000e00ff */
[----:B0-----:R-:W-:-:S02]  /*9670*/  @!P0 FFMA.FTZ R221, R220, R224, R221 ;  /* 0x000000e0dcdd8223 */ /* 0x001fc400000100dd */
[----:B-1----:R-:W-:Y:S01]  /*9680*/  @!P0 FMUL.FTZ R220, R220, R225 ;  /* 0x000000e1dcdc8220 */ /* 0x002fe20000410000 */
[----:B------:R-:W-:Y:S04]  /*9690*/  SHFL.IDX PT, R223, R125, RZ, 0x1f ;  /* 0x00001fff7ddf7589 */ /* 0x000fe800000e0000 */
[----:B------:R-:W-:Y:S04]  /*96a0*/  SHFL.DOWN PT, R225, R221, 0x1, 0x1f ;  /* 0x08201f00dde17f89 */ /* 0x000fe800000e0000 */
[----:B------:R-:W0:Y:S01]  /*96b0*/  SHFL.DOWN PT, R224, R220, 0x1, 0x1f ;  /* 0x08201f00dce07f89 */ /* 0x000e2200000e0000 */
[----:B--2---:R-:W-:-:S03]  /*96c0*/  @P1 FFMA.FTZ R222, R218, R222, R219 ;  /* 0x000000dedade1223 */ /* 0x004fc600000100db */
[----:B------:R-:W-:Y:S01]  /*96d0*/  SHFL.IDX PT, R221, R221, RZ, 0x1f ;  /* 0x00001fffdddd7589 */ /* 0x000fe200000e0000 */
[----:B------:R-:W-:Y:S01]  /*96e0*/  IADD3 R219, R184, 0x140, RZ ;  /* 0x00000140b8db7810 */ /* 0x000fe20007ffe0ff */
[----:B------:R-:W-:Y:S02]  /*96f0*/  FFMA.FTZ R196, R196, R222, R11 ;  /* 0x000000dec4c47223 */ /* 0x000fe4000001000b */
[----:B------:R-:W1:Y:S01]  /*9700*/  SHFL.IDX PT, R220, R220, RZ, 0x1f ;  /* 0x00001fffdcdc7589 */ /* 0x000e6200000e0000 */
[----:B------:R-:W-:Y:S01]  /*9710*/  LEA.HI.SX32 R219, R219, R184, 0x1b ;  /* 0x000000b8dbdb7211 */ /* 0x000fe200078fdaff */
[----:B------:R-:W-:Y:S02]  /*9720*/  FFMA.FTZ R126, R203, R196, R126 ;  /* 0x000000c4cb7e7223 */ /* 0x000fe4000001007e */
[----:B------:R-:W-:Y:S02]  /*9730*/  FFMA.FTZ R242, R26, -R201, R196 ;  /* 0x800000c91af27223 */ /* 0x000fe400000100c4 */
[----:B------:R-:W-:-:S02]  /*9740*/  FFMA.FTZ R128, R205, R126, R128 ;  /* 0x0000007ecd807223 */ /* 0x000fc40000010080 */
[----:B------:R-:W-:Y:S02]  /*9750*/  FFMA.FTZ R241, R27, -R198, R126 ;  /* 0x800000c61bf17223 */ /* 0x000fe4000001007e */
[----:B------:R-:W-:Y:S02]  /*9760*/  FFMA.FTZ R127, R250, R128, R127 ;  /* 0x00000080fa7f7223 */ /* 0x000fe4000001007f */
[----:B------:R-:W-:Y:S02]  /*9770*/  FFMA.FTZ R240, R25, -R240, R128 ;  /* 0x800000f019f07223 */ /* 0x000fe40000010080 */
[----:B------:R-:W-:Y:S02]  /*9780*/  FFMA.FTZ R130, R191, R127, R130 ;  /* 0x0000007fbf827223 */ /* 0x000fe40000010082 */
[----:B0-----:R-:W-:Y:S01]  /*9790*/  @P2 FFMA.FTZ R223, R224, R223, R225 ;  /* 0x000000dfe0df2223 */ /* 0x001fe200000100e1 */
[----:B------:R-:W-:Y:S01]  /*97a0*/  IADD3 R225, R184, 0x80, RZ ;  /* 0x00000080b8e17810 */ /* 0x000fe20007ffe0ff */
[----:B------:R-:W-:-:S02]  /*97b0*/  FFMA.FTZ R129, R192, R130, R129 ;  /* 0x00000082c0817223 */ /* 0x000fc40000010081 */
[----:B------:R-:W-:Y:S01]  /*97c0*/  FFMA.FTZ R11, R223, R217, R216 ;  /* 0x000000d9df0b7223 */ /* 0x000fe200000100d8 */
[C---:B------:R-:W-:Y:S01]  /*97d0*/  IADD3 R223, R184.reuse, 0xc0, RZ ;  /* 0x000000c0b8df7810 */ /* 0x040fe20007ffe0ff */
[----:B------:R-:W-:Y:S01]  /*97e0*/  FFMA.FTZ R132, R189, R129, R132 ;  /* 0x00000081bd847223 */ /* 0x000fe20000010084 */
[----:B------:R-:W-:Y:S01]  /*97f0*/  IADD3 R217, R184, 0x180, RZ ;  /* 0x00000180b8d97810 */ /* 0x000fe20007ffe0ff */
[----:B------:R-:W-:Y:S01]  /*9800*/  FFMA.FTZ R10, R202, R11, R9 ;  /* 0x0000000bca0a7223 */ /* 0x000fe20000010009 */
[----:B------:R-:W-:Y:S01]  /*9810*/  LEA.HI.SX32 R225, R225, R184, 0x1b ;  /* 0x000000b8e1e17211 */ /* 0x000fe200078fdaff */
[----:B------:R-:W-:Y:S01]  /*9820*/  FFMA.FTZ R131, R0, R132, R131 ;  /* 0x0000008400837223 */ /* 0x000fe20000010083 */
[----:B------:R-:W-:Y:S01]  /*9830*/  LEA.HI.SX32 R223, R223, R184, 0x1b ;  /* 0x000000b8dfdf7211 */ /* 0x000fe200078fdaff */
[----:B------:R-:W-:Y:S01]  /*9840*/  FFMA.FTZ R9, R195, R10, R8 ;  /* 0x0000000ac3097223 */ /* 0x000fe20000010008 */
[----:B------:R-:W-:Y:S01]  /*9850*/  LEA.HI.SX32 R217, R217, R184, 0x1b ;  /* 0x000000b8d9d97211 */ /* 0x000fe200078fdaff */
        /* <DEDUP_REMOVED lines=9> */
[----:B------:R-:W-:Y:S01]  /*98f0*/  FFMA.FTZ R4, R4, R5, R215 ;  /* 0x0000000504047223 */ /* 0x000fe200000100d7 */
[----:B------:R-:W-:Y:S01]  /*9900*/  IADD3 R215, R184, 0x1c0, RZ ;  /* 0x000001c0b8d77810 */ /* 0x000fe20007ffe0ff */
[----:B-1----:R-:W-:Y:S01]  /*9910*/  FFMA.FTZ R125, R220, R125, R221 ;  /* 0x0000007ddc7d7223 */ /* 0x002fe200000100dd */
[----:B------:R-:W-:Y:S01]  /*9920*/  IADD3 R221, R184, 0x100, RZ ;  /* 0x00000100b8dd7810 */ /* 0x000fe20007ffe0ff */
[----:B------:R-:W-:Y:S01]  /*9930*/  FFMA.FTZ R3, R3, R4, R206 ;  /* 0x0000000403037223 */ /* 0x000fe200000100ce */
[----:B------:R-:W-:Y:S01]  /*9940*/  LEA.HI.SX32 R215, R215, R184, 0x1b ;  /* 0x000000b8d7d77211 */ /* 0x000fe200078fdaff */
[----:B------:R-:W-:Y:S01]  /*9950*/  FMUL.FTZ R124, R220, R124 ;  /* 0x0000007cdc7c7220 */ /* 0x000fe20000410000 */
[----:B------:R-:W-:Y:S01]  /*9960*/  LEA.HI.SX32 R221, R221, R184, 0x1b ;  /* 0x000000b8dddd7211 */ /* 0x000fe200078fdaff */
[----:B------:R-:W-:-:S02]  /*9970*/  FFMA.FTZ R0, R0, R3, R211 ;  /* 0x0000000300007223 */ /* 0x000fc400000100d3 */
[----:B------:R-:W-:Y:S01]  /*9980*/  FFMA.FTZ R2, R2, R199, R213 ;  /* 0x000000c702027223 */ /* 0x000fe200000100d5 */
[----:B------:R-:W-:Y:S01]  /*9990*/  IADD3 R213, R184, 0x1e0, RZ ;  /* 0x000001e0b8d57810 */ /* 0x000fe20007ffe0ff */
[----:B------:R-:W-:Y:S02]  /*99a0*/  FFMA.FTZ R189, R189, R0, R204 ;  /* 0x00000000bdbd7223 */ /* 0x000fe400000100cc */
[----:B------:R-:W-:Y:S02]  /*99b0*/  FFMA.FTZ R190, R195, R2, R190 ;  /* 0x00000002c3be7223 */ /* 0x000fe400000100be */
[----:B------:R-:W-:Y:S01]  /*99c0*/  FFMA.FTZ R192, R192, R189, R209 ;  /* 0x000000bdc0c07223 */ /* 0x000fe200000100d1 */
[----:B------:R-:W-:Y:S01]  /*99d0*/  MOV R209, UR7 ;  /* 0x0000000700d17c02 */ /* 0x000fe20008000f00 */
[----:B------:R-:W-:Y:S02]  /*99e0*/  FFMA.FTZ R193, R202, R190, R193 ;  /* 0x000000becac17223 */ /* 0x000fe400000100c1 */
[----:B------:R-:W-:-:S02]  /*99f0*/  FFMA.FTZ R191, R191, R192, R200 ;  /* 0x000000c0bfbf7223 */ /* 0x000fc400000100c8 */
[----:B------:R0:W-:Y:S01]  /*9a00*/  @!P5 STS.64 [R209.X8+0x2378], R124 ;  /* 0x0023787cd100d388 */ /* 0x0001e20000008a00 */
[----:B------:R-:W-:Y:S02]  /*9a10*/  FMUL.FTZ R200, R7, R98 ;  /* 0x0000006207c87220 */ /* 0x000fe40000410000 */
[----:B------:R-:W-:Y:S02]  /*9a20*/  FFMA.FTZ R250, R250, R191, R207 ;  /* 0x000000bffafa7223 */ /* 0x000fe400000100cf */
[----:B------:R-:W-:Y:S02]  /*9a30*/  FMUL.FTZ R202, R35, R200 ;  /* 0x000000c823ca7220 */ /* 0x000fe40000410000 */
[----:B------:R-:W-:Y:S02]  /*9a40*/  FFMA.FTZ R246, R205, R250, R246 ;  /* 0x000000facdf67223 */ /* 0x000fe400000100f6 */
[----:B------:R-:W-:Y:S01]  /*9a50*/  FMUL.FTZ R201, R250, R109 ;  /* 0x0000006dfac97220 */ /* 0x000fe20000410000 */
[----:B------:R1:W-:Y:S01]  /*9a60*/  STS [R247.X4+0x86c], R202 ;  /* 0x00086ccaf7007388 */ /* 0x0003e20000004800 */
[----:B------:R-:W-:-:S02]  /*9a70*/  FFMA.FTZ R244, R203, R246, R244 ;  /* 0x000000f6cbf47223 */ /* 0x000fc400000100f4 */
[----:B0-----:R-:W-:Y:S02]  /*9a80*/  FMUL.FTZ R124, R246, R110 ;  /* 0x0000006ef67c7220 */ /* 0x001fe40000410000 */
[----:B------:R-:W-:Y:S02]  /*9a90*/  FMUL.FTZ R125, R244, R111 ;  /* 0x0000006ff47d7220 */ /* 0x000fe40000410000 */
[----:B------:R-:W-:Y:S02]  /*9aa0*/  FMUL.FTZ R229, R8, R101 ;  /* 0x0000006508e57220 */ /* 0x000fe40000410000 */
[----:B------:R-:W-:Y:S02]  /*9ab0*/  FFMA.FTZ R198, R242, R125, RZ ;  /* 0x0000007df2c67223 */ /* 0x000fe400000100ff */
[----:B------:R-:W-:Y:S02]  /*9ac0*/  FFMA.FTZ R239, R24, -R239, R127 ;  /* 0x800000ef18ef7223 */ /* 0x000fe4000001007f */
[----:B------:R-:W-:-:S02]  /*9ad0*/  FFMA.FTZ R198, R241, R124, R198 ;  /* 0x0000007cf1c67223 */ /* 0x000fc400000100c6 */
[----:B-1----:R-:W-:Y:S02]  /*9ae0*/  FMUL.FTZ R202, R191, R108 ;  /* 0x0000006cbfca7220 */ /* 0x002fe40000410000 */
[----:B------:R-:W-:Y:S02]  /*9af0*/  FFMA.FTZ R198, R240, R201, R198 ;  /* 0x000000c9f0c67223 */ /* 0x000fe400000100c6 */
[----:B------:R-:W-:Y:S02]  /*9b00*/  FMUL.FTZ R204, R34, R229 ;  /* 0x000000e522cc7220 */ /* 0x000fe40000410000 */
[----:B------:R-:W-:Y:S02]  /*9b10*/  FFMA.FTZ R238, R23, -R238, R130 ;  /* 0x800000ee17ee7223 */ /* 0x000fe40000010082 */
[----:B------:R-:W-:Y:S01]  /*9b20*/  FMUL.FTZ R207, R192, R106 ;  /* 0x0000006ac0cf7220 */ /* 0x000fe20000410000 */
[----:B------:R0:W-:Y:S01]  /*9b30*/  STS [R247.X4+0x870], R204 ;  /* 0x000870ccf7007388 */ /* 0x0001e20000004800 */
[----:B------:R-:W-:-:S02]  /*9b40*/  FFMA.FTZ R205, R239, R202, R198 ;  /* 0x000000caefcd7223 */ /* 0x000fc400000100c6 */
[----:B------:R-:W-:Y:S02]  /*9b50*/  FMUL.FTZ R248, R9, R96 ;  /* 0x0000006009f87220 */ /* 0x000fe40000410000 */
[----:B------:R-:W-:Y:S02]  /*9b60*/  FFMA.FTZ R237, R22, -R237, R129 ;  /* 0x800000ed16ed7223 */ /* 0x000fe40000010081 */
[----:B------:R-:W-:Y:S02]  /*9b70*/  FFMA.FTZ R198, R238, R207, R205 ;  /* 0x000000cfeec67223 */ /* 0x000fe400000100cd */
[----:B------:R-:W-:Y:S02]  /*9b80*/  FMUL.FTZ R206, R33, R248 ;  /* 0x000000f821ce7220 */ /* 0x000fe40000410000 */
[----:B0-----:R-:W-:Y:S02]  /*9b90*/  FMUL.FTZ R204, R189, R104 ;  /* 0x00000068bdcc7220 */ /* 0x001fe40000410000 */
[----:B------:R-:W-:Y:S01]  /*9ba0*/  FFMA.FTZ R236, R21, -R236, R132 ;  /* 0x800000ec15ec7223 */ /* 0x000fe20000010084 */
[----:B------:R0:W-:Y:S01]  /*9bb0*/  STS [R247.X4+0x874], R206 ;  /* 0x000874cef7007388 */ /* 0x0001e20000004800 */
[----:B------:R-:W-:-:S02]  /*9bc0*/  FMUL.FTZ R209, R0, R107 ;  /* 0x0000006b00d17220 */ /* 0x000fc40000410000 */
[----:B------:R-:W-:Y:S02]  /*9bd0*/  FFMA.FTZ R205, R237, R204, R198 ;  /* 0x000000ccedcd7223 */ /* 0x000fe400000100c6 */
[----:B------:R-:W-:Y:S02]  /*9be0*/  FMUL.FTZ R243, R10, R99 ;  /* 0x000000630af37220 */ /* 0x000fe40000410000 */
[----:B------:R-:W-:Y:S02]  /*9bf0*/  FFMA.FTZ R235, R20, -R235, R131 ;  /* 0x800000eb14eb7223 */ /* 0x000fe40000010083 */
[----:B------:R-:W-:Y:S02]  /*9c00*/  FFMA.FTZ R198, R236, R209, R205 ;  /* 0x000000d1ecc67223 */ /* 0x000fe400000100cd */
[----:B0-----:R-:W-:Y:S02]  /*9c10*/  FMUL.FTZ R206, R3, R102 ;  /* 0x0000006603ce7220 */ /* 0x001fe40000410000 */
[----:B------:R-:W-:-:S02]  /*9c20*/  FMUL.FTZ R195, R11, R97 ;  /* 0x000000610bc37220 */ /* 0x000fc40000410000 */
[----:B------:R-:W-:Y:S02]  /*9c30*/  FMUL.FTZ R208, R32, R243 ;  /* 0x000000f320d07220 */ /* 0x000fe40000410000 */
[----:B------:R-:W-:Y:S02]  /*9c40*/  FMUL.FTZ R211, R4, R105 ;  /* 0x0000006904d37220 */ /* 0x000fe40000410000 */
[----:B------:R-:W-:Y:S01]  /*9c50*/  FFMA.FTZ R205, R235, R206, R198 ;  /* 0x000000ceebcd7223 */ /* 0x000fe200000100c6 */
[----:B------:R0:W-:Y:S01]  /*9c60*/  STS [R247.X4+0x878], R208 ;  /* 0x000878d0f7007388 */ /* 0x0001e20000004800 */
[----:B------:R-:W-:Y:S02]  /*9c70*/  FFMA.FTZ R234, R19, -R234, R194 ;  /* 0x800000ea13ea7223 */ /* 0x000fe400000100c2 */
[----:B------:R-:W-:Y:S02]  /*9c80*/  FMUL.FTZ R210, R30, R195 ;  /* 0x000000c31ed27220 */ /* 0x000fe40000410000 */
[----:B------:R-:W-:-:S02]  /*9c90*/  FMUL.FTZ R216, R5, R100 ;  /* 0x0000006405d87220 */ /* 0x000fc40000410000 */
[----:B------:R-:W-:Y:S01]  /*9ca0*/  FMUL.FTZ R203, R6, R103 ;  /* 0x0000006706cb7220 */ /* 0x000fe20000410000 */
[----:B------:R1:W-:Y:S01]  /*9cb0*/  STS [R247.X4+0x87c], R210 ;  /* 0x00087cd2f7007388 */ /* 0x0003e20000004800 */
[----:B------:R-:W-:Y:S01]  /*9cc0*/  FFMA.FTZ R198, R234, R211, R205 ;  /* 0x000000d3eac67223 */ /* 0x000fe200000100cd */
[----:B------:R-:W-:Y:S01]  /*9cd0*/  IADD3 R205, R184, 0xe0, RZ ;  /* 0x000000e0b8cd7810 */ /* 0x000fe20007ffe0ff */
[----:B------:R-:W-:Y:S02]  /*9ce0*/  FFMA.FTZ R233, R18, -R233, R133 ;  /* 0x800000e912e97223 */ /* 0x000fe40000010085 */
[----:B0-----:R-:W-:Y:S01]  /*9cf0*/  FMUL.FTZ R208, R37, R216 ;  /* 0x000000d825d07220 */ /* 0x001fe20000410000 */
[----:B------:R-:W-:Y:S01]  /*9d00*/  LEA.HI.SX32 R222, R205, R184, 0x1b ;  /* 0x000000b8cdde7211 */ /* 0x000fe200078fdaff */
[----:B------:R-:W-:Y:S02]  /*9d10*/  FFMA.FTZ R198, R233, R216, R198 ;  /* 0x000000d8e9c67223 */ /* 0x000fe400000100c6 */
[----:B------:R-:W-:Y:S01]  /*9d20*/  FFMA.FTZ R232, R15, -R232, R252 ;  /* 0x800000e80fe87223 */ /* 0x000fe200000100fc */
[----:B------:R0:W-:Y:S01]  /*9d30*/  STS [R247.X4+0x864], R208 ;  /* 0x000864d0f7007388 */ /* 0x0001e20000004800 */
[----:B-1----:R-:W-:-:S02]  /*9d40*/  FMUL.FTZ R210, R36, R203 ;  /* 0x000000cb24d27220 */ /* 0x002fc40000410000 */
[----:B------:R-:W-:Y:S02]  /*9d50*/  FFMA.FTZ R203, R232, R203, R198 ;  /* 0x000000cbe8cb7223 */ /* 0x000fe400000100c6 */
[----:B------:R-:W-:Y:S01]  /*9d60*/  FMUL.FTZ R212, R39, R206 ;  /* 0x000000ce27d47220 */ /* 0x000fe20000410000 */
[----:B------:R1:W-:Y:S01]  /*9d70*/  STS [R247.X4+0x868], R210 ;  /* 0x000868d2f7007388 */ /* 0x0003e20000004800 */
[----:B------:R-:W-:Y:S02]  /*9d80*/  FMUL.FTZ R198, R45, R124 ;  /* 0x0000007c2dc67220 */ /* 0x000fe40000410000 */
[----:B------:R-:W-:Y:S01]  /*9d90*/  FMUL.FTZ R214, R38, R211 ;  /* 0x000000d326d67220 */ /* 0x000fe20000410000 */
[----:B------:R-:W-:Y:S01]  /*9da0*/  STS [R247.X4+0x85c], R212 ;  /* 0x00085cd4f7007388 */ /* 0x000fe20000004800 */
[----:B0-----:R-:W-:Y:S01]  /*9db0*/  FMUL.FTZ R208, R41, R204 ;  /* 0x000000cc29d07220 */ /* 0x001fe20000410000 */
[----:B------:R-:W-:Y:S01]  /*9dc0*/  IADD3 R211, R184, 0x1a0, RZ ;  /* 0x000001a0b8d37810 */ /* 0x000fe20007ffe0ff */
[----:B------:R-:W-:Y:S01]  /*9dd0*/  FMUL.FTZ R204, R43, R202 ;  /* 0x000000ca2bcc7220 */ /* 0x000fe20000410000 */
[----:B------:R0:W-:Y:S01]  /*9de0*/  STS [R247.X4+0x860], R214 ;  /* 0x000860d6f7007388 */ /* 0x0001e20000004800 */
        /* <DEDUP_REMOVED lines=8> */
[----:B------:R-:W-:Y:S01]  /*9e70*/  FFMA.FTZ R231, R16, -R231, R197 ;  /* 0x800000e710e77223 */ /* 0x000fe200000100c5 */
[C---:B------:R-:W-:Y:S01]  /*9e80*/  IADD3 R125, R184.reuse, 0x20, RZ ;  /* 0x00000020b87d7810 */ /* 0x040fe20007ffe0ff */
[----:B------:R-:W-:Y:S01]  /*9e90*/  FFMA.FTZ R230, R13, -R230, R199 ;  /* 0x800000e60de67223 */ /* 0x000fe200000100c7 */
[----:B------:R-:W-:Y:S01]  /*9ea0*/  STS [R247.X4+0x850], R206 ;  /* 0x000850cef7007388 */ /* 0x000fe20000004800 */
[----:B------:R-:W-:Y:S01]  /*9eb0*/  FFMA.FTZ R203, R231, R200, R203 ;  /* 0x000000c8e7cb7223 */ /* 0x000fe200000100cb */
[----:B------:R-:W-:Y:S01]  /*9ec0*/  IADD3 R209, R184, 0x160, RZ ;  /* 0x00000160b8d17810 */ /* 0x000fe20007ffe0ff */
[----:B------:R-:W-:Y:S01]  /*9ed0*/  FMUL.FTZ R126, R94, R126 ;  /* 0x0000007e5e7e7220 */ /* 0x000fe20000410000 */
[----:B------:R-:W-:Y:S01]  /*9ee0*/  STS [R247.X4+0x84c], R204 ;  /* 0x00084cccf7007388 */ /* 0x000fe20000004800 */
[----:B------:R-:W-:Y:S01]  /*9ef0*/  FFMA.FTZ R229, R230, R229, R203 ;  /* 0x000000e5e6e57223 */ /* 0x000fe200000100cb */
[----:B------:R-:W-:Y:S01]  /*9f00*/  IADD3 R203, R184, 0xa0, RZ ;  /* 0x000000a0b8cb7810 */ /* 0x000fe20007ffe0ff */
[----:B------:R-:W-:Y:S01]  /*9f10*/  FMUL.FTZ R127, R92, R127 ;  /* 0x0000007f5c7f7220 */ /* 0x000fe20000410000 */
[----:B------:R-:W-:Y:S01]  /*9f20*/  STS [R247.X4+0x848], R202 ;  /* 0x000848caf7007388 */ /* 0x000fe20000004800 */
[----:B------:R-:W-:Y:S01]  /*9f30*/  LEA.HI.SX32 R228, R125, R184, 0x1b ;  /* 0x000000b87de47211 */ /* 0x000fe200078fdaff */
[----:B------:R-:W-:Y:S01]  /*9f40*/  FMUL.FTZ R194, R87, R194 ;  /* 0x000000c257c27220 */ /* 0x000fe20000410000 */
[-C--:B------:R-:W-:Y:S01]  /*9f50*/  LEA.HI.SX32 R226, R201, R184.reuse, 0x1b ;  /* 0x000000b8c9e27211 */ /* 0x080fe200078fdaff */
[----:B------:R-:W-:Y:S01]  /*9f60*/  STS [R247.X4+0x844], R198 ;  /* 0x000844c6f7007388 */ /* 0x000fe20000004800 */
[-C--:B------:R-:W-:Y:S01]  /*9f70*/  LEA.HI.SX32 R224, R203, R184.reuse, 0x1b ;  /* 0x000000b8cbe07211 */ /* 0x080fe200078fdaff */
[----:B------:R-:W-:Y:S01]  /*9f80*/  FMUL.FTZ R129, R90, R129 ;  /* 0x000000815a817220 */ /* 0x000fe20000410000 */
[-C--:B------:R-:W-:Y:S01]  /*9f90*/  LEA.HI.SX32 R220, R207, R184.reuse, 0x1b ;  /* 0x000000b8cfdc7211 */ /* 0x080fe200078fdaff */
[----:B------:R1:W-:Y:S01]  /*9fa0*/  STS [R247.X4+0x840], R124 ;  /* 0x0008407cf7007388 */ /* 0x0003e20000004800 */
[----:B------:R-:W-:Y:S01]  /*9fb0*/  LEA.HI.SX32 R218, R209, R184, 0x1b ;  /* 0x000000b8d1da7211 */ /* 0x000fe200078fdaff */
[----:B------:R-:W-:Y:S01]  /*9fc0*/  FMUL.FTZ R130, R91, R130 ;  /* 0x000000825b827220 */ /* 0x000fe20000410000 */
[-C--:B------:R-:W-:Y:S01]  /*9fd0*/  LEA.HI.SX32 R216, R211, R184.reuse, 0x1b ;  /* 0x000000b8d3d87211 */ /* 0x080fe200078fdaff */
[----:B------:R-:W-:Y:S01]  /*9fe0*/  BAR.SYNC.DEFER_BLOCKING 0x0 ;  /* 0x0000000000007b1d */ /* 0x000fe20000010000 */
[----:B0-----:R-:W-:Y:S01]  /*9ff0*/  LEA.HI.SX32 R214, R213, R184, 0x1b ;  /* 0x000000b8d5d67211 */ /* 0x001fe200078fdaff */
[----:B------:R-:W-:Y:S01]  /*a000*/  FMUL.FTZ R132, R89, R132 ;  /* 0x0000008459847220 */ /* 0x000fe20000410000 */
[----:B------:R-:W-:Y:S01]  /*a010*/  MOV R125, UR37 ;  /* 0x00000025007d7c02 */ /* 0x000fe20008000f00 */
[----:B------:R-:W-:-:S02]  /*a020*/  FMUL.FTZ R128, R93, R128 ;  /* 0x000000805d807220 */ /* 0x000fc40000410000 */
[----:B-1----:R-:W-:Y:S02]  /*a030*/  FMUL.FTZ R124, R95, R196 ;  /* 0x000000c45f7c7220 */ /* 0x002fe40000410000 */
        /* <DEDUP_REMOVED lines=20> */
[----:B-1----:R-:W-:Y:S01]  /*a180*/  FMUL.FTZ R126, R86, R133 ;  /* 0x00000085567e7220 */ /* 0x002fe20000410000 */
[----:B------:R-:W-:-:S02]  /*a190*/  MOV R133, UR39 ;  /* 0x0000002700857c02 */ /* 0x000fc40008000f00 */
[----:B------:R1:W-:Y:S01]  /*a1a0*/  STS [R247.X4+0x10a0], R194 ;  /* 0x0010a0c2f7007388 */ /* 0x0003e20000004800 */
[----:B--2---:R-:W-:-:S03]  /*a1b0*/  HFMA2.MMA R127, -RZ, RZ, 0, 0 ;  /* 0x00000000ff7f7435 */ /* 0x004fc600000001ff */
[----:B------:R2:W-:Y:S01]  /*a1c0*/  STS [R247.X4+0x10a4], R126 ;  /* 0x0010a47ef7007388 */ /* 0x0005e20000004800 */
[----:B---3--:R-:W-:Y:S01]  /*a1d0*/  FMUL.FTZ R124, R88, R131 ;  /* 0x00000083587c7220 */ /* 0x008fe20000410000 */
[----:B------:R-:W-:Y:S02]  /*a1e0*/  MOV R131, UR37 ;  /* 0x0000002500837c02 */ /* 0x000fe40008000f00 */
[----:B------:R3:W-:Y:S01]  /*a1f0*/  STS [R247.X4+0x1094], R129 ;  /* 0x00109481f7007388 */ /* 0x0007e20000004800 */
[----:B-1----:R-:W-:-:S03]  /*a200*/  FMUL.FTZ R194, R80, R193 ;  /* 0x000000c150c27220 */ /* 0x002fc60000410000 */
[----:B------:R1:W-:Y:S01]  /*a210*/  STS [R247.X4+0x109c], R124 ;  /* 0x00109c7cf7007388 */ /* 0x0003e20000004800 */
[----:B--2---:R-:W-:-:S03]  /*a220*/  MOV R126, R184 ;  /* 0x000000b8007e7202 */ /* 0x004fc60000000f00 */
[----:B------:R2:W-:Y:S01]  /*a230*/  STS [R247.X4+0x10bc], R194 ;  /* 0x0010bcc2f7007388 */ /* 0x0005e20000004800 */
[----:B---3--:R-:W-:-:S03]  /*a240*/  FMUL.FTZ R129, R81, R190 ;  /* 0x000000be51817220 */ /* 0x008fc60000410000 */
[----:B------:R-:W-:Y:S01]  /*a250*/  STS [R247.X4+0x1090], R130 ;  /* 0x00109082f7007388 */ /* 0x000fe20000004800 */
[----:B-1----:R-:W-:-:S03]  /*a260*/  IMAD.WIDE.U32 R124, R125, c[0x0][0x298], R126 ;  /* 0x0000a6007d7c7a25 */ /* 0x002fc600078e007e */
[----:B------:R1:W-:Y:S01]  /*a270*/  STS [R247.X4+0x10b8], R129 ;  /* 0x0010b881f7007388 */ /* 0x0003e20000004800 */
[----:B------:R-:W-:Y:S01]  /*a280*/  IMAD.WIDE.U32 R126, R131, c[0x0][0x2b8], R126 ;  /* 0x0000ae00837e7a25 */ /* 0x000fe200078e007e */
[----:B--2---:R-:W-:Y:S02]  /*a290*/  IADD3 R194, -R133, c[0x0][0x168], -R184 ;  /* 0x00005a0085c27a10 */ /* 0x004fe40007ffe9b8 */
[----:B------:R2:W-:Y:S01]  /*a2a0*/  STS [R247.X4+0x1098], R132 ;  /* 0x00109884f7007388 */ /* 0x0005e20000004800 */
[----:B------:R-:W-:Y:S01]  /*a2b0*/  IADD3 R125, R125, UR18, RZ ;  /* 0x000000127d7d7c10 */ /* 0x000fe2000fffe0ff */
[----:B------:R-:W-:Y:S01]  /*a2c0*/  IMAD R131, R187, c[0x0][0x2c0], RZ ;  /* 0x0000b000bb837a24 */ /* 0x000fe200078e02ff */
[----:B------:R-:W-:Y:S01]  /*a2d0*/  ISETP.GE.AND P0, PT, R194, 0x1, PT ;  /* 0x00000001c200780c */ /* 0x000fe20003f06270 */
[----:B------:R3:W-:Y:S01]  /*a2e0*/  STS [R247.X4+0x1088], R128 ;  /* 0x00108880f7007388 */ /* 0x0007e20000004800 */
[----:B------:R-:W-:Y:S01]  /*a2f0*/  IADD3 R127, R127, UR20, RZ ;  /* 0x000000147f7f7c10 */ /* 0x000fe2000fffe0ff */
[----:B-1----:R-:W-:-:S02]  /*a300*/  IMAD R129, R187, c[0x0][0x2a0], RZ ;  /* 0x0000a800bb817a24 */ /* 0x002fc400078e02ff */
[----:B------:R-:W-:Y:S01]  /*a310*/  FMUL.FTZ R130, R82, R199 ;  /* 0x000000c752827220 */ /* 0x000fe20000410000 */
[----:B------:R-:W-:Y:S01]  /*a320*/  STS [R247.X4+0x10a8], R252 ;  /* 0x0010a8fcf7007388 */ /* 0x000fe20000004800 */
[----:B--2---:R-:W-:Y:S02]  /*a330*/  FMUL.FTZ R132, R83, R2 ;  /* 0x0000000253847220 */ /* 0x004fe40000410000 */
[----:B------:R-:W-:Y:S01]  /*a340*/  IMAD R129, R188, c[0x0][0x2a4], R129 ;  /* 0x0000a900bc817a24 */ /* 0x000fe200078e0281 */
[----:B------:R-:W-:Y:S01]  /*a350*/  STS [R247.X4+0x10b0], R130 ;  /* 0x0010b082f7007388 */ /* 0x000fe20000004800 */
[----:B---3--:R-:W-:Y:S02]  /*a360*/  FMUL.FTZ R128, R84, R197 ;  /* 0x000000c554807220 */ /* 0x008fe40000410000 */
[C---:B------:R-:W-:Y:S01]  /*a370*/  IMAD R131, R188.reuse, c[0x0][0x2c4], R131 ;  /* 0x0000b100bc837a24 */ /* 0x040fe200078e0283 */
[----:B------:R1:W-:Y:S01]  /*a380*/  STS [R247.X4+0x10b4], R132 ;  /* 0x0010b484f7007388 */ /* 0x0003e20000004800 */
[----:B------:R-:W-:-:S03]  /*a390*/  IMAD.WIDE.U32 R124, R188, c[0x0][0x2a0], R124 ;  /* 0x0000a800bc7c7a25 */ /* 0x000fc600078e007c */
[----:B------:R2:W-:Y:S01]  /*a3a0*/  STS [R247.X4+0x10ac], R128 ;  /* 0x0010ac80f7007388 */ /* 0x0005e20000004800 */
[----:B------:R-:W-:Y:S01]  /*a3b0*/  IMAD.WIDE.U32 R126, R188, c[0x0][0x2c0], R126 ;  /* 0x0000b000bc7e7a25 */ /* 0x000fe200078e007e */
[----:B------:R-:W-:-:S04]  /*a3c0*/  IADD3 R199, R125, R129, RZ ;  /* 0x000000817dc77210 */ /* 0x000fc80007ffe0ff */
[----:B------:R-:W-:Y:S01]  /*a3d0*/  IADD3 R197, R127, R131, RZ ;  /* 0x000000837fc57210 */ /* 0x000fe20007ffe0ff */
[----:B------:R-:W-:Y:S01]  /*a3e0*/  BAR.SYNC.DEFER_BLOCKING 0x0 ;  /* 0x0000000000007b1d */ /* 0x000fe20000010000 */
[----:B-1----:R-:W-:Y:S02]  /*a3f0*/  IADD3 R132, P1, R124, UR39, RZ ;  /* 0x000000277c847c10 */ /* 0x002fe4000ff3e0ff */
[----:B------:R-:W-:Y:S02]  /*a400*/  IADD3 R130, P2, R126, UR39, RZ ;  /* 0x000000277e827c10 */ /* 0x000fe4000ff5e0ff */
[----:B------:R-:W-:Y:S02]  /*a410*/  IADD3.X R133, R199, UR40, RZ, P1, !PT ;  /* 0x00000028c7857c10 */ /* 0x000fe40008ffe4ff */
[----:B------:R-:W-:Y:S01]  /*a420*/  IADD3.X R131, R197, UR40, RZ, P2, !PT ;  /* 0x00000028c5837c10 */ /* 0x000fe200097fe4ff */
[----:B------:R-:W-:Y:S05]  /*a430*/  @!P0 BRA `(.L_x_5725) ;  /* 0x0000012000008947 */ /* 0x000fea0003800000 */
[----:B0-2-4-:R-:W0:Y:S01]  /*a440*/  LDS R245, [R245.X4+0x1080] ;  /* 0x00108000f5f57984 */ /* 0x015e220000004800 */
        /* <DEDUP_REMOVED lines=17> */
.L_x_5725:
[----:B0-2-4-:R-:W-:Y:S05]  /*a560*/  BSYNC B0 ;  /* 0x0000000000007941 */ /* 0x015fea0003800000 */
.L_x_5724:
[----:B-1----:R0:W1:Y:S01]  /*a570*/  LDS R133, [R228.X4+0x1100] ;  /* 0x00110000e4857984 */ /* 0x0020620000004800 */
[C---:B------:R-:W-:Y:S01]  /*a580*/  LEA R128, P0, R124.reuse, c[0x0][0x318], 0x2 ;  /* 0x0000c6007c807a11 */ /* 0x040fe200078010ff */
        /* <DEDUP_REMOVED lines=14> */
[----:B------:R-:W-:Y:S01]  /*a670*/  MOV R127, UR23 ;  /* 0x00000017007f7c02 */ /* 0x000fe20008000f00 */
[----:B------:R-:W-:-:S02]  /*a680*/  UIMAD UR20, UR22, UR20, URZ ;  /* 0x00000014161472a4 */ /* 0x000fc4000f8e023f */
[----:B------:R-:W-:Y:S01]  /*a690*/  UIMAD UR18, UR41, UR19, UR18 ;  /* 0x00000013291272a4 */ /* 0x000fe2000f8e0212 */
[----:B------:R-:W-:Y:S01]  /*a6a0*/  IMAD.WIDE R130, R131, 0x4, R128 ;  /* 0x0000000483827825 */ /* 0x000fe200078e0280 */
[----:B------:R-:W-:-:S03]  /*a6b0*/  UIMAD UR20, UR41, UR21, UR20 ;  /* 0x00000015291472a4 */ /* 0x000fc6000f8e0214 */
[----:B------:R-:W-:Y:S01]  /*a6c0*/  IMAD.WIDE R126, R127, 0x4, R124 ;  /* 0x000000047f7e7825 */ /* 0x000fe200078e027c */
[----:B------:R-:W-:Y:S05]  /*a6d0*/  @!P0 BRA `(.L_x_5727) ;  /* 0x0000007000008947 */ /* 0x000fea0003800000 */
[----:B0-----:R-:W-:-:S05]  /*a6e0*/  MOV R197, UR41 ;  /* 0x0000002900c57c02 */ /* 0x001fca0008000f00 */
[----:B------:R-:W-:-:S04]  /*a6f0*/  IMAD.WIDE.U32 R130, R197, c[0x0][0x2b0], R130 ;  /* 0x0000ac00c5827a25 */ /* 0x000fc800078e0082 */
[----:B------:R-:W-:Y:S01]  /*a700*/  IMAD.WIDE.U32 R126, R197, c[0x0][0x2d0], R126 ;  /* 0x0000b400c57e7a25 */ /* 0x000fe200078e007e */
[----:B------:R-:W-:-:S04]  /*a710*/  IADD3 R131, R131, UR18, RZ ;  /* 0x0000001283837c10 */ /* 0x000fc8000fffe0ff */
[----:B------:R-:W-:Y:S01]  /*a720*/  IADD3 R127, R127, UR20, RZ ;  /* 0x000000147f7f7c10 */ /* 0x000fe2000fffe0ff */
[----:B------:R0:W-:Y:S04]  /*a730*/  RED.E.ADD.F32.FTZ.RN.STRONG.GPU [R130.64+-0x780], R212 ;  /* 0xfff880d48200798e */ /* 0x0001e8000c10e7a0 */
[----:B-1----:R0:W-:Y:S02]  /*a740*/  RED.E.ADD.F32.FTZ.RN.STRONG.GPU [R126.64+-0x780], R133 ;  /* 0xfff880857e00798e */ /* 0x0021e4000c10e7a0 */
.L_x_5727:
[----:B0-----:R-:W-:Y:S05]  /*a750*/  BSYNC B0 ;  /* 0x0000000000007941 */ /* 0x001fea0003800000 */
.L_x_5726:
[----:B------:R-:W0:Y:S01]  /*a760*/  LDS R227, [R227.X4+0x1180] ;  /* 0x00118000e3e37984 */ /* 0x000e220000004800 */
[----:B------:R-:W-:Y:S01]  /*a770*/  USHF.L.U32 UR19, UR34, 0x2, URZ ;  /* 0x0000000222137899 */ /* 0x000fe2000800063f */
[----:B------:R-:W-:Y:S01]  /*a780*/  FFMA.FTZ R190, R17, -R28, R190 ;  /* 0x8000001c11be7223 */ /* 0x000fe200000100be */
[----:B------:R-:W-:Y:S01]  /*a790*/  USHF.L.U64.HI UR21, UR34, 0x2, UR35 ;  /* 0x0000000222157899 */ /* 0x000fe20008010223 */
[----:B------:R-:W-:Y:S01]  /*a7a0*/  FFMA.FTZ R126, R12, -R29, R193 ;  /* 0x8000001d0c7e7223 */ /* 0x000fe200000100c1 */
[----:B------:R-:W-:Y:S01]  /*a7b0*/  BSSY B0, `(.L_x_5728) ;  /* 0x0000015000007945 */ /* 0x000fe20003800000 */
[----:B------:R-:W-:Y:S01]  /*a7c0*/  FFMA.FTZ R2, R14, -R31, R2 ;  /* 0x8000001f0e027223 */ /* 0x000fe20000010002 */
[----:B------:R-:W-:Y:S01]  /*a7d0*/  IADD3 R28, P0, R128, UR19, RZ ;  /* 0x00000013801c7c10 */ /* 0x000fe2000ff1e0ff */
[----:B------:R-:W-:Y:S01]  /*a7e0*/  FMUL.FTZ R128, R126, R195 ;  /* 0x000000c37e807220 */ /* 0x000fe20000410000 */
[----:B------:R-:W-:Y:S01]  /*a7f0*/  IADD3 R124, P1, R124, UR19, RZ ;  /* 0x000000137c7c7c10 */ /* 0x000fe2000ff3e0ff */
[----:B------:R-:W-:Y:S01]  /*a800*/  FFMA.FTZ R229, R2, R248, R229 ;  /* 0x000000f802e57223 */ /* 0x000fe200000100e5 */
[----:B------:R-:W-:-:S02]  /*a810*/  IADD3.X R29, R129, UR21, RZ, P0, !PT ;  /* 0x00000015811d7c10 */ /* 0x000fc400087fe4ff */
[----:B------:R-:W-:Y:S01]  /*a820*/  ISETP.GE.AND P0, PT, R194, 0x41, PT ;  /* 0x00000041c200780c */ /* 0x000fe20003f06270 */
[----:B------:R-:W-:Y:S01]  /*a830*/  FFMA.FTZ R127, R190, R243, R229 ;  /* 0x000000f3be7f7223 */ /* 0x000fe200000100e5 */
[----:B------:R-:W-:Y:S02]  /*a840*/  MOV R31, UR41 ;  /* 0x00000029001f7c02 */ /* 0x000fe40008000f00 */
[----:B------:R-:W-:Y:S01]  /*a850*/  IADD3.X R125, R125, UR21, RZ, P1, !PT ;  /* 0x000000157d7d7c10 */ /* 0x000fe20008ffe4ff */
[----:B------:R-:W-:Y:S01]  /*a860*/  FADD.FTZ R127, R127, R128 ;  /* 0x000000807f7f7221 */ /* 0x000fe20000010000 */
[----:B------:R-:W-:Y:S01]  /*a870*/  MOV R129, UR41 ;  /* 0x0000002900817c02 */ /* 0x000fe20008000f00 */
[----:B------:R-:W-:Y:S01]  /*a880*/  IMAD.WIDE.U32 R28, R31, c[0x0][0x2b0], R28 ;  /* 0x0000ac001f1c7a25 */ /* 0x000fe200078e001c */
[----:B------:R-:W-:-:S03]  /*a890*/  ISETP.GE.AND P6, PT, R194, 0x61, PT ;  /* 0x00000061c200780c */ /* 0x000fc60003fc6270 */
[----:B------:R-:W-:Y:S01]  /*a8a0*/  IMAD.WIDE.U32 R124, R129, c[0x0][0x2d0], R124 ;  /* 0x0000b400817c7a25 */ /* 0x000fe200078e007c */
[----:B------:R-:W-:-:S04]  /*a8b0*/  IADD3 R29, R29, UR18, RZ ;  /* 0x000000121d1d7c10 */ /* 0x000fc8000fffe0ff */
[----:B------:R-:W-:Y:S01]  /*a8c0*/  IADD3 R125, R125, UR20, RZ ;  /* 0x000000147d7d7c10 */ /* 0x000fe2000fffe0ff */
[----:B------:R-:W-:Y:S05]  /*a8d0*/  @!P0 BRA `(.L_x_5729) ;  /* 0x0000002000008947 */ /* 0x000fea0003800000 */
[----:B------:R2:W-:Y:S04]  /*a8e0*/  RED.E.ADD.F32.FTZ.RN.STRONG.GPU [R28.64+-0x700], R211 ;  /* 0xfff900d31c00798e */ /* 0x0005e8000c10e7a0 */
[----:B0-----:R2:W-:Y:S02]  /*a8f0*/  RED.E.ADD.F32.FTZ.RN.STRONG.GPU [R124.64+-0x700], R227 ;  /* 0xfff900e37c00798e */ /* 0x0015e4000c10e7a0 */
.L_x_5729:
[----:B------:R-:W-:Y:S05]  /*a900*/  BSYNC B0 ;  /* 0x0000000000007941 */ /* 0x000fea0003800000 */
.L_x_5728:
[----:B------:R3:W4:Y:S01]  /*a910*/  LDS R31, [R226.X4+0x1200] ;  /* 0x00120000e21f7984 */ /* 0x0007220000004800 */
[----:B------:R-:W-:Y:S01]  /*a920*/  BSSY B0, `(.L_x_5730) ;  /* 0x000000a000007945 */ /* 0x000fe20003800000 */
[C---:B------:R-:W-:Y:S02]  /*a930*/  ISETP.GE.AND P1, PT, R194.reuse, 0x81, PT ;  /* 0x00000081c200780c */ /* 0x040fe40003f26270 */
[C---:B------:R-:W-:Y:S02]  /*a940*/  ISETP.GE.AND P2, PT, R194.reuse, 0xa1, PT ;  /* 0x000000a1c200780c */ /* 0x040fe40003f46270 */
[----:B------:R-:W-:-:S02]  /*a950*/  ISETP.GE.AND P3, PT, R194, 0xc1, PT ;  /* 0x000000c1c200780c */ /* 0x000fc40003f66270 */
[C---:B------:R-:W-:Y:S02]  /*a960*/  ISETP.GE.AND P4, PT, R194.reuse, 0xe1, PT ;  /* 0x000000e1c200780c */ /* 0x040fe40003f86270 */
[C---:B------:R-:W-:Y:S02]  /*a970*/  ISETP.GE.AND P5, PT, R194.reuse, 0x101, PT ;  /* 0x00000101c200780c */ /* 0x040fe40003fa6270 */
[----:B------:R-:W-:Y:S01]  /*a980*/  ISETP.GE.AND P0, PT, R194, 0x121, PT ;  /* 0x00000121c200780c */ /* 0x000fe20003f06270 */
[----:B------:R-:W-:Y:S07]  /*a990*/  @!P6 BRA `(.L_x_5731) ;  /* 0x000000200000e947 */ /* 0x000fee0003800000 */
[----:B---3--:R3:W-:Y:S04]  /*a9a0*/  RED.E.ADD.F32.FTZ.RN.STRONG.GPU [R28.64+-0x680], R210 ;  /* 0xfff980d21c00798e */ /* 0x0087e8000c10e7a0 */
[----:B----4-:R3:W-:Y:S02]  /*a9b0*/  RED.E.ADD.F32.FTZ.RN.STRONG.GPU [R124.64+-0x680], R31 ;  /* 0xfff9801f7c00798e */ /* 0x0107e4000c10e7a0 */
.L_x_5731:
[----:B---3--:R-:W-:Y:S05]  /*a9c0*/  BSYNC B0 ;  /* 0x0000000000007941 */ /* 0x008fea0003800000 */
.L_x_5730:
[----:B------:R-:W3:Y:S01]  /*a9d0*/  LDS R225, [R225.X4+0x1280] ;  /* 0x00128000e1e17984 */ /* 0x000ee20000004800 */
[----:B------:R-:W-:Y:S01]  /*a9e0*/  BSSY B0, `(.L_x_5732) ;  /* 0x0000004000007945 */ /* 0x000fe20003800000 */
[----:B------:R-:W-:Y:S05]  /*a9f0*/  @!P1 BRA `(.L_x_5733) ;  /* 0x0000002000009947 */ /* 0x000fea0003800000 */
[----:B------:R2:W-:Y:S04]  /*aa00*/  RED.E.ADD.F32.FTZ.RN.STRONG.GPU [R28.64+-0x600], R209 ;  /* 0xfffa00d11c00798e */ /* 0x0005e8000c10e7a0 */
[----:B---3--:R2:W-:Y:S02]  /*aa10*/  RED.E.ADD.F32.FTZ.RN.STRONG.GPU [R124.64+-0x600], R225 ;  /* 0xfffa00e17c00798e */ /* 0x0085e4000c10e7a0 */
.L_x_5733:
[----:B------:R-:W-:Y:S05]  /*aa20*/  BSYNC B0 ;  /* 0x0000000000007941 */ /* 0x000fea0003800000 */
.L_x_5732:
[----:B----4-:R4:W2:Y:S01]  /*aa30*/  LDS R31, [R224.X4+0x1300] ;  /* 0x00130000e01f7984 */ /* 0x0108a20000004800 */
[----:B------:R-:W-:Y:S01]  /*aa40*/  BSSY B0, `(.L_x_5734) ;  /* 0x0000004000007945 */ /* 0x000fe20003800000 */
[----:B------:R-:W-:Y:S05]  /*aa50*/  @!P2 BRA `(.L_x_5735) ;  /* 0x000000200000a947 */ /* 0x000fea0003800000 */
[----:B------:R4:W-:Y:S04]  /*aa60*/  RED.E.ADD.F32.FTZ.RN.STRONG.GPU [R28.64+-0x580], R208 ;  /* 0xfffa80d01c00798e */ /* 0x0009e8000c10e7a0 */
[----:B--2---:R4:W-:Y:S02]  /*aa70*/  RED.E.ADD.F32.FTZ.RN.STRONG.GPU [R124.64+-0x580], R31 ;  /* 0xfffa801f7c00798e */ /* 0x0049e4000c10e7a0 */
.L_x_5735:
[----:B------:R-:W-:Y:S05]  /*aa80*/  BSYNC B0 ;  /* 0x0000000000007941 */ /* 0x000fea0003800000 */
.L_x_5734:
[----:B------:R-:W4:Y:S01]  /*aa90*/  LDS R223, [R223.X4+0x1380] ;  /* 0x00138000dfdf7984 */ /* 0x000f220000004800 */
[----:B------:R-:W-:Y:S01]  /*aaa0*/  BSSY B0, `(.L_x_5736) ;  /* 0x0000004000007945 */ /* 0x000fe20003800000 */
[----:B------:R-:W-:Y:S05]  /*aab0*/  @!P3 BRA `(.L_x_5737) ;  /* 0x000000200000b947 */ /* 0x000fea0003800000 */
[----:B------:R4:W-:Y:S04]  /*aac0*/  RED.E.ADD.F32.FTZ.RN.STRONG.GPU [R28.64+-0x500], R207 ;  /* 0xfffb00cf1c00798e */ /* 0x0009e8000c10e7a0 */
[----:B----4-:R4:W-:Y:S02]  /*aad0*/  RED.E.ADD.F32.FTZ.RN.STRONG.GPU [R124.64+-0x500], R223 ;  /* 0xfffb00df7c00798e */ /* 0x0109e4000c10e7a0 */
.L_x_5737:
[----:B------:R-:W-:Y:S05]  /*aae0*/  BSYNC B0 ;  /* 0x0000000000007941 */ /* 0x000fea0003800000 */
.L_x_5736:
[----:B--2-4-:R2:W4:Y:S01]  /*aaf0*/  LDS R31, [R222.X4+0x1400] ;  /* 0x00140000de1f7984 */ /* 0x0145220000004800 */
[----:B------:R-:W-:Y:S01]  /*ab00*/  BSSY B0, `(.L_x_5738) ;  /* 0x0000004000007945 */ /* 0x000fe20003800000 */
[----:B------:R-:W-:Y:S05]  /*ab10*/  @!P4 BRA `(.L_x_5739) ;  /* 0x000000200000c947 */ /* 0x000fea0003800000 */
[----:B------:R2:W-:Y:S04]  /*ab20*/  RED.E.ADD.F32.FTZ.RN.STRONG.GPU [R28.64+-0x480], R206 ;  /* 0xfffb80ce1c00798e */ /* 0x0005e8000c10e7a0 */
[----:B----4-:R2:W-:Y:S02]  /*ab30*/  RED.E.ADD.F32.FTZ.RN.STRONG.GPU [R124.64+-0x480], R31 ;  /* 0xfffb801f7c00798e */ /* 0x0105e4000c10e7a0 */
.L_x_5739:
[----:B------:R-:W-:Y:S05]  /*ab40*/  BSYNC B0 ;  /* 0x0000000000007941 */ /* 0x000fea0003800000 */
.L_x_5738:
[----:B------:R-:W2:Y:S01]  /*ab50*/  LDS R221, [R221.X4+0x1480] ;  /* 0x00148000dddd7984 */ /* 0x000ea20000004800 */
[----:B------:R-:W-:Y:S01]  /*ab60*/  BSSY B0, `(.L_x_5740) ;  /* 0x0000004000007945 */ /* 0x000fe20003800000 */
[----:B------:R-:W-:Y:S05]  /*ab70*/  @!P5 BRA `(.L_x_5741) ;  /* 0x000000200000d947 */ /* 0x000fea0003800000 */
[----:B------:R4:W-:Y:S04]  /*ab80*/  RED.E.ADD.F32.FTZ.RN.STRONG.GPU [R28.64+-0x400], R205 ;  /* 0xfffc00cd1c00798e */ /* 0x0009e8000c10e7a0 */
[----:B--2---:R4:W-:Y:S02]  /*ab90*/  RED.E.ADD.F32.FTZ.RN.STRONG.GPU [R124.64+-0x400], R221 ;  /* 0xfffc00dd7c00798e */ /* 0x0049e4000c10e7a0 */
.L_x_5741:
[----:B------:R-:W-:Y:S05]  /*aba0*/  BSYNC B0 ;  /* 0x0000000000007941 */ /* 0x000fea0003800000 */
.L_x_5740:
[----:B--2-4-:R2:W4:Y:S01]  /*abb0*/  LDS R31, [R220.X4+0x1500] ;  /* 0x00150000dc1f7984 */ /* 0x0145220000004800 */
        /* <DEDUP_REMOVED lines=10> */
.L_x_5743:
[----:B--2---:R-:W-:Y:S05]  /*ac60*/  BSYNC B0 ;  /* 0x0000000000007941 */ /* 0x004fea0003800000 */
.L_x_5742:
[----:B------:R-:W2:Y:S01]  /*ac70*/  LDS R219, [R219.X4+0x1580] ;  /* 0x00158000dbdb7984 */ /* 0x000ea20000004800 */
[----:B------:R-:W-:Y:S01]  /*ac80*/  BSSY B0, `(.L_x_5744) ;  /* 0x0000004000007945 */ /* 0x000fe20003800000 */
[----:B------:R-:W-:Y:S05]  /*ac90*/  @!P1 BRA `(.L_x_5745) ;  /* 0x0000002000009947 */ /* 0x000fea0003800000 */
[----:B------:R4:W-:Y:S04]  /*aca0*/  RED.E.ADD.F32.FTZ.RN.STRONG.GPU [R28.64+-0x300], R203 ;  /* 0xfffd00cb1c00798e */ /* 0x0009e8000c10e7a0 */
[----:B--2---:R4:W-:Y:S02]  /*acb0*/  RED.E.ADD.F32.FTZ.RN.STRONG.GPU [R124.64+-0x300], R219 ;  /* 0xfffd00db7c00798e */ /* 0x0049e4000c10e7a0 */
.L_x_5745:
[----:B------:R-:W-:Y:S05]  /*acc0*/  BSYNC B0 ;  /* 0x0000000000007941 */ /* 0x000fea0003800000 */
.L_x_5744:
[----:B----4-:R4:W3:Y:S01]  /*acd0*/  LDS R31, [R218.X4+0x1600] ;  /* 0x00160000da1f7984 */ /* 0x0108e20000004800 */
[----:B------:R-:W-:Y:S01]  /*ace0*/  BSSY B0, `(.L_x_5746) ;  /* 0x0000004000007945 */ /* 0x000fe20003800000 */
[----:B------:R-:W-:Y:S05]  /*acf0*/  @!P2 BRA `(.L_x_5747) ;  /* 0x000000200000a947 */ /* 0x000fea0003800000 */
[----:B------:R4:W-:Y:S04]  /*ad00*/  RED.E.ADD.F32.FTZ.RN.STRONG.GPU [R28.64+-0x280], R202 ;  /* 0xfffd80ca1c00798e */ /* 0x0009e8000c10e7a0 */
[----:B---3--:R4:W-:Y:S02]  /*ad10*/  RED.E.ADD.F32.FTZ.RN.STRONG.GPU [R124.64+-0x280], R31 ;  /* 0xfffd801f7c00798e */ /* 0x0089e4000c10e7a0 */
.L_x_5747:
[----:B------:R-:W-:Y:S05]  /*ad20*/  BSYNC B0 ;  /* 0x0000000000007941 */ /* 0x000fea0003800000 */
.L_x_5746:
[----:B------:R-:W4:Y:S01]  /*ad30*/  LDS R217, [R217.X4+0x1680] ;  /* 0x00168000d9d97984 */ /* 0x000f220000004800 */
[----:B------:R-:W-:Y:S01]  /*ad40*/  BSSY B0, `(.L_x_5748) ;  /* 0x0000004000007945 */ /* 0x000fe20003800000 */
[----:B------:R-:W-:Y:S05]  /*ad50*/  @!P3 BRA `(.L_x_5749) ;  /* 0x000000200000b947 */ /* 0x000fea0003800000 */
[----:B------:R4:W-:Y:S04]  /*ad60*/  RED.E.ADD.F32.FTZ.RN.STRONG.GPU [R28.64+-0x200], R201 ;  /* 0xfffe00c91c00798e */ /* 0x0009e8000c10e7a0 */
[----:B----4-:R4:W-:Y:S02]  /*ad70*/  RED.E.ADD.F32.FTZ.RN.STRONG.GPU [R124.64+-0x200], R217 ;  /* 0xfffe00d97c00798e */ /* 0x0109e4000c10e7a0 */
.L_x_5749:
[----:B------:R-:W-:Y:S05]  /*ad80*/  BSYNC B0 ;  /* 0x0000000000007941 */ /* 0x000fea0003800000 */
.L_x_5748:
[----:B---34-:R3:W4:Y:S01]  /*ad90*/  LDS R31, [R216.X4+0x1700] ;  /* 0x00170000d81f7984 */ /* 0x0187220000004800 */
[----:B------:R-:W-:Y:S01]  /*ada0*/  BSSY B0, `(.L_x_5750) ;  /* 0x0000004000007945 */ /* 0x000fe20003800000 */
[----:B------:R-:W-:Y:S05]  /*adb0*/  @!P4 BRA `(.L_x_5751) ;  /* 0x000000200000c947 */ /* 0x000fea0003800000 */
[----:B------:R3:W-:Y:S04]  /*adc0*/  RED.E.ADD.F32.FTZ.RN.STRONG.GPU [R28.64+-0x180], R200 ;  /* 0xfffe80c81c00798e */ /* 0x0007e8000c10e7a0 */
[----:B----4-:R3:W-:Y:S02]  /*add0*/  RED.E.ADD.F32.FTZ.RN.STRONG.GPU [R124.64+-0x180], R31 ;  /* 0xfffe801f7c00798e */ /* 0x0107e4000c10e7a0 */
.L_x_5751:
[----:B------:R-:W-:Y:S05]  /*ade0*/  BSYNC B0 ;  /* 0x0000000000007941 */ /* 0x000fea0003800000 */
.L_x_5750:
[----:B------:R-:W3:Y:S01]  /*adf0*/  LDS R215, [R215.X4+0x1780] ;  /* 0x00178000d7d77984 */ /* 0x000ee20000004800 */
[----:B------:R-:W-:Y:S01]  /*ae00*/  BSSY B0, `(.L_x_5752) ;  /* 0x0000004000007945 */ /* 0x000fe20003800000 */
[----:B------:R-:W-:Y:S05]  /*ae10*/  @!P5 BRA `(.L_x_5753) ;  /* 0x000000200000d947 */ /* 0x000fea0003800000 */
[----:B------:R4:W-:Y:S04]  /*ae20*/  RED.E.ADD.F32.FTZ.RN.STRONG.GPU [R28.64+-0x100], R198 ;  /* 0xffff00c61c00798e */ /* 0x0009e8000c10e7a0 */
[----:B---3--:R4:W-:Y:S02]  /*ae30*/  RED.E.ADD.F32.FTZ.RN.STRONG.GPU [R124.64+-0x100], R215 ;  /* 0xffff00d77c00798e */ /* 0x0089e4000c10e7a0 */
.L_x_5753:
[----:B------:R-:W-:Y:S05]  /*ae40*/  BSYNC B0 ;  /* 0x0000000000007941 */ /* 0x000fea0003800000 */
.L_x_5752:
[----:B---34-:R3:W4:Y:S01]  /*ae50*/  LDS R31, [R214.X4+0x1800] ;  /* 0x00180000d61f7984 */ /* 0x0187220000004800 */
[----:B------:R-:W-:Y:S01]  /*ae60*/  BSSY B0, `(.L_x_5754) ;  /* 0x0000004000007945 */ /* 0x000fe20003800000 */
[----:B------:R-:W-:Y:S05]  /*ae70*/  @!P6 BRA `(.L_x_5755) ;  /* 0x000000200000e947 */ /* 0x000fea0003800000 */
[----:B------:R3:W-:Y:S04]  /*ae80*/  RED.E.ADD.F32.FTZ.RN.STRONG.GPU [R28.64+-0x80], R196 ;  /* 0xffff80c41c00798e */ /* 0x0007e8000c10e7a0 */
[----:B----4-:R3:W-:Y:S02]  /*ae90*/  RED.E.ADD.F32.FTZ.RN.STRONG.GPU [R124.64+-0x80], R31 ;  /* 0xffff801f7c00798e */ /* 0x0107e4000c10e7a0 */
.L_x_5755:
[----:B------:R-:W-:Y:S05]  /*aea0*/  BSYNC B0 ;  /* 0x0000000000007941 */ /* 0x000fea0003800000 */
.L_x_5754:
[----:B---3--:R-:W3:Y:S01]  /*aeb0*/  SHFL.DOWN P0, R28, R127, 0x1, 0x1f ;  /* 0x08201f007f1c7f89 */ /* 0x008ee20000000000 */
[-C--:B------:R-:W-:Y:S01]  /*aec0*/  FMUL.FTZ R125, R47, R11.reuse ;  /* 0x0000000b2f7d7220 */ /* 0x080fe20000410000 */
[----:B------:R-:W-:Y:S01]  /*aed0*/  ISETP.NE.AND P2, PT, R184, RZ, PT ;  /* 0x000000ffb800720c */ /* 0x000fe20003f45270 */
[----:B----4-:R-:W-:Y:S01]  /*aee0*/  FMUL.FTZ R31, R12, R11 ;  /* 0x0000000b0c1f7220 */ /* 0x010fe20000410000 */
[----:B------:R-:W-:Y:S01]  /*aef0*/  BSSY B0, `(.L_x_5756) ;  /* 0x0000073000007945 */ /* 0x000fe20003800000 */
[----:B------:R-:W-:-:S02]  /*af00*/  FMUL.FTZ R11, R14, R9 ;  /* 0x000000090e0b7220 */ /* 0x000fc40000410000 */
[C---:B------:R-:W-:Y:S02]  /*af10*/  FMUL.FTZ R9, R47.reuse, R9 ;  /* 0x000000092f097220 */ /* 0x040fe40000410000 */
[C---:B------:R-:W-:Y:S02]  /*af20*/  FMUL.FTZ R29, R47.reuse, R10 ;  /* 0x0000000a2f1d7220 */ /* 0x040fe40000410000 */
[----:B------:R-:W-:Y:S02]  /*af30*/  FMUL.FTZ R2, R2, R9 ;  /* 0x0000000902027220 */ /* 0x000fe40000410000 */
[-C--:B------:R-:W-:Y:S02]  /*af40*/  FMUL.FTZ R9, R47, R8.reuse ;  /* 0x000000082f097220 */ /* 0x080fe40000410000 */
[----:B------:R-:W-:Y:S02]  /*af50*/  FMUL.FTZ R8, R13, R8 ;  /* 0x000000080d087220 */ /* 0x000fe40000410000 */
[----:B------:R-:W-:-:S02]  /*af60*/  FMUL.FTZ R10, R17, R10 ;  /* 0x0000000a110a7220 */ /* 0x000fc40000410000 */
[----:B------:R-:W-:Y:S02]  /*af70*/  FMUL.FTZ R29, R190, R29 ;  /* 0x0000001dbe1d7220 */ /* 0x000fe40000410000 */
[----:B------:R-:W-:Y:S02]  /*af80*/  FFMA.FTZ R65, R10, R99, R65 ;  /* 0x000000630a417223 */ /* 0x000fe40000010041 */
[----:B------:R-:W-:Y:S02]  /*af90*/  FFMA.FTZ R29, R32, R10, R29 ;  /* 0x0000000a201d7223 */ /* 0x000fe4000001001d */
[----:B---3--:R-:W-:Y:S02]  /*afa0*/  @P0 FADD R28, R127, R28 ;  /* 0x0000001c7f1c0221 */ /* 0x008fe40000000000 */
[----:B------:R-:W-:Y:S02]  /*afb0*/  FFMA.FTZ R10, R33, R11, R2 ;  /* 0x0000000b210a7223 */ /* 0x000fe40000010002 */
[----:B------:R-:W-:Y:S01]  /*afc0*/  FMUL.FTZ R2, R47, R7 ;  /* 0x000000072f027220 */ /* 0x000fe20000410000 */
[----:B------:R-:W3:Y:S01]  /*afd0*/  SHFL.DOWN P0, R129, R28, 0x2, 0x1f ;  /* 0x08401f001c817f89 */ /* 0x000ee20000000000 */
[----:B------:R-:W-:-:S02]  /*afe0*/  FFMA.FTZ R66, R11, R96, R66 ;  /* 0x000000600b427223 */ /* 0x000fc40000010042 */
[----:B------:R-:W-:Y:S02]  /*aff0*/  FMUL.FTZ R11, R230, R9 ;  /* 0x00000009e60b7220 */ /* 0x000fe40000410000 */
[----:B------:R-:W-:Y:S02]  /*b000*/  FMUL.FTZ R9, R16, R7 ;  /* 0x0000000710097220 */ /* 0x000fe40000410000 */
[----:B------:R-:W-:Y:S02]  /*b010*/  FMUL.FTZ R2, R231, R2 ;  /* 0x00000002e7027220 */ /* 0x000fe40000410000 */
[----:B------:R-:W-:Y:S02]  /*b020*/  FADD.FTZ R61, R10, R61 ;  /* 0x0000003d0a3d7221 */ /* 0x000fe40000010000 */
[----:B------:R-:W-:Y:S02]  /*b030*/  FMUL.FTZ R7, R47, R6 ;  /* 0x000000062f077220 */ /* 0x000fe40000410000 */
[----:B------:R-:W-:-:S02]  /*b040*/  FFMA.FTZ R10, R35, R9, R2 ;  /* 0x00000009230a7223 */ /* 0x000fc40000010002 */
[----:B------:R-:W-:Y:S02]  /*b050*/  FMUL.FTZ R2, R47, R5 ;  /* 0x000000052f027220 */ /* 0x000fe40000410000 */
[----:B------:R-:W-:Y:S02]  /*b060*/  FFMA.FTZ R67, R8, R101, R67 ;  /* 0x0000006508437223 */ /* 0x000fe40000010043 */
[----:B------:R-:W-:Y:S02]  /*b070*/  FFMA.FTZ R11, R34, R8, R11 ;  /* 0x00000008220b7223 */ /* 0x000fe4000001000b */
[----:B------:R-:W-:Y:S02]  /*b080*/  FFMA.FTZ R68, R9, R98, R68 ;  /* 0x0000006209447223 */ /* 0x000fe40000010044 */
[----:B------:R-:W-:Y:S02]  /*b090*/  FMUL.FTZ R8, R15, R6 ;  /* 0x000000060f087220 */ /* 0x000fe40000410000 */
[----:B---3--:R-:W-:-:S02]  /*b0a0*/  @P0 FADD R129, R28, R129 ;  /* 0x000000811c810221 */ /* 0x008fc40000000000 */
[----:B------:R-:W-:Y:S02]  /*b0b0*/  FMUL.FTZ R9, R232, R7 ;  /* 0x00000007e8097220 */ /* 0x000fe40000410000 */
[----:B------:R-:W-:Y:S01]  /*b0c0*/  FMUL.FTZ R7, R18, R5 ;  /* 0x0000000512077220 */ /* 0x000fe20000410000 */
[----:B------:R-:W3:Y:S01]  /*b0d0*/  SHFL.DOWN P0, R124, R129, 0x4, 0x1f ;  /* 0x08801f00817c7f89 */ /* 0x000ee20000000000 */
[----:B------:R-:W-:Y:S02]  /*b0e0*/  FMUL.FTZ R2, R233, R2 ;  /* 0x00000002e9027220 */ /* 0x000fe40000410000 */
[----:B------:R-:W-:Y:S02]  /*b0f0*/  FMUL.FTZ R5, R47, R4 ;  /* 0x000000042f057220 */ /* 0x000fe40000410000 */
[----:B------:R-:W-:Y:S02]  /*b100*/  FFMA.FTZ R69, R8, R103, R69 ;  /* 0x0000006708457223 */ /* 0x000fe40000010045 */
[----:B------:R-:W-:-:S02]  /*b110*/  FFMA.FTZ R9, R36, R8, R9 ;  /* 0x0000000824097223 */ /* 0x000fc40000010009 */
[----:B------:R-:W-:Y:S02]  /*b120*/  FMUL.FTZ R6, R19, R4 ;  /* 0x0000000413067220 */ /* 0x000fe40000410000 */
[----:B------:R-:W-:Y:S02]  /*b130*/  FFMA.FTZ R70, R7, R100, R70 ;  /* 0x0000006407467223 */ /* 0x000fe40000010046 */
[----:B------:R-:W-:Y:S02]  /*b140*/  FFMA.FTZ R8, R37, R7, R2 ;  /* 0x0000000725087223 */ /* 0x000fe40000010002 */
[----:B------:R-:W-:Y:S02]  /*b150*/  FMUL.FTZ R7, R234, R5 ;  /* 0x00000005ea077220 */ /* 0x000fe40000410000 */
[----:B------:R-:W-:Y:S02]  /*b160*/  FFMA.FTZ R71, R6, R105, R71 ;  /* 0x0000006906477223 */ /* 0x000fe40000010047 */
[----:B------:R-:W-:-:S02]  /*b170*/  FFMA.FTZ R7, R38, R6, R7 ;  /* 0x0000000626077223 */ /* 0x000fc40000010007 */
[-C--:B------:R-:W-:Y:S02]  /*b180*/  FMUL.FTZ R5, R20, R3.reuse ;  /* 0x0000000314057220 */ /* 0x080fe40000410000 */
[----:B------:R-:W-:Y:S02]  /*b190*/  FMUL.FTZ R2, R47, R3 ;  /* 0x000000032f027220 */ /* 0x000fe40000410000 */
[----:B---3--:R-:W-:Y:S02]  /*b1a0*/  @P0 FADD R124, R129, R124 ;  /* 0x0000007c817c0221 */ /* 0x008fe40000000000 */
[----:B------:R-:W-:Y:S02]  /*b1b0*/  FMUL.FTZ R3, R47, R0 ;  /* 0x000000002f037220 */ /* 0x000fe40000410000 */
[----:B------:R-:W-:Y:S01]  /*b1c0*/  FMUL.FTZ R4, R235, R2 ;  /* 0x00000002eb047220 */ /* 0x000fe20000410000 */
[----:B------:R-:W3:Y:S01]  /*b1d0*/  SHFL.DOWN P0, R13, R124, 0x8, 0x1f ;  /* 0x09001f007c0d7f89 */ /* 0x000ee20000000000 */
[----:B------:R-:W-:-:S02]  /*b1e0*/  FMUL.FTZ R2, R21, R0 ;  /* 0x0000000015027220 */ /* 0x000fc40000410000 */
[----:B------:R-:W-:Y:S02]  /*b1f0*/  FMUL.FTZ R3, R236, R3 ;  /* 0x00000003ec037220 */ /* 0x000fe40000410000 */
[----:B------:R-:W-:Y:S02]  /*b200*/  FADD.FTZ R56, R7, R56 ;  /* 0x0000003807387221 */ /* 0x000fe40000010000 */
[----:B------:R-:W-:Y:S02]  /*b210*/  FFMA.FTZ R7, R40, R2, R3 ;  /* 0x0000000228077223 */ /* 0x000fe40000010003 */
[C---:B------:R-:W-:Y:S02]  /*b220*/  FMUL.FTZ R0, R47.reuse, R189 ;  /* 0x000000bd2f007220 */ /* 0x040fe40000410000 */
[----:B------:R-:W-:Y:S02]  /*b230*/  FMUL.FTZ R3, R47, R192 ;  /* 0x000000c02f037220 */ /* 0x000fe40000410000 */
[----:B------:R-:W-:-:S02]  /*b240*/  FFMA.FTZ R72, R5, R102, R72 ;  /* 0x0000006605487223 */ /* 0x000fc40000010048 */
[----:B------:R-:W-:Y:S02]  /*b250*/  FFMA.FTZ R4, R39, R5, R4 ;  /* 0x0000000527047223 */ /* 0x000fe40000010004 */
[----:B------:R-:W-:Y:S02]  /*b260*/  FMUL.FTZ R23, R23, R192 ;  /* 0x000000c017177220 */ /* 0x000fe40000410000 */
[----:B------:R-:W-:Y:S02]  /*b270*/  FMUL.FTZ R5, R22, R189 ;  /* 0x000000bd16057220 */ /* 0x000fe40000410000 */
[----:B------:R-:W-:Y:S02]  /*b280*/  FMUL.FTZ R0, R237, R0 ;  /* 0x00000000ed007220 */ /* 0x000fe40000410000 */
[----:B------:R-:W-:Y:S02]  /*b290*/  FMUL.FTZ R3, R238, R3 ;  /* 0x00000003ee037220 */ /* 0x000fe40000410000 */
[----:B---3--:R-:W-:Y:S01]  /*b2a0*/  @P0 FADD R13, R124, R13 ;  /* 0x0000000d7c0d0221 */ /* 0x008fe20000000000 */
[----:B------:R-:W-:Y:S01]  /*b2b0*/  ISETP.NE.AND P0, PT, R179, RZ, PT ;  /* 0x000000ffb300720c */ /* 0x000fe20003f05270 */
[----:B------:R-:W-:-:S02]  /*b2c0*/  FADD.FTZ R55, R4, R55 ;  /* 0x0000003704377221 */ /* 0x000fc40000010000 */
[----:B------:R-:W-:Y:S01]  /*b2d0*/  FFMA.FTZ R75, R23, R106, R75 ;  /* 0x0000006a174b7223 */ /* 0x000fe2000001004b */
[----:B------:R-:W3:Y:S01]  /*b2e0*/  SHFL.DOWN P1, R6, R13, 0x10, 0x1f ;  /* 0x0a001f000d067f89 */ /* 0x000ee20000020000 */
[----:B------:R-:W-:Y:S02]  /*b2f0*/  FFMA.FTZ R4, R41, R5, R0 ;  /* 0x0000000529047223 */ /* 0x000fe40000010000 */
[----:B------:R-:W-:Y:S02]  /*b300*/  FFMA.FTZ R23, R42, R23, R3 ;  /* 0x000000172a177223 */ /* 0x000fe40000010003 */
[----:B------:R-:W-:Y:S02]  /*b310*/  FMUL.FTZ R27, R27, R246 ;  /* 0x000000f61b1b7220 */ /* 0x000fe40000410000 */
[C---:B------:R-:W-:Y:S02]  /*b320*/  FMUL.FTZ R0, R47.reuse, R191 ;  /* 0x000000bf2f007220 */ /* 0x040fe40000410000 */
[----:B------:R-:W-:-:S02]  /*b330*/  FMUL.FTZ R3, R47, R250 ;  /* 0x000000fa2f037220 */ /* 0x000fc40000410000 */
[C---:B------:R-:W-:Y:S02]  /*b340*/  FMUL.FTZ R246, R47.reuse, R246 ;  /* 0x000000f62ff67220 */ /* 0x040fe40000410000 */
[----:B------:R-:W-:Y:S02]  /*b350*/  FMUL.FTZ R47, R47, R244 ;  /* 0x000000f42f2f7220 */ /* 0x000fe40000410000 */
[----:B------:R-:W-:Y:S02]  /*b360*/  FFMA.FTZ R73, R2, R107, R73 ;  /* 0x0000006b02497223 */ /* 0x000fe40000010049 */
[----:B------:R-:W-:Y:S02]  /*b370*/  FFMA.FTZ R74, R5, R104, R74 ;  /* 0x00000068054a7223 */ /* 0x000fe4000001004a */
[----:B------:R-:W-:Y:S02]  /*b380*/  FMUL.FTZ R2, R239, R0 ;  /* 0x00000000ef027220 */ /* 0x000fe40000410000 */
[----:B------:R-:W-:-:S02]  /*b390*/  FMUL.FTZ R125, R126, R125 ;  /* 0x0000007d7e7d7220 */ /* 0x000fc40000410000 */
[----:B------:R-:W-:Y:S02]  /*b3a0*/  FMUL.FTZ R5, R24, R191 ;  /* 0x000000bf18057220 */ /* 0x000fe40000410000 */
[----:B---3--:R-:W-:Y:S02]  /*b3b0*/  @P1 FADD R6, R13, R6 ;  /* 0x000000060d061221 */ /* 0x008fe40000000000 */
[----:B------:R-:W-:Y:S02]  /*b3c0*/  FMUL.FTZ R0, R25, R250 ;  /* 0x000000fa19007220 */ /* 0x000fe40000410000 */
[----:B------:R-:W-:Y:S01]  /*b3d0*/  FMUL.FTZ R3, R240, R3 ;  /* 0x00000003f0037220 */ /* 0x000fe20000410000 */
[----:B------:R3:W-:Y:S01]  /*b3e0*/  @!P0 STS [0x18c4], R6 ;  /* 0x0018c406ff008388 */ /* 0x0007e20000000800 */
[----:B------:R-:W-:Y:S02]  /*b3f0*/  FMUL.FTZ R26, R26, R244 ;  /* 0x000000f41a1a7220 */ /* 0x000fe40000410000 */
        /* <DEDUP_REMOVED lines=27> */
[----:B---3--:R-:W-:Y:S02]  /*b5b0*/  ULDC UR18, c[0x0][0x174] ;  /* 0x00005d0000127ab9 */ /* 0x008fe40000000800 */
[----:B------:R-:W-:-:S02]  /*b5c0*/  UISETP.NE.AND UP0, UPT, UR30, UR18, UPT ;  /* 0x000000121e00728c */ /* 0x000fc4000bf05270 */
[----:B------:R-:W-:-:S04]  /*b5d0*/  USHF.L.U32 UR18, UR7, 0x2, URZ ;  /* 0x0000000207127899 */ /* 0x000fc8000800063f */
[----:B------:R-:W-:-:S13]  /*b5e0*/  PLOP3.LUT P0, PT, PT, PT, UP0, 0x80, 0x0 ;  /* 0x000000000000781c */ /* 0x000fda0003f0f008 */
[----:B------:R-:W3:Y:S02]  /*b5f0*/  @P0 LDS R3, [UR18+0x2b78] ;  /* 0x002b7812ff030984 */ /* 0x000ee40008000800 */
[----:B---3--:R-:W-:-:S05]  /*b600*/  @P0 FADD.FTZ R6, R6, R3 ;  /* 0x0000000306060221 */ /* 0x008fca0000010000 */
[----:B------:R3:W-:Y:S02]  /*b610*/  STS [UR18+0x2b78], R6 ;  /* 0x002b7806ff007988 */ /* 0x0007e40008000812 */
.L_x_5757:
[----:B---3--:R-:W-:Y:S05]  /*b620*/  BSYNC B0 ;  /* 0x0000000000007941 */ /* 0x008fea0003800000 */
.L_x_5756:
        /* <DEDUP_REMOVED lines=8> */
.L_x_5721:
        /* <DEDUP_REMOVED lines=15> */
[----:B------:R-:W4:Y:S01]  /*b7a0*/  @!P2 LDG.E.U16 R0, [R120.64+0x40] ;  /* 0x000040207800a981 */ /* 0x000f22000c1e1500 */
[----:B------:R-:W-:Y:S02]  /*b7b0*/  ISETP.GE.AND P2, PT, R171, UR31, PT ;  /* 0x0000001fab007c0c */ /* 0x000fe4000bf46270 */
[----:B------:R-:W-:Y:S01]  /*b7c0*/  PRMT R7, RZ, 0x7610, R7 ;  /* 0x00007610ff077816 */ /* 0x000fe20000000007 */
[----:B------:R-:W5:Y:S01]  /*b7d0*/  @!P3 LDG.E.U16 R5, [R120.64+0x80] ;  /* 0x000080207805b981 */ /* 0x000f62000c1e1500 */
        /* <DEDUP_REMOVED lines=36> */
[----:B------:R-:W-:Y:S02]  /*ba20*/  ISETP.NE.AND P6, PT, R184, RZ, PT ;  /* 0x000000ffb800720c */ /* 0x000fe40003fc5270 */
[----:B------:R-:W-:Y:S01]  /*ba30*/  F2FP.PACK_AB R74, R74, R75 ;  /* 0x0000004b4a4a723e */ /* 0x000fe200000000ff */
[----:B---3--:R-:W-:Y:S04]  /*ba40*/  STS.U16 [R162], R3 ;  /* 0x00000003a2007388 */ /* 0x008fe80000000400 */
[----:B----4-:R-:W-:Y:S04]  /*ba50*/  STS.U16 [R161+0x40], R0 ;  /* 0x00004000a1007388 */ /* 0x010fe80000000400 */
        /* <DEDUP_REMOVED lines=29> */
[----:B------:R-:W2:Y:S01]  /*bc30*/  LDS.U16 R2, [R144+0xa] ;  /* 0x00000a0090027984 */ /* 0x000ea20000000400 */
[----:B------:R-:W-:Y:S01]  /*bc40*/  FADD.FTZ R10, R4, UR5 ;  /* 0x00000005040a7e21 */ /* 0x000fe20008010000 */
[----:B------:R-:W-:-:S02]  /*bc50*/  FSETP.GTU.FTZ.AND P5, PT, R8, 20, PT ;  /* 0x41a000000800780b */ /* 0x000fc40003fbc000 */
[C---:B------:R-:W-:Y:S01]  /*bc60*/  FSETP.GTU.FTZ.AND P0, PT, R9.reuse, 20, PT ;  /* 0x41a000000900780b */ /* 0x040fe20003f1c000 */
[----:B------:R-:W3:Y:S01]  /*bc70*/  LDS.U16 R3, [R144+0xc] ;  /* 0x00000c0090037984 */ /* 0x000ee20000000400 */
[----:B------:R-:W-:Y:S02]  /*bc80*/  FSETP.GTU.FTZ.AND P1, PT, R10, 20, PT ;  /* 0x41a000000a00780b */ /* 0x000fe40003f3c000 */
[----:B------:R-:W-:Y:S01]  /*bc90*/  @!P4 FMUL.FTZ R6, R6, -1.4426950216293334961 ;  /* 0xbfb8aa3b0606c820 */ /* 0x000fe20000410000 */
[----:B------:R-:W4:Y:S03]  /*bca0*/  LDS.U16 R4, [R144+0xe] ;  /* 0x00000e0090047984 */ /* 0x000f260000000400 */
[----:B------:R5:W1:Y:S03]  /*bcb0*/  @!P4 MUFU.EX2 R7, R6 ;  /* 0x000000060007c308 */ /* 0x000a660000000800 */
[----:B------:R-:W-:Y:S01]  /*bcc0*/  @!P5 FMUL.FTZ R8, R8, -1.4426950216293334961 ;  /* 0xbfb8aa3b0808d820 */ /* 0x000fe20000410000 */
[----:B-----5:R-:W5:Y:S01]  /*bcd0*/  LDS.U16 R6, [R144+0x12] ;  /* 0x0000120090067984 */ /* 0x020f620000000400 */
[----:B------:R-:W-:-:S02]  /*bce0*/  @!P0 FMUL.FTZ R9, R9, -1.4426950216293334961 ;  /* 0xbfb8aa3b09098820 */ /* 0x000fc40000410000 */
[----:B------:R-:W-:Y:S02]  /*bcf0*/  @!P1 FMUL.FTZ R10, R10, -1.4426950216293334961 ;  /* 0xbfb8aa3b0a0a9820 */ /* 0x000fe40000410000 */
[----:B------:R-:W0:Y:S08]  /*bd00*/  @!P5 MUFU.EX2 R8, R8 ;  /* 0x000000080008d308 */ /* 0x000e300000000800 */
[----:B------:R-:W2:Y:S08]  /*bd10*/  @!P0 MUFU.EX2 R9, R9 ;  /* 0x0000000900098308 */ /* 0x000eb00000000800 */
[----:B------:R-:W3:Y:S01]  /*bd20*/  @!P1 MUFU.EX2 R10, R10 ;  /* 0x0000000a000a9308 */ /* 0x000ee20000000800 */
[----:B-1----:R-:W-:-:S02]  /*bd30*/  @!P4 FADD.FTZ R7, R7, 1 ;  /* 0x3f8000000707c421 */ /* 0x002fc40000010000 */
[----:B0-----:R-:W-:Y:S02]  /*bd40*/  @!P5 FADD.FTZ R8, R8, 1 ;  /* 0x3f8000000808d421 */ /* 0x001fe40000010000 */
[----:B--2---:R-:W-:-:S03]  /*bd50*/  @!P0 FADD.FTZ R9, R9, 1 ;  /* 0x3f80000009098421 */ /* 0x004fc60000010000 */
[----:B------:R-:W0:Y:S01]  /*bd60*/  @!P4 MUFU.RCP R7, R7 ;  /* 0x000000070007c308 */ /* 0x000e220000001000 */
[----:B---3--:R-:W-:-:S07]  /*bd70*/  @!P1 FADD.FTZ R10, R10, 1 ;  /* 0x3f8000000a0a9421 */ /* 0x008fce0000010000 */
[----:B------:R-:W1:Y:S01]  /*bd80*/  @!P5 MUFU.RCP R8, R8 ;  /* 0x000000080008d308 */ /* 0x000e620000001000 */
[----:B------:R-:W-:-:S07]  /*bd90*/  HADD2.F32 R2, -RZ, R2.H0_H0 ;  /* 0x20000002ff027230 */ /* 0x000fce0000004100 */
[----:B------:R-:W2:Y:S01]  /*bda0*/  @!P0 MUFU.RCP R9, R9 ;  /* 0x0000000900098308 */ /* 0x000ea20000001000 */
[----:B------:R-:W-:-:S07]  /*bdb0*/  HADD2.F32 R3, -RZ, R3.H0_H0 ;  /* 0x20000003ff037230 */ /* 0x000fce0000004100 */
[----:B------:R-:W3:Y:S01]  /*bdc0*/  @!P1 MUFU.RCP R10, R10 ;  /* 0x0000000a000a9308 */ /* 0x000ee20000001000 */
[----:B----4-:R-:W-:Y:S02]  /*bdd0*/  HADD2.F32 R4, -RZ, R4.H0_H0 ;  /* 0x20000004ff047230 */ /* 0x010fe40000004100 */
[----:B------:R-:W-:Y:S02]  /*bde0*/  HADD2.F32 R5, -RZ, R5.H0_H0 ;  /* 0x20000005ff057230 */ /* 0x000fe40000004100 */
[----:B-----5:R-:W-:Y:S01]  /*bdf0*/  HADD2.F32 R6, -RZ, R6.H0_H0 ;  /* 0x20000006ff067230 */ /* 0x020fe20000004100 */
[----:B------:R-:W-:Y:S02]  /*be00*/  FADD.FTZ R2, R2, UR5 ;  /* 0x0000000502027e21 */ /* 0x000fe40008010000 */
[----:B------:R-:W-:Y:S02]  /*be10*/  FADD.FTZ R3, R3, UR5 ;  /* 0x0000000503037e21 */ /* 0x000fe40008010000 */
[----:B------:R-:W-:-:S02]  /*be20*/  FADD.FTZ R4, R4, UR5 ;  /* 0x0000000504047e21 */ /* 0x000fc40008010000 */
        /* <DEDUP_REMOVED lines=9> */
[----:B---3--:R-:W-:Y:S01]  /*bec0*/  @!P1 FMUL.FTZ R51, R51, R10 ;  /* 0x0000000a33339220 */ /* 0x008fe20000410000 */
[----:B------:R-:W-:Y:S01]  /*bed0*/  FSETP.GTU.FTZ.AND P1, PT, R6, 20, PT ;  /* 0x41a000000600780b */ /* 0x000fe20003f3c000 */
[----:B------:R-:W-:-:S05]  /*bee0*/  HADD2.F32 R0, -RZ, R0.H0_H0 ;  /* 0x20000000ff007230 */ /* 0x000fca0000004100 */
[----:B------:R-:W-:Y:S02]  /*bef0*/  FADD.FTZ R0, R0, UR5 ;  /* 0x0000000500007e21 */ /* 0x000fe40008010000 */
[----:B------:R-:W-:Y:S02]  /*bf00*/  @!P3 FMUL.FTZ R2, R2, -1.4426950216293334961 ;  /* 0xbfb8aa3b0202b820 */ /* 0x000fe40000410000 */
[----:B------:R-:W-:Y:S02]  /*bf10*/  @!P4 FMUL.FTZ R3, R3, -1.4426950216293334961 ;  /* 0xbfb8aa3b0303c820 */ /* 0x000fe40000410000 */
[----:B------:R-:W-:Y:S02]  /*bf20*/  @!P5 FMUL.FTZ R4, R4, -1.4426950216293334961 ;  /* 0xbfb8aa3b0404d820 */ /* 0x000fe40000410000 */
[----:B------:R-:W-:Y:S02]  /*bf30*/  @!P0 FMUL.FTZ R5, R5, -1.4426950216293334961 ;  /* 0xbfb8aa3b05058820 */ /* 0x000fe40000410000 */
[----:B------:R-:W-:Y:S01]  /*bf40*/  @!P1 FMUL.FTZ R6, R6, -1.4426950216293334961 ;  /* 0xbfb8aa3b06069820 */ /* 0x000fe20000410000 */
[C---:B------:R-:W-:Y:S01]  /*bf50*/  FSETP.GTU.FTZ.AND P2, PT, R0.reuse, 20, PT ;  /* 0x41a000000000780b */ /* 0x040fe20003f5c000 */
[----:B------:R-:W0:Y:S08]  /*bf60*/  @!P3 MUFU.EX2 R2, R2 ;  /* 0x000000020002b308 */ /* 0x000e300000000800 */
[----:B------:R-:W1:Y:S08]  /*bf70*/  @!P4 MUFU.EX2 R3, R3 ;  /* 0x000000030003c308 */ /* 0x000e700000000800 */
[----:B------:R-:W2:Y:S08]  /*bf80*/  @!P5 MUFU.EX2 R4, R4 ;  /* 0x000000040004d308 */ /* 0x000eb00000000800 */
[----:B------:R-:W3:Y:S08]  /*bf90*/  @!P0 MUFU.EX2 R5, R5 ;  /* 0x0000000500058308 */ /* 0x000ef00000000800 */
[----:B------:R-:W4:Y:S01]  /*bfa0*/  @!P1 MUFU.EX2 R6, R6 ;  /* 0x0000000600069308 */ /* 0x000f220000000800 */
[----:B------:R-:W-:-:S02]  /*bfb0*/  @!P2 FMUL.FTZ R0, R0, -1.4426950216293334961 ;  /* 0xbfb8aa3b0000a820 */ /* 0x000fc40000410000 */
[----:B0-----:R-:W-:Y:S02]  /*bfc0*/  @!P3 FADD.FTZ R2, R2, 1 ;  /* 0x3f8000000202b421 */ /* 0x001fe40000010000 */
[----:B-1----:R-:W-:Y:S02]  /*bfd0*/  @!P4 FADD.FTZ R3, R3, 1 ;  /* 0x3f8000000303c421 */ /* 0x002fe40000010000 */
[----:B--2---:R-:W-:Y:S01]  /*bfe0*/  @!P5 FADD.FTZ R4, R4, 1 ;  /* 0x3f8000000404d421 */ /* 0x004fe20000010000 */
[----:B------:R-:W0:Y:S01]  /*bff0*/  @!P2 MUFU.EX2 R0, R0 ;  /* 0x000000000000a308 */ /* 0x000e220000000800 */
[----:B---3--:R-:W-:Y:S02]  /*c000*/  @!P0 FADD.FTZ R5, R5, 1 ;  /* 0x3f80000005058421 */ /* 0x008fe40000010000 */
[----:B----4-:R-:W-:-:S05]  /*c010*/  @!P1 FADD.FTZ R6, R6, 1 ;  /* 0x3f80000006069421 */ /* 0x010fca0000010000 */
[----:B------:R-:W1:Y:S08]  /*c020*/  @!P3 MUFU.RCP R2, R2 ;  /* 0x000000020002b308 */ /* 0x000e700000001000 */
[----:B------:R-:W2:Y:S08]  /*c030*/  @!P4 MUFU.RCP R3, R3 ;  /* 0x000000030003c308 */ /* 0x000eb00000001000 */
[----:B------:R-:W3:Y:S08]  /*c040*/  @!P5 MUFU.RCP R4, R4 ;  /* 0x000000040004d308 */ /* 0x000ef00000001000 */
[----:B------:R-:W4:Y:S08]  /*c050*/  @!P0 MUFU.RCP R5, R5 ;  /* 0x0000000500058308 */ /* 0x000f300000001000 */
[----:B------:R-:W5:Y:S01]  /*c060*/  @!P1 MUFU.RCP R6, R6 ;  /* 0x0000000600069308 */ /* 0x000f620000001000 */
[----:B0-----:R-:W-:-:S02]  /*c070*/  @!P2 FADD.FTZ R0, R0, 1 ;  /* 0x3f8000000000a421 */ /* 0x001fc40000010000 */
[----:B-1----:R-:W-:Y:S02]  /*c080*/  @!P3 FMUL.FTZ R53, R53, R2 ;  /* 0x000000023535b220 */ /* 0x002fe40000410000 */
[----:B--2---:R-:W-:Y:S01]  /*c090*/  @!P4 FMUL.FTZ R54, R54, R3 ;  /* 0x000000033636c220 */ /* 0x004fe20000410000 */
[----:B------:R-:W-:Y:S01]  /*c0a0*/  LDS.U16 R2, [R144+0x16] ;  /* 0x0000160090027984 */ /* 0x000fe20000000400 */
[----:B---3--:R-:W-:Y:S01]  /*c0b0*/  @!P5 FMUL.FTZ R55, R55, R4 ;  /* 0x000000043737d220 */ /* 0x008fe20000410000 */
[----:B------:R0:W1:Y:S01]  /*c0c0*/  @!P2 MUFU.RCP R7, R0 ;  /* 0x000000000007a308 */ /* 0x0000620000001000 */
[----:B----4-:R-:W-:Y:S01]  /*c0d0*/  @!P0 FMUL.FTZ R56, R56, R5 ;  /* 0x0000000538388220 */ /* 0x010fe20000410000 */
[----:B------:R-:W-:Y:S04]  /*c0e0*/  LDS.U16 R3, [R144+0x18] ;  /* 0x0000180090037984 */ /* 0x000fe80000000400 */
[----:B------:R-:W-:Y:S01]  /*c0f0*/  LDS.U16 R4, [R144+0x1a] ;  /* 0x00001a0090047984 */ /* 0x000fe20000000400 */
[----:B-----5:R-:W-:-:S03]  /*c100*/  @!P1 FMUL.FTZ R57, R57, R6 ;  /* 0x0000000639399220 */ /* 0x020fc60000410000 */
[----:B0-----:R-:W0:Y:S04]  /*c110*/  LDS.U16 R0, [R144+0x14] ;  /* 0x0000140090007984 */ /* 0x001e280000000400 */
[----:B------:R-:W2:Y:S04]  /*c120*/  LDS.U16 R5, [R144+0x1c] ;  /* 0x00001c0090057984 */ /* 0x000ea80000000400 */
[----:B------:R-:W3:Y:S04]  /*c130*/  LDS.U16 R6, [R144+0x1e] ;  /* 0x00001e0090067984 */ /* 0x000ee80000000400 */
[----:B------:R-:W-:Y:S01]  /*c140*/  BAR.SYNC.DEFER_BLOCKING 0x0 ;  /* 0x0000000000007b1d */ /* 0x000fe20000010000 */
[----:B-1----:R-:W-:Y:S01]  /*c150*/  @!P2 FMUL.FTZ R52, R52, R7 ;  /* 0x000000073434a220 */ /* 0x002fe20000410000 */
[----:B------:R-:W-:-:S02]  /*c160*/  PRMT R7, R78, 0x7632, R7 ;  /* 0x000076324e077816 */ /* 0x000fc40000000007 */
[----:B------:R-:W-:Y:S02]  /*c170*/  PRMT R8, R76, 0x7632, R8 ;  /* 0x000076324c087816 */ /* 0x000fe40000000008 */
[----:B------:R-:W-:Y:S02]  /*c180*/  F2FP.PACK_AB R68, R68, R69 ;  /* 0x000000454444723e */ /* 0x000fe400000000ff */
[----:B------:R-:W-:Y:S02]  /*c190*/  F2FP.PACK_AB R66, R66, R67 ;  /* 0x000000434242723e */ /* 0x000fe400000000ff */
[----:B------:R-:W-:Y:S02]  /*c1a0*/  F2FP.PACK_AB R64, R64, R65 ;  /* 0x000000414040723e */ /* 0x000fe400000000ff */
[----:B------:R-:W-:Y:S02]  /*c1b0*/  PRMT R10, R70, 0x7632, R10 ;  /* 0x00007632460a7816 */ /* 0x000fe4000000000a */
[----:B------:R-:W-:Y:S01]  /*c1c0*/  PRMT R9, R74, 0x7632, R9 ;  /* 0x000076324a097816 */ /* 0x000fe20000000009 */
[----:B------:R1:W-:Y:S04]  /*c1d0*/  STS.U16 [R144+0x2], R7 ;  /* 0x0000020790007388 */ /* 0x0003e80000000400 */
[----:B------:R4:W-:Y:S01]  /*c1e0*/  STS.U16 [R144+0x6], R8 ;  /* 0x0000060890007388 */ /* 0x0009e20000000400 */
[----:B-1----:R-:W-:-:S03]  /*c1f0*/  PRMT R7, R72, 0x7632, R7 ;  /* 0x0000763248077816 */ /* 0x002fc60000000007 */
[----:B------:R1:W-:Y:S01]  /*c200*/  STS.U16 [R144+0xc], R72 ;  /* 0x00000c4890007388 */ /* 0x0003e20000000400 */
[----:B----4-:R-:W-:-:S03]  /*c210*/  PRMT R8, R68, 0x7632, R8 ;  /* 0x0000763244087816 */ /* 0x010fc60000000008 */
[----:B------:R4:W-:Y:S04]  /*c220*/  STS.U16 [R144+0xe], R7 ;  /* 0x00000e0790007388 */ /* 0x0009e80000000400 */
[----:B------:R5:W-:Y:S01]  /*c230*/  STS.U16 [R144+0x12], R10 ;  /* 0x0000120a90007388 */ /* 0x000be20000000400 */
[----:B-1----:R-:W-:Y:S02]  /*c240*/  PRMT R72, R66, 0x7632, R72 ;  /* 0x0000763242487816 */ /* 0x002fe40000000048 */
[----:B----4-:R-:W-:Y:S01]  /*c250*/  PRMT R7, R64, 0x7632, R7 ;  /* 0x0000763240077816 */ /* 0x010fe20000000007 */
[----:B------:R-:W-:Y:S01]  /*c260*/  STS.U16 [R144], R78 ;  /* 0x0000004e90007388 */ /* 0x000fe20000000400 */
[----:B-----5:R-:W-:-:S03]  /*c270*/  MOV R10, UR31 ;  /* 0x0000001f000a7c02 */ /* 0x020fc60008000f00 */
[----:B------:R-:W-:Y:S01]  /*c280*/  STS.U16 [R144+0x4], R76 ;  /* 0x0000044c90007388 */ /* 0x000fe20000000400 */
[----:B0-----:R-:W-:-:S03]  /*c290*/  HADD2.F32 R0, -RZ, R0.H0_H0 ;  /* 0x20000000ff007230 */ /* 0x001fc60000004100 */
        /* <DEDUP_REMOVED lines=31> */
[----:B------:R-:W-:Y:S02]  /*c490*/  HADD2.F32 R3, -RZ, R3.H0_H0 ;  /* 0x20000003ff037230 */ /* 0x000fe40000004100 */
[----:B------:R-:W-:Y:S01]  /*c4a0*/  HADD2.F32 R4, -RZ, R4.H0_H0 ;  /* 0x20000004ff047230 */ /* 0x000fe20000004100 */
[----:B------:R-:W-:Y:S01]  /*c4b0*/  FADD.FTZ R2, R2, UR5 ;  /* 0x0000000502027e21 */ /* 0x000fe20008010000 */
[----:B--2---:R-:W-:Y:S01]  /*c4c0*/  HADD2.F32 R5, -RZ, R5.H0_H0 ;  /* 0x20000005ff057230 */ /* 0x004fe20000004100 */
[----:B------:R-:W-:-:S02]  /*c4d0*/  FADD.FTZ R3, R3, UR5 ;  /* 0x0000000503037e21 */ /* 0x000fc40008010000 */
[----:B------:R-:W-:Y:S01]  /*c4e0*/  FADD.FTZ R4, R4, UR5 ;  /* 0x0000000504047e21 */ /* 0x000fe20008010000 */
[----:B------:R-:W-:Y:S02]  /*c4f0*/  FSETP.GTU.FTZ.AND P4, PT, R2, 20, PT ;  /* 0x41a000000200780b */ /* 0x000fe40003f9c000 */
[----:B------:R-:W-:Y:S01]  /*c500*/  @!P5 FMUL.FTZ R0, R0, -1.4426950216293334961 ;  /* 0xbfb8aa3b0000d820 */ /* 0x000fe20000410000 */
[----:B------:R-:W-:Y:S01]  /*c510*/  FSETP.GTU.FTZ.AND P3, PT, R3, 20, PT ;  /* 0x41a000000300780b */ /* 0x000fe20003f7c000 */
[----:B------:R-:W-:Y:S01]  /*c520*/  FADD.FTZ R5, R5, UR5 ;  /* 0x0000000505057e21 */ /* 0x000fe20008010000 */
[----:B------:R-:W-:-:S03]  /*c530*/  FSETP.GTU.FTZ.AND P0, PT, R4, 20, PT ;  /* 0x41a000000400780b */ /* 0x000fc60003f1c000 */
[----:B------:R-:W0:Y:S01]  /*c540*/  @!P5 MUFU.EX2 R0, R0 ;  /* 0x000000000000d308 */ /* 0x000e220000000800 */
[----:B------:R-:W1:Y:S01]  /*c550*/  LDS R8, [0x420] ;  /* 0x00042000ff087984 */ /* 0x000e620000000800 */
[----:B------:R-:W-:-:S03]  /*c560*/  FSETP.GTU.FTZ.AND P1, PT, R5, 20, PT ;  /* 0x41a000000500780b */ /* 0x000fc60003f3c000 */
[----:B------:R-:W-:-:S03]  /*c570*/  @!P4 FMUL.FTZ R2, R2, -1.4426950216293334961 ;  /* 0xbfb8aa3b0202c820 */ /* 0x000fc60000410000 */
[----:B------:R-:W-:Y:S01]  /*c580*/  @!P3 FMUL.FTZ R3, R3, -1.4426950216293334961 ;  /* 0xbfb8aa3b0303b820 */ /* 0x000fe20000410000 */
[----:B---3--:R-:W-:Y:S01]  /*c590*/  HADD2.F32 R6, -RZ, R6.H0_H0 ;  /* 0x20000006ff067230 */ /* 0x008fe20000004100 */
[----:B------:R-:W-:Y:S01]  /*c5a0*/  @!P0 FMUL.FTZ R4, R4, -1.4426950216293334961 ;  /* 0xbfb8aa3b04048820 */ /* 0x000fe20000410000 */
[----:B------:R-:W2:Y:S03]  /*c5b0*/  @!P4 MUFU.EX2 R2, R2 ;  /* 0x000000020002c308 */ /* 0x000ea60000000800 */
[----:B------:R-:W-:Y:S02]  /*c5c0*/  FADD.FTZ R6, R6, UR5 ;  /* 0x0000000506067e21 */ /* 0x000fe40008010000 */
[----:B------:R-:W-:-:S03]  /*c5d0*/  @!P1 FMUL.FTZ R5, R5, -1.4426950216293334961 ;  /* 0xbfb8aa3b05059820 */ /* 0x000fc60000410000 */
[----:B------:R-:W3:Y:S01]  /*c5e0*/  @!P3 MUFU.EX2 R3, R3 ;  /* 0x000000030003b308 */ /* 0x000ee20000000800 */
[----:B0-----:R-:W-:Y:S01]  /*c5f0*/  @!P5 FADD.FTZ R0, R0, 1 ;  /* 0x3f8000000000d421 */ /* 0x001fe20000010000 */
[----:B------:R-:W-:-:S06]  /*c600*/  FSETP.GTU.FTZ.AND P2, PT, R6, 20, PT ;  /* 0x41a000000600780b */ /* 0x000fcc0003f5c000 */
[----:B------:R-:W0:Y:S08]  /*c610*/  @!P0 MUFU.EX2 R4, R4 ;  /* 0x0000000400048308 */ /* 0x000e300000000800 */
[----:B------:R-:W4:Y:S08]  /*c620*/  @!P1 MUFU.EX2 R5, R5 ;  /* 0x0000000500059308 */ /* 0x000f300000000800 */
[----:B------:R-:W5:Y:S01]  /*c630*/  @!P5 MUFU.RCP R39, R0 ;  /* 0x000000000027d308 */ /* 0x000f620000001000 */
[----:B--2---:R-:W-:-:S02]  /*c640*/  @!P4 FADD.FTZ R2, R2, 1 ;  /* 0x3f8000000202c421 */ /* 0x004fc40000010000 */
[----:B---3--:R-:W-:Y:S02]  /*c650*/  @!P3 FADD.FTZ R3, R3, 1 ;  /* 0x3f8000000303b421 */ /* 0x008fe40000010000 */
[----:B------:R-:W-:Y:S02]  /*c660*/  @!P2 FMUL.FTZ R6, R6, -1.4426950216293334961 ;  /* 0xbfb8aa3b0606a820 */ /* 0x000fe40000410000 */
[----:B0-----:R-:W-:Y:S01]  /*c670*/  @!P0 FADD.FTZ R4, R4, 1 ;  /* 0x3f80000004048421 */ /* 0x001fe20000010000 */
[----:B------:R-:W0:Y:S01]  /*c680*/  @!P4 MUFU.RCP R2, R2 ;  /* 0x000000020002c308 */ /* 0x000e220000001000 */
[----:B----4-:R-:W-:Y:S01]  /*c690*/  @!P1 FADD.FTZ R5, R5, 1 ;  /* 0x3f80000005059421 */ /* 0x010fe20000010000 */
[----:B------:R-:W-:-:S06]  /*c6a0*/  UIMAD UR7, UR38, UR8, URZ ;  /* 0x00000008260772a4 */ /* 0x000fcc000f8e023f */
[----:B------:R-:W2:Y:S01]  /*c6b0*/  @!P3 MUFU.RCP R3, R3 ;  /* 0x000000030003b308 */ /* 0x000ea20000001000 */
[----:B-----5:R-:W-:Y:S01]  /*c6c0*/  @!P5 FMUL.FTZ R58, R58, R39 ;  /* 0x000000273a3ad220 */ /* 0x020fe20000410000 */
[----:B-1----:R-:W-:Y:S01]  /*c6d0*/  ISETP.GE.AND P5, PT, R118, R8, PT ;  /* 0x000000087600720c */ /* 0x002fe20003fa6270 */
[----:B------:R-:W-:-:S05]  /*c6e0*/  UIMAD UR20, UR37, UR9, UR7 ;  /* 0x00000009251472a4 */ /* 0x000fca000f8e0207 */
[----:B------:R-:W1:Y:S01]  /*c6f0*/  @!P2 MUFU.EX2 R6, R6 ;  /* 0x000000060006a308 */ /* 0x000e620000000800 */
[----:B------:R-:W-:Y:S02]  /*c700*/  UIMAD UR7, UR38, UR22, URZ ;  /* 0x00000016260772a4 */ /* 0x000fe4000f8e023f */
[----:B------:R-:W-:-:S05]  /*c710*/  UIMAD.WIDE.U32 UR18, UR37, UR8, URZ ;  /* 0x00000008251272a5 */ /* 0x000fca000f8e003f */
[----:B------:R3:W4:Y:S01]  /*c720*/  @!P0 MUFU.RCP R10, R4 ;  /* 0x00000004000a8308 */ /* 0x0007220000001000 */
[----:B------:R-:W-:-:S07]  /*c730*/  UIMAD.WIDE.U32 UR8, UR37, UR22, URZ ;  /* 0x00000016250872a5 */ /* 0x000fce000f8e003f */
[----:B------:R3:W1:Y:S01]  /*c740*/  @!P1 MUFU.RCP R39, R5 ;  /* 0x0000000500279308 */ /* 0x0006620000001000 */
        /* <DEDUP_REMOVED lines=20> */
.L_x_5760:
[----:B------:R-:W-:Y:S05]  /*c890*/  BSYNC B0 ;  /* 0x0000000000007941 */ /* 0x000fea0003800000 */
.L_x_5759:
[----:B------:R-:W-:Y:S01]  /*c8a0*/  ULDC.64 UR20, c[0x0][0x2e0] ;  /* 0x0000b80000147ab9 */ /* 0x000fe20000000a00 */
[----:B-1----:R-:W-:Y:S01]  /*c8b0*/  @!P2 FADD.FTZ R6, R6, 1 ;  /* 0x3f8000000606a421 */ /* 0x002fe20000010000 */
[----:B------:R-:W-:Y:S01]  /*c8c0*/  UMOV UR19, UR7 ;  /* 0x0000000700137c82 */ /* 0x000fe20008000000 */
[----:B------:R-:W-:Y:S01]  /*c8d0*/  LEA R2, P3, R118, c[0x0][0x330], 0x1 ;  /* 0x0000cc0076027a11 */ /* 0x000fe200078608ff */
[----:B------:R-:W-:Y:S01]  /*c8e0*/  UIMAD.WIDE.U32 UR18, UR16, UR20, UR18 ;  /* 0x00000014101272a5 */ /* 0x000fe2000f8e0012 */
[----:B----4-:R-:W-:Y:S01]  /*c8f0*/  @!P0 FMUL.FTZ R61, R61, R10 ;  /* 0x0000000a3d3d8220 */ /* 0x010fe20000410000 */
[----:B------:R-:W-:Y:S01]  /*c900*/  UIMAD UR20, UR17, UR20, URZ ;  /* 0x00000014111472a4 */ /* 0x000fe2000f8e023f */
[----:B------:R-:W1:Y:S01]  /*c910*/  @!P2 MUFU.RCP R6, R6 ;  /* 0x000000060006a308 */ /* 0x000e620000001000 */
        /* <DEDUP_REMOVED lines=11> */
[----:B------:R-:W-:Y:S02]  /*c9d0*/  LEA R2, P3, R3, R2, 0x1 ;  /* 0x0000000203027211 */ /* 0x000fe400078608ff */
[----:B0--3--:R-:W-:Y:S01]  /*c9e0*/  MOV R4, UR18 ;  /* 0x0000001200047c02 */ /* 0x009fe20008000f00 */
[----:B-1----:R-:W-:Y:S01]  /*c9f0*/  @!P2 FMUL.FTZ R63, R63, R6 ;  /* 0x000000063f3fa220 */ /* 0x002fe20000410000 */
[----:B------:R-:W-:Y:S02]  /*ca00*/  ISETP.GE.AND P2, PT, R173, R8, PT ;  /* 0x00000008ad00720c */ /* 0x000fe40003f46270 */
[----:B------:R-:W-:Y:S01]  /*ca10*/  LEA.HI.X R3, R3, R0, R4, 0x1, P3 ;  /* 0x0000000003037211 */ /* 0x000fe200018f0c04 */
[----:B------:R-:W-:Y:S01]  /*ca20*/  FADD.FTZ R0, R48, R185 ;  /* 0x000000b930007221 */ /* 0x000fe20000010000 */
[----:B------:R-:W-:-:S02]  /*ca30*/  ISETP.GE.AND P3, PT, R172, R8, PT ;  /* 0x00000008ac00720c */ /* 0x000fc40003f66270 */
        /* <DEDUP_REMOVED lines=25> */
[----:B------:R-:W-:Y:S02]  /*cbd0*/  ISETP.GE.AND P5, PT, R165, R8, PT ;  /* 0x00000008a500720c */ /* 0x000fe40003fa6270 */
        /* <DEDUP_REMOVED lines=29> */
[----:B0-----:R-:W-:-:S02]  /*cdb0*/  PRMT R72, R0, 0x7632, R72 ;  /* 0x0000763200487816 */ /* 0x001fc40000000048 */
[----:B------:R-:W-:Y:S01]  /*cdc0*/  F2FP.PACK_AB R0, R61, R60 ;  /* 0x0000003c3d00723e */ /* 0x000fe200000000ff */
[----:B------:R0:W-:Y:S01]  /*cdd0*/  STS.U16 [R144+0xc], R8 ;  /* 0x00000c0890007388 */ /* 0x0001e20000000400 */
[----:B-1----:R-:W-:Y:S01]  /*cde0*/  PRMT R4, R3, 0x7632, R4 ;  /* 0x0000763203047816 */ /* 0x002fe20000000004 */
[----:B------:R-:W-:Y:S02]  /*cdf0*/  FADD.FTZ R60, R59, R60 ;  /* 0x0000003c3b3c7221 */ /* 0x000fe40000010000 */
[----:B------:R-:W-:Y:S01]  /*ce00*/  STS.U16 [R144], R48 ;  /* 0x0000003090007388 */ /* 0x000fe20000000400 */
[----:B--2---:R-:W-:Y:S01]  /*ce10*/  PRMT R6, R0, 0x7632, R6 ;  /* 0x0000763200067816 */ /* 0x004fe20000000006 */
[----:B------:R-:W-:Y:S02]  /*ce20*/  FADD.FTZ R61, R60, R61 ;  /* 0x0000003d3c3d7221 */ /* 0x000fe40000010000 */
[----:B------:R-:W-:Y:S01]  /*ce30*/  STS.U16 [R144+0x4], R50 ;  /* 0x0000043290007388 */ /* 0x000fe20000000400 */
[----:B0-----:R-:W-:Y:S01]  /*ce40*/  PRMT R8, R2, 0x7610, R8 ;  /* 0x0000761002087816 */ /* 0x001fe20000000008 */
        /* <DEDUP_REMOVED lines=49> */
.L_x_5762:
[----:B------:R-:W-:Y:S05]  /*d160*/  BSYNC B0 ;  /* 0x0000000000007941 */ /* 0x000fea0003800000 */
.L_x_5761:
        /* <DEDUP_REMOVED lines=60> */
.L_x_5683:
        /* <DEDUP_REMOVED lines=26> */
.L_x_5765:
[----:B0-----:R-:W-:Y:S05]  /*d6d0*/  BSYNC B0 ;  /* 0x0000000000007941 */ /* 0x001fea0003800000 */
.L_x_5764:
        /* <DEDUP_REMOVED lines=25> */
.L_x_5767:
[----:B0-----:R-:W0:Y:S02]  /*d870*/  S2R R7, SR_TID.X ;  /* 0x0000000000077919 */ /* 0x001e240000002100 */
.L_x_5768:
[----:B0-----:R-:W-:Y:S05]  /*d880*/  BSYNC B0 ;  /* 0x0000000000007941 */ /* 0x001fea0003800000 */
.L_x_5766:
[----:B------:R-:W-:-:S13]  /*d890*/  ISETP.GE.AND P0, PT, R7, c[0x0][0x16c], PT ;  /* 0x00005b0007007a0c */ /* 0x000fda0003f06270 */
[----:B------:R-:W-:Y:S05]  /*d8a0*/  @P0 EXIT ;  /* 0x000000000000094d */ /* 0x000fea0003800000 */
[----:B------:R-:W-:Y:S02]  /*d8b0*/  ULDC.64 UR6, c[0x0][0x288] ;  /* 0x0000a20000067ab9 */ /* 0x000fe40000000a00 */
[----:B------:R-:W-:Y:S02]  /*d8c0*/  UIMAD UR17, UR17, UR6, URZ ;  /* 0x00000006111172a4 */ /* 0x000fe4000f8e023f */
[----:B-12---:R-:W-:Y:S02]  /*d8d0*/  UIMAD.WIDE.U32 UR4, UR16, UR6, URZ ;  /* 0x00000006100472a5 */ /* 0x006fe4000f8e003f */
[----:B------:R-:W-:-:S04]  /*d8e0*/  UIMAD UR6, UR16, UR7, UR17 ;  /* 0x00000007100672a4 */ /* 0x000fc8000f8e0211 */
[----:B------:R-:W-:Y:S02]  /*d8f0*/  UIADD3 UR6, UR5, UR6, URZ ;  /* 0x0000000605067290 */ /* 0x000fe4000fffe03f */
.L_x_5769:
        /* <DEDUP_REMOVED lines=18> */
.L_x_5770:
        /* <DEDUP_REMOVED lines=14> */
.L_x_9083:


//--------------------- .text._Z25selective_scan_bwd_kernelI32Selective_Scan_bwd_kernel_traitsILi32ELi16ELb1ELb0ELb0ELb0ELb0EN3c104HalfEfEEv12SSMParamsBwd --------------------------
	.section	.text._Z25selective_scan_bwd_kernelI32Selective_Scan_bwd_kernel_traitsILi32ELi16ELb1ELb0ELb0ELb0ELb0EN3c104HalfEfEEv12SSMParamsBwd,"ax",@progbits
	.sectioninfo	@"SHI_REGISTERS=208"
	.align	128
        .global         _Z25selective_scan_bwd_kernelI32Selective_Scan_bwd_kernel_traitsILi32ELi16ELb1ELb0ELb0ELb0ELb0EN3c104HalfEfEEv12SSMParamsBwd
        .type           _Z25selective_scan_bwd_kernelI32Selective_Scan_bwd_kernel_traitsILi32ELi16ELb1ELb0ELb0ELb0ELb0EN3c104HalfEfEEv12SSMParamsBwd,@function
        .size           _Z25selective_scan_bwd_kernelI32Selective_Scan_bwd_kernel_traitsILi32ELi16ELb1ELb0ELb0ELb0ELb0EN3c104HalfEfEEv12SSMParamsBwd,(.L_x_9084 - _Z25selective_scan_bwd_kernelI32Selective_Scan_bwd_kernel_traitsILi32ELi16ELb1ELb0ELb0ELb0ELb0EN3c104HalfEfEEv12SSMParamsBwd)
        .other          _Z25selective_scan_bwd_kernelI32Selective_Scan_bwd_kernel_traitsILi32ELi16ELb1ELb0ELb0ELb0ELb0EN3c104HalfEfEEv12SSMParamsBwd,@"STO_CUDA_ENTRY STV_DEFAULT"
_Z25selective_scan_bwd_kernelI32Selective_Scan_bwd_kernel_traitsILi32ELi16ELb1ELb0ELb0ELb0ELb0EN3c104HalfEfEEv12SSMParamsBwd:
.text._Z25selective_scan_bwd_kernelI32Selective_Scan_bwd_kernel_traitsILi32ELi16ELb1ELb0ELb0ELb0ELb0EN3c104HalfEfEEv12SSMParamsBwd:
        /* <DEDUP_REMOVED lines=16> */
[--C-:B------:R-:W-:Y:S01]  /*0100*/  @P0 LEA.HI.X R7, R25, c[0x0][0x23c], R26.reuse, 0x2, P2 ;  /* 0x00008f0019070a11 */ /* 0x100fe200010f141a */
[----:B------:R-:W-:Y:S01]  /*0110*/  IMAD R15, R27, c[0x0][0x278], RZ ;  /* 0x00009e001b0f7a24 */ /* 0x000fe200078e02ff */
[----:B------:R-:W-:Y:S01]  /*0120*/  @P1 LEA.HI.X R9, R25, c[0x0][0x254], R26, 0x2, P3 ;  /* 0x0000950019091a11 */ /* 0x000fe200018f141a */
[C---:B------:R-:W-:Y:S02]  /*0130*/  IMAD R11, R28.reuse, c[0x0][0x1d4], R5 ;  /* 0x000075001c0b7a24 */ /* 0x040fe400078e0205 */
[C---:B------:R-:W-:Y:S01]  /*0140*/  IMAD.WIDE.U32 R2, R28.reuse, c[0x0][0x1d0], RZ ;  /* 0x000074001c027a25 */ /* 0x040fe200078e00ff */
[----:B------:R0:W5:Y:S03]  /*0150*/  @P0 LDG.E R24, [R6.64] ;  /* 0x0000000606180981 */ /* 0x000166000c1e1900 */
[----:B------:R-:W-:-:S04]  /*0160*/  IMAD.WIDE.U32 R4, R28, c[0x0][0x1e0], RZ ;  /* 0x000078001c047a25 */ /* 0x000fc800078e00ff */
[C---:B------:R-:W-:Y:S02]  /*0170*/  IMAD R13, R28.reuse, c[0x0][0x1e4], R13 ;  /* 0x000079001c0d7a24 */ /* 0x040fe400078e020d */
[C---:B------:R-:W-:Y:S01]  /*0180*/  IMAD R15, R28.reuse, c[0x0][0x27c], R15 ;  /* 0x00009f001c0f7a24 */ /* 0x040fe200078e020f */
[----:B------:R1:W5:Y:S01]  /*0190*/  @P1 LDG.E R0, [R8.64] ;  /* 0x0000000608001981 */ /* 0x000362000c1e1900 */
[----:B0-----:R-:W-:Y:S01]  /*01a0*/  IMAD.WIDE.U32 R6, R28, c[0x0][0x278], RZ ;  /* 0x00009e001c067a25 */ /* 0x001fe200078e00ff */
[----:B------:R-:W-:Y:S01]  /*01b0*/  IADD3 R3, R3, R11, RZ ;  /* 0x0000000b03037210 */ /* 0x000fe20007ffe0ff */
[----:B------:R-:W-:Y:S01]  /*01c0*/  CS2R R20, SRZ ;  /* 0x0000000000147805 */ /* 0x000fe2000001ff00 */
[----:B------:R-:W-:Y:S01]  /*01d0*/  IADD3 R5, R5, R13, RZ ;  /* 0x0000000d05057210 */ /* 0x000fe20007ffe0ff */
[C---:B------:R-:W-:Y:S01]  /*01e0*/  IMAD R10, R26.reuse, c[0x0][0x1e8], RZ ;  /* 0x00007a001a0a7a24 */ /* 0x040fe200078e02ff */
[----:B------:R-:W-:Y:S01]  /*01f0*/  MOV R13, c[0x0][0x174] ;  /* 0x00005d00000d7a02 */ /* 0x000fe20000000f00 */
[----:B------:R-:W-:Y:S01]  /*0200*/  IMAD.WIDE.U32 R2, R25, c[0x0][0x1d8], R2 ;  /* 0x0000760019027a25 */ /* 0x000fe200078e0002 */
[----:B------:R-:W-:Y:S01]  /*0210*/  IADD3 R7, R7, R15, RZ ;  /* 0x0000000f07077210 */ /* 0x000fe20007ffe0ff */
[----:B------:R-:W-:Y:S01]  /*0220*/  HFMA2.MMA R29, -RZ, RZ, 0, 0 ;  /* 0x00000000ff1d7435 */ /* 0x000fe200000001ff */
[----:B------:R-:W-:Y:S01]  /*0230*/  ISETP.NE.U32.AND P0, PT, RZ, c[0x0][0x260], PT ;  /* 0x00009800ff007a0c */ /* 0x000fe20003f05070 */
[----:B-1----:R-:W-:Y:S01]  /*0240*/  IMAD R8, R26, c[0x0][0x1d8], RZ ;  /* 0x000076001a087a24 */ /* 0x002fe200078e02ff */
[----:B------:R-:W-:Y:S01]  /*0250*/  LEA R9, R13, 0xfffffe00, 0x9 ;  /* 0xfffffe000d097811 */ /* 0x000fe200078e48ff */
[----:B------:R-:W-:Y:S01]  /*0260*/  IMAD.WIDE.U32 R4, R25, c[0x0][0x1e8], R4 ;  /* 0x00007a0019047a25 */ /* 0x000fe200078e0004 */
[----:B------:R-:W-:-:S02]  /*0270*/  ISETP.NE.AND.EX P0, PT, RZ, c[0x0][0x264], PT, P0 ;  /* 0x00009900ff007a0c */ /* 0x000fc40003f05300 */
[----:B------:R-:W-:Y:S01]  /*0280*/  SHF.R.S32.HI R11, RZ, 0x1f, R9 ;  /* 0x0000001fff0b7819 */ /* 0x000fe20000011409 */
[----:B------:R-:W-:Y:S01]  /*0290*/  IMAD R12, R26, c[0x0][0x280], RZ ;  /* 0x0000a0001a0c7a24 */ /* 0x000fe200078e02ff */
[----:B------:R-:W-:Y:S01]  /*02a0*/  IADD3 R33, P1, R9, R2, RZ ;  /* 0x0000000209217210 */ /* 0x000fe20007f3e0ff */
[----:B------:R-:W-:Y:S01]  /*02b0*/  IMAD.WIDE.U32 R6, R25, c[0x0][0x280], R6 ;  /* 0x0000a00019067a25 */ /* 0x000fe200078e0006 */
[----:B------:R-:W-:Y:S02]  /*02c0*/  IADD3 R35, P2, R9, R4, RZ ;  /* 0x0000000409237210 */ /* 0x000fe40007f5e0ff */
[----:B------:R-:W-:Y:S01]  /*02d0*/  ISETP.GE.AND P3, PT, R13, 0x1, PT ;  /* 0x000000010d00780c */ /* 0x000fe20003f66270 */
[----:B------:R-:W-:Y:S01]  /*02e0*/  IMAD R8, R25, c[0x0][0x1dc], R8 ;  /* 0x0000770019087a24 */ /* 0x000fe200078e0208 */
[----:B------:R-:W-:Y:S01]  /*02f0*/  IADD3 R9, P4, R9, R6, RZ ;  /* 0x0000000609097210 */ /* 0x000fe20007f9e0ff */
[----:B------:R-:W-:Y:S01]  /*0300*/  IMAD R10, R25, c[0x0][0x1ec], R10 ;  /* 0x00007b00190a7a24 */ /* 0x000fe200078e020a */
[----:B------:R-:W-:Y:S01]  /*0310*/  LEA R34, P5, R35, c[0x0][0x248], 0x1 ;  /* 0x0000920023227a11 */ /* 0x000fe200078a08ff */
[----:B------:R-:W-:Y:S01]  /*0320*/  IMAD R12, R25, c[0x0][0x284], R12 ;  /* 0x0000a100190c7a24 */ /* 0x000fe200078e020c */
[----:B------:R-:W-:-:S02]  /*0330*/  IADD3.X R2, R11, R3, R8, P1, !PT ;  /* 0x000000030b027210 */ /* 0x000fc40000ffe408 */
[C---:B------:R-:W-:Y:S02]  /*0340*/  IADD3.X R4, R11.reuse, R5, R10, P2, !PT ;  /* 0x000000050b047210 */ /* 0x040fe400017fe40a */
[----:B------:R-:W-:Y:S02]  /*0350*/  ISETP.NE.U32.AND P1, PT, RZ, c[0x0][0x328], PT ;  /* 0x0000ca00ff007a0c */ /* 0x000fe40003f25070 */
[----:B------:R-:W-:Y:S02]  /*0360*/  ISETP.NE.U32.AND P2, PT, RZ, c[0x0][0x348], PT ;  /* 0x0000d200ff007a0c */ /* 0x000fe40003f45070 */
[----:B------:R-:W-:Y:S02]  /*0370*/  IADD3.X R6, R11, R7, R12, P4, !PT ;  /* 0x000000070b067210 */ /* 0x000fe400027fe40c */
[----:B------:R-:W-:Y:S02]  /*0380*/  LEA R32, P4, R33, c[0x0][0x240], 0x1 ;  /* 0x0000900021207a11 */ /* 0x000fe400078808ff */
[----:B------:R-:W-:-:S02]  /*0390*/  ISETP.NE.AND.EX P1, PT, RZ, c[0x0][0x32c], PT, P1 ;  /* 0x0000cb00ff007a0c */ /* 0x000fc40003f25310 */
[----:B------:R-:W-:Y:S02]  /*03a0*/  ISETP.NE.AND.EX P2, PT, RZ, c[0x0][0x34c], PT, P2 ;  /* 0x0000d300ff007a0c */ /* 0x000fe40003f45320 */
[----:B------:R-:W-:Y:S01]  /*03b0*/  LEA.HI.X R33, R33, c[0x0][0x244], R2, 0x1, P4 ;  /* 0x0000910021217a11 */ /* 0x000fe200020f0c02 */
[----:B------:R-:W-:Y:S01]  /*03c0*/  @P0 IMAD R2, R28, c[0x0][0x164], R25 ;  /* 0x000059001c020a24 */ /* 0x000fe200078e0219 */
[----:B------:R-:W-:Y:S01]  /*03d0*/  LEA.HI.X R35, R35, c[0x0][0x24c], R4, 0x1, P5 ;  /* 0x0000930023237a11 */ /* 0x000fe200028f0c04 */
[----:B------:R-:W-:Y:S01]  /*03e0*/  HFMA2.MMA R4, -RZ, RZ, 0, 0 ;  /* 0x00000000ff047435 */ /* 0x000fe200000001ff */
[----:B------:R-:W-:Y:S01]  /*03f0*/  @P0 MOV R23, 0x8 ;  /* 0x0000000800170802 */ /* 0x000fe20000000f00 */
[----:B------:R-:W-:Y:S01]  /*0400*/  @P0 IMAD R2, R2, c[0x0][0x174], RZ ;  /* 0x00005d0002020a24 */ /* 0x000fe200078e02ff */
[----:B------:R-:W-:Y:S02]  /*0410*/  LEA R36, P6, R9, c[0x0][0x308], 0x1 ;  /* 0x0000c20009247a11 */ /* 0x000fe400078c08ff */
[----:B------:R-:W-:Y:S01]  /*0420*/  MOV R3, RZ ;  /* 0x000000ff00037202 */ /* 0x000fe20000000f00 */
[----:B------:R-:W-:Y:S01]  /*0430*/  @P0 IMAD R2, R2, c[0x0][0x16c], RZ ;  /* 0x00005b0002020a24 */ /* 0x000fe200078e02ff */
[----:B------:R-:W-:-:S02]  /*0440*/  @P1 LEA R20, P4, R25, c[0x0][0x328], 0x2 ;  /* 0x0000ca0019141a11 */ /* 0x000fc400078810ff */
[----:B------:R-:W-:Y:S01]  /*0450*/  @P2 LEA R4, P5, R25, c[0x0][0x348], 0x2 ;  /* 0x0000d20019042a11 */ /* 0x000fe200078a10ff */
[----:B------:R-:W-:Y:S01]  /*0460*/  @P0 IMAD.WIDE R22, R2, R23, c[0x0][0x260] ;  /* 0x0000980002160625 */ /* 0x000fe200078e0217 */
[----:B------:R-:W-:Y:S01]  /*0470*/  LEA.HI.X R37, R9, c[0x0][0x30c], R6, 0x1, P6 ;  /* 0x0000c30009257a11 */ /* 0x000fe200030f0c06 */
[----:B------:R-:W-:Y:S01]  /*0480*/  @!P0 CS2R R22, SRZ ;  /* 0x0000000000168805 */ /* 0x000fe2000001ff00 */
[C-C-:B------:R-:W-:Y:S02]  /*0490*/  @P1 LEA.HI.X R21, R25.reuse, c[0x0][0x32c], R26.reuse, 0x2, P4 ;  /* 0x0000cb0019151a11 */ /* 0x140fe400020f141a */
[----:B------:R-:W-:Y:S02]  /*04a0*/  @P2 LEA.HI.X R3, R25, c[0x0][0x34c], R26, 0x2, P5 ;  /* 0x0000d30019032a11 */ /* 0x000fe400028f141a */
[----:B------:R-:W-:Y:S02]  /*04b0*/  MOV R40, RZ ;  /* 0x000000ff00287202 */ /* 0x000fe40000000f00 */
[----:B------:R-:W-:Y:S01]  /*04c0*/  MOV R2, R4 ;  /* 0x0000000400027202 */ /* 0x000fe20000000f00 */
[----:B------:R-:W-:Y:S05]  /*04d0*/  @!P3 BRA `(.L_x_5771) ;  /* 0x00002ec00000b947 */ /* 0x000fea0003800000 */
[----:B------:R-:W0:Y:S01]  /*04e0*/  S2R R30, SR_TID.X ;  /* 0x00000000001e7919 */ /* 0x000e220000002100 */
[----:B------:R-:W-:-:S02]  /*04f0*/  MOV R38, c[0x0][0x174] ;  /* 0x00005d0000267a02 */ /* 0x000fc40000000f00 */
[----:B------:R-:W-:Y:S01]  /*0500*/  MOV R40, RZ ;  /* 0x000000ff00287202 */ /* 0x000fe20000000f00 */
[----:B------:R-:W1:Y:S01]  /*0510*/  S2R R31, SR_LANEID ;  /* 0x00000000001f7919 */ /* 0x000e620000000000 */
[----:B------:R-:W-:Y:S02]  /*0520*/  MOV R29, RZ ;  /* 0x000000ff001d7202 */ /* 0x000fe40000000f00 */
[C---:B0-----:R-:W-:Y:S02]  /*0530*/  SHF.L.U32 R4, R30.reuse, 0x1, RZ ;  /* 0x000000011e047819 */ /* 0x041fe400000006ff */
[----:B------:R-:W-:Y:S02]  /*0540*/  LOP3.LUT R156, R30, 0x1f, RZ, 0xc0, !PT ;  /* 0x0000001f1e9c7812 */ /* 0x000fe400078ec0ff */
[----:B------:R-:W-:-:S04]  /*0550*/  LOP3.LUT R39, R4, 0xffffffc0, RZ, 0xc0, !PT ;  /* 0xffffffc004277812 */ /* 0x000fc800078ec0ff */
[----:B-1----:R-:W-:-:S04]  /*0560*/  LOP3.LUT R39, R39, 0x1f, R30, 0xf8, !PT ;  /* 0x0000001f27277812 */ /* 0x002fc800078ef81e */
.L_x_5778:
[----:B------:R-:W-:Y:S01]  /*0570*/  BAR.SYNC.DEFER_BLOCKING 0x0 ;  /* 0x0000000000007b1d */ /* 0x000fe20000010000 */
[----:B------:R-:W-:-:S05]  /*0580*/  IMAD.WIDE R12, R39, 0x10, R32 ;  /* 0x00000010270c7825 */ /* 0x000fca00078e0220 */
[----:B------:R-:W2:Y:S04]  /*0590*/  LDG.E.128 R16, [R12.64] ;  /* 0x000000060c107981 */ /* 0x000ea8000c1e1d00 */
[----:B------:R-:W3:Y:S01]  /*05a0*/  LDG.E.128 R44, [R12.64+0x200] ;  /* 0x000200060c2c7981 */ /* 0x000ee2000c1e1d00 */
[----:B------:R-:W-:Y:S01]  /*05b0*/  SHF.L.U32 R41, R31, 0x5, RZ ;  /* 0x000000051f297819 */ /* 0x000fe200000006ff */
[----:B------:R-:W-:Y:S02]  /*05c0*/  IMAD.WIDE R42, R39, 0x10, R34 ;  /* 0x00000010272a7825 */ /* 0x000fe400078e0222 */
[----:B--2---:R-:W-:Y:S04]  /*05d0*/  STS.128 [R31.X16], R16 ;  /* 0x000000101f007388 */ /* 0x004fe8000000cc00 */
[----:B---3--:R-:W-:Y:S01]  /*05e0*/  STS.128 [R31.X16+0x200], R44 ;  /* 0x0002002c1f007388 */ /* 0x008fe2000000cc00 */
[----:B------:R-:W-:-:S06]  /*05f0*/  NOP ;  /* 0x0000000000007918 */ /* 0x000fcc0000000000 */
[----:B0-----:R-:W0:Y:S04]  /*0600*/  LDS.128 R8, [R41] ;  /* 0x0000000029087984 */ /* 0x001e280000000c00 */
[----:B------:R-:W-:Y:S04]  /*0610*/  LDS.128 R4, [R41+0x10] ;  /* 0x0000100029047984 */ /* 0x000fe80000000c00 */
[----:B------:R-:W-:Y:S06]  /*0620*/  BAR.SYNC.DEFER_BLOCKING 0x0 ;  /* 0x0000000000007b1d */ /* 0x000fec0000010000 */
[----:B------:R-:W2:Y:S04]  /*0630*/  LDG.E.128 R52, [R42.64] ;  /* 0x000000062a347981 */ /* 0x000ea8000c1e1d00 */
[----:B------:R-:W3:Y:S01]  /*0640*/  LDG.E.128 R56, [R42.64+0x200] ;  /* 0x000200062a387981 */ /* 0x000ee2000c1e1d00 */
[----:B------:R-:W-:-:S03]  /*0650*/  IMAD.WIDE R48, R39, 0x10, R36 ;  /* 0x0000001027307825 */ /* 0x000fc600078e0224 */
[----:B--2---:R1:W-:Y:S04]  /*0660*/  STS.128 [R31.X16], R52 ;  /* 0x000000341f007388 */ /* 0x0043e8000000cc00 */
[----:B---3--:R2:W-:Y:S01]  /*0670*/  STS.128 [R31.X16+0x200], R56 ;  /* 0x000200381f007388 */ /* 0x0085e2000000cc00 */
[----:B------:R-:W-:-:S06]  /*0680*/  NOP ;  /* 0x0000000000007918 */ /* 0x000fcc0000000000 */
[----:B------:R-:W-:Y:S04]  /*0690*/  LDS.128 R16, [R41] ;  /* 0x0000000029107984 */ /* 0x000fe80000000c00 */
[----:B------:R-:W-:Y:S04]  /*06a0*/  LDS.128 R12, [R41+0x10] ;  /* 0x00001000290c7984 */ /* 0x000fe80000000c00 */
[----:B------:R-:W-:Y:S06]  /*06b0*/  BAR.SYNC.DEFER_BLOCKING 0x0 ;  /* 0x0000000000007b1d */ /* 0x000fec0000010000 */
[----:B------:R3:W4:Y:S04]  /*06c0*/  LDG.E.128 R60, [R48.64] ;  /* 0x00000006303c7981 */ /* 0x000728000c1e1d00 */
[----:B------:R3:W4:Y:S01]  /*06d0*/  LDG.E.128 R64, [R48.64+0x200] ;  /* 0x0002000630407981 */ /* 0x000722000c1e1d00 */
[--C-:B0-----:R-:W-:Y:S01]  /*06e0*/  HADD2.F32 R42, -RZ, R8.reuse.H0_H0 ;  /* 0x20000008ff2a7230 */ /* 0x101fe20000004100 */
[----:B-1----:R-:W-:Y:S01]  /*06f0*/  HFMA2.MMA R54, -RZ, RZ, 0, 0 ;  /* 0x00000000ff367435 */ /* 0x002fe200000001ff */
[----:B------:R-:W-:Y:S01]  /*0700*/  HADD2.F32 R43, -RZ, R8.H1_H1 ;  /* 0x30000008ff2b7230 */ /* 0x000fe20000004100 */
[----:B------:R-:W-:Y:S01]  /*0710*/  HFMA2.MMA R77, -RZ, RZ, 0, 0 ;  /* 0x00000000ff4d7435 */ /* 0x000fe200000001ff */
[----:B------:R-:W-:Y:S01]  /*0720*/  CS2R R50, SRZ ;  /* 0x0000000000327805 */ /* 0x000fe2000001ff00 */
[----:B--2---:R-:W-:Y:S01]  /*0730*/  HFMA2.MMA R56, -RZ, RZ, 0, 0 ;  /* 0x00000000ff387435 */ /* 0x004fe200000001ff */
[----:B------:R-:W-:-:S02]  /*0740*/  MOV R58, RZ ;  /* 0x000000ff003a7202 */ /* 0x000fc40000000f00 */
[----:B------:R-:W-:Y:S01]  /*0750*/  MOV R75, RZ ;  /* 0x000000ff004b7202 */ /* 0x000fe20000000f00 */
[----:B---3--:R-:W-:Y:S01]  /*0760*/  CS2R R48, SRZ ;  /* 0x0000000000307805 */ /* 0x008fe2000001ff00 */
[----:B----4-:R-:W-:Y:S04]  /*0770*/  STS.128 [R31.X16], R60 ;  /* 0x0000003c1f007388 */ /* 0x010fe8000000cc00 */
[----:B------:R0:W-:Y:S01]  /*0780*/  STS.128 [R31.X16+0x200], R64 ;  /* 0x000200401f007388 */ /* 0x0001e2000000cc00 */
[----:B------:R-:W-:-:S06]  /*0790*/  NOP ;  /* 0x0000000000007918 */ /* 0x000fcc0000000000 */
[----:B------:R-:W1:Y:S04]  /*07a0*/  LDS.128 R68, [R41] ;  /* 0x0000000029447984 */ /* 0x000e680000000c00 */
[----:B------:R-:W2:Y:S01]  /*07b0*/  LDS.128 R44, [R41+0x10] ;  /* 0x00001000292c7984 */ /* 0x000ea20000000c00 */
[----:B0-----:R-:W-:Y:S01]  /*07c0*/  MOV R65, RZ ;  /* 0x000000ff00417202 */ /* 0x001fe20000000f00 */
        /* <DEDUP_REMOVED lines=8> */
[----:B------:R-:W-:Y:S01]  /*0850*/  HADD2.F32 R43, -RZ, R9.H1_H1 ;  /* 0x30000009ff2b7230 */ /* 0x000fe20000004100 */
[-C--:B------:R-:W-:Y:S01]  /*0860*/  FMUL.FTZ R89, R53, R24.reuse ;  /* 0x0000001835597220 */ /* 0x080fe20000410000 */
[----:B------:R-:W-:Y:S01]  /*0870*/  HADD2.F32 R59, -RZ, R70.H0_H0 ;  /* 0x20000046ff3b7230 */ /* 0x000fe20000004100 */
[C---:B------:R-:W-:Y:S01]  /*0880*/  FFMA.FTZ R42, R55.reuse, R29, R42 ;  /* 0x0000001d372a7223 */ /* 0x040fe2000001002a */
[----:B------:R-:W-:Y:S01]  /*0890*/  HADD2.F32 R29, -RZ, R10.H0_H0 ;  /* 0x2000000aff1d7230 */ /* 0x000fe20000004100 */
[-C--:B------:R-:W-:Y:S01]  /*08a0*/  FMUL.FTZ R62, R55, R24.reuse ;  /* 0x00000018373e7220 */ /* 0x080fe20000410000 */
        /* <DEDUP_REMOVED lines=12> */
[----:B--2---:R-:W-:Y:S01]  /*0970*/  HADD2.F32 R69, -RZ, R44.H0_H0 ;  /* 0x2000002cff457230 */ /* 0x004fe20000004100 */
[C---:B------:R-:W-:Y:S01]  /*0980*/  FFMA.FTZ R42, R63.reuse, R29, R42 ;  /* 0x0000001d3f2a7223 */ /* 0x040fe2000001002a */
[----:B------:R-:W-:Y:S01]  /*0990*/  HADD2.F32 R29, -RZ, R4.H0_H0 ;  /* 0x20000004ff1d7230 */ /* 0x000fe20000004100 */
[-C--:B------:R-:W-:Y:S01]  /*09a0*/  FMUL.FTZ R66, R63, R24.reuse ;  /* 0x000000183f427220 */ /* 0x080fe20000410000 */
[----:B------:R-:W-:Y:S01]  /*09b0*/  HADD2.F32 R71, -RZ, R44.H1_H1 ;  /* 0x3000002cff477230 */ /* 0x000fe20000004100 */
[----:B------:R-:W-:Y:S01]  /*09c0*/  FFMA.FTZ R42, R67, R43, R42 ;  /* 0x0000002b432a7223 */ /* 0x000fe2000001002a */
[----:B------:R-:W-:Y:S01]  /*09d0*/  HADD2.F32 R43, -RZ, R4.H1_H1 ;  /* 0x30000004ff2b7230 */ /* 0x000fe20000004100 */
[----:B------:R-:W-:Y:S01]  /*09e0*/  MOV R44, c[0x0][0x16c] ;  /* 0x00005b00002c7a02 */ /* 0x000fe20000000f00 */
[----:B------:R-:W-:Y:S01]  /*09f0*/  HADD2.F32 R73, -RZ, R45.H0_H0 ;  /* 0x2000002dff497230 */ /* 0x000fe20000004100 */
[----:B------:R-:W-:Y:S01]  /*0a00*/  FFMA.FTZ R42, R69, R29, R42 ;  /* 0x0000001d452a7223 */ /* 0x000fe2000001002a */
[----:B------:R-:W-:Y:S01]  /*0a10*/  HADD2.F32 R29, -RZ, R5.H0_H0 ;  /* 0x20000005ff1d7230 */ /* 0x000fe20000004100 */
[----:B------:R-:W-:Y:S01]  /*0a20*/  ISETP.GE.AND P0, PT, R44, 0x1, PT ;  /* 0x000000012c00780c */ /* 0x000fe20003f06270 */
[----:B------:R-:W-:Y:S01]  /*0a30*/  HADD2.F32 R79, -RZ, R45.H1_H1 ;  /* 0x3000002dff4f7230 */ /* 0x000fe20000004100 */
[----:B------:R-:W-:Y:S01]  /*0a40*/  FFMA.FTZ R42, R71, R43, R42 ;  /* 0x0000002b472a7223 */ /* 0x000fe2000001002a */
[----:B------:R-:W-:Y:S01]  /*0a50*/  HADD2.F32 R43, -RZ, R5.H1_H1 ;  /* 0x30000005ff2b7230 */ /* 0x000fe20000004100 */
[----:B------:R-:W-:Y:S01]  /*0a60*/  CS2R R44, SRZ ;  /* 0x00000000002c7805 */ /* 0x000fe2000001ff00 */
[----:B------:R-:W-:Y:S01]  /*0a70*/  HADD2.F32 R81, -RZ, R46.H0_H0 ;  /* 0x2000002eff517230 */ /* 0x000fe20000004100 */
[----:B------:R-:W-:Y:S01]  /*0a80*/  FFMA.FTZ R42, R73, R29, R42 ;  /* 0x0000001d492a7223 */ /* 0x000fe2000001002a */
[----:B------:R-:W-:Y:S01]  /*0a90*/  HADD2.F32 R29, -RZ, R6.H0_H0 ;  /* 0x20000006ff1d7230 */ /* 0x000fe20000004100 */
[-C--:B------:R-:W-:Y:S01]  /*0aa0*/  FMUL.FTZ R95, R67, R24.reuse ;  /* 0x00000018435f7220 */ /* 0x080fe20000410000 */
[----:B------:R-:W-:Y:S01]  /*0ab0*/  HADD2.F32 R83, -RZ, R46.H1_H1 ;  /* 0x3000002eff537230 */ /* 0x000fe20000004100 */
[----:B------:R-:W-:Y:S01]  /*0ac0*/  FFMA.FTZ R42, R79, R43, R42 ;  /* 0x0000002b4f2a7223 */ /* 0x000fe2000001002a */
[----:B------:R-:W-:Y:S01]  /*0ad0*/  HADD2.F32 R43, -RZ, R6.H1_H1 ;  /* 0x30000006ff2b7230 */ /* 0x000fe20000004100 */
[-C--:B------:R-:W-:Y:S01]  /*0ae0*/  FMUL.FTZ R68, R69, R24.reuse ;  /* 0x0000001845447220 */ /* 0x080fe20000410000 */
[----:B------:R-:W-:Y:S01]  /*0af0*/  HADD2.F32 R85, -RZ, R47.H0_H0 ;  /* 0x2000002fff557230 */ /* 0x000fe20000004100 */
[----:B------:R-:W-:Y:S01]  /*0b00*/  FFMA.FTZ R42, R81, R29, R42 ;  /* 0x0000001d512a7223 */ /* 0x000fe2000001002a */
[----:B------:R-:W-:Y:S01]  /*0b10*/  HADD2.F32 R29, -RZ, R7.H0_H0 ;  /* 0x20000007ff1d7230 */ /* 0x000fe20000004100 */
[-C--:B------:R-:W-:Y:S01]  /*0b20*/  FMUL.FTZ R97, R71, R24.reuse ;  /* 0x0000001847617220 */ /* 0x080fe20000410000 */
[----:B------:R-:W-:Y:S01]  /*0b30*/  HADD2.F32 R87, -RZ, R47.H1_H1 ;  /* 0x3000002fff577230 */ /* 0x000fe20000004100 */
[----:B------:R-:W-:Y:S01]  /*0b40*/  FFMA.FTZ R42, R83, R43, R42 ;  /* 0x0000002b532a7223 */ /* 0x000fe2000001002a */
[----:B------:R-:W-:Y:S01]  /*0b50*/  HADD2.F32 R43, -RZ, R7.H1_H1 ;  /* 0x30000007ff2b7230 */ /* 0x000fe20000004100 */
[----:B------:R-:W-:Y:S01]  /*0b60*/  CS2R R46, SRZ ;  /* 0x00000000002e7805 */ /* 0x000fe2000001ff00 */
[----:B------:R-:W-:-:S02]  /*0b70*/  FMUL.FTZ R70, R73, R24 ;  /* 0x0000001849467220 */ /* 0x000fc40000410000 */
[----:B------:R-:W-:Y:S02]  /*0b80*/  FFMA.FTZ R42, R85, R29, R42 ;  /* 0x0000001d552a7223 */ /* 0x000fe4000001002a */
[-C--:B------:R-:W-:Y:S02]  /*0b90*/  FMUL.FTZ R99, R79, R24.reuse ;  /* 0x000000184f637220 */ /* 0x080fe40000410000 */
[----:B------:R-:W-:Y:S02]  /*0ba0*/  FFMA.FTZ R29, R87, R43, R42 ;  /* 0x0000002b571d7223 */ /* 0x000fe4000001002a */
[----:B------:R-:W-:Y:S01]  /*0bb0*/  CS2R R42, SRZ ;  /* 0x00000000002a7805 */ /* 0x000fe2000001ff00 */
[-C--:B------:R-:W-:Y:S02]  /*0bc0*/  FMUL.FTZ R72, R81, R24.reuse ;  /* 0x0000001851487220 */ /* 0x080fe40000410000 */
[-C--:B------:R-:W-:Y:S02]  /*0bd0*/  FMUL.FTZ R101, R83, R24.reuse ;  /* 0x0000001853657220 */ /* 0x080fe40000410000 */
[----:B------:R-:W-:-:S02]  /*0be0*/  FMUL.FTZ R74, R85, R24 ;  /* 0x00000018554a7220 */ /* 0x000fc40000410000 */
        /* <DEDUP_REMOVED lines=12> */
[C---:B------:R-:W-:Y:S01]  /*0cb0*/  IMAD R45, R25.reuse, c[0x0][0x184], R18 ;  /* 0x00006100192d7a24 */ /* 0x040fe200078e0212 */
[----:B------:R-:W-:Y:S01]  /*0cc0*/  HADD2.F32 R127, -RZ, R12.H1_H1 ;  /* 0x3000000cff7f7230 */ /* 0x000fe20000004100 */
[----:B------:R-:W-:Y:S01]  /*0cd0*/  IMAD R46, R26, c[0x0][0x198], RZ ;  /* 0x000066001a2e7a24 */ /* 0x000fe200078e02ff */
[--C-:B------:R-:W-:Y:S01]  /*0ce0*/  HADD2.F32 R129, -RZ, R13.reuse.H0_H0 ;  /* 0x2000000dff817230 */ /* 0x100fe20000004100 */
[C---:B------:R-:W-:Y:S01]  /*0cf0*/  IMAD.WIDE.U32 R42, R25.reuse, c[0x0][0x1b8], RZ ;  /* 0x00006e00192a7a25 */ /* 0x040fe200078e00ff */
[----:B------:R-:W-:Y:S01]  /*0d00*/  HADD2.F32 R131, -RZ, R13.H1_H1 ;  /* 0x3000000dff837230 */ /* 0x000fe20000004100 */
[----:B------:R-:W-:Y:S01]  /*0d10*/  MOV R158, RZ ;  /* 0x000000ff009e7202 */ /* 0x000fe20000000f00 */
[--C-:B------:R-:W-:Y:S01]  /*0d20*/  HADD2.F32 R113, -RZ, R17.reuse.H0_H0 ;  /* 0x20000011ff717230 */ /* 0x100fe20000004100 */
[C---:B------:R-:W-:Y:S01]  /*0d30*/  IMAD.WIDE.U32 R12, R25.reuse, c[0x0][0x180], RZ ;  /* 0x00006000190c7a25 */ /* 0x040fe200078e00ff */
[----:B------:R-:W-:Y:S01]  /*0d40*/  HADD2.F32 R115, -RZ, R17.H1_H1 ;  /* 0x30000011ff737230 */ /* 0x000fe20000004100 */
[----:B------:R-:W-:Y:S01]  /*0d50*/  LEA.HI R17, R44, R44, RZ, 0x1 ;  /* 0x0000002c2c117211 */ /* 0x000fe200078f08ff */
[--C-:B------:R-:W-:Y:S01]  /*0d60*/  HADD2.F32 R121, -RZ, R19.reuse.H0_H0 ;  /* 0x20000013ff797230 */ /* 0x100fe20000004100 */
[C---:B------:R-:W-:Y:S01]  /*0d70*/  IMAD R105, R25.reuse, c[0x0][0x1bc], R48 ;  /* 0x00006f0019697a24 */ /* 0x040fe200078e0230 */
[----:B------:R-:W-:Y:S01]  /*0d80*/  HADD2.F32 R123, -RZ, R19.H1_H1 ;  /* 0x30000013ff7b7230 */ /* 0x000fe20000004100 */
[----:B------:R-:W-:Y:S01]  /*0d90*/  IMAD R107, R16, c[0x0][0x16c], RZ ;  /* 0x00005b00106b7a24 */ /* 0x000fe200078e02ff */
[--C-:B------:R-:W-:Y:S01]  /*0da0*/  HADD2.F32 R133, -RZ, R14.reuse.H0_H0 ;  /* 0x2000000eff857230 */ /* 0x100fe20000004100 */
[----:B------:R-:W-:Y:S01]  /*0db0*/  IMAD R19, R25, c[0x0][0x19c], R46 ;  /* 0x0000670019137a24 */ /* 0x000fe200078e022e */
[----:B------:R-:W-:Y:S01]  /*0dc0*/  HADD2.F32 R135, -RZ, R14.H1_H1 ;  /* 0x3000000eff877230 */ /* 0x000fe20000004100 */
[----:B------:R-:W-:Y:S01]  /*0dd0*/  IADD3 R45, R13, R45, RZ ;  /* 0x0000002d0d2d7210 */ /* 0x000fe20007ffe0ff */
        /* <DEDUP_REMOVED lines=8> */
[----:B------:R-:W-:Y:S01]  /*0e60*/  IADD3 R105, R43, R105, RZ ;  /* 0x000000692b697210 */ /* 0x000fe20007ffe0ff */
[----:B------:R-:W-:Y:S01]  /*0e70*/  CS2R R46, SRZ ;  /* 0x00000000002e7805 */ /* 0x000fe2000001ff00 */
[----:B------:R-:W-:Y:S01]  /*0e80*/  LEA R18, P1, R14, c[0x0][0x228], 0x2 ;  /* 0x00008a000e127a11 */ /* 0x000fe200078210ff */
[--C-:B------:R-:W-:Y:S01]  /*0e90*/  FADD.FTZ R82, R109, R0.reuse ;  /* 0x000000006d527221 */ /* 0x100fe20000010000 */
[----:B------:R-:W-:Y:S01]  /*0ea0*/  IADD3 R19, R15, R19, RZ ;  /* 0x000000130f137210 */ /* 0x000fe20007ffe0ff */
[--C-:B------:R-:W-:Y:S01]  /*0eb0*/  FADD.FTZ R84, R111, R0.reuse ;  /* 0x000000006f547221 */ /* 0x100fe20000010000 */
[----:B------:R-:W-:Y:S01]  /*0ec0*/  IADD3 R13, R44, -R13, RZ ;  /* 0x8000000d2c0d7210 */ /* 0x000fe20007ffe0ff */
[----:B------:R-:W-:Y:S01]  /*0ed0*/  CS2R R50, SRZ ;  /* 0x0000000000327805 */ /* 0x000fe2000001ff00 */
[----:B------:R-:W-:Y:S01]  /*0ee0*/  LEA.HI.X R17, R12, c[0x0][0x224], R45, 0x2, P0 ;  /* 0x000089000c117a11 */ /* 0x000fe200000f142d */
[--C-:B------:R-:W-:Y:S01]  /*0ef0*/  FADD.FTZ R86, R113, R0.reuse ;  /* 0x0000000071567221 */ /* 0x100fe20000010000 */
[----:B------:R-:W-:Y:S01]  /*0f00*/  LEA.HI.X R105, R42, c[0x0][0x234], R105, 0x2, P2 ;  /* 0x00008d002a697a11 */ /* 0x000fe200010f1469 */
[----:B------:R-:W-:Y:S01]  /*0f10*/  CS2R R44, SRZ ;  /* 0x00000000002c7805 */ /* 0x000fe2000001ff00 */
[----:B------:R-:W-:Y:S01]  /*0f20*/  MOV R78, R106 ;  /* 0x0000006a004e7202 */ /* 0x000fe20000000f00 */
[----:B------:R-:W-:Y:S01]  /*0f30*/  CS2R R42, SRZ ;  /* 0x00000000002a7805 */ /* 0x000fe2000001ff00 */
        /* <DEDUP_REMOVED lines=16> */
[----:B------:R-:W-:Y:S01]  /*1040*/  SHF.L.U32 R111, R13, 0x8, RZ ;  /* 0x000000080d6f7819 */ /* 0x000fe200000006ff */
[--C-:B------:R-:W-:Y:S01]  /*1050*/  FADD.FTZ R104, R131, R0.reuse ;  /* 0x0000000083687221 */ /* 0x100fe20000010000 */
[----:B------:R-:W-:Y:S01]  /*1060*/  UMOV UR4, URZ ;  /* 0x0000003f00047c82 */ /* 0x000fe20008000000 */
[----:B------:R-:W-:-:S02]  /*1070*/  FADD.FTZ R106, R133, R0 ;  /* 0x00000000856a7221 */ /* 0x000fc40000010000 */
[--C-:B------:R-:W-:Y:S02]  /*1080*/  FADD.FTZ R108, R135, R0.reuse ;  /* 0x00000000876c7221 */ /* 0x100fe40000010000 */
[--C-:B------:R-:W-:Y:S02]  /*1090*/  FADD.FTZ R109, R137, R0.reuse ;  /* 0x00000000896d7221 */ /* 0x100fe40000010000 */
[----:B------:R-:W-:Y:S02]  /*10a0*/  FADD.FTZ R110, R139, R0 ;  /* 0x000000008b6e7221 */ /* 0x000fe40000010000 */
.L_x_5777:
[----:B------:R-:W2:Y:S01]  /*10b0*/  LDG.E R112, [R16.64] ;  /* 0x0000000610707981 */ /* 0x000ea2000c1e1900 */
[----:B------:R-:W-:Y:S02]  /*10c0*/  MOV R12, R76 ;  /* 0x0000004c000c7202 */ /* 0x000fe40000000f00 */
[----:B------:R-:W-:Y:S01]  /*10d0*/  MOV R13, R105 ;  /* 0x00000069000d7202 */ /* 0x000fe20000000f00 */
[----:B------:R-:W3:Y:S04]  /*10e0*/  LDG.E R14, [R18.64] ;  /* 0x00000006120e7981 */ /* 0x000ee8000c1e1900 */
[----:B------:R0:W3:Y:S01]  /*10f0*/  LDG.E R15, [R12.64] ;  /* 0x000000060c0f7981 */ /* 0x0000e2000c1e1900 */
[C---:B------:R-:W-:Y:S01]  /*1100*/  ISETP.NE.AND P1, PT, R30.reuse, RZ, PT ;  /* 0x000000ff1e00720c */ /* 0x040fe20003f25270 */
[----:B------:R-:W-:Y:S01]  /*1110*/  HFMA2.MMA R142, -RZ, RZ, 0, 0 ;  /* 0x00000000ff8e7435 */ /* 0x000fe200000001ff */
[----:B------:R-:W-:-:S02]  /*1120*/  IADD3 R114, R30, 0x200, RZ ;  /* 0x000002001e727810 */ /* 0x000fc40007ffe0ff */
[----:B------:R-:W-:Y:S02]  /*1130*/  ISETP.NE.AND P0, PT, R156, RZ, PT ;  /* 0x000000ff9c00720c */ /* 0x000fe40003f05270 */
[----:B------:R-:W-:Y:S02]  /*1140*/  SEL R116, R111, R114, !P1 ;  /* 0x000000726f747207 */ /* 0x000fe40004800000 */
[----:B------:R-:W-:-:S13]  /*1150*/  ISETP.LT.OR P2, PT, R38, 0x2, P0 ;  /* 0x000000022600780c */ /* 0x000fda0000741670 */
[----:B0-----:R-:W-:Y:S02]  /*1160*/  @!P2 MOV R12, R78 ;  /* 0x0000004e000ca202 */ /* 0x001fe40000000f00 */
[----:B------:R-:W-:Y:S01]  /*1170*/  @!P2 MOV R13, R107 ;  /* 0x0000006b000da202 */ /* 0x000fe20000000f00 */
[--C-:B------:R-:W-:Y:S02]  /*1180*/  HADD2.F32 R113, -RZ, R8.reuse.H0_H0 ;  /* 0x20000008ff717230 */ /* 0x100fe40000004100 */
[----:B------:R-:W-:Y:S02]  /*1190*/  HADD2.F32 R115, -RZ, R8.H1_H1 ;  /* 0x30000008ff737230 */ /* 0x000fe40000004100 */
[--C-:B------:R-:W-:Y:S02]  /*11a0*/  HADD2.F32 R117, -RZ, R9.reuse.H0_H0 ;  /* 0x20000009ff757230 */ /* 0x100fe40000004100 */
[----:B------:R-:W-:Y:S02]  /*11b0*/  HADD2.F32 R119, -RZ, R9.H1_H1 ;  /* 0x30000009ff777230 */ /* 0x000fe40000004100 */
[----:B------:R-:W-:-:S02]  /*11c0*/  HADD2.F32 R121, -RZ, R10.H0_H0 ;  /* 0x2000000aff797230 */ /* 0x000fc40000004100 */
[----:B------:R-:W-:Y:S02]  /*11d0*/  HADD2.F32 R123, -RZ, R10.H1_H1 ;  /* 0x3000000aff7b7230 */ /* 0x000fe40000004100 */
[--C-:B------:R-:W-:Y:S02]  /*11e0*/  HADD2.F32 R125, -RZ, R11.reuse.H0_H0 ;  /* 0x2000000bff7d7230 */ /* 0x100fe40000004100 */
[----:B------:R-:W-:Y:S02]  /*11f0*/  HADD2.F32 R127, -RZ, R11.H1_H1 ;  /* 0x3000000bff7f7230 */ /* 0x000fe40000004100 */
[--C-:B------:R-:W-:Y:S02]  /*1200*/  HADD2.F32 R139, -RZ, R4.reuse.H0_H0 ;  /* 0x20000004ff8b7230 */ /* 0x100fe40000004100 */
[----:B------:R-:W-:Y:S02]  /*1210*/  HADD2.F32 R137, -RZ, R4.H1_H1 ;  /* 0x30000004ff897230 */ /* 0x000fe40000004100 */
[----:B------:R-:W-:-:S02]  /*1220*/  HADD2.F32 R135, -RZ, R5.H0_H0 ;  /* 0x20000005ff877230 */ /* 0x000fc40000004100 */
[----:B------:R-:W-:Y:S02]  /*1230*/  HADD2.F32 R133, -RZ, R5.H1_H1 ;  /* 0x30000005ff857230 */ /* 0x000fe40000004100 */
[--C-:B------:R-:W-:Y:S02]  /*1240*/  HADD2.F32 R131, -RZ, R6.reuse.H0_H0 ;  /* 0x20000006ff837230 */ /* 0x100fe40000004100 */
[----:B------:R-:W-:Y:S01]  /*1250*/  HADD2.F32 R129, -RZ, R6.H1_H1 ;  /* 0x30000006ff817230 */ /* 0x000fe20000004100 */
[----:B------:R-:W-:Y:S01]  /*1260*/  BSSY B0, `(.L_x_5773) ;  /* 0x0000050000007945 */ /* 0x000fe20003800000 */
[----:B------:R-:W-:Y:S01]  /*1270*/  HADD2.F32 R141, -RZ, R7.H1_H1 ;  /* 0x30000007ff8d7230 */ /* 0x000fe20000004100 */
        /* <DEDUP_REMOVED lines=21> */
[----:B0-----:R-:W-:-:S02]  /*13d0*/  FMUL.FTZ R116, R110, R193 ;  /* 0x000000c16e747220 */ /* 0x001fc40000410000 */
[-C--:B------:R-:W-:Y:S02]  /*13e0*/  FMUL.FTZ R114, R84, R193.reuse ;  /* 0x000000c154727220 */ /* 0x080fe40000410000 */
[-C--:B------:R-:W-:Y:S02]  /*13f0*/  FMUL.FTZ R120, R86, R193.reuse ;  /* 0x000000c156787220 */ /* 0x080fe40000410000 */
[-C--:B------:R-:W-:Y:S01]  /*1400*/  FMUL.FTZ R122, R88, R193.reuse ;  /* 0x000000c1587a7220 */ /* 0x080fe20000410000 */
[----:B------:R-:W0:Y:S01]  /*1410*/  MUFU.EX2 R116, R116 ;  /* 0x0000007400747308 */ /* 0x000e220000000800 */
[-C--:B------:R-:W-:Y:S02]  /*1420*/  FMUL.FTZ R124, R90, R193.reuse ;  /* 0x000000c15a7c7220 */ /* 0x080fe40000410000 */
[-C--:B------:R-:W-:Y:S02]  /*1430*/  FMUL.FTZ R126, R92, R193.reuse ;  /* 0x000000c15c7e7220 */ /* 0x080fe40000410000 */
[----:B------:R1:W2:Y:S01]  /*1440*/  @P2 LDS R197, [R30.X4+0xe6c] ;  /* 0x000e6c001ec52984 */ /* 0x0002a20000004800 */
[----:B------:R-:W-:-:S02]  /*1450*/  FMUL.FTZ R128, R94, R193 ;  /* 0x000000c15e807220 */ /* 0x000fc40000410000 */
[-C--:B------:R-:W-:Y:S01]  /*1460*/  FMUL.FTZ R130, R96, R193.reuse ;  /* 0x000000c160827220 */ /* 0x080fe20000410000 */
[----:B------:R-:W4:Y:S01]  /*1470*/  MUFU.EX2 R114, R114 ;  /* 0x0000007200727308 */ /* 0x000f220000000800 */
[-C--:B------:R-:W-:Y:S02]  /*1480*/  FMUL.FTZ R140, R98, R193.reuse ;  /* 0x000000c1628c7220 */ /* 0x080fe40000410000 */
[-C--:B------:R-:W-:Y:S02]  /*1490*/  FMUL.FTZ R138, R102, R193.reuse ;  /* 0x000000c1668a7220 */ /* 0x080fe40000410000 */
[-C--:B------:R-:W-:Y:S02]  /*14a0*/  FMUL.FTZ R136, R104, R193.reuse ;  /* 0x000000c168887220 */ /* 0x080fe40000410000 */
[-C--:B------:R-:W-:Y:S01]  /*14b0*/  FMUL.FTZ R134, R106, R193.reuse ;  /* 0x000000c16a867220 */ /* 0x080fe20000410000 */
[----:B------:R-:W0:Y:S01]  /*14c0*/  MUFU.EX2 R120, R120 ;  /* 0x0000007800787308 */ /* 0x000e220000000800 */
[----:B------:R-:W-:-:S02]  /*14d0*/  FMUL.FTZ R145, R108, R193 ;  /* 0x000000c16c917220 */ /* 0x000fc40000410000 */
[----:B------:R-:W-:Y:S02]  /*14e0*/  FMUL.FTZ R118, R109, R193 ;  /* 0x000000c16d767220 */ /* 0x000fe40000410000 */
[----:B---3--:R-:W-:Y:S01]  /*14f0*/  FMUL.FTZ R152, R14, R15 ;  /* 0x0000000f0e987220 */ /* 0x008fe20000410000 */
[----:B------:R-:W-:Y:S02]  /*1500*/  HADD2.F32 R14, -RZ, R7.H0_H0 ;  /* 0x20000007ff0e7230 */ /* 0x000fe40000004100 */
[----:B------:R-:W3:Y:S01]  /*1510*/  MUFU.EX2 R122, R122 ;  /* 0x0000007a007a7308 */ /* 0x000ee20000000800 */
[-C--:B------:R-:W-:Y:S02]  /*1520*/  FMUL.FTZ R195, R85, R152.reuse ;  /* 0x0000009855c37220 */ /* 0x080fe40000410000 */
[----:B------:R-:W-:Y:S02]  /*1530*/  FMUL.FTZ R150, R87, R152 ;  /* 0x0000009857967220 */ /* 0x000fe40000410000 */
[----:B------:R-:W-:-:S02]  /*1540*/  FMUL.FTZ R15, R109, R14 ;  /* 0x0000000e6d0f7220 */ /* 0x000fc40000410000 */
[-C--:B------:R-:W-:Y:S01]  /*1550*/  FMUL.FTZ R149, R52, R152.reuse ;  /* 0x0000009834957220 */ /* 0x080fe20000410000 */
[----:B------:R-:W0:Y:S01]  /*1560*/  MUFU.EX2 R124, R124 ;  /* 0x0000007c007c7308 */ /* 0x000e220000000800 */
        /* <DEDUP_REMOVED lines=8> */
[-C--:B------:R-:W-:Y:S01]  /*15f0*/  FMUL.FTZ R146, R69, R152.reuse ;  /* 0x0000009845927220 */ /* 0x080fe20000410000 */
[----:B------:R-:W1:Y:S01]  /*1600*/  MUFU.EX2 R128, R128 ;  /* 0x0000008000807308 */ /* 0x000e620000000800 */
[-C--:B------:R-:W-:Y:S02]  /*1610*/  FMUL.FTZ R185, R71, R152.reuse ;  /* 0x0000009847b97220 */ /* 0x080fe40000410000 */
[-C--:B------:R-:W-:Y:S02]  /*1620*/  FMUL.FTZ R187, R73, R152.reuse ;  /* 0x0000009849bb7220 */ /* 0x080fe40000410000 */
[----:B------:R-:W-:-:S02]  /*1630*/  FMUL.FTZ R189, R79, R152 ;  /* 0x000000984fbd7220 */ /* 0x000fc40000410000 */
[----:B------:R-:W-:Y:S01]  /*1640*/  FMUL.FTZ R191, R83, R152 ;  /* 0x0000009853bf7220 */ /* 0x000fe20000410000 */
[----:B------:R-:W1:Y:S01]  /*1650*/  MUFU.EX2 R130, R130 ;  /* 0x0000008200827308 */ /* 0x000e620000000800 */
[----:B0-----:R-:W-:-:S07]  /*1660*/  FFMA.FTZ R154, R116, R150, R195 ;  /* 0x00000096749a7223 */ /* 0x001fce00000100c3 */
[----:B------:R-:W0:Y:S08]  /*1670*/  MUFU.EX2 R140, R140 ;  /* 0x0000008c008c7308 */ /* 0x000e300000000800 */
[----:B------:R-:W0:Y:S08]  /*1680*/  MUFU.EX2 R138, R138 ;  /* 0x0000008a008a7308 */ /* 0x000e300000000800 */
[----:B------:R-:W0:Y:S08]  /*1690*/  MUFU.EX2 R136, R136 ;  /* 0x0000008800887308 */ /* 0x000e300000000800 */
[----:B------:R-:W0:Y:S08]  /*16a0*/  MUFU.EX2 R134, R134 ;  /* 0x0000008600867308 */ /* 0x000e300000000800 */
[----:B------:R-:W0:Y:S08]  /*16b0*/  MUFU.EX2 R145, R145 ;  /* 0x0000009100917308 */ /* 0x000e300000000800 */
[----:B------:R-:W0:Y:S01]  /*16c0*/  MUFU.EX2 R118, R118 ;  /* 0x0000007600767308 */ /* 0x000e220000000800 */
[----:B------:R-:W-:Y:S05]  /*16d0*/  @P2 BRA `(.L_x_5774) ;  /* 0x0000008000002947 */ /* 0x000fea0003800000 */
[----:B-1234-:R-:W-:Y:S02]  /*16e0*/  ISETP.NE.AND P3, PT, R38, c[0x0][0x174], PT ;  /* 0x00005d0026007a0c */ /* 0x01efe40003f65270 */
[----:B------:R-:W-:-:S11]  /*16f0*/  MOV R197, 0x3f800000 ;  /* 0x3f80000000c57802 */ /* 0x000fd60000000f00 */
[----:B------:R-:W-:-:S04]  /*1700*/  @P3 LEA.HI R12, R38, R38, RZ, 0x1 ;  /* 0x00000026260c3211 */ /* 0x000fc800078f08ff */
[----:B------:R-:W-:-:S04]  /*1710*/  @P3 LOP3.LUT R13, R12, 0x3ffffe, RZ, 0xc0, !PT ;  /* 0x003ffffe0c0d3812 */ /* 0x000fc800078ec0ff */
[----:B------:R-:W-:-:S04]  /*1720*/  @P3 IADD3 R13, -R13, R38, RZ ;  /* 0x000000260d0d3210 */ /* 0x000fc80007ffe1ff */
[----:B------:R-:W-:-:S04]  /*1730*/  @P3 LEA R13, R13, 0x668, 0xa ;  /* 0x000006680d0d3811 */ /* 0x000fc800078e50ff */
[----:B------:R-:W-:-:S05]  /*1740*/  @P3 IADD3 R13, R13, R80, RZ ;  /* 0x000000500d0d3210 */ /* 0x000fca0007ffe0ff */
[----:B------:R1:W2:Y:S02]  /*1750*/  @P3 LDS R197, [R13] ;  /* 0x000000000dc53984 */ /* 0x0002a40000000800 */
.L_x_5774:
[----:B-1234-:R-:W-:Y:S05]  /*1760*/  BSYNC B0 ;  /* 0x0000000000007941 */ /* 0x01efea0003800000 */
.L_x_5773:
[----:B------:R-:W-:Y:S01]  /*1770*/  FMUL.FTZ R13, R116, R197 ;  /* 0x000000c5740d7220 */ /* 0x000fe20000410000 */
[----:B------:R-:W-:Y:S01]  /*1780*/  ISETP.NE.AND P4, PT, R156, 0x1f, PT ;  /* 0x0000001f9c00780c */ /* 0x000fe20003f85270 */
[----:B------:R-:W-:Y:S01]  /*1790*/  FMUL.FTZ R193, R100, R193 ;  /* 0x000000c164c17220 */ /* 0x000fe20000410000 */
[----:B------:R-:W-:Y:S01]  /*17a0*/  ISETP.GE.AND P3, PT, R31, 0x1, PT ;  /* 0x000000011f00780c */ /* 0x000fe20003f66270 */
[----:B------:R-:W-:Y:S01]  /*17b0*/  FMUL.FTZ R152, R81, R152 ;  /* 0x0000009851987220 */ /* 0x000fe20000410000 */
[----:B------:R-:W-:Y:S01]  /*17c0*/  ISETP.GE.OR P0, PT, R38, c[0x0][0x174], P0 ;  /* 0x00005d0026007a0c */ /* 0x000fe20000706670 */
[C---:B0-----:R-:W-:Y:S01]  /*17d0*/  FFMA.FTZ R160, R118.reuse, R154, R191 ;  /* 0x0000009a76a07223 */ /* 0x041fe200000100bf */
[----:B------:R-:W-:Y:S01]  /*17e0*/  BSSY B0, `(.L_x_5775) ;  /* 0x0000153000007945 */ /* 0x000fe20003800000 */
[----:B------:R-:W-:Y:S01]  /*17f0*/  FMUL.FTZ R154, R118, R13 ;  /* 0x0000000d769a7220 */ /* 0x000fe20000410000 */
[----:B------:R-:W0:Y:S01]  /*1800*/  MUFU.EX2 R193, R193 ;  /* 0x000000c100c17308 */ /* 0x000e220000000800 */
        /* <DEDUP_REMOVED lines=17> */
[C---:B0-----:R-:W-:Y:S02]  /*1920*/  FFMA.FTZ R160, R193.reuse, R160, R146 ;  /* 0x000000a0c1a07223 */ /* 0x041fe40000010092 */
        /* <DEDUP_REMOVED lines=8> */
[C---:B------:R-:W-:Y:S02]  /*19b0*/  FMUL.FTZ R199, R130.reuse, R199 ;  /* 0x000000c782c77220 */ /* 0x040fe40000410000 */
[----:B------:R-:W-:Y:S02]  /*19c0*/  FMUL.FTZ R13, R130, R13 ;  /* 0x0000000d820d7220 */ /* 0x000fe40000410000 */
[----:B------:R-:W-:Y:S02]  /*19d0*/  FFMA.FTZ R154, R140, R12, R157 ;  /* 0x0000000c8c9a7223 */ /* 0x000fe4000001009d */
[C---:B------:R-:W-:Y:S02]  /*19e0*/  FFMA.FTZ R160, R128.reuse, R160, R171 ;  /* 0x000000a080a07223 */ /* 0x040fe400000100ab */
[----:B------:R-:W-:-:S02]  /*19f0*/  FMUL.FTZ R199, R128, R199 ;  /* 0x000000c780c77220 */ /* 0x000fc40000410000 */
[----:B------:R-:W-:Y:S02]  /*1a00*/  FMUL.FTZ R12, R140, R13 ;  /* 0x0000000d8c0c7220 */ /* 0x000fe40000410000 */
[C---:B------:R-:W-:Y:S02]  /*1a10*/  FFMA.FTZ R154, R193.reuse, R154, R144 ;  /* 0x0000009ac19a7223 */ /* 0x040fe40000010090 */
        /* <DEDUP_REMOVED lines=18> */
[----:B------:R-:W-:Y:S01]  /*1b40*/  FMUL.FTZ R13, R145, R12 ;  /* 0x0000000c910d7220 */ /* 0x000fe20000410000 */
[----:B------:R-:W0:Y:S01]  /*1b50*/  SHFL.DOWN PT, R164, R154, 0x1, 0x1f ;  /* 0x08201f009aa47f89 */ /* 0x000e2200000e0000 */
[----:B------:R-:W-:Y:S02]  /*1b60*/  FMUL.FTZ R201, R110, R141 ;  /* 0x0000008d6ec97220 */ /* 0x000fe40000410000 */
[C---:B------:R-:W-:Y:S01]  /*1b70*/  FFMA.FTZ R160, R118.reuse, R160, R15 ;  /* 0x000000a076a07223 */ /* 0x040fe2000001000f */
[----:B------:R-:W1:Y:S01]  /*1b80*/  SHFL.DOWN PT, R162, R199, 0x1, 0x1f ;  /* 0x08201f00c7a27f89 */ /* 0x000e6200000e0000 */
[----:B------:R-:W-:-:S02]  /*1b90*/  FMUL.FTZ R13, R118, R13 ;  /* 0x0000000d760d7220 */ /* 0x000fc40000410000 */
[C---:B------:R-:W-:Y:S02]  /*1ba0*/  FFMA.FTZ R160, R116.reuse, R160, R201 ;  /* 0x000000a074a07223 */ /* 0x040fe400000100c9 */
[----:B------:R-:W-:-:S03]  /*1bb0*/  FMUL.FTZ R203, R116, R13 ;  /* 0x0000000d74cb7220 */ /* 0x000fc60000410000 */
[----:B------:R-:W2:Y:S04]  /*1bc0*/  SHFL.UP PT, R13, R160, 0x1, RZ ;  /* 0x04200000a00d7989 */ /* 0x000ea800000e00ff */
[----:B------:R-:W3:Y:S01]  /*1bd0*/  SHFL.UP PT, R12, R203, 0x1, RZ ;  /* 0x04200000cb0c7989 */ /* 0x000ee200000e00ff */
[C---:B0-----:R-:W-:Y:S02]  /*1be0*/  @P4 FFMA.FTZ R154, R199.reuse, R164, R154 ;  /* 0x000000a4c79a4223 */ /* 0x041fe4000001009a */
[----:B-1----:R-:W-:-:S03]  /*1bf0*/  @P4 FMUL.FTZ R199, R199, R162 ;  /* 0x000000a2c7c74220 */ /* 0x002fc60000410000 */
[----:B------:R-:W0:Y:S01]  /*1c00*/  SHFL.DOWN PT, R164, R154, 0x2, 0x1f ;  /* 0x08401f009aa47f89 */ /* 0x000e2200000e0000 */
[----:B------:R-:W-:-:S03]  /*1c10*/  ISETP.GE.U32.AND P4, PT, R156, 0x1e, PT ;  /* 0x0000001e9c00780c */ /* 0x000fc60003f86070 */
[----:B------:R-:W1:Y:S01]  /*1c20*/  SHFL.DOWN PT, R162, R199, 0x2, 0x1f ;  /* 0x08401f00c7a27f89 */ /* 0x000e6200000e0000 */
[C---:B--2---:R-:W-:Y:S02]  /*1c30*/  @P3 FFMA.FTZ R160, R203.reuse, R13, R160 ;  /* 0x0000000dcba03223 */ /* 0x044fe400000100a0 */
[----:B---3--:R-:W-:-:S03]  /*1c40*/  @P3 FMUL.FTZ R203, R203, R12 ;  /* 0x0000000ccbcb3220 */ /* 0x008fc60000410000 */
[----:B------:R-:W2:Y:S01]  /*1c50*/  SHFL.UP PT, R13, R160, 0x2, RZ ;  /* 0x04400000a00d7989 */ /* 0x000ea200000e00ff */
[----:B------:R-:W-:-:S03]  /*1c60*/  ISETP.GE.AND P3, PT, R31, 0x2, PT ;  /* 0x000000021f00780c */ /* 0x000fc60003f66270 */
[----:B------:R-:W3:Y:S01]  /*1c70*/  SHFL.UP PT, R12, R203, 0x2, RZ ;  /* 0x04400000cb0c7989 */ /* 0x000ee200000e00ff */
[C---:B0-----:R-:W-:Y:S02]  /*1c80*/  @!P4 FFMA.FTZ R154, R199.reuse, R164, R154 ;  /* 0x000000a4c79ac223 */ /* 0x041fe4000001009a */
[----:B-1----:R-:W-:-:S03]  /*1c90*/  @!P4 FMUL.FTZ R199, R199, R162 ;  /* 0x000000a2c7c7c220 */ /* 0x002fc60000410000 */
        /* <DEDUP_REMOVED lines=10> */
[----:B------:R-:W0:Y:S04]  /*1d40*/  SHFL.DOWN PT, R168, R154, 0x8, 0x1f ;  /* 0x09001f009aa87f89 */ /* 0x000e2800000e0000 */
[----:B------:R-:W1:Y:S01]  /*1d50*/  SHFL.DOWN PT, R166, R199, 0x8, 0x1f ;  /* 0x09001f00c7a67f89 */ /* 0x000e6200000e0000 */
[C---:B--2---:R-:W-:Y:S01]  /*1d60*/  @P3 FFMA.FTZ R160, R203.reuse, R13, R160 ;  /* 0x0000000dcba03223 */ /* 0x044fe200000100a0 */
[----:B------:R-:W-:Y:S01]  /*1d70*/  HFMA2.MMA R13, -RZ, RZ, 0, 0 ;  /* 0x00000000ff0d7435 */ /* 0x000fe200000001ff */
[----:B---3--:R-:W-:-:S03]  /*1d80*/  @P3 FMUL.FTZ R203, R203, R12 ;  /* 0x0000000ccbcb3220 */ /* 0x008fc60000410000 */
[----:B------:R-:W2:Y:S01]  /*1d90*/  SHFL.UP PT, R164, R160, 0x8, RZ ;  /* 0x05000000a0a47989 */ /* 0x000ea200000e00ff */
[----:B------:R-:W-:Y:S02]  /*1da0*/  ISETP.GE.U32.AND P3, PT, R156, 0x18, PT ;  /* 0x000000189c00780c */ /* 0x000fe40003f66070 */
[----:B------:R-:W-:Y:S01]  /*1db0*/  MOV R12, 0x3f800000 ;  /* 0x3f800000000c7802 */ /* 0x000fe20000000f00 */
[----:B------:R-:W3:Y:S05]  /*1dc0*/  SHFL.UP PT, R162, R203, 0x8, RZ ;  /* 0x05000000cba27989 */ /* 0x000eea00000e00ff */
[----:B------:R-:W-:Y:S01]  /*1dd0*/  @!P0 LDS.64 R12, [UR4+0xee8] ;  /* 0x000ee804ff0c8984 */ /* 0x000fe20008000a00 */
[----:B------:R-:W-:-:S04]  /*1de0*/  ISETP.GE.AND P0, PT, R31, 0x8, PT ;  /* 0x000000081f00780c */ /* 0x000fc80003f06270 */
[C---:B0-----:R-:W-:Y:S02]  /*1df0*/  @!P3 FFMA.FTZ R154, R199.reuse, R168, R154 ;  /* 0x000000a8c79ab223 */ /* 0x041fe4000001009a */
[----:B-1----:R-:W-:Y:S01]  /*1e00*/  @!P3 FMUL.FTZ R199, R199, R166 ;  /* 0x000000a6c7c7b220 */ /* 0x002fe20000410000 */
[----:B------:R-:W-:Y:S02]  /*1e10*/  ISETP.GE.U32.AND P3, PT, R156, 0x10, PT ;  /* 0x000000109c00780c */ /* 0x000fe40003f66070 */
[----:B------:R-:W0:Y:S04]  /*1e20*/  SHFL.DOWN PT, R168, R154, 0x10, 0x1f ;  /* 0x0a001f009aa87f89 */ /* 0x000e2800000e0000 */
[----:B------:R-:W1:Y:S01]  /*1e30*/  SHFL.DOWN PT, R166, R199, 0x10, 0x1f ;  /* 0x0a001f00c7a67f89 */ /* 0x000e6200000e0000 */
[----:B--2---:R-:W-:-:S02]  /*1e40*/  @P0 FFMA.FTZ R160, R203, R164, R160 ;  /* 0x000000a4cba00223 */ /* 0x004fc400000100a0 */
[----:B---3--:R-:W-:-:S03]  /*1e50*/  @P0 FMUL.FTZ R203, R203, R162 ;  /* 0x000000a2cbcb0220 */ /* 0x008fc60000410000 */
[----:B------:R-:W2:Y:S01]  /*1e60*/  SHFL.UP PT, R164, R160, 0x10, RZ ;  /* 0x06000000a0a47989 */ /* 0x000ea200000e00ff */
[----:B------:R-:W-:-:S03]  /*1e70*/  ISETP.GE.AND P0, PT, R31, 0x10, PT ;  /* 0x000000101f00780c */ /* 0x000fc60003f06270 */
[----:B------:R-:W3:Y:S01]  /*1e80*/  SHFL.UP PT, R162, R203, 0x10, RZ ;  /* 0x06000000cba27989 */ /* 0x000ee200000e00ff */
[C---:B0-----:R-:W-:Y:S02]  /*1e90*/  @!P3 FFMA.FTZ R154, R199.reuse, R168, R154 ;  /* 0x000000a8c79ab223 */ /* 0x041fe4000001009a */
[----:B-1----:R-:W-:-:S03]  /*1ea0*/  @!P3 FMUL.FTZ R199, R199, R166 ;  /* 0x000000a6c7c7b220 */ /* 0x002fc60000410000 */
[----:B------:R-:W-:Y:S04]  /*1eb0*/  SHFL.DOWN PT, R168, R154, 0x1, 0x1f ;  /* 0x08201f009aa87f89 */ /* 0x000fe800000e0000 */
[----:B------:R-:W-:Y:S01]  /*1ec0*/  SHFL.IDX PT, R166, R13, RZ, 0x1f ;  /* 0x00001fff0da67589 */ /* 0x000fe200000e0000 */
[----:B--2---:R-:W-:-:S03]  /*1ed0*/  @P0 FFMA.FTZ R160, R203, R164, R160 ;  /* 0x000000a4cba00223 */ /* 0x004fc600000100a0 */
[----:B------:R-:W0:Y:S01]  /*1ee0*/  SHFL.DOWN PT, R205, R199, 0x1, 0x1f ;  /* 0x08201f00c7cd7f89 */ /* 0x000e2200000e0000 */
[----:B---3--:R-:W-:Y:S01]  /*1ef0*/  @P0 FMUL.FTZ R203, R203, R162 ;  /* 0x000000a2cbcb0220 */ /* 0x008fe20000410000 */
[----:B------:R-:W-:Y:S02]  /*1f00*/  ISETP.GT.AND P0, PT, R31, 0x1e, PT ;  /* 0x0000001e1f00780c */ /* 0x000fe40003f04270 */
[----:B-----5:R-:W-:Y:S04]  /*1f10*/  SHFL.IDX PT, R162, R142, RZ, 0x1f ;  /* 0x00001fff8ea27589 */ /* 0x020fe800000e0000 */
[----:B------:R-:W-:Y:S04]  /*1f20*/  SHFL.UP PT, R160, R160, 0x1, RZ ;  /* 0x04200000a0a07989 */ /* 0x000fe800000e00ff */
[----:B------:R-:W1:Y:S04]  /*1f30*/  SHFL.UP PT, R203, R203, 0x1, RZ ;  /* 0x04200000cbcb7989 */ /* 0x000e6800000e00ff */
[----:B------:R-:W-:Y:S04]  /*1f40*/  SHFL.IDX PT, R154, R154, RZ, 0x1f ;  /* 0x00001fff9a9a7589 */ /* 0x000fe800000e0000 */
[----:B------:R-:W2:Y:S01]  /*1f50*/  SHFL.IDX PT, R199, R199, RZ, 0x1f ;  /* 0x00001fffc7c77589 */ /* 0x000ea200000e0000 */
[----:B0-----:R-:W-:Y:S01]  /*1f60*/  @P2 FFMA.FTZ R166, R205, R166, R168 ;  /* 0x000000a6cda62223 */ /* 0x001fe200000100a8 */
[----:B------:R-:W-:-:S03]  /*1f70*/  ISETP.NE.AND P2, PT, R30, RZ, PT ;  /* 0x000000ff1e00720c */ /* 0x000fc60003f45270 */
[----:B------:R-:W-:-:S04]  /*1f80*/  FFMA.FTZ R197, R166, R197, R150 ;  /* 0x000000c5a6c57223 */ /* 0x000fc80000010096 */
[----:B------:R-:W-:Y:S02]  /*1f90*/  FFMA.FTZ R195, R116, R197, R195 ;  /* 0x000000c574c37223 */ /* 0x000fe400000100c3 */
[----:B-1----:R-:W-:Y:S01]  /*1fa0*/  @P1 FFMA.FTZ R162, R203, R162, R160 ;  /* 0x000000a2cba21223 */ /* 0x002fe200000100a0 */
[----:B------:R-:W-:Y:S01]  /*1fb0*/  ISETP.NE.AND P1, PT, R31, RZ, PT ;  /* 0x000000ff1f00720c */ /* 0x000fe20003f25270 */
        /* <DEDUP_REMOVED lines=27> */
[----:B------:R-:W-:-:S02]  /*2170*/  FFMA.FTZ R114, R52, R205, RZ ;  /* 0x000000cd34727223 */ /* 0x000fc400000100ff */
[----:B------:R-:W-:Y:S02]  /*2180*/  FFMA.FTZ R170, R145, R168, R132 ;  /* 0x000000a891aa7223 */ /* 0x000fe40000010084 */
[C---:B------:R-:W-:Y:S02]  /*2190*/  FFMA.FTZ R120, -R82.reuse, R113, R205 ;  /* 0x0000007152787223 */ /* 0x040fe400000101cd */
[----:B------:R-:W-:Y:S02]  /*21a0*/  FMUL.FTZ R145, R82, R149 ;  /* 0x0000009552917220 */ /* 0x000fe40000410000 */
[----:B------:R-:W-:Y:S02]  /*21b0*/  FFMA.FTZ R122, R53, R183, R114 ;  /* 0x000000b7357a7223 */ /* 0x000fe40000010072 */
[C---:B------:R-:W-:Y:S02]  /*21c0*/  FFMA.FTZ R147, -R84.reuse, R115, R183 ;  /* 0x0000007354937223 */ /* 0x040fe400000101b7 */
[----:B------:R-:W-:-:S02]  /*21d0*/  FMUL.FTZ R114, R84, R155 ;  /* 0x0000009b54727220 */ /* 0x000fc40000410000 */
[----:B------:R-:W-:Y:S02]  /*21e0*/  FFMA.FTZ R124, R145, R120, RZ ;  /* 0x00000078917c7223 */ /* 0x000fe400000100ff */
        /* <DEDUP_REMOVED lines=33> */
[C---:B------:R-:W-:Y:S02]  /*2400*/  FMUL.FTZ R152, R102.reuse, R187 ;  /* 0x000000bb66987220 */ /* 0x040fe40000410000 */
[----:B------:R-:W-:-:S02]  /*2410*/  FFMA.FTZ R150, -R102, R135, R162 ;  /* 0x0000008766967223 */ /* 0x000fc400000101a2 */
[----:B------:R-:W-:Y:S02]  /*2420*/  FFMA.FTZ R157, R146, R148, R157 ;  /* 0x00000094929d7223 */ /* 0x000fe4000001009d */
[----:B------:R-:W-:Y:S02]  /*2430*/  FFMA.FTZ R164, R79, R166, R160 ;  /* 0x000000a64fa47223 */ /* 0x000fe400000100a0 */
[C---:B------:R-:W-:Y:S02]  /*2440*/  FMUL.FTZ R162, R104.reuse, R189 ;  /* 0x000000bd68a27220 */ /* 0x040fe40000410000 */
[----:B------:R-:W-:Y:S02]  /*2450*/  FFMA.FTZ R160, -R104, R133, R166 ;  /* 0x0000008568a07223 */ /* 0x000fe400000101a6 */
[----:B------:R-:W-:Y:S02]  /*2460*/  FFMA.FTZ R157, R152, R150, R157 ;  /* 0x00000096989d7223 */ /* 0x000fe4000001009d */
[----:B------:R-:W-:-:S02]  /*2470*/  FFMA.FTZ R166, R81, R168, R164 ;  /* 0x000000a851a67223 */ /* 0x000fc400000100a4 */
[C---:B------:R-:W-:Y:S02]  /*2480*/  FMUL.FTZ R161, R106.reuse, R143 ;  /* 0x0000008f6aa17220 */ /* 0x040fe40000410000 */
[----:B------:R-:W-:Y:S02]  /*2490*/  FFMA.FTZ R164, -R106, R131, R168 ;  /* 0x000000836aa47223 */ /* 0x000fe400000101a8 */
        /* <DEDUP_REMOVED lines=14> */
[----:B------:R-:W-:Y:S02]  /*2580*/  FFMA.FTZ R172, R170, R169, R157 ;  /* 0x000000a9aaac7223 */ /* 0x000fe4000001009d */
[----:B------:R-:W-:-:S02]  /*2590*/  FFMA.FTZ R15, R87, R201, R166 ;  /* 0x000000c9570f7223 */ /* 0x000fc400000100a6 */
[----:B------:R-:W-:Y:S01]  /*25a0*/  FADD.FTZ R72, R161, R72 ;  /* 0x00000048a1487221 */ /* 0x000fe20000010000 */
[----:B------:R-:W0:Y:S01]  /*25b0*/  SHFL.DOWN PT, R157, R172, 0x1, 0x1f ;  /* 0x08201f00ac9d7f89 */ /* 0x000e2200000e0000 */
[----:B------:R-:W-:Y:S02]  /*25c0*/  FMUL.FTZ R161, R112, R187 ;  /* 0x000000bb70a17220 */ /* 0x000fe40000410000 */
[----:B------:R-:W-:Y:S01]  /*25d0*/  FADD.FTZ R74, R116, R74 ;  /* 0x0000004a744a7221 */ /* 0x000fe20000010000 */
[----:B------:R-:W1:Y:S01]  /*25e0*/  SHFL.DOWN PT, R166, R15, 0x1, 0x1f ;  /* 0x08201f000fa67f89 */ /* 0x000e6200000e0000 */
[----:B------:R-:W-:Y:S02]  /*25f0*/  FMUL.FTZ R150, R150, R161 ;  /* 0x000000a196967220 */ /* 0x000fe40000410000 */
[C---:B--2---:R-:W-:Y:S02]  /*2600*/  FFMA.FTZ R13, R199.reuse, R13, R154 ;  /* 0x0000000dc70d7223 */ /* 0x044fe4000001009a */
[----:B------:R-:W-:-:S02]  /*2610*/  FMUL.FTZ R12, R199, R12 ;  /* 0x0000000cc70c7220 */ /* 0x000fc40000410000 */
[----:B------:R-:W-:Y:S02]  /*2620*/  FADD.FTZ R101, R118, R101 ;  /* 0x0000006576657221 */ /* 0x000fe40000010000 */
[----:B------:R-:W-:Y:S01]  /*2630*/  FFMA.FTZ R150, R135, R187, R150 ;  /* 0x000000bb87967223 */ /* 0x000fe20000010096 */
[----:B------:R2:W-:Y:S01]  /*2640*/  @!P2 STS.64 [UR4+0xee8], R12 ;  /* 0x000ee80cff00a988 */ /* 0x0005e20008000a04 */
[----:B------:R-:W-:Y:S02]  /*2650*/  FMUL.FTZ R135, R112, R143 ;  /* 0x0000008f70877220 */ /* 0x000fe40000410000 */
[----:B------:R-:W-:Y:S02]  /*2660*/  FADD.FTZ R103, R170, R103 ;  /* 0x00000067aa677221 */ /* 0x000fe40000010000 */
[----:B------:R-:W-:Y:S02]  /*2670*/  FMUL.FTZ R164, R164, R135 ;  /* 0x00000087a4a47220 */ /* 0x000fe40000410000 */
[----:B------:R-:W-:-:S02]  /*2680*/  FADD.FTZ R99, R162, R99 ;  /* 0x00000063a2637221 */ /* 0x000fc40000010000 */
[----:B------:R-:W-:Y:S02]  /*2690*/  FFMA.FTZ R131, R131, R143, R164 ;  /* 0x0000008f83837223 */ /* 0x000fe400000100a4 */
[----:B0-----:R-:W-:Y:S02]  /*26a0*/  @!P0 FADD.FTZ R172, R172, R157 ;  /* 0x0000009dacac8221 */ /* 0x001fe40000010000 */
[----:B--2---:R-:W-:Y:S02]  /*26b0*/  FMUL.FTZ R13, R112, R173 ;  /* 0x000000ad700d7220 */ /* 0x004fe40000410000 */
[----:B-1----:R-:W-:Y:S01]  /*26c0*/  @!P0 FADD.FTZ R15, R15, R166 ;  /* 0x000000a60f0f8221 */ /* 0x002fe20000010000 */
        /* <DEDUP_REMOVED lines=24> */
[----:B------:R-:W-:Y:S02]  /*2850*/  FMUL.FTZ R128, R128, R13 ;  /* 0x0000000d80807220 */ /* 0x000fe40000410000 */
[----:B------:R-:W-:Y:S02]  /*2860*/  FFMA.FTZ R133, R133, R189, R160 ;  /* 0x000000bd85857223 */ /* 0x000fe400000100a0 */
[----:B------:R-:W-:-:S02]  /*2870*/  FMUL.FTZ R13, R112, R163 ;  /* 0x000000a3700d7220 */ /* 0x000fc40000410000 */
[----:B------:R-:W-:Y:S02]  /*2880*/  FADD.FTZ R48, R133, R48 ;  /* 0x0000003085307221 */ /* 0x000fe40000010000 */
        /* <DEDUP_REMOVED lines=11> */
[----:B------:R-:W-:Y:S02]  /*2940*/  FMUL.FTZ R14, R169, R14 ;  /* 0x0000000ea90e7220 */ /* 0x000fe40000410000 */
[----:B------:R-:W-:-:S02]  /*2950*/  FADD.FTZ R43, R12, R43 ;  /* 0x0000002b0c2b7221 */ /* 0x000fc40000010000 */
[----:B------:R-:W-:Y:S02]  /*2960*/  FMUL.FTZ R122, R122, R13 ;  /* 0x0000000d7a7a7220 */ /* 0x000fe40000410000 */
[C---:B------:R-:W-:Y:S02]  /*2970*/  FMUL.FTZ R12, R112.reuse, R155 ;  /* 0x0000009b700c7220 */ /* 0x040fe40000410000 */
[----:B------:R-:W-:Y:S02]  /*2980*/  FMUL.FTZ R13, R112, R149 ;  /* 0x00000095700d7220 */ /* 0x000fe40000410000 */
[----:B------:R-:W-:Y:S02]  /*2990*/  FMUL.FTZ R12, R147, R12 ;  /* 0x0000000c930c7220 */ /* 0x000fe40000410000 */
[----:B------:R-:W-:Y:S02]  /*29a0*/  FMUL.FTZ R120, R120, R13 ;  /* 0x0000000d78787220 */ /* 0x000fe40000410000 */
[----:B------:R-:W-:-:S02]  /*29b0*/  FFMA.FTZ R137, R137, R185, R148 ;  /* 0x000000b989897223 */ /* 0x000fc40000010094 */
[----:B------:R-:W-:Y:S02]  /*29c0*/  FFMA.FTZ R144, R139, R173, R144 ;  /* 0x000000ad8b907223 */ /* 0x000fe40000010090 */
        /* <DEDUP_REMOVED lines=17> */
[----:B0-----:R-:W-:Y:S02]  /*2ae0*/  @!P0 FADD.FTZ R172, R172, R133 ;  /* 0x00000085acac8221 */ /* 0x001fe40000010000 */
[----:B------:R-:W-:Y:S02]  /*2af0*/  FADD.FTZ R46, R137, R46 ;  /* 0x0000002e892e7221 */ /* 0x000fe40000010000 */
[----:B-1----:R-:W-:Y:S01]  /*2b00*/  @!P0 FADD.FTZ R15, R15, R118 ;  /* 0x000000760f0f8221 */ /* 0x002fe20000010000 */
[----:B------:R-:W-:Y:S01]  /*2b10*/  MOV R14, R172 ;  /* 0x000000ac000e7202 */ /* 0x000fe20000000f00 */
[----:B------:R-:W-:-:S02]  /*2b20*/  FADD.FTZ R47, R150, R47 ;  /* 0x0000002f962f7221 */ /* 0x000fc40000010000 */
[----:B------:R-:W-:Y:S02]  /*2b30*/  FADD.FTZ R66, R134, R66 ;  /* 0x0000004286427221 */ /* 0x000fe40000010000 */
[----:B------:R0:W-:Y:S01]  /*2b40*/  @!P1 STS.64 [0x438], R14 ;  /* 0x0004380eff009388 */ /* 0x0001e20000000a00 */
        /* <DEDUP_REMOVED lines=25> */
[----:B------:R0:W-:Y:S04]  /*2ce0*/  @P0 STS [R80+0x1ae8], R13 ;  /* 0x001ae80d50000388 */ /* 0x0001e80000000800 */
[----:B------:R0:W-:Y:S04]  /*2cf0*/  STS [R80+0x16e8], R14 ;  /* 0x0016e80e50007388 */ /* 0x0001e80000000800 */
[----:B------:R0:W-:Y:S02]  /*2d00*/  @!P0 STS [R80+0x1ae8], R15 ;  /* 0x001ae80f50008388 */ /* 0x0001e40000000800 */
.L_x_5776:
[----:B0-----:R-:W-:Y:S05]  /*2d10*/  BSYNC B0 ;  /* 0x0000000000007941 */ /* 0x001fea0003800000 */
.L_x_5775:
[----:B------:R-:W-:Y:S01]  /*2d20*/  MOV R12, c[0x0][0x1c0] ;  /* 0x00007000000c7a02 */ /* 0x000fe20000000f00 */
[----:B------:R-:W-:Y:S01]  /*2d30*/  UIADD3 UR4, UR4, 0x8, URZ ;  /* 0x0000000804047890 */ /* 0x000fe2000fffe03f */
[----:B------:R-:W-:-:S02]  /*2d40*/  MOV R13, c[0x0][0x1c4] ;  /* 0x00007100000d7a02 */ /* 0x000fc40000000f00 */
[----:B------:R-:W-:Y:S02]  /*2d50*/  LEA R76, P0, R12, R76, 0x2 ;  /* 0x0000004c0c4c7211 */ /* 0x000fe400078010ff */
[----:B------:R-:W-:Y:S02]  /*2d60*/  IADD3 R158, R158, 0x1, RZ ;  /* 0x000000019e9e7810 */ /* 0x000fe40007ffe0ff */
[----:B------:R-:W-:Y:S02]  /*2d70*/  LEA.HI.X R105, R12, R105, R13, 0x2, P0 ;  /* 0x000000690c697211 */ /* 0x000fe400000f140d */
[----:B------:R-:W-:Y:S02]  /*2d80*/  ISETP.GE.AND P0, PT, R158, c[0x0][0x16c], PT ;  /* 0x00005b009e007a0c */ /* 0x000fe40003f06270 */
[----:B------:R-:W-:Y:S02]  /*2d90*/  MOV R12, c[0x0][0x1a0] ;  /* 0x00006800000c7a02 */ /* 0x000fe40000000f00 */
[----:B------:R-:W-:-:S02]  /*2da0*/  MOV R14, c[0x0][0x188] ;  /* 0x00006200000e7a02 */ /* 0x000fc40000000f00 */
[----:B------:R-:W-:Y:S02]  /*2db0*/  IADD3 R78, P3, R78, 0x8, RZ ;  /* 0x000000084e4e7810 */ /* 0x000fe40007f7e0ff */
[----:B------:R-:W-:Y:S02]  /*2dc0*/  MOV R13, c[0x0][0x1a4] ;  /* 0x00006900000d7a02 */ /* 0x000fe40000000f00 */
[----:B------:R-:W-:Y:S02]  /*2dd0*/  MOV R15, c[0x0][0x18c] ;  /* 0x00006300000f7a02 */ /* 0x000fe40000000f00 */
[----:B------:R-:W-:Y:S02]  /*2de0*/  LEA R18, P1, R12, R18, 0x2 ;  /* 0x000000120c127211 */ /* 0x000fe400078210ff */
[----:B------:R-:W-:Y:S02]  /*2df0*/  LEA R16, P2, R14, R16, 0x2 ;  /* 0x000000100e107211 */ /* 0x000fe400078410ff */
[----:B------:R-:W-:-:S02]  /*2e00*/  LEA.HI.X R19, R12, R19, R13, 0x2, P1 ;  /* 0x000000130c137211 */ /* 0x000fc400008f140d */
[----:B------:R-:W-:Y:S02]  /*2e10*/  LEA.HI.X R17, R14, R17, R15, 0x2, P2 ;  /* 0x000000110e117211 */ /* 0x000fe400010f140f */
[----:B------:R-:W-:Y:S02]  /*2e20*/  IADD3 R80, R80, 0x4, RZ ;  /* 0x0000000450507810 */ /* 0x000fe40007ffe0ff */
[----:B------:R-:W-:Y:S02]  /*2e30*/  IADD3 R111, R111, 0x1, RZ ;  /* 0x000000016f6f7810 */ /* 0x000fe40007ffe0ff */
[----:B------:R-:W-:Y:S01]  /*2e40*/  IADD3.X R107, RZ, R107, RZ, P3, !PT ;  /* 0x0000006bff6b7210 */ /* 0x000fe20001ffe4ff */
[----:B------:R-:W-:Y:S01]  /*2e50*/  @P0 CALL.REL.NOINC `(.L_x_5772) ;  /* 0x0000001000000944 */ /* 0x000fe20003c00000 */
[----:B------:R-:W-:Y:S05]  /*2e60*/  BRA `(.L_x_5777) ;  /* 0xffffe24000007947 */ /* 0x000fea000383ffff */
.L_x_5772:
[----:B------:R-:W-:Y:S01]  /*2e70*/  BAR.SYNC.DEFER_BLOCKING 0x0 ;  /* 0x0000000000007b1d */ /* 0x000fe20000010000 */
[----:B------:R-:W-:Y:S01]  /*2e80*/  F2FP.PACK_AB R94, R93, R64 ;  /* 0x000000405d5e723e */ /* 0x000fe200000000ff */
[----:B------:R-:W-:Y:S01]  /*2e90*/  IMAD R5, R27, c[0x0][0x2d8], RZ ;  /* 0x0000b6001b057a24 */ /* 0x000fe200078e02ff */
[----:B------:R-:W-:Y:S01]  /*2ea0*/  F2FP.PACK_AB R102, R101, R72 ;  /* 0x000000486566723e */ /* 0x000fe200000000ff */
[----:B------:R-:W-:Y:S01]  /*2eb0*/  IMAD R8, R26, c[0x0][0x2e0], RZ ;  /* 0x0000b8001a087a24 */ /* 0x000fe200078e02ff */
[----:B------:R-:W-:Y:S01]  /*2ec0*/  F2FP.PACK_AB R95, R95, R66 ;  /* 0x000000425f5f723e */ /* 0x000fe200000000ff */
[----:B------:R-:W-:Y:S01]  /*2ed0*/  IMAD R9, R28, c[0x0][0x2dc], R5 ;  /* 0x0000b7001c097a24 */ /* 0x000fe200078e0205 */
[----:B------:R-:W-:Y:S01]  /*2ee0*/  F2FP.PACK_AB R93, R91, R62 ;  /* 0x0000003e5b5d723e */ /* 0x000fe200000000ff */
[----:B------:R-:W-:Y:S01]  /*2ef0*/  IMAD R11, R25, c[0x0][0x2e4], R8 ;  /* 0x0000b900190b7a24 */ /* 0x000fe200078e0208 */
[----:B------:R-:W-:-:S02]  /*2f00*/  F2FP.PACK_AB R92, R89, R60 ;  /* 0x0000003c595c723e */ /* 0x000fc400000000ff */
[----:B------:R-:W-:Y:S02]  /*2f10*/  F2FP.PACK_AB R103, R103, R74 ;  /* 0x0000004a6767723e */ /* 0x000fe400000000ff */
[----:B------:R-:W-:Y:S02]  /*2f20*/  F2FP.PACK_AB R101, R99, R70 ;  /* 0x000000466365723e */ /* 0x000fe400000000ff */
[----:B------:R-:W-:Y:S02]  /*2f30*/  F2FP.PACK_AB R100, R97, R68 ;  /* 0x000000446164723e */ /* 0x000fe400000000ff */
[----:B------:R-:W-:Y:S02]  /*2f40*/  IADD3 R52, R38, -0x1, RZ ;  /* 0xffffffff26347810 */ /* 0x000fe40007ffe0ff */
[----:B------:R-:W-:Y:S02]  /*2f50*/  F2FP.PACK_AB R57, R77, R58 ;  /* 0x0000003a4d39723e */ /* 0x000fe400000000ff */
[----:B------:R-:W-:-:S02]  /*2f60*/  SHF.L.U32 R6, R52, 0x9, RZ ;  /* 0x0000000934067819 */ /* 0x000fc400000006ff */
[----:B------:R-:W-:Y:S01]  /*2f70*/  F2FP.PACK_AB R59, R51, R50 ;  /* 0x00000032333b723e */ /* 0x000fe200000000ff */
[----:B------:R-:W-:Y:S01]  /*2f80*/  STS.128 [R41], R92 ;  /* 0x0000005c29007388 */ /* 0x000fe20000000c00 */
[----:B------:R-:W-:Y:S02]  /*2f90*/  SHF.R.S32.HI R7, RZ, 0x1f, R6 ;  /* 0x0000001fff077819 */ /* 0x000fe40000011406 */
[----:B------:R-:W-:Y:S01]  /*2fa0*/  F2FP.PACK_AB R63, R45, R44 ;  /* 0x0000002c2d3f723e */ /* 0x000fe200000000ff */
[----:B------:R-:W-:Y:S01]  /*2fb0*/  STS.128 [R41+0x10], R100 ;  /* 0x0000106429007388 */ /* 0x000fe20000000c00 */
[----:B------:R-:W-:-:S06]  /*2fc0*/  NOP ;  /* 0x0000000000007918 */ /* 0x000fcc0000000000 */
[----:B------:R-:W0:Y:S01]  /*2fd0*/  LDS.128 R12, [R31.X16] ;  /* 0x000000001f0c7984 */ /* 0x000e22000000cc00 */
[--C-:B------:R-:W-:Y:S01]  /*2fe0*/  IMAD.WIDE.U32 R4, R28, c[0x0][0x2d8], R6.reuse ;  /* 0x0000b6001c047a25 */ /* 0x100fe200078e0006 */
[----:B------:R-:W-:Y:S02]  /*2ff0*/  F2FP.PACK_AB R62, R43, R42 ;  /* 0x0000002a2b3e723e */ /* 0x000fe400000000ff */
[----:B------:R-:W1:Y:S01]  /*3000*/  LDS.128 R16, [R31.X16+0x200] ;  /* 0x000200001f107984 */ /* 0x000e62000000cc00 */
[----:B------:R-:W-:Y:S01]  /*3010*/  F2FP.PACK_AB R61, R48, R47 ;  /* 0x0000002f303d723e */ /* 0x000fe200000000ff */
[----:B------:R-:W-:Y:S01]  /*3020*/  IMAD.WIDE.U32 R6, R28, c[0x0][0x2f8], R6 ;  /* 0x0000be001c067a25 */ /* 0x000fe200078e0006 */
[----:B------:R-:W-:Y:S02]  /*3030*/  IADD3 R5, R5, R9, RZ ;  /* 0x0000000905057210 */ /* 0x000fe40007ffe0ff */
[----:B------:R-:W-:Y:S01]  /*3040*/  F2FP.PACK_AB R60, R46, R49 ;  /* 0x000000312e3c723e */ /* 0x000fe200000000ff */
[----:B------:R-:W-:Y:S01]  /*3050*/  FADD.FTZ R9, R40, R75 ;  /* 0x0000004b28097221 */ /* 0x000fe20000010000 */
[----:B------:R-:W-:Y:S01]  /*3060*/  IADD3 R36, P1, R36, -0x400, RZ ;  /* 0xfffffc0024247810 */ /* 0x000fe20007f3e0ff */
[----:B------:R-:W-:Y:S01]  /*3070*/  IMAD.WIDE.U32 R4, R25, c[0x0][0x2e0], R4 ;  /* 0x0000b80019047a25 */ /* 0x000fe200078e0004 */
[----:B------:R-:W-:-:S02]  /*3080*/  IADD3 R34, P2, R34, -0x400, RZ ;  /* 0xfffffc0022227810 */ /* 0x000fc40007f5e0ff */
[----:B------:R-:W-:Y:S01]  /*3090*/  IADD3 R32, P3, R32, -0x400, RZ ;  /* 0xfffffc0020207810 */ /* 0x000fe20007f7e0ff */
[----:B------:R-:W-:Y:S01]  /*30a0*/  FADD.FTZ R9, R9, R56 ;  /* 0x0000003809097221 */ /* 0x000fe20000010000 */
[----:B------:R-:W-:Y:S02]  /*30b0*/  IADD3 R5, R5, R11, RZ ;  /* 0x0000000b05057210 */ /* 0x000fe40007ffe0ff */
[----:B------:R-:W-:Y:S01]  /*30c0*/  LEA R8, P0, R4, c[0x0][0x330], 0x1 ;  /* 0x0000cc0004087a11 */ /* 0x000fe200078008ff */
[----:B------:R-:W-:Y:S01]  /*30d0*/  FADD.FTZ R10, R9, R58 ;  /* 0x0000003a090a7221 */ /* 0x000fe20000010000 */
[----:B------:R-:W-:Y:S02]  /*30e0*/  F2FP.PACK_AB R56, R56, R75 ;  /* 0x0000004b3838723e */ /* 0x000fe400000000ff */
[----:B------:R-:W-:Y:S01]  /*30f0*/  LEA.HI.X R9, R4, c[0x0][0x334], R5, 0x1, P0 ;  /* 0x0000cd0004097a11 */ /* 0x000fe200000f0c05 */
[----:B------:R-:W-:Y:S01]  /*3100*/  FADD.FTZ R10, R10, R77 ;  /* 0x0000004d0a0a7221 */ /* 0x000fe20000010000 */
[----:B------:R-:W-:-:S02]  /*3110*/  F2FP.PACK_AB R58, R54, R65 ;  /* 0x00000041363a723e */ /* 0x000fc400000000ff */
[----:B------:R-:W-:Y:S01]  /*3120*/  IADD3.X R37, R37, -0x1, RZ, P1, !PT ;  /* 0xffffffff25257810 */ /* 0x000fe20000ffe4ff */
[----:B------:R-:W-:Y:S01]  /*3130*/  IMAD.WIDE R4, R39, 0x10, R8 ;  /* 0x0000001027047825 */ /* 0x000fe200078e0208 */
[----:B------:R-:W-:Y:S02]  /*3140*/  IADD3.X R35, R35, -0x1, RZ, P2, !PT ;  /* 0xffffffff23237810 */ /* 0x000fe400017fe4ff */
[----:B------:R-:W-:Y:S01]  /*3150*/  IADD3.X R33, R33, -0x1, RZ, P3, !PT ;  /* 0xffffffff21217810 */ /* 0x000fe20001ffe4ff */
[----:B------:R-:W-:Y:S02]  /*3160*/  IMAD R9, R27, c[0x0][0x2f8], RZ ;  /* 0x0000be001b097a24 */ /* 0x000fe400078e02ff */
[----:B------:R-:W-:Y:S02]  /*3170*/  FADD.FTZ R65, R10, R65 ;  /* 0x000000410a417221 */ /* 0x000fe40000010000 */
[----:B------:R-:W-:Y:S02]  /*3180*/  IMAD R9, R28, c[0x0][0x2fc], R9 ;  /* 0x0000bf001c097a24 */ /* 0x000fe400078e0209 */
[----:B------:R-:W-:Y:S01]  /*3190*/  FADD.FTZ R65, R65, R54 ;  /* 0x0000003641417221 */ /* 0x000fe20000010000 */
[----:B0-----:R-:W-:Y:S02]  /*31a0*/  STG.E.128 [R4.64], R12 ;  /* 0x0000000c04007986 */ /* 0x001fe4000c101d06 */
[----:B------:R-:W-:Y:S01]  /*31b0*/  IADD3 R7, R7, R9, RZ ;  /* 0x0000000907077210 */ /* 0x000fe20007ffe0ff */
[----:B------:R-:W-:Y:S01]  /*31c0*/  FADD.FTZ R50, R65, R50 ;  /* 0x0000003241327221 */ /* 0x000fe20000010000 */
[----:B-1----:R0:W-:Y:S03]  /*31d0*/  STG.E.128 [R4.64+0x200], R16 ;  /* 0x0002001004007986 */ /* 0x0021e6000c101d06 */
        /* <DEDUP_REMOVED lines=9> */
[----:B------:R-:W-:Y:S04]  /*3270*/  STS.128 [R41], R56 ;  /* 0x0000003829007388 */ /* 0x000fe80000000c00 */
[----:B------:R-:W-:Y:S01]  /*3280*/  IADD3 R5, R5, R9, RZ ;  /* 0x0000000905057210 */ /* 0x000fe20007ffe0ff */
[----:B------:R-:W-:Y:S01]  /*3290*/  FADD.FTZ R42, R47, R42 ;  /* 0x0000002a2f2a7221 */ /* 0x000fe20000010000 */
[----:B------:R-:W-:Y:S01]  /*32a0*/  LEA R6, P0, R4, c[0x0][0x340], 0x1 ;  /* 0x0000d00004067a11 */ /* 0x000fe200078008ff */
[----:B------:R-:W-:Y:S01]  /*32b0*/  STS.128 [R41+0x10], R60 ;  /* 0x0000103c29007388 */ /* 0x000fe20000000c00 */
        /* <DEDUP_REMOVED lines=9> */
[----:B------:R-:W-:Y:S01]  /*3350*/  FADD.FTZ R40, R40, R45 ;  /* 0x0000002d28287221 */ /* 0x000fe20000010000 */
[----:B0-----:R0:W-:Y:S04]  /*3360*/  STG.E.128 [R4.64], R68 ;  /* 0x0000004404007986 */ /* 0x0011e8000c101d06 */
[----:B-1----:R0:W-:Y:S01]  /*3370*/  STG.E.128 [R4.64+0x200], R72 ;  /* 0x0002004804007986 */ /* 0x0021e2000c101d06 */
[----:B------:R-:W-:Y:S01]  /*3380*/  @!P0 CALL.REL.NOINC `(.L_x_5771) ;  /* 0x0000001000008944 */ /* 0x000fe20003c00000 */
[----:B------:R-:W-:Y:S05]  /*3390*/  BRA `(.L_x_5778) ;  /* 0xffffd1d000007947 */ /* 0x000fea000383ffff */
.L_x_5771:
[----:B------:R-:W-:Y:S02]  /*33a0*/  ISETP.NE.U32.AND P0, PT, RZ, c[0x0][0x328], PT ;  /* 0x0000ca00ff007a0c */ /* 0x000fe40003f05070 */
[----:B------:R-:W-:Y:S02]  /*33b0*/  ISETP.NE.U32.AND P2, PT, RZ, c[0x0][0x348], PT ;  /* 0x0000d200ff007a0c */ /* 0x000fe40003f45070 */
[----:B------:R-:W-:-:S02]  /*33c0*/  ISETP.NE.AND.EX P1, PT, RZ, c[0x0][0x32c], PT, P0 ;  /* 0x0000cb00ff007a0c */ /* 0x000fc40003f25300 */
[----:B------:R-:W-:-:S11]  /*33d0*/  ISETP.NE.AND.EX P0, PT, RZ, c[0x0][0x34c], PT, P2 ;  /* 0x0000d300ff007a0c */ /* 0x000fd60003f05320 */
[----:B------:R-:W-:Y:S05]  /*33e0*/  @!P1 BRA `(.L_x_5779) ;  /* 0x0000014000009947 */ /* 0x000fea0003800000 */
[----:B-----5:R-:W1:Y:S01]  /*33f0*/  SHFL.DOWN P1, R0, R29, 0x1, 0x1f ;  /* 0x08201f001d007f89 */ /* 0x020e620000020000 */
[----:B------:R-:W-:Y:S03]  /*3400*/  BSSY B0, `(.L_x_5779) ;  /* 0x0000012000007945 */ /* 0x000fe60003800000 */
[----:B------:R-:W2:Y:S01]  /*3410*/  S2R R8, SR_LANEID ;  /* 0x0000000000087919 */ /* 0x000ea20000000000 */
[----:B-1----:R-:W-:Y:S01]  /*3420*/  @P1 FADD R0, R0, R29 ;  /* 0x0000001d00001221 */ /* 0x002fe20000000000 */
[----:B--2---:R-:W-:-:S04]  /*3430*/  ISETP.NE.AND P2, PT, R8, RZ, PT ;  /* 0x000000ff0800720c */ /* 0x004fc80003f45270 */
[----:B0-----:R-:W0:Y:S04]  /*3440*/  SHFL.DOWN P1, R5, R0, 0x2, 0x1f ;  /* 0x08401f0000057f89 */ /* 0x001e280000020000 */
        /* <DEDUP_REMOVED lines=13> */
.L_x_5780:
[----:B0-----:R-:W-:Y:S05]  /*3520*/  BSYNC B0 ;  /* 0x0000000000007941 */ /* 0x001fea0003800000 */
.L_x_5779:
        /* <DEDUP_REMOVED lines=8> */
[----:B-----5:R-:W0:Y:S02]  /*35b0*/  SHFL.DOWN P0, R0, R5, 0x2, 0x1f ;  /* 0x08401f0005007f89 */ /* 0x020e240000000000 */
        /* <DEDUP_REMOVED lines=14> */
.L_x_5782:
[----:B------:R-:W1:Y:S02]  /*36a0*/  S2R R21, SR_TID.X ;  /* 0x0000000000157919 */ /* 0x000e640000002100 */
.L_x_5783:
[----:B0-----:R-:W-:Y:S05]  /*36b0*/  BSYNC B0 ;  /* 0x0000000000007941 */ /* 0x001fea0003800000 */
.L_x_5781:
[----:B-1----:R-:W-:-:S13]  /*36c0*/  ISETP.GE.AND P0, PT, R21, c[0x0][0x16c], PT ;  /* 0x00005b0015007a0c */ /* 0x002fda0003f06270 */
[----:B------:R-:W-:Y:S05]  /*36d0*/  @P0 EXIT ;  /* 0x000000000000094d */ /* 0x000fea0003800000 */
[C---:B-----5:R-:W-:Y:S02]  /*36e0*/  IMAD R0, R26.reuse, c[0x0][0x2c8], RZ ;  /* 0x0000b2001a007a24 */ /* 0x060fe400078e02ff */
        /* <DEDUP_REMOVED lines=19> */
.L_x_5784:
        /* <DEDUP_REMOVED lines=55> */
.L_x_5785:
        /* <DEDUP_REMOVED lines=15> */
.L_x_9084:


//--------------------- .text._Z25selective_scan_bwd_kernelI32Selective_Scan_bwd_kernel_traitsILi32ELi16ELb1ELb0ELb0ELb0ELb1EN3c104HalfEfEEv12SSMParamsBwd --------------------------
	.section	.text._Z25selective_scan_bwd_kernelI32Selective_Scan_bwd_kernel_traitsILi32ELi16ELb1ELb0ELb0ELb0ELb1EN3c104HalfEfEEv12SSMParamsBwd,"ax",@progbits
	.sectioninfo	@"SHI_REGISTERS=210"
	.align	128
        .global         _Z25selective_scan_bwd_kernelI32Selective_Scan_bwd_kernel_traitsILi32ELi16ELb1ELb0ELb0ELb0ELb1EN3c104HalfEfEEv12SSMParamsBwd
        .type           _Z25selective_scan_bwd_kernelI32Selective_Scan_bwd_kernel_traitsILi32ELi16ELb1ELb0ELb0ELb0ELb1EN3c104HalfEfEEv12SSMParamsBwd,@function
        .size           _Z25selective_scan_bwd_kernelI32Selective_Scan_bwd_kernel_traitsILi32ELi16ELb1ELb0ELb0ELb0ELb1EN3c104HalfEfEEv12SSMParamsBwd,(.L_x_9085 - _Z25selective_scan_bwd_kernelI32Selective_Scan_bwd_kernel_traitsILi32ELi16ELb1ELb0ELb0ELb0ELb1EN3c104HalfEfEEv12SSMParamsBwd)
        .other          _Z25selective_scan_bwd_kernelI32Selective_Scan_bwd_kernel_traitsILi32ELi16ELb1ELb0ELb0ELb0ELb1EN3c104HalfEfEEv12SSMParamsBwd,@"STO_CUDA_ENTRY STV_DEFAULT"
_Z25selective_scan_bwd_kernelI32Selective_Scan_bwd_kernel_traitsILi32ELi16ELb1ELb0ELb0ELb0ELb1EN3c104HalfEfEEv12SSMParamsBwd:
.text._Z25selective_scan_bwd_kernelI32Selective_Scan_bwd_kernel_traitsILi32ELi16ELb1ELb0ELb0ELb0ELb1EN3c104HalfEfEEv12SSMParamsBwd:
        /* <DEDUP_REMOVED lines=36> */
[C---:B------:R-:W-:Y:S01]  /*0240*/  IMAD.WIDE.U32 R2, R58.reuse, c[0x0][0x1d8], R2 ;  /* 0x000076003a027a25 */ /* 0x040fe200078e0002 */
        /* <DEDUP_REMOVED lines=27> */
[----:B------:R-:W-:Y:S02]  /*0400*/  @P0 MOV R41, 0x8 ;  /* 0x0000000800290802 */ /* 0x000fe40000000f00 */
[----:B------:R-:W-:Y:S02]  /*0410*/  LEA.HI.X R49, R49, c[0x0][0x244], R2, 0x1, P4 ;  /* 0x0000910031317a11 */ /* 0x000fe400020f0c02 */
[----:B------:R-:W-:Y:S01]  /*0420*/  LEA.HI.X R47, R47, c[0x0][0x24c], R4, 0x1, P5 ;  /* 0x000093002f2f7a11 */ /* 0x000fe200028f0c04 */
[----:B------:R-:W-:Y:S01]  /*0430*/  @P0 IMAD.WIDE R40, R0, R41, c[0x0][0x260] ;  /* 0x0000980000280625 */ /* 0x000fe200078e0229 */
[----:B------:R-:W-:Y:S01]  /*0440*/  LEA R44, P6, R9, c[0x0][0x308], 0x1 ;  /* 0x0000c200092c7a11 */ /* 0x000fe200078c08ff */
[----:B------:R-:W-:Y:S01]  /*0450*/  @!P0 CS2R R40, SRZ ;  /* 0x0000000000288805 */ /* 0x000fe2000001ff00 */
[C---:B------:R-:W-:Y:S02]  /*0460*/  @P1 LEA R38, P4, R58.reuse, c[0x0][0x328], 0x2 ;  /* 0x0000ca003a261a11 */ /* 0x040fe400078810ff */
[----:B------:R-:W-:-:S02]  /*0470*/  @P2 LEA R36, P5, R58, c[0x0][0x348], 0x2 ;  /* 0x0000d2003a242a11 */ /* 0x000fc400078a10ff */
        /* <DEDUP_REMOVED lines=9> */
[C---:B0-----:R-:W-:Y:S02]  /*0510*/  SHF.L.U32 R0, R51.reuse, 0x1, RZ ;  /* 0x0000000133007819 */ /* 0x041fe400000006ff */
[----:B------:R-:W-:Y:S02]  /*0520*/  LOP3.LUT R144, R51, 0x1f, RZ, 0xc0, !PT ;  /* 0x0000001f33907812 */ /* 0x000fe400078ec0ff */
[----:B------:R-:W-:-:S04]  /*0530*/  LOP3.LUT R0, R0, 0xffffffc0, RZ, 0xc0, !PT ;  /* 0xffffffc000007812 */ /* 0x000fc800078ec0ff */
[----:B-1----:R-:W-:-:S04]  /*0540*/  LOP3.LUT R42, R0, 0x1f, R51, 0xf8, !PT ;  /* 0x0000001f002a7812 */ /* 0x002fc800078ef833 */
.L_x_5794:
[----:B------:R-:W-:Y:S01]  /*0550*/  BAR.SYNC.DEFER_BLOCKING 0x0 ;  /* 0x0000000000007b1d */ /* 0x000fe20000010000 */
[----:B0-----:R-:W-:-:S05]  /*0560*/  IMAD.WIDE R2, R42, 0x10, R48 ;  /* 0x000000102a027825 */ /* 0x001fca00078e0230 */
[----:B------:R-:W2:Y:S04]  /*0570*/  LDG.E.128 R12, [R2.64] ;  /* 0x00000006020c7981 */ /* 0x000ea8000c1e1d00 */
[----:B------:R-:W3:Y:S01]  /*0580*/  LDG.E.128 R16, [R2.64+0x200] ;  /* 0x0002000602107981 */ /* 0x000ee2000c1e1d00 */
[----:B------:R-:W-:Y:S01]  /*0590*/  SHF.L.U32 R0, R50, 0x5, RZ ;  /* 0x0000000532007819 */ /* 0x000fe200000006ff */
[----:B------:R-:W-:Y:S02]  /*05a0*/  IMAD.WIDE R20, R42, 0x10, R46 ;  /* 0x000000102a147825 */ /* 0x000fe400078e022e */
[----:B--2---:R-:W-:Y:S04]  /*05b0*/  STS.128 [R50.X16], R12 ;  /* 0x0000000c32007388 */ /* 0x004fe8000000cc00 */
[----:B---3--:R-:W-:Y:S01]  /*05c0*/  STS.128 [R50.X16+0x200], R16 ;  /* 0x0002001032007388 */ /* 0x008fe2000000cc00 */
[----:B------:R-:W-:-:S06]  /*05d0*/  NOP ;  /* 0x0000000000007918 */ /* 0x000fcc0000000000 */
[----:B------:R-:W0:Y:S04]  /*05e0*/  LDS.128 R4, [R0] ;  /* 0x0000000000047984 */ /* 0x000e280000000c00 */
        /* <DEDUP_REMOVED lines=11> */
[----:B------:R-:W3:Y:S04]  /*06a0*/  LDG.E.128 R60, [R22.64] ;  /* 0x00000006163c7981 */ /* 0x000ee8000c1e1d00 */
[----:B------:R-:W4:Y:S01]  /*06b0*/  LDG.E.128 R68, [R22.64+0x200] ;  /* 0x0002000616447981 */ /* 0x000f22000c1e1d00 */
        /* <DEDUP_REMOVED lines=13> */
[----:B---3--:R-:W-:Y:S04]  /*0790*/  STS.128 [R50.X16], R60 ;  /* 0x0000003c32007388 */ /* 0x008fe8000000cc00 */
[----:B----4-:R-:W-:Y:S01]  /*07a0*/  STS.128 [R50.X16+0x200], R68 ;  /* 0x0002004432007388 */ /* 0x010fe2000000cc00 */
[----:B------:R-:W-:-:S06]  /*07b0*/  NOP ;  /* 0x0000000000007918 */ /* 0x000fcc0000000000 */
[----:B------:R-:W1:Y:S04]  /*07c0*/  LDS.128 R64, [R0] ;  /* 0x0000000000407984 */ /* 0x000e680000000c00 */
[----:B------:R-:W-:Y:S04]  /*07d0*/  LDS.128 R20, [R0+0x10] ;  /* 0x0000100000147984 */ /* 0x000fe80000000c00 */
[----:B------:R-:W-:Y:S06]  /*07e0*/  BAR.SYNC.DEFER_BLOCKING 0x0 ;  /* 0x0000000000007b1d */ /* 0x000fec0000010000 */
[----:B------:R-:W3:Y:S04]  /*07f0*/  LDG.E.128 R72, [R24.64] ;  /* 0x0000000618487981 */ /* 0x000ee8000c1e1d00 */
[----:B------:R-:W4:Y:S01]  /*0800*/  LDG.E.128 R80, [R24.64+0x200] ;  /* 0x0002000618507981 */ /* 0x000f22000c1e1d00 */
        /* <DEDUP_REMOVED lines=11> */
[----:B---3--:R0:W-:Y:S04]  /*08c0*/  STS.128 [R50.X16], R72 ;  /* 0x0000004832007388 */ /* 0x0081e8000000cc00 */
[----:B----4-:R3:W-:Y:S01]  /*08d0*/  STS.128 [R50.X16+0x200], R80 ;  /* 0x0002005032007388 */ /* 0x0107e2000000cc00 */
[----:B------:R-:W-:-:S06]  /*08e0*/  NOP ;  /* 0x0000000000007918 */ /* 0x000fcc0000000000 */
[----:B------:R-:W4:Y:S04]  /*08f0*/  LDS.128 R60, [R0] ;  /* 0x00000000003c7984 */ /* 0x000f280000000c00 */
[----:B------:R-:W4:Y:S04]  /*0900*/  LDS.128 R24, [R0+0x10] ;  /* 0x0000100000187984 */ /* 0x000f280000000c00 */
[----:B------:R-:W-:Y:S06]  /*0910*/  BAR.SYNC.DEFER_BLOCKING 0x0 ;  /* 0x0000000000007b1d */ /* 0x000fec0000010000 */
[----:B--2---:R4:W2:Y:S04]  /*0920*/  LDG.E.128 R32, [R30.64] ;  /* 0x000000061e207981 */ /* 0x0048a8000c1e1d00 */
[----:B------:R4:W2:Y:S01]  /*0930*/  LDG.E.128 R76, [R30.64+0x200] ;  /* 0x000200061e4c7981 */ /* 0x0008a2000c1e1d00 */
[----:B0-----:R-:W-:Y:S01]  /*0940*/  HADD2.F32 R72, -RZ, R4.H0_H0 ;  /* 0x20000004ff487230 */ /* 0x001fe20000004100 */
[----:B------:R-:W-:Y:S01]  /*0950*/  IMAD R74, R53, c[0x0][0x2e8], RZ ;  /* 0x0000ba00354a7a24 */ /* 0x000fe200078e02ff */
[----:B-1----:R-:W-:Y:S01]  /*0960*/  HADD2.F32 R94, -RZ, R66.H0_H0 ;  /* 0x20000042ff5e7230 */ /* 0x002fe20000004100 */
[----:B---3--:R-:W-:Y:S01]  /*0970*/  IMAD.WIDE.U32 R82, R55, c[0x0][0x2e8], R2 ;  /* 0x0000ba0037527a25 */ /* 0x008fe200078e0002 */
[----:B----4-:R-:W-:-:S02]  /*0980*/  HADD2.F32 R69, -RZ, R60.H0_H0 ;  /* 0x2000003cff457230 */ /* 0x010fc40000004100 */
        /* <DEDUP_REMOVED lines=9> */
[----:B------:R-:W-:Y:S01]  /*0a20*/  FMUL.FTZ R61, R75, -1.4426950216293334961 ;  /* 0xbfb8aa3b4b3d7820 */ /* 0x000fe20000410000 */
[--C-:B------:R-:W-:Y:S01]  /*0a30*/  HADD2.F32 R89, -RZ, R63.reuse.H0_H0 ;  /* 0x2000003fff597230 */ /* 0x100fe20000004100 */
[----:B------:R-:W-:Y:S01]  /*0a40*/  FMUL.FTZ R70, R87, -1.4426950216293334961 ;  /* 0xbfb8aa3b57467820 */ /* 0x000fe20000410000 */
[----:B------:R-:W-:Y:S01]  /*0a50*/  HADD2.F32 R90, -RZ, R63.H1_H1 ;  /* 0x3000003fff5a7230 */ /* 0x000fe20000004100 */
[----:B------:R-:W-:Y:S01]  /*0a60*/  FMUL.FTZ R62, R88, -1.4426950216293334961 ;  /* 0xbfb8aa3b583e7820 */ /* 0x000fe20000410000 */
[----:B------:R-:W-:-:S02]  /*0a70*/  HADD2.F32 R93, -RZ, R24.H0_H0 ;  /* 0x20000018ff5d7230 */ /* 0x000fc40000004100 */
[----:B------:R-:W1:Y:S01]  /*0a80*/  MUFU.EX2 R59, R59 ;  /* 0x0000003b003b7308 */ /* 0x000e620000000800 */
[----:B------:R-:W-:Y:S02]  /*0a90*/  HADD2.F32 R96, -RZ, R66.H1_H1 ;  /* 0x30000042ff607230 */ /* 0x000fe40000004100 */
[----:B------:R-:W-:Y:S01]  /*0aa0*/  FMUL.FTZ R66, R93, -1.4426950216293334961 ;  /* 0xbfb8aa3b5d427820 */ /* 0x000fe20000410000 */
[----:B------:R-:W-:Y:S02]  /*0ab0*/  HADD2.F32 R81, -RZ, R5.H1_H1 ;  /* 0x30000005ff517230 */ /* 0x000fe40000004100 */
[----:B------:R-:W-:Y:S01]  /*0ac0*/  HADD2.F32 R95, -RZ, R24.H1_H1 ;  /* 0x30000018ff5f7230 */ /* 0x000fe20000004100 */
[----:B0-----:R-:W-:Y:S01]  /*0ad0*/  FADD.FTZ R30, R29, 1 ;  /* 0x3f8000001d1e7421 */ /* 0x001fe20000010000 */
[----:B------:R-:W0:Y:S01]  /*0ae0*/  MUFU.EX2 R60, R60 ;  /* 0x0000003c003c7308 */ /* 0x000e220000000800 */
[----:B------:R-:W-:Y:S02]  /*0af0*/  HADD2.F32 R29, -RZ, R64.H0_H0 ;  /* 0x20000040ff1d7230 */ /* 0x000fe40000004100 */
[----:B------:R-:W-:-:S02]  /*0b00*/  HADD2.F32 R98, -RZ, R67.H0_H0 ;  /* 0x20000043ff627230 */ /* 0x000fc40000004100 */
[----:B------:R-:W-:Y:S01]  /*0b10*/  HADD2.F32 R100, -RZ, R67.H1_H1 ;  /* 0x30000043ff647230 */ /* 0x000fe20000004100 */
[----:B-1----:R-:W-:Y:S02]  /*0b20*/  FADD.FTZ R31, R59, 1 ;  /* 0x3f8000003b1f7421 */ /* 0x002fe40000010000 */
[----:B------:R-:W1:Y:S01]  /*0b30*/  MUFU.RCP R104, R30 ;  /* 0x0000001e00687308 */ /* 0x000e620000001000 */
[----:B------:R-:W-:Y:S02]  /*0b40*/  HADD2.F32 R97, -RZ, R6.H0_H0 ;  /* 0x20000006ff617230 */ /* 0x000fe40000004100 */
[----:B------:R-:W-:Y:S02]  /*0b50*/  HADD2.F32 R102, -RZ, R21.H0_H0 ;  /* 0x20000015ff667230 */ /* 0x000fe40000004100 */
[--C-:B------:R-:W-:Y:S02]  /*0b60*/  HADD2.F32 R86, -RZ, R22.reuse.H0_H0 ;  /* 0x20000016ff567230 */ /* 0x100fe40000004100 */
[----:B------:R-:W-:Y:S01]  /*0b70*/  HADD2.F32 R84, -RZ, R22.H1_H1 ;  /* 0x30000016ff547230 */ /* 0x000fe20000004100 */
[----:B------:R0:W3:Y:S01]  /*0b80*/  MUFU.EX2 R68, R61 ;  /* 0x0000003d00447308 */ /* 0x0000e20000000800 */
[----:B------:R-:W-:-:S02]  /*0b90*/  HADD2.F32 R103, -RZ, R20.H0_H0 ;  /* 0x20000014ff677230 */ /* 0x000fc40000004100 */
[----:B------:R-:W-:Y:S02]  /*0ba0*/  HADD2.F32 R105, -RZ, R20.H1_H1 ;  /* 0x30000014ff697230 */ /* 0x000fe40000004100 */
[----:B------:R-:W-:Y:S02]  /*0bb0*/  HADD2.F32 R24, -RZ, R6.H1_H1 ;  /* 0x30000006ff187230 */ /* 0x000fe40000004100 */
[----:B------:R-:W-:Y:S01]  /*0bc0*/  HADD2.F32 R101, -RZ, R7.H1_H1 ;  /* 0x30000007ff657230 */ /* 0x000fe20000004100 */
[----:B------:R4:W4:Y:S01]  /*0bd0*/  MUFU.RCP R108, R31 ;  /* 0x0000001f006c7308 */ /* 0x0009220000001000 */
[----:B0-----:R-:W-:Y:S01]  /*0be0*/  FADD.FTZ R61, R60, 1 ;  /* 0x3f8000003c3d7421 */ /* 0x001fe20000010000 */
[----:B------:R-:W-:Y:S01]  /*0bf0*/  HADD2.F32 R115, -RZ, R25.H1_H1 ;  /* 0x30000019ff737230 */ /* 0x000fe20000004100 */
[----:B-1----:R-:W-:Y:S01]  /*0c00*/  FMUL.FTZ R60, R69, R104 ;  /* 0x00000068453c7220 */ /* 0x002fe20000410000 */
[--C-:B------:R-:W-:Y:S01]  /*0c10*/  HADD2.F32 R117, -RZ, R26.reuse.H0_H0 ;  /* 0x2000001aff757230 */ /* 0x100fe20000004100 */
[----:B------:R-:W-:Y:S01]  /*0c20*/  FADD.FTZ R20, -R104, 1 ;  /* 0x3f80000068147421 */ /* 0x000fe20000010100 */
[----:B------:R-:W-:Y:S01]  /*0c30*/  HADD2.F32 R121, -RZ, R26.H1_H1 ;  /* 0x3000001aff797230 */ /* 0x000fe20000004100 */
[----:B------:R-:W-:Y:S01]  /*0c40*/  FMUL.FTZ R59, R29, R60 ;  /* 0x0000003c1d3b7220 */ /* 0x000fe20000410000 */
[----:B------:R-:W0:Y:S01]  /*0c50*/  MUFU.EX2 R70, R70 ;  /* 0x0000004600467308 */ /* 0x000e220000000800 */
[----:B---3--:R-:W-:Y:S01]  /*0c60*/  FADD.FTZ R68, R68, 1 ;  /* 0x3f80000044447421 */ /* 0x008fe20000010000 */
[----:B------:R-:W-:Y:S01]  /*0c70*/  HADD2.F32 R127, -RZ, R14.H0_H0 ;  /* 0x2000000eff7f7230 */ /* 0x000fe20000004100 */
[----:B------:R-:W-:Y:S01]  /*0c80*/  FFMA.FTZ R30, R59, R72, R28 ;  /* 0x000000483b1e7223 */ /* 0x000fe2000001001c */
[----:B------:R-:W-:Y:S01]  /*0c90*/  HADD2.F32 R28, -RZ, R64.H1_H1 ;  /* 0x30000040ff1c7230 */ /* 0x000fe20000004100 */
[----:B----4-:R-:W-:Y:S01]  /*0ca0*/  FMUL.FTZ R31, R89, -1.4426950216293334961 ;  /* 0xbfb8aa3b591f7820 */ /* 0x010fe20000410000 */
[----:B------:R-:W-:Y:S01]  /*0cb0*/  HADD2.F32 R64, -RZ, R4.H1_H1 ;  /* 0x30000004ff407230 */ /* 0x000fe20000004100 */
[----:B------:R-:W-:Y:S01]  /*0cc0*/  FFMA.FTZ R106, R69, R20, 1 ;  /* 0x3f800000456a7423 */ /* 0x000fe20000010014 */
[----:B------:R1:W3:Y:S01]  /*0cd0*/  MUFU.RCP R112, R61 ;  /* 0x0000003d00707308 */ /* 0x0002e20000001000 */
[----:B------:R-:W-:Y:S01]  /*0ce0*/  FADD.FTZ R20, -R108, 1 ;  /* 0x3f8000006c147421 */ /* 0x000fe20000010100 */
[----:B------:R-:W-:-:S02]  /*0cf0*/  HADD2.F32 R129, -RZ, R14.H1_H1 ;  /* 0x3000000eff817230 */ /* 0x000fc40000004100 */
[--C-:B------:R-:W-:Y:S01]  /*0d00*/  HADD2.F32 R131, -RZ, R15.reuse.H0_H0 ;  /* 0x2000000fff837230 */ /* 0x100fe20000004100 */
[----:B------:R-:W-:Y:S01]  /*0d10*/  FFMA.FTZ R110, R85, R20, 1 ;  /* 0x3f800000556e7423 */ /* 0x000fe20000010014 */
[----:B------:R-:W-:Y:S02]  /*0d20*/  HADD2.F32 R133, -RZ, R15.H1_H1 ;  /* 0x3000000fff857230 */ /* 0x000fe40000004100 */
[----:B------:R4:W3:Y:S01]  /*0d30*/  MUFU.EX2 R71, R62 ;  /* 0x0000003e00477308 */ /* 0x0008e20000000800 */
[----:B0-----:R-:W-:Y:S02]  /*0d40*/  FADD.FTZ R70, R70, 1 ;  /* 0x3f80000046467421 */ /* 0x001fe40000010000 */
[----:B-1----:R-:W-:Y:S02]  /*0d50*/  IMAD R61, R55, c[0x0][0x2ec], R74 ;  /* 0x0000bb00373d7a24 */ /* 0x002fe400078e024a */
[----:B------:R-:W-:-:S03]  /*0d60*/  FMUL.FTZ R74, R90, -1.4426950216293334961 ;  /* 0xbfb8aa3b5a4a7820 */ /* 0x000fc60000410000 */
[----:B------:R-:W0:Y:S01]  /*0d70*/  MUFU.RCP R116, R68 ;  /* 0x0000004400747308 */ /* 0x000e220000001000 */
[----:B----4-:R-:W-:Y:S01]  /*0d80*/  FMUL.FTZ R62, R85, R108 ;  /* 0x0000006c553e7220 */ /* 0x010fe20000410000 */
[----:B------:R-:W-:Y:S01]  /*0d90*/  IADD3 R83, R83, R61, RZ ;  /* 0x0000003d53537210 */ /* 0x000fe20007ffe0ff */
[----:B---3--:R-:W-:Y:S02]  /*0da0*/  FADD.FTZ R22, -R112, 1 ;  /* 0x3f80000070167421 */ /* 0x008fe40000010100 */
[----:B------:R-:W-:Y:S02]  /*0db0*/  FMUL.FTZ R63, R28, R62 ;  /* 0x0000003e1c3f7220 */ /* 0x000fe40000410000 */
[----:B------:R-:W-:Y:S01]  /*0dc0*/  FFMA.FTZ R114, R73, R22, 1 ;  /* 0x3f80000049727423 */ /* 0x000fe20000010016 */
[----:B------:R-:W1:Y:S01]  /*0dd0*/  MUFU.RCP R120, R70 ;  /* 0x0000004600787308 */ /* 0x000e620000001000 */
[----:B------:R-:W-:Y:S01]  /*0de0*/  FFMA.FTZ R80, R63, R64, R30 ;  /* 0x000000403f507223 */ /* 0x000fe2000001001e */
[----:B------:R-:W-:Y:S01]  /*0df0*/  HADD2.F32 R30, -RZ, R65.H0_H0 ;  /* 0x20000041ff1e7230 */ /* 0x000fe20000004100 */
[----:B------:R-:W-:Y:S01]  /*0e00*/  FMUL.FTZ R64, R73, R112 ;  /* 0x0000007049407220 */ /* 0x000fe20000410000 */
[----:B------:R-:W-:Y:S01]  /*0e10*/  HADD2.F32 R73, -RZ, R7.H0_H0 ;  /* 0x20000007ff497230 */ /* 0x000fe20000004100 */
[----:B------:R-:W-:-:S02]  /*0e20*/  FADD.FTZ R71, R71, 1 ;  /* 0x3f80000047477421 */ /* 0x000fc40000010000 */
[----:B------:R-:W-:Y:S01]  /*0e30*/  FMUL.FTZ R61, R30, R64 ;  /* 0x000000401e3d7220 */ /* 0x000fe20000410000 */
[----:B------:R3:W4:Y:S01]  /*0e40*/  MUFU.EX2 R72, R31 ;  /* 0x0000001f00487308 */ /* 0x0007220000000800 */
[----:B0-----:R-:W-:Y:S02]  /*0e50*/  FMUL.FTZ R68, R75, R116 ;  /* 0x000000744b447220 */ /* 0x001fe40000410000 */
[----:B------:R-:W-:-:S04]  /*0e60*/  FADD.FTZ R20, -R116, 1 ;  /* 0x3f80000074147421 */ /* 0x000fc80000010100 */
[----:B------:R-:W-:Y:S01]  /*0e70*/  FFMA.FTZ R118, R75, R20, 1 ;  /* 0x3f8000004b767423 */ /* 0x000fe20000010014 */
[----:B------:R0:W-:Y:S01]  /*0e80*/  MUFU.EX2 R92, R66 ;  /* 0x00000042005c7308 */ /* 0x0001e20000000800 */
[----:B---3--:R-:W-:Y:S01]  /*0e90*/  HADD2.F32 R31, -RZ, R5.H0_H0 ;  /* 0x20000005ff1f7230 */ /* 0x008fe20000004100 */
[----:B-1----:R-:W-:-:S04]  /*0ea0*/  FADD.FTZ R22, -R120, 1 ;  /* 0x3f80000078167421 */ /* 0x002fc80000010100 */
[----:B------:R-:W-:Y:S01]  /*0eb0*/  FFMA.FTZ R80, R61, R31, R80 ;  /* 0x0000001f3d507223 */ /* 0x000fe20000010050 */
[----:B------:R-:W-:Y:S01]  /*0ec0*/  HADD2.F32 R31, -RZ, R65.H1_H1 ;  /* 0x30000041ff1f7230 */ /* 0x000fe20000004100 */
[----:B------:R1:W3:Y:S01]  /*0ed0*/  MUFU.EX2 R91, R74 ;  /* 0x0000004a005b7308 */ /* 0x0002e20000000800 */
[C---:B0-----:R-:W-:Y:S02]  /*0ee0*/  FMUL.FTZ R66, R87.reuse, R120 ;  /* 0x0000007857427220 */ /* 0x041fe40000410000 */
[----:B------:R-:W-:Y:S02]  /*0ef0*/  FFMA.FTZ R122, R87, R22, 1 ;  /* 0x3f800000577a7423 */ /* 0x000fe40000010016 */
[----:B------:R-:W-:Y:S02]  /*0f00*/  FMUL.FTZ R65, R31, R68 ;  /* 0x000000441f417220 */ /* 0x000fe40000410000 */
[----:B------:R-:W-:Y:S01]  /*0f10*/  FMUL.FTZ R67, R94, R66 ;  /* 0x000000425e437220 */ /* 0x000fe20000410000 */
[----:B------:R-:W0:Y:S01]  /*0f20*/  MUFU.RCP R107, R71 ;  /* 0x00000047006b7308 */ /* 0x000e220000001000 */
[----:B-1----:R-:W-:Y:S01]  /*0f30*/  FFMA.FTZ R74, R65, R81, R80 ;  /* 0x00000051414a7223 */ /* 0x002fe20000010050 */
[----:B------:R-:W-:Y:S01]  /*0f40*/  HADD2.F32 R81, -RZ, R21.H1_H1 ;  /* 0x30000015ff517230 */ /* 0x000fe20000004100 */
[----:B----4-:R-:W-:Y:S01]  /*0f50*/  FADD.FTZ R21, R72, 1 ;  /* 0x3f80000048157421 */ /* 0x010fe20000010000 */
[--C-:B------:R-:W-:Y:S01]  /*0f60*/  HADD2.F32 R80, -RZ, R23.reuse.H0_H0 ;  /* 0x20000017ff507230 */ /* 0x100fe20000004100 */
[----:B------:R-:W-:Y:S01]  /*0f70*/  FFMA.FTZ R74, R67, R97, R74 ;  /* 0x00000061434a7223 */ /* 0x000fe2000001004a */
[----:B------:R-:W-:Y:S01]  /*0f80*/  HADD2.F32 R72, -RZ, R23.H1_H1 ;  /* 0x30000017ff487230 */ /* 0x000fe20000004100 */
[----:B------:R-:W-:Y:S01]  /*0f90*/  FMUL.FTZ R23, R95, -1.4426950216293334961 ;  /* 0xbfb8aa3b5f177820 */ /* 0x000fe20000410000 */
[----:B------:R-:W-:Y:S01]  /*0fa0*/  HADD2.F32 R97, -RZ, R25.H0_H0 ;  /* 0x20000019ff617230 */ /* 0x000fe20000004100 */
[----:B------:R1:W4:Y:S01]  /*0fb0*/  MUFU.RCP R124, R21 ;  /* 0x00000015007c7308 */ /* 0x0003220000001000 */
[----:B---3--:R-:W-:-:S02]  /*0fc0*/  FADD.FTZ R91, R91, 1 ;  /* 0x3f8000005b5b7421 */ /* 0x008fc40000010000 */
[----:B------:R-:W-:Y:S02]  /*0fd0*/  FADD.FTZ R92, R92, 1 ;  /* 0x3f8000005c5c7421 */ /* 0x000fe40000010000 */
[----:B0-----:R-:W-:-:S03]  /*0fe0*/  FMUL.FTZ R70, R88, R107 ;  /* 0x0000006b58467220 */ /* 0x001fc60000410000 */
[----:B------:R-:W0:Y:S01]  /*0ff0*/  MUFU.EX2 R23, R23 ;  /* 0x0000001700177308 */ /* 0x000e220000000800 */
[----:B-1----:R-:W-:Y:S02]  /*1000*/  FMUL.FTZ R21, R97, -1.4426950216293334961 ;  /* 0xbfb8aa3b61157820 */ /* 0x002fe40000410000 */
[----:B------:R-:W-:Y:S02]  /*1010*/  FMUL.FTZ R71, R96, R70 ;  /* 0x0000004660477220 */ /* 0x000fe40000410000 */
[----:B------:R-:W-:Y:S02]  /*1020*/  FADD.FTZ R75, -R107, 1 ;  /* 0x3f8000006b4b7421 */ /* 0x000fe40000010100 */
[----:B------:R-:W-:Y:S01]  /*1030*/  FFMA.FTZ R24, R71, R24, R74 ;  /* 0x0000001847187223 */ /* 0x000fe2000001004a */
[----:B------:R-:W1:Y:S01]  /*1040*/  MUFU.EX2 R99, R21 ;  /* 0x0000001500637308 */ /* 0x000e620000000800 */
[----:B----4-:R-:W-:-:S04]  /*1050*/  FMUL.FTZ R74, R89, R124 ;  /* 0x0000007c594a7220 */ /* 0x010fc80000410000 */
[----:B------:R-:W-:-:S03]  /*1060*/  FMUL.FTZ R69, R98, R74 ;  /* 0x0000004a62457220 */ /* 0x000fc60000410000 */
[----:B------:R-:W3:Y:S01]  /*1070*/  MUFU.RCP R111, R91 ;  /* 0x0000005b006f7308 */ /* 0x000ee20000001000 */
[----:B0-----:R-:W-:Y:S02]  /*1080*/  FADD.FTZ R87, R23, 1 ;  /* 0x3f80000017577421 */ /* 0x001fe40000010000 */
[----:B------:R-:W-:Y:S02]  /*1090*/  FFMA.FTZ R130, R69, R73, R24 ;  /* 0x0000004945827223 */ /* 0x000fe40000010018 */
[----:B------:R-:W-:-:S03]  /*10a0*/  FADD.FTZ R24, -R124, 1 ;  /* 0x3f8000007c187421 */ /* 0x000fc60000010100 */
[----:B------:R0:W-:Y:S01]  /*10b0*/  MUFU.RCP R126, R92 ;  /* 0x0000005c007e7308 */ /* 0x0001e20000001000 */
[----:B-1----:R-:W-:-:S07]  /*10c0*/  FADD.FTZ R99, R99, 1 ;  /* 0x3f80000063637421 */ /* 0x002fce0000010000 */
[----:B------:R-:W-:Y:S01]  /*10d0*/  MUFU.RCP R128, R87 ;  /* 0x0000005700807308 */ /* 0x000fe20000001000 */
[----:B---3--:R-:W-:Y:S01]  /*10e0*/  FMUL.FTZ R85, R90, R111 ;  /* 0x0000006f5a557220 */ /* 0x008fe20000410000 */
[--C-:B0-----:R-:W-:Y:S01]  /*10f0*/  HADD2.F32 R92, -RZ, R27.reuse.H0_H0 ;  /* 0x2000001bff5c7230 */ /* 0x101fe20000004100 */
[----:B------:R-:W-:Y:S02]  /*1100*/  FADD.FTZ R25, -R111, 1 ;  /* 0x3f8000006f197421 */ /* 0x000fe40000010100 */
[----:B------:R-:W-:Y:S02]  /*1110*/  FMUL.FTZ R73, R100, R85 ;  /* 0x0000005564497220 */ /* 0x000fe40000410000 */
[----:B------:R-:W-:Y:S01]  /*1120*/  FFMA.FTZ R113, R90, R25, 1 ;  /* 0x3f8000005a717423 */ /* 0x000fe20000010019 */
[----:B------:R-:W0:Y:S01]  /*1130*/  MUFU.RCP R132, R99 ;  /* 0x0000006300847308 */ /* 0x000e220000001000 */
[----:B------:R-:W-:Y:S01]  /*1140*/  FFMA.FTZ R130, R73, R101, R130 ;  /* 0x0000006549827223 */ /* 0x000fe20000010082 */
[----:B------:R-:W-:Y:S01]  /*1150*/  HADD2.F32 R90, -RZ, R27.H1_H1 ;  /* 0x3000001bff5a7230 */ /* 0x000fe20000004100 */
[----:B------:R-:W-:Y:S01]  /*1160*/  FMUL.FTZ R25, R117, -1.4426950216293334961 ;  /* 0xbfb8aa3b75197820 */ /* 0x000fe20000410000 */
[----:B------:R-:W-:-:S04]  /*1170*/  HADD2.F32 R27, -RZ, R9.H0_H0 ;  /* 0x20000009ff1b7230 */ /* 0x000fc80000004100 */
[----:B------:R-:W1:Y:S01]  /*1180*/  MUFU.EX2 R119, R25 ;  /* 0x0000001900777308 */ /* 0x000e620000000800 */
[----:B0-----:R-:W-:Y:S02]  /*1190*/  FMUL.FTZ R87, R97, R132 ;  /* 0x0000008461577220 */ /* 0x001fe40000410000 */
[----:B------:R-:W-:-:S04]  /*11a0*/  FADD.FTZ R26, -R132, 1 ;  /* 0x3f800000841a7421 */ /* 0x000fc80000010100 */
[----:B------:R-:W-:Y:S02]  /*11b0*/  FFMA.FTZ R134, R97, R26, 1 ;  /* 0x3f80000061867423 */ /* 0x000fe4000001001a */
[----:B-1----:R-:W-:Y:S01]  /*11c0*/  FADD.FTZ R119, R119, 1 ;  /* 0x3f80000077777421 */ /* 0x002fe20000010000 */
[----:B--2---:R0:W-:Y:S04]  /*11d0*/  STS.128 [R50.X16], R32 ;  /* 0x0000002032007388 */ /* 0x0041e8000000cc00 */
[----:B------:R1:W-:Y:S01]  /*11e0*/  STS.128 [R50.X16+0x200], R76 ;  /* 0x0002004c32007388 */ /* 0x0003e2000000cc00 */
[----:B------:R-:W-:-:S06]  /*11f0*/  NOP ;  /* 0x0000000000007918 */ /* 0x000fcc0000000000 */
[----:B------:R-:W2:Y:S01]  /*1200*/  LDS.128 R20, [R0] ;  /* 0x0000000000147984 */ /* 0x000ea20000000c00 */
[----:B0-----:R-:W-:Y:S01]  /*1210*/  FFMA.FTZ R32, R89, R24, 1 ;  /* 0x3f80000059207423 */ /* 0x001fe20000010018 */
[--C-:B------:R-:W-:Y:S01]  /*1220*/  HADD2.F32 R24, -RZ, R8.reuse.H0_H0 ;  /* 0x20000008ff187230 */ /* 0x100fe20000004100 */
[----:B------:R-:W-:Y:S02]  /*1230*/  FFMA.FTZ R35, R88, R75, 1 ;  /* 0x3f80000058237423 */ /* 0x000fe4000001004b */
[----:B-1----:R-:W-:Y:S01]  /*1240*/  FMUL.FTZ R76, R93, R126 ;  /* 0x0000007e5d4c7220 */ /* 0x002fe20000410000 */
[----:B------:R-:W-:Y:S01]  /*1250*/  HADD2.F32 R79, -RZ, R8.H1_H1 ;  /* 0x30000008ff4f7230 */ /* 0x000fe20000004100 */
[----:B------:R-:W-:Y:S02]  /*1260*/  FMUL.FTZ R78, R95, R128 ;  /* 0x000000805f4e7220 */ /* 0x000fe40000410000 */
[----:B------:R-:W-:Y:S02]  /*1270*/  FMUL.FTZ R75, R103, R76 ;  /* 0x0000004c674b7220 */ /* 0x000fe40000410000 */
[----:B------:R-:W-:-:S02]  /*1280*/  FMUL.FTZ R77, R105, R78 ;  /* 0x0000004e694d7220 */ /* 0x000fc40000410000 */
[----:B------:R-:W-:Y:S02]  /*1290*/  FFMA.FTZ R130, R75, R24, R130 ;  /* 0x000000184b827223 */ /* 0x000fe40000010082 */
[----:B------:R-:W-:Y:S02]  /*12a0*/  FADD.FTZ R24, -R126, 1 ;  /* 0x3f8000007e187421 */ /* 0x000fe40000010100 */
[----:B------:R-:W-:Y:S02]  /*12b0*/  FFMA.FTZ R136, R77, R79, R130 ;  /* 0x0000004f4d887223 */ /* 0x000fe40000010082 */
[----:B------:R-:W-:Y:S02]  /*12c0*/  FFMA.FTZ R34, R93, R24, 1 ;  /* 0x3f8000005d227423 */ /* 0x000fe40000010018 */
[----:B------:R-:W-:Y:S02]  /*12d0*/  FADD.FTZ R24, -R128, 1 ;  /* 0x3f80000080187421 */ /* 0x000fe40000010100 */
[----:B------:R-:W-:-:S02]  /*12e0*/  FMUL.FTZ R79, R102, R87 ;  /* 0x00000057664f7220 */ /* 0x000fc40000410000 */
[----:B------:R-:W-:Y:S02]  /*12f0*/  FFMA.FTZ R130, R95, R24, 1 ;  /* 0x3f8000005f827423 */ /* 0x000fe40000010018 */
[----:B------:R-:W-:Y:S02]  /*1300*/  FFMA.FTZ R136, R79, R27, R136 ;  /* 0x0000001b4f887223 */ /* 0x000fe40000010088 */
[----:B------:R-:W0:Y:S01]  /*1310*/  LDS.128 R24, [R0+0x10] ;  /* 0x0000100000187984 */ /* 0x000e220000000c00 */
[----:B------:R-:W-:Y:S02]  /*1320*/  FMUL.FTZ R33, R115, -1.4426950216293334961 ;  /* 0xbfb8aa3b73217820 */ /* 0x000fe40000410000 */
[----:B------:R-:W-:Y:S02]  /*1330*/  FMUL.FTZ R88, R92, -1.4426950216293334961 ;  /* 0xbfb8aa3b5c587820 */ /* 0x000fe40000410000 */
[----:B------:R1:W3:Y:S01]  /*1340*/  MUFU.EX2 R109, R33 ;  /* 0x00000021006d7308 */ /* 0x0002e20000000800 */
[----:B--2---:R-:W-:-:S02]  /*1350*/  HADD2.F32 R97, -RZ, R22.H0_H0 ;  /* 0x20000016ff617230 */ /* 0x004fc40000004100 */
[----:B------:R-:W-:Y:S01]  /*1360*/  HADD2.F32 R99, -RZ, R22.H1_H1 ;  /* 0x30000016ff637230 */ /* 0x000fe20000004100 */
[----:B------:R-:W-:Y:S01]  /*1370*/  FMUL.FTZ R22, R90, -1.4426950216293334961 ;  /* 0xbfb8aa3b5a167820 */ /* 0x000fe20000410000 */
[----:B------:R-:W-:-:S03]  /*1380*/  HADD2.F32 R91, -RZ, R20.H1_H1 ;  /* 0x30000014ff5b7230 */ /* 0x000fc60000004100 */
[----:B------:R2:W4:Y:S01]  /*1390*/  MUFU.EX2 R125, R88 ;  /* 0x00000058007d7308 */ /* 0x0005220000000800 */
[----:B-1----:R-:W-:Y:S01]  /*13a0*/  FMUL.FTZ R33, R121, -1.4426950216293334961 ;  /* 0xbfb8aa3b79217820 */ /* 0x002fe20000410000 */
[--C-:B------:R-:W-:Y:S01]  /*13b0*/  HADD2.F32 R93, -RZ, R21.reuse.H0_H0 ;  /* 0x20000015ff5d7230 */ /* 0x100fe20000004100 */
[----:B------:R-:W-:Y:S01]  /*13c0*/  FMUL.FTZ R96, R96, R99 ;  /* 0x0000006360607220 */ /* 0x000fe20000410000 */
[----:B------:R-:W-:Y:S02]  /*13d0*/  HADD2.F32 R89, -RZ, R20.H0_H0 ;  /* 0x20000014ff597230 */ /* 0x000fe40000004100 */
[----:B------:R-:W-:Y:S01]  /*13e0*/  HADD2.F32 R95, -RZ, R21.H1_H1 ;  /* 0x30000015ff5f7230 */ /* 0x000fe20000004100 */
[----:B------:R-:W-:Y:S01]  /*13f0*/  FMUL.FTZ R21, R28, R91 ;  /* 0x0000005b1c157220 */ /* 0x000fe20000410000 */
[----:B------:R-:W1:Y:S01]  /*1400*/  MUFU.EX2 R123, R33 ;  /* 0x00000021007b7308 */ /* 0x000e620000000800 */
[--C-:B------:R-:W-:Y:S01]  /*1410*/  HADD2.F32 R101, -RZ, R23.reuse.H0_H0 ;  /* 0x20000017ff657230 */ /* 0x100fe20000004100 */
[----:B---3--:R-:W-:Y:S01]  /*1420*/  FADD.FTZ R20, R109, 1 ;  /* 0x3f8000006d147421 */ /* 0x008fe20000010000 */
[----:B--2---:R-:W-:Y:S01]  /*1430*/  HADD2.F32 R88, -RZ, R23.H1_H1 ;  /* 0x30000017ff587230 */ /* 0x004fe20000004100 */
[----:B------:R-:W-:-:S02]  /*1440*/  FMUL.FTZ R23, R30, R93 ;  /* 0x0000005d1e177220 */ /* 0x000fc40000410000 */
[----:B------:R-:W-:Y:S02]  /*1450*/  FMUL.FTZ R21, R108, R21 ;  /* 0x000000156c157220 */ /* 0x000fe40000410000 */
[----:B------:R-:W2:Y:S01]  /*1460*/  MUFU.EX2 R22, R22 ;  /* 0x0000001600167308 */ /* 0x000ea20000000800 */
[----:B------:R-:W-:Y:S02]  /*1470*/  FMUL.FTZ R23, R112, R23 ;  /* 0x0000001770177220 */ /* 0x000fe40000410000 */
[----:B------:R-:W-:Y:S02]  /*1480*/  FMUL.FTZ R29, R29, R89 ;  /* 0x000000591d1d7220 */ /* 0x000fe40000410000 */
[----:B------:R-:W-:Y:S02]  /*1490*/  FMUL.FTZ R21, R21, R110 ;  /* 0x0000006e15157220 */ /* 0x000fe40000410000 */
[----:B------:R-:W-:Y:S01]  /*14a0*/  FMUL.FTZ R23, R23, R114 ;  /* 0x0000007217177220 */ /* 0x000fe20000410000 */
[----:B------:R-:W3:Y:S01]  /*14b0*/  MUFU.RCP R20, R20 ;  /* 0x0000001400147308 */ /* 0x000ee20000001000 */
[----:B----4-:R-:W-:Y:S01]  /*14c0*/  FADD.FTZ R125, R125, 1 ;  /* 0x3f8000007d7d7421 */ /* 0x010fe20000010000 */
[--C-:B0-----:R-:W-:Y:S01]  /*14d0*/  HADD2.F32 R110, -RZ, R26.reuse.H0_H0 ;  /* 0x2000001aff6e7230 */ /* 0x101fe20000004100 */
[----:B-1----:R-:W-:Y:S01]  /*14e0*/  FADD.FTZ R123, R123, 1 ;  /* 0x3f8000007b7b7421 */ /* 0x002fe20000010000 */
[----:B------:R-:W-:Y:S01]  /*14f0*/  HADD2.F32 R114, -RZ, R26.H1_H1 ;  /* 0x3000001aff727230 */ /* 0x000fe20000004100 */
[----:B------:R-:W-:-:S02]  /*1500*/  FMUL.FTZ R29, R104, R29 ;  /* 0x0000001d681d7220 */ /* 0x000fc40000410000 */
[----:B--2---:R-:W-:Y:S01]  /*1510*/  FADD.FTZ R26, R22, 1 ;  /* 0x3f800000161a7421 */ /* 0x004fe20000010000 */
[----:B------:R-:W0:Y:S01]  /*1520*/  MUFU.RCP R108, R119 ;  /* 0x00000077006c7308 */ /* 0x000e220000001000 */
[----:B------:R-:W-:Y:S02]  /*1530*/  FMUL.FTZ R31, R31, R95 ;  /* 0x0000005f1f1f7220 */ /* 0x000fe40000410000 */
[----:B------:R-:W-:Y:S01]  /*1540*/  FMUL.FTZ R33, R94, R97 ;  /* 0x000000615e217220 */ /* 0x000fe20000410000 */
[--C-:B------:R-:W-:Y:S01]  /*1550*/  HADD2.F32 R94, -RZ, R24.reuse.H0_H0 ;  /* 0x20000018ff5e7230 */ /* 0x100fe20000004100 */
[----:B------:R-:W-:Y:S01]  /*1560*/  FMUL.FTZ R28, R29, R106 ;  /* 0x0000006a1d1c7220 */ /* 0x000fe20000410000 */
[----:B------:R-:W-:Y:S01]  /*1570*/  HADD2.F32 R106, -RZ, R25.H1_H1 ;  /* 0x30000019ff6a7230 */ /* 0x000fe20000004100 */
[----:B------:R-:W-:Y:S01]  /*1580*/  FMUL.FTZ R31, R116, R31 ;  /* 0x0000001f741f7220 */ /* 0x000fe20000410000 */
[----:B------:R1:W2:Y:S01]  /*1590*/  MUFU.RCP R112, R123 ;  /* 0x0000007b00707308 */ /* 0x0002a20000001000 */
[----:B------:R-:W-:Y:S01]  /*15a0*/  FMUL.FTZ R33, R120, R33 ;  /* 0x0000002178217220 */ /* 0x000fe20000410000 */
[--C-:B------:R-:W-:Y:S01]  /*15b0*/  HADD2.F32 R116, -RZ, R27.reuse.H0_H0 ;  /* 0x2000001bff747230 */ /* 0x100fe20000004100 */
[----:B------:R-:W-:Y:S01]  /*15c0*/  FMUL.FTZ R109, R98, R101 ;  /* 0x00000065626d7220 */ /* 0x000fe20000410000 */
[----:B------:R-:W-:Y:S01]  /*15d0*/  HADD2.F32 R120, -RZ, R27.H1_H1 ;  /* 0x3000001bff787230 */ /* 0x000fe20000004100 */
[----:B------:R-:W-:Y:S01]  /*15e0*/  FMUL.FTZ R96, R107, R96 ;  /* 0x000000606b607220 */ /* 0x000fe20000410000 */
[----:B------:R-:W-:Y:S01]  /*15f0*/  HADD2.F32 R98, -RZ, R25.H0_H0 ;  /* 0x20000019ff627230 */ /* 0x000fe20000004100 */
[----:B------:R-:W-:Y:S01]  /*1600*/  FMUL.FTZ R103, R103, R94 ;  /* 0x0000005e67677220 */ /* 0x000fe20000410000 */
[----:B------:R-:W4:Y:S01]  /*1610*/  MUFU.RCP R125, R125 ;  /* 0x0000007d007d7308 */ /* 0x000f220000001000 */
[----:B---3--:R-:W-:Y:S01]  /*1620*/  FADD.FTZ R22, -R20, 1 ;  /* 0x3f80000014167421 */ /* 0x008fe20000010100 */
[----:B------:R-:W-:Y:S01]  /*1630*/  F2FP.PACK_AB R28, R21, R28 ;  /* 0x0000001c151c723e */ /* 0x000fe200000000ff */
[----:B------:R-:W-:Y:S01]  /*1640*/  FMUL.FTZ R27, R81, R106 ;  /* 0x0000006a511b7220 */ /* 0x000fe20000410000 */
[----:B------:R-:W-:Y:S01]  /*1650*/  HADD2.F32 R107, -RZ, R17.H0_H0 ;  /* 0x20000011ff6b7230 */ /* 0x000fe20000004100 */
[----:B------:R-:W-:Y:S01]  /*1660*/  FMUL.FTZ R109, R124, R109 ;  /* 0x0000006d7c6d7220 */ /* 0x000fe20000410000 */
[----:B-1----:R-:W-:Y:S01]  /*1670*/  HADD2.F32 R123, -RZ, R13.H0_H0 ;  /* 0x2000000dff7b7230 */ /* 0x002fe20000004100 */
[----:B------:R-:W-:Y:S01]  /*1680*/  FMUL.FTZ R35, R96, R35 ;  /* 0x0000002360237220 */ /* 0x000fe20000410000 */
[----:B------:R-:W1:Y:S01]  /*1690*/  MUFU.RCP R119, R26 ;  /* 0x0000001a00777308 */ /* 0x000e620000001000 */
[----:B------:R-:W-:Y:S01]  /*16a0*/  HADD2.F32 R96, -RZ, R24.H1_H1 ;  /* 0x30000018ff607230 */ /* 0x000fe20000004100 */
[----:B------:R-:W-:-:S02]  /*16b0*/  FMUL.FTZ R103, R126, R103 ;  /* 0x000000677e677220 */ /* 0x000fc40000410000 */
[----:B------:R-:W-:Y:S02]  /*16c0*/  FFMA.FTZ R22, R115, R22, 1 ;  /* 0x3f80000073167423 */ /* 0x000fe40000010016 */
[----:B------:R-:W-:Y:S02]  /*16d0*/  FMUL.FTZ R27, R20, R27 ;  /* 0x0000001b141b7220 */ /* 0x000fe40000410000 */
[----:B------:R-:W-:Y:S02]  /*16e0*/  FMUL.FTZ R118, R31, R118 ;  /* 0x000000761f767220 */ /* 0x000fe40000410000 */
[----:B------:R-:W-:Y:S01]  /*16f0*/  FMUL.FTZ R31, R109, R32 ;  /* 0x000000206d1f7220 */ /* 0x000fe20000410000 */
[----:B------:R-:W-:Y:S01]  /*1700*/  HADD2.F32 R109, -RZ, R17.H1_H1 ;  /* 0x30000011ff6d7230 */ /* 0x000fe20000004100 */
[----:B------:R-:W-:Y:S02]  /*1710*/  FMUL.FTZ R30, R33, R122 ;  /* 0x0000007a211e7220 */ /* 0x000fe40000410000 */
[----:B------:R-:W-:Y:S01]  /*1720*/  FMUL.FTZ R104, R115, R20 ;  /* 0x0000001473687220 */ /* 0x000fe20000410000 */
[----:B------:R-:W-:Y:S01]  /*1730*/  HADD2.F32 R115, -RZ, R19.H0_H0 ;  /* 0x20000013ff737230 */ /* 0x000fe20000004100 */
[----:B------:R-:W-:Y:S01]  /*1740*/  FMUL.FTZ R32, R103, R34 ;  /* 0x0000002267207220 */ /* 0x000fe20000410000 */
[----:B------:R-:W-:Y:S01]  /*1750*/  F2FP.PACK_AB R30, R35, R30 ;  /* 0x0000001e231e723e */ /* 0x000fe200000000ff */
[----:B------:R-:W-:-:S02]  /*1760*/  FMUL.FTZ R22, R27, R22 ;  /* 0x000000161b167220 */ /* 0x000fc40000410000 */
[----:B------:R-:W-:Y:S02]  /*1770*/  FMUL.FTZ R100, R100, R88 ;  /* 0x0000005864647220 */ /* 0x000fe40000410000 */
[----:B------:R-:W-:Y:S02]  /*1780*/  FMUL.FTZ R105, R105, R96 ;  /* 0x0000006069697220 */ /* 0x000fe40000410000 */
[----:B------:R-:W-:Y:S02]  /*1790*/  FMUL.FTZ R25, R102, R98 ;  /* 0x0000006266197220 */ /* 0x000fe40000410000 */
[----:B0-----:R-:W-:Y:S02]  /*17a0*/  FADD.FTZ R24, -R108, 1 ;  /* 0x3f8000006c187421 */ /* 0x001fe40000010100 */
[----:B------:R-:W-:Y:S02]  /*17b0*/  FMUL.FTZ R29, R86, R110 ;  /* 0x0000006e561d7220 */ /* 0x000fe40000410000 */
[----:B--2---:R-:W-:-:S02]  /*17c0*/  FADD.FTZ R20, -R112, 1 ;  /* 0x3f80000070147421 */ /* 0x004fc40000010100 */
[----:B----4-:R-:W-:Y:S02]  /*17d0*/  FADD.FTZ R33, -R125, 1 ;  /* 0x3f8000007d217421 */ /* 0x010fe40000010100 */
[----:B-1----:R-:W-:Y:S02]  /*17e0*/  FADD.FTZ R103, -R119, 1 ;  /* 0x3f80000077677421 */ /* 0x002fe40000010100 */
[----:B------:R-:W-:Y:S02]  /*17f0*/  FMUL.FTZ R27, R84, R114 ;  /* 0x00000072541b7220 */ /* 0x000fe40000410000 */
[----:B------:R-:W-:Y:S02]  /*1800*/  FMUL.FTZ R26, R80, R116 ;  /* 0x00000074501a7220 */ /* 0x000fe40000410000 */
[----:B------:R-:W-:Y:S02]  /*1810*/  FMUL.FTZ R34, R72, R120 ;  /* 0x0000007848227220 */ /* 0x000fe40000410000 */
[----:B------:R-:W-:Y:S01]  /*1820*/  FMUL.FTZ R100, R111, R100 ;  /* 0x000000646f647220 */ /* 0x000fe20000410000 */
[----:B------:R-:W-:Y:S01]  /*1830*/  HADD2.F32 R111, -RZ, R18.H0_H0 ;  /* 0x20000012ff6f7230 */ /* 0x000fe20000004100 */
[----:B------:R-:W-:-:S02]  /*1840*/  FMUL.FTZ R105, R128, R105 ;  /* 0x0000006980697220 */ /* 0x000fc40000410000 */
[----:B------:R-:W-:Y:S02]  /*1850*/  FMUL.FTZ R25, R132, R25 ;  /* 0x0000001984197220 */ /* 0x000fe40000410000 */
[----:B------:R-:W-:Y:S02]  /*1860*/  FFMA.FTZ R24, R117, R24, 1 ;  /* 0x3f80000075187423 */ /* 0x000fe40000010018 */
[----:B------:R-:W-:Y:S02]  /*1870*/  FMUL.FTZ R29, R108, R29 ;  /* 0x0000001d6c1d7220 */ /* 0x000fe40000410000 */
[----:B------:R-:W-:Y:S02]  /*1880*/  FFMA.FTZ R20, R121, R20, 1 ;  /* 0x3f80000079147423 */ /* 0x000fe40000010014 */
[----:B------:R-:W-:Y:S02]  /*1890*/  FFMA.FTZ R33, R92, R33, 1 ;  /* 0x3f8000005c217423 */ /* 0x000fe40000010021 */
[----:B------:R-:W-:-:S02]  /*18a0*/  FFMA.FTZ R103, R90, R103, 1 ;  /* 0x3f8000005a677423 */ /* 0x000fc40000010067 */
[----:B------:R-:W-:Y:S02]  /*18b0*/  FMUL.FTZ R27, R112, R27 ;  /* 0x0000001b701b7220 */ /* 0x000fe40000410000 */
        /* <DEDUP_REMOVED lines=15> */
[----:B------:R-:W-:Y:S01]  /*19b0*/  F2FP.PACK_AB R34, R27, R24 ;  /* 0x000000181b22723e */ /* 0x000fe200000000ff */
[----:B------:R-:W-:Y:S01]  /*19c0*/  HADD2.F32 R20, -RZ, R9.H1_H1 ;  /* 0x30000009ff147230 */ /* 0x000fe20000004100 */
[----:B------:R-:W-:-:S02]  /*19d0*/  IMAD R21, R57, c[0x0][0x2f0], RZ ;  /* 0x0000bc0039157a24 */ /* 0x000fc400078e02ff */
[----:B------:R-:W-:Y:S01]  /*19e0*/  F2FP.PACK_AB R35, R103, R26 ;  /* 0x0000001a6723723e */ /* 0x000fe200000000ff */
[----:B------:R-:W-:Y:S02]  /*19f0*/  FMUL.FTZ R81, R81, R104 ;  /* 0x0000006851517220 */ /* 0x000fe40000410000 */
[C---:B------:R-:W-:Y:S02]  /*1a00*/  IMAD R105, R58.reuse, c[0x0][0x2f4], R21 ;  /* 0x0000bd003a697a24 */ /* 0x040fe400078e0215 */
[----:B------:R-:W-:Y:S02]  /*1a10*/  FFMA.FTZ R136, R81, R20, R136 ;  /* 0x0000001451887223 */ /* 0x000fe40000010088 */
[----:B------:R-:W-:Y:S01]  /*1a20*/  IMAD.WIDE.U32 R102, R58, c[0x0][0x2f0], R82 ;  /* 0x0000bc003a667a25 */ /* 0x000fe200078e0052 */
[----:B------:R-:W-:-:S03]  /*1a30*/  HADD2.F32 R82, -RZ, R10.H0_H0 ;  /* 0x2000000aff527230 */ /* 0x000fc60000004100 */
[----:B------:R-:W-:Y:S01]  /*1a40*/  FMUL.FTZ R135, R117, R108 ;  /* 0x0000006c75877220 */ /* 0x000fe20000410000 */
[----:B------:R-:W-:Y:S01]  /*1a50*/  HADD2.F32 R117, -RZ, R19.H1_H1 ;  /* 0x30000013ff757230 */ /* 0x000fe20000004100 */
[----:B------:R-:W-:Y:S01]  /*1a60*/  FMUL.FTZ R137, R121, R112 ;  /* 0x0000007079897220 */ /* 0x000fe20000410000 */
[----:B------:R0:W-:Y:S01]  /*1a70*/  STS.128 [R0], R28 ;  /* 0x0000001c00007388 */ /* 0x0001e20000000c00 */
[----:B------:R-:W-:Y:S01]  /*1a80*/  FMUL.FTZ R83, R86, R135 ;  /* 0x0000008756537220 */ /* 0x000fe20000410000 */
[----:B------:R-:W-:Y:S01]  /*1a90*/  MOV R86, c[0x0][0x16c] ;  /* 0x00005b0000567a02 */ /* 0x000fe20000000f00 */
[----:B------:R-:W-:Y:S01]  /*1aa0*/  HADD2.F32 R121, -RZ, R12.H1_H1 ;  /* 0x3000000cff797230 */ /* 0x000fe20000004100 */
[----:B------:R1:W-:Y:S01]  /*1ab0*/  STS.128 [R0+0x10], R32 ;  /* 0x0000102000007388 */ /* 0x0003e20000000c00 */
[----:B------:R-:W-:-:S06]  /*1ac0*/  NOP ;  /* 0x0000000000007918 */ /* 0x000fcc0000000000 */
[----:B------:R-:W2:Y:S01]  /*1ad0*/  LDS.128 R20, [R50.X16] ;  /* 0x0000000032147984 */ /* 0x000ea2000000cc00 */
[----:B------:R-:W-:Y:S01]  /*1ae0*/  FFMA.FTZ R82, R83, R82, R136 ;  /* 0x0000005253527223 */ /* 0x000fe20000010088 */
[----:B------:R-:W-:Y:S02]  /*1af0*/  ISETP.GE.AND P1, PT, R86, 0x1, PT ;  /* 0x000000015600780c */ /* 0x000fe40003f26270 */
[----:B------:R-:W3:Y:S01]  /*1b00*/  LDS.128 R24, [R50.X16+0x200] ;  /* 0x0002000032187984 */ /* 0x000ee2000000cc00 */
[----:B0-----:R-:W-:Y:S01]  /*1b10*/  IADD3 R31, R103, R105, RZ ;  /* 0x00000069671f7210 */ /* 0x001fe20007ffe0ff */
[----:B------:R-:W-:Y:S01]  /*1b20*/  HADD2.F32 R28, -RZ, R10.H1_H1 ;  /* 0x3000000aff1c7230 */ /* 0x000fe20000004100 */
[----:B------:R-:W-:Y:S01]  /*1b30*/  LEA R30, P0, R102, c[0x0][0x338], 0x1 ;  /* 0x0000ce00661e7a11 */ /* 0x000fe200078008ff */
[----:B------:R-:W-:Y:S01]  /*1b40*/  FMUL.FTZ R29, R84, R137 ;  /* 0x00000089541d7220 */ /* 0x000fe20000410000 */
[----:B-1----:R-:W-:Y:S01]  /*1b50*/  HADD2.F32 R32, -RZ, R11.H0_H0 ;  /* 0x2000000bff207230 */ /* 0x002fe20000004100 */
[----:B------:R-:W-:Y:S01]  /*1b60*/  FMUL.FTZ R33, R92, R125 ;  /* 0x0000007d5c217220 */ /* 0x000fe20000410000 */
[----:B------:R-:W-:Y:S01]  /*1b70*/  LEA.HI.X R31, R102, c[0x0][0x33c], R31, 0x1, P0 ;  /* 0x0000cf00661f7a11 */ /* 0x000fe200000f0c1f */
[----:B------:R-:W-:Y:S01]  /*1b80*/  FFMA.FTZ R28, R29, R28, R82 ;  /* 0x0000001c1d1c7223 */ /* 0x000fe20000010052 */
[----:B------:R-:W-:Y:S01]  /*1b90*/  ISETP.NE.U32.AND P0, PT, RZ, c[0x0][0x270], PT ;  /* 0x00009c00ff007a0c */ /* 0x000fe20003f05070 */
[----:B------:R-:W-:Y:S01]  /*1ba0*/  FMUL.FTZ R17, R80, R33 ;  /* 0x0000002150117220 */ /* 0x000fe20000410000 */
[--C-:B------:R-:W-:Y:S01]  /*1bb0*/  HADD2.F32 R103, -RZ, R16.reuse.H0_H0 ;  /* 0x20000010ff677230 */ /* 0x100fe20000004100 */
[----:B------:R-:W-:Y:S01]  /*1bc0*/  IMAD.WIDE R30, R42, 0x10, R30 ;  /* 0x000000102a1e7825 */ /* 0x000fe200078e021e */
[----:B------:R-:W-:Y:S01]  /*1bd0*/  ISETP.NE.AND.EX P0, PT, RZ, c[0x0][0x274], PT, P0 ;  /* 0x00009d00ff007a0c */ /* 0x000fe20003f05300 */
[----:B------:R-:W-:-:S02]  /*1be0*/  HADD2.F32 R105, -RZ, R16.H1_H1 ;  /* 0x30000010ff697230 */ /* 0x000fc40000004100 */
[----:B------:R-:W-:Y:S01]  /*1bf0*/  FMUL.FTZ R35, R90, R119 ;  /* 0x000000775a237220 */ /* 0x000fe20000410000 */
[----:B------:R-:W-:Y:S01]  /*1c00*/  HADD2.F32 R16, -RZ, R11.H1_H1 ;  /* 0x3000000bff107230 */ /* 0x000fe20000004100 */
[----:B------:R-:W-:Y:S01]  /*1c10*/  FFMA.FTZ R28, R17, R32, R28 ;  /* 0x00000020111c7223 */ /* 0x000fe2000001001c */
[----:B------:R-:W-:Y:S01]  /*1c20*/  HADD2.F32 R119, -RZ, R12.H0_H0 ;  /* 0x2000000cff777230 */ /* 0x000fe20000004100 */
[----:B------:R-:W-:Y:S01]  /*1c30*/  FMUL.FTZ R19, R72, R35 ;  /* 0x0000002348137220 */ /* 0x000fe20000410000 */
[----:B------:R-:W-:-:S03]  /*1c40*/  HADD2.F32 R125, -RZ, R13.H1_H1 ;  /* 0x3000000dff7d7230 */ /* 0x000fc60000004100 */
[----:B------:R-:W-:Y:S01]  /*1c50*/  FFMA.FTZ R28, R19, R16, R28 ;  /* 0x00000010131c7223 */ /* 0x000fe2000001001c */
[----:B--2---:R0:W-:Y:S04]  /*1c60*/  STG.E.128 [R30.64], R20 ;  /* 0x000000141e007986 */ /* 0x0041e8000c101d06 */
[----:B---3--:R0:W-:Y:S01]  /*1c70*/  STG.E.128 [R30.64+0x200], R24 ;  /* 0x000200181e007986 */ /* 0x0081e2000c101d06 */
[----:B------:R-:W-:Y:S05]  /*1c80*/  @!P0 BRA `(.L_x_5787) ;  /* 0x000002b000008947 */ /* 0x000fea0003800000 */
[----:B------:R-:W-:Y:S01]  /*1c90*/  BAR.SYNC.DEFER_BLOCKING 0x0 ;  /* 0x0000000000007b1d */ /* 0x000fe20000010000 */
[----:B------:R-:W-:Y:S02]  /*1ca0*/  FMUL.FTZ R33, R33, R116 ;  /* 0x0000007421217220 */ /* 0x000fe40000410000 */
[----:B------:R-:W-:Y:S02]  /*1cb0*/  FMUL.FTZ R120, R35, R120 ;  /* 0x0000007823787220 */ /* 0x000fe40000410000 */
[----:B0-----:R-:W-:-:S02]  /*1cc0*/  FMUL.FTZ R24, R60, R89 ;  /* 0x000000593c187220 */ /* 0x001fc40000410000 */
        /* <DEDUP_REMOVED lines=18> */
[----:B------:R0:W-:Y:S01]  /*1df0*/  STS.128 [R0], R24 ;  /* 0x0000001800007388 */ /* 0x0001e20000000c00 */
[----:B------:R-:W-:Y:S01]  /*1e00*/  FMUL.FTZ R137, R137, R114 ;  /* 0x0000007289897220 */ /* 0x000fe20000410000 */
[----:B------:R-:W-:Y:S01]  /*1e10*/  F2FP.PACK_AB R33, R104, R87 ;  /* 0x000000576821723e */ /* 0x000fe200000000ff */
[----:B------:R-:W-:-:S02]  /*1e20*/  IMAD R16, R53, c[0x0][0x210], RZ ;  /* 0x0000840035107a24 */ /* 0x000fc400078e02ff */
[----:B------:R-:W-:Y:S01]  /*1e30*/  IMAD.WIDE.U32 R30, R55, c[0x0][0x210], R2 ;  /* 0x00008400371e7a25 */ /* 0x000fe200078e0002 */
[----:B------:R-:W-:-:S03]  /*1e40*/  F2FP.PACK_AB R34, R137, R34 ;  /* 0x000000228922723e */ /* 0x000fc600000000ff */
[----:B------:R-:W-:Y:S02]  /*1e50*/  IMAD R85, R55, c[0x0][0x214], R16 ;  /* 0x0000850037557a24 */ /* 0x000fe400078e0210 */
[----:B------:R-:W-:Y:S01]  /*1e60*/  STS.128 [R0+0x10], R32 ;  /* 0x0000102000007388 */ /* 0x000fe20000000c00 */
        /* <DEDUP_REMOVED lines=13> */
.L_x_5787:
[----:B------:R-:W-:Y:S01]  /*1f40*/  BAR.SYNC.DEFER_BLOCKING 0x0 ;  /* 0x0000000000007b1d */ /* 0x000fe20000010000 */
[----:B------:R-:W-:Y:S01]  /*1f50*/  HFMA2.MMA R85, -RZ, RZ, 0, 0 ;  /* 0x00000000ff557435 */ /* 0x000fe200000001ff */
[--C-:B-----5:R-:W-:Y:S01]  /*1f60*/  FADD.FTZ R34, R103, R54.reuse ;  /* 0x0000003667227221 */ /* 0x120fe20000010000 */
[----:B------:R-:W-:Y:S01]  /*1f70*/  HFMA2.MMA R16, -RZ, RZ, 0, 0 ;  /* 0x00000000ff107435 */ /* 0x000fe200000001ff */
[----:B0-----:R-:W-:Y:S01]  /*1f80*/  CS2R R24, SRZ ;  /* 0x0000000000187805 */ /* 0x001fe2000001ff00 */
[----:B------:R-:W-:Y:S01]  /*1f90*/  CS2R R26, SRZ ;  /* 0x00000000001a7805 */ /* 0x000fe2000001ff00 */
[----:B------:R-:W-:Y:S01]  /*1fa0*/  CS2R R30, SRZ ;  /* 0x00000000001e7805 */ /* 0x000fe2000001ff00 */
[----:B------:R-:W-:Y:S01]  /*1fb0*/  CS2R R32, SRZ ;  /* 0x0000000000207805 */ /* 0x000fe2000001ff00 */
[----:B------:R-:W-:Y:S01]  /*1fc0*/  MOV R35, RZ ;  /* 0x000000ff00237202 */ /* 0x000fe20000000f00 */
        /* <DEDUP_REMOVED lines=41> */
[C---:B------:R-:W-:Y:S01]  /*2260*/  IMAD R107, R58.reuse, c[0x0][0x184], R105 ;  /* 0x000061003a6b7a24 */ /* 0x040fe200078e0269 */
[----:B------:R-:W-:Y:S01]  /*2270*/  LEA.HI R105, R85, R85, RZ, 0x1 ;  /* 0x0000005555697211 */ /* 0x000fe200078f08ff */
[----:B------:R-:W-:Y:S01]  /*2280*/  IMAD.WIDE.U32 R12, R58, c[0x0][0x180], RZ ;  /* 0x000060003a0c7a25 */ /* 0x000fe200078e00ff */
[----:B------:R-:W-:-:S02]  /*2290*/  UMOV UR4, URZ ;  /* 0x0000003f00047c82 */ /* 0x000fc40008000000 */
[----:B------:R-:W-:Y:S01]  /*22a0*/  LOP3.LUT R114, R105, 0xfffffe, RZ, 0xc0, !PT ;  /* 0x00fffffe69727812 */ /* 0x000fe200078ec0ff */
[C---:B------:R-:W-:Y:S01]  /*22b0*/  IMAD.WIDE.U32 R14, R58.reuse, c[0x0][0x198], RZ ;  /* 0x000066003a0e7a25 */ /* 0x040fe200078e00ff */
[----:B------:R-:W-:Y:S02]  /*22c0*/  IADD3 R13, R13, R107, RZ ;  /* 0x0000006b0d0d7210 */ /* 0x000fe40007ffe0ff */
[----:B------:R-:W-:Y:S01]  /*22d0*/  IADD3 R114, R85, -R114, RZ ;  /* 0x8000007255727210 */ /* 0x000fe20007ffe0ff */
[----:B------:R-:W-:Y:S01]  /*22e0*/  IMAD R109, R58, c[0x0][0x19c], R109 ;  /* 0x000067003a6d7a24 */ /* 0x000fe200078e026d */
[----:B------:R-:W-:Y:S01]  /*22f0*/  LEA R106, P1, R14, c[0x0][0x228], 0x2 ;  /* 0x00008a000e6a7a11 */ /* 0x000fe200078210ff */
[C---:B------:R-:W-:Y:S01]  /*2300*/  IMAD.WIDE.U32 R112, R58.reuse, c[0x0][0x1b8], RZ ;  /* 0x00006e003a707a25 */ /* 0x040fe200078e00ff */
[----:B------:R-:W-:Y:S02]  /*2310*/  MOV R85, RZ ;  /* 0x000000ff00557202 */ /* 0x000fe40000000f00 */
[----:B------:R-:W-:Y:S01]  /*2320*/  IADD3 R107, R15, R109, RZ ;  /* 0x0000006d0f6b7210 */ /* 0x000fe20007ffe0ff */
[----:B------:R-:W-:Y:S01]  /*2330*/  IMAD R115, R58, c[0x0][0x1bc], R111 ;  /* 0x00006f003a737a24 */ /* 0x000fe200078e026f */
[----:B------:R-:W-:Y:S01]  /*2340*/  LEA R108, P2, R112, c[0x0][0x230], 0x2 ;  /* 0x00008c00706c7a11 */ /* 0x000fe200078410ff */
[----:B------:R-:W-:Y:S01]  /*2350*/  IMAD R111, R104, c[0x0][0x16c], RZ ;  /* 0x00005b00686f7a24 */ /* 0x000fe200078e02ff */
[----:B------:R-:W-:-:S02]  /*2360*/  LEA R104, P0, R12, c[0x0][0x220], 0x2 ;  /* 0x000088000c687a11 */ /* 0x000fc400078010ff */
[----:B------:R-:W-:Y:S01]  /*2370*/  IADD3 R109, R113, R115, RZ ;  /* 0x00000073716d7210 */ /* 0x000fe20007ffe0ff */
[----:B------:R-:W-:Y:S01]  /*2380*/  IMAD.WIDE R110, R111, 0x8, R40 ;  /* 0x000000086f6e7825 */ /* 0x000fe200078e0228 */
[----:B------:R-:W-:Y:S02]  /*2390*/  LEA.HI.X R105, R12, c[0x0][0x224], R13, 0x2, P0 ;  /* 0x000089000c697a11 */ /* 0x000fe400000f140d */
[----:B------:R-:W-:Y:S02]  /*23a0*/  LEA.HI.X R109, R112, c[0x0][0x234], R109, 0x2, P2 ;  /* 0x00008d00706d7a11 */ /* 0x000fe400010f146d */
[----:B------:R-:W-:Y:S02]  /*23b0*/  LEA.HI.X R107, R14, c[0x0][0x22c], R107, 0x2, P1 ;  /* 0x00008b000e6b7a11 */ /* 0x000fe400008f146b */
[----:B------:R-:W-:Y:S02]  /*23c0*/  MOV R112, RZ ;  /* 0x000000ff00707202 */ /* 0x000fe40000000f00 */
[----:B------:R-:W-:-:S02]  /*23d0*/  SHF.L.U32 R113, R114, 0x8, RZ ;  /* 0x0000000872717819 */ /* 0x000fc400000006ff */
.L_x_5793:
[----:B------:R-:W2:Y:S04]  /*23e0*/  LDG.E R114, [R104.64] ;  /* 0x0000000668727981 */ /* 0x000ea8000c1e1900 */
[----:B------:R-:W3:Y:S04]  /*23f0*/  LDG.E R12, [R106.64] ;  /* 0x000000066a0c7981 */ /* 0x000ee8000c1e1900 */
[----:B------:R-:W3:Y:S01]  /*2400*/  LDG.E R15, [R108.64] ;  /* 0x000000066c0f7981 */ /* 0x000ee2000c1e1900 */
[C---:B------:R-:W-:Y:S01]  /*2410*/  ISETP.NE.AND P1, PT, R51.reuse, RZ, PT ;  /* 0x000000ff3300720c */ /* 0x040fe20003f25270 */
[----:B------:R-:W-:Y:S01]  /*2420*/  HFMA2.MMA R146, -RZ, RZ, 0, 0 ;  /* 0x00000000ff927435 */ /* 0x000fe200000001ff */
[----:B------:R-:W-:-:S02]  /*2430*/  IADD3 R14, R51, 0x200, RZ ;  /* 0x00000200330e7810 */ /* 0x000fc40007ffe0ff */
[----:B------:R-:W-:Y:S02]  /*2440*/  ISETP.NE.AND P0, PT, R144, RZ, PT ;  /* 0x000000ff9000720c */ /* 0x000fe40003f05270 */
[----:B------:R-:W-:Y:S02]  /*2450*/  SEL R14, R113, R14, !P1 ;  /* 0x0000000e710e7207 */ /* 0x000fe40004800000 */
[----:B------:R-:W-:Y:S01]  /*2460*/  ISETP.LT.OR P2, PT, R43, 0x2, P0 ;  /* 0x000000022b00780c */ /* 0x000fe20000741670 */
        /* <DEDUP_REMOVED lines=37> */
[-C--:B------:R-:W-:Y:S01]  /*26c0*/  FMUL.FTZ R118, R87, R13.reuse ;  /* 0x0000000d57767220 */ /* 0x080fe20000410000 */
[----:B0-----:R-:W-:Y:S01]  /*26d0*/  HADD2.F32 R14, -RZ, R11.H1_H1 ;  /* 0x3000000bff0e7230 */ /* 0x001fe20000004100 */
[----:B------:R-:W-:-:S02]  /*26e0*/  FMUL.FTZ R116, R60, R13 ;  /* 0x0000000d3c747220 */ /* 0x000fc40000410000 */
[-C--:B------:R-:W-:Y:S02]  /*26f0*/  FMUL.FTZ R122, R62, R13.reuse ;  /* 0x0000000d3e7a7220 */ /* 0x080fe40000410000 */
[-C--:B------:R-:W-:Y:S01]  /*2700*/  FMUL.FTZ R124, R64, R13.reuse ;  /* 0x0000000d407c7220 */ /* 0x080fe20000410000 */
[----:B------:R-:W0:Y:S01]  /*2710*/  MUFU.EX2 R118, R118 ;  /* 0x0000007600767308 */ /* 0x000e220000000800 */
[-C--:B------:R-:W-:Y:S02]  /*2720*/  FMUL.FTZ R126, R66, R13.reuse ;  /* 0x0000000d427e7220 */ /* 0x080fe40000410000 */
[-C--:B------:R-:W-:Y:S02]  /*2730*/  FMUL.FTZ R128, R68, R13.reuse ;  /* 0x0000000d44807220 */ /* 0x080fe40000410000 */
[----:B------:R1:W2:Y:S01]  /*2740*/  @P2 LDS R199, [R51.X4+0xe6c] ;  /* 0x000e6c0033c72984 */ /* 0x0002a20000004800 */
[-C--:B------:R-:W-:Y:S02]  /*2750*/  FMUL.FTZ R130, R70, R13.reuse ;  /* 0x0000000d46827220 */ /* 0x080fe40000410000 */
[-C--:B------:R-:W-:Y:S01]  /*2760*/  FMUL.FTZ R132, R72, R13.reuse ;  /* 0x0000000d48847220 */ /* 0x080fe20000410000 */
[----:B------:R-:W4:Y:S01]  /*2770*/  MUFU.EX2 R116, R116 ;  /* 0x0000007400747308 */ /* 0x000f220000000800 */
[----:B------:R-:W-:-:S02]  /*2780*/  FMUL.FTZ R142, R74, R13 ;  /* 0x0000000d4a8e7220 */ /* 0x000fc40000410000 */
[-C--:B------:R-:W-:Y:S02]  /*2790*/  FMUL.FTZ R140, R78, R13.reuse ;  /* 0x0000000d4e8c7220 */ /* 0x080fe40000410000 */
[-C--:B------:R-:W-:Y:S02]  /*27a0*/  FMUL.FTZ R138, R80, R13.reuse ;  /* 0x0000000d508a7220 */ /* 0x080fe40000410000 */
[-C--:B------:R-:W-:Y:S01]  /*27b0*/  FMUL.FTZ R136, R82, R13.reuse ;  /* 0x0000000d52887220 */ /* 0x080fe20000410000 */
[----:B------:R-:W0:Y:S01]  /*27c0*/  MUFU.EX2 R122, R122 ;  /* 0x0000007a007a7308 */ /* 0x000e220000000800 */
[-C--:B------:R-:W-:Y:S02]  /*27d0*/  FMUL.FTZ R147, R84, R13.reuse ;  /* 0x0000000d54937220 */ /* 0x080fe40000410000 */
[----:B------:R-:W-:Y:S02]  /*27e0*/  FMUL.FTZ R120, R86, R13 ;  /* 0x0000000d56787220 */ /* 0x000fe40000410000 */
[----:B---3--:R-:W-:-:S02]  /*27f0*/  FMUL.FTZ R12, R12, R15 ;  /* 0x0000000f0c0c7220 */ /* 0x008fc40000410000 */
[----:B------:R-:W-:Y:S01]  /*2800*/  FMUL.FTZ R15, R86, R143 ;  /* 0x0000008f560f7220 */ /* 0x000fe20000410000 */
[----:B------:R-:W3:Y:S01]  /*2810*/  MUFU.EX2 R124, R124 ;  /* 0x0000007c007c7308 */ /* 0x000ee20000000800 */
        /* <DEDUP_REMOVED lines=13> */
[-C--:B------:R-:W-:Y:S01]  /*28f0*/  FMUL.FTZ R187, R77, R12.reuse ;  /* 0x0000000c4dbb7220 */ /* 0x080fe20000410000 */
[----:B------:R-:W1:Y:S01]  /*2900*/  MUFU.EX2 R130, R130 ;  /* 0x0000008200827308 */ /* 0x000e620000000800 */
[-C--:B------:R-:W-:Y:S02]  /*2910*/  FMUL.FTZ R189, R79, R12.reuse ;  /* 0x0000000c4fbd7220 */ /* 0x080fe40000410000 */
[-C--:B------:R-:W-:Y:S02]  /*2920*/  FMUL.FTZ R191, R81, R12.reuse ;  /* 0x0000000c51bf7220 */ /* 0x080fe40000410000 */
[----:B------:R-:W-:Y:S02]  /*2930*/  FMUL.FTZ R193, R29, R12 ;  /* 0x0000000c1dc17220 */ /* 0x000fe40000410000 */
[----:B0-----:R-:W-:Y:S01]  /*2940*/  FFMA.FTZ R158, R118, R154, R197 ;  /* 0x0000009a769e7223 */ /* 0x001fe200000100c5 */
[----:B------:R-:W0:Y:S08]  /*2950*/  MUFU.EX2 R132, R132 ;  /* 0x0000008400847308 */ /* 0x000e300000000800 */
        /* <DEDUP_REMOVED lines=15> */
.L_x_5790:
[----:B-1234-:R-:W-:Y:S05]  /*2a50*/  BSYNC B0 ;  /* 0x0000000000007941 */ /* 0x01efea0003800000 */
.L_x_5789:
        /* <DEDUP_REMOVED lines=96> */
[----:B------:R-:W-:Y:S01]  /*3060*/  MOV R13, RZ ;  /* 0x000000ff000d7202 */ /* 0x000fe20000000f00 */
[----:B---3--:R-:W-:Y:S01]  /*3070*/  @P3 FMUL.FTZ R205, R205, R12 ;  /* 0x0000000ccdcd3220 */ /* 0x008fe20000410000 */
[----:B------:R-:W-:Y:S02]  /*3080*/  HFMA2.MMA R12, -RZ, RZ, 1.875, 0 ;  /* 0x3f800000ff0c7435 */ /* 0x000fe400000001ff */
[----:B------:R-:W2:Y:S01]  /*3090*/  SHFL.UP PT, R166, R162, 0x8, RZ ;  /* 0x05000000a2a67989 */ /* 0x000ea200000e00ff */
[----:B------:R-:W-:-:S03]  /*30a0*/  ISETP.GE.U32.AND P3, PT, R144, 0x18, PT ;  /* 0x000000189000780c */ /* 0x000fc60003f66070 */
[----:B------:R-:W3:Y:S04]  /*30b0*/  SHFL.UP PT, R164, R205, 0x8, RZ ;  /* 0x05000000cda47989 */ /* 0x000ee800000e00ff */
[----:B------:R-:W-:Y:S01]  /*30c0*/  @!P0 LDS.64 R12, [UR4+0xee8] ;  /* 0x000ee804ff0c8984 */ /* 0x000fe20008000a00 */
[----:B------:R-:W-:-:S05]  /*30d0*/  ISETP.GE.AND P0, PT, R50, 0x8, PT ;  /* 0x000000083200780c */ /* 0x000fca0003f06270 */
        /* <DEDUP_REMOVED lines=131> */
[----:B------:R-:W-:Y:S02]  /*3910*/  FFMA.FTZ R131, R131, R189, R154 ;  /* 0x000000bd83837223 */ /* 0x000fe4000001009a */
[----:B------:R-:W-:Y:S01]  /*3920*/  FADD.FTZ R101, R120, R101 ;  /* 0x0000006578657221 */ /* 0x000fe20000010000 */
[----:B------:R2:W-:Y:S01]  /*3930*/  @!P2 STS.64 [UR4+0xee8], R12 ;  /* 0x000ee80cff00a988 */ /* 0x0005e20008000a04 */
[----:B------:R-:W-:Y:S02]  /*3940*/  FADD.FTZ R22, R131, R22 ;  /* 0x0000001683167221 */ /* 0x000fe40000010000 */
[----:B------:R-:W-:Y:S02]  /*3950*/  FADD.FTZ R103, R172, R103 ;  /* 0x00000067ac677221 */ /* 0x000fe40000010000 */
[----:B------:R-:W-:Y:S02]  /*3960*/  FADD.FTZ R99, R164, R99 ;  /* 0x00000063a4637221 */ /* 0x000fe40000010000 */
[----:B------:R-:W-:-:S02]  /*3970*/  FADD.FTZ R98, R156, R98 ;  /* 0x000000629c627221 */ /* 0x000fc40000010000 */
[----:B------:R-:W-:Y:S02]  /*3980*/  FADD.FTZ R97, R150, R97 ;  /* 0x0000006196617221 */ /* 0x000fe40000010000 */
        /* <DEDUP_REMOVED lines=25> */
[C---:B------:R-:W-:Y:S02]  /*3b20*/  FMUL.FTZ R13, R114.reuse, R165 ;  /* 0x000000a5720d7220 */ /* 0x040fe40000410000 */
[----:B------:R-:W-:Y:S02]  /*3b30*/  FMUL.FTZ R159, R114, R191 ;  /* 0x000000bf729f7220 */ /* 0x000fe40000410000 */
[----:B------:R-:W-:Y:S02]  /*3b40*/  FMUL.FTZ R126, R126, R13 ;  /* 0x0000000d7e7e7220 */ /* 0x000fe40000410000 */
[----:B------:R-:W-:Y:S02]  /*3b50*/  FMUL.FTZ R162, R162, R159 ;  /* 0x0000009fa2a27220 */ /* 0x000fe40000410000 */
[----:B------:R-:W-:-:S02]  /*3b60*/  FMUL.FTZ R13, R114, R161 ;  /* 0x000000a1720d7220 */ /* 0x000fc40000410000 */
[----:B------:R-:W-:Y:S02]  /*3b70*/  FFMA.FTZ R162, R139, R191, R162 ;  /* 0x000000bf8ba27223 */ /* 0x000fe400000100a2 */
[----:B------:R-:W-:Y:S02]  /*3b80*/  FFMA.FTZ R142, R129, R183, R142 ;  /* 0x000000b7818e7223 */ /* 0x000fe4000001008e */
[----:B------:R-:W-:Y:S02]  /*3b90*/  FADD.FTZ R21, R12, R21 ;  /* 0x000000150c157221 */ /* 0x000fe40000010000 */
        /* <DEDUP_REMOVED lines=18> */
[----:B0-----:R-:W-:Y:S02]  /*3cc0*/  @!P0 FADD.FTZ R174, R174, R163 ;  /* 0x000000a3aeae8221 */ /* 0x001fe40000010000 */
[----:B------:R-:W-:Y:S02]  /*3cd0*/  FFMA.FTZ R125, R125, R173, R132 ;  /* 0x000000ad7d7d7223 */ /* 0x000fe40000010084 */
[----:B-1----:R-:W-:Y:S01]  /*3ce0*/  @!P0 FADD.FTZ R15, R15, R118 ;  /* 0x000000760f0f8221 */ /* 0x002fe20000010000 */
[----:B------:R-:W0:Y:S01]  /*3cf0*/  SHFL.DOWN PT, R131, R174, 0x10, 0x1f ;  /* 0x0a001f00ae837f89 */ /* 0x000e2200000e0000 */
[----:B------:R-:W-:Y:S01]  /*3d00*/  ISETP.GT.AND P0, PT, R50, 0xf, PT ;  /* 0x0000000f3200780c */ /* 0x000fe20003f04270 */
[----:B------:R-:W-:Y:S02]  /*3d10*/  FMUL.FTZ R118, R114, R199 ;  /* 0x000000c772767220 */ /* 0x000fe40000410000 */
[----:B------:R-:W1:Y:S01]  /*3d20*/  SHFL.DOWN PT, R120, R15, 0x10, 0x1f ;  /* 0x0a001f000f787f89 */ /* 0x000e6200000e0000 */
        /* <DEDUP_REMOVED lines=45> */
.L_x_5792:
[----:B0-----:R-:W-:Y:S05]  /*4000*/  BSYNC B0 ;  /* 0x0000000000007941 */ /* 0x001fea0003800000 */
.L_x_5791:
        /* <DEDUP_REMOVED lines=21> */
.L_x_5788:
        /* <DEDUP_REMOVED lines=9> */
[----:B------:R-:W-:Y:S01]  /*41f0*/  F2FP.PACK_AB R93, R91, R90 ;  /* 0x0000005a5b5d723e */ /* 0x000fe200000000ff */
[----:B------:R-:W-:Y:S01]  /*4200*/  IMAD R10, R53, c[0x0][0x2f8], RZ ;  /* 0x0000be00350a7a24 */ /* 0x000fe200078e02ff */
[----:B------:R-:W-:-:S02]  /*4210*/  F2FP.PACK_AB R92, R89, R88 ;  /* 0x00000058595c723e */ /* 0x000fc400000000ff */
[----:B------:R-:W-:Y:S02]  /*4220*/  F2FP.PACK_AB R101, R99, R98 ;  /* 0x000000626365723e */ /* 0x000fe400000000ff */
[----:B------:R-:W-:Y:S02]  /*4230*/  F2FP.PACK_AB R100, R97, R96 ;  /* 0x000000606164723e */ /* 0x000fe400000000ff */
[----:B------:R-:W-:Y:S02]  /*4240*/  MOV R6, R2 ;  /* 0x0000000200067202 */ /* 0x000fe40000000f00 */
[----:B------:R-:W-:Y:S02]  /*4250*/  MOV R7, R3 ;  /* 0x0000000300077202 */ /* 0x000fe40000000f00 */
[----:B------:R-:W-:Y:S02]  /*4260*/  F2FP.PACK_AB R34, R26, R31 ;  /* 0x0000001f1a22723e */ /* 0x000fe400000000ff */
[----:B------:R-:W-:Y:S01]  /*4270*/  F2FP.PACK_AB R67, R23, R18 ;  /* 0x000000121743723e */ /* 0x000fe200000000ff */
[----:B------:R-:W-:Y:S01]  /*4280*/  STS.128 [R0], R92 ;  /* 0x0000005c00007388 */ /* 0x000fe20000000c00 */
[----:B------:R-:W-:Y:S01]  /*4290*/  IMAD.WIDE.U32 R2, R55, c[0x0][0x2d8], R6 ;  /* 0x0000b60037027a25 */ /* 0x000fe200078e0006 */
[----:B------:R-:W-:-:S02]  /*42a0*/  F2FP.PACK_AB R66, R21, R16 ;  /* 0x000000101542723e */ /* 0x000fc400000000ff */
[----:B------:R-:W-:Y:S01]  /*42b0*/  STS.128 [R0+0x10], R100 ;  /* 0x0000106400007388 */ /* 0x000fe20000000c00 */
        /* <DEDUP_REMOVED lines=14> */
[----:B------:R-:W-:Y:S02]  /*43a0*/  F2FP.PACK_AB R32, R32, R35 ;  /* 0x000000232020723e */ /* 0x000fe400000000ff */
[----:B------:R-:W-:Y:S01]  /*43b0*/  LEA.HI.X R5, R2, c[0x0][0x334], R5, 0x1, P0 ;  /* 0x0000cd0002057a11 */ /* 0x000fe200000f0c05 */
[----:B------:R-:W-:Y:S01]  /*43c0*/  FADD.FTZ R8, R3, R30 ;  /* 0x0000001e03087221 */ /* 0x000fe20000010000 */
[----:B------:R-:W-:Y:S02]  /*43d0*/  F2FP.PACK_AB R33, R30, R33 ;  /* 0x000000211e21723e */ /* 0x000fe400000000ff */
[----:B------:R-:W-:Y:S01]  /*43e0*/  F2FP.PACK_AB R35, R85, R24 ;  /* 0x000000185523723e */ /* 0x000fe200000000ff */
[----:B------:R-:W-:Y:S01]  /*43f0*/  IMAD.WIDE R2, R42, 0x10, R4 ;  /* 0x000000102a027825 */ /* 0x000fe200078e0204 */
[----:B------:R-:W-:-:S02]  /*4400*/  IADD3 R44, P3, R44, -0x400, RZ ;  /* 0xfffffc002c2c7810 */ /* 0x000fc40007f7e0ff */
[----:B------:R-:W-:Y:S01]  /*4410*/  IADD3.X R49, R49, -0x1, RZ, P1, !PT ;  /* 0xffffffff31317810 */ /* 0x000fe20000ffe4ff */
[----:B------:R-:W-:Y:S01]  /*4420*/  IMAD.WIDE.U32 R4, R55, c[0x0][0x2f8], R6 ;  /* 0x0000be0037047a25 */ /* 0x000fe200078e0006 */
[----:B------:R-:W-:Y:S02]  /*4430*/  IADD3.X R47, R47, -0x1, RZ, P2, !PT ;  /* 0xffffffff2f2f7810 */ /* 0x000fe400017fe4ff */
[----:B------:R-:W-:Y:S01]  /*4440*/  IADD3.X R45, R45, -0x1, RZ, P3, !PT ;  /* 0xffffffff2d2d7810 */ /* 0x000fe20001ffe4ff */
[----:B------:R-:W-:Y:S02]  /*4450*/  IMAD R7, R55, c[0x0][0x2fc], R10 ;  /* 0x0000bf0037077a24 */ /* 0x000fe400078e020a */
[----:B------:R-:W-:-:S03]  /*4460*/  FADD.FTZ R31, R8, R31 ;  /* 0x0000001f081f7221 */ /* 0x000fc60000010000 */
[----:B------:R-:W-:Y:S01]  /*4470*/  IADD3 R5, R5, R7, RZ ;  /* 0x0000000705057210 */ /* 0x000fe20007ffe0ff */
[----:B------:R-:W-:Y:S01]  /*4480*/  FADD.FTZ R31, R31, R26 ;  /* 0x0000001a1f1f7221 */ /* 0x000fe20000010000 */
[----:B0-----:R-:W-:Y:S03]  /*4490*/  STG.E.128 [R2.64], R12 ;  /* 0x0000000c02007986 */ /* 0x001fe6000c101d06 */
[----:B------:R-:W-:Y:S01]  /*44a0*/  FADD.FTZ R24, R31, R24 ;  /* 0x000000181f187221 */ /* 0x000fe20000010000 */
[----:B-1----:R0:W-:Y:S03]  /*44b0*/  STG.E.128 [R2.64+0x200], R60 ;  /* 0x0002003c02007986 */ /* 0x0021e6000c101d06 */
        /* <DEDUP_REMOVED lines=10> */
[----:B------:R-:W-:Y:S03]  /*4560*/  STS.128 [R0], R32 ;  /* 0x0000002000007388 */ /* 0x000fe60000000c00 */
[----:B------:R-:W-:Y:S01]  /*4570*/  FADD.FTZ R21, R16, R21 ;  /* 0x0000001510157221 */ /* 0x000fe20000010000 */
[----:B------:R-:W-:Y:S01]  /*4580*/  IADD3 R3, R3, R7, RZ ;  /* 0x0000000703037210 */ /* 0x000fe20007ffe0ff */
[----:B------:R-:W-:Y:S01]  /*4590*/  STS.128 [R0+0x10], R64 ;  /* 0x0000104000007388 */ /* 0x000fe20000000c00 */
[----:B------:R-:W-:-:S06]  /*45a0*/  NOP ;  /* 0x0000000000007918 */ /* 0x000fcc0000000000 */
[----:B------:R-:W0:Y:S01]  /*45b0*/  LDS.128 R68, [R50.X16] ;  /* 0x0000000032447984 */ /* 0x000e22000000cc00 */
[C---:B------:R-:W-:Y:S01]  /*45c0*/  LEA R4, P0, R2.reuse, c[0x0][0x340], 0x1 ;  /* 0x0000d00002047a11 */ /* 0x040fe200078008ff */
        /* <DEDUP_REMOVED lines=8> */
[----:B-1----:R0:W-:Y:S01]  /*4650*/  STG.E.128 [R2.64+0x200], R72 ;  /* 0x0002004802007986 */ /* 0x0021e2000c101d06 */
[----:B------:R-:W-:Y:S01]  /*4660*/  @!P0 CALL.REL.NOINC `(.L_x_5786) ;  /* 0x0000001000008944 */ /* 0x000fe20003c00000 */
[----:B------:R-:W-:Y:S05]  /*4670*/  BRA `(.L_x_5794) ;  /* 0xffffbed000007947 */ /* 0x000fea000383ffff */
.L_x_5786:
[----:B------:R-:W-:Y:S02]  /*4680*/  ISETP.NE.U32.AND P0, PT, RZ, c[0x0][0x328], PT ;  /* 0x0000ca00ff007a0c */ /* 0x000fe40003f05070 */
[----:B------:R-:W-:Y:S02]  /*4690*/  ISETP.NE.U32.AND P2, PT, RZ, c[0x0][0x348], PT ;  /* 0x0000d200ff007a0c */ /* 0x000fe40003f45070 */
        /* <DEDUP_REMOVED lines=22> */
.L_x_5796:
[----:B0-----:R-:W-:Y:S05]  /*4800*/  BSYNC B0 ;  /* 0x0000000000007941 */ /* 0x001fea0003800000 */
.L_x_5795:
        /* <DEDUP_REMOVED lines=23> */
.L_x_5798:
[----:B------:R-:W1:Y:S02]  /*4980*/  S2R R19, SR_TID.X ;  /* 0x0000000000137919 */ /* 0x000e640000002100 */
.L_x_5799:
[----:B0-----:R-:W-:Y:S05]  /*4990*/  BSYNC B0 ;  /* 0x0000000000007941 */ /* 0x001fea0003800000 */
.L_x_5797:
        /* <DEDUP_REMOVED lines=22> */
.L_x_5800:
        /* <DEDUP_REMOVED lines=55> */
.L_x_5801:
        /* <DEDUP_REMOVED lines=9> */
.L_x_9085:


//--------------------- .text._Z25selective_scan_bwd_kernelI32Selective_Scan_bwd_kernel_traitsILi32ELi16ELb1ELb0ELb0ELb1ELb0EN3c104HalfEfEEv12SSMParamsBwd --------------------------
	.section	.text._Z25selective_scan_bwd_kernelI32Selective_Scan_bwd_kernel_traitsILi32ELi16ELb1ELb0ELb0ELb1ELb0EN3c104HalfEfEEv12SSMParamsBwd,"ax",@progbits
	.sectioninfo	@"SHI_REGISTERS=206"
	.align	128
        .global         _Z25selective_scan_bwd_kernelI32Selective_Scan_bwd_kernel_traitsILi32ELi16ELb1ELb0ELb0ELb1ELb0EN3c104HalfEfEEv12SSMParamsBwd
        .type           _Z25selective_scan_bwd_kernelI32Selective_Scan_bwd_kernel_traitsILi32ELi16ELb1ELb0ELb0ELb1ELb0EN3c104HalfEfEEv12SSMParamsBwd,@function
        .size           _Z25selective_scan_bwd_kernelI32Selective_Scan_bwd_kernel_traitsILi32ELi16ELb1ELb0ELb0ELb1ELb0EN3c104HalfEfEEv12SSMParamsBwd,(.L_x_9086 - _Z25selective_scan_bwd_kernelI32Selective_Scan_bwd_kernel_traitsILi32ELi16ELb1ELb0ELb0ELb1ELb0EN3c104HalfEfEEv12SSMParamsBwd)
        .other          _Z25selective_scan_bwd_kernelI32Selective_Scan_bwd_kernel_traitsILi32ELi16ELb1ELb0ELb0ELb1ELb0EN3c104HalfEfEEv12SSMParamsBwd,@"STO_CUDA_ENTRY STV_DEFAULT"
_Z25selective_scan_bwd_kernelI32Selective_Scan_bwd_kernel_traitsILi32ELi16ELb1ELb0ELb0ELb1ELb0EN3c104HalfEfEEv12SSMParamsBwd:
.text._Z25selective_scan_bwd_kernelI32Selective_Scan_bwd_kernel_traitsILi32ELi16ELb1ELb0ELb0ELb1ELb0EN3c104HalfEfEEv12SSMParamsBwd:
        /* <DEDUP_REMOVED lines=28> */
[----:B------:R-:W-:-:S02]  /*01c0*/  IMAD R15, R23, c[0x0][0x1e8], RZ ;  /* 0x00007a00170f7a24 */ /* 0x000fc400078e02ff */
[----:B0-----:R-:W-:Y:S01]  /*01d0*/  IMAD.WIDE.U32 R6, R25, c[0x0][0x278], RZ ;  /* 0x00009e0019067a25 */ /* 0x001fe200078e00ff */
[----:B------:R-:W-:Y:S02]  /*01e0*/  IADD3 R5, R5, R13, RZ ;  /* 0x0000000d05057210 */ /* 0x000fe40007ffe0ff */
        /* <DEDUP_REMOVED lines=8> */
[----:B------:R-:W-:-:S03]  /*0270*/  IMAD.WIDE.U32 R4, R0, c[0x0][0x1e8], R4 ;  /* 0x00007a0000047a25 */ /* 0x000fc600078e0004 */
        /* <DEDUP_REMOVED lines=13> */
[----:B------:R-:W-:Y:S01]  /*0350*/  CS2R R14, SRZ ;  /* 0x00000000000e7805 */ /* 0x000fe2000001ff00 */
[----:B------:R-:W-:-:S02]  /*0360*/  IADD3 R9, P4, R9, R6, RZ ;  /* 0x0000000609097210 */ /* 0x000fc40007f9e0ff */
[C---:B------:R-:W-:Y:S02]  /*0370*/  LEA R3, P5, R2.reuse, c[0x0][0x248], 0x1 ;  /* 0x0000920002037a11 */ /* 0x040fe400078a08ff */
[----:B------:R-:W-:Y:S02]  /*0380*/  ISETP.NE.AND.EX P1, PT, RZ, c[0x0][0x32c], PT, P1 ;  /* 0x0000cb00ff007a0c */ /* 0x000fe40003f25310 */
[----:B------:R-:W-:Y:S02]  /*0390*/  ISETP.NE.AND.EX P2, PT, RZ, c[0x0][0x34c], PT, P2 ;  /* 0x0000d300ff007a0c */ /* 0x000fe40003f45320 */
[----:B------:R-:W-:Y:S02]  /*03a0*/  IADD3.X R6, R11, R7, R17, P4, !PT ;  /* 0x000000070b067210 */ /* 0x000fe400027fe411 */
[----:B------:R-:W-:Y:S01]  /*03b0*/  LEA.HI.X R7, R2, c[0x0][0x24c], R5, 0x1, P5 ;  /* 0x0000930002077a11 */ /* 0x000fe200028f0c05 */
[----:B------:R-:W-:Y:S01]  /*03c0*/  @P0 IMAD R2, R25, c[0x0][0x164], R0 ;  /* 0x0000590019020a24 */ /* 0x000fe200078e0200 */
[----:B------:R-:W-:-:S02]  /*03d0*/  LEA R32, P4, R33, c[0x0][0x240], 0x1 ;  /* 0x0000900021207a11 */ /* 0x000fc400078808ff */
[----:B------:R-:W-:Y:S01]  /*03e0*/  @P0 MOV R17, 0x8 ;  /* 0x0000000800110802 */ /* 0x000fe20000000f00 */
[----:B------:R-:W-:Y:S01]  /*03f0*/  @P0 IMAD R2, R2, c[0x0][0x174], RZ ;  /* 0x00005d0002020a24 */ /* 0x000fe200078e02ff */
[----:B------:R-:W-:Y:S02]  /*0400*/  LEA.HI.X R33, R33, c[0x0][0x244], R4, 0x1, P4 ;  /* 0x0000910021217a11 */ /* 0x000fe400020f0c04 */
[C---:B------:R-:W-:Y:S01]  /*0410*/  LEA R30, P6, R9.reuse, c[0x0][0x308], 0x1 ;  /* 0x0000c200091e7a11 */ /* 0x040fe200078c08ff */
[----:B------:R-:W-:Y:S01]  /*0420*/  @P0 IMAD R2, R2, c[0x0][0x16c], RZ ;  /* 0x00005b0002020a24 */ /* 0x000fe200078e02ff */
[C---:B------:R-:W-:Y:S02]  /*0430*/  @P1 LEA R14, P4, R0.reuse, c[0x0][0x328], 0x2 ;  /* 0x0000ca00000e1a11 */ /* 0x040fe400078810ff */
[----:B------:R-:W-:Y:S01]  /*0440*/  @P2 LEA R12, P5, R0, c[0x0][0x348], 0x2 ;  /* 0x0000d200000c2a11 */ /* 0x000fe200078a10ff */
[----:B------:R-:W-:Y:S01]  /*0450*/  @P0 IMAD.WIDE R16, R2, R17, c[0x0][0x260] ;  /* 0x0000980002100625 */ /* 0x000fe200078e0211 */
[----:B------:R-:W-:Y:S01]  /*0460*/  LEA.HI.X R31, R9, c[0x0][0x30c], R6, 0x1, P6 ;  /* 0x0000c300091f7a11 */ /* 0x000fe200030f0c06 */
[----:B------:R-:W-:Y:S01]  /*0470*/  @!P0 CS2R R16, SRZ ;  /* 0x0000000000108805 */ /* 0x000fe2000001ff00 */
[----:B------:R-:W-:-:S02]  /*0480*/  @P1 LEA.HI.X R15, R0, c[0x0][0x32c], R23, 0x2, P4 ;  /* 0x0000cb00000f1a11 */ /* 0x000fc400020f1417 */
[----:B------:R-:W-:Y:S01]  /*0490*/  @P2 LEA.HI.X R13, R0, c[0x0][0x34c], R23, 0x2, P5 ;  /* 0x0000d300000d2a11 */ /* 0x000fe200028f1417 */
[----:B------:R-:W-:Y:S05]  /*04a0*/  @!P3 BRA `(.L_x_5802) ;  /* 0x000059d00000b947 */ /* 0x000fea0003800000 */
[----:B------:R-:W0:Y:S01]  /*04b0*/  S2R R27, SR_TID.X ;  /* 0x00000000001b7919 */ /* 0x000e220000002100 */
[----:B------:R-:W-:Y:S01]  /*04c0*/  MOV R6, R3 ;  /* 0x0000000300067202 */ /* 0x000fe20000000f00 */
[----:B------:R-:W-:Y:S01]  /*04d0*/  CS2R R34, SRZ ;  /* 0x0000000000227805 */ /* 0x000fe2000001ff00 */
[----:B------:R-:W-:Y:S01]  /*04e0*/  MOV R29, c[0x0][0x174] ;  /* 0x00005d00001d7a02 */ /* 0x000fe20000000f00 */
[----:B------:R-:W1:Y:S01]  /*04f0*/  S2R R28, SR_LANEID ;  /* 0x00000000001c7919 */ /* 0x000e620000000000 */
[----:B0-----:R-:W-:-:S03]  /*0500*/  LOP3.LUT R162, R27, 0x1f, RZ, 0xc0, !PT ;  /* 0x0000001f1ba27812 */ /* 0x001fc600078ec0ff */
.L_x_5841:
[----:B------:R-:W-:Y:S01]  /*0510*/  BAR.SYNC.DEFER_BLOCKING 0x0 ;  /* 0x0000000000007b1d */ /* 0x000fe20000010000 */
[----:B------:R-:W-:-:S04]  /*0520*/  SHF.L.U32 R2, R27, 0x1, RZ ;  /* 0x000000011b027819 */ /* 0x000fc800000006ff */
[----:B------:R-:W-:-:S04]  /*0530*/  LOP3.LUT R2, R2, 0xffffffc0, RZ, 0xc0, !PT ;  /* 0xffffffc002027812 */ /* 0x000fc800078ec0ff */
[----:B------:R-:W-:-:S05]  /*0540*/  LOP3.LUT R21, R2, 0x1f, R27, 0xf8, !PT ;  /* 0x0000001f02157812 */ /* 0x000fca00078ef81b */
[----:B------:R-:W-:-:S05]  /*0550*/  IMAD.WIDE R2, R21, 0x10, R32 ;  /* 0x0000001015027825 */ /* 0x000fca00078e0220 */
[----:B0-----:R0:W2:Y:S04]  /*0560*/  LDG.E.128 R40, [R2.64] ;  /* 0x0000000602287981 */ /* 0x0010a8000c1e1d00 */
[----:B------:R0:W3:Y:S01]  /*0570*/  LDG.E.128 R44, [R2.64+0x200] ;  /* 0x00020006022c7981 */ /* 0x0000e2000c1e1d00 */
[----:B-1----:R-:W-:Y:S02]  /*0580*/  SHF.L.U32 R36, R28, 0x5, RZ ;  /* 0x000000051c247819 */ /* 0x002fe400000006ff */
[----:B0-----:R-:W-:Y:S02]  /*0590*/  MOV R2, R6 ;  /* 0x0000000600027202 */ /* 0x001fe40000000f00 */
[----:B------:R-:W-:-:S05]  /*05a0*/  MOV R3, R7 ;  /* 0x0000000700037202 */ /* 0x000fca0000000f00 */
[----:B------:R-:W-:Y:S01]  /*05b0*/  IMAD.WIDE R18, R21, 0x10, R2 ;  /* 0x0000001015127825 */ /* 0x000fe200078e0202 */
[----:B--2---:R-:W-:Y:S04]  /*05c0*/  STS.128 [R28.X16], R40 ;  /* 0x000000281c007388 */ /* 0x004fe8000000cc00 */
[----:B---3--:R0:W-:Y:S01]  /*05d0*/  STS.128 [R28.X16+0x200], R44 ;  /* 0x0002002c1c007388 */ /* 0x0081e2000000cc00 */
[----:B------:R-:W-:-:S06]  /*05e0*/  NOP ;  /* 0x0000000000007918 */ /* 0x000fcc0000000000 */
[----:B------:R-:W1:Y:S04]  /*05f0*/  LDS.128 R8, [R36] ;  /* 0x0000000024087984 */ /* 0x000e680000000c00 */
[----:B------:R-:W-:Y:S04]  /*0600*/  LDS.128 R4, [R36+0x10] ;  /* 0x0000100024047984 */ /* 0x000fe80000000c00 */
[----:B------:R-:W-:Y:S06]  /*0610*/  BAR.SYNC.DEFER_BLOCKING 0x0 ;  /* 0x0000000000007b1d */ /* 0x000fec0000010000 */
[----:B------:R-:W2:Y:S04]  /*0620*/  LDG.E.128 R52, [R18.64] ;  /* 0x0000000612347981 */ /* 0x000ea8000c1e1d00 */
[----:B------:R-:W3:Y:S01]  /*0630*/  LDG.E.128 R56, [R18.64+0x200] ;  /* 0x0002000612387981 */ /* 0x000ee2000c1e1d00 */
[----:B------:R-:W-:-:S03]  /*0640*/  IMAD.WIDE R20, R21, 0x10, R30 ;  /* 0x0000001015147825 */ /* 0x000fc600078e021e */
[----:B--2---:R-:W-:Y:S04]  /*0650*/  STS.128 [R28.X16], R52 ;  /* 0x000000341c007388 */ /* 0x004fe8000000cc00 */
[----:B---3--:R-:W-:Y:S01]  /*0660*/  STS.128 [R28.X16+0x200], R56 ;  /* 0x000200381c007388 */ /* 0x008fe2000000cc00 */
[----:B------:R-:W-:-:S06]  /*0670*/  NOP ;  /* 0x0000000000007918 */ /* 0x000fcc0000000000 */
[----:B------:R-:W2:Y:S04]  /*0680*/  LDS.128 R48, [R36] ;  /* 0x0000000024307984 */ /* 0x000ea80000000c00 */
[----:B------:R-:W-:Y:S04]  /*0690*/  LDS.128 R40, [R36+0x10] ;  /* 0x0000100024287984 */ /* 0x000fe80000000c00 */
        /* <DEDUP_REMOVED lines=8> */
[--C-:B------:R-:W-:Y:S01]  /*0720*/  HADD2.F32 R69, -RZ, R51.reuse.H0_H0 ;  /* 0x20000033ff457230 */ /* 0x100fe20000004100 */
[----:B0-----:R-:W-:Y:S01]  /*0730*/  MOV R21, c[0x0][0x16c] ;  /* 0x00005b0000157a02 */ /* 0x001fe20000000f00 */
[----:B------:R-:W-:Y:S02]  /*0740*/  HADD2.F32 R20, -RZ, R10.H0_H0 ;  /* 0x2000000aff147230 */ /* 0x000fe40000004100 */
[----:B------:R-:W-:Y:S01]  /*0750*/  HADD2.F32 R51, -RZ, R51.H1_H1 ;  /* 0x30000033ff337230 */ /* 0x000fe20000004100 */
[----:B------:R-:W-:Y:S01]  /*0760*/  ISETP.GE.AND P5, PT, R21, 0x1, PT ;  /* 0x000000011500780c */ /* 0x000fe20003fa6270 */
[----:B------:R-:W-:-:S05]  /*0770*/  HADD2.F32 R21, -RZ, R48.H1_H1 ;  /* 0x30000030ff157230 */ /* 0x000fca0000004100 */
[----:B-----5:R-:W-:Y:S01]  /*0780*/  FADD.FTZ R54, R21, R24 ;  /* 0x0000001815367221 */ /* 0x020fe20000010000 */
[----:B------:R-:W-:-:S04]  /*0790*/  HADD2.F32 R21, -RZ, R4.H0_H0 ;  /* 0x20000004ff157230 */ /* 0x000fc80000004100 */
[----:B------:R-:W-:Y:S01]  /*07a0*/  FSETP.GTU.FTZ.AND P3, PT, R54, 20, PT ;  /* 0x41a000003600780b */ /* 0x000fe20003f7c000 */
[----:B---3--:R-:W-:Y:S04]  /*07b0*/  STS.128 [R28.X16], R44 ;  /* 0x0000002c1c007388 */ /* 0x008fe8000000cc00 */
[----:B----4-:R0:W-:Y:S01]  /*07c0*/  STS.128 [R28.X16+0x200], R60 ;  /* 0x0002003c1c007388 */ /* 0x0101e2000000cc00 */
[----:B------:R-:W-:-:S06]  /*07d0*/  NOP ;  /* 0x0000000000007918 */ /* 0x000fcc0000000000 */
[----:B------:R-:W1:Y:S04]  /*07e0*/  LDS.128 R64, [R36] ;  /* 0x0000000024407984 */ /* 0x000e680000000c00 */
[----:B------:R-:W2:Y:S01]  /*07f0*/  LDS.128 R44, [R36+0x10] ;  /* 0x00001000242c7984 */ /* 0x000ea20000000c00 */
[--C-:B0-----:R-:W-:Y:S02]  /*0800*/  FADD.FTZ R60, R37, R24.reuse ;  /* 0x00000018253c7221 */ /* 0x101fe40000010000 */
[----:B------:R-:W-:-:S03]  /*0810*/  FADD.FTZ R62, R39, R24 ;  /* 0x00000018273e7221 */ /* 0x000fc60000010000 */
[----:B------:R-:W-:Y:S02]  /*0820*/  FSETP.GTU.FTZ.AND P0, PT, R60, 20, PT ;  /* 0x41a000003c00780b */ /* 0x000fe40003f1c000 */
[----:B------:R-:W-:Y:S01]  /*0830*/  FSETP.GTU.FTZ.AND P6, PT, R62, 20, PT ;  /* 0x41a000003e00780b */ /* 0x000fe20003fdc000 */
[--C-:B-1----:R-:W-:Y:S02]  /*0840*/  HADD2.F32 R53, -RZ, R64.reuse.H0_H0 ;  /* 0x20000040ff357230 */ /* 0x102fe40000004100 */
[----:B------:R-:W-:Y:S01]  /*0850*/  HADD2.F32 R55, -RZ, R64.H1_H1 ;  /* 0x30000040ff377230 */ /* 0x000fe20000004100 */
[----:B------:R-:W-:Y:S01]  /*0860*/  FADD.FTZ R64, R69, R24 ;  /* 0x0000001845407221 */ /* 0x000fe20000010000 */
[----:B------:R-:W-:Y:S01]  /*0870*/  HADD2.F32 R57, -RZ, R65.H0_H0 ;  /* 0x20000041ff397230 */ /* 0x000fe20000004100 */
[----:B------:R-:W-:Y:S01]  /*0880*/  FFMA.FTZ R18, R53, R18, R35 ;  /* 0x0000001235127223 */ /* 0x000fe20000010023 */
[----:B------:R-:W-:Y:S02]  /*0890*/  HADD2.F32 R35, -RZ, R9.H0_H0 ;  /* 0x20000009ff237230 */ /* 0x000fe40000004100 */
[----:B------:R-:W-:Y:S01]  /*08a0*/  HADD2.F32 R59, -RZ, R65.H1_H1 ;  /* 0x30000041ff3b7230 */ /* 0x000fe20000004100 */
[----:B------:R-:W-:Y:S01]  /*08b0*/  FFMA.FTZ R18, R55, R19, R18 ;  /* 0x0000001337127223 */ /* 0x000fe20000010012 */
[----:B------:R-:W-:-:S02]  /*08c0*/  HADD2.F32 R19, -RZ, R9.H1_H1 ;  /* 0x30000009ff137230 */ /* 0x000fc40000004100 */
[--C-:B------:R-:W-:Y:S01]  /*08d0*/  HADD2.F32 R61, -RZ, R66.reuse.H0_H0 ;  /* 0x20000042ff3d7230 */ /* 0x100fe20000004100 */
[----:B------:R-:W-:Y:S01]  /*08e0*/  FFMA.FTZ R18, R57, R35, R18 ;  /* 0x0000002339127223 */ /* 0x000fe20000010012 */
[----:B------:R-:W-:Y:S02]  /*08f0*/  HADD2.F32 R63, -RZ, R66.H1_H1 ;  /* 0x30000042ff3f7230 */ /* 0x000fe40000004100 */
[----:B------:R-:W-:Y:S01]  /*0900*/  HADD2.F32 R65, -RZ, R67.H0_H0 ;  /* 0x20000043ff417230 */ /* 0x000fe20000004100 */
[----:B------:R-:W-:Y:S01]  /*0910*/  FFMA.FTZ R18, R59, R19, R18 ;  /* 0x000000133b127223 */ /* 0x000fe20000010012 */
[----:B------:R-:W-:Y:S02]  /*0920*/  HADD2.F32 R19, -RZ, R10.H1_H1 ;  /* 0x3000000aff137230 */ /* 0x000fe40000004100 */
[----:B------:R-:W-:Y:S01]  /*0930*/  HADD2.F32 R35, -RZ, R49.H0_H0 ;  /* 0x20000031ff237230 */ /* 0x000fe20000004100 */
[----:B------:R-:W-:Y:S01]  /*0940*/  FFMA.FTZ R18, R61, R20, R18 ;  /* 0x000000143d127223 */ /* 0x000fe20000010012 */
[----:B------:R-:W-:-:S02]  /*0950*/  HADD2.F32 R20, -RZ, R11.H0_H0 ;  /* 0x2000000bff147230 */ /* 0x000fc40000004100 */
[----:B------:R-:W-:Y:S01]  /*0960*/  HADD2.F32 R49, -RZ, R49.H1_H1 ;  /* 0x30000031ff317230 */ /* 0x000fe20000004100 */
[----:B------:R-:W-:Y:S01]  /*0970*/  FFMA.FTZ R18, R63, R19, R18 ;  /* 0x000000133f127223 */ /* 0x000fe20000010012 */
[----:B------:R-:W-:Y:S01]  /*0980*/  HADD2.F32 R19, -RZ, R48.H0_H0 ;  /* 0x20000030ff137230 */ /* 0x000fe20000004100 */
[----:B------:R-:W-:Y:S01]  /*0990*/  FADD.FTZ R56, R35, R24 ;  /* 0x0000001823387221 */ /* 0x000fe20000010000 */
[----:B------:R-:W-:Y:S01]  /*09a0*/  HADD2.F32 R67, -RZ, R67.H1_H1 ;  /* 0x30000043ff437230 */ /* 0x000fe20000004100 */
[----:B------:R-:W-:Y:S01]  /*09b0*/  FFMA.FTZ R18, R65, R20, R18 ;  /* 0x0000001441127223 */ /* 0x000fe20000010012 */
[----:B------:R-:W-:Y:S01]  /*09c0*/  HADD2.F32 R20, -RZ, R11.H1_H1 ;  /* 0x3000000bff147230 */ /* 0x000fe20000004100 */
[--C-:B------:R-:W-:Y:S01]  /*09d0*/  FADD.FTZ R66, R19, R24.reuse ;  /* 0x0000001813427221 */ /* 0x100fe20000010000 */
[----:B------:R-:W-:Y:S01]  /*09e0*/  FSETP.GTU.FTZ.AND P2, PT, R56, 20, PT ;  /* 0x41a000003800780b */ /* 0x000fe20003f5c000 */
[----:B------:R-:W-:Y:S01]  /*09f0*/  FADD.FTZ R58, R49, R24 ;  /* 0x00000018313a7221 */ /* 0x000fe20000010000 */
[----:B--2---:R-:W-:Y:S01]  /*0a00*/  HADD2.F32 R69, -RZ, R44.H0_H0 ;  /* 0x2000002cff457230 */ /* 0x004fe20000004100 */
[----:B------:R-:W-:Y:S01]  /*0a10*/  FFMA.FTZ R38, R67, R20, R18 ;  /* 0x0000001443267223 */ /* 0x000fe20000010012 */
[----:B------:R-:W-:-:S02]  /*0a20*/  FSETP.GTU.FTZ.AND P4, PT, R66, 20, PT ;  /* 0x41a000004200780b */ /* 0x000fc40003f9c000 */
[----:B------:R-:W-:-:S11]  /*0a30*/  FSETP.GTU.FTZ.AND P1, PT, R58, 20, PT ;  /* 0x41a000003a00780b */ /* 0x000fd60003f3c000 */
        /* <DEDUP_REMOVED lines=32> */
.L_x_5804:
[----:B------:R-:W-:Y:S05]  /*0c40*/  BSYNC B0 ;  /* 0x0000000000007941 */ /* 0x000fea0003800000 */
.L_x_5803:
        /* <DEDUP_REMOVED lines=39> */
.L_x_5806:
[----:B------:R-:W-:Y:S05]  /*0ec0*/  BSYNC B0 ;  /* 0x0000000000007941 */ /* 0x000fea0003800000 */
.L_x_5805:
        /* <DEDUP_REMOVED lines=39> */
.L_x_5808:
[----:B------:R-:W-:Y:S05]  /*1140*/  BSYNC B0 ;  /* 0x0000000000007941 */ /* 0x000fea0003800000 */
.L_x_5807:
        /* <DEDUP_REMOVED lines=39> */
.L_x_5810:
[----:B------:R-:W-:Y:S05]  /*13c0*/  BSYNC B0 ;  /* 0x0000000000007941 */ /* 0x000fea0003800000 */
.L_x_5809:
        /* <DEDUP_REMOVED lines=39> */
.L_x_5812:
[----:B------:R-:W-:Y:S05]  /*1640*/  BSYNC B0 ;  /* 0x0000000000007941 */ /* 0x000fea0003800000 */
.L_x_5811:
        /* <DEDUP_REMOVED lines=39> */
.L_x_5814:
[----:B------:R-:W-:Y:S05]  /*18c0*/  BSYNC B0 ;  /* 0x0000000000007941 */ /* 0x000fea0003800000 */
.L_x_5813:
        /* <DEDUP_REMOVED lines=39> */
.L_x_5816:
[----:B------:R-:W-:Y:S05]  /*1b40*/  BSYNC B0 ;  /* 0x0000000000007941 */ /* 0x000fea0003800000 */
.L_x_5815:
[----:B------:R-:W-:Y:S01]  /*1b50*/  BSSY B0, `(.L_x_5817) ;  /* 0x0000028000007945 */ /* 0x000fe20003800000 */
[----:B------:R-:W-:Y:S01]  /*1b60*/  FFMA.FTZ R38, R81, R37, R38 ;  /* 0x0000002551267223 */ /* 0x000fe20000010026 */
[----:B------:R-:W-:Y:S01]  /*1b70*/  FSETP.GTU.FTZ.AND P4, PT, R78, 20, PT ;  /* 0x41a000004e00780b */ /* 0x000fe20003f9c000 */
[--C-:B------:R-:W-:Y:S01]  /*1b80*/  HADD2.F32 R21, -RZ, R43.reuse.H0_H0 ;  /* 0x2000002bff157230 */ /* 0x100fe20000004100 */
[----:B------:R-:W-:Y:S01]  /*1b90*/  FADD.FTZ R80, R35, R24 ;  /* 0x0000001823507221 */ /* 0x000fe20000010000 */
        /* <DEDUP_REMOVED lines=35> */
.L_x_5818:
[----:B------:R-:W-:Y:S05]  /*1dd0*/  BSYNC B0 ;  /* 0x0000000000007941 */ /* 0x000fea0003800000 */
.L_x_5817:
[----:B------:R-:W-:Y:S01]  /*1de0*/  BSSY B0, `(.L_x_5819) ;  /* 0x0000027000007945 */ /* 0x000fe20003800000 */
[----:B------:R-:W-:Y:S01]  /*1df0*/  HFMA2.MMA R52, -RZ, RZ, 0, 0 ;  /* 0x00000000ff347435 */ /* 0x000fe200000001ff */
[----:B------:R-:W-:Y:S01]  /*1e00*/  FFMA.FTZ R35, R83, R37, R38 ;  /* 0x0000002553237223 */ /* 0x000fe20000010026 */
        /* <DEDUP_REMOVED lines=36> */
.L_x_5820:
[----:B------:R-:W-:Y:S05]  /*2050*/  BSYNC B0 ;  /* 0x0000000000007941 */ /* 0x000fea0003800000 */
.L_x_5819:
[----:B------:R-:W-:Y:S01]  /*2060*/  BSSY B0, `(.L_x_5821) ;  /* 0x0000027000007945 */ /* 0x000fe20003800000 */
[----:B------:R-:W-:Y:S01]  /*2070*/  HFMA2.MMA R43, -RZ, RZ, 0, 0 ;  /* 0x00000000ff2b7435 */ /* 0x000fe200000001ff */
[----:B------:R-:W-:Y:S01]  /*2080*/  FSETP.GTU.FTZ.AND P2, PT, R82, 20, PT ;  /* 0x41a000005200780b */ /* 0x000fe20003f5c000 */
[----:B------:R-:W-:Y:S01]  /*2090*/  HFMA2.MMA R47, -RZ, RZ, 0, 0 ;  /* 0x00000000ff2f7435 */ /* 0x000fe200000001ff */
        /* <DEDUP_REMOVED lines=35> */
.L_x_5822:
[----:B------:R-:W-:Y:S05]  /*22d0*/  BSYNC B0 ;  /* 0x0000000000007941 */ /* 0x000fea0003800000 */
.L_x_5821:
[----:B------:R-:W-:Y:S01]  /*22e0*/  BSSY B0, `(.L_x_5823) ;  /* 0x0000027000007945 */ /* 0x000fe20003800000 */
[----:B------:R-:W-:Y:S01]  /*22f0*/  HFMA2.MMA R46, -RZ, RZ, 0, 0 ;  /* 0x00000000ff2e7435 */ /* 0x000fe200000001ff */
[----:B------:R-:W-:Y:S01]  /*2300*/  FSETP.GTU.FTZ.AND P1, PT, R84, 20, PT ;  /* 0x41a000005400780b */ /* 0x000fe20003f3c000 */
[----:B------:R-:W-:Y:S01]  /*2310*/  HFMA2.MMA R49, -RZ, RZ, 0, 0 ;  /* 0x00000000ff317435 */ /* 0x000fe200000001ff */
[----:B------:R-:W-:Y:S01]  /*2320*/  CS2R R44, SRZ ;  /* 0x00000000002c7805 */ /* 0x000fe2000001ff00 */
[----:B------:R-:W-:Y:S02]  /*2330*/  MOV R42, RZ ;  /* 0x000000ff002a7202 */ /* 0x000fe40000000f00 */
        /* <DEDUP_REMOVED lines=33> */
.L_x_5824:
[----:B------:R-:W-:Y:S05]  /*2550*/  BSYNC B0 ;  /* 0x0000000000007941 */ /* 0x000fea0003800000 */
.L_x_5823:
        /* <DEDUP_REMOVED lines=33> */
.L_x_5826:
[----:B------:R-:W-:Y:S05]  /*2770*/  BSYNC B0 ;  /* 0x0000000000007941 */ /* 0x000fea0003800000 */
.L_x_5825:
        /* <DEDUP_REMOVED lines=33> */
.L_x_5828:
[----:B------:R-:W-:Y:S05]  /*2990*/  BSYNC B0 ;  /* 0x0000000000007941 */ /* 0x000fea0003800000 */
.L_x_5827:
        /* <DEDUP_REMOVED lines=33> */
.L_x_5830:
[----:B------:R-:W-:Y:S05]  /*2bb0*/  BSYNC B0 ;  /* 0x0000000000007941 */ /* 0x000fea0003800000 */
.L_x_5829:
        /* <DEDUP_REMOVED lines=33> */
.L_x_5832:
[----:B------:R-:W-:Y:S05]  /*2dd0*/  BSYNC B0 ;  /* 0x0000000000007941 */ /* 0x000fea0003800000 */
.L_x_5831:
        /* <DEDUP_REMOVED lines=33> */
.L_x_5834:
[----:B------:R-:W-:Y:S05]  /*2ff0*/  BSYNC B0 ;  /* 0x0000000000007941 */ /* 0x000fea0003800000 */
.L_x_5833:
        /* <DEDUP_REMOVED lines=27> */
[----:B------:R-:W-:-:S02]  /*31b0*/  IMAD R103, R23, c[0x0][0x180], RZ ;  /* 0x0000600017677a24 */ /* 0x000fc400078e02ff */
[----:B------:R-:W-:Y:S01]  /*31c0*/  IMAD R105, R23, c[0x0][0x198], RZ ;  /* 0x0000660017697a24 */ /* 0x000fe200078e02ff */
[----:B------:R-:W-:Y:S01]  /*31d0*/  IADD3 R107, R111, R107, RZ ;  /* 0x0000006b6f6b7210 */ /* 0x000fe20007ffe0ff */
[----:B------:R-:W-:Y:S01]  /*31e0*/  IMAD R109, R101, c[0x0][0x16c], RZ ;  /* 0x00005b00656d7a24 */ /* 0x000fe200078e02ff */
[----:B------:R-:W-:Y:S01]  /*31f0*/  LEA.HI R101, R52, R52, RZ, 0x1 ;  /* 0x0000003434657211 */ /* 0x000fe200078f08ff */
[----:B------:R-:W-:Y:S01]  /*3200*/  IMAD.WIDE.U32 R18, R0, c[0x0][0x180], RZ ;  /* 0x0000600000127a25 */ /* 0x000fe200078e00ff */
[----:B------:R-:W-:Y:S02]  /*3210*/  LEA.HI.X R107, R110, c[0x0][0x234], R107, 0x2, P2 ;  /* 0x00008d006e6b7a11 */ /* 0x000fe400010f146b */
[----:B------:R-:W-:Y:S01]  /*3220*/  LOP3.LUT R101, R101, 0xfffffe, RZ, 0xc0, !PT ;  /* 0x00fffffe65657812 */ /* 0x000fe200078ec0ff */
[----:B------:R-:W-:Y:S01]  /*3230*/  IMAD.WIDE.U32 R20, R0, c[0x0][0x198], RZ ;  /* 0x0000660000147a25 */ /* 0x000fe200078e00ff */
[----:B------:R-:W-:Y:S02]  /*3240*/  LEA R102, P0, R18, c[0x0][0x220], 0x2 ;  /* 0x0000880012667a11 */ /* 0x000fe400078010ff */
[----:B------:R-:W-:Y:S01]  /*3250*/  IADD3 R110, R52, -R101, RZ ;  /* 0x80000065346e7210 */ /* 0x000fe20007ffe0ff */
[----:B------:R-:W-:Y:S01]  /*3260*/  IMAD R103, R0, c[0x0][0x184], R103 ;  /* 0x0000610000677a24 */ /* 0x000fe200078e0267 */
[----:B------:R-:W-:Y:S01]  /*3270*/  LEA R104, P1, R20, c[0x0][0x228], 0x2 ;  /* 0x00008a0014687a11 */ /* 0x000fe200078210ff */
[----:B------:R-:W-:Y:S01]  /*3280*/  IMAD R105, R0, c[0x0][0x19c], R105 ;  /* 0x0000670000697a24 */ /* 0x000fe200078e0269 */
[----:B------:R-:W-:Y:S01]  /*3290*/  MOV R52, RZ ;  /* 0x000000ff00347202 */ /* 0x000fe20000000f00 */
[----:B------:R-:W-:Y:S01]  /*32a0*/  IMAD.WIDE R108, R109, 0x8, R16 ;  /* 0x000000086d6c7825 */ /* 0x000fe200078e0210 */
[----:B------:R-:W-:-:S02]  /*32b0*/  IADD3 R103, R19, R103, RZ ;  /* 0x0000006713677210 */ /* 0x000fc40007ffe0ff */
[----:B------:R-:W-:Y:S02]  /*32c0*/  IADD3 R105, R21, R105, RZ ;  /* 0x0000006915697210 */ /* 0x000fe40007ffe0ff */
[----:B------:R-:W-:Y:S02]  /*32d0*/  LEA.HI.X R103, R18, c[0x0][0x224], R103, 0x2, P0 ;  /* 0x0000890012677a11 */ /* 0x000fe400000f1467 */
[----:B------:R-:W-:Y:S02]  /*32e0*/  LEA.HI.X R105, R20, c[0x0][0x22c], R105, 0x2, P1 ;  /* 0x00008b0014697a11 */ /* 0x000fe400008f1469 */
[----:B------:R-:W-:Y:S02]  /*32f0*/  MOV R101, RZ ;  /* 0x000000ff00657202 */ /* 0x000fe40000000f00 */
[----:B------:R-:W-:Y:S02]  /*3300*/  SHF.L.U32 R110, R110, 0x8, RZ ;  /* 0x000000086e6e7819 */ /* 0x000fe400000006ff */
.L_x_5840:
[----:B------:R-:W2:Y:S04]  /*3310*/  LDG.E R111, [R102.64] ;  /* 0x00000006666f7981 */ /* 0x000ea8000c1e1900 */
[----:B------:R-:W3:Y:S04]  /*3320*/  LDG.E R18, [R104.64] ;  /* 0x0000000668127981 */ /* 0x000ee8000c1e1900 */
[----:B------:R-:W3:Y:S01]  /*3330*/  LDG.E R113, [R106.64] ;  /* 0x000000066a717981 */ /* 0x000ee2000c1e1900 */
[----:B------:R-:W-:-:S02]  /*3340*/  ISETP.NE.AND P1, PT, R27, RZ, PT ;  /* 0x000000ff1b00720c */ /* 0x000fc40003f25270 */
[----:B------:R-:W-:Y:S02]  /*3350*/  IADD3 R21, R27, 0x200, RZ ;  /* 0x000002001b157810 */ /* 0x000fe40007ffe0ff */
[----:B------:R-:W-:Y:S02]  /*3360*/  ISETP.NE.AND P0, PT, R162, RZ, PT ;  /* 0x000000ffa200720c */ /* 0x000fe40003f05270 */
[----:B------:R-:W-:Y:S02]  /*3370*/  SEL R115, R110, R21, !P1 ;  /* 0x000000156e737207 */ /* 0x000fe40004800000 */
[----:B------:R-:W-:Y:S02]  /*3380*/  ISETP.LT.OR P2, PT, R29, 0x2, P0 ;  /* 0x000000021d00780c */ /* 0x000fe40000741670 */
[----:B------:R-:W-:Y:S01]  /*3390*/  MOV R140, RZ ;  /* 0x000000ff008c7202 */ /* 0x000fe20000000f00 */
        /* <DEDUP_REMOVED lines=12> */
[--C-:B------:R-:W-:Y:S01]  /*3460*/  HADD2.F32 R143, -RZ, R7.reuse.H0_H0 ;  /* 0x20000007ff8f7230 */ /* 0x100fe20000004100 */
[----:B------:R-:W-:Y:S01]  /*3470*/  BSSY B0, `(.L_x_5836) ;  /* 0x0000051000007945 */ /* 0x000fe20003800000 */
        /* <DEDUP_REMOVED lines=14> */
[----:B--2---:R-:W-:-:S04]  /*3560*/  FMUL.FTZ R19, R111, 1.4426950216293334961 ;  /* 0x3fb8aa3b6f137820 */ /* 0x004fc80000410000 */
[----:B------:R-:W-:-:S06]  /*3570*/  FMUL.FTZ R120, R19, R66 ;  /* 0x0000004213787220 */ /* 0x000fcc0000410000 */
[----:B------:R-:W0:Y:S02]  /*3580*/  MUFU.EX2 R120, R120 ;  /* 0x0000007800787308 */ /* 0x000e240000000800 */
[----:B0-----:R0:W-:Y:S04]  /*3590*/  STS [R115.X4+0x668], R120 ;  /* 0x0006687873007388 */ /* 0x0011e80000004800 */
[----:B------:R-:W-:Y:S06]  /*35a0*/  BAR.SYNC.DEFER_BLOCKING 0x0 ;  /* 0x0000000000007b1d */ /* 0x000fec0000010000 */
[----:B------:R1:W5:Y:S01]  /*35b0*/  @!P2 LDG.E R140, [R108.64+0x4] ;  /* 0x000004066c8ca981 */ /* 0x000362000c1e1900 */
[----:B------:R-:W-:Y:S01]  /*35c0*/  ISETP.NE.AND P2, PT, R27, 0x1f, PT ;  /* 0x0000001f1b00780c */ /* 0x000fe20003f45270 */
[C---:B------:R-:W-:Y:S01]  /*35d0*/  FMUL.FTZ R112, R19.reuse, R84 ;  /* 0x0000005413707220 */ /* 0x040fe20000410000 */
[----:B0-----:R-:W-:Y:S01]  /*35e0*/  HADD2.F32 R115, -RZ, R8.H1_H1 ;  /* 0x30000008ff737230 */ /* 0x001fe20000004100 */
[----:B------:R-:W-:-:S02]  /*35f0*/  FMUL.FTZ R21, R19, R54 ;  /* 0x0000003613157220 */ /* 0x000fc40000410000 */
[C---:B------:R-:W-:Y:S02]  /*3600*/  FMUL.FTZ R114, R19.reuse, R56 ;  /* 0x0000003813727220 */ /* 0x040fe40000410000 */
[C---:B------:R-:W-:Y:S01]  /*3610*/  FMUL.FTZ R116, R19.reuse, R58 ;  /* 0x0000003a13747220 */ /* 0x040fe20000410000 */
[----:B------:R-:W0:Y:S01]  /*3620*/  MUFU.EX2 R112, R112 ;  /* 0x0000007000707308 */ /* 0x000e220000000800 */
[C---:B------:R-:W-:Y:S02]  /*3630*/  FMUL.FTZ R118, R19.reuse, R60 ;  /* 0x0000003c13767220 */ /* 0x040fe40000410000 */
[C---:B------:R-:W-:Y:S02]  /*3640*/  FMUL.FTZ R122, R19.reuse, R62 ;  /* 0x0000003e137a7220 */ /* 0x040fe40000410000 */
[----:B------:R1:W2:Y:S01]  /*3650*/  @P2 LDS R195, [R27.X4+0xe6c] ;  /* 0x000e6c001bc32984 */ /* 0x0002a20000004800 */
[C---:B------:R-:W-:Y:S02]  /*3660*/  FMUL.FTZ R124, R19.reuse, R64 ;  /* 0x00000040137c7220 */ /* 0x040fe40000410000 */
[C---:B------:R-:W-:Y:S01]  /*3670*/  FMUL.FTZ R126, R19.reuse, R68 ;  /* 0x00000044137e7220 */ /* 0x040fe20000410000 */
[----:B------:R-:W4:Y:S01]  /*3680*/  MUFU.EX2 R21, R21 ;  /* 0x0000001500157308 */ /* 0x000f220000000800 */
[----:B------:R-:W-:-:S02]  /*3690*/  FMUL.FTZ R138, R19, R70 ;  /* 0x00000046138a7220 */ /* 0x000fc40000410000 */
[C---:B------:R-:W-:Y:S02]  /*36a0*/  FMUL.FTZ R134, R19.reuse, R74 ;  /* 0x0000004a13867220 */ /* 0x040fe40000410000 */
[C---:B------:R-:W-:Y:S02]  /*36b0*/  FMUL.FTZ R132, R19.reuse, R76 ;  /* 0x0000004c13847220 */ /* 0x040fe40000410000 */
[C---:B------:R-:W-:Y:S01]  /*36c0*/  FMUL.FTZ R130, R19.reuse, R78 ;  /* 0x0000004e13827220 */ /* 0x040fe20000410000 */
[----:B------:R-:W0:Y:S01]  /*36d0*/  MUFU.EX2 R114, R114 ;  /* 0x0000007200727308 */ /* 0x000e220000000800 */
[C---:B------:R-:W-:Y:S02]  /*36e0*/  FMUL.FTZ R147, R19.reuse, R80 ;  /* 0x0000005013937220 */ /* 0x040fe40000410000 */
[----:B------:R-:W-:Y:S02]  /*36f0*/  FMUL.FTZ R145, R19, R82 ;  /* 0x0000005213917220 */ /* 0x000fe40000410000 */
[----:B---3--:R-:W-:Y:S01]  /*3700*/  FMUL.FTZ R18, R18, R113 ;  /* 0x0000007112127220 */ /* 0x008fe20000410000 */
[----:B------:R-:W-:Y:S01]  /*3710*/  HADD2.F32 R113, -RZ, R8.H0_H0 ;  /* 0x20000008ff717230 */ /* 0x000fe20000004100 */
[----:B------:R-:W-:Y:S01]  /*3720*/  FMUL.FTZ R144, R115, R54 ;  /* 0x0000003673907220 */ /* 0x000fe20000410000 */
[----:B------:R-:W3:Y:S01]  /*3730*/  MUFU.EX2 R116, R116 ;  /* 0x0000007400747308 */ /* 0x000ee20000000800 */
[----:B------:R-:W-:-:S02]  /*3740*/  FMUL.FTZ R193, R81, R18 ;  /* 0x0000001251c17220 */ /* 0x000fc40000410000 */
[----:B------:R-:W-:Y:S02]  /*3750*/  FMUL.FTZ R150, R83, R18 ;  /* 0x0000001253967220 */ /* 0x000fe40000410000 */
[----:B------:R-:W-:Y:S02]  /*3760*/  FMUL.FTZ R183, R113, R66 ;  /* 0x0000004271b77220 */ /* 0x000fe40000410000 */
[-C--:B------:R-:W-:Y:S01]  /*3770*/  FMUL.FTZ R136, R53, R18.reuse ;  /* 0x0000001235887220 */ /* 0x080fe20000410000 */
[----:B------:R-:W0:Y:S01]  /*3780*/  MUFU.EX2 R118, R118 ;  /* 0x0000007600767308 */ /* 0x000e220000000800 */
[-C--:B------:R-:W-:Y:S02]  /*3790*/  FMUL.FTZ R155, R55, R18.reuse ;  /* 0x00000012379b7220 */ /* 0x080fe40000410000 */
[-C--:B------:R-:W-:Y:S02]  /*37a0*/  FMUL.FTZ R159, R57, R18.reuse ;  /* 0x00000012399f7220 */ /* 0x080fe40000410000 */
[----:B------:R-:W-:-:S02]  /*37b0*/  FMUL.FTZ R163, R59, R18 ;  /* 0x000000123ba37220 */ /* 0x000fc40000410000 */
[-C--:B------:R-:W-:Y:S01]  /*37c0*/  FMUL.FTZ R167, R61, R18.reuse ;  /* 0x000000123da77220 */ /* 0x080fe20000410000 */
[----:B------:R-:W0:Y:S01]  /*37d0*/  MUFU.EX2 R122, R122 ;  /* 0x0000007a007a7308 */ /* 0x000e220000000800 */
[-C--:B------:R-:W-:Y:S02]  /*37e0*/  FMUL.FTZ R171, R63, R18.reuse ;  /* 0x000000123fab7220 */ /* 0x080fe40000410000 */
[-C--:B------:R-:W-:Y:S02]  /*37f0*/  FMUL.FTZ R175, R65, R18.reuse ;  /* 0x0000001241af7220 */ /* 0x080fe40000410000 */
[-C--:B------:R-:W-:Y:S02]  /*3800*/  FMUL.FTZ R181, R67, R18.reuse ;  /* 0x0000001243b57220 */ /* 0x080fe40000410000 */
[-C--:B------:R-:W-:Y:S01]  /*3810*/  FMUL.FTZ R146, R69, R18.reuse ;  /* 0x0000001245927220 */ /* 0x080fe20000410000 */
[----:B------:R-:W1:Y:S01]  /*3820*/  MUFU.EX2 R124, R124 ;  /* 0x0000007c007c7308 */ /* 0x000e620000000800 */
[----:B------:R-:W-:-:S02]  /*3830*/  FMUL.FTZ R185, R71, R18 ;  /* 0x0000001247b97220 */ /* 0x000fc40000410000 */
[-C--:B------:R-:W-:Y:S02]  /*3840*/  FMUL.FTZ R187, R73, R18.reuse ;  /* 0x0000001249bb7220 */ /* 0x080fe40000410000 */
[-C--:B------:R-:W-:Y:S02]  /*3850*/  FMUL.FTZ R189, R75, R18.reuse ;  /* 0x000000124bbd7220 */ /* 0x080fe40000410000 */
        /* <DEDUP_REMOVED lines=10> */
[----:B-1234-:R-:W-:Y:S01]  /*3900*/  ISETP.NE.AND P3, PT, R29, c[0x0][0x174], PT ;  /* 0x00005d001d007a0c */ /* 0x01efe20003f65270 */
[----:B------:R-:W-:-:S12]  /*3910*/  HFMA2.MMA R195, -RZ, RZ, 1.875, 0 ;  /* 0x3f800000ffc37435 */ /* 0x000fd800000001ff */
[----:B------:R-:W-:-:S04]  /*3920*/  @P3 LEA.HI R152, R29, R29, RZ, 0x1 ;  /* 0x0000001d1d983211 */ /* 0x000fc800078f08ff */
[----:B------:R-:W-:-:S04]  /*3930*/  @P3 LOP3.LUT R152, R152, 0x3ffffe, RZ, 0xc0, !PT ;  /* 0x003ffffe98983812 */ /* 0x000fc800078ec0ff */
[----:B------:R-:W-:-:S04]  /*3940*/  @P3 IADD3 R152, -R152, R29, RZ ;  /* 0x0000001d98983210 */ /* 0x000fc80007ffe1ff */
[----:B------:R-:W-:-:S04]  /*3950*/  @P3 LEA R152, R152, 0x668, 0xa ;  /* 0x0000066898983811 */ /* 0x000fc800078e50ff */
[----:B------:R-:W-:-:S05]  /*3960*/  @P3 IADD3 R152, R152, R101, RZ ;  /* 0x0000006598983210 */ /* 0x000fca0007ffe0ff */
[----:B------:R1:W2:Y:S02]  /*3970*/  @P3 LDS R195, [R152] ;  /* 0x0000000098c33984 */ /* 0x0002a40000000800 */
.L_x_5837:
[----:B-1234-:R-:W-:Y:S05]  /*3980*/  BSYNC B0 ;  /* 0x0000000000007941 */ /* 0x01efea0003800000 */
.L_x_5836:
        /* <DEDUP_REMOVED lines=72> */
[----:B-1----:R-:W-:Y:S01]  /*3e10*/  @P4 FMUL.FTZ R197, R197, R160 ;  /* 0x000000a0c5c54220 */ /* 0x002fe20000410000 */
        /* <DEDUP_REMOVED lines=25> */
[----:B------:R-:W-:Y:S01]  /*3fb0*/  HFMA2.MMA R18, -RZ, RZ, 1.875, 0 ;  /* 0x3f800000ff127435 */ /* 0x000fe200000001ff */
[----:B------:R-:W-:Y:S01]  /*3fc0*/  ISETP.GE.U32.AND P3, PT, R162, 0x18, PT ;  /* 0x00000018a200780c */ /* 0x000fe20003f66070 */
[----:B------:R-:W2:Y:S04]  /*3fd0*/  SHFL.UP PT, R160, R158, 0x8, RZ ;  /* 0x050000009ea07989 */ /* 0x000ea800000e00ff */
[----:B------:R-:W3:Y:S04]  /*3fe0*/  SHFL.UP PT, R156, R201, 0x8, RZ ;  /* 0x05000000c99c7989 */ /* 0x000ee800000e00ff */
[----:B------:R-:W-:Y:S01]  /*3ff0*/  @!P0 LDS.64 R18, [UR4+0xee8] ;  /* 0x000ee804ff128984 */ /* 0x000fe20008000a00 */
[----:B------:R-:W-:-:S03]  /*4000*/  ISETP.GE.AND P0, PT, R28, 0x8, PT ;  /* 0x000000081c00780c */ /* 0x000fc60003f06270 */
        /* <DEDUP_REMOVED lines=16> */
[----:B---3--:R-:W-:-:S03]  /*4110*/  @P0 FMUL.FTZ R201, R201, R156 ;  /* 0x0000009cc9c90220 */ /* 0x008fc60000410000 */
[----:B-----5:R-:W-:Y:S01]  /*4120*/  SHFL.IDX PT, R160, R140, RZ, 0x1f ;  /* 0x00001fff8ca07589 */ /* 0x020fe200000e0000 */
[----:B------:R-:W-:-:S03]  /*4130*/  ISETP.GT.AND P0, PT, R28, 0x1e, PT ;  /* 0x0000001e1c00780c */ /* 0x000fc60003f04270 */
[----:B------:R-:W-:Y:S04]  /*4140*/  SHFL.UP PT, R158, R158, 0x1, RZ ;  /* 0x042000009e9e7989 */ /* 0x000fe800000e00ff */
[----:B------:R-:W1:Y:S04]  /*4150*/  SHFL.UP PT, R201, R201, 0x1, RZ ;  /* 0x04200000c9c97989 */ /* 0x000e6800000e00ff */
[----:B------:R-:W-:Y:S04]  /*4160*/  SHFL.IDX PT, R154, R154, RZ, 0x1f ;  /* 0x00001fff9a9a7589 */ /* 0x000fe800000e0000 */
[----:B------:R-:W2:Y:S01]  /*4170*/  SHFL.IDX PT, R197, R197, RZ, 0x1f ;  /* 0x00001fffc5c57589 */ /* 0x000ea200000e0000 */
[----:B0-----:R-:W-:Y:S01]  /*4180*/  @P2 FFMA.FTZ R166, R203, R166, R168 ;  /* 0x000000a6cba62223 */ /* 0x001fe200000100a8 */
[----:B------:R-:W-:-:S03]  /*4190*/  ISETP.NE.AND P2, PT, R27, RZ, PT ;  /* 0x000000ff1b00720c */ /* 0x000fc60003f45270 */
[----:B------:R-:W-:-:S04]  /*41a0*/  FFMA.FTZ R150, R166, R195, R150 ;  /* 0x000000c3a6967223 */ /* 0x000fc80000010096 */
        /* <DEDUP_REMOVED lines=17> */
[C---:B------:R-:W-:Y:S02]  /*42c0*/  FFMA.FTZ R165, R124.reuse, R169, R165 ;  /* 0x000000a97ca57223 */ /* 0x040fe400000100a5 */
        /* <DEDUP_REMOVED lines=12> */
[----:B------:R-:W-:Y:S02]  /*4390*/  FFMA.FTZ R130, R53, R166, RZ ;  /* 0x000000a635827223 */ /* 0x000fe400000100ff */
[----:B------:R-:W-:-:S02]  /*43a0*/  FFMA.FTZ R149, R113, -R66, R166 ;  /* 0x8000004271957223 */ /* 0x000fc400000100a6 */
[----:B------:R-:W-:Y:S02]  /*43b0*/  FMUL.FTZ R126, R136, R66 ;  /* 0x00000042887e7220 */ /* 0x000fe40000410000 */
[----:B------:R-:W-:Y:S02]  /*43c0*/  FFMA.FTZ R182, R147, R181, R128 ;  /* 0x000000b593b67223 */ /* 0x000fe40000010080 */
[----:B------:R-:W-:Y:S02]  /*43d0*/  FFMA.FTZ R130, R55, R168, R130 ;  /* 0x000000a837827223 */ /* 0x000fe40000010082 */
[-C--:B------:R-:W-:Y:S02]  /*43e0*/  FFMA.FTZ R128, R115, -R54.reuse, R168 ;  /* 0x8000003673807223 */ /* 0x080fe400000100a8 */
[----:B------:R-:W-:Y:S02]  /*43f0*/  FMUL.FTZ R147, R114, R54 ;  /* 0x0000003672937220 */ /* 0x000fe40000410000 */
[----:B------:R-:W-:-:S02]  /*4400*/  FFMA.FTZ R21, R126, R149, RZ ;  /* 0x000000957e157223 */ /* 0x000fc400000100ff */
[----:B------:R-:W-:Y:S02]  /*4410*/  FFMA.FTZ R132, R57, R179, R130 ;  /* 0x000000b339847223 */ /* 0x000fe40000010082 */
[-C--:B------:R-:W-:Y:S02]  /*4420*/  FFMA.FTZ R151, R117, -R56.reuse, R179 ;  /* 0x8000003875977223 */ /* 0x080fe400000100b3 */
[----:B------:R-:W-:Y:S02]  /*4430*/  FMUL.FTZ R130, R116, R56 ;  /* 0x0000003874827220 */ /* 0x000fe40000410000 */
[----:B------:R-:W-:Y:S02]  /*4440*/  FFMA.FTZ R21, R147, R128, R21 ;  /* 0x0000008093157223 */ /* 0x000fe40000010015 */
[----:B------:R-:W-:Y:S02]  /*4450*/  FFMA.FTZ R134, R59, R177, R132 ;  /* 0x000000b13b867223 */ /* 0x000fe40000010084 */
[----:B------:R-:W-:-:S02]  /*4460*/  FFMA.FTZ R132, R119, -R58, R177 ;  /* 0x8000003a77847223 */ /* 0x000fc400000100b1 */
[----:B------:R-:W-:Y:S02]  /*4470*/  FMUL.FTZ R153, R118, R58 ;  /* 0x0000003a76997220 */ /* 0x000fe40000410000 */
[----:B------:R-:W-:Y:S02]  /*4480*/  FFMA.FTZ R21, R130, R151, R21 ;  /* 0x0000009782157223 */ /* 0x000fe40000010015 */
[----:B------:R-:W-:Y:S02]  /*4490*/  FFMA.FTZ R142, R61, R173, R134 ;  /* 0x000000ad3d8e7223 */ /* 0x000fe40000010086 */
[-C--:B------:R-:W-:Y:S02]  /*44a0*/  FFMA.FTZ R134, R127, -R60.reuse, R173 ;  /* 0x8000003c7f867223 */ /* 0x080fe400000100ad */
[----:B------:R-:W-:Y:S02]  /*44b0*/  FMUL.FTZ R138, R122, R60 ;  /* 0x0000003c7a8a7220 */ /* 0x000fe40000410000 */
[----:B------:R-:W-:-:S02]  /*44c0*/  FFMA.FTZ R21, R153, R132, R21 ;  /* 0x0000008499157223 */ /* 0x000fc40000010015 */
        /* <DEDUP_REMOVED lines=21> */
[-C--:B------:R-:W-:Y:S02]  /*4620*/  FMUL.FTZ R165, R158, R74.reuse ;  /* 0x0000004a9ea57220 */ /* 0x080fe40000410000 */
[----:B------:R-:W-:Y:S02]  /*4630*/  FFMA.FTZ R174, R135, -R74, R167 ;  /* 0x8000004a87ae7223 */ /* 0x000fe400000100a7 */
[----:B------:R-:W-:-:S02]  /*4640*/  FFMA.FTZ R21, R163, R172, R21 ;  /* 0x000000aca3157223 */ /* 0x000fc40000010015 */
[----:B------:R-:W-:Y:S02]  /*4650*/  FFMA.FTZ R176, R75, R175, R176 ;  /* 0x000000af4bb07223 */ /* 0x000fe400000100b0 */
[-C--:B------:R-:W-:Y:S02]  /*4660*/  FMUL.FTZ R178, R120, R76.reuse ;  /* 0x0000004c78b27220 */ /* 0x080fe40000410000 */
[----:B------:R-:W-:Y:S02]  /*4670*/  FFMA.FTZ R167, R133, -R76, R175 ;  /* 0x8000004c85a77223 */ /* 0x000fe400000100af */
[----:B------:R-:W-:Y:S02]  /*4680*/  FFMA.FTZ R21, R165, R174, R21 ;  /* 0x000000aea5157223 */ /* 0x000fe40000010015 */
[----:B------:R-:W-:Y:S02]  /*4690*/  FFMA.FTZ R180, R77, R181, R176 ;  /* 0x000000b54db47223 */ /* 0x000fe400000100b0 */
[----:B------:R-:W-:-:S02]  /*46a0*/  FMUL.FTZ R169, R152, R78 ;  /* 0x0000004e98a97220 */ /* 0x000fc40000410000 */
[----:B------:R-:W-:Y:S02]  /*46b0*/  FFMA.FTZ R176, R131, -R78, R181 ;  /* 0x8000004e83b07223 */ /* 0x000fe400000100b5 */
        /* <DEDUP_REMOVED lines=14> */
[----:B------:R-:W-:Y:S02]  /*47a0*/  FFMA.FTZ R177, R182, R175, R21 ;  /* 0x000000afb6b17223 */ /* 0x000fe40000010015 */
[----:B------:R-:W-:Y:S02]  /*47b0*/  FFMA.FTZ R21, R83, R199, R180 ;  /* 0x000000c753157223 */ /* 0x000fe400000100b4 */
[----:B------:R-:W-:Y:S01]  /*47c0*/  FADD.FTZ R88, R112, R88 ;  /* 0x0000005870587221 */ /* 0x000fe20000010000 */
[----:B------:R-:W0:Y:S01]  /*47d0*/  SHFL.DOWN PT, R180, R177, 0x1, 0x1f ;  /* 0x08201f00b1b47f89 */ /* 0x000e2200000e0000 */
[----:B--2---:R-:W-:-:S02]  /*47e0*/  FFMA.FTZ R19, R197, R19, R154 ;  /* 0x00000013c5137223 */ /* 0x004fc4000001009a */
[----:B------:R-:W-:Y:S01]  /*47f0*/  FMUL.FTZ R18, R197, R18 ;  /* 0x00000012c5127220 */ /* 0x000fe20000410000 */
[----:B------:R-:W1:Y:S01]  /*4800*/  SHFL.DOWN PT, R184, R21, 0x1, 0x1f ;  /* 0x08201f0015b87f89 */ /* 0x000e6200000e0000 */
[----:B------:R-:W-:Y:S02]  /*4810*/  FADD.FTZ R89, R20, R89 ;  /* 0x0000005914597221 */ /* 0x000fe40000010000 */
[----:B------:R-:W-:Y:S01]  /*4820*/  FMUL.FTZ R20, R111, R120 ;  /* 0x000000786f147220 */ /* 0x000fe20000410000 */
[----:B------:R2:W-:Y:S01]  /*4830*/  @!P2 STS.64 [UR4+0xee8], R18 ;  /* 0x000ee812ff00a988 */ /* 0x0005e20008000a04 */
[----:B------:R-:W-:Y:S02]  /*4840*/  FADD.FTZ R92, R165, R92 ;  /* 0x0000005ca55c7221 */ /* 0x000fe40000010000 */
[----:B------:R-:W-:Y:S02]  /*4850*/  FMUL.FTZ R20, R167, R20 ;  /* 0x00000014a7147220 */ /* 0x000fe40000410000 */
[----:B------:R-:W-:-:S02]  /*4860*/  FMUL.FTZ R165, R111, R158 ;  /* 0x0000009e6fa57220 */ /* 0x000fc40000410000 */
[----:B------:R-:W-:Y:S02]  /*4870*/  FFMA.FTZ R133, R133, R120, R20 ;  /* 0x0000007885857223 */ /* 0x000fe40000010014 */
[C---:B------:R-:W-:Y:S02]  /*4880*/  FMUL.FTZ R20, R111.reuse, R148 ;  /* 0x000000946f147220 */ /* 0x040fe40000410000 */
[C---:B--2---:R-:W-:Y:S02]  /*4890*/  FMUL.FTZ R18, R111.reuse, R146 ;  /* 0x000000926f127220 */ /* 0x044fe40000410000 */
[----:B------:R-:W-:Y:S02]  /*48a0*/  FMUL.FTZ R19, R111, R144 ;  /* 0x000000906f137220 */ /* 0x000fe40000410000 */
        /* <DEDUP_REMOVED lines=37> */
[----:B-1----:R-:W-:Y:S01]  /*4b00*/  @!P0 FADD.FTZ R21, R21, R184 ;  /* 0x000000b815158221 */ /* 0x002fe20000010000 */
[----:B------:R-:W0:Y:S01]  /*4b10*/  SHFL.DOWN PT, R112, R177, 0x8, 0x1f ;  /* 0x09001f00b1707f89 */ /* 0x000e2200000e0000 */
[----:B------:R-:W-:Y:S01]  /*4b20*/  ISETP.GT.AND P0, PT, R28, 0x17, PT ;  /* 0x000000171c00780c */ /* 0x000fe20003f04270 */
[----:B------:R-:W-:Y:S02]  /*4b30*/  FFMA.FTZ R119, R119, R118, R19 ;  /* 0x0000007677777223 */ /* 0x000fe40000010013 */
[----:B------:R-:W1:Y:S01]  /*4b40*/  SHFL.DOWN PT, R154, R21, 0x8, 0x1f ;  /* 0x09001f00159a7f89 */ /* 0x000e6200000e0000 */
[----:B------:R-:W-:Y:S02]  /*4b50*/  FMUL.FTZ R151, R151, R18 ;  /* 0x0000001297977220 */ /* 0x000fe40000410000 */
[C---:B------:R-:W-:Y:S02]  /*4b60*/  FMUL.FTZ R145, R111.reuse, R160 ;  /* 0x000000a06f917220 */ /* 0x040fe40000410000 */
[----:B------:R-:W-:-:S02]  /*4b70*/  FMUL.FTZ R135, R111, R152 ;  /* 0x000000986f877220 */ /* 0x000fc40000410000 */
[C---:B------:R-:W-:Y:S02]  /*4b80*/  FMUL.FTZ R19, R111.reuse, R114 ;  /* 0x000000726f137220 */ /* 0x040fe40000410000 */
[----:B------:R-:W-:Y:S02]  /*4b90*/  FMUL.FTZ R18, R111, R136 ;  /* 0x000000886f127220 */ /* 0x000fe40000410000 */
[----:B------:R-:W-:Y:S02]  /*4ba0*/  FFMA.FTZ R141, R141, R150, R20 ;  /* 0x000000968d8d7223 */ /* 0x000fe40000010014 */
        /* <DEDUP_REMOVED lines=56> */
.L_x_5839:
[----:B0-----:R-:W-:Y:S05]  /*4f30*/  BSYNC B0 ;  /* 0x0000000000007941 */ /* 0x001fea0003800000 */
.L_x_5838:
        /* <DEDUP_REMOVED lines=21> */
.L_x_5835:
[----:B------:R-:W-:Y:S01]  /*5090*/  BAR.SYNC.DEFER_BLOCKING 0x0 ;  /* 0x0000000000007b1d */ /* 0x000fe20000010000 */
[----:B------:R-:W-:-:S04]  /*50a0*/  SHF.L.U32 R4, R27, 0x1, RZ ;  /* 0x000000011b047819 */ /* 0x000fc800000006ff */
[----:B------:R-:W-:-:S04]  /*50b0*/  LOP3.LUT R4, R4, 0xffffffc0, RZ, 0xc0, !PT ;  /* 0xffffffc004047812 */ /* 0x000fc800078ec0ff */
[----:B------:R-:W-:-:S05]  /*50c0*/  LOP3.LUT R73, R4, 0x1f, R27, 0xf8, !PT ;  /* 0x0000001f04497812 */ /* 0x000fca00078ef81b */
[----:B------:R-:W-:-:S05]  /*50d0*/  IMAD.WIDE R8, R73, 0x10, R2 ;  /* 0x0000001049087825 */ /* 0x000fca00078e0202 */
[----:B------:R-:W2:Y:S04]  /*50e0*/  LDG.E.128 R56, [R8.64] ;  /* 0x0000000608387981 */ /* 0x000ea8000c1e1d00 */
[----:B------:R-:W3:Y:S01]  /*50f0*/  LDG.E.128 R60, [R8.64+0x200] ;  /* 0x00020006083c7981 */ /* 0x000ee2000c1e1d00 */
[----:B------:R-:W-:Y:S02]  /*5100*/  F2FP.PACK_AB R98, R98, R97 ;  /* 0x000000616262723e */ /* 0x000fe400000000ff */
[----:B------:R-:W-:Y:S02]  /*5110*/  F2FP.PACK_AB R97, R96, R95 ;  /* 0x0000005f6061723e */ /* 0x000fe400000000ff */
[----:B------:R-:W-:Y:S02]  /*5120*/  F2FP.PACK_AB R99, R100, R99 ;  /* 0x000000636463723e */ /* 0x000fe400000000ff */
[----:B------:R-:W-:-:S02]  /*5130*/  F2FP.PACK_AB R96, R94, R93 ;  /* 0x0000005d5e60723e */ /* 0x000fc400000000ff */
[----:B------:R-:W-:Y:S01]  /*5140*/  IADD3 R72, R29, -0x1, RZ ;  /* 0xffffffff1d487810 */ /* 0x000fe20007ffe0ff */
[----:B--2---:R-:W-:Y:S04]  /*5150*/  STS.128 [R28.X16], R56 ;  /* 0x000000381c007388 */ /* 0x004fe8000000cc00 */
[----:B---3--:R0:W-:Y:S01]  /*5160*/  STS.128 [R28.X16+0x200], R60 ;  /* 0x0002003c1c007388 */ /* 0x0081e2000000cc00 */
[----:B------:R-:W-:-:S06]  /*5170*/  NOP ;  /* 0x0000000000007918 */ /* 0x000fcc0000000000 */
[----:B------:R-:W1:Y:S01]  /*5180*/  LDS.128 R4, [R36] ;  /* 0x0000000024047984 */ /* 0x000e620000000c00 */
[----:B0-----:R-:W-:Y:S02]  /*5190*/  F2FP.PACK_AB R63, R87, R88 ;  /* 0x00000058573f723e */ /* 0x001fe400000000ff */
[----:B------:R-:W-:Y:S02]  /*51a0*/  F2FP.PACK_AB R62, R89, R90 ;  /* 0x0000005a593e723e */ /* 0x000fe400000000ff */
[----:B------:R-:W-:Y:S02]  /*51b0*/  F2FP.PACK_AB R61, R91, R92 ;  /* 0x0000005c5b3d723e */ /* 0x000fe400000000ff */
[----:B------:R-:W-:Y:S01]  /*51c0*/  F2FP.PACK_AB R60, R86, R85 ;  /* 0x00000055563c723e */ /* 0x000fe200000000ff */
[----:B-1----:R-:W-:Y:S02]  /*51d0*/  HADD2.F32 R11, -RZ, R4.H0_H0 ;  /* 0x20000004ff0b7230 */ /* 0x002fe40000004100 */
[----:B------:R-:W-:-:S02]  /*51e0*/  HADD2.F32 R19, -RZ, R5.H0_H0 ;  /* 0x20000005ff137230 */ /* 0x000fc40000004100 */
[----:B------:R-:W-:Y:S01]  /*51f0*/  HADD2.F32 R5, -RZ, R5.H1_H1 ;  /* 0x30000005ff057230 */ /* 0x000fe20000004100 */
[--C-:B------:R-:W-:Y:S01]  /*5200*/  FADD.FTZ R10, R11, R24.reuse ;  /* 0x000000180b0a7221 */ /* 0x100fe20000010000 */
[----:B------:R-:W-:Y:S01]  /*5210*/  HADD2.F32 R11, -RZ, R4.H1_H1 ;  /* 0x30000004ff0b7230 */ /* 0x000fe20000004100 */
[--C-:B------:R-:W-:Y:S01]  /*5220*/  FADD.FTZ R19, R19, R24.reuse ;  /* 0x0000001813137221 */ /* 0x100fe20000010000 */
[----:B------:R-:W-:Y:S01]  /*5230*/  HADD2.F32 R21, -RZ, R6.H0_H0 ;  /* 0x20000006ff157230 */ /* 0x000fe20000004100 */
[--C-:B------:R-:W-:Y:S01]  /*5240*/  FADD.FTZ R5, R5, R24.reuse ;  /* 0x0000001805057221 */ /* 0x100fe20000010000 */
[----:B------:R-:W-:Y:S01]  /*5250*/  FSETP.GTU.FTZ.AND P2, PT, R10, 20, PT ;  /* 0x41a000000a00780b */ /* 0x000fe20003f5c000 */
[----:B------:R-:W-:Y:S01]  /*5260*/  FADD.FTZ R11, R11, R24 ;  /* 0x000000180b0b7221 */ /* 0x000fe20000010000 */
[----:B------:R-:W-:Y:S02]  /*5270*/  FSETP.GTU.FTZ.AND P4, PT, R19, 20, PT ;  /* 0x41a000001300780b */ /* 0x000fe40003f9c000 */
[----:B------:R-:W-:-:S02]  /*5280*/  FSETP.GTU.FTZ.AND P5, PT, R5, 20, PT ;  /* 0x41a000000500780b */ /* 0x000fc40003fbc000 */
[----:B------:R-:W-:-:S07]  /*5290*/  FSETP.GTU.FTZ.AND P3, PT, R11, 20, PT ;  /* 0x41a000000b00780b */ /* 0x000fce0003f7c000 */
[----:B------:R-:W-:Y:S02]  /*52a0*/  @!P2 FMUL.FTZ R4, R10, -1.4426950216293334961 ;  /* 0xbfb8aa3b0a04a820 */ /* 0x000fe40000410000 */
[----:B------:R-:W-:Y:S02]  /*52b0*/  @!P4 FMUL.FTZ R19, R19, -1.4426950216293334961 ;  /* 0xbfb8aa3b1313c820 */ /* 0x000fe40000410000 */
[----:B------:R-:W-:Y:S02]  /*52c0*/  @!P5 FMUL.FTZ R20, R5, -1.4426950216293334961 ;  /* 0xbfb8aa3b0514d820 */ /* 0x000fe40000410000 */
[----:B------:R-:W-:Y:S01]  /*52d0*/  @!P3 FMUL.FTZ R18, R11, -1.4426950216293334961 ;  /* 0xbfb8aa3b0b12b820 */ /* 0x000fe20000410000 */
[----:B------:R-:W0:Y:S01]  /*52e0*/  @!P2 MUFU.EX2 R4, R4 ;  /* 0x000000040004a308 */ /* 0x000e220000000800 */
[----:B------:R-:W1:Y:S04]  /*52f0*/  LDS.128 R8, [R36+0x10] ;  /* 0x0000100024087984 */ /* 0x000e680000000c00 */
[----:B------:R-:W-:Y:S06]  /*5300*/  BAR.SYNC.DEFER_BLOCKING 0x0 ;  /* 0x0000000000007b1d */ /* 0x000fec0000010000 */
[----:B------:R-:W2:Y:S01]  /*5310*/  @!P3 MUFU.EX2 R18, R18 ;  /* 0x000000120012b308 */ /* 0x000ea20000000800 */
[----:B0-----:R-:W-:-:S02]  /*5320*/  @!P2 FADD.FTZ R5, R4, 1 ;  /* 0x3f8000000405a421 */ /* 0x001fc40000010000 */
[----:B------:R-:W-:Y:S01]  /*5330*/  FADD.FTZ R4, R21, R24 ;  /* 0x0000001815047221 */ /* 0x000fe20000010000 */
[----:B------:R-:W-:-:S04]  /*5340*/  HADD2.F32 R21, -RZ, R6.H1_H1 ;  /* 0x30000006ff157230 */ /* 0x000fc80000004100 */
[----:B------:R-:W0:Y:S01]  /*5350*/  @!P4 MUFU.EX2 R19, R19 ;  /* 0x000000130013c308 */ /* 0x000e220000000800 */
[----:B------:R-:W-:Y:S01]  /*5360*/  FSETP.GTU.FTZ.AND P6, PT, R4, 20, PT ;  /* 0x41a000000400780b */ /* 0x000fe20003fdc000 */
[----:B------:R-:W-:Y:S01]  /*5370*/  FADD.FTZ R6, R21, R24 ;  /* 0x0000001815067221 */ /* 0x000fe20000010000 */
[----:B------:R-:W-:Y:S01]  /*5380*/  HADD2.F32 R21, -RZ, R7.H0_H0 ;  /* 0x20000007ff157230 */ /* 0x000fe20000004100 */
[----:B--2---:R-:W-:-:S04]  /*5390*/  @!P3 FADD.FTZ R18, R18, 1 ;  /* 0x3f8000001212b421 */ /* 0x004fc80000010000 */
[----:B------:R2:W3:Y:S01]  /*53a0*/  @!P2 MUFU.RCP R54, R5 ;  /* 0x000000050036a308 */ /* 0x0004e20000001000 */
[----:B------:R-:W-:Y:S01]  /*53b0*/  FSETP.GTU.FTZ.AND P0, PT, R6, 20, PT ;  /* 0x41a000000600780b */ /* 0x000fe20003f1c000 */
[----:B------:R-:W-:Y:S01]  /*53c0*/  FADD.FTZ R55, R21, R24 ;  /* 0x0000001815377221 */ /* 0x000fe20000010000 */
[----:B------:R-:W-:Y:S01]  /*53d0*/  HADD2.F32 R7, -RZ, R7.H1_H1 ;  /* 0x30000007ff077230 */ /* 0x000fe20000004100 */
[----:B------:R-:W-:Y:S03]  /*53e0*/  STS.128 [R36], R96 ;  /* 0x0000006024007388 */ /* 0x000fe60000000c00 */
[----:B------:R-:W-:Y:S01]  /*53f0*/  FSETP.GTU.FTZ.AND P1, PT, R55, 20, PT ;  /* 0x41a000003700780b */ /* 0x000fe20003f3c000 */
[----:B------:R4:W5:Y:S01]  /*5400*/  @!P3 MUFU.RCP R53, R18 ;  /* 0x000000120035b308 */ /* 0x0009620000001000 */
[----:B0-----:R-:W-:Y:S01]  /*5410*/  @!P4 FADD.FTZ R19, R19, 1 ;  /* 0x3f8000001313c421 */ /* 0x001fe20000010000 */
[----:B------:R0:W-:Y:S01]  /*5420*/  STS.128 [R36+0x10], R60 ;  /* 0x0000103c24007388 */ /* 0x0001e20000000c00 */
[----:B------:R-:W-:Y:S01]  /*5430*/  @!P6 FMUL.FTZ R4, R4, -1.4426950216293334961 ;  /* 0xbfb8aa3b0404e820 */ /* 0x000fe20000410000 */
[----:B-1----:R-:W-:-:S02]  /*5440*/  HADD2.F32 R21, -RZ, R8.H0_H0 ;  /* 0x20000008ff157230 */ /* 0x002fc40000004100 */
[----:B--2---:R-:W-:Y:S02]  /*5450*/  @!P0 FMUL.FTZ R5, R6, -1.4426950216293334961 ;  /* 0xbfb8aa3b06058820 */ /* 0x004fe40000410000 */
[----:B------:R1:W2:Y:S01]  /*5460*/  @!P4 MUFU.RCP R56, R19 ;  /* 0x000000130038c308 */ /* 0x0002a20000001000 */
[--C-:B----4-:R-:W-:Y:S01]  /*5470*/  FADD.FTZ R18, R7, R24.reuse ;  /* 0x0000001807127221 */ /* 0x110fe20000010000 */
[----:B------:R-:W-:Y:S01]  /*5480*/  HADD2.F32 R7, -RZ, R8.H1_H1 ;  /* 0x30000008ff077230 */ /* 0x000fe20000004100 */
[--C-:B------:R-:W-:Y:S02]  /*5490*/  FADD.FTZ R21, R21, R24.reuse ;  /* 0x0000001815157221 */ /* 0x100fe40000010000 */
[----:B------:R-:W-:Y:S02]  /*54a0*/  @!P1 FMUL.FTZ R6, R55, -1.4426950216293334961 ;  /* 0xbfb8aa3b37069820 */ /* 0x000fe40000410000 */
[----:B---3--:R-:W-:Y:S01]  /*54b0*/  @!P2 FMUL.FTZ R51, R51, R54 ;  /* 0x000000363333a220 */ /* 0x008fe20000410000 */
[----:B------:R-:W3:Y:S01]  /*54c0*/  @!P5 MUFU.EX2 R20, R20 ;  /* 0x000000140014d308 */ /* 0x000ee20000000800 */
[----:B-----5:R-:W-:Y:S01]  /*54d0*/  @!P3 FMUL.FTZ R50, R50, R53 ;  /* 0x000000353232b220 */ /* 0x020fe20000410000 */
[----:B------:R-:W-:Y:S01]  /*54e0*/  FSETP.GTU.FTZ.AND P3, PT, R21, 20, PT ;  /* 0x41a000001500780b */ /* 0x000fe20003f7c000 */
[----:B-1----:R-:W-:Y:S01]  /*54f0*/  FADD.FTZ R19, R7, R24 ;  /* 0x0000001807137221 */ /* 0x002fe20000010000 */
[----:B------:R-:W-:-:S04]  /*5500*/  FSETP.GTU.FTZ.AND P2, PT, R18, 20, PT ;  /* 0x41a000001200780b */ /* 0x000fc80003f5c000 */
[----:B------:R-:W1:Y:S01]  /*5510*/  @!P6 MUFU.EX2 R4, R4 ;  /* 0x000000040004e308 */ /* 0x000e620000000800 */
[----:B--2---:R-:W-:Y:S01]  /*5520*/  @!P4 FMUL.FTZ R49, R49, R56 ;  /* 0x000000383131c220 */ /* 0x004fe20000410000 */
[----:B------:R-:W-:-:S05]  /*5530*/  FSETP.GTU.FTZ.AND P4, PT, R19, 20, PT ;  /* 0x41a000001300780b */ /* 0x000fca0003f9c000 */
[----:B------:R-:W-:Y:S01]  /*5540*/  @!P3 FMUL.FTZ R8, R21, -1.4426950216293334961 ;  /* 0xbfb8aa3b1508b820 */ /* 0x000fe20000410000 */
[----:B------:R-:W2:Y:S01]  /*5550*/  @!P0 MUFU.EX2 R5, R5 ;  /* 0x0000000500058308 */ /* 0x000ea20000000800 */
[----:B---3--:R-:W-:Y:S02]  /*5560*/  @!P5 FADD.FTZ R20, R20, 1 ;  /* 0x3f8000001414d421 */ /* 0x008fe40000010000 */
[----:B------:R-:W-:-:S04]  /*5570*/  @!P2 FMUL.FTZ R7, R18, -1.4426950216293334961 ;  /* 0xbfb8aa3b1207a820 */ /* 0x000fc80000410000 */
[----:B------:R-:W-:Y:S01]  /*5580*/  @!P4 FMUL.FTZ R18, R19, -1.4426950216293334961 ;  /* 0xbfb8aa3b1312c820 */ /* 0x000fe20000410000 */
[----:B------:R-:W3:Y:S01]  /*5590*/  @!P1 MUFU.EX2 R6, R6 ;  /* 0x0000000600069308 */ /* 0x000ee20000000800 */
[----:B-1----:R-:W-:Y:S01]  /*55a0*/  @!P6 FADD.FTZ R4, R4, 1 ;  /* 0x3f8000000404e421 */ /* 0x002fe20000010000 */
[--C-:B------:R-:W-:Y:S02]  /*55b0*/  HADD2.F32 R19, -RZ, R9.reuse.H0_H0 ;  /* 0x20000009ff137230 */ /* 0x100fe40000004100 */
[----:B------:R-:W-:-:S03]  /*55c0*/  HADD2.F32 R9, -RZ, R9.H1_H1 ;  /* 0x30000009ff097230 */ /* 0x000fc60000004100 */
[----:B------:R-:W-:Y:S01]  /*55d0*/  FADD.FTZ R19, R19, R24 ;  /* 0x0000001813137221 */ /* 0x000fe20000010000 */
[----:B------:R-:W1:Y:S01]  /*55e0*/  @!P5 MUFU.RCP R21, R20 ;  /* 0x000000140015d308 */ /* 0x000e620000001000 */
[----:B--2---:R-:W-:-:S07]  /*55f0*/  @!P0 FADD.FTZ R5, R5, 1 ;  /* 0x3f80000005058421 */ /* 0x004fce0000010000 */
[----:B------:R-:W2:Y:S01]  /*5600*/  @!P6 MUFU.RCP R4, R4 ;  /* 0x000000040004e308 */ /* 0x000ea20000001000 */
[----:B---3--:R-:W-:-:S07]  /*5610*/  @!P1 FADD.FTZ R6, R6, 1 ;  /* 0x3f80000006069421 */ /* 0x008fce0000010000 */
[----:B------:R-:W3:Y:S01]  /*5620*/  @!P2 MUFU.EX2 R7, R7 ;  /* 0x000000070007a308 */ /* 0x000ee20000000800 */
[----:B-1----:R-:W-:Y:S01]  /*5630*/  @!P5 FMUL.FTZ R42, R42, R21 ;  /* 0x000000152a2ad220 */ /* 0x002fe20000410000 */
[----:B------:R-:W-:Y:S01]  /*5640*/  FSETP.GTU.FTZ.AND P5, PT, R19, 20, PT ;  /* 0x41a000001300780b */ /* 0x000fe20003fbc000 */
[----:B------:R-:W-:-:S05]  /*5650*/  FADD.FTZ R21, R9, R24 ;  /* 0x0000001809157221 */ /* 0x000fca0000010000 */
[----:B------:R-:W1:Y:S01]  /*5660*/  @!P3 MUFU.EX2 R8, R8 ;  /* 0x000000080008b308 */ /* 0x000e620000000800 */
[----:B--2---:R-:W-:Y:S01]  /*5670*/  @!P6 FMUL.FTZ R45, R45, R4 ;  /* 0x000000042d2de220 */ /* 0x004fe20000410000 */
[----:B------:R-:W-:-:S05]  /*5680*/  FSETP.GTU.FTZ.AND P6, PT, R21, 20, PT ;  /* 0x41a000001500780b */ /* 0x000fca0003fdc000 */
[----:B------:R-:W-:Y:S01]  /*5690*/  @!P5 FMUL.FTZ R4, R19, -1.4426950216293334961 ;  /* 0xbfb8aa3b1304d820 */ /* 0x000fe20000410000 */
[----:B------:R2:W4:Y:S01]  /*56a0*/  @!P0 MUFU.RCP R53, R5 ;  /* 0x0000000500358308 */ /* 0x0005220000001000 */
[----:B---3--:R-:W-:-:S07]  /*56b0*/  @!P2 FADD.FTZ R7, R7, 1 ;  /* 0x3f8000000707a421 */ /* 0x008fce0000010000 */
[----:B------:R3:W5:Y:S01]  /*56c0*/  @!P1 MUFU.RCP R55, R6 ;  /* 0x0000000600379308 */ /* 0x0007620000001000 */
[----:B--2---:R-:W-:Y:S01]  /*56d0*/  HADD2.F32 R5, -RZ, R10.H0_H0 ;  /* 0x2000000aff057230 */ /* 0x004fe20000004100 */
[----:B-1----:R-:W-:Y:S02]  /*56e0*/  @!P3 FADD.FTZ R8, R8, 1 ;  /* 0x3f8000000808b421 */ /* 0x002fe40000010000 */
[----:B----4-:R-:W-:-:S04]  /*56f0*/  @!P0 FMUL.FTZ R46, R46, R53 ;  /* 0x000000352e2e8220 */ /* 0x010fc80000410000 */
[----:B------:R1:W2:Y:S01]  /*5700*/  @!P2 MUFU.RCP R20, R7 ;  /* 0x000000070014a308 */ /* 0x0002a20000001000 */
[----:B---3--:R-:W-:Y:S01]  /*5710*/  FADD.FTZ R6, R5, R24 ;  /* 0x0000001805067221 */ /* 0x008fe20000010000 */
[----:B------:R-:W-:-:S04]  /*5720*/  HADD2.F32 R5, -RZ, R10.H1_H1 ;  /* 0x3000000aff057230 */ /* 0x000fc80000004100 */
[----:B------:R-:W-:Y:S01]  /*5730*/  FSETP.GTU.FTZ.AND P0, PT, R6, 20, PT ;  /* 0x41a000000600780b */ /* 0x000fe20003f1c000 */
[----:B------:R-:W-:Y:S01]  /*5740*/  FADD.FTZ R10, R5, R24 ;  /* 0x00000018050a7221 */ /* 0x000fe20000010000 */
[----:B------:R3:W4:Y:S01]  /*5750*/  @!P3 MUFU.RCP R9, R8 ;  /* 0x000000080009b308 */ /* 0x0007220000001000 */
[----:B-----5:R-:W-:Y:S01]  /*5760*/  @!P1 FMUL.FTZ R44, R44, R55 ;  /* 0x000000372c2c9220 */ /* 0x020fe20000410000 */
[--C-:B-1----:R-:W-:Y:S01]  /*5770*/  HADD2.F32 R7, -RZ, R11.reuse.H0_H0 ;  /* 0x2000000bff077230 */ /* 0x102fe20000004100 */
[----:B------:R-:W-:Y:S01]  /*5780*/  @!P6 FMUL.FTZ R5, R21, -1.4426950216293334961 ;  /* 0xbfb8aa3b1505e820 */ /* 0x000fe20000410000 */
[----:B------:R-:W-:Y:S01]  /*5790*/  FSETP.GTU.FTZ.AND P1, PT, R10, 20, PT ;  /* 0x41a000000a00780b */ /* 0x000fe20003f3c000 */
[----:B------:R-:W-:-:S03]  /*57a0*/  HADD2.F32 R11, -RZ, R11.H1_H1 ;  /* 0x3000000bff0b7230 */ /* 0x000fc60000004100 */
[----:B------:R-:W1:Y:S01]  /*57b0*/  @!P5 MUFU.EX2 R4, R4 ;  /* 0x000000040004d308 */ /* 0x000e620000000800 */
[--C-:B---3--:R-:W-:Y:S02]  /*57c0*/  FADD.FTZ R8, R7, R24.reuse ;  /* 0x0000001807087221 */ /* 0x108fe40000010000 */
[----:B------:R-:W-:Y:S02]  /*57d0*/  FADD.FTZ R11, R11, R24 ;  /* 0x000000180b0b7221 */ /* 0x000fe40000010000 */
[----:B------:R-:W-:Y:S02]  /*57e0*/  @!P0 FMUL.FTZ R6, R6, -1.4426950216293334961 ;  /* 0xbfb8aa3b06068820 */ /* 0x000fe40000410000 */
[----:B--2---:R-:W-:Y:S01]  /*57f0*/  @!P2 FMUL.FTZ R47, R47, R20 ;  /* 0x000000142f2fa220 */ /* 0x004fe20000410000 */
[----:B------:R-:W2:Y:S01]  /*5800*/  @!P6 MUFU.EX2 R5, R5 ;  /* 0x000000050005e308 */ /* 0x000ea20000000800 */
[----:B------:R-:W-:Y:S01]  /*5810*/  @!P1 FMUL.FTZ R7, R10, -1.4426950216293334961 ;  /* 0xbfb8aa3b0a079820 */ /* 0x000fe20000410000 */
[----:B------:R-:W-:Y:S01]  /*5820*/  FSETP.GTU.FTZ.AND P2, PT, R8, 20, PT ;  /* 0x41a000000800780b */ /* 0x000fe20003f5c000 */
[----:B----4-:R-:W-:Y:S01]  /*5830*/  @!P3 FMUL.FTZ R48, R48, R9 ;  /* 0x000000093030b220 */ /* 0x010fe20000410000 */
[----:B------:R-:W-:-:S02]  /*5840*/  FSETP.GTU.FTZ.AND P3, PT, R11, 20, PT ;  /* 0x41a000000b00780b */ /* 0x000fc40003f7c000 */
[----:B------:R-:W-:Y:S02]  /*5850*/  SHF.L.U32 R20, R72, 0x9, RZ ;  /* 0x0000000948147819 */ /* 0x000fe400000006ff */
[----:B------:R-:W3:Y:S01]  /*5860*/  @!P0 MUFU.EX2 R6, R6 ;  /* 0x0000000600068308 */ /* 0x000ee20000000800 */
[----:B-1----:R-:W-:Y:S01]  /*5870*/  @!P5 FADD.FTZ R4, R4, 1 ;  /* 0x3f8000000404d421 */ /* 0x002fe20000010000 */
[----:B------:R-:W-:-:S05]  /*5880*/  SHF.R.S32.HI R21, RZ, 0x1f, R20 ;  /* 0x0000001fff157819 */ /* 0x000fca0000011414 */
[----:B------:R-:W-:Y:S01]  /*5890*/  @!P2 FMUL.FTZ R8, R8, -1.4426950216293334961 ;  /* 0xbfb8aa3b0808a820 */ /* 0x000fe20000410000 */
[----:B------:R-:W1:Y:S01]  /*58a0*/  @!P1 MUFU.EX2 R7, R7 ;  /* 0x0000000700079308 */ /* 0x000e620000000800 */
[----:B------:R-:W-:Y:S02]  /*58b0*/  @!P3 FMUL.FTZ R9, R11, -1.4426950216293334961 ;  /* 0xbfb8aa3b0b09b820 */ /* 0x000fe40000410000 */
[----:B--2---:R-:W-:-:S05]  /*58c0*/  @!P6 FADD.FTZ R5, R5, 1 ;  /* 0x3f8000000505e421 */ /* 0x004fca0000010000 */
[----:B------:R-:W2:Y:S01]  /*58d0*/  @!P4 MUFU.EX2 R18, R18 ;  /* 0x000000120012c308 */ /* 0x000ea20000000800 */
[----:B---3--:R-:W-:-:S07]  /*58e0*/  @!P0 FADD.FTZ R53, R6, 1 ;  /* 0x3f80000006358421 */ /* 0x008fce0000010000 */
[----:B------:R3:W4:Y:S01]  /*58f0*/  @!P5 MUFU.RCP R64, R4 ;  /* 0x000000040040d308 */ /* 0x0007220000001000 */
[----:B-1----:R-:W-:-:S07]  /*5900*/  @!P1 FADD.FTZ R54, R7, 1 ;  /* 0x3f80000007369421 */ /* 0x002fce0000010000 */
[----:B------:R-:W-:Y:S01]  /*5910*/  @!P2 MUFU.EX2 R55, R8 ;  /* 0x000000080037a308 */ /* 0x000fe20000000800 */
[----:B---3--:R-:W-:Y:S02]  /*5920*/  IMAD R4, R26, c[0x0][0x2d8], RZ ;  /* 0x0000b6001a047a24 */ /* 0x008fe400078e02ff */
[----:B--2---:R-:W-:Y:S02]  /*5930*/  @!P4 FADD.FTZ R18, R18, 1 ;  /* 0x3f8000001212c421 */ /* 0x004fe40000010000 */
[----:B------:R-:W-:-:S03]  /*5940*/  IMAD R65, R25, c[0x0][0x2dc], R4 ;  /* 0x0000b70019417a24 */ /* 0x000fc600078e0204 */
[----:B------:R1:W2:Y:S01]  /*5950*/  @!P3 MUFU.EX2 R56, R9 ;  /* 0x000000090038b308 */ /* 0x0002a20000000800 */
[----:B------:R-:W-:-:S06]  /*5960*/  NOP ;  /* 0x0000000000007918 */ /* 0x000fcc0000000000 */
[----:B----4-:R-:W-:Y:S01]  /*5970*/  @!P5 FMUL.FTZ R43, R43, R64 ;  /* 0x000000402b2bd220 */ /* 0x010fe20000410000 */
[----:B------:R3:W4:Y:S01]  /*5980*/  @!P6 MUFU.RCP R57, R5 ;  /* 0x000000050039e308 */ /* 0x0007220000001000 */
[----:B-1----:R-:W-:Y:S07]  /*5990*/  LDS.128 R8, [R28.X16+0x200] ;  /* 0x000200001c087984 */ /* 0x002fee000000cc00 */
[----:B------:R1:W5:Y:S01]  /*59a0*/  @!P4 MUFU.RCP R58, R18 ;  /* 0x00000012003ac308 */ /* 0x0003620000001000 */
[----:B---3--:R-:W3:Y:S01]  /*59b0*/  LDS.128 R4, [R28.X16] ;  /* 0x000000001c047984 */ /* 0x008ee2000000cc00 */
[----:B--2---:R-:W-:-:S06]  /*59c0*/  @!P3 FADD.FTZ R56, R56, 1 ;  /* 0x3f8000003838b421 */ /* 0x004fcc0000010000 */
[----:B------:R2:W0:Y:S01]  /*59d0*/  @!P0 MUFU.RCP R66, R53 ;  /* 0x0000003500428308 */ /* 0x0004220000001000 */
[----:B-1----:R-:W-:-:S04]  /*59e0*/  IMAD.WIDE.U32 R18, R25, c[0x0][0x2d8], R20 ;  /* 0x0000b60019127a25 */ /* 0x002fc800078e0014 */
[----:B----4-:R-:W-:Y:S01]  /*59f0*/  @!P6 FMUL.FTZ R40, R40, R57 ;  /* 0x000000392828e220 */ /* 0x010fe20000410000 */
[----:B------:R-:W-:Y:S01]  /*5a00*/  IADD3 R19, R19, R65, RZ ;  /* 0x0000004113137210 */ /* 0x000fe20007ffe0ff */
[----:B------:R-:W-:Y:S01]  /*5a10*/  IMAD.WIDE.U32 R20, R25, c[0x0][0x2f8], R20 ;  /* 0x0000be0019147a25 */ /* 0x000fe200078e0014 */
[----:B------:R1:W4:Y:S01]  /*5a20*/  @!P1 MUFU.RCP R59, R54 ;  /* 0x00000036003b9308 */ /* 0x0003220000001000 */
[----:B------:R-:W-:Y:S02]  /*5a30*/  F2FP.PACK_AB R57, R42, R49 ;  /* 0x000000312a39723e */ /* 0x000fe400000000ff */
[----:B--2---:R-:W-:Y:S02]  /*5a40*/  @!P2 FADD.FTZ R53, R55, 1 ;  /* 0x3f8000003735a421 */ /* 0x004fe40000010000 */
[----:B------:R-:W-:Y:S02]  /*5a50*/  IMAD R55, R23, c[0x0][0x2e0], RZ ;  /* 0x0000b80017377a24 */ /* 0x000fe400078e02ff */
[C---:B------:R-:W-:Y:S01]  /*5a60*/  IMAD.WIDE.U32 R18, R0.reuse, c[0x0][0x2e0], R18 ;  /* 0x0000b80000127a25 */ /* 0x040fe200078e0012 */
[----:B------:R-:W2:Y:S03]  /*5a70*/  @!P2 MUFU.RCP R68, R53 ;  /* 0x000000350044a308 */ /* 0x000ea60000001000 */
[----:B------:R-:W-:-:S02]  /*5a80*/  IMAD R55, R0, c[0x0][0x2e4], R55 ;  /* 0x0000b90000377a24 */ /* 0x000fc400078e0237 */
[----:B-----5:R-:W-:Y:S01]  /*5a90*/  @!P4 FMUL.FTZ R41, R41, R58 ;  /* 0x0000003a2929c220 */ /* 0x020fe20000410000 */
[----:B-1----:R-:W-:Y:S01]  /*5aa0*/  LEA R54, P4, R18, c[0x0][0x330], 0x1 ;  /* 0x0000cc0012367a11 */ /* 0x002fe200078808ff */
[----:B0-----:R-:W-:Y:S01]  /*5ab0*/  @!P0 FMUL.FTZ R39, R39, R66 ;  /* 0x0000004227278220 */ /* 0x001fe20000410000 */
[----:B------:R-:W-:Y:S01]  /*5ac0*/  IADD3 R19, R19, R55, RZ ;  /* 0x0000003713137210 */ /* 0x000fe20007ffe0ff */
[----:B------:R0:W1:Y:S01]  /*5ad0*/  @!P3 MUFU.RCP R61, R56 ;  /* 0x00000038003db308 */ /* 0x0000620000001000 */
[----:B----4-:R-:W-:Y:S01]  /*5ae0*/  @!P1 FMUL.FTZ R38, R38, R59 ;  /* 0x0000003b26269220 */ /* 0x010fe20000410000 */
[----:B------:R-:W-:Y:S02]  /*5af0*/  F2FP.PACK_AB R59, R47, R44 ;  /* 0x0000002c2f3b723e */ /* 0x000fe400000000ff */
[----:B------:R-:W-:Y:S01]  /*5b00*/  LEA.HI.X R55, R18, c[0x0][0x334], R19, 0x1, P4 ;  /* 0x0000cd0012377a11 */ /* 0x000fe200020f0c13 */
[----:B------:R-:W-:Y:S01]  /*5b10*/  FADD.FTZ R19, R51, R34 ;  /* 0x0000002233137221 */ /* 0x000fe20000010000 */
[----:B------:R-:W-:Y:S01]  /*5b20*/  F2FP.PACK_AB R58, R46, R45 ;  /* 0x0000002d2e3a723e */ /* 0x000fe200000000ff */
[----:B--2---:R-:W-:Y:S01]  /*5b30*/  @!P2 FMUL.FTZ R37, R37, R68 ;  /* 0x000000442525a220 */ /* 0x004fe20000410000 */
[----:B------:R-:W-:Y:S01]  /*5b40*/  F2FP.PACK_AB R62, R38, R39 ;  /* 0x00000027263e723e */ /* 0x000fe200000000ff */
[----:B------:R-:W-:Y:S01]  /*5b50*/  FADD.FTZ R34, R19, R50 ;  /* 0x0000003213227221 */ /* 0x000fe20000010000 */
[----:B0-----:R-:W-:Y:S01]  /*5b60*/  F2FP.PACK_AB R56, R50, R51 ;  /* 0x000000333238723e */ /* 0x001fe200000000ff */
[----:B------:R-:W-:Y:S01]  /*5b70*/  IMAD.WIDE R18, R73, 0x10, R54 ;  /* 0x0000001049127825 */ /* 0x000fe200078e0236 */
[----:B------:R-:W-:-:S02]  /*5b80*/  F2FP.PACK_AB R60, R41, R48 ;  /* 0x00000030293c723e */ /* 0x000fc400000000ff */
[----:B------:R-:W-:Y:S01]  /*5b90*/  IADD3 R32, P2, R32, -0x400, RZ ;  /* 0xfffffc0020207810 */ /* 0x000fe20007f5e0ff */
[----:B------:R-:W-:Y:S01]  /*5ba0*/  FADD.FTZ R49, R34, R49 ;  /* 0x0000003122317221 */ /* 0x000fe20000010000 */
[----:B---3--:R0:W-:Y:S01]  /*5bb0*/  STG.E.128 [R18.64], R4 ;  /* 0x0000000412007986 */ /* 0x0081e2000c101d06 */
[----:B-1----:R-:W-:Y:S01]  /*5bc0*/  @!P3 FMUL.FTZ R52, R52, R61 ;  /* 0x0000003d3434b220 */ /* 0x002fe20000410000 */
[----:B------:R-:W-:Y:S01]  /*5bd0*/  F2FP.PACK_AB R61, R40, R43 ;  /* 0x0000002b283d723e */ /* 0x000fe200000000ff */
[----:B------:R-:W-:Y:S01]  /*5be0*/  IMAD R34, R26, c[0x0][0x2f8], RZ ;  /* 0x0000be001a227a24 */ /* 0x000fe200078e02ff */
[----:B------:R-:W-:Y:S01]  /*5bf0*/  STG.E.128 [R18.64+0x200], R8 ;  /* 0x0002000812007986 */ /* 0x000fe2000c101d06 */
[----:B------:R-:W-:Y:S01]  /*5c00*/  FADD.FTZ R42, R49, R42 ;  /* 0x0000002a312a7221 */ /* 0x000fe20000010000 */
[----:B------:R-:W-:Y:S02]  /*5c10*/  F2FP.PACK_AB R63, R52, R37 ;  /* 0x00000025343f723e */ /* 0x000fe400000000ff */
[----:B------:R-:W-:Y:S01]  /*5c20*/  BAR.SYNC.DEFER_BLOCKING 0x0 ;  /* 0x0000000000007b1d */ /* 0x000fe20000010000 */
[----:B------:R-:W-:Y:S01]  /*5c30*/  FADD.FTZ R45, R42, R45 ;  /* 0x0000002d2a2d7221 */ /* 0x000fe20000010000 */
[----:B------:R-:W-:-:S02]  /*5c40*/  IADD3 R30, P3, R30, -0x400, RZ ;  /* 0xfffffc001e1e7810 */ /* 0x000fc40007f7e0ff */
[----:B------:R-:W-:Y:S01]  /*5c50*/  IADD3.X R33, R33, -0x1, RZ, P2, !PT ;  /* 0xffffffff21217810 */ /* 0x000fe200017fe4ff */
[----:B------:R-:W-:Y:S01]  /*5c60*/  FADD.FTZ R45, R45, R46 ;  /* 0x0000002e2d2d7221 */ /* 0x000fe20000010000 */
[----:B------:R-:W-:-:S03]  /*5c70*/  IADD3.X R31, R31, -0x1, RZ, P3, !PT ;  /* 0xffffffff1f1f7810 */ /* 0x000fc60001ffe4ff */
[----:B------:R-:W-:Y:S02]  /*5c80*/  FADD.FTZ R44, R45, R44 ;  /* 0x0000002c2d2c7221 */ /* 0x000fe40000010000 */
[----:B0-----:R-:W-:Y:S02]  /*5c90*/  IMAD R5, R25, c[0x0][0x2fc], R34 ;  /* 0x0000bf0019057a24 */ /* 0x001fe400078e0222 */
[----:B------:R-:W-:-:S03]  /*5ca0*/  FADD.FTZ R47, R44, R47 ;  /* 0x0000002f2c2f7221 */ /* 0x000fc60000010000 */
[----:B------:R-:W-:Y:S01]  /*5cb0*/  IADD3 R21, R21, R5, RZ ;  /* 0x0000000515157210 */ /* 0x000fe20007ffe0ff */
[----:B------:R-:W-:Y:S02]  /*5cc0*/  IMAD R5, R23, c[0x0][0x300], RZ ;  /* 0x0000c00017057a24 */ /* 0x000fe400078e02ff */
[----:B------:R-:W-:Y:S02]  /*5cd0*/  FADD.FTZ R48, R47, R48 ;  /* 0x000000302f307221 */ /* 0x000fe40000010000 */
[C---:B------:R-:W-:Y:S02]  /*5ce0*/  IMAD R7, R0.reuse, c[0x0][0x304], R5 ;  /* 0x0000c10000077a24 */ /* 0x040fe400078e0205 */
[----:B------:R-:W-:Y:S01]  /*5cf0*/  IMAD.WIDE.U32 R4, R0, c[0x0][0x300], R20 ;  /* 0x0000c00000047a25 */ /* 0x000fe200078e0014 */
[----:B------:R-:W-:Y:S03]  /*5d00*/  STS.128 [R36], R56 ;  /* 0x0000003824007388 */ /* 0x000fe60000000c00 */
[----:B------:R-:W-:Y:S01]  /*5d10*/  FADD.FTZ R48, R48, R41 ;  /* 0x0000002930307221 */ /* 0x000fe20000010000 */
[----:B------:R-:W-:Y:S01]  /*5d20*/  STS.128 [R36+0x10], R60 ;  /* 0x0000103c24007388 */ /* 0x000fe20000000c00 */
[----:B------:R-:W-:-:S06]  /*5d30*/  NOP ;  /* 0x0000000000007918 */ /* 0x000fcc0000000000 */
[----:B------:R-:W0:Y:S01]  /*5d40*/  LDS.128 R64, [R28.X16] ;  /* 0x000000001c407984 */ /* 0x000e22000000cc00 */
[----:B------:R-:W-:Y:S01]  /*5d50*/  IADD3 R5, R5, R7, RZ ;  /* 0x0000000705057210 */ /* 0x000fe20007ffe0ff */
[----:B------:R-:W-:Y:S01]  /*5d60*/  FADD.FTZ R43, R48, R43 ;  /* 0x0000002b302b7221 */ /* 0x000fe20000010000 */
[C---:B------:R-:W-:Y:S01]  /*5d70*/  LEA R6, P0, R4.reuse, c[0x0][0x340], 0x1 ;  /* 0x0000d00004067a11 */ /* 0x040fe200078008ff */
[----:B------:R-:W1:Y:S02]  /*5d80*/  LDS.128 R68, [R28.X16+0x200] ;  /* 0x000200001c447984 */ /* 0x000e64000000cc00 */
[----:B------:R-:W-:Y:S01]  /*5d90*/  FADD.FTZ R40, R43, R40 ;  /* 0x000000282b287221 */ /* 0x000fe20000010000 */
[----:B------:R-:W-:Y:S02]  /*5da0*/  LEA.HI.X R7, R4, c[0x0][0x344], R5, 0x1, P0 ;  /* 0x0000d10004077a11 */ /* 0x000fe400000f0c05 */
[----:B------:R-:W-:Y:S01]  /*5db0*/  ISETP.GT.AND P0, PT, R29, 0x1, PT ;  /* 0x000000011d00780c */ /* 0x000fe20003f04270 */
[----:B------:R-:W-:Y:S01]  /*5dc0*/  FADD.FTZ R39, R40, R39 ;  /* 0x0000002728277221 */ /* 0x000fe20000010000 */
[----:B------:R-:W-:Y:S01]  /*5dd0*/  MOV R29, R72 ;  /* 0x00000048001d7202 */ /* 0x000fe20000000f00 */
[----:B------:R-:W-:Y:S01]  /*5de0*/  IMAD.WIDE R4, R73, 0x10, R6 ;  /* 0x0000001049047825 */ /* 0x000fe200078e0206 */
[----:B------:R-:W-:-:S03]  /*5df0*/  IADD3 R6, P1, R2, -0x400, RZ ;  /* 0xfffffc0002067810 */ /* 0x000fc60007f3e0ff */
[----:B------:R-:W-:Y:S01]  /*5e00*/  FADD.FTZ R38, R39, R38 ;  /* 0x0000002627267221 */ /* 0x000fe20000010000 */
[----:B------:R-:W-:-:S03]  /*5e10*/  IADD3.X R7, R3, -0x1, RZ, P1, !PT ;  /* 0xffffffff03077810 */ /* 0x000fc60000ffe4ff */
[----:B------:R-:W-:-:S04]  /*5e20*/  FADD.FTZ R37, R38, R37 ;  /* 0x0000002526257221 */ /* 0x000fc80000010000 */
[----:B------:R-:W-:Y:S01]  /*5e30*/  FADD.FTZ R34, R37, R52 ;  /* 0x0000003425227221 */ /* 0x000fe20000010000 */
[----:B0-----:R0:W-:Y:S04]  /*5e40*/  STG.E.128 [R4.64], R64 ;  /* 0x0000004004007986 */ /* 0x0011e8000c101d06 */
[----:B-1----:R0:W-:Y:S01]  /*5e50*/  STG.E.128 [R4.64+0x200], R68 ;  /* 0x0002004404007986 */ /* 0x0021e2000c101d06 */
[----:B------:R-:W-:Y:S01]  /*5e60*/  @!P0 CALL.REL.NOINC `(.L_x_5802) ;  /* 0x0000001000008944 */ /* 0x000fe20003c00000 */
[----:B------:R-:W-:Y:S05]  /*5e70*/  BRA `(.L_x_5841) ;  /* 0xffffa69000007947 */ /* 0x000fea000383ffff */
.L_x_5802:
[----:B------:R-:W-:Y:S02]  /*5e80*/  ISETP.NE.U32.AND P0, PT, RZ, c[0x0][0x328], PT ;  /* 0x0000ca00ff007a0c */ /* 0x000fe40003f05070 */
[----:B------:R-:W-:Y:S02]  /*5e90*/  ISETP.NE.U32.AND P2, PT, RZ, c[0x0][0x348], PT ;  /* 0x0000d200ff007a0c */ /* 0x000fe40003f45070 */
[----:B------:R-:W-:-:S02]  /*5ea0*/  ISETP.NE.AND.EX P1, PT, RZ, c[0x0][0x32c], PT, P0 ;  /* 0x0000cb00ff007a0c */ /* 0x000fc40003f25300 */
[----:B------:R-:W-:-:S11]  /*5eb0*/  ISETP.NE.AND.EX P0, PT, RZ, c[0x0][0x34c], PT, P2 ;  /* 0x0000d300ff007a0c */ /* 0x000fd60003f05320 */
[----:B------:R-:W-:Y:S05]  /*5ec0*/  @!P1 BRA `(.L_x_5842) ;  /* 0x0000014000009947 */ /* 0x000fea0003800000 */
[----:B------:R-:W1:Y:S01]  /*5ed0*/  SHFL.DOWN P1, R2, R35, 0x1, 0x1f ;  /* 0x08201f0023027f89 */ /* 0x000e620000020000 */
[----:B------:R-:W-:Y:S03]  /*5ee0*/  BSSY B0, `(.L_x_5842) ;  /* 0x0000012000007945 */ /* 0x000fe60003800000 */
[----:B------:R-:W2:Y:S01]  /*5ef0*/  S2R R7, SR_LANEID ;  /* 0x0000000000077919 */ /* 0x000ea20000000000 */
[----:B-1----:R-:W-:Y:S01]  /*5f00*/  @P1 FADD R2, R2, R35 ;  /* 0x0000002302021221 */ /* 0x002fe20000000000 */
[----:B--2---:R-:W-:-:S04]  /*5f10*/  ISETP.NE.AND P2, PT, R7, RZ, PT ;  /* 0x000000ff0700720c */ /* 0x004fc80003f45270 */
[----:B------:R-:W1:Y:S04]  /*5f20*/  SHFL.DOWN P1, R3, R2, 0x2, 0x1f ;  /* 0x08401f0002037f89 */ /* 0x000e680000020000 */
[----:B------:R-:W2:Y:S01]  /*5f30*/  S2R R7, SR_TID.X ;  /* 0x0000000000077919 */ /* 0x000ea20000002100 */
[----:B-1----:R-:W-:-:S05]  /*5f40*/  @P1 FADD R3, R2, R3 ;  /* 0x0000000302031221 */ /* 0x002fca0000000000 */
[----:B0-----:R-:W0:Y:S02]  /*5f50*/  SHFL.DOWN P1, R4, R3, 0x4, 0x1f ;  /* 0x08801f0003047f89 */ /* 0x001e240000020000 */
        /* <DEDUP_REMOVED lines=10> */
.L_x_5843:
[----:B0-----:R-:W-:Y:S05]  /*6000*/  BSYNC B0 ;  /* 0x0000000000007941 */ /* 0x001fea0003800000 */
.L_x_5842:
        /* <DEDUP_REMOVED lines=8> */
[----:B------:R-:W1:Y:S02]  /*6090*/  SHFL.DOWN P0, R2, R3, 0x2, 0x1f ;  /* 0x08401f0003027f89 */ /* 0x000e640000000000 */
[----:B-1----:R-:W-:-:S05]  /*60a0*/  @P0 FADD R2, R3, R2 ;  /* 0x0000000203020221 */ /* 0x002fca0000000000 */
[----:B0-----:R-:W0:Y:S02]  /*60b0*/  SHFL.DOWN P0, R5, R2, 0x4, 0x1f ;  /* 0x08801f0002057f89 */ /* 0x001e240000000000 */
        /* <DEDUP_REMOVED lines=12> */
.L_x_5845:
[----:B------:R-:W1:Y:S02]  /*6180*/  S2R R21, SR_TID.X ;  /* 0x0000000000157919 */ /* 0x000e640000002100 */
.L_x_5846:
[----:B0-----:R-:W-:Y:S05]  /*6190*/  BSYNC B0 ;  /* 0x0000000000007941 */ /* 0x001fea0003800000 */
.L_x_5844:
        /* <DEDUP_REMOVED lines=22> */
.L_x_5847:
        /* <DEDUP_REMOVED lines=23> */
[C---:B-----5:R-:W-:Y:S01]  /*6470*/  IMAD R22, R20.reuse, c[0x0][0x2b0], RZ ;  /* 0x0000ac0014167a24 */ /* 0x060fe200078e02ff */
        /* <DEDUP_REMOVED lines=31> */
.L_x_5848:
        /* <DEDUP_REMOVED lines=9> */
.L_x_9086:


//--------------------- .text._Z25selective_scan_bwd_kernelI32Selective_Scan_bwd_kernel_traitsILi32ELi16ELb1ELb0ELb0ELb1ELb1EN3c104HalfEfEEv12SSMParamsBwd --------------------------
	.section	.text._Z25selective_scan_bwd_kernelI32Selective_Scan_bwd_kernel_traitsILi32ELi16ELb1ELb0ELb0ELb1ELb1EN3c104HalfEfEEv12SSMParamsBwd,"ax",@progbits
	.sectioninfo	@"SHI_REGISTERS=206"
	.align	128
        .global         _Z25selective_scan_bwd_kernelI32Selective_Scan_bwd_kernel_traitsILi32ELi16ELb1ELb0ELb0ELb1ELb1EN3c104HalfEfEEv12SSMParamsBwd
        .type           _Z25selective_scan_bwd_kernelI32Selective_Scan_bwd_kernel_traitsILi32ELi16ELb1ELb0ELb0ELb1ELb1EN3c104HalfEfEEv12SSMParamsBwd,@function
        .size           _Z25selective_scan_bwd_kernelI32Selective_Scan_bwd_kernel_traitsILi32ELi16ELb1ELb0ELb0ELb1ELb1EN3c104HalfEfEEv12SSMParamsBwd,(.L_x_9087 - _Z25selective_scan_bwd_kernelI32Selective_Scan_bwd_kernel_traitsILi32ELi16ELb1ELb0ELb0ELb1ELb1EN3c104HalfEfEEv12SSMParamsBwd)
        .other          _Z25selective_scan_bwd_kernelI32Selective_Scan_bwd_kernel_traitsILi32ELi16ELb1ELb0ELb0ELb1ELb1EN3c104HalfEfEEv12SSMParamsBwd,@"STO_CUDA_ENTRY STV_DEFAULT"
_Z25selective_scan_bwd_kernelI32Selective_Scan_bwd_kernel_traitsILi32ELi16ELb1ELb0ELb0ELb1ELb1EN3c104HalfEfEEv12SSMParamsBwd:
.text._Z25selective_scan_bwd_kernelI32Selective_Scan_bwd_kernel_traitsILi32ELi16ELb1ELb0ELb0ELb1ELb1EN3c104HalfEfEEv12SSMParamsBwd:
        /* <DEDUP_REMOVED lines=18> */
[C---:B------:R-:W-:Y:S01]  /*0120*/  @P1 LEA.HI.X R9, R58.reuse, c[0x0][0x254], R57, 0x2, P3 ;  /* 0x000095003a091a11 */ /* 0x040fe200018f1439 */
        /* <DEDUP_REMOVED lines=10> */
[----:B------:R-:W-:Y:S01]  /*01d0*/  ISETP.NE.U32.AND P0, PT, RZ, c[0x0][0x260], PT ;  /* 0x00009800ff007a0c */ /* 0x000fe20003f05070 */
[C---:B0-----:R-:W-:Y:S01]  /*01e0*/  IMAD.WIDE.U32 R6, R55.reuse, c[0x0][0x278], RZ ;  /* 0x00009e0037067a25 */ /* 0x041fe200078e00ff */
[----:B------:R-:W-:Y:S01]  /*01f0*/  CS2R R30, SRZ ;  /* 0x00000000001e7805 */ /* 0x000fe2000001ff00 */
[----:B------:R-:W-:Y:S01]  /*0200*/  CS2R R28, SRZ ;  /* 0x00000000001c7805 */ /* 0x000fe2000001ff00 */
[----:B-1----:R-:W-:Y:S01]  /*0210*/  MOV R8, c[0x0][0x174] ;  /* 0x00005d0000087a02 */ /* 0x002fe20000000f00 */
[----:B------:R-:W-:Y:S01]  /*0220*/  IMAD R9, R55, c[0x0][0x27c], R12 ;  /* 0x00009f0037097a24 */ /* 0x000fe200078e020c */
[----:B------:R-:W-:Y:S01]  /*0230*/  ISETP.NE.AND.EX P0, PT, RZ, c[0x0][0x264], PT, P0 ;  /* 0x00009900ff007a0c */ /* 0x000fe20003f05300 */
[----:B------:R-:W-:Y:S01]  /*0240*/  IMAD.WIDE.U32 R2, R58, c[0x0][0x1d8], R2 ;  /* 0x000076003a027a25 */ /* 0x000fe200078e0002 */
[----:B------:R-:W-:Y:S01]  /*0250*/  ISETP.GE.AND P3, PT, R8, 0x1, PT ;  /* 0x000000010800780c */ /* 0x000fe20003f66270 */
        /* <DEDUP_REMOVED lines=44> */
[C---:B0-----:R-:W-:Y:S02]  /*0520*/  SHF.L.U32 R0, R51.reuse, 0x1, RZ ;  /* 0x0000000133007819 */ /* 0x041fe400000006ff */
[----:B------:R-:W-:Y:S02]  /*0530*/  LOP3.LUT R138, R51, 0x1f, RZ, 0xc0, !PT ;  /* 0x0000001f338a7812 */ /* 0x000fe400078ec0ff */
[----:B------:R-:W-:-:S04]  /*0540*/  LOP3.LUT R0, R0, 0xffffffc0, RZ, 0xc0, !PT ;  /* 0xffffffc000007812 */ /* 0x000fc800078ec0ff */
[----:B-1----:R-:W-:-:S04]  /*0550*/  LOP3.LUT R91, R0, 0x1f, R51, 0xf8, !PT ;  /* 0x0000001f005b7812 */ /* 0x002fc800078ef833 */
.L_x_5889:
[----:B------:R-:W-:Y:S01]  /*0560*/  BAR.SYNC.DEFER_BLOCKING 0x0 ;  /* 0x0000000000007b1d */ /* 0x000fe20000010000 */
[----:B------:R-:W-:-:S05]  /*0570*/  IMAD.WIDE R2, R91, 0x10, R48 ;  /* 0x000000105b027825 */ /* 0x000fca00078e0230 */
[----:B0-----:R0:W2:Y:S04]  /*0580*/  LDG.E.128 R12, [R2.64] ;  /* 0x00000006020c7981 */ /* 0x0010a8000c1e1d00 */
[----:B------:R0:W3:Y:S01]  /*0590*/  LDG.E.128 R20, [R2.64+0x200] ;  /* 0x0002000602147981 */ /* 0x0000e2000c1e1d00 */
[----:B------:R-:W-:Y:S02]  /*05a0*/  SHF.L.U32 R44, R50, 0x5, RZ ;  /* 0x00000005322c7819 */ /* 0x000fe400000006ff */
[----:B0-----:R-:W-:Y:S02]  /*05b0*/  MOV R2, R6 ;  /* 0x0000000600027202 */ /* 0x001fe40000000f00 */
[----:B------:R-:W-:-:S05]  /*05c0*/  MOV R3, R7 ;  /* 0x0000000700037202 */ /* 0x000fca0000000f00 */
[----:B------:R-:W-:Y:S01]  /*05d0*/  IMAD.WIDE R16, R91, 0x10, R2 ;  /* 0x000000105b107825 */ /* 0x000fe200078e0202 */
[----:B--2---:R-:W-:Y:S04]  /*05e0*/  STS.128 [R50.X16], R12 ;  /* 0x0000000c32007388 */ /* 0x004fe8000000cc00 */
[----:B---3--:R-:W-:Y:S01]  /*05f0*/  STS.128 [R50.X16+0x200], R20 ;  /* 0x0002001432007388 */ /* 0x008fe2000000cc00 */
[----:B------:R-:W-:-:S06]  /*0600*/  NOP ;  /* 0x0000000000007918 */ /* 0x000fcc0000000000 */
[----:B------:R-:W-:Y:S04]  /*0610*/  LDS.128 R8, [R44] ;  /* 0x000000002c087984 */ /* 0x000fe80000000c00 */
        /* <DEDUP_REMOVED lines=8> */
[----:B------:R-:W0:Y:S04]  /*06a0*/  LDS.128 R60, [R44] ;  /* 0x000000002c3c7984 */ /* 0x000e280000000c00 */
[----:B------:R-:W1:Y:S04]  /*06b0*/  LDS.128 R12, [R44+0x10] ;  /* 0x000010002c0c7984 */ /* 0x000e680000000c00 */
[----:B------:R-:W-:Y:S06]  /*06c0*/  BAR.SYNC.DEFER_BLOCKING 0x0 ;  /* 0x0000000000007b1d */ /* 0x000fec0000010000 */
[----:B------:R-:W2:Y:S04]  /*06d0*/  LDG.E.128 R40, [R18.64] ;  /* 0x0000000612287981 */ /* 0x000ea8000c1e1d00 */
[----:B------:R-:W3:Y:S01]  /*06e0*/  LDG.E.128 R72, [R18.64+0x200] ;  /* 0x0002000612487981 */ /* 0x000ee2000c1e1d00 */
[----:B------:R-:W-:Y:S01]  /*06f0*/  LEA R34, R45, 0xfffffe00, 0x9 ;  /* 0xfffffe002d227811 */ /* 0x000fe200078e48ff */
[----:B------:R-:W-:Y:S01]  /*0700*/  IMAD R0, R53, c[0x0][0x1f0], RZ ;  /* 0x00007c0035007a24 */ /* 0x000fe200078e02ff */
[----:B------:R-:W-:Y:S01]  /*0710*/  BSSY B0, `(.L_x_5850) ;  /* 0x0000047000007945 */ /* 0x000fe20003800000 */
[----:B0-----:R-:W-:Y:S01]  /*0720*/  HADD2.F32 R25, -RZ, R60.H1_H1 ;  /* 0x3000003cff197230 */ /* 0x001fe20000004100 */
[----:B------:R-:W-:Y:S01]  /*0730*/  SHF.R.S32.HI R35, RZ, 0x1f, R34 ;  /* 0x0000001fff237819 */ /* 0x000fe20000011422 */
[----:B------:R-:W-:Y:S01]  /*0740*/  IMAD R21, R55, c[0x0][0x1f4], R0 ;  /* 0x00007d0037157a24 */ /* 0x000fe200078e0200 */
[----:B------:R-:W-:-:S02]  /*0750*/  HADD2.F32 R39, -RZ, R62.H0_H0 ;  /* 0x2000003eff277230 */ /* 0x000fc40000004100 */
[----:B------:R-:W-:Y:S01]  /*0760*/  HADD2.F32 R27, -RZ, R62.H1_H1 ;  /* 0x3000003eff1b7230 */ /* 0x000fe20000004100 */
[----:B------:R-:W-:Y:S01]  /*0770*/  IMAD.WIDE.U32 R16, R55, c[0x0][0x1f0], R34 ;  /* 0x00007c0037107a25 */ /* 0x000fe200078e0022 */
[--C-:B------:R-:W-:Y:S02]  /*0780*/  HADD2.F32 R37, -RZ, R63.reuse.H0_H0 ;  /* 0x2000003fff257230 */ /* 0x100fe40000004100 */
[----:B------:R-:W-:Y:S01]  /*0790*/  HADD2.F32 R63, -RZ, R63.H1_H1 ;  /* 0x3000003fff3f7230 */ /* 0x000fe20000004100 */
[--C-:B-----5:R-:W-:Y:S01]  /*07a0*/  FADD.FTZ R39, R39, R54.reuse ;  /* 0x0000003627277221 */ /* 0x120fe20000010000 */
[----:B------:R-:W-:Y:S01]  /*07b0*/  IADD3 R17, R17, R21, RZ ;  /* 0x0000001511117210 */ /* 0x000fe20007ffe0ff */
[----:B------:R-:W-:Y:S02]  /*07c0*/  IMAD R21, R57, c[0x0][0x1f8], RZ ;  /* 0x00007e0039157a24 */ /* 0x000fe400078e02ff */
[----:B------:R-:W-:Y:S01]  /*07d0*/  FADD.FTZ R38, R27, R54 ;  /* 0x000000361b267221 */ /* 0x000fe20000010000 */
[----:B------:R-:W-:Y:S01]  /*07e0*/  FSETP.GTU.FTZ.AND P6, PT, R39, 20, PT ;  /* 0x41a000002700780b */ /* 0x000fe20003fdc000 */
[----:B------:R-:W-:-:S04]  /*07f0*/  IMAD.WIDE.U32 R22, R58, c[0x0][0x1f8], R16 ;  /* 0x00007e003a167a25 */ /* 0x000fc800078e0010 */
[----:B------:R-:W-:Y:S01]  /*0800*/  IMAD R21, R58, c[0x0][0x1fc], R21 ;  /* 0x00007f003a157a24 */ /* 0x000fe200078e0215 */
[C---:B------:R-:W-:Y:S01]  /*0810*/  LEA R20, P0, R22.reuse, c[0x0][0x268], 0x1 ;  /* 0x00009a0016147a11 */ /* 0x040fe200078008ff */
[--C-:B------:R-:W-:Y:S02]  /*0820*/  FADD.FTZ R37, R37, R54.reuse ;  /* 0x0000003625257221 */ /* 0x100fe40000010000 */
[----:B------:R-:W-:Y:S01]  /*0830*/  FADD.FTZ R36, R63, R54 ;  /* 0x000000363f247221 */ /* 0x000fe20000010000 */
[----:B------:R-:W-:Y:S01]  /*0840*/  IADD3 R21, R23, R21, RZ ;  /* 0x0000001517157210 */ /* 0x000fe20007ffe0ff */
[----:B------:R-:W-:Y:S01]  /*0850*/  HADD2.F32 R23, -RZ, R60.H0_H0 ;  /* 0x2000003cff177230 */ /* 0x000fe20000004100 */
[----:B------:R-:W-:Y:S02]  /*0860*/  FSETP.GTU.FTZ.AND P1, PT, R37, 20, PT ;  /* 0x41a000002500780b */ /* 0x000fe40003f3c000 */
[----:B------:R-:W-:Y:S02]  /*0870*/  LEA.HI.X R21, R22, c[0x0][0x26c], R21, 0x1, P0 ;  /* 0x00009b0016157a11 */ /* 0x000fe400000f0c15 */
[----:B------:R-:W-:Y:S01]  /*0880*/  FSETP.GTU.FTZ.AND P0, PT, R38, 20, PT ;  /* 0x41a000002600780b */ /* 0x000fe20003f1c000 */
[----:B--2---:R0:W-:Y:S04]  /*0890*/  STS.128 [R50.X16], R40 ;  /* 0x0000002832007388 */ /* 0x0041e8000000cc00 */
[----:B---3--:R2:W-:Y:S01]  /*08a0*/  STS.128 [R50.X16+0x200], R72 ;  /* 0x0002004832007388 */ /* 0x0085e2000000cc00 */
[----:B------:R-:W-:-:S06]  /*08b0*/  NOP ;  /* 0x0000000000007918 */ /* 0x000fcc0000000000 */
[----:B------:R2:W3:Y:S04]  /*08c0*/  LDS.128 R68, [R44] ;  /* 0x000000002c447984 */ /* 0x0004e80000000c00 */
[----:B------:R2:W4:Y:S01]  /*08d0*/  LDS.128 R16, [R44+0x10] ;  /* 0x000010002c107984 */ /* 0x0005220000000c00 */
[--C-:B0-----:R-:W-:Y:S01]  /*08e0*/  FADD.FTZ R43, R23, R54.reuse ;  /* 0x00000036172b7221 */ /* 0x101fe20000010000 */
[--C-:B------:R-:W-:Y:S01]  /*08f0*/  HADD2.F32 R41, -RZ, R61.reuse.H0_H0 ;  /* 0x2000003dff297230 */ /* 0x100fe20000004100 */
[--C-:B------:R-:W-:Y:S01]  /*0900*/  FADD.FTZ R42, R25, R54.reuse ;  /* 0x00000036192a7221 */ /* 0x100fe20000010000 */
[----:B------:R-:W-:Y:S02]  /*0910*/  HADD2.F32 R61, -RZ, R61.H1_H1 ;  /* 0x3000003dff3d7230 */ /* 0x000fe40000004100 */
[----:B------:R-:W-:Y:S01]  /*0920*/  FSETP.GTU.FTZ.AND P2, PT, R43, 20, PT ;  /* 0x41a000002b00780b */ /* 0x000fe20003f5c000 */
[--C-:B------:R-:W-:Y:S01]  /*0930*/  FADD.FTZ R41, R41, R54.reuse ;  /* 0x0000003629297221 */ /* 0x100fe20000010000 */
[----:B------:R-:W-:Y:S01]  /*0940*/  FSETP.GTU.FTZ.AND P3, PT, R42, 20, PT ;  /* 0x41a000002a00780b */ /* 0x000fe20003f7c000 */
[----:B------:R-:W-:-:S03]  /*0950*/  FADD.FTZ R40, R61, R54 ;  /* 0x000000363d287221 */ /* 0x000fc60000010000 */
[----:B------:R-:W-:Y:S02]  /*0960*/  FSETP.GTU.FTZ.AND P4, PT, R41, 20, PT ;  /* 0x41a000002900780b */ /* 0x000fe40003f9c000 */
[----:B------:R-:W-:-:S05]  /*0970*/  FSETP.GTU.FTZ.AND P5, PT, R40, 20, PT ;  /* 0x41a000002800780b */ /* 0x000fca0003fbc000 */
[----:B------:R-:W-:Y:S05]  /*0980*/  @P2 BRA `(.L_x_5851) ;  /* 0x000001f000002947 */ /* 0x000fea0003800000 */
        /* <DEDUP_REMOVED lines=31> */
.L_x_5851:
[----:B-12---:R-:W-:Y:S05]  /*0b80*/  BSYNC B0 ;  /* 0x0000000000007941 */ /* 0x006fea0003800000 */
.L_x_5850:
        /* <DEDUP_REMOVED lines=36> */
.L_x_5853:
[----:B------:R-:W-:Y:S05]  /*0dd0*/  BSYNC B0 ;  /* 0x0000000000007941 */ /* 0x000fea0003800000 */
.L_x_5852:
        /* <DEDUP_REMOVED lines=36> */
.L_x_5855:
[----:B------:R-:W-:Y:S05]  /*1020*/  BSYNC B0 ;  /* 0x0000000000007941 */ /* 0x000fea0003800000 */
.L_x_5854:
        /* <DEDUP_REMOVED lines=36> */
.L_x_5857:
[----:B------:R-:W-:Y:S05]  /*1270*/  BSYNC B0 ;  /* 0x0000000000007941 */ /* 0x000fea0003800000 */
.L_x_5856:
        /* <DEDUP_REMOVED lines=36> */
.L_x_5859:
[----:B------:R-:W-:Y:S05]  /*14c0*/  BSYNC B0 ;  /* 0x0000000000007941 */ /* 0x000fea0003800000 */
.L_x_5858:
        /* <DEDUP_REMOVED lines=36> */
.L_x_5861:
[----:B------:R-:W-:Y:S05]  /*1710*/  BSYNC B0 ;  /* 0x0000000000007941 */ /* 0x000fea0003800000 */
.L_x_5860:
        /* <DEDUP_REMOVED lines=36> */
.L_x_5863:
[----:B------:R-:W-:Y:S05]  /*1960*/  BSYNC B0 ;  /* 0x0000000000007941 */ /* 0x000fea0003800000 */
.L_x_5862:
        /* <DEDUP_REMOVED lines=36> */
.L_x_5865:
[----:B------:R-:W-:Y:S05]  /*1bb0*/  BSYNC B0 ;  /* 0x0000000000007941 */ /* 0x000fea0003800000 */
.L_x_5864:
        /* <DEDUP_REMOVED lines=36> */
.L_x_5867:
[----:B------:R-:W-:Y:S05]  /*1e00*/  BSYNC B0 ;  /* 0x0000000000007941 */ /* 0x000fea0003800000 */
.L_x_5866:
        /* <DEDUP_REMOVED lines=35> */
.L_x_5869:
[----:B------:R-:W-:Y:S05]  /*2040*/  BSYNC B0 ;  /* 0x0000000000007941 */ /* 0x000fea0003800000 */
.L_x_5868:
        /* <DEDUP_REMOVED lines=33> */
.L_x_5871:
[----:B------:R-:W-:Y:S05]  /*2260*/  BSYNC B0 ;  /* 0x0000000000007941 */ /* 0x000fea0003800000 */
.L_x_5870:
        /* <DEDUP_REMOVED lines=33> */
.L_x_5873:
[----:B------:R-:W-:Y:S05]  /*2480*/  BSYNC B0 ;  /* 0x0000000000007941 */ /* 0x000fea0003800000 */
.L_x_5872:
        /* <DEDUP_REMOVED lines=33> */
.L_x_5875:
[----:B------:R-:W-:Y:S05]  /*26a0*/  BSYNC B0 ;  /* 0x0000000000007941 */ /* 0x000fea0003800000 */
.L_x_5874:
        /* <DEDUP_REMOVED lines=33> */
.L_x_5877:
[----:B------:R-:W-:Y:S05]  /*28c0*/  BSYNC B0 ;  /* 0x0000000000007941 */ /* 0x000fea0003800000 */
.L_x_5876:
        /* <DEDUP_REMOVED lines=33> */
.L_x_5879:
[----:B------:R-:W-:Y:S05]  /*2ae0*/  BSYNC B0 ;  /* 0x0000000000007941 */ /* 0x000fea0003800000 */
.L_x_5878:
        /* <DEDUP_REMOVED lines=33> */
.L_x_5881:
[----:B------:R-:W-:Y:S05]  /*2d00*/  BSYNC B0 ;  /* 0x0000000000007941 */ /* 0x000fea0003800000 */
.L_x_5880:
        /* <DEDUP_REMOVED lines=15> */
[----:B-----5:R-:W-:Y:S01]  /*2e00*/  STS.128 [R50.X16+0x200], R84 ;  /* 0x0002005432007388 */ /* 0x020fe2000000cc00 */
[----:B------:R-:W-:-:S06]  /*2e10*/  NOP ;  /* 0x0000000000007918 */ /* 0x000fcc0000000000 */
[----:B------:R-:W0:Y:S04]  /*2e20*/  LDS.128 R72, [R44] ;  /* 0x000000002c487984 */ /* 0x000e280000000c00 */
[----:B------:R-:W1:Y:S04]  /*2e30*/  LDS.128 R12, [R44+0x10] ;  /* 0x000010002c0c7984 */ /* 0x000e680000000c00 */
[----:B------:R-:W-:Y:S06]  /*2e40*/  BAR.SYNC.DEFER_BLOCKING 0x0 ;  /* 0x0000000000007b1d */ /* 0x000fec0000010000 */
[----:B------:R2:W5:Y:S04]  /*2e50*/  LDG.E.128 R20, [R76.64] ;  /* 0x000000064c147981 */ /* 0x000568000c1e1d00 */
[----:B----4-:R2:W4:Y:S01]  /*2e60*/  LDG.E.128 R24, [R76.64+0x200] ;  /* 0x000200064c187981 */ /* 0x010522000c1e1d00 */
[----:B---3--:R-:W-:-:S02]  /*2e70*/  HADD2.F32 R98, -RZ, R68.H0_H0 ;  /* 0x20000044ff627230 */ /* 0x008fc40000004100 */
[----:B------:R-:W-:Y:S02]  /*2e80*/  HADD2.F32 R104, -RZ, R68.H1_H1 ;  /* 0x30000044ff687230 */ /* 0x000fe40000004100 */
[--C-:B0-----:R-:W-:Y:S02]  /*2e90*/  HADD2.F32 R79, -RZ, R72.reuse.H0_H0 ;  /* 0x20000048ff4f7230 */ /* 0x101fe40000004100 */
[----:B------:R-:W-:Y:S02]  /*2ea0*/  HADD2.F32 R90, -RZ, R72.H1_H1 ;  /* 0x30000048ff5a7230 */ /* 0x000fe40000004100 */
[--C-:B------:R-:W-:Y:S01]  /*2eb0*/  HADD2.F32 R81, -RZ, R73.reuse.H0_H0 ;  /* 0x20000049ff517230 */ /* 0x100fe20000004100 */
[----:B------:R-:W-:Y:S01]  /*2ec0*/  FMUL.FTZ R67, R79, -1.4426950216293334961 ;  /* 0xbfb8aa3b4f437820 */ /* 0x000fe20000410000 */
[----:B------:R-:W-:Y:S01]  /*2ed0*/  HADD2.F32 R95, -RZ, R73.H1_H1 ;  /* 0x30000049ff5f7230 */ /* 0x000fe20000004100 */
[----:B------:R-:W-:Y:S01]  /*2ee0*/  FMUL.FTZ R72, R90, -1.4426950216293334961 ;  /* 0xbfb8aa3b5a487820 */ /* 0x000fe20000410000 */
[----:B------:R-:W-:Y:S01]  /*2ef0*/  HADD2.F32 R96, -RZ, R74.H0_H0 ;  /* 0x2000004aff607230 */ /* 0x000fe20000004100 */
[----:B------:R-:W-:Y:S01]  /*2f00*/  FMUL.FTZ R78, R81, -1.4426950216293334961 ;  /* 0xbfb8aa3b514e7820 */ /* 0x000fe20000410000 */
[--C-:B-1----:R-:W-:Y:S01]  /*2f10*/  HADD2.F32 R102, -RZ, R12.reuse.H0_H0 ;  /* 0x2000000cff667230 */ /* 0x102fe20000004100 */
[----:B------:R-:W0:Y:S01]  /*2f20*/  MUFU.EX2 R67, R67 ;  /* 0x0000004300437308 */ /* 0x000e220000000800 */
[----:B------:R-:W-:Y:S01]  /*2f30*/  FMUL.FTZ R73, R95, -1.4426950216293334961 ;  /* 0xbfb8aa3b5f497820 */ /* 0x000fe20000410000 */
[----:B------:R-:W-:Y:S01]  /*2f40*/  HADD2.F32 R100, -RZ, R12.H1_H1 ;  /* 0x3000000cff647230 */ /* 0x000fe20000004100 */
[----:B--2---:R-:W-:Y:S01]  /*2f50*/  FMUL.FTZ R76, R96, -1.4426950216293334961 ;  /* 0xbfb8aa3b604c7820 */ /* 0x004fe20000410000 */
[----:B------:R-:W-:Y:S01]  /*2f60*/  HADD2.F32 R97, -RZ, R74.H1_H1 ;  /* 0x3000004aff617230 */ /* 0x000fe20000004100 */
[----:B------:R-:W-:Y:S01]  /*2f70*/  FMUL.FTZ R83, R102, -1.4426950216293334961 ;  /* 0xbfb8aa3b66537820 */ /* 0x000fe20000410000 */
[--C-:B------:R-:W-:Y:S01]  /*2f80*/  HADD2.F32 R101, -RZ, R75.reuse.H1_H1 ;  /* 0x3000004bff657230 */ /* 0x100fe20000004100 */
[----:B------:R-:W-:Y:S01]  /*2f90*/  FMUL.FTZ R84, R100, -1.4426950216293334961 ;  /* 0xbfb8aa3b64547820 */ /* 0x000fe20000410000 */
[----:B------:R-:W1:Y:S01]  /*2fa0*/  MUFU.EX2 R72, R72 ;  /* 0x0000004800487308 */ /* 0x000e620000000800 */
[----:B------:R-:W-:Y:S01]  /*2fb0*/  FMUL.FTZ R74, R97, -1.4426950216293334961 ;  /* 0xbfb8aa3b614a7820 */ /* 0x000fe20000410000 */
[----:B------:R-:W-:Y:S01]  /*2fc0*/  HADD2.F32 R99, -RZ, R75.H0_H0 ;  /* 0x2000004bff637230 */ /* 0x000fe20000004100 */
[----:B------:R-:W-:Y:S01]  /*2fd0*/  FMUL.FTZ R82, R101, -1.4426950216293334961 ;  /* 0xbfb8aa3b65527820 */ /* 0x000fe20000410000 */
[----:B------:R-:W-:-:S02]  /*2fe0*/  HADD2.F32 R106, -RZ, R69.H0_H0 ;  /* 0x20000045ff6a7230 */ /* 0x000fc40000004100 */
[----:B------:R-:W-:Y:S01]  /*2ff0*/  HADD2.F32 R108, -RZ, R69.H1_H1 ;  /* 0x30000045ff6c7230 */ /* 0x000fe20000004100 */
[----:B------:R-:W-:Y:S01]  /*3000*/  FMUL.FTZ R80, R99, -1.4426950216293334961 ;  /* 0xbfb8aa3b63507820 */ /* 0x000fe20000410000 */
[----:B------:R-:W2:Y:S01]  /*3010*/  MUFU.EX2 R78, R78 ;  /* 0x0000004e004e7308 */ /* 0x000ea20000000800 */
[----:B0-----:R-:W-:Y:S01]  /*3020*/  FADD.FTZ R67, R67, 1 ;  /* 0x3f80000043437421 */ /* 0x001fe20000010000 */
[--C-:B------:R-:W-:Y:S02]  /*3030*/  HADD2.F32 R110, -RZ, R70.reuse.H0_H0 ;  /* 0x20000046ff6e7230 */ /* 0x100fe40000004100 */
[----:B------:R-:W-:Y:S02]  /*3040*/  HADD2.F32 R111, -RZ, R70.H1_H1 ;  /* 0x30000046ff6f7230 */ /* 0x000fe40000004100 */
[--C-:B------:R-:W-:Y:S02]  /*3050*/  HADD2.F32 R112, -RZ, R71.reuse.H0_H0 ;  /* 0x20000047ff707230 */ /* 0x100fe40000004100 */
[----:B------:R-:W0:Y:S01]  /*3060*/  MUFU.RCP R114, R67 ;  /* 0x0000004300727308 */ /* 0x000e220000001000 */
[----:B-1----:R-:W-:Y:S01]  /*3070*/  FADD.FTZ R12, R72, 1 ;  /* 0x3f800000480c7421 */ /* 0x002fe20000010000 */
[----:B------:R-:W-:-:S02]  /*3080*/  HADD2.F32 R113, -RZ, R71.H1_H1 ;  /* 0x30000047ff717230 */ /* 0x000fc40000004100 */
[----:B------:R-:W-:Y:S02]  /*3090*/  HADD2.F32 R85, -RZ, R16.H1_H1 ;  /* 0x30000010ff557230 */ /* 0x000fe40000004100 */
[--C-:B------:R-:W-:Y:S02]  /*30a0*/  HADD2.F32 R86, -RZ, R17.reuse.H0_H0 ;  /* 0x20000011ff567230 */ /* 0x100fe40000004100 */
[----:B------:R-:W1:Y:S01]  /*30b0*/  MUFU.EX2 R73, R73 ;  /* 0x0000004900497308 */ /* 0x000e620000000800 */
[----:B--2---:R-:W-:Y:S01]  /*30c0*/  FADD.FTZ R78, R78, 1 ;  /* 0x3f8000004e4e7421 */ /* 0x004fe20000010000 */
[----:B------:R-:W-:Y:S02]  /*30d0*/  HADD2.F32 R88, -RZ, R17.H1_H1 ;  /* 0x30000011ff587230 */ /* 0x000fe40000004100 */
[----:B------:R-:W-:Y:S02]  /*30e0*/  HADD2.F32 R17, -RZ, R9.H1_H1 ;  /* 0x30000009ff117230 */ /* 0x000fe40000004100 */
[----:B------:R-:W-:-:S02]  /*30f0*/  HADD2.F32 R87, -RZ, R19.H0_H0 ;  /* 0x20000013ff577230 */ /* 0x000fc40000004100 */
[----:B------:R-:W-:Y:S01]  /*3100*/  MUFU.RCP R115, R12 ;  /* 0x0000000c00737308 */ /* 0x000fe20000001000 */
[----:B0-----:R-:W-:Y:S01]  /*3110*/  FMUL.FTZ R72, R79, R114 ;  /* 0x000000724f487220 */ /* 0x001fe20000410000 */
[----:B------:R-:W-:Y:S02]  /*3120*/  HADD2.F32 R89, -RZ, R19.H1_H1 ;  /* 0x30000013ff597230 */ /* 0x000fe40000004100 */
[----:B------:R-:W-:Y:S01]  /*3130*/  HADD2.F32 R94, -RZ, R15.H0_H0 ;  /* 0x2000000fff5e7230 */ /* 0x000fe20000004100 */
[----:B------:R-:W-:-:S03]  /*3140*/  FMUL.FTZ R67, R98, R72 ;  /* 0x0000004862437220 */ /* 0x000fc60000410000 */
[----:B------:R0:W2:Y:S01]  /*3150*/  MUFU.EX2 R77, R76 ;  /* 0x0000004c004d7308 */ /* 0x0000a20000000800 */
[----:B-1----:R-:W-:-:S07]  /*3160*/  FADD.FTZ R73, R73, 1 ;  /* 0x3f80000049497421 */ /* 0x002fce0000010000 */
[----:B------:R1:W3:Y:S01]  /*3170*/  MUFU.RCP R118, R78 ;  /* 0x0000004e00767308 */ /* 0x0002e20000001000 */
[----:B0-----:R-:W-:-:S07]  /*3180*/  HADD2.F32 R76, -RZ, R13.H0_H0 ;  /* 0x2000000dff4c7230 */ /* 0x001fce0000004100 */
[----:B------:R0:W3:Y:S01]  /*3190*/  MUFU.EX2 R92, R74 ;  /* 0x0000004a005c7308 */ /* 0x0000e20000000800 */
[----:B--2---:R-:W-:Y:S01]  /*31a0*/  FADD.FTZ R77, R77, 1 ;  /* 0x3f8000004d4d7421 */ /* 0x004fe20000010000 */
[----:B-1----:R-:W-:-:S06]  /*31b0*/  HADD2.F32 R78, -RZ, R14.H1_H1 ;  /* 0x3000000eff4e7230 */ /* 0x002fcc0000004100 */
[----:B------:R1:W-:Y:S01]  /*31c0*/  MUFU.EX2 R93, R82 ;  /* 0x00000052005d7308 */ /* 0x0003e20000000800 */
[----:B0-----:R-:W-:Y:S01]  /*31d0*/  HADD2.F32 R74, -RZ, R13.H1_H1 ;  /* 0x3000000dff4a7230 */ /* 0x001fe20000004100 */
[----:B---3--:R-:W-:-:S04]  /*31e0*/  FMUL.FTZ R68, R81, R118 ;  /* 0x0000007651447220 */ /* 0x008fc80000410000 */
[----:B------:R-:W-:Y:S02]  /*31f0*/  FMUL.FTZ R13, R74, -1.4426950216293334961 ;  /* 0xbfb8aa3b4a0d7820 */ /* 0x000fe40000410000 */
[----:B------:R0:W2:Y:S01]  /*3200*/  MUFU.EX2 R75, R80 ;  /* 0x00000050004b7308 */ /* 0x0000a20000000800 */
[----:B-1----:R-:W-:Y:S01]  /*3210*/  HADD2.F32 R82, -RZ, R8.H0_H0 ;  /* 0x20000008ff527230 */ /* 0x002fe20000004100 */
[----:B------:R-:W-:Y:S02]  /*3220*/  FMUL.FTZ R71, R106, R68 ;  /* 0x000000446a477220 */ /* 0x000fe40000410000 */
[----:B------:R-:W-:Y:S02]  /*3230*/  FADD.FTZ R92, R92, 1 ;  /* 0x3f8000005c5c7421 */ /* 0x000fe40000010000 */
[----:B------:R-:W-:Y:S02]  /*3240*/  FFMA.FTZ R82, R67, R82, R66 ;  /* 0x0000005243527223 */ /* 0x000fe40000010042 */
[----:B------:R-:W-:Y:S01]  /*3250*/  FMUL.FTZ R66, R90, R115 ;  /* 0x000000735a427220 */ /* 0x000fe20000410000 */
[----:B------:R1:W3:Y:S01]  /*3260*/  MUFU.EX2 R103, R83 ;  /* 0x0000005300677308 */ /* 0x0002e20000000800 */
[----:B0-----:R-:W-:-:S02]  /*3270*/  FMUL.FTZ R80, R76, -1.4426950216293334961 ;  /* 0xbfb8aa3b4c507820 */ /* 0x001fc40000410000 */
[----:B------:R-:W-:Y:S02]  /*3280*/  FMUL.FTZ R69, R104, R66 ;  /* 0x0000004268457220 */ /* 0x000fe40000410000 */
[----:B--2---:R-:W-:-:S03]  /*3290*/  FADD.FTZ R75, R75, 1 ;  /* 0x3f8000004b4b7421 */ /* 0x004fc60000010000 */
[----:B------:R-:W0:Y:S01]  /*32a0*/  MUFU.RCP R120, R73 ;  /* 0x0000004900787308 */ /* 0x000e220000001000 */
[----:B-1----:R-:W-:-:S05]  /*32b0*/  HADD2.F32 R83, -RZ, R8.H1_H1 ;  /* 0x30000008ff537230 */ /* 0x002fca0000004100 */
[----:B------:R-:W-:Y:S01]  /*32c0*/  FFMA.FTZ R70, R69, R83, R82 ;  /* 0x0000005345467223 */ /* 0x000fe20000010052 */
[----:B------:R-:W-:Y:S01]  /*32d0*/  HADD2.F32 R83, -RZ, R16.H0_H0 ;  /* 0x20000010ff537230 */ /* 0x000fe20000004100 */
[----:B------:R1:W-:Y:S01]  /*32e0*/  MUFU.EX2 R125, R13 ;  /* 0x0000000d007d7308 */ /* 0x0003e20000000800 */
[----:B------:R-:W-:Y:S01]  /*32f0*/  HADD2.F32 R82, -RZ, R18.H1_H1 ;  /* 0x30000012ff527230 */ /* 0x000fe20000004100 */
[----:B---3--:R-:W-:-:S06]  /*3300*/  FADD.FTZ R103, R103, 1 ;  /* 0x3f80000067677421 */ /* 0x008fcc0000010000 */
[----:B------:R2:W-:Y:S01]  /*3310*/  MUFU.EX2 R123, R80 ;  /* 0x00000050007b7308 */ /* 0x0005e20000000800 */
[----:B-1----:R-:W-:-:S05]  /*3320*/  HADD2.F32 R13, -RZ, R9.H0_H0 ;  /* 0x20000009ff0d7230 */ /* 0x002fca0000004100 */
[----:B------:R-:W-:Y:S02]  /*3330*/  FFMA.FTZ R16, R71, R13, R70 ;  /* 0x0000000d47107223 */ /* 0x000fe40000010046 */
[----:B------:R-:W1:Y:S01]  /*3340*/  MUFU.RCP R119, R77 ;  /* 0x0000004d00777308 */ /* 0x000e620000001000 */
[----:B--2---:R-:W-:Y:S01]  /*3350*/  HADD2.F32 R80, -RZ, R14.H0_H0 ;  /* 0x2000000eff507230 */ /* 0x004fe20000004100 */
[----:B------:R-:W-:Y:S02]  /*3360*/  FADD.FTZ R13, -R115, 1 ;  /* 0x3f800000730d7421 */ /* 0x000fe40000010100 */
[----:B0-----:R-:W-:Y:S02]  /*3370*/  FMUL.FTZ R70, R95, R120 ;  /* 0x000000785f467220 */ /* 0x001fe40000410000 */
[----:B------:R-:W-:Y:S02]  /*3380*/  FMUL.FTZ R12, R80, -1.4426950216293334961 ;  /* 0xbfb8aa3b500c7820 */ /* 0x000fe40000410000 */
[----:B------:R-:W0:Y:S01]  /*3390*/  MUFU.RCP R122, R92 ;  /* 0x0000005c007a7308 */ /* 0x000e220000001000 */
[----:B------:R-:W-:-:S02]  /*33a0*/  FFMA.FTZ R117, R90, R13, 1 ;  /* 0x3f8000005a757423 */ /* 0x000fc4000001000d */
[----:B------:R-:W-:Y:S01]  /*33b0*/  FADD.FTZ R13, R93, 1 ;  /* 0x3f8000005d0d7421 */ /* 0x000fe20000010000 */
[----:B------:R-:W-:Y:S01]  /*33c0*/  HADD2.F32 R93, -RZ, R15.H1_H1 ;  /* 0x3000000fff5d7230 */ /* 0x000fe20000004100 */
[----:B------:R-:W-:Y:S02]  /*33d0*/  FMUL.FTZ R14, R78, -1.4426950216293334961 ;  /* 0xbfb8aa3b4e0e7820 */ /* 0x000fe40000410000 */
[----:B------:R-:W-:Y:S01]  /*33e0*/  FMUL.FTZ R73, R108, R70 ;  /* 0x000000466c497220 */ /* 0x000fe20000410000 */
[----:B------:R2:W3:Y:S01]  /*33f0*/  MUFU.EX2 R127, R12 ;  /* 0x0000000c007f7308 */ /* 0x0004e20000000800 */
[----:B-1----:R-:W-:Y:S02]  /*3400*/  FMUL.FTZ R90, R96, R119 ;  /* 0x00000077605a7220 */ /* 0x002fe40000410000 */
[----:B------:R-:W-:Y:S02]  /*3410*/  FMUL.FTZ R15, R93, -1.4426950216293334961 ;  /* 0xbfb8aa3b5d0f7820 */ /* 0x000fe40000410000 */
[----:B------:R-:W-:-:S02]  /*3420*/  FMUL.FTZ R77, R110, R90 ;  /* 0x0000005a6e4d7220 */ /* 0x000fc40000410000 */
[----:B------:R-:W-:Y:S01]  /*3430*/  FADD.FTZ R123, R123, 1 ;  /* 0x3f8000007b7b7421 */ /* 0x000fe20000010000 */
[----:B------:R1:W-:Y:S01]  /*3440*/  MUFU.RCP R124, R75 ;  /* 0x0000004b007c7308 */ /* 0x0003e20000001000 */
[----:B--2---:R-:W-:Y:S02]  /*3450*/  FADD.FTZ R12, -R114, 1 ;  /* 0x3f800000720c7421 */ /* 0x004fe40000010100 */
[----:B0-----:R-:W-:Y:S02]  /*3460*/  FMUL.FTZ R92, R97, R122 ;  /* 0x0000007a615c7220 */ /* 0x001fe40000410000 */
[----:B------:R-:W-:Y:S01]  /*3470*/  FFMA.FTZ R116, R79, R12, 1 ;  /* 0x3f8000004f747423 */ /* 0x000fe2000001000c */
[----:B------:R-:W-:Y:S01]  /*3480*/  HADD2.F32 R79, -RZ, R10.H0_H0 ;  /* 0x2000000aff4f7230 */ /* 0x000fe20000004100 */
[----:B------:R-:W-:Y:S01]  /*3490*/  FADD.FTZ R12, -R118, 1 ;  /* 0x3f800000760c7421 */ /* 0x000fe20000010100 */
[----:B------:R0:W2:Y:S01]  /*34a0*/  MUFU.EX2 R129, R14 ;  /* 0x0000000e00817308 */ /* 0x0000a20000000800 */
[----:B-1----:R-:W-:-:S02]  /*34b0*/  FMUL.FTZ R75, R111, R92 ;  /* 0x0000005c6f4b7220 */ /* 0x002fc40000410000 */
[----:B------:R-:W-:Y:S02]  /*34c0*/  FADD.FTZ R125, R125, 1 ;  /* 0x3f8000007d7d7421 */ /* 0x000fe40000010000 */
[----:B---3--:R-:W-:-:S03]  /*34d0*/  FADD.FTZ R127, R127, 1 ;  /* 0x3f8000007f7f7421 */ /* 0x008fc60000010000 */
[----:B------:R1:W-:Y:S01]  /*34e0*/  MUFU.EX2 R105, R84 ;  /* 0x0000005400697308 */ /* 0x0003e20000000800 */
[----:B0-----:R-:W-:-:S07]  /*34f0*/  FFMA.FTZ R14, R73, R17, R16 ;  /* 0x00000011490e7223 */ /* 0x001fce0000010010 */
[----:B------:R-:W0:Y:S01]  /*3500*/  MUFU.EX2 R131, R15 ;  /* 0x0000000f00837308 */ /* 0x000e220000000800 */
[----:B-1----:R-:W-:Y:S01]  /*3510*/  HADD2.F32 R84, -RZ, R18.H0_H0 ;  /* 0x20000012ff547230 */ /* 0x002fe20000004100 */
[----:B--2---:R-:W-:-:S06]  /*3520*/  FADD.FTZ R129, R129, 1 ;  /* 0x3f80000081817421 */ /* 0x004fcc0000010000 */
[----:B------:R-:W-:Y:S08]  /*3530*/  MUFU.RCP R123, R123 ;  /* 0x0000007b007b7308 */ /* 0x000ff00000001000 */
[----:B------:R-:W-:Y:S01]  /*3540*/  MUFU.RCP R125, R125 ;  /* 0x0000007d007d7308 */ /* 0x000fe20000001000 */
[----:B0-----:R-:W-:-:S07]  /*3550*/  FADD.FTZ R131, R131, 1 ;  /* 0x3f80000083837421 */ /* 0x001fce0000010000 */
[----:B------:R-:W-:Y:S08]  /*3560*/  MUFU.RCP R129, R129 ;  /* 0x0000008100817308 */ /* 0x000ff00000001000 */
[----:B------:R-:W-:Y:S01]  /*3570*/  MUFU.RCP R127, R127 ;  /* 0x0000007f007f7308 */ /* 0x000fe20000001000 */
[----:B-----5:R0:W-:Y:S04]  /*3580*/  STS.128 [R50.X16], R20 ;  /* 0x0000001432007388 */ /* 0x0201e8000000cc00 */
[----:B----4-:R1:W-:Y:S01]  /*3590*/  STS.128 [R50.X16+0x200], R24 ;  /* 0x0002001832007388 */ /* 0x0103e2000000cc00 */
[----:B------:R-:W-:-:S06]  /*35a0*/  NOP ;  /* 0x0000000000007918 */ /* 0x000fcc0000000000 */
[----:B------:R-:W2:Y:S01]  /*35b0*/  LDS.128 R16, [R44] ;  /* 0x000000002c107984 */ /* 0x000ea20000000c00 */
[----:B0-----:R0:W3:Y:S01]  /*35c0*/  MUFU.RCP R20, R13 ;  /* 0x0000000d00147308 */ /* 0x0010e20000001000 */
[----:B------:R-:W-:Y:S01]  /*35d0*/  FFMA.FTZ R22, R81, R12, 1 ;  /* 0x3f80000051167423 */ /* 0x000fe2000001000c */
[----:B------:R-:W-:Y:S01]  /*35e0*/  HADD2.F32 R21, -RZ, R10.H1_H1 ;  /* 0x3000000aff157230 */ /* 0x000fe20000004100 */
[----:B------:R-:W-:Y:S02]  /*35f0*/  FADD.FTZ R12, -R120, 1 ;  /* 0x3f800000780c7421 */ /* 0x000fe40000010100 */
[----:B-1----:R-:W-:Y:S02]  /*3600*/  FFMA.FTZ R26, R77, R79, R14 ;  /* 0x0000004f4d1a7223 */ /* 0x002fe4000001000e */
[----:B------:R-:W-:Y:S01]  /*3610*/  FFMA.FTZ R24, R95, R12, 1 ;  /* 0x3f8000005f187423 */ /* 0x000fe2000001000c */
[----:B------:R-:W-:Y:S01]  /*3620*/  MUFU.RCP R27, R103 ;  /* 0x00000067001b7308 */ /* 0x000fe20000001000 */
[----:B0-----:R-:W-:-:S02]  /*3630*/  FADD.FTZ R13, -R119, 1 ;  /* 0x3f800000770d7421 */ /* 0x001fc40000010100 */
[----:B------:R-:W-:Y:S02]  /*3640*/  FMUL.FTZ R95, R99, R124 ;  /* 0x0000007c635f7220 */ /* 0x000fe40000410000 */
[----:B------:R-:W-:Y:S02]  /*3650*/  FMUL.FTZ R14, R94, -1.4426950216293334961 ;  /* 0xbfb8aa3b5e0e7820 */ /* 0x000fe40000410000 */
[----:B------:R-:W-:Y:S01]  /*3660*/  FFMA.FTZ R126, R75, R21, R26 ;  /* 0x000000154b7e7223 */ /* 0x000fe2000001001a */
[--C-:B------:R-:W-:Y:S01]  /*3670*/  HADD2.F32 R21, -RZ, R11.reuse.H0_H0 ;  /* 0x2000000bff157230 */ /* 0x100fe20000004100 */
[----:B------:R-:W-:Y:S01]  /*3680*/  FADD.FTZ R12, -R122, 1 ;  /* 0x3f8000007a0c7421 */ /* 0x000fe20000010100 */
[----:B------:R0:W1:Y:S01]  /*3690*/  MUFU.EX2 R130, R14 ;  /* 0x0000000e00827308 */ /* 0x0000620000000800 */
[----:B------:R-:W-:Y:S01]  /*36a0*/  FFMA.FTZ R23, R96, R13, 1 ;  /* 0x3f80000060177423 */ /* 0x000fe2000001000d */
[----:B------:R-:W-:Y:S01]  /*36b0*/  HADD2.F32 R13, -RZ, R11.H1_H1 ;  /* 0x3000000bff0d7230 */ /* 0x000fe20000004100 */
[----:B------:R-:W-:-:S02]  /*36c0*/  FMUL.FTZ R81, R112, R95 ;  /* 0x0000005f70517220 */ /* 0x000fc40000410000 */
[----:B---3--:R-:W-:Y:S02]  /*36d0*/  FMUL.FTZ R96, R101, R20 ;  /* 0x0000001465607220 */ /* 0x008fe40000410000 */
[----:B------:R-:W-:Y:S02]  /*36e0*/  FFMA.FTZ R26, R97, R12, 1 ;  /* 0x3f800000611a7423 */ /* 0x000fe4000001000c */
[----:B------:R-:W-:Y:S02]  /*36f0*/  FADD.FTZ R12, -R124, 1 ;  /* 0x3f8000007c0c7421 */ /* 0x000fe40000010100 */
[----:B0-----:R-:W-:Y:S02]  /*3700*/  FADD.FTZ R14, -R20, 1 ;  /* 0x3f800000140e7421 */ /* 0x001fe40000010100 */
[----:B------:R-:W-:Y:S02]  /*3710*/  FFMA.FTZ R132, R81, R21, R126 ;  /* 0x0000001551847223 */ /* 0x000fe4000001007e */
[----:B------:R-:W-:-:S02]  /*3720*/  FMUL.FTZ R79, R113, R96 ;  /* 0x00000060714f7220 */ /* 0x000fc40000410000 */
[----:B------:R-:W-:Y:S01]  /*3730*/  FFMA.FTZ R126, R99, R12, 1 ;  /* 0x3f800000637e7423 */ /* 0x000fe2000001000c */
[----:B--2---:R-:W-:Y:S01]  /*3740*/  HADD2.F32 R97, -RZ, R16.H0_H0 ;  /* 0x20000010ff617230 */ /* 0x004fe20000004100 */
[----:B------:R-:W-:Y:S01]  /*3750*/  FFMA.FTZ R128, R101, R14, 1 ;  /* 0x3f80000065807423 */ /* 0x000fe2000001000e */
[--C-:B------:R-:W-:Y:S01]  /*3760*/  HADD2.F32 R101, -RZ, R17.reuse.H0_H0 ;  /* 0x20000011ff657230 */ /* 0x100fe20000004100 */
[----:B------:R-:W-:Y:S01]  /*3770*/  FFMA.FTZ R132, R79, R13, R132 ;  /* 0x0000000d4f847223 */ /* 0x000fe20000010084 */
[----:B------:R-:W-:Y:S01]  /*3780*/  HADD2.F32 R103, -RZ, R17.H1_H1 ;  /* 0x30000011ff677230 */ /* 0x000fe20000004100 */
[----:B------:R-:W0:Y:S01]  /*3790*/  LDS.128 R12, [R44+0x10] ;  /* 0x000010002c0c7984 */ /* 0x000e220000000c00 */
[----:B------:R-:W-:Y:S01]  /*37a0*/  FADD.FTZ R21, R105, 1 ;  /* 0x3f80000069157421 */ /* 0x000fe20000010000 */
[----:B------:R-:W-:Y:S01]  /*37b0*/  HADD2.F32 R105, -RZ, R18.H0_H0 ;  /* 0x20000012ff697230 */ /* 0x000fe20000004100 */
[----:B------:R-:W-:Y:S01]  /*37c0*/  FMUL.FTZ R17, R98, R97 ;  /* 0x0000006162117220 */ /* 0x000fe20000410000 */
[--C-:B------:R-:W-:Y:S01]  /*37d0*/  HADD2.F32 R98, -RZ, R19.reuse.H0_H0 ;  /* 0x20000013ff627230 */ /* 0x100fe20000004100 */
[----:B------:R2:W3:Y:S01]  /*37e0*/  MUFU.RCP R121, R21 ;  /* 0x0000001500797308 */ /* 0x0004e20000001000 */
[----:B------:R-:W-:Y:S01]  /*37f0*/  HADD2.F32 R99, -RZ, R16.H1_H1 ;  /* 0x30000010ff637230 */ /* 0x000fe20000004100 */
[----:B------:R-:W-:Y:S01]  /*3800*/  FMUL.FTZ R110, R110, R105 ;  /* 0x000000696e6e7220 */ /* 0x000fe20000410000 */
[----:B------:R-:W-:Y:S01]  /*3810*/  HADD2.F32 R109, -RZ, R19.H1_H1 ;  /* 0x30000013ff6d7230 */ /* 0x000fe20000004100 */
[----:B------:R-:W-:Y:S01]  /*3820*/  FMUL.FTZ R19, R106, R101 ;  /* 0x000000656a137220 */ /* 0x000fe20000410000 */
[----:B------:R-:W-:Y:S01]  /*3830*/  HADD2.F32 R107, -RZ, R18.H1_H1 ;  /* 0x30000012ff6b7230 */ /* 0x000fe20000004100 */
[----:B------:R-:W-:-:S02]  /*3840*/  FMUL.FTZ R25, R112, R98 ;  /* 0x0000006270197220 */ /* 0x000fc40000410000 */
[----:B------:R-:W-:Y:S02]  /*3850*/  FMUL.FTZ R104, R104, R99 ;  /* 0x0000006368687220 */ /* 0x000fe40000410000 */
[----:B--2---:R-:W-:Y:S02]  /*3860*/  FMUL.FTZ R21, R108, R103 ;  /* 0x000000676c157220 */ /* 0x004fe40000410000 */
[----:B------:R-:W-:Y:S02]  /*3870*/  FMUL.FTZ R113, R113, R109 ;  /* 0x0000006d71717220 */ /* 0x000fe40000410000 */
[----:B------:R-:W-:Y:S02]  /*3880*/  FMUL.FTZ R19, R118, R19 ;  /* 0x0000001376137220 */ /* 0x000fe40000410000 */
[----:B------:R-:W-:Y:S01]  /*3890*/  FMUL.FTZ R110, R119, R110 ;  /* 0x0000006e776e7220 */ /* 0x000fe20000410000 */
[----:B------:R-:W2:Y:S01]  /*38a0*/  MUFU.RCP R118, R131 ;  /* 0x0000008300767308 */ /* 0x000ea20000001000 */
[----:B------:R-:W-:-:S02]  /*38b0*/  FMUL.FTZ R21, R120, R21 ;  /* 0x0000001578157220 */ /* 0x000fc40000410000 */
[----:B------:R-:W-:Y:S02]  /*38c0*/  FMUL.FTZ R25, R124, R25 ;  /* 0x000000197c197220 */ /* 0x000fe40000410000 */
[----:B------:R-:W-:Y:S02]  /*38d0*/  FMUL.FTZ R17, R114, R17 ;  /* 0x0000001172117220 */ /* 0x000fe40000410000 */
[----:B------:R-:W-:Y:S02]  /*38e0*/  FMUL.FTZ R104, R115, R104 ;  /* 0x0000006873687220 */ /* 0x000fe40000410000 */
[----:B------:R-:W-:Y:S02]  /*38f0*/  FMUL.FTZ R113, R20, R113 ;  /* 0x0000007114717220 */ /* 0x000fe40000410000 */
[----:B-1----:R-:W-:Y:S02]  /*3900*/  FADD.FTZ R130, R130, 1 ;  /* 0x3f80000082827421 */ /* 0x002fe40000010000 */
[----:B------:R-:W-:-:S02]  /*3910*/  FMUL.FTZ R19, R19, R22 ;  /* 0x0000001613137220 */ /* 0x000fc40000410000 */
[----:B------:R-:W-:Y:S01]  /*3920*/  FMUL.FTZ R22, R110, R23 ;  /* 0x000000176e167220 */ /* 0x000fe20000410000 */
[----:B------:R-:W1:Y:S01]  /*3930*/  MUFU.RCP R115, R130 ;  /* 0x0000008200737308 */ /* 0x000e620000001000 */
[----:B------:R-:W-:Y:S01]  /*3940*/  FMUL.FTZ R24, R21, R24 ;  /* 0x0000001815187220 */ /* 0x000fe20000410000 */
[--C-:B0-----:R-:W-:Y:S01]  /*3950*/  HADD2.F32 R108, -RZ, R13.reuse.H0_H0 ;  /* 0x2000000dff6c7230 */ /* 0x101fe20000004100 */
[----:B------:R-:W-:Y:S01]  /*3960*/  FMUL.FTZ R23, R25, R126 ;  /* 0x0000007e19177220 */ /* 0x000fe20000410000 */
[----:B------:R-:W-:Y:S01]  /*3970*/  HADD2.F32 R112, -RZ, R13.H1_H1 ;  /* 0x3000000dff707230 */ /* 0x000fe20000004100 */
[----:B------:R-:W-:Y:S01]  /*3980*/  FMUL.FTZ R17, R17, R116 ;  /* 0x0000007411117220 */ /* 0x000fe20000410000 */
[--C-:B------:R-:W-:Y:S01]  /*3990*/  HADD2.F32 R106, -RZ, R12.reuse.H1_H1 ;  /* 0x3000000cff6a7230 */ /* 0x100fe20000004100 */
[----:B------:R-:W-:Y:S01]  /*39a0*/  FMUL.FTZ R20, R104, R117 ;  /* 0x0000007568147220 */ /* 0x000fe20000410000 */
[----:B------:R-:W-:Y:S01]  /*39b0*/  HADD2.F32 R104, -RZ, R12.H0_H0 ;  /* 0x2000000cff687230 */ /* 0x000fe20000004100 */
[----:B------:R-:W-:Y:S01]  /*39c0*/  FMUL.FTZ R128, R113, R128 ;  /* 0x0000008071807220 */ /* 0x000fe20000410000 */
[--C-:B------:R-:W-:Y:S01]  /*39d0*/  HADD2.F32 R113, -RZ, R14.reuse.H0_H0 ;  /* 0x2000000eff717230 */ /* 0x100fe20000004100 */
[----:B------:R-:W-:Y:S01]  /*39e0*/  FADD.FTZ R21, -R123, 1 ;  /* 0x3f8000007b157421 */ /* 0x000fe20000010100 */
[----:B------:R-:W-:Y:S01]  /*39f0*/  HADD2.F32 R114, -RZ, R14.H1_H1 ;  /* 0x3000000eff727230 */ /* 0x000fe20000004100 */
[----:B------:R-:W-:Y:S01]  /*3a00*/  FADD.FTZ R25, -R125, 1 ;  /* 0x3f8000007d197421 */ /* 0x000fe20000010100 */
[--C-:B------:R-:W-:Y:S01]  /*3a10*/  HADD2.F32 R116, -RZ, R15.reuse.H0_H0 ;  /* 0x2000000fff747230 */ /* 0x100fe20000004100 */
[----:B------:R-:W-:Y:S01]  /*3a20*/  FMUL.FTZ R16, R86, R108 ;  /* 0x0000006c56107220 */ /* 0x000fe20000410000 */
[----:B------:R-:W-:Y:S01]  /*3a30*/  HADD2.F32 R117, -RZ, R15.H1_H1 ;  /* 0x3000000fff757230 */ /* 0x000fe20000004100 */
[----:B------:R-:W-:Y:S01]  /*3a40*/  FMUL.FTZ R18, R88, R112 ;  /* 0x0000007058127220 */ /* 0x000fe20000410000 */
[----:B------:R-:W-:Y:S01]  /*3a50*/  F2FP.PACK_AB R20, R20, R17 ;  /* 0x000000111414723e */ /* 0x000fe200000000ff */
[----:B---3--:R-:W-:Y:S01]  /*3a60*/  FADD.FTZ R15, -R121, 1 ;  /* 0x3f800000790f7421 */ /* 0x008fe20000010100 */
[----:B------:R-:W-:Y:S01]  /*3a70*/  F2FP.PACK_AB R23, R128, R23 ;  /* 0x000000178017723e */ /* 0x000fe200000000ff */
[----:B------:R-:W-:-:S02]  /*3a80*/  FMUL.FTZ R14, R85, R106 ;  /* 0x0000006a550e7220 */ /* 0x000fc40000410000 */
[----:B------:R-:W-:Y:S02]  /*3a90*/  FFMA.FTZ R21, R76, R21, 1 ;  /* 0x3f8000004c157423 */ /* 0x000fe40000010015 */
[----:B------:R-:W-:Y:S02]  /*3aa0*/  FFMA.FTZ R25, R74, R25, 1 ;  /* 0x3f8000004a197423 */ /* 0x000fe40000010019 */
[----:B------:R-:W-:Y:S02]  /*3ab0*/  FMUL.FTZ R16, R123, R16 ;  /* 0x000000107b107220 */ /* 0x000fe40000410000 */
[----:B------:R-:W-:Y:S02]  /*3ac0*/  FMUL.FTZ R18, R125, R18 ;  /* 0x000000127d127220 */ /* 0x000fe40000410000 */
[----:B------:R-:W-:Y:S02]  /*3ad0*/  FADD.FTZ R13, -R27, 1 ;  /* 0x3f8000001b0d7421 */ /* 0x000fe40000010100 */
[----:B------:R-:W-:-:S02]  /*3ae0*/  FMUL.FTZ R12, R83, R104 ;  /* 0x00000068530c7220 */ /* 0x000fc40000410000 */
[----:B------:R-:W-:Y:S02]  /*3af0*/  FFMA.FTZ R15, R100, R15, 1 ;  /* 0x3f800000640f7423 */ /* 0x000fe4000001000f */
[----:B------:R-:W-:Y:S02]  /*3b00*/  FMUL.FTZ R14, R121, R14 ;  /* 0x0000000e790e7220 */ /* 0x000fe40000410000 */
[----:B------:R-:W-:Y:S02]  /*3b10*/  FMUL.FTZ R111, R111, R107 ;  /* 0x0000006b6f6f7220 */ /* 0x000fe40000410000 */
[----:B------:R-:W-:Y:S02]  /*3b20*/  FMUL.FTZ R16, R16, R21 ;  /* 0x0000001510107220 */ /* 0x000fe40000410000 */
[----:B------:R-:W-:Y:S02]  /*3b30*/  FMUL.FTZ R25, R18, R25 ;  /* 0x0000001912197220 */ /* 0x000fe40000410000 */
[----:B------:R-:W-:-:S02]  /*3b40*/  FADD.FTZ R21, -R129, 1 ;  /* 0x3f80000081157421 */ /* 0x000fc40000010100 */
[----:B------:R-:W-:Y:S01]  /*3b50*/  FMUL.FTZ R18, R82, R114 ;  /* 0x0000007252127220 */ /* 0x000fe20000410000 */
[----:B------:R-:W-:Y:S01]  /*3b60*/  F2FP.PACK_AB R25, R25, R16 ;  /* 0x000000101919723e */ /* 0x000fe200000000ff */
[----:B------:R-:W-:Y:S02]  /*3b70*/  FFMA.FTZ R13, R102, R13, 1 ;  /* 0x3f800000660d7423 */ /* 0x000fe4000001000d */
[----:B------:R-:W-:Y:S02]  /*3b80*/  FMUL.FTZ R12, R27, R12 ;  /* 0x0000000c1b0c7220 */ /* 0x000fe40000410000 */
[----:B------:R-:W-:Y:S02]  /*3b90*/  FMUL.FTZ R15, R14, R15 ;  /* 0x0000000f0e0f7220 */ /* 0x000fe40000410000 */
[----:B------:R-:W-:Y:S02]  /*3ba0*/  FMUL.FTZ R111, R122, R111 ;  /* 0x0000006f7a6f7220 */ /* 0x000fe40000410000 */
[----:B--2---:R-:W-:-:S02]  /*3bb0*/  FADD.FTZ R14, -R118, 1 ;  /* 0x3f800000760e7421 */ /* 0x004fc40000010100 */
[----:B------:R-:W-:Y:S02]  /*3bc0*/  FFMA.FTZ R21, R78, R21, 1 ;  /* 0x3f8000004e157423 */ /* 0x000fe40000010015 */
[----:B------:R-:W-:Y:S02]  /*3bd0*/  FMUL.FTZ R18, R129, R18 ;  /* 0x0000001281127220 */ /* 0x000fe40000410000 */
[----:B------:R-:W-:Y:S02]  /*3be0*/  FMUL.FTZ R12, R12, R13 ;  /* 0x0000000d0c0c7220 */ /* 0x000fe40000410000 */
[----:B------:R-:W-:Y:S02]  /*3bf0*/  FMUL.FTZ R111, R111, R26 ;  /* 0x0000001a6f6f7220 */ /* 0x000fe40000410000 */
[----:B------:R-:W-:Y:S02]  /*3c00*/  FMUL.FTZ R102, R102, R27 ;  /* 0x0000001b66667220 */ /* 0x000fe40000410000 */
[----:B------:R-:W-:Y:S01]  /*3c10*/  FFMA.FTZ R110, R93, R14, 1 ;  /* 0x3f8000005d6e7423 */ /* 0x000fe2000001000e */
[----:B------:R-:W-:Y:S01]  /*3c20*/  F2FP.PACK_AB R22, R111, R22 ;  /* 0x000000166f16723e */ /* 0x000fe200000000ff */
[----:B------:R-:W-:-:S02]  /*3c30*/  FADD.FTZ R13, -R127, 1 ;  /* 0x3f8000007f0d7421 */ /* 0x000fc40000010100 */
[----:B-1----:R-:W-:Y:S02]  /*3c40*/  FADD.FTZ R27, -R115, 1 ;  /* 0x3f800000731b7421 */ /* 0x002fe40000010100 */
[----:B------:R-:W-:Y:S02]  /*3c50*/  FMUL.FTZ R14, R84, R113 ;  /* 0x00000071540e7220 */ /* 0x000fe40000410000 */
[----:B------:R-:W-:Y:S02]  /*3c60*/  FMUL.FTZ R26, R87, R116 ;  /* 0x00000074571a7220 */ /* 0x000fe40000410000 */
[----:B------:R-:W-:Y:S02]  /*3c70*/  FMUL.FTZ R119, R89, R117 ;  /* 0x0000007559777220 */ /* 0x000fe40000410000 */
[----:B------:R-:W-:Y:S01]  /*3c80*/  FMUL.FTZ R18, R18, R21 ;  /* 0x0000001512127220 */ /* 0x000fe20000410000 */
[----:B------:R-:W-:Y:S01]  /*3c90*/  F2FP.PACK_AB R21, R24, R19 ;  /* 0x000000131815723e */ /* 0x000fe200000000ff */
[----:B------:R-:W-:Y:S01]  /*3ca0*/  BAR.SYNC.DEFER_BLOCKING 0x0 ;  /* 0x0000000000007b1d */ /* 0x000fe20000010000 */
[----:B------:R-:W-:Y:S01]  /*3cb0*/  F2FP.PACK_AB R24, R15, R12 ;  /* 0x0000000c0f18723e */ /* 0x000fe200000000ff */
[----:B------:R-:W-:Y:S01]  /*3cc0*/  FFMA.FTZ R13, R80, R13, 1 ;  /* 0x3f800000500d7423 */ /* 0x000fe2000001000d */
[----:B------:R-:W-:Y:S01]  /*3cd0*/  HADD2.F32 R12, -RZ, R4.H0_H0 ;  /* 0x20000004ff0c7230 */ /* 0x000fe20000004100 */
[----:B------:R-:W-:-:S02]  /*3ce0*/  FFMA.FTZ R27, R94, R27, 1 ;  /* 0x3f8000005e1b7423 */ /* 0x000fc4000001001b */
[----:B------:R-:W-:Y:S02]  /*3cf0*/  FMUL.FTZ R14, R127, R14 ;  /* 0x0000000e7f0e7220 */ /* 0x000fe40000410000 */
[----:B------:R-:W-:Y:S02]  /*3d00*/  FMUL.FTZ R26, R115, R26 ;  /* 0x0000001a731a7220 */ /* 0x000fe40000410000 */
[----:B------:R-:W-:Y:S02]  /*3d10*/  FMUL.FTZ R119, R118, R119 ;  /* 0x0000007776777220 */ /* 0x000fe40000410000 */
[----:B------:R-:W-:Y:S02]  /*3d20*/  FMUL.FTZ R83, R83, R102 ;  /* 0x0000006653537220 */ /* 0x000fe40000410000 */
[----:B------:R-:W-:Y:S02]  /*3d30*/  FMUL.FTZ R13, R14, R13 ;  /* 0x0000000d0e0d7220 */ /* 0x000fe40000410000 */
[----:B------:R-:W-:-:S02]  /*3d40*/  FMUL.FTZ R27, R26, R27 ;  /* 0x0000001b1a1b7220 */ /* 0x000fc40000410000 */
[----:B------:R-:W-:Y:S01]  /*3d50*/  FMUL.FTZ R110, R119, R110 ;  /* 0x0000006e776e7220 */ /* 0x000fe20000410000 */
[----:B------:R-:W-:Y:S01]  /*3d60*/  F2FP.PACK_AB R26, R18, R13 ;  /* 0x0000000d121a723e */ /* 0x000fe200000000ff */
[----:B------:R-:W-:Y:S01]  /*3d70*/  FFMA.FTZ R132, R83, R12, R132 ;  /* 0x0000000c53847223 */ /* 0x000fe20000010084 */
[----:B------:R-:W-:Y:S01]  /*3d80*/  HADD2.F32 R119, -RZ, R4.H1_H1 ;  /* 0x30000004ff777230 */ /* 0x000fe20000004100 */
[----:B------:R-:W-:Y:S01]  /*3d90*/  IMAD R12, R53, c[0x0][0x2e8], RZ ;  /* 0x0000ba00350c7a24 */ /* 0x000fe200078e02ff */
[----:B------:R-:W-:Y:S01]  /*3da0*/  F2FP.PACK_AB R27, R110, R27 ;  /* 0x0000001b6e1b723e */ /* 0x000fe200000000ff */
[C---:B------:R-:W-:Y:S01]  /*3db0*/  IMAD.WIDE.U32 R110, R55.reuse, c[0x0][0x2e8], R34 ;  /* 0x0000ba00376e7a25 */ /* 0x040fe200078e0022 */
[----:B------:R0:W-:Y:S03]  /*3dc0*/  STS.128 [R44], R20 ;  /* 0x000000142c007388 */ /* 0x0001e60000000c00 */
[----:B------:R-:W-:Y:S01]  /*3dd0*/  IMAD R17, R55, c[0x0][0x2ec], R12 ;  /* 0x0000bb0037117a24 */ /* 0x000fe200078e020c */
[----:B------:R1:W-:Y:S01]  /*3de0*/  STS.128 [R44+0x10], R24 ;  /* 0x000010182c007388 */ /* 0x0003e20000000c00 */
[----:B------:R-:W-:-:S06]  /*3df0*/  NOP ;  /* 0x0000000000007918 */ /* 0x000fcc0000000000 */
[----:B------:R-:W-:Y:S01]  /*3e00*/  IADD3 R111, R111, R17, RZ ;  /* 0x000000116f6f7210 */ /* 0x000fe20007ffe0ff */
[----:B------:R-:W2:Y:S01]  /*3e10*/  LDS.128 R12, [R50.X16] ;  /* 0x00000000320c7984 */ /* 0x000ea2000000cc00 */
[----:B------:R-:W-:Y:S02]  /*3e20*/  FMUL.FTZ R100, R100, R121 ;  /* 0x0000007964647220 */ /* 0x000fe40000410000 */
[----:B------:R-:W-:Y:S01]  /*3e30*/  FMUL.FTZ R123, R76, R123 ;  /* 0x0000007b4c7b7220 */ /* 0x000fe20000410000 */
[----:B------:R-:W3:Y:S01]  /*3e40*/  LDS.128 R16, [R50.X16+0x200] ;  /* 0x0002000032107984 */ /* 0x000ee2000000cc00 */
[----:B------:R-:W-:Y:S01]  /*3e50*/  FMUL.FTZ R85, R85, R100 ;  /* 0x0000006455557220 */ /* 0x000fe20000410000 */
[--C-:B0-----:R-:W-:Y:S01]  /*3e60*/  HADD2.F32 R20, -RZ, R5.reuse.H0_H0 ;  /* 0x20000005ff147230 */ /* 0x101fe20000004100 */
[----:B------:R-:W-:Y:S01]  /*3e70*/  FMUL.FTZ R21, R86, R123 ;  /* 0x0000007b56157220 */ /* 0x000fe20000410000 */
[----:B------:R-:W-:Y:S01]  /*3e80*/  HADD2.F32 R22, -RZ, R5.H1_H1 ;  /* 0x30000005ff167230 */ /* 0x000fe20000004100 */
[----:B-1----:R-:W-:Y:S01]  /*3e90*/  IMAD R25, R57, c[0x0][0x2f0], RZ ;  /* 0x0000bc0039197a24 */ /* 0x002fe200078e02ff */
[----:B------:R-:W-:Y:S01]  /*3ea0*/  MOV R24, c[0x0][0x16c] ;  /* 0x00005b0000187a02 */ /* 0x000fe20000000f00 */
[----:B------:R-:W-:-:S02]  /*3eb0*/  FFMA.FTZ R132, R85, R119, R132 ;  /* 0x0000007755847223 */ /* 0x000fc40000010084 */
[----:B------:R-:W-:Y:S01]  /*3ec0*/  IMAD R119, R58, c[0x0][0x2f4], R25 ;  /* 0x0000bd003a777a24 */ /* 0x000fe200078e0219 */
[----:B------:R-:W-:Y:S01]  /*3ed0*/  ISETP.GE.AND P1, PT, R24, 0x1, PT ;  /* 0x000000011800780c */ /* 0x000fe20003f26270 */
[----:B------:R-:W-:-:S04]  /*3ee0*/  IMAD.WIDE.U32 R26, R58, c[0x0][0x2f0], R110 ;  /* 0x0000bc003a1a7a25 */ /* 0x000fc800078e006e */
[----:B------:R-:W-:Y:S01]  /*3ef0*/  FMUL.FTZ R125, R74, R125 ;  /* 0x0000007d4a7d7220 */ /* 0x000fe20000410000 */
[----:B------:R-:W-:Y:S01]  /*3f00*/  IADD3 R111, R27, R119, RZ ;  /* 0x000000771b6f7210 */ /* 0x000fe20007ffe0ff */
[----:B------:R-:W-:Y:S01]  /*3f10*/  FFMA.FTZ R20, R21, R20, R132 ;  /* 0x0000001415147223 */ /* 0x000fe20000010084 */
[----:B------:R-:W-:Y:S01]  /*3f20*/  LEA R110, P0, R26, c[0x0][0x338], 0x1 ;  /* 0x0000ce001a6e7a11 */ /* 0x000fe200078008ff */
[----:B------:R-:W-:Y:S02]  /*3f30*/  FMUL.FTZ R23, R88, R125 ;  /* 0x0000007d58177220 */ /* 0x000fe40000410000 */
[----:B------:R-:W-:Y:S01]  /*3f40*/  FMUL.FTZ R127, R80, R127 ;  /* 0x0000007f507f7220 */ /* 0x000fe20000410000 */
[----:B------:R-:W-:Y:S01]  /*3f50*/  LEA.HI.X R111, R26, c[0x0][0x33c], R111, 0x1, P0 ;  /* 0x0000cf001a6f7a11 */ /* 0x000fe200000f0c6f */
[----:B------:R-:W-:Y:S01]  /*3f60*/  FFMA.FTZ R20, R23, R22, R20 ;  /* 0x0000001617147223 */ /* 0x000fe20000010014 */
[----:B------:R-:W-:Y:S01]  /*3f70*/  ISETP.NE.U32.AND P0, PT, RZ, c[0x0][0x270], PT ;  /* 0x00009c00ff007a0c */ /* 0x000fe20003f05070 */
[----:B------:R-:W-:Y:S01]  /*3f80*/  HADD2.F32 R22, -RZ, R6.H0_H0 ;  /* 0x20000006ff167230 */ /* 0x000fe20000004100 */
[----:B------:R-:W-:-:S02]  /*3f90*/  FMUL.FTZ R25, R84, R127 ;  /* 0x0000007f54197220 */ /* 0x000fc40000410000 */
[----:B------:R-:W-:Y:S01]  /*3fa0*/  IMAD.WIDE R110, R91, 0x10, R110 ;  /* 0x000000105b6e7825 */ /* 0x000fe200078e026e */
[----:B------:R-:W-:-:S03]  /*3fb0*/  ISETP.NE.AND.EX P0, PT, RZ, c[0x0][0x274], PT, P0 ;  /* 0x00009d00ff007a0c */ /* 0x000fc60003f05300 */
[----:B------:R-:W-:Y:S02]  /*3fc0*/  FMUL.FTZ R129, R78, R129 ;  /* 0x000000814e817220 */ /* 0x000fe40000410000 */
[----:B------:R-:W-:Y:S01]  /*3fd0*/  FFMA.FTZ R20, R25, R22, R20 ;  /* 0x0000001619147223 */ /* 0x000fe20000010014 */
[----:B------:R-:W-:Y:S01]  /*3fe0*/  HADD2.F32 R22, -RZ, R6.H1_H1 ;  /* 0x30000006ff167230 */ /* 0x000fe20000004100 */
[----:B--2---:R0:W-:Y:S01]  /*3ff0*/  STG.E.128 [R110.64], R12 ;  /* 0x0000000c6e007986 */ /* 0x0041e2000c101d06 */
[----:B------:R-:W-:Y:S02]  /*4000*/  FMUL.FTZ R27, R82, R129 ;  /* 0x00000081521b7220 */ /* 0x000fe40000410000 */
[----:B------:R-:W-:Y:S01]  /*4010*/  FMUL.FTZ R94, R94, R115 ;  /* 0x000000735e5e7220 */ /* 0x000fe20000410000 */
[----:B---3--:R0:W-:Y:S01]  /*4020*/  STG.E.128 [R110.64+0x200], R16 ;  /* 0x000200106e007986 */ /* 0x0081e2000c101d06 */
[----:B------:R-:W-:Y:S01]  /*4030*/  FFMA.FTZ R20, R27, R22, R20 ;  /* 0x000000161b147223 */ /* 0x000fe20000010014 */
[----:B------:R-:W-:Y:S01]  /*4040*/  HADD2.F32 R22, -RZ, R7.H0_H0 ;  /* 0x20000007ff167230 */ /* 0x000fe20000004100 */
[----:B------:R-:W-:-:S02]  /*4050*/  FMUL.FTZ R87, R87, R94 ;  /* 0x0000005e57577220 */ /* 0x000fc40000410000 */
[----:B------:R-:W-:Y:S02]  /*4060*/  FMUL.FTZ R118, R93, R118 ;  /* 0x000000765d767220 */ /* 0x000fe40000410000 */
[----:B------:R-:W-:Y:S01]  /*4070*/  FFMA.FTZ R20, R87, R22, R20 ;  /* 0x0000001657147223 */ /* 0x000fe20000010014 */
[----:B------:R-:W-:Y:S01]  /*4080*/  HADD2.F32 R22, -RZ, R7.H1_H1 ;  /* 0x30000007ff167230 */ /* 0x000fe20000004100 */
[----:B------:R-:W-:Y:S01]  /*4090*/  FMUL.FTZ R89, R89, R118 ;  /* 0x0000007659597220 */ /* 0x000fe20000410000 */
[----:B------:R-:W-:Y:S05]  /*40a0*/  @!P0 BRA `(.L_x_5882) ;  /* 0x000002b000008947 */ /* 0x000fea0003800000 */
[----:B------:R-:W-:Y:S01]  /*40b0*/  BAR.SYNC.DEFER_BLOCKING 0x0 ;  /* 0x0000000000007b1d */ /* 0x000fe20000010000 */
[----:B------:R-:W-:Y:S02]  /*40c0*/  FMUL.FTZ R72, R72, R97 ;  /* 0x0000006148487220 */ /* 0x000fe40000410000 */
[----:B------:R-:W-:Y:S02]  /*40d0*/  FMUL.FTZ R99, R66, R99 ;  /* 0x0000006342637220 */ /* 0x000fe40000410000 */
        /* <DEDUP_REMOVED lines=8> */
[----:B------:R-:W-:Y:S01]  /*4160*/  FMUL.FTZ R102, R102, R104 ;  /* 0x0000006866667220 */ /* 0x000fe20000410000 */
[----:B------:R-:W-:Y:S01]  /*4170*/  F2FP.PACK_AB R93, R70, R93 ;  /* 0x0000005d465d723e */ /* 0x000fe200000000ff */
[----:B0-----:R-:W-:-:S02]  /*4180*/  FMUL.FTZ R13, R100, R106 ;  /* 0x0000006a640d7220 */ /* 0x001fc40000410000 */
        /* <DEDUP_REMOVED lines=8> */
[----:B------:R-:W-:Y:S01]  /*4210*/  FMUL.FTZ R117, R118, R117 ;  /* 0x0000007576757220 */ /* 0x000fe20000410000 */
[----:B------:R-:W-:Y:S01]  /*4220*/  F2FP.PACK_AB R98, R129, R98 ;  /* 0x000000628162723e */ /* 0x000fe200000000ff */
[----:B------:R-:W-:-:S02]  /*4230*/  IMAD R24, R53, c[0x0][0x210], RZ ;  /* 0x0000840035187a24 */ /* 0x000fc400078e02ff */
[----:B------:R0:W-:Y:S01]  /*4240*/  STS.128 [R44], R92 ;  /* 0x0000005c2c007388 */ /* 0x0001e20000000c00 */
[----:B------:R-:W-:Y:S01]  /*4250*/  F2FP.PACK_AB R99, R117, R116 ;  /* 0x000000747563723e */ /* 0x000fe200000000ff */
[----:B------:R-:W-:-:S04]  /*4260*/  IMAD.WIDE.U32 R34, R55, c[0x0][0x210], R34 ;  /* 0x0000840037227a25 */ /* 0x000fc800078e0022 */
[----:B------:R-:W-:Y:S01]  /*4270*/  STS.128 [R44+0x10], R96 ;  /* 0x000010602c007388 */ /* 0x000fe20000000c00 */
[----:B------:R-:W-:-:S06]  /*4280*/  NOP ;  /* 0x0000000000007918 */ /* 0x000fcc0000000000 */
[----:B------:R-:W1:Y:S01]  /*4290*/  LDS.128 R16, [R50.X16] ;  /* 0x0000000032107984 */ /* 0x000e62000000cc00 */
[----:B------:R-:W-:-:S03]  /*42a0*/  IMAD R101, R55, c[0x0][0x214], R24 ;  /* 0x0000850037657a24 */ /* 0x000fc600078e0218 */
[----:B------:R-:W2:Y:S02]  /*42b0*/  LDS.128 R12, [R50.X16+0x200] ;  /* 0x00020000320c7984 */ /* 0x000ea4000000cc00 */
[----:B------:R-:W-:Y:S01]  /*42c0*/  IADD3 R35, R35, R101, RZ ;  /* 0x0000006523237210 */ /* 0x000fe20007ffe0ff */
[----:B------:R-:W-:-:S04]  /*42d0*/  IMAD R101, R57, c[0x0][0x218], RZ ;  /* 0x0000860039657a24 */ /* 0x000fc800078e02ff */
        /* <DEDUP_REMOVED lines=8> */
.L_x_5882:
[----:B------:R-:W-:Y:S01]  /*4360*/  FFMA.FTZ R66, R89, R22, R20 ;  /* 0x0000001659427223 */ /* 0x000fe20000010014 */
[----:B------:R-:W-:Y:S01]  /*4370*/  BAR.SYNC.DEFER_BLOCKING 0x0 ;  /* 0x0000000000007b1d */ /* 0x000fe20000010000 */
[----:B------:R-:W-:Y:S01]  /*4380*/  HFMA2.MMA R101, -RZ, RZ, 0, 0 ;  /* 0x00000000ff657435 */ /* 0x000fe200000001ff */
[----:B0-----:R-:W-:Y:S01]  /*4390*/  CS2R R16, SRZ ;  /* 0x0000000000107805 */ /* 0x001fe2000001ff00 */
[----:B------:R-:W-:Y:S01]  /*43a0*/  HFMA2.MMA R22, -RZ, RZ, 0, 0 ;  /* 0x00000000ff167435 */ /* 0x000fe200000001ff */
[----:B------:R-:W-:Y:S01]  /*43b0*/  CS2R R18, SRZ ;  /* 0x0000000000127805 */ /* 0x000fe2000001ff00 */
[----:B------:R-:W-:Y:S01]  /*43c0*/  HFMA2.MMA R93, -RZ, RZ, 0, 0 ;  /* 0x00000000ff5d7435 */ /* 0x000fe200000001ff */
[----:B------:R-:W-:Y:S01]  /*43d0*/  MOV R20, RZ ;  /* 0x000000ff00147202 */ /* 0x000fe20000000f00 */
[----:B------:R-:W-:Y:S01]  /*43e0*/  HFMA2.MMA R24, -RZ, RZ, 0, 0 ;  /* 0x00000000ff187435 */ /* 0x000fe200000001ff */
[----:B------:R-:W-:Y:S01]  /*43f0*/  MOV R95, RZ ;  /* 0x000000ff005f7202 */ /* 0x000fe20000000f00 */
[----:B------:R-:W-:Y:S01]  /*4400*/  HFMA2.MMA R68, -RZ, RZ, 0, 0 ;  /* 0x00000000ff447435 */ /* 0x000fe200000001ff */
[----:B------:R-:W-:Y:S01]  /*4410*/  MOV R26, RZ ;  /* 0x000000ff001a7202 */ /* 0x000fe20000000f00 */
[----:B------:R-:W-:Y:S01]  /*4420*/  CS2R R34, SRZ ;  /* 0x0000000000227805 */ /* 0x000fe2000001ff00 */
        /* <DEDUP_REMOVED lines=28> */
[----:B------:R-:W-:Y:S01]  /*45f0*/  MOV R94, RZ ;  /* 0x000000ff005e7202 */ /* 0x000fe20000000f00 */
[----:B------:R-:W-:Y:S01]  /*4600*/  IMAD R121, R57, c[0x0][0x1b8], RZ ;  /* 0x00006e0039797a24 */ /* 0x000fe200078e02ff */
[----:B------:R-:W-:Y:S01]  /*4610*/  IADD3 R125, R13, R125, RZ ;  /* 0x0000007d0d7d7210 */ /* 0x000fe20007ffe0ff */
[----:B------:R-:W-:Y:S01]  /*4620*/  IMAD.WIDE.U32 R14, R58, c[0x0][0x198], RZ ;  /* 0x000066003a0e7a25 */ /* 0x000fe200078e00ff */
[----:B------:R-:W-:-:S03]  /*4630*/  LOP3.LUT R13, R91, 0xfffffe, RZ, 0xc0, !PT ;  /* 0x00fffffe5b0d7812 */ /* 0x000fc600078ec0ff */
[----:B------:R-:W-:Y:S01]  /*4640*/  IMAD.WIDE.U32 R100, R58, c[0x0][0x1b8], RZ ;  /* 0x00006e003a647a25 */ /* 0x000fe200078e00ff */
[----:B------:R-:W-:Y:S02]  /*4650*/  LEA R88, P1, R14, c[0x0][0x228], 0x2 ;  /* 0x00008a000e587a11 */ /* 0x000fe400078210ff */
[----:B------:R-:W-:Y:S01]  /*4660*/  IADD3 R13, R92, -R13, RZ ;  /* 0x8000000d5c0d7210 */ /* 0x000fe20007ffe0ff */
[----:B------:R-:W-:Y:S01]  /*4670*/  IMAD R119, R58, c[0x0][0x19c], R119 ;  /* 0x000067003a777a24 */ /* 0x000fe200078e0277 */
[----:B------:R-:W-:Y:S01]  /*4680*/  LEA R90, P2, R100, c[0x0][0x230], 0x2 ;  /* 0x00008c00645a7a11 */ /* 0x000fe200078410ff */
[----:B------:R-:W-:Y:S01]  /*4690*/  IMAD R121, R58, c[0x0][0x1bc], R121 ;  /* 0x00006f003a797a24 */ /* 0x000fe200078e0279 */
[----:B------:R-:W-:Y:S01]  /*46a0*/  SHF.L.U32 R96, R13, 0x8, RZ ;  /* 0x000000080d607819 */ /* 0x000fe200000006ff */
[----:B------:R-:W-:Y:S01]  /*46b0*/  IMAD R123, R86, c[0x0][0x16c], RZ ;  /* 0x00005b00567b7a24 */ /* 0x000fe200078e02ff */
[----:B------:R-:W-:Y:S02]  /*46c0*/  LEA R86, P0, R12, c[0x0][0x220], 0x2 ;  /* 0x000088000c567a11 */ /* 0x000fe400078010ff */
[----:B------:R-:W-:Y:S01]  /*46d0*/  IADD3 R119, R15, R119, RZ ;  /* 0x000000770f777210 */ /* 0x000fe20007ffe0ff */
[----:B------:R-:W-:Y:S01]  /*46e0*/  IMAD.WIDE R122, R123, 0x8, R32 ;  /* 0x000000087b7a7825 */ /* 0x000fe200078e0220 */
[----:B------:R-:W-:-:S02]  /*46f0*/  IADD3 R121, R101, R121, RZ ;  /* 0x0000007965797210 */ /* 0x000fc40007ffe0ff */
[----:B------:R-:W-:Y:S02]  /*4700*/  LEA.HI.X R91, R12, c[0x0][0x224], R125, 0x2, P0 ;  /* 0x000089000c5b7a11 */ /* 0x000fe400000f147d */
[----:B------:R-:W-:Y:S02]  /*4710*/  LEA.HI.X R119, R14, c[0x0][0x22c], R119, 0x2, P1 ;  /* 0x00008b000e777a11 */ /* 0x000fe400008f1477 */
[----:B------:R-:W-:Y:S02]  /*4720*/  LEA.HI.X R121, R100, c[0x0][0x234], R121, 0x2, P2 ;  /* 0x00008d0064797a11 */ /* 0x000fe400010f1479 */
[----:B------:R-:W-:Y:S02]  /*4730*/  MOV R92, R122 ;  /* 0x0000007a005c7202 */ /* 0x000fe40000000f00 */
[----:B------:R-:W-:Y:S02]  /*4740*/  MOV R101, RZ ;  /* 0x000000ff00657202 */ /* 0x000fe40000000f00 */
.L_x_5888:
[----:B------:R-:W-:Y:S02]  /*4750*/  MOV R12, R86 ;  /* 0x00000056000c7202 */ /* 0x000fe40000000f00 */
[----:B------:R-:W-:-:S05]  /*4760*/  MOV R13, R91 ;  /* 0x0000005b000d7202 */ /* 0x000fca0000000f00 */
[----:B------:R0:W2:Y:S01]  /*4770*/  LDG.E R98, [R12.64] ;  /* 0x000000060c627981 */ /* 0x0000a2000c1e1900 */
[----:B------:R-:W-:Y:S02]  /*4780*/  MOV R118, R88 ;  /* 0x0000005800767202 */ /* 0x000fe40000000f00 */
[----:B------:R-:W-:-:S03]  /*4790*/  MOV R120, R90 ;  /* 0x0000005a00787202 */ /* 0x000fc60000000f00 */
[----:B------:R1:W3:Y:S04]  /*47a0*/  LDG.E R14, [R118.64] ;  /* 0x00000006760e7981 */ /* 0x0002e8000c1e1900 */
[----:B------:R4:W3:Y:S01]  /*47b0*/  LDG.E R15, [R120.64] ;  /* 0x00000006780f7981 */ /* 0x0008e2000c1e1900 */
[C---:B------:R-:W-:Y:S01]  /*47c0*/  ISETP.NE.AND P1, PT, R51.reuse, RZ, PT ;  /* 0x000000ff3300720c */ /* 0x040fe20003f25270 */
[----:B------:R-:W-:Y:S01]  /*47d0*/  HFMA2.MMA R144, -RZ, RZ, 0, 0 ;  /* 0x00000000ff907435 */ /* 0x000fe200000001ff */
[----:B0-----:R-:W-:Y:S02]  /*47e0*/  IADD3 R13, R51, 0x200, RZ ;  /* 0x00000200330d7810 */ /* 0x001fe40007ffe0ff */
[----:B------:R-:W-:Y:S02]  /*47f0*/  ISETP.NE.AND P0, PT, R138, RZ, PT ;  /* 0x000000ff8a00720c */ /* 0x000fe40003f05270 */
[----:B------:R-:W-:-:S02]  /*4800*/  SEL R12, R96, R13, !P1 ;  /* 0x0000000d600c7207 */ /* 0x000fc40004800000 */
[----:B------:R-:W-:-:S13]  /*4810*/  ISETP.LT.OR P2, PT, R45, 0x2, P0 ;  /* 0x000000022d00780c */ /* 0x000fda0000741670 */
[----:B------:R-:W-:Y:S01]  /*4820*/  @!P2 MOV R13, R123 ;  /* 0x0000007b000da202 */ /* 0x000fe20000000f00 */
[--C-:B------:R-:W-:Y:S02]  /*4830*/  HADD2.F32 R100, -RZ, R8.reuse.H0_H0 ;  /* 0x20000008ff647230 */ /* 0x100fe40000004100 */
[----:B------:R-:W-:Y:S02]  /*4840*/  HADD2.F32 R125, -RZ, R8.H1_H1 ;  /* 0x30000008ff7d7230 */ /* 0x000fe40000004100 */
[--C-:B------:R-:W-:Y:S02]  /*4850*/  HADD2.F32 R102, -RZ, R9.reuse.H0_H0 ;  /* 0x20000009ff667230 */ /* 0x100fe40000004100 */
[----:B------:R-:W-:Y:S02]  /*4860*/  HADD2.F32 R127, -RZ, R9.H1_H1 ;  /* 0x30000009ff7f7230 */ /* 0x000fe40000004100 */
[--C-:B------:R-:W-:Y:S02]  /*4870*/  HADD2.F32 R104, -RZ, R10.reuse.H0_H0 ;  /* 0x2000000aff687230 */ /* 0x100fe40000004100 */
[----:B------:R-:W-:-:S02]  /*4880*/  HADD2.F32 R131, -RZ, R10.H1_H1 ;  /* 0x3000000aff837230 */ /* 0x000fc40000004100 */
[----:B------:R-:W-:Y:S02]  /*4890*/  HADD2.F32 R129, -RZ, R11.H1_H1 ;  /* 0x3000000bff817230 */ /* 0x000fe40000004100 */
[--C-:B------:R-:W-:Y:S02]  /*48a0*/  HADD2.F32 R139, -RZ, R4.reuse.H0_H0 ;  /* 0x20000004ff8b7230 */ /* 0x100fe40000004100 */
[----:B------:R-:W-:Y:S02]  /*48b0*/  HADD2.F32 R137, -RZ, R4.H1_H1 ;  /* 0x30000004ff897230 */ /* 0x000fe40000004100 */
[--C-:B------:R-:W-:Y:S02]  /*48c0*/  HADD2.F32 R108, -RZ, R5.reuse.H0_H0 ;  /* 0x20000005ff6c7230 */ /* 0x100fe40000004100 */
[----:B------:R-:W-:Y:S02]  /*48d0*/  HADD2.F32 R135, -RZ, R5.H1_H1 ;  /* 0x30000005ff877230 */ /* 0x000fe40000004100 */
[----:B------:R-:W-:-:S02]  /*48e0*/  HADD2.F32 R106, -RZ, R6.H0_H0 ;  /* 0x20000006ff6a7230 */ /* 0x000fc40000004100 */
[----:B------:R-:W-:Y:S02]  /*48f0*/  HADD2.F32 R133, -RZ, R6.H1_H1 ;  /* 0x30000006ff857230 */ /* 0x000fe40000004100 */
[--C-:B------:R-:W-:Y:S01]  /*4900*/  HADD2.F32 R112, -RZ, R7.reuse.H0_H0 ;  /* 0x20000007ff707230 */ /* 0x100fe20000004100 */
[----:B------:R-:W-:Y:S01]  /*4910*/  BSSY B0, `(.L_x_5884) ;  /* 0x0000051000007945 */ /* 0x000fe20003800000 */
[----:B------:R-:W-:Y:S01]  /*4920*/  HADD2.F32 R110, -RZ, R7.H1_H1 ;  /* 0x30000007ff6e7230 */ /* 0x000fe20000004100 */
        /* <DEDUP_REMOVED lines=13> */
[----:B--2---:R-:W-:-:S04]  /*4a00*/  FMUL.FTZ R154, R98, 1.4426950216293334961 ;  /* 0x3fb8aa3b629a7820 */ /* 0x004fc80000410000 */
[----:B------:R-:W-:-:S06]  /*4a10*/  FMUL.FTZ R141, R154, R43 ;  /* 0x0000002b9a8d7220 */ /* 0x000fcc0000410000 */
[----:B------:R-:W0:Y:S02]  /*4a20*/  MUFU.EX2 R141, R141 ;  /* 0x0000008d008d7308 */ /* 0x000e240000000800 */
[----:B0-----:R0:W-:Y:S02]  /*4a30*/  STS [R12.X4+0x668], R141 ;  /* 0x0006688d0c007388 */ /* 0x0011e40000004800 */
[----:B0-----:R-:W-:Y:S02]  /*4a40*/  @!P2 MOV R12, R92 ;  /* 0x0000005c000ca202 */ /* 0x001fe40000000f00 */
[----:B------:R-:W-:Y:S06]  /*4a50*/  BAR.SYNC.DEFER_BLOCKING 0x0 ;  /* 0x0000000000007b1d */ /* 0x000fec0000010000 */
[----:B------:R3:W5:Y:S01]  /*4a60*/  @!P2 LDG.E R144, [R12.64+0x4] ;  /* 0x000004060c90a981 */ /* 0x000762000c1e1900 */
[----:B------:R-:W-:Y:S01]  /*4a70*/  ISETP.NE.AND P2, PT, R51, 0x1f, PT ;  /* 0x0000001f3300780c */ /* 0x000fe20003f45270 */
[----:B------:R-:W-:-:S02]  /*4a80*/  FMUL.FTZ R116, R154, R65 ;  /* 0x000000419a747220 */ /* 0x000fc40000410000 */
[C---:B------:R-:W-:Y:S02]  /*4a90*/  FMUL.FTZ R114, R154.reuse, R42 ;  /* 0x0000002a9a727220 */ /* 0x040fe40000410000 */
[C---:B----4-:R-:W-:Y:S02]  /*4aa0*/  FMUL.FTZ R120, R154.reuse, R41 ;  /* 0x000000299a787220 */ /* 0x050fe40000410000 */
[C---:B------:R-:W-:Y:S01]  /*4ab0*/  FMUL.FTZ R122, R154.reuse, R40 ;  /* 0x000000289a7a7220 */ /* 0x040fe20000410000 */
[----:B------:R-:W0:Y:S01]  /*4ac0*/  MUFU.EX2 R116, R116 ;  /* 0x0000007400747308 */ /* 0x000e220000000800 */
[C---:B------:R-:W-:Y:S02]  /*4ad0*/  FMUL.FTZ R124, R154.reuse, R39 ;  /* 0x000000279a7c7220 */ /* 0x040fe40000410000 */
[C---:B------:R-:W-:Y:S02]  /*4ae0*/  FMUL.FTZ R126, R154.reuse, R38 ;  /* 0x000000269a7e7220 */ /* 0x040fe40000410000 */
[----:B------:R2:W4:Y:S01]  /*4af0*/  @P2 LDS R195, [R51.X4+0xe6c] ;  /* 0x000e6c0033c32984 */ /* 0x0005220000004800 */
[----:B------:R-:W-:-:S02]  /*4b00*/  FMUL.FTZ R128, R154, R37 ;  /* 0x000000259a807220 */ /* 0x000fc40000410000 */
[C---:B------:R-:W-:Y:S01]  /*4b10*/  FMUL.FTZ R130, R154.reuse, R36 ;  /* 0x000000249a827220 */ /* 0x040fe20000410000 */
[----:B------:R-:W0:Y:S01]  /*4b20*/  MUFU.EX2 R114, R114 ;  /* 0x0000007200727308 */ /* 0x000e220000000800 */
[C---:B------:R-:W-:Y:S02]  /*4b30*/  FMUL.FTZ R142, R154.reuse, R0 ;  /* 0x000000009a8e7220 */ /* 0x040fe40000410000 */
[C---:B------:R-:W-:Y:S02]  /*4b40*/  FMUL.FTZ R140, R154.reuse, R59 ;  /* 0x0000003b9a8c7220 */ /* 0x040fe40000410000 */
[C---:B------:R-:W-:Y:S02]  /*4b50*/  FMUL.FTZ R136, R154.reuse, R62 ;  /* 0x0000003e9a887220 */ /* 0x040fe40000410000 */
[C---:B------:R-:W-:Y:S01]  /*4b60*/  FMUL.FTZ R134, R154.reuse, R61 ;  /* 0x0000003d9a867220 */ /* 0x040fe20000410000 */
[----:B------:R-:W0:Y:S01]  /*4b70*/  MUFU.EX2 R120, R120 ;  /* 0x0000007800787308 */ /* 0x000e220000000800 */
[----:B------:R-:W-:-:S02]  /*4b80*/  FMUL.FTZ R143, R154, R64 ;  /* 0x000000409a8f7220 */ /* 0x000fc40000410000 */
[----:B-1----:R-:W-:Y:S02]  /*4b90*/  FMUL.FTZ R118, R154, R63 ;  /* 0x0000003f9a767220 */ /* 0x002fe40000410000 */
[----:B---3--:R-:W-:Y:S01]  /*4ba0*/  FMUL.FTZ R12, R14, R15 ;  /* 0x0000000f0e0c7220 */ /* 0x008fe20000410000 */
[----:B------:R-:W-:Y:S01]  /*4bb0*/  HADD2.F32 R14, -RZ, R11.H0_H0 ;  /* 0x2000000bff0e7230 */ /* 0x000fe20000004100 */
[----:B------:R-:W-:Y:S01]  /*4bc0*/  FMUL.FTZ R15, R112, R63 ;  /* 0x0000003f700f7220 */ /* 0x000fe20000410000 */
[----:B------:R-:W1:Y:S01]  /*4bd0*/  MUFU.EX2 R122, R122 ;  /* 0x0000007a007a7308 */ /* 0x000e620000000800 */
[-C--:B------:R-:W-:Y:S02]  /*4be0*/  FMUL.FTZ R193, R87, R12.reuse ;  /* 0x0000000c57c17220 */ /* 0x080fe40000410000 */
[----:B------:R-:W-:Y:S02]  /*4bf0*/  FMUL.FTZ R152, R89, R12 ;  /* 0x0000000c59987220 */ /* 0x000fe40000410000 */
[----:B------:R-:W-:-:S02]  /*4c00*/  FMUL.FTZ R163, R14, R37 ;  /* 0x000000250ea37220 */ /* 0x000fc40000410000 */
[-C--:B------:R-:W-:Y:S01]  /*4c10*/  FMUL.FTZ R147, R67, R12.reuse ;  /* 0x0000000c43937220 */ /* 0x080fe20000410000 */
        /* <DEDUP_REMOVED lines=32> */
.L_x_5885:
[----:B-1234-:R-:W-:Y:S05]  /*4e20*/  BSYNC B0 ;  /* 0x0000000000007941 */ /* 0x01efea0003800000 */
.L_x_5884:
        /* <DEDUP_REMOVED lines=161> */
[-C--:B------:R-:W-:Y:S02]  /*5840*/  FFMA.FTZ R145, R100, -R43.reuse, R150 ;  /* 0x8000002b64917223 */ /* 0x080fe40000010096 */
[----:B------:R-:W-:Y:S02]  /*5850*/  FMUL.FTZ R114, R147, R43 ;  /* 0x0000002b93727220 */ /* 0x000fe40000410000 */
[----:B------:R-:W-:Y:S02]  /*5860*/  FFMA.FTZ R170, R143, R168, R132 ;  /* 0x000000a88faa7223 */ /* 0x000fe40000010084 */
[----:B------:R-:W-:Y:S02]  /*5870*/  FFMA.FTZ R122, R69, R181, R120 ;  /* 0x000000b5457a7223 */ /* 0x000fe40000010078 */
[-C--:B------:R-:W-:Y:S02]  /*5880*/  FFMA.FTZ R120, R125, -R42.reuse, R181 ;  /* 0x8000002a7d787223 */ /* 0x080fe400000100b5 */
[----:B------:R-:W-:-:S02]  /*5890*/  FMUL.FTZ R143, R153, R42 ;  /* 0x0000002a998f7220 */ /* 0x000fc40000410000 */
[----:B------:R-:W-:Y:S02]  /*58a0*/  FFMA.FTZ R124, R114, R145, RZ ;  /* 0x00000091727c7223 */ /* 0x000fe400000100ff */
[----:B------:R-:W-:Y:S02]  /*58b0*/  FFMA.FTZ R126, R71, R177, R122 ;  /* 0x000000b1477e7223 */ /* 0x000fe4000001007a */
[-C--:B------:R-:W-:Y:S02]  /*58c0*/  FFMA.FTZ R122, R102, -R41.reuse, R177 ;  /* 0x80000029667a7223 */ /* 0x080fe400000100b1 */
[----:B------:R-:W-:Y:S02]  /*58d0*/  FMUL.FTZ R149, R157, R41 ;  /* 0x000000299d957220 */ /* 0x000fe40000410000 */
[----:B------:R-:W-:Y:S02]  /*58e0*/  FFMA.FTZ R128, R143, R120, R124 ;  /* 0x000000788f807223 */ /* 0x000fe4000001007c */
[----:B------:R-:W-:-:S02]  /*58f0*/  FFMA.FTZ R130, R73, R175, R126 ;  /* 0x000000af49827223 */ /* 0x000fc4000001007e */
[-C--:B------:R-:W-:Y:S02]  /*5900*/  FFMA.FTZ R124, R127, -R40.reuse, R175 ;  /* 0x800000287f7c7223 */ /* 0x080fe400000100af */
[----:B------:R-:W-:Y:S02]  /*5910*/  FMUL.FTZ R126, R161, R40 ;  /* 0x00000028a17e7220 */ /* 0x000fe40000410000 */
[----:B------:R-:W-:Y:S02]  /*5920*/  FFMA.FTZ R155, R149, R122, R128 ;  /* 0x0000007a959b7223 */ /* 0x000fe40000010080 */
[----:B------:R-:W-:Y:S02]  /*5930*/  FFMA.FTZ R130, R77, R144, R130 ;  /* 0x000000904d827223 */ /* 0x000fe40000010082 */
[-C--:B------:R-:W-:Y:S02]  /*5940*/  FFMA.FTZ R128, R104, -R39.reuse, R144 ;  /* 0x8000002768807223 */ /* 0x080fe40000010090 */
[----:B------:R-:W-:-:S02]  /*5950*/  FMUL.FTZ R151, R165, R39 ;  /* 0x00000027a5977220 */ /* 0x000fc40000410000 */
[----:B------:R-:W-:Y:S02]  /*5960*/  FFMA.FTZ R155, R126, R124, R155 ;  /* 0x0000007c7e9b7223 */ /* 0x000fe4000001009b */
        /* <DEDUP_REMOVED lines=21> */
[-C--:B------:R-:W-:Y:S02]  /*5ac0*/  FMUL.FTZ R154, R185, R59.reuse ;  /* 0x0000003bb99a7220 */ /* 0x080fe40000410000 */
[----:B------:R-:W-:-:S02]  /*5ad0*/  FFMA.FTZ R152, R108, -R59, R162 ;  /* 0x8000003b6c987223 */ /* 0x000fc400000100a2 */
[----:B------:R-:W-:Y:S02]  /*5ae0*/  FFMA.FTZ R155, R148, R150, R155 ;  /* 0x00000096949b7223 */ /* 0x000fe4000001009b */
[----:B------:R-:W-:Y:S02]  /*5af0*/  FFMA.FTZ R164, R23, R166, R160 ;  /* 0x000000a617a47223 */ /* 0x000fe400000100a0 */
[-C--:B------:R-:W-:Y:S02]  /*5b00*/  FMUL.FTZ R162, R187, R62.reuse ;  /* 0x0000003ebba27220 */ /* 0x080fe40000410000 */
[----:B------:R-:W-:Y:S02]  /*5b10*/  FFMA.FTZ R160, R135, -R62, R166 ;  /* 0x8000003e87a07223 */ /* 0x000fe400000100a6 */
[----:B------:R-:W-:Y:S02]  /*5b20*/  FFMA.FTZ R155, R154, R152, R155 ;  /* 0x000000989a9b7223 */ /* 0x000fe4000001009b */
[----:B------:R-:W-:-:S02]  /*5b30*/  FFMA.FTZ R166, R25, R168, R164 ;  /* 0x000000a819a67223 */ /* 0x000fc400000100a4 */
[-C--:B------:R-:W-:Y:S02]  /*5b40*/  FMUL.FTZ R159, R141, R61.reuse ;  /* 0x0000003d8d9f7220 */ /* 0x080fe40000410000 */
[----:B------:R-:W-:Y:S02]  /*5b50*/  FFMA.FTZ R164, R106, -R61, R168 ;  /* 0x8000003d6aa47223 */ /* 0x000fe400000100a8 */
        /* <DEDUP_REMOVED lines=14> */
[----:B------:R-:W-:Y:S02]  /*5c40*/  FFMA.FTZ R172, R168, R170, R155 ;  /* 0x000000aaa8ac7223 */ /* 0x000fe4000001009b */
[----:B------:R-:W-:-:S02]  /*5c50*/  FFMA.FTZ R15, R89, R199, R166 ;  /* 0x000000c7590f7223 */ /* 0x000fc400000100a6 */
[----:B------:R-:W-:Y:S01]  /*5c60*/  FADD.FTZ R76, R116, R76 ;  /* 0x0000004c744c7221 */ /* 0x000fe20000010000 */
[----:B------:R-:W0:Y:S01]  /*5c70*/  SHFL.DOWN PT, R155, R172, 0x1, 0x1f ;  /* 0x08201f00ac9b7f89 */ /* 0x000e2200000e0000 */
[C---:B--2---:R-:W-:Y:S02]  /*5c80*/  FFMA.FTZ R13, R197.reuse, R13, R156 ;  /* 0x0000000dc50d7223 */ /* 0x044fe4000001009c */
[----:B------:R-:W-:Y:S01]  /*5c90*/  FMUL.FTZ R12, R197, R12 ;  /* 0x0000000cc50c7220 */ /* 0x000fe20000410000 */
[----:B------:R-:W1:Y:S01]  /*5ca0*/  SHFL.DOWN PT, R166, R15, 0x1, 0x1f ;  /* 0x08201f000fa67f89 */ /* 0x000e6200000e0000 */
[----:B------:R-:W-:Y:S02]  /*5cb0*/  FADD.FTZ R74, R159, R74 ;  /* 0x0000004a9f4a7221 */ /* 0x000fe40000010000 */
[----:B------:R-:W-:Y:S01]  /*5cc0*/  FMUL.FTZ R159, R98, R185 ;  /* 0x000000b9629f7220 */ /* 0x000fe20000410000 */
[----:B------:R2:W-:Y:S01]  /*5cd0*/  @!P2 STS.64 [UR4+0xee8], R12 ;  /* 0x000ee80cff00a988 */ /* 0x0005e20008000a04 */
[----:B------:R-:W-:-:S02]  /*5ce0*/  FADD.FTZ R109, R168, R109 ;  /* 0x0000006da86d7221 */ /* 0x000fc40000010000 */
[----:B------:R-:W-:Y:S02]  /*5cf0*/  FMUL.FTZ R159, R152, R159 ;  /* 0x0000009f989f7220 */ /* 0x000fe40000410000 */
[----:B------:R-:W-:Y:S02]  /*5d00*/  FADD.FTZ R107, R118, R107 ;  /* 0x0000006b766b7221 */ /* 0x000fe40000010000 */
[----:B------:R-:W-:Y:S02]  /*5d10*/  FFMA.FTZ R159, R108, R185, R159 ;  /* 0x000000b96c9f7223 */ /* 0x000fe4000001009f */
[----:B------:R-:W-:Y:S02]  /*5d20*/  FADD.FTZ R105, R162, R105 ;  /* 0x00000069a2697221 */ /* 0x000fe40000010000 */
[C---:B--2---:R-:W-:Y:S02]  /*5d30*/  FMUL.FTZ R13, R98.reuse, R171 ;  /* 0x000000ab620d7220 */ /* 0x044fe40000410000 */
[----:B------:R-:W-:-:S02]  /*5d40*/  FMUL.FTZ R12, R98, R189 ;  /* 0x000000bd620c7220 */ /* 0x000fc40000410000 */
[----:B------:R-:W-:Y:S02]  /*5d50*/  FMUL.FTZ R146, R146, R13 ;  /* 0x0000000d92927220 */ /* 0x000fe40000410000 */
[----:B0-----:R-:W-:Y:S02]  /*5d60*/  @!P0 FADD.FTZ R172, R172, R155 ;  /* 0x0000009bacac8221 */ /* 0x001fe40000010000 */
[----:B------:R-:W-:Y:S02]  /*5d70*/  FMUL.FTZ R13, R98, R179 ;  /* 0x000000b3620d7220 */ /* 0x000fe40000410000 */
        /* <DEDUP_REMOVED lines=10> */
[C---:B------:R-:W-:Y:S02]  /*5e20*/  FMUL.FTZ R13, R98.reuse, R169 ;  /* 0x000000a9620d7220 */ /* 0x040fe40000410000 */
        /* <DEDUP_REMOVED lines=90> */
.L_x_5887:
[----:B0-----:R-:W-:Y:S05]  /*63d0*/  BSYNC B0 ;  /* 0x0000000000007941 */ /* 0x001fea0003800000 */
.L_x_5886:
        /* <DEDUP_REMOVED lines=21> */
.L_x_5883:
        /* <DEDUP_REMOVED lines=11> */
[----:B------:R-:W-:Y:S02]  /*65e0*/  F2FP.PACK_AB R80, R78, R111 ;  /* 0x0000006f4e50723e */ /* 0x000fe400000000ff */
[----:B------:R-:W-:Y:S02]  /*65f0*/  F2FP.PACK_AB R75, R109, R76 ;  /* 0x0000004c6d4b723e */ /* 0x000fe400000000ff */
[----:B------:R-:W-:Y:S02]  /*6600*/  F2FP.PACK_AB R74, R107, R74 ;  /* 0x0000004a6b4a723e */ /* 0x000fe400000000ff */
[----:B------:R-:W-:Y:S02]  /*6610*/  F2FP.PACK_AB R72, R103, R70 ;  /* 0x000000466748723e */ /* 0x000fe400000000ff */
[----:B------:R-:W-:Y:S01]  /*6620*/  IADD3 R59, R45, -0x1, RZ ;  /* 0xffffffff2d3b7810 */ /* 0x000fe20007ffe0ff */
[----:B--2---:R-:W-:Y:S04]  /*6630*/  STS.128 [R50.X16], R12 ;  /* 0x0000000c32007388 */ /* 0x004fe8000000cc00 */
[----:B---3--:R-:W-:Y:S01]  /*6640*/  STS.128 [R50.X16+0x200], R36 ;  /* 0x0002002432007388 */ /* 0x008fe2000000cc00 */
[----:B------:R-:W-:-:S06]  /*6650*/  NOP ;  /* 0x0000000000007918 */ /* 0x000fcc0000000000 */
[----:B------:R-:W0:Y:S02]  /*6660*/  LDS.128 R4, [R44] ;  /* 0x000000002c047984 */ /* 0x000e240000000c00 */
[--C-:B0-----:R-:W-:Y:S02]  /*6670*/  HADD2.F32 R11, -RZ, R4.reuse.H0_H0 ;  /* 0x20000004ff0b7230 */ /* 0x101fe40000004100 */
[--C-:B------:R-:W-:Y:S02]  /*6680*/  HADD2.F32 R21, -RZ, R5.reuse.H0_H0 ;  /* 0x20000005ff157230 */ /* 0x100fe40000004100 */
        /* <DEDUP_REMOVED lines=8> */
[----:B------:R-:W-:-:S02]  /*6710*/  FSETP.GTU.FTZ.AND P4, PT, R21, 20, PT ;  /* 0x41a000001500780b */ /* 0x000fc40003f9c000 */
[----:B------:R-:W-:Y:S02]  /*6720*/  FSETP.GTU.FTZ.AND P5, PT, R13, 20, PT ;  /* 0x41a000000d00780b */ /* 0x000fe40003fbc000 */
        /* <DEDUP_REMOVED lines=10> */
[----:B------:R-:W-:-:S05]  /*67d0*/  FADD.FTZ R0, R15, R54 ;  /* 0x000000360f007221 */ /* 0x000fca0000010000 */
[----:B------:R-:W0:Y:S01]  /*67e0*/  @!P4 MUFU.EX2 R12, R12 ;  /* 0x0000000c000cc308 */ /* 0x000e220000000800 */
[----:B------:R-:W-:Y:S01]  /*67f0*/  HADD2.F32 R15, -RZ, R6.H1_H1 ;  /* 0x30000006ff0f7230 */ /* 0x000fe20000004100 */
[----:B------:R-:W-:-:S04]  /*6800*/  FSETP.GTU.FTZ.AND P6, PT, R0, 20, PT ;  /* 0x41a000000000780b */ /* 0x000fc80003fdc000 */
[--C-:B------:R-:W-:Y:S01]  /*6810*/  FADD.FTZ R6, R15, R54.reuse ;  /* 0x000000360f067221 */ /* 0x100fe20000010000 */
[--C-:B------:R-:W-:Y:S01]  /*6820*/  HADD2.F32 R15, -RZ, R7.reuse.H0_H0 ;  /* 0x20000007ff0f7230 */ /* 0x100fe20000004100 */
[----:B------:R-:W3:Y:S01]  /*6830*/  @!P2 MUFU.RCP R4, R4 ;  /* 0x000000040004a308 */ /* 0x000ee20000001000 */
[----:B--2---:R-:W-:Y:S01]  /*6840*/  @!P3 FADD.FTZ R5, R5, 1 ;  /* 0x3f8000000505b421 */ /* 0x004fe20000010000 */
[----:B------:R-:W-:Y:S01]  /*6850*/  HADD2.F32 R7, -RZ, R7.H1_H1 ;  /* 0x30000007ff077230 */ /* 0x000fe20000004100 */
[----:B------:R-:W-:Y:S01]  /*6860*/  FSETP.GTU.FTZ.AND P0, PT, R6, 20, PT ;  /* 0x41a000000600780b */ /* 0x000fe20003f1c000 */
[--C-:B------:R-:W-:Y:S01]  /*6870*/  FADD.FTZ R15, R15, R54.reuse ;  /* 0x000000360f0f7221 */ /* 0x100fe20000010000 */
[----:B------:R-:W-:Y:S02]  /*6880*/  STS.128 [R44], R80 ;  /* 0x000000502c007388 */ /* 0x000fe40000000c00 */
[----:B------:R-:W-:Y:S01]  /*6890*/  FADD.FTZ R14, R7, R54 ;  /* 0x00000036070e7221 */ /* 0x000fe20000010000 */
[----:B------:R2:W4:Y:S01]  /*68a0*/  @!P3 MUFU.RCP R21, R5 ;  /* 0x000000050015b308 */ /* 0x0005220000001000 */
[----:B0-----:R-:W-:Y:S01]  /*68b0*/  @!P4 FADD.FTZ R12, R12, 1 ;  /* 0x3f8000000c0cc421 */ /* 0x001fe20000010000 */
[----:B------:R-:W-:Y:S01]  /*68c0*/  FSETP.GTU.FTZ.AND P1, PT, R15, 20, PT ;  /* 0x41a000000f00780b */ /* 0x000fe20003f3c000 */
[----:B------:R-:W-:Y:S01]  /*68d0*/  @!P6 FMUL.FTZ R0, R0, -1.4426950216293334961 ;  /* 0xbfb8aa3b0000e820 */ /* 0x000fe20000410000 */
[----:B------:R-:W-:Y:S01]  /*68e0*/  STS.128 [R44+0x10], R72 ;  /* 0x000010482c007388 */ /* 0x000fe20000000c00 */
[----:B-1----:R-:W-:-:S03]  /*68f0*/  HADD2.F32 R7, -RZ, R8.H1_H1 ;  /* 0x30000008ff077230 */ /* 0x002fc60000004100 */
[----:B------:R-:W0:Y:S01]  /*6900*/  @!P4 MUFU.RCP R12, R12 ;  /* 0x0000000c000cc308 */ /* 0x000e220000001000 */
[----:B--2---:R-:W-:Y:S01]  /*6910*/  HADD2.F32 R5, -RZ, R8.H0_H0 ;  /* 0x20000008ff057230 */ /* 0x004fe20000004100 */
[----:B---3--:R-:W-:Y:S01]  /*6920*/  @!P2 FMUL.FTZ R99, R99, R4 ;  /* 0x000000046363a220 */ /* 0x008fe20000410000 */
[----:B------:R-:W-:Y:S01]  /*6930*/  FSETP.GTU.FTZ.AND P2, PT, R14, 20, PT ;  /* 0x41a000000e00780b */ /* 0x000fe20003f5c000 */
[----:B------:R-:W-:Y:S02]  /*6940*/  @!P0 FMUL.FTZ R4, R6, -1.4426950216293334961 ;  /* 0xbfb8aa3b06048820 */ /* 0x000fe40000410000 */
[--C-:B------:R-:W-:Y:S02]  /*6950*/  FADD.FTZ R8, R5, R54.reuse ;  /* 0x0000003605087221 */ /* 0x100fe40000010000 */
[----:B------:R-:W1:Y:S01]  /*6960*/  @!P5 MUFU.EX2 R13, R13 ;  /* 0x0000000d000dd308 */ /* 0x000e620000000800 */
[----:B------:R-:W-:Y:S01]  /*6970*/  @!P1 FMUL.FTZ R5, R15, -1.4426950216293334961 ;  /* 0xbfb8aa3b0f059820 */ /* 0x000fe20000410000 */
[--C-:B------:R-:W-:Y:S01]  /*6980*/  HADD2.F32 R15, -RZ, R9.reuse.H0_H0 ;  /* 0x20000009ff0f7230 */ /* 0x100fe20000004100 */
[----:B----4-:R-:W-:Y:S01]  /*6990*/  @!P3 FMUL.FTZ R68, R68, R21 ;  /* 0x000000154444b220 */ /* 0x010fe20000410000 */
[----:B------:R-:W-:Y:S01]  /*69a0*/  FSETP.GTU.FTZ.AND P3, PT, R8, 20, PT ;  /* 0x41a000000800780b */ /* 0x000fe20003f7c000 */
[--C-:B------:R-:W-:Y:S01]  /*69b0*/  FADD.FTZ R21, R7, R54.reuse ;  /* 0x0000003607157221 */ /* 0x100fe20000010000 */
[----:B------:R-:W-:Y:S01]  /*69c0*/  HADD2.F32 R9, -RZ, R9.H1_H1 ;  /* 0x30000009ff097230 */ /* 0x000fe20000004100 */
[----:B------:R-:W-:Y:S01]  /*69d0*/  FADD.FTZ R15, R15, R54 ;  /* 0x000000360f0f7221 */ /* 0x000fe20000010000 */
[----:B------:R-:W2:Y:S01]  /*69e0*/  @!P6 MUFU.EX2 R0, R0 ;  /* 0x000000000000e308 */ /* 0x000ea20000000800 */
[----:B0-----:R-:W-:Y:S01]  /*69f0*/  @!P4 FMUL.FTZ R97, R97, R12 ;  /* 0x0000000c6161c220 */ /* 0x001fe20000410000 */
[----:B------:R-:W-:Y:S01]  /*6a00*/  FSETP.GTU.FTZ.AND P4, PT, R21, 20, PT ;  /* 0x41a000001500780b */ /* 0x000fe20003f9c000 */
[----:B------:R-:W-:-:S05]  /*6a10*/  @!P2 FMUL.FTZ R6, R14, -1.4426950216293334961 ;  /* 0xbfb8aa3b0e06a820 */ /* 0x000fca0000410000 */
[----:B------:R-:W0:Y:S01]  /*6a20*/  @!P0 MUFU.EX2 R4, R4 ;  /* 0x0000000400048308 */ /* 0x000e220000000800 */
[----:B-1----:R-:W-:Y:S02]  /*6a30*/  @!P5 FADD.FTZ R13, R13, 1 ;  /* 0x3f8000000d0dd421 */ /* 0x002fe40000010000 */
[----:B------:R-:W-:-:S04]  /*6a40*/  @!P3 FMUL.FTZ R7, R8, -1.4426950216293334961 ;  /* 0xbfb8aa3b0807b820 */ /* 0x000fc80000410000 */
[----:B------:R-:W-:Y:S01]  /*6a50*/  @!P4 FMUL.FTZ R8, R21, -1.4426950216293334961 ;  /* 0xbfb8aa3b1508c820 */ /* 0x000fe20000410000 */
[----:B------:R-:W1:Y:S01]  /*6a60*/  @!P1 MUFU.EX2 R5, R5 ;  /* 0x0000000500059308 */ /* 0x000e620000000800 */
[----:B--2---:R-:W-:-:S07]  /*6a70*/  @!P6 FADD.FTZ R0, R0, 1 ;  /* 0x3f8000000000e421 */ /* 0x004fce0000010000 */
[----:B------:R-:W2:Y:S01]  /*6a80*/  @!P5 MUFU.RCP R13, R13 ;  /* 0x0000000d000dd308 */ /* 0x000ea20000001000 */
[----:B0-----:R-:W-:-:S07]  /*6a90*/  @!P0 FADD.FTZ R4, R4, 1 ;  /* 0x3f80000004048421 */ /* 0x001fce0000010000 */
[----:B------:R-:W0:Y:S01]  /*6aa0*/  @!P2 MUFU.EX2 R6, R6 ;  /* 0x000000060006a308 */ /* 0x000e220000000800 */
[----:B-1----:R-:W-:-:S07]  /*6ab0*/  @!P1 FADD.FTZ R5, R5, 1 ;  /* 0x3f80000005059421 */ /* 0x002fce0000010000 */
[----:B------:R1:W3:Y:S01]  /*6ac0*/  @!P6 MUFU.RCP R21, R0 ;  /* 0x000000000015e308 */ /* 0x0002e20000001000 */
[----:B--2---:R-:W-:Y:S01]  /*6ad0*/  @!P5 FMUL.FTZ R24, R24, R13 ;  /* 0x0000000d1818d220 */ /* 0x004fe20000410000 */
[----:B------:R-:W-:Y:S01]  /*6ae0*/  FSETP.GTU.FTZ.AND P5, PT, R15, 20, PT ;  /* 0x41a000000f00780b */ /* 0x000fe20003fbc000 */
[--C-:B------:R-:W-:Y:S01]  /*6af0*/  FADD.FTZ R13, R9, R54.reuse ;  /* 0x00000036090d7221 */ /* 0x100fe20000010000 */
[----:B------:R-:W-:Y:S02]  /*6b00*/  HADD2.F32 R9, -RZ, R10.H0_H0 ;  /* 0x2000000aff097230 */ /* 0x000fe40000004100 */
[----:B------:R-:W-:Y:S02]  /*6b10*/  F2FP.PACK_AB R69, R24, R97 ;  /* 0x000000611845723e */ /* 0x000fe400000000ff */
[----:B------:R-:W2:Y:S01]  /*6b20*/  @!P3 MUFU.EX2 R7, R7 ;  /* 0x000000070007b308 */ /* 0x000ea20000000800 */
[----:B0-----:R-:W-:Y:S02]  /*6b30*/  @!P2 FADD.FTZ R6, R6, 1 ;  /* 0x3f8000000606a421 */ /* 0x001fe40000010000 */
[----:B------:R-:W-:Y:S01]  /*6b40*/  FADD.FTZ R14, R9, R54 ;  /* 0x00000036090e7221 */ /* 0x000fe20000010000 */
[----:B------:R-:W-:-:S02]  /*6b50*/  HADD2.F32 R9, -RZ, R11.H0_H0 ;  /* 0x2000000bff097230 */ /* 0x000fc40000004100 */
[----:B------:R-:W-:Y:S01]  /*6b60*/  HADD2.F32 R11, -RZ, R11.H1_H1 ;  /* 0x3000000bff0b7230 */ /* 0x000fe20000004100 */
[----:B-1----:R-:W-:Y:S01]  /*6b70*/  @!P5 FMUL.FTZ R0, R15, -1.4426950216293334961 ;  /* 0xbfb8aa3b0f00d820 */ /* 0x002fe20000410000 */
[----:B------:R-:W0:Y:S01]  /*6b80*/  @!P0 MUFU.RCP R4, R4 ;  /* 0x0000000400048308 */ /* 0x000e220000001000 */
[----:B---3--:R-:W-:Y:S01]  /*6b90*/  @!P6 FMUL.FTZ R34, R34, R21 ;  /* 0x000000152222e220 */ /* 0x008fe20000410000 */
[----:B------:R-:W-:Y:S01]  /*6ba0*/  FSETP.GTU.FTZ.AND P6, PT, R13, 20, PT ;  /* 0x41a000000d00780b */ /* 0x000fe20003fdc000 */
[--C-:B------:R-:W-:Y:S02]  /*6bb0*/  FADD.FTZ R9, R9, R54.reuse ;  /* 0x0000003609097221 */ /* 0x100fe40000010000 */
[----:B------:R-:W-:-:S03]  /*6bc0*/  FADD.FTZ R11, R11, R54 ;  /* 0x000000360b0b7221 */ /* 0x000fc60000010000 */
[----:B------:R1:W3:Y:S01]  /*6bd0*/  @!P1 MUFU.RCP R23, R5 ;  /* 0x0000000500179308 */ /* 0x0002e20000001000 */
[----:B--2---:R-:W-:-:S07]  /*6be0*/  @!P3 FADD.FTZ R7, R7, 1 ;  /* 0x3f8000000707b421 */ /* 0x004fce0000010000 */
[----:B------:R-:W2:Y:S01]  /*6bf0*/  @!P2 MUFU.RCP R6, R6 ;  /* 0x000000060006a308 */ /* 0x000ea20000001000 */
[----:B-1----:R-:W-:Y:S01]  /*6c00*/  HADD2.F32 R5, -RZ, R10.H1_H1 ;  /* 0x3000000aff057230 */ /* 0x002fe20000004100 */
[----:B0-----:R-:W-:Y:S01]  /*6c10*/  @!P0 FMUL.FTZ R35, R35, R4 ;  /* 0x0000000423238220 */ /* 0x001fe20000410000 */
[----:B------:R-:W-:Y:S01]  /*6c20*/  FSETP.GTU.FTZ.AND P0, PT, R14, 20, PT ;  /* 0x41a000000e00780b */ /* 0x000fe20003f1c000 */
[----:B------:R-:W-:Y:S02]  /*6c30*/  @!P6 FMUL.FTZ R4, R13, -1.4426950216293334961 ;  /* 0xbfb8aa3b0d04e820 */ /* 0x000fe40000410000 */
[----:B------:R-:W-:Y:S01]  /*6c40*/  FADD.FTZ R10, R5, R54 ;  /* 0x00000036050a7221 */ /* 0x000fe20000010000 */
[----:B------:R-:W-:Y:S01]  /*6c50*/  F2FP.PACK_AB R70, R35, R34 ;  /* 0x000000222346723e */ /* 0x000fe200000000ff */
[----:B------:R-:W0:Y:S01]  /*6c60*/  @!P3 MUFU.RCP R12, R7 ;  /* 0x00000007000cb308 */ /* 0x000e220000001000 */
[----:B---3--:R-:W-:Y:S02]  /*6c70*/  @!P1 FMUL.FTZ R26, R26, R23 ;  /* 0x000000171a1a9220 */ /* 0x008fe40000410000 */
[----:B------:R-:W-:-:S05]  /*6c80*/  FSETP.GTU.FTZ.AND P1, PT, R10, 20, PT ;  /* 0x41a000000a00780b */ /* 0x000fca0003f3c000 */
[----:B------:R-:W1:Y:S01]  /*6c90*/  @!P4 MUFU.EX2 R8, R8 ;  /* 0x000000080008c308 */ /* 0x000e620000000800 */
[----:B--2---:R-:W-:Y:S01]  /*6ca0*/  @!P2 FMUL.FTZ R93, R93, R6 ;  /* 0x000000065d5da220 */ /* 0x004fe20000410000 */
[----:B------:R-:W-:Y:S01]  /*6cb0*/  FSETP.GTU.FTZ.AND P2, PT, R9, 20, PT ;  /* 0x41a000000900780b */ /* 0x000fe20003f5c000 */
[----:B------:R-:W-:Y:S01]  /*6cc0*/  @!P0 FMUL.FTZ R5, R14, -1.4426950216293334961 ;  /* 0xbfb8aa3b0e058820 */ /* 0x000fe20000410000 */
[----:B------:R-:W-:Y:S02]  /*6cd0*/  SHF.L.U32 R14, R59, 0x9, RZ ;  /* 0x000000093b0e7819 */ /* 0x000fe400000006ff */
[----:B------:R-:W-:Y:S02]  /*6ce0*/  F2FP.PACK_AB R71, R93, R26 ;  /* 0x0000001a5d47723e */ /* 0x000fe400000000ff */
[----:B------:R-:W-:Y:S01]  /*6cf0*/  @!P1 FMUL.FTZ R6, R10, -1.4426950216293334961 ;  /* 0xbfb8aa3b0a069820 */ /* 0x000fe20000410000 */
[----:B------:R-:W2:Y:S01]  /*6d00*/  @!P5 MUFU.EX2 R0, R0 ;  /* 0x000000000000d308 */ /* 0x000ea20000000800 */
[----:B0-----:R-:W-:Y:S01]  /*6d10*/  @!P3 FMUL.FTZ R95, R95, R12 ;  /* 0x0000000c5f5fb220 */ /* 0x001fe20000410000 */
[----:B------:R-:W-:-:S02]  /*6d20*/  FSETP.GTU.FTZ.AND P3, PT, R11, 20, PT ;  /* 0x41a000000b00780b */ /* 0x000fc40003f7c000 */
[--C-:B------:R-:W-:Y:S02]  /*6d30*/  SHF.R.S32.HI R15, RZ, 0x1f, R14.reuse ;  /* 0x0000001fff0f7819 */ /* 0x100fe4000001140e */
[----:B------:R-:W-:Y:S02]  /*6d40*/  @!P2 FMUL.FTZ R7, R9, -1.4426950216293334961 ;  /* 0xbfb8aa3b0907a820 */ /* 0x000fe40000410000 */
[----:B------:R-:W0:Y:S01]  /*6d50*/  @!P6 MUFU.EX2 R4, R4 ;  /* 0x000000040004e308 */ /* 0x000e220000000800 */
[----:B-1----:R-:W-:Y:S02]  /*6d60*/  @!P4 FADD.FTZ R8, R8, 1 ;  /* 0x3f8000000808c421 */ /* 0x002fe40000010000 */
[----:B------:R-:W-:-:S04]  /*6d70*/  IMAD.WIDE.U32 R12, R55, c[0x0][0x2d8], R14 ;  /* 0x0000b600370c7a25 */ /* 0x000fc800078e000e */
[----:B------:R-:W-:Y:S01]  /*6d80*/  @!P3 FMUL.FTZ R9, R11, -1.4426950216293334961 ;  /* 0xbfb8aa3b0b09b820 */ /* 0x000fe20000410000 */
[----:B------:R-:W-:Y:S01]  /*6d90*/  @!P0 MUFU.EX2 R5, R5 ;  /* 0x0000000500058308 */ /* 0x000fe20000000800 */
[----:B--2---:R-:W-:Y:S02]  /*6da0*/  @!P5 FADD.FTZ R0, R0, 1 ;  /* 0x3f8000000000d421 */ /* 0x004fe40000010000 */
[----:B------:R-:W-:-:S05]  /*6db0*/  IMAD.WIDE.U32 R14, R55, c[0x0][0x2f8], R14 ;  /* 0x0000be00370e7a25 */ /* 0x000fca00078e000e */
[----:B------:R-:W1:Y:S01]  /*6dc0*/  @!P1 MUFU.EX2 R6, R6 ;  /* 0x0000000600069308 */ /* 0x000e620000000800 */
[----:B0-----:R-:W-:-:S07]  /*6dd0*/  @!P6 FADD.FTZ R4, R4, 1 ;  /* 0x3f8000000404e421 */ /* 0x001fce0000010000 */
[----:B------:R0:W-:Y:S08]  /*6de0*/  @!P4 MUFU.RCP R27, R8 ;  /* 0x00000008001bc308 */ /* 0x0001f00000001000 */
[----:B------:R2:W3:Y:S01]  /*6df0*/  @!P3 MUFU.EX2 R25, R9 ;  /* 0x000000090019b308 */ /* 0x0004e20000000800 */
[----:B0-----:R-:W-:Y:S02]  /*6e00*/  IMAD R8, R53, c[0x0][0x2d8], RZ ;  /* 0x0000b60035087a24 */ /* 0x001fe400078e02ff */
[----:B-1----:R-:W-:-:S02]  /*6e10*/  @!P1 FADD.FTZ R21, R6, 1 ;  /* 0x3f80000006159421 */ /* 0x002fc40000010000 */
[----:B------:R-:W-:Y:S01]  /*6e20*/  IMAD R37, R55, c[0x0][0x2dc], R8 ;  /* 0x0000b70037257a24 */ /* 0x000fe200078e0208 */
[----:B------:R-:W-:-:S06]  /*6e30*/  NOP ;  /* 0x0000000000007918 */ /* 0x000fcc0000000000 */
[----:B------:R0:W1:Y:S01]  /*6e40*/  @!P5 MUFU.RCP R39, R0 ;  /* 0x000000000027d308 */ /* 0x0000620000001000 */
[----:B--2---:R-:W2:Y:S01]  /*6e50*/  LDS.128 R8, [R50.X16+0x200] ;  /* 0x0002000032087984 */ /* 0x004ea2000000cc00 */
[----:B------:R-:W-:Y:S01]  /*6e60*/  IADD3 R13, R13, R37, RZ ;  /* 0x000000250d0d7210 */ /* 0x000fe20007ffe0ff */
[----:B------:R-:W-:Y:S02]  /*6e70*/  IMAD R37, R57, c[0x0][0x2e0], RZ ;  /* 0x0000b80039257a24 */ /* 0x000fe400078e02ff */
[----:B---3--:R-:W-:Y:S02]  /*6e80*/  @!P3 FADD.FTZ R25, R25, 1 ;  /* 0x3f8000001919b421 */ /* 0x008fe40000010000 */
[C---:B------:R-:W-:Y:S01]  /*6e90*/  IMAD R37, R58.reuse, c[0x0][0x2e4], R37 ;  /* 0x0000b9003a257a24 */ /* 0x040fe200078e0225 */
[----:B------:R-:W3:Y:S01]  /*6ea0*/  @!P2 MUFU.EX2 R23, R7 ;  /* 0x000000070017a308 */ /* 0x000ee20000000800 */
[----:B0-----:R-:W-:Y:S02]  /*6eb0*/  @!P0 FADD.FTZ R0, R5, 1 ;  /* 0x3f80000005008421 */ /* 0x001fe40000010000 */
[----:B------:R-:W-:-:S04]  /*6ec0*/  IMAD.WIDE.U32 R12, R58, c[0x0][0x2e0], R12 ;  /* 0x0000b8003a0c7a25 */ /* 0x000fc800078e000c */
[----:B------:R-:W-:Y:S01]  /*6ed0*/  @!P4 FMUL.FTZ R22, R22, R27 ;  /* 0x0000001b1616c220 */ /* 0x000fe20000410000 */
[----:B------:R0:W4:Y:S01]  /*6ee0*/  @!P6 MUFU.RCP R38, R4 ;  /* 0x000000040026e308 */ /* 0x0001220000001000 */
[----:B------:R-:W-:Y:S01]  /*6ef0*/  IADD3 R13, R13, R37, RZ ;  /* 0x000000250d0d7210 */ /* 0x000fe20007ffe0ff */
[----:B-1----:R-:W-:Y:S01]  /*6f00*/  @!P5 FMUL.FTZ R20, R20, R39 ;  /* 0x000000271414d220 */ /* 0x002fe20000410000 */
[----:B------:R-:W-:-:S04]  /*6f10*/  LEA R36, P4, R12, c[0x0][0x330], 0x1 ;  /* 0x0000cc000c247a11 */ /* 0x000fc800078808ff */
[----:B------:R-:W-:Y:S01]  /*6f20*/  LEA.HI.X R37, R12, c[0x0][0x334], R13, 0x1, P4 ;  /* 0x0000cd000c257a11 */ /* 0x000fe200020f0c0d */
[----:B------:R-:W1:Y:S01]  /*6f30*/  @!P0 MUFU.RCP R41, R0 ;  /* 0x0000000000298308 */ /* 0x000e620000001000 */
[----:B0-----:R-:W0:Y:S01]  /*6f40*/  LDS.128 R4, [R50.X16] ;  /* 0x0000000032047984 */ /* 0x001e22000000cc00 */
[----:B------:R-:W-:Y:S02]  /*6f50*/  FADD.FTZ R13, R99, R52 ;  /* 0x00000034630d7221 */ /* 0x000fe40000010000 */
[----:B---3--:R-:W-:-:S04]  /*6f60*/  @!P2 FADD.FTZ R23, R23, 1 ;  /* 0x3f8000001717a421 */ /* 0x008fc80000010000 */
[----:B------:R-:W3:Y:S01]  /*6f70*/  @!P3 MUFU.RCP R0, R25 ;  /* 0x000000190000b308 */ /* 0x000ee20000001000 */
[----:B----4-:R-:W-:-:S07]  /*6f80*/  @!P6 FMUL.FTZ R19, R19, R38 ;  /* 0x000000261313e220 */ /* 0x010fce0000410000 */
[----:B------:R-:W4:Y:S01]  /*6f90*/  @!P1 MUFU.RCP R40, R21 ;  /* 0x0000001500289308 */ /* 0x000f220000001000 */
[----:B-1----:R-:W-:Y:S02]  /*6fa0*/  @!P0 FMUL.FTZ R18, R18, R41 ;  /* 0x0000002912128220 */ /* 0x002fe40000410000 */
[----:B---3--:R-:W-:-:S05]  /*6fb0*/  @!P3 FMUL.FTZ R101, R101, R0 ;  /* 0x000000006565b220 */ /* 0x008fca0000410000 */
[----:B------:R-:W1:Y:S01]  /*6fc0*/  @!P2 MUFU.RCP R23, R23 ;  /* 0x000000170017a308 */ /* 0x000e620000001000 */
[----:B------:R-:W-:Y:S01]  /*6fd0*/  FADD.FTZ R0, R13, R68 ;  /* 0x000000440d007221 */ /* 0x000fe20000010000 */
[----:B------:R-:W-:Y:S01]  /*6fe0*/  F2FP.PACK_AB R68, R68, R99 ;  /* 0x000000634444723e */ /* 0x000fe200000000ff */
[----:B------:R-:W-:Y:S01]  /*6ff0*/  IMAD.WIDE R12, R91, 0x10, R36 ;  /* 0x000000105b0c7825 */ /* 0x000fe200078e0224 */
[----:B------:R-:W-:Y:S02]  /*7000*/  F2FP.PACK_AB R37, R19, R20 ;  /* 0x000000141325723e */ /* 0x000fe400000000ff */
[----:B------:R-:W-:Y:S01]  /*7010*/  F2FP.PACK_AB R36, R22, R95 ;  /* 0x0000005f1624723e */ /* 0x000fe200000000ff */
[----:B----4-:R-:W-:Y:S01]  /*7020*/  @!P1 FMUL.FTZ R17, R17, R40 ;  /* 0x0000002811119220 */ /* 0x010fe20000410000 */
[----:B--2---:R-:W-:Y:S01]  /*7030*/  STG.E.128 [R12.64+0x200], R8 ;  /* 0x000200080c007986 */ /* 0x004fe2000c101d06 */
[----:B------:R-:W-:Y:S01]  /*7040*/  FADD.FTZ R97, R0, R97 ;  /* 0x0000006100617221 */ /* 0x000fe20000010000 */
[----:B------:R-:W-:Y:S01]  /*7050*/  IADD3 R48, P3, R48, -0x400, RZ ;  /* 0xfffffc0030307810 */ /* 0x000fe20007f7e0ff */
[----:B------:R-:W-:Y:S01]  /*7060*/  IMAD R0, R53, c[0x0][0x2f8], RZ ;  /* 0x0000be0035007a24 */ /* 0x000fe200078e02ff */
[----:B------:R-:W-:Y:S01]  /*7070*/  F2FP.PACK_AB R38, R17, R18 ;  /* 0x000000121126723e */ /* 0x000fe200000000ff */
[----:B------:R-:W-:Y:S01]  /*7080*/  FADD.FTZ R97, R97, R24 ;  /* 0x0000001861617221 */ /* 0x000fe20000010000 */
[----:B------:R-:W-:Y:S01]  /*7090*/  IADD3.X R49, R49, -0x1, RZ, P3, !PT ;  /* 0xffffffff31317810 */ /* 0x000fe20001ffe4ff */
[----:B0-----:R0:W-:Y:S01]  /*70a0*/  STG.E.128 [R12.64], R4 ;  /* 0x000000040c007986 */ /* 0x0011e2000c101d06 */
[----:B-1----:R-:W-:-:S03]  /*70b0*/  @!P2 FMUL.FTZ R16, R16, R23 ;  /* 0x000000171010a220 */ /* 0x002fc60000410000 */
        /* <DEDUP_REMOVED lines=8> */
[----:B0-----:R-:W-:Y:S02]  /*7140*/  IMAD R5, R55, c[0x0][0x2fc], R0 ;  /* 0x0000bf0037057a24 */ /* 0x001fe400078e0200 */
[----:B------:R-:W-:-:S03]  /*7150*/  FADD.FTZ R95, R26, R95 ;  /* 0x0000005f1a5f7221 */ /* 0x000fc60000010000 */
[----:B------:R-:W-:Y:S01]  /*7160*/  IADD3 R15, R15, R5, RZ ;  /* 0x000000050f0f7210 */ /* 0x000fe20007ffe0ff */
[----:B------:R-:W-:Y:S02]  /*7170*/  IMAD R5, R57, c[0x0][0x300], RZ ;  /* 0x0000c00039057a24 */ /* 0x000fe400078e02ff */
[----:B------:R-:W-:Y:S01]  /*7180*/  FADD.FTZ R95, R95, R22 ;  /* 0x000000165f5f7221 */ /* 0x000fe20000010000 */
[----:B------:R-:W-:Y:S01]  /*7190*/  STS.128 [R44], R68 ;  /* 0x000000442c007388 */ /* 0x000fe20000000c00 */
[C---:B------:R-:W-:Y:S02]  /*71a0*/  IMAD R7, R58.reuse, c[0x0][0x304], R5 ;  /* 0x0000c1003a077a24 */ /* 0x040fe400078e0205 */
[----:B------:R-:W-:Y:S01]  /*71b0*/  IMAD.WIDE.U32 R4, R58, c[0x0][0x300], R14 ;  /* 0x0000c0003a047a25 */ /* 0x000fe200078e000e */
[----:B------:R-:W-:Y:S01]  /*71c0*/  STS.128 [R44+0x10], R36 ;  /* 0x000010242c007388 */ /* 0x000fe20000000c00 */
        /* <DEDUP_REMOVED lines=21> */
.L_x_5849:
[----:B------:R-:W-:Y:S02]  /*7320*/  ISETP.NE.U32.AND P0, PT, RZ, c[0x0][0x328], PT ;  /* 0x0000ca00ff007a0c */ /* 0x000fe40003f05070 */
[----:B------:R-:W-:Y:S02]  /*7330*/  ISETP.NE.U32.AND P2, PT, RZ, c[0x0][0x348], PT ;  /* 0x0000d200ff007a0c */ /* 0x000fe40003f45070 */
[----:B------:R-:W-:-:S02]  /*7340*/  ISETP.NE.AND.EX P1, PT, RZ, c[0x0][0x32c], PT, P0 ;  /* 0x0000cb00ff007a0c */ /* 0x000fc40003f25300 */
        /* <DEDUP_REMOVED lines=21> */
.L_x_5891:
[----:B0-----:R-:W-:Y:S05]  /*74a0*/  BSYNC B0 ;  /* 0x0000000000007941 */ /* 0x001fea0003800000 */
.L_x_5890:
        /* <DEDUP_REMOVED lines=23> */
.L_x_5893:
[----:B------:R-:W1:Y:S02]  /*7620*/  S2R R19, SR_TID.X ;  /* 0x0000000000137919 */ /* 0x000e640000002100 */
.L_x_5894:
[----:B0-----:R-:W-:Y:S05]  /*7630*/  BSYNC B0 ;  /* 0x0000000000007941 */ /* 0x001fea0003800000 */
.L_x_5892:
        /* <DEDUP_REMOVED lines=22> */
.L_x_5895:
        /* <DEDUP_REMOVED lines=55> */
.L_x_5896:
        /* <DEDUP_REMOVED lines=15> */
.L_x_9087:


//--------------------- .text._Z25selective_scan_bwd_kernelI32Selective_Scan_bwd_kernel_traitsILi32ELi16ELb1ELb0ELb1ELb0ELb0EN3c104HalfEfEEv12SSMParamsBwd --------------------------
	.section	.text._Z25selective_scan_bwd_kernelI32Selective_Scan_bwd_kernel_traitsILi32ELi16ELb1ELb0ELb1ELb0ELb0EN3c104HalfEfEEv12SSMParamsBwd,"ax",@progbits
	.sectioninfo	@"SHI_REGISTERS=246"
	.align	128
        .global         _Z25selective_scan_bwd_kernelI32Selective_Scan_bwd_kernel_traitsILi32ELi16ELb1ELb0ELb1ELb0ELb0EN3c104HalfEfEEv12SSMParamsBwd
        .type           _Z25selective_scan_bwd_kernelI32Selective_Scan_bwd_kernel_traitsILi32ELi16ELb1ELb0ELb1ELb0ELb0EN3c104HalfEfEEv12SSMParamsBwd,@function
        .size           _Z25selective_scan_bwd_kernelI32Selective_Scan_bwd_kernel_traitsILi32ELi16ELb1ELb0ELb1ELb0ELb0EN3c104HalfEfEEv12SSMParamsBwd,(.L_x_9088 - _Z25selective_scan_bwd_kernelI32Selective_Scan_bwd_kernel_traitsILi32ELi16ELb1ELb0ELb1ELb0ELb0EN3c104HalfEfEEv12SSMParamsBwd)
        .other          _Z25selective_scan_bwd_kernelI32Selective_Scan_bwd_kernel_traitsILi32ELi16ELb1ELb0ELb1ELb0ELb0EN3c104HalfEfEEv12SSMParamsBwd,@"STO_CUDA_ENTRY STV_DEFAULT"
_Z25selective_scan_bwd_kernelI32Selective_Scan_bwd_kernel_traitsILi32ELi16ELb1ELb0ELb1ELb0ELb0EN3c104HalfEfEEv12SSMParamsBwd:
.text._Z25selective_scan_bwd_kernelI32Selective_Scan_bwd_kernel_traitsILi32ELi16ELb1ELb0ELb1ELb0ELb0EN3c104HalfEfEEv12SSMParamsBwd:
        /* <DEDUP_REMOVED lines=26> */
[----:B------:R-:W-:Y:S01]  /*01a0*/  HFMA2.MMA R36, -RZ, RZ, 0, 0 ;  /* 0x00000000ff247435 */ /* 0x000fe200000001ff */
[----:B0-----:R-:W-:Y:S01]  /*01b0*/  IABS R2, R0 ;  /* 0x0000000000027213 */ /* 0x001fe20000000000 */
[----:B-1----:R-:W-:Y:S01]  /*01c0*/  HFMA2.MMA R6, -RZ, RZ, 0, 0 ;  /* 0x00000000ff067435 */ /* 0x002fe200000001ff */
[----:B------:R-:W-:Y:S01]  /*01d0*/  ISETP.GE.AND P3, PT, R12, 0x1, PT ;  /* 0x000000010c00780c */ /* 0x000fe20003f66270 */
[----:B--2---:R-:W-:Y:S01]  /*01e0*/  IMAD R4, R154, c[0x0][0x1d0], RZ ;  /* 0x000074009a047a24 */ /* 0x004fe200078e02ff */
        /* <DEDUP_REMOVED lines=25> */
[----:B------:R-:W-:Y:S01]  /*0380*/  IMAD R17, R35, c[0x0][0x1b4], R10 ;  /* 0x00006d0023117a24 */ /* 0x000fe200078e020a */
        /* <DEDUP_REMOVED lines=9> */
[C---:B------:R-:W-:Y:S01]  /*0420*/  IMAD.WIDE.U32 R2, R0.reuse, c[0x0][0x1e8], R4 ;  /* 0x00007a0000027a25 */ /* 0x040fe200078e0004 */
        /* <DEDUP_REMOVED lines=30> */
[----:B------:R-:W-:Y:S01]  /*0610*/  LEA.HI.X R47, R47, c[0x0][0x30c], R4, 0x1, P4 ;  /* 0x0000c3002f2f7a11 */ /* 0x000fe200020f0c04 */
[----:B------:R-:W-:Y:S01]  /*0620*/  HFMA2.MMA R4, -RZ, RZ, 0, 0 ;  /* 0x00000000ff047435 */ /* 0x000fe200000001ff */
[----:B------:R-:W-:Y:S01]  /*0630*/  IADD3 R48, R9, R3, RZ ;  /* 0x0000000309307210 */ /* 0x000fe20007ffe0ff */
[----:B------:R-:W-:Y:S01]  /*0640*/  @P0 IMAD R2, R2, c[0x0][0x16c], RZ ;  /* 0x00005b0002020a24 */ /* 0x000fe200078e02ff */
[----:B------:R-:W-:-:S02]  /*0650*/  @P0 MOV R31, 0x8 ;  /* 0x00000008001f0802 */ /* 0x000fc40000000f00 */
[----:B------:R-:W-:Y:S02]  /*0660*/  IADD3.X R48, R13, R48, RZ, P5, !PT ;  /* 0x000000300d307210 */ /* 0x000fe40002ffe4ff */
[C---:B------:R-:W-:Y:S01]  /*0670*/  LEA R41, P6, R11.reuse, c[0x0][0x230], 0x1 ;  /* 0x00008c000b297a11 */ /* 0x040fe200078c08ff */
[----:B------:R-:W-:Y:S01]  /*0680*/  @P0 IMAD.WIDE R30, R2, R31, c[0x0][0x260] ;  /* 0x00009800021e0625 */ /* 0x000fe200078e021f */
[C---:B------:R-:W-:Y:S01]  /*0690*/  @P1 LEA R28, P4, R0.reuse, c[0x0][0x328], 0x2 ;  /* 0x0000ca00001c1a11 */ /* 0x040fe200078810ff */
[----:B------:R-:W-:Y:S01]  /*06a0*/  @!P0 CS2R R30, SRZ ;  /* 0x00000000001e8805 */ /* 0x000fe2000001ff00 */
[----:B------:R-:W-:Y:S02]  /*06b0*/  @P2 LEA R4, P5, R0, c[0x0][0x348], 0x2 ;  /* 0x0000d20000042a11 */ /* 0x000fe400078a10ff */
[----:B------:R-:W-:Y:S02]  /*06c0*/  MOV R3, RZ ;  /* 0x000000ff00037202 */ /* 0x000fe40000000f00 */
[----:B------:R-:W-:-:S02]  /*06d0*/  LEA.HI.X R48, R11, c[0x0][0x234], R48, 0x1, P6 ;  /* 0x00008d000b307a11 */ /* 0x000fc400030f0c30 */
[C-C-:B------:R-:W-:Y:S02]  /*06e0*/  @P1 LEA.HI.X R29, R0.reuse, c[0x0][0x32c], R33.reuse, 0x2, P4 ;  /* 0x0000cb00001d1a11 */ /* 0x140fe400020f1421 */
[----:B------:R-:W-:Y:S02]  /*06f0*/  @P2 LEA.HI.X R3, R0, c[0x0][0x34c], R33, 0x2, P5 ;  /* 0x0000d30000032a11 */ /* 0x000fe400028f1421 */
[----:B------:R-:W-:Y:S01]  /*0700*/  MOV R2, R4 ;  /* 0x0000000400027202 */ /* 0x000fe20000000f00 */
[----:B------:R-:W-:Y:S05]  /*0710*/  @!P3 BRA `(.L_x_5897) ;  /* 0x00003f900000b947 */ /* 0x000fea0003800000 */
[----:B------:R-:W0:Y:S01]  /*0720*/  S2R R39, SR_TID.X ;  /* 0x0000000000277919 */ /* 0x000e220000002100 */
[----:B------:R-:W-:Y:S02]  /*0730*/  MOV R49, c[0x0][0x174] ;  /* 0x00005d0000317a02 */ /* 0x000fe40000000f00 */
[----:B------:R-:W-:Y:S01]  /*0740*/  MOV R38, RZ ;  /* 0x000000ff00267202 */ /* 0x000fe20000000f00 */
[----:B------:R-:W1:Y:S01]  /*0750*/  S2R R40, SR_LANEID ;  /* 0x0000000000287919 */ /* 0x000e620000000000 */
[----:B------:R-:W-:-:S02]  /*0760*/  MOV R50, RZ ;  /* 0x000000ff00327202 */ /* 0x000fc40000000f00 */
[----:B------:R-:W-:Y:S02]  /*0770*/  MOV R36, RZ ;  /* 0x000000ff00247202 */ /* 0x000fe40000000f00 */
[----:B0-----:R-:W-:-:S04]  /*0780*/  SHF.L.U32 R52, R39, 0x1, RZ ;  /* 0x0000000127347819 */ /* 0x001fc800000006ff */
[----:B-1----:R-:W-:-:S03]  /*0790*/  LOP3.LUT R52, R52, 0xffffffc0, RZ, 0xc0, !PT ;  /* 0xffffffc034347812 */ /* 0x002fc600078ec0ff */
.L_x_5937:
[----:B------:R-:W-:Y:S01]  /*07a0*/  BAR.SYNC.DEFER_BLOCKING 0x0 ;  /* 0x0000000000007b1d */ /* 0x000fe20000010000 */
[----:B------:R-:W-:-:S05]  /*07b0*/  LOP3.LUT R51, R52, 0x1f, R39, 0xf8, !PT ;  /* 0x0000001f34337812 */ /* 0x000fca00078ef827 */
[----:B------:R-:W-:-:S05]  /*07c0*/  IMAD.WIDE R12, R51, 0x10, R42 ;  /* 0x00000010330c7825 */ /* 0x000fca00078e022a */
[----:B--2---:R-:W2:Y:S04]  /*07d0*/  LDG.E.128 R16, [R12.64] ;  /* 0x000000040c107981 */ /* 0x004ea8000c1e1d00 */
[----:B0-----:R-:W3:Y:S01]  /*07e0*/  LDG.E.128 R56, [R12.64+0x200] ;  /* 0x000200040c387981 */ /* 0x001ee2000c1e1d00 */
        /* <DEDUP_REMOVED lines=14> */
[----:B-1----:R-:W1:Y:S04]  /*08d0*/  LDS.128 R16, [R53] ;  /* 0x0000000035107984 */ /* 0x002e680000000c00 */
[----:B------:R-:W2:Y:S04]  /*08e0*/  LDS.128 R12, [R53+0x10] ;  /* 0x00001000350c7984 */ /* 0x000ea80000000c00 */
[----:B------:R-:W-:Y:S06]  /*08f0*/  BAR.SYNC.DEFER_BLOCKING 0x0 ;  /* 0x0000000000007b1d */ /* 0x000fec0000010000 */
[----:B------:R3:W4:Y:S04]  /*0900*/  LDG.E.128 R68, [R24.64] ;  /* 0x0000000418447981 */ /* 0x000728000c1e1d00 */
[----:B------:R3:W4:Y:S01]  /*0910*/  LDG.E.128 R72, [R24.64+0x200] ;  /* 0x0002000418487981 */ /* 0x000722000c1e1d00 */
[--C-:B0-----:R-:W-:Y:S01]  /*0920*/  HADD2.F32 R26, -RZ, R8.reuse.H0_H0 ;  /* 0x20000008ff1a7230 */ /* 0x101fe20000004100 */
[----:B------:R-:W-:Y:S01]  /*0930*/  ISETP.LT.AND P0, PT, RZ, c[0x0][0x16c], PT ;  /* 0x00005b00ff007a0c */ /* 0x000fe20003f01270 */
[----:B------:R-:W-:-:S02]  /*0940*/  HADD2.F32 R27, -RZ, R8.H1_H1 ;  /* 0x30000008ff1b7230 */ /* 0x000fc40000004100 */
[----:B-1----:R-:W-:Y:S02]  /*0950*/  HADD2.F32 R91, -RZ, R19.H0_H0 ;  /* 0x20000013ff5b7230 */ /* 0x002fe40000004100 */
[----:B------:R-:W-:Y:S02]  /*0960*/  HADD2.F32 R87, -RZ, R18.H0_H0 ;  /* 0x20000012ff577230 */ /* 0x000fe40000004100 */
[----:B--2---:R-:W-:Y:S01]  /*0970*/  HADD2.F32 R95, -RZ, R13.H0_H0 ;  /* 0x2000000dff5f7230 */ /* 0x004fe20000004100 */
[--C-:B-----5:R-:W-:Y:S01]  /*0980*/  FADD.FTZ R108, R91, R34.reuse ;  /* 0x000000225b6c7221 */ /* 0x120fe20000010000 */
[--C-:B---3--:R-:W-:Y:S01]  /*0990*/  HADD2.F32 R24, -RZ, R9.reuse.H0_H0 ;  /* 0x20000009ff187230 */ /* 0x108fe20000004100 */
[--C-:B------:R-:W-:Y:S01]  /*09a0*/  FADD.FTZ R112, R87, R34.reuse ;  /* 0x0000002257707221 */ /* 0x100fe20000010000 */
[----:B------:R-:W-:Y:S01]  /*09b0*/  HADD2.F32 R25, -RZ, R9.H1_H1 ;  /* 0x30000009ff197230 */ /* 0x000fe20000004100 */
[----:B------:R-:W-:Y:S01]  /*09c0*/  FADD.FTZ R100, R95, R34 ;  /* 0x000000225f647221 */ /* 0x000fe20000010000 */
[----:B------:R-:W-:-:S02]  /*09d0*/  HADD2.F32 R101, -RZ, R15.H0_H0 ;  /* 0x2000000fff657230 */ /* 0x000fc40000004100 */
[----:B------:R-:W-:Y:S02]  /*09e0*/  HADD2.F32 R89, -RZ, R18.H1_H1 ;  /* 0x30000012ff597230 */ /* 0x000fe40000004100 */
[----:B------:R-:W-:Y:S01]  /*09f0*/  HADD2.F32 R19, -RZ, R19.H1_H1 ;  /* 0x30000013ff137230 */ /* 0x000fe20000004100 */
[--C-:B------:R-:W-:Y:S01]  /*0a00*/  FADD.FTZ R92, R101, R34.reuse ;  /* 0x00000022655c7221 */ /* 0x100fe20000010000 */
[----:B------:R-:W-:Y:S01]  /*0a10*/  HADD2.F32 R93, -RZ, R12.H1_H1 ;  /* 0x3000000cff5d7230 */ /* 0x000fe20000004100 */
[--C-:B------:R-:W-:Y:S01]  /*0a20*/  FADD.FTZ R110, R89, R34.reuse ;  /* 0x00000022596e7221 */ /* 0x100fe20000010000 */
[----:B------:R-:W-:Y:S01]  /*0a30*/  HADD2.F32 R13, -RZ, R13.H1_H1 ;  /* 0x3000000dff0d7230 */ /* 0x000fe20000004100 */
[--C-:B------:R-:W-:Y:S01]  /*0a40*/  FADD.FTZ R106, R19, R34.reuse ;  /* 0x00000022136a7221 */ /* 0x100fe20000010000 */
[--C-:B------:R-:W-:Y:S01]  /*0a50*/  HADD2.F32 R97, -RZ, R14.reuse.H0_H0 ;  /* 0x2000000eff617230 */ /* 0x100fe20000004100 */
[--C-:B------:R-:W-:Y:S01]  /*0a60*/  FADD.FTZ R102, R93, R34.reuse ;  /* 0x000000225d667221 */ /* 0x100fe20000010000 */
[----:B------:R-:W-:Y:S01]  /*0a70*/  HADD2.F32 R99, -RZ, R14.H1_H1 ;  /* 0x3000000eff637230 */ /* 0x000fe20000004100 */
        /* <DEDUP_REMOVED lines=8> */
[----:B------:R-:W0:Y:S04]  /*0b00*/  LDS.128 R76, [R53] ;  /* 0x00000000354c7984 */ /* 0x000e280000000c00 */
[----:B------:R-:W1:Y:S01]  /*0b10*/  LDS.128 R20, [R53+0x10] ;  /* 0x0000100035147984 */ /* 0x000e620000000c00 */
[--C-:B0-----:R-:W-:Y:S02]  /*0b20*/  HADD2.F32 R55, -RZ, R76.reuse.H0_H0 ;  /* 0x2000004cff377230 */ /* 0x101fe40000004100 */
[----:B------:R-:W-:Y:S02]  /*0b30*/  HADD2.F32 R57, -RZ, R76.H1_H1 ;  /* 0x3000004cff397230 */ /* 0x000fe40000004100 */
[--C-:B------:R-:W-:Y:S01]  /*0b40*/  HADD2.F32 R59, -RZ, R77.reuse.H0_H0 ;  /* 0x2000004dff3b7230 */ /* 0x100fe20000004100 */
[C---:B------:R-:W-:Y:S01]  /*0b50*/  FFMA.FTZ R26, R55.reuse, R26, R36 ;  /* 0x0000001a371a7223 */ /* 0x040fe20000010024 */
[----:B------:R-:W-:Y:S01]  /*0b60*/  HADD2.F32 R61, -RZ, R77.H1_H1 ;  /* 0x3000004dff3d7230 */ /* 0x000fe20000004100 */
[-C--:B------:R-:W-:Y:S01]  /*0b70*/  FMUL.FTZ R121, R55, R32.reuse ;  /* 0x0000002037797220 */ /* 0x080fe20000410000 */
[--C-:B------:R-:W-:Y:S01]  /*0b80*/  HADD2.F32 R63, -RZ, R78.reuse.H0_H0 ;  /* 0x2000004eff3f7230 */ /* 0x100fe20000004100 */
[C---:B------:R-:W-:Y:S01]  /*0b90*/  FFMA.FTZ R26, R57.reuse, R27, R26 ;  /* 0x0000001b391a7223 */ /* 0x040fe2000001001a */
[----:B------:R-:W-:Y:S01]  /*0ba0*/  HADD2.F32 R65, -RZ, R78.H1_H1 ;  /* 0x3000004eff417230 */ /* 0x000fe20000004100 */
[----:B------:R-:W-:Y:S01]  /*0bb0*/  FMUL.FTZ R88, R57, R32 ;  /* 0x0000002039587220 */ /* 0x000fe20000410000 */
[--C-:B------:R-:W-:Y:S01]  /*0bc0*/  HADD2.F32 R67, -RZ, R79.reuse.H0_H0 ;  /* 0x2000004fff437230 */ /* 0x100fe20000004100 */
[C---:B------:R-:W-:Y:S01]  /*0bd0*/  FFMA.FTZ R24, R59.reuse, R24, R26 ;  /* 0x000000183b187223 */ /* 0x040fe2000001001a */
[--C-:B------:R-:W-:Y:S01]  /*0be0*/  HADD2.F32 R26, -RZ, R10.reuse.H0_H0 ;  /* 0x2000000aff1a7230 */ /* 0x100fe20000004100 */
[-C--:B------:R-:W-:Y:S01]  /*0bf0*/  FMUL.FTZ R119, R59, R32.reuse ;  /* 0x000000203b777220 */ /* 0x080fe20000410000 */
[----:B------:R-:W-:Y:S01]  /*0c00*/  HADD2.F32 R69, -RZ, R79.H1_H1 ;  /* 0x3000004fff457230 */ /* 0x000fe20000004100 */
[C---:B------:R-:W-:Y:S01]  /*0c10*/  FFMA.FTZ R24, R61.reuse, R25, R24 ;  /* 0x000000193d187223 */ /* 0x040fe20000010018 */
[----:B------:R-:W-:Y:S01]  /*0c20*/  HADD2.F32 R25, -RZ, R10.H1_H1 ;  /* 0x3000000aff197230 */ /* 0x000fe20000004100 */
[----:B------:R-:W-:Y:S01]  /*0c30*/  FMUL.FTZ R86, R61, R32 ;  /* 0x000000203d567220 */ /* 0x000fe20000410000 */
[--C-:B-1----:R-:W-:Y:S01]  /*0c40*/  HADD2.F32 R71, -RZ, R20.reuse.H0_H0 ;  /* 0x20000014ff477230 */ /* 0x102fe20000004100 */
[C---:B------:R-:W-:Y:S01]  /*0c50*/  FFMA.FTZ R24, R63.reuse, R26, R24 ;  /* 0x0000001a3f187223 */ /* 0x040fe20000010018 */
[--C-:B------:R-:W-:Y:S01]  /*0c60*/  HADD2.F32 R26, -RZ, R11.reuse.H0_H0 ;  /* 0x2000000bff1a7230 */ /* 0x100fe20000004100 */
[-C--:B------:R-:W-:Y:S01]  /*0c70*/  FMUL.FTZ R117, R63, R32.reuse ;  /* 0x000000203f757220 */ /* 0x080fe20000410000 */
[----:B------:R-:W-:Y:S01]  /*0c80*/  HADD2.F32 R73, -RZ, R20.H1_H1 ;  /* 0x30000014ff497230 */ /* 0x000fe20000004100 */
[C---:B------:R-:W-:Y:S01]  /*0c90*/  FFMA.FTZ R24, R65.reuse, R25, R24 ;  /* 0x0000001941187223 */ /* 0x040fe20000010018 */
[----:B------:R-:W-:Y:S01]  /*0ca0*/  HADD2.F32 R25, -RZ, R11.H1_H1 ;  /* 0x3000000bff197230 */ /* 0x000fe20000004100 */
[----:B------:R-:W-:Y:S01]  /*0cb0*/  FMUL.FTZ R84, R65, R32 ;  /* 0x0000002041547220 */ /* 0x000fe20000410000 */
[----:B------:R-:W-:Y:S01]  /*0cc0*/  HADD2.F32 R20, -RZ, R5.H0_H0 ;  /* 0x20000005ff147230 */ /* 0x000fe20000004100 */
[C---:B------:R-:W-:Y:S01]  /*0cd0*/  FFMA.FTZ R24, R67.reuse, R26, R24 ;  /* 0x0000001a43187223 */ /* 0x040fe20000010018 */
[--C-:B------:R-:W-:Y:S01]  /*0ce0*/  HADD2.F32 R26, -RZ, R4.reuse.H0_H0 ;  /* 0x20000004ff1a7230 */ /* 0x100fe20000004100 */
[-C--:B------:R-:W-:Y:S01]  /*0cf0*/  FMUL.FTZ R115, R67, R32.reuse ;  /* 0x0000002043737220 */ /* 0x080fe20000410000 */
[--C-:B------:R-:W-:Y:S01]  /*0d00*/  HADD2.F32 R75, -RZ, R21.reuse.H0_H0 ;  /* 0x20000015ff4b7230 */ /* 0x100fe20000004100 */
[C---:B------:R-:W-:Y:S01]  /*0d10*/  FFMA.FTZ R24, R69.reuse, R25, R24 ;  /* 0x0000001945187223 */ /* 0x040fe20000010018 */
[----:B------:R-:W-:Y:S01]  /*0d20*/  HADD2.F32 R25, -RZ, R4.H1_H1 ;  /* 0x30000004ff197230 */ /* 0x000fe20000004100 */
[----:B------:R-:W-:Y:S01]  /*0d30*/  FMUL.FTZ R82, R69, R32 ;  /* 0x0000002045527220 */ /* 0x000fe20000410000 */
[----:B------:R-:W-:Y:S01]  /*0d40*/  HADD2.F32 R77, -RZ, R21.H1_H1 ;  /* 0x30000015ff4d7230 */ /* 0x000fe20000004100 */
[C---:B------:R-:W-:Y:S01]  /*0d50*/  FFMA.FTZ R24, R71.reuse, R26, R24 ;  /* 0x0000001a47187223 */ /* 0x040fe20000010018 */
[----:B------:R-:W-:Y:S01]  /*0d60*/  HADD2.F32 R21, -RZ, R6.H0_H0 ;  /* 0x20000006ff157230 */ /* 0x000fe20000004100 */
[-C--:B------:R-:W-:Y:S01]  /*0d70*/  FMUL.FTZ R113, R71, R32.reuse ;  /* 0x0000002047717220 */ /* 0x080fe20000410000 */
[--C-:B------:R-:W-:Y:S01]  /*0d80*/  HADD2.F32 R79, -RZ, R22.reuse.H0_H0 ;  /* 0x20000016ff4f7230 */ /* 0x100fe20000004100 */
[C---:B------:R-:W-:Y:S01]  /*0d90*/  FFMA.FTZ R24, R73.reuse, R25, R24 ;  /* 0x0000001949187223 */ /* 0x040fe20000010018 */
[----:B------:R-:W-:Y:S01]  /*0da0*/  HADD2.F32 R25, -RZ, R5.H1_H1 ;  /* 0x30000005ff197230 */ /* 0x000fe20000004100 */
[----:B------:R-:W-:Y:S01]  /*0db0*/  FMUL.FTZ R80, R73, R32 ;  /* 0x0000002049507220 */ /* 0x000fe20000410000 */
        /* <DEDUP_REMOVED lines=11> */
[----:B------:R-:W-:Y:S01]  /*0e70*/  FMUL.FTZ R109, R79, R32 ;  /* 0x000000204f6d7220 */ /* 0x000fe20000410000 */
[--C-:B------:R-:W-:Y:S01]  /*0e80*/  HADD2.F32 R21, -RZ, R16.reuse.H0_H0 ;  /* 0x20000010ff157230 */ /* 0x100fe20000004100 */
[----:B------:R-:W-:Y:S01]  /*0e90*/  FFMA.FTZ R20, R81, R24, R20 ;  /* 0x0000001851147223 */ /* 0x000fe20000010014 */
[----:B------:R-:W-:Y:S01]  /*0ea0*/  HADD2.F32 R25, -RZ, R16.H1_H1 ;  /* 0x30000010ff197230 */ /* 0x000fe20000004100 */
[----:B------:R-:W-:Y:S01]  /*0eb0*/  FADD.FTZ R116, R27, R34 ;  /* 0x000000221b747221 */ /* 0x000fe20000010000 */
[----:B------:R-:W-:Y:S01]  /*0ec0*/  HADD2.F32 R17, -RZ, R17.H1_H1 ;  /* 0x30000011ff117230 */ /* 0x000fe20000004100 */
[----:B------:R-:W-:Y:S01]  /*0ed0*/  FFMA.FTZ R20, R83, R22, R20 ;  /* 0x0000001653147223 */ /* 0x000fe20000010014 */
[----:B------:R-:W-:Y:S01]  /*0ee0*/  HADD2.F32 R36, -RZ, R7.H1_H1 ;  /* 0x30000007ff247230 */ /* 0x000fe20000004100 */
[--C-:B------:R-:W-:Y:S01]  /*0ef0*/  FADD.FTZ R120, R21, R34.reuse ;  /* 0x0000002215787221 */ /* 0x100fe20000010000 */
[----:B------:R-:W-:Y:S01]  /*0f00*/  HADD2.F32 R23, -RZ, R12.H0_H0 ;  /* 0x2000000cff177230 */ /* 0x000fe20000004100 */
[----:B------:R-:W-:-:S02]  /*0f10*/  FADD.FTZ R118, R25, R34 ;  /* 0x0000002219767221 */ /* 0x000fc40000010000 */
[----:B------:R-:W-:Y:S02]  /*0f20*/  FFMA.FTZ R36, R85, R36, R20 ;  /* 0x0000002455247223 */ /* 0x000fe40000010014 */
        /* <DEDUP_REMOVED lines=23> */
[----:B------:R-:W-:Y:S05]  /*10a0*/  BRA `(.L_x_5899) ;  /* 0x000030a000007947 */ /* 0x000fea0003800000 */
.L_x_5898:
        /* <DEDUP_REMOVED lines=18> */
[----:B------:R-:W-:-:S02]  /*11d0*/  HFMA2.MMA R91, -RZ, RZ, 0, 0 ;  /* 0x00000000ff5b7435 */ /* 0x000fc400000001ff */
.L_x_5936:
        /* <DEDUP_REMOVED lines=12> */
[----:B------:R-:W-:Y:S02]  /*12a0*/  LEA R14, P0, R12, c[0x0][0x220], 0x2 ;  /* 0x000088000c0e7a11 */ /* 0x000fe400078010ff */
[----:B------:R-:W-:Y:S02]  /*12b0*/  LEA R18, P1, R16, R41, 0x1 ;  /* 0x0000002910127211 */ /* 0x000fe400078208ff */
[----:B------:R-:W-:Y:S02]  /*12c0*/  LEA.HI.X R15, R12, c[0x0][0x224], R15, 0x2, P0 ;  /* 0x000089000c0f7a11 */ /* 0x000fe400000f140f */
[----:B------:R-:W-:-:S03]  /*12d0*/  IADD3 R13, R17, R19, RZ ;  /* 0x00000013110d7210 */ /* 0x000fc60007ffe0ff */
[----:B--2---:R0:W2:Y:S01]  /*12e0*/  LDG.E R54, [R14.64] ;  /* 0x000000040e367981 */ /* 0x0040a2000c1e1900 */
[----:B------:R-:W-:-:S05]  /*12f0*/  LEA.HI.X R19, R16, R48, R13, 0x1, P1 ;  /* 0x0000003010137211 */ /* 0x000fca00008f0c0d */
[----:B------:R-:W-:-:S05]  /*1300*/  IMAD.WIDE R12, R51, 0x10, R18 ;  /* 0x00000010330c7825 */ /* 0x000fca00078e0212 */
[----:B-1----:R1:W3:Y:S04]  /*1310*/  LDG.E.128 R20, [R12.64] ;  /* 0x000000040c147981 */ /* 0x0022e8000c1e1d00 */
[----:B------:R1:W4:Y:S01]  /*1320*/  LDG.E.128 R24, [R12.64+0x200] ;  /* 0x000200040c187981 */ /* 0x000322000c1e1d00 */
[----:B------:R-:W-:Y:S02]  /*1330*/  IMAD R19, R33, c[0x0][0x198], RZ ;  /* 0x0000660021137a24 */ /* 0x000fe400078e02ff */
[----:B------:R-:W-:Y:S01]  /*1340*/  IMAD.WIDE.U32 R16, R0, c[0x0][0x198], RZ ;  /* 0x0000660000107a25 */ /* 0x000fe200078e00ff */
[----:B------:R-:W-:-:S03]  /*1350*/  IADD3 R18, R49, -0x1, RZ ;  /* 0xffffffff31127810 */ /* 0x000fc60007ffe0ff */
[----:B------:R-:W-:Y:S01]  /*1360*/  IMAD R19, R0, c[0x0][0x19c], R19 ;  /* 0x0000670000137a24 */ /* 0x000fe200078e0213 */
[----:B------:R-:W-:Y:S01]  /*1370*/  LOP3.LUT P0, RZ, R39, 0x1f, RZ, 0xc0, !PT ;  /* 0x0000001f27ff7812 */ /* 0x000fe2000780c0ff */
[----:B------:R-:W-:Y:S01]  /*1380*/  IMAD R122, R123, c[0x0][0x1a0], RZ ;  /* 0x000068007b7a7a24 */ /* 0x000fe200078e02ff */
[----:B------:R-:W-:Y:S02]  /*1390*/  ISETP.NE.AND P2, PT, R39, RZ, PT ;  /* 0x000000ff2700720c */ /* 0x000fe40003f45270 */
[----:B------:R-:W-:Y:S02]  /*13a0*/  IADD3 R17, R17, R19, RZ ;  /* 0x0000001311117210 */ /* 0x000fe40007ffe0ff */
[----:B0-----:R-:W-:Y:S02]  /*13b0*/  LEA.HI R14, R18, R18, RZ, 0x1 ;  /* 0x00000012120e7211 */ /* 0x001fe400078f08ff */
[----:B------:R-:W-:Y:S01]  /*13c0*/  ISETP.LT.OR P1, PT, R49, 0x2, P0 ;  /* 0x000000023100780c */ /* 0x000fe20000721670 */
[C---:B------:R-:W-:Y:S01]  /*13d0*/  IMAD R19, R89.reuse, c[0x0][0x1a4], R122 ;  /* 0x0000690059137a24 */ /* 0x040fe200078e027a */
[----:B------:R-:W-:Y:S01]  /*13e0*/  LOP3.LUT R15, R14, 0xfffffe, RZ, 0xc0, !PT ;  /* 0x00fffffe0e0f7812 */ /* 0x000fe200078ec0ff */
[----:B-1----:R-:W-:-:S03]  /*13f0*/  IMAD.WIDE.U32 R12, R89, c[0x0][0x1a0], R16 ;  /* 0x00006800590c7a25 */ /* 0x002fc600078e0010 */
[----:B------:R-:W-:Y:S02]  /*1400*/  IADD3 R18, R18, -R15, RZ ;  /* 0x8000000f12127210 */ /* 0x000fe40007ffe0ff */
[----:B------:R-:W-:Y:S02]  /*1410*/  IADD3 R17, R13, R19, RZ ;  /* 0x000000130d117210 */ /* 0x000fe40007ffe0ff */
[----:B------:R-:W-:Y:S02]  /*1420*/  LEA R124, P3, R12, c[0x0][0x228], 0x2 ;  /* 0x00008a000c7c7a11 */ /* 0x000fe400078610ff */
[----:B------:R-:W-:Y:S02]  /*1430*/  IADD3 R13, R39, 0x200, RZ ;  /* 0x00000200270d7810 */ /* 0x000fe40007ffe0ff */
[----:B------:R-:W-:Y:S02]  /*1440*/  @!P2 LEA R13, R18, R89, 0x8 ;  /* 0x00000059120da211 */ /* 0x000fe400078e40ff */
[----:B------:R-:W-:-:S02]  /*1450*/  LEA.HI.X R125, R12, c[0x0][0x22c], R17, 0x2, P3 ;  /* 0x00008b000c7d7a11 */ /* 0x000fc400018f1411 */
[----:B------:R-:W-:Y:S02]  /*1460*/  @!P1 IADD3 R12, R49, -0x2, RZ ;  /* 0xfffffffe310c9810 */ /* 0x000fe40007ffe0ff */
[----:B------:R-:W-:Y:S01]  /*1470*/  SHF.L.U32 R132, R13, 0x2, RZ ;  /* 0x000000020d847819 */ /* 0x000fe200000006ff */
[----:B------:R0:W5:Y:S02]  /*1480*/  LDG.E R122, [R124.64] ;  /* 0x000000047c7a7981 */ /* 0x000164000c1e1900 */
[----:B------:R-:W-:Y:S01]  /*1490*/  @!P1 IMAD R131, R12, c[0x0][0x16c], R89 ;  /* 0x00005b000c839a24 */ /* 0x000fe200078e0259 */
[----:B------:R-:W-:-:S03]  /*14a0*/  MOV R146, RZ ;  /* 0x000000ff00927202 */ /* 0x000fc60000000f00 */
[----:B------:R-:W-:Y:S01]  /*14b0*/  @!P1 IMAD.WIDE R130, R131, 0x8, R30 ;  /* 0x0000000883829825 */ /* 0x000fe200078e021e */
[--C-:B0-----:R-:W-:Y:S02]  /*14c0*/  HADD2.F32 R125, -RZ, R10.reuse.H0_H0 ;  /* 0x2000000aff7d7230 */ /* 0x101fe40000004100 */
[----:B------:R-:W-:-:S03]  /*14d0*/  HADD2.F32 R127, -RZ, R10.H1_H1 ;  /* 0x3000000aff7f7230 */ /* 0x000fc60000004100 */
[----:B------:R-:W-:Y:S01]  /*14e0*/  FMUL.FTZ R167, R112, R125 ;  /* 0x0000007d70a77220 */ /* 0x000fe20000410000 */
[----:B------:R-:W-:Y:S01]  /*14f0*/  HADD2.F32 R129, -RZ, R11.H0_H0 ;  /* 0x2000000bff817230 */ /* 0x000fe20000004100 */
        /* <DEDUP_REMOVED lines=14> */
[----:B------:R-:W-:Y:S01]  /*15e0*/  BSSY B0, `(.L_x_5900) ;  /* 0x0000060000007945 */ /* 0x000fe20003800000 */
[----:B--2---:R-:W-:-:S04]  /*15f0*/  FMUL.FTZ R145, R54, 1.4426950216293334961 ;  /* 0x3fb8aa3b36917820 */ /* 0x004fc80000410000 */
[----:B------:R-:W-:-:S06]  /*1600*/  FMUL.FTZ R155, R120, R145 ;  /* 0x00000091789b7220 */ /* 0x000fcc0000410000 */
[----:B------:R-:W0:Y:S01]  /*1610*/  MUFU.EX2 R155, R155 ;  /* 0x0000009b009b7308 */ /* 0x000e220000000800 */
[----:B---3--:R1:W-:Y:S01]  /*1620*/  STS.128 [R40.X16], R20 ;  /* 0x0000001428007388 */ /* 0x0083e2000000cc00 */
[----:B------:R-:W-:-:S03]  /*1630*/  FMUL.FTZ R128, R118, R145 ;  /* 0x0000009176807220 */ /* 0x000fc60000410000 */
[----:B----4-:R2:W-:Y:S01]  /*1640*/  STS.128 [R40.X16+0x200], R24 ;  /* 0x0002001828007388 */ /* 0x0105e2000000cc00 */
[----:B------:R-:W-:-:S06]  /*1650*/  NOP ;  /* 0x0000000000007918 */ /* 0x000fcc0000000000 */
[----:B------:R-:W3:Y:S01]  /*1660*/  LDS.128 R12, [R53] ;  /* 0x00000000350c7984 */ /* 0x000ee20000000c00 */
[----:B------:R-:W-:-:S03]  /*1670*/  FMUL.FTZ R126, R116, R145 ;  /* 0x00000091747e7220 */ /* 0x000fc60000410000 */
[----:B------:R-:W4:Y:S04]  /*1680*/  LDS.128 R16, [R53+0x10] ;  /* 0x0000100035107984 */ /* 0x000f280000000c00 */
[----:B0-----:R0:W-:Y:S01]  /*1690*/  STS [R132+0xea8], R155 ;  /* 0x000ea89b84007388 */ /* 0x0011e20000000800 */
[----:B------:R-:W0:Y:S03]  /*16a0*/  MUFU.EX2 R128, R128 ;  /* 0x0000008000807308 */ /* 0x000e260000000800 */
[----:B------:R-:W-:Y:S01]  /*16b0*/  BAR.SYNC.DEFER_BLOCKING 0x0 ;  /* 0x0000000000007b1d */ /* 0x000fe20000010000 */
[-C--:B------:R-:W-:Y:S01]  /*16c0*/  FMUL.FTZ R124, R114, R145.reuse ;  /* 0x00000091727c7220 */ /* 0x080fe20000410000 */
[----:B-1----:R-:W-:Y:S01]  /*16d0*/  HADD2.F32 R21, -RZ, R8.H0_H0 ;  /* 0x20000008ff157230 */ /* 0x002fe20000004100 */
[----:B--2---:R-:W-:-:S03]  /*16e0*/  FMUL.FTZ R26, R112, R145 ;  /* 0x00000091701a7220 */ /* 0x004fc60000410000 */
[----:B------:R-:W1:Y:S01]  /*16f0*/  MUFU.EX2 R126, R126 ;  /* 0x0000007e007e7308 */ /* 0x000e620000000800 */
[----:B------:R-:W-:Y:S01]  /*1700*/  HADD2.F32 R23, -RZ, R8.H1_H1 ;  /* 0x30000008ff177230 */ /* 0x000fe20000004100 */
[----:B------:R-:W-:Y:S01]  /*1710*/  FMUL.FTZ R24, R110, R145 ;  /* 0x000000916e187220 */ /* 0x000fe20000410000 */
[----:B------:R-:W-:Y:S01]  /*1720*/  HADD2.F32 R25, -RZ, R9.H0_H0 ;  /* 0x20000009ff197230 */ /* 0x000fe20000004100 */
[----:B------:R-:W-:-:S04]  /*1730*/  FMUL.FTZ R148, R120, R21 ;  /* 0x0000001578947220 */ /* 0x000fc80000410000 */
[----:B------:R-:W2:Y:S01]  /*1740*/  MUFU.EX2 R124, R124 ;  /* 0x0000007c007c7308 */ /* 0x000ea20000000800 */
[----:B------:R-:W-:Y:S01]  /*1750*/  FMUL.FTZ R177, R118, R23 ;  /* 0x0000001776b17220 */ /* 0x000fe20000410000 */
[----:B------:R-:W-:Y:S01]  /*1760*/  HADD2.F32 R27, -RZ, R9.H1_H1 ;  /* 0x30000009ff1b7230 */ /* 0x000fe20000004100 */
[----:B------:R-:W-:-:S05]  /*1770*/  FMUL.FTZ R22, R108, R145 ;  /* 0x000000916c167220 */ /* 0x000fca0000410000 */
[----:B------:R-:W2:Y:S01]  /*1780*/  MUFU.EX2 R26, R26 ;  /* 0x0000001a001a7308 */ /* 0x000ea20000000800 */
[----:B------:R-:W-:Y:S01]  /*1790*/  FMUL.FTZ R161, R116, R25 ;  /* 0x0000001974a17220 */ /* 0x000fe20000410000 */
[----:B------:R1:W5:Y:S01]  /*17a0*/  @!P1 LDG.E R146, [R130.64+0x4] ;  /* 0x0000040482929981 */ /* 0x000362000c1e1900 */
[----:B0-----:R-:W-:Y:S02]  /*17b0*/  FFMA.FTZ R138, R128, R148, R177 ;  /* 0x00000094808a7223 */ /* 0x001fe400000100b1 */
        /* <DEDUP_REMOVED lines=8> */
[----:B--2---:R-:W-:-:S03]  /*1840*/  FFMA.FTZ R140, R124, R138, R163 ;  /* 0x0000008a7c8c7223 */ /* 0x004fc600000100a3 */
[----:B------:R-:W2:Y:S01]  /*1850*/  MUFU.EX2 R20, R20 ;  /* 0x0000001400147308 */ /* 0x000ea20000000800 */
[----:B------:R-:W-:Y:S02]  /*1860*/  FMUL.FTZ R132, R102, R145 ;  /* 0x0000009166847220 */ /* 0x000fe40000410000 */
[----:B------:R-:W-:Y:S02]  /*1870*/  FMUL.FTZ R147, R124, R147 ;  /* 0x000000937c937220 */ /* 0x000fe40000410000 */
[----:B------:R-:W-:-:S03]  /*1880*/  FFMA.FTZ R140, R26, R140, R167 ;  /* 0x0000008c1a8c7223 */ /* 0x000fc600000100a7 */
[----:B------:R-:W2:Y:S01]  /*1890*/  MUFU.EX2 R130, R130 ;  /* 0x0000008200827308 */ /* 0x000ea20000000800 */
[----:B------:R-:W-:Y:S01]  /*18a0*/  FMUL.FTZ R134, R100, R145 ;  /* 0x0000009164867220 */ /* 0x000fe20000410000 */
[----:B------:R-:W-:Y:S01]  /*18b0*/  HADD2.F32 R131, -RZ, R11.H1_H1 ;  /* 0x3000000bff837230 */ /* 0x000fe20000004100 */
[----:B------:R-:W-:Y:S02]  /*18c0*/  FMUL.FTZ R147, R26, R147 ;  /* 0x000000931a937220 */ /* 0x000fe40000410000 */
[----:B0-----:R-:W-:-:S03]  /*18d0*/  FFMA.FTZ R142, R24, R140, R179 ;  /* 0x0000008c188e7223 */ /* 0x001fc600000100b3 */
[----:B------:R-:W0:Y:S01]  /*18e0*/  MUFU.EX2 R132, R132 ;  /* 0x0000008400847308 */ /* 0x000e220000000800 */
[----:B------:R-:W-:Y:S02]  /*18f0*/  FMUL.FTZ R136, R98, R145 ;  /* 0x0000009162887220 */ /* 0x000fe40000410000 */
[----:B------:R-:W-:Y:S02]  /*1900*/  FMUL.FTZ R147, R24, R147 ;  /* 0x0000009318937220 */ /* 0x000fe40000410000 */
[----:B------:R-:W-:Y:S02]  /*1910*/  FMUL.FTZ R175, R106, R131 ;  /* 0x000000836aaf7220 */ /* 0x000fe40000410000 */
[----:B-1----:R-:W-:Y:S01]  /*1920*/  FFMA.FTZ R142, R22, R142, R173 ;  /* 0x0000008e168e7223 */ /* 0x002fe200000100ad */
[----:B------:R-:W1:Y:S01]  /*1930*/  MUFU.EX2 R134, R134 ;  /* 0x0000008600867308 */ /* 0x000e620000000800 */
[----:B------:R-:W-:Y:S02]  /*1940*/  FMUL.FTZ R138, R96, R145 ;  /* 0x00000091608a7220 */ /* 0x000fe40000410000 */
[----:B------:R-:W-:-:S02]  /*1950*/  FMUL.FTZ R147, R22, R147 ;  /* 0x0000009316937220 */ /* 0x000fc40000410000 */
[----:B--2---:R-:W-:-:S03]  /*1960*/  FFMA.FTZ R142, R20, R142, R175 ;  /* 0x0000008e148e7223 */ /* 0x004fc600000100af */
[----:B------:R-:W2:Y:S01]  /*1970*/  MUFU.EX2 R136, R136 ;  /* 0x0000008800887308 */ /* 0x000ea20000000800 */
[----:B------:R-:W-:Y:S02]  /*1980*/  FMUL.FTZ R140, R94, R145 ;  /* 0x000000915e8c7220 */ /* 0x000fe40000410000 */
[----:B------:R-:W-:Y:S02]  /*1990*/  FMUL.FTZ R147, R20, R147 ;  /* 0x0000009314937220 */ /* 0x000fe40000410000 */
[----:B------:R-:W-:-:S03]  /*19a0*/  FFMA.FTZ R142, R130, R142, R169 ;  /* 0x0000008e828e7223 */ /* 0x000fc600000100a9 */
[----:B------:R-:W2:Y:S01]  /*19b0*/  MUFU.EX2 R138, R138 ;  /* 0x0000008a008a7308 */ /* 0x000ea20000000800 */
        /* <DEDUP_REMOVED lines=8> */
[----:B------:R-:W-:Y:S02]  /*1a40*/  FMUL.FTZ R147, R134, R147 ;  /* 0x0000009386937220 */ /* 0x000fe40000410000 */
[C---:B--2---:R-:W-:Y:S01]  /*1a50*/  FFMA.FTZ R142, R136.reuse, R142, R157 ;  /* 0x0000008e888e7223 */ /* 0x044fe2000001009d */
[----:B------:R-:W-:Y:S01]  /*1a60*/  HADD2.F32 R145, -RZ, R7.H0_H0 ;  /* 0x20000007ff917230 */ /* 0x000fe20000004100 */
[----:B------:R-:W-:-:S03]  /*1a70*/  FMUL.FTZ R147, R136, R147 ;  /* 0x0000009388937220 */ /* 0x000fc60000410000 */
[----:B------:R-:W2:Y:S01]  /*1a80*/  MUFU.EX2 R149, R149 ;  /* 0x0000009500957308 */ /* 0x000ea20000000800 */
[C---:B------:R-:W-:Y:S01]  /*1a90*/  FFMA.FTZ R142, R138.reuse, R142, R165 ;  /* 0x0000008e8a8e7223 */ /* 0x040fe200000100a5 */
[----:B------:R-:W-:Y:S01]  /*1aa0*/  ISETP.NE.AND P1, PT, R39, 0x1f, PT ;  /* 0x0000001f2700780c */ /* 0x000fe20003f25270 */
[----:B------:R-:W-:Y:S01]  /*1ab0*/  FMUL.FTZ R181, R138, R147 ;  /* 0x000000938ab57220 */ /* 0x000fe20000410000 */
[----:B------:R-:W-:Y:S01]  /*1ac0*/  HADD2.F32 R147, -RZ, R7.H1_H1 ;  /* 0x30000007ff937230 */ /* 0x000fe20000004100 */
[----:B------:R-:W-:Y:S02]  /*1ad0*/  FMUL.FTZ R151, R92, R145 ;  /* 0x000000915c977220 */ /* 0x000fe40000410000 */
[----:B0-----:R-:W-:Y:S02]  /*1ae0*/  FFMA.FTZ R150, R140, R142, R153 ;  /* 0x0000008e8c967223 */ /* 0x001fe40000010099 */
[----:B------:R-:W-:Y:S02]  /*1af0*/  FMUL.FTZ R142, R90, R147 ;  /* 0x000000935a8e7220 */ /* 0x000fe40000410000 */
[----:B-1----:R-:W-:-:S04]  /*1b00*/  FFMA.FTZ R150, R144, R150, R151 ;  /* 0x0000009690967223 */ /* 0x002fc80000010097 */
[----:B--2---:R-:W-:Y:S02]  /*1b10*/  FFMA.FTZ R233, R149, R150, R142 ;  /* 0x0000009695e97223 */ /* 0x004fe4000001008e */
[----:B------:R0:W1:Y:S01]  /*1b20*/  @P1 LDS R150, [R39.X4+0x16ac] ;  /* 0x0016ac0027961984 */ /* 0x0000620000004800 */
[----:B------:R-:W-:-:S04]  /*1b30*/  FMUL.FTZ R181, R140, R181 ;  /* 0x000000b58cb57220 */ /* 0x000fc80000410000 */
[----:B------:R-:W-:-:S04]  /*1b40*/  FMUL.FTZ R152, R144, R181 ;  /* 0x000000b590987220 */ /* 0x000fc80000410000 */
[----:B------:R-:W-:Y:S01]  /*1b50*/  FMUL.FTZ R152, R149, R152 ;  /* 0x0000009895987220 */ /* 0x000fe20000410000 */
[----:B------:R-:W-:Y:S05]  /*1b60*/  @P1 BRA `(.L_x_5901) ;  /* 0x0000007000001947 */ /* 0x000fea0003800000 */
[----:B0--34-:R-:W-:-:S13]  /*1b70*/  ISETP.NE.AND P3, PT, R49, c[0x0][0x174], PT ;  /* 0x00005d0031007a0c */ /* 0x019fda0003f65270 */
[----:B-1----:R-:W-:-:S04]  /*1b80*/  @P3 LEA.HI R150, R49, R49, RZ, 0x1 ;  /* 0x0000003131963211 */ /* 0x002fc800078f08ff */
[----:B------:R-:W-:-:S04]  /*1b90*/  @P3 LOP3.LUT R150, R150, 0xfffffe, RZ, 0xc0, !PT ;  /* 0x00fffffe96963812 */ /* 0x000fc800078ec0ff */
[----:B------:R-:W-:Y:S02]  /*1ba0*/  @P3 IADD3 R158, -R150, R49, RZ ;  /* 0x00000031969e3210 */ /* 0x000fe40007ffe1ff */
[----:B------:R-:W-:Y:S02]  /*1bb0*/  MOV R150, 0x3f800000 ;  /* 0x3f80000000967802 */ /* 0x000fe40000000f00 */
[----:B------:R-:W-:-:S05]  /*1bc0*/  @P3 LEA R158, R158, R89, 0x8 ;  /* 0x000000599e9e3211 */ /* 0x000fca00078e40ff */
[----:B------:R0:W1:Y:S02]  /*1bd0*/  @P3 LDS R150, [R158.X4+0xea8] ;  /* 0x000ea8009e963984 */ /* 0x0000640000004800 */
.L_x_5901:
[----:B0--34-:R-:W-:Y:S05]  /*1be0*/  BSYNC B0 ;  /* 0x0000000000007941 */ /* 0x019fea0003800000 */
.L_x_5900:
[----:B------:R-:W0:Y:S01]  /*1bf0*/  SHFL.UP PT, R158, R233, 0x1, RZ ;  /* 0x04200000e99e7989 */ /* 0x000e2200000e00ff */
[----:B------:R-:W-:Y:S01]  /*1c00*/  ISETP.GE.AND P3, PT, R40, 0x1, PT ;  /* 0x000000012800780c */ /* 0x000fe20003f66270 */
[--C-:B------:R-:W-:Y:S01]  /*1c10*/  HADD2.F32 R231, -RZ, R14.reuse.H0_H0 ;  /* 0x2000000effe77230 */ /* 0x100fe20000004100 */
[----:B------:R-:W-:Y:S01]  /*1c20*/  LOP3.LUT R160, R39, 0x1f, RZ, 0xc0, !PT ;  /* 0x0000001f27a07812 */ /* 0x000fe200078ec0ff */
[----:B------:R-:W2:Y:S01]  /*1c30*/  SHFL.UP PT, R181, R152, 0x1, RZ ;  /* 0x0420000098b57989 */ /* 0x000ea200000e00ff */
[----:B------:R-:W-:Y:S01]  /*1c40*/  HADD2.F32 R229, -RZ, R14.H1_H1 ;  /* 0x3000000effe57230 */ /* 0x000fe20000004100 */
[----:B------:R-:W-:Y:S01]  /*1c50*/  ISETP.GE.OR P0, PT, R49, c[0x0][0x174], P0 ;  /* 0x00005d0031007a0c */ /* 0x000fe20000706670 */
[--C-:B------:R-:W-:Y:S01]  /*1c60*/  HADD2.F32 R215, -RZ, R18.reuse.H0_H0 ;  /* 0x20000012ffd77230 */ /* 0x100fe20000004100 */
[----:B------:R-:W-:Y:S01]  /*1c70*/  ISETP.NE.AND P4, PT, R160, 0x1f, PT ;  /* 0x0000001fa000780c */ /* 0x000fe20003f85270 */
[----:B------:R-:W-:Y:S01]  /*1c80*/  HADD2.F32 R207, -RZ, R18.H1_H1 ;  /* 0x30000012ffcf7230 */ /* 0x000fe20000004100 */
[----:B------:R-:W-:Y:S01]  /*1c90*/  ISETP.NE.AND P5, PT, R39, RZ, PT ;  /* 0x000000ff2700720c */ /* 0x000fe20003fa5270 */
[--C-:B------:R-:W-:Y:S01]  /*1ca0*/  HADD2.F32 R227, -RZ, R15.reuse.H0_H0 ;  /* 0x2000000fffe37230 */ /* 0x100fe20000004100 */
[----:B------:R-:W-:Y:S01]  /*1cb0*/  BSSY B0, `(.L_x_5902) ;  /* 0x0000154000007945 */ /* 0x000fe20003800000 */
[----:B------:R-:W-:Y:S01]  /*1cc0*/  HADD2.F32 R225, -RZ, R15.H1_H1 ;  /* 0x3000000fffe17230 */ /* 0x000fe20000004100 */
[----:B-1----:R-:W-:Y:S01]  /*1cd0*/  FMUL.FTZ R15, R149, R150 ;  /* 0x00000096950f7220 */ /* 0x002fe20000410000 */
[----:B------:R-:W-:-:S02]  /*1ce0*/  HADD2.F32 R235, -RZ, R13.H0_H0 ;  /* 0x2000000dffeb7230 */ /* 0x000fc40000004100 */
[----:B------:R-:W-:Y:S01]  /*1cf0*/  HADD2.F32 R237, -RZ, R13.H1_H1 ;  /* 0x3000000dffed7230 */ /* 0x000fe20000004100 */
[----:B------:R-:W-:Y:S01]  /*1d00*/  FMUL.FTZ R15, R144, R15 ;  /* 0x0000000f900f7220 */ /* 0x000fe20000410000 */
[--C-:B------:R-:W-:Y:S02]  /*1d10*/  HADD2.F32 R223, -RZ, R16.reuse.H0_H0 ;  /* 0x20000010ffdf7230 */ /* 0x100fe40000004100 */
[----:B------:R-:W-:Y:S01]  /*1d20*/  HADD2.F32 R221, -RZ, R16.H1_H1 ;  /* 0x30000010ffdd7230 */ /* 0x000fe20000004100 */
[----:B-----5:R-:W-:Y:S01]  /*1d30*/  FMUL.FTZ R16, R122, R215 ;  /* 0x000000d77a107220 */ /* 0x020fe20000410000 */
[--C-:B------:R-:W-:Y:S01]  /*1d40*/  HADD2.F32 R213, -RZ, R17.reuse.H1_H1 ;  /* 0x30000011ffd57230 */ /* 0x100fe20000004100 */
[C---:B0-----:R-:W-:Y:S01]  /*1d50*/  @P3 FFMA.FTZ R233, R152.reuse, R158, R233 ;  /* 0x0000009e98e93223 */ /* 0x041fe200000100e9 */
[----:B------:R-:W-:Y:S01]  /*1d60*/  HADD2.F32 R219, -RZ, R17.H0_H0 ;  /* 0x20000011ffdb7230 */ /* 0x000fe20000004100 */
[----:B------:R-:W-:Y:S01]  /*1d70*/  FMUL.FTZ R209, R79, R16 ;  /* 0x000000104fd17220 */ /* 0x000fe20000410000 */
[--C-:B------:R-:W-:Y:S01]  /*1d80*/  HADD2.F32 R241, -RZ, R12.reuse.H0_H0 ;  /* 0x2000000cfff17230 */ /* 0x100fe20000004100 */
[----:B--2---:R-:W-:Y:S01]  /*1d90*/  @P3 FMUL.FTZ R152, R152, R181 ;  /* 0x000000b598983220 */ /* 0x004fe20000410000 */
[----:B------:R-:W0:Y:S01]  /*1da0*/  SHFL.UP PT, R158, R233, 0x2, RZ ;  /* 0x04400000e99e7989 */ /* 0x000e2200000e00ff */
[----:B------:R-:W-:Y:S01]  /*1db0*/  ISETP.GE.AND P3, PT, R40, 0x2, PT ;  /* 0x000000022800780c */ /* 0x000fe20003f66270 */
[--C-:B------:R-:W-:Y:S01]  /*1dc0*/  HADD2.F32 R181, -RZ, R19.reuse.H0_H0 ;  /* 0x20000013ffb57230 */ /* 0x100fe20000004100 */
[----:B------:R-:W-:Y:S01]  /*1dd0*/  FMUL.FTZ R15, R140, R15 ;  /* 0x0000000f8c0f7220 */ /* 0x000fe20000410000 */
[----:B------:R-:W-:Y:S01]  /*1de0*/  HADD2.F32 R19, -RZ, R19.H1_H1 ;  /* 0x30000013ff137230 */ /* 0x000fe20000004100 */
[C---:B------:R-:W-:Y:S01]  /*1df0*/  FMUL.FTZ R16, R122.reuse, R219 ;  /* 0x000000db7a107220 */ /* 0x040fe20000410000 */
[----:B------:R-:W1:Y:S01]  /*1e00*/  SHFL.UP PT, R183, R152, 0x2, RZ ;  /* 0x0440000098b77989 */ /* 0x000e6200000e00ff */
[C---:B------:R-:W-:Y:S01]  /*1e10*/  FMUL.FTZ R18, R122.reuse, R181 ;  /* 0x000000b57a127220 */ /* 0x040fe20000410000 */
[----:B------:R-:W-:Y:S01]  /*1e20*/  HADD2.F32 R239, -RZ, R12.H1_H1 ;  /* 0x3000000cffef7230 */ /* 0x000fe20000004100 */
        /* <DEDUP_REMOVED lines=8> */
[----:B0-----:R-:W-:Y:S02]  /*1eb0*/  @P3 FFMA.FTZ R233, R152, R158, R233 ;  /* 0x0000009e98e93223 */ /* 0x001fe400000100e9 */
[----:B------:R-:W-:Y:S02]  /*1ec0*/  FMUL.FTZ R158, R122, R207 ;  /* 0x000000cf7a9e7220 */ /* 0x000fe40000410000 */
[----:B------:R-:W-:Y:S02]  /*1ed0*/  FMUL.FTZ R15, R134, R15 ;  /* 0x0000000f860f7220 */ /* 0x000fe40000410000 */
[----:B------:R-:W-:Y:S02]  /*1ee0*/  FMUL.FTZ R211, R81, R158 ;  /* 0x0000009e51d37220 */ /* 0x000fe40000410000 */
        /* <DEDUP_REMOVED lines=15> */
[C---:B------:R-:W-:Y:S02]  /*1fe0*/  FMUL.FTZ R15, R130.reuse, R15 ;  /* 0x0000000f820f7220 */ /* 0x040fe40000410000 */
[----:B------:R-:W-:Y:S02]  /*1ff0*/  FMUL.FTZ R193, R67, R16 ;  /* 0x0000001043c17220 */ /* 0x000fe40000410000 */
[----:B------:R-:W-:Y:S02]  /*2000*/  FFMA.FTZ R13, R130, R13, R189 ;  /* 0x0000000d820d7223 */ /* 0x000fe400000100bd */
[----:B------:R-:W-:-:S02]  /*2010*/  FMUL.FTZ R158, R122, R229 ;  /* 0x000000e57a9e7220 */ /* 0x000fc40000410000 */
[----:B------:R-:W-:Y:S02]  /*2020*/  FMUL.FTZ R15, R20, R15 ;  /* 0x0000000f140f7220 */ /* 0x000fe40000410000 */
[----:B------:R-:W-:Y:S02]  /*2030*/  FMUL.FTZ R14, R122, R237 ;  /* 0x000000ed7a0e7220 */ /* 0x000fe40000410000 */
[----:B------:R-:W-:Y:S02]  /*2040*/  FFMA.FTZ R13, R20, R13, R193 ;  /* 0x0000000d140d7223 */ /* 0x000fe400000100c1 */
[----:B-1----:R-:W-:Y:S01]  /*2050*/  @P3 FMUL.FTZ R152, R152, R183 ;  /* 0x000000b798983220 */ /* 0x002fe20000410000 */
[----:B------:R-:W-:Y:S01]  /*2060*/  ISETP.GE.AND P3, PT, R40, 0x4, PT ;  /* 0x000000042800780c */ /* 0x000fe20003f66270 */
[----:B------:R-:W-:Y:S02]  /*2070*/  FMUL.FTZ R16, R122, R231 ;  /* 0x000000e77a107220 */ /* 0x000fe40000410000 */
[----:B------:R-:W-:-:S02]  /*2080*/  FMUL.FTZ R191, R65, R158 ;  /* 0x0000009e41bf7220 */ /* 0x000fc40000410000 */
[----:B------:R-:W-:Y:S02]  /*2090*/  FMUL.FTZ R183, R61, R14 ;  /* 0x0000000e3db77220 */ /* 0x000fe40000410000 */
[C---:B------:R-:W-:Y:S02]  /*20a0*/  FMUL.FTZ R17, R22.reuse, R15 ;  /* 0x0000000f16117220 */ /* 0x040fe40000410000 */
[----:B------:R-:W-:Y:S01]  /*20b0*/  FMUL.FTZ R203, R63, R16 ;  /* 0x000000103fcb7220 */ /* 0x000fe20000410000 */
[----:B------:R-:W0:Y:S01]  /*20c0*/  SHFL.UP PT, R15, R233, 0x4, RZ ;  /* 0x04800000e90f7989 */ /* 0x000e2200000e00ff */
[----:B------:R-:W-:Y:S02]  /*20d0*/  FFMA.FTZ R14, R22, R13, R191 ;  /* 0x0000000d160e7223 */ /* 0x000fe400000100bf */
[----:B------:R-:W-:Y:S01]  /*20e0*/  FMUL.FTZ R12, R122, R235 ;  /* 0x000000eb7a0c7220 */ /* 0x000fe20000410000 */
[----:B------:R-:W1:Y:S01]  /*20f0*/  SHFL.UP PT, R13, R152, 0x4, RZ ;  /* 0x04800000980d7989 */ /* 0x000e6200000e00ff */
[----:B------:R-:W-:-:S02]  /*2100*/  FFMA.FTZ R16, R24, R14, R203 ;  /* 0x0000000e18107223 */ /* 0x000fc400000100cb */
[----:B------:R-:W-:Y:S02]  /*2110*/  FMUL.FTZ R17, R24, R17 ;  /* 0x0000001118117220 */ /* 0x000fe40000410000 */
[----:B------:R-:W-:Y:S02]  /*2120*/  FMUL.FTZ R14, R122, R239 ;  /* 0x000000ef7a0e7220 */ /* 0x000fe40000410000 */
[----:B------:R-:W-:Y:S02]  /*2130*/  FMUL.FTZ R197, R59, R12 ;  /* 0x0000000c3bc57220 */ /* 0x000fe40000410000 */
[C---:B------:R-:W-:Y:S02]  /*2140*/  FFMA.FTZ R16, R26.reuse, R16, R183 ;  /* 0x000000101a107223 */ /* 0x040fe400000100b7 */
[----:B------:R-:W-:Y:S02]  /*2150*/  FMUL.FTZ R17, R26, R17 ;  /* 0x000000111a117220 */ /* 0x000fe40000410000 */
[----:B------:R-:W-:-:S02]  /*2160*/  FMUL.FTZ R12, R122, R241 ;  /* 0x000000f17a0c7220 */ /* 0x000fc40000410000 */
[----:B------:R-:W-:Y:S02]  /*2170*/  FMUL.FTZ R199, R57, R14 ;  /* 0x0000000e39c77220 */ /* 0x000fe40000410000 */
[C---:B------:R-:W-:Y:S02]  /*2180*/  FFMA.FTZ R16, R124.reuse, R16, R197 ;  /* 0x000000107c107223 */ /* 0x040fe400000100c5 */
[----:B------:R-:W-:Y:S02]  /*2190*/  FMUL.FTZ R17, R124, R17 ;  /* 0x000000117c117220 */ /* 0x000fe40000410000 */
[----:B------:R-:W-:Y:S02]  /*21a0*/  FMUL.FTZ R201, R55, R12 ;  /* 0x0000000c37c97220 */ /* 0x000fe40000410000 */
[C---:B------:R-:W-:Y:S02]  /*21b0*/  FFMA.FTZ R16, R126.reuse, R16, R199 ;  /* 0x000000107e107223 */ /* 0x040fe400000100c7 */
[----:B------:R-:W-:-:S02]  /*21c0*/  FMUL.FTZ R17, R126, R17 ;  /* 0x000000117e117220 */ /* 0x000fc40000410000 */
[C---:B------:R-:W-:Y:S02]  /*21d0*/  FFMA.FTZ R243, R128.reuse, R16, R201 ;  /* 0x0000001080f37223 */ /* 0x040fe400000100c9 */
[----:B------:R-:W-:Y:S02]  /*21e0*/  FMUL.FTZ R158, R128, R17 ;  /* 0x00000011809e7220 */ /* 0x000fe40000410000 */
[C---:B0-----:R-:W-:Y:S01]  /*21f0*/  @P3 FFMA.FTZ R233, R152.reuse, R15, R233 ;  /* 0x0000000f98e93223 */ /* 0x041fe200000100e9 */
[----:B------:R-:W0:Y:S01]  /*2200*/  SHFL.DOWN PT, R14, R243, 0x1, 0x1f ;  /* 0x08201f00f30e7f89 */ /* 0x000e2200000e0000 */
[----:B-1----:R-:W-:Y:S01]  /*2210*/  @P3 FMUL.FTZ R152, R152, R13 ;  /* 0x0000000d98983220 */ /* 0x002fe20000410000 */
[----:B------:R-:W-:Y:S02]  /*2220*/  ISETP.GE.AND P3, PT, R40, 0x8, PT ;  /* 0x000000082800780c */ /* 0x000fe40003f66270 */
[----:B------:R-:W1:Y:S04]  /*2230*/  SHFL.DOWN PT, R15, R158, 0x1, 0x1f ;  /* 0x08201f009e0f7f89 */ /* 0x000e6800000e0000 */
[----:B------:R-:W2:Y:S04]  /*2240*/  SHFL.UP PT, R12, R233, 0x8, RZ ;  /* 0x05000000e90c7989 */ /* 0x000ea800000e00ff */
[----:B------:R-:W3:Y:S01]  /*2250*/  SHFL.UP PT, R13, R152, 0x8, RZ ;  /* 0x05000000980d7989 */ /* 0x000ee200000e00ff */
[----:B0-----:R-:W-:-:S02]  /*2260*/  @P4 FFMA.FTZ R243, R158, R14, R243 ;  /* 0x0000000e9ef34223 */ /* 0x001fc400000100f3 */
[----:B-1----:R-:W-:-:S03]  /*2270*/  @P4 FMUL.FTZ R158, R158, R15 ;  /* 0x0000000f9e9e4220 */ /* 0x002fc60000410000 */
[----:B------:R-:W0:Y:S01]  /*2280*/  SHFL.DOWN PT, R14, R243, 0x2, 0x1f ;  /* 0x08401f00f30e7f89 */ /* 0x000e2200000e0000 */
[----:B------:R-:W-:Y:S01]  /*2290*/  ISETP.GE.U32.AND P4, PT, R160, 0x1e, PT ;  /* 0x0000001ea000780c */ /* 0x000fe20003f86070 */
[C---:B--2---:R-:W-:Y:S02]  /*22a0*/  @P3 FFMA.FTZ R233, R152.reuse, R12, R233 ;  /* 0x0000000c98e93223 */ /* 0x044fe400000100e9 */
[----:B------:R-:W1:Y:S01]  /*22b0*/  SHFL.DOWN PT, R15, R158, 0x2, 0x1f ;  /* 0x08401f009e0f7f89 */ /* 0x000e6200000e0000 */
[----:B---3--:R-:W-:-:S03]  /*22c0*/  @P3 FMUL.FTZ R152, R152, R13 ;  /* 0x0000000d98983220 */ /* 0x008fc60000410000 */
[----:B------:R-:W2:Y:S01]  /*22d0*/  SHFL.UP PT, R12, R233, 0x10, RZ ;  /* 0x06000000e90c7989 */ /* 0x000ea200000e00ff */
[----:B------:R-:W-:-:S03]  /*22e0*/  ISETP.GE.AND P3, PT, R40, 0x10, PT ;  /* 0x000000102800780c */ /* 0x000fc60003f66270 */
[----:B------:R-:W3:Y:S02]  /*22f0*/  SHFL.UP PT, R13, R152, 0x10, RZ ;  /* 0x06000000980d7989 */ /* 0x000ee400000e00ff */
[C---:B0-----:R-:W-:Y:S02]  /*2300*/  @!P4 FFMA.FTZ R243, R158.reuse, R14, R243 ;  /* 0x0000000e9ef3c223 */ /* 0x041fe400000100f3 */
[----:B-1----:R-:W-:-:S03]  /*2310*/  @!P4 FMUL.FTZ R158, R158, R15 ;  /* 0x0000000f9e9ec220 */ /* 0x002fc60000410000 */
[----:B------:R-:W0:Y:S03]  /*2320*/  SHFL.DOWN PT, R14, R243, 0x4, 0x1f ;  /* 0x08801f00f30e7f89 */ /* 0x000e2600000e0000 */
[C---:B--2---:R-:W-:Y:S02]  /*2330*/  @P3 FFMA.FTZ R233, R152.reuse, R12, R233 ;  /* 0x0000000c98e93223 */ /* 0x044fe400000100e9 */
[----:B------:R-:W-:Y:S01]  /*2340*/  SHFL.IDX PT, R12, R146, RZ, 0x1f ;  /* 0x00001fff920c7589 */ /* 0x000fe200000e0000 */
[----:B---3--:R-:W-:Y:S01]  /*2350*/  @P3 FMUL.FTZ R152, R152, R13 ;  /* 0x0000000d98983220 */ /* 0x008fe20000410000 */
[----:B------:R-:W-:Y:S02]  /*2360*/  ISETP.GE.U32.AND P3, PT, R160, 0x1c, PT ;  /* 0x0000001ca000780c */ /* 0x000fe40003f66070 */
[----:B------:R-:W1:Y:S04]  /*2370*/  SHFL.DOWN PT, R13, R158, 0x4, 0x1f ;  /* 0x08801f009e0d7f89 */ /* 0x000e6800000e0000 */
[----:B------:R-:W-:Y:S04]  /*2380*/  SHFL.UP PT, R233, R233, 0x1, RZ ;  /* 0x04200000e9e97989 */ /* 0x000fe800000e00ff */
[----:B------:R-:W2:Y:S03]  /*2390*/  SHFL.UP PT, R152, R152, 0x1, RZ ;  /* 0x0420000098987989 */ /* 0x000ea600000e00ff */
[----:B0-----:R-:W-:-:S05]  /*23a0*/  @!P3 FFMA.FTZ R243, R158, R14, R243 ;  /* 0x0000000e9ef3b223 */ /* 0x001fca00000100f3 */
[----:B------:R-:W0:Y:S01]  /*23b0*/  SHFL.DOWN PT, R14, R243, 0x8, 0x1f ;  /* 0x09001f00f30e7f89 */ /* 0x000e2200000e0000 */
[----:B-1----:R-:W-:Y:S01]  /*23c0*/  @!P3 FMUL.FTZ R158, R158, R13 ;  /* 0x0000000d9e9eb220 */ /* 0x002fe20000410000 */
[----:B------:R-:W-:-:S04]  /*23d0*/  HFMA2.MMA R13, -RZ, RZ, 0, 0 ;  /* 0x00000000ff0d7435 */ /* 0x000fc800000001ff */
[----:B------:R-:W1:Y:S01]  /*23e0*/  SHFL.DOWN PT, R15, R158, 0x8, 0x1f ;  /* 0x09001f009e0f7f89 */ /* 0x000e6200000e0000 */
[----:B--2---:R-:W-:Y:S01]  /*23f0*/  @P2 FFMA.FTZ R12, R152, R12, R233 ;  /* 0x0000000c980c2223 */ /* 0x004fe200000100e9 */
[----:B------:R-:W-:Y:S01]  /*2400*/  ISETP.GE.U32.AND P2, PT, R160, 0x18, PT ;  /* 0x00000018a000780c */ /* 0x000fe20003f46070 */
[----:B------:R-:W-:Y:S02]  /*2410*/  IMAD R152, R154, c[0x0][0x2b8], RZ ;  /* 0x0000ae009a987a24 */ /* 0x000fe400078e02ff */
[----:B------:R-:W-:Y:S01]  /*2420*/  FFMA.FTZ R148, R155, R12, R148 ;  /* 0x0000000c9b947223 */ /* 0x000fe20000010094 */
[----:B------:R-:W-:Y:S01]  /*2430*/  MOV R12, 0x3f800000 ;  /* 0x3f800000000c7802 */ /* 0x000fe20000000f00 */
[----:B------:R-:W-:Y:S02]  /*2440*/  IMAD R155, R35, c[0x0][0x2bc], R152 ;  /* 0x0000af00239b7a24 */ /* 0x000fe400078e0298 */
[-C--:B------:R-:W-:Y:S02]  /*2450*/  FMUL.FTZ R16, R241, R148.reuse ;  /* 0x00000094f1107220 */ /* 0x080fe40000410000 */
[----:B------:R-:W-:Y:S01]  /*2460*/  FFMA.FTZ R177, R128, R148, R177 ;  /* 0x0000009480b17223 */ /* 0x000fe200000100b1 */
[----:B------:R-:W-:Y:S01]  /*2470*/  @!P0 LDS.64 R12, [R89.X8+0x1728] ;  /* 0x00172800590c8984 */ /* 0x000fe20000008a00 */
[----:B------:R-:W-:Y:S01]  /*2480*/  FFMA.FTZ R16, R55, R16, RZ ;  /* 0x0000001037107223 */ /* 0x000fe200000100ff */
[----:B------:R-:W-:Y:S01]  /*2490*/  ISETP.GE.U32.AND P0, PT, R160, 0x10, PT ;  /* 0x00000010a000780c */ /* 0x000fe20003f06070 */
[-C--:B------:R-:W-:Y:S01]  /*24a0*/  FMUL.FTZ R239, R239, R177.reuse ;  /* 0x000000b1efef7220 */ /* 0x080fe20000410000 */
[----:B------:R-:W-:Y:S01]  /*24b0*/  SHF.L.U64.HI R160, R87, 0x2, R56 ;  /* 0x0000000257a07819 */ /* 0x000fe20000010238 */
[----:B------:R-:W-:-:S02]  /*24c0*/  FFMA.FTZ R161, R126, R177, R161 ;  /* 0x000000b17ea17223 */ /* 0x000fc400000100a1 */
[----:B------:R-:W-:Y:S02]  /*24d0*/  FFMA.FTZ R16, R57, R239, R16 ;  /* 0x000000ef39107223 */ /* 0x000fe40000010010 */
[-C--:B------:R-:W-:Y:S02]  /*24e0*/  FMUL.FTZ R235, R235, R161.reuse ;  /* 0x000000a1ebeb7220 */ /* 0x080fe40000410000 */
[----:B------:R-:W-:Y:S02]  /*24f0*/  FFMA.FTZ R163, R124, R161, R163 ;  /* 0x000000a17ca37223 */ /* 0x000fe400000100a3 */
[----:B------:R-:W-:Y:S02]  /*2500*/  FFMA.FTZ R16, R59, R235, R16 ;  /* 0x000000eb3b107223 */ /* 0x000fe40000010010 */
[----:B0-----:R-:W-:Y:S02]  /*2510*/  @!P2 FFMA.FTZ R243, R158, R14, R243 ;  /* 0x0000000e9ef3a223 */ /* 0x001fe400000100f3 */
[----:B------:R-:W-:-:S02]  /*2520*/  FMUL.FTZ R237, R237, R163 ;  /* 0x000000a3eded7220 */ /* 0x000fc40000410000 */
[----:B-1----:R-:W-:Y:S01]  /*2530*/  @!P2 FMUL.FTZ R158, R158, R15 ;  /* 0x0000000f9e9ea220 */ /* 0x002fe20000410000 */
[----:B------:R-:W-:Y:S01]  /*2540*/  HFMA2.MMA R15, -RZ, RZ, 0, 0 ;  /* 0x00000000ff0f7435 */ /* 0x000fe200000001ff */
[----:B------:R-:W-:Y:S02]  /*2550*/  FFMA.FTZ R14, R61, R237, R16 ;  /* 0x000000ed3d0e7223 */ /* 0x000fe40000010010 */
[----:B------:R-:W0:Y:S01]  /*2560*/  SHFL.DOWN PT, R16, R243, 0x10, 0x1f ;  /* 0x0a001f00f3107f89 */ /* 0x000e2200000e0000 */
[----:B------:R-:W-:Y:S02]  /*2570*/  FFMA.FTZ R167, R26, R163, R167 ;  /* 0x000000a31aa77223 */ /* 0x000fe400000100a7 */
[----:B------:R-:W-:Y:S01]  /*2580*/  IMAD R160, R160, c[0x0][0x2d0], RZ ;  /* 0x0000b400a0a07a24 */ /* 0x000fe200078e02ff */
[----:B------:R-:W1:Y:S01]  /*2590*/  SHFL.DOWN PT, R17, R158, 0x10, 0x1f ;  /* 0x0a001f009e117f89 */ /* 0x000e6200000e0000 */
[-C--:B------:R-:W-:Y:S02]  /*25a0*/  FMUL.FTZ R231, R231, R167.reuse ;  /* 0x000000a7e7e77220 */ /* 0x080fe40000410000 */
[----:B------:R-:W-:-:S02]  /*25b0*/  FFMA.FTZ R179, R24, R167, R179 ;  /* 0x000000a718b37223 */ /* 0x000fc400000100b3 */
[----:B------:R-:W-:Y:S01]  /*25c0*/  FFMA.FTZ R146, R63, R231, R14 ;  /* 0x000000e73f927223 */ /* 0x000fe2000001000e */
[----:B------:R-:W-:Y:S01]  /*25d0*/  MOV R14, R39 ;  /* 0x00000027000e7202 */ /* 0x000fe20000000f00 */
[-C--:B------:R-:W-:Y:S02]  /*25e0*/  FMUL.FTZ R229, R229, R179.reuse ;  /* 0x000000b3e5e57220 */ /* 0x080fe40000410000 */
[----:B------:R-:W-:Y:S02]  /*25f0*/  FFMA.FTZ R173, R22, R179, R173 ;  /* 0x000000b316ad7223 */ /* 0x000fe400000100ad */
[----:B------:R-:W-:Y:S02]  /*2600*/  FFMA.FTZ R146, R65, R229, R146 ;  /* 0x000000e541927223 */ /* 0x000fe40000010092 */
[-C--:B------:R-:W-:Y:S02]  /*2610*/  FMUL.FTZ R227, R227, R173.reuse ;  /* 0x000000ade3e37220 */ /* 0x080fe40000410000 */
        /* <DEDUP_REMOVED lines=8> */
[----:B------:R-:W-:Y:S01]  /*26a0*/  SHFL.DOWN PT, R162, R243, 0x1, 0x1f ;  /* 0x08201f00f3a27f89 */ /* 0x000fe200000e0000 */
[----:B------:R-:W-:Y:S02]  /*26b0*/  FFMA.FTZ R152, R71, R223, R146 ;  /* 0x000000df47987223 */ /* 0x000fe40000010092 */
[----:B------:R-:W-:Y:S01]  /*26c0*/  FFMA.FTZ R171, R132, R169, R171 ;  /* 0x000000a984ab7223 */ /* 0x000fe200000100ab */
[----:B------:R-:W-:Y:S01]  /*26d0*/  SHFL.IDX PT, R146, R13, RZ, 0x1f ;  /* 0x00001fff0d927589 */ /* 0x000fe200000e0000 */
[----:B------:R-:W-:-:S03]  /*26e0*/  IMAD.WIDE.U32 R14, R35, c[0x0][0x2b8], R14 ;  /* 0x0000ae00230e7a25 */ /* 0x000fc600078e000e */
[----:B------:R-:W0:Y:S01]  /*26f0*/  SHFL.DOWN PT, R225, R158, 0x1, 0x1f ;  /* 0x08201f009ee17f89 */ /* 0x000e2200000e0000 */
[----:B------:R-:W-:Y:S01]  /*2700*/  FFMA.FTZ R159, R134, R171, R159 ;  /* 0x000000ab869f7223 */ /* 0x000fe2000001009f */
[----:B------:R-:W-:Y:S01]  /*2710*/  IADD3 R15, R15, R155, RZ ;  /* 0x0000009b0f0f7210 */ /* 0x000fe20007ffe0ff */
[----:B------:R-:W-:Y:S01]  /*2720*/  FMUL.FTZ R221, R221, R171 ;  /* 0x000000abdddd7220 */ /* 0x000fe20000410000 */
[----:B------:R-:W-:Y:S01]  /*2730*/  SHFL.IDX PT, R243, R243, RZ, 0x1f ;  /* 0x00001ffff3f37589 */ /* 0x000fe200000e0000 */
[----:B------:R-:W-:Y:S01]  /*2740*/  FFMA.FTZ R157, R136, R159, R157 ;  /* 0x0000009f889d7223 */ /* 0x000fe2000001009d */
[----:B------:R-:W-:Y:S01]  /*2750*/  IADD3 R155, R50, -c[0x0][0x174], RZ ;  /* 0x80005d00329b7a10 */ /* 0x000fe20007ffe0ff */
[----:B------:R-:W-:Y:S01]  /*2760*/  FFMA.FTZ R152, R73, R221, R152 ;  /* 0x000000dd49987223 */ /* 0x000fe20000010098 */
[----:B------:R-:W1:Y:S01]  /*2770*/  SHFL.IDX PT, R158, R158, RZ, 0x1f ;  /* 0x00001fff9e9e7589 */ /* 0x000e6200000e0000 */
[----:B------:R-:W-:Y:S02]  /*2780*/  FFMA.FTZ R165, R138, R157, R165 ;  /* 0x0000009d8aa57223 */ /* 0x000fe400000100a5 */
[----:B------:R-:W-:-:S02]  /*2790*/  FMUL.FTZ R219, R219, R159 ;  /* 0x0000009fdbdb7220 */ /* 0x000fc40000410000 */
[----:B------:R-:W-:Y:S02]  /*27a0*/  FFMA.FTZ R153, R140, R165, R153 ;  /* 0x000000a58c997223 */ /* 0x000fe40000010099 */
[----:B------:R-:W-:Y:S02]  /*27b0*/  FFMA.FTZ R152, R75, R219, R152 ;  /* 0x000000db4b987223 */ /* 0x000fe40000010098 */
[----:B------:R-:W-:Y:S02]  /*27c0*/  FMUL.FTZ R213, R213, R157 ;  /* 0x0000009dd5d57220 */ /* 0x000fe40000410000 */
[----:B------:R-:W-:Y:S02]  /*27d0*/  FMUL.FTZ R215, R215, R165 ;  /* 0x000000a5d7d77220 */ /* 0x000fe40000410000 */
[----:B------:R-:W-:Y:S02]  /*27e0*/  FFMA.FTZ R152, R77, R213, R152 ;  /* 0x000000d54d987223 */ /* 0x000fe40000010098 */
[----:B------:R-:W-:-:S02]  /*27f0*/  FMUL.FTZ R207, R207, R153 ;  /* 0x00000099cfcf7220 */ /* 0x000fc40000410000 */
[----:B0-----:R-:W-:Y:S02]  /*2800*/  @P1 FFMA.FTZ R146, R225, R146, R162 ;  /* 0x00000092e1921223 */ /* 0x001fe400000100a2 */
[----:B------:R-:W-:Y:S02]  /*2810*/  FFMA.FTZ R152, R79, R215, R152 ;  /* 0x000000d74f987223 */ /* 0x000fe40000010098 */
[----:B------:R-:W-:Y:S01]  /*2820*/  FFMA.FTZ R217, R146, R150, R217 ;  /* 0x0000009692d97223 */ /* 0x000fe200000100d9 */
[----:B------:R-:W-:Y:S01]  /*2830*/  LEA R150, R49, 0xfffffe00, 0x9 ;  /* 0xfffffe0031967811 */ /* 0x000fe200078e48ff */
[----:B------:R-:W-:Y:S02]  /*2840*/  FFMA.FTZ R146, R144, R153, R151 ;  /* 0x0000009990927223 */ /* 0x000fe40000010097 */
[----:B------:R-:W-:Y:S01]  /*2850*/  FFMA.FTZ R151, R149, R217, R18 ;  /* 0x000000d995977223 */ /* 0x000fe20000010012 */
[----:B------:R-:W-:Y:S01]  /*2860*/  P2R R18, PR, RZ, 0x20 ;  /* 0x00000020ff127803 */ /* 0x000fe20000000000 */
[----:B-1----:R-:W-:-:S02]  /*2870*/  FFMA.FTZ R13, R158, R13, R243 ;  /* 0x0000000d9e0d7223 */ /* 0x002fc400000100f3 */
[----:B------:R-:W-:Y:S02]  /*2880*/  FFMA.FTZ R211, R144, R151, R211 ;  /* 0x0000009790d37223 */ /* 0x000fe400000100d3 */
[----:B------:R-:W-:Y:S02]  /*2890*/  FMUL.FTZ R12, R158, R12 ;  /* 0x0000000c9e0c7220 */ /* 0x000fe40000410000 */
[----:B------:R-:W-:Y:S02]  /*28a0*/  FFMA.FTZ R209, R140, R211, R209 ;  /* 0x000000d38cd17223 */ /* 0x000fe400000100d1 */
[----:B------:R-:W-:Y:S01]  /*28b0*/  FFMA.FTZ R142, R149, R146, R142 ;  /* 0x00000092958e7223 */ /* 0x000fe2000001008e */
[----:B------:R0:W-:Y:S01]  /*28c0*/  @!P5 STS.64 [R89.X8+0x1728], R12 ;  /* 0x0017280c5900d388 */ /* 0x0001e20000008a00 */
[----:B------:R-:W-:Y:S02]  /*28d0*/  FFMA.FTZ R205, R138, R209, R205 ;  /* 0x000000d18acd7223 */ /* 0x000fe400000100cd */
[----:B------:R-:W-:-:S02]  /*28e0*/  FFMA.FTZ R152, R81, R207, R152 ;  /* 0x000000cf51987223 */ /* 0x000fc40000010098 */
[----:B------:R-:W-:Y:S02]  /*28f0*/  FFMA.FTZ R185, R136, R205, R185 ;  /* 0x000000cd88b97223 */ /* 0x000fe400000100b9 */
[----:B------:R-:W-:Y:S02]  /*2900*/  FMUL.FTZ R181, R181, R146 ;  /* 0x00000092b5b57220 */ /* 0x000fe40000410000 */
[----:B------:R-:W-:Y:S02]  /*2910*/  FFMA.FTZ R195, R134, R185, R195 ;  /* 0x000000b986c37223 */ /* 0x000fe400000100c3 */
[----:B------:R-:W-:Y:S01]  /*2920*/  FMUL.FTZ R140, R19, R142 ;  /* 0x0000008e138c7220 */ /* 0x000fe20000410000 */
[----:B------:R-:W-:Y:S01]  /*2930*/  SHF.L.U32 R19, R39, 0x4, RZ ;  /* 0x0000000427137819 */ /* 0x000fe200000006ff */
[----:B------:R-:W-:Y:S02]  /*2940*/  FFMA.FTZ R187, R132, R195, R187 ;  /* 0x000000c384bb7223 */ /* 0x000fe400000100bb */
[----:B0-----:R-:W-:-:S02]  /*2950*/  FMUL.FTZ R12, R122, R179 ;  /* 0x000000b37a0c7220 */ /* 0x001fc40000410000 */
[----:B------:R-:W-:Y:S02]  /*2960*/  FFMA.FTZ R189, R130, R187, R189 ;  /* 0x000000bb82bd7223 */ /* 0x000fe400000100bd */
[----:B------:R-:W-:Y:S01]  /*2970*/  FFMA.FTZ R152, R83, R181, R152 ;  /* 0x000000b553987223 */ /* 0x000fe20000010098 */
[----:B------:R-:W-:Y:S01]  /*2980*/  LEA.HI.SX32 R181, R19, R19, 0x1b ;  /* 0x0000001313b57211 */ /* 0x000fe200078fdaff */
[----:B------:R-:W-:Y:S02]  /*2990*/  FFMA.FTZ R193, R20, R189, R193 ;  /* 0x000000bd14c17223 */ /* 0x000fe400000100c1 */
[----:B------:R-:W-:Y:S02]  /*29a0*/  FMUL.FTZ R20, R122, R173 ;  /* 0x000000ad7a147220 */ /* 0x000fe40000410000 */
[----:B------:R-:W-:Y:S02]  /*29b0*/  FFMA.FTZ R191, R22, R193, R191 ;  /* 0x000000c116bf7223 */ /* 0x000fe400000100bf */
[----:B------:R-:W-:-:S02]  /*29c0*/  FMUL.FTZ R12, R65, R12 ;  /* 0x0000000c410c7220 */ /* 0x000fc40000410000 */
[----:B------:R-:W-:Y:S02]  /*29d0*/  FFMA.FTZ R203, R24, R191, R203 ;  /* 0x000000bf18cb7223 */ /* 0x000fe400000100cb */
[----:B------:R-:W-:Y:S01]  /*29e0*/  FMUL.FTZ R20, R67, R20 ;  /* 0x0000001443147220 */ /* 0x000fe20000410000 */
[----:B------:R0:W-:Y:S01]  /*29f0*/  STS [R181.X4+0x444], R12 ;  /* 0x0004440cb5007388 */ /* 0x0001e20000004800 */
[----:B------:R-:W-:Y:S02]  /*2a00*/  FFMA.FTZ R183, R26, R203, R183 ;  /* 0x000000cb1ab77223 */ /* 0x000fe400000100b7 */
[----:B------:R-:W-:Y:S01]  /*2a10*/  FMUL.FTZ R18, R122, R148 ;  /* 0x000000947a127220 */ /* 0x000fe20000410000 */
[----:B------:R1:W-:Y:S01]  /*2a20*/  STS [R181.X4+0x448], R20 ;  /* 0x00044814b5007388 */ /* 0x0003e20000004800 */
[----:B------:R-:W-:Y:S02]  /*2a30*/  FFMA.FTZ R197, R124, R183, R197 ;  /* 0x000000b77cc57223 */ /* 0x000fe400000100c5 */
[----:B------:R-:W-:-:S02]  /*2a40*/  IMAD R16, R156, c[0x0][0x2c0], RZ ;  /* 0x0000b0009c107a24 */ /* 0x000fc400078e02ff */
[----:B------:R-:W-:Y:S02]  /*2a50*/  FFMA.FTZ R199, R126, R197, R199 ;  /* 0x000000c57ec77223 */ /* 0x000fe400000100c7 */
[----:B------:R-:W-:Y:S02]  /*2a60*/  FMUL.FTZ R19, R55, R18 ;  /* 0x0000001237137220 */ /* 0x000fe40000410000 */
[C---:B------:R-:W-:Y:S02]  /*2a70*/  FMUL.FTZ R22, R122.reuse, R169 ;  /* 0x000000a97a167220 */ /* 0x040fe40000410000 */
[C---:B0-----:R-:W-:Y:S01]  /*2a80*/  FMUL.FTZ R12, R122.reuse, R159 ;  /* 0x0000009f7a0c7220 */ /* 0x041fe20000410000 */
[----:B------:R0:W-:Y:S01]  /*2a90*/  STS [R181.X4+0x430], R19 ;  /* 0x00043013b5007388 */ /* 0x0001e20000004800 */
[----:B-1----:R-:W-:Y:S02]  /*2aa0*/  FMUL.FTZ R20, R122, R153 ;  /* 0x000000997a147220 */ /* 0x002fe40000410000 */
[----:B------:R-:W-:-:S02]  /*2ab0*/  FFMA.FTZ R201, R128, R199, R201 ;  /* 0x000000c780c97223 */ /* 0x000fc400000100c9 */
[----:B------:R-:W-:Y:S02]  /*2ac0*/  IMAD R223, R37, c[0x0][0x2c4], R16 ;  /* 0x0000b10025df7a24 */ /* 0x000fe400078e0210 */
[----:B------:R-:W-:Y:S02]  /*2ad0*/  FMUL.FTZ R22, R71, R22 ;  /* 0x0000001647167220 */ /* 0x000fe40000410000 */
[----:B------:R-:W-:Y:S02]  /*2ae0*/  FMUL.FTZ R13, R75, R12 ;  /* 0x0000000c4b0d7220 */ /* 0x000fe40000410000 */
[----:B------:R-:W-:Y:S01]  /*2af0*/  IMAD.WIDE.U32 R16, R37, c[0x0][0x2c0], R14 ;  /* 0x0000b00025107a25 */ /* 0x000fe200078e000e */
[----:B------:R1:W-:Y:S03]  /*2b00*/  STS [R181.X4+0x450], R22 ;  /* 0x00045016b5007388 */ /* 0x0003e60000004800 */
[----:B------:R-:W-:Y:S01]  /*2b10*/  FMUL.FTZ R149, R85, R140 ;  /* 0x0000008c55957220 */ /* 0x000fe20000410000 */
[----:B------:R-:W-:Y:S01]  /*2b20*/  IADD3 R17, R17, R223, RZ ;  /* 0x000000df11117210 */ /* 0x000fe20007ffe0ff */
[----:B------:R-:W-:Y:S01]  /*2b30*/  FMUL.FTZ R12, R122, R165 ;  /* 0x000000a57a0c7220 */ /* 0x000fe20000410000 */
[----:B------:R-:W-:Y:S01]  /*2b40*/  LEA R14, P0, R16, c[0x0][0x320], 0x2 ;  /* 0x0000c800100e7a11 */ /* 0x000fe200078010ff */
[----:B------:R-:W-:Y:S01]  /*2b50*/  FMUL.FTZ R126, R81, R20 ;  /* 0x00000014517e7220 */ /* 0x000fe20000410000 */
[----:B------:R-:W-:Y:S01]  /*2b60*/  STS [R181.X4+0x458], R13 ;  /* 0x0004580db5007388 */ /* 0x000fe20000004800 */
[----:B0-----:R-:W-:Y:S01]  /*2b70*/  FFMA.FTZ R19, -R120, R21, R148 ;  /* 0x0000001578137223 */ /* 0x001fe20000010194 */
[----:B------:R-:W-:Y:S01]  /*2b80*/  LEA.HI.X R15, R16, c[0x0][0x324], R17, 0x2, P0 ;  /* 0x0000c900100f7a11 */ /* 0x000fe200000f1411 */
[----:B------:R-:W-:Y:S01]  /*2b90*/  FMUL.FTZ R20, R120, R201 ;  /* 0x000000c978147220 */ /* 0x000fe20000410000 */
[----:B------:R-:W-:Y:S01]  /*2ba0*/  STS [R181.X4+0x464], R126 ;  /* 0x0004647eb5007388 */ /* 0x000fe20000004800 */
[----:B------:R-:W-:Y:S01]  /*2bb0*/  FMUL.FTZ R24, R122, R157 ;  /* 0x0000009d7a187220 */ /* 0x000fe20000410000 */
[----:B------:R-:W-:Y:S01]  /*2bc0*/  IADD3 R16, P0, R150, R16, RZ ;  /* 0x0000001096107210 */ /* 0x000fe20007f1e0ff */
[----:B------:R-:W-:-:S02]  /*2bd0*/  FADD.FTZ R18, R152, R149 ;  /* 0x0000009598127221 */ /* 0x000fc40000010000 */
[----:B------:R-:W-:Y:S01]  /*2be0*/  FMUL.FTZ R124, R79, R12 ;  /* 0x0000000c4f7c7220 */ /* 0x000fe20000410000 */
[----:B------:R-:W-:Y:S01]  /*2bf0*/  LEA.HI.X.SX32 R17, R150, R17, 0x1, P0 ;  /* 0x0000001196117211 */ /* 0x000fe200000f0eff */
[----:B-1----:R-:W-:Y:S01]  /*2c00*/  FFMA.FTZ R22, -R118, R23, R177 ;  /* 0x0000001776167223 */ /* 0x002fe200000101b1 */
[----:B------:R-:W-:Y:S01]  /*2c10*/  IADD3 R150, -R150, c[0x0][0x168], -R39 ;  /* 0x00005a0096967a10 */ /* 0x000fe20007ffe927 */
[----:B------:R-:W-:Y:S01]  /*2c20*/  FMUL.FTZ R149, R118, R199 ;  /* 0x000000c776957220 */ /* 0x000fe20000410000 */
[----:B------:R-:W-:Y:S01]  /*2c30*/  STS [R181.X4+0x460], R124 ;  /* 0x0004607cb5007388 */ /* 0x000fe20000004800 */
[----:B------:R-:W-:Y:S01]  /*2c40*/  FFMA.FTZ R12, R20, R19, RZ ;  /* 0x00000013140c7223 */ /* 0x000fe200000100ff */
[C---:B------:R-:W-:Y:S01]  /*2c50*/  ISETP.GE.AND P0, PT, R150.reuse, 0x1, PT ;  /* 0x000000019600780c */ /* 0x040fe20003f06270 */
[----:B------:R-:W-:Y:S01]  /*2c60*/  FMUL.FTZ R26, R77, R24 ;  /* 0x000000184d1a7220 */ /* 0x000fe20000410000 */
[----:B------:R-:W-:Y:S01]  /*2c70*/  ISETP.GE.AND P1, PT, R150, 0x21, PT ;  /* 0x000000219600780c */ /* 0x000fe20003f26270 */
[----:B------:R-:W-:-:S02]  /*2c80*/  FMUL.FTZ R136, R122, R161 ;  /* 0x000000a17a887220 */ /* 0x000fc40000410000 */
[C---:B------:R-:W-:Y:S01]  /*2c90*/  FFMA.FTZ R161, -R116.reuse, R25, R161 ;  /* 0x0000001974a17223 */ /* 0x040fe200000101a1 */
[----:B------:R0:W-:Y:S01]  /*2ca0*/  STS [R181.X4+0x45c], R26 ;  /* 0x00045c1ab5007388 */ /* 0x0001e20000004800 */
[----:B------:R-:W-:Y:S02]  /*2cb0*/  FMUL.FTZ R24, R116, R197 ;  /* 0x000000c574187220 */ /* 0x000fe40000410000 */
[----:B------:R-:W-:Y:S02]  /*2cc0*/  FFMA.FTZ R12, R149, R22, R12 ;  /* 0x00000016950c7223 */ /* 0x000fe4000001000c */
[----:B------:R-:W-:Y:S02]  /*2cd0*/  IMAD R155, R155, -0x200, RZ ;  /* 0xfffffe009b9b7824 */ /* 0x000fe400078e02ff */
[----:B------:R-:W-:Y:S02]  /*2ce0*/  FMUL.FTZ R134, R122, R163 ;  /* 0x000000a37a867220 */ /* 0x000fe40000410000 */
[----:B------:R-:W-:-:S02]  /*2cf0*/  FFMA.FTZ R163, -R114, R27, R163 ;  /* 0x0000001b72a37223 */ /* 0x000fc400000101a3 */
[----:B0-----:R-:W-:Y:S02]  /*2d00*/  FMUL.FTZ R26, R114, R183 ;  /* 0x000000b7721a7220 */ /* 0x001fe40000410000 */
[----:B------:R-:W-:Y:S02]  /*2d10*/  FFMA.FTZ R12, R24, R161, R12 ;  /* 0x000000a1180c7223 */ /* 0x000fe4000001000c */
[----:B------:R-:W-:Y:S01]  /*2d20*/  IMAD.WIDE R14, R155, 0x4, R14 ;  /* 0x000000049b0e7825 */ /* 0x000fe200078e020e */
[----:B------:R-:W-:-:S03]  /*2d30*/  SHF.L.U32 R155, R87, 0x2, RZ ;  /* 0x00000002579b7819 */ /* 0x000fc600000006ff */
[C---:B------:R-:W-:Y:S02]  /*2d40*/  FMUL.FTZ R138, R122.reuse, R177 ;  /* 0x000000b17a8a7220 */ /* 0x040fe40000410000 */
[C---:B------:R-:W-:Y:S02]  /*2d50*/  FMUL.FTZ R140, R122.reuse, R167 ;  /* 0x000000a77a8c7220 */ /* 0x040fe40000410000 */
[C---:B------:R-:W-:Y:S02]  /*2d60*/  FMUL.FTZ R130, R122.reuse, R175 ;  /* 0x000000af7a827220 */ /* 0x040fe40000410000 */
[C---:B------:R-:W-:Y:S02]  /*2d70*/  FMUL.FTZ R132, R122.reuse, R171 ;  /* 0x000000ab7a847220 */ /* 0x040fe40000410000 */
[C---:B------:R-:W-:Y:S02]  /*2d80*/  FMUL.FTZ R124, R122.reuse, R146 ;  /* 0x000000927a7c7220 */ /* 0x040fe40000410000 */
[----:B------:R-:W-:-:S02]  /*2d90*/  FMUL.FTZ R126, R122, R142 ;  /* 0x0000008e7a7e7220 */ /* 0x000fc40000410000 */
[C---:B------:R-:W-:Y:S02]  /*2da0*/  FFMA.FTZ R167, -R112.reuse, R125, R167 ;  /* 0x0000007d70a77223 */ /* 0x040fe400000101a7 */
[----:B------:R-:W-:Y:S02]  /*2db0*/  FMUL.FTZ R122, R112, R203 ;  /* 0x000000cb707a7220 */ /* 0x000fe40000410000 */
[----:B------:R-:W-:Y:S02]  /*2dc0*/  FFMA.FTZ R12, R26, R163, R12 ;  /* 0x000000a31a0c7223 */ /* 0x000fe4000001000c */
[----:B------:R-:W-:Y:S02]  /*2dd0*/  FMUL.FTZ R134, R61, R134 ;  /* 0x000000863d867220 */ /* 0x000fe40000410000 */
[C---:B------:R-:W-:Y:S02]  /*2de0*/  IMAD R213, R155.reuse, c[0x0][0x2d4], R160 ;  /* 0x0000b5009bd57a24 */ /* 0x040fe400078e02a0 */
[----:B------:R-:W-:Y:S01]  /*2df0*/  IMAD.WIDE.U32 R14, R155, c[0x0][0x2d0], R14 ;  /* 0x0000b4009b0e7a25 */ /* 0x000fe200078e000e */
[----:B------:R0:W-:Y:S03]  /*2e00*/  STS [R181.X4+0x43c], R134 ;  /* 0x00043c86b5007388 */ /* 0x0001e60000004800 */
[----:B------:R-:W-:Y:S01]  /*2e10*/  FMUL.FTZ R13, R83, R124 ;  /* 0x0000007c530d7220 */ /* 0x000fe20000410000 */
[----:B------:R-:W-:Y:S01]  /*2e20*/  IADD3 R15, R15, R213, RZ ;  /* 0x000000d50f0f7210 */ /* 0x000fe20007ffe0ff */
[----:B------:R-:W-:-:S02]  /*2e30*/  FFMA.FTZ R124, -R110, R127, R179 ;  /* 0x0000007f6e7c7223 */ /* 0x000fc400000101b3 */
[----:B------:R-:W-:Y:S01]  /*2e40*/  FMUL.FTZ R155, R110, R191 ;  /* 0x000000bf6e9b7220 */ /* 0x000fe20000410000 */
[----:B------:R-:W-:Y:S01]  /*2e50*/  STS [R181.X4+0x468], R13 ;  /* 0x0004680db5007388 */ /* 0x000fe20000004800 */
[----:B------:R-:W-:Y:S02]  /*2e60*/  FFMA.FTZ R12, R122, R167, R12 ;  /* 0x000000a77a0c7223 */ /* 0x000fe4000001000c */
[----:B0-----:R-:W-:Y:S02]  /*2e70*/  FMUL.FTZ R134, R85, R126 ;  /* 0x0000007e55867220 */ /* 0x001fe40000410000 */
[C---:B------:R-:W-:Y:S02]  /*2e80*/  FFMA.FTZ R173, -R108.reuse, R129, R173 ;  /* 0x000000816cad7223 */ /* 0x040fe400000101ad */
[----:B------:R-:W-:Y:S01]  /*2e90*/  FMUL.FTZ R126, R108, R193 ;  /* 0x000000c16c7e7220 */ /* 0x000fe20000410000 */
[----:B------:R0:W-:Y:S01]  /*2ea0*/  STS [R181.X4+0x46c], R134 ;  /* 0x00046c86b5007388 */ /* 0x0001e20000004800 */
[----:B------:R-:W-:-:S02]  /*2eb0*/  FFMA.FTZ R12, R155, R124, R12 ;  /* 0x0000007c9b0c7223 */ /* 0x000fc4000001000c */
[----:B------:R-:W-:Y:S02]  /*2ec0*/  FMUL.FTZ R130, R69, R130 ;  /* 0x0000008245827220 */ /* 0x000fe40000410000 */
[C---:B------:R-:W-:Y:S02]  /*2ed0*/  FFMA.FTZ R128, -R106.reuse, R131, R175 ;  /* 0x000000836a807223 */ /* 0x040fe400000101af */
[----:B------:R-:W-:Y:S01]  /*2ee0*/  FMUL.FTZ R175, R106, R189 ;  /* 0x000000bd6aaf7220 */ /* 0x000fe20000410000 */
[----:B------:R1:W-:Y:S01]  /*2ef0*/  STS [R181.X4+0x44c], R130 ;  /* 0x00044c82b5007388 */ /* 0x0003e20000004800 */
[----:B------:R-:W-:Y:S02]  /*2f00*/  FFMA.FTZ R12, R126, R173, R12 ;  /* 0x000000ad7e0c7223 */ /* 0x000fe4000001000c */
[----:B------:R-:W-:Y:S02]  /*2f10*/  FMUL.FTZ R132, R73, R132 ;  /* 0x0000008449847220 */ /* 0x000fe40000410000 */
[----:B------:R-:W-:-:S02]  /*2f20*/  FFMA.FTZ R169, -R104, R133, R169 ;  /* 0x0000008568a97223 */ /* 0x000fc400000101a9 */
[----:B------:R-:W-:Y:S01]  /*2f30*/  FFMA.FTZ R12, R175, R128, R12 ;  /* 0x00000080af0c7223 */ /* 0x000fe2000001000c */
[----:B------:R2:W-:Y:S01]  /*2f40*/  STS [R181.X4+0x454], R132 ;  /* 0x00045484b5007388 */ /* 0x0005e20000004800 */
[----:B0-----:R-:W-:Y:S02]  /*2f50*/  FMUL.FTZ R134, R100, R185 ;  /* 0x000000b964867220 */ /* 0x001fe40000410000 */
[----:B-1----:R-:W-:Y:S02]  /*2f60*/  FMUL.FTZ R130, R104, R187 ;  /* 0x000000bb68827220 */ /* 0x002fe40000410000 */
[----:B------:R-:W-:Y:S02]  /*2f70*/  FFMA.FTZ R159, -R100, R137, R159 ;  /* 0x00000089649f7223 */ /* 0x000fe4000001019f */
[----:B------:R-:W-:Y:S02]  /*2f80*/  FFMA.FTZ R12, R130, R169, R12 ;  /* 0x000000a9820c7223 */ /* 0x000fe4000001000c */
[----:B------:R-:W-:-:S02]  /*2f90*/  FMUL.FTZ R136, R59, R136 ;  /* 0x000000883b887220 */ /* 0x000fc40000410000 */
[C---:B--2---:R-:W-:Y:S02]  /*2fa0*/  FFMA.FTZ R132, -R102.reuse, R135, R171 ;  /* 0x0000008766847223 */ /* 0x044fe400000101ab */
[----:B------:R-:W-:Y:S01]  /*2fb0*/  FMUL.FTZ R171, R102, R195 ;  /* 0x000000c366ab7220 */ /* 0x000fe20000410000 */
[----:B------:R0:W-:Y:S01]  /*2fc0*/  STS [R181.X4+0x438], R136 ;  /* 0x00043888b5007388 */ /* 0x0001e20000004800 */
[C---:B------:R-:W-:Y:S02]  /*2fd0*/  FMUL.FTZ R177, R98.reuse, R205 ;  /* 0x000000cd62b17220 */ /* 0x040fe40000410000 */
[----:B------:R-:W-:Y:S02]  /*2fe0*/  FFMA.FTZ R12, R171, R132, R12 ;  /* 0x00000084ab0c7223 */ /* 0x000fe4000001000c */
[----:B------:R-:W-:Y:S02]  /*2ff0*/  FFMA.FTZ R157, -R98, R139, R157 ;  /* 0x0000008b629d7223 */ /* 0x000fe4000001019d */
[----:B------:R-:W-:-:S02]  /*3000*/  FFMA.FTZ R12, R134, R159, R12 ;  /* 0x0000009f860c7223 */ /* 0x000fc4000001000c */
[C---:B------:R-:W-:Y:S02]  /*3010*/  FFMA.FTZ R165, -R96.reuse, R141, R165 ;  /* 0x0000008d60a57223 */ /* 0x040fe400000101a5 */
[----:B0-----:R-:W-:Y:S02]  /*3020*/  FMUL.FTZ R136, R96, R209 ;  /* 0x000000d160887220 */ /* 0x001fe40000410000 */
[----:B------:R-:W-:Y:S02]  /*3030*/  FFMA.FTZ R12, R177, R157, R12 ;  /* 0x0000009db10c7223 */ /* 0x000fe4000001000c */
[----:B------:R-:W-:Y:S02]  /*3040*/  FMUL.FTZ R138, R57, R138 ;  /* 0x0000008a398a7220 */ /* 0x000fe40000410000 */
[----:B------:R-:W-:Y:S02]  /*3050*/  FMUL.FTZ R140, R63, R140 ;  /* 0x0000008c3f8c7220 */ /* 0x000fe40000410000 */
[C---:B------:R-:W-:Y:S01]  /*3060*/  FMUL.FTZ R179, R94.reuse, R211 ;  /* 0x000000d35eb37220 */ /* 0x040fe20000410000 */
[----:B------:R0:W-:Y:S01]  /*3070*/  STS [R181.X4+0x434], R138 ;  /* 0x0004348ab5007388 */ /* 0x0001e20000004800 */
[----:B------:R-:W-:-:S02]  /*3080*/  FFMA.FTZ R153, -R94, R143, R153 ;  /* 0x0000008f5e997223 */ /* 0x000fc40000010199 */
[----:B------:R-:W-:Y:S01]  /*3090*/  FFMA.FTZ R12, R136, R165, R12 ;  /* 0x000000a5880c7223 */ /* 0x000fe2000001000c */
[----:B------:R1:W-:Y:S01]  /*30a0*/  STS [R181.X4+0x440], R140 ;  /* 0x0004408cb5007388 */ /* 0x0003e20000004800 */
[----:B------:R-:W-:Y:S02]  /*30b0*/  FFMA.FTZ R146, -R92, R145, R146 ;  /* 0x000000915c927223 */ /* 0x000fe40000010192 */
[----:B------:R-:W-:Y:S02]  /*30c0*/  FFMA.FTZ R142, -R90, R147, R142 ;  /* 0x000000935a8e7223 */ /* 0x000fe4000001018e */
[----:B------:R-:W-:Y:S02]  /*30d0*/  FFMA.FTZ R13, R179, R153, R12 ;  /* 0x00000099b30d7223 */ /* 0x000fe4000001000c */
[----:B0-----:R-:W-:Y:S01]  /*30e0*/  FMUL.FTZ R138, R92, R151 ;  /* 0x000000975c8a7220 */ /* 0x001fe20000410000 */
[----:B-1----:R-:W-:Y:S01]  /*30f0*/  IADD3 R140, R39, 0x20, RZ ;  /* 0x00000020278c7810 */ /* 0x002fe20007ffe0ff */
[----:B------:R-:W-:-:S02]  /*3100*/  FMUL.FTZ R181, R90, R217 ;  /* 0x000000d95ab57220 */ /* 0x000fc40000410000 */
[----:B------:R-:W-:Y:S01]  /*3110*/  FFMA.FTZ R148, R138, R146, R13 ;  /* 0x000000928a947223 */ /* 0x000fe2000001000d */
[----:B------:R-:W-:Y:S01]  /*3120*/  LEA.HI.SX32 R140, R140, R39, 0x1b ;  /* 0x000000278c8c7211 */ /* 0x000fe200078fdaff */
[----:B------:R-:W-:Y:S01]  /*3130*/  FMUL.FTZ R213, R181, R142 ;  /* 0x0000008eb5d57220 */ /* 0x000fe20000410000 */
        /* <DEDUP_REMOVED lines=11> */
.L_x_5903:
[----:B------:R-:W-:Y:S05]  /*31f0*/  BSYNC B0 ;  /* 0x0000000000007941 */ /* 0x000fea0003800000 */
.L_x_5902:
[----:B0-----:R0:W1:Y:S01]  /*3200*/  LDS R13, [R140.X4+0x4b0] ;  /* 0x0004b0008c0d7984 */ /* 0x0010620000004800 */
[----:B------:R-:W-:Y:S01]  /*3210*/  BSSY B0, `(.L_x_5904) ;  /* 0x0000006000007945 */ /* 0x000fe20003800000 */
[----:B------:R-:W-:Y:S01]  /*3220*/  FADD.FTZ R12, R148, R213 ;  /* 0x000000d5940c7221 */ /* 0x000fe20000010000 */
[C---:B------:R-:W-:Y:S02]  /*3230*/  IADD3 R16, R39.reuse, 0x40, RZ ;  /* 0x0000004027107810 */ /* 0x040fe40007ffe0ff */
[----:B------:R-:W-:Y:S01]  /*3240*/  IADD3 R144, R39, 0x60, RZ ;  /* 0x0000006027907810 */ /* 0x000fe20007ffe0ff */
[----:B------:R-:W-:Y:S05]  /*3250*/  @!P1 BRA `(.L_x_5905) ;  /* 0x0000001000009947 */ /* 0x000fea0003800000 */
[----:B-1----:R1:W-:Y:S02]  /*3260*/  RED.E.ADD.F32.FTZ.RN.STRONG.GPU [R14.64+-0x780], R13 ;  /* 0xfff8800d0e00798e */ /* 0x0023e4000c10e784 */
.L_x_5905:
[----:B------:R-:W-:Y:S05]  /*3270*/  BSYNC B0 ;  /* 0x0000000000007941 */ /* 0x000fea0003800000 */
.L_x_5904:
[-C--:B------:R-:W-:Y:S01]  /*3280*/  LEA.HI.SX32 R16, R16, R39.reuse, 0x1b ;  /* 0x0000002710107211 */ /* 0x080fe200078fdaff */
[----:B------:R-:W-:Y:S01]  /*3290*/  BSSY B0, `(.L_x_5906) ;  /* 0x000000d000007945 */ /* 0x000fe20003800000 */
[----:B------:R-:W-:Y:S02]  /*32a0*/  ISETP.GE.AND P6, PT, R150, 0x41, PT ;  /* 0x000000419600780c */ /* 0x000fe40003fc6270 */
[----:B0-----:R-:W-:Y:S01]  /*32b0*/  IADD3 R140, R39, 0x80, RZ ;  /* 0x00000080278c7810 */ /* 0x001fe20007ffe0ff */
[----:B-1----:R0:W1:Y:S01]  /*32c0*/  LDS R13, [R16.X4+0x530] ;  /* 0x00053000100d7984 */ /* 0x0020620000004800 */
        /* <DEDUP_REMOVED lines=9> */
.L_x_5907:
[----:B0-----:R-:W-:Y:S05]  /*3360*/  BSYNC B0 ;  /* 0x0000000000007941 */ /* 0x001fea0003800000 */
.L_x_5906:
[----:B-1----:R0:W1:Y:S01]  /*3370*/  LDS R13, [R144.X4+0x5b0] ;  /* 0x0005b000900d7984 */ /* 0x0020620000004800 */
[----:B------:R-:W-:Y:S01]  /*3380*/  BSSY B0, `(.L_x_5908) ;  /* 0x0000005000007945 */ /* 0x000fe20003800000 */
[----:B------:R-:W-:-:S02]  /*3390*/  IADD3 R16, R39, 0xa0, RZ ;  /* 0x000000a027107810 */ /* 0x000fc40007ffe0ff */
[----:B------:R-:W-:Y:S01]  /*33a0*/  LEA.HI.SX32 R140, R140, R39, 0x1b ;  /* 0x000000278c8c7211 */ /* 0x000fe200078fdaff */
[----:B------:R-:W-:Y:S05]  /*33b0*/  @!P0 BRA `(.L_x_5909) ;  /* 0x0000001000008947 */ /* 0x000fea0003800000 */
[----:B-1----:R1:W-:Y:S02]  /*33c0*/  RED.E.ADD.F32.FTZ.RN.STRONG.GPU [R14.64+-0x680], R13 ;  /* 0xfff9800d0e00798e */ /* 0x0023e4000c10e784 */
.L_x_5909:
[----:B------:R-:W-:Y:S05]  /*33d0*/  BSYNC B0 ;  /* 0x0000000000007941 */ /* 0x000fea0003800000 */
.L_x_5908:
[----:B-1----:R1:W2:Y:S01]  /*33e0*/  LDS R13, [R140.X4+0x630] ;  /* 0x000630008c0d7984 */ /* 0x0022a20000004800 */
[----:B------:R-:W-:Y:S01]  /*33f0*/  BSSY B0, `(.L_x_5910) ;  /* 0x0000005000007945 */ /* 0x000fe20003800000 */
[----:B0-----:R-:W-:Y:S02]  /*3400*/  IADD3 R144, R39, 0xc0, RZ ;  /* 0x000000c027907810 */ /* 0x001fe40007ffe0ff */
[----:B------:R-:W-:Y:S01]  /*3410*/  LEA.HI.SX32 R16, R16, R39, 0x1b ;  /* 0x0000002710107211 */ /* 0x000fe200078fdaff */
[----:B------:R-:W-:Y:S05]  /*3420*/  @!P1 BRA `(.L_x_5911) ;  /* 0x0000001000009947 */ /* 0x000fea0003800000 */
[----:B--2---:R0:W-:Y:S02]  /*3430*/  RED.E.ADD.F32.FTZ.RN.STRONG.GPU [R14.64+-0x600], R13 ;  /* 0xfffa000d0e00798e */ /* 0x0041e4000c10e784 */
.L_x_5911:
[----:B------:R-:W-:Y:S05]  /*3440*/  BSYNC B0 ;  /* 0x0000000000007941 */ /* 0x000fea0003800000 */
.L_x_5910:
[----:B0-2---:R0:W2:Y:S01]  /*3450*/  LDS R13, [R16.X4+0x6b0] ;  /* 0x0006b000100d7984 */ /* 0x0050a20000004800 */
[----:B------:R-:W-:Y:S01]  /*3460*/  BSSY B0, `(.L_x_5912) ;  /* 0x0000005000007945 */ /* 0x000fe20003800000 */
[----:B-1----:R-:W-:Y:S02]  /*3470*/  IADD3 R140, R39, 0xe0, RZ ;  /* 0x000000e0278c7810 */ /* 0x002fe40007ffe0ff */
[----:B------:R-:W-:Y:S01]  /*3480*/  LEA.HI.SX32 R144, R144, R39, 0x1b ;  /* 0x0000002790907211 */ /* 0x000fe200078fdaff */
[----:B------:R-:W-:Y:S05]  /*3490*/  @!P2 BRA `(.L_x_5913) ;  /* 0x000000100000a947 */ /* 0x000fea0003800000 */
[----:B--2---:R1:W-:Y:S02]  /*34a0*/  RED.E.ADD.F32.FTZ.RN.STRONG.GPU [R14.64+-0x580], R13 ;  /* 0xfffa800d0e00798e */ /* 0x0043e4000c10e784 */
.L_x_5913:
[----:B------:R-:W-:Y:S05]  /*34b0*/  BSYNC B0 ;  /* 0x0000000000007941 */ /* 0x000fea0003800000 */
.L_x_5912:
[----:B-12---:R1:W2:Y:S01]  /*34c0*/  LDS R13, [R144.X4+0x730] ;  /* 0x00073000900d7984 */ /* 0x0062a20000004800 */
[----:B------:R-:W-:Y:S01]  /*34d0*/  BSSY B0, `(.L_x_5914) ;  /* 0x0000005000007945 */ /* 0x000fe20003800000 */
[----:B0-----:R-:W-:-:S02]  /*34e0*/  IADD3 R16, R39, 0x100, RZ ;  /* 0x0000010027107810 */ /* 0x001fc40007ffe0ff */
[----:B------:R-:W-:Y:S01]  /*34f0*/  LEA.HI.SX32 R140, R140, R39, 0x1b ;  /* 0x000000278c8c7211 */ /* 0x000fe200078fdaff */
[----:B------:R-:W-:Y:S05]  /*3500*/  @!P3 BRA `(.L_x_5915) ;  /* 0x000000100000b947 */ /* 0x000fea0003800000 */
[----:B--2---:R0:W-:Y:S02]  /*3510*/  RED.E.ADD.F32.FTZ.RN.STRONG.GPU [R14.64+-0x500], R13 ;  /* 0xfffb000d0e00798e */ /* 0x0041e4000c10e784 */
.L_x_5915:
[----:B------:R-:W-:Y:S05]  /*3520*/  BSYNC B0 ;  /* 0x0000000000007941 */ /* 0x000fea0003800000 */
.L_x_5914:
[----:B0-2---:R0:W2:Y:S01]  /*3530*/  LDS R13, [R140.X4+0x7b0] ;  /* 0x0007b0008c0d7984 */ /* 0x0050a20000004800 */
[----:B------:R-:W-:Y:S01]  /*3540*/  BSSY B0, `(.L_x_5916) ;  /* 0x0000004000007945 */ /* 0x000fe20003800000 */
[----:B------:R-:W-:Y:S01]  /*3550*/  LEA.HI.SX32 R16, R16, R39, 0x1b ;  /* 0x0000002710107211 */ /* 0x000fe200078fdaff */
[----:B------:R-:W-:Y:S05]  /*3560*/  @!P4 BRA `(.L_x_5917) ;  /* 0x000000100000c947 */ /* 0x000fea0003800000 */
[----:B--2---:R2:W-:Y:S02]  /*3570*/  RED.E.ADD.F32.FTZ.RN.STRONG.GPU [R14.64+-0x480], R13 ;  /* 0xfffb800d0e00798e */ /* 0x0045e4000c10e784 */
.L_x_5917:
[----:B------:R-:W-:Y:S05]  /*3580*/  BSYNC B0 ;  /* 0x0000000000007941 */ /* 0x000fea0003800000 */
.L_x_5916:
[----:B--2---:R2:W3:Y:S01]  /*3590*/  LDS R13, [R16.X4+0x830] ;  /* 0x00083000100d7984 */ /* 0x0044e20000004800 */
[----:B------:R-:W-:Y:S01]  /*35a0*/  BSSY B0, `(.L_x_5918) ;  /* 0x0000005000007945 */ /* 0x000fe20003800000 */
[C---:B0-----:R-:W-:Y:S02]  /*35b0*/  IADD3 R140, R39.reuse, 0x120, RZ ;  /* 0x00000120278c7810 */ /* 0x041fe40007ffe0ff */
[----:B-1----:R-:W-:Y:S01]  /*35c0*/  IADD3 R144, R39, 0x140, RZ ;  /* 0x0000014027907810 */ /* 0x002fe20007ffe0ff */
[----:B------:R-:W-:Y:S05]  /*35d0*/  @!P5 BRA `(.L_x_5919) ;  /* 0x000000100000d947 */ /* 0x000fea0003800000 */
[----:B---3--:R0:W-:Y:S02]  /*35e0*/  RED.E.ADD.F32.FTZ.RN.STRONG.GPU [R14.64+-0x400], R13 ;  /* 0xfffc000d0e00798e */ /* 0x0081e4000c10e784 */
.L_x_5919:
[----:B------:R-:W-:Y:S05]  /*35f0*/  BSYNC B0 ;  /* 0x0000000000007941 */ /* 0x000fea0003800000 */
.L_x_5918:
        /* <DEDUP_REMOVED lines=14> */
.L_x_5921:
[----:B0-----:R-:W-:Y:S05]  /*36e0*/  BSYNC B0 ;  /* 0x0000000000007941 */ /* 0x001fea0003800000 */
.L_x_5920:
[----:B-1----:R0:W1:Y:S01]  /*36f0*/  LDS R13, [R144.X4+0x930] ;  /* 0x00093000900d7984 */ /* 0x0020620000004800 */
[----:B------:R-:W-:Y:S01]  /*3700*/  BSSY B0, `(.L_x_5922) ;  /* 0x0000005000007945 */ /* 0x000fe20003800000 */
[----:B------:R-:W-:Y:S02]  /*3710*/  IADD3 R140, R39, 0x180, RZ ;  /* 0x00000180278c7810 */ /* 0x000fe40007ffe0ff */
[----:B------:R-:W-:Y:S01]  /*3720*/  LEA.HI.SX32 R16, R16, R39, 0x1b ;  /* 0x0000002710107211 */ /* 0x000fe200078fdaff */
[----:B------:R-:W-:Y:S05]  /*3730*/  @!P0 BRA `(.L_x_5923) ;  /* 0x0000001000008947 */ /* 0x000fea0003800000 */
[----:B-1----:R1:W-:Y:S02]  /*3740*/  RED.E.ADD.F32.FTZ.RN.STRONG.GPU [R14.64+-0x300], R13 ;  /* 0xfffd000d0e00798e */ /* 0x0023e4000c10e784 */
.L_x_5923:
[----:B------:R-:W-:Y:S05]  /*3750*/  BSYNC B0 ;  /* 0x0000000000007941 */ /* 0x000fea0003800000 */
.L_x_5922:
[----:B-1----:R1:W2:Y:S01]  /*3760*/  LDS R13, [R16.X4+0x9b0] ;  /* 0x0009b000100d7984 */ /* 0x0022a20000004800 */
[----:B------:R-:W-:Y:S01]  /*3770*/  BSSY B0, `(.L_x_5924) ;  /* 0x0000005000007945 */ /* 0x000fe20003800000 */
[----:B0-----:R-:W-:-:S02]  /*3780*/  IADD3 R144, R39, 0x1a0, RZ ;  /* 0x000001a027907810 */ /* 0x001fc40007ffe0ff */
[----:B------:R-:W-:Y:S01]  /*3790*/  LEA.HI.SX32 R140, R140, R39, 0x1b ;  /* 0x000000278c8c7211 */ /* 0x000fe200078fdaff */
[----:B------:R-:W-:Y:S05]  /*37a0*/  @!P1 BRA `(.L_x_5925) ;  /* 0x0000001000009947 */ /* 0x000fea0003800000 */
[----:B--2---:R0:W-:Y:S02]  /*37b0*/  RED.E.ADD.F32.FTZ.RN.STRONG.GPU [R14.64+-0x280], R13 ;  /* 0xfffd800d0e00798e */ /* 0x0041e4000c10e784 */
.L_x_5925:
[----:B------:R-:W-:Y:S05]  /*37c0*/  BSYNC B0 ;  /* 0x0000000000007941 */ /* 0x000fea0003800000 */
.L_x_5924:
[----:B0-2---:R0:W2:Y:S01]  /*37d0*/  LDS R13, [R140.X4+0xa30] ;  /* 0x000a30008c0d7984 */ /* 0x0050a20000004800 */
[----:B------:R-:W-:Y:S01]  /*37e0*/  BSSY B0, `(.L_x_5926) ;  /* 0x0000005000007945 */ /* 0x000fe20003800000 */
[----:B-1----:R-:W-:Y:S02]  /*37f0*/  IADD3 R16, R39, 0x1c0, RZ ;  /* 0x000001c027107810 */ /* 0x002fe40007ffe0ff */
[----:B------:R-:W-:Y:S01]  /*3800*/  LEA.HI.SX32 R144, R144, R39, 0x1b ;  /* 0x0000002790907211 */ /* 0x000fe200078fdaff */
[----:B------:R-:W-:Y:S05]  /*3810*/  @!P2 BRA `(.L_x_5927) ;  /* 0x000000100000a947 */ /* 0x000fea0003800000 */
[----:B--2---:R1:W-:Y:S02]  /*3820*/  RED.E.ADD.F32.FTZ.RN.STRONG.GPU [R14.64+-0x200], R13 ;  /* 0xfffe000d0e00798e */ /* 0x0043e4000c10e784 */
.L_x_5927:
[----:B------:R-:W-:Y:S05]  /*3830*/  BSYNC B0 ;  /* 0x0000000000007941 */ /* 0x000fea0003800000 */
.L_x_5926:
[----:B-12---:R1:W2:Y:S01]  /*3840*/  LDS R13, [R144.X4+0xab0] ;  /* 0x000ab000900d7984 */ /* 0x0062a20000004800 */
[----:B------:R-:W-:Y:S01]  /*3850*/  BSSY B0, `(.L_x_5928) ;  /* 0x0000005000007945 */ /* 0x000fe20003800000 */
[----:B0-----:R-:W-:Y:S02]  /*3860*/  IADD3 R140, R39, 0x1e0, RZ ;  /* 0x000001e0278c7810 */ /* 0x001fe40007ffe0ff */
[----:B------:R-:W-:Y:S01]  /*3870*/  LEA.HI.SX32 R16, R16, R39, 0x1b ;  /* 0x0000002710107211 */ /* 0x000fe200078fdaff */
[----:B------:R-:W-:Y:S05]  /*3880*/  @!P3 BRA `(.L_x_5929) ;  /* 0x000000100000b947 */ /* 0x000fea0003800000 */
[----:B--2---:R0:W-:Y:S02]  /*3890*/  RED.E.ADD.F32.FTZ.RN.STRONG.GPU [R14.64+-0x180], R13 ;  /* 0xfffe800d0e00798e */ /* 0x0041e4000c10e784 */
.L_x_5929:
[----:B------:R-:W-:Y:S05]  /*38a0*/  BSYNC B0 ;  /* 0x0000000000007941 */ /* 0x000fea0003800000 */
.L_x_5928:
[----:B0-2---:R0:W2:Y:S01]  /*38b0*/  LDS R13, [R16.X4+0xb30] ;  /* 0x000b3000100d7984 */ /* 0x0050a20000004800 */
[----:B------:R-:W-:Y:S01]  /*38c0*/  BSSY B0, `(.L_x_5930) ;  /* 0x0000004000007945 */ /* 0x000fe20003800000 */
[----:B------:R-:W-:Y:S01]  /*38d0*/  LEA.HI.SX32 R140, R140, R39, 0x1b ;  /* 0x000000278c8c7211 */ /* 0x000fe200078fdaff */
[----:B------:R-:W-:Y:S05]  /*38e0*/  @!P4 BRA `(.L_x_5931) ;  /* 0x000000100000c947 */ /* 0x000fea0003800000 */
[----:B--2---:R2:W-:Y:S02]  /*38f0*/  RED.E.ADD.F32.FTZ.RN.STRONG.GPU [R14.64+-0x100], R13 ;  /* 0xffff000d0e00798e */ /* 0x0045e4000c10e784 */
.L_x_5931:
[----:B------:R-:W-:Y:S05]  /*3900*/  BSYNC B0 ;  /* 0x0000000000007941 */ /* 0x000fea0003800000 */
.L_x_5930:
[----:B--2---:R2:W3:Y:S01]  /*3910*/  LDS R13, [R140.X4+0xbb0] ;  /* 0x000bb0008c0d7984 */ /* 0x0044e20000004800 */
[----:B------:R-:W-:Y:S01]  /*3920*/  BSSY B0, `(.L_x_5932) ;  /* 0x0000003000007945 */ /* 0x000fe20003800000 */
[----:B------:R-:W-:Y:S05]  /*3930*/  @!P5 BRA `(.L_x_5933) ;  /* 0x000000100000d947 */ /* 0x000fea0003800000 */
[----:B---3--:R3:W-:Y:S02]  /*3940*/  RED.E.ADD.F32.FTZ.RN.STRONG.GPU [R14.64+-0x80], R13 ;  /* 0xffff800d0e00798e */ /* 0x0087e4000c10e784 */
.L_x_5933:
[----:B------:R-:W-:Y:S05]  /*3950*/  BSYNC B0 ;  /* 0x0000000000007941 */ /* 0x000fea0003800000 */
.L_x_5932:
[----:B---3--:R-:W3:Y:S01]  /*3960*/  SHFL.DOWN PT, R15, R18, 0x1, 0x1f ;  /* 0x08201f00120f7f89 */ /* 0x008ee200000e0000 */
[----:B------:R-:W-:Y:S01]  /*3970*/  ISETP.GT.AND P0, PT, R40, 0x1e, PT ;  /* 0x0000001e2800780c */ /* 0x000fe20003f04270 */
[----:B------:R-:W-:Y:S01]  /*3980*/  FMUL.FTZ R14, R54, R187 ;  /* 0x000000bb360e7220 */ /* 0x000fe20000410000 */
[----:B------:R-:W-:Y:S01]  /*3990*/  ISETP.NE.AND P1, PT, R40, RZ, PT ;  /* 0x000000ff2800720c */ /* 0x000fe20003f25270 */
[----:B------:R-:W4:Y:S01]  /*39a0*/  SHFL.DOWN PT, R13, R12, 0x1, 0x1f ;  /* 0x08201f000c0d7f89 */ /* 0x000f2200000e0000 */
[----:B0-----:R-:W-:Y:S01]  /*39b0*/  FMUL.FTZ R16, R54, R185 ;  /* 0x000000b936107220 */ /* 0x001fe20000410000 */
[----:B------:R-:W-:Y:S01]  /*39c0*/  ISETP.NE.AND P2, PT, R39, RZ, PT ;  /* 0x000000ff2700720c */ /* 0x000fe20003f45270 */
[----:B------:R-:W-:Y:S01]  /*39d0*/  FMUL.FTZ R14, R169, R14 ;  /* 0x0000000ea90e7220 */ /* 0x000fe20000410000 */
[----:B------:R-:W-:Y:S01]  /*39e0*/  BSSY B0, `(.L_x_5934) ;  /* 0x0000070000007945 */ /* 0x000fe20003800000 */
[----:B------:R-:W-:-:S02]  /*39f0*/  FMUL.FTZ R16, R159, R16 ;  /* 0x000000109f107220 */ /* 0x000fc40000410000 */
[----:B------:R-:W-:Y:S02]  /*3a00*/  FFMA.FTZ R133, R133, R187, R14 ;  /* 0x000000bb85857223 */ /* 0x000fe4000001000e */
[C---:B------:R-:W-:Y:S02]  /*3a10*/  FMUL.FTZ R14, R54.reuse, R209 ;  /* 0x000000d1360e7220 */ /* 0x040fe40000410000 */
[----:B------:R-:W-:Y:S02]  /*3a20*/  FFMA.FTZ R137, R137, R185, R16 ;  /* 0x000000b989897223 */ /* 0x000fe40000010010 */
[----:B------:R-:W-:Y:S02]  /*3a30*/  FMUL.FTZ R16, R165, R14 ;  /* 0x0000000ea5107220 */ /* 0x000fe40000410000 */
[----:B------:R-:W-:Y:S02]  /*3a40*/  FMUL.FTZ R14, R54, R193 ;  /* 0x000000c1360e7220 */ /* 0x000fe40000410000 */
[----:B------:R-:W-:-:S02]  /*3a50*/  FFMA.FTZ R141, R141, R209, R16 ;  /* 0x000000d18d8d7223 */ /* 0x000fc40000010010 */
[----:B------:R-:W-:Y:S02]  /*3a60*/  FMUL.FTZ R14, R173, R14 ;  /* 0x0000000ead0e7220 */ /* 0x000fe40000410000 */
[----:B---3--:R-:W-:Y:S02]  /*3a70*/  @!P0 FADD.FTZ R18, R18, R15 ;  /* 0x0000000f12128221 */ /* 0x008fe40000010000 */
[----:B------:R-:W-:Y:S02]  /*3a80*/  FFMA.FTZ R129, R129, R193, R14 ;  /* 0x000000c181817223 */ /* 0x000fe4000001000e */
[----:B----4-:R-:W-:Y:S01]  /*3a90*/  @!P0 FADD.FTZ R12, R12, R13 ;  /* 0x0000000d0c0c8221 */ /* 0x010fe20000010000 */
        /* <DEDUP_REMOVED lines=9> */
[----:B------:R-:W-:Y:S02]  /*3b30*/  FFMA.FTZ R16, R143, R211, R16 ;  /* 0x000000d38f107223 */ /* 0x000fe40000010010 */
[----:B------:R-:W-:-:S02]  /*3b40*/  FMUL.FTZ R14, R163, R14 ;  /* 0x0000000ea30e7220 */ /* 0x000fc40000410000 */
[----:B------:R-:W-:Y:S02]  /*3b50*/  FADD.FTZ R103, R16, R103 ;  /* 0x0000006710677221 */ /* 0x000fe40000010000 */
[----:B------:R-:W-:Y:S02]  /*3b60*/  FADD.FTZ R111, R134, R111 ;  /* 0x0000006f866f7221 */ /* 0x000fe40000010000 */
[----:B------:R-:W-:Y:S02]  /*3b70*/  FFMA.FTZ R16, R27, R183, R14 ;  /* 0x000000b71b107223 */ /* 0x000fe4000001000e */
[----:B0-----:R-:W-:Y:S02]  /*3b80*/  @!P0 FADD.FTZ R18, R18, R15 ;  /* 0x0000000f12128221 */ /* 0x001fe40000010000 */
[----:B------:R-:W-:Y:S02]  /*3b90*/  FMUL.FTZ R134, R54, R205 ;  /* 0x000000cd36867220 */ /* 0x000fe40000410000 */
        /* <DEDUP_REMOVED lines=17> */
[----:B---3--:R-:W-:Y:S01]  /*3cb0*/  @!P0 FADD.FTZ R12, R12, R15 ;  /* 0x0000000f0c0c8221 */ /* 0x008fe20000010000 */
[----:B------:R-:W0:Y:S01]  /*3cc0*/  SHFL.DOWN PT, R17, R18, 0x8, 0x1f ;  /* 0x09001f0012117f89 */ /* 0x000e2200000e0000 */
[----:B------:R-:W-:Y:S01]  /*3cd0*/  ISETP.GT.AND P0, PT, R40, 0x17, PT ;  /* 0x000000172800780c */ /* 0x000fe20003f04270 */
[----:B------:R-:W-:Y:S02]  /*3ce0*/  FFMA.FTZ R134, R139, R205, R134 ;  /* 0x000000cd8b867223 */ /* 0x000fe40000010086 */
[----:B------:R-:W3:Y:S01]  /*3cf0*/  SHFL.DOWN PT, R15, R12, 0x8, 0x1f ;  /* 0x09001f000c0f7f89 */ /* 0x000ee200000e0000 */
        /* <DEDUP_REMOVED lines=12> */
[----:B---3--:R-:W-:Y:S01]  /*3dc0*/  @!P0 FADD.FTZ R12, R12, R15 ;  /* 0x0000000f0c0c8221 */ /* 0x008fe20000010000 */
[----:B------:R-:W0:Y:S01]  /*3dd0*/  SHFL.DOWN PT, R123, R18, 0x10, 0x1f ;  /* 0x0a001f00127b7f89 */ /* 0x000e2200000e0000 */
[----:B------:R-:W-:Y:S01]  /*3de0*/  ISETP.GT.AND P0, PT, R40, 0xf, PT ;  /* 0x0000000f2800780c */ /* 0x000fe20003f04270 */
[----:B------:R-:W-:Y:S02]  /*3df0*/  FMUL.FTZ R15, R54, R151 ;  /* 0x00000097360f7220 */ /* 0x000fe40000410000 */
[----:B------:R-:W3:Y:S01]  /*3e00*/  SHFL.DOWN PT, R17, R12, 0x10, 0x1f ;  /* 0x0a001f000c117f89 */ /* 0x000ee200000e0000 */
        /* <DEDUP_REMOVED lines=12> */
[----:B---3--:R-:W-:Y:S01]  /*3ed0*/  @!P0 FADD.FTZ R12, R12, R17 ;  /* 0x000000110c0c8221 */ /* 0x008fe20000010000 */
        /* <DEDUP_REMOVED lines=24> */
[----:B0-----:R-:W-:Y:S02]  /*4060*/  ISETP.NE.AND P0, PT, R49, c[0x0][0x174], PT ;  /* 0x00005d0031007a0c */ /* 0x001fe40003f05270 */
[----:B------:R-:W-:-:S11]  /*4070*/  SHF.L.U32 R16, R89, 0x2, RZ ;  /* 0x0000000259107819 */ /* 0x000fd600000006ff */
[----:B------:R-:W0:Y:S04]  /*4080*/  @P0 LDS R14, [R16+0x2328] ;  /* 0x00232800100e0984 */ /* 0x000e280000000800 */
[----:B------:R-:W3:Y:S01]  /*4090*/  @P0 LDS R15, [R16+0x1f28] ;  /* 0x001f2800100f0984 */ /* 0x000ee20000000800 */
[----:B0-----:R-:W-:Y:S02]  /*40a0*/  @P0 FADD.FTZ R13, R13, R14 ;  /* 0x0000000e0d0d0221 */ /* 0x001fe40000010000 */
[----:B---3--:R-:W-:-:S03]  /*40b0*/  @P0 FADD.FTZ R12, R12, R15 ;  /* 0x0000000f0c0c0221 */ /* 0x008fc60000010000 */
[----:B------:R0:W-:Y:S04]  /*40c0*/  STS [R16+0x2328], R13 ;  /* 0x0023280d10007388 */ /* 0x0001e80000000800 */
[----:B------:R0:W-:Y:S02]  /*40d0*/  STS [R16+0x1f28], R12 ;  /* 0x001f280c10007388 */ /* 0x0001e40000000800 */
.L_x_5935:
[----:B0-----:R-:W-:Y:S05]  /*40e0*/  BSYNC B0 ;  /* 0x0000000000007941 */ /* 0x001fea0003800000 */
.L_x_5934:
[----:B------:R-:W-:Y:S02]  /*40f0*/  IADD3 R89, R89, 0x1, RZ ;  /* 0x0000000159597810 */ /* 0x000fe40007ffe0ff */
[----:B------:R-:W-:Y:S02]  /*4100*/  IADD3 R87, P1, R87, 0x1, RZ ;  /* 0x0000000157577810 */ /* 0x000fe40007f3e0ff */
[----:B------:R-:W-:Y:S02]  /*4110*/  ISETP.GE.AND P0, PT, R89, c[0x0][0x16c], PT ;  /* 0x00005b0059007a0c */ /* 0x000fe40003f06270 */
[----:B------:R-:W-:-:S11]  /*4120*/  IADD3.X R56, RZ, R56, RZ, P1, !PT ;  /* 0x00000038ff387210 */ /* 0x000fd60000ffe4ff */
[----:B------:R-:W-:Y:S01]  /*4130*/  @P0 CALL.REL.NOINC `(.L_x_5899) ;  /* 0x0000001000000944 */ /* 0x000fe20003c00000 */
[----:B------:R-:W-:Y:S05]  /*4140*/  BRA `(.L_x_5936) ;  /* 0xffffd09000007947 */ /* 0x000fea000383ffff */
.L_x_5899:
[----:B------:R-:W-:Y:S01]  /*4150*/  BAR.SYNC.DEFER_BLOCKING 0x0 ;  /* 0x0000000000007b1d */ /* 0x000fe20000010000 */
[----:B------:R-:W-:Y:S01]  /*4160*/  F2FP.PACK_AB R19, R82, R115 ;  /* 0x000000735213723e */ /* 0x000fe200000000ff */
[----:B------:R-:W-:Y:S01]  /*4170*/  IMAD R12, R154, c[0x0][0x2d8], RZ ;  /* 0x0000b6009a0c7a24 */ /* 0x000fe200078e02ff */
[----:B------:R-:W-:Y:S02]  /*4180*/  F2FP.PACK_AB R18, R84, R117 ;  /* 0x000000755412723e */ /* 0x000fe400000000ff */
[----:B------:R-:W-:Y:S01]  /*4190*/  F2FP.PACK_AB R17, R86, R119 ;  /* 0x000000775611723e */ /* 0x000fe200000000ff */
[----:B------:R-:W-:Y:S01]  /*41a0*/  IMAD R21, R35, c[0x0][0x2dc], R12 ;  /* 0x0000b70023157a24 */ /* 0x000fe200078e020c */
[----:B------:R-:W-:Y:S02]  /*41b0*/  F2FP.PACK_AB R16, R88, R121 ;  /* 0x000000795810723e */ /* 0x000fe400000000ff */
[----:B------:R-:W-:Y:S02]  /*41c0*/  F2FP.PACK_AB R83, R74, R107 ;  /* 0x0000006b4a53723e */ /* 0x000fe400000000ff */
[----:B------:R-:W-:-:S02]  /*41d0*/  F2FP.PACK_AB R82, R76, R109 ;  /* 0x0000006d4c52723e */ /* 0x000fc400000000ff */
[----:B------:R-:W-:Y:S02]  /*41e0*/  F2FP.PACK_AB R81, R78, R111 ;  /* 0x0000006f4e51723e */ /* 0x000fe400000000ff */
[----:B------:R-:W-:Y:S02]  /*41f0*/  F2FP.PACK_AB R80, R80, R113 ;  /* 0x000000715050723e */ /* 0x000fe400000000ff */
[----:B------:R-:W-:Y:S02]  /*4200*/  IADD3 R54, R49, -0x1, RZ ;  /* 0xffffffff31367810 */ /* 0x000fe40007ffe0ff */
[----:B------:R-:W-:Y:S02]  /*4210*/  F2FP.PACK_AB R61, R93, R60 ;  /* 0x0000003c5d3d723e */ /* 0x000fe400000000ff */
[----:B------:R-:W-:Y:S02]  /*4220*/  SHF.L.U32 R14, R54, 0x9, RZ ;  /* 0x00000009360e7819 */ /* 0x000fe400000006ff */
[----:B------:R-:W-:Y:S01]  /*4230*/  F2FP.PACK_AB R63, R97, R64 ;  /* 0x00000040613f723e */ /* 0x000fe200000000ff */
[----:B------:R0:W-:Y:S01]  /*4240*/  STS.128 [R53], R16 ;  /* 0x0000001035007388 */ /* 0x0001e20000000c00 */
[----:B------:R-:W-:-:S02]  /*4250*/  SHF.R.S32.HI R15, RZ, 0x1f, R14 ;  /* 0x0000001fff0f7819 */ /* 0x000fc4000001140e */
[----:B------:R-:W-:Y:S01]  /*4260*/  F2FP.PACK_AB R23, R105, R72 ;  /* 0x000000486917723e */ /* 0x000fe200000000ff */
[----:B------:R-:W-:Y:S01]  /*4270*/  STS.128 [R53+0x10], R80 ;  /* 0x0000105035007388 */ /* 0x000fe20000000c00 */
[----:B------:R-:W-:-:S06]  /*4280*/  NOP ;  /* 0x0000000000007918 */ /* 0x000fcc0000000000 */
[----:B------:R-:W3:Y:S01]  /*4290*/  LDS.128 R4, [R40.X16] ;  /* 0x0000000028047984 */ /* 0x000ee2000000cc00 */
[----:B------:R-:W-:Y:S01]  /*42a0*/  IMAD.WIDE.U32 R12, R35, c[0x0][0x2d8], R14 ;  /* 0x0000b600230c7a25 */ /* 0x000fe200078e000e */
[----:B------:R-:W-:Y:S02]  /*42b0*/  F2FP.PACK_AB R22, R103, R70 ;  /* 0x000000466716723e */ /* 0x000fe400000000ff */
[----:B------:R-:W4:Y:S01]  /*42c0*/  LDS.128 R8, [R40.X16+0x200] ;  /* 0x0002000028087984 */ /* 0x000f22000000cc00 */
[----:B0-----:R-:W-:Y:S01]  /*42d0*/  FADD.FTZ R17, R38, R91 ;  /* 0x0000005b26117221 */ /* 0x001fe20000010000 */
[----:B------:R-:W-:Y:S01]  /*42e0*/  IADD3 R13, R13, R21, RZ ;  /* 0x000000150d0d7210 */ /* 0x000fe20007ffe0ff */
[----:B------:R-:W-:Y:S01]  /*42f0*/  IMAD R19, R33, c[0x0][0x2e0], RZ ;  /* 0x0000b80021137a24 */ /* 0x000fe200078e02ff */
[----:B------:R-:W-:Y:S01]  /*4300*/  F2FP.PACK_AB R21, R101, R68 ;  /* 0x000000446515723e */ /* 0x000fe200000000ff */
[----:B------:R-:W-:Y:S01]  /*4310*/  FADD.FTZ R17, R17, R58 ;  /* 0x0000003a11117221 */ /* 0x000fe20000010000 */
[----:B------:R-:W-:Y:S01]  /*4320*/  F2FP.PACK_AB R20, R99, R66 ;  /* 0x000000426314723e */ /* 0x000fe200000000ff */
[C---:B------:R-:W-:Y:S01]  /*4330*/  IMAD R19, R0.reuse, c[0x0][0x2e4], R19 ;  /* 0x0000b90000137a24 */ /* 0x040fe200078e0213 */
[----:B------:R-:W-:Y:S01]  /*4340*/  IADD3 R41, P1, R41, -0x400, RZ ;  /* 0xfffffc0029297810 */ /* 0x000fe20007f3e0ff */
[----:B------:R-:W-:Y:S01]  /*4350*/  IMAD.WIDE.U32 R12, R0, c[0x0][0x2e0], R12 ;  /* 0x0000b800000c7a25 */ /* 0x000fe200078e000c */
[----:B------:R-:W-:-:S02]  /*4360*/  IADD3 R46, P2, R46, -0x400, RZ ;  /* 0xfffffc002e2e7810 */ /* 0x000fc40007f5e0ff */
[----:B------:R-:W-:Y:S01]  /*4370*/  IADD3 R44, P3, R44, -0x400, RZ ;  /* 0xfffffc002c2c7810 */ /* 0x000fe20007f7e0ff */
[----:B------:R-:W-:Y:S01]  /*4380*/  FADD.FTZ R18, R17, R60 ;  /* 0x0000003c11127221 */ /* 0x000fe20000010000 */
[----:B------:R-:W-:Y:S01]  /*4390*/  IADD3 R17, R13, R19, RZ ;  /* 0x000000130d117210 */ /* 0x000fe20007ffe0ff */
[----:B------:R-:W-:Y:S01]  /*43a0*/  IMAD.WIDE.U32 R14, R35, c[0x0][0x2f8], R14 ;  /* 0x0000be00230e7a25 */ /* 0x000fe200078e000e */
[----:B------:R-:W-:Y:S02]  /*43b0*/  LEA R16, P0, R12, c[0x0][0x330], 0x1 ;  /* 0x0000cc000c107a11 */ /* 0x000fe400078008ff */
[----:B------:R-:W-:Y:S01]  /*43c0*/  F2FP.PACK_AB R60, R58, R91 ;  /* 0x0000005b3a3c723e */ /* 0x000fe200000000ff */
[----:B------:R-:W-:Y:S01]  /*43d0*/  FADD.FTZ R13, R18, R93 ;  /* 0x0000005d120d7221 */ /* 0x000fe20000010000 */
[----:B------:R-:W-:Y:S02]  /*43e0*/  LEA.HI.X R17, R12, c[0x0][0x334], R17, 0x1, P0 ;  /* 0x0000cd000c117a11 */ /* 0x000fe400000f0c11 */
[----:B------:R-:W-:Y:S01]  /*43f0*/  IADD3 R42, P4, R42, -0x400, RZ ;  /* 0xfffffc002a2a7810 */ /* 0x000fe20007f9e0ff */
[----:B------:R-:W-:Y:S01]  /*4400*/  FADD.FTZ R18, R13, R62 ;  /* 0x0000003e0d127221 */ /* 0x000fe20000010000 */
[----:B------:R-:W-:Y:S01]  /*4410*/  F2FP.PACK_AB R62, R95, R62 ;  /* 0x0000003e5f3e723e */ /* 0x000fe200000000ff */
[----:B------:R-:W-:Y:S01]  /*4420*/  IMAD.WIDE R12, R51, 0x10, R16 ;  /* 0x00000010330c7825 */ /* 0x000fe200078e0210 */
[----:B------:R-:W-:-:S02]  /*4430*/  IADD3 R50, R50, 0x1, RZ ;  /* 0x0000000132327810 */ /* 0x000fc40007ffe0ff */
[----:B------:R-:W-:Y:S01]  /*4440*/  IADD3.X R48, R48, -0x1, RZ, P1, !PT ;  /* 0xffffffff30307810 */ /* 0x000fe20000ffe4ff */
[----:B------:R-:W-:Y:S01]  /*4450*/  IMAD R16, R154, c[0x0][0x2f8], RZ ;  /* 0x0000be009a107a24 */ /* 0x000fe200078e02ff */
[----:B------:R-:W-:Y:S01]  /*4460*/  IADD3.X R47, R47, -0x1, RZ, P2, !PT ;  /* 0xffffffff2f2f7810 */ /* 0x000fe200017fe4ff */
[----:B------:R-:W-:Y:S01]  /*4470*/  FADD.FTZ R95, R18, R95 ;  /* 0x0000005f125f7221 */ /* 0x000fe20000010000 */
[----:B------:R-:W-:Y:S01]  /*4480*/  IADD3.X R45, R45, -0x1, RZ, P3, !PT ;  /* 0xffffffff2d2d7810 */ /* 0x000fe20001ffe4ff */
[----:B------:R-:W-:Y:S01]  /*4490*/  IMAD R17, R35, c[0x0][0x2fc], R16 ;  /* 0x0000bf0023117a24 */ /* 0x000fe200078e0210 */
[----:B------:R-:W-:Y:S01]  /*44a0*/  IADD3.X R43, R43, -0x1, RZ, P4, !PT ;  /* 0xffffffff2b2b7810 */ /* 0x000fe200027fe4ff */
[----:B------:R-:W-:Y:S01]  /*44b0*/  FADD.FTZ R64, R95, R64 ;  /* 0x000000405f407221 */ /* 0x000fe20000010000 */
[----:B---3--:R0:W-:Y:S02]  /*44c0*/  STG.E.128 [R12.64], R4 ;  /* 0x000000040c007986 */ /* 0x0081e4000c101d04 */
[----:B------:R-:W-:Y:S01]  /*44d0*/  IADD3 R15, R15, R17, RZ ;  /* 0x000000110f0f7210 */ /* 0x000fe20007ffe0ff */
[----:B------:R-:W-:Y:S01]  /*44e0*/  FADD.FTZ R97, R64, R97 ;  /* 0x0000006140617221 */ /* 0x000fe20000010000 */
[----:B----4-:R-:W-:Y:S03]  /*44f0*/  STG.E.128 [R12.64+0x200], R8 ;  /* 0x000200080c007986 */ /* 0x010fe6000c101d04 */
[----:B------:R-:W-:Y:S01]  /*4500*/  FADD.FTZ R66, R97, R66 ;  /* 0x0000004261427221 */ /* 0x000fe20000010000 */
[----:B------:R-:W-:Y:S03]  /*4510*/  BAR.SYNC.DEFER_BLOCKING 0x0 ;  /* 0x0000000000007b1d */ /* 0x000fe60000010000 */
[----:B------:R-:W-:-:S04]  /*4520*/  FADD.FTZ R99, R66, R99 ;  /* 0x0000006342637221 */ /* 0x000fc80000010000 */
[----:B------:R-:W-:Y:S02]  /*4530*/  FADD.FTZ R68, R99, R68 ;  /* 0x0000004463447221 */ /* 0x000fe40000010000 */
[----:B0-----:R-:W-:Y:S02]  /*4540*/  IMAD R5, R33, c[0x0][0x300], RZ ;  /* 0x0000c00021057a24 */ /* 0x001fe400078e02ff */
[----:B------:R-:W-:Y:S02]  /*4550*/  FADD.FTZ R101, R68, R101 ;  /* 0x0000006544657221 */ /* 0x000fe40000010000 */
[C---:B------:R-:W-:Y:S02]  /*4560*/  IMAD R7, R0.reuse, c[0x0][0x304], R5 ;  /* 0x0000c10000077a24 */ /* 0x040fe400078e0205 */
[----:B------:R-:W-:-:S04]  /*4570*/  IMAD.WIDE.U32 R4, R0, c[0x0][0x300], R14 ;  /* 0x0000c00000047a25 */ /* 0x000fc800078e000e */
[----:B------:R-:W-:Y:S01]  /*4580*/  FADD.FTZ R70, R101, R70 ;  /* 0x0000004665467221 */ /* 0x000fe20000010000 */
[----:B------:R-:W-:Y:S02]  /*4590*/  IADD3 R5, R5, R7, RZ ;  /* 0x0000000705057210 */ /* 0x000fe40007ffe0ff */
[----:B------:R-:W-:Y:S01]  /*45a0*/  LEA R6, P0, R4, c[0x0][0x340], 0x1 ;  /* 0x0000d00004067a11 */ /* 0x000fe200078008ff */
[----:B------:R-:W-:Y:S01]  /*45b0*/  STS.128 [R53], R60 ;  /* 0x0000003c35007388 */ /* 0x000fe20000000c00 */
[----:B------:R-:W-:Y:S02]  /*45c0*/  FADD.FTZ R103, R70, R103 ;  /* 0x0000006746677221 */ /* 0x000fe40000010000 */
[----:B------:R-:W-:Y:S01]  /*45d0*/  LEA.HI.X R7, R4, c[0x0][0x344], R5, 0x1, P0 ;  /* 0x0000d10004077a11 */ /* 0x000fe200000f0c05 */
[----:B------:R-:W-:Y:S01]  /*45e0*/  STS.128 [R53+0x10], R20 ;  /* 0x0000101435007388 */ /* 0x000fe20000000c00 */
[----:B------:R-:W-:-:S06]  /*45f0*/  NOP ;  /* 0x0000000000007918 */ /* 0x000fcc0000000000 */
[----:B------:R-:W0:Y:S01]  /*4600*/  LDS.128 R24, [R40.X16] ;  /* 0x0000000028187984 */ /* 0x000e22000000cc00 */
[----:B------:R-:W-:Y:S01]  /*4610*/  IMAD.WIDE R4, R51, 0x10, R6 ;  /* 0x0000001033047825 */ /* 0x000fe200078e0206 */
[----:B------:R-:W-:Y:S02]  /*4620*/  ISETP.GT.AND P0, PT, R49, 0x1, PT ;  /* 0x000000013100780c */ /* 0x000fe40003f04270 */
[----:B------:R-:W3:Y:S01]  /*4630*/  LDS.128 R56, [R40.X16+0x200] ;  /* 0x0002000028387984 */ /* 0x000ee2000000cc00 */
[----:B------:R-:W-:Y:S01]  /*4640*/  FADD.FTZ R38, R103, R72 ;  /* 0x0000004867267221 */ /* 0x000fe20000010000 */
[----:B------:R-:W-:-:S03]  /*4650*/  MOV R49, R54 ;  /* 0x0000003600317202 */ /* 0x000fc60000000f00 */
[----:B------:R-:W-:Y:S01]  /*4660*/  FADD.FTZ R38, R38, R105 ;  /* 0x0000006926267221 */ /* 0x000fe20000010000 */
[----:B0-----:R0:W-:Y:S04]  /*4670*/  STG.E.128 [R4.64], R24 ;  /* 0x0000001804007986 */ /* 0x0011e8000c101d04 */
[----:B---3--:R0:W-:Y:S01]  /*4680*/  STG.E.128 [R4.64+0x200], R56 ;  /* 0x0002003804007986 */ /* 0x0081e2000c101d04 */
[----:B------:R-:W-:Y:S01]  /*4690*/  @!P0 CALL.REL.NOINC `(.L_x_5897) ;  /* 0x0000001000008944 */ /* 0x000fe20003c00000 */
[----:B------:R-:W-:Y:S05]  /*46a0*/  BRA `(.L_x_5937) ;  /* 0xffffc0f000007947 */ /* 0x000fea000383ffff */
.L_x_5897:
        /* <DEDUP_REMOVED lines=24> */
.L_x_5939:
[----:B0-----:R-:W-:Y:S05]  /*4830*/  BSYNC B0 ;  /* 0x0000000000007941 */ /* 0x001fea0003800000 */
.L_x_5938:
        /* <DEDUP_REMOVED lines=23> */
.L_x_5941:
[----:B------:R-:W3:Y:S02]  /*49b0*/  S2R R15, SR_TID.X ;  /* 0x00000000000f7919 */ /* 0x000ee40000002100 */
.L_x_5942:
[----:B0-----:R-:W-:Y:S05]  /*49c0*/  BSYNC B0 ;  /* 0x0000000000007941 */ /* 0x001fea0003800000 */
.L_x_5940:
        /* <DEDUP_REMOVED lines=10> */
.L_x_5943:
        /* <DEDUP_REMOVED lines=26> */
.L_x_5944:
        /* <DEDUP_REMOVED lines=15> */
.L_x_9088:


//--------------------- .text._Z25selective_scan_bwd_kernelI32Selective_Scan_bwd_kernel_traitsILi32ELi16ELb1ELb0ELb1ELb0ELb1EN3c104HalfEfEEv12SSMParamsBwd --------------------------
	.section	.text._Z25selective_scan_bwd_kernelI32Selective_Scan_bwd_kernel_traitsILi32ELi16ELb1ELb0ELb1ELb0ELb1EN3c104HalfEfEEv12SSMParamsBwd,"ax",@progbits
	.sectioninfo	@"SHI_REGISTERS=216"
	.align	128
        .global         _Z25selective_scan_bwd_kernelI32Selective_Scan_bwd_kernel_traitsILi32ELi16ELb1ELb0ELb1ELb0ELb1EN3c104HalfEfEEv12SSMParamsBwd
        .type           _Z25selective_scan_bwd_kernelI32Selective_Scan_bwd_kernel_traitsILi32ELi16ELb1ELb0ELb1ELb0ELb1EN3c104HalfEfEEv12SSMParamsBwd,@function
        .size           _Z25selective_scan_bwd_kernelI32Selective_Scan_bwd_kernel_traitsILi32ELi16ELb1ELb0ELb1ELb0ELb1EN3c104HalfEfEEv12SSMParamsBwd,(.L_x_9089 - _Z25selective_scan_bwd_kernelI32Selective_Scan_bwd_kernel_traitsILi32ELi16ELb1ELb0ELb1ELb0ELb1EN3c104HalfEfEEv12SSMParamsBwd)
        .other          _Z25selective_scan_bwd_kernelI32Selective_Scan_bwd_kernel_traitsILi32ELi16ELb1ELb0ELb1ELb0ELb1EN3c104HalfEfEEv12SSMParamsBwd,@"STO_CUDA_ENTRY STV_DEFAULT"
_Z25selective_scan_bwd_kernelI32Selective_Scan_bwd_kernel_traitsILi32ELi16ELb1ELb0ELb1ELb0ELb1EN3c104HalfEfEEv12SSMParamsBwd:
.text._Z25selective_scan_bwd_kernelI32Selective_Scan_bwd_kernel_traitsILi32ELi16ELb1ELb0ELb1ELb0ELb1EN3c104HalfEfEEv12SSMParamsBwd:
        /* <DEDUP_REMOVED lines=28> */
[----:B------:R-:W-:Y:S01]  /*01c0*/  IMAD R14, R35, c[0x0][0x284], R14 ;  /* 0x0000a100230e7a24 */ /* 0x000fe200078e020e */
[----:B-1----:R-:W-:Y:S01]  /*01d0*/  HFMA2.MMA R6, -RZ, RZ, 0, 0 ;  /* 0x00000000ff067435 */ /* 0x002fe200000001ff */
[----:B------:R-:W-:Y:S01]  /*01e0*/  ISETP.GE.AND P3, PT, R12, 0x1, PT ;  /* 0x000000010c00780c */ /* 0x000fe20003f66270 */
[----:B------:R-:W-:Y:S01]  /*01f0*/  HFMA2.MMA R54, -RZ, RZ, 0, 0 ;  /* 0x00000000ff367435 */ /* 0x000fe200000001ff */
        /* <DEDUP_REMOVED lines=13> */
[C---:B------:R-:W-:Y:S02]  /*02d0*/  IMAD R9, R37.reuse, c[0x0][0x1e4], R6 ;  /* 0x0000790025097a24 */ /* 0x040fe400078e0206 */
[----:B------:R-:W-:Y:S01]  /*02e0*/  IMAD.WIDE.U32 R2, R37, c[0x0][0x1d0], RZ ;  /* 0x0000740025027a25 */ /* 0x000fe200078e00ff */
[----:B------:R-:W-:Y:S02]  /*02f0*/  ISETP.GT.U32.AND P1, PT, R11, R8, PT ;  /* 0x000000080b00720c */ /* 0x000fe40003f24070 */
[----:B------:R-:W-:Y:S01]  /*0300*/  IADD3 R5, R5, R9, RZ ;  /* 0x0000000905057210 */ /* 0x000fe20007ffe0ff */
[----:B------:R-:W-:Y:S01]  /*0310*/  IMAD R10, R130, c[0x0][0x278], RZ ;  /* 0x00009e00820a7a24 */ /* 0x000fe200078e02ff */
[----:B------:R-:W-:Y:S01]  /*0320*/  IADD3 R3, R3, R7, RZ ;  /* 0x0000000703037210 */ /* 0x000fe20007ffe0ff */
[----:B------:R-:W-:-:S04]  /*0330*/  IMAD.WIDE.U32 R6, R37, c[0x0][0x278], RZ ;  /* 0x00009e0025067a25 */ /* 0x000fc800078e00ff */
        /* <DEDUP_REMOVED lines=8> */
[C---:B------:R-:W-:Y:S01]  /*03c0*/  IMAD R10, R0.reuse, c[0x0][0x1d8], RZ ;  /* 0x00007600000a7a24 */ /* 0x040fe200078e02ff */
[----:B------:R-:W-:Y:S01]  /*03d0*/  @!P1 IADD3 R39, R39, 0x1, RZ ;  /* 0x0000000127279810 */ /* 0x000fe20007ffe0ff */
[----:B------:R-:W-:Y:S01]  /*03e0*/  IMAD R12, R0, c[0x0][0x1e8], RZ ;  /* 0x00007a00000c7a24 */ /* 0x000fe200078e02ff */
[----:B------:R-:W-:Y:S01]  /*03f0*/  SHF.R.S32.HI R13, RZ, 0x1f, R11 ;  /* 0x0000001fff0d7819 */ /* 0x000fe2000001140b */
[----:B------:R-:W-:Y:S01]  /*0400*/  IMAD R10, R35, c[0x0][0x1dc], R10 ;  /* 0x00007700230a7a24 */ /* 0x000fe200078e020a */
[----:B------:R-:W-:Y:S01]  /*0410*/  IADD3 R43, P4, R11, R2, RZ ;  /* 0x000000020b2b7210 */ /* 0x000fe20007f9e0ff */
[----:B------:R-:W-:Y:S01]  /*0420*/  IMAD R12, R35, c[0x0][0x1ec], R12 ;  /* 0x00007b00230c7a24 */ /* 0x000fe200078e020c */
[----:B------:R-:W-:Y:S01]  /*0430*/  ISETP.NE.AND P1, PT, RZ, c[0x0][0x178], PT ;  /* 0x00005e00ff007a0c */ /* 0x000fe20003f25270 */
[----:B------:R-:W-:Y:S01]  /*0440*/  IMAD.WIDE.U32 R8, R37, c[0x0][0x1b0], RZ ;  /* 0x00006c0025087a25 */ /* 0x000fe200078e00ff */
[----:B------:R-:W-:-:S02]  /*0450*/  IADD3.X R10, R13, R3, R10, P4, !PT ;  /* 0x000000030d0a7210 */ /* 0x000fc400027fe40a */
[----:B------:R-:W-:Y:S01]  /*0460*/  @P0 IADD3 R39, R39, 0x1, RZ ;  /* 0x0000000127270810 */ /* 0x000fe20007ffe0ff */
[----:B------:R-:W-:Y:S01]  /*0470*/  IMAD.WIDE.U32 R2, R35, c[0x0][0x1e8], R4 ;  /* 0x00007a0023027a25 */ /* 0x000fe200078e0004 */
[----:B------:R-:W-:Y:S02]  /*0480*/  IADD3 R9, R9, R15, RZ ;  /* 0x0000000f09097210 */ /* 0x000fe40007ffe0ff */
[----:B------:R-:W-:Y:S01]  /*0490*/  @!P2 IADD3 R39, -R39, RZ, RZ ;  /* 0x000000ff2727a210 */ /* 0x000fe20007ffe1ff */
[----:B------:R-:W-:Y:S01]  /*04a0*/  IMAD.WIDE.U32 R4, R35, c[0x0][0x280], R6 ;  /* 0x0000a00023047a25 */ /* 0x000fe200078e0006 */
[----:B------:R-:W-:-:S03]  /*04b0*/  IADD3 R45, P0, R11, R2, RZ ;  /* 0x000000020b2d7210 */ /* 0x000fc60007f1e0ff */
[----:B------:R-:W-:Y:S02]  /*04c0*/  @!P1 LOP3.LUT R39, RZ, c[0x0][0x178], RZ, 0x33, !PT ;  /* 0x00005e00ff279a12 */ /* 0x000fe400078e33ff */
[----:B------:R-:W-:Y:S02]  /*04d0*/  IADD3 R47, P2, R11, R4, RZ ;  /* 0x000000040b2f7210 */ /* 0x000fe40007f5e0ff */
[----:B------:R-:W-:Y:S01]  /*04e0*/  IADD3.X R2, R13, R3, R12, P0, !PT ;  /* 0x000000030d027210 */ /* 0x000fe200007fe40c */
[----:B------:R-:W-:Y:S01]  /*04f0*/  IMAD.WIDE.U32 R8, R39, c[0x0][0x1c8], R8 ;  /* 0x0000720027087a25 */ /* 0x000fe200078e0008 */
[----:B------:R-:W-:Y:S02]  /*0500*/  ISETP.NE.U32.AND P0, PT, RZ, c[0x0][0x260], PT ;  /* 0x00009800ff007a0c */ /* 0x000fe40003f05070 */
        /* <DEDUP_REMOVED lines=37> */
.L_x_5985:
[----:B------:R-:W-:Y:S01]  /*0760*/  BAR.SYNC.DEFER_BLOCKING 0x0 ;  /* 0x0000000000007b1d */ /* 0x000fe20000010000 */
[----:B0-----:R-:W-:-:S04]  /*0770*/  SHF.L.U32 R2, R40, 0x1, RZ ;  /* 0x0000000128027819 */ /* 0x001fc800000006ff */
[----:B------:R-:W-:-:S04]  /*0780*/  LOP3.LUT R3, R2, 0xffffffc0, RZ, 0xc0, !PT ;  /* 0xffffffc002037812 */ /* 0x000fc800078ec0ff */
[----:B------:R-:W-:-:S05]  /*0790*/  LOP3.LUT R52, R3, 0x1f, R40, 0xf8, !PT ;  /* 0x0000001f03347812 */ /* 0x000fca00078ef828 */
[----:B------:R-:W-:-:S05]  /*07a0*/  IMAD.WIDE R2, R52, 0x10, R42 ;  /* 0x0000001034027825 */ /* 0x000fca00078e022a */
[----:B------:R-:W2:Y:S04]  /*07b0*/  LDG.E.128 R12, [R2.64] ;  /* 0x00000004020c7981 */ /* 0x000ea8000c1e1d00 */
[----:B---3--:R-:W3:Y:S01]  /*07c0*/  LDG.E.128 R16, [R2.64+0x200] ;  /* 0x0002000402107981 */ /* 0x008ee2000c1e1d00 */
[----:B-1----:R-:W-:Y:S01]  /*07d0*/  SHF.L.U32 R53, R41, 0x5, RZ ;  /* 0x0000000529357819 */ /* 0x002fe200000006ff */
[----:B------:R-:W-:Y:S02]  /*07e0*/  IMAD.WIDE R20, R52, 0x10, R44 ;  /* 0x0000001034147825 */ /* 0x000fe400078e022c */
        /* <DEDUP_REMOVED lines=15> */
[----:B------:R2:W3:Y:S04]  /*08e0*/  LDG.E.128 R64, [R22.64] ;  /* 0x0000000416407981 */ /* 0x0004e8000c1e1d00 */
[----:B------:R2:W4:Y:S01]  /*08f0*/  LDG.E.128 R68, [R22.64+0x200] ;  /* 0x0002000416447981 */ /* 0x000522000c1e1d00 */
[----:B------:R-:W-:Y:S01]  /*0900*/  MOV R2, c[0x0][0x174] ;  /* 0x00005d0000027a02 */ /* 0x000fe20000000f00 */
[----:B------:R-:W-:-:S02]  /*0910*/  IMAD R20, R0, c[0x0][0x1f8], RZ ;  /* 0x00007e0000147a24 */ /* 0x000fc400078e02ff */
[----:B0-----:R-:W-:Y:S01]  /*0920*/  IMAD R24, R130, c[0x0][0x1f0], RZ ;  /* 0x00007c0082187a24 */ /* 0x001fe200078e02ff */
[----:B------:R-:W-:Y:S01]  /*0930*/  LEA R2, R2, R51, 0x9 ;  /* 0x0000003302027211 */ /* 0x000fe200078e48ff */
[----:B------:R-:W-:-:S03]  /*0940*/  IMAD R25, R35, c[0x0][0x1fc], R20 ;  /* 0x00007f0023197a24 */ /* 0x000fc600078e0214 */
        /* <DEDUP_REMOVED lines=9> */
[----:B---3--:R0:W-:Y:S04]  /*09e0*/  STS.128 [R41.X16], R64 ;  /* 0x0000004029007388 */ /* 0x0081e8000000cc00 */
[----:B----4-:R2:W-:Y:S01]  /*09f0*/  STS.128 [R41.X16+0x200], R68 ;  /* 0x0002004429007388 */ /* 0x0105e2000000cc00 */
[----:B------:R-:W-:-:S06]  /*0a00*/  NOP ;  /* 0x0000000000007918 */ /* 0x000fcc0000000000 */
[----:B------:R-:W3:Y:S04]  /*0a10*/  LDS.128 R60, [R53] ;  /* 0x00000000353c7984 */ /* 0x000ee80000000c00 */
[----:B------:R-:W-:Y:S04]  /*0a20*/  LDS.128 R24, [R53+0x10] ;  /* 0x0000100035187984 */ /* 0x000fe80000000c00 */
[----:B------:R-:W-:Y:S06]  /*0a30*/  BAR.SYNC.DEFER_BLOCKING 0x0 ;  /* 0x0000000000007b1d */ /* 0x000fec0000010000 */
[----:B------:R-:W4:Y:S04]  /*0a40*/  LDG.E.128 R76, [R20.64+-0x400] ;  /* 0xfffc0004144c7981 */ /* 0x000f28000c1e1d00 */
[----:B------:R-:W2:Y:S01]  /*0a50*/  LDG.E.128 R80, [R20.64+-0x200] ;  /* 0xfffe000414507981 */ /* 0x000ea2000c1e1d00 */
[----:B------:R-:W-:-:S02]  /*0a60*/  IMAD R22, R0, c[0x0][0x208], RZ ;  /* 0x0000820000167a24 */ /* 0x000fc400078e02ff */
[----:B-1----:R-:W-:Y:S02]  /*0a70*/  IMAD R56, R130, c[0x0][0x200], RZ ;  /* 0x0000800082387a24 */ /* 0x002fe400078e02ff */
        /* <DEDUP_REMOVED lines=9> */
[----:B----4-:R-:W-:Y:S04]  /*0b10*/  STS.128 [R41.X16], R76 ;  /* 0x0000004c29007388 */ /* 0x010fe8000000cc00 */
[----:B--2---:R1:W-:Y:S01]  /*0b20*/  STS.128 [R41.X16+0x200], R80 ;  /* 0x0002005029007388 */ /* 0x0043e2000000cc00 */
[----:B------:R-:W-:-:S06]  /*0b30*/  NOP ;  /* 0x0000000000007918 */ /* 0x000fcc0000000000 */
[----:B------:R-:W2:Y:S04]  /*0b40*/  LDS.128 R56, [R53] ;  /* 0x0000000035387984 */ /* 0x000ea80000000c00 */
[----:B------:R-:W2:Y:S04]  /*0b50*/  LDS.128 R20, [R53+0x10] ;  /* 0x0000100035147984 */ /* 0x000ea80000000c00 */
[----:B------:R-:W-:Y:S06]  /*0b60*/  BAR.SYNC.DEFER_BLOCKING 0x0 ;  /* 0x0000000000007b1d */ /* 0x000fec0000010000 */
[----:B0-----:R0:W4:Y:S04]  /*0b70*/  LDG.E.128 R64, [R72.64+-0x400] ;  /* 0xfffc000448407981 */ /* 0x001128000c1e1d00 */
[----:B------:R0:W4:Y:S01]  /*0b80*/  LDG.E.128 R68, [R72.64+-0x200] ;  /* 0xfffe000448447981 */ /* 0x000122000c1e1d00 */
[----:B---3--:R-:W-:Y:S01]  /*0b90*/  HADD2.F32 R98, -RZ, R60.H0_H0 ;  /* 0x2000003cff627230 */ /* 0x008fe20000004100 */
[----:B-1----:R-:W-:Y:S01]  /*0ba0*/  IMAD R82, R0, c[0x0][0x2f0], RZ ;  /* 0x0000bc0000527a24 */ /* 0x002fe200078e02ff */
[----:B------:R-:W-:Y:S01]  /*0bb0*/  HADD2.F32 R80, -RZ, R8.H0_H0 ;  /* 0x20000008ff507230 */ /* 0x000fe20000004100 */
[----:B------:R-:W-:Y:S01]  /*0bc0*/  IMAD.WIDE.U32 R86, R35, c[0x0][0x2f0], R2 ;  /* 0x0000bc0023567a25 */ /* 0x000fe200078e0002 */
[----:B--2---:R-:W-:-:S02]  /*0bd0*/  HADD2.F32 R74, -RZ, R56.H0_H0 ;  /* 0x20000038ff4a7230 */ /* 0x004fc40000004100 */
        /* <DEDUP_REMOVED lines=12> */
[----:B------:R-:W-:Y:S01]  /*0ca0*/  HADD2.F32 R100, -RZ, R60.H1_H1 ;  /* 0x3000003cff647230 */ /* 0x000fe20000004100 */
[----:B------:R-:W-:Y:S01]  /*0cb0*/  FMUL.FTZ R58, R81, -1.4426950216293334961 ;  /* 0xbfb8aa3b513a7820 */ /* 0x000fe20000410000 */
[----:B------:R-:W-:Y:S01]  /*0cc0*/  HADD2.F32 R89, -RZ, R59.H1_H1 ;  /* 0x3000003bff597230 */ /* 0x000fe20000004100 */
[----:B------:R-:W-:Y:S01]  /*0cd0*/  FMUL.FTZ R59, R83, -1.4426950216293334961 ;  /* 0xbfb8aa3b533b7820 */ /* 0x000fe20000410000 */
[----:B------:R-:W0:Y:S01]  /*0ce0*/  MUFU.EX2 R56, R56 ;  /* 0x0000003800387308 */ /* 0x000e220000000800 */
[----:B------:R-:W-:-:S02]  /*0cf0*/  HADD2.F32 R60, -RZ, R8.H1_H1 ;  /* 0x30000008ff3c7230 */ /* 0x000fc40000004100 */
[----:B------:R-:W-:Y:S02]  /*0d00*/  HADD2.F32 R102, -RZ, R61.H0_H0 ;  /* 0x2000003dff667230 */ /* 0x000fe40000004100 */
[----:B------:R-:W-:Y:S02]  /*0d10*/  HADD2.F32 R90, -RZ, R20.H0_H0 ;  /* 0x20000014ff5a7230 */ /* 0x000fe40000004100 */
[----:B------:R-:W-:Y:S01]  /*0d20*/  HADD2.F32 R84, -RZ, R9.H0_H0 ;  /* 0x20000009ff547230 */ /* 0x000fe20000004100 */
[----:B------:R-:W2:Y:S01]  /*0d30*/  MUFU.EX2 R75, R75 ;  /* 0x0000004b004b7308 */ /* 0x000ea20000000800 */
[----:B-1----:R-:W-:Y:S01]  /*0d40*/  FADD.FTZ R55, R55, 1 ;  /* 0x3f80000037377421 */ /* 0x002fe20000010000 */
[--C-:B------:R-:W-:Y:S02]  /*0d50*/  HADD2.F32 R106, -RZ, R62.reuse.H0_H0 ;  /* 0x2000003eff6a7230 */ /* 0x100fe40000004100 */
[----:B------:R-:W-:Y:S01]  /*0d60*/  HADD2.F32 R107, -RZ, R62.H1_H1 ;  /* 0x3000003eff6b7230 */ /* 0x000fe20000004100 */
[----:B------:R-:W-:Y:S01]  /*0d70*/  FMUL.FTZ R62, R90, -1.4426950216293334961 ;  /* 0xbfb8aa3b5a3e7820 */ /* 0x000fe20000410000 */
[----:B------:R-:W-:-:S02]  /*0d80*/  HADD2.F32 R104, -RZ, R61.H1_H1 ;  /* 0x3000003dff687230 */ /* 0x000fc40000004100 */
[----:B------:R-:W1:Y:S01]  /*0d90*/  MUFU.EX2 R72, R72 ;  /* 0x0000004800487308 */ /* 0x000e620000000800 */
[----:B0-----:R-:W-:Y:S01]  /*0da0*/  FADD.FTZ R57, R56, 1 ;  /* 0x3f80000038397421 */ /* 0x001fe20000010000 */
[----:B------:R-:W-:Y:S02]  /*0db0*/  HADD2.F32 R93, -RZ, R20.H1_H1 ;  /* 0x30000014ff5d7230 */ /* 0x000fe40000004100 */
[--C-:B------:R-:W-:Y:S02]  /*0dc0*/  HADD2.F32 R111, -RZ, R24.reuse.H0_H0 ;  /* 0x20000018ff6f7230 */ /* 0x100fe40000004100 */
[----:B------:R-:W-:Y:S01]  /*0dd0*/  HADD2.F32 R110, -RZ, R24.H1_H1 ;  /* 0x30000018ff6e7230 */ /* 0x000fe20000004100 */
[----:B------:R-:W-:Y:S01]  /*0de0*/  FMUL.FTZ R20, R93, -1.4426950216293334961 ;  /* 0xbfb8aa3b5d147820 */ /* 0x000fe20000410000 */
[----:B------:R-:W0:Y:S01]  /*0df0*/  MUFU.RCP R115, R55 ;  /* 0x0000003700737308 */ /* 0x000e220000001000 */
[----:B--2---:R-:W-:Y:S01]  /*0e00*/  FADD.FTZ R75, R75, 1 ;  /* 0x3f8000004b4b7421 */ /* 0x004fe20000010000 */
[----:B------:R-:W-:-:S02]  /*0e10*/  HADD2.F32 R108, -RZ, R63.H0_H0 ;  /* 0x2000003fff6c7230 */ /* 0x000fc40000004100 */
[----:B------:R-:W-:Y:S02]  /*0e20*/  HADD2.F32 R109, -RZ, R63.H1_H1 ;  /* 0x3000003fff6d7230 */ /* 0x000fe40000004100 */
[----:B------:R-:W-:Y:S02]  /*0e30*/  HADD2.F32 R95, -RZ, R21.H0_H0 ;  /* 0x20000015ff5f7230 */ /* 0x000fe40000004100 */
[----:B------:R-:W2:Y:S01]  /*0e40*/  MUFU.EX2 R73, R73 ;  /* 0x0000004900497308 */ /* 0x000ea20000000800 */
[----:B-1----:R-:W-:Y:S01]  /*0e50*/  FADD.FTZ R72, R72, 1 ;  /* 0x3f80000048487421 */ /* 0x002fe20000010000 */
[--C-:B------:R-:W-:Y:S02]  /*0e60*/  HADD2.F32 R113, -RZ, R25.reuse.H0_H0 ;  /* 0x20000019ff717230 */ /* 0x100fe40000004100 */
[----:B------:R-:W-:Y:S02]  /*0e70*/  HADD2.F32 R85, -RZ, R25.H1_H1 ;  /* 0x30000019ff557230 */ /* 0x000fe40000004100 */
[----:B------:R-:W-:-:S02]  /*0e80*/  HADD2.F32 R96, -RZ, R11.H1_H1 ;  /* 0x3000000bff607230 */ /* 0x000fc40000004100 */
[----:B------:R-:W1:Y:S01]  /*0e90*/  MUFU.RCP R119, R57 ;  /* 0x0000003900777308 */ /* 0x000e620000001000 */
[----:B0-----:R-:W-:Y:S01]  /*0ea0*/  FMUL.FTZ R56, R74, R115 ;  /* 0x000000734a387220 */ /* 0x001fe20000410000 */
[----:B------:R-:W-:Y:S01]  /*0eb0*/  HADD2.F32 R129, -RZ, R22.H0_H0 ;  /* 0x20000016ff817230 */ /* 0x000fe20000004100 */
[----:B------:R-:W-:Y:S01]  /*0ec0*/  FADD.FTZ R25, -R115, 1 ;  /* 0x3f80000073197421 */ /* 0x000fe20000010100 */
[----:B------:R-:W-:Y:S01]  /*0ed0*/  HADD2.F32 R137, -RZ, R19.H1_H1 ;  /* 0x30000013ff897230 */ /* 0x000fe20000004100 */
[----:B------:R-:W-:Y:S01]  /*0ee0*/  FMUL.FTZ R55, R98, R56 ;  /* 0x0000003862377220 */ /* 0x000fe20000410000 */
[--C-:B------:R-:W-:Y:S01]  /*0ef0*/  HADD2.F32 R139, -RZ, R12.reuse.H0_H0 ;  /* 0x2000000cff8b7230 */ /* 0x100fe20000004100 */
[----:B------:R-:W-:Y:S01]  /*0f00*/  FFMA.FTZ R117, R74, R25, 1 ;  /* 0x3f8000004a757423 */ /* 0x000fe20000010019 */
[----:B------:R0:W3:Y:S01]  /*0f10*/  MUFU.RCP R123, R75 ;  /* 0x0000004b007b7308 */ /* 0x0000e20000001000 */
[----:B--2---:R-:W-:Y:S01]  /*0f20*/  FADD.FTZ R73, R73, 1 ;  /* 0x3f80000049497421 */ /* 0x004fe20000010000 */
[----:B------:R-:W-:Y:S01]  /*0f30*/  HADD2.F32 R141, -RZ, R12.H1_H1 ;  /* 0x3000000cff8d7230 */ /* 0x000fe20000004100 */
[----:B------:R-:W-:Y:S01]  /*0f40*/  FFMA.FTZ R80, R55, R80, R54 ;  /* 0x0000005037507223 */ /* 0x000fe20000010036 */
[----:B------:R-:W-:-:S02]  /*0f50*/  HADD2.F32 R143, -RZ, R13.H0_H0 ;  /* 0x2000000dff8f7230 */ /* 0x000fc40000004100 */
[----:B------:R-:W-:Y:S02]  /*0f60*/  HADD2.F32 R145, -RZ, R13.H1_H1 ;  /* 0x3000000dff917230 */ /* 0x000fe40000004100 */
[----:B------:R2:W-:Y:S01]  /*0f70*/  MUFU.EX2 R78, R58 ;  /* 0x0000003a004e7308 */ /* 0x0005e20000000800 */
[----:B0-----:R-:W-:Y:S01]  /*0f80*/  IMAD R75, R35, c[0x0][0x2f4], R82 ;  /* 0x0000bd00234b7a24 */ /* 0x001fe200078e0252 */
[--C-:B------:R-:W-:Y:S01]  /*0f90*/  HADD2.F32 R147, -RZ, R14.reuse.H0_H0 ;  /* 0x2000000eff937230 */ /* 0x100fe20000004100 */
[----:B-1----:R-:W-:Y:S01]  /*0fa0*/  FADD.FTZ R25, -R119, 1 ;  /* 0x3f80000077197421 */ /* 0x002fe20000010100 */
[----:B------:R-:W-:Y:S02]  /*0fb0*/  HADD2.F32 R149, -RZ, R14.H1_H1 ;  /* 0x3000000eff957230 */ /* 0x000fe40000004100 */
[----:B------:R-:W-:Y:S01]  /*0fc0*/  IADD3 R87, R87, R75, RZ ;  /* 0x0000004b57577210 */ /* 0x000fe20007ffe0ff */
[----:B------:R-:W-:Y:S01]  /*0fd0*/  FMUL.FTZ R75, R89, -1.4426950216293334961 ;  /* 0xbfb8aa3b594b7820 */ /* 0x000fe20000410000 */
[----:B------:R-:W0:Y:S01]  /*0fe0*/  MUFU.RCP R112, R72 ;  /* 0x0000004800707308 */ /* 0x000e220000001000 */
[C---:B--2---:R-:W-:Y:S01]  /*0ff0*/  FMUL.FTZ R58, R88.reuse, R119 ;  /* 0x00000077583a7220 */ /* 0x044fe20000410000 */
[----:B------:R-:W-:Y:S01]  /*1000*/  HADD2.F32 R151, -RZ, R15.H0_H0 ;  /* 0x2000000fff977230 */ /* 0x000fe20000004100 */
[----:B------:R-:W-:Y:S01]  /*1010*/  FFMA.FTZ R121, R88, R25, 1 ;  /* 0x3f80000058797423 */ /* 0x000fe20000010019 */
[----:B------:R-:W-:Y:S01]  /*1020*/  HADD2.F32 R25, -RZ, R11.H0_H0 ;  /* 0x2000000bff197230 */ /* 0x000fe20000004100 */
[----:B------:R-:W-:Y:S01]  /*1030*/  FMUL.FTZ R57, R100, R58 ;  /* 0x0000003a64397220 */ /* 0x000fe20000410000 */
[----:B------:R-:W-:-:S02]  /*1040*/  HADD2.F32 R153, -RZ, R15.H1_H1 ;  /* 0x3000000fff997230 */ /* 0x000fc40000004100 */
[----:B------:R1:W-:Y:S01]  /*1050*/  MUFU.RCP R116, R73 ;  /* 0x0000004900747308 */ /* 0x0003e20000001000 */
[----:B------:R-:W-:Y:S02]  /*1060*/  FFMA.FTZ R80, R57, R60, R80 ;  /* 0x0000003c39507223 */ /* 0x000fe40000010050 */
[----:B---3--:R-:W-:-:S05]  /*1070*/  FMUL.FTZ R60, R76, R123 ;  /* 0x0000007b4c3c7220 */ /* 0x008fca0000410000 */
[----:B------:R2:W3:Y:S01]  /*1080*/  MUFU.EX2 R54, R59 ;  /* 0x0000003b00367308 */ /* 0x0004e20000000800 */
[----:B0-----:R-:W-:Y:S02]  /*1090*/  FMUL.FTZ R72, R77, R112 ;  /* 0x000000704d487220 */ /* 0x001fe40000410000 */
[----:B-1----:R-:W-:Y:S01]  /*10a0*/  FADD.FTZ R73, R78, 1 ;  /* 0x3f8000004e497421 */ /* 0x002fe20000010000 */
[----:B------:R-:W-:Y:S01]  /*10b0*/  HADD2.F32 R78, -RZ, R27.H0_H0 ;  /* 0x2000001bff4e7230 */ /* 0x000fe20000004100 */
[----:B------:R-:W-:-:S03]  /*10c0*/  FMUL.FTZ R61, R104, R72 ;  /* 0x00000048683d7220 */ /* 0x000fc60000410000 */
[----:B------:R0:W1:Y:S01]  /*10d0*/  MUFU.EX2 R82, R75 ;  /* 0x0000004b00527308 */ /* 0x0000620000000800 */
[----:B--2---:R-:W-:-:S04]  /*10e0*/  FMUL.FTZ R59, R102, R60 ;  /* 0x0000003c663b7220 */ /* 0x004fc80000410000 */
[----:B------:R-:W-:Y:S01]  /*10f0*/  FFMA.FTZ R80, R59, R84, R80 ;  /* 0x000000543b507223 */ /* 0x000fe20000010050 */
[----:B------:R-:W-:Y:S02]  /*1100*/  HADD2.F32 R84, -RZ, R9.H1_H1 ;  /* 0x30000009ff547230 */ /* 0x000fe40000004100 */
[----:B------:R2:W1:Y:S01]  /*1110*/  MUFU.EX2 R91, R62 ;  /* 0x0000003e005b7308 */ /* 0x0004620000000800 */
[----:B0-----:R-:W-:Y:S01]  /*1120*/  HADD2.F32 R75, -RZ, R10.H0_H0 ;  /* 0x2000000aff4b7230 */ /* 0x001fe20000004100 */
[----:B---3--:R-:W-:Y:S01]  /*1130*/  FADD.FTZ R24, R54, 1 ;  /* 0x3f80000036187421 */ /* 0x008fe20000010000 */
[----:B------:R-:W-:Y:S01]  /*1140*/  HADD2.F32 R54, -RZ, R27.H1_H1 ;  /* 0x3000001bff367230 */ /* 0x000fe20000004100 */
[----:B------:R-:W-:Y:S01]  /*1150*/  FFMA.FTZ R92, R61, R84, R80 ;  /* 0x000000543d5c7223 */ /* 0x000fe20000010050 */
[--C-:B------:R-:W-:Y:S01]  /*1160*/  HADD2.F32 R84, -RZ, R26.reuse.H0_H0 ;  /* 0x2000001aff547230 */ /* 0x100fe20000004100 */
[----:B------:R-:W-:Y:S01]  /*1170*/  FADD.FTZ R27, -R123, 1 ;  /* 0x3f8000007b1b7421 */ /* 0x000fe20000010100 */
[----:B------:R-:W-:Y:S01]  /*1180*/  HADD2.F32 R80, -RZ, R26.H1_H1 ;  /* 0x3000001aff507230 */ /* 0x000fe20000004100 */
[----:B------:R0:W3:Y:S01]  /*1190*/  MUFU.RCP R120, R73 ;  /* 0x0000004900787308 */ /* 0x0000e20000001000 */
[----:B--2---:R-:W-:-:S02]  /*11a0*/  FMUL.FTZ R62, R79, R116 ;  /* 0x000000744f3e7220 */ /* 0x004fc40000410000 */
[----:B-1----:R-:W-:Y:S02]  /*11b0*/  FADD.FTZ R82, R82, 1 ;  /* 0x3f80000052527421 */ /* 0x002fe40000010000 */
[----:B------:R-:W-:Y:S02]  /*11c0*/  FMUL.FTZ R63, R106, R62 ;  /* 0x0000003e6a3f7220 */ /* 0x000fe40000410000 */
[----:B------:R-:W-:Y:S01]  /*11d0*/  FFMA.FTZ R125, R76, R27, 1 ;  /* 0x3f8000004c7d7423 */ /* 0x000fe2000001001b */
[----:B------:R1:W2:Y:S01]  /*11e0*/  MUFU.RCP R122, R24 ;  /* 0x00000018007a7308 */ /* 0x0002a20000001000 */
[----:B------:R-:W-:Y:S01]  /*11f0*/  FFMA.FTZ R94, R63, R75, R92 ;  /* 0x0000004b3f5e7223 */ /* 0x000fe2000001005c */
[----:B0-----:R-:W-:Y:S01]  /*1200*/  HADD2.F32 R73, -RZ, R10.H1_H1 ;  /* 0x3000000aff497230 */ /* 0x001fe20000004100 */
[----:B------:R-:W-:Y:S02]  /*1210*/  FMUL.FTZ R92, R95, -1.4426950216293334961 ;  /* 0xbfb8aa3b5f5c7820 */ /* 0x000fe40000410000 */
[----:B------:R-:W-:-:S03]  /*1220*/  FADD.FTZ R91, R91, 1 ;  /* 0x3f8000005b5b7421 */ /* 0x000fc60000010000 */
[----:B------:R0:W0:Y:S01]  /*1230*/  MUFU.EX2 R26, R20 ;  /* 0x00000014001a7308 */ /* 0x0000220000000800 */
[----:B---3--:R-:W-:Y:S02]  /*1240*/  FMUL.FTZ R74, R81, R120 ;  /* 0x00000078514a7220 */ /* 0x008fe40000410000 */
[----:B-1----:R-:W-:Y:S02]  /*1250*/  FADD.FTZ R24, -R116, 1 ;  /* 0x3f80000074187421 */ /* 0x002fe40000010100 */
[----:B------:R-:W-:Y:S02]  /*1260*/  FMUL.FTZ R75, R107, R74 ;  /* 0x0000004a6b4b7220 */ /* 0x000fe40000410000 */
[----:B------:R-:W-:Y:S01]  /*1270*/  FFMA.FTZ R118, R79, R24, 1 ;  /* 0x3f8000004f767423 */ /* 0x000fe20000010018 */
[----:B------:R-:W1:Y:S01]  /*1280*/  MUFU.EX2 R92, R92 ;  /* 0x0000005c005c7308 */ /* 0x000e620000000800 */
[----:B--2---:R-:W-:Y:S02]  /*1290*/  FMUL.FTZ R76, R83, R122 ;  /* 0x0000007a534c7220 */ /* 0x004fe40000410000 */
[----:B------:R-:W-:-:S02]  /*12a0*/  FFMA.FTZ R94, R75, R73, R94 ;  /* 0x000000494b5e7223 */ /* 0x000fc4000001005e */
[----:B------:R-:W-:Y:S02]  /*12b0*/  FMUL.FTZ R73, R108, R76 ;  /* 0x0000004c6c497220 */ /* 0x000fe40000410000 */
[----:B0-----:R-:W-:Y:S01]  /*12c0*/  FADD.FTZ R20, -R112, 1 ;  /* 0x3f80000070147421 */ /* 0x001fe20000010100 */
[----:B------:R-:W0:Y:S01]  /*12d0*/  MUFU.RCP R124, R82 ;  /* 0x00000052007c7308 */ /* 0x000e220000001000 */
[----:B------:R-:W-:Y:S02]  /*12e0*/  FADD.FTZ R79, R26, 1 ;  /* 0x3f8000001a4f7421 */ /* 0x000fe40000010000 */
[----:B------:R-:W-:Y:S02]  /*12f0*/  FFMA.FTZ R94, R73, R25, R94 ;  /* 0x00000019495e7223 */ /* 0x000fe4000001005e */
[----:B------:R-:W-:Y:S02]  /*1300*/  FADD.FTZ R88, -R122, 1 ;  /* 0x3f8000007a587421 */ /* 0x000fe40000010100 */
[----:B------:R-:W-:Y:S01]  /*1310*/  FFMA.FTZ R114, R77, R20, 1 ;  /* 0x3f8000004d727423 */ /* 0x000fe20000010014 */
[----:B------:R-:W-:Y:S01]  /*1320*/  MUFU.RCP R127, R91 ;  /* 0x0000005b007f7308 */ /* 0x000fe20000001000 */
[----:B-1----:R-:W-:-:S02]  /*1330*/  FADD.FTZ R92, R92, 1 ;  /* 0x3f8000005c5c7421 */ /* 0x002fc40000010000 */
[----:B------:R-:W-:-:S05]  /*1340*/  FADD.FTZ R20, -R120, 1 ;  /* 0x3f80000078147421 */ /* 0x000fca0000010100 */
[----:B------:R-:W-:Y:S01]  /*1350*/  MUFU.RCP R126, R79 ;  /* 0x0000004f007e7308 */ /* 0x000fe20000001000 */
[----:B0-----:R-:W-:-:S04]  /*1360*/  FMUL.FTZ R82, R89, R124 ;  /* 0x0000007c59527220 */ /* 0x001fc80000410000 */
[----:B------:R-:W-:-:S03]  /*1370*/  FMUL.FTZ R77, R109, R82 ;  /* 0x000000526d4d7220 */ /* 0x000fc60000410000 */
[----:B------:R0:W1:Y:S01]  /*1380*/  MUFU.RCP R128, R92 ;  /* 0x0000005c00807308 */ /* 0x0000620000001000 */
[----:B------:R-:W-:Y:S01]  /*1390*/  FFMA.FTZ R94, R77, R96, R94 ;  /* 0x000000604d5e7223 */ /* 0x000fe2000001005e */
[----:B------:R-:W-:-:S05]  /*13a0*/  HADD2.F32 R96, -RZ, R22.H1_H1 ;  /* 0x30000016ff607230 */ /* 0x000fca0000004100 */
[----:B------:R-:W-:Y:S01]  /*13b0*/  FMUL.FTZ R97, R96, -1.4426950216293334961 ;  /* 0xbfb8aa3b60617820 */ /* 0x000fe20000410000 */
[----:B0-----:R-:W-:-:S03]  /*13c0*/  HADD2.F32 R92, -RZ, R23.H1_H1 ;  /* 0x30000017ff5c7230 */ /* 0x001fc60000004100 */
[----:B------:R-:W0:Y:S01]  /*13d0*/  MUFU.EX2 R133, R97 ;  /* 0x0000006100857308 */ /* 0x000e220000000800 */
[----:B-1----:R-:W-:-:S04]  /*13e0*/  FADD.FTZ R22, -R128, 1 ;  /* 0x3f80000080167421 */ /* 0x002fc80000010100 */
[----:B------:R-:W-:Y:S02]  /*13f0*/  FFMA.FTZ R134, R95, R22, 1 ;  /* 0x3f8000005f867423 */ /* 0x000fe40000010016 */
[----:B0-----:R-:W-:-:S06]  /*1400*/  FADD.FTZ R133, R133, 1 ;  /* 0x3f80000085857421 */ /* 0x001fcc0000010000 */
[----:B------:R-:W-:Y:S01]  /*1410*/  MUFU.RCP R133, R133 ;  /* 0x0000008500857308 */ /* 0x000fe20000001000 */
[----:B----4-:R0:W-:Y:S04]  /*1420*/  STS.128 [R41.X16], R64 ;  /* 0x0000004029007388 */ /* 0x0101e8000000cc00 */
[----:B------:R1:W-:Y:S01]  /*1430*/  STS.128 [R41.X16+0x200], R68 ;  /* 0x0002004429007388 */ /* 0x0003e2000000cc00 */
[----:B------:R-:W-:-:S06]  /*1440*/  NOP ;  /* 0x0000000000007918 */ /* 0x000fcc0000000000 */
[----:B------:R-:W2:Y:S01]  /*1450*/  LDS.128 R24, [R53] ;  /* 0x0000000035187984 */ /* 0x000ea20000000c00 */
[----:B0-----:R-:W-:Y:S02]  /*1460*/  FFMA.FTZ R67, R83, R88, 1 ;  /* 0x3f80000053437423 */ /* 0x001fe40000010058 */
[----:B------:R-:W-:Y:S02]  /*1470*/  FMUL.FTZ R88, R90, R127 ;  /* 0x0000007f5a587220 */ /* 0x000fe40000410000 */
[----:B------:R-:W-:Y:S01]  /*1480*/  FFMA.FTZ R66, R81, R20, 1 ;  /* 0x3f80000051427423 */ /* 0x000fe20000010014 */
[----:B-1----:R-:W-:Y:S01]  /*1490*/  HADD2.F32 R71, -RZ, R21.H1_H1 ;  /* 0x30000015ff477230 */ /* 0x002fe20000004100 */
[----:B------:R-:W-:Y:S01]  /*14a0*/  FADD.FTZ R20, -R124, 1 ;  /* 0x3f8000007c147421 */ /* 0x000fe20000010100 */
[--C-:B------:R-:W-:Y:S01]  /*14b0*/  HADD2.F32 R21, -RZ, R4.reuse.H0_H0 ;  /* 0x20000004ff157230 */ /* 0x100fe20000004100 */
[----:B------:R-:W-:Y:S01]  /*14c0*/  FMUL.FTZ R79, R111, R88 ;  /* 0x000000586f4f7220 */ /* 0x000fe20000410000 */
[----:B------:R-:W-:Y:S01]  /*14d0*/  HADD2.F32 R70, -RZ, R4.H1_H1 ;  /* 0x30000004ff467230 */ /* 0x000fe20000004100 */
[----:B------:R-:W-:-:S02]  /*14e0*/  FFMA.FTZ R68, R89, R20, 1 ;  /* 0x3f80000059447423 */ /* 0x000fc40000010014 */
[----:B------:R-:W-:Y:S01]  /*14f0*/  FFMA.FTZ R20, R79, R21, R94 ;  /* 0x000000154f147223 */ /* 0x000fe2000001005e */
[----:B------:R-:W-:Y:S01]  /*1500*/  HADD2.F32 R94, -RZ, R23.H0_H0 ;  /* 0x20000017ff5e7230 */ /* 0x000fe20000004100 */
[----:B------:R-:W-:Y:S02]  /*1510*/  FMUL.FTZ R89, R93, R126 ;  /* 0x0000007e5d597220 */ /* 0x000fe40000410000 */
[----:B------:R-:W-:Y:S02]  /*1520*/  FADD.FTZ R21, -R127, 1 ;  /* 0x3f8000007f157421 */ /* 0x000fe40000010100 */
[----:B------:R-:W-:Y:S02]  /*1530*/  FMUL.FTZ R81, R110, R89 ;  /* 0x000000596e517220 */ /* 0x000fe40000410000 */
[----:B------:R-:W-:Y:S01]  /*1540*/  FFMA.FTZ R69, R90, R21, 1 ;  /* 0x3f8000005a457423 */ /* 0x000fe20000010015 */
[----:B------:R-:W-:Y:S01]  /*1550*/  HADD2.F32 R21, -RZ, R5.H0_H0 ;  /* 0x20000005ff157230 */ /* 0x000fe20000004100 */
[----:B------:R-:W-:-:S02]  /*1560*/  FMUL.FTZ R90, R95, R128 ;  /* 0x000000805f5a7220 */ /* 0x000fc40000410000 */
[----:B------:R-:W-:Y:S02]  /*1570*/  FFMA.FTZ R136, R81, R70, R20 ;  /* 0x0000004651887223 */ /* 0x000fe40000010014 */
[----:B------:R-:W-:Y:S02]  /*1580*/  FADD.FTZ R20, -R126, 1 ;  /* 0x3f8000007e147421 */ /* 0x000fe40000010100 */
[----:B------:R-:W-:Y:S02]  /*1590*/  FMUL.FTZ R83, R113, R90 ;  /* 0x0000005a71537220 */ /* 0x000fe40000410000 */
[----:B------:R-:W-:Y:S02]  /*15a0*/  FFMA.FTZ R70, R93, R20, 1 ;  /* 0x3f8000005d467423 */ /* 0x000fe40000010014 */
[----:B------:R-:W-:Y:S02]  /*15b0*/  FFMA.FTZ R136, R83, R21, R136 ;  /* 0x0000001553887223 */ /* 0x000fe40000010088 */
[----:B------:R-:W0:Y:S01]  /*15c0*/  LDS.128 R20, [R53+0x10] ;  /* 0x0000100035147984 */ /* 0x000e220000000c00 */
[----:B------:R-:W-:Y:S01]  /*15d0*/  FMUL.FTZ R64, R71, -1.4426950216293334961 ;  /* 0xbfb8aa3b47407820 */ /* 0x000fe20000410000 */
[----:B--2---:R-:W-:Y:S01]  /*15e0*/  HADD2.F32 R99, -RZ, R25.H1_H1 ;  /* 0x30000019ff637230 */ /* 0x004fe20000004100 */
[----:B------:R-:W-:Y:S01]  /*15f0*/  FMUL.FTZ R65, R129, -1.4426950216293334961 ;  /* 0xbfb8aa3b81417820 */ /* 0x000fe20000410000 */
[----:B------:R-:W-:-:S02]  /*1600*/  HADD2.F32 R97, -RZ, R26.H0_H0 ;  /* 0x2000001aff617230 */ /* 0x000fc40000004100 */
[----:B------:R-:W-:Y:S01]  /*1610*/  HADD2.F32 R101, -RZ, R26.H1_H1 ;  /* 0x3000001aff657230 */ /* 0x000fe20000004100 */
[----:B------:R-:W1:Y:S01]  /*1620*/  MUFU.EX2 R64, R64 ;  /* 0x0000004000407308 */ /* 0x000e620000000800 */
[----:B------:R-:W-:Y:S01]  /*1630*/  FMUL.FTZ R26, R92, -1.4426950216293334961 ;  /* 0xbfb8aa3b5c1a7820 */ /* 0x000fe20000410000 */
[----:B------:R-:W-:Y:S01]  /*1640*/  HADD2.F32 R95, -RZ, R25.H0_H0 ;  /* 0x20000019ff5f7230 */ /* 0x000fe20000004100 */
[----:B------:R-:W-:Y:S01]  /*1650*/  FMUL.FTZ R25, R104, R99 ;  /* 0x0000006368197220 */ /* 0x000fe20000410000 */
[--C-:B------:R-:W-:Y:S01]  /*1660*/  HADD2.F32 R91, -RZ, R24.reuse.H0_H0 ;  /* 0x20000018ff5b7230 */ /* 0x100fe20000004100 */
[----:B------:R-:W-:Y:S01]  /*1670*/  FMUL.FTZ R107, R107, R101 ;  /* 0x000000656b6b7220 */ /* 0x000fe20000410000 */
[----:B------:R-:W-:Y:S01]  /*1680*/  HADD2.F32 R93, -RZ, R24.H1_H1 ;  /* 0x30000018ff5d7230 */ /* 0x000fe20000004100 */
[----:B------:R-:W-:Y:S01]  /*1690*/  FMUL.FTZ R102, R102, R95 ;  /* 0x0000005f66667220 */ /* 0x000fe20000410000 */
[----:B------:R2:W3:Y:S01]  /*16a0*/  MUFU.EX2 R131, R65 ;  /* 0x0000004100837308 */ /* 0x0004e20000000800 */
[----:B------:R-:W-:Y:S01]  /*16b0*/  FMUL.FTZ R98, R98, R91 ;  /* 0x0000005b62627220 */ /* 0x000fe20000410000 */
[--C-:B------:R-:W-:Y:S01]  /*16c0*/  HADD2.F32 R103, -RZ, R27.reuse.H0_H0 ;  /* 0x2000001bff677230 */ /* 0x100fe20000004100 */
[----:B------:R-:W-:Y:S01]  /*16d0*/  FMUL.FTZ R107, R120, R107 ;  /* 0x0000006b786b7220 */ /* 0x000fe20000410000 */
[----:B------:R-:W-:Y:S01]  /*16e0*/  HADD2.F32 R105, -RZ, R27.H1_H1 ;  /* 0x3000001bff697230 */ /* 0x000fe20000004100 */
[----:B------:R-:W-:-:S02]  /*16f0*/  FMUL.FTZ R100, R100, R93 ;  /* 0x0000005d64647220 */ /* 0x000fc40000410000 */
[----:B------:R-:W-:Y:S01]  /*1700*/  FMUL.FTZ R98, R115, R98 ;  /* 0x0000006273627220 */ /* 0x000fe20000410000 */
[----:B------:R-:W4:Y:S01]  /*1710*/  MUFU.EX2 R104, R26 ;  /* 0x0000001a00687308 */ /* 0x000f220000000800 */
[----:B--2---:R-:W-:Y:S02]  /*1720*/  FMUL.FTZ R65, R94, -1.4426950216293334961 ;  /* 0xbfb8aa3b5e417820 */ /* 0x004fe40000410000 */
[----:B-1----:R-:W-:Y:S02]  /*1730*/  FADD.FTZ R24, R64, 1 ;  /* 0x3f80000040187421 */ /* 0x002fe40000010000 */
[----:B------:R-:W-:Y:S02]  /*1740*/  FMUL.FTZ R66, R107, R66 ;  /* 0x000000426b427220 */ /* 0x000fe40000410000 */
[----:B------:R-:W-:Y:S01]  /*1750*/  FMUL.FTZ R100, R119, R100 ;  /* 0x0000006477647220 */ /* 0x000fe20000410000 */
[----:B------:R1:W2:Y:S01]  /*1760*/  MUFU.EX2 R135, R65 ;  /* 0x0000004100877308 */ /* 0x0002a20000000800 */
[----:B---3--:R-:W-:-:S02]  /*1770*/  FADD.FTZ R131, R131, 1 ;  /* 0x3f80000083837421 */ /* 0x008fc40000010000 */
[----:B------:R-:W-:Y:S02]  /*1780*/  FMUL.FTZ R27, R106, R97 ;  /* 0x000000616a1b7220 */ /* 0x000fe40000410000 */
[----:B------:R-:W-:Y:S02]  /*1790*/  FMUL.FTZ R64, R98, R117 ;  /* 0x0000007562407220 */ /* 0x000fe40000410000 */
[----:B------:R-:W-:Y:S01]  /*17a0*/  FMUL.FTZ R102, R123, R102 ;  /* 0x000000667b667220 */ /* 0x000fe20000410000 */
[----:B------:R-:W3:Y:S01]  /*17b0*/  MUFU.RCP R24, R24 ;  /* 0x0000001800187308 */ /* 0x000ee20000001000 */
[----:B----4-:R-:W-:Y:S01]  /*17c0*/  FADD.FTZ R107, R104, 1 ;  /* 0x3f800000686b7421 */ /* 0x010fe20000010000 */
[----:B0-----:R-:W-:Y:S01]  /*17d0*/  HADD2.F32 R98, -RZ, R20.H0_H0 ;  /* 0x20000014ff627230 */ /* 0x001fe20000004100 */
[----:B-1----:R-:W-:Y:S01]  /*17e0*/  FMUL.FTZ R65, R108, R103 ;  /* 0x000000676c417220 */ /* 0x002fe20000410000 */
[----:B------:R-:W-:Y:S01]  /*17f0*/  HADD2.F32 R108, -RZ, R21.H1_H1 ;  /* 0x30000015ff6c7230 */ /* 0x000fe20000004100 */
[----:B------:R-:W-:Y:S01]  /*1800*/  FMUL.FTZ R27, R116, R27 ;  /* 0x0000001b741b7220 */ /* 0x000fe20000410000 */
[----:B------:R-:W-:Y:S01]  /*1810*/  HADD2.F32 R115, -RZ, R22.H1_H1 ;  /* 0x30000016ff737230 */ /* 0x000fe20000004100 */
[----:B------:R-:W-:Y:S01]  /*1820*/  FMUL.FTZ R121, R100, R121 ;  /* 0x0000007964797220 */ /* 0x000fe20000410000 */
[----:B------:R0:W1:Y:S01]  /*1830*/  MUFU.RCP R26, R131 ;  /* 0x00000083001a7308 */ /* 0x0000620000001000 */
[----:B--2---:R-:W-:Y:S01]  /*1840*/  FADD.FTZ R135, R135, 1 ;  /* 0x3f80000087877421 */ /* 0x004fe20000010000 */
[----:B------:R-:W-:Y:S01]  /*1850*/  HADD2.F32 R100, -RZ, R20.H1_H1 ;  /* 0x30000014ff647230 */ /* 0x000fe20000004100 */
[----:B------:R-:W-:Y:S01]  /*1860*/  FMUL.FTZ R122, R122, R65 ;  /* 0x000000417a7a7220 */ /* 0x000fe20000410000 */
[----:B------:R-:W-:Y:S01]  /*1870*/  HADD2.F32 R116, -RZ, R23.H0_H0 ;  /* 0x20000017ff747230 */ /* 0x000fe20000004100 */
[----:B------:R-:W-:Y:S01]  /*1880*/  FMUL.FTZ R25, R112, R25 ;  /* 0x0000001970197220 */ /* 0x000fe20000410000 */
[----:B------:R-:W-:Y:S01]  /*1890*/  HADD2.F32 R112, -RZ, R22.H0_H0 ;  /* 0x20000016ff707230 */ /* 0x000fe20000004100 */
[----:B------:R-:W-:Y:S01]  /*18a0*/  FMUL.FTZ R65, R102, R125 ;  /* 0x0000007d66417220 */ /* 0x000fe20000410000 */
[----:B------:R-:W2:Y:S01]  /*18b0*/  MUFU.RCP R135, R135 ;  /* 0x0000008700877308 */ /* 0x000ea20000001000 */
[----:B------:R-:W-:Y:S01]  /*18c0*/  FMUL.FTZ R27, R27, R118 ;  /* 0x000000761b1b7220 */ /* 0x000fe20000410000 */
[----:B------:R-:W-:Y:S01]  /*18d0*/  HADD2.F32 R102, -RZ, R21.H0_H0 ;  /* 0x20000015ff667230 */ /* 0x000fe20000004100 */
[----:B------:R-:W-:Y:S01]  /*18e0*/  FMUL.FTZ R109, R109, R105 ;  /* 0x000000696d6d7220 */ /* 0x000fe20000410000 */
[----:B------:R-:W-:Y:S01]  /*18f0*/  HADD2.F32 R118, -RZ, R23.H1_H1 ;  /* 0x30000017ff767230 */ /* 0x000fe20000004100 */
[----:B------:R-:W-:Y:S01]  /*1900*/  FMUL.FTZ R21, R110, R100 ;  /* 0x000000646e157220 */ /* 0x000fe20000410000 */
[----:B------:R-:W-:Y:S01]  /*1910*/  F2FP.PACK_AB R64, R121, R64 ;  /* 0x000000407940723e */ /* 0x000fe200000000ff */
[----:B---3--:R-:W-:Y:S01]  /*1920*/  FADD.FTZ R22, -R24, 1 ;  /* 0x3f80000018167421 */ /* 0x008fe20000010100 */
[----:B------:R2:W3:Y:S01]  /*1930*/  MUFU.RCP R117, R107 ;  /* 0x0000006b00757308 */ /* 0x0004e20000001000 */
[----:B------:R-:W-:Y:S01]  /*1940*/  FMUL.FTZ R23, R85, R108 ;  /* 0x0000006c55177220 */ /* 0x000fe20000410000 */
[----:B------:R-:W-:Y:S01]  /*1950*/  F2FP.PACK_AB R66, R66, R27 ;  /* 0x0000001b4242723e */ /* 0x000fe200000000ff */
[----:B------:R-:W-:Y:S01]  /*1960*/  FMUL.FTZ R109, R124, R109 ;  /* 0x0000006d7c6d7220 */ /* 0x000fe20000410000 */
[--C-:B------:R-:W-:Y:S01]  /*1970*/  HADD2.F32 R123, -RZ, R16.reuse.H0_H0 ;  /* 0x20000010ff7b7230 */ /* 0x100fe20000004100 */
[----:B------:R-:W-:Y:S01]  /*1980*/  FMUL.FTZ R114, R25, R114 ;  /* 0x0000007219727220 */ /* 0x000fe20000410000 */
[----:B------:R-:W-:Y:S01]  /*1990*/  HADD2.F32 R125, -RZ, R16.H1_H1 ;  /* 0x30000010ff7d7230 */ /* 0x000fe20000004100 */
[----:B------:R-:W-:Y:S01]  /*19a0*/  FMUL.FTZ R20, R111, R98 ;  /* 0x000000626f147220 */ /* 0x000fe20000410000 */
[----:B0-----:R-:W-:Y:S01]  /*19b0*/  HADD2.F32 R131, -RZ, R18.H0_H0 ;  /* 0x20000012ff837230 */ /* 0x001fe20000004100 */
[----:B------:R-:W-:Y:S01]  /*19c0*/  FMUL.FTZ R21, R126, R21 ;  /* 0x000000157e157220 */ /* 0x000fe20000410000 */
[----:B------:R-:W-:Y:S01]  /*19d0*/  F2FP.PACK_AB R65, R114, R65 ;  /* 0x000000417241723e */ /* 0x000fe200000000ff */
[----:B------:R-:W-:-:S02]  /*19e0*/  FFMA.FTZ R22, R71, R22, 1 ;  /* 0x3f80000047167423 */ /* 0x000fc40000010016 */
[----:B------:R-:W-:Y:S02]  /*19f0*/  FMUL.FTZ R25, R84, R112 ;  /* 0x0000007054197220 */ /* 0x000fe40000410000 */
[----:B------:R-:W-:Y:S02]  /*1a00*/  FMUL.FTZ R23, R24, R23 ;  /* 0x0000001718177220 */ /* 0x000fe40000410000 */
[----:B------:R-:W-:Y:S02]  /*1a10*/  FMUL.FTZ R68, R109, R68 ;  /* 0x000000446d447220 */ /* 0x000fe40000410000 */
[----:B------:R-:W-:Y:S01]  /*1a20*/  FMUL.FTZ R20, R127, R20 ;  /* 0x000000147f147220 */ /* 0x000fe20000410000 */
[----:B------:R-:W-:Y:S01]  /*1a30*/  HADD2.F32 R127, -RZ, R17.H0_H0 ;  /* 0x20000011ff7f7230 */ /* 0x000fe20000004100 */
[----:B-1----:R-:W-:Y:S02]  /*1a40*/  FADD.FTZ R106, -R26, 1 ;  /* 0x3f8000001a6a7421 */ /* 0x002fe40000010100 */
[----:B------:R-:W-:-:S02]  /*1a50*/  FMUL.FTZ R104, R71, R24 ;  /* 0x0000001847687220 */ /* 0x000fc40000410000 */
[----:B------:R-:W-:Y:S02]  /*1a60*/  FMUL.FTZ R109, R129, R26 ;  /* 0x0000001a816d7220 */ /* 0x000fe40000410000 */
[----:B------:R-:W-:Y:S02]  /*1a70*/  FMUL.FTZ R25, R26, R25 ;  /* 0x000000191a197220 */ /* 0x000fe40000410000 */
[----:B------:R-:W-:Y:S02]  /*1a80*/  FMUL.FTZ R21, R21, R70 ;  /* 0x0000004615157220 */ /* 0x000fe40000410000 */
[----:B------:R-:W-:Y:S02]  /*1a90*/  FMUL.FTZ R22, R23, R22 ;  /* 0x0000001617167220 */ /* 0x000fe40000410000 */
[----:B------:R-:W-:Y:S02]  /*1aa0*/  FMUL.FTZ R113, R113, R102 ;  /* 0x0000006671717220 */ /* 0x000fe40000410000 */
[----:B------:R-:W-:-:S02]  /*1ab0*/  FADD.FTZ R71, -R133, 1 ;  /* 0x3f80000085477421 */ /* 0x000fc40000010100 */
[----:B--2---:R-:W-:Y:S02]  /*1ac0*/  FADD.FTZ R107, -R135, 1 ;  /* 0x3f800000876b7421 */ /* 0x004fe40000010100 */
[----:B---3--:R-:W-:Y:S02]  /*1ad0*/  FADD.FTZ R23, -R117, 1 ;  /* 0x3f80000075177421 */ /* 0x008fe40000010100 */
[----:B------:R-:W-:Y:S02]  /*1ae0*/  FMUL.FTZ R24, R80, R115 ;  /* 0x0000007350187220 */ /* 0x000fe40000410000 */
[----:B------:R-:W-:Y:S02]  /*1af0*/  FMUL.FTZ R26, R78, R116 ;  /* 0x000000744e1a7220 */ /* 0x000fe40000410000 */
[----:B------:R-:W-:Y:S02]  /*1b00*/  FMUL.FTZ R70, R54, R118 ;  /* 0x0000007636467220 */ /* 0x000fe40000410000 */
[----:B------:R-:W-:-:S02]  /*1b10*/  FMUL.FTZ R67, R122, R67 ;  /* 0x000000437a437220 */ /* 0x000fc40000410000 */
[----:B------:R-:W-:Y:S02]  /*1b20*/  FMUL.FTZ R20, R20, R69 ;  /* 0x0000004514147220 */ /* 0x000fe40000410000 */
[----:B------:R-:W-:Y:S01]  /*1b30*/  FMUL.FTZ R113, R128, R113 ;  /* 0x0000007180717220 */ /* 0x000fe20000410000 */
[----:B------:R-:W-:Y:S01]  /*1b40*/  F2FP.PACK_AB R67, R68, R67 ;  /* 0x000000434443723e */ /* 0x000fe200000000ff */
[----:B------:R-:W-:Y:S01]  /*1b50*/  BAR.SYNC.DEFER_BLOCKING 0x0 ;  /* 0x0000000000007b1d */ /* 0x000fe20000010000 */
[----:B------:R-:W-:Y:S01]  /*1b60*/  FFMA.FTZ R106, R129, R106, 1 ;  /* 0x3f800000816a7423 */ /* 0x000fe2000001006a */
[----:B------:R-:W-:Y:S01]  /*1b70*/  F2FP.PACK_AB R68, R21, R20 ;  /* 0x000000141544723e */ /* 0x000fe200000000ff */
[----:B------:R-:W-:Y:S01]  /*1b80*/  FFMA.FTZ R71, R96, R71, 1 ;  /* 0x3f80000060477423 */ /* 0x000fe20000010047 */
[----:B------:R-:W-:Y:S01]  /*1b90*/  HADD2.F32 R20, -RZ, R5.H1_H1 ;  /* 0x30000005ff147230 */ /* 0x000fe20000004100 */
[----:B------:R-:W-:Y:S01]  /*1ba0*/  FFMA.FTZ R107, R94, R107, 1 ;  /* 0x3f8000005e6b7423 */ /* 0x000fe2000001006b */
[----:B------:R-:W-:Y:S01]  /*1bb0*/  HADD2.F32 R129, -RZ, R17.H1_H1 ;  /* 0x30000011ff817230 */ /* 0x000fe20000004100 */
[----:B------:R-:W-:-:S02]  /*1bc0*/  FFMA.FTZ R23, R92, R23, 1 ;  /* 0x3f8000005c177423 */ /* 0x000fc40000010017 */
[----:B------:R-:W-:Y:S02]  /*1bd0*/  FMUL.FTZ R24, R133, R24 ;  /* 0x0000001885187220 */ /* 0x000fe40000410000 */
[----:B------:R-:W-:Y:S02]  /*1be0*/  FMUL.FTZ R26, R135, R26 ;  /* 0x0000001a871a7220 */ /* 0x000fe40000410000 */
[----:B------:R-:W-:Y:S02]  /*1bf0*/  FMUL.FTZ R70, R117, R70 ;  /* 0x0000004675467220 */ /* 0x000fe40000410000 */
[----:B------:R-:W-:Y:S02]  /*1c00*/  FMUL.FTZ R69, R113, R134 ;  /* 0x0000008671457220 */ /* 0x000fe40000410000 */
[----:B------:R-:W-:Y:S02]  /*1c10*/  FMUL.FTZ R25, R25, R106 ;  /* 0x0000006a19197220 */ /* 0x000fe40000410000 */
[----:B------:R-:W-:Y:S01]  /*1c20*/  FMUL.FTZ R24, R24, R71 ;  /* 0x0000004718187220 */ /* 0x000fe20000410000 */
[----:B------:R-:W-:Y:S01]  /*1c30*/  F2FP.PACK_AB R69, R22, R69 ;  /* 0x000000451645723e */ /* 0x000fe200000000ff */
[----:B------:R-:W-:-:S02]  /*1c40*/  FMUL.FTZ R26, R26, R107 ;  /* 0x0000006b1a1a7220 */ /* 0x000fc40000410000 */
[----:B------:R-:W-:Y:S01]  /*1c50*/  FMUL.FTZ R23, R70, R23 ;  /* 0x0000001746177220 */ /* 0x000fe20000410000 */
[----:B------:R-:W-:Y:S01]  /*1c60*/  F2FP.PACK_AB R70, R24, R25 ;  /* 0x000000191846723e */ /* 0x000fe200000000ff */
[----:B------:R-:W-:Y:S01]  /*1c70*/  FMUL.FTZ R85, R85, R104 ;  /* 0x0000006855557220 */ /* 0x000fe20000410000 */
[----:B------:R0:W-:Y:S01]  /*1c80*/  STS.128 [R53], R64 ;  /* 0x0000004035007388 */ /* 0x0001e20000000c00 */
[----:B------:R-:W-:Y:S01]  /*1c90*/  IMAD.WIDE.U32 R106, R37, c[0x0][0x2e8], R86 ;  /* 0x0000ba00256a7a25 */ /* 0x000fe200078e0056 */
[----:B------:R-:W-:Y:S01]  /*1ca0*/  F2FP.PACK_AB R71, R23, R26 ;  /* 0x0000001a1747723e */ /* 0x000fe200000000ff */
[----:B------:R-:W-:Y:S02]  /*1cb0*/  HADD2.F32 R86, -RZ, R6.H0_H0 ;  /* 0x20000006ff567230 */ /* 0x000fe40000004100 */
[----:B------:R-:W-:Y:S02]  /*1cc0*/  FFMA.FTZ R136, R85, R20, R136 ;  /* 0x0000001455887223 */ /* 0x000fe40000010088 */
[----:B------:R-:W-:Y:S01]  /*1cd0*/  IMAD R20, R130, c[0x0][0x2e8], RZ ;  /* 0x0000ba0082147a24 */ /* 0x000fe200078e02ff */
[----:B------:R1:W-:Y:S01]  /*1ce0*/  STS.128 [R53+0x10], R68 ;  /* 0x0000104435007388 */ /* 0x0003e20000000c00 */
[----:B------:R-:W-:-:S06]  /*1cf0*/  NOP ;  /* 0x0000000000007918 */ /* 0x000fcc0000000000 */
[----:B------:R-:W-:Y:S01]  /*1d00*/  IMAD R113, R37, c[0x0][0x2ec], R20 ;  /* 0x0000bb0025717a24 */ /* 0x000fe200078e0214 */
[----:B------:R-:W2:Y:S01]  /*1d10*/  LDS.128 R24, [R41.X16+0x200] ;  /* 0x0002000029187984 */ /* 0x000ea2000000cc00 */
[----:B------:R-:W-:Y:S01]  /*1d20*/  FMUL.FTZ R87, R84, R109 ;  /* 0x0000006d54577220 */ /* 0x000fe20000410000 */
[----:B0-----:R-:W-:Y:S01]  /*1d30*/  MOV R66, c[0x0][0x16c] ;  /* 0x00005b0000427a02 */ /* 0x001fe20000000f00 */
[----:B------:R-:W-:Y:S01]  /*1d40*/  FMUL.FTZ R111, R96, R133 ;  /* 0x00000085606f7220 */ /* 0x000fe20000410000 */
[----:B------:R-:W0:Y:S01]  /*1d50*/  LDS.128 R20, [R41.X16] ;  /* 0x0000000029147984 */ /* 0x000e22000000cc00 */
[----:B------:R-:W-:Y:S01]  /*1d60*/  IADD3 R67, R107, R113, RZ ;  /* 0x000000716b437210 */ /* 0x000fe20007ffe0ff */
[----:B------:R-:W-:Y:S01]  /*1d70*/  HADD2.F32 R64, -RZ, R6.H1_H1 ;  /* 0x30000006ff407230 */ /* 0x000fe20000004100 */
[----:B------:R-:W-:Y:S01]  /*1d80*/  FFMA.FTZ R86, R87, R86, R136 ;  /* 0x0000005657567223 */ /* 0x000fe20000010088 */
[----:B-1----:R-:W-:Y:S01]  /*1d90*/  LEA R68, P0, R106, c[0x0][0x338], 0x1 ;  /* 0x0000ce006a447a11 */ /* 0x002fe200078008ff */
[----:B------:R-:W-:Y:S01]  /*1da0*/  FMUL.FTZ R65, R80, R111 ;  /* 0x0000006f50417220 */ /* 0x000fe20000410000 */
[----:B------:R-:W-:Y:S01]  /*1db0*/  ISETP.GE.AND P1, PT, R66, 0x1, PT ;  /* 0x000000014200780c */ /* 0x000fe20003f26270 */
[----:B------:R-:W-:Y:S01]  /*1dc0*/  FMUL.FTZ R71, R94, R135 ;  /* 0x000000875e477220 */ /* 0x000fe20000410000 */
[----:B------:R-:W-:Y:S01]  /*1dd0*/  LEA.HI.X R69, R106, c[0x0][0x33c], R67, 0x1, P0 ;  /* 0x0000cf006a457a11 */ /* 0x000fe200000f0c43 */
[--C-:B------:R-:W-:Y:S01]  /*1de0*/  HADD2.F32 R66, -RZ, R7.reuse.H0_H0 ;  /* 0x20000007ff427230 */ /* 0x100fe20000004100 */
[----:B------:R-:W-:Y:S01]  /*1df0*/  ISETP.NE.U32.AND P0, PT, RZ, c[0x0][0x270], PT ;  /* 0x00009c00ff007a0c */ /* 0x000fe20003f05070 */
[----:B------:R-:W-:Y:S01]  /*1e00*/  FFMA.FTZ R64, R65, R64, R86 ;  /* 0x0000004041407223 */ /* 0x000fe20000010056 */
[----:B------:R-:W-:Y:S01]  /*1e10*/  HADD2.F32 R133, -RZ, R18.H1_H1 ;  /* 0x30000012ff857230 */ /* 0x000fe20000004100 */
[----:B------:R-:W-:Y:S01]  /*1e20*/  IMAD.WIDE R16, R52, 0x10, R68 ;  /* 0x0000001034107825 */ /* 0x000fe200078e0244 */
[----:B------:R-:W-:Y:S01]  /*1e30*/  ISETP.NE.AND.EX P0, PT, RZ, c[0x0][0x274], PT, P0 ;  /* 0x00009d00ff007a0c */ /* 0x000fe20003f05300 */
[----:B------:R-:W-:-:S02]  /*1e40*/  HADD2.F32 R18, -RZ, R7.H1_H1 ;  /* 0x30000007ff127230 */ /* 0x000fc40000004100 */
[----:B------:R-:W-:Y:S01]  /*1e50*/  FMUL.FTZ R67, R78, R71 ;  /* 0x000000474e437220 */ /* 0x000fe20000410000 */
[----:B------:R-:W-:Y:S01]  /*1e60*/  HADD2.F32 R135, -RZ, R19.H0_H0 ;  /* 0x20000013ff877230 */ /* 0x000fe20000004100 */
[----:B------:R-:W-:Y:S02]  /*1e70*/  FMUL.FTZ R117, R92, R117 ;  /* 0x000000755c757220 */ /* 0x000fe40000410000 */
[----:B------:R-:W-:Y:S02]  /*1e80*/  FFMA.FTZ R64, R67, R66, R64 ;  /* 0x0000004243407223 */ /* 0x000fe40000010040 */
[----:B------:R-:W-:-:S04]  /*1e90*/  FMUL.FTZ R69, R54, R117 ;  /* 0x0000007536457220 */ /* 0x000fc80000410000 */
[----:B------:R-:W-:Y:S01]  /*1ea0*/  FFMA.FTZ R54, R69, R18, R64 ;  /* 0x0000001245367223 */ /* 0x000fe20000010040 */
[----:B--2---:R1:W-:Y:S04]  /*1eb0*/  STG.E.128 [R16.64+-0x200], R24 ;  /* 0xfffe001810007986 */ /* 0x0043e8000c101d04 */
[----:B0-----:R1:W-:Y:S01]  /*1ec0*/  STG.E.128 [R16.64+-0x400], R20 ;  /* 0xfffc001410007986 */ /* 0x0013e2000c101d04 */
[----:B------:R-:W-:Y:S05]  /*1ed0*/  @!P0 BRA `(.L_x_5946) ;  /* 0x000002b000008947 */ /* 0x000fea0003800000 */
[----:B------:R-:W-:Y:S01]  /*1ee0*/  BAR.SYNC.DEFER_BLOCKING 0x0 ;  /* 0x0000000000007b1d */ /* 0x000fe20000010000 */
[----:B-1----:R-:W-:Y:S02]  /*1ef0*/  FMUL.FTZ R20, R56, R91 ;  /* 0x0000005b38147220 */ /* 0x002fe40000410000 */
        /* <DEDUP_REMOVED lines=41> */
.L_x_5946:
[----:B------:R-:W-:Y:S01]  /*2190*/  BAR.SYNC.DEFER_BLOCKING 0x0 ;  /* 0x0000000000007b1d */ /* 0x000fe20000010000 */
        /* <DEDUP_REMOVED lines=9> */
[----:B-----5:R-:W-:-:S02]  /*2230*/  FADD.FTZ R106, R123, R36 ;  /* 0x000000247b6a7221 */ /* 0x020fc40000010000 */
        /* <DEDUP_REMOVED lines=14> */
[----:B------:R-:W-:Y:S02]  /*2320*/  FADD.FTZ R76, R153, R36 ;  /* 0x00000024994c7221 */ /* 0x000fe40000010000 */
        /* <DEDUP_REMOVED lines=16> */
[----:B------:R-:W-:Y:S05]  /*2430*/  @!P1 BRA `(.L_x_5947) ;  /* 0x00002fa000009947 */ /* 0x000fea0003800000 */
[----:B------:R-:W-:Y:S02]  /*2440*/  MOV R89, RZ ;  /* 0x000000ff00597202 */ /* 0x000fe40000000f00 */
[----:B------:R-:W-:Y:S02]  /*2450*/  MOV R122, RZ ;  /* 0x000000ff007a7202 */ /* 0x000fe40000000f00 */
[----:B------:R-:W-:Y:S02]  /*2460*/  MOV R71, RZ ;  /* 0x000000ff00477202 */ /* 0x000fe40000000f00 */
[----:B------:R-:W-:Y:S02]  /*2470*/  MOV R58, RZ ;  /* 0x000000ff003a7202 */ /* 0x000fe40000000f00 */
.L_x_5984:
[----:B0-----:R-:W-:Y:S01]  /*2480*/  IMAD R14, R0, c[0x0][0x180], RZ ;  /* 0x00006000000e7a24 */ /* 0x001fe200078e02ff */
[----:B------:R-:W-:Y:S01]  /*2490*/  SHF.R.S32.HI R124, RZ, 0x1f, R89 ;  /* 0x0000001fff7c7819 */ /* 0x000fe20000011459 */
[----:B------:R-:W-:-:S04]  /*24a0*/  IMAD.WIDE.U32 R12, R35, c[0x0][0x180], RZ ;  /* 0x00006000230c7a25 */ /* 0x000fc800078e00ff */
[----:B------:R-:W-:Y:S02]  /*24b0*/  IMAD R15, R35, c[0x0][0x184], R14 ;  /* 0x00006100230f7a24 */ /* 0x000fe400078e020e */
[C---:B------:R-:W-:Y:S02]  /*24c0*/  IMAD R14, R124.reuse, c[0x0][0x188], RZ ;  /* 0x000062007c0e7a24 */ /* 0x040fe400078e02ff */
[----:B------:R-:W-:Y:S01]  /*24d0*/  IMAD R18, R124, c[0x0][0x1c0], RZ ;  /* 0x000070007c127a24 */ /* 0x000fe200078e02ff */
[----:B------:R-:W-:Y:S01]  /*24e0*/  IADD3 R13, R13, R15, RZ ;  /* 0x0000000f0d0d7210 */ /* 0x000fe20007ffe0ff */
[C---:B------:R-:W-:Y:S02]  /*24f0*/  IMAD R15, R89.reuse, c[0x0][0x18c], R14 ;  /* 0x00006300590f7a24 */ /* 0x040fe400078e020e */
[----:B-1----:R-:W-:-:S04]  /*2500*/  IMAD.WIDE.U32 R16, R89, c[0x0][0x1c0], RZ ;  /* 0x0000700059107a25 */ /* 0x002fc800078e00ff */
[----:B------:R-:W-:-:S04]  /*2510*/  IMAD.WIDE.U32 R12, R89, c[0x0][0x188], R12 ;  /* 0x00006200590c7a25 */ /* 0x000fc800078e000c */
[----:B------:R-:W-:Y:S01]  /*2520*/  IMAD R19, R89, c[0x0][0x1c4], R18 ;  /* 0x0000710059137a24 */ /* 0x000fe200078e0212 */
[----:B------:R-:W-:Y:S02]  /*2530*/  IADD3 R15, R13, R15, RZ ;  /* 0x0000000f0d0f7210 */ /* 0x000fe40007ffe0ff */
[----:B------:R-:W-:Y:S02]  /*2540*/  LEA R14, P0, R12, c[0x0][0x220], 0x2 ;  /* 0x000088000c0e7a11 */ /* 0x000fe400078010ff */
[----:B------:R-:W-:Y:S02]  /*2550*/  LEA R18, P1, R16, R48, 0x1 ;  /* 0x0000003010127211 */ /* 0x000fe400078208ff */
[----:B------:R-:W-:Y:S02]  /*2560*/  LEA.HI.X R15, R12, c[0x0][0x224], R15, 0x2, P0 ;  /* 0x000089000c0f7a11 */ /* 0x000fe400000f140f */
[----:B------:R-:W-:-:S03]  /*2570*/  IADD3 R13, R17, R19, RZ ;  /* 0x00000013110d7210 */ /* 0x000fc60007ffe0ff */
[----:B------:R0:W2:Y:S01]  /*2580*/  LDG.E R56, [R14.64] ;  /* 0x000000040e387981 */ /* 0x0000a2000c1e1900 */
[----:B------:R-:W-:-:S05]  /*2590*/  LEA.HI.X R19, R16, R49, R13, 0x1, P1 ;  /* 0x0000003110137211 */ /* 0x000fca00008f0c0d */
[----:B------:R-:W-:-:S05]  /*25a0*/  IMAD.WIDE R12, R52, 0x10, R18 ;  /* 0x00000010340c7825 */ /* 0x000fca00078e0212 */
[----:B---3--:R1:W3:Y:S04]  /*25b0*/  LDG.E.128 R20, [R12.64] ;  /* 0x000000040c147981 */ /* 0x0082e8000c1e1d00 */
[----:B------:R1:W4:Y:S01]  /*25c0*/  LDG.E.128 R24, [R12.64+0x200] ;  /* 0x000200040c187981 */ /* 0x000322000c1e1d00 */
[----:B------:R-:W-:Y:S02]  /*25d0*/  IMAD R18, R0, c[0x0][0x198], RZ ;  /* 0x0000660000127a24 */ /* 0x000fe400078e02ff */
[----:B------:R-:W-:Y:S01]  /*25e0*/  IMAD.WIDE.U32 R16, R35, c[0x0][0x198], RZ ;  /* 0x0000660023107a25 */ /* 0x000fe200078e00ff */
[----:B------:R-:W-:-:S03]  /*25f0*/  LOP3.LUT P0, RZ, R40, 0x1f, RZ, 0xc0, !PT ;  /* 0x0000001f28ff7812 */ /* 0x000fc6000780c0ff */
[----:B------:R-:W-:Y:S01]  /*2600*/  IMAD R19, R35, c[0x0][0x19c], R18 ;  /* 0x0000670023137a24 */ /* 0x000fe200078e0212 */
[----:B------:R-:W-:Y:S01]  /*2610*/  IADD3 R18, R50, -0x1, RZ ;  /* 0xffffffff32127810 */ /* 0x000fe20007ffe0ff */
        /* <DEDUP_REMOVED lines=18> */
[----:B------:R-:W-:-:S03]  /*2740*/  HFMA2.MMA R152, -RZ, RZ, 0, 0 ;  /* 0x00000000ff987435 */ /* 0x000fc600000001ff */
        /* <DEDUP_REMOVED lines=22> */
[----:B------:R-:W1:Y:S01]  /*28b0*/  MUFU.EX2 R153, R153 ;  /* 0x0000009900997308 */ /* 0x000e620000000800 */
[----:B---3--:R-:W-:Y:S04]  /*28c0*/  STS.128 [R41.X16], R20 ;  /* 0x0000001429007388 */ /* 0x008fe8000000cc00 */
[----:B----4-:R2:W-:Y:S01]  /*28d0*/  STS.128 [R41.X16+0x200], R24 ;  /* 0x0002001829007388 */ /* 0x0105e2000000cc00 */
[----:B------:R-:W-:-:S06]  /*28e0*/  NOP ;  /* 0x0000000000007918 */ /* 0x000fcc0000000000 */
[----:B------:R-:W3:Y:S04]  /*28f0*/  LDS.128 R12, [R53] ;  /* 0x00000000350c7984 */ /* 0x000ee80000000c00 */
[----:B------:R-:W4:Y:S04]  /*2900*/  LDS.128 R16, [R53+0x10] ;  /* 0x0000100035107984 */ /* 0x000f280000000c00 */
[----:B-1----:R1:W-:Y:S04]  /*2910*/  STS [R134+0xea8], R153 ;  /* 0x000ea89986007388 */ /* 0x0023e80000000800 */
[----:B------:R-:W-:Y:S01]  /*2920*/  BAR.SYNC.DEFER_BLOCKING 0x0 ;  /* 0x0000000000007b1d */ /* 0x000fe20000010000 */
[----:B0-----:R-:W-:-:S02]  /*2930*/  FMUL.FTZ R126, R104, R125 ;  /* 0x0000007d687e7220 */ /* 0x001fc40000410000 */
[-C--:B--2---:R-:W-:Y:S02]  /*2940*/  FMUL.FTZ R26, R102, R125.reuse ;  /* 0x0000007d661a7220 */ /* 0x084fe40000410000 */
[-C--:B------:R-:W-:Y:S02]  /*2950*/  FMUL.FTZ R24, R100, R125.reuse ;  /* 0x0000007d64187220 */ /* 0x080fe40000410000 */
[----:B------:R-:W0:Y:S01]  /*2960*/  MUFU.EX2 R126, R126 ;  /* 0x0000007e007e7308 */ /* 0x000e220000000800 */
[----:B------:R-:W-:Y:S01]  /*2970*/  FMUL.FTZ R22, R98, R125 ;  /* 0x0000007d62167220 */ /* 0x000fe20000410000 */
[--C-:B------:R-:W-:Y:S02]  /*2980*/  HADD2.F32 R27, -RZ, R8.reuse.H0_H0 ;  /* 0x20000008ff1b7230 */ /* 0x100fe40000004100 */
[----:B------:R-:W-:-:S04]  /*2990*/  HADD2.F32 R25, -RZ, R8.H1_H1 ;  /* 0x30000008ff197230 */ /* 0x000fc80000004100 */
[----:B------:R-:W2:Y:S01]  /*29a0*/  MUFU.EX2 R26, R26 ;  /* 0x0000001a001a7308 */ /* 0x000ea20000000800 */
[----:B------:R-:W-:Y:S01]  /*29b0*/  FMUL.FTZ R20, R96, R125 ;  /* 0x0000007d60147220 */ /* 0x000fe20000410000 */
[----:B------:R-:W-:Y:S01]  /*29c0*/  HADD2.F32 R23, -RZ, R9.H0_H0 ;  /* 0x20000009ff177230 */ /* 0x000fe20000004100 */
[----:B------:R-:W-:-:S05]  /*29d0*/  FMUL.FTZ R154, R106, R27 ;  /* 0x0000001b6a9a7220 */ /* 0x000fca0000410000 */
[----:B------:R-:W2:Y:S01]  /*29e0*/  MUFU.EX2 R24, R24 ;  /* 0x0000001800187308 */ /* 0x000ea20000000800 */
[----:B------:R-:W-:Y:S01]  /*29f0*/  FMUL.FTZ R169, R104, R25 ;  /* 0x0000001968a97220 */ /* 0x000fe20000410000 */
[----:B------:R1:W5:Y:S01]  /*2a00*/  @!P1 LDG.E R152, [R128.64+0x4] ;  /* 0x0000040480989981 */ /* 0x000362000c1e1900 */
[----:B------:R-:W-:Y:S01]  /*2a10*/  HADD2.F32 R21, -RZ, R9.H1_H1 ;  /* 0x30000009ff157230 */ /* 0x000fe20000004100 */
[----:B------:R-:W-:-:S04]  /*2a20*/  FMUL.FTZ R163, R102, R23 ;  /* 0x0000001766a37220 */ /* 0x000fc80000410000 */
[----:B------:R-:W3:Y:S01]  /*2a30*/  MUFU.EX2 R22, R22 ;  /* 0x0000001600167308 */ /* 0x000ee20000000800 */
[----:B0-----:R-:W-:Y:S02]  /*2a40*/  FFMA.FTZ R127, R126, R154, R169 ;  /* 0x0000009a7e7f7223 */ /* 0x001fe400000100a9 */
[-C--:B-1----:R-:W-:Y:S02]  /*2a50*/  FMUL.FTZ R128, R94, R125.reuse ;  /* 0x0000007d5e807220 */ /* 0x082fe40000410000 */
[----:B------:R-:W-:-:S03]  /*2a60*/  FMUL.FTZ R134, R92, R125 ;  /* 0x0000007d5c867220 */ /* 0x000fc60000410000 */
[----:B------:R-:W0:Y:S01]  /*2a70*/  MUFU.EX2 R20, R20 ;  /* 0x0000001400147308 */ /* 0x000e220000000800 */
[----:B------:R-:W-:Y:S02]  /*2a80*/  FMUL.FTZ R149, R153, R126 ;  /* 0x0000007e99957220 */ /* 0x000fe40000410000 */
[----:B------:R-:W-:Y:S02]  /*2a90*/  FMUL.FTZ R155, R100, R21 ;  /* 0x00000015649b7220 */ /* 0x000fe40000410000 */
[----:B--2---:R-:W-:-:S03]  /*2aa0*/  FFMA.FTZ R127, R26, R127, R163 ;  /* 0x0000007f1a7f7223 */ /* 0x004fc600000100a3 */
[----:B------:R-:W1:Y:S01]  /*2ab0*/  MUFU.EX2 R128, R128 ;  /* 0x0000008000807308 */ /* 0x000e620000000800 */
[----:B------:R-:W-:Y:S02]  /*2ac0*/  FMUL.FTZ R136, R90, R125 ;  /* 0x0000007d5a887220 */ /* 0x000fe40000410000 */
[----:B------:R-:W-:Y:S02]  /*2ad0*/  FMUL.FTZ R149, R26, R149 ;  /* 0x000000951a957220 */ /* 0x000fe40000410000 */
[----:B------:R-:W-:-:S03]  /*2ae0*/  FFMA.FTZ R127, R24, R127, R155 ;  /* 0x0000007f187f7223 */ /* 0x000fc6000001009b */
[----:B------:R-:W2:Y:S01]  /*2af0*/  MUFU.EX2 R134, R134 ;  /* 0x0000008600867308 */ /* 0x000ea20000000800 */
[----:B------:R-:W-:Y:S02]  /*2b00*/  FMUL.FTZ R138, R88, R125 ;  /* 0x0000007d588a7220 */ /* 0x000fe40000410000 */
[----:B------:R-:W-:Y:S02]  /*2b10*/  FMUL.FTZ R149, R24, R149 ;  /* 0x0000009518957220 */ /* 0x000fe40000410000 */
[----:B---3--:R-:W-:-:S03]  /*2b20*/  FFMA.FTZ R127, R22, R127, R157 ;  /* 0x0000007f167f7223 */ /* 0x008fc6000001009d */
        /* <DEDUP_REMOVED lines=25> */
[----:B------:R-:W-:Y:S01]  /*2cc0*/  HADD2.F32 R129, -RZ, R6.H1_H1 ;  /* 0x30000006ff817230 */ /* 0x000fe20000004100 */
[----:B------:R-:W-:Y:S02]  /*2cd0*/  FMUL.FTZ R151, R140, R151 ;  /* 0x000000978c977220 */ /* 0x000fe40000410000 */
[C---:B--2---:R-:W-:Y:S01]  /*2ce0*/  FFMA.FTZ R125, R142.reuse, R127, R161 ;  /* 0x0000007f8e7d7223 */ /* 0x044fe200000100a1 */
[--C-:B------:R-:W-:Y:S01]  /*2cf0*/  HADD2.F32 R127, -RZ, R7.reuse.H0_H0 ;  /* 0x20000007ff7f7230 */ /* 0x100fe20000004100 */
[----:B------:R-:W-:Y:S02]  /*2d00*/  FMUL.FTZ R151, R142, R151 ;  /* 0x000000978e977220 */ /* 0x000fe40000410000 */
[----:B------:R-:W2:Y:S01]  /*2d10*/  MUFU.EX2 R149, R149 ;  /* 0x0000009500957308 */ /* 0x000ea20000000800 */
[----:B------:R-:W-:Y:S01]  /*2d20*/  FMUL.FTZ R167, R80, R129 ;  /* 0x0000008150a77220 */ /* 0x000fe20000410000 */
[----:B------:R-:W-:Y:S01]  /*2d30*/  ISETP.NE.AND P1, PT, R40, 0x1f, PT ;  /* 0x0000001f2800780c */ /* 0x000fe20003f25270 */
[C---:B---3--:R-:W-:Y:S01]  /*2d40*/  FFMA.FTZ R148, R144.reuse, R125, R175 ;  /* 0x0000007d90947223 */ /* 0x048fe200000100af */
[----:B------:R-:W-:Y:S01]  /*2d50*/  HADD2.F32 R125, -RZ, R7.H1_H1 ;  /* 0x30000007ff7d7230 */ /* 0x000fe20000004100 */
[----:B------:R-:W-:-:S02]  /*2d60*/  FMUL.FTZ R181, R144, R151 ;  /* 0x0000009790b57220 */ /* 0x000fc40000410000 */
        /* <DEDUP_REMOVED lines=10> */
[----:B0---4-:R-:W-:-:S13]  /*2e10*/  ISETP.NE.AND P3, PT, R50, c[0x0][0x174], PT ;  /* 0x00005d0032007a0c */ /* 0x011fda0003f65270 */
[----:B-1----:R-:W-:-:S04]  /*2e20*/  @P3 LEA.HI R156, R50, R50, RZ, 0x1 ;  /* 0x00000032329c3211 */ /* 0x002fc800078f08ff */
[----:B------:R-:W-:Y:S02]  /*2e30*/  @P3 LOP3.LUT R181, R156, 0xfffffe, RZ, 0xc0, !PT ;  /* 0x00fffffe9cb53812 */ /* 0x000fe400078ec0ff */
[----:B------:R-:W-:Y:S02]  /*2e40*/  MOV R156, 0x3f800000 ;  /* 0x3f800000009c7802 */ /* 0x000fe40000000f00 */
[----:B------:R-:W-:-:S04]  /*2e50*/  @P3 IADD3 R158, -R181, R50, RZ ;  /* 0x00000032b59e3210 */ /* 0x000fc80007ffe1ff */
[----:B------:R-:W-:-:S05]  /*2e60*/  @P3 LEA R158, R158, R89, 0x8 ;  /* 0x000000599e9e3211 */ /* 0x000fca00078e40ff */
[----:B------:R0:W1:Y:S02]  /*2e70*/  @P3 LDS R156, [R158.X4+0xea8] ;  /* 0x000ea8009e9c3984 */ /* 0x0000640000004800 */
.L_x_5949:
[----:B0---4-:R-:W-:Y:S05]  /*2e80*/  BSYNC B0 ;  /* 0x0000000000007941 */ /* 0x011fea0003800000 */
.L_x_5948:
[----:B------:R-:W0:Y:S01]  /*2e90*/  SHFL.UP PT, R158, R209, 0x1, RZ ;  /* 0x04200000d19e7989 */ /* 0x000e2200000e00ff */
[----:B------:R-:W-:Y:S01]  /*2ea0*/  ISETP.GE.AND P3, PT, R41, 0x1, PT ;  /* 0x000000012900780c */ /* 0x000fe20003f66270 */
[--C-:B------:R-:W-:Y:S01]  /*2eb0*/  HADD2.F32 R164, -RZ, R18.reuse.H0_H0 ;  /* 0x20000012ffa47230 */ /* 0x100fe20000004100 */
[----:B------:R-:W-:Y:S01]  /*2ec0*/  ISETP.GE.OR P0, PT, R50, c[0x0][0x174], P0 ;  /* 0x00005d0032007a0c */ /* 0x000fe20000706670 */
[----:B------:R-:W2:Y:S01]  /*2ed0*/  SHFL.UP PT, R181, R176, 0x1, RZ ;  /* 0x04200000b0b57989 */ /* 0x000ea200000e00ff */
[----:B------:R-:W-:Y:S01]  /*2ee0*/  HADD2.F32 R160, -RZ, R18.H1_H1 ;  /* 0x30000012ffa07230 */ /* 0x000fe20000004100 */
[----:B------:R-:W-:Y:S01]  /*2ef0*/  ISETP.NE.AND P5, PT, R40, RZ, PT ;  /* 0x000000ff2800720c */ /* 0x000fe20003fa5270 */
[----:B------:R-:W-:Y:S01]  /*2f00*/  HADD2.F32 R18, -RZ, R19.H1_H1 ;  /* 0x30000013ff127230 */ /* 0x000fe20000004100 */
[C---:B-----5:R-:W-:Y:S01]  /*2f10*/  FMUL.FTZ R192, R123.reuse, R164 ;  /* 0x000000a47bc07220 */ /* 0x060fe20000410000 */
[--C-:B------:R-:W-:Y:S01]  /*2f20*/  HADD2.F32 R174, -RZ, R15.reuse.H0_H0 ;  /* 0x2000000fffae7230 */ /* 0x100fe20000004100 */
[C---:B------:R-:W-:Y:S01]  /*2f30*/  FMUL.FTZ R190, R123.reuse, R160 ;  /* 0x000000a07bbe7220 */ /* 0x040fe20000410000 */
[----:B------:R-:W-:Y:S01]  /*2f40*/  HADD2.F32 R172, -RZ, R15.H1_H1 ;  /* 0x3000000fffac7230 */ /* 0x000fe20000004100 */
[----:B------:R-:W-:Y:S01]  /*2f50*/  FMUL.FTZ R186, R123, R18 ;  /* 0x000000127bba7220 */ /* 0x000fe20000410000 */
[--C-:B------:R-:W-:Y:S01]  /*2f60*/  HADD2.F32 R180, -RZ, R13.reuse.H0_H0 ;  /* 0x2000000dffb47230 */ /* 0x100fe20000004100 */
[----:B-1----:R-:W-:Y:S01]  /*2f70*/  FMUL.FTZ R15, R149, R156 ;  /* 0x0000009c950f7220 */ /* 0x002fe20000410000 */
[----:B------:R-:W-:Y:S01]  /*2f80*/  HADD2.F32 R182, -RZ, R13.H1_H1 ;  /* 0x3000000dffb67230 */ /* 0x000fe20000004100 */
[----:B------:R-:W-:Y:S01]  /*2f90*/  FMUL.FTZ R207, R69, R186 ;  /* 0x000000ba45cf7220 */ /* 0x000fe20000410000 */
[--C-:B------:R-:W-:Y:S01]  /*2fa0*/  HADD2.F32 R166, -RZ, R17.reuse.H1_H1 ;  /* 0x30000011ffa67230 */ /* 0x100fe20000004100 */
[----:B------:R-:W-:Y:S01]  /*2fb0*/  FMUL.FTZ R205, R65, R190 ;  /* 0x000000be41cd7220 */ /* 0x000fe20000410000 */
[----:B------:R-:W-:Y:S01]  /*2fc0*/  HADD2.F32 R168, -RZ, R17.H0_H0 ;  /* 0x20000011ffa87230 */ /* 0x000fe20000004100 */
[----:B------:R-:W-:Y:S01]  /*2fd0*/  FMUL.FTZ R15, R150, R15 ;  /* 0x0000000f960f7220 */ /* 0x000fe20000410000 */
[--C-:B------:R-:W-:Y:S01]  /*2fe0*/  HADD2.F32 R170, -RZ, R16.reuse.H0_H0 ;  /* 0x20000010ffaa7230 */ /* 0x100fe20000004100 */
[----:B------:R-:W-:Y:S01]  /*2ff0*/  FMUL.FTZ R190, R123, R166 ;  /* 0x000000a67bbe7220 */ /* 0x000fe20000410000 */
[----:B------:R-:W-:Y:S01]  /*3000*/  HADD2.F32 R16, -RZ, R16.H1_H1 ;  /* 0x30000010ff107230 */ /* 0x000fe20000004100 */
[C---:B0-----:R-:W-:Y:S01]  /*3010*/  @P3 FFMA.FTZ R209, R176.reuse, R158, R209 ;  /* 0x0000009eb0d13223 */ /* 0x041fe200000100d1 */
[----:B------:R-:W-:Y:S01]  /*3020*/  HADD2.F32 R158, -RZ, R19.H0_H0 ;  /* 0x20000013ff9e7230 */ /* 0x000fe20000004100 */
[----:B------:R-:W-:Y:S01]  /*3030*/  FMUL.FTZ R203, R87, R192 ;  /* 0x000000c057cb7220 */ /* 0x000fe20000410000 */
[--C-:B------:R-:W-:Y:S01]  /*3040*/  HADD2.F32 R178, -RZ, R14.reuse.H0_H0 ;  /* 0x2000000effb27230 */ /* 0x100fe20000004100 */
[----:B--2---:R-:W-:Y:S01]  /*3050*/  @P3 FMUL.FTZ R176, R176, R181 ;  /* 0x000000b5b0b03220 */ /* 0x004fe20000410000 */
[----:B------:R-:W0:Y:S01]  /*3060*/  SHFL.UP PT, R162, R209, 0x2, RZ ;  /* 0x04400000d1a27989 */ /* 0x000e2200000e00ff */
[----:B------:R-:W-:Y:S01]  /*3070*/  ISETP.GE.AND P3, PT, R41, 0x2, PT ;  /* 0x000000022900780c */ /* 0x000fe20003f66270 */
[----:B------:R-:W-:Y:S01]  /*3080*/  FMUL.FTZ R15, R146, R15 ;  /* 0x0000000f920f7220 */ /* 0x000fe20000410000 */
[----:B------:R-:W-:Y:S01]  /*3090*/  HADD2.F32 R14, -RZ, R14.H1_H1 ;  /* 0x3000000eff0e7230 */ /* 0x000fe20000004100 */
[----:B------:R-:W1:Y:S01]  /*30a0*/  SHFL.UP PT, R181, R176, 0x2, RZ ;  /* 0x04400000b0b57989 */ /* 0x000e6200000e00ff */
[----:B------:R-:W-:Y:S01]  /*30b0*/  FMUL.FTZ R192, R123, R168 ;  /* 0x000000a87bc07220 */ /* 0x000fe20000410000 */
[--C-:B------:R-:W-:Y:S01]  /*30c0*/  HADD2.F32 R184, -RZ, R12.reuse.H0_H0 ;  /* 0x2000000cffb87230 */ /* 0x100fe20000004100 */
[----:B------:R-:W-:Y:S01]  /*30d0*/  FMUL.FTZ R201, R85, R190 ;  /* 0x000000be55c97220 */ /* 0x000fe20000410000 */
[----:B------:R-:W-:Y:S01]  /*30e0*/  HADD2.F32 R12, -RZ, R12.H1_H1 ;  /* 0x3000000cff0c7230 */ /* 0x000fe20000004100 */
        /* <DEDUP_REMOVED lines=9> */
[C---:B0-----:R-:W-:Y:S02]  /*3180*/  @P3 FFMA.FTZ R209, R176.reuse, R162, R209 ;  /* 0x000000a2b0d13223 */ /* 0x041fe400000100d1 */
[----:B------:R-:W-:Y:S02]  /*3190*/  FMUL.FTZ R162, R123, R158 ;  /* 0x0000009e7ba27220 */ /* 0x000fe40000410000 */
[----:B-1----:R-:W-:Y:S01]  /*31a0*/  @P3 FMUL.FTZ R176, R176, R181 ;  /* 0x000000b5b0b03220 */ /* 0x002fe20000410000 */
[----:B------:R-:W-:Y:S01]  /*31b0*/  ISETP.GE.AND P3, PT, R41, 0x4, PT ;  /* 0x000000042900780c */ /* 0x000fe20003f66270 */
[----:B------:R-:W-:Y:S02]  /*31c0*/  FMUL.FTZ R162, R67, R162 ;  /* 0x000000a243a27220 */ /* 0x000fe40000410000 */
        /* <DEDUP_REMOVED lines=17> */
[C---:B------:R-:W-:Y:S02]  /*32e0*/  FMUL.FTZ R17, R134.reuse, R15 ;  /* 0x0000000f86117220 */ /* 0x040fe40000410000 */
[----:B------:R-:W-:Y:S01]  /*32f0*/  FFMA.FTZ R186, R134, R13, R195 ;  /* 0x0000000d86ba7223 */ /* 0x000fe200000100c3 */
[----:B------:R-:W0:Y:S01]  /*3300*/  SHFL.UP PT, R15, R209, 0x4, RZ ;  /* 0x04800000d10f7989 */ /* 0x000e2200000e00ff */
[----:B------:R-:W-:Y:S01]  /*3310*/  FMUL.FTZ R199, R75, R190 ;  /* 0x000000be4bc77220 */ /* 0x000fe20000410000 */
[----:B------:R-:W-:Y:S01]  /*3320*/  LOP3.LUT R190, R40, 0x1f, RZ, 0xc0, !PT ;  /* 0x0000001f28be7812 */ /* 0x000fe200078ec0ff */
[----:B------:R-:W-:Y:S01]  /*3330*/  FMUL.FTZ R188, R123, R182 ;  /* 0x000000b67bbc7220 */ /* 0x000fe20000410000 */
[----:B------:R-:W1:Y:S01]  /*3340*/  SHFL.UP PT, R13, R176, 0x4, RZ ;  /* 0x04800000b00d7989 */ /* 0x000e6200000e00ff */
[----:B------:R-:W-:Y:S01]  /*3350*/  FFMA.FTZ R187, R128, R186, R199 ;  /* 0x000000ba80bb7223 */ /* 0x000fe200000100c7 */
[----:B------:R-:W-:Y:S01]  /*3360*/  ISETP.NE.AND P4, PT, R190, 0x1f, PT ;  /* 0x0000001fbe00780c */ /* 0x000fe20003f85270 */
[----:B------:R-:W-:-:S02]  /*3370*/  FMUL.FTZ R17, R128, R17 ;  /* 0x0000001180117220 */ /* 0x000fc40000410000 */
[----:B------:R-:W-:Y:S02]  /*3380*/  FMUL.FTZ R186, R123, R180 ;  /* 0x000000b47bba7220 */ /* 0x000fe40000410000 */
[----:B------:R-:W-:Y:S02]  /*3390*/  FMUL.FTZ R193, R61, R188 ;  /* 0x000000bc3dc17220 */ /* 0x000fe40000410000 */
[C---:B------:R-:W-:Y:S02]  /*33a0*/  FFMA.FTZ R187, R20.reuse, R187, R19 ;  /* 0x000000bb14bb7223 */ /* 0x040fe40000010013 */
[----:B------:R-:W-:Y:S02]  /*33b0*/  FMUL.FTZ R17, R20, R17 ;  /* 0x0000001114117220 */ /* 0x000fe40000410000 */
[----:B------:R-:W-:Y:S02]  /*33c0*/  FMUL.FTZ R188, R123, R12 ;  /* 0x0000000c7bbc7220 */ /* 0x000fe40000410000 */
[----:B------:R-:W-:-:S02]  /*33d0*/  FMUL.FTZ R191, R59, R186 ;  /* 0x000000ba3bbf7220 */ /* 0x000fc40000410000 */
[C---:B------:R-:W-:Y:S02]  /*33e0*/  FFMA.FTZ R189, R22.reuse, R187, R193 ;  /* 0x000000bb16bd7223 */ /* 0x040fe400000100c1 */
[----:B------:R-:W-:Y:S02]  /*33f0*/  FMUL.FTZ R17, R22, R17 ;  /* 0x0000001116117220 */ /* 0x000fe40000410000 */
        /* <DEDUP_REMOVED lines=8> */
[----:B------:R-:W-:Y:S02]  /*3480*/  FFMA.FTZ R211, R126, R188, R189 ;  /* 0x000000bc7ed37223 */ /* 0x000fe400000100bd */
[----:B-1----:R-:W-:Y:S01]  /*3490*/  @P3 FMUL.FTZ R176, R176, R13 ;  /* 0x0000000db0b03220 */ /* 0x002fe20000410000 */
[----:B------:R-:W0:Y:S01]  /*34a0*/  SHFL.UP PT, R15, R209, 0x8, RZ ;  /* 0x05000000d10f7989 */ /* 0x000e2200000e00ff */
[----:B------:R-:W-:Y:S01]  /*34b0*/  FMUL.FTZ R186, R126, R17 ;  /* 0x000000117eba7220 */ /* 0x000fe20000410000 */
[----:B------:R-:W-:-:S02]  /*34c0*/  ISETP.GE.AND P3, PT, R41, 0x8, PT ;  /* 0x000000082900780c */ /* 0x000fc40003f66270 */
[----:B------:R-:W1:Y:S04]  /*34d0*/  SHFL.DOWN PT, R188, R211, 0x1, 0x1f ;  /* 0x08201f00d3bc7f89 */ /* 0x000e6800000e0000 */
[----:B------:R-:W2:Y:S04]  /*34e0*/  SHFL.UP PT, R13, R176, 0x8, RZ ;  /* 0x05000000b00d7989 */ /* 0x000ea800000e00ff */
[----:B------:R-:W3:Y:S03]  /*34f0*/  SHFL.DOWN PT, R17, R186, 0x1, 0x1f ;  /* 0x08201f00ba117f89 */ /* 0x000ee600000e0000 */
[----:B0-----:R-:W-:-:S02]  /*3500*/  @P3 FFMA.FTZ R209, R176, R15, R209 ;  /* 0x0000000fb0d13223 */ /* 0x001fc400000100d1 */
        /* <DEDUP_REMOVED lines=9> */
[----:B0-----:R-:W-:-:S04]  /*35a0*/  @P3 FFMA.FTZ R209, R176, R15, R209 ;  /* 0x0000000fb0d13223 */ /* 0x001fc800000100d1 */
[----:B-1----:R-:W-:Y:S02]  /*35b0*/  @!P4 FFMA.FTZ R211, R186, R188, R211 ;  /* 0x000000bcbad3c223 */ /* 0x002fe400000100d3 */
[----:B------:R-:W-:Y:S01]  /*35c0*/  SHFL.UP PT, R209, R209, 0x1, RZ ;  /* 0x04200000d1d17989 */ /* 0x000fe200000e00ff */
[----:B--2---:R-:W-:Y:S01]  /*35d0*/  @P3 FMUL.FTZ R176, R176, R13 ;  /* 0x0000000db0b03220 */ /* 0x004fe20000410000 */
[----:B------:R-:W-:Y:S02]  /*35e0*/  ISETP.GE.U32.AND P3, PT, R190, 0x1c, PT ;  /* 0x0000001cbe00780c */ /* 0x000fe40003f66070 */
[----:B------:R-:W-:Y:S01]  /*35f0*/  SHFL.IDX PT, R13, R152, RZ, 0x1f ;  /* 0x00001fff980d7589 */ /* 0x000fe200000e0000 */
[----:B---3--:R-:W-:-:S03]  /*3600*/  @!P4 FMUL.FTZ R186, R186, R17 ;  /* 0x00000011babac220 */ /* 0x008fc60000410000 */
[----:B------:R-:W0:Y:S04]  /*3610*/  SHFL.DOWN PT, R17, R211, 0x4, 0x1f ;  /* 0x08801f00d3117f89 */ /* 0x000e2800000e0000 */
[----:B------:R-:W1:Y:S04]  /*3620*/  SHFL.DOWN PT, R15, R186, 0x4, 0x1f ;  /* 0x08801f00ba0f7f89 */ /* 0x000e6800000e0000 */
[----:B------:R-:W2:Y:S01]  /*3630*/  SHFL.UP PT, R176, R176, 0x1, RZ ;  /* 0x04200000b0b07989 */ /* 0x000ea200000e00ff */
[C---:B0-----:R-:W-:Y:S02]  /*3640*/  @!P3 FFMA.FTZ R211, R186.reuse, R17, R211 ;  /* 0x00000011bad3b223 */ /* 0x041fe400000100d3 */
[----:B-1----:R-:W-:-:S03]  /*3650*/  @!P3 FMUL.FTZ R186, R186, R15 ;  /* 0x0000000fbabab220 */ /* 0x002fc60000410000 */
[----:B------:R-:W0:Y:S01]  /*3660*/  SHFL.DOWN PT, R17, R211, 0x8, 0x1f ;  /* 0x09001f00d3117f89 */ /* 0x000e2200000e0000 */
[----:B--2---:R-:W-:-:S03]  /*3670*/  @P2 FFMA.FTZ R13, R176, R13, R209 ;  /* 0x0000000db00d2223 */ /* 0x004fc600000100d1 */
[----:B------:R-:W1:Y:S01]  /*3680*/  SHFL.DOWN PT, R15, R186, 0x8, 0x1f ;  /* 0x09001f00ba0f7f89 */ /* 0x000e6200000e0000 */
[----:B------:R-:W-:Y:S01]  /*3690*/  ISETP.GE.U32.AND P2, PT, R190, 0x18, PT ;  /* 0x00000018be00780c */ /* 0x000fe20003f46070 */
[----:B------:R-:W-:Y:S01]  /*36a0*/  FFMA.FTZ R153, R153, R13, R154 ;  /* 0x0000000d99997223 */ /* 0x000fe2000001009a */
[----:B------:R-:W-:Y:S01]  /*36b0*/  MOV R13, RZ ;  /* 0x000000ff000d7202 */ /* 0x000fe20000000f00 */
[----:B------:R-:W-:Y:S02]  /*36c0*/  IMAD R154, R130, c[0x0][0x2b8], RZ ;  /* 0x0000ae00829a7a24 */ /* 0x000fe400078e02ff */
[-C--:B------:R-:W-:Y:S02]  /*36d0*/  FFMA.FTZ R169, R126, R153.reuse, R169 ;  /* 0x000000997ea97223 */ /* 0x080fe400000100a9 */
[----:B------:R-:W-:Y:S02]  /*36e0*/  FMUL.FTZ R184, R184, R153 ;  /* 0x00000099b8b87220 */ /* 0x000fe40000410000 */
[----:B------:R-:W-:Y:S01]  /*36f0*/  FMUL.FTZ R152, R12, R169 ;  /* 0x000000a90c987220 */ /* 0x000fe20000410000 */
[----:B------:R-:W-:Y:S01]  /*3700*/  HFMA2.MMA R12, -RZ, RZ, 1.875, 0 ;  /* 0x3f800000ff0c7435 */ /* 0x000fe200000001ff */
[----:B------:R-:W-:-:S02]  /*3710*/  FFMA.FTZ R184, R55, R184, RZ ;  /* 0x000000b837b87223 */ /* 0x000fc400000100ff */
        /* <DEDUP_REMOVED lines=9> */
[----:B------:R-:W-:Y:S02]  /*37b0*/  FFMA.FTZ R152, R61, R182, R152 ;  /* 0x000000b63d987223 */ /* 0x000fe40000010098 */
[----:B0-----:R-:W-:Y:S02]  /*37c0*/  @!P2 FFMA.FTZ R211, R186, R17, R211 ;  /* 0x00000011bad3a223 */ /* 0x001fe400000100d3 */
[----:B------:R-:W-:Y:S02]  /*37d0*/  FMUL.FTZ R178, R178, R157 ;  /* 0x0000009db2b27220 */ /* 0x000fe40000410000 */
[----:B-1----:R-:W-:Y:S01]  /*37e0*/  @!P2 FMUL.FTZ R186, R186, R15 ;  /* 0x0000000fbabaa220 */ /* 0x002fe20000410000 */
[----:B------:R-:W-:Y:S01]  /*37f0*/  HFMA2.MMA R15, -RZ, RZ, 0, 0 ;  /* 0x00000000ff0f7435 */ /* 0x000fe200000001ff */
[----:B------:R-:W-:-:S02]  /*3800*/  FFMA.FTZ R178, R63, R178, R152 ;  /* 0x000000b23fb27223 */ /* 0x000fc40000010098 */
[----:B------:R-:W0:Y:S01]  /*3810*/  SHFL.DOWN PT, R152, R211, 0x10, 0x1f ;  /* 0x0a001f00d3987f89 */ /* 0x000e2200000e0000 */
[----:B------:R-:W-:Y:S02]  /*3820*/  FFMA.FTZ R171, R20, R157, R171 ;  /* 0x0000009d14ab7223 */ /* 0x000fe400000100ab */
[----:B------:R-:W-:Y:S01]  /*3830*/  IMAD R209, R37, c[0x0][0x2bc], R154 ;  /* 0x0000af0025d17a24 */ /* 0x000fe200078e029a */
[----:B------:R-:W1:Y:S01]  /*3840*/  SHFL.DOWN PT, R17, R186, 0x10, 0x1f ;  /* 0x0a001f00ba117f89 */ /* 0x000e6200000e0000 */
[-C--:B------:R-:W-:Y:S02]  /*3850*/  FMUL.FTZ R14, R14, R171.reuse ;  /* 0x000000ab0e0e7220 */ /* 0x080fe40000410000 */
[----:B------:R-:W-:Y:S02]  /*3860*/  FFMA.FTZ R177, R128, R171, R177 ;  /* 0x000000ab80b17223 */ /* 0x000fe400000100b1 */
[----:B------:R-:W-:Y:S01]  /*3870*/  FFMA.FTZ R178, R75, R14, R178 ;  /* 0x0000000e4bb27223 */ /* 0x000fe200000100b2 */
[----:B------:R-:W-:Y:S01]  /*3880*/  MOV R14, R40 ;  /* 0x00000028000e7202 */ /* 0x000fe20000000f00 */
[----:B------:R-:W-:-:S02]  /*3890*/  FMUL.FTZ R174, R174, R177 ;  /* 0x000000b1aeae7220 */ /* 0x000fc40000410000 */
[----:B------:R-:W-:Y:S02]  /*38a0*/  FFMA.FTZ R165, R134, R177, R165 ;  /* 0x000000b186a57223 */ /* 0x000fe400000100a5 */
[----:B------:R-:W-:Y:S02]  /*38b0*/  FFMA.FTZ R174, R73, R174, R178 ;  /* 0x000000ae49ae7223 */ /* 0x000fe400000100b2 */
[-C--:B------:R-:W-:Y:S02]  /*38c0*/  FMUL.FTZ R172, R172, R165.reuse ;  /* 0x000000a5acac7220 */ /* 0x080fe40000410000 */
[----:B------:R-:W-:Y:S02]  /*38d0*/  FFMA.FTZ R159, R136, R165, R159 ;  /* 0x000000a5889f7223 */ /* 0x000fe4000001009f */
[----:B------:R-:W-:Y:S02]  /*38e0*/  FFMA.FTZ R172, R77, R172, R174 ;  /* 0x000000ac4dac7223 */ /* 0x000fe400000100ae */
[----:B------:R-:W-:-:S02]  /*38f0*/  FFMA.FTZ R173, R138, R159, R173 ;  /* 0x0000009f8aad7223 */ /* 0x000fc400000100ad */
[C---:B0-----:R-:W-:Y:S02]  /*3900*/  @!P0 FFMA.FTZ R211, R186.reuse, R152, R211 ;  /* 0x00000098bad38223 */ /* 0x041fe400000100d3 */
[----:B------:R-:W-:Y:S01]  /*3910*/  SHFL.IDX PT, R152, R13, RZ, 0x1f ;  /* 0x00001fff0d987589 */ /* 0x000fe200000e0000 */
[----:B-1----:R-:W-:Y:S02]  /*3920*/  @!P0 FMUL.FTZ R186, R186, R17 ;  /* 0x00000011baba8220 */ /* 0x002fe40000410000 */
[----:B------:R-:W-:Y:S01]  /*3930*/  FFMA.FTZ R179, R140, R173, R179 ;  /* 0x000000ad8cb37223 */ /* 0x000fe200000100b3 */
[----:B------:R-:W-:Y:S01]  /*3940*/  SHFL.DOWN PT, R174, R211, 0x1, 0x1f ;  /* 0x08201f00d3ae7f89 */ /* 0x000fe200000e0000 */
[----:B------:R-:W-:Y:S02]  /*3950*/  FMUL.FTZ R170, R170, R159 ;  /* 0x0000009faaaa7220 */ /* 0x000fe40000410000 */
[----:B------:R-:W-:Y:S01]  /*3960*/  FFMA.FTZ R161, R142, R179, R161 ;  /* 0x000000b38ea17223 */ /* 0x000fe200000100a1 */
[----:B------:R-:W0:Y:S01]  /*3970*/  SHFL.DOWN PT, R213, R186, 0x1, 0x1f ;  /* 0x08201f00bad57f89 */ /* 0x000e2200000e0000 */
[----:B------:R-:W-:-:S02]  /*3980*/  FFMA.FTZ R170, R79, R170, R172 ;  /* 0x000000aa4faa7223 */ /* 0x000fc400000100ac */
[----:B------:R-:W-:Y:S01]  /*3990*/  FFMA.FTZ R175, R144, R161, R175 ;  /* 0x000000a190af7223 */ /* 0x000fe200000100af */
[----:B------:R-:W-:Y:S01]  /*39a0*/  SHFL.IDX PT, R211, R211, RZ, 0x1f ;  /* 0x00001fffd3d37589 */ /* 0x000fe200000e0000 */
[----:B------:R-:W-:Y:S02]  /*39b0*/  FMUL.FTZ R154, R16, R173 ;  /* 0x000000ad109a7220 */ /* 0x000fe40000410000 */
[----:B------:R-:W-:Y:S01]  /*39c0*/  FFMA.FTZ R167, R146, R175, R167 ;  /* 0x000000af92a77223 */ /* 0x000fe200000100a7 */
[----:B------:R-:W1:Y:S01]  /*39d0*/  SHFL.IDX PT, R186, R186, RZ, 0x1f ;  /* 0x00001fffbaba7589 */ /* 0x000e6200000e0000 */
[----:B------:R-:W-:Y:S02]  /*39e0*/  FFMA.FTZ R154, R81, R154, R170 ;  /* 0x0000009a519a7223 */ /* 0x000fe400000100aa */
[----:B------:R-:W-:Y:S02]  /*39f0*/  FMUL.FTZ R168, R168, R179 ;  /* 0x000000b3a8a87220 */ /* 0x000fe40000410000 */
[----:B------:R-:W-:-:S02]  /*3a00*/  FMUL.FTZ R166, R166, R161 ;  /* 0x000000a1a6a67220 */ /* 0x000fc40000410000 */
[----:B------:R-:W-:Y:S01]  /*3a10*/  FFMA.FTZ R154, R83, R168, R154 ;  /* 0x000000a8539a7223 */ /* 0x000fe2000001009a */
[----:B------:R-:W-:Y:S01]  /*3a20*/  SHF.L.U64.HI R168, R71, 0x2, R58 ;  /* 0x0000000247a87819 */ /* 0x000fe2000001023a */
[----:B------:R-:W-:Y:S02]  /*3a30*/  FMUL.FTZ R164, R164, R175 ;  /* 0x000000afa4a47220 */ /* 0x000fe40000410000 */
[----:B------:R-:W-:Y:S02]  /*3a40*/  FFMA.FTZ R154, R85, R166, R154 ;  /* 0x000000a6559a7223 */ /* 0x000fe4000001009a */
[----:B------:R-:W-:Y:S02]  /*3a50*/  FMUL.FTZ R160, R160, R167 ;  /* 0x000000a7a0a07220 */ /* 0x000fe40000410000 */
[----:B------:R-:W-:Y:S02]  /*3a60*/  FFMA.FTZ R154, R87, R164, R154 ;  /* 0x000000a4579a7223 */ /* 0x000fe4000001009a */
[----:B0-----:R-:W-:-:S02]  /*3a70*/  @P1 FFMA.FTZ R152, R213, R152, R174 ;  /* 0x00000098d5981223 */ /* 0x001fc400000100ae */
[----:B------:R-:W-:Y:S02]  /*3a80*/  FFMA.FTZ R154, R65, R160, R154 ;  /* 0x000000a0419a7223 */ /* 0x000fe4000001009a */
[----:B------:R-:W-:Y:S02]  /*3a90*/  FFMA.FTZ R207, R152, R156, R207 ;  /* 0x0000009c98cf7223 */ /* 0x000fe400000100cf */
[----:B------:R-:W-:Y:S02]  /*3aa0*/  FFMA.FTZ R152, R150, R167, R151 ;  /* 0x000000a796987223 */ /* 0x000fe40000010097 */
[----:B------:R-:W-:Y:S02]  /*3ab0*/  FFMA.FTZ R151, R149, R207, R162 ;  /* 0x000000cf95977223 */ /* 0x000fe400000100a2 */
[----:B-1----:R-:W-:Y:S02]  /*3ac0*/  FFMA.FTZ R13, R186, R13, R211 ;  /* 0x0000000dba0d7223 */ /* 0x002fe400000100d3 */
[----:B------:R-:W-:-:S02]  /*3ad0*/  FFMA.FTZ R205, R150, R151, R205 ;  /* 0x0000009796cd7223 */ /* 0x000fc400000100cd */
[----:B------:R-:W-:Y:S02]  /*3ae0*/  FMUL.FTZ R12, R186, R12 ;  /* 0x0000000cba0c7220 */ /* 0x000fe40000410000 */
[----:B------:R-:W-:Y:S02]  /*3af0*/  FFMA.FTZ R203, R146, R205, R203 ;  /* 0x000000cd92cb7223 */ /* 0x000fe400000100cb */
[-C--:B------:R-:W-:Y:S01]  /*3b00*/  FFMA.FTZ R148, R149, R152.reuse, R148 ;  /* 0x0000009895947223 */ /* 0x080fe20000010094 */
[----:B------:R0:W-:Y:S01]  /*3b10*/  @!P5 STS.64 [R89.X8+0x1728], R12 ;  /* 0x0017280c5900d388 */ /* 0x0001e20000008a00 */
[----:B------:R-:W-:Y:S01]  /*3b20*/  FFMA.FTZ R201, R144, R203, R201 ;  /* 0x000000cb90c97223 */ /* 0x000fe200000100c9 */
[----:B------:R-:W-:Y:S01]  /*3b30*/  SHF.L.U32 R144, R40, 0x4, RZ ;  /* 0x0000000428907819 */ /* 0x000fe200000006ff */
[----:B------:R-:W-:Y:S02]  /*3b40*/  FMUL.FTZ R158, R158, R152 ;  /* 0x000000989e9e7220 */ /* 0x000fe40000410000 */
[----:B------:R-:W-:Y:S01]  /*3b50*/  FFMA.FTZ R181, R142, R201, R181 ;  /* 0x000000c98eb57223 */ /* 0x000fe200000100b5 */
[----:B------:R-:W-:Y:S01]  /*3b60*/  LEA.HI.SX32 R211, R144, R144, 0x1b ;  /* 0x0000009090d37211 */ /* 0x000fe200078fdaff */
[----:B------:R-:W-:Y:S01]  /*3b70*/  FMUL.FTZ R146, R18, R148 ;  /* 0x0000009412927220 */ /* 0x000fe20000410000 */
[----:B------:R-:W-:Y:S01]  /*3b80*/  P2R R18, PR, RZ, 0x20 ;  /* 0x00000020ff127803 */ /* 0x000fe20000000000 */
[----:B------:R-:W-:-:S02]  /*3b90*/  FFMA.FTZ R197, R140, R181, R197 ;  /* 0x000000b58cc57223 */ /* 0x000fc400000100c5 */
[C---:B------:R-:W-:Y:S02]  /*3ba0*/  FMUL.FTZ R18, R123.reuse, R153 ;  /* 0x000000997b127220 */ /* 0x040fe40000410000 */
[----:B------:R-:W-:Y:S02]  /*3bb0*/  FFMA.FTZ R183, R138, R197, R183 ;  /* 0x000000c58ab77223 */ /* 0x000fe400000100b7 */
[----:B0-----:R-:W-:Y:S02]  /*3bc0*/  FMUL.FTZ R12, R123, R171 ;  /* 0x000000ab7b0c7220 */ /* 0x001fe40000410000 */
[----:B------:R-:W-:Y:S02]  /*3bd0*/  FFMA.FTZ R185, R136, R183, R185 ;  /* 0x000000b788b97223 */ /* 0x000fe400000100b9 */
[----:B------:R-:W-:Y:S02]  /*3be0*/  FMUL.FTZ R12, R75, R12 ;  /* 0x0000000c4b0c7220 */ /* 0x000fe40000410000 */
[----:B------:R-:W-:-:S02]  /*3bf0*/  FFMA.FTZ R195, R134, R185, R195 ;  /* 0x000000b986c37223 */ /* 0x000fc400000100c3 */
[----:B------:R-:W-:Y:S01]  /*3c00*/  FMUL.FTZ R134, R123, R177 ;  /* 0x000000b17b867220 */ /* 0x000fe20000410000 */
[----:B------:R0:W-:Y:S01]  /*3c10*/  STS [R211.X4+0x444], R12 ;  /* 0x0004440cd3007388 */ /* 0x0001e20000004800 */
[----:B------:R-:W-:Y:S02]  /*3c20*/  FFMA.FTZ R199, R128, R195, R199 ;  /* 0x000000c380c77223 */ /* 0x000fe400000100c7 */
[----:B------:R-:W-:Y:S02]  /*3c30*/  FMUL.FTZ R134, R73, R134 ;  /* 0x0000008649867220 */ /* 0x000fe40000410000 */
[----:B------:R-:W-:Y:S02]  /*3c40*/  FFMA.FTZ R19, R20, R199, R19 ;  /* 0x000000c714137223 */ /* 0x000fe40000010013 */
[----:B------:R-:W-:Y:S01]  /*3c50*/  FMUL.FTZ R20, R123, R161 ;  /* 0x000000a17b147220 */ /* 0x000fe20000410000 */
[----:B------:R1:W-:Y:S01]  /*3c60*/  STS [R211.X4+0x448], R134 ;  /* 0x00044886d3007388 */ /* 0x0003e20000004800 */
[----:B------:R-:W-:-:S02]  /*3c70*/  FFMA.FTZ R193, R22, R19, R193 ;  /* 0x0000001316c17223 */ /* 0x000fc400000100c1 */
[----:B0-----:R-:W-:Y:S02]  /*3c80*/  FMUL.FTZ R12, R123, R179 ;  /* 0x000000b37b0c7220 */ /* 0x001fe40000410000 */
[----:B------:R-:W-:Y:S02]  /*3c90*/  FFMA.FTZ R191, R24, R193, R191 ;  /* 0x000000c118bf7223 */ /* 0x000fe400000100bf */
[----:B------:R-:W-:Y:S02]  /*3ca0*/  FMUL.FTZ R13, R83, R12 ;  /* 0x0000000c530d7220 */ /* 0x000fe40000410000 */
[----:B------:R-:W-:Y:S02]  /*3cb0*/  FFMA.FTZ R187, R26, R191, R187 ;  /* 0x000000bf1abb7223 */ /* 0x000fe400000100bb */
[----:B------:R-:W-:Y:S01]  /*3cc0*/  FMUL.FTZ R26, R85, R20 ;  /* 0x00000014551a7220 */ /* 0x000fe20000410000 */
[----:B------:R-:W-:Y:S01]  /*3cd0*/  STS [R211.X4+0x458], R13 ;  /* 0x0004580dd3007388 */ /* 0x000fe20000004800 */
[----:B------:R-:W-:-:S02]  /*3ce0*/  FMUL.FTZ R20, R123, R167 ;  /* 0x000000a77b147220 */ /* 0x000fc40000410000 */
[----:B------:R-:W-:Y:S01]  /*3cf0*/  FFMA.FTZ R189, R126, R187, R189 ;  /* 0x000000bb7ebd7223 */ /* 0x000fe200000100bd */
[----:B------:R0:W-:Y:S01]  /*3d00*/  STS [R211.X4+0x45c], R26 ;  /* 0x00045c1ad3007388 */ /* 0x0001e20000004800 */
[----:B------:R-:W-:Y:S02]  /*3d10*/  FFMA.FTZ R154, R67, R158, R154 ;  /* 0x0000009e439a7223 */ /* 0x000fe4000001009a */
[----:B------:R-:W-:Y:S02]  /*3d20*/  FMUL.FTZ R149, R69, R146 ;  /* 0x0000009245957220 */ /* 0x000fe40000410000 */
[----:B------:R-:W-:Y:S02]  /*3d30*/  FMUL.FTZ R12, R123, R175 ;  /* 0x000000af7b0c7220 */ /* 0x000fe40000410000 */
[----:B------:R-:W-:Y:S02]  /*3d40*/  FMUL.FTZ R126, R65, R20 ;  /* 0x00000014417e7220 */ /* 0x000fe40000410000 */
[----:B------:R-:W-:-:S02]  /*3d50*/  FFMA.FTZ R153, -R106, R27, R153 ;  /* 0x0000001b6a997223 */ /* 0x000fc40000010199 */
[----:B------:R-:W-:Y:S01]  /*3d60*/  FMUL.FTZ R20, R106, R189 ;  /* 0x000000bd6a147220 */ /* 0x000fe20000410000 */
[----:B------:R-:W-:Y:S01]  /*3d70*/  STS [R211.X4+0x464], R126 ;  /* 0x0004647ed3007388 */ /* 0x000fe20000004800 */
[----:B------:R-:W-:Y:S02]  /*3d80*/  FMUL.FTZ R144, R55, R18 ;  /* 0x0000001237907220 */ /* 0x000fe40000410000 */
[----:B------:R-:W-:Y:S02]  /*3d90*/  FADD.FTZ R18, R154, R149 ;  /* 0x000000959a127221 */ /* 0x000fe40000010000 */
[----:B-1----:R-:W-:Y:S01]  /*3da0*/  FMUL.FTZ R134, R87, R12 ;  /* 0x0000000c57867220 */ /* 0x002fe20000410000 */
[----:B------:R-:W-:Y:S01]  /*3db0*/  STS [R211.X4+0x430], R144 ;  /* 0x00043090d3007388 */ /* 0x000fe20000004800 */
[C---:B------:R-:W-:Y:S02]  /*3dc0*/  FFMA.FTZ R22, -R104.reuse, R25, R169 ;  /* 0x0000001968167223 */ /* 0x040fe400000101a9 */
[----:B------:R-:W-:Y:S01]  /*3dd0*/  FMUL.FTZ R149, R104, R187 ;  /* 0x000000bb68957220 */ /* 0x000fe20000410000 */
[----:B------:R-:W-:Y:S01]  /*3de0*/  STS [R211.X4+0x460], R134 ;  /* 0x00046086d3007388 */ /* 0x000fe20000004800 */
[----:B------:R-:W-:-:S02]  /*3df0*/  FFMA.FTZ R12, R20, R153, RZ ;  /* 0x00000099140c7223 */ /* 0x000fc400000100ff */
[----:B------:R-:W-:Y:S02]  /*3e00*/  FMUL.FTZ R128, R123, R159 ;  /* 0x0000009f7b807220 */ /* 0x000fe40000410000 */
[----:B------:R-:W-:-:S04]  /*3e10*/  IMAD.WIDE.U32 R14, R37, c[0x0][0x2b8], R14 ;  /* 0x0000ae00250e7a25 */ /* 0x000fc800078e000e */
[----:B------:R-:W-:Y:S01]  /*3e20*/  FMUL.FTZ R142, R123, R163 ;  /* 0x000000a37b8e7220 */ /* 0x000fe20000410000 */
[----:B------:R-:W-:Y:S01]  /*3e30*/  IADD3 R15, R15, R209, RZ ;  /* 0x000000d10f0f7210 */ /* 0x000fe20007ffe0ff */
[C---:B------:R-:W-:Y:S02]  /*3e40*/  FFMA.FTZ R163, -R102.reuse, R23, R163 ;  /* 0x0000001766a37223 */ /* 0x040fe400000101a3 */
[----:B------:R-:W-:Y:S02]  /*3e50*/  FMUL.FTZ R24, R102, R191 ;  /* 0x000000bf66187220 */ /* 0x000fe40000410000 */
[----:B------:R-:W-:Y:S02]  /*3e60*/  FFMA.FTZ R12, R149, R22, R12 ;  /* 0x00000016950c7223 */ /* 0x000fe4000001000c */
[----:B------:R-:W-:Y:S02]  /*3e70*/  FMUL.FTZ R128, R79, R128 ;  /* 0x000000804f807220 */ /* 0x000fe40000410000 */
[----:B------:R-:W-:-:S02]  /*3e80*/  FMUL.FTZ R140, R123, R155 ;  /* 0x0000009b7b8c7220 */ /* 0x000fc40000410000 */
[C---:B------:R-:W-:Y:S01]  /*3e90*/  FFMA.FTZ R155, -R100.reuse, R21, R155 ;  /* 0x00000015649b7223 */ /* 0x040fe2000001019b */
[----:B------:R1:W-:Y:S01]  /*3ea0*/  STS [R211.X4+0x450], R128 ;  /* 0x00045080d3007388 */ /* 0x0003e20000004800 */
[----:B0-----:R-:W-:Y:S02]  /*3eb0*/  FMUL.FTZ R26, R100, R193 ;  /* 0x000000c1641a7220 */ /* 0x001fe40000410000 */
[----:B------:R-:W-:Y:S02]  /*3ec0*/  FFMA.FTZ R12, R24, R163, R12 ;  /* 0x000000a3180c7223 */ /* 0x000fe4000001000c */
[----:B------:R-:W-:Y:S02]  /*3ed0*/  IMAD R172, R132, c[0x0][0x2c0], RZ ;  /* 0x0000b00084ac7a24 */ /* 0x000fe400078e02ff */
[----:B------:R-:W-:Y:S02]  /*3ee0*/  FMUL.FTZ R150, R123, R157 ;  /* 0x0000009d7b967220 */ /* 0x000fe40000410000 */
[----:B------:R-:W-:-:S02]  /*3ef0*/  FFMA.FTZ R157, -R98, R147, R157 ;  /* 0x00000093629d7223 */ /* 0x000fc4000001019d */
[----:B-1----:R-:W-:Y:S02]  /*3f00*/  FMUL.FTZ R128, R123, R152 ;  /* 0x000000987b807220 */ /* 0x002fe40000410000 */
[----:B------:R-:W-:Y:S02]  /*3f10*/  FMUL.FTZ R126, R98, R19 ;  /* 0x00000013627e7220 */ /* 0x000fe40000410000 */
[----:B------:R-:W-:Y:S02]  /*3f20*/  FFMA.FTZ R12, R26, R155, R12 ;  /* 0x0000009b1a0c7223 */ /* 0x000fe4000001000c */
[----:B------:R-:W-:-:S04]  /*3f30*/  IMAD.WIDE.U32 R16, R39, c[0x0][0x2c0], R14 ;  /* 0x0000b00027107a25 */ /* 0x000fc800078e000e */
[----:B------:R-:W-:Y:S01]  /*3f40*/  FMUL.FTZ R142, R59, R142 ;  /* 0x0000008e3b8e7220 */ /* 0x000fe20000410000 */
[----:B------:R-:W-:Y:S01]  /*3f50*/  LEA R15, P0, R16, c[0x0][0x320], 0x2 ;  /* 0x0000c800100f7a11 */ /* 0x000fe200078010ff */
[----:B------:R-:W-:Y:S02]  /*3f60*/  FMUL.FTZ R136, R123, R165 ;  /* 0x000000a57b887220 */ /* 0x000fe40000410000 */
[----:B------:R-:W-:Y:S01]  /*3f70*/  IMAD R209, R39, c[0x0][0x2c4], R172 ;  /* 0x0000b10027d17a24 */ /* 0x000fe200078e02ac */
[----:B------:R0:W-:Y:S01]  /*3f80*/  STS [R211.X4+0x438], R142 ;  /* 0x0004388ed3007388 */ /* 0x0001e20000004800 */
[C---:B------:R-:W-:Y:S01]  /*3f90*/  FMUL.FTZ R146, R123.reuse, R169 ;  /* 0x000000a97b927220 */ /* 0x040fe20000410000 */
[----:B------:R-:W-:Y:S01]  /*3fa0*/  LEA R14, P2, R2, R15, 0x2 ;  /* 0x0000000f020e7211 */ /* 0x000fe200078410ff */
[----:B------:R-:W-:Y:S01]  /*3fb0*/  FMUL.FTZ R138, R123, R173 ;  /* 0x000000ad7b8a7220 */ /* 0x000fe20000410000 */
[----:B------:R-:W-:Y:S01]  /*3fc0*/  IADD3 R17, R17, R209, RZ ;  /* 0x000000d111117210 */ /* 0x000fe20007ffe0ff */
[----:B------:R-:W-:Y:S01]  /*3fd0*/  FMUL.FTZ R13, R67, R128 ;  /* 0x00000080430d7220 */ /* 0x000fe20000410000 */
[----:B------:R-:W-:Y:S01]  /*3fe0*/  SHF.L.U32 R209, R71, 0x2, RZ ;  /* 0x0000000247d17819 */ /* 0x000fe200000006ff */
[----:B------:R-:W-:Y:S01]  /*3ff0*/  FMUL.FTZ R134, R123, R148 ;  /* 0x000000947b867220 */ /* 0x000fe20000410000 */
[----:B------:R-:W-:Y:S01]  /*4000*/  LEA.HI.X R15, R16, c[0x0][0x324], R17, 0x2, P0 ;  /* 0x0000c900100f7a11 */ /* 0x000fe200000f1411 */
[C---:B------:R-:W-:Y:S01]  /*4010*/  FFMA.FTZ R128, -R96.reuse, R145, R171 ;  /* 0x0000009160807223 */ /* 0x040fe200000101ab */
[----:B------:R-:W-:Y:S01]  /*4020*/  STS [R211.X4+0x468], R13 ;  /* 0x0004680dd3007388 */ /* 0x000fe20000004800 */
[----:B------:R-:W-:Y:S01]  /*4030*/  FMUL.FTZ R123, R96, R199 ;  /* 0x000000c7607b7220 */ /* 0x000fe20000410000 */
[----:B------:R-:W-:Y:S01]  /*4040*/  LEA.HI.X R15, R2, R15, R3, 0x2, P2 ;  /* 0x0000000f020f7211 */ /* 0x000fe200010f1403 */
[----:B------:R-:W-:-:S02]  /*4050*/  FFMA.FTZ R12, R126, R157, R12 ;  /* 0x0000009d7e0c7223 */ /* 0x000fc4000001000c */
[----:B------:R-:W-:Y:S02]  /*4060*/  FMUL.FTZ R136, R77, R136 ;  /* 0x000000884d887220 */ /* 0x000fe40000410000 */
[----:B0-----:R-:W-:Y:S02]  /*4070*/  FMUL.FTZ R142, R69, R134 ;  /* 0x00000086458e7220 */ /* 0x001fe40000410000 */
[C---:B------:R-:W-:Y:S01]  /*4080*/  FFMA.FTZ R177, -R94.reuse, R143, R177 ;  /* 0x0000008f5eb17223 */ /* 0x040fe200000101b1 */
[----:B------:R0:W-:Y:S01]  /*4090*/  STS [R211.X4+0x44c], R136 ;  /* 0x00044c88d3007388 */ /* 0x0001e20000004800 */
[----:B------:R-:W-:Y:S02]  /*40a0*/  FMUL.FTZ R134, R94, R195 ;  /* 0x000000c35e867220 */ /* 0x000fe40000410000 */
[----:B------:R-:W-:Y:S01]  /*40b0*/  FFMA.FTZ R12, R123, R128, R12 ;  /* 0x000000807b0c7223 */ /* 0x000fe2000001000c */
[----:B------:R-:W-:Y:S01]  /*40c0*/  STS [R211.X4+0x46c], R142 ;  /* 0x00046c8ed3007388 */ /* 0x000fe20000004800 */
[----:B------:R-:W-:-:S02]  /*40d0*/  FMUL.FTZ R138, R81, R138 ;  /* 0x0000008a518a7220 */ /* 0x000fc40000410000 */
[----:B------:R-:W-:Y:S02]  /*40e0*/  FFMA.FTZ R12, R134, R177, R12 ;  /* 0x000000b1860c7223 */ /* 0x000fe4000001000c */
[----:B------:R-:W-:Y:S01]  /*40f0*/  FMUL.FTZ R140, R61, R140 ;  /* 0x0000008c3d8c7220 */ /* 0x000fe20000410000 */
[----:B------:R1:W-:Y:S01]  /*4100*/  STS [R211.X4+0x454], R138 ;  /* 0x0004548ad3007388 */ /* 0x0003e20000004800 */
[C---:B0-----:R-:W-:Y:S02]  /*4110*/  FFMA.FTZ R136, -R92.reuse, R141, R165 ;  /* 0x0000008d5c887223 */ /* 0x041fe400000101a5 */
[----:B------:R-:W-:Y:S01]  /*4120*/  FMUL.FTZ R165, R92, R185 ;  /* 0x000000b95ca57220 */ /* 0x000fe20000410000 */
[----:B------:R0:W-:Y:S01]  /*4130*/  STS [R211.X4+0x43c], R140 ;  /* 0x00043c8cd3007388 */ /* 0x0001e20000004800 */
[----:B------:R-:W-:Y:S02]  /*4140*/  IMAD R168, R168, c[0x0][0x2d0], RZ ;  /* 0x0000b400a8a87a24 */ /* 0x000fe400078e02ff */
[----:B------:R-:W-:-:S02]  /*4150*/  FFMA.FTZ R159, -R90, R139, R159 ;  /* 0x0000008b5a9f7223 */ /* 0x000fc4000001019f */
[----:B------:R-:W-:Y:S02]  /*4160*/  FFMA.FTZ R12, R165, R136, R12 ;  /* 0x00000088a50c7223 */ /* 0x000fe4000001000c */
[----:B-1----:R-:W-:Y:S02]  /*4170*/  FMUL.FTZ R138, R90, R183 ;  /* 0x000000b75a8a7220 */ /* 0x002fe40000410000 */
[C---:B------:R-:W-:Y:S02]  /*4180*/  IMAD R213, R209.reuse, c[0x0][0x2d4], R168 ;  /* 0x0000b500d1d57a24 */ /* 0x040fe400078e02a8 */
[----:B------:R-:W-:Y:S01]  /*4190*/  IMAD.WIDE.U32 R14, R209, c[0x0][0x2d0], R14 ;  /* 0x0000b400d10e7a25 */ /* 0x000fe200078e000e */
[----:B------:R-:W-:-:S03]  /*41a0*/  IADD3 R209, P2, R2, -0x200, RZ ;  /* 0xfffffe0002d17810 */ /* 0x000fc60007f5e0ff */
[C---:B------:R-:W-:Y:S01]  /*41b0*/  FFMA.FTZ R173, -R88.reuse, R137, R173 ;  /* 0x0000008958ad7223 */ /* 0x040fe200000101ad */
[----:B------:R-:W-:Y:S01]  /*41c0*/  IADD3 R158, -R209, c[0x0][0x168], -R40 ;  /* 0x00005a00d19e7a10 */ /* 0x000fe20007ffe928 */
[----:B0-----:R-:W-:Y:S01]  /*41d0*/  FMUL.FTZ R140, R88, R197 ;  /* 0x000000c5588c7220 */ /* 0x001fe20000410000 */
[----:B------:R-:W-:Y:S01]  /*41e0*/  IADD3 R15, R15, R213, RZ ;  /* 0x000000d50f0f7210 */ /* 0x000fe20007ffe0ff */
[----:B------:R-:W-:Y:S01]  /*41f0*/  FFMA.FTZ R12, R138, R159, R12 ;  /* 0x0000009f8a0c7223 */ /* 0x000fe2000001000c */
[----:B------:R-:W-:Y:S01]  /*4200*/  ISETP.GE.AND P0, PT, R158, 0x1, PT ;  /* 0x000000019e00780c */ /* 0x000fe20003f06270 */
[C---:B------:R-:W-:Y:S01]  /*4210*/  FMUL.FTZ R142, R86.reuse, R181 ;  /* 0x000000b5568e7220 */ /* 0x040fe20000410000 */
[----:B------:R-:W-:Y:S01]  /*4220*/  IADD3 R16, P3, R209, R16, RZ ;  /* 0x00000010d1107210 */ /* 0x000fe20007f7e0ff */
[----:B------:R-:W-:Y:S01]  /*4230*/  FFMA.FTZ R179, -R86, R135, R179 ;  /* 0x0000008756b37223 */ /* 0x000fe200000101b3 */
[----:B------:R-:W-:Y:S01]  /*4240*/  IADD3 R213, R40, 0x20, RZ ;  /* 0x0000002028d57810 */ /* 0x000fe20007ffe0ff */
[----:B------:R-:W-:Y:S01]  /*4250*/  FFMA.FTZ R12, R140, R173, R12 ;  /* 0x000000ad8c0c7223 */ /* 0x000fe2000001000c */
[----:B------:R-:W-:Y:S01]  /*4260*/  ISETP.GE.AND P1, PT, R158, 0x21, PT ;  /* 0x000000219e00780c */ /* 0x000fe20003f26270 */
[----:B------:R-:W-:Y:S01]  /*4270*/  FMUL.FTZ R146, R57, R146 ;  /* 0x0000009239927220 */ /* 0x000fe20000410000 */
[----:B------:R-:W-:Y:S01]  /*4280*/  IADD3.X R17, R17, -0x1, R3, P3, P2 ;  /* 0xffffffff11117810 */ /* 0x000fe20001fe4403 */
[C---:B------:R-:W-:Y:S01]  /*4290*/  FMUL.FTZ R144, R84.reuse, R201 ;  /* 0x000000c954907220 */ /* 0x040fe20000410000 */
[----:B------:R-:W-:Y:S01]  /*42a0*/  LEA.HI.SX32 R213, R213, R40, 0x1b ;  /* 0x00000028d5d57211 */ /* 0x000fe200078fdaff */
[----:B------:R-:W-:Y:S01]  /*42b0*/  FFMA.FTZ R161, -R84, R133, R161 ;  /* 0x0000008554a17223 */ /* 0x000fe200000101a1 */
[----:B------:R0:W-:Y:S01]  /*42c0*/  STS [R211.X4+0x434], R146 ;  /* 0x00043492d3007388 */ /* 0x0001e20000004800 */
[----:B------:R-:W-:-:S02]  /*42d0*/  FFMA.FTZ R12, R142, R179, R12 ;  /* 0x000000b38e0c7223 */ /* 0x000fc4000001000c */
[----:B------:R-:W-:Y:S02]  /*42e0*/  FFMA.FTZ R175, -R82, R131, R175 ;  /* 0x0000008352af7223 */ /* 0x000fe400000101af */
[----:B------:R-:W-:Y:S02]  /*42f0*/  FFMA.FTZ R12, R144, R161, R12 ;  /* 0x000000a1900c7223 */ /* 0x000fe4000001000c */
[----:B------:R-:W-:Y:S02]  /*4300*/  FMUL.FTZ R150, R63, R150 ;  /* 0x000000963f967220 */ /* 0x000fe40000410000 */
[----:B------:R-:W-:Y:S02]  /*4310*/  FMUL.FTZ R169, R80, R205 ;  /* 0x000000cd50a97220 */ /* 0x000fe40000410000 */
[----:B0-----:R-:W-:Y:S01]  /*4320*/  FMUL.FTZ R146, R82, R203 ;  /* 0x000000cb52927220 */ /* 0x001fe20000410000 */
[----:B------:R0:W-:Y:S01]  /*4330*/  STS [R211.X4+0x440], R150 ;  /* 0x00044096d3007388 */ /* 0x0001e20000004800 */
[----:B------:R-:W-:-:S02]  /*4340*/  FFMA.FTZ R167, -R80, R129, R167 ;  /* 0x0000008150a77223 */ /* 0x000fc400000101a7 */
[----:B------:R-:W-:Y:S02]  /*4350*/  FFMA.FTZ R12, R146, R175, R12 ;  /* 0x000000af920c7223 */ /* 0x000fe4000001000c */
[----:B------:R-:W-:Y:S02]  /*4360*/  FMUL.FTZ R171, R76, R207 ;  /* 0x000000cf4cab7220 */ /* 0x000fe40000410000 */
[----:B------:R-:W-:Y:S02]  /*4370*/  FFMA.FTZ R152, -R78, R127, R152 ;  /* 0x0000007f4e987223 */ /* 0x000fe40000010198 */
[----:B------:R-:W-:Y:S02]  /*4380*/  FFMA.FTZ R148, -R76, R125, R148 ;  /* 0x0000007d4c947223 */ /* 0x000fe40000010194 */
[----:B0-----:R-:W-:Y:S02]  /*4390*/  FMUL.FTZ R150, R78, R151 ;  /* 0x000000974e967220 */ /* 0x001fe40000410000 */
[----:B------:R-:W-:-:S02]  /*43a0*/  FFMA.FTZ R13, R169, R167, R12 ;  /* 0x000000a7a90d7223 */ /* 0x000fc4000001000c */
[----:B------:R-:W-:Y:S02]  /*43b0*/  FMUL.FTZ R211, R171, R148 ;  /* 0x00000094abd37220 */ /* 0x000fe40000410000 */
[----:B------:R-:W-:Y:S01]  /*43c0*/  FFMA.FTZ R156, R150, R152, R13 ;  /* 0x00000098969c7223 */ /* 0x000fe2000001000d */
        /* <DEDUP_REMOVED lines=11> */
.L_x_5951:
[----:B------:R-:W-:Y:S05]  /*4480*/  BSYNC B0 ;  /* 0x0000000000007941 */ /* 0x000fea0003800000 */
.L_x_5950:
[----:B------:R-:W1:Y:S01]  /*4490*/  LDS R213, [R213.X4+0x4b0] ;  /* 0x0004b000d5d57984 */ /* 0x000e620000004800 */
[----:B------:R-:W-:Y:S01]  /*44a0*/  BSSY B0, `(.L_x_5952) ;  /* 0x0000006000007945 */ /* 0x000fe20003800000 */
[----:B0-----:R-:W-:Y:S01]  /*44b0*/  FADD.FTZ R12, R156, R211 ;  /* 0x000000d39c0c7221 */ /* 0x001fe20000010000 */
[C---:B------:R-:W-:Y:S02]  /*44c0*/  IADD3 R13, R40.reuse, 0x40, RZ ;  /* 0x00000040280d7810 */ /* 0x040fe40007ffe0ff */
[----:B------:R-:W-:Y:S01]  /*44d0*/  IADD3 R17, R40, 0x60, RZ ;  /* 0x0000006028117810 */ /* 0x000fe20007ffe0ff */
[----:B------:R-:W-:Y:S05]  /*44e0*/  @!P1 BRA `(.L_x_5953) ;  /* 0x0000001000009947 */ /* 0x000fea0003800000 */
[----:B-1----:R0:W-:Y:S02]  /*44f0*/  RED.E.ADD.F32.FTZ.RN.STRONG.GPU [R14.64+-0x780], R213 ;  /* 0xfff880d50e00798e */ /* 0x0021e4000c10e784 */
.L_x_5953:
[----:B------:R-:W-:Y:S05]  /*4500*/  BSYNC B0 ;  /* 0x0000000000007941 */ /* 0x000fea0003800000 */
.L_x_5952:
[----:B------:R-:W-:Y:S01]  /*4510*/  LEA.HI.SX32 R13, R13, R40, 0x1b ;  /* 0x000000280d0d7211 */ /* 0x000fe200078fdaff */
[----:B------:R-:W-:Y:S01]  /*4520*/  BSSY B0, `(.L_x_5954) ;  /* 0x000000d000007945 */ /* 0x000fe20003800000 */
[----:B------:R-:W-:Y:S02]  /*4530*/  ISETP.GE.AND P6, PT, R158, 0x41, PT ;  /* 0x000000419e00780c */ /* 0x000fe40003fc6270 */
[----:B------:R-:W-:-:S02]  /*4540*/  IADD3 R209, R40, 0x80, RZ ;  /* 0x0000008028d17810 */ /* 0x000fc40007ffe0ff */
[----:B------:R-:W2:Y:S01]  /*4550*/  LDS R13, [R13.X4+0x530] ;  /* 0x000530000d0d7984 */ /* 0x000ea20000004800 */
        /* <DEDUP_REMOVED lines=8> */
[----:B--2---:R2:W-:Y:S02]  /*45e0*/  RED.E.ADD.F32.FTZ.RN.STRONG.GPU [R14.64+-0x700], R13 ;  /* 0xfff9000d0e00798e */ /* 0x0045e4000c10e784 */
.L_x_5955:
[----:B------:R-:W-:Y:S05]  /*45f0*/  BSYNC B0 ;  /* 0x0000000000007941 */ /* 0x000fea0003800000 */
.L_x_5954:
[----:B------:R-:W3:Y:S01]  /*4600*/  LDS R17, [R17.X4+0x5b0] ;  /* 0x0005b00011117984 */ /* 0x000ee20000004800 */
[----:B------:R-:W-:Y:S01]  /*4610*/  BSSY B0, `(.L_x_5956) ;  /* 0x0000005000007945 */ /* 0x000fe20003800000 */
[----:B--2---:R-:W-:Y:S02]  /*4620*/  IADD3 R13, R40, 0xa0, RZ ;  /* 0x000000a0280d7810 */ /* 0x004fe40007ffe0ff */
[----:B------:R-:W-:Y:S01]  /*4630*/  LEA.HI.SX32 R209, R209, R40, 0x1b ;  /* 0x00000028d1d17211 */ /* 0x000fe200078fdaff */
[----:B------:R-:W-:Y:S05]  /*4640*/  @!P0 BRA `(.L_x_5957) ;  /* 0x0000001000008947 */ /* 0x000fea0003800000 */
[----:B---3--:R2:W-:Y:S02]  /*4650*/  RED.E.ADD.F32.FTZ.RN.STRONG.GPU [R14.64+-0x680], R17 ;  /* 0xfff980110e00798e */ /* 0x0085e4000c10e784 */
.L_x_5957:
[----:B------:R-:W-:Y:S05]  /*4660*/  BSYNC B0 ;  /* 0x0000000000007941 */ /* 0x000fea0003800000 */
.L_x_5956:
[----:B------:R-:W4:Y:S01]  /*4670*/  LDS R209, [R209.X4+0x630] ;  /* 0x00063000d1d17984 */ /* 0x000f220000004800 */
[----:B------:R-:W-:Y:S01]  /*4680*/  BSSY B0, `(.L_x_5958) ;  /* 0x0000005000007945 */ /* 0x000fe20003800000 */
[----:B--23--:R-:W-:Y:S02]  /*4690*/  IADD3 R17, R40, 0xc0, RZ ;  /* 0x000000c028117810 */ /* 0x00cfe40007ffe0ff */
[----:B------:R-:W-:Y:S01]  /*46a0*/  LEA.HI.SX32 R13, R13, R40, 0x1b ;  /* 0x000000280d0d7211 */ /* 0x000fe200078fdaff */
[----:B------:R-:W-:Y:S05]  /*46b0*/  @!P1 BRA `(.L_x_5959) ;  /* 0x0000001000009947 */ /* 0x000fea0003800000 */
[----:B----4-:R2:W-:Y:S02]  /*46c0*/  RED.E.ADD.F32.FTZ.RN.STRONG.GPU [R14.64+-0x600], R209 ;  /* 0xfffa00d10e00798e */ /* 0x0105e4000c10e784 */
.L_x_5959:
[----:B------:R-:W-:Y:S05]  /*46d0*/  BSYNC B0 ;  /* 0x0000000000007941 */ /* 0x000fea0003800000 */
.L_x_5958:
[----:B------:R-:W3:Y:S01]  /*46e0*/  LDS R13, [R13.X4+0x6b0] ;  /* 0x0006b0000d0d7984 */ /* 0x000ee20000004800 */
[----:B------:R-:W-:Y:S01]  /*46f0*/  BSSY B0, `(.L_x_5960) ;  /* 0x0000005000007945 */ /* 0x000fe20003800000 */
[----:B--2-4-:R-:W-:-:S02]  /*4700*/  IADD3 R209, R40, 0xe0, RZ ;  /* 0x000000e028d17810 */ /* 0x014fc40007ffe0ff */
[----:B------:R-:W-:Y:S01]  /*4710*/  LEA.HI.SX32 R17, R17, R40, 0x1b ;  /* 0x0000002811117211 */ /* 0x000fe200078fdaff */
[----:B------:R-:W-:Y:S05]  /*4720*/  @!P2 BRA `(.L_x_5961) ;  /* 0x000000100000a947 */ /* 0x000fea0003800000 */
[----:B---3--:R2:W-:Y:S02]  /*4730*/  RED.E.ADD.F32.FTZ.RN.STRONG.GPU [R14.64+-0x580], R13 ;  /* 0xfffa800d0e00798e */ /* 0x0085e4000c10e784 */
.L_x_5961:
[----:B------:R-:W-:Y:S05]  /*4740*/  BSYNC B0 ;  /* 0x0000000000007941 */ /* 0x000fea0003800000 */
.L_x_5960:
[----:B------:R-:W4:Y:S01]  /*4750*/  LDS R17, [R17.X4+0x730] ;  /* 0x0007300011117984 */ /* 0x000f220000004800 */
[----:B------:R-:W-:Y:S01]  /*4760*/  BSSY B0, `(.L_x_5962) ;  /* 0x0000005000007945 */ /* 0x000fe20003800000 */
[----:B--23--:R-:W-:Y:S02]  /*4770*/  IADD3 R13, R40, 0x100, RZ ;  /* 0x00000100280d7810 */ /* 0x00cfe40007ffe0ff */
[----:B------:R-:W-:Y:S01]  /*4780*/  LEA.HI.SX32 R209, R209, R40, 0x1b ;  /* 0x00000028d1d17211 */ /* 0x000fe200078fdaff */
[----:B------:R-:W-:Y:S05]  /*4790*/  @!P3 BRA `(.L_x_5963) ;  /* 0x000000100000b947 */ /* 0x000fea0003800000 */
[----:B----4-:R2:W-:Y:S02]  /*47a0*/  RED.E.ADD.F32.FTZ.RN.STRONG.GPU [R14.64+-0x500], R17 ;  /* 0xfffb00110e00798e */ /* 0x0105e4000c10e784 */
.L_x_5963:
[----:B------:R-:W-:Y:S05]  /*47b0*/  BSYNC B0 ;  /* 0x0000000000007941 */ /* 0x000fea0003800000 */
.L_x_5962:
[----:B------:R-:W3:Y:S01]  /*47c0*/  LDS R209, [R209.X4+0x7b0] ;  /* 0x0007b000d1d17984 */ /* 0x000ee20000004800 */
[----:B------:R-:W-:Y:S01]  /*47d0*/  BSSY B0, `(.L_x_5964) ;  /* 0x0000004000007945 */ /* 0x000fe20003800000 */
[----:B------:R-:W-:Y:S01]  /*47e0*/  LEA.HI.SX32 R13, R13, R40, 0x1b ;  /* 0x000000280d0d7211 */ /* 0x000fe200078fdaff */
[----:B------:R-:W-:Y:S05]  /*47f0*/  @!P4 BRA `(.L_x_5965) ;  /* 0x000000100000c947 */ /* 0x000fea0003800000 */
[----:B---3--:R3:W-:Y:S02]  /*4800*/  RED.E.ADD.F32.FTZ.RN.STRONG.GPU [R14.64+-0x480], R209 ;  /* 0xfffb80d10e00798e */ /* 0x0087e4000c10e784 */
.L_x_5965:
[----:B------:R-:W-:Y:S05]  /*4810*/  BSYNC B0 ;  /* 0x0000000000007941 */ /* 0x000fea0003800000 */
.L_x_5964:
[----:B------:R-:W0:Y:S01]  /*4820*/  LDS R13, [R13.X4+0x830] ;  /* 0x000830000d0d7984 */ /* 0x000e220000004800 */
[----:B------:R-:W-:Y:S01]  /*4830*/  BSSY B0, `(.L_x_5966) ;  /* 0x0000005000007945 */ /* 0x000fe20003800000 */
[----:B--2-4-:R-:W-:-:S02]  /*4840*/  IADD3 R17, R40, 0x120, RZ ;  /* 0x0000012028117810 */ /* 0x014fc40007ffe0ff */
[----:B---3--:R-:W-:Y:S01]  /*4850*/  IADD3 R209, R40, 0x140, RZ ;  /* 0x0000014028d17810 */ /* 0x008fe20007ffe0ff */
[----:B------:R-:W-:Y:S05]  /*4860*/  @!P5 BRA `(.L_x_5967) ;  /* 0x000000100000d947 */ /* 0x000fea0003800000 */
[----:B0-----:R0:W-:Y:S02]  /*4870*/  RED.E.ADD.F32.FTZ.RN.STRONG.GPU [R14.64+-0x400], R13 ;  /* 0xfffc000d0e00798e */ /* 0x0011e4000c10e784 */
.L_x_5967:
[----:B------:R-:W-:Y:S05]  /*4880*/  BSYNC B0 ;  /* 0x0000000000007941 */ /* 0x000fea0003800000 */
.L_x_5966:
        /* <DEDUP_REMOVED lines=14> */
.L_x_5969:
[----:B------:R-:W-:Y:S05]  /*4970*/  BSYNC B0 ;  /* 0x0000000000007941 */ /* 0x000fea0003800000 */
.L_x_5968:
[----:B------:R-:W2:Y:S01]  /*4980*/  LDS R209, [R209.X4+0x930] ;  /* 0x00093000d1d17984 */ /* 0x000ea20000004800 */
[----:B------:R-:W-:Y:S01]  /*4990*/  BSSY B0, `(.L_x_5970) ;  /* 0x0000005000007945 */ /* 0x000fe20003800000 */
[----:B0-----:R-:W-:-:S02]  /*49a0*/  IADD3 R17, R40, 0x180, RZ ;  /* 0x0000018028117810 */ /* 0x001fc40007ffe0ff */
[----:B------:R-:W-:Y:S01]  /*49b0*/  LEA.HI.SX32 R13, R13, R40, 0x1b ;  /* 0x000000280d0d7211 */ /* 0x000fe200078fdaff */
[----:B------:R-:W-:Y:S05]  /*49c0*/  @!P0 BRA `(.L_x_5971) ;  /* 0x0000001000008947 */ /* 0x000fea0003800000 */
[----:B--2---:R0:W-:Y:S02]  /*49d0*/  RED.E.ADD.F32.FTZ.RN.STRONG.GPU [R14.64+-0x300], R209 ;  /* 0xfffd00d10e00798e */ /* 0x0041e4000c10e784 */
.L_x_5971:
[----:B------:R-:W-:Y:S05]  /*49e0*/  BSYNC B0 ;  /* 0x0000000000007941 */ /* 0x000fea0003800000 */
.L_x_5970:
[----:B------:R-:W3:Y:S01]  /*49f0*/  LDS R13, [R13.X4+0x9b0] ;  /* 0x0009b0000d0d7984 */ /* 0x000ee20000004800 */
[----:B------:R-:W-:Y:S01]  /*4a00*/  BSSY B0, `(.L_x_5972) ;  /* 0x0000005000007945 */ /* 0x000fe20003800000 */
[----:B0-2---:R-:W-:Y:S02]  /*4a10*/  IADD3 R209, R40, 0x1a0, RZ ;  /* 0x000001a028d17810 */ /* 0x005fe40007ffe0ff */
[----:B------:R-:W-:Y:S01]  /*4a20*/  LEA.HI.SX32 R17, R17, R40, 0x1b ;  /* 0x0000002811117211 */ /* 0x000fe200078fdaff */
[----:B------:R-:W-:Y:S05]  /*4a30*/  @!P1 BRA `(.L_x_5973) ;  /* 0x0000001000009947 */ /* 0x000fea0003800000 */
[----:B---3--:R0:W-:Y:S02]  /*4a40*/  RED.E.ADD.F32.FTZ.RN.STRONG.GPU [R14.64+-0x280], R13 ;  /* 0xfffd800d0e00798e */ /* 0x0081e4000c10e784 */
.L_x_5973:
[----:B------:R-:W-:Y:S05]  /*4a50*/  BSYNC B0 ;  /* 0x0000000000007941 */ /* 0x000fea0003800000 */
.L_x_5972:
[----:B------:R-:W2:Y:S01]  /*4a60*/  LDS R17, [R17.X4+0xa30] ;  /* 0x000a300011117984 */ /* 0x000ea20000004800 */
[----:B------:R-:W-:Y:S01]  /*4a70*/  BSSY B0, `(.L_x_5974) ;  /* 0x0000005000007945 */ /* 0x000fe20003800000 */
[----:B0--3--:R-:W-:Y:S02]  /*4a80*/  IADD3 R13, R40, 0x1c0, RZ ;  /* 0x000001c0280d7810 */ /* 0x009fe40007ffe0ff */
[----:B------:R-:W-:Y:S01]  /*4a90*/  LEA.HI.SX32 R209, R209, R40, 0x1b ;  /* 0x00000028d1d17211 */ /* 0x000fe200078fdaff */
[----:B------:R-:W-:Y:S05]  /*4aa0*/  @!P2 BRA `(.L_x_5975) ;  /* 0x000000100000a947 */ /* 0x000fea0003800000 */
[----:B--2---:R0:W-:Y:S02]  /*4ab0*/  RED.E.ADD.F32.FTZ.RN.STRONG.GPU [R14.64+-0x200], R17 ;  /* 0xfffe00110e00798e */ /* 0x0041e4000c10e784 */
.L_x_5975:
[----:B------:R-:W-:Y:S05]  /*4ac0*/  BSYNC B0 ;  /* 0x0000000000007941 */ /* 0x000fea0003800000 */
.L_x_5974:
[----:B------:R-:W3:Y:S01]  /*4ad0*/  LDS R209, [R209.X4+0xab0] ;  /* 0x000ab000d1d17984 */ /* 0x000ee20000004800 */
[----:B------:R-:W-:Y:S01]  /*4ae0*/  BSSY B0, `(.L_x_5976) ;  /* 0x0000005000007945 */ /* 0x000fe20003800000 */
[----:B0-2---:R-:W-:-:S02]  /*4af0*/  IADD3 R17, R40, 0x1e0, RZ ;  /* 0x000001e028117810 */ /* 0x005fc40007ffe0ff */
[----:B------:R-:W-:Y:S01]  /*4b00*/  LEA.HI.SX32 R13, R13, R40, 0x1b ;  /* 0x000000280d0d7211 */ /* 0x000fe200078fdaff */
[----:B------:R-:W-:Y:S05]  /*4b10*/  @!P3 BRA `(.L_x_5977) ;  /* 0x000000100000b947 */ /* 0x000fea0003800000 */
[----:B---3--:R0:W-:Y:S02]  /*4b20*/  RED.E.ADD.F32.FTZ.RN.STRONG.GPU [R14.64+-0x180], R209 ;  /* 0xfffe80d10e00798e */ /* 0x0081e4000c10e784 */
.L_x_5977:
[----:B------:R-:W-:Y:S05]  /*4b30*/  BSYNC B0 ;  /* 0x0000000000007941 */ /* 0x000fea0003800000 */
.L_x_5976:
[----:B------:R-:W2:Y:S01]  /*4b40*/  LDS R13, [R13.X4+0xb30] ;  /* 0x000b30000d0d7984 */ /* 0x000ea20000004800 */
[----:B------:R-:W-:Y:S01]  /*4b50*/  BSSY B0, `(.L_x_5978) ;  /* 0x0000004000007945 */ /* 0x000fe20003800000 */
[----:B------:R-:W-:Y:S01]  /*4b60*/  LEA.HI.SX32 R17, R17, R40, 0x1b ;  /* 0x0000002811117211 */ /* 0x000fe200078fdaff */
[----:B------:R-:W-:Y:S05]  /*4b70*/  @!P4 BRA `(.L_x_5979) ;  /* 0x000000100000c947 */ /* 0x000fea0003800000 */
[----:B--2---:R2:W-:Y:S02]  /*4b80*/  RED.E.ADD.F32.FTZ.RN.STRONG.GPU [R14.64+-0x100], R13 ;  /* 0xffff000d0e00798e */ /* 0x0045e4000c10e784 */
.L_x_5979:
[----:B------:R-:W-:Y:S05]  /*4b90*/  BSYNC B0 ;  /* 0x0000000000007941 */ /* 0x000fea0003800000 */
.L_x_5978:
[----:B------:R-:W4:Y:S01]  /*4ba0*/  LDS R17, [R17.X4+0xbb0] ;  /* 0x000bb00011117984 */ /* 0x000f220000004800 */
[----:B------:R-:W-:Y:S01]  /*4bb0*/  BSSY B0, `(.L_x_5980) ;  /* 0x0000003000007945 */ /* 0x000fe20003800000 */
[----:B------:R-:W-:Y:S05]  /*4bc0*/  @!P5 BRA `(.L_x_5981) ;  /* 0x000000100000d947 */ /* 0x000fea0003800000 */
[----:B----4-:R4:W-:Y:S02]  /*4bd0*/  RED.E.ADD.F32.FTZ.RN.STRONG.GPU [R14.64+-0x80], R17 ;  /* 0xffff80110e00798e */ /* 0x0109e4000c10e784 */
.L_x_5981:
[----:B------:R-:W-:Y:S05]  /*4be0*/  BSYNC B0 ;  /* 0x0000000000007941 */ /* 0x000fea0003800000 */
.L_x_5980:
[----:B0-2-4-:R-:W0:Y:S01]  /*4bf0*/  SHFL.DOWN PT, R15, R18, 0x1, 0x1f ;  /* 0x08201f00120f7f89 */ /* 0x015e2200000e0000 */
[C---:B------:R-:W-:Y:S01]  /*4c00*/  ISETP.GT.AND P0, PT, R41.reuse, 0x1e, PT ;  /* 0x0000001e2900780c */ /* 0x040fe20003f04270 */
[----:B------:R-:W-:Y:S01]  /*4c10*/  FMUL.FTZ R14, R56, R197 ;  /* 0x000000c5380e7220 */ /* 0x000fe20000410000 */
[----:B------:R-:W-:Y:S01]  /*4c20*/  ISETP.NE.AND P1, PT, R41, RZ, PT ;  /* 0x000000ff2900720c */ /* 0x000fe20003f25270 */
[----:B------:R-:W2:Y:S01]  /*4c30*/  SHFL.DOWN PT, R13, R12, 0x1, 0x1f ;  /* 0x08201f000c0d7f89 */ /* 0x000ea200000e0000 */
[----:B------:R-:W-:Y:S01]  /*4c40*/  FADD.FTZ R66, R140, R66 ;  /* 0x000000428c427221 */ /* 0x000fe20000010000 */
[----:B------:R-:W-:Y:S01]  /*4c50*/  ISETP.NE.AND P2, PT, R40, RZ, PT ;  /* 0x000000ff2800720c */ /* 0x000fe20003f45270 */
[----:B------:R-:W-:Y:S01]  /*4c60*/  FMUL.FTZ R16, R173, R14 ;  /* 0x0000000ead107220 */ /* 0x000fe20000410000 */
[----:B------:R-:W-:Y:S01]  /*4c70*/  BSSY B0, `(.L_x_5982) ;  /* 0x0000070000007945 */ /* 0x000fe20003800000 */
[----:B------:R-:W-:-:S02]  /*4c80*/  FMUL.FTZ R14, R56, R183 ;  /* 0x000000b7380e7220 */ /* 0x000fc40000410000 */
[C---:B------:R-:W-:Y:S02]  /*4c90*/  FMUL.FTZ R140, R56.reuse, R201 ;  /* 0x000000c9388c7220 */ /* 0x040fe40000410000 */
[----:B------:R-:W-:Y:S02]  /*4ca0*/  FMUL.FTZ R14, R159, R14 ;  /* 0x0000000e9f0e7220 */ /* 0x000fe40000410000 */
[----:B------:R-:W-:Y:S02]  /*4cb0*/  FFMA.FTZ R16, R137, R197, R16 ;  /* 0x000000c589107223 */ /* 0x000fe40000010010 */
[----:B------:R-:W-:Y:S02]  /*4cc0*/  FFMA.FTZ R139, R139, R183, R14 ;  /* 0x000000b78b8b7223 */ /* 0x000fe4000001000e */
[----:B------:R-:W-:Y:S02]  /*4cd0*/  FMUL.FTZ R14, R56, R203 ;  /* 0x000000cb380e7220 */ /* 0x000fe40000410000 */
[----:B------:R-:W-:-:S02]  /*4ce0*/  FMUL.FTZ R140, R161, R140 ;  /* 0x0000008ca18c7220 */ /* 0x000fc40000410000 */
[----:B------:R-:W-:Y:S02]  /*4cf0*/  FADD.FTZ R113, R16, R113 ;  /* 0x0000007110717221 */ /* 0x000fe40000010000 */
        /* <DEDUP_REMOVED lines=8> */
[----:B------:R-:W-:Y:S02]  /*4d80*/  FMUL.FTZ R14, R177, R14 ;  /* 0x0000000eb10e7220 */ /* 0x000fe40000410000 */
[----:B------:R-:W-:Y:S02]  /*4d90*/  FFMA.FTZ R131, R131, R203, R16 ;  /* 0x000000cb83837223 */ /* 0x000fe40000010010 */
[----:B------:R-:W-:Y:S02]  /*4da0*/  FFMA.FTZ R143, R143, R195, R14 ;  /* 0x000000c38f8f7223 */ /* 0x000fe4000001000e */
[C---:B------:R-:W-:Y:S02]  /*4db0*/  FMUL.FTZ R14, R56.reuse, R19 ;  /* 0x00000013380e7220 */ /* 0x040fe40000410000 */
[----:B------:R-:W-:Y:S02]  /*4dc0*/  FMUL.FTZ R16, R56, R205 ;  /* 0x000000cd38107220 */ /* 0x000fe40000410000 */
[----:B------:R-:W-:-:S02]  /*4dd0*/  FMUL.FTZ R14, R157, R14 ;  /* 0x0000000e9d0e7220 */ /* 0x000fc40000410000 */
[----:B------:R-:W-:Y:S02]  /*4de0*/  FMUL.FTZ R16, R167, R16 ;  /* 0x00000010a7107220 */ /* 0x000fe40000410000 */
[----:B------:R-:W-:Y:S02]  /*4df0*/  FFMA.FTZ R19, R147, R19, R14 ;  /* 0x0000001393137223 */ /* 0x000fe4000001000e */
        /* <DEDUP_REMOVED lines=8> */
[----:B------:R-:W-:Y:S02]  /*4e80*/  FADD.FTZ R109, R16, R109 ;  /* 0x0000006d106d7221 */ /* 0x000fe40000010000 */
[----:B------:R-:W-:Y:S02]  /*4e90*/  FFMA.FTZ R16, R21, R193, R14 ;  /* 0x000000c115107223 */ /* 0x000fe4000001000e */
[C---:B------:R-:W-:Y:S02]  /*4ea0*/  FMUL.FTZ R124, R56.reuse, R181 ;  /* 0x000000b5387c7220 */ /* 0x040fe40000410000 */
[----:B------:R-:W-:Y:S02]  /*4eb0*/  FMUL.FTZ R14, R56, R191 ;  /* 0x000000bf380e7220 */ /* 0x000fe40000410000 */
[----:B------:R-:W-:Y:S02]  /*4ec0*/  FMUL.FTZ R124, R179, R124 ;  /* 0x0000007cb37c7220 */ /* 0x000fe40000410000 */
[----:B------:R-:W-:-:S02]  /*4ed0*/  FMUL.FTZ R14, R163, R14 ;  /* 0x0000000ea30e7220 */ /* 0x000fc40000410000 */
[----:B------:R-:W-:Y:S02]  /*4ee0*/  FFMA.FTZ R135, R135, R181, R124 ;  /* 0x000000b587877223 */ /* 0x000fe4000001007c */
        /* <DEDUP_REMOVED lines=8> */
[----:B------:R-:W-:Y:S02]  /*4f70*/  FMUL.FTZ R13, R56, R185 ;  /* 0x000000b9380d7220 */ /* 0x000fe40000410000 */
[----:B------:R-:W2:Y:S01]  /*4f80*/  SHFL.DOWN PT, R15, R12, 0x8, 0x1f ;  /* 0x09001f000c0f7f89 */ /* 0x000ea200000e0000 */
        /* <DEDUP_REMOVED lines=15> */
[----:B------:R-:W-:Y:S02]  /*5080*/  FMUL.FTZ R15, R56, R151 ;  /* 0x00000097380f7220 */ /* 0x000fe40000410000 */
[----:B------:R-:W2:Y:S01]  /*5090*/  SHFL.DOWN PT, R17, R12, 0x10, 0x1f ;  /* 0x0a001f000c117f89 */ /* 0x000ea200000e0000 */
        /* <DEDUP_REMOVED lines=12> */
[----:B--2---:R-:W-:Y:S01]  /*5160*/  @!P0 FADD.FTZ R12, R12, R17 ;  /* 0x000000110c0c8221 */ /* 0x004fe20000010000 */
        /* <DEDUP_REMOVED lines=32> */
.L_x_5983:
[----:B0-----:R-:W-:Y:S05]  /*5370*/  BSYNC B0 ;  /* 0x0000000000007941 */ /* 0x001fea0003800000 */
.L_x_5982:
[----:B------:R-:W-:Y:S02]  /*5380*/  IADD3 R89, R89, 0x1, RZ ;  /* 0x0000000159597810 */ /* 0x000fe40007ffe0ff */
[----:B------:R-:W-:Y:S02]  /*5390*/  IADD3 R71, P1, R71, 0x1, RZ ;  /* 0x0000000147477810 */ /* 0x000fe40007f3e0ff */
[----:B------:R-:W-:Y:S02]  /*53a0*/  ISETP.GE.AND P0, PT, R89, c[0x0][0x16c], PT ;  /* 0x00005b0059007a0c */ /* 0x000fe40003f06270 */
[----:B------:R-:W-:-:S11]  /*53b0*/  IADD3.X R58, RZ, R58, RZ, P1, !PT ;  /* 0x0000003aff3a7210 */ /* 0x000fd60000ffe4ff */
[----:B------:R-:W-:Y:S01]  /*53c0*/  @P0 CALL.REL.NOINC `(.L_x_5947) ;  /* 0x0000001000000944 */ /* 0x000fe20003c00000 */
[----:B------:R-:W-:Y:S05]  /*53d0*/  BRA `(.L_x_5984) ;  /* 0xffffd0a000007947 */ /* 0x000fea000383ffff */
.L_x_5947:
[----:B------:R-:W-:Y:S01]  /*53e0*/  BAR.SYNC.DEFER_BLOCKING 0x0 ;  /* 0x0000000000007b1d */ /* 0x000fe20000010000 */
[----:B------:R-:W-:Y:S01]  /*53f0*/  F2FP.PACK_AB R71, R68, R99 ;  /* 0x000000634447723e */ /* 0x000fe200000000ff */
[----:B0-----:R-:W-:Y:S01]  /*5400*/  IMAD R12, R0, c[0x0][0x2e0], RZ ;  /* 0x0000b800000c7a24 */ /* 0x001fe200078e02ff */
        /* <DEDUP_REMOVED lines=9> */
[----:B-1----:R-:W-:Y:S01]  /*54a0*/  IMAD R17, R37, c[0x0][0x2dc], R12 ;  /* 0x0000b70025117a24 */ /* 0x002fe200078e020c */
[----:B------:R-:W-:-:S02]  /*54b0*/  F2FP.PACK_AB R61, R64, R95 ;  /* 0x0000005f403d723e */ /* 0x000fc400000000ff */
        /* <DEDUP_REMOVED lines=35> */
[----:B------:R-:W-:Y:S02]  /*56f0*/  IADD3.X R43, R43, -0x1, RZ, P2, !PT ;  /* 0xffffffff2b2b7810 */ /* 0x000fe400017fe4ff */
        /* <DEDUP_REMOVED lines=12> */
[----:B------:R-:W-:Y:S02]  /*57c0*/  FADD.FTZ R110, R111, R110 ;  /* 0x0000006e6f6e7221 */ /* 0x000fe40000010000 */
[----:B-1----:R-:W-:Y:S01]  /*57d0*/  IMAD R2, R130, c[0x0][0x2f8], RZ ;  /* 0x0000be0082027a24 */ /* 0x002fe200078e02ff */
[----:B------:R-:W-:Y:S01]  /*57e0*/  IADD3 R13, R13, R5, RZ ;  /* 0x000000050d0d7210 */ /* 0x000fe20007ffe0ff */
[----:B------:R-:W-:Y:S02]  /*57f0*/  FADD.FTZ R109, R110, R109 ;  /* 0x0000006d6e6d7221 */ /* 0x000fe40000010000 */
[----:B------:R-:W-:-:S02]  /*5800*/  IMAD R5, R37, c[0x0][0x2fc], R2 ;  /* 0x0000bf0025057a24 */ /* 0x000fc400078e0202 */
[----:B------:R-:W-:Y:S01]  /*5810*/  IMAD.WIDE.U32 R2, R37, c[0x0][0x2f8], R12 ;  /* 0x0000be0025027a25 */ /* 0x000fe200078e000c */
[----:B------:R-:W-:Y:S04]  /*5820*/  STS.128 [R53], R20 ;  /* 0x0000001435007388 */ /* 0x000fe80000000c00 */
[----:B------:R-:W-:Y:S01]  /*5830*/  IADD3 R3, R3, R5, RZ ;  /* 0x0000000503037210 */ /* 0x000fe20007ffe0ff */
[----:B------:R-:W-:Y:S01]  /*5840*/  FADD.FTZ R38, R109, R108 ;  /* 0x0000006c6d267221 */ /* 0x000fe20000010000 */
[----:B------:R-:W-:Y:S01]  /*5850*/  LEA R4, P0, R2, c[0x0][0x340], 0x1 ;  /* 0x0000d00002047a11 */ /* 0x000fe200078008ff */
[----:B------:R0:W-:Y:S01]  /*5860*/  STS.128 [R53+0x10], R24 ;  /* 0x0000101835007388 */ /* 0x0001e20000000c00 */
[----:B------:R-:W-:-:S06]  /*5870*/  NOP ;  /* 0x0000000000007918 */ /* 0x000fcc0000000000 */
[----:B------:R-:W1:Y:S01]  /*5880*/  LDS.128 R56, [R41.X16] ;  /* 0x0000000029387984 */ /* 0x000e62000000cc00 */
[----:B------:R-:W-:Y:S01]  /*5890*/  LEA.HI.X R5, R2, c[0x0][0x344], R3, 0x1, P0 ;  /* 0x0000d10002057a11 */ /* 0x000fe200000f0c03 */
[----:B------:R-:W-:Y:S01]  /*58a0*/  FADD.FTZ R38, R38, R107 ;  /* 0x0000006b26267221 */ /* 0x000fe20000010000 */
[C---:B------:R-:W-:Y:S01]  /*58b0*/  ISETP.GT.AND P0, PT, R50.reuse, 0x1, PT ;  /* 0x000000013200780c */ /* 0x040fe20003f04270 */
[----:B------:R-:W2:Y:S01]  /*58c0*/  LDS.128 R60, [R41.X16+0x200] ;  /* 0x00020000293c7984 */ /* 0x000ea2000000cc00 */
[----:B------:R-:W-:Y:S01]  /*58d0*/  IADD3 R50, R50, -0x1, RZ ;  /* 0xffffffff32327810 */ /* 0x000fe20007ffe0ff */
[----:B0-----:R-:W-:-:S05]  /*58e0*/  IMAD.WIDE R52, R52, 0x10, R4 ;  /* 0x0000001034347825 */ /* 0x001fca00078e0204 */
[----:B-1----:R0:W-:Y:S04]  /*58f0*/  STG.E.128 [R52.64+-0x400], R56 ;  /* 0xfffc003834007986 */ /* 0x0021e8000c101d04 */
[----:B--2---:R0:W-:Y:S01]  /*5900*/  STG.E.128 [R52.64+-0x200], R60 ;  /* 0xfffe003c34007986 */ /* 0x0041e2000c101d04 */
[----:B------:R-:W-:Y:S01]  /*5910*/  @!P0 CALL.REL.NOINC `(.L_x_5945) ;  /* 0x0000001000008944 */ /* 0x000fe20003c00000 */
[----:B------:R-:W-:Y:S05]  /*5920*/  BRA `(.L_x_5985) ;  /* 0xffffae3000007947 */ /* 0x000fea000383ffff */
.L_x_5945:
[----:B------:R-:W-:Y:S02]  /*5930*/  ISETP.NE.U32.AND P0, PT, RZ, c[0x0][0x328], PT ;  /* 0x0000ca00ff007a0c */ /* 0x000fe40003f05070 */
[----:B------:R-:W-:Y:S02]  /*5940*/  ISETP.NE.U32.AND P2, PT, RZ, c[0x0][0x348], PT ;  /* 0x0000d200ff007a0c */ /* 0x000fe40003f45070 */
[----:B------:R-:W-:Y:S02]  /*5950*/  ISETP.NE.AND.EX P1, PT, RZ, c[0x0][0x32c], PT, P0 ;  /* 0x0000cb00ff007a0c */ /* 0x000fe40003f25300 */
        /* <DEDUP_REMOVED lines=21> */
.L_x_5987:
[----:B-1----:R-:W-:Y:S05]  /*5ab0*/  BSYNC B0 ;  /* 0x0000000000007941 */ /* 0x002fea0003800000 */
.L_x_5986:
[----:B------:R-:W-:Y:S01]  /*5ac0*/  BSSY B0, `(.L_x_5988) ;  /* 0x0000018000007945 */ /* 0x000fe20003800000 */
[----:B------:R-:W-:Y:S05]  /*5ad0*/  @!P0 BRA `(.L_x_5989) ;  /* 0x0000015000008947 */ /* 0x000fea0003800000 */
[----:B------:R-:W-:Y:S06]  /*5ae0*/  BAR.SYNC.DEFER_BLOCKING 0x0 ;  /* 0x0000000000007b1d */ /* 0x000fec0000010000 */
[----:B------:R-:W1:Y:S04]  /*5af0*/  SHFL.DOWN P0, R3, R38, 0x1, 0x1f ;  /* 0x08201f0026037f89 */ /* 0x000e680000000000 */
[----:B------:R-:W2:Y:S04]  /*5b00*/  S2R R6, SR_LANEID ;  /* 0x0000000000067919 */ /* 0x000ea80000000000 */
[----:B------:R-:W4:Y:S01]  /*5b10*/  S2R R15, SR_TID.X ;  /* 0x00000000000f7919 */ /* 0x000f220000002100 */
        /* <DEDUP_REMOVED lines=17> */
.L_x_5989:
[----:B------:R-:W1:Y:S02]  /*5c30*/  S2R R15, SR_TID.X ;  /* 0x00000000000f7919 */ /* 0x000e640000002100 */
.L_x_5990:
[----:B-1----:R-:W-:Y:S05]  /*5c40*/  BSYNC B0 ;  /* 0x0000000000007941 */ /* 0x002fea0003800000 */
.L_x_5988:
[----:B------:R-:W-:-:S13]  /*5c50*/  ISETP.GE.AND P0, PT, R15, c[0x0][0x16c], PT ;  /* 0x00005b000f007a0c */ /* 0x000fda0003f06270 */
[----:B------:R-:W-:Y:S05]  /*5c60*/  @P0 EXIT ;  /* 0x000000000000094d */ /* 0x000fea0003800000 */
[C---:B------:R-:W-:Y:S02]  /*5c70*/  IMAD R4, R0.reuse, c[0x0][0x2a8], RZ ;  /* 0x0000aa0000047a24 */ /* 0x040fe400078e02ff */
[----:B------:R-:W-:Y:S02]  /*5c80*/  IMAD R0, R0, c[0x0][0x288], RZ ;  /* 0x0000a20000007a24 */ /* 0x000fe400078e02ff */
[C---:B------:R-:W-:Y:S02]  /*5c90*/  IMAD R23, R35.reuse, c[0x0][0x2ac], R4 ;  /* 0x0000ab0023177a24 */ /* 0x040fe400078e0204 */
[----:B------:R-:W-:-:S04]  /*5ca0*/  IMAD.WIDE.U32 R2, R35, c[0x0][0x2a8], RZ ;  /* 0x0000aa0023027a25 */ /* 0x000fc800078e00ff */
[----:B------:R-:W-:Y:S01]  /*5cb0*/  IMAD R21, R35, c[0x0][0x28c], R0 ;  /* 0x0000a30023157a24 */ /* 0x000fe200078e0200 */
[----:B------:R-:W-:Y:S01]  /*5cc0*/  IADD3 R23, R3, R23, RZ ;  /* 0x0000001703177210 */ /* 0x000fe20007ffe0ff */
[----:B------:R-:W-:-:S05]  /*5cd0*/  IMAD.WIDE.U32 R4, R35, c[0x0][0x288], RZ ;  /* 0x0000a20023047a25 */ /* 0x000fca00078e00ff */
[----:B------:R-:W-:Y:S02]  /*5ce0*/  IADD3 R21, R5, R21, RZ ;  /* 0x0000001505157210 */ /* 0x000fe40007ffe0ff */
.L_x_5991:
[----:B-1----:R-:W1:Y:S01]  /*5cf0*/  LDS R17, [R15.X4+0x1f28] ;  /* 0x001f28000f117984 */ /* 0x002e620000004800 */
        /* <DEDUP_REMOVED lines=22> */
[----:B----4-:R1:W-:Y:S02]  /*5e60*/  RED.E.ADD.F32.FTZ.RN.STRONG.GPU [R12.64], R19 ;  /* 0x000000130c00798e */ /* 0x0103e4000c10e784 */
[----:B------:R-:W-:Y:S05]  /*5e70*/  @!P0 BRA `(.L_x_5991) ;  /* 0xfffffe7000008947 */ /* 0x000fea000383ffff */
[----:B------:R-:W-:Y:S05]  /*5e80*/  EXIT ;  /* 0x000000000000794d */ /* 0x000fea0003800000 */
.L_x_5992:
        /* <DEDUP_REMOVED lines=15> */
.L_x_9089:


//--------------------- .text._Z25selective_scan_bwd_kernelI32Selective_Scan_bwd_kernel_traitsILi32ELi16ELb1ELb0ELb1ELb1ELb0EN3c104HalfEfEEv12SSMParamsBwd --------------------------
	.section	.text._Z25selective_scan_bwd_kernelI32Selective_Scan_bwd_kernel_traitsILi32ELi16ELb1ELb0ELb1ELb1ELb0EN3c104HalfEfEEv12SSMParamsBwd,"ax",@progbits
	.sectioninfo	@"SHI_REGISTERS=246"
	.align	128
        .global         _Z25selective_scan_bwd_kernelI32Selective_Scan_bwd_kernel_traitsILi32ELi16ELb1ELb0ELb1ELb1ELb0EN3c104HalfEfEEv12SSMParamsBwd
        .type           _Z25selective_scan_bwd_kernelI32Selective_Scan_bwd_kernel_traitsILi32ELi16ELb1ELb0ELb1ELb1ELb0EN3c104HalfEfEEv12SSMParamsBwd,@function
        .size           _Z25selective_scan_bwd_kernelI32Selective_Scan_bwd_kernel_traitsILi32ELi16ELb1ELb0ELb1ELb1ELb0EN3c104HalfEfEEv12SSMParamsBwd,(.L_x_9090 - _Z25selective_scan_bwd_kernelI32Selective_Scan_bwd_kernel_traitsILi32ELi16ELb1ELb0ELb1ELb1ELb0EN3c104HalfEfEEv12SSMParamsBwd)
        .other          _Z25selective_scan_bwd_kernelI32Selective_Scan_bwd_kernel_traitsILi32ELi16ELb1ELb0ELb1ELb1ELb0EN3c104HalfEfEEv12SSMParamsBwd,@"STO_CUDA_ENTRY STV_DEFAULT"
_Z25selective_scan_bwd_kernelI32Selective_Scan_bwd_kernel_traitsILi32ELi16ELb1ELb0ELb1ELb1ELb0EN3c104HalfEfEEv12SSMParamsBwd:
.text._Z25selective_scan_bwd_kernelI32Selective_Scan_bwd_kernel_traitsILi32ELi16ELb1ELb0ELb1ELb1ELb0EN3c104HalfEfEEv12SSMParamsBwd:
        /* <DEDUP_REMOVED lines=118> */
[----:B0-----:R-:W-:-:S04]  /*0760*/  SHF.L.U32 R53, R40, 0x1, RZ ;  /* 0x0000000128357819 */ /* 0x001fc800000006ff */
[----:B-1----:R-:W-:-:S03]  /*0770*/  LOP3.LUT R53, R53, 0xffffffc0, RZ, 0xc0, !PT ;  /* 0xffffffc035357812 */ /* 0x002fc600078ec0ff */
.L_x_6064:
[----:B------:R-:W-:Y:S01]  /*0780*/  BAR.SYNC.DEFER_BLOCKING 0x0 ;  /* 0x0000000000007b1d */ /* 0x000fe20000010000 */
[----:B------:R-:W-:-:S05]  /*0790*/  LOP3.LUT R52, R53, 0x1f, R40, 0xf8, !PT ;  /* 0x0000001f35347812 */ /* 0x000fca00078ef828 */
[----:B------:R-:W-:-:S05]  /*07a0*/  IMAD.WIDE R12, R52, 0x10, R42 ;  /* 0x00000010340c7825 */ /* 0x000fca00078e022a */
[----:B------:R-:W2:Y:S04]  /*07b0*/  LDG.E.128 R16, [R12.64] ;  /* 0x000000040c107981 */ /* 0x000ea8000c1e1d00 */
[----:B------:R-:W3:Y:S01]  /*07c0*/  LDG.E.128 R24, [R12.64+0x200] ;  /* 0x000200040c187981 */ /* 0x000ee2000c1e1d00 */
[----:B------:R-:W-:Y:S01]  /*07d0*/  SHF.L.U32 R54, R41, 0x5, RZ ;  /* 0x0000000529367819 */ /* 0x000fe200000006ff */
[----:B0-----:R-:W-:Y:S02]  /*07e0*/  IMAD.WIDE R2, R52, 0x10, R44 ;  /* 0x0000001034027825 */ /* 0x001fe400078e022c */
        /* <DEDUP_REMOVED lines=9> */
[----:B--2---:R2:W-:Y:S04]  /*0880*/  STS.128 [R41.X16], R56 ;  /* 0x0000003829007388 */ /* 0x0045e8000000cc00 */
[----:B---3--:R-:W-:Y:S01]  /*0890*/  STS.128 [R41.X16+0x200], R60 ;  /* 0x0002003c29007388 */ /* 0x008fe2000000cc00 */
[----:B------:R-:W-:-:S06]  /*08a0*/  NOP ;  /* 0x0000000000007918 */ /* 0x000fcc0000000000 */
[----:B------:R-:W3:Y:S04]  /*08b0*/  LDS.128 R16, [R54] ;  /* 0x0000000036107984 */ /* 0x000ee80000000c00 */
[----:B------:R-:W-:Y:S04]  /*08c0*/  LDS.128 R12, [R54+0x10] ;  /* 0x00001000360c7984 */ /* 0x000fe80000000c00 */
[----:B------:R-:W-:Y:S06]  /*08d0*/  BAR.SYNC.DEFER_BLOCKING 0x0 ;  /* 0x0000000000007b1d */ /* 0x000fec0000010000 */
[----:B0-----:R0:W4:Y:S04]  /*08e0*/  LDG.E.128 R24, [R20.64] ;  /* 0x0000000414187981 */ /* 0x001128000c1e1d00 */
[----:B------:R0:W4:Y:S01]  /*08f0*/  LDG.E.128 R64, [R20.64+0x200] ;  /* 0x0002000414407981 */ /* 0x000122000c1e1d00 */
[--C-:B-1----:R-:W-:Y:S01]  /*0900*/  HADD2.F32 R22, -RZ, R8.reuse.H0_H0 ;  /* 0x20000008ff167230 */ /* 0x102fe20000004100 */
[----:B------:R-:W-:Y:S01]  /*0910*/  BSSY B0, `(.L_x_5994) ;  /* 0x0000056000007945 */ /* 0x000fe20003800000 */
[----:B------:R-:W-:-:S02]  /*0920*/  HADD2.F32 R23, -RZ, R8.H1_H1 ;  /* 0x30000008ff177230 */ /* 0x000fc40000004100 */
[--C-:B--2---:R-:W-:Y:S02]  /*0930*/  HADD2.F32 R56, -RZ, R9.reuse.H0_H0 ;  /* 0x20000009ff387230 */ /* 0x104fe40000004100 */
[----:B---3--:R-:W-:Y:S02]  /*0940*/  HADD2.F32 R71, -RZ, R18.H1_H1 ;  /* 0x30000012ff477230 */ /* 0x008fe40000004100 */
[----:B0-----:R-:W-:Y:S02]  /*0950*/  HADD2.F32 R20, -RZ, R9.H1_H1 ;  /* 0x30000009ff147230 */ /* 0x001fe40000004100 */
[----:B------:R-:W-:Y:S01]  /*0960*/  HADD2.F32 R21, -RZ, R10.H0_H0 ;  /* 0x2000000aff157230 */ /* 0x000fe20000004100 */
[----:B----4-:R0:W-:Y:S04]  /*0970*/  STS.128 [R41.X16], R24 ;  /* 0x0000001829007388 */ /* 0x0101e8000000cc00 */
[----:B------:R1:W-:Y:S01]  /*0980*/  STS.128 [R41.X16+0x200], R64 ;  /* 0x0002004029007388 */ /* 0x0003e2000000cc00 */
[----:B------:R-:W-:-:S06]  /*0990*/  NOP ;  /* 0x0000000000007918 */ /* 0x000fcc0000000000 */
[----:B------:R-:W2:Y:S04]  /*09a0*/  LDS.128 R72, [R54] ;  /* 0x0000000036487984 */ /* 0x000ea80000000c00 */
[----:B------:R-:W3:Y:S01]  /*09b0*/  LDS.128 R120, [R54+0x10] ;  /* 0x0000100036787984 */ /* 0x000ee20000000c00 */
[--C-:B0-----:R-:W-:Y:S02]  /*09c0*/  HADD2.F32 R25, -RZ, R17.reuse.H0_H0 ;  /* 0x20000011ff197230 */ /* 0x101fe40000004100 */
[----:B------:R-:W-:Y:S02]  /*09d0*/  HADD2.F32 R17, -RZ, R17.H1_H1 ;  /* 0x30000011ff117230 */ /* 0x000fe40000004100 */
[----:B------:R-:W-:Y:S01]  /*09e0*/  HADD2.F32 R27, -RZ, R18.H0_H0 ;  /* 0x20000012ff1b7230 */ /* 0x000fe20000004100 */
[----:B-----5:R-:W-:-:S02]  /*09f0*/  FADD.FTZ R60, R25, R36 ;  /* 0x00000024193c7221 */ /* 0x020fc40000010000 */
[--C-:B------:R-:W-:Y:S02]  /*0a00*/  FADD.FTZ R62, R17, R36.reuse ;  /* 0x00000024113e7221 */ /* 0x100fe40000010000 */
[--C-:B-1----:R-:W-:Y:S01]  /*0a10*/  FADD.FTZ R64, R27, R36.reuse ;  /* 0x000000241b407221 */ /* 0x102fe20000010000 */
[----:B------:R-:W-:Y:S01]  /*0a20*/  FSETP.GTU.FTZ.AND P2, PT, R60, 20, PT ;  /* 0x41a000003c00780b */ /* 0x000fe20003f5c000 */
[----:B------:R-:W-:Y:S01]  /*0a30*/  FADD.FTZ R66, R71, R36 ;  /* 0x0000002447427221 */ /* 0x000fe20000010000 */
[----:B------:R-:W-:Y:S02]  /*0a40*/  FSETP.GTU.FTZ.AND P1, PT, R62, 20, PT ;  /* 0x41a000003e00780b */ /* 0x000fe40003f3c000 */
[----:B------:R-:W-:Y:S02]  /*0a50*/  FSETP.GTU.FTZ.AND P0, PT, R64, 20, PT ;  /* 0x41a000004000780b */ /* 0x000fe40003f1c000 */
[----:B------:R-:W-:Y:S01]  /*0a60*/  FSETP.GTU.FTZ.AND P6, PT, R66, 20, PT ;  /* 0x41a000004200780b */ /* 0x000fe20003fdc000 */
[----:B--2---:R-:W-:-:S02]  /*0a70*/  HADD2.F32 R55, -RZ, R72.H0_H0 ;  /* 0x20000048ff377230 */ /* 0x004fc40000004100 */
[----:B------:R-:W-:Y:S02]  /*0a80*/  HADD2.F32 R57, -RZ, R72.H1_H1 ;  /* 0x30000048ff397230 */ /* 0x000fe40000004100 */
        /* <DEDUP_REMOVED lines=14> */
[----:B------:R-:W-:Y:S01]  /*0b70*/  HADD2.F32 R73, -RZ, R19.H0_H0 ;  /* 0x20000013ff497230 */ /* 0x000fe20000004100 */
[----:B------:R-:W-:Y:S01]  /*0b80*/  FFMA.FTZ R20, R63, R21, R20 ;  /* 0x000000153f147223 */ /* 0x000fe20000010014 */
[----:B------:R-:W-:Y:S01]  /*0b90*/  HADD2.F32 R21, -RZ, R11.H0_H0 ;  /* 0x2000000bff157230 */ /* 0x000fe20000004100 */
[----:B------:R-:W-:Y:S01]  /*0ba0*/  FADD.FTZ R58, R23, R36 ;  /* 0x00000024173a7221 */ /* 0x000fe20000010000 */
[----:B------:R-:W-:Y:S01]  /*0bb0*/  HADD2.F32 R19, -RZ, R19.H1_H1 ;  /* 0x30000013ff137230 */ /* 0x000fe20000004100 */
[----:B------:R-:W-:Y:S01]  /*0bc0*/  FFMA.FTZ R20, R65, R22, R20 ;  /* 0x0000001641147223 */ /* 0x000fe20000010014 */
[----:B------:R-:W-:Y:S01]  /*0bd0*/  HADD2.F32 R22, -RZ, R11.H1_H1 ;  /* 0x3000000bff167230 */ /* 0x000fe20000004100 */
[----:B------:R-:W-:Y:S01]  /*0be0*/  FADD.FTZ R70, R73, R36 ;  /* 0x0000002449467221 */ /* 0x000fe20000010000 */
[----:B------:R-:W-:Y:S01]  /*0bf0*/  FSETP.GTU.FTZ.AND P3, PT, R58, 20, PT ;  /* 0x41a000003a00780b */ /* 0x000fe20003f7c000 */
[----:B------:R-:W-:Y:S01]  /*0c00*/  FFMA.FTZ R20, R67, R21, R20 ;  /* 0x0000001543147223 */ /* 0x000fe20000010014 */
[----:B------:R-:W-:-:S02]  /*0c10*/  HADD2.F32 R21, -RZ, R16.H0_H0 ;  /* 0x20000010ff157230 */ /* 0x000fc40000004100 */
[----:B---3--:R-:W-:Y:S01]  /*0c20*/  HADD2.F32 R71, -RZ, R120.H0_H0 ;  /* 0x20000078ff477230 */ /* 0x008fe20000004100 */
        /* <DEDUP_REMOVED lines=36> */
.L_x_5995:
[----:B------:R-:W-:Y:S05]  /*0e70*/  BSYNC B0 ;  /* 0x0000000000007941 */ /* 0x000fea0003800000 */
.L_x_5994:
        /* <DEDUP_REMOVED lines=39> */
.L_x_5997:
[----:B------:R-:W-:Y:S05]  /*10f0*/  BSYNC B0 ;  /* 0x0000000000007941 */ /* 0x000fea0003800000 */
.L_x_5996:
        /* <DEDUP_REMOVED lines=39> */
.L_x_5999:
[----:B------:R-:W-:Y:S05]  /*1370*/  BSYNC B0 ;  /* 0x0000000000007941 */ /* 0x000fea0003800000 */
.L_x_5998:
        /* <DEDUP_REMOVED lines=39> */
.L_x_6001:
[----:B------:R-:W-:Y:S05]  /*15f0*/  BSYNC B0 ;  /* 0x0000000000007941 */ /* 0x000fea0003800000 */
.L_x_6000:
        /* <DEDUP_REMOVED lines=39> */
.L_x_6003:
[----:B------:R-:W-:Y:S05]  /*1870*/  BSYNC B0 ;  /* 0x0000000000007941 */ /* 0x000fea0003800000 */
.L_x_6002:
        /* <DEDUP_REMOVED lines=39> */
.L_x_6005:
[----:B------:R-:W-:Y:S05]  /*1af0*/  BSYNC B0 ;  /* 0x0000000000007941 */ /* 0x000fea0003800000 */
.L_x_6004:
        /* <DEDUP_REMOVED lines=39> */
.L_x_6007:
[----:B------:R-:W-:Y:S05]  /*1d70*/  BSYNC B0 ;  /* 0x0000000000007941 */ /* 0x000fea0003800000 */
.L_x_6006:
        /* <DEDUP_REMOVED lines=40> */
.L_x_6009:
[----:B------:R-:W-:Y:S05]  /*2000*/  BSYNC B0 ;  /* 0x0000000000007941 */ /* 0x000fea0003800000 */
.L_x_6008:
[----:B------:R-:W-:Y:S01]  /*2010*/  BSSY B0, `(.L_x_6010) ;  /* 0x0000026000007945 */ /* 0x000fe20003800000 */
[----:B------:R-:W-:Y:S01]  /*2020*/  FSETP.GTU.FTZ.AND P3, PT, R122, 20, PT ;  /* 0x41a000007a00780b */ /* 0x000fe20003f7c000 */
[----:B------:R-:W-:Y:S01]  /*2030*/  FFMA.FTZ R68, R123, R68, R16 ;  /* 0x000000447b447223 */ /* 0x000fe20000010010 */
        /* <DEDUP_REMOVED lines=35> */
.L_x_6011:
[----:B------:R-:W-:Y:S05]  /*2270*/  BSYNC B0 ;  /* 0x0000000000007941 */ /* 0x000fea0003800000 */
.L_x_6010:
        /* <DEDUP_REMOVED lines=38> */
.L_x_6013:
[----:B------:R-:W-:Y:S05]  /*24e0*/  BSYNC B0 ;  /* 0x0000000000007941 */ /* 0x000fea0003800000 */
.L_x_6012:
        /* <DEDUP_REMOVED lines=38> */
.L_x_6015:
[----:B------:R-:W-:Y:S05]  /*2750*/  BSYNC B0 ;  /* 0x0000000000007941 */ /* 0x000fea0003800000 */
.L_x_6014:
        /* <DEDUP_REMOVED lines=33> */
.L_x_6017:
[----:B------:R-:W-:Y:S05]  /*2970*/  BSYNC B0 ;  /* 0x0000000000007941 */ /* 0x000fea0003800000 */
.L_x_6016:
        /* <DEDUP_REMOVED lines=33> */
.L_x_6019:
[----:B------:R-:W-:Y:S05]  /*2b90*/  BSYNC B0 ;  /* 0x0000000000007941 */ /* 0x000fea0003800000 */
.L_x_6018:
        /* <DEDUP_REMOVED lines=33> */
.L_x_6021:
[----:B------:R-:W-:Y:S05]  /*2db0*/  BSYNC B0 ;  /* 0x0000000000007941 */ /* 0x000fea0003800000 */
.L_x_6020:
        /* <DEDUP_REMOVED lines=33> */
.L_x_6023:
[----:B------:R-:W-:Y:S05]  /*2fd0*/  BSYNC B0 ;  /* 0x0000000000007941 */ /* 0x000fea0003800000 */
.L_x_6022:
        /* <DEDUP_REMOVED lines=33> */
.L_x_6025:
[----:B------:R-:W-:Y:S05]  /*31f0*/  BSYNC B0 ;  /* 0x0000000000007941 */ /* 0x000fea0003800000 */
.L_x_6024:
        /* <DEDUP_REMOVED lines=19> */
[----:B------:R-:W-:Y:S01]  /*3330*/  CS2R R86, SRZ ;  /* 0x0000000000567805 */ /* 0x000fe2000001ff00 */
[----:B------:R-:W-:-:S02]  /*3340*/  MOV R121, RZ ;  /* 0x000000ff00797202 */ /* 0x000fc40000000f00 */
[----:B------:R-:W-:Y:S02]  /*3350*/  MOV R85, RZ ;  /* 0x000000ff00557202 */ /* 0x000fe40000000f00 */
.L_x_6063:
        /* <DEDUP_REMOVED lines=25> */
[C---:B------:R-:W-:Y:S01]  /*34f0*/  LOP3.LUT P0, RZ, R40.reuse, 0x1f, RZ, 0xc0, !PT ;  /* 0x0000001f28ff7812 */ /* 0x040fe2000780c0ff */
        /* <DEDUP_REMOVED lines=45> */
[----:B----4-:R1:W-:Y:S01]  /*37d0*/  STS.128 [R41.X16+0x200], R24 ;  /* 0x0002001829007388 */ /* 0x0103e2000000cc00 */
[----:B------:R-:W-:-:S06]  /*37e0*/  NOP ;  /* 0x0000000000007918 */ /* 0x000fcc0000000000 */
[----:B------:R-:W2:Y:S01]  /*37f0*/  LDS.128 R12, [R54] ;  /* 0x00000000360c7984 */ /* 0x000ea20000000c00 */
[----:B------:R-:W3:Y:S03]  /*3800*/  MUFU.EX2 R134, R134 ;  /* 0x0000008600867308 */ /* 0x000ee60000000800 */
[----:B------:R-:W4:Y:S01]  /*3810*/  LDS.128 R16, [R54+0x10] ;  /* 0x0000100036107984 */ /* 0x000f220000000c00 */
[----:B------:R-:W-:-:S03]  /*3820*/  FMUL.FTZ R130, R147, R62 ;  /* 0x0000003e93827220 */ /* 0x000fc60000410000 */
[----:B0-----:R0:W-:Y:S01]  /*3830*/  STS [R138+0xea8], R177 ;  /* 0x000ea8b18a007388 */ /* 0x0011e20000000800 */
[----:B------:R-:W0:Y:S03]  /*3840*/  MUFU.EX2 R132, R132 ;  /* 0x0000008400847308 */ /* 0x000e260000000800 */
[----:B------:R-:W-:Y:S01]  /*3850*/  BAR.SYNC.DEFER_BLOCKING 0x0 ;  /* 0x0000000000007b1d */ /* 0x000fe20000010000 */
[C---:B------:R-:W-:Y:S01]  /*3860*/  FMUL.FTZ R128, R147.reuse, R64 ;  /* 0x0000004093807220 */ /* 0x040fe20000410000 */
[--C-:B-1----:R-:W-:Y:S02]  /*3870*/  HADD2.F32 R27, -RZ, R8.reuse.H0_H0 ;  /* 0x20000008ff1b7230 */ /* 0x102fe40000004100 */
[----:B------:R-:W-:Y:S02]  /*3880*/  HADD2.F32 R25, -RZ, R8.H1_H1 ;  /* 0x30000008ff197230 */ /* 0x000fe40000004100 */
[----:B------:R-:W1:Y:S01]  /*3890*/  MUFU.EX2 R130, R130 ;  /* 0x0000008200827308 */ /* 0x000e620000000800 */
[----:B------:R-:W-:Y:S01]  /*38a0*/  FMUL.FTZ R126, R147, R66 ;  /* 0x00000042937e7220 */ /* 0x000fe20000410000 */
[----:B------:R-:W-:Y:S01]  /*38b0*/  HADD2.F32 R23, -RZ, R9.H0_H0 ;  /* 0x20000009ff177230 */ /* 0x000fe20000004100 */
[----:B------:R-:W-:-:S02]  /*38c0*/  FMUL.FTZ R154, R27, R56 ;  /* 0x000000381b9a7220 */ /* 0x000fc40000410000 */
[----:B------:R-:W-:-:S03]  /*38d0*/  FMUL.FTZ R199, R25, R58 ;  /* 0x0000003a19c77220 */ /* 0x000fc60000410000 */
[----:B------:R-:W1:Y:S01]  /*38e0*/  MUFU.EX2 R128, R128 ;  /* 0x0000008000807308 */ /* 0x000e620000000800 */
[----:B------:R-:W-:Y:S01]  /*38f0*/  FMUL.FTZ R26, R147, R70 ;  /* 0x00000046931a7220 */ /* 0x000fe20000410000 */
[----:B------:R-:W-:Y:S01]  /*3900*/  HADD2.F32 R21, -RZ, R9.H1_H1 ;  /* 0x30000009ff157230 */ /* 0x000fe20000004100 */
[----:B------:R-:W-:Y:S02]  /*3910*/  FMUL.FTZ R185, R23, R60 ;  /* 0x0000003c17b97220 */ /* 0x000fe40000410000 */
[----:B---3--:R-:W-:-:S03]  /*3920*/  FFMA.FTZ R20, R134, R154, R199 ;  /* 0x0000009a86147223 */ /* 0x008fc600000100c7 */
[----:B------:R-:W3:Y:S01]  /*3930*/  MUFU.EX2 R126, R126 ;  /* 0x0000007e007e7308 */ /* 0x000ee20000000800 */
[----:B------:R-:W-:Y:S01]  /*3940*/  FMUL.FTZ R24, R147, R72 ;  /* 0x0000004893187220 */ /* 0x000fe20000410000 */
[----:B------:R2:W5:Y:S01]  /*3950*/  @!P1 LDG.E R152, [R136.64+0x4] ;  /* 0x0000040488989981 */ /* 0x000562000c1e1900 */
[----:B------:R-:W-:Y:S02]  /*3960*/  FMUL.FTZ R187, R21, R62 ;  /* 0x0000003e15bb7220 */ /* 0x000fe40000410000 */
[----:B0-----:R-:W-:-:S03]  /*3970*/  FFMA.FTZ R20, R132, R20, R185 ;  /* 0x0000001484147223 */ /* 0x001fc600000100b9 */
[----:B------:R-:W0:Y:S01]  /*3980*/  MUFU.EX2 R26, R26 ;  /* 0x0000001a001a7308 */ /* 0x000e220000000800 */
[C---:B------:R-:W-:Y:S02]  /*3990*/  FMUL.FTZ R22, R147.reuse, R74 ;  /* 0x0000004a93167220 */ /* 0x040fe40000410000 */
[----:B-1----:R-:W-:Y:S02]  /*39a0*/  FFMA.FTZ R20, R130, R20, R187 ;  /* 0x0000001482147223 */ /* 0x002fe400000100bb */
[----:B--2---:R-:W-:-:S03]  /*39b0*/  FMUL.FTZ R136, R147, R76 ;  /* 0x0000004c93887220 */ /* 0x004fc60000410000 */
[----:B------:R-:W1:Y:S01]  /*39c0*/  MUFU.EX2 R24, R24 ;  /* 0x0000001800187308 */ /* 0x000e620000000800 */
[----:B------:R-:W-:Y:S02]  /*39d0*/  FFMA.FTZ R20, R128, R20, R189 ;  /* 0x0000001480147223 */ /* 0x000fe400000100bd */
[----:B------:R-:W-:-:S05]  /*39e0*/  FMUL.FTZ R138, R147, R80 ;  /* 0x00000050938a7220 */ /* 0x000fca0000410000 */
[----:B------:R-:W2:Y:S01]  /*39f0*/  MUFU.EX2 R22, R22 ;  /* 0x0000001600167308 */ /* 0x000ea20000000800 */
[----:B---3--:R-:W-:Y:S02]  /*3a00*/  FFMA.FTZ R20, R126, R20, R201 ;  /* 0x000000147e147223 */ /* 0x008fe400000100c9 */
[----:B------:R-:W-:-:S05]  /*3a10*/  FMUL.FTZ R140, R147, R78 ;  /* 0x0000004e938c7220 */ /* 0x000fca0000410000 */
[----:B------:R-:W3:Y:S01]  /*3a20*/  MUFU.EX2 R136, R136 ;  /* 0x0000008800887308 */ /* 0x000ee20000000800 */
[----:B0-----:R-:W-:Y:S01]  /*3a30*/  FFMA.FTZ R20, R26, R20, R195 ;  /* 0x000000141a147223 */ /* 0x001fe200000100c3 */
[----:B------:R-:W-:Y:S01]  /*3a40*/  HADD2.F32 R137, -RZ, R4.H1_H1 ;  /* 0x30000004ff897230 */ /* 0x000fe20000004100 */
[----:B------:R-:W-:-:S05]  /*3a50*/  FMUL.FTZ R142, R147, R82 ;  /* 0x00000052938e7220 */ /* 0x000fca0000410000 */
[----:B------:R-:W0:Y:S01]  /*3a60*/  MUFU.EX2 R138, R138 ;  /* 0x0000008a008a7308 */ /* 0x000e220000000800 */
[----:B-1----:R-:W-:Y:S02]  /*3a70*/  FFMA.FTZ R20, R24, R20, R197 ;  /* 0x0000001418147223 */ /* 0x002fe400000100c5 */
[----:B------:R-:W-:-:S05]  /*3a80*/  FMUL.FTZ R144, R147, R122 ;  /* 0x0000007a93907220 */ /* 0x000fca0000410000 */
[----:B------:R-:W1:Y:S01]  /*3a90*/  MUFU.EX2 R140, R140 ;  /* 0x0000008c008c7308 */ /* 0x000e620000000800 */
[----:B------:R-:W-:Y:S02]  /*3aa0*/  FMUL.FTZ R193, R137, R76 ;  /* 0x0000004c89c17220 */ /* 0x000fe40000410000 */
[----:B--2---:R-:W-:Y:S02]  /*3ab0*/  FFMA.FTZ R20, R22, R20, R191 ;  /* 0x0000001416147223 */ /* 0x004fe400000100bf */
[----:B------:R-:W-:-:S03]  /*3ac0*/  FMUL.FTZ R148, R147, R116 ;  /* 0x0000007493947220 */ /* 0x000fc60000410000 */
[----:B------:R-:W2:Y:S01]  /*3ad0*/  MUFU.EX2 R142, R142 ;  /* 0x0000008e008e7308 */ /* 0x000ea20000000800 */
[----:B---3--:R-:W-:Y:S02]  /*3ae0*/  FFMA.FTZ R20, R136, R20, R193 ;  /* 0x0000001488147223 */ /* 0x008fe400000100c1 */
[----:B------:R-:W-:-:S05]  /*3af0*/  FMUL.FTZ R161, R147, R111 ;  /* 0x0000006f93a17220 */ /* 0x000fca0000410000 */
[----:B------:R-:W3:Y:S01]  /*3b00*/  MUFU.EX2 R144, R144 ;  /* 0x0000009000907308 */ /* 0x000ee20000000800 */
[----:B0-----:R-:W-:Y:S02]  /*3b10*/  FFMA.FTZ R20, R138, R20, R183 ;  /* 0x000000148a147223 */ /* 0x001fe400000100b7 */
[----:B------:R-:W-:-:S05]  /*3b20*/  FMUL.FTZ R149, R177, R134 ;  /* 0x00000086b1957220 */ /* 0x000fca0000410000 */
[----:B------:R-:W0:Y:S01]  /*3b30*/  MUFU.EX2 R148, R148 ;  /* 0x0000009400947308 */ /* 0x000e220000000800 */
[----:B-1----:R-:W-:Y:S01]  /*3b40*/  FFMA.FTZ R20, R140, R20, R179 ;  /* 0x000000148c147223 */ /* 0x002fe200000100b3 */
[----:B------:R-:W-:Y:S01]  /*3b50*/  HADD2.F32 R147, -RZ, R7.H0_H0 ;  /* 0x20000007ff937230 */ /* 0x000fe20000004100 */
[----:B------:R-:W-:Y:S01]  /*3b60*/  FMUL.FTZ R149, R132, R149 ;  /* 0x0000009584957220 */ /* 0x000fe20000410000 */
[----:B------:R-:W-:Y:S01]  /*3b70*/  ISETP.NE.AND P1, PT, R40, 0x1f, PT ;  /* 0x0000001f2800780c */ /* 0x000fe20003f25270 */
[----:B--2---:R-:W-:-:S03]  /*3b80*/  FFMA.FTZ R146, R142, R20, R181 ;  /* 0x000000148e927223 */ /* 0x004fc600000100b5 */
[----:B------:R-:W1:Y:S01]  /*3b90*/  MUFU.EX2 R161, R161 ;  /* 0x000000a100a17308 */ /* 0x000e620000000800 */
[----:B------:R-:W-:Y:S01]  /*3ba0*/  FMUL.FTZ R149, R130, R149 ;  /* 0x0000009582957220 */ /* 0x000fe20000410000 */
[----:B------:R-:W-:Y:S01]  /*3bb0*/  HADD2.F32 R20, -RZ, R7.H1_H1 ;  /* 0x30000007ff147230 */ /* 0x000fe20000004100 */
[----:B------:R-:W-:Y:S02]  /*3bc0*/  FMUL.FTZ R171, R147, R116 ;  /* 0x0000007493ab7220 */ /* 0x000fe40000410000 */
[----:B---3--:R-:W-:Y:S02]  /*3bd0*/  FFMA.FTZ R150, R144, R146, R175 ;  /* 0x0000009290967223 */ /* 0x008fe400000100af */
[----:B------:R-:W-:Y:S02]  /*3be0*/  FMUL.FTZ R149, R128, R149 ;  /* 0x0000009580957220 */ /* 0x000fe40000410000 */
[----:B0-----:R-:W-:Y:S02]  /*3bf0*/  FFMA.FTZ R150, R148, R150, R171 ;  /* 0x0000009694967223 */ /* 0x001fe400000100ab */
[----:B------:R-:W-:-:S02]  /*3c00*/  FMUL.FTZ R146, R20, R111 ;  /* 0x0000006f14927220 */ /* 0x000fc40000410000 */
[----:B------:R-:W-:Y:S02]  /*3c10*/  FMUL.FTZ R149, R126, R149 ;  /* 0x000000957e957220 */ /* 0x000fe40000410000 */
[----:B-1----:R-:W-:Y:S02]  /*3c20*/  FFMA.FTZ R233, R161, R150, R146 ;  /* 0x00000096a1e97223 */ /* 0x002fe40000010092 */
[----:B------:R-:W-:Y:S01]  /*3c30*/  FMUL.FTZ R149, R26, R149 ;  /* 0x000000951a957220 */ /* 0x000fe20000410000 */
[----:B------:R0:W1:Y:S03]  /*3c40*/  @P1 LDS R150, [R40.X4+0x16ac] ;  /* 0x0016ac0028961984 */ /* 0x0000660000004800 */
        /* <DEDUP_REMOVED lines=9> */
[----:B------:R-:W-:Y:S05]  /*3ce0*/  @P1 BRA `(.L_x_6028) ;  /* 0x0000007000001947 */ /* 0x000fea0003800000 */
[----:B0---4-:R-:W-:Y:S01]  /*3cf0*/  ISETP.NE.AND P3, PT, R50, c[0x0][0x174], PT ;  /* 0x00005d0032007a0c */ /* 0x011fe20003f65270 */
[----:B-1----:R-:W-:-:S12]  /*3d00*/  HFMA2.MMA R150, -RZ, RZ, 1.875, 0 ;  /* 0x3f800000ff967435 */ /* 0x002fd800000001ff */
[----:B------:R-:W-:-:S04]  /*3d10*/  @P3 LEA.HI R149, R50, R50, RZ, 0x1 ;  /* 0x0000003232953211 */ /* 0x000fc800078f08ff */
[----:B------:R-:W-:-:S04]  /*3d20*/  @P3 LOP3.LUT R149, R149, 0xfffffe, RZ, 0xc0, !PT ;  /* 0x00fffffe95953812 */ /* 0x000fc800078ec0ff */
[----:B------:R-:W-:-:S04]  /*3d30*/  @P3 IADD3 R162, -R149, R50, RZ ;  /* 0x0000003295a23210 */ /* 0x000fc80007ffe1ff */
[----:B------:R-:W-:-:S05]  /*3d40*/  @P3 LEA R162, R162, R87, 0x8 ;  /* 0x00000057a2a23211 */ /* 0x000fca00078e40ff */
[----:B------:R0:W1:Y:S02]  /*3d50*/  @P3 LDS R150, [R162.X4+0xea8] ;  /* 0x000ea800a2963984 */ /* 0x0000640000004800 */
.L_x_6028:
[----:B0---4-:R-:W-:Y:S05]  /*3d60*/  BSYNC B0 ;  /* 0x0000000000007941 */ /* 0x011fea0003800000 */
.L_x_6027:
[----:B------:R-:W0:Y:S01]  /*3d70*/  SHFL.UP PT, R151, R233, 0x1, RZ ;  /* 0x04200000e9977989 */ /* 0x000e2200000e00ff */
[--C-:B------:R-:W-:Y:S01]  /*3d80*/  HADD2.F32 R173, -RZ, R19.reuse.H0_H0 ;  /* 0x20000013ffad7230 */ /* 0x100fe20000004100 */
[----:B------:R-:W-:Y:S01]  /*3d90*/  ISETP.GE.AND P3, PT, R41, 0x1, PT ;  /* 0x000000012900780c */ /* 0x000fe20003f66270 */
[----:B------:R-:W-:Y:S01]  /*3da0*/  HADD2.F32 R169, -RZ, R19.H1_H1 ;  /* 0x30000013ffa97230 */ /* 0x000fe20000004100 */
[----:B------:R-:W2:Y:S01]  /*3db0*/  SHFL.UP PT, R149, R156, 0x1, RZ ;  /* 0x042000009c957989 */ /* 0x000ea200000e00ff */
[--C-:B------:R-:W-:Y:S01]  /*3dc0*/  HADD2.F32 R231, -RZ, R14.reuse.H0_H0 ;  /* 0x2000000effe77230 */ /* 0x100fe20000004100 */
[----:B------:R-:W-:Y:S01]  /*3dd0*/  LOP3.LUT R164, R40, 0x1f, RZ, 0xc0, !PT ;  /* 0x0000001f28a47812 */ /* 0x000fe200078ec0ff */
[----:B------:R-:W-:Y:S01]  /*3de0*/  HADD2.F32 R229, -RZ, R14.H1_H1 ;  /* 0x3000000effe57230 */ /* 0x000fe20000004100 */
[----:B-----5:R-:W-:Y:S01]  /*3df0*/  FMUL.FTZ R14, R124, R169 ;  /* 0x000000a97c0e7220 */ /* 0x020fe20000410000 */
[--C-:B------:R-:W-:Y:S01]  /*3e00*/  HADD2.F32 R215, -RZ, R18.reuse.H0_H0 ;  /* 0x20000012ffd77230 */ /* 0x100fe20000004100 */
[----:B------:R-:W-:Y:S01]  /*3e10*/  ISETP.NE.AND P4, PT, R164, 0x1f, PT ;  /* 0x0000001fa400780c */ /* 0x000fe20003f85270 */
[----:B------:R-:W-:Y:S01]  /*3e20*/  HADD2.F32 R207, -RZ, R18.H1_H1 ;  /* 0x30000012ffcf7230 */ /* 0x000fe20000004100 */
[C---:B------:R-:W-:Y:S01]  /*3e30*/  FMUL.FTZ R18, R124.reuse, R173 ;  /* 0x000000ad7c127220 */ /* 0x040fe20000410000 */
[--C-:B------:R-:W-:Y:S01]  /*3e40*/  HADD2.F32 R227, -RZ, R15.reuse.H0_H0 ;  /* 0x2000000fffe37230 */ /* 0x100fe20000004100 */
[----:B------:R-:W-:Y:S01]  /*3e50*/  FMUL.FTZ R217, R123, R14 ;  /* 0x0000000e7bd97220 */ /* 0x000fe20000410000 */
[----:B------:R-:W-:Y:S01]  /*3e60*/  HADD2.F32 R225, -RZ, R15.H1_H1 ;  /* 0x3000000fffe17230 */ /* 0x000fe20000004100 */
[C---:B------:R-:W-:Y:S01]  /*3e70*/  FMUL.FTZ R162, R124.reuse, R207 ;  /* 0x000000cf7ca27220 */ /* 0x040fe20000410000 */
[--C-:B------:R-:W-:Y:S01]  /*3e80*/  HADD2.F32 R235, -RZ, R13.reuse.H0_H0 ;  /* 0x2000000dffeb7230 */ /* 0x100fe20000004100 */
[----:B------:R-:W-:Y:S01]  /*3e90*/  FMUL.FTZ R18, R83, R18 ;  /* 0x0000001253127220 */ /* 0x000fe20000410000 */
[----:B------:R-:W-:Y:S01]  /*3ea0*/  HADD2.F32 R237, -RZ, R13.H1_H1 ;  /* 0x3000000dffed7230 */ /* 0x000fe20000004100 */
[----:B-1----:R-:W-:Y:S01]  /*3eb0*/  FMUL.FTZ R15, R161, R150 ;  /* 0x00000096a10f7220 */ /* 0x002fe20000410000 */
[--C-:B------:R-:W-:Y:S01]  /*3ec0*/  HADD2.F32 R223, -RZ, R16.reuse.H0_H0 ;  /* 0x20000010ffdf7230 */ /* 0x100fe20000004100 */
[----:B------:R-:W-:Y:S01]  /*3ed0*/  FMUL.FTZ R211, R81, R162 ;  /* 0x000000a251d37220 */ /* 0x000fe20000410000 */
[----:B------:R-:W-:Y:S01]  /*3ee0*/  HADD2.F32 R221, -RZ, R16.H1_H1 ;  /* 0x30000010ffdd7230 */ /* 0x000fe20000004100 */
[----:B------:R-:W-:Y:S01]  /*3ef0*/  FMUL.FTZ R16, R124, R215 ;  /* 0x000000d77c107220 */ /* 0x000fe20000410000 */
[--C-:B------:R-:W-:Y:S01]  /*3f00*/  HADD2.F32 R213, -RZ, R17.reuse.H1_H1 ;  /* 0x30000011ffd57230 */ /* 0x100fe20000004100 */
[----:B------:R-:W-:Y:S01]  /*3f10*/  FFMA.FTZ R13, R161, R217, R18 ;  /* 0x000000d9a10d7223 */ /* 0x000fe20000010012 */
[----:B------:R-:W-:Y:S01]  /*3f20*/  HADD2.F32 R219, -RZ, R17.H0_H0 ;  /* 0x20000011ffdb7230 */ /* 0x000fe20000004100 */
[----:B0-----:R-:W-:Y:S01]  /*3f30*/  @P3 FFMA.FTZ R233, R156, R151, R233 ;  /* 0x000000979ce93223 */ /* 0x001fe200000100e9 */
[--C-:B------:R-:W-:Y:S01]  /*3f40*/  HADD2.F32 R241, -RZ, R12.reuse.H0_H0 ;  /* 0x2000000cfff17230 */ /* 0x100fe20000004100 */
[----:B------:R-:W-:Y:S01]  /*3f50*/  FMUL.FTZ R15, R148, R15 ;  /* 0x0000000f940f7220 */ /* 0x000fe20000410000 */
[----:B------:R-:W-:Y:S01]  /*3f60*/  HADD2.F32 R239, -RZ, R12.H1_H1 ;  /* 0x3000000cffef7230 */ /* 0x000fe20000004100 */
[----:B--2---:R-:W-:Y:S01]  /*3f70*/  @P3 FMUL.FTZ R156, R156, R149 ;  /* 0x000000959c9c3220 */ /* 0x004fe20000410000 */
[----:B------:R-:W0:Y:S01]  /*3f80*/  SHFL.UP PT, R151, R233, 0x2, RZ ;  /* 0x04400000e9977989 */ /* 0x000e2200000e00ff */
[----:B------:R-:W-:Y:S01]  /*3f90*/  FMUL.FTZ R162, R124, R213 ;  /* 0x000000d57ca27220 */ /* 0x000fe20000410000 */
[----:B------:R-:W-:Y:S01]  /*3fa0*/  ISETP.GE.AND P3, PT, R41, 0x2, PT ;  /* 0x000000022900780c */ /* 0x000fe20003f66270 */
[----:B------:R-:W-:Y:S01]  /*3fb0*/  FMUL.FTZ R209, R79, R16 ;  /* 0x000000104fd17220 */ /* 0x000fe20000410000 */
[----:B------:R-:W1:Y:S01]  /*3fc0*/  SHFL.UP PT, R149, R156, 0x2, RZ ;  /* 0x044000009c957989 */ /* 0x000e6200000e00ff */
[----:B------:R-:W-:Y:S01]  /*3fd0*/  FFMA.FTZ R13, R148, R13, R211 ;  /* 0x0000000d940d7223 */ /* 0x000fe200000100d3 */
[----:B------:R-:W-:Y:S01]  /*3fe0*/  ISETP.GE.OR P0, PT, R50, c[0x0][0x174], P0 ;  /* 0x00005d0032007a0c */ /* 0x000fe20000706670 */
        /* <DEDUP_REMOVED lines=10> */
[----:B------:R-:W-:-:S02]  /*4090*/  FMUL.FTZ R15, R140, R15 ;  /* 0x0000000f8c0f7220 */ /* 0x000fc40000410000 */
        /* <DEDUP_REMOVED lines=16> */
[----:B0-----:R-:W-:Y:S02]  /*41a0*/  @P3 FFMA.FTZ R233, R156, R151, R233 ;  /* 0x000000979ce93223 */ /* 0x001fe400000100e9 */
[----:B------:R-:W-:-:S02]  /*41b0*/  FMUL.FTZ R14, R124, R237 ;  /* 0x000000ed7c0e7220 */ /* 0x000fc40000410000 */
[----:B------:R-:W-:Y:S02]  /*41c0*/  FFMA.FTZ R13, R24, R13, R157 ;  /* 0x0000000d180d7223 */ /* 0x000fe4000001009d */
[----:B-1----:R-:W-:Y:S01]  /*41d0*/  @P3 FMUL.FTZ R156, R156, R149 ;  /* 0x000000959c9c3220 */ /* 0x002fe20000410000 */
[----:B------:R-:W-:Y:S01]  /*41e0*/  ISETP.GE.AND P3, PT, R41, 0x4, PT ;  /* 0x000000042900780c */ /* 0x000fe20003f66270 */
[----:B------:R-:W-:Y:S02]  /*41f0*/  FMUL.FTZ R16, R124, R231 ;  /* 0x000000e77c107220 */ /* 0x000fe40000410000 */
[----:B------:R-:W-:Y:S02]  /*4200*/  FMUL.FTZ R155, R65, R162 ;  /* 0x000000a2419b7220 */ /* 0x000fe40000410000 */
[----:B------:R-:W-:Y:S02]  /*4210*/  FMUL.FTZ R153, R61, R14 ;  /* 0x0000000e3d997220 */ /* 0x000fe40000410000 */
[----:B------:R-:W-:-:S02]  /*4220*/  FMUL.FTZ R17, R26, R15 ;  /* 0x0000000f1a117220 */ /* 0x000fc40000410000 */
[----:B------:R-:W-:Y:S01]  /*4230*/  FMUL.FTZ R203, R63, R16 ;  /* 0x000000103fcb7220 */ /* 0x000fe20000410000 */
[----:B------:R-:W0:Y:S01]  /*4240*/  SHFL.UP PT, R15, R233, 0x4, RZ ;  /* 0x04800000e90f7989 */ /* 0x000e2200000e00ff */
[----:B------:R-:W-:Y:S02]  /*4250*/  FFMA.FTZ R14, R26, R13, R155 ;  /* 0x0000000d1a0e7223 */ /* 0x000fe4000001009b */
[----:B------:R-:W-:Y:S01]  /*4260*/  FMUL.FTZ R12, R124, R235 ;  /* 0x000000eb7c0c7220 */ /* 0x000fe20000410000 */
[----:B------:R-:W1:Y:S01]  /*4270*/  SHFL.UP PT, R13, R156, 0x4, RZ ;  /* 0x048000009c0d7989 */ /* 0x000e6200000e00ff */
[C---:B------:R-:W-:Y:S02]  /*4280*/  FFMA.FTZ R16, R126.reuse, R14, R203 ;  /* 0x0000000e7e107223 */ /* 0x040fe400000100cb */
[----:B------:R-:W-:Y:S02]  /*4290*/  FMUL.FTZ R17, R126, R17 ;  /* 0x000000117e117220 */ /* 0x000fe40000410000 */
[----:B------:R-:W-:-:S02]  /*42a0*/  FMUL.FTZ R14, R124, R239 ;  /* 0x000000ef7c0e7220 */ /* 0x000fc40000410000 */
[----:B------:R-:W-:Y:S02]  /*42b0*/  FMUL.FTZ R151, R59, R12 ;  /* 0x0000000c3b977220 */ /* 0x000fe40000410000 */
[C---:B------:R-:W-:Y:S02]  /*42c0*/  FFMA.FTZ R16, R128.reuse, R16, R153 ;  /* 0x0000001080107223 */ /* 0x040fe40000010099 */
[----:B------:R-:W-:Y:S02]  /*42d0*/  FMUL.FTZ R17, R128, R17 ;  /* 0x0000001180117220 */ /* 0x000fe40000410000 */
[----:B------:R-:W-:Y:S02]  /*42e0*/  FMUL.FTZ R12, R124, R241 ;  /* 0x000000f17c0c7220 */ /* 0x000fe40000410000 */
[----:B------:R-:W-:Y:S02]  /*42f0*/  FMUL.FTZ R149, R57, R14 ;  /* 0x0000000e39957220 */ /* 0x000fe40000410000 */
[----:B------:R-:W-:-:S02]  /*4300*/  FFMA.FTZ R16, R130, R16, R151 ;  /* 0x0000001082107223 */ /* 0x000fc40000010097 */
[----:B------:R-:W-:Y:S02]  /*4310*/  FMUL.FTZ R17, R130, R17 ;  /* 0x0000001182117220 */ /* 0x000fe40000410000 */
[----:B------:R-:W-:Y:S02]  /*4320*/  FMUL.FTZ R19, R55, R12 ;  /* 0x0000000c37137220 */ /* 0x000fe40000410000 */
[C---:B------:R-:W-:Y:S02]  /*4330*/  FFMA.FTZ R16, R132.reuse, R16, R149 ;  /* 0x0000001084107223 */ /* 0x040fe40000010095 */
[----:B------:R-:W-:Y:S02]  /*4340*/  FMUL.FTZ R17, R132, R17 ;  /* 0x0000001184117220 */ /* 0x000fe40000410000 */
[C---:B------:R-:W-:Y:S02]  /*4350*/  FFMA.FTZ R243, R134.reuse, R16, R19 ;  /* 0x0000001086f37223 */ /* 0x040fe40000010013 */
[----:B------:R-:W-:-:S02]  /*4360*/  FMUL.FTZ R162, R134, R17 ;  /* 0x0000001186a27220 */ /* 0x000fc40000410000 */
        /* <DEDUP_REMOVED lines=30> */
[----:B------:R-:W-:-:S04]  /*4550*/  MOV R13, RZ ;  /* 0x000000ff000d7202 */ /* 0x000fc80000000f00 */
[----:B------:R-:W1:Y:S01]  /*4560*/  SHFL.DOWN PT, R15, R162, 0x8, 0x1f ;  /* 0x09001f00a20f7f89 */ /* 0x000e6200000e0000 */
[----:B--2---:R-:W-:Y:S01]  /*4570*/  @P2 FFMA.FTZ R12, R156, R12, R233 ;  /* 0x0000000c9c0c2223 */ /* 0x004fe200000100e9 */
[----:B------:R-:W-:Y:S01]  /*4580*/  ISETP.GE.U32.AND P2, PT, R164, 0x18, PT ;  /* 0x00000018a400780c */ /* 0x000fe20003f46070 */
[----:B------:R-:W-:Y:S02]  /*4590*/  IMAD R156, R158, c[0x0][0x2b8], RZ ;  /* 0x0000ae009e9c7a24 */ /* 0x000fe400078e02ff */
[----:B------:R-:W-:Y:S01]  /*45a0*/  FFMA.FTZ R154, R177, R12, R154 ;  /* 0x0000000cb19a7223 */ /* 0x000fe2000001009a */
[----:B------:R-:W-:Y:S01]  /*45b0*/  HFMA2.MMA R12, -RZ, RZ, 1.875, 0 ;  /* 0x3f800000ff0c7435 */ /* 0x000fe200000001ff */
[----:B------:R-:W-:Y:S02]  /*45c0*/  IMAD R177, R37, c[0x0][0x2bc], R156 ;  /* 0x0000af0025b17a24 */ /* 0x000fe400078e029c */
[-C--:B------:R-:W-:Y:S02]  /*45d0*/  FMUL.FTZ R16, R241, R154.reuse ;  /* 0x0000009af1107220 */ /* 0x080fe40000410000 */
[----:B------:R-:W-:-:S02]  /*45e0*/  FFMA.FTZ R199, R134, R154, R199 ;  /* 0x0000009a86c77223 */ /* 0x000fc400000100c7 */
[----:B------:R-:W-:Y:S02]  /*45f0*/  FFMA.FTZ R16, R55, R16, RZ ;  /* 0x0000001037107223 */ /* 0x000fe400000100ff */
[-C--:B------:R-:W-:Y:S01]  /*4600*/  FMUL.FTZ R239, R239, R199.reuse ;  /* 0x000000c7efef7220 */ /* 0x080fe20000410000 */
[----:B------:R-:W-:Y:S01]  /*4610*/  @!P0 LDS.64 R12, [R87.X8+0x1728] ;  /* 0x00172800570c8984 */ /* 0x000fe20000008a00 */
[----:B------:R-:W-:Y:S01]  /*4620*/  FFMA.FTZ R185, R132, R199, R185 ;  /* 0x000000c784b97223 */ /* 0x000fe200000100b9 */
[----:B------:R-:W-:Y:S01]  /*4630*/  ISETP.GE.U32.AND P0, PT, R164, 0x10, PT ;  /* 0x00000010a400780c */ /* 0x000fe20003f06070 */
[----:B------:R-:W-:Y:S01]  /*4640*/  FFMA.FTZ R16, R57, R239, R16 ;  /* 0x000000ef39107223 */ /* 0x000fe20000010010 */
[----:B------:R-:W-:Y:S01]  /*4650*/  SHF.L.U64.HI R164, R86, 0x2, R85 ;  /* 0x0000000256a47819 */ /* 0x000fe20000010255 */
[-C--:B------:R-:W-:Y:S02]  /*4660*/  FMUL.FTZ R235, R235, R185.reuse ;  /* 0x000000b9ebeb7220 */ /* 0x080fe40000410000 */
[----:B------:R-:W-:-:S02]  /*4670*/  FFMA.FTZ R187, R130, R185, R187 ;  /* 0x000000b982bb7223 */ /* 0x000fc400000100bb */
[----:B------:R-:W-:Y:S02]  /*4680*/  FFMA.FTZ R16, R59, R235, R16 ;  /* 0x000000eb3b107223 */ /* 0x000fe40000010010 */
[C---:B0-----:R-:W-:Y:S02]  /*4690*/  @!P2 FFMA.FTZ R243, R162.reuse, R14, R243 ;  /* 0x0000000ea2f3a223 */ /* 0x041fe400000100f3 */
[----:B------:R-:W-:Y:S02]  /*46a0*/  FMUL.FTZ R237, R237, R187 ;  /* 0x000000bbeded7220 */ /* 0x000fe40000410000 */
[----:B-1----:R-:W-:Y:S01]  /*46b0*/  @!P2 FMUL.FTZ R162, R162, R15 ;  /* 0x0000000fa2a2a220 */ /* 0x002fe20000410000 */
[----:B------:R-:W-:Y:S01]  /*46c0*/  HFMA2.MMA R15, -RZ, RZ, 0, 0 ;  /* 0x00000000ff0f7435 */ /* 0x000fe200000001ff */
[----:B------:R-:W-:Y:S02]  /*46d0*/  FFMA.FTZ R14, R61, R237, R16 ;  /* 0x000000ed3d0e7223 */ /* 0x000fe40000010010 */
[----:B------:R-:W0:Y:S01]  /*46e0*/  SHFL.DOWN PT, R16, R243, 0x10, 0x1f ;  /* 0x0a001f00f3107f89 */ /* 0x000e2200000e0000 */
[----:B------:R-:W-:-:S02]  /*46f0*/  FFMA.FTZ R189, R128, R187, R189 ;  /* 0x000000bb80bd7223 */ /* 0x000fc400000100bd */
[----:B------:R-:W-:Y:S01]  /*4700*/  IMAD R164, R164, c[0x0][0x2d0], RZ ;  /* 0x0000b400a4a47a24 */ /* 0x000fe200078e02ff */
[----:B------:R-:W1:Y:S01]  /*4710*/  SHFL.DOWN PT, R17, R162, 0x10, 0x1f ;  /* 0x0a001f00a2117f89 */ /* 0x000e6200000e0000 */
[-C--:B------:R-:W-:Y:S02]  /*4720*/  FMUL.FTZ R231, R231, R189.reuse ;  /* 0x000000bde7e77220 */ /* 0x080fe40000410000 */
[----:B------:R-:W-:Y:S02]  /*4730*/  FFMA.FTZ R201, R126, R189, R201 ;  /* 0x000000bd7ec97223 */ /* 0x000fe400000100c9 */
[----:B------:R-:W-:Y:S01]  /*4740*/  FFMA.FTZ R152, R63, R231, R14 ;  /* 0x000000e73f987223 */ /* 0x000fe2000001000e */
[----:B------:R-:W-:Y:S01]  /*4750*/  MOV R14, R40 ;  /* 0x00000028000e7202 */ /* 0x000fe20000000f00 */
[-C--:B------:R-:W-:Y:S02]  /*4760*/  FMUL.FTZ R229, R229, R201.reuse ;  /* 0x000000c9e5e57220 */ /* 0x080fe40000410000 */
        /* <DEDUP_REMOVED lines=8> */
[C---:B0-----:R-:W-:Y:S02]  /*47f0*/  @!P0 FFMA.FTZ R243, R162.reuse, R16, R243 ;  /* 0x00000010a2f38223 */ /* 0x041fe400000100f3 */
[----:B------:R-:W-:Y:S02]  /*4800*/  FMUL.FTZ R223, R223, R191 ;  /* 0x000000bfdfdf7220 */ /* 0x000fe40000410000 */
        /* <DEDUP_REMOVED lines=25> */
[----:B------:R-:W-:Y:S02]  /*49a0*/  FFMA.FTZ R217, R152, R150, R217 ;  /* 0x0000009698d97223 */ /* 0x000fe400000100d9 */
        /* <DEDUP_REMOVED lines=9> */
[----:B------:R-:W-:Y:S01]  /*4a40*/  FFMA.FTZ R205, R142, R209, R205 ;  /* 0x000000d18ecd7223 */ /* 0x000fe200000100cd */
[----:B------:R-:W-:Y:S01]  /*4a50*/  SHF.L.U32 R142, R40, 0x4, RZ ;  /* 0x00000004288e7819 */ /* 0x000fe200000006ff */
[----:B------:R-:W-:-:S02]  /*4a60*/  FFMA.FTZ R146, R161, R150, R146 ;  /* 0x00000096a1927223 */ /* 0x000fc40000010092 */
[----:B------:R-:W-:Y:S01]  /*4a70*/  FFMA.FTZ R167, R140, R205, R167 ;  /* 0x000000cd8ca77223 */ /* 0x000fe200000100a7 */
[----:B------:R-:W-:Y:S01]  /*4a80*/  LEA.HI.SX32 R207, R142, R142, 0x1b ;  /* 0x0000008e8ecf7211 */ /* 0x000fe200078fdaff */
[----:B------:R-:W-:Y:S02]  /*4a90*/  FMUL.FTZ R173, R173, R150 ;  /* 0x00000096adad7220 */ /* 0x000fe40000410000 */
[----:B------:R-:W-:Y:S02]  /*4aa0*/  FFMA.FTZ R165, R138, R167, R165 ;  /* 0x000000a78aa57223 */ /* 0x000fe400000100a5 */
[----:B------:R-:W-:Y:S02]  /*4ab0*/  FMUL.FTZ R144, R169, R146 ;  /* 0x00000092a9907220 */ /* 0x000fe40000410000 */
[----:B------:R-:W-:Y:S02]  /*4ac0*/  FFMA.FTZ R163, R136, R165, R163 ;  /* 0x000000a588a37223 */ /* 0x000fe400000100a3 */
[----:B0-----:R-:W-:-:S02]  /*4ad0*/  FMUL.FTZ R12, R124, R201 ;  /* 0x000000c97c0c7220 */ /* 0x001fc40000410000 */
[----:B------:R-:W-:Y:S02]  /*4ae0*/  FFMA.FTZ R159, R22, R163, R159 ;  /* 0x000000a3169f7223 */ /* 0x000fe4000001009f */
[----:B------:R-:W-:Y:S02]  /*4af0*/  FMUL.FTZ R22, R124, R195 ;  /* 0x000000c37c167220 */ /* 0x000fe40000410000 */
[----:B------:R-:W-:Y:S02]  /*4b00*/  FFMA.FTZ R157, R24, R159, R157 ;  /* 0x0000009f189d7223 */ /* 0x000fe4000001009d */
[----:B------:R-:W-:Y:S02]  /*4b10*/  FMUL.FTZ R12, R65, R12 ;  /* 0x0000000c410c7220 */ /* 0x000fe40000410000 */
[----:B------:R-:W-:Y:S02]  /*4b20*/  FFMA.FTZ R155, R26, R157, R155 ;  /* 0x0000009d1a9b7223 */ /* 0x000fe4000001009b */
[----:B------:R-:W-:Y:S01]  /*4b30*/  FMUL.FTZ R22, R67, R22 ;  /* 0x0000001643167220 */ /* 0x000fe20000410000 */
[----:B------:R0:W-:Y:S01]  /*4b40*/  STS [R207.X4+0x444], R12 ;  /* 0x0004440ccf007388 */ /* 0x0001e20000004800 */
[----:B------:R-:W-:-:S02]  /*4b50*/  FFMA.FTZ R203, R126, R155, R203 ;  /* 0x0000009b7ecb7223 */ /* 0x000fc400000100cb */
[----:B------:R-:W-:Y:S01]  /*4b60*/  FMUL.FTZ R24, R124, R197 ;  /* 0x000000c57c187220 */ /* 0x000fe20000410000 */
[----:B------:R1:W-:Y:S01]  /*4b70*/  STS [R207.X4+0x448], R22 ;  /* 0x00044816cf007388 */ /* 0x0003e20000004800 */
[----:B------:R-:W-:Y:S02]  /*4b80*/  FFMA.FTZ R153, R128, R203, R153 ;  /* 0x000000cb80997223 */ /* 0x000fe40000010099 */
[----:B------:R-:W-:Y:S02]  /*4b90*/  FMUL.FTZ R18, R124, R154 ;  /* 0x0000009a7c127220 */ /* 0x000fe40000410000 */
[----:B------:R-:W-:Y:S02]  /*4ba0*/  FFMA.FTZ R151, R130, R153, R151 ;  /* 0x0000009982977223 */ /* 0x000fe40000010097 */
[----:B0-----:R-:W-:Y:S02]  /*4bb0*/  FMUL.FTZ R12, R124, R183 ;  /* 0x000000b77c0c7220 */ /* 0x001fe40000410000 */
[----:B------:R-:W-:-:S02]  /*4bc0*/  FFMA.FTZ R149, R132, R151, R149 ;  /* 0x0000009784957223 */ /* 0x000fc40000010095 */
[----:B-1----:R-:W-:Y:S02]  /*4bd0*/  FMUL.FTZ R22, R124, R175 ;  /* 0x000000af7c167220 */ /* 0x002fe40000410000 */
[----:B------:R-:W-:Y:S02]  /*4be0*/  FFMA.FTZ R19, R134, R149, R19 ;  /* 0x0000009586137223 */ /* 0x000fe40000010013 */
[----:B------:R-:W-:Y:S02]  /*4bf0*/  FMUL.FTZ R26, R124, R191 ;  /* 0x000000bf7c1a7220 */ /* 0x000fe40000410000 */
[----:B------:R-:W-:Y:S02]  /*4c00*/  FMUL.FTZ R24, R69, R24 ;  /* 0x0000001845187220 */ /* 0x000fe40000410000 */
[----:B------:R-:W-:Y:S02]  /*4c10*/  FMUL.FTZ R13, R75, R12 ;  /* 0x0000000c4b0d7220 */ /* 0x000fe40000410000 */
[----:B------:R-:W-:Y:S01]  /*4c20*/  FFMA.FTZ R156, R83, R173, R156 ;  /* 0x000000ad539c7223 */ /* 0x000fe2000001009c */
[----:B------:R0:W-:Y:S01]  /*4c30*/  STS [R207.X4+0x44c], R24 ;  /* 0x00044c18cf007388 */ /* 0x0001e20000004800 */
[----:B------:R-:W-:-:S02]  /*4c40*/  FMUL.FTZ R161, R123, R144 ;  /* 0x000000907ba17220 */ /* 0x000fc40000410000 */
[----:B------:R-:W-:Y:S01]  /*4c50*/  FMUL.FTZ R12, R124, R181 ;  /* 0x000000b57c0c7220 */ /* 0x000fe20000410000 */
[----:B------:R-:W-:Y:S01]  /*4c60*/  STS [R207.X4+0x458], R13 ;  /* 0x0004580dcf007388 */ /* 0x000fe20000004800 */
[----:B------:R-:W-:Y:S02]  /*4c70*/  FMUL.FTZ R130, R81, R22 ;  /* 0x0000001651827220 */ /* 0x000fe40000410000 */
[-C--:B------:R-:W-:Y:S02]  /*4c80*/  FFMA.FTZ R169, R27, -R56.reuse, R154 ;  /* 0x800000381ba97223 */ /* 0x080fe4000001009a */
[----:B------:R-:W-:Y:S01]  /*4c90*/  FMUL.FTZ R22, R19, R56 ;  /* 0x0000003813167220 */ /* 0x000fe20000410000 */
[----:B------:R-:W-:Y:S01]  /*4ca0*/  STS [R207.X4+0x464], R130 ;  /* 0x00046482cf007388 */ /* 0x000fe20000004800 */
[----:B------:R-:W-:Y:S02]  /*4cb0*/  FMUL.FTZ R142, R55, R18 ;  /* 0x00000012378e7220 */ /* 0x000fe40000410000 */
[----:B------:R-:W-:-:S02]  /*4cc0*/  FMUL.FTZ R26, R71, R26 ;  /* 0x0000001a471a7220 */ /* 0x000fc40000410000 */
[----:B------:R-:W-:Y:S01]  /*4cd0*/  FMUL.FTZ R126, R124, R179 ;  /* 0x000000b37c7e7220 */ /* 0x000fe20000410000 */
[----:B------:R-:W-:Y:S01]  /*4ce0*/  STS [R207.X4+0x430], R142 ;  /* 0x0004308ecf007388 */ /* 0x000fe20000004800 */
[----:B------:R-:W-:Y:S02]  /*4cf0*/  FADD.FTZ R18, R156, R161 ;  /* 0x000000a19c127221 */ /* 0x000fe40000010000 */
[----:B------:R-:W-:Y:S01]  /*4d00*/  FMUL.FTZ R128, R79, R12 ;  /* 0x0000000c4f807220 */ /* 0x000fe20000410000 */
[----:B------:R1:W-:Y:S01]  /*4d10*/  STS [R207.X4+0x450], R26 ;  /* 0x0004501acf007388 */ /* 0x0003e20000004800 */
[-C--:B0-----:R-:W-:Y:S02]  /*4d20*/  FFMA.FTZ R24, R25, -R58.reuse, R199 ;  /* 0x8000003a19187223 */ /* 0x081fe400000100c7 */
[----:B------:R-:W-:Y:S01]  /*4d30*/  FMUL.FTZ R161, R149, R58 ;  /* 0x0000003a95a17220 */ /* 0x000fe20000410000 */
[----:B------:R-:W-:Y:S01]  /*4d40*/  STS [R207.X4+0x460], R128 ;  /* 0x00046080cf007388 */ /* 0x000fe20000004800 */
[----:B------:R-:W-:-:S02]  /*4d50*/  FFMA.FTZ R12, R22, R169, RZ ;  /* 0x000000a9160c7223 */ /* 0x000fc400000100ff */
[----:B------:R-:W-:Y:S02]  /*4d60*/  FMUL.FTZ R126, R77, R126 ;  /* 0x0000007e4d7e7220 */ /* 0x000fe40000410000 */
[----:B------:R-:W-:Y:S02]  /*4d70*/  FMUL.FTZ R140, R124, R185 ;  /* 0x000000b97c8c7220 */ /* 0x000fe40000410000 */
[-C--:B------:R-:W-:Y:S01]  /*4d80*/  FFMA.FTZ R185, R23, -R60.reuse, R185 ;  /* 0x8000003c17b97223 */ /* 0x080fe200000100b9 */
[----:B------:R0:W-:Y:S01]  /*4d90*/  STS [R207.X4+0x45c], R126 ;  /* 0x00045c7ecf007388 */ /* 0x0001e20000004800 */
[----:B-1----:R-:W-:Y:S02]  /*4da0*/  FMUL.FTZ R26, R151, R60 ;  /* 0x0000003c971a7220 */ /* 0x002fe40000410000 */
[----:B------:R-:W-:Y:S02]  /*4db0*/  FFMA.FTZ R12, R161, R24, R12 ;  /* 0x00000018a10c7223 */ /* 0x000fe4000001000c */
[----:B------:R-:W-:-:S02]  /*4dc0*/  IMAD R16, R160, c[0x0][0x2c0], RZ ;  /* 0x0000b000a0107a24 */ /* 0x000fc400078e02ff */
[----:B------:R-:W-:Y:S02]  /*4dd0*/  FMUL.FTZ R138, R124, R187 ;  /* 0x000000bb7c8a7220 */ /* 0x000fe40000410000 */
[-C--:B------:R-:W-:Y:S02]  /*4de0*/  FFMA.FTZ R187, R21, -R62.reuse, R187 ;  /* 0x8000003e15bb7223 */ /* 0x080fe400000100bb */
[----:B0-----:R-:W-:Y:S02]  /*4df0*/  FMUL.FTZ R126, R153, R62 ;  /* 0x0000003e997e7220 */ /* 0x001fe40000410000 */
[----:B------:R-:W-:Y:S02]  /*4e00*/  FFMA.FTZ R12, R26, R185, R12 ;  /* 0x000000b91a0c7223 */ /* 0x000fe4000001000c */
[C---:B------:R-:W-:Y:S02]  /*4e10*/  IMAD R223, R39.reuse, c[0x0][0x2c4], R16 ;  /* 0x0000b10027df7a24 */ /* 0x040fe400078e0210 */
[----:B------:R-:W-:-:S04]  /*4e20*/  IMAD.WIDE.U32 R16, R39, c[0x0][0x2c0], R14 ;  /* 0x0000b00027107a25 */ /* 0x000fc800078e000e */
[C---:B------:R-:W-:Y:S01]  /*4e30*/  FMUL.FTZ R144, R124.reuse, R199 ;  /* 0x000000c77c907220 */ /* 0x040fe20000410000 */
[----:B------:R-:W-:Y:S01]  /*4e40*/  IADD3 R17, R17, R223, RZ ;  /* 0x000000df11117210 */ /* 0x000fe20007ffe0ff */
[----:B------:R-:W-:Y:S01]  /*4e50*/  FMUL.FTZ R148, R124, R189 ;  /* 0x000000bd7c947220 */ /* 0x000fe20000410000 */
[----:B------:R-:W-:Y:S01]  /*4e60*/  LEA R14, P0, R16, c[0x0][0x320], 0x2 ;  /* 0x0000c800100e7a11 */ /* 0x000fe200078010ff */
[C---:B------:R-:W-:Y:S02]  /*4e70*/  FMUL.FTZ R136, R124.reuse, R193 ;  /* 0x000000c17c887220 */ /* 0x040fe40000410000 */
[----:B------:R-:W-:Y:S01]  /*4e80*/  FMUL.FTZ R128, R124, R150 ;  /* 0x000000967c807220 */ /* 0x000fe20000410000 */
[----:B------:R-:W-:Y:S01]  /*4e90*/  LEA.HI.X R15, R16, c[0x0][0x324], R17, 0x2, P0 ;  /* 0x0000c900100f7a11 */ /* 0x000fe200000f1411 */
[----:B------:R-:W-:Y:S02]  /*4ea0*/  FMUL.FTZ R130, R124, R146 ;  /* 0x000000927c827220 */ /* 0x000fe40000410000 */
[----:B------:R-:W-:-:S02]  /*4eb0*/  FFMA.FTZ R189, R127, -R64, R189 ;  /* 0x800000407fbd7223 */ /* 0x000fc400000100bd */
[----:B------:R-:W-:Y:S02]  /*4ec0*/  FMUL.FTZ R124, R203, R64 ;  /* 0x00000040cb7c7220 */ /* 0x000fe40000410000 */
[----:B------:R-:W-:Y:S02]  /*4ed0*/  FFMA.FTZ R12, R126, R187, R12 ;  /* 0x000000bb7e0c7223 */ /* 0x000fe4000001000c */
[----:B------:R-:W-:Y:S02]  /*4ee0*/  FMUL.FTZ R138, R61, R138 ;  /* 0x0000008a3d8a7220 */ /* 0x000fe40000410000 */
[----:B------:R-:W-:Y:S02]  /*4ef0*/  FMUL.FTZ R13, R83, R128 ;  /* 0x00000080530d7220 */ /* 0x000fe40000410000 */
[-C--:B------:R-:W-:Y:S01]  /*4f00*/  FFMA.FTZ R128, R129, -R66.reuse, R201 ;  /* 0x8000004281807223 */ /* 0x080fe200000100c9 */
[----:B------:R0:W-:Y:S01]  /*4f10*/  STS [R207.X4+0x43c], R138 ;  /* 0x00043c8acf007388 */ /* 0x0001e20000004800 */
[----:B------:R-:W-:Y:S01]  /*4f20*/  FMUL.FTZ R173, R155, R66 ;  /* 0x000000429bad7220 */ /* 0x000fe20000410000 */
[----:B------:R-:W-:Y:S01]  /*4f30*/  IADD3 R201, R40, 0x20, RZ ;  /* 0x0000002028c97810 */ /* 0x000fe20007ffe0ff */
[----:B------:R-:W-:Y:S01]  /*4f40*/  FFMA.FTZ R12, R124, R189, R12 ;  /* 0x000000bd7c0c7223 */ /* 0x000fe2000001000c */
[----:B------:R-:W-:Y:S01]  /*4f50*/  STS [R207.X4+0x468], R13 ;  /* 0x0004680dcf007388 */ /* 0x000fe20000004800 */
[----:B------:R-:W-:Y:S01]  /*4f60*/  FFMA.FTZ R195, R131, -R70, R195 ;  /* 0x8000004683c37223 */ /* 0x000fe200000100c3 */
[----:B------:R-:W-:Y:S01]  /*4f70*/  LEA.HI.SX32 R201, R201, R40, 0x1b ;  /* 0x00000028c9c97211 */ /* 0x000fe200078fdaff */
[----:B------:R-:W-:-:S02]  /*4f80*/  FFMA.FTZ R12, R173, R128, R12 ;  /* 0x00000080ad0c7223 */ /* 0x000fc4000001000c */
[----:B------:R-:W-:Y:S02]  /*4f90*/  IMAD R177, R177, -0x200, RZ ;  /* 0xfffffe00b1b17824 */ /* 0x000fe400078e02ff */
[----:B0-----:R-:W-:Y:S02]  /*4fa0*/  FMUL.FTZ R138, R123, R130 ;  /* 0x000000827b8a7220 */ /* 0x001fe40000410000 */
[----:B------:R-:W-:Y:S02]  /*4fb0*/  FMUL.FTZ R130, R157, R70 ;  /* 0x000000469d827220 */ /* 0x000fe40000410000 */
[-C--:B------:R-:W-:Y:S01]  /*4fc0*/  FFMA.FTZ R132, R133, -R72.reuse, R197 ;  /* 0x8000004885847223 */ /* 0x080fe200000100c5 */
[----:B------:R-:W-:Y:S01]  /*4fd0*/  STS [R207.X4+0x46c], R138 ;  /* 0x00046c8acf007388 */ /* 0x000fe20000004800 */
[----:B------:R-:W-:Y:S02]  /*4fe0*/  FMUL.FTZ R197, R159, R72 ;  /* 0x000000489fc57220 */ /* 0x000fe40000410000 */
[----:B------:R-:W-:-:S02]  /*4ff0*/  FFMA.FTZ R12, R130, R195, R12 ;  /* 0x000000c3820c7223 */ /* 0x000fc4000001000c */
[----:B------:R-:W-:Y:S01]  /*5000*/  IMAD.WIDE R14, R177, 0x4, R14 ;  /* 0x00000004b10e7825 */ /* 0x000fe200078e020e */
[----:B------:R-:W-:-:S03]  /*5010*/  SHF.L.U32 R177, R86, 0x2, RZ ;  /* 0x0000000256b17819 */ /* 0x000fc600000006ff */
[----:B------:R-:W-:Y:S02]  /*5020*/  FMUL.FTZ R136, R73, R136 ;  /* 0x0000008849887220 */ /* 0x000fe40000410000 */
[-C--:B------:R-:W-:Y:S02]  /*5030*/  FFMA.FTZ R191, R135, -R74.reuse, R191 ;  /* 0x8000004a87bf7223 */ /* 0x080fe400000100bf */
[----:B------:R-:W-:Y:S01]  /*5040*/  FMUL.FTZ R134, R163, R74 ;  /* 0x0000004aa3867220 */ /* 0x000fe20000410000 */
[----:B------:R0:W-:Y:S01]  /*5050*/  STS [R207.X4+0x454], R136 ;  /* 0x00045488cf007388 */ /* 0x0001e20000004800 */
[----:B------:R-:W-:Y:S02]  /*5060*/  FFMA.FTZ R12, R197, R132, R12 ;  /* 0x00000084c50c7223 */ /* 0x000fe4000001000c */
[C---:B------:R-:W-:Y:S02]  /*5070*/  IMAD R213, R177.reuse, c[0x0][0x2d4], R164 ;  /* 0x0000b500b1d57a24 */ /* 0x040fe400078e02a4 */
[----:B------:R-:W-:Y:S01]  /*5080*/  IMAD.WIDE.U32 R14, R177, c[0x0][0x2d0], R14 ;  /* 0x0000b400b10e7a25 */ /* 0x000fe200078e000e */
[----:B------:R-:W-:-:S03]  /*5090*/  LEA R177, R50, 0xfffffe00, 0x9 ;  /* 0xfffffe0032b17811 */ /* 0x000fc600078e48ff */
[----:B------:R-:W-:Y:S01]  /*50a0*/  FFMA.FTZ R193, R137, -R76, R193 ;  /* 0x8000004c89c17223 */ /* 0x000fe200000100c1 */
[----:B------:R-:W-:Y:S01]  /*50b0*/  IADD3 R16, P0, R177, R16, RZ ;  /* 0x00000010b1107210 */ /* 0x000fe20007f1e0ff */
[----:B0-----:R-:W-:Y:S01]  /*50c0*/  FMUL.FTZ R136, R165, R76 ;  /* 0x0000004ca5887220 */ /* 0x001fe20000410000 */
[C---:B------:R-:W-:Y:S01]  /*50d0*/  IADD3 R154, -R177.reuse, c[0x0][0x168], -R40 ;  /* 0x00005a00b19a7a10 */ /* 0x040fe20007ffe928 */
[----:B------:R-:W-:Y:S01]  /*50e0*/  FFMA.FTZ R12, R134, R191, R12 ;  /* 0x000000bf860c7223 */ /* 0x000fe2000001000c */
[----:B------:R-:W-:Y:S01]  /*50f0*/  LEA.HI.X.SX32 R17, R177, R17, 0x1, P0 ;  /* 0x00000011b1117211 */ /* 0x000fe200000f0eff */
[----:B------:R-:W-:Y:S01]  /*5100*/  FMUL.FTZ R140, R59, R140 ;  /* 0x0000008c3b8c7220 */ /* 0x000fe20000410000 */
[----:B------:R-:W-:Y:S01]  /*5110*/  ISETP.GE.AND P0, PT, R154, 0x1, PT ;  /* 0x000000019a00780c */ /* 0x000fe20003f06270 */
[-C--:B------:R-:W-:Y:S01]  /*5120*/  FMUL.FTZ R138, R167, R80.reuse ;  /* 0x00000050a78a7220 */ /* 0x080fe20000410000 */
[----:B------:R-:W-:Y:S01]  /*5130*/  IADD3 R15, R15, R213, RZ ;  /* 0x000000d50f0f7210 */ /* 0x000fe20007ffe0ff */
[----:B------:R-:W-:Y:S01]  /*5140*/  FFMA.FTZ R183, R139, -R80, R183 ;  /* 0x800000508bb77223 */ /* 0x000fe200000100b7 */
[----:B------:R0:W-:Y:S01]  /*5150*/  STS [R207.X4+0x438], R140 ;  /* 0x0004388ccf007388 */ /* 0x0001e20000004800 */
[----:B------:R-:W-:Y:S01]  /*5160*/  FFMA.FTZ R12, R136, R193, R12 ;  /* 0x000000c1880c7223 */ /* 0x000fe2000001000c */
[----:B------:R-:W-:Y:S01]  /*5170*/  ISETP.GE.AND P1, PT, R154, 0x21, PT ;  /* 0x000000219a00780c */ /* 0x000fe20003f26270 */
[----:B------:R-:W-:-:S02]  /*5180*/  FFMA.FTZ R179, R141, -R78, R179 ;  /* 0x8000004e8db37223 */ /* 0x000fc400000100b3 */
[----:B------:R-:W-:Y:S02]  /*5190*/  FFMA.FTZ R12, R138, R183, R12 ;  /* 0x000000b78a0c7223 */ /* 0x000fe4000001000c */
[-C--:B------:R-:W-:Y:S02]  /*51a0*/  FMUL.FTZ R142, R209, R82.reuse ;  /* 0x00000052d18e7220 */ /* 0x080fe40000410000 */
[----:B------:R-:W-:Y:S02]  /*51b0*/  FFMA.FTZ R181, R143, -R82, R181 ;  /* 0x800000528fb57223 */ /* 0x000fe400000100b5 */
[----:B0-----:R-:W-:Y:S02]  /*51c0*/  FMUL.FTZ R140, R205, R78 ;  /* 0x0000004ecd8c7220 */ /* 0x001fe40000410000 */
[----:B------:R-:W-:Y:S02]  /*51d0*/  FMUL.FTZ R144, R57, R144 ;  /* 0x0000009039907220 */ /* 0x000fe40000410000 */
[----:B------:R-:W-:-:S02]  /*51e0*/  FFMA.FTZ R12, R140, R179, R12 ;  /* 0x000000b38c0c7223 */ /* 0x000fc4000001000c */
[----:B------:R-:W-:Y:S01]  /*51f0*/  FMUL.FTZ R148, R63, R148 ;  /* 0x000000943f947220 */ /* 0x000fe20000410000 */
[----:B------:R0:W-:Y:S01]  /*5200*/  STS [R207.X4+0x434], R144 ;  /* 0x00043490cf007388 */ /* 0x0001e20000004800 */
[-C--:B------:R-:W-:Y:S02]  /*5210*/  FMUL.FTZ R177, R211, R122.reuse ;  /* 0x0000007ad3b17220 */ /* 0x080fe40000410000 */
[----:B------:R-:W-:Y:S01]  /*5220*/  FFMA.FTZ R175, R145, -R122, R175 ;  /* 0x8000007a91af7223 */ /* 0x000fe200000100af */
[----:B------:R1:W-:Y:S01]  /*5230*/  STS [R207.X4+0x440], R148 ;  /* 0x00044094cf007388 */ /* 0x0003e20000004800 */
[----:B------:R-:W-:Y:S02]  /*5240*/  FFMA.FTZ R12, R142, R181, R12 ;  /* 0x000000b58e0c7223 */ /* 0x000fe4000001000c */
[----:B------:R-:W-:Y:S02]  /*5250*/  FMUL.FTZ R199, R217, R111 ;  /* 0x0000006fd9c77220 */ /* 0x000fe40000410000 */
[----:B------:R-:W-:-:S02]  /*5260*/  FFMA.FTZ R150, R147, -R116, R150 ;  /* 0x8000007493967223 */ /* 0x000fc40000010096 */
[----:B0-----:R-:W-:Y:S02]  /*5270*/  FMUL.FTZ R144, R171, R116 ;  /* 0x00000074ab907220 */ /* 0x001fe40000410000 */
[----:B------:R-:W-:Y:S02]  /*5280*/  FFMA.FTZ R146, R20, -R111, R146 ;  /* 0x8000006f14927223 */ /* 0x000fe40000010092 */
[----:B------:R-:W-:Y:S02]  /*5290*/  FFMA.FTZ R13, R177, R175, R12 ;  /* 0x000000afb10d7223 */ /* 0x000fe4000001000c */
[----:B------:R-:W-:Y:S02]  /*52a0*/  FMUL.FTZ R213, R199, R146 ;  /* 0x00000092c7d57220 */ /* 0x000fe40000410000 */
[----:B------:R-:W-:Y:S01]  /*52b0*/  FFMA.FTZ R152, R144, R150, R13 ;  /* 0x0000009690987223 */ /* 0x000fe2000001000d */
[----:B------:R-:W-:Y:S06]  /*52c0*/  BAR.SYNC.DEFER_BLOCKING 0x0 ;  /* 0x0000000000007b1d */ /* 0x000fec0000010000 */
[----:B------:R-:W-:Y:S05]  /*52d0*/  @!P0 BRA `(.L_x_6030) ;  /* 0x0000009000008947 */ /* 0x000fea0003800000 */
[----:B-1----:R-:W-:Y:S01]  /*52e0*/  LEA.HI.SX32 R148, R40, R40, 0x1b ;  /* 0x0000002828947211 */ /* 0x002fe200078fdaff */
        /* <DEDUP_REMOVED lines=8> */
.L_x_6030:
[----:B-1----:R-:W-:Y:S05]  /*5370*/  BSYNC B0 ;  /* 0x0000000000007941 */ /* 0x002fea0003800000 */
.L_x_6029:
[----:B------:R-:W1:Y:S01]  /*5380*/  LDS R201, [R201.X4+0x4b0] ;  /* 0x0004b000c9c97984 */ /* 0x000e620000004800 */
[----:B------:R-:W-:Y:S01]  /*5390*/  BSSY B0, `(.L_x_6031) ;  /* 0x0000006000007945 */ /* 0x000fe20003800000 */
[----:B0-----:R-:W-:Y:S01]  /*53a0*/  FADD.FTZ R12, R152, R213 ;  /* 0x000000d5980c7221 */ /* 0x001fe20000010000 */
[C---:B------:R-:W-:Y:S02]  /*53b0*/  IADD3 R13, R40.reuse, 0x40, RZ ;  /* 0x00000040280d7810 */ /* 0x040fe40007ffe0ff */
[----:B------:R-:W-:Y:S01]  /*53c0*/  IADD3 R17, R40, 0x60, RZ ;  /* 0x0000006028117810 */ /* 0x000fe20007ffe0ff */
[----:B------:R-:W-:Y:S05]  /*53d0*/  @!P1 BRA `(.L_x_6032) ;  /* 0x0000001000009947 */ /* 0x000fea0003800000 */
[----:B-1----:R0:W-:Y:S02]  /*53e0*/  RED.E.ADD.F32.FTZ.RN.STRONG.GPU [R14.64+-0x780], R201 ;  /* 0xfff880c90e00798e */ /* 0x0021e4000c10e784 */
.L_x_6032:
[----:B------:R-:W-:Y:S05]  /*53f0*/  BSYNC B0 ;  /* 0x0000000000007941 */ /* 0x000fea0003800000 */
.L_x_6031:
        /* <DEDUP_REMOVED lines=14> */
.L_x_6034:
[----:B------:R-:W-:Y:S05]  /*54e0*/  BSYNC B0 ;  /* 0x0000000000007941 */ /* 0x000fea0003800000 */
.L_x_6033:
[----:B------:R-:W3:Y:S01]  /*54f0*/  LDS R17, [R17.X4+0x5b0] ;  /* 0x0005b00011117984 */ /* 0x000ee20000004800 */
[----:B------:R-:W-:Y:S01]  /*5500*/  BSSY B0, `(.L_x_6035) ;  /* 0x0000005000007945 */ /* 0x000fe20003800000 */
[----:B--2---:R-:W-:Y:S02]  /*5510*/  IADD3 R13, R40, 0xa0, RZ ;  /* 0x000000a0280d7810 */ /* 0x004fe40007ffe0ff */
[----:B------:R-:W-:Y:S01]  /*5520*/  LEA.HI.SX32 R125, R125, R40, 0x1b ;  /* 0x000000287d7d7211 */ /* 0x000fe200078fdaff */
[----:B------:R-:W-:Y:S05]  /*5530*/  @!P0 BRA `(.L_x_6036) ;  /* 0x0000001000008947 */ /* 0x000fea0003800000 */
[----:B---3--:R2:W-:Y:S02]  /*5540*/  RED.E.ADD.F32.FTZ.RN.STRONG.GPU [R14.64+-0x680], R17 ;  /* 0xfff980110e00798e */ /* 0x0085e4000c10e784 */
.L_x_6036:
[----:B------:R-:W-:Y:S05]  /*5550*/  BSYNC B0 ;  /* 0x0000000000007941 */ /* 0x000fea0003800000 */
.L_x_6035:
[----:B------:R-:W4:Y:S01]  /*5560*/  LDS R125, [R125.X4+0x630] ;  /* 0x000630007d7d7984 */ /* 0x000f220000004800 */
[----:B------:R-:W-:Y:S01]  /*5570*/  BSSY B0, `(.L_x_6037) ;  /* 0x0000005000007945 */ /* 0x000fe20003800000 */
[----:B--23--:R-:W-:Y:S02]  /*5580*/  IADD3 R17, R40, 0xc0, RZ ;  /* 0x000000c028117810 */ /* 0x00cfe40007ffe0ff */
[----:B------:R-:W-:Y:S01]  /*5590*/  LEA.HI.SX32 R13, R13, R40, 0x1b ;  /* 0x000000280d0d7211 */ /* 0x000fe200078fdaff */
[----:B------:R-:W-:Y:S05]  /*55a0*/  @!P1 BRA `(.L_x_6038) ;  /* 0x0000001000009947 */ /* 0x000fea0003800000 */
[----:B----4-:R2:W-:Y:S02]  /*55b0*/  RED.E.ADD.F32.FTZ.RN.STRONG.GPU [R14.64+-0x600], R125 ;  /* 0xfffa007d0e00798e */ /* 0x0105e4000c10e784 */
.L_x_6038:
[----:B------:R-:W-:Y:S05]  /*55c0*/  BSYNC B0 ;  /* 0x0000000000007941 */ /* 0x000fea0003800000 */
.L_x_6037:
[----:B------:R-:W3:Y:S01]  /*55d0*/  LDS R13, [R13.X4+0x6b0] ;  /* 0x0006b0000d0d7984 */ /* 0x000ee20000004800 */
[----:B------:R-:W-:Y:S01]  /*55e0*/  BSSY B0, `(.L_x_6039) ;  /* 0x0000005000007945 */ /* 0x000fe20003800000 */
[----:B--2-4-:R-:W-:-:S02]  /*55f0*/  IADD3 R125, R40, 0xe0, RZ ;  /* 0x000000e0287d7810 */ /* 0x014fc40007ffe0ff */
[----:B------:R-:W-:Y:S01]  /*5600*/  LEA.HI.SX32 R17, R17, R40, 0x1b ;  /* 0x0000002811117211 */ /* 0x000fe200078fdaff */
[----:B------:R-:W-:Y:S05]  /*5610*/  @!P2 BRA `(.L_x_6040) ;  /* 0x000000100000a947 */ /* 0x000fea0003800000 */
[----:B---3--:R2:W-:Y:S02]  /*5620*/  RED.E.ADD.F32.FTZ.RN.STRONG.GPU [R14.64+-0x580], R13 ;  /* 0xfffa800d0e00798e */ /* 0x0085e4000c10e784 */
.L_x_6040:
[----:B------:R-:W-:Y:S05]  /*5630*/  BSYNC B0 ;  /* 0x0000000000007941 */ /* 0x000fea0003800000 */
.L_x_6039:
[----:B------:R-:W4:Y:S01]  /*5640*/  LDS R17, [R17.X4+0x730] ;  /* 0x0007300011117984 */ /* 0x000f220000004800 */
[----:B------:R-:W-:Y:S01]  /*5650*/  BSSY B0, `(.L_x_6041) ;  /* 0x0000005000007945 */ /* 0x000fe20003800000 */
[----:B--23--:R-:W-:Y:S02]  /*5660*/  IADD3 R13, R40, 0x100, RZ ;  /* 0x00000100280d7810 */ /* 0x00cfe40007ffe0ff */
[----:B------:R-:W-:Y:S01]  /*5670*/  LEA.HI.SX32 R125, R125, R40, 0x1b ;  /* 0x000000287d7d7211 */ /* 0x000fe200078fdaff */
[----:B------:R-:W-:Y:S05]  /*5680*/  @!P3 BRA `(.L_x_6042) ;  /* 0x000000100000b947 */ /* 0x000fea0003800000 */
[----:B----4-:R2:W-:Y:S02]  /*5690*/  RED.E.ADD.F32.FTZ.RN.STRONG.GPU [R14.64+-0x500], R17 ;  /* 0xfffb00110e00798e */ /* 0x0105e4000c10e784 */
.L_x_6042:
[----:B------:R-:W-:Y:S05]  /*56a0*/  BSYNC B0 ;  /* 0x0000000000007941 */ /* 0x000fea0003800000 */
.L_x_6041:
[----:B------:R-:W3:Y:S01]  /*56b0*/  LDS R125, [R125.X4+0x7b0] ;  /* 0x0007b0007d7d7984 */ /* 0x000ee20000004800 */
[----:B------:R-:W-:Y:S01]  /*56c0*/  BSSY B0, `(.L_x_6043) ;  /* 0x0000004000007945 */ /* 0x000fe20003800000 */
[----:B------:R-:W-:Y:S01]  /*56d0*/  LEA.HI.SX32 R13, R13, R40, 0x1b ;  /* 0x000000280d0d7211 */ /* 0x000fe200078fdaff */
[----:B------:R-:W-:Y:S05]  /*56e0*/  @!P4 BRA `(.L_x_6044) ;  /* 0x000000100000c947 */ /* 0x000fea0003800000 */
[----:B---3--:R3:W-:Y:S02]  /*56f0*/  RED.E.ADD.F32.FTZ.RN.STRONG.GPU [R14.64+-0x480], R125 ;  /* 0xfffb807d0e00798e */ /* 0x0087e4000c10e784 */
.L_x_6044:
[----:B------:R-:W-:Y:S05]  /*5700*/  BSYNC B0 ;  /* 0x0000000000007941 */ /* 0x000fea0003800000 */
.L_x_6043:
[----:B------:R-:W0:Y:S01]  /*5710*/  LDS R13, [R13.X4+0x830] ;  /* 0x000830000d0d7984 */ /* 0x000e220000004800 */
[----:B------:R-:W-:Y:S01]  /*5720*/  BSSY B0, `(.L_x_6045) ;  /* 0x0000005000007945 */ /* 0x000fe20003800000 */
[----:B--2-4-:R-:W-:-:S02]  /*5730*/  IADD3 R17, R40, 0x120, RZ ;  /* 0x0000012028117810 */ /* 0x014fc40007ffe0ff */
[----:B---3--:R-:W-:Y:S01]  /*5740*/  IADD3 R125, R40, 0x140, RZ ;  /* 0x00000140287d7810 */ /* 0x008fe20007ffe0ff */
[----:B------:R-:W-:Y:S05]  /*5750*/  @!P5 BRA `(.L_x_6046) ;  /* 0x000000100000d947 */ /* 0x000fea0003800000 */
[----:B0-----:R0:W-:Y:S02]  /*5760*/  RED.E.ADD.F32.FTZ.RN.STRONG.GPU [R14.64+-0x400], R13 ;  /* 0xfffc000d0e00798e */ /* 0x0011e4000c10e784 */
.L_x_6046:
[----:B------:R-:W-:Y:S05]  /*5770*/  BSYNC B0 ;  /* 0x0000000000007941 */ /* 0x000fea0003800000 */
.L_x_6045:
        /* <DEDUP_REMOVED lines=14> */
.L_x_6048:
[----:B------:R-:W-:Y:S05]  /*5860*/  BSYNC B0 ;  /* 0x0000000000007941 */ /* 0x000fea0003800000 */
.L_x_6047:
[----:B------:R-:W2:Y:S01]  /*5870*/  LDS R125, [R125.X4+0x930] ;  /* 0x000930007d7d7984 */ /* 0x000ea20000004800 */
[----:B------:R-:W-:Y:S01]  /*5880*/  BSSY B0, `(.L_x_6049) ;  /* 0x0000005000007945 */ /* 0x000fe20003800000 */
[----:B0-----:R-:W-:-:S02]  /*5890*/  IADD3 R17, R40, 0x180, RZ ;  /* 0x0000018028117810 */ /* 0x001fc40007ffe0ff */
[----:B------:R-:W-:Y:S01]  /*58a0*/  LEA.HI.SX32 R13, R13, R40, 0x1b ;  /* 0x000000280d0d7211 */ /* 0x000fe200078fdaff */
[----:B------:R-:W-:Y:S05]  /*58b0*/  @!P0 BRA `(.L_x_6050) ;  /* 0x0000001000008947 */ /* 0x000fea0003800000 */
[----:B--2---:R0:W-:Y:S02]  /*58c0*/  RED.E.ADD.F32.FTZ.RN.STRONG.GPU [R14.64+-0x300], R125 ;  /* 0xfffd007d0e00798e */ /* 0x0041e4000c10e784 */
.L_x_6050:
[----:B------:R-:W-:Y:S05]  /*58d0*/  BSYNC B0 ;  /* 0x0000000000007941 */ /* 0x000fea0003800000 */
.L_x_6049:
[----:B------:R-:W3:Y:S01]  /*58e0*/  LDS R13, [R13.X4+0x9b0] ;  /* 0x0009b0000d0d7984 */ /* 0x000ee20000004800 */
[----:B------:R-:W-:Y:S01]  /*58f0*/  BSSY B0, `(.L_x_6051) ;  /* 0x0000005000007945 */ /* 0x000fe20003800000 */
[----:B0-2---:R-:W-:Y:S02]  /*5900*/  IADD3 R125, R40, 0x1a0, RZ ;  /* 0x000001a0287d7810 */ /* 0x005fe40007ffe0ff */
[----:B------:R-:W-:Y:S01]  /*5910*/  LEA.HI.SX32 R17, R17, R40, 0x1b ;  /* 0x0000002811117211 */ /* 0x000fe200078fdaff */
[----:B------:R-:W-:Y:S05]  /*5920*/  @!P1 BRA `(.L_x_6052) ;  /* 0x0000001000009947 */ /* 0x000fea0003800000 */
[----:B---3--:R0:W-:Y:S02]  /*5930*/  RED.E.ADD.F32.FTZ.RN.STRONG.GPU [R14.64+-0x280], R13 ;  /* 0xfffd800d0e00798e */ /* 0x0081e4000c10e784 */
.L_x_6052:
[----:B------:R-:W-:Y:S05]  /*5940*/  BSYNC B0 ;  /* 0x0000000000007941 */ /* 0x000fea0003800000 */
.L_x_6051:
[----:B------:R-:W2:Y:S01]  /*5950*/  LDS R17, [R17.X4+0xa30] ;  /* 0x000a300011117984 */ /* 0x000ea20000004800 */
[----:B------:R-:W-:Y:S01]  /*5960*/  BSSY B0, `(.L_x_6053) ;  /* 0x0000005000007945 */ /* 0x000fe20003800000 */
[----:B0--3--:R-:W-:Y:S02]  /*5970*/  IADD3 R13, R40, 0x1c0, RZ ;  /* 0x000001c0280d7810 */ /* 0x009fe40007ffe0ff */
[----:B------:R-:W-:Y:S01]  /*5980*/  LEA.HI.SX32 R125, R125, R40, 0x1b ;  /* 0x000000287d7d7211 */ /* 0x000fe200078fdaff */
[----:B------:R-:W-:Y:S05]  /*5990*/  @!P2 BRA `(.L_x_6054) ;  /* 0x000000100000a947 */ /* 0x000fea0003800000 */
[----:B--2---:R0:W-:Y:S02]  /*59a0*/  RED.E.ADD.F32.FTZ.RN.STRONG.GPU [R14.64+-0x200], R17 ;  /* 0xfffe00110e00798e */ /* 0x0041e4000c10e784 */
.L_x_6054:
[----:B------:R-:W-:Y:S05]  /*59b0*/  BSYNC B0 ;  /* 0x0000000000007941 */ /* 0x000fea0003800000 */
.L_x_6053:
[----:B------:R-:W3:Y:S01]  /*59c0*/  LDS R125, [R125.X4+0xab0] ;  /* 0x000ab0007d7d7984 */ /* 0x000ee20000004800 */
[----:B------:R-:W-:Y:S01]  /*59d0*/  BSSY B0, `(.L_x_6055) ;  /* 0x0000005000007945 */ /* 0x000fe20003800000 */
[----:B0-2---:R-:W-:-:S02]  /*59e0*/  IADD3 R17, R40, 0x1e0, RZ ;  /* 0x000001e028117810 */ /* 0x005fc40007ffe0ff */
[----:B------:R-:W-:Y:S01]  /*59f0*/  LEA.HI.SX32 R13, R13, R40, 0x1b ;  /* 0x000000280d0d7211 */ /* 0x000fe200078fdaff */
[----:B------:R-:W-:Y:S05]  /*5a00*/  @!P3 BRA `(.L_x_6056) ;  /* 0x000000100000b947 */ /* 0x000fea0003800000 */
[----:B---3--:R0:W-:Y:S02]  /*5a10*/  RED.E.ADD.F32.FTZ.RN.STRONG.GPU [R14.64+-0x180], R125 ;  /* 0xfffe807d0e00798e */ /* 0x0081e4000c10e784 */
.L_x_6056:
[----:B------:R-:W-:Y:S05]  /*5a20*/  BSYNC B0 ;  /* 0x0000000000007941 */ /* 0x000fea0003800000 */
.L_x_6055:
[----:B------:R-:W2:Y:S01]  /*5a30*/  LDS R13, [R13.X4+0xb30] ;  /* 0x000b30000d0d7984 */ /* 0x000ea20000004800 */
[----:B------:R-:W-:Y:S01]  /*5a40*/  BSSY B0, `(.L_x_6057) ;  /* 0x0000004000007945 */ /* 0x000fe20003800000 */
[----:B------:R-:W-:Y:S01]  /*5a50*/  LEA.HI.SX32 R17, R17, R40, 0x1b ;  /* 0x0000002811117211 */ /* 0x000fe200078fdaff */
[----:B------:R-:W-:Y:S05]  /*5a60*/  @!P4 BRA `(.L_x_6058) ;  /* 0x000000100000c947 */ /* 0x000fea0003800000 */
[----:B--2---:R2:W-:Y:S02]  /*5a70*/  RED.E.ADD.F32.FTZ.RN.STRONG.GPU [R14.64+-0x100], R13 ;  /* 0xffff000d0e00798e */ /* 0x0045e4000c10e784 */
.L_x_6058:
[----:B------:R-:W-:Y:S05]  /*5a80*/  BSYNC B0 ;  /* 0x0000000000007941 */ /* 0x000fea0003800000 */
.L_x_6057:
[----:B------:R-:W4:Y:S01]  /*5a90*/  LDS R17, [R17.X4+0xbb0] ;  /* 0x000bb00011117984 */ /* 0x000f220000004800 */
[----:B------:R-:W-:Y:S01]  /*5aa0*/  BSSY B0, `(.L_x_6059) ;  /* 0x0000003000007945 */ /* 0x000fe20003800000 */
[----:B------:R-:W-:Y:S05]  /*5ab0*/  @!P5 BRA `(.L_x_6060) ;  /* 0x000000100000d947 */ /* 0x000fea0003800000 */
[----:B----4-:R4:W-:Y:S02]  /*5ac0*/  RED.E.ADD.F32.FTZ.RN.STRONG.GPU [R14.64+-0x80], R17 ;  /* 0xffff80110e00798e */ /* 0x0109e4000c10e784 */
.L_x_6060:
[----:B------:R-:W-:Y:S05]  /*5ad0*/  BSYNC B0 ;  /* 0x0000000000007941 */ /* 0x000fea0003800000 */
.L_x_6059:
        /* <DEDUP_REMOVED lines=34> */
[----:B------:R-:W-:Y:S02]  /*5d00*/  FADD.FTZ R119, R16, R119 ;  /* 0x0000007710777221 */ /* 0x000fe40000010000 */
[----:B--2---:R-:W-:Y:S01]  /*5d10*/  @!P0 FADD.FTZ R12, R12, R13 ;  /* 0x0000000d0c0c8221 */ /* 0x004fe20000010000 */
[----:B------:R-:W0:Y:S01]  /*5d20*/  SHFL.DOWN PT, R15, R18, 0x4, 0x1f ;  /* 0x08801f00120f7f89 */ /* 0x000e2200000e0000 */
[----:B------:R-:W-:Y:S01]  /*5d30*/  ISETP.GT.AND P0, PT, R41, 0x1b, PT ;  /* 0x0000001b2900780c */ /* 0x000fe20003f04270 */
[----:B------:R-:W-:-:S02]  /*5d40*/  FADD.FTZ R94, R136, R94 ;  /* 0x0000005e885e7221 */ /* 0x000fc40000010000 */
[----:B------:R-:W2:Y:S01]  /*5d50*/  SHFL.DOWN PT, R13, R12, 0x4, 0x1f ;  /* 0x08801f000c0d7f89 */ /* 0x000ea200000e0000 */
[----:B------:R-:W-:Y:S02]  /*5d60*/  FFMA.FTZ R16, R21, R153, R14 ;  /* 0x0000009915107223 */ /* 0x000fe4000001000e */
[C---:B------:R-:W-:Y:S02]  /*5d70*/  FMUL.FTZ R136, R84.reuse, R167 ;  /* 0x000000a754887220 */ /* 0x040fe40000410000 */
[C---:B------:R-:W-:Y:S02]  /*5d80*/  FMUL.FTZ R138, R84.reuse, R205 ;  /* 0x000000cd548a7220 */ /* 0x040fe40000410000 */
[----:B------:R-:W-:Y:S02]  /*5d90*/  FMUL.FTZ R14, R84, R151 ;  /* 0x00000097540e7220 */ /* 0x000fe40000410000 */
[----:B------:R-:W-:Y:S02]  /*5da0*/  FMUL.FTZ R136, R183, R136 ;  /* 0x00000088b7887220 */ /* 0x000fe40000410000 */
[----:B------:R-:W-:-:S02]  /*5db0*/  FMUL.FTZ R138, R179, R138 ;  /* 0x0000008ab38a7220 */ /* 0x000fc40000410000 */
[----:B------:R-:W-:Y:S02]  /*5dc0*/  FMUL.FTZ R14, R185, R14 ;  /* 0x0000000eb90e7220 */ /* 0x000fe40000410000 */
[----:B------:R-:W-:Y:S02]  /*5dd0*/  FFMA.FTZ R139, R139, R167, R136 ;  /* 0x000000a78b8b7223 */ /* 0x000fe40000010088 */
[----:B------:R-:W-:Y:S02]  /*5de0*/  FFMA.FTZ R138, R141, R205, R138 ;  /* 0x000000cd8d8a7223 */ /* 0x000fe4000001008a */
[----:B------:R-:W-:Y:S02]  /*5df0*/  FFMA.FTZ R23, R23, R151, R14 ;  /* 0x0000009717177223 */ /* 0x000fe4000001000e */
        /* <DEDUP_REMOVED lines=20> */
[----:B---3--:R-:W0:Y:S01]  /*5f40*/  SHFL.DOWN PT, R125, R18, 0x10, 0x1f ;  /* 0x0a001f00127d7f89 */ /* 0x008e2200000e0000 */
        /* <DEDUP_REMOVED lines=49> */
.L_x_6062:
[----:B0-----:R-:W-:Y:S05]  /*6260*/  BSYNC B0 ;  /* 0x0000000000007941 */ /* 0x001fea0003800000 */
.L_x_6061:
[----:B------:R-:W-:Y:S02]  /*6270*/  IADD3 R87, R87, 0x1, RZ ;  /* 0x0000000157577810 */ /* 0x000fe40007ffe0ff */
[----:B------:R-:W-:Y:S02]  /*6280*/  IADD3 R86, P1, R86, 0x1, RZ ;  /* 0x0000000156567810 */ /* 0x000fe40007f3e0ff */
[----:B------:R-:W-:Y:S02]  /*6290*/  ISETP.GE.AND P0, PT, R87, c[0x0][0x16c], PT ;  /* 0x00005b0057007a0c */ /* 0x000fe40003f06270 */
[----:B------:R-:W-:-:S11]  /*62a0*/  IADD3.X R85, RZ, R85, RZ, P1, !PT ;  /* 0x00000055ff557210 */ /* 0x000fd60000ffe4ff */
[----:B------:R-:W-:Y:S01]  /*62b0*/  @P0 CALL.REL.NOINC `(.L_x_6026) ;  /* 0x0000001000000944 */ /* 0x000fe20003c00000 */
[----:B------:R-:W-:Y:S05]  /*62c0*/  BRA `(.L_x_6063) ;  /* 0xffffd09000007947 */ /* 0x000fea000383ffff */
.L_x_6026:
[----:B------:R-:W-:Y:S06]  /*62d0*/  BAR.SYNC.DEFER_BLOCKING 0x0 ;  /* 0x0000000000007b1d */ /* 0x000fec0000010000 */
[----:B------:R-:W2:Y:S04]  /*62e0*/  LDG.E.128 R4, [R2.64] ;  /* 0x0000000402047981 */ /* 0x000ea8000c1e1d00 */
[----:B------:R-:W3:Y:S01]  /*62f0*/  LDG.E.128 R12, [R2.64+0x200] ;  /* 0x00020004020c7981 */ /* 0x000ee2000c1e1d00 */
[----:B------:R-:W-:-:S02]  /*6300*/  F2FP.PACK_AB R18, R90, R91 ;  /* 0x0000005b5a12723e */ /* 0x000fc400000000ff */
[----:B------:R-:W-:Y:S02]  /*6310*/  IADD3 R60, R50, -0x1, RZ ;  /* 0xffffffff323c7810 */ /* 0x000fe40007ffe0ff */
[----:B------:R-:W-:Y:S02]  /*6320*/  IADD3 R51, R51, 0x1, RZ ;  /* 0x0000000133337810 */ /* 0x000fe40007ffe0ff */
[----:B------:R-:W-:-:S04]  /*6330*/  SHF.L.U32 R20, R60, 0x9, RZ ;  /* 0x000000093c147819 */ /* 0x000fc800000006ff */
[----:B------:R-:W-:Y:S01]  /*6340*/  SHF.R.S32.HI R21, RZ, 0x1f, R20 ;  /* 0x0000001fff157819 */ /* 0x000fe20000011414 */
[----:B--2---:R-:W-:Y:S04]  /*6350*/  STS.128 [R41.X16], R4 ;  /* 0x0000000429007388 */ /* 0x004fe8000000cc00 */
[----:B---3--:R-:W-:Y:S01]  /*6360*/  STS.128 [R41.X16+0x200], R12 ;  /* 0x0002000c29007388 */ /* 0x008fe2000000cc00 */
[----:B------:R-:W-:-:S06]  /*6370*/  NOP ;  /* 0x0000000000007918 */ /* 0x000fcc0000000000 */
[----:B------:R-:W0:Y:S04]  /*6380*/  LDS.128 R8, [R54] ;  /* 0x0000000036087984 */ /* 0x000e280000000c00 */
[----:B------:R-:W2:Y:S01]  /*6390*/  LDS.128 R4, [R54+0x10] ;  /* 0x0000100036047984 */ /* 0x000ea20000000c00 */
        /* <DEDUP_REMOVED lines=8> */
[----:B------:R-:W-:Y:S01]  /*6420*/  BAR.SYNC.DEFER_BLOCKING 0x0 ;  /* 0x0000000000007b1d */ /* 0x000fe20000010000 */
[----:B------:R-:W-:Y:S01]  /*6430*/  FSETP.GTU.FTZ.AND P2, PT, R16, 20, PT ;  /* 0x41a000001000780b */ /* 0x000fe20003f5c000 */
[----:B------:R-:W-:Y:S01]  /*6440*/  FADD.FTZ R17, R17, R36 ;  /* 0x0000002411117221 */ /* 0x000fe20000010000 */
[----:B------:R-:W-:-:S02]  /*6450*/  FSETP.GTU.FTZ.AND P4, PT, R19, 20, PT ;  /* 0x41a000001300780b */ /* 0x000fc40003f9c000 */
[----:B------:R-:W-:Y:S02]  /*6460*/  FSETP.GTU.FTZ.AND P5, PT, R12, 20, PT ;  /* 0x41a000000c00780b */ /* 0x000fe40003fbc000 */
[----:B------:R-:W-:-:S07]  /*6470*/  FSETP.GTU.FTZ.AND P3, PT, R17, 20, PT ;  /* 0x41a000001100780b */ /* 0x000fce0003f7c000 */
[----:B------:R-:W-:Y:S02]  /*6480*/  @!P2 FMUL.FTZ R2, R16, -1.4426950216293334961 ;  /* 0xbfb8aa3b1002a820 */ /* 0x000fe40000410000 */
[----:B------:R-:W-:Y:S01]  /*6490*/  @!P4 FMUL.FTZ R9, R19, -1.4426950216293334961 ;  /* 0xbfb8aa3b1309c820 */ /* 0x000fe20000410000 */
[----:B------:R-:W-:Y:S01]  /*64a0*/  F2FP.PACK_AB R19, R88, R89 ;  /* 0x000000595813723e */ /* 0x000fe200000000ff */
[----:B------:R-:W-:Y:S02]  /*64b0*/  @!P5 FMUL.FTZ R12, R12, -1.4426950216293334961 ;  /* 0xbfb8aa3b0c0cd820 */ /* 0x000fe40000410000 */
[----:B------:R-:W0:Y:S01]  /*64c0*/  @!P2 MUFU.EX2 R2, R2 ;  /* 0x000000020002a308 */ /* 0x000e220000000800 */
[----:B------:R-:W-:Y:S01]  /*64d0*/  @!P3 FMUL.FTZ R8, R17, -1.4426950216293334961 ;  /* 0xbfb8aa3b1108b820 */ /* 0x000fe20000410000 */
[----:B------:R-:W-:-:S06]  /*64e0*/  F2FP.PACK_AB R17, R92, R93 ;  /* 0x0000005d5c11723e */ /* 0x000fcc00000000ff */
[----:B------:R-:W3:Y:S01]  /*64f0*/  @!P3 MUFU.EX2 R8, R8 ;  /* 0x000000080008b308 */ /* 0x000ee20000000800 */
[----:B0-----:R-:W-:-:S07]  /*6500*/  @!P2 FADD.FTZ R3, R2, 1 ;  /* 0x3f8000000203a421 */ /* 0x001fce0000010000 */
[----:B------:R-:W0:Y:S01]  /*6510*/  @!P4 MUFU.EX2 R9, R9 ;  /* 0x000000090009c308 */ /* 0x000e220000000800 */
[----:B------:R-:W-:Y:S01]  /*6520*/  FADD.FTZ R2, R13, R36 ;  /* 0x000000240d027221 */ /* 0x000fe20000010000 */
[----:B------:R-:W-:-:S04]  /*6530*/  HADD2.F32 R13, -RZ, R10.H1_H1 ;  /* 0x3000000aff0d7230 */ /* 0x000fc80000004100 */
[----:B------:R-:W-:Y:S01]  /*6540*/  FSETP.GTU.FTZ.AND P6, PT, R2, 20, PT ;  /* 0x41a000000200780b */ /* 0x000fe20003fdc000 */
[--C-:B------:R-:W-:Y:S01]  /*6550*/  FADD.FTZ R10, R13, R36.reuse ;  /* 0x000000240d0a7221 */ /* 0x100fe20000010000 */
[--C-:B------:R-:W-:Y:S01]  /*6560*/  HADD2.F32 R13, -RZ, R11.reuse.H0_H0 ;  /* 0x2000000bff0d7230 */ /* 0x100fe20000004100 */
[----:B---3--:R-:W-:Y:S01]  /*6570*/  @!P3 FADD.FTZ R8, R8, 1 ;  /* 0x3f8000000808b421 */ /* 0x008fe20000010000 */
[----:B------:R3:W4:Y:S01]  /*6580*/  @!P2 MUFU.RCP R14, R3 ;  /* 0x00000003000ea308 */ /* 0x0007220000001000 */
[----:B------:R-:W-:Y:S01]  /*6590*/  HADD2.F32 R11, -RZ, R11.H1_H1 ;  /* 0x3000000bff0b7230 */ /* 0x000fe20000004100 */
[----:B------:R-:W-:Y:S01]  /*65a0*/  FSETP.GTU.FTZ.AND P0, PT, R10, 20, PT ;  /* 0x41a000000a00780b */ /* 0x000fe20003f1c000 */
[----:B------:R-:W-:Y:S01]  /*65b0*/  FADD.FTZ R16, R13, R36 ;  /* 0x000000240d107221 */ /* 0x000fe20000010000 */
[----:B--2---:R-:W-:Y:S01]  /*65c0*/  HADD2.F32 R13, -RZ, R4.H0_H0 ;  /* 0x20000004ff0d7230 */ /* 0x004fe20000004100 */
[----:B0-----:R-:W-:-:S03]  /*65d0*/  @!P4 FADD.FTZ R9, R9, 1 ;  /* 0x3f8000000909c421 */ /* 0x001fc60000010000 */
[----:B------:R0:W2:Y:S01]  /*65e0*/  @!P3 MUFU.RCP R15, R8 ;  /* 0x00000008000fb308 */ /* 0x0000a20000001000 */
[----:B------:R-:W-:Y:S01]  /*65f0*/  FSETP.GTU.FTZ.AND P1, PT, R16, 20, PT ;  /* 0x41a000001000780b */ /* 0x000fe20003f3c000 */
[----:B------:R-:W-:Y:S02]  /*6600*/  FADD.FTZ R13, R13, R36 ;  /* 0x000000240d0d7221 */ /* 0x000fe40000010000 */
[----:B------:R-:W-:-:S03]  /*6610*/  @!P6 FMUL.FTZ R2, R2, -1.4426950216293334961 ;  /* 0xbfb8aa3b0202e820 */ /* 0x000fc60000410000 */
[----:B---3--:R-:W-:Y:S01]  /*6620*/  @!P0 FMUL.FTZ R3, R10, -1.4426950216293334961 ;  /* 0xbfb8aa3b0a038820 */ /* 0x008fe20000410000 */
[----:B------:R-:W3:Y:S01]  /*6630*/  @!P4 MUFU.RCP R9, R9 ;  /* 0x000000090009c308 */ /* 0x000ee20000001000 */
[----:B0-----:R-:W-:Y:S01]  /*6640*/  FADD.FTZ R8, R11, R36 ;  /* 0x000000240b087221 */ /* 0x001fe20000010000 */
[----:B------:R-:W-:Y:S01]  /*6650*/  HADD2.F32 R11, -RZ, R4.H1_H1 ;  /* 0x30000004ff0b7230 */ /* 0x000fe20000004100 */
[----:B----4-:R-:W-:-:S03]  /*6660*/  @!P2 FMUL.FTZ R105, R105, R14 ;  /* 0x0000000e6969a220 */ /* 0x010fc60000410000 */
[----:B------:R-:W-:Y:S01]  /*6670*/  FSETP.GTU.FTZ.AND P2, PT, R8, 20, PT ;  /* 0x41a000000800780b */ /* 0x000fe20003f5c000 */
[----:B------:R-:W-:Y:S01]  /*6680*/  @!P1 FMUL.FTZ R4, R16, -1.4426950216293334961 ;  /* 0xbfb8aa3b10049820 */ /* 0x000fe20000410000 */
[----:B------:R-:W0:Y:S01]  /*6690*/  @!P5 MUFU.EX2 R12, R12 ;  /* 0x0000000c000cd308 */ /* 0x000e220000000800 */
[----:B--2---:R-:W-:Y:S01]  /*66a0*/  @!P3 FMUL.FTZ R104, R104, R15 ;  /* 0x0000000f6868b220 */ /* 0x004fe20000410000 */
[----:B------:R-:W-:Y:S01]  /*66b0*/  FSETP.GTU.FTZ.AND P3, PT, R13, 20, PT ;  /* 0x41a000000d00780b */ /* 0x000fe20003f7c000 */
[----:B------:R-:W-:Y:S01]  /*66c0*/  FADD.FTZ R11, R11, R36 ;  /* 0x000000240b0b7221 */ /* 0x000fe20000010000 */
[----:B------:R-:W-:-:S04]  /*66d0*/  F2FP.PACK_AB R16, R94, R95 ;  /* 0x0000005f5e10723e */ /* 0x000fc800000000ff */
[----:B------:R-:W2:Y:S01]  /*66e0*/  @!P0 MUFU.EX2 R3, R3 ;  /* 0x0000000300038308 */ /* 0x000ea20000000800 */
[----:B---3--:R-:W-:Y:S01]  /*66f0*/  @!P4 FMUL.FTZ R106, R106, R9 ;  /* 0x000000096a6ac220 */ /* 0x008fe20000410000 */
[----:B------:R-:W-:Y:S01]  /*6700*/  FSETP.GTU.FTZ.AND P4, PT, R11, 20, PT ;  /* 0x41a000000b00780b */ /* 0x000fe20003f9c000 */
[----:B------:R-:W-:Y:S01]  /*6710*/  @!P2 FMUL.FTZ R8, R8, -1.4426950216293334961 ;  /* 0xbfb8aa3b0808a820 */ /* 0x000fe20000410000 */
[----:B------:R3:W-:Y:S03]  /*6720*/  STS.128 [R54+0x10], R16 ;  /* 0x0000101036007388 */ /* 0x0007e60000000c00 */
[----:B------:R-:W-:Y:S01]  /*6730*/  @!P3 FMUL.FTZ R9, R13, -1.4426950216293334961 ;  /* 0xbfb8aa3b0d09b820 */ /* 0x000fe20000410000 */
[----:B------:R-:W4:Y:S01]  /*6740*/  @!P1 MUFU.EX2 R4, R4 ;  /* 0x0000000400049308 */ /* 0x000f220000000800 */
[----:B0-----:R-:W-:-:S06]  /*6750*/  @!P5 FADD.FTZ R12, R12, 1 ;  /* 0x3f8000000c0cd421 */ /* 0x001fcc0000010000 */
[----:B------:R-:W-:Y:S01]  /*6760*/  @!P4 FMUL.FTZ R10, R11, -1.4426950216293334961 ;  /* 0xbfb8aa3b0b0ac820 */ /* 0x000fe20000410000 */
[----:B------:R-:W0:Y:S01]  /*6770*/  @!P6 MUFU.EX2 R2, R2 ;  /* 0x000000020002e308 */ /* 0x000e220000000800 */
[----:B--2---:R-:W-:Y:S01]  /*6780*/  @!P0 FADD.FTZ R3, R3, 1 ;  /* 0x3f80000003038421 */ /* 0x004fe20000010000 */
[--C-:B------:R-:W-:Y:S02]  /*6790*/  HADD2.F32 R11, -RZ, R5.reuse.H0_H0 ;  /* 0x20000005ff0b7230 */ /* 0x100fe40000004100 */
[----:B------:R-:W-:Y:S01]  /*67a0*/  HADD2.F32 R5, -RZ, R5.H1_H1 ;  /* 0x30000005ff057230 */ /* 0x000fe20000004100 */
[----:B---3--:R-:W-:Y:S02]  /*67b0*/  F2FP.PACK_AB R16, R104, R105 ;  /* 0x000000696810723e */ /* 0x008fe400000000ff */
[----:B------:R-:W-:Y:S01]  /*67c0*/  FADD.FTZ R11, R11, R36 ;  /* 0x000000240b0b7221 */ /* 0x000fe20000010000 */
[----:B------:R-:W2:Y:S01]  /*67d0*/  @!P3 MUFU.EX2 R9, R9 ;  /* 0x000000090009b308 */ /* 0x000ea20000000800 */
[----:B----4-:R-:W-:-:S07]  /*67e0*/  @!P1 FADD.FTZ R4, R4, 1 ;  /* 0x3f80000004049421 */ /* 0x010fce0000010000 */
[----:B------:R-:W3:Y:S01]  /*67f0*/  @!P2 MUFU.EX2 R8, R8 ;  /* 0x000000080008a308 */ /* 0x000ee20000000800 */
[----:B0-----:R-:W-:-:S07]  /*6800*/  @!P6 FADD.FTZ R2, R2, 1 ;  /* 0x3f8000000202e421 */ /* 0x001fce0000010000 */
[----:B------:R-:W0:Y:S01]  /*6810*/  @!P5 MUFU.RCP R12, R12 ;  /* 0x0000000c000cd308 */ /* 0x000e220000001000 */
[----:B--2---:R-:W-:-:S07]  /*6820*/  @!P3 FADD.FTZ R9, R9, 1 ;  /* 0x3f8000000909b421 */ /* 0x004fce0000010000 */
[----:B------:R2:W4:Y:S01]  /*6830*/  @!P0 MUFU.RCP R14, R3 ;  /* 0x00000003000e8308 */ /* 0x0005220000001000 */
[----:B---3--:R-:W-:-:S07]  /*6840*/  @!P2 FADD.FTZ R8, R8, 1 ;  /* 0x3f8000000808a421 */ /* 0x008fce0000010000 */
[----:B------:R3:W5:Y:S01]  /*6850*/  @!P1 MUFU.RCP R15, R4 ;  /* 0x00000004000f9308 */ /* 0x0007620000001000 */
[--C-:B--2---:R-:W-:Y:S01]  /*6860*/  HADD2.F32 R3, -RZ, R6.reuse.H0_H0 ;  /* 0x20000006ff037230 */ /* 0x104fe20000004100 */
[----:B0-----:R-:W-:Y:S01]  /*6870*/  @!P5 FMUL.FTZ R107, R107, R12 ;  /* 0x0000000c6b6bd220 */ /* 0x001fe20000410000 */
[----:B------:R-:W-:Y:S01]  /*6880*/  FSETP.GTU.FTZ.AND P5, PT, R11, 20, PT ;  /* 0x41a000000b00780b */ /* 0x000fe20003fbc000 */
[--C-:B------:R-:W-:Y:S01]  /*6890*/  FADD.FTZ R12, R5, R36.reuse ;  /* 0x00000024050c7221 */ /* 0x100fe20000010000 */
[--C-:B------:R-:W-:Y:S02]  /*68a0*/  HADD2.F32 R5, -RZ, R7.reuse.H0_H0 ;  /* 0x20000007ff057230 */ /* 0x100fe40000004100 */
[----:B------:R-:W-:Y:S01]  /*68b0*/  HADD2.F32 R7, -RZ, R7.H1_H1 ;  /* 0x30000007ff077230 */ /* 0x000fe20000004100 */
[----:B------:R0:W2:Y:S01]  /*68c0*/  @!P6 MUFU.RCP R13, R2 ;  /* 0x00000002000de308 */ /* 0x0000a20000001000 */
[--C-:B---3--:R-:W-:Y:S01]  /*68d0*/  FADD.FTZ R4, R3, R36.reuse ;  /* 0x0000002403047221 */ /* 0x108fe20000010000 */
[----:B------:R-:W-:Y:S01]  /*68e0*/  HADD2.F32 R3, -RZ, R6.H1_H1 ;  /* 0x30000006ff037230 */ /* 0x000fe20000004100 */
[----:B----4-:R-:W-:Y:S01]  /*68f0*/  @!P0 FMUL.FTZ R109, R109, R14 ;  /* 0x0000000e6d6d8220 */ /* 0x010fe20000410000 */
[----:B------:R-:W-:Y:S01]  /*6900*/  F2FP.PACK_AB R17, R107, R106 ;  /* 0x0000006a6b11723e */ /* 0x000fe200000000ff */
[--C-:B------:R-:W-:Y:S01]  /*6910*/  FADD.FTZ R7, R7, R36.reuse ;  /* 0x0000002407077221 */ /* 0x100fe20000010000 */
[----:B------:R-:W-:Y:S01]  /*6920*/  FSETP.GTU.FTZ.AND P0, PT, R4, 20, PT ;  /* 0x41a000000400780b */ /* 0x000fe20003f1c000 */
[----:B------:R-:W-:Y:S01]  /*6930*/  FADD.FTZ R6, R3, R36 ;  /* 0x0000002403067221 */ /* 0x000fe20000010000 */
[----:B------:R-:W3:Y:S01]  /*6940*/  @!P3 MUFU.RCP R9, R9 ;  /* 0x000000090009b308 */ /* 0x000ee20000001000 */
[----:B-----5:R-:W-:-:S02]  /*6950*/  @!P1 FMUL.FTZ R110, R110, R15 ;  /* 0x0000000f6e6e9220 */ /* 0x020fc40000410000 */
[----:B0-----:R-:W-:Y:S01]  /*6960*/  @!P5 FMUL.FTZ R2, R11, -1.4426950216293334961 ;  /* 0xbfb8aa3b0b02d820 */ /* 0x001fe20000410000 */
[----:B------:R-:W-:Y:S01]  /*6970*/  FSETP.GTU.FTZ.AND P1, PT, R6, 20, PT ;  /* 0x41a000000600780b */ /* 0x000fe20003f3c000 */
[----:B------:R-:W-:-:S03]  /*6980*/  FADD.FTZ R11, R5, R36 ;  /* 0x00000024050b7221 */ /* 0x000fc60000010000 */
[----:B------:R-:W0:Y:S01]  /*6990*/  @!P2 MUFU.RCP R8, R8 ;  /* 0x000000080008a308 */ /* 0x000e220000001000 */
[----:B--2---:R-:W-:Y:S01]  /*69a0*/  @!P6 FMUL.FTZ R108, R108, R13 ;  /* 0x0000000d6c6ce220 */ /* 0x004fe20000410000 */
[----:B------:R-:W-:Y:S01]  /*69b0*/  FSETP.GTU.FTZ.AND P6, PT, R12, 20, PT ;  /* 0x41a000000c00780b */ /* 0x000fe20003fdc000 */
[----:B------:R-:W-:-:S03]  /*69c0*/  @!P0 FMUL.FTZ R4, R4, -1.4426950216293334961 ;  /* 0xbfb8aa3b04048820 */ /* 0x000fc60000410000 */
[----:B------:R-:W-:Y:S02]  /*69d0*/  F2FP.PACK_AB R18, R109, R108 ;  /* 0x0000006c6d12723e */ /* 0x000fe400000000ff */
[----:B------:R-:W2:Y:S01]  /*69e0*/  @!P4 MUFU.EX2 R10, R10 ;  /* 0x0000000a000ac308 */ /* 0x000ea20000000800 */
[----:B---3--:R-:W-:Y:S01]  /*69f0*/  @!P3 FMUL.FTZ R112, R112, R9 ;  /* 0x000000097070b220 */ /* 0x008fe20000410000 */
[----:B------:R-:W-:Y:S01]  /*6a00*/  FSETP.GTU.FTZ.AND P3, PT, R7, 20, PT ;  /* 0x41a000000700780b */ /* 0x000fe20003f7c000 */
[----:B------:R-:W-:Y:S01]  /*6a10*/  @!P1 FMUL.FTZ R5, R6, -1.4426950216293334961 ;  /* 0xbfb8aa3b06059820 */ /* 0x000fe20000410000 */
[----:B------:R-:W-:-:S03]  /*6a20*/  F2FP.PACK_AB R6, R98, R99 ;  /* 0x000000636206723e */ /* 0x000fc600000000ff */
[----:B------:R-:W-:Y:S01]  /*6a30*/  @!P6 FMUL.FTZ R3, R12, -1.4426950216293334961 ;  /* 0xbfb8aa3b0c03e820 */ /* 0x000fe20000410000 */
[----:B------:R3:W4:Y:S01]  /*6a40*/  @!P1 MUFU.EX2 R9, R5 ;  /* 0x0000000500099308 */ /* 0x0007220000000800 */
[----:B0-----:R-:W-:Y:S01]  /*6a50*/  @!P2 FMUL.FTZ R113, R113, R8 ;  /* 0x000000087171a220 */ /* 0x001fe20000410000 */
[----:B------:R-:W-:-:S04]  /*6a60*/  FSETP.GTU.FTZ.AND P2, PT, R11, 20, PT ;  /* 0x41a000000b00780b */ /* 0x000fc80003f5c000 */
[----:B------:R-:W-:Y:S01]  /*6a70*/  F2FP.PACK_AB R19, R113, R110 ;  /* 0x0000006e7113723e */ /* 0x000fe200000000ff */
[----:B------:R-:W-:Y:S01]  /*6a80*/  @!P3 FMUL.FTZ R12, R7, -1.4426950216293334961 ;  /* 0xbfb8aa3b070cb820 */ /* 0x000fe20000410000 */
[----:B------:R0:W5:Y:S01]  /*6a90*/  @!P0 MUFU.EX2 R8, R4 ;  /* 0x0000000400088308 */ /* 0x0001620000000800 */
[----:B------:R-:W-:Y:S01]  /*6aa0*/  F2FP.PACK_AB R7, R96, R97 ;  /* 0x000000616007723e */ /* 0x000fe200000000ff */
[----:B--2---:R-:W-:Y:S01]  /*6ab0*/  @!P4 FADD.FTZ R10, R10, 1 ;  /* 0x3f8000000a0ac421 */ /* 0x004fe20000010000 */
[----:B---3--:R-:W-:-:S04]  /*6ac0*/  F2FP.PACK_AB R5, R100, R101 ;  /* 0x000000656405723e */ /* 0x008fc800000000ff */
[----:B------:R-:W-:Y:S01]  /*6ad0*/  @!P2 FMUL.FTZ R11, R11, -1.4426950216293334961 ;  /* 0xbfb8aa3b0b0ba820 */ /* 0x000fe20000410000 */
[----:B------:R-:W2:Y:S01]  /*6ae0*/  @!P5 MUFU.EX2 R2, R2 ;  /* 0x000000020002d308 */ /* 0x000ea20000000800 */
[----:B0-----:R-:W-:Y:S01]  /*6af0*/  F2FP.PACK_AB R4, R102, R103 ;  /* 0x000000676604723e */ /* 0x001fe200000000ff */
[----:B----4-:R-:W-:-:S04]  /*6b00*/  @!P1 FADD.FTZ R23, R9, 1 ;  /* 0x3f80000009179421 */ /* 0x010fc80000010000 */
[----:B------:R0:W-:Y:S02]  /*6b10*/  STS.128 [R54], R4 ;  /* 0x0000000436007388 */ /* 0x0001e40000000c00 */
[----:B------:R-:W3:Y:S01]  /*6b20*/  @!P6 MUFU.EX2 R3, R3 ;  /* 0x000000030003e308 */ /* 0x000ee20000000800 */
[----:B-----5:R-:W-:-:S07]  /*6b30*/  @!P0 FADD.FTZ R22, R8, 1 ;  /* 0x3f80000008168421 */ /* 0x020fce0000010000 */
[----:B------:R-:W4:Y:S01]  /*6b40*/  @!P2 MUFU.EX2 R24, R11 ;  /* 0x0000000b0018a308 */ /* 0x000f220000000800 */
[----:B--2---:R-:W-:Y:S02]  /*6b50*/  @!P5 FADD.FTZ R2, R2, 1 ;  /* 0x3f8000000202d421 */ /* 0x004fe40000010000 */
[----:B0-----:R-:W-:-:S05]  /*6b60*/  IMAD R5, R35, c[0x0][0x2e0], RZ ;  /* 0x0000b80023057a24 */ /* 0x001fca00078e02ff */
[----:B------:R0:W2:Y:S01]  /*6b70*/  @!P3 MUFU.EX2 R25, R12 ;  /* 0x0000000c0019b308 */ /* 0x0000a20000000800 */
[----:B------:R-:W-:-:S06]  /*6b80*/  NOP ;  /* 0x0000000000007918 */ /* 0x000fcc0000000000 */
[----:B---3--:R-:W-:Y:S01]  /*6b90*/  @!P6 FADD.FTZ R3, R3, 1 ;  /* 0x3f8000000303e421 */ /* 0x008fe20000010000 */
[----:B------:R3:W5:Y:S01]  /*6ba0*/  @!P4 MUFU.RCP R26, R10 ;  /* 0x0000000a001ac308 */ /* 0x0007620000001000 */
[----:B0-----:R-:W-:Y:S01]  /*6bb0*/  LDS.128 R12, [R41.X16+0x200] ;  /* 0x00020000290c7984 */ /* 0x001fe2000000cc00 */
[----:B----4-:R-:W-:Y:S02]  /*6bc0*/  @!P2 FADD.FTZ R24, R24, 1 ;  /* 0x3f8000001818a421 */ /* 0x010fe40000010000 */
[----:B------:R-:W-:-:S04]  /*6bd0*/  IMAD R5, R0, c[0x0][0x2e4], R5 ;  /* 0x0000b90000057a24 */ /* 0x000fc800078e0205 */
[----:B------:R0:W4:Y:S01]  /*6be0*/  @!P5 MUFU.RCP R27, R2 ;  /* 0x00000002001bd308 */ /* 0x0001220000001000 */
[----:B---3--:R-:W3:Y:S01]  /*6bf0*/  LDS.128 R8, [R41.X16] ;  /* 0x0000000029087984 */ /* 0x008ee2000000cc00 */
[----:B--2---:R-:W-:-:S06]  /*6c00*/  @!P3 FADD.FTZ R25, R25, 1 ;  /* 0x3f8000001919b421 */ /* 0x004fcc0000010000 */
[----:B------:R2:W1:Y:S01]  /*6c10*/  @!P6 MUFU.RCP R56, R3 ;  /* 0x000000030038e308 */ /* 0x0004620000001000 */
[----:B0-----:R-:W-:Y:S02]  /*6c20*/  IMAD R2, R158, c[0x0][0x2d8], RZ ;  /* 0x0000b6009e027a24 */ /* 0x001fe400078e02ff */
[----:B-----5:R-:W-:Y:S02]  /*6c30*/  @!P4 FMUL.FTZ R115, R115, R26 ;  /* 0x0000001a7373c220 */ /* 0x020fe40000410000 */
[----:B------:R-:W-:-:S03]  /*6c40*/  IMAD R57, R37, c[0x0][0x2dc], R2 ;  /* 0x0000b70025397a24 */ /* 0x000fc600078e0202 */
[----:B------:R0:W5:Y:S01]  /*6c50*/  @!P2 MUFU.RCP R7, R24 ;  /* 0x000000180007a308 */ /* 0x0001620000001000 */
[----:B--2---:R-:W-:-:S04]  /*6c60*/  IMAD.WIDE.U32 R2, R37, c[0x0][0x2d8], R20 ;  /* 0x0000b60025027a25 */ /* 0x004fc800078e0014 */
[----:B----4-:R-:W-:Y:S01]  /*6c70*/  @!P5 FMUL.FTZ R114, R114, R27 ;  /* 0x0000001b7272d220 */ /* 0x010fe20000410000 */
[----:B------:R-:W-:Y:S01]  /*6c80*/  IADD3 R3, R3, R57, RZ ;  /* 0x0000003903037210 */ /* 0x000fe20007ffe0ff */
[----:B------:R-:W-:Y:S01]  /*6c90*/  IMAD.WIDE.U32 R20, R37, c[0x0][0x2f8], R20 ;  /* 0x0000be0025147a25 */ /* 0x000fe200078e0014 */
[----:B------:R2:W4:Y:S01]  /*6ca0*/  @!P0 MUFU.RCP R55, R22 ;  /* 0x0000001600378308 */ /* 0x0005220000001000 */
[----:B0-----:R-:W-:Y:S02]  /*6cb0*/  F2FP.PACK_AB R24, R115, R112 ;  /* 0x000000707318723e */ /* 0x001fe400000000ff */
[----:B------:R-:W-:-:S04]  /*6cc0*/  IMAD.WIDE.U32 R2, R0, c[0x0][0x2e0], R2 ;  /* 0x0000b80000027a25 */ /* 0x000fc800078e0002 */
[----:B-1----:R-:W-:Y:S01]  /*6cd0*/  @!P6 FMUL.FTZ R117, R117, R56 ;  /* 0x000000387575e220 */ /* 0x002fe20000410000 */
[----:B------:R-:W-:Y:S01]  /*6ce0*/  IADD3 R3, R3, R5, RZ ;  /* 0x0000000503037210 */ /* 0x000fe20007ffe0ff */
[----:B-----5:R-:W-:Y:S01]  /*6cf0*/  @!P2 FMUL.FTZ R120, R120, R7 ;  /* 0x000000077878a220 */ /* 0x020fe20000410000 */
[----:B------:R-:W-:Y:S01]  /*6d00*/  LEA R4, P4, R2, c[0x0][0x330], 0x1 ;  /* 0x0000cc0002047a11 */ /* 0x000fe200078808ff */
[----:B------:R-:W0:Y:S01]  /*6d10*/  @!P1 MUFU.RCP R58, R23 ;  /* 0x00000017003a9308 */ /* 0x000e220000001000 */
[----:B--2---:R-:W-:Y:S01]  /*6d20*/  IMAD R22, R158, c[0x0][0x2f8], RZ ;  /* 0x0000be009e167a24 */ /* 0x004fe200078e02ff */
[----:B------:R-:W-:Y:S02]  /*6d30*/  IADD3 R48, P2, R48, -0x400, RZ ;  /* 0xfffffc0030307810 */ /* 0x000fe40007f5e0ff */
[----:B------:R-:W-:Y:S01]  /*6d40*/  LEA.HI.X R5, R2, c[0x0][0x334], R3, 0x1, P4 ;  /* 0x0000cd0002057a11 */ /* 0x000fe200020f0c03 */
[----:B------:R-:W-:Y:S01]  /*6d50*/  FADD.FTZ R3, R105, R38 ;  /* 0x0000002669037221 */ /* 0x000fe20000010000 */
[----:B------:R-:W-:Y:S01]  /*6d60*/  IADD3 R46, P4, R46, -0x400, RZ ;  /* 0xfffffc002e2e7810 */ /* 0x000fe20007f9e0ff */
[----:B----4-:R-:W-:Y:S01]  /*6d70*/  @!P0 FMUL.FTZ R118, R118, R55 ;  /* 0x0000003776768220 */ /* 0x010fe20000410000 */
[----:B------:R1:W2:Y:S01]  /*6d80*/  @!P3 MUFU.RCP R6, R25 ;  /* 0x000000190006b308 */ /* 0x0002a20000001000 */
[----:B------:R-:W-:Y:S01]  /*6d90*/  FADD.FTZ R7, R3, R104 ;  /* 0x0000006803077221 */ /* 0x000fe20000010000 */
[----:B------:R-:W-:Y:S01]  /*6da0*/  IADD3.X R49, R49, -0x1, RZ, P2, !PT ;  /* 0xffffffff31317810 */ /* 0x000fe200017fe4ff */
[----:B------:R-:W-:Y:S01]  /*6db0*/  IMAD.WIDE R2, R52, 0x10, R4 ;  /* 0x0000001034027825 */ /* 0x000fe200078e0204 */
[----:B------:R-:W-:-:S03]  /*6dc0*/  IADD3.X R47, R47, -0x1, RZ, P4, !PT ;  /* 0xffffffff2f2f7810 */ /* 0x000fc600027fe4ff */
[----:B------:R-:W-:Y:S01]  /*6dd0*/  FADD.FTZ R106, R7, R106 ;  /* 0x0000006a076a7221 */ /* 0x000fe20000010000 */
[----:B---3--:R-:W-:Y:S01]  /*6de0*/  STG.E.128 [R2.64], R8 ;  /* 0x0000000802007986 */ /* 0x008fe2000c101d04 */
[----:B0-----:R-:W-:Y:S01]  /*6df0*/  @!P1 FMUL.FTZ R119, R119, R58 ;  /* 0x0000003a77779220 */ /* 0x001fe20000410000 */
[----:B-1----:R-:W-:Y:S01]  /*6e00*/  F2FP.PACK_AB R25, R117, R114 ;  /* 0x000000727519723e */ /* 0x002fe200000000ff */
[----:B------:R-:W-:Y:S01]  /*6e10*/  FADD.FTZ R107, R106, R107 ;  /* 0x0000006b6a6b7221 */ /* 0x000fe20000010000 */
[----:B------:R0:W-:Y:S04]  /*6e20*/  STG.E.128 [R2.64+0x200], R12 ;  /* 0x0002000c02007986 */ /* 0x0001e8000c101d04 */
[----:B------:R-:W-:Y:S01]  /*6e30*/  BAR.SYNC.DEFER_BLOCKING 0x0 ;  /* 0x0000000000007b1d */ /* 0x000fe20000010000 */
[----:B--2---:R-:W-:Y:S01]  /*6e40*/  @!P3 FMUL.FTZ R121, R121, R6 ;  /* 0x000000067979b220 */ /* 0x004fe20000410000 */
[----:B------:R-:W-:Y:S01]  /*6e50*/  F2FP.PACK_AB R26, R119, R118 ;  /* 0x00000076771a723e */ /* 0x000fe200000000ff */
[----:B------:R-:W-:Y:S01]  /*6e60*/  FADD.FTZ R108, R107, R108 ;  /* 0x0000006c6b6c7221 */ /* 0x000fe20000010000 */
[----:B------:R-:W-:-:S02]  /*6e70*/  IADD3 R44, P1, R44, -0x400, RZ ;  /* 0xfffffc002c2c7810 */ /* 0x000fc40007f3e0ff */
[----:B------:R-:W-:Y:S01]  /*6e80*/  F2FP.PACK_AB R27, R121, R120 ;  /* 0x00000078791b723e */ /* 0x000fe200000000ff */
[----:B------:R-:W-:Y:S01]  /*6e90*/  FADD.FTZ R109, R108, R109 ;  /* 0x0000006d6c6d7221 */ /* 0x000fe20000010000 */
[----:B------:R-:W-:Y:S02]  /*6ea0*/  IADD3 R42, P3, R42, -0x400, RZ ;  /* 0xfffffc002a2a7810 */ /* 0x000fe40007f7e0ff */
        /* <DEDUP_REMOVED lines=25> */
[----:B------:R-:W-:-:S04]  /*7040*/  FADD.FTZ R119, R118, R119 ;  /* 0x0000007776777221 */ /* 0x000fc80000010000 */
[----:B------:R-:W-:-:S04]  /*7050*/  FADD.FTZ R38, R119, R120 ;  /* 0x0000007877267221 */ /* 0x000fc80000010000 */
[----:B------:R-:W-:Y:S01]  /*7060*/  FADD.FTZ R38, R38, R121 ;  /* 0x0000007926267221 */ /* 0x000fe20000010000 */
[----:B0-----:R0:W-:Y:S04]  /*7070*/  STG.E.128 [R2.64], R56 ;  /* 0x0000003802007986 */ /* 0x0011e8000c101d04 */
[----:B-1----:R0:W-:Y:S01]  /*7080*/  STG.E.128 [R2.64+0x200], R4 ;  /* 0x0002000402007986 */ /* 0x0021e2000c101d04 */
[----:B------:R-:W-:Y:S01]  /*7090*/  @!P0 CALL.REL.NOINC `(.L_x_5993) ;  /* 0x0000001000008944 */ /* 0x000fe20003c00000 */
[----:B------:R-:W-:Y:S05]  /*70a0*/  BRA `(.L_x_6064) ;  /* 0xffff96d000007947 */ /* 0x000fea000383ffff */
.L_x_5993:
[----:B------:R-:W-:Y:S02]  /*70b0*/  ISETP.NE.U32.AND P0, PT, RZ, c[0x0][0x328], PT ;  /* 0x0000ca00ff007a0c */ /* 0x000fe40003f05070 */
[----:B------:R-:W-:Y:S02]  /*70c0*/  ISETP.NE.U32.AND P2, PT, RZ, c[0x0][0x348], PT ;  /* 0x0000d200ff007a0c */ /* 0x000fe40003f45070 */
[----:B------:R-:W-:-:S02]  /*70d0*/  ISETP.NE.AND.EX P1, PT, RZ, c[0x0][0x32c], PT, P0 ;  /* 0x0000cb00ff007a0c */ /* 0x000fc40003f25300 */
        /* <DEDUP_REMOVED lines=21> */
.L_x_6066:
[----:B0-----:R-:W-:Y:S05]  /*7230*/  BSYNC B0 ;  /* 0x0000000000007941 */ /* 0x001fea0003800000 */
.L_x_6065:
        /* <DEDUP_REMOVED lines=23> */
.L_x_6068:
[----:B------:R-:W1:Y:S02]  /*73b0*/  S2R R15, SR_TID.X ;  /* 0x00000000000f7919 */ /* 0x000e640000002100 */
.L_x_6069:
[----:B0-----:R-:W-:Y:S05]  /*73c0*/  BSYNC B0 ;  /* 0x0000000000007941 */ /* 0x001fea0003800000 */
.L_x_6067:
        /* <DEDUP_REMOVED lines=10> */
.L_x_6070:
        /* <DEDUP_REMOVED lines=26> */
.L_x_6071:
        /* <DEDUP_REMOVED lines=15> */
.L_x_9090:


//--------------------- .text._Z25selective_scan_bwd_kernelI32Selective_Scan_bwd_kernel_traitsILi32ELi16ELb1ELb0ELb1ELb1ELb1EN3c104HalfEfEEv12SSMParamsBwd --------------------------
	.section	.text._Z25selective_scan_bwd_kernelI32Selective_Scan_bwd_kernel_traitsILi32ELi16ELb1ELb0ELb1ELb1ELb1EN3c104HalfEfEEv12SSMParamsBwd,"ax",@progbits
	.sectioninfo	@"SHI_REGISTERS=244"
	.align	128
        .global         _Z25selective_scan_bwd_kernelI32Selective_Scan_bwd_kernel_traitsILi32ELi16ELb1ELb0ELb1ELb1ELb1EN3c104HalfEfEEv12SSMParamsBwd
        .type           _Z25selective_scan_bwd_kernelI32Selective_Scan_bwd_kernel_traitsILi32ELi16ELb1ELb0ELb1ELb1ELb1EN3c104HalfEfEEv12SSMParamsBwd,@function
        .size           _Z25selective_scan_bwd_kernelI32Selective_Scan_bwd_kernel_traitsILi32ELi16ELb1ELb0ELb1ELb1ELb1EN3c104HalfEfEEv12SSMParamsBwd,(.L_x_9091 - _Z25selective_scan_bwd_kernelI32Selective_Scan_bwd_kernel_traitsILi32ELi16ELb1ELb0ELb1ELb1ELb1EN3c104HalfEfEEv12SSMParamsBwd)
        .other          _Z25selective_scan_bwd_kernelI32Selective_Scan_bwd_kernel_traitsILi32ELi16ELb1ELb0ELb1ELb1ELb1EN3c104HalfEfEEv12SSMParamsBwd,@"STO_CUDA_ENTRY STV_DEFAULT"
_Z25selective_scan_bwd_kernelI32Selective_Scan_bwd_kernel_traitsILi32ELi16ELb1ELb0ELb1ELb1ELb1EN3c104HalfEfEEv12SSMParamsBwd:
.text._Z25selective_scan_bwd_kernelI32Selective_Scan_bwd_kernel_traitsILi32ELi16ELb1ELb0ELb1ELb1ELb1EN3c104HalfEfEEv12SSMParamsBwd:
        /* <DEDUP_REMOVED lines=117> */
[----:B0-----:R-:W-:-:S04]  /*0750*/  SHF.L.U32 R38, R49, 0x1, RZ ;  /* 0x0000000131267819 */ /* 0x001fc800000006ff */
[----:B-1----:R-:W-:-:S03]  /*0760*/  LOP3.LUT R38, R38, 0xffffffc0, RZ, 0xc0, !PT ;  /* 0xffffffc026267812 */ /* 0x002fc600078ec0ff */
.L_x_6144:
[----:B------:R-:W-:Y:S01]  /*0770*/  BAR.SYNC.DEFER_BLOCKING 0x0 ;  /* 0x0000000000007b1d */ /* 0x000fe20000010000 */
[----:B------:R-:W-:-:S05]  /*0780*/  LOP3.LUT R37, R38, 0x1f, R49, 0xf8, !PT ;  /* 0x0000001f26257812 */ /* 0x000fca00078ef831 */
        /* <DEDUP_REMOVED lines=25> */
[----:B0-----:R-:W-:Y:S01]  /*0920*/  HADD2.F32 R57, -RZ, R68.H1_H1 ;  /* 0x30000044ff397230 */ /* 0x001fe20000004100 */
[----:B------:R-:W-:Y:S01]  /*0930*/  LEA R2, R0, 0xfffffe00, 0x9 ;  /* 0xfffffe0000027811 */ /* 0x000fe200078e48ff */
[----:B------:R-:W-:Y:S01]  /*0940*/  IMAD R21, R53, c[0x0][0x1f4], R18 ;  /* 0x00007d0035157a24 */ /* 0x000fe200078e0212 */
[----:B------:R-:W-:-:S02]  /*0950*/  HADD2.F32 R63, -RZ, R70.H0_H0 ;  /* 0x20000046ff3f7230 */ /* 0x000fc40000004100 */
[----:B------:R-:W-:Y:S01]  /*0960*/  SHF.R.S32.HI R3, RZ, 0x1f, R2 ;  /* 0x0000001fff037819 */ /* 0x000fe20000011402 */
[----:B------:R-:W-:Y:S02]  /*0970*/  HADD2.F32 R59, -RZ, R70.H1_H1 ;  /* 0x30000046ff3b7230 */ /* 0x000fe40000004100 */
[--C-:B------:R-:W-:Y:S01]  /*0980*/  HADD2.F32 R61, -RZ, R71.reuse.H0_H0 ;  /* 0x20000047ff3d7230 */ /* 0x100fe20000004100 */
[----:B-----5:R-:W-:Y:S01]  /*0990*/  FADD.FTZ R63, R63, R52 ;  /* 0x000000343f3f7221 */ /* 0x020fe20000010000 */
[----:B------:R-:W-:Y:S01]  /*09a0*/  HADD2.F32 R71, -RZ, R71.H1_H1 ;  /* 0x30000047ff477230 */ /* 0x000fe20000004100 */
[----:B------:R-:W-:-:S03]  /*09b0*/  IMAD.WIDE.U32 R18, R53, c[0x0][0x1f0], R2 ;  /* 0x00007c0035127a25 */ /* 0x000fc600078e0002 */
[----:B------:R-:W-:Y:S01]  /*09c0*/  FSETP.GTU.FTZ.AND P6, PT, R63, 20, PT ;  /* 0x41a000003f00780b */ /* 0x000fe20003fdc000 */
[--C-:B------:R-:W-:Y:S01]  /*09d0*/  FADD.FTZ R62, R59, R52.reuse ;  /* 0x000000343b3e7221 */ /* 0x100fe20000010000 */
[----:B------:R-:W-:Y:S01]  /*09e0*/  IADD3 R19, R19, R21, RZ ;  /* 0x0000001513137210 */ /* 0x000fe20007ffe0ff */
[----:B------:R-:W-:Y:S02]  /*09f0*/  IMAD R21, R55, c[0x0][0x1f8], RZ ;  /* 0x00007e0037157a24 */ /* 0x000fe400078e02ff */
[----:B------:R-:W-:Y:S02]  /*0a00*/  FADD.FTZ R61, R61, R52 ;  /* 0x000000343d3d7221 */ /* 0x000fe40000010000 */
[C---:B------:R-:W-:Y:S02]  /*0a10*/  IMAD R25, R56.reuse, c[0x0][0x1fc], R21 ;  /* 0x00007f0038197a24 */ /* 0x040fe400078e0215 */
[----:B------:R-:W-:Y:S01]  /*0a20*/  IMAD.WIDE.U32 R26, R56, c[0x0][0x1f8], R18 ;  /* 0x00007e00381a7a25 */ /* 0x000fe200078e0012 */
[----:B------:R-:W-:-:S03]  /*0a30*/  FSETP.GTU.FTZ.AND P1, PT, R61, 20, PT ;  /* 0x41a000003d00780b */ /* 0x000fc60003f3c000 */
[----:B------:R-:W-:Y:S01]  /*0a40*/  FADD.FTZ R60, R71, R52 ;  /* 0x00000034473c7221 */ /* 0x000fe20000010000 */
[----:B------:R-:W-:Y:S01]  /*0a50*/  IADD3 R25, R27, R25, RZ ;  /* 0x000000191b197210 */ /* 0x000fe20007ffe0ff */
[----:B------:R-:W-:Y:S01]  /*0a60*/  HADD2.F32 R27, -RZ, R68.H0_H0 ;  /* 0x20000044ff1b7230 */ /* 0x000fe20000004100 */
[----:B------:R-:W-:-:S04]  /*0a70*/  LEA R24, P0, R26, c[0x0][0x268], 0x1 ;  /* 0x00009a001a187a11 */ /* 0x000fc800078008ff */
        /* <DEDUP_REMOVED lines=49> */
.L_x_6074:
[----:B-12---:R-:W-:Y:S05]  /*0d90*/  BSYNC B0 ;  /* 0x0000000000007941 */ /* 0x006fea0003800000 */
.L_x_6073:
        /* <DEDUP_REMOVED lines=36> */
.L_x_6076:
[----:B------:R-:W-:Y:S05]  /*0fe0*/  BSYNC B0 ;  /* 0x0000000000007941 */ /* 0x000fea0003800000 */
.L_x_6075:
        /* <DEDUP_REMOVED lines=36> */
.L_x_6078:
[----:B------:R-:W-:Y:S05]  /*1230*/  BSYNC B0 ;  /* 0x0000000000007941 */ /* 0x000fea0003800000 */
.L_x_6077:
        /* <DEDUP_REMOVED lines=36> */
.L_x_6080:
[----:B------:R-:W-:Y:S05]  /*1480*/  BSYNC B0 ;  /* 0x0000000000007941 */ /* 0x000fea0003800000 */
.L_x_6079:
        /* <DEDUP_REMOVED lines=36> */
.L_x_6082:
[----:B------:R-:W-:Y:S05]  /*16d0*/  BSYNC B0 ;  /* 0x0000000000007941 */ /* 0x000fea0003800000 */
.L_x_6081:
        /* <DEDUP_REMOVED lines=36> */
.L_x_6084:
[----:B------:R-:W-:Y:S05]  /*1920*/  BSYNC B0 ;  /* 0x0000000000007941 */ /* 0x000fea0003800000 */
.L_x_6083:
        /* <DEDUP_REMOVED lines=36> */
.L_x_6086:
[----:B------:R-:W-:Y:S05]  /*1b70*/  BSYNC B0 ;  /* 0x0000000000007941 */ /* 0x000fea0003800000 */
.L_x_6085:
        /* <DEDUP_REMOVED lines=36> */
.L_x_6088:
[----:B------:R-:W-:Y:S05]  /*1dc0*/  BSYNC B0 ;  /* 0x0000000000007941 */ /* 0x000fea0003800000 */
.L_x_6087:
        /* <DEDUP_REMOVED lines=36> */
.L_x_6090:
[----:B------:R-:W-:Y:S05]  /*2010*/  BSYNC B0 ;  /* 0x0000000000007941 */ /* 0x000fea0003800000 */
.L_x_6089:
        /* <DEDUP_REMOVED lines=35> */
.L_x_6092:
[----:B------:R-:W-:Y:S05]  /*2250*/  BSYNC B0 ;  /* 0x0000000000007941 */ /* 0x000fea0003800000 */
.L_x_6091:
        /* <DEDUP_REMOVED lines=33> */
.L_x_6094:
[----:B------:R-:W-:Y:S05]  /*2470*/  BSYNC B0 ;  /* 0x0000000000007941 */ /* 0x000fea0003800000 */
.L_x_6093:
        /* <DEDUP_REMOVED lines=33> */
.L_x_6096:
[----:B------:R-:W-:Y:S05]  /*2690*/  BSYNC B0 ;  /* 0x0000000000007941 */ /* 0x000fea0003800000 */
.L_x_6095:
        /* <DEDUP_REMOVED lines=33> */
.L_x_6098:
[----:B------:R-:W-:Y:S05]  /*28b0*/  BSYNC B0 ;  /* 0x0000000000007941 */ /* 0x000fea0003800000 */
.L_x_6097:
        /* <DEDUP_REMOVED lines=33> */
.L_x_6100:
[----:B------:R-:W-:Y:S05]  /*2ad0*/  BSYNC B0 ;  /* 0x0000000000007941 */ /* 0x000fea0003800000 */
.L_x_6099:
        /* <DEDUP_REMOVED lines=33> */
.L_x_6102:
[----:B------:R-:W-:Y:S05]  /*2cf0*/  BSYNC B0 ;  /* 0x0000000000007941 */ /* 0x000fea0003800000 */
.L_x_6101:
        /* <DEDUP_REMOVED lines=33> */
.L_x_6104:
[----:B------:R-:W-:Y:S05]  /*2f10*/  BSYNC B0 ;  /* 0x0000000000007941 */ /* 0x000fea0003800000 */
.L_x_6103:
        /* <DEDUP_REMOVED lines=30> */
[--C-:B------:R-:W-:Y:S01]  /*3100*/  HADD2.F32 R105, -RZ, R82.reuse.H1_H1 ;  /* 0x30000052ff697230 */ /* 0x100fe20000004100 */
[----:B------:R-:W-:Y:S01]  /*3110*/  FMUL.FTZ R80, R85, -1.4426950216293334961 ;  /* 0xbfb8aa3b55507820 */ /* 0x000fe20000410000 */
[----:B------:R-:W-:Y:S01]  /*3120*/  HADD2.F32 R100, -RZ, R82.H0_H0 ;  /* 0x20000052ff647230 */ /* 0x000fe20000004100 */
[----:B------:R-:W0:Y:S01]  /*3130*/  MUFU.EX2 R73, R73 ;  /* 0x0000004900497308 */ /* 0x000e220000000800 */
[----:B------:R-:W-:Y:S01]  /*3140*/  FMUL.FTZ R84, R87, -1.4426950216293334961 ;  /* 0xbfb8aa3b57547820 */ /* 0x000fe20000410000 */
[----:B-1----:R-:W-:Y:S01]  /*3150*/  HADD2.F32 R102, -RZ, R12.H1_H1 ;  /* 0x3000000cff667230 */ /* 0x002fe20000004100 */
[----:B------:R-:W-:Y:S01]  /*3160*/  FMUL.FTZ R82, R105, -1.4426950216293334961 ;  /* 0xbfb8aa3b69527820 */ /* 0x000fe20000410000 */
[--C-:B------:R-:W-:Y:S01]  /*3170*/  HADD2.F32 R111, -RZ, R83.reuse.H1_H1 ;  /* 0x30000053ff6f7230 */ /* 0x100fe20000004100 */
[----:B------:R-:W-:Y:S01]  /*3180*/  FMUL.FTZ R86, R100, -1.4426950216293334961 ;  /* 0xbfb8aa3b64567820 */ /* 0x000fe20000410000 */
[----:B------:R-:W-:-:S02]  /*3190*/  HADD2.F32 R107, -RZ, R83.H0_H0 ;  /* 0x20000053ff6b7230 */ /* 0x000fc40000004100 */
[----:B------:R-:W1:Y:S01]  /*31a0*/  MUFU.EX2 R75, R75 ;  /* 0x0000004b004b7308 */ /* 0x000e620000000800 */
[----:B------:R-:W-:Y:S01]  /*31b0*/  HADD2.F32 R104, -RZ, R12.H0_H0 ;  /* 0x2000000cff687230 */ /* 0x000fe20000004100 */
[----:B------:R-:W-:Y:S01]  /*31c0*/  FMUL.FTZ R12, R102, -1.4426950216293334961 ;  /* 0xbfb8aa3b660c7820 */ /* 0x000fe20000410000 */
[----:B------:R-:W-:Y:S01]  /*31d0*/  HADD2.F32 R92, -RZ, R14.H0_H0 ;  /* 0x2000000eff5c7230 */ /* 0x000fe20000004100 */
[----:B--2---:R-:W-:Y:S01]  /*31e0*/  FMUL.FTZ R89, R107, -1.4426950216293334961 ;  /* 0xbfb8aa3b6b597820 */ /* 0x004fe20000410000 */
[--C-:B------:R-:W-:Y:S01]  /*31f0*/  HADD2.F32 R108, -RZ, R21.reuse.H0_H0 ;  /* 0x20000015ff6c7230 */ /* 0x100fe20000004100 */
[----:B------:R-:W-:Y:S01]  /*3200*/  FMUL.FTZ R83, R104, -1.4426950216293334961 ;  /* 0xbfb8aa3b68537820 */ /* 0x000fe20000410000 */
[----:B------:R-:W-:Y:S01]  /*3210*/  HADD2.F32 R21, -RZ, R21.H1_H1 ;  /* 0x30000015ff157230 */ /* 0x000fe20000004100 */
[----:B------:R2:W3:Y:S01]  /*3220*/  MUFU.EX2 R81, R80 ;  /* 0x0000005000517308 */ /* 0x0004e20000000800 */
[----:B0-----:R-:W-:Y:S01]  /*3230*/  FADD.FTZ R73, R73, 1 ;  /* 0x3f80000049497421 */ /* 0x001fe20000010000 */
[----:B------:R-:W-:-:S02]  /*3240*/  HADD2.F32 R91, -RZ, R16.H1_H1 ;  /* 0x30000010ff5b7230 */ /* 0x000fc40000004100 */
[--C-:B------:R-:W-:Y:S02]  /*3250*/  HADD2.F32 R97, -RZ, R18.reuse.H0_H0 ;  /* 0x20000012ff617230 */ /* 0x100fe40000004100 */
[----:B------:R-:W-:Y:S02]  /*3260*/  HADD2.F32 R99, -RZ, R18.H1_H1 ;  /* 0x30000012ff637230 */ /* 0x000fe40000004100 */
[----:B------:R-:W-:Y:S01]  /*3270*/  MUFU.EX2 R84, R84 ;  /* 0x0000005400547308 */ /* 0x000fe20000000800 */
[----:B-1----:R-:W-:Y:S01]  /*3280*/  FADD.FTZ R75, R75, 1 ;  /* 0x3f8000004b4b7421 */ /* 0x002fe20000010000 */
[----:B------:R-:W-:Y:S01]  /*3290*/  HADD2.F32 R110, -RZ, R22.H0_H0 ;  /* 0x20000016ff6e7230 */ /* 0x000fe20000004100 */
[----:B--2---:R-:W-:Y:S01]  /*32a0*/  FMUL.FTZ R80, R111, -1.4426950216293334961 ;  /* 0xbfb8aa3b6f507820 */ /* 0x004fe20000410000 */
[----:B------:R-:W-:Y:S02]  /*32b0*/  HADD2.F32 R18, -RZ, R9.H1_H1 ;  /* 0x30000009ff127230 */ /* 0x000fe40000004100 */
[----:B------:R-:W-:-:S02]  /*32c0*/  HADD2.F32 R93, -RZ, R17.H0_H0 ;  /* 0x20000011ff5d7230 */ /* 0x000fc40000004100 */
[----:B------:R-:W-:Y:S01]  /*32d0*/  MUFU.RCP R121, R73 ;  /* 0x0000004900797308 */ /* 0x000fe20000001000 */
[----:B---3--:R-:W-:Y:S01]  /*32e0*/  FADD.FTZ R81, R81, 1 ;  /* 0x3f80000051517421 */ /* 0x008fe20000010000 */
[----:B------:R-:W-:Y:S02]  /*32f0*/  HADD2.F32 R95, -RZ, R17.H1_H1 ;  /* 0x30000011ff5f7230 */ /* 0x000fe40000004100 */
[----:B------:R-:W-:Y:S02]  /*3300*/  HADD2.F32 R22, -RZ, R22.H1_H1 ;  /* 0x30000016ff167230 */ /* 0x000fe40000004100 */
[--C-:B------:R-:W-:Y:S02]  /*3310*/  HADD2.F32 R101, -RZ, R19.reuse.H0_H0 ;  /* 0x20000013ff657230 */ /* 0x100fe40000004100 */
[----:B------:R0:W-:Y:S01]  /*3320*/  MUFU.EX2 R94, R82 ;  /* 0x00000052005e7308 */ /* 0x0001e20000000800 */
[----:B------:R-:W-:Y:S02]  /*3330*/  HADD2.F32 R103, -RZ, R19.H1_H1 ;  /* 0x30000013ff677230 */ /* 0x000fe40000004100 */
[----:B------:R-:W-:-:S02]  /*3340*/  HADD2.F32 R112, -RZ, R23.H0_H0 ;  /* 0x20000017ff707230 */ /* 0x000fc40000004100 */
[----:B------:R-:W-:-:S03]  /*3350*/  HADD2.F32 R23, -RZ, R23.H1_H1 ;  /* 0x30000017ff177230 */ /* 0x000fc60000004100 */
[----:B------:R1:W-:Y:S01]  /*3360*/  MUFU.EX2 R88, R86 ;  /* 0x0000005600587308 */ /* 0x0003e20000000800 */
[----:B0-----:R-:W-:-:S07]  /*3370*/  HADD2.F32 R82, -RZ, R13.H1_H1 ;  /* 0x3000000dff527230 */ /* 0x001fce0000004100 */
[----:B------:R-:W0:Y:S01]  /*3380*/  MUFU.RCP R125, R75 ;  /* 0x0000004b007d7308 */ /* 0x000e220000001000 */
[----:B-1----:R-:W-:Y:S01]  /*3390*/  HADD2.F32 R86, -RZ, R13.H0_H0 ;  /* 0x2000000dff567230 */ /* 0x002fe20000004100 */
[----:B------:R-:W-:-:S06]  /*33a0*/  FMUL.FTZ R13, R82, -1.4426950216293334961 ;  /* 0xbfb8aa3b520d7820 */ /* 0x000fcc0000410000 */
[----:B------:R1:W2:Y:S08]  /*33b0*/  MUFU.EX2 R132, R13 ;  /* 0x0000000d00847308 */ /* 0x0002b00000000800 */
[----:B------:R3:W-:Y:S01]  /*33c0*/  MUFU.EX2 R117, R12 ;  /* 0x0000000c00757308 */ /* 0x0007e20000000800 */
[----:B-1----:R-:W-:Y:S02]  /*33d0*/  FMUL.FTZ R13, R92, -1.4426950216293334961 ;  /* 0xbfb8aa3b5c0d7820 */ /* 0x002fe40000410000 */
[----:B0-----:R-:W-:-:S05]  /*33e0*/  FADD.FTZ R17, -R125, 1 ;  /* 0x3f8000007d117421 */ /* 0x001fca0000010100 */
[----:B------:R0:W1:Y:S01]  /*33f0*/  MUFU.EX2 R113, R80 ;  /* 0x0000005000717308 */ /* 0x0000620000000800 */
[----:B---3--:R-:W-:Y:S02]  /*3400*/  FADD.FTZ R12, R84, 1 ;  /* 0x3f800000540c7421 */ /* 0x008fe40000010000 */
[----:B--2---:R-:W-:-:S05]  /*3410*/  FADD.FTZ R132, R132, 1 ;  /* 0x3f80000084847421 */ /* 0x004fca0000010000 */
[----:B------:R-:W2:Y:S01]  /*3420*/  MUFU.RCP R116, R81 ;  /* 0x0000005100747308 */ /* 0x000ea20000001000 */
[----:B0-----:R-:W-:-:S04]  /*3430*/  FMUL.FTZ R80, R96, R121 ;  /* 0x0000007960507220 */ /* 0x001fc80000410000 */
[----:B------:R-:W-:-:S03]  /*3440*/  FMUL.FTZ R73, R106, R80 ;  /* 0x000000506a497220 */ /* 0x000fc60000410000 */
[----:B------:R0:W3:Y:S01]  /*3450*/  MUFU.EX2 R109, R89 ;  /* 0x00000059006d7308 */ /* 0x0000e20000000800 */
[----:B-1----:R-:W-:-:S07]  /*3460*/  FADD.FTZ R113, R113, 1 ;  /* 0x3f80000071717421 */ /* 0x002fce0000010000 */
[----:B------:R1:W3:Y:S01]  /*3470*/  MUFU.EX2 R115, R83 ;  /* 0x0000005300737308 */ /* 0x0002e20000000800 */
[----:B--2---:R-:W-:Y:S02]  /*3480*/  FMUL.FTZ R84, R85, R116 ;  /* 0x0000007455547220 */ /* 0x004fe40000410000 */
[----:B0-----:R-:W-:Y:S02]  /*3490*/  FMUL.FTZ R89, R86, -1.4426950216293334961 ;  /* 0xbfb8aa3b56597820 */ /* 0x001fe40000410000 */
[----:B------:R-:W-:-:S03]  /*34a0*/  FMUL.FTZ R81, R108, R84 ;  /* 0x000000546c517220 */ /* 0x000fc60000410000 */
[----:B------:R0:W-:Y:S01]  /*34b0*/  MUFU.EX2 R137, R13 ;  /* 0x0000000d00897308 */ /* 0x0001e20000000800 */
[----:B-1----:R-:W-:Y:S01]  /*34c0*/  HADD2.F32 R83, -RZ, R8.H0_H0 ;  /* 0x20000008ff537230 */ /* 0x002fe20000004100 */
[----:B---3--:R-:W-:-:S04]  /*34d0*/  FADD.FTZ R109, R109, 1 ;  /* 0x3f8000006d6d7421 */ /* 0x008fc80000010000 */
[----:B------:R-:W-:Y:S01]  /*34e0*/  FFMA.FTZ R90, R73, R83, R74 ;  /* 0x00000053495a7223 */ /* 0x000fe2000001004a */
[----:B------:R-:W-:Y:S01]  /*34f0*/  HADD2.F32 R83, -RZ, R8.H1_H1 ;  /* 0x30000008ff537230 */ /* 0x000fe20000004100 */
[----:B------:R1:W2:Y:S01]  /*3500*/  MUFU.RCP R118, R12 ;  /* 0x0000000c00767308 */ /* 0x0002a20000001000 */
[----:B0-----:R-:W-:Y:S02]  /*3510*/  FADD.FTZ R13, -R121, 1 ;  /* 0x3f800000790d7421 */ /* 0x001fe40000010100 */
[----:B------:R-:W-:Y:S02]  /*3520*/  FMUL.FTZ R74, R98, R125 ;  /* 0x0000007d624a7220 */ /* 0x000fe40000410000 */
[----:B------:R-:W-:Y:S01]  /*3530*/  FFMA.FTZ R123, R96, R13, 1 ;  /* 0x3f800000607b7423 */ /* 0x000fe2000001000d */
[----:B------:R-:W-:Y:S01]  /*3540*/  HADD2.F32 R96, -RZ, R10.H0_H0 ;  /* 0x2000000aff607230 */ /* 0x000fe20000004100 */
[----:B------:R-:W-:Y:S01]  /*3550*/  FADD.FTZ R13, R94, 1 ;  /* 0x3f8000005e0d7421 */ /* 0x000fe20000010000 */
[----:B------:R0:W-:Y:S01]  /*3560*/  MUFU.EX2 R130, R89 ;  /* 0x0000005900827308 */ /* 0x0001e20000000800 */
[----:B-1----:R-:W-:-:S02]  /*3570*/  FADD.FTZ R12, R88, 1 ;  /* 0x3f800000580c7421 */ /* 0x002fc40000010000 */
[----:B------:R-:W-:Y:S02]  /*3580*/  FMUL.FTZ R75, R20, R74 ;  /* 0x0000004a144b7220 */ /* 0x000fe40000410000 */
[----:B------:R-:W-:Y:S02]  /*3590*/  FADD.FTZ R115, R115, 1 ;  /* 0x3f80000073737421 */ /* 0x000fe40000010000 */
[----:B------:R-:W-:Y:S01]  /*35a0*/  FFMA.FTZ R114, R75, R83, R90 ;  /* 0x000000534b727223 */ /* 0x000fe2000001005a */
[----:B------:R1:W3:Y:S01]  /*35b0*/  MUFU.RCP R127, R12 ;  /* 0x0000000c007f7308 */ /* 0x0002e20000001000 */
[----:B------:R-:W-:Y:S01]  /*35c0*/  HADD2.F32 R83, -RZ, R9.H0_H0 ;  /* 0x20000009ff537230 */ /* 0x000fe20000004100 */
[----:B--2---:R-:W-:Y:S01]  /*35d0*/  FMUL.FTZ R88, R87, R118 ;  /* 0x0000007657587220 */ /* 0x004fe20000410000 */
[----:B------:R-:W-:Y:S01]  /*35e0*/  HADD2.F32 R90, -RZ, R14.H1_H1 ;  /* 0x3000000eff5a7230 */ /* 0x000fe20000004100 */
[----:B------:R-:W-:Y:S01]  /*35f0*/  FADD.FTZ R137, R137, 1 ;  /* 0x3f80000089897421 */ /* 0x000fe20000010000 */
[----:B0-----:R-:W-:Y:S01]  /*3600*/  HADD2.F32 R89, -RZ, R16.H0_H0 ;  /* 0x20000010ff597230 */ /* 0x001fe20000004100 */
[----:B------:R-:W-:-:S02]  /*3610*/  FFMA.FTZ R16, R81, R83, R114 ;  /* 0x0000005351107223 */ /* 0x000fc40000010072 */
[----:B------:R0:W-:Y:S01]  /*3620*/  MUFU.RCP R120, R13 ;  /* 0x0000000d00787308 */ /* 0x0001e20000001000 */
[----:B------:R-:W-:Y:S02]  /*3630*/  FMUL.FTZ R14, R90, -1.4426950216293334961 ;  /* 0xbfb8aa3b5a0e7820 */ /* 0x000fe40000410000 */
[----:B------:R-:W-:Y:S02]  /*3640*/  FMUL.FTZ R83, R21, R88 ;  /* 0x0000005815537220 */ /* 0x000fe40000410000 */
[----:B------:R-:W-:Y:S01]  /*3650*/  FFMA.FTZ R114, R98, R17, 1 ;  /* 0x3f80000062727423 */ /* 0x000fe20000010011 */
[----:B------:R-:W-:Y:S01]  /*3660*/  HADD2.F32 R98, -RZ, R15.H0_H0 ;  /* 0x2000000fff627230 */ /* 0x000fe20000004100 */
[----:B-1----:R-:W-:Y:S01]  /*3670*/  FADD.FTZ R12, -R116, 1 ;  /* 0x3f800000740c7421 */ /* 0x002fe20000010100 */
[----:B------:R-:W-:Y:S01]  /*3680*/  MUFU.RCP R124, R109 ;  /* 0x0000006d007c7308 */ /* 0x000fe20000001000 */
[----:B---3--:R-:W-:Y:S01]  /*3690*/  FMUL.FTZ R94, R100, R127 ;  /* 0x0000007f645e7220 */ /* 0x008fe20000410000 */
[----:B0-----:R-:W-:Y:S01]  /*36a0*/  HADD2.F32 R13, -RZ, R10.H1_H1 ;  /* 0x3000000aff0d7230 */ /* 0x001fe20000004100 */
[----:B------:R-:W-:-:S05]  /*36b0*/  FADD.FTZ R130, R130, 1 ;  /* 0x3f80000082827421 */ /* 0x000fca0000010000 */
[----:B------:R-:W-:Y:S08]  /*36c0*/  MUFU.RCP R128, R113 ;  /* 0x0000007100807308 */ /* 0x000ff00000001000 */
[----:B------:R0:W1:Y:S08]  /*36d0*/  MUFU.EX2 R138, R14 ;  /* 0x0000000e008a7308 */ /* 0x0000700000000800 */
[----:B------:R-:W-:Y:S01]  /*36e0*/  MUFU.RCP R131, R115 ;  /* 0x0000007300837308 */ /* 0x000fe20000001000 */
[----:B0-----:R-:W-:-:S07]  /*36f0*/  FFMA.FTZ R14, R83, R18, R16 ;  /* 0x00000012530e7223 */ /* 0x001fce0000010010 */
[----:B------:R-:W-:Y:S01]  /*3700*/  MUFU.RCP R135, R130 ;  /* 0x0000008200877308 */ /* 0x000fe20000001000 */
[----:B-1----:R-:W-:-:S07]  /*3710*/  FADD.FTZ R138, R138, 1 ;  /* 0x3f8000008a8a7421 */ /* 0x002fce0000010000 */
[----:B------:R-:W-:Y:S01]  /*3720*/  MUFU.RCP R137, R137 ;  /* 0x0000008900897308 */ /* 0x000fe20000001000 */
[----:B-----5:R0:W-:Y:S04]  /*3730*/  STS.128 [R48.X16], R76 ;  /* 0x0000004c30007388 */ /* 0x0201e8000000cc00 */
[----:B----4-:R1:W-:Y:S01]  /*3740*/  STS.128 [R48.X16+0x200], R24 ;  /* 0x0002001830007388 */ /* 0x0103e2000000cc00 */
[----:B------:R-:W-:-:S06]  /*3750*/  NOP ;  /* 0x0000000000007918 */ /* 0x000fcc0000000000 */
[----:B------:R-:W2:Y:S01]  /*3760*/  LDS.128 R16, [R36] ;  /* 0x0000000024107984 */ /* 0x000ea20000000c00 */
[----:B0-----:R-:W-:Y:S01]  /*3770*/  FMUL.FTZ R79, R110, R94 ;  /* 0x0000005e6e4f7220 */ /* 0x001fe20000410000 */
[----:B------:R-:W-:Y:S01]  /*3780*/  HADD2.F32 R78, -RZ, R15.H1_H1 ;  /* 0x3000000fff4e7230 */ /* 0x000fe20000004100 */
[----:B------:R-:W-:Y:S02]  /*3790*/  FMUL.FTZ R76, R105, R120 ;  /* 0x00000078694c7220 */ /* 0x000fe40000410000 */
[----:B------:R-:W-:Y:S01]  /*37a0*/  FFMA.FTZ R96, R79, R96, R14 ;  /* 0x000000604f607223 */ /* 0x000fe2000001000e */
[----:B-1----:R-:W-:Y:S01]  /*37b0*/  HADD2.F32 R27, -RZ, R11.H0_H0 ;  /* 0x2000000bff1b7230 */ /* 0x002fe20000004100 */
[----:B------:R-:W-:Y:S02]  /*37c0*/  FMUL.FTZ R77, R22, R76 ;  /* 0x0000004c164d7220 */ /* 0x000fe40000410000 */
[----:B------:R-:W-:Y:S02]  /*37d0*/  FFMA.FTZ R24, R85, R12, 1 ;  /* 0x3f80000055187423 */ /* 0x000fe4000001000c */
[----:B------:R-:W-:-:S02]  /*37e0*/  FADD.FTZ R12, -R118, 1 ;  /* 0x3f800000760c7421 */ /* 0x000fc40000010100 */
[----:B------:R-:W-:Y:S02]  /*37f0*/  FFMA.FTZ R126, R77, R13, R96 ;  /* 0x0000000d4d7e7223 */ /* 0x000fe40000010060 */
[----:B------:R-:W-:Y:S02]  /*3800*/  FADD.FTZ R13, -R127, 1 ;  /* 0x3f8000007f0d7421 */ /* 0x000fe40000010100 */
[----:B------:R-:W-:Y:S02]  /*3810*/  FMUL.FTZ R96, R107, R124 ;  /* 0x0000007c6b607220 */ /* 0x000fe40000410000 */
[----:B------:R-:W-:Y:S02]  /*3820*/  FFMA.FTZ R26, R87, R12, 1 ;  /* 0x3f800000571a7423 */ /* 0x000fe4000001000c */
[----:B------:R-:W-:Y:S02]  /*3830*/  FMUL.FTZ R14, R98, -1.4426950216293334961 ;  /* 0xbfb8aa3b620e7820 */ /* 0x000fe40000410000 */
[----:B------:R-:W-:-:S02]  /*3840*/  FADD.FTZ R12, -R120, 1 ;  /* 0x3f800000780c7421 */ /* 0x000fc40000010100 */
[----:B------:R-:W-:Y:S01]  /*3850*/  FFMA.FTZ R25, R100, R13, 1 ;  /* 0x3f80000064197423 */ /* 0x000fe2000001000d */
[----:B------:R0:W1:Y:S01]  /*3860*/  MUFU.EX2 R139, R14 ;  /* 0x0000000e008b7308 */ /* 0x0000620000000800 */
[----:B------:R-:W-:Y:S01]  /*3870*/  FMUL.FTZ R87, R112, R96 ;  /* 0x0000006070577220 */ /* 0x000fe20000410000 */
[----:B------:R-:W-:Y:S01]  /*3880*/  HADD2.F32 R13, -RZ, R11.H1_H1 ;  /* 0x3000000bff0d7230 */ /* 0x000fe20000004100 */
[----:B------:R-:W-:Y:S02]  /*3890*/  FMUL.FTZ R100, R111, R128 ;  /* 0x000000806f647220 */ /* 0x000fe40000410000 */
[----:B------:R-:W-:Y:S02]  /*38a0*/  FFMA.FTZ R122, R105, R12, 1 ;  /* 0x3f800000697a7423 */ /* 0x000fe4000001000c */
[----:B------:R-:W-:Y:S02]  /*38b0*/  FMUL.FTZ R15, R78, -1.4426950216293334961 ;  /* 0xbfb8aa3b4e0f7820 */ /* 0x000fe40000410000 */
[----:B------:R-:W-:Y:S01]  /*38c0*/  FADD.FTZ R12, -R124, 1 ;  /* 0x3f8000007c0c7421 */ /* 0x000fe20000010100 */
[----:B--2---:R-:W-:Y:S01]  /*38d0*/  HADD2.F32 R105, -RZ, R16.H0_H0 ;  /* 0x20000010ff697230 */ /* 0x004fe20000004100 */
[----:B0-----:R-:W-:Y:S01]  /*38e0*/  FADD.FTZ R14, -R128, 1 ;  /* 0x3f800000800e7421 */ /* 0x001fe20000010100 */
[----:B------:R0:W2:Y:S01]  /*38f0*/  MUFU.EX2 R140, R15 ;  /* 0x0000000f008c7308 */ /* 0x0000a20000000800 */
[----:B------:R-:W-:Y:S01]  /*3900*/  FFMA.FTZ R142, R87, R27, R126 ;  /* 0x0000001b578e7223 */ /* 0x000fe2000001007e */
[----:B------:R-:W-:Y:S01]  /*3910*/  HADD2.F32 R119, -RZ, R19.H1_H1 ;  /* 0x30000013ff777230 */ /* 0x000fe20000004100 */
[----:B------:R-:W-:Y:S01]  /*3920*/  FMUL.FTZ R85, R23, R100 ;  /* 0x0000006417557220 */ /* 0x000fe20000410000 */
[----:B------:R-:W-:Y:S01]  /*3930*/  HADD2.F32 R115, -RZ, R18.H1_H1 ;  /* 0x30000012ff737230 */ /* 0x000fe20000004100 */
[----:B------:R-:W-:Y:S01]  /*3940*/  FFMA.FTZ R126, R107, R12, 1 ;  /* 0x3f8000006b7e7423 */ /* 0x000fe2000001000c */
[----:B------:R-:W-:Y:S01]  /*3950*/  HADD2.F32 R107, -RZ, R16.H1_H1 ;  /* 0x30000010ff6b7230 */ /* 0x000fe20000004100 */
[----:B------:R-:W-:Y:S01]  /*3960*/  FFMA.FTZ R129, R111, R14, 1 ;  /* 0x3f8000006f817423 */ /* 0x000fe2000001000e */
[----:B------:R-:W-:Y:S01]  /*3970*/  HADD2.F32 R111, -RZ, R18.H0_H0 ;  /* 0x20000012ff6f7230 */ /* 0x000fe20000004100 */
[----:B------:R-:W-:Y:S01]  /*3980*/  FFMA.FTZ R142, R85, R13, R142 ;  /* 0x0000000d558e7223 */ /* 0x000fe2000001008e */
[--C-:B------:R-:W-:Y:S01]  /*3990*/  HADD2.F32 R113, -RZ, R17.reuse.H1_H1 ;  /* 0x30000011ff717230 */ /* 0x100fe20000004100 */
[----:B0-----:R-:W0:Y:S01]  /*39a0*/  LDS.128 R12, [R36+0x10] ;  /* 0x00001000240c7984 */ /* 0x001e220000000c00 */
[----:B------:R-:W-:Y:S01]  /*39b0*/  FADD.FTZ R27, R117, 1 ;  /* 0x3f800000751b7421 */ /* 0x000fe20000010000 */
[----:B------:R-:W-:Y:S01]  /*39c0*/  HADD2.F32 R109, -RZ, R17.H0_H0 ;  /* 0x20000011ff6d7230 */ /* 0x000fe20000004100 */
[----:B------:R-:W-:Y:S01]  /*39d0*/  FMUL.FTZ R110, R110, R111 ;  /* 0x0000006f6e6e7220 */ /* 0x000fe20000410000 */
[----:B------:R-:W-:Y:S01]  /*39e0*/  HADD2.F32 R117, -RZ, R19.H0_H0 ;  /* 0x20000013ff757230 */ /* 0x000fe20000004100 */
[----:B-1----:R-:W-:Y:S01]  /*39f0*/  FADD.FTZ R139, R139, 1 ;  /* 0x3f8000008b8b7421 */ /* 0x002fe20000010000 */
[----:B------:R1:W3:Y:S01]  /*3a00*/  MUFU.RCP R133, R27 ;  /* 0x0000001b00857308 */ /* 0x0002e20000001000 */
[----:B------:R-:W-:-:S02]  /*3a10*/  FMUL.FTZ R110, R127, R110 ;  /* 0x0000006e7f6e7220 */ /* 0x000fc40000410000 */
[----:B------:R-:W-:Y:S02]  /*3a20*/  FMUL.FTZ R106, R106, R105 ;  /* 0x000000696a6a7220 */ /* 0x000fe40000410000 */
[----:B------:R-:W-:Y:S02]  /*3a30*/  FMUL.FTZ R23, R23, R119 ;  /* 0x0000007717177220 */ /* 0x000fe40000410000 */
[----:B------:R-:W-:Y:S01]  /*3a40*/  FMUL.FTZ R20, R20, R107 ;  /* 0x0000006b14147220 */ /* 0x000fe20000410000 */
[----:B------:R-:W4:Y:S01]  /*3a50*/  MUFU.RCP R127, R132 ;  /* 0x00000084007f7308 */ /* 0x000f220000001000 */
[----:B------:R-:W-:Y:S02]  /*3a60*/  FMUL.FTZ R106, R121, R106 ;  /* 0x0000006a796a7220 */ /* 0x000fe40000410000 */
[----:B------:R-:W-:Y:S02]  /*3a70*/  FMUL.FTZ R128, R128, R23 ;  /* 0x0000001780807220 */ /* 0x000fe40000410000 */
[----:B------:R-:W-:-:S02]  /*3a80*/  FMUL.FTZ R19, R22, R115 ;  /* 0x0000007316137220 */ /* 0x000fc40000410000 */
[----:B--2---:R-:W-:Y:S01]  /*3a90*/  FADD.FTZ R140, R140, 1 ;  /* 0x3f8000008c8c7421 */ /* 0x004fe20000010000 */
[----:B------:R-:W2:Y:S01]  /*3aa0*/  MUFU.RCP R139, R139 ;  /* 0x0000008b008b7308 */ /* 0x000ea20000001000 */
[----:B------:R-:W-:Y:S02]  /*3ab0*/  FMUL.FTZ R125, R125, R20 ;  /* 0x000000147d7d7220 */ /* 0x000fe40000410000 */
[----:B------:R-:W-:Y:S02]  /*3ac0*/  FMUL.FTZ R21, R21, R113 ;  /* 0x0000007115157220 */ /* 0x000fe40000410000 */
[----:B------:R-:W-:Y:S02]  /*3ad0*/  FMUL.FTZ R20, R106, R123 ;  /* 0x0000007b6a147220 */ /* 0x000fe40000410000 */
[----:B------:R-:W-:Y:S01]  /*3ae0*/  FMUL.FTZ R128, R128, R129 ;  /* 0x0000008180807220 */ /* 0x000fe20000410000 */
[----:B------:R-:W5:Y:S01]  /*3af0*/  MUFU.RCP R123, R138 ;  /* 0x0000008a007b7308 */ /* 0x000f620000001000 */
[----:B------:R-:W-:-:S02]  /*3b00*/  FMUL.FTZ R17, R108, R109 ;  /* 0x0000006d6c117220 */ /* 0x000fc40000410000 */
[----:B------:R-:W-:Y:S02]  /*3b10*/  FMUL.FTZ R19, R120, R19 ;  /* 0x0000001378137220 */ /* 0x000fe40000410000 */
[----:B-1----:R-:W-:Y:S02]  /*3b20*/  FMUL.FTZ R27, R112, R117 ;  /* 0x00000075701b7220 */ /* 0x002fe40000410000 */
[----:B------:R-:W-:Y:S01]  /*3b30*/  FMUL.FTZ R22, R110, R25 ;  /* 0x000000196e167220 */ /* 0x000fe20000410000 */
[----:B------:R-:W1:Y:S01]  /*3b40*/  MUFU.RCP R129, R140 ;  /* 0x0000008c00817308 */ /* 0x000e620000001000 */
[----:B------:R-:W-:Y:S01]  /*3b50*/  FMUL.FTZ R21, R118, R21 ;  /* 0x0000001576157220 */ /* 0x000fe20000410000 */
[--C-:B0-----:R-:W-:Y:S01]  /*3b60*/  HADD2.F32 R106, -RZ, R12.reuse.H0_H0 ;  /* 0x2000000cff6a7230 */ /* 0x101fe20000004100 */
        /* <DEDUP_REMOVED lines=10> */
[----:B------:R-:W-:Y:S01]  /*3c10*/  FADD.FTZ R13, -R131, 1 ;  /* 0x3f800000830d7421 */ /* 0x000fe20000010100 */
[--C-:B------:R-:W-:Y:S01]  /*3c20*/  HADD2.F32 R118, -RZ, R15.reuse.H0_H0 ;  /* 0x2000000fff767230 */ /* 0x100fe20000004100 */
[----:B------:R-:W-:Y:S01]  /*3c30*/  FMUL.FTZ R12, R89, R106 ;  /* 0x0000006a590c7220 */ /* 0x000fe20000410000 */
[----:B------:R-:W-:Y:S01]  /*3c40*/  HADD2.F32 R122, -RZ, R15.H1_H1 ;  /* 0x3000000fff7a7230 */ /* 0x000fe20000004100 */
[----:B---3--:R-:W-:Y:S01]  /*3c50*/  FADD.FTZ R15, -R133, 1 ;  /* 0x3f800000850f7421 */ /* 0x008fe20000010100 */
[----:B------:R-:W-:Y:S01]  /*3c60*/  F2FP.PACK_AB R20, R125, R20 ;  /* 0x000000147d14723e */ /* 0x000fe200000000ff */
[----:B------:R-:W-:Y:S01]  /*3c70*/  FMUL.FTZ R14, R91, R108 ;  /* 0x0000006c5b0e7220 */ /* 0x000fe20000410000 */
[----:B------:R-:W-:Y:S01]  /*3c80*/  F2FP.PACK_AB R22, R19, R22 ;  /* 0x000000161316723e */ /* 0x000fe200000000ff */
[----:B------:R-:W-:Y:S01]  /*3c90*/  FADD.FTZ R21, -R135, 1 ;  /* 0x3f80000087157421 */ /* 0x000fe20000010100 */
[----:B------:R-:W-:Y:S01]  /*3ca0*/  HADD2.F32 R124, -RZ, R4.H1_H1 ;  /* 0x30000004ff7c7230 */ /* 0x000fe20000004100 */
[----:B----4-:R-:W-:-:S02]  /*3cb0*/  FADD.FTZ R25, -R127, 1 ;  /* 0x3f8000007f197421 */ /* 0x010fc40000010100 */
[----:B------:R-:W-:Y:S02]  /*3cc0*/  FMUL.FTZ R16, R93, R110 ;  /* 0x0000006e5d107220 */ /* 0x000fe40000410000 */
[----:B------:R-:W-:Y:S02]  /*3cd0*/  FMUL.FTZ R18, R95, R112 ;  /* 0x000000705f127220 */ /* 0x000fe40000410000 */
[----:B------:R-:W-:Y:S02]  /*3ce0*/  FMUL.FTZ R17, R17, R24 ;  /* 0x0000001811117220 */ /* 0x000fe40000410000 */
[----:B------:R-:W-:Y:S02]  /*3cf0*/  FMUL.FTZ R23, R27, R126 ;  /* 0x0000007e1b177220 */ /* 0x000fe40000410000 */
[----:B------:R-:W-:Y:S02]  /*3d00*/  FFMA.FTZ R13, R104, R13, 1 ;  /* 0x3f800000680d7423 */ /* 0x000fe4000001000d */
[----:B------:R-:W-:Y:S01]  /*3d10*/  FMUL.FTZ R12, R131, R12 ;  /* 0x0000000c830c7220 */ /* 0x000fe20000410000 */
[----:B------:R-:W-:Y:S01]  /*3d20*/  F2FP.PACK_AB R23, R128, R23 ;  /* 0x000000178017723e */ /* 0x000fe200000000ff */
[----:B------:R-:W-:-:S02]  /*3d30*/  FFMA.FTZ R15, R102, R15, 1 ;  /* 0x3f800000660f7423 */ /* 0x000fc4000001000f */
[----:B------:R-:W-:Y:S02]  /*3d40*/  FMUL.FTZ R14, R133, R14 ;  /* 0x0000000e850e7220 */ /* 0x000fe40000410000 */
[----:B--2---:R-:W-:Y:S02]  /*3d50*/  FADD.FTZ R27, -R139, 1 ;  /* 0x3f8000008b1b7421 */ /* 0x004fe40000010100 */
[----:B------:R-:W-:Y:S02]  /*3d60*/  FMUL.FTZ R24, R101, R118 ;  /* 0x0000007665187220 */ /* 0x000fe40000410000 */
[----:B------:R-:W-:Y:S02]  /*3d70*/  FFMA.FTZ R21, R86, R21, 1 ;  /* 0x3f80000056157423 */ /* 0x000fe40000010015 */
[----:B------:R-:W-:Y:S02]  /*3d80*/  FFMA.FTZ R25, R82, R25, 1 ;  /* 0x3f80000052197423 */ /* 0x000fe40000010019 */
[----:B------:R-:W-:-:S02]  /*3d90*/  FMUL.FTZ R16, R135, R16 ;  /* 0x0000001087107220 */ /* 0x000fc40000410000 */
[----:B------:R-:W-:Y:S02]  /*3da0*/  FMUL.FTZ R18, R127, R18 ;  /* 0x000000127f127220 */ /* 0x000fe40000410000 */
[----:B------:R-:W-:Y:S02]  /*3db0*/  FMUL.FTZ R12, R12, R13 ;  /* 0x0000000d0c0c7220 */ /* 0x000fe40000410000 */
[----:B------:R-:W-:Y:S02]  /*3dc0*/  FMUL.FTZ R15, R14, R15 ;  /* 0x0000000f0e0f7220 */ /* 0x000fe40000410000 */
[----:B------:R-:W-:Y:S02]  /*3dd0*/  FFMA.FTZ R27, R98, R27, 1 ;  /* 0x3f800000621b7423 */ /* 0x000fe4000001001b */
[----:B------:R-:W-:Y:S02]  /*3de0*/  FMUL.FTZ R24, R139, R24 ;  /* 0x000000188b187220 */ /* 0x000fe40000410000 */
[----:B------:R-:W-:-:S02]  /*3df0*/  FMUL.FTZ R16, R16, R21 ;  /* 0x0000001510107220 */ /* 0x000fc40000410000 */
[----:B------:R-:W-:Y:S02]  /*3e00*/  FMUL.FTZ R25, R18, R25 ;  /* 0x0000001912197220 */ /* 0x000fe40000410000 */
[----:B------:R-:W-:Y:S02]  /*3e10*/  FADD.FTZ R13, -R137, 1 ;  /* 0x3f800000890d7421 */ /* 0x000fe40000010100 */
[----:B-----5:R-:W-:Y:S01]  /*3e20*/  FADD.FTZ R21, -R123, 1 ;  /* 0x3f8000007b157421 */ /* 0x020fe20000010100 */
[----:B------:R-:W-:Y:S01]  /*3e30*/  F2FP.PACK_AB R25, R25, R16 ;  /* 0x000000101919723e */ /* 0x000fe200000000ff */
[----:B-1----:R-:W-:Y:S02]  /*3e40*/  FADD.FTZ R121, -R129, 1 ;  /* 0x3f80000081797421 */ /* 0x002fe40000010100 */
[----:B------:R-:W-:Y:S02]  /*3e50*/  FMUL.FTZ R14, R97, R114 ;  /* 0x00000072610e7220 */ /* 0x000fe40000410000 */
[----:B------:R-:W-:-:S02]  /*3e60*/  FMUL.FTZ R18, R99, R116 ;  /* 0x0000007463127220 */ /* 0x000fc40000410000 */
[----:B------:R-:W-:Y:S02]  /*3e70*/  FMUL.FTZ R120, R103, R122 ;  /* 0x0000007a67787220 */ /* 0x000fe40000410000 */
[----:B------:R-:W-:Y:S02]  /*3e80*/  FMUL.FTZ R104, R104, R131 ;  /* 0x0000008368687220 */ /* 0x000fe40000410000 */
[----:B------:R-:W-:Y:S01]  /*3e90*/  FMUL.FTZ R27, R24, R27 ;  /* 0x0000001b181b7220 */ /* 0x000fe20000410000 */
[----:B------:R-:W-:Y:S01]  /*3ea0*/  F2FP.PACK_AB R24, R15, R12 ;  /* 0x0000000c0f18723e */ /* 0x000fe200000000ff */
[----:B------:R-:W-:Y:S01]  /*3eb0*/  FFMA.FTZ R13, R92, R13, 1 ;  /* 0x3f8000005c0d7423 */ /* 0x000fe2000001000d */
[----:B------:R-:W-:Y:S01]  /*3ec0*/  HADD2.F32 R12, -RZ, R4.H0_H0 ;  /* 0x20000004ff0c7230 */ /* 0x000fe20000004100 */
[----:B------:R-:W-:Y:S02]  /*3ed0*/  FFMA.FTZ R21, R90, R21, 1 ;  /* 0x3f8000005a157423 */ /* 0x000fe40000010015 */
        /* <DEDUP_REMOVED lines=8> */
[----:B------:R-:W-:Y:S01]  /*3f60*/  BAR.SYNC.DEFER_BLOCKING 0x0 ;  /* 0x0000000000007b1d */ /* 0x000fe20000010000 */
[----:B------:R-:W-:-:S02]  /*3f70*/  FMUL.FTZ R120, R120, R121 ;  /* 0x0000007978787220 */ /* 0x000fc40000410000 */
[----:B------:R-:W-:Y:S01]  /*3f80*/  FFMA.FTZ R142, R89, R12, R142 ;  /* 0x0000000c598e7223 */ /* 0x000fe2000001008e */
[----:B------:R-:W-:Y:S01]  /*3f90*/  F2FP.PACK_AB R26, R18, R13 ;  /* 0x0000000d121a723e */ /* 0x000fe200000000ff */
[----:B------:R-:W-:Y:S01]  /*3fa0*/  IMAD R12, R136, c[0x0][0x2e8], RZ ;  /* 0x0000ba00880c7a24 */ /* 0x000fe200078e02ff */
[----:B------:R-:W-:Y:S01]  /*3fb0*/  F2FP.PACK_AB R27, R120, R27 ;  /* 0x0000001b781b723e */ /* 0x000fe200000000ff */
[----:B------:R-:W-:-:S04]  /*3fc0*/  IMAD.WIDE.U32 R120, R53, c[0x0][0x2e8], R2 ;  /* 0x0000ba0035787a25 */ /* 0x000fc800078e0002 */
[----:B------:R-:W-:Y:S02]  /*3fd0*/  IMAD R13, R53, c[0x0][0x2ec], R12 ;  /* 0x0000bb00350d7a24 */ /* 0x000fe400078e020c */
[----:B------:R-:W-:Y:S02]  /*3fe0*/  FMUL.FTZ R102, R102, R133 ;  /* 0x0000008566667220 */ /* 0x000fe40000410000 */
[----:B------:R-:W-:Y:S01]  /*3ff0*/  FMUL.FTZ R86, R86, R135 ;  /* 0x0000008756567220 */ /* 0x000fe20000410000 */
[----:B------:R-:W-:Y:S01]  /*4000*/  IADD3 R121, R121, R13, RZ ;  /* 0x0000000d79797210 */ /* 0x000fe20007ffe0ff */
[----:B------:R-:W-:Y:S02]  /*4010*/  FMUL.FTZ R91, R91, R102 ;  /* 0x000000665b5b7220 */ /* 0x000fe40000410000 */
[----:B------:R-:W-:Y:S02]  /*4020*/  FMUL.FTZ R93, R93, R86 ;  /* 0x000000565d5d7220 */ /* 0x000fe40000410000 */
[----:B------:R-:W-:-:S02]  /*4030*/  FFMA.FTZ R124, R91, R124, R142 ;  /* 0x0000007c5b7c7223 */ /* 0x000fc4000001008e */
[----:B------:R-:W-:Y:S01]  /*4040*/  FMUL.FTZ R82, R82, R127 ;  /* 0x0000007f52527220 */ /* 0x000fe20000410000 */
[----:B------:R0:W-:Y:S01]  /*4050*/  STS.128 [R36], R20 ;  /* 0x0000001424007388 */ /* 0x0001e20000000c00 */
[----:B------:R-:W-:Y:S02]  /*4060*/  FMUL.FTZ R92, R92, R137 ;  /* 0x000000895c5c7220 */ /* 0x000fe40000410000 */
[----:B------:R-:W-:Y:S01]  /*4070*/  FMUL.FTZ R95, R95, R82 ;  /* 0x000000525f5f7220 */ /* 0x000fe20000410000 */
[----:B------:R1:W-:Y:S01]  /*4080*/  STS.128 [R36+0x10], R24 ;  /* 0x0000101824007388 */ /* 0x0003e20000000c00 */
[----:B------:R-:W-:-:S06]  /*4090*/  NOP ;  /* 0x0000000000007918 */ /* 0x000fcc0000000000 */
[----:B------:R-:W2:Y:S01]  /*40a0*/  LDS.128 R16, [R48.X16] ;  /* 0x0000000030107984 */ /* 0x000ea2000000cc00 */
[----:B------:R-:W-:Y:S02]  /*40b0*/  FMUL.FTZ R97, R97, R92 ;  /* 0x0000005c61617220 */ /* 0x000fe40000410000 */
[----:B------:R-:W-:Y:S01]  /*40c0*/  FMUL.FTZ R90, R90, R123 ;  /* 0x0000007b5a5a7220 */ /* 0x000fe20000410000 */
[----:B------:R-:W3:Y:S01]  /*40d0*/  LDS.128 R12, [R48.X16+0x200] ;  /* 0x00020000300c7984 */ /* 0x000ee2000000cc00 */
[--C-:B0-----:R-:W-:Y:S01]  /*40e0*/  HADD2.F32 R20, -RZ, R5.reuse.H0_H0 ;  /* 0x20000005ff147230 */ /* 0x101fe20000004100 */
[----:B------:R-:W-:Y:S01]  /*40f0*/  IMAD R21, R55, c[0x0][0x2f0], RZ ;  /* 0x0000bc0037157a24 */ /* 0x000fe200078e02ff */
[----:B------:R-:W-:Y:S01]  /*4100*/  HADD2.F32 R22, -RZ, R5.H1_H1 ;  /* 0x30000005ff167230 */ /* 0x000fe20000004100 */
[----:B------:R-:W-:Y:S01]  /*4110*/  FMUL.FTZ R99, R99, R90 ;  /* 0x0000005a63637220 */ /* 0x000fe20000410000 */
[----:B------:R-:W-:Y:S01]  /*4120*/  HADD2.F32 R23, -RZ, R6.H0_H0 ;  /* 0x20000006ff177230 */ /* 0x000fe20000004100 */
[----:B------:R-:W-:Y:S01]  /*4130*/  FFMA.FTZ R124, R93, R20, R124 ;  /* 0x000000145d7c7223 */ /* 0x000fe2000001007c */
[----:B-1----:R-:W-:Y:S01]  /*4140*/  HADD2.F32 R24, -RZ, R7.H0_H0 ;  /* 0x20000007ff187230 */ /* 0x002fe20000004100 */
[----:B------:R-:W-:-:S02]  /*4150*/  IMAD R25, R56, c[0x0][0x2f4], R21 ;  /* 0x0000bd0038197a24 */ /* 0x000fc400078e0215 */
[----:B------:R-:W-:Y:S01]  /*4160*/  IMAD.WIDE.U32 R20, R56, c[0x0][0x2f0], R120 ;  /* 0x0000bc0038147a25 */ /* 0x000fe200078e0078 */
[----:B------:R-:W-:-:S03]  /*4170*/  HADD2.F32 R120, -RZ, R7.H1_H1 ;  /* 0x30000007ff787230 */ /* 0x000fc60000004100 */
[----:B------:R-:W-:Y:S01]  /*4180*/  FFMA.FTZ R124, R95, R22, R124 ;  /* 0x000000165f7c7223 */ /* 0x000fe2000001007c */
[----:B------:R-:W-:Y:S01]  /*4190*/  IADD3 R25, R21, R25, RZ ;  /* 0x0000001915197210 */ /* 0x000fe20007ffe0ff */
[----:B------:R-:W-:Y:S01]  /*41a0*/  HADD2.F32 R21, -RZ, R6.H1_H1 ;  /* 0x30000006ff157230 */ /* 0x000fe20000004100 */
[----:B------:R-:W-:Y:S01]  /*41b0*/  LEA R22, P0, R20, c[0x0][0x338], 0x1 ;  /* 0x0000ce0014167a11 */ /* 0x000fe200078008ff */
[----:B------:R-:W-:Y:S02]  /*41c0*/  FFMA.FTZ R124, R97, R23, R124 ;  /* 0x00000017617c7223 */ /* 0x000fe4000001007c */
[----:B------:R-:W-:Y:S01]  /*41d0*/  FMUL.FTZ R98, R98, R139 ;  /* 0x0000008b62627220 */ /* 0x000fe20000410000 */
[----:B------:R-:W-:Y:S01]  /*41e0*/  LEA.HI.X R23, R20, c[0x0][0x33c], R25, 0x1, P0 ;  /* 0x0000cf0014177a11 */ /* 0x000fe200000f0c19 */
[----:B------:R-:W-:Y:S01]  /*41f0*/  FFMA.FTZ R124, R99, R21, R124 ;  /* 0x00000015637c7223 */ /* 0x000fe2000001007c */
[----:B------:R-:W-:Y:S01]  /*4200*/  ISETP.NE.U32.AND P0, PT, RZ, c[0x0][0x270], PT ;  /* 0x00009c00ff007a0c */ /* 0x000fe20003f05070 */
[----:B------:R-:W-:Y:S01]  /*4210*/  FMUL.FTZ R101, R101, R98 ;  /* 0x0000006265657220 */ /* 0x000fe20000410000 */
[----:B------:R-:W-:Y:S01]  /*4220*/  MOV R25, c[0x0][0x16c] ;  /* 0x00005b0000197a02 */ /* 0x000fe20000000f00 */
[----:B------:R-:W-:Y:S01]  /*4230*/  IMAD.WIDE R20, R37, 0x10, R22 ;  /* 0x0000001025147825 */ /* 0x000fe200078e0216 */
[----:B------:R-:W-:-:S02]  /*4240*/  ISETP.NE.AND.EX P0, PT, RZ, c[0x0][0x274], PT, P0 ;  /* 0x00009d00ff007a0c */ /* 0x000fc40003f05300 */
[----:B------:R-:W-:Y:S01]  /*4250*/  ISETP.GE.AND P1, PT, R25, 0x1, PT ;  /* 0x000000011900780c */ /* 0x000fe20003f26270 */
[----:B------:R-:W-:Y:S02]  /*4260*/  FMUL.FTZ R78, R78, R129 ;  /* 0x000000814e4e7220 */ /* 0x000fe40000410000 */
[----:B------:R-:W-:Y:S02]  /*4270*/  FFMA.FTZ R124, R101, R24, R124 ;  /* 0x00000018657c7223 */ /* 0x000fe4000001007c */
[----:B------:R-:W-:Y:S01]  /*4280*/  FMUL.FTZ R103, R103, R78 ;  /* 0x0000004e67677220 */ /* 0x000fe20000410000 */
[----:B--2---:R0:W-:Y:S04]  /*4290*/  STG.E.128 [R20.64], R16 ;  /* 0x0000001014007986 */ /* 0x0041e8000c101d04 */
[----:B---3--:R0:W-:Y:S01]  /*42a0*/  STG.E.128 [R20.64+0x200], R12 ;  /* 0x0002000c14007986 */ /* 0x0081e2000c101d04 */
        /* <DEDUP_REMOVED lines=44> */
.L_x_6105:
[----:B------:R-:W-:Y:S01]  /*4570*/  BAR.SYNC.DEFER_BLOCKING 0x0 ;  /* 0x0000000000007b1d */ /* 0x000fe20000010000 */
        /* <DEDUP_REMOVED lines=36> */
[----:B0-----:R-:W-:Y:S02]  /*47c0*/  LEA.HI R12, R108, R108, RZ, 0x1 ;  /* 0x0000006c6c0c7211 */ /* 0x001fe400078f08ff */
[----:B------:R-:W-:Y:S02]  /*47d0*/  MOV R76, RZ ;  /* 0x000000ff004c7202 */ /* 0x000fe40000000f00 */
[----:B------:R-:W-:-:S02]  /*47e0*/  LOP3.LUT R13, R12, 0xfffffe, RZ, 0xc0, !PT ;  /* 0x00fffffe0c0d7812 */ /* 0x000fc400078ec0ff */
[----:B------:R-:W-:Y:S02]  /*47f0*/  MOV R110, RZ ;  /* 0x000000ff006e7202 */ /* 0x000fe40000000f00 */
[----:B------:R-:W-:Y:S02]  /*4800*/  IADD3 R108, R108, -R13, RZ ;  /* 0x8000000d6c6c7210 */ /* 0x000fe40007ffe0ff */
[----:B------:R-:W-:Y:S02]  /*4810*/  MOV R139, RZ ;  /* 0x000000ff008b7202 */ /* 0x000fe40000000f00 */
.L_x_6143:
        /* <DEDUP_REMOVED lines=23> */
[----:B------:R-:W-:-:S03]  /*4990*/  LOP3.LUT P0, RZ, R49, 0x1f, RZ, 0xc0, !PT ;  /* 0x0000001f31ff7812 */ /* 0x000fc6000780c0ff */
[----:B------:R-:W-:Y:S01]  /*49a0*/  IMAD R19, R56, c[0x0][0x19c], R19 ;  /* 0x0000670038137a24 */ /* 0x000fe200078e0213 */
[----:B------:R-:W-:Y:S01]  /*49b0*/  ISETP.NE.AND P2, PT, R49, RZ, PT ;  /* 0x000000ff3100720c */ /* 0x000fe20003f45270 */
[----:B------:R-:W-:Y:S01]  /*49c0*/  IMAD R18, R114, c[0x0][0x1a0], RZ ;  /* 0x0000680072127a24 */ /* 0x000fe200078e02ff */
[----:B------:R-:W-:Y:S02]  /*49d0*/  ISETP.LT.OR P1, PT, R0, 0x2, P0 ;  /* 0x000000020000780c */ /* 0x000fe40000721670 */
[----:B------:R-:W-:Y:S01]  /*49e0*/  IADD3 R17, R17, R19, RZ ;  /* 0x0000001311117210 */ /* 0x000fe20007ffe0ff */
[----:B------:R-:W-:-:S04]  /*49f0*/  IMAD R19, R137, c[0x0][0x1a4], R18 ;  /* 0x0000690089137a24 */ /* 0x000fc800078e0212 */
[----:B0-----:R-:W-:Y:S01]  /*4a00*/  IMAD.WIDE.U32 R14, R137, c[0x0][0x1a0], R16 ;  /* 0x00006800890e7a25 */ /* 0x001fe200078e0010 */
[----:B-1----:R-:W-:-:S04]  /*4a10*/  IADD3 R12, R49, 0x200, RZ ;  /* 0x00000200310c7810 */ /* 0x002fc80007ffe0ff */
[----:B------:R-:W-:Y:S02]  /*4a20*/  IADD3 R13, R15, R19, RZ ;  /* 0x000000130f0d7210 */ /* 0x000fe40007ffe0ff */
[----:B------:R-:W-:Y:S02]  /*4a30*/  LEA R16, P3, R14, c[0x0][0x228], 0x2 ;  /* 0x00008a000e107a11 */ /* 0x000fe400078610ff */
[----:B------:R-:W-:Y:S02]  /*4a40*/  @!P2 LEA R12, R108, R137, 0x8 ;  /* 0x000000896c0ca211 */ /* 0x000fe400078e40ff */
[----:B------:R-:W-:Y:S02]  /*4a50*/  LEA.HI.X R17, R14, c[0x0][0x22c], R13, 0x2, P3 ;  /* 0x00008b000e117a11 */ /* 0x000fe400018f140d */
[----:B------:R-:W-:Y:S02]  /*4a60*/  @!P1 IADD3 R14, R0, -0x2, RZ ;  /* 0xfffffffe000e9810 */ /* 0x000fe40007ffe0ff */
[----:B------:R-:W-:Y:S01]  /*4a70*/  SHF.L.U32 R143, R12, 0x2, RZ ;  /* 0x000000020c8f7819 */ /* 0x000fe200000006ff */
[----:B------:R0:W5:Y:S02]  /*4a80*/  LDG.E R116, [R16.64] ;  /* 0x0000000410747981 */ /* 0x000164000c1e1900 */
[----:B------:R-:W-:Y:S01]  /*4a90*/  @!P1 IMAD R141, R14, c[0x0][0x16c], R137 ;  /* 0x00005b000e8d9a24 */ /* 0x000fe200078e0289 */
[----:B------:R-:W-:-:S03]  /*4aa0*/  HFMA2.MMA R162, -RZ, RZ, 0, 0 ;  /* 0x00000000ffa27435 */ /* 0x000fc600000001ff */
[----:B------:R-:W-:Y:S01]  /*4ab0*/  @!P1 IMAD.WIDE R140, R141, 0x8, R32 ;  /* 0x000000088d8c9825 */ /* 0x000fe200078e0220 */
[----:B------:R-:W-:Y:S02]  /*4ac0*/  HADD2.F32 R118, -RZ, R4.H0_H0 ;  /* 0x20000004ff767230 */ /* 0x000fe40000004100 */
[----:B------:R-:W-:-:S03]  /*4ad0*/  HADD2.F32 R120, -RZ, R5.H0_H0 ;  /* 0x20000005ff787230 */ /* 0x000fc60000004100 */
[----:B------:R-:W-:Y:S02]  /*4ae0*/  FMUL.FTZ R193, R118, R59 ;  /* 0x0000003b76c17220 */ /* 0x000fe40000410000 */
[----:B------:R-:W-:Y:S01]  /*4af0*/  FMUL.FTZ R185, R120, R57 ;  /* 0x0000003978b97220 */ /* 0x000fe20000410000 */
[--C-:B------:R-:W-:Y:S02]  /*4b00*/  HADD2.F32 R122, -RZ, R6.reuse.H0_H0 ;  /* 0x20000006ff7a7230 */ /* 0x100fe40000004100 */
[----:B------:R-:W-:-:S03]  /*4b10*/  HADD2.F32 R145, -RZ, R6.H1_H1 ;  /* 0x30000006ff917230 */ /* 0x000fc60000004100 */
[----:B------:R-:W-:Y:S02]  /*4b20*/  FMUL.FTZ R183, R122, R69 ;  /* 0x000000457ab77220 */ /* 0x000fe40000410000 */
[----:B------:R-:W-:Y:S01]  /*4b30*/  FMUL.FTZ R179, R145, R70 ;  /* 0x0000004691b37220 */ /* 0x000fe20000410000 */
[----:B------:R-:W-:Y:S01]  /*4b40*/  BSSY B0, `(.L_x_6107) ;  /* 0x000006a000007945 */ /* 0x000fe20003800000 */
[----:B--2---:R-:W-:-:S04]  /*4b50*/  FMUL.FTZ R124, R112, 1.4426950216293334961 ;  /* 0x3fb8aa3b707c7820 */ /* 0x004fc80000410000 */
[----:B------:R-:W-:-:S06]  /*4b60*/  FMUL.FTZ R160, R124, R67 ;  /* 0x000000437ca07220 */ /* 0x000fcc0000410000 */
[----:B------:R-:W1:Y:S01]  /*4b70*/  MUFU.EX2 R160, R160 ;  /* 0x000000a000a07308 */ /* 0x000e620000000800 */
[----:B---3--:R2:W-:Y:S04]  /*4b80*/  STS.128 [R48.X16], R20 ;  /* 0x0000001430007388 */ /* 0x0085e8000000cc00 */
[----:B----4-:R3:W-:Y:S01]  /*4b90*/  STS.128 [R48.X16+0x200], R24 ;  /* 0x0002001830007388 */ /* 0x0107e2000000cc00 */
[----:B------:R-:W-:-:S06]  /*4ba0*/  NOP ;  /* 0x0000000000007918 */ /* 0x000fcc0000000000 */
[----:B------:R-:W4:Y:S04]  /*4bb0*/  LDS.128 R12, [R36] ;  /* 0x00000000240c7984 */ /* 0x000f280000000c00 */
[----:B0-----:R-:W0:Y:S04]  /*4bc0*/  LDS.128 R16, [R36+0x10] ;  /* 0x0000100024107984 */ /* 0x001e280000000c00 */
[----:B-1----:R1:W-:Y:S04]  /*4bd0*/  STS [R143+0xea8], R160 ;  /* 0x000ea8a08f007388 */ /* 0x0023e80000000800 */
[----:B------:R-:W-:Y:S01]  /*4be0*/  BAR.SYNC.DEFER_BLOCKING 0x0 ;  /* 0x0000000000007b1d */ /* 0x000fe20000010000 */
[----:B------:R-:W-:-:S02]  /*4bf0*/  FMUL.FTZ R149, R124, R66 ;  /* 0x000000427c957220 */ /* 0x000fc40000410000 */
[C---:B------:R-:W-:Y:S02]  /*4c00*/  FMUL.FTZ R148, R124.reuse, R65 ;  /* 0x000000417c947220 */ /* 0x040fe40000410000 */
[C---:B------:R-:W-:Y:S02]  /*4c10*/  FMUL.FTZ R146, R124.reuse, R64 ;  /* 0x000000407c927220 */ /* 0x040fe40000410000 */
[----:B------:R-:W0:Y:S01]  /*4c20*/  MUFU.EX2 R149, R149 ;  /* 0x0000009500957308 */ /* 0x000e220000000800 */
[----:B------:R-:W-:Y:S01]  /*4c30*/  FMUL.FTZ R144, R124, R63 ;  /* 0x0000003f7c907220 */ /* 0x000fe20000410000 */
[--C-:B--2---:R-:W-:Y:S02]  /*4c40*/  HADD2.F32 R20, -RZ, R8.reuse.H0_H0 ;  /* 0x20000008ff147230 */ /* 0x104fe40000004100 */
[----:B------:R-:W-:-:S04]  /*4c50*/  HADD2.F32 R21, -RZ, R8.H1_H1 ;  /* 0x30000008ff157230 */ /* 0x000fc80000004100 */
[----:B------:R-:W2:Y:S01]  /*4c60*/  MUFU.EX2 R148, R148 ;  /* 0x0000009400947308 */ /* 0x000ea20000000800 */
[----:B------:R-:W-:Y:S01]  /*4c70*/  FMUL.FTZ R142, R124, R62 ;  /* 0x0000003e7c8e7220 */ /* 0x000fe20000410000 */
[----:B------:R-:W-:Y:S01]  /*4c80*/  HADD2.F32 R22, -RZ, R9.H0_H0 ;  /* 0x20000009ff167230 */ /* 0x000fe20000004100 */
[----:B------:R-:W-:-:S05]  /*4c90*/  FMUL.FTZ R203, R20, R67 ;  /* 0x0000004314cb7220 */ /* 0x000fca0000410000 */
[----:B------:R-:W1:Y:S01]  /*4ca0*/  MUFU.EX2 R146, R146 ;  /* 0x0000009200927308 */ /* 0x000e620000000800 */
[----:B------:R-:W-:Y:S01]  /*4cb0*/  FMUL.FTZ R164, R21, R66 ;  /* 0x0000004215a47220 */ /* 0x000fe20000410000 */
[----:B------:R2:W5:Y:S01]  /*4cc0*/  @!P1 LDG.E R162, [R140.64+0x4] ;  /* 0x000004048ca29981 */ /* 0x000562000c1e1900 */
[----:B------:R-:W-:Y:S01]  /*4cd0*/  HADD2.F32 R23, -RZ, R9.H1_H1 ;  /* 0x30000009ff177230 */ /* 0x000fe20000004100 */
[----:B------:R-:W-:-:S04]  /*4ce0*/  FMUL.FTZ R195, R22, R65 ;  /* 0x0000004116c37220 */ /* 0x000fc80000410000 */
[----:B------:R-:W1:Y:S01]  /*4cf0*/  MUFU.EX2 R144, R144 ;  /* 0x0000009000907308 */ /* 0x000e620000000800 */
[----:B0-----:R-:W-:Y:S02]  /*4d00*/  FFMA.FTZ R147, R149, R203, R164 ;  /* 0x000000cb95937223 */ /* 0x001fe400000100a4 */
[C---:B--2---:R-:W-:Y:S01]  /*4d10*/  FMUL.FTZ R140, R124.reuse, R61 ;  /* 0x0000003d7c8c7220 */ /* 0x044fe20000410000 */
[----:B---3--:R-:W-:Y:S01]  /*4d20*/  HADD2.F32 R24, -RZ, R10.H0_H0 ;  /* 0x2000000aff187230 */ /* 0x008fe20000004100 */
[----:B------:R-:W-:-:S03]  /*4d30*/  FMUL.FTZ R138, R124, R60 ;  /* 0x0000003c7c8a7220 */ /* 0x000fc60000410000 */
[----:B------:R-:W0:Y:S01]  /*4d40*/  MUFU.EX2 R142, R142 ;  /* 0x0000008e008e7308 */ /* 0x000e220000000800 */
[----:B------:R-:W-:Y:S02]  /*4d50*/  FMUL.FTZ R189, R23, R64 ;  /* 0x0000004017bd7220 */ /* 0x000fe40000410000 */
[----:B------:R-:W-:Y:S02]  /*4d60*/  FMUL.FTZ R151, R160, R149 ;  /* 0x00000095a0977220 */ /* 0x000fe40000410000 */
[----:B------:R-:W-:-:S03]  /*4d70*/  FFMA.FTZ R147, R148, R147, R195 ;  /* 0x0000009394937223 */ /* 0x000fc600000100c3 */
[----:B------:R-:W2:Y:S01]  /*4d80*/  MUFU.EX2 R140, R140 ;  /* 0x0000008c008c7308 */ /* 0x000ea20000000800 */
[----:B------:R-:W-:Y:S01]  /*4d90*/  FMUL.FTZ R132, R124, R59 ;  /* 0x0000003b7c847220 */ /* 0x000fe20000410000 */
[----:B------:R-:W-:Y:S01]  /*4da0*/  ISETP.NE.AND P1, PT, R49, 0x1f, PT ;  /* 0x0000001f3100780c */ /* 0x000fe20003f25270 */
[----:B------:R-:W-:Y:S01]  /*4db0*/  HADD2.F32 R25, -RZ, R10.H1_H1 ;  /* 0x3000000aff197230 */ /* 0x000fe20000004100 */
[----:B------:R-:W-:Y:S02]  /*4dc0*/  FMUL.FTZ R191, R24, R63 ;  /* 0x0000003f18bf7220 */ /* 0x000fe40000410000 */
[----:B------:R-:W-:Y:S02]  /*4dd0*/  FMUL.FTZ R151, R148, R151 ;  /* 0x0000009794977220 */ /* 0x000fe40000410000 */
[----:B------:R-:W3:Y:S01]  /*4de0*/  MUFU.EX2 R138, R138 ;  /* 0x0000008a008a7308 */ /* 0x000ee20000000800 */
[----:B-1----:R-:W-:Y:S01]  /*4df0*/  FFMA.FTZ R147, R146, R147, R189 ;  /* 0x0000009392937223 */ /* 0x002fe200000100bd */
[----:B------:R-:W-:Y:S01]  /*4e00*/  HADD2.F32 R26, -RZ, R11.H0_H0 ;  /* 0x2000000bff1a7230 */ /* 0x000fe20000004100 */
[----:B------:R-:W-:-:S02]  /*4e10*/  FMUL.FTZ R130, R124, R58 ;  /* 0x0000003a7c827220 */ /* 0x000fc40000410000 */
[----:B------:R-:W-:Y:S02]  /*4e20*/  FMUL.FTZ R201, R25, R62 ;  /* 0x0000003e19c97220 */ /* 0x000fe40000410000 */
[----:B------:R-:W-:Y:S01]  /*4e30*/  FMUL.FTZ R151, R146, R151 ;  /* 0x0000009792977220 */ /* 0x000fe20000410000 */
[----:B------:R-:W1:Y:S01]  /*4e40*/  MUFU.EX2 R132, R132 ;  /* 0x0000008400847308 */ /* 0x000e620000000800 */
[----:B------:R-:W-:Y:S01]  /*4e50*/  FFMA.FTZ R147, R144, R147, R191 ;  /* 0x0000009390937223 */ /* 0x000fe200000100bf */
[----:B------:R-:W-:Y:S01]  /*4e60*/  HADD2.F32 R27, -RZ, R11.H1_H1 ;  /* 0x3000000bff1b7230 */ /* 0x000fe20000004100 */
[----:B------:R-:W-:Y:S01]  /*4e70*/  FMUL.FTZ R128, R124, R57 ;  /* 0x000000397c807220 */ /* 0x000fe20000410000 */
[----:B------:R1:W4:Y:S01]  /*4e80*/  @P1 LDS R158, [R49.X4+0x16ac] ;  /* 0x0016ac00319e1984 */ /* 0x0003220000004800 */
[----:B------:R-:W-:Y:S02]  /*4e90*/  FMUL.FTZ R197, R26, R61 ;  /* 0x0000003d1ac57220 */ /* 0x000fe40000410000 */
[----:B------:R-:W-:Y:S01]  /*4ea0*/  FMUL.FTZ R151, R144, R151 ;  /* 0x0000009790977220 */ /* 0x000fe20000410000 */
[----:B------:R-:W1:Y:S01]  /*4eb0*/  MUFU.EX2 R130, R130 ;  /* 0x0000008200827308 */ /* 0x000e620000000800 */
[----:B0-----:R-:W-:-:S02]  /*4ec0*/  FFMA.FTZ R147, R142, R147, R201 ;  /* 0x000000938e937223 */ /* 0x001fc400000100c9 */
[----:B------:R-:W-:Y:S02]  /*4ed0*/  FMUL.FTZ R126, R124, R68 ;  /* 0x000000447c7e7220 */ /* 0x000fe40000410000 */
[----:B------:R-:W-:Y:S02]  /*4ee0*/  FMUL.FTZ R199, R27, R60 ;  /* 0x0000003c1bc77220 */ /* 0x000fe40000410000 */
[----:B------:R-:W-:Y:S01]  /*4ef0*/  FMUL.FTZ R151, R142, R151 ;  /* 0x000000978e977220 */ /* 0x000fe20000410000 */
[----:B------:R-:W0:Y:S01]  /*4f00*/  MUFU.EX2 R128, R128 ;  /* 0x0000008000807308 */ /* 0x000e220000000800 */
[----:B--2---:R-:W-:Y:S01]  /*4f10*/  FFMA.FTZ R147, R140, R147, R197 ;  /* 0x000000938c937223 */ /* 0x004fe200000100c5 */
[----:B------:R-:W-:Y:S01]  /*4f20*/  HADD2.F32 R141, -RZ, R4.H1_H1 ;  /* 0x30000004ff8d7230 */ /* 0x000fe20000004100 */
[----:B------:R-:W-:Y:S02]  /*4f30*/  FMUL.FTZ R150, R124, R69 ;  /* 0x000000457c967220 */ /* 0x000fe40000410000 */
[----:B------:R-:W-:-:S02]  /*4f40*/  FMUL.FTZ R151, R140, R151 ;  /* 0x000000978c977220 */ /* 0x000fc40000410000 */
[----:B---3--:R-:W-:Y:S01]  /*4f50*/  FFMA.FTZ R147, R138, R147, R199 ;  /* 0x000000938a937223 */ /* 0x008fe200000100c7 */
[----:B------:R-:W2:Y:S01]  /*4f60*/  MUFU.EX2 R126, R126 ;  /* 0x0000007e007e7308 */ /* 0x000ea20000000800 */
[----:B------:R-:W-:Y:S02]  /*4f70*/  FMUL.FTZ R152, R124, R70 ;  /* 0x000000467c987220 */ /* 0x000fe40000410000 */
[----:B------:R-:W-:Y:S02]  /*4f80*/  FMUL.FTZ R187, R141, R58 ;  /* 0x0000003a8dbb7220 */ /* 0x000fe40000410000 */
[----:B------:R-:W-:Y:S02]  /*4f90*/  FMUL.FTZ R151, R138, R151 ;  /* 0x000000978a977220 */ /* 0x000fe40000410000 */
[----:B-1----:R-:W-:Y:S01]  /*4fa0*/  FFMA.FTZ R147, R132, R147, R193 ;  /* 0x0000009384937223 */ /* 0x002fe200000100c1 */
[----:B------:R-:W1:Y:S01]  /*4fb0*/  MUFU.EX2 R150, R150 ;  /* 0x0000009600967308 */ /* 0x000e620000000800 */
[----:B------:R-:W-:Y:S01]  /*4fc0*/  FMUL.FTZ R156, R124, R71 ;  /* 0x000000477c9c7220 */ /* 0x000fe20000410000 */
[----:B------:R-:W-:Y:S01]  /*4fd0*/  HADD2.F32 R143, -RZ, R5.H1_H1 ;  /* 0x30000005ff8f7230 */ /* 0x000fe20000004100 */
[----:B------:R-:W-:-:S02]  /*4fe0*/  FMUL.FTZ R151, R132, R151 ;  /* 0x0000009784977220 */ /* 0x000fc40000410000 */
[----:B------:R-:W-:-:S03]  /*4ff0*/  FFMA.FTZ R147, R130, R147, R187 ;  /* 0x0000009382937223 */ /* 0x000fc600000100bb */
[----:B------:R-:W3:Y:S01]  /*5000*/  MUFU.EX2 R152, R152 ;  /* 0x0000009800987308 */ /* 0x000ee20000000800 */
[----:B------:R-:W-:Y:S02]  /*5010*/  FMUL.FTZ R165, R124, R72 ;  /* 0x000000487ca57220 */ /* 0x000fe40000410000 */
[----:B------:R-:W-:Y:S02]  /*5020*/  FMUL.FTZ R181, R143, R68 ;  /* 0x000000448fb57220 */ /* 0x000fe40000410000 */
[----:B------:R-:W-:Y:S02]  /*5030*/  FMUL.FTZ R151, R130, R151 ;  /* 0x0000009782977220 */ /* 0x000fe40000410000 */
[C---:B0-----:R-:W-:Y:S01]  /*5040*/  FFMA.FTZ R147, R128.reuse, R147, R185 ;  /* 0x0000009380937223 */ /* 0x041fe200000100b9 */
[----:B------:R-:W0:Y:S01]  /*5050*/  MUFU.EX2 R156, R156 ;  /* 0x0000009c009c7308 */ /* 0x000e220000000800 */
[----:B------:R-:W-:Y:S02]  /*5060*/  FMUL.FTZ R151, R128, R151 ;  /* 0x0000009780977220 */ /* 0x000fe40000410000 */
[----:B--2---:R-:W-:Y:S01]  /*5070*/  FFMA.FTZ R147, R126, R147, R181 ;  /* 0x000000937e937223 */ /* 0x004fe200000100b5 */
[----:B------:R-:W-:-:S04]  /*5080*/  HADD2.F32 R124, -RZ, R7.H0_H0 ;  /* 0x20000007ff7c7230 */ /* 0x000fc80000004100 */
[----:B------:R-:W2:Y:S01]  /*5090*/  MUFU.EX2 R165, R165 ;  /* 0x000000a500a57308 */ /* 0x000ea20000000800 */
[----:B------:R-:W-:Y:S02]  /*50a0*/  FMUL.FTZ R151, R126, R151 ;  /* 0x000000977e977220 */ /* 0x000fe40000410000 */
[----:B-1----:R-:W-:Y:S01]  /*50b0*/  FFMA.FTZ R153, R150, R147, R183 ;  /* 0x0000009396997223 */ /* 0x002fe200000100b7 */
[----:B------:R-:W-:Y:S01]  /*50c0*/  HADD2.F32 R147, -RZ, R7.H1_H1 ;  /* 0x30000007ff937230 */ /* 0x000fe20000004100 */
[----:B------:R-:W-:Y:S02]  /*50d0*/  FMUL.FTZ R175, R124, R71 ;  /* 0x000000477caf7220 */ /* 0x000fe40000410000 */
[----:B------:R-:W-:Y:S02]  /*50e0*/  FMUL.FTZ R151, R150, R151 ;  /* 0x0000009796977220 */ /* 0x000fe40000410000 */
[----:B---3--:R-:W-:Y:S02]  /*50f0*/  FFMA.FTZ R153, R152, R153, R179 ;  /* 0x0000009998997223 */ /* 0x008fe400000100b3 */
[----:B------:R-:W-:-:S02]  /*5100*/  FMUL.FTZ R154, R147, R72 ;  /* 0x00000048939a7220 */ /* 0x000fc40000410000 */
[----:B------:R-:W-:Y:S02]  /*5110*/  FMUL.FTZ R151, R152, R151 ;  /* 0x0000009798977220 */ /* 0x000fe40000410000 */
[C---:B0-----:R-:W-:Y:S02]  /*5120*/  FFMA.FTZ R153, R156.reuse, R153, R175 ;  /* 0x000000999c997223 */ /* 0x041fe400000100af */
[----:B------:R-:W-:Y:S02]  /*5130*/  FMUL.FTZ R170, R156, R151 ;  /* 0x000000979caa7220 */ /* 0x000fe40000410000 */
[----:B--2---:R-:W-:Y:S01]  /*5140*/  FFMA.FTZ R168, R165, R153, R154 ;  /* 0x00000099a5a87223 */ /* 0x004fe2000001009a */
[----:B------:R-:W-:Y:S05]  /*5150*/  @P1 BRA `(.L_x_6108) ;  /* 0x0000008000001947 */ /* 0x000fea0003800000 */
[----:B----4-:R-:W-:Y:S02]  /*5160*/  ISETP.NE.AND P3, PT, R0, c[0x0][0x174], PT ;  /* 0x00005d0000007a0c */ /* 0x010fe40003f65270 */
[----:B------:R-:W-:-:S11]  /*5170*/  MOV R158, 0x3f800000 ;  /* 0x3f800000009e7802 */ /* 0x000fd60000000f00 */
[----:B------:R-:W-:-:S04]  /*5180*/  @P3 IADD3 R166, -R39, c[0x0][0x174], RZ ;  /* 0x00005d0027a63a10 */ /* 0x000fc80007ffe1ff */
[----:B------:R-:W-:-:S04]  /*5190*/  @P3 LEA.HI R151, R166, R166, RZ, 0x1 ;  /* 0x000000a6a6973211 */ /* 0x000fc800078f08ff */
[----:B------:R-:W-:-:S04]  /*51a0*/  @P3 LOP3.LUT R151, R151, 0xfffffe, RZ, 0xc0, !PT ;  /* 0x00fffffe97973812 */ /* 0x000fc800078ec0ff */
[----:B------:R-:W-:-:S04]  /*51b0*/  @P3 IADD3 R166, -R151, R166, RZ ;  /* 0x000000a697a63210 */ /* 0x000fc80007ffe1ff */
[----:B------:R-:W-:-:S05]  /*51c0*/  @P3 LEA R166, R166, R137, 0x8 ;  /* 0x00000089a6a63211 */ /* 0x000fca00078e40ff */
[----:B------:R0:W1:Y:S02]  /*51d0*/  @P3 LDS R158, [R166.X4+0xea8] ;  /* 0x000ea800a69e3984 */ /* 0x0000640000004800 */
.L_x_6108:
[----:B----4-:R-:W-:Y:S05]  /*51e0*/  BSYNC B0 ;  /* 0x0000000000007941 */ /* 0x010fea0003800000 */
.L_x_6107:
[----:B------:R-:W-:Y:S01]  /*51f0*/  FMUL.FTZ R237, R165, R170 ;  /* 0x000000aaa5ed7220 */ /* 0x000fe20000410000 */
[----:B------:R-:W2:Y:S01]  /*5200*/  SHFL.UP PT, R151, R168, 0x1, RZ ;  /* 0x04200000a8977989 */ /* 0x000ea200000e00ff */
[----:B------:R-:W-:Y:S01]  /*5210*/  ISETP.GE.AND P3, PT, R48, 0x1, PT ;  /* 0x000000013000780c */ /* 0x000fe20003f66270 */
[--C-:B------:R-:W-:Y:S01]  /*5220*/  HADD2.F32 R177, -RZ, R19.reuse.H0_H0 ;  /* 0x20000013ffb17230 */ /* 0x100fe20000004100 */
[----:B------:R-:W-:Y:S01]  /*5230*/  ISETP.GE.OR P0, PT, R0, c[0x0][0x174], P0 ;  /* 0x00005d0000007a0c */ /* 0x000fe20000706670 */
[----:B0-----:R-:W0:Y:S01]  /*5240*/  SHFL.UP PT, R166, R237, 0x1, RZ ;  /* 0x04200000eda67989 */ /* 0x001e2200000e00ff */
[----:B------:R-:W-:Y:S01]  /*5250*/  HADD2.F32 R171, -RZ, R19.H1_H1 ;  /* 0x30000013ffab7230 */ /* 0x000fe20000004100 */
[----:B------:R-:W-:Y:S01]  /*5260*/  IMAD R172, R136, c[0x0][0x2b8], RZ ;  /* 0x0000ae0088ac7a24 */ /* 0x000fe200078e02ff */
[--C-:B------:R-:W-:Y:S01]  /*5270*/  HADD2.F32 R229, -RZ, R14.reuse.H0_H0 ;  /* 0x2000000effe57230 */ /* 0x100fe20000004100 */
[----:B------:R-:W-:Y:S01]  /*5280*/  IMAD R174, R134, c[0x0][0x2c0], RZ ;  /* 0x0000b00086ae7a24 */ /* 0x000fe200078e02ff */
[----:B------:R-:W-:Y:S01]  /*5290*/  HADD2.F32 R227, -RZ, R14.H1_H1 ;  /* 0x3000000effe37230 */ /* 0x000fe20000004100 */
[C---:B-----5:R-:W-:Y:S01]  /*52a0*/  FMUL.FTZ R14, R116.reuse, R171 ;  /* 0x000000ab740e7220 */ /* 0x060fe20000410000 */
[----:B------:R-:W-:Y:S01]  /*52b0*/  HADD2.F32 R205, -RZ, R18.H1_H1 ;  /* 0x30000012ffcd7230 */ /* 0x000fe20000004100 */
[----:B------:R-:W-:Y:S01]  /*52c0*/  ISETP.NE.AND P5, PT, R49, RZ, PT ;  /* 0x000000ff3100720c */ /* 0x000fe20003fa5270 */
[--C-:B------:R-:W-:Y:S01]  /*52d0*/  HADD2.F32 R239, -RZ, R12.reuse.H0_H0 ;  /* 0x2000000cffef7230 */ /* 0x100fe20000004100 */
[----:B------:R-:W-:Y:S01]  /*52e0*/  FMUL.FTZ R213, R103, R14 ;  /* 0x0000000e67d57220 */ /* 0x000fe20000410000 */
[----:B------:R-:W-:Y:S01]  /*52f0*/  HADD2.F32 R235, -RZ, R12.H1_H1 ;  /* 0x3000000cffeb7230 */ /* 0x000fe20000004100 */
[C---:B------:R-:W-:Y:S01]  /*5300*/  FMUL.FTZ R12, R116.reuse, R205 ;  /* 0x000000cd740c7220 */ /* 0x040fe20000410000 */
[----:B------:R-:W-:Y:S01]  /*5310*/  HADD2.F32 R211, -RZ, R18.H0_H0 ;  /* 0x20000012ffd37230 */ /* 0x000fe20000004100 */
[C---:B------:R-:W-:Y:S01]  /*5320*/  FMUL.FTZ R18, R116.reuse, R239 ;  /* 0x000000ef74127220 */ /* 0x040fe20000410000 */
[--C-:B------:R-:W-:Y:S01]  /*5330*/  HADD2.F32 R233, -RZ, R13.reuse.H0_H0 ;  /* 0x2000000dffe97230 */ /* 0x100fe20000004100 */
[----:B------:R-:W-:Y:S01]  /*5340*/  FMUL.FTZ R209, R99, R12 ;  /* 0x0000000c63d17220 */ /* 0x000fe20000410000 */
[----:B------:R-:W-:Y:S01]  /*5350*/  HADD2.F32 R231, -RZ, R13.H1_H1 ;  /* 0x3000000dffe77230 */ /* 0x000fe20000004100 */
[C---:B------:R-:W-:Y:S01]  /*5360*/  FMUL.FTZ R14, R116.reuse, R211 ;  /* 0x000000d3740e7220 */ /* 0x040fe20000410000 */
[----:B------:R-:W-:Y:S01]  /*5370*/  HADD2.F32 R215, -RZ, R17.H1_H1 ;  /* 0x30000011ffd77230 */ /* 0x000fe20000004100 */
[----:B--2---:R-:W-:Y:S01]  /*5380*/  @P3 FFMA.FTZ R168, R237, R151, R168 ;  /* 0x00000097eda83223 */ /* 0x004fe200000100a8 */
[--C-:B------:R-:W-:Y:S01]  /*5390*/  HADD2.F32 R225, -RZ, R15.reuse.H0_H0 ;  /* 0x2000000fffe17230 */ /* 0x100fe20000004100 */
[----:B------:R-:W-:Y:S01]  /*53a0*/  FMUL.FTZ R207, R97, R14 ;  /* 0x0000000e61cf7220 */ /* 0x000fe20000410000 */
[----:B------:R-:W-:Y:S01]  /*53b0*/  HADD2.F32 R223, -RZ, R15.H1_H1 ;  /* 0x3000000fffdf7230 */ /* 0x000fe20000004100 */
[----:B0-----:R-:W-:Y:S01]  /*53c0*/  @P3 FMUL.FTZ R237, R237, R166 ;  /* 0x000000a6eded3220 */ /* 0x001fe20000410000 */
[----:B------:R-:W-:Y:S01]  /*53d0*/  HADD2.F32 R219, -RZ, R17.H0_H0 ;  /* 0x20000011ffdb7230 */ /* 0x000fe20000004100 */
[C---:B------:R-:W-:Y:S01]  /*53e0*/  FMUL.FTZ R166, R116.reuse, R177 ;  /* 0x000000b174a67220 */ /* 0x040fe20000410000 */
[--C-:B------:R-:W-:Y:S01]  /*53f0*/  HADD2.F32 R217, -RZ, R16.reuse.H1_H1 ;  /* 0x30000010ffd97230 */ /* 0x100fe20000004100 */
[C---:B------:R-:W-:Y:S01]  /*5400*/  FMUL.FTZ R12, R116.reuse, R215 ;  /* 0x000000d7740c7220 */ /* 0x040fe20000410000 */
[----:B------:R-:W-:Y:S01]  /*5410*/  HADD2.F32 R221, -RZ, R16.H0_H0 ;  /* 0x20000010ffdd7230 */ /* 0x000fe20000004100 */
[----:B------:R-:W-:Y:S01]  /*5420*/  FMUL.FTZ R166, R101, R166 ;  /* 0x000000a665a67220 */ /* 0x000fe20000410000 */
[----:B------:R-:W0:Y:S01]  /*5430*/  SHFL.UP PT, R151, R168, 0x2, RZ ;  /* 0x04400000a8977989 */ /* 0x000e2200000e00ff */
[----:B------:R-:W-:Y:S01]  /*5440*/  FMUL.FTZ R14, R116, R219 ;  /* 0x000000db740e7220 */ /* 0x000fe20000410000 */
[----:B------:R-:W-:Y:S01]  /*5450*/  ISETP.GE.AND P3, PT, R48, 0x2, PT ;  /* 0x000000023000780c */ /* 0x000fe20003f66270 */
[----:B------:R-:W-:Y:S01]  /*5460*/  FFMA.FTZ R13, R165, R213, R166 ;  /* 0x000000d5a50d7223 */ /* 0x000fe200000100a6 */
[----:B------:R-:W2:Y:S01]  /*5470*/  SHFL.UP PT, R170, R237, 0x2, RZ ;  /* 0x04400000edaa7989 */ /* 0x000ea200000e00ff */
[----:B------:R-:W-:Y:S01]  /*5480*/  FMUL.FTZ R173, R95, R12 ;  /* 0x0000000c5fad7220 */ /* 0x000fe20000410000 */
[----:B------:R-:W-:Y:S01]  /*5490*/  BSSY B0, `(.L_x_6109) ;  /* 0x0000138000007945 */ /* 0x000fe20003800000 */
[----:B------:R-:W-:-:S02]  /*54a0*/  FFMA.FTZ R15, R156, R13, R209 ;  /* 0x0000000d9c0f7223 */ /* 0x000fc400000100d1 */
[----:B-1----:R-:W-:Y:S02]  /*54b0*/  FMUL.FTZ R13, R165, R158 ;  /* 0x0000009ea50d7220 */ /* 0x002fe40000410000 */
[----:B------:R-:W-:Y:S02]  /*54c0*/  FFMA.FTZ R15, R152, R15, R207 ;  /* 0x0000000f980f7223 */ /* 0x000fe400000100cf */
[----:B------:R-:W-:Y:S02]  /*54d0*/  FMUL.FTZ R13, R156, R13 ;  /* 0x0000000d9c0d7220 */ /* 0x000fe40000410000 */
        /* <DEDUP_REMOVED lines=26> */
[----:B0-----:R-:W-:-:S02]  /*5680*/  @P3 FFMA.FTZ R168, R237, R151, R168 ;  /* 0x00000097eda83223 */ /* 0x001fc400000100a8 */
[----:B--2---:R-:W-:Y:S01]  /*5690*/  @P3 FMUL.FTZ R237, R237, R170 ;  /* 0x000000aaeded3220 */ /* 0x004fe20000410000 */
[----:B------:R-:W-:Y:S01]  /*56a0*/  ISETP.GE.AND P3, PT, R48, 0x4, PT ;  /* 0x000000043000780c */ /* 0x000fe20003f66270 */
[----:B------:R-:W-:Y:S01]  /*56b0*/  FMUL.FTZ R155, R79, R14 ;  /* 0x0000000e4f9b7220 */ /* 0x000fe20000410000 */
[----:B------:R-:W0:Y:S01]  /*56c0*/  SHFL.UP PT, R13, R168, 0x4, RZ ;  /* 0x04800000a80d7989 */ /* 0x000e2200000e00ff */
[----:B------:R-:W-:Y:S02]  /*56d0*/  FMUL.FTZ R12, R116, R231 ;  /* 0x000000e7740c7220 */ /* 0x000fe40000410000 */
[----:B------:R-:W-:Y:S02]  /*56e0*/  FMUL.FTZ R15, R140, R15 ;  /* 0x0000000f8c0f7220 */ /* 0x000fe40000410000 */
[----:B------:R-:W-:Y:S02]  /*56f0*/  FFMA.FTZ R17, R142, R16, R155 ;  /* 0x000000108e117223 */ /* 0x000fe4000001009b */
[----:B------:R-:W-:Y:S01]  /*5700*/  FMUL.FTZ R14, R116, R233 ;  /* 0x000000e9740e7220 */ /* 0x000fe20000410000 */
[----:B------:R-:W1:Y:S01]  /*5710*/  SHFL.UP PT, R16, R237, 0x4, RZ ;  /* 0x04800000ed107989 */ /* 0x000e6200000e00ff */
[----:B------:R-:W-:-:S02]  /*5720*/  FMUL.FTZ R153, R83, R12 ;  /* 0x0000000c53997220 */ /* 0x000fc40000410000 */
[----:B------:R-:W-:Y:S02]  /*5730*/  FMUL.FTZ R15, R142, R15 ;  /* 0x0000000f8e0f7220 */ /* 0x000fe40000410000 */
        /* <DEDUP_REMOVED lines=10> */
[----:B------:R-:W-:Y:S01]  /*57e0*/  FFMA.FTZ R170, R149, R17, R18 ;  /* 0x0000001195aa7223 */ /* 0x000fe20000010012 */
[----:B------:R-:W-:Y:S01]  /*57f0*/  LOP3.LUT R17, R49, 0x1f, RZ, 0xc0, !PT ;  /* 0x0000001f31117812 */ /* 0x000fe200078ec0ff */
[----:B------:R-:W-:-:S02]  /*5800*/  FMUL.FTZ R241, R149, R12 ;  /* 0x0000000c95f17220 */ /* 0x000fc40000410000 */
[C---:B0-----:R-:W-:Y:S01]  /*5810*/  @P3 FFMA.FTZ R168, R237.reuse, R13, R168 ;  /* 0x0000000deda83223 */ /* 0x041fe200000100a8 */
[----:B------:R-:W0:Y:S01]  /*5820*/  SHFL.DOWN PT, R15, R170, 0x1, 0x1f ;  /* 0x08201f00aa0f7f89 */ /* 0x000e2200000e0000 */
[----:B-1----:R-:W-:Y:S01]  /*5830*/  @P3 FMUL.FTZ R237, R237, R16 ;  /* 0x00000010eded3220 */ /* 0x002fe20000410000 */
[----:B------:R-:W-:Y:S02]  /*5840*/  ISETP.NE.AND P4, PT, R17, 0x1f, PT ;  /* 0x0000001f1100780c */ /* 0x000fe40003f85270 */
[----:B------:R-:W1:Y:S01]  /*5850*/  SHFL.DOWN PT, R14, R241, 0x1, 0x1f ;  /* 0x08201f00f10e7f89 */ /* 0x000e6200000e0000 */
[----:B------:R-:W-:-:S03]  /*5860*/  ISETP.GE.AND P3, PT, R48, 0x8, PT ;  /* 0x000000083000780c */ /* 0x000fc60003f66270 */
[----:B------:R-:W2:Y:S04]  /*5870*/  SHFL.UP PT, R13, R168, 0x8, RZ ;  /* 0x05000000a80d7989 */ /* 0x000ea800000e00ff */
[----:B------:R-:W3:Y:S03]  /*5880*/  SHFL.UP PT, R12, R237, 0x8, RZ ;  /* 0x05000000ed0c7989 */ /* 0x000ee600000e00ff */
[C---:B0-----:R-:W-:Y:S02]  /*5890*/  @P4 FFMA.FTZ R170, R241.reuse, R15, R170 ;  /* 0x0000000ff1aa4223 */ /* 0x041fe400000100aa */
        /* <DEDUP_REMOVED lines=12> */
[C---:B--2---:R-:W-:Y:S01]  /*5960*/  @P3 FFMA.FTZ R168, R237.reuse, R13, R168 ;  /* 0x0000000deda83223 */ /* 0x044fe200000100a8 */
[----:B------:R-:W1:Y:S01]  /*5970*/  SHFL.DOWN PT, R14, R241, 0x4, 0x1f ;  /* 0x08801f00f10e7f89 */ /* 0x000e6200000e0000 */
[----:B------:R-:W-:Y:S01]  /*5980*/  MOV R13, RZ ;  /* 0x000000ff000d7202 */ /* 0x000fe20000000f00 */
[----:B---3--:R-:W-:Y:S01]  /*5990*/  @P3 FMUL.FTZ R237, R237, R12 ;  /* 0x0000000ceded3220 */ /* 0x008fe20000410000 */
[----:B------:R-:W-:Y:S01]  /*59a0*/  ISETP.GE.U32.AND P3, PT, R17, 0x1c, PT ;  /* 0x0000001c1100780c */ /* 0x000fe20003f66070 */
[----:B------:R-:W-:Y:S04]  /*59b0*/  SHFL.IDX PT, R12, R162, RZ, 0x1f ;  /* 0x00001fffa20c7589 */ /* 0x000fe800000e0000 */
[----:B------:R-:W-:Y:S04]  /*59c0*/  SHFL.UP PT, R168, R168, 0x1, RZ ;  /* 0x04200000a8a87989 */ /* 0x000fe800000e00ff */
[----:B------:R-:W2:Y:S04]  /*59d0*/  SHFL.UP PT, R237, R237, 0x1, RZ ;  /* 0x04200000eded7989 */ /* 0x000ea800000e00ff */
[----:B0-----:R-:W-:-:S02]  /*59e0*/  @!P3 FFMA.FTZ R170, R241, R15, R170 ;  /* 0x0000000ff1aab223 */ /* 0x001fc400000100aa */
[----:B-1----:R-:W-:-:S03]  /*59f0*/  @!P3 FMUL.FTZ R241, R241, R14 ;  /* 0x0000000ef1f1b220 */ /* 0x002fc60000410000 */
[----:B------:R-:W0:Y:S04]  /*5a00*/  SHFL.DOWN PT, R15, R170, 0x8, 0x1f ;  /* 0x09001f00aa0f7f89 */ /* 0x000e2800000e0000 */
[----:B------:R-:W1:Y:S01]  /*5a10*/  SHFL.DOWN PT, R14, R241, 0x8, 0x1f ;  /* 0x09001f00f10e7f89 */ /* 0x000e6200000e0000 */
[----:B--2---:R-:W-:Y:S01]  /*5a20*/  @P2 FFMA.FTZ R12, R237, R12, R168 ;  /* 0x0000000ced0c2223 */ /* 0x004fe200000100a8 */
[----:B------:R-:W-:-:S03]  /*5a30*/  ISETP.GE.U32.AND P2, PT, R17, 0x18, PT ;  /* 0x000000181100780c */ /* 0x000fc60003f46070 */
[----:B------:R-:W-:Y:S01]  /*5a40*/  FFMA.FTZ R160, R160, R12, R203 ;  /* 0x0000000ca0a07223 */ /* 0x000fe200000100cb */
[----:B------:R-:W-:Y:S01]  /*5a50*/  HFMA2.MMA R12, -RZ, RZ, 1.875, 0 ;  /* 0x3f800000ff0c7435 */ /* 0x000fe200000001ff */
[----:B------:R-:W-:Y:S02]  /*5a60*/  IADD3 R203, R39, -c[0x0][0x174], RZ ;  /* 0x80005d0027cb7a10 */ /* 0x000fe40007ffe0ff */
[-C--:B------:R-:W-:Y:S02]  /*5a70*/  FFMA.FTZ R164, R149, R160.reuse, R164 ;  /* 0x000000a095a47223 */ /* 0x080fe400000100a4 */
[----:B------:R-:W-:Y:S02]  /*5a80*/  FMUL.FTZ R16, R239, R160 ;  /* 0x000000a0ef107220 */ /* 0x000fe40000410000 */
[----:B------:R-:W-:Y:S02]  /*5a90*/  FFMA.FTZ R195, R148, R164, R195 ;  /* 0x000000a494c37223 */ /* 0x000fe400000100c3 */
[C---:B0-----:R-:W-:Y:S01]  /*5aa0*/  @!P2 FFMA.FTZ R170, R241.reuse, R15, R170 ;  /* 0x0000000ff1aaa223 */ /* 0x041fe200000100aa */
[----:B------:R-:W-:Y:S01]  /*5ab0*/  @!P0 LDS.64 R12, [R137.X8+0x1728] ;  /* 0x00172800890c8984 */ /* 0x000fe20000008a00 */
[----:B-1----:R-:W-:Y:S01]  /*5ac0*/  @!P2 FMUL.FTZ R241, R241, R14 ;  /* 0x0000000ef1f1a220 */ /* 0x002fe20000410000 */
[----:B------:R-:W-:Y:S01]  /*5ad0*/  ISETP.GE.U32.AND P0, PT, R17, 0x10, PT ;  /* 0x000000101100780c */ /* 0x000fe20003f06070 */
[----:B------:R-:W-:Y:S01]  /*5ae0*/  FFMA.FTZ R16, R73, R16, RZ ;  /* 0x0000001049107223 */ /* 0x000fe200000100ff */
[----:B------:R-:W0:Y:S01]  /*5af0*/  SHFL.DOWN PT, R168, R170, 0x10, 0x1f ;  /* 0x0a001f00aaa87f89 */ /* 0x000e2200000e0000 */
[----:B------:R-:W-:Y:S01]  /*5b00*/  FMUL.FTZ R235, R235, R164 ;  /* 0x000000a4ebeb7220 */ /* 0x000fe20000410000 */
[----:B------:R-:W-:Y:S01]  /*5b10*/  HFMA2.MMA R15, -RZ, RZ, 0, 0 ;  /* 0x00000000ff0f7435 */ /* 0x000fe200000001ff */
[----:B------:R-:W-:Y:S01]  /*5b20*/  FFMA.FTZ R189, R146, R195, R189 ;  /* 0x000000c392bd7223 */ /* 0x000fe200000100bd */
[----:B------:R-:W1:Y:S01]  /*5b30*/  SHFL.DOWN PT, R162, R241, 0x10, 0x1f ;  /* 0x0a001f00f1a27f89 */ /* 0x000e6200000e0000 */
[----:B------:R-:W-:Y:S01]  /*5b40*/  FFMA.FTZ R16, R75, R235, R16 ;  /* 0x000000eb4b107223 */ /* 0x000fe20000010010 */
[----:B------:R-:W-:Y:S01]  /*5b50*/  MOV R14, R49 ;  /* 0x00000031000e7202 */ /* 0x000fe20000000f00 */
[----:B------:R-:W-:-:S02]  /*5b60*/  FMUL.FTZ R233, R233, R195 ;  /* 0x000000c3e9e97220 */ /* 0x000fc40000410000 */
[----:B------:R-:W-:Y:S02]  /*5b70*/  FFMA.FTZ R191, R144, R189, R191 ;  /* 0x000000bd90bf7223 */ /* 0x000fe400000100bf */
[----:B------:R-:W-:Y:S02]  /*5b80*/  FFMA.FTZ R16, R81, R233, R16 ;  /* 0x000000e951107223 */ /* 0x000fe40000010010 */
[----:B------:R-:W-:Y:S02]  /*5b90*/  FMUL.FTZ R231, R231, R189 ;  /* 0x000000bde7e77220 */ /* 0x000fe40000410000 */
[----:B------:R-:W-:Y:S02]  /*5ba0*/  FFMA.FTZ R201, R142, R191, R201 ;  /* 0x000000bf8ec97223 */ /* 0x000fe400000100c9 */
[----:B------:R-:W-:Y:S02]  /*5bb0*/  FFMA.FTZ R16, R83, R231, R16 ;  /* 0x000000e753107223 */ /* 0x000fe40000010010 */
        /* <DEDUP_REMOVED lines=10> */
[----:B------:R-:W-:Y:S02]  /*5c60*/  IMAD R17, R53, c[0x0][0x2bc], R172 ;  /* 0x0000af0035117a24 */ /* 0x000fe400078e02ac */
[----:B------:R-:W-:Y:S02]  /*5c70*/  FMUL.FTZ R221, R221, R193 ;  /* 0x000000c1dddd7220 */ /* 0x000fe40000410000 */
[----:B0-----:R-:W-:Y:S01]  /*5c80*/  @!P0 FFMA.FTZ R170, R241, R168, R170 ;  /* 0x000000a8f1aa8223 */ /* 0x001fe200000100aa */
[----:B------:R-:W-:Y:S01]  /*5c90*/  SHF.L.U64.HI R168, R110, 0x2, R139 ;  /* 0x000000026ea87819 */ /* 0x000fe2000001028b */
[----:B------:R-:W-:-:S02]  /*5ca0*/  FFMA.FTZ R172, R85, R223, R16 ;  /* 0x000000df55ac7223 */ /* 0x000fc40000010010 */
[----:B-1----:R-:W-:Y:S02]  /*5cb0*/  @!P0 FMUL.FTZ R241, R241, R162 ;  /* 0x000000a2f1f18220 */ /* 0x002fe40000410000 */
[----:B------:R-:W-:Y:S01]  /*5cc0*/  IMAD R223, R51, c[0x0][0x2c4], R174 ;  /* 0x0000b10033df7a24 */ /* 0x000fe200078e02ae */
[----:B------:R-:W-:Y:S01]  /*5cd0*/  SHFL.IDX PT, R162, R13, RZ, 0x1f ;  /* 0x00001fff0da27589 */ /* 0x000fe200000e0000 */
[----:B------:R-:W-:Y:S02]  /*5ce0*/  FFMA.FTZ R172, R89, R221, R172 ;  /* 0x000000dd59ac7223 */ /* 0x000fe400000100ac */
[----:B------:R-:W-:Y:S01]  /*5cf0*/  FFMA.FTZ R187, R130, R193, R187 ;  /* 0x000000c182bb7223 */ /* 0x000fe200000100bb */
[----:B------:R-:W-:Y:S01]  /*5d00*/  SHFL.DOWN PT, R174, R170, 0x1, 0x1f ;  /* 0x08201f00aaae7f89 */ /* 0x000fe200000e0000 */
[----:B------:R-:W-:-:S03]  /*5d10*/  IMAD.WIDE.U32 R14, R53, c[0x0][0x2b8], R14 ;  /* 0x0000ae00350e7a25 */ /* 0x000fc600078e000e */
[----:B------:R-:W0:Y:S01]  /*5d20*/  SHFL.DOWN PT, R221, R241, 0x1, 0x1f ;  /* 0x08201f00f1dd7f89 */ /* 0x000e2200000e0000 */
[----:B------:R-:W-:Y:S01]  /*5d30*/  FFMA.FTZ R185, R128, R187, R185 ;  /* 0x000000bb80b97223 */ /* 0x000fe200000100b9 */
[----:B------:R-:W-:Y:S01]  /*5d40*/  IADD3 R15, R15, R17, RZ ;  /* 0x000000110f0f7210 */ /* 0x000fe20007ffe0ff */
[----:B------:R-:W-:Y:S01]  /*5d50*/  FMUL.FTZ R217, R217, R187 ;  /* 0x000000bbd9d97220 */ /* 0x000fe20000410000 */
[----:B------:R-:W-:Y:S01]  /*5d60*/  SHFL.IDX PT, R170, R170, RZ, 0x1f ;  /* 0x00001fffaaaa7589 */ /* 0x000fe200000e0000 */
[----:B------:R-:W-:Y:S02]  /*5d70*/  FFMA.FTZ R181, R126, R185, R181 ;  /* 0x000000b97eb57223 */ /* 0x000fe400000100b5 */
[----:B------:R-:W-:Y:S01]  /*5d80*/  IMAD.WIDE.U32 R16, R51, c[0x0][0x2c0], R14 ;  /* 0x0000b00033107a25 */ /* 0x000fe200078e000e */
[----:B------:R-:W1:Y:S03]  /*5d90*/  SHFL.IDX PT, R241, R241, RZ, 0x1f ;  /* 0x00001ffff1f17589 */ /* 0x000e6600000e0000 */
[----:B------:R-:W-:Y:S01]  /*5da0*/  FFMA.FTZ R183, R150, R181, R183 ;  /* 0x000000b596b77223 */ /* 0x000fe200000100b7 */
[----:B------:R-:W-:Y:S01]  /*5db0*/  IADD3 R17, R17, R223, RZ ;  /* 0x000000df11117210 */ /* 0x000fe20007ffe0ff */
[----:B------:R-:W-:Y:S01]  /*5dc0*/  FFMA.FTZ R172, R91, R217, R172 ;  /* 0x000000d95bac7223 */ /* 0x000fe200000100ac */
[----:B------:R-:W-:Y:S01]  /*5dd0*/  LEA R14, P0, R16, c[0x0][0x320], 0x2 ;  /* 0x0000c800100e7a11 */ /* 0x000fe200078010ff */
[----:B------:R-:W-:-:S02]  /*5de0*/  FFMA.FTZ R179, R152, R183, R179 ;  /* 0x000000b798b37223 */ /* 0x000fc400000100b3 */
[----:B------:R-:W-:Y:S01]  /*5df0*/  IMAD R203, R203, -0x200, RZ ;  /* 0xfffffe00cbcb7824 */ /* 0x000fe200078e02ff */
[----:B------:R-:W-:Y:S01]  /*5e00*/  LEA.HI.X R15, R16, c[0x0][0x324], R17, 0x2, P0 ;  /* 0x0000c900100f7a11 */ /* 0x000fe200000f1411 */
[----:B------:R-:W-:Y:S01]  /*5e10*/  FMUL.FTZ R219, R219, R185 ;  /* 0x000000b9dbdb7220 */ /* 0x000fe20000410000 */
[----:B------:R-:W-:Y:S01]  /*5e20*/  IADD3 R16, P2, R2, R16, RZ ;  /* 0x0000001002107210 */ /* 0x000fe20007f5e0ff */
[----:B------:R-:W-:Y:S02]  /*5e30*/  FMUL.FTZ R215, R215, R181 ;  /* 0x000000b5d7d77220 */ /* 0x000fe40000410000 */
[----:B------:R-:W-:Y:S01]  /*5e40*/  IMAD.WIDE R14, R203, 0x4, R14 ;  /* 0x00000004cb0e7825 */ /* 0x000fe200078e020e */
[----:B------:R-:W-:Y:S02]  /*5e50*/  SHF.L.U32 R203, R110, 0x2, RZ ;  /* 0x000000026ecb7819 */ /* 0x000fe400000006ff */
[----:B------:R-:W-:Y:S01]  /*5e60*/  IADD3.X R17, R3, R17, RZ, P2, !PT ;  /* 0x0000001103117210 */ /* 0x000fe200017fe4ff */
[----:B0-----:R-:W-:-:S02]  /*5e70*/  @P1 FFMA.FTZ R162, R221, R162, R174 ;  /* 0x000000a2dda21223 */ /* 0x001fc400000100ae */
[----:B------:R-:W-:Y:S02]  /*5e80*/  FFMA.FTZ R172, R93, R219, R172 ;  /* 0x000000db5dac7223 */ /* 0x000fe400000100ac */
[----:B------:R-:W-:Y:S01]  /*5e90*/  FFMA.FTZ R213, R162, R158, R213 ;  /* 0x0000009ea2d57223 */ /* 0x000fe200000100d5 */
[----:B------:R-:W-:Y:S01]  /*5ea0*/  P2R R162, PR, RZ, 0x20 ;  /* 0x00000020ffa27803 */ /* 0x000fe20000000000 */
[----:B------:R-:W-:Y:S02]  /*5eb0*/  FFMA.FTZ R158, R156, R179, R175 ;  /* 0x000000b39c9e7223 */ /* 0x000fe400000100af */
[----:B------:R-:W-:Y:S02]  /*5ec0*/  FFMA.FTZ R175, R165, R213, R166 ;  /* 0x000000d5a5af7223 */ /* 0x000fe400000100a6 */
[----:B------:R-:W-:Y:S02]  /*5ed0*/  IMAD R168, R168, c[0x0][0x2d0], RZ ;  /* 0x0000b400a8a87a24 */ /* 0x000fe400078e02ff */
[----:B------:R-:W-:Y:S01]  /*5ee0*/  FFMA.FTZ R209, R156, R175, R209 ;  /* 0x000000af9cd17223 */ /* 0x000fe200000100d1 */
[----:B------:R-:W-:Y:S01]  /*5ef0*/  SHF.L.U32 R156, R49, 0x4, RZ ;  /* 0x00000004319c7819 */ /* 0x000fe200000006ff */
[----:B------:R-:W-:-:S02]  /*5f00*/  FFMA.FTZ R172, R95, R215, R172 ;  /* 0x000000d75fac7223 */ /* 0x000fc400000100ac */
[----:B------:R-:W-:Y:S02]  /*5f10*/  FFMA.FTZ R207, R152, R209, R207 ;  /* 0x000000d198cf7223 */ /* 0x000fe400000100cf */
[----:B------:R-:W-:Y:S02]  /*5f20*/  FMUL.FTZ R211, R211, R183 ;  /* 0x000000b7d3d37220 */ /* 0x000fe40000410000 */
[----:B------:R-:W-:Y:S02]  /*5f30*/  FFMA.FTZ R173, R150, R207, R173 ;  /* 0x000000cf96ad7223 */ /* 0x000fe400000100ad */
[----:B------:R-:W-:Y:S02]  /*5f40*/  IMAD R217, R203, c[0x0][0x2d4], R168 ;  /* 0x0000b500cbd97a24 */ /* 0x000fe400078e02a8 */
[----:B------:R-:W-:Y:S02]  /*5f50*/  FFMA.FTZ R169, R126, R173, R169 ;  /* 0x000000ad7ea97223 */ /* 0x000fe400000100a9 */
[----:B------:R-:W-:-:S02]  /*5f60*/  FMUL.FTZ R126, R116, R195 ;  /* 0x000000c3747e7220 */ /* 0x000fc40000410000 */
[----:B------:R-:W-:Y:S02]  /*5f70*/  FFMA.FTZ R167, R128, R169, R167 ;  /* 0x000000a980a77223 */ /* 0x000fe400000100a7 */
[----:B------:R-:W-:Y:S01]  /*5f80*/  IMAD.WIDE.U32 R14, R203, c[0x0][0x2d0], R14 ;  /* 0x0000b400cb0e7a25 */ /* 0x000fe200078e000e */
[----:B------:R-:W-:-:S03]  /*5f90*/  LEA.HI.SX32 R203, R156, R156, 0x1b ;  /* 0x0000009c9ccb7211 */ /* 0x000fc600078fdaff */
[----:B------:R-:W-:Y:S01]  /*5fa0*/  FFMA.FTZ R163, R130, R167, R163 ;  /* 0x000000a782a37223 */ /* 0x000fe200000100a3 */
[----:B------:R-:W-:Y:S01]  /*5fb0*/  IADD3 R15, R15, R217, RZ ;  /* 0x000000d90f0f7210 */ /* 0x000fe20007ffe0ff */
[C---:B-1----:R-:W-:Y:S02]  /*5fc0*/  FFMA.FTZ R13, R241.reuse, R13, R170 ;  /* 0x0000000df10d7223 */ /* 0x042fe400000100aa */
[----:B------:R-:W-:Y:S02]  /*5fd0*/  FFMA.FTZ R161, R132, R163, R161 ;  /* 0x000000a384a17223 */ /* 0x000fe400000100a1 */
[----:B------:R-:W-:Y:S02]  /*5fe0*/  FMUL.FTZ R12, R241, R12 ;  /* 0x0000000cf10c7220 */ /* 0x000fe40000410000 */
[----:B------:R-:W-:Y:S02]  /*5ff0*/  FFMA.FTZ R159, R138, R161, R159 ;  /* 0x000000a18a9f7223 */ /* 0x000fe4000001009f */
[----:B------:R-:W-:Y:S01]  /*6000*/  FMUL.FTZ R126, R81, R126 ;  /* 0x0000007e517e7220 */ /* 0x000fe20000410000 */
[----:B------:R-:W-:Y:S01]  /*6010*/  @!P5 STS.64 [R137.X8+0x1728], R12 ;  /* 0x0017280c8900d388 */ /* 0x000fe20000008a00 */
[----:B------:R-:W-:-:S02]  /*6020*/  FFMA.FTZ R157, R140, R159, R157 ;  /* 0x0000009f8c9d7223 */ /* 0x000fc4000001009d */
[----:B------:R-:W-:Y:S01]  /*6030*/  FFMA.FTZ R172, R97, R211, R172 ;  /* 0x000000d361ac7223 */ /* 0x000fe200000100ac */
[----:B------:R0:W-:Y:S01]  /*6040*/  STS [R203.X4+0x438], R126 ;  /* 0x0004387ecb007388 */ /* 0x0001e20000004800 */
[----:B------:R-:W-:Y:S02]  /*6050*/  FFMA.FTZ R155, R142, R157, R155 ;  /* 0x0000009d8e9b7223 */ /* 0x000fe4000001009b */
[----:B------:R-:W-:Y:S02]  /*6060*/  FMUL.FTZ R205, R205, R179 ;  /* 0x000000b3cdcd7220 */ /* 0x000fe40000410000 */
[----:B------:R-:W-:Y:S02]  /*6070*/  FFMA.FTZ R153, R144, R155, R153 ;  /* 0x0000009b90997223 */ /* 0x000fe40000010099 */
[----:B------:R-:W-:Y:S02]  /*6080*/  FFMA.FTZ R154, R165, R158, R154 ;  /* 0x0000009ea59a7223 */ /* 0x000fe4000001009a */
[----:B------:R-:W-:-:S02]  /*6090*/  FFMA.FTZ R151, R146, R153, R151 ;  /* 0x0000009992977223 */ /* 0x000fc40000010097 */
[----:B------:R-:W-:Y:S02]  /*60a0*/  FFMA.FTZ R172, R99, R205, R172 ;  /* 0x000000cd63ac7223 */ /* 0x000fe400000100ac */
[----:B------:R-:W-:Y:S02]  /*60b0*/  FMUL.FTZ R177, R177, R158 ;  /* 0x0000009eb1b17220 */ /* 0x000fe40000410000 */
[----:B------:R-:W-:Y:S02]  /*60c0*/  FMUL.FTZ R152, R171, R154 ;  /* 0x0000009aab987220 */ /* 0x000fe40000410000 */
[----:B0-----:R-:W-:Y:S02]  /*60d0*/  FMUL.FTZ R126, R116, R187 ;  /* 0x000000bb747e7220 */ /* 0x001fe40000410000 */
[----:B------:R-:W-:Y:S02]  /*60e0*/  FFMA.FTZ R19, R148, R151, R19 ;  /* 0x0000009794137223 */ /* 0x000fe40000010013 */
[----:B------:R-:W-:-:S02]  /*60f0*/  FMUL.FTZ R150, R116, R160 ;  /* 0x000000a074967220 */ /* 0x000fc40000410000 */
[C---:B------:R-:W-:Y:S02]  /*6100*/  FMUL.FTZ R12, R116.reuse, R197 ;  /* 0x000000c5740c7220 */ /* 0x040fe40000410000 */
[----:B------:R-:W-:Y:S02]  /*6110*/  FFMA.FTZ R172, R101, R177, R172 ;  /* 0x000000b165ac7223 */ /* 0x000fe400000100ac */
[----:B------:R-:W-:Y:S02]  /*6120*/  FMUL.FTZ R165, R103, R152 ;  /* 0x0000009867a57220 */ /* 0x000fe40000410000 */
[----:B------:R-:W-:Y:S02]  /*6130*/  FMUL.FTZ R128, R116, R189 ;  /* 0x000000bd74807220 */ /* 0x000fe40000410000 */
[----:B------:R-:W-:Y:S02]  /*6140*/  FMUL.FTZ R126, R91, R126 ;  /* 0x0000007e5b7e7220 */ /* 0x000fe40000410000 */
[----:B------:R-:W-:-:S02]  /*6150*/  FFMA.FTZ R149, R149, R19, R18 ;  /* 0x0000001395957223 */ /* 0x000fc40000010012 */
[----:B------:R-:W-:Y:S01]  /*6160*/  FMUL.FTZ R130, R116, R191 ;  /* 0x000000bf74827220 */ /* 0x000fe20000410000 */
[----:B------:R0:W-:Y:S01]  /*6170*/  STS [R203.X4+0x454], R126 ;  /* 0x0004547ecb007388 */ /* 0x0001e20000004800 */
[----:B------:R-:W-:Y:S02]  /*6180*/  FMUL.FTZ R152, R73, R150 ;  /* 0x0000009649987220 */ /* 0x000fe40000410000 */
[----:B------:R-:W-:Y:S02]  /*6190*/  FMUL.FTZ R12, R87, R12 ;  /* 0x0000000c570c7220 */ /* 0x000fe40000410000 */
[----:B------:R-:W-:Y:S01]  /*61a0*/  FADD.FTZ R150, R172, R165 ;  /* 0x000000a5ac967221 */ /* 0x000fe20000010000 */
[----:B------:R-:W-:Y:S01]  /*61b0*/  STS [R203.X4+0x430], R152 ;  /* 0x00043098cb007388 */ /* 0x000fe20000004800 */
[----:B------:R-:W-:Y:S02]  /*61c0*/  FMUL.FTZ R128, R83, R128 ;  /* 0x0000008053807220 */ /* 0x000fe40000410000 */
[-C--:B------:R-:W-:Y:S01]  /*61d0*/  FFMA.FTZ R160, R20, -R67.reuse, R160 ;  /* 0x8000004314a07223 */ /* 0x080fe200000100a0 */
[----:B------:R1:W-:Y:S01]  /*61e0*/  STS [R203.X4+0x448], R12 ;  /* 0x0004480ccb007388 */ /* 0x0003e20000004800 */
[----:B------:R-:W-:-:S02]  /*61f0*/  FMUL.FTZ R165, R149, R67 ;  /* 0x0000004395a57220 */ /* 0x000fc40000410000 */
[----:B------:R-:W-:Y:S01]  /*6200*/  FMUL.FTZ R130, R79, R130 ;  /* 0x000000824f827220 */ /* 0x000fe20000410000 */
[----:B------:R2:W-:Y:S01]  /*6210*/  STS [R203.X4+0x43c], R128 ;  /* 0x00043c80cb007388 */ /* 0x0005e20000004800 */
[C---:B------:R-:W-:Y:S02]  /*6220*/  FMUL.FTZ R140, R116.reuse, R183 ;  /* 0x000000b7748c7220 */ /* 0x040fe40000410000 */
[----:B0-----:R-:W-:Y:S01]  /*6230*/  FMUL.FTZ R126, R116, R158 ;  /* 0x0000009e747e7220 */ /* 0x001fe20000410000 */
[----:B------:R0:W-:Y:S01]  /*6240*/  STS [R203.X4+0x440], R130 ;  /* 0x00044082cb007388 */ /* 0x0001e20000004800 */
[-C--:B------:R-:W-:Y:S02]  /*6250*/  FFMA.FTZ R171, R21, -R66.reuse, R164 ;  /* 0x8000004215ab7223 */ /* 0x080fe400000100a4 */
[----:B------:R-:W-:Y:S02]  /*6260*/  FMUL.FTZ R18, R19, R66 ;  /* 0x0000004213127220 */ /* 0x000fe40000410000 */
[----:B-1----:R-:W-:-:S02]  /*6270*/  FFMA.FTZ R12, R165, R160, RZ ;  /* 0x000000a0a50c7223 */ /* 0x002fc400000100ff */
[----:B------:R-:W-:Y:S02]  /*6280*/  FMUL.FTZ R140, R97, R140 ;  /* 0x0000008c618c7220 */ /* 0x000fe40000410000 */
[C---:B--2---:R-:W-:Y:S02]  /*6290*/  FMUL.FTZ R128, R116.reuse, R185 ;  /* 0x000000b974807220 */ /* 0x044fe40000410000 */
[----:B------:R-:W-:Y:S01]  /*62a0*/  FMUL.FTZ R13, R101, R126 ;  /* 0x0000007e650d7220 */ /* 0x000fe20000410000 */
[----:B------:R-:W-:Y:S01]  /*62b0*/  STS [R203.X4+0x460], R140 ;  /* 0x0004608ccb007388 */ /* 0x000fe20000004800 */
[C---:B------:R-:W-:Y:S02]  /*62c0*/  FMUL.FTZ R156, R116.reuse, R164 ;  /* 0x000000a4749c7220 */ /* 0x040fe40000410000 */
[C---:B------:R-:W-:Y:S01]  /*62d0*/  FMUL.FTZ R162, R116.reuse, R201 ;  /* 0x000000c974a27220 */ /* 0x040fe20000410000 */
[----:B------:R1:W-:Y:S01]  /*62e0*/  STS [R203.X4+0x468], R13 ;  /* 0x0004680dcb007388 */ /* 0x0003e20000004800 */
[----:B------:R-:W-:-:S02]  /*62f0*/  FMUL.FTZ R132, R116, R199 ;  /* 0x000000c774847220 */ /* 0x000fc40000410000 */
[C---:B------:R-:W-:Y:S02]  /*6300*/  FMUL.FTZ R138, R116.reuse, R193 ;  /* 0x000000c1748a7220 */ /* 0x040fe40000410000 */
[C---:B0-----:R-:W-:Y:S02]  /*6310*/  FMUL.FTZ R130, R116.reuse, R181 ;  /* 0x000000b574827220 */ /* 0x041fe40000410000 */
[C---:B------:R-:W-:Y:S02]  /*6320*/  FMUL.FTZ R142, R116.reuse, R179 ;  /* 0x000000b3748e7220 */ /* 0x040fe40000410000 */
[----:B------:R-:W-:Y:S01]  /*6330*/  FMUL.FTZ R126, R116, R154 ;  /* 0x0000009a747e7220 */ /* 0x000fe20000410000 */
[----:B-1----:R-:W-:Y:S01]  /*6340*/  IADD3 R13, -R39, c[0x0][0x174], RZ ;  /* 0x00005d00270d7a10 */ /* 0x002fe20007ffe1ff */
[-C--:B------:R-:W-:Y:S02]  /*6350*/  FFMA.FTZ R195, R22, -R65.reuse, R195 ;  /* 0x8000004116c37223 */ /* 0x080fe400000100c3 */
[----:B------:R-:W-:Y:S01]  /*6360*/  FMUL.FTZ R116, R151, R65 ;  /* 0x0000004197747220 */ /* 0x000fe20000410000 */
[----:B------:R-:W-:Y:S01]  /*6370*/  LEA R168, R13, 0xfffffe00, 0x9 ;  /* 0xfffffe000da87811 */ /* 0x000fe200078e48ff */
[----:B------:R-:W-:-:S02]  /*6380*/  FFMA.FTZ R12, R18, R171, R12 ;  /* 0x000000ab120c7223 */ /* 0x000fc4000001000c */
[----:B------:R-:W-:Y:S01]  /*6390*/  FMUL.FTZ R128, R93, R128 ;  /* 0x000000805d807220 */ /* 0x000fe20000410000 */
[----:B------:R-:W-:Y:S01]  /*63a0*/  IADD3 R168, -R168, c[0x0][0x168], -R49 ;  /* 0x00005a00a8a87a10 */ /* 0x000fe20007ffe931 */
[----:B------:R-:W-:Y:S02]  /*63b0*/  FMUL.FTZ R140, R103, R126 ;  /* 0x0000007e678c7220 */ /* 0x000fe40000410000 */
[-C--:B------:R-:W-:Y:S01]  /*63c0*/  FFMA.FTZ R189, R23, -R64.reuse, R189 ;  /* 0x8000004017bd7223 */ /* 0x080fe200000100bd */
[----:B------:R0:W-:Y:S01]  /*63d0*/  STS [R203.X4+0x458], R128 ;  /* 0x00045880cb007388 */ /* 0x0001e20000004800 */
[----:B------:R-:W-:Y:S01]  /*63e0*/  FMUL.FTZ R126, R153, R64 ;  /* 0x00000040997e7220 */ /* 0x000fe20000410000 */
[----:B------:R-:W-:Y:S01]  /*63f0*/  ISETP.GE.AND P0, PT, R168, 0x1, PT ;  /* 0x00000001a800780c */ /* 0x000fe20003f06270 */
[----:B------:R-:W-:Y:S01]  /*6400*/  FFMA.FTZ R12, R116, R195, R12 ;  /* 0x000000c3740c7223 */ /* 0x000fe2000001000c */
[----:B------:R-:W-:Y:S01]  /*6410*/  STS [R203.X4+0x46c], R140 ;  /* 0x00046c8ccb007388 */ /* 0x000fe20000004800 */
[----:B------:R-:W-:Y:S01]  /*6420*/  FMUL.FTZ R130, R95, R130 ;  /* 0x000000825f827220 */ /* 0x000fe20000410000 */
[----:B------:R-:W-:Y:S01]  /*6430*/  ISETP.GE.AND P1, PT, R168, 0x21, PT ;  /* 0x00000021a800780c */ /* 0x000fe20003f26270 */
[----:B------:R-:W-:-:S02]  /*6440*/  FFMA.FTZ R191, R24, -R63, R191 ;  /* 0x8000003f18bf7223 */ /* 0x000fc400000100bf */
[----:B------:R-:W-:Y:S01]  /*6450*/  FFMA.FTZ R12, R126, R189, R12 ;  /* 0x000000bd7e0c7223 */ /* 0x000fe2000001000c */
[----:B------:R1:W-:Y:S01]  /*6460*/  STS [R203.X4+0x45c], R130 ;  /* 0x00045c82cb007388 */ /* 0x0003e20000004800 */
[----:B0-----:R-:W-:Y:S02]  /*6470*/  FMUL.FTZ R128, R155, R63 ;  /* 0x0000003f9b807220 */ /* 0x001fe40000410000 */
[----:B------:R-:W-:Y:S02]  /*6480*/  FMUL.FTZ R132, R85, R132 ;  /* 0x0000008455847220 */ /* 0x000fe40000410000 */
[----:B------:R-:W-:Y:S02]  /*6490*/  FFMA.FTZ R201, R25, -R62, R201 ;  /* 0x8000003e19c97223 */ /* 0x000fe400000100c9 */
[----:B------:R-:W-:Y:S01]  /*64a0*/  FFMA.FTZ R12, R128, R191, R12 ;  /* 0x000000bf800c7223 */ /* 0x000fe2000001000c */
[----:B------:R0:W-:Y:S01]  /*64b0*/  STS [R203.X4+0x44c], R132 ;  /* 0x00044c84cb007388 */ /* 0x0001e20000004800 */
[----:B------:R-:W-:-:S02]  /*64c0*/  FMUL.FTZ R138, R89, R138 ;  /* 0x0000008a598a7220 */ /* 0x000fc40000410000 */
[----:B-1----:R-:W-:Y:S02]  /*64d0*/  FMUL.FTZ R130, R157, R62 ;  /* 0x0000003e9d827220 */ /* 0x002fe40000410000 */
[----:B------:R-:W-:Y:S01]  /*64e0*/  FMUL.FTZ R177, R159, R61 ;  /* 0x0000003d9fb17220 */ /* 0x000fe20000410000 */
[----:B------:R1:W-:Y:S01]  /*64f0*/  STS [R203.X4+0x450], R138 ;  /* 0x0004508acb007388 */ /* 0x0003e20000004800 */
[----:B------:R-:W-:Y:S02]  /*6500*/  FFMA.FTZ R12, R130, R201, R12 ;  /* 0x000000c9820c7223 */ /* 0x000fe4000001000c */
[----:B------:R-:W-:Y:S02]  /*6510*/  FFMA.FTZ R199, R27, -R60, R199 ;  /* 0x8000003c1bc77223 */ /* 0x000fe400000100c7 */
[----:B0-----:R-:W-:Y:S02]  /*6520*/  FFMA.FTZ R132, R26, -R61, R197 ;  /* 0x8000003d1a847223 */ /* 0x001fe400000100c5 */
[----:B------:R-:W-:-:S02]  /*6530*/  FMUL.FTZ R142, R99, R142 ;  /* 0x0000008e638e7220 */ /* 0x000fc40000410000 */
[----:B------:R-:W-:Y:S02]  /*6540*/  FFMA.FTZ R12, R177, R132, R12 ;  /* 0x00000084b10c7223 */ /* 0x000fe4000001000c */
[----:B-1----:R-:W-:Y:S01]  /*6550*/  FMUL.FTZ R138, R161, R60 ;  /* 0x0000003ca18a7220 */ /* 0x002fe20000410000 */
[----:B------:R0:W-:Y:S01]  /*6560*/  STS [R203.X4+0x464], R142 ;  /* 0x0004648ecb007388 */ /* 0x0001e20000004800 */
[-C--:B------:R-:W-:Y:S02]  /*6570*/  FFMA.FTZ R140, R118, -R59.reuse, R193 ;  /* 0x8000003b768c7223 */ /* 0x080fe400000100c1 */
[----:B------:R-:W-:Y:S02]  /*6580*/  FMUL.FTZ R193, R163, R59 ;  /* 0x0000003ba3c17220 */ /* 0x000fe40000410000 */
[----:B------:R-:W-:Y:S02]  /*6590*/  FFMA.FTZ R12, R138, R199, R12 ;  /* 0x000000c78a0c7223 */ /* 0x000fe4000001000c */
[----:B------:R-:W-:-:S02]  /*65a0*/  FFMA.FTZ R187, R141, -R58, R187 ;  /* 0x8000003a8dbb7223 */ /* 0x000fc400000100bb */
[----:B------:R-:W-:Y:S02]  /*65b0*/  FFMA.FTZ R12, R193, R140, R12 ;  /* 0x0000008cc10c7223 */ /* 0x000fe4000001000c */
[----:B0-----:R-:W-:Y:S02]  /*65c0*/  FMUL.FTZ R142, R167, R58 ;  /* 0x0000003aa78e7220 */ /* 0x001fe40000410000 */
[-C--:B------:R-:W-:Y:S02]  /*65d0*/  FMUL.FTZ R144, R169, R57.reuse ;  /* 0x00000039a9907220 */ /* 0x080fe40000410000 */
[----:B------:R-:W-:Y:S02]  /*65e0*/  FFMA.FTZ R185, R120, -R57, R185 ;  /* 0x8000003978b97223 */ /* 0x000fe400000100b9 */
[----:B------:R-:W-:Y:S02]  /*65f0*/  FFMA.FTZ R12, R142, R187, R12 ;  /* 0x000000bb8e0c7223 */ /* 0x000fe4000001000c */
[----:B------:R-:W-:-:S02]  /*6600*/  FMUL.FTZ R146, R173, R68 ;  /* 0x00000044ad927220 */ /* 0x000fc40000410000 */
[----:B------:R-:W-:Y:S02]  /*6610*/  FFMA.FTZ R181, R143, -R68, R181 ;  /* 0x800000448fb57223 */ /* 0x000fe400000100b5 */
[----:B------:R-:W-:Y:S02]  /*6620*/  FFMA.FTZ R12, R144, R185, R12 ;  /* 0x000000b9900c7223 */ /* 0x000fe4000001000c */
[-C--:B------:R-:W-:Y:S02]  /*6630*/  FMUL.FTZ R148, R207, R69.reuse ;  /* 0x00000045cf947220 */ /* 0x080fe40000410000 */
[----:B------:R-:W-:Y:S02]  /*6640*/  FFMA.FTZ R183, R122, -R69, R183 ;  /* 0x800000457ab77223 */ /* 0x000fe400000100b7 */
[----:B------:R-:W-:Y:S02]  /*6650*/  FFMA.FTZ R12, R146, R181, R12 ;  /* 0x000000b5920c7223 */ /* 0x000fe4000001000c */
[----:B------:R-:W-:-:S02]  /*6660*/  FMUL.FTZ R156, R75, R156 ;  /* 0x0000009c4b9c7220 */ /* 0x000fc40000410000 */
[----:B------:R-:W-:Y:S02]  /*6670*/  FMUL.FTZ R162, R77, R162 ;  /* 0x000000a24da27220 */ /* 0x000fe40000410000 */
[-C--:B------:R-:W-:Y:S01]  /*6680*/  FMUL.FTZ R152, R209, R70.reuse ;  /* 0x00000046d1987220 */ /* 0x080fe20000410000 */
[----:B------:R0:W-:Y:S01]  /*6690*/  STS [R203.X4+0x434], R156 ;  /* 0x0004349ccb007388 */ /* 0x0001e20000004800 */
[----:B------:R-:W-:Y:S02]  /*66a0*/  FFMA.FTZ R179, R145, -R70, R179 ;  /* 0x8000004691b37223 */ /* 0x000fe400000100b3 */
[----:B------:R-:W-:Y:S01]  /*66b0*/  FFMA.FTZ R12, R148, R183, R12 ;  /* 0x000000b7940c7223 */ /* 0x000fe2000001000c */
[----:B------:R1:W-:Y:S01]  /*66c0*/  STS [R203.X4+0x444], R162 ;  /* 0x000444a2cb007388 */ /* 0x0003e20000004800 */
[-C--:B------:R-:W-:Y:S02]  /*66d0*/  FMUL.FTZ R197, R175, R71.reuse ;  /* 0x00000047afc57220 */ /* 0x080fe40000410000 */
[----:B------:R-:W-:-:S02]  /*66e0*/  FFMA.FTZ R158, R124, -R71, R158 ;  /* 0x800000477c9e7223 */ /* 0x000fc4000001009e */
[-C--:B------:R-:W-:Y:S02]  /*66f0*/  FFMA.FTZ R154, R147, -R72.reuse, R154 ;  /* 0x80000048939a7223 */ /* 0x080fe4000001009a */
[----:B0-----:R-:W-:Y:S02]  /*6700*/  FMUL.FTZ R156, R213, R72 ;  /* 0x00000048d59c7220 */ /* 0x001fe40000410000 */
[----:B------:R-:W-:Y:S01]  /*6710*/  FFMA.FTZ R13, R152, R179, R12 ;  /* 0x000000b3980d7223 */ /* 0x000fe2000001000c */
[----:B-1----:R-:W-:Y:S01]  /*6720*/  IADD3 R162, R49, 0x20, RZ ;  /* 0x0000002031a27810 */ /* 0x002fe20007ffe0ff */
[----:B------:R-:W-:Y:S02]  /*6730*/  FMUL.FTZ R205, R156, R154 ;  /* 0x0000009a9ccd7220 */ /* 0x000fe40000410000 */
[----:B------:R-:W-:Y:S01]  /*6740*/  FFMA.FTZ R166, R197, R158, R13 ;  /* 0x0000009ec5a67223 */ /* 0x000fe2000001000d */
[----:B------:R-:W-:Y:S01]  /*6750*/  LEA.HI.SX32 R162, R162, R49, 0x1b ;  /* 0x00000031a2a27211 */ /* 0x000fe200078fdaff */
        /* <DEDUP_REMOVED lines=11> */
.L_x_6110:
[----:B------:R-:W-:Y:S05]  /*6810*/  BSYNC B0 ;  /* 0x0000000000007941 */ /* 0x000fea0003800000 */
.L_x_6109:
[----:B0-----:R0:W1:Y:S01]  /*6820*/  LDS R13, [R162.X4+0x4b0] ;  /* 0x0004b000a20d7984 */ /* 0x0010620000004800 */
[----:B------:R-:W-:Y:S01]  /*6830*/  BSSY B0, `(.L_x_6111) ;  /* 0x0000006000007945 */ /* 0x000fe20003800000 */
[----:B------:R-:W-:Y:S01]  /*6840*/  FADD.FTZ R12, R166, R205 ;  /* 0x000000cda60c7221 */ /* 0x000fe20000010000 */
[C---:B------:R-:W-:Y:S02]  /*6850*/  IADD3 R16, R49.reuse, 0x40, RZ ;  /* 0x0000004031107810 */ /* 0x040fe40007ffe0ff */
[----:B------:R-:W-:Y:S01]  /*6860*/  IADD3 R114, R49, 0x60, RZ ;  /* 0x0000006031727810 */ /* 0x000fe20007ffe0ff */
[----:B------:R-:W-:Y:S05]  /*6870*/  @!P1 BRA `(.L_x_6112) ;  /* 0x0000001000009947 */ /* 0x000fea0003800000 */
[----:B-1----:R1:W-:Y:S02]  /*6880*/  RED.E.ADD.F32.FTZ.RN.STRONG.GPU [R14.64+-0x780], R13 ;  /* 0xfff8800d0e00798e */ /* 0x0023e4000c10e784 */
.L_x_6112:
[----:B------:R-:W-:Y:S05]  /*6890*/  BSYNC B0 ;  /* 0x0000000000007941 */ /* 0x000fea0003800000 */
.L_x_6111:
        /* <DEDUP_REMOVED lines=14> */
.L_x_6114:
[----:B0-----:R-:W-:Y:S05]  /*6980*/  BSYNC B0 ;  /* 0x0000000000007941 */ /* 0x001fea0003800000 */
.L_x_6113:
[----:B-1----:R0:W1:Y:S01]  /*6990*/  LDS R13, [R114.X4+0x5b0] ;  /* 0x0005b000720d7984 */ /* 0x0020620000004800 */
[----:B------:R-:W-:Y:S01]  /*69a0*/  BSSY B0, `(.L_x_6115) ;  /* 0x0000005000007945 */ /* 0x000fe20003800000 */
[----:B------:R-:W-:-:S02]  /*69b0*/  IADD3 R16, R49, 0xa0, RZ ;  /* 0x000000a031107810 */ /* 0x000fc40007ffe0ff */
[----:B------:R-:W-:Y:S01]  /*69c0*/  LEA.HI.SX32 R162, R162, R49, 0x1b ;  /* 0x00000031a2a27211 */ /* 0x000fe200078fdaff */
[----:B------:R-:W-:Y:S05]  /*69d0*/  @!P0 BRA `(.L_x_6116) ;  /* 0x0000001000008947 */ /* 0x000fea0003800000 */
[----:B-1----:R1:W-:Y:S02]  /*69e0*/  RED.E.ADD.F32.FTZ.RN.STRONG.GPU [R14.64+-0x680], R13 ;  /* 0xfff9800d0e00798e */ /* 0x0023e4000c10e784 */
.L_x_6116:
[----:B------:R-:W-:Y:S05]  /*69f0*/  BSYNC B0 ;  /* 0x0000000000007941 */ /* 0x000fea0003800000 */
.L_x_6115:
[----:B-1----:R1:W2:Y:S01]  /*6a00*/  LDS R13, [R162.X4+0x630] ;  /* 0x00063000a20d7984 */ /* 0x0022a20000004800 */
[----:B------:R-:W-:Y:S01]  /*6a10*/  BSSY B0, `(.L_x_6117) ;  /* 0x0000005000007945 */ /* 0x000fe20003800000 */
[----:B0-----:R-:W-:Y:S02]  /*6a20*/  IADD3 R114, R49, 0xc0, RZ ;  /* 0x000000c031727810 */ /* 0x001fe40007ffe0ff */
[----:B------:R-:W-:Y:S01]  /*6a30*/  LEA.HI.SX32 R16, R16, R49, 0x1b ;  /* 0x0000003110107211 */ /* 0x000fe200078fdaff */
[----:B------:R-:W-:Y:S05]  /*6a40*/  @!P1 BRA `(.L_x_6118) ;  /* 0x0000001000009947 */ /* 0x000fea0003800000 */
[----:B--2---:R0:W-:Y:S02]  /*6a50*/  RED.E.ADD.F32.FTZ.RN.STRONG.GPU [R14.64+-0x600], R13 ;  /* 0xfffa000d0e00798e */ /* 0x0041e4000c10e784 */
.L_x_6118:
[----:B------:R-:W-:Y:S05]  /*6a60*/  BSYNC B0 ;  /* 0x0000000000007941 */ /* 0x000fea0003800000 */
.L_x_6117:
[----:B0-2---:R0:W2:Y:S01]  /*6a70*/  LDS R13, [R16.X4+0x6b0] ;  /* 0x0006b000100d7984 */ /* 0x0050a20000004800 */
[----:B------:R-:W-:Y:S01]  /*6a80*/  BSSY B0, `(.L_x_6119) ;  /* 0x0000005000007945 */ /* 0x000fe20003800000 */
[----:B-1----:R-:W-:Y:S02]  /*6a90*/  IADD3 R162, R49, 0xe0, RZ ;  /* 0x000000e031a27810 */ /* 0x002fe40007ffe0ff */
[----:B------:R-:W-:Y:S01]  /*6aa0*/  LEA.HI.SX32 R114, R114, R49, 0x1b ;  /* 0x0000003172727211 */ /* 0x000fe200078fdaff */
[----:B------:R-:W-:Y:S05]  /*6ab0*/  @!P2 BRA `(.L_x_6120) ;  /* 0x000000100000a947 */ /* 0x000fea0003800000 */
[----:B--2---:R1:W-:Y:S02]  /*6ac0*/  RED.E.ADD.F32.FTZ.RN.STRONG.GPU [R14.64+-0x580], R13 ;  /* 0xfffa800d0e00798e */ /* 0x0043e4000c10e784 */
.L_x_6120:
[----:B------:R-:W-:Y:S05]  /*6ad0*/  BSYNC B0 ;  /* 0x0000000000007941 */ /* 0x000fea0003800000 */
.L_x_6119:
[----:B-12---:R1:W2:Y:S01]  /*6ae0*/  LDS R13, [R114.X4+0x730] ;  /* 0x00073000720d7984 */ /* 0x0062a20000004800 */
[----:B------:R-:W-:Y:S01]  /*6af0*/  BSSY B0, `(.L_x_6121) ;  /* 0x0000005000007945 */ /* 0x000fe20003800000 */
[----:B0-----:R-:W-:-:S02]  /*6b00*/  IADD3 R16, R49, 0x100, RZ ;  /* 0x0000010031107810 */ /* 0x001fc40007ffe0ff */
[----:B------:R-:W-:Y:S01]  /*6b10*/  LEA.HI.SX32 R162, R162, R49, 0x1b ;  /* 0x00000031a2a27211 */ /* 0x000fe200078fdaff */
[----:B------:R-:W-:Y:S05]  /*6b20*/  @!P3 BRA `(.L_x_6122) ;  /* 0x000000100000b947 */ /* 0x000fea0003800000 */
[----:B--2---:R0:W-:Y:S02]  /*6b30*/  RED.E.ADD.F32.FTZ.RN.STRONG.GPU [R14.64+-0x500], R13 ;  /* 0xfffb000d0e00798e */ /* 0x0041e4000c10e784 */
.L_x_6122:
[----:B------:R-:W-:Y:S05]  /*6b40*/  BSYNC B0 ;  /* 0x0000000000007941 */ /* 0x000fea0003800000 */
.L_x_6121:
[----:B0-2---:R0:W2:Y:S01]  /*6b50*/  LDS R13, [R162.X4+0x7b0] ;  /* 0x0007b000a20d7984 */ /* 0x0050a20000004800 */
[----:B------:R-:W-:Y:S01]  /*6b60*/  BSSY B0, `(.L_x_6123) ;  /* 0x0000004000007945 */ /* 0x000fe20003800000 */
[----:B------:R-:W-:Y:S01]  /*6b70*/  LEA.HI.SX32 R16, R16, R49, 0x1b ;  /* 0x0000003110107211 */ /* 0x000fe200078fdaff */
[----:B------:R-:W-:Y:S05]  /*6b80*/  @!P4 BRA `(.L_x_6124) ;  /* 0x000000100000c947 */ /* 0x000fea0003800000 */
[----:B--2---:R2:W-:Y:S02]  /*6b90*/  RED.E.ADD.F32.FTZ.RN.STRONG.GPU [R14.64+-0x480], R13 ;  /* 0xfffb800d0e00798e */ /* 0x0045e4000c10e784 */
.L_x_6124:
[----:B------:R-:W-:Y:S05]  /*6ba0*/  BSYNC B0 ;  /* 0x0000000000007941 */ /* 0x000fea0003800000 */
.L_x_6123:
[----:B--2---:R2:W3:Y:S01]  /*6bb0*/  LDS R13, [R16.X4+0x830] ;  /* 0x00083000100d7984 */ /* 0x0044e20000004800 */
[----:B------:R-:W-:Y:S01]  /*6bc0*/  BSSY B0, `(.L_x_6125) ;  /* 0x0000005000007945 */ /* 0x000fe20003800000 */
[C---:B-1----:R-:W-:Y:S02]  /*6bd0*/  IADD3 R114, R49.reuse, 0x120, RZ ;  /* 0x0000012031727810 */ /* 0x042fe40007ffe0ff */
[----:B0-----:R-:W-:Y:S01]  /*6be0*/  IADD3 R162, R49, 0x140, RZ ;  /* 0x0000014031a27810 */ /* 0x001fe20007ffe0ff */
[----:B------:R-:W-:Y:S05]  /*6bf0*/  @!P5 BRA `(.L_x_6126) ;  /* 0x000000100000d947 */ /* 0x000fea0003800000 */
[----:B---3--:R0:W-:Y:S02]  /*6c00*/  RED.E.ADD.F32.FTZ.RN.STRONG.GPU [R14.64+-0x400], R13 ;  /* 0xfffc000d0e00798e */ /* 0x0081e4000c10e784 */
.L_x_6126:
[----:B------:R-:W-:Y:S05]  /*6c10*/  BSYNC B0 ;  /* 0x0000000000007941 */ /* 0x000fea0003800000 */
.L_x_6125:
        /* <DEDUP_REMOVED lines=14> */
.L_x_6128:
[----:B0-----:R-:W-:Y:S05]  /*6d00*/  BSYNC B0 ;  /* 0x0000000000007941 */ /* 0x001fea0003800000 */
.L_x_6127:
[----:B-1----:R0:W1:Y:S01]  /*6d10*/  LDS R13, [R162.X4+0x930] ;  /* 0x00093000a20d7984 */ /* 0x0020620000004800 */
[----:B------:R-:W-:Y:S01]  /*6d20*/  BSSY B0, `(.L_x_6129) ;  /* 0x0000005000007945 */ /* 0x000fe20003800000 */
[----:B------:R-:W-:Y:S02]  /*6d30*/  IADD3 R114, R49, 0x180, RZ ;  /* 0x0000018031727810 */ /* 0x000fe40007ffe0ff */
[----:B------:R-:W-:Y:S01]  /*6d40*/  LEA.HI.SX32 R16, R16, R49, 0x1b ;  /* 0x0000003110107211 */ /* 0x000fe200078fdaff */
[----:B------:R-:W-:Y:S05]  /*6d50*/  @!P0 BRA `(.L_x_6130) ;  /* 0x0000001000008947 */ /* 0x000fea0003800000 */
[----:B-1----:R1:W-:Y:S02]  /*6d60*/  RED.E.ADD.F32.FTZ.RN.STRONG.GPU [R14.64+-0x300], R13 ;  /* 0xfffd000d0e00798e */ /* 0x0023e4000c10e784 */
.L_x_6130:
[----:B------:R-:W-:Y:S05]  /*6d70*/  BSYNC B0 ;  /* 0x0000000000007941 */ /* 0x000fea0003800000 */
.L_x_6129:
[----:B-1----:R1:W2:Y:S01]  /*6d80*/  LDS R13, [R16.X4+0x9b0] ;  /* 0x0009b000100d7984 */ /* 0x0022a20000004800 */
[----:B------:R-:W-:Y:S01]  /*6d90*/  BSSY B0, `(.L_x_6131) ;  /* 0x0000005000007945 */ /* 0x000fe20003800000 */
[----:B0-----:R-:W-:-:S02]  /*6da0*/  IADD3 R162, R49, 0x1a0, RZ ;  /* 0x000001a031a27810 */ /* 0x001fc40007ffe0ff */
[----:B------:R-:W-:Y:S01]  /*6db0*/  LEA.HI.SX32 R114, R114, R49, 0x1b ;  /* 0x0000003172727211 */ /* 0x000fe200078fdaff */
[----:B------:R-:W-:Y:S05]  /*6dc0*/  @!P1 BRA `(.L_x_6132) ;  /* 0x0000001000009947 */ /* 0x000fea0003800000 */
[----:B--2---:R0:W-:Y:S02]  /*6dd0*/  RED.E.ADD.F32.FTZ.RN.STRONG.GPU [R14.64+-0x280], R13 ;  /* 0xfffd800d0e00798e */ /* 0x0041e4000c10e784 */
.L_x_6132:
[----:B------:R-:W-:Y:S05]  /*6de0*/  BSYNC B0 ;  /* 0x0000000000007941 */ /* 0x000fea0003800000 */
.L_x_6131:
[----:B0-2---:R0:W2:Y:S01]  /*6df0*/  LDS R13, [R114.X4+0xa30] ;  /* 0x000a3000720d7984 */ /* 0x0050a20000004800 */
[----:B------:R-:W-:Y:S01]  /*6e00*/  BSSY B0, `(.L_x_6133) ;  /* 0x0000005000007945 */ /* 0x000fe20003800000 */
[----:B-1----:R-:W-:Y:S02]  /*6e10*/  IADD3 R16, R49, 0x1c0, RZ ;  /* 0x000001c031107810 */ /* 0x002fe40007ffe0ff */
[----:B------:R-:W-:Y:S01]  /*6e20*/  LEA.HI.SX32 R162, R162, R49, 0x1b ;  /* 0x00000031a2a27211 */ /* 0x000fe200078fdaff */
[----:B------:R-:W-:Y:S05]  /*6e30*/  @!P2 BRA `(.L_x_6134) ;  /* 0x000000100000a947 */ /* 0x000fea0003800000 */
[----:B--2---:R1:W-:Y:S02]  /*6e40*/  RED.E.ADD.F32.FTZ.RN.STRONG.GPU [R14.64+-0x200], R13 ;  /* 0xfffe000d0e00798e */ /* 0x0043e4000c10e784 */
.L_x_6134:
[----:B------:R-:W-:Y:S05]  /*6e50*/  BSYNC B0 ;  /* 0x0000000000007941 */ /* 0x000fea0003800000 */
.L_x_6133:
[----:B-12---:R1:W2:Y:S01]  /*6e60*/  LDS R13, [R162.X4+0xab0] ;  /* 0x000ab000a20d7984 */ /* 0x0062a20000004800 */
[----:B------:R-:W-:Y:S01]  /*6e70*/  BSSY B0, `(.L_x_6135) ;  /* 0x0000005000007945 */ /* 0x000fe20003800000 */
[----:B0-----:R-:W-:Y:S02]  /*6e80*/  IADD3 R114, R49, 0x1e0, RZ ;  /* 0x000001e031727810 */ /* 0x001fe40007ffe0ff */
[----:B------:R-:W-:Y:S01]  /*6e90*/  LEA.HI.SX32 R16, R16, R49, 0x1b ;  /* 0x0000003110107211 */ /* 0x000fe200078fdaff */
[----:B------:R-:W-:Y:S05]  /*6ea0*/  @!P3 BRA `(.L_x_6136) ;  /* 0x000000100000b947 */ /* 0x000fea0003800000 */
[----:B--2---:R0:W-:Y:S02]  /*6eb0*/  RED.E.ADD.F32.FTZ.RN.STRONG.GPU [R14.64+-0x180], R13 ;  /* 0xfffe800d0e00798e */ /* 0x0041e4000c10e784 */
.L_x_6136:
[----:B------:R-:W-:Y:S05]  /*6ec0*/  BSYNC B0 ;  /* 0x0000000000007941 */ /* 0x000fea0003800000 */
.L_x_6135:
[----:B0-2---:R0:W2:Y:S01]  /*6ed0*/  LDS R13, [R16.X4+0xb30] ;  /* 0x000b3000100d7984 */ /* 0x0050a20000004800 */
[----:B------:R-:W-:Y:S01]  /*6ee0*/  BSSY B0, `(.L_x_6137) ;  /* 0x0000004000007945 */ /* 0x000fe20003800000 */
[----:B------:R-:W-:Y:S01]  /*6ef0*/  LEA.HI.SX32 R114, R114, R49, 0x1b ;  /* 0x0000003172727211 */ /* 0x000fe200078fdaff */
[----:B------:R-:W-:Y:S05]  /*6f00*/  @!P4 BRA `(.L_x_6138) ;  /* 0x000000100000c947 */ /* 0x000fea0003800000 */
[----:B--2---:R2:W-:Y:S02]  /*6f10*/  RED.E.ADD.F32.FTZ.RN.STRONG.GPU [R14.64+-0x100], R13 ;  /* 0xffff000d0e00798e */ /* 0x0045e4000c10e784 */
.L_x_6138:
[----:B------:R-:W-:Y:S05]  /*6f20*/  BSYNC B0 ;  /* 0x0000000000007941 */ /* 0x000fea0003800000 */
.L_x_6137:
[----:B--2---:R2:W3:Y:S01]  /*6f30*/  LDS R13, [R114.X4+0xbb0] ;  /* 0x000bb000720d7984 */ /* 0x0044e20000004800 */
[----:B------:R-:W-:Y:S01]  /*6f40*/  BSSY B0, `(.L_x_6139) ;  /* 0x0000003000007945 */ /* 0x000fe20003800000 */
[----:B------:R-:W-:Y:S05]  /*6f50*/  @!P5 BRA `(.L_x_6140) ;  /* 0x000000100000d947 */ /* 0x000fea0003800000 */
[----:B---3--:R3:W-:Y:S02]  /*6f60*/  RED.E.ADD.F32.FTZ.RN.STRONG.GPU [R14.64+-0x80], R13 ;  /* 0xffff800d0e00798e */ /* 0x0087e4000c10e784 */
.L_x_6140:
[----:B------:R-:W-:Y:S05]  /*6f70*/  BSYNC B0 ;  /* 0x0000000000007941 */ /* 0x000fea0003800000 */
.L_x_6139:
        /* <DEDUP_REMOVED lines=11> */
[----:B------:R-:W-:Y:S02]  /*7030*/  FMUL.FTZ R14, R112, R173 ;  /* 0x000000ad700e7220 */ /* 0x000fe40000410000 */
[----:B------:R-:W-:Y:S02]  /*7040*/  FFMA.FTZ R16, R120, R169, R16 ;  /* 0x000000a978107223 */ /* 0x000fe40000010010 */
[----:B--2---:R-:W-:Y:S02]  /*7050*/  FMUL.FTZ R114, R181, R14 ;  /* 0x0000000eb5727220 */ /* 0x004fe40000410000 */
[----:B------:R-:W-:Y:S02]  /*7060*/  FMUL.FTZ R14, R112, R161 ;  /* 0x000000a1700e7220 */ /* 0x000fe40000410000 */
[----:B------:R-:W-:-:S02]  /*7070*/  FADD.FTZ R109, R16, R109 ;  /* 0x0000006d106d7221 */ /* 0x000fc40000010000 */
[----:B------:R-:W-:Y:S02]  /*7080*/  FMUL.FTZ R14, R199, R14 ;  /* 0x0000000ec70e7220 */ /* 0x000fe40000410000 */
[----:B---3--:R-:W-:Y:S02]  /*7090*/  @!P0 FADD.FTZ R150, R150, R15 ;  /* 0x0000000f96968221 */ /* 0x008fe40000010000 */
[----:B------:R-:W-:Y:S02]  /*70a0*/  FFMA.FTZ R27, R27, R161, R14 ;  /* 0x000000a11b1b7223 */ /* 0x000fe4000001000e */
[----:B----4-:R-:W-:Y:S01]  /*70b0*/  @!P0 FADD.FTZ R12, R12, R13 ;  /* 0x0000000d0c0c8221 */ /* 0x010fe20000010000 */
[----:B------:R-:W0:Y:S01]  /*70c0*/  SHFL.DOWN PT, R15, R150, 0x2, 0x1f ;  /* 0x08401f00960f7f89 */ /* 0x000e2200000e0000 */
[----:B------:R-:W-:Y:S01]  /*70d0*/  ISETP.GT.AND P0, PT, R48, 0x1d, PT ;  /* 0x0000001d3000780c */ /* 0x000fe20003f04270 */
[----:B------:R-:W-:Y:S02]  /*70e0*/  FMUL.FTZ R14, R112, R209 ;  /* 0x000000d1700e7220 */ /* 0x000fe40000410000 */
[----:B------:R-:W2:Y:S01]  /*70f0*/  SHFL.DOWN PT, R13, R12, 0x2, 0x1f ;  /* 0x08401f000c0d7f89 */ /* 0x000ea200000e0000 */
        /* <DEDUP_REMOVED lines=17> */
[----:B------:R-:W-:Y:S02]  /*7210*/  FFMA.FTZ R145, R145, R209, R16 ;  /* 0x000000d191917223 */ /* 0x000fe40000010010 */
        /* <DEDUP_REMOVED lines=28> */
[----:B--2---:R-:W-:Y:S01]  /*73e0*/  @!P0 FADD.FTZ R12, R12, R15 ;  /* 0x0000000f0c0c8221 */ /* 0x004fe20000010000 */
        /* <DEDUP_REMOVED lines=21> */
[----:B------:R0:W-:Y:S01]  /*7540*/  @!P1 STS.64 [0xc78], R12 ;  /* 0x000c780cff009388 */ /* 0x0001e20000000a00 */
        /* <DEDUP_REMOVED lines=27> */
.L_x_6142:
[----:B0-----:R-:W-:Y:S05]  /*7700*/  BSYNC B0 ;  /* 0x0000000000007941 */ /* 0x001fea0003800000 */
.L_x_6141:
[----:B------:R-:W-:Y:S02]  /*7710*/  IADD3 R137, R137, 0x1, RZ ;  /* 0x0000000189897810 */ /* 0x000fe40007ffe0ff */
[----:B------:R-:W-:Y:S02]  /*7720*/  IADD3 R110, P1, R110, 0x1, RZ ;  /* 0x000000016e6e7810 */ /* 0x000fe40007f3e0ff */
[----:B------:R-:W-:Y:S02]  /*7730*/  ISETP.GE.AND P0, PT, R137, c[0x0][0x16c], PT ;  /* 0x00005b0089007a0c */ /* 0x000fe40003f06270 */
[----:B------:R-:W-:-:S11]  /*7740*/  IADD3.X R139, RZ, R139, RZ, P1, !PT ;  /* 0x0000008bff8b7210 */ /* 0x000fd60000ffe4ff */
[----:B------:R-:W-:Y:S01]  /*7750*/  @P0 CALL.REL.NOINC `(.L_x_6106) ;  /* 0x0000001000000944 */ /* 0x000fe20003c00000 */
[----:B------:R-:W-:Y:S05]  /*7760*/  BRA `(.L_x_6143) ;  /* 0xffffd0b000007947 */ /* 0x000fea000383ffff */
.L_x_6106:
[----:B------:R-:W-:Y:S06]  /*7770*/  BAR.SYNC.DEFER_BLOCKING 0x0 ;  /* 0x0000000000007b1d */ /* 0x000fec0000010000 */
[----:B------:R-:W2:Y:S04]  /*7780*/  LDG.E.128 R4, [R34.64] ;  /* 0x0000000422047981 */ /* 0x000ea8000c1e1d00 */
[----:B------:R-:W3:Y:S01]  /*7790*/  LDG.E.128 R8, [R34.64+0x200] ;  /* 0x0002000422087981 */ /* 0x000ee2000c1e1d00 */
[----:B------:R-:W-:-:S02]  /*77a0*/  F2FP.PACK_AB R126, R125, R96 ;  /* 0x000000607d7e723e */ /* 0x000fc400000000ff */
[----:B------:R-:W-:Y:S02]  /*77b0*/  F2FP.PACK_AB R127, R127, R98 ;  /* 0x000000627f7f723e */ /* 0x000fe400000000ff */
[----:B------:R-:W-:Y:S02]  /*77c0*/  F2FP.PACK_AB R125, R123, R94 ;  /* 0x0000005e7b7d723e */ /* 0x000fe400000000ff */
[----:B------:R-:W-:Y:S02]  /*77d0*/  F2FP.PACK_AB R124, R121, R92 ;  /* 0x0000005c797c723e */ /* 0x000fe400000000ff */
[----:B------:R-:W-:Y:S01]  /*77e0*/  IADD3 R39, R39, 0x1, RZ ;  /* 0x0000000127277810 */ /* 0x000fe20007ffe0ff */
[----:B--2---:R-:W-:Y:S04]  /*77f0*/  STS.128 [R48.X16], R4 ;  /* 0x0000000430007388 */ /* 0x004fe8000000cc00 */
[----:B---3--:R-:W-:Y:S01]  /*7800*/  STS.128 [R48.X16+0x200], R8 ;  /* 0x0002000830007388 */ /* 0x008fe2000000cc00 */
[----:B------:R-:W-:-:S06]  /*7810*/  NOP ;  /* 0x0000000000007918 */ /* 0x000fcc0000000000 */
[----:B0-----:R-:W0:Y:S04]  /*7820*/  LDS.128 R12, [R36] ;  /* 0x00000000240c7984 */ /* 0x001e280000000c00 */
[----:B------:R-:W2:Y:S04]  /*7830*/  LDS.128 R4, [R36+0x10] ;  /* 0x0000100024047984 */ /* 0x000ea80000000c00 */
[----:B------:R-:W-:Y:S06]  /*7840*/  BAR.SYNC.DEFER_BLOCKING 0x0 ;  /* 0x0000000000007b1d */ /* 0x000fec0000010000 */
[----:B------:R-:W-:Y:S01]  /*7850*/  STS.128 [R36], R124 ;  /* 0x0000007c24007388 */ /* 0x000fe20000000c00 */
        /* <DEDUP_REMOVED lines=17> */
[----:B------:R0:W3:Y:S02]  /*7970*/  @!P2 MUFU.EX2 R10, R8 ;  /* 0x00000008000aa308 */ /* 0x0000e40000000800 */
[----:B------:R-:W-:Y:S02]  /*7980*/  @!P1 FMUL.FTZ R11, R17, -1.4426950216293334961 ;  /* 0xbfb8aa3b110b9820 */ /* 0x000fe40000410000 */
[----:B------:R-:W-:Y:S02]  /*7990*/  @!P4 FMUL.FTZ R17, R9, -1.4426950216293334961 ;  /* 0xbfb8aa3b0911c820 */ /* 0x000fe40000410000 */
[----:B------:R-:W-:Y:S01]  /*79a0*/  FADD.FTZ R18, R19, R52 ;  /* 0x0000003413127221 */ /* 0x000fe20000010000 */
[----:B------:R-:W-:Y:S01]  /*79b0*/  HADD2.F32 R19, -RZ, R14.H1_H1 ;  /* 0x3000000eff137230 */ /* 0x000fe20000004100 */
[----:B------:R-:W4:Y:S01]  /*79c0*/  @!P1 MUFU.EX2 R11, R11 ;  /* 0x0000000b000b9308 */ /* 0x000f220000000800 */
[----:B0-----:R-:W-:-:S02]  /*79d0*/  IMAD.WIDE.U32 R8, R53, c[0x0][0x2d8], R2 ;  /* 0x0000b60035087a25 */ /* 0x001fc400078e0002 */
[----:B------:R-:W-:Y:S02]  /*79e0*/  FSETP.GTU.FTZ.AND P6, PT, R18, 20, PT ;  /* 0x41a000001200780b */ /* 0x000fe40003fdc000 */
[----:B------:R-:W-:Y:S01]  /*79f0*/  FADD.FTZ R14, R19, R52 ;  /* 0x00000034130e7221 */ /* 0x000fe20000010000 */
[----:B------:R-:W-:Y:S01]  /*7a00*/  IADD3 R9, R9, R21, RZ ;  /* 0x0000001509097210 */ /* 0x000fe20007ffe0ff */
[----:B------:R-:W-:Y:S01]  /*7a10*/  IMAD R21, R55, c[0x0][0x2e0], RZ ;  /* 0x0000b80037157a24 */ /* 0x000fe200078e02ff */
[----:B------:R4:W0:Y:S01]  /*7a20*/  @!P0 MUFU.EX2 R16, R13 ;  /* 0x0000000d00108308 */ /* 0x0008220000000800 */
[----:B---3--:R-:W-:Y:S01]  /*7a30*/  @!P2 FADD.FTZ R12, R10, 1 ;  /* 0x3f8000000a0ca421 */ /* 0x008fe20000010000 */
[----:B------:R-:W-:Y:S01]  /*7a40*/  FSETP.GTU.FTZ.AND P5, PT, R14, 20, PT ;  /* 0x41a000000e00780b */ /* 0x000fe20003fbc000 */
[----:B------:R-:W-:Y:S02]  /*7a50*/  IMAD R23, R56, c[0x0][0x2e4], R21 ;  /* 0x0000b90038177a24 */ /* 0x000fe400078e0215 */
[----:B------:R-:W-:-:S03]  /*7a60*/  IMAD.WIDE.U32 R2, R53, c[0x0][0x2f8], R2 ;  /* 0x0000be0035027a25 */ /* 0x000fc600078e0002 */
[----:B------:R-:W3:Y:S01]  /*7a70*/  @!P2 MUFU.RCP R12, R12 ;  /* 0x0000000c000ca308 */ /* 0x000ee20000001000 */
[----:B----4-:R-:W-:Y:S02]  /*7a80*/  @!P1 FADD.FTZ R13, R11, 1 ;  /* 0x3f8000000b0d9421 */ /* 0x010fe40000010000 */
[----:B------:R-:W-:Y:S01]  /*7a90*/  IMAD.WIDE.U32 R10, R56, c[0x0][0x2e0], R8 ;  /* 0x0000b800380a7a25 */ /* 0x000fe200078e0008 */
[--C-:B------:R-:W-:Y:S02]  /*7aa0*/  HADD2.F32 R9, -RZ, R15.reuse.H0_H0 ;  /* 0x2000000fff097230 */ /* 0x100fe40000004100 */
[----:B------:R-:W-:Y:S02]  /*7ab0*/  HADD2.F32 R15, -RZ, R15.H1_H1 ;  /* 0x3000000fff0f7230 */ /* 0x000fe40000004100 */
[----:B------:R-:W-:Y:S01]  /*7ac0*/  IADD3 R19, R11, R23, RZ ;  /* 0x000000170b137210 */ /* 0x000fe20007ffe0ff */
[--C-:B------:R-:W-:Y:S01]  /*7ad0*/  FADD.FTZ R20, R9, R52.reuse ;  /* 0x0000003409147221 */ /* 0x100fe20000010000 */
[----:B------:R-:W-:Y:S01]  /*7ae0*/  LEA R8, P3, R10, c[0x0][0x330], 0x1 ;  /* 0x0000cc000a087a11 */ /* 0x000fe200078608ff */
[----:B0-----:R-:W-:Y:S01]  /*7af0*/  @!P0 FADD.FTZ R16, R16, 1 ;  /* 0x3f80000010108421 */ /* 0x001fe20000010000 */
[----:B------:R0:W4:Y:S01]  /*7b00*/  @!P1 MUFU.RCP R21, R13 ;  /* 0x0000000d00159308 */ /* 0x0001220000001000 */
[----:B------:R-:W-:Y:S01]  /*7b10*/  @!P6 FMUL.FTZ R11, R18, -1.4426950216293334961 ;  /* 0xbfb8aa3b120be820 */ /* 0x000fe20000410000 */
[----:B------:R-:W-:Y:S01]  /*7b20*/  LEA.HI.X R9, R10, c[0x0][0x334], R19, 0x1, P3 ;  /* 0x0000cd000a097a11 */ /* 0x000fe200018f0c13 */
[--C-:B------:R-:W-:Y:S01]  /*7b30*/  FADD.FTZ R18, R15, R52.reuse ;  /* 0x000000340f127221 */ /* 0x100fe20000010000 */
[----:B------:R-:W-:Y:S01]  /*7b40*/  FSETP.GTU.FTZ.AND P3, PT, R20, 20, PT ;  /* 0x41a000001400780b */ /* 0x000fe20003f7c000 */
[----:B------:R-:W-:Y:S01]  /*7b50*/  @!P5 FMUL.FTZ R10, R14, -1.4426950216293334961 ;  /* 0xbfb8aa3b0e0ad820 */ /* 0x000fe20000410000 */
[--C-:B--2---:R-:W-:Y:S01]  /*7b60*/  HADD2.F32 R15, -RZ, R4.reuse.H1_H1 ;  /* 0x30000004ff0f7230 */ /* 0x104fe20000004100 */
[----:B---3--:R-:W-:Y:S01]  /*7b70*/  @!P2 FMUL.FTZ R119, R119, R12 ;  /* 0x0000000c7777a220 */ /* 0x008fe20000410000 */
[----:B------:R-:W2:Y:S01]  /*7b80*/  @!P4 MUFU.EX2 R17, R17 ;  /* 0x000000110011c308 */ /* 0x000ea20000000800 */
[----:B0-----:R-:W-:Y:S01]  /*7b90*/  HADD2.F32 R13, -RZ, R4.H0_H0 ;  /* 0x20000004ff0d7230 */ /* 0x001fe20000004100 */
[----:B------:R-:W-:Y:S01]  /*7ba0*/  FSETP.GTU.FTZ.AND P2, PT, R18, 20, PT ;  /* 0x41a000001200780b */ /* 0x000fe20003f5c000 */
[----:B------:R-:W-:-:S02]  /*7bb0*/  FADD.FTZ R15, R15, R52 ;  /* 0x000000340f0f7221 */ /* 0x000fc40000010000 */
[----:B------:R-:W-:-:S03]  /*7bc0*/  IMAD.WIDE R8, R37, 0x10, R8 ;  /* 0x0000001025087825 */ /* 0x000fc600078e0208 */
[----:B------:R-:W0:Y:S01]  /*7bd0*/  @!P0 MUFU.RCP R16, R16 ;  /* 0x0000001000108308 */ /* 0x000e220000001000 */
[----:B------:R-:W-:Y:S02]  /*7be0*/  FADD.FTZ R13, R13, R52 ;  /* 0x000000340d0d7221 */ /* 0x000fe40000010000 */
[----:B------:R-:W-:Y:S02]  /*7bf0*/  @!P3 FMUL.FTZ R4, R20, -1.4426950216293334961 ;  /* 0xbfb8aa3b1404b820 */ /* 0x000fe40000410000 */
[----:B----4-:R-:W-:Y:S01]  /*7c00*/  @!P1 FMUL.FTZ R90, R90, R21 ;  /* 0x000000155a5a9220 */ /* 0x010fe20000410000 */
[----:B------:R-:W-:Y:S01]  /*7c10*/  FSETP.GTU.FTZ.AND P1, PT, R13, 20, PT ;  /* 0x41a000000d00780b */ /* 0x000fe20003f3c000 */
[----:B------:R-:W-:Y:S01]  /*7c20*/  @!P2 FMUL.FTZ R12, R18, -1.4426950216293334961 ;  /* 0xbfb8aa3b120ca820 */ /* 0x000fe20000410000 */
[----:B------:R-:W3:Y:S01]  /*7c30*/  @!P6 MUFU.EX2 R11, R11 ;  /* 0x0000000b000be308 */ /* 0x000ee20000000800 */
[----:B--2---:R-:W-:-:S07]  /*7c40*/  @!P4 FADD.FTZ R17, R17, 1 ;  /* 0x3f8000001111c421 */ /* 0x004fce0000010000 */
[----:B------:R-:W2:Y:S01]  /*7c50*/  @!P5 MUFU.EX2 R10, R10 ;  /* 0x0000000a000ad308 */ /* 0x000ea20000000800 */
[----:B0-----:R-:W-:Y:S01]  /*7c60*/  @!P0 FMUL.FTZ R117, R117, R16 ;  /* 0x0000001075758220 */ /* 0x001fe20000410000 */
[----:B------:R-:W-:Y:S01]  /*7c70*/  FSETP.GTU.FTZ.AND P0, PT, R15, 20, PT ;  /* 0x41a000000f00780b */ /* 0x000fe20003f1c000 */
[----:B------:R-:W-:-:S05]  /*7c80*/  @!P1 FMUL.FTZ R13, R13, -1.4426950216293334961 ;  /* 0xbfb8aa3b0d0d9820 */ /* 0x000fca0000410000 */
[----:B------:R-:W0:Y:S01]  /*7c90*/  @!P3 MUFU.EX2 R4, R4 ;  /* 0x000000040004b308 */ /* 0x000e220000000800 */
[----:B---3--:R-:W-:-:S06]  /*7ca0*/  @!P6 FADD.FTZ R11, R11, 1 ;  /* 0x3f8000000b0be421 */ /* 0x008fcc0000010000 */
[----:B------:R-:W-:Y:S01]  /*7cb0*/  @!P0 FMUL.FTZ R14, R15, -1.4426950216293334961 ;  /* 0xbfb8aa3b0f0e8820 */ /* 0x000fe20000410000 */
[----:B------:R-:W3:Y:S01]  /*7cc0*/  @!P4 MUFU.RCP R17, R17 ;  /* 0x000000110011c308 */ /* 0x000ee20000001000 */
[----:B--2---:R-:W-:Y:S01]  /*7cd0*/  @!P5 FADD.FTZ R10, R10, 1 ;  /* 0x3f8000000a0ad421 */ /* 0x004fe20000010000 */
[--C-:B------:R-:W-:Y:S02]  /*7ce0*/  HADD2.F32 R15, -RZ, R5.reuse.H0_H0 ;  /* 0x20000005ff0f7230 */ /* 0x100fe40000004100 */
[----:B------:R-:W-:-:S03]  /*7cf0*/  HADD2.F32 R5, -RZ, R5.H1_H1 ;  /* 0x30000005ff057230 */ /* 0x000fc60000004100 */
[----:B------:R-:W-:Y:S01]  /*7d00*/  FADD.FTZ R20, R15, R52 ;  /* 0x000000340f147221 */ /* 0x000fe20000010000 */
[----:B------:R2:W4:Y:S01]  /*7d10*/  @!P6 MUFU.RCP R16, R11 ;  /* 0x0000000b0010e308 */ /* 0x0005220000001000 */
[----:B0-----:R-:W-:-:S07]  /*7d20*/  @!P3 FADD.FTZ R4, R4, 1 ;  /* 0x3f8000000404b421 */ /* 0x001fce0000010000 */
[----:B------:R-:W0:Y:S01]  /*7d30*/  @!P2 MUFU.EX2 R12, R12 ;  /* 0x0000000c000ca308 */ /* 0x000e220000000800 */
[----:B---3--:R-:W-:Y:S01]  /*7d40*/  @!P4 FMUL.FTZ R88, R88, R17 ;  /* 0x000000115858c220 */ /* 0x008fe20000410000 */
[----:B------:R-:W-:Y:S01]  /*7d50*/  FSETP.GTU.FTZ.AND P4, PT, R20, 20, PT ;  /* 0x41a000001400780b */ /* 0x000fe20003f9c000 */
[--C-:B------:R-:W-:Y:S01]  /*7d60*/  FADD.FTZ R17, R5, R52.reuse ;  /* 0x0000003405117221 */ /* 0x100fe20000010000 */
[--C-:B------:R-:W-:Y:S02]  /*7d70*/  HADD2.F32 R5, -RZ, R6.reuse.H0_H0 ;  /* 0x20000006ff057230 */ /* 0x100fe40000004100 */
[--C-:B--2---:R-:W-:Y:S02]  /*7d80*/  HADD2.F32 R11, -RZ, R7.reuse.H0_H0 ;  /* 0x20000007ff0b7230 */ /* 0x104fe40000004100 */
[----:B------:R-:W2:Y:S01]  /*7d90*/  @!P1 MUFU.EX2 R13, R13 ;  /* 0x0000000d000d9308 */ /* 0x000ea20000000800 */
[----:B----4-:R-:W-:Y:S01]  /*7da0*/  @!P6 FMUL.FTZ R115, R115, R16 ;  /* 0x000000107373e220 */ /* 0x010fe20000410000 */
[----:B------:R-:W-:Y:S01]  /*7db0*/  FSETP.GTU.FTZ.AND P6, PT, R17, 20, PT ;  /* 0x41a000001100780b */ /* 0x000fe20003fdc000 */
[--C-:B------:R-:W-:Y:S01]  /*7dc0*/  FADD.FTZ R16, R5, R52.reuse ;  /* 0x0000003405107221 */ /* 0x100fe20000010000 */
[----:B------:R-:W-:Y:S01]  /*7dd0*/  HADD2.F32 R5, -RZ, R6.H1_H1 ;  /* 0x30000006ff057230 */ /* 0x000fe20000004100 */
[----:B------:R-:W-:Y:S01]  /*7de0*/  FADD.FTZ R11, R11, R52 ;  /* 0x000000340b0b7221 */ /* 0x000fe20000010000 */
[----:B------:R-:W-:-:S02]  /*7df0*/  HADD2.F32 R7, -RZ, R7.H1_H1 ;  /* 0x30000007ff077230 */ /* 0x000fc40000004100 */
[----:B------:R-:W3:Y:S01]  /*7e00*/  @!P5 MUFU.RCP R19, R10 ;  /* 0x0000000a0013d308 */ /* 0x000ee20000001000 */
[----:B0-----:R-:W-:-:S07]  /*7e10*/  @!P2 FADD.FTZ R12, R12, 1 ;  /* 0x3f8000000c0ca421 */ /* 0x001fce0000010000 */
[----:B------:R0:W4:Y:S01]  /*7e20*/  @!P3 MUFU.RCP R18, R4 ;  /* 0x000000040012b308 */ /* 0x0001220000001000 */
[----:B--2---:R-:W-:Y:S02]  /*7e30*/  @!P1 FADD.FTZ R13, R13, 1 ;  /* 0x3f8000000d0d9421 */ /* 0x004fe40000010000 */
[----:B---3--:R-:W-:-:S05]  /*7e40*/  @!P5 FMUL.FTZ R86, R86, R19 ;  /* 0x000000135656d220 */ /* 0x008fca0000410000 */
[----:B------:R-:W2:Y:S01]  /*7e50*/  @!P2 MUFU.RCP R15, R12 ;  /* 0x0000000c000fa308 */ /* 0x000ea20000001000 */
[--C-:B------:R-:W-:Y:S01]  /*7e60*/  FADD.FTZ R19, R5, R52.reuse ;  /* 0x0000003405137221 */ /* 0x100fe20000010000 */
[----:B------:R-:W-:Y:S01]  /*7e70*/  FSETP.GTU.FTZ.AND P5, PT, R16, 20, PT ;  /* 0x41a000001000780b */ /* 0x000fe20003fbc000 */
[----:B0-----:R-:W-:Y:S02]  /*7e80*/  @!P4 FMUL.FTZ R4, R20, -1.4426950216293334961 ;  /* 0xbfb8aa3b1404c820 */ /* 0x001fe40000410000 */
[----:B------:R-:W-:Y:S02]  /*7e90*/  @!P6 FMUL.FTZ R5, R17, -1.4426950216293334961 ;  /* 0xbfb8aa3b1105e820 */ /* 0x000fe40000410000 */
[----:B----4-:R-:W-:Y:S01]  /*7ea0*/  @!P3 FMUL.FTZ R113, R113, R18 ;  /* 0x000000127171b220 */ /* 0x010fe20000410000 */
[----:B------:R-:W0:Y:S01]  /*7eb0*/  @!P1 MUFU.RCP R10, R13 ;  /* 0x0000000d000a9308 */ /* 0x000e220000001000 */
[----:B------:R-:W-:Y:S01]  /*7ec0*/  FSETP.GTU.FTZ.AND P3, PT, R19, 20, PT ;  /* 0x41a000001300780b */ /* 0x000fe20003f7c000 */
[----:B------:R-:W-:-:S05]  /*7ed0*/  FADD.FTZ R17, R7, R52 ;  /* 0x0000003407117221 */ /* 0x000fca0000010000 */
[----:B------:R-:W-:Y:S01]  /*7ee0*/  @!P5 FMUL.FTZ R6, R16, -1.4426950216293334961 ;  /* 0xbfb8aa3b1006d820 */ /* 0x000fe20000410000 */
[----:B------:R-:W3:Y:S01]  /*7ef0*/  @!P4 MUFU.EX2 R4, R4 ;  /* 0x000000040004c308 */ /* 0x000ee20000000800 */
[----:B--2---:R-:W-:Y:S01]  /*7f00*/  @!P2 FMUL.FTZ R84, R84, R15 ;  /* 0x0000000f5454a220 */ /* 0x004fe20000410000 */
[----:B------:R-:W-:-:S04]  /*7f10*/  FSETP.GTU.FTZ.AND P2, PT, R11, 20, PT ;  /* 0x41a000000b00780b */ /* 0x000fc80003f5c000 */
[----:B------:R-:W-:Y:S02]  /*7f20*/  @!P3 FMUL.FTZ R7, R19, -1.4426950216293334961 ;  /* 0xbfb8aa3b1307b820 */ /* 0x000fe40000410000 */
[----:B------:R-:W2:Y:S01]  /*7f30*/  @!P6 MUFU.EX2 R5, R5 ;  /* 0x000000050005e308 */ /* 0x000ea20000000800 */
[----:B0-----:R-:W-:Y:S01]  /*7f40*/  @!P1 FMUL.FTZ R111, R111, R10 ;  /* 0x0000000a6f6f9220 */ /* 0x001fe20000410000 */
[----:B------:R-:W-:-:S05]  /*7f50*/  FSETP.GTU.FTZ.AND P1, PT, R17, 20, PT ;  /* 0x41a000001100780b */ /* 0x000fca0003f3c000 */
[----:B------:R-:W-:Y:S01]  /*7f60*/  @!P2 FMUL.FTZ R15, R11, -1.4426950216293334961 ;  /* 0xbfb8aa3b0b0fa820 */ /* 0x000fe20000410000 */
[----:B------:R-:W0:Y:S01]  /*7f70*/  @!P0 MUFU.EX2 R14, R14 ;  /* 0x0000000e000e8308 */ /* 0x000e220000000800 */
[----:B---3--:R-:W-:Y:S01]  /*7f80*/  @!P4 FADD.FTZ R10, R4, 1 ;  /* 0x3f800000040ac421 */ /* 0x008fe20000010000 */
[----:B------:R-:W-:-:S05]  /*7f90*/  F2FP.PACK_AB R4, R129, R100 ;  /* 0x000000648104723e */ /* 0x000fca00000000ff */
[----:B------:R-:W-:Y:S01]  /*7fa0*/  @!P1 FMUL.FTZ R16, R17, -1.4426950216293334961 ;  /* 0xbfb8aa3b11109820 */ /* 0x000fe20000410000 */
[----:B------:R3:W4:Y:S01]  /*7fb0*/  @!P5 MUFU.EX2 R12, R6 ;  /* 0x00000006000cd308 */ /* 0x0007220000000800 */
[----:B--2---:R-:W-:Y:S01]  /*7fc0*/  @!P6 FADD.FTZ R11, R5, 1 ;  /* 0x3f800000050be421 */ /* 0x004fe20000010000 */
[----:B------:R-:W-:-:S06]  /*7fd0*/  F2FP.PACK_AB R5, R131, R102 ;  /* 0x000000668305723e */ /* 0x000fcc00000000ff */
[----:B------:R2:W5:Y:S01]  /*7fe0*/  @!P3 MUFU.EX2 R13, R7 ;  /* 0x00000007000db308 */ /* 0x0005620000000800 */
[----:B---3--:R-:W-:Y:S01]  /*7ff0*/  F2FP.PACK_AB R6, R133, R104 ;  /* 0x000000688506723e */ /* 0x008fe200000000ff */
[----:B0-----:R-:W-:-:S06]  /*8000*/  @!P0 FADD.FTZ R14, R14, 1 ;  /* 0x3f8000000e0e8421 */ /* 0x001fcc0000010000 */
[----:B------:R4:W0:Y:S01]  /*8010*/  @!P4 MUFU.RCP R24, R10 ;  /* 0x0000000a0018c308 */ /* 0x0008220000001000 */
[----:B--2---:R-:W-:-:S05]  /*8020*/  F2FP.PACK_AB R7, R135, R106 ;  /* 0x0000006a8707723e */ /* 0x004fca00000000ff */
[----:B------:R2:W-:Y:S02]  /*8030*/  STS.128 [R36+0x10], R4 ;  /* 0x0000100424007388 */ /* 0x0005e40000000c00 */
[----:B------:R-:W3:Y:S01]  /*8040*/  @!P2 MUFU.EX2 R21, R15 ;  /* 0x0000000f0015a308 */ /* 0x000ee20000000800 */
[----:B----4-:R-:W-:Y:S02]  /*8050*/  @!P5 FADD.FTZ R10, R12, 1 ;  /* 0x3f8000000c0ad421 */ /* 0x010fe40000010000 */
[----:B-----5:R-:W-:-:S05]  /*8060*/  @!P3 FADD.FTZ R20, R13, 1 ;  /* 0x3f8000000d14b421 */ /* 0x020fca0000010000 */
[----:B------:R4:W5:Y:S01]  /*8070*/  @!P1 MUFU.EX2 R22, R16 ;  /* 0x0000001000169308 */ /* 0x0009620000000800 */
[----:B------:R-:W-:-:S06]  /*8080*/  NOP ;  /* 0x0000000000007918 */ /* 0x000fcc0000000000 */
[----:B0-----:R-:W-:Y:S01]  /*8090*/  @!P4 FMUL.FTZ R109, R109, R24 ;  /* 0x000000186d6dc220 */ /* 0x001fe20000410000 */
[----:B------:R0:W1:Y:S01]  /*80a0*/  @!P0 MUFU.RCP R23, R14 ;  /* 0x0000000e00178308 */ /* 0x0000620000001000 */
[----:B----4-:R-:W4:Y:S01]  /*80b0*/  LDS.128 R16, [R48.X16+0x200] ;  /* 0x0002000030107984 */ /* 0x010f22000000cc00 */
[----:B---3--:R-:W-:Y:S01]  /*80c0*/  @!P2 FADD.FTZ R21, R21, 1 ;  /* 0x3f8000001515a421 */ /* 0x008fe20000010000 */
[----:B------:R-:W-:Y:S01]  /*80d0*/  IADD3 R46, P4, R46, -0x400, RZ ;  /* 0xfffffc002e2e7810 */ /* 0x000fe20007f9e0ff */
[----:B--2---:R-:W-:-:S03]  /*80e0*/  FADD.FTZ R5, R119, R50 ;  /* 0x0000003277057221 */ /* 0x004fc60000010000 */
[----:B------:R-:W-:Y:S01]  /*80f0*/  IADD3.X R47, R47, -0x1, RZ, P4, !PT ;  /* 0xffffffff2f2f7810 */ /* 0x000fe200027fe4ff */
[----:B-----5:R-:W-:Y:S01]  /*8100*/  @!P1 FADD.FTZ R22, R22, 1 ;  /* 0x3f80000016169421 */ /* 0x020fe20000010000 */
[----:B0-----:R-:W0:Y:S01]  /*8110*/  LDS.128 R12, [R48.X16] ;  /* 0x00000000300c7984 */ /* 0x001e22000000cc00 */
[----:B------:R-:W2:Y:S01]  /*8120*/  @!P6 MUFU.RCP R11, R11 ;  /* 0x0000000b000be308 */ /* 0x000ea20000001000 */
[----:B------:R-:W-:Y:S02]  /*8130*/  FADD.FTZ R4, R5, R90 ;  /* 0x0000005a05047221 */ /* 0x000fe40000010000 */
[----:B-1----:R-:W-:Y:S01]  /*8140*/  @!P0 FMUL.FTZ R82, R82, R23 ;  /* 0x0000001752528220 */ /* 0x002fe20000410000 */
[----:B------:R-:W-:-:S04]  /*8150*/  F2FP.PACK_AB R23, R84, R113 ;  /* 0x000000715417723e */ /* 0x000fc800000000ff */
[----:B------:R-:W1:Y:S01]  /*8160*/  @!P5 MUFU.RCP R10, R10 ;  /* 0x0000000a000ad308 */ /* 0x000e620000001000 */
[----:B------:R-:W-:-:S07]  /*8170*/  F2FP.PACK_AB R24, R82, R111 ;  /* 0x0000006f5218723e */ /* 0x000fce00000000ff */
[----:B------:R3:W5:Y:S01]  /*8180*/  @!P3 MUFU.RCP R25, R20 ;  /* 0x000000140019b308 */ /* 0x0007620000001000 */
[----:B--2---:R-:W-:-:S07]  /*8190*/  @!P6 FMUL.FTZ R80, R80, R11 ;  /* 0x0000000b5050e220 */ /* 0x004fce0000410000 */
[----:B------:R2:W0:Y:S01]  /*81a0*/  @!P2 MUFU.RCP R26, R21 ;  /* 0x00000015001aa308 */ /* 0x0004220000001000 */
[----:B-1----:R-:W-:Y:S01]  /*81b0*/  @!P5 FMUL.FTZ R107, R107, R10 ;  /* 0x0000000a6b6bd220 */ /* 0x002fe20000410000 */
[----:B---3--:R-:W-:Y:S01]  /*81c0*/  F2FP.PACK_AB R20, R90, R119 ;  /* 0x000000775a14723e */ /* 0x008fe200000000ff */
[----:B------:R-:W-:Y:S01]  /*81d0*/  IMAD R10, R136, c[0x0][0x2f8], RZ ;  /* 0x0000be00880a7a24 */ /* 0x000fe200078e02ff */
[----:B----4-:R-:W-:Y:S04]  /*81e0*/  STG.E.128 [R8.64+0x200], R16 ;  /* 0x0002001008007986 */ /* 0x010fe8000c101d04 */
[----:B------:R1:W3:Y:S01]  /*81f0*/  @!P1 MUFU.RCP R27, R22 ;  /* 0x00000016001b9308 */ /* 0x0002e20000001000 */
[----:B-----5:R-:W-:Y:S01]  /*8200*/  @!P3 FMUL.FTZ R78, R78, R25 ;  /* 0x000000194e4eb220 */ /* 0x020fe20000410000 */
[----:B--2---:R-:W-:Y:S01]  /*8210*/  F2FP.PACK_AB R21, R88, R117 ;  /* 0x000000755815723e */ /* 0x004fe200000000ff */
[----:B------:R-:W-:Y:S01]  /*8220*/  FADD.FTZ R117, R4, R117 ;  /* 0x0000007504757221 */ /* 0x000fe20000010000 */
[----:B------:R-:W-:-:S02]  /*8230*/  F2FP.PACK_AB R25, R80, R109 ;  /* 0x0000006d5019723e */ /* 0x000fc400000000ff */
[----:B------:R-:W-:Y:S01]  /*8240*/  IADD3 R42, P3, R42, -0x400, RZ ;  /* 0xfffffc002a2a7810 */ /* 0x000fe20007f7e0ff */
[----:B0-----:R0:W-:Y:S01]  /*8250*/  STG.E.128 [R8.64], R12 ;  /* 0x0000000c08007986 */ /* 0x0011e2000c101d04 */
[----:B------:R-:W-:Y:S01]  /*8260*/  @!P2 FMUL.FTZ R105, R105, R26 ;  /* 0x0000001a6969a220 */ /* 0x000fe20000410000 */
[----:B-1----:R-:W-:Y:S01]  /*8270*/  F2FP.PACK_AB R22, R86, R115 ;  /* 0x000000735616723e */ /* 0x002fe200000000ff */
[----:B------:R-:W-:Y:S01]  /*8280*/  FADD.FTZ R88, R117, R88 ;  /* 0x0000005875587221 */ /* 0x000fe20000010000 */
[----:B------:R-:W-:Y:S01]  /*8290*/  BAR.SYNC.DEFER_BLOCKING 0x0 ;  /* 0x0000000000007b1d */ /* 0x000fe20000010000 */
[----:B------:R-:W-:Y:S02]  /*82a0*/  F2FP.PACK_AB R26, R78, R107 ;  /* 0x0000006b4e1a723e */ /* 0x000fe400000000ff */
[----:B------:R-:W-:Y:S01]  /*82b0*/  FADD.FTZ R115, R88, R115 ;  /* 0x0000007358737221 */ /* 0x000fe20000010000 */
[----:B------:R-:W-:Y:S01]  /*82c0*/  IADD3 R41, P2, R41, -0x400, RZ ;  /* 0xfffffc0029297810 */ /* 0x000fe20007f5e0ff */
[----:B---3--:R-:W-:Y:S01]  /*82d0*/  @!P1 FMUL.FTZ R76, R76, R27 ;  /* 0x0000001b4c4c9220 */ /* 0x008fe20000410000 */
[----:B------:R-:W-:Y:S01]  /*82e0*/  IADD3 R44, P1, R44, -0x400, RZ ;  /* 0xfffffc002c2c7810 */ /* 0x000fe20007f3e0ff */
[----:B------:R-:W-:Y:S01]  /*82f0*/  FADD.FTZ R86, R115, R86 ;  /* 0x0000005673567221 */ /* 0x000fe20000010000 */
[----:B------:R-:W-:-:S02]  /*8300*/  IADD3.X R40, R40, -0x1, RZ, P2, !PT ;  /* 0xffffffff28287810 */ /* 0x000fc400017fe4ff */
[----:B------:R-:W-:Y:S01]  /*8310*/  F2FP.PACK_AB R27, R76, R105 ;  /* 0x000000694c1b723e */ /* 0x000fe200000000ff */
[----:B------:R-:W-:Y:S01]  /*8320*/  FADD.FTZ R113, R86, R113 ;  /* 0x0000007156717221 */ /* 0x000fe20000010000 */
[----:B------:R-:W-:Y:S01]  /*8330*/  IADD3.X R45, R45, -0x1, RZ, P1, !PT ;  /* 0xffffffff2d2d7810 */ /* 0x000fe20000ffe4ff */
[----:B0-----:R-:W-:Y:S01]  /*8340*/  IMAD R9, R53, c[0x0][0x2fc], R10 ;  /* 0x0000bf0035097a24 */ /* 0x001fe200078e020a */
[----:B------:R-:W-:Y:S01]  /*8350*/  IADD3.X R43, R43, -0x1, RZ, P3, !PT ;  /* 0xffffffff2b2b7810 */ /* 0x000fe20001ffe4ff */
        /* <DEDUP_REMOVED lines=27> */
.L_x_6072:
        /* <DEDUP_REMOVED lines=24> */
.L_x_6146:
[----:B0-----:R-:W-:Y:S05]  /*8690*/  BSYNC B0 ;  /* 0x0000000000007941 */ /* 0x001fea0003800000 */
.L_x_6145:
        /* <DEDUP_REMOVED lines=23> */
.L_x_6148:
[----:B------:R-:W1:Y:S02]  /*8810*/  S2R R13, SR_TID.X ;  /* 0x00000000000d7919 */ /* 0x000e640000002100 */
.L_x_6149:
[----:B0-----:R-:W-:Y:S05]  /*8820*/  BSYNC B0 ;  /* 0x0000000000007941 */ /* 0x001fea0003800000 */
.L_x_6147:
        /* <DEDUP_REMOVED lines=10> */
.L_x_6150:
        /* <DEDUP_REMOVED lines=26> */
.L_x_6151:
        /* <DEDUP_REMOVED lines=9> */
.L_x_9091:


//--------------------- .text._Z25selective_scan_bwd_kernelI32Selective_Scan_bwd_kernel_traitsILi32ELi16ELb1ELb1ELb0ELb0ELb0EN3c104HalfEfEEv12SSMParamsBwd --------------------------
	.section	.text._Z25selective_scan_bwd_kernelI32Selective_Scan_bwd_kernel_traitsILi32ELi16ELb1ELb1ELb0ELb0ELb0EN3c104HalfEfEEv12SSMParamsBwd,"ax",@progbits
	.sectioninfo	@"SHI_REGISTERS=226"
	.align	128
        .global         _Z25selective_scan_bwd_kernelI32Selective_Scan_bwd_kernel_traitsILi32ELi16ELb1ELb1ELb0ELb0ELb0EN3c104HalfEfEEv12SSMParamsBwd
        .type           _Z25selective_scan_bwd_kernelI32Selective_Scan_bwd_kernel_traitsILi32ELi16ELb1ELb1ELb0ELb0ELb0EN3c104HalfEfEEv12SSMParamsBwd,@function
        .size           _Z25selective_scan_bwd_kernelI32Selective_Scan_bwd_kernel_traitsILi32ELi16ELb1ELb1ELb0ELb0ELb0EN3c104HalfEfEEv12SSMParamsBwd,(.L_x_9092 - _Z25selective_scan_bwd_kernelI32Selective_Scan_bwd_kernel_traitsILi32ELi16ELb1ELb1ELb0ELb0ELb0EN3c104HalfEfEEv12SSMParamsBwd)
        .other          _Z25selective_scan_bwd_kernelI32Selective_Scan_bwd_kernel_traitsILi32ELi16ELb1ELb1ELb0ELb0ELb0EN3c104HalfEfEEv12SSMParamsBwd,@"STO_CUDA_ENTRY STV_DEFAULT"
_Z25selective_scan_bwd_kernelI32Selective_Scan_bwd_kernel_traitsILi32ELi16ELb1ELb1ELb0ELb0ELb0EN3c104HalfEfEEv12SSMParamsBwd:
.text._Z25selective_scan_bwd_kernelI32Selective_Scan_bwd_kernel_traitsILi32ELi16ELb1ELb1ELb0ELb0ELb0EN3c104HalfEfEEv12SSMParamsBwd:
        /* <DEDUP_REMOVED lines=26> */
[----:B------:R-:W-:Y:S01]  /*01a0*/  HFMA2.MMA R48, -RZ, RZ, 0, 0 ;  /* 0x00000000ff307435 */ /* 0x000fe200000001ff */
[----:B0-----:R-:W-:Y:S01]  /*01b0*/  IABS R2, R55 ;  /* 0x0000003700027213 */ /* 0x001fe20000000000 */
[C---:B------:R-:W-:Y:S01]  /*01c0*/  IMAD R10, R55.reuse, c[0x0][0x1ec], R10 ;  /* 0x00007b00370a7a24 */ /* 0x040fe200078e020a */
[----:B-1----:R-:W-:Y:S01]  /*01d0*/  HFMA2.MMA R6, -RZ, RZ, 0, 0 ;  /* 0x00000000ff067435 */ /* 0x002fe200000001ff */
[----:B------:R-:W-:Y:S01]  /*01e0*/  IMAD R12, R55, c[0x0][0x284], R12 ;  /* 0x0000a100370c7a24 */ /* 0x000fe200078e020c */
        /* <DEDUP_REMOVED lines=66> */
[----:B------:R-:W-:Y:S01]  /*0610*/  LEA.HI.X R39, R39, c[0x0][0x30c], R4, 0x1, P4 ;  /* 0x0000c30027277a11 */ /* 0x000fe200020f0c04 */
[----:B------:R-:W-:Y:S01]  /*0620*/  HFMA2.MMA R4, -RZ, RZ, 0, 0 ;  /* 0x00000000ff047435 */ /* 0x000fe200000001ff */
[----:B------:R-:W-:Y:S01]  /*0630*/  IADD3 R2, R9, R3, RZ ;  /* 0x0000000309027210 */ /* 0x000fe20007ffe0ff */
[----:B------:R-:W-:Y:S01]  /*0640*/  @P0 IMAD R0, R0, c[0x0][0x16c], RZ ;  /* 0x00005b0000000a24 */ /* 0x000fe200078e02ff */
[----:B------:R-:W-:Y:S02]  /*0650*/  @P0 MOV R23, 0x8 ;  /* 0x0000000800170802 */ /* 0x000fe40000000f00 */
[----:B------:R-:W-:-:S02]  /*0660*/  IADD3.X R2, R13, R2, RZ, P5, !PT ;  /* 0x000000020d027210 */ /* 0x000fc40002ffe4ff */
[----:B------:R-:W-:Y:S01]  /*0670*/  LEA R38, P6, R11, c[0x0][0x228], 0x1 ;  /* 0x00008a000b267a11 */ /* 0x000fe200078c08ff */
[----:B------:R-:W-:Y:S01]  /*0680*/  @P0 IMAD.WIDE R22, R0, R23, c[0x0][0x260] ;  /* 0x0000980000160625 */ /* 0x000fe200078e0217 */
[C---:B------:R-:W-:Y:S01]  /*0690*/  @P1 LEA R20, P4, R55.reuse, c[0x0][0x328], 0x2 ;  /* 0x0000ca0037141a11 */ /* 0x040fe200078810ff */
[----:B------:R-:W-:Y:S01]  /*06a0*/  @!P0 CS2R R22, SRZ ;  /* 0x0000000000168805 */ /* 0x000fe2000001ff00 */
[----:B------:R-:W-:Y:S02]  /*06b0*/  @P2 LEA R4, P5, R55, c[0x0][0x348], 0x2 ;  /* 0x0000d20037042a11 */ /* 0x000fe400078a10ff */
[----:B------:R-:W-:Y:S02]  /*06c0*/  MOV R3, RZ ;  /* 0x000000ff00037202 */ /* 0x000fe40000000f00 */
[----:B------:R-:W-:Y:S02]  /*06d0*/  LEA.HI.X R37, R11, c[0x0][0x22c], R2, 0x1, P6 ;  /* 0x00008b000b257a11 */ /* 0x000fe400030f0c02 */
[----:B------:R-:W-:-:S02]  /*06e0*/  @P1 LEA.HI.X R21, R55, c[0x0][0x32c], R52, 0x2, P4 ;  /* 0x0000cb0037151a11 */ /* 0x000fc400020f1434 */
[----:B------:R-:W-:Y:S02]  /*06f0*/  @P2 LEA.HI.X R3, R55, c[0x0][0x34c], R52, 0x2, P5 ;  /* 0x0000d30037032a11 */ /* 0x000fe400028f1434 */
[----:B------:R-:W-:Y:S01]  /*0700*/  MOV R2, R4 ;  /* 0x0000000400027202 */ /* 0x000fe20000000f00 */
        /* <DEDUP_REMOVED lines=9> */
.L_x_6192:
[----:B------:R-:W-:Y:S01]  /*07a0*/  BAR.SYNC.DEFER_BLOCKING 0x0 ;  /* 0x0000000000007b1d */ /* 0x000fe20000010000 */
[----:B------:R-:W-:Y:S02]  /*07b0*/  LOP3.LUT R33, R34, 0x1f, R47, 0xf8, !PT ;  /* 0x0000001f22217812 */ /* 0x000fe400078ef82f */
[----:B0-----:R-:W-:Y:S02]  /*07c0*/  MOV R4, R44 ;  /* 0x0000002c00047202 */ /* 0x001fe40000000f00 */
[----:B------:R-:W-:-:S05]  /*07d0*/  MOV R5, R43 ;  /* 0x0000002b00057202 */ /* 0x000fca0000000f00 */
[----:B------:R-:W-:-:S05]  /*07e0*/  IMAD.WIDE R12, R33, 0x10, R4 ;  /* 0x00000010210c7825 */ /* 0x000fca00078e0204 */
[----:B------:R-:W2:Y:S04]  /*07f0*/  LDG.E.128 R16, [R12.64] ;  /* 0x000000040c107981 */ /* 0x000ea8000c1e1d00 */
[----:B------:R-:W3:Y:S01]  /*0800*/  LDG.E.128 R28, [R12.64+0x200] ;  /* 0x000200040c1c7981 */ /* 0x000ee2000c1e1d00 */
[----:B------:R-:W-:Y:S02]  /*0810*/  MOV R4, R42 ;  /* 0x0000002a00047202 */ /* 0x000fe40000000f00 */
[----:B------:R-:W-:Y:S02]  /*0820*/  MOV R5, R41 ;  /* 0x0000002900057202 */ /* 0x000fe40000000f00 */
[----:B------:R-:W-:-:S03]  /*0830*/  SHF.L.U32 R32, R45, 0x5, RZ ;  /* 0x000000052d207819 */ /* 0x000fc600000006ff */
[----:B------:R-:W-:Y:S01]  /*0840*/  IMAD.WIDE R24, R33, 0x10, R4 ;  /* 0x0000001021187825 */ /* 0x000fe200078e0204 */
        /* <DEDUP_REMOVED lines=22> */
[----:B------:R-:W-:Y:S02]  /*09b0*/  HADD2.F32 R54, -RZ, R11.H1_H1 ;  /* 0x3000000bff367230 */ /* 0x000fe40000004100 */
[----:B-1----:R-:W-:Y:S02]  /*09c0*/  HADD2.F32 R107, -RZ, R17.H0_H0 ;  /* 0x20000011ff6b7230 */ /* 0x002fe40000004100 */
[----:B------:R-:W-:Y:S02]  /*09d0*/  HADD2.F32 R103, -RZ, R19.H0_H0 ;  /* 0x20000013ff677230 */ /* 0x000fe40000004100 */
[----:B---3--:R-:W-:Y:S01]  /*09e0*/  HADD2.F32 R26, -RZ, R9.H1_H1 ;  /* 0x30000009ff1a7230 */ /* 0x008fe20000004100 */
[--C-:B-----5:R-:W-:Y:S01]  /*09f0*/  FADD.FTZ R107, R107, R50.reuse ;  /* 0x000000326b6b7221 */ /* 0x120fe20000010000 */
[----:B--2---:R-:W-:Y:S01]  /*0a00*/  HADD2.F32 R99, -RZ, R13.H0_H0 ;  /* 0x2000000dff637230 */ /* 0x004fe20000004100 */
[----:B------:R-:W-:Y:S01]  /*0a10*/  FADD.FTZ R103, R103, R50 ;  /* 0x0000003267677221 */ /* 0x000fe20000010000 */
[----:B------:R-:W-:-:S02]  /*0a20*/  HADD2.F32 R95, -RZ, R15.H0_H0 ;  /* 0x2000000fff5f7230 */ /* 0x000fc40000004100 */
[----:B------:R-:W-:Y:S01]  /*0a30*/  HADD2.F32 R109, -RZ, R16.H0_H0 ;  /* 0x20000010ff6d7230 */ /* 0x000fe20000004100 */
        /* <DEDUP_REMOVED lines=24> */
[----:B------:R-:W-:Y:S01]  /*0bc0*/  HADD2.F32 R29, -RZ, R57.H0_H0 ;  /* 0x20000039ff1d7230 */ /* 0x000fe20000004100 */
[C---:B------:R-:W-:Y:S01]  /*0bd0*/  FFMA.FTZ R25, R31.reuse, R0, R48 ;  /* 0x000000001f197223 */ /* 0x040fe20000010030 */
[----:B------:R-:W-:Y:S01]  /*0be0*/  HADD2.F32 R0, -RZ, R9.H0_H0 ;  /* 0x20000009ff007230 */ /* 0x000fe20000004100 */
[-C--:B------:R-:W-:Y:S01]  /*0bf0*/  FMUL.FTZ R100, R31, R53.reuse ;  /* 0x000000351f647220 */ /* 0x080fe20000410000 */
[----:B------:R-:W-:Y:S01]  /*0c00*/  HADD2.F32 R28, -RZ, R57.H1_H1 ;  /* 0x30000039ff1c7230 */ /* 0x000fe20000004100 */
[C---:B------:R-:W-:Y:S01]  /*0c10*/  FFMA.FTZ R24, R30.reuse, R24, R25 ;  /* 0x000000181e187223 */ /* 0x040fe20000010019 */
[----:B------:R-:W-:Y:S01]  /*0c20*/  HADD2.F32 R27, -RZ, R58.H0_H0 ;  /* 0x2000003aff1b7230 */ /* 0x000fe20000004100 */
[-C--:B------:R-:W-:Y:S01]  /*0c30*/  FMUL.FTZ R93, R30, R53.reuse ;  /* 0x000000351e5d7220 */ /* 0x080fe20000410000 */
[--C-:B------:R-:W-:Y:S01]  /*0c40*/  HADD2.F32 R48, -RZ, R10.reuse.H1_H1 ;  /* 0x3000000aff307230 */ /* 0x100fe20000004100 */
[C---:B------:R-:W-:Y:S01]  /*0c50*/  FFMA.FTZ R25, R29.reuse, R0, R24 ;  /* 0x000000001d197223 */ /* 0x040fe20000010018 */
[----:B------:R-:W-:Y:S01]  /*0c60*/  HADD2.F32 R24, -RZ, R10.H0_H0 ;  /* 0x2000000aff187230 */ /* 0x000fe20000004100 */
[-C--:B------:R-:W-:Y:S01]  /*0c70*/  FMUL.FTZ R98, R29, R53.reuse ;  /* 0x000000351d627220 */ /* 0x080fe20000410000 */
[----:B-1----:R-:W-:Y:S01]  /*0c80*/  HADD2.F32 R56, -RZ, R60.H1_H1 ;  /* 0x3000003cff387230 */ /* 0x002fe20000004100 */
        /* <DEDUP_REMOVED lines=9> */
[--C-:B------:R-:W-:Y:S01]  /*0d20*/  HADD2.F32 R58, -RZ, R4.reuse.H1_H1 ;  /* 0x30000004ff3a7230 */ /* 0x100fe20000004100 */
[-C--:B------:R-:W-:Y:S01]  /*0d30*/  FMUL.FTZ R89, R26, R53.reuse ;  /* 0x000000351a597220 */ /* 0x080fe20000410000 */
[----:B------:R-:W-:Y:S01]  /*0d40*/  HADD2.F32 R59, -RZ, R5.H1_H1 ;  /* 0x30000005ff3b7230 */ /* 0x000fe20000004100 */
[C---:B------:R-:W-:Y:S01]  /*0d50*/  FFMA.FTZ R57, R25.reuse, R0, R48 ;  /* 0x0000000019397223 */ /* 0x040fe20000010030 */
[----:B------:R-:W-:Y:S01]  /*0d60*/  HADD2.F32 R48, -RZ, R4.H0_H0 ;  /* 0x20000004ff307230 */ /* 0x000fe20000004100 */
[-C--:B------:R-:W-:Y:S01]  /*0d70*/  FMUL.FTZ R94, R25, R53.reuse ;  /* 0x00000035195e7220 */ /* 0x080fe20000410000 */
[----:B------:R-:W-:Y:S01]  /*0d80*/  HADD2.F32 R0, -RZ, R60.H0_H0 ;  /* 0x2000003cff007230 */ /* 0x000fe20000004100 */
[C---:B------:R-:W-:Y:S01]  /*0d90*/  FFMA.FTZ R57, R24.reuse, R54, R57 ;  /* 0x0000003618397223 */ /* 0x040fe20000010039 */
[--C-:B------:R-:W-:Y:S01]  /*0da0*/  HADD2.F32 R54, -RZ, R61.reuse.H0_H0 ;  /* 0x2000003dff367230 */ /* 0x100fe20000004100 */
[-C--:B------:R-:W-:Y:S01]  /*0db0*/  FMUL.FTZ R87, R24, R53.reuse ;  /* 0x0000003518577220 */ /* 0x080fe20000410000 */
[----:B------:R-:W-:Y:S01]  /*0dc0*/  HADD2.F32 R60, -RZ, R61.H1_H1 ;  /* 0x3000003dff3c7230 */ /* 0x000fe20000004100 */
[C---:B------:R-:W-:Y:S01]  /*0dd0*/  FFMA.FTZ R57, R0.reuse, R48, R57 ;  /* 0x0000003000397223 */ /* 0x040fe20000010039 */
[----:B------:R-:W-:Y:S01]  /*0de0*/  HADD2.F32 R48, -RZ, R5.H0_H0 ;  /* 0x20000005ff307230 */ /* 0x000fe20000004100 */
[-C--:B------:R-:W-:Y:S01]  /*0df0*/  FMUL.FTZ R92, R0, R53.reuse ;  /* 0x00000035005c7220 */ /* 0x080fe20000410000 */
[--C-:B------:R-:W-:Y:S01]  /*0e00*/  HADD2.F32 R64, -RZ, R63.reuse.H0_H0 ;  /* 0x2000003fff407230 */ /* 0x100fe20000004100 */
[C---:B------:R-:W-:Y:S01]  /*0e10*/  FFMA.FTZ R57, R56.reuse, R58, R57 ;  /* 0x0000003a38397223 */ /* 0x040fe20000010039 */
[--C-:B------:R-:W-:Y:S01]  /*0e20*/  HADD2.F32 R58, -RZ, R62.reuse.H0_H0 ;  /* 0x2000003eff3a7230 */ /* 0x100fe20000004100 */
[-C--:B------:R-:W-:Y:S01]  /*0e30*/  FMUL.FTZ R85, R56, R53.reuse ;  /* 0x0000003538557220 */ /* 0x080fe20000410000 */
[----:B------:R-:W-:Y:S01]  /*0e40*/  HADD2.F32 R62, -RZ, R62.H1_H1 ;  /* 0x3000003eff3e7230 */ /* 0x000fe20000004100 */
[C---:B------:R-:W-:Y:S01]  /*0e50*/  FFMA.FTZ R57, R54.reuse, R48, R57 ;  /* 0x0000003036397223 */ /* 0x040fe20000010039 */
[--C-:B------:R-:W-:Y:S01]  /*0e60*/  HADD2.F32 R48, -RZ, R6.reuse.H0_H0 ;  /* 0x20000006ff307230 */ /* 0x100fe20000004100 */
[----:B------:R-:W-:Y:S01]  /*0e70*/  FMUL.FTZ R90, R54, R53 ;  /* 0x00000035365a7220 */ /* 0x000fe20000410000 */
        /* <DEDUP_REMOVED lines=14> */
[--C-:B------:R-:W-:Y:S01]  /*0f60*/  FADD.FTZ R116, R57, R50.reuse ;  /* 0x0000003239747221 */ /* 0x100fe20000010000 */
[----:B------:R-:W-:Y:S01]  /*0f70*/  HADD2.F32 R61, -RZ, R12.H1_H1 ;  /* 0x3000000cff3d7230 */ /* 0x000fe20000004100 */
[----:B------:R-:W-:Y:S02]  /*0f80*/  FADD.FTZ R112, R59, R50 ;  /* 0x000000323b707221 */ /* 0x000fe40000010000 */
[----:B------:R-:W-:-:S02]  /*0f90*/  FFMA.FTZ R48, R66, R48, R65 ;  /* 0x0000003042307223 */ /* 0x000fc40000010041 */
        /* <DEDUP_REMOVED lines=14> */
[----:B------:R-:W-:Y:S01]  /*1080*/  MOV R78, RZ ;  /* 0x000000ff004e7202 */ /* 0x000fe20000000f00 */
[----:B------:R-:W-:Y:S01]  /*1090*/  CS2R R70, SRZ ;  /* 0x0000000000467805 */ /* 0x000fe2000001ff00 */
[----:B------:R-:W-:-:S02]  /*10a0*/  MOV R67, RZ ;  /* 0x000000ff00437202 */ /* 0x000fc40000000f00 */
[----:B------:R-:W-:Y:S01]  /*10b0*/  MOV R63, RZ ;  /* 0x000000ff003f7202 */ /* 0x000fe20000000f00 */
[----:B------:R-:W-:Y:S05]  /*10c0*/  BRA `(.L_x_6154) ;  /* 0x00002f5000007947 */ /* 0x000fea0003800000 */
.L_x_6153:
        /* <DEDUP_REMOVED lines=10> */
[----:B------:R-:W-:Y:S01]  /*1170*/  CS2R R72, SRZ ;  /* 0x0000000000487805 */ /* 0x000fe2000001ff00 */
[----:B------:R-:W-:Y:S01]  /*1180*/  MOV R78, RZ ;  /* 0x000000ff004e7202 */ /* 0x000fe20000000f00 */
[----:B------:R-:W-:Y:S01]  /*1190*/  CS2R R70, SRZ ;  /* 0x0000000000467805 */ /* 0x000fe2000001ff00 */
[----:B------:R-:W-:-:S02]  /*11a0*/  MOV R65, RZ ;  /* 0x000000ff00417202 */ /* 0x000fc40000000f00 */
.L_x_6191:
[----:B------:R-:W-:Y:S01]  /*11b0*/  SHF.R.S32.HI R111, RZ, 0x1f, R61 ;  /* 0x0000001fff6f7819 */ /* 0x000fe2000001143d */
[----:B------:R-:W-:-:S04]  /*11c0*/  IMAD.WIDE.U32 R12, R61, c[0x0][0x1a0], RZ ;  /* 0x000068003d0c7a25 */ /* 0x000fc800078e00ff */
[----:B------:R-:W-:Y:S01]  /*11d0*/  IMAD R14, R111, c[0x0][0x1a0], RZ ;  /* 0x000068006f0e7a24 */ /* 0x000fe200078e02ff */
[----:B------:R-:W-:Y:S01]  /*11e0*/  LEA R118, P0, R12, R38, 0x1 ;  /* 0x000000260c767211 */ /* 0x000fe200078008ff */
[----:B------:R-:W-:-:S04]  /*11f0*/  IMAD.WIDE.U32 R120, R55, c[0x0][0x180], RZ ;  /* 0x0000600037787a25 */ /* 0x000fc800078e00ff */
[----:B------:R-:W-:-:S05]  /*1200*/  IMAD R15, R61, c[0x0][0x1a4], R14 ;  /* 0x000069003d0f7a24 */ /* 0x000fca00078e020e */
[----:B------:R-:W-:-:S04]  /*1210*/  IADD3 R13, R13, R15, RZ ;  /* 0x0000000f0d0d7210 */ /* 0x000fc80007ffe0ff */
[----:B------:R-:W-:Y:S01]  /*1220*/  LEA.HI.X R119, R12, R37, R13, 0x1, P0 ;  /* 0x000000250c777211 */ /* 0x000fe200000f0c0d */
[----:B------:R-:W-:-:S04]  /*1230*/  IMAD R12, R52, c[0x0][0x180], RZ ;  /* 0x00006000340c7a24 */ /* 0x000fc800078e02ff */
[----:B------:R-:W-:-:S04]  /*1240*/  IMAD.WIDE R118, R33, 0x10, R118 ;  /* 0x0000001021767825 */ /* 0x000fc800078e0276 */
[----:B------:R-:W-:Y:S01]  /*1250*/  IMAD R57, R55, c[0x0][0x184], R12 ;  /* 0x0000610037397a24 */ /* 0x000fe200078e020c */
[----:B------:R0:W2:Y:S04]  /*1260*/  LDG.E.128 R16, [R118.64+0x200] ;  /* 0x0002000476107981 */ /* 0x0000a8000c1e1d00 */
[----:B------:R0:W3:Y:S01]  /*1270*/  LDG.E.128 R12, [R118.64] ;  /* 0x00000004760c7981 */ /* 0x0000e2000c1e1d00 */
[----:B------:R-:W-:Y:S01]  /*1280*/  IADD3 R121, R121, R57, RZ ;  /* 0x0000003979797210 */ /* 0x000fe20007ffe0ff */
[----:B------:R-:W-:-:S04]  /*1290*/  IMAD R122, R111, c[0x0][0x188], RZ ;  /* 0x000062006f7a7a24 */ /* 0x000fc800078e02ff */
[C---:B------:R-:W-:Y:S02]  /*12a0*/  IMAD R57, R61.reuse, c[0x0][0x18c], R122 ;  /* 0x000063003d397a24 */ /* 0x040fe400078e027a */
        /* <DEDUP_REMOVED lines=14> */
[----:B------:R-:W-:Y:S02]  /*1390*/  LEA.HI.X R121, R118, c[0x0][0x234], R113, 0x2, P0 ;  /* 0x00008d0076797a11 */ /* 0x000fe400000f1471 */
[C---:B------:R-:W-:Y:S02]  /*13a0*/  IADD3 R113, R36.reuse, -0x1, RZ ;  /* 0xffffffff24717810 */ /* 0x040fe40007ffe0ff */
[C---:B------:R-:W-:Y:S02]  /*13b0*/  LOP3.LUT P0, RZ, R47.reuse, 0x1f, RZ, 0xc0, !PT ;  /* 0x0000001f2fff7812 */ /* 0x040fe4000780c0ff */
[----:B------:R-:W-:Y:S02]  /*13c0*/  ISETP.NE.AND P1, PT, R47, RZ, PT ;  /* 0x000000ff2f00720c */ /* 0x000fe40003f25270 */
[----:B------:R-:W-:Y:S02]  /*13d0*/  LEA.HI R115, R113, R113, RZ, 0x1 ;  /* 0x0000007171737211 */ /* 0x000fe400078f08ff */
[----:B------:R-:W-:-:S02]  /*13e0*/  ISETP.LT.OR P2, PT, R36, 0x2, P0 ;  /* 0x000000022400780c */ /* 0x000fc40000741670 */
[----:B------:R-:W-:-:S04]  /*13f0*/  LOP3.LUT R118, R115, 0xfffffe, RZ, 0xc0, !PT ;  /* 0x00fffffe73767812 */ /* 0x000fc800078ec0ff */
[----:B------:R-:W-:Y:S01]  /*1400*/  IADD3 R118, R113, -R118, RZ ;  /* 0x8000007671767210 */ /* 0x000fe20007ffe0ff */
[----:B--2---:R-:W-:Y:S04]  /*1410*/  STS.128 [R45.X16+0x200], R16 ;  /* 0x000200102d007388 */ /* 0x004fe8000000cc00 */
[----:B---3--:R0:W-:Y:S01]  /*1420*/  STS.128 [R45.X16], R12 ;  /* 0x0000000c2d007388 */ /* 0x0081e2000000cc00 */
[----:B------:R-:W-:-:S06]  /*1430*/  NOP ;  /* 0x0000000000007918 */ /* 0x000fcc0000000000 */
[----:B-1----:R1:W2:Y:S04]  /*1440*/  LDG.E R153, [R120.64] ;  /* 0x0000000478997981 */ /* 0x0022a8000c1e1900 */
[----:B------:R-:W3:Y:S01]  /*1450*/  LDS.128 R16, [R32+0x10] ;  /* 0x0000100020107984 */ /* 0x000ee20000000c00 */
[----:B----4-:R-:W-:-:S04]  /*1460*/  FMUL.FTZ R154, R57, 1.4426950216293334961 ;  /* 0x3fb8aa3b399a7820 */ /* 0x010fc80000410000 */
[----:B------:R-:W-:-:S06]  /*1470*/  FMUL.FTZ R169, R109, R154 ;  /* 0x0000009a6da97220 */ /* 0x000fcc0000410000 */
[----:B------:R-:W4:Y:S01]  /*1480*/  MUFU.EX2 R169, R169 ;  /* 0x000000a900a97308 */ /* 0x000f220000000800 */
[----:B0-----:R-:W-:Y:S02]  /*1490*/  IADD3 R12, R47, 0x200, RZ ;  /* 0x000002002f0c7810 */ /* 0x001fe40007ffe0ff */
[----:B------:R-:W-:Y:S02]  /*14a0*/  @!P1 LEA R12, R118, R61, 0x8 ;  /* 0x0000003d760c9211 */ /* 0x000fe400078e40ff */
[----:B------:R-:W-:Y:S02]  /*14b0*/  @!P2 IADD3 R14, R36, -0x2, RZ ;  /* 0xfffffffe240ea810 */ /* 0x000fe40007ffe0ff */
[----:B-1----:R-:W-:-:S03]  /*14c0*/  SHF.L.U32 R120, R12, 0x2, RZ ;  /* 0x000000020c787819 */ /* 0x002fc600000006ff */
[----:B------:R-:W-:Y:S02]  /*14d0*/  @!P2 IMAD R119, R14, c[0x0][0x16c], R61 ;  /* 0x00005b000e77aa24 */ /* 0x000fe400078e023d */
[----:B------:R-:W0:Y:S04]  /*14e0*/  LDS.128 R12, [R32] ;  /* 0x00000000200c7984 */ /* 0x000e280000000c00 */
[----:B----4-:R1:W-:Y:S01]  /*14f0*/  STS [R120+0xea8], R169 ;  /* 0x000ea8a978007388 */ /* 0x0103e20000000800 */
[----:B------:R-:W-:Y:S01]  /*1500*/  MOV R170, RZ ;  /* 0x000000ff00aa7202 */ /* 0x000fe20000000f00 */
[----:B------:R-:W-:Y:S02]  /*1510*/  @!P2 IMAD.WIDE R118, R119, 0x8, R22 ;  /* 0x000000087776a825 */ /* 0x000fe400078e0216 */
[----:B------:R-:W-:Y:S02]  /*1520*/  BAR.SYNC.DEFER_BLOCKING 0x0 ;  /* 0x0000000000007b1d */ /* 0x000fe40000010000 */
[----:B------:R-:W-:-:S04]  /*1530*/  FMUL.FTZ R124, R116, R154 ;  /* 0x0000009a747c7220 */ /* 0x000fc80000410000 */
[----:B------:R4:W5:Y:S01]  /*1540*/  @!P2 LDG.E R170, [R118.64+0x4] ;  /* 0x0000040476aaa981 */ /* 0x000962000c1e1900 */
[----:B------:R-:W-:Y:S01]  /*1550*/  ISETP.NE.AND P2, PT, R47, 0x1f, PT ;  /* 0x0000001f2f00780c */ /* 0x000fe20003f45270 */
[-C--:B------:R-:W-:Y:S02]  /*1560*/  FMUL.FTZ R156, R102, R154.reuse ;  /* 0x0000009a669c7220 */ /* 0x080fe40000410000 */
[----:B------:R-:W-:-:S10]  /*1570*/  FMUL.FTZ R136, R107, R154 ;  /* 0x0000009a6b887220 */ /* 0x000fd40000410000 */
[----:B------:R0:W1:Y:S01]  /*1580*/  @P2 LDS R213, [R47.X4+0x16ac] ;  /* 0x0016ac002fd52984 */ /* 0x0000620000004800 */
[----:B------:R-:W0:Y:S01]  /*1590*/  MUFU.EX2 R124, R124 ;  /* 0x0000007c007c7308 */ /* 0x000e220000000800 */
[-C--:B------:R-:W-:Y:S02]  /*15a0*/  FMUL.FTZ R164, R95, R154.reuse ;  /* 0x0000009a5fa47220 */ /* 0x080fe40000410000 */
[-C--:B------:R-:W-:Y:S01]  /*15b0*/  FMUL.FTZ R135, R114, R154.reuse ;  /* 0x0000009a72877220 */ /* 0x080fe20000410000 */
[--C-:B------:R-:W-:Y:S02]  /*15c0*/  HADD2.F32 R128, -RZ, R8.reuse.H0_H0 ;  /* 0x20000008ff807230 */ /* 0x100fe40000004100 */
[----:B------:R-:W-:Y:S02]  /*15d0*/  HADD2.F32 R127, -RZ, R8.H1_H1 ;  /* 0x30000008ff7f7230 */ /* 0x000fe40000004100 */
[----:B------:R-:W-:Y:S01]  /*15e0*/  MUFU.EX2 R156, R156 ;  /* 0x0000009c009c7308 */ /* 0x000fe20000000800 */
[-C--:B------:R-:W-:Y:S01]  /*15f0*/  FMUL.FTZ R134, R105, R154.reuse ;  /* 0x0000009a69867220 */ /* 0x080fe20000410000 */
[--C-:B---3--:R-:W-:Y:S01]  /*1600*/  HADD2.F32 R129, -RZ, R18.reuse.H0_H0 ;  /* 0x20000012ff817230 */ /* 0x108fe20000004100 */
[-C--:B------:R-:W-:Y:S01]  /*1610*/  FMUL.FTZ R133, R112, R154.reuse ;  /* 0x0000009a70857220 */ /* 0x080fe20000410000 */
[----:B------:R-:W-:Y:S01]  /*1620*/  HADD2.F32 R138, -RZ, R18.H1_H1 ;  /* 0x30000012ff8a7230 */ /* 0x000fe20000004100 */
[----:B------:R-:W-:-:S03]  /*1630*/  FMUL.FTZ R132, R103, R154 ;  /* 0x0000009a67847220 */ /* 0x000fc60000410000 */
[----:B------:R-:W3:Y:S01]  /*1640*/  MUFU.EX2 R136, R136 ;  /* 0x0000008800887308 */ /* 0x000ee20000000800 */
[-C--:B------:R-:W-:Y:S01]  /*1650*/  FMUL.FTZ R131, R110, R154.reuse ;  /* 0x0000009a6e837220 */ /* 0x080fe20000410000 */
[--C-:B0-----:R-:W-:Y:S01]  /*1660*/  HADD2.F32 R113, -RZ, R12.reuse.H0_H0 ;  /* 0x2000000cff717230 */ /* 0x101fe20000004100 */
[-C--:B------:R-:W-:Y:S01]  /*1670*/  FMUL.FTZ R152, R101, R154.reuse ;  /* 0x0000009a65987220 */ /* 0x080fe20000410000 */
[----:B------:R-:W-:Y:S01]  /*1680*/  HADD2.F32 R115, -RZ, R12.H1_H1 ;  /* 0x3000000cff737230 */ /* 0x000fe20000004100 */
[-C--:B------:R-:W-:Y:S01]  /*1690*/  FMUL.FTZ R176, R108, R154.reuse ;  /* 0x0000009a6cb07220 */ /* 0x080fe20000410000 */
[----:B------:R-:W-:Y:S01]  /*16a0*/  HADD2.F32 R18, -RZ, R9.H0_H0 ;  /* 0x20000009ff127230 */ /* 0x000fe20000004100 */
[-C--:B------:R-:W-:Y:S01]  /*16b0*/  FMUL.FTZ R177, R99, R154.reuse ;  /* 0x0000009a63b17220 */ /* 0x080fe20000410000 */
[----:B------:R-:W0:Y:S01]  /*16c0*/  MUFU.EX2 R164, R164 ;  /* 0x000000a400a47308 */ /* 0x000e220000000800 */
[-C--:B------:R-:W-:Y:S02]  /*16d0*/  FMUL.FTZ R175, R106, R154.reuse ;  /* 0x0000009a6aaf7220 */ /* 0x080fe40000410000 */
[----:B------:R-:W-:-:S02]  /*16e0*/  FMUL.FTZ R172, R97, R154 ;  /* 0x0000009a61ac7220 */ /* 0x000fc40000410000 */
[----:B------:R-:W-:Y:S02]  /*16f0*/  FMUL.FTZ R168, R104, R154 ;  /* 0x0000009a68a87220 */ /* 0x000fe40000410000 */
[----:B------:R-:W-:Y:S01]  /*1700*/  FMUL.FTZ R204, R109, R128 ;  /* 0x000000806dcc7220 */ /* 0x000fe20000410000 */
[----:B------:R-:W0:Y:S01]  /*1710*/  MUFU.EX2 R135, R135 ;  /* 0x0000008700877308 */ /* 0x000e220000000800 */
[----:B------:R-:W-:Y:S01]  /*1720*/  FMUL.FTZ R202, R116, R127 ;  /* 0x0000007f74ca7220 */ /* 0x000fe20000410000 */
[----:B------:R-:W-:Y:S01]  /*1730*/  HADD2.F32 R117, -RZ, R13.H0_H0 ;  /* 0x2000000dff757230 */ /* 0x000fe20000004100 */
[----:B------:R-:W-:Y:S01]  /*1740*/  FMUL.FTZ R196, R107, R18 ;  /* 0x000000126bc47220 */ /* 0x000fe20000410000 */
[----:B------:R-:W-:Y:S01]  /*1750*/  HADD2.F32 R149, -RZ, R9.H1_H1 ;  /* 0x30000009ff957230 */ /* 0x000fe20000004100 */
[----:B------:R-:W-:Y:S02]  /*1760*/  FMUL.FTZ R210, R113, R204 ;  /* 0x000000cc71d27220 */ /* 0x000fe40000410000 */
[----:B------:R-:W-:Y:S01]  /*1770*/  FMUL.FTZ R211, R115, R202 ;  /* 0x000000ca73d37220 */ /* 0x000fe20000410000 */
[----:B------:R-:W0:Y:S01]  /*1780*/  MUFU.EX2 R134, R134 ;  /* 0x0000008600867308 */ /* 0x000e220000000800 */
[----:B----4-:R-:W-:Y:S01]  /*1790*/  HADD2.F32 R119, -RZ, R13.H1_H1 ;  /* 0x3000000dff777230 */ /* 0x010fe20000004100 */
[----:B------:R-:W-:Y:S01]  /*17a0*/  FMUL.FTZ R13, R169, R124 ;  /* 0x0000007ca90d7220 */ /* 0x000fe20000410000 */
[----:B------:R-:W-:-:S02]  /*17b0*/  HADD2.F32 R137, -RZ, R19.H0_H0 ;  /* 0x20000013ff897230 */ /* 0x000fc40000004100 */
[----:B------:R-:W-:-:S03]  /*17c0*/  HADD2.F32 R151, -RZ, R19.H1_H1 ;  /* 0x30000013ff977230 */ /* 0x000fc60000004100 */
[----:B------:R-:W4:Y:S01]  /*17d0*/  MUFU.EX2 R133, R133 ;  /* 0x0000008500857308 */ /* 0x000f220000000800 */
[--C-:B------:R-:W-:Y:S01]  /*17e0*/  HADD2.F32 R150, -RZ, R10.reuse.H0_H0 ;  /* 0x2000000aff967230 */ /* 0x100fe20000004100 */
[----:B------:R-:W-:Y:S01]  /*17f0*/  FMUL.FTZ R194, R114, R149 ;  /* 0x0000009572c27220 */ /* 0x000fe20000410000 */
[----:B------:R-:W-:Y:S01]  /*1800*/  HADD2.F32 R147, -RZ, R10.H1_H1 ;  /* 0x3000000aff937230 */ /* 0x000fe20000004100 */
[----:B------:R-:W-:Y:S01]  /*1810*/  FMUL.FTZ R209, R117, R196 ;  /* 0x000000c475d17220 */ /* 0x000fe20000410000 */
[----:B------:R-:W-:-:S03]  /*1820*/  HADD2.F32 R148, -RZ, R11.H0_H0 ;  /* 0x2000000bff947230 */ /* 0x000fc60000004100 */
[----:B------:R-:W0:Y:S01]  /*1830*/  MUFU.EX2 R132, R132 ;  /* 0x0000008400847308 */ /* 0x000e220000000800 */
[----:B------:R-:W-:Y:S01]  /*1840*/  HADD2.F32 R145, -RZ, R11.H1_H1 ;  /* 0x3000000bff917230 */ /* 0x000fe20000004100 */
[----:B------:R-:W-:Y:S01]  /*1850*/  FFMA.FTZ R12, R124, R210, R211 ;  /* 0x000000d27c0c7223 */ /* 0x000fe200000100d3 */
[--C-:B------:R-:W-:Y:S02]  /*1860*/  HADD2.F32 R146, -RZ, R4.reuse.H0_H0 ;  /* 0x20000004ff927230 */ /* 0x100fe40000004100 */
[----:B------:R-:W-:-:S03]  /*1870*/  HADD2.F32 R143, -RZ, R4.H1_H1 ;  /* 0x30000004ff8f7230 */ /* 0x000fc60000004100 */
[----:B------:R-:W0:Y:S01]  /*1880*/  MUFU.EX2 R131, R131 ;  /* 0x0000008300837308 */ /* 0x000e220000000800 */
[--C-:B------:R-:W-:Y:S02]  /*1890*/  HADD2.F32 R144, -RZ, R5.reuse.H0_H0 ;  /* 0x20000005ff907230 */ /* 0x100fe40000004100 */
[----:B------:R-:W-:Y:S02]  /*18a0*/  HADD2.F32 R141, -RZ, R5.H1_H1 ;  /* 0x30000005ff8d7230 */ /* 0x000fe40000004100 */
[----:B------:R-:W-:-:S03]  /*18b0*/  HADD2.F32 R142, -RZ, R6.H0_H0 ;  /* 0x20000006ff8e7230 */ /* 0x000fc60000004100 */
[----:B------:R-:W0:Y:S01]  /*18c0*/  MUFU.EX2 R152, R152 ;  /* 0x0000009800987308 */ /* 0x000e220000000800 */
[----:B------:R-:W-:Y:S02]  /*18d0*/  HADD2.F32 R139, -RZ, R6.H1_H1 ;  /* 0x30000006ff8b7230 */ /* 0x000fe40000004100 */
[--C-:B------:R-:W-:Y:S02]  /*18e0*/  HADD2.F32 R140, -RZ, R7.reuse.H0_H0 ;  /* 0x20000007ff8c7230 */ /* 0x100fe40000004100 */
[----:B------:R-:W-:-:S03]  /*18f0*/  HADD2.F32 R19, -RZ, R7.H1_H1 ;  /* 0x30000007ff137230 */ /* 0x000fc60000004100 */
[----:B------:R-:W0:Y:S01]  /*1900*/  MUFU.EX2 R176, R176 ;  /* 0x000000b000b07308 */ /* 0x000e220000000800 */
[--C-:B-1----:R-:W-:Y:S02]  /*1910*/  HADD2.F32 R120, -RZ, R15.reuse.H0_H0 ;  /* 0x2000000fff787230 */ /* 0x102fe40000004100 */
[----:B------:R-:W-:-:S05]  /*1920*/  HADD2.F32 R123, -RZ, R15.H1_H1 ;  /* 0x3000000fff7b7230 */ /* 0x000fca0000004100 */
[----:B------:R-:W1:Y:S01]  /*1930*/  MUFU.EX2 R177, R177 ;  /* 0x000000b100b17308 */ /* 0x000e620000000800 */
[----:B------:R-:W-:-:S07]  /*1940*/  HADD2.F32 R118, -RZ, R14.H0_H0 ;  /* 0x2000000eff767230 */ /* 0x000fce0000004100 */
[----:B------:R-:W0:Y:S01]  /*1950*/  MUFU.EX2 R175, R175 ;  /* 0x000000af00af7308 */ /* 0x000e220000000800 */
[----:B------:R-:W-:-:S07]  /*1960*/  HADD2.F32 R121, -RZ, R14.H1_H1 ;  /* 0x3000000eff797230 */ /* 0x000fce0000004100 */
[----:B------:R-:W0:Y:S01]  /*1970*/  MUFU.EX2 R172, R172 ;  /* 0x000000ac00ac7308 */ /* 0x000e220000000800 */
[----:B------:R-:W-:-:S07]  /*1980*/  HADD2.F32 R122, -RZ, R16.H0_H0 ;  /* 0x20000010ff7a7230 */ /* 0x000fce0000004100 */
[----:B------:R-:W0:Y:S01]  /*1990*/  MUFU.EX2 R168, R168 ;  /* 0x000000a800a87308 */ /* 0x000e220000000800 */
[----:B------:R-:W-:Y:S01]  /*19a0*/  HADD2.F32 R126, -RZ, R16.H1_H1 ;  /* 0x30000010ff7e7230 */ /* 0x000fe20000004100 */
[----:B---3--:R-:W-:Y:S01]  /*19b0*/  FMUL.FTZ R14, R136, R13 ;  /* 0x0000000d880e7220 */ /* 0x008fe20000410000 */
[--C-:B------:R-:W-:Y:S01]  /*19c0*/  HADD2.F32 R125, -RZ, R17.reuse.H0_H0 ;  /* 0x20000011ff7d7230 */ /* 0x100fe20000004100 */
[----:B------:R-:W-:Y:S01]  /*19d0*/  FMUL.FTZ R193, R105, R150 ;  /* 0x0000009669c17220 */ /* 0x000fe20000410000 */
[----:B------:R-:W-:Y:S01]  /*19e0*/  HADD2.F32 R130, -RZ, R17.H1_H1 ;  /* 0x30000011ff827230 */ /* 0x000fe20000004100 */
[----:B------:R-:W-:Y:S01]  /*19f0*/  FMUL.FTZ R186, R112, R147 ;  /* 0x0000009370ba7220 */ /* 0x000fe20000410000 */
[----:B------:R-:W-:Y:S01]  /*1a00*/  BSSY B0, `(.L_x_6155) ;  /* 0x0000034000007945 */ /* 0x000fe20003800000 */
        /* <DEDUP_REMOVED lines=24> */
[-C--:B--2---:R-:W-:Y:S02]  /*1b90*/  FMUL.FTZ R207, R64, R153.reuse ;  /* 0x0000009940cf7220 */ /* 0x084fe40000410000 */
[----:B------:R-:W-:-:S02]  /*1ba0*/  FMUL.FTZ R208, R66, R153 ;  /* 0x0000009942d07220 */ /* 0x000fc40000410000 */
[-C--:B------:R-:W-:Y:S02]  /*1bb0*/  FMUL.FTZ R205, R62, R153.reuse ;  /* 0x000000993ecd7220 */ /* 0x080fe40000410000 */
[----:B------:R-:W-:Y:S02]  /*1bc0*/  FFMA.FTZ R15, R156, R208, R207 ;  /* 0x000000d09c0f7223 */ /* 0x000fe400000100cf */
[----:B------:R-:W-:Y:S02]  /*1bd0*/  FMUL.FTZ R201, R58, R153 ;  /* 0x000000993ac97220 */ /* 0x000fe40000410000 */
[----:B0-----:R-:W-:Y:S02]  /*1be0*/  FFMA.FTZ R16, R164, R15, R205 ;  /* 0x0000000fa4107223 */ /* 0x001fe400000100cd */
[----:B------:R-:W-:Y:S02]  /*1bf0*/  FMUL.FTZ R15, R135, R14 ;  /* 0x0000000e870f7220 */ /* 0x000fe40000410000 */
        /* <DEDUP_REMOVED lines=11> */
[----:B------:R-:W-:Y:S01]  /*1cb0*/  FFMA.FTZ R14, R135, R12, R206 ;  /* 0x0000000c870e7223 */ /* 0x000fe200000100ce */
[----:B------:R-:W-:Y:S05]  /*1cc0*/  @P2 BRA `(.L_x_6156) ;  /* 0x0000007000002947 */ /* 0x000fea0003800000 */
[----:B-1--4-:R-:W-:Y:S02]  /*1cd0*/  ISETP.NE.AND P3, PT, R36, c[0x0][0x174], PT ;  /* 0x00005d0024007a0c */ /* 0x012fe40003f65270 */
[----:B------:R-:W-:-:S11]  /*1ce0*/  MOV R213, 0x3f800000 ;  /* 0x3f80000000d57802 */ /* 0x000fd60000000f00 */
[----:B------:R-:W-:-:S04]  /*1cf0*/  @P3 LEA.HI R12, R36, R36, RZ, 0x1 ;  /* 0x00000024240c3211 */ /* 0x000fc800078f08ff */
[----:B------:R-:W-:-:S04]  /*1d00*/  @P3 LOP3.LUT R13, R12, 0xfffffe, RZ, 0xc0, !PT ;  /* 0x00fffffe0c0d3812 */ /* 0x000fc800078ec0ff */
[----:B------:R-:W-:-:S04]  /*1d10*/  @P3 IADD3 R12, -R13, R36, RZ ;  /* 0x000000240d0c3210 */ /* 0x000fc80007ffe1ff */
[----:B------:R-:W-:-:S05]  /*1d20*/  @P3 LEA R12, R12, R61, 0x8 ;  /* 0x0000003d0c0c3211 */ /* 0x000fca00078e40ff */
[----:B------:R0:W1:Y:S02]  /*1d30*/  @P3 LDS R213, [R12.X4+0xea8] ;  /* 0x000ea8000cd53984 */ /* 0x0000640000004800 */
.L_x_6156:
[----:B-1--4-:R-:W-:Y:S05]  /*1d40*/  BSYNC B0 ;  /* 0x0000000000007941 */ /* 0x012fea0003800000 */
.L_x_6155:
[----:B------:R-:W-:Y:S01]  /*1d50*/  FMUL.FTZ R13, R156, R213 ;  /* 0x000000d59c0d7220 */ /* 0x000fe20000410000 */
[----:B------:R-:W-:Y:S01]  /*1d60*/  ISETP.GE.AND P3, PT, R45, 0x1, PT ;  /* 0x000000012d00780c */ /* 0x000fe20003f66270 */
[C---:B------:R-:W-:Y:S01]  /*1d70*/  FFMA.FTZ R14, R134.reuse, R14, R203 ;  /* 0x0000000e860e7223 */ /* 0x040fe200000100cb */
[C---:B------:R-:W-:Y:S01]  /*1d80*/  LOP3.LUT R220, R47.reuse, 0x1f, RZ, 0xc0, !PT ;  /* 0x0000001f2fdc7812 */ /* 0x040fe200078ec0ff */
[----:B0-----:R-:W-:Y:S01]  /*1d90*/  FMUL.FTZ R12, R134, R15 ;  /* 0x0000000f860c7220 */ /* 0x001fe20000410000 */
[----:B------:R-:W-:Y:S01]  /*1da0*/  ISETP.GE.OR P0, PT, R36, c[0x0][0x174], P0 ;  /* 0x00005d0024007a0c */ /* 0x000fe20000706670 */
[----:B------:R-:W-:Y:S01]  /*1db0*/  FFMA.FTZ R16, R168, R16, R201 ;  /* 0x00000010a8107223 */ /* 0x000fe200000100c9 */
[----:B------:R-:W-:Y:S01]  /*1dc0*/  ISETP.NE.AND P4, PT, R220, 0x1f, PT ;  /* 0x0000001fdc00780c */ /* 0x000fe20003f85270 */
[----:B------:R-:W-:Y:S01]  /*1dd0*/  FMUL.FTZ R15, R164, R13 ;  /* 0x0000000da40f7220 */ /* 0x000fe20000410000 */
[----:B------:R-:W-:Y:S01]  /*1de0*/  ISETP.NE.AND P5, PT, R47, RZ, PT ;  /* 0x000000ff2f00720c */ /* 0x000fe20003fa5270 */
[C---:B------:R-:W-:Y:S01]  /*1df0*/  FFMA.FTZ R14, R133.reuse, R14, R198 ;  /* 0x0000000e850e7223 */ /* 0x040fe200000100c6 */
[----:B------:R-:W-:Y:S01]  /*1e00*/  BSSY B0, `(.L_x_6157) ;  /* 0x000011c000007945 */ /* 0x000fe20003800000 */
[----:B------:R-:W-:-:S02]  /*1e10*/  FMUL.FTZ R13, R133, R12 ;  /* 0x0000000c850d7220 */ /* 0x000fc40000410000 */
[----:B------:R-:W-:Y:S02]  /*1e20*/  FFMA.FTZ R16, R172, R16, R197 ;  /* 0x00000010ac107223 */ /* 0x000fe400000100c5 */
[----:B------:R-:W-:Y:S02]  /*1e30*/  FMUL.FTZ R15, R168, R15 ;  /* 0x0000000fa80f7220 */ /* 0x000fe40000410000 */
[C---:B------:R-:W-:Y:S02]  /*1e40*/  FFMA.FTZ R14, R132.reuse, R14, R195 ;  /* 0x0000000e840e7223 */ /* 0x040fe400000100c3 */
[----:B------:R-:W-:Y:S02]  /*1e50*/  FMUL.FTZ R12, R132, R13 ;  /* 0x0000000d840c7220 */ /* 0x000fe40000410000 */
[----:B------:R-:W-:Y:S02]  /*1e60*/  FFMA.FTZ R17, R175, R16, R192 ;  /* 0x00000010af117223 */ /* 0x000fe400000100c0 */
[----:B------:R-:W-:-:S02]  /*1e70*/  FMUL.FTZ R16, R172, R15 ;  /* 0x0000000fac107220 */ /* 0x000fc40000410000 */
[C---:B------:R-:W-:Y:S02]  /*1e80*/  FFMA.FTZ R14, R131.reuse, R14, R190 ;  /* 0x0000000e830e7223 */ /* 0x040fe400000100be */
[----:B------:R-:W-:Y:S02]  /*1e90*/  FMUL.FTZ R13, R131, R12 ;  /* 0x0000000c830d7220 */ /* 0x000fe40000410000 */
[----:B------:R-:W-:Y:S02]  /*1ea0*/  FMUL.FTZ R16, R175, R16 ;  /* 0x00000010af107220 */ /* 0x000fe40000410000 */
[C---:B------:R-:W-:Y:S02]  /*1eb0*/  FFMA.FTZ R14, R152.reuse, R14, R191 ;  /* 0x0000000e980e7223 */ /* 0x040fe400000100bf */
[----:B------:R-:W-:Y:S02]  /*1ec0*/  FMUL.FTZ R13, R152, R13 ;  /* 0x0000000d980d7220 */ /* 0x000fe40000410000 */
[----:B------:R-:W-:-:S02]  /*1ed0*/  FFMA.FTZ R17, R177, R17, R188 ;  /* 0x00000011b1117223 */ /* 0x000fc400000100bc */
[C---:B------:R-:W-:Y:S02]  /*1ee0*/  FMUL.FTZ R15, R177.reuse, R16 ;  /* 0x00000010b10f7220 */ /* 0x040fe40000410000 */
[C---:B------:R-:W-:Y:S02]  /*1ef0*/  FFMA.FTZ R14, R176.reuse, R14, R189 ;  /* 0x0000000eb00e7223 */ /* 0x040fe400000100bd */
[C---:B------:R-:W-:Y:S02]  /*1f00*/  FMUL.FTZ R12, R176.reuse, R13 ;  /* 0x0000000db00c7220 */ /* 0x040fe40000410000 */
[C---:B------:R-:W-:Y:S02]  /*1f10*/  FFMA.FTZ R17, R176.reuse, R17, R187 ;  /* 0x00000011b0117223 */ /* 0x040fe400000100bb */
[----:B------:R-:W-:Y:S02]  /*1f20*/  FMUL.FTZ R15, R176, R15 ;  /* 0x0000000fb00f7220 */ /* 0x000fe40000410000 */
[----:B------:R-:W-:-:S02]  /*1f30*/  FFMA.FTZ R14, R177, R14, R184 ;  /* 0x0000000eb10e7223 */ /* 0x000fc400000100b8 */
[----:B------:R-:W-:Y:S02]  /*1f40*/  FMUL.FTZ R12, R177, R12 ;  /* 0x0000000cb10c7220 */ /* 0x000fe40000410000 */
[C---:B------:R-:W-:Y:S02]  /*1f50*/  FFMA.FTZ R17, R152.reuse, R17, R183 ;  /* 0x0000001198117223 */ /* 0x040fe400000100b7 */
[----:B------:R-:W-:Y:S02]  /*1f60*/  FMUL.FTZ R16, R152, R15 ;  /* 0x0000000f98107220 */ /* 0x000fe40000410000 */
        /* <DEDUP_REMOVED lines=19> */
[----:B------:R-:W-:Y:S01]  /*20a0*/  FMUL.FTZ R15, R135, R12 ;  /* 0x0000000c870f7220 */ /* 0x000fe20000410000 */
[----:B------:R-:W-:Y:S01]  /*20b0*/  SHFL.UP PT, R13, R214, 0x1, RZ ;  /* 0x04200000d60d7989 */ /* 0x000fe200000e00ff */
[----:B------:R-:W-:-:S02]  /*20c0*/  FMUL.FTZ R153, R31, R153 ;  /* 0x000000991f997220 */ /* 0x000fc40000410000 */
[C---:B------:R-:W-:Y:S01]  /*20d0*/  FFMA.FTZ R17, R136.reuse, R17, R157 ;  /* 0x0000001188117223 */ /* 0x040fe2000001009d */
[----:B------:R-:W0:Y:S01]  /*20e0*/  SHFL.UP PT, R12, R217, 0x1, RZ ;  /* 0x04200000d90c7989 */ /* 0x000e2200000e00ff */
        /* <DEDUP_REMOVED lines=8> */
[----:B------:R-:W0:Y:S01]  /*2170*/  SHFL.UP PT, R12, R217, 0x2, RZ ;  /* 0x04400000d90c7989 */ /* 0x000e2200000e00ff */
[----:B-1----:R-:W-:-:S03]  /*2180*/  @P4 FFMA.FTZ R215, R212, R14, R215 ;  /* 0x0000000ed4d74223 */ /* 0x002fc600000100d7 */
[----:B------:R-:W1:Y:S01]  /*2190*/  SHFL.UP PT, R13, R214, 0x2, RZ ;  /* 0x04400000d60d7989 */ /* 0x000e6200000e00ff */
[----:B--2---:R-:W-:-:S03]  /*21a0*/  @P4 FMUL.FTZ R212, R212, R15 ;  /* 0x0000000fd4d44220 */ /* 0x004fc60000410000 */
[----:B------:R-:W2:Y:S01]  /*21b0*/  SHFL.DOWN PT, R14, R215, 0x2, 0x1f ;  /* 0x08401f00d70e7f89 */ /* 0x000ea200000e0000 */
[----:B------:R-:W-:-:S03]  /*21c0*/  ISETP.GE.U32.AND P4, PT, R220, 0x1e, PT ;  /* 0x0000001edc00780c */ /* 0x000fc60003f86070 */
[----:B------:R-:W3:Y:S01]  /*21d0*/  SHFL.DOWN PT, R15, R212, 0x2, 0x1f ;  /* 0x08401f00d40f7f89 */ /* 0x000ee200000e0000 */
[C---:B0-----:R-:W-:Y:S02]  /*21e0*/  @P3 FFMA.FTZ R217, R214.reuse, R12, R217 ;  /* 0x0000000cd6d93223 */ /* 0x041fe400000100d9 */
[----:B-1----:R-:W-:-:S03]  /*21f0*/  @P3 FMUL.FTZ R214, R214, R13 ;  /* 0x0000000dd6d63220 */ /* 0x002fc60000410000 */
[----:B------:R-:W0:Y:S01]  /*2200*/  SHFL.UP PT, R12, R217, 0x4, RZ ;  /* 0x04800000d90c7989 */ /* 0x000e2200000e00ff */
[----:B------:R-:W-:-:S03]  /*2210*/  ISETP.GE.AND P3, PT, R45, 0x4, PT ;  /* 0x000000042d00780c */ /* 0x000fc60003f66270 */
[C---:B--2---:R-:W-:Y:S01]  /*2220*/  @!P4 FFMA.FTZ R215, R212.reuse, R14, R215 ;  /* 0x0000000ed4d7c223 */ /* 0x044fe200000100d7 */
[----:B------:R-:W1:Y:S01]  /*2230*/  SHFL.UP PT, R13, R214, 0x4, RZ ;  /* 0x04800000d60d7989 */ /* 0x000e6200000e00ff */
[----:B---3--:R-:W-:-:S03]  /*2240*/  @!P4 FMUL.FTZ R212, R212, R15 ;  /* 0x0000000fd4d4c220 */ /* 0x008fc60000410000 */
[----:B------:R-:W2:Y:S01]  /*2250*/  SHFL.DOWN PT, R16, R215, 0x4, 0x1f ;  /* 0x08801f00d7107f89 */ /* 0x000ea200000e0000 */
[----:B------:R-:W-:-:S03]  /*2260*/  ISETP.GE.U32.AND P4, PT, R220, 0x1c, PT ;  /* 0x0000001cdc00780c */ /* 0x000fc60003f86070 */
[----:B------:R-:W3:Y:S01]  /*2270*/  SHFL.DOWN PT, R17, R212, 0x4, 0x1f ;  /* 0x08801f00d4117f89 */ /* 0x000ee200000e0000 */
[C---:B0-----:R-:W-:Y:S01]  /*2280*/  @P3 FFMA.FTZ R217, R214.reuse, R12, R217 ;  /* 0x0000000cd6d93223 */ /* 0x041fe200000100d9 */
[----:B------:R-:W-:Y:S01]  /*2290*/  MOV R12, 0x3f800000 ;  /* 0x3f800000000c7802 */ /* 0x000fe20000000f00 */
[----:B-1----:R-:W-:-:S03]  /*22a0*/  @P3 FMUL.FTZ R214, R214, R13 ;  /* 0x0000000dd6d63220 */ /* 0x002fc60000410000 */
[----:B------:R-:W0:Y:S01]  /*22b0*/  SHFL.UP PT, R14, R217, 0x8, RZ ;  /* 0x05000000d90e7989 */ /* 0x000e2200000e00ff */
[----:B------:R-:W-:Y:S01]  /*22c0*/  ISETP.GE.AND P3, PT, R45, 0x8, PT ;  /* 0x000000082d00780c */ /* 0x000fe20003f66270 */
[----:B------:R-:W-:Y:S02]  /*22d0*/  HFMA2.MMA R13, -RZ, RZ, 0, 0 ;  /* 0x00000000ff0d7435 */ /* 0x000fe400000001ff */
[C---:B--2---:R-:W-:Y:S01]  /*22e0*/  @!P4 FFMA.FTZ R215, R212.reuse, R16, R215 ;  /* 0x00000010d4d7c223 */ /* 0x044fe200000100d7 */
[----:B------:R-:W1:Y:S01]  /*22f0*/  SHFL.UP PT, R15, R214, 0x8, RZ ;  /* 0x05000000d60f7989 */ /* 0x000e6200000e00ff */
[----:B---3--:R-:W-:-:S03]  /*2300*/  @!P4 FMUL.FTZ R212, R212, R17 ;  /* 0x00000011d4d4c220 */ /* 0x008fc60000410000 */
[----:B------:R-:W2:Y:S01]  /*2310*/  SHFL.DOWN PT, R216, R215, 0x8, 0x1f ;  /* 0x09001f00d7d87f89 */ /* 0x000ea200000e0000 */
[----:B------:R-:W-:-:S03]  /*2320*/  ISETP.GE.U32.AND P4, PT, R220, 0x18, PT ;  /* 0x00000018dc00780c */ /* 0x000fc60003f86070 */
[----:B------:R-:W3:Y:S04]  /*2330*/  SHFL.DOWN PT, R219, R212, 0x8, 0x1f ;  /* 0x09001f00d4db7f89 */ /* 0x000ee800000e0000 */
[----:B------:R-:W-:Y:S01]  /*2340*/  @!P0 LDS.64 R12, [R61.X8+0x1728] ;  /* 0x001728003d0c8984 */ /* 0x000fe20000008a00 */
[----:B------:R-:W-:Y:S01]  /*2350*/  ISETP.GE.AND P0, PT, R45, 0x10, PT ;  /* 0x000000102d00780c */ /* 0x000fe20003f06270 */
[C---:B0-----:R-:W-:Y:S01]  /*2360*/  @P3 FFMA.FTZ R217, R214.reuse, R14, R217 ;  /* 0x0000000ed6d93223 */ /* 0x041fe200000100d9 */
[----:B------:R-:W-:Y:S01]  /*2370*/  MOV R14, R47 ;  /* 0x0000002f000e7202 */ /* 0x000fe20000000f00 */
[----:B-1----:R-:W-:-:S03]  /*2380*/  @P3 FMUL.FTZ R214, R214, R15 ;  /* 0x0000000fd6d63220 */ /* 0x002fc60000410000 */
[----:B------:R-:W0:Y:S01]  /*2390*/  SHFL.UP PT, R16, R217, 0x10, RZ ;  /* 0x06000000d9107989 */ /* 0x000e2200000e00ff */
[----:B------:R-:W-:Y:S01]  /*23a0*/  HFMA2.MMA R15, -RZ, RZ, 0, 0 ;  /* 0x00000000ff0f7435 */ /* 0x000fe200000001ff */
[----:B------:R-:W-:Y:S01]  /*23b0*/  ISETP.GE.U32.AND P3, PT, R220, 0x10, PT ;  /* 0x00000010dc00780c */ /* 0x000fe20003f66070 */
[----:B--2---:R-:W-:Y:S01]  /*23c0*/  @!P4 FFMA.FTZ R215, R212, R216, R215 ;  /* 0x000000d8d4d7c223 */ /* 0x004fe200000100d7 */
[----:B------:R-:W1:Y:S01]  /*23d0*/  SHFL.UP PT, R17, R214, 0x10, RZ ;  /* 0x06000000d6117989 */ /* 0x000e6200000e00ff */
[----:B------:R-:W-:Y:S02]  /*23e0*/  IMAD R216, R200, c[0x0][0x298], RZ ;  /* 0x0000a600c8d87a24 */ /* 0x000fe400078e02ff */
[----:B---3--:R-:W-:Y:S01]  /*23f0*/  @!P4 FMUL.FTZ R212, R212, R219 ;  /* 0x000000dbd4d4c220 */ /* 0x008fe20000410000 */
[----:B------:R-:W2:Y:S01]  /*2400*/  SHFL.DOWN PT, R218, R215, 0x10, 0x1f ;  /* 0x0a001f00d7da7f89 */ /* 0x000ea200000e0000 */
[C---:B------:R-:W-:Y:S02]  /*2410*/  IMAD R221, R51.reuse, c[0x0][0x29c], R216 ;  /* 0x0000a70033dd7a24 */ /* 0x040fe400078e02d8 */
[----:B------:R-:W-:Y:S01]  /*2420*/  IMAD.WIDE.U32 R14, R51, c[0x0][0x298], R14 ;  /* 0x0000a600330e7a25 */ /* 0x000fe200078e000e */
[----:B------:R-:W3:Y:S03]  /*2430*/  SHFL.DOWN PT, R219, R212, 0x10, 0x1f ;  /* 0x0a001f00d4db7f89 */ /* 0x000ee600000e0000 */
[----:B------:R-:W-:Y:S01]  /*2440*/  IMAD R216, R199, c[0x0][0x2a0], RZ ;  /* 0x0000a800c7d87a24 */ /* 0x000fe200078e02ff */
[----:B------:R-:W-:-:S03]  /*2450*/  IADD3 R15, R15, R221, RZ ;  /* 0x000000dd0f0f7210 */ /* 0x000fc60007ffe0ff */
[----:B------:R-:W-:Y:S02]  /*2460*/  IMAD R221, R49, c[0x0][0x2a4], R216 ;  /* 0x0000a90031dd7a24 */ /* 0x000fe400078e02d8 */
[----:B-----5:R4:W-:Y:S01]  /*2470*/  SHFL.IDX PT, R216, R170, RZ, 0x1f ;  /* 0x00001fffaad87589 */ /* 0x0209e200000e0000 */
[C---:B0-----:R-:W-:Y:S02]  /*2480*/  @P0 FFMA.FTZ R217, R214.reuse, R16, R217 ;  /* 0x00000010d6d90223 */ /* 0x041fe400000100d9 */
[----:B-1----:R-:W-:Y:S01]  /*2490*/  @P0 FMUL.FTZ R214, R214, R17 ;  /* 0x00000011d6d60220 */ /* 0x002fe20000410000 */
[----:B----4-:R-:W-:-:S03]  /*24a0*/  SHF.L.U64.HI R170, R68, 0x2, R59 ;  /* 0x0000000244aa7819 */ /* 0x010fc6000001023b */
[----:B------:R-:W-:Y:S01]  /*24b0*/  SHFL.UP PT, R217, R217, 0x1, RZ ;  /* 0x04200000d9d97989 */ /* 0x000fe200000e00ff */
[----:B------:R-:W-:-:S03]  /*24c0*/  IMAD.WIDE.U32 R16, R49, c[0x0][0x2a0], R14 ;  /* 0x0000a80031107a25 */ /* 0x000fc600078e000e */
[----:B------:R-:W0:Y:S01]  /*24d0*/  SHFL.UP PT, R214, R214, 0x1, RZ ;  /* 0x04200000d6d67989 */ /* 0x000e2200000e00ff */
[C---:B--2---:R-:W-:Y:S01]  /*24e0*/  @!P3 FFMA.FTZ R215, R212.reuse, R218, R215 ;  /* 0x000000dad4d7b223 */ /* 0x044fe200000100d7 */
[----:B------:R-:W-:Y:S01]  /*24f0*/  IADD3 R17, R17, R221, RZ ;  /* 0x000000dd11117210 */ /* 0x000fe20007ffe0ff */
[----:B---3--:R-:W-:Y:S01]  /*2500*/  @!P3 FMUL.FTZ R212, R212, R219 ;  /* 0x000000dbd4d4b220 */ /* 0x008fe20000410000 */
[----:B------:R-:W-:Y:S01]  /*2510*/  SHFL.IDX PT, R218, R13, RZ, 0x1f ;  /* 0x00001fff0dda7589 */ /* 0x000fe200000e0000 */
[----:B------:R-:W-:Y:S01]  /*2520*/  LEA R14, P0, R16, c[0x0][0x318], 0x2 ;  /* 0x0000c600100e7a11 */ /* 0x000fe200078010ff */
[----:B------:R-:W-:Y:S01]  /*2530*/  IMAD R170, R170, c[0x0][0x2b0], RZ ;  /* 0x0000ac00aaaa7a24 */ /* 0x000fe200078e02ff */
[----:B------:R-:W-:Y:S01]  /*2540*/  IADD3 R219, R35, -c[0x0][0x174], RZ ;  /* 0x80005d0023db7a10 */ /* 0x000fe20007ffe0ff */
[----:B------:R-:W-:Y:S01]  /*2550*/  SHFL.DOWN PT, R220, R215, 0x1, 0x1f ;  /* 0x08201f00d7dc7f89 */ /* 0x000fe200000e0000 */
[----:B------:R-:W-:-:S03]  /*2560*/  LEA.HI.X R15, R16, c[0x0][0x31c], R17, 0x2, P0 ;  /* 0x0000c700100f7a11 */ /* 0x000fc600000f1411 */
[----:B------:R-:W1:Y:S01]  /*2570*/  SHFL.DOWN PT, R223, R212, 0x1, 0x1f ;  /* 0x08201f00d4df7f89 */ /* 0x000e6200000e0000 */
[----:B------:R-:W-:-:S03]  /*2580*/  IMAD R219, R219, -0x200, RZ ;  /* 0xfffffe00dbdb7824 */ /* 0x000fc600078e02ff */
[----:B------:R-:W-:Y:S01]  /*2590*/  SHFL.IDX PT, R215, R215, RZ, 0x1f ;  /* 0x00001fffd7d77589 */ /* 0x000fe200000e0000 */
[----:B------:R-:W-:Y:S01]  /*25a0*/  IMAD.WIDE R14, R219, 0x4, R14 ;  /* 0x00000004db0e7825 */ /* 0x000fe200078e020e */
[----:B------:R-:W-:Y:S02]  /*25b0*/  SHF.L.U32 R219, R68, 0x2, RZ ;  /* 0x0000000244db7819 */ /* 0x000fe400000006ff */
[----:B------:R-:W2:Y:S03]  /*25c0*/  SHFL.IDX PT, R212, R212, RZ, 0x1f ;  /* 0x00001fffd4d47589 */ /* 0x000ea600000e0000 */
[C---:B------:R-:W-:Y:S01]  /*25d0*/  IMAD R221, R219.reuse, c[0x0][0x2b4], R170 ;  /* 0x0000ad00dbdd7a24 */ /* 0x040fe200078e02aa */
[----:B------:R-:W-:Y:S01]  /*25e0*/  LEA R170, R36, 0xfffffe00, 0x9 ;  /* 0xfffffe0024aa7811 */ /* 0x000fe200078e48ff */
[----:B0-----:R-:W-:Y:S02]  /*25f0*/  @P1 FFMA.FTZ R216, R214, R216, R217 ;  /* 0x000000d8d6d81223 */ /* 0x001fe400000100d9 */
[----:B------:R-:W-:Y:S01]  /*2600*/  IMAD.WIDE.U32 R14, R219, c[0x0][0x2b0], R14 ;  /* 0x0000ac00db0e7a25 */ /* 0x000fe200078e000e */
[----:B------:R-:W-:-:S03]  /*2610*/  IADD3 R16, P0, R170, R16, RZ ;  /* 0x00000010aa107210 */ /* 0x000fc60007f1e0ff */
[----:B------:R-:W-:Y:S01]  /*2620*/  FFMA.FTZ R210, R169, R216, R210 ;  /* 0x000000d8a9d27223 */ /* 0x000fe200000100d2 */
[C---:B------:R-:W-:Y:S02]  /*2630*/  LEA.HI.X.SX32 R17, R170.reuse, R17, 0x1, P0 ;  /* 0x00000011aa117211 */ /* 0x040fe400000f0eff */
[----:B------:R-:W-:Y:S01]  /*2640*/  IADD3 R170, -R170, c[0x0][0x168], -R47 ;  /* 0x00005a00aaaa7a10 */ /* 0x000fe20007ffe92f */
[----:B------:R-:W-:Y:S01]  /*2650*/  FFMA.FTZ R214, R124, R210, R211 ;  /* 0x000000d27cd67223 */ /* 0x000fe200000100d3 */
[----:B------:R-:W-:Y:S01]  /*2660*/  IADD3 R15, R15, R221, RZ ;  /* 0x000000dd0f0f7210 */ /* 0x000fe20007ffe0ff */
[----:B-1----:R-:W-:Y:S01]  /*2670*/  @P2 FFMA.FTZ R218, R223, R218, R220 ;  /* 0x000000dadfda2223 */ /* 0x002fe200000100dc */
[C---:B------:R-:W-:Y:S01]  /*2680*/  ISETP.GE.AND P0, PT, R170.reuse, 0x1, PT ;  /* 0x00000001aa00780c */ /* 0x040fe20003f06270 */
[----:B------:R-:W-:Y:S01]  /*2690*/  FFMA.FTZ R211, R31, R210, RZ ;  /* 0x000000d21fd37223 */ /* 0x000fe200000100ff */
[----:B------:R-:W-:Y:S01]  /*26a0*/  ISETP.GE.AND P1, PT, R170, 0x21, PT ;  /* 0x00000021aa00780c */ /* 0x000fe20003f26270 */
[----:B------:R-:W-:-:S02]  /*26b0*/  FFMA.FTZ R209, R136, R214, R209 ;  /* 0x000000d688d17223 */ /* 0x000fc400000100d1 */
[----:B------:R-:W-:Y:S02]  /*26c0*/  FFMA.FTZ R208, R218, R213, R208 ;  /* 0x000000d5dad07223 */ /* 0x000fe400000100d0 */
[----:B------:R-:W-:Y:S02]  /*26d0*/  FFMA.FTZ R169, R113, -R204, R210 ;  /* 0x800000cc71a97223 */ /* 0x000fe400000100d2 */
[----:B------:R-:W-:Y:S02]  /*26e0*/  FFMA.FTZ R210, R30, R214, R211 ;  /* 0x000000d61ed27223 */ /* 0x000fe400000100d3 */
[-C--:B------:R-:W-:Y:S02]  /*26f0*/  FFMA.FTZ R206, R135, R209.reuse, R206 ;  /* 0x000000d187ce7223 */ /* 0x080fe400000100ce */
        /* <DEDUP_REMOVED lines=18> */
[----:B------:R-:W-:Y:S02]  /*2820*/  FFMA.FTZ R185, R120, -R185, R195 ;  /* 0x800000b978b97223 */ /* 0x000fe400000100c3 */
[----:B------:R-:W-:-:S02]  /*2830*/  FFMA.FTZ R195, R25, R195, R206 ;  /* 0x000000c319c37223 */ /* 0x000fc400000100ce */
[----:B------:R-:W-:Y:S02]  /*2840*/  FFMA.FTZ R152, R152, R176, R183 ;  /* 0x000000b098987223 */ /* 0x000fe400000100b7 */
[----:B------:R-:W-:Y:S02]  /*2850*/  FFMA.FTZ R195, R24, R190, R195 ;  /* 0x000000be18c37223 */ /* 0x000fe400000100c3 */
[----:B------:R-:W-:Y:S01]  /*2860*/  FFMA.FTZ R178, R131, R152, R178 ;  /* 0x0000009883b27223 */ /* 0x000fe200000100b2 */
[----:B------:R-:W-:Y:S01]  /*2870*/  P2R R131, PR, RZ, 0x20 ;  /* 0x00000020ff837803 */ /* 0x000fe20000000000 */
        /* <DEDUP_REMOVED lines=11> */
[----:B------:R-:W-:Y:S01]  /*2930*/  FFMA.FTZ R160, R135, R134, R160 ;  /* 0x0000008687a07223 */ /* 0x000fe200000100a0 */
[----:B------:R-:W-:Y:S01]  /*2940*/  SHF.L.U32 R135, R47, 0x4, RZ ;  /* 0x000000042f877819 */ /* 0x000fe200000006ff */
[----:B------:R-:W-:Y:S02]  /*2950*/  FFMA.FTZ R195, R58, R171, R195 ;  /* 0x000000ab3ac37223 */ /* 0x000fe400000100c3 */
[----:B------:R-:W-:Y:S02]  /*2960*/  FFMA.FTZ R161, R164, R165, R161 ;  /* 0x000000a5a4a17223 */ /* 0x000fe400000100a1 */
[----:B------:R-:W-:-:S02]  /*2970*/  FFMA.FTZ R136, R136, R160, R157 ;  /* 0x000000a088887223 */ /* 0x000fc4000001009d */
[----:B------:R-:W-:Y:S02]  /*2980*/  FFMA.FTZ R195, R62, R165, R195 ;  /* 0x000000a53ec37223 */ /* 0x000fe400000100c3 */
[-C--:B------:R-:W-:Y:S02]  /*2990*/  FFMA.FTZ R155, R156, R161.reuse, R155 ;  /* 0x000000a19c9b7223 */ /* 0x080fe4000001009b */
[----:B------:R-:W-:Y:S02]  /*29a0*/  FFMA.FTZ R124, R124, R136, R153 ;  /* 0x000000887c7c7223 */ /* 0x000fe40000010099 */
[----:B------:R-:W-:Y:S02]  /*29b0*/  FFMA.FTZ R195, R64, R161, R195 ;  /* 0x000000a140c37223 */ /* 0x000fe400000100c3 */
[----:B------:R-:W-:Y:S02]  /*29c0*/  FMUL.FTZ R156, R66, R155 ;  /* 0x0000009b429c7220 */ /* 0x000fe40000410000 */
[----:B------:R-:W-:-:S02]  /*29d0*/  FMUL.FTZ R133, R109, R124 ;  /* 0x0000007c6d857220 */ /* 0x000fc40000410000 */
[----:B------:R-:W-:Y:S01]  /*29e0*/  FFMA.FTZ R182, R123, -R182, R190 ;  /* 0x800000b67bb67223 */ /* 0x000fe200000100be */
[----:B------:R-:W-:Y:S01]  /*29f0*/  LEA.HI.SX32 R190, R135, R135, 0x1b ;  /* 0x0000008787be7211 */ /* 0x000fe200078fdaff */
[----:B------:R-:W-:Y:S02]  /*2a00*/  FADD.FTZ R131, R195, R156 ;  /* 0x0000009cc3837221 */ /* 0x000fe40000010000 */
[----:B------:R-:W-:Y:S02]  /*2a10*/  FFMA.FTZ R202, R115, -R202, R214 ;  /* 0x800000ca73ca7223 */ /* 0x000fe400000100d6 */
[----:B------:R-:W-:Y:S02]  /*2a20*/  FMUL.FTZ R156, R116, R136 ;  /* 0x00000088749c7220 */ /* 0x000fe40000410000 */
[----:B------:R-:W-:Y:S02]  /*2a30*/  FFMA.FTZ R135, R169, R133, RZ ;  /* 0x00000085a9877223 */ /* 0x000fe400000100ff */
[----:B--2---:R-:W-:-:S02]  /*2a40*/  FFMA.FTZ R13, R212, R13, R215 ;  /* 0x0000000dd40d7223 */ /* 0x004fc400000100d7 */
[----:B------:R-:W-:Y:S02]  /*2a50*/  FMUL.FTZ R12, R212, R12 ;  /* 0x0000000cd40c7220 */ /* 0x000fe40000410000 */
[----:B------:R-:W-:Y:S02]  /*2a60*/  FFMA.FTZ R196, R117, -R196, R209 ;  /* 0x800000c475c47223 */ /* 0x000fe400000100d1 */
[----:B------:R-:W-:Y:S01]  /*2a70*/  FMUL.FTZ R153, R107, R160 ;  /* 0x000000a06b997220 */ /* 0x000fe20000410000 */
[----:B------:R0:W-:Y:S01]  /*2a80*/  @!P5 STS.64 [R61.X8+0x1728], R12 ;  /* 0x0017280c3d00d388 */ /* 0x0001e20000008a00 */
[----:B------:R-:W-:Y:S02]  /*2a90*/  FFMA.FTZ R135, R202, R156, R135 ;  /* 0x0000009cca877223 */ /* 0x000fe40000010087 */
[----:B------:R-:W-:Y:S02]  /*2aa0*/  FFMA.FTZ R193, R118, -R193, R203 ;  /* 0x800000c176c17223 */ /* 0x000fe400000100cb */
[----:B------:R-:W-:-:S02]  /*2ab0*/  FFMA.FTZ R135, R196, R153, R135 ;  /* 0x00000099c4877223 */ /* 0x000fc40000010087 */
[----:B------:R-:W-:Y:S02]  /*2ac0*/  FFMA.FTZ R186, R121, -R186, R207 ;  /* 0x800000ba79ba7223 */ /* 0x000fe400000100cf */
[----:B------:R-:W-:Y:S02]  /*2ad0*/  FMUL.FTZ R168, R112, R132 ;  /* 0x0000008470a87220 */ /* 0x000fe40000410000 */
[----:B------:R-:W-:Y:S02]  /*2ae0*/  FMUL.FTZ R188, R104, R205 ;  /* 0x000000cd68bc7220 */ /* 0x000fe40000410000 */
[----:B0-----:R-:W-:Y:S02]  /*2af0*/  FMUL.FTZ R12, R114, R134 ;  /* 0x00000086720c7220 */ /* 0x001fe40000410000 */
[----:B------:R-:W-:Y:S02]  /*2b00*/  FMUL.FTZ R13, R105, R166 ;  /* 0x000000a6690d7220 */ /* 0x000fe40000410000 */
[----:B------:R-:W-:-:S02]  /*2b10*/  FFMA.FTZ R164, R194, R12, R135 ;  /* 0x0000000cc2a47223 */ /* 0x000fc40000010087 */
[----:B------:R-:W-:Y:S02]  /*2b20*/  FFMA.FTZ R154, R151, -R154, R155 ;  /* 0x8000009a979a7223 */ /* 0x000fe4000001009b */
[----:B------:R-:W-:Y:S02]  /*2b30*/  FFMA.FTZ R135, R193, R13, R164 ;  /* 0x0000000dc1877223 */ /* 0x000fe400000100a4 */
[----:B------:R-:W-:Y:S02]  /*2b40*/  FMUL.FTZ R155, R103, R178 ;  /* 0x000000b2679b7220 */ /* 0x000fe40000410000 */
[----:B------:R-:W-:Y:S02]  /*2b50*/  FFMA.FTZ R164, R186, R168, R135 ;  /* 0x000000a8baa47223 */ /* 0x000fe40000010087 */
[----:B------:R-:W-:Y:S02]  /*2b60*/  FMUL.FTZ R157, R139, R188 ;  /* 0x000000bc8b9d7220 */ /* 0x000fe40000410000 */
[----:B------:R-:W-:-:S02]  /*2b70*/  FMUL.FTZ R172, R110, R152 ;  /* 0x000000986eac7220 */ /* 0x000fc40000410000 */
[----:B------:R-:W-:Y:S01]  /*2b80*/  FFMA.FTZ R135, R185, R155, R164 ;  /* 0x0000009bb9877223 */ /* 0x000fe200000100a4 */
[----:B------:R0:W-:Y:S01]  /*2b90*/  STS [R190.X4+0x464], R157 ;  /* 0x0004649dbe007388 */ /* 0x0001e20000004800 */
[----:B------:R-:W-:Y:S02]  /*2ba0*/  FMUL.FTZ R183, R102, R208 ;  /* 0x000000d066b77220 */ /* 0x000fe40000410000 */
[----:B------:R-:W-:Y:S02]  /*2bb0*/  FFMA.FTZ R181, R122, -R181, R201 ;  /* 0x800000b57ab57223 */ /* 0x000fe400000100c9 */
[----:B------:R-:W-:Y:S02]  /*2bc0*/  FFMA.FTZ R164, R182, R172, R135 ;  /* 0x000000acb6a47223 */ /* 0x000fe40000010087 */
[----:B------:R-:W-:Y:S02]  /*2bd0*/  FMUL.FTZ R163, R19, R183 ;  /* 0x000000b713a37220 */ /* 0x000fe40000410000 */
[----:B------:R-:W-:-:S02]  /*2be0*/  FFMA.FTZ R179, R126, -R179, R189 ;  /* 0x800000b37eb37223 */ /* 0x000fc400000100bd */
[----:B0-----:R-:W-:Y:S01]  /*2bf0*/  FMUL.FTZ R157, R101, R176 ;  /* 0x000000b0659d7220 */ /* 0x001fe20000410000 */
[----:B------:R0:W-:Y:S01]  /*2c00*/  STS [R190.X4+0x46c], R163 ;  /* 0x00046ca3be007388 */ /* 0x0001e20000004800 */
[----:B------:R-:W-:Y:S02]  /*2c10*/  FMUL.FTZ R180, R108, R191 ;  /* 0x000000bf6cb47220 */ /* 0x000fe40000410000 */
[----:B------:R-:W-:Y:S02]  /*2c20*/  FFMA.FTZ R164, R181, R157, R164 ;  /* 0x0000009db5a47223 */ /* 0x000fe400000100a4 */
[----:B------:R-:W-:Y:S02]  /*2c30*/  FFMA.FTZ R174, R125, -R174, R177 ;  /* 0x800000ae7dae7223 */ /* 0x000fe400000100b1 */
[----:B------:R-:W-:Y:S02]  /*2c40*/  FFMA.FTZ R135, R179, R180, R164 ;  /* 0x000000b4b3877223 */ /* 0x000fe400000100a4 */
[----:B------:R-:W-:-:S02]  /*2c50*/  FMUL.FTZ R177, R95, R204 ;  /* 0x000000cc5fb17220 */ /* 0x000fc40000410000 */
[----:B0-----:R-:W-:Y:S02]  /*2c60*/  FMUL.FTZ R163, R99, R192 ;  /* 0x000000c063a37220 */ /* 0x001fe40000410000 */
[----:B------:R-:W-:Y:S02]  /*2c70*/  FFMA.FTZ R167, R130, -R167, R175 ;  /* 0x800000a782a77223 */ /* 0x000fe400000100af */
[----:B------:R-:W-:Y:S02]  /*2c80*/  FMUL.FTZ R184, R106, R197 ;  /* 0x000000c56ab87220 */ /* 0x000fe40000410000 */
[----:B------:R-:W-:Y:S02]  /*2c90*/  FFMA.FTZ R164, R174, R163, R135 ;  /* 0x000000a3aea47223 */ /* 0x000fe40000010087 */
[----:B------:R-:W-:Y:S02]  /*2ca0*/  FFMA.FTZ R158, R137, -R158, R161 ;  /* 0x8000009e899e7223 */ /* 0x000fe400000100a1 */
[----:B------:R-:W-:-:S02]  /*2cb0*/  FMUL.FTZ R161, R140, R177 ;  /* 0x000000b18ca17220 */ /* 0x000fc40000410000 */
[----:B------:R-:W-:Y:S02]  /*2cc0*/  FFMA.FTZ R162, R129, -R162, R171 ;  /* 0x800000a281a27223 */ /* 0x000fe400000100ab */
[----:B------:R-:W-:Y:S01]  /*2cd0*/  FMUL.FTZ R173, R97, R198 ;  /* 0x000000c661ad7220 */ /* 0x000fe20000410000 */
[----:B------:R0:W-:Y:S01]  /*2ce0*/  STS [R190.X4+0x468], R161 ;  /* 0x000468a1be007388 */ /* 0x0001e20000004800 */
[-C--:B------:R-:W-:Y:S02]  /*2cf0*/  FFMA.FTZ R135, R167, R184.reuse, R164 ;  /* 0x000000b8a7877223 */ /* 0x080fe400000100a4 */
[----:B------:R-:W-:Y:S02]  /*2d00*/  FFMA.FTZ R159, R138, -R159, R165 ;  /* 0x8000009f8a9f7223 */ /* 0x000fe400000100a5 */
[----:B------:R-:W-:Y:S02]  /*2d10*/  FMUL.FTZ R175, R142, R173 ;  /* 0x000000ad8eaf7220 */ /* 0x000fe40000410000 */
[----:B------:R-:W-:-:S02]  /*2d20*/  FMUL.FTZ R171, R141, R184 ;  /* 0x000000b88dab7220 */ /* 0x000fc40000410000 */
[----:B------:R-:W-:Y:S01]  /*2d30*/  FMUL.FTZ R165, R144, R163 ;  /* 0x000000a390a57220 */ /* 0x000fe20000410000 */
[----:B------:R-:W-:Y:S01]  /*2d40*/  STS [R190.X4+0x460], R175 ;  /* 0x000460afbe007388 */ /* 0x000fe20000004800 */
[----:B0-----:R-:W-:Y:S02]  /*2d50*/  FMUL.FTZ R161, R143, R180 ;  /* 0x000000b48fa17220 */ /* 0x001fe40000410000 */
[----:B------:R-:W-:Y:S01]  /*2d60*/  FMUL.FTZ R157, R146, R157 ;  /* 0x0000009d929d7220 */ /* 0x000fe20000410000 */
[----:B------:R-:W-:Y:S01]  /*2d70*/  STS [R190.X4+0x45c], R171 ;  /* 0x00045cabbe007388 */ /* 0x000fe20000004800 */
[----:B------:R-:W-:Y:S02]  /*2d80*/  FMUL.FTZ R172, R145, R172 ;  /* 0x000000ac91ac7220 */ /* 0x000fe40000410000 */
[----:B------:R-:W-:Y:S01]  /*2d90*/  FMUL.FTZ R155, R148, R155 ;  /* 0x0000009b949b7220 */ /* 0x000fe20000410000 */
[----:B------:R-:W-:Y:S01]  /*2da0*/  STS [R190.X4+0x458], R165 ;  /* 0x000458a5be007388 */ /* 0x000fe20000004800 */
[----:B------:R-:W-:-:S02]  /*2db0*/  FMUL.FTZ R168, R147, R168 ;  /* 0x000000a893a87220 */ /* 0x000fc40000410000 */
[----:B------:R-:W-:Y:S01]  /*2dc0*/  FMUL.FTZ R13, R150, R13 ;  /* 0x0000000d960d7220 */ /* 0x000fe20000410000 */
[----:B------:R-:W-:Y:S01]  /*2dd0*/  STS [R190.X4+0x454], R161 ;  /* 0x000454a1be007388 */ /* 0x000fe20000004800 */
[----:B------:R-:W-:Y:S02]  /*2de0*/  FMUL.FTZ R12, R149, R12 ;  /* 0x0000000c950c7220 */ /* 0x000fe40000410000 */
[----:B------:R-:W-:Y:S01]  /*2df0*/  FMUL.FTZ R153, R18, R153 ;  /* 0x0000009912997220 */ /* 0x000fe20000410000 */
[----:B------:R-:W-:Y:S01]  /*2e00*/  STS [R190.X4+0x450], R157 ;  /* 0x0004509dbe007388 */ /* 0x000fe20000004800 */
[----:B------:R-:W-:Y:S02]  /*2e10*/  FFMA.FTZ R164, R162, R173, R135 ;  /* 0x000000ada2a47223 */ /* 0x000fe40000010087 */
[----:B------:R-:W-:Y:S01]  /*2e20*/  FMUL.FTZ R156, R127, R156 ;  /* 0x0000009c7f9c7220 */ /* 0x000fe20000410000 */
[----:B------:R-:W-:Y:S01]  /*2e30*/  STS [R190.X4+0x44c], R172 ;  /* 0x00044cacbe007388 */ /* 0x000fe20000004800 */
[----:B------:R-:W-:-:S02]  /*2e40*/  FMUL.FTZ R133, R128, R133 ;  /* 0x0000008580857220 */ /* 0x000fc40000410000 */
[----:B------:R-:W-:Y:S01]  /*2e50*/  FFMA.FTZ R135, R159, R188, R164 ;  /* 0x000000bc9f877223 */ /* 0x000fe200000100a4 */
[----:B------:R-:W-:Y:S01]  /*2e60*/  STS [R190.X4+0x448], R155 ;  /* 0x0004489bbe007388 */ /* 0x000fe20000004800 */
[----:B------:R-:W-:Y:S02]  /*2e70*/  IADD3 R164, R47, 0x20, RZ ;  /* 0x000000202fa47810 */ /* 0x000fe40007ffe0ff */
[----:B------:R-:W-:Y:S01]  /*2e80*/  FFMA.FTZ R135, R158, R177, R135 ;  /* 0x000000b19e877223 */ /* 0x000fe20000010087 */
[----:B------:R0:W-:Y:S01]  /*2e90*/  STS [R190.X4+0x444], R168 ;  /* 0x000444a8be007388 */ /* 0x0001e20000004800 */
[----:B------:R-:W-:-:S03]  /*2ea0*/  LEA.HI.SX32 R164, R164, R47, 0x1b ;  /* 0x0000002fa4a47211 */ /* 0x000fc600078fdaff */
[----:B------:R1:W-:Y:S04]  /*2eb0*/  STS [R190.X4+0x440], R13 ;  /* 0x0004400dbe007388 */ /* 0x0003e80000004800 */
[----:B------:R1:W-:Y:S01]  /*2ec0*/  STS [R190.X4+0x43c], R12 ;  /* 0x00043c0cbe007388 */ /* 0x0003e20000004800 */
[----:B0-----:R-:W-:-:S03]  /*2ed0*/  FMUL.FTZ R168, R154, R183 ;  /* 0x000000b79aa87220 */ /* 0x001fc60000410000 */
        /* <DEDUP_REMOVED lines=14> */
.L_x_6158:
[----:B-1----:R-:W-:Y:S05]  /*2fc0*/  BSYNC B0 ;  /* 0x0000000000007941 */ /* 0x002fea0003800000 */
.L_x_6157:
[----:B0-----:R0:W1:Y:S01]  /*2fd0*/  LDS R13, [R164.X4+0x4b0] ;  /* 0x0004b000a40d7984 */ /* 0x0010620000004800 */
[----:B------:R-:W-:Y:S01]  /*2fe0*/  BSSY B0, `(.L_x_6159) ;  /* 0x0000006000007945 */ /* 0x000fe20003800000 */
[----:B------:R-:W-:Y:S01]  /*2ff0*/  FADD.FTZ R12, R135, R168 ;  /* 0x000000a8870c7221 */ /* 0x000fe20000010000 */
[C---:B------:R-:W-:Y:S02]  /*3000*/  IADD3 R16, R47.reuse, 0x40, RZ ;  /* 0x000000402f107810 */ /* 0x040fe40007ffe0ff */
[----:B------:R-:W-:Y:S01]  /*3010*/  IADD3 R156, R47, 0x60, RZ ;  /* 0x000000602f9c7810 */ /* 0x000fe20007ffe0ff */
[----:B------:R-:W-:Y:S05]  /*3020*/  @!P1 BRA `(.L_x_6160) ;  /* 0x0000001000009947 */ /* 0x000fea0003800000 */
[----:B-1----:R1:W-:Y:S02]  /*3030*/  RED.E.ADD.F32.FTZ.RN.STRONG.GPU [R14.64+-0x780], R13 ;  /* 0xfff8800d0e00798e */ /* 0x0023e4000c10e784 */
.L_x_6160:
[----:B------:R-:W-:Y:S05]  /*3040*/  BSYNC B0 ;  /* 0x0000000000007941 */ /* 0x000fea0003800000 */
.L_x_6159:
        /* <DEDUP_REMOVED lines=14> */
.L_x_6162:
[----:B0-----:R-:W-:Y:S05]  /*3130*/  BSYNC B0 ;  /* 0x0000000000007941 */ /* 0x001fea0003800000 */
.L_x_6161:
[----:B-1----:R0:W1:Y:S01]  /*3140*/  LDS R13, [R156.X4+0x5b0] ;  /* 0x0005b0009c0d7984 */ /* 0x0020620000004800 */
[----:B------:R-:W-:Y:S01]  /*3150*/  BSSY B0, `(.L_x_6163) ;  /* 0x0000005000007945 */ /* 0x000fe20003800000 */
[----:B------:R-:W-:-:S02]  /*3160*/  IADD3 R16, R47, 0xa0, RZ ;  /* 0x000000a02f107810 */ /* 0x000fc40007ffe0ff */
[----:B------:R-:W-:Y:S01]  /*3170*/  LEA.HI.SX32 R164, R164, R47, 0x1b ;  /* 0x0000002fa4a47211 */ /* 0x000fe200078fdaff */
[----:B------:R-:W-:Y:S05]  /*3180*/  @!P0 BRA `(.L_x_6164) ;  /* 0x0000001000008947 */ /* 0x000fea0003800000 */
[----:B-1----:R1:W-:Y:S02]  /*3190*/  RED.E.ADD.F32.FTZ.RN.STRONG.GPU [R14.64+-0x680], R13 ;  /* 0xfff9800d0e00798e */ /* 0x0023e4000c10e784 */
.L_x_6164:
[----:B------:R-:W-:Y:S05]  /*31a0*/  BSYNC B0 ;  /* 0x0000000000007941 */ /* 0x000fea0003800000 */
.L_x_6163:
[----:B-1----:R1:W2:Y:S01]  /*31b0*/  LDS R13, [R164.X4+0x630] ;  /* 0x00063000a40d7984 */ /* 0x0022a20000004800 */
[----:B------:R-:W-:Y:S01]  /*31c0*/  BSSY B0, `(.L_x_6165) ;  /* 0x0000005000007945 */ /* 0x000fe20003800000 */
[----:B0-----:R-:W-:Y:S02]  /*31d0*/  IADD3 R156, R47, 0xc0, RZ ;  /* 0x000000c02f9c7810 */ /* 0x001fe40007ffe0ff */
[----:B------:R-:W-:Y:S01]  /*31e0*/  LEA.HI.SX32 R16, R16, R47, 0x1b ;  /* 0x0000002f10107211 */ /* 0x000fe200078fdaff */
[----:B------:R-:W-:Y:S05]  /*31f0*/  @!P1 BRA `(.L_x_6166) ;  /* 0x0000001000009947 */ /* 0x000fea0003800000 */
[----:B--2---:R0:W-:Y:S02]  /*3200*/  RED.E.ADD.F32.FTZ.RN.STRONG.GPU [R14.64+-0x600], R13 ;  /* 0xfffa000d0e00798e */ /* 0x0041e4000c10e784 */
.L_x_6166:
[----:B------:R-:W-:Y:S05]  /*3210*/  BSYNC B0 ;  /* 0x0000000000007941 */ /* 0x000fea0003800000 */
.L_x_6165:
[----:B0-2---:R0:W2:Y:S01]  /*3220*/  LDS R13, [R16.X4+0x6b0] ;  /* 0x0006b000100d7984 */ /* 0x0050a20000004800 */
[----:B------:R-:W-:Y:S01]  /*3230*/  BSSY B0, `(.L_x_6167) ;  /* 0x0000005000007945 */ /* 0x000fe20003800000 */
[----:B-1----:R-:W-:Y:S02]  /*3240*/  IADD3 R164, R47, 0xe0, RZ ;  /* 0x000000e02fa47810 */ /* 0x002fe40007ffe0ff */
[----:B------:R-:W-:Y:S01]  /*3250*/  LEA.HI.SX32 R156, R156, R47, 0x1b ;  /* 0x0000002f9c9c7211 */ /* 0x000fe200078fdaff */
[----:B------:R-:W-:Y:S05]  /*3260*/  @!P2 BRA `(.L_x_6168) ;  /* 0x000000100000a947 */ /* 0x000fea0003800000 */
[----:B--2---:R1:W-:Y:S02]  /*3270*/  RED.E.ADD.F32.FTZ.RN.STRONG.GPU [R14.64+-0x580], R13 ;  /* 0xfffa800d0e00798e */ /* 0x0043e4000c10e784 */
.L_x_6168:
[----:B------:R-:W-:Y:S05]  /*3280*/  BSYNC B0 ;  /* 0x0000000000007941 */ /* 0x000fea0003800000 */
.L_x_6167:
[----:B-12---:R1:W2:Y:S01]  /*3290*/  LDS R13, [R156.X4+0x730] ;  /* 0x000730009c0d7984 */ /* 0x0062a20000004800 */
[----:B------:R-:W-:Y:S01]  /*32a0*/  BSSY B0, `(.L_x_6169) ;  /* 0x0000005000007945 */ /* 0x000fe20003800000 */
[----:B0-----:R-:W-:-:S02]  /*32b0*/  IADD3 R16, R47, 0x100, RZ ;  /* 0x000001002f107810 */ /* 0x001fc40007ffe0ff */
[----:B------:R-:W-:Y:S01]  /*32c0*/  LEA.HI.SX32 R164, R164, R47, 0x1b ;  /* 0x0000002fa4a47211 */ /* 0x000fe200078fdaff */
[----:B------:R-:W-:Y:S05]  /*32d0*/  @!P3 BRA `(.L_x_6170) ;  /* 0x000000100000b947 */ /* 0x000fea0003800000 */
[----:B--2---:R0:W-:Y:S02]  /*32e0*/  RED.E.ADD.F32.FTZ.RN.STRONG.GPU [R14.64+-0x500], R13 ;  /* 0xfffb000d0e00798e */ /* 0x0041e4000c10e784 */
.L_x_6170:
[----:B------:R-:W-:Y:S05]  /*32f0*/  BSYNC B0 ;  /* 0x0000000000007941 */ /* 0x000fea0003800000 */
.L_x_6169:
[----:B0-2---:R0:W2:Y:S01]  /*3300*/  LDS R13, [R164.X4+0x7b0] ;  /* 0x0007b000a40d7984 */ /* 0x0050a20000004800 */
[----:B------:R-:W-:Y:S01]  /*3310*/  BSSY B0, `(.L_x_6171) ;  /* 0x0000004000007945 */ /* 0x000fe20003800000 */
[----:B------:R-:W-:Y:S01]  /*3320*/  LEA.HI.SX32 R16, R16, R47, 0x1b ;  /* 0x0000002f10107211 */ /* 0x000fe200078fdaff */
[----:B------:R-:W-:Y:S05]  /*3330*/  @!P4 BRA `(.L_x_6172) ;  /* 0x000000100000c947 */ /* 0x000fea0003800000 */
[----:B--2---:R2:W-:Y:S02]  /*3340*/  RED.E.ADD.F32.FTZ.RN.STRONG.GPU [R14.64+-0x480], R13 ;  /* 0xfffb800d0e00798e */ /* 0x0045e4000c10e784 */
.L_x_6172:
[----:B------:R-:W-:Y:S05]  /*3350*/  BSYNC B0 ;  /* 0x0000000000007941 */ /* 0x000fea0003800000 */
.L_x_6171:
[----:B--2---:R2:W3:Y:S01]  /*3360*/  LDS R13, [R16.X4+0x830] ;  /* 0x00083000100d7984 */ /* 0x0044e20000004800 */
[----:B------:R-:W-:Y:S01]  /*3370*/  BSSY B0, `(.L_x_6173) ;  /* 0x0000005000007945 */ /* 0x000fe20003800000 */
[C---:B-1----:R-:W-:Y:S02]  /*3380*/  IADD3 R156, R47.reuse, 0x120, RZ ;  /* 0x000001202f9c7810 */ /* 0x042fe40007ffe0ff */
[----:B0-----:R-:W-:Y:S01]  /*3390*/  IADD3 R164, R47, 0x140, RZ ;  /* 0x000001402fa47810 */ /* 0x001fe20007ffe0ff */
[----:B------:R-:W-:Y:S05]  /*33a0*/  @!P5 BRA `(.L_x_6174) ;  /* 0x000000100000d947 */ /* 0x000fea0003800000 */
[----:B---3--:R0:W-:Y:S02]  /*33b0*/  RED.E.ADD.F32.FTZ.RN.STRONG.GPU [R14.64+-0x400], R13 ;  /* 0xfffc000d0e00798e */ /* 0x0081e4000c10e784 */
.L_x_6174:
[----:B------:R-:W-:Y:S05]  /*33c0*/  BSYNC B0 ;  /* 0x0000000000007941 */ /* 0x000fea0003800000 */
.L_x_6173:
        /* <DEDUP_REMOVED lines=14> */
.L_x_6176:
[----:B0-----:R-:W-:Y:S05]  /*34b0*/  BSYNC B0 ;  /* 0x0000000000007941 */ /* 0x001fea0003800000 */
.L_x_6175:
[----:B-1----:R0:W1:Y:S01]  /*34c0*/  LDS R13, [R164.X4+0x930] ;  /* 0x00093000a40d7984 */ /* 0x0020620000004800 */
[----:B------:R-:W-:Y:S01]  /*34d0*/  BSSY B0, `(.L_x_6177) ;  /* 0x0000005000007945 */ /* 0x000fe20003800000 */
[----:B------:R-:W-:Y:S02]  /*34e0*/  IADD3 R156, R47, 0x180, RZ ;  /* 0x000001802f9c7810 */ /* 0x000fe40007ffe0ff */
[----:B------:R-:W-:Y:S01]  /*34f0*/  LEA.HI.SX32 R16, R16, R47, 0x1b ;  /* 0x0000002f10107211 */ /* 0x000fe200078fdaff */
[----:B------:R-:W-:Y:S05]  /*3500*/  @!P0 BRA `(.L_x_6178) ;  /* 0x0000001000008947 */ /* 0x000fea0003800000 */
[----:B-1----:R1:W-:Y:S02]  /*3510*/  RED.E.ADD.F32.FTZ.RN.STRONG.GPU [R14.64+-0x300], R13 ;  /* 0xfffd000d0e00798e */ /* 0x0023e4000c10e784 */
.L_x_6178:
[----:B------:R-:W-:Y:S05]  /*3520*/  BSYNC B0 ;  /* 0x0000000000007941 */ /* 0x000fea0003800000 */
.L_x_6177:
[----:B-1----:R1:W2:Y:S01]  /*3530*/  LDS R13, [R16.X4+0x9b0] ;  /* 0x0009b000100d7984 */ /* 0x0022a20000004800 */
[----:B------:R-:W-:Y:S01]  /*3540*/  BSSY B0, `(.L_x_6179) ;  /* 0x0000005000007945 */ /* 0x000fe20003800000 */
[----:B0-----:R-:W-:-:S02]  /*3550*/  IADD3 R164, R47, 0x1a0, RZ ;  /* 0x000001a02fa47810 */ /* 0x001fc40007ffe0ff */
[----:B------:R-:W-:Y:S01]  /*3560*/  LEA.HI.SX32 R156, R156, R47, 0x1b ;  /* 0x0000002f9c9c7211 */ /* 0x000fe200078fdaff */
[----:B------:R-:W-:Y:S05]  /*3570*/  @!P1 BRA `(.L_x_6180) ;  /* 0x0000001000009947 */ /* 0x000fea0003800000 */
[----:B--2---:R0:W-:Y:S02]  /*3580*/  RED.E.ADD.F32.FTZ.RN.STRONG.GPU [R14.64+-0x280], R13 ;  /* 0xfffd800d0e00798e */ /* 0x0041e4000c10e784 */
.L_x_6180:
[----:B------:R-:W-:Y:S05]  /*3590*/  BSYNC B0 ;  /* 0x0000000000007941 */ /* 0x000fea0003800000 */
.L_x_6179:
[----:B0-2---:R0:W2:Y:S01]  /*35a0*/  LDS R13, [R156.X4+0xa30] ;  /* 0x000a30009c0d7984 */ /* 0x0050a20000004800 */
[----:B------:R-:W-:Y:S01]  /*35b0*/  BSSY B0, `(.L_x_6181) ;  /* 0x0000005000007945 */ /* 0x000fe20003800000 */
[----:B-1----:R-:W-:Y:S02]  /*35c0*/  IADD3 R16, R47, 0x1c0, RZ ;  /* 0x000001c02f107810 */ /* 0x002fe40007ffe0ff */
[----:B------:R-:W-:Y:S01]  /*35d0*/  LEA.HI.SX32 R164, R164, R47, 0x1b ;  /* 0x0000002fa4a47211 */ /* 0x000fe200078fdaff */
[----:B------:R-:W-:Y:S05]  /*35e0*/  @!P2 BRA `(.L_x_6182) ;  /* 0x000000100000a947 */ /* 0x000fea0003800000 */
[----:B--2---:R1:W-:Y:S02]  /*35f0*/  RED.E.ADD.F32.FTZ.RN.STRONG.GPU [R14.64+-0x200], R13 ;  /* 0xfffe000d0e00798e */ /* 0x0043e4000c10e784 */
.L_x_6182:
[----:B------:R-:W-:Y:S05]  /*3600*/  BSYNC B0 ;  /* 0x0000000000007941 */ /* 0x000fea0003800000 */
.L_x_6181:
[----:B-12---:R1:W2:Y:S01]  /*3610*/  LDS R13, [R164.X4+0xab0] ;  /* 0x000ab000a40d7984 */ /* 0x0062a20000004800 */
[----:B------:R-:W-:Y:S01]  /*3620*/  BSSY B0, `(.L_x_6183) ;  /* 0x0000005000007945 */ /* 0x000fe20003800000 */
[----:B0-----:R-:W-:Y:S02]  /*3630*/  IADD3 R156, R47, 0x1e0, RZ ;  /* 0x000001e02f9c7810 */ /* 0x001fe40007ffe0ff */
[----:B------:R-:W-:Y:S01]  /*3640*/  LEA.HI.SX32 R16, R16, R47, 0x1b ;  /* 0x0000002f10107211 */ /* 0x000fe200078fdaff */
[----:B------:R-:W-:Y:S05]  /*3650*/  @!P3 BRA `(.L_x_6184) ;  /* 0x000000100000b947 */ /* 0x000fea0003800000 */
[----:B--2---:R0:W-:Y:S02]  /*3660*/  RED.E.ADD.F32.FTZ.RN.STRONG.GPU [R14.64+-0x180], R13 ;  /* 0xfffe800d0e00798e */ /* 0x0041e4000c10e784 */
.L_x_6184:
[----:B------:R-:W-:Y:S05]  /*3670*/  BSYNC B0 ;  /* 0x0000000000007941 */ /* 0x000fea0003800000 */
.L_x_6183:
[----:B0-2---:R0:W2:Y:S01]  /*3680*/  LDS R13, [R16.X4+0xb30] ;  /* 0x000b3000100d7984 */ /* 0x0050a20000004800 */
[----:B------:R-:W-:Y:S01]  /*3690*/  BSSY B0, `(.L_x_6185) ;  /* 0x0000004000007945 */ /* 0x000fe20003800000 */
[----:B------:R-:W-:Y:S01]  /*36a0*/  LEA.HI.SX32 R156, R156, R47, 0x1b ;  /* 0x0000002f9c9c7211 */ /* 0x000fe200078fdaff */
[----:B------:R-:W-:Y:S05]  /*36b0*/  @!P4 BRA `(.L_x_6186) ;  /* 0x000000100000c947 */ /* 0x000fea0003800000 */
[----:B--2---:R2:W-:Y:S02]  /*36c0*/  RED.E.ADD.F32.FTZ.RN.STRONG.GPU [R14.64+-0x100], R13 ;  /* 0xffff000d0e00798e */ /* 0x0045e4000c10e784 */
.L_x_6186:
[----:B------:R-:W-:Y:S05]  /*36d0*/  BSYNC B0 ;  /* 0x0000000000007941 */ /* 0x000fea0003800000 */
.L_x_6185:
[----:B--2---:R2:W3:Y:S01]  /*36e0*/  LDS R13, [R156.X4+0xbb0] ;  /* 0x000bb0009c0d7984 */ /* 0x0044e20000004800 */
[----:B------:R-:W-:Y:S01]  /*36f0*/  BSSY B0, `(.L_x_6187) ;  /* 0x0000003000007945 */ /* 0x000fe20003800000 */
[----:B------:R-:W-:Y:S05]  /*3700*/  @!P5 BRA `(.L_x_6188) ;  /* 0x000000100000d947 */ /* 0x000fea0003800000 */
[----:B---3--:R3:W-:Y:S02]  /*3710*/  RED.E.ADD.F32.FTZ.RN.STRONG.GPU [R14.64+-0x80], R13 ;  /* 0xffff800d0e00798e */ /* 0x0087e4000c10e784 */
.L_x_6188:
[----:B------:R-:W-:Y:S05]  /*3720*/  BSYNC B0 ;  /* 0x0000000000007941 */ /* 0x000fea0003800000 */
.L_x_6187:
[----:B---3--:R-:W3:Y:S01]  /*3730*/  SHFL.DOWN PT, R14, R131, 0x1, 0x1f ;  /* 0x08201f00830e7f89 */ /* 0x008ee200000e0000 */
[C---:B------:R-:W-:Y:S01]  /*3740*/  ISETP.GT.AND P0, PT, R45.reuse, 0x1e, PT ;  /* 0x0000001e2d00780c */ /* 0x040fe20003f04270 */
[----:B------:R-:W-:Y:S01]  /*3750*/  FMUL.FTZ R126, R126, R191 ;  /* 0x000000bf7e7e7220 */ /* 0x000fe20000410000 */
[----:B------:R-:W-:Y:S01]  /*3760*/  ISETP.NE.AND P1, PT, R45, RZ, PT ;  /* 0x000000ff2d00720c */ /* 0x000fe20003f25270 */
[----:B------:R-:W4:Y:S01]  /*3770*/  SHFL.DOWN PT, R13, R12, 0x1, 0x1f ;  /* 0x08201f000c0d7f89 */ /* 0x000f2200000e0000 */
[-C--:B------:R-:W-:Y:S01]  /*3780*/  FMUL.FTZ R15, R57, R192.reuse ;  /* 0x000000c0390f7220 */ /* 0x080fe20000410000 */
        /* <DEDUP_REMOVED lines=11> */
[----:B---3--:R-:W-:Y:S02]  /*3840*/  @!P0 FADD.FTZ R131, R131, R14 ;  /* 0x0000000e83838221 */ /* 0x008fe40000010000 */
[----:B------:R-:W-:Y:S02]  /*3850*/  FMUL.FTZ R14, R57, R191 ;  /* 0x000000bf390e7220 */ /* 0x000fe40000410000 */
[----:B----4-:R-:W-:Y:S01]  /*3860*/  @!P0 FADD.FTZ R12, R12, R13 ;  /* 0x0000000d0c0c8221 */ /* 0x010fe20000010000 */
[----:B0-----:R-:W0:Y:S01]  /*3870*/  SHFL.DOWN PT, R16, R131, 0x2, 0x1f ;  /* 0x08401f0083107f89 */ /* 0x001e2200000e0000 */
[----:B------:R-:W-:Y:S01]  /*3880*/  ISETP.GT.AND P0, PT, R45, 0x1d, PT ;  /* 0x0000001d2d00780c */ /* 0x000fe20003f04270 */
[----:B------:R-:W-:Y:S02]  /*3890*/  FMUL.FTZ R14, R179, R14 ;  /* 0x0000000eb30e7220 */ /* 0x000fe40000410000 */
[----:B------:R-:W3:Y:S01]  /*38a0*/  SHFL.DOWN PT, R13, R12, 0x2, 0x1f ;  /* 0x08401f000c0d7f89 */ /* 0x000ee200000e0000 */
[----:B------:R-:W-:-:S02]  /*38b0*/  FMUL.FTZ R15, R57, R204 ;  /* 0x000000cc390f7220 */ /* 0x000fc40000410000 */
[----:B------:R-:W-:Y:S02]  /*38c0*/  FFMA.FTZ R143, R143, R126, R14 ;  /* 0x0000007e8f8f7223 */ /* 0x000fe4000001000e */
[----:B------:R-:W-:Y:S02]  /*38d0*/  FMUL.FTZ R14, R123, R152 ;  /* 0x000000987b0e7220 */ /* 0x000fe40000410000 */
[----:B------:R-:W-:Y:S02]  /*38e0*/  FMUL.FTZ R15, R158, R15 ;  /* 0x0000000f9e0f7220 */ /* 0x000fe40000410000 */
[----:B------:R-:W-:Y:S02]  /*38f0*/  FFMA.FTZ R87, R110, R14, R87 ;  /* 0x0000000e6e577223 */ /* 0x000fe40000010057 */
[----:B------:R-:W-:Y:S02]  /*3900*/  FFMA.FTZ R140, R140, R137, R15 ;  /* 0x000000898c8c7223 */ /* 0x000fe4000001000f */
[----:B------:R-:W-:-:S02]  /*3910*/  FMUL.FTZ R15, R57, R208 ;  /* 0x000000d0390f7220 */ /* 0x000fc40000410000 */
[----:B------:R-:W-:Y:S02]  /*3920*/  FMUL.FTZ R138, R138, R205 ;  /* 0x000000cd8a8a7220 */ /* 0x000fe40000410000 */
[----:B------:R-:W-:Y:S02]  /*3930*/  FMUL.FTZ R154, R154, R15 ;  /* 0x0000000f9a9a7220 */ /* 0x000fe40000410000 */
[----:B------:R-:W-:Y:S02]  /*3940*/  FMUL.FTZ R15, R57, R160 ;  /* 0x000000a0390f7220 */ /* 0x000fe40000410000 */
[----:B0-----:R-:W-:Y:S02]  /*3950*/  @!P0 FADD.FTZ R131, R131, R16 ;  /* 0x0000001083838221 */ /* 0x001fe40000010000 */
[----:B------:R-:W-:Y:S02]  /*3960*/  FMUL.FTZ R16, R57, R197 ;  /* 0x000000c539107220 */ /* 0x000fe40000410000 */
[----:B---3--:R-:W-:Y:S01]  /*3970*/  @!P0 FADD.FTZ R12, R12, R13 ;  /* 0x0000000d0c0c8221 */ /* 0x008fe20000010000 */
[----:B--2---:R-:W0:Y:S01]  /*3980*/  SHFL.DOWN PT, R156, R131, 0x4, 0x1f ;  /* 0x08801f00839c7f89 */ /* 0x004e2200000e0000 */
[-C--:B------:R-:W-:Y:S01]  /*3990*/  FMUL.FTZ R13, R122, R176.reuse ;  /* 0x000000b07a0d7220 */ /* 0x080fe20000410000 */
[----:B------:R-:W-:Y:S01]  /*39a0*/  ISETP.GT.AND P0, PT, R45, 0x1b, PT ;  /* 0x0000001b2d00780c */ /* 0x000fe20003f04270 */
[----:B------:R-:W-:Y:S01]  /*39b0*/  FMUL.FTZ R176, R57, R176 ;  /* 0x000000b039b07220 */ /* 0x000fe20000410000 */
[----:B------:R-:W2:Y:S01]  /*39c0*/  SHFL.DOWN PT, R17, R12, 0x4, 0x1f ;  /* 0x08801f000c117f89 */ /* 0x000ea200000e0000 */
[----:B------:R-:W-:-:S02]  /*39d0*/  FFMA.FTZ R92, R101, R13, R92 ;  /* 0x0000000d655c7223 */ /* 0x000fc4000001005c */
[----:B------:R-:W-:Y:S02]  /*39e0*/  FMUL.FTZ R176, R181, R176 ;  /* 0x000000b0b5b07220 */ /* 0x000fe40000410000 */
[----:B------:R-:W-:Y:S02]  /*39f0*/  FMUL.FTZ R16, R167, R16 ;  /* 0x00000010a7107220 */ /* 0x000fe40000410000 */
[----:B------:R-:W-:Y:S02]  /*3a00*/  FFMA.FTZ R176, R146, R13, R176 ;  /* 0x0000000d92b07223 */ /* 0x000fe400000100b0 */
[----:B------:R-:W-:Y:S02]  /*3a10*/  FMUL.FTZ R13, R57, R152 ;  /* 0x00000098390d7220 */ /* 0x000fe40000410000 */
[----:B------:R-:W-:Y:S02]  /*3a20*/  FFMA.FTZ R141, R141, R130, R16 ;  /* 0x000000828d8d7223 */ /* 0x000fe40000010010 */
[----:B------:R-:W-:-:S02]  /*3a30*/  FMUL.FTZ R13, R182, R13 ;  /* 0x0000000db60d7220 */ /* 0x000fc40000410000 */
[----:B------:R-:W-:Y:S02]  /*3a40*/  FMUL.FTZ R16, R57, R205 ;  /* 0x000000cd39107220 */ /* 0x000fe40000410000 */
[----:B------:R-:W-:Y:S02]  /*3a50*/  FFMA.FTZ R145, R145, R14, R13 ;  /* 0x0000000e91917223 */ /* 0x000fe4000001000d */
[-C--:B------:R-:W-:Y:S02]  /*3a60*/  FMUL.FTZ R13, R120, R178.reuse ;  /* 0x000000b2780d7220 */ /* 0x080fe40000410000 */
[----:B0-----:R-:W-:Y:S02]  /*3a70*/  @!P0 FADD.FTZ R131, R131, R156 ;  /* 0x0000009c83838221 */ /* 0x001fe40000010000 */
[----:B------:R-:W-:Y:S02]  /*3a80*/  FMUL.FTZ R178, R57, R178 ;  /* 0x000000b239b27220 */ /* 0x000fe40000410000 */
[----:B--2---:R-:W-:Y:S01]  /*3a90*/  @!P0 FADD.FTZ R12, R12, R17 ;  /* 0x000000110c0c8221 */ /* 0x004fe20000010000 */
[----:B------:R-:W0:Y:S01]  /*3aa0*/  SHFL.DOWN PT, R120, R131, 0x8, 0x1f ;  /* 0x09001f0083787f89 */ /* 0x000e2200000e0000 */
[----:B------:R-:W-:Y:S01]  /*3ab0*/  ISETP.GT.AND P0, PT, R45, 0x17, PT ;  /* 0x000000172d00780c */ /* 0x000fe20003f04270 */
[----:B------:R-:W-:-:S02]  /*3ac0*/  FMUL.FTZ R178, R185, R178 ;  /* 0x000000b2b9b27220 */ /* 0x000fc40000410000 */
[----:B------:R-:W2:Y:S01]  /*3ad0*/  SHFL.DOWN PT, R17, R12, 0x8, 0x1f ;  /* 0x09001f000c117f89 */ /* 0x000ea200000e0000 */
[-C--:B------:R-:W-:Y:S02]  /*3ae0*/  FFMA.FTZ R94, R103, R13.reuse, R94 ;  /* 0x0000000d675e7223 */ /* 0x080fe4000001005e */
[----:B------:R-:W-:Y:S02]  /*3af0*/  FFMA.FTZ R178, R148, R13, R178 ;  /* 0x0000000d94b27223 */ /* 0x000fe400000100b2 */
[-C--:B------:R-:W-:Y:S02]  /*3b00*/  FMUL.FTZ R13, R57, R132.reuse ;  /* 0x00000084390d7220 */ /* 0x080fe40000410000 */
[----:B------:R-:W-:Y:S02]  /*3b10*/  FMUL.FTZ R14, R121, R132 ;  /* 0x00000084790e7220 */ /* 0x000fe40000410000 */
[----:B------:R-:W-:Y:S02]  /*3b20*/  FMUL.FTZ R13, R186, R13 ;  /* 0x0000000dba0d7220 */ /* 0x000fe40000410000 */
[----:B------:R-:W-:-:S02]  /*3b30*/  FMUL.FTZ R16, R159, R16 ;  /* 0x000000109f107220 */ /* 0x000fc40000410000 */
[----:B------:R-:W-:Y:S02]  /*3b40*/  FFMA.FTZ R147, R147, R14, R13 ;  /* 0x0000000e93937223 */ /* 0x000fe4000001000d */
[-C--:B------:R-:W-:Y:S02]  /*3b50*/  FMUL.FTZ R13, R118, R166.reuse ;  /* 0x000000a6760d7220 */ /* 0x080fe40000410000 */
        /* <DEDUP_REMOVED lines=12> */
[----:B------:R-:W-:Y:S02]  /*3c20*/  FMUL.FTZ R13, R194, R13 ;  /* 0x0000000dc20d7220 */ /* 0x000fe40000410000 */
[----:B------:R-:W-:Y:S02]  /*3c30*/  FFMA.FTZ R139, R139, R138, R16 ;  /* 0x0000008a8b8b7223 */ /* 0x000fe40000010010 */
[----:B------:R-:W-:Y:S02]  /*3c40*/  FMUL.FTZ R16, R151, R208 ;  /* 0x000000d097107220 */ /* 0x000fe40000410000 */
[-C--:B------:R-:W-:Y:S02]  /*3c50*/  FFMA.FTZ R91, R114, R14.reuse, R91 ;  /* 0x0000000e725b7223 */ /* 0x080fe4000001005b */
[----:B------:R-:W-:Y:S02]  /*3c60*/  FFMA.FTZ R149, R149, R14, R13 ;  /* 0x0000000e95957223 */ /* 0x000fe4000001000d */
[----:B------:R-:W-:-:S02]  /*3c70*/  FMUL.FTZ R196, R196, R15 ;  /* 0x0000000fc4c47220 */ /* 0x000fc40000410000 */
[----:B------:R-:W-:Y:S02]  /*3c80*/  FMUL.FTZ R15, R57, R136 ;  /* 0x00000088390f7220 */ /* 0x000fe40000410000 */
[----:B0-----:R-:W-:Y:S02]  /*3c90*/  @!P0 FADD.FTZ R131, R131, R118 ;  /* 0x0000007683838221 */ /* 0x001fe40000010000 */
[----:B------:R-:W-:Y:S02]  /*3ca0*/  FMUL.FTZ R14, R57, R124 ;  /* 0x0000007c390e7220 */ /* 0x000fe40000410000 */
[----:B--2---:R-:W-:Y:S01]  /*3cb0*/  @!P0 FADD.FTZ R12, R12, R17 ;  /* 0x000000110c0c8221 */ /* 0x004fe20000010000 */
[----:B------:R-:W-:Y:S01]  /*3cc0*/  MOV R13, R131 ;  /* 0x00000083000d7202 */ /* 0x000fe20000000f00 */
[-C--:B------:R-:W-:Y:S02]  /*3cd0*/  FFMA.FTZ R79, R102, R16.reuse, R79 ;  /* 0x00000010664f7223 */ /* 0x080fe4000001004f */
[----:B------:R-:W-:-:S02]  /*3ce0*/  FFMA.FTZ R19, R19, R16, R154 ;  /* 0x0000001013137223 */ /* 0x000fc4000001009a */
[----:B------:R-:W-:Y:S01]  /*3cf0*/  FMUL.FTZ R117, R117, R160 ;  /* 0x000000a075757220 */ /* 0x000fe20000410000 */
[----:B------:R0:W-:Y:S01]  /*3d00*/  @!P1 STS.64 [0xc78], R12 ;  /* 0x000c780cff009388 */ /* 0x0001e20000000a00 */
        /* <DEDUP_REMOVED lines=42> */
.L_x_6190:
[----:B0-----:R-:W-:Y:S05]  /*3fb0*/  BSYNC B0 ;  /* 0x0000000000007941 */ /* 0x001fea0003800000 */
.L_x_6189:
[----:B------:R-:W-:Y:S02]  /*3fc0*/  IADD3 R61, R61, 0x1, RZ ;  /* 0x000000013d3d7810 */ /* 0x000fe40007ffe0ff */
[----:B------:R-:W-:Y:S02]  /*3fd0*/  IADD3 R68, P1, R68, 0x1, RZ ;  /* 0x0000000144447810 */ /* 0x000fe40007f3e0ff */
[----:B------:R-:W-:Y:S02]  /*3fe0*/  ISETP.GE.AND P0, PT, R61, c[0x0][0x16c], PT ;  /* 0x00005b003d007a0c */ /* 0x000fe40003f06270 */
[----:B------:R-:W-:-:S11]  /*3ff0*/  IADD3.X R59, RZ, R59, RZ, P1, !PT ;  /* 0x0000003bff3b7210 */ /* 0x000fd60000ffe4ff */
[----:B------:R-:W-:Y:S01]  /*4000*/  @P0 CALL.REL.NOINC `(.L_x_6154) ;  /* 0x0000001000000944 */ /* 0x000fe20003c00000 */
[----:B------:R-:W-:Y:S05]  /*4010*/  BRA `(.L_x_6191) ;  /* 0xffffd19000007947 */ /* 0x000fea000383ffff */
.L_x_6154:
        /* <DEDUP_REMOVED lines=17> */
[----:B------:R-:W-:Y:S01]  /*4130*/  STS.128 [R32], R100 ;  /* 0x0000006420007388 */ /* 0x000fe20000000c00 */
[----:B------:R-:W-:-:S02]  /*4140*/  SHF.R.S32.HI R15, RZ, 0x1f, R14 ;  /* 0x0000001fff0f7819 */ /* 0x000fc4000001140e */
[----:B------:R-:W-:Y:S01]  /*4150*/  F2FP.PACK_AB R27, R84, R77 ;  /* 0x0000004d541b723e */ /* 0x000fe200000000ff */
[----:B------:R-:W-:Y:S01]  /*4160*/  STS.128 [R32+0x10], R92 ;  /* 0x0000105c20007388 */ /* 0x000fe20000000c00 */
[----:B------:R-:W-:-:S06]  /*4170*/  NOP ;  /* 0x0000000000007918 */ /* 0x000fcc0000000000 */
[----:B------:R-:W0:Y:S01]  /*4180*/  LDS.128 R4, [R45.X16] ;  /* 0x000000002d047984 */ /* 0x000e22000000cc00 */
[C-C-:B------:R-:W-:Y:S01]  /*4190*/  IMAD.WIDE.U32 R12, R51.reuse, c[0x0][0x2d8], R14.reuse ;  /* 0x0000b600330c7a25 */ /* 0x140fe200078e000e */
[----:B------:R-:W-:Y:S02]  /*41a0*/  F2FP.PACK_AB R26, R82, R75 ;  /* 0x0000004b521a723e */ /* 0x000fe400000000ff */
[----:B------:R-:W2:Y:S01]  /*41b0*/  LDS.128 R8, [R45.X16+0x200] ;  /* 0x000200002d087984 */ /* 0x000ea2000000cc00 */
        /* <DEDUP_REMOVED lines=14> */
[----:B------:R-:W-:Y:S01]  /*42a0*/  IADD3 R44, P4, R44, -0x400, RZ ;  /* 0xfffffc002c2c7810 */ /* 0x000fe20007f9e0ff */
[----:B------:R-:W-:Y:S01]  /*42b0*/  FADD.FTZ R0, R17, R72 ;  /* 0x0000004811007221 */ /* 0x000fe20000010000 */
[----:B------:R-:W-:-:S02]  /*42c0*/  LEA.HI.X R17, R12, c[0x0][0x334], R13, 0x1, P0 ;  /* 0x0000cd000c117a11 */ /* 0x000fc400000f0c0d */
[----:B------:R-:W-:Y:S01]  /*42d0*/  IADD3 R35, R35, 0x1, RZ ;  /* 0x0000000123237810 */ /* 0x000fe20007ffe0ff */
[----:B------:R-:W-:Y:S01]  /*42e0*/  FADD.FTZ R19, R0, R67 ;  /* 0x0000004300137221 */ /* 0x000fe20000010000 */
[----:B------:R-:W-:Y:S01]  /*42f0*/  F2FP.PACK_AB R67, R76, R69 ;  /* 0x000000454c43723e */ /* 0x000fe200000000ff */
[----:B------:R-:W-:Y:S01]  /*4300*/  IMAD.WIDE R12, R33, 0x10, R16 ;  /* 0x00000010210c7825 */ /* 0x000fe200078e0210 */
[----:B------:R-:W-:Y:S02]  /*4310*/  IADD3.X R37, R37, -0x1, RZ, P1, !PT ;  /* 0xffffffff25257810 */ /* 0x000fe40000ffe4ff */
[----:B------:R-:W-:Y:S01]  /*4320*/  IADD3.X R39, R39, -0x1, RZ, P2, !PT ;  /* 0xffffffff27277810 */ /* 0x000fe200017fe4ff */
[----:B------:R-:W-:Y:S01]  /*4330*/  IMAD R0, R200, c[0x0][0x2f8], RZ ;  /* 0x0000be00c8007a24 */ /* 0x000fe200078e02ff */
[----:B------:R-:W-:Y:S01]  /*4340*/  IADD3.X R41, R41, -0x1, RZ, P3, !PT ;  /* 0xffffffff29297810 */ /* 0x000fe20001ffe4ff */
[----:B------:R-:W-:Y:S01]  /*4350*/  FADD.FTZ R74, R19, R74 ;  /* 0x0000004a134a7221 */ /* 0x000fe20000010000 */
[----:B------:R-:W-:Y:S01]  /*4360*/  IADD3.X R43, R43, -0x1, RZ, P4, !PT ;  /* 0xffffffff2b2b7810 */ /* 0x000fe200027fe4ff */
[----:B------:R-:W-:Y:S01]  /*4370*/  IMAD R17, R51, c[0x0][0x2fc], R0 ;  /* 0x0000bf0033117a24 */ /* 0x000fe200078e0200 */
[----:B0-----:R0:W-:Y:S01]  /*4380*/  STG.E.128 [R12.64], R4 ;  /* 0x000000040c007986 */ /* 0x0011e2000c101d04 */
[----:B------:R-:W-:-:S03]  /*4390*/  IMAD R0, R52, c[0x0][0x300], RZ ;  /* 0x0000c00034007a24 */ /* 0x000fc600078e02ff */
[----:B------:R-:W-:Y:S01]  /*43a0*/  IADD3 R15, R15, R17, RZ ;  /* 0x000000110f0f7210 */ /* 0x000fe20007ffe0ff */
[----:B--2---:R-:W-:Y:S01]  /*43b0*/  STG.E.128 [R12.64+0x200], R8 ;  /* 0x000200080c007986 */ /* 0x004fe2000c101d04 */
[----:B------:R-:W-:-:S03]  /*43c0*/  FADD.FTZ R69, R74, R69 ;  /* 0x000000454a457221 */ /* 0x000fc60000010000 */
[----:B------:R-:W-:Y:S01]  /*43d0*/  BAR.SYNC.DEFER_BLOCKING 0x0 ;  /* 0x0000000000007b1d */ /* 0x000fe20000010000 */
[----:B------:R-:W-:-:S04]  /*43e0*/  FADD.FTZ R76, R69, R76 ;  /* 0x0000004c454c7221 */ /* 0x000fc80000010000 */
[----:B------:R-:W-:-:S04]  /*43f0*/  FADD.FTZ R71, R76, R71 ;  /* 0x000000474c477221 */ /* 0x000fc80000010000 */
[----:B------:R-:W-:Y:S02]  /*4400*/  FADD.FTZ R78, R71, R78 ;  /* 0x0000004e474e7221 */ /* 0x000fe40000010000 */
[C---:B0-----:R-:W-:Y:S02]  /*4410*/  IMAD R7, R55.reuse, c[0x0][0x304], R0 ;  /* 0x0000c10037077a24 */ /* 0x041fe400078e0200 */
[----:B------:R-:W-:-:S04]  /*4420*/  IMAD.WIDE.U32 R4, R55, c[0x0][0x300], R14 ;  /* 0x0000c00037047a25 */ /* 0x000fc800078e000e */
[----:B------:R-:W-:Y:S01]  /*4430*/  FADD.FTZ R73, R78, R73 ;  /* 0x000000494e497221 */ /* 0x000fe20000010000 */
[----:B------:R-:W-:Y:S02]  /*4440*/  IADD3 R5, R5, R7, RZ ;  /* 0x0000000705057210 */ /* 0x000fe40007ffe0ff */
[C---:B------:R-:W-:Y:S01]  /*4450*/  LEA R6, P0, R4.reuse, c[0x0][0x340], 0x1 ;  /* 0x0000d00004067a11 */ /* 0x040fe200078008ff */
[----:B------:R-:W-:Y:S01]  /*4460*/  FADD.FTZ R80, R73, R80 ;  /* 0x0000005049507221 */ /* 0x000fe20000010000 */
[----:B------:R-:W-:Y:S02]  /*4470*/  STS.128 [R32], R64 ;  /* 0x0000004020007388 */ /* 0x000fe40000000c00 */
[----:B------:R-:W-:Y:S01]  /*4480*/  LEA.HI.X R7, R4, c[0x0][0x344], R5, 0x1, P0 ;  /* 0x0000d10004077a11 */ /* 0x000fe200000f0c05 */
[----:B------:R-:W-:Y:S01]  /*4490*/  FADD.FTZ R75, R80, R75 ;  /* 0x0000004b504b7221 */ /* 0x000fe20000010000 */
[----:B------:R-:W-:Y:S01]  /*44a0*/  ISETP.GT.AND P0, PT, R36, 0x1, PT ;  /* 0x000000012400780c */ /* 0x000fe20003f04270 */
[----:B------:R-:W-:Y:S01]  /*44b0*/  STS.128 [R32+0x10], R24 ;  /* 0x0000101820007388 */ /* 0x000fe20000000c00 */
[----:B------:R-:W-:-:S06]  /*44c0*/  NOP ;  /* 0x0000000000007918 */ /* 0x000fcc0000000000 */
[----:B------:R-:W0:Y:S01]  /*44d0*/  LDS.128 R28, [R45.X16] ;  /* 0x000000002d1c7984 */ /* 0x000e22000000cc00 */
[----:B------:R-:W-:Y:S01]  /*44e0*/  IMAD.WIDE R4, R33, 0x10, R6 ;  /* 0x0000001021047825 */ /* 0x000fe200078e0206 */
[----:B------:R-:W-:Y:S02]  /*44f0*/  MOV R36, R18 ;  /* 0x0000001200247202 */ /* 0x000fe40000000f00 */
[----:B------:R-:W2:Y:S01]  /*4500*/  LDS.128 R56, [R45.X16+0x200] ;  /* 0x000200002d387984 */ /* 0x000ea2000000cc00 */
[----:B------:R-:W-:-:S04]  /*4510*/  FADD.FTZ R82, R75, R82 ;  /* 0x000000524b527221 */ /* 0x000fc80000010000 */
[----:B------:R-:W-:-:S04]  /*4520*/  FADD.FTZ R77, R82, R77 ;  /* 0x0000004d524d7221 */ /* 0x000fc80000010000 */
[----:B------:R-:W-:Y:S01]  /*4530*/  FADD.FTZ R46, R77, R84 ;  /* 0x000000544d2e7221 */ /* 0x000fe20000010000 */
[----:B0-----:R0:W-:Y:S04]  /*4540*/  STG.E.128 [R4.64], R28 ;  /* 0x0000001c04007986 */ /* 0x0011e8000c101d04 */
[----:B--2---:R0:W-:Y:S01]  /*4550*/  STG.E.128 [R4.64+0x200], R56 ;  /* 0x0002003804007986 */ /* 0x0041e2000c101d04 */
[----:B------:R-:W-:Y:S01]  /*4560*/  @!P0 CALL.REL.NOINC `(.L_x_6152) ;  /* 0x0000001000008944 */ /* 0x000fe20003c00000 */
[----:B------:R-:W-:Y:S05]  /*4570*/  BRA `(.L_x_6192) ;  /* 0xffffc22000007947 */ /* 0x000fea000383ffff */
.L_x_6152:
[----:B------:R-:W-:Y:S02]  /*4580*/  ISETP.NE.U32.AND P0, PT, RZ, c[0x0][0x328], PT ;  /* 0x0000ca00ff007a0c */ /* 0x000fe40003f05070 */
[----:B------:R-:W-:Y:S02]  /*4590*/  ISETP.NE.U32.AND P2, PT, RZ, c[0x0][0x348], PT ;  /* 0x0000d200ff007a0c */ /* 0x000fe40003f45070 */
[----:B------:R-:W-:-:S02]  /*45a0*/  ISETP.NE.AND.EX P1, PT, RZ, c[0x0][0x32c], PT, P0 ;  /* 0x0000cb00ff007a0c */ /* 0x000fc40003f25300 */
        /* <DEDUP_REMOVED lines=21> */
.L_x_6194:
[----:B0-----:R-:W-:Y:S05]  /*4700*/  BSYNC B0 ;  /* 0x0000000000007941 */ /* 0x001fea0003800000 */
.L_x_6193:
        /* <DEDUP_REMOVED lines=23> */
.L_x_6196:
[----:B------:R-:W2:Y:S02]  /*4880*/  S2R R15, SR_TID.X ;  /* 0x00000000000f7919 */ /* 0x000ea40000002100 */
.L_x_6197:
[----:B0-----:R-:W-:Y:S05]  /*4890*/  BSYNC B0 ;  /* 0x0000000000007941 */ /* 0x001fea0003800000 */
.L_x_6195:
        /* <DEDUP_REMOVED lines=10> */
.L_x_6198:
        /* <DEDUP_REMOVED lines=26> */
.L_x_6199:
        /* <DEDUP_REMOVED lines=10> */
.L_x_9092:


//--------------------- .text._Z25selective_scan_bwd_kernelI32Selective_Scan_bwd_kernel_traitsILi32ELi16ELb1ELb1ELb0ELb0ELb1EN3c104HalfEfEEv12SSMParamsBwd --------------------------
	.section	.text._Z25selective_scan_bwd_kernelI32Selective_Scan_bwd_kernel_traitsILi32ELi16ELb1ELb1ELb0ELb0ELb1EN3c104HalfEfEEv12SSMParamsBwd,"ax",@progbits
	.sectioninfo	@"SHI_REGISTERS=226"
	.align	128
        .global         _Z25selective_scan_bwd_kernelI32Selective_Scan_bwd_kernel_traitsILi32ELi16ELb1ELb1ELb0ELb0ELb1EN3c104HalfEfEEv12SSMParamsBwd
        .type           _Z25selective_scan_bwd_kernelI32Selective_Scan_bwd_kernel_traitsILi32ELi16ELb1ELb1ELb0ELb0ELb1EN3c104HalfEfEEv12SSMParamsBwd,@function
        .size           _Z25selective_scan_bwd_kernelI32Selective_Scan_bwd_kernel_traitsILi32ELi16ELb1ELb1ELb0ELb0ELb1EN3c104HalfEfEEv12SSMParamsBwd,(.L_x_9093 - _Z25selective_scan_bwd_kernelI32Selective_Scan_bwd_kernel_traitsILi32ELi16ELb1ELb1ELb0ELb0ELb1EN3c104HalfEfEEv12SSMParamsBwd)
        .other          _Z25selective_scan_bwd_kernelI32Selective_Scan_bwd_kernel_traitsILi32ELi16ELb1ELb1ELb0ELb0ELb1EN3c104HalfEfEEv12SSMParamsBwd,@"STO_CUDA_ENTRY STV_DEFAULT"
_Z25selective_scan_bwd_kernelI32Selective_Scan_bwd_kernel_traitsILi32ELi16ELb1ELb1ELb0ELb0ELb1EN3c104HalfEfEEv12SSMParamsBwd:
.text._Z25selective_scan_bwd_kernelI32Selective_Scan_bwd_kernel_traitsILi32ELi16ELb1ELb1ELb0ELb0ELb1EN3c104HalfEfEEv12SSMParamsBwd:
        /* <DEDUP_REMOVED lines=118> */
.L_x_6240:
[----:B------:R-:W-:Y:S01]  /*0760*/  BAR.SYNC.DEFER_BLOCKING 0x0 ;  /* 0x0000000000007b1d */ /* 0x000fe20000010000 */
[----:B0-----:R-:W-:-:S04]  /*0770*/  SHF.L.U32 R0, R36, 0x1, RZ ;  /* 0x0000000124007819 */ /* 0x001fc800000006ff */
[----:B------:R-:W-:-:S04]  /*0780*/  LOP3.LUT R3, R0, 0xffffffc0, RZ, 0xc0, !PT ;  /* 0xffffffc000037812 */ /* 0x000fc800078ec0ff */
[----:B------:R-:W-:-:S05]  /*0790*/  LOP3.LUT R48, R3, 0x1f, R36, 0xf8, !PT ;  /* 0x0000001f03307812 */ /* 0x000fca00078ef824 */
[----:B------:R-:W-:-:S05]  /*07a0*/  IMAD.WIDE R2, R48, 0x10, R38 ;  /* 0x0000001030027825 */ /* 0x000fca00078e0226 */
[----:B------:R-:W2:Y:S04]  /*07b0*/  LDG.E.128 R12, [R2.64] ;  /* 0x00000004020c7981 */ /* 0x000ea8000c1e1d00 */
[----:B------:R-:W3:Y:S01]  /*07c0*/  LDG.E.128 R16, [R2.64+0x200] ;  /* 0x0002000402107981 */ /* 0x000ee2000c1e1d00 */
        /* <DEDUP_REMOVED lines=10> */
[----:B------:R-:W-:Y:S01]  /*0870*/  IMAD.WIDE R52, R48, 0x10, R42 ;  /* 0x0000001030347825 */ /* 0x000fe200078e022a */
[----:B------:R-:W-:-:S02]  /*0880*/  MOV R2, c[0x0][0x174] ;  /* 0x00005d0000027a02 */ /* 0x000fc40000000f00 */
[----:B--2---:R0:W-:Y:S04]  /*0890*/  STS.128 [R37.X16], R56 ;  /* 0x0000003825007388 */ /* 0x0041e8000000cc00 */
[----:B---3--:R-:W-:Y:S01]  /*08a0*/  STS.128 [R37.X16+0x200], R60 ;  /* 0x0002003c25007388 */ /* 0x008fe2000000cc00 */
[----:B------:R-:W-:-:S06]  /*08b0*/  NOP ;  /* 0x0000000000007918 */ /* 0x000fcc0000000000 */
[----:B------:R-:W-:Y:S04]  /*08c0*/  LDS.128 R16, [R49] ;  /* 0x0000000031107984 */ /* 0x000fe80000000c00 */
[----:B------:R-:W-:Y:S04]  /*08d0*/  LDS.128 R12, [R49+0x10] ;  /* 0x00001000310c7984 */ /* 0x000fe80000000c00 */
[----:B------:R-:W-:Y:S06]  /*08e0*/  BAR.SYNC.DEFER_BLOCKING 0x0 ;  /* 0x0000000000007b1d */ /* 0x000fec0000010000 */
[----:B------:R1:W2:Y:S04]  /*08f0*/  LDG.E.128 R68, [R52.64] ;  /* 0x0000000434447981 */ /* 0x0002a8000c1e1d00 */
[----:B------:R1:W3:Y:S01]  /*0900*/  LDG.E.128 R72, [R52.64+0x200] ;  /* 0x0002000434487981 */ /* 0x0002e2000c1e1d00 */
[----:B------:R-:W-:Y:S01]  /*0910*/  LEA R2, R2, R47, 0x9 ;  /* 0x0000002f02027211 */ /* 0x000fe200078e48ff */
[----:B------:R-:W-:-:S03]  /*0920*/  IMAD R0, R30, c[0x0][0x1f8], RZ ;  /* 0x00007e001e007a24 */ /* 0x000fc600078e02ff */
[----:B------:R-:W-:Y:S01]  /*0930*/  SHF.R.S32.HI R3, RZ, 0x1f, R2 ;  /* 0x0000001fff037819 */ /* 0x000fe20000011402 */
[----:B------:R-:W-:Y:S02]  /*0940*/  IMAD R55, R29, c[0x0][0x1fc], R0 ;  /* 0x00007f001d377a24 */ /* 0x000fe400078e0200 */
[----:B------:R-:W-:Y:S02]  /*0950*/  IMAD R0, R175, c[0x0][0x1f0], RZ ;  /* 0x00007c00af007a24 */ /* 0x000fe400078e02ff */
        /* <DEDUP_REMOVED lines=11> */
[----:B------:R-:W2:Y:S04]  /*0a10*/  LDS.128 R64, [R49] ;  /* 0x0000000031407984 */ /* 0x000ea80000000c00 */
[----:B------:R-:W-:Y:S04]  /*0a20*/  LDS.128 R52, [R49+0x10] ;  /* 0x0000100031347984 */ /* 0x000fe80000000c00 */
[----:B------:R-:W-:Y:S06]  /*0a30*/  BAR.SYNC.DEFER_BLOCKING 0x0 ;  /* 0x0000000000007b1d */ /* 0x000fec0000010000 */
[----:B------:R3:W4:Y:S04]  /*0a40*/  LDG.E.128 R76, [R26.64+-0x400] ;  /* 0xfffc00041a4c7981 */ /* 0x000728000c1e1d00 */
[----:B------:R3:W2:Y:S01]  /*0a50*/  LDG.E.128 R80, [R26.64+-0x200] ;  /* 0xfffe00041a507981 */ /* 0x0006a2000c1e1d00 */
[----:B------:R-:W-:-:S02]  /*0a60*/  IMAD R0, R30, c[0x0][0x208], RZ ;  /* 0x000082001e007a24 */ /* 0x000fc400078e02ff */
[----:B0-----:R-:W-:-:S04]  /*0a70*/  IMAD.WIDE.U32 R56, R29, c[0x0][0x208], R2 ;  /* 0x000082001d387a25 */ /* 0x001fc800078e0002 */
        /* <DEDUP_REMOVED lines=9> */
[----:B----4-:R0:W-:Y:S04]  /*0b10*/  STS.128 [R37.X16], R76 ;  /* 0x0000004c25007388 */ /* 0x0101e8000000cc00 */
[----:B--2---:R2:W-:Y:S01]  /*0b20*/  STS.128 [R37.X16+0x200], R80 ;  /* 0x0002005025007388 */ /* 0x0045e2000000cc00 */
[----:B------:R-:W-:-:S06]  /*0b30*/  NOP ;  /* 0x0000000000007918 */ /* 0x000fcc0000000000 */
[----:B------:R-:W3:Y:S04]  /*0b40*/  LDS.128 R72, [R49] ;  /* 0x0000000031487984 */ /* 0x000ee80000000c00 */
[----:B------:R-:W3:Y:S04]  /*0b50*/  LDS.128 R60, [R49+0x10] ;  /* 0x00001000313c7984 */ /* 0x000ee80000000c00 */
[----:B------:R-:W-:Y:S06]  /*0b60*/  BAR.SYNC.DEFER_BLOCKING 0x0 ;  /* 0x0000000000007b1d */ /* 0x000fec0000010000 */
[----:B------:R3:W4:Y:S04]  /*0b70*/  LDG.E.128 R56, [R26.64+-0x400] ;  /* 0xfffc00041a387981 */ /* 0x000728000c1e1d00 */
[----:B-1----:R1:W4:Y:S01]  /*0b80*/  LDG.E.128 R68, [R26.64+-0x200] ;  /* 0xfffe00041a447981 */ /* 0x002322000c1e1d00 */
[--C-:B0-----:R-:W-:Y:S01]  /*0b90*/  HADD2.F32 R76, -RZ, R64.reuse.H0_H0 ;  /* 0x20000040ff4c7230 */ /* 0x101fe20000004100 */
[----:B--2---:R-:W-:Y:S01]  /*0ba0*/  IMAD R80, R30, c[0x0][0x2f0], RZ ;  /* 0x0000bc001e507a24 */ /* 0x004fe200078e02ff */
[----:B------:R-:W-:-:S02]  /*0bb0*/  HADD2.F32 R77, -RZ, R64.H1_H1 ;  /* 0x30000040ff4d7230 */ /* 0x000fc40000004100 */
[--C-:B---3--:R-:W-:Y:S01]  /*0bc0*/  HADD2.F32 R88, -RZ, R72.reuse.H0_H0 ;  /* 0x20000048ff587230 */ /* 0x108fe20000004100 */
[----:B------:R-:W-:Y:S01]  /*0bd0*/  IMAD R81, R29, c[0x0][0x2f4], R80 ;  /* 0x0000bd001d517a24 */ /* 0x000fe200078e0250 */
        /* <DEDUP_REMOVED lines=9> */
[----:B-1----:R-:W-:Y:S01]  /*0c70*/  FMUL.FTZ R27, R93, -1.4426950216293334961 ;  /* 0xbfb8aa3b5d1b7820 */ /* 0x002fe20000410000 */
[----:B------:R-:W-:Y:S01]  /*0c80*/  HADD2.F32 R64, -RZ, R4.H1_H1 ;  /* 0x30000004ff407230 */ /* 0x000fe20000004100 */
[----:B------:R-:W-:Y:S01]  /*0c90*/  FMUL.FTZ R73, R94, -1.4426950216293334961 ;  /* 0xbfb8aa3b5e497820 */ /* 0x000fe20000410000 */
[--C-:B------:R-:W-:Y:S01]  /*0ca0*/  HADD2.F32 R96, -RZ, R75.reuse.H0_H0 ;  /* 0x2000004bff607230 */ /* 0x100fe20000004100 */
[----:B------:R-:W-:Y:S01]  /*0cb0*/  FMUL.FTZ R74, R95, -1.4426950216293334961 ;  /* 0xbfb8aa3b5f4a7820 */ /* 0x000fe20000410000 */
[----:B------:R-:W-:-:S02]  /*0cc0*/  HADD2.F32 R97, -RZ, R75.H1_H1 ;  /* 0x3000004bff617230 */ /* 0x000fc40000004100 */
[----:B------:R-:W1:Y:S01]  /*0cd0*/  MUFU.EX2 R28, R28 ;  /* 0x0000001c001c7308 */ /* 0x000e620000000800 */
[----:B------:R-:W-:Y:S02]  /*0ce0*/  HADD2.F32 R100, -RZ, R60.H0_H0 ;  /* 0x2000003cff647230 */ /* 0x000fe40000004100 */
[----:B------:R-:W-:Y:S02]  /*0cf0*/  HADD2.F32 R90, -RZ, R54.H1_H1 ;  /* 0x30000036ff5a7230 */ /* 0x000fe40000004100 */
[----:B------:R-:W-:Y:S02]  /*0d00*/  HADD2.F32 R89, -RZ, R5.H1_H1 ;  /* 0x30000005ff597230 */ /* 0x000fe40000004100 */
[--C-:B------:R-:W-:Y:S01]  /*0d10*/  HADD2.F32 R82, -RZ, R67.reuse.H0_H0 ;  /* 0x20000043ff527230 */ /* 0x100fe20000004100 */
[----:B------:R-:W2:Y:S01]  /*0d20*/  MUFU.EX2 R50, R50 ;  /* 0x0000003200327308 */ /* 0x000ea20000000800 */
[----:B0-----:R-:W-:Y:S01]  /*0d30*/  FADD.FTZ R0, R0, 1 ;  /* 0x3f80000000007421 */ /* 0x001fe20000010000 */
[----:B------:R-:W-:-:S02]  /*0d40*/  HADD2.F32 R83, -RZ, R67.H1_H1 ;  /* 0x30000043ff537230 */ /* 0x000fc40000004100 */
[----:B------:R-:W-:Y:S02]  /*0d50*/  HADD2.F32 R80, -RZ, R66.H0_H0 ;  /* 0x20000042ff507230 */ /* 0x000fe40000004100 */
[----:B------:R-:W-:Y:S02]  /*0d60*/  HADD2.F32 R106, -RZ, R53.H0_H0 ;  /* 0x20000035ff6a7230 */ /* 0x000fe40000004100 */
[----:B------:R-:W0:Y:S01]  /*0d70*/  MUFU.RCP R101, R0 ;  /* 0x0000000000657308 */ /* 0x000e220000001000 */
[----:B-1----:R-:W-:Y:S01]  /*0d80*/  FADD.FTZ R26, R28, 1 ;  /* 0x3f8000001c1a7421 */ /* 0x002fe20000010000 */
[----:B------:R-:W-:Y:S02]  /*0d90*/  HADD2.F32 R99, -RZ, R6.H0_H0 ;  /* 0x20000006ff637230 */ /* 0x000fe40000004100 */
[--C-:B------:R-:W-:Y:S02]  /*0da0*/  HADD2.F32 R102, -RZ, R52.reuse.H0_H0 ;  /* 0x20000034ff667230 */ /* 0x100fe40000004100 */
[----:B------:R-:W-:-:S02]  /*0db0*/  HADD2.F32 R104, -RZ, R52.H1_H1 ;  /* 0x30000034ff687230 */ /* 0x000fc40000004100 */
[----:B------:R1:W3:Y:S01]  /*0dc0*/  MUFU.RCP R108, R26 ;  /* 0x0000001a006c7308 */ /* 0x0002e20000001000 */
[----:B--2---:R-:W-:Y:S01]  /*0dd0*/  FADD.FTZ R50, R50, 1 ;  /* 0x3f80000032327421 */ /* 0x004fe20000010000 */
[----:B------:R-:W-:Y:S02]  /*0de0*/  HADD2.F32 R121, -RZ, R60.H1_H1 ;  /* 0x3000003cff797230 */ /* 0x000fe40000004100 */
[----:B------:R-:W-:Y:S02]  /*0df0*/  HADD2.F32 R123, -RZ, R61.H0_H0 ;  /* 0x2000003dff7b7230 */ /* 0x000fe40000004100 */
[----:B------:R-:W-:Y:S01]  /*0e00*/  HADD2.F32 R122, -RZ, R7.H1_H1 ;  /* 0x30000007ff7a7230 */ /* 0x000fe20000004100 */
[----:B------:R-:W-:Y:S01]  /*0e10*/  FMUL.FTZ R60, R121, -1.4426950216293334961 ;  /* 0xbfb8aa3b793c7820 */ /* 0x000fe20000410000 */
[----:B------:R2:W3:Y:S01]  /*0e20*/  MUFU.EX2 R72, R27 ;  /* 0x0000001b00487308 */ /* 0x0004e20000000800 */
[----:B0-----:R-:W-:Y:S01]  /*0e30*/  FMUL.FTZ R84, R88, R101 ;  /* 0x0000006558547220 */ /* 0x001fe20000410000 */
[----:B------:R-:W-:Y:S01]  /*0e40*/  HADD2.F32 R125, -RZ, R61.H1_H1 ;  /* 0x3000003dff7d7230 */ /* 0x000fe20000004100 */
[----:B-1----:R-:W-:Y:S01]  /*0e50*/  FMUL.FTZ R26, R96, -1.4426950216293334961 ;  /* 0xbfb8aa3b601a7820 */ /* 0x002fe20000410000 */
[----:B------:R-:W-:Y:S01]  /*0e60*/  HADD2.F32 R129, -RZ, R62.H0_H0 ;  /* 0x2000003eff817230 */ /* 0x000fe20000004100 */
[----:B------:R-:W-:-:S03]  /*0e70*/  FMUL.FTZ R28, R76, R84 ;  /* 0x000000544c1c7220 */ /* 0x000fc60000410000 */
[----:B------:R0:W1:Y:S01]  /*0e80*/  MUFU.RCP R105, R50 ;  /* 0x0000003200697308 */ /* 0x0000620000001000 */
[----:B--2---:R-:W-:Y:S01]  /*0e90*/  HADD2.F32 R27, -RZ, R4.H0_H0 ;  /* 0x20000004ff1b7230 */ /* 0x004fe20000004100 */
[----:B---3--:R-:W-:Y:S02]  /*0ea0*/  FMUL.FTZ R85, R91, R108 ;  /* 0x0000006c5b557220 */ /* 0x008fe40000410000 */
[----:B------:R-:W-:Y:S02]  /*0eb0*/  FADD.FTZ R52, -R108, 1 ;  /* 0x3f8000006c347421 */ /* 0x000fe40000010100 */
[----:B------:R-:W-:Y:S02]  /*0ec0*/  FFMA.FTZ R78, R28, R27, R51 ;  /* 0x0000001b1c4e7223 */ /* 0x000fe40000010033 */
[----:B------:R2:W3:Y:S01]  /*0ed0*/  MUFU.EX2 R79, R73 ;  /* 0x00000049004f7308 */ /* 0x0004e20000000800 */
[----:B------:R-:W-:Y:S01]  /*0ee0*/  FMUL.FTZ R27, R77, R85 ;  /* 0x000000554d1b7220 */ /* 0x000fe20000410000 */
[----:B0-----:R-:W-:Y:S01]  /*0ef0*/  HADD2.F32 R50, -RZ, R5.H0_H0 ;  /* 0x20000005ff327230 */ /* 0x001fe20000004100 */
[----:B------:R-:W-:-:S02]  /*0f00*/  FADD.FTZ R0, R72, 1 ;  /* 0x3f80000048007421 */ /* 0x000fc40000010000 */
[----:B------:R-:W-:Y:S01]  /*0f10*/  FFMA.FTZ R75, R27, R64, R78 ;  /* 0x000000401b4b7223 */ /* 0x000fe2000001004e */
[----:B------:R-:W-:Y:S01]  /*0f20*/  HADD2.F32 R78, -RZ, R65.H0_H0 ;  /* 0x20000041ff4e7230 */ /* 0x000fe20000004100 */
[----:B------:R-:W-:Y:S01]  /*0f30*/  FMUL.FTZ R64, R97, -1.4426950216293334961 ;  /* 0xbfb8aa3b61407820 */ /* 0x000fe20000410000 */
[----:B------:R-:W0:Y:S01]  /*0f40*/  MUFU.EX2 R74, R74 ;  /* 0x0000004a004a7308 */ /* 0x000e220000000800 */
[----:B-1----:R-:W-:Y:S02]  /*0f50*/  FMUL.FTZ R86, R92, R105 ;  /* 0x000000695c567220 */ /* 0x002fe40000410000 */
[----:B--2---:R-:W-:-:S04]  /*0f60*/  IMAD.WIDE.U32 R72, R29, c[0x0][0x2f0], R2 ;  /* 0x0000bc001d487a25 */ /* 0x004fc800078e0002 */
[----:B------:R-:W-:Y:S01]  /*0f70*/  FFMA.FTZ R110, R91, R52, 1 ;  /* 0x3f8000005b6e7423 */ /* 0x000fe20000010034 */
[----:B------:R1:W-:Y:S01]  /*0f80*/  MUFU.EX2 R51, R26 ;  /* 0x0000001a00337308 */ /* 0x0003e20000000800 */
[----:B------:R-:W-:Y:S01]  /*0f90*/  IADD3 R73, R73, R81, RZ ;  /* 0x0000005149497210 */ /* 0x000fe20007ffe0ff */
[----:B------:R-:W-:-:S06]  /*0fa0*/  HADD2.F32 R81, -RZ, R66.H1_H1 ;  /* 0x30000042ff517230 */ /* 0x000fcc0000004100 */
[----:B------:R-:W2:Y:S01]  /*0fb0*/  MUFU.RCP R112, R0 ;  /* 0x0000000000707308 */ /* 0x000ea20000001000 */
[----:B-1----:R-:W-:-:S04]  /*0fc0*/  FMUL.FTZ R26, R78, R86 ;  /* 0x000000564e1a7220 */ /* 0x002fc80000410000 */
[----:B------:R-:W-:Y:S02]  /*0fd0*/  FFMA.FTZ R75, R26, R50, R75 ;  /* 0x000000321a4b7223 */ /* 0x000fe4000001004b */
[----:B---3--:R-:W-:Y:S01]  /*0fe0*/  FADD.FTZ R50, R79, 1 ;  /* 0x3f8000004f327421 */ /* 0x008fe20000010000 */
[----:B------:R0:W1:Y:S01]  /*0ff0*/  MUFU.EX2 R98, R64 ;  /* 0x0000004000627308 */ /* 0x0000620000000800 */
[----:B------:R-:W-:Y:S01]  /*1000*/  HADD2.F32 R79, -RZ, R65.H1_H1 ;  /* 0x30000041ff4f7230 */ /* 0x000fe20000004100 */
[----:B------:R-:W-:-:S06]  /*1010*/  FMUL.FTZ R65, R100, -1.4426950216293334961 ;  /* 0xbfb8aa3b64417820 */ /* 0x000fcc0000410000 */
[----:B------:R-:W3:Y:S01]  /*1020*/  MUFU.RCP R109, R50 ;  /* 0x00000032006d7308 */ /* 0x000ee20000001000 */
[----:B0-----:R-:W-:Y:S01]  /*1030*/  FADD.FTZ R64, R74, 1 ;  /* 0x3f8000004a407421 */ /* 0x001fe20000010000 */
[----:B------:R-:W-:Y:S01]  /*1040*/  HADD2.F32 R74, -RZ, R54.H0_H0 ;  /* 0x20000036ff4a7230 */ /* 0x000fe20000004100 */
[----:B--2---:R-:W-:Y:S02]  /*1050*/  FMUL.FTZ R87, R93, R112 ;  /* 0x000000705d577220 */ /* 0x004fe40000410000 */
[----:B------:R-:W-:Y:S01]  /*1060*/  FADD.FTZ R54, R51, 1 ;  /* 0x3f80000033367421 */ /* 0x000fe20000010000 */
[----:B------:R-:W-:Y:S01]  /*1070*/  HADD2.F32 R51, -RZ, R55.H1_H1 ;  /* 0x30000037ff337230 */ /* 0x000fe20000004100 */
[----:B------:R-:W-:Y:S01]  /*1080*/  FMUL.FTZ R0, R79, R87 ;  /* 0x000000574f007220 */ /* 0x000fe20000410000 */
[----:B------:R-:W0:Y:S01]  /*1090*/  MUFU.RCP R116, R64 ;  /* 0x0000004000747308 */ /* 0x000e220000001000 */
[----:B-1----:R-:W-:Y:S02]  /*10a0*/  FADD.FTZ R98, R98, 1 ;  /* 0x3f80000062627421 */ /* 0x002fe40000010000 */
[----:B------:R-:W-:Y:S01]  /*10b0*/  FFMA.FTZ R67, R0, R89, R75 ;  /* 0x0000005900437223 */ /* 0x000fe2000001004b */
[----:B------:R-:W-:-:S02]  /*10c0*/  HADD2.F32 R75, -RZ, R53.H1_H1 ;  /* 0x30000035ff4b7230 */ /* 0x000fc40000004100 */
[----:B------:R-:W-:Y:S02]  /*10d0*/  HADD2.F32 R89, -RZ, R55.H0_H0 ;  /* 0x20000037ff597230 */ /* 0x000fe40000004100 */
[----:B------:R1:W2:Y:S01]  /*10e0*/  MUFU.RCP R113, R54 ;  /* 0x0000003600717308 */ /* 0x0002a20000001000 */
[----:B---3--:R-:W-:-:S04]  /*10f0*/  FMUL.FTZ R53, R94, R109 ;  /* 0x0000006d5e357220 */ /* 0x008fc80000410000 */
[----:B------:R-:W-:-:S03]  /*1100*/  FMUL.FTZ R50, R80, R53 ;  /* 0x0000003550327220 */ /* 0x000fc60000410000 */
[----:B------:R3:W2:Y:S01]  /*1110*/  MUFU.EX2 R66, R65 ;  /* 0x0000004100427308 */ /* 0x0006a20000000800 */
[----:B0-----:R-:W-:Y:S02]  /*1120*/  FMUL.FTZ R55, R95, R116 ;  /* 0x000000745f377220 */ /* 0x001fe40000410000 */
[----:B------:R-:W-:Y:S02]  /*1130*/  FFMA.FTZ R111, R50, R99, R67 ;  /* 0x00000063326f7223 */ /* 0x000fe40000010043 */
[----:B-1----:R-:W-:Y:S02]  /*1140*/  FMUL.FTZ R54, R81, R55 ;  /* 0x0000003751367220 */ /* 0x002fe40000410000 */
[----:B------:R-:W-:Y:S01]  /*1150*/  FMUL.FTZ R67, R123, -1.4426950216293334961 ;  /* 0xbfb8aa3b7b437820 */ /* 0x000fe20000410000 */
[----:B------:R0:W1:Y:S01]  /*1160*/  MUFU.EX2 R64, R60 ;  /* 0x0000003c00407308 */ /* 0x0000620000000800 */
[----:B---3--:R-:W-:-:S04]  /*1170*/  FADD.FTZ R65, -R101, 1 ;  /* 0x3f80000065417421 */ /* 0x008fc80000010100 */
[----:B------:R-:W-:Y:S01]  /*1180*/  FFMA.FTZ R103, R88, R65, 1 ;  /* 0x3f80000058677423 */ /* 0x000fe20000010041 */
[----:B------:R-:W-:Y:S01]  /*1190*/  HADD2.F32 R88, -RZ, R6.H1_H1 ;  /* 0x30000006ff587230 */ /* 0x000fe20000004100 */
[----:B------:R-:W-:Y:S01]  /*11a0*/  FADD.FTZ R65, -R105, 1 ;  /* 0x3f80000069417421 */ /* 0x000fe20000010100 */
[----:B------:R-:W3:Y:S01]  /*11b0*/  MUFU.EX2 R99, R67 ;  /* 0x0000004300637308 */ /* 0x000ee20000000800 */
[----:B0-----:R-:W-:Y:S02]  /*11c0*/  FADD.FTZ R60, -R112, 1 ;  /* 0x3f800000703c7421 */ /* 0x001fe40000010100 */
[----:B------:R-:W-:Y:S02]  /*11d0*/  FFMA.FTZ R91, R54, R88, R111 ;  /* 0x00000058365b7223 */ /* 0x000fe4000001006f */
[----:B--2---:R-:W-:Y:S02]  /*11e0*/  FMUL.FTZ R88, R96, R113 ;  /* 0x0000007160587220 */ /* 0x004fe40000410000 */
[----:B------:R-:W-:Y:S01]  /*11f0*/  FFMA.FTZ R107, R92, R65, 1 ;  /* 0x3f8000005c6b7423 */ /* 0x000fe20000010041 */
[----:B------:R-:W-:Y:S01]  /*1200*/  HADD2.F32 R92, -RZ, R7.H0_H0 ;  /* 0x20000007ff5c7230 */ /* 0x000fe20000004100 */
[----:B------:R-:W-:Y:S01]  /*1210*/  FMUL.FTZ R52, R82, R88 ;  /* 0x0000005852347220 */ /* 0x000fe20000410000 */
[----:B------:R-:W0:Y:S01]  /*1220*/  MUFU.RCP R120, R98 ;  /* 0x0000006200787308 */ /* 0x000e220000001000 */
[----:B------:R-:W-:-:S02]  /*1230*/  FADD.FTZ R65, -R109, 1 ;  /* 0x3f8000006d417421 */ /* 0x000fc40000010100 */
[----:B------:R-:W-:Y:S02]  /*1240*/  FFMA.FTZ R119, R52, R92, R91 ;  /* 0x0000005c34777223 */ /* 0x000fe4000001005b */
[----:B------:R-:W-:Y:S02]  /*1250*/  FADD.FTZ R92, R66, 1 ;  /* 0x3f800000425c7421 */ /* 0x000fe40000010000 */
[----:B------:R-:W-:Y:S02]  /*1260*/  FFMA.FTZ R111, R94, R65, 1 ;  /* 0x3f8000005e6f7423 */ /* 0x000fe40000010041 */
[----:B------:R-:W2:Y:S01]  /*1270*/  MUFU.RCP R117, R92 ;  /* 0x0000005c00757308 */ /* 0x000ea20000001000 */
[----:B-1----:R-:W-:Y:S02]  /*1280*/  FADD.FTZ R94, R64, 1 ;  /* 0x3f800000405e7421 */ /* 0x002fe40000010000 */
[----:B---3--:R-:W-:Y:S02]  /*1290*/  FADD.FTZ R99, R99, 1 ;  /* 0x3f80000063637421 */ /* 0x008fe40000010000 */
[----:B------:R-:W-:-:S02]  /*12a0*/  FFMA.FTZ R114, R93, R60, 1 ;  /* 0x3f8000005d727423 */ /* 0x000fc4000001003c */
[----:B0-----:R-:W-:Y:S01]  /*12b0*/  FMUL.FTZ R91, R97, R120 ;  /* 0x00000078615b7220 */ /* 0x001fe20000410000 */
[----:B------:R-:W-:Y:S01]  /*12c0*/  MUFU.RCP R124, R94 ;  /* 0x0000005e007c7308 */ /* 0x000fe20000001000 */
[----:B------:R-:W-:Y:S02]  /*12d0*/  FADD.FTZ R60, -R116, 1 ;  /* 0x3f800000743c7421 */ /* 0x000fe40000010100 */
[----:B------:R-:W-:Y:S02]  /*12e0*/  FADD.FTZ R93, -R113, 1 ;  /* 0x3f800000715d7421 */ /* 0x000fe40000010100 */
[----:B------:R-:W-:Y:S01]  /*12f0*/  FFMA.FTZ R118, R95, R60, 1 ;  /* 0x3f8000005f767423 */ /* 0x000fe2000001003c */
[----:B------:R-:W-:Y:S01]  /*1300*/  HADD2.F32 R95, -RZ, R63.H1_H1 ;  /* 0x3000003fff5f7230 */ /* 0x000fe20000004100 */
[----:B------:R-:W-:Y:S01]  /*1310*/  FADD.FTZ R60, -R120, 1 ;  /* 0x3f800000783c7421 */ /* 0x000fe20000010100 */
[----:B------:R0:W-:Y:S01]  /*1320*/  MUFU.RCP R128, R99 ;  /* 0x0000006300807308 */ /* 0x0001e20000001000 */
[----:B--2---:R-:W-:-:S02]  /*1330*/  FADD.FTZ R61, -R117, 1 ;  /* 0x3f800000753d7421 */ /* 0x004fc40000010100 */
[----:B------:R-:W-:Y:S01]  /*1340*/  FFMA.FTZ R115, R96, R93, 1 ;  /* 0x3f80000060737423 */ /* 0x000fe2000001005d */
[----:B0-----:R-:W-:Y:S01]  /*1350*/  HADD2.F32 R99, -RZ, R62.H1_H1 ;  /* 0x3000003eff637230 */ /* 0x001fe20000004100 */
[----:B------:R-:W-:-:S04]  /*1360*/  FMUL.FTZ R62, R129, -1.4426950216293334961 ;  /* 0xbfb8aa3b813e7820 */ /* 0x000fc80000410000 */
[----:B------:R-:W0:Y:S01]  /*1370*/  MUFU.EX2 R131, R62 ;  /* 0x0000003e00837308 */ /* 0x000e220000000800 */
[----:B------:R-:W-:-:S07]  /*1380*/  FMUL.FTZ R92, R99, -1.4426950216293334961 ;  /* 0xbfb8aa3b635c7820 */ /* 0x000fce0000410000 */
[----:B------:R-:W1:Y:S01]  /*1390*/  MUFU.EX2 R132, R92 ;  /* 0x0000005c00847308 */ /* 0x000e620000000800 */
[----:B0-----:R-:W-:Y:S02]  /*13a0*/  FADD.FTZ R131, R131, 1 ;  /* 0x3f80000083837421 */ /* 0x001fe40000010000 */
[----:B-1----:R-:W-:-:S06]  /*13b0*/  FADD.FTZ R132, R132, 1 ;  /* 0x3f80000084847421 */ /* 0x002fcc0000010000 */
[----:B------:R-:W-:Y:S01]  /*13c0*/  MUFU.RCP R132, R132 ;  /* 0x0000008400847308 */ /* 0x000fe20000001000 */
[----:B----4-:R0:W-:Y:S04]  /*13d0*/  STS.128 [R37.X16], R56 ;  /* 0x0000003825007388 */ /* 0x0101e8000000cc00 */
[----:B------:R1:W-:Y:S01]  /*13e0*/  STS.128 [R37.X16+0x200], R68 ;  /* 0x0002004425007388 */ /* 0x0003e2000000cc00 */
[----:B------:R-:W-:-:S06]  /*13f0*/  NOP ;  /* 0x0000000000007918 */ /* 0x000fcc0000000000 */
[----:B------:R-:W2:Y:S01]  /*1400*/  LDS.128 R64, [R49] ;  /* 0x0000000031407984 */ /* 0x000ea20000000c00 */
[----:B0-----:R-:W-:Y:S01]  /*1410*/  FMUL.FTZ R56, R83, R91 ;  /* 0x0000005b53387220 */ /* 0x001fe20000410000 */
[--C-:B------:R-:W-:Y:S01]  /*1420*/  HADD2.F32 R59, -RZ, R8.reuse.H0_H0 ;  /* 0x20000008ff3b7230 */ /* 0x100fe20000004100 */
[----:B------:R-:W-:Y:S02]  /*1430*/  FMUL.FTZ R57, R100, R117 ;  /* 0x0000007564397220 */ /* 0x000fe40000410000 */
[----:B------:R-:W-:Y:S01]  /*1440*/  FFMA.FTZ R119, R56, R122, R119 ;  /* 0x0000007a38777223 */ /* 0x000fe20000010077 */
[----:B-1----:R-:W-:Y:S01]  /*1450*/  HADD2.F32 R70, -RZ, R8.H1_H1 ;  /* 0x30000008ff467230 */ /* 0x002fe20000004100 */
[----:B------:R-:W-:Y:S02]  /*1460*/  FMUL.FTZ R58, R102, R57 ;  /* 0x00000039663a7220 */ /* 0x000fe40000410000 */
[----:B------:R-:W-:Y:S01]  /*1470*/  FFMA.FTZ R122, R97, R60, 1 ;  /* 0x3f800000617a7423 */ /* 0x000fe2000001003c */
[----:B------:R-:W-:Y:S01]  /*1480*/  HADD2.F32 R97, -RZ, R63.H0_H0 ;  /* 0x2000003fff617230 */ /* 0x000fe20000004100 */
[----:B------:R-:W-:Y:S01]  /*1490*/  FFMA.FTZ R69, R58, R59, R119 ;  /* 0x0000003b3a457223 */ /* 0x000fe20000010077 */
[----:B------:R-:W-:Y:S01]  /*14a0*/  HADD2.F32 R63, -RZ, R9.H0_H0 ;  /* 0x20000009ff3f7230 */ /* 0x000fe20000004100 */
[----:B------:R-:W-:-:S02]  /*14b0*/  FMUL.FTZ R59, R121, R124 ;  /* 0x0000007c793b7220 */ /* 0x000fc40000410000 */
[----:B------:R-:W-:Y:S02]  /*14c0*/  FMUL.FTZ R68, R125, -1.4426950216293334961 ;  /* 0xbfb8aa3b7d447820 */ /* 0x000fe40000410000 */
[----:B------:R-:W-:Y:S02]  /*14d0*/  FMUL.FTZ R60, R104, R59 ;  /* 0x0000003b683c7220 */ /* 0x000fe40000410000 */
[----:B------:R-:W-:Y:S01]  /*14e0*/  FFMA.FTZ R119, R100, R61, 1 ;  /* 0x3f80000064777423 */ /* 0x000fe2000001003d */
[----:B------:R0:W1:Y:S01]  /*14f0*/  MUFU.EX2 R127, R68 ;  /* 0x00000044007f7308 */ /* 0x0000620000000800 */
[----:B------:R-:W-:Y:S02]  /*1500*/  FMUL.FTZ R61, R123, R128 ;  /* 0x000000807b3d7220 */ /* 0x000fe40000410000 */
[----:B------:R-:W-:Y:S02]  /*1510*/  FFMA.FTZ R69, R60, R70, R69 ;  /* 0x000000463c457223 */ /* 0x000fe40000010045 */
[----:B------:R-:W-:-:S02]  /*1520*/  FADD.FTZ R70, -R128, 1 ;  /* 0x3f80000080467421 */ /* 0x000fc40000010100 */
[----:B------:R-:W-:Y:S02]  /*1530*/  FMUL.FTZ R62, R106, R61 ;  /* 0x0000003d6a3e7220 */ /* 0x000fe40000410000 */
[----:B0-----:R-:W-:Y:S02]  /*1540*/  FADD.FTZ R68, -R124, 1 ;  /* 0x3f8000007c447421 */ /* 0x001fe40000010100 */
[----:B------:R-:W-:Y:S02]  /*1550*/  FFMA.FTZ R130, R123, R70, 1 ;  /* 0x3f8000007b827423 */ /* 0x000fe40000010046 */
[----:B------:R-:W-:Y:S02]  /*1560*/  FFMA.FTZ R126, R121, R68, 1 ;  /* 0x3f800000797e7423 */ /* 0x000fe40000010044 */
[----:B------:R-:W-:Y:S01]  /*1570*/  FFMA.FTZ R123, R62, R63, R69 ;  /* 0x0000003f3e7b7223 */ /* 0x000fe20000010045 */
[--C-:B--2---:R-:W-:Y:S01]  /*1580*/  HADD2.F32 R94, -RZ, R66.reuse.H0_H0 ;  /* 0x20000042ff5e7230 */ /* 0x104fe20000004100 */
[----:B------:R-:W0:Y:S01]  /*1590*/  LDS.128 R68, [R49+0x10] ;  /* 0x0000100031447984 */ /* 0x000e220000000c00 */
[----:B------:R-:W-:Y:S01]  /*15a0*/  HADD2.F32 R98, -RZ, R66.H1_H1 ;  /* 0x30000042ff627230 */ /* 0x000fe20000004100 */
[----:B------:R-:W-:Y:S01]  /*15b0*/  FMUL.FTZ R66, R95, -1.4426950216293334961 ;  /* 0xbfb8aa3b5f427820 */ /* 0x000fe20000410000 */
[--C-:B------:R-:W-:Y:S01]  /*15c0*/  HADD2.F32 R92, -RZ, R64.reuse.H1_H1 ;  /* 0x30000040ff5c7230 */ /* 0x100fe20000004100 */
[----:B------:R-:W-:Y:S01]  /*15d0*/  FMUL.FTZ R100, R97, -1.4426950216293334961 ;  /* 0xbfb8aa3b61647820 */ /* 0x000fe20000410000 */
[--C-:B------:R-:W-:Y:S01]  /*15e0*/  HADD2.F32 R96, -RZ, R65.reuse.H1_H1 ;  /* 0x30000041ff607230 */ /* 0x100fe20000004100 */
[----:B-1----:R-:W-:Y:S01]  /*15f0*/  FADD.FTZ R127, R127, 1 ;  /* 0x3f8000007f7f7421 */ /* 0x002fe20000010000 */
[----:B------:R-:W-:Y:S01]  /*1600*/  HADD2.F32 R93, -RZ, R65.H0_H0 ;  /* 0x20000041ff5d7230 */ /* 0x000fe20000004100 */
[----:B------:R1:W2:Y:S01]  /*1610*/  MUFU.EX2 R121, R100 ;  /* 0x0000006400797308 */ /* 0x0002a20000000800 */
[----:B------:R-:W-:Y:S01]  /*1620*/  FMUL.FTZ R77, R77, R92 ;  /* 0x0000005c4d4d7220 */ /* 0x000fe20000410000 */
[----:B------:R-:W-:Y:S01]  /*1630*/  HADD2.F32 R63, -RZ, R64.H0_H0 ;  /* 0x20000040ff3f7230 */ /* 0x000fe20000004100 */
[----:B------:R-:W-:Y:S01]  /*1640*/  FMUL.FTZ R79, R79, R96 ;  /* 0x000000604f4f7220 */ /* 0x000fe20000410000 */
[----:B------:R-:W-:Y:S01]  /*1650*/  HADD2.F32 R65, -RZ, R67.H0_H0 ;  /* 0x20000043ff417230 */ /* 0x000fe20000004100 */
[----:B------:R-:W-:-:S02]  /*1660*/  FMUL.FTZ R77, R108, R77 ;  /* 0x0000004d6c4d7220 */ /* 0x000fc40000410000 */
[----:B------:R-:W-:Y:S01]  /*1670*/  FMUL.FTZ R79, R112, R79 ;  /* 0x0000004f704f7220 */ /* 0x000fe20000410000 */
[----:B------:R-:W3:Y:S01]  /*1680*/  MUFU.EX2 R66, R66 ;  /* 0x0000004200427308 */ /* 0x000ee20000000800 */
[----:B-1----:R-:W-:Y:S01]  /*1690*/  HADD2.F32 R100, -RZ, R67.H1_H1 ;  /* 0x30000043ff647230 */ /* 0x002fe20000004100 */
[----:B------:R-:W-:Y:S02]  /*16a0*/  FMUL.FTZ R78, R78, R93 ;  /* 0x0000005d4e4e7220 */ /* 0x000fe40000410000 */
[----:B------:R-:W-:Y:S02]  /*16b0*/  FMUL.FTZ R77, R77, R110 ;  /* 0x0000006e4d4d7220 */ /* 0x000fe40000410000 */
[----:B------:R-:W-:Y:S02]  /*16c0*/  FMUL.FTZ R79, R79, R114 ;  /* 0x000000724f4f7220 */ /* 0x000fe40000410000 */
[----:B------:R1:W4:Y:S01]  /*16d0*/  MUFU.RCP R64, R127 ;  /* 0x0000007f00407308 */ /* 0x0003220000001000 */
[----:B------:R-:W-:-:S02]  /*16e0*/  FMUL.FTZ R81, R81, R98 ;  /* 0x0000006251517220 */ /* 0x000fc40000410000 */
[----:B------:R-:W-:Y:S02]  /*16f0*/  FMUL.FTZ R83, R83, R100 ;  /* 0x0000006453537220 */ /* 0x000fe40000410000 */
[----:B--2---:R-:W-:Y:S02]  /*1700*/  FADD.FTZ R121, R121, 1 ;  /* 0x3f80000079797421 */ /* 0x004fe40000010000 */
[----:B------:R-:W-:Y:S01]  /*1710*/  FMUL.FTZ R78, R105, R78 ;  /* 0x0000004e694e7220 */ /* 0x000fe20000410000 */
[----:B------:R-:W2:Y:S01]  /*1720*/  MUFU.RCP R110, R131 ;  /* 0x00000083006e7308 */ /* 0x000ea20000001000 */
[----:B------:R-:W-:Y:S01]  /*1730*/  FMUL.FTZ R81, R116, R81 ;  /* 0x0000005174517220 */ /* 0x000fe20000410000 */
[----:B-1----:R-:W-:Y:S01]  /*1740*/  HADD2.F32 R127, -RZ, R14.H1_H1 ;  /* 0x3000000eff7f7230 */ /* 0x002fe20000004100 */
[----:B------:R-:W-:Y:S02]  /*1750*/  FMUL.FTZ R83, R120, R83 ;  /* 0x0000005378537220 */ /* 0x000fe40000410000 */
[----:B------:R-:W-:-:S02]  /*1760*/  FMUL.FTZ R76, R76, R63 ;  /* 0x0000003f4c4c7220 */ /* 0x000fc40000410000 */
[----:B------:R-:W-:Y:S01]  /*1770*/  FMUL.FTZ R78, R78, R107 ;  /* 0x0000006b4e4e7220 */ /* 0x000fe20000410000 */
[--C-:B0-----:R-:W-:Y:S01]  /*1780*/  HADD2.F32 R112, -RZ, R70.reuse.H0_H0 ;  /* 0x20000046ff707230 */ /* 0x101fe20000004100 */
[----:B------:R0:W1:Y:S01]  /*1790*/  MUFU.RCP R116, R121 ;  /* 0x0000007900747308 */ /* 0x0000620000001000 */
[----:B------:R-:W-:Y:S01]  /*17a0*/  HADD2.F32 R114, -RZ, R70.H1_H1 ;  /* 0x30000046ff727230 */ /* 0x000fe20000004100 */
[----:B---3--:R-:W-:Y:S01]  /*17b0*/  FADD.FTZ R70, R66, 1 ;  /* 0x3f80000042467421 */ /* 0x008fe20000010000 */
[--C-:B------:R-:W-:Y:S01]  /*17c0*/  HADD2.F32 R107, -RZ, R69.reuse.H0_H0 ;  /* 0x20000045ff6b7230 */ /* 0x100fe20000004100 */
[----:B------:R-:W-:Y:S01]  /*17d0*/  FMUL.FTZ R76, R101, R76 ;  /* 0x0000004c654c7220 */ /* 0x000fe20000410000 */
[----:B------:R-:W-:Y:S01]  /*17e0*/  HADD2.F32 R108, -RZ, R69.H1_H1 ;  /* 0x30000045ff6c7230 */ /* 0x000fe20000004100 */
[----:B------:R-:W-:Y:S01]  /*17f0*/  FMUL.FTZ R81, R81, R118 ;  /* 0x0000007651517220 */ /* 0x000fe20000410000 */
[--C-:B------:R-:W-:Y:S01]  /*1800*/  HADD2.F32 R118, -RZ, R71.reuse.H0_H0 ;  /* 0x20000047ff767230 */ /* 0x100fe20000004100 */
[----:B------:R-:W3:Y:S01]  /*1810*/  MUFU.RCP R120, R70 ;  /* 0x0000004600787308 */ /* 0x000ee20000001000 */
[----:B------:R-:W-:Y:S01]  /*1820*/  FMUL.FTZ R83, R83, R122 ;  /* 0x0000007a53537220 */ /* 0x000fe20000410000 */
[----:B------:R-:W-:Y:S01]  /*1830*/  HADD2.F32 R122, -RZ, R71.H1_H1 ;  /* 0x30000047ff7a7230 */ /* 0x000fe20000004100 */
[----:B------:R-:W-:Y:S01]  /*1840*/  FMUL.FTZ R80, R80, R94 ;  /* 0x0000005e50507220 */ /* 0x000fe20000410000 */
[--C-:B------:R-:W-:Y:S01]  /*1850*/  HADD2.F32 R105, -RZ, R68.reuse.H1_H1 ;  /* 0x30000044ff697230 */ /* 0x100fe20000004100 */
[----:B------:R-:W-:Y:S01]  /*1860*/  FMUL.FTZ R69, R106, R107 ;  /* 0x0000006b6a457220 */ /* 0x000fe20000410000 */
[----:B------:R-:W-:Y:S01]  /*1870*/  HADD2.F32 R101, -RZ, R68.H0_H0 ;  /* 0x20000044ff657230 */ /* 0x000fe20000004100 */
[----:B----4-:R-:W-:Y:S01]  /*1880*/  FADD.FTZ R66, -R64, 1 ;  /* 0x3f80000040427421 */ /* 0x010fe20000010100 */
[----:B0-----:R-:W-:Y:S01]  /*1890*/  HADD2.F32 R121, -RZ, R13.H0_H0 ;  /* 0x2000000dff797230 */ /* 0x001fe20000004100 */
[----:B------:R-:W-:Y:S01]  /*18a0*/  FMUL.FTZ R71, R75, R108 ;  /* 0x0000006c4b477220 */ /* 0x000fe20000410000 */
[----:B------:R-:W-:Y:S01]  /*18b0*/  HADD2.F32 R131, -RZ, R15.H1_H1 ;  /* 0x3000000fff837230 */ /* 0x000fe20000004100 */
[----:B------:R-:W-:-:S02]  /*18c0*/  FMUL.FTZ R76, R76, R103 ;  /* 0x000000674c4c7220 */ /* 0x000fc40000410000 */
[----:B------:R-:W-:Y:S02]  /*18d0*/  FMUL.FTZ R103, R74, R112 ;  /* 0x000000704a677220 */ /* 0x000fe40000410000 */
[----:B------:R-:W-:Y:S02]  /*18e0*/  FMUL.FTZ R80, R109, R80 ;  /* 0x000000506d507220 */ /* 0x000fe40000410000 */
[----:B------:R-:W-:Y:S02]  /*18f0*/  FMUL.FTZ R69, R128, R69 ;  /* 0x0000004580457220 */ /* 0x000fe40000410000 */
[----:B--2---:R-:W-:Y:S02]  /*1900*/  FADD.FTZ R68, -R110, 1 ;  /* 0x3f8000006e447421 */ /* 0x004fe40000010100 */
[----:B------:R-:W-:Y:S02]  /*1910*/  FFMA.FTZ R66, R125, R66, 1 ;  /* 0x3f8000007d427423 */ /* 0x000fe40000010042 */
[----:B------:R-:W-:-:S02]  /*1920*/  FMUL.FTZ R71, R64, R71 ;  /* 0x0000004740477220 */ /* 0x000fc40000410000 */
[----:B------:R-:W-:Y:S02]  /*1930*/  FMUL.FTZ R133, R129, R110 ;  /* 0x0000006e81857220 */ /* 0x000fe40000410000 */
[----:B------:R-:W-:Y:S02]  /*1940*/  FMUL.FTZ R67, R104, R105 ;  /* 0x0000006968437220 */ /* 0x000fe40000410000 */
[----:B------:R-:W-:Y:S02]  /*1950*/  FMUL.FTZ R110, R110, R103 ;  /* 0x000000676e6e7220 */ /* 0x000fe40000410000 */
[----:B------:R-:W-:Y:S02]  /*1960*/  FMUL.FTZ R82, R82, R65 ;  /* 0x0000004152527220 */ /* 0x000fe40000410000 */
[----:B------:R-:W-:Y:S02]  /*1970*/  FMUL.FTZ R80, R80, R111 ;  /* 0x0000006f50507220 */ /* 0x000fe40000410000 */
[----:B------:R-:W-:Y:S01]  /*1980*/  FMUL.FTZ R104, R125, R64 ;  /* 0x000000407d687220 */ /* 0x000fe20000410000 */
[----:B------:R-:W-:Y:S01]  /*1990*/  HADD2.F32 R125, -RZ, R14.H0_H0 ;  /* 0x2000000eff7d7230 */ /* 0x000fe20000004100 */
[----:B------:R-:W-:Y:S01]  /*19a0*/  FFMA.FTZ R109, R129, R68, 1 ;  /* 0x3f800000816d7423 */ /* 0x000fe20000010044 */
[----:B------:R-:W-:Y:S01]  /*19b0*/  HADD2.F32 R129, -RZ, R15.H0_H0 ;  /* 0x2000000fff817230 */ /* 0x000fe20000004100 */
[----:B------:R-:W-:-:S02]  /*19c0*/  FMUL.FTZ R130, R69, R130 ;  /* 0x0000008245827220 */ /* 0x000fc40000410000 */
[----:B------:R-:W-:Y:S02]  /*19d0*/  FMUL.FTZ R103, R71, R66 ;  /* 0x0000004247677220 */ /* 0x000fe40000410000 */
[----:B------:R-:W-:Y:S02]  /*19e0*/  FMUL.FTZ R102, R102, R101 ;  /* 0x0000006566667220 */ /* 0x000fe40000410000 */
[----:B------:R-:W-:Y:S02]  /*19f0*/  FADD.FTZ R64, -R132, 1 ;  /* 0x3f80000084407421 */ /* 0x000fe40000010100 */
[----:B-1----:R-:W-:Y:S02]  /*1a00*/  FADD.FTZ R68, -R116, 1 ;  /* 0x3f80000074447421 */ /* 0x002fe40000010100 */
[----:B---3--:R-:W-:Y:S02]  /*1a10*/  FADD.FTZ R66, -R120, 1 ;  /* 0x3f80000078427421 */ /* 0x008fe40000010100 */
[----:B------:R-:W-:-:S02]  /*1a20*/  FMUL.FTZ R69, R90, R114 ;  /* 0x000000725a457220 */ /* 0x000fc40000410000 */
[----:B------:R-:W-:Y:S02]  /*1a30*/  FMUL.FTZ R71, R89, R118 ;  /* 0x0000007659477220 */ /* 0x000fe40000410000 */
[----:B------:R-:W-:Y:S02]  /*1a40*/  FMUL.FTZ R111, R51, R122 ;  /* 0x0000007a336f7220 */ /* 0x000fe40000410000 */
[----:B------:R-:W-:Y:S01]  /*1a50*/  FMUL.FTZ R82, R113, R82 ;  /* 0x0000005271527220 */ /* 0x000fe20000410000 */
[----:B------:R-:W-:Y:S01]  /*1a60*/  HADD2.F32 R113, -RZ, R18.H1_H1 ;  /* 0x30000012ff717230 */ /* 0x000fe20000004100 */
[----:B------:R-:W-:Y:S01]  /*1a70*/  FMUL.FTZ R102, R117, R102 ;  /* 0x0000006675667220 */ /* 0x000fe20000410000 */
[----:B------:R-:W-:Y:S01]  /*1a80*/  HADD2.F32 R117, -RZ, R19.H1_H1 ;  /* 0x30000013ff757230 */ /* 0x000fe20000004100 */
[----:B------:R-:W-:Y:S02]  /*1a90*/  FMUL.FTZ R67, R124, R67 ;  /* 0x000000437c437220 */ /* 0x000fe40000410000 */
[----:B------:R-:W-:-:S02]  /*1aa0*/  FFMA.FTZ R64, R99, R64, 1 ;  /* 0x3f80000063407423 */ /* 0x000fc40000010040 */
[----:B------:R-:W-:Y:S02]  /*1ab0*/  FFMA.FTZ R68, R97, R68, 1 ;  /* 0x3f80000061447423 */ /* 0x000fe40000010044 */
[----:B------:R-:W-:Y:S02]  /*1ac0*/  FFMA.FTZ R70, R95, R66, 1 ;  /* 0x3f8000005f467423 */ /* 0x000fe40000010042 */
[----:B------:R-:W-:Y:S02]  /*1ad0*/  FMUL.FTZ R69, R132, R69 ;  /* 0x0000004584457220 */ /* 0x000fe40000410000 */
[----:B------:R-:W-:Y:S02]  /*1ae0*/  FMUL.FTZ R71, R116, R71 ;  /* 0x0000004774477220 */ /* 0x000fe40000410000 */
[----:B------:R-:W-:Y:S02]  /*1af0*/  FMUL.FTZ R111, R120, R111 ;  /* 0x0000006f786f7220 */ /* 0x000fe40000410000 */
[----:B------:R-:W-:Y:S01]  /*1b00*/  FMUL.FTZ R82, R82, R115 ;  /* 0x0000007352527220 */ /* 0x000fe20000410000 */
[----:B------:R-:W-:Y:S01]  /*1b10*/  HADD2.F32 R115, -RZ, R19.H0_H0 ;  /* 0x20000013ff737230 */ /* 0x000fe20000004100 */
[----:B------:R-:W-:Y:S01]  /*1b20*/  FMUL.FTZ R102, R102, R119 ;  /* 0x0000007766667220 */ /* 0x000fe20000410000 */
[----:B------:R-:W-:Y:S01]  /*1b30*/  HADD2.F32 R119, -RZ, R12.H1_H1 ;  /* 0x3000000cff777230 */ /* 0x000fe20000004100 */
[----:B------:R-:W-:-:S02]  /*1b40*/  FMUL.FTZ R67, R67, R126 ;  /* 0x0000007e43437220 */ /* 0x000fc40000410000 */
        /* <DEDUP_REMOVED lines=11> */
[----:B------:R-:W-:Y:S01]  /*1c00*/  HADD2.F32 R67, -RZ, R9.H1_H1 ;  /* 0x30000009ff437230 */ /* 0x000fe20000004100 */
[----:B------:R-:W-:Y:S01]  /*1c10*/  F2FP.PACK_AB R81, R103, R130 ;  /* 0x000000826751723e */ /* 0x000fe200000000ff */
[----:B------:R-:W-:Y:S01]  /*1c20*/  IMAD.WIDE.U32 R102, R33, c[0x0][0x2e8], R72 ;  /* 0x0000ba0021667a25 */ /* 0x000fe200078e0048 */
[----:B------:R-:W-:-:S02]  /*1c30*/  F2FP.PACK_AB R82, R66, R109 ;  /* 0x0000006d4252723e */ /* 0x000fc400000000ff */
[----:B------:R-:W-:Y:S01]  /*1c40*/  F2FP.PACK_AB R83, R111, R106 ;  /* 0x0000006a6f53723e */ /* 0x000fe200000000ff */
[----:B------:R-:W-:Y:S01]  /*1c50*/  IMAD R66, R175, c[0x0][0x2e8], RZ ;  /* 0x0000ba00af427a24 */ /* 0x000fe200078e02ff */
[----:B------:R-:W-:Y:S01]  /*1c60*/  HADD2.F32 R106, -RZ, R10.H0_H0 ;  /* 0x2000000aff6a7230 */ /* 0x000fe20000004100 */
[----:B------:R-:W-:Y:S01]  /*1c70*/  FFMA.FTZ R67, R64, R67, R123 ;  /* 0x0000004340437223 */ /* 0x000fe2000001007b */
[----:B------:R-:W-:Y:S01]  /*1c80*/  HADD2.F32 R111, -RZ, R18.H0_H0 ;  /* 0x20000012ff6f7230 */ /* 0x000fe20000004100 */
[----:B------:R-:W-:Y:S01]  /*1c90*/  IMAD R109, R33, c[0x0][0x2ec], R66 ;  /* 0x0000bb00216d7a24 */ /* 0x000fe200078e0242 */
[----:B------:R-:W-:Y:S01]  /*1ca0*/  HADD2.F32 R18, -RZ, R11.H1_H1 ;  /* 0x3000000bff127230 */ /* 0x000fe20000004100 */
[----:B------:R-:W-:Y:S01]  /*1cb0*/  FMUL.FTZ R66, R74, R133 ;  /* 0x000000854a427220 */ /* 0x000fe20000410000 */
[----:B------:R-:W-:Y:S01]  /*1cc0*/  HADD2.F32 R123, -RZ, R13.H1_H1 ;  /* 0x3000000dff7b7230 */ /* 0x000fe20000004100 */
[----:B------:R-:W-:Y:S02]  /*1cd0*/  FMUL.FTZ R99, R99, R132 ;  /* 0x0000008463637220 */ /* 0x000fe40000410000 */
[----:B------:R-:W-:-:S02]  /*1ce0*/  FFMA.FTZ R67, R66, R106, R67 ;  /* 0x0000006a42437223 */ /* 0x000fc40000010043 */
[----:B------:R-:W-:Y:S02]  /*1cf0*/  FMUL.FTZ R116, R97, R116 ;  /* 0x0000007461747220 */ /* 0x000fe40000410000 */
[----:B------:R-:W-:Y:S01]  /*1d00*/  FMUL.FTZ R120, R95, R120 ;  /* 0x000000785f787220 */ /* 0x000fe20000410000 */
[----:B------:R0:W-:Y:S04]  /*1d10*/  STS.128 [R49], R68 ;  /* 0x0000004431007388 */ /* 0x0001e80000000c00 */
[----:B------:R1:W-:Y:S01]  /*1d20*/  STS.128 [R49+0x10], R80 ;  /* 0x0000105031007388 */ /* 0x0003e20000000c00 */
[----:B------:R-:W-:-:S06]  /*1d30*/  NOP ;  /* 0x0000000000007918 */ /* 0x000fcc0000000000 */
[----:B------:R-:W2:Y:S04]  /*1d40*/  LDS.128 R72, [R37.X16] ;  /* 0x0000000025487984 */ /* 0x000ea8000000cc00 */
[----:B------:R-:W3:Y:S01]  /*1d50*/  LDS.128 R76, [R37.X16+0x200] ;  /* 0x00020000254c7984 */ /* 0x000ee2000000cc00 */
[----:B0-----:R-:W-:Y:S01]  /*1d60*/  IADD3 R71, R103, R109, RZ ;  /* 0x0000006d67477210 */ /* 0x001fe20007ffe0ff */
[----:B------:R-:W-:Y:S01]  /*1d70*/  HADD2.F32 R69, -RZ, R10.H1_H1 ;  /* 0x3000000aff457230 */ /* 0x000fe20000004100 */
[----:B------:R-:W-:Y:S01]  /*1d80*/  FMUL.FTZ R68, R90, R99 ;  /* 0x000000635a447220 */ /* 0x000fe20000410000 */
[----:B------:R-:W-:Y:S01]  /*1d90*/  HADD2.F32 R109, -RZ, R17.H1_H1 ;  /* 0x30000011ff6d7230 */ /* 0x000fe20000004100 */
[----:B-1----:R-:W-:Y:S01]  /*1da0*/  LEA R80, P0, R102, c[0x0][0x338], 0x1 ;  /* 0x0000ce0066507a11 */ /* 0x002fe200078008ff */
[----:B------:R-:W-:Y:S01]  /*1db0*/  HADD2.F32 R82, -RZ, R11.H0_H0 ;  /* 0x2000000bff527230 */ /* 0x000fe20000004100 */
[----:B------:R-:W-:Y:S01]  /*1dc0*/  FFMA.FTZ R83, R68, R69, R67 ;  /* 0x0000004544537223 */ /* 0x000fe20000010043 */
[--C-:B------:R-:W-:Y:S01]  /*1dd0*/  HADD2.F32 R67, -RZ, R16.reuse.H0_H0 ;  /* 0x20000010ff437230 */ /* 0x100fe20000004100 */
[----:B------:R-:W-:Y:S01]  /*1de0*/  LEA.HI.X R81, R102, c[0x0][0x33c], R71, 0x1, P0 ;  /* 0x0000cf0066517a11 */ /* 0x000fe200000f0c47 */
[----:B------:R-:W-:Y:S01]  /*1df0*/  HADD2.F32 R69, -RZ, R16.H1_H1 ;  /* 0x30000010ff457230 */ /* 0x000fe20000004100 */
[----:B------:R-:W-:Y:S01]  /*1e00*/  ISETP.NE.U32.AND P0, PT, RZ, c[0x0][0x270], PT ;  /* 0x00009c00ff007a0c */ /* 0x000fe20003f05070 */
[----:B------:R-:W-:Y:S01]  /*1e10*/  HADD2.F32 R71, -RZ, R17.H0_H0 ;  /* 0x20000011ff477230 */ /* 0x000fe20000004100 */
[----:B------:R-:W-:Y:S01]  /*1e20*/  MOV R70, c[0x0][0x16c] ;  /* 0x00005b0000467a02 */ /* 0x000fe20000000f00 */
[----:B------:R-:W-:Y:S01]  /*1e30*/  IMAD.WIDE R16, R48, 0x10, R80 ;  /* 0x0000001030107825 */ /* 0x000fe200078e0250 */
[----:B------:R-:W-:Y:S01]  /*1e40*/  ISETP.NE.AND.EX P0, PT, RZ, c[0x0][0x274], PT, P0 ;  /* 0x00009d00ff007a0c */ /* 0x000fe20003f05300 */
[----:B------:R-:W-:Y:S01]  /*1e50*/  HADD2.F32 R81, -RZ, R12.H0_H0 ;  /* 0x2000000cff517230 */ /* 0x000fe20000004100 */
[----:B------:R-:W-:Y:S01]  /*1e60*/  ISETP.GE.AND P1, PT, R70, 0x1, PT ;  /* 0x000000014600780c */ /* 0x000fe20003f26270 */
[----:B------:R-:W-:-:S02]  /*1e70*/  FMUL.FTZ R70, R89, R116 ;  /* 0x0000007459467220 */ /* 0x000fc40000410000 */
        /* <DEDUP_REMOVED lines=47> */
[----:B-1----:R0:W-:Y:S04]  /*2170*/  STG.E.128 [R72.64+-0x400], R12 ;  /* 0xfffc000c48007986 */ /* 0x0021e8000c101d04 */
[----:B--2---:R0:W-:Y:S02]  /*2180*/  STG.E.128 [R72.64+-0x200], R16 ;  /* 0xfffe001048007986 */ /* 0x0041e4000c101d04 */
.L_x_6201:
        /* <DEDUP_REMOVED lines=26> */
[--C-:B------:R-:W-:Y:S02]  /*2330*/  FADD.FTZ R98, R119, R32.reuse ;  /* 0x0000002077627221 */ /* 0x100fe40000010000 */
[--C-:B0-----:R-:W-:Y:S02]  /*2340*/  FADD.FTZ R79, R121, R32.reuse ;  /* 0x00000020794f7221 */ /* 0x101fe40000010000 */
        /* <DEDUP_REMOVED lines=26> */
.L_x_6239:
        /* <DEDUP_REMOVED lines=31> */
[----:B------:R-:W-:Y:S02]  /*26e0*/  IADD3 R111, R46, -0x1, RZ ;  /* 0xffffffff2e6f7810 */ /* 0x000fe40007ffe0ff */
        /* <DEDUP_REMOVED lines=17> */
[----:B------:R-:W-:-:S03]  /*2800*/  SHF.L.U32 R111, R12, 0x2, RZ ;  /* 0x000000020c6f7819 */ /* 0x000fc600000006ff */
[----:B------:R-:W-:Y:S02]  /*2810*/  @!P2 IMAD R123, R14, c[0x0][0x16c], R57 ;  /* 0x00005b000e7baa24 */ /* 0x000fe400078e0239 */
[----:B------:R-:W0:Y:S04]  /*2820*/  LDS.128 R12, [R49] ;  /* 0x00000000310c7984 */ /* 0x000e280000000c00 */
[----:B----4-:R0:W-:Y:S01]  /*2830*/  STS [R111+0xea8], R168 ;  /* 0x000ea8a86f007388 */ /* 0x0101e20000000800 */
[----:B------:R-:W-:Y:S01]  /*2840*/  HFMA2.MMA R169, -RZ, RZ, 0, 0 ;  /* 0x00000000ffa97435 */ /* 0x000fe200000001ff */
[----:B------:R-:W-:Y:S02]  /*2850*/  @!P2 IMAD.WIDE R122, R123, 0x8, R24 ;  /* 0x000000087b7aa825 */ /* 0x000fe400078e0218 */
[----:B------:R-:W-:Y:S02]  /*2860*/  BAR.SYNC.DEFER_BLOCKING 0x0 ;  /* 0x0000000000007b1d */ /* 0x000fe40000010000 */
[----:B-1----:R-:W-:-:S05]  /*2870*/  FMUL.FTZ R125, R106, R153 ;  /* 0x000000996a7d7220 */ /* 0x002fca0000410000 */
[----:B------:R1:W5:Y:S01]  /*2880*/  @!P2 LDG.E R169, [R122.64+0x4] ;  /* 0x000004047aa9a981 */ /* 0x000362000c1e1900 */
[----:B------:R-:W-:Y:S01]  /*2890*/  ISETP.NE.AND P2, PT, R36, 0x1f, PT ;  /* 0x0000001f2400780c */ /* 0x000fe20003f45270 */
[----:B------:R-:W-:-:S12]  /*28a0*/  FMUL.FTZ R137, R87, R153 ;  /* 0x0000009957897220 */ /* 0x000fd80000410000 */
[----:B------:R4:W1:Y:S01]  /*28b0*/  @P2 LDS R213, [R36.X4+0x16ac] ;  /* 0x0016ac0024d52984 */ /* 0x0008620000004800 */
[----:B------:R-:W1:Y:S01]  /*28c0*/  MUFU.EX2 R125, R125 ;  /* 0x0000007d007d7308 */ /* 0x000e620000000800 */
[-C--:B------:R-:W-:Y:S01]  /*28d0*/  FMUL.FTZ R136, R104, R153.reuse ;  /* 0x0000009968887220 */ /* 0x080fe20000410000 */
[--C-:B------:R-:W-:Y:S01]  /*28e0*/  HADD2.F32 R128, -RZ, R4.reuse.H0_H0 ;  /* 0x20000004ff807230 */ /* 0x100fe20000004100 */
[-C--:B------:R-:W-:Y:S01]  /*28f0*/  FMUL.FTZ R158, R92, R153.reuse ;  /* 0x000000995c9e7220 */ /* 0x080fe20000410000 */
[----:B------:R-:W-:Y:S01]  /*2900*/  HADD2.F32 R129, -RZ, R4.H1_H1 ;  /* 0x30000004ff817230 */ /* 0x000fe20000004100 */
[-C--:B------:R-:W-:Y:S01]  /*2910*/  FMUL.FTZ R135, R85, R153.reuse ;  /* 0x0000009955877220 */ /* 0x080fe20000410000 */
[--C-:B---3--:R-:W-:Y:S02]  /*2920*/  HADD2.F32 R130, -RZ, R18.reuse.H0_H0 ;  /* 0x20000012ff827230 */ /* 0x108fe40000004100 */
[----:B------:R-:W3:Y:S01]  /*2930*/  MUFU.EX2 R137, R137 ;  /* 0x0000008900897308 */ /* 0x000ee20000000800 */
[-C--:B------:R-:W-:Y:S01]  /*2940*/  FMUL.FTZ R134, R102, R153.reuse ;  /* 0x0000009966867220 */ /* 0x080fe20000410000 */
[----:B------:R-:W-:Y:S01]  /*2950*/  HADD2.F32 R139, -RZ, R18.H1_H1 ;  /* 0x30000012ff8b7230 */ /* 0x000fe20000004100 */
[-C--:B------:R-:W-:Y:S01]  /*2960*/  FMUL.FTZ R133, R83, R153.reuse ;  /* 0x0000009953857220 */ /* 0x080fe20000410000 */
[--C-:B0-----:R-:W-:Y:S01]  /*2970*/  HADD2.F32 R111, -RZ, R12.reuse.H0_H0 ;  /* 0x2000000cff6f7230 */ /* 0x101fe20000004100 */
[-C--:B------:R-:W-:Y:S01]  /*2980*/  FMUL.FTZ R132, R100, R153.reuse ;  /* 0x0000009964847220 */ /* 0x080fe20000410000 */
[----:B------:R-:W-:Y:S01]  /*2990*/  HADD2.F32 R113, -RZ, R12.H1_H1 ;  /* 0x3000000cff717230 */ /* 0x000fe20000004100 */
[-C--:B------:R-:W-:Y:S01]  /*29a0*/  FMUL.FTZ R171, R81, R153.reuse ;  /* 0x0000009951ab7220 */ /* 0x080fe20000410000 */
[----:B------:R-:W-:Y:S01]  /*29b0*/  HADD2.F32 R18, -RZ, R5.H0_H0 ;  /* 0x20000005ff127230 */ /* 0x000fe20000004100 */
[----:B------:R-:W-:-:S02]  /*29c0*/  FMUL.FTZ R178, R98, R153 ;  /* 0x0000009962b27220 */ /* 0x000fc40000410000 */
[-C--:B------:R-:W-:Y:S02]  /*29d0*/  FMUL.FTZ R180, R79, R153.reuse ;  /* 0x000000994fb47220 */ /* 0x080fe40000410000 */
[-C--:B------:R-:W-:Y:S02]  /*29e0*/  FMUL.FTZ R179, R96, R153.reuse ;  /* 0x0000009960b37220 */ /* 0x080fe40000410000 */
[-C--:B------:R-:W-:Y:S02]  /*29f0*/  FMUL.FTZ R173, R77, R153.reuse ;  /* 0x000000994dad7220 */ /* 0x080fe40000410000 */
[-C--:B------:R-:W-:Y:S02]  /*2a00*/  FMUL.FTZ R166, R94, R153.reuse ;  /* 0x000000995ea67220 */ /* 0x080fe40000410000 */
[----:B------:R-:W-:Y:S01]  /*2a10*/  FMUL.FTZ R164, R75, R153 ;  /* 0x000000994ba47220 */ /* 0x000fe20000410000 */
[----:B------:R-:W0:Y:S01]  /*2a20*/  MUFU.EX2 R136, R136 ;  /* 0x0000008800887308 */ /* 0x000e220000000800 */
[----:B------:R-:W-:-:S02]  /*2a30*/  FMUL.FTZ R210, R89, R128 ;  /* 0x0000008059d27220 */ /* 0x000fc40000410000 */
[----:B------:R-:W-:Y:S01]  /*2a40*/  FMUL.FTZ R206, R106, R129 ;  /* 0x000000816ace7220 */ /* 0x000fe20000410000 */
[----:B------:R-:W-:-:S04]  /*2a50*/  HADD2.F32 R115, -RZ, R13.H0_H0 ;  /* 0x2000000dff737230 */ /* 0x000fc80000004100 */
[----:B------:R-:W0:Y:S01]  /*2a60*/  MUFU.EX2 R158, R158 ;  /* 0x0000009e009e7308 */ /* 0x000e220000000800 */
[----:B------:R-:W-:Y:S01]  /*2a70*/  HADD2.F32 R151, -RZ, R5.H1_H1 ;  /* 0x30000005ff977230 */ /* 0x000fe20000004100 */
[----:B------:R-:W-:Y:S02]  /*2a80*/  FMUL.FTZ R204, R87, R18 ;  /* 0x0000001257cc7220 */ /* 0x000fe40000410000 */
[----:B------:R-:W-:Y:S02]  /*2a90*/  FMUL.FTZ R211, R111, R210 ;  /* 0x000000d26fd37220 */ /* 0x000fe40000410000 */
[----:B------:R-:W-:Y:S02]  /*2aa0*/  FMUL.FTZ R214, R113, R206 ;  /* 0x000000ce71d67220 */ /* 0x000fe40000410000 */
[----:B------:R-:W0:Y:S01]  /*2ab0*/  MUFU.EX2 R135, R135 ;  /* 0x0000008700877308 */ /* 0x000e220000000800 */
[--C-:B------:R-:W-:Y:S02]  /*2ac0*/  HADD2.F32 R138, -RZ, R19.reuse.H0_H0 ;  /* 0x20000013ff8a7230 */ /* 0x100fe40000004100 */
[----:B------:R-:W-:Y:S01]  /*2ad0*/  HADD2.F32 R152, -RZ, R19.H1_H1 ;  /* 0x30000013ff987230 */ /* 0x000fe20000004100 */
[----:B------:R-:W-:Y:S01]  /*2ae0*/  FMUL.FTZ R198, R104, R151 ;  /* 0x0000009768c67220 */ /* 0x000fe20000410000 */
[----:B------:R-:W-:-:S03]  /*2af0*/  HADD2.F32 R119, -RZ, R13.H1_H1 ;  /* 0x3000000dff777230 */ /* 0x000fc60000004100 */
[----:B------:R-:W0:Y:S01]  /*2b00*/  MUFU.EX2 R134, R134 ;  /* 0x0000008600867308 */ /* 0x000e220000000800 */
[--C-:B------:R-:W-:Y:S01]  /*2b10*/  HADD2.F32 R117, -RZ, R14.reuse.H0_H0 ;  /* 0x2000000eff757230 */ /* 0x100fe20000004100 */
[----:B------:R-:W-:Y:S01]  /*2b20*/  FMUL.FTZ R212, R115, R204 ;  /* 0x000000cc73d47220 */ /* 0x000fe20000410000 */
[----:B-1----:R-:W-:Y:S01]  /*2b30*/  HADD2.F32 R122, -RZ, R14.H1_H1 ;  /* 0x3000000eff7a7230 */ /* 0x002fe20000004100 */
[----:B------:R-:W-:Y:S01]  /*2b40*/  FMUL.FTZ R14, R168, R125 ;  /* 0x0000007da80e7220 */ /* 0x000fe20000410000 */
[----:B------:R-:W-:-:S03]  /*2b50*/  HADD2.F32 R150, -RZ, R6.H0_H0 ;  /* 0x20000006ff967230 */ /* 0x000fc60000004100 */
[----:B------:R-:W1:Y:S01]  /*2b60*/  MUFU.EX2 R133, R133 ;  /* 0x0000008500857308 */ /* 0x000e620000000800 */
        /* <DEDUP_REMOVED lines=13> */
[--C-:B------:R-:W-:Y:S02]  /*2c40*/  HADD2.F32 R140, -RZ, R11.reuse.H0_H0 ;  /* 0x2000000bff8c7230 */ /* 0x100fe40000004100 */
[----:B------:R-:W-:-:S05]  /*2c50*/  HADD2.F32 R19, -RZ, R11.H1_H1 ;  /* 0x3000000bff137230 */ /* 0x000fca0000004100 */
[----:B------:R-:W0:Y:S01]  /*2c60*/  MUFU.EX2 R180, R180 ;  /* 0x000000b400b47308 */ /* 0x000e220000000800 */
[----:B------:R-:W-:-:S07]  /*2c70*/  HADD2.F32 R121, -RZ, R15.H0_H0 ;  /* 0x2000000fff797230 */ /* 0x000fce0000004100 */
[----:B------:R-:W0:Y:S01]  /*2c80*/  MUFU.EX2 R179, R179 ;  /* 0x000000b300b37308 */ /* 0x000e220000000800 */
[----:B------:R-:W-:-:S07]  /*2c90*/  HADD2.F32 R124, -RZ, R15.H1_H1 ;  /* 0x3000000fff7c7230 */ /* 0x000fce0000004100 */
[----:B------:R-:W0:Y:S01]  /*2ca0*/  MUFU.EX2 R173, R173 ;  /* 0x000000ad00ad7308 */ /* 0x000e220000000800 */
[----:B------:R-:W-:-:S07]  /*2cb0*/  HADD2.F32 R123, -RZ, R16.H0_H0 ;  /* 0x20000010ff7b7230 */ /* 0x000fce0000004100 */
[----:B------:R-:W0:Y:S01]  /*2cc0*/  MUFU.EX2 R166, R166 ;  /* 0x000000a600a67308 */ /* 0x000e220000000800 */
[----:B------:R-:W-:-:S07]  /*2cd0*/  HADD2.F32 R127, -RZ, R16.H1_H1 ;  /* 0x30000010ff7f7230 */ /* 0x000fce0000004100 */
[----:B------:R-:W0:Y:S01]  /*2ce0*/  MUFU.EX2 R164, R164 ;  /* 0x000000a400a47308 */ /* 0x000e220000000800 */
[--C-:B------:R-:W-:Y:S01]  /*2cf0*/  HADD2.F32 R126, -RZ, R17.reuse.H0_H0 ;  /* 0x20000011ff7e7230 */ /* 0x100fe20000004100 */
[----:B------:R-:W-:Y:S01]  /*2d00*/  FMUL.FTZ R196, R85, R150 ;  /* 0x0000009655c47220 */ /* 0x000fe20000410000 */
[----:B------:R-:W-:Y:S01]  /*2d10*/  HADD2.F32 R131, -RZ, R17.H1_H1 ;  /* 0x30000011ff837230 */ /* 0x000fe20000004100 */
[----:B------:R-:W-:Y:S01]  /*2d20*/  FMUL.FTZ R191, R102, R149 ;  /* 0x0000009566bf7220 */ /* 0x000fe20000410000 */
[----:B------:R-:W-:Y:S01]  /*2d30*/  BSSY B0, `(.L_x_6203) ;  /* 0x0000034000007945 */ /* 0x000fe20003800000 */
        /* <DEDUP_REMOVED lines=11> */
[C---:B---3--:R-:W-:Y:S02]  /*2df0*/  FMUL.FTZ R13, R137.reuse, R14 ;  /* 0x0000000e890d7220 */ /* 0x048fe40000410000 */
        /* <DEDUP_REMOVED lines=13> */
[C---:B0-----:R-:W-:Y:S02]  /*2ed0*/  FMUL.FTZ R14, R136.reuse, R13 ;  /* 0x0000000d880e7220 */ /* 0x041fe40000410000 */
[----:B------:R-:W-:-:S02]  /*2ee0*/  FFMA.FTZ R15, R136, R12, R205 ;  /* 0x0000000c880f7223 */ /* 0x000fc400000100cd */
[-C--:B--2---:R-:W-:Y:S02]  /*2ef0*/  FMUL.FTZ R207, R70, R197.reuse ;  /* 0x000000c546cf7220 */ /* 0x084fe40000410000 */
        /* <DEDUP_REMOVED lines=23> */
.L_x_6204:
[----:B-1--4-:R-:W-:Y:S05]  /*3070*/  BSYNC B0 ;  /* 0x0000000000007941 */ /* 0x012fea0003800000 */
.L_x_6203:
[----:B------:R-:W-:Y:S01]  /*3080*/  FMUL.FTZ R17, R158, R213 ;  /* 0x000000d59e117220 */ /* 0x000fe20000410000 */
[----:B------:R-:W-:Y:S01]  /*3090*/  ISETP.GE.AND P3, PT, R37, 0x1, PT ;  /* 0x000000012500780c */ /* 0x000fe20003f66270 */
[C---:B------:R-:W-:Y:S01]  /*30a0*/  FMUL.FTZ R13, R135.reuse, R14 ;  /* 0x0000000e870d7220 */ /* 0x040fe20000410000 */
[----:B------:R-:W-:Y:S01]  /*30b0*/  LOP3.LUT R221, R36, 0x1f, RZ, 0xc0, !PT ;  /* 0x0000001f24dd7812 */ /* 0x000fe200078ec0ff */
[----:B------:R-:W-:Y:S01]  /*30c0*/  FFMA.FTZ R15, R135, R15, R208 ;  /* 0x0000000f870f7223 */ /* 0x000fe200000100d0 */
[----:B------:R-:W-:Y:S01]  /*30d0*/  ISETP.GE.OR P0, PT, R46, c[0x0][0x174], P0 ;  /* 0x00005d002e007a0c */ /* 0x000fe20000706670 */
[C---:B------:R-:W-:Y:S01]  /*30e0*/  FMUL.FTZ R17, R164.reuse, R17 ;  /* 0x00000011a4117220 */ /* 0x040fe20000410000 */
[----:B------:R-:W-:Y:S01]  /*30f0*/  ISETP.NE.AND P4, PT, R221, 0x1f, PT ;  /* 0x0000001fdd00780c */ /* 0x000fe20003f85270 */
[----:B------:R-:W-:Y:S01]  /*3100*/  FFMA.FTZ R16, R164, R16, R203 ;  /* 0x00000010a4107223 */ /* 0x000fe200000100cb */
[----:B------:R-:W-:Y:S01]  /*3110*/  ISETP.NE.AND P5, PT, R36, RZ, PT ;  /* 0x000000ff2400720c */ /* 0x000fe20003fa5270 */
[C---:B0-----:R-:W-:Y:S01]  /*3120*/  FMUL.FTZ R12, R134.reuse, R13 ;  /* 0x0000000d860c7220 */ /* 0x041fe20000410000 */
        /* <DEDUP_REMOVED lines=17> */
[C---:B------:R-:W-:Y:S02]  /*3240*/  FFMA.FTZ R15, R178.reuse, R15, R187 ;  /* 0x0000000fb20f7223 */ /* 0x040fe400000100bb */
[C---:B------:R-:W-:Y:S02]  /*3250*/  FMUL.FTZ R14, R178.reuse, R17 ;  /* 0x00000011b20e7220 */ /* 0x040fe40000410000 */
[----:B------:R-:W-:-:S02]  /*3260*/  FFMA.FTZ R16, R178, R16, R189 ;  /* 0x00000010b2107223 */ /* 0x000fc400000100bd */
[C---:B------:R-:W-:Y:S02]  /*3270*/  FMUL.FTZ R12, R180.reuse, R13 ;  /* 0x0000000db40c7220 */ /* 0x040fe40000410000 */
[----:B------:R-:W-:Y:S02]  /*3280*/  FFMA.FTZ R15, R180, R15, R185 ;  /* 0x0000000fb40f7223 */ /* 0x000fe400000100b9 */
[C---:B------:R-:W-:Y:S02]  /*3290*/  FMUL.FTZ R13, R171.reuse, R14 ;  /* 0x0000000eab0d7220 */ /* 0x040fe40000410000 */
[----:B------:R-:W-:Y:S02]  /*32a0*/  FFMA.FTZ R16, R171, R16, R188 ;  /* 0x00000010ab107223 */ /* 0x000fe400000100bc */
[----:B------:R-:W-:Y:S02]  /*32b0*/  FFMA.FTZ R15, R179, R15, R186 ;  /* 0x0000000fb30f7223 */ /* 0x000fe400000100ba */
[----:B------:R-:W-:-:S02]  /*32c0*/  FMUL.FTZ R14, R132, R13 ;  /* 0x0000000d840e7220 */ /* 0x000fc40000410000 */
[----:B------:R-:W-:Y:S02]  /*32d0*/  FMUL.FTZ R12, R179, R12 ;  /* 0x0000000cb30c7220 */ /* 0x000fe40000410000 */
[----:B------:R-:W-:Y:S02]  /*32e0*/  FFMA.FTZ R16, R132, R16, R181 ;  /* 0x0000001084107223 */ /* 0x000fe400000100b5 */
[----:B------:R-:W-:Y:S02]  /*32f0*/  FFMA.FTZ R15, R173, R15, R172 ;  /* 0x0000000fad0f7223 */ /* 0x000fe400000100ac */
[----:B------:R-:W-:Y:S02]  /*3300*/  FMUL.FTZ R17, R133, R14 ;  /* 0x0000000e85117220 */ /* 0x000fe40000410000 */
[----:B------:R-:W-:Y:S02]  /*3310*/  FMUL.FTZ R13, R173, R12 ;  /* 0x0000000cad0d7220 */ /* 0x000fe40000410000 */
        /* <DEDUP_REMOVED lines=12> */
[----:B------:R-:W-:Y:S01]  /*33e0*/  FFMA.FTZ R16, R136, R16, R159 ;  /* 0x0000001088107223 */ /* 0x000fe2000001009f */
[----:B------:R-:W0:Y:S01]  /*33f0*/  SHFL.UP PT, R13, R218, 0x1, RZ ;  /* 0x04200000da0d7989 */ /* 0x000e2200000e00ff */
[----:B------:R-:W-:-:S02]  /*3400*/  FMUL.FTZ R14, R137, R12 ;  /* 0x0000000c890e7220 */ /* 0x000fc40000410000 */
[----:B------:R-:W-:Y:S01]  /*3410*/  FMUL.FTZ R154, R28, R197 ;  /* 0x000000c51c9a7220 */ /* 0x000fe20000410000 */
[----:B------:R-:W1:Y:S01]  /*3420*/  SHFL.UP PT, R12, R215, 0x1, RZ ;  /* 0x04200000d70c7989 */ /* 0x000e6200000e00ff */
[----:B------:R-:W-:Y:S02]  /*3430*/  FFMA.FTZ R16, R137, R16, R156 ;  /* 0x0000001089107223 */ /* 0x000fe4000001009c */
[C---:B------:R-:W-:Y:S02]  /*3440*/  FMUL.FTZ R197, R125.reuse, R14 ;  /* 0x0000000e7dc57220 */ /* 0x040fe40000410000 */
[----:B------:R-:W-:Y:S02]  /*3450*/  FFMA.FTZ R216, R125, R16, R154 ;  /* 0x000000107dd87223 */ /* 0x000fe4000001009a */
[----:B------:R-:W-:Y:S01]  /*3460*/  IMAD R222, R175, c[0x0][0x298], RZ ;  /* 0x0000a600afde7a24 */ /* 0x000fe200078e02ff */
[----:B------:R-:W-:Y:S04]  /*3470*/  SHFL.DOWN PT, R14, R197, 0x1, 0x1f ;  /* 0x08201f00c50e7f89 */ /* 0x000fe800000e0000 */
[----:B------:R-:W2:Y:S01]  /*3480*/  SHFL.DOWN PT, R15, R216, 0x1, 0x1f ;  /* 0x08201f00d80f7f89 */ /* 0x000ea200000e0000 */
[----:B0-----:R-:W-:-:S02]  /*3490*/  @P3 FFMA.FTZ R218, R215, R13, R218 ;  /* 0x0000000dd7da3223 */ /* 0x001fc400000100da */
[----:B-1----:R-:W-:-:S03]  /*34a0*/  @P3 FMUL.FTZ R215, R215, R12 ;  /* 0x0000000cd7d73220 */ /* 0x002fc60000410000 */
[----:B------:R-:W0:Y:S01]  /*34b0*/  SHFL.UP PT, R13, R218, 0x2, RZ ;  /* 0x04400000da0d7989 */ /* 0x000e2200000e00ff */
[----:B------:R-:W-:-:S03]  /*34c0*/  ISETP.GE.AND P3, PT, R37, 0x2, PT ;  /* 0x000000022500780c */ /* 0x000fc60003f66270 */
[----:B------:R-:W1:Y:S01]  /*34d0*/  SHFL.UP PT, R12, R215, 0x2, RZ ;  /* 0x04400000d70c7989 */ /* 0x000e6200000e00ff */
[C---:B--2---:R-:W-:Y:S02]  /*34e0*/  @P4 FFMA.FTZ R216, R197.reuse, R15, R216 ;  /* 0x0000000fc5d84223 */ /* 0x044fe400000100d8 */
[----:B------:R-:W-:Y:S01]  /*34f0*/  @P4 FMUL.FTZ R197, R197, R14 ;  /* 0x0000000ec5c54220 */ /* 0x000fe20000410000 */
[----:B------:R-:W-:Y:S02]  /*3500*/  ISETP.GE.U32.AND P4, PT, R221, 0x1e, PT ;  /* 0x0000001edd00780c */ /* 0x000fe40003f86070 */
[----:B------:R-:W2:Y:S04]  /*3510*/  SHFL.DOWN PT, R15, R216, 0x2, 0x1f ;  /* 0x08401f00d80f7f89 */ /* 0x000ea800000e0000 */
[----:B------:R-:W3:Y:S01]  /*3520*/  SHFL.DOWN PT, R14, R197, 0x2, 0x1f ;  /* 0x08401f00c50e7f89 */ /* 0x000ee200000e0000 */
[----:B0-----:R-:W-:-:S02]  /*3530*/  @P3 FFMA.FTZ R218, R215, R13, R218 ;  /* 0x0000000dd7da3223 */ /* 0x001fc400000100da */
[----:B-1----:R-:W-:-:S03]  /*3540*/  @P3 FMUL.FTZ R215, R215, R12 ;  /* 0x0000000cd7d73220 */ /* 0x002fc60000410000 */
[----:B------:R-:W0:Y:S01]  /*3550*/  SHFL.UP PT, R13, R218, 0x4, RZ ;  /* 0x04800000da0d7989 */ /* 0x000e2200000e00ff */
[----:B------:R-:W-:-:S03]  /*3560*/  ISETP.GE.AND P3, PT, R37, 0x4, PT ;  /* 0x000000042500780c */ /* 0x000fc60003f66270 */
[----:B------:R-:W1:Y:S01]  /*3570*/  SHFL.UP PT, R12, R215, 0x4, RZ ;  /* 0x04800000d70c7989 */ /* 0x000e6200000e00ff */
[C---:B--2---:R-:W-:Y:S02]  /*3580*/  @!P4 FFMA.FTZ R216, R197.reuse, R15, R216 ;  /* 0x0000000fc5d8c223 */ /* 0x044fe400000100d8 */
[----:B---3--:R-:W-:-:S03]  /*3590*/  @!P4 FMUL.FTZ R197, R197, R14 ;  /* 0x0000000ec5c5c220 */ /* 0x008fc60000410000 */
[----:B------:R-:W2:Y:S01]  /*35a0*/  SHFL.DOWN PT, R17, R216, 0x4, 0x1f ;  /* 0x08801f00d8117f89 */ /* 0x000ea200000e0000 */
[----:B------:R-:W-:-:S03]  /*35b0*/  ISETP.GE.U32.AND P4, PT, R221, 0x1c, PT ;  /* 0x0000001cdd00780c */ /* 0x000fc60003f86070 */
[----:B------:R-:W3:Y:S01]  /*35c0*/  SHFL.DOWN PT, R16, R197, 0x4, 0x1f ;  /* 0x08801f00c5107f89 */ /* 0x000ee200000e0000 */
[C---:B0-----:R-:W-:Y:S01]  /*35d0*/  @P3 FFMA.FTZ R218, R215.reuse, R13, R218 ;  /* 0x0000000dd7da3223 */ /* 0x041fe200000100da */
[----:B------:R-:W-:Y:S01]  /*35e0*/  MOV R13, RZ ;  /* 0x000000ff000d7202 */ /* 0x000fe20000000f00 */
[----:B-1----:R-:W-:-:S03]  /*35f0*/  @P3 FMUL.FTZ R215, R215, R12 ;  /* 0x0000000cd7d73220 */ /* 0x002fc60000410000 */
[----:B------:R-:W0:Y:S01]  /*3600*/  SHFL.UP PT, R15, R218, 0x8, RZ ;  /* 0x05000000da0f7989 */ /* 0x000e2200000e00ff */
[----:B------:R-:W-:Y:S01]  /*3610*/  ISETP.GE.AND P3, PT, R37, 0x8, PT ;  /* 0x000000082500780c */ /* 0x000fe20003f66270 */
[----:B------:R-:W-:Y:S02]  /*3620*/  HFMA2.MMA R12, -RZ, RZ, 1.875, 0 ;  /* 0x3f800000ff0c7435 */ /* 0x000fe400000001ff */
[----:B------:R-:W1:Y:S01]  /*3630*/  SHFL.UP PT, R14, R215, 0x8, RZ ;  /* 0x05000000d70e7989 */ /* 0x000e6200000e00ff */
[----:B--2---:R-:W-:-:S07]  /*3640*/  @!P4 FFMA.FTZ R216, R197, R17, R216 ;  /* 0x00000011c5d8c223 */ /* 0x004fce00000100d8 */
[----:B------:R-:W-:Y:S01]  /*3650*/  @!P0 LDS.64 R12, [R57.X8+0x1728] ;  /* 0x00172800390c8984 */ /* 0x000fe20000008a00 */
[----:B------:R-:W-:Y:S01]  /*3660*/  ISETP.GE.AND P0, PT, R37, 0x10, PT ;  /* 0x000000102500780c */ /* 0x000fe20003f06270 */
[----:B---3--:R-:W-:Y:S02]  /*3670*/  @!P4 FMUL.FTZ R197, R197, R16 ;  /* 0x00000010c5c5c220 */ /* 0x008fe40000410000 */
[----:B------:R-:W2:Y:S01]  /*3680*/  SHFL.DOWN PT, R217, R216, 0x8, 0x1f ;  /* 0x09001f00d8d97f89 */ /* 0x000ea200000e0000 */
[----:B------:R-:W-:-:S03]  /*3690*/  ISETP.GE.U32.AND P4, PT, R221, 0x18, PT ;  /* 0x00000018dd00780c */ /* 0x000fc60003f86070 */
[----:B------:R-:W3:Y:S01]  /*36a0*/  SHFL.DOWN PT, R220, R197, 0x8, 0x1f ;  /* 0x09001f00c5dc7f89 */ /* 0x000ee200000e0000 */
[C---:B0-----:R-:W-:Y:S01]  /*36b0*/  @P3 FFMA.FTZ R218, R215.reuse, R15, R218 ;  /* 0x0000000fd7da3223 */ /* 0x041fe200000100da */
[----:B------:R-:W-:Y:S01]  /*36c0*/  HFMA2.MMA R15, -RZ, RZ, 0, 0 ;  /* 0x00000000ff0f7435 */ /* 0x000fe200000001ff */
[----:B-1----:R-:W-:-:S03]  /*36d0*/  @P3 FMUL.FTZ R215, R215, R14 ;  /* 0x0000000ed7d73220 */ /* 0x002fc60000410000 */
[----:B------:R-:W0:Y:S01]  /*36e0*/  SHFL.UP PT, R17, R218, 0x10, RZ ;  /* 0x06000000da117989 */ /* 0x000e2200000e00ff */
[----:B------:R-:W-:Y:S02]  /*36f0*/  MOV R14, R36 ;  /* 0x00000024000e7202 */ /* 0x000fe40000000f00 */
[----:B------:R-:W-:Y:S01]  /*3700*/  ISETP.GE.U32.AND P3, PT, R221, 0x10, PT ;  /* 0x00000010dd00780c */ /* 0x000fe20003f66070 */
[----:B------:R-:W1:Y:S02]  /*3710*/  SHFL.UP PT, R16, R215, 0x10, RZ ;  /* 0x06000000d7107989 */ /* 0x000e6400000e00ff */
[----:B------:R-:W-:-:S04]  /*3720*/  IMAD.WIDE.U32 R14, R33, c[0x0][0x298], R14 ;  /* 0x0000a600210e7a25 */ /* 0x000fc800078e000e */
[----:B--2---:R-:W-:Y:S02]  /*3730*/  @!P4 FFMA.FTZ R216, R197, R217, R216 ;  /* 0x000000d9c5d8c223 */ /* 0x004fe400000100d8 */
[----:B------:R-:W-:Y:S02]  /*3740*/  IMAD R217, R33, c[0x0][0x29c], R222 ;  /* 0x0000a70021d97a24 */ /* 0x000fe400078e02de */
[----:B---3--:R-:W-:Y:S01]  /*3750*/  @!P4 FMUL.FTZ R197, R197, R220 ;  /* 0x000000dcc5c5c220 */ /* 0x008fe20000410000 */
[----:B------:R-:W2:Y:S01]  /*3760*/  SHFL.DOWN PT, R219, R216, 0x10, 0x1f ;  /* 0x0a001f00d8db7f89 */ /* 0x000ea200000e0000 */
[----:B------:R-:W-:Y:S01]  /*3770*/  IMAD R222, R176, c[0x0][0x2a0], RZ ;  /* 0x0000a800b0de7a24 */ /* 0x000fe200078e02ff */
[----:B------:R-:W-:Y:S02]  /*3780*/  IADD3 R15, R15, R217, RZ ;  /* 0x000000d90f0f7210 */ /* 0x000fe40007ffe0ff */
[----:B------:R-:W3:Y:S01]  /*3790*/  SHFL.DOWN PT, R220, R197, 0x10, 0x1f ;  /* 0x0a001f00c5dc7f89 */ /* 0x000ee200000e0000 */
[----:B------:R-:W-:-:S02]  /*37a0*/  IMAD R221, R35, c[0x0][0x2a4], R222 ;  /* 0x0000a90023dd7a24 */ /* 0x000fc400078e02de */
[C---:B0-----:R-:W-:Y:S01]  /*37b0*/  @P0 FFMA.FTZ R218, R215.reuse, R17, R218 ;  /* 0x00000011d7da0223 */ /* 0x041fe200000100da */
[----:B-----5:R0:W-:Y:S01]  /*37c0*/  SHFL.IDX PT, R217, R169, RZ, 0x1f ;  /* 0x00001fffa9d97589 */ /* 0x0201e200000e0000 */
[----:B-1----:R-:W-:-:S04]  /*37d0*/  @P0 FMUL.FTZ R215, R215, R16 ;  /* 0x00000010d7d70220 */ /* 0x002fc80000410000 */
[----:B------:R-:W-:Y:S01]  /*37e0*/  SHFL.UP PT, R218, R218, 0x1, RZ ;  /* 0x04200000dada7989 */ /* 0x000fe200000e00ff */
[----:B------:R-:W-:Y:S01]  /*37f0*/  IMAD.WIDE.U32 R16, R35, c[0x0][0x2a0], R14 ;  /* 0x0000a80023107a25 */ /* 0x000fe200078e000e */
[----:B0-----:R-:W-:Y:S02]  /*3800*/  SHF.L.U32 R169, R72, 0x2, RZ ;  /* 0x0000000248a97819 */ /* 0x001fe400000006ff */
[----:B------:R-:W0:Y:S02]  /*3810*/  SHFL.UP PT, R215, R215, 0x1, RZ ;  /* 0x04200000d7d77989 */ /* 0x000e2400000e00ff */
[----:B------:R-:W-:Y:S02]  /*3820*/  IADD3 R17, R17, R221, RZ ;  /* 0x000000dd11117210 */ /* 0x000fe40007ffe0ff */
[----:B------:R-:W-:Y:S01]  /*3830*/  LEA R15, P0, R16, c[0x0][0x318], 0x2 ;  /* 0x0000c600100f7a11 */ /* 0x000fe200078010ff */
[C---:B--2---:R-:W-:Y:S01]  /*3840*/  @!P3 FFMA.FTZ R216, R197.reuse, R219, R216 ;  /* 0x000000dbc5d8b223 */ /* 0x044fe200000100d8 */
[----:B------:R-:W-:Y:S01]  /*3850*/  SHF.L.U64.HI R219, R72, 0x2, R55 ;  /* 0x0000000248db7819 */ /* 0x000fe20000010237 */
[----:B---3--:R-:W-:-:S03]  /*3860*/  @!P3 FMUL.FTZ R197, R197, R220 ;  /* 0x000000dcc5c5b220 */ /* 0x008fc60000410000 */
[----:B------:R-:W-:Y:S01]  /*3870*/  SHFL.DOWN PT, R223, R216, 0x1, 0x1f ;  /* 0x08201f00d8df7f89 */ /* 0x000fe200000e0000 */
[----:B------:R-:W-:Y:S01]  /*3880*/  LEA R14, P3, R2, R15, 0x2 ;  /* 0x0000000f020e7211 */ /* 0x000fe200078610ff */
[----:B------:R-:W-:Y:S01]  /*3890*/  IMAD R222, R219, c[0x0][0x2b0], RZ ;  /* 0x0000ac00dbde7a24 */ /* 0x000fe200078e02ff */
[----:B------:R-:W-:Y:S01]  /*38a0*/  LEA.HI.X R15, R16, c[0x0][0x31c], R17, 0x2, P0 ;  /* 0x0000c700100f7a11 */ /* 0x000fe200000f1411 */
[----:B------:R-:W-:Y:S02]  /*38b0*/  SHFL.IDX PT, R220, R13, RZ, 0x1f ;  /* 0x00001fff0ddc7589 */ /* 0x000fe400000e0000 */
[----:B------:R-:W-:Y:S01]  /*38c0*/  IMAD R219, R169, c[0x0][0x2b4], R222 ;  /* 0x0000ad00a9db7a24 */ /* 0x000fe200078e02de */
[----:B------:R-:W-:Y:S01]  /*38d0*/  LEA.HI.X R15, R2, R15, R3, 0x2, P3 ;  /* 0x0000000f020f7211 */ /* 0x000fe200018f1403 */
[----:B------:R-:W1:Y:S04]  /*38e0*/  SHFL.DOWN PT, R221, R197, 0x1, 0x1f ;  /* 0x08201f00c5dd7f89 */ /* 0x000e6800000e0000 */
[----:B------:R-:W-:Y:S01]  /*38f0*/  SHFL.IDX PT, R216, R216, RZ, 0x1f ;  /* 0x00001fffd8d87589 */ /* 0x000fe200000e0000 */
[----:B0-----:R-:W-:-:S02]  /*3900*/  @P1 FFMA.FTZ R217, R215, R217, R218 ;  /* 0x000000d9d7d91223 */ /* 0x001fc400000100da */
[----:B------:R-:W-:Y:S01]  /*3910*/  IMAD.WIDE.U32 R14, R169, c[0x0][0x2b0], R14 ;  /* 0x0000ac00a90e7a25 */ /* 0x000fe200078e000e */
[----:B------:R-:W0:Y:S01]  /*3920*/  SHFL.IDX PT, R197, R197, RZ, 0x1f ;  /* 0x00001fffc5c57589 */ /* 0x000e2200000e0000 */
[----:B------:R-:W-:Y:S02]  /*3930*/  IADD3 R169, P3, R2, -0x200, RZ ;  /* 0xfffffe0002a97810 */ /* 0x000fe40007f7e0ff */
[----:B------:R-:W-:Y:S01]  /*3940*/  FFMA.FTZ R211, R168, R217, R211 ;  /* 0x000000d9a8d37223 */ /* 0x000fe200000100d3 */
[----:B------:R-:W-:Y:S02]  /*3950*/  IADD3 R15, R15, R219, RZ ;  /* 0x000000db0f0f7210 */ /* 0x000fe40007ffe0ff */
[----:B------:R-:W-:Y:S01]  /*3960*/  IADD3 R16, P4, R169, R16, RZ ;  /* 0x00000010a9107210 */ /* 0x000fe20007f9e0ff */
[-C--:B------:R-:W-:Y:S01]  /*3970*/  FFMA.FTZ R214, R125, R211.reuse, R214 ;  /* 0x000000d37dd67223 */ /* 0x080fe200000100d6 */
[----:B------:R-:W-:Y:S01]  /*3980*/  IADD3 R169, -R169, c[0x0][0x168], -R36 ;  /* 0x00005a00a9a97a10 */ /* 0x000fe20007ffe924 */
[----:B------:R-:W-:Y:S01]  /*3990*/  FFMA.FTZ R168, R111, -R210, R211 ;  /* 0x800000d26fa87223 */ /* 0x000fe200000100d3 */
[----:B------:R-:W-:Y:S01]  /*39a0*/  IADD3.X R17, R17, -0x1, R3, P4, P3 ;  /* 0xffffffff11117810 */ /* 0x000fe200027e6403 */
[----:B------:R-:W-:Y:S01]  /*39b0*/  FFMA.FTZ R210, R28, R211, RZ ;  /* 0x000000d31cd27223 */ /* 0x000fe200000100ff */
[----:B------:R-:W-:Y:S01]  /*39c0*/  ISETP.GE.AND P0, PT, R169, 0x1, PT ;  /* 0x00000001a900780c */ /* 0x000fe20003f06270 */
[-C--:B------:R-:W-:Y:S01]  /*39d0*/  FFMA.FTZ R212, R137, R214.reuse, R212 ;  /* 0x000000d689d47223 */ /* 0x080fe200000100d4 */
[----:B------:R-:W-:Y:S01]  /*39e0*/  ISETP.GE.AND P1, PT, R169, 0x21, PT ;  /* 0x00000021a900780c */ /* 0x000fe20003f26270 */
[----:B------:R-:W-:-:S02]  /*39f0*/  FFMA.FTZ R211, R27, R214, R210 ;  /* 0x000000d61bd37223 */ /* 0x000fc400000100d2 */
[----:B-1----:R-:W-:Y:S02]  /*3a00*/  @P2 FFMA.FTZ R220, R221, R220, R223 ;  /* 0x000000dcdddc2223 */ /* 0x002fe400000100df */
[-C--:B------:R-:W-:Y:S02]  /*3a10*/  FFMA.FTZ R205, R136, R212.reuse, R205 ;  /* 0x000000d488cd7223 */ /* 0x080fe400000100cd */
[----:B------:R-:W-:Y:S02]  /*3a20*/  FFMA.FTZ R209, R220, R213, R209 ;  /* 0x000000d5dcd17223 */ /* 0x000fe400000100d1 */
[----:B------:R-:W-:Y:S02]  /*3a30*/  FFMA.FTZ R211, R26, R212, R211 ;  /* 0x000000d41ad37223 */ /* 0x000fe400000100d3 */
[----:B------:R-:W-:Y:S02]  /*3a40*/  FFMA.FTZ R210, R158, R209, R207 ;  /* 0x000000d19ed27223 */ /* 0x000fe400000100cf */
[----:B------:R-:W-:-:S02]  /*3a50*/  FFMA.FTZ R207, R135, R205, R208 ;  /* 0x000000cd87cf7223 */ /* 0x000fc400000100d0 */
[----:B------:R-:W-:Y:S02]  /*3a60*/  FFMA.FTZ R208, R164, R210, R203 ;  /* 0x000000d2a4d07223 */ /* 0x000fe400000100cb */
[----:B------:R-:W-:Y:S02]  /*3a70*/  FFMA.FTZ R204, R115, -R204, R212 ;  /* 0x800000cc73cc7223 */ /* 0x000fe400000100d4 */
        /* <DEDUP_REMOVED lines=8> */
[----:B------:R-:W-:Y:S02]  /*3b00*/  FFMA.FTZ R191, R122, -R191, R199 ;  /* 0x800000bf7abf7223 */ /* 0x000fe400000100c7 */
[----:B------:R-:W-:-:S02]  /*3b10*/  FFMA.FTZ R211, R54, R199, R211 ;  /* 0x000000c736d37223 */ /* 0x000fc400000100d3 */
[C---:B------:R-:W-:Y:S02]  /*3b20*/  FFMA.FTZ R199, R171.reuse, R195, R192 ;  /* 0x000000c3abc77223 */ /* 0x040fe400000100c0 */
        /* <DEDUP_REMOVED lines=15> */
[----:B------:R-:W-:Y:S01]  /*3c20*/  FFMA.FTZ R162, R135, R134, R162 ;  /* 0x0000008687a27223 */ /* 0x000fe200000100a2 */
[----:B------:R-:W-:Y:S01]  /*3c30*/  P2R R135, PR, RZ, 0x20 ;  /* 0x00000020ff877803 */ /* 0x000fe20000000000 */
[----:B------:R-:W-:-:S02]  /*3c40*/  FFMA.FTZ R211, R64, R179, R211 ;  /* 0x000000b340d37223 */ /* 0x000fc400000100d3 */
[----:B------:R-:W-:Y:S02]  /*3c50*/  FFMA.FTZ R165, R166, R172, R165 ;  /* 0x000000aca6a57223 */ /* 0x000fe400000100a5 */
[----:B------:R-:W-:Y:S02]  /*3c60*/  FFMA.FTZ R136, R136, R162, R159 ;  /* 0x000000a288887223 */ /* 0x000fe4000001009f */
[----:B------:R-:W-:Y:S02]  /*3c70*/  FFMA.FTZ R211, R66, R172, R211 ;  /* 0x000000ac42d37223 */ /* 0x000fe400000100d3 */
[-C--:B------:R-:W-:Y:S02]  /*3c80*/  FFMA.FTZ R161, R164, R165.reuse, R161 ;  /* 0x000000a5a4a17223 */ /* 0x080fe400000100a1 */
[----:B------:R-:W-:Y:S01]  /*3c90*/  FFMA.FTZ R156, R137, R136, R156 ;  /* 0x00000088899c7223 */ /* 0x000fe2000001009c */
[----:B------:R-:W-:Y:S01]  /*3ca0*/  SHF.L.U32 R137, R36, 0x4, RZ ;  /* 0x0000000424897819 */ /* 0x000fe200000006ff */
[----:B------:R-:W-:-:S02]  /*3cb0*/  FFMA.FTZ R211, R68, R165, R211 ;  /* 0x000000a544d37223 */ /* 0x000fc400000100d3 */
[-C--:B------:R-:W-:Y:S02]  /*3cc0*/  FFMA.FTZ R155, R158, R161.reuse, R155 ;  /* 0x000000a19e9b7223 */ /* 0x080fe4000001009b */
[----:B------:R-:W-:Y:S02]  /*3cd0*/  FFMA.FTZ R154, R125, R156, R154 ;  /* 0x0000009c7d9a7223 */ /* 0x000fe4000001009a */
[----:B------:R-:W-:Y:S02]  /*3ce0*/  FFMA.FTZ R211, R70, R161, R211 ;  /* 0x000000a146d37223 */ /* 0x000fe400000100d3 */
[----:B------:R-:W-:Y:S02]  /*3cf0*/  FMUL.FTZ R158, R80, R155 ;  /* 0x0000009b509e7220 */ /* 0x000fe40000410000 */
[----:B------:R-:W-:Y:S02]  /*3d00*/  FMUL.FTZ R135, R89, R154 ;  /* 0x0000009a59877220 */ /* 0x000fe40000410000 */
[----:B------:R-:W-:Y:S01]  /*3d10*/  FFMA.FTZ R190, R121, -R190, R200 ;  /* 0x800000be79be7223 */ /* 0x000fe200000100c8 */
[----:B------:R-:W-:Y:S01]  /*3d20*/  LEA.HI.SX32 R200, R137, R137, 0x1b ;  /* 0x0000008989c87211 */ /* 0x000fe200078fdaff */
[----:B------:R-:W-:-:S02]  /*3d30*/  FADD.FTZ R125, R211, R158 ;  /* 0x0000009ed37d7221 */ /* 0x000fc40000010000 */
[----:B------:R-:W-:Y:S02]  /*3d40*/  FFMA.FTZ R206, R113, -R206, R214 ;  /* 0x800000ce71ce7223 */ /* 0x000fe400000100d6 */
[----:B------:R-:W-:Y:S02]  /*3d50*/  FMUL.FTZ R158, R106, R156 ;  /* 0x0000009c6a9e7220 */ /* 0x000fe40000410000 */
[----:B------:R-:W-:Y:S02]  /*3d60*/  FFMA.FTZ R137, R168, R135, RZ ;  /* 0x00000087a8897223 */ /* 0x000fe400000100ff */
[C---:B0-----:R-:W-:Y:S02]  /*3d70*/  FFMA.FTZ R13, R197.reuse, R13, R216 ;  /* 0x0000000dc50d7223 */ /* 0x041fe400000100d8 */
[----:B------:R-:W-:Y:S02]  /*3d80*/  FMUL.FTZ R12, R197, R12 ;  /* 0x0000000cc50c7220 */ /* 0x000fe40000410000 */
[----:B------:R-:W-:-:S02]  /*3d90*/  FFMA.FTZ R153, R152, -R153, R155 ;  /* 0x8000009998997223 */ /* 0x000fc4000001009b */
[----:B------:R-:W-:Y:S01]  /*3da0*/  FMUL.FTZ R155, R87, R136 ;  /* 0x00000088579b7220 */ /* 0x000fe20000410000 */
[----:B------:R0:W-:Y:S01]  /*3db0*/  @!P5 STS.64 [R57.X8+0x1728], R12 ;  /* 0x0017280c3900d388 */ /* 0x0001e20000008a00 */
[----:B------:R-:W-:Y:S02]  /*3dc0*/  FFMA.FTZ R137, R206, R158, R137 ;  /* 0x0000009ece897223 */ /* 0x000fe40000010089 */
[----:B------:R-:W-:Y:S02]  /*3dd0*/  FFMA.FTZ R198, R119, -R198, R205 ;  /* 0x800000c677c67223 */ /* 0x000fe400000100cd */
[----:B------:R-:W-:Y:S02]  /*3de0*/  FFMA.FTZ R137, R204, R155, R137 ;  /* 0x0000009bcc897223 */ /* 0x000fe40000010089 */
[----:B------:R-:W-:Y:S02]  /*3df0*/  FFMA.FTZ R196, R117, -R196, R207 ;  /* 0x800000c475c47223 */ /* 0x000fe400000100cf */
[----:B------:R-:W-:-:S02]  /*3e00*/  FMUL.FTZ R166, R102, R133 ;  /* 0x0000008566a67220 */ /* 0x000fc40000410000 */
[----:B------:R-:W-:Y:S02]  /*3e10*/  FMUL.FTZ R186, R94, R208 ;  /* 0x000000d05eba7220 */ /* 0x000fe40000410000 */
[----:B0-----:R-:W-:Y:S02]  /*3e20*/  FMUL.FTZ R12, R104, R162 ;  /* 0x000000a2680c7220 */ /* 0x001fe40000410000 */
[----:B------:R-:W-:Y:S02]  /*3e30*/  FMUL.FTZ R13, R85, R134 ;  /* 0x00000086550d7220 */ /* 0x000fe40000410000 */
[----:B------:R-:W-:Y:S02]  /*3e40*/  FFMA.FTZ R137, R198, R12, R137 ;  /* 0x0000000cc6897223 */ /* 0x000fe40000010089 */
[----:B------:R-:W-:Y:S02]  /*3e50*/  FMUL.FTZ R159, R83, R132 ;  /* 0x00000084539f7220 */ /* 0x000fe40000410000 */
[----:B------:R-:W-:-:S02]  /*3e60*/  FFMA.FTZ R164, R196, R13, R137 ;  /* 0x0000000dc4a47223 */ /* 0x000fc40000010089 */
[----:B------:R-:W-:Y:S02]  /*3e70*/  FFMA.FTZ R157, R138, -R157, R161 ;  /* 0x8000009d8a9d7223 */ /* 0x000fe400000100a1 */
[----:B------:R-:W-:Y:S02]  /*3e80*/  FFMA.FTZ R137, R191, R166, R164 ;  /* 0x000000a6bf897223 */ /* 0x000fe400000100a4 */
[----:B------:R-:W-:Y:S02]  /*3e90*/  FMUL.FTZ R161, R141, R186 ;  /* 0x000000ba8da17220 */ /* 0x000fe40000410000 */
[----:B------:R-:W-:Y:S02]  /*3ea0*/  FFMA.FTZ R163, R130, -R163, R172 ;  /* 0x800000a382a37223 */ /* 0x000fe400000100ac */
[----:B------:R-:W-:Y:S01]  /*3eb0*/  FFMA.FTZ R183, R124, -R183, R195 ;  /* 0x800000b77cb77223 */ /* 0x000fe200000100c3 */
[----:B------:R0:W-:Y:S01]  /*3ec0*/  STS [R200.X4+0x464], R161 ;  /* 0x000464a1c8007388 */ /* 0x0001e20000004800 */
[----:B------:R-:W-:-:S02]  /*3ed0*/  FMUL.FTZ R172, R100, R171 ;  /* 0x000000ab64ac7220 */ /* 0x000fc40000410000 */
[----:B------:R-:W-:Y:S02]  /*3ee0*/  FFMA.FTZ R164, R190, R159, R137 ;  /* 0x0000009fbea47223 */ /* 0x000fe40000010089 */
[----:B------:R-:W-:Y:S02]  /*3ef0*/  FMUL.FTZ R188, R92, R209 ;  /* 0x000000d15cbc7220 */ /* 0x000fe40000410000 */
[----:B------:R-:W-:Y:S02]  /*3f00*/  FMUL.FTZ R185, R75, R210 ;  /* 0x000000d24bb97220 */ /* 0x000fe40000410000 */
[----:B------:R-:W-:Y:S02]  /*3f10*/  FFMA.FTZ R184, R123, -R184, R199 ;  /* 0x800000b87bb87223 */ /* 0x000fe400000100c7 */
[----:B------:R-:W-:Y:S02]  /*3f20*/  FFMA.FTZ R160, R139, -R160, R165 ;  /* 0x800000a08ba07223 */ /* 0x000fe400000100a5 */
[----:B0-----:R-:W-:-:S02]  /*3f30*/  FMUL.FTZ R161, R81, R178 ;  /* 0x000000b251a17220 */ /* 0x001fc40000410000 */
[----:B------:R-:W-:Y:S02]  /*3f40*/  FFMA.FTZ R137, R183, R172, R164 ;  /* 0x000000acb7897223 */ /* 0x000fe400000100a4 */
[----:B------:R-:W-:Y:S02]  /*3f50*/  FMUL.FTZ R167, R19, R188 ;  /* 0x000000bc13a77220 */ /* 0x000fe40000410000 */
[----:B------:R-:W-:Y:S02]  /*3f60*/  FMUL.FTZ R165, R140, R185 ;  /* 0x000000b98ca57220 */ /* 0x000fe40000410000 */
[----:B------:R-:W-:Y:S01]  /*3f70*/  FMUL.FTZ R164, R98, R192 ;  /* 0x000000c062a47220 */ /* 0x000fe20000410000 */
[----:B------:R0:W-:Y:S01]  /*3f80*/  STS [R200.X4+0x46c], R167 ;  /* 0x00046ca7c8007388 */ /* 0x0001e20000004800 */
[----:B------:R-:W-:Y:S02]  /*3f90*/  FFMA.FTZ R182, R127, -R182, R187 ;  /* 0x800000b67fb67223 */ /* 0x000fe400000100bb */
[----:B------:R-:W-:Y:S01]  /*3fa0*/  FFMA.FTZ R137, R184, R161, R137 ;  /* 0x000000a1b8897223 */ /* 0x000fe20000010089 */
[----:B------:R1:W-:Y:S01]  /*3fb0*/  STS [R200.X4+0x468], R165 ;  /* 0x000468a5c8007388 */ /* 0x0003e20000004800 */
[----:B------:R-:W-:-:S02]  /*3fc0*/  FFMA.FTZ R177, R126, -R177, R180 ;  /* 0x800000b17eb17223 */ /* 0x000fc400000100b4 */
[----:B------:R-:W-:Y:S02]  /*3fd0*/  FMUL.FTZ R174, R96, R202 ;  /* 0x000000ca60ae7220 */ /* 0x000fe40000410000 */
[----:B------:R-:W-:Y:S02]  /*3fe0*/  FFMA.FTZ R170, R131, -R170, R179 ;  /* 0x800000aa83aa7223 */ /* 0x000fe400000100b3 */
[----:B0-----:R-:W-:Y:S02]  /*3ff0*/  FMUL.FTZ R167, R79, R194 ;  /* 0x000000c24fa77220 */ /* 0x001fe40000410000 */
[----:B------:R-:W-:Y:S02]  /*4000*/  FMUL.FTZ R181, R77, R212 ;  /* 0x000000d44db57220 */ /* 0x000fe40000410000 */
[-C--:B-1----:R-:W-:Y:S02]  /*4010*/  FMUL.FTZ R165, R145, R164.reuse ;  /* 0x000000a491a57220 */ /* 0x082fe40000410000 */
[----:B------:R-:W-:Y:S01]  /*4020*/  FFMA.FTZ R164, R182, R164, R137 ;  /* 0x000000a4b6a47223 */ /* 0x000fe20000010089 */
[----:B------:R-:W-:Y:S01]  /*4030*/  IADD3 R137, R36, 0x20, RZ ;  /* 0x0000002024897810 */ /* 0x000fe20007ffe0ff */
[-C--:B------:R-:W-:Y:S01]  /*4040*/  FMUL.FTZ R173, R144, R167.reuse ;  /* 0x000000a790ad7220 */ /* 0x080fe20000410000 */
[----:B------:R-:W-:Y:S01]  /*4050*/  STS [R200.X4+0x454], R165 ;  /* 0x000454a5c8007388 */ /* 0x000fe20000004800 */
[----:B------:R-:W-:Y:S01]  /*4060*/  FFMA.FTZ R167, R177, R167, R164 ;  /* 0x000000a7b1a77223 */ /* 0x000fe200000100a4 */
[----:B------:R-:W-:Y:S01]  /*4070*/  LEA.HI.SX32 R137, R137, R36, 0x1b ;  /* 0x0000002489897211 */ /* 0x000fe200078fdaff */
[-C--:B------:R-:W-:Y:S01]  /*4080*/  FMUL.FTZ R179, R143, R174.reuse ;  /* 0x000000ae8fb37220 */ /* 0x080fe20000410000 */
[----:B------:R-:W-:Y:S01]  /*4090*/  STS [R200.X4+0x458], R173 ;  /* 0x000458adc8007388 */ /* 0x000fe20000004800 */
[----:B------:R-:W-:-:S02]  /*40a0*/  FFMA.FTZ R174, R170, R174, R167 ;  /* 0x000000aeaaae7223 */ /* 0x000fc400000100a7 */
[----:B------:R-:W-:Y:S01]  /*40b0*/  FMUL.FTZ R180, R142, R181 ;  /* 0x000000b58eb47220 */ /* 0x000fe20000410000 */
[----:B------:R-:W-:Y:S01]  /*40c0*/  STS [R200.X4+0x45c], R179 ;  /* 0x00045cb3c8007388 */ /* 0x000fe20000004800 */
[----:B------:R-:W-:Y:S02]  /*40d0*/  FMUL.FTZ R161, R146, R161 ;  /* 0x000000a192a17220 */ /* 0x000fe40000410000 */
        /* <DEDUP_REMOVED lines=11> */
[----:B------:R-:W-:Y:S02]  /*4190*/  FMUL.FTZ R135, R128, R135 ;  /* 0x0000008780877220 */ /* 0x000fe40000410000 */
[----:B------:R-:W-:Y:S01]  /*41a0*/  FFMA.FTZ R181, R163, R181, R174 ;  /* 0x000000b5a3b57223 */ /* 0x000fe200000100ae */
[----:B------:R-:W-:Y:S03]  /*41b0*/  STS [R200.X4+0x444], R166 ;  /* 0x000444a6c8007388 */ /* 0x000fe60000004800 */
[----:B------:R-:W-:Y:S01]  /*41c0*/  FFMA.FTZ R186, R160, R186, R181 ;  /* 0x000000baa0ba7223 */ /* 0x000fe200000100b5 */
[----:B------:R-:W-:Y:S03]  /*41d0*/  STS [R200.X4+0x440], R13 ;  /* 0x0004400dc8007388 */ /* 0x000fe60000004800 */
[----:B------:R-:W-:Y:S01]  /*41e0*/  FFMA.FTZ R186, R157, R185, R186 ;  /* 0x000000b99dba7223 */ /* 0x000fe200000100ba */
[----:B------:R-:W-:Y:S04]  /*41f0*/  STS [R200.X4+0x43c], R12 ;  /* 0x00043c0cc8007388 */ /* 0x000fe80000004800 */
[----:B------:R0:W-:Y:S04]  /*4200*/  STS [R200.X4+0x438], R155 ;  /* 0x0004389bc8007388 */ /* 0x0001e80000004800 */
[----:B------:R1:W-:Y:S04]  /*4210*/  STS [R200.X4+0x434], R158 ;  /* 0x0004349ec8007388 */ /* 0x0003e80000004800 */
[----:B------:R1:W-:Y:S01]  /*4220*/  STS [R200.X4+0x430], R135 ;  /* 0x00043087c8007388 */ /* 0x0003e20000004800 */
[----:B0-----:R-:W-:-:S03]  /*4230*/  FMUL.FTZ R155, R153, R188 ;  /* 0x000000bc999b7220 */ /* 0x001fc60000410000 */
[----:B------:R-:W-:Y:S06]  /*4240*/  BAR.SYNC.DEFER_BLOCKING 0x0 ;  /* 0x0000000000007b1d */ /* 0x000fec0000010000 */
[----:B------:R-:W-:Y:S05]  /*4250*/  @!P0 BRA `(.L_x_6206) ;  /* 0x0000009000008947 */ /* 0x000fea0003800000 */
[----:B-1----:R-:W-:Y:S01]  /*4260*/  LEA.HI.SX32 R135, R36, R36, 0x1b ;  /* 0x0000002424877211 */ /* 0x002fe200078fdaff */
[----:B------:R-:W-:Y:S02]  /*4270*/  IMAD R12, R109, c[0x0][0x2b0], RZ ;  /* 0x0000ac006d0c7a24 */ /* 0x000fe400078e02ff */
[----:B------:R-:W-:-:S03]  /*4280*/  IMAD.WIDE.U32 R16, R57, c[0x0][0x2b0], R16 ;  /* 0x0000ac0039107a25 */ /* 0x000fc600078e0010 */
[----:B------:R-:W0:Y:S01]  /*4290*/  LDS R135, [R135.X4+0x430] ;  /* 0x0004300087877984 */ /* 0x000e220000004800 */
[----:B------:R-:W-:Y:S01]  /*42a0*/  IMAD R13, R57, c[0x0][0x2b4], R12 ;  /* 0x0000ad00390d7a24 */ /* 0x000fe200078e020c */
[----:B------:R-:W-:-:S04]  /*42b0*/  LEA R12, P0, R16, c[0x0][0x318], 0x2 ;  /* 0x0000c600100c7a11 */ /* 0x000fc800078010ff */
[----:B------:R-:W-:-:S04]  /*42c0*/  IADD3 R13, R17, R13, RZ ;  /* 0x0000000d110d7210 */ /* 0x000fc80007ffe0ff */
[----:B------:R-:W-:-:S05]  /*42d0*/  LEA.HI.X R13, R16, c[0x0][0x31c], R13, 0x2, P0 ;  /* 0x0000c700100d7a11 */ /* 0x000fca00000f140d */
[----:B0-----:R0:W-:Y:S02]  /*42e0*/  RED.E.ADD.F32.FTZ.RN.STRONG.GPU [R12.64], R135 ;  /* 0x000000870c00798e */ /* 0x0011e4000c10e784 */
.L_x_6206:
[----:B-1----:R-:W-:Y:S05]  /*42f0*/  BSYNC B0 ;  /* 0x0000000000007941 */ /* 0x002fea0003800000 */
.L_x_6205:
[----:B------:R-:W1:Y:S01]  /*4300*/  LDS R137, [R137.X4+0x4b0] ;  /* 0x0004b00089897984 */ /* 0x000e620000004800 */
[----:B------:R-:W-:Y:S01]  /*4310*/  BSSY B0, `(.L_x_6207) ;  /* 0x0000006000007945 */ /* 0x000fe20003800000 */
[----:B0-----:R-:W-:Y:S01]  /*4320*/  FADD.FTZ R12, R186, R155 ;  /* 0x0000009bba0c7221 */ /* 0x001fe20000010000 */
[C---:B------:R-:W-:Y:S02]  /*4330*/  IADD3 R13, R36.reuse, 0x40, RZ ;  /* 0x00000040240d7810 */ /* 0x040fe40007ffe0ff */
[----:B------:R-:W-:Y:S01]  /*4340*/  IADD3 R17, R36, 0x60, RZ ;  /* 0x0000006024117810 */ /* 0x000fe20007ffe0ff */
[----:B------:R-:W-:Y:S05]  /*4350*/  @!P1 BRA `(.L_x_6208) ;  /* 0x0000001000009947 */ /* 0x000fea0003800000 */
[----:B-1----:R0:W-:Y:S02]  /*4360*/  RED.E.ADD.F32.FTZ.RN.STRONG.GPU [R14.64+-0x780], R137 ;  /* 0xfff880890e00798e */ /* 0x0021e4000c10e784 */
.L_x_6208:
[----:B------:R-:W-:Y:S05]  /*4370*/  BSYNC B0 ;  /* 0x0000000000007941 */ /* 0x000fea0003800000 */
.L_x_6207:
        /* <DEDUP_REMOVED lines=14> */
.L_x_6210:
[----:B------:R-:W-:Y:S05]  /*4460*/  BSYNC B0 ;  /* 0x0000000000007941 */ /* 0x000fea0003800000 */
.L_x_6209:
[----:B------:R-:W3:Y:S01]  /*4470*/  LDS R17, [R17.X4+0x5b0] ;  /* 0x0005b00011117984 */ /* 0x000ee20000004800 */
[----:B------:R-:W-:Y:S01]  /*4480*/  BSSY B0, `(.L_x_6211) ;  /* 0x0000005000007945 */ /* 0x000fe20003800000 */
[----:B--2---:R-:W-:Y:S02]  /*4490*/  IADD3 R13, R36, 0xa0, RZ ;  /* 0x000000a0240d7810 */ /* 0x004fe40007ffe0ff */
[----:B------:R-:W-:Y:S01]  /*44a0*/  LEA.HI.SX32 R109, R109, R36, 0x1b ;  /* 0x000000246d6d7211 */ /* 0x000fe200078fdaff */
[----:B------:R-:W-:Y:S05]  /*44b0*/  @!P0 BRA `(.L_x_6212) ;  /* 0x0000001000008947 */ /* 0x000fea0003800000 */
[----:B---3--:R2:W-:Y:S02]  /*44c0*/  RED.E.ADD.F32.FTZ.RN.STRONG.GPU [R14.64+-0x680], R17 ;  /* 0xfff980110e00798e */ /* 0x0085e4000c10e784 */
.L_x_6212:
[----:B------:R-:W-:Y:S05]  /*44d0*/  BSYNC B0 ;  /* 0x0000000000007941 */ /* 0x000fea0003800000 */
.L_x_6211:
[----:B------:R-:W4:Y:S01]  /*44e0*/  LDS R109, [R109.X4+0x630] ;  /* 0x000630006d6d7984 */ /* 0x000f220000004800 */
[----:B------:R-:W-:Y:S01]  /*44f0*/  BSSY B0, `(.L_x_6213) ;  /* 0x0000005000007945 */ /* 0x000fe20003800000 */
[----:B--23--:R-:W-:Y:S02]  /*4500*/  IADD3 R17, R36, 0xc0, RZ ;  /* 0x000000c024117810 */ /* 0x00cfe40007ffe0ff */
[----:B------:R-:W-:Y:S01]  /*4510*/  LEA.HI.SX32 R13, R13, R36, 0x1b ;  /* 0x000000240d0d7211 */ /* 0x000fe200078fdaff */
[----:B------:R-:W-:Y:S05]  /*4520*/  @!P1 BRA `(.L_x_6214) ;  /* 0x0000001000009947 */ /* 0x000fea0003800000 */
[----:B----4-:R2:W-:Y:S02]  /*4530*/  RED.E.ADD.F32.FTZ.RN.STRONG.GPU [R14.64+-0x600], R109 ;  /* 0xfffa006d0e00798e */ /* 0x0105e4000c10e784 */
.L_x_6214:
[----:B------:R-:W-:Y:S05]  /*4540*/  BSYNC B0 ;  /* 0x0000000000007941 */ /* 0x000fea0003800000 */
.L_x_6213:
[----:B------:R-:W3:Y:S01]  /*4550*/  LDS R13, [R13.X4+0x6b0] ;  /* 0x0006b0000d0d7984 */ /* 0x000ee20000004800 */
[----:B------:R-:W-:Y:S01]  /*4560*/  BSSY B0, `(.L_x_6215) ;  /* 0x0000005000007945 */ /* 0x000fe20003800000 */
[----:B--2-4-:R-:W-:-:S02]  /*4570*/  IADD3 R109, R36, 0xe0, RZ ;  /* 0x000000e0246d7810 */ /* 0x014fc40007ffe0ff */
[----:B------:R-:W-:Y:S01]  /*4580*/  LEA.HI.SX32 R17, R17, R36, 0x1b ;  /* 0x0000002411117211 */ /* 0x000fe200078fdaff */
[----:B------:R-:W-:Y:S05]  /*4590*/  @!P2 BRA `(.L_x_6216) ;  /* 0x000000100000a947 */ /* 0x000fea0003800000 */
[----:B---3--:R2:W-:Y:S02]  /*45a0*/  RED.E.ADD.F32.FTZ.RN.STRONG.GPU [R14.64+-0x580], R13 ;  /* 0xfffa800d0e00798e */ /* 0x0085e4000c10e784 */
.L_x_6216:
[----:B------:R-:W-:Y:S05]  /*45b0*/  BSYNC B0 ;  /* 0x0000000000007941 */ /* 0x000fea0003800000 */
.L_x_6215:
[----:B------:R-:W4:Y:S01]  /*45c0*/  LDS R17, [R17.X4+0x730] ;  /* 0x0007300011117984 */ /* 0x000f220000004800 */
[----:B------:R-:W-:Y:S01]  /*45d0*/  BSSY B0, `(.L_x_6217) ;  /* 0x0000005000007945 */ /* 0x000fe20003800000 */
[----:B--23--:R-:W-:Y:S02]  /*45e0*/  IADD3 R13, R36, 0x100, RZ ;  /* 0x00000100240d7810 */ /* 0x00cfe40007ffe0ff */
[----:B------:R-:W-:Y:S01]  /*45f0*/  LEA.HI.SX32 R109, R109, R36, 0x1b ;  /* 0x000000246d6d7211 */ /* 0x000fe200078fdaff */
[----:B------:R-:W-:Y:S05]  /*4600*/  @!P3 BRA `(.L_x_6218) ;  /* 0x000000100000b947 */ /* 0x000fea0003800000 */
[----:B----4-:R2:W-:Y:S02]  /*4610*/  RED.E.ADD.F32.FTZ.RN.STRONG.GPU [R14.64+-0x500], R17 ;  /* 0xfffb00110e00798e */ /* 0x0105e4000c10e784 */
.L_x_6218:
[----:B------:R-:W-:Y:S05]  /*4620*/  BSYNC B0 ;  /* 0x0000000000007941 */ /* 0x000fea0003800000 */
.L_x_6217:
[----:B------:R-:W3:Y:S01]  /*4630*/  LDS R109, [R109.X4+0x7b0] ;  /* 0x0007b0006d6d7984 */ /* 0x000ee20000004800 */
[----:B------:R-:W-:Y:S01]  /*4640*/  BSSY B0, `(.L_x_6219) ;  /* 0x0000004000007945 */ /* 0x000fe20003800000 */
[----:B------:R-:W-:Y:S01]  /*4650*/  LEA.HI.SX32 R13, R13, R36, 0x1b ;  /* 0x000000240d0d7211 */ /* 0x000fe200078fdaff */
[----:B------:R-:W-:Y:S05]  /*4660*/  @!P4 BRA `(.L_x_6220) ;  /* 0x000000100000c947 */ /* 0x000fea0003800000 */
[----:B---3--:R3:W-:Y:S02]  /*4670*/  RED.E.ADD.F32.FTZ.RN.STRONG.GPU [R14.64+-0x480], R109 ;  /* 0xfffb806d0e00798e */ /* 0x0087e4000c10e784 */
.L_x_6220:
[----:B------:R-:W-:Y:S05]  /*4680*/  BSYNC B0 ;  /* 0x0000000000007941 */ /* 0x000fea0003800000 */
.L_x_6219:
[----:B------:R-:W0:Y:S01]  /*4690*/  LDS R13, [R13.X4+0x830] ;  /* 0x000830000d0d7984 */ /* 0x000e220000004800 */
[----:B------:R-:W-:Y:S01]  /*46a0*/  BSSY B0, `(.L_x_6221) ;  /* 0x0000005000007945 */ /* 0x000fe20003800000 */
[----:B--2-4-:R-:W-:-:S02]  /*46b0*/  IADD3 R17, R36, 0x120, RZ ;  /* 0x0000012024117810 */ /* 0x014fc40007ffe0ff */
[----:B---3--:R-:W-:Y:S01]  /*46c0*/  IADD3 R109, R36, 0x140, RZ ;  /* 0x00000140246d7810 */ /* 0x008fe20007ffe0ff */
[----:B------:R-:W-:Y:S05]  /*46d0*/  @!P5 BRA `(.L_x_6222) ;  /* 0x000000100000d947 */ /* 0x000fea0003800000 */
[----:B0-----:R0:W-:Y:S02]  /*46e0*/  RED.E.ADD.F32.FTZ.RN.STRONG.GPU [R14.64+-0x400], R13 ;  /* 0xfffc000d0e00798e */ /* 0x0011e4000c10e784 */
.L_x_6222:
[----:B------:R-:W-:Y:S05]  /*46f0*/  BSYNC B0 ;  /* 0x0000000000007941 */ /* 0x000fea0003800000 */
.L_x_6221:
        /* <DEDUP_REMOVED lines=14> */
.L_x_6224:
[----:B------:R-:W-:Y:S05]  /*47e0*/  BSYNC B0 ;  /* 0x0000000000007941 */ /* 0x000fea0003800000 */
.L_x_6223:
[----:B------:R-:W2:Y:S01]  /*47f0*/  LDS R109, [R109.X4+0x930] ;  /* 0x000930006d6d7984 */ /* 0x000ea20000004800 */
[----:B------:R-:W-:Y:S01]  /*4800*/  BSSY B0, `(.L_x_6225) ;  /* 0x0000005000007945 */ /* 0x000fe20003800000 */
[----:B0-----:R-:W-:-:S02]  /*4810*/  IADD3 R17, R36, 0x180, RZ ;  /* 0x0000018024117810 */ /* 0x001fc40007ffe0ff */
[----:B------:R-:W-:Y:S01]  /*4820*/  LEA.HI.SX32 R13, R13, R36, 0x1b ;  /* 0x000000240d0d7211 */ /* 0x000fe200078fdaff */
[----:B------:R-:W-:Y:S05]  /*4830*/  @!P0 BRA `(.L_x_6226) ;  /* 0x0000001000008947 */ /* 0x000fea0003800000 */
[----:B--2---:R0:W-:Y:S02]  /*4840*/  RED.E.ADD.F32.FTZ.RN.STRONG.GPU [R14.64+-0x300], R109 ;  /* 0xfffd006d0e00798e */ /* 0x0041e4000c10e784 */
.L_x_6226:
[----:B------:R-:W-:Y:S05]  /*4850*/  BSYNC B0 ;  /* 0x0000000000007941 */ /* 0x000fea0003800000 */
.L_x_6225:
[----:B------:R-:W3:Y:S01]  /*4860*/  LDS R13, [R13.X4+0x9b0] ;  /* 0x0009b0000d0d7984 */ /* 0x000ee20000004800 */
[----:B------:R-:W-:Y:S01]  /*4870*/  BSSY B0, `(.L_x_6227) ;  /* 0x0000005000007945 */ /* 0x000fe20003800000 */
[----:B0-2---:R-:W-:Y:S02]  /*4880*/  IADD3 R109, R36, 0x1a0, RZ ;  /* 0x000001a0246d7810 */ /* 0x005fe40007ffe0ff */
[----:B------:R-:W-:Y:S01]  /*4890*/  LEA.HI.SX32 R17, R17, R36, 0x1b ;  /* 0x0000002411117211 */ /* 0x000fe200078fdaff */
[----:B------:R-:W-:Y:S05]  /*48a0*/  @!P1 BRA `(.L_x_6228) ;  /* 0x0000001000009947 */ /* 0x000fea0003800000 */
[----:B---3--:R0:W-:Y:S02]  /*48b0*/  RED.E.ADD.F32.FTZ.RN.STRONG.GPU [R14.64+-0x280], R13 ;  /* 0xfffd800d0e00798e */ /* 0x0081e4000c10e784 */
.L_x_6228:
[----:B------:R-:W-:Y:S05]  /*48c0*/  BSYNC B0 ;  /* 0x0000000000007941 */ /* 0x000fea0003800000 */
.L_x_6227:
[----:B------:R-:W2:Y:S01]  /*48d0*/  LDS R17, [R17.X4+0xa30] ;  /* 0x000a300011117984 */ /* 0x000ea20000004800 */
[----:B------:R-:W-:Y:S01]  /*48e0*/  BSSY B0, `(.L_x_6229) ;  /* 0x0000005000007945 */ /* 0x000fe20003800000 */
[----:B0--3--:R-:W-:Y:S02]  /*48f0*/  IADD3 R13, R36, 0x1c0, RZ ;  /* 0x000001c0240d7810 */ /* 0x009fe40007ffe0ff */
[----:B------:R-:W-:Y:S01]  /*4900*/  LEA.HI.SX32 R109, R109, R36, 0x1b ;  /* 0x000000246d6d7211 */ /* 0x000fe200078fdaff */
[----:B------:R-:W-:Y:S05]  /*4910*/  @!P2 BRA `(.L_x_6230) ;  /* 0x000000100000a947 */ /* 0x000fea0003800000 */
[----:B--2---:R0:W-:Y:S02]  /*4920*/  RED.E.ADD.F32.FTZ.RN.STRONG.GPU [R14.64+-0x200], R17 ;  /* 0xfffe00110e00798e */ /* 0x0041e4000c10e784 */
.L_x_6230:
[----:B------:R-:W-:Y:S05]  /*4930*/  BSYNC B0 ;  /* 0x0000000000007941 */ /* 0x000fea0003800000 */
.L_x_6229:
[----:B------:R-:W3:Y:S01]  /*4940*/  LDS R109, [R109.X4+0xab0] ;  /* 0x000ab0006d6d7984 */ /* 0x000ee20000004800 */
[----:B------:R-:W-:Y:S01]  /*4950*/  BSSY B0, `(.L_x_6231) ;  /* 0x0000005000007945 */ /* 0x000fe20003800000 */
[----:B0-2---:R-:W-:-:S02]  /*4960*/  IADD3 R17, R36, 0x1e0, RZ ;  /* 0x000001e024117810 */ /* 0x005fc40007ffe0ff */
[----:B------:R-:W-:Y:S01]  /*4970*/  LEA.HI.SX32 R13, R13, R36, 0x1b ;  /* 0x000000240d0d7211 */ /* 0x000fe200078fdaff */
[----:B------:R-:W-:Y:S05]  /*4980*/  @!P3 BRA `(.L_x_6232) ;  /* 0x000000100000b947 */ /* 0x000fea0003800000 */
[----:B---3--:R0:W-:Y:S02]  /*4990*/  RED.E.ADD.F32.FTZ.RN.STRONG.GPU [R14.64+-0x180], R109 ;  /* 0xfffe806d0e00798e */ /* 0x0081e4000c10e784 */
.L_x_6232:
[----:B------:R-:W-:Y:S05]  /*49a0*/  BSYNC B0 ;  /* 0x0000000000007941 */ /* 0x000fea0003800000 */
.L_x_6231:
[----:B------:R-:W2:Y:S01]  /*49b0*/  LDS R13, [R13.X4+0xb30] ;  /* 0x000b30000d0d7984 */ /* 0x000ea20000004800 */
[----:B------:R-:W-:Y:S01]  /*49c0*/  BSSY B0, `(.L_x_6233) ;  /* 0x0000004000007945 */ /* 0x000fe20003800000 */
[----:B------:R-:W-:Y:S01]  /*49d0*/  LEA.HI.SX32 R17, R17, R36, 0x1b ;  /* 0x0000002411117211 */ /* 0x000fe200078fdaff */
[----:B------:R-:W-:Y:S05]  /*49e0*/  @!P4 BRA `(.L_x_6234) ;  /* 0x000000100000c947 */ /* 0x000fea0003800000 */
[----:B--2---:R2:W-:Y:S02]  /*49f0*/  RED.E.ADD.F32.FTZ.RN.STRONG.GPU [R14.64+-0x100], R13 ;  /* 0xffff000d0e00798e */ /* 0x0045e4000c10e784 */
.L_x_6234:
[----:B------:R-:W-:Y:S05]  /*4a00*/  BSYNC B0 ;  /* 0x0000000000007941 */ /* 0x000fea0003800000 */
.L_x_6233:
[----:B------:R-:W4:Y:S01]  /*4a10*/  LDS R17, [R17.X4+0xbb0] ;  /* 0x000bb00011117984 */ /* 0x000f220000004800 */
[----:B------:R-:W-:Y:S01]  /*4a20*/  BSSY B0, `(.L_x_6235) ;  /* 0x0000003000007945 */ /* 0x000fe20003800000 */
[----:B------:R-:W-:Y:S05]  /*4a30*/  @!P5 BRA `(.L_x_6236) ;  /* 0x000000100000d947 */ /* 0x000fea0003800000 */
[----:B----4-:R4:W-:Y:S02]  /*4a40*/  RED.E.ADD.F32.FTZ.RN.STRONG.GPU [R14.64+-0x80], R17 ;  /* 0xffff80110e00798e */ /* 0x0109e4000c10e784 */
.L_x_6236:
[----:B------:R-:W-:Y:S05]  /*4a50*/  BSYNC B0 ;  /* 0x0000000000007941 */ /* 0x000fea0003800000 */
.L_x_6235:
[----:B0-2-4-:R-:W0:Y:S01]  /*4a60*/  SHFL.DOWN PT, R14, R125, 0x1, 0x1f ;  /* 0x08201f007d0e7f89 */ /* 0x015e2200000e0000 */
[----:B------:R-:W-:Y:S01]  /*4a70*/  ISETP.GT.AND P0, PT, R37, 0x1e, PT ;  /* 0x0000001e2500780c */ /* 0x000fe20003f04270 */
[----:B------:R-:W-:Y:S01]  /*4a80*/  FMUL.FTZ R123, R123, R178 ;  /* 0x000000b27b7b7220 */ /* 0x000fe20000410000 */
[----:B------:R-:W-:Y:S01]  /*4a90*/  ISETP.NE.AND P1, PT, R37, RZ, PT ;  /* 0x000000ff2500720c */ /* 0x000fe20003f25270 */
[----:B------:R-:W2:Y:S01]  /*4aa0*/  SHFL.DOWN PT, R13, R12, 0x1, 0x1f ;  /* 0x08201f000c0d7f89 */ /* 0x000ea200000e0000 */
[----:B------:R-:W-:Y:S01]  /*4ab0*/  FMUL.FTZ R121, R121, R132 ;  /* 0x0000008479797220 */ /* 0x000fe20000410000 */
[----:B------:R-:W-:Y:S01]  /*4ac0*/  ISETP.NE.AND P2, PT, R36, RZ, PT ;  /* 0x000000ff2400720c */ /* 0x000fe20003f45270 */
[----:B------:R-:W-:Y:S01]  /*4ad0*/  FFMA.FTZ R82, R81, R123, R82 ;  /* 0x0000007b51527223 */ /* 0x000fe20000010052 */
[----:B------:R-:W-:Y:S01]  /*4ae0*/  BSSY B0, `(.L_x_6237) ;  /* 0x0000080000007945 */ /* 0x000fe20003800000 */
        /* <DEDUP_REMOVED lines=8> */
[----:B0-----:R-:W-:Y:S02]  /*4b70*/  @!P0 FADD.FTZ R125, R125, R14 ;  /* 0x0000000e7d7d8221 */ /* 0x001fe40000010000 */
[----:B------:R-:W-:Y:S02]  /*4b80*/  FFMA.FTZ R69, R102, R122, R69 ;  /* 0x0000007a66457223 */ /* 0x000fe40000010045 */
        /* <DEDUP_REMOVED lines=30> */
[----:B------:R-:W-:Y:S02]  /*4d70*/  FMUL.FTZ R16, R139, R208 ;  /* 0x000000d08b107220 */ /* 0x000fe40000410000 */
[----:B------:R-:W-:Y:S02]  /*4d80*/  FMUL.FTZ R14, R53, R171 ;  /* 0x000000ab350e7220 */ /* 0x000fe40000410000 */
[----:B0-----:R-:W-:Y:S02]  /*4d90*/  @!P0 FADD.FTZ R125, R125, R158 ;  /* 0x0000009e7d7d8221 */ /* 0x001fe40000010000 */
[----:B------:R-:W-:-:S02]  /*4da0*/  FMUL.FTZ R13, R160, R13 ;  /* 0x0000000da00d7220 */ /* 0x000fc40000410000 */
[----:B--2---:R-:W-:Y:S01]  /*4db0*/  @!P0 FADD.FTZ R12, R12, R17 ;  /* 0x000000110c0c8221 */ /* 0x004fe20000010000 */
[----:B------:R-:W0:Y:S01]  /*4dc0*/  SHFL.DOWN PT, R126, R125, 0x8, 0x1f ;  /* 0x09001f007d7e7f89 */ /* 0x000e2200000e0000 */
[----:B------:R-:W-:Y:S01]  /*4dd0*/  ISETP.GT.AND P0, PT, R37, 0x17, PT ;  /* 0x000000172500780c */ /* 0x000fe20003f04270 */
[-C--:B------:R-:W-:Y:S02]  /*4de0*/  FMUL.FTZ R17, R130, R212.reuse ;  /* 0x000000d482117220 */ /* 0x080fe40000410000 */
[----:B---3--:R-:W2:Y:S01]  /*4df0*/  SHFL.DOWN PT, R109, R12, 0x8, 0x1f ;  /* 0x09001f000c6d7f89 */ /* 0x008ea200000e0000 */
[----:B------:R-:W-:Y:S02]  /*4e00*/  FMUL.FTZ R212, R53, R212 ;  /* 0x000000d435d47220 */ /* 0x000fe40000410000 */
[----:B------:R-:W-:Y:S02]  /*4e10*/  FADD.FTZ R112, R15, R112 ;  /* 0x000000700f707221 */ /* 0x000fe40000010000 */
[----:B------:R-:W-:-:S02]  /*4e20*/  FFMA.FTZ R61, R94, R16, R61 ;  /* 0x000000105e3d7223 */ /* 0x000fc4000001003d */
[----:B------:R-:W-:Y:S02]  /*4e30*/  FMUL.FTZ R14, R183, R14 ;  /* 0x0000000eb70e7220 */ /* 0x000fe40000410000 */
[----:B------:R-:W-:Y:S02]  /*4e40*/  FMUL.FTZ R212, R163, R212 ;  /* 0x000000d4a3d47220 */ /* 0x000fe40000410000 */
[----:B------:R-:W-:Y:S02]  /*4e50*/  FFMA.FTZ R16, R141, R16, R13 ;  /* 0x000000108d107223 */ /* 0x000fe4000001000d */
[----:B------:R-:W-:Y:S02]  /*4e60*/  FMUL.FTZ R15, R138, R210 ;  /* 0x000000d28a0f7220 */ /* 0x000fe40000410000 */
[C---:B------:R-:W-:Y:S02]  /*4e70*/  FMUL.FTZ R13, R53.reuse, R134 ;  /* 0x00000086350d7220 */ /* 0x040fe40000410000 */
[----:B------:R-:W-:-:S02]  /*4e80*/  FMUL.FTZ R210, R53, R210 ;  /* 0x000000d235d27220 */ /* 0x000fc40000410000 */
[-C--:B------:R-:W-:Y:S02]  /*4e90*/  FFMA.FTZ R76, R77, R17.reuse, R76 ;  /* 0x000000114d4c7223 */ /* 0x080fe4000001004c */
[----:B0-----:R-:W-:Y:S02]  /*4ea0*/  @!P0 FADD.FTZ R125, R125, R126 ;  /* 0x0000007e7d7d8221 */ /* 0x001fe40000010000 */
[----:B------:R-:W-:Y:S02]  /*4eb0*/  FFMA.FTZ R124, R147, R124, R14 ;  /* 0x0000007c937c7223 */ /* 0x000fe4000001000e */
[----:B--2---:R-:W-:Y:S01]  /*4ec0*/  @!P0 FADD.FTZ R12, R12, R109 ;  /* 0x0000006d0c0c8221 */ /* 0x004fe20000010000 */
[----:B------:R-:W0:Y:S01]  /*4ed0*/  SHFL.DOWN PT, R126, R125, 0x10, 0x1f ;  /* 0x0a001f007d7e7f89 */ /* 0x000e2200000e0000 */
[----:B------:R-:W-:Y:S01]  /*4ee0*/  ISETP.GT.AND P0, PT, R37, 0xf, PT ;  /* 0x0000000f2500780c */ /* 0x000fe20003f04270 */
[----:B------:R-:W-:Y:S02]  /*4ef0*/  FFMA.FTZ R17, R142, R17, R212 ;  /* 0x000000118e117223 */ /* 0x000fe400000100d4 */
[----:B------:R-:W2:Y:S01]  /*4f00*/  SHFL.DOWN PT, R109, R12, 0x10, 0x1f ;  /* 0x0a001f000c6d7f89 */ /* 0x000ea200000e0000 */
[----:B------:R-:W-:-:S02]  /*4f10*/  FMUL.FTZ R14, R53, R133 ;  /* 0x00000085350e7220 */ /* 0x000fc40000410000 */
[----:B------:R-:W-:Y:S02]  /*4f20*/  FMUL.FTZ R13, R196, R13 ;  /* 0x0000000dc40d7220 */ /* 0x000fe40000410000 */
[----:B------:R-:W-:Y:S02]  /*4f30*/  FMUL.FTZ R210, R157, R210 ;  /* 0x000000d29dd27220 */ /* 0x000fe40000410000 */
[----:B------:R-:W-:Y:S02]  /*4f40*/  FADD.FTZ R110, R17, R110 ;  /* 0x0000006e116e7221 */ /* 0x000fe40000010000 */
[----:B------:R-:W-:Y:S02]  /*4f50*/  FMUL.FTZ R14, R191, R14 ;  /* 0x0000000ebf0e7220 */ /* 0x000fe40000410000 */
[----:B------:R-:W-:Y:S02]  /*4f60*/  FFMA.FTZ R117, R150, R117, R13 ;  /* 0x0000007596757223 */ /* 0x000fe4000001000d */
[----:B------:R-:W-:-:S02]  /*4f70*/  FFMA.FTZ R74, R75, R15, R74 ;  /* 0x0000000f4b4a7223 */ /* 0x000fc4000001004a */
[----:B------:R-:W-:Y:S02]  /*4f80*/  FFMA.FTZ R17, R140, R15, R210 ;  /* 0x0000000f8c117223 */ /* 0x000fe400000100d2 */
[C---:B------:R-:W-:Y:S02]  /*4f90*/  FMUL.FTZ R13, R53.reuse, R162 ;  /* 0x000000a2350d7220 */ /* 0x040fe40000410000 */
[----:B------:R-:W-:Y:S02]  /*4fa0*/  FMUL.FTZ R15, R53, R136 ;  /* 0x00000088350f7220 */ /* 0x000fe40000410000 */
[----:B------:R-:W-:Y:S02]  /*4fb0*/  FFMA.FTZ R122, R149, R122, R14 ;  /* 0x0000007a957a7223 */ /* 0x000fe4000001000e */
[----:B------:R-:W-:Y:S02]  /*4fc0*/  FADD.FTZ R99, R124, R99 ;  /* 0x000000637c637221 */ /* 0x000fe40000010000 */
[----:B------:R-:W-:-:S02]  /*4fd0*/  FMUL.FTZ R14, R119, R162 ;  /* 0x000000a2770e7220 */ /* 0x000fc40000410000 */
[----:B------:R-:W-:Y:S02]  /*4fe0*/  FMUL.FTZ R13, R198, R13 ;  /* 0x0000000dc60d7220 */ /* 0x000fe40000410000 */
[----:B0-----:R-:W-:Y:S02]  /*4ff0*/  @!P0 FADD.FTZ R125, R125, R126 ;  /* 0x0000007e7d7d8221 */ /* 0x001fe40000010000 */
[----:B------:R-:W-:Y:S02]  /*5000*/  FMUL.FTZ R204, R204, R15 ;  /* 0x0000000fcccc7220 */ /* 0x000fe40000410000 */
[C---:B------:R-:W-:Y:S02]  /*5010*/  FMUL.FTZ R124, R53.reuse, R209 ;  /* 0x000000d1357c7220 */ /* 0x040fe40000410000 */
[C---:B------:R-:W-:Y:S02]  /*5020*/  FMUL.FTZ R15, R53.reuse, R156 ;  /* 0x0000009c350f7220 */ /* 0x040fe40000410000 */
[----:B------:R-:W-:-:S02]  /*5030*/  FMUL.FTZ R53, R53, R154 ;  /* 0x0000009a35357220 */ /* 0x000fc40000410000 */
[----:B------:R-:W-:Y:S02]  /*5040*/  FADD.FTZ R93, R16, R93 ;  /* 0x0000005d105d7221 */ /* 0x000fe40000010000 */
[-C--:B------:R-:W-:Y:S02]  /*5050*/  FFMA.FTZ R71, R104, R14.reuse, R71 ;  /* 0x0000000e68477223 */ /* 0x080fe40000010047 */
[----:B------:R-:W-:Y:S01]  /*5060*/  FFMA.FTZ R16, R151, R14, R13 ;  /* 0x0000000e97107223 */ /* 0x000fe2000001000d */
[----:B------:R-:W-:Y:S01]  /*5070*/  MOV R13, R125 ;  /* 0x0000007d000d7202 */ /* 0x000fe20000000f00 */
[----:B--2---:R-:W-:Y:S02]  /*5080*/  @!P0 FADD.FTZ R12, R12, R109 ;  /* 0x0000006d0c0c8221 */ /* 0x004fe40000010000 */
[----:B------:R-:W-:Y:S02]  /*5090*/  FMUL.FTZ R14, R113, R156 ;  /* 0x0000009c710e7220 */ /* 0x000fe40000410000 */
[----:B------:R-:W-:Y:S01]  /*50a0*/  FMUL.FTZ R124, R153, R124 ;  /* 0x0000007c997c7220 */ /* 0x000fe20000410000 */
[----:B------:R0:W-:Y:S01]  /*50b0*/  @!P1 STS.64 [0xc78], R12 ;  /* 0x000c780cff009388 */ /* 0x0001e20000000a00 */
[----:B------:R-:W-:-:S02]  /*50c0*/  FMUL.FTZ R15, R206, R15 ;  /* 0x0000000fce0f7220 */ /* 0x000fc40000410000 */
[----:B------:R-:W-:Y:S02]  /*50d0*/  FMUL.FTZ R53, R168, R53 ;  /* 0x00000035a8357220 */ /* 0x000fe40000410000 */
        /* <DEDUP_REMOVED lines=32> */
.L_x_6238:
[----:B0-----:R-:W-:Y:S05]  /*52e0*/  BSYNC B0 ;  /* 0x0000000000007941 */ /* 0x001fea0003800000 */
.L_x_6237:
[----:B------:R-:W-:Y:S02]  /*52f0*/  IADD3 R57, R57, 0x1, RZ ;  /* 0x0000000139397810 */ /* 0x000fe40007ffe0ff */
[----:B------:R-:W-:Y:S02]  /*5300*/  IADD3 R72, P1, R72, 0x1, RZ ;  /* 0x0000000148487810 */ /* 0x000fe40007f3e0ff */
[----:B------:R-:W-:Y:S02]  /*5310*/  ISETP.GE.AND P0, PT, R57, c[0x0][0x16c], PT ;  /* 0x00005b0039007a0c */ /* 0x000fe40003f06270 */
[----:B------:R-:W-:-:S11]  /*5320*/  IADD3.X R55, RZ, R55, RZ, P1, !PT ;  /* 0x00000037ff377210 */ /* 0x000fd60000ffe4ff */
[----:B------:R-:W-:Y:S01]  /*5330*/  @P0 CALL.REL.NOINC `(.L_x_6202) ;  /* 0x0000001000000944 */ /* 0x000fe20003c00000 */
[----:B------:R-:W-:Y:S05]  /*5340*/  BRA `(.L_x_6239) ;  /* 0xffffd1a000007947 */ /* 0x000fea000383ffff */
.L_x_6202:
        /* <DEDUP_REMOVED lines=28> */
[----:B------:R-:W2:Y:S01]  /*5510*/  LDS.128 R8, [R37.X16+0x200] ;  /* 0x0002000025087984 */ /* 0x000ea2000000cc00 */
        /* <DEDUP_REMOVED lines=28> */
[----:B--2---:R2:W-:Y:S03]  /*56e0*/  STG.E.128 [R2.64+-0x200], R8 ;  /* 0xfffe000802007986 */ /* 0x0045e6000c101d04 */
        /* <DEDUP_REMOVED lines=9> */
[----:B--2---:R-:W-:Y:S01]  /*5780*/  IMAD.WIDE.U32 R2, R33, c[0x0][0x2f8], R12 ;  /* 0x0000be0021027a25 */ /* 0x004fe200078e000c */
[----:B------:R-:W-:Y:S04]  /*5790*/  STS.128 [R49], R16 ;  /* 0x0000001031007388 */ /* 0x000fe80000000c00 */
[----:B------:R-:W-:Y:S01]  /*57a0*/  IADD3 R3, R3, R5, RZ ;  /* 0x0000000503037210 */ /* 0x000fe20007ffe0ff */
[----:B------:R-:W-:Y:S01]  /*57b0*/  FADD.FTZ R34, R93, R108 ;  /* 0x0000006c5d227221 */ /* 0x000fe20000010000 */
[----:B------:R-:W-:Y:S01]  /*57c0*/  LEA R4, P0, R2, c[0x0][0x340], 0x1 ;  /* 0x0000d00002047a11 */ /* 0x000fe200078008ff */
[----:B------:R0:W-:Y:S01]  /*57d0*/  STS.128 [R49+0x10], R52 ;  /* 0x0000103431007388 */ /* 0x0001e20000000c00 */
[----:B------:R-:W-:-:S06]  /*57e0*/  NOP ;  /* 0x0000000000007918 */ /* 0x000fcc0000000000 */
[----:B------:R-:W2:Y:S01]  /*57f0*/  LDS.128 R56, [R37.X16] ;  /* 0x0000000025387984 */ /* 0x000ea2000000cc00 */
[----:B------:R-:W-:Y:S01]  /*5800*/  LEA.HI.X R5, R2, c[0x0][0x344], R3, 0x1, P0 ;  /* 0x0000d10002057a11 */ /* 0x000fe200000f0c03 */
[----:B------:R-:W-:Y:S01]  /*5810*/  FADD.FTZ R34, R34, R91 ;  /* 0x0000005b22227221 */ /* 0x000fe20000010000 */
[C---:B------:R-:W-:Y:S01]  /*5820*/  ISETP.GT.AND P0, PT, R46.reuse, 0x1, PT ;  /* 0x000000012e00780c */ /* 0x040fe20003f04270 */
[----:B------:R-:W3:Y:S01]  /*5830*/  LDS.128 R60, [R37.X16+0x200] ;  /* 0x00020000253c7984 */ /* 0x000ee2000000cc00 */
[----:B------:R-:W-:Y:S01]  /*5840*/  IADD3 R46, R46, -0x1, RZ ;  /* 0xffffffff2e2e7810 */ /* 0x000fe20007ffe0ff */
[----:B0-----:R-:W-:-:S05]  /*5850*/  IMAD.WIDE R48, R48, 0x10, R4 ;  /* 0x0000001030307825 */ /* 0x001fca00078e0204 */
[----:B--2---:R0:W-:Y:S04]  /*5860*/  STG.E.128 [R48.64+-0x400], R56 ;  /* 0xfffc003830007986 */ /* 0x0041e8000c101d04 */
[----:B---3--:R0:W-:Y:S01]  /*5870*/  STG.E.128 [R48.64+-0x200], R60 ;  /* 0xfffe003c30007986 */ /* 0x0081e2000c101d04 */
[----:B------:R-:W-:Y:S01]  /*5880*/  @!P0 CALL.REL.NOINC `(.L_x_6200) ;  /* 0x0000001000008944 */ /* 0x000fe20003c00000 */
[----:B------:R-:W-:Y:S05]  /*5890*/  BRA `(.L_x_6240) ;  /* 0xffffaec000007947 */ /* 0x000fea000383ffff */
.L_x_6200:
[----:B------:R-:W-:Y:S02]  /*58a0*/  ISETP.NE.U32.AND P0, PT, RZ, c[0x0][0x328], PT ;  /* 0x0000ca00ff007a0c */ /* 0x000fe40003f05070 */
[----:B------:R-:W-:Y:S02]  /*58b0*/  ISETP.NE.U32.AND P2, PT, RZ, c[0x0][0x348], PT ;  /* 0x0000d200ff007a0c */ /* 0x000fe40003f45070 */
[----:B------:R-:W-:Y:S02]  /*58c0*/  ISETP.NE.AND.EX P1, PT, RZ, c[0x0][0x32c], PT, P0 ;  /* 0x0000cb00ff007a0c */ /* 0x000fe40003f25300 */
[----:B------:R-:W-:-:S11]  /*58d0*/  ISETP.NE.AND.EX P0, PT, RZ, c[0x0][0x34c], PT, P2 ;  /* 0x0000d300ff007a0c */ /* 0x000fd60003f05320 */
[----:B------:R-:W-:Y:S05]  /*58e0*/  @!P1 BRA `(.L_x_6241) ;  /* 0x0000014000009947 */ /* 0x000fea0003800000 */
[----:B------:R-:W2:Y:S01]  /*58f0*/  SHFL.DOWN P1, R0, R51, 0x1, 0x1f ;  /* 0x08201f0033007f89 */ /* 0x000ea20000020000 */
[----:B------:R-:W-:Y:S03]  /*5900*/  BSSY B0, `(.L_x_6241) ;  /* 0x0000012000007945 */ /* 0x000fe60003800000 */
[----:B------:R-:W3:Y:S01]  /*5910*/  S2R R6, SR_LANEID ;  /* 0x0000000000067919 */ /* 0x000ee20000000000 */
[----:B--2---:R-:W-:Y:S01]  /*5920*/  @P1 FADD R0, R0, R51 ;  /* 0x0000003300001221 */ /* 0x004fe20000000000 */
[----:B---3--:R-:W-:-:S04]  /*5930*/  ISETP.NE.AND P2, PT, R6, RZ, PT ;  /* 0x000000ff0600720c */ /* 0x008fc80003f45270 */
[----:B------:R-:W2:Y:S04]  /*5940*/  SHFL.DOWN P1, R3, R0, 0x2, 0x1f ;  /* 0x08401f0000037f89 */ /* 0x000ea80000020000 */
[----:B------:R-:W3:Y:S01]  /*5950*/  S2R R6, SR_TID.X ;  /* 0x0000000000067919 */ /* 0x000ee20000002100 */
[----:B--2---:R-:W-:-:S05]  /*5960*/  @P1 FADD R3, R0, R3 ;  /* 0x0000000300031221 */ /* 0x004fca0000000000 */
[----:B------:R-:W2:Y:S02]  /*5970*/  SHFL.DOWN P1, R2, R3, 0x4, 0x1f ;  /* 0x08801f0003027f89 */ /* 0x000ea40000020000 */
[----:B--2---:R-:W-:-:S05]  /*5980*/  @P1 FADD R2, R3, R2 ;  /* 0x0000000203021221 */ /* 0x004fca0000000000 */
[----:B------:R-:W2:Y:S02]  /*5990*/  SHFL.DOWN P1, R5, R2, 0x8, 0x1f ;  /* 0x09001f0002057f89 */ /* 0x000ea40000020000 */
[----:B--2---:R-:W-:-:S05]  /*59a0*/  @P1 FADD R5, R2, R5 ;  /* 0x0000000502051221 */ /* 0x004fca0000000000 */
[----:B------:R-:W2:Y:S02]  /*59b0*/  SHFL.DOWN P1, R4, R5, 0x10, 0x1f ;  /* 0x0a001f0005047f89 */ /* 0x000ea40000020000 */
[----:B--2---:R-:W-:Y:S01]  /*59c0*/  @P1 FADD R4, R5, R4 ;  /* 0x0000000405041221 */ /* 0x004fe20000000000 */
[----:B---3--:R-:W-:-:S04]  /*59d0*/  ISETP.NE.AND P1, PT, R6, RZ, PT ;  /* 0x000000ff0600720c */ /* 0x008fc80003f25270 */
[----:B------:R2:W-:Y:S04]  /*59e0*/  @!P2 STS [0xc74], R4 ;  /* 0x000c7404ff00a388 */ /* 0x0005e80000000800 */
[----:B------:R-:W-:Y:S06]  /*59f0*/  BAR.SYNC.DEFER_BLOCKING 0x0 ;  /* 0x0000000000007b1d */ /* 0x000fec0000010000 */
[----:B------:R-:W-:Y:S05]  /*5a00*/  @P1 BRA `(.L_x_6242) ;  /* 0x0000001000001947 */ /* 0x000fea0003800000 */
[----:B--2---:R2:W-:Y:S02]  /*5a10*/  RED.E.ADD.F32.FTZ.RN.STRONG.GPU [R22.64], R4 ;  /* 0x000000041600798e */ /* 0x0045e4000c10e784 */
.L_x_6242:
[----:B--2---:R-:W-:Y:S05]  /*5a20*/  BSYNC B0 ;  /* 0x0000000000007941 */ /* 0x004fea0003800000 */
.L_x_6241:
        /* <DEDUP_REMOVED lines=8> */
[----:B------:R-:W2:Y:S02]  /*5ab0*/  SHFL.DOWN P0, R0, R3, 0x2, 0x1f ;  /* 0x08401f0003007f89 */ /* 0x000ea40000000000 */
[----:B--2---:R-:W-:-:S05]  /*5ac0*/  @P0 FADD R0, R3, R0 ;  /* 0x0000000003000221 */ /* 0x004fca0000000000 */
[----:B------:R-:W2:Y:S02]  /*5ad0*/  SHFL.DOWN P0, R5, R0, 0x4, 0x1f ;  /* 0x08801f0000057f89 */ /* 0x000ea40000000000 */
[----:B--2---:R-:W-:-:S05]  /*5ae0*/  @P0 FADD R5, R0, R5 ;  /* 0x0000000500050221 */ /* 0x004fca0000000000 */
[----:B------:R-:W2:Y:S02]  /*5af0*/  SHFL.DOWN P0, R2, R5, 0x8, 0x1f ;  /* 0x09001f0005027f89 */ /* 0x000ea40000000000 */
[----:B--2---:R-:W-:-:S05]  /*5b00*/  @P0 FADD R2, R5, R2 ;  /* 0x0000000205020221 */ /* 0x004fca0000000000 */
[----:B------:R-:W2:Y:S02]  /*5b10*/  SHFL.DOWN P0, R7, R2, 0x10, 0x1f ;  /* 0x0a001f0002077f89 */ /* 0x000ea40000000000 */
[----:B--2---:R-:W-:Y:S01]  /*5b20*/  @P0 FADD R7, R2, R7 ;  /* 0x0000000702070221 */ /* 0x004fe20000000000 */
[----:B----4-:R-:W-:-:S04]  /*5b30*/  ISETP.NE.AND P0, PT, R15, RZ, PT ;  /* 0x000000ff0f00720c */ /* 0x010fc80003f05270 */
[----:B------:R2:W-:Y:S04]  /*5b40*/  @!P1 STS [0xc74], R7 ;  /* 0x000c7407ff009388 */ /* 0x0005e80000000800 */
[----:B------:R-:W-:Y:S06]  /*5b50*/  BAR.SYNC.DEFER_BLOCKING 0x0 ;  /* 0x0000000000007b1d */ /* 0x000fec0000010000 */
[----:B------:R-:W-:Y:S05]  /*5b60*/  @P0 BRA `(.L_x_6245) ;  /* 0x0000004000000947 */ /* 0x000fea0003800000 */
[----:B--2---:R2:W-:Y:S01]  /*5b70*/  RED.E.ADD.F32.FTZ.RN.STRONG.GPU [R20.64], R7 ;  /* 0x000000071400798e */ /* 0x0045e2000c10e784 */
[----:B------:R-:W-:Y:S01]  /*5b80*/  HFMA2.MMA R15, -RZ, RZ, 0, 0 ;  /* 0x00000000ff0f7435 */ /* 0x000fe200000001ff */
[----:B------:R-:W-:Y:S05]  /*5b90*/  BRA `(.L_x_6245) ;  /* 0x0000001000007947 */ /* 0x000fea0003800000 */
.L_x_6244:
[----:B------:R-:W2:Y:S02]  /*5ba0*/  S2R R15, SR_TID.X ;  /* 0x00000000000f7919 */ /* 0x000ea40000002100 */
.L_x_6245:
[----:B--2---:R-:W-:Y:S05]  /*5bb0*/  BSYNC B0 ;  /* 0x0000000000007941 */ /* 0x004fea0003800000 */
.L_x_6243:
[----:B------:R-:W-:-:S13]  /*5bc0*/  ISETP.GE.AND P0, PT, R15, c[0x0][0x16c], PT ;  /* 0x00005b000f007a0c */ /* 0x000fda0003f06270 */
        /* <DEDUP_REMOVED lines=9> */
.L_x_6246:
[----:B--2---:R-:W2:Y:S01]  /*5c60*/  LDS R17, [R15.X4+0x1f28] ;  /* 0x001f28000f117984 */ /* 0x004ea20000004800 */
        /* <DEDUP_REMOVED lines=25> */
.L_x_6247:
        /* <DEDUP_REMOVED lines=16> */
.L_x_9093:


//--------------------- .text._Z25selective_scan_bwd_kernelI32Selective_Scan_bwd_kernel_traitsILi32ELi16ELb1ELb1ELb0ELb1ELb0EN3c104HalfEfEEv12SSMParamsBwd --------------------------
	.section	.text._Z25selective_scan_bwd_kernelI32Selective_Scan_bwd_kernel_traitsILi32ELi16ELb1ELb1ELb0ELb1ELb0EN3c104HalfEfEEv12SSMParamsBwd,"ax",@progbits
	.sectioninfo	@"SHI_REGISTERS=227"
	.align	128
        .global         _Z25selective_scan_bwd_kernelI32Selective_Scan_bwd_kernel_traitsILi32ELi16ELb1ELb1ELb0ELb1ELb0EN3c104HalfEfEEv12SSMParamsBwd
        .type           _Z25selective_scan_bwd_kernelI32Selective_Scan_bwd_kernel_traitsILi32ELi16ELb1ELb1ELb0ELb1ELb0EN3c104HalfEfEEv12SSMParamsBwd,@function
        .size           _Z25selective_scan_bwd_kernelI32Selective_Scan_bwd_kernel_traitsILi32ELi16ELb1ELb1ELb0ELb1ELb0EN3c104HalfEfEEv12SSMParamsBwd,(.L_x_9094 - _Z25selective_scan_bwd_kernelI32Selective_Scan_bwd_kernel_traitsILi32ELi16ELb1ELb1ELb0ELb1ELb0EN3c104HalfEfEEv12SSMParamsBwd)
        .other          _Z25selective_scan_bwd_kernelI32Selective_Scan_bwd_kernel_traitsILi32ELi16ELb1ELb1ELb0ELb1ELb0EN3c104HalfEfEEv12SSMParamsBwd,@"STO_CUDA_ENTRY STV_DEFAULT"
_Z25selective_scan_bwd_kernelI32Selective_Scan_bwd_kernel_traitsILi32ELi16ELb1ELb1ELb0ELb1ELb0EN3c104HalfEfEEv12SSMParamsBwd:
.text._Z25selective_scan_bwd_kernelI32Selective_Scan_bwd_kernel_traitsILi32ELi16ELb1ELb1ELb0ELb1ELb0EN3c104HalfEfEEv12SSMParamsBwd:
        /* <DEDUP_REMOVED lines=120> */
.L_x_6319:
        /* <DEDUP_REMOVED lines=19> */
[----:B------:R-:W1:Y:S04]  /*08b0*/  LDS.128 R16, [R33] ;  /* 0x0000000021107984 */ /* 0x000e680000000c00 */
[----:B------:R-:W-:Y:S04]  /*08c0*/  LDS.128 R12, [R33+0x10] ;  /* 0x00001000210c7984 */ /* 0x000fe80000000c00 */
[----:B------:R-:W-:Y:S06]  /*08d0*/  BAR.SYNC.DEFER_BLOCKING 0x0 ;  /* 0x0000000000007b1d */ /* 0x000fec0000010000 */
[----:B------:R2:W3:Y:S04]  /*08e0*/  LDG.E.128 R68, [R26.64] ;  /* 0x000000041a447981 */ /* 0x0004e8000c1e1d00 */
[----:B------:R2:W4:Y:S01]  /*08f0*/  LDG.E.128 R72, [R26.64+0x200] ;  /* 0x000200041a487981 */ /* 0x000522000c1e1d00 */
[--C-:B0-----:R-:W-:Y:S01]  /*0900*/  HADD2.F32 R0, -RZ, R4.reuse.H0_H0 ;  /* 0x20000004ff007230 */ /* 0x101fe20000004100 */
[----:B------:R-:W-:Y:S01]  /*0910*/  BSSY B0, `(.L_x_6249) ;  /* 0x0000056000007945 */ /* 0x000fe20003800000 */
[----:B------:R-:W-:-:S02]  /*0920*/  HADD2.F32 R28, -RZ, R4.H1_H1 ;  /* 0x30000004ff1c7230 */ /* 0x000fc40000004100 */
[----:B------:R-:W-:Y:S02]  /*0930*/  HADD2.F32 R54, -RZ, R5.H0_H0 ;  /* 0x20000005ff367230 */ /* 0x000fe40000004100 */
[--C-:B-1----:R-:W-:Y:S02]  /*0940*/  HADD2.F32 R61, -RZ, R17.reuse.H0_H0 ;  /* 0x20000011ff3d7230 */ /* 0x102fe40000004100 */
[----:B------:R-:W-:Y:S02]  /*0950*/  HADD2.F32 R17, -RZ, R17.H1_H1 ;  /* 0x30000011ff117230 */ /* 0x000fe40000004100 */
[----:B--2---:R-:W-:Y:S02]  /*0960*/  HADD2.F32 R26, -RZ, R6.H0_H0 ;  /* 0x20000006ff1a7230 */ /* 0x004fe40000004100 */
[----:B------:R-:W-:Y:S02]  /*0970*/  HADD2.F32 R63, -RZ, R18.H0_H0 ;  /* 0x20000012ff3f7230 */ /* 0x000fe40000004100 */
[----:B------:R-:W-:-:S02]  /*0980*/  HADD2.F32 R62, -RZ, R7.H1_H1 ;  /* 0x30000007ff3e7230 */ /* 0x000fc40000004100 */
[--C-:B------:R-:W-:Y:S02]  /*0990*/  HADD2.F32 R67, -RZ, R19.reuse.H0_H0 ;  /* 0x20000013ff437230 */ /* 0x100fe40000004100 */
[----:B------:R-:W-:Y:S01]  /*09a0*/  HADD2.F32 R19, -RZ, R19.H1_H1 ;  /* 0x30000013ff137230 */ /* 0x000fe20000004100 */
[----:B---3--:R-:W-:Y:S04]  /*09b0*/  STS.128 [R46.X16], R68 ;  /* 0x000000442e007388 */ /* 0x008fe8000000cc00 */
[----:B----4-:R-:W-:Y:S01]  /*09c0*/  STS.128 [R46.X16+0x200], R72 ;  /* 0x000200482e007388 */ /* 0x010fe2000000cc00 */
[----:B------:R-:W-:-:S06]  /*09d0*/  NOP ;  /* 0x0000000000007918 */ /* 0x000fcc0000000000 */
[----:B------:R-:W0:Y:S04]  /*09e0*/  LDS.128 R56, [R33] ;  /* 0x0000000021387984 */ /* 0x000e280000000c00 */
[----:B------:R-:W1:Y:S01]  /*09f0*/  LDS.128 R72, [R33+0x10] ;  /* 0x0000100021487984 */ /* 0x000e620000000c00 */
[--C-:B0-----:R-:W-:Y:S02]  /*0a00*/  HADD2.F32 R32, -RZ, R56.reuse.H0_H0 ;  /* 0x20000038ff207230 */ /* 0x101fe40000004100 */
[----:B------:R-:W-:Y:S02]  /*0a10*/  HADD2.F32 R31, -RZ, R56.H1_H1 ;  /* 0x30000038ff1f7230 */ /* 0x000fe40000004100 */
[--C-:B------:R-:W-:Y:S01]  /*0a20*/  HADD2.F32 R30, -RZ, R57.reuse.H0_H0 ;  /* 0x20000039ff1e7230 */ /* 0x100fe20000004100 */
[----:B------:R-:W-:Y:S01]  /*0a30*/  FFMA.FTZ R0, R32, R0, R65 ;  /* 0x0000000020007223 */ /* 0x000fe20000010041 */
[----:B------:R-:W-:-:S02]  /*0a40*/  HADD2.F32 R29, -RZ, R57.H1_H1 ;  /* 0x30000039ff1d7230 */ /* 0x000fc40000004100 */
[----:B------:R-:W-:Y:S01]  /*0a50*/  HADD2.F32 R56, -RZ, R7.H0_H0 ;  /* 0x20000007ff387230 */ /* 0x000fe20000004100 */
[----:B------:R-:W-:Y:S01]  /*0a60*/  FFMA.FTZ R27, R31, R28, R0 ;  /* 0x0000001c1f1b7223 */ /* 0x000fe20000010000 */
[----:B------:R-:W-:Y:S02]  /*0a70*/  HADD2.F32 R0, -RZ, R5.H1_H1 ;  /* 0x30000005ff007230 */ /* 0x000fe40000004100 */
[--C-:B------:R-:W-:Y:S01]  /*0a80*/  HADD2.F32 R28, -RZ, R58.reuse.H0_H0 ;  /* 0x2000003aff1c7230 */ /* 0x100fe20000004100 */
[----:B------:R-:W-:Y:S01]  /*0a90*/  FFMA.FTZ R54, R30, R54, R27 ;  /* 0x000000361e367223 */ /* 0x000fe2000001001b */
[----:B------:R-:W-:Y:S01]  /*0aa0*/  HADD2.F32 R27, -RZ, R58.H1_H1 ;  /* 0x3000003aff1b7230 */ /* 0x000fe20000004100 */
[----:B------:R-:W-:Y:S01]  /*0ab0*/  MOV R58, c[0x0][0x16c] ;  /* 0x00005b00003a7a02 */ /* 0x000fe20000000f00 */
[----:B------:R-:W-:Y:S01]  /*0ac0*/  HADD2.F32 R65, -RZ, R18.H1_H1 ;  /* 0x30000012ff417230 */ /* 0x000fe20000004100 */
[----:B------:R-:W-:Y:S01]  /*0ad0*/  FFMA.FTZ R57, R29, R0, R54 ;  /* 0x000000001d397223 */ /* 0x000fe20000010036 */
[----:B------:R-:W-:Y:S01]  /*0ae0*/  HADD2.F32 R54, -RZ, R6.H1_H1 ;  /* 0x30000006ff367230 */ /* 0x000fe20000004100 */
[----:B------:R-:W-:Y:S01]  /*0af0*/  ISETP.GE.AND P5, PT, R58, 0x1, PT ;  /* 0x000000013a00780c */ /* 0x000fe20003fa6270 */
[----:B-----5:R-:W-:Y:S01]  /*0b00*/  FADD.FTZ R58, R61, R50 ;  /* 0x000000323d3a7221 */ /* 0x020fe20000010000 */
[----:B------:R-:W-:Y:S01]  /*0b10*/  HADD2.F32 R61, -RZ, R8.H0_H0 ;  /* 0x20000008ff3d7230 */ /* 0x000fe20000004100 */
[----:B------:R-:W-:Y:S01]  /*0b20*/  FFMA.FTZ R0, R28, R26, R57 ;  /* 0x0000001a1c007223 */ /* 0x000fe20000010039 */
[----:B------:R-:W-:-:S02]  /*0b30*/  HADD2.F32 R26, -RZ, R59.H0_H0 ;  /* 0x2000003bff1a7230 */ /* 0x000fc40000004100 */
[----:B------:R-:W-:Y:S01]  /*0b40*/  FSETP.GTU.FTZ.AND P2, PT, R58, 20, PT ;  /* 0x41a000003a00780b */ /* 0x000fe20003f5c000 */
[----:B------:R-:W-:Y:S01]  /*0b50*/  FFMA.FTZ R57, R27, R54, R0 ;  /* 0x000000361b397223 */ /* 0x000fe20000010000 */
[----:B------:R-:W-:Y:S01]  /*0b60*/  HADD2.F32 R0, -RZ, R59.H1_H1 ;  /* 0x3000003bff007230 */ /* 0x000fe20000004100 */
[--C-:B------:R-:W-:Y:S01]  /*0b70*/  FADD.FTZ R54, R65, R50.reuse ;  /* 0x0000003241367221 */ /* 0x100fe20000010000 */
[--C-:B------:R-:W-:Y:S01]  /*0b80*/  HADD2.F32 R59, -RZ, R16.reuse.H1_H1 ;  /* 0x30000010ff3b7230 */ /* 0x100fe20000004100 */
[----:B------:R-:W-:Y:S01]  /*0b90*/  FFMA.FTZ R69, R26, R56, R57 ;  /* 0x000000381a457223 */ /* 0x000fe20000010039 */
[----:B------:R-:W-:Y:S01]  /*0ba0*/  HADD2.F32 R57, -RZ, R16.H0_H0 ;  /* 0x20000010ff397230 */ /* 0x000fe20000004100 */
[--C-:B------:R-:W-:Y:S01]  /*0bb0*/  FADD.FTZ R56, R63, R50.reuse ;  /* 0x000000323f387221 */ /* 0x100fe20000010000 */
[----:B------:R-:W-:Y:S01]  /*0bc0*/  FSETP.GTU.FTZ.AND P6, PT, R54, 20, PT ;  /* 0x41a000003600780b */ /* 0x000fe20003fdc000 */
[--C-:B------:R-:W-:Y:S02]  /*0bd0*/  FADD.FTZ R59, R59, R50.reuse ;  /* 0x000000323b3b7221 */ /* 0x100fe40000010000 */
[--C-:B------:R-:W-:Y:S01]  /*0be0*/  FADD.FTZ R60, R57, R50.reuse ;  /* 0x00000032393c7221 */ /* 0x100fe20000010000 */
[----:B------:R-:W-:Y:S01]  /*0bf0*/  FSETP.GTU.FTZ.AND P0, PT, R56, 20, PT ;  /* 0x41a000003800780b */ /* 0x000fe20003f1c000 */
[--C-:B------:R-:W-:Y:S01]  /*0c00*/  FADD.FTZ R57, R17, R50.reuse ;  /* 0x0000003211397221 */ /* 0x100fe20000010000 */
[----:B------:R-:W-:Y:S01]  /*0c10*/  FSETP.GTU.FTZ.AND P3, PT, R59, 20, PT ;  /* 0x41a000003b00780b */ /* 0x000fe20003f7c000 */
[----:B------:R-:W-:Y:S01]  /*0c20*/  FFMA.FTZ R69, R0, R62, R69 ;  /* 0x0000003e00457223 */ /* 0x000fe20000010045 */
[----:B------:R-:W-:Y:S01]  /*0c30*/  FSETP.GTU.FTZ.AND P4, PT, R60, 20, PT ;  /* 0x41a000003c00780b */ /* 0x000fe20003f9c000 */
[----:B------:R-:W-:Y:S01]  /*0c40*/  FADD.FTZ R63, R67, R50 ;  /* 0x00000032433f7221 */ /* 0x000fe20000010000 */
[----:B------:R-:W-:Y:S01]  /*0c50*/  FSETP.GTU.FTZ.AND P1, PT, R57, 20, PT ;  /* 0x41a000003900780b */ /* 0x000fe20003f3c000 */
[----:B-1----:R-:W-:-:S10]  /*0c60*/  HADD2.F32 R62, -RZ, R72.H0_H0 ;  /* 0x20000048ff3e7230 */ /* 0x002fd40000004100 */
        /* <DEDUP_REMOVED lines=32> */
.L_x_6250:
[----:B------:R-:W-:Y:S05]  /*0e70*/  BSYNC B0 ;  /* 0x0000000000007941 */ /* 0x000fea0003800000 */
.L_x_6249:
        /* <DEDUP_REMOVED lines=39> */
.L_x_6252:
[----:B------:R-:W-:Y:S05]  /*10f0*/  BSYNC B0 ;  /* 0x0000000000007941 */ /* 0x000fea0003800000 */
.L_x_6251:
        /* <DEDUP_REMOVED lines=39> */
.L_x_6254:
[----:B------:R-:W-:Y:S05]  /*1370*/  BSYNC B0 ;  /* 0x0000000000007941 */ /* 0x000fea0003800000 */
.L_x_6253:
        /* <DEDUP_REMOVED lines=39> */
.L_x_6256:
[----:B------:R-:W-:Y:S05]  /*15f0*/  BSYNC B0 ;  /* 0x0000000000007941 */ /* 0x000fea0003800000 */
.L_x_6255:
        /* <DEDUP_REMOVED lines=39> */
.L_x_6258:
[----:B------:R-:W-:Y:S05]  /*1870*/  BSYNC B0 ;  /* 0x0000000000007941 */ /* 0x000fea0003800000 */
.L_x_6257:
        /* <DEDUP_REMOVED lines=39> */
.L_x_6260:
[----:B------:R-:W-:Y:S05]  /*1af0*/  BSYNC B0 ;  /* 0x0000000000007941 */ /* 0x000fea0003800000 */
.L_x_6259:
        /* <DEDUP_REMOVED lines=39> */
.L_x_6262:
[----:B------:R-:W-:Y:S05]  /*1d70*/  BSYNC B0 ;  /* 0x0000000000007941 */ /* 0x000fea0003800000 */
.L_x_6261:
        /* <DEDUP_REMOVED lines=40> */
.L_x_6264:
[----:B------:R-:W-:Y:S05]  /*2000*/  BSYNC B0 ;  /* 0x0000000000007941 */ /* 0x000fea0003800000 */
.L_x_6263:
        /* <DEDUP_REMOVED lines=38> */
.L_x_6266:
[----:B------:R-:W-:Y:S05]  /*2270*/  BSYNC B0 ;  /* 0x0000000000007941 */ /* 0x000fea0003800000 */
.L_x_6265:
        /* <DEDUP_REMOVED lines=38> */
.L_x_6268:
[----:B------:R-:W-:Y:S05]  /*24e0*/  BSYNC B0 ;  /* 0x0000000000007941 */ /* 0x000fea0003800000 */
.L_x_6267:
        /* <DEDUP_REMOVED lines=38> */
.L_x_6270:
[----:B------:R-:W-:Y:S05]  /*2750*/  BSYNC B0 ;  /* 0x0000000000007941 */ /* 0x000fea0003800000 */
.L_x_6269:
        /* <DEDUP_REMOVED lines=33> */
.L_x_6272:
[----:B------:R-:W-:Y:S05]  /*2970*/  BSYNC B0 ;  /* 0x0000000000007941 */ /* 0x000fea0003800000 */
.L_x_6271:
        /* <DEDUP_REMOVED lines=33> */
.L_x_6274:
[----:B------:R-:W-:Y:S05]  /*2b90*/  BSYNC B0 ;  /* 0x0000000000007941 */ /* 0x000fea0003800000 */
.L_x_6273:
        /* <DEDUP_REMOVED lines=33> */
.L_x_6276:
[----:B------:R-:W-:Y:S05]  /*2db0*/  BSYNC B0 ;  /* 0x0000000000007941 */ /* 0x000fea0003800000 */
.L_x_6275:
        /* <DEDUP_REMOVED lines=33> */
.L_x_6278:
[----:B------:R-:W-:Y:S05]  /*2fd0*/  BSYNC B0 ;  /* 0x0000000000007941 */ /* 0x000fea0003800000 */
.L_x_6277:
        /* <DEDUP_REMOVED lines=33> */
.L_x_6280:
[----:B------:R-:W-:Y:S05]  /*31f0*/  BSYNC B0 ;  /* 0x0000000000007941 */ /* 0x000fea0003800000 */
.L_x_6279:
        /* <DEDUP_REMOVED lines=21> */
[----:B------:R-:W-:-:S03]  /*3350*/  MOV R77, RZ ;  /* 0x000000ff004d7202 */ /* 0x000fc60000000f00 */
.L_x_6318:
        /* <DEDUP_REMOVED lines=59> */
[C---:B------:R-:W-:Y:S01]  /*3710*/  FMUL.FTZ R138, R158.reuse, R58 ;  /* 0x0000003a9e8a7220 */ /* 0x040fe20000410000 */
[----:B------:R-:W0:Y:S01]  /*3720*/  MUFU.EX2 R126, R126 ;  /* 0x0000007e007e7308 */ /* 0x000e220000000800 */
[----:B------:R-:W-:-:S10]  /*3730*/  FMUL.FTZ R164, R158, R103 ;  /* 0x000000679ea47220 */ /* 0x000fd40000410000 */
[----:B------:R0:W1:Y:S01]  /*3740*/  @P2 LDS R215, [R48.X4+0x16ac] ;  /* 0x0016ac0030d72984 */ /* 0x0000620000004800 */
[C---:B------:R-:W-:Y:S01]  /*3750*/  FMUL.FTZ R137, R158.reuse, R57 ;  /* 0x000000399e897220 */ /* 0x040fe20000410000 */
[----:B------:R-:W1:Y:S01]  /*3760*/  MUFU.EX2 R138, R138 ;  /* 0x0000008a008a7308 */ /* 0x000e620000000800 */
[C---:B------:R-:W-:Y:S01]  /*3770*/  FMUL.FTZ R170, R158.reuse, R108 ;  /* 0x0000006c9eaa7220 */ /* 0x040fe20000410000 */
[--C-:B------:R-:W-:Y:S02]  /*3780*/  HADD2.F32 R129, -RZ, R4.reuse.H0_H0 ;  /* 0x20000004ff817230 */ /* 0x100fe40000004100 */
[----:B------:R-:W-:Y:S01]  /*3790*/  HADD2.F32 R130, -RZ, R4.H1_H1 ;  /* 0x30000004ff827230 */ /* 0x000fe20000004100 */
[C---:B------:R-:W-:Y:S01]  /*37a0*/  FMUL.FTZ R136, R158.reuse, R56 ;  /* 0x000000389e887220 */ /* 0x040fe20000410000 */
[--C-:B---3--:R-:W-:Y:S02]  /*37b0*/  HADD2.F32 R139, -RZ, R19.reuse.H0_H0 ;  /* 0x20000013ff8b7230 */ /* 0x108fe40000004100 */
[----:B------:R-:W-:Y:S01]  /*37c0*/  MUFU.EX2 R164, R164 ;  /* 0x000000a400a47308 */ /* 0x000fe20000000800 */
[C---:B------:R-:W-:Y:S01]  /*37d0*/  FMUL.FTZ R135, R158.reuse, R54 ;  /* 0x000000369e877220 */ /* 0x040fe20000410000 */
[----:B------:R-:W-:Y:S01]  /*37e0*/  HADD2.F32 R149, -RZ, R19.H1_H1 ;  /* 0x30000013ff957230 */ /* 0x000fe20000004100 */
[C---:B------:R-:W-:Y:S01]  /*37f0*/  FMUL.FTZ R134, R158.reuse, R63 ;  /* 0x0000003f9e867220 */ /* 0x040fe20000410000 */
[--C-:B0-----:R-:W-:Y:S01]  /*3800*/  HADD2.F32 R117, -RZ, R12.reuse.H0_H0 ;  /* 0x2000000cff757230 */ /* 0x101fe20000004100 */
[C---:B------:R-:W-:Y:S01]  /*3810*/  FMUL.FTZ R133, R158.reuse, R61 ;  /* 0x0000003d9e857220 */ /* 0x040fe20000410000 */
[----:B----4-:R-:W-:Y:S01]  /*3820*/  HADD2.F32 R118, -RZ, R12.H1_H1 ;  /* 0x3000000cff767230 */ /* 0x010fe20000004100 */
[C---:B------:R-:W-:Y:S01]  /*3830*/  FMUL.FTZ R151, R158.reuse, R67 ;  /* 0x000000439e977220 */ /* 0x040fe20000410000 */
[----:B------:R-:W0:Y:S01]  /*3840*/  MUFU.EX2 R137, R137 ;  /* 0x0000008900897308 */ /* 0x000e220000000800 */
[C---:B------:R-:W-:Y:S01]  /*3850*/  FMUL.FTZ R182, R158.reuse, R66 ;  /* 0x000000429eb67220 */ /* 0x040fe20000410000 */
[----:B------:R-:W-:Y:S01]  /*3860*/  HADD2.F32 R19, -RZ, R5.H0_H0 ;  /* 0x20000005ff137230 */ /* 0x000fe20000004100 */
[----:B------:R-:W-:-:S02]  /*3870*/  FMUL.FTZ R181, R158, R71 ;  /* 0x000000479eb57220 */ /* 0x000fc40000410000 */
[C---:B------:R-:W-:Y:S02]  /*3880*/  FMUL.FTZ R180, R158.reuse, R69 ;  /* 0x000000459eb47220 */ /* 0x040fe40000410000 */
[C---:B------:R-:W-:Y:S02]  /*3890*/  FMUL.FTZ R176, R158.reuse, R73 ;  /* 0x000000499eb07220 */ /* 0x040fe40000410000 */
[----:B------:R-:W-:Y:S01]  /*38a0*/  FMUL.FTZ R172, R158, R115 ;  /* 0x000000739eac7220 */ /* 0x000fe20000410000 */
[----:B------:R-:W3:Y:S01]  /*38b0*/  MUFU.EX2 R170, R170 ;  /* 0x000000aa00aa7308 */ /* 0x000ee20000000800 */
[----:B------:R-:W-:Y:S02]  /*38c0*/  FMUL.FTZ R206, R129, R60 ;  /* 0x0000003c81ce7220 */ /* 0x000fe40000410000 */
[----:B------:R-:W-:Y:S01]  /*38d0*/  FMUL.FTZ R203, R130, R59 ;  /* 0x0000003b82cb7220 */ /* 0x000fe20000410000 */
[----:B------:R-:W-:Y:S01]  /*38e0*/  HADD2.F32 R119, -RZ, R13.H0_H0 ;  /* 0x2000000dff777230 */ /* 0x000fe20000004100 */
[----:B------:R-:W-:Y:S01]  /*38f0*/  FMUL.FTZ R202, R19, R58 ;  /* 0x0000003a13ca7220 */ /* 0x000fe20000410000 */
[----:B------:R-:W-:Y:S01]  /*3900*/  HADD2.F32 R156, -RZ, R5.H1_H1 ;  /* 0x30000005ff9c7230 */ /* 0x000fe20000004100 */
[----:B------:R-:W-:Y:S01]  /*3910*/  FMUL.FTZ R212, R117, R206 ;  /* 0x000000ce75d47220 */ /* 0x000fe20000410000 */
[----:B------:R-:W4:Y:S01]  /*3920*/  MUFU.EX2 R136, R136 ;  /* 0x0000008800887308 */ /* 0x000f220000000800 */
[----:B------:R-:W-:Y:S01]  /*3930*/  FMUL.FTZ R213, R118, R203 ;  /* 0x000000cb76d57220 */ /* 0x000fe20000410000 */
[----:B------:R-:W-:Y:S01]  /*3940*/  HADD2.F32 R121, -RZ, R13.H1_H1 ;  /* 0x3000000dff797230 */ /* 0x000fe20000004100 */
[----:B------:R-:W-:Y:S01]  /*3950*/  FMUL.FTZ R13, R175, R126 ;  /* 0x0000007eaf0d7220 */ /* 0x000fe20000410000 */
[----:B------:R-:W-:-:S02]  /*3960*/  HADD2.F32 R131, -RZ, R18.H0_H0 ;  /* 0x20000012ff837230 */ /* 0x000fc40000004100 */
[----:B------:R-:W-:Y:S02]  /*3970*/  HADD2.F32 R140, -RZ, R18.H1_H1 ;  /* 0x30000012ff8c7230 */ /* 0x000fe40000004100 */
[----:B------:R-:W0:Y:S01]  /*3980*/  MUFU.EX2 R135, R135 ;  /* 0x0000008700877308 */ /* 0x000e220000000800 */
        /* <DEDUP_REMOVED lines=19> */
[----:B-1----:R-:W-:-:S07]  /*3ac0*/  HADD2.F32 R120, -RZ, R14.H0_H0 ;  /* 0x2000000eff787230 */ /* 0x002fce0000004100 */
[----:B------:R-:W1:Y:S01]  /*3ad0*/  MUFU.EX2 R181, R181 ;  /* 0x000000b500b57308 */ /* 0x000e620000000800 */
        /* <DEDUP_REMOVED lines=26> */
[----:B0-----:R-:W-:Y:S02]  /*3c80*/  FMUL.FTZ R13, R137, R14 ;  /* 0x0000000e890d7220 */ /* 0x001fe40000410000 */
        /* <DEDUP_REMOVED lines=12> */
[----:B------:R-:W-:-:S02]  /*3d50*/  FFMA.FTZ R14, R137, R12, R208 ;  /* 0x0000000c890e7223 */ /* 0x000fc400000100d0 */
[-C--:B--2---:R-:W-:Y:S02]  /*3d60*/  FMUL.FTZ R209, R76, R153.reuse ;  /* 0x000000994cd17220 */ /* 0x084fe40000410000 */
[-C--:B------:R-:W-:Y:S02]  /*3d70*/  FMUL.FTZ R210, R114, R153.reuse ;  /* 0x0000009972d27220 */ /* 0x080fe40000410000 */
[-C--:B------:R-:W-:Y:S02]  /*3d80*/  FMUL.FTZ R207, R74, R153.reuse ;  /* 0x000000994acf7220 */ /* 0x080fe40000410000 */
[----:B------:R-:W-:Y:S02]  /*3d90*/  FFMA.FTZ R15, R164, R210, R209 ;  /* 0x000000d2a40f7223 */ /* 0x000fe400000100d1 */
        /* <DEDUP_REMOVED lines=12> */
[----:B---3--:R-:W-:Y:S01]  /*3e60*/  FFMA.FTZ R16, R170, R15, R207 ;  /* 0x0000000faa107223 */ /* 0x008fe200000100cf */
[----:B------:R-:W-:Y:S05]  /*3e70*/  @P2 BRA `(.L_x_6283) ;  /* 0x0000007000002947 */ /* 0x000fea0003800000 */
[----:B-1--4-:R-:W-:Y:S01]  /*3e80*/  ISETP.NE.AND P3, PT, R37, c[0x0][0x174], PT ;  /* 0x00005d0025007a0c */ /* 0x012fe20003f65270 */
[----:B------:R-:W-:-:S12]  /*3e90*/  HFMA2.MMA R215, -RZ, RZ, 1.875, 0 ;  /* 0x3f800000ffd77435 */ /* 0x000fd800000001ff */
[----:B------:R-:W-:-:S04]  /*3ea0*/  @P3 LEA.HI R12, R37, R37, RZ, 0x1 ;  /* 0x00000025250c3211 */ /* 0x000fc800078f08ff */
[----:B------:R-:W-:-:S04]  /*3eb0*/  @P3 LOP3.LUT R12, R12, 0xfffffe, RZ, 0xc0, !PT ;  /* 0x00fffffe0c0c3812 */ /* 0x000fc800078ec0ff */
[----:B------:R-:W-:-:S04]  /*3ec0*/  @P3 IADD3 R12, -R12, R37, RZ ;  /* 0x000000250c0c3210 */ /* 0x000fc80007ffe1ff */
[----:B------:R-:W-:-:S05]  /*3ed0*/  @P3 LEA R12, R12, R79, 0x8 ;  /* 0x0000004f0c0c3211 */ /* 0x000fca00078e40ff */
[----:B------:R0:W1:Y:S02]  /*3ee0*/  @P3 LDS R215, [R12.X4+0xea8] ;  /* 0x000ea8000cd73984 */ /* 0x0000640000004800 */
.L_x_6283:
[----:B-1--4-:R-:W-:Y:S05]  /*3ef0*/  BSYNC B0 ;  /* 0x0000000000007941 */ /* 0x012fea0003800000 */
.L_x_6282:
[----:B------:R-:W-:Y:S01]  /*3f00*/  FMUL.FTZ R15, R164, R215 ;  /* 0x000000d7a40f7220 */ /* 0x000fe20000410000 */
[----:B------:R-:W-:Y:S01]  /*3f10*/  ISETP.GE.AND P3, PT, R46, 0x1, PT ;  /* 0x000000012e00780c */ /* 0x000fe20003f66270 */
[----:B------:R-:W-:Y:S01]  /*3f20*/  FFMA.FTZ R14, R136, R14, R205 ;  /* 0x0000000e880e7223 */ /* 0x000fe200000100cd */
[----:B------:R-:W-:Y:S01]  /*3f30*/  LOP3.LUT R222, R48, 0x1f, RZ, 0xc0, !PT ;  /* 0x0000001f30de7812 */ /* 0x000fe200078ec0ff */
        /* <DEDUP_REMOVED lines=17> */
[----:B------:R-:W-:Y:S02]  /*4050*/  FFMA.FTZ R17, R181, R16, R192 ;  /* 0x00000010b5117223 */ /* 0x000fe400000100c0 */
[----:B------:R-:W-:Y:S02]  /*4060*/  FMUL.FTZ R16, R180, R15 ;  /* 0x0000000fb4107220 */ /* 0x000fe40000410000 */
[C---:B------:R-:W-:Y:S02]  /*4070*/  FFMA.FTZ R14, R151.reuse, R14, R194 ;  /* 0x0000000e970e7223 */ /* 0x040fe400000100c2 */
[----:B------:R-:W-:-:S02]  /*4080*/  FMUL.FTZ R13, R151, R12 ;  /* 0x0000000c970d7220 */ /* 0x000fc40000410000 */
        /* <DEDUP_REMOVED lines=59> */
[----:B------:R-:W-:Y:S01]  /*4440*/  HFMA2.MMA R12, -RZ, RZ, 1.875, 0 ;  /* 0x3f800000ff0c7435 */ /* 0x000fe200000001ff */
[----:B-1----:R-:W-:-:S03]  /*4450*/  @P3 FMUL.FTZ R216, R216, R13 ;  /* 0x0000000dd8d83220 */ /* 0x002fc60000410000 */
[----:B------:R-:W0:Y:S01]  /*4460*/  SHFL.UP PT, R14, R219, 0x8, RZ ;  /* 0x05000000db0e7989 */ /* 0x000e2200000e00ff */
[----:B------:R-:W-:-:S03]  /*4470*/  ISETP.GE.AND P3, PT, R46, 0x8, PT ;  /* 0x000000082e00780c */ /* 0x000fc60003f66270 */
[C---:B--2---:R-:W-:Y:S01]  /*4480*/  @!P4 FFMA.FTZ R217, R214.reuse, R16, R217 ;  /* 0x00000010d6d9c223 */ /* 0x044fe200000100d9 */
[----:B------:R-:W1:Y:S01]  /*4490*/  SHFL.UP PT, R15, R216, 0x8, RZ ;  /* 0x05000000d80f7989 */ /* 0x000e6200000e00ff */
[----:B------:R-:W-:Y:S01]  /*44a0*/  MOV R13, RZ ;  /* 0x000000ff000d7202 */ /* 0x000fe20000000f00 */
[----:B---3--:R-:W-:Y:S02]  /*44b0*/  @!P4 FMUL.FTZ R214, R214, R17 ;  /* 0x00000011d6d6c220 */ /* 0x008fe40000410000 */
        /* <DEDUP_REMOVED lines=24> */
[----:B-1----:R-:W-:-:S04]  /*4640*/  @P0 FMUL.FTZ R216, R216, R17 ;  /* 0x00000011d8d80220 */ /* 0x002fc80000410000 */
[----:B------:R-:W-:Y:S01]  /*4650*/  SHFL.UP PT, R219, R219, 0x1, RZ ;  /* 0x04200000dbdb7989 */ /* 0x000fe200000e00ff */
[----:B------:R-:W-:-:S03]  /*4660*/  IMAD.WIDE.U32 R16, R49, c[0x0][0x2a0], R14 ;  /* 0x0000a80031107a25 */ /* 0x000fc600078e000e */
[----:B------:R-:W0:Y:S01]  /*4670*/  SHFL.UP PT, R216, R216, 0x1, RZ ;  /* 0x04200000d8d87989 */ /* 0x000e2200000e00ff */
[C---:B--2---:R-:W-:Y:S01]  /*4680*/  @!P3 FFMA.FTZ R217, R214.reuse, R220, R217 ;  /* 0x000000dcd6d9b223 */ /* 0x044fe200000100d9 */
[----:B------:R-:W-:Y:S01]  /*4690*/  IADD3 R17, R17, R223, RZ ;  /* 0x000000df11117210 */ /* 0x000fe20007ffe0ff */
[----:B---3--:R-:W-:Y:S01]  /*46a0*/  @!P3 FMUL.FTZ R214, R214, R221 ;  /* 0x000000ddd6d6b220 */ /* 0x008fe20000410000 */
[----:B------:R-:W-:Y:S01]  /*46b0*/  SHFL.IDX PT, R220, R13, RZ, 0x1f ;  /* 0x00001fff0ddc7589 */ /* 0x000fe200000e0000 */
[----:B------:R-:W-:Y:S02]  /*46c0*/  LEA R14, P0, R16, c[0x0][0x318], 0x2 ;  /* 0x0000c600100e7a11 */ /* 0x000fe400078010ff */
[----:B------:R-:W-:Y:S01]  /*46d0*/  IADD3 R221, R36, -c[0x0][0x174], RZ ;  /* 0x80005d0024dd7a10 */ /* 0x000fe20007ffe0ff */
[----:B------:R-:W-:Y:S01]  /*46e0*/  SHFL.DOWN PT, R224, R217, 0x1, 0x1f ;  /* 0x08201f00d9e07f89 */ /* 0x000fe200000e0000 */
[----:B------:R-:W-:-:S03]  /*46f0*/  LEA.HI.X R15, R16, c[0x0][0x31c], R17, 0x2, P0 ;  /* 0x0000c700100f7a11 */ /* 0x000fc600000f1411 */
[----:B------:R-:W1:Y:S01]  /*4700*/  SHFL.DOWN PT, R223, R214, 0x1, 0x1f ;  /* 0x08201f00d6df7f89 */ /* 0x000e6200000e0000 */
[----:B----4-:R-:W-:Y:S01]  /*4710*/  IMAD R173, R221, -0x200, RZ ;  /* 0xfffffe00ddad7824 */ /* 0x010fe200078e02ff */
[C---:B------:R-:W-:Y:S02]  /*4720*/  SHF.L.U64.HI R221, R78.reuse, 0x2, R77 ;  /* 0x000000024edd7819 */ /* 0x040fe4000001024d */
[----:B------:R-:W-:Y:S01]  /*4730*/  SHFL.IDX PT, R217, R217, RZ, 0x1f ;  /* 0x00001fffd9d97589 */ /* 0x000fe200000e0000 */
[----:B------:R-:W-:Y:S01]  /*4740*/  IMAD.WIDE R14, R173, 0x4, R14 ;  /* 0x00000004ad0e7825 */ /* 0x000fe200078e020e */
[----:B------:R-:W-:Y:S02]  /*4750*/  SHF.L.U32 R173, R78, 0x2, RZ ;  /* 0x000000024ead7819 */ /* 0x000fe400000006ff */
[----:B------:R-:W2:Y:S01]  /*4760*/  SHFL.IDX PT, R214, R214, RZ, 0x1f ;  /* 0x00001fffd6d67589 */ /* 0x000ea200000e0000 */
[----:B------:R-:W-:Y:S02]  /*4770*/  IMAD R222, R221, c[0x0][0x2b0], RZ ;  /* 0x0000ac00ddde7a24 */ /* 0x000fe400078e02ff */
[----:B------:R-:W-:-:S04]  /*4780*/  IMAD.WIDE.U32 R14, R173, c[0x0][0x2b0], R14 ;  /* 0x0000ac00ad0e7a25 */ /* 0x000fc800078e000e */
[----:B0-----:R-:W-:Y:S02]  /*4790*/  @P1 FFMA.FTZ R218, R216, R218, R219 ;  /* 0x000000dad8da1223 */ /* 0x001fe400000100db */
[----:B------:R-:W-:Y:S01]  /*47a0*/  IMAD R221, R173, c[0x0][0x2b4], R222 ;  /* 0x0000ad00addd7a24 */ /* 0x000fe200078e02de */
[----:B------:R-:W-:Y:S01]  /*47b0*/  LEA R173, R37, 0xfffffe00, 0x9 ;  /* 0xfffffe0025ad7811 */ /* 0x000fe200078e48ff */
[----:B------:R-:W-:-:S03]  /*47c0*/  FFMA.FTZ R219, R175, R218, R212 ;  /* 0x000000daafdb7223 */ /* 0x000fc600000100d4 */
[----:B------:R-:W-:Y:S01]  /*47d0*/  IADD3 R16, P0, R173, R16, RZ ;  /* 0x00000010ad107210 */ /* 0x000fe20007f1e0ff */
[----:B------:R-:W-:Y:S01]  /*47e0*/  FFMA.FTZ R213, R126, R219, R213 ;  /* 0x000000db7ed57223 */ /* 0x000fe200000100d5 */
[----:B------:R-:W-:Y:S01]  /*47f0*/  IADD3 R15, R15, R221, RZ ;  /* 0x000000dd0f0f7210 */ /* 0x000fe20007ffe0ff */
[----:B-1----:R-:W-:Y:S01]  /*4800*/  @P2 FFMA.FTZ R220, R223, R220, R224 ;  /* 0x000000dcdfdc2223 */ /* 0x002fe200000100e0 */
[----:B------:R-:W-:Y:S01]  /*4810*/  LEA.HI.X.SX32 R17, R173, R17, 0x1, P0 ;  /* 0x00000011ad117211 */ /* 0x000fe200000f0eff */
[----:B------:R-:W-:Y:S01]  /*4820*/  FFMA.FTZ R175, R117, -R206, R219 ;  /* 0x800000ce75af7223 */ /* 0x000fe200000100db */
[----:B------:R-:W-:Y:S01]  /*4830*/  IADD3 R173, -R173, c[0x0][0x168], -R48 ;  /* 0x00005a00adad7a10 */ /* 0x000fe20007ffe930 */
[----:B------:R-:W-:Y:S02]  /*4840*/  FFMA.FTZ R206, R32, R219, RZ ;  /* 0x000000db20ce7223 */ /* 0x000fe400000100ff */
[----:B------:R-:W-:Y:S01]  /*4850*/  FFMA.FTZ R212, R138, R213, R211 ;  /* 0x000000d58ad47223 */ /* 0x000fe200000100d3 */
[C---:B------:R-:W-:Y:S01]  /*4860*/  ISETP.GE.AND P0, PT, R173.reuse, 0x1, PT ;  /* 0x00000001ad00780c */ /* 0x040fe20003f06270 */
[----:B------:R-:W-:Y:S01]  /*4870*/  FFMA.FTZ R210, R220, R215, R210 ;  /* 0x000000d7dcd27223 */ /* 0x000fe200000100d2 */
[----:B------:R-:W-:Y:S01]  /*4880*/  ISETP.GE.AND P1, PT, R173, 0x21, PT ;  /* 0x00000021ad00780c */ /* 0x000fe20003f26270 */
[----:B------:R-:W-:-:S02]  /*4890*/  FFMA.FTZ R203, R118, -R203, R213 ;  /* 0x800000cb76cb7223 */ /* 0x000fc400000100d5 */
[----:B------:R-:W-:Y:S02]  /*48a0*/  FFMA.FTZ R211, R31, R213, R206 ;  /* 0x000000d51fd37223 */ /* 0x000fe400000100ce */
[----:B------:R-:W-:Y:S02]  /*48b0*/  FFMA.FTZ R213, R137, R212, R208 ;  /* 0x000000d489d57223 */ /* 0x000fe400000100d0 */
[----:B------:R-:W-:Y:S02]  /*48c0*/  FFMA.FTZ R206, R164, R210, R209 ;  /* 0x000000d2a4ce7223 */ /* 0x000fe400000100d1 */
[----:B------:R-:W-:Y:S02]  /*48d0*/  FFMA.FTZ R216, R136, R213, R205 ;  /* 0x000000d588d87223 */ /* 0x000fe400000100cd */
[----:B------:R-:W-:Y:S02]  /*48e0*/  FFMA.FTZ R208, R170, R206, R207 ;  /* 0x000000ceaad07223 */ /* 0x000fe400000100cf */
[----:B------:R-:W-:-:S02]  /*48f0*/  FFMA.FTZ R202, R119, -R202, R212 ;  /* 0x800000ca77ca7223 */ /* 0x000fc400000100d4 */
[----:B------:R-:W-:Y:S02]  /*4900*/  FFMA.FTZ R212, R30, R212, R211 ;  /* 0x000000d41ed47223 */ /* 0x000fe400000100d3 */
[----:B------:R-:W-:Y:S02]  /*4910*/  FFMA.FTZ R207, R135, R216, R204 ;  /* 0x000000d887cf7223 */ /* 0x000fe400000100cc */
        /* <DEDUP_REMOVED lines=17> */
[-C--:B------:R-:W-:Y:S02]  /*4a30*/  FFMA.FTZ R181, R181, R189.reuse, R188 ;  /* 0x000000bdb5b57223 */ /* 0x080fe400000100bc */
        /* <DEDUP_REMOVED lines=16> */
[----:B------:R-:W-:Y:S01]  /*4b40*/  FFMA.FTZ R155, R164, R157, R155 ;  /* 0x0000009da49b7223 */ /* 0x000fe2000001009b */
[----:B------:R-:W-:Y:S01]  /*4b50*/  LEA.HI.SX32 R192, R137, R137, 0x1b ;  /* 0x0000008989c07211 */ /* 0x000fe200078fdaff */
[----:B------:R-:W-:-:S02]  /*4b60*/  FFMA.FTZ R138, R138, R160, R161 ;  /* 0x000000a08a8a7223 */ /* 0x000fc400000100a1 */
[----:B------:R-:W-:Y:S02]  /*4b70*/  FFMA.FTZ R195, R76, R157, R195 ;  /* 0x0000009d4cc37223 */ /* 0x000fe400000100c3 */
[----:B------:R-:W-:Y:S02]  /*4b80*/  FMUL.FTZ R162, R114, R155 ;  /* 0x0000009b72a27220 */ /* 0x000fe40000410000 */
[----:B------:R-:W-:Y:S02]  /*4b90*/  FFMA.FTZ R126, R126, R138, R153 ;  /* 0x0000008a7e7e7223 */ /* 0x000fe40000010099 */
[----:B------:R-:W-:Y:S02]  /*4ba0*/  FADD.FTZ R133, R195, R162 ;  /* 0x000000a2c3857221 */ /* 0x000fe40000010000 */
[----:B------:R-:W-:Y:S02]  /*4bb0*/  FMUL.FTZ R162, R126, R60 ;  /* 0x0000003c7ea27220 */ /* 0x000fe40000410000 */
[----:B------:R-:W-:-:S02]  /*4bc0*/  FMUL.FTZ R137, R138, R59 ;  /* 0x0000003b8a897220 */ /* 0x000fc40000410000 */
[----:B------:R-:W-:Y:S02]  /*4bd0*/  FFMA.FTZ R164, R175, R162, RZ ;  /* 0x000000a2afa47223 */ /* 0x000fe400000100ff */
[C---:B--2---:R-:W-:Y:S02]  /*4be0*/  FFMA.FTZ R13, R214.reuse, R13, R217 ;  /* 0x0000000dd60d7223 */ /* 0x044fe400000100d9 */
[----:B------:R-:W-:Y:S02]  /*4bf0*/  FMUL.FTZ R12, R214, R12 ;  /* 0x0000000cd60c7220 */ /* 0x000fe40000410000 */
[----:B------:R-:W-:Y:S02]  /*4c00*/  FMUL.FTZ R170, R160, R58 ;  /* 0x0000003aa0aa7220 */ /* 0x000fe40000410000 */
[----:B------:R-:W-:Y:S01]  /*4c10*/  FFMA.FTZ R151, R203, R137, R164 ;  /* 0x00000089cb977223 */ /* 0x000fe200000100a4 */
[----:B------:R0:W-:Y:S01]  /*4c20*/  @!P5 STS.64 [R79.X8+0x1728], R12 ;  /* 0x0017280c4f00d388 */ /* 0x0001e20000008a00 */
[----:B------:R-:W-:-:S02]  /*4c30*/  FFMA.FTZ R198, R121, -R198, R213 ;  /* 0x800000c679c67223 */ /* 0x000fc400000100d5 */
[----:B------:R-:W-:Y:S02]  /*4c40*/  FFMA.FTZ R151, R202, R170, R151 ;  /* 0x000000aaca977223 */ /* 0x000fe40000010097 */
[----:B------:R-:W-:Y:S02]  /*4c50*/  FMUL.FTZ R164, R135, R56 ;  /* 0x0000003887a47220 */ /* 0x000fe40000410000 */
[----:B------:R-:W-:Y:S02]  /*4c60*/  FMUL.FTZ R187, R210, R103 ;  /* 0x00000067d2bb7220 */ /* 0x000fe40000410000 */
[----:B------:R-:W-:Y:S02]  /*4c70*/  FFMA.FTZ R190, R123, -R190, R207 ;  /* 0x800000be7bbe7223 */ /* 0x000fe400000100cf */
[----:B------:R-:W-:Y:S02]  /*4c80*/  FMUL.FTZ R172, R134, R54 ;  /* 0x0000003686ac7220 */ /* 0x000fe40000410000 */
[----:B0-----:R-:W-:-:S02]  /*4c90*/  FMUL.FTZ R13, R136, R57 ;  /* 0x00000039880d7220 */ /* 0x001fc40000410000 */
[----:B------:R-:W-:Y:S02]  /*4ca0*/  FFMA.FTZ R174, R127, -R174, R181 ;  /* 0x800000ae7fae7223 */ /* 0x000fe400000100b5 */
[----:B------:R-:W-:Y:S02]  /*4cb0*/  FFMA.FTZ R12, R198, R13, R151 ;  /* 0x0000000dc60c7223 */ /* 0x000fe40000010097 */
[----:B------:R-:W-:Y:S02]  /*4cc0*/  FFMA.FTZ R158, R149, -R158, R155 ;  /* 0x8000009e959e7223 */ /* 0x000fe4000001009b */
[----:B------:R-:W-:Y:S02]  /*4cd0*/  FFMA.FTZ R151, R191, R164, R12 ;  /* 0x000000a4bf977223 */ /* 0x000fe4000001000c */
[----:B------:R-:W-:Y:S02]  /*4ce0*/  FMUL.FTZ R155, R18, R187 ;  /* 0x000000bb129b7220 */ /* 0x000fe40000410000 */
[----:B------:R-:W-:-:S02]  /*4cf0*/  FMUL.FTZ R181, R208, R115 ;  /* 0x00000073d0b57220 */ /* 0x000fc40000410000 */
[----:B------:R-:W-:Y:S01]  /*4d00*/  FFMA.FTZ R185, R122, -R185, R201 ;  /* 0x800000b97ab97223 */ /* 0x000fe200000100c9 */
[----:B------:R0:W-:Y:S01]  /*4d10*/  STS [R192.X4+0x46c], R155 ;  /* 0x00046c9bc0007388 */ /* 0x0001e20000004800 */
[----:B------:R-:W-:Y:S02]  /*4d20*/  FMUL.FTZ R153, R178, R63 ;  /* 0x0000003fb2997220 */ /* 0x000fe40000410000 */
[----:B------:R-:W-:Y:S02]  /*4d30*/  FFMA.FTZ R12, R190, R172, R151 ;  /* 0x000000acbe0c7223 */ /* 0x000fe40000010097 */
[----:B------:R-:W-:Y:S02]  /*4d40*/  FFMA.FTZ R166, R139, -R166, R157 ;  /* 0x800000a68ba67223 */ /* 0x000fe4000001009d */
[----:B------:R-:W-:Y:S02]  /*4d50*/  FMUL.FTZ R157, R142, R181 ;  /* 0x000000b58e9d7220 */ /* 0x000fe40000410000 */
[----:B------:R-:W-:-:S02]  /*4d60*/  FFMA.FTZ R184, R125, -R184, R197 ;  /* 0x800000b87db87223 */ /* 0x000fc400000100c5 */
[----:B0-----:R-:W-:Y:S01]  /*4d70*/  FMUL.FTZ R155, R186, R61 ;  /* 0x0000003dba9b7220 */ /* 0x001fe20000410000 */
[----:B------:R0:W-:Y:S01]  /*4d80*/  STS [R192.X4+0x464], R157 ;  /* 0x0004649dc0007388 */ /* 0x0001e20000004800 */
[----:B------:R-:W-:Y:S02]  /*4d90*/  FFMA.FTZ R151, R185, R153, R12 ;  /* 0x00000099b9977223 */ /* 0x000fe4000001000c */
[----:B------:R-:W-:Y:S02]  /*4da0*/  FFMA.FTZ R183, R124, -R183, R194 ;  /* 0x800000b77cb77223 */ /* 0x000fe400000100c2 */
[----:B------:R-:W-:Y:S02]  /*4db0*/  FFMA.FTZ R12, R184, R155, R151 ;  /* 0x0000009bb80c7223 */ /* 0x000fe40000010097 */
[----:B------:R-:W-:Y:S02]  /*4dc0*/  FFMA.FTZ R179, R128, -R179, R189 ;  /* 0x800000b380b37223 */ /* 0x000fe400000100bd */
[----:B------:R-:W-:-:S02]  /*4dd0*/  FMUL.FTZ R176, R193, R66 ;  /* 0x00000042c1b07220 */ /* 0x000fc40000410000 */
[----:B0-----:R-:W-:Y:S02]  /*4de0*/  FMUL.FTZ R157, R182, R67 ;  /* 0x00000043b69d7220 */ /* 0x001fe40000410000 */
[----:B------:R-:W-:Y:S02]  /*4df0*/  FMUL.FTZ R161, R196, R71 ;  /* 0x00000047c4a17220 */ /* 0x000fe40000410000 */
[----:B------:R-:W-:Y:S02]  /*4e00*/  FFMA.FTZ R12, R183, R157, R12 ;  /* 0x0000009db70c7223 */ /* 0x000fe4000001000c */
[----:B------:R-:W-:Y:S02]  /*4e10*/  FMUL.FTZ R188, R206, R108 ;  /* 0x0000006ccebc7220 */ /* 0x000fe40000410000 */
[----:B------:R-:W-:Y:S02]  /*4e20*/  FFMA.FTZ R151, R179, R176, R12 ;  /* 0x000000b0b3977223 */ /* 0x000fe4000001000c */
[----:B------:R-:W-:-:S02]  /*4e30*/  FFMA.FTZ R168, R131, -R168, R169 ;  /* 0x800000a883a87223 */ /* 0x000fc400000100a9 */
[----:B------:R-:W-:Y:S02]  /*4e40*/  FMUL.FTZ R169, R212, R69 ;  /* 0x00000045d4a97220 */ /* 0x000fe40000410000 */
[----:B------:R-:W-:Y:S02]  /*4e50*/  FFMA.FTZ R167, R132, -R167, R177 ;  /* 0x800000a784a77223 */ /* 0x000fe400000100b1 */
[----:B------:R-:W-:Y:S02]  /*4e60*/  FFMA.FTZ R165, R140, -R165, R159 ;  /* 0x800000a58ca57223 */ /* 0x000fe4000001009f */
[----:B------:R-:W-:Y:S01]  /*4e70*/  FFMA.FTZ R12, R174, R161, R151 ;  /* 0x000000a1ae0c7223 */ /* 0x000fe20000010097 */
[----:B------:R-:W-:Y:S01]  /*4e80*/  IADD3 R151, R48, 0x20, RZ ;  /* 0x0000002030977810 */ /* 0x000fe20007ffe0ff */
[----:B------:R-:W-:Y:S02]  /*4e90*/  FMUL.FTZ R159, R141, R188 ;  /* 0x000000bc8d9f7220 */ /* 0x000fe40000410000 */
[----:B------:R-:W-:Y:S01]  /*4ea0*/  FMUL.FTZ R177, R204, R73 ;  /* 0x00000049ccb17220 */ /* 0x000fe20000410000 */
[----:B------:R-:W-:Y:S01]  /*4eb0*/  LEA.HI.SX32 R151, R151, R48, 0x1b ;  /* 0x0000003097977211 */ /* 0x000fe200078fdaff */
[-C--:B------:R-:W-:Y:S01]  /*4ec0*/  FMUL.FTZ R171, R146, R169.reuse ;  /* 0x000000a992ab7220 */ /* 0x080fe20000410000 */
[----:B------:R0:W-:Y:S01]  /*4ed0*/  STS [R192.X4+0x468], R159 ;  /* 0x0004689fc0007388 */ /* 0x0001e20000004800 */
[----:B------:R-:W-:-:S02]  /*4ee0*/  FFMA.FTZ R169, R167, R169, R12 ;  /* 0x000000a9a7a97223 */ /* 0x000fc4000001000c */
[----:B------:R-:W-:Y:S01]  /*4ef0*/  FMUL.FTZ R180, R144, R177 ;  /* 0x000000b190b47220 */ /* 0x000fe20000410000 */
[----:B------:R-:W-:Y:S01]  /*4f00*/  STS [R192.X4+0x45c], R171 ;  /* 0x00045cabc0007388 */ /* 0x000fe20000004800 */
[----:B------:R-:W-:Y:S02]  /*4f10*/  FMUL.FTZ R163, R148, R161 ;  /* 0x000000a194a37220 */ /* 0x000fe40000410000 */
[----:B------:R-:W-:Y:S01]  /*4f20*/  FMUL.FTZ R157, R150, R157 ;  /* 0x0000009d969d7220 */ /* 0x000fe20000410000 */
[----:B------:R-:W-:Y:S01]  /*4f30*/  STS [R192.X4+0x460], R180 ;  /* 0x000460b4c0007388 */ /* 0x000fe20000004800 */
[----:B------:R-:W-:Y:S02]  /*4f40*/  FMUL.FTZ R155, R152, R155 ;  /* 0x0000009b989b7220 */ /* 0x000fe40000410000 */
[----:B0-----:R-:W-:Y:S01]  /*4f50*/  FMUL.FTZ R159, R143, R176 ;  /* 0x000000b08f9f7220 */ /* 0x001fe20000410000 */
        /* <DEDUP_REMOVED lines=11> */
[----:B------:R-:W-:Y:S01]  /*5010*/  FFMA.FTZ R12, R168, R177, R169 ;  /* 0x000000b1a80c7223 */ /* 0x000fe200000100a9 */
[----:B------:R-:W-:Y:S03]  /*5020*/  STS [R192.X4+0x448], R153 ;  /* 0x00044899c0007388 */ /* 0x000fe60000004800 */
[----:B------:R-:W-:Y:S01]  /*5030*/  FFMA.FTZ R181, R165, R181, R12 ;  /* 0x000000b5a5b57223 */ /* 0x000fe2000001000c */
[----:B------:R-:W-:Y:S03]  /*5040*/  STS [R192.X4+0x444], R172 ;  /* 0x000444acc0007388 */ /* 0x000fe60000004800 */
[----:B------:R-:W-:Y:S01]  /*5050*/  FFMA.FTZ R181, R166, R188, R181 ;  /* 0x000000bca6b57223 */ /* 0x000fe200000100b5 */
[----:B------:R0:W-:Y:S04]  /*5060*/  STS [R192.X4+0x440], R164 ;  /* 0x000440a4c0007388 */ /* 0x0001e80000004800 */
[----:B------:R1:W-:Y:S04]  /*5070*/  STS [R192.X4+0x43c], R13 ;  /* 0x00043c0dc0007388 */ /* 0x0003e80000004800 */
[----:B------:R1:W-:Y:S01]  /*5080*/  STS [R192.X4+0x438], R170 ;  /* 0x000438aac0007388 */ /* 0x0003e20000004800 */
[----:B0-----:R-:W-:-:S03]  /*5090*/  FMUL.FTZ R164, R158, R187 ;  /* 0x000000bb9ea47220 */ /* 0x001fc60000410000 */
        /* <DEDUP_REMOVED lines=13> */
.L_x_6285:
[----:B-1----:R-:W-:Y:S05]  /*5170*/  BSYNC B0 ;  /* 0x0000000000007941 */ /* 0x002fea0003800000 */
.L_x_6284:
[----:B------:R-:W1:Y:S01]  /*5180*/  LDS R151, [R151.X4+0x4b0] ;  /* 0x0004b00097977984 */ /* 0x000e620000004800 */
[----:B------:R-:W-:Y:S01]  /*5190*/  BSSY B0, `(.L_x_6286) ;  /* 0x0000006000007945 */ /* 0x000fe20003800000 */
[----:B0-----:R-:W-:Y:S01]  /*51a0*/  FADD.FTZ R12, R181, R164 ;  /* 0x000000a4b50c7221 */ /* 0x001fe20000010000 */
[C---:B------:R-:W-:Y:S02]  /*51b0*/  IADD3 R13, R48.reuse, 0x40, RZ ;  /* 0x00000040300d7810 */ /* 0x040fe40007ffe0ff */
[----:B------:R-:W-:Y:S01]  /*51c0*/  IADD3 R17, R48, 0x60, RZ ;  /* 0x0000006030117810 */ /* 0x000fe20007ffe0ff */
[----:B------:R-:W-:Y:S05]  /*51d0*/  @!P1 BRA `(.L_x_6287) ;  /* 0x0000001000009947 */ /* 0x000fea0003800000 */
[----:B-1----:R0:W-:Y:S02]  /*51e0*/  RED.E.ADD.F32.FTZ.RN.STRONG.GPU [R14.64+-0x780], R151 ;  /* 0xfff880970e00798e */ /* 0x0021e4000c10e784 */
.L_x_6287:
[----:B------:R-:W-:Y:S05]  /*51f0*/  BSYNC B0 ;  /* 0x0000000000007941 */ /* 0x000fea0003800000 */
.L_x_6286:
        /* <DEDUP_REMOVED lines=14> */
.L_x_6289:
[----:B------:R-:W-:Y:S05]  /*52e0*/  BSYNC B0 ;  /* 0x0000000000007941 */ /* 0x000fea0003800000 */
.L_x_6288:
[----:B------:R-:W3:Y:S01]  /*52f0*/  LDS R17, [R17.X4+0x5b0] ;  /* 0x0005b00011117984 */ /* 0x000ee20000004800 */
[----:B------:R-:W-:Y:S01]  /*5300*/  BSSY B0, `(.L_x_6290) ;  /* 0x0000005000007945 */ /* 0x000fe20003800000 */
[----:B--2---:R-:W-:Y:S02]  /*5310*/  IADD3 R13, R48, 0xa0, RZ ;  /* 0x000000a0300d7810 */ /* 0x004fe40007ffe0ff */
[----:B------:R-:W-:Y:S01]  /*5320*/  LEA.HI.SX32 R137, R137, R48, 0x1b ;  /* 0x0000003089897211 */ /* 0x000fe200078fdaff */
[----:B------:R-:W-:Y:S05]  /*5330*/  @!P0 BRA `(.L_x_6291) ;  /* 0x0000001000008947 */ /* 0x000fea0003800000 */
[----:B---3--:R2:W-:Y:S02]  /*5340*/  RED.E.ADD.F32.FTZ.RN.STRONG.GPU [R14.64+-0x680], R17 ;  /* 0xfff980110e00798e */ /* 0x0085e4000c10e784 */
.L_x_6291:
[----:B------:R-:W-:Y:S05]  /*5350*/  BSYNC B0 ;  /* 0x0000000000007941 */ /* 0x000fea0003800000 */
.L_x_6290:
[----:B------:R-:W4:Y:S01]  /*5360*/  LDS R137, [R137.X4+0x630] ;  /* 0x0006300089897984 */ /* 0x000f220000004800 */
[----:B------:R-:W-:Y:S01]  /*5370*/  BSSY B0, `(.L_x_6292) ;  /* 0x0000005000007945 */ /* 0x000fe20003800000 */
[----:B--23--:R-:W-:Y:S02]  /*5380*/  IADD3 R17, R48, 0xc0, RZ ;  /* 0x000000c030117810 */ /* 0x00cfe40007ffe0ff */
[----:B------:R-:W-:Y:S01]  /*5390*/  LEA.HI.SX32 R13, R13, R48, 0x1b ;  /* 0x000000300d0d7211 */ /* 0x000fe200078fdaff */
[----:B------:R-:W-:Y:S05]  /*53a0*/  @!P1 BRA `(.L_x_6293) ;  /* 0x0000001000009947 */ /* 0x000fea0003800000 */
[----:B----4-:R2:W-:Y:S02]  /*53b0*/  RED.E.ADD.F32.FTZ.RN.STRONG.GPU [R14.64+-0x600], R137 ;  /* 0xfffa00890e00798e */ /* 0x0105e4000c10e784 */
.L_x_6293:
[----:B------:R-:W-:Y:S05]  /*53c0*/  BSYNC B0 ;  /* 0x0000000000007941 */ /* 0x000fea0003800000 */
.L_x_6292:
[----:B------:R-:W3:Y:S01]  /*53d0*/  LDS R13, [R13.X4+0x6b0] ;  /* 0x0006b0000d0d7984 */ /* 0x000ee20000004800 */
[----:B------:R-:W-:Y:S01]  /*53e0*/  BSSY B0, `(.L_x_6294) ;  /* 0x0000005000007945 */ /* 0x000fe20003800000 */
[----:B--2-4-:R-:W-:-:S02]  /*53f0*/  IADD3 R137, R48, 0xe0, RZ ;  /* 0x000000e030897810 */ /* 0x014fc40007ffe0ff */
[----:B------:R-:W-:Y:S01]  /*5400*/  LEA.HI.SX32 R17, R17, R48, 0x1b ;  /* 0x0000003011117211 */ /* 0x000fe200078fdaff */
[----:B------:R-:W-:Y:S05]  /*5410*/  @!P2 BRA `(.L_x_6295) ;  /* 0x000000100000a947 */ /* 0x000fea0003800000 */
[----:B---3--:R2:W-:Y:S02]  /*5420*/  RED.E.ADD.F32.FTZ.RN.STRONG.GPU [R14.64+-0x580], R13 ;  /* 0xfffa800d0e00798e */ /* 0x0085e4000c10e784 */
.L_x_6295:
[----:B------:R-:W-:Y:S05]  /*5430*/  BSYNC B0 ;  /* 0x0000000000007941 */ /* 0x000fea0003800000 */
.L_x_6294:
[----:B------:R-:W4:Y:S01]  /*5440*/  LDS R17, [R17.X4+0x730] ;  /* 0x0007300011117984 */ /* 0x000f220000004800 */
[----:B------:R-:W-:Y:S01]  /*5450*/  BSSY B0, `(.L_x_6296) ;  /* 0x0000005000007945 */ /* 0x000fe20003800000 */
[----:B--23--:R-:W-:Y:S02]  /*5460*/  IADD3 R13, R48, 0x100, RZ ;  /* 0x00000100300d7810 */ /* 0x00cfe40007ffe0ff */
[----:B------:R-:W-:Y:S01]  /*5470*/  LEA.HI.SX32 R137, R137, R48, 0x1b ;  /* 0x0000003089897211 */ /* 0x000fe200078fdaff */
[----:B------:R-:W-:Y:S05]  /*5480*/  @!P3 BRA `(.L_x_6297) ;  /* 0x000000100000b947 */ /* 0x000fea0003800000 */
[----:B----4-:R2:W-:Y:S02]  /*5490*/  RED.E.ADD.F32.FTZ.RN.STRONG.GPU [R14.64+-0x500], R17 ;  /* 0xfffb00110e00798e */ /* 0x0105e4000c10e784 */
.L_x_6297:
[----:B------:R-:W-:Y:S05]  /*54a0*/  BSYNC B0 ;  /* 0x0000000000007941 */ /* 0x000fea0003800000 */
.L_x_6296:
[----:B------:R-:W3:Y:S01]  /*54b0*/  LDS R137, [R137.X4+0x7b0] ;  /* 0x0007b00089897984 */ /* 0x000ee20000004800 */
[----:B------:R-:W-:Y:S01]  /*54c0*/  BSSY B0, `(.L_x_6298) ;  /* 0x0000004000007945 */ /* 0x000fe20003800000 */
[----:B------:R-:W-:Y:S01]  /*54d0*/  LEA.HI.SX32 R13, R13, R48, 0x1b ;  /* 0x000000300d0d7211 */ /* 0x000fe200078fdaff */
[----:B------:R-:W-:Y:S05]  /*54e0*/  @!P4 BRA `(.L_x_6299) ;  /* 0x000000100000c947 */ /* 0x000fea0003800000 */
[----:B---3--:R3:W-:Y:S02]  /*54f0*/  RED.E.ADD.F32.FTZ.RN.STRONG.GPU [R14.64+-0x480], R137 ;  /* 0xfffb80890e00798e */ /* 0x0087e4000c10e784 */
.L_x_6299:
[----:B------:R-:W-:Y:S05]  /*5500*/  BSYNC B0 ;  /* 0x0000000000007941 */ /* 0x000fea0003800000 */
.L_x_6298:
[----:B------:R-:W0:Y:S01]  /*5510*/  LDS R13, [R13.X4+0x830] ;  /* 0x000830000d0d7984 */ /* 0x000e220000004800 */
[----:B------:R-:W-:Y:S01]  /*5520*/  BSSY B0, `(.L_x_6300) ;  /* 0x0000005000007945 */ /* 0x000fe20003800000 */
[----:B--2-4-:R-:W-:-:S02]  /*5530*/  IADD3 R17, R48, 0x120, RZ ;  /* 0x0000012030117810 */ /* 0x014fc40007ffe0ff */
[----:B---3--:R-:W-:Y:S01]  /*5540*/  IADD3 R137, R48, 0x140, RZ ;  /* 0x0000014030897810 */ /* 0x008fe20007ffe0ff */
[----:B------:R-:W-:Y:S05]  /*5550*/  @!P5 BRA `(.L_x_6301) ;  /* 0x000000100000d947 */ /* 0x000fea0003800000 */
[----:B0-----:R0:W-:Y:S02]  /*5560*/  RED.E.ADD.F32.FTZ.RN.STRONG.GPU [R14.64+-0x400], R13 ;  /* 0xfffc000d0e00798e */ /* 0x0011e4000c10e784 */
.L_x_6301:
[----:B------:R-:W-:Y:S05]  /*5570*/  BSYNC B0 ;  /* 0x0000000000007941 */ /* 0x000fea0003800000 */
.L_x_6300:
        /* <DEDUP_REMOVED lines=14> */
.L_x_6303:
[----:B------:R-:W-:Y:S05]  /*5660*/  BSYNC B0 ;  /* 0x0000000000007941 */ /* 0x000fea0003800000 */
.L_x_6302:
[----:B------:R-:W2:Y:S01]  /*5670*/  LDS R137, [R137.X4+0x930] ;  /* 0x0009300089897984 */ /* 0x000ea20000004800 */
[----:B------:R-:W-:Y:S01]  /*5680*/  BSSY B0, `(.L_x_6304) ;  /* 0x0000005000007945 */ /* 0x000fe20003800000 */
[----:B0-----:R-:W-:-:S02]  /*5690*/  IADD3 R17, R48, 0x180, RZ ;  /* 0x0000018030117810 */ /* 0x001fc40007ffe0ff */
[----:B------:R-:W-:Y:S01]  /*56a0*/  LEA.HI.SX32 R13, R13, R48, 0x1b ;  /* 0x000000300d0d7211 */ /* 0x000fe200078fdaff */
[----:B------:R-:W-:Y:S05]  /*56b0*/  @!P0 BRA `(.L_x_6305) ;  /* 0x0000001000008947 */ /* 0x000fea0003800000 */
[----:B--2---:R0:W-:Y:S02]  /*56c0*/  RED.E.ADD.F32.FTZ.RN.STRONG.GPU [R14.64+-0x300], R137 ;  /* 0xfffd00890e00798e */ /* 0x0041e4000c10e784 */
.L_x_6305:
[----:B------:R-:W-:Y:S05]  /*56d0*/  BSYNC B0 ;  /* 0x0000000000007941 */ /* 0x000fea0003800000 */
.L_x_6304:
[----:B------:R-:W3:Y:S01]  /*56e0*/  LDS R13, [R13.X4+0x9b0] ;  /* 0x0009b0000d0d7984 */ /* 0x000ee20000004800 */
[----:B------:R-:W-:Y:S01]  /*56f0*/  BSSY B0, `(.L_x_6306) ;  /* 0x0000005000007945 */ /* 0x000fe20003800000 */
[----:B0-2---:R-:W-:Y:S02]  /*5700*/  IADD3 R137, R48, 0x1a0, RZ ;  /* 0x000001a030897810 */ /* 0x005fe40007ffe0ff */
[----:B------:R-:W-:Y:S01]  /*5710*/  LEA.HI.SX32 R17, R17, R48, 0x1b ;  /* 0x0000003011117211 */ /* 0x000fe200078fdaff */
[----:B------:R-:W-:Y:S05]  /*5720*/  @!P1 BRA `(.L_x_6307) ;  /* 0x0000001000009947 */ /* 0x000fea0003800000 */
[----:B---3--:R0:W-:Y:S02]  /*5730*/  RED.E.ADD.F32.FTZ.RN.STRONG.GPU [R14.64+-0x280], R13 ;  /* 0xfffd800d0e00798e */ /* 0x0081e4000c10e784 */
.L_x_6307:
[----:B------:R-:W-:Y:S05]  /*5740*/  BSYNC B0 ;  /* 0x0000000000007941 */ /* 0x000fea0003800000 */
.L_x_6306:
[----:B------:R-:W2:Y:S01]  /*5750*/  LDS R17, [R17.X4+0xa30] ;  /* 0x000a300011117984 */ /* 0x000ea20000004800 */
[----:B------:R-:W-:Y:S01]  /*5760*/  BSSY B0, `(.L_x_6308) ;  /* 0x0000005000007945 */ /* 0x000fe20003800000 */
[----:B0--3--:R-:W-:Y:S02]  /*5770*/  IADD3 R13, R48, 0x1c0, RZ ;  /* 0x000001c0300d7810 */ /* 0x009fe40007ffe0ff */
[----:B------:R-:W-:Y:S01]  /*5780*/  LEA.HI.SX32 R137, R137, R48, 0x1b ;  /* 0x0000003089897211 */ /* 0x000fe200078fdaff */
[----:B------:R-:W-:Y:S05]  /*5790*/  @!P2 BRA `(.L_x_6309) ;  /* 0x000000100000a947 */ /* 0x000fea0003800000 */
[----:B--2---:R0:W-:Y:S02]  /*57a0*/  RED.E.ADD.F32.FTZ.RN.STRONG.GPU [R14.64+-0x200], R17 ;  /* 0xfffe00110e00798e */ /* 0x0041e4000c10e784 */
.L_x_6309:
[----:B------:R-:W-:Y:S05]  /*57b0*/  BSYNC B0 ;  /* 0x0000000000007941 */ /* 0x000fea0003800000 */
.L_x_6308:
[----:B------:R-:W3:Y:S01]  /*57c0*/  LDS R137, [R137.X4+0xab0] ;  /* 0x000ab00089897984 */ /* 0x000ee20000004800 */
[----:B------:R-:W-:Y:S01]  /*57d0*/  BSSY B0, `(.L_x_6310) ;  /* 0x0000005000007945 */ /* 0x000fe20003800000 */
[----:B0-2---:R-:W-:-:S02]  /*57e0*/  IADD3 R17, R48, 0x1e0, RZ ;  /* 0x000001e030117810 */ /* 0x005fc40007ffe0ff */
[----:B------:R-:W-:Y:S01]  /*57f0*/  LEA.HI.SX32 R13, R13, R48, 0x1b ;  /* 0x000000300d0d7211 */ /* 0x000fe200078fdaff */
[----:B------:R-:W-:Y:S05]  /*5800*/  @!P3 BRA `(.L_x_6311) ;  /* 0x000000100000b947 */ /* 0x000fea0003800000 */
[----:B---3--:R0:W-:Y:S02]  /*5810*/  RED.E.ADD.F32.FTZ.RN.STRONG.GPU [R14.64+-0x180], R137 ;  /* 0xfffe80890e00798e */ /* 0x0081e4000c10e784 */
.L_x_6311:
[----:B------:R-:W-:Y:S05]  /*5820*/  BSYNC B0 ;  /* 0x0000000000007941 */ /* 0x000fea0003800000 */
.L_x_6310:
[----:B------:R-:W2:Y:S01]  /*5830*/  LDS R13, [R13.X4+0xb30] ;  /* 0x000b30000d0d7984 */ /* 0x000ea20000004800 */
[----:B------:R-:W-:Y:S01]  /*5840*/  BSSY B0, `(.L_x_6312) ;  /* 0x0000004000007945 */ /* 0x000fe20003800000 */
[----:B------:R-:W-:Y:S01]  /*5850*/  LEA.HI.SX32 R17, R17, R48, 0x1b ;  /* 0x0000003011117211 */ /* 0x000fe200078fdaff */
[----:B------:R-:W-:Y:S05]  /*5860*/  @!P4 BRA `(.L_x_6313) ;  /* 0x000000100000c947 */ /* 0x000fea0003800000 */
[----:B--2---:R2:W-:Y:S02]  /*5870*/  RED.E.ADD.F32.FTZ.RN.STRONG.GPU [R14.64+-0x100], R13 ;  /* 0xffff000d0e00798e */ /* 0x0045e4000c10e784 */
.L_x_6313:
[----:B------:R-:W-:Y:S05]  /*5880*/  BSYNC B0 ;  /* 0x0000000000007941 */ /* 0x000fea0003800000 */
.L_x_6312:
[----:B------:R-:W4:Y:S01]  /*5890*/  LDS R17, [R17.X4+0xbb0] ;  /* 0x000bb00011117984 */ /* 0x000f220000004800 */
[----:B------:R-:W-:Y:S01]  /*58a0*/  BSSY B0, `(.L_x_6314) ;  /* 0x0000003000007945 */ /* 0x000fe20003800000 */
[----:B------:R-:W-:Y:S05]  /*58b0*/  @!P5 BRA `(.L_x_6315) ;  /* 0x000000100000d947 */ /* 0x000fea0003800000 */
[----:B----4-:R4:W-:Y:S02]  /*58c0*/  RED.E.ADD.F32.FTZ.RN.STRONG.GPU [R14.64+-0x80], R17 ;  /* 0xffff80110e00798e */ /* 0x0109e4000c10e784 */
.L_x_6315:
[----:B------:R-:W-:Y:S05]  /*58d0*/  BSYNC B0 ;  /* 0x0000000000007941 */ /* 0x000fea0003800000 */
.L_x_6314:
[----:B0-2-4-:R-:W0:Y:S01]  /*58e0*/  SHFL.DOWN PT, R14, R133, 0x1, 0x1f ;  /* 0x08201f00850e7f89 */ /* 0x015e2200000e0000 */
[C---:B------:R-:W-:Y:S01]  /*58f0*/  ISETP.GT.AND P0, PT, R46.reuse, 0x1e, PT ;  /* 0x0000001e2e00780c */ /* 0x040fe20003f04270 */
[----:B------:R-:W-:Y:S01]  /*5900*/  FMUL.FTZ R15, R75, R196 ;  /* 0x000000c44b0f7220 */ /* 0x000fe20000410000 */
[----:B------:R-:W-:Y:S01]  /*5910*/  ISETP.NE.AND P1, PT, R46, RZ, PT ;  /* 0x000000ff2e00720c */ /* 0x000fe20003f25270 */
[----:B------:R-:W2:Y:S01]  /*5920*/  SHFL.DOWN PT, R13, R12, 0x1, 0x1f ;  /* 0x08201f000c0d7f89 */ /* 0x000ea200000e0000 */
[----:B------:R-:W-:Y:S01]  /*5930*/  FMUL.FTZ R125, R125, R186 ;  /* 0x000000ba7d7d7220 */ /* 0x000fe20000410000 */
[----:B------:R-:W-:Y:S01]  /*5940*/  ISETP.NE.AND P2, PT, R48, RZ, PT ;  /* 0x000000ff3000720c */ /* 0x000fe20003f45270 */
[----:B------:R-:W-:Y:S01]  /*5950*/  FMUL.FTZ R17, R174, R15 ;  /* 0x0000000fae117220 */ /* 0x000fe20000410000 */
[----:B------:R-:W-:Y:S01]  /*5960*/  BSSY B0, `(.L_x_6316) ;  /* 0x0000080000007945 */ /* 0x000fe20003800000 */
[----:B------:R-:W-:-:S02]  /*5970*/  FFMA.FTZ R88, R125, R61, R88 ;  /* 0x0000003d7d587223 */ /* 0x000fc40000010058 */
[----:B------:R-:W-:Y:S02]  /*5980*/  FMUL.FTZ R128, R128, R193 ;  /* 0x000000c180807220 */ /* 0x000fe40000410000 */
[----:B------:R-:W-:Y:S02]  /*5990*/  FMUL.FTZ R121, R121, R136 ;  /* 0x0000008879797220 */ /* 0x000fe40000410000 */
[-C--:B------:R-:W-:Y:S02]  /*59a0*/  FMUL.FTZ R122, R122, R178.reuse ;  /* 0x000000b27a7a7220 */ /* 0x080fe40000410000 */
[----:B------:R-:W-:Y:S02]  /*59b0*/  FMUL.FTZ R178, R75, R178 ;  /* 0x000000b24bb27220 */ /* 0x000fe40000410000 */
[----:B------:R-:W-:Y:S02]  /*59c0*/  FMUL.FTZ R149, R149, R210 ;  /* 0x000000d295957220 */ /* 0x000fe40000410000 */
[----:B------:R-:W-:-:S02]  /*59d0*/  FMUL.FTZ R185, R185, R178 ;  /* 0x000000b2b9b97220 */ /* 0x000fc40000410000 */
        /* <DEDUP_REMOVED lines=11> */
[----:B------:R-:W-:Y:S02]  /*5a90*/  FADD.FTZ R107, R14, R107 ;  /* 0x0000006b0e6b7221 */ /* 0x000fe40000010000 */
[----:B------:R-:W-:Y:S02]  /*5aa0*/  FMUL.FTZ R14, R123, R134 ;  /* 0x000000867b0e7220 */ /* 0x000fe40000410000 */
[----:B------:R-:W-:Y:S02]  /*5ab0*/  FADD.FTZ R102, R185, R102 ;  /* 0x00000066b9667221 */ /* 0x000fe40000010000 */
[----:B------:R-:W-:-:S02]  /*5ac0*/  FFMA.FTZ R91, R14, R54, R91 ;  /* 0x000000360e5b7223 */ /* 0x000fc4000001005b */
[----:B------:R-:W-:Y:S02]  /*5ad0*/  FFMA.FTZ R92, R121, R57, R92 ;  /* 0x00000039795c7223 */ /* 0x000fe4000001005c */
[----:B------:R-:W-:Y:S02]  /*5ae0*/  FFMA.FTZ R80, R149, R103, R80 ;  /* 0x0000006795507223 */ /* 0x000fe40000010050 */
[----:B0-----:R-:W-:Y:S02]  /*5af0*/  @!P0 FADD.FTZ R133, R133, R16 ;  /* 0x0000001085858221 */ /* 0x001fe40000010000 */
[----:B------:R-:W-:Y:S02]  /*5b00*/  FMUL.FTZ R16, R127, R196 ;  /* 0x000000c47f107220 */ /* 0x000fe40000410000 */
[----:B--2---:R-:W-:Y:S01]  /*5b10*/  @!P0 FADD.FTZ R12, R12, R13 ;  /* 0x0000000d0c0c8221 */ /* 0x004fe20000010000 */
[----:B------:R-:W0:Y:S01]  /*5b20*/  SHFL.DOWN PT, R116, R133, 0x4, 0x1f ;  /* 0x08801f0085747f89 */ /* 0x000e2200000e0000 */
[----:B------:R-:W-:Y:S01]  /*5b30*/  ISETP.GT.AND P0, PT, R46, 0x1b, PT ;  /* 0x0000001b2e00780c */ /* 0x000fe20003f04270 */
[----:B------:R-:W-:-:S02]  /*5b40*/  FMUL.FTZ R13, R124, R182 ;  /* 0x000000b67c0d7220 */ /* 0x000fc40000410000 */
[----:B---3--:R-:W2:Y:S01]  /*5b50*/  SHFL.DOWN PT, R137, R12, 0x4, 0x1f ;  /* 0x08801f000c897f89 */ /* 0x008ea200000e0000 */
        /* <DEDUP_REMOVED lines=8> */
[----:B------:R-:W-:Y:S02]  /*5be0*/  FFMA.FTZ R17, R148, R16, R17 ;  /* 0x0000001094117223 */ /* 0x000fe40000010011 */
[----:B------:R-:W-:Y:S02]  /*5bf0*/  FFMA.FTZ R152, R152, R125, R13 ;  /* 0x0000007d98987223 */ /* 0x000fe4000001000d */
        /* <DEDUP_REMOVED lines=11> */
[----:B------:R-:W-:Y:S02]  /*5cb0*/  FFMA.FTZ R15, R144, R16, R15 ;  /* 0x00000010900f7223 */ /* 0x000fe4000001000f */
[----:B------:R-:W-:Y:S02]  /*5cc0*/  FFMA.FTZ R16, R145, R14, R13 ;  /* 0x0000000e91107223 */ /* 0x000fe4000001000d */
[-C--:B------:R-:W-:Y:S02]  /*5cd0*/  FMUL.FTZ R13, R120, R135.reuse ;  /* 0x00000087780d7220 */ /* 0x080fe40000410000 */
[----:B------:R-:W-:Y:S02]  /*5ce0*/  FMUL.FTZ R14, R75, R135 ;  /* 0x000000874b0e7220 */ /* 0x000fe40000410000 */
[----:B------:R-:W-:-:S02]  /*5cf0*/  FADD.FTZ R110, R15, R110 ;  /* 0x0000006e0f6e7221 */ /* 0x000fc40000010000 */
[----:B------:R-:W-:Y:S02]  /*5d00*/  FMUL.FTZ R15, R75, R210 ;  /* 0x000000d24b0f7220 */ /* 0x000fe40000410000 */
[----:B0-----:R-:W-:Y:S02]  /*5d10*/  @!P0 FADD.FTZ R133, R133, R116 ;  /* 0x0000007485858221 */ /* 0x001fe40000010000 */
[----:B------:R-:W-:Y:S02]  /*5d20*/  FADD.FTZ R106, R17, R106 ;  /* 0x0000006a116a7221 */ /* 0x000fe40000010000 */
[----:B--2---:R-:W-:Y:S01]  /*5d30*/  @!P0 FADD.FTZ R12, R12, R125 ;  /* 0x0000007d0c0c8221 */ /* 0x004fe20000010000 */
[----:B------:R-:W0:Y:S01]  /*5d40*/  SHFL.DOWN PT, R120, R133, 0x10, 0x1f ;  /* 0x0a001f0085787f89 */ /* 0x000e2200000e0000 */
[----:B------:R-:W-:Y:S01]  /*5d50*/  ISETP.GT.AND P0, PT, R46, 0xf, PT ;  /* 0x0000000f2e00780c */ /* 0x000fe20003f04270 */
[----:B------:R-:W-:Y:S02]  /*5d60*/  FMUL.FTZ R14, R191, R14 ;  /* 0x0000000ebf0e7220 */ /* 0x000fe40000410000 */
[----:B------:R-:W2:Y:S01]  /*5d70*/  SHFL.DOWN PT, R123, R12, 0x10, 0x1f ;  /* 0x0a001f000c7b7f89 */ /* 0x000ea200000e0000 */
[----:B------:R-:W-:-:S02]  /*5d80*/  FMUL.FTZ R17, R140, R208 ;  /* 0x000000d08c117220 */ /* 0x000fc40000410000 */
[----:B------:R-:W-:Y:S02]  /*5d90*/  FMUL.FTZ R158, R158, R15 ;  /* 0x0000000f9e9e7220 */ /* 0x000fe40000410000 */
[C---:B------:R-:W-:Y:S02]  /*5da0*/  FMUL.FTZ R208, R75.reuse, R208 ;  /* 0x000000d04bd07220 */ /* 0x040fe40000410000 */
[----:B------:R-:W-:Y:S02]  /*5db0*/  FMUL.FTZ R15, R75, R160 ;  /* 0x000000a04b0f7220 */ /* 0x000fe40000410000 */
[----:B------:R-:W-:Y:S02]  /*5dc0*/  FFMA.FTZ R90, R13, R56, R90 ;  /* 0x000000380d5a7223 */ /* 0x000fe4000001005a */
        /* <DEDUP_REMOVED lines=8> */
[----:B------:R-:W-:Y:S02]  /*5e50*/  FFMA.FTZ R82, R17, R115, R82 ;  /* 0x0000007311527223 */ /* 0x000fe40000010052 */
[----:B------:R-:W-:Y:S02]  /*5e60*/  FFMA.FTZ R208, R142, R17, R208 ;  /* 0x000000118ed07223 */ /* 0x000fe400000100d0 */
[----:B------:R-:W-:Y:S02]  /*5e70*/  FMUL.FTZ R15, R118, R138 ;  /* 0x0000008a760f7220 */ /* 0x000fe40000410000 */
[----:B------:R-:W-:Y:S02]  /*5e80*/  FFMA.FTZ R93, R14, R58, R93 ;  /* 0x0000003a0e5d7223 */ /* 0x000fe4000001005d */
[----:B------:R-:W-:Y:S02]  /*5e90*/  FFMA.FTZ R19, R19, R14, R202 ;  /* 0x0000000e13137223 */ /* 0x000fe400000100ca */
[----:B------:R-:W-:-:S02]  /*5ea0*/  FMUL.FTZ R212, R75, R212 ;  /* 0x000000d44bd47220 */ /* 0x000fc40000410000 */
[C---:B------:R-:W-:Y:S02]  /*5eb0*/  FMUL.FTZ R17, R75.reuse, R206 ;  /* 0x000000ce4b117220 */ /* 0x040fe40000410000 */
[C---:B------:R-:W-:Y:S02]  /*5ec0*/  FMUL.FTZ R138, R75.reuse, R138 ;  /* 0x0000008a4b8a7220 */ /* 0x040fe40000410000 */
[----:B------:R-:W-:Y:S02]  /*5ed0*/  FMUL.FTZ R14, R75, R126 ;  /* 0x0000007e4b0e7220 */ /* 0x000fe40000410000 */
[----:B------:R-:W-:Y:S01]  /*5ee0*/  FFMA.FTZ R156, R156, R121, R13 ;  /* 0x000000799c9c7223 */ /* 0x000fe2000001000d */
[----:B------:R-:W-:Y:S01]  /*5ef0*/  MOV R13, R133 ;  /* 0x00000085000d7202 */ /* 0x000fe20000000f00 */
[----:B--2---:R-:W-:Y:S02]  /*5f00*/  @!P0 FADD.FTZ R12, R12, R123 ;  /* 0x0000007b0c0c8221 */ /* 0x004fe40000010000 */
[----:B------:R-:W-:-:S02]  /*5f10*/  FMUL.FTZ R212, R167, R212 ;  /* 0x000000d4a7d47220 */ /* 0x000fc40000410000 */
        /* <DEDUP_REMOVED lines=21> */
[----:B------:R-:W-:Y:S02]  /*6070*/  FFMA.FTZ R94, R15, R59, R94 ;  /* 0x0000003b0f5e7223 */ /* 0x000fe4000001005e */
[----:B------:R-:W-:Y:S02]  /*6080*/  FFMA.FTZ R95, R126, R60, R95 ;  /* 0x0000003c7e5f7223 */ /* 0x000fe4000001005f */
        /* <DEDUP_REMOVED lines=13> */
.L_x_6317:
[----:B0-----:R-:W-:Y:S05]  /*6160*/  BSYNC B0 ;  /* 0x0000000000007941 */ /* 0x001fea0003800000 */
.L_x_6316:
[----:B------:R-:W-:Y:S02]  /*6170*/  IADD3 R79, R79, 0x1, RZ ;  /* 0x000000014f4f7810 */ /* 0x000fe40007ffe0ff */
[----:B------:R-:W-:Y:S02]  /*6180*/  IADD3 R78, P1, R78, 0x1, RZ ;  /* 0x000000014e4e7810 */ /* 0x000fe40007f3e0ff */
[----:B------:R-:W-:Y:S02]  /*6190*/  ISETP.GE.AND P0, PT, R79, c[0x0][0x16c], PT ;  /* 0x00005b004f007a0c */ /* 0x000fe40003f06270 */
[----:B------:R-:W-:-:S11]  /*61a0*/  IADD3.X R77, RZ, R77, RZ, P1, !PT ;  /* 0x0000004dff4d7210 */ /* 0x000fd60000ffe4ff */
[----:B------:R-:W-:Y:S01]  /*61b0*/  @P0 CALL.REL.NOINC `(.L_x_6281) ;  /* 0x0000001000000944 */ /* 0x000fe20003c00000 */
[----:B------:R-:W-:Y:S05]  /*61c0*/  BRA `(.L_x_6318) ;  /* 0xffffd19000007947 */ /* 0x000fea000383ffff */
.L_x_6281:
[----:B------:R-:W-:Y:S06]  /*61d0*/  BAR.SYNC.DEFER_BLOCKING 0x0 ;  /* 0x0000000000007b1d */ /* 0x000fec0000010000 */
[----:B------:R-:W2:Y:S04]  /*61e0*/  LDG.E.128 R4, [R2.64] ;  /* 0x0000000402047981 */ /* 0x000ea8000c1e1d00 */
[----:B------:R-:W3:Y:S01]  /*61f0*/  LDG.E.128 R12, [R2.64+0x200] ;  /* 0x00020004020c7981 */ /* 0x000ee2000c1e1d00 */
[----:B------:R-:W-:-:S02]  /*6200*/  F2FP.PACK_AB R18, R82, R83 ;  /* 0x000000535212723e */ /* 0x000fc400000000ff */
[----:B------:R-:W-:Y:S02]  /*6210*/  F2FP.PACK_AB R16, R87, R86 ;  /* 0x000000565710723e */ /* 0x000fe400000000ff */
        /* <DEDUP_REMOVED lines=9> */
[----:B0-----:R-:W-:Y:S02]  /*62b0*/  HADD2.F32 R17, -RZ, R8.H0_H0 ;  /* 0x20000008ff117230 */ /* 0x001fe40000004100 */
[--C-:B------:R-:W-:Y:S02]  /*62c0*/  HADD2.F32 R19, -RZ, R9.reuse.H0_H0 ;  /* 0x20000009ff137230 */ /* 0x100fe40000004100 */
[----:B------:R-:W-:Y:S01]  /*62d0*/  HADD2.F32 R13, -RZ, R10.H0_H0 ;  /* 0x2000000aff0d7230 */ /* 0x000fe20000004100 */
[--C-:B------:R-:W-:Y:S01]  /*62e0*/  FADD.FTZ R0, R17, R50.reuse ;  /* 0x0000003211007221 */ /* 0x100fe20000010000 */
[----:B------:R-:W-:Y:S01]  /*62f0*/  HADD2.F32 R17, -RZ, R8.H1_H1 ;  /* 0x30000008ff117230 */ /* 0x000fe20000004100 */
[--C-:B------:R-:W-:Y:S01]  /*6300*/  FADD.FTZ R19, R19, R50.reuse ;  /* 0x0000003213137221 */ /* 0x100fe20000010000 */
[----:B------:R-:W-:Y:S01]  /*6310*/  HADD2.F32 R9, -RZ, R9.H1_H1 ;  /* 0x30000009ff097230 */ /* 0x000fe20000004100 */
[----:B------:R-:W-:Y:S01]  /*6320*/  BAR.SYNC.DEFER_BLOCKING 0x0 ;  /* 0x0000000000007b1d */ /* 0x000fe20000010000 */
[----:B------:R-:W-:Y:S01]  /*6330*/  FSETP.GTU.FTZ.AND P2, PT, R0, 20, PT ;  /* 0x41a000000000780b */ /* 0x000fe20003f5c000 */
[--C-:B------:R-:W-:Y:S01]  /*6340*/  FADD.FTZ R17, R17, R50.reuse ;  /* 0x0000003211117221 */ /* 0x100fe20000010000 */
[----:B------:R-:W-:Y:S01]  /*6350*/  FSETP.GTU.FTZ.AND P4, PT, R19, 20, PT ;  /* 0x41a000001300780b */ /* 0x000fe20003f9c000 */
[----:B------:R-:W-:-:S03]  /*6360*/  FADD.FTZ R9, R9, R50 ;  /* 0x0000003209097221 */ /* 0x000fc60000010000 */
[----:B------:R-:W-:Y:S02]  /*6370*/  FSETP.GTU.FTZ.AND P3, PT, R17, 20, PT ;  /* 0x41a000001100780b */ /* 0x000fe40003f7c000 */
[----:B------:R-:W-:-:S05]  /*6380*/  FSETP.GTU.FTZ.AND P5, PT, R9, 20, PT ;  /* 0x41a000000900780b */ /* 0x000fca0003fbc000 */
[----:B------:R-:W-:Y:S02]  /*6390*/  @!P2 FMUL.FTZ R0, R0, -1.4426950216293334961 ;  /* 0xbfb8aa3b0000a820 */ /* 0x000fe40000410000 */
[----:B------:R-:W-:Y:S01]  /*63a0*/  @!P4 FMUL.FTZ R8, R19, -1.4426950216293334961 ;  /* 0xbfb8aa3b1308c820 */ /* 0x000fe20000410000 */
[----:B------:R-:W-:-:S03]  /*63b0*/  F2FP.PACK_AB R19, R80, R81 ;  /* 0x000000515013723e */ /* 0x000fc600000000ff */
[----:B------:R-:W0:Y:S01]  /*63c0*/  @!P2 MUFU.EX2 R0, R0 ;  /* 0x000000000000a308 */ /* 0x000e220000000800 */
[----:B------:R-:W-:Y:S02]  /*63d0*/  @!P3 FMUL.FTZ R3, R17, -1.4426950216293334961 ;  /* 0xbfb8aa3b1103b820 */ /* 0x000fe40000410000 */
[----:B------:R-:W-:-:S05]  /*63e0*/  @!P5 FMUL.FTZ R9, R9, -1.4426950216293334961 ;  /* 0xbfb8aa3b0909d820 */ /* 0x000fca0000410000 */
        /* <DEDUP_REMOVED lines=12> */
[----:B------:R-:W-:Y:S02]  /*64b0*/  FADD.FTZ R13, R13, R50 ;  /* 0x000000320d0d7221 */ /* 0x000fe40000010000 */
[----:B0-----:R-:W-:-:S03]  /*64c0*/  @!P4 FADD.FTZ R8, R8, 1 ;  /* 0x3f8000000808c421 */ /* 0x001fc60000010000 */
[----:B------:R0:W5:Y:S01]  /*64d0*/  @!P3 MUFU.RCP R10, R3 ;  /* 0x00000003000ab308 */ /* 0x0001620000001000 */
[----:B------:R-:W-:Y:S01]  /*64e0*/  FSETP.GTU.FTZ.AND P1, PT, R13, 20, PT ;  /* 0x41a000000d00780b */ /* 0x000fe20003f3c000 */
[----:B------:R-:W-:Y:S01]  /*64f0*/  FADD.FTZ R14, R11, R50 ;  /* 0x000000320b0e7221 */ /* 0x000fe20000010000 */
[----:B--2---:R-:W-:Y:S01]  /*6500*/  HADD2.F32 R11, -RZ, R4.H1_H1 ;  /* 0x30000004ff0b7230 */ /* 0x004fe20000004100 */
[----:B------:R-:W-:-:S03]  /*6510*/  @!P6 FMUL.FTZ R0, R0, -1.4426950216293334961 ;  /* 0xbfb8aa3b0000e820 */ /* 0x000fc60000410000 */
[----:B---3--:R-:W-:Y:S01]  /*6520*/  @!P0 FMUL.FTZ R2, R12, -1.4426950216293334961 ;  /* 0xbfb8aa3b0c028820 */ /* 0x008fe20000410000 */
[----:B------:R2:W3:Y:S01]  /*6530*/  @!P4 MUFU.RCP R17, R8 ;  /* 0x000000080011c308 */ /* 0x0004e20000001000 */
[----:B0-----:R-:W-:Y:S01]  /*6540*/  HADD2.F32 R3, -RZ, R4.H0_H0 ;  /* 0x20000004ff037230 */ /* 0x001fe20000004100 */
[----:B----4-:R-:W-:Y:S01]  /*6550*/  @!P2 FMUL.FTZ R96, R96, R15 ;  /* 0x0000000f6060a220 */ /* 0x010fe20000410000 */
[----:B------:R-:W-:Y:S01]  /*6560*/  FSETP.GTU.FTZ.AND P2, PT, R14, 20, PT ;  /* 0x41a000000e00780b */ /* 0x000fe20003f5c000 */
[----:B------:R-:W-:-:S04]  /*6570*/  FADD.FTZ R11, R11, R50 ;  /* 0x000000320b0b7221 */ /* 0x000fc80000010000 */
[----:B------:R-:W0:Y:S01]  /*6580*/  @!P5 MUFU.EX2 R9, R9 ;  /* 0x000000090009d308 */ /* 0x000e220000000800 */
[----:B--2---:R-:W-:Y:S02]  /*6590*/  FADD.FTZ R8, R3, R50 ;  /* 0x0000003203087221 */ /* 0x004fe40000010000 */
[----:B-----5:R-:W-:Y:S02]  /*65a0*/  @!P3 FMUL.FTZ R97, R97, R10 ;  /* 0x0000000a6161b220 */ /* 0x020fe40000410000 */
[----:B------:R-:W-:Y:S01]  /*65b0*/  @!P1 FMUL.FTZ R3, R13, -1.4426950216293334961 ;  /* 0xbfb8aa3b0d039820 */ /* 0x000fe20000410000 */
[----:B------:R-:W-:Y:S02]  /*65c0*/  FSETP.GTU.FTZ.AND P3, PT, R8, 20, PT ;  /* 0x41a000000800780b */ /* 0x000fe40003f7c000 */
[----:B------:R-:W2:Y:S01]  /*65d0*/  @!P6 MUFU.EX2 R0, R0 ;  /* 0x000000000000e308 */ /* 0x000ea20000000800 */
[----:B------:R-:W-:Y:S02]  /*65e0*/  @!P2 FMUL.FTZ R4, R14, -1.4426950216293334961 ;  /* 0xbfb8aa3b0e04a820 */ /* 0x000fe40000410000 */
[----:B---3--:R-:W-:Y:S01]  /*65f0*/  @!P4 FMUL.FTZ R98, R98, R17 ;  /* 0x000000116262c220 */ /* 0x008fe20000410000 */
[----:B------:R-:W-:-:S02]  /*6600*/  FSETP.GTU.FTZ.AND P4, PT, R11, 20, PT ;  /* 0x41a000000b00780b */ /* 0x000fc40003f9c000 */
[----:B------:R-:W-:Y:S02]  /*6610*/  F2FP.PACK_AB R17, R84, R85 ;  /* 0x000000555411723e */ /* 0x000fe400000000ff */
[----:B------:R-:W3:Y:S01]  /*6620*/  @!P1 MUFU.EX2 R3, R3 ;  /* 0x0000000300039308 */ /* 0x000ee20000000800 */
[----:B0-----:R-:W-:Y:S02]  /*6630*/  @!P5 FADD.FTZ R9, R9, 1 ;  /* 0x3f8000000909d421 */ /* 0x001fe40000010000 */
[----:B------:R-:W-:Y:S01]  /*6640*/  @!P3 FMUL.FTZ R8, R8, -1.4426950216293334961 ;  /* 0xbfb8aa3b0808b820 */ /* 0x000fe20000410000 */
[----:B------:R0:W-:Y:S04]  /*6650*/  STS.128 [R33+0x10], R16 ;  /* 0x0000101021007388 */ /* 0x0001e80000000c00 */
[----:B------:R-:W4:Y:S01]  /*6660*/  @!P0 MUFU.EX2 R2, R2 ;  /* 0x0000000200028308 */ /* 0x000f220000000800 */
[----:B--2---:R-:W-:-:S02]  /*6670*/  @!P6 FADD.FTZ R0, R0, 1 ;  /* 0x3f8000000000e421 */ /* 0x004fc40000010000 */
[----:B------:R-:W-:Y:S01]  /*6680*/  @!P4 FMUL.FTZ R10, R11, -1.4426950216293334961 ;  /* 0xbfb8aa3b0b0ac820 */ /* 0x000fe20000410000 */
[--C-:B------:R-:W-:Y:S02]  /*6690*/  HADD2.F32 R11, -RZ, R5.reuse.H0_H0 ;  /* 0x20000005ff0b7230 */ /* 0x100fe40000004100 */
[----:B------:R-:W-:Y:S02]  /*66a0*/  HADD2.F32 R5, -RZ, R5.H1_H1 ;  /* 0x30000005ff057230 */ /* 0x000fe40000004100 */
[----:B------:R-:W2:Y:S01]  /*66b0*/  @!P2 MUFU.EX2 R4, R4 ;  /* 0x000000040004a308 */ /* 0x000ea20000000800 */
[----:B---3--:R-:W-:Y:S02]  /*66c0*/  @!P1 FADD.FTZ R3, R3, 1 ;  /* 0x3f80000003039421 */ /* 0x008fe40000010000 */
[----:B------:R-:W-:Y:S01]  /*66d0*/  FADD.FTZ R11, R11, R50 ;  /* 0x000000320b0b7221 */ /* 0x000fe20000010000 */
[----:B0-----:R-:W-:-:S04]  /*66e0*/  F2FP.PACK_AB R16, R97, R96 ;  /* 0x000000606110723e */ /* 0x001fc800000000ff */
[----:B------:R-:W0:Y:S01]  /*66f0*/  @!P3 MUFU.EX2 R8, R8 ;  /* 0x000000080008b308 */ /* 0x000e220000000800 */
[----:B----4-:R-:W-:-:S07]  /*6700*/  @!P0 FADD.FTZ R2, R2, 1 ;  /* 0x3f80000002028421 */ /* 0x010fce0000010000 */
[----:B------:R-:W3:Y:S01]  /*6710*/  @!P5 MUFU.RCP R12, R9 ;  /* 0x00000009000cd308 */ /* 0x000ee20000001000 */
[----:B--2---:R-:W-:-:S07]  /*6720*/  @!P2 FADD.FTZ R4, R4, 1 ;  /* 0x3f8000000404a421 */ /* 0x004fce0000010000 */
[----:B------:R2:W4:Y:S01]  /*6730*/  @!P1 MUFU.RCP R15, R3 ;  /* 0x00000003000f9308 */ /* 0x0005220000001000 */
[----:B0-----:R-:W-:-:S07]  /*6740*/  @!P3 FADD.FTZ R8, R8, 1 ;  /* 0x3f8000000808b421 */ /* 0x001fce0000010000 */
[----:B------:R-:W0:Y:S01]  /*6750*/  @!P6 MUFU.RCP R13, R0 ;  /* 0x00000000000de308 */ /* 0x000e220000001000 */
[--C-:B--2---:R-:W-:Y:S01]  /*6760*/  HADD2.F32 R3, -RZ, R6.reuse.H1_H1 ;  /* 0x30000006ff037230 */ /* 0x104fe20000004100 */
[----:B---3--:R-:W-:Y:S01]  /*6770*/  @!P5 FMUL.FTZ R99, R99, R12 ;  /* 0x0000000c6363d220 */ /* 0x008fe20000410000 */
[----:B------:R-:W-:Y:S01]  /*6780*/  FSETP.GTU.FTZ.AND P5, PT, R11, 20, PT ;  /* 0x41a000000b00780b */ /* 0x000fe20003fbc000 */
[--C-:B------:R-:W-:Y:S01]  /*6790*/  FADD.FTZ R12, R5, R50.reuse ;  /* 0x00000032050c7221 */ /* 0x100fe20000010000 */
[----:B------:R-:W-:Y:S01]  /*67a0*/  HADD2.F32 R5, -RZ, R6.H0_H0 ;  /* 0x20000006ff057230 */ /* 0x000fe20000004100 */
[----:B------:R-:W-:Y:S01]  /*67b0*/  FADD.FTZ R6, R3, R50 ;  /* 0x0000003203067221 */ /* 0x000fe20000010000 */
[----:B------:R-:W-:Y:S01]  /*67c0*/  F2FP.PACK_AB R17, R99, R98 ;  /* 0x000000626311723e */ /* 0x000fe200000000ff */
[----:B------:R-:W2:Y:S01]  /*67d0*/  @!P0 MUFU.RCP R2, R2 ;  /* 0x0000000200028308 */ /* 0x000ea20000001000 */
[----:B----4-:R-:W-:Y:S02]  /*67e0*/  @!P1 FMUL.FTZ R102, R102, R15 ;  /* 0x0000000f66669220 */ /* 0x010fe40000410000 */
[----:B------:R-:W-:-:S05]  /*67f0*/  FSETP.GTU.FTZ.AND P1, PT, R6, 20, PT ;  /* 0x41a000000600780b */ /* 0x000fca0003f3c000 */
[----:B------:R-:W3:Y:S01]  /*6800*/  @!P2 MUFU.RCP R4, R4 ;  /* 0x000000040004a308 */ /* 0x000ee20000001000 */
[----:B0-----:R-:W-:Y:S01]  /*6810*/  @!P6 FMUL.FTZ R100, R100, R13 ;  /* 0x0000000d6464e220 */ /* 0x001fe20000410000 */
[----:B------:R-:W-:Y:S01]  /*6820*/  FSETP.GTU.FTZ.AND P6, PT, R12, 20, PT ;  /* 0x41a000000c00780b */ /* 0x000fe20003fdc000 */
[--C-:B------:R-:W-:Y:S01]  /*6830*/  FADD.FTZ R13, R5, R50.reuse ;  /* 0x00000032050d7221 */ /* 0x100fe20000010000 */
[--C-:B------:R-:W-:Y:S01]  /*6840*/  HADD2.F32 R5, -RZ, R7.reuse.H0_H0 ;  /* 0x20000007ff057230 */ /* 0x100fe20000004100 */
[----:B------:R-:W-:Y:S01]  /*6850*/  @!P5 FMUL.FTZ R0, R11, -1.4426950216293334961 ;  /* 0xbfb8aa3b0b00d820 */ /* 0x000fe20000410000 */
[----:B------:R-:W-:Y:S02]  /*6860*/  HADD2.F32 R7, -RZ, R7.H1_H1 ;  /* 0x30000007ff077230 */ /* 0x000fe40000004100 */
[----:B------:R-:W0:Y:S01]  /*6870*/  @!P3 MUFU.RCP R9, R8 ;  /* 0x000000080009b308 */ /* 0x000e220000001000 */
[----:B--2---:R-:W-:Y:S01]  /*6880*/  @!P0 FMUL.FTZ R101, R101, R2 ;  /* 0x0000000265658220 */ /* 0x004fe20000410000 */
[----:B------:R-:W-:Y:S01]  /*6890*/  FSETP.GTU.FTZ.AND P0, PT, R13, 20, PT ;  /* 0x41a000000d00780b */ /* 0x000fe20003f1c000 */
[----:B------:R-:W-:-:S02]  /*68a0*/  FADD.FTZ R5, R5, R50 ;  /* 0x0000003205057221 */ /* 0x000fc40000010000 */
[----:B------:R-:W-:Y:S01]  /*68b0*/  FADD.FTZ R7, R7, R50 ;  /* 0x0000003207077221 */ /* 0x000fe20000010000 */
[----:B------:R-:W-:Y:S01]  /*68c0*/  F2FP.PACK_AB R18, R101, R100 ;  /* 0x000000646512723e */ /* 0x000fe200000000ff */
[----:B------:R-:W-:Y:S01]  /*68d0*/  @!P6 FMUL.FTZ R2, R12, -1.4426950216293334961 ;  /* 0xbfb8aa3b0c02e820 */ /* 0x000fe20000410000 */
[----:B------:R-:W2:Y:S01]  /*68e0*/  @!P4 MUFU.EX2 R10, R10 ;  /* 0x0000000a000ac308 */ /* 0x000ea20000000800 */
[----:B---3--:R-:W-:Y:S01]  /*68f0*/  @!P2 FMUL.FTZ R105, R105, R4 ;  /* 0x000000046969a220 */ /* 0x008fe20000410000 */
[----:B------:R-:W-:Y:S01]  /*6900*/  FSETP.GTU.FTZ.AND P2, PT, R5, 20, PT ;  /* 0x41a000000500780b */ /* 0x000fe20003f5c000 */
[----:B------:R-:W-:Y:S01]  /*6910*/  @!P1 FMUL.FTZ R4, R6, -1.4426950216293334961 ;  /* 0xbfb8aa3b06049820 */ /* 0x000fe20000410000 */
[----:B------:R-:W-:Y:S02]  /*6920*/  F2FP.PACK_AB R6, R91, R90 ;  /* 0x0000005a5b06723e */ /* 0x000fe400000000ff */
[----:B------:R-:W-:Y:S01]  /*6930*/  F2FP.PACK_AB R19, R105, R102 ;  /* 0x000000666913723e */ /* 0x000fe200000000ff */
[----:B------:R-:W-:Y:S01]  /*6940*/  @!P0 FMUL.FTZ R3, R13, -1.4426950216293334961 ;  /* 0xbfb8aa3b0d038820 */ /* 0x000fe20000410000 */
[----:B------:R3:W4:Y:S01]  /*6950*/  @!P1 MUFU.EX2 R8, R4 ;  /* 0x0000000400089308 */ /* 0x0007220000000800 */
[----:B0-----:R-:W-:Y:S01]  /*6960*/  @!P3 FMUL.FTZ R104, R104, R9 ;  /* 0x000000096868b220 */ /* 0x001fe20000410000 */
[----:B------:R-:W-:-:S05]  /*6970*/  FSETP.GTU.FTZ.AND P3, PT, R7, 20, PT ;  /* 0x41a000000700780b */ /* 0x000fca0003f7c000 */
[----:B------:R-:W-:Y:S01]  /*6980*/  @!P2 FMUL.FTZ R9, R5, -1.4426950216293334961 ;  /* 0xbfb8aa3b0509a820 */ /* 0x000fe20000410000 */
[----:B------:R-:W0:Y:S01]  /*6990*/  @!P5 MUFU.EX2 R0, R0 ;  /* 0x000000000000d308 */ /* 0x000e220000000800 */
[----:B--2---:R-:W-:Y:S01]  /*69a0*/  @!P4 FADD.FTZ R10, R10, 1 ;  /* 0x3f8000000a0ac421 */ /* 0x004fe20000010000 */
[----:B------:R-:W-:Y:S02]  /*69b0*/  F2FP.PACK_AB R5, R92, R93 ;  /* 0x0000005d5c05723e */ /* 0x000fe400000000ff */
[----:B---3--:R-:W-:-:S03]  /*69c0*/  F2FP.PACK_AB R4, R94, R95 ;  /* 0x0000005f5e04723e */ /* 0x008fc600000000ff */
[----:B------:R-:W-:Y:S01]  /*69d0*/  @!P3 FMUL.FTZ R11, R7, -1.4426950216293334961 ;  /* 0xbfb8aa3b070bb820 */ /* 0x000fe20000410000 */
[----:B------:R-:W2:Y:S01]  /*69e0*/  @!P6 MUFU.EX2 R2, R2 ;  /* 0x000000020002e308 */ /* 0x000ea20000000800 */
[----:B------:R-:W-:Y:S01]  /*69f0*/  F2FP.PACK_AB R7, R88, R89 ;  /* 0x000000595807723e */ /* 0x000fe200000000ff */
[----:B----4-:R-:W-:-:S04]  /*6a00*/  @!P1 FADD.FTZ R28, R8, 1 ;  /* 0x3f800000081c9421 */ /* 0x010fc80000010000 */
[----:B------:R3:W-:Y:S01]  /*6a10*/  STS.128 [R33], R4 ;  /* 0x0000000421007388 */ /* 0x0007e20000000c00 */
[----:B------:R-:W-:-:S06]  /*6a20*/  NOP ;  /* 0x0000000000007918 */ /* 0x000fcc0000000000 */
[----:B------:R4:W5:Y:S01]  /*6a30*/  @!P4 MUFU.RCP R32, R10 ;  /* 0x0000000a0020c308 */ /* 0x0009620000001000 */
[----:B------:R-:W-:Y:S01]  /*6a40*/  LDS.128 R12, [R46.X16+0x200] ;  /* 0x000200002e0c7984 */ /* 0x000fe2000000cc00 */
[----:B0-----:R-:W-:Y:S02]  /*6a50*/  @!P5 FADD.FTZ R0, R0, 1 ;  /* 0x3f8000000000d421 */ /* 0x001fe40000010000 */
[----:B--2---:R-:W-:-:S04]  /*6a60*/  @!P6 FADD.FTZ R2, R2, 1 ;  /* 0x3f8000000202e421 */ /* 0x004fc80000010000 */
[----:B------:R-:W-:Y:S01]  /*6a70*/  @!P0 MUFU.EX2 R3, R3 ;  /* 0x0000000300038308 */ /* 0x000fe20000000800 */
[----:B----4-:R-:W-:-:S04]  /*6a80*/  IMAD R10, R200, c[0x0][0x2d8], RZ ;  /* 0x0000b600c80a7a24 */ /* 0x010fc800078e02ff */
[----:B------:R-:W-:-:S03]  /*6a90*/  IMAD R59, R51, c[0x0][0x2dc], R10 ;  /* 0x0000b700333b7a24 */ /* 0x000fc600078e020a */
[----:B------:R-:W0:Y:S01]  /*6aa0*/  @!P2 MUFU.EX2 R29, R9 ;  /* 0x00000009001da308 */ /* 0x000e220000000800 */
[----:B-----5:R-:W-:-:S07]  /*6ab0*/  @!P4 FMUL.FTZ R107, R107, R32 ;  /* 0x000000206b6bc220 */ /* 0x020fce0000410000 */
[----:B------:R2:W4:Y:S08]  /*6ac0*/  @!P3 MUFU.EX2 R30, R11 ;  /* 0x0000000b001eb308 */ /* 0x0005300000000800 */
[----:B------:R5:W1:Y:S01]  /*6ad0*/  @!P5 MUFU.RCP R31, R0 ;  /* 0x00000000001fd308 */ /* 0x000a620000001000 */
[----:B--2---:R-:W2:Y:S01]  /*6ae0*/  LDS.128 R8, [R46.X16] ;  /* 0x000000002e087984 */ /* 0x004ea2000000cc00 */
[----:B0-----:R-:W-:-:S06]  /*6af0*/  @!P2 FADD.FTZ R29, R29, 1 ;  /* 0x3f8000001d1da421 */ /* 0x001fcc0000010000 */
[----:B------:R0:W3:Y:S01]  /*6b00*/  @!P6 MUFU.RCP R54, R2 ;  /* 0x000000020036e308 */ /* 0x0000e20000001000 */
[----:B-----5:R-:W-:Y:S02]  /*6b10*/  @!P0 FADD.FTZ R0, R3, 1 ;  /* 0x3f80000003008421 */ /* 0x020fe40000010000 */
[----:B----4-:R-:W-:-:S05]  /*6b20*/  @!P3 FADD.FTZ R30, R30, 1 ;  /* 0x3f8000001e1eb421 */ /* 0x010fca0000010000 */
[----:B------:R4:W5:Y:S01]  /*6b30*/  @!P0 MUFU.RCP R57, R0 ;  /* 0x0000000000398308 */ /* 0x0009620000001000 */
[----:B0-----:R-:W-:-:S04]  /*6b40*/  IMAD.WIDE.U32 R2, R51, c[0x0][0x2d8], R26 ;  /* 0x0000b60033027a25 */ /* 0x001fc800078e001a */
[----:B-1----:R-:W-:Y:S01]  /*6b50*/  @!P5 FMUL.FTZ R106, R106, R31 ;  /* 0x0000001f6a6ad220 */ /* 0x002fe20000410000 */
[----:B------:R-:W-:Y:S01]  /*6b60*/  IADD3 R3, R3, R59, RZ ;  /* 0x0000003b03037210 */ /* 0x000fe20007ffe0ff */
[----:B------:R-:W-:Y:S01]  /*6b70*/  IMAD.WIDE.U32 R26, R51, c[0x0][0x2f8], R26 ;  /* 0x0000be00331a7a25 */ /* 0x000fe200078e001a */
[----:B------:R-:W0:Y:S03]  /*6b80*/  @!P1 MUFU.RCP R28, R28 ;  /* 0x0000001c001c9308 */ /* 0x000e260000001000 */
[----:B----4-:R-:W-:Y:S02]  /*6b90*/  IMAD R0, R52, c[0x0][0x2e0], RZ ;  /* 0x0000b80034007a24 */ /* 0x010fe400078e02ff */
[----:B------:R-:W-:-:S03]  /*6ba0*/  IMAD.WIDE.U32 R2, R55, c[0x0][0x2e0], R2 ;  /* 0x0000b80037027a25 */ /* 0x000fc600078e0002 */
[----:B------:R-:W1:Y:S01]  /*6bb0*/  @!P2 MUFU.RCP R29, R29 ;  /* 0x0000001d001da308 */ /* 0x000e620000001000 */
[----:B---3--:R-:W-:Y:S01]  /*6bc0*/  IMAD R5, R55, c[0x0][0x2e4], R0 ;  /* 0x0000b90037057a24 */ /* 0x008fe200078e0200 */
[----:B------:R-:W-:Y:S01]  /*6bd0*/  LEA R4, P4, R2, c[0x0][0x330], 0x1 ;  /* 0x0000cc0002047a11 */ /* 0x000fe200078808ff */
[----:B------:R-:W-:Y:S02]  /*6be0*/  @!P6 FMUL.FTZ R109, R109, R54 ;  /* 0x000000366d6de220 */ /* 0x000fe40000410000 */
[----:B-----5:R-:W-:Y:S01]  /*6bf0*/  @!P0 FMUL.FTZ R110, R110, R57 ;  /* 0x000000396e6e8220 */ /* 0x020fe20000410000 */
[----:B------:R-:W-:Y:S01]  /*6c00*/  IADD3 R3, R3, R5, RZ ;  /* 0x0000000503037210 */ /* 0x000fe20007ffe0ff */
[----:B------:R-:W-:Y:S01]  /*6c10*/  FADD.FTZ R0, R96, R47 ;  /* 0x0000002f60007221 */ /* 0x000fe20000010000 */
[----:B------:R-:W3:Y:S01]  /*6c20*/  @!P3 MUFU.RCP R30, R30 ;  /* 0x0000001e001eb308 */ /* 0x000ee20000001000 */
[----:B0-----:R-:W-:Y:S01]  /*6c30*/  @!P1 FMUL.FTZ R111, R111, R28 ;  /* 0x0000001c6f6f9220 */ /* 0x001fe20000410000 */
[----:B------:R-:W-:Y:S01]  /*6c40*/  LEA.HI.X R5, R2, c[0x0][0x334], R3, 0x1, P4 ;  /* 0x0000cd0002057a11 */ /* 0x000fe200020f0c03 */
[----:B------:R-:W-:Y:S01]  /*6c50*/  FADD.FTZ R7, R0, R97 ;  /* 0x0000006100077221 */ /* 0x000fe20000010000 */
[----:B------:R-:W-:Y:S01]  /*6c60*/  F2FP.PACK_AB R28, R107, R104 ;  /* 0x000000686b1c723e */ /* 0x000fe200000000ff */
[----:B------:R-:W-:Y:S01]  /*6c70*/  IMAD R0, R200, c[0x0][0x2f8], RZ ;  /* 0x0000be00c8007a24 */ /* 0x000fe200078e02ff */
[----:B------:R-:W-:Y:S01]  /*6c80*/  IADD3 R42, P1, R42, -0x400, RZ ;  /* 0xfffffc002a2a7810 */ /* 0x000fe20007f3e0ff */
[----:B------:R-:W-:Y:S01]  /*6c90*/  IMAD.WIDE R2, R34, 0x10, R4 ;  /* 0x0000001022027825 */ /* 0x000fe200078e0204 */
[----:B------:R-:W-:-:S02]  /*6ca0*/  IADD3 R40, P4, R40, -0x400, RZ ;  /* 0xfffffc0028287810 */ /* 0x000fc40007f9e0ff */
[----:B------:R-:W-:Y:S01]  /*6cb0*/  IADD3.X R43, R43, -0x1, RZ, P1, !PT ;  /* 0xffffffff2b2b7810 */ /* 0x000fe20000ffe4ff */
[----:B-1----:R-:W-:Y:S01]  /*6cc0*/  @!P2 FMUL.FTZ R112, R112, R29 ;  /* 0x0000001d7070a220 */ /* 0x002fe20000410000 */
[----:B--2---:R-:W-:Y:S01]  /*6cd0*/  STG.E.128 [R2.64], R8 ;  /* 0x0000000802007986 */ /* 0x004fe2000c101d04 */
[----:B------:R-:W-:Y:S01]  /*6ce0*/  F2FP.PACK_AB R29, R109, R106 ;  /* 0x0000006a6d1d723e */ /* 0x000fe200000000ff */
[----:B------:R-:W-:Y:S01]  /*6cf0*/  FADD.FTZ R98, R7, R98 ;  /* 0x0000006207627221 */ /* 0x000fe20000010000 */
[----:B------:R-:W-:Y:S01]  /*6d00*/  IADD3 R39, P2, R39, -0x400, RZ ;  /* 0xfffffc0027277810 */ /* 0x000fe20007f5e0ff */
[----:B------:R0:W-:Y:S01]  /*6d10*/  STG.E.128 [R2.64+0x200], R12 ;  /* 0x0002000c02007986 */ /* 0x0001e2000c101d04 */
[----:B---3--:R-:W-:Y:S01]  /*6d20*/  @!P3 FMUL.FTZ R113, R113, R30 ;  /* 0x0000001e7171b220 */ /* 0x008fe20000410000 */
[----:B------:R-:W-:Y:S01]  /*6d30*/  F2FP.PACK_AB R30, R111, R110 ;  /* 0x0000006e6f1e723e */ /* 0x000fe200000000ff */
[----:B------:R-:W-:Y:S01]  /*6d40*/  FADD.FTZ R99, R98, R99 ;  /* 0x0000006362637221 */ /* 0x000fe20000010000 */
[----:B------:R-:W-:Y:S01]  /*6d50*/  BAR.SYNC.DEFER_BLOCKING 0x0 ;  /* 0x0000000000007b1d */ /* 0x000fe20000010000 */
[----:B------:R-:W-:-:S02]  /*6d60*/  IADD3 R44, P3, R44, -0x400, RZ ;  /* 0xfffffc002c2c7810 */ /* 0x000fc40007f7e0ff */
[----:B------:R-:W-:Y:S01]  /*6d70*/  F2FP.PACK_AB R31, R113, R112 ;  /* 0x00000070711f723e */ /* 0x000fe200000000ff */
[----:B------:R-:W-:Y:S01]  /*6d80*/  FADD.FTZ R100, R99, R100 ;  /* 0x0000006463647221 */ /* 0x000fe20000010000 */
[----:B------:R-:W-:Y:S02]  /*6d90*/  IADD3.X R38, R38, -0x1, RZ, P2, !PT ;  /* 0xffffffff26267810 */ /* 0x000fe400017fe4ff */
[----:B------:R-:W-:Y:S01]  /*6da0*/  IADD3.X R45, R45, -0x1, RZ, P3, !PT ;  /* 0xffffffff2d2d7810 */ /* 0x000fe20001ffe4ff */
[----:B------:R-:W-:Y:S01]  /*6db0*/  FADD.FTZ R101, R100, R101 ;  /* 0x0000006564657221 */ /* 0x000fe20000010000 */
[----:B------:R-:W-:-:S03]  /*6dc0*/  IADD3.X R41, R41, -0x1, RZ, P4, !PT ;  /* 0xffffffff29297810 */ /* 0x000fc600027fe4ff */
[----:B------:R-:W-:Y:S02]  /*6dd0*/  FADD.FTZ R102, R101, R102 ;  /* 0x0000006665667221 */ /* 0x000fe40000010000 */
[----:B0-----:R-:W-:Y:S02]  /*6de0*/  IMAD R3, R51, c[0x0][0x2fc], R0 ;  /* 0x0000bf0033037a24 */ /* 0x001fe400078e0200 */
[----:B------:R-:W-:Y:S02]  /*6df0*/  IMAD R0, R52, c[0x0][0x300], RZ ;  /* 0x0000c00034007a24 */ /* 0x000fe400078e02ff */
[----:B------:R-:W-:Y:S01]  /*6e00*/  FADD.FTZ R105, R102, R105 ;  /* 0x0000006966697221 */ /* 0x000fe20000010000 */
[----:B------:R-:W-:Y:S01]  /*6e10*/  IADD3 R27, R27, R3, RZ ;  /* 0x000000031b1b7210 */ /* 0x000fe20007ffe0ff */
[----:B------:R-:W-:Y:S02]  /*6e20*/  IMAD R9, R55, c[0x0][0x304], R0 ;  /* 0x0000c10037097a24 */ /* 0x000fe400078e0200 */
[----:B------:R-:W-:Y:S01]  /*6e30*/  FADD.FTZ R104, R105, R104 ;  /* 0x0000006869687221 */ /* 0x000fe20000010000 */
[----:B------:R-:W-:Y:S01]  /*6e40*/  STS.128 [R33], R16 ;  /* 0x0000001021007388 */ /* 0x000fe20000000c00 */
[----:B------:R-:W-:-:S03]  /*6e50*/  IMAD.WIDE.U32 R2, R55, c[0x0][0x300], R26 ;  /* 0x0000c00037027a25 */ /* 0x000fc600078e001a */
        /* <DEDUP_REMOVED lines=21> */
.L_x_6248:
        /* <DEDUP_REMOVED lines=24> */
.L_x_6321:
[----:B0-----:R-:W-:Y:S05]  /*7130*/  BSYNC B0 ;  /* 0x0000000000007941 */ /* 0x001fea0003800000 */
.L_x_6320:
        /* <DEDUP_REMOVED lines=23> */
.L_x_6323:
[----:B------:R-:W1:Y:S02]  /*72b0*/  S2R R15, SR_TID.X ;  /* 0x00000000000f7919 */ /* 0x000e640000002100 */
.L_x_6324:
[----:B0-----:R-:W-:Y:S05]  /*72c0*/  BSYNC B0 ;  /* 0x0000000000007941 */ /* 0x001fea0003800000 */
.L_x_6322:
        /* <DEDUP_REMOVED lines=10> */
.L_x_6325:
        /* <DEDUP_REMOVED lines=26> */
.L_x_6326:
        /* <DEDUP_REMOVED lines=15> */
.L_x_9094:


//--------------------- .text._Z25selective_scan_bwd_kernelI32Selective_Scan_bwd_kernel_traitsILi32ELi16ELb1ELb1ELb0ELb1ELb1EN3c104HalfEfEEv12SSMParamsBwd --------------------------
	.section	.text._Z25selective_scan_bwd_kernelI32Selective_Scan_bwd_kernel_traitsILi32ELi16ELb1ELb1ELb0ELb1ELb1EN3c104HalfEfEEv12SSMParamsBwd,"ax",@progbits
	.sectioninfo	@"SHI_REGISTERS=238"
	.align	128
        .global         _Z25selective_scan_bwd_kernelI32Selective_Scan_bwd_kernel_traitsILi32ELi16ELb1ELb1ELb0ELb1ELb1EN3c104HalfEfEEv12SSMParamsBwd
        .type           _Z25selective_scan_bwd_kernelI32Selective_Scan_bwd_kernel_traitsILi32ELi16ELb1ELb1ELb0ELb1ELb1EN3c104HalfEfEEv12SSMParamsBwd,@function
        .size           _Z25selective_scan_bwd_kernelI32Selective_Scan_bwd_kernel_traitsILi32ELi16ELb1ELb1ELb0ELb1ELb1EN3c104HalfEfEEv12SSMParamsBwd,(.L_x_9095 - _Z25selective_scan_bwd_kernelI32Selective_Scan_bwd_kernel_traitsILi32ELi16ELb1ELb1ELb0ELb1ELb1EN3c104HalfEfEEv12SSMParamsBwd)
        .other          _Z25selective_scan_bwd_kernelI32Selective_Scan_bwd_kernel_traitsILi32ELi16ELb1ELb1ELb0ELb1ELb1EN3c104HalfEfEEv12SSMParamsBwd,@"STO_CUDA_ENTRY STV_DEFAULT"
_Z25selective_scan_bwd_kernelI32Selective_Scan_bwd_kernel_traitsILi32ELi16ELb1ELb1ELb0ELb1ELb1EN3c104HalfEfEEv12SSMParamsBwd:
.text._Z25selective_scan_bwd_kernelI32Selective_Scan_bwd_kernel_traitsILi32ELi16ELb1ELb1ELb0ELb1ELb1EN3c104HalfEfEEv12SSMParamsBwd:
        /* <DEDUP_REMOVED lines=119> */
.L_x_6399:
        /* <DEDUP_REMOVED lines=30> */
[----:B------:R-:W-:-:S02]  /*0950*/  HADD2.F32 R67, -RZ, R74.H1_H1 ;  /* 0x3000004aff437230 */ /* 0x000fc40000004100 */
[----:B------:R-:W-:Y:S01]  /*0960*/  SHF.R.S32.HI R3, RZ, 0x1f, R2 ;  /* 0x0000001fff037819 */ /* 0x000fe20000011402 */
[--C-:B------:R-:W-:Y:S02]  /*0970*/  HADD2.F32 R61, -RZ, R75.reuse.H0_H0 ;  /* 0x2000004bff3d7230 */ /* 0x100fe40000004100 */
[----:B-----5:R-:W-:Y:S01]  /*0980*/  FADD.FTZ R67, R67, R52 ;  /* 0x0000003443437221 */ /* 0x020fe20000010000 */
[----:B------:R-:W-:Y:S01]  /*0990*/  HADD2.F32 R65, -RZ, R75.H1_H1 ;  /* 0x3000004bff417230 */ /* 0x000fe20000004100 */
[----:B------:R-:W-:-:S04]  /*09a0*/  IMAD.WIDE.U32 R18, R53, c[0x0][0x1f0], R2 ;  /* 0x00007c0035127a25 */ /* 0x000fc800078e0002 */
[--C-:B------:R-:W-:Y:S01]  /*09b0*/  FADD.FTZ R66, R61, R52.reuse ;  /* 0x000000343d427221 */ /* 0x100fe20000010000 */
[----:B------:R-:W-:Y:S01]  /*09c0*/  IADD3 R19, R19, R21, RZ ;  /* 0x0000001513137210 */ /* 0x000fe20007ffe0ff */
[----:B------:R-:W-:Y:S02]  /*09d0*/  IMAD R21, R55, c[0x0][0x1f8], RZ ;  /* 0x00007e0037157a24 */ /* 0x000fe400078e02ff */
[----:B------:R-:W-:Y:S01]  /*09e0*/  FADD.FTZ R65, R65, R52 ;  /* 0x0000003441417221 */ /* 0x000fe20000010000 */
[----:B------:R-:W-:Y:S01]  /*09f0*/  FSETP.GTU.FTZ.AND P1, PT, R66, 20, PT ;  /* 0x41a000004200780b */ /* 0x000fe20003f3c000 */
[----:B------:R-:W-:-:S04]  /*0a00*/  IMAD.WIDE.U32 R58, R56, c[0x0][0x1f8], R18 ;  /* 0x00007e00383a7a25 */ /* 0x000fc800078e0012 */
[----:B------:R-:W-:Y:S01]  /*0a10*/  IMAD R21, R56, c[0x0][0x1fc], R21 ;  /* 0x00007f0038157a24 */ /* 0x000fe200078e0215 */
[----:B------:R-:W-:-:S04]  /*0a20*/  LEA R22, P0, R58, c[0x0][0x268], 0x1 ;  /* 0x00009a003a167a11 */ /* 0x000fc800078008ff */
[----:B------:R-:W-:Y:S01]  /*0a30*/  IADD3 R21, R59, R21, RZ ;  /* 0x000000153b157210 */ /* 0x000fe20007ffe0ff */
[----:B------:R-:W-:-:S03]  /*0a40*/  HADD2.F32 R59, -RZ, R74.H0_H0 ;  /* 0x2000004aff3b7230 */ /* 0x000fc60000004100 */
[----:B------:R-:W-:Y:S01]  /*0a50*/  LEA.HI.X R23, R58, c[0x0][0x26c], R21, 0x1, P0 ;  /* 0x00009b003a177a11 */ /* 0x000fe200000f0c15 */
[----:B------:R-:W-:Y:S01]  /*0a60*/  HADD2.F32 R21, -RZ, R72.H0_H0 ;  /* 0x20000048ff157230 */ /* 0x000fe20000004100 */
[----:B------:R-:W-:Y:S01]  /*0a70*/  FSETP.GTU.FTZ.AND P0, PT, R67, 20, PT ;  /* 0x41a000004300780b */ /* 0x000fe20003f1c000 */
[----:B--2---:R0:W-:Y:S04]  /*0a80*/  STS.128 [R48.X16], R68 ;  /* 0x0000004430007388 */ /* 0x0041e8000000cc00 */
[----:B---3--:R2:W-:Y:S01]  /*0a90*/  STS.128 [R48.X16+0x200], R76 ;  /* 0x0002004c30007388 */ /* 0x0085e2000000cc00 */
[----:B------:R-:W-:-:S06]  /*0aa0*/  NOP ;  /* 0x0000000000007918 */ /* 0x000fcc0000000000 */
[----:B------:R2:W3:Y:S04]  /*0ab0*/  LDS.128 R24, [R36] ;  /* 0x0000000024187984 */ /* 0x0004e80000000c00 */
[----:B------:R2:W4:Y:S01]  /*0ac0*/  LDS.128 R16, [R36+0x10] ;  /* 0x0000100024107984 */ /* 0x0005220000000c00 */
[----:B0-----:R-:W-:Y:S01]  /*0ad0*/  HADD2.F32 R71, -RZ, R72.H1_H1 ;  /* 0x30000048ff477230 */ /* 0x001fe20000004100 */
[--C-:B------:R-:W-:Y:S01]  /*0ae0*/  FADD.FTZ R72, R21, R52.reuse ;  /* 0x0000003415487221 */ /* 0x100fe20000010000 */
[----:B------:R-:W-:Y:S01]  /*0af0*/  HADD2.F32 R69, -RZ, R73.H1_H1 ;  /* 0x30000049ff457230 */ /* 0x000fe20000004100 */
[--C-:B------:R-:W-:Y:S02]  /*0b00*/  FADD.FTZ R70, R57, R52.reuse ;  /* 0x0000003439467221 */ /* 0x100fe40000010000 */
[--C-:B------:R-:W-:Y:S01]  /*0b10*/  FADD.FTZ R71, R71, R52.reuse ;  /* 0x0000003447477221 */ /* 0x100fe20000010000 */
[----:B------:R-:W-:Y:S01]  /*0b20*/  FSETP.GTU.FTZ.AND P2, PT, R72, 20, PT ;  /* 0x41a000004800780b */ /* 0x000fe20003f5c000 */
[--C-:B------:R-:W-:Y:S01]  /*0b30*/  FADD.FTZ R69, R69, R52.reuse ;  /* 0x0000003445457221 */ /* 0x100fe20000010000 */
[----:B------:R-:W-:Y:S01]  /*0b40*/  FSETP.GTU.FTZ.AND P4, PT, R70, 20, PT ;  /* 0x41a000004600780b */ /* 0x000fe20003f9c000 */
[----:B------:R-:W-:Y:S01]  /*0b50*/  FADD.FTZ R68, R59, R52 ;  /* 0x000000343b447221 */ /* 0x000fe20000010000 */
[----:B------:R-:W-:-:S02]  /*0b60*/  FSETP.GTU.FTZ.AND P3, PT, R71, 20, PT ;  /* 0x41a000004700780b */ /* 0x000fc40003f7c000 */
        /* <DEDUP_REMOVED lines=34> */
.L_x_6329:
[----:B-12---:R-:W-:Y:S05]  /*0d90*/  BSYNC B0 ;  /* 0x0000000000007941 */ /* 0x006fea0003800000 */
.L_x_6328:
        /* <DEDUP_REMOVED lines=36> */
.L_x_6331:
[----:B------:R-:W-:Y:S05]  /*0fe0*/  BSYNC B0 ;  /* 0x0000000000007941 */ /* 0x000fea0003800000 */
.L_x_6330:
        /* <DEDUP_REMOVED lines=36> */
.L_x_6333:
[----:B------:R-:W-:Y:S05]  /*1230*/  BSYNC B0 ;  /* 0x0000000000007941 */ /* 0x000fea0003800000 */
.L_x_6332:
        /* <DEDUP_REMOVED lines=36> */
.L_x_6335:
[----:B------:R-:W-:Y:S05]  /*1480*/  BSYNC B0 ;  /* 0x0000000000007941 */ /* 0x000fea0003800000 */
.L_x_6334:
        /* <DEDUP_REMOVED lines=36> */
.L_x_6337:
[----:B------:R-:W-:Y:S05]  /*16d0*/  BSYNC B0 ;  /* 0x0000000000007941 */ /* 0x000fea0003800000 */
.L_x_6336:
        /* <DEDUP_REMOVED lines=36> */
.L_x_6339:
[----:B------:R-:W-:Y:S05]  /*1920*/  BSYNC B0 ;  /* 0x0000000000007941 */ /* 0x000fea0003800000 */
.L_x_6338:
        /* <DEDUP_REMOVED lines=36> */
.L_x_6341:
[----:B------:R-:W-:Y:S05]  /*1b70*/  BSYNC B0 ;  /* 0x0000000000007941 */ /* 0x000fea0003800000 */
.L_x_6340:
        /* <DEDUP_REMOVED lines=36> */
.L_x_6343:
[----:B------:R-:W-:Y:S05]  /*1dc0*/  BSYNC B0 ;  /* 0x0000000000007941 */ /* 0x000fea0003800000 */
.L_x_6342:
        /* <DEDUP_REMOVED lines=36> */
.L_x_6345:
[----:B------:R-:W-:Y:S05]  /*2010*/  BSYNC B0 ;  /* 0x0000000000007941 */ /* 0x000fea0003800000 */
.L_x_6344:
        /* <DEDUP_REMOVED lines=35> */
.L_x_6347:
[----:B------:R-:W-:Y:S05]  /*2250*/  BSYNC B0 ;  /* 0x0000000000007941 */ /* 0x000fea0003800000 */
.L_x_6346:
        /* <DEDUP_REMOVED lines=33> */
.L_x_6349:
[----:B------:R-:W-:Y:S05]  /*2470*/  BSYNC B0 ;  /* 0x0000000000007941 */ /* 0x000fea0003800000 */
.L_x_6348:
        /* <DEDUP_REMOVED lines=33> */
.L_x_6351:
[----:B------:R-:W-:Y:S05]  /*2690*/  BSYNC B0 ;  /* 0x0000000000007941 */ /* 0x000fea0003800000 */
.L_x_6350:
        /* <DEDUP_REMOVED lines=33> */
.L_x_6353:
[----:B------:R-:W-:Y:S05]  /*28b0*/  BSYNC B0 ;  /* 0x0000000000007941 */ /* 0x000fea0003800000 */
.L_x_6352:
        /* <DEDUP_REMOVED lines=33> */
.L_x_6355:
[----:B------:R-:W-:Y:S05]  /*2ad0*/  BSYNC B0 ;  /* 0x0000000000007941 */ /* 0x000fea0003800000 */
.L_x_6354:
        /* <DEDUP_REMOVED lines=33> */
.L_x_6357:
[----:B------:R-:W-:Y:S05]  /*2cf0*/  BSYNC B0 ;  /* 0x0000000000007941 */ /* 0x000fea0003800000 */
.L_x_6356:
        /* <DEDUP_REMOVED lines=33> */
.L_x_6359:
[----:B------:R-:W-:Y:S05]  /*2f10*/  BSYNC B0 ;  /* 0x0000000000007941 */ /* 0x000fea0003800000 */
.L_x_6358:
[----:B------:R-:W-:Y:S06]  /*2f20*/  BAR.SYNC.DEFER_BLOCKING 0x0 ;  /* 0x0000000000007b1d */ /* 0x000fec0000010000 */
[----:B------:R0:W2:Y:S04]  /*2f30*/  LDG.E.128 R88, [R22.64] ;  /* 0x0000000416587981 */ /* 0x0000a8000c1e1d00 */
        /* <DEDUP_REMOVED lines=11> */
[----:B0-----:R-:W-:Y:S01]  /*2ff0*/  IMAD.WIDE R22, R37, 0x10, R14 ;  /* 0x0000001025167825 */ /* 0x001fe200078e020e */
[----:B--2---:R0:W-:Y:S04]  /*3000*/  STS.128 [R48.X16], R88 ;  /* 0x0000005830007388 */ /* 0x0041e8000000cc00 */
[----:B-----5:R-:W-:Y:S01]  /*3010*/  STS.128 [R48.X16+0x200], R92 ;  /* 0x0002005c30007388 */ /* 0x020fe2000000cc00 */
[----:B------:R-:W-:-:S06]  /*3020*/  NOP ;  /* 0x0000000000007918 */ /* 0x000fcc0000000000 */
[----:B------:R-:W1:Y:S04]  /*3030*/  LDS.128 R76, [R36] ;  /* 0x00000000244c7984 */ /* 0x000e680000000c00 */
[----:B------:R-:W2:Y:S04]  /*3040*/  LDS.128 R12, [R36+0x10] ;  /* 0x00001000240c7984 */ /* 0x000ea80000000c00 */
[----:B------:R-:W-:Y:S06]  /*3050*/  BAR.SYNC.DEFER_BLOCKING 0x0 ;  /* 0x0000000000007b1d */ /* 0x000fec0000010000 */
[----:B----4-:R5:W4:Y:S04]  /*3060*/  LDG.E.128 R80, [R22.64] ;  /* 0x0000000416507981 */ /* 0x010b28000c1e1d00 */
[----:B---3--:R5:W3:Y:S01]  /*3070*/  LDG.E.128 R84, [R22.64+0x200] ;  /* 0x0002000416547981 */ /* 0x008ae2000c1e1d00 */
[----:B0-----:R-:W-:-:S02]  /*3080*/  HADD2.F32 R89, -RZ, R16.H0_H0 ;  /* 0x20000010ff597230 */ /* 0x001fc40000004100 */
[----:B------:R-:W-:Y:S02]  /*3090*/  HADD2.F32 R101, -RZ, R16.H1_H1 ;  /* 0x30000010ff657230 */ /* 0x000fe40000004100 */
[--C-:B-1----:R-:W-:Y:S02]  /*30a0*/  HADD2.F32 R98, -RZ, R76.reuse.H0_H0 ;  /* 0x2000004cff627230 */ /* 0x102fe40000004100 */
[----:B------:R-:W-:Y:S02]  /*30b0*/  HADD2.F32 R100, -RZ, R76.H1_H1 ;  /* 0x3000004cff647230 */ /* 0x000fe40000004100 */
[--C-:B------:R-:W-:Y:S01]  /*30c0*/  HADD2.F32 R105, -RZ, R77.reuse.H0_H0 ;  /* 0x2000004dff697230 */ /* 0x100fe20000004100 */
[----:B------:R-:W-:Y:S01]  /*30d0*/  FMUL.FTZ R21, R98, -1.4426950216293334961 ;  /* 0xbfb8aa3b62157820 */ /* 0x000fe20000410000 */
[----:B------:R-:W-:Y:S01]  /*30e0*/  HADD2.F32 R107, -RZ, R77.H1_H1 ;  /* 0x3000004dff6b7230 */ /* 0x000fe20000004100 */
[----:B------:R-:W-:Y:S01]  /*30f0*/  FMUL.FTZ R73, R100, -1.4426950216293334961 ;  /* 0xbfb8aa3b64497820 */ /* 0x000fe20000410000 */
[----:B------:R-:W-:Y:S01]  /*3100*/  HADD2.F32 R115, -RZ, R79.H1_H1 ;  /* 0x3000004fff737230 */ /* 0x000fe20000004100 */
[----:B------:R-:W-:Y:S01]  /*3110*/  FMUL.FTZ R75, R105, -1.4426950216293334961 ;  /* 0xbfb8aa3b694b7820 */ /* 0x000fe20000410000 */
[--C-:B------:R-:W-:Y:S01]  /*3120*/  HADD2.F32 R111, -RZ, R78.reuse.H1_H1 ;  /* 0x3000004eff6f7230 */ /* 0x100fe20000004100 */
[----:B------:R-:W0:Y:S01]  /*3130*/  MUFU.EX2 R21, R21 ;  /* 0x0000001500157308 */ /* 0x000e220000000800 */
[----:B-----5:R-:W-:Y:S01]  /*3140*/  FMUL.FTZ R23, R107, -1.4426950216293334961 ;  /* 0xbfb8aa3b6b177820 */ /* 0x020fe20000410000 */
[----:B------:R-:W-:-:S02]  /*3150*/  HADD2.F32 R109, -RZ, R78.H0_H0 ;  /* 0x2000004eff6d7230 */ /* 0x000fc40000004100 */
[----:B------:R-:W-:Y:S01]  /*3160*/  FMUL.FTZ R78, R111, -1.4426950216293334961 ;  /* 0xbfb8aa3b6f4e7820 */ /* 0x000fe20000410000 */
[----:B--2---:R-:W-:Y:S02]  /*3170*/  HADD2.F32 R22, -RZ, R12.H0_H0 ;  /* 0x2000000cff167230 */ /* 0x004fe40000004100 */
[----:B------:R-:W-:Y:S01]  /*3180*/  HADD2.F32 R90, -RZ, R13.H0_H0 ;  /* 0x2000000dff5a7230 */ /* 0x000fe20000004100 */
[----:B------:R0:W1:Y:S01]  /*3190*/  MUFU.EX2 R74, R73 ;  /* 0x00000049004a7308 */ /* 0x0000620000000800 */
[----:B------:R-:W-:Y:S01]  /*31a0*/  HADD2.F32 R113, -RZ, R79.H0_H0 ;  /* 0x2000004fff717230 */ /* 0x000fe20000004100 */
[----:B------:R-:W-:Y:S01]  /*31b0*/  FMUL.FTZ R76, R109, -1.4426950216293334961 ;  /* 0xbfb8aa3b6d4c7820 */ /* 0x000fe20000410000 */
[--C-:B------:R-:W-:Y:S01]  /*31c0*/  HADD2.F32 R94, -RZ, R14.reuse.H0_H0 ;  /* 0x2000000eff5e7230 */ /* 0x100fe20000004100 */
[----:B------:R-:W-:Y:S01]  /*31d0*/  FMUL.FTZ R79, R22, -1.4426950216293334961 ;  /* 0xbfb8aa3b164f7820 */ /* 0x000fe20000410000 */
[----:B------:R-:W-:Y:S01]  /*31e0*/  HADD2.F32 R93, -RZ, R14.H1_H1 ;  /* 0x3000000eff5d7230 */ /* 0x000fe20000004100 */
[----:B------:R-:W-:Y:S01]  /*31f0*/  FMUL.FTZ R88, R113, -1.4426950216293334961 ;  /* 0xbfb8aa3b71587820 */ /* 0x000fe20000410000 */
[--C-:B------:R-:W-:Y:S01]  /*3200*/  HADD2.F32 R99, -RZ, R17.reuse.H0_H0 ;  /* 0x20000011ff637230 */ /* 0x100fe20000004100 */
[----:B------:R-:W-:Y:S01]  /*3210*/  MUFU.EX2 R75, R75 ;  /* 0x0000004b004b7308 */ /* 0x000fe20000000800 */
[----:B0-----:R-:W-:Y:S01]  /*3220*/  FADD.FTZ R73, R21, 1 ;  /* 0x3f80000015497421 */ /* 0x001fe20000010000 */
[----:B------:R-:W-:Y:S01]  /*3230*/  HADD2.F32 R21, -RZ, R12.H1_H1 ;  /* 0x3000000cff157230 */ /* 0x000fe20000004100 */
[----:B------:R-:W-:Y:S01]  /*3240*/  FMUL.FTZ R14, R93, -1.4426950216293334961 ;  /* 0xbfb8aa3b5d0e7820 */ /* 0x000fe20000410000 */
[----:B------:R-:W-:-:S02]  /*3250*/  HADD2.F32 R97, -RZ, R17.H1_H1 ;  /* 0x30000011ff617230 */ /* 0x000fc40000004100 */
[----:B------:R-:W-:Y:S02]  /*3260*/  HADD2.F32 R95, -RZ, R18.H0_H0 ;  /* 0x20000012ff5f7230 */ /* 0x000fe40000004100 */
[----:B------:R-:W0:Y:S01]  /*3270*/  MUFU.RCP R121, R73 ;  /* 0x0000004900797308 */ /* 0x000e220000001000 */
[----:B-1----:R-:W-:Y:S01]  /*3280*/  FADD.FTZ R12, R74, 1 ;  /* 0x3f8000004a0c7421 */ /* 0x002fe20000010000 */
[--C-:B------:R-:W-:Y:S02]  /*3290*/  HADD2.F32 R102, -RZ, R26.reuse.H0_H0 ;  /* 0x2000001aff667230 */ /* 0x100fe40000004100 */
[----:B------:R-:W-:Y:S02]  /*32a0*/  HADD2.F32 R26, -RZ, R26.H1_H1 ;  /* 0x3000001aff1a7230 */ /* 0x000fe40000004100 */
[----:B------:R-:W-:Y:S02]  /*32b0*/  HADD2.F32 R104, -RZ, R27.H0_H0 ;  /* 0x2000001bff687230 */ /* 0x000fe40000004100 */
[----:B------:R1:W2:Y:S01]  /*32c0*/  MUFU.EX2 R77, R23 ;  /* 0x00000017004d7308 */ /* 0x0002a20000000800 */
[----:B------:R-:W-:-:S02]  /*32d0*/  HADD2.F32 R91, -RZ, R19.H0_H0 ;  /* 0x20000013ff5b7230 */ /* 0x000fc40000004100 */
[----:B------:R-:W-:Y:S02]  /*32e0*/  HADD2.F32 R103, -RZ, R19.H1_H1 ;  /* 0x30000013ff677230 */ /* 0x000fe40000004100 */
[----:B------:R-:W-:Y:S01]  /*32f0*/  HADD2.F32 R27, -RZ, R27.H1_H1 ;  /* 0x3000001bff1b7230 */ /* 0x000fe20000004100 */
[----:B0-----:R-:W-:Y:S02]  /*3300*/  FMUL.FTZ R74, R98, R121 ;  /* 0x00000079624a7220 */ /* 0x001fe40000410000 */
[----:B------:R0:W-:Y:S01]  /*3310*/  MUFU.EX2 R108, R78 ;  /* 0x0000004e006c7308 */ /* 0x0001e20000000800 */
[----:B-1----:R-:W-:Y:S02]  /*3320*/  FMUL.FTZ R23, R115, -1.4426950216293334961 ;  /* 0xbfb8aa3b73177820 */ /* 0x002fe40000410000 */
[----:B--2---:R-:W-:-:S05]  /*3330*/  FADD.FTZ R77, R77, 1 ;  /* 0x3f8000004d4d7421 */ /* 0x004fca0000010000 */
[----:B------:R1:W2:Y:S01]  /*3340*/  MUFU.EX2 R116, R23 ;  /* 0x0000001700747308 */ /* 0x0002a20000000800 */
[----:B0-----:R-:W-:Y:S02]  /*3350*/  HADD2.F32 R78, -RZ, R13.H1_H1 ;  /* 0x3000000dff4e7230 */ /* 0x001fe40000004100 */
[----:B------:R-:W-:-:S05]  /*3360*/  HADD2.F32 R13, -RZ, R8.H0_H0 ;  /* 0x20000008ff0d7230 */ /* 0x000fca0000004100 */
[----:B------:R0:W5:Y:S01]  /*3370*/  MUFU.RCP R125, R12 ;  /* 0x0000000c007d7308 */ /* 0x0001620000001000 */
[--C-:B-1----:R-:W-:Y:S02]  /*3380*/  HADD2.F32 R23, -RZ, R24.reuse.H0_H0 ;  /* 0x20000018ff177230 */ /* 0x102fe40000004100 */
[----:B------:R-:W-:-:S03]  /*3390*/  HADD2.F32 R24, -RZ, R24.H1_H1 ;  /* 0x30000018ff187230 */ /* 0x000fc60000004100 */
[----:B------:R-:W-:Y:S02]  /*33a0*/  FMUL.FTZ R73, R23, R74 ;  /* 0x0000004a17497220 */ /* 0x000fe40000410000 */
[----:B------:R1:W-:Y:S01]  /*33b0*/  MUFU.EX2 R92, R76 ;  /* 0x0000004c005c7308 */ /* 0x0003e20000000800 */
[----:B0-----:R-:W-:Y:S02]  /*33c0*/  FMUL.FTZ R12, R94, -1.4426950216293334961 ;  /* 0xbfb8aa3b5e0c7820 */ /* 0x001fe40000410000 */
[----:B------:R-:W-:Y:S01]  /*33d0*/  FFMA.FTZ R96, R73, R13, R20 ;  /* 0x0000000d49607223 */ /* 0x000fe20000010014 */
[--C-:B------:R-:W-:Y:S01]  /*33e0*/  HADD2.F32 R20, -RZ, R25.reuse.H0_H0 ;  /* 0x20000019ff147230 */ /* 0x100fe20000004100 */
[----:B------:R-:W-:Y:S01]  /*33f0*/  FADD.FTZ R13, R75, 1 ;  /* 0x3f8000004b0d7421 */ /* 0x000fe20000010000 */
[----:B------:R-:W-:Y:S01]  /*3400*/  HADD2.F32 R25, -RZ, R25.H1_H1 ;  /* 0x30000019ff197230 */ /* 0x000fe20000004100 */
[----:B--2---:R-:W-:Y:S01]  /*3410*/  FADD.FTZ R116, R116, 1 ;  /* 0x3f80000074747421 */ /* 0x004fe20000010000 */
[----:B------:R0:W2:Y:S01]  /*3420*/  MUFU.EX2 R112, R88 ;  /* 0x0000005800707308 */ /* 0x0000a20000000800 */
[----:B-1----:R-:W-:-:S02]  /*3430*/  FMUL.FTZ R76, R21, -1.4426950216293334961 ;  /* 0xbfb8aa3b154c7820 */ /* 0x002fc40000410000 */
[----:B-----5:R-:W-:-:S04]  /*3440*/  FADD.FTZ R17, -R125, 1 ;  /* 0x3f8000007d117421 */ /* 0x020fc80000010100 */
[----:B------:R-:W-:Y:S01]  /*3450*/  FFMA.FTZ R127, R100, R17, 1 ;  /* 0x3f800000647f7423 */ /* 0x000fe20000010011 */
[----:B------:R1:W-:Y:S01]  /*3460*/  MUFU.RCP R106, R13 ;  /* 0x0000000d006a7308 */ /* 0x0003e20000001000 */
[----:B0-----:R-:W-:-:S07]  /*3470*/  FMUL.FTZ R88, R90, -1.4426950216293334961 ;  /* 0xbfb8aa3b5a587820 */ /* 0x001fce0000410000 */
[----:B------:R0:W5:Y:S01]  /*3480*/  MUFU.EX2 R119, R76 ;  /* 0x0000004c00777308 */ /* 0x0001620000000800 */
[----:B-1----:R-:W-:Y:S02]  /*3490*/  FADD.FTZ R13, -R121, 1 ;  /* 0x3f800000790d7421 */ /* 0x002fe40000010100 */
[----:B--2---:R-:W-:Y:S02]  /*34a0*/  FADD.FTZ R112, R112, 1 ;  /* 0x3f80000070707421 */ /* 0x004fe40000010000 */
[----:B------:R-:W-:Y:S02]  /*34b0*/  FFMA.FTZ R123, R98, R13, 1 ;  /* 0x3f800000627b7423 */ /* 0x000fe4000001000d */
[----:B------:R-:W-:Y:S01]  /*34c0*/  FADD.FTZ R13, R108, 1 ;  /* 0x3f8000006c0d7421 */ /* 0x000fe20000010000 */
[----:B------:R1:W2:Y:S01]  /*34d0*/  MUFU.EX2 R131, R88 ;  /* 0x0000005800837308 */ /* 0x0002a20000000800 */
[----:B0-----:R-:W-:Y:S01]  /*34e0*/  FMUL.FTZ R76, R100, R125 ;  /* 0x0000007d644c7220 */ /* 0x001fe20000410000 */
[----:B------:R-:W-:-:S03]  /*34f0*/  HADD2.F32 R100, -RZ, R10.H0_H0 ;  /* 0x2000000aff647230 */ /* 0x000fc60000004100 */
[----:B------:R-:W-:-:S03]  /*3500*/  FMUL.FTZ R75, R24, R76 ;  /* 0x0000004c184b7220 */ /* 0x000fc60000410000 */
[----:B------:R0:W2:Y:S01]  /*3510*/  MUFU.EX2 R117, R79 ;  /* 0x0000004f00757308 */ /* 0x0000a20000000800 */
[----:B-1----:R-:W-:Y:S01]  /*3520*/  HADD2.F32 R88, -RZ, R8.H1_H1 ;  /* 0x30000008ff587230 */ /* 0x002fe20000004100 */
[----:B-----5:R-:W-:-:S04]  /*3530*/  FADD.FTZ R119, R119, 1 ;  /* 0x3f80000077777421 */ /* 0x020fc80000010000 */
[----:B------:R-:W-:Y:S01]  /*3540*/  FFMA.FTZ R114, R75, R88, R96 ;  /* 0x000000584b727223 */ /* 0x000fe20000010060 */
[----:B------:R-:W-:Y:S01]  /*3550*/  HADD2.F32 R96, -RZ, R18.H1_H1 ;  /* 0x30000012ff607230 */ /* 0x000fe20000004100 */
[----:B------:R-:W-:Y:S01]  /*3560*/  FMUL.FTZ R88, R105, R106 ;  /* 0x0000006a69587220 */ /* 0x000fe20000410000 */
[----:B------:R1:W5:Y:S01]  /*3570*/  MUFU.RCP R110, R77 ;  /* 0x0000004d006e7308 */ /* 0x0003620000001000 */
[----:B0-----:R-:W-:Y:S01]  /*3580*/  FMUL.FTZ R79, R78, -1.4426950216293334961 ;  /* 0xbfb8aa3b4e4f7820 */ /* 0x001fe20000410000 */
[----:B------:R-:W-:Y:S01]  /*3590*/  HADD2.F32 R18, -RZ, R9.H1_H1 ;  /* 0x30000009ff127230 */ /* 0x000fe20000004100 */
[----:B--2---:R-:W-:Y:S02]  /*35a0*/  FADD.FTZ R131, R131, 1 ;  /* 0x3f80000083837421 */ /* 0x004fe40000010000 */
[----:B------:R-:W-:-:S03]  /*35b0*/  FADD.FTZ R117, R117, 1 ;  /* 0x3f80000075757421 */ /* 0x000fc60000010000 */
[----:B------:R0:W2:Y:S01]  /*35c0*/  MUFU.EX2 R132, R79 ;  /* 0x0000004f00847308 */ /* 0x0000a20000000800 */
[----:B-1----:R-:W-:-:S07]  /*35d0*/  FMUL.FTZ R77, R20, R88 ;  /* 0x00000058144d7220 */ /* 0x002fce0000410000 */
[----:B------:R1:W2:Y:S01]  /*35e0*/  MUFU.EX2 R133, R12 ;  /* 0x0000000c00857308 */ /* 0x0002a20000000800 */
[----:B0-----:R-:W-:-:S05]  /*35f0*/  HADD2.F32 R79, -RZ, R9.H0_H0 ;  /* 0x20000009ff4f7230 */ /* 0x001fca0000004100 */
[----:B------:R-:W-:Y:S02]  /*3600*/  FFMA.FTZ R16, R77, R79, R114 ;  /* 0x0000004f4d107223 */ /* 0x000fe40000010072 */
[----:B------:R-:W-:Y:S01]  /*3610*/  MUFU.RCP R118, R13 ;  /* 0x0000000d00767308 */ /* 0x000fe20000001000 */
[----:B-1----:R-:W-:Y:S02]  /*3620*/  FADD.FTZ R12, R92, 1 ;  /* 0x3f8000005c0c7421 */ /* 0x002fe40000010000 */
[----:B-----5:R-:W-:Y:S02]  /*3630*/  FMUL.FTZ R92, R107, R110 ;  /* 0x0000006e6b5c7220 */ /* 0x020fe40000410000 */
[----:B--2---:R-:W-:Y:S02]  /*3640*/  FADD.FTZ R132, R132, 1 ;  /* 0x3f80000084847421 */ /* 0x004fe40000010000 */
[----:B------:R-:W-:Y:S01]  /*3650*/  FMUL.FTZ R79, R25, R92 ;  /* 0x0000005c194f7220 */ /* 0x000fe20000410000 */
[----:B------:R0:W1:Y:S01]  /*3660*/  MUFU.RCP R114, R12 ;  /* 0x0000000c00727308 */ /* 0x0000620000001000 */
[----:B------:R-:W-:-:S07]  /*3670*/  FADD.FTZ R133, R133, 1 ;  /* 0x3f80000085857421 */ /* 0x000fce0000010000 */
[----:B------:R2:W5:Y:S01]  /*3680*/  MUFU.RCP R122, R112 ;  /* 0x00000070007a7308 */ /* 0x0005620000001000 */
[----:B0-----:R-:W-:-:S04]  /*3690*/  FADD.FTZ R12, -R106, 1 ;  /* 0x3f8000006a0c7421 */ /* 0x001fc80000010100 */
[----:B------:R-:W-:Y:S02]  /*36a0*/  FFMA.FTZ R108, R105, R12, 1 ;  /* 0x3f800000696c7423 */ /* 0x000fe4000001000c */
[----:B------:R-:W-:Y:S01]  /*36b0*/  FADD.FTZ R12, -R110, 1 ;  /* 0x3f8000006e0c7421 */ /* 0x000fe20000010100 */
[----:B------:R0:W5:Y:S01]  /*36c0*/  MUFU.EX2 R134, R14 ;  /* 0x0000000e00867308 */ /* 0x0001620000000800 */
[----:B-1----:R-:W-:Y:S02]  /*36d0*/  FMUL.FTZ R98, R109, R114 ;  /* 0x000000726d627220 */ /* 0x002fe40000410000 */
[----:B--2---:R-:W-:Y:S02]  /*36e0*/  FFMA.FTZ R112, R107, R12, 1 ;  /* 0x3f8000006b707423 */ /* 0x004fe4000001000c */
[----:B------:R-:W-:-:S03]  /*36f0*/  FADD.FTZ R12, -R114, 1 ;  /* 0x3f800000720c7421 */ /* 0x000fc60000010100 */
[----:B------:R1:W2:Y:S01]  /*3700*/  MUFU.RCP R126, R116 ;  /* 0x00000074007e7308 */ /* 0x0002a20000001000 */
[----:B0-----:R-:W-:-:S07]  /*3710*/  FFMA.FTZ R14, R79, R18, R16 ;  /* 0x000000124f0e7223 */ /* 0x001fce0000010010 */
[----:B------:R-:W-:Y:S01]  /*3720*/  MUFU.RCP R129, R117 ;  /* 0x0000007500817308 */ /* 0x000fe20000001000 */
[----:B-1----:R-:W-:Y:S02]  /*3730*/  FFMA.FTZ R116, R109, R12, 1 ;  /* 0x3f8000006d747423 */ /* 0x002fe4000001000c */
[----:B-----5:R-:W-:Y:S02]  /*3740*/  FADD.FTZ R12, -R122, 1 ;  /* 0x3f8000007a0c7421 */ /* 0x020fe40000010100 */
[----:B------:R-:W-:Y:S02]  /*3750*/  FADD.FTZ R134, R134, 1 ;  /* 0x3f80000086867421 */ /* 0x000fe40000010000 */
[----:B------:R-:W-:Y:S01]  /*3760*/  FFMA.FTZ R124, R113, R12, 1 ;  /* 0x3f800000717c7423 */ /* 0x000fe2000001000c */
[----:B------:R-:W-:Y:S08]  /*3770*/  MUFU.RCP R131, R131 ;  /* 0x0000008300837308 */ /* 0x000ff00000001000 */
[----:B------:R-:W-:Y:S08]  /*3780*/  MUFU.RCP R134, R134 ;  /* 0x0000008600867308 */ /* 0x000ff00000001000 */
[----:B------:R-:W-:Y:S01]  /*3790*/  MUFU.RCP R133, R133 ;  /* 0x0000008500857308 */ /* 0x000fe20000001000 */
[----:B----4-:R0:W-:Y:S04]  /*37a0*/  STS.128 [R48.X16], R80 ;  /* 0x0000005030007388 */ /* 0x0101e8000000cc00 */
[----:B---3--:R1:W-:Y:S01]  /*37b0*/  STS.128 [R48.X16+0x200], R84 ;  /* 0x0002005430007388 */ /* 0x0083e2000000cc00 */
[----:B------:R-:W-:-:S06]  /*37c0*/  NOP ;  /* 0x0000000000007918 */ /* 0x000fcc0000000000 */
[----:B------:R-:W3:Y:S01]  /*37d0*/  LDS.128 R16, [R36] ;  /* 0x0000000024107984 */ /* 0x000ee20000000c00 */
[----:B0-----:R-:W-:Y:S01]  /*37e0*/  FMUL.FTZ R83, R102, R98 ;  /* 0x0000006266537220 */ /* 0x001fe20000410000 */
[--C-:B------:R-:W-:Y:S01]  /*37f0*/  HADD2.F32 R82, -RZ, R15.reuse.H1_H1 ;  /* 0x3000000fff527230 */ /* 0x100fe20000004100 */
[----:B------:R-:W-:Y:S01]  /*3800*/  FMUL.FTZ R80, R111, R118 ;  /* 0x000000766f507220 */ /* 0x000fe20000410000 */
[----:B-1----:R-:W-:Y:S01]  /*3810*/  HADD2.F32 R84, -RZ, R10.H1_H1 ;  /* 0x3000000aff547230 */ /* 0x002fe20000004100 */
[----:B------:R-:W-:Y:S01]  /*3820*/  FFMA.FTZ R14, R83, R100, R14 ;  /* 0x00000064530e7223 */ /* 0x000fe2000001000e */
[----:B------:R-:W-:Y:S01]  /*3830*/  HADD2.F32 R86, -RZ, R15.H0_H0 ;  /* 0x2000000fff567230 */ /* 0x000fe20000004100 */
[----:B------:R-:W-:Y:S01]  /*3840*/  FMUL.FTZ R81, R26, R80 ;  /* 0x000000501a517220 */ /* 0x000fe20000410000 */
[----:B------:R-:W-:Y:S01]  /*3850*/  HADD2.F32 R85, -RZ, R11.H0_H0 ;  /* 0x2000000bff557230 */ /* 0x000fe20000004100 */
[----:B------:R-:W-:Y:S02]  /*3860*/  FMUL.FTZ R15, R82, -1.4426950216293334961 ;  /* 0xbfb8aa3b520f7820 */ /* 0x000fe40000410000 */
[----:B------:R-:W-:-:S02]  /*3870*/  FFMA.FTZ R100, R81, R84, R14 ;  /* 0x0000005451647223 */ /* 0x000fc4000001000e */
[----:B------:R-:W-:Y:S01]  /*3880*/  FMUL.FTZ R84, R113, R122 ;  /* 0x0000007a71547220 */ /* 0x000fe20000410000 */
[----:B------:R-:W0:Y:S01]  /*3890*/  MUFU.EX2 R136, R15 ;  /* 0x0000000f00887308 */ /* 0x000e220000000800 */
[----:B------:R-:W-:Y:S02]  /*38a0*/  FMUL.FTZ R13, R86, -1.4426950216293334961 ;  /* 0xbfb8aa3b560d7820 */ /* 0x000fe40000410000 */
[----:B------:R-:W-:Y:S02]  /*38b0*/  FMUL.FTZ R87, R104, R84 ;  /* 0x0000005468577220 */ /* 0x000fe40000410000 */
[----:B------:R-:W-:Y:S02]  /*38c0*/  FADD.FTZ R14, -R118, 1 ;  /* 0x3f800000760e7421 */ /* 0x000fe40000010100 */
[----:B------:R-:W-:Y:S01]  /*38d0*/  FFMA.FTZ R130, R87, R85, R100 ;  /* 0x0000005557827223 */ /* 0x000fe20000010064 */
[----:B------:R1:W4:Y:S01]  /*38e0*/  MUFU.EX2 R135, R13 ;  /* 0x0000000d00877308 */ /* 0x0003220000000800 */
[----:B--2---:R-:W-:-:S02]  /*38f0*/  FMUL.FTZ R100, R115, R126 ;  /* 0x0000007e73647220 */ /* 0x004fc40000410000 */
[----:B------:R-:W-:Y:S02]  /*3900*/  FFMA.FTZ R120, R111, R14, 1 ;  /* 0x3f8000006f787423 */ /* 0x000fe4000001000e */
[----:B------:R-:W-:Y:S02]  /*3910*/  FADD.FTZ R14, -R126, 1 ;  /* 0x3f8000007e0e7421 */ /* 0x000fe40000010100 */
[----:B------:R-:W-:Y:S01]  /*3920*/  FMUL.FTZ R85, R27, R100 ;  /* 0x000000641b557220 */ /* 0x000fe20000410000 */
[----:B-1----:R-:W-:Y:S01]  /*3930*/  HADD2.F32 R13, -RZ, R11.H1_H1 ;  /* 0x3000000bff0d7230 */ /* 0x002fe20000004100 */
[----:B------:R-:W-:Y:S02]  /*3940*/  FFMA.FTZ R128, R115, R14, 1 ;  /* 0x3f80000073807423 */ /* 0x000fe4000001000e */
[----:B0-----:R-:W-:Y:S01]  /*3950*/  FADD.FTZ R136, R136, 1 ;  /* 0x3f80000088887421 */ /* 0x001fe20000010000 */
[--C-:B---3--:R-:W-:Y:S01]  /*3960*/  HADD2.F32 R107, -RZ, R16.reuse.H1_H1 ;  /* 0x30000010ff6b7230 */ /* 0x108fe20000004100 */
[----:B------:R-:W-:Y:S01]  /*3970*/  FFMA.FTZ R138, R85, R13, R130 ;  /* 0x0000000d558a7223 */ /* 0x000fe20000010082 */
[----:B------:R-:W-:Y:S01]  /*3980*/  HADD2.F32 R105, -RZ, R16.H0_H0 ;  /* 0x20000010ff697230 */ /* 0x000fe20000004100 */
[----:B------:R-:W0:Y:S01]  /*3990*/  LDS.128 R12, [R36+0x10] ;  /* 0x00001000240c7984 */ /* 0x000e220000000c00 */
[--C-:B------:R-:W-:Y:S01]  /*39a0*/  HADD2.F32 R109, -RZ, R17.reuse.H0_H0 ;  /* 0x20000011ff6d7230 */ /* 0x100fe20000004100 */
[----:B------:R-:W-:Y:S01]  /*39b0*/  FMUL.FTZ R24, R24, R107 ;  /* 0x0000006b18187220 */ /* 0x000fe20000410000 */
[----:B------:R1:W2:Y:S01]  /*39c0*/  MUFU.RCP R130, R119 ;  /* 0x0000007700827308 */ /* 0x0002a20000001000 */
[--C-:B------:R-:W-:Y:S01]  /*39d0*/  HADD2.F32 R115, -RZ, R18.reuse.H1_H1 ;  /* 0x30000012ff737230 */ /* 0x100fe20000004100 */
[----:B------:R-:W-:Y:S01]  /*39e0*/  FMUL.FTZ R16, R23, R105 ;  /* 0x0000006917107220 */ /* 0x000fe20000410000 */
[----:B------:R-:W-:Y:S01]  /*39f0*/  HADD2.F32 R113, -RZ, R17.H1_H1 ;  /* 0x30000011ff717230 */ /* 0x000fe20000004100 */
[----:B------:R-:W-:Y:S01]  /*3a00*/  FMUL.FTZ R17, R20, R109 ;  /* 0x0000006d14117220 */ /* 0x000fe20000410000 */
[----:B------:R-:W-:Y:S01]  /*3a10*/  HADD2.F32 R111, -RZ, R18.H0_H0 ;  /* 0x20000012ff6f7230 */ /* 0x000fe20000004100 */
[----:B------:R-:W-:Y:S01]  /*3a20*/  FMUL.FTZ R24, R125, R24 ;  /* 0x000000187d187220 */ /* 0x000fe20000410000 */
[--C-:B------:R-:W-:Y:S01]  /*3a30*/  HADD2.F32 R117, -RZ, R19.reuse.H0_H0 ;  /* 0x20000013ff757230 */ /* 0x100fe20000004100 */
[----:B------:R-:W3:Y:S01]  /*3a40*/  MUFU.RCP R125, R132 ;  /* 0x00000084007d7308 */ /* 0x000ee20000001000 */
[----:B-1----:R-:W-:Y:S01]  /*3a50*/  HADD2.F32 R119, -RZ, R19.H1_H1 ;  /* 0x30000013ff777230 */ /* 0x002fe20000004100 */
        /* <DEDUP_REMOVED lines=9> */
[----:B----4-:R-:W-:Y:S02]  /*3af0*/  FADD.FTZ R135, R135, 1 ;  /* 0x3f80000087877421 */ /* 0x010fe40000010000 */
[----:B------:R-:W-:Y:S02]  /*3b00*/  FMUL.FTZ R25, R25, R113 ;  /* 0x0000007119197220 */ /* 0x000fe40000410000 */
[----:B------:R-:W-:Y:S02]  /*3b10*/  FMUL.FTZ R120, R23, R120 ;  /* 0x0000007817787220 */ /* 0x000fe40000410000 */
[----:B------:R-:W-:Y:S01]  /*3b20*/  FMUL.FTZ R16, R16, R123 ;  /* 0x0000007b10107220 */ /* 0x000fe20000410000 */
[----:B------:R-:W-:Y:S01]  /*3b30*/  MUFU.RCP R135, R135 ;  /* 0x0000008700877308 */ /* 0x000fe20000001000 */
[----:B------:R-:W-:Y:S01]  /*3b40*/  FMUL.FTZ R19, R19, R116 ;  /* 0x0000007413137220 */ /* 0x000fe20000410000 */
[----:B0-----:R-:W-:Y:S01]  /*3b50*/  HADD2.F32 R108, -RZ, R12.H1_H1 ;  /* 0x3000000cff6c7230 */ /* 0x001fe20000004100 */
[----:B------:R-:W-:Y:S01]  /*3b60*/  FMUL.FTZ R23, R121, R124 ;  /* 0x0000007c79177220 */ /* 0x000fe20000410000 */
[----:B------:R-:W-:Y:S01]  /*3b70*/  HADD2.F32 R114, -RZ, R13.H1_H1 ;  /* 0x3000000dff727230 */ /* 0x000fe20000004100 */
[----:B------:R-:W-:Y:S01]  /*3b80*/  FMUL.FTZ R25, R110, R25 ;  /* 0x000000196e197220 */ /* 0x000fe20000410000 */
[--C-:B------:R-:W-:Y:S01]  /*3b90*/  HADD2.F32 R116, -RZ, R14.reuse.H0_H0 ;  /* 0x2000000eff747230 */ /* 0x100fe20000004100 */
[----:B--2---:R-:W-:Y:S01]  /*3ba0*/  FMUL.FTZ R106, R21, R130 ;  /* 0x00000082156a7220 */ /* 0x004fe20000410000 */
[----:B------:R-:W-:Y:S01]  /*3bb0*/  HADD2.F32 R118, -RZ, R14.H1_H1 ;  /* 0x3000000eff767230 */ /* 0x000fe20000004100 */
[----:B------:R-:W0:Y:S01]  /*3bc0*/  MUFU.RCP R123, R136 ;  /* 0x00000088007b7308 */ /* 0x000e220000001000 */
[--C-:B------:R-:W-:Y:S01]  /*3bd0*/  HADD2.F32 R122, -RZ, R15.reuse.H0_H0 ;  /* 0x2000000fff7a7230 */ /* 0x100fe20000004100 */
[----:B------:R-:W-:Y:S01]  /*3be0*/  FADD.FTZ R14, -R130, 1 ;  /* 0x3f800000820e7421 */ /* 0x000fe20000010100 */
[----:B------:R-:W-:Y:S01]  /*3bf0*/  HADD2.F32 R124, -RZ, R15.H1_H1 ;  /* 0x3000000fff7c7230 */ /* 0x000fe20000004100 */
[----:B------:R-:W-:Y:S01]  /*3c00*/  FMUL.FTZ R15, R101, R108 ;  /* 0x0000006c650f7220 */ /* 0x000fe20000410000 */
[----:B------:R-:W-:Y:S01]  /*3c10*/  HADD2.F32 R104, -RZ, R12.H0_H0 ;  /* 0x2000000cff687230 */ /* 0x000fe20000004100 */
[----:B------:R-:W-:Y:S01]  /*3c20*/  FMUL.FTZ R112, R25, R112 ;  /* 0x0000007019707220 */ /* 0x000fe20000410000 */
[----:B------:R-:W-:Y:S01]  /*3c30*/  HADD2.F32 R110, -RZ, R13.H0_H0 ;  /* 0x2000000dff6e7230 */ /* 0x000fe20000004100 */
[----:B------:R-:W-:-:S02]  /*3c40*/  FFMA.FTZ R14, R21, R14, 1 ;  /* 0x3f800000150e7423 */ /* 0x000fc4000001000e */
[----:B------:R-:W-:Y:S02]  /*3c50*/  FMUL.FTZ R15, R130, R15 ;  /* 0x0000000f820f7220 */ /* 0x000fe40000410000 */
[----:B---3--:R-:W-:Y:S02]  /*3c60*/  FADD.FTZ R25, -R125, 1 ;  /* 0x3f8000007d197421 */ /* 0x008fe40000010100 */
[----:B------:R-:W-:Y:S02]  /*3c70*/  FMUL.FTZ R20, R97, R114 ;  /* 0x0000007261147220 */ /* 0x000fe40000410000 */
[----:B------:R-:W-:Y:S02]  /*3c80*/  FADD.FTZ R13, -R129, 1 ;  /* 0x3f800000810d7421 */ /* 0x000fe40000010100 */
[----:B------:R-:W-:Y:S02]  /*3c90*/  FMUL.FTZ R12, R89, R104 ;  /* 0x00000068590c7220 */ /* 0x000fe40000410000 */
[----:B------:R-:W-:-:S02]  /*3ca0*/  FADD.FTZ R21, -R131, 1 ;  /* 0x3f80000083157421 */ /* 0x000fc40000010100 */
        /* <DEDUP_REMOVED lines=8> */
[----:B------:R-:W-:Y:S02]  /*3d30*/  FFMA.FTZ R21, R90, R21, 1 ;  /* 0x3f8000005a157423 */ /* 0x000fe40000010015 */
[----:B------:R-:W-:Y:S02]  /*3d40*/  FMUL.FTZ R18, R131, R18 ;  /* 0x0000001283127220 */ /* 0x000fe40000410000 */
[----:B------:R-:W-:Y:S02]  /*3d50*/  FMUL.FTZ R25, R20, R25 ;  /* 0x0000001914197220 */ /* 0x000fe40000410000 */
[----:B------:R-:W-:-:S02]  /*3d60*/  FMUL.FTZ R12, R12, R13 ;  /* 0x0000000d0c0c7220 */ /* 0x000fc40000410000 */
[----:B------:R-:W-:Y:S02]  /*3d70*/  FFMA.FTZ R20, R93, R14, 1 ;  /* 0x3f8000005d147423 */ /* 0x000fe4000001000e */
[----:B------:R-:W-:Y:S02]  /*3d80*/  FMUL.FTZ R127, R24, R127 ;  /* 0x0000007f187f7220 */ /* 0x000fe40000410000 */
[----:B------:R-:W-:Y:S02]  /*3d90*/  FADD.FTZ R13, -R133, 1 ;  /* 0x3f800000850d7421 */ /* 0x000fe40000010100 */
[----:B------:R-:W-:Y:S02]  /*3da0*/  FMUL.FTZ R14, R95, R116 ;  /* 0x000000745f0e7220 */ /* 0x000fe40000410000 */
[----:B------:R-:W-:Y:S02]  /*3db0*/  FMUL.FTZ R27, R126, R27 ;  /* 0x0000001b7e1b7220 */ /* 0x000fe40000410000 */
[----:B------:R-:W-:-:S02]  /*3dc0*/  FMUL.FTZ R18, R18, R21 ;  /* 0x0000001512127220 */ /* 0x000fc40000410000 */
[----:B0-----:R-:W-:Y:S02]  /*3dd0*/  FADD.FTZ R121, -R123, 1 ;  /* 0x3f8000007b797421 */ /* 0x001fe40000010100 */
[----:B------:R-:W-:Y:S01]  /*3de0*/  FMUL.FTZ R24, R103, R124 ;  /* 0x0000007c67187220 */ /* 0x000fe20000410000 */
[----:B------:R-:W-:Y:S01]  /*3df0*/  F2FP.PACK_AB R25, R25, R18 ;  /* 0x000000121919723e */ /* 0x000fe200000000ff */
[----:B------:R-:W-:Y:S02]  /*3e00*/  FADD.FTZ R21, -R135, 1 ;  /* 0x3f80000087157421 */ /* 0x000fe40000010100 */
[----:B------:R-:W-:Y:S02]  /*3e10*/  FFMA.FTZ R13, R94, R13, 1 ;  /* 0x3f8000005e0d7423 */ /* 0x000fe4000001000d */
[----:B------:R-:W-:Y:S02]  /*3e20*/  FMUL.FTZ R14, R133, R14 ;  /* 0x0000000e850e7220 */ /* 0x000fe40000410000 */
[----:B------:R-:W-:-:S02]  /*3e30*/  FMUL.FTZ R128, R27, R128 ;  /* 0x000000801b807220 */ /* 0x000fc40000410000 */
[----:B------:R-:W-:Y:S02]  /*3e40*/  FFMA.FTZ R121, R82, R121, 1 ;  /* 0x3f80000052797423 */ /* 0x000fe40000010079 */
[----:B------:R-:W-:Y:S01]  /*3e50*/  FMUL.FTZ R24, R123, R24 ;  /* 0x000000187b187220 */ /* 0x000fe20000410000 */
[----:B------:R-:W-:Y:S01]  /*3e60*/  F2FP.PACK_AB R23, R128, R23 ;  /* 0x000000178017723e */ /* 0x000fe200000000ff */
[----:B------:R-:W-:Y:S02]  /*3e70*/  FMUL.FTZ R102, R22, R129 ;  /* 0x0000008116667220 */ /* 0x000fe40000410000 */
[----:B------:R-:W-:Y:S02]  /*3e80*/  FFMA.FTZ R27, R86, R21, 1 ;  /* 0x3f800000561b7423 */ /* 0x000fe40000010015 */
[----:B------:R-:W-:Y:S02]  /*3e90*/  FMUL.FTZ R21, R96, R118 ;  /* 0x0000007660157220 */ /* 0x000fe40000410000 */
[----:B------:R-:W-:-:S02]  /*3ea0*/  FMUL.FTZ R22, R91, R122 ;  /* 0x0000007a5b167220 */ /* 0x000fc40000410000 */
[----:B------:R-:W-:Y:S02]  /*3eb0*/  FMUL.FTZ R13, R14, R13 ;  /* 0x0000000d0e0d7220 */ /* 0x000fe40000410000 */
[----:B------:R-:W-:Y:S01]  /*3ec0*/  FMUL.FTZ R14, R24, R121 ;  /* 0x00000079180e7220 */ /* 0x000fe20000410000 */
[----:B------:R-:W-:Y:S01]  /*3ed0*/  F2FP.PACK_AB R24, R15, R12 ;  /* 0x0000000c0f18723e */ /* 0x000fe200000000ff */
[----:B------:R-:W-:Y:S01]  /*3ee0*/  FMUL.FTZ R21, R134, R21 ;  /* 0x0000001586157220 */ /* 0x000fe20000410000 */
[--C-:B------:R-:W-:Y:S01]  /*3ef0*/  HADD2.F32 R12, -RZ, R4.reuse.H0_H0 ;  /* 0x20000004ff0c7230 */ /* 0x100fe20000004100 */
        /* <DEDUP_REMOVED lines=12> */
[----:B------:R-:W-:Y:S01]  /*3fc0*/  F2FP.PACK_AB R27, R14, R27 ;  /* 0x0000001b0e1b723e */ /* 0x000fe200000000ff */
[----:B------:R-:W-:-:S02]  /*3fd0*/  HADD2.F32 R112, -RZ, R4.H1_H1 ;  /* 0x30000004ff707230 */ /* 0x000fc40000004100 */
        /* <DEDUP_REMOVED lines=89> */
.L_x_6360:
        /* <DEDUP_REMOVED lines=43> */
.L_x_6398:
        /* <DEDUP_REMOVED lines=11> */
[----:B0-2---:R0:W2:Y:S04]  /*48d0*/  LDG.E.128 R16, [R132.64+0x200] ;  /* 0x0002000484107981 */ /* 0x0050a8000c1e1d00 */
        /* <DEDUP_REMOVED lines=19> */
[C---:B------:R-:W-:Y:S02]  /*4a10*/  LOP3.LUT P0, RZ, R49.reuse, 0x1f, RZ, 0xc0, !PT ;  /* 0x0000001f31ff7812 */ /* 0x040fe4000780c0ff */
[C---:B------:R-:W-:Y:S02]  /*4a20*/  ISETP.NE.AND P1, PT, R49.reuse, RZ, PT ;  /* 0x000000ff3100720c */ /* 0x040fe40003f25270 */
[----:B------:R-:W-:Y:S02]  /*4a30*/  ISETP.LT.OR P2, PT, R0, 0x2, P0 ;  /* 0x000000020000780c */ /* 0x000fe40000741670 */
[----:B------:R-:W-:-:S09]  /*4a40*/  IADD3 R108, R49, 0x200, RZ ;  /* 0x00000200316c7810 */ /* 0x000fd20007ffe0ff */
[----:B------:R-:W-:Y:S01]  /*4a50*/  @!P1 LEA R108, R104, R131, 0x8 ;  /* 0x00000083686c9211 */ /* 0x000fe200078e40ff */
[----:B--2---:R-:W-:Y:S04]  /*4a60*/  STS.128 [R48.X16+0x200], R16 ;  /* 0x0002001030007388 */ /* 0x004fe8000000cc00 */
[----:B---3--:R0:W-:Y:S01]  /*4a70*/  STS.128 [R48.X16], R12 ;  /* 0x0000000c30007388 */ /* 0x0081e2000000cc00 */
[----:B------:R-:W-:-:S06]  /*4a80*/  NOP ;  /* 0x0000000000007918 */ /* 0x000fcc0000000000 */
[----:B------:R1:W2:Y:S01]  /*4a90*/  LDG.E R186, [R186.64] ;  /* 0x00000004baba7981 */ /* 0x0002a2000c1e1900 */
[----:B----4-:R-:W-:Y:S01]  /*4aa0*/  FMUL.FTZ R161, R100, 1.4426950216293334961 ;  /* 0x3fb8aa3b64a17820 */ /* 0x010fe20000410000 */
[----:B0-----:R-:W-:Y:S02]  /*4ab0*/  @!P2 IADD3 R12, R0, -0x2, RZ ;  /* 0xfffffffe000ca810 */ /* 0x001fe40007ffe0ff */
[----:B------:R-:W0:Y:S01]  /*4ac0*/  LDS.128 R16, [R36+0x10] ;  /* 0x0000100024107984 */ /* 0x000e220000000c00 */
[----:B------:R-:W-:-:S06]  /*4ad0*/  FMUL.FTZ R197, R161, R72 ;  /* 0x00000048a1c57220 */ /* 0x000fcc0000410000 */
[----:B------:R-:W3:Y:S01]  /*4ae0*/  MUFU.EX2 R197, R197 ;  /* 0x000000c500c57308 */ /* 0x000ee20000000800 */
[----:B------:R-:W-:Y:S01]  /*4af0*/  SHF.L.U32 R108, R108, 0x2, RZ ;  /* 0x000000026c6c7819 */ /* 0x000fe200000006ff */
[----:B------:R-:W-:Y:S02]  /*4b00*/  @!P2 IMAD R133, R12, c[0x0][0x16c], R131 ;  /* 0x00005b000c85aa24 */ /* 0x000fe400078e0283 */
[----:B------:R-:W4:Y:S04]  /*4b10*/  LDS.128 R12, [R36] ;  /* 0x00000000240c7984 */ /* 0x000f280000000c00 */
[----:B---3--:R4:W-:Y:S01]  /*4b20*/  STS [R108+0xea8], R197 ;  /* 0x000ea8c56c007388 */ /* 0x0089e20000000800 */
[----:B------:R-:W-:Y:S01]  /*4b30*/  HFMA2.MMA R188, -RZ, RZ, 0, 0 ;  /* 0x00000000ffbc7435 */ /* 0x000fe200000001ff */
[----:B------:R-:W-:-:S02]  /*4b40*/  @!P2 IMAD.WIDE R132, R133, 0x8, R32 ;  /* 0x000000088584a825 */ /* 0x000fc400078e0220 */
[----:B------:R-:W-:Y:S02]  /*4b50*/  BAR.SYNC.DEFER_BLOCKING 0x0 ;  /* 0x0000000000007b1d */ /* 0x000fe40000010000 */
[C---:B------:R-:W-:Y:S02]  /*4b60*/  FMUL.FTZ R128, R161.reuse, R71 ;  /* 0x00000047a1807220 */ /* 0x040fe40000410000 */
[----:B------:R-:W-:-:S03]  /*4b70*/  FMUL.FTZ R126, R161, R70 ;  /* 0x00000046a17e7220 */ /* 0x000fc60000410000 */
[----:B------:R3:W5:Y:S01]  /*4b80*/  @!P2 LDG.E R188, [R132.64+0x4] ;  /* 0x0000040484bca981 */ /* 0x000762000c1e1900 */
[----:B------:R-:W-:Y:S01]  /*4b90*/  ISETP.NE.AND P2, PT, R49, 0x1f, PT ;  /* 0x0000001f3100780c */ /* 0x000fe20003f45270 */
[----:B------:R-:W0:Y:S01]  /*4ba0*/  MUFU.EX2 R128, R128 ;  /* 0x0000008000807308 */ /* 0x000e220000000800 */
[----:B------:R-:W-:-:S11]  /*4bb0*/  FMUL.FTZ R143, R161, R69 ;  /* 0x00000045a18f7220 */ /* 0x000fd60000410000 */
[----:B------:R1:W1:Y:S01]  /*4bc0*/  @P2 LDS R210, [R49.X4+0x16ac] ;  /* 0x0016ac0031d22984 */ /* 0x0002620000004800 */
[----:B------:R-:W1:Y:S01]  /*4bd0*/  MUFU.EX2 R126, R126 ;  /* 0x0000007e007e7308 */ /* 0x000e620000000800 */
[--C-:B---3--:R-:W-:Y:S02]  /*4be0*/  HADD2.F32 R133, -RZ, R8.reuse.H0_H0 ;  /* 0x20000008ff857230 */ /* 0x108fe40000004100 */
[----:B------:R-:W-:Y:S01]  /*4bf0*/  HADD2.F32 R134, -RZ, R8.H1_H1 ;  /* 0x30000008ff867230 */ /* 0x000fe20000004100 */
[C---:B------:R-:W-:Y:S01]  /*4c00*/  FMUL.FTZ R142, R161.reuse, R68 ;  /* 0x00000044a18e7220 */ /* 0x040fe20000410000 */
[--C-:B0-----:R-:W-:Y:S01]  /*4c10*/  HADD2.F32 R144, -RZ, R19.reuse.H0_H0 ;  /* 0x20000013ff907230 */ /* 0x101fe20000004100 */
[----:B------:R-:W-:Y:S01]  /*4c20*/  FMUL.FTZ R177, R161, R57 ;  /* 0x00000039a1b17220 */ /* 0x000fe20000410000 */
[----:B------:R-:W-:Y:S01]  /*4c30*/  HADD2.F32 R158, -RZ, R19.H1_H1 ;  /* 0x30000013ff9e7230 */ /* 0x000fe20000004100 */
[----:B------:R-:W0:Y:S01]  /*4c40*/  MUFU.EX2 R143, R143 ;  /* 0x0000008f008f7308 */ /* 0x000e220000000800 */
[--C-:B----4-:R-:W-:Y:S01]  /*4c50*/  HADD2.F32 R108, -RZ, R12.reuse.H0_H0 ;  /* 0x2000000cff6c7230 */ /* 0x110fe20000004100 */
[----:B------:R-:W-:Y:S01]  /*4c60*/  FMUL.FTZ R223, R133, R72 ;  /* 0x0000004885df7220 */ /* 0x000fe20000410000 */
[----:B------:R-:W-:Y:S01]  /*4c70*/  HADD2.F32 R112, -RZ, R12.H1_H1 ;  /* 0x3000000cff707230 */ /* 0x000fe20000004100 */
[----:B------:R-:W-:Y:S01]  /*4c80*/  FMUL.FTZ R219, R134, R71 ;  /* 0x0000004786db7220 */ /* 0x000fe20000410000 */
[----:B------:R-:W-:Y:S01]  /*4c90*/  HADD2.F32 R19, -RZ, R9.H0_H0 ;  /* 0x20000009ff137230 */ /* 0x000fe20000004100 */
[C---:B------:R-:W-:Y:S01]  /*4ca0*/  FMUL.FTZ R141, R161.reuse, R67 ;  /* 0x00000043a18d7220 */ /* 0x040fe20000410000 */
[----:B------:R-:W-:Y:S01]  /*4cb0*/  HADD2.F32 R110, -RZ, R13.H0_H0 ;  /* 0x2000000dff6e7230 */ /* 0x000fe20000004100 */
[C---:B------:R-:W-:Y:S01]  /*4cc0*/  FMUL.FTZ R138, R161.reuse, R66 ;  /* 0x00000042a18a7220 */ /* 0x040fe20000410000 */
[----:B------:R-:W3:Y:S01]  /*4cd0*/  MUFU.EX2 R142, R142 ;  /* 0x0000008e008e7308 */ /* 0x000ee20000000800 */
[C---:B------:R-:W-:Y:S01]  /*4ce0*/  FMUL.FTZ R137, R161.reuse, R65 ;  /* 0x00000041a1897220 */ /* 0x040fe20000410000 */
[----:B------:R-:W-:Y:S01]  /*4cf0*/  HADD2.F32 R156, -RZ, R9.H1_H1 ;  /* 0x30000009ff9c7230 */ /* 0x000fe20000004100 */
[----:B------:R-:W-:-:S02]  /*4d00*/  FMUL.FTZ R159, R161, R64 ;  /* 0x00000040a19f7220 */ /* 0x000fc40000410000 */
[C---:B------:R-:W-:Y:S02]  /*4d10*/  FMUL.FTZ R160, R161.reuse, R63 ;  /* 0x0000003fa1a07220 */ /* 0x040fe40000410000 */
[C---:B------:R-:W-:Y:S02]  /*4d20*/  FMUL.FTZ R184, R161.reuse, R62 ;  /* 0x0000003ea1b87220 */ /* 0x040fe40000410000 */
[C---:B------:R-:W-:Y:S02]  /*4d30*/  FMUL.FTZ R191, R161.reuse, R61 ;  /* 0x0000003da1bf7220 */ /* 0x040fe40000410000 */
[C---:B------:R-:W-:Y:S02]  /*4d40*/  FMUL.FTZ R182, R161.reuse, R60 ;  /* 0x0000003ca1b67220 */ /* 0x040fe40000410000 */
[C---:B------:R-:W-:Y:S02]  /*4d50*/  FMUL.FTZ R189, R161.reuse, R59 ;  /* 0x0000003ba1bd7220 */ /* 0x040fe40000410000 */
[----:B------:R-:W-:Y:S01]  /*4d60*/  FMUL.FTZ R185, R161, R58 ;  /* 0x0000003aa1b97220 */ /* 0x000fe20000410000 */
[----:B------:R-:W4:Y:S01]  /*4d70*/  MUFU.EX2 R177, R177 ;  /* 0x000000b100b17308 */ /* 0x000f220000000800 */
[----:B------:R-:W-:-:S02]  /*4d80*/  FMUL.FTZ R217, R19, R70 ;  /* 0x0000004613d97220 */ /* 0x000fc40000410000 */
[----:B------:R-:W-:Y:S02]  /*4d90*/  FMUL.FTZ R190, R108, R223 ;  /* 0x000000df6cbe7220 */ /* 0x000fe40000410000 */
[----:B------:R-:W-:Y:S01]  /*4da0*/  FMUL.FTZ R227, R112, R219 ;  /* 0x000000db70e37220 */ /* 0x000fe20000410000 */
[----:B------:R-:W-:Y:S01]  /*4db0*/  HADD2.F32 R116, -RZ, R13.H1_H1 ;  /* 0x3000000dff747230 */ /* 0x000fe20000004100 */
[----:B------:R-:W-:Y:S01]  /*4dc0*/  FMUL.FTZ R13, R197, R128 ;  /* 0x00000080c50d7220 */ /* 0x000fe20000410000 */
[----:B------:R-:W-:Y:S01]  /*4dd0*/  HADD2.F32 R157, -RZ, R10.H0_H0 ;  /* 0x2000000aff9d7230 */ /* 0x000fe20000004100 */
[----:B------:R-:W0:Y:S01]  /*4de0*/  MUFU.EX2 R141, R141 ;  /* 0x0000008d008d7308 */ /* 0x000e220000000800 */
[----:B------:R-:W-:Y:S02]  /*4df0*/  FMUL.FTZ R213, R156, R69 ;  /* 0x000000459cd57220 */ /* 0x000fe40000410000 */
[----:B------:R-:W-:Y:S02]  /*4e00*/  FMUL.FTZ R225, R110, R217 ;  /* 0x000000d96ee17220 */ /* 0x000fe40000410000 */
[----:B------:R-:W-:Y:S01]  /*4e10*/  FFMA.FTZ R12, R128, R190, R227 ;  /* 0x000000be800c7223 */ /* 0x000fe200000100e3 */
[----:B------:R-:W-:-:S02]  /*4e20*/  HADD2.F32 R114, -RZ, R14.H0_H0 ;  /* 0x2000000eff727230 */ /* 0x000fc40000004100 */
[----:B------:R-:W0:Y:S01]  /*4e30*/  MUFU.EX2 R138, R138 ;  /* 0x0000008a008a7308 */ /* 0x000e220000000800 */
[----:B------:R-:W-:Y:S01]  /*4e40*/  HADD2.F32 R120, -RZ, R14.H1_H1 ;  /* 0x3000000eff787230 */ /* 0x000fe20000004100 */
[----:B-1----:R-:W-:Y:S01]  /*4e50*/  FMUL.FTZ R14, R126, R13 ;  /* 0x0000000d7e0e7220 */ /* 0x002fe20000410000 */
[--C-:B------:R-:W-:Y:S02]  /*4e60*/  HADD2.F32 R135, -RZ, R18.reuse.H0_H0 ;  /* 0x20000012ff877230 */ /* 0x100fe40000004100 */
[----:B------:R-:W-:-:S03]  /*4e70*/  HADD2.F32 R145, -RZ, R18.H1_H1 ;  /* 0x30000012ff917230 */ /* 0x000fc60000004100 */
[----:B------:R-:W1:Y:S01]  /*4e80*/  MUFU.EX2 R137, R137 ;  /* 0x0000008900897308 */ /* 0x000e620000000800 */
[----:B------:R-:W-:Y:S01]  /*4e90*/  HADD2.F32 R154, -RZ, R10.H1_H1 ;  /* 0x3000000aff9a7230 */ /* 0x000fe20000004100 */
[----:B------:R-:W-:Y:S01]  /*4ea0*/  FMUL.FTZ R209, R157, R68 ;  /* 0x000000449dd17220 */ /* 0x000fe20000410000 */
[--C-:B------:R-:W-:Y:S01]  /*4eb0*/  HADD2.F32 R155, -RZ, R11.reuse.H0_H0 ;  /* 0x2000000bff9b7230 */ /* 0x100fe20000004100 */
[----:B------:R-:W-:Y:S01]  /*4ec0*/  FMUL.FTZ R206, R116, R213 ;  /* 0x000000d574ce7220 */ /* 0x000fe20000410000 */
[----:B------:R-:W-:-:S03]  /*4ed0*/  HADD2.F32 R152, -RZ, R11.H1_H1 ;  /* 0x3000000bff987230 */ /* 0x000fc60000004100 */
[----:B------:R-:W0:Y:S01]  /*4ee0*/  MUFU.EX2 R159, R159 ;  /* 0x0000009f009f7308 */ /* 0x000e220000000800 */
[--C-:B------:R-:W-:Y:S01]  /*4ef0*/  HADD2.F32 R153, -RZ, R4.reuse.H0_H0 ;  /* 0x20000004ff997230 */ /* 0x100fe20000004100 */
[----:B------:R-:W-:Y:S01]  /*4f00*/  FFMA.FTZ R12, R126, R12, R225 ;  /* 0x0000000c7e0c7223 */ /* 0x000fe200000100e1 */
        /* <DEDUP_REMOVED lines=13> */
[----:B------:R-:W1:Y:S01]  /*4fe0*/  MUFU.EX2 R189, R189 ;  /* 0x000000bd00bd7308 */ /* 0x000e620000000800 */
[----:B------:R-:W-:-:S07]  /*4ff0*/  HADD2.F32 R122, -RZ, R16.H0_H0 ;  /* 0x20000010ff7a7230 */ /* 0x000fce0000004100 */
[----:B------:R-:W1:Y:S01]  /*5000*/  MUFU.EX2 R185, R185 ;  /* 0x000000b900b97308 */ /* 0x000e620000000800 */
[----:B------:R-:W-:Y:S01]  /*5010*/  HADD2.F32 R132, -RZ, R16.H1_H1 ;  /* 0x30000010ff847230 */ /* 0x000fe20000004100 */
[----:B0-----:R-:W-:Y:S01]  /*5020*/  FMUL.FTZ R13, R143, R14 ;  /* 0x0000000e8f0d7220 */ /* 0x001fe20000410000 */
        /* <DEDUP_REMOVED lines=15> */
[----:B------:R-:W-:Y:S02]  /*5120*/  FFMA.FTZ R12, R143, R12, R206 ;  /* 0x0000000c8f0c7223 */ /* 0x000fe400000100ce */
        /* <DEDUP_REMOVED lines=13> */
[-C--:B--2---:R-:W-:Y:S02]  /*5200*/  FMUL.FTZ R204, R91, R186.reuse ;  /* 0x000000ba5bcc7220 */ /* 0x084fe40000410000 */
        /* <DEDUP_REMOVED lines=13> */
[----:B----4-:R-:W-:Y:S01]  /*52e0*/  FFMA.FTZ R15, R177, R208, R204 ;  /* 0x000000d0b10f7223 */ /* 0x010fe200000100cc */
[----:B------:R-:W-:Y:S05]  /*52f0*/  @P2 BRA `(.L_x_6363) ;  /* 0x0000008000002947 */ /* 0x000fea0003800000 */
[----:B-1----:R-:W-:Y:S02]  /*5300*/  ISETP.NE.AND P3, PT, R0, c[0x0][0x174], PT ;  /* 0x00005d0000007a0c */ /* 0x002fe40003f65270 */
[----:B------:R-:W-:-:S11]  /*5310*/  MOV R210, 0x3f800000 ;  /* 0x3f80000000d27802 */ /* 0x000fd60000000f00 */
[----:B------:R-:W-:-:S04]  /*5320*/  @P3 IADD3 R17, -R39, c[0x0][0x174], RZ ;  /* 0x00005d0027113a10 */ /* 0x000fc80007ffe1ff */
[----:B------:R-:W-:-:S04]  /*5330*/  @P3 LEA.HI R12, R17, R17, RZ, 0x1 ;  /* 0x00000011110c3211 */ /* 0x000fc800078f08ff */
[----:B------:R-:W-:-:S04]  /*5340*/  @P3 LOP3.LUT R12, R12, 0xfffffe, RZ, 0xc0, !PT ;  /* 0x00fffffe0c0c3812 */ /* 0x000fc800078ec0ff */
[----:B------:R-:W-:-:S04]  /*5350*/  @P3 IADD3 R12, -R12, R17, RZ ;  /* 0x000000110c0c3210 */ /* 0x000fc80007ffe1ff */
[----:B------:R-:W-:-:S05]  /*5360*/  @P3 LEA R12, R12, R131, 0x8 ;  /* 0x000000830c0c3211 */ /* 0x000fca00078e40ff */
[----:B------:R0:W1:Y:S02]  /*5370*/  @P3 LDS R210, [R12.X4+0xea8] ;  /* 0x000ea8000cd23984 */ /* 0x0000640000004800 */
.L_x_6363:
[----:B-1----:R-:W-:Y:S05]  /*5380*/  BSYNC B0 ;  /* 0x0000000000007941 */ /* 0x002fea0003800000 */
.L_x_6362:
[----:B0-----:R-:W-:Y:S01]  /*5390*/  FFMA.FTZ R12, R141, R13, R202 ;  /* 0x0000000d8d0c7223 */ /* 0x001fe200000100ca */
[----:B------:R-:W-:Y:S01]  /*53a0*/  ISETP.GE.AND P3, PT, R48, 0x1, PT ;  /* 0x000000013000780c */ /* 0x000fe20003f66270 */
[----:B------:R-:W-:Y:S01]  /*53b0*/  FMUL.FTZ R16, R177, R210 ;  /* 0x000000d2b1107220 */ /* 0x000fe20000410000 */
[----:B------:R-:W-:Y:S01]  /*53c0*/  LOP3.LUT R216, R49, 0x1f, RZ, 0xc0, !PT ;  /* 0x0000001f31d87812 */ /* 0x000fe200078ec0ff */
[----:B------:R-:W-:Y:S01]  /*53d0*/  FMUL.FTZ R13, R141, R14 ;  /* 0x0000000e8d0d7220 */ /* 0x000fe20000410000 */
[----:B------:R-:W-:Y:S01]  /*53e0*/  ISETP.GE.OR P0, PT, R0, c[0x0][0x174], P0 ;  /* 0x00005d0000007a0c */ /* 0x000fe20000706670 */
[C---:B------:R-:W-:Y:S01]  /*53f0*/  FFMA.FTZ R15, R185.reuse, R15, R200 ;  /* 0x0000000fb90f7223 */ /* 0x040fe200000100c8 */
[----:B------:R-:W-:Y:S01]  /*5400*/  ISETP.NE.AND P4, PT, R216, 0x1f, PT ;  /* 0x0000001fd800780c */ /* 0x000fe20003f85270 */
[C---:B------:R-:W-:Y:S01]  /*5410*/  FFMA.FTZ R14, R138.reuse, R12, R215 ;  /* 0x0000000c8a0e7223 */ /* 0x040fe200000100d7 */
[----:B-----5:R-:W-:Y:S01]  /*5420*/  SHFL.IDX PT, R188, R188, RZ, 0x1f ;  /* 0x00001fffbcbc7589 */ /* 0x020fe200000e0000 */
        /* <DEDUP_REMOVED lines=8> */
[C---:B------:R-:W-:Y:S02]  /*54b0*/  FFMA.FTZ R15, R182.reuse, R15, R211 ;  /* 0x0000000fb60f7223 */ /* 0x040fe400000100d3 */
[----:B------:R-:W-:Y:S02]  /*54c0*/  FFMA.FTZ R14, R159, R14, R194 ;  /* 0x0000000e9f0e7223 */ /* 0x000fe400000100c2 */
        /* <DEDUP_REMOVED lines=8> */
[C---:B------:R-:W-:Y:S02]  /*5550*/  FMUL.FTZ R15, R184.reuse, R15 ;  /* 0x0000000fb80f7220 */ /* 0x040fe40000410000 */
        /* <DEDUP_REMOVED lines=17> */
[----:B------:R-:W-:Y:S02]  /*5670*/  FFMA.FTZ R17, R141, R17, R174 ;  /* 0x000000118d117223 */ /* 0x000fe400000100ae */
[----:B------:R-:W-:Y:S02]  /*5680*/  FFMA.FTZ R229, R177, R14, R162 ;  /* 0x0000000eb1e57223 */ /* 0x000fe400000100a2 */
[----:B------:R-:W-:Y:S02]  /*5690*/  FMUL.FTZ R13, R141, R16 ;  /* 0x000000108d0d7220 */ /* 0x000fe40000410000 */
[----:B------:R-:W-:Y:S02]  /*56a0*/  FMUL.FTZ R212, R177, R12 ;  /* 0x0000000cb1d47220 */ /* 0x000fe40000410000 */
[C---:B------:R-:W-:Y:S01]  /*56b0*/  FFMA.FTZ R17, R142.reuse, R17, R175 ;  /* 0x000000118e117223 */ /* 0x040fe200000100af */
[----:B------:R-:W0:Y:S01]  /*56c0*/  SHFL.UP PT, R12, R229, 0x1, RZ ;  /* 0x04200000e50c7989 */ /* 0x000e2200000e00ff */
[----:B------:R-:W-:-:S02]  /*56d0*/  FMUL.FTZ R14, R142, R13 ;  /* 0x0000000d8e0e7220 */ /* 0x000fc40000410000 */
[----:B------:R-:W-:Y:S01]  /*56e0*/  FMUL.FTZ R163, R75, R186 ;  /* 0x000000ba4ba37220 */ /* 0x000fe20000410000 */
[----:B------:R-:W1:Y:S01]  /*56f0*/  SHFL.UP PT, R13, R212, 0x1, RZ ;  /* 0x04200000d40d7989 */ /* 0x000e6200000e00ff */
[C---:B------:R-:W-:Y:S02]  /*5700*/  FFMA.FTZ R17, R143.reuse, R17, R176 ;  /* 0x000000118f117223 */ /* 0x040fe400000100b0 */
[----:B------:R-:W-:Y:S02]  /*5710*/  FMUL.FTZ R15, R143, R14 ;  /* 0x0000000e8f0f7220 */ /* 0x000fe40000410000 */
[----:B------:R-:W-:Y:S02]  /*5720*/  FMUL.FTZ R165, R73, R186 ;  /* 0x000000ba49a57220 */ /* 0x000fe40000410000 */
[C---:B------:R-:W-:Y:S02]  /*5730*/  FFMA.FTZ R17, R126.reuse, R17, R163 ;  /* 0x000000117e117223 */ /* 0x040fe400000100a3 */
[----:B------:R-:W-:-:S02]  /*5740*/  FMUL.FTZ R15, R126, R15 ;  /* 0x0000000f7e0f7220 */ /* 0x000fc40000410000 */
[C---:B------:R-:W-:Y:S02]  /*5750*/  FFMA.FTZ R193, R128.reuse, R17, R165 ;  /* 0x0000001180c17223 */ /* 0x040fe400000100a5 */
[----:B------:R-:W-:Y:S02]  /*5760*/  FMUL.FTZ R186, R128, R15 ;  /* 0x0000000f80ba7220 */ /* 0x000fe40000410000 */
[----:B------:R-:W-:Y:S01]  /*5770*/  IMAD R214, R140, c[0x0][0x298], RZ ;  /* 0x0000a6008cd67a24 */ /* 0x000fe200078e02ff */
[----:B------:R-:W2:Y:S03]  /*5780*/  SHFL.DOWN PT, R14, R193, 0x1, 0x1f ;  /* 0x08201f00c10e7f89 */ /* 0x000ea600000e0000 */
[----:B------:R-:W-:Y:S01]  /*5790*/  IMAD R233, R53, c[0x0][0x29c], R214 ;  /* 0x0000a70035e97a24 */ /* 0x000fe200078e02d6 */
[----:B------:R-:W3:Y:S01]  /*57a0*/  SHFL.DOWN PT, R15, R186, 0x1, 0x1f ;  /* 0x08201f00ba0f7f89 */ /* 0x000ee200000e0000 */
[----:B0-----:R-:W-:-:S02]  /*57b0*/  @P3 FFMA.FTZ R229, R212, R12, R229 ;  /* 0x0000000cd4e53223 */ /* 0x001fc400000100e5 */
[----:B-1----:R-:W-:Y:S01]  /*57c0*/  @P3 FMUL.FTZ R212, R212, R13 ;  /* 0x0000000dd4d43220 */ /* 0x002fe20000410000 */
[----:B------:R-:W-:Y:S02]  /*57d0*/  ISETP.GE.AND P3, PT, R48, 0x2, PT ;  /* 0x000000023000780c */ /* 0x000fe40003f66270 */
[----:B------:R-:W0:Y:S04]  /*57e0*/  SHFL.UP PT, R12, R229, 0x2, RZ ;  /* 0x04400000e50c7989 */ /* 0x000e2800000e00ff */
[----:B------:R-:W1:Y:S01]  /*57f0*/  SHFL.UP PT, R13, R212, 0x2, RZ ;  /* 0x04400000d40d7989 */ /* 0x000e6200000e00ff */
[C---:B--2---:R-:W-:Y:S02]  /*5800*/  @P4 FFMA.FTZ R193, R186.reuse, R14, R193 ;  /* 0x0000000ebac14223 */ /* 0x044fe400000100c1 */
[----:B---3--:R-:W-:-:S03]  /*5810*/  @P4 FMUL.FTZ R186, R186, R15 ;  /* 0x0000000fbaba4220 */ /* 0x008fc60000410000 */
[----:B------:R-:W2:Y:S01]  /*5820*/  SHFL.DOWN PT, R14, R193, 0x2, 0x1f ;  /* 0x08401f00c10e7f89 */ /* 0x000ea200000e0000 */
[----:B------:R-:W-:-:S03]  /*5830*/  ISETP.GE.U32.AND P4, PT, R216, 0x1e, PT ;  /* 0x0000001ed800780c */ /* 0x000fc60003f86070 */
[----:B------:R-:W3:Y:S01]  /*5840*/  SHFL.DOWN PT, R15, R186, 0x2, 0x1f ;  /* 0x08401f00ba0f7f89 */ /* 0x000ee200000e0000 */
[C---:B0-----:R-:W-:Y:S02]  /*5850*/  @P3 FFMA.FTZ R229, R212.reuse, R12, R229 ;  /* 0x0000000cd4e53223 */ /* 0x041fe400000100e5 */
        /* <DEDUP_REMOVED lines=20> */
[----:B------:R-:W-:Y:S01]  /*59a0*/  HFMA2.MMA R12, -RZ, RZ, 1.875, 0 ;  /* 0x3f800000ff0c7435 */ /* 0x000fe200000001ff */
[----:B-1----:R-:W-:Y:S01]  /*59b0*/  @P3 FMUL.FTZ R212, R212, R13 ;  /* 0x0000000dd4d43220 */ /* 0x002fe20000410000 */
[----:B------:R-:W-:Y:S02]  /*59c0*/  MOV R13, RZ ;  /* 0x000000ff000d7202 */ /* 0x000fe40000000f00 */
[----:B------:R-:W0:Y:S01]  /*59d0*/  SHFL.UP PT, R16, R229, 0x10, RZ ;  /* 0x06000000e5107989 */ /* 0x000e2200000e00ff */
[----:B------:R-:W-:Y:S01]  /*59e0*/  ISETP.GE.U32.AND P3, PT, R216, 0x10, PT ;  /* 0x00000010d800780c */ /* 0x000fe20003f66070 */
[----:B------:R-:W-:Y:S02]  /*59f0*/  IMAD R216, R139, c[0x0][0x2a0], RZ ;  /* 0x0000a8008bd87a24 */ /* 0x000fe400078e02ff */
[----:B------:R-:W1:Y:S02]  /*5a00*/  SHFL.UP PT, R17, R212, 0x10, RZ ;  /* 0x06000000d4117989 */ /* 0x000e6400000e00ff */
[----:B------:R-:W-:-:S02]  /*5a10*/  IMAD R235, R51, c[0x0][0x2a4], R216 ;  /* 0x0000a90033eb7a24 */ /* 0x000fc400078e02d8 */
[----:B------:R-:W-:Y:S01]  /*5a20*/  @!P0 LDS.64 R12, [R131.X8+0x1728] ;  /* 0x00172800830c8984 */ /* 0x000fe20000008a00 */
[----:B------:R-:W-:Y:S01]  /*5a30*/  ISETP.GE.AND P0, PT, R48, 0x10, PT ;  /* 0x000000103000780c */ /* 0x000fe20003f06270 */
[C---:B--2---:R-:W-:Y:S01]  /*5a40*/  @!P4 FFMA.FTZ R193, R186.reuse, R14, R193 ;  /* 0x0000000ebac1c223 */ /* 0x044fe200000100c1 */
[----:B------:R-:W-:Y:S01]  /*5a50*/  MOV R14, R49 ;  /* 0x00000031000e7202 */ /* 0x000fe20000000f00 */
[----:B---3--:R-:W-:-:S03]  /*5a60*/  @!P4 FMUL.FTZ R186, R186, R15 ;  /* 0x0000000fbabac220 */ /* 0x008fc60000410000 */
[----:B------:R-:W2:Y:S01]  /*5a70*/  SHFL.DOWN PT, R214, R193, 0x10, 0x1f ;  /* 0x0a001f00c1d67f89 */ /* 0x000ea200000e0000 */
[----:B------:R-:W-:-:S03]  /*5a80*/  HFMA2.MMA R15, -RZ, RZ, 0, 0 ;  /* 0x00000000ff0f7435 */ /* 0x000fc600000001ff */
[----:B------:R-:W3:Y:S03]  /*5a90*/  SHFL.DOWN PT, R231, R186, 0x10, 0x1f ;  /* 0x0a001f00bae77f89 */ /* 0x000ee600000e0000 */
[C---:B0-----:R-:W-:Y:S02]  /*5aa0*/  @P0 FFMA.FTZ R229, R212.reuse, R16, R229 ;  /* 0x00000010d4e50223 */ /* 0x041fe400000100e5 */
[----:B-1----:R-:W-:-:S04]  /*5ab0*/  @P0 FMUL.FTZ R212, R212, R17 ;  /* 0x00000011d4d40220 */ /* 0x002fc80000410000 */
[----:B------:R-:W-:Y:S01]  /*5ac0*/  SHFL.UP PT, R229, R229, 0x1, RZ ;  /* 0x04200000e5e57989 */ /* 0x000fe200000e00ff */
[----:B------:R-:W-:-:S03]  /*5ad0*/  IMAD.WIDE.U32 R14, R53, c[0x0][0x298], R14 ;  /* 0x0000a600350e7a25 */ /* 0x000fc600078e000e */
[----:B------:R-:W0:Y:S02]  /*5ae0*/  SHFL.UP PT, R212, R212, 0x1, RZ ;  /* 0x04200000d4d47989 */ /* 0x000e2400000e00ff */
[----:B------:R-:W-:Y:S02]  /*5af0*/  IADD3 R15, R15, R233, RZ ;  /* 0x000000e90f0f7210 */ /* 0x000fe40007ffe0ff */
[----:B------:R-:W-:-:S03]  /*5b00*/  IADD3 R233, R39, -c[0x0][0x174], RZ ;  /* 0x80005d0027e97a10 */ /* 0x000fc60007ffe0ff */
[----:B------:R-:W-:-:S04]  /*5b10*/  IMAD.WIDE.U32 R16, R51, c[0x0][0x2a0], R14 ;  /* 0x0000a80033107a25 */ /* 0x000fc800078e000e */
[C---:B--2---:R-:W-:Y:S01]  /*5b20*/  @!P3 FFMA.FTZ R193, R186.reuse, R214, R193 ;  /* 0x000000d6bac1b223 */ /* 0x044fe200000100c1 */
[----:B------:R-:W-:Y:S01]  /*5b30*/  IADD3 R17, R17, R235, RZ ;  /* 0x000000eb11117210 */ /* 0x000fe20007ffe0ff */
[----:B---3--:R-:W-:Y:S01]  /*5b40*/  @!P3 FMUL.FTZ R186, R186, R231 ;  /* 0x000000e7babab220 */ /* 0x008fe20000410000 */
[C---:B------:R-:W-:Y:S01]  /*5b50*/  LEA R14, P0, R16.reuse, c[0x0][0x318], 0x2 ;  /* 0x0000c600100e7a11 */ /* 0x040fe200078010ff */
[----:B------:R-:W-:Y:S01]  /*5b60*/  SHFL.IDX PT, R231, R13, RZ, 0x1f ;  /* 0x00001fff0de77589 */ /* 0x000fe200000e0000 */
[----:B------:R-:W-:Y:S01]  /*5b70*/  IMAD R233, R233, -0x200, RZ ;  /* 0xfffffe00e9e97824 */ /* 0x000fe200078e02ff */
[----:B------:R-:W-:Y:S02]  /*5b80*/  SHF.L.U64.HI R214, R129, 0x2, R102 ;  /* 0x0000000281d67819 */ /* 0x000fe40000010266 */
[----:B------:R-:W-:Y:S01]  /*5b90*/  SHFL.DOWN PT, R218, R193, 0x1, 0x1f ;  /* 0x08201f00c1da7f89 */ /* 0x000fe200000e0000 */
[----:B------:R-:W-:Y:S02]  /*5ba0*/  LEA.HI.X R15, R16, c[0x0][0x31c], R17, 0x2, P0 ;  /* 0x0000c700100f7a11 */ /* 0x000fe400000f1411 */
[----:B------:R-:W-:Y:S01]  /*5bb0*/  IMAD R214, R214, c[0x0][0x2b0], RZ ;  /* 0x0000ac00d6d67a24 */ /* 0x000fe200078e02ff */
[----:B------:R-:W1:Y:S01]  /*5bc0*/  SHFL.DOWN PT, R216, R186, 0x1, 0x1f ;  /* 0x08201f00bad87f89 */ /* 0x000e6200000e0000 */
[----:B0-----:R-:W-:Y:S01]  /*5bd0*/  @P1 FFMA.FTZ R188, R212, R188, R229 ;  /* 0x000000bcd4bc1223 */ /* 0x001fe200000100e5 */
[----:B------:R-:W-:Y:S01]  /*5be0*/  IADD3 R16, P3, R2, R16, RZ ;  /* 0x0000001002107210 */ /* 0x000fe20007f7e0ff */
[----:B------:R-:W-:Y:S01]  /*5bf0*/  IMAD.WIDE R14, R233, 0x4, R14 ;  /* 0x00000004e90e7825 */ /* 0x000fe200078e020e */
[----:B------:R-:W-:Y:S01]  /*5c00*/  SHFL.IDX PT, R193, R193, RZ, 0x1f ;  /* 0x00001fffc1c17589 */ /* 0x000fe200000e0000 */
[----:B------:R-:W-:-:S02]  /*5c10*/  SHF.L.U32 R233, R129, 0x2, RZ ;  /* 0x0000000281e97819 */ /* 0x000fc400000006ff */
[----:B------:R-:W-:Y:S01]  /*5c20*/  FFMA.FTZ R190, R197, R188, R190 ;  /* 0x000000bcc5be7223 */ /* 0x000fe200000100be */
[----:B------:R-:W0:Y:S01]  /*5c30*/  SHFL.IDX PT, R186, R186, RZ, 0x1f ;  /* 0x00001fffbaba7589 */ /* 0x000e2200000e0000 */
[----:B------:R-:W-:Y:S01]  /*5c40*/  IADD3.X R17, R3, R17, RZ, P3, !PT ;  /* 0x0000001103117210 */ /* 0x000fe20001ffe4ff */
[----:B------:R-:W-:Y:S02]  /*5c50*/  IMAD R235, R233, c[0x0][0x2b4], R214 ;  /* 0x0000ad00e9eb7a24 */ /* 0x000fe400078e02d6 */
[-C--:B------:R-:W-:Y:S02]  /*5c60*/  FFMA.FTZ R227, R128, R190.reuse, R227 ;  /* 0x000000be80e37223 */ /* 0x080fe400000100e3 */
[----:B------:R-:W-:Y:S02]  /*5c70*/  FFMA.FTZ R188, R108, -R223, R190 ;  /* 0x800000df6cbc7223 */ /* 0x000fe400000100be */
[----:B------:R-:W-:Y:S02]  /*5c80*/  FFMA.FTZ R225, R126, R227, R225 ;  /* 0x000000e37ee17223 */ /* 0x000fe400000100e1 */
[----:B------:R-:W-:-:S02]  /*5c90*/  FFMA.FTZ R212, R73, R190, RZ ;  /* 0x000000be49d47223 */ /* 0x000fc400000100ff */
[----:B------:R-:W-:Y:S02]  /*5ca0*/  FFMA.FTZ R206, R143, R225, R206 ;  /* 0x000000e18fce7223 */ /* 0x000fe400000100ce */
[----:B------:R-:W-:Y:S02]  /*5cb0*/  FFMA.FTZ R190, R112, -R219, R227 ;  /* 0x800000db70be7223 */ /* 0x000fe400000100e3 */
[----:B-1----:R-:W-:Y:S02]  /*5cc0*/  @P2 FFMA.FTZ R231, R216, R231, R218 ;  /* 0x000000e7d8e72223 */ /* 0x002fe400000100da */
        /* <DEDUP_REMOVED lines=16> */
[-C--:B------:R-:W-:Y:S02]  /*5dd0*/  FFMA.FTZ R196, R137, R204.reuse, R196 ;  /* 0x000000cc89c47223 */ /* 0x080fe400000100c4 */
[----:B------:R-:W-:Y:S02]  /*5de0*/  FFMA.FTZ R171, R160, R203, R171 ;  /* 0x000000cba0ab7223 */ /* 0x000fe400000100ab */
[----:B------:R-:W-:Y:S02]  /*5df0*/  FFMA.FTZ R212, R87, R204, R212 ;  /* 0x000000cc57d47223 */ /* 0x000fe400000100d4 */
[C---:B------:R-:W-:Y:S02]  /*5e00*/  FFMA.FTZ R194, R159.reuse, R196, R194 ;  /* 0x000000c49fc27223 */ /* 0x040fe400000100c2 */
[----:B------:R-:W-:-:S02]  /*5e10*/  FFMA.FTZ R159, R159, R171, R170 ;  /* 0x000000ab9f9f7223 */ /* 0x000fc400000100aa */
[----:B------:R-:W-:Y:S02]  /*5e20*/  FFMA.FTZ R212, R85, R196, R212 ;  /* 0x000000c455d47223 */ /* 0x000fe400000100d4 */
[-C--:B------:R-:W-:Y:S02]  /*5e30*/  FFMA.FTZ R205, R160, R194.reuse, R205 ;  /* 0x000000c2a0cd7223 */ /* 0x080fe400000100cd */
[----:B------:R-:W-:Y:S02]  /*5e40*/  FFMA.FTZ R137, R137, R159, R172 ;  /* 0x0000009f89897223 */ /* 0x000fe400000100ac */
[----:B------:R-:W-:Y:S02]  /*5e50*/  FFMA.FTZ R212, R89, R194, R212 ;  /* 0x000000c259d47223 */ /* 0x000fe400000100d4 */
[----:B------:R-:W-:Y:S02]  /*5e60*/  FFMA.FTZ R169, R184, R205, R169 ;  /* 0x000000cdb8a97223 */ /* 0x000fe400000100a9 */
[----:B------:R-:W-:Y:S01]  /*5e70*/  FFMA.FTZ R173, R138, R137, R173 ;  /* 0x000000898aad7223 */ /* 0x000fe200000100ad */
[----:B------:R-:W-:Y:S01]  /*5e80*/  P2R R138, PR, RZ, 0x20 ;  /* 0x00000020ff8a7803 */ /* 0x000fe20000000000 */
[----:B------:R-:W-:Y:S01]  /*5e90*/  FFMA.FTZ R212, R101, R205, R212 ;  /* 0x000000cd65d47223 */ /* 0x000fe200000100d4 */
[----:B------:R-:W-:Y:S01]  /*5ea0*/  SHF.L.U32 R138, R49, 0x4, RZ ;  /* 0x00000004318a7819 */ /* 0x000fe200000006ff */
        /* <DEDUP_REMOVED lines=14> */
[----:B------:R-:W-:Y:S02]  /*5f90*/  FFMA.FTZ R180, R135, -R180, R167 ;  /* 0x800000b487b47223 */ /* 0x000fe400000100a7 */
[----:B------:R-:W-:Y:S02]  /*5fa0*/  FFMA.FTZ R212, R91, R164, R212 ;  /* 0x000000a45bd47223 */ /* 0x000fe400000100d4 */
[----:B------:R-:W-:Y:S02]  /*5fb0*/  FMUL.FTZ R167, R103, R162 ;  /* 0x000000a267a77220 */ /* 0x000fe40000410000 */
[----:B------:R-:W-:Y:S02]  /*5fc0*/  FMUL.FTZ R128, R165, R72 ;  /* 0x00000048a5807220 */ /* 0x000fe40000410000 */
[----:B0-----:R-:W-:Y:S01]  /*5fd0*/  FFMA.FTZ R13, R186, R13, R193 ;  /* 0x0000000dba0d7223 */ /* 0x001fe200000100c1 */
[----:B------:R-:W-:Y:S01]  /*5fe0*/  LEA.HI.SX32 R193, R138, R138, 0x1b ;  /* 0x0000008a8ac17211 */ /* 0x000fe200078fdaff */
[----:B------:R-:W-:-:S02]  /*5ff0*/  FMUL.FTZ R12, R186, R12 ;  /* 0x0000000cba0c7220 */ /* 0x000fc40000410000 */
[----:B------:R-:W-:Y:S02]  /*6000*/  FFMA.FTZ R183, R130, -R183, R169 ;  /* 0x800000b782b77223 */ /* 0x000fe400000100a9 */
[----:B------:R-:W-:Y:S01]  /*6010*/  FADD.FTZ R126, R212, R167 ;  /* 0x000000a7d47e7221 */ /* 0x000fe20000010000 */
[----:B------:R0:W-:Y:S01]  /*6020*/  @!P5 STS.64 [R131.X8+0x1728], R12 ;  /* 0x0017280c8300d388 */ /* 0x0001e20000008a00 */
[----:B------:R-:W-:Y:S02]  /*6030*/  FMUL.FTZ R169, R163, R71 ;  /* 0x00000047a3a97220 */ /* 0x000fe40000410000 */
[----:B------:R-:W-:Y:S02]  /*6040*/  FFMA.FTZ R167, R188, R128, RZ ;  /* 0x00000080bca77223 */ /* 0x000fe400000100ff */
[----:B------:R-:W-:Y:S02]  /*6050*/  FFMA.FTZ R217, R110, -R217, R225 ;  /* 0x800000d96ed97223 */ /* 0x000fe400000100e1 */
[----:B------:R-:W-:-:S02]  /*6060*/  FMUL.FTZ R138, R143, R70 ;  /* 0x000000468f8a7220 */ /* 0x000fc40000410000 */
[----:B------:R-:W-:Y:S02]  /*6070*/  FFMA.FTZ R213, R116, -R213, R206 ;  /* 0x800000d574d57223 */ /* 0x000fe400000100ce */
[----:B------:R-:W-:Y:S02]  /*6080*/  FMUL.FTZ R182, R197, R57 ;  /* 0x00000039c5b67220 */ /* 0x000fe40000410000 */
[----:B0-----:R-:W-:Y:S02]  /*6090*/  FFMA.FTZ R12, R190, R169, R167 ;  /* 0x000000a9be0c7223 */ /* 0x001fe400000100a7 */
[----:B------:R-:W-:Y:S02]  /*60a0*/  FMUL.FTZ R13, R175, R69 ;  /* 0x00000045af0d7220 */ /* 0x000fe40000410000 */
[----:B------:R-:W-:Y:S02]  /*60b0*/  FFMA.FTZ R12, R217, R138, R12 ;  /* 0x0000008ad90c7223 */ /* 0x000fe4000001000c */
[----:B------:R-:W-:-:S02]  /*60c0*/  FMUL.FTZ R142, R141, R68 ;  /* 0x000000448d8e7220 */ /* 0x000fc40000410000 */
[----:B------:R-:W-:Y:S02]  /*60d0*/  FFMA.FTZ R12, R213, R13, R12 ;  /* 0x0000000dd50c7223 */ /* 0x000fe4000001000c */
[----:B------:R-:W-:Y:S02]  /*60e0*/  FMUL.FTZ R160, R18, R182 ;  /* 0x000000b612a07220 */ /* 0x000fe40000410000 */
[----:B------:R-:W-:Y:S02]  /*60f0*/  FFMA.FTZ R207, R120, -R207, R202 ;  /* 0x800000cf78cf7223 */ /* 0x000fe400000100ca */
[----:B------:R-:W-:Y:S01]  /*6100*/  FMUL.FTZ R167, R173, R67 ;  /* 0x00000043ada77220 */ /* 0x000fe20000410000 */
[----:B------:R0:W-:Y:S01]  /*6110*/  STS [R193.X4+0x46c], R160 ;  /* 0x00046ca0c1007388 */ /* 0x0001e20000004800 */
[----:B------:R-:W-:Y:S02]  /*6120*/  FFMA.FTZ R12, R209, R142, R12 ;  /* 0x0000008ed10c7223 */ /* 0x000fe4000001000c */
[----:B------:R-:W-:-:S02]  /*6130*/  FMUL.FTZ R191, R200, R59 ;  /* 0x0000003bc8bf7220 */ /* 0x000fc40000410000 */
[----:B------:R-:W-:Y:S02]  /*6140*/  FFMA.FTZ R201, R118, -R201, R204 ;  /* 0x800000c976c97223 */ /* 0x000fe400000100cc */
[----:B------:R-:W-:Y:S02]  /*6150*/  FFMA.FTZ R12, R207, R167, R12 ;  /* 0x000000a7cf0c7223 */ /* 0x000fe4000001000c */
[----:B------:R-:W-:Y:S02]  /*6160*/  FFMA.FTZ R161, R158, -R161, R162 ;  /* 0x800000a19ea17223 */ /* 0x000fe400000100a2 */
[----:B0-----:R-:W-:Y:S02]  /*6170*/  FMUL.FTZ R160, R137, R66 ;  /* 0x0000004289a07220 */ /* 0x001fe40000410000 */
[----:B------:R-:W-:Y:S02]  /*6180*/  FMUL.FTZ R162, R146, R191 ;  /* 0x000000bf92a27220 */ /* 0x000fe40000410000 */
[----:B------:R-:W-:-:S02]  /*6190*/  FFMA.FTZ R199, R124, -R199, R196 ;  /* 0x800000c77cc77223 */ /* 0x000fc400000100c4 */
[----:B------:R-:W-:Y:S01]  /*61a0*/  FMUL.FTZ R177, R159, R65 ;  /* 0x000000419fb17220 */ /* 0x000fe20000410000 */
[----:B------:R0:W-:Y:S01]  /*61b0*/  STS [R193.X4+0x464], R162 ;  /* 0x000464a2c1007388 */ /* 0x0001e20000004800 */
[----:B------:R-:W-:Y:S02]  /*61c0*/  FFMA.FTZ R12, R201, R160, R12 ;  /* 0x000000a0c90c7223 */ /* 0x000fe4000001000c */
[----:B------:R-:W-:Y:S02]  /*61d0*/  FFMA.FTZ R195, R122, -R195, R194 ;  /* 0x800000c37ac37223 */ /* 0x000fe400000100c2 */
[----:B------:R-:W-:Y:S02]  /*61e0*/  FFMA.FTZ R12, R199, R177, R12 ;  /* 0x000000b1c70c7223 */ /* 0x000fe4000001000c */
[----:B------:R-:W-:Y:S02]  /*61f0*/  FFMA.FTZ R187, R132, -R187, R205 ;  /* 0x800000bb84bb7223 */ /* 0x000fe400000100cd */
[----:B------:R-:W-:-:S02]  /*6200*/  FMUL.FTZ R185, R203, R63 ;  /* 0x0000003fcbb97220 */ /* 0x000fc40000410000 */
[----:B0-----:R-:W-:Y:S02]  /*6210*/  FMUL.FTZ R162, R171, R64 ;  /* 0x00000040aba27220 */ /* 0x001fe40000410000 */
[----:B------:R-:W-:Y:S02]  /*6220*/  FFMA.FTZ R178, R145, -R178, R166 ;  /* 0x800000b291b27223 */ /* 0x000fe400000100a6 */
[----:B------:R-:W-:Y:S02]  /*6230*/  FFMA.FTZ R12, R195, R162, R12 ;  /* 0x000000a2c30c7223 */ /* 0x000fe4000001000c */
[----:B------:R-:W-:Y:S02]  /*6240*/  FMUL.FTZ R166, R221, R62 ;  /* 0x0000003edda67220 */ /* 0x000fe40000410000 */
[----:B------:R-:W-:Y:S02]  /*6250*/  FFMA.FTZ R12, R187, R185, R12 ;  /* 0x000000b9bb0c7223 */ /* 0x000fe4000001000c */
[----:B------:R-:W-:-:S02]  /*6260*/  FMUL.FTZ R189, R211, R61 ;  /* 0x0000003dd3bd7220 */ /* 0x000fc40000410000 */
[----:B------:R-:W-:Y:S02]  /*6270*/  FFMA.FTZ R181, R136, -R181, R168 ;  /* 0x800000b588b57223 */ /* 0x000fe400000100a8 */
[----:B------:R-:W-:Y:S02]  /*6280*/  FFMA.FTZ R12, R183, R166, R12 ;  /* 0x000000a6b70c7223 */ /* 0x000fe4000001000c */
[-C--:B------:R-:W-:Y:S02]  /*6290*/  FMUL.FTZ R170, R148, R189.reuse ;  /* 0x000000bd94aa7220 */ /* 0x080fe40000410000 */
[----:B------:R-:W-:Y:S02]  /*62a0*/  FMUL.FTZ R162, R153, R162 ;  /* 0x000000a299a27220 */ /* 0x000fe40000410000 */
[----:B------:R-:W-:Y:S01]  /*62b0*/  FFMA.FTZ R189, R181, R189, R12 ;  /* 0x000000bdb5bd7223 */ /* 0x000fe2000001000c */
[----:B------:R-:W-:Y:S01]  /*62c0*/  IADD3 R12, -R39, c[0x0][0x174], RZ ;  /* 0x00005d00270c7a10 */ /* 0x000fe20007ffe1ff */
[----:B------:R-:W-:Y:S01]  /*62d0*/  FMUL.FTZ R176, R219, R58 ;  /* 0x0000003adbb07220 */ /* 0x000fe20000410000 */
[----:B------:R0:W-:Y:S01]  /*62e0*/  STS [R193.X4+0x450], R162 ;  /* 0x000450a2c1007388 */ /* 0x0001e20000004800 */
[----:B------:R-:W-:-:S02]  /*62f0*/  FFMA.FTZ R179, R144, -R179, R164 ;  /* 0x800000b390b37223 */ /* 0x000fc400000100a4 */
[----:B------:R-:W-:Y:S01]  /*6300*/  FMUL.FTZ R164, R147, R176 ;  /* 0x000000b093a47220 */ /* 0x000fe20000410000 */
[----:B------:R-:W-:Y:S01]  /*6310*/  STS [R193.X4+0x45c], R170 ;  /* 0x00045caac1007388 */ /* 0x000fe20000004800 */
[----:B------:R-:W-:Y:S02]  /*6320*/  FMUL.FTZ R172, R215, R60 ;  /* 0x0000003cd7ac7220 */ /* 0x000fe40000410000 */
[----:B------:R-:W-:Y:S01]  /*6330*/  FMUL.FTZ R160, R155, R160 ;  /* 0x000000a09ba07220 */ /* 0x000fe20000410000 */
[----:B------:R1:W-:Y:S01]  /*6340*/  STS [R193.X4+0x468], R164 ;  /* 0x000468a4c1007388 */ /* 0x0003e20000004800 */
[----:B------:R-:W-:Y:S01]  /*6350*/  FMUL.FTZ R174, R149, R172 ;  /* 0x000000ac95ae7220 */ /* 0x000fe20000410000 */
[----:B0-----:R-:W-:Y:S01]  /*6360*/  LEA R162, R12, 0xfffffe00, 0x9 ;  /* 0xfffffe000ca27811 */ /* 0x001fe200078e48ff */
        /* <DEDUP_REMOVED lines=8> */
[----:B-1----:R-:W-:Y:S01]  /*63f0*/  FMUL.FTZ R164, R150, R185 ;  /* 0x000000b996a47220 */ /* 0x002fe20000410000 */
[----:B------:R-:W-:Y:S01]  /*6400*/  STS [R193.X4+0x458], R168 ;  /* 0x000458a8c1007388 */ /* 0x000fe20000004800 */
[----:B------:R-:W-:Y:S01]  /*6410*/  FMUL.FTZ R13, R156, R13 ;  /* 0x0000000d9c0d7220 */ /* 0x000fe20000410000 */
[----:B0-----:R-:W-:Y:S01]  /*6420*/  IADD3 R160, R49, 0x20, RZ ;  /* 0x0000002031a07810 */ /* 0x001fe20007ffe0ff */
[----:B------:R-:W-:Y:S01]  /*6430*/  FMUL.FTZ R138, R19, R138 ;  /* 0x0000008a138a7220 */ /* 0x000fe20000410000 */
[----:B------:R-:W-:Y:S01]  /*6440*/  STS [R193.X4+0x454], R164 ;  /* 0x000454a4c1007388 */ /* 0x000fe20000004800 */
[----:B------:R-:W-:Y:S01]  /*6450*/  FMUL.FTZ R169, R134, R169 ;  /* 0x000000a986a97220 */ /* 0x000fe20000410000 */
[----:B------:R-:W-:Y:S01]  /*6460*/  ISETP.GE.AND P1, PT, R162, 0x21, PT ;  /* 0x00000021a200780c */ /* 0x000fe20003f26270 */
[----:B------:R-:W-:Y:S01]  /*6470*/  FMUL.FTZ R128, R133, R128 ;  /* 0x0000008085807220 */ /* 0x000fe20000410000 */
[----:B------:R0:W-:Y:S01]  /*6480*/  STS [R193.X4+0x44c], R177 ;  /* 0x00044cb1c1007388 */ /* 0x0001e20000004800 */
[----:B------:R-:W-:Y:S01]  /*6490*/  FFMA.FTZ R189, R180, R172, R189 ;  /* 0x000000acb4bd7223 */ /* 0x000fe200000100bd */
[----:B------:R-:W-:Y:S01]  /*64a0*/  LEA.HI.SX32 R160, R160, R49, 0x1b ;  /* 0x00000031a0a07211 */ /* 0x000fe200078fdaff */
[----:B------:R-:W-:Y:S01]  /*64b0*/  IMAD.WIDE.U32 R14, R233, c[0x0][0x2b0], R14 ;  /* 0x0000ac00e90e7a25 */ /* 0x000fe200078e000e */
[----:B------:R1:W-:Y:S03]  /*64c0*/  STS [R193.X4+0x444], R167 ;  /* 0x000444a7c1007388 */ /* 0x0003e60000004800 */
[----:B------:R-:W-:Y:S01]  /*64d0*/  FFMA.FTZ R12, R178, R191, R189 ;  /* 0x000000bfb20c7223 */ /* 0x000fe200000100bd */
[----:B------:R1:W-:Y:S01]  /*64e0*/  STS [R193.X4+0x440], R142 ;  /* 0x0004408ec1007388 */ /* 0x0003e20000004800 */
[----:B------:R-:W-:Y:S01]  /*64f0*/  IADD3 R15, R15, R235, RZ ;  /* 0x000000eb0f0f7210 */ /* 0x000fe20007ffe0ff */
[----:B0-----:R-:W-:-:S02]  /*6500*/  FMUL.FTZ R177, R161, R182 ;  /* 0x000000b6a1b17220 */ /* 0x001fc40000410000 */
        /* <DEDUP_REMOVED lines=16> */
.L_x_6365:
[----:B-1----:R-:W-:Y:S05]  /*6610*/  BSYNC B0 ;  /* 0x0000000000007941 */ /* 0x002fea0003800000 */
.L_x_6364:
[----:B0-----:R0:W1:Y:S01]  /*6620*/  LDS R13, [R160.X4+0x4b0] ;  /* 0x0004b000a00d7984 */ /* 0x0010620000004800 */
[----:B------:R-:W-:Y:S01]  /*6630*/  BSSY B0, `(.L_x_6366) ;  /* 0x0000006000007945 */ /* 0x000fe20003800000 */
[----:B------:R-:W-:Y:S01]  /*6640*/  FADD.FTZ R12, R176, R177 ;  /* 0x000000b1b00c7221 */ /* 0x000fe20000010000 */
[C---:B------:R-:W-:Y:S02]  /*6650*/  IADD3 R16, R49.reuse, 0x40, RZ ;  /* 0x0000004031107810 */ /* 0x040fe40007ffe0ff */
[----:B------:R-:W-:Y:S01]  /*6660*/  IADD3 R106, R49, 0x60, RZ ;  /* 0x00000060316a7810 */ /* 0x000fe20007ffe0ff */
[----:B------:R-:W-:Y:S05]  /*6670*/  @!P1 BRA `(.L_x_6367) ;  /* 0x0000001000009947 */ /* 0x000fea0003800000 */
[----:B-1----:R1:W-:Y:S02]  /*6680*/  RED.E.ADD.F32.FTZ.RN.STRONG.GPU [R14.64+-0x780], R13 ;  /* 0xfff8800d0e00798e */ /* 0x0023e4000c10e784 */
.L_x_6367:
[----:B------:R-:W-:Y:S05]  /*6690*/  BSYNC B0 ;  /* 0x0000000000007941 */ /* 0x000fea0003800000 */
.L_x_6366:
[-C--:B------:R-:W-:Y:S01]  /*66a0*/  LEA.HI.SX32 R16, R16, R49.reuse, 0x1b ;  /* 0x0000003110107211 */ /* 0x080fe200078fdaff */
[----:B------:R-:W-:Y:S01]  /*66b0*/  BSSY B0, `(.L_x_6368) ;  /* 0x000000d000007945 */ /* 0x000fe20003800000 */
[----:B------:R-:W-:Y:S02]  /*66c0*/  ISETP.GE.AND P6, PT, R162, 0x41, PT ;  /* 0x00000041a200780c */ /* 0x000fe40003fc6270 */
[----:B------:R-:W-:Y:S01]  /*66d0*/  IADD3 R128, R49, 0x80, RZ ;  /* 0x0000008031807810 */ /* 0x000fe20007ffe0ff */
[----:B-1----:R1:W2:Y:S01]  /*66e0*/  LDS R13, [R16.X4+0x530] ;  /* 0x00053000100d7984 */ /* 0x0022a20000004800 */
        /* <DEDUP_REMOVED lines=8> */
[----:B-12---:R1:W-:Y:S02]  /*6770*/  RED.E.ADD.F32.FTZ.RN.STRONG.GPU [R14.64+-0x700], R13 ;  /* 0xfff9000d0e00798e */ /* 0x0063e4000c10e784 */
.L_x_6369:
[----:B-1----:R-:W-:Y:S05]  /*6780*/  BSYNC B0 ;  /* 0x0000000000007941 */ /* 0x002fea0003800000 */
.L_x_6368:
[----:B--2---:R1:W2:Y:S01]  /*6790*/  LDS R13, [R106.X4+0x5b0] ;  /* 0x0005b0006a0d7984 */ /* 0x0042a20000004800 */
[----:B------:R-:W-:Y:S01]  /*67a0*/  BSSY B0, `(.L_x_6370) ;  /* 0x0000005000007945 */ /* 0x000fe20003800000 */
[----:B------:R-:W-:-:S02]  /*67b0*/  IADD3 R16, R49, 0xa0, RZ ;  /* 0x000000a031107810 */ /* 0x000fc40007ffe0ff */
[----:B------:R-:W-:Y:S01]  /*67c0*/  LEA.HI.SX32 R128, R128, R49, 0x1b ;  /* 0x0000003180807211 */ /* 0x000fe200078fdaff */
[----:B------:R-:W-:Y:S05]  /*67d0*/  @!P0 BRA `(.L_x_6371) ;  /* 0x0000001000008947 */ /* 0x000fea0003800000 */
[----:B--2---:R2:W-:Y:S02]  /*67e0*/  RED.E.ADD.F32.FTZ.RN.STRONG.GPU [R14.64+-0x680], R13 ;  /* 0xfff9800d0e00798e */ /* 0x0045e4000c10e784 */
.L_x_6371:
[----:B------:R-:W-:Y:S05]  /*67f0*/  BSYNC B0 ;  /* 0x0000000000007941 */ /* 0x000fea0003800000 */
.L_x_6370:
[----:B--2---:R2:W3:Y:S01]  /*6800*/  LDS R13, [R128.X4+0x630] ;  /* 0x00063000800d7984 */ /* 0x0044e20000004800 */
[----:B------:R-:W-:Y:S01]  /*6810*/  BSSY B0, `(.L_x_6372) ;  /* 0x0000005000007945 */ /* 0x000fe20003800000 */
[----:B-1----:R-:W-:Y:S02]  /*6820*/  IADD3 R106, R49, 0xc0, RZ ;  /* 0x000000c0316a7810 */ /* 0x002fe40007ffe0ff */
[----:B------:R-:W-:Y:S01]  /*6830*/  LEA.HI.SX32 R16, R16, R49, 0x1b ;  /* 0x0000003110107211 */ /* 0x000fe200078fdaff */
[----:B------:R-:W-:Y:S05]  /*6840*/  @!P1 BRA `(.L_x_6373) ;  /* 0x0000001000009947 */ /* 0x000fea0003800000 */
[----:B---3--:R1:W-:Y:S02]  /*6850*/  RED.E.ADD.F32.FTZ.RN.STRONG.GPU [R14.64+-0x600], R13 ;  /* 0xfffa000d0e00798e */ /* 0x0083e4000c10e784 */
.L_x_6373:
[----:B------:R-:W-:Y:S05]  /*6860*/  BSYNC B0 ;  /* 0x0000000000007941 */ /* 0x000fea0003800000 */
.L_x_6372:
[----:B-1-3--:R1:W3:Y:S01]  /*6870*/  LDS R13, [R16.X4+0x6b0] ;  /* 0x0006b000100d7984 */ /* 0x00a2e20000004800 */
[----:B------:R-:W-:Y:S01]  /*6880*/  BSSY B0, `(.L_x_6374) ;  /* 0x0000005000007945 */ /* 0x000fe20003800000 */
[----:B--2---:R-:W-:Y:S02]  /*6890*/  IADD3 R128, R49, 0xe0, RZ ;  /* 0x000000e031807810 */ /* 0x004fe40007ffe0ff */
[----:B------:R-:W-:Y:S01]  /*68a0*/  LEA.HI.SX32 R106, R106, R49, 0x1b ;  /* 0x000000316a6a7211 */ /* 0x000fe200078fdaff */
[----:B------:R-:W-:Y:S05]  /*68b0*/  @!P2 BRA `(.L_x_6375) ;  /* 0x000000100000a947 */ /* 0x000fea0003800000 */
[----:B---3--:R2:W-:Y:S02]  /*68c0*/  RED.E.ADD.F32.FTZ.RN.STRONG.GPU [R14.64+-0x580], R13 ;  /* 0xfffa800d0e00798e */ /* 0x0085e4000c10e784 */
.L_x_6375:
[----:B------:R-:W-:Y:S05]  /*68d0*/  BSYNC B0 ;  /* 0x0000000000007941 */ /* 0x000fea0003800000 */
.L_x_6374:
[----:B--23--:R2:W3:Y:S01]  /*68e0*/  LDS R13, [R106.X4+0x730] ;  /* 0x000730006a0d7984 */ /* 0x00c4e20000004800 */
[----:B------:R-:W-:Y:S01]  /*68f0*/  BSSY B0, `(.L_x_6376) ;  /* 0x0000005000007945 */ /* 0x000fe20003800000 */
[----:B-1----:R-:W-:-:S02]  /*6900*/  IADD3 R16, R49, 0x100, RZ ;  /* 0x0000010031107810 */ /* 0x002fc40007ffe0ff */
[----:B------:R-:W-:Y:S01]  /*6910*/  LEA.HI.SX32 R128, R128, R49, 0x1b ;  /* 0x0000003180807211 */ /* 0x000fe200078fdaff */
[----:B------:R-:W-:Y:S05]  /*6920*/  @!P3 BRA `(.L_x_6377) ;  /* 0x000000100000b947 */ /* 0x000fea0003800000 */
[----:B---3--:R1:W-:Y:S02]  /*6930*/  RED.E.ADD.F32.FTZ.RN.STRONG.GPU [R14.64+-0x500], R13 ;  /* 0xfffb000d0e00798e */ /* 0x0083e4000c10e784 */
.L_x_6377:
[----:B------:R-:W-:Y:S05]  /*6940*/  BSYNC B0 ;  /* 0x0000000000007941 */ /* 0x000fea0003800000 */
.L_x_6376:
[----:B-1-3--:R1:W3:Y:S01]  /*6950*/  LDS R13, [R128.X4+0x7b0] ;  /* 0x0007b000800d7984 */ /* 0x00a2e20000004800 */
[----:B------:R-:W-:Y:S01]  /*6960*/  BSSY B0, `(.L_x_6378) ;  /* 0x0000004000007945 */ /* 0x000fe20003800000 */
[----:B------:R-:W-:Y:S01]  /*6970*/  LEA.HI.SX32 R16, R16, R49, 0x1b ;  /* 0x0000003110107211 */ /* 0x000fe200078fdaff */
[----:B------:R-:W-:Y:S05]  /*6980*/  @!P4 BRA `(.L_x_6379) ;  /* 0x000000100000c947 */ /* 0x000fea0003800000 */
[----:B---3--:R3:W-:Y:S02]  /*6990*/  RED.E.ADD.F32.FTZ.RN.STRONG.GPU [R14.64+-0x480], R13 ;  /* 0xfffb800d0e00798e */ /* 0x0087e4000c10e784 */
.L_x_6379:
[----:B------:R-:W-:Y:S05]  /*69a0*/  BSYNC B0 ;  /* 0x0000000000007941 */ /* 0x000fea0003800000 */
.L_x_6378:
[----:B---3--:R3:W4:Y:S01]  /*69b0*/  LDS R13, [R16.X4+0x830] ;  /* 0x00083000100d7984 */ /* 0x0087220000004800 */
[----:B------:R-:W-:Y:S01]  /*69c0*/  BSSY B0, `(.L_x_6380) ;  /* 0x0000005000007945 */ /* 0x000fe20003800000 */
[C---:B--2---:R-:W-:Y:S02]  /*69d0*/  IADD3 R106, R49.reuse, 0x120, RZ ;  /* 0x00000120316a7810 */ /* 0x044fe40007ffe0ff */
[----:B-1----:R-:W-:Y:S01]  /*69e0*/  IADD3 R128, R49, 0x140, RZ ;  /* 0x0000014031807810 */ /* 0x002fe20007ffe0ff */
[----:B------:R-:W-:Y:S05]  /*69f0*/  @!P5 BRA `(.L_x_6381) ;  /* 0x000000100000d947 */ /* 0x000fea0003800000 */
[----:B----4-:R1:W-:Y:S02]  /*6a00*/  RED.E.ADD.F32.FTZ.RN.STRONG.GPU [R14.64+-0x400], R13 ;  /* 0xfffc000d0e00798e */ /* 0x0103e4000c10e784 */
.L_x_6381:
[----:B------:R-:W-:Y:S05]  /*6a10*/  BSYNC B0 ;  /* 0x0000000000007941 */ /* 0x000fea0003800000 */
.L_x_6380:
[----:B------:R-:W-:Y:S01]  /*6a20*/  LEA.HI.SX32 R106, R106, R49, 0x1b ;  /* 0x000000316a6a7211 */ /* 0x000fe200078fdaff */
[----:B------:R-:W-:Y:S01]  /*6a30*/  BSSY B0, `(.L_x_6382) ;  /* 0x000000d000007945 */ /* 0x000fe20003800000 */
[----:B------:R-:W-:-:S02]  /*6a40*/  ISETP.GE.AND P6, PT, R162, 0x121, PT ;  /* 0x00000121a200780c */ /* 0x000fc40003fc6270 */
[----:B---3--:R-:W-:Y:S01]  /*6a50*/  IADD3 R16, R49, 0x160, RZ ;  /* 0x0000016031107810 */ /* 0x008fe20007ffe0ff */
[----:B-1--4-:R1:W2:Y:S01]  /*6a60*/  LDS R13, [R106.X4+0x8b0] ;  /* 0x0008b0006a0d7984 */ /* 0x0122a20000004800 */
        /* <DEDUP_REMOVED lines=8> */
[----:B-12---:R1:W-:Y:S02]  /*6af0*/  RED.E.ADD.F32.FTZ.RN.STRONG.GPU [R14.64+-0x380], R13 ;  /* 0xfffc800d0e00798e */ /* 0x0063e4000c10e784 */
.L_x_6383:
[----:B-1----:R-:W-:Y:S05]  /*6b00*/  BSYNC B0 ;  /* 0x0000000000007941 */ /* 0x002fea0003800000 */
.L_x_6382:
[----:B--2---:R1:W2:Y:S01]  /*6b10*/  LDS R13, [R128.X4+0x930] ;  /* 0x00093000800d7984 */ /* 0x0042a20000004800 */
[----:B------:R-:W-:Y:S01]  /*6b20*/  BSSY B0, `(.L_x_6384) ;  /* 0x0000005000007945 */ /* 0x000fe20003800000 */
[----:B------:R-:W-:Y:S02]  /*6b30*/  IADD3 R106, R49, 0x180, RZ ;  /* 0x00000180316a7810 */ /* 0x000fe40007ffe0ff */
[----:B------:R-:W-:Y:S01]  /*6b40*/  LEA.HI.SX32 R16, R16, R49, 0x1b ;  /* 0x0000003110107211 */ /* 0x000fe200078fdaff */
[----:B------:R-:W-:Y:S05]  /*6b50*/  @!P0 BRA `(.L_x_6385) ;  /* 0x0000001000008947 */ /* 0x000fea0003800000 */
[----:B--2---:R2:W-:Y:S02]  /*6b60*/  RED.E.ADD.F32.FTZ.RN.STRONG.GPU [R14.64+-0x300], R13 ;  /* 0xfffd000d0e00798e */ /* 0x0045e4000c10e784 */
.L_x_6385:
[----:B------:R-:W-:Y:S05]  /*6b70*/  BSYNC B0 ;  /* 0x0000000000007941 */ /* 0x000fea0003800000 */
.L_x_6384:
[----:B--2---:R2:W3:Y:S01]  /*6b80*/  LDS R13, [R16.X4+0x9b0] ;  /* 0x0009b000100d7984 */ /* 0x0044e20000004800 */
[----:B------:R-:W-:Y:S01]  /*6b90*/  BSSY B0, `(.L_x_6386) ;  /* 0x0000005000007945 */ /* 0x000fe20003800000 */
[----:B-1----:R-:W-:-:S02]  /*6ba0*/  IADD3 R128, R49, 0x1a0, RZ ;  /* 0x000001a031807810 */ /* 0x002fc40007ffe0ff */
[----:B------:R-:W-:Y:S01]  /*6bb0*/  LEA.HI.SX32 R106, R106, R49, 0x1b ;  /* 0x000000316a6a7211 */ /* 0x000fe200078fdaff */
[----:B------:R-:W-:Y:S05]  /*6bc0*/  @!P1 BRA `(.L_x_6387) ;  /* 0x0000001000009947 */ /* 0x000fea0003800000 */
[----:B---3--:R1:W-:Y:S02]  /*6bd0*/  RED.E.ADD.F32.FTZ.RN.STRONG.GPU [R14.64+-0x280], R13 ;  /* 0xfffd800d0e00798e */ /* 0x0083e4000c10e784 */
.L_x_6387:
[----:B------:R-:W-:Y:S05]  /*6be0*/  BSYNC B0 ;  /* 0x0000000000007941 */ /* 0x000fea0003800000 */
.L_x_6386:
[----:B-1-3--:R1:W3:Y:S01]  /*6bf0*/  LDS R13, [R106.X4+0xa30] ;  /* 0x000a30006a0d7984 */ /* 0x00a2e20000004800 */
[----:B------:R-:W-:Y:S01]  /*6c00*/  BSSY B0, `(.L_x_6388) ;  /* 0x0000005000007945 */ /* 0x000fe20003800000 */
[----:B--2---:R-:W-:Y:S02]  /*6c10*/  IADD3 R16, R49, 0x1c0, RZ ;  /* 0x000001c031107810 */ /* 0x004fe40007ffe0ff */
[----:B------:R-:W-:Y:S01]  /*6c20*/  LEA.HI.SX32 R128, R128, R49, 0x1b ;  /* 0x0000003180807211 */ /* 0x000fe200078fdaff */
[----:B------:R-:W-:Y:S05]  /*6c30*/  @!P2 BRA `(.L_x_6389) ;  /* 0x000000100000a947 */ /* 0x000fea0003800000 */
[----:B---3--:R2:W-:Y:S02]  /*6c40*/  RED.E.ADD.F32.FTZ.RN.STRONG.GPU [R14.64+-0x200], R13 ;  /* 0xfffe000d0e00798e */ /* 0x0085e4000c10e784 */
.L_x_6389:
[----:B------:R-:W-:Y:S05]  /*6c50*/  BSYNC B0 ;  /* 0x0000000000007941 */ /* 0x000fea0003800000 */
.L_x_6388:
[----:B--23--:R2:W3:Y:S01]  /*6c60*/  LDS R13, [R128.X4+0xab0] ;  /* 0x000ab000800d7984 */ /* 0x00c4e20000004800 */
[----:B------:R-:W-:Y:S01]  /*6c70*/  BSSY B0, `(.L_x_6390) ;  /* 0x0000005000007945 */ /* 0x000fe20003800000 */
[----:B-1----:R-:W-:Y:S02]  /*6c80*/  IADD3 R106, R49, 0x1e0, RZ ;  /* 0x000001e0316a7810 */ /* 0x002fe40007ffe0ff */
[----:B------:R-:W-:Y:S01]  /*6c90*/  LEA.HI.SX32 R16, R16, R49, 0x1b ;  /* 0x0000003110107211 */ /* 0x000fe200078fdaff */
[----:B------:R-:W-:Y:S05]  /*6ca0*/  @!P3 BRA `(.L_x_6391) ;  /* 0x000000100000b947 */ /* 0x000fea0003800000 */
[----:B---3--:R1:W-:Y:S02]  /*6cb0*/  RED.E.ADD.F32.FTZ.RN.STRONG.GPU [R14.64+-0x180], R13 ;  /* 0xfffe800d0e00798e */ /* 0x0083e4000c10e784 */
.L_x_6391:
[----:B------:R-:W-:Y:S05]  /*6cc0*/  BSYNC B0 ;  /* 0x0000000000007941 */ /* 0x000fea0003800000 */
.L_x_6390:
[----:B-1-3--:R1:W3:Y:S01]  /*6cd0*/  LDS R13, [R16.X4+0xb30] ;  /* 0x000b3000100d7984 */ /* 0x00a2e20000004800 */
[----:B------:R-:W-:Y:S01]  /*6ce0*/  BSSY B0, `(.L_x_6392) ;  /* 0x0000004000007945 */ /* 0x000fe20003800000 */
[----:B------:R-:W-:Y:S01]  /*6cf0*/  LEA.HI.SX32 R106, R106, R49, 0x1b ;  /* 0x000000316a6a7211 */ /* 0x000fe200078fdaff */
[----:B------:R-:W-:Y:S05]  /*6d00*/  @!P4 BRA `(.L_x_6393) ;  /* 0x000000100000c947 */ /* 0x000fea0003800000 */
[----:B---3--:R3:W-:Y:S02]  /*6d10*/  RED.E.ADD.F32.FTZ.RN.STRONG.GPU [R14.64+-0x100], R13 ;  /* 0xffff000d0e00798e */ /* 0x0087e4000c10e784 */
.L_x_6393:
[----:B------:R-:W-:Y:S05]  /*6d20*/  BSYNC B0 ;  /* 0x0000000000007941 */ /* 0x000fea0003800000 */
.L_x_6392:
[----:B---3--:R3:W4:Y:S01]  /*6d30*/  LDS R13, [R106.X4+0xbb0] ;  /* 0x000bb0006a0d7984 */ /* 0x0087220000004800 */
[----:B------:R-:W-:Y:S01]  /*6d40*/  BSSY B0, `(.L_x_6394) ;  /* 0x0000003000007945 */ /* 0x000fe20003800000 */
[----:B------:R-:W-:Y:S05]  /*6d50*/  @!P5 BRA `(.L_x_6395) ;  /* 0x000000100000d947 */ /* 0x000fea0003800000 */
[----:B----4-:R4:W-:Y:S02]  /*6d60*/  RED.E.ADD.F32.FTZ.RN.STRONG.GPU [R14.64+-0x80], R13 ;  /* 0xffff800d0e00798e */ /* 0x0109e4000c10e784 */
.L_x_6395:
[----:B------:R-:W-:Y:S05]  /*6d70*/  BSYNC B0 ;  /* 0x0000000000007941 */ /* 0x000fea0003800000 */
.L_x_6394:
[----:B----4-:R-:W4:Y:S01]  /*6d80*/  SHFL.DOWN PT, R15, R126, 0x1, 0x1f ;  /* 0x08201f007e0f7f89 */ /* 0x010f2200000e0000 */
[----:B------:R-:W-:Y:S01]  /*6d90*/  ISETP.GT.AND P0, PT, R48, 0x1e, PT ;  /* 0x0000001e3000780c */ /* 0x000fe20003f04270 */
[----:B------:R-:W-:Y:S01]  /*6da0*/  FMUL.FTZ R14, R100, R203 ;  /* 0x000000cb640e7220 */ /* 0x000fe20000410000 */
[----:B------:R-:W-:Y:S01]  /*6db0*/  ISETP.NE.AND P1, PT, R48, RZ, PT ;  /* 0x000000ff3000720c */ /* 0x000fe20003f25270 */
[----:B------:R-:W5:Y:S01]  /*6dc0*/  SHFL.DOWN PT, R13, R12, 0x1, 0x1f ;  /* 0x08201f000c0d7f89 */ /* 0x000f6200000e0000 */
[-C--:B------:R-:W-:Y:S01]  /*6dd0*/  FMUL.FTZ R122, R122, R171.reuse ;  /* 0x000000ab7a7a7220 */ /* 0x080fe20000410000 */
[----:B------:R-:W-:Y:S01]  /*6de0*/  ISETP.NE.AND P2, PT, R49, RZ, PT ;  /* 0x000000ff3100720c */ /* 0x000fe20003f45270 */
[----:B------:R-:W-:Y:S01]  /*6df0*/  FMUL.FTZ R187, R187, R14 ;  /* 0x0000000ebbbb7220 */ /* 0x000fe20000410000 */
[----:B------:R-:W-:Y:S01]  /*6e00*/  BSSY B0, `(.L_x_6396) ;  /* 0x0000080000007945 */ /* 0x000fe20003800000 */
[----:B------:R-:W-:-:S02]  /*6e10*/  FMUL.FTZ R14, R100, R171 ;  /* 0x000000ab640e7220 */ /* 0x000fc40000410000 */
[----:B------:R-:W-:Y:S02]  /*6e20*/  FMUL.FTZ R118, R118, R137 ;  /* 0x0000008976767220 */ /* 0x000fe40000410000 */
[----:B------:R-:W-:Y:S02]  /*6e30*/  FMUL.FTZ R14, R195, R14 ;  /* 0x0000000ec30e7220 */ /* 0x000fe40000410000 */
[C---:B-1----:R-:W-:Y:S02]  /*6e40*/  FMUL.FTZ R16, R100.reuse, R221 ;  /* 0x000000dd64107220 */ /* 0x042fe40000410000 */
[----:B------:R-:W-:Y:S02]  /*6e50*/  FFMA.FTZ R153, R153, R122, R14 ;  /* 0x0000007a99997223 */ /* 0x000fe4000001000e */
[----:B------:R-:W-:Y:S02]  /*6e60*/  FMUL.FTZ R14, R100, R159 ;  /* 0x0000009f640e7220 */ /* 0x000fe40000410000 */
[----:B------:R-:W-:-:S02]  /*6e70*/  FMUL.FTZ R130, R130, R221 ;  /* 0x000000dd82827220 */ /* 0x000fc40000410000 */
[----:B------:R-:W-:Y:S02]  /*6e80*/  FMUL.FTZ R14, R199, R14 ;  /* 0x0000000ec70e7220 */ /* 0x000fe40000410000 */
[----:B----4-:R-:W-:Y:S02]  /*6e90*/  @!P0 FADD.FTZ R126, R126, R15 ;  /* 0x0000000f7e7e8221 */ /* 0x010fe40000010000 */
[----:B------:R-:W-:Y:S02]  /*6ea0*/  FMUL.FTZ R16, R183, R16 ;  /* 0x00000010b7107220 */ /* 0x000fe40000410000 */
[----:B-----5:R-:W-:Y:S01]  /*6eb0*/  @!P0 FADD.FTZ R12, R12, R13 ;  /* 0x0000000d0c0c8221 */ /* 0x020fe20000010000 */
[----:B------:R-:W1:Y:S01]  /*6ec0*/  SHFL.DOWN PT, R15, R126, 0x2, 0x1f ;  /* 0x08401f007e0f7f89 */ /* 0x000e6200000e0000 */
[----:B------:R-:W-:Y:S01]  /*6ed0*/  ISETP.GT.AND P0, PT, R48, 0x1d, PT ;  /* 0x0000001d3000780c */ /* 0x000fe20003f04270 */
[----:B------:R-:W-:Y:S02]  /*6ee0*/  FFMA.FTZ R151, R151, R130, R16 ;  /* 0x0000008297977223 */ /* 0x000fe40000010010 */
[----:B------:R-:W4:Y:S01]  /*6ef0*/  SHFL.DOWN PT, R13, R12, 0x2, 0x1f ;  /* 0x08401f000c0d7f89 */ /* 0x000f2200000e0000 */
[----:B------:R-:W-:-:S02]  /*6f00*/  FMUL.FTZ R16, R135, R215 ;  /* 0x000000d787107220 */ /* 0x000fc40000410000 */
[C---:B------:R-:W-:Y:S02]  /*6f10*/  FMUL.FTZ R215, R100.reuse, R215 ;  /* 0x000000d764d77220 */ /* 0x040fe40000410000 */
[----:B---3--:R-:W-:Y:S02]  /*6f20*/  FMUL.FTZ R106, R100, R211 ;  /* 0x000000d3646a7220 */ /* 0x008fe40000410000 */
[----:B------:R-:W-:Y:S02]  /*6f30*/  FMUL.FTZ R215, R180, R215 ;  /* 0x000000d7b4d77220 */ /* 0x000fe40000410000 */
[----:B------:R-:W-:Y:S02]  /*6f40*/  FMUL.FTZ R106, R181, R106 ;  /* 0x0000006ab56a7220 */ /* 0x000fe40000410000 */
[----:B------:R-:W-:Y:S02]  /*6f50*/  FFMA.FTZ R23, R16, R60, R23 ;  /* 0x0000003c10177223 */ /* 0x000fe40000010017 */
[----:B------:R-:W-:-:S02]  /*6f60*/  FFMA.FTZ R215, R149, R16, R215 ;  /* 0x0000001095d77223 */ /* 0x000fc400000100d7 */
[----:B------:R-:W-:Y:S02]  /*6f70*/  FMUL.FTZ R16, R100, R219 ;  /* 0x000000db64107220 */ /* 0x000fe40000410000 */
[----:B------:R-:W-:Y:S02]  /*6f80*/  FMUL.FTZ R114, R114, R141 ;  /* 0x0000008d72727220 */ /* 0x000fe40000410000 */
[----:B------:R-:W-:Y:S02]  /*6f90*/  FMUL.FTZ R144, R144, R219 ;  /* 0x000000db90907220 */ /* 0x000fe40000410000 */
[----:B-1----:R-:W-:Y:S02]  /*6fa0*/  @!P0 FADD.FTZ R126, R126, R15 ;  /* 0x0000000f7e7e8221 */ /* 0x002fe40000010000 */
[----:B------:R-:W-:Y:S02]  /*6fb0*/  FMUL.FTZ R15, R136, R211 ;  /* 0x000000d3880f7220 */ /* 0x000fe40000410000 */
[----:B----4-:R-:W-:Y:S01]  /*6fc0*/  @!P0 FADD.FTZ R12, R12, R13 ;  /* 0x0000000d0c0c8221 */ /* 0x010fe20000010000 */
[----:B------:R-:W1:Y:S01]  /*6fd0*/  SHFL.DOWN PT, R167, R126, 0x4, 0x1f ;  /* 0x08801f007ea77f89 */ /* 0x000e6200000e0000 */
[----:B------:R-:W-:Y:S01]  /*6fe0*/  ISETP.GT.AND P0, PT, R48, 0x1b, PT ;  /* 0x0000001b3000780c */ /* 0x000fe20003f04270 */
[----:B------:R-:W-:-:S02]  /*6ff0*/  FMUL.FTZ R13, R124, R159 ;  /* 0x0000009f7c0d7220 */ /* 0x000fc40000410000 */
[----:B------:R-:W3:Y:S01]  /*7000*/  SHFL.DOWN PT, R17, R12, 0x4, 0x1f ;  /* 0x08801f000c117f89 */ /* 0x000ee200000e0000 */
[----:B------:R-:W-:Y:S02]  /*7010*/  FFMA.FTZ R26, R15, R61, R26 ;  /* 0x0000003d0f1a7223 */ /* 0x000fe4000001001a */
        /* <DEDUP_REMOVED lines=8> */
[----:B------:R-:W-:Y:S02]  /*70a0*/  FMUL.FTZ R14, R207, R14 ;  /* 0x0000000ecf0e7220 */ /* 0x000fe40000410000 */
[----:B-1----:R-:W-:Y:S02]  /*70b0*/  @!P0 FADD.FTZ R126, R126, R167 ;  /* 0x000000a77e7e8221 */ /* 0x002fe40000010000 */
[----:B------:R-:W-:-:S02]  /*70c0*/  FFMA.FTZ R154, R154, R13, R14 ;  /* 0x0000000d9a9a7223 */ /* 0x000fc4000001000e */
[----:B---3--:R-:W-:Y:S01]  /*70d0*/  @!P0 FADD.FTZ R12, R12, R17 ;  /* 0x000000110c0c8221 */ /* 0x008fe20000010000 */
[----:B------:R-:W1:Y:S01]  /*70e0*/  SHFL.DOWN PT, R137, R126, 0x8, 0x1f ;  /* 0x09001f007e897f89 */ /* 0x000e6200000e0000 */
[----:B------:R-:W-:Y:S01]  /*70f0*/  ISETP.GT.AND P0, PT, R48, 0x17, PT ;  /* 0x000000173000780c */ /* 0x000fe20003f04270 */
[C---:B------:R-:W-:Y:S02]  /*7100*/  FMUL.FTZ R14, R100.reuse, R141 ;  /* 0x0000008d640e7220 */ /* 0x040fe40000410000 */
[----:B------:R-:W3:Y:S01]  /*7110*/  SHFL.DOWN PT, R17, R12, 0x8, 0x1f ;  /* 0x09001f000c117f89 */ /* 0x000ee200000e0000 */
[----:B------:R-:W-:Y:S02]  /*7120*/  FMUL.FTZ R15, R100, R200 ;  /* 0x000000c8640f7220 */ /* 0x000fe40000410000 */
[----:B------:R-:W-:Y:S02]  /*7130*/  FMUL.FTZ R14, R209, R14 ;  /* 0x0000000ed10e7220 */ /* 0x000fe40000410000 */
[----:B------:R-:W-:-:S02]  /*7140*/  FMUL.FTZ R16, R179, R16 ;  /* 0x00000010b3107220 */ /* 0x000fc40000410000 */
[----:B------:R-:W-:Y:S02]  /*7150*/  FFMA.FTZ R157, R157, R114, R14 ;  /* 0x000000729d9d7223 */ /* 0x000fe4000001000e */
[----:B------:R-:W-:Y:S02]  /*7160*/  FMUL.FTZ R145, R145, R200 ;  /* 0x000000c891917220 */ /* 0x000fe40000410000 */
[----:B------:R-:W-:Y:S02]  /*7170*/  FMUL.FTZ R15, R178, R15 ;  /* 0x0000000fb20f7220 */ /* 0x000fe40000410000 */
[C---:B------:R-:W-:Y:S02]  /*7180*/  FMUL.FTZ R14, R100.reuse, R175 ;  /* 0x000000af640e7220 */ /* 0x040fe40000410000 */
[----:B------:R-:W-:Y:S02]  /*7190*/  FFMA.FTZ R147, R147, R144, R16 ;  /* 0x0000009093937223 */ /* 0x000fe40000010010 */
[----:B------:R-:W-:-:S02]  /*71a0*/  FMUL.FTZ R16, R100, R197 ;  /* 0x000000c564107220 */ /* 0x000fc40000410000 */
[----:B------:R-:W-:Y:S02]  /*71b0*/  FFMA.FTZ R78, R13, R67, R78 ;  /* 0x000000430d4e7223 */ /* 0x000fe4000001004e */
[----:B-1----:R-:W-:Y:S02]  /*71c0*/  @!P0 FADD.FTZ R126, R126, R137 ;  /* 0x000000897e7e8221 */ /* 0x002fe40000010000 */
[----:B------:R-:W-:Y:S02]  /*71d0*/  FFMA.FTZ R146, R146, R145, R15 ;  /* 0x0000009192927223 */ /* 0x000fe4000001000f */
[----:B---3--:R-:W-:Y:S01]  /*71e0*/  @!P0 FADD.FTZ R12, R12, R17 ;  /* 0x000000110c0c8221 */ /* 0x008fe20000010000 */
[----:B------:R-:W1:Y:S01]  /*71f0*/  SHFL.DOWN PT, R135, R126, 0x10, 0x1f ;  /* 0x0a001f007e877f89 */ /* 0x000e6200000e0000 */
[----:B------:R-:W-:Y:S01]  /*7200*/  ISETP.GT.AND P0, PT, R48, 0xf, PT ;  /* 0x0000000f3000780c */ /* 0x000fe20003f04270 */
[----:B------:R-:W-:Y:S02]  /*7210*/  FMUL.FTZ R13, R116, R175 ;  /* 0x000000af740d7220 */ /* 0x000fe40000410000 */
[----:B------:R-:W3:Y:S01]  /*7220*/  SHFL.DOWN PT, R17, R12, 0x10, 0x1f ;  /* 0x0a001f000c117f89 */ /* 0x000ee200000e0000 */
[----:B------:R-:W-:-:S02]  /*7230*/  FMUL.FTZ R14, R213, R14 ;  /* 0x0000000ed50e7220 */ /* 0x000fc40000410000 */
[----:B------:R-:W-:Y:S02]  /*7240*/  FMUL.FTZ R15, R158, R197 ;  /* 0x000000c59e0f7220 */ /* 0x000fe40000410000 */
[----:B------:R-:W-:Y:S02]  /*7250*/  FMUL.FTZ R16, R161, R16 ;  /* 0x00000010a1107220 */ /* 0x000fe40000410000 */
[----:B------:R-:W-:Y:S02]  /*7260*/  FFMA.FTZ R156, R156, R13, R14 ;  /* 0x0000000d9c9c7223 */ /* 0x000fe4000001000e */
[----:B------:R-:W-:Y:S02]  /*7270*/  FFMA.FTZ R22, R15, R57, R22 ;  /* 0x000000390f167223 */ /* 0x000fe40000010016 */
[----:B------:R-:W-:Y:S02]  /*7280*/  FMUL.FTZ R14, R100, R143 ;  /* 0x0000008f640e7220 */ /* 0x000fe40000410000 */
[----:B------:R-:W-:-:S02]  /*7290*/  FFMA.FTZ R16, R18, R15, R16 ;  /* 0x0000000f12107223 */ /* 0x000fc40000010010 */
[----:B------:R-:W-:Y:S02]  /*72a0*/  FMUL.FTZ R15, R100, R165 ;  /* 0x000000a5640f7220 */ /* 0x000fe40000410000 */
[----:B------:R-:W-:Y:S02]  /*72b0*/  FFMA.FTZ R80, R13, R69, R80 ;  /* 0x000000450d507223 */ /* 0x000fe40000010050 */
[----:B------:R-:W-:Y:S02]  /*72c0*/  FMUL.FTZ R110, R110, R143 ;  /* 0x0000008f6e6e7220 */ /* 0x000fe40000410000 */
[----:B-1----:R-:W-:Y:S02]  /*72d0*/  @!P0 FADD.FTZ R126, R126, R135 ;  /* 0x000000877e7e8221 */ /* 0x002fe40000010000 */
[----:B------:R-:W-:Y:S02]  /*72e0*/  FMUL.FTZ R14, R217, R14 ;  /* 0x0000000ed90e7220 */ /* 0x000fe40000410000 */
[----:B---3--:R-:W-:Y:S01]  /*72f0*/  @!P0 FADD.FTZ R12, R12, R17 ;  /* 0x000000110c0c8221 */ /* 0x008fe20000010000 */
[----:B------:R-:W-:Y:S01]  /*7300*/  MOV R13, R126 ;  /* 0x0000007e000d7202 */ /* 0x000fe20000000f00 */
[----:B------:R-:W-:-:S02]  /*7310*/  FMUL.FTZ R17, R112, R163 ;  /* 0x000000a370117220 */ /* 0x000fc40000410000 */
[----:B------:R-:W-:Y:S02]  /*7320*/  FMUL.FTZ R163, R100, R163 ;  /* 0x000000a364a37220 */ /* 0x000fe40000410000 */
        /* <DEDUP_REMOVED lines=22> */
[----:B------:R-:W-:Y:S02]  /*7490*/  FFMA.FTZ R21, R144, R58, R21 ;  /* 0x0000003a90157223 */ /* 0x000fe40000010015 */
        /* <DEDUP_REMOVED lines=14> */
[----:B-1----:R-:W-:Y:S02]  /*7580*/  ISETP.NE.AND P0, PT, R0, c[0x0][0x174], PT ;  /* 0x00005d0000007a0c */ /* 0x002fe40003f05270 */
[----:B------:R-:W-:-:S11]  /*7590*/  SHF.L.U32 R16, R131, 0x2, RZ ;  /* 0x0000000283107819 */ /* 0x000fd600000006ff */
[----:B------:R-:W1:Y:S04]  /*75a0*/  @P0 LDS R14, [R16+0x2328] ;  /* 0x00232800100e0984 */ /* 0x000e680000000800 */
[----:B------:R-:W3:Y:S01]  /*75b0*/  @P0 LDS R15, [R16+0x1f28] ;  /* 0x001f2800100f0984 */ /* 0x000ee20000000800 */
[----:B-1----:R-:W-:Y:S02]  /*75c0*/  @P0 FADD.FTZ R13, R13, R14 ;  /* 0x0000000e0d0d0221 */ /* 0x002fe40000010000 */
[----:B---3--:R-:W-:-:S03]  /*75d0*/  @P0 FADD.FTZ R12, R12, R15 ;  /* 0x0000000f0c0c0221 */ /* 0x008fc60000010000 */
[----:B------:R1:W-:Y:S04]  /*75e0*/  STS [R16+0x2328], R13 ;  /* 0x0023280d10007388 */ /* 0x0003e80000000800 */
[----:B------:R1:W-:Y:S02]  /*75f0*/  STS [R16+0x1f28], R12 ;  /* 0x001f280c10007388 */ /* 0x0003e40000000800 */
.L_x_6397:
[----:B-1----:R-:W-:Y:S05]  /*7600*/  BSYNC B0 ;  /* 0x0000000000007941 */ /* 0x002fea0003800000 */
.L_x_6396:
[----:B------:R-:W-:Y:S02]  /*7610*/  IADD3 R131, R131, 0x1, RZ ;  /* 0x0000000183837810 */ /* 0x000fe40007ffe0ff */
[----:B------:R-:W-:Y:S02]  /*7620*/  IADD3 R129, P1, R129, 0x1, RZ ;  /* 0x0000000181817810 */ /* 0x000fe40007f3e0ff */
[----:B------:R-:W-:Y:S02]  /*7630*/  ISETP.GE.AND P0, PT, R131, c[0x0][0x16c], PT ;  /* 0x00005b0083007a0c */ /* 0x000fe40003f06270 */
[----:B------:R-:W-:-:S11]  /*7640*/  IADD3.X R102, RZ, R102, RZ, P1, !PT ;  /* 0x00000066ff667210 */ /* 0x000fd60000ffe4ff */
[----:B------:R-:W-:Y:S01]  /*7650*/  @P0 CALL.REL.NOINC `(.L_x_6361) ;  /* 0x0000001000000944 */ /* 0x000fe20003c00000 */
[----:B------:R-:W-:Y:S05]  /*7660*/  BRA `(.L_x_6398) ;  /* 0xffffd1b000007947 */ /* 0x000fea000383ffff */
.L_x_6361:
[----:B------:R-:W-:Y:S06]  /*7670*/  BAR.SYNC.DEFER_BLOCKING 0x0 ;  /* 0x0000000000007b1d */ /* 0x000fec0000010000 */
[----:B------:R-:W3:Y:S04]  /*7680*/  LDG.E.128 R4, [R34.64] ;  /* 0x0000000422047981 */ /* 0x000ee8000c1e1d00 */
[----:B------:R-:W4:Y:S01]  /*7690*/  LDG.E.128 R8, [R34.64+0x200] ;  /* 0x0002000422087981 */ /* 0x000f22000c1e1d00 */
[----:B------:R-:W-:-:S02]  /*76a0*/  F2FP.PACK_AB R79, R76, R105 ;  /* 0x000000694c4f723e */ /* 0x000fc400000000ff */
[----:B------:R-:W-:Y:S02]  /*76b0*/  F2FP.PACK_AB R78, R78, R107 ;  /* 0x0000006b4e4e723e */ /* 0x000fe400000000ff */
[----:B------:R-:W-:Y:S02]  /*76c0*/  F2FP.PACK_AB R77, R80, R109 ;  /* 0x0000006d504d723e */ /* 0x000fe400000000ff */
[----:B------:R-:W-:Y:S02]  /*76d0*/  F2FP.PACK_AB R76, R82, R111 ;  /* 0x0000006f524c723e */ /* 0x000fe400000000ff */
[----:B------:R-:W-:Y:S01]  /*76e0*/  IADD3 R39, R39, 0x1, RZ ;  /* 0x0000000127277810 */ /* 0x000fe20007ffe0ff */
[----:B---3--:R-:W-:Y:S04]  /*76f0*/  STS.128 [R48.X16], R4 ;  /* 0x0000000430007388 */ /* 0x008fe8000000cc00 */
[----:B----4-:R-:W-:Y:S01]  /*7700*/  STS.128 [R48.X16+0x200], R8 ;  /* 0x0002000830007388 */ /* 0x010fe2000000cc00 */
[----:B------:R-:W-:-:S06]  /*7710*/  NOP ;  /* 0x0000000000007918 */ /* 0x000fcc0000000000 */
[----:B------:R-:W1:Y:S04]  /*7720*/  LDS.128 R12, [R36] ;  /* 0x00000000240c7984 */ /* 0x000e680000000c00 */
[----:B------:R-:W3:Y:S04]  /*7730*/  LDS.128 R4, [R36+0x10] ;  /* 0x0000100024047984 */ /* 0x000ee80000000c00 */
[----:B------:R-:W-:Y:S06]  /*7740*/  BAR.SYNC.DEFER_BLOCKING 0x0 ;  /* 0x0000000000007b1d */ /* 0x000fec0000010000 */
[----:B------:R-:W-:Y:S01]  /*7750*/  STS.128 [R36], R76 ;  /* 0x0000004c24007388 */ /* 0x000fe20000000c00 */
[----:B-1----:R-:W-:-:S02]  /*7760*/  HADD2.F32 R17, -RZ, R12.H0_H0 ;  /* 0x2000000cff117230 */ /* 0x002fc40000004100 */
        /* <DEDUP_REMOVED lines=16> */
[----:B------:R1:W4:Y:S02]  /*7870*/  @!P2 MUFU.EX2 R10, R8 ;  /* 0x00000008000aa308 */ /* 0x0003240000000800 */
[----:B------:R-:W-:Y:S02]  /*7880*/  @!P1 FMUL.FTZ R11, R17, -1.4426950216293334961 ;  /* 0xbfb8aa3b110b9820 */ /* 0x000fe40000410000 */
[----:B------:R-:W-:Y:S02]  /*7890*/  @!P4 FMUL.FTZ R17, R9, -1.4426950216293334961 ;  /* 0xbfb8aa3b0911c820 */ /* 0x000fe40000410000 */
[----:B------:R-:W-:Y:S01]  /*78a0*/  FADD.FTZ R18, R19, R52 ;  /* 0x0000003413127221 */ /* 0x000fe20000010000 */
[----:B------:R-:W-:Y:S01]  /*78b0*/  HADD2.F32 R19, -RZ, R14.H1_H1 ;  /* 0x3000000eff137230 */ /* 0x000fe20000004100 */
[----:B------:R-:W5:Y:S01]  /*78c0*/  @!P1 MUFU.EX2 R11, R11 ;  /* 0x0000000b000b9308 */ /* 0x000f620000000800 */
[----:B-1----:R-:W-:-:S02]  /*78d0*/  IMAD.WIDE.U32 R8, R53, c[0x0][0x2d8], R2 ;  /* 0x0000b60035087a25 */ /* 0x002fc400078e0002 */
[----:B------:R-:W-:Y:S02]  /*78e0*/  FSETP.GTU.FTZ.AND P6, PT, R18, 20, PT ;  /* 0x41a000001200780b */ /* 0x000fe40003fdc000 */
[----:B------:R-:W-:Y:S01]  /*78f0*/  FADD.FTZ R14, R19, R52 ;  /* 0x00000034130e7221 */ /* 0x000fe20000010000 */
[----:B------:R-:W-:Y:S01]  /*7900*/  IADD3 R9, R9, R35, RZ ;  /* 0x0000002309097210 */ /* 0x000fe20007ffe0ff */
[----:B------:R-:W-:Y:S01]  /*7910*/  IMAD R35, R55, c[0x0][0x2e0], RZ ;  /* 0x0000b80037237a24 */ /* 0x000fe200078e02ff */
[----:B------:R5:W1:Y:S01]  /*7920*/  @!P0 MUFU.EX2 R16, R13 ;  /* 0x0000000d00108308 */ /* 0x000a620000000800 */
[----:B----4-:R-:W-:Y:S01]  /*7930*/  @!P2 FADD.FTZ R12, R10, 1 ;  /* 0x3f8000000a0ca421 */ /* 0x010fe20000010000 */
[----:B------:R-:W-:Y:S01]  /*7940*/  FSETP.GTU.FTZ.AND P5, PT, R14, 20, PT ;  /* 0x41a000000e00780b */ /* 0x000fe20003fbc000 */
[----:B------:R-:W-:Y:S02]  /*7950*/  IMAD R57, R56, c[0x0][0x2e4], R35 ;  /* 0x0000b90038397a24 */ /* 0x000fe400078e0223 */
[----:B------:R-:W-:-:S03]  /*7960*/  IMAD.WIDE.U32 R2, R53, c[0x0][0x2f8], R2 ;  /* 0x0000be0035027a25 */ /* 0x000fc600078e0002 */
[----:B------:R-:W4:Y:S01]  /*7970*/  @!P2 MUFU.RCP R12, R12 ;  /* 0x0000000c000ca308 */ /* 0x000f220000001000 */
[----:B-----5:R-:W-:Y:S02]  /*7980*/  @!P1 FADD.FTZ R13, R11, 1 ;  /* 0x3f8000000b0d9421 */ /* 0x020fe40000010000 */
[----:B------:R-:W-:Y:S01]  /*7990*/  IMAD.WIDE.U32 R10, R56, c[0x0][0x2e0], R8 ;  /* 0x0000b800380a7a25 */ /* 0x000fe200078e0008 */
[--C-:B------:R-:W-:Y:S02]  /*79a0*/  HADD2.F32 R9, -RZ, R15.reuse.H0_H0 ;  /* 0x2000000fff097230 */ /* 0x100fe40000004100 */
[----:B------:R-:W-:Y:S02]  /*79b0*/  HADD2.F32 R15, -RZ, R15.H1_H1 ;  /* 0x3000000fff0f7230 */ /* 0x000fe40000004100 */
[----:B------:R-:W-:Y:S01]  /*79c0*/  IADD3 R57, R11, R57, RZ ;  /* 0x000000390b397210 */ /* 0x000fe20007ffe0ff */
[----:B------:R-:W-:Y:S01]  /*79d0*/  FADD.FTZ R34, R9, R52 ;  /* 0x0000003409227221 */ /* 0x000fe20000010000 */
[----:B------:R-:W-:Y:S01]  /*79e0*/  LEA R8, P3, R10, c[0x0][0x330], 0x1 ;  /* 0x0000cc000a087a11 */ /* 0x000fe200078608ff */
[----:B------:R5:W0:Y:S01]  /*79f0*/  @!P1 MUFU.RCP R35, R13 ;  /* 0x0000000d00239308 */ /* 0x000a220000001000 */
[----:B-1----:R-:W-:-:S02]  /*7a00*/  @!P0 FADD.FTZ R16, R16, 1 ;  /* 0x3f80000010108421 */ /* 0x002fc40000010000 */
[----:B------:R-:W-:Y:S01]  /*7a10*/  LEA.HI.X R9, R10, c[0x0][0x334], R57, 0x1, P3 ;  /* 0x0000cd000a097a11 */ /* 0x000fe200018f0c39 */
[----:B------:R-:W-:Y:S01]  /*7a20*/  @!P6 FMUL.FTZ R11, R18, -1.4426950216293334961 ;  /* 0xbfb8aa3b120be820 */ /* 0x000fe20000410000 */
[----:B------:R-:W-:Y:S01]  /*7a30*/  FSETP.GTU.FTZ.AND P3, PT, R34, 20, PT ;  /* 0x41a000002200780b */ /* 0x000fe20003f7c000 */
[--C-:B------:R-:W-:Y:S01]  /*7a40*/  FADD.FTZ R18, R15, R52.reuse ;  /* 0x000000340f127221 */ /* 0x100fe20000010000 */
[--C-:B---3--:R-:W-:Y:S01]  /*7a50*/  HADD2.F32 R15, -RZ, R4.reuse.H1_H1 ;  /* 0x30000004ff0f7230 */ /* 0x108fe20000004100 */
[----:B------:R-:W1:Y:S01]  /*7a60*/  @!P4 MUFU.EX2 R17, R17 ;  /* 0x000000110011c308 */ /* 0x000e620000000800 */
[----:B-----5:R-:W-:Y:S01]  /*7a70*/  HADD2.F32 R13, -RZ, R4.H0_H0 ;  /* 0x20000004ff0d7230 */ /* 0x020fe20000004100 */
[----:B------:R-:W-:Y:S02]  /*7a80*/  @!P5 FMUL.FTZ R10, R14, -1.4426950216293334961 ;  /* 0xbfb8aa3b0e0ad820 */ /* 0x000fe40000410000 */
[----:B----4-:R-:W-:Y:S01]  /*7a90*/  @!P2 FMUL.FTZ R113, R113, R12 ;  /* 0x0000000c7171a220 */ /* 0x010fe20000410000 */
[----:B------:R-:W-:Y:S01]  /*7aa0*/  FSETP.GTU.FTZ.AND P2, PT, R18, 20, PT ;  /* 0x41a000001200780b */ /* 0x000fe20003f5c000 */
[----:B------:R-:W-:-:S02]  /*7ab0*/  FADD.FTZ R13, R13, R52 ;  /* 0x000000340d0d7221 */ /* 0x000fc40000010000 */
[----:B------:R-:W3:Y:S01]  /*7ac0*/  @!P0 MUFU.RCP R19, R16 ;  /* 0x0000001000138308 */ /* 0x000ee20000001000 */
[----:B0-----:R-:W-:Y:S02]  /*7ad0*/  @!P1 FMUL.FTZ R84, R84, R35 ;  /* 0x0000002354549220 */ /* 0x001fe40000410000 */
[----:B------:R-:W-:Y:S01]  /*7ae0*/  FSETP.GTU.FTZ.AND P1, PT, R13, 20, PT ;  /* 0x41a000000d00780b */ /* 0x000fe20003f3c000 */
[----:B------:R-:W-:Y:S02]  /*7af0*/  @!P3 FMUL.FTZ R4, R34, -1.4426950216293334961 ;  /* 0xbfb8aa3b2204b820 */ /* 0x000fe40000410000 */
[----:B------:R-:W-:Y:S02]  /*7b00*/  FADD.FTZ R15, R15, R52 ;  /* 0x000000340f0f7221 */ /* 0x000fe40000010000 */
[----:B------:R-:W0:Y:S01]  /*7b10*/  @!P6 MUFU.EX2 R11, R11 ;  /* 0x0000000b000be308 */ /* 0x000e220000000800 */
[----:B-1----:R-:W-:Y:S02]  /*7b20*/  @!P4 FADD.FTZ R17, R17, 1 ;  /* 0x3f8000001111c421 */ /* 0x002fe40000010000 */
[----:B------:R-:W-:-:S02]  /*7b30*/  @!P2 FMUL.FTZ R12, R18, -1.4426950216293334961 ;  /* 0xbfb8aa3b120ca820 */ /* 0x000fc40000410000 */
[----:B------:R-:W-:-:S03]  /*7b40*/  IMAD.WIDE R8, R37, 0x10, R8 ;  /* 0x0000001025087825 */ /* 0x000fc600078e0208 */
[----:B------:R-:W1:Y:S01]  /*7b50*/  @!P5 MUFU.EX2 R10, R10 ;  /* 0x0000000a000ad308 */ /* 0x000e620000000800 */
[----:B---3--:R-:W-:Y:S01]  /*7b60*/  @!P0 FMUL.FTZ R86, R86, R19 ;  /* 0x0000001356568220 */ /* 0x008fe20000410000 */
[----:B------:R-:W-:Y:S01]  /*7b70*/  FSETP.GTU.FTZ.AND P0, PT, R15, 20, PT ;  /* 0x41a000000f00780b */ /* 0x000fe20003f1c000 */
[----:B------:R-:W-:-:S05]  /*7b80*/  @!P1 FMUL.FTZ R13, R13, -1.4426950216293334961 ;  /* 0xbfb8aa3b0d0d9820 */ /* 0x000fca0000410000 */
[----:B------:R-:W3:Y:S01]  /*7b90*/  @!P3 MUFU.EX2 R4, R4 ;  /* 0x000000040004b308 */ /* 0x000ee20000000800 */
[----:B0-----:R-:W-:-:S06]  /*7ba0*/  @!P6 FADD.FTZ R11, R11, 1 ;  /* 0x3f8000000b0be421 */ /* 0x001fcc0000010000 */
[----:B------:R-:W-:Y:S01]  /*7bb0*/  @!P0 FMUL.FTZ R14, R15, -1.4426950216293334961 ;  /* 0xbfb8aa3b0f0e8820 */ /* 0x000fe20000410000 */
[----:B------:R-:W0:Y:S01]  /*7bc0*/  @!P4 MUFU.RCP R16, R17 ;  /* 0x000000110010c308 */ /* 0x000e220000001000 */
[----:B-1----:R-:W-:Y:S01]  /*7bd0*/  @!P5 FADD.FTZ R10, R10, 1 ;  /* 0x3f8000000a0ad421 */ /* 0x002fe20000010000 */
[--C-:B------:R-:W-:Y:S02]  /*7be0*/  HADD2.F32 R15, -RZ, R5.reuse.H0_H0 ;  /* 0x20000005ff0f7230 */ /* 0x100fe40000004100 */
[----:B------:R-:W-:-:S03]  /*7bf0*/  HADD2.F32 R5, -RZ, R5.H1_H1 ;  /* 0x30000005ff057230 */ /* 0x000fc60000004100 */
[----:B------:R-:W-:Y:S01]  /*7c00*/  FADD.FTZ R15, R15, R52 ;  /* 0x000000340f0f7221 */ /* 0x000fe20000010000 */
[----:B------:R-:W1:Y:S01]  /*7c10*/  @!P2 MUFU.EX2 R12, R12 ;  /* 0x0000000c000ca308 */ /* 0x000e620000000800 */
[----:B---3--:R-:W-:-:S07]  /*7c20*/  @!P3 FADD.FTZ R4, R4, 1 ;  /* 0x3f8000000404b421 */ /* 0x008fce0000010000 */
[----:B------:R-:W3:Y:S01]  /*7c30*/  @!P6 MUFU.RCP R11, R11 ;  /* 0x0000000b000be308 */ /* 0x000ee20000001000 */
[----:B0-----:R-:W-:Y:S01]  /*7c40*/  @!P4 FMUL.FTZ R115, R115, R16 ;  /* 0x000000107373c220 */ /* 0x001fe20000410000 */
[----:B------:R-:W-:Y:S01]  /*7c50*/  FSETP.GTU.FTZ.AND P4, PT, R15, 20, PT ;  /* 0x41a000000f00780b */ /* 0x000fe20003f9c000 */
[----:B------:R-:W-:Y:S01]  /*7c60*/  FADD.FTZ R16, R5, R52 ;  /* 0x0000003405107221 */ /* 0x000fe20000010000 */
[----:B------:R-:W-:-:S04]  /*7c70*/  HADD2.F32 R5, -RZ, R6.H0_H0 ;  /* 0x20000006ff057230 */ /* 0x000fc80000004100 */
[----:B------:R-:W0:Y:S01]  /*7c80*/  @!P1 MUFU.EX2 R13, R13 ;  /* 0x0000000d000d9308 */ /* 0x000e220000000800 */
[----:B-1----:R-:W-:Y:S02]  /*7c90*/  @!P2 FADD.FTZ R12, R12, 1 ;  /* 0x3f8000000c0ca421 */ /* 0x002fe40000010000 */
[----:B------:R-:W-:Y:S01]  /*7ca0*/  FADD.FTZ R17, R5, R52 ;  /* 0x0000003405117221 */ /* 0x000fe20000010000 */
[----:B------:R-:W-:-:S04]  /*7cb0*/  HADD2.F32 R5, -RZ, R6.H1_H1 ;  /* 0x30000006ff057230 */ /* 0x000fc80000004100 */
[----:B------:R-:W1:Y:S01]  /*7cc0*/  @!P5 MUFU.RCP R10, R10 ;  /* 0x0000000a000ad308 */ /* 0x000e620000001000 */
[----:B---3--:R-:W-:Y:S01]  /*7cd0*/  @!P6 FMUL.FTZ R88, R88, R11 ;  /* 0x0000000b5858e220 */ /* 0x008fe20000410000 */
[----:B------:R-:W-:Y:S01]  /*7ce0*/  FSETP.GTU.FTZ.AND P6, PT, R16, 20, PT ;  /* 0x41a000001000780b */ /* 0x000fe20003fdc000 */
[--C-:B------:R-:W-:Y:S02]  /*7cf0*/  HADD2.F32 R11, -RZ, R7.reuse.H0_H0 ;  /* 0x20000007ff0b7230 */ /* 0x100fe40000004100 */
[----:B------:R-:W-:-:S03]  /*7d00*/  HADD2.F32 R7, -RZ, R7.H1_H1 ;  /* 0x30000007ff077230 */ /* 0x000fc60000004100 */
[----:B------:R3:W4:Y:S01]  /*7d10*/  @!P3 MUFU.RCP R19, R4 ;  /* 0x000000040013b308 */ /* 0x0007220000001000 */
[----:B0-----:R-:W-:Y:S02]  /*7d20*/  @!P1 FADD.FTZ R13, R13, 1 ;  /* 0x3f8000000d0d9421 */ /* 0x001fe40000010000 */
[----:B------:R-:W-:Y:S02]  /*7d30*/  FADD.FTZ R11, R11, R52 ;  /* 0x000000340b0b7221 */ /* 0x000fe40000010000 */
[----:B-1----:R-:W-:-:S03]  /*7d40*/  @!P5 FMUL.FTZ R117, R117, R10 ;  /* 0x0000000a7575d220 */ /* 0x002fc60000410000 */
[----:B------:R-:W0:Y:S01]  /*7d50*/  @!P2 MUFU.RCP R12, R12 ;  /* 0x0000000c000ca308 */ /* 0x000e220000001000 */
[--C-:B------:R-:W-:Y:S01]  /*7d60*/  FADD.FTZ R10, R5, R52.reuse ;  /* 0x00000034050a7221 */ /* 0x100fe20000010000 */
[----:B------:R-:W-:Y:S01]  /*7d70*/  FSETP.GTU.FTZ.AND P5, PT, R17, 20, PT ;  /* 0x41a000001100780b */ /* 0x000fe20003fbc000 */
[----:B---3--:R-:W-:Y:S02]  /*7d80*/  @!P4 FMUL.FTZ R4, R15, -1.4426950216293334961 ;  /* 0xbfb8aa3b0f04c820 */ /* 0x008fe40000410000 */
[----:B------:R-:W-:Y:S02]  /*7d90*/  @!P6 FMUL.FTZ R5, R16, -1.4426950216293334961 ;  /* 0xbfb8aa3b1005e820 */ /* 0x000fe40000410000 */
[----:B----4-:R-:W-:Y:S01]  /*7da0*/  @!P3 FMUL.FTZ R90, R90, R19 ;  /* 0x000000135a5ab220 */ /* 0x010fe20000410000 */
[----:B------:R-:W1:Y:S01]  /*7db0*/  @!P1 MUFU.RCP R13, R13 ;  /* 0x0000000d000d9308 */ /* 0x000e620000001000 */
[----:B------:R-:W-:Y:S01]  /*7dc0*/  FSETP.GTU.FTZ.AND P3, PT, R10, 20, PT ;  /* 0x41a000000a00780b */ /* 0x000fe20003f7c000 */
[----:B------:R-:W-:-:S05]  /*7dd0*/  FADD.FTZ R16, R7, R52 ;  /* 0x0000003407107221 */ /* 0x000fca0000010000 */
[----:B------:R-:W-:Y:S01]  /*7de0*/  @!P5 FMUL.FTZ R6, R17, -1.4426950216293334961 ;  /* 0xbfb8aa3b1106d820 */ /* 0x000fe20000410000 */
[----:B------:R-:W3:Y:S01]  /*7df0*/  @!P4 MUFU.EX2 R4, R4 ;  /* 0x000000040004c308 */ /* 0x000ee20000000800 */
        /* <DEDUP_REMOVED lines=8> */
[----:B---3--:R-:W-:Y:S01]  /*7e80*/  @!P4 FADD.FTZ R10, R4, 1 ;  /* 0x3f800000040ac421 */ /* 0x008fe20000010000 */
[----:B------:R-:W-:Y:S02]  /*7e90*/  F2FP.PACK_AB R4, R74, R27 ;  /* 0x0000001b4a04723e */ /* 0x000fe400000000ff */
[----:B------:R-:W-:-:S03]  /*7ea0*/  F2FP.PACK_AB R27, R119, R90 ;  /* 0x0000005a771b723e */ /* 0x000fc600000000ff */
[----:B------:R-:W-:Y:S01]  /*7eb0*/  @!P1 FMUL.FTZ R16, R16, -1.4426950216293334961 ;  /* 0xbfb8aa3b10109820 */ /* 0x000fe20000410000 */
[----:B------:R3:W4:Y:S01]  /*7ec0*/  @!P5 MUFU.EX2 R12, R6 ;  /* 0x00000006000cd308 */ /* 0x0007220000000800 */
[----:B0-----:R-:W-:Y:S01]  /*7ed0*/  @!P6 FADD.FTZ R11, R5, 1 ;  /* 0x3f800000050be421 */ /* 0x001fe20000010000 */
[----:B------:R-:W-:Y:S02]  /*7ee0*/  F2FP.PACK_AB R5, R26, R25 ;  /* 0x000000191a05723e */ /* 0x000fe400000000ff */
[----:B------:R-:W-:-:S04]  /*7ef0*/  F2FP.PACK_AB R25, R115, R86 ;  /* 0x000000567319723e */ /* 0x000fc800000000ff */
[----:B------:R0:W5:Y:S01]  /*7f00*/  @!P3 MUFU.EX2 R13, R7 ;  /* 0x00000007000db308 */ /* 0x0001620000000800 */
[----:B---3--:R-:W-:Y:S01]  /*7f10*/  F2FP.PACK_AB R6, R24, R23 ;  /* 0x000000171806723e */ /* 0x008fe200000000ff */
[----:B-1----:R-:W-:-:S06]  /*7f20*/  @!P0 FADD.FTZ R14, R14, 1 ;  /* 0x3f8000000e0e8421 */ /* 0x002fcc0000010000 */
[----:B------:R4:W1:Y:S01]  /*7f30*/  @!P4 MUFU.RCP R57, R10 ;  /* 0x0000000a0039c308 */ /* 0x0008620000001000 */
[----:B0-----:R-:W-:-:S05]  /*7f40*/  F2FP.PACK_AB R7, R22, R21 ;  /* 0x000000151607723e */ /* 0x001fca00000000ff */
[----:B------:R0:W-:Y:S02]  /*7f50*/  STS.128 [R36+0x10], R4 ;  /* 0x0000100424007388 */ /* 0x0001e40000000c00 */
[----:B------:R-:W3:Y:S01]  /*7f60*/  @!P2 MUFU.EX2 R34, R15 ;  /* 0x0000000f0022a308 */ /* 0x000ee20000000800 */
[----:B----4-:R-:W-:Y:S02]  /*7f70*/  @!P5 FADD.FTZ R10, R12, 1 ;  /* 0x3f8000000c0ad421 */ /* 0x010fe40000010000 */
[----:B-----5:R-:W-:-:S05]  /*7f80*/  @!P3 FADD.FTZ R21, R13, 1 ;  /* 0x3f8000000d15b421 */ /* 0x020fca0000010000 */
[----:B------:R4:W5:Y:S01]  /*7f90*/  @!P1 MUFU.EX2 R35, R16 ;  /* 0x0000001000239308 */ /* 0x0009620000000800 */
[----:B------:R-:W-:-:S06]  /*7fa0*/  NOP ;  /* 0x0000000000007918 */ /* 0x000fcc0000000000 */
[----:B-1----:R-:W-:Y:S01]  /*7fb0*/  @!P4 FMUL.FTZ R94, R94, R57 ;  /* 0x000000395e5ec220 */ /* 0x002fe20000410000 */
[----:B------:R1:W2:Y:S01]  /*7fc0*/  @!P0 MUFU.RCP R58, R14 ;  /* 0x0000000e003a8308 */ /* 0x0002a20000001000 */
[----:B----4-:R-:W4:Y:S01]  /*7fd0*/  LDS.128 R16, [R48.X16+0x200] ;  /* 0x0002000030107984 */ /* 0x010f22000000cc00 */
[----:B---3--:R-:W-:Y:S01]  /*7fe0*/  @!P2 FADD.FTZ R34, R34, 1 ;  /* 0x3f8000002222a421 */ /* 0x008fe20000010000 */
[----:B------:R-:W-:Y:S01]  /*7ff0*/  IADD3 R46, P4, R46, -0x400, RZ ;  /* 0xfffffc002e2e7810 */ /* 0x000fe20007f9e0ff */
[----:B0-----:R-:W-:-:S03]  /*8000*/  FADD.FTZ R5, R113, R50 ;  /* 0x0000003271057221 */ /* 0x001fc60000010000 */
[----:B------:R-:W-:Y:S01]  /*8010*/  IADD3.X R47, R47, -0x1, RZ, P4, !PT ;  /* 0xffffffff2f2f7810 */ /* 0x000fe200027fe4ff */
[----:B-----5:R-:W-:Y:S01]  /*8020*/  @!P1 FADD.FTZ R35, R35, 1 ;  /* 0x3f80000023239421 */ /* 0x020fe20000010000 */
[----:B-1----:R-:W0:Y:S01]  /*8030*/  LDS.128 R12, [R48.X16] ;  /* 0x00000000300c7984 */ /* 0x002e22000000cc00 */
[----:B------:R-:W1:Y:S01]  /*8040*/  @!P6 MUFU.RCP R22, R11 ;  /* 0x0000000b0016e308 */ /* 0x000e620000001000 */
[----:B------:R-:W-:-:S04]  /*8050*/  FADD.FTZ R5, R5, R84 ;  /* 0x0000005405057221 */ /* 0x000fc80000010000 */
[----:B------:R-:W-:Y:S02]  /*8060*/  FADD.FTZ R86, R5, R86 ;  /* 0x0000005605567221 */ /* 0x000fe40000010000 */
[----:B--2---:R-:W-:Y:S01]  /*8070*/  @!P0 FMUL.FTZ R121, R121, R58 ;  /* 0x0000003a79798220 */ /* 0x004fe20000410000 */
[----:B------:R2:W3:Y:S01]  /*8080*/  @!P5 MUFU.RCP R23, R10 ;  /* 0x0000000a0017d308 */ /* 0x0004e20000001000 */
[----:B------:R-:W-:-:S03]  /*8090*/  FADD.FTZ R115, R86, R115 ;  /* 0x0000007356737221 */ /* 0x000fc60000010000 */
[----:B------:R-:W-:-:S04]  /*80a0*/  F2FP.PACK_AB R60, R121, R92 ;  /* 0x0000005c793c723e */ /* 0x000fc800000000ff */
[----:B------:R-:W5:Y:S01]  /*80b0*/  @!P3 MUFU.RCP R24, R21 ;  /* 0x000000150018b308 */ /* 0x000f620000001000 */
[----:B-1----:R-:W-:Y:S02]  /*80c0*/  @!P6 FMUL.FTZ R123, R123, R22 ;  /* 0x000000167b7be220 */ /* 0x002fe40000410000 */
[----:B--2---:R-:W-:-:S03]  /*80d0*/  IMAD R10, R140, c[0x0][0x2f8], RZ ;  /* 0x0000be008c0a7a24 */ /* 0x004fc600078e02ff */
[----:B------:R-:W-:Y:S02]  /*80e0*/  F2FP.PACK_AB R61, R123, R94 ;  /* 0x0000005e7b3d723e */ /* 0x000fe400000000ff */
[----:B------:R-:W1:Y:S01]  /*80f0*/  @!P2 MUFU.RCP R11, R34 ;  /* 0x00000022000ba308 */ /* 0x000e620000001000 */
[----:B---3--:R-:W-:Y:S01]  /*8100*/  @!P5 FMUL.FTZ R96, R96, R23 ;  /* 0x000000176060d220 */ /* 0x008fe20000410000 */
[----:B----4-:R-:W-:Y:S06]  /*8110*/  STG.E.128 [R8.64+0x200], R16 ;  /* 0x0002001008007986 */ /* 0x010fec000c101d04 */
[----:B------:R-:W2:Y:S01]  /*8120*/  @!P1 MUFU.RCP R26, R35 ;  /* 0x00000023001a9308 */ /* 0x000ea20000001000 */
[----:B-----5:R-:W-:Y:S01]  /*8130*/  @!P3 FMUL.FTZ R125, R125, R24 ;  /* 0x000000187d7db220 */ /* 0x020fe20000410000 */
[----:B------:R-:W-:-:S02]  /*8140*/  F2FP.PACK_AB R24, R84, R113 ;  /* 0x000000715418723e */ /* 0x000fc400000000ff */
[----:B------:R-:W-:Y:S02]  /*8150*/  IADD3 R42, P3, R42, -0x400, RZ ;  /* 0xfffffc002a2a7810 */ /* 0x000fe40007f7e0ff */
[----:B------:R-:W-:Y:S01]  /*8160*/  F2FP.PACK_AB R62, R125, R96 ;  /* 0x000000607d3e723e */ /* 0x000fe200000000ff */
[----:B0-----:R0:W-:Y:S01]  /*8170*/  STG.E.128 [R8.64], R12 ;  /* 0x0000000c08007986 */ /* 0x0011e2000c101d04 */
[----:B-1----:R-:W-:-:S03]  /*8180*/  @!P2 FMUL.FTZ R98, R98, R11 ;  /* 0x0000000b6262a220 */ /* 0x002fc60000410000 */
[----:B------:R-:W-:Y:S01]  /*8190*/  BAR.SYNC.DEFER_BLOCKING 0x0 ;  /* 0x0000000000007b1d */ /* 0x000fe20000010000 */
[----:B------:R-:W-:Y:S02]  /*81a0*/  IADD3 R41, P2, R41, -0x400, RZ ;  /* 0xfffffc0029297810 */ /* 0x000fe40007f5e0ff */
[----:B------:R-:W-:Y:S01]  /*81b0*/  IADD3.X R43, R43, -0x1, RZ, P3, !PT ;  /* 0xffffffff2b2b7810 */ /* 0x000fe20001ffe4ff */
[----:B--2---:R-:W-:Y:S01]  /*81c0*/  @!P1 FMUL.FTZ R127, R127, R26 ;  /* 0x0000001a7f7f9220 */ /* 0x004fe20000410000 */
[----:B------:R-:W-:Y:S01]  /*81d0*/  F2FP.PACK_AB R26, R117, R88 ;  /* 0x00000058751a723e */ /* 0x000fe200000000ff */
[----:B------:R-:W-:Y:S01]  /*81e0*/  FADD.FTZ R88, R115, R88 ;  /* 0x0000005873587221 */ /* 0x000fe20000010000 */
[----:B------:R-:W-:Y:S02]  /*81f0*/  IADD3 R44, P1, R44, -0x400, RZ ;  /* 0xfffffc002c2c7810 */ /* 0x000fe40007f3e0ff */
        /* <DEDUP_REMOVED lines=33> */
.L_x_6327:
        /* <DEDUP_REMOVED lines=24> */
.L_x_6401:
[----:B0-----:R-:W-:Y:S05]  /*8590*/  BSYNC B0 ;  /* 0x0000000000007941 */ /* 0x001fea0003800000 */
.L_x_6400:
        /* <DEDUP_REMOVED lines=23> */
.L_x_6403:
[----:B------:R-:W1:Y:S02]  /*8710*/  S2R R13, SR_TID.X ;  /* 0x00000000000d7919 */ /* 0x000e640000002100 */
.L_x_6404:
[----:B0-----:R-:W-:Y:S05]  /*8720*/  BSYNC B0 ;  /* 0x0000000000007941 */ /* 0x001fea0003800000 */
.L_x_6402:
        /* <DEDUP_REMOVED lines=10> */
.L_x_6405:
        /* <DEDUP_REMOVED lines=26> */
.L_x_6406:
        /* <DEDUP_REMOVED lines=9> */
.L_x_9095:


//--------------------- .text._Z25selective_scan_bwd_kernelI32Selective_Scan_bwd_kernel_traitsILi32ELi16ELb1ELb1ELb1ELb0ELb0EN3c104HalfEfEEv12SSMParamsBwd --------------------------
	.section	.text._Z25selective_scan_bwd_kernelI32Selective_Scan_bwd_kernel_traitsILi32ELi16ELb1ELb1ELb1ELb0ELb0EN3c104HalfEfEEv12SSMParamsBwd,"ax",@progbits
	.sectioninfo	@"SHI_REGISTERS=254"
	.align	128
        .global         _Z25selective_scan_bwd_kernelI32Selective_Scan_bwd_kernel_traitsILi32ELi16ELb1ELb1ELb1ELb0ELb0EN3c104HalfEfEEv12SSMParamsBwd
        .type           _Z25selective_scan_bwd_kernelI32Selective_Scan_bwd_kernel_traitsILi32ELi16ELb1ELb1ELb1ELb0ELb0EN3c104HalfEfEEv12SSMParamsBwd,@function
        .size           _Z25selective_scan_bwd_kernelI32Selective_Scan_bwd_kernel_traitsILi32ELi16ELb1ELb1ELb1ELb0ELb0EN3c104HalfEfEEv12SSMParamsBwd,(.L_x_9096 - _Z25selective_scan_bwd_kernelI32Selective_Scan_bwd_kernel_traitsILi32ELi16ELb1ELb1ELb1ELb0ELb0EN3c104HalfEfEEv12SSMParamsBwd)
        .other          _Z25selective_scan_bwd_kernelI32Selective_Scan_bwd_kernel_traitsILi32ELi16ELb1ELb1ELb1ELb0ELb0EN3c104HalfEfEEv12SSMParamsBwd,@"STO_CUDA_ENTRY STV_DEFAULT"
_Z25selective_scan_bwd_kernelI32Selective_Scan_bwd_kernel_traitsILi32ELi16ELb1ELb1ELb1ELb0ELb0EN3c104HalfEfEEv12SSMParamsBwd:
.text._Z25selective_scan_bwd_kernelI32Selective_Scan_bwd_kernel_traitsILi32ELi16ELb1ELb1ELb1ELb0ELb0EN3c104HalfEfEEv12SSMParamsBwd:
        /* <DEDUP_REMOVED lines=25> */
[----:B------:R-:W-:Y:S01]  /*0190*/  MOV R129, c[0x0][0x174] ;  /* 0x00005d0000817a02 */ /* 0x000fe20000000f00 */
[C---:B------:R-:W-:Y:S01]  /*01a0*/  IMAD R12, R187.reuse, c[0x0][0x278], RZ ;  /* 0x00009e00bb0c7a24 */ /* 0x040fe200078e02ff */
        /* <DEDUP_REMOVED lines=18> */
[----:B------:R-:W-:Y:S01]  /*02d0*/  HFMA2.MMA R125, -RZ, RZ, 0, 0 ;  /* 0x00000000ff7d7435 */ /* 0x000fe200000001ff */
[----:B------:R-:W-:-:S02]  /*02e0*/  MOV R123, RZ ;  /* 0x000000ff007b7202 */ /* 0x000fc40000000f00 */
        /* <DEDUP_REMOVED lines=86> */
.L_x_6447:
[----:B------:R-:W-:Y:S01]  /*0850*/  BAR.SYNC.DEFER_BLOCKING 0x0 ;  /* 0x0000000000007b1d */ /* 0x000fe20000010000 */
[----:B------:R-:W-:-:S05]  /*0860*/  LOP3.LUT R108, R109, 0x1f, R124, 0xf8, !PT ;  /* 0x0000001f6d6c7812 */ /* 0x000fca00078ef87c */
[----:B------:R-:W-:-:S05]  /*0870*/  IMAD.WIDE R12, R108, 0x10, R120 ;  /* 0x000000106c0c7825 */ /* 0x000fca00078e0278 */
[----:B-1----:R-:W2:Y:S04]  /*0880*/  LDG.E.128 R16, [R12.64] ;  /* 0x000000040c107981 */ /* 0x002ea8000c1e1d00 */
[----:B---3--:R-:W3:Y:S01]  /*0890*/  LDG.E.128 R28, [R12.64+0x200] ;  /* 0x000200040c1c7981 */ /* 0x008ee2000c1e1d00 */
[----:B------:R-:W-:Y:S01]  /*08a0*/  SHF.L.U32 R107, R122, 0x5, RZ ;  /* 0x000000057a6b7819 */ /* 0x000fe200000006ff */
[----:B------:R-:W-:Y:S02]  /*08b0*/  IMAD.WIDE R20, R108, 0x10, R118 ;  /* 0x000000106c147825 */ /* 0x000fe400078e0276 */
[----:B--2---:R-:W-:Y:S04]  /*08c0*/  STS.128 [R122.X16], R16 ;  /* 0x000000107a007388 */ /* 0x004fe8000000cc00 */
[----:B0--3--:R0:W-:Y:S01]  /*08d0*/  STS.128 [R122.X16+0x200], R28 ;  /* 0x0002001c7a007388 */ /* 0x0091e2000000cc00 */
        /* <DEDUP_REMOVED lines=11> */
[----:B------:R-:W3:Y:S04]  /*0990*/  LDS.128 R12, [R107+0x10] ;  /* 0x000010006b0c7984 */ /* 0x000ee80000000c00 */
[----:B------:R-:W-:Y:S06]  /*09a0*/  BAR.SYNC.DEFER_BLOCKING 0x0 ;  /* 0x0000000000007b1d */ /* 0x000fec0000010000 */
[----:B0-----:R0:W4:Y:S04]  /*09b0*/  LDG.E.128 R28, [R24.64] ;  /* 0x00000004181c7981 */ /* 0x001128000c1e1d00 */
[----:B------:R0:W4:Y:S01]  /*09c0*/  LDG.E.128 R44, [R24.64+0x200] ;  /* 0x00020004182c7981 */ /* 0x000122000c1e1d00 */
[--C-:B-1----:R-:W-:Y:S01]  /*09d0*/  HADD2.F32 R0, -RZ, R8.reuse.H0_H0 ;  /* 0x20000008ff007230 */ /* 0x102fe20000004100 */
[----:B------:R-:W-:Y:S01]  /*09e0*/  ISETP.LT.AND P0, PT, RZ, c[0x0][0x16c], PT ;  /* 0x00005b00ff007a0c */ /* 0x000fe20003f01270 */
[----:B------:R-:W-:-:S02]  /*09f0*/  HADD2.F32 R26, -RZ, R8.H1_H1 ;  /* 0x30000008ff1a7230 */ /* 0x000fc40000004100 */
[----:B--2---:R-:W-:Y:S02]  /*0a00*/  HADD2.F32 R89, -RZ, R17.H1_H1 ;  /* 0x30000011ff597230 */ /* 0x004fe40000004100 */
[--C-:B------:R-:W-:Y:S02]  /*0a10*/  HADD2.F32 R27, -RZ, R19.reuse.H0_H0 ;  /* 0x20000013ff1b7230 */ /* 0x100fe40000004100 */
[----:B------:R-:W-:Y:S01]  /*0a20*/  HADD2.F32 R85, -RZ, R19.H1_H1 ;  /* 0x30000013ff557230 */ /* 0x000fe20000004100 */
[--C-:B-----5:R-:W-:Y:S01]  /*0a30*/  FADD.FTZ R89, R89, R126.reuse ;  /* 0x0000007e59597221 */ /* 0x120fe20000010000 */
[----:B0-----:R-:W-:Y:S01]  /*0a40*/  HADD2.F32 R24, -RZ, R9.H0_H0 ;  /* 0x20000009ff187230 */ /* 0x001fe20000004100 */
[--C-:B------:R-:W-:Y:S01]  /*0a50*/  FADD.FTZ R82, R27, R126.reuse ;  /* 0x0000007e1b527221 */ /* 0x100fe20000010000 */
[----:B---3--:R-:W-:Y:S01]  /*0a60*/  HADD2.F32 R81, -RZ, R13.H1_H1 ;  /* 0x3000000dff517230 */ /* 0x008fe20000004100 */
[----:B------:R-:W-:Y:S01]  /*0a70*/  FADD.FTZ R85, R85, R126 ;  /* 0x0000007e55557221 */ /* 0x000fe20000010000 */
[----:B------:R-:W-:-:S02]  /*0a80*/  HADD2.F32 R91, -RZ, R16.H1_H1 ;  /* 0x30000010ff5b7230 */ /* 0x000fc40000004100 */
        /* <DEDUP_REMOVED lines=39> */
[----:B-1----:R-:W-:Y:S01]  /*0d00*/  HADD2.F32 R98, -RZ, R20.H0_H0 ;  /* 0x20000014ff627230 */ /* 0x002fe20000004100 */
        /* <DEDUP_REMOVED lines=33> */
[----:B------:R-:W-:Y:S01]  /*0f20*/  HADD2.F32 R23, -RZ, R13.H0_H0 ;  /* 0x2000000dff177230 */ /* 0x000fe20000004100 */
[----:B------:R-:W-:Y:S01]  /*0f30*/  FMUL.FTZ R60, R93, R133 ;  /* 0x000000855d3c7220 */ /* 0x000fe20000410000 */
        /* <DEDUP_REMOVED lines=27> */
.L_x_6408:
        /* <DEDUP_REMOVED lines=10> */
.L_x_6446:
        /* <DEDUP_REMOVED lines=8> */
[----:B0-----:R0:W2:Y:S04]  /*1210*/  LDG.E.128 R12, [R20.64] ;  /* 0x00000004140c7981 */ /* 0x0010a8000c1e1d00 */
[----:B---3--:R0:W3:Y:S01]  /*1220*/  LDG.E.128 R16, [R20.64+0x200] ;  /* 0x0002000414107981 */ /* 0x0080e2000c1e1d00 */
        /* <DEDUP_REMOVED lines=18> */
[----:B--2---:R0:W-:Y:S04]  /*1350*/  STS.128 [R122.X16], R12 ;  /* 0x0000000c7a007388 */ /* 0x0041e8000000cc00 */
[----:B---3--:R-:W-:Y:S01]  /*1360*/  STS.128 [R122.X16+0x200], R16 ;  /* 0x000200107a007388 */ /* 0x008fe2000000cc00 */
[----:B------:R-:W-:-:S06]  /*1370*/  NOP ;  /* 0x0000000000007918 */ /* 0x000fcc0000000000 */
[----:B------:R-:W2:Y:S04]  /*1380*/  LDG.E.128 R20, [R28.64] ;  /* 0x000000041c147981 */ /* 0x000ea8000c1e1d00 */
[----:B------:R-:W3:Y:S01]  /*1390*/  LDG.E.128 R24, [R28.64+0x200] ;  /* 0x000200041c187981 */ /* 0x000ee2000c1e1d00 */
[C---:B------:R-:W-:Y:S02]  /*13a0*/  LOP3.LUT P0, RZ, R124.reuse, 0x1f, RZ, 0xc0, !PT ;  /* 0x0000001f7cff7812 */ /* 0x040fe4000780c0ff */
[C---:B------:R-:W-:Y:S01]  /*13b0*/  IADD3 R32, R111.reuse, -0x1, RZ ;  /* 0xffffffff6f207810 */ /* 0x040fe20007ffe0ff */
[----:B------:R-:W1:Y:S01]  /*13c0*/  LDS.128 R16, [R107+0x10] ;  /* 0x000010006b107984 */ /* 0x000e620000000c00 */
[----:B------:R-:W-:Y:S02]  /*13d0*/  ISETP.LT.OR P2, PT, R111, 0x2, P0 ;  /* 0x000000026f00780c */ /* 0x000fe40000741670 */
[----:B------:R-:W-:-:S02]  /*13e0*/  ISETP.NE.AND P1, PT, R124, RZ, PT ;  /* 0x000000ff7c00720c */ /* 0x000fc40003f25270 */
[----:B------:R-:W-:-:S04]  /*13f0*/  LEA.HI R33, R32, R32, RZ, 0x1 ;  /* 0x0000002020217211 */ /* 0x000fc800078f08ff */
[----:B------:R-:W-:Y:S01]  /*1400*/  LOP3.LUT R33, R33, 0xfffffe, RZ, 0xc0, !PT ;  /* 0x00fffffe21217812 */ /* 0x000fe200078ec0ff */
[----:B----4-:R-:W-:-:S04]  /*1410*/  FMUL.FTZ R176, R0, 1.4426950216293334961 ;  /* 0x3fb8aa3b00b07820 */ /* 0x010fc80000410000 */
[----:B------:R-:W-:Y:S01]  /*1420*/  FMUL.FTZ R191, R88, R176 ;  /* 0x000000b058bf7220 */ /* 0x000fe20000410000 */
[----:B------:R-:W-:-:S05]  /*1430*/  IADD3 R32, R32, -R33, RZ ;  /* 0x8000002120207210 */ /* 0x000fca0007ffe0ff */
[----:B------:R-:W4:Y:S01]  /*1440*/  MUFU.EX2 R191, R191 ;  /* 0x000000bf00bf7308 */ /* 0x000f220000000800 */
[----:B------:R-:W-:Y:S02]  /*1450*/  IADD3 R30, R124, 0x200, RZ ;  /* 0x000002007c1e7810 */ /* 0x000fe40007ffe0ff */
[----:B0-----:R-:W-:Y:S02]  /*1460*/  @!P2 IADD3 R12, R111, -0x2, RZ ;  /* 0xfffffffe6f0ca810 */ /* 0x001fe40007ffe0ff */
[----:B------:R-:W-:-:S03]  /*1470*/  @!P1 LEA R30, R32, R43, 0x8 ;  /* 0x0000002b201e9211 */ /* 0x000fc600078e40ff */
[----:B------:R-:W-:Y:S01]  /*1480*/  @!P2 IMAD R137, R12, c[0x0][0x16c], R43 ;  /* 0x00005b000c89aa24 */ /* 0x000fe200078e022b */
[----:B------:R-:W-:Y:S01]  /*1490*/  SHF.L.U32 R132, R30, 0x2, RZ ;  /* 0x000000021e847819 */ /* 0x000fe200000006ff */
[----:B------:R-:W0:Y:S01]  /*14a0*/  LDS.128 R12, [R107] ;  /* 0x000000006b0c7984 */ /* 0x000e220000000c00 */
[----:B------:R-:W-:Y:S01]  /*14b0*/  MOV R192, RZ ;  /* 0x000000ff00c07202 */ /* 0x000fe20000000f00 */
[----:B------:R-:W-:-:S04]  /*14c0*/  @!P2 IMAD.WIDE R136, R137, 0x8, R38 ;  /* 0x000000088988a825 */ /* 0x000fc800078e0226 */
[-C--:B------:R-:W-:Y:S02]  /*14d0*/  FMUL.FTZ R148, R91, R176.reuse ;  /* 0x000000b05b947220 */ /* 0x080fe40000410000 */
[-C--:B------:R-:W-:Y:S02]  /*14e0*/  FMUL.FTZ R147, R86, R176.reuse ;  /* 0x000000b056937220 */ /* 0x080fe40000410000 */
[-C--:B------:R-:W-:Y:S02]  /*14f0*/  FMUL.FTZ R146, R89, R176.reuse ;  /* 0x000000b059927220 */ /* 0x080fe40000410000 */
[----:B------:R-:W0:Y:S01]  /*1500*/  MUFU.EX2 R148, R148 ;  /* 0x0000009400947308 */ /* 0x000e220000000800 */
[----:B------:R-:W-:Y:S01]  /*1510*/  FMUL.FTZ R150, R84, R176 ;  /* 0x000000b054967220 */ /* 0x000fe20000410000 */
[--C-:B------:R-:W-:Y:S02]  /*1520*/  HADD2.F32 R161, -RZ, R8.reuse.H0_H0 ;  /* 0x20000008ffa17230 */ /* 0x100fe40000004100 */
[----:B------:R-:W-:-:S04]  /*1530*/  HADD2.F32 R162, -RZ, R8.H1_H1 ;  /* 0x30000008ffa27230 */ /* 0x000fc80000004100 */
[----:B------:R-:W0:Y:S01]  /*1540*/  MUFU.EX2 R147, R147 ;  /* 0x0000009300937308 */ /* 0x000e220000000800 */
[----:B------:R-:W-:Y:S01]  /*1550*/  FMUL.FTZ R180, R77, R176 ;  /* 0x000000b04db47220 */ /* 0x000fe20000410000 */
[----:B------:R-:W-:Y:S01]  /*1560*/  HADD2.F32 R159, -RZ, R9.H0_H0 ;  /* 0x20000009ff9f7230 */ /* 0x000fe20000004100 */
[----:B------:R-:W-:-:S05]  /*1570*/  FMUL.FTZ R165, R88, R161 ;  /* 0x000000a158a57220 */ /* 0x000fca0000410000 */
[----:B------:R-:W2:Y:S01]  /*1580*/  MUFU.EX2 R146, R146 ;  /* 0x0000009200927308 */ /* 0x000ea20000000800 */
[----:B------:R-:W-:Y:S01]  /*1590*/  FMUL.FTZ R166, R91, R162 ;  /* 0x000000a25ba67220 */ /* 0x000fe20000410000 */
[--C-:B-1----:R-:W-:Y:S01]  /*15a0*/  HADD2.F32 R144, -RZ, R19.reuse.H0_H0 ;  /* 0x20000013ff907230 */ /* 0x102fe20000004100 */
[-C--:B------:R-:W-:Y:S01]  /*15b0*/  FMUL.FTZ R149, R87, R176.reuse ;  /* 0x000000b057957220 */ /* 0x080fe20000410000 */
[----:B------:R-:W-:Y:S01]  /*15c0*/  HADD2.F32 R145, -RZ, R19.H1_H1 ;  /* 0x30000013ff917230 */ /* 0x000fe20000004100 */
[----:B------:R-:W-:-:S03]  /*15d0*/  FMUL.FTZ R182, R74, R176 ;  /* 0x000000b04ab67220 */ /* 0x000fc60000410000 */
[----:B------:R-:W1:Y:S01]  /*15e0*/  MUFU.EX2 R150, R150 ;  /* 0x0000009600967308 */ /* 0x000e620000000800 */
[----:B------:R-:W-:Y:S01]  /*15f0*/  HADD2.F32 R160, -RZ, R9.H1_H1 ;  /* 0x30000009ffa07230 */ /* 0x000fe20000004100 */
[----:B------:R-:W-:Y:S01]  /*1600*/  FMUL.FTZ R167, R86, R159 ;  /* 0x0000009f56a77220 */ /* 0x000fe20000410000 */
[----:B0-----:R-:W-:Y:S01]  /*1610*/  HADD2.F32 R134, -RZ, R14.H1_H1 ;  /* 0x3000000eff867230 */ /* 0x001fe20000004100 */
[----:B------:R-:W-:-:S04]  /*1620*/  FMUL.FTZ R163, R82, R176 ;  /* 0x000000b052a37220 */ /* 0x000fc80000410000 */
[----:B------:R-:W0:Y:S01]  /*1630*/  MUFU.EX2 R180, R180 ;  /* 0x000000b400b47308 */ /* 0x000e220000000800 */
[-C--:B------:R-:W-:Y:S01]  /*1640*/  FMUL.FTZ R164, R85, R176.reuse ;  /* 0x000000b055a47220 */ /* 0x080fe20000410000 */
[----:B------:R-:W-:Y:S01]  /*1650*/  HADD2.F32 R139, -RZ, R16.H1_H1 ;  /* 0x30000010ff8b7230 */ /* 0x000fe20000004100 */
[-C--:B------:R-:W-:Y:S01]  /*1660*/  FMUL.FTZ R184, R80, R176.reuse ;  /* 0x000000b050b87220 */ /* 0x080fe20000410000 */
[--C-:B------:R-:W-:Y:S01]  /*1670*/  HADD2.F32 R142, -RZ, R18.reuse.H0_H0 ;  /* 0x20000012ff8e7230 */ /* 0x100fe20000004100 */
[-C--:B------:R-:W-:Y:S01]  /*1680*/  FMUL.FTZ R207, R83, R176.reuse ;  /* 0x000000b053cf7220 */ /* 0x080fe20000410000 */
[----:B------:R-:W-:Y:S01]  /*1690*/  HADD2.F32 R143, -RZ, R18.H1_H1 ;  /* 0x30000012ff8f7230 */ /* 0x000fe20000004100 */
[-C--:B------:R-:W-:Y:S01]  /*16a0*/  FMUL.FTZ R218, R78, R176.reuse ;  /* 0x000000b04eda7220 */ /* 0x080fe20000410000 */
[----:B------:R-:W-:Y:S01]  /*16b0*/  HADD2.F32 R157, -RZ, R10.H0_H0 ;  /* 0x2000000aff9d7230 */ /* 0x000fe20000004100 */
[-C--:B------:R-:W-:Y:S02]  /*16c0*/  FMUL.FTZ R213, R81, R176.reuse ;  /* 0x000000b051d57220 */ /* 0x080fe40000410000 */
[----:B------:R-:W-:-:S02]  /*16d0*/  FMUL.FTZ R212, R76, R176 ;  /* 0x000000b04cd47220 */ /* 0x000fc40000410000 */
[----:B------:R-:W-:Y:S01]  /*16e0*/  FMUL.FTZ R199, R79, R176 ;  /* 0x000000b04fc77220 */ /* 0x000fe20000410000 */
[----:B------:R-:W0:Y:S01]  /*16f0*/  MUFU.EX2 R149, R149 ;  /* 0x0000009500957308 */ /* 0x000e220000000800 */
[----:B------:R-:W-:Y:S01]  /*1700*/  FMUL.FTZ R168, R89, R160 ;  /* 0x000000a059a87220 */ /* 0x000fe20000410000 */
[----:B------:R-:W-:Y:S01]  /*1710*/  HADD2.F32 R158, -RZ, R10.H1_H1 ;  /* 0x3000000aff9e7230 */ /* 0x000fe20000004100 */
[----:B------:R-:W-:-:S05]  /*1720*/  FMUL.FTZ R169, R84, R157 ;  /* 0x0000009d54a97220 */ /* 0x000fca0000410000 */
[----:B------:R-:W0:Y:S01]  /*1730*/  MUFU.EX2 R182, R182 ;  /* 0x000000b600b67308 */ /* 0x000e220000000800 */
[--C-:B------:R-:W-:Y:S02]  /*1740*/  HADD2.F32 R140, -RZ, R17.reuse.H0_H0 ;  /* 0x20000011ff8c7230 */ /* 0x100fe40000004100 */
[----:B------:R-:W-:Y:S02]  /*1750*/  HADD2.F32 R141, -RZ, R17.H1_H1 ;  /* 0x30000011ff8d7230 */ /* 0x000fe40000004100 */
[----:B------:R-:W-:-:S03]  /*1760*/  HADD2.F32 R138, -RZ, R15.H1_H1 ;  /* 0x3000000fff8a7230 */ /* 0x000fc60000004100 */
[----:B------:R-:W0:Y:S01]  /*1770*/  MUFU.EX2 R163, R163 ;  /* 0x000000a300a37308 */ /* 0x000e220000000800 */
[--C-:B------:R-:W-:Y:S01]  /*1780*/  HADD2.F32 R155, -RZ, R11.reuse.H0_H0 ;  /* 0x2000000bff9b7230 */ /* 0x100fe20000004100 */
[----:B------:R-:W-:Y:S01]  /*1790*/  FMUL.FTZ R171, R87, R158 ;  /* 0x0000009e57ab7220 */ /* 0x000fe20000410000 */
[----:B------:R-:W-:Y:S02]  /*17a0*/  HADD2.F32 R156, -RZ, R11.H1_H1 ;  /* 0x3000000bff9c7230 */ /* 0x000fe40000004100 */
[----:B------:R-:W-:-:S03]  /*17b0*/  HADD2.F32 R153, -RZ, R4.H0_H0 ;  /* 0x20000004ff997230 */ /* 0x000fc60000004100 */
[----:B------:R-:W0:Y:S01]  /*17c0*/  MUFU.EX2 R164, R164 ;  /* 0x000000a400a47308 */ /* 0x000e220000000800 */
[----:B------:R-:W-:Y:S02]  /*17d0*/  HADD2.F32 R154, -RZ, R4.H1_H1 ;  /* 0x30000004ff9a7230 */ /* 0x000fe40000004100 */
[--C-:B------:R-:W-:Y:S02]  /*17e0*/  HADD2.F32 R151, -RZ, R5.reuse.H0_H0 ;  /* 0x20000005ff977230 */ /* 0x100fe40000004100 */
[----:B------:R-:W-:-:S03]  /*17f0*/  HADD2.F32 R152, -RZ, R5.H1_H1 ;  /* 0x30000005ff987230 */ /* 0x000fc60000004100 */
        /* <DEDUP_REMOVED lines=17> */
[----:B--2---:R-:W-:Y:S04]  /*1910*/  STS.128 [R122.X16+0x420], R20 ;  /* 0x000420147a007388 */ /* 0x004fe8000000cc00 */
[----:B---3--:R2:W-:Y:S01]  /*1920*/  STS.128 [R122.X16+0x620], R24 ;  /* 0x000620187a007388 */ /* 0x0085e2000000cc00 */
[----:B------:R-:W-:-:S06]  /*1930*/  NOP ;  /* 0x0000000000007918 */ /* 0x000fcc0000000000 */
[----:B------:R-:W3:Y:S04]  /*1940*/  LDS.128 R28, [R107+0x420] ;  /* 0x000420006b1c7984 */ /* 0x000ee80000000c00 */
[----:B------:R-:W0:Y:S04]  /*1950*/  LDS.128 R32, [R107+0x430] ;  /* 0x000430006b207984 */ /* 0x000e280000000c00 */
[----:B----4-:R4:W-:Y:S04]  /*1960*/  STS [R132+0x1af8], R191 ;  /* 0x001af8bf84007388 */ /* 0x0109e80000000800 */
[----:B------:R-:W-:Y:S06]  /*1970*/  BAR.SYNC.DEFER_BLOCKING 0x0 ;  /* 0x0000000000007b1d */ /* 0x000fec0000010000 */
[----:B------:R0:W5:Y:S01]  /*1980*/  @!P2 LDG.E R192, [R136.64+0x4] ;  /* 0x0000040488c0a981 */ /* 0x000162000c1e1900 */
[----:B------:R-:W-:Y:S01]  /*1990*/  ISETP.NE.AND P2, PT, R124, 0x1f, PT ;  /* 0x0000001f7c00780c */ /* 0x000fe20003f45270 */
[----:B--2---:R-:W-:-:S12]  /*19a0*/  HADD2.F32 R24, -RZ, R12.H0_H0 ;  /* 0x2000000cff187230 */ /* 0x004fd80000004100 */
[----:B------:R2:W2:Y:S01]  /*19b0*/  @P2 LDS R223, [R124.X4+0x22fc] ;  /* 0x0022fc007cdf2984 */ /* 0x0004a20000004800 */
[----:B------:R-:W-:Y:S01]  /*19c0*/  HADD2.F32 R25, -RZ, R12.H1_H1 ;  /* 0x3000000cff197230 */ /* 0x000fe20000004100 */
[----:B------:R-:W-:Y:S01]  /*19d0*/  FMUL.FTZ R12, R191, R148 ;  /* 0x00000094bf0c7220 */ /* 0x000fe20000410000 */
[--C-:B------:R-:W-:Y:S02]  /*19e0*/  HADD2.F32 R26, -RZ, R13.reuse.H0_H0 ;  /* 0x2000000dff1a7230 */ /* 0x100fe40000004100 */
[----:B----4-:R-:W-:Y:S01]  /*19f0*/  HADD2.F32 R132, -RZ, R14.H0_H0 ;  /* 0x2000000eff847230 */ /* 0x010fe20000004100 */
[----:B------:R-:W-:Y:S02]  /*1a00*/  FMUL.FTZ R14, R24, R165 ;  /* 0x000000a5180e7220 */ /* 0x000fe40000410000 */
[----:B------:R-:W-:Y:S01]  /*1a10*/  FMUL.FTZ R19, R25, R166 ;  /* 0x000000a619137220 */ /* 0x000fe20000410000 */
[----:B------:R-:W-:Y:S01]  /*1a20*/  HADD2.F32 R27, -RZ, R13.H1_H1 ;  /* 0x3000000dff1b7230 */ /* 0x000fe20000004100 */
[----:B------:R-:W-:Y:S01]  /*1a30*/  FMUL.FTZ R23, R147, R12 ;  /* 0x0000000c93177220 */ /* 0x000fe20000410000 */
[----:B0-----:R-:W-:Y:S01]  /*1a40*/  HADD2.F32 R137, -RZ, R16.H0_H0 ;  /* 0x20000010ff897230 */ /* 0x001fe20000004100 */
[----:B------:R-:W-:-:S02]  /*1a50*/  FMUL.FTZ R18, R26, R167 ;  /* 0x000000a71a127220 */ /* 0x000fc40000410000 */
[----:B------:R-:W-:Y:S01]  /*1a60*/  FFMA.FTZ R16, R148, R14, R19 ;  /* 0x0000000e94107223 */ /* 0x000fe20000010013 */
[--C-:B---3--:R-:W-:Y:S02]  /*1a70*/  HADD2.F32 R13, -RZ, R29.reuse.H0_H0 ;  /* 0x2000001dff0d7230 */ /* 0x108fe40000004100 */
[----:B------:R-:W-:Y:S01]  /*1a80*/  HADD2.F32 R12, -RZ, R29.H1_H1 ;  /* 0x3000001dff0c7230 */ /* 0x000fe20000004100 */
[----:B------:R-:W-:Y:S01]  /*1a90*/  FMUL.FTZ R29, R146, R23 ;  /* 0x00000017921d7220 */ /* 0x000fe20000410000 */
[--C-:B------:R-:W-:Y:S01]  /*1aa0*/  HADD2.F32 R201, -RZ, R35.reuse.H0_H0 ;  /* 0x20000023ffc97230 */ /* 0x100fe20000004100 */
[----:B------:R-:W-:Y:S01]  /*1ab0*/  FMUL.FTZ R203, R27, R168 ;  /* 0x000000a81bcb7220 */ /* 0x000fe20000410000 */
[----:B------:R-:W-:Y:S01]  /*1ac0*/  HADD2.F32 R205, -RZ, R35.H1_H1 ;  /* 0x30000023ffcd7230 */ /* 0x000fe20000004100 */
[----:B------:R-:W-:Y:S01]  /*1ad0*/  FFMA.FTZ R23, R147, R16, R18 ;  /* 0x0000001093177223 */ /* 0x000fe20000010012 */
[----:B------:R-:W-:Y:S01]  /*1ae0*/  HADD2.F32 R136, -RZ, R15.H0_H0 ;  /* 0x2000000fff887230 */ /* 0x000fe20000004100 */
[----:B-1----:R-:W-:Y:S01]  /*1af0*/  FMUL.FTZ R200, R150, R29 ;  /* 0x0000001d96c87220 */ /* 0x002fe20000410000 */
[----:B------:R-:W-:-:S02]  /*1b00*/  HADD2.F32 R17, -RZ, R32.H0_H0 ;  /* 0x20000020ff117230 */ /* 0x000fc40000004100 */
[----:B------:R-:W-:Y:S02]  /*1b10*/  HADD2.F32 R22, -RZ, R32.H1_H1 ;  /* 0x30000020ff167230 */ /* 0x000fe40000004100 */
[--C-:B------:R-:W-:Y:S02]  /*1b20*/  HADD2.F32 R189, -RZ, R33.reuse.H0_H0 ;  /* 0x20000021ffbd7230 */ /* 0x100fe40000004100 */
[----:B------:R-:W-:Y:S02]  /*1b30*/  HADD2.F32 R194, -RZ, R33.H1_H1 ;  /* 0x30000021ffc27230 */ /* 0x000fe40000004100 */
[--C-:B------:R-:W-:Y:S02]  /*1b40*/  HADD2.F32 R197, -RZ, R34.reuse.H0_H0 ;  /* 0x20000022ffc57230 */ /* 0x100fe40000004100 */
[----:B------:R-:W-:Y:S01]  /*1b50*/  HADD2.F32 R198, -RZ, R34.H1_H1 ;  /* 0x30000022ffc67230 */ /* 0x000fe20000004100 */
[----:B------:R-:W-:Y:S01]  /*1b60*/  FMUL.FTZ R195, R132, R169 ;  /* 0x000000a984c37220 */ /* 0x000fe20000410000 */
[--C-:B------:R-:W-:Y:S01]  /*1b70*/  HADD2.F32 R35, -RZ, R6.reuse.H0_H0 ;  /* 0x20000006ff237230 */ /* 0x100fe20000004100 */
[----:B------:R-:W-:Y:S01]  /*1b80*/  FMUL.FTZ R29, R92, R201 ;  /* 0x000000c95c1d7220 */ /* 0x000fe20000410000 */
[----:B------:R-:W-:-:S02]  /*1b90*/  HADD2.F32 R34, -RZ, R6.H1_H1 ;  /* 0x30000006ff227230 */ /* 0x000fc40000004100 */
[--C-:B------:R-:W-:Y:S02]  /*1ba0*/  HADD2.F32 R33, -RZ, R7.reuse.H0_H0 ;  /* 0x20000007ff217230 */ /* 0x100fe40000004100 */
[----:B------:R-:W-:Y:S02]  /*1bb0*/  HADD2.F32 R32, -RZ, R7.H1_H1 ;  /* 0x30000007ff207230 */ /* 0x000fe40000004100 */
[--C-:B------:R-:W-:Y:S02]  /*1bc0*/  HADD2.F32 R15, -RZ, R30.reuse.H0_H0 ;  /* 0x2000001eff0f7230 */ /* 0x100fe40000004100 */
[----:B------:R-:W-:Y:S01]  /*1bd0*/  HADD2.F32 R210, -RZ, R30.H1_H1 ;  /* 0x3000001effd27230 */ /* 0x000fe20000004100 */
[----:B------:R-:W-:Y:S01]  /*1be0*/  FMUL.FTZ R30, R90, R205 ;  /* 0x000000cd5a1e7220 */ /* 0x000fe20000410000 */
[--C-:B------:R-:W-:Y:S02]  /*1bf0*/  HADD2.F32 R217, -RZ, R31.reuse.H0_H0 ;  /* 0x2000001fffd97230 */ /* 0x100fe40000004100 */
[----:B------:R-:W-:Y:S01]  /*1c00*/  HADD2.F32 R16, -RZ, R31.H1_H1 ;  /* 0x3000001fff107230 */ /* 0x000fe20000004100 */
[----:B------:R-:W-:-:S02]  /*1c10*/  FFMA.FTZ R31, R146, R23, R203 ;  /* 0x00000017921f7223 */ /* 0x000fc400000100cb */
[----:B------:R-:W-:Y:S02]  /*1c20*/  FMUL.FTZ R193, R103, R12 ;  /* 0x0000000c67c17220 */ /* 0x000fe40000410000 */
[----:B------:R-:W-:Y:S02]  /*1c30*/  FMUL.FTZ R179, R76, R35 ;  /* 0x000000234cb37220 */ /* 0x000fe40000410000 */
[----:B------:R-:W-:Y:S02]  /*1c40*/  FMUL.FTZ R176, R79, R34 ;  /* 0x000000224fb07220 */ /* 0x000fe40000410000 */
[----:B------:R-:W-:Y:S02]  /*1c50*/  FMUL.FTZ R181, R74, R33 ;  /* 0x000000214ab57220 */ /* 0x000fe40000410000 */
[----:B------:R-:W-:Y:S02]  /*1c60*/  FMUL.FTZ R178, R77, R32 ;  /* 0x000000204db27220 */ /* 0x000fe40000410000 */
[----:B------:R-:W-:-:S02]  /*1c70*/  FMUL.FTZ R205, R93, R198 ;  /* 0x000000c65dcd7220 */ /* 0x000fc40000410000 */
[----:B------:R-:W-:Y:S02]  /*1c80*/  FFMA.FTZ R31, R150, R31, R195 ;  /* 0x0000001f961f7223 */ /* 0x000fe400000100c3 */
[----:B------:R-:W-:Y:S01]  /*1c90*/  FFMA.FTZ R12, R180, R30, R29 ;  /* 0x0000001eb40c7223 */ /* 0x000fe2000001001d */
        /* <DEDUP_REMOVED lines=17> */
[C---:B------:R-:W-:Y:S02]  /*1db0*/  FMUL.FTZ R200, R149.reuse, R200 ;  /* 0x000000c895c87220 */ /* 0x040fe40000410000 */
[----:B------:R-:W-:Y:S02]  /*1dc0*/  FFMA.FTZ R31, R149, R31, R204 ;  /* 0x0000001f951f7223 */ /* 0x000fe400000100cc */
[----:B------:R-:W-:Y:S01]  /*1dd0*/  FFMA.FTZ R16, R182, R12, R205 ;  /* 0x0000000cb6107223 */ /* 0x000fe200000100cd */
        /* <DEDUP_REMOVED lines=8> */
.L_x_6411:
[----:B--2---:R-:W-:Y:S05]  /*1e60*/  BSYNC B0 ;  /* 0x0000000000007941 */ /* 0x004fea0003800000 */
.L_x_6410:
[----:B-1----:R-:W-:Y:S01]  /*1e70*/  FMUL.FTZ R17, R180, R223 ;  /* 0x000000dfb4117220 */ /* 0x002fe20000410000 */
[----:B------:R-:W-:Y:S01]  /*1e80*/  ISETP.GE.AND P3, PT, R122, 0x1, PT ;  /* 0x000000017a00780c */ /* 0x000fe20003f66270 */
[----:B------:R-:W-:Y:S01]  /*1e90*/  FFMA.FTZ R31, R163, R31, R20 ;  /* 0x0000001fa31f7223 */ /* 0x000fe20000010014 */
[----:B------:R-:W-:Y:S01]  /*1ea0*/  ISETP.GE.OR P0, PT, R111, c[0x0][0x174], P0 ;  /* 0x00005d006f007a0c */ /* 0x000fe20000706670 */
[----:B------:R-:W-:Y:S01]  /*1eb0*/  FMUL.FTZ R15, R163, R200 ;  /* 0x000000c8a30f7220 */ /* 0x000fe20000410000 */
[C---:B------:R-:W-:Y:S01]  /*1ec0*/  LOP3.LUT R200, R124.reuse, 0x1f, RZ, 0xc0, !PT ;  /* 0x0000001f7cc87812 */ /* 0x040fe200078ec0ff */
[C---:B------:R-:W-:Y:S01]  /*1ed0*/  FFMA.FTZ R16, R199.reuse, R16, R198 ;  /* 0x00000010c7107223 */ /* 0x040fe200000100c6 */
[----:B------:R-:W-:Y:S01]  /*1ee0*/  ISETP.NE.AND P5, PT, R124, RZ, PT ;  /* 0x000000ff7c00720c */ /* 0x000fe20003fa5270 */
[----:B0-----:R-:W-:Y:S01]  /*1ef0*/  FMUL.FTZ R12, R182, R17 ;  /* 0x00000011b60c7220 */ /* 0x001fe20000410000 */
[----:B------:R-:W-:Y:S01]  /*1f00*/  ISETP.NE.AND P4, PT, R200, 0x1f, PT ;  /* 0x0000001fc800780c */ /* 0x000fe20003f85270 */
[----:B------:R-:W-:Y:S01]  /*1f10*/  FFMA.FTZ R31, R164, R31, R21 ;  /* 0x0000001fa41f7223 */ /* 0x000fe20000010015 */
[----:B------:R-:W-:Y:S01]  /*1f20*/  IADD3 R237, R124, 0x180, RZ ;  /* 0x000001807ced7810 */ /* 0x000fe20007ffe0ff */
[----:B------:R-:W-:Y:S01]  /*1f30*/  FMUL.FTZ R15, R164, R15 ;  /* 0x0000000fa40f7220 */ /* 0x000fe20000410000 */
[----:B------:R-:W-:Y:S01]  /*1f40*/  IADD3 R239, R124, 0x1a0, RZ ;  /* 0x000001a07cef7810 */ /* 0x000fe20007ffe0ff */
[----:B------:R-:W-:Y:S01]  /*1f50*/  FFMA.FTZ R16, R212, R16, R201 ;  /* 0x00000010d4107223 */ /* 0x000fe200000100c9 */
[C---:B------:R-:W-:Y:S01]  /*1f60*/  IADD3 R241, R124.reuse, 0x1c0, RZ ;  /* 0x000001c07cf17810 */ /* 0x040fe20007ffe0ff */
[----:B------:R-:W-:Y:S01]  /*1f70*/  FMUL.FTZ R17, R199, R12 ;  /* 0x0000000cc7117220 */ /* 0x000fe20000410000 */
[----:B------:R-:W-:Y:S01]  /*1f80*/  IADD3 R243, R124, 0x1e0, RZ ;  /* 0x000001e07cf37810 */ /* 0x000fe20007ffe0ff */
[C---:B------:R-:W-:Y:S01]  /*1f90*/  FFMA.FTZ R31, R184.reuse, R31, R209 ;  /* 0x0000001fb81f7223 */ /* 0x040fe200000100d1 */
[----:B------:R-:W-:Y:S01]  /*1fa0*/  BSSY B0, `(.L_x_6412) ;  /* 0x0000168000007945 */ /* 0x000fe20003800000 */
[----:B------:R-:W-:-:S02]  /*1fb0*/  FMUL.FTZ R12, R184, R15 ;  /* 0x0000000fb80c7220 */ /* 0x000fc40000410000 */
[----:B------:R-:W-:Y:S02]  /*1fc0*/  FFMA.FTZ R189, R213, R16, R22 ;  /* 0x00000010d5bd7223 */ /* 0x000fe40000010016 */
[----:B------:R-:W-:Y:S02]  /*1fd0*/  FMUL.FTZ R16, R212, R17 ;  /* 0x00000011d4107220 */ /* 0x000fe40000410000 */
[C---:B------:R-:W-:Y:S02]  /*1fe0*/  FFMA.FTZ R31, R207.reuse, R31, R208 ;  /* 0x0000001fcf1f7223 */ /* 0x040fe400000100d0 */
[----:B------:R-:W-:Y:S02]  /*1ff0*/  FMUL.FTZ R15, R207, R12 ;  /* 0x0000000ccf0f7220 */ /* 0x000fe40000410000 */
[----:B------:R-:W-:Y:S02]  /*2000*/  FMUL.FTZ R17, R213, R16 ;  /* 0x00000010d5117220 */ /* 0x000fe40000410000 */
[----:B------:R-:W-:-:S02]  /*2010*/  FFMA.FTZ R31, R218, R31, R211 ;  /* 0x0000001fda1f7223 */ /* 0x000fc400000100d3 */
[C---:B------:R-:W-:Y:S02]  /*2020*/  FMUL.FTZ R12, R218.reuse, R15 ;  /* 0x0000000fda0c7220 */ /* 0x040fe40000410000 */
[C---:B------:R-:W-:Y:S02]  /*2030*/  FMUL.FTZ R16, R218.reuse, R17 ;  /* 0x00000011da107220 */ /* 0x040fe40000410000 */
        /* <DEDUP_REMOVED lines=20> */
[C---:B------:R-:W-:Y:S01]  /*2180*/  FMUL.FTZ R17, R149.reuse, R12 ;  /* 0x0000000c95117220 */ /* 0x040fe20000410000 */
[----:B------:R-:W0:Y:S01]  /*2190*/  SHFL.UP PT, R13, R16, 0x1, RZ ;  /* 0x04200000100d7989 */ /* 0x000e2200000e00ff */
[----:B------:R-:W-:-:S02]  /*21a0*/  FFMA.FTZ R189, R149, R189, R190 ;  /* 0x000000bd95bd7223 */ /* 0x000fc400000100be */
[C---:B------:R-:W-:Y:S01]  /*21b0*/  FMUL.FTZ R17, R150.reuse, R17 ;  /* 0x0000001196117220 */ /* 0x040fe20000410000 */
[----:B------:R-:W1:Y:S01]  /*21c0*/  SHFL.UP PT, R12, R15, 0x1, RZ ;  /* 0x042000000f0c7989 */ /* 0x000e6200000e00ff */
[----:B------:R-:W-:Y:S01]  /*21d0*/  FFMA.FTZ R194, R150, R189, R193 ;  /* 0x000000bd96c27223 */ /* 0x000fe200000100c1 */
[----:B------:R-:W-:Y:S01]  /*21e0*/  HADD2.F32 R189, -RZ, R28.H0_H0 ;  /* 0x2000001cffbd7230 */ /* 0x000fe20000004100 */
        /* <DEDUP_REMOVED lines=8> */
[----:B------:R-:W2:Y:S01]  /*2270*/  SHFL.DOWN PT, R17, R216, 0x1, 0x1f ;  /* 0x08201f00d8117f89 */ /* 0x000ea200000e0000 */
[----:B0-----:R-:W-:-:S03]  /*2280*/  @P3 FFMA.FTZ R16, R15, R13, R16 ;  /* 0x0000000d0f103223 */ /* 0x001fc60000010010 */
[----:B------:R-:W0:Y:S01]  /*2290*/  SHFL.DOWN PT, R28, R221, 0x1, 0x1f ;  /* 0x08201f00dd1c7f89 */ /* 0x000e2200000e0000 */
[----:B-1----:R-:W-:Y:S01]  /*22a0*/  @P3 FMUL.FTZ R15, R15, R12 ;  /* 0x0000000c0f0f3220 */ /* 0x002fe20000410000 */
[----:B------:R-:W-:Y:S02]  /*22b0*/  ISETP.GE.AND P3, PT, R122, 0x2, PT ;  /* 0x000000027a00780c */ /* 0x000fe40003f66270 */
[----:B------:R-:W1:Y:S04]  /*22c0*/  SHFL.UP PT, R13, R16, 0x2, RZ ;  /* 0x04400000100d7989 */ /* 0x000e6800000e00ff */
[----:B------:R-:W3:Y:S01]  /*22d0*/  SHFL.UP PT, R12, R15, 0x2, RZ ;  /* 0x044000000f0c7989 */ /* 0x000ee200000e00ff */
[C---:B--2---:R-:W-:Y:S02]  /*22e0*/  @P4 FFMA.FTZ R216, R221.reuse, R17, R216 ;  /* 0x00000011ddd84223 */ /* 0x044fe400000100d8 */
[----:B0-----:R-:W-:-:S03]  /*22f0*/  @P4 FMUL.FTZ R221, R221, R28 ;  /* 0x0000001cdddd4220 */ /* 0x001fc60000410000 */
        /* <DEDUP_REMOVED lines=23> */
[----:B------:R-:W-:Y:S01]  /*2470*/  HFMA2.MMA R13, -RZ, RZ, 0, 0 ;  /* 0x00000000ff0d7435 */ /* 0x000fe200000001ff */
[----:B---3--:R-:W-:Y:S02]  /*2480*/  @P3 FMUL.FTZ R15, R15, R12 ;  /* 0x0000000c0f0f3220 */ /* 0x008fe40000410000 */
[----:B------:R-:W2:Y:S01]  /*2490*/  SHFL.UP PT, R17, R16, 0x10, RZ ;  /* 0x0600000010117989 */ /* 0x000ea200000e00ff */
[----:B------:R-:W-:Y:S02]  /*24a0*/  MOV R12, 0x3f800000 ;  /* 0x3f800000000c7802 */ /* 0x000fe40000000f00 */
[----:B------:R-:W-:Y:S01]  /*24b0*/  ISETP.GE.U32.AND P3, PT, R200, 0x18, PT ;  /* 0x00000018c800780c */ /* 0x000fe20003f66070 */
[----:B------:R-:W3:Y:S04]  /*24c0*/  SHFL.UP PT, R28, R15, 0x10, RZ ;  /* 0x060000000f1c7989 */ /* 0x000ee800000e00ff */
[----:B------:R-:W-:Y:S01]  /*24d0*/  @!P0 LDS.64 R12, [R43.X8+0x2378] ;  /* 0x002378002b0c8984 */ /* 0x000fe20000008a00 */
[----:B------:R-:W-:-:S07]  /*24e0*/  ISETP.GE.AND P0, PT, R122, 0x10, PT ;  /* 0x000000107a00780c */ /* 0x000fce0003f06270 */
[C---:B0-----:R-:W-:Y:S02]  /*24f0*/  @!P3 FFMA.FTZ R216, R221.reuse, R197, R216 ;  /* 0x000000c5ddd8b223 */ /* 0x041fe400000100d8 */
[----:B-1----:R-:W-:-:S03]  /*2500*/  @!P3 FMUL.FTZ R221, R221, R194 ;  /* 0x000000c2ddddb220 */ /* 0x002fc60000410000 */
[----:B------:R-:W0:Y:S01]  /*2510*/  SHFL.DOWN PT, R197, R216, 0x10, 0x1f ;  /* 0x0a001f00d8c57f89 */ /* 0x000e2200000e0000 */
[----:B--2---:R-:W-:-:S03]  /*2520*/  @P0 FFMA.FTZ R16, R15, R17, R16 ;  /* 0x000000110f100223 */ /* 0x004fc60000010010 */
[----:B------:R-:W1:Y:S01]  /*2530*/  SHFL.DOWN PT, R194, R221, 0x10, 0x1f ;  /* 0x0a001f00ddc27f89 */ /* 0x000e6200000e0000 */
[----:B---3--:R-:W-:-:S03]  /*2540*/  @P0 FMUL.FTZ R15, R15, R28 ;  /* 0x0000001c0f0f0220 */ /* 0x008fc60000410000 */
[----:B-----5:R2:W-:Y:S01]  /*2550*/  SHFL.IDX PT, R17, R192, RZ, 0x1f ;  /* 0x00001fffc0117589 */ /* 0x0205e200000e0000 */
[----:B------:R-:W-:-:S03]  /*2560*/  ISETP.GE.U32.AND P0, PT, R200, 0x10, PT ;  /* 0x00000010c800780c */ /* 0x000fc60003f06070 */
[----:B------:R-:W-:Y:S04]  /*2570*/  SHFL.UP PT, R16, R16, 0x1, RZ ;  /* 0x0420000010107989 */ /* 0x000fe800000e00ff */
[----:B------:R-:W3:Y:S01]  /*2580*/  SHFL.UP PT, R15, R15, 0x1, RZ ;  /* 0x042000000f0f7989 */ /* 0x000ee200000e00ff */
[----:B--2---:R-:W-:-:S04]  /*2590*/  IMAD R192, R187, c[0x0][0x2b8], RZ ;  /* 0x0000ae00bbc07a24 */ /* 0x004fc800078e02ff */
[----:B------:R-:W-:Y:S02]  /*25a0*/  IMAD R225, R131, c[0x0][0x2bc], R192 ;  /* 0x0000af0083e17a24 */ /* 0x000fe400078e02c0 */
[C---:B0-----:R-:W-:Y:S01]  /*25b0*/  @!P0 FFMA.FTZ R216, R221.reuse, R197, R216 ;  /* 0x000000c5ddd88223 */ /* 0x041fe200000100d8 */
[----:B------:R-:W-:Y:S01]  /*25c0*/  SHFL.IDX PT, R28, R13, RZ, 0x1f ;  /* 0x00001fff0d1c7589 */ /* 0x000fe200000e0000 */
[----:B-1----:R-:W-:Y:S02]  /*25d0*/  @!P0 FMUL.FTZ R221, R221, R194 ;  /* 0x000000c2dddd8220 */ /* 0x002fe40000410000 */
[----:B------:R-:W-:Y:S01]  /*25e0*/  IMAD R194, R187, c[0x0][0x298], RZ ;  /* 0x0000a600bbc27a24 */ /* 0x000fe200078e02ff */
[----:B------:R-:W-:Y:S03]  /*25f0*/  SHFL.DOWN PT, R200, R216, 0x1, 0x1f ;  /* 0x08201f00d8c87f89 */ /* 0x000fe600000e0000 */
[----:B------:R-:W-:Y:S01]  /*2600*/  IMAD R197, R131, c[0x0][0x29c], R194 ;  /* 0x0000a70083c57a24 */ /* 0x000fe200078e02c2 */
[----:B------:R-:W0:Y:S04]  /*2610*/  SHFL.DOWN PT, R227, R221, 0x1, 0x1f ;  /* 0x08201f00dde37f89 */ /* 0x000e2800000e0000 */
[----:B------:R-:W-:Y:S01]  /*2620*/  SHFL.IDX PT, R216, R216, RZ, 0x1f ;  /* 0x00001fffd8d87589 */ /* 0x000fe200000e0000 */
[----:B---3--:R-:W-:Y:S01]  /*2630*/  @P1 FFMA.FTZ R17, R15, R17, R16 ;  /* 0x000000110f111223 */ /* 0x008fe20000010010 */
[----:B------:R-:W-:-:S02]  /*2640*/  MOV R16, R124 ;  /* 0x0000007c00107202 */ /* 0x000fc40000000f00 */
[----:B------:R-:W1:Y:S01]  /*2650*/  SHFL.IDX PT, R221, R221, RZ, 0x1f ;  /* 0x00001fffdddd7589 */ /* 0x000e6200000e0000 */
[----:B------:R-:W-:Y:S01]  /*2660*/  FFMA.FTZ R191, R191, R17, R14 ;  /* 0x00000011bfbf7223 */ /* 0x000fe2000001000e */
[----:B------:R-:W-:-:S03]  /*2670*/  HFMA2.MMA R17, -RZ, RZ, 0, 0 ;  /* 0x00000000ff117435 */ /* 0x000fc600000001ff */
[----:B------:R-:W-:Y:S02]  /*2680*/  FFMA.FTZ R194, R148, R191, R19 ;  /* 0x000000bf94c27223 */ /* 0x000fe40000010013 */
[----:B------:R-:W-:Y:S02]  /*2690*/  FFMA.FTZ R165, R24, -R165, R191 ;  /* 0x800000a518a57223 */ /* 0x000fe400000100bf */
[----:B------:R-:W-:-:S03]  /*26a0*/  FFMA.FTZ R166, R25, -R166, R194 ;  /* 0x800000a619a67223 */ /* 0x000fc600000100c2 */
[----:B------:R-:W-:-:S04]  /*26b0*/  IMAD.WIDE.U32 R14, R131, c[0x0][0x298], R16 ;  /* 0x0000a600830e7a25 */ /* 0x000fc800078e0010 */
[----:B------:R-:W-:Y:S01]  /*26c0*/  IMAD.WIDE.U32 R16, R131, c[0x0][0x2b8], R16 ;  /* 0x0000ae0083107a25 */ /* 0x000fe200078e0010 */
[----:B------:R-:W-:-:S03]  /*26d0*/  IADD3 R15, R15, R197, RZ ;  /* 0x000000c50f0f7210 */ /* 0x000fc60007ffe0ff */
[----:B------:R-:W-:Y:S01]  /*26e0*/  FFMA.FTZ R197, R147, R194, R18 ;  /* 0x000000c293c57223 */ /* 0x000fe20000010012 */
[----:B------:R-:W-:Y:S01]  /*26f0*/  MOV R18, R16 ;  /* 0x0000001000127202 */ /* 0x000fe20000000f00 */
[----:B0-----:R-:W-:Y:S01]  /*2700*/  @P2 FFMA.FTZ R28, R227, R28, R200 ;  /* 0x0000001ce31c2223 */ /* 0x001fe200000100c8 */
[----:B------:R-:W-:Y:S01]  /*2710*/  IADD3 R19, R17, R225, RZ ;  /* 0x000000e111137210 */ /* 0x000fe20007ffe0ff */
[----:B------:R-:W-:Y:S01]  /*2720*/  FFMA.FTZ R200, R146, R197, R203 ;  /* 0x000000c592c87223 */ /* 0x000fe200000100cb */
[----:B------:R-:W-:Y:S01]  /*2730*/  LEA R203, R111, 0xfffffe00, 0x9 ;  /* 0xfffffe006fcb7811 */ /* 0x000fe200078e48ff */
[----:B------:R-:W-:Y:S02]  /*2740*/  FFMA.FTZ R28, R28, R223, R30 ;  /* 0x000000df1c1c7223 */ /* 0x000fe4000001001e */
[C---:B------:R-:W-:Y:S02]  /*2750*/  IMAD R16, R186.reuse, c[0x0][0x2a0], RZ ;  /* 0x0000a800ba107a24 */ /* 0x040fe400078e02ff */
[----:B------:R-:W-:-:S02]  /*2760*/  IMAD R30, R186, c[0x0][0x2c0], RZ ;  /* 0x0000b000ba1e7a24 */ /* 0x000fc400078e02ff */
[----:B------:R-:W-:Y:S02]  /*2770*/  FFMA.FTZ R202, R150, R200, R195 ;  /* 0x000000c896ca7223 */ /* 0x000fe400000100c3 */
[----:B------:R-:W-:Y:S02]  /*2780*/  FFMA.FTZ R29, R180, R28, R29 ;  /* 0x0000001cb41d7223 */ /* 0x000fe4000001001d */
[C---:B------:R-:W-:Y:S02]  /*2790*/  IMAD R195, R127.reuse, c[0x0][0x2a4], R16 ;  /* 0x0000a9007fc37a24 */ /* 0x040fe400078e0210 */
[----:B------:R-:W-:-:S04]  /*27a0*/  IMAD.WIDE.U32 R16, R127, c[0x0][0x2a0], R14 ;  /* 0x0000a8007f107a25 */ /* 0x000fc800078e000e */
[----:B------:R-:W-:Y:S01]  /*27b0*/  FFMA.FTZ R204, R149, R202, R204 ;  /* 0x000000ca95cc7223 */ /* 0x000fe200000100cc */
[----:B------:R-:W-:Y:S01]  /*27c0*/  IADD3 R15, R17, R195, RZ ;  /* 0x000000c3110f7210 */ /* 0x000fe20007ffe0ff */
[----:B------:R-:W-:Y:S01]  /*27d0*/  IMAD R223, R127, c[0x0][0x2c4], R30 ;  /* 0x0000b1007fdf7a24 */ /* 0x000fe200078e021e */
[----:B------:R-:W-:Y:S01]  /*27e0*/  IADD3 R14, P0, R203, R16, RZ ;  /* 0x00000010cb0e7210 */ /* 0x000fe20007f1e0ff */
[----:B------:R-:W-:Y:S02]  /*27f0*/  FFMA.FTZ R30, R182, R29, R205 ;  /* 0x0000001db61e7223 */ /* 0x000fe400000100cd */
[----:B------:R-:W-:Y:S01]  /*2800*/  FFMA.FTZ R205, R163, R204, R20 ;  /* 0x000000cca3cd7223 */ /* 0x000fe20000010014 */
[----:B------:R-:W-:Y:S01]  /*2810*/  LEA R20, P1, R16, c[0x0][0x318], 0x2 ;  /* 0x0000c60010147a11 */ /* 0x000fe200078210ff */
[----:B------:R-:W-:Y:S02]  /*2820*/  FFMA.FTZ R195, R199, R30, R198 ;  /* 0x0000001ec7c37223 */ /* 0x000fe400000100c6 */
[----:B------:R-:W-:Y:S01]  /*2830*/  FFMA.FTZ R206, R164, R205, R21 ;  /* 0x000000cda4ce7223 */ /* 0x000fe20000010015 */
[----:B------:R-:W-:Y:S01]  /*2840*/  LEA.HI.X R21, R16, c[0x0][0x31c], R15, 0x2, P1 ;  /* 0x0000c70010157a11 */ /* 0x000fe200008f140f */
[----:B------:R-:W-:-:S02]  /*2850*/  FFMA.FTZ R192, R212, R195, R201 ;  /* 0x000000c3d4c07223 */ /* 0x000fc400000100c9 */
[----:B------:R-:W-:Y:S02]  /*2860*/  FFMA.FTZ R209, R184, R206, R209 ;  /* 0x000000ceb8d17223 */ /* 0x000fe400000100d1 */
[----:B------:R-:W-:Y:S02]  /*2870*/  FFMA.FTZ R201, R213, R192, R22 ;  /* 0x000000c0d5c97223 */ /* 0x000fe40000010016 */
[----:B------:R-:W-:Y:S02]  /*2880*/  FFMA.FTZ R208, R207, R209, R208 ;  /* 0x000000d1cfd07223 */ /* 0x000fe400000100d0 */
[C---:B------:R-:W-:Y:S02]  /*2890*/  FFMA.FTZ R198, R218.reuse, R201, R23 ;  /* 0x000000c9dac67223 */ /* 0x040fe40000010017 */
[----:B------:R-:W-:Y:S01]  /*28a0*/  FFMA.FTZ R211, R218, R208, R211 ;  /* 0x000000d0dad37223 */ /* 0x000fe200000100d3 */
[----:B------:R-:W-:Y:S01]  /*28b0*/  LEA.HI.SX32 R218, R237, R124, 0x1b ;  /* 0x0000007cedda7211 */ /* 0x000fe200078fdaff */
[----:B------:R-:W-:-:S04]  /*28c0*/  IMAD.WIDE.U32 R18, R127, c[0x0][0x2c0], R18 ;  /* 0x0000b0007f127a25 */ /* 0x000fc800078e0012 */
[----:B------:R-:W-:Y:S01]  /*28d0*/  FFMA.FTZ R207, R207, R198, R220 ;  /* 0x000000c6cfcf7223 */ /* 0x000fe200000100dc */
[----:B------:R-:W-:Y:S01]  /*28e0*/  IADD3 R17, R19, R223, RZ ;  /* 0x000000df13117210 */ /* 0x000fe20007ffe0ff */
[----:B------:R-:W-:Y:S01]  /*28f0*/  FFMA.FTZ R214, R213, R211, R214 ;  /* 0x000000d3d5d67223 */ /* 0x000fe200000100d6 */
[----:B------:R-:W-:Y:S01]  /*2900*/  LEA R22, P2, R18, c[0x0][0x320], 0x2 ;  /* 0x0000c80012167a11 */ /* 0x000fe200078410ff */
[----:B------:R-:W-:Y:S01]  /*2910*/  FFMA.FTZ R213, R184, R207, R219 ;  /* 0x000000cfb8d57223 */ /* 0x000fe200000100db */
[----:B------:R-:W-:Y:S01]  /*2920*/  IADD3 R16, P1, R203, R18, RZ ;  /* 0x00000012cb107210 */ /* 0x000fe20007f3e0ff */
[----:B------:R-:W-:Y:S01]  /*2930*/  IMAD R19, R110, -0x200, R129 ;  /* 0xfffffe006e137824 */ /* 0x000fe200078e0281 */
[----:B------:R-:W-:Y:S01]  /*2940*/  LEA.HI.X R23, R18, c[0x0][0x324], R17, 0x2, P2 ;  /* 0x0000c90012177a11 */ /* 0x000fe200010f1411 */
[----:B------:R-:W-:Y:S01]  /*2950*/  FFMA.FTZ R217, R164, R213, R217 ;  /* 0x000000d5a4d97223 */ /* 0x000fe200000100d9 */
[C---:B------:R-:W-:Y:S01]  /*2960*/  SHF.L.U64.HI R18, R41.reuse, 0x2, R40 ;  /* 0x0000000229127819 */ /* 0x040fe20000010228 */
[----:B------:R-:W-:Y:S01]  /*2970*/  FFMA.FTZ R215, R212, R214, R215 ;  /* 0x000000d6d4d77223 */ /* 0x000fe200000100d7 */
[----:B------:R-:W-:Y:S01]  /*2980*/  SHF.L.U32 R219, R41, 0x2, RZ ;  /* 0x0000000229db7819 */ /* 0x000fe200000006ff */
[----:B------:R-:W-:Y:S01]  /*2990*/  FFMA.FTZ R163, R163, R217, R210 ;  /* 0x000000d9a3a37223 */ /* 0x000fe200000100d2 */
[----:B------:R-:W-:Y:S01]  /*29a0*/  LEA.HI.SX32 R220, R241, R124, 0x1b ;  /* 0x0000007cf1dc7211 */ /* 0x000fe200078fdaff */
[----:B------:R-:W-:-:S04]  /*29b0*/  IMAD.WIDE R20, R19, 0x4, R20 ;  /* 0x0000000413147825 */ /* 0x000fc800078e0214 */
[----:B------:R-:W-:Y:S02]  /*29c0*/  IMAD R184, R18, c[0x0][0x2b0], RZ ;  /* 0x0000ac0012b87a24 */ /* 0x000fe400078e02ff */
[----:B------:R-:W-:Y:S02]  /*29d0*/  FFMA.FTZ R196, R199, R215, R196 ;  /* 0x000000d7c7c47223 */ /* 0x000fe400000100c4 */
[----:B------:R-:W-:-:S04]  /*29e0*/  IMAD.WIDE R22, R19, 0x4, R22 ;  /* 0x0000000413167825 */ /* 0x000fc800078e0216 */
[----:B------:R-:W-:Y:S02]  /*29f0*/  IMAD R18, R18, c[0x0][0x2d0], RZ ;  /* 0x0000b40012127a24 */ /* 0x000fe400078e02ff */
[----:B------:R-:W-:Y:S02]  /*2a00*/  FFMA.FTZ R149, R149, R163, R190 ;  /* 0x000000a395957223 */ /* 0x000fe400000100be */
[----:B------:R-:W-:Y:S02]  /*2a10*/  FFMA.FTZ R183, R182, R196, R183 ;  /* 0x000000c4b6b77223 */ /* 0x000fe400000100b7 */
[C---:B------:R-:W-:Y:S02]  /*2a20*/  IMAD R225, R219.reuse, c[0x0][0x2d4], R18 ;  /* 0x0000b500dbe17a24 */ /* 0x040fe400078e0212 */
[----:B------:R-:W-:Y:S02]  /*2a30*/  FFMA.FTZ R150, R150, R149, R193 ;  /* 0x0000009596967223 */ /* 0x000fe400000100c1 */
[----:B------:R-:W-:-:S04]  /*2a40*/  IMAD.WIDE.U32 R18, R219, c[0x0][0x2b0], R20 ;  /* 0x0000ac00db127a25 */ /* 0x000fc800078e0014 */
[----:B------:R-:W-:Y:S01]  /*2a50*/  IMAD.WIDE.U32 R20, R219, c[0x0][0x2d0], R22 ;  /* 0x0000b400db147a25 */ /* 0x000fe200078e0016 */
[----:B------:R-:W-:Y:S02]  /*2a60*/  SHF.R.S32.HI R22, RZ, 0x1f, R203 ;  /* 0x0000001fff167819 */ /* 0x000fe400000114cb */
[----:B------:R-:W-:Y:S01]  /*2a70*/  IADD3 R203, -R203, c[0x0][0x168], -R124 ;  /* 0x00005a00cbcb7a10 */ /* 0x000fe20007ffe97c */
[----:B------:R-:W-:Y:S01]  /*2a80*/  FFMA.FTZ R23, R180, R183, R185 ;  /* 0x000000b7b4177223 */ /* 0x000fe200000100b9 */
[----:B------:R-:W-:Y:S01]  /*2a90*/  IADD3.X R15, R22, R15, RZ, P0, !PT ;  /* 0x0000000f160f7210 */ /* 0x000fe200007fe4ff */
[----:B------:R-:W-:Y:S01]  /*2aa0*/  FFMA.FTZ R185, R146, R150, R31 ;  /* 0x0000009692b97223 */ /* 0x000fe2000001001f */
[----:B------:R-:W-:Y:S01]  /*2ab0*/  IADD3.X R17, R22, R17, RZ, P1, !PT ;  /* 0x0000001116117210 */ /* 0x000fe20000ffe4ff */
[----:B-1----:R-:W-:Y:S01]  /*2ac0*/  FFMA.FTZ R13, R221, R13, R216 ;  /* 0x0000000ddd0d7223 */ /* 0x002fe200000100d8 */
[----:B------:R-:W-:Y:S01]  /*2ad0*/  P2R R22, PR, RZ, 0x20 ;  /* 0x00000020ff167803 */ /* 0x000fe20000000000 */
[----:B------:R-:W-:Y:S01]  /*2ae0*/  FFMA.FTZ R188, R147, R185, R188 ;  /* 0x000000b993bc7223 */ /* 0x000fe200000100bc */
[----:B------:R-:W-:Y:S01]  /*2af0*/  SHF.L.U32 R22, R124, 0x4, RZ ;  /* 0x000000047c167819 */ /* 0x000fe200000006ff */
[----:B------:R-:W-:Y:S01]  /*2b00*/  FMUL.FTZ R12, R221, R12 ;  /* 0x0000000cdd0c7220 */ /* 0x000fe20000410000 */
[----:B------:R-:W-:Y:S01]  /*2b10*/  IADD3 R21, R21, R225, RZ ;  /* 0x000000e115157210 */ /* 0x000fe20007ffe0ff */
[----:B------:R-:W-:Y:S01]  /*2b20*/  FFMA.FTZ R189, R148, R188, R189 ;  /* 0x000000bc94bd7223 */ /* 0x000fe200000100bd */
[----:B------:R-:W-:Y:S01]  /*2b30*/  LEA.HI.SX32 R22, R22, R22, 0x1b ;  /* 0x0000001616167211 */ /* 0x000fe200078fdaff */
[----:B------:R-:W-:Y:S01]  /*2b40*/  FMUL.FTZ R193, R79, R30 ;  /* 0x0000001e4fc17220 */ /* 0x000fe20000410000 */
[----:B------:R0:W-:Y:S01]  /*2b50*/  @!P5 STS.64 [R43.X8+0x2378], R12 ;  /* 0x0023780c2b00d388 */ /* 0x0001e20000008a00 */
[----:B------:R-:W-:Y:S01]  /*2b60*/  FMUL.FTZ R148, R88, R189 ;  /* 0x000000bd58947220 */ /* 0x000fe20000410000 */
[C---:B------:R-:W-:Y:S01]  /*2b70*/  ISETP.GE.AND P0, PT, R203.reuse, 0x1, PT ;  /* 0x00000001cb00780c */ /* 0x040fe20003f06270 */
[----:B------:R-:W-:Y:S01]  /*2b80*/  FMUL.FTZ R199, R34, R193 ;  /* 0x000000c122c77220 */ /* 0x000fe20000410000 */
[C---:B------:R-:W-:Y:S01]  /*2b90*/  ISETP.GE.AND P1, PT, R203.reuse, 0x21, PT ;  /* 0x00000021cb00780c */ /* 0x040fe20003f26270 */
[----:B------:R-:W-:Y:S01]  /*2ba0*/  FFMA.FTZ R167, R26, -R167, R197 ;  /* 0x800000a71aa77223 */ /* 0x000fe200000100c5 */
[----:B------:R-:W-:Y:S01]  /*2bb0*/  ISETP.GE.AND P2, PT, R203, 0x41, PT ;  /* 0x00000041cb00780c */ /* 0x000fe20003f46270 */
[----:B------:R-:W-:Y:S01]  /*2bc0*/  FMUL.FTZ R164, R86, R185 ;  /* 0x000000b956a47220 */ /* 0x000fe20000410000 */
[----:B------:R1:W-:Y:S01]  /*2bd0*/  STS [R22.X4+0x874], R199 ;  /* 0x000874c716007388 */ /* 0x0003e20000004800 */
[----:B------:R-:W-:-:S02]  /*2be0*/  FMUL.FTZ R146, R74, R29 ;  /* 0x0000001d4a927220 */ /* 0x000fc40000410000 */
[----:B------:R-:W-:Y:S02]  /*2bf0*/  FFMA.FTZ R168, R27, -R168, R200 ;  /* 0x800000a81ba87223 */ /* 0x000fe400000100c8 */
[----:B0-----:R-:W-:Y:S02]  /*2c00*/  FMUL.FTZ R13, R91, R188 ;  /* 0x000000bc5b0d7220 */ /* 0x001fe40000410000 */
[----:B------:R-:W-:Y:S02]  /*2c10*/  FFMA.FTZ R12, R165, R148, RZ ;  /* 0x00000094a50c7223 */ /* 0x000fe400000100ff */
[----:B------:R-:W-:Y:S02]  /*2c20*/  IMAD R223, R219, c[0x0][0x2b4], R184 ;  /* 0x0000ad00dbdf7a24 */ /* 0x000fe400078e02b8 */
[----:B------:R-:W-:Y:S02]  /*2c30*/  FFMA.FTZ R12, R166, R13, R12 ;  /* 0x0000000da60c7223 */ /* 0x000fe4000001000c */
[----:B-1----:R-:W-:Y:S01]  /*2c40*/  FMUL.FTZ R199, R89, R150 ;  /* 0x0000009659c77220 */ /* 0x002fe20000410000 */
[----:B------:R-:W-:Y:S01]  /*2c50*/  IADD3 R19, R19, R223, RZ ;  /* 0x000000df13137210 */ /* 0x000fe20007ffe0ff */
[----:B------:R-:W-:-:S02]  /*2c60*/  FFMA.FTZ R147, R167, R164, R12 ;  /* 0x000000a4a7937223 */ /* 0x000fc4000001000c */
[----:B------:R-:W-:Y:S02]  /*2c70*/  FMUL.FTZ R219, R33, R146 ;  /* 0x0000009221db7220 */ /* 0x000fe40000410000 */
[----:B------:R-:W-:Y:S02]  /*2c80*/  FFMA.FTZ R169, R132, -R169, R202 ;  /* 0x800000a984a97223 */ /* 0x000fe400000100ca */
[----:B------:R-:W-:Y:S01]  /*2c90*/  FMUL.FTZ R180, R84, R149 ;  /* 0x0000009554b47220 */ /* 0x000fe20000410000 */
[----:B------:R0:W-:Y:S01]  /*2ca0*/  STS [R22.X4+0x878], R219 ;  /* 0x000878db16007388 */ /* 0x0001e20000004800 */
[----:B------:R-:W-:Y:S02]  /*2cb0*/  FFMA.FTZ R12, R168, R199, R147 ;  /* 0x000000c7a80c7223 */ /* 0x000fe40000010093 */
[----:B------:R-:W-:Y:S02]  /*2cc0*/  FMUL.FTZ R235, R81, R192 ;  /* 0x000000c051eb7220 */ /* 0x000fe40000410000 */
[----:B------:R-:W-:-:S02]  /*2cd0*/  FFMA.FTZ R171, R134, -R171, R204 ;  /* 0x800000ab86ab7223 */ /* 0x000fc400000100cc */
[----:B------:R-:W-:Y:S02]  /*2ce0*/  FMUL.FTZ R147, R87, R163 ;  /* 0x000000a357937220 */ /* 0x000fe40000410000 */
[----:B------:R-:W-:Y:S02]  /*2cf0*/  FFMA.FTZ R12, R169, R180, R12 ;  /* 0x000000b4a90c7223 */ /* 0x000fe4000001000c */
[----:B------:R-:W-:Y:S02]  /*2d00*/  FMUL.FTZ R210, R76, R195 ;  /* 0x000000c34cd27220 */ /* 0x000fe40000410000 */
[----:B0-----:R-:W-:Y:S02]  /*2d10*/  FMUL.FTZ R219, R152, R235 ;  /* 0x000000eb98db7220 */ /* 0x001fe40000410000 */
[----:B------:R-:W-:Y:S02]  /*2d20*/  FFMA.FTZ R173, R136, -R173, R205 ;  /* 0x800000ad88ad7223 */ /* 0x000fe400000100cd */
[----:B------:R-:W-:Y:S01]  /*2d30*/  FMUL.FTZ R182, R82, R217 ;  /* 0x000000d952b67220 */ /* 0x000fe20000410000 */
[----:B------:R0:W-:Y:S01]  /*2d40*/  STS [R22.X4+0x86c], R219 ;  /* 0x00086cdb16007388 */ /* 0x0001e20000004800 */
[----:B------:R-:W-:-:S02]  /*2d50*/  FFMA.FTZ R12, R171, R147, R12 ;  /* 0x00000093ab0c7223 */ /* 0x000fc4000001000c */
[----:B------:R-:W-:Y:S02]  /*2d60*/  FMUL.FTZ R31, R77, R28 ;  /* 0x0000001c4d1f7220 */ /* 0x000fe40000410000 */
[----:B------:R-:W-:Y:S02]  /*2d70*/  FMUL.FTZ R221, R35, R210 ;  /* 0x000000d223dd7220 */ /* 0x000fe40000410000 */
[----:B------:R-:W-:Y:S02]  /*2d80*/  FFMA.FTZ R175, R138, -R175, R206 ;  /* 0x800000af8aaf7223 */ /* 0x000fe400000100ce */
[----:B------:R-:W-:Y:S01]  /*2d90*/  FFMA.FTZ R12, R173, R182, R12 ;  /* 0x000000b6ad0c7223 */ /* 0x000fe2000001000c */
[----:B------:R1:W-:Y:S01]  /*2da0*/  STS [R22.X4+0x870], R221 ;  /* 0x000870dd16007388 */ /* 0x0003e20000004800 */
[----:B0-----:R-:W-:Y:S02]  /*2db0*/  FMUL.FTZ R219, R85, R213 ;  /* 0x000000d555db7220 */ /* 0x001fe40000410000 */
[----:B------:R-:W-:-:S02]  /*2dc0*/  FMUL.FTZ R223, R32, R31 ;  /* 0x0000001f20df7220 */ /* 0x000fc40000410000 */
[----:B------:R-:W-:Y:S02]  /*2dd0*/  FFMA.FTZ R170, R137, -R170, R209 ;  /* 0x800000aa89aa7223 */ /* 0x000fe400000100d1 */
[----:B------:R-:W-:Y:S01]  /*2de0*/  FMUL.FTZ R184, R80, R207 ;  /* 0x000000cf50b87220 */ /* 0x000fe20000410000 */
[----:B------:R0:W-:Y:S01]  /*2df0*/  STS [R22.X4+0x87c], R223 ;  /* 0x00087cdf16007388 */ /* 0x0001e20000004800 */
[----:B------:R-:W-:Y:S02]  /*2e00*/  FFMA.FTZ R172, R139, -R172, R208 ;  /* 0x800000ac8bac7223 */ /* 0x000fe400000100d0 */
[----:B-1----:R-:W-:Y:S02]  /*2e10*/  FFMA.FTZ R221, R175, R219, R12 ;  /* 0x000000dbafdd7223 */ /* 0x002fe4000001000c */
[----:B------:R-:W-:Y:S02]  /*2e20*/  FMUL.FTZ R190, R78, R201 ;  /* 0x000000c94ebe7220 */ /* 0x000fe40000410000 */
[----:B------:R-:W-:-:S02]  /*2e30*/  FFMA.FTZ R221, R170, R184, R221 ;  /* 0x000000b8aadd7223 */ /* 0x000fc400000100dd */
[----:B------:R-:W-:Y:S02]  /*2e40*/  FMUL.FTZ R227, R156, R219 ;  /* 0x000000db9ce37220 */ /* 0x000fe40000410000 */
[----:B0-----:R-:W-:Y:S02]  /*2e50*/  FMUL.FTZ R223, R83, R198 ;  /* 0x000000c653df7220 */ /* 0x001fe40000410000 */
[----:B------:R-:W-:Y:S01]  /*2e60*/  FMUL.FTZ R219, R160, R199 ;  /* 0x000000c7a0db7220 */ /* 0x000fe20000410000 */
[----:B------:R0:W-:Y:S01]  /*2e70*/  STS [R22.X4+0x85c], R227 ;  /* 0x00085ce316007388 */ /* 0x0001e20000004800 */
[-C--:B------:R-:W-:Y:S02]  /*2e80*/  FMUL.FTZ R231, R154, R223.reuse ;  /* 0x000000df9ae77220 */ /* 0x080fe40000410000 */
[----:B------:R-:W-:Y:S01]  /*2e90*/  FFMA.FTZ R12, R172, R223, R221 ;  /* 0x000000dfac0c7223 */ /* 0x000fe200000100dd */
[----:B------:R1:W-:Y:S01]  /*2ea0*/  STS [R22.X4+0x84c], R219 ;  /* 0x00084cdb16007388 */ /* 0x0003e20000004800 */
[----:B------:R-:W-:-:S02]  /*2eb0*/  FMUL.FTZ R223, R158, R147 ;  /* 0x000000939edf7220 */ /* 0x000fc40000410000 */
[----:B------:R-:W-:Y:S01]  /*2ec0*/  FMUL.FTZ R147, R162, R13 ;  /* 0x0000000da2937220 */ /* 0x000fe20000410000 */
[----:B------:R-:W-:Y:S01]  /*2ed0*/  STS [R22.X4+0x864], R231 ;  /* 0x000864e716007388 */ /* 0x000fe20000004800 */
[----:B------:R-:W-:Y:S01]  /*2ee0*/  FMUL.FTZ R233, R151, R190 ;  /* 0x000000be97e97220 */ /* 0x000fe20000410000 */
[C---:B0-----:R-:W-:Y:S01]  /*2ef0*/  IADD3 R227, R124.reuse, 0xa0, RZ ;  /* 0x000000a07ce37810 */ /* 0x041fe20007ffe0ff */
[----:B------:R-:W-:Y:S01]  /*2f00*/  FMUL.FTZ R229, R153, R184 ;  /* 0x000000b899e57220 */ /* 0x000fe20000410000 */
        /* <DEDUP_REMOVED lines=9> */
[----:B------:R-:W-:Y:S01]  /*2fa0*/  FFMA.FTZ R177, R140, -R177, R211 ;  /* 0x800000b18cb17223 */ /* 0x000fe200000100d3 */
[C---:B0-----:R-:W-:Y:S01]  /*2fb0*/  IADD3 R223, R124.reuse, 0x60, RZ ;  /* 0x000000607cdf7810 */ /* 0x041fe20007ffe0ff */
[----:B------:R-:W-:Y:S01]  /*2fc0*/  FFMA.FTZ R174, R141, -R174, R214 ;  /* 0x800000ae8dae7223 */ /* 0x000fe200000100d6 */
[----:B------:R0:W-:Y:S01]  /*2fd0*/  STS [R22.X4+0x858], R225 ;  /* 0x000858e116007388 */ /* 0x0001e20000004800 */
[----:B------:R-:W-:Y:S01]  /*2fe0*/  FFMA.FTZ R231, R177, R190, R12 ;  /* 0x000000beb1e77223 */ /* 0x000fe2000001000c */
[----:B-1----:R-:W-:Y:S01]  /*2ff0*/  IADD3 R233, R124, 0x120, RZ ;  /* 0x000001207ce97810 */ /* 0x002fe20007ffe0ff */
[----:B------:R-:W-:Y:S01]  /*3000*/  FFMA.FTZ R179, R142, -R179, R215 ;  /* 0x800000b38eb37223 */ /* 0x000fe200000100d7 */
[----:B------:R1:W-:Y:S01]  /*3010*/  STS [R22.X4+0x850], R221 ;  /* 0x000850dd16007388 */ /* 0x0003e20000004800 */
[----:B------:R-:W-:Y:S01]  /*3020*/  FFMA.FTZ R12, R174, R235, R231 ;  /* 0x000000ebae0c7223 */ /* 0x000fe200000100e7 */
[C---:B--2---:R-:W-:Y:S01]  /*3030*/  IADD3 R229, R124.reuse, 0xc0, RZ ;  /* 0x000000c07ce57810 */ /* 0x044fe20007ffe0ff */
[----:B------:R-:W-:Y:S01]  /*3040*/  FFMA.FTZ R176, R143, -R176, R196 ;  /* 0x800000b08fb07223 */ /* 0x000fe200000100c4 */
[----:B------:R2:W-:Y:S01]  /*3050*/  STS [R22.X4+0x848], R199 ;  /* 0x000848c716007388 */ /* 0x0005e20000004800 */
[----:B------:R-:W-:Y:S01]  /*3060*/  FFMA.FTZ R12, R179, R210, R12 ;  /* 0x000000d2b30c7223 */ /* 0x000fe2000001000c */
[----:B0-----:R-:W-:Y:S01]  /*3070*/  IADD3 R225, R124, 0x80, RZ ;  /* 0x000000807ce17810 */ /* 0x001fe20007ffe0ff */
[----:B------:R-:W-:Y:S01]  /*3080*/  FMUL.FTZ R197, R104, R197 ;  /* 0x000000c568c57220 */ /* 0x000fe20000410000 */
[----:B------:R0:W-:Y:S01]  /*3090*/  STS [R22.X4+0x844], R147 ;  /* 0x0008449316007388 */ /* 0x0001e20000004800 */
[----:B------:R-:W-:Y:S01]  /*30a0*/  IADD3 R231, R124, 0xe0, RZ ;  /* 0x000000e07ce77810 */ /* 0x000fe20007ffe0ff */
[----:B------:R-:W-:Y:S01]  /*30b0*/  FFMA.FTZ R12, R176, R193, R12 ;  /* 0x000000c1b00c7223 */ /* 0x000fe2000001000c */
[C---:B-1----:R-:W-:Y:S01]  /*30c0*/  IADD3 R221, R124.reuse, 0x40, RZ ;  /* 0x000000407cdd7810 */ /* 0x042fe20007ffe0ff */
[----:B------:R1:W-:Y:S01]  /*30d0*/  STS [R22.X4+0x840], R13 ;  /* 0x0008400d16007388 */ /* 0x0003e20000004800 */
[----:B------:R-:W-:Y:S01]  /*30e0*/  IADD3 R235, R124, 0x160, RZ ;  /* 0x000001607ceb7810 */ /* 0x000fe20007ffe0ff */
[----:B------:R-:W-:Y:S01]  /*30f0*/  FMUL.FTZ R205, R100, R205 ;  /* 0x000000cd64cd7220 */ /* 0x000fe20000410000 */
[----:B--2---:R-:W-:Y:S01]  /*3100*/  IADD3 R199, R124, 0x100, RZ ;  /* 0x000001007cc77810 */ /* 0x004fe20007ffe0ff */
[----:B------:R-:W-:Y:S01]  /*3110*/  BAR.SYNC.DEFER_BLOCKING 0x0 ;  /* 0x0000000000007b1d */ /* 0x000fe20000010000 */
[-C--:B------:R-:W-:Y:S01]  /*3120*/  LEA.HI.SX32 R148, R221, R124.reuse, 0x1b ;  /* 0x0000007cdd947211 */ /* 0x080fe200078fdaff */
[----:B------:R-:W-:Y:S01]  /*3130*/  FFMA.FTZ R181, R144, -R181, R183 ;  /* 0x800000b590b57223 */ /* 0x000fe200000100b7 */
[----:B0-----:R-:W-:Y:S01]  /*3140*/  LEA.HI.SX32 R147, R219, R124, 0x1b ;  /* 0x0000007cdb937211 */ /* 0x001fe200078fdaff */
[----:B------:R-:W-:Y:S01]  /*3150*/  FFMA.FTZ R178, R145, -R178, R23 ;  /* 0x800000b291b27223 */ /* 0x000fe20000010017 */
[C---:B------:R-:W-:Y:S01]  /*3160*/  LEA.HI.SX32 R193, R124.reuse, R124, 0x1b ;  /* 0x0000007c7cc17211 */ /* 0x040fe200078fdaff */
[----:B------:R-:W-:Y:S01]  /*3170*/  FMUL.FTZ R194, R105, R194 ;  /* 0x000000c269c27220 */ /* 0x000fe20000410000 */
[----:B-1----:R-:W-:Y:S01]  /*3180*/  IADD3 R13, R124, 0x140, RZ ;  /* 0x000001407c0d7810 */ /* 0x002fe20007ffe0ff */
        /* <DEDUP_REMOVED lines=19> */
[----:B------:R-:W-:Y:S01]  /*32c0*/  LEA.HI.SX32 R221, R243, R124, 0x1b ;  /* 0x0000007cf3dd7211 */ /* 0x000fe200078fdaff */
[----:B------:R-:W1:Y:S01]  /*32d0*/  LDS R223, [R147.X4+0x8c0] ;  /* 0x0008c00093df7984 */ /* 0x000e620000004800 */
[----:B------:R-:W-:-:S02]  /*32e0*/  FMUL.FTZ R23, R90, R23 ;  /* 0x000000175a177220 */ /* 0x000fc40000410000 */
[----:B------:R-:W-:Y:S01]  /*32f0*/  FFMA.FTZ R146, R181, R146, R12 ;  /* 0x00000092b5927223 */ /* 0x000fe2000001000c */
        /* <DEDUP_REMOVED lines=35> */
[----:B01--4-:R-:W0:Y:S01]  /*3530*/  LDS R193, [R193.X4+0x1080] ;  /* 0x00108000c1c17984 */ /* 0x013e220000004800 */
[----:B------:R-:W-:-:S02]  /*3540*/  IMAD R12, R130, c[0x0][0x2b0], RZ ;  /* 0x0000ac00820c7a24 */ /* 0x000fc400078e02ff */
[----:B------:R-:W-:Y:S02]  /*3550*/  IMAD R130, R130, c[0x0][0x2d0], RZ ;  /* 0x0000b40082827a24 */ /* 0x000fe400078e02ff */
[----:B------:R-:W-:-:S04]  /*3560*/  IMAD.WIDE.U32 R14, R43, c[0x0][0x2b0], R14 ;  /* 0x0000ac002b0e7a25 */ /* 0x000fc800078e000e */
        /* <DEDUP_REMOVED lines=11> */
.L_x_6413:
[----:B01--4-:R-:W-:Y:S05]  /*3620*/  BSYNC B0 ;  /* 0x0000000000007941 */ /* 0x013fea0003800000 */
.L_x_6412:
[----:B------:R-:W0:Y:S01]  /*3630*/  LDS R147, [R147.X4+0x1100] ;  /* 0x0011000093937984 */ /* 0x000e220000004800 */
[----:B------:R-:W-:Y:S01]  /*3640*/  BSSY B0, `(.L_x_6414) ;  /* 0x0000004000007945 */ /* 0x000fe20003800000 */
[----:B------:R-:W-:Y:S05]  /*3650*/  @!P1 BRA `(.L_x_6415) ;  /* 0x0000002000009947 */ /* 0x000fea0003800000 */
[----:B------:R1:W-:Y:S04]  /*3660*/  RED.E.ADD.F32.FTZ.RN.STRONG.GPU [R18.64+-0x780], R223 ;  /* 0xfff880df1200798e */ /* 0x0003e8000c10e784 */
[----:B0-----:R1:W-:Y:S02]  /*3670*/  RED.E.ADD.F32.FTZ.RN.STRONG.GPU [R20.64+-0x780], R147 ;  /* 0xfff880931400798e */ /* 0x0013e4000c10e784 */
.L_x_6415:
[----:B------:R-:W-:Y:S05]  /*3680*/  BSYNC B0 ;  /* 0x0000000000007941 */ /* 0x000fea0003800000 */
.L_x_6414:
[----:B------:R2:W3:Y:S01]  /*3690*/  LDS R13, [R148.X4+0x1180] ;  /* 0x00118000940d7984 */ /* 0x0004e20000004800 */
[----:B------:R-:W-:Y:S01]  /*36a0*/  BSSY B0, `(.L_x_6416) ;  /* 0x0000005000007945 */ /* 0x000fe20003800000 */
[----:B------:R-:W-:Y:S01]  /*36b0*/  FMUL.FTZ R31, R178, R31 ;  /* 0x0000001fb21f7220 */ /* 0x000fe20000410000 */
[----:B------:R-:W-:Y:S05]  /*36c0*/  @!P2 BRA `(.L_x_6417) ;  /* 0x000000200000a947 */ /* 0x000fea0003800000 */
[----:B------:R4:W-:Y:S04]  /*36d0*/  RED.E.ADD.F32.FTZ.RN.STRONG.GPU [R18.64+-0x700], R225 ;  /* 0xfff900e11200798e */ /* 0x0009e8000c10e784 */
[----:B---3--:R4:W-:Y:S02]  /*36e0*/  RED.E.ADD.F32.FTZ.RN.STRONG.GPU [R20.64+-0x700], R13 ;  /* 0xfff9000d1400798e */ /* 0x0089e4000c10e784 */
.L_x_6417:
[----:B------:R-:W-:Y:S05]  /*36f0*/  BSYNC B0 ;  /* 0x0000000000007941 */ /* 0x000fea0003800000 */
.L_x_6416:
[----:B---34-:R3:W4:Y:S01]  /*3700*/  LDS R13, [R164.X4+0x1200] ;  /* 0x00120000a40d7984 */ /* 0x0187220000004800 */
        /* <DEDUP_REMOVED lines=12> */
.L_x_6419:
[----:B---3--:R-:W-:Y:S05]  /*37d0*/  BSYNC B0 ;  /* 0x0000000000007941 */ /* 0x008fea0003800000 */
.L_x_6418:
[----:B----4-:R3:W4:Y:S01]  /*37e0*/  LDS R13, [R180.X4+0x1280] ;  /* 0x00128000b40d7984 */ /* 0x0107220000004800 */
[----:B------:R-:W-:Y:S01]  /*37f0*/  BSSY B0, `(.L_x_6420) ;  /* 0x0000004000007945 */ /* 0x000fe20003800000 */
[----:B------:R-:W-:Y:S05]  /*3800*/  @!P1 BRA `(.L_x_6421) ;  /* 0x0000002000009947 */ /* 0x000fea0003800000 */
[----:B------:R1:W-:Y:S04]  /*3810*/  RED.E.ADD.F32.FTZ.RN.STRONG.GPU [R18.64+-0x600], R229 ;  /* 0xfffa00e51200798e */ /* 0x0003e8000c10e784 */
[----:B----4-:R1:W-:Y:S02]  /*3820*/  RED.E.ADD.F32.FTZ.RN.STRONG.GPU [R20.64+-0x600], R13 ;  /* 0xfffa000d1400798e */ /* 0x0103e4000c10e784 */
.L_x_6421:
[----:B------:R-:W-:Y:S05]  /*3830*/  BSYNC B0 ;  /* 0x0000000000007941 */ /* 0x000fea0003800000 */
.L_x_6420:
[----:B-1--4-:R1:W4:Y:S01]  /*3840*/  LDS R13, [R182.X4+0x1300] ;  /* 0x00130000b60d7984 */ /* 0x0123220000004800 */
[----:B------:R-:W-:Y:S01]  /*3850*/  BSSY B0, `(.L_x_6422) ;  /* 0x0000004000007945 */ /* 0x000fe20003800000 */
[----:B------:R-:W-:Y:S05]  /*3860*/  @!P2 BRA `(.L_x_6423) ;  /* 0x000000200000a947 */ /* 0x000fea0003800000 */
[----:B------:R1:W-:Y:S04]  /*3870*/  RED.E.ADD.F32.FTZ.RN.STRONG.GPU [R18.64+-0x580], R231 ;  /* 0xfffa80e71200798e */ /* 0x0003e8000c10e784 */
[----:B----4-:R1:W-:Y:S02]  /*3880*/  RED.E.ADD.F32.FTZ.RN.STRONG.GPU [R20.64+-0x580], R13 ;  /* 0xfffa800d1400798e */ /* 0x0103e4000c10e784 */
.L_x_6423:
[----:B------:R-:W-:Y:S05]  /*3890*/  BSYNC B0 ;  /* 0x0000000000007941 */ /* 0x000fea0003800000 */
.L_x_6422:
[----:B-1--4-:R1:W4:Y:S01]  /*38a0*/  LDS R13, [R184.X4+0x1380] ;  /* 0x00138000b80d7984 */ /* 0x0123220000004800 */
[----:B------:R-:W-:Y:S01]  /*38b0*/  BSSY B0, `(.L_x_6424) ;  /* 0x0000004000007945 */ /* 0x000fe20003800000 */
[----:B------:R-:W-:Y:S05]  /*38c0*/  @!P3 BRA `(.L_x_6425) ;  /* 0x000000200000b947 */ /* 0x000fea0003800000 */
[----:B------:R1:W-:Y:S04]  /*38d0*/  RED.E.ADD.F32.FTZ.RN.STRONG.GPU [R18.64+-0x500], R233 ;  /* 0xfffb00e91200798e */ /* 0x0003e8000c10e784 */
[----:B----4-:R1:W-:Y:S02]  /*38e0*/  RED.E.ADD.F32.FTZ.RN.STRONG.GPU [R20.64+-0x500], R13 ;  /* 0xfffb000d1400798e */ /* 0x0103e4000c10e784 */
.L_x_6425:
[----:B------:R-:W-:Y:S05]  /*38f0*/  BSYNC B0 ;  /* 0x0000000000007941 */ /* 0x000fea0003800000 */
.L_x_6424:
[----:B-1--4-:R1:W4:Y:S01]  /*3900*/  LDS R13, [R190.X4+0x1400] ;  /* 0x00140000be0d7984 */ /* 0x0123220000004800 */
[----:B------:R-:W-:Y:S01]  /*3910*/  BSSY B0, `(.L_x_6426) ;  /* 0x0000004000007945 */ /* 0x000fe20003800000 */
[----:B------:R-:W-:Y:S05]  /*3920*/  @!P4 BRA `(.L_x_6427) ;  /* 0x000000200000c947 */ /* 0x000fea0003800000 */
[----:B------:R1:W-:Y:S04]  /*3930*/  RED.E.ADD.F32.FTZ.RN.STRONG.GPU [R18.64+-0x480], R235 ;  /* 0xfffb80eb1200798e */ /* 0x0003e8000c10e784 */
[----:B----4-:R1:W-:Y:S02]  /*3940*/  RED.E.ADD.F32.FTZ.RN.STRONG.GPU [R20.64+-0x480], R13 ;  /* 0xfffb800d1400798e */ /* 0x0103e4000c10e784 */
.L_x_6427:
[----:B------:R-:W-:Y:S05]  /*3950*/  BSYNC B0 ;  /* 0x0000000000007941 */ /* 0x000fea0003800000 */
.L_x_6426:
[----:B------:R-:W1:Y:S01]  /*3960*/  LDS R199, [R199.X4+0x1480] ;  /* 0x00148000c7c77984 */ /* 0x000e620000004800 */
[----:B------:R-:W-:Y:S01]  /*3970*/  BSSY B0, `(.L_x_6428) ;  /* 0x0000004000007945 */ /* 0x000fe20003800000 */
[----:B------:R-:W-:Y:S05]  /*3980*/  @!P5 BRA `(.L_x_6429) ;  /* 0x000000200000d947 */ /* 0x000fea0003800000 */
[----:B------:R2:W-:Y:S04]  /*3990*/  RED.E.ADD.F32.FTZ.RN.STRONG.GPU [R18.64+-0x400], R237 ;  /* 0xfffc00ed1200798e */ /* 0x0005e8000c10e784 */
[----:B-1----:R2:W-:Y:S02]  /*39a0*/  RED.E.ADD.F32.FTZ.RN.STRONG.GPU [R20.64+-0x400], R199 ;  /* 0xfffc00c71400798e */ /* 0x0025e4000c10e784 */
.L_x_6429:
[----:B------:R-:W-:Y:S05]  /*39b0*/  BSYNC B0 ;  /* 0x0000000000007941 */ /* 0x000fea0003800000 */
.L_x_6428:
        /* <DEDUP_REMOVED lines=11> */
.L_x_6431:
[----:B-1----:R-:W-:Y:S05]  /*3a70*/  BSYNC B0 ;  /* 0x0000000000007941 */ /* 0x002fea0003800000 */
.L_x_6430:
[----:B----4-:R1:W4:Y:S01]  /*3a80*/  LDS R13, [R212.X4+0x1580] ;  /* 0x00158000d40d7984 */ /* 0x0103220000004800 */
[----:B------:R-:W-:Y:S01]  /*3a90*/  BSSY B0, `(.L_x_6432) ;  /* 0x0000004000007945 */ /* 0x000fe20003800000 */
[----:B------:R-:W-:Y:S05]  /*3aa0*/  @!P1 BRA `(.L_x_6433) ;  /* 0x0000002000009947 */ /* 0x000fea0003800000 */
[----:B------:R1:W-:Y:S04]  /*3ab0*/  RED.E.ADD.F32.FTZ.RN.STRONG.GPU [R18.64+-0x300], R241 ;  /* 0xfffd00f11200798e */ /* 0x0003e8000c10e784 */
[----:B----4-:R1:W-:Y:S02]  /*3ac0*/  RED.E.ADD.F32.FTZ.RN.STRONG.GPU [R20.64+-0x300], R13 ;  /* 0xfffd000d1400798e */ /* 0x0103e4000c10e784 */
.L_x_6433:
[----:B------:R-:W-:Y:S05]  /*3ad0*/  BSYNC B0 ;  /* 0x0000000000007941 */ /* 0x000fea0003800000 */
.L_x_6432:
[----:B-1--4-:R1:W4:Y:S01]  /*3ae0*/  LDS R13, [R216.X4+0x1600] ;  /* 0x00160000d80d7984 */ /* 0x0123220000004800 */
[----:B------:R-:W-:Y:S01]  /*3af0*/  BSSY B0, `(.L_x_6434) ;  /* 0x0000004000007945 */ /* 0x000fe20003800000 */
[----:B------:R-:W-:Y:S05]  /*3b00*/  @!P2 BRA `(.L_x_6435) ;  /* 0x000000200000a947 */ /* 0x000fea0003800000 */
[----:B------:R1:W-:Y:S04]  /*3b10*/  RED.E.ADD.F32.FTZ.RN.STRONG.GPU [R18.64+-0x280], R243 ;  /* 0xfffd80f31200798e */ /* 0x0003e8000c10e784 */
[----:B----4-:R1:W-:Y:S02]  /*3b20*/  RED.E.ADD.F32.FTZ.RN.STRONG.GPU [R20.64+-0x280], R13 ;  /* 0xfffd800d1400798e */ /* 0x0103e4000c10e784 */
.L_x_6435:
[----:B------:R-:W-:Y:S05]  /*3b30*/  BSYNC B0 ;  /* 0x0000000000007941 */ /* 0x000fea0003800000 */
.L_x_6434:
[----:B-1--4-:R1:W4:Y:S01]  /*3b40*/  LDS R13, [R218.X4+0x1680] ;  /* 0x00168000da0d7984 */ /* 0x0123220000004800 */
[----:B------:R-:W-:Y:S01]  /*3b50*/  BSSY B0, `(.L_x_6436) ;  /* 0x0000004000007945 */ /* 0x000fe20003800000 */
[----:B------:R-:W-:Y:S05]  /*3b60*/  @!P3 BRA `(.L_x_6437) ;  /* 0x000000200000b947 */ /* 0x000fea0003800000 */
[----:B------:R1:W-:Y:S04]  /*3b70*/  RED.E.ADD.F32.FTZ.RN.STRONG.GPU [R18.64+-0x200], R245 ;  /* 0xfffe00f51200798e */ /* 0x0003e8000c10e784 */
[----:B----4-:R1:W-:Y:S02]  /*3b80*/  RED.E.ADD.F32.FTZ.RN.STRONG.GPU [R20.64+-0x200], R13 ;  /* 0xfffe000d1400798e */ /* 0x0103e4000c10e784 */
.L_x_6437:
[----:B------:R-:W-:Y:S05]  /*3b90*/  BSYNC B0 ;  /* 0x0000000000007941 */ /* 0x000fea0003800000 */
.L_x_6436:
[----:B------:R-:W1:Y:S01]  /*3ba0*/  LDS R219, [R219.X4+0x1700] ;  /* 0x00170000dbdb7984 */ /* 0x000e620000004800 */
[----:B------:R-:W-:Y:S01]  /*3bb0*/  BSSY B0, `(.L_x_6438) ;  /* 0x0000004000007945 */ /* 0x000fe20003800000 */
[----:B------:R-:W-:Y:S05]  /*3bc0*/  @!P4 BRA `(.L_x_6439) ;  /* 0x000000200000c947 */ /* 0x000fea0003800000 */
[----:B------:R2:W-:Y:S04]  /*3bd0*/  RED.E.ADD.F32.FTZ.RN.STRONG.GPU [R18.64+-0x180], R247 ;  /* 0xfffe80f71200798e */ /* 0x0005e8000c10e784 */
[----:B-1----:R2:W-:Y:S02]  /*3be0*/  RED.E.ADD.F32.FTZ.RN.STRONG.GPU [R20.64+-0x180], R219 ;  /* 0xfffe80db1400798e */ /* 0x0025e4000c10e784 */
.L_x_6439:
[----:B------:R-:W-:Y:S05]  /*3bf0*/  BSYNC B0 ;  /* 0x0000000000007941 */ /* 0x000fea0003800000 */
.L_x_6438:
[----:B-1--4-:R1:W4:Y:S01]  /*3c00*/  LDS R13, [R220.X4+0x1780] ;  /* 0x00178000dc0d7984 */ /* 0x0123220000004800 */
[----:B------:R-:W-:Y:S01]  /*3c10*/  BSSY B0, `(.L_x_6440) ;  /* 0x0000004000007945 */ /* 0x000fe20003800000 */
[----:B------:R-:W-:Y:S05]  /*3c20*/  @!P5 BRA `(.L_x_6441) ;  /* 0x000000200000d947 */ /* 0x000fea0003800000 */
[----:B------:R1:W-:Y:S04]  /*3c30*/  RED.E.ADD.F32.FTZ.RN.STRONG.GPU [R18.64+-0x100], R249 ;  /* 0xffff00f91200798e */ /* 0x0003e8000c10e784 */
[----:B----4-:R1:W-:Y:S02]  /*3c40*/  RED.E.ADD.F32.FTZ.RN.STRONG.GPU [R20.64+-0x100], R13 ;  /* 0xffff000d1400798e */ /* 0x0103e4000c10e784 */
.L_x_6441:
[----:B------:R-:W-:Y:S05]  /*3c50*/  BSYNC B0 ;  /* 0x0000000000007941 */ /* 0x000fea0003800000 */
.L_x_6440:
[----:B------:R-:W1:Y:S01]  /*3c60*/  LDS R221, [R221.X4+0x1800] ;  /* 0x00180000dddd7984 */ /* 0x000e620000004800 */
[----:B------:R-:W-:Y:S01]  /*3c70*/  BSSY B0, `(.L_x_6442) ;  /* 0x0000004000007945 */ /* 0x000fe20003800000 */
[----:B------:R-:W-:Y:S05]  /*3c80*/  @!P6 BRA `(.L_x_6443) ;  /* 0x000000200000e947 */ /* 0x000fea0003800000 */
[----:B------:R2:W-:Y:S04]  /*3c90*/  RED.E.ADD.F32.FTZ.RN.STRONG.GPU [R18.64+-0x80], R251 ;  /* 0xffff80fb1200798e */ /* 0x0005e8000c10e784 */
[----:B-1----:R2:W-:Y:S02]  /*3ca0*/  RED.E.ADD.F32.FTZ.RN.STRONG.GPU [R20.64+-0x80], R221 ;  /* 0xffff80dd1400798e */ /* 0x0025e4000c10e784 */
.L_x_6443:
[----:B------:R-:W-:Y:S05]  /*3cb0*/  BSYNC B0 ;  /* 0x0000000000007941 */ /* 0x000fea0003800000 */
.L_x_6442:
[----:B------:R-:W5:Y:S01]  /*3cc0*/  SHFL.DOWN P0, R17, R146, 0x1, 0x1f ;  /* 0x08201f0092117f89 */ /* 0x000f620000000000 */
[-C--:B------:R-:W-:Y:S01]  /*3cd0*/  FMUL.FTZ R12, R0, R201.reuse ;  /* 0x000000c9000c7220 */ /* 0x080fe20000410000 */
[----:B------:R-:W-:Y:S01]  /*3ce0*/  ISETP.NE.AND P2, PT, R124, RZ, PT ;  /* 0x000000ff7c00720c */ /* 0x000fe20003f45270 */
[----:B------:R-:W-:Y:S01]  /*3cf0*/  FMUL.FTZ R140, R140, R201 ;  /* 0x000000c98c8c7220 */ /* 0x000fe20000410000 */
[----:B------:R-:W-:Y:S01]  /*3d00*/  BSSY B0, `(.L_x_6444) ;  /* 0x0000071000007945 */ /* 0x000fe20003800000 */
[----:B------:R-:W-:-:S02]  /*3d10*/  FMUL.FTZ R12, R177, R12 ;  /* 0x0000000cb10c7220 */ /* 0x000fc40000410000 */
[C---:B-1--4-:R-:W-:Y:S02]  /*3d20*/  FMUL.FTZ R13, R0.reuse, R198 ;  /* 0x000000c6000d7220 */ /* 0x052fe40000410000 */
[----:B------:R-:W-:Y:S02]  /*3d30*/  FFMA.FTZ R151, R151, R140, R12 ;  /* 0x0000008c97977223 */ /* 0x000fe4000001000c */
[-C--:B------:R-:W-:Y:S02]  /*3d40*/  FMUL.FTZ R12, R137, R207.reuse ;  /* 0x000000cf890c7220 */ /* 0x080fe40000410000 */
[----:B------:R-:W-:Y:S02]  /*3d50*/  FMUL.FTZ R207, R0, R207 ;  /* 0x000000cf00cf7220 */ /* 0x000fe40000410000 */
[----:B------:R-:W-:Y:S02]  /*3d60*/  FMUL.FTZ R139, R139, R198 ;  /* 0x000000c68b8b7220 */ /* 0x000fe40000410000 */
[----:B------:R-:W-:-:S02]  /*3d70*/  FMUL.FTZ R207, R170, R207 ;  /* 0x000000cfaacf7220 */ /* 0x000fc40000410000 */
[----:B------:R-:W-:Y:S02]  /*3d80*/  FMUL.FTZ R13, R172, R13 ;  /* 0x0000000dac0d7220 */ /* 0x000fe40000410000 */
[-C--:B------:R-:W-:Y:S02]  /*3d90*/  FFMA.FTZ R67, R80, R12.reuse, R67 ;  /* 0x0000000c50437223 */ /* 0x080fe40000010043 */
[----:B------:R-:W-:Y:S02]  /*3da0*/  FFMA.FTZ R207, R153, R12, R207 ;  /* 0x0000000c99cf7223 */ /* 0x000fe400000100cf */
[----:B-----5:R-:W-:Y:S02]  /*3db0*/  @P0 FADD R17, R146, R17 ;  /* 0x0000001192110221 */ /* 0x020fe40000000000 */
[----:B------:R-:W-:Y:S02]  /*3dc0*/  FMUL.FTZ R12, R0, R213 ;  /* 0x000000d5000c7220 */ /* 0x000fe40000410000 */
[----:B------:R-:W-:Y:S01]  /*3dd0*/  FFMA.FTZ R154, R154, R139, R13 ;  /* 0x0000008b9a9a7223 */ /* 0x000fe2000001000d */
[----:B------:R-:W1:Y:S01]  /*3de0*/  SHFL.DOWN P0, R16, R17, 0x2, 0x1f ;  /* 0x08401f0011107f89 */ /* 0x000e620000000000 */
[----:B------:R-:W-:-:S02]  /*3df0*/  FMUL.FTZ R13, R138, R213 ;  /* 0x000000d58a0d7220 */ /* 0x000fc40000410000 */
[----:B------:R-:W-:Y:S02]  /*3e00*/  FMUL.FTZ R12, R175, R12 ;  /* 0x0000000caf0c7220 */ /* 0x000fe40000410000 */
[----:B------:R-:W-:Y:S02]  /*3e10*/  FMUL.FTZ R136, R136, R217 ;  /* 0x000000d988887220 */ /* 0x000fe40000410000 */
[----:B------:R-:W-:Y:S02]  /*3e20*/  FFMA.FTZ R156, R156, R13, R12 ;  /* 0x0000000d9c9c7223 */ /* 0x000fe4000001000c */
[C---:B------:R-:W-:Y:S02]  /*3e30*/  FMUL.FTZ R12, R0.reuse, R217 ;  /* 0x000000d9000c7220 */ /* 0x040fe40000410000 */
[----:B------:R-:W-:Y:S02]  /*3e40*/  FMUL.FTZ R15, R0, R192 ;  /* 0x000000c0000f7220 */ /* 0x000fe40000410000 */
[----:B------:R-:W-:-:S02]  /*3e50*/  FMUL.FTZ R12, R173, R12 ;  /* 0x0000000cad0c7220 */ /* 0x000fc40000410000 */
[----:B------:R-:W-:Y:S02]  /*3e60*/  FFMA.FTZ R66, R85, R13, R66 ;  /* 0x0000000d55427223 */ /* 0x000fe40000010042 */
[----:B------:R-:W-:Y:S02]  /*3e70*/  FFMA.FTZ R155, R155, R136, R12 ;  /* 0x000000889b9b7223 */ /* 0x000fe4000001000c */
[----:B------:R-:W-:Y:S02]  /*3e80*/  FMUL.FTZ R12, R0, R163 ;  /* 0x000000a3000c7220 */ /* 0x000fe40000410000 */
[----:B------:R-:W-:Y:S02]  /*3e90*/  FMUL.FTZ R141, R141, R192 ;  /* 0x000000c08d8d7220 */ /* 0x000fe40000410000 */
[----:B------:R-:W-:Y:S02]  /*3ea0*/  FMUL.FTZ R15, R174, R15 ;  /* 0x0000000fae0f7220 */ /* 0x000fe40000410000 */
[----:B-1----:R-:W-:-:S02]  /*3eb0*/  @P0 FADD R16, R17, R16 ;  /* 0x0000001011100221 */ /* 0x002fc40000000000 */
[----:B------:R-:W-:Y:S02]  /*3ec0*/  FMUL.FTZ R13, R134, R163 ;  /* 0x000000a3860d7220 */ /* 0x000fe40000410000 */
[----:B------:R-:W-:Y:S01]  /*3ed0*/  FMUL.FTZ R171, R171, R12 ;  /* 0x0000000cabab7220 */ /* 0x000fe20000410000 */
[----:B--2---:R-:W1:Y:S01]  /*3ee0*/  SHFL.DOWN P0, R19, R16, 0x4, 0x1f ;  /* 0x08801f0010137f89 */ /* 0x004e620000000000 */
[----:B------:R-:W-:Y:S02]  /*3ef0*/  FFMA.FTZ R152, R152, R141, R15 ;  /* 0x0000008d98987223 */ /* 0x000fe4000001000f */
[-C--:B------:R-:W-:Y:S02]  /*3f00*/  FFMA.FTZ R68, R87, R13.reuse, R68 ;  /* 0x0000000d57447223 */ /* 0x080fe40000010044 */
[----:B------:R-:W-:Y:S02]  /*3f10*/  FFMA.FTZ R158, R158, R13, R171 ;  /* 0x0000000d9e9e7223 */ /* 0x000fe400000100ab */
[----:B------:R-:W-:-:S02]  /*3f20*/  FMUL.FTZ R14, R0, R195 ;  /* 0x000000c3000e7220 */ /* 0x000fc40000410000 */
[C---:B------:R-:W-:Y:S02]  /*3f30*/  FMUL.FTZ R15, R0.reuse, R30 ;  /* 0x0000001e000f7220 */ /* 0x040fe40000410000 */
[C---:B------:R-:W-:Y:S02]  /*3f40*/  FMUL.FTZ R12, R0.reuse, R149 ;  /* 0x00000095000c7220 */ /* 0x040fe40000410000 */
[----:B------:R-:W-:Y:S02]  /*3f50*/  FMUL.FTZ R13, R0, R150 ;  /* 0x00000096000d7220 */ /* 0x000fe40000410000 */
[----:B------:R-:W-:Y:S02]  /*3f60*/  FMUL.FTZ R142, R142, R195 ;  /* 0x000000c38e8e7220 */ /* 0x000fe40000410000 */
[----:B------:R-:W-:Y:S02]  /*3f70*/  FMUL.FTZ R14, R179, R14 ;  /* 0x0000000eb30e7220 */ /* 0x000fe40000410000 */
[----:B------:R-:W-:-:S02]  /*3f80*/  FMUL.FTZ R143, R143, R30 ;  /* 0x0000001e8f8f7220 */ /* 0x000fc40000410000 */
[----:B------:R-:W-:Y:S02]  /*3f90*/  FMUL.FTZ R15, R176, R15 ;  /* 0x0000000fb00f7220 */ /* 0x000fe40000410000 */
[----:B------:R-:W-:Y:S02]  /*3fa0*/  FMUL.FTZ R132, R132, R149 ;  /* 0x0000009584847220 */ /* 0x000fe40000410000 */
[----:B-1----:R-:W-:Y:S02]  /*3fb0*/  @P0 FADD R19, R16, R19 ;  /* 0x0000001310130221 */ /* 0x002fe40000000000 */
[----:B------:R-:W-:Y:S02]  /*3fc0*/  FMUL.FTZ R12, R169, R12 ;  /* 0x0000000ca90c7220 */ /* 0x000fe40000410000 */
[----:B------:R-:W-:Y:S01]  /*3fd0*/  FMUL.FTZ R27, R27, R150 ;  /* 0x000000961b1b7220 */ /* 0x000fe20000410000 */
[----:B------:R-:W1:Y:S01]  /*3fe0*/  SHFL.DOWN P0, R16, R19, 0x8, 0x1f ;  /* 0x09001f0013107f89 */ /* 0x000e620000000000 */
[----:B------:R-:W-:-:S02]  /*3ff0*/  FMUL.FTZ R13, R168, R13 ;  /* 0x0000000da80d7220 */ /* 0x000fc40000410000 */
[----:B------:R-:W-:Y:S02]  /*4000*/  FFMA.FTZ R35, R35, R142, R14 ;  /* 0x0000008e23237223 */ /* 0x000fe4000001000e */
[----:B------:R-:W-:Y:S02]  /*4010*/  FFMA.FTZ R34, R34, R143, R15 ;  /* 0x0000008f22227223 */ /* 0x000fe4000001000f */
[----:B------:R-:W-:Y:S02]  /*4020*/  FFMA.FTZ R157, R157, R132, R12 ;  /* 0x000000849d9d7223 */ /* 0x000fe4000001000c */
[----:B------:R-:W-:Y:S02]  /*4030*/  FFMA.FTZ R160, R160, R27, R13 ;  /* 0x0000001ba0a07223 */ /* 0x000fe4000001000d */
[C---:B------:R-:W-:Y:S02]  /*4040*/  FMUL.FTZ R14, R0.reuse, R29 ;  /* 0x0000001d000e7220 */ /* 0x040fe40000410000 */
[----:B------:R-:W-:-:S02]  /*4050*/  FMUL.FTZ R15, R0, R28 ;  /* 0x0000001c000f7220 */ /* 0x000fc40000410000 */
[C---:B------:R-:W-:Y:S02]  /*4060*/  FMUL.FTZ R12, R0.reuse, R185 ;  /* 0x000000b9000c7220 */ /* 0x040fe40000410000 */
[C---:B------:R-:W-:Y:S02]  /*4070*/  FMUL.FTZ R13, R0.reuse, R188 ;  /* 0x000000bc000d7220 */ /* 0x040fe40000410000 */
[----:B------:R-:W-:Y:S02]  /*4080*/  FMUL.FTZ R0, R0, R189 ;  /* 0x000000bd00007220 */ /* 0x000fe40000410000 */
[----:B------:R-:W-:Y:S02]  /*4090*/  FMUL.FTZ R144, R144, R29 ;  /* 0x0000001d90907220 */ /* 0x000fe40000410000 */
[----:B------:R-:W-:Y:S02]  /*40a0*/  FMUL.FTZ R14, R181, R14 ;  /* 0x0000000eb50e7220 */ /* 0x000fe40000410000 */
[----:B-1----:R-:W-:Y:S01]  /*40b0*/  @P0 FADD R16, R19, R16 ;  /* 0x0000001013100221 */ /* 0x002fe20000000000 */
[----:B------:R-:W-:Y:S01]  /*40c0*/  ISETP.NE.AND P0, PT, R122, RZ, PT ;  /* 0x000000ff7a00720c */ /* 0x000fe20003f05270 */
[----:B------:R-:W-:-:S02]  /*40d0*/  FMUL.FTZ R145, R145, R28 ;  /* 0x0000001c91917220 */ /* 0x000fc40000410000 */
[----:B------:R-:W-:Y:S01]  /*40e0*/  FMUL.FTZ R15, R178, R15 ;  /* 0x0000000fb20f7220 */ /* 0x000fe20000410000 */
[----:B------:R-:W1:Y:S01]  /*40f0*/  SHFL.DOWN P1, R17, R16, 0x10, 0x1f ;  /* 0x0a001f0010117f89 */ /* 0x000e620000020000 */
        /* <DEDUP_REMOVED lines=12> */
[----:B-1----:R-:W-:Y:S02]  /*41c0*/  @P1 FADD R17, R16, R17 ;  /* 0x0000001110111221 */ /* 0x002fe40000000000 */
[----:B------:R-:W-:Y:S02]  /*41d0*/  FFMA.FTZ R64, R83, R139, R64 ;  /* 0x0000008b53407223 */ /* 0x000fe40000010040 */
[----:B------:R-:W-:Y:S01]  /*41e0*/  FFMA.FTZ R62, R81, R141, R62 ;  /* 0x0000008d513e7223 */ /* 0x000fe2000001003e */
[----:B------:R1:W-:Y:S01]  /*41f0*/  @!P0 STS [0x18c4], R17 ;  /* 0x0018c411ff008388 */ /* 0x0003e20000000800 */
        /* <DEDUP_REMOVED lines=30> */
[----:B------:R-:W1:Y:S02]  /*43e0*/  @P0 LDS R0, [R12+0x2b78] ;  /* 0x002b78000c000984 */ /* 0x000e640000000800 */
[----:B-1----:R-:W-:-:S05]  /*43f0*/  @P0 FADD.FTZ R17, R17, R0 ;  /* 0x0000000011110221 */ /* 0x002fca0000010000 */
[----:B------:R1:W-:Y:S02]  /*4400*/  STS [R12+0x2b78], R17 ;  /* 0x002b78110c007388 */ /* 0x0003e40000000800 */
.L_x_6445:
[----:B-1----:R-:W-:Y:S05]  /*4410*/  BSYNC B0 ;  /* 0x0000000000007941 */ /* 0x002fea0003800000 */
.L_x_6444:
[----:B------:R-:W-:Y:S02]  /*4420*/  IADD3 R43, R43, 0x1, RZ ;  /* 0x000000012b2b7810 */ /* 0x000fe40007ffe0ff */
[----:B------:R-:W-:Y:S02]  /*4430*/  IADD3 R41, P1, R41, 0x1, RZ ;  /* 0x0000000129297810 */ /* 0x000fe40007f3e0ff */
[----:B------:R-:W-:Y:S02]  /*4440*/  ISETP.GE.AND P0, PT, R43, c[0x0][0x16c], PT ;  /* 0x00005b002b007a0c */ /* 0x000fe40003f06270 */
[----:B------:R-:W-:-:S11]  /*4450*/  IADD3.X R40, RZ, R40, RZ, P1, !PT ;  /* 0x00000028ff287210 */ /* 0x000fd60000ffe4ff */
[----:B------:R-:W-:Y:S01]  /*4460*/  @P0 CALL.REL.NOINC `(.L_x_6409) ;  /* 0x0000001000000944 */ /* 0x000fe20003c00000 */
[----:B------:R-:W-:Y:S05]  /*4470*/  BRA `(.L_x_6446) ;  /* 0xffffcd1000007947 */ /* 0x000fea000383ffff */
.L_x_6409:
        /* <DEDUP_REMOVED lines=21> */
[----:B------:R2:W-:Y:S01]  /*45d0*/  STS.128 [R107+0x10], R24 ;  /* 0x000010186b007388 */ /* 0x0005e20000000c00 */
[----:B------:R-:W-:-:S06]  /*45e0*/  NOP ;  /* 0x0000000000007918 */ /* 0x000fcc0000000000 */
[----:B------:R-:W4:Y:S01]  /*45f0*/  LDS.128 R8, [R122.X16] ;  /* 0x000000007a087984 */ /* 0x000f22000000cc00 */
[----:B------:R-:W-:Y:S01]  /*4600*/  IMAD.WIDE.U32 R16, R131, c[0x0][0x2d8], R22 ;  /* 0x0000b60083107a25 */ /* 0x000fe200078e0016 */
[----:B------:R-:W-:Y:S02]  /*4610*/  F2FP.PACK_AB R28, R53, R50 ;  /* 0x00000032351c723e */ /* 0x000fe400000000ff */
[----:B------:R-:W5:Y:S01]  /*4620*/  LDS.128 R12, [R122.X16+0x200] ;  /* 0x000200007a0c7984 */ /* 0x000f62000000cc00 */
[----:B-1----:R-:W-:Y:S01]  /*4630*/  IMAD R4, R128, c[0x0][0x2e0], RZ ;  /* 0x0000b80080047a24 */ /* 0x002fe200078e02ff */
[----:B------:R-:W-:Y:S01]  /*4640*/  IADD3 R17, R17, R19, RZ ;  /* 0x0000001311117210 */ /* 0x000fe20007ffe0ff */
[----:B------:R-:W-:Y:S01]  /*4650*/  FADD.FTZ R7, R0, R45 ;  /* 0x0000002d00077221 */ /* 0x000fe20000010000 */
[----:B------:R-:W-:Y:S01]  /*4660*/  IADD3 R115, P1, R115, -0x400, RZ ;  /* 0xfffffc0073737810 */ /* 0x000fe20007f3e0ff */
[----:B------:R-:W-:Y:S01]  /*4670*/  IMAD R19, R135, c[0x0][0x2e4], R4 ;  /* 0x0000b90087137a24 */ /* 0x000fe200078e0204 */
[----:B--2---:R-:W-:Y:S01]  /*4680*/  F2FP.PACK_AB R25, R47, R44 ;  /* 0x0000002c2f19723e */ /* 0x004fe200000000ff */
        /* <DEDUP_REMOVED lines=9> */
[----:B------:R-:W-:Y:S02]  /*4720*/  LEA.HI.X R21, R4, c[0x0][0x334], R7, 0x1, P0 ;  /* 0x0000cd0004157a11 */ /* 0x000fe400000f0c07 */
[----:B------:R-:W-:Y:S01]  /*4730*/  IADD3 R23, R23, R33, RZ ;  /* 0x0000002117177210 */ /* 0x000fe20007ffe0ff */
[----:B------:R-:W-:Y:S01]  /*4740*/  FADD.FTZ R0, R5, R46 ;  /* 0x0000002e05007221 */ /* 0x000fe20000010000 */
[----:B------:R-:W-:Y:S01]  /*4750*/  IADD3 R113, P2, R113, -0x400, RZ ;  /* 0xfffffc0071717810 */ /* 0x000fe20007f5e0ff */
[----:B------:R-:W-:Y:S01]  /*4760*/  IMAD.WIDE R20, R108, 0x10, R20 ;  /* 0x000000106c147825 */ /* 0x000fe200078e0214 */
[----:B------:R-:W-:-:S02]  /*4770*/  IADD3 R116, P3, R116, -0x400, RZ ;  /* 0xfffffc0074747810 */ /* 0x000fc40007f7e0ff */
[----:B------:R-:W-:Y:S01]  /*4780*/  IADD3 R118, P4, R118, -0x400, RZ ;  /* 0xfffffc0076767810 */ /* 0x000fe20007f9e0ff */
[----:B------:R-:W-:Y:S01]  /*4790*/  FADD.FTZ R49, R0, R49 ;  /* 0x0000003100317221 */ /* 0x000fe20000010000 */
[----:B------:R-:W-:Y:S01]  /*47a0*/  IADD3 R120, P5, R120, -0x400, RZ ;  /* 0xfffffc0078787810 */ /* 0x000fe20007fbe0ff */
[----:B------:R-:W-:Y:S01]  /*47b0*/  IMAD R0, R128, c[0x0][0x300], RZ ;  /* 0x0000c00080007a24 */ /* 0x000fe200078e02ff */
[----:B------:R-:W-:Y:S01]  /*47c0*/  IADD3 R110, R110, 0x1, RZ ;  /* 0x000000016e6e7810 */ /* 0x000fe20007ffe0ff */
[----:B------:R-:W-:Y:S01]  /*47d0*/  FADD.FTZ R48, R49, R48 ;  /* 0x0000003031307221 */ /* 0x000fe20000010000 */
[----:B------:R-:W-:Y:S02]  /*47e0*/  IADD3.X R114, R114, -0x1, RZ, P1, !PT ;  /* 0xffffffff72727810 */ /* 0x000fe40000ffe4ff */
[----:B------:R-:W-:Y:S01]  /*47f0*/  IADD3.X R112, R112, -0x1, RZ, P2, !PT ;  /* 0xffffffff70707810 */ /* 0x000fe200017fe4ff */
[----:B------:R-:W-:Y:S01]  /*4800*/  FADD.FTZ R51, R48, R51 ;  /* 0x0000003330337221 */ /* 0x000fe20000010000 */
[----:B----4-:R1:W-:Y:S01]  /*4810*/  STG.E.128 [R20.64], R8 ;  /* 0x0000000814007986 */ /* 0x0103e2000c101d04 */
[----:B------:R-:W-:-:S02]  /*4820*/  IADD3.X R117, R117, -0x1, RZ, P3, !PT ;  /* 0xffffffff75757810 */ /* 0x000fc40001ffe4ff */
[----:B------:R-:W-:Y:S01]  /*4830*/  FADD.FTZ R50, R51, R50 ;  /* 0x0000003233327221 */ /* 0x000fe20000010000 */
[----:B-----5:R-:W-:Y:S01]  /*4840*/  STG.E.128 [R20.64+0x200], R12 ;  /* 0x0002000c14007986 */ /* 0x020fe2000c101d04 */
[----:B------:R-:W-:Y:S02]  /*4850*/  IADD3.X R119, R119, -0x1, RZ, P4, !PT ;  /* 0xffffffff77777810 */ /* 0x000fe400027fe4ff */
[----:B------:R-:W-:Y:S01]  /*4860*/  FADD.FTZ R53, R50, R53 ;  /* 0x0000003532357221 */ /* 0x000fe20000010000 */
[----:B------:R-:W-:Y:S01]  /*4870*/  BAR.SYNC.DEFER_BLOCKING 0x0 ;  /* 0x0000000000007b1d */ /* 0x000fe20000010000 */
[----:B------:R-:W-:Y:S02]  /*4880*/  IADD3.X R121, R121, -0x1, RZ, P5, !PT ;  /* 0xffffffff79797810 */ /* 0x000fe40002ffe4ff */
[----:B------:R-:W-:-:S04]  /*4890*/  FADD.FTZ R52, R53, R52 ;  /* 0x0000003435347221 */ /* 0x000fc80000010000 */
[----:B------:R-:W-:Y:S02]  /*48a0*/  FADD.FTZ R55, R52, R55 ;  /* 0x0000003734377221 */ /* 0x000fe40000010000 */
[C---:B-1----:R-:W-:Y:S02]  /*48b0*/  IMAD R11, R135.reuse, c[0x0][0x304], R0 ;  /* 0x0000c100870b7a24 */ /* 0x042fe400078e0200 */
[----:B------:R-:W-:-:S04]  /*48c0*/  IMAD.WIDE.U32 R8, R135, c[0x0][0x300], R22 ;  /* 0x0000c00087087a25 */ /* 0x000fc800078e0016 */
[----:B------:R-:W-:Y:S01]  /*48d0*/  FADD.FTZ R54, R55, R54 ;  /* 0x0000003637367221 */ /* 0x000fe20000010000 */
[----:B------:R-:W-:Y:S02]  /*48e0*/  IADD3 R9, R9, R11, RZ ;  /* 0x0000000b09097210 */ /* 0x000fe40007ffe0ff */
[----:B------:R-:W-:Y:S01]  /*48f0*/  LEA R10, P0, R8, c[0x0][0x340], 0x1 ;  /* 0x0000d000080a7a11 */ /* 0x000fe200078008ff */
[----:B------:R-:W-:-:S03]  /*4900*/  FADD.FTZ R57, R54, R57 ;  /* 0x0000003936397221 */ /* 0x000fc60000010000 */
[----:B------:R-:W-:Y:S01]  /*4910*/  LEA.HI.X R11, R8, c[0x0][0x344], R9, 0x1, P0 ;  /* 0x0000d100080b7a11 */ /* 0x000fe200000f0c09 */
[----:B------:R-:W-:Y:S01]  /*4920*/  STS.128 [R107], R24 ;  /* 0x000000186b007388 */ /* 0x000fe20000000c00 */
[----:B------:R-:W-:Y:S01]  /*4930*/  ISETP.GT.AND P0, PT, R111, 0x1, PT ;  /* 0x000000016f00780c */ /* 0x000fe20003f04270 */
[----:B------:R-:W-:Y:S01]  /*4940*/  FADD.FTZ R56, R57, R56 ;  /* 0x0000003839387221 */ /* 0x000fe20000010000 */
[----:B------:R-:W-:Y:S01]  /*4950*/  MOV R111, R34 ;  /* 0x00000022006f7202 */ /* 0x000fe20000000f00 */
[----:B------:R-:W-:Y:S01]  /*4960*/  STS.128 [R107+0x10], R28 ;  /* 0x0000101c6b007388 */ /* 0x000fe20000000c00 */
[----:B------:R-:W-:-:S06]  /*4970*/  NOP ;  /* 0x0000000000007918 */ /* 0x000fcc0000000000 */
[----:B------:R-:W1:Y:S01]  /*4980*/  LDS.128 R16, [R122.X16] ;  /* 0x000000007a107984 */ /* 0x000e62000000cc00 */
[----:B------:R-:W-:-:S03]  /*4990*/  IMAD.WIDE R8, R108, 0x10, R10 ;  /* 0x000000106c087825 */ /* 0x000fc600078e020a */
[----:B------:R-:W2:Y:S01]  /*49a0*/  LDS.128 R4, [R122.X16+0x200] ;  /* 0x000200007a047984 */ /* 0x000ea2000000cc00 */
[----:B------:R-:W-:-:S03]  /*49b0*/  FADD.FTZ R123, R56, R59 ;  /* 0x0000003b387b7221 */ /* 0x000fc60000010000 */
[----:B-1----:R1:W-:Y:S04]  /*49c0*/  STG.E.128 [R8.64], R16 ;  /* 0x0000001008007986 */ /* 0x0023e8000c101d04 */
[----:B--2---:R1:W-:Y:S01]  /*49d0*/  STG.E.128 [R8.64+0x200], R4 ;  /* 0x0002000408007986 */ /* 0x0043e2000c101d04 */
[----:B------:R-:W-:Y:S01]  /*49e0*/  @!P0 CALL.REL.NOINC `(.L_x_6407) ;  /* 0x0000001000008944 */ /* 0x000fe20003c00000 */
[----:B------:R-:W-:Y:S05]  /*49f0*/  BRA `(.L_x_6447) ;  /* 0xffffbe5000007947 */ /* 0x000fea000383ffff */
.L_x_6407:
[----:B------:R-:W-:Y:S02]  /*4a00*/  ISETP.NE.U32.AND P0, PT, RZ, c[0x0][0x328], PT ;  /* 0x0000ca00ff007a0c */ /* 0x000fe40003f05070 */
[----:B------:R-:W-:Y:S02]  /*4a10*/  ISETP.NE.U32.AND P2, PT, RZ, c[0x0][0x348], PT ;  /* 0x0000d200ff007a0c */ /* 0x000fe40003f45070 */
[----:B------:R-:W-:Y:S02]  /*4a20*/  ISETP.NE.AND.EX P1, PT, RZ, c[0x0][0x32c], PT, P0 ;  /* 0x0000cb00ff007a0c */ /* 0x000fe40003f25300 */
[----:B------:R-:W-:-:S11]  /*4a30*/  ISETP.NE.AND.EX P0, PT, RZ, c[0x0][0x34c], PT, P2 ;  /* 0x0000d300ff007a0c */ /* 0x000fd60003f05320 */
[----:B------:R-:W-:Y:S05]  /*4a40*/  @!P1 BRA `(.L_x_6448) ;  /* 0x0000014000009947 */ /* 0x000fea0003800000 */
[----:B------:R-:W2:Y:S01]  /*4a50*/  SHFL.DOWN P1, R0, R125, 0x1, 0x1f ;  /* 0x08201f007d007f89 */ /* 0x000ea20000020000 */
[----:B------:R-:W-:Y:S03]  /*4a60*/  BSSY B0, `(.L_x_6448) ;  /* 0x0000012000007945 */ /* 0x000fe60003800000 */
[----:B-1----:R-:W1:Y:S01]  /*4a70*/  S2R R8, SR_LANEID ;  /* 0x0000000000087919 */ /* 0x002e620000000000 */
[----:B--2---:R-:W-:Y:S01]  /*4a80*/  @P1 FADD R0, R0, R125 ;  /* 0x0000007d00001221 */ /* 0x004fe20000000000 */
[----:B-1----:R-:W-:-:S04]  /*4a90*/  ISETP.NE.AND P2, PT, R8, RZ, PT ;  /* 0x000000ff0800720c */ /* 0x002fc80003f45270 */
        /* <DEDUP_REMOVED lines=14> */
.L_x_6449:
[----:B-1----:R-:W-:Y:S05]  /*4b80*/  BSYNC B0 ;  /* 0x0000000000007941 */ /* 0x002fea0003800000 */
.L_x_6448:
[----:B------:R-:W-:Y:S01]  /*4b90*/  BSSY B0, `(.L_x_6450) ;  /* 0x0000018000007945 */ /* 0x000fe20003800000 */
[----:B------:R-:W-:Y:S05]  /*4ba0*/  @!P0 BRA `(.L_x_6451) ;  /* 0x0000015000008947 */ /* 0x000fea0003800000 */
[----:B------:R-:W-:Y:S06]  /*4bb0*/  BAR.SYNC.DEFER_BLOCKING 0x0 ;  /* 0x0000000000007b1d */ /* 0x000fec0000010000 */
[----:B------:R-:W2:Y:S04]  /*4bc0*/  SHFL.DOWN P0, R0, R123, 0x1, 0x1f ;  /* 0x08201f007b007f89 */ /* 0x000ea80000000000 */
[----:B-1----:R-:W1:Y:S04]  /*4bd0*/  S2R R8, SR_LANEID ;  /* 0x0000000000087919 */ /* 0x002e680000000000 */
[----:B------:R-:W4:Y:S01]  /*4be0*/  S2R R9, SR_TID.X ;  /* 0x0000000000097919 */ /* 0x000f220000002100 */
[----:B--2---:R-:W-:Y:S01]  /*4bf0*/  @P0 FADD R0, R0, R123 ;  /* 0x0000007b00000221 */ /* 0x004fe20000000000 */
[----:B-1----:R-:W-:-:S04]  /*4c00*/  ISETP.NE.AND P1, PT, R8, RZ, PT ;  /* 0x000000ff0800720c */ /* 0x002fc80003f25270 */
        /* <DEDUP_REMOVED lines=15> */
.L_x_6451:
[----:B-1----:R-:W1:Y:S02]  /*4d00*/  S2R R9, SR_TID.X ;  /* 0x0000000000097919 */ /* 0x002e640000002100 */
.L_x_6452:
[----:B-1----:R-:W-:Y:S05]  /*4d10*/  BSYNC B0 ;  /* 0x0000000000007941 */ /* 0x002fea0003800000 */
.L_x_6450:
[----:B------:R-:W-:-:S13]  /*4d20*/  ISETP.GE.AND P0, PT, R9, c[0x0][0x16c], PT ;  /* 0x00005b0009007a0c */ /* 0x000fda0003f06270 */
[----:B------:R-:W-:Y:S05]  /*4d30*/  @P0 EXIT ;  /* 0x000000000000094d */ /* 0x000fea0003800000 */
[----:B------:R-:W-:Y:S02]  /*4d40*/  IMAD R128, R128, c[0x0][0x288], RZ ;  /* 0x0000a20080807a24 */ /* 0x000fe400078e02ff */
[----:B------:R-:W-:-:S04]  /*4d50*/  IMAD.WIDE.U32 R2, R135, c[0x0][0x288], RZ ;  /* 0x0000a20087027a25 */ /* 0x000fc800078e00ff */
[----:B------:R-:W-:-:S05]  /*4d60*/  IMAD R13, R135, c[0x0][0x28c], R128 ;  /* 0x0000a300870d7a24 */ /* 0x000fca00078e0280 */
[----:B------:R-:W-:Y:S02]  /*4d70*/  IADD3 R13, R3, R13, RZ ;  /* 0x0000000d030d7210 */ /* 0x000fe40007ffe0ff */
.L_x_6453:
[----:B-1----:R1:W2:Y:S01]  /*4d80*/  LDS R11, [R9.X4+0x2b78] ;  /* 0x002b7800090b7984 */ /* 0x0022a20000004800 */
        /* <DEDUP_REMOVED lines=15> */
.L_x_6454:
        /* <DEDUP_REMOVED lines=16> */
.L_x_9096:


//--------------------- .text._Z25selective_scan_bwd_kernelI32Selective_Scan_bwd_kernel_traitsILi32ELi16ELb1ELb1ELb1ELb0ELb1EN3c104HalfEfEEv12SSMParamsBwd --------------------------
	.section	.text._Z25selective_scan_bwd_kernelI32Selective_Scan_bwd_kernel_traitsILi32ELi16ELb1ELb1ELb1ELb0ELb1EN3c104HalfEfEEv12SSMParamsBwd,"ax",@progbits
	.sectioninfo	@"SHI_REGISTERS=254"
	.align	128
        .global         _Z25selective_scan_bwd_kernelI32Selective_Scan_bwd_kernel_traitsILi32ELi16ELb1ELb1ELb1ELb0ELb1EN3c104HalfEfEEv12SSMParamsBwd
        .type           _Z25selective_scan_bwd_kernelI32Selective_Scan_bwd_kernel_traitsILi32ELi16ELb1ELb1ELb1ELb0ELb1EN3c104HalfEfEEv12SSMParamsBwd,@function
        .size           _Z25selective_scan_bwd_kernelI32Selective_Scan_bwd_kernel_traitsILi32ELi16ELb1ELb1ELb1ELb0ELb1EN3c104HalfEfEEv12SSMParamsBwd,(.L_x_9097 - _Z25selective_scan_bwd_kernelI32Selective_Scan_bwd_kernel_traitsILi32ELi16ELb1ELb1ELb1ELb0ELb1EN3c104HalfEfEEv12SSMParamsBwd)
        .other          _Z25selective_scan_bwd_kernelI32Selective_Scan_bwd_kernel_traitsILi32ELi16ELb1ELb1ELb1ELb0ELb1EN3c104HalfEfEEv12SSMParamsBwd,@"STO_CUDA_ENTRY STV_DEFAULT"
_Z25selective_scan_bwd_kernelI32Selective_Scan_bwd_kernel_traitsILi32ELi16ELb1ELb1ELb1ELb0ELb1EN3c104HalfEfEEv12SSMParamsBwd:
.text._Z25selective_scan_bwd_kernelI32Selective_Scan_bwd_kernel_traitsILi32ELi16ELb1ELb1ELb1ELb0ELb1EN3c104HalfEfEEv12SSMParamsBwd:
        /* <DEDUP_REMOVED lines=50> */
[----:B------:R-:W-:Y:S01]  /*0320*/  IMAD R12, R43, c[0x0][0x1dc], R12 ;  /* 0x000077002b0c7a24 */ /* 0x000fe200078e020c */
[----:B------:R-:W-:Y:S01]  /*0330*/  SHF.R.S32.HI R15, RZ, 0x1f, R13 ;  /* 0x0000001fff0f7819 */ /* 0x000fe2000001140d */
[----:B------:R-:W-:-:S04]  /*0340*/  IMAD.HI.U32 R47, R7, R10, RZ ;  /* 0x0000000a072f7227 */ /* 0x000fc800078e00ff */
[----:B------:R-:W-:Y:S01]  /*0350*/  IMAD.WIDE.U32 R6, R45, c[0x0][0x278], RZ ;  /* 0x00009e002d067a25 */ /* 0x000fe200078e00ff */
[----:B------:R-:W-:-:S03]  /*0360*/  IADD3 R2, -R47, RZ, RZ ;  /* 0x000000ff2f027210 */ /* 0x000fc60007ffe1ff */
[----:B------:R-:W-:Y:S02]  /*0370*/  IMAD R16, R0, c[0x0][0x280], RZ ;  /* 0x0000a00000107a24 */ /* 0x000fe400078e02ff */
[----:B------:R-:W-:Y:S02]  /*0380*/  IMAD R10, R17, R2, R10 ;  /* 0x00000002110a7224 */ /* 0x000fe400078e020a */
[----:B------:R-:W-:-:S03]  /*0390*/  IMAD.WIDE.U32 R2, R45, c[0x0][0x1d0], RZ ;  /* 0x000074002d027a25 */ /* 0x000fc600078e00ff */
[----:B------:R-:W-:Y:S01]  /*03a0*/  ISETP.GT.U32.AND P4, PT, R17, R10, PT ;  /* 0x0000000a1100720c */ /* 0x000fe20003f84070 */
[----:B------:R-:W-:Y:S01]  /*03b0*/  IMAD.WIDE.U32 R4, R43, c[0x0][0x1e8], R4 ;  /* 0x00007a002b047a25 */ /* 0x000fe200078e0004 */
[----:B------:R-:W-:-:S03]  /*03c0*/  IADD3 R3, R3, R11, RZ ;  /* 0x0000000b03037210 */ /* 0x000fc60007ffe0ff */
[----:B------:R-:W-:Y:S02]  /*03d0*/  IMAD R11, R45, c[0x0][0x27c], R14 ;  /* 0x00009f002d0b7a24 */ /* 0x000fe400078e020e */
[----:B------:R-:W-:-:S03]  /*03e0*/  IMAD.WIDE.U32 R2, R43, c[0x0][0x1d8], R2 ;  /* 0x000076002b027a25 */ /* 0x000fc600078e0002 */
[----:B------:R-:W-:Y:S01]  /*03f0*/  IADD3 R7, R7, R11, RZ ;  /* 0x0000000b07077210 */ /* 0x000fe20007ffe0ff */
[----:B------:R-:W-:Y:S02]  /*0400*/  IMAD R14, R0, c[0x0][0x1e8], RZ ;  /* 0x00007a00000e7a24 */ /* 0x000fe400078e02ff */
[-C--:B------:R-:W-:Y:S01]  /*0410*/  @!P4 IADD3 R10, R10, -R17.reuse, RZ ;  /* 0x800000110a0ac210 */ /* 0x080fe20007ffe0ff */
[----:B------:R-:W-:Y:S01]  /*0420*/  IMAD R16, R43, c[0x0][0x284], R16 ;  /* 0x0000a1002b107a24 */ /* 0x000fe200078e0210 */
[----:B------:R-:W-:Y:S01]  /*0430*/  @!P4 IADD3 R47, R47, 0x1, RZ ;  /* 0x000000012f2fc810 */ /* 0x000fe20007ffe0ff */
[----:B------:R-:W-:Y:S01]  /*0440*/  IMAD.WIDE.U32 R6, R43, c[0x0][0x280], R6 ;  /* 0x0000a0002b067a25 */ /* 0x000fe200078e0006 */
[----:B------:R-:W-:Y:S02]  /*0450*/  ISETP.GE.U32.AND P2, PT, R10, R17, PT ;  /* 0x000000110a00720c */ /* 0x000fe40003f46070 */
[----:B------:R-:W-:Y:S01]  /*0460*/  IADD3 R55, P4, R13, R4, RZ ;  /* 0x000000040d377210 */ /* 0x000fe20007f9e0ff */
[----:B------:R-:W-:Y:S01]  /*0470*/  IMAD R14, R43, c[0x0][0x1ec], R14 ;  /* 0x00007b002b0e7a24 */ /* 0x000fe200078e020e */
[----:B------:R-:W-:Y:S01]  /*0480*/  IADD3 R57, P5, R13, R6, RZ ;  /* 0x000000060d397210 */ /* 0x000fe20007fbe0ff */
[----:B------:R-:W-:-:S02]  /*0490*/  IMAD R18, R170, c[0x0][0x1b0], RZ ;  /* 0x00006c00aa127a24 */ /* 0x000fc400078e02ff */
[----:B------:R-:W-:Y:S01]  /*04a0*/  IMAD.WIDE.U32 R10, R45, c[0x0][0x1b0], RZ ;  /* 0x00006c002d0a7a25 */ /* 0x000fe200078e00ff */
[C---:B------:R-:W-:Y:S02]  /*04b0*/  IADD3.X R4, R15.reuse, R5, R14, P4, !PT ;  /* 0x000000050f047210 */ /* 0x040fe400027fe40e */
[----:B------:R-:W-:Y:S01]  /*04c0*/  IADD3.X R6, R15, R7, R16, P5, !PT ;  /* 0x000000070f067210 */ /* 0x000fe20002ffe410 */
[----:B------:R-:W-:Y:S02]  /*04d0*/  IMAD R17, R45, c[0x0][0x1b4], R18 ;  /* 0x00006d002d117a24 */ /* 0x000fe400078e0212 */
[----:B------:R-:W-:Y:S02]  /*04e0*/  @P2 IADD3 R47, R47, 0x1, RZ ;  /* 0x000000012f2f2810 */ /* 0x000fe40007ffe0ff */
[----:B------:R-:W-:Y:S02]  /*04f0*/  IADD3 R53, P2, R13, R2, RZ ;  /* 0x000000020d357210 */ /* 0x000fe40007f5e0ff */
[----:B------:R-:W-:-:S02]  /*0500*/  @!P1 IADD3 R47, -R47, RZ, RZ ;  /* 0x000000ff2f2f9210 */ /* 0x000fc40007ffe1ff */
[----:B------:R-:W-:Y:S02]  /*0510*/  @!P0 LOP3.LUT R47, RZ, c[0x0][0x178], RZ, 0x33, !PT ;  /* 0x00005e00ff2f8a12 */ /* 0x000fe400078e33ff */
[----:B------:R-:W-:Y:S02]  /*0520*/  IADD3.X R2, R15, R3, R12, P2, !PT ;  /* 0x000000030f027210 */ /* 0x000fe400017fe40c */
[----:B------:R-:W-:Y:S01]  /*0530*/  LEA R52, P0, R53, c[0x0][0x240], 0x1 ;  /* 0x0000900035347a11 */ /* 0x000fe200078008ff */
[----:B------:R-:W-:Y:S01]  /*0540*/  IMAD.WIDE.U32 R8, R47, c[0x0][0x1a8], R8 ;  /* 0x00006a002f087a25 */ /* 0x000fe200078e0008 */
[----:B------:R-:W-:Y:S02]  /*0550*/  SHF.R.S32.HI R172, RZ, 0x1f, R47 ;  /* 0x0000001fffac7819 */ /* 0x000fe4000001142f */
[----:B------:R-:W-:Y:S02]  /*0560*/  LEA.HI.X R53, R53, c[0x0][0x244], R2, 0x1, P0 ;  /* 0x0000910035357a11 */ /* 0x000fe400000f0c02 */
[----:B------:R-:W-:Y:S01]  /*0570*/  ISETP.NE.U32.AND P0, PT, RZ, c[0x0][0x260], PT ;  /* 0x00009800ff007a0c */ /* 0x000fe20003f05070 */
[----:B------:R-:W-:Y:S01]  /*0580*/  IMAD R2, R172, c[0x0][0x1a8], RZ ;  /* 0x00006a00ac027a24 */ /* 0x000fe200078e02ff */
[----:B------:R-:W-:-:S02]  /*0590*/  LEA R54, P1, R55, c[0x0][0x248], 0x1 ;  /* 0x0000920037367a11 */ /* 0x000fc400078208ff */
[----:B------:R-:W-:Y:S01]  /*05a0*/  LEA R56, P2, R57, c[0x0][0x308], 0x1 ;  /* 0x0000c20039387a11 */ /* 0x000fe200078408ff */
[----:B------:R-:W-:Y:S01]  /*05b0*/  IMAD R3, R47, c[0x0][0x1ac], R2 ;  /* 0x00006b002f037a24 */ /* 0x000fe200078e0202 */
[----:B------:R-:W-:Y:S02]  /*05c0*/  ISETP.NE.AND.EX P0, PT, RZ, c[0x0][0x264], PT, P0 ;  /* 0x00009900ff007a0c */ /* 0x000fe40003f05300 */
[----:B------:R-:W-:Y:S01]  /*05d0*/  LEA.HI.X R55, R55, c[0x0][0x24c], R4, 0x1, P1 ;  /* 0x0000930037377a11 */ /* 0x000fe200008f0c04 */
[----:B------:R-:W-:Y:S01]  /*05e0*/  IMAD R4, R172, c[0x0][0x1c8], RZ ;  /* 0x00007200ac047a24 */ /* 0x000fe200078e02ff */
[----:B------:R-:W-:Y:S02]  /*05f0*/  LEA.HI.X R57, R57, c[0x0][0x30c], R6, 0x1, P2 ;  /* 0x0000c30039397a11 */ /* 0x000fe400010f0c06 */
[----:B------:R-:W-:Y:S01]  /*0600*/  ISETP.NE.U32.AND P1, PT, RZ, c[0x0][0x328], PT ;  /* 0x0000ca00ff007a0c */ /* 0x000fe20003f25070 */
[----:B------:R-:W-:Y:S01]  /*0610*/  IMAD R5, R47, c[0x0][0x1cc], R4 ;  /* 0x000073002f057a24 */ /* 0x000fe200078e0204 */
[----:B------:R-:W-:-:S02]  /*0620*/  ISETP.NE.U32.AND P2, PT, RZ, c[0x0][0x348], PT ;  /* 0x0000d200ff007a0c */ /* 0x000fc40003f45070 */
[----:B------:R-:W-:Y:S02]  /*0630*/  IADD3 R11, R11, R17, RZ ;  /* 0x000000110b0b7210 */ /* 0x000fe40007ffe0ff */
[----:B------:R-:W-:Y:S01]  /*0640*/  ISETP.NE.AND.EX P1, PT, RZ, c[0x0][0x32c], PT, P1 ;  /* 0x0000cb00ff007a0c */ /* 0x000fe20003f25310 */
[----:B------:R-:W-:Y:S01]  /*0650*/  @P0 IMAD R2, R45, c[0x0][0x164], R43 ;  /* 0x000059002d020a24 */ /* 0x000fe200078e022b */
[----:B------:R-:W-:Y:S01]  /*0660*/  ISETP.NE.AND.EX P2, PT, RZ, c[0x0][0x34c], PT, P2 ;  /* 0x0000d300ff007a0c */ /* 0x000fe20003f45320 */
[----:B------:R-:W-:Y:S01]  /*0670*/  IMAD.WIDE.U32 R10, R47, c[0x0][0x1c8], R10 ;  /* 0x000072002f0a7a25 */ /* 0x000fe200078e000a */
[----:B------:R-:W-:Y:S02]  /*0680*/  IADD3 R58, P5, R13, R8, RZ ;  /* 0x000000080d3a7210 */ /* 0x000fe40007fbe0ff */
[----:B------:R-:W-:Y:S01]  /*0690*/  IADD3 R8, R9, R3, RZ ;  /* 0x0000000309087210 */ /* 0x000fe20007ffe0ff */
[----:B------:R-:W-:Y:S01]  /*06a0*/  @P0 IMAD R2, R2, c[0x0][0x174], RZ ;  /* 0x00005d0002020a24 */ /* 0x000fe200078e02ff */
[----:B------:R-:W-:-:S02]  /*06b0*/  IADD3 R13, P4, R13, R10, RZ ;  /* 0x0000000a0d0d7210 */ /* 0x000fc40007f9e0ff */
[----:B------:R-:W-:Y:S01]  /*06c0*/  IADD3.X R3, R15, R8, RZ, P5, !PT ;  /* 0x000000080f037210 */ /* 0x000fe20002ffe4ff */
[----:B------:R-:W-:Y:S01]  /*06d0*/  @P0 IMAD R2, R2, c[0x0][0x16c], RZ ;  /* 0x00005b0002020a24 */ /* 0x000fe200078e02ff */
[----:B------:R-:W-:Y:S02]  /*06e0*/  IADD3 R60, R11, R5, RZ ;  /* 0x000000050b3c7210 */ /* 0x000fe40007ffe0ff */
[C---:B------:R-:W-:Y:S02]  /*06f0*/  LEA R51, P5, R58.reuse, c[0x0][0x228], 0x1 ;  /* 0x00008a003a337a11 */ /* 0x040fe400078a08ff */
[----:B------:R-:W-:Y:S02]  /*0700*/  @P0 MOV R41, 0x8 ;  /* 0x0000000800290802 */ /* 0x000fe40000000f00 */
[----:B------:R-:W-:Y:S02]  /*0710*/  IADD3.X R60, R15, R60, RZ, P4, !PT ;  /* 0x0000003c0f3c7210 */ /* 0x000fe400027fe4ff */
[----:B------:R-:W-:Y:S01]  /*0720*/  LEA.HI.X R58, R58, c[0x0][0x22c], R3, 0x1, P5 ;  /* 0x00008b003a3a7a11 */ /* 0x000fe200028f0c03 */
        /* <DEDUP_REMOVED lines=15> */
.L_x_6495:
[----:B------:R-:W-:Y:S01]  /*0820*/  BAR.SYNC.DEFER_BLOCKING 0x0 ;  /* 0x0000000000007b1d */ /* 0x000fe20000010000 */
[----:B0-----:R-:W-:-:S04]  /*0830*/  SHF.L.U32 R2, R49, 0x1, RZ ;  /* 0x0000000131027819 */ /* 0x001fc800000006ff */
[----:B------:R-:W-:-:S04]  /*0840*/  LOP3.LUT R2, R2, 0xffffffc0, RZ, 0xc0, !PT ;  /* 0xffffffc002027812 */ /* 0x000fc800078ec0ff */
[----:B------:R-:W-:-:S05]  /*0850*/  LOP3.LUT R63, R2, 0x1f, R49, 0xf8, !PT ;  /* 0x0000001f023f7812 */ /* 0x000fca00078ef831 */
[----:B------:R-:W-:-:S05]  /*0860*/  IMAD.WIDE R2, R63, 0x10, R52 ;  /* 0x000000103f027825 */ /* 0x000fca00078e0234 */
[----:B--2---:R-:W2:Y:S04]  /*0870*/  LDG.E.128 R12, [R2.64] ;  /* 0x00000004020c7981 */ /* 0x004ea8000c1e1d00 */
        /* <DEDUP_REMOVED lines=35> */
[----:B----4-:R-:W-:Y:S01]  /*0ab0*/  STS.128 [R50.X16+0x200], R68 ;  /* 0x0002004432007388 */ /* 0x010fe2000000cc00 */
[----:B------:R-:W-:-:S06]  /*0ac0*/  NOP ;  /* 0x0000000000007918 */ /* 0x000fcc0000000000 */
[----:B------:R-:W2:Y:S04]  /*0ad0*/  LDS.128 R72, [R64] ;  /* 0x0000000040487984 */ /* 0x000ea80000000c00 */
[----:B------:R-:W-:Y:S04]  /*0ae0*/  LDS.128 R24, [R64+0x10] ;  /* 0x0000100040187984 */ /* 0x000fe80000000c00 */
[----:B------:R-:W-:Y:S06]  /*0af0*/  BAR.SYNC.DEFER_BLOCKING 0x0 ;  /* 0x0000000000007b1d */ /* 0x000fec0000010000 */
[----:B------:R-:W3:Y:S04]  /*0b00*/  LDG.E.128 R76, [R20.64+-0x400] ;  /* 0xfffc0004144c7981 */ /* 0x000ee8000c1e1d00 */
[----:B------:R-:W4:Y:S01]  /*0b10*/  LDG.E.128 R80, [R20.64+-0x200] ;  /* 0xfffe000414507981 */ /* 0x000f22000c1e1d00 */
        /* <DEDUP_REMOVED lines=15> */
[----:B------:R-:W4:Y:S04]  /*0c10*/  LDS.128 R20, [R64+0x10] ;  /* 0x0000100040147984 */ /* 0x000f280000000c00 */
[----:B------:R-:W-:Y:S06]  /*0c20*/  BAR.SYNC.DEFER_BLOCKING 0x0 ;  /* 0x0000000000007b1d */ /* 0x000fec0000010000 */
[----:B------:R4:W3:Y:S04]  /*0c30*/  LDG.E.128 R28, [R66.64+-0x400] ;  /* 0xfffc0004421c7981 */ /* 0x0008e8000c1e1d00 */
[----:B0-----:R4:W3:Y:S01]  /*0c40*/  LDG.E.128 R32, [R66.64+-0x200] ;  /* 0xfffe000442207981 */ /* 0x0018e2000c1e1d00 */
[--C-:B--2---:R-:W-:Y:S01]  /*0c50*/  HADD2.F32 R96, -RZ, R72.reuse.H0_H0 ;  /* 0x20000048ff607230 */ /* 0x104fe20000004100 */
[----:B------:R-:W-:Y:S01]  /*0c60*/  IMAD.WIDE.U32 R88, R43, c[0x0][0x2f0], R2 ;  /* 0x0000bc002b587a25 */ /* 0x000fe200078e0002 */
[----:B------:R-:W-:-:S02]  /*0c70*/  HADD2.F32 R98, -RZ, R72.H1_H1 ;  /* 0x30000048ff627230 */ /* 0x000fc40000004100 */
[--C-:B-1----:R-:W-:Y:S01]  /*0c80*/  HADD2.F32 R84, -RZ, R68.reuse.H0_H0 ;  /* 0x20000044ff547230 */ /* 0x102fe20000004100 */
[----:B------:R-:W-:Y:S01]  /*0c90*/  IMAD R72, R0, c[0x0][0x2f0], RZ ;  /* 0x0000bc0000487a24 */ /* 0x000fe200078e02ff */
        /* <DEDUP_REMOVED lines=14> */
[----:B------:R-:W-:Y:S01]  /*0d80*/  HADD2.F32 R100, -RZ, R73.H0_H0 ;  /* 0x20000049ff647230 */ /* 0x000fe20000004100 */
[----:B------:R-:W-:Y:S01]  /*0d90*/  FMUL.FTZ R71, R83, -1.4426950216293334961 ;  /* 0xbfb8aa3b53477820 */ /* 0x000fe20000410000 */
[----:B------:R-:W1:Y:S01]  /*0da0*/  MUFU.EX2 R68, R68 ;  /* 0x0000004400447308 */ /* 0x000e620000000800 */
[----:B------:R-:W-:-:S02]  /*0db0*/  HADD2.F32 R97, -RZ, R20.H0_H0 ;  /* 0x20000014ff617230 */ /* 0x000fc40000004100 */
[----:B------:R-:W-:Y:S02]  /*0dc0*/  HADD2.F32 R102, -RZ, R73.H1_H1 ;  /* 0x30000049ff667230 */ /* 0x000fe40000004100 */
[--C-:B------:R-:W-:Y:S01]  /*0dd0*/  HADD2.F32 R117, -RZ, R25.reuse.H0_H0 ;  /* 0x20000019ff757230 */ /* 0x100fe20000004100 */
[----:B------:R-:W-:Y:S01]  /*0de0*/  FMUL.FTZ R73, R97, -1.4426950216293334961 ;  /* 0xbfb8aa3b61497820 */ /* 0x000fe20000410000 */
[----:B------:R-:W-:Y:S01]  /*0df0*/  HADD2.F32 R87, -RZ, R25.H1_H1 ;  /* 0x30000019ff577230 */ /* 0x000fe20000004100 */
[----:B0-----:R-:W-:Y:S01]  /*0e00*/  FADD.FTZ R65, R65, 1 ;  /* 0x3f80000041417421 */ /* 0x001fe20000010000 */
[----:B------:R-:W0:Y:S01]  /*0e10*/  MUFU.EX2 R76, R76 ;  /* 0x0000004c004c7308 */ /* 0x000e220000000800 */
[----:B------:R-:W-:Y:S02]  /*0e20*/  HADD2.F32 R99, -RZ, R20.H1_H1 ;  /* 0x30000014ff637230 */ /* 0x000fe40000004100 */
[--C-:B------:R-:W-:Y:S02]  /*0e30*/  HADD2.F32 R104, -RZ, R74.reuse.H0_H0 ;  /* 0x2000004aff687230 */ /* 0x100fe40000004100 */
[----:B------:R-:W-:Y:S01]  /*0e40*/  HADD2.F32 R106, -RZ, R74.H1_H1 ;  /* 0x3000004aff6a7230 */ /* 0x000fe20000004100 */
[----:B-1----:R-:W-:-:S02]  /*0e50*/  FADD.FTZ R68, R68, 1 ;  /* 0x3f80000044447421 */ /* 0x002fc40000010000 */
[----:B------:R-:W1:Y:S01]  /*0e60*/  MUFU.RCP R119, R65 ;  /* 0x0000004100777308 */ /* 0x000e620000001000 */
[----:B------:R-:W-:Y:S02]  /*0e70*/  HADD2.F32 R91, -RZ, R26.H1_H1 ;  /* 0x3000001aff5b7230 */ /* 0x000fe40000004100 */
[----:B------:R-:W-:Y:S02]  /*0e80*/  HADD2.F32 R101, -RZ, R21.H0_H0 ;  /* 0x20000015ff657230 */ /* 0x000fe40000004100 */
[--C-:B------:R-:W-:Y:S02]  /*0e90*/  HADD2.F32 R108, -RZ, R75.reuse.H0_H0 ;  /* 0x2000004bff6c7230 */ /* 0x100fe40000004100 */
[----:B------:R-:W-:Y:S01]  /*0ea0*/  HADD2.F32 R110, -RZ, R75.H1_H1 ;  /* 0x3000004bff6e7230 */ /* 0x000fe20000004100 */
[----:B------:R1:W-:Y:S01]  /*0eb0*/  MUFU.EX2 R69, R66 ;  /* 0x0000004200457308 */ /* 0x0003e20000000800 */
[----:B0-----:R-:W-:Y:S01]  /*0ec0*/  FADD.FTZ R76, R76, 1 ;  /* 0x3f8000004c4c7421 */ /* 0x001fe20000010000 */
[----:B------:R-:W-:-:S02]  /*0ed0*/  HADD2.F32 R75, -RZ, R10.H0_H0 ;  /* 0x2000000aff4b7230 */ /* 0x000fc40000004100 */
[--C-:B------:R-:W-:Y:S02]  /*0ee0*/  HADD2.F32 R93, -RZ, R27.reuse.H0_H0 ;  /* 0x2000001bff5d7230 */ /* 0x100fe40000004100 */
[----:B------:R-:W-:Y:S01]  /*0ef0*/  HADD2.F32 R95, -RZ, R27.H1_H1 ;  /* 0x3000001bff5f7230 */ /* 0x000fe20000004100 */
[----:B------:R-:W-:Y:S01]  /*0f00*/  FMUL.FTZ R27, R101, -1.4426950216293334961 ;  /* 0xbfb8aa3b651b7820 */ /* 0x000fe20000410000 */
[----:B------:R-:W0:Y:S01]  /*0f10*/  MUFU.RCP R112, R68 ;  /* 0x0000004400707308 */ /* 0x000e220000001000 */
[----:B-1----:R-:W-:Y:S01]  /*0f20*/  FMUL.FTZ R66, R84, R119 ;  /* 0x0000007754427220 */ /* 0x002fe20000410000 */
[--C-:B------:R-:W-:Y:S01]  /*0f30*/  HADD2.F32 R113, -RZ, R24.reuse.H0_H0 ;  /* 0x20000018ff717230 */ /* 0x100fe20000004100 */
[----:B------:R-:W-:Y:S01]  /*0f40*/  FADD.FTZ R25, -R119, 1 ;  /* 0x3f80000077197421 */ /* 0x000fe20000010100 */
[----:B------:R-:W-:Y:S01]  /*0f50*/  HADD2.F32 R115, -RZ, R24.H1_H1 ;  /* 0x30000018ff737230 */ /* 0x000fe20000004100 */
[----:B------:R-:W-:Y:S01]  /*0f60*/  FMUL.FTZ R65, R96, R66 ;  /* 0x0000004260417220 */ /* 0x000fe20000410000 */
[----:B------:R-:W-:Y:S01]  /*0f70*/  HADD2.F32 R103, -RZ, R11.H1_H1 ;  /* 0x3000000bff677230 */ /* 0x000fe20000004100 */
[----:B------:R-:W-:Y:S01]  /*0f80*/  FFMA.FTZ R121, R84, R25, 1 ;  /* 0x3f80000054797423 */ /* 0x000fe20000010019 */
[----:B------:R1:W2:Y:S01]  /*0f90*/  MUFU.EX2 R78, R67 ;  /* 0x00000043004e7308 */ /* 0x0002a20000000800 */
[----:B------:R-:W-:Y:S01]  /*0fa0*/  FMUL.FTZ R25, R99, -1.4426950216293334961 ;  /* 0xbfb8aa3b63197820 */ /* 0x000fe20000410000 */
[----:B------:R-:W-:-:S02]  /*0fb0*/  HADD2.F32 R129, -RZ, R21.H1_H1 ;  /* 0x30000015ff817230 */ /* 0x000fc40000004100 */
[----:B------:R-:W-:Y:S02]  /*0fc0*/  HADD2.F32 R131, -RZ, R22.H0_H0 ;  /* 0x20000016ff837230 */ /* 0x000fe40000004100 */
[----:B------:R-:W-:Y:S02]  /*0fd0*/  HADD2.F32 R137, -RZ, R15.H1_H1 ;  /* 0x3000000fff897230 */ /* 0x000fe40000004100 */
[----:B------:R4:W2:Y:S01]  /*0fe0*/  MUFU.RCP R116, R76 ;  /* 0x0000004c00747308 */ /* 0x0008a20000001000 */
[----:B-1----:R-:W-:Y:S01]  /*0ff0*/  HADD2.F32 R67, -RZ, R8.H0_H0 ;  /* 0x20000008ff437230 */ /* 0x002fe20000004100 */
[----:B0-----:R-:W-:Y:S02]  /*1000*/  FMUL.FTZ R68, R85, R112 ;  /* 0x0000007055447220 */ /* 0x001fe40000410000 */
[----:B------:R-:W-:Y:S02]  /*1010*/  FADD.FTZ R20, -R112, 1 ;  /* 0x3f80000070147421 */ /* 0x000fe40000010100 */
[----:B------:R-:W-:-:S02]  /*1020*/  FFMA.FTZ R92, R65, R67, R46 ;  /* 0x00000043415c7223 */ /* 0x000fc4000001002e */
[----:B------:R-:W-:Y:S01]  /*1030*/  FADD.FTZ R46, R69, 1 ;  /* 0x3f800000452e7421 */ /* 0x000fe20000010000 */
[----:B------:R0:W1:Y:S01]  /*1040*/  MUFU.EX2 R82, R70 ;  /* 0x0000004600527308 */ /* 0x0000620000000800 */
[----:B------:R-:W-:Y:S01]  /*1050*/  FMUL.FTZ R67, R98, R68 ;  /* 0x0000004462437220 */ /* 0x000fe20000410000 */
[----:B----4-:R-:W-:Y:S01]  /*1060*/  HADD2.F32 R76, -RZ, R9.H0_H0 ;  /* 0x20000009ff4c7230 */ /* 0x010fe20000004100 */
[----:B------:R-:W-:Y:S02]  /*1070*/  IMAD R69, R43, c[0x0][0x2f4], R72 ;  /* 0x0000bd002b457a24 */ /* 0x000fe400078e0248 */
[----:B--2---:R-:W-:Y:S02]  /*1080*/  FADD.FTZ R78, R78, 1 ;  /* 0x3f8000004e4e7421 */ /* 0x004fe40000010000 */
[----:B------:R-:W-:Y:S01]  /*1090*/  FFMA.FTZ R114, R85, R20, 1 ;  /* 0x3f80000055727423 */ /* 0x000fe20000010014 */
[----:B------:R2:W4:Y:S01]  /*10a0*/  MUFU.RCP R120, R46 ;  /* 0x0000002e00787308 */ /* 0x0005220000001000 */
[----:B0-----:R-:W-:Y:S01]  /*10b0*/  HADD2.F32 R70, -RZ, R8.H1_H1 ;  /* 0x30000008ff467230 */ /* 0x001fe20000004100 */
[----:B------:R-:W-:Y:S01]  /*10c0*/  IADD3 R89, R89, R69, RZ ;  /* 0x0000004559597210 */ /* 0x000fe20007ffe0ff */
[----:B------:R-:W-:-:S03]  /*10d0*/  FADD.FTZ R24, -R116, 1 ;  /* 0x3f80000074187421 */ /* 0x000fc60000010100 */
[----:B------:R-:W-:Y:S02]  /*10e0*/  FFMA.FTZ R72, R67, R70, R92 ;  /* 0x0000004643487223 */ /* 0x000fe4000001005c */
[----:B------:R0:W4:Y:S01]  /*10f0*/  MUFU.EX2 R86, R71 ;  /* 0x0000004700567308 */ /* 0x0001220000000800 */
[C---:B------:R-:W-:Y:S01]  /*1100*/  FMUL.FTZ R70, R77.reuse, R116 ;  /* 0x000000744d467220 */ /* 0x040fe20000410000 */
[----:B--2---:R-:W-:Y:S01]  /*1110*/  HADD2.F32 R46, -RZ, R9.H1_H1 ;  /* 0x30000009ff2e7230 */ /* 0x004fe20000004100 */
[----:B-1----:R-:W-:Y:S02]  /*1120*/  FADD.FTZ R82, R82, 1 ;  /* 0x3f80000052527421 */ /* 0x002fe40000010000 */
[----:B------:R-:W-:Y:S02]  /*1130*/  FMUL.FTZ R69, R100, R70 ;  /* 0x0000004664457220 */ /* 0x000fe40000410000 */
[----:B------:R-:W-:Y:S01]  /*1140*/  FFMA.FTZ R118, R77, R24, 1 ;  /* 0x3f8000004d767423 */ /* 0x000fe20000010018 */
[----:B------:R-:W1:Y:S01]  /*1150*/  MUFU.RCP R123, R78 ;  /* 0x0000004e007b7308 */ /* 0x000e620000001000 */
[----:B0-----:R-:W-:Y:S01]  /*1160*/  FMUL.FTZ R71, R90, -1.4426950216293334961 ;  /* 0xbfb8aa3b5a477820 */ /* 0x001fe20000410000 */
[----:B------:R-:W-:Y:S01]  /*1170*/  HADD2.F32 R24, -RZ, R11.H0_H0 ;  /* 0x2000000bff187230 */ /* 0x000fe20000004100 */
[----:B------:R-:W-:-:S02]  /*1180*/  FFMA.FTZ R76, R69, R76, R72 ;  /* 0x0000004c454c7223 */ /* 0x000fc40000010048 */
[C---:B----4-:R-:W-:Y:S02]  /*1190*/  FMUL.FTZ R72, R79.reuse, R120 ;  /* 0x000000784f487220 */ /* 0x050fe40000410000 */
[----:B------:R-:W-:Y:S01]  /*11a0*/  FADD.FTZ R20, -R120, 1 ;  /* 0x3f80000078147421 */ /* 0x000fe20000010100 */
[----:B------:R0:W2:Y:S01]  /*11b0*/  MUFU.EX2 R92, R71 ;  /* 0x00000047005c7308 */ /* 0x0000a20000000800 */
[----:B------:R-:W-:Y:S02]  /*11c0*/  FADD.FTZ R86, R86, 1 ;  /* 0x3f80000056567421 */ /* 0x000fe40000010000 */
[----:B------:R-:W-:-:S05]  /*11d0*/  FFMA.FTZ R122, R79, R20, 1 ;  /* 0x3f8000004f7a7423 */ /* 0x000fca0000010014 */
[----:B------:R4:W4:Y:S01]  /*11e0*/  MUFU.RCP R124, R82 ;  /* 0x00000052007c7308 */ /* 0x0009220000001000 */
[----:B0-----:R-:W-:Y:S02]  /*11f0*/  FMUL.FTZ R71, R102, R72 ;  /* 0x0000004866477220 */ /* 0x001fe40000410000 */
[----:B-1----:R-:W-:Y:S02]  /*1200*/  FMUL.FTZ R74, R80, R123 ;  /* 0x0000007b504a7220 */ /* 0x002fe40000410000 */
[----:B------:R-:W-:Y:S01]  /*1210*/  FFMA.FTZ R76, R71, R46, R76 ;  /* 0x0000002e474c7223 */ /* 0x000fe2000001004c */
[----:B------:R-:W-:Y:S02]  /*1220*/  HADD2.F32 R46, -RZ, R26.H0_H0 ;  /* 0x2000001aff2e7230 */ /* 0x000fe40000004100 */
[----:B------:R0:W1:Y:S01]  /*1230*/  MUFU.EX2 R94, R73 ;  /* 0x00000049005e7308 */ /* 0x0000620000000800 */
[----:B--2---:R-:W-:Y:S01]  /*1240*/  FADD.FTZ R92, R92, 1 ;  /* 0x3f8000005c5c7421 */ /* 0x004fe20000010000 */
[----:B----4-:R-:W-:-:S06]  /*1250*/  HADD2.F32 R82, -RZ, R10.H1_H1 ;  /* 0x3000000aff527230 */ /* 0x010fcc0000004100 */
[----:B------:R2:W4:Y:S01]  /*1260*/  MUFU.EX2 R26, R25 ;  /* 0x00000019001a7308 */ /* 0x0005220000000800 */
[----:B0-----:R-:W-:Y:S02]  /*1270*/  FMUL.FTZ R73, R104, R74 ;  /* 0x0000004a68497220 */ /* 0x001fe40000410000 */
[----:B------:R-:W-:Y:S02]  /*1280*/  FADD.FTZ R20, -R124, 1 ;  /* 0x3f8000007c147421 */ /* 0x000fe40000010100 */
[----:B------:R-:W-:Y:S02]  /*1290*/  FFMA.FTZ R78, R73, R75, R76 ;  /* 0x0000004b494e7223 */ /* 0x000fe4000001004c */
[----:B------:R-:W-:Y:S01]  /*12a0*/  FMUL.FTZ R76, R81, R124 ;  /* 0x0000007c514c7220 */ /* 0x000fe20000410000 */
[----:B------:R-:W0:Y:S01]  /*12b0*/  MUFU.RCP R126, R86 ;  /* 0x00000056007e7308 */ /* 0x000e220000001000 */
[----:B-1----:R-:W-:Y:S02]  /*12c0*/  FADD.FTZ R94, R94, 1 ;  /* 0x3f8000005e5e7421 */ /* 0x002fe40000010000 */
[----:B------:R-:W-:-:S02]  /*12d0*/  FMUL.FTZ R75, R106, R76 ;  /* 0x0000004c6a4b7220 */ /* 0x000fc40000410000 */
[----:B--2---:R-:W-:Y:S02]  /*12e0*/  FADD.FTZ R25, -R123, 1 ;  /* 0x3f8000007b197421 */ /* 0x004fe40000010100 */
[----:B------:R-:W-:Y:S01]  /*12f0*/  FFMA.FTZ R82, R75, R82, R78 ;  /* 0x000000524b527223 */ /* 0x000fe2000001004e */
[----:B------:R-:W1:Y:S01]  /*1300*/  MUFU.EX2 R85, R27 ;  /* 0x0000001b00557308 */ /* 0x000e620000000800 */
[----:B----4-:R-:W-:Y:S02]  /*1310*/  FADD.FTZ R84, R26, 1 ;  /* 0x3f8000001a547421 */ /* 0x010fe40000010000 */
[----:B------:R-:W-:-:S05]  /*1320*/  FFMA.FTZ R125, R80, R25, 1 ;  /* 0x3f800000507d7423 */ /* 0x000fca0000010019 */
[----:B------:R2:W4:Y:S01]  /*1330*/  MUFU.RCP R127, R92 ;  /* 0x0000005c007f7308 */ /* 0x0005220000001000 */
[----:B0-----:R-:W-:-:S04]  /*1340*/  FMUL.FTZ R78, R83, R126 ;  /* 0x0000007e534e7220 */ /* 0x001fc80000410000 */
[----:B------:R-:W-:-:S03]  /*1350*/  FMUL.FTZ R77, R108, R78 ;  /* 0x0000004e6c4d7220 */ /* 0x000fc60000410000 */
[----:B------:R0:W-:Y:S01]  /*1360*/  MUFU.RCP R128, R94 ;  /* 0x0000005e00807308 */ /* 0x0001e20000001000 */
[----:B------:R-:W-:Y:S01]  /*1370*/  FFMA.FTZ R86, R77, R24, R82 ;  /* 0x000000184d567223 */ /* 0x000fe20000010052 */
[----:B--2---:R-:W-:Y:S01]  /*1380*/  HADD2.F32 R92, -RZ, R23.H0_H0 ;  /* 0x20000017ff5c7230 */ /* 0x004fe20000004100 */
[----:B-1----:R-:W-:Y:S02]  /*1390*/  FADD.FTZ R85, R85, 1 ;  /* 0x3f80000055557421 */ /* 0x002fe40000010000 */
[----:B------:R-:W-:-:S03]  /*13a0*/  FADD.FTZ R82, -R126, 1 ;  /* 0x3f8000007e527421 */ /* 0x000fc60000010100 */
[----:B------:R-:W1:Y:S01]  /*13b0*/  MUFU.RCP R132, R84 ;  /* 0x0000005400847308 */ /* 0x000e620000001000 */
[----:B----4-:R-:W-:Y:S01]  /*13c0*/  FMUL.FTZ R80, R90, R127 ;  /* 0x0000007f5a507220 */ /* 0x010fe20000410000 */
[----:B0-----:R-:W-:Y:S01]  /*13d0*/  HADD2.F32 R94, -RZ, R22.H1_H1 ;  /* 0x30000016ff5e7230 */ /* 0x001fe20000004100 */
[----:B------:R-:W-:Y:S02]  /*13e0*/  FADD.FTZ R21, -R127, 1 ;  /* 0x3f8000007f157421 */ /* 0x000fe40000010100 */
[----:B------:R-:W-:-:S03]  /*13f0*/  FMUL.FTZ R79, R110, R80 ;  /* 0x000000506e4f7220 */ /* 0x000fc60000410000 */
[----:B------:R-:W0:Y:S01]  /*1400*/  MUFU.RCP R136, R85 ;  /* 0x0000005500887308 */ /* 0x000e220000001000 */
[----:B------:R-:W-:Y:S02]  /*1410*/  FFMA.FTZ R86, R79, R103, R86 ;  /* 0x000000674f567223 */ /* 0x000fe40000010056 */
[----:B-1----:R-:W-:Y:S02]  /*1420*/  FMUL.FTZ R84, R99, R132 ;  /* 0x0000008463547220 */ /* 0x002fe40000410000 */
[----:B0-----:R-:W-:-:S04]  /*1430*/  FADD.FTZ R22, -R136, 1 ;  /* 0x3f80000088167421 */ /* 0x001fc80000010100 */
[----:B------:R-:W-:Y:S01]  /*1440*/  FFMA.FTZ R138, R101, R22, 1 ;  /* 0x3f800000658a7423 */ /* 0x000fe20000010016 */
[----:B---3--:R0:W-:Y:S04]  /*1450*/  STS.128 [R50.X16], R28 ;  /* 0x0000001c32007388 */ /* 0x0081e8000000cc00 */
[----:B------:R1:W-:Y:S01]  /*1460*/  STS.128 [R50.X16+0x200], R32 ;  /* 0x0002002032007388 */ /* 0x0003e2000000cc00 */
[----:B------:R-:W-:-:S06]  /*1470*/  NOP ;  /* 0x0000000000007918 */ /* 0x000fcc0000000000 */
[----:B------:R-:W2:Y:S01]  /*1480*/  LDS.128 R24, [R64] ;  /* 0x0000000040187984 */ /* 0x000ea20000000c00 */
[--C-:B0-----:R-:W-:Y:S01]  /*1490*/  HADD2.F32 R31, -RZ, R4.reuse.H1_H1 ;  /* 0x30000004ff1f7230 */ /* 0x101fe20000004100 */
[----:B------:R-:W-:Y:S02]  /*14a0*/  FMUL.FTZ R28, R129, -1.4426950216293334961 ;  /* 0xbfb8aa3b811c7820 */ /* 0x000fe40000410000 */
[----:B------:R-:W-:Y:S02]  /*14b0*/  FMUL.FTZ R29, R94, -1.4426950216293334961 ;  /* 0xbfb8aa3b5e1d7820 */ /* 0x000fe40000410000 */
[----:B-1----:R-:W-:Y:S02]  /*14c0*/  FFMA.FTZ R34, R83, R82, 1 ;  /* 0x3f80000053227423 */ /* 0x002fe40000010052 */
[----:B------:R-:W-:Y:S01]  /*14d0*/  FMUL.FTZ R82, R97, R128 ;  /* 0x0000008061527220 */ /* 0x000fe20000410000 */
[----:B------:R-:W-:Y:S01]  /*14e0*/  MUFU.EX2 R28, R28 ;  /* 0x0000001c001c7308 */ /* 0x000fe20000000800 */
[----:B------:R-:W-:Y:S01]  /*14f0*/  FFMA.FTZ R32, R81, R20, 1 ;  /* 0x3f80000051207423 */ /* 0x000fe20000010014 */
[----:B------:R-:W-:Y:S01]  /*1500*/  HADD2.F32 R20, -RZ, R4.H0_H0 ;  /* 0x20000004ff147230 */ /* 0x000fe20000004100 */
[----:B------:R-:W-:-:S02]  /*1510*/  FMUL.FTZ R81, R113, R82 ;  /* 0x0000005271517220 */ /* 0x000fc40000410000 */
[----:B------:R-:W-:Y:S02]  /*1520*/  FMUL.FTZ R83, R115, R84 ;  /* 0x0000005473537220 */ /* 0x000fe40000410000 */
[----:B------:R-:W-:Y:S01]  /*1530*/  FFMA.FTZ R86, R81, R20, R86 ;  /* 0x0000001451567223 */ /* 0x000fe20000010056 */
[----:B------:R-:W0:Y:S01]  /*1540*/  MUFU.EX2 R133, R29 ;  /* 0x0000001d00857308 */ /* 0x000e220000000800 */
[----:B------:R-:W-:Y:S02]  /*1550*/  FADD.FTZ R20, -R128, 1 ;  /* 0x3f80000080147421 */ /* 0x000fe40000010100 */
[----:B------:R-:W-:Y:S02]  /*1560*/  FFMA.FTZ R140, R83, R31, R86 ;  /* 0x0000001f538c7223 */ /* 0x000fe40000010056 */
[----:B------:R-:W-:Y:S02]  /*1570*/  FMUL.FTZ R86, R101, R136 ;  /* 0x0000008865567220 */ /* 0x000fe40000410000 */
[----:B------:R-:W-:Y:S01]  /*1580*/  FFMA.FTZ R35, R90, R21, 1 ;  /* 0x3f8000005a237423 */ /* 0x000fe20000010015 */
[----:B------:R-:W-:Y:S01]  /*1590*/  HADD2.F32 R90, -RZ, R23.H1_H1 ;  /* 0x30000017ff5a7230 */ /* 0x000fe20000004100 */
[----:B------:R-:W-:Y:S01]  /*15a0*/  FFMA.FTZ R130, R97, R20, 1 ;  /* 0x3f80000061827423 */ /* 0x000fe20000010014 */
[----:B------:R-:W-:Y:S01]  /*15b0*/  HADD2.F32 R23, -RZ, R5.H0_H0 ;  /* 0x20000005ff177230 */ /* 0x000fe20000004100 */
[----:B------:R-:W-:-:S02]  /*15c0*/  FMUL.FTZ R21, R131, -1.4426950216293334961 ;  /* 0xbfb8aa3b83157820 */ /* 0x000fc40000410000 */
[----:B------:R-:W-:Y:S02]  /*15d0*/  FADD.FTZ R20, -R132, 1 ;  /* 0x3f80000084147421 */ /* 0x000fe40000010100 */
[----:B------:R-:W-:Y:S01]  /*15e0*/  FMUL.FTZ R85, R117, R86 ;  /* 0x0000005675557220 */ /* 0x000fe20000410000 */
[----:B------:R1:W3:Y:S01]  /*15f0*/  MUFU.EX2 R30, R21 ;  /* 0x00000015001e7308 */ /* 0x0002e20000000800 */
[----:B------:R-:W-:Y:S02]  /*1600*/  FFMA.FTZ R134, R99, R20, 1 ;  /* 0x3f80000063867423 */ /* 0x000fe40000010014 */
[----:B------:R-:W-:Y:S01]  /*1610*/  FFMA.FTZ R140, R85, R23, R140 ;  /* 0x00000017558c7223 */ /* 0x000fe2000001008c */
[--C-:B--2---:R-:W-:Y:S01]  /*1620*/  HADD2.F32 R103, -RZ, R25.reuse.H1_H1 ;  /* 0x30000019ff677230 */ /* 0x104fe20000004100 */
[----:B------:R-:W-:Y:S01]  /*1630*/  FMUL.FTZ R31, R92, -1.4426950216293334961 ;  /* 0xbfb8aa3b5c1f7820 */ /* 0x000fe20000410000 */
[--C-:B------:R-:W-:Y:S01]  /*1640*/  HADD2.F32 R105, -RZ, R26.reuse.H0_H0 ;  /* 0x2000001aff697230 */ /* 0x100fe20000004100 */
[----:B0-----:R-:W-:Y:S01]  /*1650*/  FADD.FTZ R133, R133, 1 ;  /* 0x3f80000085857421 */ /* 0x001fe20000010000 */
[----:B------:R-:W-:Y:S01]  /*1660*/  HADD2.F32 R107, -RZ, R26.H1_H1 ;  /* 0x3000001aff6b7230 */ /* 0x000fe20000004100 */
[----:B-1----:R-:W0:Y:S01]  /*1670*/  LDS.128 R20, [R64+0x10] ;  /* 0x0000100040147984 */ /* 0x002e220000000c00 */
[----:B------:R-:W-:Y:S01]  /*1680*/  FMUL.FTZ R26, R90, -1.4426950216293334961 ;  /* 0xbfb8aa3b5a1a7820 */ /* 0x000fe20000410000 */
[----:B------:R-:W1:Y:S01]  /*1690*/  MUFU.EX2 R135, R31 ;  /* 0x0000001f00877308 */ /* 0x000e620000000800 */
[----:B------:R-:W-:Y:S01]  /*16a0*/  FMUL.FTZ R29, R102, R103 ;  /* 0x00000067661d7220 */ /* 0x000fe20000410000 */
[--C-:B------:R-:W-:Y:S01]  /*16b0*/  HADD2.F32 R97, -RZ, R24.reuse.H0_H0 ;  /* 0x20000018ff617230 */ /* 0x100fe20000004100 */
[----:B------:R-:W-:Y:S01]  /*16c0*/  FMUL.FTZ R104, R104, R105 ;  /* 0x0000006968687220 */ /* 0x000fe20000410000 */
[----:B------:R-:W-:Y:S01]  /*16d0*/  HADD2.F32 R99, -RZ, R24.H1_H1 ;  /* 0x30000018ff637230 */ /* 0x000fe20000004100 */
[----:B------:R-:W-:Y:S01]  /*16e0*/  FADD.FTZ R24, R28, 1 ;  /* 0x3f8000001c187421 */ /* 0x000fe20000010000 */
[----:B------:R-:W-:Y:S01]  /*16f0*/  HADD2.F32 R101, -RZ, R25.H0_H0 ;  /* 0x20000019ff657230 */ /* 0x000fe20000004100 */
[----:B------:R-:W-:Y:S01]  /*1700*/  FMUL.FTZ R29, R120, R29 ;  /* 0x0000001d781d7220 */ /* 0x000fe20000410000 */
[----:B------:R3:W2:Y:S01]  /*1710*/  MUFU.EX2 R102, R26 ;  /* 0x0000001a00667308 */ /* 0x0006a20000000800 */
[----:B------:R-:W-:Y:S01]  /*1720*/  FMUL.FTZ R96, R96, R97 ;  /* 0x0000006160607220 */ /* 0x000fe20000410000 */
[--C-:B------:R-:W-:Y:S01]  /*1730*/  HADD2.F32 R109, -RZ, R27.reuse.H0_H0 ;  /* 0x2000001bff6d7230 */ /* 0x100fe20000004100 */
[----:B------:R-:W-:Y:S01]  /*1740*/  FMUL.FTZ R122, R29, R122 ;  /* 0x0000007a1d7a7220 */ /* 0x000fe20000410000 */
[----:B------:R-:W-:Y:S01]  /*1750*/  HADD2.F32 R111, -RZ, R27.H1_H1 ;  /* 0x3000001bff6f7230 */ /* 0x000fe20000004100 */
[----:B------:R-:W-:-:S02]  /*1760*/  FMUL.FTZ R104, R123, R104 ;  /* 0x000000687b687220 */ /* 0x000fc40000410000 */
[----:B------:R-:W-:Y:S01]  /*1770*/  FMUL.FTZ R25, R98, R99 ;  /* 0x0000006362197220 */ /* 0x000fe20000410000 */
[----:B------:R-:W4:Y:S01]  /*1780*/  MUFU.RCP R24, R24 ;  /* 0x0000001800187308 */ /* 0x000f220000001000 */
[----:B---3--:R-:W-:Y:S02]  /*1790*/  FADD.FTZ R26, R30, 1 ;  /* 0x3f8000001e1a7421 */ /* 0x008fe40000010000 */
[----:B-1----:R-:W-:Y:S02]  /*17a0*/  FADD.FTZ R135, R135, 1 ;  /* 0x3f80000087877421 */ /* 0x002fe40000010000 */
[----:B------:R-:W-:Y:S01]  /*17b0*/  FMUL.FTZ R96, R119, R96 ;  /* 0x0000006077607220 */ /* 0x000fe20000410000 */
[----:B------:R-:W-:Y:S01]  /*17c0*/  HADD2.F32 R119, -RZ, R19.H0_H0 ;  /* 0x20000013ff777230 */ /* 0x000fe20000004100 */
[----:B------:R-:W-:Y:S01]  /*17d0*/  FMUL.FTZ R30, R104, R125 ;  /* 0x0000007d681e7220 */ /* 0x000fe20000410000 */
[----:B------:R-:W1:Y:S01]  /*17e0*/  MUFU.RCP R26, R26 ;  /* 0x0000001a001a7308 */ /* 0x000e620000001000 */
[----:B--2---:R-:W-:Y:S01]  /*17f0*/  FADD.FTZ R29, R102, 1 ;  /* 0x3f800000661d7421 */ /* 0x004fe20000010000 */
[----:B------:R-:W-:Y:S01]  /*1800*/  HADD2.F32 R125, -RZ, R12.H1_H1 ;  /* 0x3000000cff7d7230 */ /* 0x000fe20000004100 */
[----:B------:R-:W-:-:S02]  /*1810*/  FMUL.FTZ R25, R112, R25 ;  /* 0x0000001970197220 */ /* 0x000fc40000410000 */
[----:B------:R-:W-:Y:S02]  /*1820*/  FMUL.FTZ R27, R100, R101 ;  /* 0x00000065641b7220 */ /* 0x000fe40000410000 */
[----:B------:R-:W-:Y:S01]  /*1830*/  FMUL.FTZ R31, R106, R107 ;  /* 0x0000006b6a1f7220 */ /* 0x000fe20000410000 */
[----:B------:R-:W2:Y:S01]  /*1840*/  MUFU.RCP R133, R133 ;  /* 0x0000008500857308 */ /* 0x000ea20000001000 */
[----:B------:R-:W-:Y:S01]  /*1850*/  FMUL.FTZ R28, R96, R121 ;  /* 0x00000079601c7220 */ /* 0x000fe20000410000 */
[----:B------:R-:W-:Y:S01]  /*1860*/  HADD2.F32 R121, -RZ, R19.H1_H1 ;  /* 0x30000013ff797230 */ /* 0x000fe20000004100 */
[----:B------:R-:W-:Y:S02]  /*1870*/  FMUL.FTZ R33, R108, R109 ;  /* 0x0000006d6c217220 */ /* 0x000fe40000410000 */
[----:B------:R-:W-:Y:S01]  /*1880*/  FMUL.FTZ R110, R110, R111 ;  /* 0x0000006f6e6e7220 */ /* 0x000fe20000410000 */
[--C-:B0-----:R-:W-:Y:S01]  /*1890*/  HADD2.F32 R104, -RZ, R21.reuse.H1_H1 ;  /* 0x30000015ff687230 */ /* 0x101fe20000004100 */
[----:B------:R-:W-:Y:S01]  /*18a0*/  FMUL.FTZ R27, R116, R27 ;  /* 0x0000001b741b7220 */ /* 0x000fe20000410000 */
[----:B------:R-:W0:Y:S01]  /*18b0*/  MUFU.RCP R135, R135 ;  /* 0x0000008700877308 */ /* 0x000e220000001000 */
[--C-:B------:R-:W-:Y:S01]  /*18c0*/  HADD2.F32 R96, -RZ, R20.reuse.H0_H0 ;  /* 0x20000014ff607230 */ /* 0x100fe20000004100 */
[----:B------:R-:W-:Y:S01]  /*18d0*/  FMUL.FTZ R25, R25, R114 ;  /* 0x0000007219197220 */ /* 0x000fe20000410000 */
[----:B------:R-:W-:Y:S01]  /*18e0*/  HADD2.F32 R98, -RZ, R20.H1_H1 ;  /* 0x30000014ff627230 */ /* 0x000fe20000004100 */
[----:B----4-:R-:W-:Y:S01]  /*18f0*/  FADD.FTZ R20, -R24, 1 ;  /* 0x3f80000018147421 */ /* 0x010fe20000010100 */
[----:B------:R-:W-:Y:S01]  /*1900*/  HADD2.F32 R100, -RZ, R21.H0_H0 ;  /* 0x20000015ff647230 */ /* 0x000fe20000004100 */
[----:B------:R-:W-:Y:S01]  /*1910*/  FMUL.FTZ R21, R87, R104 ;  /* 0x0000006857157220 */ /* 0x000fe20000410000 */
[--C-:B------:R-:W-:Y:S01]  /*1920*/  HADD2.F32 R106, -RZ, R22.reuse.H0_H0 ;  /* 0x20000016ff6a7230 */ /* 0x100fe20000004100 */
[----:B------:R2:W3:Y:S01]  /*1930*/  MUFU.RCP R123, R29 ;  /* 0x0000001d007b7308 */ /* 0x0004e20000001000 */
[----:B------:R-:W-:Y:S01]  /*1940*/  HADD2.F32 R108, -RZ, R22.H1_H1 ;  /* 0x30000016ff6c7230 */ /* 0x000fe20000004100 */
[----:B------:R-:W-:Y:S01]  /*1950*/  FMUL.FTZ R33, R126, R33 ;  /* 0x000000217e217220 */ /* 0x000fe20000410000 */
[--C-:B------:R-:W-:Y:S01]  /*1960*/  HADD2.F32 R114, -RZ, R23.reuse.H0_H0 ;  /* 0x20000017ff727230 */ /* 0x100fe20000004100 */
[----:B------:R-:W-:Y:S01]  /*1970*/  FMUL.FTZ R110, R127, R110 ;  /* 0x0000006e7f6e7220 */ /* 0x000fe20000410000 */
[----:B------:R-:W-:Y:S01]  /*1980*/  HADD2.F32 R116, -RZ, R23.H1_H1 ;  /* 0x30000017ff747230 */ /* 0x000fe20000004100 */
[----:B------:R-:W-:Y:S01]  /*1990*/  FMUL.FTZ R113, R113, R96 ;  /* 0x0000006071717220 */ /* 0x000fe20000410000 */
[----:B------:R-:W-:Y:S01]  /*19a0*/  F2FP.PACK_AB R28, R25, R28 ;  /* 0x0000001c191c723e */ /* 0x000fe200000000ff */
[----:B------:R-:W-:Y:S01]  /*19b0*/  FFMA.FTZ R20, R129, R20, 1 ;  /* 0x3f80000081147423 */ /* 0x000fe20000010014 */
[----:B------:R-:W-:Y:S01]  /*19c0*/  HADD2.F32 R127, -RZ, R13.H0_H0 ;  /* 0x2000000dff7f7230 */ /* 0x000fe20000004100 */
[----:B------:R-:W-:-:S02]  /*19d0*/  FMUL.FTZ R23, R46, R106 ;  /* 0x0000006a2e177220 */ /* 0x000fc40000410000 */
[----:B------:R-:W-:Y:S02]  /*19e0*/  FMUL.FTZ R21, R24, R21 ;  /* 0x0000001518157220 */ /* 0x000fe40000410000 */
[----:B------:R-:W-:Y:S02]  /*19f0*/  FMUL.FTZ R31, R124, R31 ;  /* 0x0000001f7c1f7220 */ /* 0x000fe40000410000 */
[----:B------:R-:W-:Y:S01]  /*1a00*/  FMUL.FTZ R102, R129, R24 ;  /* 0x0000001881667220 */ /* 0x000fe20000410000 */
[----:B------:R-:W-:Y:S01]  /*1a10*/  HADD2.F32 R129, -RZ, R13.H1_H1 ;  /* 0x3000000dff817230 */ /* 0x000fe20000004100 */
[----:B------:R-:W-:Y:S02]  /*1a20*/  FMUL.FTZ R33, R33, R34 ;  /* 0x0000002221217220 */ /* 0x000fe40000410000 */
[----:B------:R-:W-:Y:S02]  /*1a30*/  FMUL.FTZ R110, R110, R35 ;  /* 0x000000236e6e7220 */ /* 0x000fe40000410000 */
[----:B------:R-:W-:-:S02]  /*1a40*/  FMUL.FTZ R113, R128, R113 ;  /* 0x0000007180717220 */ /* 0x000fc40000410000 */
[C---:B-1----:R-:W-:Y:S02]  /*1a50*/  FADD.FTZ R22, -R26.reuse, 1 ;  /* 0x3f8000001a167421 */ /* 0x042fe40000010100 */
[----:B------:R-:W-:Y:S02]  /*1a60*/  FMUL.FTZ R139, R131, R26 ;  /* 0x0000001a838b7220 */ /* 0x000fe40000410000 */
[----:B------:R-:W-:Y:S02]  /*1a70*/  FMUL.FTZ R23, R26, R23 ;  /* 0x000000171a177220 */ /* 0x000fe40000410000 */
[----:B--2---:R-:W-:Y:S02]  /*1a80*/  FADD.FTZ R29, -R133, 1 ;  /* 0x3f800000851d7421 */ /* 0x004fe40000010100 */
[----:B------:R-:W-:Y:S02]  /*1a90*/  FMUL.FTZ R20, R21, R20 ;  /* 0x0000001415147220 */ /* 0x000fe40000410000 */
[----:B------:R-:W-:-:S02]  /*1aa0*/  FMUL.FTZ R24, R91, R108 ;  /* 0x0000006c5b187220 */ /* 0x000fc40000410000 */
[----:B------:R-:W-:Y:S02]  /*1ab0*/  FMUL.FTZ R115, R115, R98 ;  /* 0x0000006273737220 */ /* 0x000fe40000410000 */
[----:B------:R-:W-:Y:S02]  /*1ac0*/  FMUL.FTZ R117, R117, R100 ;  /* 0x0000006475757220 */ /* 0x000fe40000410000 */
[----:B0-----:R-:W-:Y:S02]  /*1ad0*/  FADD.FTZ R35, -R135, 1 ;  /* 0x3f80000087237421 */ /* 0x001fe40000010100 */
[----:B---3--:R-:W-:Y:S02]  /*1ae0*/  FADD.FTZ R21, -R123, 1 ;  /* 0x3f8000007b157421 */ /* 0x008fe40000010100 */
[----:B------:R-:W-:Y:S02]  /*1af0*/  FMUL.FTZ R26, R93, R114 ;  /* 0x000000725d1a7220 */ /* 0x000fe40000410000 */
[----:B------:R-:W-:-:S02]  /*1b00*/  FMUL.FTZ R34, R95, R116 ;  /* 0x000000745f227220 */ /* 0x000fc40000410000 */
[----:B------:R-:W-:Y:S02]  /*1b10*/  FMUL.FTZ R31, R31, R32 ;  /* 0x000000201f1f7220 */ /* 0x000fe40000410000 */
[----:B------:R-:W-:Y:S02]  /*1b20*/  FMUL.FTZ R32, R113, R130 ;  /* 0x0000008271207220 */ /* 0x000fe40000410000 */
[----:B------:R-:W-:Y:S01]  /*1b30*/  FFMA.FTZ R29, R94, R29, 1 ;  /* 0x3f8000005e1d7423 */ /* 0x000fe2000001001d */
[----:B------:R-:W-:Y:S01]  /*1b40*/  F2FP.PACK_AB R30, R31, R30 ;  /* 0x0000001e1f1e723e */ /* 0x000fe200000000ff */
[----:B------:R-:W-:Y:S01]  /*1b50*/  FMUL.FTZ R24, R133, R24 ;  /* 0x0000001885187220 */ /* 0x000fe20000410000 */
[----:B------:R-:W-:Y:S01]  /*1b60*/  F2FP.PACK_AB R31, R110, R33 ;  /* 0x000000216e1f723e */ /* 0x000fe200000000ff */
[----:B------:R-:W-:Y:S02]  /*1b70*/  FMUL.FTZ R115, R132, R115 ;  /* 0x0000007384737220 */ /* 0x000fe40000410000 */
[----:B------:R-:W-:-:S02]  /*1b80*/  FMUL.FTZ R117, R136, R117 ;  /* 0x0000007588757220 */ /* 0x000fc40000410000 */
[----:B------:R-:W-:Y:S01]  /*1b90*/  FFMA.FTZ R22, R131, R22, 1 ;  /* 0x3f80000083167423 */ /* 0x000fe20000010016 */
[----:B------:R-:W-:Y:S01]  /*1ba0*/  HADD2.F32 R131, -RZ, R14.H0_H0 ;  /* 0x2000000eff837230 */ /* 0x000fe20000004100 */
[----:B------:R-:W-:Y:S02]  /*1bb0*/  FFMA.FTZ R35, R92, R35, 1 ;  /* 0x3f8000005c237423 */ /* 0x000fe40000010023 */
[----:B------:R-:W-:Y:S02]  /*1bc0*/  FFMA.FTZ R113, R90, R21, 1 ;  /* 0x3f8000005a717423 */ /* 0x000fe40000010015 */
[----:B------:R-:W-:Y:S02]  /*1bd0*/  FMUL.FTZ R26, R135, R26 ;  /* 0x0000001a871a7220 */ /* 0x000fe40000410000 */
[----:B------:R-:W-:Y:S02]  /*1be0*/  FMUL.FTZ R34, R123, R34 ;  /* 0x000000227b227220 */ /* 0x000fe40000410000 */
[----:B------:R-:W-:-:S02]  /*1bf0*/  FMUL.FTZ R21, R24, R29 ;  /* 0x0000001d18157220 */ /* 0x000fc40000410000 */
[----:B------:R-:W-:Y:S02]  /*1c00*/  FMUL.FTZ R27, R27, R118 ;  /* 0x000000761b1b7220 */ /* 0x000fe40000410000 */
[----:B------:R-:W-:Y:S02]  /*1c10*/  FMUL.FTZ R115, R115, R134 ;  /* 0x0000008673737220 */ /* 0x000fe40000410000 */
        /* <DEDUP_REMOVED lines=10> */
[----:B------:R-:W-:Y:S01]  /*1cc0*/  IMAD R20, R170, c[0x0][0x2e8], RZ ;  /* 0x0000ba00aa147a24 */ /* 0x000fe200078e02ff */
[----:B------:R-:W-:Y:S01]  /*1cd0*/  HADD2.F32 R117, -RZ, R18.H1_H1 ;  /* 0x30000012ff757230 */ /* 0x000fe20000004100 */
[----:B------:R-:W-:Y:S01]  /*1ce0*/  F2FP.PACK_AB R35, R24, R35 ;  /* 0x000000231823723e */ /* 0x000fe200000000ff */
[----:B------:R-:W-:-:S02]  /*1cf0*/  FMUL.FTZ R87, R87, R102 ;  /* 0x0000006657577220 */ /* 0x000fc40000410000 */
[----:B------:R-:W-:Y:S02]  /*1d00*/  IMAD R115, R45, c[0x0][0x2ec], R20 ;  /* 0x0000bb002d737a24 */ /* 0x000fe400078e0214 */
[----:B------:R-:W-:Y:S02]  /*1d10*/  FFMA.FTZ R140, R87, R23, R140 ;  /* 0x00000017578c7223 */ /* 0x000fe4000001008c */
[----:B------:R-:W-:Y:S01]  /*1d20*/  IMAD.WIDE.U32 R112, R45, c[0x0][0x2e8], R88 ;  /* 0x0000ba002d707a25 */ /* 0x000fe200078e0058 */
[----:B------:R-:W-:-:S03]  /*1d30*/  HADD2.F32 R88, -RZ, R6.H0_H0 ;  /* 0x20000006ff587230 */ /* 0x000fc60000004100 */
[----:B------:R-:W-:Y:S01]  /*1d40*/  FMUL.FTZ R89, R46, R139 ;  /* 0x0000008b2e597220 */ /* 0x000fe20000410000 */
[----:B------:R-:W-:Y:S01]  /*1d50*/  HADD2.F32 R46, -RZ, R7.H1_H1 ;  /* 0x30000007ff2e7230 */ /* 0x000fe20000004100 */
[----:B------:R-:W-:Y:S01]  /*1d60*/  FMUL.FTZ R94, R94, R133 ;  /* 0x000000855e5e7220 */ /* 0x000fe20000410000 */
[----:B------:R0:W-:Y:S01]  /*1d70*/  STS.128 [R64], R28 ;  /* 0x0000001c40007388 */ /* 0x0001e20000000c00 */
[----:B------:R-:W-:Y:S01]  /*1d80*/  FFMA.FTZ R88, R89, R88, R140 ;  /* 0x0000005859587223 */ /* 0x000fe2000001008c */
[----:B------:R-:W-:Y:S01]  /*1d90*/  HADD2.F32 R133, -RZ, R14.H1_H1 ;  /* 0x3000000eff857230 */ /* 0x000fe20000004100 */
[----:B------:R-:W-:Y:S01]  /*1da0*/  FMUL.FTZ R91, R91, R94 ;  /* 0x0000005e5b5b7220 */ /* 0x000fe20000410000 */
[----:B------:R1:W-:Y:S01]  /*1db0*/  STS.128 [R64+0x10], R32 ;  /* 0x0000102040007388 */ /* 0x0003e20000000c00 */
[----:B------:R-:W-:-:S06]  /*1dc0*/  NOP ;  /* 0x0000000000007918 */ /* 0x000fcc0000000000 */
[----:B------:R-:W2:Y:S01]  /*1dd0*/  LDS.128 R20, [R50.X16] ;  /* 0x0000000032147984 */ /* 0x000ea2000000cc00 */
[----:B------:R-:W-:Y:S01]  /*1de0*/  FMUL.FTZ R92, R92, R135 ;  /* 0x000000875c5c7220 */ /* 0x000fe20000410000 */
[----:B------:R-:W-:Y:S01]  /*1df0*/  HADD2.F32 R135, -RZ, R15.H0_H0 ;  /* 0x2000000fff877230 */ /* 0x000fe20000004100 */
[----:B------:R-:W-:Y:S01]  /*1e00*/  FMUL.FTZ R90, R90, R123 ;  /* 0x0000007b5a5a7220 */ /* 0x000fe20000410000 */
[----:B------:R-:W3:Y:S01]  /*1e10*/  LDS.128 R24, [R50.X16+0x200] ;  /* 0x0002000032187984 */ /* 0x000ee2000000cc00 */
[----:B0-----:R-:W-:Y:S01]  /*1e20*/  IADD3 R29, R113, R115, RZ ;  /* 0x00000073711d7210 */ /* 0x001fe20007ffe0ff */
[--C-:B------:R-:W-:Y:S01]  /*1e30*/  HADD2.F32 R113, -RZ, R17.reuse.H1_H1 ;  /* 0x30000011ff717230 */ /* 0x100fe20000004100 */
[C---:B------:R-:W-:Y:S01]  /*1e40*/  LEA R28, P0, R112.reuse, c[0x0][0x338], 0x1 ;  /* 0x0000ce00701c7a11 */ /* 0x040fe200078008ff */
[----:B------:R-:W-:Y:S01]  /*1e50*/  HADD2.F32 R30, -RZ, R6.H1_H1 ;  /* 0x30000006ff1e7230 */ /* 0x000fe20000004100 */
[----:B------:R-:W-:Y:S01]  /*1e60*/  MOV R31, c[0x0][0x16c] ;  /* 0x00005b00001f7a02 */ /* 0x000fe20000000f00 */
[--C-:B-1----:R-:W-:Y:S01]  /*1e70*/  HADD2.F32 R33, -RZ, R16.reuse.H1_H1 ;  /* 0x30000010ff217230 */ /* 0x102fe20000004100 */
[----:B------:R-:W-:Y:S01]  /*1e80*/  LEA.HI.X R29, R112, c[0x0][0x33c], R29, 0x1, P0 ;  /* 0x0000cf00701d7a11 */ /* 0x000fe200000f0c1d */
[----:B------:R-:W-:Y:S01]  /*1e90*/  HADD2.F32 R35, -RZ, R17.H0_H0 ;  /* 0x20000011ff237230 */ /* 0x000fe20000004100 */
[----:B------:R-:W-:Y:S01]  /*1ea0*/  ISETP.GE.AND P1, PT, R31, 0x1, PT ;  /* 0x000000011f00780c */ /* 0x000fe20003f26270 */
[----:B------:R-:W-:Y:S01]  /*1eb0*/  HADD2.F32 R31, -RZ, R16.H0_H0 ;  /* 0x20000010ff1f7230 */ /* 0x000fe20000004100 */
[----:B------:R-:W-:Y:S01]  /*1ec0*/  ISETP.NE.U32.AND P0, PT, RZ, c[0x0][0x270], PT ;  /* 0x00009c00ff007a0c */ /* 0x000fe20003f05070 */
[----:B------:R-:W-:Y:S01]  /*1ed0*/  IMAD.WIDE R16, R63, 0x10, R28 ;  /* 0x000000103f107825 */ /* 0x000fe200078e021c */
[----:B------:R-:W-:-:S02]  /*1ee0*/  HADD2.F32 R32, -RZ, R7.H0_H0 ;  /* 0x20000007ff207230 */ /* 0x000fc40000004100 */
[----:B------:R-:W-:Y:S01]  /*1ef0*/  ISETP.NE.AND.EX P0, PT, RZ, c[0x0][0x274], PT, P0 ;  /* 0x00009d00ff007a0c */ /* 0x000fe20003f05300 */
[----:B------:R-:W-:Y:S01]  /*1f00*/  FFMA.FTZ R30, R91, R30, R88 ;  /* 0x0000001e5b1e7223 */ /* 0x000fe20000010058 */
[----:B------:R-:W-:Y:S01]  /*1f10*/  HADD2.F32 R115, -RZ, R18.H0_H0 ;  /* 0x20000012ff737230 */ /* 0x000fe20000004100 */
[----:B------:R-:W-:Y:S01]  /*1f20*/  FMUL.FTZ R93, R93, R92 ;  /* 0x0000005c5d5d7220 */ /* 0x000fe20000410000 */
[----:B------:R-:W-:Y:S01]  /*1f30*/  HADD2.F32 R123, -RZ, R12.H0_H0 ;  /* 0x2000000cff7b7230 */ /* 0x000fe20000004100 */
        /* <DEDUP_REMOVED lines=49> */
.L_x_6456:
        /* <DEDUP_REMOVED lines=50> */
[----:B------:R-:W-:Y:S01]  /*2570*/  MOV R129, RZ ;  /* 0x000000ff00817202 */ /* 0x000fe20000000f00 */
[----:B------:R-:W-:Y:S01]  /*2580*/  CS2R R130, SRZ ;  /* 0x0000000000827805 */ /* 0x000fe2000001ff00 */
[----:B------:R-:W-:Y:S02]  /*2590*/  MOV R97, RZ ;  /* 0x000000ff00617202 */ /* 0x000fe40000000f00 */
.L_x_6494:
[----:B------:R-:W-:Y:S01]  /*25a0*/  SHF.R.S32.HI R133, RZ, 0x1f, R129 ;  /* 0x0000001fff857819 */ /* 0x000fe20000011481 */
[----:B0-----:R-:W-:-:S04]  /*25b0*/  IMAD.WIDE.U32 R12, R129, c[0x0][0x1a0], RZ ;  /* 0x00006800810c7a25 */ /* 0x001fc800078e00ff */
[----:B------:R-:W-:Y:S01]  /*25c0*/  IMAD R14, R133, c[0x0][0x1a0], RZ ;  /* 0x00006800850e7a24 */ /* 0x000fe200078e02ff */
[----:B------:R-:W-:-:S03]  /*25d0*/  LEA R20, P0, R12, R51, 0x1 ;  /* 0x000000330c147211 */ /* 0x000fc600078008ff */
[----:B------:R-:W-:-:S05]  /*25e0*/  IMAD R15, R129, c[0x0][0x1a4], R14 ;  /* 0x00006900810f7a24 */ /* 0x000fca00078e020e */
[----:B------:R-:W-:-:S04]  /*25f0*/  IADD3 R13, R13, R15, RZ ;  /* 0x0000000f0d0d7210 */ /* 0x000fc80007ffe0ff */
[----:B------:R-:W-:-:S05]  /*2600*/  LEA.HI.X R21, R12, R58, R13, 0x1, P0 ;  /* 0x0000003a0c157211 */ /* 0x000fca00000f0c0d */
[----:B------:R-:W-:-:S05]  /*2610*/  IMAD.WIDE R20, R63, 0x10, R20 ;  /* 0x000000103f147825 */ /* 0x000fca00078e0214 */
[----:B--2---:R0:W2:Y:S04]  /*2620*/  LDG.E.128 R12, [R20.64] ;  /* 0x00000004140c7981 */ /* 0x0040a8000c1e1d00 */
[----:B---3--:R0:W3:Y:S01]  /*2630*/  LDG.E.128 R16, [R20.64+0x200] ;  /* 0x0002000414107981 */ /* 0x0080e2000c1e1d00 */
        /* <DEDUP_REMOVED lines=23> */
[----:B------:R-:W-:Y:S02]  /*27b0*/  LOP3.LUT P0, RZ, R49, 0x1f, RZ, 0xc0, !PT ;  /* 0x0000001f31ff7812 */ /* 0x000fe4000780c0ff */
        /* <DEDUP_REMOVED lines=8> */
[----:B0-----:R-:W-:Y:S02]  /*2840*/  @!P2 IADD3 R12, R61, -0x2, RZ ;  /* 0xfffffffe3d0ca810 */ /* 0x001fe40007ffe0ff */
[----:B------:R-:W-:-:S03]  /*2850*/  IADD3 R32, R32, -R33, RZ ;  /* 0x8000002120207210 */ /* 0x000fc60007ffe0ff */
[----:B------:R-:W-:Y:S01]  /*2860*/  MUFU.EX2 R175, R175 ;  /* 0x000000af00af7308 */ /* 0x000fe20000000800 */
[----:B------:R-:W-:Y:S01]  /*2870*/  @!P2 IMAD R135, R12, c[0x0][0x16c], R129 ;  /* 0x00005b000c87aa24 */ /* 0x000fe200078e0281 */
[----:B------:R-:W-:Y:S01]  /*2880*/  IADD3 R30, R49, 0x200, RZ ;  /* 0x00000200311e7810 */ /* 0x000fe20007ffe0ff */
[----:B------:R-:W0:Y:S01]  /*2890*/  LDS.128 R12, [R64] ;  /* 0x00000000400c7984 */ /* 0x000e220000000c00 */
[----:B------:R-:W-:-:S04]  /*28a0*/  @!P1 LEA R30, R32, R129, 0x8 ;  /* 0x00000081201e9211 */ /* 0x000fc800078e40ff */
[----:B------:R-:W-:Y:S01]  /*28b0*/  SHF.L.U32 R136, R30, 0x2, RZ ;  /* 0x000000021e887819 */ /* 0x000fe200000006ff */
[----:B------:R-:W-:Y:S01]  /*28c0*/  HFMA2.MMA R166, -RZ, RZ, 0, 0 ;  /* 0x00000000ffa67435 */ /* 0x000fe200000001ff */
[----:B------:R-:W-:-:S04]  /*28d0*/  @!P2 IMAD.WIDE R134, R135, 0x8, R40 ;  /* 0x000000088786a825 */ /* 0x000fc800078e0228 */
[-C--:B------:R-:W-:Y:S02]  /*28e0*/  FMUL.FTZ R148, R84, R179.reuse ;  /* 0x000000b354947220 */ /* 0x080fe40000410000 */
[-C--:B------:R-:W-:Y:S01]  /*28f0*/  FMUL.FTZ R147, R86, R179.reuse ;  /* 0x000000b356937220 */ /* 0x080fe20000410000 */
[--C-:B------:R-:W-:Y:S01]  /*2900*/  HADD2.F32 R173, -RZ, R8.reuse.H0_H0 ;  /* 0x20000008ffad7230 */ /* 0x100fe20000004100 */
[-C--:B------:R-:W-:Y:S02]  /*2910*/  FMUL.FTZ R146, R88, R179.reuse ;  /* 0x000000b358927220 */ /* 0x080fe40000410000 */
[----:B------:R-:W4:Y:S01]  /*2920*/  MUFU.EX2 R148, R148 ;  /* 0x0000009400947308 */ /* 0x000f220000000800 */
[----:B------:R-:W-:Y:S01]  /*2930*/  HADD2.F32 R171, -RZ, R8.H1_H1 ;  /* 0x30000008ffab7230 */ /* 0x000fe20000004100 */
[----:B------:R-:W-:Y:S01]  /*2940*/  FMUL.FTZ R150, R90, R179 ;  /* 0x000000b35a967220 */ /* 0x000fe20000410000 */
[----:B------:R-:W-:Y:S01]  /*2950*/  HADD2.F32 R169, -RZ, R9.H0_H0 ;  /* 0x20000009ffa97230 */ /* 0x000fe20000004100 */
[----:B------:R-:W-:-:S04]  /*2960*/  FMUL.FTZ R177, R82, R173 ;  /* 0x000000ad52b17220 */ /* 0x000fc80000410000 */
[----:B------:R-:W0:Y:S01]  /*2970*/  MUFU.EX2 R147, R147 ;  /* 0x0000009300937308 */ /* 0x000e220000000800 */
        /* <DEDUP_REMOVED lines=8> */
[----:B------:R-:W-:Y:S01]  /*2a00*/  HADD2.F32 R165, -RZ, R10.H0_H0 ;  /* 0x2000000affa57230 */ /* 0x000fe20000004100 */
[-C--:B------:R-:W-:Y:S02]  /*2a10*/  FMUL.FTZ R152, R94, R179.reuse ;  /* 0x000000b35e987220 */ /* 0x080fe40000410000 */
[-C--:B------:R-:W-:Y:S02]  /*2a20*/  FMUL.FTZ R215, R98, R179.reuse ;  /* 0x000000b362d77220 */ /* 0x080fe40000410000 */
[----:B------:R-:W0:Y:S01]  /*2a30*/  MUFU.EX2 R150, R150 ;  /* 0x0000009600967308 */ /* 0x000e220000000800 */
[-C--:B------:R-:W-:Y:S02]  /*2a40*/  FMUL.FTZ R213, R100, R179.reuse ;  /* 0x000000b364d57220 */ /* 0x080fe40000410000 */
[----:B------:R-:W-:-:S02]  /*2a50*/  FMUL.FTZ R190, R102, R179 ;  /* 0x000000b366be7220 */ /* 0x000fc40000410000 */
[-C--:B------:R-:W-:Y:S02]  /*2a60*/  FMUL.FTZ R202, R104, R179.reuse ;  /* 0x000000b368ca7220 */ /* 0x080fe40000410000 */
[-C--:B------:R-:W-:Y:S02]  /*2a70*/  FMUL.FTZ R198, R106, R179.reuse ;  /* 0x000000b36ac67220 */ /* 0x080fe40000410000 */
[-C--:B------:R-:W-:Y:S02]  /*2a80*/  FMUL.FTZ R223, R108, R179.reuse ;  /* 0x000000b36cdf7220 */ /* 0x080fe40000410000 */
[----:B------:R-:W-:Y:S01]  /*2a90*/  FMUL.FTZ R192, R110, R179 ;  /* 0x000000b36ec07220 */ /* 0x000fe20000410000 */
[----:B------:R-:W1:Y:S01]  /*2aa0*/  MUFU.EX2 R149, R149 ;  /* 0x0000009500957308 */ /* 0x000e620000000800 */
[----:B------:R-:W-:Y:S02]  /*2ab0*/  FMUL.FTZ R193, R88, R167 ;  /* 0x000000a758c17220 */ /* 0x000fe40000410000 */
[----:B----4-:R-:W-:Y:S01]  /*2ac0*/  FMUL.FTZ R164, R175, R148 ;  /* 0x00000094afa47220 */ /* 0x010fe20000410000 */
[----:B0-----:R-:W-:-:S04]  /*2ad0*/  HADD2.F32 R138, -RZ, R15.H1_H1 ;  /* 0x3000000fff8a7230 */ /* 0x001fc80000004100 */
[----:B------:R-:W0:Y:S01]  /*2ae0*/  MUFU.EX2 R201, R201 ;  /* 0x000000c900c97308 */ /* 0x000e220000000800 */
[----:B------:R-:W-:Y:S02]  /*2af0*/  HADD2.F32 R163, -RZ, R10.H1_H1 ;  /* 0x3000000affa37230 */ /* 0x000fe40000004100 */
[--C-:B------:R-:W-:Y:S02]  /*2b00*/  HADD2.F32 R137, -RZ, R16.reuse.H0_H0 ;  /* 0x20000010ff897230 */ /* 0x100fe40000004100 */
[----:B------:R-:W-:-:S03]  /*2b10*/  HADD2.F32 R140, -RZ, R16.H1_H1 ;  /* 0x30000010ff8c7230 */ /* 0x000fc60000004100 */
[----:B------:R-:W4:Y:S01]  /*2b20*/  MUFU.EX2 R152, R152 ;  /* 0x0000009800987308 */ /* 0x000f220000000800 */
        /* <DEDUP_REMOVED lines=28> */
[----:B--2---:R-:W-:Y:S04]  /*2cf0*/  STS.128 [R50.X16+0x420], R20 ;  /* 0x0004201432007388 */ /* 0x004fe8000000cc00 */
[----:B---3--:R-:W-:Y:S01]  /*2d00*/  STS.128 [R50.X16+0x620], R24 ;  /* 0x0006201832007388 */ /* 0x008fe2000000cc00 */
[----:B------:R-:W-:-:S06]  /*2d10*/  NOP ;  /* 0x0000000000007918 */ /* 0x000fcc0000000000 */
[----:B------:R-:W2:Y:S04]  /*2d20*/  LDS.128 R32, [R64+0x430] ;  /* 0x0004300040207984 */ /* 0x000ea80000000c00 */
[----:B------:R-:W3:Y:S04]  /*2d30*/  LDS.128 R28, [R64+0x420] ;  /* 0x00042000401c7984 */ /* 0x000ee80000000c00 */
[----:B------:R0:W-:Y:S04]  /*2d40*/  STS [R136+0x1af8], R175 ;  /* 0x001af8af88007388 */ /* 0x0001e80000000800 */
[----:B------:R-:W-:Y:S06]  /*2d50*/  BAR.SYNC.DEFER_BLOCKING 0x0 ;  /* 0x0000000000007b1d */ /* 0x000fec0000010000 */
[----:B------:R0:W5:Y:S01]  /*2d60*/  @!P2 LDG.E R166, [R134.64+0x4] ;  /* 0x0000040486a6a981 */ /* 0x000162000c1e1900 */
[----:B------:R-:W-:Y:S01]  /*2d70*/  ISETP.NE.AND P2, PT, R49, 0x1f, PT ;  /* 0x0000001f3100780c */ /* 0x000fe20003f45270 */
[----:B--2---:R-:W-:-:S05]  /*2d80*/  HADD2.F32 R180, -RZ, R33.H0_H0 ;  /* 0x20000021ffb47230 */ /* 0x004fca0000004100 */
[----:B------:R-:W-:-:S07]  /*2d90*/  FMUL.FTZ R231, R85, R180 ;  /* 0x000000b455e77220 */ /* 0x000fce0000410000 */
[----:B------:R2:W1:Y:S01]  /*2da0*/  @P2 LDS R180, [R49.X4+0x22fc] ;  /* 0x0022fc0031b42984 */ /* 0x0004620000004800 */
[--C-:B------:R-:W-:Y:S02]  /*2db0*/  HADD2.F32 R24, -RZ, R12.reuse.H0_H0 ;  /* 0x2000000cff187230 */ /* 0x100fe40000004100 */
[----:B------:R-:W-:Y:S02]  /*2dc0*/  HADD2.F32 R26, -RZ, R12.H1_H1 ;  /* 0x3000000cff1a7230 */ /* 0x000fe40000004100 */
[--C-:B------:R-:W-:Y:S01]  /*2dd0*/  HADD2.F32 R25, -RZ, R13.reuse.H0_H0 ;  /* 0x2000000dff197230 */ /* 0x100fe20000004100 */
[----:B------:R-:W-:Y:S02]  /*2de0*/  FMUL.FTZ R18, R24, R177 ;  /* 0x000000b118127220 */ /* 0x000fe40000410000 */
[----:B------:R-:W-:Y:S01]  /*2df0*/  FMUL.FTZ R207, R26, R183 ;  /* 0x000000b71acf7220 */ /* 0x000fe20000410000 */
[----:B0-----:R-:W-:Y:S01]  /*2e00*/  HADD2.F32 R134, -RZ, R13.H1_H1 ;  /* 0x3000000dff867230 */ /* 0x001fe20000004100 */
[----:B------:R-:W-:-:S02]  /*2e10*/  FMUL.FTZ R22, R96, R179 ;  /* 0x000000b360167220 */ /* 0x000fc40000410000 */
[----:B------:R-:W-:Y:S02]  /*2e20*/  FMUL.FTZ R174, R25, R158 ;  /* 0x0000009e19ae7220 */ /* 0x000fe40000410000 */
[----:B------:R-:W-:Y:S01]  /*2e30*/  FFMA.FTZ R13, R148, R18, R207 ;  /* 0x00000012940d7223 */ /* 0x000fe200000100cf */
[----:B------:R-:W-:Y:S01]  /*2e40*/  HADD2.F32 R27, -RZ, R14.H0_H0 ;  /* 0x2000000eff1b7230 */ /* 0x000fe20000004100 */
[----:B------:R-:W0:Y:S01]  /*2e50*/  MUFU.EX2 R22, R22 ;  /* 0x0000001600167308 */ /* 0x000e220000000800 */
[----:B------:R-:W-:Y:S01]  /*2e60*/  HADD2.F32 R135, -RZ, R15.H0_H0 ;  /* 0x2000000fff877230 */ /* 0x000fe20000004100 */
[----:B------:R-:W-:Y:S01]  /*2e70*/  FMUL.FTZ R199, R134, R193 ;  /* 0x000000c186c77220 */ /* 0x000fe20000410000 */
[--C-:B------:R-:W-:Y:S01]  /*2e80*/  HADD2.F32 R204, -RZ, R32.reuse.H0_H0 ;  /* 0x20000020ffcc7230 */ /* 0x100fe20000004100 */
[C---:B------:R-:W-:Y:S01]  /*2e90*/  FMUL.FTZ R15, R147.reuse, R164 ;  /* 0x000000a4930f7220 */ /* 0x040fe20000410000 */
[----:B------:R-:W-:Y:S01]  /*2ea0*/  HADD2.F32 R176, -RZ, R32.H1_H1 ;  /* 0x30000020ffb07230 */ /* 0x000fe20000004100 */
[----:B------:R-:W-:Y:S01]  /*2eb0*/  FMUL.FTZ R32, R90, R165 ;  /* 0x000000a55a207220 */ /* 0x000fe20000410000 */
[----:B------:R-:W-:Y:S01]  /*2ec0*/  HADD2.F32 R136, -RZ, R14.H1_H1 ;  /* 0x3000000eff887230 */ /* 0x000fe20000004100 */
[----:B------:R-:W-:Y:S01]  /*2ed0*/  FFMA.FTZ R13, R147, R13, R174 ;  /* 0x0000000d930d7223 */ /* 0x000fe200000100ae */
[----:B---3--:R-:W-:-:S02]  /*2ee0*/  HADD2.F32 R14, -RZ, R29.H0_H0 ;  /* 0x2000001dff0e7230 */ /* 0x008fc40000004100 */
[----:B------:R-:W-:Y:S02]  /*2ef0*/  HADD2.F32 R16, -RZ, R29.H1_H1 ;  /* 0x3000001dff107230 */ /* 0x000fe40000004100 */
[--C-:B------:R-:W-:Y:S02]  /*2f00*/  HADD2.F32 R168, -RZ, R31.reuse.H0_H0 ;  /* 0x2000001fffa87230 */ /* 0x100fe40000004100 */
[----:B------:R-:W-:Y:S02]  /*2f10*/  HADD2.F32 R200, -RZ, R31.H1_H1 ;  /* 0x3000001fffc87230 */ /* 0x000fe40000004100 */
[----:B------:R-:W-:Y:S02]  /*2f20*/  HADD2.F32 R182, -RZ, R33.H1_H1 ;  /* 0x30000021ffb67230 */ /* 0x000fe40000004100 */
[--C-:B------:R-:W-:Y:S02]  /*2f30*/  HADD2.F32 R208, -RZ, R35.reuse.H0_H0 ;  /* 0x20000023ffd07230 */ /* 0x100fe40000004100 */
[----:B------:R-:W-:Y:S01]  /*2f40*/  HADD2.F32 R210, -RZ, R35.H1_H1 ;  /* 0x30000023ffd27230 */ /* 0x000fe20000004100 */
[----:B------:R-:W-:Y:S01]  /*2f50*/  FMUL.FTZ R197, R27, R32 ;  /* 0x000000201bc57220 */ /* 0x000fe20000410000 */
[--C-:B------:R-:W-:Y:S01]  /*2f60*/  HADD2.F32 R35, -RZ, R6.reuse.H0_H0 ;  /* 0x20000006ff237230 */ /* 0x100fe20000004100 */
[C---:B-1----:R-:W-:Y:S01]  /*2f70*/  FMUL.FTZ R15, R146.reuse, R15 ;  /* 0x0000000f920f7220 */ /* 0x042fe20000410000 */
[----:B------:R-:W-:Y:S01]  /*2f80*/  HADD2.F32 R33, -RZ, R6.H1_H1 ;  /* 0x30000006ff217230 */ /* 0x000fe20000004100 */
[----:B------:R-:W-:Y:S01]  /*2f90*/  FFMA.FTZ R13, R146, R13, R199 ;  /* 0x0000000d920d7223 */ /* 0x000fe200000100c7 */
[----:B------:R-:W-:-:S02]  /*2fa0*/  HADD2.F32 R31, -RZ, R7.H0_H0 ;  /* 0x20000007ff1f7230 */ /* 0x000fc40000004100 */
        /* <DEDUP_REMOVED lines=9> */
[----:B------:R-:W-:Y:S02]  /*3040*/  FMUL.FTZ R34, R94, R161 ;  /* 0x000000a15e227220 */ /* 0x000fe40000410000 */
[----:B------:R-:W-:-:S02]  /*3050*/  FMUL.FTZ R30, R110, R31 ;  /* 0x0000001f6e1e7220 */ /* 0x000fc40000410000 */
[----:B------:R-:W-:Y:S02]  /*3060*/  FMUL.FTZ R162, R112, R29 ;  /* 0x0000001d70a27220 */ /* 0x000fe40000410000 */
[----:B------:R-:W-:Y:S02]  /*3070*/  FMUL.FTZ R178, R136, R191 ;  /* 0x000000bf88b27220 */ /* 0x000fe40000410000 */
[C---:B------:R-:W-:Y:S02]  /*3080*/  FMUL.FTZ R212, R150.reuse, R15 ;  /* 0x0000000f96d47220 */ /* 0x040fe40000410000 */
[----:B------:R-:W-:Y:S02]  /*3090*/  FMUL.FTZ R182, R93, R208 ;  /* 0x000000d05db67220 */ /* 0x000fe40000410000 */
[----:B------:R-:W-:Y:S02]  /*30a0*/  FMUL.FTZ R176, R95, R210 ;  /* 0x000000d25fb07220 */ /* 0x000fe40000410000 */
[----:B------:R-:W-:Y:S01]  /*30b0*/  FFMA.FTZ R13, R150, R13, R197 ;  /* 0x0000000d960d7223 */ /* 0x000fe200000100c5 */
        /* <DEDUP_REMOVED lines=18> */
[----:B------:R-:W-:Y:S01]  /*31e0*/  FFMA.FTZ R17, R149, R13, R178 ;  /* 0x0000000d95117223 */ /* 0x000fe200000100b2 */
[----:B------:R-:W-:Y:S05]  /*31f0*/  @P2 BRA `(.L_x_6459) ;  /* 0x0000007000002947 */ /* 0x000fea0003800000 */
[----:B0-2-4-:R-:W-:Y:S02]  /*3200*/  ISETP.NE.AND P3, PT, R61, c[0x0][0x174], PT ;  /* 0x00005d003d007a0c */ /* 0x015fe40003f65270 */
[----:B------:R-:W-:-:S11]  /*3210*/  MOV R180, 0x3f800000 ;  /* 0x3f80000000b47802 */ /* 0x000fd60000000f00 */
[----:B------:R-:W-:-:S04]  /*3220*/  @P3 LEA.HI R13, R61, R61, RZ, 0x1 ;  /* 0x0000003d3d0d3211 */ /* 0x000fc800078f08ff */
[----:B------:R-:W-:-:S04]  /*3230*/  @P3 LOP3.LUT R16, R13, 0xfffffe, RZ, 0xc0, !PT ;  /* 0x00fffffe0d103812 */ /* 0x000fc800078ec0ff */
[----:B------:R-:W-:-:S04]  /*3240*/  @P3 IADD3 R16, -R16, R61, RZ ;  /* 0x0000003d10103210 */ /* 0x000fc80007ffe1ff */
[----:B------:R-:W-:-:S05]  /*3250*/  @P3 LEA R16, R16, R129, 0x8 ;  /* 0x0000008110103211 */ /* 0x000fca00078e40ff */
[----:B------:R0:W1:Y:S02]  /*3260*/  @P3 LDS R180, [R16.X4+0x1af8] ;  /* 0x001af80010b43984 */ /* 0x0000640000004800 */
.L_x_6459:
[----:B0-2-4-:R-:W-:Y:S05]  /*3270*/  BSYNC B0 ;  /* 0x0000000000007941 */ /* 0x015fea0003800000 */
.L_x_6458:
[----:B-1----:R-:W-:Y:S01]  /*3280*/  FMUL.FTZ R13, R201, R180 ;  /* 0x000000b4c90d7220 */ /* 0x002fe20000410000 */
[----:B------:R-:W-:Y:S01]  /*3290*/  ISETP.GE.AND P3, PT, R50, 0x1, PT ;  /* 0x000000013200780c */ /* 0x000fe20003f66270 */
[----:B------:R-:W-:Y:S01]  /*32a0*/  FFMA.FTZ R19, R192, R19, R235 ;  /* 0x00000013c0137223 */ /* 0x000fe200000100eb */
[----:B------:R-:W-:Y:S01]  /*32b0*/  LOP3.LUT R208, R49, 0x1f, RZ, 0xc0, !PT ;  /* 0x0000001f31d07812 */ /* 0x000fe200078ec0ff */
[----:B------:R-:W-:Y:S01]  /*32c0*/  FFMA.FTZ R17, R152, R17, R205 ;  /* 0x0000001198117223 */ /* 0x000fe200000100cd */
[----:B------:R-:W-:Y:S01]  /*32d0*/  ISETP.GE.OR P0, PT, R61, c[0x0][0x174], P0 ;  /* 0x00005d003d007a0c */ /* 0x000fe20000706670 */
[----:B------:R-:W-:Y:S01]  /*32e0*/  FMUL.FTZ R168, R192, R13 ;  /* 0x0000000dc0a87220 */ /* 0x000fe20000410000 */
[----:B------:R-:W-:Y:S01]  /*32f0*/  ISETP.NE.AND P4, PT, R208, 0x1f, PT ;  /* 0x0000001fd000780c */ /* 0x000fe20003f85270 */
[----:B------:R-:W-:Y:S01]  /*3300*/  FMUL.FTZ R15, R152, R15 ;  /* 0x0000000f980f7220 */ /* 0x000fe20000410000 */
[----:B------:R-:W-:Y:S01]  /*3310*/  ISETP.NE.AND P5, PT, R49, RZ, PT ;  /* 0x000000ff3100720c */ /* 0x000fe20003fa5270 */
[----:B------:R-:W-:Y:S01]  /*3320*/  FFMA.FTZ R19, R223, R19, R20 ;  /* 0x00000013df137223 */ /* 0x000fe20000010014 */
[----:B------:R-:W-:Y:S01]  /*3330*/  SHF.L.U32 R210, R2, 0x2, RZ ;  /* 0x0000000202d27819 */ /* 0x000fe200000006ff */
[C---:B------:R-:W-:Y:S01]  /*3340*/  FFMA.FTZ R17, R22.reuse, R17, R203 ;  /* 0x0000001116117223 */ /* 0x040fe200000100cb */
[----:B------:R-:W-:Y:S01]  /*3350*/  IADD3 R220, R49, 0x1c0, RZ ;  /* 0x000001c031dc7810 */ /* 0x000fe20007ffe0ff */
[----:B------:R-:W-:Y:S01]  /*3360*/  FMUL.FTZ R13, R223, R168 ;  /* 0x000000a8df0d7220 */ /* 0x000fe20000410000 */
[----:B------:R-:W-:Y:S01]  /*3370*/  IADD3 R222, R49, 0x1e0, RZ ;  /* 0x000001e031de7810 */ /* 0x000fe20007ffe0ff */
[----:B------:R-:W-:Y:S01]  /*3380*/  FMUL.FTZ R16, R22, R15 ;  /* 0x0000000f16107220 */ /* 0x000fe20000410000 */
[----:B------:R-:W-:Y:S01]  /*3390*/  LEA.HI.SX32 R220, R220, R49, 0x1b ;  /* 0x00000031dcdc7211 */ /* 0x000fe200078fdaff */
[----:B------:R-:W-:Y:S01]  /*33a0*/  FFMA.FTZ R19, R198, R19, R233 ;  /* 0x00000013c6137223 */ /* 0x000fe200000100e9 */
[----:B------:R-:W-:Y:S01]  /*33b0*/  LEA.HI.SX32 R222, R222, R49, 0x1b ;  /* 0x00000031dede7211 */ /* 0x000fe200078fdaff */
[----:B------:R-:W-:Y:S01]  /*33c0*/  FFMA.FTZ R17, R215, R17, R186 ;  /* 0x00000011d7117223 */ /* 0x000fe200000100ba */
[----:B------:R-:W-:Y:S01]  /*33d0*/  BSSY B0, `(.L_x_6460) ;  /* 0x000016b000007945 */ /* 0x000fe20003800000 */
        /* <DEDUP_REMOVED lines=33> */
[----:B------:R-:W-:Y:S02]  /*35f0*/  FMUL.FTZ R16, R201, R16 ;  /* 0x00000010c9107220 */ /* 0x000fe40000410000 */
[----:B------:R-:W-:Y:S02]  /*3600*/  FMUL.FTZ R28, R67, R28 ;  /* 0x0000001c431c7220 */ /* 0x000fe40000410000 */
[C---:B------:R-:W-:Y:S01]  /*3610*/  FFMA.FTZ R19, R146.reuse, R19, R195 ;  /* 0x0000001392137223 */ /* 0x040fe200000100c3 */
[----:B------:R-:W1:Y:S01]  /*3620*/  SHFL.UP PT, R13, R16, 0x1, RZ ;  /* 0x04200000100d7989 */ /* 0x000e6200000e00ff */
[----:B------:R-:W-:Y:S02]  /*3630*/  FMUL.FTZ R168, R146, R15 ;  /* 0x0000000f92a87220 */ /* 0x000fe40000410000 */
[----:B------:R-:W-:Y:S02]  /*3640*/  FMUL.FTZ R185, R65, R12 ;  /* 0x0000000c41b97220 */ /* 0x000fe40000410000 */
[----:B------:R-:W-:-:S02]  /*3650*/  FFMA.FTZ R19, R147, R19, R28 ;  /* 0x0000001393137223 */ /* 0x000fc4000001001c */
[----:B------:R-:W-:Y:S02]  /*3660*/  FMUL.FTZ R229, R147, R168 ;  /* 0x000000a893e57220 */ /* 0x000fe40000410000 */
[C---:B------:R-:W-:Y:S02]  /*3670*/  FFMA.FTZ R206, R148.reuse, R19, R185 ;  /* 0x0000001394ce7223 */ /* 0x040fe400000100b9 */
[----:B------:R-:W-:-:S03]  /*3680*/  FMUL.FTZ R229, R148, R229 ;  /* 0x000000e594e57220 */ /* 0x000fc60000410000 */
[----:B------:R-:W2:Y:S01]  /*3690*/  SHFL.DOWN PT, R15, R206, 0x1, 0x1f ;  /* 0x08201f00ce0f7f89 */ /* 0x000ea200000e0000 */
[----:B0-----:R-:W-:-:S03]  /*36a0*/  @P3 FFMA.FTZ R17, R16, R14, R17 ;  /* 0x0000000e10113223 */ /* 0x001fc60000010011 */
[----:B------:R-:W0:Y:S04]  /*36b0*/  SHFL.DOWN PT, R168, R229, 0x1, 0x1f ;  /* 0x08201f00e5a87f89 */ /* 0x000e2800000e0000 */
[----:B------:R-:W3:Y:S01]  /*36c0*/  SHFL.UP PT, R12, R17, 0x2, RZ ;  /* 0x04400000110c7989 */ /* 0x000ee200000e00ff */
[----:B-1----:R-:W-:Y:S01]  /*36d0*/  @P3 FMUL.FTZ R16, R16, R13 ;  /* 0x0000000d10103220 */ /* 0x002fe20000410000 */
[----:B------:R-:W-:-:S04]  /*36e0*/  ISETP.GE.AND P3, PT, R50, 0x2, PT ;  /* 0x000000023200780c */ /* 0x000fc80003f66270 */
[----:B------:R-:W1:Y:S01]  /*36f0*/  SHFL.UP PT, R13, R16, 0x2, RZ ;  /* 0x04400000100d7989 */ /* 0x000e6200000e00ff */
[C---:B--2---:R-:W-:Y:S02]  /*3700*/  @P4 FFMA.FTZ R206, R229.reuse, R15, R206 ;  /* 0x0000000fe5ce4223 */ /* 0x044fe400000100ce */
[----:B0-----:R-:W-:-:S03]  /*3710*/  @P4 FMUL.FTZ R229, R229, R168 ;  /* 0x000000a8e5e54220 */ /* 0x001fc60000410000 */
[----:B------:R-:W0:Y:S01]  /*3720*/  SHFL.DOWN PT, R15, R206, 0x2, 0x1f ;  /* 0x08401f00ce0f7f89 */ /* 0x000e2200000e0000 */
[----:B------:R-:W-:Y:S02]  /*3730*/  ISETP.GE.U32.AND P4, PT, R208, 0x1e, PT ;  /* 0x0000001ed000780c */ /* 0x000fe40003f86070 */
[C---:B---3--:R-:W-:Y:S01]  /*3740*/  @P3 FFMA.FTZ R17, R16.reuse, R12, R17 ;  /* 0x0000000c10113223 */ /* 0x048fe20000010011 */
[----:B------:R-:W2:Y:S04]  /*3750*/  SHFL.DOWN PT, R14, R229, 0x2, 0x1f ;  /* 0x08401f00e50e7f89 */ /* 0x000ea800000e0000 */
[----:B------:R-:W3:Y:S01]  /*3760*/  SHFL.UP PT, R12, R17, 0x4, RZ ;  /* 0x04800000110c7989 */ /* 0x000ee200000e00ff */
[----:B-1----:R-:W-:Y:S01]  /*3770*/  @P3 FMUL.FTZ R16, R16, R13 ;  /* 0x0000000d10103220 */ /* 0x002fe20000410000 */
[----:B------:R-:W-:-:S04]  /*3780*/  ISETP.GE.AND P3, PT, R50, 0x4, PT ;  /* 0x000000043200780c */ /* 0x000fc80003f66270 */
[----:B------:R-:W1:Y:S01]  /*3790*/  SHFL.UP PT, R13, R16, 0x4, RZ ;  /* 0x04800000100d7989 */ /* 0x000e6200000e00ff */
[C---:B0-----:R-:W-:Y:S02]  /*37a0*/  @!P4 FFMA.FTZ R206, R229.reuse, R15, R206 ;  /* 0x0000000fe5cec223 */ /* 0x041fe400000100ce */
[----:B--2---:R-:W-:-:S03]  /*37b0*/  @!P4 FMUL.FTZ R229, R229, R14 ;  /* 0x0000000ee5e5c220 */ /* 0x004fc60000410000 */
[----:B------:R-:W0:Y:S01]  /*37c0*/  SHFL.DOWN PT, R19, R206, 0x4, 0x1f ;  /* 0x08801f00ce137f89 */ /* 0x000e2200000e0000 */
[----:B------:R-:W-:Y:S02]  /*37d0*/  ISETP.GE.U32.AND P4, PT, R208, 0x1c, PT ;  /* 0x0000001cd000780c */ /* 0x000fe40003f86070 */
[C---:B---3--:R-:W-:Y:S01]  /*37e0*/  @P3 FFMA.FTZ R17, R16.reuse, R12, R17 ;  /* 0x0000000c10113223 */ /* 0x048fe20000010011 */
[----:B------:R-:W2:Y:S04]  /*37f0*/  SHFL.DOWN PT, R14, R229, 0x4, 0x1f ;  /* 0x08801f00e50e7f89 */ /* 0x000ea800000e0000 */
[----:B------:R-:W3:Y:S01]  /*3800*/  SHFL.UP PT, R12, R17, 0x8, RZ ;  /* 0x05000000110c7989 */ /* 0x000ee200000e00ff */
[----:B-1----:R-:W-:Y:S01]  /*3810*/  @P3 FMUL.FTZ R16, R16, R13 ;  /* 0x0000000d10103220 */ /* 0x002fe20000410000 */
[----:B------:R-:W-:-:S02]  /*3820*/  ISETP.GE.AND P3, PT, R50, 0x8, PT ;  /* 0x000000083200780c */ /* 0x000fc40003f66270 */
[----:B------:R-:W-:Y:S02]  /*3830*/  MOV R13, RZ ;  /* 0x000000ff000d7202 */ /* 0x000fe40000000f00 */
[----:B------:R-:W1:Y:S01]  /*3840*/  SHFL.UP PT, R15, R16, 0x8, RZ ;  /* 0x05000000100f7989 */ /* 0x000e6200000e00ff */
[C---:B0-----:R-:W-:Y:S02]  /*3850*/  @!P4 FFMA.FTZ R206, R229.reuse, R19, R206 ;  /* 0x00000013e5cec223 */ /* 0x041fe400000100ce */
[----:B--2---:R-:W-:-:S03]  /*3860*/  @!P4 FMUL.FTZ R229, R229, R14 ;  /* 0x0000000ee5e5c220 */ /* 0x004fc60000410000 */
[----:B------:R-:W0:Y:S01]  /*3870*/  SHFL.DOWN PT, R19, R206, 0x8, 0x1f ;  /* 0x09001f00ce137f89 */ /* 0x000e2200000e0000 */
[----:B------:R-:W-:Y:S02]  /*3880*/  ISETP.GE.U32.AND P4, PT, R208, 0x18, PT ;  /* 0x00000018d000780c */ /* 0x000fe40003f86070 */
[----:B---3--:R-:W-:Y:S01]  /*3890*/  @P3 FFMA.FTZ R17, R16, R12, R17 ;  /* 0x0000000c10113223 */ /* 0x008fe20000010011 */
[----:B------:R-:W2:Y:S01]  /*38a0*/  SHFL.DOWN PT, R168, R229, 0x8, 0x1f ;  /* 0x09001f00e5a87f89 */ /* 0x000ea200000e0000 */
[----:B------:R-:W-:-:S03]  /*38b0*/  HFMA2.MMA R12, -RZ, RZ, 1.875, 0 ;  /* 0x3f800000ff0c7435 */ /* 0x000fc600000001ff */
[----:B------:R-:W3:Y:S01]  /*38c0*/  SHFL.UP PT, R14, R17, 0x10, RZ ;  /* 0x06000000110e7989 */ /* 0x000ee200000e00ff */
[----:B-1----:R-:W-:Y:S01]  /*38d0*/  @P3 FMUL.FTZ R16, R16, R15 ;  /* 0x0000000f10103220 */ /* 0x002fe20000410000 */
[----:B------:R-:W-:-:S05]  /*38e0*/  ISETP.GE.U32.AND P3, PT, R208, 0x10, PT ;  /* 0x00000010d000780c */ /* 0x000fca0003f66070 */
[----:B------:R-:W-:Y:S01]  /*38f0*/  @!P0 LDS.64 R12, [R129.X8+0x2378] ;  /* 0x00237800810c8984 */ /* 0x000fe20000008a00 */
[----:B------:R-:W-:-:S03]  /*3900*/  ISETP.GE.AND P0, PT, R50, 0x10, PT ;  /* 0x000000103200780c */ /* 0x000fc60003f06270 */
[----:B------:R-:W1:Y:S01]  /*3910*/  SHFL.UP PT, R15, R16, 0x10, RZ ;  /* 0x06000000100f7989 */ /* 0x000e6200000e00ff */
[----:B0-----:R-:W-:-:S03]  /*3920*/  @!P4 FFMA.FTZ R206, R229, R19, R206 ;  /* 0x00000013e5cec223 */ /* 0x001fc600000100ce */
[----:B-----5:R-:W-:Y:S01]  /*3930*/  SHFL.IDX PT, R19, R166, RZ, 0x1f ;  /* 0x00001fffa6137589 */ /* 0x020fe200000e0000 */
[----:B--2---:R-:W-:-:S03]  /*3940*/  @!P4 FMUL.FTZ R229, R229, R168 ;  /* 0x000000a8e5e5c220 */ /* 0x004fc60000410000 */
[----:B------:R-:W0:Y:S02]  /*3950*/  SHFL.DOWN PT, R184, R206, 0x10, 0x1f ;  /* 0x0a001f00ceb87f89 */ /* 0x000e2400000e0000 */
[----:B---3--:R-:W-:Y:S02]  /*3960*/  @P0 FFMA.FTZ R17, R16, R14, R17 ;  /* 0x0000000e10110223 */ /* 0x008fe40000010011 */
[----:B------:R-:W2:Y:S01]  /*3970*/  SHFL.DOWN PT, R168, R229, 0x10, 0x1f ;  /* 0x0a001f00e5a87f89 */ /* 0x000ea200000e0000 */
[----:B------:R-:W-:-:S03]  /*3980*/  IMAD R14, R170, c[0x0][0x298], RZ ;  /* 0x0000a600aa0e7a24 */ /* 0x000fc600078e02ff */
[----:B------:R-:W-:Y:S01]  /*3990*/  SHFL.UP PT, R17, R17, 0x1, RZ ;  /* 0x0420000011117989 */ /* 0x000fe200000e00ff */
[----:B------:R-:W-:Y:S02]  /*39a0*/  IMAD R237, R45, c[0x0][0x29c], R14 ;  /* 0x0000a7002ded7a24 */ /* 0x000fe400078e020e */
[----:B-1----:R-:W-:-:S06]  /*39b0*/  @P0 FMUL.FTZ R16, R16, R15 ;  /* 0x0000000f10100220 */ /* 0x002fcc0000410000 */
[----:B------:R-:W1:Y:S01]  /*39c0*/  SHFL.UP PT, R16, R16, 0x1, RZ ;  /* 0x0420000010107989 */ /* 0x000e6200000e00ff */
[----:B0-----:R-:W-:-:S03]  /*39d0*/  @!P3 FFMA.FTZ R206, R229, R184, R206 ;  /* 0x000000b8e5ceb223 */ /* 0x001fc600000100ce */
[----:B------:R-:W-:Y:S01]  /*39e0*/  SHFL.IDX PT, R209, R13, RZ, 0x1f ;  /* 0x00001fff0dd17589 */ /* 0x000fe200000e0000 */
[----:B--2---:R-:W-:-:S03]  /*39f0*/  @!P3 FMUL.FTZ R229, R229, R168 ;  /* 0x000000a8e5e5b220 */ /* 0x004fc60000410000 */
[----:B------:R-:W-:Y:S01]  /*3a00*/  SHFL.DOWN PT, R208, R206, 0x1, 0x1f ;  /* 0x08201f00ced07f89 */ /* 0x000fe200000e0000 */
[----:B------:R-:W-:-:S03]  /*3a10*/  IMAD R168, R170, c[0x0][0x2b8], RZ ;  /* 0x0000ae00aaa87a24 */ /* 0x000fc600078e02ff */
[----:B------:R-:W0:Y:S01]  /*3a20*/  SHFL.DOWN PT, R184, R229, 0x1, 0x1f ;  /* 0x08201f00e5b87f89 */ /* 0x000e2200000e0000 */
[----:B------:R-:W-:-:S03]  /*3a30*/  IMAD R239, R45, c[0x0][0x2bc], R168 ;  /* 0x0000af002def7a24 */ /* 0x000fc600078e02a8 */
[----:B------:R-:W-:Y:S04]  /*3a40*/  SHFL.IDX PT, R206, R206, RZ, 0x1f ;  /* 0x00001fffcece7589 */ /* 0x000fe800000e0000 */
[----:B------:R-:W2:Y:S01]  /*3a50*/  SHFL.IDX PT, R229, R229, RZ, 0x1f ;  /* 0x00001fffe5e57589 */ /* 0x000ea200000e0000 */
[----:B-1----:R-:W-:Y:S01]  /*3a60*/  @P1 FFMA.FTZ R19, R16, R19, R17 ;  /* 0x0000001310131223 */ /* 0x002fe20000010011 */
[----:B------:R-:W-:Y:S01]  /*3a70*/  HFMA2.MMA R17, -RZ, RZ, 0, 0 ;  /* 0x00000000ff117435 */ /* 0x000fe200000001ff */
[----:B------:R-:W-:Y:S02]  /*3a80*/  MOV R16, R49 ;  /* 0x0000003100107202 */ /* 0x000fe40000000f00 */
[----:B------:R-:W-:-:S04]  /*3a90*/  FFMA.FTZ R166, R175, R19, R18 ;  /* 0x00000013afa67223 */ /* 0x000fc80000010012 */
[----:B------:R-:W-:Y:S02]  /*3aa0*/  FFMA.FTZ R168, R148, R166, R207 ;  /* 0x000000a694a87223 */ /* 0x000fe400000100cf */
[----:B------:R-:W-:Y:S02]  /*3ab0*/  FFMA.FTZ R177, R24, -R177, R166 ;  /* 0x800000b118b17223 */ /* 0x000fe400000100a6 */
[----:B------:R-:W-:-:S04]  /*3ac0*/  IMAD.WIDE.U32 R14, R45, c[0x0][0x298], R16 ;  /* 0x0000a6002d0e7a25 */ /* 0x000fc800078e0010 */
[----:B0-----:R-:W-:Y:S01]  /*3ad0*/  @P2 FFMA.FTZ R209, R184, R209, R208 ;  /* 0x000000d1b8d12223 */ /* 0x001fe200000100d0 */
[----:B------:R-:W-:Y:S01]  /*3ae0*/  IADD3 R15, R15, R237, RZ ;  /* 0x000000ed0f0f7210 */ /* 0x000fe20007ffe0ff */
[----:B------:R-:W-:-:S04]  /*3af0*/  IMAD.WIDE.U32 R16, R45, c[0x0][0x2b8], R16 ;  /* 0x0000ae002d107a25 */ /* 0x000fc800078e0010 */
[----:B------:R-:W-:Y:S01]  /*3b00*/  FFMA.FTZ R174, R147, R168, R174 ;  /* 0x000000a893ae7223 */ /* 0x000fe200000100ae */
[----:B------:R-:W-:Y:S01]  /*3b10*/  MOV R18, R16 ;  /* 0x0000001000127202 */ /* 0x000fe20000000f00 */
[----:B------:R-:W-:Y:S01]  /*3b20*/  FFMA.FTZ R175, R209, R180, R176 ;  /* 0x000000b4d1af7223 */ /* 0x000fe200000100b0 */
[----:B------:R-:W-:Y:S01]  /*3b30*/  IADD3 R19, R17, R239, RZ ;  /* 0x000000ef11137210 */ /* 0x000fe20007ffe0ff */
[----:B------:R-:W-:Y:S01]  /*3b40*/  IMAD R180, R172, c[0x0][0x2c0], RZ ;  /* 0x0000b000acb47a24 */ /* 0x000fe200078e02ff */
[----:B------:R-:W-:Y:S01]  /*3b50*/  IADD3 R209, P0, R2, -0x200, RZ ;  /* 0xfffffe0002d17810 */ /* 0x000fe20007f1e0ff */
[----:B------:R-:W-:Y:S02]  /*3b60*/  FFMA.FTZ R176, R146, R174, R199 ;  /* 0x000000ae92b07223 */ /* 0x000fe400000100c7 */
[----:B------:R-:W-:Y:S02]  /*3b70*/  IMAD R16, R172, c[0x0][0x2a0], RZ ;  /* 0x0000a800ac107a24 */ /* 0x000fe400078e02ff */
[----:B------:R-:W-:-:S02]  /*3b80*/  IMAD R239, R47, c[0x0][0x2c4], R180 ;  /* 0x0000b1002fef7a24 */ /* 0x000fc400078e02b4 */
[----:B------:R-:W-:Y:S02]  /*3b90*/  FFMA.FTZ R180, R150, R176, R197 ;  /* 0x000000b096b47223 */ /* 0x000fe400000100c5 */
[----:B------:R-:W-:Y:S02]  /*3ba0*/  FFMA.FTZ R197, R201, R175, R182 ;  /* 0x000000afc9c57223 */ /* 0x000fe400000100b6 */
[C---:B------:R-:W-:Y:S02]  /*3bb0*/  IMAD R207, R47.reuse, c[0x0][0x2a4], R16 ;  /* 0x0000a9002fcf7a24 */ /* 0x040fe400078e0210 */
[----:B------:R-:W-:-:S04]  /*3bc0*/  IMAD.WIDE.U32 R16, R47, c[0x0][0x2a0], R14 ;  /* 0x0000a8002f107a25 */ /* 0x000fc800078e000e */
[----:B------:R-:W-:Y:S01]  /*3bd0*/  FFMA.FTZ R178, R149, R180, R178 ;  /* 0x000000b495b27223 */ /* 0x000fe200000100b2 */
[----:B------:R-:W-:Y:S01]  /*3be0*/  IADD3 R15, R17, R207, RZ ;  /* 0x000000cf110f7210 */ /* 0x000fe20007ffe0ff */
[----:B------:R-:W-:Y:S01]  /*3bf0*/  FFMA.FTZ R199, R192, R197, R235 ;  /* 0x000000c5c0c77223 */ /* 0x000fe200000100eb */
[----:B------:R-:W-:Y:S01]  /*3c00*/  LEA R237, P2, R16, c[0x0][0x318], 0x2 ;  /* 0x0000c60010ed7a11 */ /* 0x000fe200078410ff */
[----:B------:R-:W-:Y:S01]  /*3c10*/  FFMA.FTZ R182, R152, R178, R205 ;  /* 0x000000b298b67223 */ /* 0x000fe200000100cd */
[----:B------:R-:W-:Y:S01]  /*3c20*/  IADD3 R14, P1, R209, R16, RZ ;  /* 0x00000010d10e7210 */ /* 0x000fe20007f3e0ff */
[----:B------:R-:W-:Y:S01]  /*3c30*/  FFMA.FTZ R207, R223, R199, R20 ;  /* 0x000000c7dfcf7223 */ /* 0x000fe20000010014 */
[----:B------:R-:W-:Y:S01]  /*3c40*/  LEA.HI.X R212, R16, c[0x0][0x31c], R15, 0x2, P2 ;  /* 0x0000c70010d47a11 */ /* 0x000fe200010f140f */
[----:B------:R-:W-:Y:S02]  /*3c50*/  FFMA.FTZ R184, R22, R182, R203 ;  /* 0x000000b616b87223 */ /* 0x000fe400000100cb */
[----:B------:R-:W-:-:S02]  /*3c60*/  FFMA.FTZ R205, R198, R207, R233 ;  /* 0x000000cfc6cd7223 */ /* 0x000fc400000100e9 */
[----:B------:R-:W-:Y:S02]  /*3c70*/  FFMA.FTZ R186, R215, R184, R186 ;  /* 0x000000b8d7ba7223 */ /* 0x000fe400000100ba */
[----:B------:R-:W-:Y:S02]  /*3c80*/  FFMA.FTZ R203, R202, R205, R231 ;  /* 0x000000cdcacb7223 */ /* 0x000fe400000100e7 */
[C---:B------:R-:W-:Y:S02]  /*3c90*/  FFMA.FTZ R188, R213.reuse, R186, R188 ;  /* 0x000000bad5bc7223 */ /* 0x040fe400000100bc */
[C---:B------:R-:W-:Y:S02]  /*3ca0*/  FFMA.FTZ R211, R190.reuse, R203, R211 ;  /* 0x000000cbbed37223 */ /* 0x040fe400000100d3 */
[----:B------:R-:W-:Y:S02]  /*3cb0*/  FFMA.FTZ R190, R190, R188, R21 ;  /* 0x000000bcbebe7223 */ /* 0x000fe40000010015 */
[----:B------:R-:W-:Y:S01]  /*3cc0*/  FFMA.FTZ R213, R213, R211, R204 ;  /* 0x000000d3d5d57223 */ /* 0x000fe200000100cc */
[----:B------:R-:W-:Y:S01]  /*3cd0*/  SHF.L.U64.HI R204, R130, 0x2, R131 ;  /* 0x0000000282cc7819 */ /* 0x000fe20000010283 */
[----:B------:R-:W-:Y:S01]  /*3ce0*/  FFMA.FTZ R202, R202, R190, R227 ;  /* 0x000000becaca7223 */ /* 0x000fe200000100e3 */
[----:B------:R-:W-:Y:S01]  /*3cf0*/  SHF.L.U32 R227, R130, 0x2, RZ ;  /* 0x0000000282e37819 */ /* 0x000fe200000006ff */
[----:B------:R-:W-:-:S02]  /*3d00*/  FFMA.FTZ R215, R215, R213, R200 ;  /* 0x000000d5d7d77223 */ /* 0x000fc400000100c8 */
[----:B------:R-:W-:Y:S02]  /*3d10*/  FFMA.FTZ R198, R198, R202, R225 ;  /* 0x000000cac6c67223 */ /* 0x000fe400000100e1 */
[----:B------:R-:W-:Y:S02]  /*3d20*/  FFMA.FTZ R225, R22, R215, R23 ;  /* 0x000000d716e17223 */ /* 0x000fe40000010017 */
[----:B------:R-:W-:-:S04]  /*3d30*/  IMAD.WIDE.U32 R18, R47, c[0x0][0x2c0], R18 ;  /* 0x0000b0002f127a25 */ /* 0x000fc800078e0012 */
[----:B------:R-:W-:Y:S01]  /*3d40*/  FFMA.FTZ R221, R152, R225, R221 ;  /* 0x000000e198dd7223 */ /* 0x000fe200000100dd */
[----:B------:R-:W-:Y:S01]  /*3d50*/  IADD3 R17, R19, R239, RZ ;  /* 0x000000ef13117210 */ /* 0x000fe20007ffe0ff */
[----:B--2---:R-:W-:Y:S01]  /*3d60*/  FFMA.FTZ R13, R229, R13, R206 ;  /* 0x0000000de50d7223 */ /* 0x004fe200000100ce */
[C---:B------:R-:W-:Y:S01]  /*3d70*/  LEA R19, P3, R18.reuse, c[0x0][0x320], 0x2 ;  /* 0x0000c80012137a11 */ /* 0x040fe200078610ff */
[----:B------:R-:W-:Y:S01]  /*3d80*/  FFMA.FTZ R149, R149, R221, R194 ;  /* 0x000000dd95957223 */ /* 0x000fe200000100c2 */
[----:B------:R-:W-:Y:S01]  /*3d90*/  IADD3 R16, P2, R209, R18, RZ ;  /* 0x00000012d1107210 */ /* 0x000fe20007f5e0ff */
[----:B------:R-:W-:Y:S01]  /*3da0*/  FMUL.FTZ R12, R229, R12 ;  /* 0x0000000ce50c7220 */ /* 0x000fe20000410000 */
[----:B------:R-:W-:Y:S01]  /*3db0*/  LEA.HI.X R208, R18, c[0x0][0x324], R17, 0x2, P3 ;  /* 0x0000c90012d07a11 */ /* 0x000fe200018f1411 */
[----:B------:R-:W-:Y:S01]  /*3dc0*/  FFMA.FTZ R217, R150, R149, R217 ;  /* 0x0000009596d97223 */ /* 0x000fe200000100d9 */
[----:B------:R-:W-:Y:S01]  /*3dd0*/  IADD3 R18, P4, R19, R210, RZ ;  /* 0x000000d213127210 */ /* 0x000fe20007f9e0ff */
[----:B------:R-:W-:Y:S01]  /*3de0*/  FFMA.FTZ R183, R26, -R183, R168 ;  /* 0x800000b71ab77223 */ /* 0x000fe200000100a8 */
[----:B------:R0:W-:Y:S01]  /*3df0*/  @!P5 STS.64 [R129.X8+0x2378], R12 ;  /* 0x0023780c8100d388 */ /* 0x0001e20000008a00 */
[----:B------:R-:W-:Y:S01]  /*3e00*/  FFMA.FTZ R195, R146, R217, R195 ;  /* 0x000000d992c37223 */ /* 0x000fe200000100c3 */
[----:B------:R-:W-:Y:S01]  /*3e10*/  IADD3 R20, P3, R210, R237, RZ ;  /* 0x000000edd2147210 */ /* 0x000fe20007f7e0ff */
[----:B------:R-:W-:Y:S01]  /*3e20*/  FFMA.FTZ R158, R25, -R158, R174 ;  /* 0x8000009e199e7223 */ /* 0x000fe200000100ae */
[----:B------:R-:W-:Y:S01]  /*3e30*/  SHF.L.U64.HI R19, R2, 0x2, R3 ;  /* 0x0000000202137819 */ /* 0x000fe20000010203 */
[----:B------:R-:W-:Y:S01]  /*3e40*/  FFMA.FTZ R147, R147, R195, R28 ;  /* 0x000000c393937223 */ /* 0x000fe2000001001c */
[----:B------:R-:W-:Y:S01]  /*3e50*/  IADD3 R209, -R209, c[0x0][0x168], -R49 ;  /* 0x00005a00d1d17a10 */ /* 0x000fe20007ffe931 */
[----:B------:R-:W-:Y:S01]  /*3e60*/  IMAD R200, R204, c[0x0][0x2b0], RZ ;  /* 0x0000ac00ccc87a24 */ /* 0x000fe200078e02ff */
[----:B------:R-:W-:Y:S01]  /*3e70*/  IADD3.X R21, R19, R212, RZ, P3, !PT ;  /* 0x000000d413157210 */ /* 0x000fe20001ffe4ff */
[----:B------:R-:W-:Y:S01]  /*3e80*/  FFMA.FTZ R185, R148, R147, R185 ;  /* 0x0000009394b97223 */ /* 0x000fe200000100b9 */
[----:B------:R-:W-:Y:S01]  /*3e90*/  IADD3.X R19, R208, R19, RZ, P4, !PT ;  /* 0x00000013d0137210 */ /* 0x000fe200027fe4ff */
[----:B------:R-:W-:-:S02]  /*3ea0*/  FMUL.FTZ R148, R86, R195 ;  /* 0x000000c356947220 */ /* 0x000fc40000410000 */
[----:B------:R-:W-:Y:S02]  /*3eb0*/  FMUL.FTZ R28, R82, R185 ;  /* 0x000000b9521c7220 */ /* 0x000fe40000410000 */
[----:B0-----:R-:W-:Y:S02]  /*3ec0*/  FMUL.FTZ R12, R84, R147 ;  /* 0x00000093540c7220 */ /* 0x001fe40000410000 */
[----:B------:R-:W-:Y:S02]  /*3ed0*/  FFMA.FTZ R13, R177, R28, RZ ;  /* 0x0000001cb10d7223 */ /* 0x000fe400000100ff */
[----:B------:R-:W-:Y:S02]  /*3ee0*/  FFMA.FTZ R193, R134, -R193, R176 ;  /* 0x800000c186c17223 */ /* 0x000fe400000100b0 */
[----:B------:R-:W-:Y:S02]  /*3ef0*/  FFMA.FTZ R13, R183, R12, R13 ;  /* 0x0000000cb70d7223 */ /* 0x000fe4000001000d */
[----:B------:R-:W-:-:S02]  /*3f00*/  FMUL.FTZ R194, R88, R217 ;  /* 0x000000d958c27220 */ /* 0x000fc40000410000 */
[----:B------:R-:W-:Y:S02]  /*3f10*/  FFMA.FTZ R152, R158, R148, R13 ;  /* 0x000000949e987223 */ /* 0x000fe4000001000d */
[----:B------:R-:W-:Y:S01]  /*3f20*/  IMAD.WIDE.U32 R22, R227, c[0x0][0x2d0], R18 ;  /* 0x0000b400e3167a25 */ /* 0x000fe200078e0012 */
[----:B------:R-:W-:Y:S02]  /*3f30*/  IADD3.X R18, R3, -0x1, RZ, P0, !PT ;  /* 0xffffffff03127810 */ /* 0x000fe400007fe4ff */
[----:B------:R-:W-:Y:S01]  /*3f40*/  ISETP.GE.AND P0, PT, R209, 0x1, PT ;  /* 0x00000001d100780c */ /* 0x000fe20003f06270 */
[----:B------:R-:W-:Y:S01]  /*3f50*/  IMAD R204, R204, c[0x0][0x2d0], RZ ;  /* 0x0000b400cccc7a24 */ /* 0x000fe200078e02ff */
[-C--:B------:R-:W-:Y:S01]  /*3f60*/  IADD3.X R15, R15, R18.reuse, RZ, P1, !PT ;  /* 0x000000120f0f7210 */ /* 0x080fe20000ffe4ff */
[----:B------:R-:W-:Y:S01]  /*3f70*/  IMAD R231, R227, c[0x0][0x2b4], R200 ;  /* 0x0000ad00e3e77a24 */ /* 0x000fe200078e02c8 */
[----:B------:R-:W-:Y:S01]  /*3f80*/  IADD3.X R17, R17, R18, RZ, P2, !PT ;  /* 0x0000001211117210 */ /* 0x000fe200017fe4ff */
[----:B------:R-:W-:Y:S01]  /*3f90*/  IMAD.WIDE.U32 R20, R227, c[0x0][0x2b0], R20 ;  /* 0x0000ac00e3147a25 */ /* 0x000fe200078e0014 */
[----:B------:R-:W-:-:S02]  /*3fa0*/  ISETP.GE.AND P1, PT, R209, 0x21, PT ;  /* 0x00000021d100780c */ /* 0x000fc40003f26270 */
[----:B------:R-:W-:Y:S01]  /*3fb0*/  ISETP.GE.AND P2, PT, R209, 0x41, PT ;  /* 0x00000041d100780c */ /* 0x000fe20003f46270 */
[----:B------:R-:W-:Y:S01]  /*3fc0*/  FFMA.FTZ R32, R27, -R32, R180 ;  /* 0x800000201b207223 */ /* 0x000fe200000100b4 */
[----:B------:R-:W-:Y:S01]  /*3fd0*/  MOV R18, R20 ;  /* 0x0000001400127202 */ /* 0x000fe20000000f00 */
[----:B------:R-:W-:Y:S01]  /*3fe0*/  FMUL.FTZ R200, R90, R149 ;  /* 0x000000955ac87220 */ /* 0x000fe20000410000 */
[----:B------:R-:W-:Y:S01]  /*3ff0*/  MOV R20, R22 ;  /* 0x0000001600147202 */ /* 0x000fe20000000f00 */
[----:B------:R-:W-:Y:S01]  /*4000*/  FFMA.FTZ R13, R193, R194, R152 ;  /* 0x000000c2c10d7223 */ /* 0x000fe20000010098 */
[----:B------:R-:W-:Y:S01]  /*4010*/  P2R R22, PR, RZ, 0x20 ;  /* 0x00000020ff167803 */ /* 0x000fe20000000000 */
[----:B------:R-:W-:Y:S01]  /*4020*/  FFMA.FTZ R196, R223, R198, R196 ;  /* 0x000000c6dfc47223 */ /* 0x000fe200000100c4 */
[----:B------:R-:W-:Y:S01]  /*4030*/  SHF.L.U32 R22, R49, 0x4, RZ ;  /* 0x0000000431167819 */ /* 0x000fe200000006ff */
[----:B------:R-:W-:Y:S01]  /*4040*/  IMAD R233, R227, c[0x0][0x2d4], R204 ;  /* 0x0000b500e3e97a24 */ /* 0x000fe200078e02cc */
[----:B------:R-:W-:Y:S01]  /*4050*/  IADD3 R19, R21, R231, RZ ;  /* 0x000000e715137210 */ /* 0x000fe20007ffe0ff */
[----:B------:R-:W-:Y:S01]  /*4060*/  FFMA.FTZ R191, R136, -R191, R178 ;  /* 0x800000bf88bf7223 */ /* 0x000fe200000100b2 */
[----:B------:R-:W-:Y:S01]  /*4070*/  LEA.HI.SX32 R22, R22, R22, 0x1b ;  /* 0x0000001616167211 */ /* 0x000fe200078fdaff */
[----:B------:R-:W-:Y:S01]  /*4080*/  FMUL.FTZ R204, R92, R221 ;  /* 0x000000dd5ccc7220 */ /* 0x000fe20000410000 */
[----:B------:R-:W-:Y:S01]  /*4090*/  IADD3 R21, R23, R233, RZ ;  /* 0x000000e917157210 */ /* 0x000fe20007ffe0ff */
[----:B------:R-:W-:-:S02]  /*40a0*/  FFMA.FTZ R152, R32, R200, R13 ;  /* 0x000000c820987223 */ /* 0x000fc4000001000d */
[----:B------:R-:W-:Y:S02]  /*40b0*/  FFMA.FTZ R192, R192, R196, R219 ;  /* 0x000000c4c0c07223 */ /* 0x000fe400000100db */
[----:B------:R-:W-:Y:S02]  /*40c0*/  FMUL.FTZ R150, R108, R199 ;  /* 0x000000c76c967220 */ /* 0x000fe40000410000 */
[----:B------:R-:W-:Y:S02]  /*40d0*/  FFMA.FTZ R34, R135, -R34, R182 ;  /* 0x8000002287227223 */ /* 0x000fe400000100b6 */
[----:B------:R-:W-:Y:S02]  /*40e0*/  FMUL.FTZ R206, R94, R225 ;  /* 0x000000e15ece7220 */ /* 0x000fe40000410000 */
[----:B------:R-:W-:Y:S02]  /*40f0*/  FFMA.FTZ R13, R191, R204, R152 ;  /* 0x000000ccbf0d7223 */ /* 0x000fe40000010098 */
[----:B------:R-:W-:-:S02]  /*4100*/  FFMA.FTZ R164, R201, R192, R164 ;  /* 0x000000c0c9a47223 */ /* 0x000fc400000100a4 */
[----:B------:R-:W-:Y:S02]  /*4110*/  FMUL.FTZ R201, R33, R150 ;  /* 0x0000009621c97220 */ /* 0x000fe40000410000 */
[----:B------:R-:W-:Y:S02]  /*4120*/  FFMA.FTZ R187, R138, -R187, R184 ;  /* 0x800000bb8abb7223 */ /* 0x000fe400000100b8 */
[----:B------:R-:W-:Y:S01]  /*4130*/  FMUL.FTZ R208, R96, R215 ;  /* 0x000000d760d07220 */ /* 0x000fe20000410000 */
[----:B------:R0:W-:Y:S01]  /*4140*/  STS [R22.X4+0x874], R201 ;  /* 0x000874c916007388 */ /* 0x0001e20000004800 */
[----:B------:R-:W-:Y:S02]  /*4150*/  FFMA.FTZ R152, R34, R206, R13 ;  /* 0x000000ce22987223 */ /* 0x000fe4000001000d */
[----:B------:R-:W-:Y:S02]  /*4160*/  FMUL.FTZ R146, R112, R175 ;  /* 0x000000af70927220 */ /* 0x000fe40000410000 */
[----:B------:R-:W-:-:S02]  /*4170*/  FMUL.FTZ R218, R106, R207 ;  /* 0x000000cf6ada7220 */ /* 0x000fc40000410000 */
[----:B------:R-:W-:Y:S02]  /*4180*/  FMUL.FTZ R216, R104, R205 ;  /* 0x000000cd68d87220 */ /* 0x000fe40000410000 */
[----:B------:R-:W-:Y:S02]  /*4190*/  FMUL.FTZ R23, R110, R197 ;  /* 0x000000c56e177220 */ /* 0x000fe40000410000 */
[----:B------:R-:W-:Y:S02]  /*41a0*/  FFMA.FTZ R156, R137, -R156, R186 ;  /* 0x8000009c899c7223 */ /* 0x000fe400000100ba */
[----:B------:R-:W-:Y:S02]  /*41b0*/  FMUL.FTZ R210, R98, R213 ;  /* 0x000000d562d27220 */ /* 0x000fe40000410000 */
[----:B------:R-:W-:Y:S02]  /*41c0*/  FFMA.FTZ R13, R187, R208, R152 ;  /* 0x000000d0bb0d7223 */ /* 0x000fe40000010098 */
[----:B------:R-:W-:-:S02]  /*41d0*/  FMUL.FTZ R227, R29, R146 ;  /* 0x000000921de37220 */ /* 0x000fc40000410000 */
[----:B------:R-:W-:Y:S02]  /*41e0*/  FMUL.FTZ R219, R35, R218 ;  /* 0x000000da23db7220 */ /* 0x000fe40000410000 */
[----:B0-----:R-:W-:Y:S01]  /*41f0*/  FMUL.FTZ R201, R151, R216 ;  /* 0x000000d897c97220 */ /* 0x001fe20000410000 */
[----:B------:R0:W-:Y:S01]  /*4200*/  STS [R22.X4+0x87c], R227 ;  /* 0x00087ce316007388 */ /* 0x0001e20000004800 */
[----:B------:R-:W-:Y:S02]  /*4210*/  FMUL.FTZ R223, R31, R23 ;  /* 0x000000171fdf7220 */ /* 0x000fe40000410000 */
[----:B------:R-:W-:Y:S01]  /*4220*/  FMUL.FTZ R214, R102, R203 ;  /* 0x000000cb66d67220 */ /* 0x000fe20000410000 */
[----:B------:R1:W-:Y:S01]  /*4230*/  STS [R22.X4+0x870], R219 ;  /* 0x000870db16007388 */ /* 0x0003e20000004800 */
[----:B------:R-:W-:Y:S02]  /*4240*/  FMUL.FTZ R212, R100, R211 ;  /* 0x000000d364d47220 */ /* 0x000fe40000410000 */
[----:B------:R-:W-:Y:S01]  /*4250*/  FFMA.FTZ R189, R140, -R189, R188 ;  /* 0x800000bd8cbd7223 */ /* 0x000fe200000100bc */
[----:B------:R2:W-:Y:S01]  /*4260*/  STS [R22.X4+0x86c], R201 ;  /* 0x00086cc916007388 */ /* 0x0005e20000004800 */
[----:B------:R-:W-:-:S02]  /*4270*/  FFMA.FTZ R152, R156, R210, R13 ;  /* 0x000000d29c987223 */ /* 0x000fc4000001000d */
[----:B------:R-:W-:Y:S01]  /*4280*/  FMUL.FTZ R229, R153, R214 ;  /* 0x000000d699e57220 */ /* 0x000fe20000410000 */
[----:B------:R3:W-:Y:S01]  /*4290*/  STS [R22.X4+0x878], R223 ;  /* 0x000878df16007388 */ /* 0x0007e20000004800 */
[----:B0-----:R-:W-:Y:S02]  /*42a0*/  FMUL.FTZ R227, R155, R212 ;  /* 0x000000d49be37220 */ /* 0x001fe40000410000 */
[----:B-1----:R-:W-:Y:S01]  /*42b0*/  FMUL.FTZ R219, R157, R210 ;  /* 0x000000d29ddb7220 */ /* 0x002fe20000410000 */
[----:B------:R0:W-:Y:S01]  /*42c0*/  STS [R22.X4+0x868], R229 ;  /* 0x000868e516007388 */ /* 0x0001e20000004800 */
[----:B------:R-:W-:Y:S01]  /*42d0*/  FMUL.FTZ R13, R161, R206 ;  /* 0x000000cea10d7220 */ /* 0x000fe20000410000 */
[----:B------:R-:W-:Y:S01]  /*42e0*/  IADD3 R206, R49, 0xe0, RZ ;  /* 0x000000e031ce7810 */ /* 0x000fe20007ffe0ff */
[----:B--2---:R-:W-:Y:S01]  /*42f0*/  FMUL.FTZ R201, R159, R208 ;  /* 0x000000d09fc97220 */ /* 0x004fe20000410000 */
[----:B------:R1:W-:Y:S01]  /*4300*/  STS [R22.X4+0x864], R227 ;  /* 0x000864e316007388 */ /* 0x0003e20000004800 */
[----:B------:R-:W-:Y:S01]  /*4310*/  FFMA.FTZ R154, R139, -R154, R190 ;  /* 0x8000009a8b9a7223 */ /* 0x000fe200000100be */
[----:B------:R-:W-:Y:S01]  /*4320*/  IADD3 R210, R49, 0x100, RZ ;  /* 0x0000010031d27810 */ /* 0x000fe20007ffe0ff */
[----:B---3--:R-:W-:Y:S01]  /*4330*/  FFMA.FTZ R223, R189, R212, R152 ;  /* 0x000000d4bddf7223 */ /* 0x008fe20000010098 */
[----:B------:R2:W-:Y:S01]  /*4340*/  STS [R22.X4+0x860], R219 ;  /* 0x000860db16007388 */ /* 0x0005e20000004800 */
[----:B------:R-:W-:Y:S01]  /*4350*/  FFMA.FTZ R181, R142, -R181, R202 ;  /* 0x800000b58eb57223 */ /* 0x000fe200000100ca */
[----:B------:R-:W-:Y:S01]  /*4360*/  IADD3 R152, R49, 0x60, RZ ;  /* 0x0000006031987810 */ /* 0x000fe20007ffe0ff */
[----:B------:R-:W-:Y:S01]  /*4370*/  FFMA.FTZ R214, R154, R214, R223 ;  /* 0x000000d69ad67223 */ /* 0x000fe200000100df */
[----:B------:R3:W-:Y:S01]  /*4380*/  STS [R22.X4+0x85c], R201 ;  /* 0x00085cc916007388 */ /* 0x0007e20000004800 */
[----:B0-----:R-:W-:Y:S01]  /*4390*/  FMUL.FTZ R229, R163, R204 ;  /* 0x000000cca3e57220 */ /* 0x001fe20000410000 */
[----:B------:R-:W-:Y:S01]  /*43a0*/  IADD3 R204, R49, 0xc0, RZ ;  /* 0x000000c031cc7810 */ /* 0x000fe20007ffe0ff */
[----:B-1----:R-:W-:Y:S01]  /*43b0*/  FMUL.FTZ R227, R165, R200 ;  /* 0x000000c8a5e37220 */ /* 0x002fe20000410000 */
[----:B------:R0:W-:Y:S01]  /*43c0*/  STS [R22.X4+0x858], R13 ;  /* 0x0008580d16007388 */ /* 0x0001e20000004800 */
[----:B------:R-:W-:Y:S01]  /*43d0*/  FMUL.FTZ R223, R167, R194 ;  /* 0x000000c2a7df7220 */ /* 0x000fe20000410000 */
[----:B------:R-:W-:Y:S01]  /*43e0*/  IADD3 R194, R49, 0x80, RZ ;  /* 0x0000008031c27810 */ /* 0x000fe20007ffe0ff */
[----:B--2---:R-:W-:Y:S01]  /*43f0*/  FMUL.FTZ R219, R169, R148 ;  /* 0x00000094a9db7220 */ /* 0x004fe20000410000 */
[----:B------:R-:W-:Y:S01]  /*4400*/  STS [R22.X4+0x854], R229 ;  /* 0x000854e516007388 */ /* 0x000fe20000004800 */
[----:B------:R-:W-:Y:S01]  /*4410*/  FFMA.FTZ R231, R181, R216, R214 ;  /* 0x000000d8b5e77223 */ /* 0x000fe200000100d6 */
[----:B------:R-:W-:Y:S01]  /*4420*/  IADD3 R148, R49, 0x20, RZ ;  /* 0x0000002031947810 */ /* 0x000fe20007ffe0ff */
[----:B---3--:R-:W-:Y:S01]  /*4430*/  FMUL.FTZ R201, R171, R12 ;  /* 0x0000000cabc97220 */ /* 0x008fe20000410000 */
[----:B------:R-:W-:Y:S01]  /*4440*/  STS [R22.X4+0x850], R227 ;  /* 0x000850e316007388 */ /* 0x000fe20000004800 */
[----:B------:R-:W-:Y:S01]  /*4450*/  FFMA.FTZ R160, R141, -R160, R198 ;  /* 0x800000a08da07223 */ /* 0x000fe200000100c6 */
[----:B------:R-:W-:Y:S01]  /*4460*/  IADD3 R200, R49, 0xa0, RZ ;  /* 0x000000a031c87810 */ /* 0x000fe20007ffe0ff */
[----:B0-----:R-:W-:Y:S01]  /*4470*/  FMUL.FTZ R13, R173, R28 ;  /* 0x0000001cad0d7220 */ /* 0x001fe20000410000 */
[----:B------:R-:W-:Y:S01]  /*4480*/  STS [R22.X4+0x84c], R223 ;  /* 0x00084cdf16007388 */ /* 0x000fe20000004800 */
[----:B------:R-:W-:Y:S01]  /*4490*/  FFMA.FTZ R231, R160, R218, R231 ;  /* 0x000000daa0e77223 */ /* 0x000fe200000100e7 */
[C---:B------:R-:W-:Y:S01]  /*44a0*/  IADD3 R212, R49.reuse, 0x120, RZ ;  /* 0x0000012031d47810 */ /* 0x040fe20007ffe0ff */
[----:B------:R-:W-:Y:S01]  /*44b0*/  FFMA.FTZ R179, R144, -R179, R196 ;  /* 0x800000b390b37223 */ /* 0x000fe200000100c4 */
[----:B------:R-:W-:Y:S01]  /*44c0*/  STS [R22.X4+0x848], R219 ;  /* 0x000848db16007388 */ /* 0x000fe20000004800 */
[----:B------:R-:W-:Y:S01]  /*44d0*/  IADD3 R214, R49, 0x140, RZ ;  /* 0x0000014031d67810 */ /* 0x000fe20007ffe0ff */
[----:B------:R-:W-:Y:S01]  /*44e0*/  FFMA.FTZ R30, R143, -R30, R192 ;  /* 0x8000001e8f1e7223 */ /* 0x000fe200000100c0 */
[----:B------:R-:W-:Y:S01]  /*44f0*/  IADD3 R216, R49, 0x160, RZ ;  /* 0x0000016031d87810 */ /* 0x000fe20007ffe0ff */
[----:B------:R0:W-:Y:S01]  /*4500*/  STS [R22.X4+0x844], R201 ;  /* 0x000844c916007388 */ /* 0x0001e20000004800 */
[----:B------:R-:W-:Y:S01]  /*4510*/  FFMA.FTZ R28, R179, R150, R231 ;  /* 0x00000096b31c7223 */ /* 0x000fe200000100e7 */
[----:B------:R-:W-:Y:S01]  /*4520*/  IADD3 R150, R49, 0x40, RZ ;  /* 0x0000004031967810 */ /* 0x000fe20007ffe0ff */
[----:B------:R-:W-:Y:S01]  /*4530*/  FMUL.FTZ R176, R71, R176 ;  /* 0x000000b047b07220 */ /* 0x000fe20000410000 */
[----:B------:R1:W-:Y:S01]  /*4540*/  STS [R22.X4+0x840], R13 ;  /* 0x0008400d16007388 */ /* 0x0003e20000004800 */
[C---:B------:R-:W-:Y:S01]  /*4550*/  IADD3 R218, R49.reuse, 0x180, RZ ;  /* 0x0000018031da7810 */ /* 0x040fe20007ffe0ff */
[----:B------:R-:W-:Y:S01]  /*4560*/  FFMA.FTZ R28, R30, R23, R28 ;  /* 0x000000171e1c7223 */ /* 0x000fe2000001001c */
[C---:B------:R-:W-:Y:S01]  /*4570*/  IADD3 R12, R49.reuse, 0x1a0, RZ ;  /* 0x000001a0310c7810 */ /* 0x040fe20007ffe0ff */
[----:B------:R-:W-:Y:S01]  /*4580*/  BAR.SYNC.DEFER_BLOCKING 0x0 ;  /* 0x0000000000007b1d */ /* 0x000fe20000010000 */
[-C--:B------:R-:W-:Y:S01]  /*4590*/  LEA.HI.SX32 R208, R49, R49.reuse, 0x1b ;  /* 0x0000003131d07211 */ /* 0x080fe200078fdaff */
[----:B------:R-:W-:Y:S01]  /*45a0*/  FMUL.FTZ R23, R67, R168 ;  /* 0x000000a843177220 */ /* 0x000fe20000410000 */
[-C--:B------:R-:W-:Y:S01]  /*45b0*/  LEA.HI.SX32 R148, R148, R49.reuse, 0x1b ;  /* 0x0000003194947211 */ /* 0x080fe200078fdaff */
[----:B0-----:R-:W-:Y:S01]  /*45c0*/  FMUL.FTZ R201, R69, R174 ;  /* 0x000000ae45c97220 */ /* 0x001fe20000410000 */
[-C--:B------:R-:W-:Y:S01]  /*45d0*/  LEA.HI.SX32 R150, R150, R49.reuse, 0x1b ;  /* 0x0000003196967211 */ /* 0x080fe200078fdaff */
[----:B-1----:R-:W-:Y:S01]  /*45e0*/  FMUL.FTZ R13, R65, R166 ;  /* 0x000000a6410d7220 */ /* 0x002fe20000410000 */
        /* <DEDUP_REMOVED lines=40> */
[----:B------:R-:W-:Y:S01]  /*4870*/  STS [R22.X4+0x108c], R176 ;  /* 0x00108cb016007388 */ /* 0x000fe20000004800 */
[----:B--2---:R-:W-:-:S03]  /*4880*/  FMUL.FTZ R23, R83, R188 ;  /* 0x000000bc53177220 */ /* 0x004fc60000410000 */
[----:B------:R1:W-:Y:S01]  /*4890*/  STS [R22.X4+0x10a0], R13 ;  /* 0x0010a00d16007388 */ /* 0x0003e20000004800 */
[----:B---3--:R-:W-:-:S03]  /*48a0*/  FFMA.FTZ R201, R145, -R162, R164 ;  /* 0x800000a291c97223 */ /* 0x008fc600000100a4 */
[----:B------:R2:W-:Y:S04]  /*48b0*/  STS [R22.X4+0x1090], R180 ;  /* 0x001090b416007388 */ /* 0x0005e80000004800 */
        /* <DEDUP_REMOVED lines=13> */
[----:B0-2-4-:R-:W0:Y:S01]  /*4990*/  LDS R208, [R208.X4+0x1080] ;  /* 0x00108000d0d07984 */ /* 0x015e220000004800 */
        /* <DEDUP_REMOVED lines=14> */
.L_x_6461:
[----:B0-2-4-:R-:W-:Y:S05]  /*4a80*/  BSYNC B0 ;  /* 0x0000000000007941 */ /* 0x015fea0003800000 */
.L_x_6460:
[----:B-1----:R0:W1:Y:S01]  /*4a90*/  LDS R13, [R148.X4+0x1100] ;  /* 0x00110000940d7984 */ /* 0x0020620000004800 */
[----:B------:R-:W-:Y:S01]  /*4aa0*/  BSSY B0, `(.L_x_6462) ;  /* 0x0000004000007945 */ /* 0x000fe20003800000 */
[----:B------:R-:W-:Y:S05]  /*4ab0*/  @!P1 BRA `(.L_x_6463) ;  /* 0x0000002000009947 */ /* 0x000fea0003800000 */
[----:B------:R2:W-:Y:S04]  /*4ac0*/  RED.E.ADD.F32.FTZ.RN.STRONG.GPU [R18.64+-0x780], R227 ;  /* 0xfff880e31200798e */ /* 0x0005e8000c10e784 */
[----:B-1----:R2:W-:Y:S02]  /*4ad0*/  RED.E.ADD.F32.FTZ.RN.STRONG.GPU [R20.64+-0x780], R13 ;  /* 0xfff8800d1400798e */ /* 0x0025e4000c10e784 */
.L_x_6463:
[----:B------:R-:W-:Y:S05]  /*4ae0*/  BSYNC B0 ;  /* 0x0000000000007941 */ /* 0x000fea0003800000 */
.L_x_6462:
[----:B-12---:R1:W2:Y:S01]  /*4af0*/  LDS R13, [R150.X4+0x1180] ;  /* 0x00118000960d7984 */ /* 0x0062a20000004800 */
[----:B------:R-:W-:Y:S01]  /*4b00*/  BSSY B0, `(.L_x_6464) ;  /* 0x0000005000007945 */ /* 0x000fe20003800000 */
[----:B------:R-:W-:Y:S01]  /*4b10*/  FMUL.FTZ R15, R201, R146 ;  /* 0x00000092c90f7220 */ /* 0x000fe20000410000 */
[----:B------:R-:W-:Y:S05]  /*4b20*/  @!P2 BRA `(.L_x_6465) ;  /* 0x000000200000a947 */ /* 0x000fea0003800000 */
[----:B------:R3:W-:Y:S04]  /*4b30*/  RED.E.ADD.F32.FTZ.RN.STRONG.GPU [R18.64+-0x700], R229 ;  /* 0xfff900e51200798e */ /* 0x0007e8000c10e784 */
[----:B--2---:R3:W-:Y:S02]  /*4b40*/  RED.E.ADD.F32.FTZ.RN.STRONG.GPU [R20.64+-0x700], R13 ;  /* 0xfff9000d1400798e */ /* 0x0047e4000c10e784 */
.L_x_6465:
[----:B------:R-:W-:Y:S05]  /*4b50*/  BSYNC B0 ;  /* 0x0000000000007941 */ /* 0x000fea0003800000 */
.L_x_6464:
        /* <DEDUP_REMOVED lines=13> */
.L_x_6467:
[----:B--2---:R-:W-:Y:S05]  /*4c30*/  BSYNC B0 ;  /* 0x0000000000007941 */ /* 0x004fea0003800000 */
.L_x_6466:
[----:B---3--:R2:W3:Y:S01]  /*4c40*/  LDS R13, [R194.X4+0x1280] ;  /* 0x00128000c20d7984 */ /* 0x0084e20000004800 */
[----:B------:R-:W-:Y:S01]  /*4c50*/  BSSY B0, `(.L_x_6468) ;  /* 0x0000004000007945 */ /* 0x000fe20003800000 */
[----:B------:R-:W-:Y:S05]  /*4c60*/  @!P1 BRA `(.L_x_6469) ;  /* 0x0000002000009947 */ /* 0x000fea0003800000 */
[----:B------:R4:W-:Y:S04]  /*4c70*/  RED.E.ADD.F32.FTZ.RN.STRONG.GPU [R18.64+-0x600], R233 ;  /* 0xfffa00e91200798e */ /* 0x0009e8000c10e784 */
[----:B---3--:R4:W-:Y:S02]  /*4c80*/  RED.E.ADD.F32.FTZ.RN.STRONG.GPU [R20.64+-0x600], R13 ;  /* 0xfffa000d1400798e */ /* 0x0089e4000c10e784 */
.L_x_6469:
[----:B------:R-:W-:Y:S05]  /*4c90*/  BSYNC B0 ;  /* 0x0000000000007941 */ /* 0x000fea0003800000 */
.L_x_6468:
[----:B---34-:R3:W4:Y:S01]  /*4ca0*/  LDS R13, [R200.X4+0x1300] ;  /* 0x00130000c80d7984 */ /* 0x0187220000004800 */
[----:B------:R-:W-:Y:S01]  /*4cb0*/  BSSY B0, `(.L_x_6470) ;  /* 0x0000004000007945 */ /* 0x000fe20003800000 */
[----:B------:R-:W-:Y:S05]  /*4cc0*/  @!P2 BRA `(.L_x_6471) ;  /* 0x000000200000a947 */ /* 0x000fea0003800000 */
[----:B------:R0:W-:Y:S04]  /*4cd0*/  RED.E.ADD.F32.FTZ.RN.STRONG.GPU [R18.64+-0x580], R235 ;  /* 0xfffa80eb1200798e */ /* 0x0001e8000c10e784 */
[----:B----4-:R0:W-:Y:S02]  /*4ce0*/  RED.E.ADD.F32.FTZ.RN.STRONG.GPU [R20.64+-0x580], R13 ;  /* 0xfffa800d1400798e */ /* 0x0101e4000c10e784 */
.L_x_6471:
[----:B------:R-:W-:Y:S05]  /*4cf0*/  BSYNC B0 ;  /* 0x0000000000007941 */ /* 0x000fea0003800000 */
.L_x_6470:
[----:B0---4-:R0:W4:Y:S01]  /*4d00*/  LDS R13, [R204.X4+0x1380] ;  /* 0x00138000cc0d7984 */ /* 0x0111220000004800 */
[----:B------:R-:W-:Y:S01]  /*4d10*/  BSSY B0, `(.L_x_6472) ;  /* 0x0000004000007945 */ /* 0x000fe20003800000 */
[----:B------:R-:W-:Y:S05]  /*4d20*/  @!P3 BRA `(.L_x_6473) ;  /* 0x000000200000b947 */ /* 0x000fea0003800000 */
[----:B------:R0:W-:Y:S04]  /*4d30*/  RED.E.ADD.F32.FTZ.RN.STRONG.GPU [R18.64+-0x500], R237 ;  /* 0xfffb00ed1200798e */ /* 0x0001e8000c10e784 */
[----:B----4-:R0:W-:Y:S02]  /*4d40*/  RED.E.ADD.F32.FTZ.RN.STRONG.GPU [R20.64+-0x500], R13 ;  /* 0xfffb000d1400798e */ /* 0x0101e4000c10e784 */
.L_x_6473:
[----:B------:R-:W-:Y:S05]  /*4d50*/  BSYNC B0 ;  /* 0x0000000000007941 */ /* 0x000fea0003800000 */
.L_x_6472:
[----:B0---4-:R0:W4:Y:S01]  /*4d60*/  LDS R13, [R206.X4+0x1400] ;  /* 0x00140000ce0d7984 */ /* 0x0111220000004800 */
[----:B------:R-:W-:Y:S01]  /*4d70*/  BSSY B0, `(.L_x_6474) ;  /* 0x0000004000007945 */ /* 0x000fe20003800000 */
[----:B------:R-:W-:Y:S05]  /*4d80*/  @!P4 BRA `(.L_x_6475) ;  /* 0x000000200000c947 */ /* 0x000fea0003800000 */
[----:B------:R0:W-:Y:S04]  /*4d90*/  RED.E.ADD.F32.FTZ.RN.STRONG.GPU [R18.64+-0x480], R239 ;  /* 0xfffb80ef1200798e */ /* 0x0001e8000c10e784 */
[----:B----4-:R0:W-:Y:S02]  /*4da0*/  RED.E.ADD.F32.FTZ.RN.STRONG.GPU [R20.64+-0x480], R13 ;  /* 0xfffb800d1400798e */ /* 0x0101e4000c10e784 */
.L_x_6475:
[----:B------:R-:W-:Y:S05]  /*4db0*/  BSYNC B0 ;  /* 0x0000000000007941 */ /* 0x000fea0003800000 */
.L_x_6474:
[----:B0---4-:R0:W4:Y:S01]  /*4dc0*/  LDS R13, [R210.X4+0x1480] ;  /* 0x00148000d20d7984 */ /* 0x0111220000004800 */
[----:B------:R-:W-:Y:S01]  /*4dd0*/  BSSY B0, `(.L_x_6476) ;  /* 0x0000004000007945 */ /* 0x000fe20003800000 */
[----:B------:R-:W-:Y:S05]  /*4de0*/  @!P5 BRA `(.L_x_6477) ;  /* 0x000000200000d947 */ /* 0x000fea0003800000 */
[----:B------:R0:W-:Y:S04]  /*4df0*/  RED.E.ADD.F32.FTZ.RN.STRONG.GPU [R18.64+-0x400], R241 ;  /* 0xfffc00f11200798e */ /* 0x0001e8000c10e784 */
[----:B----4-:R0:W-:Y:S02]  /*4e00*/  RED.E.ADD.F32.FTZ.RN.STRONG.GPU [R20.64+-0x400], R13 ;  /* 0xfffc000d1400798e */ /* 0x0101e4000c10e784 */
.L_x_6477:
[----:B------:R-:W-:Y:S05]  /*4e10*/  BSYNC B0 ;  /* 0x0000000000007941 */ /* 0x000fea0003800000 */
.L_x_6476:
        /* <DEDUP_REMOVED lines=11> */
.L_x_6479:
[----:B0-----:R-:W-:Y:S05]  /*4ed0*/  BSYNC B0 ;  /* 0x0000000000007941 */ /* 0x001fea0003800000 */
.L_x_6478:
[----:B----4-:R0:W4:Y:S01]  /*4ee0*/  LDS R13, [R214.X4+0x1580] ;  /* 0x00158000d60d7984 */ /* 0x0101220000004800 */
[----:B------:R-:W-:Y:S01]  /*4ef0*/  BSSY B0, `(.L_x_6480) ;  /* 0x0000004000007945 */ /* 0x000fe20003800000 */
[----:B------:R-:W-:Y:S05]  /*4f00*/  @!P1 BRA `(.L_x_6481) ;  /* 0x0000002000009947 */ /* 0x000fea0003800000 */
[----:B------:R0:W-:Y:S04]  /*4f10*/  RED.E.ADD.F32.FTZ.RN.STRONG.GPU [R18.64+-0x300], R245 ;  /* 0xfffd00f51200798e */ /* 0x0001e8000c10e784 */
[----:B----4-:R0:W-:Y:S02]  /*4f20*/  RED.E.ADD.F32.FTZ.RN.STRONG.GPU [R20.64+-0x300], R13 ;  /* 0xfffd000d1400798e */ /* 0x0101e4000c10e784 */
.L_x_6481:
[----:B------:R-:W-:Y:S05]  /*4f30*/  BSYNC B0 ;  /* 0x0000000000007941 */ /* 0x000fea0003800000 */
.L_x_6480:
[----:B0---4-:R0:W4:Y:S01]  /*4f40*/  LDS R13, [R216.X4+0x1600] ;  /* 0x00160000d80d7984 */ /* 0x0111220000004800 */
[----:B------:R-:W-:Y:S01]  /*4f50*/  BSSY B0, `(.L_x_6482) ;  /* 0x0000004000007945 */ /* 0x000fe20003800000 */
[----:B------:R-:W-:Y:S05]  /*4f60*/  @!P2 BRA `(.L_x_6483) ;  /* 0x000000200000a947 */ /* 0x000fea0003800000 */
[----:B------:R0:W-:Y:S04]  /*4f70*/  RED.E.ADD.F32.FTZ.RN.STRONG.GPU [R18.64+-0x280], R247 ;  /* 0xfffd80f71200798e */ /* 0x0001e8000c10e784 */
[----:B----4-:R0:W-:Y:S02]  /*4f80*/  RED.E.ADD.F32.FTZ.RN.STRONG.GPU [R20.64+-0x280], R13 ;  /* 0xfffd800d1400798e */ /* 0x0101e4000c10e784 */
.L_x_6483:
[----:B------:R-:W-:Y:S05]  /*4f90*/  BSYNC B0 ;  /* 0x0000000000007941 */ /* 0x000fea0003800000 */
.L_x_6482:
[----:B0---4-:R0:W4:Y:S01]  /*4fa0*/  LDS R13, [R218.X4+0x1680] ;  /* 0x00168000da0d7984 */ /* 0x0111220000004800 */
[----:B------:R-:W-:Y:S01]  /*4fb0*/  BSSY B0, `(.L_x_6484) ;  /* 0x0000004000007945 */ /* 0x000fe20003800000 */
[----:B------:R-:W-:Y:S05]  /*4fc0*/  @!P3 BRA `(.L_x_6485) ;  /* 0x000000200000b947 */ /* 0x000fea0003800000 */
[----:B------:R0:W-:Y:S04]  /*4fd0*/  RED.E.ADD.F32.FTZ.RN.STRONG.GPU [R18.64+-0x200], R249 ;  /* 0xfffe00f91200798e */ /* 0x0001e8000c10e784 */
[----:B----4-:R0:W-:Y:S02]  /*4fe0*/  RED.E.ADD.F32.FTZ.RN.STRONG.GPU [R20.64+-0x200], R13 ;  /* 0xfffe000d1400798e */ /* 0x0101e4000c10e784 */
.L_x_6485:
[----:B------:R-:W-:Y:S05]  /*4ff0*/  BSYNC B0 ;  /* 0x0000000000007941 */ /* 0x000fea0003800000 */
.L_x_6484:
[----:B------:R-:W0:Y:S01]  /*5000*/  LDS R219, [R219.X4+0x1700] ;  /* 0x00170000dbdb7984 */ /* 0x000e220000004800 */
[----:B------:R-:W-:Y:S01]  /*5010*/  BSSY B0, `(.L_x_6486) ;  /* 0x0000004000007945 */ /* 0x000fe20003800000 */
[----:B------:R-:W-:Y:S05]  /*5020*/  @!P4 BRA `(.L_x_6487) ;  /* 0x000000200000c947 */ /* 0x000fea0003800000 */
[----:B------:R1:W-:Y:S04]  /*5030*/  RED.E.ADD.F32.FTZ.RN.STRONG.GPU [R18.64+-0x180], R251 ;  /* 0xfffe80fb1200798e */ /* 0x0003e8000c10e784 */
[----:B0-----:R1:W-:Y:S02]  /*5040*/  RED.E.ADD.F32.FTZ.RN.STRONG.GPU [R20.64+-0x180], R219 ;  /* 0xfffe80db1400798e */ /* 0x0013e4000c10e784 */
.L_x_6487:
[----:B------:R-:W-:Y:S05]  /*5050*/  BSYNC B0 ;  /* 0x0000000000007941 */ /* 0x000fea0003800000 */
.L_x_6486:
[----:B0---4-:R0:W4:Y:S01]  /*5060*/  LDS R13, [R220.X4+0x1780] ;  /* 0x00178000dc0d7984 */ /* 0x0111220000004800 */
[----:B------:R-:W-:Y:S01]  /*5070*/  BSSY B0, `(.L_x_6488) ;  /* 0x0000004000007945 */ /* 0x000fe20003800000 */
[----:B------:R-:W-:Y:S05]  /*5080*/  @!P5 BRA `(.L_x_6489) ;  /* 0x000000200000d947 */ /* 0x000fea0003800000 */
[----:B------:R0:W-:Y:S04]  /*5090*/  RED.E.ADD.F32.FTZ.RN.STRONG.GPU [R18.64+-0x100], R166 ;  /* 0xffff00a61200798e */ /* 0x0001e8000c10e784 */
[----:B----4-:R0:W-:Y:S02]  /*50a0*/  RED.E.ADD.F32.FTZ.RN.STRONG.GPU [R20.64+-0x100], R13 ;  /* 0xffff000d1400798e */ /* 0x0101e4000c10e784 */
.L_x_6489:
[----:B------:R-:W-:Y:S05]  /*50b0*/  BSYNC B0 ;  /* 0x0000000000007941 */ /* 0x000fea0003800000 */
.L_x_6488:
[----:B0---4-:R0:W4:Y:S01]  /*50c0*/  LDS R13, [R222.X4+0x1800] ;  /* 0x00180000de0d7984 */ /* 0x0111220000004800 */
[----:B------:R-:W-:Y:S01]  /*50d0*/  BSSY B0, `(.L_x_6490) ;  /* 0x0000004000007945 */ /* 0x000fe20003800000 */
[----:B------:R-:W-:Y:S05]  /*50e0*/  @!P6 BRA `(.L_x_6491) ;  /* 0x000000200000e947 */ /* 0x000fea0003800000 */
[----:B------:R0:W-:Y:S04]  /*50f0*/  RED.E.ADD.F32.FTZ.RN.STRONG.GPU [R18.64+-0x80], R224 ;  /* 0xffff80e01200798e */ /* 0x0001e8000c10e784 */
[----:B----4-:R0:W-:Y:S02]  /*5100*/  RED.E.ADD.F32.FTZ.RN.STRONG.GPU [R20.64+-0x80], R13 ;  /* 0xffff800d1400798e */ /* 0x0101e4000c10e784 */
.L_x_6491:
[----:B------:R-:W-:Y:S05]  /*5110*/  BSYNC B0 ;  /* 0x0000000000007941 */ /* 0x000fea0003800000 */
.L_x_6490:
[----:B01----:R-:W0:Y:S01]  /*5120*/  SHFL.DOWN P0, R19, R28, 0x1, 0x1f ;  /* 0x08201f001c137f89 */ /* 0x003e220000000000 */
[C---:B------:R-:W-:Y:S01]  /*5130*/  FMUL.FTZ R15, R132.reuse, R203 ;  /* 0x000000cb840f7220 */ /* 0x040fe20000410000 */
[----:B------:R-:W-:Y:S01]  /*5140*/  ISETP.NE.AND P2, PT, R49, RZ, PT ;  /* 0x000000ff3100720c */ /* 0x000fe20003f45270 */
[----:B------:R-:W-:Y:S01]  /*5150*/  FMUL.FTZ R12, R132, R211 ;  /* 0x000000d3840c7220 */ /* 0x000fe20000410000 */
[----:B------:R-:W-:Y:S01]  /*5160*/  BSSY B0, `(.L_x_6492) ;  /* 0x0000071000007945 */ /* 0x000fe20003800000 */
[----:B------:R-:W-:-:S02]  /*5170*/  FMUL.FTZ R14, R139, R203 ;  /* 0x000000cb8b0e7220 */ /* 0x000fc40000410000 */
[----:B------:R-:W-:Y:S02]  /*5180*/  FMUL.FTZ R15, R154, R15 ;  /* 0x0000000f9a0f7220 */ /* 0x000fe40000410000 */
[----:B----4-:R-:W-:Y:S02]  /*5190*/  FMUL.FTZ R13, R140, R211 ;  /* 0x000000d38c0d7220 */ /* 0x010fe40000410000 */
[----:B------:R-:W-:Y:S02]  /*51a0*/  FMUL.FTZ R12, R189, R12 ;  /* 0x0000000cbd0c7220 */ /* 0x000fe40000410000 */
[-C--:B------:R-:W-:Y:S02]  /*51b0*/  FFMA.FTZ R123, R102, R14.reuse, R123 ;  /* 0x0000000e667b7223 */ /* 0x080fe4000001007b */
[----:B------:R-:W-:Y:S02]  /*51c0*/  FFMA.FTZ R15, R153, R14, R15 ;  /* 0x0000000e990f7223 */ /* 0x000fe4000001000f */
[----:B------:R-:W-:-:S02]  /*51d0*/  FFMA.FTZ R14, R155, R13, R12 ;  /* 0x0000000d9b0e7223 */ /* 0x000fc4000001000c */
[-C--:B------:R-:W-:Y:S02]  /*51e0*/  FMUL.FTZ R12, R137, R213.reuse ;  /* 0x000000d5890c7220 */ /* 0x080fe40000410000 */
[----:B------:R-:W-:Y:S02]  /*51f0*/  FMUL.FTZ R213, R132, R213 ;  /* 0x000000d584d57220 */ /* 0x000fe40000410000 */
[----:B------:R-:W-:Y:S02]  /*5200*/  FMUL.FTZ R18, R141, R207 ;  /* 0x000000cf8d127220 */ /* 0x000fe40000410000 */
[----:B0-----:R-:W-:Y:S02]  /*5210*/  @P0 FADD R19, R28, R19 ;  /* 0x000000131c130221 */ /* 0x001fe40000000000 */
[----:B------:R-:W-:Y:S02]  /*5220*/  FMUL.FTZ R213, R156, R213 ;  /* 0x000000d59cd57220 */ /* 0x000fe40000410000 */
[C---:B------:R-:W-:Y:S01]  /*5230*/  FMUL.FTZ R16, R132.reuse, R205 ;  /* 0x000000cd84107220 */ /* 0x040fe20000410000 */
[----:B------:R-:W0:Y:S01]  /*5240*/  SHFL.DOWN P0, R20, R19, 0x2, 0x1f ;  /* 0x08401f0013147f89 */ /* 0x000e220000000000 */
[----:B------:R-:W-:-:S02]  /*5250*/  FMUL.FTZ R207, R132, R207 ;  /* 0x000000cf84cf7220 */ /* 0x000fc40000410000 */
[-C--:B------:R-:W-:Y:S02]  /*5260*/  FFMA.FTZ R121, R98, R12.reuse, R121 ;  /* 0x0000000c62797223 */ /* 0x080fe40000010079 */
        /* <DEDUP_REMOVED lines=10> */
[----:B0-----:R-:W-:-:S02]  /*5310*/  @P0 FADD R20, R19, R20 ;  /* 0x0000001413140221 */ /* 0x001fc40000000000 */
[----:B------:R-:W-:Y:S02]  /*5320*/  FFMA.FTZ R207, R35, R18, R207 ;  /* 0x0000001223cf7223 */ /* 0x000fe400000100cf */
[----:B------:R-:W-:Y:S01]  /*5330*/  FADD.FTZ R105, R14, R105 ;  /* 0x000000690e697221 */ /* 0x000fe20000010000 */
[----:B------:R-:W0:Y:S01]  /*5340*/  SHFL.DOWN P0, R21, R20, 0x4, 0x1f ;  /* 0x08801f0014157f89 */ /* 0x000e220000000000 */
[----:B------:R-:W-:Y:S02]  /*5350*/  FMUL.FTZ R18, R132, R199 ;  /* 0x000000c784127220 */ /* 0x000fe40000410000 */
[----:B------:R-:W-:Y:S02]  /*5360*/  FFMA.FTZ R14, R159, R13, R12 ;  /* 0x0000000d9f0e7223 */ /* 0x000fe4000001000c */
[----:B------:R-:W-:Y:S02]  /*5370*/  FMUL.FTZ R12, R135, R225 ;  /* 0x000000e1870c7220 */ /* 0x000fe40000410000 */
[----:B------:R-:W-:-:S02]  /*5380*/  FADD.FTZ R76, R15, R76 ;  /* 0x0000004c0f4c7221 */ /* 0x000fc40000010000 */
[----:B------:R-:W-:Y:S02]  /*5390*/  FMUL.FTZ R225, R132, R225 ;  /* 0x000000e184e17220 */ /* 0x000fe40000410000 */
[----:B------:R-:W-:Y:S02]  /*53a0*/  FMUL.FTZ R15, R144, R199 ;  /* 0x000000c7900f7220 */ /* 0x000fe40000410000 */
[----:B------:R-:W-:Y:S02]  /*53b0*/  FADD.FTZ R107, R16, R107 ;  /* 0x0000006b106b7221 */ /* 0x000fe40000010000 */
[----:B------:R-:W-:Y:S02]  /*53c0*/  FMUL.FTZ R18, R179, R18 ;  /* 0x00000012b3127220 */ /* 0x000fe40000410000 */
[-C--:B------:R-:W-:Y:S02]  /*53d0*/  FMUL.FTZ R16, R143, R197.reuse ;  /* 0x000000c58f107220 */ /* 0x080fe40000410000 */
[----:B------:R-:W-:-:S02]  /*53e0*/  FMUL.FTZ R197, R132, R197 ;  /* 0x000000c584c57220 */ /* 0x000fc40000410000 */
[----:B------:R-:W-:Y:S02]  /*53f0*/  FMUL.FTZ R225, R34, R225 ;  /* 0x000000e122e17220 */ /* 0x000fe40000410000 */
[-C--:B------:R-:W-:Y:S02]  /*5400*/  FFMA.FTZ R126, R108, R15.reuse, R126 ;  /* 0x0000000f6c7e7223 */ /* 0x080fe4000001007e */
[----:B0-----:R-:W-:Y:S02]  /*5410*/  @P0 FADD R21, R20, R21 ;  /* 0x0000001514150221 */ /* 0x001fe40000000000 */
[----:B------:R-:W-:Y:S02]  /*5420*/  FFMA.FTZ R18, R33, R15, R18 ;  /* 0x0000000f21127223 */ /* 0x000fe40000010012 */
[----:B------:R-:W-:Y:S01]  /*5430*/  FMUL.FTZ R197, R30, R197 ;  /* 0x000000c51ec57220 */ /* 0x000fe20000410000 */
[----:B------:R-:W0:Y:S01]  /*5440*/  SHFL.DOWN P0, R20, R21, 0x8, 0x1f ;  /* 0x09001f0015147f89 */ /* 0x000e220000000000 */
[----:B------:R-:W-:-:S02]  /*5450*/  FFMA.FTZ R119, R94, R12, R119 ;  /* 0x0000000c5e777223 */ /* 0x000fc40000010077 */
[----:B------:R-:W-:Y:S02]  /*5460*/  FFMA.FTZ R225, R161, R12, R225 ;  /* 0x0000000ca1e17223 */ /* 0x000fe400000100e1 */
[----:B------:R-:W-:Y:S02]  /*5470*/  FMUL.FTZ R12, R132, R221 ;  /* 0x000000dd840c7220 */ /* 0x000fe40000410000 */
[-C--:B------:R-:W-:Y:S02]  /*5480*/  FFMA.FTZ R127, R110, R16.reuse, R127 ;  /* 0x000000106e7f7223 */ /* 0x080fe4000001007f */
[----:B------:R-:W-:Y:S02]  /*5490*/  FFMA.FTZ R197, R31, R16, R197 ;  /* 0x000000101fc57223 */ /* 0x000fe400000100c5 */
[----:B------:R-:W-:Y:S02]  /*54a0*/  FFMA.FTZ R120, R96, R13, R120 ;  /* 0x0000000d60787223 */ /* 0x000fe40000010078 */
[----:B------:R-:W-:-:S02]  /*54b0*/  FMUL.FTZ R16, R132, R175 ;  /* 0x000000af84107220 */ /* 0x000fc40000410000 */
[----:B------:R-:W-:Y:S02]  /*54c0*/  FMUL.FTZ R13, R136, R221 ;  /* 0x000000dd880d7220 */ /* 0x000fe40000410000 */
[----:B------:R-:W-:Y:S02]  /*54d0*/  FMUL.FTZ R12, R191, R12 ;  /* 0x0000000cbf0c7220 */ /* 0x000fe40000410000 */
[----:B------:R-:W-:Y:S02]  /*54e0*/  FADD.FTZ R103, R14, R103 ;  /* 0x000000670e677221 */ /* 0x000fe40000010000 */
[----:B------:R-:W-:Y:S02]  /*54f0*/  FADD.FTZ R109, R18, R109 ;  /* 0x0000006d126d7221 */ /* 0x000fe40000010000 */
[----:B------:R-:W-:Y:S02]  /*5500*/  FMUL.FTZ R18, R201, R16 ;  /* 0x00000010c9127220 */ /* 0x000fe40000410000 */
[----:B0-----:R-:W-:Y:S01]  /*5510*/  @P0 FADD R20, R21, R20 ;  /* 0x0000001415140221 */ /* 0x001fe20000000000 */
[----:B------:R-:W-:Y:S01]  /*5520*/  ISETP.NE.AND P0, PT, R50, RZ, PT ;  /* 0x000000ff3200720c */ /* 0x000fe20003f05270 */
[----:B------:R-:W-:-:S02]  /*5530*/  FMUL.FTZ R14, R27, R149 ;  /* 0x000000951b0e7220 */ /* 0x000fc40000410000 */
[C---:B------:R-:W-:Y:S01]  /*5540*/  FMUL.FTZ R149, R132.reuse, R149 ;  /* 0x0000009584957220 */ /* 0x040fe20000410000 */
[----:B------:R-:W0:Y:S01]  /*5550*/  SHFL.DOWN P1, R15, R20, 0x10, 0x1f ;  /* 0x0a001f00140f7f89 */ /* 0x000e220000020000 */
[----:B------:R-:W-:Y:S02]  /*5560*/  FFMA.FTZ R16, R163, R13, R12 ;  /* 0x0000000da3107223 */ /* 0x000fe4000001000c */
[----:B------:R-:W-:Y:S02]  /*5570*/  FMUL.FTZ R12, R132, R217 ;  /* 0x000000d9840c7220 */ /* 0x000fe40000410000 */
[----:B------:R-:W-:Y:S02]  /*5580*/  FFMA.FTZ R118, R92, R13, R118 ;  /* 0x0000000d5c767223 */ /* 0x000fe40000010076 */
[----:B------:R-:W-:Y:S02]  /*5590*/  FMUL.FTZ R149, R32, R149 ;  /* 0x0000009520957220 */ /* 0x000fe40000410000 */
[----:B------:R-:W-:-:S02]  /*55a0*/  FMUL.FTZ R13, R134, R217 ;  /* 0x000000d9860d7220 */ /* 0x000fc40000410000 */
[----:B------:R-:W-:Y:S02]  /*55b0*/  FMUL.FTZ R12, R193, R12 ;  /* 0x0000000cc10c7220 */ /* 0x000fe40000410000 */
[-C--:B------:R-:W-:Y:S02]  /*55c0*/  FFMA.FTZ R117, R90, R14.reuse, R117 ;  /* 0x0000000e5a757223 */ /* 0x080fe40000010075 */
[----:B------:R-:W-:Y:S02]  /*55d0*/  FFMA.FTZ R149, R165, R14, R149 ;  /* 0x0000000ea5957223 */ /* 0x000fe40000010095 */
[----:B------:R-:W-:Y:S02]  /*55e0*/  FADD.FTZ R101, R16, R101 ;  /* 0x0000006510657221 */ /* 0x000fe40000010000 */
[----:B------:R-:W-:Y:S02]  /*55f0*/  FMUL.FTZ R14, R25, R195 ;  /* 0x000000c3190e7220 */ /* 0x000fe40000410000 */
[----:B------:R-:W-:-:S02]  /*5600*/  FFMA.FTZ R16, R167, R13, R12 ;  /* 0x0000000da7107223 */ /* 0x000fc4000001000c */
[C---:B------:R-:W-:Y:S02]  /*5610*/  FMUL.FTZ R195, R132.reuse, R195 ;  /* 0x000000c384c37220 */ /* 0x040fe40000410000 */
[C---:B------:R-:W-:Y:S02]  /*5620*/  FMUL.FTZ R12, R132.reuse, R147 ;  /* 0x00000093840c7220 */ /* 0x040fe40000410000 */
[----:B------:R-:W-:Y:S02]  /*5630*/  FMUL.FTZ R132, R132, R185 ;  /* 0x000000b984847220 */ /* 0x000fe40000410000 */
[----:B------:R-:W-:Y:S02]  /*5640*/  FFMA.FTZ R116, R88, R13, R116 ;  /* 0x0000000d58747223 */ /* 0x000fe40000010074 */
[----:B0-----:R-:W-:Y:S02]  /*5650*/  @P1 FADD R15, R20, R15 ;  /* 0x0000000f140f1221 */ /* 0x001fe40000000000 */
[----:B------:R-:W-:-:S02]  /*5660*/  FMUL.FTZ R13, R26, R147 ;  /* 0x000000931a0d7220 */ /* 0x000fc40000410000 */
[----:B------:R-:W-:Y:S01]  /*5670*/  FMUL.FTZ R145, R145, R175 ;  /* 0x000000af91917220 */ /* 0x000fe20000410000 */
[----:B------:R0:W-:Y:S01]  /*5680*/  @!P0 STS [0x18c4], R15 ;  /* 0x0018c40fff008388 */ /* 0x0001e20000000800 */
        /* <DEDUP_REMOVED lines=27> */
[----:B------:R-:W0:Y:S02]  /*5840*/  @P0 LDS R12, [R14+0x2b78] ;  /* 0x002b78000e0c0984 */ /* 0x000e240000000800 */
[----:B0-----:R-:W-:-:S05]  /*5850*/  @P0 FADD.FTZ R15, R15, R12 ;  /* 0x0000000c0f0f0221 */ /* 0x001fca0000010000 */
[----:B------:R0:W-:Y:S02]  /*5860*/  STS [R14+0x2b78], R15 ;  /* 0x002b780f0e007388 */ /* 0x0001e40000000800 */
.L_x_6493:
[----:B0-----:R-:W-:Y:S05]  /*5870*/  BSYNC B0 ;  /* 0x0000000000007941 */ /* 0x001fea0003800000 */
.L_x_6492:
[----:B------:R-:W-:Y:S02]  /*5880*/  IADD3 R129, R129, 0x1, RZ ;  /* 0x0000000181817810 */ /* 0x000fe40007ffe0ff */
[----:B------:R-:W-:Y:S02]  /*5890*/  IADD3 R130, P1, R130, 0x1, RZ ;  /* 0x0000000182827810 */ /* 0x000fe40007f3e0ff */
[----:B------:R-:W-:Y:S02]  /*58a0*/  ISETP.GE.AND P0, PT, R129, c[0x0][0x16c], PT ;  /* 0x00005b0081007a0c */ /* 0x000fe40003f06270 */
[----:B------:R-:W-:-:S11]  /*58b0*/  IADD3.X R131, RZ, R131, RZ, P1, !PT ;  /* 0x00000083ff837210 */ /* 0x000fd60000ffe4ff */
[----:B------:R-:W-:Y:S01]  /*58c0*/  @P0 CALL.REL.NOINC `(.L_x_6457) ;  /* 0x0000001000000944 */ /* 0x000fe20003c00000 */
[----:B------:R-:W-:Y:S05]  /*58d0*/  BRA `(.L_x_6494) ;  /* 0xffffccc000007947 */ /* 0x000fea000383ffff */
.L_x_6457:
        /* <DEDUP_REMOVED lines=10> */
[----:B------:R-:W-:Y:S01]  /*5980*/  FADD.FTZ R13, R13, R66 ;  /* 0x000000420d0d7221 */ /* 0x000fe20000010000 */
        /* <DEDUP_REMOVED lines=14> */
[----:B------:R-:W-:Y:S01]  /*5a70*/  IMAD R17, R45, c[0x0][0x2dc], R12 ;  /* 0x0000b7002d117a24 */ /* 0x000fe200078e020c */
[----:B------:R-:W-:Y:S01]  /*5a80*/  F2FP.PACK_AB R22, R109, R78 ;  /* 0x0000004e6d16723e */ /* 0x000fe200000000ff */
[----:B------:R-:W1:Y:S01]  /*5a90*/  LDS.128 R8, [R50.X16+0x200] ;  /* 0x0002000032087984 */ /* 0x000e62000000cc00 */
[----:B------:R-:W-:Y:S01]  /*5aa0*/  FADD.FTZ R12, R13, R68 ;  /* 0x000000440d0c7221 */ /* 0x000fe20000010000 */
[----:B------:R-:W-:Y:S01]  /*5ab0*/  F2FP.PACK_AB R68, R66, R97 ;  /* 0x000000614244723e */ /* 0x000fe200000000ff */
[----:B------:R-:W-:Y:S01]  /*5ac0*/  IMAD.WIDE.U32 R2, R45, c[0x0][0x2d8], R2 ;  /* 0x0000b6002d027a25 */ /* 0x000fe200078e0002 */
[----:B------:R-:W-:Y:S02]  /*5ad0*/  F2FP.PACK_AB R21, R107, R76 ;  /* 0x0000004c6b15723e */ /* 0x000fe400000000ff */
[----:B------:R-:W-:Y:S01]  /*5ae0*/  F2FP.PACK_AB R20, R105, R74 ;  /* 0x0000004a6914723e */ /* 0x000fe200000000ff */
[----:B------:R-:W-:Y:S01]  /*5af0*/  FADD.FTZ R13, R12, R99 ;  /* 0x000000630c0d7221 */ /* 0x000fe20000010000 */
[----:B------:R-:W-:-:S02]  /*5b00*/  IADD3 R3, R3, R17, RZ ;  /* 0x0000001103037210 */ /* 0x000fc40007ffe0ff */
[C---:B------:R-:W-:Y:S01]  /*5b10*/  LEA R12, P0, R2.reuse, c[0x0][0x330], 0x1 ;  /* 0x0000cc00020c7a11 */ /* 0x040fe200078008ff */
[----:B------:R-:W-:Y:S01]  /*5b20*/  FADD.FTZ R16, R13, R70 ;  /* 0x000000460d107221 */ /* 0x000fe20000010000 */
[----:B------:R-:W-:Y:S02]  /*5b30*/  F2FP.PACK_AB R70, R101, R70 ;  /* 0x000000466546723e */ /* 0x000fe400000000ff */
[----:B------:R-:W-:Y:S01]  /*5b40*/  LEA.HI.X R13, R2, c[0x0][0x334], R3, 0x1, P0 ;  /* 0x0000cd00020d7a11 */ /* 0x000fe200000f0c03 */
[----:B------:R-:W-:Y:S01]  /*5b50*/  FADD.FTZ R17, R16, R101 ;  /* 0x0000006510117221 */ /* 0x000fe20000010000 */
[----:B------:R-:W-:Y:S01]  /*5b60*/  IADD3 R51, P1, R51, -0x400, RZ ;  /* 0xfffffc0033337810 */ /* 0x000fe20007f3e0ff */
[----:B------:R-:W-:Y:S01]  /*5b70*/  IMAD R16, R0, c[0x0][0x300], RZ ;  /* 0x0000c00000107a24 */ /* 0x000fe200078e02ff */
[----:B------:R-:W-:Y:S01]  /*5b80*/  IADD3 R59, P2, R59, -0x400, RZ ;  /* 0xfffffc003b3b7810 */ /* 0x000fe20007f5e0ff */
[----:B------:R-:W-:Y:S01]  /*5b90*/  IMAD.WIDE R2, R63, 0x10, R12 ;  /* 0x000000103f027825 */ /* 0x000fe200078e020c */
[----:B------:R-:W-:-:S02]  /*5ba0*/  IADD3 R52, P3, R52, -0x400, RZ ;  /* 0xfffffc0034347810 */ /* 0x000fc40007f7e0ff */
[----:B------:R-:W-:Y:S01]  /*5bb0*/  IADD3 R54, P4, R54, -0x400, RZ ;  /* 0xfffffc0036367810 */ /* 0x000fe20007f9e0ff */
[----:B------:R-:W-:Y:S01]  /*5bc0*/  IMAD.WIDE.U32 R12, R43, c[0x0][0x300], R14 ;  /* 0x0000c0002b0c7a25 */ /* 0x000fe200078e000e */
[----:B------:R-:W-:Y:S02]  /*5bd0*/  IADD3 R56, P5, R56, -0x400, RZ ;  /* 0xfffffc0038387810 */ /* 0x000fe40007fbe0ff */
[----:B------:R-:W-:Y:S01]  /*5be0*/  IADD3 R62, R62, -0x200, RZ ;  /* 0xfffffe003e3e7810 */ /* 0x000fe20007ffe0ff */
[----:B------:R-:W-:Y:S01]  /*5bf0*/  FADD.FTZ R72, R17, R72 ;  /* 0x0000004811487221 */ /* 0x000fe20000010000 */
[----:B------:R-:W-:Y:S02]  /*5c00*/  IADD3.X R58, R58, -0x1, RZ, P1, !PT ;  /* 0xffffffff3a3a7810 */ /* 0x000fe40000ffe4ff */
[----:B------:R-:W-:Y:S01]  /*5c10*/  IADD3.X R60, R60, -0x1, RZ, P2, !PT ;  /* 0xffffffff3c3c7810 */ /* 0x000fe200017fe4ff */
[----:B------:R-:W-:Y:S01]  /*5c20*/  FADD.FTZ R103, R72, R103 ;  /* 0x0000006748677221 */ /* 0x000fe20000010000 */
[----:B------:R-:W-:-:S02]  /*5c30*/  IADD3.X R53, R53, -0x1, RZ, P3, !PT ;  /* 0xffffffff35357810 */ /* 0x000fc40001ffe4ff */
[----:B------:R-:W-:Y:S01]  /*5c40*/  IADD3.X R55, R55, -0x1, RZ, P4, !PT ;  /* 0xffffffff37377810 */ /* 0x000fe200027fe4ff */
[----:B------:R-:W-:Y:S01]  /*5c50*/  FADD.FTZ R74, R103, R74 ;  /* 0x0000004a674a7221 */ /* 0x000fe20000010000 */
[----:B0-----:R0:W-:Y:S01]  /*5c60*/  STG.E.128 [R2.64+-0x400], R4 ;  /* 0xfffc000402007986 */ /* 0x0011e2000c101d04 */
[----:B------:R-:W-:Y:S02]  /*5c70*/  IADD3.X R57, R57, -0x1, RZ, P5, !PT ;  /* 0xffffffff39397810 */ /* 0x000fe40002ffe4ff */
        /* <DEDUP_REMOVED lines=20> */
[----:B------:R-:W-:Y:S02]  /*5dc0*/  LEA.HI.X R5, R2, c[0x0][0x344], R3, 0x1, P0 ;  /* 0x0000d10002057a11 */ /* 0x000fe400000f0c03 */
[C---:B------:R-:W-:Y:S01]  /*5dd0*/  ISETP.GT.AND P0, PT, R61.reuse, 0x1, PT ;  /* 0x000000013d00780c */ /* 0x040fe20003f04270 */
[----:B------:R-:W1:Y:S01]  /*5de0*/  LDS.128 R28, [R50.X16+0x200] ;  /* 0x00020000321c7984 */ /* 0x000e62000000cc00 */
[----:B------:R-:W-:Y:S01]  /*5df0*/  IADD3 R61, R61, -0x1, RZ ;  /* 0xffffffff3d3d7810 */ /* 0x000fe20007ffe0ff */
[----:B------:R-:W-:-:S05]  /*5e00*/  IMAD.WIDE R2, R63, 0x10, R4 ;  /* 0x000000103f027825 */ /* 0x000fca00078e0204 */
[----:B0-----:R0:W-:Y:S04]  /*5e10*/  STG.E.128 [R2.64+-0x400], R24 ;  /* 0xfffc001802007986 */ /* 0x0011e8000c101d04 */
[----:B-1----:R0:W-:Y:S01]  /*5e20*/  STG.E.128 [R2.64+-0x200], R28 ;  /* 0xfffe001c02007986 */ /* 0x0021e2000c101d04 */
[----:B------:R-:W-:Y:S01]  /*5e30*/  @!P0 CALL.REL.NOINC `(.L_x_6455) ;  /* 0x0000001000008944 */ /* 0x000fe20003c00000 */
[----:B------:R-:W-:Y:S05]  /*5e40*/  BRA `(.L_x_6495) ;  /* 0xffffa9d000007947 */ /* 0x000fea000383ffff */
.L_x_6455:
        /* <DEDUP_REMOVED lines=24> */
.L_x_6497:
[----:B0-----:R-:W-:Y:S05]  /*5fd0*/  BSYNC B0 ;  /* 0x0000000000007941 */ /* 0x001fea0003800000 */
.L_x_6496:
[----:B------:R-:W-:Y:S01]  /*5fe0*/  BSSY B0, `(.L_x_6498) ;  /* 0x0000018000007945 */ /* 0x000fe20003800000 */
[----:B------:R-:W-:Y:S05]  /*5ff0*/  @!P0 BRA `(.L_x_6499) ;  /* 0x0000015000008947 */ /* 0x000fea0003800000 */
[----:B------:R-:W-:Y:S06]  /*6000*/  BAR.SYNC.DEFER_BLOCKING 0x0 ;  /* 0x0000000000007b1d */ /* 0x000fec0000010000 */
[----:B0-----:R-:W0:Y:S04]  /*6010*/  SHFL.DOWN P0, R3, R48, 0x1, 0x1f ;  /* 0x08201f0030037f89 */ /* 0x001e280000000000 */
[----:B------:R-:W1:Y:S04]  /*6020*/  S2R R6, SR_LANEID ;  /* 0x0000000000067919 */ /* 0x000e680000000000 */
[----:B------:R-:W4:Y:S01]  /*6030*/  S2R R9, SR_TID.X ;  /* 0x0000000000097919 */ /* 0x000f220000002100 */
        /* <DEDUP_REMOVED lines=17> */
.L_x_6499:
[----:B------:R-:W1:Y:S02]  /*6150*/  S2R R9, SR_TID.X ;  /* 0x0000000000097919 */ /* 0x000e640000002100 */
.L_x_6500:
[----:B0-----:R-:W-:Y:S05]  /*6160*/  BSYNC B0 ;  /* 0x0000000000007941 */ /* 0x001fea0003800000 */
.L_x_6498:
[----:B-1----:R-:W-:-:S13]  /*6170*/  ISETP.GE.AND P0, PT, R9, c[0x0][0x16c], PT ;  /* 0x00005b0009007a0c */ /* 0x002fda0003f06270 */
[----:B------:R-:W-:Y:S05]  /*6180*/  @P0 EXIT ;  /* 0x000000000000094d */ /* 0x000fea0003800000 */
[----:B------:R-:W-:Y:S02]  /*6190*/  IMAD R0, R0, c[0x0][0x288], RZ ;  /* 0x0000a20000007a24 */ /* 0x000fe400078e02ff */
[----:B------:R-:W-:-:S04]  /*61a0*/  IMAD.WIDE.U32 R2, R43, c[0x0][0x288], RZ ;  /* 0x0000a2002b027a25 */ /* 0x000fc800078e00ff */
[----:B------:R-:W-:-:S05]  /*61b0*/  IMAD R13, R43, c[0x0][0x28c], R0 ;  /* 0x0000a3002b0d7a24 */ /* 0x000fca00078e0200 */
[----:B------:R-:W-:Y:S02]  /*61c0*/  IADD3 R13, R3, R13, RZ ;  /* 0x0000000d030d7210 */ /* 0x000fe40007ffe0ff */
.L_x_6501:
        /* <DEDUP_REMOVED lines=16> */
.L_x_6502:
        /* <DEDUP_REMOVED lines=11> */
.L_x_9097:


//--------------------- .text._Z25selective_scan_bwd_kernelI32Selective_Scan_bwd_kernel_traitsILi32ELi16ELb1ELb1ELb1ELb1ELb0EN3c104HalfEfEEv12SSMParamsBwd --------------------------
	.section	.text._Z25selective_scan_bwd_kernelI32Selective_Scan_bwd_kernel_traitsILi32ELi16ELb1ELb1ELb1ELb1ELb0EN3c104HalfEfEEv12SSMParamsBwd,"ax",@progbits
	.sectioninfo	@"SHI_REGISTERS=254"
	.align	128
        .global         _Z25selective_scan_bwd_kernelI32Selective_Scan_bwd_kernel_traitsILi32ELi16ELb1ELb1ELb1ELb1ELb0EN3c104HalfEfEEv12SSMParamsBwd
        .type           _Z25selective_scan_bwd_kernelI32Selective_Scan_bwd_kernel_traitsILi32ELi16ELb1ELb1ELb1ELb1ELb0EN3c104HalfEfEEv12SSMParamsBwd,@function
        .size           _Z25selective_scan_bwd_kernelI32Selective_Scan_bwd_kernel_traitsILi32ELi16ELb1ELb1ELb1ELb1ELb0EN3c104HalfEfEEv12SSMParamsBwd,(.L_x_9098 - _Z25selective_scan_bwd_kernelI32Selective_Scan_bwd_kernel_traitsILi32ELi16ELb1ELb1ELb1ELb1ELb0EN3c104HalfEfEEv12SSMParamsBwd)
        .other          _Z25selective_scan_bwd_kernelI32Selective_Scan_bwd_kernel_traitsILi32ELi16ELb1ELb1ELb1ELb1ELb0EN3c104HalfEfEEv12SSMParamsBwd,@"STO_CUDA_ENTRY STV_DEFAULT"
_Z25selective_scan_bwd_kernelI32Selective_Scan_bwd_kernel_traitsILi32ELi16ELb1ELb1ELb1ELb1ELb0EN3c104HalfEfEEv12SSMParamsBwd:
.text._Z25selective_scan_bwd_kernelI32Selective_Scan_bwd_kernel_traitsILi32ELi16ELb1ELb1ELb1ELb1ELb0EN3c104HalfEfEEv12SSMParamsBwd:
        /* <DEDUP_REMOVED lines=35> */
[----:B------:R-:W-:Y:S01]  /*0230*/  HFMA2.MMA R59, -RZ, RZ, 0, 0 ;  /* 0x00000000ff3b7435 */ /* 0x000fe200000001ff */
[----:B------:R-:W-:-:S02]  /*0240*/  MOV R57, RZ ;  /* 0x000000ff00397202 */ /* 0x000fc40000000f00 */
[----:B------:R-:W-:Y:S01]  /*0250*/  IMAD R15, R63, c[0x0][0x194], R14 ;  /* 0x000065003f0f7a24 */ /* 0x000fe200078e020e */
[----:B------:R-:W-:Y:S01]  /*0260*/  IADD3 R5, R5, R13, RZ ;  /* 0x0000000d05057210 */ /* 0x000fe20007ffe0ff */
[----:B------:R-:W-:Y:S01]  /*0270*/  IMAD R14, R64, c[0x0][0x280], RZ ;  /* 0x0000a000400e7a24 */ /* 0x000fe200078e02ff */
[----:B---3--:R-:W-:Y:S02]  /*0280*/  IADD3 R8, RZ, -R7, RZ ;  /* 0x80000007ff087210 */ /* 0x008fe40007ffe0ff */
        /* <DEDUP_REMOVED lines=91> */
.L_x_6574:
[----:B------:R-:W-:Y:S01]  /*0840*/  BAR.SYNC.DEFER_BLOCKING 0x0 ;  /* 0x0000000000007b1d */ /* 0x000fe20000010000 */
[----:B------:R-:W-:-:S05]  /*0850*/  LOP3.LUT R42, R43, 0x1f, R58, 0xf8, !PT ;  /* 0x0000001f2b2a7812 */ /* 0x000fca00078ef83a */
[----:B------:R-:W-:-:S05]  /*0860*/  IMAD.WIDE R12, R42, 0x10, R54 ;  /* 0x000000102a0c7825 */ /* 0x000fca00078e0236 */
[----:B0-----:R-:W2:Y:S04]  /*0870*/  LDG.E.128 R16, [R12.64] ;  /* 0x000000040c107981 */ /* 0x001ea8000c1e1d00 */
[----:B------:R-:W3:Y:S01]  /*0880*/  LDG.E.128 R24, [R12.64+0x200] ;  /* 0x000200040c187981 */ /* 0x000ee2000c1e1d00 */
[----:B------:R-:W-:Y:S01]  /*0890*/  SHF.L.U32 R0, R56, 0x5, RZ ;  /* 0x0000000538007819 */ /* 0x000fe200000006ff */
[----:B------:R-:W-:Y:S02]  /*08a0*/  IMAD.WIDE R40, R42, 0x10, R52 ;  /* 0x000000102a287825 */ /* 0x000fe400078e0234 */
        /* <DEDUP_REMOVED lines=22> */
[----:B------:R-:W-:Y:S02]  /*0a10*/  HADD2.F32 R117, -RZ, R18.H1_H1 ;  /* 0x30000012ff757230 */ /* 0x000fe40000004100 */
[----:B0-----:R-:W-:Y:S01]  /*0a20*/  HADD2.F32 R20, -RZ, R9.H1_H1 ;  /* 0x30000009ff147230 */ /* 0x001fe20000004100 */
[--C-:B-----5:R-:W-:Y:S01]  /*0a30*/  FADD.FTZ R113, R113, R60.reuse ;  /* 0x0000003c71717221 */ /* 0x120fe20000010000 */
[----:B------:R-:W-:Y:S01]  /*0a40*/  HADD2.F32 R21, -RZ, R10.H0_H0 ;  /* 0x2000000aff157230 */ /* 0x000fe20000004100 */
[----:B------:R-:W-:-:S03]  /*0a50*/  FADD.FTZ R117, R117, R60 ;  /* 0x0000003c75757221 */ /* 0x000fc60000010000 */
[----:B------:R-:W-:Y:S02]  /*0a60*/  FSETP.GTU.FTZ.AND P3, PT, R113, 20, PT ;  /* 0x41a000007100780b */ /* 0x000fe40003f7c000 */
[----:B------:R-:W-:Y:S01]  /*0a70*/  FSETP.GTU.FTZ.AND P6, PT, R117, 20, PT ;  /* 0x41a000007500780b */ /* 0x000fe20003fdc000 */
[----:B----4-:R0:W-:Y:S04]  /*0a80*/  STS.128 [R56.X16], R24 ;  /* 0x0000001838007388 */ /* 0x0101e8000000cc00 */
[----:B------:R-:W-:Y:S01]  /*0a90*/  STS.128 [R56.X16+0x200], R68 ;  /* 0x0002004438007388 */ /* 0x000fe2000000cc00 */
[----:B------:R-:W-:-:S06]  /*0aa0*/  NOP ;  /* 0x0000000000007918 */ /* 0x000fcc0000000000 */
[----:B------:R-:W1:Y:S04]  /*0ab0*/  LDS.128 R108, [R0] ;  /* 0x00000000006c7984 */ /* 0x000e680000000c00 */
[----:B------:R-:W2:Y:S01]  /*0ac0*/  LDS.128 R144, [R0+0x10] ;  /* 0x0000100000907984 */ /* 0x000ea20000000c00 */
[----:B0-----:R-:W-:Y:S02]  /*0ad0*/  HADD2.F32 R25, -RZ, R18.H0_H0 ;  /* 0x20000012ff197230 */ /* 0x001fe40000004100 */
[--C-:B------:R-:W-:Y:S02]  /*0ae0*/  HADD2.F32 R27, -RZ, R19.reuse.H0_H0 ;  /* 0x20000013ff1b7230 */ /* 0x100fe40000004100 */
[----:B------:R-:W-:Y:S01]  /*0af0*/  HADD2.F32 R19, -RZ, R19.H1_H1 ;  /* 0x30000013ff137230 */ /* 0x000fe20000004100 */
[----:B------:R-:W-:-:S02]  /*0b00*/  FADD.FTZ R104, R25, R60 ;  /* 0x0000003c19687221 */ /* 0x000fc40000010000 */
[----:B------:R-:W-:-:S03]  /*0b10*/  FADD.FTZ R106, R27, R60 ;  /* 0x0000003c1b6a7221 */ /* 0x000fc60000010000 */
[----:B------:R-:W-:Y:S01]  /*0b20*/  FSETP.GTU.FTZ.AND P0, PT, R104, 20, PT ;  /* 0x41a000006800780b */ /* 0x000fe20003f1c000 */
[--C-:B-1----:R-:W-:Y:S02]  /*0b30*/  HADD2.F32 R98, -RZ, R108.reuse.H0_H0 ;  /* 0x2000006cff627230 */ /* 0x102fe40000004100 */
        /* <DEDUP_REMOVED lines=15> */
[----:B------:R-:W-:Y:S01]  /*0c30*/  HADD2.F32 R17, -RZ, R17.H1_H1 ;  /* 0x30000011ff117230 */ /* 0x000fe20000004100 */
[----:B------:R-:W-:Y:S01]  /*0c40*/  FFMA.FTZ R20, R105, R21, R20 ;  /* 0x0000001569147223 */ /* 0x000fe20000010014 */
[--C-:B------:R-:W-:Y:S01]  /*0c50*/  HADD2.F32 R21, -RZ, R11.reuse.H0_H0 ;  /* 0x2000000bff157230 */ /* 0x100fe20000004100 */
[----:B------:R-:W-:Y:S01]  /*0c60*/  FADD.FTZ R102, R23, R60 ;  /* 0x0000003c17667221 */ /* 0x000fe20000010000 */
[----:B--2---:R-:W-:Y:S01]  /*0c70*/  HADD2.F32 R119, -RZ, R144.H0_H0 ;  /* 0x20000090ff777230 */ /* 0x004fe20000004100 */
[----:B------:R-:W-:Y:S01]  /*0c80*/  FFMA.FTZ R20, R107, R22, R20 ;  /* 0x000000166b147223 */ /* 0x000fe20000010014 */
[----:B------:R-:W-:Y:S01]  /*0c90*/  HADD2.F32 R22, -RZ, R11.H1_H1 ;  /* 0x3000000bff167230 */ /* 0x000fe20000004100 */
[----:B------:R-:W-:Y:S01]  /*0ca0*/  FADD.FTZ R115, R17, R60 ;  /* 0x0000003c11737221 */ /* 0x000fe20000010000 */
[----:B------:R-:W-:Y:S01]  /*0cb0*/  FSETP.GTU.FTZ.AND P2, PT, R102, 20, PT ;  /* 0x41a000006600780b */ /* 0x000fe20003f5c000 */
[----:B------:R-:W-:Y:S01]  /*0cc0*/  FFMA.FTZ R20, R109, R21, R20 ;  /* 0x000000156d147223 */ /* 0x000fe20000010014 */
[----:B------:R-:W-:-:S02]  /*0cd0*/  HADD2.F32 R21, -RZ, R16.H0_H0 ;  /* 0x20000010ff157230 */ /* 0x000fc40000004100 */
[----:B------:R-:W-:Y:S01]  /*0ce0*/  FSETP.GTU.FTZ.AND P1, PT, R115, 20, PT ;  /* 0x41a000007300780b */ /* 0x000fe20003f3c000 */
        /* <DEDUP_REMOVED lines=36> */
.L_x_6505:
[----:B------:R-:W-:Y:S05]  /*0f30*/  BSYNC B0 ;  /* 0x0000000000007941 */ /* 0x000fea0003800000 */
.L_x_6504:
        /* <DEDUP_REMOVED lines=39> */
.L_x_6507:
[----:B------:R-:W-:Y:S05]  /*11b0*/  BSYNC B0 ;  /* 0x0000000000007941 */ /* 0x000fea0003800000 */
.L_x_6506:
        /* <DEDUP_REMOVED lines=39> */
.L_x_6509:
[----:B------:R-:W-:Y:S05]  /*1430*/  BSYNC B0 ;  /* 0x0000000000007941 */ /* 0x000fea0003800000 */
.L_x_6508:
        /* <DEDUP_REMOVED lines=39> */
.L_x_6511:
[----:B------:R-:W-:Y:S05]  /*16b0*/  BSYNC B0 ;  /* 0x0000000000007941 */ /* 0x000fea0003800000 */
.L_x_6510:
        /* <DEDUP_REMOVED lines=39> */
.L_x_6513:
[----:B------:R-:W-:Y:S05]  /*1930*/  BSYNC B0 ;  /* 0x0000000000007941 */ /* 0x000fea0003800000 */
.L_x_6512:
        /* <DEDUP_REMOVED lines=39> */
.L_x_6515:
[----:B------:R-:W-:Y:S05]  /*1bb0*/  BSYNC B0 ;  /* 0x0000000000007941 */ /* 0x000fea0003800000 */
.L_x_6514:
        /* <DEDUP_REMOVED lines=39> */
.L_x_6517:
[----:B------:R-:W-:Y:S05]  /*1e30*/  BSYNC B0 ;  /* 0x0000000000007941 */ /* 0x000fea0003800000 */
.L_x_6516:
        /* <DEDUP_REMOVED lines=40> */
.L_x_6519:
[----:B------:R-:W-:Y:S05]  /*20c0*/  BSYNC B0 ;  /* 0x0000000000007941 */ /* 0x000fea0003800000 */
.L_x_6518:
        /* <DEDUP_REMOVED lines=38> */
.L_x_6521:
[----:B------:R-:W-:Y:S05]  /*2330*/  BSYNC B0 ;  /* 0x0000000000007941 */ /* 0x000fea0003800000 */
.L_x_6520:
        /* <DEDUP_REMOVED lines=38> */
.L_x_6523:
[----:B------:R-:W-:Y:S05]  /*25a0*/  BSYNC B0 ;  /* 0x0000000000007941 */ /* 0x000fea0003800000 */
.L_x_6522:
        /* <DEDUP_REMOVED lines=38> */
.L_x_6525:
[----:B------:R-:W-:Y:S05]  /*2810*/  BSYNC B0 ;  /* 0x0000000000007941 */ /* 0x000fea0003800000 */
.L_x_6524:
        /* <DEDUP_REMOVED lines=33> */
.L_x_6527:
[----:B------:R-:W-:Y:S05]  /*2a30*/  BSYNC B0 ;  /* 0x0000000000007941 */ /* 0x000fea0003800000 */
.L_x_6526:
        /* <DEDUP_REMOVED lines=33> */
.L_x_6529:
[----:B------:R-:W-:Y:S05]  /*2c50*/  BSYNC B0 ;  /* 0x0000000000007941 */ /* 0x000fea0003800000 */
.L_x_6528:
        /* <DEDUP_REMOVED lines=33> */
.L_x_6531:
[----:B------:R-:W-:Y:S05]  /*2e70*/  BSYNC B0 ;  /* 0x0000000000007941 */ /* 0x000fea0003800000 */
.L_x_6530:
        /* <DEDUP_REMOVED lines=33> */
.L_x_6533:
[----:B------:R-:W-:Y:S05]  /*3090*/  BSYNC B0 ;  /* 0x0000000000007941 */ /* 0x000fea0003800000 */
.L_x_6532:
        /* <DEDUP_REMOVED lines=33> */
.L_x_6535:
[----:B------:R-:W-:Y:S05]  /*32b0*/  BSYNC B0 ;  /* 0x0000000000007941 */ /* 0x000fea0003800000 */
.L_x_6534:
        /* <DEDUP_REMOVED lines=23> */
.L_x_6573:
        /* <DEDUP_REMOVED lines=52> */
[C---:B------:R-:W-:Y:S02]  /*3770*/  FMUL.FTZ R146, R172.reuse, R113 ;  /* 0x00000071ac927220 */ /* 0x040fe40000410000 */
[----:B------:R-:W-:-:S04]  /*3780*/  FMUL.FTZ R148, R172, R102 ;  /* 0x00000066ac947220 */ /* 0x000fc80000410000 */
[----:B------:R-:W0:Y:S01]  /*3790*/  MUFU.EX2 R146, R146 ;  /* 0x0000009200927308 */ /* 0x000e220000000800 */
[----:B------:R-:W-:Y:S01]  /*37a0*/  FMUL.FTZ R149, R172, R115 ;  /* 0x00000073ac957220 */ /* 0x000fe20000410000 */
[--C-:B------:R-:W-:Y:S02]  /*37b0*/  HADD2.F32 R159, -RZ, R8.reuse.H0_H0 ;  /* 0x20000008ff9f7230 */ /* 0x100fe40000004100 */
[----:B------:R-:W-:-:S04]  /*37c0*/  HADD2.F32 R158, -RZ, R8.H1_H1 ;  /* 0x30000008ff9e7230 */ /* 0x000fc80000004100 */
[----:B------:R-:W0:Y:S01]  /*37d0*/  MUFU.EX2 R148, R148 ;  /* 0x0000009400947308 */ /* 0x000e220000000800 */
[----:B------:R-:W-:Y:S01]  /*37e0*/  FMUL.FTZ R151, R172, R104 ;  /* 0x00000068ac977220 */ /* 0x000fe20000410000 */
[----:B------:R-:W-:Y:S01]  /*37f0*/  HADD2.F32 R157, -RZ, R9.H0_H0 ;  /* 0x20000009ff9d7230 */ /* 0x000fe20000004100 */
[----:B------:R-:W-:Y:S02]  /*3800*/  FMUL.FTZ R163, R159, R100 ;  /* 0x000000649fa37220 */ /* 0x000fe40000410000 */
[----:B------:R-:W-:Y:S02]  /*3810*/  FMUL.FTZ R164, R158, R113 ;  /* 0x000000719ea47220 */ /* 0x000fe40000410000 */
[C---:B------:R-:W-:Y:S01]  /*3820*/  FMUL.FTZ R150, R172.reuse, R117 ;  /* 0x00000075ac967220 */ /* 0x040fe20000410000 */
[----:B------:R-:W0:Y:S01]  /*3830*/  MUFU.EX2 R149, R149 ;  /* 0x0000009500957308 */ /* 0x000e220000000800 */
        /* <DEDUP_REMOVED lines=8> */
[C---:B------:R-:W-:Y:S01]  /*38c0*/  FMUL.FTZ R174, R172.reuse, R118 ;  /* 0x00000076acae7220 */ /* 0x040fe20000410000 */
[--C-:B-1----:R-:W-:Y:S01]  /*38d0*/  HADD2.F32 R136, -RZ, R18.reuse.H0_H0 ;  /* 0x20000012ff887230 */ /* 0x102fe20000004100 */
[----:B------:R-:W-:Y:S01]  /*38e0*/  FMUL.FTZ R172, R172, R143 ;  /* 0x0000008facac7220 */ /* 0x000fe20000410000 */
[----:B------:R-:W-:Y:S01]  /*38f0*/  HADD2.F32 R142, -RZ, R18.H1_H1 ;  /* 0x30000012ff8e7230 */ /* 0x000fe20000004100 */
[----:B------:R-:W1:Y:S01]  /*3900*/  MUFU.EX2 R151, R151 ;  /* 0x0000009700977308 */ /* 0x000e620000000800 */
[----:B------:R-:W-:Y:S01]  /*3910*/  HADD2.F32 R156, -RZ, R9.H1_H1 ;  /* 0x30000009ff9c7230 */ /* 0x000fe20000004100 */
[----:B------:R-:W-:Y:S01]  /*3920*/  FMUL.FTZ R167, R157, R102 ;  /* 0x000000669da77220 */ /* 0x000fe20000410000 */
[----:B------:R-:W-:-:S03]  /*3930*/  HADD2.F32 R155, -RZ, R10.H0_H0 ;  /* 0x2000000aff9b7230 */ /* 0x000fc60000004100 */
[----:B------:R-:W-:Y:S02]  /*3940*/  FMUL.FTZ R169, R156, R115 ;  /* 0x000000739ca97220 */ /* 0x000fe40000410000 */
[----:B------:R-:W-:Y:S01]  /*3950*/  MUFU.EX2 R150, R150 ;  /* 0x0000009600967308 */ /* 0x000fe20000000800 */
[----:B------:R-:W-:Y:S01]  /*3960*/  HADD2.F32 R154, -RZ, R10.H1_H1 ;  /* 0x3000000aff9a7230 */ /* 0x000fe20000004100 */
[----:B------:R-:W-:Y:S01]  /*3970*/  FMUL.FTZ R168, R155, R104 ;  /* 0x000000689ba87220 */ /* 0x000fe20000410000 */
[----:B0-----:R-:W-:-:S05]  /*3980*/  HADD2.F32 R124, -RZ, R14.H1_H1 ;  /* 0x3000000eff7c7230 */ /* 0x001fca0000004100 */
[----:B------:R-:W0:Y:S01]  /*3990*/  MUFU.EX2 R172, R172 ;  /* 0x000000ac00ac7308 */ /* 0x000e220000000800 */
[--C-:B------:R-:W-:Y:S02]  /*39a0*/  HADD2.F32 R130, -RZ, R16.reuse.H0_H0 ;  /* 0x20000010ff827230 */ /* 0x100fe40000004100 */
[----:B------:R-:W-:Y:S01]  /*39b0*/  HADD2.F32 R132, -RZ, R16.H1_H1 ;  /* 0x30000010ff847230 */ /* 0x000fe20000004100 */
[----:B------:R-:W-:-:S04]  /*39c0*/  FMUL.FTZ R171, R154, R117 ;  /* 0x000000759aab7220 */ /* 0x000fc80000410000 */
        /* <DEDUP_REMOVED lines=13> */
[----:B------:R-:W0:Y:S08]  /*3aa0*/  MUFU.EX2 R200, R200 ;  /* 0x000000c800c87308 */ /* 0x000e300000000800 */
[----:B------:R-:W0:Y:S01]  /*3ab0*/  MUFU.EX2 R174, R174 ;  /* 0x000000ae00ae7308 */ /* 0x000e220000000800 */
[----:B------:R-:W-:Y:S01]  /*3ac0*/  FMUL.FTZ R205, R124, R171 ;  /* 0x000000ab7ccd7220 */ /* 0x000fe20000410000 */
[----:B------:R-:W-:Y:S01]  /*3ad0*/  BSSY B0, `(.L_x_6537) ;  /* 0x0000063000007945 */ /* 0x000fe20003800000 */
        /* <DEDUP_REMOVED lines=10> */
[----:B------:R2:W1:Y:S01]  /*3b80*/  @P2 LDS R217, [R58.X4+0x22fc] ;  /* 0x0022fc003ad92984 */ /* 0x0004620000004800 */
[----:B------:R-:W-:Y:S02]  /*3b90*/  HADD2.F32 R25, -RZ, R12.H1_H1 ;  /* 0x3000000cff197230 */ /* 0x000fe40000004100 */
[--C-:B------:R-:W-:Y:S02]  /*3ba0*/  HADD2.F32 R26, -RZ, R13.reuse.H0_H0 ;  /* 0x2000000dff1a7230 */ /* 0x100fe40000004100 */
[----:B----4-:R-:W-:Y:S01]  /*3bb0*/  HADD2.F32 R122, -RZ, R13.H1_H1 ;  /* 0x3000000dff7a7230 */ /* 0x010fe20000004100 */
[----:B------:R-:W-:Y:S02]  /*3bc0*/  FMUL.FTZ R13, R209, R146 ;  /* 0x00000092d10d7220 */ /* 0x000fe40000410000 */
[----:B------:R-:W-:Y:S02]  /*3bd0*/  FMUL.FTZ R18, R24, R163 ;  /* 0x000000a318127220 */ /* 0x000fe40000410000 */
[----:B------:R-:W-:-:S02]  /*3be0*/  FMUL.FTZ R207, R25, R164 ;  /* 0x000000a419cf7220 */ /* 0x000fc40000410000 */
[----:B------:R-:W-:Y:S02]  /*3bf0*/  FMUL.FTZ R210, R148, R13 ;  /* 0x0000000d94d27220 */ /* 0x000fe40000410000 */
[----:B------:R-:W-:Y:S02]  /*3c00*/  FMUL.FTZ R195, R26, R167 ;  /* 0x000000a71ac37220 */ /* 0x000fe40000410000 */
[----:B------:R-:W-:Y:S01]  /*3c10*/  FFMA.FTZ R13, R146, R18, R207 ;  /* 0x00000012920d7223 */ /* 0x000fe200000100cf */
[----:B------:R-:W-:Y:S01]  /*3c20*/  HADD2.F32 R27, -RZ, R14.H0_H0 ;  /* 0x2000000eff1b7230 */ /* 0x000fe20000004100 */
[----:B------:R-:W-:Y:S02]  /*3c30*/  FMUL.FTZ R184, R122, R169 ;  /* 0x000000a97ab87220 */ /* 0x000fe40000410000 */
[----:B------:R-:W-:Y:S01]  /*3c40*/  FFMA.FTZ R13, R148, R13, R195 ;  /* 0x0000000d940d7223 */ /* 0x000fe200000100c3 */
[--C-:B---3--:R-:W-:Y:S02]  /*3c50*/  HADD2.F32 R197, -RZ, R28.reuse.H0_H0 ;  /* 0x2000001cffc57230 */ /* 0x108fe40000004100 */
[----:B------:R-:W-:-:S02]  /*3c60*/  HADD2.F32 R12, -RZ, R28.H1_H1 ;  /* 0x3000001cff0c7230 */ /* 0x000fc40000004100 */
[--C-:B------:R-:W-:Y:S02]  /*3c70*/  HADD2.F32 R170, -RZ, R29.reuse.H0_H0 ;  /* 0x2000001dffaa7230 */ /* 0x100fe40000004100 */
[----:B------:R-:W-:Y:S02]  /*3c80*/  HADD2.F32 R176, -RZ, R29.H1_H1 ;  /* 0x3000001dffb07230 */ /* 0x000fe40000004100 */
[--C-:B------:R-:W-:Y:S02]  /*3c90*/  HADD2.F32 R14, -RZ, R30.reuse.H0_H0 ;  /* 0x2000001eff0e7230 */ /* 0x100fe40000004100 */
[----:B------:R-:W-:Y:S02]  /*3ca0*/  HADD2.F32 R16, -RZ, R30.H1_H1 ;  /* 0x3000001eff107230 */ /* 0x000fe40000004100 */
[--C-:B------:R-:W-:Y:S02]  /*3cb0*/  HADD2.F32 R20, -RZ, R31.reuse.H0_H0 ;  /* 0x2000001fff147230 */ /* 0x100fe40000004100 */
[----:B------:R-:W-:-:S02]  /*3cc0*/  HADD2.F32 R206, -RZ, R31.H1_H1 ;  /* 0x3000001fffce7230 */ /* 0x000fc40000004100 */
[--C-:B0-----:R-:W-:Y:S02]  /*3cd0*/  HADD2.F32 R208, -RZ, R32.reuse.H0_H0 ;  /* 0x20000020ffd07230 */ /* 0x101fe40000004100 */
[----:B------:R-:W-:Y:S02]  /*3ce0*/  HADD2.F32 R22, -RZ, R32.H1_H1 ;  /* 0x30000020ff167230 */ /* 0x000fe40000004100 */
[--C-:B------:R-:W-:Y:S02]  /*3cf0*/  HADD2.F32 R178, -RZ, R33.reuse.H0_H0 ;  /* 0x20000021ffb27230 */ /* 0x100fe40000004100 */
[----:B------:R-:W-:Y:S02]  /*3d00*/  HADD2.F32 R180, -RZ, R33.H1_H1 ;  /* 0x30000021ffb47230 */ /* 0x000fe40000004100 */
[--C-:B------:R-:W-:Y:S02]  /*3d10*/  HADD2.F32 R186, -RZ, R34.reuse.H0_H0 ;  /* 0x20000022ffba7230 */ /* 0x100fe40000004100 */
[----:B------:R-:W-:-:S02]  /*3d20*/  HADD2.F32 R188, -RZ, R34.H1_H1 ;  /* 0x30000022ffbc7230 */ /* 0x000fc40000004100 */
[--C-:B------:R-:W-:Y:S02]  /*3d30*/  HADD2.F32 R190, -RZ, R35.reuse.H0_H0 ;  /* 0x20000023ffbe7230 */ /* 0x100fe40000004100 */
[----:B------:R-:W-:Y:S01]  /*3d40*/  HADD2.F32 R204, -RZ, R35.H1_H1 ;  /* 0x30000023ffcc7230 */ /* 0x000fe20000004100 */
[----:B------:R-:W-:Y:S01]  /*3d50*/  FMUL.FTZ R182, R27, R168 ;  /* 0x000000a81bb67220 */ /* 0x000fe20000410000 */
[--C-:B------:R-:W-:Y:S01]  /*3d60*/  HADD2.F32 R153, -RZ, R11.reuse.H0_H0 ;  /* 0x2000000bff997230 */ /* 0x100fe20000004100 */
[----:B------:R-:W-:Y:S01]  /*3d70*/  FFMA.FTZ R13, R149, R13, R184 ;  /* 0x0000000d950d7223 */ /* 0x000fe200000100b8 */
        /* <DEDUP_REMOVED lines=23> */
[----:B-1----:R-:W-:Y:S02]  /*3ef0*/  FFMA.FTZ R13, R151, R13, R182 ;  /* 0x0000000d970d7223 */ /* 0x002fe400000100b6 */
        /* <DEDUP_REMOVED lines=24> */
[----:B------:R-:W-:Y:S05]  /*4080*/  @P2 BRA `(.L_x_6538) ;  /* 0x0000007000002947 */ /* 0x000fea0003800000 */
[----:B--2---:R-:W-:Y:S01]  /*4090*/  ISETP.NE.AND P3, PT, R45, c[0x0][0x174], PT ;  /* 0x00005d002d007a0c */ /* 0x004fe20003f65270 */
[----:B------:R-:W-:-:S12]  /*40a0*/  HFMA2.MMA R217, -RZ, RZ, 1.875, 0 ;  /* 0x3f800000ffd97435 */ /* 0x000fd800000001ff */
[----:B------:R-:W-:-:S04]  /*40b0*/  @P3 LEA.HI R12, R45, R45, RZ, 0x1 ;  /* 0x0000002d2d0c3211 */ /* 0x000fc800078f08ff */
[----:B------:R-:W-:-:S04]  /*40c0*/  @P3 LOP3.LUT R12, R12, 0xfffffe, RZ, 0xc0, !PT ;  /* 0x00fffffe0c0c3812 */ /* 0x000fc800078ec0ff */
[----:B------:R-:W-:-:S04]  /*40d0*/  @P3 IADD3 R12, -R12, R45, RZ ;  /* 0x0000002d0c0c3210 */ /* 0x000fc80007ffe1ff */
[----:B------:R-:W-:-:S05]  /*40e0*/  @P3 LEA R12, R12, R141, 0x8 ;  /* 0x0000008d0c0c3211 */ /* 0x000fca00078e40ff */
[----:B------:R0:W1:Y:S02]  /*40f0*/  @P3 LDS R217, [R12.X4+0x1af8] ;  /* 0x001af8000cd93984 */ /* 0x0000640000004800 */
.L_x_6538:
[----:B--2---:R-:W-:Y:S05]  /*4100*/  BSYNC B0 ;  /* 0x0000000000007941 */ /* 0x004fea0003800000 */
.L_x_6537:
[----:B-1----:R-:W-:Y:S01]  /*4110*/  FMUL.FTZ R17, R172, R217 ;  /* 0x000000d9ac117220 */ /* 0x002fe20000410000 */
[----:B------:R-:W-:Y:S01]  /*4120*/  ISETP.GE.AND P3, PT, R56, 0x1, PT ;  /* 0x000000013800780c */ /* 0x000fe20003f66270 */
[----:B------:R-:W-:Y:S01]  /*4130*/  FMUL.FTZ R15, R150, R15 ;  /* 0x0000000f960f7220 */ /* 0x000fe20000410000 */
[----:B------:R-:W-:Y:S01]  /*4140*/  LOP3.LUT R180, R58, 0x1f, RZ, 0xc0, !PT ;  /* 0x0000001f3ab47812 */ /* 0x000fe200078ec0ff */
[----:B------:R-:W-:Y:S01]  /*4150*/  FFMA.FTZ R14, R174, R14, R239 ;  /* 0x0000000eae0e7223 */ /* 0x000fe200000100ef */
[----:B------:R-:W-:Y:S01]  /*4160*/  ISETP.GE.OR P0, PT, R45, c[0x0][0x174], P0 ;  /* 0x00005d002d007a0c */ /* 0x000fe20000706670 */
[----:B------:R-:W-:Y:S01]  /*4170*/  FFMA.FTZ R13, R160, R13, R23 ;  /* 0x0000000da00d7223 */ /* 0x000fe20000010017 */
[----:B------:R-:W-:Y:S01]  /*4180*/  IADD3 R210, R44, -c[0x0][0x174], RZ ;  /* 0x80005d002cd27a10 */ /* 0x000fe20007ffe0ff */
[----:B------:R-:W-:Y:S01]  /*4190*/  FMUL.FTZ R17, R174, R17 ;  /* 0x00000011ae117220 */ /* 0x000fe20000410000 */
[----:B------:R-:W-:Y:S01]  /*41a0*/  ISETP.NE.AND P4, PT, R58, RZ, PT ;  /* 0x000000ff3a00720c */ /* 0x000fe20003f85270 */
[----:B------:R-:W-:Y:S01]  /*41b0*/  FMUL.FTZ R15, R160, R15 ;  /* 0x0000000fa00f7220 */ /* 0x000fe20000410000 */
[----:B------:R-:W-:Y:S01]  /*41c0*/  IADD3 R247, R58, 0x1a0, RZ ;  /* 0x000001a03af77810 */ /* 0x000fe20007ffe0ff */
[----:B------:R-:W-:Y:S01]  /*41d0*/  FFMA.FTZ R14, R200, R14, R237 ;  /* 0x0000000ec80e7223 */ /* 0x000fe200000100ed */
[----:B------:R-:W-:Y:S01]  /*41e0*/  IADD3 R249, R58, 0x1c0, RZ ;  /* 0x000001c03af97810 */ /* 0x000fe20007ffe0ff */
[----:B------:R-:W-:Y:S01]  /*41f0*/  FFMA.FTZ R13, R162, R13, R21 ;  /* 0x0000000da20d7223 */ /* 0x000fe20000010015 */
[----:B------:R-:W-:Y:S01]  /*4200*/  IADD3 R251, R58, 0x1e0, RZ ;  /* 0x000001e03afb7810 */ /* 0x000fe20007ffe0ff */
[----:B------:R-:W-:Y:S01]  /*4210*/  FMUL.FTZ R17, R200, R17 ;  /* 0x00000011c8117220 */ /* 0x000fe20000410000 */
[-C--:B------:R-:W-:Y:S01]  /*4220*/  LEA.HI.SX32 R218, R247, R58.reuse, 0x1b ;  /* 0x0000003af7da7211 */ /* 0x080fe200078fdaff */
[----:B0-----:R-:W-:Y:S01]  /*4230*/  FMUL.FTZ R12, R162, R15 ;  /* 0x0000000fa20c7220 */ /* 0x001fe20000410000 */
[----:B------:R-:W-:Y:S01]  /*4240*/  LEA.HI.SX32 R220, R249, R58, 0x1b ;  /* 0x0000003af9dc7211 */ /* 0x000fe200078fdaff */
[C---:B------:R-:W-:Y:S01]  /*4250*/  FFMA.FTZ R14, R202.reuse, R14, R213 ;  /* 0x0000000eca0e7223 */ /* 0x040fe200000100d5 */
        /* <DEDUP_REMOVED lines=33> */
[----:B------:R-:W-:Y:S01]  /*4470*/  FMUL.FTZ R170, R101, R170 ;  /* 0x000000aa65aa7220 */ /* 0x000fe20000410000 */
[----:B------:R-:W0:Y:S01]  /*4480*/  SHFL.UP PT, R13, R14, 0x1, RZ ;  /* 0x042000000e0d7989 */ /* 0x000e2200000e00ff */
[----:B------:R-:W-:-:S02]  /*4490*/  FFMA.FTZ R15, R151, R16, R176 ;  /* 0x00000010970f7223 */ /* 0x000fc400000100b0 */
[----:B------:R-:W-:Y:S02]  /*44a0*/  FMUL.FTZ R16, R151, R12 ;  /* 0x0000000c97107220 */ /* 0x000fe40000410000 */
[----:B------:R-:W1:Y:S01]  /*44b0*/  SHFL.UP PT, R12, R17, 0x1, RZ ;  /* 0x04200000110c7989 */ /* 0x000e6200000e00ff */
[C---:B------:R-:W-:Y:S02]  /*44c0*/  FFMA.FTZ R19, R149.reuse, R15, R170 ;  /* 0x0000000f95137223 */ /* 0x040fe400000100aa */
[----:B------:R-:W-:Y:S02]  /*44d0*/  FMUL.FTZ R15, R149, R16 ;  /* 0x00000010950f7220 */ /* 0x000fe40000410000 */
[----:B------:R-:W-:Y:S02]  /*44e0*/  FMUL.FTZ R197, R98, R197 ;  /* 0x000000c562c57220 */ /* 0x000fe40000410000 */
[C---:B------:R-:W-:Y:S02]  /*44f0*/  FFMA.FTZ R19, R148.reuse, R19, R193 ;  /* 0x0000001394137223 */ /* 0x040fe400000100c1 */
[----:B------:R-:W-:-:S02]  /*4500*/  FMUL.FTZ R15, R148, R15 ;  /* 0x0000000f940f7220 */ /* 0x000fc40000410000 */
[C---:B------:R-:W-:Y:S02]  /*4510*/  FFMA.FTZ R204, R146.reuse, R19, R197 ;  /* 0x0000001392cc7223 */ /* 0x040fe400000100c5 */
[----:B------:R-:W-:-:S03]  /*4520*/  FMUL.FTZ R231, R146, R15 ;  /* 0x0000000f92e77220 */ /* 0x000fc60000410000 */
[----:B------:R-:W2:Y:S01]  /*4530*/  SHFL.DOWN PT, R15, R204, 0x1, 0x1f ;  /* 0x08201f00cc0f7f89 */ /* 0x000ea200000e0000 */
[----:B0-----:R-:W-:-:S03]  /*4540*/  @P3 FFMA.FTZ R14, R17, R13, R14 ;  /* 0x0000000d110e3223 */ /* 0x001fc6000001000e */
[----:B------:R-:W0:Y:S01]  /*4550*/  SHFL.DOWN PT, R16, R231, 0x1, 0x1f ;  /* 0x08201f00e7107f89 */ /* 0x000e2200000e0000 */
[----:B-1----:R-:W-:Y:S01]  /*4560*/  @P3 FMUL.FTZ R17, R17, R12 ;  /* 0x0000000c11113220 */ /* 0x002fe20000410000 */
[----:B------:R-:W-:Y:S02]  /*4570*/  ISETP.NE.AND P3, PT, R180, 0x1f, PT ;  /* 0x0000001fb400780c */ /* 0x000fe40003f65270 */
[----:B------:R-:W1:Y:S04]  /*4580*/  SHFL.UP PT, R13, R14, 0x2, RZ ;  /* 0x044000000e0d7989 */ /* 0x000e6800000e00ff */
[----:B------:R-:W3:Y:S07]  /*4590*/  SHFL.UP PT, R12, R17, 0x2, RZ ;  /* 0x04400000110c7989 */ /* 0x000eee00000e00ff */
[----:B--2---:R-:W-:-:S02]  /*45a0*/  @P3 FFMA.FTZ R204, R231, R15, R204 ;  /* 0x0000000fe7cc3223 */ /* 0x004fc400000100cc */
[----:B0-----:R-:W-:Y:S01]  /*45b0*/  @P3 FMUL.FTZ R231, R231, R16 ;  /* 0x00000010e7e73220 */ /* 0x001fe20000410000 */
[----:B------:R-:W-:Y:S02]  /*45c0*/  ISETP.GE.AND P3, PT, R56, 0x2, PT ;  /* 0x000000023800780c */ /* 0x000fe40003f66270 */
[----:B------:R-:W0:Y:S04]  /*45d0*/  SHFL.DOWN PT, R15, R204, 0x2, 0x1f ;  /* 0x08401f00cc0f7f89 */ /* 0x000e2800000e0000 */
[----:B------:R-:W2:Y:S07]  /*45e0*/  SHFL.DOWN PT, R16, R231, 0x2, 0x1f ;  /* 0x08401f00e7107f89 */ /* 0x000eae00000e0000 */
[----:B-1----:R-:W-:-:S02]  /*45f0*/  @P3 FFMA.FTZ R14, R17, R13, R14 ;  /* 0x0000000d110e3223 */ /* 0x002fc4000001000e */
[----:B---3--:R-:W-:Y:S01]  /*4600*/  @P3 FMUL.FTZ R17, R17, R12 ;  /* 0x0000000c11113220 */ /* 0x008fe20000410000 */
[----:B------:R-:W-:Y:S02]  /*4610*/  ISETP.GE.U32.AND P3, PT, R180, 0x1e, PT ;  /* 0x0000001eb400780c */ /* 0x000fe40003f66070 */
[----:B------:R-:W1:Y:S04]  /*4620*/  SHFL.UP PT, R13, R14, 0x4, RZ ;  /* 0x048000000e0d7989 */ /* 0x000e6800000e00ff */
[----:B------:R-:W3:Y:S07]  /*4630*/  SHFL.UP PT, R12, R17, 0x4, RZ ;  /* 0x04800000110c7989 */ /* 0x000eee00000e00ff */
[----:B0-----:R-:W-:-:S02]  /*4640*/  @!P3 FFMA.FTZ R204, R231, R15, R204 ;  /* 0x0000000fe7ccb223 */ /* 0x001fc400000100cc */
[----:B--2---:R-:W-:Y:S01]  /*4650*/  @!P3 FMUL.FTZ R231, R231, R16 ;  /* 0x00000010e7e7b220 */ /* 0x004fe20000410000 */
        /* <DEDUP_REMOVED lines=13> */
[C---:B-1----:R-:W-:Y:S01]  /*4730*/  @P3 FFMA.FTZ R14, R17.reuse, R13, R14 ;  /* 0x0000000d110e3223 */ /* 0x042fe2000001000e */
[----:B------:R-:W-:Y:S01]  /*4740*/  MOV R13, RZ ;  /* 0x000000ff000d7202 */ /* 0x000fe20000000f00 */
[----:B---3--:R-:W-:Y:S01]  /*4750*/  @P3 FMUL.FTZ R17, R17, R12 ;  /* 0x0000000c11113220 */ /* 0x008fe20000410000 */
[----:B------:R-:W-:Y:S01]  /*4760*/  HFMA2.MMA R12, -RZ, RZ, 1.875, 0 ;  /* 0x3f800000ff0c7435 */ /* 0x000fe200000001ff */
[----:B------:R-:W-:Y:S01]  /*4770*/  ISETP.GE.U32.AND P3, PT, R180, 0x18, PT ;  /* 0x00000018b400780c */ /* 0x000fe20003f66070 */
[----:B------:R-:W1:Y:S04]  /*4780*/  SHFL.UP PT, R15, R14, 0x10, RZ ;  /* 0x060000000e0f7989 */ /* 0x000e6800000e00ff */
[----:B------:R-:W3:Y:S04]  /*4790*/  SHFL.UP PT, R16, R17, 0x10, RZ ;  /* 0x0600000011107989 */ /* 0x000ee800000e00ff */
[----:B------:R-:W-:Y:S01]  /*47a0*/  @!P0 LDS.64 R12, [R141.X8+0x2378] ;  /* 0x002378008d0c8984 */ /* 0x000fe20000008a00 */
[----:B------:R-:W-:-:S03]  /*47b0*/  ISETP.GE.AND P0, PT, R56, 0x10, PT ;  /* 0x000000103800780c */ /* 0x000fc60003f06270 */
[C---:B0-----:R-:W-:Y:S02]  /*47c0*/  @!P3 FFMA.FTZ R204, R231.reuse, R19, R204 ;  /* 0x00000013e7ccb223 */ /* 0x041fe400000100cc */
[----:B--2---:R-:W-:Y:S01]  /*47d0*/  @!P3 FMUL.FTZ R231, R231, R22 ;  /* 0x00000016e7e7b220 */ /* 0x004fe20000410000 */
[----:B-----5:R-:W-:Y:S04]  /*47e0*/  SHFL.IDX PT, R19, R161, RZ, 0x1f ;  /* 0x00001fffa1137589 */ /* 0x020fe800000e0000 */
[----:B------:R-:W0:Y:S04]  /*47f0*/  SHFL.DOWN PT, R178, R204, 0x10, 0x1f ;  /* 0x0a001f00ccb27f89 */ /* 0x000e2800000e0000 */
[----:B------:R-:W2:Y:S01]  /*4800*/  SHFL.DOWN PT, R22, R231, 0x10, 0x1f ;  /* 0x0a001f00e7167f89 */ /* 0x000ea200000e0000 */
[----:B-1----:R-:W-:-:S02]  /*4810*/  @P0 FFMA.FTZ R14, R17, R15, R14 ;  /* 0x0000000f110e0223 */ /* 0x002fc4000001000e */
[----:B---3--:R-:W-:Y:S01]  /*4820*/  @P0 FMUL.FTZ R17, R17, R16 ;  /* 0x0000001011110220 */ /* 0x008fe20000410000 */
[----:B------:R-:W-:-:S03]  /*4830*/  ISETP.GE.U32.AND P0, PT, R180, 0x10, PT ;  /* 0x00000010b400780c */ /* 0x000fc60003f06070 */
[----:B------:R-:W-:Y:S01]  /*4840*/  SHFL.UP PT, R14, R14, 0x1, RZ ;  /* 0x042000000e0e7989 */ /* 0x000fe200000e00ff */
[----:B------:R-:W-:Y:S01]  /*4850*/  MOV R16, R58 ;  /* 0x0000003a00107202 */ /* 0x000fe20000000f00 */
[----:B------:R-:W-:Y:S02]  /*4860*/  IMAD R180, R166, c[0x0][0x2b8], RZ ;  /* 0x0000ae00a6b47a24 */ /* 0x000fe400078e02ff */
[----:B------:R-:W1:Y:S02]  /*4870*/  SHFL.UP PT, R17, R17, 0x1, RZ ;  /* 0x0420000011117989 */ /* 0x000e6400000e00ff */
[----:B------:R-:W-:-:S04]  /*4880*/  IMAD R243, R63, c[0x0][0x2bc], R180 ;  /* 0x0000af003ff37a24 */ /* 0x000fc800078e02b4 */
[C---:B0-----:R-:W-:Y:S02]  /*4890*/  @!P0 FFMA.FTZ R204, R231.reuse, R178, R204 ;  /* 0x000000b2e7cc8223 */ /* 0x041fe400000100cc */
[----:B------:R-:W-:Y:S02]  /*48a0*/  IMAD R178, R166, c[0x0][0x298], RZ ;  /* 0x0000a600a6b27a24 */ /* 0x000fe400078e02ff */
[----:B--2---:R-:W-:Y:S01]  /*48b0*/  @!P0 FMUL.FTZ R231, R231, R22 ;  /* 0x00000016e7e78220 */ /* 0x004fe20000410000 */
[----:B------:R-:W-:Y:S01]  /*48c0*/  SHFL.DOWN PT, R186, R204, 0x1, 0x1f ;  /* 0x08201f00ccba7f89 */ /* 0x000fe200000e0000 */
[----:B------:R-:W-:-:S03]  /*48d0*/  IMAD R161, R63, c[0x0][0x29c], R178 ;  /* 0x0000a7003fa17a24 */ /* 0x000fc600078e02b2 */
[----:B------:R-:W-:Y:S04]  /*48e0*/  SHFL.IDX PT, R22, R13, RZ, 0x1f ;  /* 0x00001fff0d167589 */ /* 0x000fe800000e0000 */
[----:B------:R-:W0:Y:S01]  /*48f0*/  SHFL.DOWN PT, R245, R231, 0x1, 0x1f ;  /* 0x08201f00e7f57f89 */ /* 0x000e2200000e0000 */
[----:B-1----:R-:W-:Y:S01]  /*4900*/  @P1 FFMA.FTZ R19, R17, R19, R14 ;  /* 0x0000001311131223 */ /* 0x002fe2000001000e */
[----:B------:R-:W-:Y:S02]  /*4910*/  HFMA2.MMA R17, -RZ, RZ, 0, 0 ;  /* 0x00000000ff117435 */ /* 0x000fe400000001ff */
[----:B------:R-:W-:Y:S01]  /*4920*/  SHFL.IDX PT, R204, R204, RZ, 0x1f ;  /* 0x00001fffcccc7589 */ /* 0x000fe200000e0000 */
[----:B------:R-:W-:-:S03]  /*4930*/  FFMA.FTZ R209, R209, R19, R18 ;  /* 0x00000013d1d17223 */ /* 0x000fc60000010012 */
[----:B------:R-:W1:Y:S01]  /*4940*/  SHFL.IDX PT, R231, R231, RZ, 0x1f ;  /* 0x00001fffe7e77589 */ /* 0x000e6200000e0000 */
[----:B------:R-:W-:Y:S02]  /*4950*/  FFMA.FTZ R178, R146, R209, R207 ;  /* 0x000000d192b27223 */ /* 0x000fe400000100cf */
[----:B------:R-:W-:Y:S02]  /*4960*/  FFMA.FTZ R163, R24, -R163, R209 ;  /* 0x800000a318a37223 */ /* 0x000fe400000100d1 */
        /* <DEDUP_REMOVED lines=8> */
[----:B------:R-:W-:Y:S01]  /*49f0*/  IADD3 R243, R58, 0x160, RZ ;  /* 0x000001603af37810 */ /* 0x000fe20007ffe0ff */
[----:B------:R-:W-:Y:S01]  /*4a00*/  FFMA.FTZ R161, R22, R217, R20 ;  /* 0x000000d916a17223 */ /* 0x000fe20000010014 */
[----:B------:R-:W-:Y:S01]  /*4a10*/  LEA R217, R45, 0xfffffe00, 0x9 ;  /* 0xfffffe002dd97811 */ /* 0x000fe200078e48ff */
[----:B------:R-:W-:Y:S01]  /*4a20*/  IMAD R16, R165, c[0x0][0x2a0], RZ ;  /* 0x0000a800a5107a24 */ /* 0x000fe200078e02ff */
[----:B------:R-:W-:Y:S01]  /*4a30*/  IADD3 R245, R58, 0x180, RZ ;  /* 0x000001803af57810 */ /* 0x000fe20007ffe0ff */
[----:B------:R-:W-:Y:S01]  /*4a40*/  FFMA.FTZ R182, R151, R184, R182 ;  /* 0x000000b897b67223 */ /* 0x000fe200000100b6 */
[-C--:B------:R-:W-:Y:S01]  /*4a50*/  LEA.HI.SX32 R214, R243, R58.reuse, 0x1b ;  /* 0x0000003af3d67211 */ /* 0x080fe200078fdaff */
[----:B------:R-:W-:Y:S01]  /*4a60*/  FFMA.FTZ R195, R172, R161, R241 ;  /* 0x000000a1acc37223 */ /* 0x000fe200000100f1 */
[----:B------:R-:W-:Y:S01]  /*4a70*/  LEA.HI.SX32 R216, R245, R58, 0x1b ;  /* 0x0000003af5d87211 */ /* 0x000fe200078fdaff */
[----:B------:R-:W-:-:S02]  /*4a80*/  IMAD R207, R61, c[0x0][0x2a4], R16 ;  /* 0x0000a9003dcf7a24 */ /* 0x000fc400078e0210 */
[----:B------:R-:W-:-:S04]  /*4a90*/  IMAD.WIDE.U32 R16, R61, c[0x0][0x2a0], R14 ;  /* 0x0000a8003d107a25 */ /* 0x000fc800078e000e */
[----:B------:R-:W-:Y:S01]  /*4aa0*/  FFMA.FTZ R186, R150, R182, R205 ;  /* 0x000000b696ba7223 */ /* 0x000fe200000100cd */
[----:B------:R-:W-:Y:S01]  /*4ab0*/  IADD3 R15, R17, R207, RZ ;  /* 0x000000cf110f7210 */ /* 0x000fe20007ffe0ff */
[----:B------:R-:W-:Y:S01]  /*4ac0*/  FFMA.FTZ R205, R174, R195, R239 ;  /* 0x000000c3aecd7223 */ /* 0x000fe200000100ef */
[----:B------:R-:W-:Y:S01]  /*4ad0*/  IADD3 R14, P0, R217, R16, RZ ;  /* 0x00000010d90e7210 */ /* 0x000fe20007f1e0ff */
[----:B------:R-:W-:Y:S02]  /*4ae0*/  FFMA.FTZ R188, R160, R186, R23 ;  /* 0x000000baa0bc7223 */ /* 0x000fe40000010017 */
[----:B------:R-:W-:Y:S02]  /*4af0*/  FFMA.FTZ R207, R200, R205, R237 ;  /* 0x000000cdc8cf7223 */ /* 0x000fe400000100ed */
        /* <DEDUP_REMOVED lines=8> */
[----:B------:R-:W-:Y:S01]  /*4b80*/  LEA.HI.SX32 R208, R58, R58, 0x1b ;  /* 0x0000003a3ad07211 */ /* 0x000fe200078fdaff */
[----:B------:R-:W-:-:S02]  /*4b90*/  IMAD R20, R165, c[0x0][0x2c0], RZ ;  /* 0x0000b000a5147a24 */ /* 0x000fc400078e02ff */
[----:B------:R-:W-:Y:S02]  /*4ba0*/  FFMA.FTZ R221, R221, R219, R206 ;  /* 0x000000dbdddd7223 */ /* 0x000fe400000100ce */
[----:B------:R-:W-:Y:S01]  /*4bb0*/  FFMA.FTZ R198, R198, R196, R233 ;  /* 0x000000c4c6c67223 */ /* 0x000fe200000100e9 */
[----:B------:R-:W-:Y:S01]  /*4bc0*/  SHF.L.U32 R233, R139, 0x2, RZ ;  /* 0x000000028be97819 */ /* 0x000fe200000006ff */
[----:B------:R-:W-:Y:S02]  /*4bd0*/  FFMA.FTZ R223, R162, R221, R223 ;  /* 0x000000dda2df7223 */ /* 0x000fe400000100df */
[C---:B------:R-:W-:Y:S01]  /*4be0*/  IMAD R241, R61.reuse, c[0x0][0x2c4], R20 ;  /* 0x0000b1003df17a24 */ /* 0x040fe200078e0214 */
[----:B------:R-:W-:Y:S01]  /*4bf0*/  LEA R20, P1, R16, c[0x0][0x318], 0x2 ;  /* 0x0000c60010147a11 */ /* 0x000fe200078210ff */
[----:B------:R-:W-:Y:S02]  /*4c00*/  FFMA.FTZ R225, R160, R223, R225 ;  /* 0x000000dfa0e17223 */ /* 0x000fe400000100e1 */
[----:B------:R-:W-:Y:S01]  /*4c10*/  IMAD.WIDE.U32 R18, R61, c[0x0][0x2c0], R18 ;  /* 0x0000b0003d127a25 */ /* 0x000fe200078e0012 */
[----:B------:R-:W-:-:S03]  /*4c20*/  LEA.HI.X R21, R16, c[0x0][0x31c], R15, 0x2, P1 ;  /* 0x0000c70010157a11 */ /* 0x000fc600008f140f */
        /* <DEDUP_REMOVED lines=8> */
[----:B------:R-:W-:Y:S01]  /*4cb0*/  FFMA.FTZ R174, R174, R200, R199 ;  /* 0x000000c8aeae7223 */ /* 0x000fe200000100c7 */
[----:B------:R-:W-:Y:S01]  /*4cc0*/  SHF.L.U64.HI R18, R139, 0x2, R116 ;  /* 0x000000028b127819 */ /* 0x000fe20000010274 */
[----:B------:R-:W-:Y:S01]  /*4cd0*/  IMAD R19, R210, -0x200, RZ ;  /* 0xfffffe00d2137824 */ /* 0x000fe200078e02ff */
[----:B------:R-:W-:Y:S01]  /*4ce0*/  IADD3 R241, R58, 0x120, RZ ;  /* 0x000001203af17810 */ /* 0x000fe20007ffe0ff */
[----:B------:R-:W-:-:S02]  /*4cf0*/  FFMA.FTZ R199, R149, R151, R170 ;  /* 0x0000009795c77223 */ /* 0x000fc400000100aa */
[----:B------:R-:W-:Y:S01]  /*4d00*/  IMAD.WIDE R20, R19, 0x4, R20 ;  /* 0x0000000413147825 */ /* 0x000fe200078e0214 */
[----:B------:R-:W-:-:S03]  /*4d10*/  LEA.HI.SX32 R210, R241, R58, 0x1b ;  /* 0x0000003af1d27211 */ /* 0x000fc600078fdaff */
[----:B------:R-:W-:Y:S02]  /*4d20*/  IMAD R206, R18, c[0x0][0x2b0], RZ ;  /* 0x0000ac0012ce7a24 */ /* 0x000fe400078e02ff */
[----:B------:R-:W-:Y:S02]  /*4d30*/  FFMA.FTZ R148, R148, R199, R193 ;  /* 0x000000c794947223 */ /* 0x000fe400000100c1 */
[----:B------:R-:W-:-:S04]  /*4d40*/  IMAD.WIDE R22, R19, 0x4, R22 ;  /* 0x0000000413167825 */ /* 0x000fc800078e0216 */
[----:B------:R-:W-:Y:S02]  /*4d50*/  IMAD R18, R18, c[0x0][0x2d0], RZ ;  /* 0x0000b40012127a24 */ /* 0x000fe400078e02ff */
[----:B------:R-:W-:Y:S02]  /*4d60*/  FFMA.FTZ R197, R146, R148, R197 ;  /* 0x0000009492c57223 */ /* 0x000fe400000100c5 */
[C---:B------:R-:W-:Y:S02]  /*4d70*/  IMAD R235, R233.reuse, c[0x0][0x2d4], R18 ;  /* 0x0000b500e9eb7a24 */ /* 0x040fe400078e0212 */
[----:B------:R-:W-:-:S04]  /*4d80*/  IMAD.WIDE.U32 R18, R233, c[0x0][0x2b0], R20 ;  /* 0x0000ac00e9127a25 */ /* 0x000fc800078e0014 */
[C---:B-1----:R-:W-:Y:S02]  /*4d90*/  FFMA.FTZ R13, R231.reuse, R13, R204 ;  /* 0x0000000de70d7223 */ /* 0x042fe400000100cc */
[----:B------:R-:W-:Y:S02]  /*4da0*/  FMUL.FTZ R12, R231, R12 ;  /* 0x0000000ce70c7220 */ /* 0x000fe40000410000 */
[----:B------:R-:W-:Y:S01]  /*4db0*/  IMAD.WIDE.U32 R20, R233, c[0x0][0x2d0], R22 ;  /* 0x0000b400e9147a25 */ /* 0x000fe200078e0016 */
[----:B------:R-:W-:Y:S02]  /*4dc0*/  SHF.R.S32.HI R22, RZ, 0x1f, R217 ;  /* 0x0000001fff167819 */ /* 0x000fe400000114d9 */
[----:B------:R0:W-:Y:S01]  /*4dd0*/  @!P4 STS.64 [R141.X8+0x2378], R12 ;  /* 0x0023780c8d00c388 */ /* 0x0001e20000008a00 */
[----:B------:R-:W-:Y:S01]  /*4de0*/  FMUL.FTZ R146, R197, R100 ;  /* 0x00000064c5927220 */ /* 0x000fe20000410000 */
[C---:B------:R-:W-:Y:S01]  /*4df0*/  IADD3.X R15, R22.reuse, R15, RZ, P0, !PT ;  /* 0x0000000f160f7210 */ /* 0x040fe200007fe4ff */
[----:B------:R-:W-:Y:S01]  /*4e00*/  FFMA.FTZ R164, R25, -R164, R178 ;  /* 0x800000a419a47223 */ /* 0x000fe200000100b2 */
[----:B------:R-:W-:Y:S01]  /*4e10*/  IADD3.X R17, R22, R17, RZ, P1, !PT ;  /* 0x0000001116117210 */ /* 0x000fe20000ffe4ff */
[----:B------:R-:W-:Y:S01]  /*4e20*/  FMUL.FTZ R23, R205, R145 ;  /* 0x00000091cd177220 */ /* 0x000fe20000410000 */
[----:B------:R-:W-:Y:S01]  /*4e30*/  P2R R22, PR, RZ, 0x10 ;  /* 0x00000010ff167803 */ /* 0x000fe20000000000 */
[----:B------:R-:W-:Y:S01]  /*4e40*/  FFMA.FTZ R167, R26, -R167, R180 ;  /* 0x800000a71aa77223 */ /* 0x000fe200000100b4 */
[----:B------:R-:W-:Y:S01]  /*4e50*/  SHF.L.U32 R22, R58, 0x4, RZ ;  /* 0x000000043a167819 */ /* 0x000fe200000006ff */
[----:B------:R-:W-:Y:S01]  /*4e60*/  FMUL.FTZ R160, R199, R102 ;  /* 0x00000066c7a07220 */ /* 0x000fe20000410000 */
[----:B------:R-:W-:Y:S01]  /*4e70*/  IADD3 R21, R21, R235, RZ ;  /* 0x000000eb15157210 */ /* 0x000fe20007ffe0ff */
[----:B------:R-:W-:Y:S01]  /*4e80*/  FFMA.FTZ R172, R172, R174, R201 ;  /* 0x000000aeacac7223 */ /* 0x000fe200000100c9 */
[----:B------:R-:W-:Y:S01]  /*4e90*/  LEA.HI.SX32 R22, R22, R22, 0x1b ;  /* 0x0000001616167211 */ /* 0x000fe200078fdaff */
[----:B0-----:R-:W-:Y:S01]  /*4ea0*/  FMUL.FTZ R13, R148, R113 ;  /* 0x00000071940d7220 */ /* 0x001fe20000410000 */
[----:B------:R-:W-:Y:S01]  /*4eb0*/  IADD3 R217, -R217, c[0x0][0x168], -R58 ;  /* 0x00005a00d9d97a10 */ /* 0x000fe20007ffe93a */
[----:B------:R-:W-:-:S02]  /*4ec0*/  FFMA.FTZ R12, R163, R146, RZ ;  /* 0x00000092a30c7223 */ /* 0x000fc400000100ff */
[----:B------:R-:W-:Y:S01]  /*4ed0*/  IMAD R229, R233, c[0x0][0x2b4], R206 ;  /* 0x0000ad00e9e57a24 */ /* 0x000fe200078e02ce */
[C---:B------:R-:W-:Y:S01]  /*4ee0*/  ISETP.GE.AND P0, PT, R217.reuse, 0x1, PT ;  /* 0x00000001d900780c */ /* 0x040fe20003f06270 */
[----:B------:R-:W-:Y:S01]  /*4ef0*/  FFMA.FTZ R12, R164, R13, R12 ;  /* 0x0000000da40c7223 */ /* 0x000fe2000001000c */
[----:B------:R-:W-:Y:S01]  /*4f00*/  ISETP.GE.AND P1, PT, R217, 0x21, PT ;  /* 0x00000021d900780c */ /* 0x000fe20003f26270 */
[----:B------:R-:W-:Y:S01]  /*4f10*/  FMUL.FTZ R150, R195, R118 ;  /* 0x00000076c3967220 */ /* 0x000fe20000410000 */
[----:B------:R-:W-:Y:S01]  /*4f20*/  IADD3 R19, R19, R229, RZ ;  /* 0x000000e513137210 */ /* 0x000fe20007ffe0ff */
[----:B------:R-:W-:Y:S01]  /*4f30*/  FMUL.FTZ R201, R30, R23 ;  /* 0x000000171ec97220 */ /* 0x000fe20000410000 */
[----:B------:R-:W-:Y:S01]  /*4f40*/  ISETP.GE.AND P2, PT, R217, 0x41, PT ;  /* 0x00000041d900780c */ /* 0x000fe20003f46270 */
        /* <DEDUP_REMOVED lines=8> */
[----:B------:R1:W-:Y:S01]  /*4fd0*/  STS [R22.X4+0x878], R227 ;  /* 0x000878e316007388 */ /* 0x0003e20000004800 */
[----:B------:R-:W-:Y:S02]  /*4fe0*/  FMUL.FTZ R162, R203, R104 ;  /* 0x00000068cba27220 */ /* 0x000fe40000410000 */
[----:B0-----:R-:W-:Y:S01]  /*4ff0*/  FFMA.FTZ R201, R169, R193, R12 ;  /* 0x000000c1a9c97223 */ /* 0x001fe2000001000c */
[----:B------:R0:W-:Y:S01]  /*5000*/  STS [R22.X4+0x87c], R229 ;  /* 0x00087ce516007388 */ /* 0x0001e20000004800 */
[----:B------:R-:W-:-:S02]  /*5010*/  FMUL.FTZ R239, R213, R133 ;  /* 0x00000085d5ef7220 */ /* 0x000fc40000410000 */
[----:B------:R-:W-:Y:S02]  /*5020*/  FFMA.FTZ R171, R124, -R171, R186 ;  /* 0x800000ab7cab7223 */ /* 0x000fe400000100ba */
[----:B------:R-:W-:Y:S02]  /*5030*/  FFMA.FTZ R12, R168, R162, R201 ;  /* 0x000000a2a80c7223 */ /* 0x000fe400000100c9 */
[----:B-1----:R-:W-:Y:S02]  /*5040*/  FMUL.FTZ R227, R225, R117 ;  /* 0x00000075e1e37220 */ /* 0x002fe40000410000 */
[----:B------:R-:W-:Y:S02]  /*5050*/  FMUL.FTZ R206, R207, R112 ;  /* 0x00000070cfce7220 */ /* 0x000fe40000410000 */
[----:B0-----:R-:W-:Y:S02]  /*5060*/  FMUL.FTZ R229, R32, R239 ;  /* 0x000000ef20e57220 */ /* 0x001fe40000410000 */
[----:B------:R-:W-:-:S02]  /*5070*/  FFMA.FTZ R173, R126, -R173, R188 ;  /* 0x800000ad7ead7223 */ /* 0x000fc400000100bc */
[----:B------:R-:W-:Y:S01]  /*5080*/  FMUL.FTZ R170, R223, R106 ;  /* 0x0000006adfaa7220 */ /* 0x000fe20000410000 */
[----:B------:R0:W-:Y:S01]  /*5090*/  STS [R22.X4+0x86c], R229 ;  /* 0x00086ce516007388 */ /* 0x0001e20000004800 */
[----:B------:R-:W-:Y:S02]  /*50a0*/  FFMA.FTZ R12, R171, R227, R12 ;  /* 0x000000e3ab0c7223 */ /* 0x000fe4000001000c */
[----:B------:R-:W-:Y:S02]  /*50b0*/  FMUL.FTZ R231, R31, R206 ;  /* 0x000000ce1fe77220 */ /* 0x000fe40000410000 */
[----:B------:R-:W-:Y:S02]  /*50c0*/  FFMA.FTZ R175, R128, -R175, R190 ;  /* 0x800000af80af7223 */ /* 0x000fe400000100be */
[----:B------:R-:W-:Y:S01]  /*50d0*/  FMUL.FTZ R201, R221, R121 ;  /* 0x00000079ddc97220 */ /* 0x000fe20000410000 */
[----:B------:R1:W-:Y:S01]  /*50e0*/  STS [R22.X4+0x870], R231 ;  /* 0x000870e716007388 */ /* 0x0003e20000004800 */
[----:B------:R-:W-:-:S02]  /*50f0*/  FFMA.FTZ R12, R173, R170, R12 ;  /* 0x000000aaad0c7223 */ /* 0x000fc4000001000c */
[----:B0-----:R-:W-:Y:S02]  /*5100*/  FMUL.FTZ R229, R215, R127 ;  /* 0x0000007fd7e57220 */ /* 0x001fe40000410000 */
[----:B------:R-:W-:Y:S02]  /*5110*/  FFMA.FTZ R177, R130, -R177, R192 ;  /* 0x800000b182b17223 */ /* 0x000fe400000100c0 */
[----:B------:R-:W-:Y:S02]  /*5120*/  FMUL.FTZ R176, R219, R108 ;  /* 0x0000006cdbb07220 */ /* 0x000fe40000410000 */
[----:B------:R-:W-:Y:S02]  /*5130*/  FFMA.FTZ R12, R175, R201, R12 ;  /* 0x000000c9af0c7223 */ /* 0x000fe4000001000c */
[----:B-1----:R-:W-:Y:S02]  /*5140*/  FMUL.FTZ R231, R34, R229 ;  /* 0x000000e522e77220 */ /* 0x002fe40000410000 */
[----:B------:R-:W-:-:S02]  /*5150*/  FMUL.FTZ R233, R152, R201 ;  /* 0x000000c998e97220 */ /* 0x000fc40000410000 */
[----:B------:R-:W-:Y:S01]  /*5160*/  FMUL.FTZ R201, R153, R170 ;  /* 0x000000aa99c97220 */ /* 0x000fe20000410000 */
[----:B------:R0:W-:Y:S01]  /*5170*/  STS [R22.X4+0x864], R231 ;  /* 0x000864e716007388 */ /* 0x0001e20000004800 */
[----:B------:R-:W-:Y:S02]  /*5180*/  FFMA.FTZ R179, R132, -R179, R194 ;  /* 0x800000b384b37223 */ /* 0x000fe400000100c2 */
[----:B------:R-:W-:Y:S01]  /*5190*/  FFMA.FTZ R12, R177, R176, R12 ;  /* 0x000000b0b10c7223 */ /* 0x000fe2000001000c */
[----:B------:R-:W-:Y:S01]  /*51a0*/  STS [R22.X4+0x858], R201 ;  /* 0x000858c916007388 */ /* 0x000fe20000004800 */
[----:B------:R-:W-:Y:S02]  /*51b0*/  FMUL.FTZ R204, R211, R110 ;  /* 0x0000006ed3cc7220 */ /* 0x000fe40000410000 */
[----:B------:R-:W-:Y:S01]  /*51c0*/  FFMA.FTZ R12, R179, R229, R12 ;  /* 0x000000e5b30c7223 */ /* 0x000fe2000001000c */
[----:B------:R1:W-:Y:S01]  /*51d0*/  STS [R22.X4+0x85c], R233 ;  /* 0x00085ce916007388 */ /* 0x0003e20000004800 */
[----:B------:R-:W-:-:S02]  /*51e0*/  FMUL.FTZ R237, R33, R204 ;  /* 0x000000cc21ed7220 */ /* 0x000fc40000410000 */
[----:B0-----:R-:W-:Y:S02]  /*51f0*/  FMUL.FTZ R231, R154, R227 ;  /* 0x000000e39ae77220 */ /* 0x001fe40000410000 */
[----:B------:R-:W-:Y:S01]  /*5200*/  FMUL.FTZ R227, R156, R193 ;  /* 0x000000c19ce37220 */ /* 0x000fe20000410000 */
[----:B------:R0:W-:Y:S01]  /*5210*/  STS [R22.X4+0x868], R237 ;  /* 0x000868ed16007388 */ /* 0x0001e20000004800 */
[----:B------:R-:W-:Y:S02]  /*5220*/  FMUL.FTZ R193, R158, R13 ;  /* 0x0000000d9ec17220 */ /* 0x000fe40000410000 */
[----:B------:R-:W-:Y:S01]  /*5230*/  FMUL.FTZ R235, R35, R176 ;  /* 0x000000b023eb7220 */ /* 0x000fe20000410000 */
[----:B------:R2:W-:Y:S01]  /*5240*/  STS [R22.X4+0x854], R231 ;  /* 0x000854e716007388 */ /* 0x0005e20000004800 */
[----:B------:R-:W-:Y:S01]  /*5250*/  FMUL.FTZ R229, R155, R162 ;  /* 0x000000a29be57220 */ /* 0x000fe20000410000 */
[C---:B-1----:R-:W-:Y:S01]  /*5260*/  IADD3 R233, R58.reuse, 0xa0, RZ ;  /* 0x000000a03ae97810 */ /* 0x042fe20007ffe0ff */
[----:B------:R-:W-:Y:S01]  /*5270*/  FMUL.FTZ R201, R157, R160 ;  /* 0x000000a09dc97220 */ /* 0x000fe20000410000 */
[----:B------:R1:W-:Y:S01]  /*5280*/  STS [R22.X4+0x860], R235 ;  /* 0x000860eb16007388 */ /* 0x0003e20000004800 */
[----:B------:R-:W-:Y:S01]  /*5290*/  FMUL.FTZ R13, R159, R146 ;  /* 0x000000929f0d7220 */ /* 0x000fe20000410000 */
[----:B0-----:R-:W-:Y:S01]  /*52a0*/  IADD3 R237, R58, 0xe0, RZ ;  /* 0x000000e03aed7810 */ /* 0x001fe20007ffe0ff */
[----:B------:R-:W-:Y:S01]  /*52b0*/  FFMA.FTZ R181, R134, -R181, R196 ;  /* 0x800000b586b57223 */ /* 0x000fe200000100c4 */
[----:B------:R0:W-:Y:S01]  /*52c0*/  STS [R22.X4+0x850], R229 ;  /* 0x000850e516007388 */ /* 0x0001e20000004800 */
[----:B------:R-:W-:Y:S01]  /*52d0*/  FFMA.FTZ R183, R138, -R183, R198 ;  /* 0x800000b78ab77223 */ /* 0x000fe200000100c6 */
[----:B--2---:R-:W-:Y:S01]  /*52e0*/  IADD3 R231, R58, 0x80, RZ ;  /* 0x000000803ae77810 */ /* 0x004fe20007ffe0ff */
[----:B------:R-:W-:Y:S01]  /*52f0*/  FFMA.FTZ R12, R181, R204, R12 ;  /* 0x000000ccb50c7223 */ /* 0x000fe2000001000c */
[----:B------:R2:W-:Y:S01]  /*5300*/  STS [R22.X4+0x84c], R227 ;  /* 0x00084ce316007388 */ /* 0x0005e20000004800 */
[----:B------:R-:W-:Y:S01]  /*5310*/  FFMA.FTZ R185, R136, -R185, R202 ;  /* 0x800000b988b97223 */ /* 0x000fe200000100ca */
[----:B-1----:R-:W-:Y:S01]  /*5320*/  IADD3 R235, R58, 0xc0, RZ ;  /* 0x000000c03aeb7810 */ /* 0x002fe20007ffe0ff */
[----:B------:R-:W-:Y:S01]  /*5330*/  FFMA.FTZ R12, R183, R239, R12 ;  /* 0x000000efb70c7223 */ /* 0x000fe2000001000c */
[----:B------:R-:W-:Y:S01]  /*5340*/  STS [R22.X4+0x848], R201 ;  /* 0x000848c916007388 */ /* 0x000fe20000004800 */
[----:B------:R-:W-:Y:S01]  /*5350*/  FFMA.FTZ R187, R142, -R187, R200 ;  /* 0x800000bb8ebb7223 */ /* 0x000fe200000100c8 */
[C---:B0-----:R-:W-:Y:S01]  /*5360*/  IADD3 R229, R58.reuse, 0x60, RZ ;  /* 0x000000603ae57810 */ /* 0x041fe20007ffe0ff */
[----:B------:R-:W-:Y:S01]  /*5370*/  FFMA.FTZ R12, R185, R206, R12 ;  /* 0x000000ceb90c7223 */ /* 0x000fe2000001000c */
[----:B------:R-:W-:Y:S01]  /*5380*/  STS [R22.X4+0x844], R193 ;  /* 0x000844c116007388 */ /* 0x000fe20000004800 */
[----:B------:R-:W-:Y:S01]  /*5390*/  IADD3 R239, R58, 0x100, RZ ;  /* 0x000001003aef7810 */ /* 0x000fe20007ffe0ff */
[----:B------:R-:W-:Y:S01]  /*53a0*/  FFMA.FTZ R189, R140, -R189, R174 ;  /* 0x800000bd8cbd7223 */ /* 0x000fe200000100ae */
[C---:B--2---:R-:W-:Y:S01]  /*53b0*/  IADD3 R227, R58.reuse, 0x40, RZ ;  /* 0x000000403ae37810 */ /* 0x044fe20007ffe0ff */
[----:B------:R0:W-:Y:S01]  /*53c0*/  STS [R22.X4+0x840], R13 ;  /* 0x0008400d16007388 */ /* 0x0001e20000004800 */
[----:B------:R-:W-:Y:S01]  /*53d0*/  FFMA.FTZ R12, R187, R23, R12 ;  /* 0x00000017bb0c7223 */ /* 0x000fe2000001000c */
[C---:B------:R-:W-:Y:S01]  /*53e0*/  IADD3 R23, R58.reuse, 0x20, RZ ;  /* 0x000000203a177810 */ /* 0x040fe20007ffe0ff */
[----:B------:R-:W-:Y:S01]  /*53f0*/  FMUL.FTZ R184, R103, R184 ;  /* 0x000000b867b87220 */ /* 0x000fe20000410000 */
[----:B------:R-:W-:Y:S01]  /*5400*/  BAR.SYNC.DEFER_BLOCKING 0x0 ;  /* 0x0000000000007b1d */ /* 0x000fe20000010000 */
[----:B------:R-:W-:Y:S01]  /*5410*/  LEA.HI.SX32 R162, R227, R58, 0x1b ;  /* 0x0000003ae3a27211 */ /* 0x000fe200078fdaff */
[----:B------:R-:W-:Y:S01]  /*5420*/  FFMA.FTZ R150, R189, R150, R12 ;  /* 0x00000096bd967223 */ /* 0x000fe2000001000c */
[----:B------:R-:W-:Y:S01]  /*5430*/  LEA.HI.SX32 R160, R23, R58, 0x1b ;  /* 0x0000003a17a07211 */ /* 0x000fe200078fdaff */
[----:B------:R-:W-:Y:S01]  /*5440*/  FMUL.FTZ R23, R99, R178 ;  /* 0x000000b263177220 */ /* 0x000fe20000410000 */
[----:B------:R-:W-:Y:S01]  /*5450*/  LEA.HI.SX32 R170, R229, R58, 0x1b ;  /* 0x0000003ae5aa7211 */ /* 0x000fe200078fdaff */
[----:B------:R-:W-:Y:S01]  /*5460*/  FMUL.FTZ R12, R101, R180 ;  /* 0x000000b4650c7220 */ /* 0x000fe20000410000 */
[----:B0-----:R-:W-:Y:S01]  /*5470*/  IADD3 R13, R58, 0x140, RZ ;  /* 0x000001403a0d7810 */ /* 0x001fe20007ffe0ff */
        /* <DEDUP_REMOVED lines=12> */
[----:B------:R-:W-:-:S02]  /*5540*/  FMUL.FTZ R13, R98, R209 ;  /* 0x000000d1620d7220 */ /* 0x000fc40000410000 */
[----:B------:R-:W-:Y:S01]  /*5550*/  FMUL.FTZ R202, R135, R202 ;  /* 0x000000ca87ca7220 */ /* 0x000fe20000410000 */
[----:B------:R-:W0:Y:S01]  /*5560*/  LDS R209, [R208.X4+0x840] ;  /* 0x00084000d0d17984 */ /* 0x000e220000004800 */
[----:B------:R-:W-:Y:S02]  /*5570*/  FMUL.FTZ R200, R131, R200 ;  /* 0x000000c883c87220 */ /* 0x000fe40000410000 */
[----:B------:R-:W-:Y:S01]  /*5580*/  FMUL.FTZ R174, R137, R174 ;  /* 0x000000ae89ae7220 */ /* 0x000fe20000410000 */
[----:B------:R-:W1:Y:S01]  /*5590*/  LDS R227, [R160.X4+0x8c0] ;  /* 0x0008c000a0e37984 */ /* 0x000e620000004800 */
[----:B------:R-:W-:-:S03]  /*55a0*/  FFMA.FTZ R146, R144, -R191, R172 ;  /* 0x800000bf90927223 */ /* 0x000fc600000100ac */
        /* <DEDUP_REMOVED lines=16> */
[----:B------:R-:W-:Y:S01]  /*56b0*/  STS [R22.X4+0x1088], R12 ;  /* 0x0010880c16007388 */ /* 0x000fe20000004800 */
[----:B-1----:R-:W-:-:S03]  /*56c0*/  FMUL.FTZ R13, R119, R192 ;  /* 0x000000c0770d7220 */ /* 0x002fc60000410000 */
[----:B------:R-:W-:Y:S01]  /*56d0*/  STS [R22.X4+0x108c], R184 ;  /* 0x00108cb816007388 */ /* 0x000fe20000004800 */
[----:B--2---:R-:W-:-:S03]  /*56e0*/  FMUL.FTZ R23, R123, R194 ;  /* 0x000000c27b177220 */ /* 0x004fc60000410000 */
[----:B------:R1:W-:Y:S04]  /*56f0*/  STS [R22.X4+0x10a0], R13 ;  /* 0x0010a00d16007388 */ /* 0x0003e80000004800 */
        /* <DEDUP_REMOVED lines=29> */
.L_x_6540:
[----:B0-234-:R-:W-:Y:S05]  /*58d0*/  BSYNC B0 ;  /* 0x0000000000007941 */ /* 0x01dfea0003800000 */
.L_x_6539:
[----:B-1----:R0:W1:Y:S01]  /*58e0*/  LDS R13, [R160.X4+0x1100] ;  /* 0x00110000a00d7984 */ /* 0x0020620000004800 */
[----:B------:R-:W-:Y:S01]  /*58f0*/  BSSY B0, `(.L_x_6541) ;  /* 0x0000004000007945 */ /* 0x000fe20003800000 */
[----:B------:R-:W-:Y:S05]  /*5900*/  @!P1 BRA `(.L_x_6542) ;  /* 0x0000002000009947 */ /* 0x000fea0003800000 */
[----:B------:R2:W-:Y:S04]  /*5910*/  RED.E.ADD.F32.FTZ.RN.STRONG.GPU [R18.64+-0x780], R227 ;  /* 0xfff880e31200798e */ /* 0x0005e8000c10e784 */
[----:B-1----:R2:W-:Y:S02]  /*5920*/  RED.E.ADD.F32.FTZ.RN.STRONG.GPU [R20.64+-0x780], R13 ;  /* 0xfff8800d1400798e */ /* 0x0025e4000c10e784 */
.L_x_6542:
[----:B------:R-:W-:Y:S05]  /*5930*/  BSYNC B0 ;  /* 0x0000000000007941 */ /* 0x000fea0003800000 */
.L_x_6541:
[----:B-12---:R1:W2:Y:S01]  /*5940*/  LDS R13, [R162.X4+0x1180] ;  /* 0x00118000a20d7984 */ /* 0x0062a20000004800 */
[----:B------:R-:W-:Y:S01]  /*5950*/  BSSY B0, `(.L_x_6543) ;  /* 0x0000005000007945 */ /* 0x000fe20003800000 */
[----:B------:R-:W-:Y:S01]  /*5960*/  FMUL.FTZ R149, R146, R149 ;  /* 0x0000009592957220 */ /* 0x000fe20000410000 */
[----:B------:R-:W-:Y:S05]  /*5970*/  @!P2 BRA `(.L_x_6544) ;  /* 0x000000200000a947 */ /* 0x000fea0003800000 */
[----:B------:R3:W-:Y:S04]  /*5980*/  RED.E.ADD.F32.FTZ.RN.STRONG.GPU [R18.64+-0x700], R229 ;  /* 0xfff900e51200798e */ /* 0x0007e8000c10e784 */
[----:B--2---:R3:W-:Y:S02]  /*5990*/  RED.E.ADD.F32.FTZ.RN.STRONG.GPU [R20.64+-0x700], R13 ;  /* 0xfff9000d1400798e */ /* 0x0047e4000c10e784 */
.L_x_6544:
[----:B------:R-:W-:Y:S05]  /*59a0*/  BSYNC B0 ;  /* 0x0000000000007941 */ /* 0x000fea0003800000 */
.L_x_6543:
        /* <DEDUP_REMOVED lines=13> */
.L_x_6546:
[----:B--2---:R-:W-:Y:S05]  /*5a80*/  BSYNC B0 ;  /* 0x0000000000007941 */ /* 0x004fea0003800000 */
.L_x_6545:
[----:B---3--:R2:W3:Y:S01]  /*5a90*/  LDS R13, [R176.X4+0x1280] ;  /* 0x00128000b00d7984 */ /* 0x0084e20000004800 */
[----:B------:R-:W-:Y:S01]  /*5aa0*/  BSSY B0, `(.L_x_6547) ;  /* 0x0000004000007945 */ /* 0x000fe20003800000 */
[----:B------:R-:W-:Y:S05]  /*5ab0*/  @!P1 BRA `(.L_x_6548) ;  /* 0x0000002000009947 */ /* 0x000fea0003800000 */
[----:B------:R4:W-:Y:S04]  /*5ac0*/  RED.E.ADD.F32.FTZ.RN.STRONG.GPU [R18.64+-0x600], R233 ;  /* 0xfffa00e91200798e */ /* 0x0009e8000c10e784 */
[----:B---3--:R4:W-:Y:S02]  /*5ad0*/  RED.E.ADD.F32.FTZ.RN.STRONG.GPU [R20.64+-0x600], R13 ;  /* 0xfffa000d1400798e */ /* 0x0089e4000c10e784 */
.L_x_6548:
[----:B------:R-:W-:Y:S05]  /*5ae0*/  BSYNC B0 ;  /* 0x0000000000007941 */ /* 0x000fea0003800000 */
.L_x_6547:
[----:B------:R-:W0:Y:S01]  /*5af0*/  LDS R193, [R193.X4+0x1300] ;  /* 0x00130000c1c17984 */ /* 0x000e220000004800 */
[----:B------:R-:W-:Y:S01]  /*5b00*/  BSSY B0, `(.L_x_6549) ;  /* 0x0000004000007945 */ /* 0x000fe20003800000 */
[----:B------:R-:W-:Y:S05]  /*5b10*/  @!P2 BRA `(.L_x_6550) ;  /* 0x000000200000a947 */ /* 0x000fea0003800000 */
[----:B------:R1:W-:Y:S04]  /*5b20*/  RED.E.ADD.F32.FTZ.RN.STRONG.GPU [R18.64+-0x580], R235 ;  /* 0xfffa80eb1200798e */ /* 0x0003e8000c10e784 */
[----:B0-----:R1:W-:Y:S02]  /*5b30*/  RED.E.ADD.F32.FTZ.RN.STRONG.GPU [R20.64+-0x580], R193 ;  /* 0xfffa80c11400798e */ /* 0x0013e4000c10e784 */
.L_x_6550:
[----:B------:R-:W-:Y:S05]  /*5b40*/  BSYNC B0 ;  /* 0x0000000000007941 */ /* 0x000fea0003800000 */
.L_x_6549:
[----:B------:R-:W1:Y:S01]  /*5b50*/  LDS R201, [R201.X4+0x1380] ;  /* 0x00138000c9c97984 */ /* 0x000e620000004800 */
[----:B------:R-:W-:Y:S01]  /*5b60*/  BSSY B0, `(.L_x_6551) ;  /* 0x0000004000007945 */ /* 0x000fe20003800000 */
[----:B------:R-:W-:Y:S05]  /*5b70*/  @!P3 BRA `(.L_x_6552) ;  /* 0x000000200000b947 */ /* 0x000fea0003800000 */
[----:B------:R2:W-:Y:S04]  /*5b80*/  RED.E.ADD.F32.FTZ.RN.STRONG.GPU [R18.64+-0x500], R237 ;  /* 0xfffb00ed1200798e */ /* 0x0005e8000c10e784 */
[----:B-1----:R2:W-:Y:S02]  /*5b90*/  RED.E.ADD.F32.FTZ.RN.STRONG.GPU [R20.64+-0x500], R201 ;  /* 0xfffb00c91400798e */ /* 0x0025e4000c10e784 */
.L_x_6552:
[----:B------:R-:W-:Y:S05]  /*5ba0*/  BSYNC B0 ;  /* 0x0000000000007941 */ /* 0x000fea0003800000 */
.L_x_6551:
[----:B---34-:R3:W4:Y:S01]  /*5bb0*/  LDS R13, [R204.X4+0x1400] ;  /* 0x00140000cc0d7984 */ /* 0x0187220000004800 */
[----:B------:R-:W-:Y:S01]  /*5bc0*/  BSSY B0, `(.L_x_6553) ;  /* 0x0000004000007945 */ /* 0x000fe20003800000 */
[----:B------:R-:W-:Y:S05]  /*5bd0*/  @!P4 BRA `(.L_x_6554) ;  /* 0x000000200000c947 */ /* 0x000fea0003800000 */
[----:B------:R2:W-:Y:S04]  /*5be0*/  RED.E.ADD.F32.FTZ.RN.STRONG.GPU [R18.64+-0x480], R239 ;  /* 0xfffb80ef1200798e */ /* 0x0005e8000c10e784 */
[----:B----4-:R2:W-:Y:S02]  /*5bf0*/  RED.E.ADD.F32.FTZ.RN.STRONG.GPU [R20.64+-0x480], R13 ;  /* 0xfffb800d1400798e */ /* 0x0105e4000c10e784 */
.L_x_6554:
[----:B------:R-:W-:Y:S05]  /*5c00*/  BSYNC B0 ;  /* 0x0000000000007941 */ /* 0x000fea0003800000 */
.L_x_6553:
[----:B--2-4-:R2:W4:Y:S01]  /*5c10*/  LDS R13, [R206.X4+0x1480] ;  /* 0x00148000ce0d7984 */ /* 0x0145220000004800 */
[----:B------:R-:W-:Y:S01]  /*5c20*/  BSSY B0, `(.L_x_6555) ;  /* 0x0000004000007945 */ /* 0x000fe20003800000 */
[----:B------:R-:W-:Y:S05]  /*5c30*/  @!P5 BRA `(.L_x_6556) ;  /* 0x000000200000d947 */ /* 0x000fea0003800000 */
[----:B------:R2:W-:Y:S04]  /*5c40*/  RED.E.ADD.F32.FTZ.RN.STRONG.GPU [R18.64+-0x400], R241 ;  /* 0xfffc00f11200798e */ /* 0x0005e8000c10e784 */
[----:B----4-:R2:W-:Y:S02]  /*5c50*/  RED.E.ADD.F32.FTZ.RN.STRONG.GPU [R20.64+-0x400], R13 ;  /* 0xfffc000d1400798e */ /* 0x0105e4000c10e784 */
.L_x_6556:
[----:B------:R-:W-:Y:S05]  /*5c60*/  BSYNC B0 ;  /* 0x0000000000007941 */ /* 0x000fea0003800000 */
.L_x_6555:
        /* <DEDUP_REMOVED lines=11> */
.L_x_6558:
[----:B--2---:R-:W-:Y:S05]  /*5d20*/  BSYNC B0 ;  /* 0x0000000000007941 */ /* 0x004fea0003800000 */
.L_x_6557:
[----:B----4-:R2:W4:Y:S01]  /*5d30*/  LDS R13, [R212.X4+0x1580] ;  /* 0x00158000d40d7984 */ /* 0x0105220000004800 */
[----:B------:R-:W-:Y:S01]  /*5d40*/  BSSY B0, `(.L_x_6559) ;  /* 0x0000004000007945 */ /* 0x000fe20003800000 */
[----:B------:R-:W-:Y:S05]  /*5d50*/  @!P1 BRA `(.L_x_6560) ;  /* 0x0000002000009947 */ /* 0x000fea0003800000 */
[----:B------:R2:W-:Y:S04]  /*5d60*/  RED.E.ADD.F32.FTZ.RN.STRONG.GPU [R18.64+-0x300], R245 ;  /* 0xfffd00f51200798e */ /* 0x0005e8000c10e784 */
[----:B----4-:R2:W-:Y:S02]  /*5d70*/  RED.E.ADD.F32.FTZ.RN.STRONG.GPU [R20.64+-0x300], R13 ;  /* 0xfffd000d1400798e */ /* 0x0105e4000c10e784 */
.L_x_6560:
[----:B------:R-:W-:Y:S05]  /*5d80*/  BSYNC B0 ;  /* 0x0000000000007941 */ /* 0x000fea0003800000 */
.L_x_6559:
[----:B--2-4-:R2:W4:Y:S01]  /*5d90*/  LDS R13, [R214.X4+0x1600] ;  /* 0x00160000d60d7984 */ /* 0x0145220000004800 */
[----:B------:R-:W-:Y:S01]  /*5da0*/  BSSY B0, `(.L_x_6561) ;  /* 0x0000004000007945 */ /* 0x000fe20003800000 */
[----:B------:R-:W-:Y:S05]  /*5db0*/  @!P2 BRA `(.L_x_6562) ;  /* 0x000000200000a947 */ /* 0x000fea0003800000 */
[----:B------:R2:W-:Y:S04]  /*5dc0*/  RED.E.ADD.F32.FTZ.RN.STRONG.GPU [R18.64+-0x280], R247 ;  /* 0xfffd80f71200798e */ /* 0x0005e8000c10e784 */
[----:B----4-:R2:W-:Y:S02]  /*5dd0*/  RED.E.ADD.F32.FTZ.RN.STRONG.GPU [R20.64+-0x280], R13 ;  /* 0xfffd800d1400798e */ /* 0x0105e4000c10e784 */
.L_x_6562:
[----:B------:R-:W-:Y:S05]  /*5de0*/  BSYNC B0 ;  /* 0x0000000000007941 */ /* 0x000fea0003800000 */
.L_x_6561:
[----:B--2-4-:R2:W4:Y:S01]  /*5df0*/  LDS R13, [R216.X4+0x1680] ;  /* 0x00168000d80d7984 */ /* 0x0145220000004800 */
[----:B------:R-:W-:Y:S01]  /*5e00*/  BSSY B0, `(.L_x_6563) ;  /* 0x0000004000007945 */ /* 0x000fe20003800000 */
[----:B------:R-:W-:Y:S05]  /*5e10*/  @!P3 BRA `(.L_x_6564) ;  /* 0x000000200000b947 */ /* 0x000fea0003800000 */
[----:B------:R2:W-:Y:S04]  /*5e20*/  RED.E.ADD.F32.FTZ.RN.STRONG.GPU [R18.64+-0x200], R249 ;  /* 0xfffe00f91200798e */ /* 0x0005e8000c10e784 */
[----:B----4-:R2:W-:Y:S02]  /*5e30*/  RED.E.ADD.F32.FTZ.RN.STRONG.GPU [R20.64+-0x200], R13 ;  /* 0xfffe000d1400798e */ /* 0x0105e4000c10e784 */
.L_x_6564:
[----:B------:R-:W-:Y:S05]  /*5e40*/  BSYNC B0 ;  /* 0x0000000000007941 */ /* 0x000fea0003800000 */
.L_x_6563:
[----:B--2-4-:R2:W4:Y:S01]  /*5e50*/  LDS R13, [R218.X4+0x1700] ;  /* 0x00170000da0d7984 */ /* 0x0145220000004800 */
[----:B------:R-:W-:Y:S01]  /*5e60*/  BSSY B0, `(.L_x_6565) ;  /* 0x0000004000007945 */ /* 0x000fe20003800000 */
[----:B------:R-:W-:Y:S05]  /*5e70*/  @!P4 BRA `(.L_x_6566) ;  /* 0x000000200000c947 */ /* 0x000fea0003800000 */
[----:B------:R2:W-:Y:S04]  /*5e80*/  RED.E.ADD.F32.FTZ.RN.STRONG.GPU [R18.64+-0x180], R251 ;  /* 0xfffe80fb1200798e */ /* 0x0005e8000c10e784 */
[----:B----4-:R2:W-:Y:S02]  /*5e90*/  RED.E.ADD.F32.FTZ.RN.STRONG.GPU [R20.64+-0x180], R13 ;  /* 0xfffe800d1400798e */ /* 0x0105e4000c10e784 */
.L_x_6566:
[----:B------:R-:W-:Y:S05]  /*5ea0*/  BSYNC B0 ;  /* 0x0000000000007941 */ /* 0x000fea0003800000 */
.L_x_6565:
[----:B--2-4-:R2:W4:Y:S01]  /*5eb0*/  LDS R13, [R220.X4+0x1780] ;  /* 0x00178000dc0d7984 */ /* 0x0145220000004800 */
[----:B------:R-:W-:Y:S01]  /*5ec0*/  BSSY B0, `(.L_x_6567) ;  /* 0x0000004000007945 */ /* 0x000fe20003800000 */
[----:B------:R-:W-:Y:S05]  /*5ed0*/  @!P5 BRA `(.L_x_6568) ;  /* 0x000000200000d947 */ /* 0x000fea0003800000 */
[----:B------:R2:W-:Y:S04]  /*5ee0*/  RED.E.ADD.F32.FTZ.RN.STRONG.GPU [R18.64+-0x100], R178 ;  /* 0xffff00b21200798e */ /* 0x0005e8000c10e784 */
[----:B----4-:R2:W-:Y:S02]  /*5ef0*/  RED.E.ADD.F32.FTZ.RN.STRONG.GPU [R20.64+-0x100], R13 ;  /* 0xffff000d1400798e */ /* 0x0105e4000c10e784 */
.L_x_6568:
[----:B------:R-:W-:Y:S05]  /*5f00*/  BSYNC B0 ;  /* 0x0000000000007941 */ /* 0x000fea0003800000 */
.L_x_6567:
[----:B--2-4-:R2:W4:Y:S01]  /*5f10*/  LDS R13, [R222.X4+0x1800] ;  /* 0x00180000de0d7984 */ /* 0x0145220000004800 */
[----:B------:R-:W-:Y:S01]  /*5f20*/  BSSY B0, `(.L_x_6569) ;  /* 0x0000004000007945 */ /* 0x000fe20003800000 */
[----:B------:R-:W-:Y:S05]  /*5f30*/  @!P6 BRA `(.L_x_6570) ;  /* 0x000000200000e947 */ /* 0x000fea0003800000 */
[----:B------:R2:W-:Y:S04]  /*5f40*/  RED.E.ADD.F32.FTZ.RN.STRONG.GPU [R18.64+-0x80], R180 ;  /* 0xffff80b41200798e */ /* 0x0005e8000c10e784 */
[----:B----4-:R2:W-:Y:S02]  /*5f50*/  RED.E.ADD.F32.FTZ.RN.STRONG.GPU [R20.64+-0x80], R13 ;  /* 0xffff800d1400798e */ /* 0x0105e4000c10e784 */
.L_x_6570:
[----:B------:R-:W-:Y:S05]  /*5f60*/  BSYNC B0 ;  /* 0x0000000000007941 */ /* 0x000fea0003800000 */
.L_x_6569:
[----:B------:R-:W5:Y:S01]  /*5f70*/  SHFL.DOWN P0, R17, R150, 0x1, 0x1f ;  /* 0x08201f0096117f89 */ /* 0x000f620000000000 */
[-C--:B------:R-:W-:Y:S01]  /*5f80*/  FMUL.FTZ R12, R114, R215.reuse ;  /* 0x000000d7720c7220 */ /* 0x080fe20000410000 */
[----:B------:R-:W-:Y:S01]  /*5f90*/  ISETP.NE.AND P2, PT, R58, RZ, PT ;  /* 0x000000ff3a00720c */ /* 0x000fe20003f45270 */
[----:B--2-4-:R-:W-:Y:S01]  /*5fa0*/  FMUL.FTZ R13, R132, R215 ;  /* 0x000000d7840d7220 */ /* 0x014fe20000410000 */
[----:B------:R-:W-:Y:S01]  /*5fb0*/  BSSY B0, `(.L_x_6571) ;  /* 0x0000071000007945 */ /* 0x000fe20003800000 */
[----:B------:R-:W-:-:S02]  /*5fc0*/  FMUL.FTZ R12, R179, R12 ;  /* 0x0000000cb30c7220 */ /* 0x000fc40000410000 */
[----:B------:R-:W-:Y:S02]  /*5fd0*/  FMUL.FTZ R130, R130, R219 ;  /* 0x000000db82827220 */ /* 0x000fe40000410000 */
[----:B------:R-:W-:Y:S02]  /*5fe0*/  FFMA.FTZ R34, R34, R13, R12 ;  /* 0x0000000d22227223 */ /* 0x000fe4000001000c */
[C---:B------:R-:W-:Y:S02]  /*5ff0*/  FMUL.FTZ R12, R114.reuse, R219 ;  /* 0x000000db720c7220 */ /* 0x040fe40000410000 */
[----:B------:R-:W-:Y:S02]  /*6000*/  FFMA.FTZ R72, R13, R127, R72 ;  /* 0x0000007f0d487223 */ /* 0x000fe40000010048 */
[----:B------:R-:W-:Y:S02]  /*6010*/  FMUL.FTZ R12, R177, R12 ;  /* 0x0000000cb10c7220 */ /* 0x000fe40000410000 */
[----:B------:R-:W-:-:S02]  /*6020*/  FMUL.FTZ R14, R114, R211 ;  /* 0x000000d3720e7220 */ /* 0x000fc40000410000 */
[----:B------:R-:W-:Y:S02]  /*6030*/  FFMA.FTZ R35, R35, R130, R12 ;  /* 0x0000008223237223 */ /* 0x000fe4000001000c */
[-C--:B------:R-:W-:Y:S02]  /*6040*/  FMUL.FTZ R12, R114, R221.reuse ;  /* 0x000000dd720c7220 */ /* 0x080fe40000410000 */
[----:B------:R-:W-:Y:S02]  /*6050*/  FMUL.FTZ R13, R128, R221 ;  /* 0x000000dd800d7220 */ /* 0x000fe40000410000 */
[----:B-----5:R-:W-:Y:S02]  /*6060*/  @P0 FADD R17, R150, R17 ;  /* 0x0000001196110221 */ /* 0x020fe40000000000 */
[----:B------:R-:W-:Y:S02]  /*6070*/  FMUL.FTZ R12, R175, R12 ;  /* 0x0000000caf0c7220 */ /* 0x000fe40000410000 */
[----:B------:R-:W-:Y:S01]  /*6080*/  FMUL.FTZ R134, R134, R211 ;  /* 0x000000d386867220 */ /* 0x000fe20000410000 */
[----:B-1----:R-:W1:Y:S01]  /*6090*/  SHFL.DOWN P0, R18, R17, 0x2, 0x1f ;  /* 0x08401f0011127f89 */ /* 0x002e620000000000 */
[----:B------:R-:W-:-:S02]  /*60a0*/  FMUL.FTZ R14, R181, R14 ;  /* 0x0000000eb50e7220 */ /* 0x000fc40000410000 */
[----:B------:R-:W-:Y:S02]  /*60b0*/  FFMA.FTZ R152, R152, R13, R12 ;  /* 0x0000000d98987223 */ /* 0x000fe4000001000c */
[C---:B------:R-:W-:Y:S02]  /*60c0*/  FMUL.FTZ R12, R114.reuse, R223 ;  /* 0x000000df720c7220 */ /* 0x040fe40000410000 */
        /* <DEDUP_REMOVED lines=9> */
[----:B-1----:R-:W-:-:S02]  /*6160*/  @P0 FADD R18, R17, R18 ;  /* 0x0000001211120221 */ /* 0x002fc40000000000 */
[----:B------:R-:W-:Y:S02]  /*6170*/  FMUL.FTZ R15, R138, R213 ;  /* 0x000000d58a0f7220 */ /* 0x000fe40000410000 */
[----:B------:R-:W-:Y:S01]  /*6180*/  FMUL.FTZ R16, R183, R16 ;  /* 0x00000010b7107220 */ /* 0x000fe20000410000 */
[----:B------:R-:W1:Y:S01]  /*6190*/  SHFL.DOWN P0, R19, R18, 0x4, 0x1f ;  /* 0x08801f0012137f89 */ /* 0x000e620000000000 */
[----:B------:R-:W-:Y:S02]  /*61a0*/  FFMA.FTZ R31, R31, R136, R14 ;  /* 0x000000881f1f7223 */ /* 0x000fe4000001000e */
[----:B------:R-:W-:Y:S02]  /*61b0*/  FFMA.FTZ R74, R13, R121, R74 ;  /* 0x000000790d4a7223 */ /* 0x000fe4000001004a */
[----:B------:R-:W-:Y:S02]  /*61c0*/  FMUL.FTZ R14, R114, R205 ;  /* 0x000000cd720e7220 */ /* 0x000fe40000410000 */
[----:B------:R-:W-:-:S02]  /*61d0*/  FMUL.FTZ R13, R124, R225 ;  /* 0x000000e17c0d7220 */ /* 0x000fc40000410000 */
[----:B------:R-:W-:Y:S02]  /*61e0*/  FMUL.FTZ R12, R171, R12 ;  /* 0x0000000cab0c7220 */ /* 0x000fe40000410000 */
[----:B------:R-:W-:Y:S02]  /*61f0*/  FFMA.FTZ R70, R15, R133, R70 ;  /* 0x000000850f467223 */ /* 0x000fe40000010046 */
[----:B------:R-:W-:Y:S02]  /*6200*/  FFMA.FTZ R16, R32, R15, R16 ;  /* 0x0000000f20107223 */ /* 0x000fe40000010010 */
[----:B------:R-:W-:Y:S02]  /*6210*/  FMUL.FTZ R15, R142, R205 ;  /* 0x000000cd8e0f7220 */ /* 0x000fe40000410000 */
[----:B------:R-:W-:Y:S02]  /*6220*/  FMUL.FTZ R14, R187, R14 ;  /* 0x0000000ebb0e7220 */ /* 0x000fe40000410000 */
[----:B------:R-:W-:-:S02]  /*6230*/  FFMA.FTZ R154, R154, R13, R12 ;  /* 0x0000000d9a9a7223 */ /* 0x000fc4000001000c */
[----:B------:R-:W-:Y:S02]  /*6240*/  FMUL.FTZ R12, R114, R151 ;  /* 0x00000097720c7220 */ /* 0x000fe40000410000 */
[----:B------:R-:W-:Y:S02]  /*6250*/  FFMA.FTZ R14, R30, R15, R14 ;  /* 0x0000000f1e0e7223 */ /* 0x000fe4000001000e */
[----:B-1----:R-:W-:Y:S02]  /*6260*/  @P0 FADD R19, R18, R19 ;  /* 0x0000001312130221 */ /* 0x002fe40000000000 */
[----:B------:R-:W-:Y:S02]  /*6270*/  FFMA.FTZ R76, R13, R117, R76 ;  /* 0x000000750d4c7223 */ /* 0x000fe4000001004c */
[----:B------:R-:W-:Y:S01]  /*6280*/  FMUL.FTZ R13, R122, R151 ;  /* 0x000000977a0d7220 */ /* 0x000fe20000410000 */
[----:B------:R-:W1:Y:S01]  /*6290*/  SHFL.DOWN P0, R18, R19, 0x8, 0x1f ;  /* 0x09001f0013127f89 */ /* 0x000e620000000000 */
[----:B------:R-:W-:-:S02]  /*62a0*/  FMUL.FTZ R169, R169, R12 ;  /* 0x0000000ca9a97220 */ /* 0x000fc40000410000 */
[----:B------:R-:W-:Y:S02]  /*62b0*/  FFMA.FTZ R68, R15, R145, R68 ;  /* 0x000000910f447223 */ /* 0x000fe40000010044 */
[----:B------:R-:W-:Y:S02]  /*62c0*/  FADD.FTZ R95, R14, R95 ;  /* 0x0000005f0e5f7221 */ /* 0x000fe40000010000 */
[----:B------:R-:W-:Y:S02]  /*62d0*/  FADD.FTZ R93, R16, R93 ;  /* 0x0000005d105d7221 */ /* 0x000fe40000010000 */
[----:B------:R-:W-:Y:S02]  /*62e0*/  FMUL.FTZ R15, R144, R161 ;  /* 0x000000a1900f7220 */ /* 0x000fe40000410000 */
[----:B------:R-:W-:Y:S02]  /*62f0*/  FMUL.FTZ R14, R27, R203 ;  /* 0x000000cb1b0e7220 */ /* 0x000fe40000410000 */
[----:B------:R-:W-:-:S02]  /*6300*/  FFMA.FTZ R78, R13, R115, R78 ;  /* 0x000000730d4e7223 */ /* 0x000fc4000001004e */
[----:B------:R-:W-:Y:S02]  /*6310*/  FFMA.FTZ R156, R156, R13, R169 ;  /* 0x0000000d9c9c7223 */ /* 0x000fe400000100a9 */
[C---:B------:R-:W-:Y:S02]  /*6320*/  FMUL.FTZ R16, R114.reuse, R195 ;  /* 0x000000c372107220 */ /* 0x040fe40000410000 */
[C---:B------:R-:W-:Y:S02]  /*6330*/  FMUL.FTZ R161, R114.reuse, R161 ;  /* 0x000000a172a17220 */ /* 0x040fe40000410000 */
[C---:B------:R-:W-:Y:S02]  /*6340*/  FMUL.FTZ R203, R114.reuse, R203 ;  /* 0x000000cb72cb7220 */ /* 0x040fe40000410000 */
        /* <DEDUP_REMOVED lines=18> */
[----:B-1----:R-:W-:Y:S02]  /*6470*/  @P1 FADD R17, R18, R17 ;  /* 0x0000001112111221 */ /* 0x002fe40000000000 */
[----:B------:R-:W-:Y:S02]  /*6480*/  FFMA.FTZ R203, R155, R14, R203 ;  /* 0x0000000e9bcb7223 */ /* 0x000fe400000100cb */
[----:B------:R-:W-:Y:S01]  /*6490*/  FFMA.FTZ R157, R157, R26, R12 ;  /* 0x0000001a9d9d7223 */ /* 0x000fe2000001000c */
[----:B------:R1:W-:Y:S01]  /*64a0*/  @!P0 STS [0x18c4], R17 ;  /* 0x0018c411ff008388 */ /* 0x0003e20000000800 */
[----:B------:R-:W-:Y:S02]  /*64b0*/  FFMA.FTZ R158, R158, R25, R13 ;  /* 0x000000199e9e7223 */ /* 0x000fe4000001000d */
[----:B------:R-:W-:-:S02]  /*64c0*/  FFMA.FTZ R159, R159, R24, R114 ;  /* 0x000000189f9f7223 */ /* 0x000fc40000010072 */
[----:B------:R-:W-:Y:S02]  /*64d0*/  FFMA.FTZ R71, R134, R110, R71 ;  /* 0x0000006e86477223 */ /* 0x000fe40000010047 */
[----:B------:R-:W-:Y:S02]  /*64e0*/  FADD.FTZ R92, R33, R92 ;  /* 0x0000005c215c7221 */ /* 0x000fe40000010000 */
        /* <DEDUP_REMOVED lines=29> */
.L_x_6572:
[----:B-1----:R-:W-:Y:S05]  /*66c0*/  BSYNC B0 ;  /* 0x0000000000007941 */ /* 0x002fea0003800000 */
.L_x_6571:
[----:B------:R-:W-:Y:S02]  /*66d0*/  IADD3 R141, R141, 0x1, RZ ;  /* 0x000000018d8d7810 */ /* 0x000fe40007ffe0ff */
[----:B------:R-:W-:Y:S02]  /*66e0*/  IADD3 R139, P1, R139, 0x1, RZ ;  /* 0x000000018b8b7810 */ /* 0x000fe40007f3e0ff */
[----:B------:R-:W-:Y:S02]  /*66f0*/  ISETP.GE.AND P0, PT, R141, c[0x0][0x16c], PT ;  /* 0x00005b008d007a0c */ /* 0x000fe40003f06270 */
[----:B------:R-:W-:-:S11]  /*6700*/  IADD3.X R116, RZ, R116, RZ, P1, !PT ;  /* 0x00000074ff747210 */ /* 0x000fd60000ffe4ff */
[----:B------:R-:W-:Y:S01]  /*6710*/  @P0 CALL.REL.NOINC `(.L_x_6536) ;  /* 0x0000001000000944 */ /* 0x000fe20003c00000 */
[----:B------:R-:W-:Y:S05]  /*6720*/  BRA `(.L_x_6573) ;  /* 0xffffcd0000007947 */ /* 0x000fea000383ffff */
.L_x_6536:
[----:B------:R-:W-:Y:S06]  /*6730*/  BAR.SYNC.DEFER_BLOCKING 0x0 ;  /* 0x0000000000007b1d */ /* 0x000fec0000010000 */
[----:B------:R-:W2:Y:S04]  /*6740*/  LDG.E.128 R4, [R40.64] ;  /* 0x0000000428047981 */ /* 0x000ea8000c1e1d00 */
[----:B------:R-:W4:Y:S01]  /*6750*/  LDG.E.128 R8, [R40.64+0x200] ;  /* 0x0002000428087981 */ /* 0x000f22000c1e1d00 */
[----:B------:R-:W-:Y:S01]  /*6760*/  F2FP.PACK_AB R18, R68, R69 ;  /* 0x000000454412723e */ /* 0x000fe200000000ff */
[----:B------:R-:W-:Y:S01]  /*6770*/  IMAD R32, R166, c[0x0][0x2f8], RZ ;  /* 0x0000be00a6207a24 */ /* 0x000fe200078e02ff */
[----:B------:R-:W-:-:S02]  /*6780*/  IADD3 R33, R45, -0x1, RZ ;  /* 0xffffffff2d217810 */ /* 0x000fc40007ffe0ff */
[----:B------:R-:W-:Y:S02]  /*6790*/  IADD3 R44, R44, 0x1, RZ ;  /* 0x000000012c2c7810 */ /* 0x000fe40007ffe0ff */
[----:B------:R-:W-:-:S04]  /*67a0*/  SHF.L.U32 R22, R33, 0x9, RZ ;  /* 0x0000000921167819 */ /* 0x000fc800000006ff */
[----:B------:R-:W-:-:S05]  /*67b0*/  SHF.R.S32.HI R23, RZ, 0x1f, R22 ;  /* 0x0000001fff177819 */ /* 0x000fca0000011416 */
[----:B------:R-:W-:-:S04]  /*67c0*/  IMAD.WIDE.U32 R20, R63, c[0x0][0x2d8], R22 ;  /* 0x0000b6003f147a25 */ /* 0x000fc800078e0016 */
[----:B------:R-:W-:Y:S01]  /*67d0*/  IMAD.WIDE.U32 R22, R63, c[0x0][0x2f8], R22 ;  /* 0x0000be003f167a25 */ /* 0x000fe200078e0016 */
[----:B--2---:R-:W-:Y:S04]  /*67e0*/  STS.128 [R56.X16], R4 ;  /* 0x0000000438007388 */ /* 0x004fe8000000cc00 */
[----:B----4-:R-:W-:Y:S01]  /*67f0*/  STS.128 [R56.X16+0x200], R8 ;  /* 0x0002000838007388 */ /* 0x010fe2000000cc00 */
[----:B------:R-:W-:-:S06]  /*6800*/  NOP ;  /* 0x0000000000007918 */ /* 0x000fcc0000000000 */
[----:B------:R-:W1:Y:S04]  /*6810*/  LDS.128 R12, [R0] ;  /* 0x00000000000c7984 */ /* 0x000e680000000c00 */
[----:B------:R-:W2:Y:S01]  /*6820*/  LDS.128 R4, [R0+0x10] ;  /* 0x0000100000047984 */ /* 0x000ea20000000c00 */
[--C-:B-1----:R-:W-:Y:S02]  /*6830*/  HADD2.F32 R17, -RZ, R12.reuse.H0_H0 ;  /* 0x2000000cff117230 */ /* 0x102fe40000004100 */
        /* <DEDUP_REMOVED lines=8> */
[----:B------:R-:W-:Y:S01]  /*68c0*/  FADD.FTZ R17, R17, R60 ;  /* 0x0000003c11117221 */ /* 0x000fe20000010000 */
[----:B------:R-:W-:Y:S02]  /*68d0*/  FSETP.GTU.FTZ.AND P4, PT, R19, 20, PT ;  /* 0x41a000001300780b */ /* 0x000fe40003f9c000 */
[----:B------:R-:W-:Y:S02]  /*68e0*/  FSETP.GTU.FTZ.AND P5, PT, R13, 20, PT ;  /* 0x41a000000d00780b */ /* 0x000fe40003fbc000 */
[----:B------:R-:W-:-:S07]  /*68f0*/  FSETP.GTU.FTZ.AND P3, PT, R17, 20, PT ;  /* 0x41a000001100780b */ /* 0x000fce0003f7c000 */
[----:B------:R-:W-:Y:S02]  /*6900*/  @!P2 FMUL.FTZ R8, R16, -1.4426950216293334961 ;  /* 0xbfb8aa3b1008a820 */ /* 0x000fe40000410000 */
[----:B------:R-:W-:Y:S02]  /*6910*/  @!P4 FMUL.FTZ R11, R19, -1.4426950216293334961 ;  /* 0xbfb8aa3b130bc820 */ /* 0x000fe40000410000 */
[----:B------:R-:W-:Y:S01]  /*6920*/  @!P5 FMUL.FTZ R12, R13, -1.4426950216293334961 ;  /* 0xbfb8aa3b0d0cd820 */ /* 0x000fe20000410000 */
[----:B------:R-:W-:Y:S01]  /*6930*/  HADD2.F32 R13, -RZ, R14.H0_H0 ;  /* 0x2000000eff0d7230 */ /* 0x000fe20000004100 */
[----:B------:R-:W1:Y:S01]  /*6940*/  @!P2 MUFU.EX2 R8, R8 ;  /* 0x000000080008a308 */ /* 0x000e620000000800 */
[----:B------:R-:W-:-:S07]  /*6950*/  @!P3 FMUL.FTZ R10, R17, -1.4426950216293334961 ;  /* 0xbfb8aa3b110ab820 */ /* 0x000fce0000410000 */
[----:B------:R-:W4:Y:S08]  /*6960*/  @!P3 MUFU.EX2 R10, R10 ;  /* 0x0000000a000ab308 */ /* 0x000f300000000800 */
[----:B------:R-:W5:Y:S01]  /*6970*/  @!P4 MUFU.EX2 R11, R11 ;  /* 0x0000000b000bc308 */ /* 0x000f620000000800 */
[----:B-1----:R-:W-:Y:S02]  /*6980*/  @!P2 FADD.FTZ R9, R8, 1 ;  /* 0x3f8000000809a421 */ /* 0x002fe40000010000 */
[----:B------:R-:W-:Y:S01]  /*6990*/  FADD.FTZ R8, R13, R60 ;  /* 0x0000003c0d087221 */ /* 0x000fe20000010000 */
[----:B------:R-:W-:-:S04]  /*69a0*/  HADD2.F32 R13, -RZ, R14.H1_H1 ;  /* 0x3000000eff0d7230 */ /* 0x000fc80000004100 */
[----:B------:R-:W1:Y:S01]  /*69b0*/  @!P2 MUFU.RCP R9, R9 ;  /* 0x000000090009a308 */ /* 0x000e620000001000 */
[----:B------:R-:W-:Y:S01]  /*69c0*/  FSETP.GTU.FTZ.AND P6, PT, R8, 20, PT ;  /* 0x41a000000800780b */ /* 0x000fe20003fdc000 */
[----:B----4-:R-:W-:Y:S02]  /*69d0*/  @!P3 FADD.FTZ R10, R10, 1 ;  /* 0x3f8000000a0ab421 */ /* 0x010fe40000010000 */
[--C-:B------:R-:W-:Y:S01]  /*69e0*/  FADD.FTZ R14, R13, R60.reuse ;  /* 0x0000003c0d0e7221 */ /* 0x100fe20000010000 */
[--C-:B------:R-:W-:Y:S02]  /*69f0*/  HADD2.F32 R13, -RZ, R15.reuse.H0_H0 ;  /* 0x2000000fff0d7230 */ /* 0x100fe40000004100 */
[----:B------:R-:W-:Y:S01]  /*6a00*/  HADD2.F32 R15, -RZ, R15.H1_H1 ;  /* 0x3000000fff0f7230 */ /* 0x000fe20000004100 */
[----:B-----5:R-:W-:Y:S01]  /*6a10*/  @!P4 FADD.FTZ R11, R11, 1 ;  /* 0x3f8000000b0bc421 */ /* 0x020fe20000010000 */
[----:B------:R-:W4:Y:S01]  /*6a20*/  @!P3 MUFU.RCP R10, R10 ;  /* 0x0000000a000ab308 */ /* 0x000f220000001000 */
[----:B------:R-:W-:Y:S01]  /*6a30*/  FSETP.GTU.FTZ.AND P0, PT, R14, 20, PT ;  /* 0x41a000000e00780b */ /* 0x000fe20003f1c000 */
[--C-:B------:R-:W-:Y:S01]  /*6a40*/  FADD.FTZ R16, R13, R60.reuse ;  /* 0x0000003c0d107221 */ /* 0x100fe20000010000 */
[--C-:B--2---:R-:W-:Y:S01]  /*6a50*/  HADD2.F32 R13, -RZ, R4.reuse.H0_H0 ;  /* 0x20000004ff0d7230 */ /* 0x104fe20000004100 */
[--C-:B------:R-:W-:Y:S01]  /*6a60*/  FADD.FTZ R17, R15, R60.reuse ;  /* 0x0000003c0f117221 */ /* 0x100fe20000010000 */
[----:B------:R-:W-:Y:S01]  /*6a70*/  HADD2.F32 R15, -RZ, R4.H1_H1 ;  /* 0x30000004ff0f7230 */ /* 0x000fe20000004100 */
[----:B------:R-:W-:Y:S01]  /*6a80*/  @!P6 FMUL.FTZ R8, R8, -1.4426950216293334961 ;  /* 0xbfb8aa3b0808e820 */ /* 0x000fe20000410000 */
[----:B------:R-:W-:Y:S01]  /*6a90*/  FSETP.GTU.FTZ.AND P1, PT, R16, 20, PT ;  /* 0x41a000001000780b */ /* 0x000fe20003f3c000 */
[----:B------:R-:W2:Y:S01]  /*6aa0*/  @!P4 MUFU.RCP R11, R11 ;  /* 0x0000000b000bc308 */ /* 0x000ea20000001000 */
[----:B-1----:R-:W-:Y:S01]  /*6ab0*/  @!P2 FMUL.FTZ R82, R82, R9 ;  /* 0x000000095252a220 */ /* 0x002fe20000410000 */
[----:B------:R-:W-:Y:S01]  /*6ac0*/  FSETP.GTU.FTZ.AND P2, PT, R17, 20, PT ;  /* 0x41a000001100780b */ /* 0x000fe20003f5c000 */
[----:B------:R-:W-:-:S02]  /*6ad0*/  FADD.FTZ R13, R13, R60 ;  /* 0x0000003c0d0d7221 */ /* 0x000fc40000010000 */
[----:B------:R-:W-:Y:S02]  /*6ae0*/  FADD.FTZ R15, R15, R60 ;  /* 0x0000003c0f0f7221 */ /* 0x000fe40000010000 */
[----:B------:R-:W-:Y:S01]  /*6af0*/  @!P0 FMUL.FTZ R9, R14, -1.4426950216293334961 ;  /* 0xbfb8aa3b0e098820 */ /* 0x000fe20000410000 */
[----:B------:R-:W1:Y:S01]  /*6b00*/  @!P6 MUFU.EX2 R8, R8 ;  /* 0x000000080008e308 */ /* 0x000e620000000800 */
[----:B----4-:R-:W-:Y:S01]  /*6b10*/  @!P3 FMUL.FTZ R83, R83, R10 ;  /* 0x0000000a5353b220 */ /* 0x010fe20000410000 */
[----:B------:R-:W-:Y:S02]  /*6b20*/  FSETP.GTU.FTZ.AND P3, PT, R13, 20, PT ;  /* 0x41a000000d00780b */ /* 0x000fe40003f7c000 */
[----:B------:R-:W-:Y:S01]  /*6b30*/  @!P1 FMUL.FTZ R4, R16, -1.4426950216293334961 ;  /* 0xbfb8aa3b10049820 */ /* 0x000fe20000410000 */
[----:B------:R-:W-:Y:S02]  /*6b40*/  F2FP.PACK_AB R16, R72, R73 ;  /* 0x000000494810723e */ /* 0x000fe400000000ff */
[----:B------:R-:W-:Y:S01]  /*6b50*/  @!P2 FMUL.FTZ R10, R17, -1.4426950216293334961 ;  /* 0xbfb8aa3b110aa820 */ /* 0x000fe20000410000 */
[----:B------:R-:W4:Y:S01]  /*6b60*/  @!P5 MUFU.EX2 R12, R12 ;  /* 0x0000000c000cd308 */ /* 0x000f220000000800 */
[----:B--2---:R-:W-:Y:S01]  /*6b70*/  @!P4 FMUL.FTZ R84, R84, R11 ;  /* 0x0000000b5454c220 */ /* 0x004fe20000410000 */
[----:B------:R-:W-:-:S05]  /*6b80*/  FSETP.GTU.FTZ.AND P4, PT, R15, 20, PT ;  /* 0x41a000000f00780b */ /* 0x000fca0003f9c000 */
[----:B------:R-:W-:Y:S01]  /*6b90*/  @!P3 FMUL.FTZ R11, R13, -1.4426950216293334961 ;  /* 0xbfb8aa3b0d0bb820 */ /* 0x000fe20000410000 */
[----:B------:R-:W2:Y:S01]  /*6ba0*/  @!P0 MUFU.EX2 R9, R9 ;  /* 0x0000000900098308 */ /* 0x000ea20000000800 */
[----:B-1----:R-:W-:-:S06]  /*6bb0*/  @!P6 FADD.FTZ R8, R8, 1 ;  /* 0x3f8000000808e421 */ /* 0x002fcc0000010000 */
[----:B------:R-:W-:Y:S01]  /*6bc0*/  @!P4 FMUL.FTZ R13, R15, -1.4426950216293334961 ;  /* 0xbfb8aa3b0f0dc820 */ /* 0x000fe20000410000 */
[----:B------:R-:W1:Y:S01]  /*6bd0*/  @!P1 MUFU.EX2 R4, R4 ;  /* 0x0000000400049308 */ /* 0x000e620000000800 */
[----:B----4-:R-:W-:Y:S01]  /*6be0*/  @!P5 FADD.FTZ R12, R12, 1 ;  /* 0x3f8000000c0cd421 */ /* 0x010fe20000010000 */
[--C-:B------:R-:W-:Y:S02]  /*6bf0*/  HADD2.F32 R15, -RZ, R5.reuse.H0_H0 ;  /* 0x20000005ff0f7230 */ /* 0x100fe40000004100 */
[----:B------:R-:W-:-:S03]  /*6c00*/  HADD2.F32 R5, -RZ, R5.H1_H1 ;  /* 0x30000005ff057230 */ /* 0x000fc60000004100 */
[----:B------:R-:W-:Y:S01]  /*6c10*/  FADD.FTZ R15, R15, R60 ;  /* 0x0000003c0f0f7221 */ /* 0x000fe20000010000 */
[----:B------:R-:W4:Y:S01]  /*6c20*/  @!P2 MUFU.EX2 R10, R10 ;  /* 0x0000000a000aa308 */ /* 0x000f220000000800 */
[----:B--2---:R-:W-:-:S07]  /*6c30*/  @!P0 FADD.FTZ R9, R9, 1 ;  /* 0x3f80000009098421 */ /* 0x004fce0000010000 */
[----:B------:R2:W5:Y:S01]  /*6c40*/  @!P6 MUFU.RCP R17, R8 ;  /* 0x000000080011e308 */ /* 0x0005620000001000 */
[----:B-1----:R-:W-:-:S07]  /*6c50*/  @!P1 FADD.FTZ R4, R4, 1 ;  /* 0x3f80000004049421 */ /* 0x002fce0000010000 */
[----:B------:R-:W1:Y:S01]  /*6c60*/  @!P5 MUFU.RCP R12, R12 ;  /* 0x0000000c000cd308 */ /* 0x000e620000001000 */
[----:B--2---:R-:W-:Y:S01]  /*6c70*/  FADD.FTZ R8, R5, R60 ;  /* 0x0000003c05087221 */ /* 0x004fe20000010000 */
[----:B------:R-:W-:Y:S01]  /*6c80*/  HADD2.F32 R5, -RZ, R6.H0_H0 ;  /* 0x20000006ff057230 */ /* 0x000fe20000004100 */
[----:B----4-:R-:W-:-:S05]  /*6c90*/  @!P2 FADD.FTZ R10, R10, 1 ;  /* 0x3f8000000a0aa421 */ /* 0x010fca0000010000 */
[----:B------:R-:W2:Y:S01]  /*6ca0*/  @!P3 MUFU.EX2 R11, R11 ;  /* 0x0000000b000bb308 */ /* 0x000ea20000000800 */
[----:B-----5:R-:W-:Y:S01]  /*6cb0*/  @!P6 FMUL.FTZ R86, R86, R17 ;  /* 0x000000115656e220 */ /* 0x020fe20000410000 */
[----:B------:R-:W-:Y:S02]  /*6cc0*/  FSETP.GTU.FTZ.AND P6, PT, R8, 20, PT ;  /* 0x41a000000800780b */ /* 0x000fe40003fdc000 */
[----:B------:R-:W-:-:S04]  /*6cd0*/  F2FP.PACK_AB R17, R70, R71 ;  /* 0x000000474611723e */ /* 0x000fc800000000ff */
[----:B------:R4:W5:Y:S01]  /*6ce0*/  @!P0 MUFU.RCP R14, R9 ;  /* 0x00000009000e8308 */ /* 0x0009620000001000 */
[----:B-1----:R-:W-:Y:S01]  /*6cf0*/  @!P5 FMUL.FTZ R85, R85, R12 ;  /* 0x0000000c5555d220 */ /* 0x002fe20000410000 */
[----:B------:R-:W-:Y:S01]  /*6d00*/  FSETP.GTU.FTZ.AND P5, PT, R15, 20, PT ;  /* 0x41a000000f00780b */ /* 0x000fe20003fbc000 */
[----:B------:R-:W-:Y:S01]  /*6d10*/  FADD.FTZ R12, R5, R60 ;  /* 0x0000003c050c7221 */ /* 0x000fe20000010000 */
[----:B------:R-:W-:-:S04]  /*6d20*/  HADD2.F32 R5, -RZ, R6.H1_H1 ;  /* 0x30000006ff057230 */ /* 0x000fc80000004100 */
[----:B------:R-:W1:Y:S01]  /*6d30*/  @!P1 MUFU.RCP R19, R4 ;  /* 0x0000000400139308 */ /* 0x000e620000001000 */
[----:B--2---:R-:W-:Y:S01]  /*6d40*/  @!P3 FADD.FTZ R11, R11, 1 ;  /* 0x3f8000000b0bb421 */ /* 0x004fe20000010000 */
[--C-:B----4-:R-:W-:Y:S02]  /*6d50*/  HADD2.F32 R9, -RZ, R7.reuse.H0_H0 ;  /* 0x20000007ff097230 */ /* 0x110fe40000004100 */
[----:B------:R-:W-:-:S04]  /*6d60*/  HADD2.F32 R7, -RZ, R7.H1_H1 ;  /* 0x30000007ff077230 */ /* 0x000fc80000004100 */
[----:B------:R-:W2:Y:S01]  /*6d70*/  @!P2 MUFU.RCP R10, R10 ;  /* 0x0000000a000aa308 */ /* 0x000ea20000001000 */
[----:B-----5:R-:W-:Y:S01]  /*6d80*/  @!P0 FMUL.FTZ R87, R87, R14 ;  /* 0x0000000e57578220 */ /* 0x020fe20000410000 */
[----:B------:R-:W-:Y:S01]  /*6d90*/  FSETP.GTU.FTZ.AND P0, PT, R12, 20, PT ;  /* 0x41a000000c00780b */ /* 0x000fe20003f1c000 */
[--C-:B------:R-:W-:Y:S02]  /*6da0*/  FADD.FTZ R14, R5, R60.reuse ;  /* 0x0000003c050e7221 */ /* 0x100fe40000010000 */
[----:B------:R-:W-:Y:S02]  /*6db0*/  @!P6 FMUL.FTZ R5, R8, -1.4426950216293334961 ;  /* 0xbfb8aa3b0805e820 */ /* 0x000fe40000410000 */
[--C-:B------:R-:W-:Y:S01]  /*6dc0*/  FADD.FTZ R8, R9, R60.reuse ;  /* 0x0000003c09087221 */ /* 0x100fe20000010000 */
[----:B------:R-:W4:Y:S01]  /*6dd0*/  @!P3 MUFU.RCP R11, R11 ;  /* 0x0000000b000bb308 */ /* 0x000f220000001000 */
[----:B-1----:R-:W-:Y:S01]  /*6de0*/  @!P1 FMUL.FTZ R88, R88, R19 ;  /* 0x0000001358589220 */ /* 0x002fe20000410000 */
[----:B------:R-:W-:Y:S01]  /*6df0*/  FSETP.GTU.FTZ.AND P1, PT, R14, 20, PT ;  /* 0x41a000000e00780b */ /* 0x000fe20003f3c000 */
[----:B------:R-:W-:Y:S01]  /*6e00*/  @!P5 FMUL.FTZ R4, R15, -1.4426950216293334961 ;  /* 0xbfb8aa3b0f04d820 */ /* 0x000fe20000410000 */
[----:B------:R-:W-:Y:S01]  /*6e10*/  F2FP.PACK_AB R19, R66, R67 ;  /* 0x000000434213723e */ /* 0x000fe200000000ff */
[----:B------:R-:W-:-:S02]  /*6e20*/  FADD.FTZ R7, R7, R60 ;  /* 0x0000003c07077221 */ /* 0x000fc40000010000 */
[----:B------:R-:W-:Y:S01]  /*6e30*/  @!P0 FMUL.FTZ R6, R12, -1.4426950216293334961 ;  /* 0xbfb8aa3b0c068820 */ /* 0x000fe20000410000 */
[----:B------:R-:W1:Y:S01]  /*6e40*/  @!P4 MUFU.EX2 R13, R13 ;  /* 0x0000000d000dc308 */ /* 0x000e620000000800 */
[----:B--2---:R-:W-:Y:S01]  /*6e50*/  @!P2 FMUL.FTZ R89, R89, R10 ;  /* 0x0000000a5959a220 */ /* 0x004fe20000410000 */
[----:B------:R-:W-:Y:S01]  /*6e60*/  FSETP.GTU.FTZ.AND P2, PT, R8, 20, PT ;  /* 0x41a000000800780b */ /* 0x000fe20003f5c000 */
[----:B------:R-:W-:Y:S05]  /*6e70*/  STS.128 [R0+0x10], R16 ;  /* 0x0000101000007388 */ /* 0x000fea0000000c00 */
[----:B------:R-:W2:Y:S01]  /*6e80*/  @!P5 MUFU.EX2 R4, R4 ;  /* 0x000000040004d308 */ /* 0x000ea20000000800 */
[----:B----4-:R-:W-:Y:S01]  /*6e90*/  @!P3 FMUL.FTZ R90, R90, R11 ;  /* 0x0000000b5a5ab220 */ /* 0x010fe20000410000 */
[----:B------:R-:W-:Y:S01]  /*6ea0*/  FSETP.GTU.FTZ.AND P3, PT, R7, 20, PT ;  /* 0x41a000000700780b */ /* 0x000fe20003f7c000 */
[----:B------:R-:W-:-:S04]  /*6eb0*/  @!P1 FMUL.FTZ R11, R14, -1.4426950216293334961 ;  /* 0xbfb8aa3b0e0b9820 */ /* 0x000fc80000410000 */
[----:B------:R-:W-:Y:S01]  /*6ec0*/  @!P2 FMUL.FTZ R12, R8, -1.4426950216293334961 ;  /* 0xbfb8aa3b080ca820 */ /* 0x000fe20000410000 */
[----:B------:R4:W5:Y:S01]  /*6ed0*/  @!P6 MUFU.EX2 R9, R5 ;  /* 0x000000050009e308 */ /* 0x0009620000000800 */
[----:B-1----:R-:W-:-:S06]  /*6ee0*/  @!P4 FADD.FTZ R13, R13, 1 ;  /* 0x3f8000000d0dc421 */ /* 0x002fcc0000010000 */
[----:B------:R-:W-:Y:S01]  /*6ef0*/  @!P3 FMUL.FTZ R15, R7, -1.4426950216293334961 ;  /* 0xbfb8aa3b070fb820 */ /* 0x000fe20000410000 */
[----:B------:R1:W3:Y:S01]  /*6f00*/  @!P0 MUFU.EX2 R10, R6 ;  /* 0x00000006000a8308 */ /* 0x0002e20000000800 */
[----:B--2---:R-:W-:Y:S01]  /*6f10*/  @!P5 FADD.FTZ R8, R4, 1 ;  /* 0x3f8000000408d421 */ /* 0x004fe20000010000 */
[----:B------:R-:W-:Y:S02]  /*6f20*/  F2FP.PACK_AB R7, R74, R75 ;  /* 0x0000004b4a07723e */ /* 0x000fe400000000ff */
[----:B----4-:R-:W-:Y:S02]  /*6f30*/  F2FP.PACK_AB R5, R78, R79 ;  /* 0x0000004f4e05723e */ /* 0x010fe400000000ff */
[----:B------:R-:W-:Y:S02]  /*6f40*/  F2FP.PACK_AB R4, R80, R81 ;  /* 0x000000515004723e */ /* 0x000fe400000000ff */
[----:B------:R-:W2:Y:S01]  /*6f50*/  @!P1 MUFU.EX2 R11, R11 ;  /* 0x0000000b000b9308 */ /* 0x000ea20000000800 */
[----:B-1----:R-:W-:Y:S01]  /*6f60*/  F2FP.PACK_AB R6, R76, R77 ;  /* 0x0000004d4c06723e */ /* 0x002fe200000000ff */
[----:B-----5:R-:W-:-:S04]  /*6f70*/  @!P6 FADD.FTZ R9, R9, 1 ;  /* 0x3f8000000909e421 */ /* 0x020fc80000010000 */
[----:B------:R1:W-:Y:S02]  /*6f80*/  STS.128 [R0], R4 ;  /* 0x0000000400007388 */ /* 0x0003e40000000c00 */
[----:B------:R3:W4:Y:S08]  /*6f90*/  @!P2 MUFU.EX2 R14, R12 ;  /* 0x0000000c000ea308 */ /* 0x0007300000000800 */
[----:B------:R5:W0:Y:S01]  /*6fa0*/  @!P5 MUFU.RCP R27, R8 ;  /* 0x00000008001bd308 */ /* 0x000a220000001000 */
[----:B---3--:R-:W-:-:S02]  /*6fb0*/  @!P0 FADD.FTZ R12, R10, 1 ;  /* 0x3f8000000a0c8421 */ /* 0x008fc40000010000 */
[----:B--2---:R-:W-:Y:S02]  /*6fc0*/  @!P1 FADD.FTZ R24, R11, 1 ;  /* 0x3f8000000b189421 */ /* 0x004fe40000010000 */
[----:B-1----:R-:W-:-:S03]  /*6fd0*/  IMAD R4, R64, c[0x0][0x2e0], RZ ;  /* 0x0000b80040047a24 */ /* 0x002fc600078e02ff */
[----:B------:R-:W-:Y:S01]  /*6fe0*/  @!P3 MUFU.EX2 R26, R15 ;  /* 0x0000000f001ab308 */ /* 0x000fe20000000800 */
[----:B-----5:R-:W-:Y:S02]  /*6ff0*/  IMAD R8, R166, c[0x0][0x2d8], RZ ;  /* 0x0000b600a6087a24 */ /* 0x020fe400078e02ff */
[----:B----4-:R-:W-:Y:S02]  /*7000*/  @!P2 FADD.FTZ R25, R14, 1 ;  /* 0x3f8000000e19a421 */ /* 0x010fe40000010000 */
[----:B------:R-:W-:Y:S02]  /*7010*/  IMAD R31, R63, c[0x0][0x2dc], R8 ;  /* 0x0000b7003f1f7a24 */ /* 0x000fe400078e0208 */
[----:B------:R-:W-:Y:S01]  /*7020*/  IMAD R7, R65, c[0x0][0x2e4], R4 ;  /* 0x0000b90041077a24 */ /* 0x000fe200078e0204 */
[----:B------:R-:W1:Y:S01]  /*7030*/  @!P4 MUFU.RCP R28, R13 ;  /* 0x0000000d001cc308 */ /* 0x000e620000001000 */
[----:B0-----:R-:W-:Y:S01]  /*7040*/  @!P5 FMUL.FTZ R92, R92, R27 ;  /* 0x0000001b5c5cd220 */ /* 0x001fe20000410000 */
[----:B------:R-:W-:-:S02]  /*7050*/  IADD3 R21, R21, R31, RZ ;  /* 0x0000001f15157210 */ /* 0x000fc40007ffe0ff */
[----:B------:R-:W-:Y:S02]  /*7060*/  F2FP.PACK_AB R27, R89, R88 ;  /* 0x00000058591b723e */ /* 0x000fe400000000ff */
[----:B------:R-:W-:Y:S01]  /*7070*/  IADD3 R50, P5, R50, -0x400, RZ ;  /* 0xfffffc0032327810 */ /* 0x000fe20007fbe0ff */
[----:B------:R-:W-:Y:S01]  /*7080*/  IMAD.WIDE.U32 R4, R65, c[0x0][0x2e0], R20 ;  /* 0x0000b80041047a25 */ /* 0x000fe200078e0014 */
[----:B------:R0:W2:Y:S01]  /*7090*/  @!P6 MUFU.RCP R30, R9 ;  /* 0x00000009001ee308 */ /* 0x0000a20000001000 */
[----:B------:R-:W-:-:S06]  /*70a0*/  NOP ;  /* 0x0000000000007918 */ /* 0x000fcc0000000000 */
[----:B------:R-:W-:Y:S01]  /*70b0*/  IADD3 R5, R5, R7, RZ ;  /* 0x0000000705057210 */ /* 0x000fe20007ffe0ff */
[----:B------:R3:W4:Y:S01]  /*70c0*/  @!P0 MUFU.RCP R29, R12 ;  /* 0x0000000c001d8308 */ /* 0x0007220000001000 */
[----:B0-----:R-:W0:Y:S01]  /*70d0*/  LDS.128 R8, [R56.X16] ;  /* 0x0000000038087984 */ /* 0x001e22000000cc00 */
[----:B-1----:R-:W-:Y:S01]  /*70e0*/  @!P4 FMUL.FTZ R91, R91, R28 ;  /* 0x0000001c5b5bc220 */ /* 0x002fe20000410000 */
[----:B------:R-:W-:Y:S01]  /*70f0*/  LEA R20, P4, R4, c[0x0][0x330], 0x1 ;  /* 0x0000cc0004147a11 */ /* 0x000fe200078808ff */
[----:B------:R-:W-:Y:S01]  /*7100*/  @!P3 FADD.FTZ R26, R26, 1 ;  /* 0x3f8000001a1ab421 */ /* 0x000fe20000010000 */
[----:B------:R-:W-:Y:S02]  /*7110*/  IADD3.X R51, R51, -0x1, RZ, P5, !PT ;  /* 0xffffffff33337810 */ /* 0x000fe40002ffe4ff */
[----:B------:R-:W-:Y:S01]  /*7120*/  LEA.HI.X R21, R4, c[0x0][0x334], R5, 0x1, P4 ;  /* 0x0000cd0004157a11 */ /* 0x000fe200020f0c05 */
[----:B------:R-:W1:Y:S01]  /*7130*/  @!P1 MUFU.RCP R24, R24 ;  /* 0x0000001800189308 */ /* 0x000e620000001000 */
[----:B---3--:R-:W3:Y:S01]  /*7140*/  LDS.128 R12, [R56.X16+0x200] ;  /* 0x00020000380c7984 */ /* 0x008ee2000000cc00 */
[----:B------:R-:W-:Y:S01]  /*7150*/  FADD.FTZ R4, R82, R57 ;  /* 0x0000003952047221 */ /* 0x000fe20000010000 */
[----:B------:R-:W-:Y:S01]  /*7160*/  F2FP.PACK_AB R28, R91, R90 ;  /* 0x0000005a5b1c723e */ /* 0x000fe200000000ff */
[----:B------:R-:W-:Y:S01]  /*7170*/  IMAD.WIDE R20, R42, 0x10, R20 ;  /* 0x000000102a147825 */ /* 0x000fe200078e0214 */
[----:B------:R-:W-:-:S03]  /*7180*/  IADD3 R54, P4, R54, -0x400, RZ ;  /* 0xfffffc0036367810 */ /* 0x000fc60007f9e0ff */
[----:B------:R-:W5:Y:S01]  /*7190*/  @!P2 MUFU.RCP R25, R25 ;  /* 0x000000190019a308 */ /* 0x000f620000001000 */
[----:B--2---:R-:W-:Y:S01]  /*71a0*/  @!P6 FMUL.FTZ R93, R93, R30 ;  /* 0x0000001e5d5de220 */ /* 0x004fe20000410000 */
[----:B------:R-:W-:Y:S01]  /*71b0*/  IADD3.X R55, R55, -0x1, RZ, P4, !PT ;  /* 0xffffffff37377810 */ /* 0x000fe200027fe4ff */
[----:B----4-:R-:W-:Y:S02]  /*71c0*/  @!P0 FMUL.FTZ R94, R94, R29 ;  /* 0x0000001d5e5e8220 */ /* 0x010fe40000410000 */
[----:B------:R-:W-:Y:S01]  /*71d0*/  FADD.FTZ R5, R4, R83 ;  /* 0x0000005304057221 */ /* 0x000fe20000010000 */
[----:B------:R-:W-:Y:S02]  /*71e0*/  F2FP.PACK_AB R29, R93, R92 ;  /* 0x0000005c5d1d723e */ /* 0x000fe400000000ff */
[----:B------:R-:W2:Y:S01]  /*71f0*/  @!P3 MUFU.RCP R26, R26 ;  /* 0x0000001a001ab308 */ /* 0x000ea20000001000 */
[----:B-1----:R-:W-:Y:S01]  /*7200*/  @!P1 FMUL.FTZ R95, R95, R24 ;  /* 0x000000185f5f9220 */ /* 0x002fe20000410000 */
[----:B------:R-:W-:Y:S01]  /*7210*/  F2FP.PACK_AB R24, R83, R82 ;  /* 0x000000525318723e */ /* 0x000fe200000000ff */
[----:B------:R-:W-:Y:S01]  /*7220*/  FADD.FTZ R4, R5, R84 ;  /* 0x0000005405047221 */ /* 0x000fe20000010000 */
[----:B------:R-:W-:-:S02]  /*7230*/  IADD3 R52, P1, R52, -0x400, RZ ;  /* 0xfffffc0034347810 */ /* 0x000fc40007f3e0ff */
[----:B------:R-:W-:Y:S01]  /*7240*/  F2FP.PACK_AB R30, R95, R94 ;  /* 0x0000005e5f1e723e */ /* 0x000fe200000000ff */
[----:B-----5:R-:W-:Y:S01]  /*7250*/  @!P2 FMUL.FTZ R96, R96, R25 ;  /* 0x000000196060a220 */ /* 0x020fe20000410000 */
[----:B------:R-:W-:Y:S01]  /*7260*/  F2FP.PACK_AB R25, R85, R84 ;  /* 0x000000545519723e */ /* 0x000fe200000000ff */
[----:B------:R-:W-:Y:S01]  /*7270*/  FADD.FTZ R85, R4, R85 ;  /* 0x0000005504557221 */ /* 0x000fe20000010000 */
[----:B------:R-:W-:Y:S02]  /*7280*/  IADD3 R49, P2, R49, -0x400, RZ ;  /* 0xfffffc0031317810 */ /* 0x000fe40007f5e0ff */
[----:B------:R-:W-:Y:S02]  /*7290*/  IADD3.X R53, R53, -0x1, RZ, P1, !PT ;  /* 0xffffffff35357810 */ /* 0x000fe40000ffe4ff */
[----:B------:R-:W-:Y:S01]  /*72a0*/  IADD3.X R48, R48, -0x1, RZ, P2, !PT ;  /* 0xffffffff30307810 */ /* 0x000fe200017fe4ff */
[----:B--2---:R-:W-:Y:S01]  /*72b0*/  @!P3 FMUL.FTZ R97, R97, R26 ;  /* 0x0000001a6161b220 */ /* 0x004fe20000410000 */
[----:B0-----:R0:W-:Y:S01]  /*72c0*/  STG.E.128 [R20.64], R8 ;  /* 0x0000000814007986 */ /* 0x0011e2000c101d04 */
[----:B------:R-:W-:Y:S01]  /*72d0*/  F2FP.PACK_AB R26, R87, R86 ;  /* 0x00000056571a723e */ /* 0x000fe200000000ff */
[----:B------:R-:W-:Y:S01]  /*72e0*/  FADD.FTZ R86, R85, R86 ;  /* 0x0000005655567221 */ /* 0x000fe20000010000 */
[----:B------:R-:W-:-:S02]  /*72f0*/  IADD3 R47, P3, R47, -0x400, RZ ;  /* 0xfffffc002f2f7810 */ /* 0x000fc40007f7e0ff */
[----:B------:R-:W-:Y:S01]  /*7300*/  F2FP.PACK_AB R31, R97, R96 ;  /* 0x00000060611f723e */ /* 0x000fe200000000ff */
[----:B------:R-:W-:Y:S01]  /*7310*/  FADD.FTZ R87, R86, R87 ;  /* 0x0000005756577221 */ /* 0x000fe20000010000 */
[----:B------:R-:W-:Y:S01]  /*7320*/  IADD3.X R46, R46, -0x1, RZ, P3, !PT ;  /* 0xffffffff2e2e7810 */ /* 0x000fe20001ffe4ff */
[----:B---3--:R-:W-:Y:S02]  /*7330*/  STG.E.128 [R20.64+0x200], R12 ;  /* 0x0002000c14007986 */ /* 0x008fe4000c101d04 */
[----:B------:R-:W-:Y:S02]  /*7340*/  FADD.FTZ R88, R87, R88 ;  /* 0x0000005857587221 */ /* 0x000fe40000010000 */
[----:B------:R-:W-:Y:S02]  /*7350*/  BAR.SYNC.DEFER_BLOCKING 0x0 ;  /* 0x0000000000007b1d */ /* 0x000fe40000010000 */
[----:B------:R-:W-:Y:S02]  /*7360*/  FADD.FTZ R89, R88, R89 ;  /* 0x0000005958597221 */ /* 0x000fe40000010000 */
[----:B0-----:R-:W-:-:S02]  /*7370*/  IMAD R9, R63, c[0x0][0x2fc], R32 ;  /* 0x0000bf003f097a24 */ /* 0x001fc400078e0220 */
[----:B------:R-:W-:-:S03]  /*7380*/  FADD.FTZ R90, R89, R90 ;  /* 0x0000005a595a7221 */ /* 0x000fc60000010000 */
[----:B------:R-:W-:Y:S01]  /*7390*/  IADD3 R23, R23, R9, RZ ;  /* 0x0000000917177210 */ /* 0x000fe20007ffe0ff */
[----:B------:R-:W-:-:S04]  /*73a0*/  FADD.FTZ R91, R90, R91 ;  /* 0x0000005b5a5b7221 */ /* 0x000fc80000010000 */
[----:B------:R-:W-:-:S04]  /*73b0*/  IMAD.WIDE.U32 R8, R65, c[0x0][0x300], R22 ;  /* 0x0000c00041087a25 */ /* 0x000fc800078e0016 */
[----:B------:R-:W-:Y:S01]  /*73c0*/  FADD.FTZ R92, R91, R92 ;  /* 0x0000005c5b5c7221 */ /* 0x000fe20000010000 */
[----:B------:R-:W-:Y:S01]  /*73d0*/  LEA R10, P0, R8, c[0x0][0x340], 0x1 ;  /* 0x0000d000080a7a11 */ /* 0x000fe200078008ff */
[----:B------:R-:W-:Y:S02]  /*73e0*/  STS.128 [R0], R24 ;  /* 0x0000001800007388 */ /* 0x000fe40000000c00 */
[----:B------:R-:W-:Y:S02]  /*73f0*/  FADD.FTZ R93, R92, R93 ;  /* 0x0000005d5c5d7221 */ /* 0x000fe40000010000 */
[----:B------:R0:W-:Y:S01]  /*7400*/  STS.128 [R0+0x10], R28 ;  /* 0x0000101c00007388 */ /* 0x0001e20000000c00 */
[----:B------:R-:W-:-:S06]  /*7410*/  NOP ;  /* 0x0000000000007918 */ /* 0x000fcc0000000000 */
[----:B------:R-:W1:Y:S01]  /*7420*/  LDS.128 R4, [R56.X16] ;  /* 0x0000000038047984 */ /* 0x000e62000000cc00 */
[----:B------:R-:W-:-:S03]  /*7430*/  FADD.FTZ R94, R93, R94 ;  /* 0x0000005e5d5e7221 */ /* 0x000fc60000010000 */
[----:B------:R-:W2:Y:S01]  /*7440*/  LDS.128 R16, [R56.X16+0x200] ;  /* 0x0002000038107984 */ /* 0x000ea2000000cc00 */
[----:B------:R-:W-:Y:S02]  /*7450*/  FADD.FTZ R95, R94, R95 ;  /* 0x0000005f5e5f7221 */ /* 0x000fe40000010000 */
[----:B0-----:R-:W-:Y:S02]  /*7460*/  IMAD R0, R64, c[0x0][0x300], RZ ;  /* 0x0000c00040007a24 */ /* 0x001fe400078e02ff */
[----:B------:R-:W-:Y:S02]  /*7470*/  FADD.FTZ R96, R95, R96 ;  /* 0x000000605f607221 */ /* 0x000fe40000010000 */
[----:B------:R-:W-:Y:S02]  /*7480*/  IMAD R11, R65, c[0x0][0x304], R0 ;  /* 0x0000c100410b7a24 */ /* 0x000fe400078e0200 */
[----:B------:R-:W-:-:S03]  /*7490*/  FADD.FTZ R57, R96, R97 ;  /* 0x0000006160397221 */ /* 0x000fc60000010000 */
[----:B------:R-:W-:-:S04]  /*74a0*/  IADD3 R9, R9, R11, RZ ;  /* 0x0000000b09097210 */ /* 0x000fc80007ffe0ff */
[----:B------:R-:W-:Y:S02]  /*74b0*/  LEA.HI.X R11, R8, c[0x0][0x344], R9, 0x1, P0 ;  /* 0x0000d100080b7a11 */ /* 0x000fe400000f0c09 */
[----:B------:R-:W-:Y:S02]  /*74c0*/  ISETP.GT.AND P0, PT, R45, 0x1, PT ;  /* 0x000000012d00780c */ /* 0x000fe40003f04270 */
[----:B------:R-:W-:Y:S01]  /*74d0*/  MOV R45, R33 ;  /* 0x00000021002d7202 */ /* 0x000fe20000000f00 */
[----:B------:R-:W-:-:S05]  /*74e0*/  IMAD.WIDE R8, R42, 0x10, R10 ;  /* 0x000000102a087825 */ /* 0x000fca00078e020a */
[----:B-1----:R0:W-:Y:S04]  /*74f0*/  STG.E.128 [R8.64], R4 ;  /* 0x0000000408007986 */ /* 0x0021e8000c101d04 */
[----:B--2---:R0:W-:Y:S01]  /*7500*/  STG.E.128 [R8.64+0x200], R16 ;  /* 0x0002001008007986 */ /* 0x0041e2000c101d04 */
[----:B------:R-:W-:Y:S01]  /*7510*/  @!P0 CALL.REL.NOINC `(.L_x_6503) ;  /* 0x0000001000008944 */ /* 0x000fe20003c00000 */
[----:B------:R-:W-:Y:S05]  /*7520*/  BRA `(.L_x_6574) ;  /* 0xffff931000007947 */ /* 0x000fea000383ffff */
.L_x_6503:
[----:B------:R-:W-:Y:S02]  /*7530*/  ISETP.NE.U32.AND P0, PT, RZ, c[0x0][0x328], PT ;  /* 0x0000ca00ff007a0c */ /* 0x000fe40003f05070 */
[----:B------:R-:W-:Y:S02]  /*7540*/  ISETP.NE.U32.AND P2, PT, RZ, c[0x0][0x348], PT ;  /* 0x0000d200ff007a0c */ /* 0x000fe40003f45070 */
        /* <DEDUP_REMOVED lines=22> */
.L_x_6576:
[----:B0-----:R-:W-:Y:S05]  /*76b0*/  BSYNC B0 ;  /* 0x0000000000007941 */ /* 0x001fea0003800000 */
.L_x_6575:
        /* <DEDUP_REMOVED lines=23> */
.L_x_6578:
[----:B0-----:R-:W0:Y:S02]  /*7830*/  S2R R9, SR_TID.X ;  /* 0x0000000000097919 */ /* 0x001e240000002100 */
.L_x_6579:
[----:B0-----:R-:W-:Y:S05]  /*7840*/  BSYNC B0 ;  /* 0x0000000000007941 */ /* 0x001fea0003800000 */
.L_x_6577:
[----:B------:R-:W-:-:S13]  /*7850*/  ISETP.GE.AND P0, PT, R9, c[0x0][0x16c], PT ;  /* 0x00005b0009007a0c */ /* 0x000fda0003f06270 */
[----:B------:R-:W-:Y:S05]  /*7860*/  @P0 EXIT ;  /* 0x000000000000094d */ /* 0x000fea0003800000 */
[----:B------:R-:W-:Y:S02]  /*7870*/  IMAD R64, R64, c[0x0][0x288], RZ ;  /* 0x0000a20040407a24 */ /* 0x000fe400078e02ff */
[----:B------:R-:W-:-:S04]  /*7880*/  IMAD.WIDE.U32 R2, R65, c[0x0][0x288], RZ ;  /* 0x0000a20041027a25 */ /* 0x000fc800078e00ff */
[----:B------:R-:W-:-:S05]  /*7890*/  IMAD R13, R65, c[0x0][0x28c], R64 ;  /* 0x0000a300410d7a24 */ /* 0x000fca00078e0240 */
[----:B------:R-:W-:Y:S02]  /*78a0*/  IADD3 R13, R3, R13, RZ ;  /* 0x0000000d030d7210 */ /* 0x000fe40007ffe0ff */
.L_x_6580:
        /* <DEDUP_REMOVED lines=16> */
.L_x_6581:
        /* <DEDUP_REMOVED lines=13> */
.L_x_9098:


//--------------------- .text._Z25selective_scan_bwd_kernelI32Selective_Scan_bwd_kernel_traitsILi32ELi16ELb1ELb1ELb1ELb1ELb1EN3c104HalfEfEEv12SSMParamsBwd --------------------------
	.section	.text._Z25selective_scan_bwd_kernelI32Selective_Scan_bwd_kernel_traitsILi32ELi16ELb1ELb1ELb1ELb1ELb1EN3c104HalfEfEEv12SSMParamsBwd,"ax",@progbits
	.sectioninfo	@"SHI_REGISTERS=254"
	.align	128
        .global         _Z25selective_scan_bwd_kernelI32Selective_Scan_bwd_kernel_traitsILi32ELi16ELb1ELb1ELb1ELb1ELb1EN3c104HalfEfEEv12SSMParamsBwd
        .type           _Z25selective_scan_bwd_kernelI32Selective_Scan_bwd_kernel_traitsILi32ELi16ELb1ELb1ELb1ELb1ELb1EN3c104HalfEfEEv12SSMParamsBwd,@function
        .size           _Z25selective_scan_bwd_kernelI32Selective_Scan_bwd_kernel_traitsILi32ELi16ELb1ELb1ELb1ELb1ELb1EN3c104HalfEfEEv12SSMParamsBwd,(.L_x_9099 - _Z25selective_scan_bwd_kernelI32Selective_Scan_bwd_kernel_traitsILi32ELi16ELb1ELb1ELb1ELb1ELb1EN3c104HalfEfEEv12SSMParamsBwd)
        .other          _Z25selective_scan_bwd_kernelI32Selective_Scan_bwd_kernel_traitsILi32ELi16ELb1ELb1ELb1ELb1ELb1EN3c104HalfEfEEv12SSMParamsBwd,@"STO_CUDA_ENTRY STV_DEFAULT"
_Z25selective_scan_bwd_kernelI32Selective_Scan_bwd_kernel_traitsILi32ELi16ELb1ELb1ELb1ELb1ELb1EN3c104HalfEfEEv12SSMParamsBwd:
.text._Z25selective_scan_bwd_kernelI32Selective_Scan_bwd_kernel_traitsILi32ELi16ELb1ELb1ELb1ELb1ELb1EN3c104HalfEfEEv12SSMParamsBwd:
        /* <DEDUP_REMOVED lines=104> */
[----:B------:R-:W-:-:S02]  /*0680*/  IADD3 R50, P5, R13, R8, RZ ;  /* 0x000000080d327210 */ /* 0x000fc40007fbe0ff */
[----:B------:R-:W-:Y:S01]  /*0690*/  IADD3 R8, R9, R3, RZ ;  /* 0x0000000309087210 */ /* 0x000fe20007ffe0ff */
[----:B------:R-:W-:Y:S01]  /*06a0*/  @P0 IMAD R0, R0, c[0x0][0x174], RZ ;  /* 0x00005d0000000a24 */ /* 0x000fe200078e02ff */
[----:B------:R-:W-:Y:S02]  /*06b0*/  IADD3 R13, P4, R13, R10, RZ ;  /* 0x0000000a0d0d7210 */ /* 0x000fe40007f9e0ff */
[----:B------:R-:W-:Y:S01]  /*06c0*/  IADD3.X R3, R15, R8, RZ, P5, !PT ;  /* 0x000000080f037210 */ /* 0x000fe20002ffe4ff */
[----:B------:R-:W-:Y:S01]  /*06d0*/  @P0 IMAD R0, R0, c[0x0][0x16c], RZ ;  /* 0x00005b0000000a24 */ /* 0x000fe200078e02ff */
[----:B------:R-:W-:Y:S02]  /*06e0*/  IADD3 R48, R11, R5, RZ ;  /* 0x000000050b307210 */ /* 0x000fe40007ffe0ff */
[----:B------:R-:W-:Y:S02]  /*06f0*/  LEA R51, P5, R50, c[0x0][0x228], 0x1 ;  /* 0x00008a0032337a11 */ /* 0x000fe400078a08ff */
[----:B------:R-:W-:-:S02]  /*0700*/  @P0 MOV R41, 0x8 ;  /* 0x0000000800290802 */ /* 0x000fc40000000f00 */
[----:B------:R-:W-:Y:S02]  /*0710*/  IADD3.X R48, R15, R48, RZ, P4, !PT ;  /* 0x000000300f307210 */ /* 0x000fe400027fe4ff */
        /* <DEDUP_REMOVED lines=17> */
.L_x_6654:
        /* <DEDUP_REMOVED lines=56> */
[----:B--2---:R0:W-:Y:S04]  /*0bb0*/  STS.128 [R58.X16], R68 ;  /* 0x000000443a007388 */ /* 0x0041e8000000cc00 */
[----:B---3--:R2:W-:Y:S01]  /*0bc0*/  STS.128 [R58.X16+0x200], R72 ;  /* 0x000200483a007388 */ /* 0x0085e2000000cc00 */
        /* <DEDUP_REMOVED lines=40> */
.L_x_6584:
[----:B-12---:R-:W-:Y:S05]  /*0e50*/  BSYNC B0 ;  /* 0x0000000000007941 */ /* 0x006fea0003800000 */
.L_x_6583:
        /* <DEDUP_REMOVED lines=36> */
.L_x_6586:
[----:B------:R-:W-:Y:S05]  /*10a0*/  BSYNC B0 ;  /* 0x0000000000007941 */ /* 0x000fea0003800000 */
.L_x_6585:
        /* <DEDUP_REMOVED lines=36> */
.L_x_6588:
[----:B------:R-:W-:Y:S05]  /*12f0*/  BSYNC B0 ;  /* 0x0000000000007941 */ /* 0x000fea0003800000 */
.L_x_6587:
        /* <DEDUP_REMOVED lines=36> */
.L_x_6590:
[----:B------:R-:W-:Y:S05]  /*1540*/  BSYNC B0 ;  /* 0x0000000000007941 */ /* 0x000fea0003800000 */
.L_x_6589:
        /* <DEDUP_REMOVED lines=36> */
.L_x_6592:
[----:B------:R-:W-:Y:S05]  /*1790*/  BSYNC B0 ;  /* 0x0000000000007941 */ /* 0x000fea0003800000 */
.L_x_6591:
        /* <DEDUP_REMOVED lines=36> */
.L_x_6594:
[----:B------:R-:W-:Y:S05]  /*19e0*/  BSYNC B0 ;  /* 0x0000000000007941 */ /* 0x000fea0003800000 */
.L_x_6593:
        /* <DEDUP_REMOVED lines=36> */
.L_x_6596:
[----:B------:R-:W-:Y:S05]  /*1c30*/  BSYNC B0 ;  /* 0x0000000000007941 */ /* 0x000fea0003800000 */
.L_x_6595:
        /* <DEDUP_REMOVED lines=36> */
.L_x_6598:
[----:B------:R-:W-:Y:S05]  /*1e80*/  BSYNC B0 ;  /* 0x0000000000007941 */ /* 0x000fea0003800000 */
.L_x_6597:
        /* <DEDUP_REMOVED lines=36> */
.L_x_6600:
[----:B------:R-:W-:Y:S05]  /*20d0*/  BSYNC B0 ;  /* 0x0000000000007941 */ /* 0x000fea0003800000 */
.L_x_6599:
        /* <DEDUP_REMOVED lines=35> */
.L_x_6602:
[----:B------:R-:W-:Y:S05]  /*2310*/  BSYNC B0 ;  /* 0x0000000000007941 */ /* 0x000fea0003800000 */
.L_x_6601:
        /* <DEDUP_REMOVED lines=33> */
.L_x_6604:
[----:B------:R-:W-:Y:S05]  /*2530*/  BSYNC B0 ;  /* 0x0000000000007941 */ /* 0x000fea0003800000 */
.L_x_6603:
        /* <DEDUP_REMOVED lines=33> */
.L_x_6606:
[----:B------:R-:W-:Y:S05]  /*2750*/  BSYNC B0 ;  /* 0x0000000000007941 */ /* 0x000fea0003800000 */
.L_x_6605:
        /* <DEDUP_REMOVED lines=33> */
.L_x_6608:
[----:B------:R-:W-:Y:S05]  /*2970*/  BSYNC B0 ;  /* 0x0000000000007941 */ /* 0x000fea0003800000 */
.L_x_6607:
        /* <DEDUP_REMOVED lines=33> */
.L_x_6610:
[----:B------:R-:W-:Y:S05]  /*2b90*/  BSYNC B0 ;  /* 0x0000000000007941 */ /* 0x000fea0003800000 */
.L_x_6609:
        /* <DEDUP_REMOVED lines=33> */
.L_x_6612:
[----:B------:R-:W-:Y:S05]  /*2db0*/  BSYNC B0 ;  /* 0x0000000000007941 */ /* 0x000fea0003800000 */
.L_x_6611:
        /* <DEDUP_REMOVED lines=33> */
.L_x_6614:
[----:B------:R-:W-:Y:S05]  /*2fd0*/  BSYNC B0 ;  /* 0x0000000000007941 */ /* 0x000fea0003800000 */
.L_x_6613:
        /* <DEDUP_REMOVED lines=25> */
[--C-:B------:R-:W-:Y:S02]  /*3170*/  HADD2.F32 R104, -RZ, R33.reuse.H1_H1 ;  /* 0x30000021ff687230 */ /* 0x100fe40000004100 */
[----:B------:R-:W-:Y:S01]  /*3180*/  HADD2.F32 R83, -RZ, R32.H1_H1 ;  /* 0x30000020ff537230 */ /* 0x000fe20000004100 */
[----:B------:R-:W-:Y:S01]  /*3190*/  FMUL.FTZ R67, R81, -1.4426950216293334961 ;  /* 0xbfb8aa3b51437820 */ /* 0x000fe20000410000 */
[----:B------:R-:W-:Y:S01]  /*31a0*/  HADD2.F32 R85, -RZ, R33.H0_H0 ;  /* 0x20000021ff557230 */ /* 0x000fe20000004100 */
[----:B------:R-:W-:Y:S01]  /*31b0*/  FMUL.FTZ R33, R104, -1.4426950216293334961 ;  /* 0xbfb8aa3b68217820 */ /* 0x000fe20000410000 */
[--C-:B------:R-:W-:Y:S01]  /*31c0*/  HADD2.F32 R106, -RZ, R34.reuse.H1_H1 ;  /* 0x30000022ff6a7230 */ /* 0x100fe20000004100 */
[----:B------:R-:W-:Y:S01]  /*31d0*/  FMUL.FTZ R32, R83, -1.4426950216293334961 ;  /* 0xbfb8aa3b53207820 */ /* 0x000fe20000410000 */
[----:B------:R-:W-:Y:S01]  /*31e0*/  HADD2.F32 R105, -RZ, R34.H0_H0 ;  /* 0x20000022ff697230 */ /* 0x000fe20000004100 */
[----:B------:R-:W0:Y:S01]  /*31f0*/  MUFU.EX2 R67, R67 ;  /* 0x0000004300437308 */ /* 0x000e220000000800 */
[----:B------:R-:W-:Y:S01]  /*3200*/  FMUL.FTZ R69, R85, -1.4426950216293334961 ;  /* 0xbfb8aa3b55457820 */ /* 0x000fe20000410000 */
[--C-:B-1----:R-:W-:Y:S01]  /*3210*/  HADD2.F32 R114, -RZ, R12.reuse.H0_H0 ;  /* 0x2000000cff727230 */ /* 0x102fe20000004100 */
[----:B------:R-:W-:Y:S01]  /*3220*/  FMUL.FTZ R34, R106, -1.4426950216293334961 ;  /* 0xbfb8aa3b6a227820 */ /* 0x000fe20000410000 */
[----:B------:R-:W-:Y:S01]  /*3230*/  HADD2.F32 R112, -RZ, R12.H1_H1 ;  /* 0x3000000cff707230 */ /* 0x000fe20000004100 */
[----:B------:R-:W-:Y:S01]  /*3240*/  FMUL.FTZ R73, R105, -1.4426950216293334961 ;  /* 0xbfb8aa3b69497820 */ /* 0x000fe20000410000 */
[--C-:B------:R-:W-:Y:S01]  /*3250*/  HADD2.F32 R107, -RZ, R35.reuse.H0_H0 ;  /* 0x20000023ff6b7230 */ /* 0x100fe20000004100 */
[----:B------:R-:W-:Y:S01]  /*3260*/  FMUL.FTZ R77, R114, -1.4426950216293334961 ;  /* 0xbfb8aa3b724d7820 */ /* 0x000fe20000410000 */
[----:B------:R0:W1:Y:S01]  /*3270*/  MUFU.EX2 R71, R33 ;  /* 0x0000002100477308 */ /* 0x0000620000000800 */
[----:B------:R-:W-:-:S02]  /*3280*/  HADD2.F32 R109, -RZ, R35.H1_H1 ;  /* 0x30000023ff6d7230 */ /* 0x000fc40000004100 */
[----:B------:R-:W-:Y:S01]  /*3290*/  FMUL.FTZ R75, R107, -1.4426950216293334961 ;  /* 0xbfb8aa3b6b4b7820 */ /* 0x000fe20000410000 */
[----:B------:R-:W-:Y:S02]  /*32a0*/  HADD2.F32 R101, -RZ, R14.H1_H1 ;  /* 0x3000000eff657230 */ /* 0x000fe40000004100 */
[----:B------:R-:W-:Y:S01]  /*32b0*/  FMUL.FTZ R35, R109, -1.4426950216293334961 ;  /* 0xbfb8aa3b6d237820 */ /* 0x000fe20000410000 */
[----:B------:R-:W-:Y:S01]  /*32c0*/  HADD2.F32 R115, -RZ, R21.H0_H0 ;  /* 0x20000015ff737230 */ /* 0x000fe20000004100 */
[----:B------:R-:W3:Y:S01]  /*32d0*/  MUFU.EX2 R32, R32 ;  /* 0x0000002000207308 */ /* 0x000ee20000000800 */
[----:B0-----:R-:W-:Y:S01]  /*32e0*/  FADD.FTZ R33, R67, 1 ;  /* 0x3f80000043217421 */ /* 0x001fe20000010000 */
[----:B------:R-:W-:Y:S02]  /*32f0*/  HADD2.F32 R67, -RZ, R13.H0_H0 ;  /* 0x2000000dff437230 */ /* 0x000fe40000004100 */
[----:B------:R-:W-:Y:S02]  /*3300*/  HADD2.F32 R89, -RZ, R5.H0_H0 ;  /* 0x20000005ff597230 */ /* 0x000fe40000004100 */
[----:B------:R-:W-:-:S02]  /*3310*/  HADD2.F32 R21, -RZ, R21.H1_H1 ;  /* 0x30000015ff157230 */ /* 0x000fc40000004100 */
[----:B------:R-:W0:Y:S01]  /*3320*/  MUFU.RCP R118, R33 ;  /* 0x0000002100767308 */ /* 0x000e220000001000 */
[----:B-1----:R-:W-:Y:S01]  /*3330*/  FADD.FTZ R71, R71, 1 ;  /* 0x3f80000047477421 */ /* 0x002fe20000010000 */
[----:B------:R-:W-:Y:S02]  /*3340*/  HADD2.F32 R79, -RZ, R16.H0_H0 ;  /* 0x20000010ff4f7230 */ /* 0x000fe40000004100 */
[--C-:B------:R-:W-:Y:S02]  /*3350*/  HADD2.F32 R116, -RZ, R22.reuse.H0_H0 ;  /* 0x20000016ff747230 */ /* 0x100fe40000004100 */
[----:B------:R-:W-:Y:S02]  /*3360*/  HADD2.F32 R22, -RZ, R22.H1_H1 ;  /* 0x30000016ff167230 */ /* 0x000fe40000004100 */
[----:B------:R-:W1:Y:S01]  /*3370*/  MUFU.EX2 R69, R69 ;  /* 0x0000004500457308 */ /* 0x000e620000000800 */
[----:B---3--:R-:W-:Y:S01]  /*3380*/  FADD.FTZ R12, R32, 1 ;  /* 0x3f800000200c7421 */ /* 0x008fe20000010000 */
[----:B------:R-:W-:-:S02]  /*3390*/  HADD2.F32 R102, -RZ, R18.H1_H1 ;  /* 0x30000012ff667230 */ /* 0x000fc40000004100 */
[--C-:B--2---:R-:W-:Y:S02]  /*33a0*/  HADD2.F32 R99, -RZ, R19.reuse.H0_H0 ;  /* 0x20000013ff637230 */ /* 0x104fe40000004100 */
[----:B------:R-:W-:Y:S01]  /*33b0*/  HADD2.F32 R100, -RZ, R19.H1_H1 ;  /* 0x30000013ff647230 */ /* 0x000fe20000004100 */
[----:B0-----:R-:W-:Y:S01]  /*33c0*/  FMUL.FTZ R32, R81, R118 ;  /* 0x0000007651207220 */ /* 0x001fe20000410000 */
[----:B------:R0:W-:Y:S01]  /*33d0*/  MUFU.EX2 R103, R34 ;  /* 0x0000002200677308 */ /* 0x0001e20000000800 */
[--C-:B------:R-:W-:Y:S02]  /*33e0*/  HADD2.F32 R117, -RZ, R23.reuse.H0_H0 ;  /* 0x20000017ff757230 */ /* 0x100fe40000004100 */
[----:B------:R-:W-:Y:S01]  /*33f0*/  FMUL.FTZ R95, R111, R32 ;  /* 0x000000206f5f7220 */ /* 0x000fe20000410000 */
[----:B------:R-:W-:-:S04]  /*3400*/  HADD2.F32 R23, -RZ, R23.H1_H1 ;  /* 0x30000017ff177230 */ /* 0x000fc80000004100 */
[----:B------:R-:W2:Y:S01]  /*3410*/  MUFU.RCP R122, R12 ;  /* 0x0000000c007a7308 */ /* 0x000ea20000001000 */
[----:B0-----:R-:W-:Y:S02]  /*3420*/  HADD2.F32 R34, -RZ, R13.H1_H1 ;  /* 0x3000000dff227230 */ /* 0x001fe40000004100 */
[----:B------:R-:W-:-:S05]  /*3430*/  HADD2.F32 R13, -RZ, R4.H0_H0 ;  /* 0x20000004ff0d7230 */ /* 0x000fca0000004100 */
[----:B------:R-:W-:Y:S01]  /*3440*/  FFMA.FTZ R130, R95, R13, R130 ;  /* 0x0000000d5f827223 */ /* 0x000fe20000010082 */
[----:B------:R0:W3:Y:S01]  /*3450*/  MUFU.EX2 R87, R73 ;  /* 0x0000004900577308 */ /* 0x0000e20000000800 */
[----:B-1----:R-:W-:Y:S01]  /*3460*/  FADD.FTZ R13, R69, 1 ;  /* 0x3f800000450d7421 */ /* 0x002fe20000010000 */
[----:B------:R-:W-:Y:S01]  /*3470*/  HADD2.F32 R69, -RZ, R14.H0_H0 ;  /* 0x2000000eff457230 */ /* 0x000fe20000004100 */
[----:B--2---:R-:W-:-:S05]  /*3480*/  FMUL.FTZ R33, R83, R122 ;  /* 0x0000007a53217220 */ /* 0x004fca0000410000 */
[----:B------:R1:W-:Y:S01]  /*3490*/  MUFU.RCP R126, R13 ;  /* 0x0000000d007e7308 */ /* 0x0003e20000001000 */
[----:B0-----:R-:W-:Y:S02]  /*34a0*/  FMUL.FTZ R73, R112, -1.4426950216293334961 ;  /* 0xbfb8aa3b70497820 */ /* 0x001fe40000410000 */
[----:B------:R-:W-:Y:S02]  /*34b0*/  FMUL.FTZ R93, R20, R33 ;  /* 0x00000021145d7220 */ /* 0x000fe40000410000 */
[----:B------:R-:W-:Y:S02]  /*34c0*/  FADD.FTZ R14, -R122, 1 ;  /* 0x3f8000007a0e7421 */ /* 0x000fe40000010100 */
[----:B------:R-:W-:Y:S01]  /*34d0*/  FMUL.FTZ R12, R69, -1.4426950216293334961 ;  /* 0xbfb8aa3b450c7820 */ /* 0x000fe20000410000 */
[----:B------:R0:W2:Y:S01]  /*34e0*/  MUFU.RCP R119, R71 ;  /* 0x0000004700777308 */ /* 0x0000a20000001000 */
[----:B-1----:R-:W-:Y:S02]  /*34f0*/  FMUL.FTZ R13, R101, -1.4426950216293334961 ;  /* 0xbfb8aa3b650d7820 */ /* 0x002fe40000410000 */
[----:B---3--:R-:W-:-:S02]  /*3500*/  FADD.FTZ R87, R87, 1 ;  /* 0x3f80000057577421 */ /* 0x008fc40000010000 */
[----:B------:R-:W-:-:S03]  /*3510*/  FFMA.FTZ R124, R83, R14, 1 ;  /* 0x3f800000537c7423 */ /* 0x000fc6000001000e */
[----:B------:R1:W3:Y:S01]  /*3520*/  MUFU.EX2 R108, R75 ;  /* 0x0000004b006c7308 */ /* 0x0002e20000000800 */
[----:B0-----:R-:W-:-:S07]  /*3530*/  HADD2.F32 R71, -RZ, R18.H0_H0 ;  /* 0x20000012ff477230 */ /* 0x001fce0000004100 */
[----:B------:R0:W3:Y:S01]  /*3540*/  MUFU.EX2 R110, R35 ;  /* 0x00000023006e7308 */ /* 0x0000e20000000800 */
[----:B--2---:R-:W-:Y:S02]  /*3550*/  FMUL.FTZ R98, R104, R119 ;  /* 0x0000007768627220 */ /* 0x004fe40000410000 */
[----:B-1----:R-:W-:-:S05]  /*3560*/  FMUL.FTZ R75, R67, -1.4426950216293334961 ;  /* 0xbfb8aa3b434b7820 */ /* 0x002fca0000410000 */
[----:B------:R1:W2:Y:S01]  /*3570*/  MUFU.EX2 R125, R73 ;  /* 0x00000049007d7308 */ /* 0x0002a20000000800 */
[----:B0-----:R-:W-:Y:S02]  /*3580*/  FMUL.FTZ R35, R34, -1.4426950216293334961 ;  /* 0xbfb8aa3b22237820 */ /* 0x001fe40000410000 */
[----:B---3--:R-:W-:-:S05]  /*3590*/  FADD.FTZ R108, R108, 1 ;  /* 0x3f8000006c6c7421 */ /* 0x008fca0000010000 */
[----:B------:R0:W3:Y:S01]  /*35a0*/  MUFU.EX2 R133, R35 ;  /* 0x0000002300857308 */ /* 0x0000e20000000800 */
[----:B-1----:R-:W-:Y:S01]  /*35b0*/  HADD2.F32 R73, -RZ, R4.H1_H1 ;  /* 0x30000004ff497230 */ /* 0x002fe20000004100 */
[----:B------:R-:W-:-:S04]  /*35c0*/  FADD.FTZ R110, R110, 1 ;  /* 0x3f8000006e6e7421 */ /* 0x000fc80000010000 */
[----:B------:R-:W-:Y:S01]  /*35d0*/  FFMA.FTZ R130, R93, R73, R130 ;  /* 0x000000495d827223 */ /* 0x000fe20000010082 */
[----:B------:R-:W-:Y:S01]  /*35e0*/  HADD2.F32 R73, -RZ, R17.H1_H1 ;  /* 0x30000011ff497230 */ /* 0x000fe20000004100 */
[----:B------:R1:W3:Y:S01]  /*35f0*/  MUFU.EX2 R136, R13 ;  /* 0x0000000d00887308 */ /* 0x0002e20000000800 */
[----:B0-----:R-:W-:Y:S02]  /*3600*/  FMUL.FTZ R35, R85, R126 ;  /* 0x0000007e55237220 */ /* 0x001fe40000410000 */
[----:B--2---:R-:W-:Y:S02]  /*3610*/  FADD.FTZ R129, R125, 1 ;  /* 0x3f8000007d817421 */ /* 0x004fe40000010000 */
[----:B------:R-:W-:-:S03]  /*3620*/  FMUL.FTZ R91, R115, R35 ;  /* 0x00000023735b7220 */ /* 0x000fc60000410000 */
[----:B------:R-:W0:Y:S01]  /*3630*/  MUFU.RCP R128, R87 ;  /* 0x0000005700807308 */ /* 0x000e220000001000 */
[----:B-1----:R-:W-:Y:S02]  /*3640*/  FADD.FTZ R13, R103, 1 ;  /* 0x3f800000670d7421 */ /* 0x002fe40000010000 */
[----:B------:R-:W-:Y:S02]  /*3650*/  FFMA.FTZ R130, R91, R89, R130 ;  /* 0x000000595b827223 */ /* 0x000fe40000010082 */
[----:B------:R-:W-:Y:S02]  /*3660*/  FMUL.FTZ R89, R21, R98 ;  /* 0x0000006215597220 */ /* 0x000fe40000410000 */
[----:B---3--:R-:W-:Y:S01]  /*3670*/  FADD.FTZ R133, R133, 1 ;  /* 0x3f80000085857421 */ /* 0x008fe20000010000 */
[----:B------:R1:W2:Y:S01]  /*3680*/  MUFU.EX2 R113, R77 ;  /* 0x0000004d00717308 */ /* 0x0002a20000000800 */
[----:B------:R-:W-:-:S07]  /*3690*/  FADD.FTZ R136, R136, 1 ;  /* 0x3f80000088887421 */ /* 0x000fce0000010000 */
[----:B------:R3:W-:Y:S01]  /*36a0*/  MUFU.RCP R121, R13 ;  /* 0x0000000d00797308 */ /* 0x0007e20000001000 */
[----:B-1----:R-:W-:Y:S01]  /*36b0*/  HADD2.F32 R77, -RZ, R16.H1_H1 ;  /* 0x30000010ff4d7230 */ /* 0x002fe20000004100 */
[----:B0-----:R-:W-:Y:S01]  /*36c0*/  FMUL.FTZ R103, R105, R128 ;  /* 0x0000008069677220 */ /* 0x001fe20000410000 */
[----:B------:R-:W-:-:S03]  /*36d0*/  HADD2.F32 R16, -RZ, R5.H1_H1 ;  /* 0x30000005ff107230 */ /* 0x000fc60000004100 */
[----:B------:R-:W-:Y:S02]  /*36e0*/  FMUL.FTZ R87, R116, R103 ;  /* 0x0000006774577220 */ /* 0x000fe40000410000 */
[----:B------:R-:W-:Y:S01]  /*36f0*/  FFMA.FTZ R14, R89, R16, R130 ;  /* 0x00000010590e7223 */ /* 0x000fe20000010082 */
[----:B------:R0:W1:Y:S01]  /*3700*/  MUFU.EX2 R135, R12 ;  /* 0x0000000c00877308 */ /* 0x0000620000000800 */
[----:B---3--:R-:W-:Y:S02]  /*3710*/  FADD.FTZ R13, -R119, 1 ;  /* 0x3f800000770d7421 */ /* 0x008fe40000010100 */
[----:B--2---:R-:W-:-:S05]  /*3720*/  FADD.FTZ R113, R113, 1 ;  /* 0x3f80000071717421 */ /* 0x004fca0000010000 */
[----:B------:R-:W-:Y:S01]  /*3730*/  MUFU.RCP R130, R108 ;  /* 0x0000006c00827308 */ /* 0x000fe20000001000 */
[----:B0-----:R-:W-:-:S04]  /*3740*/  FADD.FTZ R12, -R118, 1 ;  /* 0x3f800000760c7421 */ /* 0x001fc80000010100 */
[----:B------:R-:W-:Y:S01]  /*3750*/  FFMA.FTZ R120, R81, R12, 1 ;  /* 0x3f80000051787423 */ /* 0x000fe2000001000c */
[----:B------:R-:W-:Y:S01]  /*3760*/  HADD2.F32 R81, -RZ, R6.H0_H0 ;  /* 0x20000006ff517230 */ /* 0x000fe20000004100 */
[----:B------:R-:W-:Y:S01]  /*3770*/  FADD.FTZ R12, -R126, 1 ;  /* 0x3f8000007e0c7421 */ /* 0x000fe20000010100 */
[----:B------:R-:W-:Y:S01]  /*3780*/  MUFU.RCP R134, R110 ;  /* 0x0000006e00867308 */ /* 0x000fe20000001000 */
[----:B-1----:R-:W-:-:S07]  /*3790*/  FADD.FTZ R135, R135, 1 ;  /* 0x3f80000087877421 */ /* 0x002fce0000010000 */
[----:B------:R0:W1:Y:S08]  /*37a0*/  MUFU.EX2 R131, R75 ;  /* 0x0000004b00837308 */ /* 0x0000700000000800 */
[----:B------:R-:W-:Y:S01]  /*37b0*/  MUFU.RCP R127, R113 ;  /* 0x00000071007f7308 */ /* 0x000fe20000001000 */
[----:B0-----:R-:W-:Y:S01]  /*37c0*/  HADD2.F32 R75, -RZ, R17.H0_H0 ;  /* 0x20000011ff4b7230 */ /* 0x001fe20000004100 */
[----:B-1----:R-:W-:-:S06]  /*37d0*/  FADD.FTZ R131, R131, 1 ;  /* 0x3f80000083837421 */ /* 0x002fcc0000010000 */
[----:B------:R-:W-:Y:S08]  /*37e0*/  MUFU.RCP R129, R129 ;  /* 0x0000008100817308 */ /* 0x000ff00000001000 */
[----:B------:R-:W-:Y:S08]  /*37f0*/  MUFU.RCP R133, R133 ;  /* 0x0000008500857308 */ /* 0x000ff00000001000 */
[----:B------:R-:W-:Y:S01]  /*3800*/  MUFU.RCP R136, R136 ;  /* 0x0000008800887308 */ /* 0x000fe20000001000 */
[----:B-----5:R0:W-:Y:S04]  /*3810*/  STS.128 [R58.X16], R28 ;  /* 0x0000001c3a007388 */ /* 0x0201e8000000cc00 */
[----:B----4-:R1:W-:Y:S01]  /*3820*/  STS.128 [R58.X16+0x200], R24 ;  /* 0x000200183a007388 */ /* 0x0103e2000000cc00 */
[----:B------:R-:W-:-:S06]  /*3830*/  NOP ;  /* 0x0000000000007918 */ /* 0x000fcc0000000000 */
[----:B------:R-:W2:Y:S01]  /*3840*/  LDS.128 R16, [R44] ;  /* 0x000000002c107984 */ /* 0x000ea20000000c00 */
[----:B0-----:R-:W-:Y:S01]  /*3850*/  FMUL.FTZ R28, R106, R121 ;  /* 0x000000796a1c7220 */ /* 0x001fe20000410000 */
[--C-:B------:R-:W-:Y:S01]  /*3860*/  HADD2.F32 R31, -RZ, R15.reuse.H0_H0 ;  /* 0x2000000fff1f7230 */ /* 0x100fe20000004100 */
[----:B------:R-:W-:Y:S01]  /*3870*/  FMUL.FTZ R30, R107, R130 ;  /* 0x000000826b1e7220 */ /* 0x000fe20000410000 */
[----:B------:R-:W-:Y:S01]  /*3880*/  HADD2.F32 R29, -RZ, R15.H1_H1 ;  /* 0x3000000fff1d7230 */ /* 0x000fe20000004100 */
[----:B-1----:R-:W-:Y:S01]  /*3890*/  FFMA.FTZ R24, R85, R12, 1 ;  /* 0x3f80000055187423 */ /* 0x002fe2000001000c */
[----:B------:R-:W-:Y:S01]  /*38a0*/  HADD2.F32 R25, -RZ, R6.H1_H1 ;  /* 0x30000006ff197230 */ /* 0x000fe20000004100 */
[----:B------:R-:W-:Y:S02]  /*38b0*/  FFMA.FTZ R12, R87, R81, R14 ;  /* 0x00000051570c7223 */ /* 0x000fe4000001000e */
[----:B------:R-:W-:Y:S02]  /*38c0*/  FMUL.FTZ R85, R22, R28 ;  /* 0x0000001c16557220 */ /* 0x000fe40000410000 */
[----:B------:R-:W-:-:S02]  /*38d0*/  FFMA.FTZ R27, R104, R13, 1 ;  /* 0x3f800000681b7423 */ /* 0x000fc4000001000d */
[----:B------:R-:W-:Y:S01]  /*38e0*/  FFMA.FTZ R104, R85, R25, R12 ;  /* 0x0000001955687223 */ /* 0x000fe2000001000c */
[--C-:B------:R-:W-:Y:S01]  /*38f0*/  HADD2.F32 R25, -RZ, R7.reuse.H0_H0 ;  /* 0x20000007ff197230 */ /* 0x100fe20000004100 */
[----:B------:R-:W-:Y:S02]  /*3900*/  FADD.FTZ R13, -R121, 1 ;  /* 0x3f800000790d7421 */ /* 0x000fe40000010100 */
[----:B------:R-:W-:Y:S02]  /*3910*/  FMUL.FTZ R83, R117, R30 ;  /* 0x0000001e75537220 */ /* 0x000fe40000410000 */
[----:B------:R-:W-:Y:S02]  /*3920*/  FMUL.FTZ R14, R31, -1.4426950216293334961 ;  /* 0xbfb8aa3b1f0e7820 */ /* 0x000fe40000410000 */
[----:B------:R-:W-:Y:S02]  /*3930*/  FADD.FTZ R12, -R128, 1 ;  /* 0x3f800000800c7421 */ /* 0x000fe40000010100 */
[----:B------:R-:W-:Y:S01]  /*3940*/  FFMA.FTZ R123, R106, R13, 1 ;  /* 0x3f8000006a7b7423 */ /* 0x000fe2000001000d */
[----:B------:R0:W-:Y:S01]  /*3950*/  MUFU.EX2 R137, R14 ;  /* 0x0000000e00897308 */ /* 0x0001e20000000800 */
[----:B------:R-:W-:Y:S01]  /*3960*/  FFMA.FTZ R106, R83, R25, R104 ;  /* 0x00000019536a7223 */ /* 0x000fe20000010068 */
[----:B------:R-:W-:Y:S01]  /*3970*/  HADD2.F32 R13, -RZ, R7.H1_H1 ;  /* 0x30000007ff0d7230 */ /* 0x000fe20000004100 */
[----:B------:R-:W-:-:S02]  /*3980*/  FMUL.FTZ R104, R109, R134 ;  /* 0x000000866d687220 */ /* 0x000fc40000410000 */
[----:B------:R-:W-:Y:S02]  /*3990*/  FFMA.FTZ R26, R105, R12, 1 ;  /* 0x3f800000691a7423 */ /* 0x000fe4000001000c */
[----:B------:R-:W-:Y:S02]  /*39a0*/  FMUL.FTZ R15, R29, -1.4426950216293334961 ;  /* 0xbfb8aa3b1d0f7820 */ /* 0x000fe40000410000 */
[----:B------:R-:W-:Y:S02]  /*39b0*/  FADD.FTZ R12, -R130, 1 ;  /* 0x3f800000820c7421 */ /* 0x000fe40000010100 */
[----:B0-----:R-:W-:Y:S01]  /*39c0*/  FADD.FTZ R14, -R134, 1 ;  /* 0x3f800000860e7421 */ /* 0x001fe20000010100 */
[----:B------:R0:W1:Y:S01]  /*39d0*/  MUFU.EX2 R138, R15 ;  /* 0x0000000f008a7308 */ /* 0x0000620000000800 */
[----:B------:R-:W-:Y:S01]  /*39e0*/  FMUL.FTZ R81, R23, R104 ;  /* 0x0000006817517220 */ /* 0x000fe20000410000 */
[--C-:B--2---:R-:W-:Y:S01]  /*39f0*/  HADD2.F32 R105, -RZ, R16.reuse.H0_H0 ;  /* 0x20000010ff697230 */ /* 0x104fe20000004100 */
[----:B------:R-:W-:Y:S01]  /*3a00*/  FFMA.FTZ R132, R107, R12, 1 ;  /* 0x3f8000006b847423 */ /* 0x000fe2000001000c */
[--C-:B------:R-:W-:Y:S01]  /*3a10*/  HADD2.F32 R108, -RZ, R17.reuse.H0_H0 ;  /* 0x20000011ff6c7230 */ /* 0x100fe20000004100 */
[----:B------:R-:W-:Y:S01]  /*3a20*/  FFMA.FTZ R125, R109, R14, 1 ;  /* 0x3f8000006d7d7423 */ /* 0x000fe2000001000e */
[----:B------:R-:W-:Y:S01]  /*3a30*/  HADD2.F32 R107, -RZ, R17.H1_H1 ;  /* 0x30000011ff6b7230 */ /* 0x000fe20000004100 */
[----:B------:R-:W-:Y:S01]  /*3a40*/  FFMA.FTZ R140, R81, R13, R106 ;  /* 0x0000000d518c7223 */ /* 0x000fe2000001006a */
[----:B------:R-:W-:Y:S01]  /*3a50*/  HADD2.F32 R106, -RZ, R16.H1_H1 ;  /* 0x30000010ff6a7230 */ /* 0x000fe20000004100 */
[----:B0-----:R-:W0:Y:S01]  /*3a60*/  LDS.128 R12, [R44+0x10] ;  /* 0x000010002c0c7984 */ /* 0x001e220000000c00 */
[----:B------:R-:W-:Y:S01]  /*3a70*/  FMUL.FTZ R17, R111, R105 ;  /* 0x000000696f117220 */ /* 0x000fe20000410000 */
[--C-:B------:R-:W-:Y:S01]  /*3a80*/  HADD2.F32 R111, -RZ, R19.reuse.H0_H0 ;  /* 0x20000013ff6f7230 */ /* 0x100fe20000004100 */
[----:B------:R-:W-:Y:S01]  /*3a90*/  FMUL.FTZ R16, R21, R107 ;  /* 0x0000006b15107220 */ /* 0x000fe20000410000 */
[--C-:B------:R-:W-:Y:S01]  /*3aa0*/  HADD2.F32 R110, -RZ, R18.reuse.H0_H0 ;  /* 0x20000012ff6e7230 */ /* 0x100fe20000004100 */
[----:B------:R-:W-:Y:S01]  /*3ab0*/  FMUL.FTZ R25, R20, R106 ;  /* 0x0000006a14197220 */ /* 0x000fe20000410000 */
[----:B------:R-:W-:Y:S01]  /*3ac0*/  HADD2.F32 R109, -RZ, R18.H1_H1 ;  /* 0x30000012ff6d7230 */ /* 0x000fe20000004100 */
[----:B------:R-:W-:Y:S01]  /*3ad0*/  FMUL.FTZ R117, R117, R111 ;  /* 0x0000006f75757220 */ /* 0x000fe20000410000 */
[----:B------:R-:W-:Y:S01]  /*3ae0*/  HADD2.F32 R113, -RZ, R19.H1_H1 ;  /* 0x30000013ff717230 */ /* 0x000fe20000004100 */
[----:B------:R-:W2:Y:S01]  /*3af0*/  MUFU.RCP R18, R131 ;  /* 0x0000008300127308 */ /* 0x000ea20000001000 */
[----:B------:R-:W-:-:S02]  /*3b00*/  FMUL.FTZ R25, R122, R25 ;  /* 0x000000197a197220 */ /* 0x000fc40000410000 */
[----:B------:R-:W-:Y:S02]  /*3b10*/  FMUL.FTZ R22, R22, R109 ;  /* 0x0000006d16167220 */ /* 0x000fe40000410000 */
[----:B------:R-:W-:Y:S02]  /*3b20*/  FMUL.FTZ R23, R23, R113 ;  /* 0x0000007117177220 */ /* 0x000fe40000410000 */
[----:B------:R-:W-:Y:S01]  /*3b30*/  FMUL.FTZ R117, R130, R117 ;  /* 0x0000007582757220 */ /* 0x000fe20000410000 */
[----:B------:R-:W3:Y:S01]  /*3b40*/  MUFU.RCP R122, R135 ;  /* 0x00000087007a7308 */ /* 0x000ee20000001000 */
[----:B------:R-:W-:Y:S01]  /*3b50*/  FMUL.FTZ R115, R115, R108 ;  /* 0x0000006c73737220 */ /* 0x000fe20000410000 */
[----:B------:R-:W-:Y:S01]  /*3b60*/  HADD2.F32 R130, -RZ, R11.H1_H1 ;  /* 0x3000000bff827230 */ /* 0x000fe20000004100 */
[----:B------:R-:W-:Y:S02]  /*3b70*/  FMUL.FTZ R19, R116, R110 ;  /* 0x0000006e74137220 */ /* 0x000fe40000410000 */
[----:B------:R-:W-:-:S02]  /*3b80*/  FMUL.FTZ R134, R134, R23 ;  /* 0x0000001786867220 */ /* 0x000fc40000410000 */
[----:B------:R-:W-:Y:S02]  /*3b90*/  FMUL.FTZ R17, R118, R17 ;  /* 0x0000001176117220 */ /* 0x000fe40000410000 */
[----:B------:R-:W-:Y:S02]  /*3ba0*/  FMUL.FTZ R22, R121, R22 ;  /* 0x0000001679167220 */ /* 0x000fe40000410000 */
[----:B------:R-:W-:Y:S02]  /*3bb0*/  FMUL.FTZ R23, R117, R132 ;  /* 0x0000008475177220 */ /* 0x000fe40000410000 */
[----:B-1----:R-:W-:Y:S02]  /*3bc0*/  FADD.FTZ R138, R138, 1 ;  /* 0x3f8000008a8a7421 */ /* 0x002fe40000010000 */
[----:B------:R-:W-:Y:S02]  /*3bd0*/  FMUL.FTZ R16, R119, R16 ;  /* 0x0000001077107220 */ /* 0x000fe40000410000 */
[----:B------:R-:W-:-:S02]  /*3be0*/  FMUL.FTZ R115, R126, R115 ;  /* 0x000000737e737220 */ /* 0x000fc40000410000 */
[----:B------:R-:W-:Y:S01]  /*3bf0*/  FMUL.FTZ R19, R128, R19 ;  /* 0x0000001380137220 */ /* 0x000fe20000410000 */
[----:B------:R-:W-:Y:S01]  /*3c00*/  MUFU.RCP R138, R138 ;  /* 0x0000008a008a7308 */ /* 0x000fe20000001000 */
[----:B------:R-:W-:Y:S01]  /*3c10*/  FADD.FTZ R137, R137, 1 ;  /* 0x3f80000089897421 */ /* 0x000fe20000010000 */
        /* <DEDUP_REMOVED lines=13> */
[----:B------:R-:W-:Y:S01]  /*3cf0*/  FADD.FTZ R13, -R127, 1 ;  /* 0x3f8000007f0d7421 */ /* 0x000fe20000010100 */
[----:B------:R-:W-:Y:S01]  /*3d00*/  HADD2.F32 R128, -RZ, R15.H1_H1 ;  /* 0x3000000fff807230 */ /* 0x000fe20000004100 */
[----:B------:R-:W0:Y:S01]  /*3d10*/  MUFU.RCP R126, R137 ;  /* 0x00000089007e7308 */ /* 0x000e220000001000 */
[----:B------:R-:W-:Y:S01]  /*3d20*/  FMUL.FTZ R12, R79, R117 ;  /* 0x000000754f0c7220 */ /* 0x000fe20000410000 */
[----:B------:R-:W-:Y:S01]  /*3d30*/  F2FP.PACK_AB R21, R16, R21 ;  /* 0x000000151015723e */ /* 0x000fe200000000ff */
[----:B------:R-:W-:Y:S01]  /*3d40*/  FADD.FTZ R15, -R129, 1 ;  /* 0x3f800000810f7421 */ /* 0x000fe20000010100 */
[----:B------:R-:W-:Y:S01]  /*3d50*/  F2FP.PACK_AB R22, R22, R19 ;  /* 0x000000131616723e */ /* 0x000fe200000000ff */
[----:B------:R-:W-:Y:S01]  /*3d60*/  FMUL.FTZ R14, R77, R118 ;  /* 0x000000764d0e7220 */ /* 0x000fe20000410000 */
[----:B------:R-:W-:Y:S01]  /*3d70*/  F2FP.PACK_AB R23, R134, R23 ;  /* 0x000000178617723e */ /* 0x000fe200000000ff */
[----:B--2---:R-:W-:-:S02]  /*3d80*/  FADD.FTZ R24, -R18, 1 ;  /* 0x3f80000012187421 */ /* 0x004fc40000010100 */
[----:B------:R-:W-:Y:S02]  /*3d90*/  FADD.FTZ R27, -R133, 1 ;  /* 0x3f800000851b7421 */ /* 0x000fe40000010100 */
[----:B------:R-:W-:Y:S02]  /*3da0*/  FMUL.FTZ R25, R75, R119 ;  /* 0x000000774b197220 */ /* 0x000fe40000410000 */
[----:B------:R-:W-:Y:S02]  /*3db0*/  FMUL.FTZ R26, R73, R121 ;  /* 0x00000079491a7220 */ /* 0x000fe40000410000 */
[----:B------:R-:W-:Y:S02]  /*3dc0*/  FFMA.FTZ R13, R114, R13, 1 ;  /* 0x3f800000720d7423 */ /* 0x000fe4000001000d */
        /* <DEDUP_REMOVED lines=9> */
[----:B------:R-:W-:Y:S02]  /*3e60*/  FMUL.FTZ R25, R25, R24 ;  /* 0x0000001819197220 */ /* 0x000fe40000410000 */
[----:B------:R-:W-:Y:S02]  /*3e70*/  FMUL.FTZ R26, R26, R27 ;  /* 0x0000001b1a1a7220 */ /* 0x000fe40000410000 */
[----:B---3--:R-:W-:Y:S02]  /*3e80*/  FADD.FTZ R14, -R122, 1 ;  /* 0x3f8000007a0e7421 */ /* 0x008fe40000010100 */
[----:B------:R-:W-:Y:S01]  /*3e90*/  FMUL.FTZ R13, R71, R123 ;  /* 0x0000007b470d7220 */ /* 0x000fe20000410000 */
[----:B------:R-:W-:Y:S01]  /*3ea0*/  F2FP.PACK_AB R25, R26, R25 ;  /* 0x000000191a19723e */ /* 0x000fe200000000ff */
[----:B------:R-:W-:-:S02]  /*3eb0*/  FADD.FTZ R24, -R136, 1 ;  /* 0x3f80000088187421 */ /* 0x000fc40000010100 */
[----:B------:R-:W-:Y:S02]  /*3ec0*/  FMUL.FTZ R27, R102, R124 ;  /* 0x0000007c661b7220 */ /* 0x000fe40000410000 */
[----:B------:R-:W-:Y:S02]  /*3ed0*/  FFMA.FTZ R14, R69, R14, 1 ;  /* 0x3f800000450e7423 */ /* 0x000fe4000001000e */
[----:B------:R-:W-:Y:S02]  /*3ee0*/  FMUL.FTZ R13, R122, R13 ;  /* 0x0000000d7a0d7220 */ /* 0x000fe40000410000 */
[----:B------:R-:W-:Y:S02]  /*3ef0*/  FFMA.FTZ R24, R101, R24, 1 ;  /* 0x3f80000065187423 */ /* 0x000fe40000010018 */
[----:B------:R-:W-:Y:S02]  /*3f00*/  FMUL.FTZ R27, R136, R27 ;  /* 0x0000001b881b7220 */ /* 0x000fe40000410000 */
[----:B------:R-:W-:-:S02]  /*3f10*/  FMUL.FTZ R17, R17, R120 ;  /* 0x0000007811117220 */ /* 0x000fc40000410000 */
[----:B------:R-:W-:Y:S02]  /*3f20*/  FMUL.FTZ R116, R114, R127 ;  /* 0x0000007f72747220 */ /* 0x000fe40000410000 */
[----:B0-----:R-:W-:Y:S01]  /*3f30*/  FADD.FTZ R114, -R126, 1 ;  /* 0x3f8000007e727421 */ /* 0x001fe20000010100 */
[----:B------:R-:W-:Y:S01]  /*3f40*/  F2FP.PACK_AB R20, R20, R17 ;  /* 0x000000111414723e */ /* 0x000fe200000000ff */
[----:B------:R-:W-:Y:S01]  /*3f50*/  BAR.SYNC.DEFER_BLOCKING 0x0 ;  /* 0x0000000000007b1d */ /* 0x000fe20000010000 */
[----:B------:R-:W-:Y:S02]  /*3f60*/  FADD.FTZ R120, -R138, 1 ;  /* 0x3f8000008a787421 */ /* 0x000fe40000010100 */
[----:B------:R-:W-:Y:S02]  /*3f70*/  FMUL.FTZ R115, R99, R125 ;  /* 0x0000007d63737220 */ /* 0x000fe40000410000 */
[----:B------:R-:W-:Y:S02]  /*3f80*/  FMUL.FTZ R127, R100, R128 ;  /* 0x00000080647f7220 */ /* 0x000fe40000410000 */
[----:B------:R-:W-:-:S02]  /*3f90*/  FMUL.FTZ R13, R13, R14 ;  /* 0x0000000e0d0d7220 */ /* 0x000fc40000410000 */
[----:B------:R-:W-:Y:S01]  /*3fa0*/  FMUL.FTZ R14, R27, R24 ;  /* 0x000000181b0e7220 */ /* 0x000fe20000410000 */
[----:B------:R-:W-:Y:S01]  /*3fb0*/  F2FP.PACK_AB R24, R15, R12 ;  /* 0x0000000c0f18723e */ /* 0x000fe200000000ff */
[----:B------:R-:W-:Y:S01]  /*3fc0*/  FFMA.FTZ R114, R31, R114, 1 ;  /* 0x3f8000001f727423 */ /* 0x000fe20000010072 */
[----:B------:R-:W-:Y:S01]  /*3fd0*/  HADD2.F32 R12, -RZ, R8.H0_H0 ;  /* 0x20000008ff0c7230 */ /* 0x000fe20000004100 */
[----:B------:R-:W-:Y:S01]  /*3fe0*/  FFMA.FTZ R120, R29, R120, 1 ;  /* 0x3f8000001d787423 */ /* 0x000fe20000010078 */
[----:B------:R-:W-:Y:S01]  /*3ff0*/  F2FP.PACK_AB R26, R14, R13 ;  /* 0x0000000d0e1a723e */ /* 0x000fe200000000ff */
[----:B------:R-:W-:Y:S02]  /*4000*/  FMUL.FTZ R115, R126, R115 ;  /* 0x000000737e737220 */ /* 0x000fe40000410000 */
[----:B------:R-:W-:Y:S02]  /*4010*/  FMUL.FTZ R127, R138, R127 ;  /* 0x0000007f8a7f7220 */ /* 0x000fe40000410000 */
[----:B------:R-:W-:-:S02]  /*4020*/  FMUL.FTZ R79, R79, R116 ;  /* 0x000000744f4f7220 */ /* 0x000fc40000410000 */
[----:B------:R-:W-:Y:S02]  /*4030*/  FMUL.FTZ R27, R115, R114 ;  /* 0x00000072731b7220 */ /* 0x000fe40000410000 */
[----:B------:R-:W-:Y:S01]  /*4040*/  FMUL.FTZ R120, R127, R120 ;  /* 0x000000787f787220 */ /* 0x000fe20000410000 */
[----:B------:R0:W-:Y:S01]  /*4050*/  STS.128 [R44], R20 ;  /* 0x000000142c007388 */ /* 0x0001e20000000c00 */
[----:B------:R-:W-:Y:S01]  /*4060*/  FFMA.FTZ R140, R79, R12, R140 ;  /* 0x0000000c4f8c7223 */ /* 0x000fe2000001008c */
[----:B------:R-:W-:Y:S01]  /*4070*/  HADD2.F32 R127, -RZ, R8.H1_H1 ;  /* 0x30000008ff7f7230 */ /* 0x000fe20000004100 */
[----:B------:R-:W-:Y:S01]  /*4080*/  IMAD R12, R155, c[0x0][0x2e8], RZ ;  /* 0x0000ba009b0c7a24 */ /* 0x000fe200078e02ff */
[----:B------:R-:W-:Y:S01]  /*4090*/  F2FP.PACK_AB R27, R120, R27 ;  /* 0x0000001b781b723e */ /* 0x000fe200000000ff */
[----:B------:R-:W-:-:S04]  /*40a0*/  IMAD.WIDE.U32 R114, R63, c[0x0][0x2e8], R2 ;  /* 0x0000ba003f727a25 */ /* 0x000fc800078e0002 */
[----:B------:R-:W-:Y:S01]  /*40b0*/  IMAD R17, R63, c[0x0][0x2ec], R12 ;  /* 0x0000bb003f117a24 */ /* 0x000fe200078e020c */
[----:B------:R1:W-:Y:S01]  /*40c0*/  STS.128 [R44+0x10], R24 ;  /* 0x000010182c007388 */ /* 0x0003e20000000c00 */
[----:B------:R-:W-:-:S06]  /*40d0*/  NOP ;  /* 0x0000000000007918 */ /* 0x000fcc0000000000 */
[----:B------:R-:W-:Y:S01]  /*40e0*/  FMUL.FTZ R120, R67, R18 ;  /* 0x0000001243787220 */ /* 0x000fe20000410000 */
[----:B------:R-:W-:Y:S01]  /*40f0*/  IADD3 R115, R115, R17, RZ ;  /* 0x0000001173737210 */ /* 0x000fe20007ffe0ff */
[----:B------:R-:W2:Y:S01]  /*4100*/  LDS.128 R12, [R58.X16] ;  /* 0x000000003a0c7984 */ /* 0x000ea2000000cc00 */
[----:B------:R-:W-:Y:S01]  /*4110*/  FMUL.FTZ R112, R112, R129 ;  /* 0x0000008170707220 */ /* 0x000fe20000410000 */
[--C-:B0-----:R-:W-:Y:S01]  /*4120*/  HADD2.F32 R20, -RZ, R9.reuse.H0_H0 ;  /* 0x20000009ff147230 */ /* 0x101fe20000004100 */
[----:B------:R-:W-:Y:S01]  /*4130*/  FMUL.FTZ R75, R75, R120 ;  /* 0x000000784b4b7220 */ /* 0x000fe20000410000 */
[----:B------:R-:W0:Y:S01]  /*4140*/  LDS.128 R16, [R58.X16+0x200] ;  /* 0x000200003a107984 */ /* 0x000e22000000cc00 */
[----:B------:R-:W-:Y:S01]  /*4150*/  FMUL.FTZ R77, R77, R112 ;  /* 0x000000704d4d7220 */ /* 0x000fe20000410000 */
[----:B------:R-:W-:Y:S01]  /*4160*/  HADD2.F32 R22, -RZ, R9.H1_H1 ;  /* 0x30000009ff167230 */ /* 0x000fe20000004100 */
[----:B------:R-:W-:Y:S01]  /*4170*/  IMAD R21, R65, c[0x0][0x2f0], RZ ;  /* 0x0000bc0041157a24 */ /* 0x000fe200078e02ff */
[----:B------:R-:W-:Y:S01]  /*4180*/  HADD2.F32 R23, -RZ, R10.H0_H0 ;  /* 0x2000000aff177230 */ /* 0x000fe20000004100 */
[----:B------:R-:W-:Y:S01]  /*4190*/  FFMA.FTZ R140, R77, R127, R140 ;  /* 0x0000007f4d8c7223 */ /* 0x000fe2000001008c */
[----:B-1----:R-:W-:Y:S01]  /*41a0*/  HADD2.F32 R24, -RZ, R11.H0_H0 ;  /* 0x2000000bff187230 */ /* 0x002fe20000004100 */
[----:B------:R-:W-:-:S02]  /*41b0*/  FMUL.FTZ R34, R34, R133 ;  /* 0x0000008522227220 */ /* 0x000fc40000410000 */
[----:B------:R-:W-:Y:S02]  /*41c0*/  FFMA.FTZ R140, R75, R20, R140 ;  /* 0x000000144b8c7223 */ /* 0x000fe4000001008c */
[C---:B------:R-:W-:Y:S02]  /*41d0*/  IMAD R25, R66.reuse, c[0x0][0x2f4], R21 ;  /* 0x0000bd0042197a24 */ /* 0x040fe400078e0215 */
[----:B------:R-:W-:Y:S02]  /*41e0*/  FMUL.FTZ R73, R73, R34 ;  /* 0x0000002249497220 */ /* 0x000fe40000410000 */
[----:B------:R-:W-:Y:S02]  /*41f0*/  FMUL.FTZ R122, R69, R122 ;  /* 0x0000007a457a7220 */ /* 0x000fe40000410000 */
[----:B------:R-:W-:-:S04]  /*4200*/  IMAD.WIDE.U32 R20, R66, c[0x0][0x2f0], R114 ;  /* 0x0000bc0042147a25 */ /* 0x000fc800078e0072 */
        /* <DEDUP_REMOVED lines=8> */
[----:B------:R-:W-:Y:S01]  /*4290*/  FMUL.FTZ R69, R102, R101 ;  /* 0x0000006566457220 */ /* 0x000fe20000410000 */
[----:B------:R-:W-:Y:S01]  /*42a0*/  ISETP.NE.U32.AND P0, PT, RZ, c[0x0][0x270], PT ;  /* 0x00009c00ff007a0c */ /* 0x000fe20003f05070 */
[----:B------:R-:W-:Y:S01]  /*42b0*/  FMUL.FTZ R126, R31, R126 ;  /* 0x0000007e1f7e7220 */ /* 0x000fe20000410000 */
[----:B------:R-:W-:Y:S01]  /*42c0*/  MOV R25, c[0x0][0x16c] ;  /* 0x00005b0000197a02 */ /* 0x000fe20000000f00 */
[----:B------:R-:W-:Y:S01]  /*42d0*/  FFMA.FTZ R140, R69, R21, R140 ;  /* 0x00000015458c7223 */ /* 0x000fe2000001008c */
[----:B------:R-:W-:Y:S01]  /*42e0*/  ISETP.NE.AND.EX P0, PT, RZ, c[0x0][0x274], PT, P0 ;  /* 0x00009d00ff007a0c */ /* 0x000fe20003f05300 */
[----:B------:R-:W-:Y:S01]  /*42f0*/  IMAD.WIDE R20, R45, 0x10, R22 ;  /* 0x000000102d147825 */ /* 0x000fe200078e0216 */
[----:B------:R-:W-:-:S03]  /*4300*/  ISETP.GE.AND P1, PT, R25, 0x1, PT ;  /* 0x000000011900780c */ /* 0x000fc60003f26270 */
[----:B------:R-:W-:Y:S01]  /*4310*/  FMUL.FTZ R67, R99, R126 ;  /* 0x0000007e63437220 */ /* 0x000fe20000410000 */
[----:B--2---:R1:W-:Y:S01]  /*4320*/  STG.E.128 [R20.64], R12 ;  /* 0x0000000c14007986 */ /* 0x0043e2000c101d04 */
[----:B------:R-:W-:Y:S02]  /*4330*/  FMUL.FTZ R29, R29, R138 ;  /* 0x0000008a1d1d7220 */ /* 0x000fe40000410000 */
[----:B------:R-:W-:Y:S01]  /*4340*/  FFMA.FTZ R140, R67, R24, R140 ;  /* 0x00000018438c7223 */ /* 0x000fe2000001008c */
[----:B0-----:R1:W-:Y:S01]  /*4350*/  STG.E.128 [R20.64+0x200], R16 ;  /* 0x0002001014007986 */ /* 0x0013e2000c101d04 */
[----:B------:R-:W-:Y:S02]  /*4360*/  FMUL.FTZ R99, R100, R29 ;  /* 0x0000001d64637220 */ /* 0x000fe40000410000 */
[----:B------:R-:W-:Y:S05]  /*4370*/  @!P0 BRA `(.L_x_6615) ;  /* 0x000002b000008947 */ /* 0x000fea0003800000 */
[----:B------:R-:W-:Y:S01]  /*4380*/  BAR.SYNC.DEFER_BLOCKING 0x0 ;  /* 0x0000000000007b1d */ /* 0x000fe20000010000 */
[----:B-1----:R-:W-:Y:S02]  /*4390*/  FMUL.FTZ R12, R32, R105 ;  /* 0x00000069200c7220 */ /* 0x002fe40000410000 */
        /* <DEDUP_REMOVED lines=41> */
.L_x_6615:
        /* <DEDUP_REMOVED lines=28> */
[----:B------:R-:W-:Y:S01]  /*47f0*/  IADD3 R132, R0, -0x1, RZ ;  /* 0xffffffff00847810 */ /* 0x000fe20007ffe0ff */
[----:B------:R-:W-:Y:S01]  /*4800*/  CS2R R134, SRZ ;  /* 0x0000000000867805 */ /* 0x000fe2000001ff00 */
[----:B------:R-:W-:Y:S02]  /*4810*/  MOV R133, RZ ;  /* 0x000000ff00857202 */ /* 0x000fe40000000f00 */
[----:B01----:R-:W-:Y:S02]  /*4820*/  LEA.HI R12, R132, R132, RZ, 0x1 ;  /* 0x00000084840c7211 */ /* 0x003fe400078f08ff */
[----:B------:R-:W-:-:S02]  /*4830*/  MOV R131, RZ ;  /* 0x000000ff00837202 */ /* 0x000fc40000000f00 */
[----:B------:R-:W-:-:S04]  /*4840*/  LOP3.LUT R13, R12, 0xfffffe, RZ, 0xc0, !PT ;  /* 0x00fffffe0c0d7812 */ /* 0x000fc800078ec0ff */
[----:B------:R-:W-:Y:S02]  /*4850*/  IADD3 R132, R132, -R13, RZ ;  /* 0x8000000d84847210 */ /* 0x000fe40007ffe0ff */
.L_x_6653:
        /* <DEDUP_REMOVED lines=28> */
[----:B--2---:R-:W-:Y:S04]  /*4a20*/  STS.128 [R58.X16], R12 ;  /* 0x0000000c3a007388 */ /* 0x004fe8000000cc00 */
[----:B---3--:R-:W-:Y:S01]  /*4a30*/  STS.128 [R58.X16+0x200], R16 ;  /* 0x000200103a007388 */ /* 0x008fe2000000cc00 */
[----:B------:R-:W-:-:S06]  /*4a40*/  NOP ;  /* 0x0000000000007918 */ /* 0x000fcc0000000000 */
[----:B------:R-:W2:Y:S04]  /*4a50*/  LDG.E.128 R20, [R28.64] ;  /* 0x000000041c147981 */ /* 0x000ea8000c1e1d00 */
[----:B------:R-:W3:Y:S01]  /*4a60*/  LDG.E.128 R24, [R28.64+0x200] ;  /* 0x000200041c187981 */ /* 0x000ee2000c1e1d00 */
[C---:B------:R-:W-:Y:S02]  /*4a70*/  LOP3.LUT P0, RZ, R59.reuse, 0x1f, RZ, 0xc0, !PT ;  /* 0x0000001f3bff7812 */ /* 0x040fe4000780c0ff */
[C---:B------:R-:W-:Y:S01]  /*4a80*/  ISETP.NE.AND P1, PT, R59.reuse, RZ, PT ;  /* 0x000000ff3b00720c */ /* 0x040fe20003f25270 */
[----:B------:R-:W-:Y:S01]  /*4a90*/  LDS.128 R12, [R44] ;  /* 0x000000002c0c7984 */ /* 0x000fe20000000c00 */
[----:B------:R-:W-:Y:S02]  /*4aa0*/  ISETP.LT.OR P2, PT, R0, 0x2, P0 ;  /* 0x000000020000780c */ /* 0x000fe40000741670 */
[----:B------:R-:W-:Y:S01]  /*4ab0*/  IADD3 R32, R59, 0x200, RZ ;  /* 0x000002003b207810 */ /* 0x000fe20007ffe0ff */
[----:B------:R-:W0:Y:S01]  /*4ac0*/  LDS.128 R16, [R44+0x10] ;  /* 0x000010002c107984 */ /* 0x000e220000000c00 */
[----:B----4-:R-:W-:-:S04]  /*4ad0*/  FMUL.FTZ R181, R136, 1.4426950216293334961 ;  /* 0x3fb8aa3b88b57820 */ /* 0x010fc80000410000 */
[----:B------:R-:W-:-:S06]  /*4ae0*/  FMUL.FTZ R178, R181, R97 ;  /* 0x00000061b5b27220 */ /* 0x000fcc0000410000 */
[----:B------:R-:W1:Y:S01]  /*4af0*/  MUFU.EX2 R178, R178 ;  /* 0x000000b200b27308 */ /* 0x000e620000000800 */
[----:B------:R-:W-:Y:S02]  /*4b00*/  @!P1 LEA R32, R132, R133, 0x8 ;  /* 0x0000008584209211 */ /* 0x000fe400078e40ff */
[----:B------:R-:W-:Y:S02]  /*4b10*/  @!P2 IADD3 R30, R0, -0x2, RZ ;  /* 0xfffffffe001ea810 */ /* 0x000fe40007ffe0ff */
[----:B------:R-:W-:-:S03]  /*4b20*/  SHF.L.U32 R141, R32, 0x2, RZ ;  /* 0x00000002208d7819 */ /* 0x000fc600000006ff */
[----:B------:R-:W-:Y:S01]  /*4b30*/  @!P2 IMAD R139, R30, c[0x0][0x16c], R133 ;  /* 0x00005b001e8baa24 */ /* 0x000fe200078e0285 */
[----:B------:R-:W-:-:S03]  /*4b40*/  HFMA2.MMA R180, -RZ, RZ, 0, 0 ;  /* 0x00000000ffb47435 */ /* 0x000fc600000001ff */
[----:B------:R-:W-:-:S04]  /*4b50*/  @!P2 IMAD.WIDE R138, R139, 0x8, R40 ;  /* 0x000000088b8aa825 */ /* 0x000fc800078e0228 */
[C---:B------:R-:W-:Y:S01]  /*4b60*/  FMUL.FTZ R152, R181.reuse, R94 ;  /* 0x0000005eb5987220 */ /* 0x040fe20000410000 */
[----:B------:R-:W-:Y:S01]  /*4b70*/  HADD2.F32 R179, -RZ, R4.H1_H1 ;  /* 0x30000004ffb37230 */ /* 0x000fe20000004100 */
[----:B------:R-:W-:-:S04]  /*4b80*/  FMUL.FTZ R153, R181, R92 ;  /* 0x0000005cb5997220 */ /* 0x000fc80000410000 */
[----:B------:R-:W-:Y:S01]  /*4b90*/  MUFU.EX2 R152, R152 ;  /* 0x0000009800987308 */ /* 0x000fe20000000800 */
[----:B------:R-:W-:Y:S01]  /*4ba0*/  FMUL.FTZ R156, R181, R90 ;  /* 0x0000005ab59c7220 */ /* 0x000fe20000410000 */
[----:B------:R-:W-:Y:S01]  /*4bb0*/  HADD2.F32 R177, -RZ, R5.H0_H0 ;  /* 0x20000005ffb17230 */ /* 0x000fe20000004100 */
[----:B------:R-:W-:Y:S01]  /*4bc0*/  FMUL.FTZ R166, R179, R96 ;  /* 0x00000060b3a67220 */ /* 0x000fe20000410000 */
[----:B0-----:R-:W-:Y:S01]  /*4bd0*/  HADD2.F32 R148, -RZ, R18.H0_H0 ;  /* 0x20000012ff947230 */ /* 0x001fe20000004100 */
[----:B------:R-:W-:-:S03]  /*4be0*/  FMUL.FTZ R157, R181, R88 ;  /* 0x00000058b59d7220 */ /* 0x000fc60000410000 */
[----:B------:R-:W-:Y:S01]  /*4bf0*/  MUFU.EX2 R153, R153 ;  /* 0x0000009900997308 */ /* 0x000fe20000000800 */
[----:B------:R-:W-:Y:S01]  /*4c00*/  FMUL.FTZ R174, R181, R68 ;  /* 0x00000044b5ae7220 */ /* 0x000fe20000410000 */
[----:B------:R-:W-:Y:S01]  /*4c10*/  HADD2.F32 R149, -RZ, R18.H1_H1 ;  /* 0x30000012ff957230 */ /* 0x000fe20000004100 */
[----:B------:R-:W-:Y:S01]  /*4c20*/  FMUL.FTZ R201, R177, R94 ;  /* 0x0000005eb1c97220 */ /* 0x000fe20000410000 */
[----:B------:R-:W-:Y:S01]  /*4c30*/  HADD2.F32 R175, -RZ, R5.H1_H1 ;  /* 0x30000005ffaf7230 */ /* 0x000fe20000004100 */
[----:B------:R-:W-:-:S03]  /*4c40*/  FMUL.FTZ R229, R181, R82 ;  /* 0x00000052b5e57220 */ /* 0x000fc60000410000 */
[----:B------:R-:W-:Y:S01]  /*4c50*/  MUFU.EX2 R156, R156 ;  /* 0x0000009c009c7308 */ /* 0x000fe20000000800 */
[C---:B------:R-:W-:Y:S01]  /*4c60*/  FMUL.FTZ R219, R181.reuse, R80 ;  /* 0x00000050b5db7220 */ /* 0x040fe20000410000 */
[----:B------:R-:W-:Y:S01]  /*4c70*/  HADD2.F32 R173, -RZ, R6.H0_H0 ;  /* 0x20000006ffad7230 */ /* 0x000fe20000004100 */
[C---:B------:R-:W-:Y:S02]  /*4c80*/  FMUL.FTZ R200, R181.reuse, R78 ;  /* 0x0000004eb5c87220 */ /* 0x040fe40000410000 */
[C---:B------:R-:W-:Y:S02]  /*4c90*/  FMUL.FTZ R202, R181.reuse, R76 ;  /* 0x0000004cb5ca7220 */ /* 0x040fe40000410000 */
[C---:B------:R-:W-:Y:S02]  /*4ca0*/  FMUL.FTZ R204, R181.reuse, R74 ;  /* 0x0000004ab5cc7220 */ /* 0x040fe40000410000 */
[C---:B------:R-:W-:Y:S02]  /*4cb0*/  FMUL.FTZ R182, R181.reuse, R72 ;  /* 0x00000048b5b67220 */ /* 0x040fe40000410000 */
[----:B------:R-:W-:Y:S01]  /*4cc0*/  FMUL.FTZ R172, R181, R70 ;  /* 0x00000046b5ac7220 */ /* 0x000fe20000410000 */
[----:B------:R-:W-:Y:S01]  /*4cd0*/  MUFU.EX2 R157, R157 ;  /* 0x0000009d009d7308 */ /* 0x000fe20000000800 */
[----:B------:R-:W-:Y:S01]  /*4ce0*/  FMUL.FTZ R164, R175, R92 ;  /* 0x0000005cafa47220 */ /* 0x000fe20000410000 */
[----:B------:R-:W-:Y:S01]  /*4cf0*/  HADD2.F32 R140, -RZ, R14.H0_H0 ;  /* 0x2000000eff8c7230 */ /* 0x000fe20000004100 */
[----:B------:R-:W-:Y:S01]  /*4d00*/  FMUL.FTZ R199, R173, R90 ;  /* 0x0000005aadc77220 */ /* 0x000fe20000410000 */
[----:B------:R-:W-:-:S04]  /*4d10*/  HADD2.F32 R171, -RZ, R6.H1_H1 ;  /* 0x30000006ffab7230 */ /* 0x000fc80000004100 */
[----:B------:R-:W-:Y:S01]  /*4d20*/  MUFU.EX2 R174, R174 ;  /* 0x000000ae00ae7308 */ /* 0x000fe20000000800 */
[--C-:B------:R-:W-:Y:S01]  /*4d30*/  HADD2.F32 R169, -RZ, R7.reuse.H0_H0 ;  /* 0x20000007ffa97230 */ /* 0x100fe20000004100 */
[----:B------:R-:W-:Y:S01]  /*4d40*/  FMUL.FTZ R162, R171, R88 ;  /* 0x00000058aba27220 */ /* 0x000fe20000410000 */
[----:B------:R-:W-:Y:S01]  /*4d50*/  HADD2.F32 R167, -RZ, R7.H1_H1 ;  /* 0x30000007ffa77230 */ /* 0x000fe20000004100 */
[----:B------:R-:W-:Y:S01]  /*4d60*/  FMUL.FTZ R185, R140, R199 ;  /* 0x000000c78cb97220 */ /* 0x000fe20000410000 */
[----:B------:R-:W-:-:S03]  /*4d70*/  HADD2.F32 R165, -RZ, R8.H0_H0 ;  /* 0x20000008ffa57230 */ /* 0x000fc60000004100 */
[----:B------:R-:W-:Y:S01]  /*4d80*/  MUFU.EX2 R229, R229 ;  /* 0x000000e500e57308 */ /* 0x000fe20000000800 */
[----:B------:R-:W-:Y:S02]  /*4d90*/  HADD2.F32 R163, -RZ, R8.H1_H1 ;  /* 0x30000008ffa37230 */ /* 0x000fe40000004100 */
[--C-:B------:R-:W-:Y:S02]  /*4da0*/  HADD2.F32 R161, -RZ, R9.reuse.H0_H0 ;  /* 0x20000009ffa17230 */ /* 0x100fe40000004100 */
[----:B------:R-:W-:-:S03]  /*4db0*/  HADD2.F32 R159, -RZ, R9.H1_H1 ;  /* 0x30000009ff9f7230 */ /* 0x000fc60000004100 */
[----:B------:R-:W-:Y:S01]  /*4dc0*/  MUFU.EX2 R219, R219 ;  /* 0x000000db00db7308 */ /* 0x000fe20000000800 */
[----:B------:R-:W-:-:S07]  /*4dd0*/  HADD2.F32 R142, -RZ, R15.H0_H0 ;  /* 0x2000000fff8e7230 */ /* 0x000fce0000004100 */
[----:B------:R-:W-:Y:S01]  /*4de0*/  MUFU.EX2 R200, R200 ;  /* 0x000000c800c87308 */ /* 0x000fe20000000800 */
[----:B------:R-:W-:-:S07]  /*4df0*/  HADD2.F32 R144, -RZ, R15.H1_H1 ;  /* 0x3000000fff907230 */ /* 0x000fce0000004100 */
[----:B------:R-:W-:Y:S01]  /*4e00*/  MUFU.EX2 R202, R202 ;  /* 0x000000ca00ca7308 */ /* 0x000fe20000000800 */
[----:B------:R-:W-:-:S07]  /*4e10*/  HADD2.F32 R143, -RZ, R16.H0_H0 ;  /* 0x20000010ff8f7230 */ /* 0x000fce0000004100 */
[----:B------:R-:W-:Y:S01]  /*4e20*/  MUFU.EX2 R204, R204 ;  /* 0x000000cc00cc7308 */ /* 0x000fe20000000800 */
[----:B------:R-:W-:-:S07]  /*4e30*/  HADD2.F32 R145, -RZ, R16.H1_H1 ;  /* 0x30000010ff917230 */ /* 0x000fce0000004100 */
[----:B------:R-:W-:Y:S01]  /*4e40*/  MUFU.EX2 R182, R182 ;  /* 0x000000b600b67308 */ /* 0x000fe20000000800 */
[----:B------:R-:W-:-:S07]  /*4e50*/  HADD2.F32 R146, -RZ, R17.H0_H0 ;  /* 0x20000011ff927230 */ /* 0x000fce0000004100 */
[----:B------:R-:W-:Y:S01]  /*4e60*/  MUFU.EX2 R172, R172 ;  /* 0x000000ac00ac7308 */ /* 0x000fe20000000800 */
[----:B------:R-:W-:Y:S01]  /*4e70*/  HADD2.F32 R147, -RZ, R17.H1_H1 ;  /* 0x30000011ff937230 */ /* 0x000fe20000004100 */
[----:B------:R-:W-:Y:S01]  /*4e80*/  FMUL.FTZ R197, R169, R86 ;  /* 0x00000056a9c57220 */ /* 0x000fe20000410000 */
        /* <DEDUP_REMOVED lines=10> */
[----:B------:R-:W-:Y:S01]  /*4f30*/  FMUL.FTZ R237, R146, R193 ;  /* 0x000000c192ed7220 */ /* 0x000fe20000410000 */
[----:B--2---:R0:W-:Y:S04]  /*4f40*/  STS.128 [R58.X16+0x420], R20 ;  /* 0x000420143a007388 */ /* 0x0041e8000000cc00 */
[----:B---3--:R2:W-:Y:S01]  /*4f50*/  STS.128 [R58.X16+0x620], R24 ;  /* 0x000620183a007388 */ /* 0x0085e2000000cc00 */
[----:B------:R-:W-:-:S06]  /*4f60*/  NOP ;  /* 0x0000000000007918 */ /* 0x000fcc0000000000 */
[----:B------:R-:W3:Y:S04]  /*4f70*/  LDS.128 R28, [R44+0x420] ;  /* 0x000420002c1c7984 */ /* 0x000ee80000000c00 */
[----:B------:R-:W4:Y:S04]  /*4f80*/  LDS.128 R32, [R44+0x430] ;  /* 0x000430002c207984 */ /* 0x000f280000000c00 */
[----:B-1----:R1:W-:Y:S04]  /*4f90*/  STS [R141+0x1af8], R178 ;  /* 0x001af8b28d007388 */ /* 0x0023e80000000800 */
[----:B------:R-:W-:Y:S01]  /*4fa0*/  BAR.SYNC.DEFER_BLOCKING 0x0 ;  /* 0x0000000000007b1d */ /* 0x000fe20000010000 */
[----:B0-----:R-:W-:-:S06]  /*4fb0*/  FMUL.FTZ R21, R181, R96 ;  /* 0x00000060b5157220 */ /* 0x001fcc0000410000 */
[----:B------:R-:W0:Y:S01]  /*4fc0*/  MUFU.EX2 R21, R21 ;  /* 0x0000001500157308 */ /* 0x000e220000000800 */
[----:B------:R0:W5:Y:S01]  /*4fd0*/  @!P2 LDG.E R180, [R138.64+0x4] ;  /* 0x000004048ab4a981 */ /* 0x000162000c1e1900 */
[----:B------:R-:W-:Y:S01]  /*4fe0*/  ISETP.NE.AND P2, PT, R59, 0x1f, PT ;  /* 0x0000001f3b00780c */ /* 0x000fe20003f45270 */
[--C-:B--2---:R-:W-:Y:S02]  /*4ff0*/  HADD2.F32 R26, -RZ, R12.reuse.H0_H0 ;  /* 0x2000000cff1a7230 */ /* 0x104fe40000004100 */
[----:B------:R-:W-:Y:S02]  /*5000*/  HADD2.F32 R27, -RZ, R12.H1_H1 ;  /* 0x3000000cff1b7230 */ /* 0x000fe40000004100 */
[--C-:B---3--:R-:W-:Y:S02]  /*5010*/  HADD2.F32 R170, -RZ, R28.reuse.H0_H0 ;  /* 0x2000001cffaa7230 */ /* 0x108fe40000004100 */
[----:B------:R-:W-:-:S06]  /*5020*/  HADD2.F32 R12, -RZ, R28.H1_H1 ;  /* 0x3000001cff0c7230 */ /* 0x000fcc0000004100 */
[----:B------:R2:W3:Y:S01]  /*5030*/  @P2 LDS R239, [R59.X4+0x22fc] ;  /* 0x0022fc003bef2984 */ /* 0x0004e20000004800 */
[----:B------:R-:W-:Y:S02]  /*5040*/  HADD2.F32 R28, -RZ, R4.H0_H0 ;  /* 0x20000004ff1c7230 */ /* 0x000fe40000004100 */
[----:B0-----:R-:W-:-:S03]  /*5050*/  HADD2.F32 R138, -RZ, R13.H0_H0 ;  /* 0x2000000dff8a7230 */ /* 0x001fc60000004100 */
[----:B------:R-:W-:Y:S01]  /*5060*/  FMUL.FTZ R203, R28, R97 ;  /* 0x000000611ccb7220 */ /* 0x000fe20000410000 */
[----:B------:R-:W-:Y:S01]  /*5070*/  HADD2.F32 R139, -RZ, R13.H1_H1 ;  /* 0x3000000dff8b7230 */ /* 0x000fe20000004100 */
[----:B------:R-:W-:Y:S02]  /*5080*/  FMUL.FTZ R13, R178, R21 ;  /* 0x00000015b20d7220 */ /* 0x000fe40000410000 */
[----:B------:R-:W-:Y:S02]  /*5090*/  FMUL.FTZ R183, R26, R203 ;  /* 0x000000cb1ab77220 */ /* 0x000fe40000410000 */
[----:B------:R-:W-:Y:S02]  /*50a0*/  FMUL.FTZ R18, R27, R166 ;  /* 0x000000a61b127220 */ /* 0x000fe40000410000 */
[C---:B------:R-:W-:Y:S02]  /*50b0*/  FMUL.FTZ R20, R181.reuse, R86 ;  /* 0x00000056b5147220 */ /* 0x040fe40000410000 */
[----:B------:R-:W-:-:S02]  /*50c0*/  FMUL.FTZ R24, R181, R84 ;  /* 0x00000054b5187220 */ /* 0x000fc40000410000 */
[----:B------:R-:W-:Y:S02]  /*50d0*/  FMUL.FTZ R216, R152, R13 ;  /* 0x0000000d98d87220 */ /* 0x000fe40000410000 */
[----:B------:R-:W-:Y:S02]  /*50e0*/  FMUL.FTZ R181, R138, R201 ;  /* 0x000000c98ab57220 */ /* 0x000fe40000410000 */
[----:B------:R-:W-:Y:S01]  /*50f0*/  FFMA.FTZ R13, R21, R183, R18 ;  /* 0x000000b7150d7223 */ /* 0x000fe20000010012 */
[----:B------:R-:W0:Y:S01]  /*5100*/  MUFU.EX2 R20, R20 ;  /* 0x0000001400147308 */ /* 0x000e220000000800 */
[----:B------:R-:W-:Y:S01]  /*5110*/  FMUL.FTZ R186, R139, R164 ;  /* 0x000000a48bba7220 */ /* 0x000fe20000410000 */
[----:B-1----:R-:W-:Y:S01]  /*5120*/  HADD2.F32 R141, -RZ, R14.H1_H1 ;  /* 0x3000000eff8d7230 */ /* 0x002fe20000004100 */
[----:B------:R-:W-:Y:S01]  /*5130*/  FFMA.FTZ R13, R152, R13, R181 ;  /* 0x0000000d980d7223 */ /* 0x000fe200000100b5 */
[--C-:B------:R-:W-:Y:S02]  /*5140*/  HADD2.F32 R168, -RZ, R29.reuse.H0_H0 ;  /* 0x2000001dffa87230 */ /* 0x100fe40000004100 */
[----:B------:R-:W-:-:S02]  /*5150*/  HADD2.F32 R14, -RZ, R29.H1_H1 ;  /* 0x3000001dff0e7230 */ /* 0x000fc40000004100 */
[----:B------:R-:W1:Y:S01]  /*5160*/  MUFU.EX2 R24, R24 ;  /* 0x0000001800187308 */ /* 0x000e620000000800 */
[--C-:B------:R-:W-:Y:S02]  /*5170*/  HADD2.F32 R22, -RZ, R31.reuse.H0_H0 ;  /* 0x2000001fff167230 */ /* 0x100fe40000004100 */
[----:B------:R-:W-:Y:S02]  /*5180*/  HADD2.F32 R208, -RZ, R31.H1_H1 ;  /* 0x3000001fffd07230 */ /* 0x000fe40000004100 */
[--C-:B----4-:R-:W-:Y:S02]  /*5190*/  HADD2.F32 R188, -RZ, R33.reuse.H0_H0 ;  /* 0x20000021ffbc7230 */ /* 0x110fe40000004100 */
[----:B------:R-:W-:Y:S02]  /*51a0*/  HADD2.F32 R192, -RZ, R33.H1_H1 ;  /* 0x30000021ffc07230 */ /* 0x000fe40000004100 */
[--C-:B------:R-:W-:Y:S02]  /*51b0*/  HADD2.F32 R212, -RZ, R35.reuse.H0_H0 ;  /* 0x20000023ffd47230 */ /* 0x100fe40000004100 */
[----:B------:R-:W-:Y:S01]  /*51c0*/  HADD2.F32 R214, -RZ, R35.H1_H1 ;  /* 0x30000023ffd67230 */ /* 0x000fe20000004100 */
[----:B------:R-:W-:Y:S01]  /*51d0*/  FFMA.FTZ R13, R153, R13, R186 ;  /* 0x0000000d990d7223 */ /* 0x000fe200000100ba */
[----:B------:R-:W-:-:S02]  /*51e0*/  HADD2.F32 R35, -RZ, R10.H0_H0 ;  /* 0x2000000aff237230 */ /* 0x000fc40000004100 */
[----:B------:R-:W-:Y:S02]  /*51f0*/  HADD2.F32 R33, -RZ, R10.H1_H1 ;  /* 0x3000000aff217230 */ /* 0x000fe40000004100 */
[--C-:B------:R-:W-:Y:S02]  /*5200*/  HADD2.F32 R31, -RZ, R11.reuse.H0_H0 ;  /* 0x2000000bff1f7230 */ /* 0x100fe40000004100 */
        /* <DEDUP_REMOVED lines=17> */
[C---:B------:R-:W-:Y:S02]  /*5320*/  FFMA.FTZ R13, R156.reuse, R13, R185 ;  /* 0x0000000d9c0d7223 */ /* 0x040fe400000100b9 */
        /* <DEDUP_REMOVED lines=19> */
[----:B------:R-:W-:Y:S01]  /*5460*/  FFMA.FTZ R14, R157, R13, R190 ;  /* 0x0000000d9d0e7223 */ /* 0x000fe200000100be */
[----:B------:R-:W-:Y:S05]  /*5470*/  @P2 BRA `(.L_x_6618) ;  /* 0x0000008000002947 */ /* 0x000fea0003800000 */
[----:B0123--:R-:W-:Y:S02]  /*5480*/  ISETP.NE.AND P3, PT, R0, c[0x0][0x174], PT ;  /* 0x00005d0000007a0c */ /* 0x00ffe40003f65270 */
[----:B------:R-:W-:-:S11]  /*5490*/  MOV R239, 0x3f800000 ;  /* 0x3f80000000ef7802 */ /* 0x000fd60000000f00 */
[----:B------:R-:W-:-:S04]  /*54a0*/  @P3 IADD3 R13, -R47, c[0x0][0x174], RZ ;  /* 0x00005d002f0d3a10 */ /* 0x000fc80007ffe1ff */
[----:B------:R-:W-:-:S04]  /*54b0*/  @P3 LEA.HI R12, R13, R13, RZ, 0x1 ;  /* 0x0000000d0d0c3211 */ /* 0x000fc800078f08ff */
[----:B------:R-:W-:-:S04]  /*54c0*/  @P3 LOP3.LUT R12, R12, 0xfffffe, RZ, 0xc0, !PT ;  /* 0x00fffffe0c0c3812 */ /* 0x000fc800078ec0ff */
[----:B------:R-:W-:-:S04]  /*54d0*/  @P3 IADD3 R12, -R12, R13, RZ ;  /* 0x0000000d0c0c3210 */ /* 0x000fc80007ffe1ff */
[----:B------:R-:W-:-:S05]  /*54e0*/  @P3 LEA R12, R12, R133, 0x8 ;  /* 0x000000850c0c3211 */ /* 0x000fca00078e40ff */
[----:B------:R0:W1:Y:S02]  /*54f0*/  @P3 LDS R239, [R12.X4+0x1af8] ;  /* 0x001af8000cef3984 */ /* 0x0000640000004800 */
.L_x_6618:
[----:B0123--:R-:W-:Y:S05]  /*5500*/  BSYNC B0 ;  /* 0x0000000000007941 */ /* 0x00ffea0003800000 */
.L_x_6617:
[----:B------:R-:W-:Y:S01]  /*5510*/  FMUL.FTZ R17, R174, R239 ;  /* 0x000000efae117220 */ /* 0x000fe20000410000 */
[----:B------:R-:W-:Y:S01]  /*5520*/  ISETP.GE.AND P3, PT, R58, 0x1, PT ;  /* 0x000000013a00780c */ /* 0x000fe20003f66270 */
[----:B------:R-:W-:Y:S01]  /*5530*/  FMUL.FTZ R13, R157, R216 ;  /* 0x000000d89d0d7220 */ /* 0x000fe20000410000 */
[C---:B------:R-:W-:Y:S01]  /*5540*/  LOP3.LUT R194, R59.reuse, 0x1f, RZ, 0xc0, !PT ;  /* 0x0000001f3bc27812 */ /* 0x040fe200078ec0ff */
[----:B------:R-:W-:Y:S01]  /*5550*/  FFMA.FTZ R15, R172, R15, R227 ;  /* 0x0000000fac0f7223 */ /* 0x000fe200000100e3 */
[----:B------:R-:W-:Y:S01]  /*5560*/  ISETP.GE.OR P0, PT, R0, c[0x0][0x174], P0 ;  /* 0x00005d0000007a0c */ /* 0x000fe20000706670 */
[----:B------:R-:W-:Y:S01]  /*5570*/  FFMA.FTZ R14, R20, R14, R23 ;  /* 0x0000000e140e7223 */ /* 0x000fe20000010017 */
[C---:B------:R-:W-:Y:S01]  /*5580*/  ISETP.NE.AND P5, PT, R59.reuse, RZ, PT ;  /* 0x000000ff3b00720c */ /* 0x040fe20003fa5270 */
[----:B------:R-:W-:Y:S01]  /*5590*/  FMUL.FTZ R17, R172, R17 ;  /* 0x00000011ac117220 */ /* 0x000fe20000410000 */
[C---:B------:R-:W-:Y:S01]  /*55a0*/  IADD3 R222, R59.reuse, 0x1a0, RZ ;  /* 0x000001a03bde7810 */ /* 0x040fe20007ffe0ff */
[----:B------:R-:W-:Y:S01]  /*55b0*/  FMUL.FTZ R13, R20, R13 ;  /* 0x0000000d140d7220 */ /* 0x000fe20000410000 */
[C---:B------:R-:W-:Y:S01]  /*55c0*/  IADD3 R224, R59.reuse, 0x1c0, RZ ;  /* 0x000001c03be07810 */ /* 0x040fe20007ffe0ff */
[----:B------:R-:W-:Y:S01]  /*55d0*/  FFMA.FTZ R15, R182, R15, R211 ;  /* 0x0000000fb60f7223 */ /* 0x000fe200000100d3 */
[C---:B------:R-:W-:Y:S01]  /*55e0*/  IADD3 R220, R59.reuse, 0x180, RZ ;  /* 0x000001803bdc7810 */ /* 0x040fe20007ffe0ff */
[----:B------:R-:W-:Y:S01]  /*55f0*/  FFMA.FTZ R14, R24, R14, R19 ;  /* 0x0000000e180e7223 */ /* 0x000fe20000010013 */
[----:B------:R-:W-:Y:S01]  /*5600*/  IADD3 R226, R59, 0x1e0, RZ ;  /* 0x000001e03be27810 */ /* 0x000fe20007ffe0ff */
[----:B------:R-:W-:Y:S01]  /*5610*/  FMUL.FTZ R17, R182, R17 ;  /* 0x00000011b6117220 */ /* 0x000fe20000410000 */
[----:B------:R-:W-:Y:S01]  /*5620*/  LEA.HI.SX32 R220, R220, R59, 0x1b ;  /* 0x0000003bdcdc7211 */ /* 0x000fe200078fdaff */
[----:B------:R-:W-:Y:S01]  /*5630*/  FMUL.FTZ R12, R24, R13 ;  /* 0x0000000d180c7220 */ /* 0x000fe20000410000 */
[----:B------:R-:W-:Y:S01]  /*5640*/  BSSY B0, `(.L_x_6619) ;  /* 0x000016a000007945 */ /* 0x000fe20003800000 */
[----:B------:R-:W-:-:S02]  /*5650*/  FFMA.FTZ R15, R204, R15, R213 ;  /* 0x0000000fcc0f7223 */ /* 0x000fc400000100d5 */
[C---:B------:R-:W-:Y:S02]  /*5660*/  FFMA.FTZ R14, R229.reuse, R14, R196 ;  /* 0x0000000ee50e7223 */ /* 0x040fe400000100c4 */
[----:B------:R-:W-:Y:S02]  /*5670*/  FMUL.FTZ R17, R204, R17 ;  /* 0x00000011cc117220 */ /* 0x000fe40000410000 */
[----:B------:R-:W-:Y:S02]  /*5680*/  FMUL.FTZ R12, R229, R12 ;  /* 0x0000000ce50c7220 */ /* 0x000fe40000410000 */
[C---:B------:R-:W-:Y:S02]  /*5690*/  FFMA.FTZ R15, R202.reuse, R15, R215 ;  /* 0x0000000fca0f7223 */ /* 0x040fe400000100d7 */
[----:B------:R-:W-:Y:S02]  /*56a0*/  FFMA.FTZ R14, R219, R14, R198 ;  /* 0x0000000edb0e7223 */ /* 0x000fe400000100c6 */
[----:B------:R-:W-:-:S02]  /*56b0*/  FMUL.FTZ R17, R202, R17 ;  /* 0x00000011ca117220 */ /* 0x000fc40000410000 */
[C---:B------:R-:W-:Y:S02]  /*56c0*/  FMUL.FTZ R13, R219.reuse, R12 ;  /* 0x0000000cdb0d7220 */ /* 0x040fe40000410000 */
[C---:B------:R-:W-:Y:S02]  /*56d0*/  FFMA.FTZ R15, R200.reuse, R15, R217 ;  /* 0x0000000fc80f7223 */ /* 0x040fe400000100d9 */
[C---:B------:R-:W-:Y:S02]  /*56e0*/  FFMA.FTZ R14, R200.reuse, R14, R237 ;  /* 0x0000000ec80e7223 */ /* 0x040fe400000100ed */
[C---:B------:R-:W-:Y:S02]  /*56f0*/  FMUL.FTZ R12, R200.reuse, R17 ;  /* 0x00000011c80c7220 */ /* 0x040fe40000410000 */
[----:B------:R-:W-:Y:S02]  /*5700*/  FMUL.FTZ R13, R200, R13 ;  /* 0x0000000dc80d7220 */ /* 0x000fe40000410000 */
[----:B------:R-:W-:-:S02]  /*5710*/  FFMA.FTZ R15, R219, R15, R210 ;  /* 0x0000000fdb0f7223 */ /* 0x000fc400000100d2 */
[C---:B------:R-:W-:Y:S02]  /*5720*/  FFMA.FTZ R14, R202.reuse, R14, R25 ;  /* 0x0000000eca0e7223 */ /* 0x040fe40000010019 */
        /* <DEDUP_REMOVED lines=18> */
[----:B------:R-:W-:Y:S01]  /*5850*/  FMUL.FTZ R168, R91, R168 ;  /* 0x000000a85ba87220 */ /* 0x000fe20000410000 */
[----:B------:R-:W0:Y:S01]  /*5860*/  SHFL.UP PT, R13, R14, 0x1, RZ ;  /* 0x042000000e0d7989 */ /* 0x000e2200000e00ff */
[C---:B------:R-:W-:Y:S02]  /*5870*/  FFMA.FTZ R184, R156.reuse, R16, R209 ;  /* 0x000000109cb87223 */ /* 0x040fe400000100d1 */
[----:B------:R-:W-:Y:S01]  /*5880*/  FMUL.FTZ R16, R156, R15 ;  /* 0x0000000f9c107220 */ /* 0x000fe20000410000 */
[----:B------:R-:W1:Y:S01]  /*5890*/  SHFL.UP PT, R12, R17, 0x1, RZ ;  /* 0x04200000110c7989 */ /* 0x000e6200000e00ff */
[C---:B------:R-:W-:Y:S02]  /*58a0*/  FFMA.FTZ R184, R153.reuse, R184, R168 ;  /* 0x000000b899b87223 */ /* 0x040fe400000100a8 */
[----:B------:R-:W-:-:S02]  /*58b0*/  FMUL.FTZ R15, R153, R16 ;  /* 0x00000010990f7220 */ /* 0x000fc40000410000 */
        /* <DEDUP_REMOVED lines=37> */
[C---:B0-----:R-:W-:Y:S01]  /*5b10*/  @P3 FFMA.FTZ R14, R17.reuse, R13, R14 ;  /* 0x0000000d110e3223 */ /* 0x041fe2000001000e */
[----:B------:R-:W-:Y:S01]  /*5b20*/  MOV R13, RZ ;  /* 0x000000ff000d7202 */ /* 0x000fe20000000f00 */
[----:B-1----:R-:W-:Y:S01]  /*5b30*/  @P3 FMUL.FTZ R17, R17, R12 ;  /* 0x0000000c11113220 */ /* 0x002fe20000410000 */
[----:B------:R-:W-:Y:S01]  /*5b40*/  HFMA2.MMA R12, -RZ, RZ, 1.875, 0 ;  /* 0x3f800000ff0c7435 */ /* 0x000fe200000001ff */
[----:B------:R-:W-:Y:S01]  /*5b50*/  ISETP.GE.U32.AND P3, PT, R194, 0x18, PT ;  /* 0x00000018c200780c */ /* 0x000fe20003f66070 */
[----:B------:R-:W0:Y:S04]  /*5b60*/  SHFL.UP PT, R15, R14, 0x10, RZ ;  /* 0x060000000e0f7989 */ /* 0x000e2800000e00ff */
[----:B------:R-:W1:Y:S04]  /*5b70*/  SHFL.UP PT, R16, R17, 0x10, RZ ;  /* 0x0600000011107989 */ /* 0x000e6800000e00ff */
[----:B------:R-:W-:Y:S01]  /*5b80*/  @!P0 LDS.64 R12, [R133.X8+0x2378] ;  /* 0x00237800850c8984 */ /* 0x000fe20000008a00 */
[----:B------:R-:W-:-:S03]  /*5b90*/  ISETP.GE.AND P0, PT, R58, 0x10, PT ;  /* 0x000000103a00780c */ /* 0x000fc60003f06270 */
[C---:B--2---:R-:W-:Y:S02]  /*5ba0*/  @!P3 FFMA.FTZ R206, R235.reuse, R188, R206 ;  /* 0x000000bcebceb223 */ /* 0x044fe400000100ce */
[----:B---3--:R-:W-:Y:S02]  /*5bb0*/  @!P3 FMUL.FTZ R235, R235, R184 ;  /* 0x000000b8ebebb220 */ /* 0x008fe40000410000 */
[----:B-----5:R-:W-:Y:S04]  /*5bc0*/  SHFL.IDX PT, R184, R180, RZ, 0x1f ;  /* 0x00001fffb4b87589 */ /* 0x020fe800000e0000 */
[----:B------:R-:W2:Y:S04]  /*5bd0*/  SHFL.DOWN PT, R192, R206, 0x10, 0x1f ;  /* 0x0a001f00cec07f89 */ /* 0x000ea800000e0000 */
[----:B------:R-:W3:Y:S01]  /*5be0*/  SHFL.DOWN PT, R188, R235, 0x10, 0x1f ;  /* 0x0a001f00ebbc7f89 */ /* 0x000ee200000e0000 */
[----:B0-----:R-:W-:-:S02]  /*5bf0*/  @P0 FFMA.FTZ R14, R17, R15, R14 ;  /* 0x0000000f110e0223 */ /* 0x001fc4000001000e */
[----:B-1----:R-:W-:Y:S01]  /*5c00*/  @P0 FMUL.FTZ R17, R17, R16 ;  /* 0x0000001011110220 */ /* 0x002fe20000410000 */
[----:B------:R-:W-:Y:S01]  /*5c10*/  ISETP.GE.U32.AND P0, PT, R194, 0x10, PT ;  /* 0x00000010c200780c */ /* 0x000fe20003f06070 */
[----:B------:R-:W-:Y:S02]  /*5c20*/  IMAD R194, R155, c[0x0][0x2b8], RZ ;  /* 0x0000ae009bc27a24 */ /* 0x000fe400078e02ff */
[----:B------:R-:W-:Y:S01]  /*5c30*/  SHFL.UP PT, R14, R14, 0x1, RZ ;  /* 0x042000000e0e7989 */ /* 0x000fe200000e00ff */
[----:B------:R-:W-:Y:S01]  /*5c40*/  MOV R16, R59 ;  /* 0x0000003b00107202 */ /* 0x000fe20000000f00 */
[----:B------:R-:W-:Y:S02]  /*5c50*/  IMAD R243, R63, c[0x0][0x2bc], R194 ;  /* 0x0000af003ff37a24 */ /* 0x000fe400078e02c2 */
[----:B------:R-:W0:Y:S06]  /*5c60*/  SHFL.UP PT, R17, R17, 0x1, RZ ;  /* 0x0420000011117989 */ /* 0x000e2c00000e00ff */
[----:B--2---:R-:W-:-:S02]  /*5c70*/  @!P0 FFMA.FTZ R206, R235, R192, R206 ;  /* 0x000000c0ebce8223 */ /* 0x004fc400000100ce */
[----:B------:R-:W-:Y:S02]  /*5c80*/  IMAD R192, R155, c[0x0][0x298], RZ ;  /* 0x0000a6009bc07a24 */ /* 0x000fe400078e02ff */
[----:B---3--:R-:W-:Y:S01]  /*5c90*/  @!P0 FMUL.FTZ R235, R235, R188 ;  /* 0x000000bcebeb8220 */ /* 0x008fe20000410000 */
[----:B------:R-:W-:Y:S01]  /*5ca0*/  SHFL.DOWN PT, R212, R206, 0x1, 0x1f ;  /* 0x08201f00ced47f89 */ /* 0x000fe200000e0000 */
[----:B------:R-:W-:-:S03]  /*5cb0*/  IMAD R241, R63, c[0x0][0x29c], R192 ;  /* 0x0000a7003ff17a24 */ /* 0x000fc600078e02c0 */
[----:B------:R-:W-:Y:S04]  /*5cc0*/  SHFL.IDX PT, R188, R13, RZ, 0x1f ;  /* 0x00001fff0dbc7589 */ /* 0x000fe800000e0000 */
[----:B------:R-:W1:Y:S01]  /*5cd0*/  SHFL.DOWN PT, R245, R235, 0x1, 0x1f ;  /* 0x08201f00ebf57f89 */ /* 0x000e6200000e0000 */
[----:B0-----:R-:W-:Y:S01]  /*5ce0*/  @P1 FFMA.FTZ R184, R17, R184, R14 ;  /* 0x000000b811b81223 */ /* 0x001fe2000001000e */
[----:B------:R-:W-:Y:S02]  /*5cf0*/  HFMA2.MMA R17, -RZ, RZ, 0, 0 ;  /* 0x00000000ff117435 */ /* 0x000fe400000001ff */
[----:B------:R-:W-:Y:S01]  /*5d00*/  SHFL.IDX PT, R206, R206, RZ, 0x1f ;  /* 0x00001fffcece7589 */ /* 0x000fe200000e0000 */
[----:B------:R-:W-:-:S03]  /*5d10*/  FFMA.FTZ R178, R178, R184, R183 ;  /* 0x000000b8b2b27223 */ /* 0x000fc600000100b7 */
[----:B------:R-:W0:Y:S01]  /*5d20*/  SHFL.IDX PT, R235, R235, RZ, 0x1f ;  /* 0x00001fffebeb7589 */ /* 0x000e2200000e0000 */
[----:B------:R-:W-:Y:S02]  /*5d30*/  FFMA.FTZ R180, R21, R178, R18 ;  /* 0x000000b215b47223 */ /* 0x000fe40000010012 */
[----:B------:R-:W-:Y:S02]  /*5d40*/  IMAD R18, R154, c[0x0][0x2a0], RZ ;  /* 0x0000a8009a127a24 */ /* 0x000fe400078e02ff */
[----:B------:R-:W-:Y:S02]  /*5d50*/  FFMA.FTZ R184, R152, R180, R181 ;  /* 0x000000b498b87223 */ /* 0x000fe400000100b5 */
[----:B------:R-:W-:-:S04]  /*5d60*/  IMAD.WIDE.U32 R14, R63, c[0x0][0x298], R16 ;  /* 0x0000a6003f0e7a25 */ /* 0x000fc800078e0010 */
[----:B------:R-:W-:Y:S01]  /*5d70*/  FFMA.FTZ R186, R153, R184, R186 ;  /* 0x000000b899ba7223 */ /* 0x000fe200000100ba */
[----:B------:R-:W-:Y:S01]  /*5d80*/  IADD3 R15, R15, R241, RZ ;  /* 0x000000f10f0f7210 */ /* 0x000fe20007ffe0ff */
[----:B------:R-:W-:-:S04]  /*5d90*/  IMAD.WIDE.U32 R16, R63, c[0x0][0x2b8], R16 ;  /* 0x0000ae003f107a25 */ /* 0x000fc800078e0010 */
[----:B-1----:R-:W-:Y:S01]  /*5da0*/  @P2 FFMA.FTZ R188, R245, R188, R212 ;  /* 0x000000bcf5bc2223 */ /* 0x002fe200000100d4 */
[----:B------:R-:W-:Y:S01]  /*5db0*/  IADD3 R17, R17, R243, RZ ;  /* 0x000000f311117210 */ /* 0x000fe20007ffe0ff */
[----:B------:R-:W-:Y:S01]  /*5dc0*/  IMAD.WIDE.U32 R14, R61, c[0x0][0x2a0], R14 ;  /* 0x0000a8003d0e7a25 */ /* 0x000fe200078e000e */
[----:B------:R-:W-:-:S03]  /*5dd0*/  IADD3 R212, R47, -c[0x0][0x174], RZ ;  /* 0x80005d002fd47a10 */ /* 0x000fc60007ffe0ff */
        /* <DEDUP_REMOVED lines=13> */
[----:B------:R-:W-:Y:S02]  /*5eb0*/  IMAD R22, R154, c[0x0][0x2c0], RZ ;  /* 0x0000b0009a167a24 */ /* 0x000fe400078e02ff */
[----:B------:R-:W-:Y:S02]  /*5ec0*/  FFMA.FTZ R219, R219, R217, R210 ;  /* 0x000000d9dbdb7223 */ /* 0x000fe400000100d2 */
[----:B------:R-:W-:Y:S02]  /*5ed0*/  IMAD R225, R61, c[0x0][0x2a4], R18 ;  /* 0x0000a9003de17a24 */ /* 0x000fe400078e0212 */
[----:B------:R-:W-:Y:S02]  /*5ee0*/  FFMA.FTZ R229, R229, R219, R208 ;  /* 0x000000dbe5e57223 */ /* 0x000fe400000100d0 */
[----:B------:R-:W-:Y:S01]  /*5ef0*/  IMAD R239, R61, c[0x0][0x2c4], R22 ;  /* 0x0000b1003def7a24 */ /* 0x000fe200078e0216 */
[----:B------:R-:W-:Y:S01]  /*5f00*/  IADD3 R225, R15, R225, RZ ;  /* 0x000000e10fe17210 */ /* 0x000fe20007ffe0ff */
[----:B------:R-:W-:Y:S01]  /*5f10*/  IMAD.WIDE.U32 R16, R61, c[0x0][0x2c0], R16 ;  /* 0x0000b0003d107a25 */ /* 0x000fe200078e0010 */
[----:B------:R-:W-:-:S03]  /*5f20*/  LEA R22, P0, R14, c[0x0][0x318], 0x2 ;  /* 0x0000c6000e167a11 */ /* 0x000fc600078010ff */
[----:B------:R-:W-:Y:S01]  /*5f30*/  FFMA.FTZ R231, R24, R229, R231 ;  /* 0x000000e518e77223 */ /* 0x000fe200000100e7 */
[----:B------:R-:W-:Y:S01]  /*5f40*/  IADD3 R227, R17, R239, RZ ;  /* 0x000000ef11e37210 */ /* 0x000fe20007ffe0ff */
[----:B------:R-:W-:Y:S01]  /*5f50*/  IMAD R15, R212, -0x200, RZ ;  /* 0xfffffe00d40f7824 */ /* 0x000fe200078e02ff */
[----:B------:R-:W-:Y:S01]  /*5f60*/  LEA R18, P1, R16, c[0x0][0x320], 0x2 ;  /* 0x0000c80010127a11 */ /* 0x000fe200078210ff */
[----:B------:R-:W-:Y:S01]  /*5f70*/  FFMA.FTZ R223, R20, R231, R223 ;  /* 0x000000e714df7223 */ /* 0x000fe200000100df */
[----:B------:R-:W-:Y:S01]  /*5f80*/  LEA.HI.X R23, R14, c[0x0][0x31c], R225, 0x2, P0 ;  /* 0x0000c7000e177a11 */ /* 0x000fe200000f14e1 */
[----:B------:R-:W-:Y:S01]  /*5f90*/  FFMA.FTZ R200, R200, R198, R237 ;  /* 0x000000c6c8c87223 */ /* 0x000fe200000100ed */
[----:B------:R-:W-:Y:S01]  /*5fa0*/  LEA.HI.X R19, R16, c[0x0][0x324], R227, 0x2, P1 ;  /* 0x0000c90010137a11 */ /* 0x000fe200008f14e3 */
[----:B------:R-:W-:Y:S01]  /*5fb0*/  FFMA.FTZ R157, R157, R223, R176 ;  /* 0x000000df9d9d7223 */ /* 0x000fe200000100b0 */
[----:B------:R-:W-:Y:S01]  /*5fc0*/  SHF.L.U64.HI R17, R134, 0x2, R135 ;  /* 0x0000000286117819 */ /* 0x000fe20000010287 */
[----:B------:R-:W-:Y:S01]  /*5fd0*/  IMAD.WIDE R22, R15, 0x4, R22 ;  /* 0x000000040f167825 */ /* 0x000fe200078e0216 */
[----:B------:R-:W-:-:S03]  /*5fe0*/  IADD3 R20, P4, R2, R16, RZ ;  /* 0x0000001002147210 */ /* 0x000fc60007f9e0ff */
[----:B------:R-:W-:Y:S01]  /*5ff0*/  IMAD.WIDE R18, R15, 0x4, R18 ;  /* 0x000000040f127825 */ /* 0x000fe200078e0212 */
[----:B------:R-:W-:-:S03]  /*6000*/  SHF.L.U32 R15, R134, 0x2, RZ ;  /* 0x00000002860f7819 */ /* 0x000fc600000006ff */
[----:B------:R-:W-:Y:S02]  /*6010*/  FFMA.FTZ R209, R156, R157, R209 ;  /* 0x0000009d9cd17223 */ /* 0x000fe400000100d1 */
[C---:B------:R-:W-:Y:S02]  /*6020*/  IMAD R208, R17.reuse, c[0x0][0x2b0], RZ ;  /* 0x0000ac0011d07a24 */ /* 0x040fe400078e02ff */
[----:B------:R-:W-:Y:S02]  /*6030*/  IMAD R210, R17, c[0x0][0x2d0], RZ ;  /* 0x0000b40011d27a24 */ /* 0x000fe400078e02ff */
[----:B------:R-:W-:Y:S02]  /*6040*/  FFMA.FTZ R153, R153, R209, R168 ;  /* 0x000000d199997223 */ /* 0x000fe400000100a8 */
[----:B------:R-:W-:Y:S02]  /*6050*/  FFMA.FTZ R202, R202, R200, R25 ;  /* 0x000000c8caca7223 */ /* 0x000fe40000010019 */
[----:B------:R-:W-:-:S02]  /*6060*/  IMAD R17, R15, c[0x0][0x2b4], R208 ;  /* 0x0000ad000f117a24 */ /* 0x000fc400078e02d0 */
[----:B------:R-:W-:-:S04]  /*6070*/  IMAD.WIDE.U32 R22, R15, c[0x0][0x2b0], R22 ;  /* 0x0000ac000f167a25 */ /* 0x000fc800078e0016 */
[C---:B------:R-:W-:Y:S02]  /*6080*/  IMAD R237, R15.reuse, c[0x0][0x2d4], R210 ;  /* 0x0000b5000fed7a24 */ /* 0x040fe400078e02d2 */
[----:B------:R-:W-:Y:S01]  /*6090*/  IMAD.WIDE.U32 R24, R15, c[0x0][0x2d0], R18 ;  /* 0x0000b4000f187a25 */ /* 0x000fe200078e0012 */
[----:B------:R-:W-:Y:S02]  /*60a0*/  IADD3 R15, R23, R17, RZ ;  /* 0x00000011170f7210 */ /* 0x000fe40007ffe0ff */
[----:B------:R-:W-:Y:S01]  /*60b0*/  IADD3 R18, P3, R2, R14, RZ ;  /* 0x0000000e02127210 */ /* 0x000fe20007f7e0ff */
[----:B------:R-:W-:Y:S01]  /*60c0*/  FFMA.FTZ R187, R152, R153, R187 ;  /* 0x0000009998bb7223 */ /* 0x000fe200000100bb */
[----:B------:R-:W-:Y:S01]  /*60d0*/  IADD3 R17, R25, R237, RZ ;  /* 0x000000ed19117210 */ /* 0x000fe20007ffe0ff */
[----:B0-----:R-:W-:Y:S01]  /*60e0*/  FFMA.FTZ R13, R235, R13, R206 ;  /* 0x0000000deb0d7223 */ /* 0x001fe200000100ce */
[----:B------:R-:W-:Y:S01]  /*60f0*/  MOV R14, R22 ;  /* 0x00000016000e7202 */ /* 0x000fe20000000f00 */
[----:B------:R-:W-:Y:S01]  /*6100*/  FFMA.FTZ R25, R21, R187, R170 ;  /* 0x000000bb15197223 */ /* 0x000fe200000100aa */
[----:B------:R-:W-:Y:S01]  /*6110*/  P2R R19, PR, RZ, 0x20 ;  /* 0x00000020ff137803 */ /* 0x000fe20000000000 */
[----:B------:R-:W-:Y:S01]  /*6120*/  FMUL.FTZ R12, R235, R12 ;  /* 0x0000000ceb0c7220 */ /* 0x000fe20000410000 */
[----:B------:R-:W-:Y:S01]  /*6130*/  SHF.L.U32 R22, R59, 0x4, RZ ;  /* 0x000000043b167819 */ /* 0x000fe200000006ff */
[----:B------:R-:W-:Y:S01]  /*6140*/  FFMA.FTZ R203, R26, -R203, R178 ;  /* 0x800000cb1acb7223 */ /* 0x000fe200000100b2 */
[----:B------:R-:W-:Y:S01]  /*6150*/  MOV R16, R24 ;  /* 0x0000001800107202 */ /* 0x000fe20000000f00 */
[----:B------:R-:W-:Y:S01]  /*6160*/  FMUL.FTZ R21, R25, R97 ;  /* 0x0000006119157220 */ /* 0x000fe20000410000 */
[----:B------:R0:W-:Y:S01]  /*6170*/  @!P5 STS.64 [R133.X8+0x2378], R12 ;  /* 0x0023780c8500d388 */ /* 0x0001e20000008a00 */
[----:B------:R-:W-:Y:S01]  /*6180*/  FFMA.FTZ R166, R27, -R166, R180 ;  /* 0x800000a61ba67223 */ /* 0x000fe200000100b4 */
[----:B------:R-:W-:Y:S01]  /*6190*/  LEA.HI.SX32 R22, R22, R22, 0x1b ;  /* 0x0000001616167211 */ /* 0x000fe200078fdaff */
[----:B------:R-:W-:-:S02]  /*61a0*/  FFMA.FTZ R201, R138, -R201, R184 ;  /* 0x800000c98ac97223 */ /* 0x000fc400000100b8 */
[----:B------:R-:W-:Y:S02]  /*61b0*/  FMUL.FTZ R168, R153, R94 ;  /* 0x0000005e99a87220 */ /* 0x000fe40000410000 */
[----:B------:R-:W-:Y:S02]  /*61c0*/  FFMA.FTZ R164, R139, -R164, R186 ;  /* 0x800000a48ba47223 */ /* 0x000fe400000100ba */
[----:B------:R-:W-:Y:S02]  /*61d0*/  FMUL.FTZ R170, R209, R92 ;  /* 0x0000005cd1aa7220 */ /* 0x000fe40000410000 */
[----:B------:R-:W-:Y:S02]  /*61e0*/  FFMA.FTZ R204, R204, R202, R233 ;  /* 0x000000cacccc7223 */ /* 0x000fe400000100e9 */
[----:B0-----:R-:W-:Y:S02]  /*61f0*/  FMUL.FTZ R12, R187, R96 ;  /* 0x00000060bb0c7220 */ /* 0x001fe40000410000 */
[----:B------:R-:W-:-:S02]  /*6200*/  FFMA.FTZ R13, R203, R21, RZ ;  /* 0x00000015cb0d7223 */ /* 0x000fc400000100ff */
[----:B------:R-:W-:Y:S02]  /*6210*/  FFMA.FTZ R199, R140, -R199, R188 ;  /* 0x800000c78cc77223 */ /* 0x000fe400000100bc */
[----:B------:R-:W-:Y:S02]  /*6220*/  FFMA.FTZ R13, R166, R12, R13 ;  /* 0x0000000ca60d7223 */ /* 0x000fe4000001000d */
[----:B------:R-:W-:Y:S02]  /*6230*/  FMUL.FTZ R206, R157, R90 ;  /* 0x0000005a9dce7220 */ /* 0x000fe40000410000 */
[----:B------:R-:W-:Y:S02]  /*6240*/  FFMA.FTZ R13, R201, R168, R13 ;  /* 0x000000a8c90d7223 */ /* 0x000fe4000001000d */
[----:B------:R-:W-:Y:S02]  /*6250*/  FFMA.FTZ R182, R182, R204, R221 ;  /* 0x000000ccb6b67223 */ /* 0x000fe400000100dd */
[----:B------:R-:W-:-:S02]  /*6260*/  FFMA.FTZ R176, R164, R170, R13 ;  /* 0x000000aaa4b07223 */ /* 0x000fc4000001000d */
[----:B------:R-:W-:Y:S02]  /*6270*/  FMUL.FTZ R19, R185, R72 ;  /* 0x00000048b9137220 */ /* 0x000fe40000410000 */
[----:B------:R-:W-:Y:S02]  /*6280*/  FFMA.FTZ R162, R141, -R162, R190 ;  /* 0x800000a28da27223 */ /* 0x000fe400000100be */
[----:B------:R-:W-:Y:S02]  /*6290*/  FMUL.FTZ R208, R223, R88 ;  /* 0x00000058dfd07220 */ /* 0x000fe40000410000 */
[----:B------:R-:W-:Y:S02]  /*62a0*/  FFMA.FTZ R13, R199, R206, R176 ;  /* 0x000000cec70d7223 */ /* 0x000fe400000100b0 */
[----:B------:R-:W-:Y:S02]  /*62b0*/  FFMA.FTZ R172, R172, R182, R205 ;  /* 0x000000b6acac7223 */ /* 0x000fe400000100cd */
[----:B------:R-:W-:-:S02]  /*62c0*/  FMUL.FTZ R205, R33, R19 ;  /* 0x0000001321cd7220 */ /* 0x000fc40000410000 */
[----:B------:R-:W-:Y:S02]  /*62d0*/  FFMA.FTZ R197, R142, -R197, R192 ;  /* 0x800000c58ec57223 */ /* 0x000fe400000100c0 */
[----:B------:R-:W-:Y:S01]  /*62e0*/  FMUL.FTZ R210, R231, R86 ;  /* 0x00000056e7d27220 */ /* 0x000fe20000410000 */
[----:B------:R0:W-:Y:S01]  /*62f0*/  STS [R22.X4+0x874], R205 ;  /* 0x000874cd16007388 */ /* 0x0001e20000004800 */
[----:B------:R-:W-:Y:S02]  /*6300*/  FFMA.FTZ R176, R162, R208, R13 ;  /* 0x000000d0a2b07223 */ /* 0x000fe4000001000d */
[----:B------:R-:W-:Y:S02]  /*6310*/  FMUL.FTZ R23, R213, R76 ;  /* 0x0000004cd5177220 */ /* 0x000fe40000410000 */
[----:B------:R-:W-:Y:S02]  /*6320*/  FFMA.FTZ R195, R144, -R195, R194 ;  /* 0x800000c390c37223 */ /* 0x000fe400000100c2 */
[----:B------:R-:W-:-:S02]  /*6330*/  FMUL.FTZ R212, R229, R84 ;  /* 0x00000054e5d47220 */ /* 0x000fc40000410000 */
[----:B------:R-:W-:Y:S02]  /*6340*/  FFMA.FTZ R176, R197, R210, R176 ;  /* 0x000000d2c5b07223 */ /* 0x000fe400000100b0 */
[----:B------:R-:W-:Y:S02]  /*6350*/  FMUL.FTZ R152, R211, R74 ;  /* 0x0000004ad3987220 */ /* 0x000fe40000410000 */
[----:B0-----:R-:W-:Y:S02]  /*6360*/  FMUL.FTZ R205, R159, R23 ;  /* 0x000000179fcd7220 */ /* 0x001fe40000410000 */
[----:B------:R-:W-:Y:S02]  /*6370*/  FFMA.FTZ R174, R174, R172, R207 ;  /* 0x000000acaeae7223 */ /* 0x000fe400000100cf */
[----:B------:R-:W-:Y:S01]  /*6380*/  FFMA.FTZ R160, R143, -R160, R196 ;  /* 0x800000a08fa07223 */ /* 0x000fe200000100c4 */
[----:B------:R0:W-:Y:S01]  /*6390*/  STS [R22.X4+0x86c], R205 ;  /* 0x00086ccd16007388 */ /* 0x0001e20000004800 */
[----:B------:R-:W-:-:S02]  /*63a0*/  FMUL.FTZ R214, R219, R82 ;  /* 0x00000052dbd67220 */ /* 0x000fc40000410000 */
[----:B------:R-:W-:Y:S01]  /*63b0*/  FFMA.FTZ R13, R195, R212, R176 ;  /* 0x000000d4c30d7223 */ /* 0x000fe200000100b0 */
[----:B------:R-:W-:Y:S01]  /*63c0*/  IADD3 R176, R59, 0x80, RZ ;  /* 0x000000803bb07810 */ /* 0x000fe20007ffe0ff */
[----:B------:R-:W-:Y:S02]  /*63d0*/  FMUL.FTZ R156, R183, R70 ;  /* 0x00000046b79c7220 */ /* 0x000fe40000410000 */
[----:B------:R-:W-:Y:S01]  /*63e0*/  FMUL.FTZ R207, R35, R152 ;  /* 0x0000009823cf7220 */ /* 0x000fe20000410000 */
[----:B------:R-:W-:Y:S01]  /*63f0*/  LEA.HI.SX32 R176, R176, R59, 0x1b ;  /* 0x0000003bb0b07211 */ /* 0x000fe200078fdaff */
[----:B------:R-:W-:Y:S02]  /*6400*/  FMUL.FTZ R216, R217, R80 ;  /* 0x00000050d9d87220 */ /* 0x000fe40000410000 */
[----:B------:R-:W-:Y:S01]  /*6410*/  FFMA.FTZ R158, R145, -R158, R198 ;  /* 0x8000009e919e7223 */ /* 0x000fe200000100c6 */
[----:B------:R1:W-:Y:S01]  /*6420*/  STS [R22.X4+0x870], R207 ;  /* 0x000870cf16007388 */ /* 0x0003e20000004800 */
[----:B0-----:R-:W-:-:S02]  /*6430*/  FFMA.FTZ R205, R160, R214, R13 ;  /* 0x000000d6a0cd7223 */ /* 0x001fc4000001000d */
[----:B------:R-:W-:Y:S02]  /*6440*/  FMUL.FTZ R221, R31, R156 ;  /* 0x0000009c1fdd7220 */ /* 0x000fe40000410000 */
[----:B------:R-:W-:Y:S02]  /*6450*/  FMUL.FTZ R24, R181, R68 ;  /* 0x00000044b5187220 */ /* 0x000fe40000410000 */
[----:B------:R-:W-:Y:S01]  /*6460*/  FMUL.FTZ R218, R215, R78 ;  /* 0x0000004ed7da7220 */ /* 0x000fe20000410000 */
[----:B------:R0:W-:Y:S01]  /*6470*/  STS [R22.X4+0x878], R221 ;  /* 0x000878dd16007388 */ /* 0x0001e20000004800 */
[----:B------:R-:W-:Y:S02]  /*6480*/  FFMA.FTZ R193, R146, -R193, R200 ;  /* 0x800000c192c17223 */ /* 0x000fe400000100c8 */
[-C--:B-1----:R-:W-:Y:S02]  /*6490*/  FMUL.FTZ R207, R163, R216.reuse ;  /* 0x000000d8a3cf7220 */ /* 0x082fe40000410000 */
[----:B------:R-:W-:-:S02]  /*64a0*/  FFMA.FTZ R216, R158, R216, R205 ;  /* 0x000000d89ed87223 */ /* 0x000fc400000100cd */
[----:B------:R-:W-:Y:S01]  /*64b0*/  FMUL.FTZ R233, R29, R24 ;  /* 0x000000181de97220 */ /* 0x000fe20000410000 */
[----:B------:R1:W-:Y:S01]  /*64c0*/  STS [R22.X4+0x864], R207 ;  /* 0x000864cf16007388 */ /* 0x0003e20000004800 */
[----:B------:R-:W-:Y:S01]  /*64d0*/  FMUL.FTZ R13, R169, R210 ;  /* 0x000000d2a90d7220 */ /* 0x000fe20000410000 */
[----:B------:R-:W-:Y:S01]  /*64e0*/  IADD3 R210, R59, 0x100, RZ ;  /* 0x000001003bd27810 */ /* 0x000fe20007ffe0ff */
[-C--:B0-----:R-:W-:Y:S01]  /*64f0*/  FMUL.FTZ R221, R161, R218.reuse ;  /* 0x000000daa1dd7220 */ /* 0x081fe20000410000 */
[----:B------:R0:W-:Y:S01]  /*6500*/  STS [R22.X4+0x87c], R233 ;  /* 0x00087ce916007388 */ /* 0x0001e20000004800 */
[----:B------:R-:W-:Y:S01]  /*6510*/  FFMA.FTZ R216, R193, R218, R216 ;  /* 0x000000dac1d87223 */ /* 0x000fe200000100d8 */
[----:B------:R-:W-:Y:S01]  /*6520*/  IADD3 R218, R59, 0x160, RZ ;  /* 0x000001603bda7810 */ /* 0x000fe20007ffe0ff */
[----:B------:R-:W-:Y:S01]  /*6530*/  FFMA.FTZ R34, R147, -R34, R202 ;  /* 0x8000002293227223 */ /* 0x000fe200000100ca */
[----:B------:R2:W-:Y:S01]  /*6540*/  STS [R22.X4+0x868], R221 ;  /* 0x000868dd16007388 */ /* 0x0005e20000004800 */
[----:B------:R-:W-:Y:S01]  /*6550*/  FMUL.FTZ R235, R165, R214 ;  /* 0x000000d6a5eb7220 */ /* 0x000fe20000410000 */
[----:B------:R-:W-:Y:S01]  /*6560*/  IADD3 R214, R59, 0x120, RZ ;  /* 0x000001203bd67810 */ /* 0x000fe20007ffe0ff */
[----:B------:R-:W-:Y:S01]  /*6570*/  FFMA.FTZ R216, R34, R23, R216 ;  /* 0x0000001722d87223 */ /* 0x000fe200000100d8 */
[----:B------:R3:W-:Y:S01]  /*6580*/  STS [R22.X4+0x858], R13 ;  /* 0x0008580d16007388 */ /* 0x0007e20000004800 */
[----:B-1----:R-:W-:Y:S01]  /*6590*/  FMUL.FTZ R207, R173, R206 ;  /* 0x000000ceadcf7220 */ /* 0x002fe20000410000 */
[----:B------:R-:W-:Y:S01]  /*65a0*/  IADD3 R206, R59, 0xa0, RZ ;  /* 0x000000a03bce7810 */ /* 0x000fe20007ffe0ff */
[----:B0-----:R-:W-:Y:S01]  /*65b0*/  FMUL.FTZ R233, R167, R212 ;  /* 0x000000d4a7e97220 */ /* 0x001fe20000410000 */
[----:B------:R-:W-:Y:S01]  /*65c0*/  STS [R22.X4+0x860], R235 ;  /* 0x000860eb16007388 */ /* 0x000fe20000004800 */
[----:B------:R-:W-:Y:S01]  /*65d0*/  FMUL.FTZ R205, R175, R170 ;  /* 0x000000aaafcd7220 */ /* 0x000fe20000410000 */
[----:B------:R-:W-:Y:S01]  /*65e0*/  IADD3 R170, R59, 0x60, RZ ;  /* 0x000000603baa7810 */ /* 0x000fe20007ffe0ff */
[----:B--2---:R-:W-:Y:S01]  /*65f0*/  FMUL.FTZ R221, R171, R208 ;  /* 0x000000d0abdd7220 */ /* 0x004fe20000410000 */
[----:B------:R-:W-:Y:S01]  /*6600*/  STS [R22.X4+0x85c], R233 ;  /* 0x00085ce916007388 */ /* 0x000fe20000004800 */
[----:B------:R-:W-:Y:S01]  /*6610*/  FMUL.FTZ R23, R177, R168 ;  /* 0x000000a8b1177220 */ /* 0x000fe20000410000 */
[----:B------:R-:W-:Y:S01]  /*6620*/  IADD3 R168, R59, 0x40, RZ ;  /* 0x000000403ba87810 */ /* 0x000fe20007ffe0ff */
[----:B---3--:R-:W-:Y:S01]  /*6630*/  FMUL.FTZ R13, R179, R12 ;  /* 0x0000000cb30d7220 */ /* 0x008fe20000410000 */
[----:B------:R0:W-:Y:S01]  /*6640*/  STS [R22.X4+0x854], R221 ;  /* 0x000854dd16007388 */ /* 0x0001e20000004800 */
[----:B------:R-:W-:Y:S01]  /*6650*/  FMUL.FTZ R21, R28, R21 ;  /* 0x000000151c157220 */ /* 0x000fe20000410000 */
[----:B------:R-:W-:Y:S01]  /*6660*/  IADD3 R12, R59, 0xc0, RZ ;  /* 0x000000c03b0c7810 */ /* 0x000fe20007ffe0ff */
[----:B------:R-:W-:Y:S01]  /*6670*/  FFMA.FTZ R191, R148, -R191, R204 ;  /* 0x800000bf94bf7223 */ /* 0x000fe200000100cc */
[----:B------:R1:W-:Y:S01]  /*6680*/  STS [R22.X4+0x850], R207 ;  /* 0x000850cf16007388 */ /* 0x0003e20000004800 */
[----:B------:R-:W-:Y:S01]  /*6690*/  FFMA.FTZ R32, R149, -R32, R182 ;  /* 0x8000002095207223 */ /* 0x000fe200000100b6 */
[----:B------:R-:W-:Y:S01]  /*66a0*/  IADD3 R208, R59, 0xe0, RZ ;  /* 0x000000e03bd07810 */ /* 0x000fe20007ffe0ff */
[----:B------:R-:W-:Y:S01]  /*66b0*/  FFMA.FTZ R216, R191, R152, R216 ;  /* 0x00000098bfd87223 */ /* 0x000fe200000100d8 */
[----:B------:R2:W-:Y:S01]  /*66c0*/  STS [R22.X4+0x84c], R205 ;  /* 0x00084ccd16007388 */ /* 0x0005e20000004800 */
[----:B------:R-:W-:Y:S01]  /*66d0*/  FFMA.FTZ R189, R150, -R189, R172 ;  /* 0x800000bd96bd7223 */ /* 0x000fe200000100ac */
[----:B------:R-:W-:Y:S01]  /*66e0*/  IADD3 R152, R59, 0x20, RZ ;  /* 0x000000203b987810 */ /* 0x000fe20007ffe0ff */
[----:B------:R-:W-:Y:S01]  /*66f0*/  FFMA.FTZ R216, R32, R19, R216 ;  /* 0x0000001320d87223 */ /* 0x000fe200000100d8 */
[----:B------:R3:W-:Y:S01]  /*6700*/  STS [R22.X4+0x848], R23 ;  /* 0x0008481716007388 */ /* 0x0007e20000004800 */
[-C--:B0-----:R-:W-:Y:S01]  /*6710*/  LEA.HI.SX32 R221, R222, R59.reuse, 0x1b ;  /* 0x0000003bdedd7211 */ /* 0x081fe200078fdaff */
[----:B------:R-:W-:Y:S01]  /*6720*/  FMUL.FTZ R19, R93, R180 ;  /* 0x000000b45d137220 */ /* 0x000fe20000410000 */
[-C--:B-1----:R-:W-:Y:S01]  /*6730*/  LEA.HI.SX32 R207, R12, R59.reuse, 0x1b ;  /* 0x0000003b0ccf7211 */ /* 0x082fe200078fdaff */
[----:B------:R0:W-:Y:S01]  /*6740*/  STS [R22.X4+0x844], R13 ;  /* 0x0008440d16007388 */ /* 0x0001e20000004800 */
[----:B------:R-:W-:Y:S01]  /*6750*/  FFMA.FTZ R156, R189, R156, R216 ;  /* 0x0000009cbd9c7223 */ /* 0x000fe200000100d8 */
[----:B------:R-:W-:Y:S01]  /*6760*/  IADD3 R12, -R47, c[0x0][0x174], RZ ;  /* 0x00005d002f0c7a10 */ /* 0x000fe20007ffe1ff */
[----:B--2---:R-:W-:Y:S01]  /*6770*/  FMUL.FTZ R205, R87, R188 ;  /* 0x000000bc57cd7220 */ /* 0x004fe20000410000 */
[----:B------:R1:W-:Y:S01]  /*6780*/  STS [R22.X4+0x840], R21 ;  /* 0x0008401516007388 */ /* 0x0003e20000004800 */
[----:B------:R-:W-:Y:S01]  /*6790*/  IADD3 R216, R59, 0x140, RZ ;  /* 0x000001403bd87810 */ /* 0x000fe20007ffe0ff */
[----:B---3--:R-:W-:Y:S01]  /*67a0*/  FMUL.FTZ R23, R89, R186 ;  /* 0x000000ba59177220 */ /* 0x008fe20000410000 */
[-C--:B------:R-:W-:Y:S01]  /*67b0*/  LEA.HI.SX32 R222, R224, R59.reuse, 0x1b ;  /* 0x0000003be0de7211 */ /* 0x080fe200078fdaff */
[----:B------:R-:W-:Y:S01]  /*67c0*/  BAR.SYNC.DEFER_BLOCKING 0x0 ;  /* 0x0000000000007b1d */ /* 0x000fe20000010000 */
[----:B------:R-:W-:Y:S01]  /*67d0*/  LEA R12, R12, 0xfffffe00, 0x9 ;  /* 0xfffffe000c0c7811 */ /* 0x000fe200078e48ff */
[----:B0-----:R-:W-:Y:S01]  /*67e0*/  FMUL.FTZ R13, R95, R178 ;  /* 0x000000b25f0d7220 */ /* 0x001fe20000410000 */
[-C--:B------:R-:W-:Y:S01]  /*67f0*/  LEA.HI.SX32 R212, R59, R59.reuse, 0x1b ;  /* 0x0000003b3bd47211 */ /* 0x080fe200078fdaff */
[----:B------:R-:W-:Y:S01]  /*6800*/  FMUL.FTZ R190, R85, R190 ;  /* 0x000000be55be7220 */ /* 0x000fe20000410000 */
        /* <DEDUP_REMOVED lines=15> */
[----:B------:R-:W0:Y:S01]  /*6900*/  LDS R233, [R212.X4+0x840] ;  /* 0x00084000d4e97984 */ /* 0x000e220000004800 */
[----:B------:R-:W-:-:S03]  /*6910*/  IADD3 R184, -R12, c[0x0][0x168], -R59 ;  /* 0x00005a000cb87a10 */ /* 0x000fc60007ffe93b */
[----:B------:R-:W1:Y:S01]  /*6920*/  LDS R235, [R152.X4+0x8c0] ;  /* 0x0008c00098eb7984 */ /* 0x000e620000004800 */
[C---:B------:R-:W-:Y:S02]  /*6930*/  ISETP.GE.AND P2, PT, R184.reuse, 0x1, PT ;  /* 0x00000001b800780c */ /* 0x040fe40003f46270 */
[C---:B------:R-:W-:Y:S01]  /*6940*/  ISETP.GE.AND P0, PT, R184.reuse, 0x21, PT ;  /* 0x00000021b800780c */ /* 0x040fe20003f06270 */
[----:B------:R-:W2:Y:S01]  /*6950*/  LDS R237, [R168.X4+0x940] ;  /* 0x00094000a8ed7984 */ /* 0x000ea20000004800 */
[----:B------:R-:W-:-:S03]  /*6960*/  ISETP.GE.AND P1, PT, R184, 0x41, PT ;  /* 0x00000041b800780c */ /* 0x000fc60003f26270 */
        /* <DEDUP_REMOVED lines=18> */
[----:B--2---:R-:W-:-:S03]  /*6a90*/  FFMA.FTZ R205, R151, -R30, R174 ;  /* 0x8000001e97cd7223 */ /* 0x004fc600000100ae */
[----:B------:R2:W-:Y:S01]  /*6aa0*/  STS [R22.X4+0x108c], R23 ;  /* 0x00108c1716007388 */ /* 0x0005e20000004800 */
[----:B------:R-:W-:Y:S02]  /*6ab0*/  FMUL.FTZ R174, R99, R174 ;  /* 0x000000ae63ae7220 */ /* 0x000fe40000410000 */
[----:B---3--:R-:W-:Y:S01]  /*6ac0*/  FMUL.FTZ R19, R77, R198 ;  /* 0x000000c64d137220 */ /* 0x008fe20000410000 */
[----:B------:R3:W-:Y:S01]  /*6ad0*/  STS [R22.X4+0x10a0], R13 ;  /* 0x0010a00d16007388 */ /* 0x0007e20000004800 */
[----:B-1----:R-:W-:-:S03]  /*6ae0*/  FMUL.FTZ R21, R75, R200 ;  /* 0x000000c84b157220 */ /* 0x002fc60000410000 */
[----:B------:R-:W-:Y:S01]  /*6af0*/  STS [R22.X4+0x1094], R190 ;  /* 0x001094be16007388 */ /* 0x000fe20000004800 */
[----:B--2---:R-:W-:-:S03]  /*6b00*/  FMUL.FTZ R23, R73, R202 ;  /* 0x000000ca49177220 */ /* 0x004fc60000410000 */
[----:B------:R-:W-:Y:S01]  /*6b10*/  STS [R22.X4+0x1098], R192 ;  /* 0x001098c016007388 */ /* 0x000fe20000004800 */
[----:B---3--:R-:W-:-:S03]  /*6b20*/  FMUL.FTZ R13, R69, R182 ;  /* 0x000000b6450d7220 */ /* 0x008fc60000410000 */
[----:B------:R-:W-:Y:S04]  /*6b30*/  STS [R22.X4+0x109c], R194 ;  /* 0x00109cc216007388 */ /* 0x000fe80000004800 */
[----:B------:R1:W-:Y:S04]  /*6b40*/  STS [R22.X4+0x10a4], R19 ;  /* 0x0010a41316007388 */ /* 0x0003e80000004800 */
[----:B------:R2:W-:Y:S04]  /*6b50*/  STS [R22.X4+0x10a8], R21 ;  /* 0x0010a81516007388 */ /* 0x0005e80000004800 */
[----:B------:R3:W-:Y:S01]  /*6b60*/  STS [R22.X4+0x10ac], R23 ;  /* 0x0010ac1716007388 */ /* 0x0007e20000004800 */
[----:B-1----:R-:W-:-:S03]  /*6b70*/  IADD3.X R19, R3, R225, RZ, P3, !PT ;  /* 0x000000e103137210 */ /* 0x002fc60001ffe4ff */
[----:B------:R3:W-:Y:S01]  /*6b80*/  STS [R22.X4+0x10b0], R204 ;  /* 0x0010b0cc16007388 */ /* 0x0007e20000004800 */
[----:B--2---:R-:W-:-:S03]  /*6b90*/  IADD3.X R21, R3, R227, RZ, P4, !PT ;  /* 0x000000e303157210 */ /* 0x004fc600027fe4ff */
        /* <DEDUP_REMOVED lines=20> */
.L_x_6620:
[----:B0--34-:R-:W-:Y:S05]  /*6ce0*/  BSYNC B0 ;  /* 0x0000000000007941 */ /* 0x019fea0003800000 */
.L_x_6619:
[----:B-1----:R0:W1:Y:S01]  /*6cf0*/  LDS R13, [R152.X4+0x1100] ;  /* 0x00110000980d7984 */ /* 0x0020620000004800 */
[----:B------:R-:W-:Y:S01]  /*6d00*/  BSSY B0, `(.L_x_6621) ;  /* 0x0000004000007945 */ /* 0x000fe20003800000 */
[----:B------:R-:W-:Y:S05]  /*6d10*/  @!P0 BRA `(.L_x_6622) ;  /* 0x0000002000008947 */ /* 0x000fea0003800000 */
[----:B------:R2:W-:Y:S04]  /*6d20*/  RED.E.ADD.F32.FTZ.RN.STRONG.GPU [R14.64+-0x780], R235 ;  /* 0xfff880eb0e00798e */ /* 0x0005e8000c10e784 */
[----:B-1----:R2:W-:Y:S02]  /*6d30*/  RED.E.ADD.F32.FTZ.RN.STRONG.GPU [R16.64+-0x780], R13 ;  /* 0xfff8800d1000798e */ /* 0x0025e4000c10e784 */
.L_x_6622:
[----:B------:R-:W-:Y:S05]  /*6d40*/  BSYNC B0 ;  /* 0x0000000000007941 */ /* 0x000fea0003800000 */
.L_x_6621:
[----:B-12---:R1:W2:Y:S01]  /*6d50*/  LDS R13, [R168.X4+0x1180] ;  /* 0x00118000a80d7984 */ /* 0x0062a20000004800 */
[----:B------:R-:W-:Y:S01]  /*6d60*/  BSSY B0, `(.L_x_6623) ;  /* 0x0000005000007945 */ /* 0x000fe20003800000 */
[----:B------:R-:W-:Y:S01]  /*6d70*/  FMUL.FTZ R19, R205, R24 ;  /* 0x00000018cd137220 */ /* 0x000fe20000410000 */
[----:B------:R-:W-:Y:S05]  /*6d80*/  @!P1 BRA `(.L_x_6624) ;  /* 0x0000002000009947 */ /* 0x000fea0003800000 */
[----:B------:R3:W-:Y:S04]  /*6d90*/  RED.E.ADD.F32.FTZ.RN.STRONG.GPU [R14.64+-0x700], R237 ;  /* 0xfff900ed0e00798e */ /* 0x0007e8000c10e784 */
[----:B--2---:R3:W-:Y:S02]  /*6da0*/  RED.E.ADD.F32.FTZ.RN.STRONG.GPU [R16.64+-0x700], R13 ;  /* 0xfff9000d1000798e */ /* 0x0047e4000c10e784 */
.L_x_6624:
[----:B------:R-:W-:Y:S05]  /*6db0*/  BSYNC B0 ;  /* 0x0000000000007941 */ /* 0x000fea0003800000 */
.L_x_6623:
[----:B--23--:R2:W3:Y:S01]  /*6dc0*/  LDS R13, [R170.X4+0x1200] ;  /* 0x00120000aa0d7984 */ /* 0x00c4e20000004800 */
[----:B------:R-:W-:Y:S01]  /*6dd0*/  ISETP.GE.AND P6, PT, R184, 0x61, PT ;  /* 0x00000061b800780c */ /* 0x000fe20003fc6270 */
        /* <DEDUP_REMOVED lines=11> */
.L_x_6626:
[----:B--2---:R-:W-:Y:S05]  /*6e90*/  BSYNC B0 ;  /* 0x0000000000007941 */ /* 0x004fea0003800000 */
.L_x_6625:
[----:B---3--:R2:W3:Y:S01]  /*6ea0*/  LDS R13, [R176.X4+0x1280] ;  /* 0x00128000b00d7984 */ /* 0x0084e20000004800 */
[----:B------:R-:W-:Y:S01]  /*6eb0*/  BSSY B0, `(.L_x_6627) ;  /* 0x0000004000007945 */ /* 0x000fe20003800000 */
[----:B------:R-:W-:Y:S05]  /*6ec0*/  @!P1 BRA `(.L_x_6628) ;  /* 0x0000002000009947 */ /* 0x000fea0003800000 */
[----:B------:R4:W-:Y:S04]  /*6ed0*/  RED.E.ADD.F32.FTZ.RN.STRONG.GPU [R14.64+-0x600], R241 ;  /* 0xfffa00f10e00798e */ /* 0x0009e8000c10e784 */
[----:B---3--:R4:W-:Y:S02]  /*6ee0*/  RED.E.ADD.F32.FTZ.RN.STRONG.GPU [R16.64+-0x600], R13 ;  /* 0xfffa000d1000798e */ /* 0x0089e4000c10e784 */
.L_x_6628:
[----:B------:R-:W-:Y:S05]  /*6ef0*/  BSYNC B0 ;  /* 0x0000000000007941 */ /* 0x000fea0003800000 */
.L_x_6627:
[----:B---34-:R3:W4:Y:S01]  /*6f00*/  LDS R13, [R206.X4+0x1300] ;  /* 0x00130000ce0d7984 */ /* 0x0187220000004800 */
[----:B------:R-:W-:Y:S01]  /*6f10*/  BSSY B0, `(.L_x_6629) ;  /* 0x0000004000007945 */ /* 0x000fe20003800000 */
[----:B------:R-:W-:Y:S05]  /*6f20*/  @!P2 BRA `(.L_x_6630) ;  /* 0x000000200000a947 */ /* 0x000fea0003800000 */
[----:B------:R0:W-:Y:S04]  /*6f30*/  RED.E.ADD.F32.FTZ.RN.STRONG.GPU [R14.64+-0x580], R243 ;  /* 0xfffa80f30e00798e */ /* 0x0001e8000c10e784 */
[----:B----4-:R0:W-:Y:S02]  /*6f40*/  RED.E.ADD.F32.FTZ.RN.STRONG.GPU [R16.64+-0x580], R13 ;  /* 0xfffa800d1000798e */ /* 0x0101e4000c10e784 */
.L_x_6630:
[----:B------:R-:W-:Y:S05]  /*6f50*/  BSYNC B0 ;  /* 0x0000000000007941 */ /* 0x000fea0003800000 */
.L_x_6629:
[----:B------:R-:W0:Y:S01]  /*6f60*/  LDS R207, [R207.X4+0x1380] ;  /* 0x00138000cfcf7984 */ /* 0x000e220000004800 */
[----:B------:R-:W-:Y:S01]  /*6f70*/  BSSY B0, `(.L_x_6631) ;  /* 0x0000004000007945 */ /* 0x000fe20003800000 */
[----:B------:R-:W-:Y:S05]  /*6f80*/  @!P3 BRA `(.L_x_6632) ;  /* 0x000000200000b947 */ /* 0x000fea0003800000 */
[----:B------:R1:W-:Y:S04]  /*6f90*/  RED.E.ADD.F32.FTZ.RN.STRONG.GPU [R14.64+-0x500], R245 ;  /* 0xfffb00f50e00798e */ /* 0x0003e8000c10e784 */
[----:B0-----:R1:W-:Y:S02]  /*6fa0*/  RED.E.ADD.F32.FTZ.RN.STRONG.GPU [R16.64+-0x500], R207 ;  /* 0xfffb00cf1000798e */ /* 0x0013e4000c10e784 */
.L_x_6632:
[----:B------:R-:W-:Y:S05]  /*6fb0*/  BSYNC B0 ;  /* 0x0000000000007941 */ /* 0x000fea0003800000 */
.L_x_6631:
[----:B0---4-:R0:W4:Y:S01]  /*6fc0*/  LDS R13, [R208.X4+0x1400] ;  /* 0x00140000d00d7984 */ /* 0x0111220000004800 */
[----:B------:R-:W-:Y:S01]  /*6fd0*/  BSSY B0, `(.L_x_6633) ;  /* 0x0000004000007945 */ /* 0x000fe20003800000 */
[----:B------:R-:W-:Y:S05]  /*6fe0*/  @!P4 BRA `(.L_x_6634) ;  /* 0x000000200000c947 */ /* 0x000fea0003800000 */
[----:B------:R0:W-:Y:S04]  /*6ff0*/  RED.E.ADD.F32.FTZ.RN.STRONG.GPU [R14.64+-0x480], R247 ;  /* 0xfffb80f70e00798e */ /* 0x0001e8000c10e784 */
[----:B----4-:R0:W-:Y:S02]  /*7000*/  RED.E.ADD.F32.FTZ.RN.STRONG.GPU [R16.64+-0x480], R13 ;  /* 0xfffb800d1000798e */ /* 0x0101e4000c10e784 */
.L_x_6634:
[----:B------:R-:W-:Y:S05]  /*7010*/  BSYNC B0 ;  /* 0x0000000000007941 */ /* 0x000fea0003800000 */
.L_x_6633:
[----:B0---4-:R0:W4:Y:S01]  /*7020*/  LDS R13, [R210.X4+0x1480] ;  /* 0x00148000d20d7984 */ /* 0x0111220000004800 */
[----:B------:R-:W-:Y:S01]  /*7030*/  BSSY B0, `(.L_x_6635) ;  /* 0x0000004000007945 */ /* 0x000fe20003800000 */
[----:B------:R-:W-:Y:S05]  /*7040*/  @!P5 BRA `(.L_x_6636) ;  /* 0x000000200000d947 */ /* 0x000fea0003800000 */
[----:B------:R0:W-:Y:S04]  /*7050*/  RED.E.ADD.F32.FTZ.RN.STRONG.GPU [R14.64+-0x400], R249 ;  /* 0xfffc00f90e00798e */ /* 0x0001e8000c10e784 */
[----:B----4-:R0:W-:Y:S02]  /*7060*/  RED.E.ADD.F32.FTZ.RN.STRONG.GPU [R16.64+-0x400], R13 ;  /* 0xfffc000d1000798e */ /* 0x0101e4000c10e784 */
.L_x_6636:
[----:B------:R-:W-:Y:S05]  /*7070*/  BSYNC B0 ;  /* 0x0000000000007941 */ /* 0x000fea0003800000 */
.L_x_6635:
        /* <DEDUP_REMOVED lines=11> */
.L_x_6638:
[----:B0-----:R-:W-:Y:S05]  /*7130*/  BSYNC B0 ;  /* 0x0000000000007941 */ /* 0x001fea0003800000 */
.L_x_6637:
[----:B----4-:R0:W4:Y:S01]  /*7140*/  LDS R13, [R216.X4+0x1580] ;  /* 0x00158000d80d7984 */ /* 0x0101220000004800 */
[----:B------:R-:W-:Y:S01]  /*7150*/  BSSY B0, `(.L_x_6639) ;  /* 0x0000004000007945 */ /* 0x000fe20003800000 */
[----:B------:R-:W-:Y:S05]  /*7160*/  @!P1 BRA `(.L_x_6640) ;  /* 0x0000002000009947 */ /* 0x000fea0003800000 */
[----:B------:R0:W-:Y:S04]  /*7170*/  RED.E.ADD.F32.FTZ.RN.STRONG.GPU [R14.64+-0x300], R178 ;  /* 0xfffd00b20e00798e */ /* 0x0001e8000c10e784 */
[----:B----4-:R0:W-:Y:S02]  /*7180*/  RED.E.ADD.F32.FTZ.RN.STRONG.GPU [R16.64+-0x300], R13 ;  /* 0xfffd000d1000798e */ /* 0x0101e4000c10e784 */
.L_x_6640:
[----:B------:R-:W-:Y:S05]  /*7190*/  BSYNC B0 ;  /* 0x0000000000007941 */ /* 0x000fea0003800000 */
.L_x_6639:
[----:B0---4-:R0:W4:Y:S01]  /*71a0*/  LDS R13, [R218.X4+0x1600] ;  /* 0x00160000da0d7984 */ /* 0x0111220000004800 */
[----:B------:R-:W-:Y:S01]  /*71b0*/  BSSY B0, `(.L_x_6641) ;  /* 0x0000004000007945 */ /* 0x000fe20003800000 */
[----:B------:R-:W-:Y:S05]  /*71c0*/  @!P2 BRA `(.L_x_6642) ;  /* 0x000000200000a947 */ /* 0x000fea0003800000 */
[----:B------:R0:W-:Y:S04]  /*71d0*/  RED.E.ADD.F32.FTZ.RN.STRONG.GPU [R14.64+-0x280], R180 ;  /* 0xfffd80b40e00798e */ /* 0x0001e8000c10e784 */
[----:B----4-:R0:W-:Y:S02]  /*71e0*/  RED.E.ADD.F32.FTZ.RN.STRONG.GPU [R16.64+-0x280], R13 ;  /* 0xfffd800d1000798e */ /* 0x0101e4000c10e784 */
.L_x_6642:
[----:B------:R-:W-:Y:S05]  /*71f0*/  BSYNC B0 ;  /* 0x0000000000007941 */ /* 0x000fea0003800000 */
.L_x_6641:
[----:B0---4-:R0:W4:Y:S01]  /*7200*/  LDS R13, [R220.X4+0x1680] ;  /* 0x00168000dc0d7984 */ /* 0x0111220000004800 */
[----:B------:R-:W-:Y:S01]  /*7210*/  BSSY B0, `(.L_x_6643) ;  /* 0x0000004000007945 */ /* 0x000fe20003800000 */
[----:B------:R-:W-:Y:S05]  /*7220*/  @!P3 BRA `(.L_x_6644) ;  /* 0x000000200000b947 */ /* 0x000fea0003800000 */
[----:B------:R0:W-:Y:S04]  /*7230*/  RED.E.ADD.F32.FTZ.RN.STRONG.GPU [R14.64+-0x200], R226 ;  /* 0xfffe00e20e00798e */ /* 0x0001e8000c10e784 */
[----:B----4-:R0:W-:Y:S02]  /*7240*/  RED.E.ADD.F32.FTZ.RN.STRONG.GPU [R16.64+-0x200], R13 ;  /* 0xfffe000d1000798e */ /* 0x0101e4000c10e784 */
.L_x_6644:
[----:B------:R-:W-:Y:S05]  /*7250*/  BSYNC B0 ;  /* 0x0000000000007941 */ /* 0x000fea0003800000 */
.L_x_6643:
[----:B------:R-:W0:Y:S01]  /*7260*/  LDS R221, [R221.X4+0x1700] ;  /* 0x00170000dddd7984 */ /* 0x000e220000004800 */
[----:B------:R-:W-:Y:S01]  /*7270*/  BSSY B0, `(.L_x_6645) ;  /* 0x0000004000007945 */ /* 0x000fe20003800000 */
[----:B------:R-:W-:Y:S05]  /*7280*/  @!P4 BRA `(.L_x_6646) ;  /* 0x000000200000c947 */ /* 0x000fea0003800000 */
[----:B------:R1:W-:Y:S04]  /*7290*/  RED.E.ADD.F32.FTZ.RN.STRONG.GPU [R14.64+-0x180], R228 ;  /* 0xfffe80e40e00798e */ /* 0x0003e8000c10e784 */
[----:B0-----:R1:W-:Y:S02]  /*72a0*/  RED.E.ADD.F32.FTZ.RN.STRONG.GPU [R16.64+-0x180], R221 ;  /* 0xfffe80dd1000798e */ /* 0x0013e4000c10e784 */
.L_x_6646:
[----:B------:R-:W-:Y:S05]  /*72b0*/  BSYNC B0 ;  /* 0x0000000000007941 */ /* 0x000fea0003800000 */
.L_x_6645:
[----:B0---4-:R0:W4:Y:S01]  /*72c0*/  LDS R13, [R222.X4+0x1780] ;  /* 0x00178000de0d7984 */ /* 0x0111220000004800 */
[----:B------:R-:W-:Y:S01]  /*72d0*/  BSSY B0, `(.L_x_6647) ;  /* 0x0000004000007945 */ /* 0x000fe20003800000 */
[----:B------:R-:W-:Y:S05]  /*72e0*/  @!P5 BRA `(.L_x_6648) ;  /* 0x000000200000d947 */ /* 0x000fea0003800000 */
[----:B------:R0:W-:Y:S04]  /*72f0*/  RED.E.ADD.F32.FTZ.RN.STRONG.GPU [R14.64+-0x100], R230 ;  /* 0xffff00e60e00798e */ /* 0x0001e8000c10e784 */
[----:B----4-:R0:W-:Y:S02]  /*7300*/  RED.E.ADD.F32.FTZ.RN.STRONG.GPU [R16.64+-0x100], R13 ;  /* 0xffff000d1000798e */ /* 0x0101e4000c10e784 */
.L_x_6648:
[----:B------:R-:W-:Y:S05]  /*7310*/  BSYNC B0 ;  /* 0x0000000000007941 */ /* 0x000fea0003800000 */
.L_x_6647:
[----:B0---4-:R0:W4:Y:S01]  /*7320*/  LDS R13, [R224.X4+0x1800] ;  /* 0x00180000e00d7984 */ /* 0x0111220000004800 */
[----:B------:R-:W-:Y:S01]  /*7330*/  BSSY B0, `(.L_x_6649) ;  /* 0x0000004000007945 */ /* 0x000fe20003800000 */
[----:B------:R-:W-:Y:S05]  /*7340*/  @!P6 BRA `(.L_x_6650) ;  /* 0x000000200000e947 */ /* 0x000fea0003800000 */
[----:B------:R0:W-:Y:S04]  /*7350*/  RED.E.ADD.F32.FTZ.RN.STRONG.GPU [R14.64+-0x80], R232 ;  /* 0xffff80e80e00798e */ /* 0x0001e8000c10e784 */
[----:B----4-:R0:W-:Y:S02]  /*7360*/  RED.E.ADD.F32.FTZ.RN.STRONG.GPU [R16.64+-0x80], R13 ;  /* 0xffff800d1000798e */ /* 0x0101e4000c10e784 */
.L_x_6650:
[----:B------:R-:W-:Y:S05]  /*7370*/  BSYNC B0 ;  /* 0x0000000000007941 */ /* 0x000fea0003800000 */
.L_x_6649:
[----:B0---4-:R-:W0:Y:S01]  /*7380*/  SHFL.DOWN P0, R13, R156, 0x1, 0x1f ;  /* 0x08201f009c0d7f89 */ /* 0x011e220000000000 */
[----:B------:R-:W-:Y:S01]  /*7390*/  FMUL.FTZ R12, R145, R217 ;  /* 0x000000d9910c7220 */ /* 0x000fe20000410000 */
[----:B------:R-:W-:Y:S01]  /*73a0*/  ISETP.NE.AND P2, PT, R59, RZ, PT ;  /* 0x000000ff3b00720c */ /* 0x000fe20003f45270 */
[C---:B-1----:R-:W-:Y:S01]  /*73b0*/  FMUL.FTZ R14, R136.reuse, R215 ;  /* 0x000000d7880e7220 */ /* 0x042fe20000410000 */
        /* <DEDUP_REMOVED lines=8> */
[C---:B------:R-:W-:Y:S02]  /*7440*/  FMUL.FTZ R12, R136.reuse, R211 ;  /* 0x000000d3880c7220 */ /* 0x040fe40000410000 */
[-C--:B------:R-:W-:Y:S02]  /*7450*/  FMUL.FTZ R16, R147, R213.reuse ;  /* 0x000000d593107220 */ /* 0x080fe40000410000 */
[----:B------:R-:W-:Y:S02]  /*7460*/  FMUL.FTZ R213, R136, R213 ;  /* 0x000000d588d57220 */ /* 0x000fe40000410000 */
[----:B0-----:R-:W-:Y:S02]  /*7470*/  @P0 FADD R13, R156, R13 ;  /* 0x0000000d9c0d0221 */ /* 0x001fe40000000000 */
[----:B------:R-:W-:Y:S02]  /*7480*/  FADD.FTZ R121, R14, R121 ;  /* 0x000000790e797221 */ /* 0x000fe40000010000 */
[----:B------:R-:W-:Y:S01]  /*7490*/  FMUL.FTZ R14, R191, R12 ;  /* 0x0000000cbf0e7220 */ /* 0x000fe20000410000 */
[----:B------:R-:W0:Y:S01]  /*74a0*/  SHFL.DOWN P0, R18, R13, 0x2, 0x1f ;  /* 0x08401f000d127f89 */ /* 0x000e220000000000 */
        /* <DEDUP_REMOVED lines=12> */
[----:B0-----:R-:W-:-:S02]  /*7570*/  @P0 FADD R18, R13, R18 ;  /* 0x000000120d120221 */ /* 0x001fc40000000000 */
[----:B------:R-:W-:Y:S02]  /*7580*/  FMUL.FTZ R13, R148, R211 ;  /* 0x000000d3940d7220 */ /* 0x000fe40000410000 */
[----:B------:R-:W-:Y:S01]  /*7590*/  FMUL.FTZ R12, R197, R12 ;  /* 0x0000000cc50c7220 */ /* 0x000fe20000410000 */
[----:B------:R-:W0:Y:S01]  /*75a0*/  SHFL.DOWN P0, R17, R18, 0x4, 0x1f ;  /* 0x08801f0012117f89 */ /* 0x000e220000000000 */
[----:B------:R-:W-:Y:S02]  /*75b0*/  FFMA.FTZ R14, R35, R13, R14 ;  /* 0x0000000d230e7223 */ /* 0x000fe4000001000e */
[----:B------:R-:W-:Y:S02]  /*75c0*/  FFMA.FTZ R100, R13, R74, R100 ;  /* 0x0000004a0d647223 */ /* 0x000fe40000010064 */
[----:B------:R-:W-:Y:S02]  /*75d0*/  FMUL.FTZ R13, R142, R231 ;  /* 0x000000e78e0d7220 */ /* 0x000fe40000410000 */
[----:B------:R-:W-:-:S02]  /*75e0*/  FFMA.FTZ R103, R16, R72, R103 ;  /* 0x0000004810677223 */ /* 0x000fc40000010067 */
[----:B------:R-:W-:Y:S02]  /*75f0*/  FFMA.FTZ R185, R33, R16, R185 ;  /* 0x0000001021b97223 */ /* 0x000fe400000100b9 */
[----:B------:R-:W-:Y:S02]  /*7600*/  FADD.FTZ R119, R14, R119 ;  /* 0x000000770e777221 */ /* 0x000fe40000010000 */
[C---:B------:R-:W-:Y:S02]  /*7610*/  FMUL.FTZ R16, R136.reuse, R183 ;  /* 0x000000b788107220 */ /* 0x040fe40000410000 */
[----:B------:R-:W-:Y:S02]  /*7620*/  FMUL.FTZ R14, R141, R223 ;  /* 0x000000df8d0e7220 */ /* 0x000fe40000410000 */
[----:B------:R-:W-:Y:S02]  /*7630*/  FFMA.FTZ R169, R169, R13, R12 ;  /* 0x0000000da9a97223 */ /* 0x000fe4000001000c */
[----:B------:R-:W-:-:S02]  /*7640*/  FMUL.FTZ R223, R136, R223 ;  /* 0x000000df88df7220 */ /* 0x000fc40000410000 */
[----:B------:R-:W-:Y:S02]  /*7650*/  FMUL.FTZ R12, R136, R181 ;  /* 0x000000b5880c7220 */ /* 0x000fe40000410000 */
[----:B------:R-:W-:Y:S02]  /*7660*/  FMUL.FTZ R15, R150, R183 ;  /* 0x000000b7960f7220 */ /* 0x000fe40000410000 */
[----:B0-----:R-:W-:Y:S02]  /*7670*/  @P0 FADD R17, R18, R17 ;  /* 0x0000001112110221 */ /* 0x001fe40000000000 */
[----:B------:R-:W-:Y:S02]  /*7680*/  FMUL.FTZ R16, R189, R16 ;  /* 0x00000010bd107220 */ /* 0x000fe40000410000 */
[----:B------:R-:W-:Y:S01]  /*7690*/  FMUL.FTZ R223, R162, R223 ;  /* 0x000000dfa2df7220 */ /* 0x000fe20000410000 */
[----:B------:R-:W0:Y:S01]  /*76a0*/  SHFL.DOWN P0, R22, R17, 0x8, 0x1f ;  /* 0x09001f0011167f89 */ /* 0x000e220000000000 */
[----:B------:R-:W-:-:S02]  /*76b0*/  FMUL.FTZ R205, R205, R12 ;  /* 0x0000000ccdcd7220 */ /* 0x000fc40000410000 */
[----:B------:R-:W-:Y:S02]  /*76c0*/  FMUL.FTZ R12, R136, R157 ;  /* 0x0000009d880c7220 */ /* 0x000fe40000410000 */
[----:B------:R-:W-:Y:S02]  /*76d0*/  FFMA.FTZ R18, R31, R15, R16 ;  /* 0x0000000f1f127223 */ /* 0x000fe40000010010 */
[----:B------:R-:W-:Y:S02]  /*76e0*/  FFMA.FTZ R111, R14, R88, R111 ;  /* 0x000000580e6f7223 */ /* 0x000fe4000001006f */
[----:B------:R-:W-:Y:S02]  /*76f0*/  FFMA.FTZ R16, R171, R14, R223 ;  /* 0x0000000eab107223 */ /* 0x000fe400000100df */
[----:B------:R-:W-:Y:S02]  /*7700*/  FFMA.FTZ R106, R13, R86, R106 ;  /* 0x000000560d6a7223 */ /* 0x000fe4000001006a */
[----:B------:R-:W-:-:S02]  /*7710*/  FMUL.FTZ R14, R139, R209 ;  /* 0x000000d18b0e7220 */ /* 0x000fc40000410000 */
[----:B------:R-:W-:Y:S02]  /*7720*/  FMUL.FTZ R13, R140, R157 ;  /* 0x0000009d8c0d7220 */ /* 0x000fe40000410000 */
[----:B------:R-:W-:Y:S02]  /*7730*/  FMUL.FTZ R12, R199, R12 ;  /* 0x0000000cc70c7220 */ /* 0x000fe40000410000 */
[----:B------:R-:W-:Y:S02]  /*7740*/  FMUL.FTZ R209, R136, R209 ;  /* 0x000000d188d17220 */ /* 0x000fe40000410000 */
[----:B------:R-:W-:Y:S02]  /*7750*/  FFMA.FTZ R173, R173, R13, R12 ;  /* 0x0000000dadad7223 */ /* 0x000fe4000001000c */
[----:B------:R-:W-:Y:S02]  /*7760*/  FMUL.FTZ R209, R164, R209 ;  /* 0x000000d1a4d17220 */ /* 0x000fe40000410000 */
[----:B0-----:R-:W-:Y:S01]  /*7770*/  @P0 FADD R22, R17, R22 ;  /* 0x0000001611160221 */ /* 0x001fe20000000000 */
[----:B------:R-:W-:Y:S01]  /*7780*/  ISETP.NE.AND P0, PT, R58, RZ, PT ;  /* 0x000000ff3a00720c */ /* 0x000fe20003f05270 */
[----:B------:R-:W-:-:S02]  /*7790*/  FMUL.FTZ R12, R136, R153 ;  /* 0x00000099880c7220 */ /* 0x000fc40000410000 */
[----:B------:R-:W-:Y:S01]  /*77a0*/  FADD.FTZ R129, R16, R129 ;  /* 0x0000008110817221 */ /* 0x000fe20000010000 */
[----:B------:R-:W0:Y:S01]  /*77b0*/  SHFL.DOWN P1, R17, R22, 0x10, 0x1f ;  /* 0x0a001f0016117f89 */ /* 0x000e220000020000 */
[----:B------:R-:W-:Y:S02]  /*77c0*/  FFMA.FTZ R113, R14, R92, R113 ;  /* 0x0000005c0e717223 */ /* 0x000fe40000010071 */
[----:B------:R-:W-:Y:S02]  /*77d0*/  FFMA.FTZ R16, R175, R14, R209 ;  /* 0x0000000eaf107223 */ /* 0x000fe400000100d1 */
[----:B------:R-:W-:Y:S02]  /*77e0*/  FMUL.FTZ R14, R201, R12 ;  /* 0x0000000cc90e7220 */ /* 0x000fe40000410000 */
[----:B------:R-:W-:Y:S02]  /*77f0*/  FMUL.FTZ R143, R143, R219 ;  /* 0x000000db8f8f7220 */ /* 0x000fe40000410000 */
[----:B------:R-:W-:-:S02]  /*7800*/  FMUL.FTZ R12, R27, R187 ;  /* 0x000000bb1b0c7220 */ /* 0x000fc40000410000 */
[C---:B------:R-:W-:Y:S02]  /*7810*/  FMUL.FTZ R219, R136.reuse, R219 ;  /* 0x000000db88db7220 */ /* 0x040fe40000410000 */
[C---:B------:R-:W-:Y:S02]  /*7820*/  FMUL.FTZ R187, R136.reuse, R187 ;  /* 0x000000bb88bb7220 */ /* 0x040fe40000410000 */
[----:B------:R-:W-:Y:S02]  /*7830*/  FMUL.FTZ R136, R136, R25 ;  /* 0x0000001988887220 */ /* 0x000fe40000410000 */
[----:B------:R-:W-:Y:S02]  /*7840*/  FFMA.FTZ R108, R13, R90, R108 ;  /* 0x0000005a0d6c7223 */ /* 0x000fe4000001006c */
[----:B------:R-:W-:Y:S02]  /*7850*/  FMUL.FTZ R13, R138, R153 ;  /* 0x000000998a0d7220 */ /* 0x000fe40000410000 */
[----:B------:R-:W-:-:S02]  /*7860*/  FMUL.FTZ R160, R160, R219 ;  /* 0x000000dba0a07220 */ /* 0x000fc40000410000 */
[----:B------:R-:W-:Y:S02]  /*7870*/  FMUL.FTZ R20, R151, R181 ;  /* 0x000000b597147220 */ /* 0x000fe40000410000 */
[----:B0-----:R-:W-:Y:S02]  /*7880*/  @P1 FADD R17, R22, R17 ;  /* 0x0000001116111221 */ /* 0x001fe40000000000 */
[----:B------:R-:W-:Y:S02]  /*7890*/  FMUL.FTZ R25, R26, R25 ;  /* 0x000000191a197220 */ /* 0x000fe40000410000 */
[----:B------:R-:W-:Y:S01]  /*78a0*/  FMUL.FTZ R187, R166, R187 ;  /* 0x000000bba6bb7220 */ /* 0x000fe20000410000 */
[----:B------:R0:W-:Y:S01]  /*78b0*/  @!P0 STS [0x18c4], R17 ;  /* 0x0018c411ff008388 */ /* 0x0001e20000000800 */
        /* <DEDUP_REMOVED lines=33> */
.L_x_6652:
[----:B0-----:R-:W-:Y:S05]  /*7ad0*/  BSYNC B0 ;  /* 0x0000000000007941 */ /* 0x001fea0003800000 */
.L_x_6651:
[----:B------:R-:W-:Y:S02]  /*7ae0*/  IADD3 R133, R133, 0x1, RZ ;  /* 0x0000000185857810 */ /* 0x000fe40007ffe0ff */
[----:B------:R-:W-:Y:S02]  /*7af0*/  IADD3 R134, P1, R134, 0x1, RZ ;  /* 0x0000000186867810 */ /* 0x000fe40007f3e0ff */
[----:B------:R-:W-:Y:S02]  /*7b00*/  ISETP.GE.AND P0, PT, R133, c[0x0][0x16c], PT ;  /* 0x00005b0085007a0c */ /* 0x000fe40003f06270 */
[----:B------:R-:W-:-:S11]  /*7b10*/  IADD3.X R135, RZ, R135, RZ, P1, !PT ;  /* 0x00000087ff877210 */ /* 0x000fd60000ffe4ff */
[----:B------:R-:W-:Y:S01]  /*7b20*/  @P0 CALL.REL.NOINC `(.L_x_6616) ;  /* 0x0000001000000944 */ /* 0x000fe20003c00000 */
[----:B------:R-:W-:Y:S05]  /*7b30*/  BRA `(.L_x_6653) ;  /* 0xffffcd2000007947 */ /* 0x000fea000383ffff */
.L_x_6616:
[----:B------:R-:W-:Y:S06]  /*7b40*/  BAR.SYNC.DEFER_BLOCKING 0x0 ;  /* 0x0000000000007b1d */ /* 0x000fec0000010000 */
[----:B------:R-:W4:Y:S04]  /*7b50*/  LDG.E.128 R4, [R42.64] ;  /* 0x000000042a047981 */ /* 0x000f28000c1e1d00 */
[----:B------:R-:W5:Y:S01]  /*7b60*/  LDG.E.128 R8, [R42.64+0x200] ;  /* 0x000200042a087981 */ /* 0x000f62000c1e1d00 */
[----:B------:R-:W-:-:S03]  /*7b70*/  IADD3 R47, R47, 0x1, RZ ;  /* 0x000000012f2f7810 */ /* 0x000fc60007ffe0ff */
[----:B----4-:R-:W-:Y:S04]  /*7b80*/  STS.128 [R58.X16], R4 ;  /* 0x000000043a007388 */ /* 0x010fe8000000cc00 */
[----:B-----5:R-:W-:Y:S01]  /*7b90*/  STS.128 [R58.X16+0x200], R8 ;  /* 0x000200083a007388 */ /* 0x020fe2000000cc00 */
[----:B------:R-:W-:-:S06]  /*7ba0*/  NOP ;  /* 0x0000000000007918 */ /* 0x000fcc0000000000 */
[----:B01----:R-:W0:Y:S04]  /*7bb0*/  LDS.128 R12, [R44] ;  /* 0x000000002c0c7984 */ /* 0x003e280000000c00 */
        /* <DEDUP_REMOVED lines=20> */
[----:B------:R0:W4:Y:S01]  /*7d00*/  @!P2 MUFU.EX2 R10, R8 ;  /* 0x00000008000aa308 */ /* 0x0001220000000800 */
[----:B------:R-:W-:Y:S02]  /*7d10*/  @!P4 FMUL.FTZ R17, R9, -1.4426950216293334961 ;  /* 0xbfb8aa3b0911c820 */ /* 0x000fe40000410000 */
[----:B------:R-:W-:Y:S01]  /*7d20*/  FADD.FTZ R18, R19, R62 ;  /* 0x0000003e13127221 */ /* 0x000fe20000010000 */
[----:B------:R-:W-:-:S04]  /*7d30*/  HADD2.F32 R19, -RZ, R14.H1_H1 ;  /* 0x3000000eff137230 */ /* 0x000fc80000004100 */
[----:B------:R-:W5:Y:S01]  /*7d40*/  @!P1 MUFU.EX2 R11, R11 ;  /* 0x0000000b000b9308 */ /* 0x000f620000000800 */
[----:B0-----:R-:W-:Y:S01]  /*7d50*/  IMAD.WIDE.U32 R8, R63, c[0x0][0x2d8], R2 ;  /* 0x0000b6003f087a25 */ /* 0x001fe200078e0002 */
[----:B------:R-:W-:-:S03]  /*7d60*/  FSETP.GTU.FTZ.AND P6, PT, R18, 20, PT ;  /* 0x41a000001200780b */ /* 0x000fc60003fdc000 */
[----:B------:R-:W-:Y:S01]  /*7d70*/  FADD.FTZ R14, R19, R62 ;  /* 0x0000003e130e7221 */ /* 0x000fe20000010000 */
[----:B------:R-:W-:Y:S01]  /*7d80*/  IADD3 R9, R9, R21, RZ ;  /* 0x0000001509097210 */ /* 0x000fe20007ffe0ff */
[----:B------:R-:W-:Y:S01]  /*7d90*/  IMAD R21, R65, c[0x0][0x2e0], RZ ;  /* 0x0000b80041157a24 */ /* 0x000fe200078e02ff */
[----:B------:R5:W0:Y:S01]  /*7da0*/  @!P0 MUFU.EX2 R16, R13 ;  /* 0x0000000d00108308 */ /* 0x000a220000000800 */
        /* <DEDUP_REMOVED lines=9> */
[----:B------:R1:W5:Y:S01]  /*7e40*/  @!P1 MUFU.RCP R21, R13 ;  /* 0x0000000d00159308 */ /* 0x0003620000001000 */
[----:B------:R-:W-:Y:S01]  /*7e50*/  IADD3 R23, R11, R23, RZ ;  /* 0x000000170b177210 */ /* 0x000fe20007ffe0ff */
[----:B------:R-:W-:Y:S01]  /*7e60*/  FADD.FTZ R20, R9, R62 ;  /* 0x0000003e09147221 */ /* 0x000fe20000010000 */
[----:B------:R-:W-:Y:S01]  /*7e70*/  LEA R8, P3, R10, c[0x0][0x330], 0x1 ;  /* 0x0000cc000a087a11 */ /* 0x000fe200078608ff */
[----:B0-----:R-:W-:-:S02]  /*7e80*/  @!P0 FADD.FTZ R16, R16, 1 ;  /* 0x3f80000010108421 */ /* 0x001fc40000010000 */
[----:B------:R-:W-:Y:S01]  /*7e90*/  @!P6 FMUL.FTZ R11, R18, -1.4426950216293334961 ;  /* 0xbfb8aa3b120be820 */ /* 0x000fe20000410000 */
[----:B------:R-:W-:Y:S01]  /*7ea0*/  LEA.HI.X R9, R10, c[0x0][0x334], R23, 0x1, P3 ;  /* 0x0000cd000a097a11 */ /* 0x000fe200018f0c17 */
[----:B------:R-:W0:Y:S01]  /*7eb0*/  @!P0 MUFU.RCP R19, R16 ;  /* 0x0000001000138308 */ /* 0x000e220000001000 */
[--C-:B-1----:R-:W-:Y:S01]  /*7ec0*/  HADD2.F32 R13, -RZ, R4.reuse.H0_H0 ;  /* 0x20000004ff0d7230 */ /* 0x102fe20000004100 */
[----:B------:R-:W-:Y:S01]  /*7ed0*/  FSETP.GTU.FTZ.AND P3, PT, R20, 20, PT ;  /* 0x41a000001400780b */ /* 0x000fe20003f7c000 */
[--C-:B------:R-:W-:Y:S01]  /*7ee0*/  FADD.FTZ R18, R15, R62.reuse ;  /* 0x0000003e0f127221 */ /* 0x100fe20000010000 */
[----:B------:R-:W-:Y:S01]  /*7ef0*/  HADD2.F32 R15, -RZ, R4.H1_H1 ;  /* 0x30000004ff0f7230 */ /* 0x000fe20000004100 */
[----:B------:R-:W-:Y:S02]  /*7f00*/  @!P5 FMUL.FTZ R10, R14, -1.4426950216293334961 ;  /* 0xbfb8aa3b0e0ad820 */ /* 0x000fe40000410000 */
[--C-:B------:R-:W-:Y:S01]  /*7f10*/  FADD.FTZ R13, R13, R62.reuse ;  /* 0x0000003e0d0d7221 */ /* 0x100fe20000010000 */
[----:B------:R-:W1:Y:S01]  /*7f20*/  @!P6 MUFU.EX2 R11, R11 ;  /* 0x0000000b000be308 */ /* 0x000e620000000800 */
[----:B----4-:R-:W-:Y:S01]  /*7f30*/  @!P2 FMUL.FTZ R125, R125, R12 ;  /* 0x0000000c7d7da220 */ /* 0x010fe20000410000 */
[----:B------:R-:W-:Y:S01]  /*7f40*/  FSETP.GTU.FTZ.AND P2, PT, R18, 20, PT ;  /* 0x41a000001200780b */ /* 0x000fe20003f5c000 */
[----:B-----5:R-:W-:Y:S01]  /*7f50*/  @!P1 FMUL.FTZ R122, R122, R21 ;  /* 0x000000157a7a9220 */ /* 0x020fe20000410000 */
[----:B------:R-:W-:Y:S01]  /*7f60*/  FSETP.GTU.FTZ.AND P1, PT, R13, 20, PT ;  /* 0x41a000000d00780b */ /* 0x000fe20003f3c000 */
[----:B------:R-:W-:-:S02]  /*7f70*/  FADD.FTZ R15, R15, R62 ;  /* 0x0000003e0f0f7221 */ /* 0x000fc40000010000 */
[----:B------:R-:W-:Y:S01]  /*7f80*/  @!P3 FMUL.FTZ R4, R20, -1.4426950216293334961 ;  /* 0xbfb8aa3b1404b820 */ /* 0x000fe20000410000 */
[----:B------:R-:W4:Y:S01]  /*7f90*/  @!P4 MUFU.EX2 R17, R17 ;  /* 0x000000110011c308 */ /* 0x000f220000000800 */
[----:B0-----:R-:W-:Y:S01]  /*7fa0*/  @!P0 FMUL.FTZ R124, R124, R19 ;  /* 0x000000137c7c8220 */ /* 0x001fe20000410000 */
[----:B------:R-:W-:Y:S01]  /*7fb0*/  FSETP.GTU.FTZ.AND P0, PT, R15, 20, PT ;  /* 0x41a000000f00780b */ /* 0x000fe20003f1c000 */
[----:B------:R-:W-:-:S04]  /*7fc0*/  IMAD.WIDE R8, R45, 0x10, R8 ;  /* 0x000000102d087825 */ /* 0x000fc800078e0208 */
[----:B------:R-:W-:Y:S01]  /*7fd0*/  @!P2 FMUL.FTZ R12, R18, -1.4426950216293334961 ;  /* 0xbfb8aa3b120ca820 */ /* 0x000fe20000410000 */
[----:B------:R-:W0:Y:S01]  /*7fe0*/  @!P5 MUFU.EX2 R10, R10 ;  /* 0x0000000a000ad308 */ /* 0x000e220000000800 */
[----:B------:R-:W-:Y:S02]  /*7ff0*/  @!P1 FMUL.FTZ R13, R13, -1.4426950216293334961 ;  /* 0xbfb8aa3b0d0d9820 */ /* 0x000fe40000410000 */
[----:B-1----:R-:W-:-:S04]  /*8000*/  @!P6 FADD.FTZ R11, R11, 1 ;  /* 0x3f8000000b0be421 */ /* 0x002fc80000010000 */
[----:B------:R-:W-:Y:S01]  /*8010*/  @!P0 FMUL.FTZ R14, R15, -1.4426950216293334961 ;  /* 0xbfb8aa3b0f0e8820 */ /* 0x000fe20000410000 */
[----:B------:R-:W1:Y:S01]  /*8020*/  @!P3 MUFU.EX2 R4, R4 ;  /* 0x000000040004b308 */ /* 0x000e620000000800 */
[----:B----4-:R-:W-:Y:S01]  /*8030*/  @!P4 FADD.FTZ R17, R17, 1 ;  /* 0x3f8000001111c421 */ /* 0x010fe20000010000 */
[--C-:B------:R-:W-:Y:S02]  /*8040*/  HADD2.F32 R15, -RZ, R5.reuse.H0_H0 ;  /* 0x20000005ff0f7230 */ /* 0x100fe40000004100 */
[----:B------:R-:W-:-:S03]  /*8050*/  HADD2.F32 R5, -RZ, R5.H1_H1 ;  /* 0x30000005ff057230 */ /* 0x000fc60000004100 */
[----:B------:R-:W-:Y:S01]  /*8060*/  FADD.FTZ R15, R15, R62 ;  /* 0x0000003e0f0f7221 */ /* 0x000fe20000010000 */
[----:B------:R-:W4:Y:S01]  /*8070*/  @!P2 MUFU.EX2 R12, R12 ;  /* 0x0000000c000ca308 */ /* 0x000f220000000800 */
[----:B0-----:R-:W-:-:S07]  /*8080*/  @!P5 FADD.FTZ R10, R10, 1 ;  /* 0x3f8000000a0ad421 */ /* 0x001fce0000010000 */
[----:B------:R-:W0:Y:S01]  /*8090*/  @!P1 MUFU.EX2 R13, R13 ;  /* 0x0000000d000d9308 */ /* 0x000e220000000800 */
[----:B-1----:R-:W-:-:S07]  /*80a0*/  @!P3 FADD.FTZ R4, R4, 1 ;  /* 0x3f8000000404b421 */ /* 0x002fce0000010000 */
[----:B------:R1:W5:Y:S01]  /*80b0*/  @!P4 MUFU.RCP R16, R17 ;  /* 0x000000110010c308 */ /* 0x0003620000001000 */
[----:B----4-:R-:W-:-:S07]  /*80c0*/  @!P2 FADD.FTZ R12, R12, 1 ;  /* 0x3f8000000c0ca421 */ /* 0x010fce0000010000 */
[----:B------:R-:W4:Y:S01]  /*80d0*/  @!P6 MUFU.RCP R11, R11 ;  /* 0x0000000b000be308 */ /* 0x000f220000001000 */
[----:B-1----:R-:W-:Y:S01]  /*80e0*/  FADD.FTZ R17, R5, R62 ;  /* 0x0000003e05117221 */ /* 0x002fe20000010000 */
[----:B------:R-:W-:Y:S01]  /*80f0*/  HADD2.F32 R5, -RZ, R6.H0_H0 ;  /* 0x20000006ff057230 */ /* 0x000fe20000004100 */
[----:B0-----:R-:W-:-:S04]  /*8100*/  @!P1 FADD.FTZ R13, R13, 1 ;  /* 0x3f8000000d0d9421 */ /* 0x001fc80000010000 */
[----:B------:R-:W-:Y:S01]  /*8110*/  FADD.FTZ R18, R5, R62 ;  /* 0x0000003e05127221 */ /* 0x000fe20000010000 */
[----:B------:R-:W0:Y:S01]  /*8120*/  @!P5 MUFU.RCP R10, R10 ;  /* 0x0000000a000ad308 */ /* 0x000e220000001000 */
[----:B-----5:R-:W-:Y:S01]  /*8130*/  @!P4 FMUL.FTZ R127, R127, R16 ;  /* 0x000000107f7fc220 */ /* 0x020fe20000410000 */
[----:B------:R-:W-:Y:S01]  /*8140*/  FSETP.GTU.FTZ.AND P4, PT, R15, 20, PT ;  /* 0x41a000000f00780b */ /* 0x000fe20003f9c000 */
[----:B------:R-:W-:-:S05]  /*8150*/  HADD2.F32 R5, -RZ, R6.H1_H1 ;  /* 0x30000006ff057230 */ /* 0x000fca0000004100 */
[----:B------:R1:W5:Y:S01]  /*8160*/  @!P3 MUFU.RCP R19, R4 ;  /* 0x000000040013b308 */ /* 0x0003620000001000 */
[----:B----4-:R-:W-:Y:S01]  /*8170*/  @!P6 FMUL.FTZ R126, R126, R11 ;  /* 0x0000000b7e7ee220 */ /* 0x010fe20000410000 */
[----:B------:R-:W-:Y:S01]  /*8180*/  FSETP.GTU.FTZ.AND P6, PT, R17, 20, PT ;  /* 0x41a000001100780b */ /* 0x000fe20003fdc000 */
[--C-:B------:R-:W-:Y:S02]  /*8190*/  HADD2.F32 R11, -RZ, R7.reuse.H0_H0 ;  /* 0x20000007ff0b7230 */ /* 0x100fe40000004100 */
[----:B------:R-:W-:-:S03]  /*81a0*/  HADD2.F32 R7, -RZ, R7.H1_H1 ;  /* 0x30000007ff077230 */ /* 0x000fc60000004100 */
[----:B------:R-:W4:Y:S01]  /*81b0*/  @!P2 MUFU.RCP R12, R12 ;  /* 0x0000000c000ca308 */ /* 0x000f220000001000 */
[----:B0-----:R-:W-:Y:S01]  /*81c0*/  @!P5 FMUL.FTZ R129, R129, R10 ;  /* 0x0000000a8181d220 */ /* 0x001fe20000410000 */
[----:B------:R-:W-:Y:S01]  /*81d0*/  FSETP.GTU.FTZ.AND P5, PT, R18, 20, PT ;  /* 0x41a000001200780b */ /* 0x000fe20003fbc000 */
[--C-:B------:R-:W-:Y:S02]  /*81e0*/  FADD.FTZ R10, R5, R62.reuse ;  /* 0x0000003e050a7221 */ /* 0x100fe40000010000 */
[----:B-1----:R-:W-:Y:S02]  /*81f0*/  @!P4 FMUL.FTZ R4, R15, -1.4426950216293334961 ;  /* 0xbfb8aa3b0f04c820 */ /* 0x002fe40000410000 */
[----:B------:R-:W-:Y:S01]  /*8200*/  @!P6 FMUL.FTZ R5, R17, -1.4426950216293334961 ;  /* 0xbfb8aa3b1105e820 */ /* 0x000fe20000410000 */
[----:B------:R-:W0:Y:S01]  /*8210*/  @!P1 MUFU.RCP R16, R13 ;  /* 0x0000000d00109308 */ /* 0x000e220000001000 */
[----:B-----5:R-:W-:Y:S01]  /*8220*/  @!P3 FMUL.FTZ R128, R128, R19 ;  /* 0x000000138080b220 */ /* 0x020fe20000410000 */
[----:B------:R-:W-:Y:S01]  /*8230*/  FSETP.GTU.FTZ.AND P3, PT, R10, 20, PT ;  /* 0x41a000000a00780b */ /* 0x000fe20003f7c000 */
[----:B------:R-:W-:-:S02]  /*8240*/  FADD.FTZ R11, R11, R62 ;  /* 0x0000003e0b0b7221 */ /* 0x000fc40000010000 */
[----:B------:R-:W-:Y:S02]  /*8250*/  FADD.FTZ R15, R7, R62 ;  /* 0x0000003e070f7221 */ /* 0x000fe40000010000 */
[----:B------:R-:W-:Y:S01]  /*8260*/  @!P5 FMUL.FTZ R6, R18, -1.4426950216293334961 ;  /* 0xbfb8aa3b1206d820 */ /* 0x000fe20000410000 */
[----:B------:R-:W1:Y:S01]  /*8270*/  @!P0 MUFU.EX2 R14, R14 ;  /* 0x0000000e000e8308 */ /* 0x000e620000000800 */
[----:B----4-:R-:W-:Y:S01]  /*8280*/  @!P2 FMUL.FTZ R131, R131, R12 ;  /* 0x0000000c8383a220 */ /* 0x010fe20000410000 */
[----:B------:R-:W-:-:S05]  /*8290*/  FSETP.GTU.FTZ.AND P2, PT, R11, 20, PT ;  /* 0x41a000000b00780b */ /* 0x000fca0003f5c000 */
[----:B------:R-:W-:Y:S01]  /*82a0*/  @!P3 FMUL.FTZ R7, R10, -1.4426950216293334961 ;  /* 0xbfb8aa3b0a07b820 */ /* 0x000fe20000410000 */
[----:B------:R-:W4:Y:S01]  /*82b0*/  @!P4 MUFU.EX2 R4, R4 ;  /* 0x000000040004c308 */ /* 0x000f220000000800 */
[----:B0-----:R-:W-:Y:S01]  /*82c0*/  @!P1 FMUL.FTZ R123, R123, R16 ;  /* 0x000000107b7b9220 */ /* 0x001fe20000410000 */
[----:B------:R-:W-:-:S05]  /*82d0*/  FSETP.GTU.FTZ.AND P1, PT, R15, 20, PT ;  /* 0x41a000000f00780b */ /* 0x000fca0003f3c000 */
[----:B------:R-:W-:Y:S01]  /*82e0*/  @!P2 FMUL.FTZ R13, R11, -1.4426950216293334961 ;  /* 0xbfb8aa3b0b0da820 */ /* 0x000fe20000410000 */
[----:B------:R-:W0:Y:S01]  /*82f0*/  @!P6 MUFU.EX2 R5, R5 ;  /* 0x000000050005e308 */ /* 0x000e220000000800 */
[----:B-1----:R-:W-:-:S06]  /*8300*/  @!P0 FADD.FTZ R14, R14, 1 ;  /* 0x3f8000000e0e8421 */ /* 0x002fcc0000010000 */
[----:B------:R-:W-:Y:S01]  /*8310*/  @!P1 FMUL.FTZ R15, R15, -1.4426950216293334961 ;  /* 0xbfb8aa3b0f0f9820 */ /* 0x000fe20000410000 */
[----:B------:R1:W5:Y:S01]  /*8320*/  @!P5 MUFU.EX2 R12, R6 ;  /* 0x00000006000cd308 */ /* 0x0003620000000800 */
[----:B----4-:R-:W-:Y:S01]  /*8330*/  @!P4 FADD.FTZ R10, R4, 1 ;  /* 0x3f800000040ac421 */ /* 0x010fe20000010000 */
[----:B------:R-:W-:-:S06]  /*8340*/  F2FP.PACK_AB R4, R115, R112 ;  /* 0x000000707304723e */ /* 0x000fcc00000000ff */
[----:B------:R4:W-:Y:S01]  /*8350*/  @!P3 MUFU.EX2 R16, R7 ;  /* 0x000000070010b308 */ /* 0x0009e20000000800 */
[----:B0-----:R-:W-:Y:S01]  /*8360*/  @!P6 FADD.FTZ R11, R5, 1 ;  /* 0x3f800000050be421 */ /* 0x001fe20000010000 */
[----:B-1----:R-:W-:Y:S02]  /*8370*/  F2FP.PACK_AB R6, R111, R108 ;  /* 0x0000006c6f06723e */ /* 0x002fe400000000ff */
[----:B------:R-:W-:-:S04]  /*8380*/  F2FP.PACK_AB R5, R113, R110 ;  /* 0x0000006e7105723e */ /* 0x000fc800000000ff */
[----:B------:R0:W1:Y:S01]  /*8390*/  @!P2 MUFU.EX2 R25, R13 ;  /* 0x0000000d0019a308 */ /* 0x0000620000000800 */
[----:B-----5:R-:W-:Y:S01]  /*83a0*/  @!P5 FADD.FTZ R24, R12, 1 ;  /* 0x3f8000000c18d421 */ /* 0x020fe20000010000 */
[----:B----4-:R-:W-:Y:S02]  /*83b0*/  F2FP.PACK_AB R7, R109, R106 ;  /* 0x0000006a6d07723e */ /* 0x010fe400000000ff */
[----:B------:R-:W-:-:S03]  /*83c0*/  F2FP.PACK_AB R12, R107, R104 ;  /* 0x000000686b0c723e */ /* 0x000fc600000000ff */
[----:B------:R4:W-:Y:S01]  /*83d0*/  STS.128 [R44], R4 ;  /* 0x000000042c007388 */ /* 0x0009e20000000c00 */
[----:B------:R5:W2:Y:S01]  /*83e0*/  @!P1 MUFU.EX2 R26, R15 ;  /* 0x0000000f001a9308 */ /* 0x000aa20000000800 */
[----:B0-----:R-:W-:-:S07]  /*83f0*/  F2FP.PACK_AB R13, R105, R102 ;  /* 0x00000066690d723e */ /* 0x001fce00000000ff */
[----:B------:R0:W3:Y:S01]  /*8400*/  @!P0 MUFU.RCP R27, R14 ;  /* 0x0000000e001b8308 */ /* 0x0000e20000001000 */
[----:B-----5:R-:W-:Y:S01]  /*8410*/  F2FP.PACK_AB R15, R101, R98 ;  /* 0x00000062650f723e */ /* 0x020fe200000000ff */
[----:B-1----:R-:W-:Y:S02]  /*8420*/  @!P2 FADD.FTZ R25, R25, 1 ;  /* 0x3f8000001919a421 */ /* 0x002fe40000010000 */
[----:B----4-:R-:W-:-:S04]  /*8430*/  FADD.FTZ R5, R125, R60 ;  /* 0x0000003c7d057221 */ /* 0x010fc80000010000 */
[----:B------:R1:W4:Y:S01]  /*8440*/  @!P4 MUFU.RCP R28, R10 ;  /* 0x0000000a001cc308 */ /* 0x0003220000001000 */
[----:B0-----:R-:W-:Y:S01]  /*8450*/  F2FP.PACK_AB R14, R103, R100 ;  /* 0x00000064670e723e */ /* 0x001fe200000000ff */
[----:B--2---:R-:W-:Y:S02]  /*8460*/  @!P1 FADD.FTZ R26, R26, 1 ;  /* 0x3f8000001a1a9421 */ /* 0x004fe40000010000 */
[----:B------:R-:W-:Y:S02]  /*8470*/  FADD.FTZ R5, R5, R122 ;  /* 0x0000007a05057221 */ /* 0x000fe40000010000 */
[----:B------:R0:W-:Y:S01]  /*8480*/  STS.128 [R44+0x10], R12 ;  /* 0x0000100c2c007388 */ /* 0x0001e20000000c00 */
[----:B------:R-:W-:-:S06]  /*8490*/  NOP ;  /* 0x0000000000007918 */ /* 0x000fcc0000000000 */
[----:B-1----:R-:W-:Y:S01]  /*84a0*/  @!P3 FADD.FTZ R10, R16, 1 ;  /* 0x3f800000100ab421 */ /* 0x002fe20000010000 */
[----:B------:R-:W1:Y:S01]  /*84b0*/  LDS.128 R20, [R58.X16+0x200] ;  /* 0x000200003a147984 */ /* 0x000e62000000cc00 */
[----:B------:R-:W2:Y:S01]  /*84c0*/  @!P6 MUFU.RCP R11, R11 ;  /* 0x0000000b000be308 */ /* 0x000ea20000001000 */
[----:B---3--:R-:W-:Y:S02]  /*84d0*/  @!P0 FMUL.FTZ R120, R120, R27 ;  /* 0x0000001b78788220 */ /* 0x008fe40000410000 */
[----:B------:R-:W3:Y:S01]  /*84e0*/  LDS.128 R16, [R58.X16] ;  /* 0x000000003a107984 */ /* 0x000ee2000000cc00 */
[----:B----4-:R-:W-:Y:S01]  /*84f0*/  @!P4 FMUL.FTZ R121, R121, R28 ;  /* 0x0000001c7979c220 */ /* 0x010fe20000410000 */
[----:B------:R-:W-:Y:S01]  /*8500*/  IADD3 R52, P4, R52, -0x400, RZ ;  /* 0xfffffc0034347810 */ /* 0x000fe20007f9e0ff */
[----:B------:R-:W-:Y:S01]  /*8510*/  FADD.FTZ R4, R5, R124 ;  /* 0x0000007c05047221 */ /* 0x000fe20000010000 */
[----:B0-----:R-:W-:Y:S01]  /*8520*/  F2FP.PACK_AB R12, R122, R125 ;  /* 0x0000007d7a0c723e */ /* 0x001fe200000000ff */
[----:B------:R-:W0:Y:S01]  /*8530*/  @!P5 MUFU.RCP R24, R24 ;  /* 0x000000180018d308 */ /* 0x000e220000001000 */
[----:B------:R-:W-:Y:S01]  /*8540*/  F2FP.PACK_AB R13, R127, R124 ;  /* 0x0000007c7f0d723e */ /* 0x000fe200000000ff */
[----:B------:R-:W-:Y:S01]  /*8550*/  FADD.FTZ R127, R4, R127 ;  /* 0x0000007f047f7221 */ /* 0x000fe20000010000 */
[----:B------:R-:W-:Y:S01]  /*8560*/  F2FP.PACK_AB R15, R131, R128 ;  /* 0x00000080830f723e */ /* 0x000fe200000000ff */
[----:B------:R-:W-:Y:S01]  /*8570*/  IMAD R4, R155, c[0x0][0x2f8], RZ ;  /* 0x0000be009b047a24 */ /* 0x000fe200078e02ff */
[----:B------:R-:W-:Y:S01]  /*8580*/  F2FP.PACK_AB R14, R129, R126 ;  /* 0x0000007e810e723e */ /* 0x000fe200000000ff */
[----:B------:R-:W-:Y:S01]  /*8590*/  FADD.FTZ R126, R127, R126 ;  /* 0x0000007e7f7e7221 */ /* 0x000fe20000010000 */
[----:B------:R-:W-:Y:S01]  /*85a0*/  IADD3.X R53, R53, -0x1, RZ, P4, !PT ;  /* 0xffffffff35357810 */ /* 0x000fe200027fe4ff */
[----:B------:R-:W4:Y:S01]  /*85b0*/  @!P3 MUFU.RCP R29, R10 ;  /* 0x0000000a001db308 */ /* 0x000f220000001000 */
[----:B--2---:R-:W-:-:S02]  /*85c0*/  @!P6 FMUL.FTZ R118, R118, R11 ;  /* 0x0000000b7676e220 */ /* 0x004fc40000410000 */
[----:B------:R-:W-:Y:S02]  /*85d0*/  IMAD R5, R63, c[0x0][0x2fc], R4 ;  /* 0x0000bf003f057a24 */ /* 0x000fe400078e0204 */
[----:B------:R-:W-:-:S03]  /*85e0*/  FADD.FTZ R129, R126, R129 ;  /* 0x000000817e817221 */ /* 0x000fc60000010000 */
[----:B------:R2:W5:Y:S01]  /*85f0*/  @!P2 MUFU.RCP R30, R25 ;  /* 0x00000019001ea308 */ /* 0x0005620000001000 */
[----:B0-----:R-:W-:Y:S01]  /*8600*/  @!P5 FMUL.FTZ R119, R119, R24 ;  /* 0x000000187777d220 */ /* 0x001fe20000410000 */
[----:B------:R-:W-:Y:S01]  /*8610*/  F2FP.PACK_AB R24, R120, R123 ;  /* 0x0000007b7818723e */ /* 0x000fe200000000ff */
[----:B------:R-:W-:Y:S01]  /*8620*/  FADD.FTZ R128, R129, R128 ;  /* 0x0000008081807221 */ /* 0x000fe20000010000 */
[----:B------:R-:W-:Y:S01]  /*8630*/  IADD3 R3, R3, R5, RZ ;  /* 0x0000000503037210 */ /* 0x000fe20007ffe0ff */
[----:B------:R-:W-:Y:S01]  /*8640*/  IMAD R5, R65, c[0x0][0x300], RZ ;  /* 0x0000c00041057a24 */ /* 0x000fe200078e02ff */
[----:B------:R-:W-:Y:S01]  /*8650*/  IADD3 R56, P5, R56, -0x400, RZ ;  /* 0xfffffc0038387810 */ /* 0x000fe20007fbe0ff */
[----:B------:R-:W-:Y:S01]  /*8660*/  FADD.FTZ R128, R128, R131 ;  /* 0x0000008380807221 */ /* 0x000fe20000010000 */
[----:B------:R0:W3:Y:S01]  /*8670*/  @!P1 MUFU.RCP R31, R26 ;  /* 0x0000001a001f9308 */ /* 0x0000e20000001000 */
[----:B----4-:R-:W-:Y:S01]  /*8680*/  @!P3 FMUL.FTZ R116, R116, R29 ;  /* 0x0000001d7474b220 */ /* 0x010fe20000410000 */
[----:B--2---:R-:W-:Y:S01]  /*8690*/  F2FP.PACK_AB R25, R118, R121 ;  /* 0x000000797619723e */ /* 0x004fe200000000ff */
[C---:B------:R-:W-:Y:S01]  /*86a0*/  IMAD R5, R66.reuse, c[0x0][0x304], R5 ;  /* 0x0000c10042057a24 */ /* 0x040fe200078e0205 */
[----:B------:R-:W-:Y:S01]  /*86b0*/  IADD3 R49, P3, R49, -0x400, RZ ;  /* 0xfffffc0031317810 */ /* 0x000fe20007f7e0ff */
[----:B------:R-:W-:Y:S01]  /*86c0*/  IMAD.WIDE.U32 R2, R66, c[0x0][0x300], R2 ;  /* 0x0000c00042027a25 */ /* 0x000fe200078e0002 */
[----:B------:R-:W-:Y:S01]  /*86d0*/  IADD3.X R57, R57, -0x1, RZ, P5, !PT ;  /* 0xffffffff39397810 */ /* 0x000fe20002ffe4ff */
[----:B-1----:R-:W-:Y:S01]  /*86e0*/  STG.E.128 [R8.64+0x200], R20 ;  /* 0x0002001408007986 */ /* 0x002fe2000c101d04 */
[----:B------:R-:W-:Y:S01]  /*86f0*/  IADD3.X R48, R48, -0x1, RZ, P3, !PT ;  /* 0xffffffff30307810 */ /* 0x000fe20001ffe4ff */
[----:B-----5:R-:W-:Y:S01]  /*8700*/  @!P2 FMUL.FTZ R117, R117, R30 ;  /* 0x0000001e7575a220 */ /* 0x020fe20000410000 */
[----:B0-----:R-:W-:Y:S01]  /*8710*/  F2FP.PACK_AB R26, R116, R119 ;  /* 0x00000077741a723e */ /* 0x001fe200000000ff */
[----:B---3--:R-:W-:Y:S01]  /*8720*/  STG.E.128 [R8.64], R16 ;  /* 0x0000001008007986 */ /* 0x008fe2000c101d04 */
[----:B------:R-:W-:Y:S01]  /*8730*/  IADD3 R3, R3, R5, RZ ;  /* 0x0000000503037210 */ /* 0x000fe20007ffe0ff */
[----:B------:R-:W-:-:S02]  /*8740*/  FADD.FTZ R123, R128, R123 ;  /* 0x0000007b807b7221 */ /* 0x000fc40000010000 */
[----:B------:R-:W-:Y:S01]  /*8750*/  BAR.SYNC.DEFER_BLOCKING 0x0 ;  /* 0x0000000000007b1d */ /* 0x000fe20000010000 */
[----:B------:R-:W-:Y:S01]  /*8760*/  @!P1 FMUL.FTZ R114, R114, R31 ;  /* 0x0000001f72729220 */ /* 0x000fe20000410000 */
[----:B------:R-:W-:Y:S01]  /*8770*/  LEA R4, P0, R2, c[0x0][0x340], 0x1 ;  /* 0x0000d00002047a11 */ /* 0x000fe200078008ff */
[----:B------:R-:W-:Y:S01]  /*8780*/  FADD.FTZ R120, R123, R120 ;  /* 0x000000787b787221 */ /* 0x000fe20000010000 */
[----:B------:R-:W-:Y:S02]  /*8790*/  IADD3 R54, P1, R54, -0x400, RZ ;  /* 0xfffffc0036367810 */ /* 0x000fe40007f3e0ff */
[----:B------:R-:W-:Y:S01]  /*87a0*/  F2FP.PACK_AB R27, R114, R117 ;  /* 0x00000075721b723e */ /* 0x000fe200000000ff */
[----:B------:R-:W-:Y:S01]  /*87b0*/  FADD.FTZ R121, R120, R121 ;  /* 0x0000007978797221 */ /* 0x000fe20000010000 */
[----:B------:R-:W-:Y:S02]  /*87c0*/  LEA.HI.X R5, R2, c[0x0][0x344], R3, 0x1, P0 ;  /* 0x0000d10002057a11 */ /* 0x000fe400000f0c03 */
[----:B------:R-:W-:Y:S01]  /*87d0*/  ISETP.GT.AND P0, PT, R0, 0x1, PT ;  /* 0x000000010000780c */ /* 0x000fe20003f04270 */
[----:B------:R-:W-:Y:S01]  /*87e0*/  FADD.FTZ R118, R121, R118 ;  /* 0x0000007679767221 */ /* 0x000fe20000010000 */
[----:B------:R-:W-:Y:S01]  /*87f0*/  IADD3 R51, P2, R51, -0x400, RZ ;  /* 0xfffffc0033337810 */ /* 0x000fe20007f5e0ff */
[----:B------:R-:W-:Y:S01]  /*8800*/  IMAD.WIDE R2, R45, 0x10, R4 ;  /* 0x000000102d027825 */ /* 0x000fe200078e0204 */
[----:B------:R-:W-:-:S02]  /*8810*/  IADD3.X R55, R55, -0x1, RZ, P1, !PT ;  /* 0xffffffff37377810 */ /* 0x000fc40000ffe4ff */
[----:B------:R-:W-:Y:S01]  /*8820*/  IADD3.X R50, R50, -0x1, RZ, P2, !PT ;  /* 0xffffffff32327810 */ /* 0x000fe200017fe4ff */
[----:B------:R-:W-:-:S04]  /*8830*/  FADD.FTZ R119, R118, R119 ;  /* 0x0000007776777221 */ /* 0x000fc80000010000 */
[----:B------:R-:W-:Y:S01]  /*8840*/  FADD.FTZ R116, R119, R116 ;  /* 0x0000007477747221 */ /* 0x000fe20000010000 */
[----:B------:R-:W-:Y:S03]  /*8850*/  STS.128 [R44], R12 ;  /* 0x0000000c2c007388 */ /* 0x000fe60000000c00 */
[----:B------:R-:W-:Y:S01]  /*8860*/  FADD.FTZ R117, R116, R117 ;  /* 0x0000007574757221 */ /* 0x000fe20000010000 */
[----:B------:R-:W-:Y:S01]  /*8870*/  STS.128 [R44+0x10], R24 ;  /* 0x000010182c007388 */ /* 0x000fe20000000c00 */
[----:B------:R-:W-:-:S06]  /*8880*/  NOP ;  /* 0x0000000000007918 */ /* 0x000fcc0000000000 */
[----:B------:R-:W0:Y:S01]  /*8890*/  LDS.128 R28, [R58.X16] ;  /* 0x000000003a1c7984 */ /* 0x000e22000000cc00 */
[----:B------:R-:W-:-:S03]  /*88a0*/  FADD.FTZ R60, R117, R114 ;  /* 0x00000072753c7221 */ /* 0x000fc60000010000 */
[----:B------:R-:W1:Y:S04]  /*88b0*/  LDS.128 R32, [R58.X16+0x200] ;  /* 0x000200003a207984 */ /* 0x000e68000000cc00 */
[----:B0-----:R0:W-:Y:S04]  /*88c0*/  STG.E.128 [R2.64], R28 ;  /* 0x0000001c02007986 */ /* 0x0011e8000c101d04 */
[----:B-1----:R0:W-:Y:S01]  /*88d0*/  STG.E.128 [R2.64+0x200], R32 ;  /* 0x0002002002007986 */ /* 0x0021e2000c101d04 */
[----:B------:R-:W-:Y:S01]  /*88e0*/  @!P0 CALL.REL.NOINC `(.L_x_6582) ;  /* 0x0000001000008944 */ /* 0x000fe20003c00000 */
[----:B------:R-:W-:Y:S05]  /*88f0*/  BRA `(.L_x_6654) ;  /* 0xffff7f3000007947 */ /* 0x000fea000383ffff */
.L_x_6582:
        /* <DEDUP_REMOVED lines=24> */
.L_x_6656:
[----:B0-----:R-:W-:Y:S05]  /*8a80*/  BSYNC B0 ;  /* 0x0000000000007941 */ /* 0x001fea0003800000 */
.L_x_6655:
        /* <DEDUP_REMOVED lines=23> */
.L_x_6658:
[----:B------:R-:W1:Y:S02]  /*8c00*/  S2R R9, SR_TID.X ;  /* 0x0000000000097919 */ /* 0x000e640000002100 */
.L_x_6659:
[----:B0-----:R-:W-:Y:S05]  /*8c10*/  BSYNC B0 ;  /* 0x0000000000007941 */ /* 0x001fea0003800000 */
.L_x_6657:
[----:B-1----:R-:W-:-:S13]  /*8c20*/  ISETP.GE.AND P0, PT, R9, c[0x0][0x16c], PT ;  /* 0x00005b0009007a0c */ /* 0x002fda0003f06270 */
[----:B------:R-:W-:Y:S05]  /*8c30*/  @P0 EXIT ;  /* 0x000000000000094d */ /* 0x000fea0003800000 */
[----:B------:R-:W-:Y:S02]  /*8c40*/  IMAD R65, R65, c[0x0][0x288], RZ ;  /* 0x0000a20041417a24 */ /* 0x000fe400078e02ff */
[----:B------:R-:W-:-:S04]  /*8c50*/  IMAD.WIDE.U32 R2, R66, c[0x0][0x288], RZ ;  /* 0x0000a20042027a25 */ /* 0x000fc800078e00ff */
[----:B------:R-:W-:-:S05]  /*8c60*/  IMAD R13, R66, c[0x0][0x28c], R65 ;  /* 0x0000a300420d7a24 */ /* 0x000fca00078e0241 */
[----:B------:R-:W-:Y:S02]  /*8c70*/  IADD3 R13, R3, R13, RZ ;  /* 0x0000000d030d7210 */ /* 0x000fe40007ffe0ff */
.L_x_6660:
        /* <DEDUP_REMOVED lines=16> */
.L_x_6661:
        /* <DEDUP_REMOVED lines=16> */
.L_x_9099:


//--------------------- .text._Z25selective_scan_bwd_kernelI32Selective_Scan_bwd_kernel_traitsILi32ELi8ELb0ELb0ELb0ELb0ELb0EN3c104HalfEfEEv12SSMParamsBwd --------------------------
	.section	.text._Z25selective_scan_bwd_kernelI32Selective_Scan_bwd_kernel_traitsILi32ELi8ELb0ELb0ELb0ELb0ELb0EN3c104HalfEfEEv12SSMParamsBwd,"ax",@progbits
	.sectioninfo	@"SHI_REGISTERS=166"
	.align	128
        .global         _Z25selective_scan_bwd_kernelI32Selective_Scan_bwd_kernel_traitsILi32ELi8ELb0ELb0ELb0ELb0ELb0EN3c104HalfEfEEv12SSMParamsBwd
        .type           _Z25selective_scan_bwd_kernelI32Selective_Scan_bwd_kernel_traitsILi32ELi8ELb0ELb0ELb0ELb0ELb0EN3c104HalfEfEEv12SSMParamsBwd,@function
        .size           _Z25selective_scan_bwd_kernelI32Selective_Scan_bwd_kernel_traitsILi32ELi8ELb0ELb0ELb0ELb0ELb0EN3c104HalfEfEEv12SSMParamsBwd,(.L_x_9100 - _Z25selective_scan_bwd_kernelI32Selective_Scan_bwd_kernel_traitsILi32ELi8ELb0ELb0ELb0ELb0ELb0EN3c104HalfEfEEv12SSMParamsBwd)
        .other          _Z25selective_scan_bwd_kernelI32Selective_Scan_bwd_kernel_traitsILi32ELi8ELb0ELb0ELb0ELb0ELb0EN3c104HalfEfEEv12SSMParamsBwd,@"STO_CUDA_ENTRY STV_DEFAULT"
_Z25selective_scan_bwd_kernelI32Selective_Scan_bwd_kernel_traitsILi32ELi8ELb0ELb0ELb0ELb0ELb0EN3c104HalfEfEEv12SSMParamsBwd:
.text._Z25selective_scan_bwd_kernelI32Selective_Scan_bwd_kernel_traitsILi32ELi8ELb0ELb0ELb0ELb0ELb0EN3c104HalfEfEEv12SSMParamsBwd:
[----:B------:R-:W-:Y:S02]  /*0000*/  MOV R1, c[0x0][0x28] ;  /* 0x00000a0000017a02 */ /* 0x000fe40000000f00 */
[----:B------:R-:W0:Y:S01]  /*0010*/  S2R R92, SR_CTAID.X ;  /* 0x00000000005c7919 */ /* 0x000e220000002500 */
[----:B------:R-:W-:Y:S01]  /*0020*/  ISETP.NE.U32.AND P0, PT, RZ, c[0x0][0x238], PT ;  /* 0x00008e00ff007a0c */ /* 0x000fe20003f05070 */
[----:B------:R-:W-:Y:S01]  /*0030*/  HFMA2.MMA R96, -RZ, RZ, 0, 0 ;  /* 0x00000000ff607435 */ /* 0x000fe200000001ff */
[----:B------:R-:W-:Y:S01]  /*0040*/  ISETP.NE.U32.AND P1, PT, RZ, c[0x0][0x250], PT ;  /* 0x00009400ff007a0c */ /* 0x000fe20003f25070 */
[----:B------:R-:W1:Y:S01]  /*0050*/  S2R R98, SR_CTAID.Y ;  /* 0x0000000000627919 */ /* 0x000e620000002600 */
[----:B------:R-:W-:Y:S01]  /*0060*/  ISETP.NE.AND.EX P0, PT, RZ, c[0x0][0x23c], PT, P0 ;  /* 0x00008f00ff007a0c */ /* 0x000fe20003f05300 */
[----:B------:R-:W-:Y:S01]  /*0070*/  CS2R R94, SRZ ;  /* 0x00000000005e7805 */ /* 0x000fe2000001ff00 */
[----:B------:R-:W-:Y:S01]  /*0080*/  ISETP.NE.AND.EX P1, PT, RZ, c[0x0][0x254], PT, P1 ;  /* 0x00009500ff007a0c */ /* 0x000fe20003f25310 */
[----:B------:R-:W-:Y:S01]  /*0090*/  ULDC.64 UR6, c[0x0][0x118] ;  /* 0x0000460000067ab9 */ /* 0x000fe20000000a00 */
[----:B0-----:R-:W-:Y:S01]  /*00a0*/  SHF.R.S32.HI R90, RZ, 0x1f, R92 ;  /* 0x0000001fff5a7819 */ /* 0x001fe2000001145c */
[----:B------:R-:W-:Y:S01]  /*00b0*/  IMAD.WIDE.U32 R4, R92, c[0x0][0x1e0], RZ ;  /* 0x000078005c047a25 */ /* 0x000fe200078e00ff */
[----:B-1----:R-:W-:-:S03]  /*00c0*/  SHF.R.S32.HI R97, RZ, 0x1f, R98 ;  /* 0x0000001fff617819 */ /* 0x002fc60000011462 */
[----:B------:R-:W-:-:S04]  /*00d0*/  IMAD R15, R90, c[0x0][0x1e0], RZ ;  /* 0x000078005a0f7a24 */ /* 0x000fc800078e02ff */
[----:B------:R-:W-:Y:S01]  /*00e0*/  @P0 LEA R8, P2, R98, c[0x0][0x238], 0x2 ;  /* 0x00008e0062080a11 */ /* 0x000fe200078410ff */
[----:B------:R-:W-:Y:S01]  /*00f0*/  IMAD R7, R90, c[0x0][0x1d0], RZ ;  /* 0x000074005a077a24 */ /* 0x000fe200078e02ff */
[----:B------:R-:W-:Y:S01]  /*0100*/  @P1 LEA R10, P3, R98, c[0x0][0x250], 0x2 ;  /* 0x00009400620a1a11 */ /* 0x000fe200078610ff */
[----:B------:R-:W-:Y:S01]  /*0110*/  IMAD R17, R90, c[0x0][0x278], RZ ;  /* 0x00009e005a117a24 */ /* 0x000fe200078e02ff */
[----:B------:R-:W-:Y:S01]  /*0120*/  @P0 LEA.HI.X R9, R98, c[0x0][0x23c], R97, 0x2, P2 ;  /* 0x00008f0062090a11 */ /* 0x000fe200010f1461 */
[C---:B------:R-:W-:Y:S01]  /*0130*/  IMAD R15, R92.reuse, c[0x0][0x1e4], R15 ;  /* 0x000079005c0f7a24 */ /* 0x040fe200078e020f */
[----:B------:R-:W-:Y:S01]  /*0140*/  MOV R0, c[0x0][0x174] ;  /* 0x00005d0000007a02 */ /* 0x000fe20000000f00 */
[----:B------:R-:W-:Y:S01]  /*0150*/  IMAD.WIDE.U32 R2, R92, c[0x0][0x1d0], RZ ;  /* 0x000074005c027a25 */ /* 0x000fe200078e00ff */
[----:B------:R-:W-:Y:S01]  /*0160*/  @P1 LEA.HI.X R11, R98, c[0x0][0x254], R97, 0x2, P3 ;  /* 0x00009500620b1a11 */ /* 0x000fe200018f1461 */
[----:B------:R0:W5:Y:S02]  /*0170*/  @P0 LDG.E R96, [R8.64] ;  /* 0x0000000608600981 */ /* 0x000164000c1e1900 */
[----:B------:R-:W-:-:S02]  /*0180*/  IMAD R13, R92, c[0x0][0x1d4], R7 ;  /* 0x000075005c0d7a24 */ /* 0x000fc400078e0207 */
[----:B------:R-:W-:Y:S01]  /*0190*/  IMAD.WIDE.U32 R6, R92, c[0x0][0x278], RZ ;  /* 0x00009e005c067a25 */ /* 0x000fe200078e00ff */
[----:B------:R-:W-:Y:S01]  /*01a0*/  IADD3 R5, R5, R15, RZ ;  /* 0x0000000f05057210 */ /* 0x000fe20007ffe0ff */
[----:B------:R1:W5:Y:S01]  /*01b0*/  @P1 LDG.E R94, [R10.64] ;  /* 0x000000060a5e1981 */ /* 0x000362000c1e1900 */
[----:B------:R-:W-:Y:S01]  /*01c0*/  ISETP.GE.AND P3, PT, R0, 0x1, PT ;  /* 0x000000010000780c */ /* 0x000fe20003f66270 */
[----:B------:R-:W-:Y:S01]  /*01d0*/  IMAD R17, R92, c[0x0][0x27c], R17 ;  /* 0x00009f005c117a24 */ /* 0x000fe200078e0211 */
[----:B------:R-:W-:Y:S01]  /*01e0*/  HFMA2.MMA R88, -RZ, RZ, 0, 0 ;  /* 0x00000000ff587435 */ /* 0x000fe200000001ff */
[----:B------:R-:W-:Y:S01]  /*01f0*/  IMAD.IADD R3, R3, 0x1, R13 ;  /* 0x0000000103037824 */ /* 0x000fe200078e020d */
[----:B0-----:R-:W-:Y:S01]  /*0200*/  LEA R9, R0, 0xffffff00, 0x8 ;  /* 0xffffff0000097811 */ /* 0x001fe200078e40ff */
[----:B------:R-:W-:Y:S02]  /*0210*/  IMAD.IADD R7, R7, 0x1, R17 ;  /* 0x0000000107077824 */ /* 0x000fe400078e0211 */
[----:B------:R-:W-:Y:S01]  /*0220*/  IMAD.WIDE.U32 R2, R98, c[0x0][0x1d8], R2 ;  /* 0x0000760062027a25 */ /* 0x000fe200078e0002 */
[----:B-1----:R-:W-:-:S03]  /*0230*/  SHF.R.S32.HI R11, RZ, 0x1f, R9 ;  /* 0x0000001fff0b7819 */ /* 0x002fc60000011409 */
[----:B------:R-:W-:Y:S01]  /*0240*/  IMAD.WIDE.U32 R4, R98, c[0x0][0x1e8], R4 ;  /* 0x00007a0062047a25 */ /* 0x000fe200078e0004 */
[----:B------:R-:W-:-:S03]  /*0250*/  IADD3 R85, P0, R9, R2, RZ ;  /* 0x0000000209557210 */ /* 0x000fc60007f1e0ff */
[----:B------:R-:W-:Y:S01]  /*0260*/  IMAD R17, R97, c[0x0][0x280], RZ ;  /* 0x0000a00061117a24 */ /* 0x000fe200078e02ff */
[----:B------:R-:W-:Y:S01]  /*0270*/  IADD3 R83, P1, R9, R4, RZ ;  /* 0x0000000409537210 */ /* 0x000fe20007f3e0ff */
[----:B------:R-:W-:-:S04]  /*0280*/  IMAD.WIDE.U32 R6, R98, c[0x0][0x280], R6 ;  /* 0x0000a00062067a25 */ /* 0x000fc800078e0006 */
[----:B------:R-:W-:Y:S01]  /*0290*/  IMAD R13, R97, c[0x0][0x1d8], RZ ;  /* 0x00007600610d7a24 */ /* 0x000fe200078e02ff */
[----:B------:R-:W-:Y:S01]  /*02a0*/  IADD3 R9, P2, R9, R6, RZ ;  /* 0x0000000609097210 */ /* 0x000fe20007f5e0ff */
[----:B------:R-:W-:Y:S02]  /*02b0*/  IMAD R15, R97, c[0x0][0x1e8], RZ ;  /* 0x00007a00610f7a24 */ /* 0x000fe400078e02ff */
[C---:B------:R-:W-:Y:S01]  /*02c0*/  IMAD R17, R98.reuse, c[0x0][0x284], R17 ;  /* 0x0000a10062117a24 */ /* 0x040fe200078e0211 */
[----:B------:R-:W-:Y:S01]  /*02d0*/  LEA R80, P4, R9, c[0x0][0x308], 0x1 ;  /* 0x0000c20009507a11 */ /* 0x000fe200078808ff */
[C---:B------:R-:W-:Y:S02]  /*02e0*/  IMAD R13, R98.reuse, c[0x0][0x1dc], R13 ;  /* 0x00007700620d7a24 */ /* 0x040fe400078e020d */
[C---:B------:R-:W-:Y:S01]  /*02f0*/  IMAD R15, R98.reuse, c[0x0][0x1ec], R15 ;  /* 0x00007b00620f7a24 */ /* 0x040fe200078e020f */
[----:B------:R-:W-:Y:S01]  /*0300*/  IADD3.X R6, R11, R7, R17, P2, !PT ;  /* 0x000000070b067210 */ /* 0x000fe200017fe411 */
[C---:B------:R-:W-:Y:S01]  /*0310*/  IMAD R17, R97.reuse, c[0x0][0x2a8], RZ ;  /* 0x0000aa0061117a24 */ /* 0x040fe200078e02ff */
[----:B------:R-:W-:Y:S01]  /*0320*/  ISETP.NE.U32.AND P2, PT, RZ, c[0x0][0x260], PT ;  /* 0x00009800ff007a0c */ /* 0x000fe20003f45070 */
[----:B------:R-:W-:Y:S01]  /*0330*/  IMAD R19, R97, c[0x0][0x288], RZ ;  /* 0x0000a20061137a24 */ /* 0x000fe200078e02ff */
[----:B------:R-:W-:Y:S01]  /*0340*/  IADD3.X R2, R11, R3, R13, P0, !PT ;  /* 0x000000030b027210 */ /* 0x000fe200007fe40d */
[----:B------:R-:W-:Y:S01]  /*0350*/  IMAD R7, R97, c[0x0][0x1b8], RZ ;  /* 0x00006e0061077a24 */ /* 0x000fe200078e02ff */
[----:B------:R-:W-:Y:S01]  /*0360*/  IADD3.X R4, R11, R5, R15, P1, !PT ;  /* 0x000000050b047210 */ /* 0x000fe20000ffe40f */
[----:B------:R-:W-:Y:S01]  /*0370*/  IMAD R21, R97, c[0x0][0x198], RZ ;  /* 0x0000660061157a24 */ /* 0x000fe200078e02ff */
[----:B------:R-:W-:Y:S01]  /*0380*/  LEA R84, P0, R85, c[0x0][0x240], 0x1 ;  /* 0x0000900055547a11 */ /* 0x000fe200078008ff */
[----:B------:R-:W-:Y:S01]  /*0390*/  IMAD.WIDE.U32 R12, R98, c[0x0][0x2a8], RZ ;  /* 0x0000aa00620c7a25 */ /* 0x000fe200078e00ff */
[----:B------:R-:W-:-:S02]  /*03a0*/  LEA R82, P1, R83, c[0x0][0x248], 0x1 ;  /* 0x0000920053527a11 */ /* 0x000fc400078208ff */
[----:B------:R-:W-:Y:S01]  /*03b0*/  ISETP.NE.AND.EX P2, PT, RZ, c[0x0][0x264], PT, P2 ;  /* 0x00009900ff007a0c */ /* 0x000fe20003f45320 */
[C---:B------:R-:W-:Y:S01]  /*03c0*/  IMAD.WIDE.U32 R10, R98.reuse, c[0x0][0x288], RZ ;  /* 0x0000a200620a7a25 */ /* 0x040fe200078e00ff */
[----:B------:R-:W-:Y:S02]  /*03d0*/  LEA.HI.X R85, R85, c[0x0][0x244], R2, 0x1, P0 ;  /* 0x0000910055557a11 */ /* 0x000fe400000f0c02 */
[----:B------:R-:W-:Y:S01]  /*03e0*/  LEA.HI.X R83, R83, c[0x0][0x24c], R4, 0x1, P1 ;  /* 0x0000930053537a11 */ /* 0x000fe200008f0c04 */
[----:B------:R-:W-:Y:S01]  /*03f0*/  CS2R R2, SRZ ;  /* 0x0000000000027805 */ /* 0x000fe2000001ff00 */
[----:B------:R-:W-:Y:S01]  /*0400*/  ISETP.NE.U32.AND P0, PT, RZ, c[0x0][0x328], PT ;  /* 0x0000ca00ff007a0c */ /* 0x000fe20003f05070 */
[----:B------:R-:W-:Y:S01]  /*0410*/  CS2R R4, SRZ ;  /* 0x0000000000047805 */ /* 0x000fe2000001ff00 */
[----:B------:R-:W-:Y:S01]  /*0420*/  ISETP.NE.U32.AND P1, PT, RZ, c[0x0][0x348], PT ;  /* 0x0000d200ff007a0c */ /* 0x000fe20003f25070 */
[C---:B------:R-:W-:Y:S01]  /*0430*/  IMAD R17, R98.reuse, c[0x0][0x2ac], R17 ;  /* 0x0000ab0062117a24 */ /* 0x040fe200078e0211 */
[----:B------:R-:W-:Y:S01]  /*0440*/  ISETP.NE.AND.EX P0, PT, RZ, c[0x0][0x32c], PT, P0 ;  /* 0x0000cb00ff007a0c */ /* 0x000fe20003f05300 */
[----:B------:R-:W-:Y:S01]  /*0450*/  IMAD R19, R98, c[0x0][0x28c], R19 ;  /* 0x0000a30062137a24 */ /* 0x000fe200078e0213 */
[----:B------:R-:W-:Y:S01]  /*0460*/  ISETP.NE.AND.EX P1, PT, RZ, c[0x0][0x34c], PT, P1 ;  /* 0x0000d300ff007a0c */ /* 0x000fe20003f25310 */
[----:B------:R-:W-:Y:S01]  /*0470*/  @P2 IMAD R0, R92, c[0x0][0x164], R98 ;  /* 0x000059005c002a24 */ /* 0x000fe200078e0262 */
[----:B------:R-:W-:Y:S01]  /*0480*/  @P2 MOV R23, 0x8 ;  /* 0x0000000800172802 */ /* 0x000fe20000000f00 */
[----:B------:R-:W-:Y:S01]  /*0490*/  IMAD.WIDE.U32 R14, R98, c[0x0][0x1b8], RZ ;  /* 0x00006e00620e7a25 */ /* 0x000fe200078e00ff */
[----:B------:R-:W-:-:S02]  /*04a0*/  LEA.HI.X R81, R9, c[0x0][0x30c], R6, 0x1, P4 ;  /* 0x0000c30009517a11 */ /* 0x000fc400020f0c06 */
[----:B------:R-:W-:Y:S01]  /*04b0*/  IADD3 R91, R13, R17, RZ ;  /* 0x000000110d5b7210 */ /* 0x000fe20007ffe0ff */
[----:B------:R-:W-:Y:S01]  /*04c0*/  @P2 IMAD R0, R0, c[0x0][0x174], RZ ;  /* 0x00005d0000002a24 */ /* 0x000fe200078e02ff */
[----:B------:R-:W-:Y:S01]  /*04d0*/  IADD3 R89, R11, R19, RZ ;  /* 0x000000130b597210 */ /* 0x000fe20007ffe0ff */
[C---:B------:R-:W-:Y:S02]  /*04e0*/  IMAD.WIDE.U32 R8, R98.reuse, c[0x0][0x198], RZ ;  /* 0x0000660062087a25 */ /* 0x040fe400078e00ff */
[----:B------:R-:W-:Y:S02]  /*04f0*/  @P0 LEA R4, P4, R98, c[0x0][0x328], 0x2 ;  /* 0x0000ca0062040a11 */ /* 0x000fe400078810ff */
[----:B------:R-:W-:Y:S01]  /*0500*/  @P2 IMAD R0, R0, c[0x0][0x16c], RZ ;  /* 0x00005b0000002a24 */ /* 0x000fe200078e02ff */
[C---:B------:R-:W-:Y:S01]  /*0510*/  @P1 LEA R2, P5, R98.reuse, c[0x0][0x348], 0x2 ;  /* 0x0000d20062021a11 */ /* 0x040fe200078a10ff */
[C---:B------:R-:W-:Y:S01]  /*0520*/  IMAD R93, R98.reuse, c[0x0][0x1bc], R7 ;  /* 0x00006f00625d7a24 */ /* 0x040fe200078e0207 */
[C---:B------:R-:W-:Y:S01]  /*0530*/  @P0 LEA.HI.X R5, R98.reuse, c[0x0][0x32c], R97, 0x2, P4 ;  /* 0x0000cb0062050a11 */ /* 0x040fe200020f1461 */
[C---:B------:R-:W-:Y:S01]  /*0540*/  IMAD R21, R98.reuse, c[0x0][0x19c], R21 ;  /* 0x0000670062157a24 */ /* 0x040fe200078e0215 */
[----:B------:R-:W-:Y:S01]  /*0550*/  @P1 LEA.HI.X R3, R98, c[0x0][0x34c], R97, 0x2, P5 ;  /* 0x0000d30062031a11 */ /* 0x000fe200028f1461 */
[----:B------:R-:W-:Y:S01]  /*0560*/  @P2 IMAD.WIDE R6, R0, R23, c[0x0][0x260] ;  /* 0x0000980000062625 */ /* 0x000fe200078e0217 */
[----:B------:R-:W-:-:S03]  /*0570*/  @!P2 CS2R R6, SRZ ;  /* 0x000000000006a805 */ /* 0x000fc6000001ff00 */
[----:B------:R-:W-:Y:S02]  /*0580*/  IMAD.IADD R93, R15, 0x1, R93 ;  /* 0x000000010f5d7824 */ /* 0x000fe400078e025d */
[----:B------:R-:W-:Y:S01]  /*0590*/  IMAD.IADD R87, R9, 0x1, R21 ;  /* 0x0000000109577824 */ /* 0x000fe200078e0215 */
[----:B------:R-:W-:Y:S05]  /*05a0*/  @!P3 BRA `(.L_x_6662) ;  /* 0x00002f300000b947 */ /* 0x000fea0003800000 */
[----:B------:R-:W0:Y:S01]  /*05b0*/  S2R R86, SR_TID.X ;  /* 0x0000000000567919 */ /* 0x000e220000002100 */
[----:B------:R-:W-:Y:S01]  /*05c0*/  LEA R78, P0, R14, c[0x0][0x230], 0x2 ;  /* 0x00008c000e4e7a11 */ /* 0x000fe200078010ff */
[----:B------:R-:W-:Y:S01]  /*05d0*/  IMAD.MOV.U32 R88, RZ, RZ, RZ ;  /* 0x000000ffff587224 */ /* 0x000fe200078e00ff */
[----:B------:R-:W-:Y:S01]  /*05e0*/  LEA R76, P1, R8, c[0x0][0x228], 0x2 ;  /* 0x00008a00084c7a11 */ /* 0x000fe200078210ff */
[----:B------:R-:W1:Y:S01]  /*05f0*/  S2R R77, SR_LANEID ;  /* 0x00000000004d7919 */ /* 0x000e620000000000 */
[----:B------:R-:W-:Y:S02]  /*0600*/  MOV R79, c[0x0][0x174] ;  /* 0x00005d00004f7a02 */ /* 0x000fe40000000f00 */
[----:B------:R-:W-:-:S02]  /*0610*/  MOV R75, RZ ;  /* 0x000000ff004b7202 */ /* 0x000fc40000000f00 */
[----:B------:R-:W-:Y:S02]  /*0620*/  MOV R95, RZ ;  /* 0x000000ff005f7202 */ /* 0x000fe40000000f00 */
[----:B------:R-:W-:Y:S02]  /*0630*/  LEA.HI.X R73, R14, c[0x0][0x234], R93, 0x2, P0 ;  /* 0x00008d000e497a11 */ /* 0x000fe400000f145d */
[----:B------:R-:W-:Y:S02]  /*0640*/  LEA.HI.X R71, R8, c[0x0][0x22c], R87, 0x2, P1 ;  /* 0x00008b0008477a11 */ /* 0x000fe400008f1457 */
[C---:B0-----:R-:W-:Y:S02]  /*0650*/  SHF.L.U32 R0, R86.reuse, 0x3, RZ ;  /* 0x0000000356007819 */ /* 0x041fe400000006ff */
        /* <DEDUP_REMOVED lines=10> */
[----:B-1----:R-:W-:Y:S02]  /*0700*/  LOP3.LUT R64, R74, 0xe0, RZ, 0xfc, !PT ;  /* 0x000000e04a407812 */ /* 0x002fe400078efcff */
.L_x_6673:
[----:B------:R-:W-:Y:S01]  /*0710*/  BAR.SYNC.DEFER_BLOCKING 0x0 ;  /* 0x0000000000007b1d */ /* 0x000fe20000010000 */
[----:B------:R-:W-:Y:S01]  /*0720*/  LEA R63, R79, 0xffffff00, 0x8 ;  /* 0xffffff004f3f7811 */ /* 0x000fe200078e40ff */
[C---:B------:R-:W-:Y:S01]  /*0730*/  IMAD.SHL.U32 R61, R74.reuse, 0x2, RZ ;  /* 0x000000024a3d7824 */ /* 0x040fe200078e00ff */
[----:B------:R-:W-:Y:S02]  /*0740*/  SHF.L.U64.HI R62, R74, 0x1, R72 ;  /* 0x000000014a3e7819 */ /* 0x000fe40000010248 */
[----:B------:R-:W-:Y:S02]  /*0750*/  IADD3 R23, -R63, c[0x0][0x168], RZ ;  /* 0x00005a003f177a10 */ /* 0x000fe40007ffe1ff */
[----:B0-----:R-:W-:Y:S02]  /*0760*/  IADD3 R16, P3, R84, R61, RZ ;  /* 0x0000003d54107210 */ /* 0x001fe40007f7e0ff */
[----:B------:R-:W-:-:S02]  /*0770*/  ISETP.GE.AND P0, PT, R74, R23, PT ;  /* 0x000000174a00720c */ /* 0x000fc40003f06270 */
[-C--:B------:R-:W-:Y:S02]  /*0780*/  ISETP.GE.AND P1, PT, R70, R23.reuse, PT ;  /* 0x000000174600720c */ /* 0x080fe40003f26270 */
[-C--:B------:R-:W-:Y:S02]  /*0790*/  ISETP.GE.AND P2, PT, R69, R23.reuse, PT ;  /* 0x000000174500720c */ /* 0x080fe40003f46270 */
[----:B------:R-:W-:Y:S02]  /*07a0*/  PRMT R19, RZ, 0x7610, R19 ;  /* 0x00007610ff137816 */ /* 0x000fe40000000013 */
[----:B------:R-:W-:Y:S02]  /*07b0*/  IADD3.X R17, R85, R62, RZ, P3, !PT ;  /* 0x0000003e55117210 */ /* 0x000fe40001ffe4ff */
[----:B------:R-:W-:Y:S02]  /*07c0*/  PRMT R0, RZ, 0x7610, R0 ;  /* 0x00007610ff007816 */ /* 0x000fe40000000000 */
[----:B------:R-:W-:Y:S01]  /*07d0*/  PRMT R21, RZ, 0x7610, R21 ;  /* 0x00007610ff157816 */ /* 0x000fe20000000015 */
[----:B------:R0:W2:Y:S01]  /*07e0*/  @!P0 LDG.E.U16 R19, [R16.64] ;  /* 0x0000000610138981 */ /* 0x0000a2000c1e1500 */
[----:B------:R-:W-:-:S03]  /*07f0*/  ISETP.GE.AND P0, PT, R68, R23, PT ;  /* 0x000000174400720c */ /* 0x000fc60003f06270 */
[----:B------:R0:W3:Y:S01]  /*0800*/  @!P1 LDG.E.U16 R0, [R16.64+0x40] ;  /* 0x0000400610009981 */ /* 0x0000e2000c1e1500 */
[----:B------:R-:W-:-:S03]  /*0810*/  ISETP.GE.AND P1, PT, R67, R23, PT ;  /* 0x000000174300720c */ /* 0x000fc60003f26270 */
[----:B------:R0:W4:Y:S01]  /*0820*/  @!P2 LDG.E.U16 R21, [R16.64+0x80] ;  /* 0x000080061015a981 */ /* 0x000122000c1e1500 */
        /* <DEDUP_REMOVED lines=8> */
[----:B------:R-:W-:-:S03]  /*08b0*/  PRMT R22, RZ, 0x7610, R22 ;  /* 0x00007610ff167816 */ /* 0x000fc60000000016 */
[----:B------:R0:W4:Y:S04]  /*08c0*/  @!P1 LDG.E.U16 R23, [R16.64+0x100] ;  /* 0x0001000610179981 */ /* 0x000128000c1e1500 */
[----:B------:R0:W4:Y:S04]  /*08d0*/  @!P2 LDG.E.U16 R20, [R16.64+0x140] ;  /* 0x000140061014a981 */ /* 0x000128000c1e1500 */
[----:B------:R0:W4:Y:S04]  /*08e0*/  @!P3 LDG.E.U16 R25, [R16.64+0x180] ;  /* 0x000180061019b981 */ /* 0x000128000c1e1500 */
[----:B------:R0:W4:Y:S01]  /*08f0*/  @!P4 LDG.E.U16 R22, [R16.64+0x1c0] ;  /* 0x0001c0061016c981 */ /* 0x000122000c1e1500 */
[----:B------:R-:W-:-:S02]  /*0900*/  IADD3 R24, R77, 0x20, RZ ;  /* 0x000000204d187810 */ /* 0x000fc40007ffe0ff */
[C---:B------:R-:W-:Y:S02]  /*0910*/  IADD3 R26, R77.reuse, 0x40, RZ ;  /* 0x000000404d1a7810 */ /* 0x040fe40007ffe0ff */
[-C--:B------:R-:W-:Y:S02]  /*0920*/  LEA.HI.SX32 R60, R77, R77.reuse, 0x1b ;  /* 0x0000004d4d3c7211 */ /* 0x080fe400078fdaff */
[-C--:B------:R-:W-:Y:S02]  /*0930*/  LEA.HI.SX32 R24, R24, R77.reuse, 0x1b ;  /* 0x0000004d18187211 */ /* 0x080fe400078fdaff */
[----:B------:R-:W-:Y:S02]  /*0940*/  LEA.HI.SX32 R26, R26, R77, 0x1b ;  /* 0x0000004d1a1a7211 */ /* 0x000fe400078fdaff */
[----:B------:R-:W-:Y:S01]  /*0950*/  SHF.L.U32 R60, R60, 0x1, RZ ;  /* 0x000000013c3c7819 */ /* 0x000fe200000006ff */
[----:B------:R-:W-:Y:S01]  /*0960*/  IMAD.SHL.U32 R59, R24, 0x2, RZ ;  /* 0x00000002183b7824 */ /* 0x000fe200078e00ff */
[----:B------:R-:W-:-:S02]  /*0970*/  SHF.L.U32 R58, R26, 0x1, RZ ;  /* 0x000000011a3a7819 */ /* 0x000fc400000006ff */
[C---:B0-----:R-:W-:Y:S02]  /*0980*/  IADD3 R16, R77.reuse, 0x60, RZ ;  /* 0x000000604d107810 */ /* 0x041fe40007ffe0ff */
        /* <DEDUP_REMOVED lines=8> */
[----:B------:R-:W-:Y:S01]  /*0a10*/  SHF.L.U32 R57, R16, 0x1, RZ ;  /* 0x0000000110397819 */ /* 0x000fe200000006ff */
[----:B------:R-:W-:Y:S01]  /*0a20*/  IMAD.SHL.U32 R55, R26, 0x2, RZ ;  /* 0x000000021a377824 */ /* 0x000fe200078e00ff */
[----:B------:R-:W-:Y:S02]  /*0a30*/  LEA.HI.SX32 R30, R30, R77, 0x1b ;  /* 0x0000004d1e1e7211 */ /* 0x000fe400078fdaff */
[----:B------:R-:W-:-:S02]  /*0a40*/  SHF.L.U32 R56, R24, 0x1, RZ ;  /* 0x0000000118387819 */ /* 0x000fc400000006ff */
[----:B------:R-:W-:Y:S02]  /*0a50*/  SHF.L.U32 R54, R28, 0x1, RZ ;  /* 0x000000011c367819 */ /* 0x000fe400000006ff */
[----:B------:R-:W-:Y:S02]  /*0a60*/  SHF.L.U32 R53, R30, 0x1, RZ ;  /* 0x000000011e357819 */ /* 0x000fe400000006ff */
[----:B------:R-:W-:Y:S02]  /*0a70*/  IADD3 R31, -R63, c[0x0][0x168], RZ ;  /* 0x00005a003f1f7a10 */ /* 0x000fe40007ffe1ff */
[----:B------:R-:W-:Y:S02]  /*0a80*/  IADD3 R16, P0, R82, R61, RZ ;  /* 0x0000003d52107210 */ /* 0x000fe40007f1e0ff */
[-C--:B------:R-:W-:Y:S02]  /*0a90*/  ISETP.GE.AND P6, PT, R74, R31.reuse, PT ;  /* 0x0000001f4a00720c */ /* 0x080fe40003fc6270 */
[----:B------:R-:W-:-:S02]  /*0aa0*/  ISETP.GE.AND P5, PT, R70, R31, PT ;  /* 0x0000001f4600720c */ /* 0x000fc40003fa6270 */
[----:B------:R-:W-:Y:S02]  /*0ab0*/  IADD3.X R17, R83, R62, RZ, P0, !PT ;  /* 0x0000003e53117210 */ /* 0x000fe400007fe4ff */
        /* <DEDUP_REMOVED lines=8> */
[----:B---3--:R0:W-:Y:S04]  /*0b40*/  STS.U16 [R59+0x40], R0 ;  /* 0x000040003b007388 */ /* 0x0081e80000000400 */
[----:B----4-:R1:W-:Y:S01]  /*0b50*/  STS.U16 [R58+0x80], R21 ;  /* 0x000080153a007388 */ /* 0x0103e20000000400 */
[----:B0-----:R-:W-:-:S04]  /*0b60*/  SHF.L.U32 R0, R77, 0x3, RZ ;  /* 0x000000034d007819 */ /* 0x001fc800000006ff */
[----:B------:R-:W-:Y:S02]  /*0b70*/  LEA.HI.SX32 R52, R0, R0, 0x1b ;  /* 0x0000000000347211 */ /* 0x000fe400078fdaff */
[----:B-1----:R-:W-:Y:S01]  /*0b80*/  PRMT R21, RZ, 0x7610, R21 ;  /* 0x00007610ff157816 */ /* 0x002fe20000000015 */
[----:B------:R-:W-:Y:S02]  /*0b90*/  STS.U16 [R57+0xc0], R18 ;  /* 0x0000c01239007388 */ /* 0x000fe40000000400 */
[----:B------:R-:W-:Y:S01]  /*0ba0*/  IMAD.SHL.U32 R52, R52, 0x2, RZ ;  /* 0x0000000234347824 */ /* 0x000fe200078e00ff */
[----:B------:R-:W-:Y:S01]  /*0bb0*/  PRMT R0, RZ, 0x7610, R0 ;  /* 0x00007610ff007816 */ /* 0x000fe20000000000 */
[----:B------:R0:W-:Y:S04]  /*0bc0*/  STS.U16 [R56+0x100], R23 ;  /* 0x0001001738007388 */ /* 0x0001e80000000400 */
[----:B------:R1:W-:Y:S04]  /*0bd0*/  STS.U16 [R55+0x140], R20 ;  /* 0x0001401437007388 */ /* 0x0003e80000000400 */
[----:B------:R2:W-:Y:S04]  /*0be0*/  STS.U16 [R54+0x180], R25 ;  /* 0x0001801936007388 */ /* 0x0005e80000000400 */
[----:B------:R3:W-:Y:S01]  /*0bf0*/  STS.U16 [R53+0x1c0], R22 ;  /* 0x0001c01635007388 */ /* 0x0007e20000000400 */
        /* <DEDUP_REMOVED lines=13> */
[----:B---3--:R-:W-:Y:S01]  /*0cd0*/  PRMT R22, RZ, 0x7610, R22 ;  /* 0x00007610ff167816 */ /* 0x008fe20000000016 */
[----:B------:R0:W2:Y:S01]  /*0ce0*/  @!P6 LDG.E.U16 R21, [R16.64] ;  /* 0x000000061015e981 */ /* 0x0000a2000c1e1500 */
[----:B------:R-:W-:-:S03]  /*0cf0*/  ISETP.GE.AND P6, PT, R64, R31, PT ;  /* 0x0000001f4000720c */ /* 0x000fc60003fc6270 */
[----:B------:R0:W3:Y:S04]  /*0d00*/  @!P5 LDG.E.U16 R24, [R16.64+0x40] ;  /* 0x000040061018d981 */ /* 0x0000e8000c1e1500 */
[----:B------:R0:W4:Y:S04]  /*0d10*/  @!P4 LDG.E.U16 R27, [R16.64+0x80] ;  /* 0x00008006101bc981 */ /* 0x000128000c1e1500 */
[----:B------:R0:W4:Y:S04]  /*0d20*/  @!P3 LDG.E.U16 R0, [R16.64+0xc0] ;  /* 0x0000c0061000b981 */ /* 0x000128000c1e1500 */
[----:B------:R0:W4:Y:S04]  /*0d30*/  @!P2 LDG.E.U16 R23, [R16.64+0x100] ;  /* 0x000100061017a981 */ /* 0x000128000c1e1500 */
[----:B------:R0:W4:Y:S04]  /*0d40*/  @!P1 LDG.E.U16 R20, [R16.64+0x140] ;  /* 0x0001400610149981 */ /* 0x000128000c1e1500 */
[----:B------:R0:W4:Y:S04]  /*0d50*/  @!P0 LDG.E.U16 R25, [R16.64+0x180] ;  /* 0x0001800610198981 */ /* 0x000128000c1e1500 */
[----:B------:R0:W4:Y:S01]  /*0d60*/  @!P6 LDG.E.U16 R22, [R16.64+0x1c0] ;  /* 0x0001c0061016e981 */ /* 0x000122000c1e1500 */
[----:B------:R-:W-:-:S02]  /*0d70*/  ISETP.GE.AND P6, PT, R74, R31, PT ;  /* 0x0000001f4a00720c */ /* 0x000fc40003fc6270 */
[----:B------:R-:W-:Y:S02]  /*0d80*/  IADD3 R18, P0, R80, R61, RZ ;  /* 0x0000003d50127210 */ /* 0x000fe40007f1e0ff */
[----:B------:R-:W-:Y:S02]  /*0d90*/  PRMT R29, RZ, 0x7610, R29 ;  /* 0x00007610ff1d7816 */ /* 0x000fe4000000001d */
[-C--:B------:R-:W-:Y:S02]  /*0da0*/  ISETP.GE.AND P5, PT, R70, R31.reuse, PT ;  /* 0x0000001f4600720c */ /* 0x080fe40003fa6270 */
[----:B------:R-:W-:Y:S02]  /*0db0*/  IADD3.X R19, R81, R62, RZ, P0, !PT ;  /* 0x0000003e51137210 */ /* 0x000fe400007fe4ff */
[-C--:B------:R-:W-:Y:S02]  /*0dc0*/  ISETP.GE.AND P4, PT, R69, R31.reuse, PT ;  /* 0x0000001f4500720c */ /* 0x080fe40003f86270 */
[----:B------:R-:W-:-:S02]  /*0dd0*/  ISETP.GE.AND P3, PT, R68, R31, PT ;  /* 0x0000001f4400720c */ /* 0x000fc40003f66270 */
[-C--:B------:R-:W-:Y:S02]  /*0de0*/  ISETP.GE.AND P2, PT, R67, R31.reuse, PT ;  /* 0x0000001f4300720c */ /* 0x080fe40003f46270 */
[-C--:B------:R-:W-:Y:S02]  /*0df0*/  ISETP.GE.AND P1, PT, R66, R31.reuse, PT ;  /* 0x0000001f4200720c */ /* 0x080fe40003f26270 */
[----:B------:R-:W-:Y:S02]  /*0e00*/  ISETP.GE.AND P0, PT, R65, R31, PT ;  /* 0x0000001f4100720c */ /* 0x000fe40003f06270 */
[----:B0-----:R-:W-:Y:S02]  /*0e10*/  PRMT R17, RZ, 0x7610, R17 ;  /* 0x00007610ff117816 */ /* 0x001fe40000000011 */
[----:B------:R-:W-:Y:S01]  /*0e20*/  PRMT R16, RZ, 0x7610, R16 ;  /* 0x00007610ff107816 */ /* 0x000fe20000000010 */
[----:B--2---:R-:W-:Y:S04]  /*0e30*/  STS.U16 [R60], R21 ;  /* 0x000000153c007388 */ /* 0x004fe80000000400 */
[----:B---3--:R-:W-:Y:S04]  /*0e40*/  STS.U16 [R59+0x40], R24 ;  /* 0x000040183b007388 */ /* 0x008fe80000000400 */
[----:B----4-:R-:W-:Y:S04]  /*0e50*/  STS.U16 [R58+0x80], R27 ;  /* 0x0000801b3a007388 */ /* 0x010fe80000000400 */
        /* <DEDUP_REMOVED lines=16> */
[----:B------:R-:W-:Y:S02]  /*0f60*/  PRMT R21, RZ, 0x7610, R21 ;  /* 0x00007610ff157816 */ /* 0x000fe40000000015 */
[----:B-1----:R-:W-:Y:S02]  /*0f70*/  PRMT R20, RZ, 0x7610, R20 ;  /* 0x00007610ff147816 */ /* 0x002fe40000000014 */
[----:B------:R-:W-:Y:S02]  /*0f80*/  PRMT R23, RZ, 0x7610, R23 ;  /* 0x00007610ff177816 */ /* 0x000fe40000000017 */
[----:B--2---:R-:W-:Y:S01]  /*0f90*/  PRMT R22, RZ, 0x7610, R22 ;  /* 0x00007610ff167816 */ /* 0x004fe20000000016 */
        /* <DEDUP_REMOVED lines=9> */
[----:B------:R-:W-:Y:S01]  /*1030*/  IMAD.MOV.U32 R32, RZ, RZ, c[0x0][0x174] ;  /* 0x00005d00ff207624 */ /* 0x000fe200078e00ff */
[----:B------:R-:W-:Y:S01]  /*1040*/  HFMA2.MMA R116, -RZ, RZ, 0, 0 ;  /* 0x00000000ff747435 */ /* 0x000fe200000001ff */
[----:B------:R-:W-:Y:S01]  /*1050*/  CS2R R34, SRZ ;  /* 0x0000000000227805 */ /* 0x000fe2000001ff00 */
[----:B------:R-:W-:Y:S01]  /*1060*/  HFMA2.MMA R33, -RZ, RZ, 0, 0 ;  /* 0x00000000ff217435 */ /* 0x000fe200000001ff */
[----:B------:R-:W-:Y:S01]  /*1070*/  IMAD R32, R32, 0x100, R75 ;  /* 0x0000010020207824 */ /* 0x000fe200078e024b */
[----:B------:R-:W-:Y:S01]  /*1080*/  MOV R36, RZ ;  /* 0x000000ff00247202 */ /* 0x000fe20000000f00 */
[----:B------:R-:W-:Y:S01]  /*1090*/  CS2R R30, SRZ ;  /* 0x00000000001e7805 */ /* 0x000fe2000001ff00 */
[----:B0-----:R-:W-:-:S02]  /*10a0*/  HADD2.F32 R18, -RZ, R50.H0_H0 ;  /* 0x20000032ff127230 */ /* 0x001fc40000004100 */
[----:B------:R-:W-:Y:S01]  /*10b0*/  SHF.R.S32.HI R28, RZ, 0x1f, R32 ;  /* 0x0000001fff1c7819 */ /* 0x000fe20000011420 */
[----:B--2---:R0:W-:Y:S04]  /*10c0*/  STS.U16 [R60], R29 ;  /* 0x0000001d3c007388 */ /* 0x0041e80000000400 */
[----:B---3--:R1:W-:Y:S04]  /*10d0*/  STS.U16 [R59+0x40], R0 ;  /* 0x000040003b007388 */ /* 0x0083e80000000400 */
[----:B----4-:R-:W-:Y:S01]  /*10e0*/  STS.U16 [R58+0x80], R17 ;  /* 0x000080113a007388 */ /* 0x010fe20000000400 */
[----:B0-----:R-:W-:-:S03]  /*10f0*/  MOV R29, RZ ;  /* 0x000000ff001d7202 */ /* 0x001fc60000000f00 */
[----:B------:R0:W-:Y:S01]  /*1100*/  STS.U16 [R57+0xc0], R16 ;  /* 0x0000c01039007388 */ /* 0x0001e20000000400 */
[----:B-1----:R-:W-:-:S03]  /*1110*/  HADD2.F32 R0, -RZ, R139.H0_H0 ;  /* 0x2000008bff007230 */ /* 0x002fc60000004100 */
[----:B------:R-:W-:Y:S04]  /*1120*/  STS.U16 [R56+0x100], R21 ;  /* 0x0001001538007388 */ /* 0x000fe80000000400 */
[----:B------:R-:W-:Y:S01]  /*1130*/  STS.U16 [R55+0x140], R20 ;  /* 0x0001401437007388 */ /* 0x000fe20000000400 */
[----:B0-----:R-:W-:-:S03]  /*1140*/  HADD2.F32 R16, -RZ, R51.H0_H0 ;  /* 0x20000033ff107230 */ /* 0x001fc60000004100 */
        /* <DEDUP_REMOVED lines=10> */
[----:B------:R-:W4:Y:S01]  /*11f0*/  LDS.U16 R37, [R52+0xe] ;  /* 0x00000e0034257984 */ /* 0x000f220000000400 */
[----:B0-----:R-:W-:-:S02]  /*1200*/  HADD2.F32 R44, -RZ, R44.H0_H0 ;  /* 0x2000002cff2c7230 */ /* 0x001fc40000004100 */
[----:B-1----:R-:W-:-:S03]  /*1210*/  HADD2.F32 R43, -RZ, R43.H0_H0 ;  /* 0x2000002bff2b7230 */ /* 0x002fc60000004100 */
[C---:B------:R-:W-:Y:S01]  /*1220*/  FFMA.FTZ R0, R44.reuse, R0, R95 ;  /* 0x000000002c007223 */ /* 0x040fe2000001005f */
[----:B------:R-:W-:Y:S01]  /*1230*/  HADD2.F32 R95, -RZ, R45.H0_H0 ;  /* 0x2000002dff5f7230 */ /* 0x000fe20000004100 */
[----:B-----5:R-:W-:Y:S01]  /*1240*/  FMUL.FTZ R27, R44, R96 ;  /* 0x000000602c1b7220 */ /* 0x020fe20000410000 */
[----:B--2---:R-:W-:Y:S01]  /*1250*/  HADD2.F32 R42, -RZ, R42.H0_H0 ;  /* 0x2000002aff2a7230 */ /* 0x004fe20000004100 */
[C---:B------:R-:W-:Y:S01]  /*1260*/  FFMA.FTZ R17, R43.reuse, R16, R0 ;  /* 0x000000102b117223 */ /* 0x040fe20000010000 */
[----:B------:R-:W-:Y:S01]  /*1270*/  HADD2.F32 R0, -RZ, R49.H0_H0 ;  /* 0x20000031ff007230 */ /* 0x000fe20000004100 */
[----:B------:R-:W-:Y:S01]  /*1280*/  FMUL.FTZ R26, R43, R96 ;  /* 0x000000602b1a7220 */ /* 0x000fe20000410000 */
[----:B---3--:R-:W-:Y:S01]  /*1290*/  HADD2.F32 R41, -RZ, R41.H0_H0 ;  /* 0x20000029ff297230 */ /* 0x008fe20000004100 */
[C---:B------:R-:W-:Y:S01]  /*12a0*/  FFMA.FTZ R18, R42.reuse, R18, R17 ;  /* 0x000000122a127223 */ /* 0x040fe20000010011 */
[----:B------:R-:W-:Y:S01]  /*12b0*/  HADD2.F32 R16, -RZ, R48.H0_H0 ;  /* 0x20000030ff107230 */ /* 0x000fe20000004100 */
[----:B------:R-:W-:Y:S01]  /*12c0*/  FMUL.FTZ R25, R42, R96 ;  /* 0x000000602a197220 */ /* 0x000fe20000410000 */
[----:B----4-:R-:W-:Y:S01]  /*12d0*/  HADD2.F32 R40, -RZ, R40.H0_H0 ;  /* 0x20000028ff287230 */ /* 0x010fe20000004100 */
[C---:B------:R-:W-:Y:S01]  /*12e0*/  FFMA.FTZ R17, R41.reuse, R0, R18 ;  /* 0x0000000029117223 */ /* 0x040fe20000010012 */
[----:B------:R-:W-:Y:S01]  /*12f0*/  HADD2.F32 R0, -RZ, R47.H0_H0 ;  /* 0x2000002fff007230 */ /* 0x000fe20000004100 */
[----:B------:R-:W-:Y:S01]  /*1300*/  FMUL.FTZ R24, R41, R96 ;  /* 0x0000006029187220 */ /* 0x000fe20000410000 */
[----:B------:R-:W-:Y:S01]  /*1310*/  HADD2.F32 R39, -RZ, R39.H0_H0 ;  /* 0x20000027ff277230 */ /* 0x000fe20000004100 */
[C---:B------:R-:W-:Y:S01]  /*1320*/  FFMA.FTZ R16, R40.reuse, R16, R17 ;  /* 0x0000001028107223 */ /* 0x040fe20000010011 */
[----:B------:R-:W-:Y:S01]  /*1330*/  HADD2.F32 R18, -RZ, R46.H0_H0 ;  /* 0x2000002eff127230 */ /* 0x000fe20000004100 */
[----:B------:R-:W-:Y:S01]  /*1340*/  FMUL.FTZ R23, R40, R96 ;  /* 0x0000006028177220 */ /* 0x000fe20000410000 */
[----:B------:R-:W-:Y:S01]  /*1350*/  HADD2.F32 R38, -RZ, R38.H0_H0 ;  /* 0x20000026ff267230 */ /* 0x000fe20000004100 */
[C---:B------:R-:W-:Y:S01]  /*1360*/  FFMA.FTZ R17, R39.reuse, R0, R16 ;  /* 0x0000000027117223 */ /* 0x040fe20000010010 */
[----:B------:R-:W-:Y:S01]  /*1370*/  MOV R0, c[0x0][0x16c] ;  /* 0x00005b0000007a02 */ /* 0x000fe20000000f00 */
[----:B------:R-:W-:Y:S01]  /*1380*/  FMUL.FTZ R22, R39, R96 ;  /* 0x0000006027167220 */ /* 0x000fe20000410000 */
[----:B------:R-:W-:Y:S01]  /*1390*/  HADD2.F32 R37, -RZ, R37.H0_H0 ;  /* 0x20000025ff257230 */ /* 0x000fe20000004100 */
[----:B------:R-:W-:Y:S01]  /*13a0*/  FFMA.FTZ R18, R38, R18, R17 ;  /* 0x0000001226127223 */ /* 0x000fe20000010011 */
[----:B------:R-:W-:Y:S01]  /*13b0*/  BAR.SYNC.DEFER_BLOCKING 0x0 ;  /* 0x0000000000007b1d */ /* 0x000fe20000010000 */
        /* <DEDUP_REMOVED lines=9> */
[----:B------:R-:W-:Y:S01]  /*1450*/  HADD2.F32 R103, -RZ, R103.H0_H0 ;  /* 0x20000067ff677230 */ /* 0x000fe20000004100 */
[----:B------:R-:W-:Y:S01]  /*1460*/  LEA.HI R18, R99, R99, RZ, 0x1 ;  /* 0x0000006363127211 */ /* 0x000fe200078f08ff */
[----:B------:R-:W-:Y:S01]  /*1470*/  IMAD R101, R98, c[0x0][0x184], R19 ;  /* 0x0000610062657a24 */ /* 0x000fe200078e0213 */
[----:B------:R-:W-:Y:S01]  /*1480*/  HADD2.F32 R109, -RZ, R100.H0_H0 ;  /* 0x20000064ff6d7230 */ /* 0x000fe20000004100 */
[----:B------:R-:W-:Y:S01]  /*1490*/  IMAD R19, R0, c[0x0][0x16c], RZ ;  /* 0x00005b0000137a24 */ /* 0x000fe200078e02ff */
[----:B------:R-:W-:Y:S01]  /*14a0*/  LEA R0, P0, R16, c[0x0][0x220], 0x2 ;  /* 0x0000880010007a11 */ /* 0x000fe200078010ff */
[----:B------:R-:W-:Y:S01]  /*14b0*/  HADD2.F32 R113, -RZ, R104.H0_H0 ;  /* 0x20000068ff717230 */ /* 0x000fe20000004100 */
[----:B------:R-:W-:Y:S01]  /*14c0*/  IADD3 R101, R17, R101, RZ ;  /* 0x0000006511657210 */ /* 0x000fe20007ffe0ff */
[----:B------:R-:W-:Y:S01]  /*14d0*/  HADD2.F32 R17, -RZ, R102.H0_H0 ;  /* 0x20000066ff117230 */ /* 0x000fe20000004100 */
[----:B------:R-:W-:Y:S01]  /*14e0*/  LOP3.LUT R110, R18, 0xfffffe, RZ, 0xc0, !PT ;  /* 0x00fffffe126e7812 */ /* 0x000fe200078ec0ff */
[----:B------:R-:W-:Y:S01]  /*14f0*/  IMAD.WIDE R18, R19, 0x8, R6 ;  /* 0x0000000813127825 */ /* 0x000fe200078e0206 */
[----:B------:R-:W-:Y:S01]  /*1500*/  LEA.HI.X R101, R16, c[0x0][0x224], R101, 0x2, P0 ;  /* 0x0000890010657a11 */ /* 0x000fe200000f1465 */
[----:B------:R-:W-:Y:S01]  /*1510*/  HADD2.F32 R105, -RZ, R105.H0_H0 ;  /* 0x20000069ff697230 */ /* 0x000fe20000004100 */
[----:B------:R-:W-:Y:S01]  /*1520*/  IADD3 R16, R99, -R110, RZ ;  /* 0x8000006e63107210 */ /* 0x000fe20007ffe0ff */
[----:B------:R-:W-:Y:S01]  /*1530*/  HADD2.F32 R115, -RZ, R106.H0_H0 ;  /* 0x2000006aff737230 */ /* 0x000fe20000004100 */
[----:B------:R-:W-:Y:S01]  /*1540*/  IMAD.MOV.U32 R99, RZ, RZ, R18 ;  /* 0x000000ffff637224 */ /* 0x000fe200078e0012 */
[----:B------:R-:W-:Y:S01]  /*1550*/  HADD2.F32 R117, -RZ, R107.H0_H0 ;  /* 0x2000006bff757230 */ /* 0x000fe20000004100 */
[----:B------:R-:W-:Y:S01]  /*1560*/  MOV R114, R19 ;  /* 0x0000001300727202 */ /* 0x000fe20000000f00 */
[----:B------:R-:W-:Y:S01]  /*1570*/  HADD2.F32 R119, -RZ, R108.H0_H0 ;  /* 0x2000006cff777230 */ /* 0x000fe20000004100 */
[----:B------:R-:W-:Y:S01]  /*1580*/  FADD.FTZ R107, R103, R94 ;  /* 0x0000005e676b7221 */ /* 0x000fe20000010000 */
[----:B------:R-:W-:Y:S01]  /*1590*/  MOV R145, RZ ;  /* 0x000000ff00917202 */ /* 0x000fe20000000f00 */
[----:B------:R-:W-:Y:S01]  /*15a0*/  IMAD.MOV.U32 R18, RZ, RZ, R76 ;  /* 0x000000ffff127224 */ /* 0x000fe200078e004c */
[----:B------:R-:W-:Y:S01]  /*15b0*/  MOV R116, RZ ;  /* 0x000000ff00747202 */ /* 0x000fe20000000f00 */
[----:B------:R-:W-:Y:S01]  /*15c0*/  IMAD.MOV.U32 R110, RZ, RZ, RZ ;  /* 0x000000ffff6e7224 */ /* 0x000fe200078e00ff */
[----:B------:R-:W-:Y:S01]  /*15d0*/  MOV R19, R71 ;  /* 0x0000004700137202 */ /* 0x000fe20000000f00 */
[--C-:B------:R-:W-:Y:S01]  /*15e0*/  FADD.FTZ R109, R109, R94.reuse ;  /* 0x0000005e6d6d7221 */ /* 0x100fe20000010000 */
[----:B------:R-:W-:Y:S01]  /*15f0*/  MOV R112, R78 ;  /* 0x0000004e00707202 */ /* 0x000fe20000000f00 */
[--C-:B------:R-:W-:Y:S01]  /*1600*/  FADD.FTZ R108, R17, R94.reuse ;  /* 0x0000005e116c7221 */ /* 0x100fe20000010000 */
[----:B------:R-:W-:Y:S01]  /*1610*/  MOV R111, R73 ;  /* 0x00000049006f7202 */ /* 0x000fe20000000f00 */
[--C-:B------:R-:W-:Y:S01]  /*1620*/  FADD.FTZ R106, R113, R94.reuse ;  /* 0x0000005e716a7221 */ /* 0x100fe20000010000 */
[----:B------:R-:W-:Y:S01]  /*1630*/  SHF.L.U32 R100, R16, 0x8, RZ ;  /* 0x0000000810647819 */ /* 0x000fe200000006ff */
[--C-:B------:R-:W-:Y:S01]  /*1640*/  FADD.FTZ R105, R105, R94.reuse ;  /* 0x0000005e69697221 */ /* 0x100fe20000010000 */
[----:B------:R-:W-:Y:S01]  /*1650*/  UMOV UR4, URZ ;  /* 0x0000003f00047c82 */ /* 0x000fe20008000000 */
[----:B------:R-:W-:-:S02]  /*1660*/  FADD.FTZ R104, R115, R94 ;  /* 0x0000005e73687221 */ /* 0x000fc40000010000 */
[--C-:B------:R-:W-:Y:S02]  /*1670*/  FADD.FTZ R103, R117, R94.reuse ;  /* 0x0000005e75677221 */ /* 0x100fe40000010000 */
[----:B------:R-:W-:Y:S02]  /*1680*/  FADD.FTZ R102, R119, R94 ;  /* 0x0000005e77667221 */ /* 0x000fe40000010000 */
.L_x_6668:
[----:B------:R-:W-:Y:S01]  /*1690*/  MOV R16, R0 ;  /* 0x0000000000107202 */ /* 0x000fe20000000f00 */
[----:B------:R-:W2:Y:S01]  /*16a0*/  LDG.E R118, [R18.64] ;  /* 0x0000000612767981 */ /* 0x000ea2000c1e1900 */
[----:B------:R-:W-:-:S05]  /*16b0*/  MOV R17, R101 ;  /* 0x0000006500117202 */ /* 0x000fca0000000f00 */
[----:B------:R0:W3:Y:S01]  /*16c0*/  LDG.E R113, [R16.64] ;  /* 0x0000000610717981 */ /* 0x0000e2000c1e1900 */
[C---:B------:R-:W-:Y:S02]  /*16d0*/  ISETP.NE.AND P1, PT, R86.reuse, RZ, PT ;  /* 0x000000ff5600720c */ /* 0x040fe40003f25270 */
[----:B------:R-:W-:-:S04]  /*16e0*/  IADD3 R115, R86, 0x200, RZ ;  /* 0x0000020056737810 */ /* 0x000fc80007ffe0ff */
[----:B------:R-:W-:Y:S01]  /*16f0*/  SEL R120, R100, R115, !P1 ;  /* 0x0000007364787207 */ /* 0x000fe20004800000 */
[----:B0-----:R-:W-:Y:S01]  /*1700*/  IMAD.MOV.U32 R16, RZ, RZ, R112 ;  /* 0x000000ffff107224 */ /* 0x001fe200078e0070 */
[----:B------:R-:W-:Y:S02]  /*1710*/  MOV R17, R111 ;  /* 0x0000006f00117202 */ /* 0x000fe40000000f00 */
[----:B------:R-:W-:-:S03]  /*1720*/  ISETP.GT.AND P0, PT, R79, 0x1, PT ;  /* 0x000000014f00780c */ /* 0x000fc60003f04270 */
[----:B------:R0:W2:Y:S01]  /*1730*/  LDG.E R117, [R16.64] ;  /* 0x0000000610757981 */ /* 0x0000a2000c1e1900 */
[----:B------:R-:W-:Y:S01]  /*1740*/  ISETP.EQ.AND P0, PT, R141, RZ, P0 ;  /* 0x000000ff8d00720c */ /* 0x000fe20000702270 */
[----:B------:R-:W-:-:S12]  /*1750*/  HFMA2.MMA R144, -RZ, RZ, 0, 0 ;  /* 0x00000000ff907435 */ /* 0x000fd800000001ff */
[----:B0-----:R-:W-:Y:S01]  /*1760*/  @P0 MOV R16, R99 ;  /* 0x0000006300100202 */ /* 0x001fe20000000f00 */
[----:B------:R-:W-:Y:S02]  /*1770*/  @P0 IMAD.MOV.U32 R17, RZ, RZ, R114 ;  /* 0x000000ffff110224 */ /* 0x000fe400078e0072 */
[----:B---3--:R-:W-:-:S04]  /*1780*/  FMUL.FTZ R123, R113, 1.4426950216293334961 ;  /* 0x3fb8aa3b717b7820 */ /* 0x008fc80000410000 */
[----:B------:R-:W-:-:S06]  /*1790*/  FMUL.FTZ R135, R109, R123 ;  /* 0x0000007b6d877220 */ /* 0x000fcc0000410000 */
[----:B------:R-:W0:Y:S02]  /*17a0*/  MUFU.EX2 R135, R135 ;  /* 0x0000008700877308 */ /* 0x000e240000000800 */
[----:B0-----:R0:W-:Y:S04]  /*17b0*/  STS [R120.X4+0x458], R135 ;  /* 0x0004588778007388 */ /* 0x0011e80000004800 */
[----:B------:R-:W-:Y:S06]  /*17c0*/  BAR.SYNC.DEFER_BLOCKING 0x0 ;  /* 0x0000000000007b1d */ /* 0x000fec0000010000 */
[----:B------:R1:W5:Y:S01]  /*17d0*/  @P0 LDG.E R144, [R16.64+0x4] ;  /* 0x0000040610900981 */ /* 0x000362000c1e1900 */
[----:B------:R-:W-:-:S13]  /*17e0*/  ISETP.NE.AND P2, PT, R86, 0x1f, PT ;  /* 0x0000001f5600780c */ /* 0x000fda0003f45270 */
[----:B------:R1:W3:Y:S01]  /*17f0*/  @P2 LDS R159, [R86.X4+0xc5c] ;  /* 0x000c5c00569f2984 */ /* 0x0002e20000004800 */
[-C--:B------:R-:W-:Y:S02]  /*1800*/  FMUL.FTZ R134, R108, R123.reuse ;  /* 0x0000007b6c867220 */ /* 0x080fe40000410000 */
[-C--:B------:R-:W-:Y:S02]  /*1810*/  FMUL.FTZ R132, R102, R123.reuse ;  /* 0x0000007b66847220 */ /* 0x080fe40000410000 */
[-C--:B------:R-:W-:Y:S02]  /*1820*/  FMUL.FTZ R138, R107, R123.reuse ;  /* 0x0000007b6b8a7220 */ /* 0x080fe40000410000 */
[-C--:B------:R-:W-:Y:S02]  /*1830*/  FMUL.FTZ R137, R106, R123.reuse ;  /* 0x0000007b6a897220 */ /* 0x080fe40000410000 */
[-C--:B------:R-:W-:Y:S02]  /*1840*/  FMUL.FTZ R148, R105, R123.reuse ;  /* 0x0000007b69947220 */ /* 0x080fe40000410000 */
[----:B------:R-:W-:-:S02]  /*1850*/  FMUL.FTZ R140, R104, R123 ;  /* 0x0000007b688c7220 */ /* 0x000fc40000410000 */
[----:B------:R-:W-:Y:S01]  /*1860*/  FMUL.FTZ R136, R103, R123 ;  /* 0x0000007b67887220 */ /* 0x000fe20000410000 */
[----:B------:R-:W4:Y:S01]  /*1870*/  MUFU.EX2 R134, R134 ;  /* 0x0000008600867308 */ /* 0x000f220000000800 */
[----:B--2---:R-:W-:-:S07]  /*1880*/  FMUL.FTZ R155, R117, R118 ;  /* 0x00000076759b7220 */ /* 0x004fce0000410000 */
[----:B------:R-:W2:Y:S01]  /*1890*/  MUFU.EX2 R132, R132 ;  /* 0x0000008400847308 */ /* 0x000ea20000000800 */
[----:B0-----:R-:W-:Y:S02]  /*18a0*/  HADD2.F32 R120, -RZ, R139.H0_H0 ;  /* 0x2000008bff787230 */ /* 0x001fe40000004100 */
[----:B------:R-:W-:-:S05]  /*18b0*/  HADD2.F32 R117, -RZ, R51.H0_H0 ;  /* 0x20000033ff757230 */ /* 0x000fca0000004100 */
[----:B------:R-:W0:Y:S01]  /*18c0*/  MUFU.EX2 R138, R138 ;  /* 0x0000008a008a7308 */ /* 0x000e220000000800 */
[----:B------:R-:W-:-:S07]  /*18d0*/  HADD2.F32 R118, -RZ, R50.H0_H0 ;  /* 0x20000032ff767230 */ /* 0x000fce0000004100 */
[----:B------:R-:W0:Y:S01]  /*18e0*/  MUFU.EX2 R137, R137 ;  /* 0x0000008900897308 */ /* 0x000e220000000800 */
[----:B------:R-:W-:-:S07]  /*18f0*/  HADD2.F32 R115, -RZ, R49.H0_H0 ;  /* 0x20000031ff737230 */ /* 0x000fce0000004100 */
[----:B------:R-:W0:Y:S01]  /*1900*/  MUFU.EX2 R148, R148 ;  /* 0x0000009400947308 */ /* 0x000e220000000800 */
[----:B------:R-:W-:-:S07]  /*1910*/  HADD2.F32 R124, -RZ, R48.H0_H0 ;  /* 0x20000030ff7c7230 */ /* 0x000fce0000004100 */
        /* <DEDUP_REMOVED lines=22> */
[----:B----4-:R-:W-:-:S02]  /*1a80*/  FFMA.FTZ R123, R134, R130, R151 ;  /* 0x00000082867b7223 */ /* 0x010fc40000010097 */
[----:B--2---:R-:W-:Y:S01]  /*1a90*/  FFMA.FTZ R126, R132, R128, R157 ;  /* 0x00000080847e7223 */ /* 0x004fe2000001009d */
[----:B------:R-:W-:Y:S05]  /*1aa0*/  @P2 BRA `(.L_x_6665) ;  /* 0x0000008000002947 */ /* 0x000fea0003800000 */
[----:B01-3--:R-:W-:Y:S02]  /*1ab0*/  ISETP.NE.AND P0, PT, R79, c[0x0][0x174], PT ;  /* 0x00005d004f007a0c */ /* 0x00bfe40003f05270 */
[----:B------:R-:W-:-:S11]  /*1ac0*/  MOV R159, 0x3f800000 ;  /* 0x3f800000009f7802 */ /* 0x000fd60000000f00 */
[----:B------:R-:W-:-:S04]  /*1ad0*/  @P0 LEA.HI R16, R79, R79, RZ, 0x1 ;  /* 0x0000004f4f100211 */ /* 0x000fc800078f08ff */
[----:B------:R-:W-:-:S04]  /*1ae0*/  @P0 LOP3.LUT R16, R16, 0x3ffffe, RZ, 0xc0, !PT ;  /* 0x003ffffe10100812 */ /* 0x000fc800078ec0ff */
[----:B------:R-:W-:-:S04]  /*1af0*/  @P0 IADD3 R16, -R16, R79, RZ ;  /* 0x0000004f10100210 */ /* 0x000fc80007ffe1ff */
[----:B------:R-:W-:-:S04]  /*1b00*/  @P0 LEA R17, R16, 0x458, 0xa ;  /* 0x0000045810110811 */ /* 0x000fc800078e50ff */
[----:B------:R-:W-:-:S05]  /*1b10*/  @P0 IADD3 R17, R17, R110, RZ ;  /* 0x0000006e11110210 */ /* 0x000fca0007ffe0ff */
[----:B------:R0:W1:Y:S02]  /*1b20*/  @P0 LDS R159, [R17] ;  /* 0x00000000119f0984 */ /* 0x0000640000000800 */
.L_x_6665:
[----:B01-3--:R-:W-:Y:S05]  /*1b30*/  BSYNC B0 ;  /* 0x0000000000007941 */ /* 0x00bfea0003800000 */
.L_x_6664:
[----:B------:R-:W-:Y:S01]  /*1b40*/  FMUL.FTZ R161, R132, R159 ;  /* 0x0000009f84a17220 */ /* 0x000fe20000410000 */
[----:B------:R-:W-:Y:S01]  /*1b50*/  ISETP.NE.AND P3, PT, R141, 0x1f, PT ;  /* 0x0000001f8d00780c */ /* 0x000fe20003f65270 */
[----:B------:R-:W-:Y:S01]  /*1b60*/  FMUL.FTZ R17, R135, R134 ;  /* 0x0000008687117220 */ /* 0x000fe20000410000 */
[----:B------:R-:W-:Y:S01]  /*1b70*/  ISETP.GE.AND P0, PT, R77, 0x1, PT ;  /* 0x000000014d00780c */ /* 0x000fe20003f06270 */
[----:B------:R-:W-:Y:S01]  /*1b80*/  FFMA.FTZ R123, R138, R123, R147 ;  /* 0x0000007b8a7b7223 */ /* 0x000fe20000010093 */
[----:B------:R-:W-:Y:S01]  /*1b90*/  ISETP.GE.U32.AND P4, PT, R141, 0x18, PT ;  /* 0x000000188d00780c */ /* 0x000fe20003f86070 */
[C---:B------:R-:W-:Y:S01]  /*1ba0*/  FFMA.FTZ R126, R136.reuse, R126, R155 ;  /* 0x0000007e887e7223 */ /* 0x040fe2000001009b */
[----:B------:R-:W-:Y:S01]  /*1bb0*/  BSSY B0, `(.L_x_6666) ;  /* 0x00000d7000007945 */ /* 0x000fe20003800000 */
[----:B------:R-:W-:Y:S02]  /*1bc0*/  FMUL.FTZ R161, R136, R161 ;  /* 0x000000a188a17220 */ /* 0x000fe40000410000 */
[----:B------:R-:W-:-:S02]  /*1bd0*/  FMUL.FTZ R16, R138, R17 ;  /* 0x000000118a107220 */ /* 0x000fc40000410000 */
[C---:B------:R-:W-:Y:S02]  /*1be0*/  FFMA.FTZ R123, R137.reuse, R123, R150 ;  /* 0x0000007b897b7223 */ /* 0x040fe40000010096 */
[C---:B------:R-:W-:Y:S02]  /*1bf0*/  FFMA.FTZ R126, R140.reuse, R126, R153 ;  /* 0x0000007e8c7e7223 */ /* 0x040fe40000010099 */
[----:B------:R-:W-:Y:S02]  /*1c00*/  FMUL.FTZ R161, R140, R161 ;  /* 0x000000a18ca17220 */ /* 0x000fe40000410000 */
[----:B------:R-:W-:Y:S02]  /*1c10*/  FMUL.FTZ R17, R137, R16 ;  /* 0x0000001089117220 */ /* 0x000fe40000410000 */
[C---:B------:R-:W-:Y:S02]  /*1c20*/  FFMA.FTZ R123, R148.reuse, R123, R143 ;  /* 0x0000007b947b7223 */ /* 0x040fe4000001008f */
[----:B------:R-:W-:-:S02]  /*1c30*/  FFMA.FTZ R126, R148, R126, R149 ;  /* 0x0000007e947e7223 */ /* 0x000fc40000010095 */
[C---:B------:R-:W-:Y:S02]  /*1c40*/  FMUL.FTZ R16, R148.reuse, R161 ;  /* 0x000000a194107220 */ /* 0x040fe40000410000 */
[----:B------:R-:W-:Y:S02]  /*1c50*/  FMUL.FTZ R17, R148, R17 ;  /* 0x0000001194117220 */ /* 0x000fe40000410000 */
[C---:B------:R-:W-:Y:S02]  /*1c60*/  FFMA.FTZ R123, R140.reuse, R123, R131 ;  /* 0x0000007b8c7b7223 */ /* 0x040fe40000010083 */
[C---:B------:R-:W-:Y:S02]  /*1c70*/  FFMA.FTZ R126, R137.reuse, R126, R142 ;  /* 0x0000007e897e7223 */ /* 0x040fe4000001008e */
        /* <DEDUP_REMOVED lines=9> */
[----:B------:R-:W-:Y:S01]  /*1d10*/  FMUL.FTZ R161, R132, R17 ;  /* 0x0000001184a17220 */ /* 0x000fe20000410000 */
[----:B------:R-:W0:Y:S04]  /*1d20*/  SHFL.DOWN PT, R154, R126, 0x1, 0x1f ;  /* 0x08201f007e9a7f89 */ /* 0x000e2800000e0000 */
        /* <DEDUP_REMOVED lines=26> */
[----:B------:R-:W-:Y:S02]  /*1ed0*/  ISETP.GE.AND P3, PT, R77, 0x8, PT ;  /* 0x000000084d00780c */ /* 0x000fe40003f66270 */
[C---:B--2---:R-:W-:Y:S01]  /*1ee0*/  @P0 FFMA.FTZ R152, R161.reuse, R17, R152 ;  /* 0x00000011a1980223 */ /* 0x044fe20000010098 */
[----:B------:R-:W1:Y:S01]  /*1ef0*/  SHFL.DOWN PT, R156, R123, 0x8, 0x1f ;  /* 0x09001f007b9c7f89 */ /* 0x000e6200000e0000 */
[----:B------:R-:W-:Y:S02]  /*1f00*/  IMAD.MOV.U32 R17, RZ, RZ, RZ ;  /* 0x000000ffff117224 */ /* 0x000fe400078e00ff */
[----:B---3--:R-:W-:Y:S01]  /*1f10*/  @P0 FMUL.FTZ R161, R161, R16 ;  /* 0x00000010a1a10220 */ /* 0x008fe20000410000 */
[----:B------:R-:W-:Y:S01]  /*1f20*/  ISETP.GE.AND P0, PT, R79, c[0x0][0x174], PT ;  /* 0x00005d004f007a0c */ /* 0x000fe20003f06270 */
[----:B------:R-:W2:Y:S01]  /*1f30*/  SHFL.UP PT, R154, R152, 0x8, RZ ;  /* 0x05000000989a7989 */ /* 0x000ea200000e00ff */
[----:B------:R-:W-:-:S02]  /*1f40*/  HFMA2.MMA R16, -RZ, RZ, 1.875, 0 ;  /* 0x3f800000ff107435 */ /* 0x000fc400000001ff */
[----:B------:R-:W-:Y:S01]  /*1f50*/  ISETP.EQ.AND P0, PT, R141, RZ, !P0 ;  /* 0x000000ff8d00720c */ /* 0x000fe20004702270 */
[----:B------:R-:W3:Y:S01]  /*1f60*/  SHFL.UP PT, R146, R161, 0x8, RZ ;  /* 0x05000000a1927989 */ /* 0x000ee200000e00ff */
[----:B0-----:R-:W-:-:S11]  /*1f70*/  @!P4 FFMA.FTZ R126, R123, R158, R126 ;  /* 0x0000009e7b7ec223 */ /* 0x001fd6000001007e */
[----:B------:R-:W-:Y:S01]  /*1f80*/  @P0 LDS.64 R16, [UR4+0xcd8] ;  /* 0x000cd804ff100984 */ /* 0x000fe20008000a00 */
[----:B------:R-:W-:Y:S01]  /*1f90*/  ISETP.GE.AND P0, PT, R77, 0x10, PT ;  /* 0x000000104d00780c */ /* 0x000fe20003f06270 */
[----:B-1----:R-:W-:Y:S02]  /*1fa0*/  @!P4 FMUL.FTZ R123, R123, R156 ;  /* 0x0000009c7b7bc220 */ /* 0x002fe40000410000 */
[----:B------:R-:W0:Y:S01]  /*1fb0*/  SHFL.DOWN PT, R158, R126, 0x10, 0x1f ;  /* 0x0a001f007e9e7f89 */ /* 0x000e2200000e0000 */
[----:B--2---:R-:W-:-:S03]  /*1fc0*/  @P3 FFMA.FTZ R152, R161, R154, R152 ;  /* 0x0000009aa1983223 */ /* 0x004fc60000010098 */
[----:B------:R-:W1:Y:S01]  /*1fd0*/  SHFL.DOWN PT, R156, R123, 0x10, 0x1f ;  /* 0x0a001f007b9c7f89 */ /* 0x000e6200000e0000 */
[----:B---3--:R-:W-:-:S03]  /*1fe0*/  @P3 FMUL.FTZ R161, R161, R146 ;  /* 0x00000092a1a13220 */ /* 0x008fc60000410000 */
[----:B------:R-:W2:Y:S01]  /*1ff0*/  SHFL.UP PT, R154, R152, 0x10, RZ ;  /* 0x06000000989a7989 */ /* 0x000ea200000e00ff */
[----:B------:R-:W-:-:S03]  /*2000*/  ISETP.GE.U32.AND P3, PT, R141, 0x10, PT ;  /* 0x000000108d00780c */ /* 0x000fc60003f66070 */
[----:B------:R-:W3:Y:S10]  /*2010*/  SHFL.UP PT, R146, R161, 0x10, RZ ;  /* 0x06000000a1927989 */ /* 0x000ef400000e00ff */
[----:B0-----:R-:W-:-:S02]  /*2020*/  @!P3 FFMA.FTZ R126, R123, R158, R126 ;  /* 0x0000009e7b7eb223 */ /* 0x001fc4000001007e */
[----:B-1----:R-:W-:-:S03]  /*2030*/  @!P3 FMUL.FTZ R123, R123, R156 ;  /* 0x0000009c7b7bb220 */ /* 0x002fc60000410000 */
[----:B------:R-:W-:Y:S01]  /*2040*/  SHFL.DOWN PT, R156, R126, 0x1, 0x1f ;  /* 0x08201f007e9c7f89 */ /* 0x000fe200000e0000 */
[----:B--2---:R-:W-:-:S03]  /*2050*/  @P0 FFMA.FTZ R152, R161, R154, R152 ;  /* 0x0000009aa1980223 */ /* 0x004fc60000010098 */
[----:B------:R-:W-:Y:S01]  /*2060*/  SHFL.DOWN PT, R163, R123, 0x1, 0x1f ;  /* 0x08201f007ba37f89 */ /* 0x000fe200000e0000 */
[----:B---3--:R-:W-:Y:S01]  /*2070*/  @P0 FMUL.FTZ R161, R161, R146 ;  /* 0x00000092a1a10220 */ /* 0x008fe20000410000 */
[----:B------:R-:W-:Y:S02]  /*2080*/  ISETP.GT.AND P0, PT, R77, 0x1e, PT ;  /* 0x0000001e4d00780c */ /* 0x000fe40003f04270 */
[----:B------:R-:W0:Y:S04]  /*2090*/  SHFL.IDX PT, R154, R17, RZ, 0x1f ;  /* 0x00001fff119a7589 */ /* 0x000e2800000e0000 */
[----:B-----5:R-:W-:Y:S04]  /*20a0*/  SHFL.IDX PT, R146, R144, RZ, 0x1f ;  /* 0x00001fff90927589 */ /* 0x020fe800000e0000 */
[----:B------:R-:W-:Y:S04]  /*20b0*/  SHFL.UP PT, R152, R152, 0x1, RZ ;  /* 0x0420000098987989 */ /* 0x000fe800000e00ff */
[----:B------:R-:W1:Y:S04]  /*20c0*/  SHFL.UP PT, R161, R161, 0x1, RZ ;  /* 0x04200000a1a17989 */ /* 0x000e6800000e00ff */
[----:B------:R-:W-:Y:S04]  /*20d0*/  SHFL.IDX PT, R126, R126, RZ, 0x1f ;  /* 0x00001fff7e7e7589 */ /* 0x000fe800000e0000 */
[----:B------:R-:W2:Y:S01]  /*20e0*/  SHFL.IDX PT, R123, R123, RZ, 0x1f ;  /* 0x00001fff7b7b7589 */ /* 0x000ea200000e0000 */
[----:B0-----:R-:W-:Y:S01]  /*20f0*/  @P2 FFMA.FTZ R154, R163, R154, R156 ;  /* 0x0000009aa39a2223 */ /* 0x001fe2000001009c */
[----:B------:R-:W-:-:S03]  /*2100*/  ISETP.NE.AND P2, PT, R86, RZ, PT ;  /* 0x000000ff5600720c */ /* 0x000fc60003f45270 */
[----:B------:R-:W-:Y:S02]  /*2110*/  FFMA.FTZ R128, R154, R159, R128 ;  /* 0x0000009f9a807223 */ /* 0x000fe40000010080 */
[----:B-1----:R-:W-:Y:S01]  /*2120*/  @P1 FFMA.FTZ R146, R161, R146, R152 ;  /* 0x00000092a1921223 */ /* 0x002fe20000010098 */
[----:B------:R-:W-:-:S03]  /*2130*/  ISETP.GT.AND P1, PT, R77, 0x1d, PT ;  /* 0x0000001d4d00780c */ /* 0x000fc60003f24270 */
[----:B------:R-:W-:Y:S02]  /*2140*/  FFMA.FTZ R159, R135, R146, R130 ;  /* 0x00000092879f7223 */ /* 0x000fe40000010082 */
[----:B------:R-:W-:Y:S02]  /*2150*/  FFMA.FTZ R130, R132, R128, R157 ;  /* 0x0000008084827223 */ /* 0x000fe4000001009d */
[----:B------:R-:W-:Y:S02]  /*2160*/  FFMA.FTZ R154, R134, R159, R151 ;  /* 0x0000009f869a7223 */ /* 0x000fe40000010097 */
[----:B------:R-:W-:Y:S02]  /*2170*/  FFMA.FTZ R135, R136, R130, R155 ;  /* 0x0000008288877223 */ /* 0x000fe4000001009b */
[----:B------:R-:W-:Y:S02]  /*2180*/  FFMA.FTZ R147, R138, R154, R147 ;  /* 0x0000009a8a937223 */ /* 0x000fe40000010093 */
[----:B------:R-:W-:-:S02]  /*2190*/  FFMA.FTZ R146, R140, R135, R153 ;  /* 0x000000878c927223 */ /* 0x000fc40000010099 */
[C---:B------:R-:W-:Y:S02]  /*21a0*/  FFMA.FTZ R150, R137.reuse, R147, R150 ;  /* 0x0000009389967223 */ /* 0x040fe40000010096 */
[----:B------:R-:W-:Y:S02]  /*21b0*/  FFMA.FTZ R144, R148, R146, R149 ;  /* 0x0000009294907223 */ /* 0x000fe40000010095 */
[----:B------:R-:W-:Y:S02]  /*21c0*/  FFMA.FTZ R149, R44, R159, RZ ;  /* 0x0000009f2c957223 */ /* 0x000fe400000100ff */
        /* <DEDUP_REMOVED lines=38> */
[----:B--2---:R-:W-:Y:S02]  /*2430*/  FFMA.FTZ R17, R123, R17, R126 ;  /* 0x000000117b117223 */ /* 0x004fe4000001007e */
[----:B------:R-:W-:Y:S02]  /*2440*/  FFMA.FTZ R131, R151, R156, R131 ;  /* 0x0000009c97837223 */ /* 0x000fe40000010083 */
[----:B0-----:R-:W-:-:S02]  /*2450*/  @!P0 FADD.FTZ R137, R137, R160 ;  /* 0x000000a089898221 */ /* 0x001fc40000010000 */
[----:B------:R-:W-:Y:S01]  /*2460*/  FMUL.FTZ R16, R123, R16 ;  /* 0x000000107b107220 */ /* 0x000fe20000410000 */
[----:B------:R-:W0:Y:S01]  /*2470*/  SHFL.DOWN PT, R158, R131, 0x1, 0x1f ;  /* 0x08201f00839e7f89 */ /* 0x000e2200000e0000 */
[C---:B------:R-:W-:Y:S02]  /*2480*/  FMUL.FTZ R126, R113.reuse, R130 ;  /* 0x00000082717e7220 */ /* 0x040fe40000410000 */
[----:B------:R-:W-:Y:S01]  /*2490*/  FMUL.FTZ R123, R113, R135 ;  /* 0x00000087717b7220 */ /* 0x000fe20000410000 */
[----:B------:R-:W1:Y:S01]  /*24a0*/  SHFL.DOWN PT, R160, R137, 0x2, 0x1f ;  /* 0x08401f0089a07f89 */ /* 0x000e6200000e0000 */
[----:B------:R-:W-:Y:S02]  /*24b0*/  FMUL.FTZ R149, R149, R126 ;  /* 0x0000007e95957220 */ /* 0x000fe40000410000 */
[----:B------:R-:W-:Y:S01]  /*24c0*/  FMUL.FTZ R148, R148, R123 ;  /* 0x0000007b94947220 */ /* 0x000fe20000410000 */
[----:B------:R2:W-:Y:S01]  /*24d0*/  @!P2 STS.64 [UR4+0xcd8], R16 ;  /* 0x000cd810ff00a988 */ /* 0x0005e20008000a04 */
[----:B------:R-:W-:-:S02]  /*24e0*/  FFMA.FTZ R122, R122, R130, R149 ;  /* 0x000000827a7a7223 */ /* 0x000fc40000010095 */
[C---:B------:R-:W-:Y:S02]  /*24f0*/  FMUL.FTZ R126, R113.reuse, R146 ;  /* 0x00000092717e7220 */ /* 0x040fe40000410000 */
[----:B------:R-:W-:Y:S02]  /*2500*/  FADD.FTZ R35, R122, R35 ;  /* 0x000000237a237221 */ /* 0x000fe40000010000 */
[----:B------:R-:W-:Y:S02]  /*2510*/  FMUL.FTZ R122, R113, R142 ;  /* 0x0000008e717a7220 */ /* 0x000fe40000410000 */
[----:B------:R-:W-:Y:S02]  /*2520*/  FMUL.FTZ R143, R143, R126 ;  /* 0x0000007e8f8f7220 */ /* 0x000fe40000410000 */
[----:B--2---:R-:W-:Y:S02]  /*2530*/  FMUL.FTZ R17, R113, R128 ;  /* 0x0000008071117220 */ /* 0x004fe40000410000 */
[----:B------:R-:W-:-:S02]  /*2540*/  FMUL.FTZ R129, R129, R122 ;  /* 0x0000007a81817220 */ /* 0x000fc40000410000 */
[----:B------:R-:W-:Y:S02]  /*2550*/  FMUL.FTZ R156, R156, R17 ;  /* 0x000000119c9c7220 */ /* 0x000fe40000410000 */
[----:B0-----:R-:W-:Y:S01]  /*2560*/  @!P0 FADD.FTZ R131, R131, R158 ;  /* 0x0000009e83838221 */ /* 0x001fe20000010000 */
[----:B------:R-:W-:Y:S01]  /*2570*/  ISETP.GT.AND P0, PT, R77, 0x1b, PT ;  /* 0x0000001b4d00780c */ /* 0x000fe20003f04270 */
[----:B------:R-:W-:Y:S02]  /*2580*/  FMUL.FTZ R17, R113, R144 ;  /* 0x0000009071117220 */ /* 0x000fe40000410000 */
[----:B-1----:R-:W-:Y:S01]  /*2590*/  @!P1 FADD.FTZ R137, R137, R160 ;  /* 0x000000a089899221 */ /* 0x002fe20000010000 */
[----:B------:R-:W0:Y:S01]  /*25a0*/  SHFL.DOWN PT, R158, R131, 0x2, 0x1f ;  /* 0x08401f00839e7f89 */ /* 0x000e2200000e0000 */
[----:B------:R-:W-:Y:S02]  /*25b0*/  FMUL.FTZ R150, R150, R17 ;  /* 0x0000001196967220 */ /* 0x000fe40000410000 */
[----:B------:R-:W-:Y:S01]  /*25c0*/  FFMA.FTZ R123, R119, R128, R156 ;  /* 0x00000080777b7223 */ /* 0x000fe2000001009c */
[----:B------:R-:W1:Y:S01]  /*25d0*/  SHFL.DOWN PT, R160, R137, 0x4, 0x1f ;  /* 0x08801f0089a07f89 */ /* 0x000e6200000e0000 */
[----:B------:R-:W-:-:S02]  /*25e0*/  FFMA.FTZ R119, R115, R144, R150 ;  /* 0x0000009073777223 */ /* 0x000fc40000010096 */
[C---:B------:R-:W-:Y:S02]  /*25f0*/  FMUL.FTZ R115, R113.reuse, R138 ;  /* 0x0000008a71737220 */ /* 0x040fe40000410000 */
        /* <DEDUP_REMOVED lines=8> */
[----:B0-----:R-:W-:Y:S01]  /*2680*/  @!P1 FADD.FTZ R131, R131, R158 ;  /* 0x0000009e83839221 */ /* 0x001fe20000010000 */
[----:B------:R-:W-:Y:S01]  /*2690*/  ISETP.GT.AND P1, PT, R77, 0x17, PT ;  /* 0x000000174d00780c */ /* 0x000fe20003f24270 */
[----:B------:R-:W-:Y:S02]  /*26a0*/  FADD.FTZ R20, R151, R20 ;  /* 0x0000001497147221 */ /* 0x000fe40000010000 */
[----:B-1----:R-:W-:Y:S01]  /*26b0*/  @!P0 FADD.FTZ R137, R137, R160 ;  /* 0x000000a089898221 */ /* 0x002fe20000010000 */
        /* <DEDUP_REMOVED lines=15> */
[----:B------:R-:W-:Y:S01]  /*27b0*/  ISETP.GT.AND P0, PT, R77, 0xf, PT ;  /* 0x0000000f4d00780c */ /* 0x000fe20003f04270 */
[----:B------:R-:W-:-:S02]  /*27c0*/  FADD.FTZ R30, R115, R30 ;  /* 0x0000001e731e7221 */ /* 0x000fc40000010000 */
[----:B-1----:R-:W-:Y:S01]  /*27d0*/  @!P1 FADD.FTZ R137, R137, R160 ;  /* 0x000000a089899221 */ /* 0x002fe20000010000 */
[----:B------:R-:W0:Y:S01]  /*27e0*/  SHFL.DOWN PT, R158, R131, 0x8, 0x1f ;  /* 0x09001f00839e7f89 */ /* 0x000e2200000e0000 */
[----:B------:R-:W-:-:S03]  /*27f0*/  FADD.FTZ R29, R120, R29 ;  /* 0x0000001d781d7221 */ /* 0x000fc60000010000 */
[----:B------:R-:W1:Y:S01]  /*2800*/  SHFL.DOWN PT, R160, R137, 0x10, 0x1f ;  /* 0x0a001f0089a07f89 */ /* 0x000e6200000e0000 */
[----:B0-----:R-:W-:Y:S01]  /*2810*/  @!P1 FADD.FTZ R131, R131, R158 ;  /* 0x0000009e83839221 */ /* 0x001fe20000010000 */
[----:B------:R-:W-:-:S03]  /*2820*/  ISETP.NE.AND P1, PT, R77, RZ, PT ;  /* 0x000000ff4d00720c */ /* 0x000fc60003f25270 */
[----:B-1----:R-:W-:Y:S01]  /*2830*/  @!P0 FADD.FTZ R137, R137, R160 ;  /* 0x000000a089898221 */ /* 0x002fe20000010000 */
[----:B------:R-:W0:Y:S04]  /*2840*/  SHFL.DOWN PT, R158, R131, 0x10, 0x1f ;  /* 0x0a001f00839e7f89 */ /* 0x000e2800000e0000 */
[----:B------:R-:W-:Y:S01]  /*2850*/  MOV R17, R137 ;  /* 0x0000008900117202 */ /* 0x000fe20000000f00 */
[----:B0-----:R-:W-:-:S05]  /*2860*/  @!P0 FADD.FTZ R131, R131, R158 ;  /* 0x0000009e83838221 */ /* 0x001fca0000010000 */
[----:B------:R-:W-:-:S05]  /*2870*/  MOV R16, R131 ;  /* 0x0000008300107202 */ /* 0x000fca0000000f00 */
[----:B------:R0:W-:Y:S04]  /*2880*/  @!P1 STS.64 [0x228], R16 ;  /* 0x00022810ff009388 */ /* 0x0001e80000000a00 */
        /* <DEDUP_REMOVED lines=9> */
.L_x_6667:
[----:B0-----:R-:W-:Y:S05]  /*2920*/  BSYNC B0 ;  /* 0x0000000000007941 */ /* 0x001fea0003800000 */
.L_x_6666:
[----:B------:R-:W-:Y:S01]  /*2930*/  IMAD.MOV.U32 R16, RZ, RZ, c[0x0][0x1c0] ;  /* 0x00007000ff107624 */ /* 0x000fe200078e00ff */
[----:B------:R-:W-:Y:S01]  /*2940*/  MOV R17, c[0x0][0x1c4] ;  /* 0x0000710000117a02 */ /* 0x000fe20000000f00 */
[----:B------:R-:W-:Y:S01]  /*2950*/  UIADD3 UR4, UR4, 0x8, URZ ;  /* 0x0000000804047890 */ /* 0x000fe2000fffe03f */
[----:B------:R-:W-:Y:S02]  /*2960*/  IADD3 R145, R145, 0x1, RZ ;  /* 0x0000000191917810 */ /* 0x000fe40007ffe0ff */
[----:B------:R-:W-:Y:S02]  /*2970*/  LEA R112, P0, R16, R112, 0x2 ;  /* 0x0000007010707211 */ /* 0x000fe400078010ff */
[----:B------:R-:W-:-:S02]  /*2980*/  MOV R113, c[0x0][0x188] ;  /* 0x0000620000717a02 */ /* 0x000fc40000000f00 */
[----:B------:R-:W-:Y:S01]  /*2990*/  LEA.HI.X R111, R16, R111, R17, 0x2, P0 ;  /* 0x0000006f106f7211 */ /* 0x000fe200000f1411 */
[----:B------:R-:W-:Y:S01]  /*29a0*/  IMAD.MOV.U32 R17, RZ, RZ, c[0x0][0x1a4] ;  /* 0x00006900ff117624 */ /* 0x000fe200078e00ff */
[----:B------:R-:W-:Y:S02]  /*29b0*/  ISETP.GE.AND P0, PT, R145, c[0x0][0x16c], PT ;  /* 0x00005b0091007a0c */ /* 0x000fe40003f06270 */
[----:B------:R-:W-:Y:S02]  /*29c0*/  MOV R16, c[0x0][0x1a0] ;  /* 0x0000680000107a02 */ /* 0x000fe40000000f00 */
[----:B------:R-:W-:Y:S02]  /*29d0*/  IADD3 R99, P3, R99, 0x8, RZ ;  /* 0x0000000863637810 */ /* 0x000fe40007f7e0ff */
[----:B------:R-:W-:Y:S02]  /*29e0*/  MOV R118, c[0x0][0x18c] ;  /* 0x0000630000767a02 */ /* 0x000fe40000000f00 */
[----:B------:R-:W-:-:S02]  /*29f0*/  LEA R18, P1, R16, R18, 0x2 ;  /* 0x0000001210127211 */ /* 0x000fc400078210ff */
[C---:B------:R-:W-:Y:S02]  /*2a00*/  LEA R0, P2, R113.reuse, R0, 0x2 ;  /* 0x0000000071007211 */ /* 0x040fe400078410ff */
[----:B------:R-:W-:Y:S02]  /*2a10*/  LEA.HI.X R19, R16, R19, R17, 0x2, P1 ;  /* 0x0000001310137211 */ /* 0x000fe400008f1411 */
[----:B------:R-:W-:Y:S02]  /*2a20*/  LEA.HI.X R101, R113, R101, R118, 0x2, P2 ;  /* 0x0000006571657211 */ /* 0x000fe400010f1476 */
[----:B------:R-:W-:Y:S02]  /*2a30*/  IADD3 R110, R110, 0x4, RZ ;  /* 0x000000046e6e7810 */ /* 0x000fe40007ffe0ff */
[----:B------:R-:W-:Y:S02]  /*2a40*/  IADD3 R100, R100, 0x1, RZ ;  /* 0x0000000164647810 */ /* 0x000fe40007ffe0ff */
[----:B------:R-:W-:Y:S01]  /*2a50*/  IADD3.X R114, RZ, R114, RZ, P3, !PT ;  /* 0x00000072ff727210 */ /* 0x000fe20001ffe4ff */
[----:B------:R-:W-:Y:S01]  /*2a60*/  @P0 CALL.REL.NOINC `(.L_x_6663) ;  /* 0x0000001000000944 */ /* 0x000fe20003c00000 */
[----:B------:R-:W-:Y:S05]  /*2a70*/  BRA `(.L_x_6668) ;  /* 0xffffec1000007947 */ /* 0x000fea000383ffff */
.L_x_6663:
[----:B------:R-:W-:Y:S01]  /*2a80*/  BAR.SYNC.DEFER_BLOCKING 0x0 ;  /* 0x0000000000007b1d */ /* 0x000fe20000010000 */
[----:B------:R-:W-:Y:S01]  /*2a90*/  ISETP.NE.AND P4, PT, R86, RZ, PT ;  /* 0x000000ff5600720c */ /* 0x000fe20003f85270 */
[----:B------:R-:W-:Y:S01]  /*2aa0*/  IMAD R19, R90, c[0x0][0x2d8], RZ ;  /* 0x0000b6005a137a24 */ /* 0x000fe200078e02ff */
[----:B------:R-:W-:-:S02]  /*2ab0*/  F2FP.PACK_AB R26, R26, R27 ;  /* 0x0000001b1a1a723e */ /* 0x000fc400000000ff */
[----:B------:R-:W-:Y:S01]  /*2ac0*/  F2FP.PACK_AB R24, R24, R25 ;  /* 0x000000191818723e */ /* 0x000fe200000000ff */
[----:B------:R-:W-:Y:S01]  /*2ad0*/  BSSY B0, `(.L_x_6669) ;  /* 0x000003b000007945 */ /* 0x000fe20003800000 */
[----:B------:R-:W-:Y:S01]  /*2ae0*/  F2FP.PACK_AB R22, R22, R23 ;  /* 0x000000171616723e */ /* 0x000fe200000000ff */
[----:B------:R-:W-:Y:S01]  /*2af0*/  IMAD R23, R92, c[0x0][0x2dc], R19 ;  /* 0x0000b7005c177a24 */ /* 0x000fe200078e0213 */
[----:B------:R-:W-:Y:S01]  /*2b00*/  F2FP.PACK_AB R20, R20, R21 ;  /* 0x000000151414723e */ /* 0x000fe200000000ff */
[----:B------:R-:W-:Y:S01]  /*2b10*/  IMAD R19, R97, c[0x0][0x2e0], RZ ;  /* 0x0000b80061137a24 */ /* 0x000fe200078e02ff */
[----:B------:R-:W-:Y:S02]  /*2b20*/  PRMT R0, R26, 0x7632, R0 ;  /* 0x000076321a007816 */ /* 0x000fe40000000000 */
[----:B------:R-:W-:Y:S01]  /*2b30*/  PRMT R16, R24, 0x7632, R16 ;  /* 0x0000763218107816 */ /* 0x000fe20000000010 */
[----:B------:R-:W-:Y:S01]  /*2b40*/  IMAD R21, R98, c[0x0][0x2e4], R19 ;  /* 0x0000b90062157a24 */ /* 0x000fe200078e0213 */
[----:B------:R-:W-:-:S02]  /*2b50*/  PRMT R17, R22, 0x7632, R17 ;  /* 0x0000763216117816 */ /* 0x000fc40000000011 */
[----:B------:R-:W-:Y:S02]  /*2b60*/  PRMT R18, R20, 0x7632, R18 ;  /* 0x0000763214127816 */ /* 0x000fe40000000012 */
[----:B------:R-:W-:-:S04]  /*2b70*/  IADD3 R61, P2, R61, -0x1c0, RZ ;  /* 0xfffffe403d3d7810 */ /* 0x000fc80007f5e0ff */
[----:B------:R-:W-:Y:S01]  /*2b80*/  IADD3.X R62, R62, -0x1, RZ, P2, !PT ;  /* 0xffffffff3e3e7810 */ /* 0x000fe200017fe4ff */
[----:B------:R0:W-:Y:S04]  /*2b90*/  STS.U16 [R52+0x4], R24 ;  /* 0x0000041834007388 */ /* 0x0001e80000000400 */
[----:B------:R-:W-:Y:S04]  /*2ba0*/  STS.U16 [R52], R26 ;  /* 0x0000001a34007388 */ /* 0x000fe80000000400 */
[----:B------:R-:W-:Y:S01]  /*2bb0*/  STS.U16 [R52+0x2], R0 ;  /* 0x0000020034007388 */ /* 0x000fe20000000400 */
[----:B0-----:R-:W-:-:S03]  /*2bc0*/  IADD3 R24, -R63, c[0x0][0x168], RZ ;  /* 0x00005a003f187a10 */ /* 0x001fc60007ffe1ff */
[----:B------:R-:W-:Y:S04]  /*2bd0*/  STS.U16 [R52+0x6], R16 ;  /* 0x0000061034007388 */ /* 0x000fe80000000400 */
[----:B------:R-:W-:Y:S04]  /*2be0*/  STS.U16 [R52+0x8], R22 ;  /* 0x0000081634007388 */ /* 0x000fe80000000400 */
[----:B------:R0:W-:Y:S04]  /*2bf0*/  STS.U16 [R52+0xa], R17 ;  /* 0x00000a1134007388 */ /* 0x0001e80000000400 */
[----:B------:R-:W-:Y:S04]  /*2c00*/  STS.U16 [R52+0xc], R20 ;  /* 0x00000c1434007388 */ /* 0x000fe80000000400 */
[----:B------:R1:W-:Y:S01]  /*2c10*/  STS.U16 [R52+0xe], R18 ;  /* 0x00000e1234007388 */ /* 0x0003e20000000400 */
[----:B------:R-:W-:-:S06]  /*2c20*/  NOP ;  /* 0x0000000000007918 */ /* 0x000fcc0000000000 */
[----:B------:R-:W-:Y:S01]  /*2c30*/  LDS.U16 R25, [R60] ;  /* 0x000000003c197984 */ /* 0x000fe20000000400 */
[----:B0-----:R-:W-:Y:S01]  /*2c40*/  IMAD.WIDE.U32 R16, R92, c[0x0][0x2d8], RZ ;  /* 0x0000b6005c107a25 */ /* 0x001fe200078e00ff */
[----:B-1----:R-:W-:Y:S02]  /*2c50*/  IADD3 R18, P6, R61, c[0x0][0x330], RZ ;  /* 0x0000cc003d127a10 */ /* 0x002fe40007fde0ff */
[----:B------:R-:W-:Y:S02]  /*2c60*/  LDS.U16 R27, [R59+0x40] ;  /* 0x000040003b1b7984 */ /* 0x000fe40000000400 */
[----:B------:R-:W-:Y:S02]  /*2c70*/  IADD3 R17, R17, R23, RZ ;  /* 0x0000001711117210 */ /* 0x000fe40007ffe0ff */
[----:B------:R-:W-:Y:S01]  /*2c80*/  LDS.U16 R37, [R58+0x80] ;  /* 0x000080003a257984 */ /* 0x000fe20000000400 */
[----:B------:R-:W-:Y:S02]  /*2c90*/  IADD3.X R0, R62, c[0x0][0x334], RZ, P6, !PT ;  /* 0x0000cd003e007a10 */ /* 0x000fe400037fe4ff */
[----:B------:R-:W-:Y:S01]  /*2ca0*/  IMAD.WIDE.U32 R16, R98, c[0x0][0x2e0], R16 ;  /* 0x0000b80062107a25 */ /* 0x000fe200078e0010 */
[----:B------:R-:W-:Y:S04]  /*2cb0*/  LDS.U16 R39, [R57+0xc0] ;  /* 0x0000c00039277984 */ /* 0x000fe80000000400 */
[----:B------:R-:W-:Y:S01]  /*2cc0*/  LDS.U16 R41, [R56+0x100] ;  /* 0x0001000038297984 */ /* 0x000fe20000000400 */
[----:B------:R-:W-:-:S02]  /*2cd0*/  IADD3 R19, P1, R32, R16, RZ ;  /* 0x0000001020137210 */ /* 0x000fc40007f3e0ff */
[----:B------:R-:W-:Y:S01]  /*2ce0*/  IADD3 R16, P0, R74, R63, RZ ;  /* 0x0000003f4a107210 */ /* 0x000fe20007f1e0ff */
[----:B------:R-:W-:Y:S01]  /*2cf0*/  LDS.U16 R43, [R55+0x140] ;  /* 0x00014000372b7984 */ /* 0x000fe20000000400 */
[----:B------:R-:W-:Y:S02]  /*2d00*/  IADD3.X R20, R28, R21, R17, P1, !PT ;  /* 0x000000151c147210 */ /* 0x000fe40000ffe411 */
[----:B------:R-:W-:Y:S01]  /*2d10*/  LEA R18, P6, R19, R18, 0x1 ;  /* 0x0000001213127211 */ /* 0x000fe200078c08ff */
[----:B------:R-:W-:Y:S01]  /*2d20*/  LDS.U16 R45, [R54+0x180] ;  /* 0x00018000362d7984 */ /* 0x000fe20000000400 */
[----:B------:R-:W-:Y:S02]  /*2d30*/  LEA.HI.X.SX32 R17, R63, R72, 0x1, P0 ;  /* 0x000000483f117211 */ /* 0x000fe400000f0eff */
[----:B------:R-:W-:Y:S01]  /*2d40*/  LEA.HI.X R19, R19, R0, R20, 0x1, P6 ;  /* 0x0000000013137211 */ /* 0x000fe200030f0c14 */
        /* <DEDUP_REMOVED lines=19> */
.L_x_6670:
[----:B------:R-:W-:Y:S05]  /*2e80*/  BSYNC B0 ;  /* 0x0000000000007941 */ /* 0x000fea0003800000 */
.L_x_6669:
[----:B------:R-:W-:Y:S01]  /*2e90*/  @!P3 STG.E.U16 [R18.64+0x40], R37 ;  /* 0x000040251200b986 */ /* 0x000fe2000c101506 */
[-C--:B------:R-:W-:Y:S01]  /*2ea0*/  ISETP.GE.AND P6, PT, R65, R49.reuse, PT ;  /* 0x000000314100720c */ /* 0x080fe20003fc6270 */
[----:B------:R-:W-:Y:S01]  /*2eb0*/  BSSY B0, `(.L_x_6671) ;  /* 0x000003e000007945 */ /* 0x000fe20003800000 */
[-C--:B------:R-:W-:Y:S01]  /*2ec0*/  ISETP.GE.AND P5, PT, R70, R49.reuse, PT ;  /* 0x000000314600720c */ /* 0x080fe20003fa6270 */
[----:B------:R-:W-:Y:S01]  /*2ed0*/  @!P2 STG.E.U16 [R18.64+0x80], R39 ;  /* 0x000080271200a986 */ /* 0x000fe2000c101506 */
[----:B------:R-:W-:Y:S02]  /*2ee0*/  ISETP.GE.AND P3, PT, R64, R49, PT ;  /* 0x000000314000720c */ /* 0x000fe40003f66270 */
[----:B------:R-:W-:Y:S01]  /*2ef0*/  F2FP.PACK_AB R0, R30, R29 ;  /* 0x0000001d1e00723e */ /* 0x000fe200000000ff */
[----:B------:R-:W-:Y:S01]  /*2f00*/  @!P1 STG.E.U16 [R18.64+0xc0], R41 ;  /* 0x0000c02912009986 */ /* 0x000fe2000c101506 */
[----:B------:R-:W-:Y:S01]  /*2f10*/  F2FP.PACK_AB R20, R34, R31 ;  /* 0x0000001f2214723e */ /* 0x000fe200000000ff */
[----:B------:R-:W-:Y:S01]  /*2f20*/  FADD.FTZ R29, R29, R88 ;  /* 0x000000581d1d7221 */ /* 0x000fe20000010000 */
[C---:B------:R-:W-:Y:S01]  /*2f30*/  PRMT R26, R0.reuse, 0x7610, R26 ;  /* 0x00007610001a7816 */ /* 0x040fe2000000001a */
[----:B------:R-:W-:Y:S01]  /*2f40*/  @!P0 STG.E.U16 [R18.64+0x100], R43 ;  /* 0x0001002b12008986 */ /* 0x000fe2000c101506 */
[----:B------:R-:W-:Y:S01]  /*2f50*/  PRMT R21, R0, 0x7632, R21 ;  /* 0x0000763200157816 */ /* 0x000fe20000000015 */
[----:B------:R-:W-:Y:S01]  /*2f60*/  FADD.FTZ R30, R29, R30 ;  /* 0x0000001e1d1e7221 */ /* 0x000fe20000010000 */
[----:B------:R-:W-:Y:S01]  /*2f70*/  F2FP.PACK_AB R0, R36, R33 ;  /* 0x000000212400723e */ /* 0x000fe200000000ff */
[----:B------:R-:W-:Y:S01]  /*2f80*/  @!P6 STG.E.U16 [R18.64+0x140], R45 ;  /* 0x0001402d1200e986 */ /* 0x000fe2000c101506 */
[----:B0-----:R-:W-:Y:S01]  /*2f90*/  PRMT R22, R20, 0x7632, R22 ;  /* 0x0000763214167816 */ /* 0x001fe20000000016 */
[----:B------:R-:W-:Y:S01]  /*2fa0*/  FADD.FTZ R31, R30, R31 ;  /* 0x0000001f1e1f7221 */ /* 0x000fe20000010000 */
[----:B------:R-:W-:Y:S01]  /*2fb0*/  PRMT R38, R0, 0x7632, R38 ;  /* 0x0000763200267816 */ /* 0x000fe20000000026 */
[----:B------:R-:W-:Y:S02]  /*2fc0*/  @!P5 STG.E.U16 [R18.64], R27 ;  /* 0x0000001b1200d986 */ /* 0x000fe4000c101506 */
[----:B------:R-:W-:-:S02]  /*2fd0*/  FADD.FTZ R34, R31, R34 ;  /* 0x000000221f227221 */ /* 0x000fc40000010000 */
[----:B------:R0:W-:Y:S02]  /*2fe0*/  @!P3 STG.E.U16 [R18.64+0x180], R47 ;  /* 0x0001802f1200b986 */ /* 0x0001e4000c101506 */
[----:B------:R-:W-:Y:S02]  /*2ff0*/  FADD.FTZ R33, R34, R33 ;  /* 0x0000002122217221 */ /* 0x000fe40000010000 */
[----:B------:R-:W-:Y:S02]  /*3000*/  BAR.SYNC.DEFER_BLOCKING 0x0 ;  /* 0x0000000000007b1d */ /* 0x000fe40000010000 */
[----:B------:R-:W-:Y:S01]  /*3010*/  FADD.FTZ R36, R33, R36 ;  /* 0x0000002421247221 */ /* 0x000fe20000010000 */
[----:B0-----:R-:W-:-:S03]  /*3020*/  F2FP.PACK_AB R19, R116, R35 ;  /* 0x000000237413723e */ /* 0x001fc600000000ff */
[----:B------:R-:W-:Y:S01]  /*3030*/  FADD.FTZ R35, R36, R35 ;  /* 0x0000002324237221 */ /* 0x000fe20000010000 */
[----:B------:R-:W-:-:S03]  /*3040*/  PRMT R18, R19, 0x7632, R18 ;  /* 0x0000763213127816 */ /* 0x000fc60000000012 */
[----:B------:R-:W-:Y:S01]  /*3050*/  FADD.FTZ R88, R35, R116 ;  /* 0x0000007423587221 */ /* 0x000fe20000010000 */
[----:B------:R-:W-:Y:S04]  /*3060*/  STS.U16 [R52], R26 ;  /* 0x0000001a34007388 */ /* 0x000fe80000000400 */
[----:B------:R0:W-:Y:S04]  /*3070*/  STS.U16 [R52+0x2], R21 ;  /* 0x0000021534007388 */ /* 0x0001e80000000400 */
[----:B------:R-:W-:Y:S04]  /*3080*/  STS.U16 [R52+0x4], R20 ;  /* 0x0000041434007388 */ /* 0x000fe80000000400 */
[----:B------:R-:W-:Y:S01]  /*3090*/  STS.U16 [R52+0x6], R22 ;  /* 0x0000061634007388 */ /* 0x000fe20000000400 */
[----:B0-----:R-:W-:-:S03]  /*30a0*/  IMAD R21, R90, c[0x0][0x2f8], RZ ;  /* 0x0000be005a157a24 */ /* 0x001fc600078e02ff */
[----:B------:R-:W-:Y:S01]  /*30b0*/  STS.U16 [R52+0x8], R0 ;  /* 0x0000080034007388 */ /* 0x000fe20000000400 */
[----:B------:R-:W-:-:S03]  /*30c0*/  IMAD R21, R92, c[0x0][0x2fc], R21 ;  /* 0x0000bf005c157a24 */ /* 0x000fc600078e0215 */
[----:B------:R-:W-:Y:S04]  /*30d0*/  STS.U16 [R52+0xa], R38 ;  /* 0x00000a2634007388 */ /* 0x000fe80000000400 */
[----:B------:R-:W-:Y:S04]  /*30e0*/  STS.U16 [R52+0xc], R19 ;  /* 0x00000c1334007388 */ /* 0x000fe80000000400 */
[----:B------:R0:W-:Y:S01]  /*30f0*/  STS.U16 [R52+0xe], R18 ;  /* 0x00000e1234007388 */ /* 0x0001e20000000400 */
[----:B------:R-:W-:-:S06]  /*3100*/  NOP ;  /* 0x0000000000007918 */ /* 0x000fcc0000000000 */
[----:B------:R-:W-:Y:S01]  /*3110*/  LDS.U16 R23, [R60] ;  /* 0x000000003c177984 */ /* 0x000fe20000000400 */
[----:B0-----:R-:W-:-:S03]  /*3120*/  IMAD.WIDE.U32 R18, R92, c[0x0][0x2f8], RZ ;  /* 0x0000be005c127a25 */ /* 0x001fc600078e00ff */
[----:B------:R-:W-:Y:S04]  /*3130*/  LDS.U16 R59, [R59+0x40] ;  /* 0x000040003b3b7984 */ /* 0x000fe80000000400 */
[----:B------:R-:W-:Y:S01]  /*3140*/  LDS.U16 R25, [R58+0x80] ;  /* 0x000080003a197984 */ /* 0x000fe20000000400 */
[----:B------:R-:W-:-:S03]  /*3150*/  IADD3 R29, R19, R21, RZ ;  /* 0x00000015131d7210 */ /* 0x000fc60007ffe0ff */
        /* <DEDUP_REMOVED lines=19> */
.L_x_6672:
[----:B------:R-:W-:Y:S05]  /*3290*/  BSYNC B0 ;  /* 0x0000000000007941 */ /* 0x000fea0003800000 */
.L_x_6671:
[----:B------:R-:W-:Y:S01]  /*32a0*/  MOV R16, R18 ;  /* 0x0000001200107202 */ /* 0x000fe20000000f00 */
[----:B------:R-:W-:Y:S01]  /*32b0*/  IMAD R19, R97, c[0x0][0x300], RZ ;  /* 0x0000c00061137a24 */ /* 0x000fe200078e02ff */
[----:B------:R-:W-:Y:S02]  /*32c0*/  MOV R17, R29 ;  /* 0x0000001d00117202 */ /* 0x000fe40000000f00 */
[----:B------:R-:W-:Y:S01]  /*32d0*/  IADD3 R0, P1, R61, c[0x0][0x340], RZ ;  /* 0x0000d0003d007a10 */ /* 0x000fe20007f3e0ff */
[----:B0-----:R-:W-:Y:S01]  /*32e0*/  IMAD R21, R98, c[0x0][0x304], R19 ;  /* 0x0000c10062157a24 */ /* 0x001fe200078e0213 */
[-C--:B------:R-:W-:Y:S01]  /*32f0*/  ISETP.GE.AND P4, PT, R66, R39.reuse, PT ;  /* 0x000000274200720c */ /* 0x080fe20003f86270 */
[----:B------:R-:W-:Y:S01]  /*3300*/  IMAD.WIDE.U32 R16, R98, c[0x0][0x300], R16 ;  /* 0x0000c00062107a25 */ /* 0x000fe200078e0010 */
[-C--:B------:R-:W-:Y:S02]  /*3310*/  ISETP.GE.AND P5, PT, R65, R39.reuse, PT ;  /* 0x000000274100720c */ /* 0x080fe40003fa6270 */
[----:B------:R-:W-:-:S02]  /*3320*/  ISETP.GE.AND P6, PT, R64, R39, PT ;  /* 0x000000274000720c */ /* 0x000fc40003fc6270 */
[----:B------:R-:W-:Y:S02]  /*3330*/  IADD3 R19, P0, R32, R16, RZ ;  /* 0x0000001020137210 */ /* 0x000fe40007f1e0ff */
[----:B------:R-:W-:Y:S02]  /*3340*/  IADD3.X R18, R62, c[0x0][0x344], RZ, P1, !PT ;  /* 0x0000d1003e127a10 */ /* 0x000fe40000ffe4ff */
[----:B------:R-:W-:Y:S02]  /*3350*/  IADD3.X R17, R28, R21, R17, P0, !PT ;  /* 0x000000151c117210 */ /* 0x000fe400007fe411 */
[----:B------:R-:W-:Y:S02]  /*3360*/  LEA R16, P2, R19, R0, 0x1 ;  /* 0x0000000013107211 */ /* 0x000fe400078408ff */
[----:B------:R-:W-:Y:S02]  /*3370*/  ISETP.GE.AND P3, PT, R67, R39, PT ;  /* 0x000000274300720c */ /* 0x000fe40003f66270 */
[----:B------:R-:W-:-:S02]  /*3380*/  LEA.HI.X R17, R19, R18, R17, 0x1, P2 ;  /* 0x0000001213117211 */ /* 0x000fc400010f0c11 */
[-C--:B------:R-:W-:Y:S02]  /*3390*/  ISETP.GE.AND P0, PT, R70, R39.reuse, PT ;  /* 0x000000274600720c */ /* 0x080fe40003f06270 */
[-C--:B------:R-:W-:Y:S01]  /*33a0*/  ISETP.GE.AND P1, PT, R69, R39.reuse, PT ;  /* 0x000000274500720c */ /* 0x080fe20003f26270 */
[----:B------:R0:W-:Y:S01]  /*33b0*/  @!P4 STG.E.U16 [R16.64+0x100], R55 ;  /* 0x000100371000c986 */ /* 0x0001e2000c101506 */
[----:B------:R-:W-:Y:S02]  /*33c0*/  ISETP.GE.AND P2, PT, R68, R39, PT ;  /* 0x000000274400720c */ /* 0x000fe40003f46270 */
[----:B------:R-:W-:Y:S01]  /*33d0*/  IADD3 R75, R75, -0x100, RZ ;  /* 0xffffff004b4b7810 */ /* 0x000fe20007ffe0ff */
[----:B------:R0:W-:Y:S04]  /*33e0*/  @!P5 STG.E.U16 [R16.64+0x140], R37 ;  /* 0x000140251000d986 */ /* 0x0001e8000c101506 */
[----:B------:R0:W-:Y:S04]  /*33f0*/  @!P6 STG.E.U16 [R16.64+0x180], R53 ;  /* 0x000180351000e986 */ /* 0x0001e8000c101506 */
[----:B------:R0:W-:Y:S01]  /*3400*/  @!P3 STG.E.U16 [R16.64+0xc0], R27 ;  /* 0x0000c01b1000b986 */ /* 0x0001e2000c101506 */
[----:B------:R-:W-:-:S02]  /*3410*/  ISETP.GT.AND P3, PT, R79, 0x1, PT ;  /* 0x000000014f00780c */ /* 0x000fc40003f64270 */
[----:B------:R-:W-:Y:S01]  /*3420*/  IADD3 R79, R79, -0x1, RZ ;  /* 0xffffffff4f4f7810 */ /* 0x000fe20007ffe0ff */
[----:B------:R0:W-:Y:S01]  /*3430*/  @!P0 STG.E.U16 [R16.64], R59 ;  /* 0x0000003b10008986 */ /* 0x0001e2000c101506 */
        /* <DEDUP_REMOVED lines=10> */
.L_x_6662:
[----:B------:R-:W-:Y:S02]  /*34e0*/  ISETP.NE.U32.AND P0, PT, RZ, c[0x0][0x328], PT ;  /* 0x0000ca00ff007a0c */ /* 0x000fe40003f05070 */
[----:B------:R-:W-:-:S02]  /*34f0*/  ISETP.NE.U32.AND P2, PT, RZ, c[0x0][0x348], PT ;  /* 0x0000d200ff007a0c */ /* 0x000fc40003f45070 */
        /* <DEDUP_REMOVED lines=13> */
[----:B0-----:R-:W0:Y:S02]  /*35d0*/  SHFL.DOWN P1, R17, R6, 0x8, 0x1f ;  /* 0x09001f0006117f89 */ /* 0x001e240000020000 */
        /* <DEDUP_REMOVED lines=8> */
.L_x_6675:
[----:B0-----:R-:W-:Y:S05]  /*3660*/  BSYNC B0 ;  /* 0x0000000000007941 */ /* 0x001fea0003800000 */
.L_x_6674:
        /* <DEDUP_REMOVED lines=23> */
.L_x_6677:
[----:B------:R-:W1:Y:S02]  /*37e0*/  S2R R21, SR_TID.X ;  /* 0x0000000000157919 */ /* 0x000e640000002100 */
.L_x_6678:
[----:B0-----:R-:W-:Y:S05]  /*37f0*/  BSYNC B0 ;  /* 0x0000000000007941 */ /* 0x001fea0003800000 */
.L_x_6676:
[----:B-1----:R-:W-:-:S13]  /*3800*/  ISETP.GE.AND P0, PT, R21, c[0x0][0x16c], PT ;  /* 0x00005b0015007a0c */ /* 0x002fda0003f06270 */
[----:B------:R-:W-:Y:S05]  /*3810*/  @P0 EXIT ;  /* 0x000000000000094d */ /* 0x000fea0003800000 */
[----:B------:R-:W-:Y:S02]  /*3820*/  IMAD R97, R97, c[0x0][0x2c8], RZ ;  /* 0x0000b20061617a24 */ /* 0x000fe400078e02ff */
[----:B------:R-:W-:-:S04]  /*3830*/  IMAD.WIDE.U32 R2, R98, c[0x0][0x2c8], RZ ;  /* 0x0000b20062027a25 */ /* 0x000fc800078e00ff */
[----:B------:R-:W-:-:S04]  /*3840*/  IMAD R27, R98, c[0x0][0x2cc], R97 ;  /* 0x0000b300621b7a24 */ /* 0x000fc800078e0261 */
[----:B------:R-:W-:Y:S02]  /*3850*/  IMAD.IADD R27, R3, 0x1, R27 ;  /* 0x00000001031b7824 */ /* 0x000fe400078e021b */
.L_x_6679:
[----:B0-----:R-:W0:Y:S01]  /*3860*/  LDS R23, [R21.X4+0x14d8] ;  /* 0x0014d80015177984 */ /* 0x001e220000004800 */
[----:B------:R-:W-:Y:S01]  /*3870*/  SHF.R.S32.HI R20, RZ, 0x1f, R21 ;  /* 0x0000001fff147819 */ /* 0x000fe20000011415 */
[----:B------:R-:W-:Y:S01]  /*3880*/  YIELD ;  /* 0x0000000000007946 */ /* 0x000fe20003800000 */
[----:B------:R-:W-:Y:S01]  /*3890*/  MOV R88, R10 ;  /* 0x0000000a00587202 */ /* 0x000fe20000000f00 */
[----:B------:R-:W1:Y:S01]  /*38a0*/  LDS R25, [R21.X4+0x18d8] ;  /* 0x0018d80015197984 */ /* 0x000e620000004800 */
[----:B------:R-:W-:Y:S01]  /*38b0*/  MOV R92, R14 ;  /* 0x0000000e005c7202 */ /* 0x000fe20000000f00 */
[C---:B------:R-:W-:Y:S02]  /*38c0*/  IMAD R0, R20.reuse, c[0x0][0x290], RZ ;  /* 0x0000a40014007a24 */ /* 0x040fe400078e02ff */
[----:B------:R-:W-:Y:S02]  /*38d0*/  IMAD R6, R20, c[0x0][0x1c0], RZ ;  /* 0x0000700014067a24 */ /* 0x000fe400078e02ff */
[----:B------:R-:W-:-:S04]  /*38e0*/  IMAD.WIDE.U32 R4, R21, c[0x0][0x290], R88 ;  /* 0x0000a40015047a25 */ /* 0x000fc800078e0058 */
[C---:B------:R-:W-:Y:S02]  /*38f0*/  IMAD R7, R21.reuse, c[0x0][0x294], R0 ;  /* 0x0000a50015077a24 */ /* 0x040fe400078e0200 */
[----:B------:R-:W-:-:S03]  /*3900*/  IMAD.WIDE.U32 R16, R21, c[0x0][0x1c0], R92 ;  /* 0x0000700015107a25 */ /* 0x000fc600078e005c */
[----:B------:R-:W-:Y:S01]  /*3910*/  IADD3 R7, R5, R7, RZ ;  /* 0x0000000705077210 */ /* 0x000fe20007ffe0ff */
[----:B------:R-:W-:Y:S01]  /*3920*/  IMAD R19, R21, c[0x0][0x1c4], R6 ;  /* 0x0000710015137a24 */ /* 0x000fe200078e0206 */
[----:B------:R-:W-:Y:S02]  /*3930*/  LEA R6, P0, R4, c[0x0][0x310], 0x2 ;  /* 0x0000c40004067a11 */ /* 0x000fe400078010ff */
[----:B------:R-:W-:Y:S01]  /*3940*/  LEA R18, P1, R16, c[0x0][0x230], 0x2 ;  /* 0x00008c0010127a11 */ /* 0x000fe200078210ff */
[----:B------:R-:W-:Y:S01]  /*3950*/  IMAD.IADD R5, R17, 0x1, R19 ;  /* 0x0000000111057824 */ /* 0x000fe200078e0213 */
[----:B------:R-:W-:-:S04]  /*3960*/  LEA.HI.X R7, R4, c[0x0][0x314], R7, 0x2, P0 ;  /* 0x0000c50004077a11 */ /* 0x000fc800000f1407 */
[----:B------:R-:W-:Y:S01]  /*3970*/  LEA.HI.X R19, R16, c[0x0][0x234], R5, 0x2, P1 ;  /* 0x00008d0010137a11 */ /* 0x000fe200008f1405 */
[----:B0-----:R0:W-:Y:S04]  /*3980*/  RED.E.ADD.F32.FTZ.RN.STRONG.GPU [R6.64], R23 ;  /* 0x000000170600798e */ /* 0x0011e8000c10e786 */
[----:B------:R2:W1:Y:S01]  /*3990*/  LDG.E R0, [R18.64] ;  /* 0x0000000612007981 */ /* 0x000462000c1e1900 */
[----:B------:R-:W-:Y:S01]  /*39a0*/  MOV R90, R12 ;  /* 0x0000000c005a7202 */ /* 0x000fe20000000f00 */
[C---:B------:R-:W-:Y:S01]  /*39b0*/  IMAD R22, R20.reuse, c[0x0][0x2b0], RZ ;  /* 0x0000ac0014167a24 */ /* 0x040fe200078e02ff */
[----:B------:R-:W-:Y:S01]  /*39c0*/  MOV R86, R8 ;  /* 0x0000000800567202 */ /* 0x000fe20000000f00 */
[----:B------:R-:W-:Y:S02]  /*39d0*/  IMAD R24, R20, c[0x0][0x1a0], RZ ;  /* 0x0000680014187a24 */ /* 0x000fe400078e02ff */
[----:B------:R-:W-:-:S04]  /*39e0*/  IMAD.WIDE.U32 R4, R21, c[0x0][0x2b0], R90 ;  /* 0x0000ac0015047a25 */ /* 0x000fc800078e005a */
[C---:B------:R-:W-:Y:S01]  /*39f0*/  IMAD R29, R21.reuse, c[0x0][0x2b4], R22 ;  /* 0x0000ad00151d7a24 */ /* 0x040fe200078e0216 */
[----:B0-----:R-:W-:Y:S01]  /*3a00*/  LEA R6, P0, R4, c[0x0][0x318], 0x2 ;  /* 0x0000c60004067a11 */ /* 0x001fe200078010ff */
[----:B------:R-:W-:-:S03]  /*3a10*/  IMAD.WIDE.U32 R16, R21, c[0x0][0x1a0], R86 ;  /* 0x0000680015107a25 */ /* 0x000fc600078e0056 */
[----:B------:R-:W-:Y:S01]  /*3a20*/  IADD3 R7, R5, R29, RZ ;  /* 0x0000001d05077210 */ /* 0x000fe20007ffe0ff */
        /* <DEDUP_REMOVED lines=22> */
.L_x_6680:
        /* <DEDUP_REMOVED lines=15> */
.L_x_9100:


//--------------------- .text._Z25selective_scan_bwd_kernelI32Selective_Scan_bwd_kernel_traitsILi32ELi8ELb0ELb0ELb0ELb0ELb1EN3c104HalfEfEEv12SSMParamsBwd --------------------------
	.section	.text._Z25selective_scan_bwd_kernelI32Selective_Scan_bwd_kernel_traitsILi32ELi8ELb0ELb0ELb0ELb0ELb1EN3c104HalfEfEEv12SSMParamsBwd,"ax",@progbits
	.sectioninfo	@"SHI_REGISTERS=150"
	.align	128
        .global         _Z25selective_scan_bwd_kernelI32Selective_Scan_bwd_kernel_traitsILi32ELi8ELb0ELb0ELb0ELb0ELb1EN3c104HalfEfEEv12SSMParamsBwd
        .type           _Z25selective_scan_bwd_kernelI32Selective_Scan_bwd_kernel_traitsILi32ELi8ELb0ELb0ELb0ELb0ELb1EN3c104HalfEfEEv12SSMParamsBwd,@function
        .size           _Z25selective_scan_bwd_kernelI32Selective_Scan_bwd_kernel_traitsILi32ELi8ELb0ELb0ELb0ELb0ELb1EN3c104HalfEfEEv12SSMParamsBwd,(.L_x_9101 - _Z25selective_scan_bwd_kernelI32Selective_Scan_bwd_kernel_traitsILi32ELi8ELb0ELb0ELb0ELb0ELb1EN3c104HalfEfEEv12SSMParamsBwd)
        .other          _Z25selective_scan_bwd_kernelI32Selective_Scan_bwd_kernel_traitsILi32ELi8ELb0ELb0ELb0ELb0ELb1EN3c104HalfEfEEv12SSMParamsBwd,@"STO_CUDA_ENTRY STV_DEFAULT"
_Z25selective_scan_bwd_kernelI32Selective_Scan_bwd_kernel_traitsILi32ELi8ELb0ELb0ELb0ELb0ELb1EN3c104HalfEfEEv12SSMParamsBwd:
.text._Z25selective_scan_bwd_kernelI32Selective_Scan_bwd_kernel_traitsILi32ELi8ELb0ELb0ELb0ELb0ELb1EN3c104HalfEfEEv12SSMParamsBwd:
        /* <DEDUP_REMOVED lines=23> */
[C---:B------:R-:W-:Y:S01]  /*0170*/  IMAD R13, R23.reuse, c[0x0][0x1e4], R10 ;  /* 0x00007900170d7a24 */ /* 0x040fe200078e020a */
[----:B------:R-:W-:Y:S01]  /*0180*/  ISETP.NE.U32.AND P0, PT, RZ, c[0x0][0x260], PT ;  /* 0x00009800ff007a0c */ /* 0x000fe20003f05070 */
[C---:B------:R-:W-:Y:S01]  /*0190*/  IMAD.WIDE.U32 R2, R23.reuse, c[0x0][0x1d0], RZ ;  /* 0x0000740017027a25 */ /* 0x040fe200078e00ff */
[----:B------:R-:W-:Y:S01]  /*01a0*/  HFMA2.MMA R25, -RZ, RZ, 0, 0 ;  /* 0x00000000ff197435 */ /* 0x000fe200000001ff */
[----:B------:R-:W-:Y:S02]  /*01b0*/  MOV R26, RZ ;  /* 0x000000ff001a7202 */ /* 0x000fe40000000f00 */
[----:B0-----:R-:W-:Y:S01]  /*01c0*/  IMAD.WIDE.U32 R6, R23, c[0x0][0x278], RZ ;  /* 0x00009e0017067a25 */ /* 0x001fe200078e00ff */
[----:B------:R-:W-:Y:S02]  /*01d0*/  IADD3 R5, R5, R13, RZ ;  /* 0x0000000d05057210 */ /* 0x000fe40007ffe0ff */
[----:B-1----:R-:W-:Y:S01]  /*01e0*/  MOV R8, c[0x0][0x174] ;  /* 0x00005d0000087a02 */ /* 0x002fe20000000f00 */
[----:B------:R-:W-:Y:S01]  /*01f0*/  IMAD R9, R23, c[0x0][0x27c], R12 ;  /* 0x00009f0017097a24 */ /* 0x000fe200078e020c */
[----:B------:R-:W-:Y:S01]  /*0200*/  ISETP.NE.AND.EX P0, PT, RZ, c[0x0][0x264], PT, P0 ;  /* 0x00009900ff007a0c */ /* 0x000fe20003f05300 */
[----:B------:R-:W-:Y:S01]  /*0210*/  IMAD.IADD R3, R3, 0x1, R11 ;  /* 0x0000000103037824 */ /* 0x000fe200078e020b */
[C---:B------:R-:W-:Y:S01]  /*0220*/  ISETP.GE.AND P3, PT, R8.reuse, 0x1, PT ;  /* 0x000000010800780c */ /* 0x040fe20003f66270 */
[----:B------:R-:W-:Y:S01]  /*0230*/  IMAD R13, R21, c[0x0][0x1d8], RZ ;  /* 0x00007600150d7a24 */ /* 0x000fe200078e02ff */
[----:B------:R-:W-:Y:S01]  /*0240*/  IADD3 R7, R7, R9, RZ ;  /* 0x0000000907077210 */ /* 0x000fe20007ffe0ff */
[----:B------:R-:W-:Y:S01]  /*0250*/  IMAD R15, R21, c[0x0][0x1e8], RZ ;  /* 0x00007a00150f7a24 */ /* 0x000fe200078e02ff */
[----:B------:R-:W-:Y:S01]  /*0260*/  LEA R9, R8, 0xffffff00, 0x8 ;  /* 0xffffff0008097811 */ /* 0x000fe200078e40ff */
[----:B------:R-:W-:-:S03]  /*0270*/  IMAD.WIDE.U32 R2, R0, c[0x0][0x1d8], R2 ;  /* 0x0000760000027a25 */ /* 0x000fc600078e0002 */
[----:B------:R-:W-:Y:S01]  /*0280*/  SHF.R.S32.HI R11, RZ, 0x1f, R9 ;  /* 0x0000001fff0b7819 */ /* 0x000fe20000011409 */
[----:B------:R-:W-:Y:S01]  /*0290*/  IMAD.WIDE.U32 R4, R0, c[0x0][0x1e8], R4 ;  /* 0x00007a0000047a25 */ /* 0x000fe200078e0004 */
[----:B------:R-:W-:-:S03]  /*02a0*/  IADD3 R29, P1, R9, R2, RZ ;  /* 0x00000002091d7210 */ /* 0x000fc60007f3e0ff */
        /* <DEDUP_REMOVED lines=8> */
[C---:B------:R-:W-:Y:S01]  /*0330*/  IADD3.X R2, R11.reuse, R3, R13, P1, !PT ;  /* 0x000000030b027210 */ /* 0x040fe20000ffe40d */
[----:B------:R-:W-:Y:S01]  /*0340*/  @P0 IMAD.MOV.U32 R3, RZ, RZ, 0x8 ;  /* 0x00000008ff030424 */ /* 0x000fe200078e00ff */
[----:B------:R-:W-:Y:S02]  /*0350*/  IADD3.X R4, R11, R5, R15, P2, !PT ;  /* 0x000000050b047210 */ /* 0x000fe400017fe40f */
[----:B------:R-:W-:-:S02]  /*0360*/  ISETP.NE.U32.AND P1, PT, RZ, c[0x0][0x328], PT ;  /* 0x0000ca00ff007a0c */ /* 0x000fc40003f25070 */
[----:B------:R-:W-:Y:S02]  /*0370*/  ISETP.NE.U32.AND P2, PT, RZ, c[0x0][0x348], PT ;  /* 0x0000d200ff007a0c */ /* 0x000fe40003f45070 */
[----:B------:R-:W-:Y:S02]  /*0380*/  IADD3.X R34, R11, R7, R17, P4, !PT ;  /* 0x000000070b227210 */ /* 0x000fe400027fe411 */
[C---:B------:R-:W-:Y:S01]  /*0390*/  LEA R28, P4, R29.reuse, c[0x0][0x240], 0x1 ;  /* 0x000090001d1c7a11 */ /* 0x040fe200078808ff */
[----:B------:R-:W-:Y:S01]  /*03a0*/  CS2R R6, SRZ ;  /* 0x0000000000067805 */ /* 0x000fe2000001ff00 */
[----:B------:R-:W-:Y:S02]  /*03b0*/  ISETP.NE.AND.EX P1, PT, RZ, c[0x0][0x32c], PT, P1 ;  /* 0x0000cb00ff007a0c */ /* 0x000fe40003f25310 */
[----:B------:R-:W-:Y:S02]  /*03c0*/  ISETP.NE.AND.EX P2, PT, RZ, c[0x0][0x34c], PT, P2 ;  /* 0x0000d300ff007a0c */ /* 0x000fe40003f45320 */
[----:B------:R-:W-:Y:S01]  /*03d0*/  LEA.HI.X R29, R29, c[0x0][0x244], R2, 0x1, P4 ;  /* 0x000091001d1d7a11 */ /* 0x000fe200020f0c02 */
[----:B------:R-:W-:Y:S01]  /*03e0*/  @P0 IMAD R2, R23, c[0x0][0x164], R0 ;  /* 0x0000590017020a24 */ /* 0x000fe200078e0200 */
[----:B------:R-:W-:-:S02]  /*03f0*/  LEA.HI.X R31, R31, c[0x0][0x24c], R4, 0x1, P5 ;  /* 0x000093001f1f7a11 */ /* 0x000fc400028f0c04 */
[----:B------:R-:W-:Y:S01]  /*0400*/  CS2R R4, SRZ ;  /* 0x0000000000047805 */ /* 0x000fe2000001ff00 */
[----:B------:R-:W-:Y:S01]  /*0410*/  @P0 IMAD R2, R2, c[0x0][0x174], RZ ;  /* 0x00005d0002020a24 */ /* 0x000fe200078e02ff */
[----:B------:R-:W-:-:S03]  /*0420*/  LEA R33, P6, R9, c[0x0][0x308], 0x1 ;  /* 0x0000c20009217a11 */ /* 0x000fc600078c08ff */
[----:B------:R-:W-:Y:S01]  /*0430*/  @P0 IMAD R2, R2, c[0x0][0x16c], RZ ;  /* 0x00005b0002020a24 */ /* 0x000fe200078e02ff */
        /* <DEDUP_REMOVED lines=9> */
[----:B------:R-:W-:Y:S01]  /*04d0*/  IMAD.MOV.U32 R35, RZ, RZ, c[0x0][0x174] ;  /* 0x00005d00ff237624 */ /* 0x000fe200078e00ff */
[----:B------:R-:W-:-:S02]  /*04e0*/  MOV R26, RZ ;  /* 0x000000ff001a7202 */ /* 0x000fc40000000f00 */
[----:B------:R-:W1:Y:S01]  /*04f0*/  S2R R32, SR_LANEID ;  /* 0x0000000000207919 */ /* 0x000e620000000000 */
[----:B------:R-:W-:Y:S02]  /*0500*/  MOV R36, RZ ;  /* 0x000000ff00247202 */ /* 0x000fe40000000f00 */
[----:B------:R-:W-:Y:S02]  /*0510*/  MOV R25, RZ ;  /* 0x000000ff00197202 */ /* 0x000fe40000000f00 */
        /* <DEDUP_REMOVED lines=12> */
.L_x_6697:
[----:B------:R-:W-:Y:S01]  /*05e0*/  BAR.SYNC.DEFER_BLOCKING 0x0 ;  /* 0x0000000000007b1d */ /* 0x000fe20000010000 */
[----:B0-----:R-:W-:Y:S01]  /*05f0*/  LEA R2, R35, 0xffffff00, 0x8 ;  /* 0xffffff0023027811 */ /* 0x001fe200078e40ff */
[C---:B------:R-:W-:Y:S01]  /*0600*/  IMAD.SHL.U32 R47, R37.reuse, 0x2, RZ ;  /* 0x00000002252f7824 */ /* 0x040fe200078e00ff */
[C---:B------:R-:W-:Y:S02]  /*0610*/  SHF.L.U64.HI R46, R37.reuse, 0x1, R38 ;  /* 0x00000001252e7819 */ /* 0x040fe40000010226 */
[----:B------:R-:W-:Y:S02]  /*0620*/  IADD3 R76, -R2, c[0x0][0x168], RZ ;  /* 0x00005a00024c7a10 */ /* 0x000fe40007ffe1ff */
[----:B------:R-:W-:Y:S02]  /*0630*/  IADD3 R10, P3, R28, R47, RZ ;  /* 0x0000002f1c0a7210 */ /* 0x000fe40007f7e0ff */
[----:B------:R-:W-:-:S02]  /*0640*/  ISETP.GE.AND P0, PT, R37, R76, PT ;  /* 0x0000004c2500720c */ /* 0x000fc40003f06270 */
[-C--:B------:R-:W-:Y:S02]  /*0650*/  ISETP.GE.AND P1, PT, R39, R76.reuse, PT ;  /* 0x0000004c2700720c */ /* 0x080fe40003f26270 */
[----:B------:R-:W-:Y:S02]  /*0660*/  ISETP.GE.AND P2, PT, R40, R76, PT ;  /* 0x0000004c2800720c */ /* 0x000fe40003f46270 */
        /* <DEDUP_REMOVED lines=27> */
[----:B------:R-:W-:Y:S02]  /*0820*/  SHF.L.U32 R48, R48, 0x1, RZ ;  /* 0x0000000130307819 */ /* 0x000fe400000006ff */
[----:B------:R-:W-:Y:S01]  /*0830*/  SHF.L.U32 R49, R19, 0x1, RZ ;  /* 0x0000000113317819 */ /* 0x000fe200000006ff */
[----:B------:R-:W-:Y:S01]  /*0840*/  IMAD.SHL.U32 R50, R50, 0x2, RZ ;  /* 0x0000000232327824 */ /* 0x000fe200078e00ff */
[----:B0-----:R-:W-:-:S02]  /*0850*/  IADD3 R11, R32, 0x60, RZ ;  /* 0x00000060200b7810 */ /* 0x001fc40007ffe0ff */
[C---:B------:R-:W-:Y:S02]  /*0860*/  IADD3 R19, R32.reuse, 0x80, RZ ;  /* 0x0000008020137810 */ /* 0x040fe40007ffe0ff */
[C---:B------:R-:W-:Y:S02]  /*0870*/  IADD3 R51, R32.reuse, 0xa0, RZ ;  /* 0x000000a020337810 */ /* 0x040fe40007ffe0ff */
[C---:B------:R-:W-:Y:S02]  /*0880*/  IADD3 R55, R32.reuse, 0xc0, RZ ;  /* 0x000000c020377810 */ /* 0x040fe40007ffe0ff */
[----:B------:R-:W-:Y:S02]  /*0890*/  IADD3 R57, R32, 0xe0, RZ ;  /* 0x000000e020397810 */ /* 0x000fe40007ffe0ff */
[-C--:B------:R-:W-:Y:S02]  /*08a0*/  LEA.HI.SX32 R11, R11, R32.reuse, 0x1b ;  /* 0x000000200b0b7211 */ /* 0x080fe400078fdaff */
[----:B------:R-:W-:-:S02]  /*08b0*/  LEA.HI.SX32 R19, R19, R32, 0x1b ;  /* 0x0000002013137211 */ /* 0x000fc400078fdaff */
[-C--:B------:R-:W-:Y:S02]  /*08c0*/  LEA.HI.SX32 R53, R51, R32.reuse, 0x1b ;  /* 0x0000002033357211 */ /* 0x080fe400078fdaff */
[-C--:B------:R-:W-:Y:S02]  /*08d0*/  LEA.HI.SX32 R54, R55, R32.reuse, 0x1b ;  /* 0x0000002037367211 */ /* 0x080fe400078fdaff */
[----:B------:R-:W-:Y:S02]  /*08e0*/  SHF.L.U32 R51, R11, 0x1, RZ ;  /* 0x000000010b337819 */ /* 0x000fe400000006ff */
[----:B------:R-:W-:Y:S01]  /*08f0*/  LEA.HI.SX32 R55, R57, R32, 0x1b ;  /* 0x0000002039377211 */ /* 0x000fe200078fdaff */
[----:B------:R-:W-:Y:S01]  /*0900*/  IMAD.SHL.U32 R54, R54, 0x2, RZ ;  /* 0x0000000236367824 */ /* 0x000fe200078e00ff */
[----:B------:R-:W-:Y:S02]  /*0910*/  SHF.L.U32 R52, R19, 0x1, RZ ;  /* 0x0000000113347819 */ /* 0x000fe400000006ff */
[----:B------:R-:W-:-:S02]  /*0920*/  SHF.L.U32 R53, R53, 0x1, RZ ;  /* 0x0000000135357819 */ /* 0x000fc400000006ff */
[----:B------:R-:W-:Y:S02]  /*0930*/  SHF.L.U32 R55, R55, 0x1, RZ ;  /* 0x0000000137377819 */ /* 0x000fe400000006ff */
[-C--:B------:R-:W-:Y:S02]  /*0940*/  ISETP.GE.AND P6, PT, R37, R76.reuse, PT ;  /* 0x0000004c2500720c */ /* 0x080fe40003fc6270 */
[----:B------:R-:W-:Y:S02]  /*0950*/  IADD3 R10, P0, R30, R47, RZ ;  /* 0x0000002f1e0a7210 */ /* 0x000fe40007f1e0ff */
[-C--:B------:R-:W-:Y:S02]  /*0960*/  ISETP.GE.AND P5, PT, R39, R76.reuse, PT ;  /* 0x0000004c2700720c */ /* 0x080fe40003fa6270 */
[-C--:B------:R-:W-:Y:S01]  /*0970*/  ISETP.GE.AND P4, PT, R40, R76.reuse, PT ;  /* 0x0000004c2800720c */ /* 0x080fe20003f86270 */
[----:B------:R-:W-:Y:S01]  /*0980*/  IMAD.X R11, R31, 0x1, R46, P0 ;  /* 0x000000011f0b7824 */ /* 0x000fe200000e062e */
[----:B------:R-:W-:-:S02]  /*0990*/  ISETP.GE.AND P3, PT, R41, R76, PT ;  /* 0x0000004c2900720c */ /* 0x000fc40003f66270 */
[-C--:B------:R-:W-:Y:S02]  /*09a0*/  ISETP.GE.AND P2, PT, R42, R76.reuse, PT ;  /* 0x0000004c2a00720c */ /* 0x080fe40003f46270 */
[-C--:B------:R-:W-:Y:S02]  /*09b0*/  ISETP.GE.AND P1, PT, R43, R76.reuse, PT ;  /* 0x0000004c2b00720c */ /* 0x080fe40003f26270 */
[----:B------:R-:W-:Y:S02]  /*09c0*/  ISETP.GE.AND P0, PT, R44, R76, PT ;  /* 0x0000004c2c00720c */ /* 0x000fe40003f06270 */
[----:B------:R-:W-:Y:S02]  /*09d0*/  PRMT R64, RZ, 0x7610, R64 ;  /* 0x00007610ff407816 */ /* 0x000fe40000000040 */
[----:B------:R-:W-:Y:S01]  /*09e0*/  PRMT R19, RZ, 0x7610, R19 ;  /* 0x00007610ff137816 */ /* 0x000fe20000000013 */
[----:B--2---:R0:W-:Y:S04]  /*09f0*/  STS.U16 [R48], R3 ;  /* 0x0000000330007388 */ /* 0x0041e80000000400 */
[----:B---3--:R1:W-:Y:S04]  /*0a00*/  STS.U16 [R49+0x40], R12 ;  /* 0x0000400c31007388 */ /* 0x0083e80000000400 */
[----:B----4-:R2:W-:Y:S01]  /*0a10*/  STS.U16 [R50+0x80], R13 ;  /* 0x0000800d32007388 */ /* 0x0105e20000000400 */
[----:B0-----:R-:W-:-:S04]  /*0a20*/  SHF.L.U32 R3, R32, 0x3, RZ ;  /* 0x0000000320037819 */ /* 0x001fc800000006ff */
[----:B------:R-:W-:Y:S02]  /*0a30*/  LEA.HI.SX32 R56, R3, R3, 0x1b ;  /* 0x0000000303387211 */ /* 0x000fe400078fdaff */
[----:B-1----:R-:W-:Y:S02]  /*0a40*/  PRMT R12, RZ, 0x7610, R12 ;  /* 0x00007610ff0c7816 */ /* 0x002fe4000000000c */
[----:B------:R-:W-:Y:S02]  /*0a50*/  SHF.L.U32 R56, R56, 0x1, RZ ;  /* 0x0000000138387819 */ /* 0x000fe400000006ff */
[----:B--2---:R-:W-:Y:S01]  /*0a60*/  PRMT R13, RZ, 0x7610, R13 ;  /* 0x00007610ff0d7816 */ /* 0x004fe2000000000d */
[----:B------:R-:W-:Y:S01]  /*0a70*/  STS.U16 [R51+0xc0], R14 ;  /* 0x0000c00e33007388 */ /* 0x000fe20000000400 */
[----:B------:R-:W-:-:S03]  /*0a80*/  PRMT R3, RZ, 0x7610, R3 ;  /* 0x00007610ff037816 */ /* 0x000fc60000000003 */
        /* <DEDUP_REMOVED lines=16> */
[----:B-1----:R-:W-:Y:S01]  /*0b90*/  PRMT R18, RZ, 0x7610, R18 ;  /* 0x00007610ff127816 */ /* 0x002fe20000000012 */
[----:B------:R-:W2:Y:S01]  /*0ba0*/  @!P6 LDG.E.U16 R13, [R10.64] ;  /* 0x000000060a0de981 */ /* 0x000ea2000c1e1500 */
[----:B------:R-:W-:-:S03]  /*0bb0*/  ISETP.GE.AND P6, PT, R45, R76, PT ;  /* 0x0000004c2d00720c */ /* 0x000fc60003fc6270 */
[----:B------:R-:W3:Y:S04]  /*0bc0*/  @!P5 LDG.E.U16 R12, [R10.64+0x40] ;  /* 0x000040060a0cd981 */ /* 0x000ee8000c1e1500 */
[----:B------:R-:W4:Y:S04]  /*0bd0*/  @!P4 LDG.E.U16 R3, [R10.64+0x80] ;  /* 0x000080060a03c981 */ /* 0x000f28000c1e1500 */
[----:B------:R-:W4:Y:S04]  /*0be0*/  @!P3 LDG.E.U16 R64, [R10.64+0xc0] ;  /* 0x0000c0060a40b981 */ /* 0x000f28000c1e1500 */
[----:B------:R-:W4:Y:S04]  /*0bf0*/  @!P2 LDG.E.U16 R17, [R10.64+0x100] ;  /* 0x000100060a11a981 */ /* 0x000f28000c1e1500 */
[----:B------:R-:W4:Y:S04]  /*0c00*/  @!P1 LDG.E.U16 R16, [R10.64+0x140] ;  /* 0x000140060a109981 */ /* 0x000f28000c1e1500 */
[----:B------:R-:W4:Y:S04]  /*0c10*/  @!P0 LDG.E.U16 R19, [R10.64+0x180] ;  /* 0x000180060a138981 */ /* 0x000f28000c1e1500 */
[----:B------:R-:W4:Y:S01]  /*0c20*/  @!P6 LDG.E.U16 R18, [R10.64+0x1c0] ;  /* 0x0001c0060a12e981 */ /* 0x000f22000c1e1500 */
[----:B------:R-:W-:-:S02]  /*0c30*/  ISETP.GE.AND P6, PT, R37, R76, PT ;  /* 0x0000004c2500720c */ /* 0x000fc40003fc6270 */
[----:B------:R-:W-:Y:S02]  /*0c40*/  IADD3 R14, P0, R33, R47, RZ ;  /* 0x0000002f210e7210 */ /* 0x000fe40007f1e0ff */
[----:B------:R-:W-:Y:S02]  /*0c50*/  PRMT R73, RZ, 0x7610, R73 ;  /* 0x00007610ff497816 */ /* 0x000fe40000000049 */
[----:B------:R-:W-:Y:S02]  /*0c60*/  ISETP.GE.AND P5, PT, R39, R76, PT ;  /* 0x0000004c2700720c */ /* 0x000fe40003fa6270 */
[----:B------:R-:W-:Y:S02]  /*0c70*/  IADD3.X R15, R34, R46, RZ, P0, !PT ;  /* 0x0000002e220f7210 */ /* 0x000fe400007fe4ff */
        /* <DEDUP_REMOVED lines=13> */
[----:B---3--:R0:W-:Y:S04]  /*0d50*/  STS.U16 [R49+0x40], R12 ;  /* 0x0000400c31007388 */ /* 0x0081e80000000400 */
[----:B----4-:R1:W-:Y:S04]  /*0d60*/  STS.U16 [R50+0x80], R3 ;  /* 0x0000800332007388 */ /* 0x0103e80000000400 */
        /* <DEDUP_REMOVED lines=26> */
[----:B-1----:R-:W-:Y:S01]  /*0f10*/  SHF.R.S32.HI R3, RZ, 0x1f, R2 ;  /* 0x0000001fff037819 */ /* 0x002fe20000011402 */
[----:B--2---:R-:W-:Y:S01]  /*0f20*/  IMAD R18, R24, c[0x0][0x200], RZ ;  /* 0x0000800018127a24 */ /* 0x004fe200078e02ff */
[----:B------:R-:W-:Y:S01]  /*0f30*/  PRMT R91, RZ, 0x7610, R91 ;  /* 0x00007610ff5b7816 */ /* 0x000fe2000000005b */
[----:B------:R-:W-:-:S02]  /*0f40*/  IMAD R81, R23, c[0x0][0x1f4], R12 ;  /* 0x00007d0017517a24 */ /* 0x000fc400078e020c */
[----:B------:R-:W-:-:S04]  /*0f50*/  IMAD.WIDE.U32 R10, R23, c[0x0][0x1f0], RZ ;  /* 0x00007c00170a7a25 */ /* 0x000fc800078e00ff */
[C---:B------:R-:W-:Y:S02]  /*0f60*/  IMAD.WIDE.U32 R16, R23.reuse, c[0x0][0x200], RZ ;  /* 0x0000800017107a25 */ /* 0x040fe400078e00ff */
[----:B------:R-:W-:Y:S02]  /*0f70*/  @!P0 MOV R64, R2 ;  /* 0x0000000200408202 */ /* 0x000fe40000000f00 */
[----:B------:R-:W-:Y:S01]  /*0f80*/  @!P0 MOV R65, R3 ;  /* 0x0000000300418202 */ /* 0x000fe20000000f00 */
[----:B------:R-:W-:-:S04]  /*0f90*/  @!P0 IMAD.WIDE.U32 R12, R23, c[0x0][0x1f0], R2 ;  /* 0x00007c00170c8a25 */ /* 0x000fc800078e0002 */
[----:B------:R-:W-:Y:S01]  /*0fa0*/  IMAD R83, R23, c[0x0][0x204], R18 ;  /* 0x0000810017537a24 */ /* 0x000fe200078e0212 */
[----:B------:R-:W-:Y:S01]  /*0fb0*/  IADD3 R18, P1, R37, -0xe0, RZ ;  /* 0xffffff2025127810 */ /* 0x000fe20007f3e0ff */
[----:B------:R-:W-:-:S03]  /*0fc0*/  @!P0 IMAD.WIDE.U32 R64, R23, c[0x0][0x200], R64 ;  /* 0x0000800017408a25 */ /* 0x000fc600078e0040 */
[----:B------:R-:W-:Y:S01]  /*0fd0*/  IADD3 R17, R17, R83, RZ ;  /* 0x0000005311117210 */ /* 0x000fe20007ffe0ff */
[----:B---3--:R-:W-:Y:S01]  /*0fe0*/  IMAD.IADD R15, R11, 0x1, R81 ;  /* 0x000000010b0f7824 */ /* 0x008fe200078e0251 */
[----:B------:R-:W-:Y:S01]  /*0ff0*/  @!P0 IADD3 R11, R81, R13, RZ ;  /* 0x0000000d510b8210 */ /* 0x000fe20007ffe0ff */
[----:B------:R-:W-:Y:S01]  /*1000*/  IMAD.MOV.U32 R14, RZ, RZ, R10 ;  /* 0x000000ffff0e7224 */ /* 0x000fe200078e000a */
[----:B------:R-:W-:Y:S01]  /*1010*/  @!P0 IADD3 R13, R83, R65, RZ ;  /* 0x00000041530d8210 */ /* 0x000fe20007ffe0ff */
[C---:B------:R-:W-:Y:S01]  /*1020*/  IMAD R65, R21.reuse, c[0x0][0x1f8], RZ ;  /* 0x00007e0015417a24 */ /* 0x040fe200078e02ff */
[----:B------:R-:W-:Y:S01]  /*1030*/  MOV R83, c[0x0][0x174] ;  /* 0x00005d0000537a02 */ /* 0x000fe20000000f00 */
[----:B------:R-:W-:Y:S01]  /*1040*/  IMAD R81, R21, c[0x0][0x208], RZ ;  /* 0x0000820015517a24 */ /* 0x000fe200078e02ff */
[----:B------:R-:W-:Y:S01]  /*1050*/  @!P0 MOV R10, R12 ;  /* 0x0000000c000a8202 */ /* 0x000fe20000000f00 */
[----:B------:R-:W-:Y:S01]  /*1060*/  IMAD.WIDE.U32 R14, R0, c[0x0][0x1f8], R14 ;  /* 0x00007e00000e7a25 */ /* 0x000fe200078e000e */
[----:B------:R-:W-:-:S02]  /*1070*/  @!P0 MOV R12, R64 ;  /* 0x00000040000c8202 */ /* 0x000fc40000000f00 */
[----:B------:R-:W-:Y:S01]  /*1080*/  IADD3.X R89, R38, -0x1, RZ, P1, !PT ;  /* 0xffffffff26597810 */ /* 0x000fe20000ffe4ff */
[----:B------:R-:W-:Y:S02]  /*1090*/  IMAD R64, R83, 0x100, R36 ;  /* 0x0000010053407824 */ /* 0x000fe400078e0224 */
[----:B------:R-:W-:-:S03]  /*10a0*/  IMAD.WIDE.U32 R16, R0, c[0x0][0x208], R16 ;  /* 0x0000820000107a25 */ /* 0x000fc600078e0010 */
[----:B------:R-:W-:Y:S01]  /*10b0*/  IADD3 R83, P2, R64, R14, RZ ;  /* 0x0000000e40537210 */ /* 0x000fe20007f5e0ff */
[C---:B------:R-:W-:Y:S01]  /*10c0*/  IMAD R85, R0.reuse, c[0x0][0x1fc], R65 ;  /* 0x00007f0000557a24 */ /* 0x040fe200078e0241 */
[----:B------:R-:W-:Y:S01]  /*10d0*/  SHF.R.S32.HI R65, RZ, 0x1f, R64 ;  /* 0x0000001fff417819 */ /* 0x000fe20000011440 */
[----:B------:R-:W-:Y:S01]  /*10e0*/  IMAD R87, R0, c[0x0][0x20c], R81 ;  /* 0x0000830000577a24 */ /* 0x000fe200078e0251 */
[----:B------:R-:W-:Y:S01]  /*10f0*/  IADD3 R81, P3, R64, R16, RZ ;  /* 0x0000001040517210 */ /* 0x000fe20007f7e0ff */
[C---:B------:R-:W-:Y:S01]  /*1100*/  @!P0 IMAD.WIDE.U32 R10, R0.reuse, c[0x0][0x1f8], R10 ;  /* 0x00007e00000a8a25 */ /* 0x040fe200078e000a */
[C---:B------:R-:W-:Y:S02]  /*1110*/  IADD3.X R88, R65.reuse, R85, R15, P2, !PT ;  /* 0x0000005541587210 */ /* 0x040fe400017fe40f */
[----:B------:R-:W-:Y:S01]  /*1120*/  IADD3.X R84, R65, R87, R17, P3, !PT ;  /* 0x0000005741547210 */ /* 0x000fe20001ffe411 */
[----:B------:R-:W-:Y:S01]  /*1130*/  @!P0 IMAD.WIDE.U32 R12, R0, c[0x0][0x208], R12 ;  /* 0x00008200000c8a25 */ /* 0x000fe200078e000c */
[----:B------:R-:W-:-:S02]  /*1140*/  @!P0 IADD3 R15, P1, R37, R10, RZ ;  /* 0x0000000a250f8210 */ /* 0x000fc40007f3e0ff */
[C---:B------:R-:W-:Y:S02]  /*1150*/  LEA R10, P4, R18.reuse, c[0x0][0x258], 0x1 ;  /* 0x00009600120a7a11 */ /* 0x040fe400078808ff */
[----:B------:R-:W-:Y:S02]  /*1160*/  @!P0 IADD3 R17, P3, R37, R12, RZ ;  /* 0x0000000c25118210 */ /* 0x000fe40007f7e0ff */
[----:B------:R-:W-:Y:S02]  /*1170*/  LEA R12, P2, R18, c[0x0][0x268], 0x1 ;  /* 0x00009a00120c7a11 */ /* 0x000fe400078408ff */
[C---:B------:R-:W-:Y:S02]  /*1180*/  @!P0 IADD3.X R90, R38.reuse, R11, R85, P1, !PT ;  /* 0x0000000b265a8210 */ /* 0x040fe40000ffe455 */
[----:B------:R-:W-:Y:S02]  /*1190*/  @!P0 IADD3.X R86, R38, R13, R87, P3, !PT ;  /* 0x0000000d26568210 */ /* 0x000fe40001ffe457 */
[----:B------:R-:W-:-:S02]  /*11a0*/  LEA.HI.X R13, R18, c[0x0][0x26c], R89, 0x1, P2 ;  /* 0x00009b00120d7a11 */ /* 0x000fc400010f0c59 */
[----:B------:R-:W-:Y:S02]  /*11b0*/  LEA.HI.X R11, R18, c[0x0][0x25c], R89, 0x1, P4 ;  /* 0x00009700120b7a11 */ /* 0x000fe400020f0c59 */
[----:B------:R-:W-:Y:S02]  /*11c0*/  LEA R12, P2, R83, R12, 0x1 ;  /* 0x0000000c530c7211 */ /* 0x000fe400078408ff */
[----:B------:R-:W-:Y:S02]  /*11d0*/  LEA R10, P4, R81, R10, 0x1 ;  /* 0x0000000a510a7211 */ /* 0x000fe400078808ff */
[----:B------:R-:W-:Y:S02]  /*11e0*/  LEA.HI.X R13, R83, R13, R88, 0x1, P2 ;  /* 0x0000000d530d7211 */ /* 0x000fe400010f0c58 */
[----:B------:R-:W-:Y:S02]  /*11f0*/  LEA.HI.X R11, R81, R11, R84, 0x1, P4 ;  /* 0x0000000b510b7211 */ /* 0x000fe400020f0c54 */
[----:B------:R-:W-:-:S02]  /*1200*/  ISETP.GE.AND P6, PT, R39, R76, PT ;  /* 0x0000004c2700720c */ /* 0x000fc40003fc6270 */
[----:B------:R-:W-:Y:S02]  /*1210*/  @!P0 LEA R14, P1, R15, c[0x0][0x268], 0x1 ;  /* 0x00009a000f0e8a11 */ /* 0x000fe400078208ff */
[----:B------:R-:W-:Y:S02]  /*1220*/  @!P0 LEA R16, P3, R17, c[0x0][0x258], 0x1 ;  /* 0x0000960011108a11 */ /* 0x000fe400078608ff */
[----:B------:R-:W-:Y:S02]  /*1230*/  @!P0 LEA.HI.X R15, R15, c[0x0][0x26c], R90, 0x1, P1 ;  /* 0x00009b000f0f8a11 */ /* 0x000fe400008f0c5a */
[-C--:B------:R-:W-:Y:S02]  /*1240*/  ISETP.GE.AND P1, PT, R40, R76.reuse, PT ;  /* 0x0000004c2800720c */ /* 0x080fe40003f26270 */
[----:B------:R-:W-:Y:S02]  /*1250*/  @!P0 LEA.HI.X R17, R17, c[0x0][0x25c], R86, 0x1, P3 ;  /* 0x0000970011118a11 */ /* 0x000fe400018f0c56 */
[----:B------:R-:W-:-:S02]  /*1260*/  ISETP.GE.AND P2, PT, R41, R76, PT ;  /* 0x0000004c2900720c */ /* 0x000fc40003f46270 */
[-C--:B------:R-:W-:Y:S02]  /*1270*/  ISETP.GE.AND P3, PT, R42, R76.reuse, PT ;  /* 0x0000004c2a00720c */ /* 0x080fe40003f66270 */
[-C--:B------:R-:W-:Y:S02]  /*1280*/  ISETP.GE.AND P4, PT, R43, R76.reuse, PT ;  /* 0x0000004c2b00720c */ /* 0x080fe40003f86270 */
[----:B------:R-:W-:Y:S01]  /*1290*/  ISETP.GE.AND P5, PT, R44, R76, PT ;  /* 0x0000004c2c00720c */ /* 0x000fe20003fa6270 */
[----:B----4-:R-:W-:Y:S04]  /*12a0*/  STS.U16 [R48], R73 ;  /* 0x0000004930007388 */ /* 0x010fe80000000400 */
[----:B------:R0:W-:Y:S04]  /*12b0*/  STS.U16 [R49+0x40], R74 ;  /* 0x0000404a31007388 */ /* 0x0001e80000000400 */
[----:B------:R-:W-:Y:S04]  /*12c0*/  STS.U16 [R50+0x80], R75 ;  /* 0x0000804b32007388 */ /* 0x000fe80000000400 */
[----:B------:R1:W-:Y:S04]  /*12d0*/  STS.U16 [R51+0xc0], R78 ;  /* 0x0000c04e33007388 */ /* 0x0003e80000000400 */
[----:B------:R2:W-:Y:S04]  /*12e0*/  STS.U16 [R52+0x100], R77 ;  /* 0x0001004d34007388 */ /* 0x0005e80000000400 */
        /* <DEDUP_REMOVED lines=16> */
[----:B--2---:R-:W-:Y:S02]  /*13f0*/  PRMT R77, RZ, 0x7610, R77 ;  /* 0x00007610ff4d7816 */ /* 0x004fe4000000004d */
[----:B---3--:R-:W-:Y:S01]  /*1400*/  PRMT R80, RZ, 0x7610, R80 ;  /* 0x00007610ff507816 */ /* 0x008fe20000000050 */
[----:B------:R-:W2:Y:S01]  /*1410*/  @!P6 LDG.E.U16 R74, [R12.64] ;  /* 0x000000060c4ae981 */ /* 0x000ea2000c1e1500 */
[----:B------:R-:W-:-:S03]  /*1420*/  ISETP.GE.AND P6, PT, R45, R76, PT ;  /* 0x0000004c2d00720c */ /* 0x000fc60003fc6270 */
[----:B------:R0:W3:Y:S04]  /*1430*/  @!P0 LDG.E.U16 R91, [R14.64] ;  /* 0x000000060e5b8981 */ /* 0x0000e8000c1e1500 */
[----:B------:R-:W4:Y:S04]  /*1440*/  @!P1 LDG.E.U16 R73, [R12.64+0x40] ;  /* 0x000040060c499981 */ /* 0x000f28000c1e1500 */
[----:B------:R-:W4:Y:S01]  /*1450*/  @!P2 LDG.E.U16 R78, [R12.64+0x80] ;  /* 0x000080060c4ea981 */ /* 0x000f22000c1e1500 */
[----:B0-----:R-:W-:Y:S02]  /*1460*/  PRMT R14, RZ, 0x7610, R14 ;  /* 0x00007610ff0e7816 */ /* 0x001fe4000000000e */
[----:B------:R-:W-:Y:S01]  /*1470*/  PRMT R15, RZ, 0x7610, R15 ;  /* 0x00007610ff0f7816 */ /* 0x000fe2000000000f */
[----:B------:R-:W4:Y:S04]  /*1480*/  @!P3 LDG.E.U16 R77, [R12.64+0xc0] ;  /* 0x0000c0060c4db981 */ /* 0x000f28000c1e1500 */
[----:B------:R-:W4:Y:S04]  /*1490*/  @!P4 LDG.E.U16 R14, [R12.64+0x100] ;  /* 0x000100060c0ec981 */ /* 0x000f28000c1e1500 */
[----:B------:R-:W4:Y:S04]  /*14a0*/  @!P5 LDG.E.U16 R15, [R12.64+0x140] ;  /* 0x000140060c0fd981 */ /* 0x000f28000c1e1500 */
[----:B------:R-:W4:Y:S01]  /*14b0*/  @!P6 LDG.E.U16 R80, [R12.64+0x180] ;  /* 0x000180060c50e981 */ /* 0x000f22000c1e1500 */
        /* <DEDUP_REMOVED lines=8> */
[----:B----4-:R-:W-:Y:S04]  /*1540*/  STS.U16 [R50+0x80], R73 ;  /* 0x0000804932007388 */ /* 0x010fe80000000400 */
        /* <DEDUP_REMOVED lines=8> */
[----:B------:R-:W1:Y:S04]  /*15d0*/  LDS.U16 R74, [R56+0x4] ;  /* 0x00000400384a7984 */ /* 0x000e680000000400 */
[----:B------:R-:W2:Y:S04]  /*15e0*/  LDS.U16 R79, [R56+0x6] ;  /* 0x00000600384f7984 */ /* 0x000ea80000000400 */
[----:B------:R-:W3:Y:S04]  /*15f0*/  LDS.U16 R78, [R56+0x8] ;  /* 0x00000800384e7984 */ /* 0x000ee80000000400 */
[----:B------:R-:W2:Y:S04]  /*1600*/  LDS.U16 R82, [R56+0xa] ;  /* 0x00000a0038527984 */ /* 0x000ea80000000400 */
[----:B------:R-:W1:Y:S04]  /*1610*/  LDS.U16 R86, [R56+0xc] ;  /* 0x00000c0038567984 */ /* 0x000e680000000400 */
[----:B------:R-:W1:Y:S04]  /*1620*/  LDS.U16 R88, [R56+0xe] ;  /* 0x00000e0038587984 */ /* 0x000e680000000400 */
[----:B------:R-:W-:Y:S01]  /*1630*/  BAR.SYNC.DEFER_BLOCKING 0x0 ;  /* 0x0000000000007b1d */ /* 0x000fe20000010000 */
[----:B0-----:R-:W-:-:S02]  /*1640*/  PRMT R80, RZ, 0x7610, R80 ;  /* 0x00007610ff507816 */ /* 0x001fc40000000050 */
[----:B------:R-:W-:-:S03]  /*1650*/  PRMT R91, RZ, 0x7610, R91 ;  /* 0x00007610ff5b7816 */ /* 0x000fc6000000005b */
[----:B------:R0:W4:Y:S01]  /*1660*/  @!P0 LDG.E.U16 R95, [R16.64] ;  /* 0x00000006105f8981 */ /* 0x000122000c1e1500 */
[----:B------:R-:W-:-:S03]  /*1670*/  ISETP.GE.AND P0, PT, R39, R76, PT ;  /* 0x0000004c2700720c */ /* 0x000fc60003f06270 */
[----:B------:R0:W4:Y:S04]  /*1680*/  @!P1 LDG.E.U16 R91, [R10.64+0x40] ;  /* 0x000040060a5b9981 */ /* 0x000128000c1e1500 */
[----:B------:R0:W4:Y:S04]  /*1690*/  @!P2 LDG.E.U16 R90, [R10.64+0x80] ;  /* 0x000080060a5aa981 */ /* 0x000128000c1e1500 */
[----:B------:R0:W4:Y:S04]  /*16a0*/  @!P3 LDG.E.U16 R97, [R10.64+0xc0] ;  /* 0x0000c0060a61b981 */ /* 0x000128000c1e1500 */
[----:B------:R0:W4:Y:S04]  /*16b0*/  @!P0 LDG.E.U16 R80, [R10.64] ;  /* 0x000000060a508981 */ /* 0x000128000c1e1500 */
[----:B------:R0:W4:Y:S04]  /*16c0*/  @!P4 LDG.E.U16 R94, [R10.64+0x100] ;  /* 0x000100060a5ec981 */ /* 0x000128000c1e1500 */
[----:B------:R0:W4:Y:S04]  /*16d0*/  @!P5 LDG.E.U16 R99, [R10.64+0x140] ;  /* 0x000140060a63d981 */ /* 0x000128000c1e1500 */
[----:B------:R0:W4:Y:S01]  /*16e0*/  @!P6 LDG.E.U16 R96, [R10.64+0x180] ;  /* 0x000180060a60e981 */ /* 0x000122000c1e1500 */
[----:B-1----:R-:W-:-:S02]  /*16f0*/  HADD2.F32 R73, -RZ, R74.H0_H0 ;  /* 0x2000004aff497230 */ /* 0x002fc40000004100 */
[----:B--2---:R-:W-:Y:S02]  /*1700*/  HADD2.F32 R74, -RZ, R79.H0_H0 ;  /* 0x2000004fff4a7230 */ /* 0x004fe40000004100 */
[----:B------:R-:W-:Y:S02]  /*1710*/  HADD2.F32 R14, -RZ, R12.H0_H0 ;  /* 0x2000000cff0e7230 */ /* 0x000fe40000004100 */
[----:B------:R-:W-:Y:S02]  /*1720*/  HADD2.F32 R15, -RZ, R13.H0_H0 ;  /* 0x2000000dff0f7230 */ /* 0x000fe40000004100 */
[----:B---3--:R-:W-:Y:S01]  /*1730*/  HADD2.F32 R77, -RZ, R78.H0_H0 ;  /* 0x2000004eff4d7230 */ /* 0x008fe20000004100 */
[----:B0-----:R-:W-:Y:S02]  /*1740*/  FMUL.FTZ R10, R74, -1.4426950216293334961 ;  /* 0xbfb8aa3b4a0a7820 */ /* 0x001fe40000410000 */
[----:B------:R-:W-:Y:S02]  /*1750*/  FMUL.FTZ R12, R14, -1.4426950216293334961 ;  /* 0xbfb8aa3b0e0c7820 */ /* 0x000fe40000410000 */
[----:B------:R-:W-:Y:S01]  /*1760*/  FMUL.FTZ R13, R15, -1.4426950216293334961 ;  /* 0xbfb8aa3b0f0d7820 */ /* 0x000fe20000410000 */
[----:B------:R-:W-:Y:S01]  /*1770*/  HADD2.F32 R79, -RZ, R82.H0_H0 ;  /* 0x20000052ff4f7230 */ /* 0x000fe20000004100 */
[----:B------:R-:W-:Y:S01]  /*1780*/  MUFU.EX2 R10, R10 ;  /* 0x0000000a000a7308 */ /* 0x000fe20000000800 */
[----:B------:R-:W-:-:S02]  /*1790*/  HADD2.F32 R82, -RZ, R86.H0_H0 ;  /* 0x20000056ff527230 */ /* 0x000fc40000004100 */
[----:B------:R-:W-:-:S05]  /*17a0*/  HADD2.F32 R86, -RZ, R88.H0_H0 ;  /* 0x20000058ff567230 */ /* 0x000fca0000004100 */
[----:B------:R-:W0:Y:S01]  /*17b0*/  MUFU.EX2 R12, R12 ;  /* 0x0000000c000c7308 */ /* 0x000e220000000800 */
[----:B------:R-:W-:-:S07]  /*17c0*/  FMUL.FTZ R88, R86, -1.4426950216293334961 ;  /* 0xbfb8aa3b56587820 */ /* 0x000fce0000410000 */
[----:B------:R-:W1:Y:S01]  /*17d0*/  MUFU.EX2 R13, R13 ;  /* 0x0000000d000d7308 */ /* 0x000e620000000800 */
[----:B------:R-:W-:Y:S02]  /*17e0*/  FMUL.FTZ R11, R77, -1.4426950216293334961 ;  /* 0xbfb8aa3b4d0b7820 */ /* 0x000fe40000410000 */
[----:B------:R-:W-:-:S05]  /*17f0*/  FMUL.FTZ R16, R73, -1.4426950216293334961 ;  /* 0xbfb8aa3b49107820 */ /* 0x000fca0000410000 */
[----:B------:R-:W2:Y:S01]  /*1800*/  MUFU.EX2 R105, R88 ;  /* 0x0000005800697308 */ /* 0x000ea20000000800 */
[----:B------:R-:W-:Y:S02]  /*1810*/  FMUL.FTZ R17, R79, -1.4426950216293334961 ;  /* 0xbfb8aa3b4f117820 */ /* 0x000fe40000410000 */
[----:B0-----:R-:W-:-:S05]  /*1820*/  FADD.FTZ R12, R12, 1 ;  /* 0x3f8000000c0c7421 */ /* 0x001fca0000010000 */
[----:B------:R-:W-:Y:S01]  /*1830*/  MUFU.EX2 R11, R11 ;  /* 0x0000000b000b7308 */ /* 0x000fe20000000800 */
[----:B-1----:R-:W-:-:S07]  /*1840*/  FADD.FTZ R13, R13, 1 ;  /* 0x3f8000000d0d7421 */ /* 0x002fce0000010000 */
[----:B------:R-:W-:Y:S01]  /*1850*/  MUFU.EX2 R98, R16 ;  /* 0x0000001000627308 */ /* 0x000fe20000000800 */
[----:B------:R-:W-:-:S07]  /*1860*/  FMUL.FTZ R101, R82, -1.4426950216293334961 ;  /* 0xbfb8aa3b52657820 */ /* 0x000fce0000410000 */
[----:B------:R-:W-:Y:S08]  /*1870*/  MUFU.EX2 R100, R17 ;  /* 0x0000001100647308 */ /* 0x000ff00000000800 */
[----:B------:R-:W-:Y:S08]  /*1880*/  MUFU.RCP R17, R12 ;  /* 0x0000000c00117308 */ /* 0x000ff00000001000 */
[----:B------:R-:W-:Y:S01]  /*1890*/  MUFU.RCP R16, R13 ;  /* 0x0000000d00107308 */ /* 0x000fe20000001000 */
[----:B------:R-:W-:-:S02]  /*18a0*/  HADD2.F32 R83, -RZ, R83.H0_H0 ;  /* 0x20000053ff537230 */ /* 0x000fc40000004100 */
[----:B------:R-:W-:-:S05]  /*18b0*/  HADD2.F32 R85, -RZ, R85.H0_H0 ;  /* 0x20000055ff557230 */ /* 0x000fca0000004100 */
[----:B------:R-:W0:Y:S01]  /*18c0*/  MUFU.EX2 R101, R101 ;  /* 0x0000006500657308 */ /* 0x000e220000000800 */
[----:B------:R-:W-:Y:S02]  /*18d0*/  HADD2.F32 R93, -RZ, R93.H0_H0 ;  /* 0x2000005dff5d7230 */ /* 0x000fe40000004100 */
[----:B------:R-:W-:Y:S01]  /*18e0*/  HADD2.F32 R92, -RZ, R92.H0_H0 ;  /* 0x2000005cff5c7230 */ /* 0x000fe20000004100 */
[----:B--2---:R-:W-:Y:S01]  /*18f0*/  FADD.FTZ R105, R105, 1 ;  /* 0x3f80000069697421 */ /* 0x004fe20000010000 */
[----:B------:R-:W-:Y:S01]  /*1900*/  HADD2.F32 R87, -RZ, R87.H0_H0 ;  /* 0x20000057ff577230 */ /* 0x000fe20000004100 */
[----:B0-----:R-:W-:-:S04]  /*1910*/  FADD.FTZ R101, R101, 1 ;  /* 0x3f80000065657421 */ /* 0x001fc80000010000 */
[----:B------:R-:W-:Y:S08]  /*1920*/  MUFU.RCP R103, R101 ;  /* 0x0000006500677308 */ /* 0x000ff00000001000 */
[----:B------:R-:W0:Y:S01]  /*1930*/  MUFU.RCP R105, R105 ;  /* 0x0000006900697308 */ /* 0x000e220000001000 */
[----:B------:R-:W-:Y:S01]  /*1940*/  ISETP.NE.AND P1, PT, R27, RZ, PT ;  /* 0x000000ff1b00720c */ /* 0x000fe20003f25270 */
[----:B0-----:R-:W-:-:S04]  /*1950*/  FADD.FTZ R107, -R105, 1 ;  /* 0x3f800000696b7421 */ /* 0x001fc80000010100 */
[----:B------:R-:W-:Y:S01]  /*1960*/  FFMA.FTZ R107, R86, R107, 1 ;  /* 0x3f800000566b7423 */ /* 0x000fe2000001006b */
[----:B----4-:R0:W-:Y:S04]  /*1970*/  STS.U16 [R48], R95 ;  /* 0x0000005f30007388 */ /* 0x0101e80000000400 */
        /* <DEDUP_REMOVED lines=11> */
[----:B------:R-:W4:Y:S04]  /*1a30*/  LDS.U16 R91, [R56+0x8] ;  /* 0x00000800385b7984 */ /* 0x000f280000000400 */
[----:B------:R-:W4:Y:S01]  /*1a40*/  LDS.U16 R88, [R56+0x4] ;  /* 0x0000040038587984 */ /* 0x000f220000000400 */
[----:B0-----:R-:W-:-:S03]  /*1a50*/  FADD.FTZ R95, R10, 1 ;  /* 0x3f8000000a5f7421 */ /* 0x001fc60000010000 */
[----:B------:R-:W0:Y:S04]  /*1a60*/  LDS.U16 R10, [R56+0xa] ;  /* 0x00000a00380a7984 */ /* 0x000e280000000400 */
[----:B------:R-:W0:Y:S04]  /*1a70*/  LDS.U16 R99, [R56+0xc] ;  /* 0x00000c0038637984 */ /* 0x000e280000000400 */
[----:B------:R-:W0:Y:S01]  /*1a80*/  LDS.U16 R102, [R56+0xe] ;  /* 0x00000e0038667984 */ /* 0x000e220000000400 */
[----:B-1----:R-:W-:Y:S01]  /*1a90*/  FADD.FTZ R96, R11, 1 ;  /* 0x3f8000000b607421 */ /* 0x002fe20000010000 */
[----:B------:R-:W1:Y:S01]  /*1aa0*/  MUFU.RCP R95, R95 ;  /* 0x0000005f005f7308 */ /* 0x000e620000001000 */
[----:B------:R-:W-:-:S02]  /*1ab0*/  FADD.FTZ R94, R98, 1 ;  /* 0x3f800000625e7421 */ /* 0x000fc40000010000 */
[----:B------:R-:W-:Y:S02]  /*1ac0*/  FADD.FTZ R98, R100, 1 ;  /* 0x3f80000064627421 */ /* 0x000fe40000010000 */
[----:B------:R-:W-:Y:S01]  /*1ad0*/  FADD.FTZ R11, -R17, 1 ;  /* 0x3f800000110b7421 */ /* 0x000fe20000010100 */
[----:B--2---:R-:W-:Y:S02]  /*1ae0*/  HADD2.F32 R78, -RZ, R78.H0_H0 ;  /* 0x2000004eff4e7230 */ /* 0x004fe40000004100 */
[----:B------:R-:W2:Y:S01]  /*1af0*/  MUFU.RCP R96, R96 ;  /* 0x0000006000607308 */ /* 0x000ea20000001000 */
[----:B---3--:R-:W-:Y:S02]  /*1b00*/  HADD2.F32 R80, -RZ, R80.H0_H0 ;  /* 0x20000050ff507230 */ /* 0x008fe40000004100 */
[----:B------:R-:W-:Y:S02]  /*1b10*/  FMUL.FTZ R12, R83, R78 ;  /* 0x0000004e530c7220 */ /* 0x000fe40000410000 */
[----:B------:R-:W-:-:S02]  /*1b20*/  FADD.FTZ R100, -R16, 1 ;  /* 0x3f80000010647421 */ /* 0x000fc40000010100 */
[----:B------:R-:W-:Y:S01]  /*1b30*/  FMUL.FTZ R13, R85, R80 ;  /* 0x00000050550d7220 */ /* 0x000fe20000410000 */
[----:B------:R-:W3:Y:S01]  /*1b40*/  MUFU.RCP R94, R94 ;  /* 0x0000005e005e7308 */ /* 0x000ee20000001000 */
[----:B------:R-:W-:Y:S01]  /*1b50*/  FFMA.FTZ R11, R14, R11, 1 ;  /* 0x3f8000000e0b7423 */ /* 0x000fe2000001000b */
[----:B----4-:R-:W-:Y:S01]  /*1b60*/  HADD2.F32 R90, -RZ, R90.H0_H0 ;  /* 0x2000005aff5a7230 */ /* 0x010fe20000004100 */
[----:B------:R-:W-:Y:S02]  /*1b70*/  FMUL.FTZ R12, R17, R12 ;  /* 0x0000000c110c7220 */ /* 0x000fe40000410000 */
[----:B------:R-:W-:Y:S02]  /*1b80*/  FFMA.FTZ R100, R15, R100, 1 ;  /* 0x3f8000000f647423 */ /* 0x000fe40000010064 */
[----:B------:R-:W-:Y:S01]  /*1b90*/  FMUL.FTZ R13, R16, R13 ;  /* 0x0000000d100d7220 */ /* 0x000fe20000410000 */
[----:B------:R-:W4:Y:S01]  /*1ba0*/  MUFU.RCP R98, R98 ;  /* 0x0000006200627308 */ /* 0x000f220000001000 */
[----:B------:R-:W-:Y:S01]  /*1bb0*/  FMUL.FTZ R11, R12, R11 ;  /* 0x0000000b0c0b7220 */ /* 0x000fe20000410000 */
[----:B------:R-:W-:Y:S01]  /*1bc0*/  HADD2.F32 R91, -RZ, R91.H0_H0 ;  /* 0x2000005bff5b7230 */ /* 0x000fe20000004100 */
[----:B------:R-:W-:-:S02]  /*1bd0*/  FMUL.FTZ R12, R13, R100 ;  /* 0x000000640d0c7220 */ /* 0x000fc40000410000 */
[----:B-1----:R-:W-:Y:S02]  /*1be0*/  FADD.FTZ R13, -R95, 1 ;  /* 0x3f8000005f0d7421 */ /* 0x002fe40000010100 */
[----:B------:R-:W-:Y:S01]  /*1bf0*/  FMUL.FTZ R104, R93, R90 ;  /* 0x0000005a5d687220 */ /* 0x000fe20000410000 */
[----:B------:R-:W-:Y:S01]  /*1c00*/  HADD2.F32 R88, -RZ, R88.H0_H0 ;  /* 0x20000058ff587230 */ /* 0x000fe20000004100 */
[----:B------:R-:W-:Y:S02]  /*1c10*/  FFMA.FTZ R97, R74, R13, 1 ;  /* 0x3f8000004a617423 */ /* 0x000fe4000001000d */
[----:B------:R-:W-:Y:S02]  /*1c20*/  FMUL.FTZ R104, R95, R104 ;  /* 0x000000685f687220 */ /* 0x000fe40000410000 */
[----:B--2---:R-:W-:Y:S02]  /*1c30*/  FADD.FTZ R106, -R96, 1 ;  /* 0x3f800000606a7421 */ /* 0x004fe40000010100 */
[----:B------:R-:W-:-:S02]  /*1c40*/  FMUL.FTZ R101, R92, R91 ;  /* 0x0000005b5c657220 */ /* 0x000fc40000410000 */
[----:B------:R-:W-:Y:S01]  /*1c50*/  FMUL.FTZ R104, R104, R97 ;  /* 0x0000006168687220 */ /* 0x000fe20000410000 */
[----:B------:R-:W-:Y:S01]  /*1c60*/  HADD2.F32 R97, -RZ, R84.H0_H0 ;  /* 0x20000054ff617230 */ /* 0x000fe20000004100 */
[----:B------:R-:W-:Y:S01]  /*1c70*/  FFMA.FTZ R106, R77, R106, 1 ;  /* 0x3f8000004d6a7423 */ /* 0x000fe2000001006a */
[----:B0-----:R-:W-:Y:S01]  /*1c80*/  HADD2.F32 R84, -RZ, R10.H0_H0 ;  /* 0x2000000aff547230 */ /* 0x001fe20000004100 */
[----:B------:R-:W-:Y:S02]  /*1c90*/  FMUL.FTZ R101, R96, R101 ;  /* 0x0000006560657220 */ /* 0x000fe40000410000 */
[----:B---3--:R-:W-:Y:S02]  /*1ca0*/  FADD.FTZ R100, -R94, 1 ;  /* 0x3f8000005e647421 */ /* 0x008fe40000010100 */
[----:B------:R-:W-:Y:S02]  /*1cb0*/  FMUL.FTZ R13, R87, R88 ;  /* 0x00000058570d7220 */ /* 0x000fe40000410000 */
[----:B------:R-:W-:Y:S01]  /*1cc0*/  FMUL.FTZ R106, R101, R106 ;  /* 0x0000006a656a7220 */ /* 0x000fe20000410000 */
[----:B------:R-:W-:Y:S01]  /*1cd0*/  HADD2.F32 R101, -RZ, R75.H0_H0 ;  /* 0x2000004bff657230 */ /* 0x000fe20000004100 */
[----:B------:R-:W-:-:S02]  /*1ce0*/  FFMA.FTZ R100, R73, R100, 1 ;  /* 0x3f80000049647423 */ /* 0x000fc40000010064 */
[----:B------:R-:W-:Y:S02]  /*1cf0*/  FMUL.FTZ R13, R94, R13 ;  /* 0x0000000d5e0d7220 */ /* 0x000fe40000410000 */
[C---:B----4-:R-:W-:Y:S02]  /*1d00*/  FADD.FTZ R10, -R98.reuse, 1 ;  /* 0x3f800000620a7421 */ /* 0x050fe40000010100 */
[----:B------:R-:W-:Y:S01]  /*1d10*/  FMUL.FTZ R75, R97, R84 ;  /* 0x00000054614b7220 */ /* 0x000fe20000410000 */
[----:B------:R-:W-:Y:S01]  /*1d20*/  HADD2.F32 R99, -RZ, R99.H0_H0 ;  /* 0x20000063ff637230 */ /* 0x000fe20000004100 */
[----:B------:R-:W-:Y:S01]  /*1d30*/  FMUL.FTZ R13, R13, R100 ;  /* 0x000000640d0d7220 */ /* 0x000fe20000410000 */
[----:B------:R-:W-:Y:S01]  /*1d40*/  HADD2.F32 R100, -RZ, R81.H0_H0 ;  /* 0x20000051ff647230 */ /* 0x000fe20000004100 */
[----:B------:R-:W-:Y:S01]  /*1d50*/  FFMA.FTZ R10, R79, R10, 1 ;  /* 0x3f8000004f0a7423 */ /* 0x000fe2000001000a */
[----:B------:R-:W-:Y:S01]  /*1d60*/  HADD2.F32 R102, -RZ, R102.H0_H0 ;  /* 0x20000066ff667230 */ /* 0x000fe20000004100 */
[----:B------:R-:W-:-:S02]  /*1d70*/  FMUL.FTZ R75, R98, R75 ;  /* 0x0000004b624b7220 */ /* 0x000fc40000410000 */
[----:B------:R-:W-:Y:S02]  /*1d80*/  FADD.FTZ R81, -R103, 1 ;  /* 0x3f80000067517421 */ /* 0x000fe40000010100 */
[----:B------:R-:W-:Y:S02]  /*1d90*/  FMUL.FTZ R75, R75, R10 ;  /* 0x0000000a4b4b7220 */ /* 0x000fe40000410000 */
[----:B------:R-:W-:Y:S02]  /*1da0*/  FMUL.FTZ R112, R100, R99 ;  /* 0x0000006364707220 */ /* 0x000fe40000410000 */
[----:B------:R-:W-:Y:S02]  /*1db0*/  FMUL.FTZ R10, R101, R102 ;  /* 0x00000066650a7220 */ /* 0x000fe40000410000 */
[----:B------:R-:W-:Y:S02]  /*1dc0*/  FFMA.FTZ R81, R82, R81, 1 ;  /* 0x3f80000052517423 */ /* 0x000fe40000010051 */
[----:B------:R-:W-:-:S02]  /*1dd0*/  FMUL.FTZ R112, R103, R112 ;  /* 0x0000007067707220 */ /* 0x000fc40000410000 */
[----:B------:R-:W-:Y:S02]  /*1de0*/  FMUL.FTZ R10, R105, R10 ;  /* 0x0000000a690a7220 */ /* 0x000fe40000410000 */
[----:B------:R-:W-:Y:S02]  /*1df0*/  FMUL.FTZ R81, R112, R81 ;  /* 0x0000005170517220 */ /* 0x000fe40000410000 */
[----:B------:R-:W-:Y:S01]  /*1e00*/  FMUL.FTZ R10, R10, R107 ;  /* 0x0000006b0a0a7220 */ /* 0x000fe20000410000 */
[----:B------:R-:W-:Y:S01]  /*1e10*/  BAR.SYNC.DEFER_BLOCKING 0x0 ;  /* 0x0000000000007b1d */ /* 0x000fe20000010000 */
[----:B------:R-:W-:Y:S02]  /*1e20*/  F2FP.PACK_AB R11, R12, R11 ;  /* 0x0000000b0c0b723e */ /* 0x000fe400000000ff */
[----:B------:R-:W-:Y:S02]  /*1e30*/  F2FP.PACK_AB R13, R104, R13 ;  /* 0x0000000d680d723e */ /* 0x000fe400000000ff */
[----:B------:R-:W-:-:S02]  /*1e40*/  F2FP.PACK_AB R75, R75, R106 ;  /* 0x0000006a4b4b723e */ /* 0x000fc400000000ff */
[----:B------:R-:W-:Y:S02]  /*1e50*/  F2FP.PACK_AB R10, R10, R81 ;  /* 0x000000510a0a723e */ /* 0x000fe400000000ff */
[----:B------:R-:W-:Y:S02]  /*1e60*/  PRMT R12, R11, 0x7632, R12 ;  /* 0x000076320b0c7816 */ /* 0x000fe4000000000c */
[----:B------:R-:W-:Y:S02]  /*1e70*/  PRMT R104, R13, 0x7632, R104 ;  /* 0x000076320d687816 */ /* 0x000fe40000000068 */
[C---:B------:R-:W-:Y:S02]  /*1e80*/  PRMT R106, R75.reuse, 0x7610, R106 ;  /* 0x000076104b6a7816 */ /* 0x040fe4000000006a */
[----:B------:R-:W-:Y:S02]  /*1e90*/  PRMT R112, R75, 0x7632, R112 ;  /* 0x000076324b707816 */ /* 0x000fe40000000070 */
[----:B------:R-:W-:Y:S01]  /*1ea0*/  PRMT R114, R10, 0x7632, R114 ;  /* 0x000076320a727816 */ /* 0x000fe20000000072 */
[----:B------:R-:W-:Y:S04]  /*1eb0*/  STS.U16 [R56], R11 ;  /* 0x0000000b38007388 */ /* 0x000fe80000000400 */
        /* <DEDUP_REMOVED lines=18> */
[----:B0-----:R-:W-:-:S02]  /*1fe0*/  IMAD R12, R24, c[0x0][0x2e8], RZ ;  /* 0x0000ba00180c7a24 */ /* 0x001fc400078e02ff */
[----:B-1----:R-:W-:-:S03]  /*1ff0*/  IMAD.WIDE.U32 R10, R23, c[0x0][0x2e8], RZ ;  /* 0x0000ba00170a7a25 */ /* 0x002fc600078e00ff */
[----:B------:R-:W0:Y:S01]  /*2000*/  LDS R112, [0x210] ;  /* 0x00021000ff707984 */ /* 0x000e220000000800 */
[----:B------:R-:W-:-:S05]  /*2010*/  IMAD R119, R23, c[0x0][0x2ec], R12 ;  /* 0x0000bb0017777a24 */ /* 0x000fca00078e020c */
[----:B------:R-:W-:Y:S01]  /*2020*/  IADD3 R11, R11, R119, RZ ;  /* 0x000000770b0b7210 */ /* 0x000fe20007ffe0ff */
[----:B------:R-:W-:-:S04]  /*2030*/  IMAD R13, R21, c[0x0][0x2f0], RZ ;  /* 0x0000bc00150d7a24 */ /* 0x000fc800078e02ff */
[----:B------:R-:W-:-:S04]  /*2040*/  IMAD.WIDE.U32 R10, R0, c[0x0][0x2f0], R10 ;  /* 0x0000bc00000a7a25 */ /* 0x000fc800078e000a */
[----:B------:R-:W-:Y:S01]  /*2050*/  IMAD R106, R0, c[0x0][0x2f4], R13 ;  /* 0x0000bd00006a7a24 */ /* 0x000fe200078e020d */
[----:B------:R-:W-:-:S04]  /*2060*/  IADD3 R104, P0, R64, R10, RZ ;  /* 0x0000000a40687210 */ /* 0x000fc80007f1e0ff */
[----:B------:R-:W-:Y:S02]  /*2070*/  IADD3.X R11, R65, R106, R11, P0, !PT ;  /* 0x0000006a410b7210 */ /* 0x000fe400007fe40b */
[C---:B------:R-:W-:Y:S01]  /*2080*/  LEA R12, P2, R18.reuse, c[0x0][0x338], 0x1 ;  /* 0x0000ce00120c7a11 */ /* 0x040fe200078408ff */
[----:B------:R-:W-:Y:S01]  /*2090*/  BSSY B0, `(.L_x_6682) ;  /* 0x0000014000007945 */ /* 0x000fe20003800000 */
[C---:B------:R-:W-:Y:S02]  /*20a0*/  IADD3 R10, P3, R37.reuse, R2, RZ ;  /* 0x00000002250a7210 */ /* 0x040fe40007f7e0ff */
[----:B------:R-:W-:Y:S02]  /*20b0*/  LEA.HI.X R13, R18, c[0x0][0x33c], R89, 0x1, P2 ;  /* 0x0000cf00120d7a11 */ /* 0x000fe400010f0c59 */
[C---:B------:R-:W-:Y:S02]  /*20c0*/  LEA R12, P4, R104.reuse, R12, 0x1 ;  /* 0x0000000c680c7211 */ /* 0x040fe400078808ff */
[----:B0-----:R-:W-:Y:S01]  /*20d0*/  ISETP.GE.AND P0, PT, R37, R112, PT ;  /* 0x000000702500720c */ /* 0x001fe20003f06270 */
[----:B------:R-:W-:Y:S01]  /*20e0*/  FMUL.FTZ R106, R15, R16 ;  /* 0x000000100f6a7220 */ /* 0x000fe20000410000 */
[----:B------:R-:W-:Y:S01]  /*20f0*/  LEA.HI.X R13, R104, R13, R11, 0x1, P4 ;  /* 0x0000000d680d7211 */ /* 0x000fe200020f0c0b */
[----:B------:R-:W-:Y:S01]  /*2100*/  FMUL.FTZ R104, R14, R17 ;  /* 0x000000110e687220 */ /* 0x000fe20000410000 */
[----:B------:R-:W-:-:S02]  /*2110*/  ISETP.GE.AND P2, PT, R40, R112, PT ;  /* 0x000000702800720c */ /* 0x000fc40003f46270 */
[----:B------:R-:W-:-:S07]  /*2120*/  IADD3.X R11, R38, R3, RZ, P3, !PT ;  /* 0x00000003260b7210 */ /* 0x000fce0001ffe4ff */
        /* <DEDUP_REMOVED lines=10> */
.L_x_6683:
[----:B------:R-:W-:Y:S05]  /*21d0*/  BSYNC B0 ;  /* 0x0000000000007941 */ /* 0x000fea0003800000 */
.L_x_6682:
[----:B------:R-:W-:Y:S01]  /*21e0*/  @!P2 STG.E.U16 [R12.64+0x40], R107 ;  /* 0x0000406b0c00a986 */ /* 0x000fe2000c101506 */
[----:B------:R-:W-:Y:S01]  /*21f0*/  ISETP.GE.AND P0, PT, R41, R112, PT ;  /* 0x000000702900720c */ /* 0x000fe20003f06270 */
[----:B------:R-:W-:Y:S01]  /*2200*/  FMUL.FTZ R96, R77, R96 ;  /* 0x000000604d607220 */ /* 0x000fe20000410000 */
[-C--:B------:R-:W-:Y:S01]  /*2210*/  ISETP.GE.AND P5, PT, R42, R112.reuse, PT ;  /* 0x000000702a00720c */ /* 0x080fe20003fa6270 */
[----:B------:R-:W-:Y:S01]  /*2220*/  HADD2.F32 R67, -RZ, R67.H0_H0 ;  /* 0x20000043ff437230 */ /* 0x000fe20000004100 */
[----:B------:R-:W-:Y:S01]  /*2230*/  ISETP.GE.AND P6, PT, R43, R112, PT ;  /* 0x000000702b00720c */ /* 0x000fe20003fc6270 */
[----:B------:R-:W-:Y:S01]  /*2240*/  FMUL.FTZ R98, R79, R98 ;  /* 0x000000624f627220 */ /* 0x000fe20000410000 */
[-C--:B------:R-:W-:Y:S01]  /*2250*/  ISETP.GE.AND P2, PT, R44, R112.reuse, PT ;  /* 0x000000702c00720c */ /* 0x080fe20003f46270 */
[----:B0-----:R-:W-:Y:S01]  /*2260*/  HADD2.F32 R75, -RZ, R70.H0_H0 ;  /* 0x20000046ff4b7230 */ /* 0x001fe20000004100 */
[-C--:B------:R-:W-:Y:S01]  /*2270*/  ISETP.GE.AND P4, PT, R45, R112.reuse, PT ;  /* 0x000000702d00720c */ /* 0x080fe20003f86270 */
[----:B------:R-:W-:Y:S01]  /*2280*/  HADD2.F32 R77, -RZ, R71.H0_H0 ;  /* 0x20000047ff4d7230 */ /* 0x000fe20000004100 */
[----:B------:R-:W-:Y:S01]  /*2290*/  ISETP.GE.AND P3, PT, R39, R112, PT ;  /* 0x000000702700720c */ /* 0x000fe20003f66270 */
[----:B------:R-:W-:Y:S01]  /*22a0*/  HADD2.F32 R79, -RZ, R72.H0_H0 ;  /* 0x20000048ff4f7230 */ /* 0x000fe20000004100 */
[----:B------:R-:W-:Y:S01]  /*22b0*/  FMUL.FTZ R94, R73, R94 ;  /* 0x0000005e495e7220 */ /* 0x000fe20000410000 */
[----:B------:R-:W-:Y:S01]  /*22c0*/  @!P0 STG.E.U16 [R12.64+0x80], R109 ;  /* 0x0000806d0c008986 */ /* 0x000fe2000c101506 */
[----:B------:R-:W-:Y:S01]  /*22d0*/  ISETP.NE.U32.AND P0, PT, RZ, c[0x0][0x270], PT ;  /* 0x00009c00ff007a0c */ /* 0x000fe20003f05070 */
[----:B------:R-:W-:Y:S01]  /*22e0*/  HADD2.F32 R19, -RZ, R19.H0_H0 ;  /* 0x20000013ff137230 */ /* 0x000fe20000004100 */
[----:B------:R-:W-:Y:S01]  /*22f0*/  FMUL.FTZ R95, R74, R95 ;  /* 0x0000005f4a5f7220 */ /* 0x000fe20000410000 */
[----:B------:R-:W-:Y:S01]  /*2300*/  @!P5 STG.E.U16 [R12.64+0xc0], R111 ;  /* 0x0000c06f0c00d986 */ /* 0x000fe2000c101506 */
[----:B------:R-:W-:Y:S01]  /*2310*/  ISETP.NE.AND.EX P0, PT, RZ, c[0x0][0x274], PT, P0 ;  /* 0x00009d00ff007a0c */ /* 0x000fe20003f05300 */
[----:B------:R-:W-:Y:S01]  /*2320*/  HADD2.F32 R15, -RZ, R66.H0_H0 ;  /* 0x20000042ff0f7230 */ /* 0x000fe20000004100 */
[----:B------:R-:W-:Y:S01]  /*2330*/  FMUL.FTZ R82, R82, R103 ;  /* 0x0000006752527220 */ /* 0x000fe20000410000 */
[----:B------:R-:W-:Y:S01]  /*2340*/  @!P6 STG.E.U16 [R12.64+0x100], R113 ;  /* 0x000100710c00e986 */ /* 0x000fe2000c101506 */
[----:B------:R-:W-:Y:S01]  /*2350*/  HADD2.F32 R17, -RZ, R68.H0_H0 ;  /* 0x20000044ff117230 */ /* 0x000fe20000004100 */
[----:B------:R-:W-:Y:S01]  /*2360*/  FMUL.FTZ R86, R86, R105 ;  /* 0x0000006956567220 */ /* 0x000fe20000410000 */
[----:B------:R-:W-:Y:S01]  /*2370*/  HADD2.F32 R69, -RZ, R69.H0_H0 ;  /* 0x20000045ff457230 */ /* 0x000fe20000004100 */
[----:B------:R-:W-:Y:S01]  /*2380*/  @!P2 STG.E.U16 [R12.64+0x140], R115 ;  /* 0x000140730c00a986 */ /* 0x000fe2000c101506 */
[----:B-----5:R-:W-:-:S02]  /*2390*/  FADD.FTZ R71, R67, R22 ;  /* 0x0000001643477221 */ /* 0x020fc40000010000 */
[--C-:B------:R-:W-:Y:S01]  /*23a0*/  FADD.FTZ R68, R75, R22.reuse ;  /* 0x000000164b447221 */ /* 0x100fe20000010000 */
[----:B------:R-:W-:Y:S01]  /*23b0*/  @!P4 STG.E.U16 [R12.64+0x180], R117 ;  /* 0x000180750c00c986 */ /* 0x000fe2000c101506 */
[--C-:B------:R-:W-:Y:S02]  /*23c0*/  FADD.FTZ R67, R77, R22.reuse ;  /* 0x000000164d437221 */ /* 0x100fe40000010000 */
[----:B------:R-:W-:Y:S01]  /*23d0*/  FADD.FTZ R66, R79, R22 ;  /* 0x000000164f427221 */ /* 0x000fe20000010000 */
[----:B------:R0:W-:Y:S01]  /*23e0*/  @!P3 STG.E.U16 [R12.64], R81 ;  /* 0x000000510c00b986 */ /* 0x0001e2000c101506 */
[----:B------:R-:W-:Y:S02]  /*23f0*/  FMUL.FTZ R74, R83, R104 ;  /* 0x00000068534a7220 */ /* 0x000fe40000410000 */
[----:B------:R-:W-:Y:S02]  /*2400*/  FMUL.FTZ R75, R85, R106 ;  /* 0x0000006a554b7220 */ /* 0x000fe40000410000 */
[----:B------:R-:W-:-:S02]  /*2410*/  FMUL.FTZ R77, R87, R94 ;  /* 0x0000005e574d7220 */ /* 0x000fc40000410000 */
[--C-:B------:R-:W-:Y:S02]  /*2420*/  FADD.FTZ R73, R19, R22.reuse ;  /* 0x0000001613497221 */ /* 0x100fe40000010000 */
[--C-:B------:R-:W-:Y:S02]  /*2430*/  FADD.FTZ R72, R15, R22.reuse ;  /* 0x000000160f487221 */ /* 0x100fe40000010000 */
[--C-:B------:R-:W-:Y:S02]  /*2440*/  FADD.FTZ R70, R17, R22.reuse ;  /* 0x0000001611467221 */ /* 0x100fe40000010000 */
[----:B------:R-:W-:Y:S02]  /*2450*/  FADD.FTZ R69, R69, R22 ;  /* 0x0000001645457221 */ /* 0x000fe40000010000 */
[----:B------:R-:W-:Y:S02]  /*2460*/  FMUL.FTZ R79, R93, R95 ;  /* 0x0000005f5d4f7220 */ /* 0x000fe40000410000 */
[----:B0-----:R-:W-:-:S02]  /*2470*/  FMUL.FTZ R81, R92, R96 ;  /* 0x000000605c517220 */ /* 0x001fc40000410000 */
[----:B------:R-:W-:Y:S02]  /*2480*/  FMUL.FTZ R83, R97, R98 ;  /* 0x0000006261537220 */ /* 0x000fe40000410000 */
[----:B------:R-:W-:Y:S02]  /*2490*/  FMUL.FTZ R85, R100, R82 ;  /* 0x0000005264557220 */ /* 0x000fe40000410000 */
[----:B------:R-:W-:Y:S01]  /*24a0*/  FMUL.FTZ R87, R101, R86 ;  /* 0x0000005665577220 */ /* 0x000fe20000410000 */
[----:B------:R-:W-:Y:S05]  /*24b0*/  @!P0 BRA `(.L_x_6684) ;  /* 0x0000050000008947 */ /* 0x000fea0003800000 */
[----:B------:R-:W-:Y:S01]  /*24c0*/  FMUL.FTZ R78, R104, R78 ;  /* 0x0000004e684e7220 */ /* 0x000fe20000410000 */
[----:B------:R-:W-:Y:S01]  /*24d0*/  BAR.SYNC.DEFER_BLOCKING 0x0 ;  /* 0x0000000000007b1d */ /* 0x000fe20000010000 */
[----:B------:R-:W-:Y:S02]  /*24e0*/  FMUL.FTZ R13, R106, R80 ;  /* 0x000000506a0d7220 */ /* 0x000fe40000410000 */
[----:B------:R-:W-:Y:S02]  /*24f0*/  FMUL.FTZ R88, R94, R88 ;  /* 0x000000585e587220 */ /* 0x000fe40000410000 */
[----:B------:R-:W-:Y:S01]  /*2500*/  FMUL.FTZ R95, R95, R90 ;  /* 0x0000005a5f5f7220 */ /* 0x000fe20000410000 */
[----:B------:R-:W-:Y:S01]  /*2510*/  F2FP.PACK_AB R13, R13, R78 ;  /* 0x0000004e0d0d723e */ /* 0x000fe200000000ff */
[----:B------:R-:W-:Y:S01]  /*2520*/  FMUL.FTZ R91, R96, R91 ;  /* 0x0000005b605b7220 */ /* 0x000fe20000410000 */
[----:B------:R-:W-:Y:S01]  /*2530*/  BSSY B0, `(.L_x_6685) ;  /* 0x000003b000007945 */ /* 0x000fe20003800000 */
[----:B------:R-:W-:Y:S01]  /*2540*/  FMUL.FTZ R84, R98, R84 ;  /* 0x0000005462547220 */ /* 0x000fe20000410000 */
[C---:B------:R-:W-:Y:S01]  /*2550*/  PRMT R12, R13.reuse, 0x7610, R12 ;  /* 0x000076100d0c7816 */ /* 0x040fe2000000000c */
[----:B------:R-:W-:Y:S01]  /*2560*/  FMUL.FTZ R82, R82, R99 ;  /* 0x0000006352527220 */ /* 0x000fe20000410000 */
[----:B------:R-:W-:Y:S01]  /*2570*/  PRMT R14, R13, 0x7632, R14 ;  /* 0x000076320d0e7816 */ /* 0x000fe2000000000e */
[----:B------:R-:W-:Y:S01]  /*2580*/  FMUL.FTZ R13, R86, R102 ;  /* 0x00000066560d7220 */ /* 0x000fe20000410000 */
[----:B------:R-:W-:-:S02]  /*2590*/  F2FP.PACK_AB R88, R95, R88 ;  /* 0x000000585f58723e */ /* 0x000fc400000000ff */
[----:B------:R-:W-:Y:S02]  /*25a0*/  F2FP.PACK_AB R84, R84, R91 ;  /* 0x0000005b5454723e */ /* 0x000fe400000000ff */
[----:B------:R-:W-:Y:S02]  /*25b0*/  F2FP.PACK_AB R13, R13, R82 ;  /* 0x000000520d0d723e */ /* 0x000fe400000000ff */
[----:B------:R-:W-:Y:S02]  /*25c0*/  PRMT R15, R88, 0x7632, R15 ;  /* 0x00007632580f7816 */ /* 0x000fe4000000000f */
[----:B------:R-:W-:Y:S02]  /*25d0*/  PRMT R16, R84, 0x7632, R16 ;  /* 0x0000763254107816 */ /* 0x000fe40000000010 */
[----:B------:R-:W-:Y:S01]  /*25e0*/  PRMT R17, R13, 0x7632, R17 ;  /* 0x000076320d117816 */ /* 0x000fe20000000011 */
[----:B------:R-:W-:Y:S04]  /*25f0*/  STS.U16 [R56], R12 ;  /* 0x0000000c38007388 */ /* 0x000fe80000000400 */
[----:B------:R0:W-:Y:S04]  /*2600*/  STS.U16 [R56+0x2], R14 ;  /* 0x0000020e38007388 */ /* 0x0001e80000000400 */
[----:B------:R-:W-:Y:S04]  /*2610*/  STS.U16 [R56+0x4], R88 ;  /* 0x0000045838007388 */ /* 0x000fe80000000400 */
[----:B------:R1:W-:Y:S01]  /*2620*/  STS.U16 [R56+0x6], R15 ;  /* 0x0000060f38007388 */ /* 0x0003e20000000400 */
[----:B0-----:R-:W-:-:S03]  /*2630*/  IMAD R14, R24, c[0x0][0x210], RZ ;  /* 0x00008400180e7a24 */ /* 0x001fc600078e02ff */
[----:B------:R-:W-:Y:S04]  /*2640*/  STS.U16 [R56+0x8], R84 ;  /* 0x0000085438007388 */ /* 0x000fe80000000400 */
[----:B------:R-:W-:Y:S01]  /*2650*/  STS.U16 [R56+0xa], R16 ;  /* 0x00000a1038007388 */ /* 0x000fe20000000400 */
[----:B-1----:R-:W-:-:S03]  /*2660*/  IMAD R15, R21, c[0x0][0x218], RZ ;  /* 0x00008600150f7a24 */ /* 0x002fc600078e02ff */
[----:B------:R0:W-:Y:S04]  /*2670*/  STS.U16 [R56+0xc], R13 ;  /* 0x00000c0d38007388 */ /* 0x0001e80000000400 */
[----:B------:R1:W-:Y:S01]  /*2680*/  STS.U16 [R56+0xe], R17 ;  /* 0x00000e1138007388 */ /* 0x0003e20000000400 */
[----:B------:R-:W-:-:S06]  /*2690*/  NOP ;  /* 0x0000000000007918 */ /* 0x000fcc0000000000 */
[----:B------:R-:W-:Y:S01]  /*26a0*/  LDS.U16 R19, [R48] ;  /* 0x0000000030137984 */ /* 0x000fe20000000400 */
[----:B0-----:R-:W-:-:S03]  /*26b0*/  IMAD.WIDE.U32 R12, R23, c[0x0][0x210], RZ ;  /* 0x00008400170c7a25 */ /* 0x001fc600078e00ff */
[----:B------:R-:W-:Y:S01]  /*26c0*/  LDS.U16 R91, [R49+0x40] ;  /* 0x00004000315b7984 */ /* 0x000fe20000000400 */
[----:B-1----:R-:W-:Y:S01]  /*26d0*/  IMAD R17, R23, c[0x0][0x214], R14 ;  /* 0x0000850017117a24 */ /* 0x002fe200078e020e */
[----:B------:R-:W-:Y:S01]  /*26e0*/  LEA R14, P2, R18, c[0x0][0x270], 0x1 ;  /* 0x00009c00120e7a11 */ /* 0x000fe200078408ff */
[----:B------:R-:W-:Y:S01]  /*26f0*/  IMAD R16, R0, c[0x0][0x21c], R15 ;  /* 0x0000870000107a24 */ /* 0x000fe200078e020f */
        /* <DEDUP_REMOVED lines=13> */
[----:B------:R-:W-:Y:S04]  /*27d0*/  @!P1 STS [0x210], R76 ;  /* 0x0002104cff009388 */ /* 0x000fe80000000800 */
[----:B------:R-:W-:Y:S06]  /*27e0*/  BAR.SYNC.DEFER_BLOCKING 0x0 ;  /* 0x0000000000007b1d */ /* 0x000fec0000010000 */
[----:B------:R-:W0:Y:S02]  /*27f0*/  LDS R78, [0x210] ;  /* 0x00021000ff4e7984 */ /* 0x000e240000000800 */
[----:B0-----:R-:W-:-:S02]  /*2800*/  ISETP.GE.AND P0, PT, R37, R78, PT ;  /* 0x0000004e2500720c */ /* 0x001fc40003f06270 */
[----:B------:R-:W-:-:S11]  /*2810*/  ISETP.GE.AND P3, PT, R40, R78, PT ;  /* 0x0000004e2800720c */ /* 0x000fd60003f66270 */
        /* <DEDUP_REMOVED lines=12> */
.L_x_6686:
[----:B------:R-:W-:Y:S05]  /*28e0*/  BSYNC B0 ;  /* 0x0000000000007941 */ /* 0x000fea0003800000 */
.L_x_6685:
[----:B------:R1:W-:Y:S01]  /*28f0*/  @!P3 STG.E.U16 [R12.64+0x40], R93 ;  /* 0x0000405d0c00b986 */ /* 0x0003e2000c101506 */
[-C--:B------:R-:W-:Y:S02]  /*2900*/  ISETP.GE.AND P2, PT, R41, R78.reuse, PT ;  /* 0x0000004e2900720c */ /* 0x080fe40003f46270 */
[-C--:B------:R-:W-:Y:S02]  /*2910*/  ISETP.GE.AND P0, PT, R42, R78.reuse, PT ;  /* 0x0000004e2a00720c */ /* 0x080fe40003f06270 */
[-C--:B------:R-:W-:Y:S02]  /*2920*/  ISETP.GE.AND P4, PT, R43, R78.reuse, PT ;  /* 0x0000004e2b00720c */ /* 0x080fe40003f86270 */
[-C--:B------:R-:W-:Y:S02]  /*2930*/  ISETP.GE.AND P5, PT, R44, R78.reuse, PT ;  /* 0x0000004e2c00720c */ /* 0x080fe40003fa6270 */
[-C--:B------:R-:W-:Y:S02]  /*2940*/  ISETP.GE.AND P3, PT, R39, R78.reuse, PT ;  /* 0x0000004e2700720c */ /* 0x080fe40003f66270 */
[----:B------:R-:W-:-:S03]  /*2950*/  ISETP.GE.AND P6, PT, R45, R78, PT ;  /* 0x0000004e2d00720c */ /* 0x000fc60003fc6270 */
[----:B------:R1:W-:Y:S04]  /*2960*/  @!P2 STG.E.U16 [R12.64+0x80], R95 ;  /* 0x0000805f0c00a986 */ /* 0x0003e8000c101506 */
[----:B------:R1:W-:Y:S04]  /*2970*/  @!P0 STG.E.U16 [R12.64+0xc0], R97 ;  /* 0x0000c0610c008986 */ /* 0x0003e8000c101506 */
[----:B------:R1:W-:Y:S04]  /*2980*/  @!P4 STG.E.U16 [R12.64+0x100], R99 ;  /* 0x000100630c00c986 */ /* 0x0003e8000c101506 */
[----:B------:R1:W-:Y:S04]  /*2990*/  @!P5 STG.E.U16 [R12.64+0x140], R101 ;  /* 0x000140650c00d986 */ /* 0x0003e8000c101506 */
[----:B------:R1:W-:Y:S04]  /*29a0*/  @!P3 STG.E.U16 [R12.64], R91 ;  /* 0x0000005b0c00b986 */ /* 0x0003e8000c101506 */
[----:B------:R1:W-:Y:S02]  /*29b0*/  @!P6 STG.E.U16 [R12.64+0x180], R103 ;  /* 0x000180670c00e986 */ /* 0x0003e4000c101506 */
.L_x_6684:
        /* <DEDUP_REMOVED lines=25> */
[----:B------:R-:W-:-:S02]  /*2b50*/  FMUL.FTZ R101, R81, R20 ;  /* 0x0000001451657220 */ /* 0x000fc40000410000 */
[----:B------:R-:W-:Y:S02]  /*2b60*/  FFMA.FTZ R12, R83, R13, R12 ;  /* 0x0000000d530c7223 */ /* 0x000fe4000001000c */
[----:B------:R-:W-:Y:S02]  /*2b70*/  IMAD.MOV.U32 R13, RZ, RZ, c[0x0][0x16c] ;  /* 0x00005b00ff0d7624 */ /* 0x000fe400078e00ff */
[----:B------:R-:W-:Y:S02]  /*2b80*/  FFMA.FTZ R12, R85, R14, R12 ;  /* 0x0000000e550c7223 */ /* 0x000fe4000001000c */
[-C--:B------:R-:W-:Y:S01]  /*2b90*/  FMUL.FTZ R76, R83, R20.reuse ;  /* 0x00000014534c7220 */ /* 0x080fe20000410000 */
[----:B------:R-:W-:Y:S01]  /*2ba0*/  ISETP.GE.AND P0, PT, R13, 0x1, PT ;  /* 0x000000010d00780c */ /* 0x000fe20003f06270 */
[----:B------:R-:W-:Y:S02]  /*2bb0*/  FFMA.FTZ R25, R87, R25, R12 ;  /* 0x0000001957197223 */ /* 0x000fe4000001000c */
[----:B------:R-:W-:-:S02]  /*2bc0*/  FMUL.FTZ R78, R85, R20 ;  /* 0x00000014554e7220 */ /* 0x000fc40000410000 */
[----:B------:R-:W-:Y:S02]  /*2bd0*/  FMUL.FTZ R89, R87, R20 ;  /* 0x0000001457597220 */ /* 0x000fe40000410000 */
[----:B------:R-:W-:-:S06]  /*2be0*/  IMAD.MOV.U32 R91, RZ, RZ, RZ ;  /* 0x000000ffff5b7224 */ /* 0x000fcc00078e00ff */
        /* <DEDUP_REMOVED lines=8> */
[----:B------:R-:W-:-:S03]  /*2c70*/  UMOV UR4, URZ ;  /* 0x0000003f00047c82 */ /* 0x000fc60008000000 */
[----:B------:R-:W-:Y:S01]  /*2c80*/  IMAD R105, R0, c[0x0][0x184], R19 ;  /* 0x0000610000697a24 */ /* 0x000fe200078e0213 */
[----:B------:R-:W-:Y:S01]  /*2c90*/  LEA R90, P0, R12, c[0x0][0x220], 0x2 ;  /* 0x000088000c5a7a11 */ /* 0x000fe200078010ff */
[----:B------:R-:W-:Y:S01]  /*2ca0*/  IMAD R19, R18, c[0x0][0x16c], RZ ;  /* 0x00005b0012137a24 */ /* 0x000fe200078e02ff */
[----:B------:R-:W-:Y:S01]  /*2cb0*/  LEA.HI R18, R98, R98, RZ, 0x1 ;  /* 0x0000006262127211 */ /* 0x000fe200078f08ff */
[----:B------:R-:W-:Y:S01]  /*2cc0*/  IMAD.WIDE.U32 R14, R0, c[0x0][0x198], RZ ;  /* 0x00006600000e7a25 */ /* 0x000fe200078e00ff */
[----:B------:R-:W-:Y:S02]  /*2cd0*/  IADD3 R105, R13, R105, RZ ;  /* 0x000000690d697210 */ /* 0x000fe40007ffe0ff */
[----:B------:R-:W-:Y:S01]  /*2ce0*/  LOP3.LUT R13, R18, 0xfffffe, RZ, 0xc0, !PT ;  /* 0x00fffffe120d7812 */ /* 0x000fe200078ec0ff */
[----:B------:R-:W-:Y:S01]  /*2cf0*/  IMAD.WIDE.U32 R16, R0, c[0x0][0x1b8], RZ ;  /* 0x00006e0000107a25 */ /* 0x000fe200078e00ff */
[----:B------:R-:W-:Y:S02]  /*2d00*/  LEA R92, P2, R14, c[0x0][0x228], 0x2 ;  /* 0x00008a000e5c7a11 */ /* 0x000fe400078410ff */
[----:B------:R-:W-:Y:S01]  /*2d10*/  IADD3 R13, R98, -R13, RZ ;  /* 0x8000000d620d7210 */ /* 0x000fe20007ffe0ff */
[----:B------:R-:W-:Y:S01]  /*2d20*/  IMAD R103, R0, c[0x0][0x19c], R103 ;  /* 0x0000670000677a24 */ /* 0x000fe200078e0267 */
[----:B------:R-:W-:Y:S01]  /*2d30*/  LEA R94, P3, R16, c[0x0][0x230], 0x2 ;  /* 0x00008c00105e7a11 */ /* 0x000fe200078610ff */
[----:B------:R-:W-:Y:S01]  /*2d40*/  IMAD R107, R0, c[0x0][0x1bc], R107 ;  /* 0x00006f00006b7a24 */ /* 0x000fe200078e026b */
[----:B------:R-:W-:Y:S01]  /*2d50*/  SHF.L.U32 R98, R13, 0x8, RZ ;  /* 0x000000080d627819 */ /* 0x000fe200000006ff */
[----:B------:R-:W-:-:S02]  /*2d60*/  IMAD.IADD R15, R15, 0x1, R103 ;  /* 0x000000010f0f7824 */ /* 0x000fc400078e0267 */
[----:B------:R-:W-:Y:S01]  /*2d70*/  IMAD.WIDE R18, R19, 0x8, R8 ;  /* 0x0000000813127825 */ /* 0x000fe200078e0208 */
[----:B------:R-:W-:Y:S02]  /*2d80*/  IADD3 R103, R17, R107, RZ ;  /* 0x0000006b11677210 */ /* 0x000fe40007ffe0ff */
[----:B------:R-:W-:Y:S02]  /*2d90*/  LEA.HI.X R17, R12, c[0x0][0x224], R105, 0x2, P0 ;  /* 0x000089000c117a11 */ /* 0x000fe400000f1469 */
[----:B------:R-:W-:Y:S02]  /*2da0*/  LEA.HI.X R103, R16, c[0x0][0x234], R103, 0x2, P3 ;  /* 0x00008d0010677a11 */ /* 0x000fe400018f1467 */
[----:B------:R-:W-:Y:S01]  /*2db0*/  MOV R105, R19 ;  /* 0x0000001300697202 */ /* 0x000fe20000000f00 */
[----:B------:R-:W-:Y:S01]  /*2dc0*/  IMAD.MOV.U32 R19, RZ, RZ, RZ ;  /* 0x000000ffff137224 */ /* 0x000fe200078e00ff */
[----:B------:R-:W-:Y:S02]  /*2dd0*/  LEA.HI.X R15, R14, c[0x0][0x22c], R15, 0x2, P2 ;  /* 0x00008b000e0f7a11 */ /* 0x000fe400010f140f */
[----:B------:R-:W-:-:S02]  /*2de0*/  MOV R16, RZ ;  /* 0x000000ff00107202 */ /* 0x000fc40000000f00 */
.L_x_6692:
[----:B------:R-:W-:Y:S02]  /*2df0*/  MOV R12, R90 ;  /* 0x0000005a000c7202 */ /* 0x000fe40000000f00 */
[----:B------:R-:W-:-:S05]  /*2e00*/  MOV R13, R17 ;  /* 0x00000011000d7202 */ /* 0x000fca0000000f00 */
[----:B------:R0:W2:Y:S01]  /*2e10*/  LDG.E R100, [R12.64] ;  /* 0x000000060c647981 */ /* 0x0000a2000c1e1900 */
[C---:B------:R-:W-:Y:S02]  /*2e20*/  ISETP.NE.AND P2, PT, R27.reuse, RZ, PT ;  /* 0x000000ff1b00720c */ /* 0x040fe40003f45270 */
[----:B------:R-:W-:Y:S02]  /*2e30*/  IADD3 R107, R27, 0x200, RZ ;  /* 0x000002001b6b7810 */ /* 0x000fe40007ffe0ff */
[----:B------:R-:W-:Y:S02]  /*2e40*/  MOV R14, R92 ;  /* 0x0000005c000e7202 */ /* 0x000fe40000000f00 */
[----:B------:R-:W-:Y:S01]  /*2e50*/  SEL R104, R98, R107, !P2 ;  /* 0x0000006b62687207 */ /* 0x000fe20005000000 */
[----:B0-----:R-:W-:Y:S01]  /*2e60*/  IMAD.MOV.U32 R12, RZ, RZ, R94 ;  /* 0x000000ffff0c7224 */ /* 0x001fe200078e005e */
[----:B------:R-:W-:Y:S01]  /*2e70*/  MOV R13, R103 ;  /* 0x00000067000d7202 */ /* 0x000fe20000000f00 */
[----:B------:R0:W3:Y:S01]  /*2e80*/  LDG.E R109, [R14.64] ;  /* 0x000000060e6d7981 */ /* 0x0000e2000c1e1900 */
[----:B------:R-:W-:-:S03]  /*2e90*/  ISETP.GT.AND P0, PT, R35, 0x1, PT ;  /* 0x000000012300780c */ /* 0x000fc60003f04270 */
[----:B------:R1:W3:Y:S01]  /*2ea0*/  LDG.E R102, [R12.64] ;  /* 0x000000060c667981 */ /* 0x0002e2000c1e1900 */
[----:B------:R-:W-:Y:S01]  /*2eb0*/  ISETP.EQ.AND P0, PT, R108, RZ, P0 ;  /* 0x000000ff6c00720c */ /* 0x000fe20000702270 */
[----:B------:R-:W-:-:S12]  /*2ec0*/  HFMA2.MMA R116, -RZ, RZ, 0, 0 ;  /* 0x00000000ff747435 */ /* 0x000fd800000001ff */
[----:B-1----:R-:W-:Y:S01]  /*2ed0*/  @P0 MOV R12, R18 ;  /* 0x00000012000c0202 */ /* 0x002fe20000000f00 */
[----:B------:R-:W-:Y:S02]  /*2ee0*/  @P0 IMAD.MOV.U32 R13, RZ, RZ, R105 ;  /* 0x000000ffff0d0224 */ /* 0x000fe400078e0069 */
[----:B--2---:R-:W-:-:S04]  /*2ef0*/  FMUL.FTZ R119, R100, 1.4426950216293334961 ;  /* 0x3fb8aa3b64777820 */ /* 0x004fc80000410000 */
[----:B------:R-:W-:-:S06]  /*2f00*/  FMUL.FTZ R115, R73, R119 ;  /* 0x0000007749737220 */ /* 0x000fcc0000410000 */
[----:B------:R-:W1:Y:S02]  /*2f10*/  MUFU.EX2 R115, R115 ;  /* 0x0000007300737308 */ /* 0x000e640000000800 */
[----:B-1----:R1:W-:Y:S04]  /*2f20*/  STS [R104.X4+0x458], R115 ;  /* 0x0004587368007388 */ /* 0x0023e80000004800 */
[----:B------:R-:W-:Y:S06]  /*2f30*/  BAR.SYNC.DEFER_BLOCKING 0x0 ;  /* 0x0000000000007b1d */ /* 0x000fec0000010000 */
[----:B------:R2:W5:Y:S01]  /*2f40*/  @P0 LDG.E R116, [R12.64+0x4] ;  /* 0x000004060c740981 */ /* 0x000562000c1e1900 */
[----:B------:R-:W-:-:S13]  /*2f50*/  ISETP.NE.AND P3, PT, R27, 0x1f, PT ;  /* 0x0000001f1b00780c */ /* 0x000fda0003f65270 */
[----:B------:R2:W4:Y:S01]  /*2f60*/  @P3 LDS R141, [R27.X4+0xc5c] ;  /* 0x000c5c001b8d3984 */ /* 0x0005220000004800 */
[-C--:B------:R-:W-:Y:S02]  /*2f70*/  FMUL.FTZ R112, R72, R119.reuse ;  /* 0x0000007748707220 */ /* 0x080fe40000410000 */
[-C--:B------:R-:W-:Y:S02]  /*2f80*/  FMUL.FTZ R118, R66, R119.reuse ;  /* 0x0000007742767220 */ /* 0x080fe40000410000 */
[-C--:B------:R-:W-:Y:S02]  /*2f90*/  FMUL.FTZ R114, R71, R119.reuse ;  /* 0x0000007747727220 */ /* 0x080fe40000410000 */
[-C--:B------:R-:W-:Y:S02]  /*2fa0*/  FMUL.FTZ R117, R70, R119.reuse ;  /* 0x0000007746757220 */ /* 0x080fe40000410000 */
[-C--:B------:R-:W-:Y:S02]  /*2fb0*/  FMUL.FTZ R120, R69, R119.reuse ;  /* 0x0000007745787220 */ /* 0x080fe40000410000 */
[----:B------:R-:W-:-:S02]  /*2fc0*/  FMUL.FTZ R121, R68, R119 ;  /* 0x0000007744797220 */ /* 0x000fc40000410000 */
[----:B------:R-:W-:Y:S01]  /*2fd0*/  FMUL.FTZ R127, R67, R119 ;  /* 0x00000077437f7220 */ /* 0x000fe20000410000 */
[----:B------:R-:W1:Y:S01]  /*2fe0*/  MUFU.EX2 R112, R112 ;  /* 0x0000007000707308 */ /* 0x000e620000000800 */
[----:B0-----:R-:W-:-:S07]  /*2ff0*/  HADD2.F32 R14, -RZ, R110.H0_H0 ;  /* 0x2000006eff0e7230 */ /* 0x001fce0000004100 */
[----:B------:R-:W0:Y:S01]  /*3000*/  MUFU.EX2 R118, R118 ;  /* 0x0000007600767308 */ /* 0x000e220000000800 */
[----:B------:R-:W-:Y:S01]  /*3010*/  HADD2.F32 R107, -RZ, R57.H0_H0 ;  /* 0x20000039ff6b7230 */ /* 0x000fe20000004100 */
[----:B---3--:R-:W-:-:S06]  /*3020*/  FMUL.FTZ R136, R102, R109 ;  /* 0x0000006d66887220 */ /* 0x008fcc0000410000 */
[----:B------:R-:W3:Y:S01]  /*3030*/  MUFU.EX2 R114, R114 ;  /* 0x0000007200727308 */ /* 0x000ee20000000800 */
[----:B------:R-:W-:-:S07]  /*3040*/  HADD2.F32 R102, -RZ, R58.H0_H0 ;  /* 0x2000003aff667230 */ /* 0x000fce0000004100 */
[----:B------:R-:W0:Y:S01]  /*3050*/  MUFU.EX2 R117, R117 ;  /* 0x0000007500757308 */ /* 0x000e220000000800 */
[----:B------:R-:W-:-:S07]  /*3060*/  HADD2.F32 R109, -RZ, R59.H0_H0 ;  /* 0x2000003bff6d7230 */ /* 0x000fce0000004100 */
[----:B------:R-:W0:Y:S01]  /*3070*/  MUFU.EX2 R120, R120 ;  /* 0x0000007800787308 */ /* 0x000e220000000800 */
[----:B-1----:R-:W-:-:S07]  /*3080*/  HADD2.F32 R104, -RZ, R60.H0_H0 ;  /* 0x2000003cff687230 */ /* 0x002fce0000004100 */
[----:B------:R-:W1:Y:S01]  /*3090*/  MUFU.EX2 R121, R121 ;  /* 0x0000007900797308 */ /* 0x000e620000000800 */
        /* <DEDUP_REMOVED lines=22> */
[----:B0-----:R-:W-:Y:S01]  /*3200*/  FFMA.FTZ R135, R118, R138, R139 ;  /* 0x0000008a76877223 */ /* 0x001fe2000001008b */
        /* <DEDUP_REMOVED lines=8> */
[----:B------:R0:W1:Y:S02]  /*3290*/  @P0 LDS R141, [R13] ;  /* 0x000000000d8d0984 */ /* 0x0000640000000800 */
.L_x_6689:
[----:B-1234-:R-:W-:Y:S05]  /*32a0*/  BSYNC B0 ;  /* 0x0000000000007941 */ /* 0x01efea0003800000 */
.L_x_6688:
[----:B------:R-:W-:Y:S01]  /*32b0*/  FMUL.FTZ R12, R118, R141 ;  /* 0x0000008d760c7220 */ /* 0x000fe20000410000 */
[----:B------:R-:W-:Y:S01]  /*32c0*/  ISETP.NE.AND P4, PT, R108, 0x1f, PT ;  /* 0x0000001f6c00780c */ /* 0x000fe20003f85270 */
[----:B0-----:R-:W-:Y:S01]  /*32d0*/  FMUL.FTZ R13, R115, R112 ;  /* 0x00000070730d7220 */ /* 0x001fe20000410000 */
[----:B------:R-:W-:Y:S01]  /*32e0*/  ISETP.GE.AND P0, PT, R32, 0x1, PT ;  /* 0x000000012000780c */ /* 0x000fe20003f06270 */
[----:B------:R-:W-:Y:S01]  /*32f0*/  FFMA.FTZ R130, R114, R130, R129 ;  /* 0x0000008272827223 */ /* 0x000fe20000010081 */
[----:B------:R-:W-:Y:S01]  /*3300*/  ISETP.GE.U32.AND P5, PT, R108, 0x18, PT ;  /* 0x000000186c00780c */ /* 0x000fe20003fa6070 */
[C---:B------:R-:W-:Y:S01]  /*3310*/  FFMA.FTZ R135, R127.reuse, R135, R136 ;  /* 0x000000877f877223 */ /* 0x040fe20000010088 */
[----:B------:R-:W-:Y:S01]  /*3320*/  BSSY B0, `(.L_x_6690) ;  /* 0x00000d6000007945 */ /* 0x000fe20003800000 */
[----:B------:R-:W-:Y:S02]  /*3330*/  FMUL.FTZ R140, R127, R12 ;  /* 0x0000000c7f8c7220 */ /* 0x000fe40000410000 */
[----:B------:R-:W-:-:S02]  /*3340*/  FMUL.FTZ R12, R114, R13 ;  /* 0x0000000d720c7220 */ /* 0x000fc40000410000 */
[----:B------:R-:W-:Y:S02]  /*3350*/  FFMA.FTZ R130, R117, R130, R126 ;  /* 0x0000008275827223 */ /* 0x000fe4000001007e */
[C---:B------:R-:W-:Y:S02]  /*3360*/  FFMA.FTZ R143, R121.reuse, R135, R134 ;  /* 0x00000087798f7223 */ /* 0x040fe40000010086 */
[----:B------:R-:W-:Y:S02]  /*3370*/  FMUL.FTZ R135, R121, R140 ;  /* 0x0000008c79877220 */ /* 0x000fe40000410000 */
[----:B------:R-:W-:Y:S02]  /*3380*/  FMUL.FTZ R13, R117, R12 ;  /* 0x0000000c750d7220 */ /* 0x000fe40000410000 */
[C---:B------:R-:W-:Y:S02]  /*3390*/  FFMA.FTZ R130, R120.reuse, R130, R125 ;  /* 0x0000008278827223 */ /* 0x040fe4000001007d */
[----:B------:R-:W-:-:S02]  /*33a0*/  FFMA.FTZ R143, R120, R143, R137 ;  /* 0x0000008f788f7223 */ /* 0x000fc40000010089 */
[C---:B------:R-:W-:Y:S02]  /*33b0*/  FMUL.FTZ R140, R120.reuse, R135 ;  /* 0x00000087788c7220 */ /* 0x040fe40000410000 */
[----:B------:R-:W-:Y:S02]  /*33c0*/  FMUL.FTZ R12, R120, R13 ;  /* 0x0000000d780c7220 */ /* 0x000fe40000410000 */
[----:B------:R-:W-:Y:S02]  /*33d0*/  FFMA.FTZ R130, R121, R130, R124 ;  /* 0x0000008279827223 */ /* 0x000fe4000001007c */
[C---:B------:R-:W-:Y:S02]  /*33e0*/  FFMA.FTZ R143, R117.reuse, R143, R128 ;  /* 0x0000008f758f7223 */ /* 0x040fe40000010080 */
        /* <DEDUP_REMOVED lines=40> */
[----:B------:R-:W-:Y:S01]  /*3670*/  HFMA2.MMA R13, -RZ, RZ, 0, 0 ;  /* 0x00000000ff0d7435 */ /* 0x000fe200000001ff */
[----:B---3--:R-:W-:Y:S01]  /*3680*/  @P0 FMUL.FTZ R143, R143, R12 ;  /* 0x0000000c8f8f0220 */ /* 0x008fe20000410000 */
[----:B------:R-:W-:Y:S01]  /*3690*/  ISETP.GE.AND P0, PT, R35, c[0x0][0x174], PT ;  /* 0x00005d0023007a0c */ /* 0x000fe20003f06270 */
[----:B------:R-:W2:Y:S01]  /*36a0*/  SHFL.UP PT, R145, R140, 0x8, RZ ;  /* 0x050000008c917989 */ /* 0x000ea200000e00ff */
[----:B------:R-:W-:Y:S02]  /*36b0*/  IMAD.MOV.U32 R12, RZ, RZ, 0x3f800000 ;  /* 0x3f800000ff0c7424 */ /* 0x000fe400078e00ff */
        /* <DEDUP_REMOVED lines=26> */
[----:B0-----:R-:W-:-:S04]  /*3860*/  @P3 FFMA.FTZ R145, R146, R145, R147 ;  /* 0x0000009192913223 */ /* 0x001fc80000010093 */
[----:B------:R-:W-:-:S04]  /*3870*/  FFMA.FTZ R141, R145, R141, R138 ;  /* 0x0000008d918d7223 */ /* 0x000fc8000001008a */
[-C--:B------:R-:W-:Y:S02]  /*3880*/  FFMA.FTZ R139, R118, R141.reuse, R139 ;  /* 0x0000008d768b7223 */ /* 0x080fe4000001008b */
[----:B-1----:R-:W-:Y:S01]  /*3890*/  @P2 FFMA.FTZ R144, R143, R144, R140 ;  /* 0x000000908f902223 */ /* 0x002fe2000001008c */
[----:B------:R-:W-:Y:S01]  /*38a0*/  ISETP.GT.AND P2, PT, R32, 0x1d, PT ;  /* 0x0000001d2000780c */ /* 0x000fe20003f44270 */
[----:B------:R-:W-:Y:S02]  /*38b0*/  FMUL.FTZ R140, R66, R141 ;  /* 0x0000008d428c7220 */ /* 0x000fe40000410000 */
[----:B------:R-:W-:Y:S02]  /*38c0*/  FFMA.FTZ R145, R115, R144, R132 ;  /* 0x0000009073917223 */ /* 0x000fe40000010084 */
[----:B------:R-:W-:Y:S02]  /*38d0*/  FFMA.FTZ R115, R127, R139, R136 ;  /* 0x0000008b7f737223 */ /* 0x000fe40000010088 */
[----:B------:R-:W-:-:S02]  /*38e0*/  FFMA.FTZ R133, R112, R145, R133 ;  /* 0x0000009170857223 */ /* 0x000fc40000010085 */
[----:B------:R-:W-:Y:S02]  /*38f0*/  FFMA.FTZ R116, R74, R145, RZ ;  /* 0x000000914a747223 */ /* 0x000fe400000100ff */
        /* <DEDUP_REMOVED lines=14> */
[C---:B------:R-:W-:Y:S02]  /*39e0*/  FFMA.FTZ R114, -R73.reuse, R14, R145 ;  /* 0x0000000e49727223 */ /* 0x040fe40000010191 */
[----:B------:R-:W-:Y:S02]  /*39f0*/  FMUL.FTZ R119, R73, R123 ;  /* 0x0000007b49777220 */ /* 0x000fe40000410000 */
[----:B------:R-:W-:-:S02]  /*3a00*/  FFMA.FTZ R120, R81, R134, R116 ;  /* 0x0000008651787223 */ /* 0x000fc40000010074 */
[C---:B------:R-:W-:Y:S02]  /*3a10*/  FFMA.FTZ R121, -R72.reuse, R107, R133 ;  /* 0x0000006b48797223 */ /* 0x040fe40000010185 */
[----:B------:R-:W-:Y:S02]  /*3a20*/  FMUL.FTZ R112, R72, R131 ;  /* 0x0000008348707220 */ /* 0x000fe40000410000 */
[----:B------:R-:W-:Y:S02]  /*3a30*/  FFMA.FTZ R118, R119, R114, RZ ;  /* 0x0000007277767223 */ /* 0x000fe400000100ff */
        /* <DEDUP_REMOVED lines=14> */
[----:B------:R-:W-:-:S02]  /*3b20*/  FMUL.FTZ R136, R67, R139 ;  /* 0x0000008b43887220 */ /* 0x000fc40000410000 */
[----:B------:R-:W-:Y:S02]  /*3b30*/  FFMA.FTZ R138, -R67, R106, R138 ;  /* 0x0000006a438a7223 */ /* 0x000fe4000001018a */
[----:B------:R-:W-:Y:S02]  /*3b40*/  FFMA.FTZ R133, R132, R134, R133 ;  /* 0x0000008684857223 */ /* 0x000fe40000010085 */
[----:B------:R-:W-:Y:S02]  /*3b50*/  FFMA.FTZ R128, -R66, R111, R144 ;  /* 0x0000006f42807223 */ /* 0x000fe40000010190 */
[----:B------:R-:W-:Y:S02]  /*3b60*/  FFMA.FTZ R133, R136, R138, R133 ;  /* 0x0000008a88857223 */ /* 0x000fe40000010085 */
[----:B------:R-:W-:Y:S02]  /*3b70*/  FFMA.FTZ R122, R87, R144, R124 ;  /* 0x00000090577a7223 */ /* 0x000fe4000001007c */
[----:B------:R-:W-:-:S02]  /*3b80*/  FFMA.FTZ R124, R140, R128, R133 ;  /* 0x000000808c7c7223 */ /* 0x000fc40000010085 */
[C---:B--2---:R-:W-:Y:S01]  /*3b90*/  FFMA.FTZ R13, R130.reuse, R13, R135 ;  /* 0x0000000d820d7223 */ /* 0x044fe20000010087 */
[----:B------:R-:W0:Y:S01]  /*3ba0*/  SHFL.DOWN PT, R143, R122, 0x1, 0x1f ;  /* 0x08201f007a8f7f89 */ /* 0x000e2200000e0000 */
[----:B------:R-:W-:Y:S02]  /*3bb0*/  FMUL.FTZ R12, R130, R12 ;  /* 0x0000000c820c7220 */ /* 0x000fe40000410000 */
[C---:B------:R-:W-:Y:S01]  /*3bc0*/  FMUL.FTZ R130, R100.reuse, R129 ;  /* 0x0000008164827220 */ /* 0x040fe20000410000 */
[----:B------:R-:W1:Y:S01]  /*3bd0*/  SHFL.DOWN PT, R133, R124, 0x1, 0x1f ;  /* 0x08201f007c857f89 */ /* 0x000e6200000e0000 */
[----:B------:R-:W-:Y:S02]  /*3be0*/  FMUL.FTZ R135, R100, R139 ;  /* 0x0000008b64877220 */ /* 0x000fe40000410000 */
[----:B------:R-:W-:Y:S01]  /*3bf0*/  FMUL.FTZ R130, R127, R130 ;  /* 0x000000827f827220 */ /* 0x000fe20000410000 */
[----:B------:R2:W-:Y:S01]  /*3c00*/  @!P1 STS.64 [UR4+0xcd8], R12 ;  /* 0x000cd80cff009988 */ /* 0x0005e20008000a04 */
[----:B------:R-:W-:-:S02]  /*3c10*/  FMUL.FTZ R135, R138, R135 ;  /* 0x000000878a877220 */ /* 0x000fc40000410000 */
[----:B------:R-:W-:Y:S02]  /*3c20*/  FFMA.FTZ R129, R104, R129, R130 ;  /* 0x0000008168817223 */ /* 0x000fe40000010082 */
[----:B------:R-:W-:Y:S02]  /*3c30*/  FMUL.FTZ R104, R100, R131 ;  /* 0x0000008364687220 */ /* 0x000fe40000410000 */
[----:B------:R-:W-:Y:S02]  /*3c40*/  FFMA.FTZ R135, R106, R139, R135 ;  /* 0x0000008b6a877223 */ /* 0x000fe40000010087 */
[----:B------:R-:W-:Y:S02]  /*3c50*/  FMUL.FTZ R104, R121, R104 ;  /* 0x0000006879687220 */ /* 0x000fe40000410000 */
[----:B--2---:R-:W-:Y:S02]  /*3c60*/  FMUL.FTZ R13, R100, R141 ;  /* 0x0000008d640d7220 */ /* 0x004fe40000410000 */
[----:B------:R-:W-:-:S02]  /*3c70*/  FFMA.FTZ R107, R107, R131, R104 ;  /* 0x000000836b6b7223 */ /* 0x000fc40000010068 */
        /* <DEDUP_REMOVED lines=39> */
[----:B------:R-:W-:-:S03]  /*3ef0*/  ISETP.GT.AND P0, PT, R32, 0xf, PT ;  /* 0x0000000f2000780c */ /* 0x000fc60003f04270 */
[----:B------:R-:W1:Y:S01]  /*3f00*/  SHFL.DOWN PT, R133, R124, 0x8, 0x1f ;  /* 0x09001f007c857f89 */ /* 0x000e6200000e0000 */
[----:B0-----:R-:W-:Y:S02]  /*3f10*/  @!P2 FADD.FTZ R122, R122, R143 ;  /* 0x0000008f7a7aa221 */ /* 0x001fe40000010000 */
[----:B-1----:R-:W-:-:S03]  /*3f20*/  @!P2 FADD.FTZ R124, R124, R133 ;  /* 0x000000857c7ca221 */ /* 0x002fc60000010000 */
[----:B------:R-:W0:Y:S01]  /*3f30*/  SHFL.DOWN PT, R145, R122, 0x10, 0x1f ;  /* 0x0a001f007a917f89 */ /* 0x000e2200000e0000 */
[----:B------:R-:W-:Y:S01]  /*3f40*/  ISETP.NE.AND P2, PT, R32, RZ, PT ;  /* 0x000000ff2000720c */ /* 0x000fe20003f45270 */
[----:B------:R-:W-:Y:S02]  /*3f50*/  FMUL.FTZ R133, R100, R115 ;  /* 0x0000007364857220 */ /* 0x000fe40000410000 */
[----:B------:R-:W1:Y:S02]  /*3f60*/  SHFL.DOWN PT, R143, R124, 0x10, 0x1f ;  /* 0x0a001f007c8f7f89 */ /* 0x000e6400000e0000 */
[----:B------:R-:W-:-:S04]  /*3f70*/  FMUL.FTZ R134, R134, R133 ;  /* 0x0000008586867220 */ /* 0x000fc80000410000 */
[----:B------:R-:W-:-:S04]  /*3f80*/  FFMA.FTZ R134, R113, R115, R134 ;  /* 0x0000007371867223 */ /* 0x000fc80000010086 */
[----:B------:R-:W-:Y:S02]  /*3f90*/  FADD.FTZ R97, R134, R97 ;  /* 0x0000006186617221 */ /* 0x000fe40000010000 */
[----:B0-----:R-:W-:Y:S02]  /*3fa0*/  @!P0 FADD.FTZ R122, R122, R145 ;  /* 0x000000917a7a8221 */ /* 0x001fe40000010000 */
[----:B-1----:R-:W-:-:S03]  /*3fb0*/  @!P0 FADD.FTZ R124, R124, R143 ;  /* 0x0000008f7c7c8221 */ /* 0x002fc60000010000 */
[----:B------:R-:W-:Y:S02]  /*3fc0*/  MOV R13, R122 ;  /* 0x0000007a000d7202 */ /* 0x000fe40000000f00 */
        /* <DEDUP_REMOVED lines=11> */
.L_x_6691:
[----:B0-----:R-:W-:Y:S05]  /*4080*/  BSYNC B0 ;  /* 0x0000000000007941 */ /* 0x001fea0003800000 */
.L_x_6690:
[----:B------:R-:W-:Y:S01]  /*4090*/  MOV R12, c[0x0][0x1c0] ;  /* 0x00007000000c7a02 */ /* 0x000fe20000000f00 */
[----:B------:R-:W-:Y:S01]  /*40a0*/  UIADD3 UR4, UR4, 0x8, URZ ;  /* 0x0000000804047890 */ /* 0x000fe2000fffe03f */
[----:B------:R-:W-:Y:S02]  /*40b0*/  MOV R13, c[0x0][0x1c4] ;  /* 0x00007100000d7a02 */ /* 0x000fe40000000f00 */
[----:B------:R-:W-:Y:S02]  /*40c0*/  LEA R94, P0, R12, R94, 0x2 ;  /* 0x0000005e0c5e7211 */ /* 0x000fe400078010ff */
[----:B------:R-:W-:-:S02]  /*40d0*/  IADD3 R142, R142, 0x1, RZ ;  /* 0x000000018e8e7810 */ /* 0x000fc40007ffe0ff */
[----:B------:R-:W-:Y:S01]  /*40e0*/  LEA.HI.X R103, R12, R103, R13, 0x2, P0 ;  /* 0x000000670c677211 */ /* 0x000fe200000f140d */
[----:B------:R-:W-:Y:S01]  /*40f0*/  IMAD.MOV.U32 R12, RZ, RZ, c[0x0][0x1a0] ;  /* 0x00006800ff0c7624 */ /* 0x000fe200078e00ff */
[----:B------:R-:W-:Y:S02]  /*4100*/  ISETP.GE.AND P0, PT, R142, c[0x0][0x16c], PT ;  /* 0x00005b008e007a0c */ /* 0x000fe40003f06270 */
[----:B------:R-:W-:Y:S02]  /*4110*/  MOV R14, c[0x0][0x188] ;  /* 0x00006200000e7a02 */ /* 0x000fe40000000f00 */
[----:B------:R-:W-:Y:S02]  /*4120*/  IADD3 R18, P4, R18, 0x8, RZ ;  /* 0x0000000812127810 */ /* 0x000fe40007f9e0ff */
[----:B------:R-:W-:Y:S02]  /*4130*/  MOV R13, c[0x0][0x1a4] ;  /* 0x00006900000d7a02 */ /* 0x000fe40000000f00 */
[----:B------:R-:W-:-:S02]  /*4140*/  MOV R100, c[0x0][0x18c] ;  /* 0x0000630000647a02 */ /* 0x000fc40000000f00 */
[----:B------:R-:W-:Y:S02]  /*4150*/  LEA R92, P2, R12, R92, 0x2 ;  /* 0x0000005c0c5c7211 */ /* 0x000fe400078410ff */
[----:B------:R-:W-:Y:S02]  /*4160*/  LEA R90, P3, R14, R90, 0x2 ;  /* 0x0000005a0e5a7211 */ /* 0x000fe400078610ff */
[----:B------:R-:W-:Y:S02]  /*4170*/  LEA.HI.X R15, R12, R15, R13, 0x2, P2 ;  /* 0x0000000f0c0f7211 */ /* 0x000fe400010f140d */
[----:B------:R-:W-:Y:S02]  /*4180*/  LEA.HI.X R17, R14, R17, R100, 0x2, P3 ;  /* 0x000000110e117211 */ /* 0x000fe400018f1464 */
[----:B------:R-:W-:Y:S02]  /*4190*/  IADD3 R16, R16, 0x4, RZ ;  /* 0x0000000410107810 */ /* 0x000fe40007ffe0ff */
[----:B------:R-:W-:-:S02]  /*41a0*/  IADD3 R98, R98, 0x1, RZ ;  /* 0x0000000162627810 */ /* 0x000fc40007ffe0ff */
[----:B------:R-:W-:Y:S01]  /*41b0*/  IADD3.X R105, RZ, R105, RZ, P4, !PT ;  /* 0x00000069ff697210 */ /* 0x000fe200027fe4ff */
[----:B------:R-:W-:Y:S01]  /*41c0*/  @P0 CALL.REL.NOINC `(.L_x_6687) ;  /* 0x0000001000000944 */ /* 0x000fe20003c00000 */
[----:B------:R-:W-:Y:S05]  /*41d0*/  BRA `(.L_x_6692) ;  /* 0xffffec1000007947 */ /* 0x000fea000383ffff */
.L_x_6687:
[----:B------:R-:W-:Y:S01]  /*41e0*/  BAR.SYNC.DEFER_BLOCKING 0x0 ;  /* 0x0000000000007b1d */ /* 0x000fe20000010000 */
[----:B------:R-:W-:Y:S02]  /*41f0*/  F2FP.PACK_AB R96, R99, R96 ;  /* 0x000000606360723e */ /* 0x000fe400000000ff */
[----:B------:R-:W-:Y:S02]  /*4200*/  F2FP.PACK_AB R82, R93, R82 ;  /* 0x000000525d52723e */ /* 0x000fe400000000ff */
[----:B------:R-:W-:Y:S01]  /*4210*/  F2FP.PACK_AB R76, R76, R101 ;  /* 0x000000654c4c723e */ /* 0x000fe200000000ff */
[----:B------:R-:W-:Y:S01]  /*4220*/  BSSY B0, `(.L_x_6693) ;  /* 0x000003b000007945 */ /* 0x000fe20003800000 */
[----:B------:R-:W-:Y:S02]  /*4230*/  F2FP.PACK_AB R78, R89, R78 ;  /* 0x0000004e594e723e */ /* 0x000fe400000000ff */
[----:B------:R-:W-:-:S02]  /*4240*/  PRMT R3, R96, 0x7632, R3 ;  /* 0x0000763260037816 */ /* 0x000fc40000000003 */
[----:B------:R-:W-:Y:S02]  /*4250*/  PRMT R12, R82, 0x7632, R12 ;  /* 0x00007632520c7816 */ /* 0x000fe4000000000c */
[----:B------:R-:W-:Y:S02]  /*4260*/  PRMT R13, R76, 0x7632, R13 ;  /* 0x000076324c0d7816 */ /* 0x000fe4000000000d */
[----:B------:R-:W-:Y:S02]  /*4270*/  PRMT R14, R78, 0x7632, R14 ;  /* 0x000076324e0e7816 */ /* 0x000fe4000000000e */
[----:B------:R-:W-:Y:S02]  /*4280*/  IADD3 R58, -R2, c[0x0][0x168], RZ ;  /* 0x00005a00023a7a10 */ /* 0x000fe40007ffe1ff */
[----:B------:R-:W-:-:S04]  /*4290*/  IADD3 R18, P0, R47, -0x1c0, RZ ;  /* 0xfffffe402f127810 */ /* 0x000fc80007f1e0ff */
[----:B------:R-:W-:Y:S01]  /*42a0*/  IADD3.X R46, R46, -0x1, RZ, P0, !PT ;  /* 0xffffffff2e2e7810 */ /* 0x000fe200007fe4ff */
[----:B------:R-:W-:Y:S04]  /*42b0*/  STS.U16 [R56], R96 ;  /* 0x0000006038007388 */ /* 0x000fe80000000400 */
[----:B------:R0:W-:Y:S04]  /*42c0*/  STS.U16 [R56+0x2], R3 ;  /* 0x0000020338007388 */ /* 0x0001e80000000400 */
[----:B------:R-:W-:Y:S04]  /*42d0*/  STS.U16 [R56+0x4], R82 ;  /* 0x0000045238007388 */ /* 0x000fe80000000400 */
[----:B------:R1:W-:Y:S01]  /*42e0*/  STS.U16 [R56+0x6], R12 ;  /* 0x0000060c38007388 */ /* 0x0003e20000000400 */
[----:B0-----:R-:W-:-:S03]  /*42f0*/  IMAD.WIDE.U32 R2, R23, c[0x0][0x2d8], RZ ;  /* 0x0000b60017027a25 */ /* 0x001fc600078e00ff */
[----:B------:R-:W-:Y:S04]  /*4300*/  STS.U16 [R56+0x8], R76 ;  /* 0x0000084c38007388 */ /* 0x000fe80000000400 */
[----:B------:R0:W-:Y:S01]  /*4310*/  STS.U16 [R56+0xa], R13 ;  /* 0x00000a0d38007388 */ /* 0x0001e20000000400 */
[----:B-1----:R-:W-:-:S03]  /*4320*/  IMAD R12, R24, c[0x0][0x2d8], RZ ;  /* 0x0000b600180c7a24 */ /* 0x002fc600078e02ff */
[----:B------:R-:W-:Y:S01]  /*4330*/  STS.U16 [R56+0xc], R78 ;  /* 0x00000c4e38007388 */ /* 0x000fe20000000400 */
[----:B------:R-:W-:-:S03]  /*4340*/  IMAD R73, R23, c[0x0][0x2dc], R12 ;  /* 0x0000b70017497a24 */ /* 0x000fc600078e020c */
[----:B------:R1:W-:Y:S01]  /*4350*/  STS.U16 [R56+0xe], R14 ;  /* 0x00000e0e38007388 */ /* 0x0003e20000000400 */
[----:B------:R-:W-:-:S06]  /*4360*/  NOP ;  /* 0x0000000000007918 */ /* 0x000fcc0000000000 */
[----:B------:R-:W-:Y:S01]  /*4370*/  LDS.U16 R17, [R48] ;  /* 0x0000000030117984 */ /* 0x000fe20000000400 */
[----:B------:R-:W-:Y:S02]  /*4380*/  IMAD.IADD R3, R3, 0x1, R73 ;  /* 0x0000000103037824 */ /* 0x000fe400078e0249 */
[----:B0-----:R-:W-:Y:S01]  /*4390*/  IMAD R13, R21, c[0x0][0x2e0], RZ ;  /* 0x0000b800150d7a24 */ /* 0x001fe200078e02ff */
[----:B------:R-:W-:Y:S01]  /*43a0*/  LDS.U16 R57, [R49+0x40] ;  /* 0x0000400031397984 */ /* 0x000fe20000000400 */
[----:B------:R-:W-:Y:S01]  /*43b0*/  IMAD.WIDE.U32 R2, R0, c[0x0][0x2e0], R2 ;  /* 0x0000b80000027a25 */ /* 0x000fe200078e0002 */
[----:B-1----:R-:W-:Y:S02]  /*43c0*/  IADD3 R14, P6, R18, c[0x0][0x330], RZ ;  /* 0x0000cc00120e7a10 */ /* 0x002fe40007fde0ff */
[----:B------:R-:W-:Y:S01]  /*43d0*/  LDS.U16 R59, [R50+0x80] ;  /* 0x00008000323b7984 */ /* 0x000fe20000000400 */
[----:B------:R-:W-:Y:S01]  /*43e0*/  IMAD R12, R0, c[0x0][0x2e4], R13 ;  /* 0x0000b900000c7a24 */ /* 0x000fe200078e020d */
[----:B------:R-:W-:-:S02]  /*43f0*/  IADD3 R13, P2, R64, R2, RZ ;  /* 0x00000002400d7210 */ /* 0x000fc40007f5e0ff */
[----:B------:R-:W-:Y:S01]  /*4400*/  LDS.U16 R61, [R51+0xc0] ;  /* 0x0000c000333d7984 */ /* 0x000fe20000000400 */
[----:B------:R-:W-:Y:S02]  /*4410*/  IADD3.X R2, R46, c[0x0][0x334], RZ, P6, !PT ;  /* 0x0000cd002e027a10 */ /* 0x000fe400037fe4ff */
[----:B------:R-:W-:Y:S01]  /*4420*/  IADD3.X R3, R65, R12, R3, P2, !PT ;  /* 0x0000000c41037210 */ /* 0x000fe200017fe403 */
[----:B------:R-:W-:Y:S01]  /*4430*/  LDS.U16 R63, [R52+0x100] ;  /* 0x00010000343f7984 */ /* 0x000fe20000000400 */
[----:B------:R-:W-:-:S03]  /*4440*/  LEA R14, P6, R13, R14, 0x1 ;  /* 0x0000000e0d0e7211 */ /* 0x000fc600078c08ff */
[----:B------:R-:W-:Y:S01]  /*4450*/  LDS.U16 R67, [R53+0x140] ;  /* 0x0001400035437984 */ /* 0x000fe20000000400 */
[----:B------:R-:W-:-:S03]  /*4460*/  LEA.HI.X R15, R13, R2, R3, 0x1, P6 ;  /* 0x000000020d0f7211 */ /* 0x000fc600030f0c03 */
        /* <DEDUP_REMOVED lines=22> */
.L_x_6694:
[----:B------:R-:W-:Y:S05]  /*45d0*/  BSYNC B0 ;  /* 0x0000000000007941 */ /* 0x000fea0003800000 */
.L_x_6693:
[----:B------:R1:W-:Y:S01]  /*45e0*/  @!P4 STG.E.U16 [R14.64], R57 ;  /* 0x000000390e00c986 */ /* 0x0003e2000c101506 */
[-C--:B------:R-:W-:Y:S01]  /*45f0*/  ISETP.GE.AND P6, PT, R43, R16.reuse, PT ;  /* 0x000000102b00720c */ /* 0x080fe20003fc6270 */
[----:B------:R-:W-:Y:S01]  /*4600*/  BSSY B0, `(.L_x_6695) ;  /* 0x000003e000007945 */ /* 0x000fe20003800000 */
[-C--:B------:R-:W-:Y:S01]  /*4610*/  ISETP.GE.AND P5, PT, R44, R16.reuse, PT ;  /* 0x000000102c00720c */ /* 0x080fe20003fa6270 */
[----:B------:R2:W-:Y:S01]  /*4620*/  @!P3 STG.E.U16 [R14.64+0x40], R59 ;  /* 0x0000403b0e00b986 */ /* 0x0005e2000c101506 */
[----:B------:R-:W-:Y:S02]  /*4630*/  ISETP.GE.AND P4, PT, R45, R16, PT ;  /* 0x000000102d00720c */ /* 0x000fe40003f86270 */
[----:B------:R-:W-:Y:S01]  /*4640*/  F2FP.PACK_AB R2, R88, R95 ;  /* 0x0000005f5802723e */ /* 0x000fe200000000ff */
[----:B------:R-:W-:Y:S01]  /*4650*/  @!P2 STG.E.U16 [R14.64+0x80], R61 ;  /* 0x0000803d0e00a986 */ /* 0x000fe2000c101506 */
[----:B------:R-:W-:Y:S01]  /*4660*/  F2FP.PACK_AB R3, R91, R80 ;  /* 0x000000505b03723e */ /* 0x000fe200000000ff */
[----:B------:R-:W-:Y:S01]  /*4670*/  FADD.FTZ R95, R95, R26 ;  /* 0x0000001a5f5f7221 */ /* 0x000fe20000010000 */
[C---:B0-----:R-:W-:Y:S01]  /*4680*/  PRMT R13, R2.reuse, 0x7610, R13 ;  /* 0x00007610020d7816 */ /* 0x041fe2000000000d */
[----:B------:R-:W-:Y:S01]  /*4690*/  @!P0 STG.E.U16 [R14.64+0xc0], R63 ;  /* 0x0000c03f0e008986 */ /* 0x000fe2000c101506 */
[----:B------:R-:W-:Y:S01]  /*46a0*/  PRMT R16, R2, 0x7632, R16 ;  /* 0x0000763202107816 */ /* 0x000fe20000000010 */
[----:B------:R-:W-:Y:S01]  /*46b0*/  FADD.FTZ R95, R95, R88 ;  /* 0x000000585f5f7221 */ /* 0x000fe20000010000 */
[----:B------:R-:W-:Y:S01]  /*46c0*/  F2FP.PACK_AB R2, R97, R84 ;  /* 0x000000546102723e */ /* 0x000fe200000000ff */
[----:B------:R-:W-:Y:S01]  /*46d0*/  @!P6 STG.E.U16 [R14.64+0x100], R67 ;  /* 0x000100430e00e986 */ /* 0x000fe2000c101506 */
[----:B------:R-:W-:Y:S01]  /*46e0*/  F2FP.PACK_AB R12, R19, R86 ;  /* 0x00000056130c723e */ /* 0x000fe200000000ff */
[----:B------:R-:W-:Y:S01]  /*46f0*/  FADD.FTZ R80, R95, R80 ;  /* 0x000000505f507221 */ /* 0x000fe20000010000 */
[----:B-1----:R-:W-:Y:S01]  /*4700*/  PRMT R57, R3, 0x7632, R57 ;  /* 0x0000763203397816 */ /* 0x002fe20000000039 */
[----:B------:R-:W-:Y:S01]  /*4710*/  @!P5 STG.E.U16 [R14.64+0x140], R69 ;  /* 0x000140450e00d986 */ /* 0x000fe2000c101506 */
[----:B--2---:R-:W-:Y:S01]  /*4720*/  PRMT R59, R2, 0x7632, R59 ;  /* 0x00007632023b7816 */ /* 0x004fe2000000003b */
[----:B------:R-:W-:-:S02]  /*4730*/  FADD.FTZ R91, R80, R91 ;  /* 0x0000005b505b7221 */ /* 0x000fc40000010000 */
[----:B------:R0:W-:Y:S02]  /*4740*/  @!P4 STG.E.U16 [R14.64+0x180], R71 ;  /* 0x000180470e00c986 */ /* 0x0001e4000c101506 */
[----:B------:R-:W-:Y:S02]  /*4750*/  FADD.FTZ R84, R91, R84 ;  /* 0x000000545b547221 */ /* 0x000fe40000010000 */
[----:B------:R-:W-:Y:S02]  /*4760*/  BAR.SYNC.DEFER_BLOCKING 0x0 ;  /* 0x0000000000007b1d */ /* 0x000fe40000010000 */
[----:B------:R-:W-:-:S04]  /*4770*/  FADD.FTZ R97, R84, R97 ;  /* 0x0000006154617221 */ /* 0x000fc80000010000 */
[----:B------:R-:W-:Y:S01]  /*4780*/  FADD.FTZ R26, R97, R86 ;  /* 0x00000056611a7221 */ /* 0x000fe20000010000 */
[----:B0-----:R-:W-:-:S03]  /*4790*/  PRMT R14, R12, 0x7632, R14 ;  /* 0x000076320c0e7816 */ /* 0x001fc6000000000e */
[----:B------:R-:W-:Y:S01]  /*47a0*/  FADD.FTZ R26, R26, R19 ;  /* 0x000000131a1a7221 */ /* 0x000fe20000010000 */
[----:B------:R-:W-:Y:S04]  /*47b0*/  STS.U16 [R56], R13 ;  /* 0x0000000d38007388 */ /* 0x000fe80000000400 */
        /* <DEDUP_REMOVED lines=34> */
.L_x_6696:
[----:B------:R-:W-:Y:S05]  /*49e0*/  BSYNC B0 ;  /* 0x0000000000007941 */ /* 0x000fea0003800000 */
.L_x_6695:
[----:B------:R-:W-:Y:S01]  /*49f0*/  MOV R3, R59 ;  /* 0x0000003b00037202 */ /* 0x000fe20000000f00 */
[----:B------:R-:W-:Y:S01]  /*4a00*/  IMAD R11, R21, c[0x0][0x300], RZ ;  /* 0x0000c000150b7a24 */ /* 0x000fe200078e02ff */
[----:B------:R-:W-:Y:S02]  /*4a10*/  IADD3 R10, P1, R18, c[0x0][0x340], RZ ;  /* 0x0000d000120a7a10 */ /* 0x000fe40007f3e0ff */
[-C--:B------:R-:W-:Y:S01]  /*4a20*/  ISETP.GE.AND P4, PT, R43, R14.reuse, PT ;  /* 0x0000000e2b00720c */ /* 0x080fe20003f86270 */
[----:B------:R-:W-:Y:S01]  /*4a30*/  IMAD.WIDE.U32 R2, R0, c[0x0][0x300], R2 ;  /* 0x0000c00000027a25 */ /* 0x000fe200078e0002 */
[-C--:B------:R-:W-:Y:S02]  /*4a40*/  ISETP.GE.AND P5, PT, R44, R14.reuse, PT ;  /* 0x0000000e2c00720c */ /* 0x080fe40003fa6270 */
[----:B------:R-:W-:Y:S01]  /*4a50*/  ISETP.GE.AND P6, PT, R45, R14, PT ;  /* 0x0000000e2d00720c */ /* 0x000fe20003fc6270 */
[----:B0-----:R-:W-:Y:S01]  /*4a60*/  IMAD R12, R0, c[0x0][0x304], R11 ;  /* 0x0000c100000c7a24 */ /* 0x001fe200078e020b */
[----:B------:R-:W-:-:S02]  /*4a70*/  IADD3 R64, P0, R64, R2, RZ ;  /* 0x0000000240407210 */ /* 0x000fc40007f1e0ff */
[----:B------:R-:W-:Y:S02]  /*4a80*/  IADD3.X R11, R46, c[0x0][0x344], RZ, P1, !PT ;  /* 0x0000d1002e0b7a10 */ /* 0x000fe40000ffe4ff */
[----:B------:R-:W-:Y:S02]  /*4a90*/  IADD3.X R3, R65, R12, R3, P0, !PT ;  /* 0x0000000c41037210 */ /* 0x000fe400007fe403 */
[----:B------:R-:W-:Y:S02]  /*4aa0*/  LEA R2, P2, R64, R10, 0x1 ;  /* 0x0000000a40027211 */ /* 0x000fe400078408ff */
[-C--:B------:R-:W-:Y:S02]  /*4ab0*/  ISETP.GE.AND P3, PT, R42, R14.reuse, PT ;  /* 0x0000000e2a00720c */ /* 0x080fe40003f66270 */
[----:B------:R-:W-:Y:S02]  /*4ac0*/  LEA.HI.X R3, R64, R11, R3, 0x1, P2 ;  /* 0x0000000b40037211 */ /* 0x000fe400010f0c03 */
[----:B------:R-:W-:-:S02]  /*4ad0*/  ISETP.GE.AND P0, PT, R39, R14, PT ;  /* 0x0000000e2700720c */ /* 0x000fc40003f06270 */
        /* <DEDUP_REMOVED lines=20> */
.L_x_6681:
        /* <DEDUP_REMOVED lines=24> */
.L_x_6699:
[----:B0-----:R-:W-:Y:S05]  /*4da0*/  BSYNC B0 ;  /* 0x0000000000007941 */ /* 0x001fea0003800000 */
.L_x_6698:
        /* <DEDUP_REMOVED lines=23> */
.L_x_6701:
[----:B------:R-:W1:Y:S02]  /*4f20*/  S2R R23, SR_TID.X ;  /* 0x0000000000177919 */ /* 0x000e640000002100 */
.L_x_6702:
[----:B0-----:R-:W-:Y:S05]  /*4f30*/  BSYNC B0 ;  /* 0x0000000000007941 */ /* 0x001fea0003800000 */
.L_x_6700:
        /* <DEDUP_REMOVED lines=18> */
[----:B------:R-:W-:Y:S01]  /*5060*/  IMAD.WIDE.U32 R2, R0, c[0x0][0x2c8], RZ ;  /* 0x0000b20000027a25 */ /* 0x000fe200078e00ff */
[----:B------:R-:W-:-:S03]  /*5070*/  IADD3 R39, R19, R21, RZ ;  /* 0x0000001513277210 */ /* 0x000fc60007ffe0ff */
[----:B------:R-:W-:-:S04]  /*5080*/  IMAD R9, R0, c[0x0][0x2cc], R9 ;  /* 0x0000b30000097a24 */ /* 0x000fc800078e0209 */
[----:B------:R-:W-:Y:S02]  /*5090*/  IMAD.IADD R31, R3, 0x1, R9 ;  /* 0x00000001031f7824 */ /* 0x000fe400078e0209 */
.L_x_6703:
[----:B0-----:R-:W0:Y:S01]  /*50a0*/  LDS R21, [R23.X4+0x14d8] ;  /* 0x0014d80017157984 */ /* 0x001e220000004800 */
[----:B-----5:R-:W-:Y:S01]  /*50b0*/  SHF.R.S32.HI R20, RZ, 0x1f, R23 ;  /* 0x0000001fff147819 */ /* 0x020fe20000011417 */
        /* <DEDUP_REMOVED lines=30> */
[----:B------:R-:W-:-:S03]  /*52a0*/  LEA R10, P0, R8, c[0x0][0x318], 0x2 ;  /* 0x0000c600080a7a11 */ /* 0x000fc600078010ff */
[----:B------:R-:W-:Y:S01]  /*52b0*/  IMAD.IADD R11, R9, 0x1, R33 ;  /* 0x00000001090b7824 */ /* 0x000fe200078e0221 */
[----:B--2---:R-:W-:Y:S02]  /*52c0*/  LEA R14, P1, R12, c[0x0][0x228], 0x2 ;  /* 0x00008a000c0e7a11 */ /* 0x004fe400078210ff */
[----:B------:R-:W-:Y:S02]  /*52d0*/  IADD3 R9, R13, R35, RZ ;  /* 0x000000230d097210 */ /* 0x000fe40007ffe0ff */
[----:B------:R-:W-:Y:S02]  /*52e0*/  LEA.HI.X R11, R8, c[0x0][0x31c], R11, 0x2, P0 ;  /* 0x0000c700080b7a11 */ /* 0x000fe400000f140b */
        /* <DEDUP_REMOVED lines=18> */
.L_x_6704:
        /* <DEDUP_REMOVED lines=15> */
.L_x_9101:


//--------------------- .text._Z25selective_scan_bwd_kernelI32Selective_Scan_bwd_kernel_traitsILi32ELi8ELb0ELb0ELb0ELb1ELb0EN3c104HalfEfEEv12SSMParamsBwd --------------------------
	.section	.text._Z25selective_scan_bwd_kernelI32Selective_Scan_bwd_kernel_traitsILi32ELi8ELb0ELb0ELb0ELb1ELb0EN3c104HalfEfEEv12SSMParamsBwd,"ax",@progbits
	.sectioninfo	@"SHI_REGISTERS=161"
	.align	128
        .global         _Z25selective_scan_bwd_kernelI32Selective_Scan_bwd_kernel_traitsILi32ELi8ELb0ELb0ELb0ELb1ELb0EN3c104HalfEfEEv12SSMParamsBwd
        .type           _Z25selective_scan_bwd_kernelI32Selective_Scan_bwd_kernel_traitsILi32ELi8ELb0ELb0ELb0ELb1ELb0EN3c104HalfEfEEv12SSMParamsBwd,@function
        .size           _Z25selective_scan_bwd_kernelI32Selective_Scan_bwd_kernel_traitsILi32ELi8ELb0ELb0ELb0ELb1ELb0EN3c104HalfEfEEv12SSMParamsBwd,(.L_x_9102 - _Z25selective_scan_bwd_kernelI32Selective_Scan_bwd_kernel_traitsILi32ELi8ELb0ELb0ELb0ELb1ELb0EN3c104HalfEfEEv12SSMParamsBwd)
        .other          _Z25selective_scan_bwd_kernelI32Selective_Scan_bwd_kernel_traitsILi32ELi8ELb0ELb0ELb0ELb1ELb0EN3c104HalfEfEEv12SSMParamsBwd,@"STO_CUDA_ENTRY STV_DEFAULT"
_Z25selective_scan_bwd_kernelI32Selective_Scan_bwd_kernel_traitsILi32ELi8ELb0ELb0ELb0ELb1ELb0EN3c104HalfEfEEv12SSMParamsBwd:
.text._Z25selective_scan_bwd_kernelI32Selective_Scan_bwd_kernel_traitsILi32ELi8ELb0ELb0ELb0ELb1ELb0EN3c104HalfEfEEv12SSMParamsBwd:
        /* <DEDUP_REMOVED lines=12> */
[----:B------:R-:W-:Y:S01]  /*00c0*/  @P0 LEA.HI.X R9, R71, c[0x0][0x23c], R70, 0x2, P2 ;  /* 0x00008f0047090a11 */ /* 0x000fe200010f1446 */
[----:B------:R-:W-:Y:S01]  /*00d0*/  IMAD.WIDE.U32 R4, R67, c[0x0][0x1e0], RZ ;  /* 0x0000780043047a25 */ /* 0x000fe200078e00ff */
[----:B------:R-:W-:-:S03]  /*00e0*/  @P1 LEA R10, P3, R71, c[0x0][0x250], 0x2 ;  /* 0x00009400470a1a11 */ /* 0x000fc600078610ff */
[C---:B------:R-:W-:Y:S01]  /*00f0*/  IMAD R12, R66.reuse, c[0x0][0x1e0], RZ ;  /* 0x00007800420c7a24 */ /* 0x040fe200078e02ff */
[----:B------:R0:W5:Y:S01]  /*0100*/  @P0 LDG.E R69, [R8.64] ;  /* 0x0000000608450981 */ /* 0x000162000c1e1900 */
[----:B------:R-:W-:Y:S01]  /*0110*/  @P1 LEA.HI.X R11, R71, c[0x0][0x254], R70, 0x2, P3 ;  /* 0x00009500470b1a11 */ /* 0x000fe200018f1446 */
[C---:B------:R-:W-:Y:S02]  /*0120*/  IMAD R0, R66.reuse, c[0x0][0x1d0], RZ ;  /* 0x0000740042007a24 */ /* 0x040fe400078e02ff */
[----:B------:R-:W-:Y:S02]  /*0130*/  IMAD R14, R66, c[0x0][0x278], RZ ;  /* 0x00009e00420e7a24 */ /* 0x000fe400078e02ff */
[----:B------:R1:W5:Y:S01]  /*0140*/  @P1 LDG.E R68, [R10.64] ;  /* 0x000000060a441981 */ /* 0x000362000c1e1900 */
[----:B0-----:R-:W-:Y:S01]  /*0150*/  IMAD R9, R67, c[0x0][0x1e4], R12 ;  /* 0x0000790043097a24 */ /* 0x001fe200078e020c */
[----:B------:R-:W-:-:S04]  /*0160*/  MOV R12, c[0x0][0x174] ;  /* 0x00005d00000c7a02 */ /* 0x000fc80000000f00 */
[----:B------:R-:W-:Y:S01]  /*0170*/  IADD3 R5, R5, R9, RZ ;  /* 0x0000000905057210 */ /* 0x000fe20007ffe0ff */
[----:B------:R-:W-:Y:S01]  /*0180*/  IMAD.WIDE.U32 R2, R67, c[0x0][0x1d0], RZ ;  /* 0x0000740043027a25 */ /* 0x000fe200078e00ff */
[----:B------:R-:W-:-:S03]  /*0190*/  LEA R9, R12, 0xffffff00, 0x8 ;  /* 0xffffff000c097811 */ /* 0x000fc600078e40ff */
[C---:B------:R-:W-:Y:S02]  /*01a0*/  IMAD R13, R67.reuse, c[0x0][0x1d4], R0 ;  /* 0x00007500430d7a24 */ /* 0x040fe400078e0200 */
[----:B------:R-:W-:-:S04]  /*01b0*/  IMAD.WIDE.U32 R6, R67, c[0x0][0x278], RZ ;  /* 0x00009e0043067a25 */ /* 0x000fc800078e00ff */
[----:B-1----:R-:W-:Y:S02]  /*01c0*/  IMAD R11, R67, c[0x0][0x27c], R14 ;  /* 0x00009f00430b7a24 */ /* 0x002fe400078e020e */
[C---:B------:R-:W-:Y:S02]  /*01d0*/  IMAD R8, R70.reuse, c[0x0][0x1e8], RZ ;  /* 0x00007a0046087a24 */ /* 0x040fe400078e02ff */
[----:B------:R-:W-:Y:S01]  /*01e0*/  IMAD.WIDE.U32 R4, R71, c[0x0][0x1e8], R4 ;  /* 0x00007a0047047a25 */ /* 0x000fe200078e0004 */
[----:B------:R-:W-:Y:S02]  /*01f0*/  IADD3 R3, R3, R13, RZ ;  /* 0x0000000d03037210 */ /* 0x000fe40007ffe0ff */
[----:B------:R-:W-:Y:S01]  /*0200*/  IADD3 R7, R7, R11, RZ ;  /* 0x0000000b07077210 */ /* 0x000fe20007ffe0ff */
[----:B------:R-:W-:Y:S01]  /*0210*/  IMAD R8, R71, c[0x0][0x1ec], R8 ;  /* 0x00007b0047087a24 */ /* 0x000fe200078e0208 */
[----:B------:R-:W-:Y:S02]  /*0220*/  SHF.R.S32.HI R11, RZ, 0x1f, R9 ;  /* 0x0000001fff0b7819 */ /* 0x000fe40000011409 */
[----:B------:R-:W-:Y:S01]  /*0230*/  IADD3 R57, P1, R9, R4, RZ ;  /* 0x0000000409397210 */ /* 0x000fe20007f3e0ff */
[----:B------:R-:W-:-:S02]  /*0240*/  IMAD R0, R70, c[0x0][0x1d8], RZ ;  /* 0x0000760046007a24 */ /* 0x000fc400078e02ff */
[----:B------:R-:W-:Y:S01]  /*0250*/  IMAD.WIDE.U32 R2, R71, c[0x0][0x1d8], R2 ;  /* 0x0000760047027a25 */ /* 0x000fe200078e0002 */
[----:B------:R-:W-:Y:S02]  /*0260*/  IADD3.X R4, R11, R5, R8, P1, !PT ;  /* 0x000000050b047210 */ /* 0x000fe40000ffe408 */
[----:B------:R-:W-:Y:S01]  /*0270*/  LEA R56, P1, R57, c[0x0][0x248], 0x1 ;  /* 0x0000920039387a11 */ /* 0x000fe200078208ff */
[----:B------:R-:W-:Y:S01]  /*0280*/  IMAD R0, R71, c[0x0][0x1dc], R0 ;  /* 0x0000770047007a24 */ /* 0x000fe200078e0200 */
[----:B------:R-:W-:Y:S01]  /*0290*/  IADD3 R59, P0, R9, R2, RZ ;  /* 0x00000002093b7210 */ /* 0x000fe20007f1e0ff */
[----:B------:R-:W-:Y:S01]  /*02a0*/  IMAD R10, R70, c[0x0][0x280], RZ ;  /* 0x0000a000460a7a24 */ /* 0x000fe200078e02ff */
[----:B------:R-:W-:Y:S01]  /*02b0*/  LEA.HI.X R57, R57, c[0x0][0x24c], R4, 0x1, P1 ;  /* 0x0000930039397a11 */ /* 0x000fe200008f0c04 */
[----:B------:R-:W-:Y:S01]  /*02c0*/  IMAD.WIDE.U32 R6, R71, c[0x0][0x280], R6 ;  /* 0x0000a00047067a25 */ /* 0x000fe200078e0006 */
[----:B------:R-:W-:Y:S02]  /*02d0*/  ISETP.NE.U32.AND P1, PT, RZ, c[0x0][0x260], PT ;  /* 0x00009800ff007a0c */ /* 0x000fe40003f25070 */
[----:B------:R-:W-:Y:S01]  /*02e0*/  IADD3.X R2, R11, R3, R0, P0, !PT ;  /* 0x000000030b027210 */ /* 0x000fe200007fe400 */
[----:B------:R-:W-:Y:S01]  /*02f0*/  IMAD R10, R71, c[0x0][0x284], R10 ;  /* 0x0000a100470a7a24 */ /* 0x000fe200078e020a */
[----:B------:R-:W-:-:S02]  /*0300*/  IADD3 R9, P2, R9, R6, RZ ;  /* 0x0000000609097210 */ /* 0x000fc40007f5e0ff */
[----:B------:R-:W-:Y:S02]  /*0310*/  LEA R58, P0, R59, c[0x0][0x240], 0x1 ;  /* 0x000090003b3a7a11 */ /* 0x000fe400078008ff */
[----:B------:R-:W-:Y:S02]  /*0320*/  ISETP.NE.AND.EX P1, PT, RZ, c[0x0][0x264], PT, P1 ;  /* 0x00009900ff007a0c */ /* 0x000fe40003f25310 */
[----:B------:R-:W-:Y:S02]  /*0330*/  IADD3.X R6, R11, R7, R10, P2, !PT ;  /* 0x000000070b067210 */ /* 0x000fe400017fe40a */
[----:B------:R-:W-:Y:S02]  /*0340*/  LEA.HI.X R59, R59, c[0x0][0x244], R2, 0x1, P0 ;  /* 0x000091003b3b7a11 */ /* 0x000fe400000f0c02 */
[----:B------:R-:W-:Y:S02]  /*0350*/  ISETP.NE.U32.AND P0, PT, RZ, c[0x0][0x328], PT ;  /* 0x0000ca00ff007a0c */ /* 0x000fe40003f05070 */
[----:B------:R-:W-:-:S02]  /*0360*/  ISETP.NE.U32.AND P2, PT, RZ, c[0x0][0x348], PT ;  /* 0x0000d200ff007a0c */ /* 0x000fc40003f45070 */
[----:B------:R-:W-:Y:S02]  /*0370*/  ISETP.NE.AND.EX P0, PT, RZ, c[0x0][0x32c], PT, P0 ;  /* 0x0000cb00ff007a0c */ /* 0x000fe40003f05300 */
[----:B------:R-:W-:Y:S02]  /*0380*/  ISETP.NE.AND.EX P2, PT, RZ, c[0x0][0x34c], PT, P2 ;  /* 0x0000d300ff007a0c */ /* 0x000fe40003f45320 */
[----:B------:R-:W-:Y:S01]  /*0390*/  ISETP.GE.AND P3, PT, R12, 0x1, PT ;  /* 0x000000010c00780c */ /* 0x000fe20003f66270 */
[----:B------:R-:W-:Y:S01]  /*03a0*/  @P1 IMAD R0, R67, c[0x0][0x164], R71 ;  /* 0x0000590043001a24 */ /* 0x000fe200078e0247 */
[----:B------:R-:W-:Y:S01]  /*03b0*/  LEA R54, P4, R9, c[0x0][0x308], 0x1 ;  /* 0x0000c20009367a11 */ /* 0x000fe200078808ff */
[----:B------:R-:W-:Y:S02]  /*03c0*/  IMAD R2, R70, c[0x0][0x1b8], RZ ;  /* 0x00006e0046027a24 */ /* 0x000fe400078e02ff */
[----:B------:R-:W-:Y:S02]  /*03d0*/  @P1 IMAD R0, R0, c[0x0][0x174], RZ ;  /* 0x00005d0000001a24 */ /* 0x000fe400078e02ff */
[----:B------:R-:W-:-:S02]  /*03e0*/  IMAD R8, R70, c[0x0][0x2a8], RZ ;  /* 0x0000aa0046087a24 */ /* 0x000fc400078e02ff */
[----:B------:R-:W-:Y:S01]  /*03f0*/  IMAD R16, R70, c[0x0][0x288], RZ ;  /* 0x0000a20046107a24 */ /* 0x000fe200078e02ff */
[----:B------:R-:W-:Y:S01]  /*0400*/  LEA.HI.X R55, R9, c[0x0][0x30c], R6, 0x1, P4 ;  /* 0x0000c30009377a11 */ /* 0x000fe200020f0c06 */
[----:B------:R-:W-:Y:S01]  /*0410*/  CS2R R4, SRZ ;  /* 0x0000000000047805 */ /* 0x000fe2000001ff00 */
[----:B------:R-:W-:Y:S01]  /*0420*/  CS2R R6, SRZ ;  /* 0x0000000000067805 */ /* 0x000fe2000001ff00 */
[----:B------:R-:W-:Y:S01]  /*0430*/  @P1 MOV R9, 0x8 ;  /* 0x0000000800091802 */ /* 0x000fe20000000f00 */
[C---:B------:R-:W-:Y:S01]  /*0440*/  IMAD.WIDE.U32 R14, R71.reuse, c[0x0][0x1b8], RZ ;  /* 0x00006e00470e7a25 */ /* 0x040fe200078e00ff */
[C---:B------:R-:W-:Y:S02]  /*0450*/  @P0 LEA R6, P4, R71.reuse, c[0x0][0x328], 0x2 ;  /* 0x0000ca0047060a11 */ /* 0x040fe400078810ff */
[C---:B------:R-:W-:Y:S01]  /*0460*/  @P2 LEA R4, P5, R71.reuse, c[0x0][0x348], 0x2 ;  /* 0x0000d20047042a11 */ /* 0x040fe200078a10ff */
[----:B------:R-:W-:Y:S01]  /*0470*/  IMAD.WIDE.U32 R12, R71, c[0x0][0x2a8], RZ ;  /* 0x0000aa00470c7a25 */ /* 0x000fe200078e00ff */
[----:B------:R-:W-:-:S03]  /*0480*/  HFMA2.MMA R64, -RZ, RZ, 0, 0 ;  /* 0x00000000ff407435 */ /* 0x000fc600000001ff */
[----:B------:R-:W-:-:S04]  /*0490*/  IMAD.WIDE.U32 R10, R71, c[0x0][0x288], RZ ;  /* 0x0000a200470a7a25 */ /* 0x000fc800078e00ff */
[----:B------:R-:W-:Y:S02]  /*04a0*/  @P1 IMAD R0, R0, c[0x0][0x16c], RZ ;  /* 0x00005b0000001a24 */ /* 0x000fe400078e02ff */
[C---:B------:R-:W-:Y:S02]  /*04b0*/  IMAD R65, R71.reuse, c[0x0][0x1bc], R2 ;  /* 0x00006f0047417a24 */ /* 0x040fe400078e0202 */
[C---:B------:R-:W-:Y:S02]  /*04c0*/  IMAD R63, R71.reuse, c[0x0][0x2ac], R8 ;  /* 0x0000ab00473f7a24 */ /* 0x040fe400078e0208 */
[C---:B------:R-:W-:Y:S01]  /*04d0*/  IMAD R61, R71.reuse, c[0x0][0x28c], R16 ;  /* 0x0000a300473d7a24 */ /* 0x040fe200078e0210 */
[----:B------:R-:W-:Y:S01]  /*04e0*/  MOV R62, RZ ;  /* 0x000000ff003e7202 */ /* 0x000fe20000000f00 */
[----:B------:R-:W-:Y:S01]  /*04f0*/  @P1 IMAD.WIDE R8, R0, R9, c[0x0][0x260] ;  /* 0x0000980000081625 */ /* 0x000fe200078e0209 */
[C-C-:B------:R-:W-:Y:S01]  /*0500*/  @P0 LEA.HI.X R7, R71.reuse, c[0x0][0x32c], R70.reuse, 0x2, P4 ;  /* 0x0000cb0047070a11 */ /* 0x140fe200020f1446 */
[----:B------:R-:W-:Y:S01]  /*0510*/  @!P1 CS2R R8, SRZ ;  /* 0x0000000000089805 */ /* 0x000fe2000001ff00 */
[----:B------:R-:W-:-:S02]  /*0520*/  @P2 LEA.HI.X R5, R71, c[0x0][0x34c], R70, 0x2, P5 ;  /* 0x0000d30047052a11 */ /* 0x000fc400028f1446 */
[----:B------:R-:W-:Y:S02]  /*0530*/  IADD3 R65, R15, R65, RZ ;  /* 0x000000410f417210 */ /* 0x000fe40007ffe0ff */
[----:B------:R-:W-:Y:S02]  /*0540*/  IADD3 R63, R13, R63, RZ ;  /* 0x0000003f0d3f7210 */ /* 0x000fe40007ffe0ff */
[----:B------:R-:W-:Y:S01]  /*0550*/  IADD3 R61, R11, R61, RZ ;  /* 0x0000003d0b3d7210 */ /* 0x000fe20007ffe0ff */
[----:B------:R-:W-:Y:S05]  /*0560*/  @!P3 BRA `(.L_x_6705) ;  /* 0x000047700000b947 */ /* 0x000fea0003800000 */
[----:B------:R-:W0:Y:S01]  /*0570*/  S2R R60, SR_TID.X ;  /* 0x00000000003c7919 */ /* 0x000e220000002100 */
[----:B------:R-:W-:Y:S02]  /*0580*/  LEA R51, P0, R14, c[0x0][0x230], 0x2 ;  /* 0x00008c000e337a11 */ /* 0x000fe400078010ff */
[----:B------:R-:W-:Y:S01]  /*0590*/  MOV R52, c[0x0][0x174] ;  /* 0x00005d0000347a02 */ /* 0x000fe20000000f00 */
[----:B------:R-:W1:Y:S01]  /*05a0*/  S2R R53, SR_LANEID ;  /* 0x0000000000357919 */ /* 0x000e620000000000 */
[----:B------:R-:W-:-:S02]  /*05b0*/  MOV R62, RZ ;  /* 0x000000ff003e7202 */ /* 0x000fc40000000f00 */
[----:B------:R-:W-:Y:S02]  /*05c0*/  MOV R50, RZ ;  /* 0x000000ff00327202 */ /* 0x000fe40000000f00 */
[----:B------:R-:W-:Y:S02]  /*05d0*/  MOV R64, RZ ;  /* 0x000000ff00407202 */ /* 0x000fe40000000f00 */
        /* <DEDUP_REMOVED lines=13> */
.L_x_6732:
[----:B------:R-:W-:Y:S01]  /*06b0*/  BAR.SYNC.DEFER_BLOCKING 0x0 ;  /* 0x0000000000007b1d */ /* 0x000fe20000010000 */
[----:B------:R-:W-:Y:S02]  /*06c0*/  LEA R39, R52, 0xffffff00, 0x8 ;  /* 0xffffff0034277811 */ /* 0x000fe400078e40ff */
[----:B-1----:R-:W-:Y:S02]  /*06d0*/  SHF.L.U32 R37, R49, 0x1, RZ ;  /* 0x0000000131257819 */ /* 0x002fe400000006ff */
[----:B------:R-:W-:Y:S02]  /*06e0*/  IADD3 R16, -R39, c[0x0][0x168], RZ ;  /* 0x00005a0027107a10 */ /* 0x000fe40007ffe1ff */
[C---:B------:R-:W-:Y:S02]  /*06f0*/  SHF.L.U64.HI R38, R49.reuse, 0x1, R48 ;  /* 0x0000000131267819 */ /* 0x040fe40000010230 */
[----:B------:R-:W-:-:S02]  /*0700*/  ISETP.GE.AND P0, PT, R49, R16, PT ;  /* 0x000000103100720c */ /* 0x000fc40003f06270 */
[-C--:B------:R-:W-:Y:S02]  /*0710*/  ISETP.GE.AND P1, PT, R46, R16.reuse, PT ;  /* 0x000000102e00720c */ /* 0x080fe40003f26270 */
[----:B------:R-:W-:Y:S02]  /*0720*/  ISETP.GE.AND P2, PT, R45, R16, PT ;  /* 0x000000102d00720c */ /* 0x000fe40003f46270 */
[----:B------:R-:W-:Y:S02]  /*0730*/  IADD3 R2, P3, R58, R37, RZ ;  /* 0x000000253a027210 */ /* 0x000fe40007f7e0ff */
[----:B------:R-:W-:Y:S02]  /*0740*/  PRMT R17, RZ, 0x7610, R17 ;  /* 0x00007610ff117816 */ /* 0x000fe40000000011 */
[----:B------:R-:W-:Y:S02]  /*0750*/  IADD3.X R3, R59, R38, RZ, P3, !PT ;  /* 0x000000263b037210 */ /* 0x000fe40001ffe4ff */
[----:B------:R-:W-:-:S02]  /*0760*/  PRMT R0, RZ, 0x7610, R0 ;  /* 0x00007610ff007816 */ /* 0x000fc40000000000 */
[----:B0-----:R-:W-:Y:S01]  /*0770*/  PRMT R19, RZ, 0x7610, R19 ;  /* 0x00007610ff137816 */ /* 0x001fe20000000013 */
        /* <DEDUP_REMOVED lines=24> */
[----:B------:R-:W-:-:S02]  /*0900*/  SHF.L.U32 R35, R22, 0x1, RZ ;  /* 0x0000000116237819 */ /* 0x000fc400000006ff */
[C---:B0-----:R-:W-:Y:S02]  /*0910*/  IADD3 R2, R53.reuse, 0x60, RZ ;  /* 0x0000006035027810 */ /* 0x041fe40007ffe0ff */
[----:B------:R-:W-:Y:S02]  /*0920*/  SHF.L.U32 R34, R24, 0x1, RZ ;  /* 0x0000000118227819 */ /* 0x000fe400000006ff */
[C---:B------:R-:W-:Y:S02]  /*0930*/  IADD3 R22, R53.reuse, 0x80, RZ ;  /* 0x0000008035167810 */ /* 0x040fe40007ffe0ff */
[C---:B------:R-:W-:Y:S02]  /*0940*/  IADD3 R28, R53.reuse, 0xe0, RZ ;  /* 0x000000e0351c7810 */ /* 0x040fe40007ffe0ff */
[C---:B------:R-:W-:Y:S02]  /*0950*/  IADD3 R24, R53.reuse, 0xa0, RZ ;  /* 0x000000a035187810 */ /* 0x040fe40007ffe0ff */
[----:B------:R-:W-:-:S02]  /*0960*/  IADD3 R26, R53, 0xc0, RZ ;  /* 0x000000c0351a7810 */ /* 0x000fc40007ffe0ff */
[-C--:B------:R-:W-:Y:S02]  /*0970*/  LEA.HI.SX32 R2, R2, R53.reuse, 0x1b ;  /* 0x0000003502027211 */ /* 0x080fe400078fdaff */
[-C--:B------:R-:W-:Y:S02]  /*0980*/  LEA.HI.SX32 R22, R22, R53.reuse, 0x1b ;  /* 0x0000003516167211 */ /* 0x080fe400078fdaff */
[-C--:B------:R-:W-:Y:S02]  /*0990*/  LEA.HI.SX32 R28, R28, R53.reuse, 0x1b ;  /* 0x000000351c1c7211 */ /* 0x080fe400078fdaff */
[-C--:B------:R-:W-:Y:S02]  /*09a0*/  LEA.HI.SX32 R24, R24, R53.reuse, 0x1b ;  /* 0x0000003518187211 */ /* 0x080fe400078fdaff */
[----:B------:R-:W-:Y:S02]  /*09b0*/  LEA.HI.SX32 R26, R26, R53, 0x1b ;  /* 0x000000351a1a7211 */ /* 0x000fe400078fdaff */
[----:B------:R-:W-:-:S02]  /*09c0*/  SHF.L.U32 R33, R2, 0x1, RZ ;  /* 0x0000000102217819 */ /* 0x000fc400000006ff */
[----:B------:R-:W-:Y:S02]  /*09d0*/  SHF.L.U32 R32, R22, 0x1, RZ ;  /* 0x0000000116207819 */ /* 0x000fe400000006ff */
[----:B------:R-:W-:Y:S02]  /*09e0*/  SHF.L.U32 R29, R28, 0x1, RZ ;  /* 0x000000011c1d7819 */ /* 0x000fe400000006ff */
[----:B------:R-:W-:Y:S02]  /*09f0*/  SHF.L.U32 R31, R24, 0x1, RZ ;  /* 0x00000001181f7819 */ /* 0x000fe400000006ff */
[----:B------:R-:W-:Y:S02]  /*0a00*/  SHF.L.U32 R30, R26, 0x1, RZ ;  /* 0x000000011a1e7819 */ /* 0x000fe400000006ff */
[----:B------:R-:W-:Y:S02]  /*0a10*/  IADD3 R78, -R39, c[0x0][0x168], RZ ;  /* 0x00005a00274e7a10 */ /* 0x000fe40007ffe1ff */
[----:B------:R-:W-:-:S02]  /*0a20*/  IADD3 R2, P3, R56, R37, RZ ;  /* 0x0000002538027210 */ /* 0x000fc40007f7e0ff */
[-C--:B------:R-:W-:Y:S02]  /*0a30*/  ISETP.GE.AND P6, PT, R49, R78.reuse, PT ;  /* 0x0000004e3100720c */ /* 0x080fe40003fc6270 */
[----:B------:R-:W-:Y:S02]  /*0a40*/  ISETP.GE.AND P0, PT, R46, R78, PT ;  /* 0x0000004e2e00720c */ /* 0x000fe40003f06270 */
[----:B------:R-:W-:Y:S02]  /*0a50*/  IADD3.X R3, R57, R38, RZ, P3, !PT ;  /* 0x0000002639037210 */ /* 0x000fe40001ffe4ff */
        /* <DEDUP_REMOVED lines=15> */
[----:B------:R0:W-:Y:S01]  /*0b50*/  STS.U16 [R33+0xc0], R16 ;  /* 0x0000c01021007388 */ /* 0x0001e20000000400 */
[----:B------:R-:W-:-:S03]  /*0b60*/  SHF.L.U32 R28, R28, 0x1, RZ ;  /* 0x000000011c1c7819 */ /* 0x000fc600000006ff */
[----:B------:R1:W-:Y:S04]  /*0b70*/  STS.U16 [R32+0x100], R21 ;  /* 0x0001001520007388 */ /* 0x0003e80000000400 */
[----:B------:R2:W-:Y:S01]  /*0b80*/  STS.U16 [R31+0x140], R18 ;  /* 0x000140121f007388 */ /* 0x0005e20000000400 */
[----:B0-----:R-:W-:-:S03]  /*0b90*/  IADD3 R16, P5, R54, R37, RZ ;  /* 0x0000002536107210 */ /* 0x001fc60007fbe0ff */
[----:B------:R-:W-:Y:S01]  /*0ba0*/  STS.U16 [R30+0x180], R23 ;  /* 0x000180171e007388 */ /* 0x000fe20000000400 */
[----:B------:R-:W-:-:S03]  /*0bb0*/  IADD3.X R17, R55, R38, RZ, P5, !PT ;  /* 0x0000002637117210 */ /* 0x000fc60002ffe4ff */
[----:B------:R-:W-:Y:S01]  /*0bc0*/  STS.U16 [R29+0x1c0], R20 ;  /* 0x0001c0141d007388 */ /* 0x000fe20000000400 */
[----:B------:R-:W-:-:S06]  /*0bd0*/  NOP ;  /* 0x0000000000007918 */ /* 0x000fcc0000000000 */
[----:B------:R-:W0:Y:S01]  /*0be0*/  LDS.U16 R137, [R28] ;  /* 0x000000001c897984 */ /* 0x000e220000000400 */
[----:B------:R-:W-:Y:S02]  /*0bf0*/  ISETP.GE.AND P5, PT, R41, R78, PT ;  /* 0x0000004e2900720c */ /* 0x000fe40003fa6270 */
[----:B-1----:R-:W-:Y:S01]  /*0c00*/  PRMT R21, RZ, 0x7610, R21 ;  /* 0x00007610ff157816 */ /* 0x002fe20000000015 */
[----:B------:R-:W-:Y:S01]  /*0c10*/  LDS.U16 R27, [R28+0x2] ;  /* 0x000002001c1b7984 */ /* 0x000fe20000000400 */
[----:B--2---:R-:W-:-:S03]  /*0c20*/  PRMT R18, RZ, 0x7610, R18 ;  /* 0x00007610ff127816 */ /* 0x004fc60000000012 */
[----:B------:R-:W-:Y:S04]  /*0c30*/  LDS.U16 R26, [R28+0x4] ;  /* 0x000004001c1a7984 */ /* 0x000fe80000000400 */
[----:B------:R-:W-:Y:S04]  /*0c40*/  LDS.U16 R25, [R28+0x6] ;  /* 0x000006001c197984 */ /* 0x000fe80000000400 */
[----:B------:R-:W-:Y:S04]  /*0c50*/  LDS.U16 R24, [R28+0x8] ;  /* 0x000008001c187984 */ /* 0x000fe80000000400 */
[----:B------:R-:W-:Y:S04]  /*0c60*/  LDS.U16 R23, [R28+0xa] ;  /* 0x00000a001c177984 */ /* 0x000fe80000000400 */
[----:B------:R-:W-:Y:S04]  /*0c70*/  LDS.U16 R22, [R28+0xc] ;  /* 0x00000c001c167984 */ /* 0x000fe80000000400 */
[----:B------:R-:W-:Y:S04]  /*0c80*/  LDS.U16 R0, [R28+0xe] ;  /* 0x00000e001c007984 */ /* 0x000fe80000000400 */
[----:B------:R-:W-:Y:S06]  /*0c90*/  BAR.SYNC.DEFER_BLOCKING 0x0 ;  /* 0x0000000000007b1d */ /* 0x000fec0000010000 */
[----:B------:R-:W2:Y:S01]  /*0ca0*/  @!P6 LDG.E.U16 R19, [R2.64] ;  /* 0x000000060213e981 */ /* 0x000ea2000c1e1500 */
[----:B------:R-:W-:-:S03]  /*0cb0*/  ISETP.GE.AND P6, PT, R40, R78, PT ;  /* 0x0000004e2800720c */ /* 0x000fc60003fc6270 */
[----:B------:R-:W3:Y:S01]  /*0cc0*/  @!P0 LDG.E.U16 R72, [R2.64+0x40] ;  /* 0x0000400602488981 */ /* 0x000ee2000c1e1500 */
[----:B------:R-:W-:-:S03]  /*0cd0*/  P2R R79, PR, RZ, 0x1 ;  /* 0x00000001ff4f7803 */ /* 0x000fc60000000000 */
[----:B------:R-:W4:Y:S04]  /*0ce0*/  @!P1 LDG.E.U16 R73, [R2.64+0x80] ;  /* 0x0000800602499981 */ /* 0x000f28000c1e1500 */
[----:B------:R-:W4:Y:S04]  /*0cf0*/  @!P2 LDG.E.U16 R74, [R2.64+0xc0] ;  /* 0x0000c006024aa981 */ /* 0x000f28000c1e1500 */
[----:B------:R-:W4:Y:S04]  /*0d00*/  @!P3 LDG.E.U16 R75, [R2.64+0x100] ;  /* 0x00010006024bb981 */ /* 0x000f28000c1e1500 */
[----:B------:R-:W4:Y:S04]  /*0d10*/  @!P4 LDG.E.U16 R76, [R2.64+0x140] ;  /* 0x00014006024cc981 */ /* 0x000f28000c1e1500 */
[----:B------:R-:W4:Y:S04]  /*0d20*/  @!P5 LDG.E.U16 R21, [R2.64+0x180] ;  /* 0x000180060215d981 */ /* 0x000f28000c1e1500 */
[----:B------:R-:W4:Y:S01]  /*0d30*/  @!P6 LDG.E.U16 R18, [R2.64+0x1c0] ;  /* 0x0001c0060212e981 */ /* 0x000f22000c1e1500 */
[----:B------:R-:W-:-:S02]  /*0d40*/  ISETP.GE.AND P0, PT, R49, R78, PT ;  /* 0x0000004e3100720c */ /* 0x000fc40003f06270 */
        /* <DEDUP_REMOVED lines=21> */
[----:B------:R-:W0:Y:S04]  /*0ea0*/  LDS.U16 R76, [R28+0xc] ;  /* 0x00000c001c4c7984 */ /* 0x000e280000000400 */
[----:B------:R-:W0:Y:S04]  /*0eb0*/  LDS.U16 R21, [R28+0xe] ;  /* 0x00000e001c157984 */ /* 0x000e280000000400 */
        /* <DEDUP_REMOVED lines=13> */
[----:B--2---:R-:W-:Y:S02]  /*0f90*/  HADD2.F32 R19, -RZ, R19.H0_H0 ;  /* 0x20000013ff137230 */ /* 0x004fe40000004100 */
[----:B---3--:R-:W-:Y:S02]  /*0fa0*/  HADD2.F32 R73, -RZ, R73.H0_H0 ;  /* 0x20000049ff497230 */ /* 0x008fe40000004100 */
[----:B------:R-:W-:Y:S02]  /*0fb0*/  HADD2.F32 R75, -RZ, R75.H0_H0 ;  /* 0x2000004bff4b7230 */ /* 0x000fe40000004100 */
[----:B------:R-:W-:Y:S01]  /*0fc0*/  HADD2.F32 R87, -RZ, R76.H0_H0 ;  /* 0x2000004cff577230 */ /* 0x000fe20000004100 */
[----:B------:R-:W-:Y:S01]  /*0fd0*/  BSSY B0, `(.L_x_6706) ;  /* 0x0000058000007945 */ /* 0x000fe20003800000 */
[----:B------:R-:W-:Y:S01]  /*0fe0*/  HADD2.F32 R21, -RZ, R21.H0_H0 ;  /* 0x20000015ff157230 */ /* 0x000fe20000004100 */
[----:B----4-:R-:W-:Y:S04]  /*0ff0*/  STS.U16 [R36], R77 ;  /* 0x0000004d24007388 */ /* 0x010fe80000000400 */
        /* <DEDUP_REMOVED lines=12> */
[----:B------:R-:W4:Y:S01]  /*10c0*/  LDS.U16 R84, [R28+0x8] ;  /* 0x000008001c547984 */ /* 0x000f220000000400 */
[----:B0-----:R-:W-:-:S03]  /*10d0*/  HADD2.F32 R18, -RZ, R27.H0_H0 ;  /* 0x2000001bff127230 */ /* 0x001fc60000004100 */
[----:B------:R-:W0:Y:S01]  /*10e0*/  LDS.U16 R16, [R28+0xa] ;  /* 0x00000a001c107984 */ /* 0x000e220000000400 */
[----:B-1----:R-:W-:Y:S02]  /*10f0*/  HADD2.F32 R83, -RZ, R83.H0_H0 ;  /* 0x20000053ff537230 */ /* 0x002fe40000004100 */
[----:B--2---:R-:W-:-:S03]  /*1100*/  HADD2.F32 R90, -RZ, R90.H0_H0 ;  /* 0x2000005aff5a7230 */ /* 0x004fc60000004100 */
[----:B------:R-:W-:Y:S01]  /*1110*/  FFMA.FTZ R17, R83, R17, R64 ;  /* 0x0000001153117223 */ /* 0x000fe20000010040 */
[----:B------:R-:W-:Y:S02]  /*1120*/  HADD2.F32 R64, -RZ, R26.H0_H0 ;  /* 0x2000001aff407230 */ /* 0x000fe40000004100 */
[----:B---3--:R-:W-:Y:S01]  /*1130*/  HADD2.F32 R88, -RZ, R88.H0_H0 ;  /* 0x20000058ff587230 */ /* 0x008fe20000004100 */
[----:B------:R-:W-:Y:S02]  /*1140*/  FFMA.FTZ R77, R90, R18, R17 ;  /* 0x000000125a4d7223 */ /* 0x000fe40000010011 */
[----:B------:R-:W1:Y:S01]  /*1150*/  LDS.U16 R17, [R28+0xc] ;  /* 0x00000c001c117984 */ /* 0x000e620000000400 */
[----:B----4-:R-:W-:Y:S01]  /*1160*/  HADD2.F32 R86, -RZ, R86.H0_H0 ;  /* 0x20000056ff567230 */ /* 0x010fe20000004100 */
[----:B------:R-:W-:Y:S01]  /*1170*/  FFMA.FTZ R77, R88, R64, R77 ;  /* 0x00000040584d7223 */ /* 0x000fe2000001004d */
[----:B------:R-:W-:Y:S01]  /*1180*/  HADD2.F32 R64, -RZ, R25.H0_H0 ;  /* 0x20000019ff407230 */ /* 0x000fe20000004100 */
[----:B------:R2:W3:Y:S01]  /*1190*/  LDS.U16 R18, [R28+0xe] ;  /* 0x00000e001c127984 */ /* 0x0004e20000000400 */
[----:B------:R-:W-:-:S02]  /*11a0*/  HADD2.F32 R78, -RZ, R24.H0_H0 ;  /* 0x20000018ff4e7230 */ /* 0x000fc40000004100 */
[----:B------:R-:W-:Y:S01]  /*11b0*/  HADD2.F32 R84, -RZ, R84.H0_H0 ;  /* 0x20000054ff547230 */ /* 0x000fe20000004100 */
[----:B------:R-:W-:-:S04]  /*11c0*/  FFMA.FTZ R77, R86, R64, R77 ;  /* 0x00000040564d7223 */ /* 0x000fc8000001004d */
[----:B------:R-:W-:Y:S01]  /*11d0*/  FFMA.FTZ R89, R84, R78, R77 ;  /* 0x0000004e54597223 */ /* 0x000fe2000001004d */
[----:B------:R-:W-:Y:S01]  /*11e0*/  HADD2.F32 R77, -RZ, R20.H0_H0 ;  /* 0x20000014ff4d7230 */ /* 0x000fe20000004100 */
[----:B------:R-:W-:-:S04]  /*11f0*/  MOV R79, c[0x0][0x16c] ;  /* 0x00005b00004f7a02 */ /* 0x000fc80000000f00 */
[----:B-----5:R-:W-:Y:S01]  /*1200*/  FADD.FTZ R82, R77, R68 ;  /* 0x000000444d527221 */ /* 0x020fe20000010000 */
[----:B------:R-:W-:-:S04]  /*1210*/  ISETP.GE.AND P5, PT, R79, 0x1, PT ;  /* 0x000000014f00780c */ /* 0x000fc80003fa6270 */
[----:B------:R-:W-:Y:S01]  /*1220*/  FSETP.GTU.FTZ.AND P0, PT, R82, 20, PT ;  /* 0x41a000005200780b */ /* 0x000fe20003f1c000 */
[----:B------:R-:W-:Y:S02]  /*1230*/  HADD2.F32 R79, -RZ, R72.H0_H0 ;  /* 0x20000048ff4f7230 */ /* 0x000fe40000004100 */
[----:B------:R-:W-:Y:S01]  /*1240*/  HADD2.F32 R85, -RZ, R74.H0_H0 ;  /* 0x2000004aff557230 */ /* 0x000fe20000004100 */
[--C-:B------:R-:W-:Y:S01]  /*1250*/  FADD.FTZ R81, R19, R68.reuse ;  /* 0x0000004413517221 */ /* 0x100fe20000010000 */
[----:B------:R-:W-:Y:S01]  /*1260*/  HADD2.F32 R64, -RZ, R23.H0_H0 ;  /* 0x20000017ff407230 */ /* 0x000fe20000004100 */
[--C-:B------:R-:W-:Y:S01]  /*1270*/  FADD.FTZ R80, R79, R68.reuse ;  /* 0x000000444f507221 */ /* 0x100fe20000010000 */
[----:B0-----:R-:W-:Y:S01]  /*1280*/  HADD2.F32 R76, -RZ, R16.H0_H0 ;  /* 0x20000010ff4c7230 */ /* 0x001fe20000004100 */
[--C-:B------:R-:W-:Y:S02]  /*1290*/  FADD.FTZ R79, R73, R68.reuse ;  /* 0x00000044494f7221 */ /* 0x100fe40000010000 */
[----:B------:R-:W-:-:S02]  /*12a0*/  FADD.FTZ R78, R85, R68 ;  /* 0x00000044554e7221 */ /* 0x000fc40000010000 */
[--C-:B------:R-:W-:Y:S01]  /*12b0*/  FADD.FTZ R77, R75, R68.reuse ;  /* 0x000000444b4d7221 */ /* 0x100fe20000010000 */
[----:B------:R-:W-:Y:S01]  /*12c0*/  FSETP.GTU.FTZ.AND P6, PT, R81, 20, PT ;  /* 0x41a000005100780b */ /* 0x000fe20003fdc000 */
[----:B------:R-:W-:Y:S01]  /*12d0*/  FFMA.FTZ R89, R76, R64, R89 ;  /* 0x000000404c597223 */ /* 0x000fe20000010059 */
[----:B------:R-:W-:Y:S01]  /*12e0*/  FSETP.GTU.FTZ.AND P4, PT, R80, 20, PT ;  /* 0x41a000005000780b */ /* 0x000fe20003f9c000 */
[----:B------:R-:W-:Y:S01]  /*12f0*/  HADD2.F32 R64, -RZ, R22.H0_H0 ;  /* 0x20000016ff407230 */ /* 0x000fe20000004100 */
[----:B------:R-:W-:Y:S01]  /*1300*/  FSETP.GTU.FTZ.AND P3, PT, R79, 20, PT ;  /* 0x41a000004f00780b */ /* 0x000fe20003f7c000 */
[----:B------:R-:W-:Y:S01]  /*1310*/  FADD.FTZ R75, R87, R68 ;  /* 0x00000044574b7221 */ /* 0x000fe20000010000 */
[----:B------:R-:W-:Y:S01]  /*1320*/  FSETP.GTU.FTZ.AND P2, PT, R78, 20, PT ;  /* 0x41a000004e00780b */ /* 0x000fe20003f5c000 */
[----:B-1----:R-:W-:Y:S01]  /*1330*/  HADD2.F32 R74, -RZ, R17.H0_H0 ;  /* 0x20000011ff4a7230 */ /* 0x002fe20000004100 */
[----:B------:R-:W-:Y:S01]  /*1340*/  FSETP.GTU.FTZ.AND P1, PT, R77, 20, PT ;  /* 0x41a000004d00780b */ /* 0x000fe20003f3c000 */
[----:B------:R-:W-:Y:S07]  /*1350*/  @P0 BRA `(.L_x_6707) ;  /* 0x000001f000000947 */ /* 0x000fee0003800000 */
[----:B--23--:R-:W-:Y:S01]  /*1360*/  FMUL.FTZ R82, R82, 1.4426950216293334961 ;  /* 0x3fb8aa3b52527820 */ /* 0x00cfe20000410000 */
        /* <DEDUP_REMOVED lines=30> */
.L_x_6707:
[----:B--23--:R-:W-:Y:S05]  /*1550*/  BSYNC B0 ;  /* 0x0000000000007941 */ /* 0x00cfea0003800000 */
.L_x_6706:
[----:B------:R-:W-:Y:S01]  /*1560*/  BSSY B0, `(.L_x_6708) ;  /* 0x0000026000007945 */ /* 0x000fe20003800000 */
[----:B------:R-:W-:Y:S01]  /*1570*/  FFMA.FTZ R89, R74, R64, R89 ;  /* 0x000000404a597223 */ /* 0x000fe20000010059 */
        /* <DEDUP_REMOVED lines=36> */
.L_x_6709:
[----:B------:R-:W-:Y:S05]  /*17c0*/  BSYNC B0 ;  /* 0x0000000000007941 */ /* 0x000fea0003800000 */
.L_x_6708:
[----:B------:R-:W-:Y:S01]  /*17d0*/  BSSY B0, `(.L_x_6710) ;  /* 0x0000025000007945 */ /* 0x000fe20003800000 */
[----:B------:R-:W-:Y:S01]  /*17e0*/  HFMA2.MMA R104, -RZ, RZ, 0, 0 ;  /* 0x00000000ff687435 */ /* 0x000fe200000001ff */
[----:B------:R-:W-:Y:S01]  /*17f0*/  FSETP.GTU.FTZ.AND P6, PT, R73, 20, PT ;  /* 0x41a000004900780b */ /* 0x000fe20003fdc000 */
[----:B------:R-:W-:Y:S01]  /*1800*/  FFMA.FTZ R64, R72, R64, R89 ;  /* 0x0000004048407223 */ /* 0x000fe20000010059 */
[----:B------:R-:W-:Y:S01]  /*1810*/  MOV R99, c[0x0][0x174] ;  /* 0x00005d0000637a02 */ /* 0x000fe20000000f00 */
        /* <DEDUP_REMOVED lines=32> */
.L_x_6711:
[----:B------:R-:W-:Y:S05]  /*1a20*/  BSYNC B0 ;  /* 0x0000000000007941 */ /* 0x000fea0003800000 */
.L_x_6710:
        /* <DEDUP_REMOVED lines=33> */
.L_x_6713:
[----:B------:R-:W-:Y:S05]  /*1c40*/  BSYNC B0 ;  /* 0x0000000000007941 */ /* 0x000fea0003800000 */
.L_x_6712:
        /* <DEDUP_REMOVED lines=33> */
.L_x_6715:
[----:B------:R-:W-:Y:S05]  /*1e60*/  BSYNC B0 ;  /* 0x0000000000007941 */ /* 0x000fea0003800000 */
.L_x_6714:
        /* <DEDUP_REMOVED lines=33> */
.L_x_6717:
[----:B------:R-:W-:Y:S05]  /*2080*/  BSYNC B0 ;  /* 0x0000000000007941 */ /* 0x000fea0003800000 */
.L_x_6716:
        /* <DEDUP_REMOVED lines=33> */
.L_x_6719:
[----:B------:R-:W-:Y:S05]  /*22a0*/  BSYNC B0 ;  /* 0x0000000000007941 */ /* 0x000fea0003800000 */
.L_x_6718:
        /* <DEDUP_REMOVED lines=33> */
.L_x_6721:
[----:B------:R-:W-:Y:S05]  /*24c0*/  BSYNC B0 ;  /* 0x0000000000007941 */ /* 0x000fea0003800000 */
.L_x_6720:
[----:B------:R-:W-:Y:S01]  /*24d0*/  LEA R99, R99, R50, 0x8 ;  /* 0x0000003263637211 */ /* 0x000fe200078e40ff */
[----:B------:R-:W-:Y:S01]  /*24e0*/  BAR.SYNC.DEFER_BLOCKING 0x0 ;  /* 0x0000000000007b1d */ /* 0x000fe20000010000 */
[----:B------:R-:W-:Y:S01]  /*24f0*/  HFMA2.MMA R101, -RZ, RZ, 0, 0 ;  /* 0x00000000ff657435 */ /* 0x000fe200000001ff */
[----:B------:R-:W-:Y:S01]  /*2500*/  CS2R R102, SRZ ;  /* 0x0000000000667805 */ /* 0x000fe2000001ff00 */
[----:B------:R-:W-:Y:S01]  /*2510*/  HFMA2.MMA R112, -RZ, RZ, 0, 0 ;  /* 0x00000000ff707435 */ /* 0x000fe200000001ff */
[----:B------:R-:W-:Y:S01]  /*2520*/  MOV R21, RZ ;  /* 0x000000ff00157202 */ /* 0x000fe20000000f00 */
[----:B------:R-:W-:Y:S01]  /*2530*/  CS2R R110, SRZ ;  /* 0x00000000006e7805 */ /* 0x000fe2000001ff00 */
[----:B------:R-:W-:Y:S01]  /*2540*/  SHF.R.S32.HI R97, RZ, 0x1f, R99 ;  /* 0x0000001fff617819 */ /* 0x000fe20000011463 */
        /* <DEDUP_REMOVED lines=9> */
[----:B------:R-:W-:Y:S01]  /*25e0*/  IADD3 R20, R52, -0x2, RZ ;  /* 0xfffffffe34147810 */ /* 0x000fe20007ffe0ff */
[----:B------:R-:W-:Y:S01]  /*25f0*/  IMAD R102, R70, c[0x0][0x198], RZ ;  /* 0x0000660046667a24 */ /* 0x000fe200078e02ff */
[----:B------:R-:W-:Y:S01]  /*2600*/  IADD3 R101, R52, -0x1, RZ ;  /* 0xffffffff34657810 */ /* 0x000fe20007ffe0ff */
[----:B------:R-:W-:Y:S01]  /*2610*/  IMAD R100, R70, c[0x0][0x180], RZ ;  /* 0x0000600046647a24 */ /* 0x000fe200078e02ff */
[----:B------:R-:W-:Y:S01]  /*2620*/  MOV R147, RZ ;  /* 0x000000ff00937202 */ /* 0x000fe20000000f00 */
[----:B------:R-:W-:Y:S01]  /*2630*/  IMAD R21, R20, c[0x0][0x16c], RZ ;  /* 0x00005b0014157a24 */ /* 0x000fe200078e02ff */
[----:B------:R-:W-:Y:S01]  /*2640*/  LEA.HI R20, R101, R101, RZ, 0x1 ;  /* 0x0000006565147211 */ /* 0x000fe200078f08ff */
[C---:B------:R-:W-:Y:S01]  /*2650*/  IMAD.WIDE.U32 R18, R71.reuse, c[0x0][0x198], RZ ;  /* 0x0000660047127a25 */ /* 0x040fe200078e00ff */
[----:B------:R-:W-:Y:S01]  /*2660*/  MOV R104, RZ ;  /* 0x000000ff00687202 */ /* 0x000fe20000000f00 */
[----:B------:R-:W-:Y:S01]  /*2670*/  CS2R R110, SRZ ;  /* 0x00000000006e7805 */ /* 0x000fe2000001ff00 */
[----:B------:R-:W-:Y:S01]  /*2680*/  MOV R108, R51 ;  /* 0x00000033006c7202 */ /* 0x000fe20000000f00 */
[C---:B------:R-:W-:Y:S01]  /*2690*/  IMAD R105, R71.reuse, c[0x0][0x19c], R102 ;  /* 0x0000670047697a24 */ /* 0x040fe200078e0266 */
[----:B------:R-:W-:Y:S01]  /*26a0*/  LOP3.LUT R102, R20, 0xfffffe, RZ, 0xc0, !PT ;  /* 0x00fffffe14667812 */ /* 0x000fe200078ec0ff */
[----:B------:R-:W-:Y:S01]  /*26b0*/  IMAD.WIDE.U32 R16, R71, c[0x0][0x180], RZ ;  /* 0x0000600047107a25 */ /* 0x000fe200078e00ff */
[----:B------:R-:W-:Y:S01]  /*26c0*/  LEA R85, P1, R18, c[0x0][0x228], 0x2 ;  /* 0x00008a0012557a11 */ /* 0x000fe200078210ff */
[----:B------:R-:W-:Y:S01]  /*26d0*/  UMOV UR4, URZ ;  /* 0x0000003f00047c82 */ /* 0x000fe20008000000 */
[----:B------:R-:W-:Y:S01]  /*26e0*/  IADD3 R19, R19, R105, RZ ;  /* 0x0000006913137210 */ /* 0x000fe20007ffe0ff */
[----:B------:R-:W-:Y:S01]  /*26f0*/  IMAD R103, R71, c[0x0][0x184], R100 ;  /* 0x0000610047677a24 */ /* 0x000fe200078e0264 */
[----:B------:R-:W-:Y:S01]  /*2700*/  LEA R87, P0, R16, c[0x0][0x220], 0x2 ;  /* 0x0000880010577a11 */ /* 0x000fe200078010ff */
[----:B------:R-:W-:Y:S01]  /*2710*/  IMAD.WIDE R20, R21, 0x8, R8 ;  /* 0x0000000815147825 */ /* 0x000fe200078e0208 */
[----:B------:R-:W-:-:S02]  /*2720*/  IADD3 R105, R101, -R102, RZ ;  /* 0x8000006665697210 */ /* 0x000fc40007ffe0ff */
[----:B------:R-:W-:Y:S02]  /*2730*/  IADD3 R17, R17, R103, RZ ;  /* 0x0000006711117210 */ /* 0x000fe40007ffe0ff */
[----:B------:R-:W-:Y:S01]  /*2740*/  MOV R109, R21 ;  /* 0x00000015006d7202 */ /* 0x000fe20000000f00 */
[----:B------:R-:W-:Y:S01]  /*2750*/  CS2R R102, SRZ ;  /* 0x0000000000667805 */ /* 0x000fe2000001ff00 */
[----:B------:R-:W-:Y:S02]  /*2760*/  LEA.HI.X R100, R16, c[0x0][0x224], R17, 0x2, P0 ;  /* 0x0000890010647a11 */ /* 0x000fe400000f1411 */
[----:B------:R-:W-:Y:S02]  /*2770*/  LEA.HI.X R19, R18, c[0x0][0x22c], R19, 0x2, P1 ;  /* 0x00008b0012137a11 */ /* 0x000fe400008f1413 */
[----:B------:R-:W-:Y:S02]  /*2780*/  MOV R107, R47 ;  /* 0x0000002f006b7202 */ /* 0x000fe40000000f00 */
[----:B------:R-:W-:-:S02]  /*2790*/  MOV R106, RZ ;  /* 0x000000ff006a7202 */ /* 0x000fc40000000f00 */
[----:B------:R-:W-:Y:S02]  /*27a0*/  MOV R101, RZ ;  /* 0x000000ff00657202 */ /* 0x000fe40000000f00 */
[----:B------:R-:W-:Y:S02]  /*27b0*/  MOV R21, RZ ;  /* 0x000000ff00157202 */ /* 0x000fe40000000f00 */
[----:B------:R-:W-:Y:S02]  /*27c0*/  MOV R112, RZ ;  /* 0x000000ff00707202 */ /* 0x000fe40000000f00 */
[----:B------:R-:W-:Y:S02]  /*27d0*/  SHF.L.U32 R105, R105, 0x8, RZ ;  /* 0x0000000869697819 */ /* 0x000fe400000006ff */
.L_x_6727:
[----:B------:R-:W-:Y:S02]  /*27e0*/  MOV R16, R87 ;  /* 0x0000005700107202 */ /* 0x000fe40000000f00 */
[----:B------:R-:W-:-:S05]  /*27f0*/  MOV R17, R100 ;  /* 0x0000006400117202 */ /* 0x000fca0000000f00 */
[----:B------:R0:W2:Y:S01]  /*2800*/  LDG.E R113, [R16.64] ;  /* 0x0000000610717981 */ /* 0x0000a2000c1e1900 */
[C---:B------:R-:W-:Y:S02]  /*2810*/  ISETP.NE.AND P1, PT, R60.reuse, RZ, PT ;  /* 0x000000ff3c00720c */ /* 0x040fe40003f25270 */
[----:B------:R-:W-:Y:S02]  /*2820*/  IADD3 R114, R60, 0x200, RZ ;  /* 0x000002003c727810 */ /* 0x000fe40007ffe0ff */
[----:B------:R-:W-:Y:S02]  /*2830*/  MOV R18, R85 ;  /* 0x0000005500127202 */ /* 0x000fe40000000f00 */
[----:B------:R-:W-:Y:S02]  /*2840*/  SEL R114, R105, R114, !P1 ;  /* 0x0000007269727207 */ /* 0x000fe40004800000 */
[----:B0-----:R-:W-:Y:S02]  /*2850*/  MOV R16, R108 ;  /* 0x0000006c00107202 */ /* 0x001fe40000000f00 */
[----:B------:R-:W3:Y:S01]  /*2860*/  LDG.E R18, [R18.64] ;  /* 0x0000000612127981 */ /* 0x000ee2000c1e1900 */
[----:B------:R-:W-:-:S02]  /*2870*/  MOV R17, R107 ;  /* 0x0000006b00117202 */ /* 0x000fc40000000f00 */
[----:B------:R-:W-:-:S03]  /*2880*/  ISETP.GT.AND P0, PT, R52, 0x1, PT ;  /* 0x000000013400780c */ /* 0x000fc60003f04270 */
[----:B------:R0:W3:Y:S01]  /*2890*/  LDG.E R115, [R16.64] ;  /* 0x0000000610737981 */ /* 0x0000e2000c1e1900 */
[----:B------:R-:W-:Y:S01]  /*28a0*/  ISETP.EQ.AND P0, PT, R139, RZ, P0 ;  /* 0x000000ff8b00720c */ /* 0x000fe20000702270 */
[----:B------:R-:W-:-:S12]  /*28b0*/  HFMA2.MMA R134, -RZ, RZ, 0, 0 ;  /* 0x00000000ff867435 */ /* 0x000fd800000001ff */
[----:B0-----:R-:W-:Y:S02]  /*28c0*/  @P0 MOV R16, R20 ;  /* 0x0000001400100202 */ /* 0x001fe40000000f00 */
[----:B------:R-:W-:Y:S01]  /*28d0*/  @P0 MOV R17, R109 ;  /* 0x0000006d00110202 */ /* 0x000fe20000000f00 */
[----:B--2---:R-:W-:-:S04]  /*28e0*/  FMUL.FTZ R122, R113, 1.4426950216293334961 ;  /* 0x3fb8aa3b717a7820 */ /* 0x004fc80000410000 */
[----:B------:R-:W-:-:S06]  /*28f0*/  FMUL.FTZ R135, R122, R82 ;  /* 0x000000527a877220 */ /* 0x000fcc0000410000 */
[----:B------:R-:W0:Y:S02]  /*2900*/  MUFU.EX2 R135, R135 ;  /* 0x0000008700877308 */ /* 0x000e240000000800 */
[----:B0-----:R0:W-:Y:S04]  /*2910*/  STS [R114.X4+0x458], R135 ;  /* 0x0004588772007388 */ /* 0x0011e80000004800 */
[----:B------:R-:W-:Y:S06]  /*2920*/  BAR.SYNC.DEFER_BLOCKING 0x0 ;  /* 0x0000000000007b1d */ /* 0x000fec0000010000 */
[----:B------:R1:W5:Y:S01]  /*2930*/  @P0 LDG.E R134, [R16.64+0x4] ;  /* 0x0000040610860981 */ /* 0x000362000c1e1900 */
[----:B------:R-:W-:-:S13]  /*2940*/  ISETP.NE.AND P2, PT, R60, 0x1f, PT ;  /* 0x0000001f3c00780c */ /* 0x000fda0003f45270 */
[----:B------:R1:W2:Y:S01]  /*2950*/  @P2 LDS R153, [R60.X4+0xc5c] ;  /* 0x000c5c003c992984 */ /* 0x0002a20000004800 */
[C---:B------:R-:W-:Y:S02]  /*2960*/  FMUL.FTZ R130, R122.reuse, R81 ;  /* 0x000000517a827220 */ /* 0x040fe40000410000 */
[C---:B------:R-:W-:Y:S02]  /*2970*/  FMUL.FTZ R126, R122.reuse, R73 ;  /* 0x000000497a7e7220 */ /* 0x040fe40000410000 */
[C---:B------:R-:W-:Y:S02]  /*2980*/  FMUL.FTZ R129, R122.reuse, R80 ;  /* 0x000000507a817220 */ /* 0x040fe40000410000 */
[C---:B------:R-:W-:Y:S02]  /*2990*/  FMUL.FTZ R131, R122.reuse, R79 ;  /* 0x0000004f7a837220 */ /* 0x040fe40000410000 */
[C---:B------:R-:W-:Y:S02]  /*29a0*/  FMUL.FTZ R141, R122.reuse, R78 ;  /* 0x0000004e7a8d7220 */ /* 0x040fe40000410000 */
[----:B------:R-:W-:-:S02]  /*29b0*/  FMUL.FTZ R144, R122, R77 ;  /* 0x0000004d7a907220 */ /* 0x000fc40000410000 */
[----:B------:R-:W-:Y:S01]  /*29c0*/  FMUL.FTZ R132, R122, R75 ;  /* 0x0000004b7a847220 */ /* 0x000fe20000410000 */
[----:B------:R-:W4:Y:S01]  /*29d0*/  MUFU.EX2 R130, R130 ;  /* 0x0000008200827308 */ /* 0x000f220000000800 */
[----:B---3--:R-:W-:-:S07]  /*29e0*/  FMUL.FTZ R149, R115, R18 ;  /* 0x0000001273957220 */ /* 0x008fce0000410000 */
[----:B------:R-:W3:Y:S01]  /*29f0*/  MUFU.EX2 R126, R126 ;  /* 0x0000007e007e7308 */ /* 0x000ee20000000800 */
[----:B------:R-:W-:Y:S02]  /*2a00*/  HADD2.F32 R115, -RZ, R137.H0_H0 ;  /* 0x20000089ff737230 */ /* 0x000fe40000004100 */
[----:B------:R-:W-:-:S05]  /*2a10*/  HADD2.F32 R18, -RZ, R27.H0_H0 ;  /* 0x2000001bff127230 */ /* 0x000fca0000004100 */
[----:B------:R-:W1:Y:S01]  /*2a20*/  MUFU.EX2 R129, R129 ;  /* 0x0000008100817308 */ /* 0x000e620000000800 */
[----:B------:R-:W-:-:S07]  /*2a30*/  HADD2.F32 R117, -RZ, R26.H0_H0 ;  /* 0x2000001aff757230 */ /* 0x000fce0000004100 */
[----:B------:R-:W1:Y:S01]  /*2a40*/  MUFU.EX2 R131, R131 ;  /* 0x0000008300837308 */ /* 0x000e620000000800 */
[----:B0-----:R-:W-:-:S07]  /*2a50*/  HADD2.F32 R114, -RZ, R25.H0_H0 ;  /* 0x20000019ff727230 */ /* 0x001fce0000004100 */
        /* <DEDUP_REMOVED lines=25> */
[----:B---3--:R-:W-:Y:S01]  /*2bf0*/  FFMA.FTZ R122, R126, R124, R151 ;  /* 0x0000007c7e7a7223 */ /* 0x008fe20000010097 */
[----:B------:R-:W-:Y:S05]  /*2c00*/  @P2 BRA `(.L_x_6724) ;  /* 0x0000008000002947 */ /* 0x000fea0003800000 */
[----:B012---:R-:W-:Y:S02]  /*2c10*/  ISETP.NE.AND P0, PT, R52, c[0x0][0x174], PT ;  /* 0x00005d0034007a0c */ /* 0x007fe40003f05270 */
[----:B------:R-:W-:-:S11]  /*2c20*/  MOV R153, 0x3f800000 ;  /* 0x3f80000000997802 */ /* 0x000fd60000000f00 */
[----:B------:R-:W-:-:S04]  /*2c30*/  @P0 LEA.HI R16, R52, R52, RZ, 0x1 ;  /* 0x0000003434100211 */ /* 0x000fc800078f08ff */
[----:B------:R-:W-:-:S04]  /*2c40*/  @P0 LOP3.LUT R17, R16, 0x3ffffe, RZ, 0xc0, !PT ;  /* 0x003ffffe10110812 */ /* 0x000fc800078ec0ff */
[----:B------:R-:W-:-:S04]  /*2c50*/  @P0 IADD3 R17, -R17, R52, RZ ;  /* 0x0000003411110210 */ /* 0x000fc80007ffe1ff */
[----:B------:R-:W-:-:S04]  /*2c60*/  @P0 LEA R17, R17, 0x458, 0xa ;  /* 0x0000045811110811 */ /* 0x000fc800078e50ff */
[----:B------:R-:W-:-:S05]  /*2c70*/  @P0 IADD3 R17, R17, R106, RZ ;  /* 0x0000006a11110210 */ /* 0x000fca0007ffe0ff */
[----:B------:R0:W1:Y:S02]  /*2c80*/  @P0 LDS R153, [R17] ;  /* 0x0000000011990984 */ /* 0x0000640000000800 */
.L_x_6724:
[----:B012---:R-:W-:Y:S05]  /*2c90*/  BSYNC B0 ;  /* 0x0000000000007941 */ /* 0x007fea0003800000 */
.L_x_6723:
        /* <DEDUP_REMOVED lines=64> */
[----:B------:R-:W-:Y:S02]  /*30a0*/  MOV R16, 0x3f800000 ;  /* 0x3f80000000107802 */ /* 0x000fe40000000f00 */
        /* <DEDUP_REMOVED lines=29> */
[----:B------:R-:W-:Y:S02]  /*3280*/  FMUL.FTZ R154, R124, R73 ;  /* 0x000000497c9a7220 */ /* 0x000fe40000410000 */
[----:B-1----:R-:W-:Y:S01]  /*3290*/  @P1 FFMA.FTZ R152, R155, R152, R150 ;  /* 0x000000989b981223 */ /* 0x002fe20000010096 */
[----:B------:R-:W-:Y:S01]  /*32a0*/  ISETP.GT.AND P1, PT, R53, 0x1d, PT ;  /* 0x0000001d3500780c */ /* 0x000fe20003f24270 */
[----:B------:R-:W-:Y:S02]  /*32b0*/  FADD.FTZ R89, R154, R89 ;  /* 0x000000599a597221 */ /* 0x000fe40000010000 */
        /* <DEDUP_REMOVED lines=19> */
[-C--:B------:R-:W-:Y:S02]  /*33f0*/  FFMA.FTZ R132, R115, -R82.reuse, R152 ;  /* 0x8000005273847223 */ /* 0x080fe40000010098 */
[----:B------:R-:W-:-:S02]  /*3400*/  FMUL.FTZ R123, R130, R82 ;  /* 0x00000052827b7220 */ /* 0x000fc40000410000 */
[----:B------:R-:W-:Y:S02]  /*3410*/  FFMA.FTZ R127, R84, R141, R127 ;  /* 0x0000008d547f7223 */ /* 0x000fe4000001007f */
[-C--:B------:R-:W-:Y:S02]  /*3420*/  FFMA.FTZ R125, R18, -R81.reuse, R151 ;  /* 0x80000051127d7223 */ /* 0x080fe40000010097 */
[----:B------:R-:W-:Y:S02]  /*3430*/  FMUL.FTZ R126, R142, R81 ;  /* 0x000000518e7e7220 */ /* 0x000fe40000410000 */
[----:B------:R-:W-:Y:S02]  /*3440*/  FFMA.FTZ R129, R123, R132, RZ ;  /* 0x000000847b817223 */ /* 0x000fe400000100ff */
[----:B------:R-:W-:Y:S02]  /*3450*/  FFMA.FTZ R144, R117, -R80, R145 ;  /* 0x8000005075907223 */ /* 0x000fe40000010091 */
[----:B------:R-:W-:-:S02]  /*3460*/  FFMA.FTZ R145, R76, R133, R127 ;  /* 0x000000854c917223 */ /* 0x000fc4000001007f */
[----:B------:R-:W-:Y:S02]  /*3470*/  FMUL.FTZ R127, R140, R80 ;  /* 0x000000508c7f7220 */ /* 0x000fe40000410000 */
[----:B------:R-:W-:Y:S02]  /*3480*/  FFMA.FTZ R129, R126, R125, R129 ;  /* 0x0000007d7e817223 */ /* 0x000fe40000010081 */
[----:B------:R-:W-:Y:S02]  /*3490*/  FFMA.FTZ R149, R74, R131, R145 ;  /* 0x000000834a957223 */ /* 0x000fe40000010091 */
[-C--:B------:R-:W-:Y:S02]  /*34a0*/  FFMA.FTZ R135, R114, -R79.reuse, R135 ;  /* 0x8000004f72877223 */ /* 0x080fe40000010087 */
[----:B------:R-:W-:Y:S02]  /*34b0*/  FMUL.FTZ R146, R138, R79 ;  /* 0x0000004f8a927220 */ /* 0x000fe40000410000 */
[----:B------:R-:W-:-:S02]  /*34c0*/  FFMA.FTZ R145, R127, R144, R129 ;  /* 0x000000907f917223 */ /* 0x000fc40000010081 */
[-C--:B------:R-:W-:Y:S02]  /*34d0*/  FFMA.FTZ R148, R119, -R78.reuse, R141 ;  /* 0x8000004e77947223 */ /* 0x080fe4000001008d */
[----:B------:R-:W-:Y:S02]  /*34e0*/  FMUL.FTZ R141, R136, R78 ;  /* 0x0000004e888d7220 */ /* 0x000fe40000410000 */
[----:B------:R-:W-:Y:S02]  /*34f0*/  FFMA.FTZ R145, R146, R135, R145 ;  /* 0x0000008792917223 */ /* 0x000fe40000010091 */
[----:B------:R-:W-:Y:S02]  /*3500*/  FFMA.FTZ R129, R72, R143, R149 ;  /* 0x0000008f48817223 */ /* 0x000fe40000010095 */
[-C--:B------:R-:W-:Y:S02]  /*3510*/  FFMA.FTZ R133, R116, -R77.reuse, R133 ;  /* 0x8000004d74857223 */ /* 0x080fe40000010085 */
[----:B------:R-:W-:Y:S01]  /*3520*/  FMUL.FTZ R150, R134, R77 ;  /* 0x0000004d86967220 */ /* 0x000fe20000410000 */
[----:B------:R-:W0:Y:S01]  /*3530*/  SHFL.DOWN PT, R158, R129, 0x1, 0x1f ;  /* 0x08201f00819e7f89 */ /* 0x000e2200000e0000 */
[----:B------:R-:W-:-:S02]  /*3540*/  FFMA.FTZ R149, R141, R148, R145 ;  /* 0x000000948d957223 */ /* 0x000fc40000010091 */
[-C--:B------:R-:W-:Y:S02]  /*3550*/  FMUL.FTZ R145, R128, R75.reuse ;  /* 0x0000004b80917220 */ /* 0x080fe40000410000 */
[----:B------:R-:W-:Y:S02]  /*3560*/  FFMA.FTZ R152, R118, -R75, R131 ;  /* 0x8000004b76987223 */ /* 0x000fe40000010083 */
[----:B------:R-:W-:Y:S02]  /*3570*/  FFMA.FTZ R149, R150, R133, R149 ;  /* 0x0000008596957223 */ /* 0x000fe40000010095 */
[----:B------:R-:W-:Y:S02]  /*3580*/  FFMA.FTZ R143, R120, -R73, R143 ;  /* 0x80000049788f7223 */ /* 0x000fe4000001008f */
[----:B------:R-:W-:Y:S02]  /*3590*/  FFMA.FTZ R149, R145, R152, R149 ;  /* 0x0000009891957223 */ /* 0x000fe40000010095 */
[----:B--2---:R-:W-:-:S02]  /*35a0*/  FFMA.FTZ R17, R121, R17, R122 ;  /* 0x0000001179117223 */ /* 0x004fc4000001007a */
[----:B------:R-:W-:Y:S02]  /*35b0*/  FFMA.FTZ R131, R154, R143, R149 ;  /* 0x0000008f9a837223 */ /* 0x000fe40000010095 */
[----:B------:R-:W-:Y:S02]  /*35c0*/  FMUL.FTZ R16, R121, R16 ;  /* 0x0000001079107220 */ /* 0x000fe40000410000 */
[----:B------:R-:W-:Y:S01]  /*35d0*/  FMUL.FTZ R121, R113, R128 ;  /* 0x0000008071797220 */ /* 0x000fe20000410000 */
[----:B------:R-:W1:Y:S01]  /*35e0*/  SHFL.DOWN PT, R156, R131, 0x1, 0x1f ;  /* 0x08201f00839c7f89 */ /* 0x000e6200000e0000 */
[----:B------:R-:W-:Y:S02]  /*35f0*/  FADD.FTZ R92, R145, R92 ;  /* 0x0000005c915c7221 */ /* 0x000fe40000010000 */
[----:B------:R-:W-:Y:S01]  /*3600*/  FMUL.FTZ R145, R152, R121 ;  /* 0x0000007998917220 */ /* 0x000fe20000410000 */
[----:B------:R2:W-:Y:S01]  /*3610*/  @!P2 STS.64 [UR4+0xcd8], R16 ;  /* 0x000cd810ff00a988 */ /* 0x0005e20008000a04 */
[----:B0-----:R-:W-:-:S02]  /*3620*/  @!P0 FADD.FTZ R129, R129, R158 ;  /* 0x0000009e81818221 */ /* 0x001fc40000010000 */
[C---:B------:R-:W-:Y:S02]  /*3630*/  FMUL.FTZ R121, R113.reuse, R136 ;  /* 0x0000008871797220 */ /* 0x040fe40000410000 */
[----:B------:R-:W-:Y:S01]  /*3640*/  FMUL.FTZ R122, R113, R134 ;  /* 0x00000086717a7220 */ /* 0x000fe20000410000 */
[----:B------:R-:W0:Y:S01]  /*3650*/  SHFL.DOWN PT, R158, R129, 0x2, 0x1f ;  /* 0x08401f00819e7f89 */ /* 0x000e2200000e0000 */
[----:B------:R-:W-:Y:S02]  /*3660*/  FMUL.FTZ R121, R148, R121 ;  /* 0x0000007994797220 */ /* 0x000fe40000410000 */
[----:B------:R-:W-:Y:S02]  /*3670*/  FMUL.FTZ R133, R133, R122 ;  /* 0x0000007a85857220 */ /* 0x000fe40000410000 */
[----:B--2---:R-:W-:Y:S02]  /*3680*/  FMUL.FTZ R16, R113, R124 ;  /* 0x0000007c71107220 */ /* 0x004fe40000410000 */
[----:B------:R-:W-:-:S02]  /*3690*/  FFMA.FTZ R136, R119, R136, R121 ;  /* 0x0000008877887223 */ /* 0x000fc40000010079 */
[----:B------:R-:W-:Y:S02]  /*36a0*/  FMUL.FTZ R143, R143, R16 ;  /* 0x000000108f8f7220 */ /* 0x000fe40000410000 */
[C---:B------:R-:W-:Y:S02]  /*36b0*/  FMUL.FTZ R16, R113.reuse, R138 ;  /* 0x0000008a71107220 */ /* 0x040fe40000410000 */
[----:B------:R-:W-:Y:S02]  /*36c0*/  FMUL.FTZ R119, R113, R140 ;  /* 0x0000008c71777220 */ /* 0x000fe40000410000 */
[----:B-1----:R-:W-:Y:S01]  /*36d0*/  @!P0 FADD.FTZ R131, R131, R156 ;  /* 0x0000009c83838221 */ /* 0x002fe20000010000 */
[----:B------:R-:W-:Y:S01]  /*36e0*/  ISETP.GT.AND P0, PT, R53, 0x1b, PT ;  /* 0x0000001b3500780c */ /* 0x000fe20003f04270 */
[----:B------:R-:W-:Y:S02]  /*36f0*/  FMUL.FTZ R135, R135, R16 ;  /* 0x0000001087877220 */ /* 0x000fe40000410000 */
[----:B------:R-:W-:Y:S01]  /*3700*/  FMUL.FTZ R119, R144, R119 ;  /* 0x0000007790777220 */ /* 0x000fe20000410000 */
[----:B------:R-:W1:Y:S01]  /*3710*/  SHFL.DOWN PT, R156, R131, 0x2, 0x1f ;  /* 0x08401f00839c7f89 */ /* 0x000e6200000e0000 */
[----:B------:R-:W-:-:S02]  /*3720*/  FFMA.FTZ R138, R114, R138, R135 ;  /* 0x0000008a728a7223 */ /* 0x000fc40000010087 */
[----:B------:R-:W-:Y:S02]  /*3730*/  FMUL.FTZ R114, R113, R142 ;  /* 0x0000008e71727220 */ /* 0x000fe40000410000 */
[----:B0-----:R-:W-:Y:S02]  /*3740*/  @!P1 FADD.FTZ R129, R129, R158 ;  /* 0x0000009e81819221 */ /* 0x001fe40000010000 */
[----:B------:R-:W-:Y:S02]  /*3750*/  FMUL.FTZ R113, R113, R130 ;  /* 0x0000008271717220 */ /* 0x000fe40000410000 */
[----:B------:R-:W-:Y:S01]  /*3760*/  FMUL.FTZ R125, R125, R114 ;  /* 0x000000727d7d7220 */ /* 0x000fe20000410000 */
[----:B------:R-:W0:Y:S01]  /*3770*/  SHFL.DOWN PT, R158, R129, 0x4, 0x1f ;  /* 0x08801f00819e7f89 */ /* 0x000e2200000e0000 */
[----:B------:R-:W-:Y:S02]  /*3780*/  FMUL.FTZ R113, R132, R113 ;  /* 0x0000007184717220 */ /* 0x000fe40000410000 */
[----:B------:R-:W-:-:S02]  /*3790*/  FFMA.FTZ R133, R116, R134, R133 ;  /* 0x0000008674857223 */ /* 0x000fc40000010085 */
[----:B------:R-:W-:Y:S02]  /*37a0*/  FFMA.FTZ R118, R118, R128, R145 ;  /* 0x0000008076767223 */ /* 0x000fe40000010091 */
[----:B------:R-:W-:Y:S02]  /*37b0*/  FFMA.FTZ R143, R120, R124, R143 ;  /* 0x0000007c788f7223 */ /* 0x000fe4000001008f */
[----:B------:R-:W-:Y:S02]  /*37c0*/  FFMA.FTZ R119, R117, R140, R119 ;  /* 0x0000008c75777223 */ /* 0x000fe40000010077 */
        /* <DEDUP_REMOVED lines=22> */
[----:B------:R-:W-:-:S03]  /*3930*/  FADD.FTZ R111, R130, R111 ;  /* 0x0000006f826f7221 */ /* 0x000fc60000010000 */
[----:B------:R-:W1:Y:S01]  /*3940*/  SHFL.DOWN PT, R156, R131, 0x8, 0x1f ;  /* 0x09001f00839c7f89 */ /* 0x000e6200000e0000 */
[----:B0-----:R-:W-:-:S05]  /*3950*/  @!P1 FADD.FTZ R129, R129, R158 ;  /* 0x0000009e81819221 */ /* 0x001fca0000010000 */
[----:B------:R-:W0:Y:S01]  /*3960*/  SHFL.DOWN PT, R158, R129, 0x10, 0x1f ;  /* 0x0a001f00819e7f89 */ /* 0x000e2200000e0000 */
[----:B-1----:R-:W-:Y:S01]  /*3970*/  @!P1 FADD.FTZ R131, R131, R156 ;  /* 0x0000009c83839221 */ /* 0x002fe20000010000 */
[----:B------:R-:W-:-:S04]  /*3980*/  ISETP.NE.AND P1, PT, R53, RZ, PT ;  /* 0x000000ff3500720c */ /* 0x000fc80003f25270 */
[----:B------:R-:W1:Y:S01]  /*3990*/  SHFL.DOWN PT, R156, R131, 0x10, 0x1f ;  /* 0x0a001f00839c7f89 */ /* 0x000e6200000e0000 */
[----:B0-----:R-:W-:-:S05]  /*39a0*/  @!P0 FADD.FTZ R129, R129, R158 ;  /* 0x0000009e81818221 */ /* 0x001fca0000010000 */
[----:B------:R-:W-:Y:S01]  /*39b0*/  MOV R17, R129 ;  /* 0x0000008100117202 */ /* 0x000fe20000000f00 */
[----:B-1----:R-:W-:-:S05]  /*39c0*/  @!P0 FADD.FTZ R131, R131, R156 ;  /* 0x0000009c83838221 */ /* 0x002fca0000010000 */
        /* <DEDUP_REMOVED lines=11> */
.L_x_6726:
[----:B0-----:R-:W-:Y:S05]  /*3a80*/  BSYNC B0 ;  /* 0x0000000000007941 */ /* 0x001fea0003800000 */
.L_x_6725:
        /* <DEDUP_REMOVED lines=21> */
.L_x_6722:
[----:B------:R-:W-:Y:S01]  /*3be0*/  BAR.SYNC.DEFER_BLOCKING 0x0 ;  /* 0x0000000000007b1d */ /* 0x000fe20000010000 */
[----:B------:R-:W-:Y:S02]  /*3bf0*/  IADD3 R0, -R39, c[0x0][0x168], RZ ;  /* 0x00005a0027007a10 */ /* 0x000fe40007ffe1ff */
[----:B------:R-:W-:Y:S02]  /*3c00*/  PRMT R17, RZ, 0x7610, R17 ;  /* 0x00007610ff117816 */ /* 0x000fe40000000011 */
[-C--:B------:R-:W-:Y:S02]  /*3c10*/  ISETP.GE.AND P6, PT, R49, R0.reuse, PT ;  /* 0x000000003100720c */ /* 0x080fe40003fc6270 */
[----:B------:R-:W-:-:S02]  /*3c20*/  ISETP.GE.AND P5, PT, R46, R0, PT ;  /* 0x000000002e00720c */ /* 0x000fc40003fa6270 */
[-C--:B------:R-:W-:Y:S02]  /*3c30*/  ISETP.GE.AND P4, PT, R45, R0.reuse, PT ;  /* 0x000000002d00720c */ /* 0x080fe40003f86270 */
[-C--:B------:R-:W-:Y:S02]  /*3c40*/  ISETP.GE.AND P3, PT, R44, R0.reuse, PT ;  /* 0x000000002c00720c */ /* 0x080fe40003f66270 */
[-C--:B------:R-:W-:Y:S02]  /*3c50*/  ISETP.GE.AND P2, PT, R43, R0.reuse, PT ;  /* 0x000000002b00720c */ /* 0x080fe40003f46270 */
[-C--:B------:R-:W-:Y:S02]  /*3c60*/  ISETP.GE.AND P1, PT, R42, R0.reuse, PT ;  /* 0x000000002a00720c */ /* 0x080fe40003f26270 */
[----:B------:R-:W-:Y:S02]  /*3c70*/  ISETP.GE.AND P0, PT, R41, R0, PT ;  /* 0x000000002900720c */ /* 0x000fe40003f06270 */
[----:B------:R-:W-:-:S02]  /*3c80*/  PRMT R16, RZ, 0x7610, R16 ;  /* 0x00007610ff107816 */ /* 0x000fc40000000010 */
[----:B------:R-:W-:Y:S01]  /*3c90*/  PRMT R19, RZ, 0x7610, R19 ;  /* 0x00007610ff137816 */ /* 0x000fe20000000013 */
[----:B------:R-:W2:Y:S01]  /*3ca0*/  @!P6 LDG.E.U16 R17, [R2.64] ;  /* 0x000000060211e981 */ /* 0x000ea2000c1e1500 */
[----:B------:R-:W-:Y:S02]  /*3cb0*/  ISETP.GE.AND P6, PT, R40, R0, PT ;  /* 0x000000002800720c */ /* 0x000fe40003fc6270 */
[----:B------:R-:W-:Y:S01]  /*3cc0*/  PRMT R18, RZ, 0x7610, R18 ;  /* 0x00007610ff127816 */ /* 0x000fe20000000012 */
[----:B------:R-:W3:Y:S01]  /*3cd0*/  @!P5 LDG.E.U16 R16, [R2.64+0x40] ;  /* 0x000040060210d981 */ /* 0x000ee2000c1e1500 */
[----:B------:R-:W-:Y:S02]  /*3ce0*/  PRMT R23, RZ, 0x7610, R23 ;  /* 0x00007610ff177816 */ /* 0x000fe40000000017 */
[----:B------:R-:W-:Y:S01]  /*3cf0*/  PRMT R20, RZ, 0x7610, R20 ;  /* 0x00007610ff147816 */ /* 0x000fe20000000014 */
[----:B------:R-:W4:Y:S01]  /*3d00*/  @!P4 LDG.E.U16 R19, [R2.64+0x80] ;  /* 0x000080060213c981 */ /* 0x000f22000c1e1500 */
        /* <DEDUP_REMOVED lines=10> */
[----:B------:R-:W-:Y:S01]  /*3db0*/  F2FP.PACK_AB R89, R89, R92 ;  /* 0x0000005c5959723e */ /* 0x000fe200000000ff */
[----:B------:R-:W-:Y:S01]  /*3dc0*/  IMAD R72, R70, c[0x0][0x2e0], RZ ;  /* 0x0000b80046487a24 */ /* 0x000fe200078e02ff */
[----:B------:R-:W-:Y:S01]  /*3dd0*/  BSSY B0, `(.L_x_6728) ;  /* 0x000008b000007945 */ /* 0x000fe20003800000 */
[----:B--2---:R-:W-:Y:S04]  /*3de0*/  STS.U16 [R36], R17 ;  /* 0x0000001124007388 */ /* 0x004fe80000000400 */
        /* <DEDUP_REMOVED lines=11> */
[----:B------:R-:W-:Y:S01]  /*3ea0*/  LDS.U16 R16, [R28+0x8] ;  /* 0x000008001c107984 */ /* 0x000fe20000000400 */
[----:B0-----:R-:W-:-:S05]  /*3eb0*/  HADD2.F32 R17, -RZ, R24.H0_H0 ;  /* 0x20000018ff117230 */ /* 0x001fca0000004100 */
[--C-:B------:R-:W-:Y:S01]  /*3ec0*/  FADD.FTZ R19, R17, R68.reuse ;  /* 0x0000004411137221 */ /* 0x100fe20000010000 */
[----:B-1----:R-:W-:Y:S02]  /*3ed0*/  HADD2.F32 R17, -RZ, R2.H0_H0 ;  /* 0x20000002ff117230 */ /* 0x002fe40000004100 */
[----:B------:R-:W-:Y:S03]  /*3ee0*/  LDS.U16 R2, [R28+0x6] ;  /* 0x000006001c027984 */ /* 0x000fe60000000400 */
[----:B------:R-:W-:Y:S02]  /*3ef0*/  FADD.FTZ R18, R17, R68 ;  /* 0x0000004411127221 */ /* 0x000fe40000010000 */
[----:B------:R-:W0:Y:S01]  /*3f00*/  LDS.U16 R17, [R28+0xa] ;  /* 0x00000a001c117984 */ /* 0x000e220000000400 */
[----:B------:R-:W-:Y:S02]  /*3f10*/  FSETP.GTU.FTZ.AND P0, PT, R19, 20, PT ;  /* 0x41a000001300780b */ /* 0x000fe40003f1c000 */
[----:B------:R-:W-:-:S11]  /*3f20*/  FSETP.GTU.FTZ.AND P4, PT, R18, 20, PT ;  /* 0x41a000001200780b */ /* 0x000fd60003f9c000 */
[----:B------:R-:W-:Y:S02]  /*3f30*/  @!P0 FMUL.FTZ R20, R19, -1.4426950216293334961 ;  /* 0xbfb8aa3b13148820 */ /* 0x000fe40000410000 */
[----:B------:R-:W-:Y:S01]  /*3f40*/  @!P4 FMUL.FTZ R22, R18, -1.4426950216293334961 ;  /* 0xbfb8aa3b1216c820 */ /* 0x000fe20000410000 */
[----:B------:R-:W-:Y:S03]  /*3f50*/  LDS.U16 R19, [R28+0xe] ;  /* 0x00000e001c137984 */ /* 0x000fe60000000400 */
[----:B------:R-:W1:Y:S01]  /*3f60*/  @!P0 MUFU.EX2 R20, R20 ;  /* 0x0000001400148308 */ /* 0x000e620000000800 */
[----:B------:R-:W3:Y:S01]  /*3f70*/  LDS.U16 R18, [R28+0xc] ;  /* 0x00000c001c127984 */ /* 0x000ee20000000400 */
[----:B--2---:R-:W-:-:S03]  /*3f80*/  HADD2.F32 R23, -RZ, R3.H0_H0 ;  /* 0x20000003ff177230 */ /* 0x004fc60000004100 */
[----:B------:R-:W-:Y:S06]  /*3f90*/  BAR.SYNC.DEFER_BLOCKING 0x0 ;  /* 0x0000000000007b1d */ /* 0x000fec0000010000 */
[----:B------:R-:W2:Y:S01]  /*3fa0*/  @!P4 MUFU.EX2 R22, R22 ;  /* 0x000000160016c308 */ /* 0x000ea20000000800 */
[----:B-1----:R-:W-:Y:S02]  /*3fb0*/  @!P0 FADD.FTZ R3, R20, 1 ;  /* 0x3f80000014038421 */ /* 0x002fe40000010000 */
[----:B------:R-:W-:Y:S01]  /*3fc0*/  FADD.FTZ R26, R23, R68 ;  /* 0x00000044171a7221 */ /* 0x000fe20000010000 */
[----:B0-----:R-:W-:-:S04]  /*3fd0*/  HADD2.F32 R17, -RZ, R17.H0_H0 ;  /* 0x20000011ff117230 */ /* 0x001fc80000004100 */
[----:B------:R-:W0:Y:S01]  /*3fe0*/  @!P0 MUFU.RCP R24, R3 ;  /* 0x0000000300188308 */ /* 0x000e220000001000 */
[----:B------:R-:W-:Y:S01]  /*3ff0*/  HADD2.F32 R23, -RZ, R2.H0_H0 ;  /* 0x20000002ff177230 */ /* 0x000fe20000004100 */
[----:B--2---:R-:W-:Y:S02]  /*4000*/  @!P4 FADD.FTZ R2, R22, 1 ;  /* 0x3f8000001602c421 */ /* 0x004fe40000010000 */
[--C-:B------:R-:W-:Y:S01]  /*4010*/  FADD.FTZ R22, R17, R68.reuse ;  /* 0x0000004411167221 */ /* 0x100fe20000010000 */
[----:B------:R-:W-:Y:S01]  /*4020*/  FSETP.GTU.FTZ.AND P1, PT, R26, 20, PT ;  /* 0x41a000001a00780b */ /* 0x000fe20003f3c000 */
[--C-:B------:R-:W-:Y:S01]  /*4030*/  FADD.FTZ R20, R23, R68.reuse ;  /* 0x0000004417147221 */ /* 0x100fe20000010000 */
[----:B------:R-:W-:Y:S02]  /*4040*/  HADD2.F32 R23, -RZ, R16.H0_H0 ;  /* 0x20000010ff177230 */ /* 0x000fe40000004100 */
[----:B------:R-:W-:Y:S01]  /*4050*/  FSETP.GTU.FTZ.AND P6, PT, R22, 20, PT ;  /* 0x41a000001600780b */ /* 0x000fe20003fdc000 */
[----:B------:R-:W1:Y:S02]  /*4060*/  @!P4 MUFU.RCP R25, R2 ;  /* 0x000000020019c308 */ /* 0x000e640000001000 */
[----:B------:R-:W-:-:S02]  /*4070*/  FADD.FTZ R23, R23, R68 ;  /* 0x0000004417177221 */ /* 0x000fc40000010000 */
[----:B0-----:R-:W-:Y:S01]  /*4080*/  @!P0 FMUL.FTZ R111, R111, R24 ;  /* 0x000000186f6f8220 */ /* 0x001fe20000410000 */
[----:B------:R-:W-:Y:S02]  /*4090*/  PRMT R24, R95, 0x7632, R24 ;  /* 0x000076325f187816 */ /* 0x000fe40000000018 */
[----:B------:R-:W-:Y:S01]  /*40a0*/  ISETP.NE.AND P0, PT, R60, RZ, PT ;  /* 0x000000ff3c00720c */ /* 0x000fe20003f05270 */
[----:B---3--:R-:W-:Y:S01]  /*40b0*/  HADD2.F32 R17, -RZ, R18.H0_H0 ;  /* 0x20000012ff117230 */ /* 0x008fe20000004100 */
[----:B------:R-:W-:Y:S01]  /*40c0*/  FSETP.GTU.FTZ.AND P2, PT, R20, 20, PT ;  /* 0x41a000001400780b */ /* 0x000fe20003f5c000 */
[----:B------:R-:W-:Y:S01]  /*40d0*/  @!P1 FMUL.FTZ R3, R26, -1.4426950216293334961 ;  /* 0xbfb8aa3b1a039820 */ /* 0x000fe20000410000 */
[----:B------:R-:W-:Y:S01]  /*40e0*/  FSETP.GTU.FTZ.AND P3, PT, R23, 20, PT ;  /* 0x41a000001700780b */ /* 0x000fe20003f7c000 */
[----:B------:R0:W-:Y:S01]  /*40f0*/  STS.U16 [R28+0x2], R24 ;  /* 0x000002181c007388 */ /* 0x0001e20000000400 */
[----:B------:R-:W-:Y:S01]  /*4100*/  @!P6 FMUL.FTZ R18, R22, -1.4426950216293334961 ;  /* 0xbfb8aa3b1612e820 */ /* 0x000fe20000410000 */
[----:B------:R-:W-:-:S02]  /*4110*/  PRMT R22, R93, 0x7632, R22 ;  /* 0x000076325d167816 */ /* 0x000fc40000000016 */
[----:B------:R-:W-:Y:S01]  /*4120*/  PRMT R26, R89, 0x7632, R26 ;  /* 0x00007632591a7816 */ /* 0x000fe2000000001a */
[----:B------:R-:W-:Y:S01]  /*4130*/  STS.U16 [R28], R95 ;  /* 0x0000005f1c007388 */ /* 0x000fe20000000400 */
[----:B0-----:R-:W-:-:S03]  /*4140*/  PRMT R24, R91, 0x7632, R24 ;  /* 0x000076325b187816 */ /* 0x001fc60000000018 */
[----:B------:R-:W-:Y:S01]  /*4150*/  STS.U16 [R28+0x4], R93 ;  /* 0x0000045d1c007388 */ /* 0x000fe20000000400 */
[----:B-1----:R-:W-:Y:S01]  /*4160*/  @!P4 FMUL.FTZ R110, R110, R25 ;  /* 0x000000196e6ec220 */ /* 0x002fe20000410000 */
[----:B------:R-:W-:Y:S02]  /*4170*/  HADD2.F32 R19, -RZ, R19.H0_H0 ;  /* 0x20000013ff137230 */ /* 0x000fe40000004100 */
[----:B------:R0:W-:Y:S04]  /*4180*/  STS.U16 [R28+0x6], R22 ;  /* 0x000006161c007388 */ /* 0x0001e80000000400 */
[----:B------:R-:W-:Y:S04]  /*4190*/  STS.U16 [R28+0x8], R91 ;  /* 0x0000085b1c007388 */ /* 0x000fe80000000400 */
[----:B------:R-:W-:Y:S04]  /*41a0*/  STS.U16 [R28+0xa], R24 ;  /* 0x00000a181c007388 */ /* 0x000fe80000000400 */
[----:B------:R-:W-:Y:S04]  /*41b0*/  STS.U16 [R28+0xc], R89 ;  /* 0x00000c591c007388 */ /* 0x000fe80000000400 */
[----:B------:R1:W-:Y:S01]  /*41c0*/  STS.U16 [R28+0xe], R26 ;  /* 0x00000e1a1c007388 */ /* 0x0003e20000000400 */
[----:B------:R-:W-:-:S06]  /*41d0*/  NOP ;  /* 0x0000000000007918 */ /* 0x000fcc0000000000 */
[----:B------:R-:W-:Y:S01]  /*41e0*/  LDS.U16 R25, [R36] ;  /* 0x0000000024197984 */ /* 0x000fe20000000400 */
[----:B------:R-:W-:-:S03]  /*41f0*/  @!P2 FMUL.FTZ R2, R20, -1.4426950216293334961 ;  /* 0xbfb8aa3b1402a820 */ /* 0x000fc60000410000 */
[----:B------:R-:W-:Y:S04]  /*4200*/  LDS.U16 R27, [R35+0x40] ;  /* 0x00004000231b7984 */ /* 0x000fe80000000400 */
[----:B------:R-:W-:Y:S04]  /*4210*/  LDS.U16 R73, [R34+0x80] ;  /* 0x0000800022497984 */ /* 0x000fe80000000400 */
[----:B------:R-:W-:Y:S04]  /*4220*/  LDS.U16 R75, [R33+0xc0] ;  /* 0x0000c000214b7984 */ /* 0x000fe80000000400 */
[----:B------:R-:W-:Y:S04]  /*4230*/  LDS.U16 R77, [R32+0x100] ;  /* 0x00010000204d7984 */ /* 0x000fe80000000400 */
[----:B------:R-:W-:Y:S04]  /*4240*/  LDS.U16 R79, [R31+0x140] ;  /* 0x000140001f4f7984 */ /* 0x000fe80000000400 */
[----:B------:R-:W-:Y:S04]  /*4250*/  LDS.U16 R81, [R30+0x180] ;  /* 0x000180001e517984 */ /* 0x000fe80000000400 */
[----:B------:R-:W-:Y:S01]  /*4260*/  LDS.U16 R83, [R29+0x1c0] ;  /* 0x0001c0001d537984 */ /* 0x000fe20000000400 */
[----:B------:R-:W-:-:S03]  /*4270*/  FADD.FTZ R20, R17, R68 ;  /* 0x0000004411147221 */ /* 0x000fc60000010000 */
[----:B------:R-:W-:Y:S01]  /*4280*/  @!P0 STS [0x210], R0 ;  /* 0x00021000ff008388 */ /* 0x000fe20000000800 */
[----:B------:R-:W-:-:S03]  /*4290*/  @!P3 FMUL.FTZ R16, R23, -1.4426950216293334961 ;  /* 0xbfb8aa3b1710b820 */ /* 0x000fc60000410000 */
[----:B------:R-:W-:Y:S01]  /*42a0*/  BAR.SYNC.DEFER_BLOCKING 0x0 ;  /* 0x0000000000007b1d */ /* 0x000fe20000010000 */
[----:B------:R-:W-:Y:S01]  /*42b0*/  FADD.FTZ R23, R19, R68 ;  /* 0x0000004413177221 */ /* 0x000fe20000010000 */
[----:B------:R-:W-:-:S04]  /*42c0*/  FSETP.GTU.FTZ.AND P4, PT, R20, 20, PT ;  /* 0x41a000001400780b */ /* 0x000fc80003f9c000 */
[----:B------:R-:W-:Y:S01]  /*42d0*/  FSETP.GTU.FTZ.AND P5, PT, R23, 20, PT ;  /* 0x41a000001700780b */ /* 0x000fe20003fbc000 */
[----:B------:R2:W3:Y:S08]  /*42e0*/  @!P3 MUFU.EX2 R17, R16 ;  /* 0x000000100011b308 */ /* 0x0004f00000000800 */
[----:B--2---:R-:W-:-:S04]  /*42f0*/  @!P4 FMUL.FTZ R16, R20, -1.4426950216293334961 ;  /* 0xbfb8aa3b1410c820 */ /* 0x004fc80000410000 */
[----:B------:R-:W-:Y:S01]  /*4300*/  @!P5 FMUL.FTZ R20, R23, -1.4426950216293334961 ;  /* 0xbfb8aa3b1714d820 */ /* 0x000fe20000410000 */
[----:B------:R-:W-:Y:S01]  /*4310*/  @!P2 MUFU.EX2 R2, R2 ;  /* 0x000000020002a308 */ /* 0x000fe20000000800 */
[----:B------:R-:W2:Y:S07]  /*4320*/  LDS R24, [0x210] ;  /* 0x00021000ff187984 */ /* 0x000eae0000000800 */
[----:B------:R-:W4:Y:S08]  /*4330*/  @!P5 MUFU.EX2 R20, R20 ;  /* 0x000000140014d308 */ /* 0x000f300000000800 */
[----:B------:R-:W5:Y:S08]  /*4340*/  @!P1 MUFU.EX2 R3, R3 ;  /* 0x0000000300039308 */ /* 0x000f700000000800 */
[----:B------:R-:W0:Y:S01]  /*4350*/  @!P6 MUFU.EX2 R18, R18 ;  /* 0x000000120012e308 */ /* 0x000e220000000800 */
[----:B---3--:R-:W-:-:S02]  /*4360*/  @!P3 FADD.FTZ R17, R17, 1 ;  /* 0x3f8000001111b421 */ /* 0x008fc40000010000 */
[----:B----4-:R-:W-:-:S05]  /*4370*/  @!P5 FADD.FTZ R20, R20, 1 ;  /* 0x3f8000001414d421 */ /* 0x010fca0000010000 */
[----:B------:R3:W4:Y:S01]  /*4380*/  @!P4 MUFU.EX2 R19, R16 ;  /* 0x000000100013c308 */ /* 0x0007220000000800 */
[----:B-----5:R-:W-:Y:S02]  /*4390*/  @!P1 FADD.FTZ R3, R3, 1 ;  /* 0x3f80000003039421 */ /* 0x020fe40000010000 */
[----:B---3--:R-:W-:-:S05]  /*43a0*/  @!P2 FADD.FTZ R16, R2, 1 ;  /* 0x3f8000000210a421 */ /* 0x008fca0000010000 */
[----:B0-----:R-:W-:Y:S01]  /*43b0*/  @!P3 MUFU.RCP R22, R17 ;  /* 0x000000110016b308 */ /* 0x001fe20000001000 */
[----:B------:R-:W-:Y:S02]  /*43c0*/  @!P6 FADD.FTZ R18, R18, 1 ;  /* 0x3f8000001212e421 */ /* 0x000fe40000010000 */
[----:B-1----:R-:W-:-:S05]  /*43d0*/  IMAD R26, R66, c[0x0][0x2d8], RZ ;  /* 0x0000b600421a7a24 */ /* 0x002fca00078e02ff */
[----:B------:R-:W0:Y:S01]  /*43e0*/  @!P5 MUFU.RCP R17, R20 ;  /* 0x000000140011d308 */ /* 0x000e220000001000 */
[----:B------:R-:W-:-:S07]  /*43f0*/  IMAD R87, R67, c[0x0][0x2dc], R26 ;  /* 0x0000b70043577a24 */ /* 0x000fce00078e021a */
[----:B------:R1:W3:Y:S08]  /*4400*/  @!P1 MUFU.RCP R23, R3 ;  /* 0x0000000300179308 */ /* 0x0002f00000001000 */
[----:B------:R-:W5:Y:S01]  /*4410*/  @!P2 MUFU.RCP R16, R16 ;  /* 0x000000100010a308 */ /* 0x000f620000001000 */
[----:B-1----:R-:W-:-:S07]  /*4420*/  IMAD.WIDE.U32 R2, R67, c[0x0][0x2d8], RZ ;  /* 0x0000b60043027a25 */ /* 0x002fce00078e00ff */
[----:B------:R-:W1:Y:S01]  /*4430*/  @!P6 MUFU.RCP R85, R18 ;  /* 0x000000120055e308 */ /* 0x000e620000001000 */
[----:B----4-:R-:W-:Y:S01]  /*4440*/  @!P4 FADD.FTZ R19, R19, 1 ;  /* 0x3f8000001313c421 */ /* 0x010fe20000010000 */
[----:B------:R-:W-:Y:S01]  /*4450*/  IADD3 R3, R3, R87, RZ ;  /* 0x0000005703037210 */ /* 0x000fe20007ffe0ff */
[----:B0-----:R-:W-:Y:S01]  /*4460*/  @!P5 FMUL.FTZ R104, R104, R17 ;  /* 0x000000116868d220 */ /* 0x001fe20000410000 */
[----:B--2---:R-:W-:Y:S01]  /*4470*/  ISETP.GE.AND P5, PT, R49, R24, PT ;  /* 0x000000183100720c */ /* 0x004fe20003fa6270 */
[----:B---3--:R-:W-:-:S03]  /*4480*/  @!P1 FMUL.FTZ R112, R112, R23 ;  /* 0x0000001770709220 */ /* 0x008fc60000410000 */
[----:B------:R-:W0:Y:S01]  /*4490*/  @!P4 MUFU.RCP R26, R19 ;  /* 0x00000013001ac308 */ /* 0x000e220000001000 */
[----:B------:R-:W-:-:S04]  /*44a0*/  IMAD.WIDE.U32 R2, R71, c[0x0][0x2e0], R2 ;  /* 0x0000b80047027a25 */ /* 0x000fc800078e0002 */
[----:B------:R-:W-:Y:S02]  /*44b0*/  IMAD R23, R71, c[0x0][0x2e4], R72 ;  /* 0x0000b90047177a24 */ /* 0x000fe400078e0248 */
[----:B-----5:R-:W-:Y:S01]  /*44c0*/  @!P2 FMUL.FTZ R21, R21, R16 ;  /* 0x000000101515a220 */ /* 0x020fe20000410000 */
[----:B------:R-:W-:Y:S01]  /*44d0*/  IADD3 R72, P2, R37, -0x1c0, RZ ;  /* 0xfffffe4025487810 */ /* 0x000fe20007f5e0ff */
[----:B-1----:R-:W-:Y:S01]  /*44e0*/  @!P6 FMUL.FTZ R102, R102, R85 ;  /* 0x000000556666e220 */ /* 0x002fe20000410000 */
[----:B------:R-:W-:Y:S02]  /*44f0*/  IADD3 R18, P1, R99, R2, RZ ;  /* 0x0000000263127210 */ /* 0x000fe40007f3e0ff */
[----:B------:R-:W-:Y:S02]  /*4500*/  IADD3.X R38, R38, -0x1, RZ, P2, !PT ;  /* 0xffffffff26267810 */ /* 0x000fe400017fe4ff */
[----:B------:R-:W-:Y:S02]  /*4510*/  IADD3 R16, P6, R72, c[0x0][0x330], RZ ;  /* 0x0000cc0048107a10 */ /* 0x000fe40007fde0ff */
[----:B------:R-:W-:-:S02]  /*4520*/  IADD3.X R23, R97, R23, R3, P1, !PT ;  /* 0x0000001761177210 */ /* 0x000fc40000ffe403 */
[----:B------:R-:W-:Y:S02]  /*4530*/  IADD3 R2, P1, R49, R39, RZ ;  /* 0x0000002731027210 */ /* 0x000fe40007f3e0ff */
[----:B------:R-:W-:Y:S02]  /*4540*/  IADD3.X R17, R38, c[0x0][0x334], RZ, P6, !PT ;  /* 0x0000cd0026117a10 */ /* 0x000fe400037fe4ff */
[----:B------:R-:W-:Y:S01]  /*4550*/  LEA R16, P6, R18, R16, 0x1 ;  /* 0x0000001012107211 */ /* 0x000fe200078c08ff */
[----:B------:R-:W-:Y:S01]  /*4560*/  @!P3 FMUL.FTZ R101, R101, R22 ;  /* 0x000000166565b220 */ /* 0x000fe20000410000 */
[----:B------:R-:W-:Y:S01]  /*4570*/  LEA.HI.X.SX32 R3, R39, R48, 0x1, P1 ;  /* 0x0000003027037211 */ /* 0x000fe200008f0eff */
[----:B0-----:R-:W-:Y:S01]  /*4580*/  @!P4 FMUL.FTZ R103, R103, R26 ;  /* 0x0000001a6767c220 */ /* 0x001fe20000410000 */
[-C--:B------:R-:W-:Y:S02]  /*4590*/  ISETP.GE.AND P4, PT, R45, R24.reuse, PT ;  /* 0x000000182d00720c */ /* 0x080fe40003f86270 */
[----:B------:R-:W-:-:S02]  /*45a0*/  ISETP.GE.AND P3, PT, R44, R24, PT ;  /* 0x000000182c00720c */ /* 0x000fc40003f66270 */
[-C--:B------:R-:W-:Y:S02]  /*45b0*/  ISETP.GE.AND P2, PT, R43, R24.reuse, PT ;  /* 0x000000182b00720c */ /* 0x080fe40003f46270 */
[----:B------:R-:W-:Y:S02]  /*45c0*/  ISETP.GE.AND P1, PT, R42, R24, PT ;  /* 0x000000182a00720c */ /* 0x000fe40003f26270 */
[----:B------:R-:W-:Y:S01]  /*45d0*/  LEA.HI.X R17, R18, R17, R23, 0x1, P6 ;  /* 0x0000001112117211 */ /* 0x000fe200030f0c17 */
        /* <DEDUP_REMOVED lines=10> */
.L_x_6729:
[----:B------:R-:W-:Y:S05]  /*4680*/  BSYNC B0 ;  /* 0x0000000000007941 */ /* 0x000fea0003800000 */
.L_x_6728:
        /* <DEDUP_REMOVED lines=12> */
[----:B0-----:R-:W-:Y:S01]  /*4750*/  PRMT R22, R18, 0x7632, R22 ;  /* 0x0000763212167816 */ /* 0x001fe20000000016 */
[----:B------:R-:W-:Y:S01]  /*4760*/  FADD.FTZ R111, R111, R110 ;  /* 0x0000006e6f6f7221 */ /* 0x000fe20000010000 */
[----:B------:R-:W-:Y:S01]  /*4770*/  F2FP.PACK_AB R18, R104, R103 ;  /* 0x000000676812723e */ /* 0x000fe200000000ff */
[----:B------:R-:W-:Y:S01]  /*4780*/  @!P6 STG.E.U16 [R16.64+0x140], R81 ;  /* 0x000140511000e986 */ /* 0x000fe2000c101506 */
[----:B------:R-:W-:Y:S01]  /*4790*/  PRMT R24, R19, 0x7632, R24 ;  /* 0x0000763213187816 */ /* 0x000fe20000000018 */
[----:B------:R-:W-:-:S02]  /*47a0*/  FADD.FTZ R112, R111, R112 ;  /* 0x000000706f707221 */ /* 0x000fc40000010000 */
[----:B------:R-:W-:Y:S02]  /*47b0*/  @!P5 STG.E.U16 [R16.64], R27 ;  /* 0x0000001b1000d986 */ /* 0x000fe4000c101506 */
[----:B------:R-:W-:Y:S02]  /*47c0*/  FADD.FTZ R112, R112, R21 ;  /* 0x0000001570707221 */ /* 0x000fe40000010000 */
[----:B------:R0:W-:Y:S04]  /*47d0*/  @!P4 STG.E.U16 [R16.64+0x180], R83 ;  /* 0x000180531000c986 */ /* 0x0001e8000c101506 */
[----:B------:R-:W-:Y:S01]  /*47e0*/  BAR.SYNC.DEFER_BLOCKING 0x0 ;  /* 0x0000000000007b1d */ /* 0x000fe20000010000 */
[----:B0-----:R-:W-:Y:S01]  /*47f0*/  F2FP.PACK_AB R17, R102, R101 ;  /* 0x000000656611723e */ /* 0x001fe200000000ff */
[----:B------:R-:W-:Y:S01]  /*4800*/  FADD.FTZ R101, R112, R101 ;  /* 0x0000006570657221 */ /* 0x000fe20000010000 */
[----:B------:R-:W-:-:S02]  /*4810*/  PRMT R16, R18, 0x7632, R16 ;  /* 0x0000763212107816 */ /* 0x000fc40000000010 */
[----:B------:R-:W-:Y:S01]  /*4820*/  PRMT R26, R17, 0x7632, R26 ;  /* 0x00007632111a7816 */ /* 0x000fe2000000001a */
[----:B------:R-:W-:-:S04]  /*4830*/  FADD.FTZ R102, R101, R102 ;  /* 0x0000006665667221 */ /* 0x000fc80000010000 */
[----:B------:R-:W-:-:S04]  /*4840*/  FADD.FTZ R103, R102, R103 ;  /* 0x0000006766677221 */ /* 0x000fc80000010000 */
[----:B------:R-:W-:Y:S01]  /*4850*/  FADD.FTZ R62, R103, R104 ;  /* 0x00000068673e7221 */ /* 0x000fe20000010000 */
[----:B------:R-:W-:Y:S04]  /*4860*/  STS.U16 [R28], R20 ;  /* 0x000000141c007388 */ /* 0x000fe80000000400 */
        /* <DEDUP_REMOVED lines=9> */
[----:B0-----:R-:W-:Y:S02]  /*4900*/  IMAD R18, R66, c[0x0][0x2f8], RZ ;  /* 0x0000be0042127a24 */ /* 0x001fe400078e02ff */
[C---:B-1----:R-:W-:Y:S01]  /*4910*/  IMAD.WIDE.U32 R16, R67.reuse, c[0x0][0x2f8], RZ ;  /* 0x0000be0043107a25 */ /* 0x042fe200078e00ff */
[----:B------:R-:W-:Y:S03]  /*4920*/  LDS.U16 R35, [R35+0x40] ;  /* 0x0000400023237984 */ /* 0x000fe60000000400 */
[----:B------:R-:W-:Y:S01]  /*4930*/  IMAD R19, R67, c[0x0][0x2fc], R18 ;  /* 0x0000bf0043137a24 */ /* 0x000fe200078e0212 */
[----:B------:R-:W-:Y:S04]  /*4940*/  LDS.U16 R25, [R34+0x80] ;  /* 0x0000800022197984 */ /* 0x000fe80000000400 */
[----:B------:R-:W-:Y:S01]  /*4950*/  LDS.U16 R33, [R33+0xc0] ;  /* 0x0000c00021217984 */ /* 0x000fe20000000400 */
[----:B------:R-:W-:-:S03]  /*4960*/  IADD3 R21, R17, R19, RZ ;  /* 0x0000001311157210 */ /* 0x000fc60007ffe0ff */
        /* <DEDUP_REMOVED lines=18> */
.L_x_6731:
[----:B------:R-:W-:Y:S05]  /*4a90*/  BSYNC B0 ;  /* 0x0000000000007941 */ /* 0x000fea0003800000 */
.L_x_6730:
[----:B------:R-:W-:Y:S01]  /*4aa0*/  MOV R2, R16 ;  /* 0x0000001000027202 */ /* 0x000fe20000000f00 */
[----:B------:R-:W-:Y:S01]  /*4ab0*/  IMAD R16, R70, c[0x0][0x300], RZ ;  /* 0x0000c00046107a24 */ /* 0x000fe200078e02ff */
[----:B------:R-:W-:Y:S02]  /*4ac0*/  MOV R3, R21 ;  /* 0x0000001500037202 */ /* 0x000fe40000000f00 */
[----:B------:R-:W-:Y:S01]  /*4ad0*/  IADD3 R0, P1, R72, c[0x0][0x340], RZ ;  /* 0x0000d00048007a10 */ /* 0x000fe20007f3e0ff */
[C---:B------:R-:W-:Y:S01]  /*4ae0*/  IMAD R17, R71.reuse, c[0x0][0x304], R16 ;  /* 0x0000c10047117a24 */ /* 0x040fe200078e0210 */
        /* <DEDUP_REMOVED lines=31> */
.L_x_6705:
        /* <DEDUP_REMOVED lines=24> */
.L_x_6734:
[----:B-1----:R-:W-:Y:S05]  /*4e60*/  BSYNC B0 ;  /* 0x0000000000007941 */ /* 0x002fea0003800000 */
.L_x_6733:
[----:B------:R-:W-:Y:S01]  /*4e70*/  BSSY B0, `(.L_x_6735) ;  /* 0x0000018000007945 */ /* 0x000fe20003800000 */
[----:B------:R-:W-:Y:S05]  /*4e80*/  @!P0 BRA `(.L_x_6736) ;  /* 0x0000015000008947 */ /* 0x000fea0003800000 */
[----:B------:R-:W-:Y:S06]  /*4e90*/  BAR.SYNC.DEFER_BLOCKING 0x0 ;  /* 0x0000000000007b1d */ /* 0x000fec0000010000 */
[----:B-1----:R-:W1:Y:S04]  /*4ea0*/  SHFL.DOWN P0, R3, R62, 0x1, 0x1f ;  /* 0x08201f003e037f89 */ /* 0x002e680000000000 */
        /* <DEDUP_REMOVED lines=12> */
[----:B---3--:R-:W-:-:S04]  /*4f70*/  ISETP.NE.AND P0, PT, R21, RZ, PT ;  /* 0x000000ff1500720c */ /* 0x008fc80003f05270 */
[----:B------:R1:W-:Y:S04]  /*4f80*/  @!P1 STS [0x224], R9 ;  /* 0x00022409ff009388 */ /* 0x0003e80000000800 */
[----:B------:R-:W-:Y:S06]  /*4f90*/  BAR.SYNC.DEFER_BLOCKING 0x0 ;  /* 0x0000000000007b1d */ /* 0x000fec0000010000 */
[----:B------:R-:W-:Y:S05]  /*4fa0*/  @P0 BRA `(.L_x_6737) ;  /* 0x0000004000000947 */ /* 0x000fea0003800000 */
[----:B-1----:R1:W-:Y:S01]  /*4fb0*/  RED.E.ADD.F32.FTZ.RN.STRONG.GPU [R4.64], R9 ;  /* 0x000000090400798e */ /* 0x0023e2000c10e786 */
[----:B------:R-:W-:Y:S01]  /*4fc0*/  HFMA2.MMA R21, -RZ, RZ, 0, 0 ;  /* 0x00000000ff157435 */ /* 0x000fe200000001ff */
[----:B------:R-:W-:Y:S05]  /*4fd0*/  BRA `(.L_x_6737) ;  /* 0x0000001000007947 */ /* 0x000fea0003800000 */
.L_x_6736:
[----:B------:R-:W2:Y:S02]  /*4fe0*/  S2R R21, SR_TID.X ;  /* 0x0000000000157919 */ /* 0x000ea40000002100 */
.L_x_6737:
[----:B-1----:R-:W-:Y:S05]  /*4ff0*/  BSYNC B0 ;  /* 0x0000000000007941 */ /* 0x002fea0003800000 */
.L_x_6735:
[----:B--2---:R-:W-:-:S13]  /*5000*/  ISETP.GE.AND P0, PT, R21, c[0x0][0x16c], PT ;  /* 0x00005b0015007a0c */ /* 0x004fda0003f06270 */
        /* <DEDUP_REMOVED lines=8> */
[----:B------:R-:W-:Y:S02]  /*5090*/  IADD3 R33, R19, R5, RZ ;  /* 0x0000000513217210 */ /* 0x000fe40007ffe0ff */
.L_x_6738:
        /* <DEDUP_REMOVED lines=20> */
[----:B------:R-:W-:Y:S01]  /*51e0*/  MOV R62, R12 ;  /* 0x0000000c003e7202 */ /* 0x000fe20000000f00 */
[C---:B------:R-:W-:Y:S02]  /*51f0*/  IMAD R22, R20.reuse, c[0x0][0x2b0], RZ ;  /* 0x0000ac0014167a24 */ /* 0x040fe400078e02ff */
[----:B------:R-:W-:Y:S02]  /*5200*/  IMAD R24, R20, c[0x0][0x1a0], RZ ;  /* 0x0000680014187a24 */ /* 0x000fe400078e02ff */
[----:B------:R-:W-:Y:S01]  /*5210*/  IMAD.WIDE.U32 R4, R21, c[0x0][0x2b0], R62 ;  /* 0x0000ac0015047a25 */ /* 0x000fe200078e003e */
[----:B0-----:R-:W-:-:S02]  /*5220*/  MOV R6, R18 ;  /* 0x0000001200067202 */ /* 0x001fc40000000f00 */
[----:B------:R-:W-:Y:S01]  /*5230*/  MOV R7, R33 ;  /* 0x0000002100077202 */ /* 0x000fe20000000f00 */
[C---:B------:R-:W-:Y:S02]  /*5240*/  IMAD R29, R21.reuse, c[0x0][0x2b4], R22 ;  /* 0x0000ad00151d7a24 */ /* 0x040fe400078e0216 */
[C---:B------:R-:W-:Y:S02]  /*5250*/  IMAD R31, R21.reuse, c[0x0][0x1a4], R24 ;  /* 0x00006900151f7a24 */ /* 0x040fe400078e0218 */
[----:B------:R-:W-:Y:S01]  /*5260*/  IMAD.WIDE.U32 R8, R21, c[0x0][0x1a0], R6 ;  /* 0x0000680015087a25 */ /* 0x000fe200078e0006 */
[----:B------:R-:W-:Y:S02]  /*5270*/  LEA R6, P0, R4, c[0x0][0x318], 0x2 ;  /* 0x0000c60004067a11 */ /* 0x000fe400078010ff */
[----:B------:R-:W-:Y:S02]  /*5280*/  IADD3 R7, R5, R29, RZ ;  /* 0x0000001d05077210 */ /* 0x000fe40007ffe0ff */
[----:B--2---:R-:W-:-:S02]  /*5290*/  LEA R16, P1, R8, c[0x0][0x228], 0x2 ;  /* 0x00008a0008107a11 */ /* 0x004fc400078210ff */
        /* <DEDUP_REMOVED lines=20> */
.L_x_6739:
        /* <DEDUP_REMOVED lines=10> */
.L_x_9102:


//--------------------- .text._Z25selective_scan_bwd_kernelI32Selective_Scan_bwd_kernel_traitsILi32ELi8ELb0ELb0ELb0ELb1ELb1EN3c104HalfEfEEv12SSMParamsBwd --------------------------
	.section	.text._Z25selective_scan_bwd_kernelI32Selective_Scan_bwd_kernel_traitsILi32ELi8ELb0ELb0ELb0ELb1ELb1EN3c104HalfEfEEv12SSMParamsBwd,"ax",@progbits
	.sectioninfo	@"SHI_REGISTERS=153"
	.align	128
        .global         _Z25selective_scan_bwd_kernelI32Selective_Scan_bwd_kernel_traitsILi32ELi8ELb0ELb0ELb0ELb1ELb1EN3c104HalfEfEEv12SSMParamsBwd
        .type           _Z25selective_scan_bwd_kernelI32Selective_Scan_bwd_kernel_traitsILi32ELi8ELb0ELb0ELb0ELb1ELb1EN3c104HalfEfEEv12SSMParamsBwd,@function
        .size           _Z25selective_scan_bwd_kernelI32Selective_Scan_bwd_kernel_traitsILi32ELi8ELb0ELb0ELb0ELb1ELb1EN3c104HalfEfEEv12SSMParamsBwd,(.L_x_9103 - _Z25selective_scan_bwd_kernelI32Selective_Scan_bwd_kernel_traitsILi32ELi8ELb0ELb0ELb0ELb1ELb1EN3c104HalfEfEEv12SSMParamsBwd)
        .other          _Z25selective_scan_bwd_kernelI32Selective_Scan_bwd_kernel_traitsILi32ELi8ELb0ELb0ELb0ELb1ELb1EN3c104HalfEfEEv12SSMParamsBwd,@"STO_CUDA_ENTRY STV_DEFAULT"
_Z25selective_scan_bwd_kernelI32Selective_Scan_bwd_kernel_traitsILi32ELi8ELb0ELb0ELb0ELb1ELb1EN3c104HalfEfEEv12SSMParamsBwd:
.text._Z25selective_scan_bwd_kernelI32Selective_Scan_bwd_kernel_traitsILi32ELi8ELb0ELb0ELb0ELb1ELb1EN3c104HalfEfEEv12SSMParamsBwd:
        /* <DEDUP_REMOVED lines=12> */
[C---:B------:R-:W-:Y:S02]  /*00c0*/  @P0 LEA R6, P2, R67.reuse, c[0x0][0x238], 0x2 ;  /* 0x00008e0043060a11 */ /* 0x040fe400078410ff */
[----:B------:R-:W-:Y:S01]  /*00d0*/  @P1 LEA R8, P3, R67, c[0x0][0x250], 0x2 ;  /* 0x0000940043081a11 */ /* 0x000fe200078610ff */
[----:B------:R-:W-:Y:S01]  /*00e0*/  IMAD.WIDE.U32 R2, R63, c[0x0][0x1d0], RZ ;  /* 0x000074003f027a25 */ /* 0x000fe200078e00ff */
[C-C-:B------:R-:W-:Y:S02]  /*00f0*/  @P0 LEA.HI.X R7, R67.reuse, c[0x0][0x23c], R66.reuse, 0x2, P2 ;  /* 0x00008f0043070a11 */ /* 0x140fe400010f1442 */
[----:B------:R-:W-:Y:S01]  /*0100*/  @P1 LEA.HI.X R9, R67, c[0x0][0x254], R66, 0x2, P3 ;  /* 0x0000950043091a11 */ /* 0x000fe200018f1442 */
[C---:B------:R-:W-:Y:S02]  /*0110*/  IMAD R10, R62.reuse, c[0x0][0x1e0], RZ ;  /* 0x000078003e0a7a24 */ /* 0x040fe400078e02ff */
[----:B------:R-:W-:Y:S01]  /*0120*/  IMAD R11, R63, c[0x0][0x1d4], R0 ;  /* 0x000075003f0b7a24 */ /* 0x000fe200078e0200 */
[----:B------:R0:W5:Y:S01]  /*0130*/  @P0 LDG.E R65, [R6.64] ;  /* 0x0000000606410981 */ /* 0x000162000c1e1900 */
[----:B------:R-:W-:-:S02]  /*0140*/  IMAD R12, R62, c[0x0][0x278], RZ ;  /* 0x00009e003e0c7a24 */ /* 0x000fc400078e02ff */
[----:B------:R-:W-:Y:S01]  /*0150*/  IMAD.WIDE.U32 R4, R63, c[0x0][0x1e0], RZ ;  /* 0x000078003f047a25 */ /* 0x000fe200078e00ff */
[----:B------:R1:W5:Y:S01]  /*0160*/  @P1 LDG.E R64, [R8.64] ;  /* 0x0000000608401981 */ /* 0x000362000c1e1900 */
[----:B------:R-:W-:Y:S01]  /*0170*/  IADD3 R3, R3, R11, RZ ;  /* 0x0000000b03037210 */ /* 0x000fe20007ffe0ff */
[----:B------:R-:W-:Y:S01]  /*0180*/  CS2R R60, SRZ ;  /* 0x00000000003c7805 */ /* 0x000fe2000001ff00 */
[C---:B------:R-:W-:Y:S01]  /*0190*/  IMAD R13, R63.reuse, c[0x0][0x1e4], R10 ;  /* 0x000079003f0d7a24 */ /* 0x040fe200078e020a */
[----:B------:R-:W-:Y:S01]  /*01a0*/  ISETP.NE.U32.AND P0, PT, RZ, c[0x0][0x260], PT ;  /* 0x00009800ff007a0c */ /* 0x000fe20003f05070 */
[----:B------:R-:W-:Y:S02]  /*01b0*/  IMAD R0, R66, c[0x0][0x1d8], RZ ;  /* 0x0000760042007a24 */ /* 0x000fe400078e02ff */
[----:B0-----:R-:W-:Y:S01]  /*01c0*/  IMAD.WIDE.U32 R6, R63, c[0x0][0x278], RZ ;  /* 0x00009e003f067a25 */ /* 0x001fe200078e00ff */
[----:B------:R-:W-:Y:S02]  /*01d0*/  IADD3 R5, R5, R13, RZ ;  /* 0x0000000d05057210 */ /* 0x000fe40007ffe0ff */
[----:B------:R-:W-:Y:S01]  /*01e0*/  ISETP.NE.AND.EX P0, PT, RZ, c[0x0][0x264], PT, P0 ;  /* 0x00009900ff007a0c */ /* 0x000fe20003f05300 */
[----:B-1----:R-:W-:Y:S01]  /*01f0*/  IMAD R9, R63, c[0x0][0x27c], R12 ;  /* 0x00009f003f097a24 */ /* 0x002fe200078e020c */
[----:B------:R-:W-:Y:S01]  /*0200*/  MOV R12, c[0x0][0x174] ;  /* 0x00005d00000c7a02 */ /* 0x000fe20000000f00 */
[----:B------:R-:W-:-:S03]  /*0210*/  IMAD.WIDE.U32 R2, R67, c[0x0][0x1d8], R2 ;  /* 0x0000760043027a25 */ /* 0x000fc600078e0002 */
[----:B------:R-:W-:Y:S01]  /*0220*/  IADD3 R7, R7, R9, RZ ;  /* 0x0000000907077210 */ /* 0x000fe20007ffe0ff */
[----:B------:R-:W-:Y:S01]  /*0230*/  IMAD R8, R66, c[0x0][0x1e8], RZ ;  /* 0x00007a0042087a24 */ /* 0x000fe200078e02ff */
[C---:B------:R-:W-:Y:S01]  /*0240*/  LEA R9, R12.reuse, 0xffffff00, 0x8 ;  /* 0xffffff000c097811 */ /* 0x040fe200078e40ff */
[C---:B------:R-:W-:Y:S01]  /*0250*/  IMAD R0, R67.reuse, c[0x0][0x1dc], R0 ;  /* 0x0000770043007a24 */ /* 0x040fe200078e0200 */
[----:B------:R-:W-:Y:S01]  /*0260*/  ISETP.GE.AND P3, PT, R12, 0x1, PT ;  /* 0x000000010c00780c */ /* 0x000fe20003f66270 */
[----:B------:R-:W-:Y:S01]  /*0270*/  IMAD.WIDE.U32 R4, R67, c[0x0][0x1e8], R4 ;  /* 0x00007a0043047a25 */ /* 0x000fe200078e0004 */
[----:B------:R-:W-:Y:S02]  /*0280*/  SHF.R.S32.HI R11, RZ, 0x1f, R9 ;  /* 0x0000001fff0b7819 */ /* 0x000fe40000011409 */
[----:B------:R-:W-:Y:S01]  /*0290*/  IADD3 R57, P1, R9, R2, RZ ;  /* 0x0000000209397210 */ /* 0x000fe20007f3e0ff */
[----:B------:R-:W-:Y:S01]  /*02a0*/  IMAD R8, R67, c[0x0][0x1ec], R8 ;  /* 0x00007b0043087a24 */ /* 0x000fe200078e0208 */
        /* <DEDUP_REMOVED lines=8> */
[----:B------:R-:W-:Y:S01]  /*0330*/  HFMA2.MMA R8, -RZ, RZ, 0, 0 ;  /* 0x00000000ff087435 */ /* 0x000fe200000001ff */
[----:B------:R-:W-:Y:S01]  /*0340*/  ISETP.NE.AND.EX P1, PT, RZ, c[0x0][0x32c], PT, P1 ;  /* 0x0000cb00ff007a0c */ /* 0x000fe20003f25310 */
[----:B------:R-:W-:Y:S01]  /*0350*/  @P0 IMAD R0, R63, c[0x0][0x164], R67 ;  /* 0x000059003f000a24 */ /* 0x000fe200078e0243 */
[----:B------:R-:W-:Y:S02]  /*0360*/  IADD3 R9, P4, R9, R6, RZ ;  /* 0x0000000609097210 */ /* 0x000fe40007f9e0ff */
[----:B------:R-:W-:Y:S01]  /*0370*/  ISETP.NE.AND.EX P2, PT, RZ, c[0x0][0x34c], PT, P2 ;  /* 0x0000d300ff007a0c */ /* 0x000fe20003f45320 */
[----:B------:R-:W-:Y:S01]  /*0380*/  @P0 IMAD R0, R0, c[0x0][0x174], RZ ;  /* 0x00005d0000000a24 */ /* 0x000fe200078e02ff */
[----:B------:R-:W-:-:S02]  /*0390*/  IADD3.X R6, R11, R7, R10, P4, !PT ;  /* 0x000000070b067210 */ /* 0x000fc400027fe40a */
[----:B------:R-:W-:Y:S01]  /*03a0*/  LEA R58, P4, R57, c[0x0][0x240], 0x1 ;  /* 0x00009000393a7a11 */ /* 0x000fe200078808ff */
[----:B------:R-:W-:Y:S01]  /*03b0*/  @P0 IMAD R0, R0, c[0x0][0x16c], RZ ;  /* 0x00005b0000000a24 */ /* 0x000fe200078e02ff */
[----:B------:R-:W-:Y:S02]  /*03c0*/  LEA R56, P5, R55, c[0x0][0x248], 0x1 ;  /* 0x0000920037387a11 */ /* 0x000fe400078a08ff */
[----:B------:R-:W-:Y:S02]  /*03d0*/  LEA.HI.X R57, R57, c[0x0][0x244], R2, 0x1, P4 ;  /* 0x0000910039397a11 */ /* 0x000fe400020f0c02 */
[----:B------:R-:W-:Y:S01]  /*03e0*/  @P1 LEA R8, P4, R67, c[0x0][0x328], 0x2 ;  /* 0x0000ca0043081a11 */ /* 0x000fe200078810ff */
[----:B------:R-:W-:Y:S01]  /*03f0*/  CS2R R2, SRZ ;  /* 0x0000000000027805 */ /* 0x000fe2000001ff00 */
[----:B------:R-:W-:Y:S02]  /*0400*/  @P0 MOV R11, 0x8 ;  /* 0x00000008000b0802 */ /* 0x000fe40000000f00 */
[----:B------:R-:W-:-:S02]  /*0410*/  LEA.HI.X R55, R55, c[0x0][0x24c], R4, 0x1, P5 ;  /* 0x0000930037377a11 */ /* 0x000fc400028f0c04 */
[----:B------:R-:W-:Y:S01]  /*0420*/  LEA R52, P6, R9, c[0x0][0x308], 0x1 ;  /* 0x0000c20009347a11 */ /* 0x000fe200078c08ff */
[----:B------:R-:W-:Y:S01]  /*0430*/  @P0 IMAD.WIDE R10, R0, R11, c[0x0][0x260] ;  /* 0x00009800000a0625 */ /* 0x000fe200078e020b */
[C---:B------:R-:W-:Y:S01]  /*0440*/  @P2 LEA R2, P5, R67.reuse, c[0x0][0x348], 0x2 ;  /* 0x0000d20043022a11 */ /* 0x040fe200078a10ff */
[----:B------:R-:W-:Y:S01]  /*0450*/  @!P0 CS2R R10, SRZ ;  /* 0x00000000000a8805 */ /* 0x000fe2000001ff00 */
[----:B------:R-:W-:Y:S02]  /*0460*/  @P1 LEA.HI.X R3, R67, c[0x0][0x32c], R66, 0x2, P4 ;  /* 0x0000cb0043031a11 */ /* 0x000fe400020f1442 */
[----:B------:R-:W-:Y:S02]  /*0470*/  MOV R7, RZ ;  /* 0x000000ff00077202 */ /* 0x000fe40000000f00 */
[----:B------:R-:W-:Y:S02]  /*0480*/  LEA.HI.X R53, R9, c[0x0][0x30c], R6, 0x1, P6 ;  /* 0x0000c30009357a11 */ /* 0x000fe400030f0c06 */
[----:B------:R-:W-:-:S02]  /*0490*/  @P2 LEA.HI.X R7, R67, c[0x0][0x34c], R66, 0x2, P5 ;  /* 0x0000d30043072a11 */ /* 0x000fc400028f1442 */
[----:B------:R-:W-:Y:S02]  /*04a0*/  MOV R9, R3 ;  /* 0x0000000300097202 */ /* 0x000fe40000000f00 */
[----:B------:R-:W-:Y:S01]  /*04b0*/  MOV R6, R2 ;  /* 0x0000000200067202 */ /* 0x000fe20000000f00 */
[----:B------:R-:W-:Y:S05]  /*04c0*/  @!P3 BRA `(.L_x_6740) ;  /* 0x00005f700000b947 */ /* 0x000fea0003800000 */
[----:B------:R-:W0:Y:S01]  /*04d0*/  S2R R59, SR_TID.X ;  /* 0x00000000003b7919 */ /* 0x000e220000002100 */
[----:B------:R-:W-:Y:S01]  /*04e0*/  MOV R51, c[0x0][0x174] ;  /* 0x00005d0000337a02 */ /* 0x000fe20000000f00 */
[----:B------:R-:W-:Y:S01]  /*04f0*/  CS2R R60, SRZ ;  /* 0x00000000003c7805 */ /* 0x000fe2000001ff00 */
[----:B------:R-:W-:Y:S01]  /*0500*/  MOV R48, RZ ;  /* 0x000000ff00307202 */ /* 0x000fe20000000f00 */
[----:B------:R-:W1:Y:S01]  /*0510*/  S2R R54, SR_LANEID ;  /* 0x0000000000367919 */ /* 0x000e620000000000 */
[C---:B0-----:R-:W-:Y:S02]  /*0520*/  SHF.L.U32 R0, R59.reuse, 0x3, RZ ;  /* 0x000000033b007819 */ /* 0x041fe400000006ff */
[----:B------:R-:W-:-:S02]  /*0530*/  LOP3.LUT R116, R59, 0x1f, RZ, 0xc0, !PT ;  /* 0x0000001f3b747812 */ /* 0x000fc400078ec0ff */
        /* <DEDUP_REMOVED lines=10> */
.L_x_6772:
[----:B------:R-:W-:Y:S01]  /*05e0*/  BAR.SYNC.DEFER_BLOCKING 0x0 ;  /* 0x0000000000007b1d */ /* 0x000fe20000010000 */
[----:B------:R-:W-:Y:S02]  /*05f0*/  LEA R4, R51, 0xffffff00, 0x8 ;  /* 0xffffff0033047811 */ /* 0x000fe400078e40ff */
[----:B------:R-:W-:Y:S02]  /*0600*/  SHF.L.U32 R39, R50, 0x1, RZ ;  /* 0x0000000132277819 */ /* 0x000fe400000006ff */
[----:B------:R-:W-:Y:S02]  /*0610*/  IADD3 R20, -R4, c[0x0][0x168], RZ ;  /* 0x00005a0004147a10 */ /* 0x000fe40007ffe1ff */
[C---:B------:R-:W-:Y:S02]  /*0620*/  SHF.L.U64.HI R40, R50.reuse, 0x1, R49 ;  /* 0x0000000132287819 */ /* 0x040fe40000010231 */
[----:B------:R-:W-:-:S02]  /*0630*/  ISETP.GE.AND P0, PT, R50, R20, PT ;  /* 0x000000143200720c */ /* 0x000fc40003f06270 */
[-C--:B------:R-:W-:Y:S02]  /*0640*/  ISETP.GE.AND P1, PT, R47, R20.reuse, PT ;  /* 0x000000142f00720c */ /* 0x080fe40003f26270 */
[----:B------:R-:W-:Y:S02]  /*0650*/  ISETP.GE.AND P2, PT, R46, R20, PT ;  /* 0x000000142e00720c */ /* 0x000fe40003f46270 */
[----:B0-----:R-:W-:Y:S02]  /*0660*/  IADD3 R2, P3, R58, R39, RZ ;  /* 0x000000273a027210 */ /* 0x001fe40007f7e0ff */
[----:B------:R-:W-:Y:S02]  /*0670*/  PRMT R5, RZ, 0x7610, R5 ;  /* 0x00007610ff057816 */ /* 0x000fe40000000005 */
[----:B------:R-:W-:Y:S02]  /*0680*/  IADD3.X R3, R57, R40, RZ, P3, !PT ;  /* 0x0000002839037210 */ /* 0x000fe40001ffe4ff */
[----:B------:R-:W-:-:S02]  /*0690*/  PRMT R0, RZ, 0x7610, R0 ;  /* 0x00007610ff007816 */ /* 0x000fc40000000000 */
        /* <DEDUP_REMOVED lines=41> */
[----:B------:R-:W-:Y:S02]  /*0930*/  SHF.L.U32 R31, R25, 0x1, RZ ;  /* 0x00000001191f7819 */ /* 0x000fe400000006ff */
[----:B------:R-:W-:Y:S02]  /*0940*/  ISETP.GE.AND P6, PT, R50, R20, PT ;  /* 0x000000143200720c */ /* 0x000fe40003fc6270 */
[----:B------:R-:W-:-:S02]  /*0950*/  IADD3 R2, P3, R56, R39, RZ ;  /* 0x0000002738027210 */ /* 0x000fc40007f7e0ff */
[----:B------:R-:W-:Y:S02]  /*0960*/  IADD3 R18, P5, R52, R39, RZ ;  /* 0x0000002734127210 */ /* 0x000fe40007fbe0ff */
[----:B------:R-:W-:Y:S02]  /*0970*/  ISETP.GE.AND P0, PT, R47, R20, PT ;  /* 0x000000142f00720c */ /* 0x000fe40003f06270 */
[----:B------:R-:W-:Y:S02]  /*0980*/  IADD3.X R3, R55, R40, RZ, P3, !PT ;  /* 0x0000002837037210 */ /* 0x000fe40001ffe4ff */
[-C--:B------:R-:W-:Y:S02]  /*0990*/  ISETP.GE.AND P1, PT, R46, R20.reuse, PT ;  /* 0x000000142e00720c */ /* 0x080fe40003f26270 */
[-C--:B------:R-:W-:Y:S02]  /*09a0*/  ISETP.GE.AND P2, PT, R45, R20.reuse, PT ;  /* 0x000000142d00720c */ /* 0x080fe40003f46270 */
[----:B------:R-:W-:-:S02]  /*09b0*/  ISETP.GE.AND P3, PT, R44, R20, PT ;  /* 0x000000142c00720c */ /* 0x000fc40003f66270 */
[----:B------:R-:W-:Y:S02]  /*09c0*/  ISETP.GE.AND P4, PT, R43, R20, PT ;  /* 0x000000142b00720c */ /* 0x000fe40003f86270 */
[----:B------:R-:W-:Y:S02]  /*09d0*/  IADD3.X R19, R53, R40, RZ, P5, !PT ;  /* 0x0000002835137210 */ /* 0x000fe40002ffe4ff */
[----:B------:R-:W-:Y:S02]  /*09e0*/  ISETP.GE.AND P5, PT, R42, R20, PT ;  /* 0x000000142a00720c */ /* 0x000fe40003fa6270 */
[----:B------:R-:W-:Y:S02]  /*09f0*/  PRMT R22, RZ, 0x7610, R22 ;  /* 0x00007610ff167816 */ /* 0x000fe40000000016 */
[----:B------:R-:W-:Y:S02]  /*0a00*/  PRMT R68, RZ, 0x7610, R68 ;  /* 0x00007610ff447816 */ /* 0x000fe40000000044 */
[----:B------:R-:W-:Y:S01]  /*0a10*/  PRMT R21, RZ, 0x7610, R21 ;  /* 0x00007610ff157816 */ /* 0x000fe20000000015 */
[----:B--2---:R0:W-:Y:S04]  /*0a20*/  STS.U16 [R38], R5 ;  /* 0x0000000526007388 */ /* 0x0041e80000000400 */
[----:B---3--:R1:W-:Y:S04]  /*0a30*/  STS.U16 [R37+0x40], R0 ;  /* 0x0000400025007388 */ /* 0x0083e80000000400 */
[----:B----4-:R2:W-:Y:S01]  /*0a40*/  STS.U16 [R36+0x80], R13 ;  /* 0x0000800d24007388 */ /* 0x0105e20000000400 */
[----:B0-----:R-:W-:-:S02]  /*0a50*/  PRMT R5, RZ, 0x7610, R5 ;  /* 0x00007610ff057816 */ /* 0x001fc40000000005 */
[----:B-1----:R-:W-:-:S04]  /*0a60*/  SHF.L.U32 R0, R54, 0x3, RZ ;  /* 0x0000000336007819 */ /* 0x002fc800000006ff */
[----:B------:R-:W-:Y:S02]  /*0a70*/  LEA.HI.SX32 R30, R0, R0, 0x1b ;  /* 0x00000000001e7211 */ /* 0x000fe400078fdaff */
[----:B--2---:R-:W-:Y:S01]  /*0a80*/  PRMT R13, RZ, 0x7610, R13 ;  /* 0x00007610ff0d7816 */ /* 0x004fe2000000000d */
[----:B------:R0:W-:Y:S01]  /*0a90*/  STS.U16 [R35+0xc0], R12 ;  /* 0x0000c00c23007388 */ /* 0x0001e20000000400 */
[----:B------:R-:W-:Y:S02]  /*0aa0*/  SHF.L.U32 R30, R30, 0x1, RZ ;  /* 0x000000011e1e7819 */ /* 0x000fe400000006ff */
[----:B------:R-:W-:Y:S01]  /*0ab0*/  PRMT R0, RZ, 0x7610, R0 ;  /* 0x00007610ff007816 */ /* 0x000fe20000000000 */
[----:B------:R1:W-:Y:S04]  /*0ac0*/  STS.U16 [R34+0x100], R15 ;  /* 0x0001000f22007388 */ /* 0x0003e80000000400 */
[----:B------:R2:W-:Y:S01]  /*0ad0*/  STS.U16 [R33+0x140], R14 ;  /* 0x0001400e21007388 */ /* 0x0005e20000000400 */
[----:B0-----:R-:W-:-:S03]  /*0ae0*/  PRMT R12, RZ, 0x7610, R12 ;  /* 0x00007610ff0c7816 */ /* 0x001fc6000000000c */
[----:B------:R-:W-:Y:S01]  /*0af0*/  STS.U16 [R32+0x180], R17 ;  /* 0x0001801120007388 */ /* 0x000fe20000000400 */
[----:B-1----:R-:W-:-:S03]  /*0b00*/  PRMT R15, RZ, 0x7610, R15 ;  /* 0x00007610ff0f7816 */ /* 0x002fc6000000000f */
        /* <DEDUP_REMOVED lines=11> */
[----:B------:R-:W3:Y:S01]  /*0bc0*/  @!P6 LDG.E.U16 R5, [R2.64] ;  /* 0x000000060205e981 */ /* 0x000ee2000c1e1500 */
[----:B------:R-:W-:-:S03]  /*0bd0*/  ISETP.GE.AND P6, PT, R41, R20, PT ;  /* 0x000000142900720c */ /* 0x000fc60003fc6270 */
[----:B------:R-:W4:Y:S01]  /*0be0*/  @!P0 LDG.E.U16 R22, [R2.64+0x40] ;  /* 0x0000400602168981 */ /* 0x000f22000c1e1500 */
[----:B--2---:R-:W-:-:S03]  /*0bf0*/  P2R R14, PR, RZ, 0x1 ;  /* 0x00000001ff0e7803 */ /* 0x004fc60000000000 */
[----:B------:R-:W2:Y:S04]  /*0c00*/  @!P1 LDG.E.U16 R13, [R2.64+0x80] ;  /* 0x00008006020d9981 */ /* 0x000ea8000c1e1500 */
[----:B------:R-:W2:Y:S04]  /*0c10*/  @!P2 LDG.E.U16 R68, [R2.64+0xc0] ;  /* 0x0000c0060244a981 */ /* 0x000ea8000c1e1500 */
[----:B------:R-:W2:Y:S04]  /*0c20*/  @!P3 LDG.E.U16 R21, [R2.64+0x100] ;  /* 0x000100060215b981 */ /* 0x000ea8000c1e1500 */
[----:B------:R-:W2:Y:S04]  /*0c30*/  @!P4 LDG.E.U16 R12, [R2.64+0x140] ;  /* 0x00014006020cc981 */ /* 0x000ea8000c1e1500 */
[----:B------:R-:W2:Y:S04]  /*0c40*/  @!P5 LDG.E.U16 R15, [R2.64+0x180] ;  /* 0x00018006020fd981 */ /* 0x000ea8000c1e1500 */
[----:B------:R-:W2:Y:S01]  /*0c50*/  @!P6 LDG.E.U16 R0, [R2.64+0x1c0] ;  /* 0x0001c0060200e981 */ /* 0x000ea2000c1e1500 */
[----:B------:R-:W-:-:S02]  /*0c60*/  ISETP.GE.AND P0, PT, R50, R20, PT ;  /* 0x000000143200720c */ /* 0x000fc40003f06270 */
        /* <DEDUP_REMOVED lines=8> */
[----:B---3--:R0:W-:Y:S04]  /*0cf0*/  STS.U16 [R38], R5 ;  /* 0x0000000526007388 */ /* 0x0081e80000000400 */
[----:B----4-:R-:W-:Y:S04]  /*0d00*/  STS.U16 [R37+0x40], R22 ;  /* 0x0000401625007388 */ /* 0x010fe80000000400 */
[----:B--2---:R-:W-:Y:S04]  /*0d10*/  STS.U16 [R36+0x80], R13 ;  /* 0x0000800d24007388 */ /* 0x004fe80000000400 */
[----:B------:R-:W-:Y:S04]  /*0d20*/  STS.U16 [R35+0xc0], R68 ;  /* 0x0000c04423007388 */ /* 0x000fe80000000400 */
[----:B------:R-:W-:Y:S04]  /*0d30*/  STS.U16 [R34+0x100], R21 ;  /* 0x0001001522007388 */ /* 0x000fe80000000400 */
[----:B------:R-:W-:Y:S04]  /*0d40*/  STS.U16 [R33+0x140], R12 ;  /* 0x0001400c21007388 */ /* 0x000fe80000000400 */
[----:B------:R-:W-:Y:S04]  /*0d50*/  STS.U16 [R32+0x180], R15 ;  /* 0x0001800f20007388 */ /* 0x000fe80000000400 */
[----:B------:R1:W-:Y:S01]  /*0d60*/  STS.U16 [R31+0x1c0], R0 ;  /* 0x0001c0001f007388 */ /* 0x0003e20000000400 */
[----:B------:R-:W-:-:S06]  /*0d70*/  NOP ;  /* 0x0000000000007918 */ /* 0x000fcc0000000000 */
[----:B------:R-:W2:Y:S04]  /*0d80*/  LDS.U16 R69, [R30] ;  /* 0x000000001e457984 */ /* 0x000ea80000000400 */
[----:B------:R-:W-:Y:S04]  /*0d90*/  LDS.U16 R70, [R30+0x2] ;  /* 0x000002001e467984 */ /* 0x000fe80000000400 */
[----:B------:R-:W-:Y:S04]  /*0da0*/  LDS.U16 R71, [R30+0x4] ;  /* 0x000004001e477984 */ /* 0x000fe80000000400 */
[----:B------:R-:W-:Y:S04]  /*0db0*/  LDS.U16 R72, [R30+0x6] ;  /* 0x000006001e487984 */ /* 0x000fe80000000400 */
[----:B------:R-:W3:Y:S04]  /*0dc0*/  LDS.U16 R68, [R30+0x8] ;  /* 0x000008001e447984 */ /* 0x000ee80000000400 */
[----:B------:R-:W2:Y:S04]  /*0dd0*/  LDS.U16 R73, [R30+0xa] ;  /* 0x00000a001e497984 */ /* 0x000ea80000000400 */
[----:B------:R-:W0:Y:S04]  /*0de0*/  LDS.U16 R74, [R30+0xc] ;  /* 0x00000c001e4a7984 */ /* 0x000e280000000400 */
[----:B------:R-:W0:Y:S04]  /*0df0*/  LDS.U16 R75, [R30+0xe] ;  /* 0x00000e001e4b7984 */ /* 0x000e280000000400 */
[----:B------:R-:W-:Y:S06]  /*0e00*/  BAR.SYNC.DEFER_BLOCKING 0x0 ;  /* 0x0000000000007b1d */ /* 0x000fec0000010000 */
[----:B------:R0:W4:Y:S01]  /*0e10*/  @!P0 LDG.E.U16 R77, [R18.64] ;  /* 0x00000006124d8981 */ /* 0x000122000c1e1500 */
[----:B------:R-:W-:-:S03]  /*0e20*/  ISETP.NE.AND P0, PT, R14, RZ, PT ;  /* 0x000000ff0e00720c */ /* 0x000fc60003f05270 */
        /* <DEDUP_REMOVED lines=8> */
[----:B0-----:R-:W-:Y:S01]  /*0eb0*/  SHF.R.S32.HI R5, RZ, 0x1f, R4 ;  /* 0x0000001fff057819 */ /* 0x001fe20000011404 */
[C---:B------:R-:W-:Y:S02]  /*0ec0*/  IMAD R16, R62.reuse, c[0x0][0x200], RZ ;  /* 0x000080003e107a24 */ /* 0x040fe400078e02ff */
[----:B-1----:R-:W-:Y:S02]  /*0ed0*/  IMAD R0, R62, c[0x0][0x1f0], RZ ;  /* 0x00007c003e007a24 */ /* 0x002fe400078e02ff */
[----:B------:R-:W-:-:S06]  /*0ee0*/  IMAD.WIDE.U32 R14, R63, c[0x0][0x200], RZ ;  /* 0x000080003f0e7a25 */ /* 0x000fcc00078e00ff */
[----:B--2---:R-:W-:Y:S02]  /*0ef0*/  @!P0 MOV R18, R4 ;  /* 0x0000000400128202 */ /* 0x004fe40000000f00 */
[----:B------:R-:W-:Y:S01]  /*0f00*/  @!P0 MOV R19, R5 ;  /* 0x0000000500138202 */ /* 0x000fe20000000f00 */
[C---:B------:R-:W-:Y:S02]  /*0f10*/  IMAD R83, R63.reuse, c[0x0][0x204], R16 ;  /* 0x000081003f537a24 */ /* 0x040fe400078e0210 */
[----:B------:R-:W-:-:S04]  /*0f20*/  IMAD.WIDE.U32 R12, R63, c[0x0][0x1f0], RZ ;  /* 0x00007c003f0c7a25 */ /* 0x000fc800078e00ff */
[----:B------:R-:W-:-:S04]  /*0f30*/  @!P0 IMAD.WIDE.U32 R18, R63, c[0x0][0x200], R18 ;  /* 0x000080003f128a25 */ /* 0x000fc800078e0012 */
[C---:B------:R-:W-:Y:S02]  /*0f40*/  IMAD R21, R63.reuse, c[0x0][0x1f4], R0 ;  /* 0x00007d003f157a24 */ /* 0x040fe400078e0200 */
[----:B------:R-:W-:Y:S01]  /*0f50*/  @!P0 IMAD.WIDE.U32 R16, R63, c[0x0][0x1f0], R4 ;  /* 0x00007c003f108a25 */ /* 0x000fe200078e0004 */
[----:B------:R-:W-:Y:S02]  /*0f60*/  IADD3 R15, R15, R83, RZ ;  /* 0x000000530f0f7210 */ /* 0x000fe40007ffe0ff */
[----:B------:R-:W-:Y:S02]  /*0f70*/  @!P0 IADD3 R19, R83, R19, RZ ;  /* 0x0000001353138210 */ /* 0x000fe40007ffe0ff */
[----:B------:R-:W-:Y:S02]  /*0f80*/  IADD3 R13, R13, R21, RZ ;  /* 0x000000150d0d7210 */ /* 0x000fe40007ffe0ff */
[----:B------:R-:W-:Y:S02]  /*0f90*/  @!P0 IADD3 R17, R21, R17, RZ ;  /* 0x0000001115118210 */ /* 0x000fe40007ffe0ff */
[----:B------:R-:W-:Y:S01]  /*0fa0*/  MOV R21, c[0x0][0x174] ;  /* 0x00005d0000157a02 */ /* 0x000fe20000000f00 */
[----:B------:R-:W-:-:S02]  /*0fb0*/  IMAD R0, R66, c[0x0][0x1f8], RZ ;  /* 0x00007e0042007a24 */ /* 0x000fc400078e02ff */
[----:B------:R-:W-:Y:S01]  /*0fc0*/  IMAD R82, R66, c[0x0][0x208], RZ ;  /* 0x0000820042527a24 */ /* 0x000fe200078e02ff */
[----:B------:R-:W-:Y:S01]  /*0fd0*/  LEA R22, R21, R48, 0x8 ;  /* 0x0000003015167211 */ /* 0x000fe200078e40ff */
[----:B------:R-:W-:-:S04]  /*0fe0*/  IMAD.WIDE.U32 R14, R67, c[0x0][0x208], R14 ;  /* 0x00008200430e7a25 */ /* 0x000fc800078e000e */
[----:B------:R-:W-:-:S04]  /*0ff0*/  @!P0 IMAD.WIDE.U32 R18, R67, c[0x0][0x208], R18 ;  /* 0x0000820043128a25 */ /* 0x000fc800078e0012 */
[----:B------:R-:W-:-:S04]  /*1000*/  IMAD.WIDE.U32 R12, R67, c[0x0][0x1f8], R12 ;  /* 0x00007e00430c7a25 */ /* 0x000fc800078e000c */
[C---:B------:R-:W-:Y:S01]  /*1010*/  @!P0 IMAD.WIDE.U32 R16, R67.reuse, c[0x0][0x1f8], R16 ;  /* 0x00007e0043108a25 */ /* 0x040fe200078e0010 */
[----:B------:R-:W-:Y:S02]  /*1020*/  IADD3 R86, P4, R22, R14, RZ ;  /* 0x0000000e16567210 */ /* 0x000fe40007f9e0ff */
[----:B------:R-:W-:Y:S01]  /*1030*/  @!P0 IADD3 R87, P3, R50, R18, RZ ;  /* 0x0000001232578210 */ /* 0x000fe20007f7e0ff */
[C---:B------:R-:W-:Y:S01]  /*1040*/  IMAD R21, R67.reuse, c[0x0][0x1fc], R0 ;  /* 0x00007f0043157a24 */ /* 0x040fe200078e0200 */
[----:B------:R-:W-:Y:S01]  /*1050*/  SHF.R.S32.HI R0, RZ, 0x1f, R22 ;  /* 0x0000001fff007819 */ /* 0x000fe20000011416 */
[----:B------:R-:W-:Y:S01]  /*1060*/  IMAD R83, R67, c[0x0][0x20c], R82 ;  /* 0x0000830043537a24 */ /* 0x000fe200078e0252 */
[----:B------:R-:W-:Y:S02]  /*1070*/  IADD3 R89, P2, R22, R12, RZ ;  /* 0x0000000c16597210 */ /* 0x000fe40007f5e0ff */
[----:B------:R-:W-:Y:S02]  /*1080*/  @!P0 IADD3 R91, P1, R50, R16, RZ ;  /* 0x00000010325b8210 */ /* 0x000fe40007f3e0ff */
[----:B------:R-:W-:-:S02]  /*1090*/  IADD3.X R15, R0, R83, R15, P4, !PT ;  /* 0x00000053000f7210 */ /* 0x000fc400027fe40f */
[C---:B------:R-:W-:Y:S02]  /*10a0*/  @!P0 IADD3.X R88, R49.reuse, R19, R83, P3, !PT ;  /* 0x0000001331588210 */ /* 0x040fe40001ffe453 */
[----:B------:R-:W-:Y:S02]  /*10b0*/  IADD3.X R90, R0, R21, R13, P2, !PT ;  /* 0x00000015005a7210 */ /* 0x000fe400017fe40d */
[----:B------:R-:W-:Y:S02]  /*10c0*/  @!P0 IADD3.X R94, R49, R17, R21, P1, !PT ;  /* 0x00000011315e8210 */ /* 0x000fe40000ffe415 */
[----:B------:R-:W-:-:S04]  /*10d0*/  IADD3 R21, P1, R50, -0xe0, RZ ;  /* 0xffffff2032157810 */ /* 0x000fc80007f3e0ff */
[----:B------:R-:W-:Y:S02]  /*10e0*/  IADD3.X R92, R49, -0x1, RZ, P1, !PT ;  /* 0xffffffff315c7810 */ /* 0x000fe40000ffe4ff */
[C---:B------:R-:W-:Y:S02]  /*10f0*/  LEA R16, P2, R21.reuse, c[0x0][0x258], 0x1 ;  /* 0x0000960015107a11 */ /* 0x040fe400078408ff */
[C---:B------:R-:W-:Y:S02]  /*1100*/  LEA R18, P1, R21.reuse, c[0x0][0x268], 0x1 ;  /* 0x00009a0015127a11 */ /* 0x040fe400078208ff */
[C-C-:B------:R-:W-:Y:S01]  /*1110*/  LEA.HI.X R13, R21.reuse, c[0x0][0x25c], R92.reuse, 0x1, P2 ;  /* 0x00009700150d7a11 */ /* 0x140fe200010f0c5c */
[----:B------:R-:W-:Y:S01]  /*1120*/  HADD2.F32 R69, -RZ, R69.H0_H0 ;  /* 0x20000045ff457230 */ /* 0x000fe20000004100 */
[----:B------:R-:W-:Y:S02]  /*1130*/  LEA.HI.X R17, R21, c[0x0][0x26c], R92, 0x1, P1 ;  /* 0x00009b0015117a11 */ /* 0x000fe400008f0c5c */
[----:B------:R-:W-:-:S02]  /*1140*/  LEA R18, P2, R89, R18, 0x1 ;  /* 0x0000001259127211 */ /* 0x000fc400078408ff */
[C---:B------:R-:W-:Y:S02]  /*1150*/  LEA R16, P4, R86.reuse, R16, 0x1 ;  /* 0x0000001056107211 */ /* 0x040fe400078808ff */
[----:B------:R-:W-:Y:S01]  /*1160*/  LEA.HI.X R19, R89, R17, R90, 0x1, P2 ;  /* 0x0000001159137211 */ /* 0x000fe200010f0c5a */
[----:B---3--:R-:W-:Y:S01]  /*1170*/  HADD2.F32 R89, -RZ, R68.H0_H0 ;  /* 0x20000044ff597230 */ /* 0x008fe20000004100 */
[----:B------:R-:W-:Y:S01]  /*1180*/  @!P0 LEA R14, P1, R91, c[0x0][0x268], 0x1 ;  /* 0x00009a005b0e8a11 */ /* 0x000fe200078208ff */
[----:B-----5:R-:W-:Y:S01]  /*1190*/  FADD.FTZ R68, R69, R64 ;  /* 0x0000004045447221 */ /* 0x020fe20000010000 */
[----:B------:R-:W-:Y:S02]  /*11a0*/  LEA.HI.X R17, R86, R13, R15, 0x1, P4 ;  /* 0x0000000d56117211 */ /* 0x000fe400020f0c0f */
[----:B------:R-:W-:Y:S02]  /*11b0*/  @!P0 LEA.HI.X R15, R91, c[0x0][0x26c], R94, 0x1, P1 ;  /* 0x00009b005b0f8a11 */ /* 0x000fe400008f0c5e */
[----:B------:R-:W-:-:S02]  /*11c0*/  @!P0 LEA R12, P3, R87, c[0x0][0x258], 0x1 ;  /* 0x00009600570c8a11 */ /* 0x000fc400078608ff */
[----:B------:R-:W-:Y:S01]  /*11d0*/  FSETP.GTU.FTZ.AND P1, PT, R68, 20, PT ;  /* 0x41a000004400780b */ /* 0x000fe20003f3c000 */
[----:B------:R-:W-:Y:S01]  /*11e0*/  HADD2.F32 R71, -RZ, R71.H0_H0 ;  /* 0x20000047ff477230 */ /* 0x000fe20000004100 */
[----:B------:R-:W-:Y:S01]  /*11f0*/  @!P0 LEA.HI.X R13, R87, c[0x0][0x25c], R88, 0x1, P3 ;  /* 0x00009700570d8a11 */ /* 0x000fe200018f0c58 */
[----:B------:R-:W-:Y:S02]  /*1200*/  HADD2.F32 R87, -RZ, R72.H0_H0 ;  /* 0x20000048ff577230 */ /* 0x000fe40000004100 */
[----:B------:R-:W-:Y:S01]  /*1210*/  HADD2.F32 R73, -RZ, R73.H0_H0 ;  /* 0x20000049ff497230 */ /* 0x000fe20000004100 */
[--C-:B------:R-:W-:Y:S01]  /*1220*/  FADD.FTZ R72, R89, R64.reuse ;  /* 0x0000004059487221 */ /* 0x100fe20000010000 */
[----:B------:R-:W-:Y:S03]  /*1230*/  BSSY B0, `(.L_x_6741) ;  /* 0x000003e000007945 */ /* 0x000fe60003800000 */
[----:B------:R-:W-:Y:S01]  /*1240*/  FADD.FTZ R73, R73, R64 ;  /* 0x0000004049497221 */ /* 0x000fe20000010000 */
[----:B------:R-:W-:-:S04]  /*1250*/  FSETP.GTU.FTZ.AND P3, PT, R72, 20, PT ;  /* 0x41a000004800780b */ /* 0x000fc80003f7c000 */
[----:B------:R-:W-:Y:S01]  /*1260*/  FSETP.GTU.FTZ.AND P2, PT, R73, 20, PT ;  /* 0x41a000004900780b */ /* 0x000fe20003f5c000 */
[----:B----4-:R-:W-:Y:S04]  /*1270*/  STS.U16 [R38], R77 ;  /* 0x0000004d26007388 */ /* 0x010fe80000000400 */
        /* <DEDUP_REMOVED lines=8> */
[----:B------:R1:W2:Y:S04]  /*1300*/  LDS.U16 R83, [R30] ;  /* 0x000000001e537984 */ /* 0x0002a80000000400 */
[----:B------:R1:W3:Y:S04]  /*1310*/  LDS.U16 R82, [R30+0x2] ;  /* 0x000002001e527984 */ /* 0x0002e80000000400 */
[----:B------:R1:W4:Y:S04]  /*1320*/  LDS.U16 R81, [R30+0x4] ;  /* 0x000004001e517984 */ /* 0x0003280000000400 */
[----:B------:R1:W1:Y:S04]  /*1330*/  LDS.U16 R80, [R30+0x6] ;  /* 0x000006001e507984 */ /* 0x0002680000000400 */
[----:B------:R0:W1:Y:S04]  /*1340*/  LDS.U16 R79, [R30+0x8] ;  /* 0x000008001e4f7984 */ /* 0x0000680000000400 */
[----:B------:R0:W1:Y:S04]  /*1350*/  LDS.U16 R78, [R30+0xa] ;  /* 0x00000a001e4e7984 */ /* 0x0000680000000400 */
[----:B------:R1:W1:Y:S04]  /*1360*/  LDS.U16 R77, [R30+0xc] ;  /* 0x00000c001e4d7984 */ /* 0x0002680000000400 */
[----:B------:R1:W1:Y:S01]  /*1370*/  LDS.U16 R76, [R30+0xe] ;  /* 0x00000e001e4c7984 */ /* 0x0002620000000400 */
[----:B0-----:R-:W-:Y:S01]  /*1380*/  HADD2.F32 R85, -RZ, R70.H0_H0 ;  /* 0x20000046ff557230 */ /* 0x001fe20000004100 */
[----:B------:R-:W-:-:S02]  /*1390*/  FADD.FTZ R70, R71, R64 ;  /* 0x0000004047467221 */ /* 0x000fc40000010000 */
[--C-:B------:R-:W-:Y:S02]  /*13a0*/  FADD.FTZ R71, R87, R64.reuse ;  /* 0x0000004057477221 */ /* 0x100fe40000010000 */
[--C-:B------:R-:W-:Y:S01]  /*13b0*/  FADD.FTZ R69, R85, R64.reuse ;  /* 0x0000004055457221 */ /* 0x100fe20000010000 */
[----:B------:R-:W-:Y:S01]  /*13c0*/  HADD2.F32 R85, -RZ, R74.H0_H0 ;  /* 0x2000004aff557230 */ /* 0x000fe20000004100 */
[----:B------:R-:W-:Y:S02]  /*13d0*/  FSETP.GTU.FTZ.AND P5, PT, R70, 20, PT ;  /* 0x41a000004600780b */ /* 0x000fe40003fbc000 */
[----:B------:R-:W-:Y:S02]  /*13e0*/  FSETP.GTU.FTZ.AND P4, PT, R71, 20, PT ;  /* 0x41a000004700780b */ /* 0x000fe40003f9c000 */
[----:B------:R-:W-:Y:S01]  /*13f0*/  FSETP.GTU.FTZ.AND P6, PT, R69, 20, PT ;  /* 0x41a000004500780b */ /* 0x000fe20003fdc000 */
[----:B------:R-:W-:Y:S01]  /*1400*/  FADD.FTZ R74, R85, R64 ;  /* 0x00000040554a7221 */ /* 0x000fe20000010000 */
[----:B------:R-:W-:Y:S06]  /*1410*/  @P1 BRA `(.L_x_6742) ;  /* 0x000001f000001947 */ /* 0x000fec0003800000 */
[----:B--2---:R-:W-:Y:S01]  /*1420*/  FMUL.FTZ R68, R68, 1.4426950216293334961 ;  /* 0x3fb8aa3b44447820 */ /* 0x004fe20000410000 */
[----:B------:R-:W-:Y:S01]  /*1430*/  HFMA2.MMA R87, -RZ, RZ, 1.625, 0 ;  /* 0x3e800000ff577435 */ /* 0x000fe200000001ff */
[----:B------:R-:W-:-:S02]  /*1440*/  MOV R88, 0x3d39bf78 ;  /* 0x3d39bf7800587802 */ /* 0x000fc40000000f00 */
[----:B------:R-:W0:Y:S02]  /*1450*/  MUFU.EX2 R89, R68 ;  /* 0x0000004400597308 */ /* 0x000e240000000800 */
[C---:B01----:R-:W-:Y:S01]  /*1460*/  FADD.FTZ.RZ R84, R89.reuse, 1 ;  /* 0x3f80000059547421 */ /* 0x043fe2000001c000 */
        /* <DEDUP_REMOVED lines=26> */
.L_x_6742:
[----:B--2---:R-:W-:Y:S05]  /*1610*/  BSYNC B0 ;  /* 0x0000000000007941 */ /* 0x004fea0003800000 */
.L_x_6741:
        /* <DEDUP_REMOVED lines=36> */
.L_x_6744:
[----:B------:R-:W-:Y:S05]  /*1860*/  BSYNC B0 ;  /* 0x0000000000007941 */ /* 0x000fea0003800000 */
.L_x_6743:
        /* <DEDUP_REMOVED lines=35> */
.L_x_6746:
[----:B------:R-:W-:Y:S05]  /*1aa0*/  BSYNC B0 ;  /* 0x0000000000007941 */ /* 0x000fea0003800000 */
.L_x_6745:
[----:B------:R-:W-:Y:S01]  /*1ab0*/  BSSY B0, `(.L_x_6747) ;  /* 0x0000021000007945 */ /* 0x000fe20003800000 */
        /* <DEDUP_REMOVED lines=32> */
.L_x_6748:
[----:B------:R-:W-:Y:S05]  /*1cc0*/  BSYNC B0 ;  /* 0x0000000000007941 */ /* 0x000fea0003800000 */
.L_x_6747:
        /* <DEDUP_REMOVED lines=33> */
.L_x_6750:
[----:B------:R-:W-:Y:S05]  /*1ee0*/  BSYNC B0 ;  /* 0x0000000000007941 */ /* 0x000fea0003800000 */
.L_x_6749:
        /* <DEDUP_REMOVED lines=33> */
.L_x_6752:
[----:B------:R-:W-:Y:S05]  /*2100*/  BSYNC B0 ;  /* 0x0000000000007941 */ /* 0x000fea0003800000 */
.L_x_6751:
        /* <DEDUP_REMOVED lines=33> */
.L_x_6754:
[----:B------:R-:W-:Y:S05]  /*2320*/  BSYNC B0 ;  /* 0x0000000000007941 */ /* 0x000fea0003800000 */
.L_x_6753:
        /* <DEDUP_REMOVED lines=33> */
.L_x_6756:
[----:B------:R-:W-:Y:S05]  /*2540*/  BSYNC B0 ;  /* 0x0000000000007941 */ /* 0x000fea0003800000 */
.L_x_6755:
[----:B------:R-:W-:Y:S01]  /*2550*/  BAR.SYNC.DEFER_BLOCKING 0x0 ;  /* 0x0000000000007b1d */ /* 0x000fe20000010000 */
[-C--:B------:R-:W-:Y:S02]  /*2560*/  ISETP.GE.AND P6, PT, R47, R20.reuse, PT ;  /* 0x000000142f00720c */ /* 0x080fe40003fc6270 */
[----:B-1----:R-:W-:Y:S02]  /*2570*/  PRMT R84, RZ, 0x7610, R84 ;  /* 0x00007610ff547816 */ /* 0x002fe40000000054 */
[-C--:B------:R-:W-:Y:S02]  /*2580*/  ISETP.GE.AND P1, PT, R46, R20.reuse, PT ;  /* 0x000000142e00720c */ /* 0x080fe40003f26270 */
[-C--:B------:R-:W-:Y:S02]  /*2590*/  ISETP.GE.AND P2, PT, R45, R20.reuse, PT ;  /* 0x000000142d00720c */ /* 0x080fe40003f46270 */
[-C--:B------:R-:W-:Y:S02]  /*25a0*/  ISETP.GE.AND P3, PT, R44, R20.reuse, PT ;  /* 0x000000142c00720c */ /* 0x080fe40003f66270 */
[----:B------:R-:W-:-:S02]  /*25b0*/  ISETP.GE.AND P4, PT, R43, R20, PT ;  /* 0x000000142b00720c */ /* 0x000fc40003f86270 */
[-C--:B------:R-:W-:Y:S02]  /*25c0*/  ISETP.GE.AND P5, PT, R42, R20.reuse, PT ;  /* 0x000000142a00720c */ /* 0x080fe40003fa6270 */
[----:B------:R-:W-:Y:S02]  /*25d0*/  PRMT R87, RZ, 0x7610, R87 ;  /* 0x00007610ff577816 */ /* 0x000fe40000000057 */
[----:B------:R-:W-:Y:S02]  /*25e0*/  PRMT R86, RZ, 0x7610, R86 ;  /* 0x00007610ff567816 */ /* 0x000fe40000000056 */
[----:B------:R-:W-:Y:S01]  /*25f0*/  PRMT R89, RZ, 0x7610, R89 ;  /* 0x00007610ff597816 */ /* 0x000fe20000000059 */
[----:B------:R-:W2:Y:S01]  /*2600*/  @!P6 LDG.E.U16 R84, [R18.64] ;  /* 0x000000061254e981 */ /* 0x000ea2000c1e1500 */
[----:B------:R-:W-:-:S03]  /*2610*/  ISETP.GE.AND P6, PT, R41, R20, PT ;  /* 0x000000142900720c */ /* 0x000fc60003fc6270 */
[----:B------:R0:W5:Y:S01]  /*2620*/  @!P0 LDG.E.U16 R85, [R14.64] ;  /* 0x000000060e558981 */ /* 0x000162000c1e1500 */
[----:B------:R-:W-:-:S03]  /*2630*/  PRMT R88, RZ, 0x7610, R88 ;  /* 0x00007610ff587816 */ /* 0x000fc60000000058 */
[----:B----4-:R-:W4:Y:S04]  /*2640*/  @!P1 LDG.E.U16 R87, [R18.64+0x40] ;  /* 0x0000400612579981 */ /* 0x010f28000c1e1500 */
[----:B---3--:R-:W3:Y:S01]  /*2650*/  @!P2 LDG.E.U16 R86, [R18.64+0x80] ;  /* 0x000080061256a981 */ /* 0x008ee2000c1e1500 */
[----:B0-----:R-:W-:Y:S02]  /*2660*/  PRMT R14, RZ, 0x7610, R14 ;  /* 0x00007610ff0e7816 */ /* 0x001fe4000000000e */
[----:B------:R-:W-:Y:S01]  /*2670*/  PRMT R15, RZ, 0x7610, R15 ;  /* 0x00007610ff0f7816 */ /* 0x000fe2000000000f */
[----:B------:R-:W3:Y:S04]  /*2680*/  @!P3 LDG.E.U16 R89, [R18.64+0xc0] ;  /* 0x0000c0061259b981 */ /* 0x000ee8000c1e1500 */
[----:B------:R-:W3:Y:S04]  /*2690*/  @!P4 LDG.E.U16 R14, [R18.64+0x100] ;  /* 0x00010006120ec981 */ /* 0x000ee8000c1e1500 */
[----:B------:R-:W3:Y:S04]  /*26a0*/  @!P5 LDG.E.U16 R15, [R18.64+0x140] ;  /* 0x00014006120fd981 */ /* 0x000ee8000c1e1500 */
[----:B------:R-:W3:Y:S01]  /*26b0*/  @!P6 LDG.E.U16 R88, [R18.64+0x180] ;  /* 0x000180061258e981 */ /* 0x000ee2000c1e1500 */
[----:B------:R-:W-:-:S02]  /*26c0*/  PRMT R93, RZ, 0x7610, R93 ;  /* 0x00007610ff5d7816 */ /* 0x000fc4000000005d */
[----:B------:R-:W-:Y:S02]  /*26d0*/  PRMT R94, RZ, 0x7610, R94 ;  /* 0x00007610ff5e7816 */ /* 0x000fe4000000005e */
[----:B------:R-:W-:Y:S02]  /*26e0*/  PRMT R96, RZ, 0x7610, R96 ;  /* 0x00007610ff607816 */ /* 0x000fe40000000060 */
[----:B------:R-:W-:Y:S02]  /*26f0*/  PRMT R97, RZ, 0x7610, R97 ;  /* 0x00007610ff617816 */ /* 0x000fe40000000061 */
[----:B------:R-:W-:Y:S02]  /*2700*/  PRMT R98, RZ, 0x7610, R98 ;  /* 0x00007610ff627816 */ /* 0x000fe40000000062 */
[----:B------:R-:W-:Y:S02]  /*2710*/  PRMT R99, RZ, 0x7610, R99 ;  /* 0x00007610ff637816 */ /* 0x000fe40000000063 */
[----:B------:R-:W-:Y:S01]  /*2720*/  PRMT R100, RZ, 0x7610, R100 ;  /* 0x00007610ff647816 */ /* 0x000fe20000000064 */
[----:B-----5:R-:W-:Y:S04]  /*2730*/  STS.U16 [R38], R85 ;  /* 0x0000005526007388 */ /* 0x020fe80000000400 */
[----:B--2---:R-:W-:Y:S04]  /*2740*/  STS.U16 [R37+0x40], R84 ;  /* 0x0000405425007388 */ /* 0x004fe80000000400 */
[----:B----4-:R-:W-:Y:S04]  /*2750*/  STS.U16 [R36+0x80], R87 ;  /* 0x0000805724007388 */ /* 0x010fe80000000400 */
[----:B---3--:R-:W-:Y:S04]  /*2760*/  STS.U16 [R35+0xc0], R86 ;  /* 0x0000c05623007388 */ /* 0x008fe80000000400 */
        /* <DEDUP_REMOVED lines=8> */
[----:B------:R-:W-:Y:S04]  /*27f0*/  LDS.U16 R87, [R30+0x6] ;  /* 0x000006001e577984 */ /* 0x000fe80000000400 */
[----:B------:R-:W-:Y:S04]  /*2800*/  LDS.U16 R90, [R30+0x8] ;  /* 0x000008001e5a7984 */ /* 0x000fe80000000400 */
[----:B------:R-:W2:Y:S04]  /*2810*/  LDS.U16 R89, [R30+0xa] ;  /* 0x00000a001e597984 */ /* 0x000ea80000000400 */
[----:B------:R-:W3:Y:S04]  /*2820*/  LDS.U16 R14, [R30+0xc] ;  /* 0x00000c001e0e7984 */ /* 0x000ee80000000400 */
[----:B------:R-:W4:Y:S04]  /*2830*/  LDS.U16 R91, [R30+0xe] ;  /* 0x00000e001e5b7984 */ /* 0x000f280000000400 */
[----:B------:R-:W-:Y:S01]  /*2840*/  BAR.SYNC.DEFER_BLOCKING 0x0 ;  /* 0x0000000000007b1d */ /* 0x000fe20000010000 */
[----:B0-----:R-:W-:-:S05]  /*2850*/  PRMT R15, RZ, 0x7610, R15 ;  /* 0x00007610ff0f7816 */ /* 0x001fca000000000f */
[----:B------:R0:W5:Y:S01]  /*2860*/  @!P0 LDG.E.U16 R93, [R12.64] ;  /* 0x000000060c5d8981 */ /* 0x000162000c1e1500 */
[----:B------:R-:W-:-:S03]  /*2870*/  ISETP.GE.AND P0, PT, R47, R20, PT ;  /* 0x000000142f00720c */ /* 0x000fc60003f06270 */
[----:B------:R0:W5:Y:S04]  /*2880*/  @!P1 LDG.E.U16 R15, [R16.64+0x40] ;  /* 0x00004006100f9981 */ /* 0x000168000c1e1500 */
[----:B------:R0:W5:Y:S04]  /*2890*/  @!P2 LDG.E.U16 R96, [R16.64+0x80] ;  /* 0x000080061060a981 */ /* 0x000168000c1e1500 */
[----:B------:R0:W5:Y:S04]  /*28a0*/  @!P3 LDG.E.U16 R97, [R16.64+0xc0] ;  /* 0x0000c0061061b981 */ /* 0x000168000c1e1500 */
[----:B------:R0:W5:Y:S04]  /*28b0*/  @!P0 LDG.E.U16 R94, [R16.64] ;  /* 0x00000006105e8981 */ /* 0x000168000c1e1500 */
[----:B------:R0:W5:Y:S04]  /*28c0*/  @!P4 LDG.E.U16 R98, [R16.64+0x100] ;  /* 0x000100061062c981 */ /* 0x000168000c1e1500 */
[----:B------:R0:W5:Y:S04]  /*28d0*/  @!P5 LDG.E.U16 R99, [R16.64+0x140] ;  /* 0x000140061063d981 */ /* 0x000168000c1e1500 */
[----:B------:R3:W5:Y:S01]  /*28e0*/  @!P6 LDG.E.U16 R100, [R16.64+0x180] ;  /* 0x000180061064e981 */ /* 0x000762000c1e1500 */
[----:B-1----:R-:W-:-:S02]  /*28f0*/  HADD2.F32 R84, -RZ, R18.H0_H0 ;  /* 0x20000012ff547230 */ /* 0x002fc40000004100 */
[----:B--2---:R-:W-:-:S03]  /*2900*/  HADD2.F32 R89, -RZ, R89.H0_H0 ;  /* 0x20000059ff597230 */ /* 0x004fc60000004100 */
[----:B0-----:R-:W-:-:S04]  /*2910*/  FMUL.FTZ R12, R84, -1.4426950216293334961 ;  /* 0xbfb8aa3b540c7820 */ /* 0x001fc80000410000 */
[----:B------:R0:W1:Y:S02]  /*2920*/  MUFU.EX2 R13, R12 ;  /* 0x0000000c000d7308 */ /* 0x0000640000000800 */
[----:B0-----:R-:W-:-:S06]  /*2930*/  FMUL.FTZ R12, R89, -1.4426950216293334961 ;  /* 0xbfb8aa3b590c7820 */ /* 0x001fcc0000410000 */
[----:B------:R-:W-:Y:S01]  /*2940*/  MUFU.EX2 R101, R12 ;  /* 0x0000000c00657308 */ /* 0x000fe20000000800 */
[----:B------:R-:W-:Y:S02]  /*2950*/  HADD2.F32 R88, -RZ, R90.H0_H0 ;  /* 0x2000005aff587230 */ /* 0x000fe40000004100 */
[----:B------:R-:W-:Y:S02]  /*2960*/  HADD2.F32 R85, -RZ, R85.H0_H0 ;  /* 0x20000055ff557230 */ /* 0x000fe40000004100 */
[----:B---3--:R-:W-:Y:S01]  /*2970*/  HADD2.F32 R90, -RZ, R14.H0_H0 ;  /* 0x2000000eff5a7230 */ /* 0x008fe20000004100 */
[----:B------:R-:W-:Y:S02]  /*2980*/  FMUL.FTZ R17, R88, -1.4426950216293334961 ;  /* 0xbfb8aa3b58117820 */ /* 0x000fe40000410000 */
[----:B------:R-:W-:Y:S02]  /*2990*/  FMUL.FTZ R18, R85, -1.4426950216293334961 ;  /* 0xbfb8aa3b55127820 */ /* 0x000fe40000410000 */
[----:B------:R-:W-:Y:S01]  /*29a0*/  FMUL.FTZ R14, R90, -1.4426950216293334961 ;  /* 0xbfb8aa3b5a0e7820 */ /* 0x000fe20000410000 */
[----:B------:R-:W-:Y:S01]  /*29b0*/  HADD2.F32 R86, -RZ, R19.H0_H0 ;  /* 0x20000013ff567230 */ /* 0x000fe20000004100 */
[----:B-1----:R-:W-:Y:S01]  /*29c0*/  FADD.FTZ R95, R13, 1 ;  /* 0x3f8000000d5f7421 */ /* 0x002fe20000010000 */
[----:B------:R-:W-:Y:S01]  /*29d0*/  HADD2.F32 R87, -RZ, R87.H0_H0 ;  /* 0x20000057ff577230 */ /* 0x000fe20000004100 */
[----:B------:R-:W-:Y:S02]  /*29e0*/  MUFU.EX2 R102, R14 ;  /* 0x0000000e00667308 */ /* 0x000fe40000000800 */
[----:B------:R-:W-:-:S02]  /*29f0*/  FMUL.FTZ R19, R86, -1.4426950216293334961 ;  /* 0xbfb8aa3b56137820 */ /* 0x000fc40000410000 */
[----:B------:R-:W-:-:S04]  /*2a00*/  FMUL.FTZ R16, R87, -1.4426950216293334961 ;  /* 0xbfb8aa3b57107820 */ /* 0x000fc80000410000 */
[----:B------:R-:W0:Y:S08]  /*2a10*/  MUFU.EX2 R18, R18 ;  /* 0x0000001200127308 */ /* 0x000e300000000800 */
[----:B------:R-:W1:Y:S08]  /*2a20*/  MUFU.EX2 R17, R17 ;  /* 0x0000001100117308 */ /* 0x000e700000000800 */
[----:B------:R-:W2:Y:S01]  /*2a30*/  MUFU.EX2 R19, R19 ;  /* 0x0000001300137308 */ /* 0x000ea20000000800 */
[----:B0-----:R-:W-:-:S07]  /*2a40*/  FADD.FTZ R18, R18, 1 ;  /* 0x3f80000012127421 */ /* 0x001fce0000010000 */
[----:B------:R-:W0:Y:S01]  /*2a50*/  MUFU.EX2 R16, R16 ;  /* 0x0000001000107308 */ /* 0x000e220000000800 */
[----:B----4-:R-:W-:Y:S01]  /*2a60*/  HADD2.F32 R91, -RZ, R91.H0_H0 ;  /* 0x2000005bff5b7230 */ /* 0x010fe20000004100 */
[----:B-1----:R-:W-:-:S06]  /*2a70*/  FADD.FTZ R17, R17, 1 ;  /* 0x3f80000011117421 */ /* 0x002fcc0000010000 */
[----:B------:R-:W-:Y:S01]  /*2a80*/  MUFU.RCP R95, R95 ;  /* 0x0000005f005f7308 */ /* 0x000fe20000001000 */
[----:B------:R-:W-:Y:S02]  /*2a90*/  FMUL.FTZ R103, R91, -1.4426950216293334961 ;  /* 0xbfb8aa3b5b677820 */ /* 0x000fe40000410000 */
[----:B--2---:R-:W-:Y:S02]  /*2aa0*/  FADD.FTZ R19, R19, 1 ;  /* 0x3f80000013137421 */ /* 0x004fe40000010000 */
[----:B0-----:R-:W-:-:S03]  /*2ab0*/  FADD.FTZ R16, R16, 1 ;  /* 0x3f80000010107421 */ /* 0x001fc60000010000 */
[----:B------:R0:W1:Y:S01]  /*2ac0*/  MUFU.EX2 R107, R103 ;  /* 0x00000067006b7308 */ /* 0x0000620000000800 */
[----:B------:R-:W-:Y:S02]  /*2ad0*/  HADD2.F32 R82, -RZ, R82.H0_H0 ;  /* 0x20000052ff527230 */ /* 0x000fe40000004100 */
[----:B------:R-:W-:Y:S01]  /*2ae0*/  HADD2.F32 R104, -RZ, R80.H0_H0 ;  /* 0x20000050ff687230 */ /* 0x000fe20000004100 */
[----:B0-----:R-:W-:Y:S01]  /*2af0*/  FADD.FTZ R103, R102, 1 ;  /* 0x3f80000066677421 */ /* 0x001fe20000010000 */
[----:B------:R-:W-:Y:S01]  /*2b00*/  HADD2.F32 R102, -RZ, R81.H0_H0 ;  /* 0x20000051ff667230 */ /* 0x000fe20000004100 */
[----:B-1----:R-:W-:-:S04]  /*2b10*/  FADD.FTZ R111, R107, 1 ;  /* 0x3f8000006b6f7421 */ /* 0x002fc80000010000 */
[----:B------:R-:W0:Y:S01]  /*2b20*/  MUFU.RCP R103, R103 ;  /* 0x0000006700677308 */ /* 0x000e220000001000 */
[----:B------:R-:W-:Y:S02]  /*2b30*/  HADD2.F32 R108, -RZ, R78.H0_H0 ;  /* 0x2000004eff6c7230 */ /* 0x000fe40000004100 */
[----:B------:R-:W-:Y:S02]  /*2b40*/  HADD2.F32 R110, -RZ, R77.H0_H0 ;  /* 0x2000004dff6e7230 */ /* 0x000fe40000004100 */
[----:B------:R-:W-:Y:S01]  /*2b50*/  HADD2.F32 R107, -RZ, R76.H0_H0 ;  /* 0x2000004cff6b7230 */ /* 0x000fe20000004100 */
[----:B0-----:R-:W-:-:S04]  /*2b60*/  FADD.FTZ R109, -R103, 1 ;  /* 0x3f800000676d7421 */ /* 0x001fc80000010100 */
[----:B------:R-:W-:Y:S01]  /*2b70*/  FFMA.FTZ R109, R90, R109, 1 ;  /* 0x3f8000005a6d7423 */ /* 0x000fe2000001006d */
[----:B------:R-:W-:Y:S01]  /*2b80*/  ISETP.NE.AND P1, PT, R59, RZ, PT ;  /* 0x000000ff3b00720c */ /* 0x000fe20003f25270 */
[----:B-----5:R-:W-:Y:S04]  /*2b90*/  STS.U16 [R38], R93 ;  /* 0x0000005d26007388 */ /* 0x020fe80000000400 */
[----:B------:R-:W-:Y:S04]  /*2ba0*/  STS.U16 [R37+0x40], R94 ;  /* 0x0000405e25007388 */ /* 0x000fe80000000400 */
[----:B------:R-:W-:Y:S04]  /*2bb0*/  STS.U16 [R36+0x80], R15 ;  /* 0x0000800f24007388 */ /* 0x000fe80000000400 */
[----:B------:R-:W-:Y:S04]  /*2bc0*/  STS.U16 [R35+0xc0], R96 ;  /* 0x0000c06023007388 */ /* 0x000fe80000000400 */
[----:B------:R-:W-:Y:S04]  /*2bd0*/  STS.U16 [R34+0x100], R97 ;  /* 0x0001006122007388 */ /* 0x000fe80000000400 */
[----:B------:R0:W-:Y:S04]  /*2be0*/  STS.U16 [R33+0x140], R98 ;  /* 0x0001406221007388 */ /* 0x0001e80000000400 */
[----:B------:R1:W-:Y:S04]  /*2bf0*/  STS.U16 [R32+0x180], R99 ;  /* 0x0001806320007388 */ /* 0x0003e80000000400 */
[----:B------:R-:W-:Y:S01]  /*2c00*/  STS.U16 [R31+0x1c0], R100 ;  /* 0x0001c0641f007388 */ /* 0x000fe20000000400 */
[----:B------:R-:W-:-:S06]  /*2c10*/  NOP ;  /* 0x0000000000007918 */ /* 0x000fcc0000000000 */
[----:B------:R-:W2:Y:S04]  /*2c20*/  LDS.U16 R12, [R30] ;  /* 0x000000001e0c7984 */ /* 0x000ea80000000400 */
[----:B------:R-:W3:Y:S04]  /*2c30*/  LDS.U16 R93, [R30+0x2] ;  /* 0x000002001e5d7984 */ /* 0x000ee80000000400 */
[----:B------:R-:W4:Y:S04]  /*2c40*/  LDS.U16 R106, [R30+0x8] ;  /* 0x000008001e6a7984 */ /* 0x000f280000000400 */
[----:B------:R-:W5:Y:S04]  /*2c50*/  LDS.U16 R13, [R30+0x4] ;  /* 0x000004001e0d7984 */ /* 0x000f680000000400 */
[----:B------:R-:W5:Y:S04]  /*2c60*/  LDS.U16 R14, [R30+0x6] ;  /* 0x000006001e0e7984 */ /* 0x000f680000000400 */
[----:B------:R-:W5:Y:S01]  /*2c70*/  LDS.U16 R105, [R30+0xa] ;  /* 0x00000a001e697984 */ /* 0x000f620000000400 */
[----:B0-----:R-:W-:Y:S01]  /*2c80*/  HADD2.F32 R98, -RZ, R83.H0_H0 ;  /* 0x20000053ff627230 */ /* 0x001fe20000004100 */
[----:B------:R-:W0:Y:S02]  /*2c90*/  MUFU.RCP R94, R18 ;  /* 0x00000012005e7308 */ /* 0x000e240000001000 */
[----:B------:R-:W5:Y:S06]  /*2ca0*/  LDS.U16 R112, [R30+0xe] ;  /* 0x00000e001e707984 */ /* 0x000f6c0000000400 */
[----:B-1----:R1:W0:Y:S01]  /*2cb0*/  MUFU.RCP R99, R17 ;  /* 0x0000001100637308 */ /* 0x0022220000001000 */
[----:B--2---:R-:W-:-:S02]  /*2cc0*/  HADD2.F32 R83, -RZ, R12.H0_H0 ;  /* 0x2000000cff537230 */ /* 0x004fc40000004100 */
[----:B------:R-:W2:Y:S05]  /*2cd0*/  LDS.U16 R12, [R30+0xc] ;  /* 0x00000c001e0c7984 */ /* 0x000eaa0000000400 */
[----:B------:R-:W5:Y:S01]  /*2ce0*/  MUFU.RCP R97, R19 ;  /* 0x0000001300617308 */ /* 0x000f620000001000 */
[----:B------:R-:W-:Y:S01]  /*2cf0*/  FADD.FTZ R100, R101, 1 ;  /* 0x3f80000065647421 */ /* 0x000fe20000010000 */
[----:B---3--:R-:W-:Y:S02]  /*2d00*/  HADD2.F32 R93, -RZ, R93.H0_H0 ;  /* 0x2000005dff5d7230 */ /* 0x008fe40000004100 */
[----:B------:R-:W-:-:S04]  /*2d10*/  HADD2.F32 R101, -RZ, R79.H0_H0 ;  /* 0x2000004fff657230 */ /* 0x000fc80000004100 */
[----:B------:R3:W2:Y:S01]  /*2d20*/  MUFU.RCP R96, R16 ;  /* 0x0000001000607308 */ /* 0x0006a20000001000 */
[----:B----4-:R-:W-:Y:S01]  /*2d30*/  HADD2.F32 R106, -RZ, R106.H0_H0 ;  /* 0x2000006aff6a7230 */ /* 0x010fe20000004100 */
[----:B------:R-:W-:Y:S02]  /*2d40*/  FADD.FTZ R15, -R95, 1 ;  /* 0x3f8000005f0f7421 */ /* 0x000fe40000010100 */
[----:B0-----:R-:W-:Y:S02]  /*2d50*/  FADD.FTZ R18, -R94, 1 ;  /* 0x3f8000005e127421 */ /* 0x001fe40000010100 */
[----:B-1----:R-:W-:Y:S02]  /*2d60*/  FMUL.FTZ R17, R82, R93 ;  /* 0x0000005d52117220 */ /* 0x002fe40000410000 */
[----:B------:R-:W-:Y:S02]  /*2d70*/  FMUL.FTZ R80, R101, R106 ;  /* 0x0000006a65507220 */ /* 0x000fe40000410000 */
[----:B---3--:R-:W-:Y:S01]  /*2d80*/  FMUL.FTZ R16, R98, R83 ;  /* 0x0000005362107220 */ /* 0x008fe20000410000 */
[----:B------:R-:W0:Y:S01]  /*2d90*/  MUFU.RCP R100, R100 ;  /* 0x0000006400647308 */ /* 0x000e220000001000 */
[----:B------:R-:W-:Y:S01]  /*2da0*/  FADD.FTZ R19, -R99, 1 ;  /* 0x3f80000063137421 */ /* 0x000fe20000010100 */
[----:B-----5:R-:W-:Y:S01]  /*2db0*/  HADD2.F32 R79, -RZ, R13.H0_H0 ;  /* 0x2000000dff4f7230 */ /* 0x020fe20000004100 */
[----:B------:R-:W-:Y:S01]  /*2dc0*/  FFMA.FTZ R15, R84, R15, 1 ;  /* 0x3f800000540f7423 */ /* 0x000fe2000001000f */
[----:B------:R-:W-:Y:S01]  /*2dd0*/  HADD2.F32 R81, -RZ, R14.H0_H0 ;  /* 0x2000000eff517230 */ /* 0x000fe20000004100 */
[----:B------:R-:W-:-:S02]  /*2de0*/  FFMA.FTZ R18, R85, R18, 1 ;  /* 0x3f80000055127423 */ /* 0x000fc40000010012 */
[----:B------:R-:W-:Y:S02]  /*2df0*/  FMUL.FTZ R16, R95, R16 ;  /* 0x000000105f107220 */ /* 0x000fe40000410000 */
[----:B------:R-:W-:Y:S02]  /*2e00*/  FMUL.FTZ R17, R94, R17 ;  /* 0x000000115e117220 */ /* 0x000fe40000410000 */
[----:B------:R-:W-:Y:S02]  /*2e10*/  FMUL.FTZ R80, R99, R80 ;  /* 0x0000005063507220 */ /* 0x000fe40000410000 */
[----:B------:R-:W-:Y:S02]  /*2e20*/  FFMA.FTZ R19, R88, R19, 1 ;  /* 0x3f80000058137423 */ /* 0x000fe40000010013 */
[----:B------:R-:W-:Y:S02]  /*2e30*/  FMUL.FTZ R15, R16, R15 ;  /* 0x0000000f100f7220 */ /* 0x000fe40000410000 */
[----:B------:R-:W-:-:S02]  /*2e40*/  FMUL.FTZ R18, R17, R18 ;  /* 0x0000001211127220 */ /* 0x000fc40000410000 */
[----:B------:R-:W-:Y:S02]  /*2e50*/  FADD.FTZ R17, -R97, 1 ;  /* 0x3f80000061117421 */ /* 0x000fe40000010100 */
[----:B--2---:R-:W-:Y:S02]  /*2e60*/  FADD.FTZ R16, -R96, 1 ;  /* 0x3f80000060107421 */ /* 0x004fe40000010100 */
[----:B------:R-:W-:Y:S02]  /*2e70*/  FMUL.FTZ R14, R102, R79 ;  /* 0x0000004f660e7220 */ /* 0x000fe40000410000 */
[----:B------:R-:W-:Y:S02]  /*2e80*/  FMUL.FTZ R13, R104, R81 ;  /* 0x00000051680d7220 */ /* 0x000fe40000410000 */
[----:B------:R-:W-:Y:S02]  /*2e90*/  FMUL.FTZ R19, R80, R19 ;  /* 0x0000001350137220 */ /* 0x000fe40000410000 */
[----:B------:R-:W1:Y:S01]  /*2ea0*/  MUFU.RCP R80, R111 ;  /* 0x0000006f00507308 */ /* 0x000e620000001000 */
[----:B------:R-:W-:Y:S01]  /*2eb0*/  FFMA.FTZ R17, R86, R17, 1 ;  /* 0x3f80000056117423 */ /* 0x000fe20000010011 */
[----:B------:R-:W-:Y:S01]  /*2ec0*/  HADD2.F32 R105, -RZ, R105.H0_H0 ;  /* 0x20000069ff697230 */ /* 0x000fe20000004100 */
[----:B------:R-:W-:Y:S01]  /*2ed0*/  FFMA.FTZ R16, R87, R16, 1 ;  /* 0x3f80000057107423 */ /* 0x000fe20000010010 */
[----:B------:R-:W-:Y:S01]  /*2ee0*/  HADD2.F32 R112, -RZ, R112.H0_H0 ;  /* 0x20000070ff707230 */ /* 0x000fe20000004100 */
[----:B------:R-:W-:Y:S01]  /*2ef0*/  FMUL.FTZ R14, R97, R14 ;  /* 0x0000000e610e7220 */ /* 0x000fe20000410000 */
[----:B------:R-:W-:Y:S01]  /*2f00*/  BAR.SYNC.DEFER_BLOCKING 0x0 ;  /* 0x0000000000007b1d */ /* 0x000fe20000010000 */
[----:B------:R-:W-:-:S02]  /*2f10*/  FMUL.FTZ R13, R96, R13 ;  /* 0x0000000d600d7220 */ /* 0x000fc40000410000 */
[----:B------:R-:W-:Y:S02]  /*2f20*/  FMUL.FTZ R14, R14, R17 ;  /* 0x000000110e0e7220 */ /* 0x000fe40000410000 */
[----:B------:R-:W-:Y:S02]  /*2f30*/  FMUL.FTZ R13, R13, R16 ;  /* 0x000000100d0d7220 */ /* 0x000fe40000410000 */
[----:B0-----:R-:W-:Y:S02]  /*2f40*/  FADD.FTZ R16, -R100, 1 ;  /* 0x3f80000064107421 */ /* 0x001fe40000010100 */
[----:B------:R-:W-:Y:S01]  /*2f50*/  FMUL.FTZ R17, R108, R105 ;  /* 0x000000696c117220 */ /* 0x000fe20000410000 */
[----:B------:R-:W-:Y:S01]  /*2f60*/  HADD2.F32 R77, -RZ, R12.H0_H0 ;  /* 0x2000000cff4d7230 */ /* 0x000fe20000004100 */
[----:B------:R-:W-:Y:S02]  /*2f70*/  FFMA.FTZ R16, R89, R16, 1 ;  /* 0x3f80000059107423 */ /* 0x000fe40000010010 */
[----:B------:R-:W-:-:S02]  /*2f80*/  FMUL.FTZ R17, R100, R17 ;  /* 0x0000001164117220 */ /* 0x000fc40000410000 */
[----:B------:R-:W-:Y:S02]  /*2f90*/  FMUL.FTZ R12, R110, R77 ;  /* 0x0000004d6e0c7220 */ /* 0x000fe40000410000 */
[----:B------:R-:W-:Y:S02]  /*2fa0*/  FMUL.FTZ R16, R17, R16 ;  /* 0x0000001011107220 */ /* 0x000fe40000410000 */
[----:B-1----:R-:W-:Y:S02]  /*2fb0*/  FADD.FTZ R76, -R80, 1 ;  /* 0x3f800000504c7421 */ /* 0x002fe40000010100 */
[----:B------:R-:W-:Y:S02]  /*2fc0*/  FMUL.FTZ R17, R107, R112 ;  /* 0x000000706b117220 */ /* 0x000fe40000410000 */
[----:B------:R-:W-:Y:S02]  /*2fd0*/  FMUL.FTZ R12, R103, R12 ;  /* 0x0000000c670c7220 */ /* 0x000fe40000410000 */
[----:B------:R-:W-:-:S02]  /*2fe0*/  FFMA.FTZ R76, R91, R76, 1 ;  /* 0x3f8000005b4c7423 */ /* 0x000fc4000001004c */
[----:B------:R-:W-:Y:S02]  /*2ff0*/  FMUL.FTZ R17, R80, R17 ;  /* 0x0000001150117220 */ /* 0x000fe40000410000 */
[----:B------:R-:W-:Y:S02]  /*3000*/  FMUL.FTZ R12, R12, R109 ;  /* 0x0000006d0c0c7220 */ /* 0x000fe40000410000 */
[----:B------:R-:W-:Y:S01]  /*3010*/  FMUL.FTZ R17, R17, R76 ;  /* 0x0000004c11117220 */ /* 0x000fe20000410000 */
[----:B------:R-:W-:Y:S02]  /*3020*/  F2FP.PACK_AB R15, R18, R15 ;  /* 0x0000000f120f723e */ /* 0x000fe400000000ff */
[----:B------:R-:W-:Y:S02]  /*3030*/  F2FP.PACK_AB R13, R13, R14 ;  /* 0x0000000e0d0d723e */ /* 0x000fe400000000ff */
[----:B------:R-:W-:Y:S02]  /*3040*/  F2FP.PACK_AB R16, R16, R19 ;  /* 0x000000131010723e */ /* 0x000fe400000000ff */
[----:B------:R-:W-:-:S02]  /*3050*/  F2FP.PACK_AB R12, R17, R12 ;  /* 0x0000000c110c723e */ /* 0x000fc400000000ff */
[----:B------:R-:W-:Y:S02]  /*3060*/  PRMT R14, R15, 0x7632, R14 ;  /* 0x000076320f0e7816 */ /* 0x000fe4000000000e */
[----:B------:R-:W-:Y:S02]  /*3070*/  PRMT R17, R13, 0x7632, R17 ;  /* 0x000076320d117816 */ /* 0x000fe40000000011 */
        /* <DEDUP_REMOVED lines=24> */
[----:B--2---:R-:W-:-:S05]  /*3200*/  IMAD R19, R63, c[0x0][0x2ec], R14 ;  /* 0x0000bb003f137a24 */ /* 0x004fca00078e020e */
[----:B------:R-:W-:Y:S01]  /*3210*/  IADD3 R13, R13, R19, RZ ;  /* 0x000000130d0d7210 */ /* 0x000fe20007ffe0ff */
[----:B------:R-:W-:-:S04]  /*3220*/  IMAD R14, R66, c[0x0][0x2f0], RZ ;  /* 0x0000bc00420e7a24 */ /* 0x000fc800078e02ff */
[----:B------:R-:W-:-:S04]  /*3230*/  IMAD.WIDE.U32 R12, R67, c[0x0][0x2f0], R12 ;  /* 0x0000bc00430c7a25 */ /* 0x000fc800078e000c */
[----:B------:R-:W-:Y:S01]  /*3240*/  IMAD R17, R67, c[0x0][0x2f4], R14 ;  /* 0x0000bd0043117a24 */ /* 0x000fe200078e020e */
[----:B------:R-:W-:Y:S02]  /*3250*/  IADD3 R15, P0, R22, R12, RZ ;  /* 0x0000000c160f7210 */ /* 0x000fe40007f1e0ff */
[C---:B------:R-:W-:Y:S02]  /*3260*/  LEA R14, P2, R21.reuse, c[0x0][0x338], 0x1 ;  /* 0x0000ce00150e7a11 */ /* 0x040fe400078408ff */
[----:B------:R-:W-:Y:S02]  /*3270*/  IADD3.X R13, R0, R17, R13, P0, !PT ;  /* 0x00000011000d7210 */ /* 0x000fe400007fe40d */
[----:B------:R-:W-:Y:S02]  /*3280*/  LEA.HI.X R12, R21, c[0x0][0x33c], R92, 0x1, P2 ;  /* 0x0000cf00150c7a11 */ /* 0x000fe400010f0c5c */
[C---:B------:R-:W-:Y:S01]  /*3290*/  LEA R14, P2, R15.reuse, R14, 0x1 ;  /* 0x0000000e0f0e7211 */ /* 0x040fe200078408ff */
[----:B------:R-:W-:Y:S03]  /*32a0*/  BSSY B0, `(.L_x_6757) ;  /* 0x0000010000007945 */ /* 0x000fe60003800000 */
[----:B------:R-:W-:-:S02]  /*32b0*/  LEA.HI.X R15, R15, R12, R13, 0x1, P2 ;  /* 0x0000000c0f0f7211 */ /* 0x000fc400010f0c0d */
[C---:B0-----:R-:W-:Y:S02]  /*32c0*/  ISETP.GE.AND P0, PT, R50.reuse, R76, PT ;  /* 0x0000004c3200720c */ /* 0x041fe40003f06270 */
[----:B------:R-:W-:Y:S02]  /*32d0*/  IADD3 R12, P2, R50, R4, RZ ;  /* 0x00000004320c7210 */ /* 0x000fe40007f5e0ff */
[----:B------:R-:W-:Y:S02]  /*32e0*/  ISETP.GE.AND P3, PT, R46, R76, PT ;  /* 0x0000004c2e00720c */ /* 0x000fe40003f66270 */
        /* <DEDUP_REMOVED lines=11> */
.L_x_6758:
[----:B------:R-:W-:Y:S05]  /*33a0*/  BSYNC B0 ;  /* 0x0000000000007941 */ /* 0x000fea0003800000 */
.L_x_6757:
[----:B------:R1:W-:Y:S01]  /*33b0*/  @!P3 STG.E.U16 [R14.64+0x40], R113 ;  /* 0x000040710e00b986 */ /* 0x0003e2000c101506 */
[----:B------:R-:W-:Y:S01]  /*33c0*/  ISETP.GE.AND P2, PT, R45, R76, PT ;  /* 0x0000004c2d00720c */ /* 0x000fe20003f46270 */
[----:B------:R-:W-:Y:S01]  /*33d0*/  FMUL.FTZ R85, R85, R94 ;  /* 0x0000005e55557220 */ /* 0x000fe20000410000 */
[-C--:B------:R-:W-:Y:S01]  /*33e0*/  ISETP.GE.AND P0, PT, R44, R76.reuse, PT ;  /* 0x0000004c2c00720c */ /* 0x080fe20003f06270 */
[----:B------:R-:W-:Y:S01]  /*33f0*/  FMUL.FTZ R95, R84, R95 ;  /* 0x0000005f545f7220 */ /* 0x000fe20000410000 */
[-C--:B------:R-:W-:Y:S01]  /*3400*/  ISETP.GE.AND P4, PT, R43, R76.reuse, PT ;  /* 0x0000004c2b00720c */ /* 0x080fe20003f86270 */
[----:B------:R-:W-:Y:S01]  /*3410*/  FMUL.FTZ R97, R86, R97 ;  /* 0x0000006156617220 */ /* 0x000fe20000410000 */
[----:B------:R-:W-:Y:S01]  /*3420*/  ISETP.GE.AND P5, PT, R42, R76, PT ;  /* 0x0000004c2a00720c */ /* 0x000fe20003fa6270 */
[----:B------:R-:W-:Y:S01]  /*3430*/  FMUL.FTZ R87, R87, R96 ;  /* 0x0000006057577220 */ /* 0x000fe20000410000 */
[-C--:B------:R-:W-:Y:S01]  /*3440*/  ISETP.GE.AND P3, PT, R47, R76.reuse, PT ;  /* 0x0000004c2f00720c */ /* 0x080fe20003f66270 */
[----:B------:R-:W-:Y:S01]  /*3450*/  FMUL.FTZ R99, R88, R99 ;  /* 0x0000006358637220 */ /* 0x000fe20000410000 */
[----:B------:R-:W-:Y:S01]  /*3460*/  ISETP.GE.AND P6, PT, R41, R76, PT ;  /* 0x0000004c2900720c */ /* 0x000fe20003fc6270 */
[----:B------:R-:W-:-:S02]  /*3470*/  FMUL.FTZ R89, R89, R100 ;  /* 0x0000006459597220 */ /* 0x000fc40000410000 */
[----:B------:R1:W-:Y:S01]  /*3480*/  @!P2 STG.E.U16 [R14.64+0x80], R117 ;  /* 0x000080750e00a986 */ /* 0x0003e2000c101506 */
[----:B------:R-:W-:Y:S02]  /*3490*/  FMUL.FTZ R103, R90, R103 ;  /* 0x000000675a677220 */ /* 0x000fe40000410000 */
[----:B------:R-:W-:Y:S01]  /*34a0*/  FMUL.FTZ R91, R91, R80 ;  /* 0x000000505b5b7220 */ /* 0x000fe20000410000 */
[----:B------:R1:W-:Y:S01]  /*34b0*/  @!P0 STG.E.U16 [R14.64+0xc0], R119 ;  /* 0x0000c0770e008986 */ /* 0x0003e2000c101506 */
[----:B------:R-:W-:Y:S01]  /*34c0*/  ISETP.NE.U32.AND P0, PT, RZ, c[0x0][0x270], PT ;  /* 0x00009c00ff007a0c */ /* 0x000fe20003f05070 */
[----:B------:R-:W-:Y:S02]  /*34d0*/  FMUL.FTZ R78, R82, R85 ;  /* 0x00000055524e7220 */ /* 0x000fe40000410000 */
[----:B------:R1:W-:Y:S01]  /*34e0*/  @!P4 STG.E.U16 [R14.64+0x100], R121 ;  /* 0x000100790e00c986 */ /* 0x0003e2000c101506 */
[----:B------:R-:W-:Y:S01]  /*34f0*/  ISETP.NE.AND.EX P0, PT, RZ, c[0x0][0x274], PT, P0 ;  /* 0x00009d00ff007a0c */ /* 0x000fe20003f05300 */
[----:B------:R-:W-:-:S02]  /*3500*/  FMUL.FTZ R76, R98, R95 ;  /* 0x0000005f624c7220 */ /* 0x000fc40000410000 */
[----:B------:R1:W-:Y:S01]  /*3510*/  @!P5 STG.E.U16 [R14.64+0x140], R123 ;  /* 0x0001407b0e00d986 */ /* 0x0003e2000c101506 */
[----:B------:R-:W-:Y:S02]  /*3520*/  FMUL.FTZ R80, R102, R97 ;  /* 0x0000006166507220 */ /* 0x000fe40000410000 */
[----:B------:R-:W-:Y:S01]  /*3530*/  FMUL.FTZ R82, R104, R87 ;  /* 0x0000005768527220 */ /* 0x000fe20000410000 */
[----:B------:R1:W-:Y:S01]  /*3540*/  @!P3 STG.E.U16 [R14.64], R111 ;  /* 0x0000006f0e00b986 */ /* 0x0003e2000c101506 */
[----:B------:R-:W-:Y:S02]  /*3550*/  FMUL.FTZ R84, R101, R99 ;  /* 0x0000006365547220 */ /* 0x000fe40000410000 */
[----:B------:R-:W-:Y:S01]  /*3560*/  FMUL.FTZ R86, R108, R89 ;  /* 0x000000596c567220 */ /* 0x000fe20000410000 */
[----:B------:R1:W-:Y:S01]  /*3570*/  @!P6 STG.E.U16 [R14.64+0x180], R125 ;  /* 0x0001807d0e00e986 */ /* 0x0003e2000c101506 */
[----:B------:R-:W-:Y:S02]  /*3580*/  FMUL.FTZ R88, R110, R103 ;  /* 0x000000676e587220 */ /* 0x000fe40000410000 */
[----:B------:R-:W-:Y:S01]  /*3590*/  FMUL.FTZ R90, R107, R91 ;  /* 0x0000005b6b5a7220 */ /* 0x000fe20000410000 */
[----:B------:R-:W-:Y:S05]  /*35a0*/  @!P0 BRA `(.L_x_6759) ;  /* 0x0000050000008947 */ /* 0x000fea0003800000 */
[----:B------:R-:W-:Y:S01]  /*35b0*/  BAR.SYNC.DEFER_BLOCKING 0x0 ;  /* 0x0000000000007b1d */ /* 0x000fe20000010000 */
[----:B------:R-:W-:-:S02]  /*35c0*/  FMUL.FTZ R83, R95, R83 ;  /* 0x000000535f537220 */ /* 0x000fc40000410000 */
[----:B-1----:R-:W-:Y:S02]  /*35d0*/  FMUL.FTZ R14, R85, R93 ;  /* 0x0000005d550e7220 */ /* 0x002fe40000410000 */
        /* <DEDUP_REMOVED lines=10> */
[----:B------:R-:W-:-:S02]  /*3680*/  F2FP.PACK_AB R14, R14, R99 ;  /* 0x000000630e0e723e */ /* 0x000fc400000000ff */
[----:B------:R-:W-:Y:S02]  /*3690*/  PRMT R17, R16, 0x7632, R17 ;  /* 0x0000763210117816 */ /* 0x000fe40000000011 */
[----:B------:R-:W-:Y:S02]  /*36a0*/  F2FP.PACK_AB R77, R112, R77 ;  /* 0x0000004d704d723e */ /* 0x000fe400000000ff */
[----:B0-----:R-:W-:Y:S02]  /*36b0*/  PRMT R18, R14, 0x7632, R18 ;  /* 0x000076320e127816 */ /* 0x001fe40000000012 */
[C---:B------:R-:W-:Y:S01]  /*36c0*/  PRMT R19, R77.reuse, 0x7610, R19 ;  /* 0x000076104d137816 */ /* 0x040fe20000000013 */
[----:B------:R-:W-:Y:S01]  /*36d0*/  STS.U16 [R30], R83 ;  /* 0x000000531e007388 */ /* 0x000fe20000000400 */
[----:B------:R-:W-:-:S03]  /*36e0*/  PRMT R93, R77, 0x7632, R93 ;  /* 0x000076324d5d7816 */ /* 0x000fc6000000005d */
[----:B------:R-:W-:Y:S04]  /*36f0*/  STS.U16 [R30+0x2], R15 ;  /* 0x0000020f1e007388 */ /* 0x000fe80000000400 */
[----:B------:R0:W-:Y:S04]  /*3700*/  STS.U16 [R30+0x4], R16 ;  /* 0x000004101e007388 */ /* 0x0001e80000000400 */
[----:B------:R-:W-:Y:S04]  /*3710*/  STS.U16 [R30+0x6], R17 ;  /* 0x000006111e007388 */ /* 0x000fe80000000400 */
[----:B------:R1:W-:Y:S01]  /*3720*/  STS.U16 [R30+0x8], R14 ;  /* 0x0000080e1e007388 */ /* 0x0003e20000000400 */
[----:B0-----:R-:W-:-:S03]  /*3730*/  IMAD R16, R62, c[0x0][0x210], RZ ;  /* 0x000084003e107a24 */ /* 0x001fc600078e02ff */
[----:B------:R-:W-:Y:S04]  /*3740*/  STS.U16 [R30+0xa], R18 ;  /* 0x00000a121e007388 */ /* 0x000fe80000000400 */
[----:B------:R0:W-:Y:S01]  /*3750*/  STS.U16 [R30+0xc], R19 ;  /* 0x00000c131e007388 */ /* 0x0001e20000000400 */
[----:B-1----:R-:W-:-:S03]  /*3760*/  IMAD.WIDE.U32 R14, R63, c[0x0][0x210], RZ ;  /* 0x000084003f0e7a25 */ /* 0x002fc600078e00ff */
[----:B------:R-:W-:Y:S01]  /*3770*/  STS.U16 [R30+0xe], R93 ;  /* 0x00000e5d1e007388 */ /* 0x000fe20000000400 */
[----:B------:R-:W-:-:S06]  /*3780*/  NOP ;  /* 0x0000000000007918 */ /* 0x000fcc0000000000 */
[----:B------:R-:W-:Y:S01]  /*3790*/  LDS.U16 R77, [R38] ;  /* 0x00000000264d7984 */ /* 0x000fe20000000400 */
[----:B0-----:R-:W-:Y:S01]  /*37a0*/  IMAD R19, R63, c[0x0][0x214], R16 ;  /* 0x000085003f137a24 */ /* 0x001fe200078e0210 */
[----:B------:R-:W-:Y:S01]  /*37b0*/  LEA R16, P2, R21, c[0x0][0x270], 0x1 ;  /* 0x00009c0015107a11 */ /* 0x000fe200078408ff */
[----:B------:R-:W-:Y:S01]  /*37c0*/  IMAD R18, R66, c[0x0][0x218], RZ ;  /* 0x0000860042127a24 */ /* 0x000fe200078e02ff */
[----:B------:R-:W-:Y:S02]  /*37d0*/  LDS.U16 R79, [R37+0x40] ;  /* 0x00004000254f7984 */ /* 0x000fe40000000400 */
[----:B------:R-:W-:Y:S01]  /*37e0*/  IADD3 R15, R15, R19, RZ ;  /* 0x000000130f0f7210 */ /* 0x000fe20007ffe0ff */
[----:B------:R-:W-:Y:S01]  /*37f0*/  IMAD R95, R67, c[0x0][0x21c], R18 ;  /* 0x00008700435f7a24 */ /* 0x000fe200078e0212 */
[----:B------:R-:W-:Y:S01]  /*3800*/  LDS.U16 R81, [R36+0x80] ;  /* 0x0000800024517984 */ /* 0x000fe20000000400 */
[----:B------:R-:W-:Y:S02]  /*3810*/  LEA.HI.X R21, R21, c[0x0][0x274], R92, 0x1, P2 ;  /* 0x00009d0015157a11 */ /* 0x000fe400010f0c5c */
        /* <DEDUP_REMOVED lines=18> */
[----:B------:R-:W-:-:S05]  /*3940*/  MOV R17, R13 ;  /* 0x0000000d00117202 */ /* 0x000fca0000000f00 */
        /* <DEDUP_REMOVED lines=8> */
.L_x_6761:
[----:B------:R-:W-:Y:S05]  /*39d0*/  BSYNC B0 ;  /* 0x0000000000007941 */ /* 0x000fea0003800000 */
.L_x_6760:
        /* <DEDUP_REMOVED lines=13> */
.L_x_6759:
        /* <DEDUP_REMOVED lines=8> */
[----:B------:R-:W-:Y:S01]  /*3b30*/  FMUL.FTZ R89, R76, R65 ;  /* 0x000000414c597220 */ /* 0x000fe20000410000 */
[----:B0-----:R-:W-:Y:S01]  /*3b40*/  HFMA2.MMA R19, -RZ, RZ, 0, 0 ;  /* 0x00000000ff137435 */ /* 0x001fe200000001ff */
[C---:B------:R-:W-:Y:S01]  /*3b50*/  FFMA.FTZ R15, R78.reuse, R15, R61 ;  /* 0x0000000f4e0f7223 */ /* 0x040fe2000001003d */
[----:B------:R-:W-:Y:S01]  /*3b60*/  HADD2.F32 R61, -RZ, R23.H0_H0 ;  /* 0x20000017ff3d7230 */ /* 0x000fe20000004100 */
[----:B------:R-:W-:Y:S01]  /*3b70*/  HFMA2.MMA R93, -RZ, RZ, 0, 0 ;  /* 0x00000000ff5d7435 */ /* 0x000fe200000001ff */
[-C--:B------:R-:W-:Y:S01]  /*3b80*/  FMUL.FTZ R96, R78, R65.reuse ;  /* 0x000000414e607220 */ /* 0x080fe20000410000 */
[----:B------:R-:W-:Y:S01]  /*3b90*/  MOV R102, RZ ;  /* 0x000000ff00667202 */ /* 0x000fe20000000f00 */
[C---:B------:R-:W-:Y:S01]  /*3ba0*/  FFMA.FTZ R15, R80.reuse, R14, R15 ;  /* 0x0000000e500f7223 */ /* 0x040fe2000001000f */
[----:B------:R-:W-:Y:S01]  /*3bb0*/  HADD2.F32 R14, -RZ, R26.H0_H0 ;  /* 0x2000001aff0e7230 */ /* 0x000fe20000004100 */
        /* <DEDUP_REMOVED lines=11> */
[----:B------:R-:W-:Y:S01]  /*3c70*/  MOV R16, c[0x0][0x16c] ;  /* 0x00005b0000107a02 */ /* 0x000fe20000000f00 */
[----:B------:R-:W-:-:S02]  /*3c80*/  FMUL.FTZ R77, R86, R65 ;  /* 0x00000041564d7220 */ /* 0x000fc40000410000 */
[----:B------:R-:W-:Y:S01]  /*3c90*/  FFMA.FTZ R15, R88, R14, R15 ;  /* 0x0000000e580f7223 */ /* 0x000fe2000001000f */
[----:B------:R-:W-:Y:S01]  /*3ca0*/  ISETP.GE.AND P0, PT, R16, 0x1, PT ;  /* 0x000000011000780c */ /* 0x000fe20003f06270 */
[----:B------:R-:W-:Y:S02]  /*3cb0*/  FMUL.FTZ R79, R88, R65 ;  /* 0x00000041584f7220 */ /* 0x000fe40000410000 */
[C---:B------:R-:W-:Y:S02]  /*3cc0*/  FFMA.FTZ R61, R90.reuse, R61, R15 ;  /* 0x0000003d5a3d7223 */ /* 0x040fe4000001000f */
[----:B------:R-:W-:-:S08]  /*3cd0*/  FMUL.FTZ R92, R90, R65 ;  /* 0x000000415a5c7220 */ /* 0x000fd00000410000 */
[----:B------:R-:W-:Y:S05]  /*3ce0*/  @!P0 BRA `(.L_x_6762) ;  /* 0x0000165000008947 */ /* 0x000fea0003800000 */
[C---:B------:R-:W-:Y:S01]  /*3cf0*/  IADD3 R20, R51.reuse, -0x2, RZ ;  /* 0xfffffffe33147810 */ /* 0x040fe20007ffe0ff */
[C---:B------:R-:W-:Y:S01]  /*3d00*/  IMAD R100, R66.reuse, c[0x0][0x180], RZ ;  /* 0x0000600042647a24 */ /* 0x040fe200078e02ff */
[----:B------:R-:W-:Y:S01]  /*3d10*/  IADD3 R91, R51, -0x1, RZ ;  /* 0xffffffff335b7810 */ /* 0x000fe20007ffe0ff */
[C---:B------:R-:W-:Y:S01]  /*3d20*/  IMAD R102, R66.reuse, c[0x0][0x198], RZ ;  /* 0x0000660042667a24 */ /* 0x040fe200078e02ff */
[----:B------:R-:W-:Y:S01]  /*3d30*/  MOV R145, RZ ;  /* 0x000000ff00917202 */ /* 0x000fe20000000f00 */
[----:B------:R-:W-:Y:S01]  /*3d40*/  IMAD R104, R66, c[0x0][0x1b8], RZ ;  /* 0x00006e0042687a24 */ /* 0x000fe200078e02ff */
[----:B------:R-:W-:Y:S01]  /*3d50*/  MOV R99, RZ ;  /* 0x000000ff00637202 */ /* 0x000fe20000000f00 */
[----:B------:R-:W-:Y:S01]  /*3d60*/  IMAD R21, R20, c[0x0][0x16c], RZ ;  /* 0x00005b0014157a24 */ /* 0x000fe200078e02ff */
[----:B------:R-:W-:Y:S01]  /*3d70*/  LEA.HI R20, R91, R91, RZ, 0x1 ;  /* 0x0000005b5b147211 */ /* 0x000fe200078f08ff */
[----:B------:R-:W-:Y:S01]  /*3d80*/  IMAD.WIDE.U32 R14, R67, c[0x0][0x180], RZ ;  /* 0x00006000430e7a25 */ /* 0x000fe200078e00ff */
[----:B------:R-:W-:Y:S01]  /*3d90*/  MOV R106, RZ ;  /* 0x000000ff006a7202 */ /* 0x000fe20000000f00 */
[----:B------:R-:W-:-:S02]  /*3da0*/  UMOV UR4, URZ ;  /* 0x0000003f00047c82 */ /* 0x000fc40008000000 */
[C---:B------:R-:W-:Y:S01]  /*3db0*/  IMAD R93, R67.reuse, c[0x0][0x184], R100 ;  /* 0x00006100435d7a24 */ /* 0x040fe200078e0264 */
[----:B------:R-:W-:Y:S01]  /*3dc0*/  LEA R83, P0, R14, c[0x0][0x220], 0x2 ;  /* 0x000088000e537a11 */ /* 0x000fe200078010ff */
[----:B------:R-:W-:-:S03]  /*3dd0*/  IMAD.WIDE.U32 R16, R67, c[0x0][0x198], RZ ;  /* 0x0000660043107a25 */ /* 0x000fc600078e00ff */
[----:B------:R-:W-:Y:S01]  /*3de0*/  IADD3 R93, R15, R93, RZ ;  /* 0x0000005d0f5d7210 */ /* 0x000fe20007ffe0ff */
[C---:B------:R-:W-:Y:S01]  /*3df0*/  IMAD.WIDE.U32 R18, R67.reuse, c[0x0][0x1b8], RZ ;  /* 0x00006e0043127a25 */ /* 0x040fe200078e00ff */
[----:B------:R-:W-:Y:S02]  /*3e00*/  LEA R85, P2, R16, c[0x0][0x228], 0x2 ;  /* 0x00008a0010557a11 */ /* 0x000fe400078410ff */
[----:B------:R-:W-:Y:S01]  /*3e10*/  LEA.HI.X R100, R14, c[0x0][0x224], R93, 0x2, P0 ;  /* 0x000089000e647a11 */ /* 0x000fe200000f145d */
[C---:B------:R-:W-:Y:S01]  /*3e20*/  IMAD R95, R67.reuse, c[0x0][0x19c], R102 ;  /* 0x00006700435f7a24 */ /* 0x040fe200078e0266 */
[----:B------:R-:W-:Y:S01]  /*3e30*/  LOP3.LUT R102, R20, 0xfffffe, RZ, 0xc0, !PT ;  /* 0x00fffffe14667812 */ /* 0x000fe200078ec0ff */
[----:B------:R-:W-:Y:S01]  /*3e40*/  IMAD R97, R67, c[0x0][0x1bc], R104 ;  /* 0x00006f0043617a24 */ /* 0x000fe200078e0268 */
[----:B------:R-:W-:Y:S01]  /*3e50*/  LEA R87, P3, R18, c[0x0][0x230], 0x2 ;  /* 0x00008c0012577a11 */ /* 0x000fe200078610ff */
[----:B------:R-:W-:Y:S01]  /*3e60*/  IMAD.WIDE R20, R21, 0x8, R10 ;  /* 0x0000000815147825 */ /* 0x000fe200078e020a */
[----:B------:R-:W-:-:S02]  /*3e70*/  IADD3 R17, R17, R95, RZ ;  /* 0x0000005f11117210 */ /* 0x000fc40007ffe0ff */
[----:B------:R-:W-:Y:S02]  /*3e80*/  IADD3 R15, R19, R97, RZ ;  /* 0x00000061130f7210 */ /* 0x000fe40007ffe0ff */
[----:B------:R-:W-:Y:S02]  /*3e90*/  IADD3 R101, R91, -R102, RZ ;  /* 0x800000665b657210 */ /* 0x000fe40007ffe0ff */
[----:B------:R-:W-:Y:S02]  /*3ea0*/  MOV R97, R21 ;  /* 0x0000001500617202 */ /* 0x000fe40000000f00 */
[----:B------:R-:W-:Y:S02]  /*3eb0*/  LEA.HI.X R17, R16, c[0x0][0x22c], R17, 0x2, P2 ;  /* 0x00008b0010117a11 */ /* 0x000fe400010f1411 */
[----:B------:R-:W-:Y:S02]  /*3ec0*/  LEA.HI.X R18, R18, c[0x0][0x234], R15, 0x2, P3 ;  /* 0x00008d0012127a11 */ /* 0x000fe400018f140f */
[----:B------:R-:W-:-:S02]  /*3ed0*/  MOV R21, RZ ;  /* 0x000000ff00157202 */ /* 0x000fc40000000f00 */
[----:B------:R-:W-:Y:S02]  /*3ee0*/  MOV R102, RZ ;  /* 0x000000ff00667202 */ /* 0x000fe40000000f00 */
[----:B------:R-:W-:Y:S02]  /*3ef0*/  MOV R104, RZ ;  /* 0x000000ff00687202 */ /* 0x000fe40000000f00 */
[----:B------:R-:W-:Y:S02]  /*3f00*/  MOV R91, RZ ;  /* 0x000000ff005b7202 */ /* 0x000fe40000000f00 */
[----:B------:R-:W-:Y:S02]  /*3f10*/  MOV R19, RZ ;  /* 0x000000ff00137202 */ /* 0x000fe40000000f00 */
[----:B------:R-:W-:Y:S02]  /*3f20*/  MOV R93, RZ ;  /* 0x000000ff005d7202 */ /* 0x000fe40000000f00 */
[----:B------:R-:W-:-:S02]  /*3f30*/  MOV R95, RZ ;  /* 0x000000ff005f7202 */ /* 0x000fc40000000f00 */
[----:B------:R-:W-:Y:S02]  /*3f40*/  SHF.L.U32 R101, R101, 0x8, RZ ;  /* 0x0000000865657819 */ /* 0x000fe400000006ff */
.L_x_6767:
[----:B------:R-:W-:Y:S02]  /*3f50*/  MOV R14, R83 ;  /* 0x00000053000e7202 */ /* 0x000fe40000000f00 */
[----:B------:R-:W-:-:S05]  /*3f60*/  MOV R15, R100 ;  /* 0x00000064000f7202 */ /* 0x000fca0000000f00 */
[----:B------:R0:W2:Y:S01]  /*3f70*/  LDG.E R103, [R14.64] ;  /* 0x000000060e677981 */ /* 0x0000a2000c1e1900 */
[----:B------:R-:W-:-:S06]  /*3f80*/  MOV R16, R85 ;  /* 0x0000005500107202 */ /* 0x000fcc0000000f00 */
[----:B------:R-:W3:Y:S01]  /*3f90*/  LDG.E R16, [R16.64] ;  /* 0x0000000610107981 */ /* 0x000ee2000c1e1900 */
[----:B0-----:R-:W-:Y:S02]  /*3fa0*/  MOV R14, R87 ;  /* 0x00000057000e7202 */ /* 0x001fe40000000f00 */
[----:B------:R-:W-:-:S05]  /*3fb0*/  MOV R15, R18 ;  /* 0x00000012000f7202 */ /* 0x000fca0000000f00 */
[----:B------:R0:W3:Y:S01]  /*3fc0*/  LDG.E R105, [R14.64] ;  /* 0x000000060e697981 */ /* 0x0000e2000c1e1900 */
[C---:B------:R-:W-:Y:S02]  /*3fd0*/  ISETP.NE.AND P2, PT, R59.reuse, RZ, PT ;  /* 0x000000ff3b00720c */ /* 0x040fe40003f45270 */
[----:B------:R-:W-:-:S04]  /*3fe0*/  IADD3 R108, R59, 0x200, RZ ;  /* 0x000002003b6c7810 */ /* 0x000fc80007ffe0ff */
[----:B------:R-:W-:Y:S02]  /*3ff0*/  SEL R107, R101, R108, !P2 ;  /* 0x0000006c656b7207 */ /* 0x000fe40005000000 */
[----:B------:R-:W-:Y:S02]  /*4000*/  ISETP.NE.AND P3, PT, R59, 0x1f, PT ;  /* 0x0000001f3b00780c */ /* 0x000fe40003f65270 */
[----:B------:R-:W-:-:S04]  /*4010*/  ISETP.GT.AND P0, PT, R51, 0x1, PT ;  /* 0x000000013300780c */ /* 0x000fc80003f04270 */
[----:B------:R-:W-:Y:S01]  /*4020*/  ISETP.EQ.AND P0, PT, R116, RZ, P0 ;  /* 0x000000ff7400720c */ /* 0x000fe20000702270 */
[----:B------:R-:W-:Y:S01]  /*4030*/  HFMA2.MMA R120, -RZ, RZ, 0, 0 ;  /* 0x00000000ff787435 */ /* 0x000fe200000001ff */
[----:B------:R-:W-:Y:S02]  /*4040*/  HADD2.F32 R108, -RZ, R29.H0_H0 ;  /* 0x2000001dff6c7230 */ /* 0x000fe40000004100 */
[----:B------:R-:W-:Y:S02]  /*4050*/  HADD2.F32 R109, -RZ, R26.H0_H0 ;  /* 0x2000001aff6d7230 */ /* 0x000fe40000004100 */
[----:B------:R-:W-:Y:S01]  /*4060*/  HADD2.F32 R112, -RZ, R25.H0_H0 ;  /* 0x20000019ff707230 */ /* 0x000fe20000004100 */
[----:B------:R-:W-:Y:S01]  /*4070*/  FMUL.FTZ R138, R108, R69 ;  /* 0x000000456c8a7220 */ /* 0x000fe20000410000 */
[----:B------:R-:W-:Y:S02]  /*4080*/  HADD2.F32 R111, -RZ, R24.H0_H0 ;  /* 0x20000018ff6f7230 */ /* 0x000fe40000004100 */
[----:B------:R-:W-:-:S03]  /*4090*/  HADD2.F32 R110, -RZ, R23.H0_H0 ;  /* 0x20000017ff6e7230 */ /* 0x000fc60000004100 */
[----:B0-----:R-:W-:Y:S02]  /*40a0*/  @P0 MOV R14, R20 ;  /* 0x00000014000e0202 */ /* 0x001fe40000000f00 */
[----:B------:R-:W-:Y:S01]  /*40b0*/  @P0 MOV R15, R97 ;  /* 0x00000061000f0202 */ /* 0x000fe20000000f00 */
[----:B------:R-:W-:Y:S01]  /*40c0*/  BSSY B0, `(.L_x_6763) ;  /* 0x0000034000007945 */ /* 0x000fe20003800000 */
        /* <DEDUP_REMOVED lines=8> */
[----:B------:R-:W-:Y:S01]  /*4150*/  BAR.SYNC.DEFER_BLOCKING 0x0 ;  /* 0x0000000000007b1d */ /* 0x000fe20000010000 */
[C---:B------:R-:W-:Y:S02]  /*4160*/  FMUL.FTZ R117, R113.reuse, R69 ;  /* 0x0000004571757220 */ /* 0x040fe40000410000 */
[C---:B------:R-:W-:Y:S02]  /*4170*/  FMUL.FTZ R122, R113.reuse, R75 ;  /* 0x0000004b717a7220 */ /* 0x040fe40000410000 */
[C---:B------:R-:W-:Y:S01]  /*4180*/  FMUL.FTZ R119, R113.reuse, R70 ;  /* 0x0000004671777220 */ /* 0x040fe20000410000 */
[----:B------:R1:W2:Y:S01]  /*4190*/  @P3 LDS R141, [R59.X4+0xc5c] ;  /* 0x000c5c003b8d3984 */ /* 0x0002a20000004800 */
[----:B------:R-:W-:-:S02]  /*41a0*/  FMUL.FTZ R121, R113, R71 ;  /* 0x0000004771797220 */ /* 0x000fc40000410000 */
[C---:B------:R-:W-:Y:S02]  /*41b0*/  FMUL.FTZ R124, R113.reuse, R72 ;  /* 0x00000048717c7220 */ /* 0x040fe40000410000 */
[C---:B------:R-:W-:Y:S02]  /*41c0*/  FMUL.FTZ R125, R113.reuse, R73 ;  /* 0x00000049717d7220 */ /* 0x040fe40000410000 */
[----:B------:R-:W-:Y:S01]  /*41d0*/  FMUL.FTZ R130, R113, R74 ;  /* 0x0000004a71827220 */ /* 0x000fe20000410000 */
[----:B------:R-:W4:Y:S01]  /*41e0*/  MUFU.EX2 R117, R117 ;  /* 0x0000007500757308 */ /* 0x000f220000000800 */
[----:B0-----:R-:W-:Y:S01]  /*41f0*/  HADD2.F32 R107, -RZ, R115.H0_H0 ;  /* 0x20000073ff6b7230 */ /* 0x001fe20000004100 */
[----:B---3--:R-:W-:Y:S01]  /*4200*/  FMUL.FTZ R137, R105, R16 ;  /* 0x0000001069897220 */ /* 0x008fe20000410000 */
[----:B------:R4:W5:Y:S05]  /*4210*/  @P0 LDG.E R120, [R14.64+0x4] ;  /* 0x000004060e780981 */ /* 0x00096a000c1e1900 */
[----:B------:R-:W0:Y:S01]  /*4220*/  MUFU.EX2 R122, R122 ;  /* 0x0000007a007a7308 */ /* 0x000e220000000800 */
[----:B------:R-:W-:-:S07]  /*4230*/  HADD2.F32 R105, -RZ, R28.H0_H0 ;  /* 0x2000001cff697230 */ /* 0x000fce0000004100 */
[----:B------:R-:W3:Y:S01]  /*4240*/  MUFU.EX2 R119, R119 ;  /* 0x0000007700777308 */ /* 0x000ee20000000800 */
[----:B------:R-:W-:-:S07]  /*4250*/  HADD2.F32 R16, -RZ, R27.H0_H0 ;  /* 0x2000001bff107230 */ /* 0x000fce0000004100 */
[----:B------:R-:W0:Y:S08]  /*4260*/  MUFU.EX2 R121, R121 ;  /* 0x0000007900797308 */ /* 0x000e300000000800 */
[----:B------:R-:W0:Y:S08]  /*4270*/  MUFU.EX2 R124, R124 ;  /* 0x0000007c007c7308 */ /* 0x000e300000000800 */
[----:B------:R-:W0:Y:S08]  /*4280*/  MUFU.EX2 R125, R125 ;  /* 0x0000007d007d7308 */ /* 0x000e300000000800 */
[----:B------:R-:W0:Y:S01]  /*4290*/  MUFU.EX2 R130, R130 ;  /* 0x0000008200827308 */ /* 0x000e220000000800 */
        /* <DEDUP_REMOVED lines=10> */
[----:B------:R-:W-:Y:S02]  /*4340*/  FMUL.FTZ R137, R86, R137 ;  /* 0x0000008956897220 */ /* 0x000fe40000410000 */
[----:B----4-:R-:W-:Y:S02]  /*4350*/  FFMA.FTZ R15, R117, R133, R138 ;  /* 0x00000085750f7223 */ /* 0x010fe4000001008a */
[----:B0-----:R-:W-:Y:S01]  /*4360*/  FFMA.FTZ R113, R122, R139, R135 ;  /* 0x0000008b7a717223 */ /* 0x001fe20000010087 */
[----:B------:R-:W-:Y:S05]  /*4370*/  @P3 BRA `(.L_x_6764) ;  /* 0x0000008000003947 */ /* 0x000fea0003800000 */
[----:B-123--:R-:W-:Y:S02]  /*4380*/  ISETP.NE.AND P0, PT, R51, c[0x0][0x174], PT ;  /* 0x00005d0033007a0c */ /* 0x00efe40003f05270 */
[----:B------:R-:W-:-:S11]  /*4390*/  MOV R141, 0x3f800000 ;  /* 0x3f800000008d7802 */ /* 0x000fd60000000f00 */
[----:B------:R-:W-:-:S04]  /*43a0*/  @P0 LEA.HI R14, R51, R51, RZ, 0x1 ;  /* 0x00000033330e0211 */ /* 0x000fc800078f08ff */
[----:B------:R-:W-:-:S04]  /*43b0*/  @P0 LOP3.LUT R14, R14, 0x3ffffe, RZ, 0xc0, !PT ;  /* 0x003ffffe0e0e0812 */ /* 0x000fc800078ec0ff */
[----:B------:R-:W-:-:S04]  /*43c0*/  @P0 IADD3 R14, -R14, R51, RZ ;  /* 0x000000330e0e0210 */ /* 0x000fc80007ffe1ff */
[----:B------:R-:W-:-:S04]  /*43d0*/  @P0 LEA R14, R14, 0x458, 0xa ;  /* 0x000004580e0e0811 */ /* 0x000fc800078e50ff */
[----:B------:R-:W-:-:S05]  /*43e0*/  @P0 IADD3 R14, R14, R99, RZ ;  /* 0x000000630e0e0210 */ /* 0x000fca0007ffe0ff */
[----:B------:R0:W1:Y:S02]  /*43f0*/  @P0 LDS R141, [R14] ;  /* 0x000000000e8d0984 */ /* 0x0000640000000800 */
.L_x_6764:
[----:B-123--:R-:W-:Y:S05]  /*4400*/  BSYNC B0 ;  /* 0x0000000000007941 */ /* 0x00efea0003800000 */
.L_x_6763:
[----:B------:R-:W-:Y:S01]  /*4410*/  FMUL.FTZ R143, R122, R141 ;  /* 0x0000008d7a8f7220 */ /* 0x000fe20000410000 */
[----:B------:R-:W-:Y:S01]  /*4420*/  ISETP.NE.AND P4, PT, R116, 0x1f, PT ;  /* 0x0000001f7400780c */ /* 0x000fe20003f85270 */
[----:B0-----:R-:W-:Y:S01]  /*4430*/  FMUL.FTZ R14, R118, R117 ;  /* 0x00000075760e7220 */ /* 0x001fe20000410000 */
[----:B------:R-:W-:Y:S01]  /*4440*/  ISETP.GE.AND P0, PT, R54, 0x1, PT ;  /* 0x000000013600780c */ /* 0x000fe20003f06270 */
[C---:B------:R-:W-:Y:S01]  /*4450*/  FFMA.FTZ R15, R119.reuse, R15, R132 ;  /* 0x0000000f770f7223 */ /* 0x040fe20000010084 */
        /* <DEDUP_REMOVED lines=55> */
[----:B------:R-:W-:Y:S01]  /*47d0*/  MOV R14, 0x3f800000 ;  /* 0x3f800000000e7802 */ /* 0x000fe20000000f00 */
[----:B---3--:R-:W-:Y:S01]  /*47e0*/  @P0 FMUL.FTZ R144, R144, R15 ;  /* 0x0000000f90900220 */ /* 0x008fe20000410000 */
[----:B------:R-:W-:Y:S01]  /*47f0*/  ISETP.GE.AND P0, PT, R51, c[0x0][0x174], PT ;  /* 0x00005d0033007a0c */ /* 0x000fe20003f06270 */
[----:B------:R-:W2:Y:S01]  /*4800*/  SHFL.UP PT, R146, R143, 0x8, RZ ;  /* 0x050000008f927989 */ /* 0x000ea200000e00ff */
[----:B------:R-:W-:Y:S02]  /*4810*/  HFMA2.MMA R15, -RZ, RZ, 0, 0 ;  /* 0x00000000ff0f7435 */ /* 0x000fe400000001ff */
        /* <DEDUP_REMOVED lines=49> */
[-C--:B------:R-:W-:Y:S02]  /*4b30*/  FFMA.FTZ R119, R107, -R68.reuse, R133 ;  /* 0x800000446b777223 */ /* 0x080fe40000010085 */
[----:B------:R-:W-:Y:S02]  /*4b40*/  FMUL.FTZ R122, R126, R68 ;  /* 0x000000447e7a7220 */ /* 0x000fe40000410000 */
        /* <DEDUP_REMOVED lines=8> */
[----:B------:R-:W-:-:S02]  /*4bd0*/  FFMA.FTZ R123, R16, -R71, R136 ;  /* 0x80000047107b7223 */ /* 0x000fc40000010088 */
[----:B------:R-:W-:Y:S02]  /*4be0*/  FFMA.FTZ R131, R88, R139, R131 ;  /* 0x0000008b58837223 */ /* 0x000fe40000010083 */
[----:B------:R-:W-:Y:S02]  /*4bf0*/  FMUL.FTZ R125, R132, R71 ;  /* 0x00000047847d7220 */ /* 0x000fe40000410000 */
[----:B------:R-:W-:Y:S02]  /*4c00*/  FFMA.FTZ R136, R128, R121, R127 ;  /* 0x0000007980887223 */ /* 0x000fe4000001007f */
[-C--:B------:R-:W-:Y:S02]  /*4c10*/  FFMA.FTZ R130, R109, -R72.reuse, R129 ;  /* 0x800000486d827223 */ /* 0x080fe40000010081 */
[----:B------:R-:W-:Y:S02]  /*4c20*/  FFMA.FTZ R127, R90, R141, R131 ;  /* 0x0000008d5a7f7223 */ /* 0x000fe40000010083 */
[----:B------:R-:W-:-:S02]  /*4c30*/  FMUL.FTZ R131, R142, R72 ;  /* 0x000000488e837220 */ /* 0x000fc40000410000 */
[----:B------:R-:W-:Y:S01]  /*4c40*/  FFMA.FTZ R129, R125, R123, R136 ;  /* 0x0000007b7d817223 */ /* 0x000fe20000010088 */
[----:B------:R-:W0:Y:S01]  /*4c50*/  SHFL.DOWN PT, R148, R127, 0x1, 0x1f ;  /* 0x08201f007f947f89 */ /* 0x000e2200000e0000 */
[-C--:B------:R-:W-:Y:S02]  /*4c60*/  FFMA.FTZ R135, R112, -R73.reuse, R137 ;  /* 0x8000004970877223 */ /* 0x080fe40000010089 */
[----:B------:R-:W-:Y:S02]  /*4c70*/  FMUL.FTZ R136, R120, R73 ;  /* 0x0000004978887220 */ /* 0x000fe40000410000 */
[----:B------:R-:W-:Y:S02]  /*4c80*/  FFMA.FTZ R129, R131, R130, R129 ;  /* 0x0000008283817223 */ /* 0x000fe40000010081 */
[-C--:B------:R-:W-:Y:S02]  /*4c90*/  FMUL.FTZ R138, R118, R74.reuse ;  /* 0x0000004a768a7220 */ /* 0x080fe40000410000 */
[----:B------:R-:W-:-:S02]  /*4ca0*/  FFMA.FTZ R137, R111, -R74, R139 ;  /* 0x8000004a6f897223 */ /* 0x000fc4000001008b */
[----:B------:R-:W-:Y:S02]  /*4cb0*/  FFMA.FTZ R129, R136, R135, R129 ;  /* 0x0000008788817223 */ /* 0x000fe40000010081 */
[-C--:B------:R-:W-:Y:S02]  /*4cc0*/  FMUL.FTZ R139, R146, R75.reuse ;  /* 0x0000004b928b7220 */ /* 0x080fe40000410000 */
[----:B------:R-:W-:Y:S02]  /*4cd0*/  FFMA.FTZ R133, R110, -R75, R141 ;  /* 0x8000004b6e857223 */ /* 0x000fe4000001008d */
[----:B------:R-:W-:Y:S02]  /*4ce0*/  FFMA.FTZ R144, R138, R137, R129 ;  /* 0x000000898a907223 */ /* 0x000fe40000010081 */
[----:B--2---:R-:W-:Y:S02]  /*4cf0*/  FFMA.FTZ R15, R113, R15, R114 ;  /* 0x0000000f710f7223 */ /* 0x004fe40000010072 */
[----:B------:R-:W-:-:S02]  /*4d00*/  FFMA.FTZ R129, R139, R133, R144 ;  /* 0x000000858b817223 */ /* 0x000fc40000010090 */
[----:B------:R-:W-:Y:S02]  /*4d10*/  FMUL.FTZ R14, R113, R14 ;  /* 0x0000000e710e7220 */ /* 0x000fe40000410000 */
[----:B0-----:R-:W-:Y:S01]  /*4d20*/  @!P0 FADD.FTZ R127, R127, R148 ;  /* 0x000000947f7f8221 */ /* 0x001fe20000010000 */
        /* <DEDUP_REMOVED lines=8> */
[----:B------:R-:W-:Y:S02]  /*4db0*/  FMUL.FTZ R109, R103, R134 ;  /* 0x00000086676d7220 */ /* 0x000fe40000410000 */
[----:B------:R-:W-:Y:S02]  /*4dc0*/  FFMA.FTZ R135, R112, R120, R135 ;  /* 0x0000007870877223 */ /* 0x000fe40000010087 */
[----:B------:R-:W-:Y:S02]  /*4dd0*/  FMUL.FTZ R109, R124, R109 ;  /* 0x0000006d7c6d7220 */ /* 0x000fe40000410000 */
[----:B------:R-:W-:Y:S02]  /*4de0*/  FADD.FTZ R92, R139, R92 ;  /* 0x0000005c8b5c7221 */ /* 0x000fe40000010000 */
[----:B--2---:R-:W-:Y:S02]  /*4df0*/  FMUL.FTZ R14, R103, R146 ;  /* 0x00000092670e7220 */ /* 0x004fe40000410000 */
[----:B------:R-:W-:-:S02]  /*4e00*/  FFMA.FTZ R108, R108, R134, R109 ;  /* 0x000000866c6c7223 */ /* 0x000fc4000001006d */
        /* <DEDUP_REMOVED lines=10> */
[----:B------:R-:W-:Y:S02]  /*4eb0*/  FMUL.FTZ R16, R103, R140 ;  /* 0x0000008c67107220 */ /* 0x000fe40000410000 */
[----:B------:R-:W-:Y:S02]  /*4ec0*/  FADD.FTZ R79, R138, R79 ;  /* 0x0000004f8a4f7221 */ /* 0x000fe40000010000 */
[----:B------:R-:W-:Y:S02]  /*4ed0*/  FMUL.FTZ R121, R121, R16 ;  /* 0x0000001079797220 */ /* 0x000fe40000410000 */
[----:B------:R-:W-:Y:S02]  /*4ee0*/  FMUL.FTZ R16, R103, R126 ;  /* 0x0000007e67107220 */ /* 0x000fe40000410000 */
[----:B------:R-:W-:Y:S02]  /*4ef0*/  FFMA.FTZ R121, R105, R140, R121 ;  /* 0x0000008c69797223 */ /* 0x000fe40000010079 */
[----:B------:R-:W-:-:S02]  /*4f00*/  FMUL.FTZ R16, R119, R16 ;  /* 0x0000001077107220 */ /* 0x000fc40000410000 */
[----:B------:R-:W-:Y:S02]  /*4f10*/  FADD.FTZ R77, R136, R77 ;  /* 0x0000004d884d7221 */ /* 0x000fe40000010000 */
[----:B------:R-:W-:Y:S02]  /*4f20*/  FFMA.FTZ R16, R107, R126, R16 ;  /* 0x0000007e6b107223 */ /* 0x000fe40000010010 */
[----:B------:R-:W-:Y:S02]  /*4f30*/  FADD.FTZ R98, R131, R98 ;  /* 0x0000006283627221 */ /* 0x000fe40000010000 */
        /* <DEDUP_REMOVED lines=16> */
[----:B0-----:R-:W-:Y:S01]  /*5040*/  @!P0 FADD.FTZ R129, R129, R144 ;  /* 0x0000009081818221 */ /* 0x001fe20000010000 */
[----:B------:R-:W-:Y:S01]  /*5050*/  ISETP.GT.AND P0, PT, R54, 0xf, PT ;  /* 0x0000000f3600780c */ /* 0x000fe20003f04270 */
[----:B-1----:R-:W-:-:S03]  /*5060*/  @!P2 FADD.FTZ R127, R127, R148 ;  /* 0x000000947f7fa221 */ /* 0x002fc60000010000 */
[----:B------:R-:W0:Y:S04]  /*5070*/  SHFL.DOWN PT, R144, R129, 0x8, 0x1f ;  /* 0x09001f0081907f89 */ /* 0x000e2800000e0000 */
[----:B------:R-:W1:Y:S01]  /*5080*/  SHFL.DOWN PT, R150, R127, 0x10, 0x1f ;  /* 0x0a001f007f967f89 */ /* 0x000e6200000e0000 */
[----:B0-----:R-:W-:Y:S01]  /*5090*/  @!P2 FADD.FTZ R129, R129, R144 ;  /* 0x000000908181a221 */ /* 0x001fe20000010000 */
[----:B------:R-:W-:Y:S01]  /*50a0*/  ISETP.NE.AND P2, PT, R54, RZ, PT ;  /* 0x000000ff3600720c */ /* 0x000fe20003f45270 */
[----:B------:R-:W-:Y:S02]  /*50b0*/  FMUL.FTZ R144, R103, R118 ;  /* 0x0000007667907220 */ /* 0x000fe40000410000 */
[----:B-1----:R-:W-:Y:S01]  /*50c0*/  @!P0 FADD.FTZ R127, R127, R150 ;  /* 0x000000967f7f8221 */ /* 0x002fe20000010000 */
[----:B------:R-:W0:Y:S01]  /*50d0*/  SHFL.DOWN PT, R148, R129, 0x10, 0x1f ;  /* 0x0a001f0081947f89 */ /* 0x000e2200000e0000 */
[----:B------:R-:W-:-:S03]  /*50e0*/  FMUL.FTZ R144, R137, R144 ;  /* 0x0000009089907220 */ /* 0x000fc60000410000 */
[----:B------:R-:W-:Y:S01]  /*50f0*/  MOV R15, R127 ;  /* 0x0000007f000f7202 */ /* 0x000fe20000000f00 */
[----:B------:R-:W-:-:S04]  /*5100*/  FFMA.FTZ R111, R111, R118, R144 ;  /* 0x000000766f6f7223 */ /* 0x000fc80000010090 */
[----:B------:R-:W-:Y:S02]  /*5110*/  FADD.FTZ R102, R111, R102 ;  /* 0x000000666f667221 */ /* 0x000fe40000010000 */
        /* <DEDUP_REMOVED lines=12> */
.L_x_6766:
[----:B0-----:R-:W-:Y:S05]  /*51e0*/  BSYNC B0 ;  /* 0x0000000000007941 */ /* 0x001fea0003800000 */
.L_x_6765:
        /* <DEDUP_REMOVED lines=21> */
.L_x_6762:
[----:B------:R-:W-:Y:S01]  /*5340*/  BAR.SYNC.DEFER_BLOCKING 0x0 ;  /* 0x0000000000007b1d */ /* 0x000fe20000010000 */
[----:B------:R-:W-:Y:S02]  /*5350*/  IADD3 R4, -R4, c[0x0][0x168], RZ ;  /* 0x00005a0004047a10 */ /* 0x000fe40007ffe1ff */
[----:B------:R-:W-:Y:S02]  /*5360*/  PRMT R5, RZ, 0x7610, R5 ;  /* 0x00007610ff057816 */ /* 0x000fe40000000005 */
[-C--:B------:R-:W-:Y:S02]  /*5370*/  ISETP.GE.AND P6, PT, R50, R4.reuse, PT ;  /* 0x000000043200720c */ /* 0x080fe40003fc6270 */
[----:B------:R-:W-:-:S02]  /*5380*/  ISETP.GE.AND P0, PT, R47, R4, PT ;  /* 0x000000042f00720c */ /* 0x000fc40003f06270 */
[----:B------:R-:W-:Y:S02]  /*5390*/  PRMT R14, RZ, 0x7610, R14 ;  /* 0x00007610ff0e7816 */ /* 0x000fe4000000000e */
[-C--:B------:R-:W-:Y:S02]  /*53a0*/  ISETP.GE.AND P2, PT, R46, R4.reuse, PT ;  /* 0x000000042e00720c */ /* 0x080fe40003f46270 */
[-C--:B------:R-:W-:Y:S02]  /*53b0*/  ISETP.GE.AND P3, PT, R45, R4.reuse, PT ;  /* 0x000000042d00720c */ /* 0x080fe40003f66270 */
[-C--:B------:R-:W-:Y:S02]  /*53c0*/  ISETP.GE.AND P4, PT, R44, R4.reuse, PT ;  /* 0x000000042c00720c */ /* 0x080fe40003f86270 */
[-C--:B------:R-:W-:Y:S02]  /*53d0*/  ISETP.GE.AND P5, PT, R43, R4.reuse, PT ;  /* 0x000000042b00720c */ /* 0x080fe40003fa6270 */
[----:B------:R-:W-:Y:S01]  /*53e0*/  PRMT R15, RZ, 0x7610, R15 ;  /* 0x00007610ff0f7816 */ /* 0x000fe2000000000f */
[----:B------:R-:W2:Y:S01]  /*53f0*/  @!P6 LDG.E.U16 R5, [R2.64] ;  /* 0x000000060205e981 */ /* 0x000ea2000c1e1500 */
[----:B------:R-:W-:-:S03]  /*5400*/  ISETP.GE.AND P6, PT, R42, R4, PT ;  /* 0x000000042a00720c */ /* 0x000fc60003fc6270 */
[----:B------:R-:W3:Y:S01]  /*5410*/  @!P0 LDG.E.U16 R14, [R2.64+0x40] ;  /* 0x00004006020e8981 */ /* 0x000ee2000c1e1500 */
[----:B------:R-:W-:Y:S02]  /*5420*/  ISETP.GE.AND P0, PT, R41, R4, PT ;  /* 0x000000042900720c */ /* 0x000fe40003f06270 */
[----:B------:R-:W-:Y:S01]  /*5430*/  PRMT R16, RZ, 0x7610, R16 ;  /* 0x00007610ff107816 */ /* 0x000fe20000000010 */
[----:B------:R-:W4:Y:S01]  /*5440*/  @!P2 LDG.E.U16 R15, [R2.64+0x80] ;  /* 0x00008006020fa981 */ /* 0x000f22000c1e1500 */
[----:B------:R-:W-:Y:S02]  /*5450*/  PRMT R17, RZ, 0x7610, R17 ;  /* 0x00007610ff117816 */ /* 0x000fe40000000011 */
[----:B------:R-:W-:Y:S02]  /*5460*/  PRMT R18, RZ, 0x7610, R18 ;  /* 0x00007610ff127816 */ /* 0x000fe40000000012 */
[----:B------:R-:W-:Y:S01]  /*5470*/  PRMT R23, RZ, 0x7610, R23 ;  /* 0x00007610ff177816 */ /* 0x000fe20000000017 */
[----:B------:R-:W5:Y:S01]  /*5480*/  @!P3 LDG.E.U16 R16, [R2.64+0xc0] ;  /* 0x0000c0060210b981 */ /* 0x000f62000c1e1500 */
[----:B------:R-:W-:-:S03]  /*5490*/  PRMT R20, RZ, 0x7610, R20 ;  /* 0x00007610ff147816 */ /* 0x000fc60000000014 */
[----:B------:R-:W5:Y:S04]  /*54a0*/  @!P4 LDG.E.U16 R17, [R2.64+0x100] ;  /* 0x000100060211c981 */ /* 0x000f68000c1e1500 */
[----:B------:R-:W5:Y:S04]  /*54b0*/  @!P5 LDG.E.U16 R18, [R2.64+0x140] ;  /* 0x000140060212d981 */ /* 0x000f68000c1e1500 */
[----:B------:R-:W5:Y:S04]  /*54c0*/  @!P6 LDG.E.U16 R23, [R2.64+0x180] ;  /* 0x000180060217e981 */ /* 0x000f68000c1e1500 */
[----:B------:R-:W5:Y:S01]  /*54d0*/  @!P0 LDG.E.U16 R20, [R2.64+0x1c0] ;  /* 0x0001c00602148981 */ /* 0x000f62000c1e1500 */
[----:B------:R-:W-:-:S02]  /*54e0*/  F2FP.PACK_AB R89, R96, R89 ;  /* 0x000000596059723e */ /* 0x000fc400000000ff */
[----:B------:R-:W-:Y:S02]  /*54f0*/  F2FP.PACK_AB R81, R94, R81 ;  /* 0x000000515e51723e */ /* 0x000fe400000000ff */
[----:B------:R-:W-:Y:S02]  /*5500*/  F2FP.PACK_AB R77, R77, R98 ;  /* 0x000000624d4d723e */ /* 0x000fe400000000ff */
[----:B------:R-:W-:-:S04]  /*5510*/  F2FP.PACK_AB R79, R92, R79 ;  /* 0x0000004f5c4f723e */ /* 0x000fc800000000ff */
[----:B------:R-:W-:Y:S01]  /*5520*/  PRMT R26, R79, 0x7632, R26 ;  /* 0x000076324f1a7816 */ /* 0x000fe2000000001a */
        /* <DEDUP_REMOVED lines=16> */
[--C-:B------:R-:W-:Y:S01]  /*5630*/  FADD.FTZ R16, R15, R64.reuse ;  /* 0x000000400f107221 */ /* 0x100fe20000010000 */
[----:B-1----:R-:W-:Y:S02]  /*5640*/  HADD2.F32 R15, -RZ, R2.H0_H0 ;  /* 0x20000002ff0f7230 */ /* 0x002fe40000004100 */
[----:B------:R-:W0:Y:S02]  /*5650*/  LDS.U16 R2, [R30+0xa] ;  /* 0x00000a001e027984 */ /* 0x000e240000000400 */
[C---:B------:R-:W-:Y:S01]  /*5660*/  FSETP.GTU.FTZ.AND P2, PT, R16.reuse, 20, PT ;  /* 0x41a000001000780b */ /* 0x040fe20003f5c000 */
[----:B------:R-:W-:Y:S01]  /*5670*/  FADD.FTZ R17, R15, R64 ;  /* 0x000000400f117221 */ /* 0x000fe20000010000 */
[----:B--2---:R-:W-:Y:S02]  /*5680*/  HADD2.F32 R15, -RZ, R3.H0_H0 ;  /* 0x20000003ff0f7230 */ /* 0x004fe40000004100 */
[----:B------:R-:W1:Y:S09]  /*5690*/  LDS.U16 R3, [R30+0xc] ;  /* 0x00000c001e037984 */ /* 0x000e720000000400 */
[----:B------:R-:W-:-:S02]  /*56a0*/  @!P2 FMUL.FTZ R16, R16, -1.4426950216293334961 ;  /* 0xbfb8aa3b1010a820 */ /* 0x000fc40000410000 */
[----:B------:R-:W-:Y:S02]  /*56b0*/  FADD.FTZ R18, R15, R64 ;  /* 0x000000400f127221 */ /* 0x000fe40000010000 */
[----:B------:R-:W2:Y:S02]  /*56c0*/  LDS.U16 R15, [R30+0xe] ;  /* 0x00000e001e0f7984 */ /* 0x000ea40000000400 */
[----:B------:R-:W5:Y:S01]  /*56d0*/  @!P2 MUFU.EX2 R16, R16 ;  /* 0x000000100010a308 */ /* 0x000f620000000800 */
[----:B---3--:R-:W-:Y:S01]  /*56e0*/  HADD2.F32 R5, -RZ, R5.H0_H0 ;  /* 0x20000005ff057230 */ /* 0x008fe20000004100 */
[----:B------:R-:W-:Y:S01]  /*56f0*/  BAR.SYNC.DEFER_BLOCKING 0x0 ;  /* 0x0000000000007b1d */ /* 0x000fe20000010000 */
[----:B------:R-:W-:-:S03]  /*5700*/  FSETP.GTU.FTZ.AND P6, PT, R17, 20, PT ;  /* 0x41a000001100780b */ /* 0x000fc60003fdc000 */
[----:B------:R-:W-:Y:S01]  /*5710*/  FADD.FTZ R20, R5, R64 ;  /* 0x0000004005147221 */ /* 0x000fe20000010000 */
[----:B----4-:R-:W-:-:S04]  /*5720*/  HADD2.F32 R23, -RZ, R14.H0_H0 ;  /* 0x2000000eff177230 */ /* 0x010fc80000004100 */
[----:B------:R-:W-:Y:S01]  /*5730*/  FSETP.GTU.FTZ.AND P4, PT, R20, 20, PT ;  /* 0x41a000001400780b */ /* 0x000fe20003f9c000 */
[----:B-----5:R-:W-:-:S04]  /*5740*/  @!P2 FADD.FTZ R5, R16, 1 ;  /* 0x3f8000001005a421 */ /* 0x020fc80000010000 */
[----:B------:R-:W-:Y:S01]  /*5750*/  @!P6 FMUL.FTZ R17, R17, -1.4426950216293334961 ;  /* 0xbfb8aa3b1111e820 */ /* 0x000fe20000410000 */
[----:B------:R-:W3:Y:S01]  /*5760*/  @!P2 MUFU.RCP R14, R5 ;  /* 0x00000005000ea308 */ /* 0x000ee20000001000 */
[----:B------:R-:W-:Y:S01]  /*5770*/  FADD.FTZ R24, R23, R64 ;  /* 0x0000004017187221 */ /* 0x000fe20000010000 */
[----:B0-----:R-:W-:Y:S02]  /*5780*/  HADD2.F32 R23, -RZ, R2.H0_H0 ;  /* 0x20000002ff177230 */ /* 0x001fe40000004100 */
[----:B-1----:R-:W-:-:S04]  /*5790*/  HADD2.F32 R3, -RZ, R3.H0_H0 ;  /* 0x20000003ff037230 */ /* 0x002fc80000004100 */
[----:B------:R-:W0:Y:S01]  /*57a0*/  @!P6 MUFU.EX2 R17, R17 ;  /* 0x000000110011e308 */ /* 0x000e220000000800 */
[----:B------:R-:W-:Y:S02]  /*57b0*/  @!P4 FMUL.FTZ R2, R20, -1.4426950216293334961 ;  /* 0xbfb8aa3b1402c820 */ /* 0x000fe40000410000 */
[--C-:B------:R-:W-:Y:S02]  /*57c0*/  FADD.FTZ R23, R23, R64.reuse ;  /* 0x0000004017177221 */ /* 0x100fe40000010000 */
[----:B------:R-:W-:Y:S01]  /*57d0*/  FADD.FTZ R20, R3, R64 ;  /* 0x0000004003147221 */ /* 0x000fe20000010000 */
[----:B------:R-:W-:Y:S01]  /*57e0*/  FSETP.GTU.FTZ.AND P3, PT, R24, 20, PT ;  /* 0x41a000001800780b */ /* 0x000fe20003f7c000 */
[----:B---3--:R-:W-:Y:S01]  /*57f0*/  @!P2 FMUL.FTZ R95, R95, R14 ;  /* 0x0000000e5f5fa220 */ /* 0x008fe20000410000 */
[----:B------:R-:W-:Y:S02]  /*5800*/  FSETP.GTU.FTZ.AND P0, PT, R23, 20, PT ;  /* 0x41a000001700780b */ /* 0x000fe40003f1c000 */
[----:B------:R-:W-:Y:S01]  /*5810*/  FSETP.GTU.FTZ.AND P2, PT, R20, 20, PT ;  /* 0x41a000001400780b */ /* 0x000fe20003f5c000 */
[----:B--2---:R-:W-:Y:S01]  /*5820*/  HADD2.F32 R15, -RZ, R15.H0_H0 ;  /* 0x2000000fff0f7230 */ /* 0x004fe20000004100 */
[----:B------:R-:W-:Y:S01]  /*5830*/  FSETP.GTU.FTZ.AND P5, PT, R18, 20, PT ;  /* 0x41a000001200780b */ /* 0x000fe20003fbc000 */
[----:B0-----:R-:W-:-:S04]  /*5840*/  @!P6 FADD.FTZ R17, R17, 1 ;  /* 0x3f8000001111e421 */ /* 0x001fc80000010000 */
[----:B------:R0:W1:Y:S02]  /*5850*/  @!P6 MUFU.RCP R16, R17 ;  /* 0x000000110010e308 */ /* 0x0000640000001000 */
[----:B------:R-:W-:Y:S01]  /*5860*/  @!P3 FMUL.FTZ R3, R24, -1.4426950216293334961 ;  /* 0xbfb8aa3b1803b820 */ /* 0x000fe20000410000 */
[----:B------:R-:W-:Y:S01]  /*5870*/  PRMT R24, R77, 0x7632, R24 ;  /* 0x000076324d187816 */ /* 0x000fe20000000018 */
[----:B------:R-:W-:Y:S01]  /*5880*/  @!P0 FMUL.FTZ R5, R23, -1.4426950216293334961 ;  /* 0xbfb8aa3b17058820 */ /* 0x000fe20000410000 */
[----:B------:R-:W-:Y:S01]  /*5890*/  PRMT R23, R89, 0x7632, R23 ;  /* 0x0000763259177816 */ /* 0x000fe20000000017 */
[----:B0-----:R-:W-:Y:S02]  /*58a0*/  FADD.FTZ R17, R15, R64 ;  /* 0x000000400f117221 */ /* 0x001fe40000010000 */
[----:B------:R-:W-:Y:S01]  /*58b0*/  @!P2 FMUL.FTZ R15, R20, -1.4426950216293334961 ;  /* 0xbfb8aa3b140fa820 */ /* 0x000fe20000410000 */
[----:B------:R-:W-:Y:S01]  /*58c0*/  PRMT R20, R81, 0x7632, R20 ;  /* 0x0000763251147816 */ /* 0x000fe20000000014 */
[----:B------:R-:W-:Y:S01]  /*58d0*/  @!P5 FMUL.FTZ R18, R18, -1.4426950216293334961 ;  /* 0xbfb8aa3b1212d820 */ /* 0x000fe20000410000 */
[----:B------:R-:W-:Y:S04]  /*58e0*/  STS.U16 [R30], R89 ;  /* 0x000000591e007388 */ /* 0x000fe80000000400 */
        /* <DEDUP_REMOVED lines=15> */
[----:B------:R-:W-:Y:S01]  /*59e0*/  LDS.U16 R75, [R31+0x1c0] ;  /* 0x0001c0001f4b7984 */ /* 0x000fe20000000400 */
[----:B------:R-:W2:Y:S03]  /*59f0*/  @!P5 MUFU.EX2 R18, R18 ;  /* 0x000000120012d308 */ /* 0x000ea60000000800 */
[----:B------:R-:W-:Y:S01]  /*5a00*/  @!P1 STS [0x210], R4 ;  /* 0x00021004ff009388 */ /* 0x000fe20000000800 */
[----:B-1----:R-:W-:-:S03]  /*5a10*/  @!P6 FMUL.FTZ R93, R93, R16 ;  /* 0x000000105d5de220 */ /* 0x002fc60000410000 */
[----:B------:R-:W-:Y:S01]  /*5a20*/  BAR.SYNC.DEFER_BLOCKING 0x0 ;  /* 0x0000000000007b1d */ /* 0x000fe20000010000 */
[----:B------:R-:W-:-:S05]  /*5a30*/  FSETP.GTU.FTZ.AND P6, PT, R17, 20, PT ;  /* 0x41a000001100780b */ /* 0x000fca0003fdc000 */
[----:B------:R1:W-:Y:S01]  /*5a40*/  @!P0 MUFU.EX2 R14, R5 ;  /* 0x00000005000e8308 */ /* 0x0003e20000000800 */
[----:B--2---:R-:W-:-:S07]  /*5a50*/  @!P5 FADD.FTZ R18, R18, 1 ;  /* 0x3f8000001212d421 */ /* 0x004fce0000010000 */
[----:B------:R-:W2:Y:S01]  /*5a60*/  @!P4 MUFU.EX2 R2, R2 ;  /* 0x000000020002c308 */ /* 0x000ea20000000800 */
[----:B-1----:R-:W-:-:S07]  /*5a70*/  @!P6 FMUL.FTZ R5, R17, -1.4426950216293334961 ;  /* 0xbfb8aa3b1105e820 */ /* 0x002fce0000410000 */
[----:B------:R1:W-:Y:S02]  /*5a80*/  @!P5 MUFU.RCP R17, R18 ;  /* 0x000000120011d308 */ /* 0x0003e40000001000 */
[----:B-1----:R-:W1:Y:S06]  /*5a90*/  LDS R18, [0x210] ;  /* 0x00021000ff127984 */ /* 0x002e6c0000000800 */
[----:B------:R-:W3:Y:S08]  /*5aa0*/  @!P3 MUFU.EX2 R3, R3 ;  /* 0x000000030003b308 */ /* 0x000ef00000000800 */
[----:B------:R3:W4:Y:S01]  /*5ab0*/  @!P6 MUFU.EX2 R16, R5 ;  /* 0x000000050010e308 */ /* 0x0007220000000800 */
[----:B--2---:R-:W-:-:S02]  /*5ac0*/  @!P4 FADD.FTZ R2, R2, 1 ;  /* 0x3f8000000202c421 */ /* 0x004fc40000010000 */
[----:B0-----:R-:W-:-:S05]  /*5ad0*/  IMAD R26, R62, c[0x0][0x2d8], RZ ;  /* 0x0000b6003e1a7a24 */ /* 0x001fca00078e02ff */
[----:B------:R-:W0:Y:S01]  /*5ae0*/  @!P2 MUFU.EX2 R15, R15 ;  /* 0x0000000f000fa308 */ /* 0x000e220000000800 */
[----:B---3--:R-:W-:Y:S02]  /*5af0*/  @!P3 FADD.FTZ R5, R3, 1 ;  /* 0x3f8000000305b421 */ /* 0x008fe40000010000 */
[----:B------:R-:W-:-:S05]  /*5b00*/  IMAD R79, R63, c[0x0][0x2dc], R26 ;  /* 0x0000b7003f4f7a24 */ /* 0x000fca00078e021a */
[----:B------:R2:W-:Y:S01]  /*5b10*/  @!P4 MUFU.RCP R20, R2 ;  /* 0x000000020014c308 */ /* 0x0005e20000001000 */
[----:B----4-:R-:W-:Y:S02]  /*5b20*/  @!P6 FADD.FTZ R16, R16, 1 ;  /* 0x3f8000001010e421 */ /* 0x010fe40000010000 */
[----:B--2---:R-:W-:-:S05]  /*5b30*/  IMAD.WIDE.U32 R2, R63, c[0x0][0x2d8], RZ ;  /* 0x0000b6003f027a25 */ /* 0x004fca00078e00ff */
[----:B------:R2:W3:Y:S01]  /*5b40*/  @!P3 MUFU.RCP R24, R5 ;  /* 0x000000050018b308 */ /* 0x0004e20000001000 */
[----:B------:R-:W-:Y:S01]  /*5b50*/  IADD3 R3, R3, R79, RZ ;  /* 0x0000004f03037210 */ /* 0x000fe20007ffe0ff */
[----:B------:R-:W-:-:S06]  /*5b60*/  IMAD R26, R66, c[0x0][0x2e0], RZ ;  /* 0x0000b800421a7a24 */ /* 0x000fcc00078e02ff */
[----:B------:R-:W4:Y:S01]  /*5b70*/  @!P6 MUFU.RCP R16, R16 ;  /* 0x000000100010e308 */ /* 0x000f220000001000 */
[----:B------:R-:W-:-:S04]  /*5b80*/  IMAD.WIDE.U32 R2, R67, c[0x0][0x2e0], R2 ;  /* 0x0000b80043027a25 */ /* 0x000fc800078e0002 */
[----:B0-----:R-:W-:Y:S02]  /*5b90*/  @!P2 FADD.FTZ R15, R15, 1 ;  /* 0x3f8000000f0fa421 */ /* 0x001fe40000010000 */
[----:B------:R-:W-:Y:S01]  /*5ba0*/  @!P5 FMUL.FTZ R106, R106, R17 ;  /* 0x000000116a6ad220 */ /* 0x000fe20000410000 */
[----:B--2---:R-:W-:Y:S01]  /*5bb0*/  IADD3 R5, P5, R22, R2, RZ ;  /* 0x0000000216057210 */ /* 0x004fe20007fbe0ff */
[----:B------:R-:W-:Y:S02]  /*5bc0*/  @!P0 FADD.FTZ R14, R14, 1 ;  /* 0x3f8000000e0e8421 */ /* 0x000fe40000010000 */
[----:B------:R-:W-:Y:S01]  /*5bd0*/  IMAD R17, R67, c[0x0][0x2e4], R26 ;  /* 0x0000b90043117a24 */ /* 0x000fe200078e021a */
[----:B------:R-:W-:Y:S01]  /*5be0*/  @!P2 MUFU.RCP R15, R15 ;  /* 0x0000000f000fa308 */ /* 0x000fe20000001000 */
[----:B---3--:R-:W-:-:S03]  /*5bf0*/  @!P3 FMUL.FTZ R91, R91, R24 ;  /* 0x000000185b5bb220 */ /* 0x008fc60000410000 */
[----:B------:R-:W-:Y:S02]  /*5c00*/  IADD3.X R3, R0, R17, R3, P5, !PT ;  /* 0x0000001100037210 */ /* 0x000fe40002ffe403 */
[----:B-1----:R-:W-:Y:S02]  /*5c10*/  ISETP.GE.AND P5, PT, R50, R18, PT ;  /* 0x000000123200720c */ /* 0x002fe40003fa6270 */
[----:B------:R-:W0:Y:S01]  /*5c20*/  @!P0 MUFU.RCP R77, R14 ;  /* 0x0000000e004d8308 */ /* 0x000e220000001000 */
[----:B------:R-:W-:Y:S01]  /*5c30*/  IADD3 R39, P3, R39, -0x1c0, RZ ;  /* 0xfffffe4027277810 */ /* 0x000fe20007f7e0ff */
[----:B----4-:R-:W-:-:S03]  /*5c40*/  @!P6 FMUL.FTZ R21, R21, R16 ;  /* 0x000000101515e220 */ /* 0x010fc60000410000 */
[----:B------:R-:W-:Y:S02]  /*5c50*/  IADD3.X R40, R40, -0x1, RZ, P3, !PT ;  /* 0xffffffff28287810 */ /* 0x000fe40001ffe4ff */
[----:B------:R-:W-:-:S04]  /*5c60*/  IADD3 R16, P6, R39, c[0x0][0x330], RZ ;  /* 0x0000cc0027107a10 */ /* 0x000fc80007fde0ff */
[----:B------:R-:W-:Y:S02]  /*5c70*/  IADD3.X R2, R40, c[0x0][0x334], RZ, P6, !PT ;  /* 0x0000cd0028027a10 */ /* 0x000fe400037fe4ff */
[----:B------:R-:W-:Y:S01]  /*5c80*/  LEA R16, P6, R5, R16, 0x1 ;  /* 0x0000001005107211 */ /* 0x000fe200078c08ff */
[----:B------:R-:W-:Y:S01]  /*5c90*/  @!P4 FMUL.FTZ R19, R19, R20 ;  /* 0x000000141313c220 */ /* 0x000fe20000410000 */
[-C--:B------:R-:W-:Y:S01]  /*5ca0*/  ISETP.GE.AND P4, PT, R47, R18.reuse, PT ;  /* 0x000000122f00720c */ /* 0x080fe20003f86270 */
[----:B0-----:R-:W-:Y:S01]  /*5cb0*/  @!P0 FMUL.FTZ R104, R104, R77 ;  /* 0x0000004d68688220 */ /* 0x001fe20000410000 */
[-C--:B------:R-:W-:Y:S01]  /*5cc0*/  ISETP.GE.AND P3, PT, R46, R18.reuse, PT ;  /* 0x000000122e00720c */ /* 0x080fe20003f66270 */
[----:B------:R-:W-:Y:S01]  /*5cd0*/  @!P2 FMUL.FTZ R102, R102, R15 ;  /* 0x0000000f6666a220 */ /* 0x000fe20000410000 */
[-C--:B------:R-:W-:Y:S02]  /*5ce0*/  ISETP.GE.AND P2, PT, R45, R18.reuse, PT ;  /* 0x000000122d00720c */ /* 0x080fe40003f46270 */
[----:B------:R-:W-:-:S02]  /*5cf0*/  ISETP.GE.AND P0, PT, R44, R18, PT ;  /* 0x000000122c00720c */ /* 0x000fc40003f06270 */
        /* <DEDUP_REMOVED lines=13> */
.L_x_6769:
[----:B------:R-:W-:Y:S05]  /*5dd0*/  BSYNC B0 ;  /* 0x0000000000007941 */ /* 0x000fea0003800000 */
.L_x_6768:
[----:B------:R-:W-:Y:S01]  /*5de0*/  @!P4 STG.E.U16 [R16.64], R25 ;  /* 0x000000191000c986 */ /* 0x000fe2000c101506 */
[-C--:B------:R-:W-:Y:S01]  /*5df0*/  ISETP.GE.AND P6, PT, R43, R18.reuse, PT ;  /* 0x000000122b00720c */ /* 0x080fe20003fc6270 */
[----:B------:R-:W-:Y:S01]  /*5e00*/  FADD.FTZ R60, R95, R60 ;  /* 0x0000003c5f3c7221 */ /* 0x000fe20000010000 */
[-C--:B------:R-:W-:Y:S01]  /*5e10*/  ISETP.GE.AND P5, PT, R42, R18.reuse, PT ;  /* 0x000000122a00720c */ /* 0x080fe20003fa6270 */
[----:B------:R-:W-:Y:S01]  /*5e20*/  @!P3 STG.E.U16 [R16.64+0x40], R27 ;  /* 0x0000401b1000b986 */ /* 0x000fe2000c101506 */
[----:B------:R-:W-:Y:S01]  /*5e30*/  ISETP.GE.AND P4, PT, R41, R18, PT ;  /* 0x000000122900720c */ /* 0x000fe20003f86270 */
[----:B------:R-:W-:Y:S01]  /*5e40*/  BSSY B0, `(.L_x_6770) ;  /* 0x000003c000007945 */ /* 0x000fe20003800000 */
        /* <DEDUP_REMOVED lines=12> */
[----:B------:R-:W-:Y:S01]  /*5f10*/  PRMT R18, R3, 0x7632, R18 ;  /* 0x0000763203127816 */ /* 0x000fe20000000012 */
[----:B------:R-:W-:Y:S01]  /*5f20*/  @!P5 STG.E.U16 [R16.64+0x140], R73 ;  /* 0x000140491000d986 */ /* 0x000fe2000c101506 */
[----:B------:R-:W-:Y:S01]  /*5f30*/  PRMT R20, R2, 0x7632, R20 ;  /* 0x0000763202147816 */ /* 0x000fe20000000014 */
[----:B------:R-:W-:-:S02]  /*5f40*/  FADD.FTZ R91, R106, R91 ;  /* 0x0000005b6a5b7221 */ /* 0x000fc40000010000 */
[----:B------:R0:W-:Y:S02]  /*5f50*/  @!P4 STG.E.U16 [R16.64+0x180], R75 ;  /* 0x0001804b1000c986 */ /* 0x0001e4000c101506 */
[----:B------:R-:W-:Y:S02]  /*5f60*/  FADD.FTZ R91, R91, R104 ;  /* 0x000000685b5b7221 */ /* 0x000fe40000010000 */
[----:B------:R-:W-:Y:S02]  /*5f70*/  BAR.SYNC.DEFER_BLOCKING 0x0 ;  /* 0x0000000000007b1d */ /* 0x000fe40000010000 */
[----:B------:R-:W-:-:S04]  /*5f80*/  FADD.FTZ R60, R91, R102 ;  /* 0x000000665b3c7221 */ /* 0x000fc80000010000 */
[----:B------:R-:W-:Y:S01]  /*5f90*/  FADD.FTZ R60, R60, R21 ;  /* 0x000000153c3c7221 */ /* 0x000fe20000010000 */
[----:B0-----:R-:W-:Y:S01]  /*5fa0*/  PRMT R16, R5, 0x7632, R16 ;  /* 0x0000763205107816 */ /* 0x001fe20000000010 */
[----:B------:R-:W-:Y:S04]  /*5fb0*/  STS.U16 [R30], R15 ;  /* 0x0000000f1e007388 */ /* 0x000fe80000000400 */
[----:B------:R-:W-:Y:S04]  /*5fc0*/  STS.U16 [R30+0x2], R14 ;  /* 0x0000020e1e007388 */ /* 0x000fe80000000400 */
[----:B------:R-:W-:Y:S04]  /*5fd0*/  STS.U16 [R30+0x4], R3 ;  /* 0x000004031e007388 */ /* 0x000fe80000000400 */
[----:B------:R-:W-:Y:S04]  /*5fe0*/  STS.U16 [R30+0x6], R18 ;  /* 0x000006121e007388 */ /* 0x000fe80000000400 */
[----:B------:R0:W-:Y:S04]  /*5ff0*/  STS.U16 [R30+0x8], R2 ;  /* 0x000008021e007388 */ /* 0x0001e80000000400 */
[----:B------:R-:W-:Y:S04]  /*6000*/  STS.U16 [R30+0xa], R20 ;  /* 0x00000a141e007388 */ /* 0x000fe80000000400 */
[----:B------:R-:W-:Y:S01]  /*6010*/  STS.U16 [R30+0xc], R5 ;  /* 0x00000c051e007388 */ /* 0x000fe20000000400 */
[----:B0-----:R-:W-:-:S03]  /*6020*/  IMAD.WIDE.U32 R2, R63, c[0x0][0x2f8], RZ ;  /* 0x0000be003f027a25 */ /* 0x001fc600078e00ff */
[----:B------:R0:W-:Y:S01]  /*6030*/  STS.U16 [R30+0xe], R16 ;  /* 0x00000e101e007388 */ /* 0x0001e20000000400 */
[----:B------:R-:W-:-:S06]  /*6040*/  NOP ;  /* 0x0000000000007918 */ /* 0x000fcc0000000000 */
[----:B------:R-:W-:Y:S01]  /*6050*/  LDS.U16 R15, [R38] ;  /* 0x00000000260f7984 */ /* 0x000fe20000000400 */
[----:B0-----:R-:W-:-:S03]  /*6060*/  IMAD R16, R62, c[0x0][0x2f8], RZ ;  /* 0x0000be003e107a24 */ /* 0x001fc600078e02ff */
[----:B------:R-:W-:Y:S01]  /*6070*/  LDS.U16 R37, [R37+0x40] ;  /* 0x0000400025257984 */ /* 0x000fe20000000400 */
[----:B------:R-:W-:-:S03]  /*6080*/  IMAD R27, R63, c[0x0][0x2fc], R16 ;  /* 0x0000bf003f1b7a24 */ /* 0x000fc600078e0210 */
        /* <DEDUP_REMOVED lines=23> */
.L_x_6771:
[----:B------:R-:W-:Y:S05]  /*6200*/  BSYNC B0 ;  /* 0x0000000000007941 */ /* 0x000fea0003800000 */
.L_x_6770:
[----:B------:R-:W-:Y:S01]  /*6210*/  MOV R3, R19 ;  /* 0x0000001300037202 */ /* 0x000fe20000000f00 */
[----:B0-----:R-:W-:Y:S01]  /*6220*/  IMAD R12, R66, c[0x0][0x300], RZ ;  /* 0x0000c000420c7a24 */ /* 0x001fe200078e02ff */
[----:B------:R-:W-:Y:S02]  /*6230*/  IADD3 R4, P1, R39, c[0x0][0x340], RZ ;  /* 0x0000d00027047a10 */ /* 0x000fe40007f3e0ff */
[-C--:B------:R-:W-:Y:S01]  /*6240*/  ISETP.GE.AND P4, PT, R43, R14.reuse, PT ;  /* 0x0000000e2b00720c */ /* 0x080fe20003f86270 */
[----:B------:R-:W-:Y:S01]  /*6250*/  IMAD.WIDE.U32 R2, R67, c[0x0][0x300], R2 ;  /* 0x0000c00043027a25 */ /* 0x000fe200078e0002 */
[-C--:B------:R-:W-:Y:S02]  /*6260*/  ISETP.GE.AND P5, PT, R42, R14.reuse, PT ;  /* 0x0000000e2a00720c */ /* 0x080fe40003fa6270 */
[----:B------:R-:W-:Y:S01]  /*6270*/  ISETP.GE.AND P6, PT, R41, R14, PT ;  /* 0x0000000e2900720c */ /* 0x000fe20003fc6270 */
[----:B------:R-:W-:Y:S01]  /*6280*/  IMAD R13, R67, c[0x0][0x304], R12 ;  /* 0x0000c100430d7a24 */ /* 0x000fe200078e020c */
        /* <DEDUP_REMOVED lines=27> */
.L_x_6740:
        /* <DEDUP_REMOVED lines=24> */
.L_x_6774:
[----:B0-----:R-:W-:Y:S05]  /*65c0*/  BSYNC B0 ;  /* 0x0000000000007941 */ /* 0x001fea0003800000 */
.L_x_6773:
        /* <DEDUP_REMOVED lines=23> */
.L_x_6776:
[----:B------:R-:W1:Y:S02]  /*6740*/  S2R R21, SR_TID.X ;  /* 0x0000000000157919 */ /* 0x000e640000002100 */
.L_x_6777:
[----:B0-----:R-:W-:Y:S05]  /*6750*/  BSYNC B0 ;  /* 0x0000000000007941 */ /* 0x001fea0003800000 */
.L_x_6775:
        /* <DEDUP_REMOVED lines=22> */
.L_x_6778:
        /* <DEDUP_REMOVED lines=55> */
.L_x_6779:
        /* <DEDUP_REMOVED lines=13> */
.L_x_9103:


//--------------------- .text._Z25selective_scan_bwd_kernelI32Selective_Scan_bwd_kernel_traitsILi32ELi8ELb0ELb0ELb1ELb0ELb0EN3c104HalfEfEEv12SSMParamsBwd --------------------------
	.section	.text._Z25selective_scan_bwd_kernelI32Selective_Scan_bwd_kernel_traitsILi32ELi8ELb0ELb0ELb1ELb0ELb0EN3c104HalfEfEEv12SSMParamsBwd,"ax",@progbits
	.sectioninfo	@"SHI_REGISTERS=177"
	.align	128
        .global         _Z25selective_scan_bwd_kernelI32Selective_Scan_bwd_kernel_traitsILi32ELi8ELb0ELb0ELb1ELb0ELb0EN3c104HalfEfEEv12SSMParamsBwd
        .type           _Z25selective_scan_bwd_kernelI32Selective_Scan_bwd_kernel_traitsILi32ELi8ELb0ELb0ELb1ELb0ELb0EN3c104HalfEfEEv12SSMParamsBwd,@function
        .size           _Z25selective_scan_bwd_kernelI32Selective_Scan_bwd_kernel_traitsILi32ELi8ELb0ELb0ELb1ELb0ELb0EN3c104HalfEfEEv12SSMParamsBwd,(.L_x_9104 - _Z25selective_scan_bwd_kernelI32Selective_Scan_bwd_kernel_traitsILi32ELi8ELb0ELb0ELb1ELb0ELb0EN3c104HalfEfEEv12SSMParamsBwd)
        .other          _Z25selective_scan_bwd_kernelI32Selective_Scan_bwd_kernel_traitsILi32ELi8ELb0ELb0ELb1ELb0ELb0EN3c104HalfEfEEv12SSMParamsBwd,@"STO_CUDA_ENTRY STV_DEFAULT"
_Z25selective_scan_bwd_kernelI32Selective_Scan_bwd_kernel_traitsILi32ELi8ELb0ELb0ELb1ELb0ELb0EN3c104HalfEfEEv12SSMParamsBwd:
.text._Z25selective_scan_bwd_kernelI32Selective_Scan_bwd_kernel_traitsILi32ELi8ELb0ELb0ELb1ELb0ELb0EN3c104HalfEfEEv12SSMParamsBwd:
        /* <DEDUP_REMOVED lines=11> */
[----:B------:R-:W-:-:S02]  /*00b0*/  IMAD.MOV.U32 R32, RZ, RZ, RZ ;  /* 0x000000ffff207224 */ /* 0x000fc400078e00ff */
        /* <DEDUP_REMOVED lines=12> */
[----:B------:R-:W-:Y:S01]  /*0180*/  LOP3.LUT R9, R0, c[0x0][0x178], RZ, 0x3c, !PT ;  /* 0x00005e0000097a12 */ /* 0x000fe200078e3cff */
[C---:B------:R-:W-:Y:S01]  /*0190*/  IMAD R13, R31.reuse, c[0x0][0x1d8], RZ ;  /* 0x000076001f0d7a24 */ /* 0x040fe200078e02ff */
[----:B------:R-:W-:Y:S01]  /*01a0*/  CS2R R22, SRZ ;  /* 0x0000000000167805 */ /* 0x000fe2000001ff00 */
[----:B0-----:R-:W-:Y:S01]  /*01b0*/  IABS R2, R0 ;  /* 0x0000000000027213 */ /* 0x001fe20000000000 */
[----:B------:R-:W-:Y:S01]  /*01c0*/  IMAD R19, R31, c[0x0][0x280], RZ ;  /* 0x0000a0001f137a24 */ /* 0x000fe200078e02ff */
[----:B-1----:R-:W-:Y:S01]  /*01d0*/  HFMA2.MMA R6, -RZ, RZ, 0, 0 ;  /* 0x00000000ff067435 */ /* 0x002fe200000001ff */
[C---:B------:R-:W-:Y:S01]  /*01e0*/  ISETP.GE.AND P3, PT, R34.reuse, 0x1, PT ;  /* 0x000000012200780c */ /* 0x040fe20003f66270 */
[----:B------:R-:W-:Y:S01]  /*01f0*/  IMAD.SHL.U32 R34, R34, 0x100, RZ ;  /* 0x0000010022227824 */ /* 0x000fe200078e00ff */
[----:B------:R-:W-:Y:S01]  /*0200*/  ISETP.GE.AND P2, PT, R9, RZ, PT ;  /* 0x000000ff0900720c */ /* 0x000fe20003f46270 */
[----:B--2---:R-:W-:Y:S01]  /*0210*/  IMAD R4, R138, c[0x0][0x1d0], RZ ;  /* 0x000074008a047a24 */ /* 0x004fe200078e02ff */
[----:B------:R-:W-:Y:S01]  /*0220*/  CS2R R20, SRZ ;  /* 0x0000000000147805 */ /* 0x000fe2000001ff00 */
[C---:B------:R-:W-:Y:S01]  /*0230*/  IMAD R15, R0.reuse, c[0x0][0x1dc], R13 ;  /* 0x00007700000f7a24 */ /* 0x040fe200078e020d */
[----:B---3--:R-:W-:Y:S01]  /*0240*/  IADD3 R10, RZ, -R7, RZ ;  /* 0x80000007ff0a7210 */ /* 0x008fe20007ffe0ff */
[----:B------:R-:W-:Y:S01]  /*0250*/  IMAD R5, R33, c[0x0][0x1d4], R4 ;  /* 0x0000750021057a24 */ /* 0x000fe200078e0204 */
[----:B------:R-:W-:Y:S01]  /*0260*/  CS2R R36, SRZ ;  /* 0x0000000000247805 */ /* 0x000fe2000001ff00 */
[----:B------:R-:W-:-:S02]  /*0270*/  IMAD R19, R0, c[0x0][0x284], R19 ;  /* 0x0000a10000137a24 */ /* 0x000fc400078e0213 */
[----:B------:R-:W-:Y:S02]  /*0280*/  IMAD R3, R10, R11, RZ ;  /* 0x0000000b0a037224 */ /* 0x000fe400078e02ff */
[----:B------:R-:W-:Y:S02]  /*0290*/  IMAD R10, R138, c[0x0][0x278], RZ ;  /* 0x00009e008a0a7a24 */ /* 0x000fe400078e02ff */
[----:B------:R-:W-:-:S04]  /*02a0*/  IMAD.HI.U32 R7, R7, R3, R6 ;  /* 0x0000000307077227 */ /* 0x000fc800078e0006 */
[----:B------:R-:W-:Y:S02]  /*02b0*/  IMAD R6, R138, c[0x0][0x1e0], RZ ;  /* 0x000078008a067a24 */ /* 0x000fe400078e02ff */
[----:B------:R-:W-:-:S04]  /*02c0*/  IMAD.HI.U32 R35, R7, R2, RZ ;  /* 0x0000000207237227 */ /* 0x000fc800078e00ff */
[----:B------:R-:W-:Y:S02]  /*02d0*/  IMAD.MOV R8, RZ, RZ, -R35 ;  /* 0x000000ffff087224 */ /* 0x000fe400078e0a23 */
[----:B------:R-:W-:Y:S02]  /*02e0*/  IMAD R7, R33, c[0x0][0x1e4], R6 ;  /* 0x0000790021077a24 */ /* 0x000fe400078e0206 */
[----:B------:R-:W-:Y:S02]  /*02f0*/  IMAD R8, R11, R8, R2 ;  /* 0x000000080b087224 */ /* 0x000fe400078e0202 */
[----:B------:R-:W-:-:S03]  /*0300*/  IMAD.WIDE.U32 R2, R33, c[0x0][0x1d0], RZ ;  /* 0x0000740021027a25 */ /* 0x000fc600078e00ff */
[----:B------:R-:W-:Y:S01]  /*0310*/  ISETP.GT.U32.AND P1, PT, R11, R8, PT ;  /* 0x000000080b00720c */ /* 0x000fe20003f24070 */
[----:B------:R-:W-:Y:S01]  /*0320*/  IMAD R9, R33, c[0x0][0x27c], R10 ;  /* 0x00009f0021097a24 */ /* 0x000fe200078e020a */
[----:B------:R-:W-:Y:S01]  /*0330*/  IADD3 R3, R3, R5, RZ ;  /* 0x0000000503037210 */ /* 0x000fe20007ffe0ff */
[----:B------:R-:W-:-:S04]  /*0340*/  IMAD.WIDE.U32 R4, R33, c[0x0][0x1e0], RZ ;  /* 0x0000780021047a25 */ /* 0x000fc800078e00ff */
[----:B------:R-:W-:Y:S01]  /*0350*/  IMAD R10, R138, c[0x0][0x1b0], RZ ;  /* 0x00006c008a0a7a24 */ /* 0x000fe200078e02ff */
[----:B------:R-:W-:Y:S01]  /*0360*/  IADD3 R5, R5, R7, RZ ;  /* 0x0000000705057210 */ /* 0x000fe20007ffe0ff */
[----:B------:R-:W-:-:S04]  /*0370*/  IMAD.WIDE.U32 R6, R33, c[0x0][0x278], RZ ;  /* 0x00009e0021067a25 */ /* 0x000fc800078e00ff */
[----:B------:R-:W-:Y:S01]  /*0380*/  @!P1 IADD3 R8, R8, -R11, RZ ;  /* 0x8000000b08089210 */ /* 0x000fe20007ffe0ff */
[----:B------:R-:W-:Y:S01]  /*0390*/  IMAD.WIDE.U32 R2, R0, c[0x0][0x1d8], R2 ;  /* 0x0000760000027a25 */ /* 0x000fe200078e0002 */
[----:B------:R-:W-:Y:S02]  /*03a0*/  IADD3 R7, R7, R9, RZ ;  /* 0x0000000907077210 */ /* 0x000fe40007ffe0ff */
[----:B------:R-:W-:Y:S01]  /*03b0*/  ISETP.GE.U32.AND P0, PT, R8, R11, PT ;  /* 0x0000000b0800720c */ /* 0x000fe20003f06070 */
[----:B------:R-:W-:Y:S01]  /*03c0*/  IMAD.WIDE.U32 R8, R33, c[0x0][0x1b0], RZ ;  /* 0x00006c0021087a25 */ /* 0x000fe200078e00ff */
[----:B------:R-:W-:Y:S02]  /*03d0*/  IADD3 R11, R34, -0x100, RZ ;  /* 0xffffff00220b7810 */ /* 0x000fe40007ffe0ff */
[----:B------:R-:W-:Y:S01]  /*03e0*/  @!P1 IADD3 R35, R35, 0x1, RZ ;  /* 0x0000000123239810 */ /* 0x000fe20007ffe0ff */
[----:B------:R-:W-:Y:S01]  /*03f0*/  IMAD R17, R33, c[0x0][0x1b4], R10 ;  /* 0x00006d0021117a24 */ /* 0x000fe200078e020a */
[----:B------:R-:W-:-:S02]  /*0400*/  SHF.R.S32.HI R13, RZ, 0x1f, R11 ;  /* 0x0000001fff0d7819 */ /* 0x000fc4000001140b */
[----:B------:R-:W-:Y:S02]  /*0410*/  IADD3 R40, P4, R11, R2, RZ ;  /* 0x000000020b287210 */ /* 0x000fe40007f9e0ff */
[----:B------:R-:W-:Y:S01]  /*0420*/  IADD3 R9, R9, R17, RZ ;  /* 0x0000001109097210 */ /* 0x000fe20007ffe0ff */
[----:B------:R-:W-:Y:S01]  /*0430*/  IMAD R17, R31, c[0x0][0x1e8], RZ ;  /* 0x00007a001f117a24 */ /* 0x000fe200078e02ff */
[----:B------:R-:W-:Y:S01]  /*0440*/  IADD3.X R15, R13, R3, R15, P4, !PT ;  /* 0x000000030d0f7210 */ /* 0x000fe200027fe40f */
[C---:B------:R-:W-:Y:S01]  /*0450*/  IMAD.WIDE.U32 R2, R0.reuse, c[0x0][0x1e8], R4 ;  /* 0x00007a0000027a25 */ /* 0x040fe200078e0004 */
[----:B------:R-:W-:Y:S02]  /*0460*/  ISETP.NE.AND P1, PT, RZ, c[0x0][0x178], PT ;  /* 0x00005e00ff007a0c */ /* 0x000fe40003f25270 */
[----:B------:R-:W-:Y:S01]  /*0470*/  @P0 IADD3 R35, R35, 0x1, RZ ;  /* 0x0000000123230810 */ /* 0x000fe20007ffe0ff */
[----:B------:R-:W-:Y:S01]  /*0480*/  IMAD.WIDE.U32 R4, R0, c[0x0][0x280], R6 ;  /* 0x0000a00000047a25 */ /* 0x000fe200078e0006 */
[----:B------:R-:W-:-:S02]  /*0490*/  IADD3 R42, P0, R11, R2, RZ ;  /* 0x000000020b2a7210 */ /* 0x000fc40007f1e0ff */
[----:B------:R-:W-:Y:S01]  /*04a0*/  @!P2 IADD3 R35, -R35, RZ, RZ ;  /* 0x000000ff2323a210 */ /* 0x000fe20007ffe1ff */
[----:B------:R-:W-:Y:S01]  /*04b0*/  IMAD R17, R0, c[0x0][0x1ec], R17 ;  /* 0x00007b0000117a24 */ /* 0x000fe200078e0211 */
[----:B------:R-:W-:-:S04]  /*04c0*/  IADD3 R44, P2, R11, R4, RZ ;  /* 0x000000040b2c7210 */ /* 0x000fc80007f5e0ff */
[C---:B------:R-:W-:Y:S02]  /*04d0*/  IADD3.X R3, R13.reuse, R3, R17, P0, !PT ;  /* 0x000000030d037210 */ /* 0x040fe400007fe411 */
[----:B------:R-:W-:Y:S02]  /*04e0*/  ISETP.NE.U32.AND P0, PT, RZ, c[0x0][0x260], PT ;  /* 0x00009800ff007a0c */ /* 0x000fe40003f05070 */
[----:B------:R-:W-:Y:S02]  /*04f0*/  @!P1 LOP3.LUT R35, RZ, c[0x0][0x178], RZ, 0x33, !PT ;  /* 0x00005e00ff239a12 */ /* 0x000fe400078e33ff */
[----:B------:R-:W-:Y:S02]  /*0500*/  IADD3.X R5, R13, R5, R19, P2, !PT ;  /* 0x000000050d057210 */ /* 0x000fe400017fe413 */
[----:B------:R-:W-:Y:S01]  /*0510*/  LEA R39, P1, R40, c[0x0][0x240], 0x1 ;  /* 0x0000900028277a11 */ /* 0x000fe200078208ff */
[----:B------:R-:W-:Y:S01]  /*0520*/  IMAD.WIDE.U32 R8, R35, c[0x0][0x1c8], R8 ;  /* 0x0000720023087a25 */ /* 0x000fe200078e0008 */
[----:B------:R-:W-:-:S02]  /*0530*/  LEA R41, P2, R42, c[0x0][0x248], 0x1 ;  /* 0x000092002a297a11 */ /* 0x000fc400078408ff */
[----:B------:R-:W-:Y:S02]  /*0540*/  ISETP.NE.AND.EX P0, PT, RZ, c[0x0][0x264], PT, P0 ;  /* 0x00009900ff007a0c */ /* 0x000fe40003f05300 */
        /* <DEDUP_REMOVED lines=9> */
[----:B------:R-:W-:Y:S01]  /*05e0*/  ISETP.NE.AND.EX P2, PT, RZ, c[0x0][0x34c], PT, P2 ;  /* 0x0000d300ff007a0c */ /* 0x000fe20003f45320 */
[----:B------:R-:W-:Y:S01]  /*05f0*/  IMAD.IADD R46, R9, 0x1, R3 ;  /* 0x00000001092e7824 */ /* 0x000fe200078e0203 */
[----:B------:R-:W-:Y:S01]  /*0600*/  LEA R43, P4, R44, c[0x0][0x308], 0x1 ;  /* 0x0000c2002c2b7a11 */ /* 0x000fe200078808ff */
[----:B------:R-:W-:Y:S01]  /*0610*/  @P0 IMAD R2, R2, c[0x0][0x174], RZ ;  /* 0x00005d0002020a24 */ /* 0x000fe200078e02ff */
[----:B------:R-:W-:-:S02]  /*0620*/  IADD3 R11, P5, R11, R8, RZ ;  /* 0x000000080b0b7210 */ /* 0x000fc40007fbe0ff */
[----:B------:R-:W-:Y:S01]  /*0630*/  @P0 MOV R25, 0x8 ;  /* 0x0000000800190802 */ /* 0x000fe20000000f00 */
[----:B------:R-:W-:Y:S01]  /*0640*/  @P0 IMAD R2, R2, c[0x0][0x16c], RZ ;  /* 0x00005b0002020a24 */ /* 0x000fe200078e02ff */
[----:B------:R-:W-:Y:S02]  /*0650*/  LEA.HI.X R44, R44, c[0x0][0x30c], R5, 0x1, P4 ;  /* 0x0000c3002c2c7a11 */ /* 0x000fe400020f0c05 */
[----:B------:R-:W-:Y:S01]  /*0660*/  IADD3.X R46, R13, R46, RZ, P5, !PT ;  /* 0x0000002e0d2e7210 */ /* 0x000fe20002ffe4ff */
        /* <DEDUP_REMOVED lines=10> */
[----:B------:R-:W-:Y:S01]  /*0710*/  CS2R R36, SRZ ;  /* 0x0000000000247805 */ /* 0x000fe2000001ff00 */
[----:B------:R-:W-:Y:S02]  /*0720*/  IMAD.MOV.U32 R49, RZ, RZ, RZ ;  /* 0x000000ffff317224 */ /* 0x000fe400078e00ff */
[----:B------:R-:W1:Y:S01]  /*0730*/  S2R R47, SR_LANEID ;  /* 0x00000000002f7919 */ /* 0x000e620000000000 */
[----:B0-----:R-:W-:-:S02]  /*0740*/  SHF.L.U32 R48, R38, 0x3, RZ ;  /* 0x0000000326307819 */ /* 0x001fc400000006ff */
[----:B------:R-:W-:Y:S02]  /*0750*/  IADD3 R3, R38, 0x20, RZ ;  /* 0x0000002026037810 */ /* 0x000fe40007ffe0ff */
[----:B------:R-:W-:Y:S02]  /*0760*/  LOP3.LUT R19, R48, 0xffffff00, RZ, 0xc0, !PT ;  /* 0xffffff0030137812 */ /* 0x000fe400078ec0ff */
[C---:B------:R-:W-:Y:S02]  /*0770*/  IADD3 R51, R38.reuse, 0x40, RZ ;  /* 0x0000004026337810 */ /* 0x040fe40007ffe0ff */
[C---:B------:R-:W-:Y:S02]  /*0780*/  IADD3 R5, R38.reuse, 0x60, RZ ;  /* 0x0000006026057810 */ /* 0x040fe40007ffe0ff */
[C---:B------:R-:W-:Y:S02]  /*0790*/  IADD3 R53, R38.reuse, 0x80, RZ ;  /* 0x0000008026357810 */ /* 0x040fe40007ffe0ff */
[----:B------:R-:W-:-:S02]  /*07a0*/  IADD3 R7, R38, 0xa0, RZ ;  /* 0x000000a026077810 */ /* 0x000fc40007ffe0ff */
[C---:B------:R-:W-:Y:S02]  /*07b0*/  IADD3 R55, R38.reuse, 0xc0, RZ ;  /* 0x000000c026377810 */ /* 0x040fe40007ffe0ff */
[C---:B------:R-:W-:Y:S02]  /*07c0*/  IADD3 R9, R38.reuse, 0xe0, RZ ;  /* 0x000000e026097810 */ /* 0x040fe40007ffe0ff */
[----:B------:R-:W-:Y:S02]  /*07d0*/  LOP3.LUT R18, R19, 0x1f, R38, 0xf8, !PT ;  /* 0x0000001f13127812 */ /* 0x000fe400078ef826 */
[----:B------:R-:W-:Y:S02]  /*07e0*/  LOP3.LUT R142, R38, 0x1f, RZ, 0xc0, !PT ;  /* 0x0000001f268e7812 */ /* 0x000fe400078ec0ff */
[----:B------:R-:W-:Y:S02]  /*07f0*/  LEA.HI.SX32 R48, R48, R48, 0x1b ;  /* 0x0000003030307211 */ /* 0x000fe400078fdaff */
[----:B------:R-:W-:-:S02]  /*0800*/  LEA.HI.SX32 R50, R3, R38, 0x1b ;  /* 0x0000002603327211 */ /* 0x000fc400078fdaff */
[-C--:B------:R-:W-:Y:S02]  /*0810*/  LEA.HI.SX32 R51, R51, R38.reuse, 0x1b ;  /* 0x0000002633337211 */ /* 0x080fe400078fdaff */
[-C--:B------:R-:W-:Y:S02]  /*0820*/  LEA.HI.SX32 R52, R5, R38.reuse, 0x1b ;  /* 0x0000002605347211 */ /* 0x080fe400078fdaff */
[-C--:B------:R-:W-:Y:S02]  /*0830*/  LEA.HI.SX32 R53, R53, R38.reuse, 0x1b ;  /* 0x0000002635357211 */ /* 0x080fe400078fdaff */
[-C--:B------:R-:W-:Y:S02]  /*0840*/  LEA.HI.SX32 R54, R7, R38.reuse, 0x1b ;  /* 0x0000002607367211 */ /* 0x080fe400078fdaff */
[-C--:B------:R-:W-:Y:S02]  /*0850*/  LEA.HI.SX32 R55, R55, R38.reuse, 0x1b ;  /* 0x0000002637377211 */ /* 0x080fe400078fdaff */
[----:B------:R-:W-:-:S02]  /*0860*/  LEA.HI.SX32 R56, R9, R38, 0x1b ;  /* 0x0000002609387211 */ /* 0x000fc400078fdaff */
        /* <DEDUP_REMOVED lines=8> */
.L_x_6808:
[----:B------:R-:W-:Y:S01]  /*08f0*/  IADD3 R144, -R49, c[0x0][0x174], RZ ;  /* 0x00005d0031907a10 */ /* 0x000fe20007ffe1ff */
[----:B------:R-:W-:Y:S01]  /*0900*/  BAR.SYNC.DEFER_BLOCKING 0x0 ;  /* 0x0000000000007b1d */ /* 0x000fe20000010000 */
[----:B------:R-:W-:Y:S02]  /*0910*/  SHF.L.U32 R64, R18, 0x1, RZ ;  /* 0x0000000112407819 */ /* 0x000fe400000006ff */
[----:B------:R-:W-:Y:S02]  /*0920*/  LEA R75, R144, 0xffffff00, 0x8 ;  /* 0xffffff00904b7811 */ /* 0x000fe400078e40ff */
[----:B------:R-:W-:Y:S02]  /*0930*/  SHF.L.U64.HI R65, R18, 0x1, R19 ;  /* 0x0000000112417819 */ /* 0x000fe40000010213 */
[----:B------:R-:W-:-:S02]  /*0940*/  IADD3 R74, -R75, c[0x0][0x168], RZ ;  /* 0x00005a004b4a7a10 */ /* 0x000fc40007ffe1ff */
[----:B----4-:R-:W-:Y:S02]  /*0950*/  IADD3 R2, P3, R39, R64, RZ ;  /* 0x0000004027027210 */ /* 0x010fe40007f7e0ff */
[-C--:B------:R-:W-:Y:S02]  /*0960*/  ISETP.GE.AND P0, PT, R18, R74.reuse, PT ;  /* 0x0000004a1200720c */ /* 0x080fe40003f06270 */
[-C--:B------:R-:W-:Y:S01]  /*0970*/  ISETP.GE.AND P1, PT, R57, R74.reuse, PT ;  /* 0x0000004a3900720c */ /* 0x080fe20003f26270 */
[----:B------:R-:W-:Y:S01]  /*0980*/  IMAD.X R3, R40, 0x1, R65, P3 ;  /* 0x0000000128037824 */ /* 0x000fe200018e0641 */
[----:B------:R-:W-:Y:S02]  /*0990*/  ISETP.GE.AND P2, PT, R58, R74, PT ;  /* 0x0000004a3a00720c */ /* 0x000fe40003f46270 */
[----:B------:R-:W-:Y:S02]  /*09a0*/  PRMT R5, RZ, 0x7610, R5 ;  /* 0x00007610ff057816 */ /* 0x000fe40000000005 */
[----:B------:R-:W-:-:S02]  /*09b0*/  PRMT R4, RZ, 0x7610, R4 ;  /* 0x00007610ff047816 */ /* 0x000fc40000000004 */
[----:B------:R-:W-:-:S03]  /*09c0*/  PRMT R7, RZ, 0x7610, R7 ;  /* 0x00007610ff077816 */ /* 0x000fc60000000007 */
[----:B0-2---:R0:W2:Y:S01]  /*09d0*/  @!P0 LDG.E.U16 R5, [R2.64] ;  /* 0x0000000402058981 */ /* 0x0050a2000c1e1500 */
[----:B------:R-:W-:-:S03]  /*09e0*/  ISETP.GE.AND P0, PT, R59, R74, PT ;  /* 0x0000004a3b00720c */ /* 0x000fc60003f06270 */
[----:B---3--:R0:W3:Y:S01]  /*09f0*/  @!P1 LDG.E.U16 R4, [R2.64+0x40] ;  /* 0x0000400402049981 */ /* 0x0080e2000c1e1500 */
        /* <DEDUP_REMOVED lines=19> */
[C---:B------:R-:W-:Y:S01]  /*0b30*/  LEA.HI.SX32 R68, R47.reuse, R47, 0x1b ;  /* 0x0000002f2f447211 */ /* 0x040fe200078fdaff */
[----:B------:R-:W-:Y:S01]  /*0b40*/  IMAD.SHL.U32 R66, R14, 0x2, RZ ;  /* 0x000000020e427824 */ /* 0x000fe200078e00ff */
[----:B------:R-:W-:Y:S01]  /*0b50*/  SHF.L.U32 R67, R12, 0x1, RZ ;  /* 0x000000010c437819 */ /* 0x000fe200000006ff */
[C---:B0-----:R-:W-:Y:S01]  /*0b60*/  IMAD.SHL.U32 R3, R47.reuse, 0x8, RZ ;  /* 0x000000082f037824 */ /* 0x041fe200078e00ff */
[----:B------:R-:W-:-:S02]  /*0b70*/  IADD3 R2, R47, 0x60, RZ ;  /* 0x000000602f027810 */ /* 0x000fc40007ffe0ff */
[C---:B------:R-:W-:Y:S02]  /*0b80*/  IADD3 R12, R47.reuse, 0x80, RZ ;  /* 0x000000802f0c7810 */ /* 0x040fe40007ffe0ff */
[C---:B------:R-:W-:Y:S02]  /*0b90*/  IADD3 R14, R47.reuse, 0xa0, RZ ;  /* 0x000000a02f0e7810 */ /* 0x040fe40007ffe0ff */
[C---:B------:R-:W-:Y:S02]  /*0ba0*/  IADD3 R16, R47.reuse, 0xc0, RZ ;  /* 0x000000c02f107810 */ /* 0x040fe40007ffe0ff */
[----:B------:R-:W-:Y:S02]  /*0bb0*/  IADD3 R26, R47, 0xe0, RZ ;  /* 0x000000e02f1a7810 */ /* 0x000fe40007ffe0ff */
[----:B------:R-:W-:Y:S02]  /*0bc0*/  LEA.HI.SX32 R2, R2, R47, 0x1b ;  /* 0x0000002f02027211 */ /* 0x000fe400078fdaff */
[----:B------:R-:W-:-:S02]  /*0bd0*/  SHF.L.U32 R68, R68, 0x1, RZ ;  /* 0x0000000144447819 */ /* 0x000fc400000006ff */
[-C--:B------:R-:W-:Y:S02]  /*0be0*/  LEA.HI.SX32 R12, R12, R47.reuse, 0x1b ;  /* 0x0000002f0c0c7211 */ /* 0x080fe400078fdaff */
[-C--:B------:R-:W-:Y:S02]  /*0bf0*/  LEA.HI.SX32 R14, R14, R47.reuse, 0x1b ;  /* 0x0000002f0e0e7211 */ /* 0x080fe400078fdaff */
        /* <DEDUP_REMOVED lines=8> */
[----:B------:R-:W-:Y:S02]  /*0c80*/  SHF.L.U32 R76, R76, 0x1, RZ ;  /* 0x000000014c4c7819 */ /* 0x000fe400000006ff */
[----:B------:R-:W-:Y:S02]  /*0c90*/  ISETP.GE.AND P6, PT, R18, R74, PT ;  /* 0x0000004a1200720c */ /* 0x000fe40003fc6270 */
[----:B------:R-:W-:-:S02]  /*0ca0*/  IADD3 R2, P0, R41, R64, RZ ;  /* 0x0000004029027210 */ /* 0x000fc40007f1e0ff */
[-C--:B------:R-:W-:Y:S02]  /*0cb0*/  ISETP.GE.AND P5, PT, R57, R74.reuse, PT ;  /* 0x0000004a3900720c */ /* 0x080fe40003fa6270 */
[----:B------:R-:W-:Y:S02]  /*0cc0*/  IADD3.X R3, R42, R65, RZ, P0, !PT ;  /* 0x000000412a037210 */ /* 0x000fe400007fe4ff */
        /* <DEDUP_REMOVED lines=9> */
[----:B----4-:R0:W-:Y:S02]  /*0d60*/  STS.U16 [R66+0x80], R7 ;  /* 0x0000800742007388 */ /* 0x0101e40000000400 */
[----:B0-----:R-:W-:-:S02]  /*0d70*/  PRMT R7, RZ, 0x7610, R7 ;  /* 0x00007610ff077816 */ /* 0x001fc40000000007 */
[----:B------:R0:W-:Y:S04]  /*0d80*/  STS.U16 [R72+0xc0], R9 ;  /* 0x0000c00948007388 */ /* 0x0001e80000000400 */
[----:B-1----:R1:W-:Y:S04]  /*0d90*/  STS.U16 [R71+0x100], R6 ;  /* 0x0001000647007388 */ /* 0x0023e80000000400 */
[----:B------:R2:W-:Y:S01]  /*0da0*/  STS.U16 [R70+0x140], R11 ;  /* 0x0001400b46007388 */ /* 0x0005e20000000400 */
[----:B0-----:R-:W-:-:S03]  /*0db0*/  PRMT R9, RZ, 0x7610, R9 ;  /* 0x00007610ff097816 */ /* 0x001fc60000000009 */
        /* <DEDUP_REMOVED lines=13> */
[----:B--2---:R-:W-:Y:S02]  /*0e90*/  PRMT R11, RZ, 0x7610, R11 ;  /* 0x00007610ff0b7816 */ /* 0x004fe4000000000b */
[----:B0-----:R-:W-:Y:S02]  /*0ea0*/  PRMT R8, RZ, 0x7610, R8 ;  /* 0x00007610ff087816 */ /* 0x001fe40000000008 */
[----:B---3--:R-:W-:Y:S01]  /*0eb0*/  PRMT R10, RZ, 0x7610, R10 ;  /* 0x00007610ff0a7816 */ /* 0x008fe2000000000a */
        /* <DEDUP_REMOVED lines=12> */
[-C--:B------:R-:W-:Y:S01]  /*0f80*/  ISETP.GE.AND P5, PT, R57, R74.reuse, PT ;  /* 0x0000004a3900720c */ /* 0x080fe20003fa6270 */
[----:B------:R-:W-:Y:S01]  /*0f90*/  IMAD.X R5, R44, 0x1, R65, P0 ;  /* 0x000000012c057824 */ /* 0x000fe200000e0641 */
        /* <DEDUP_REMOVED lines=22> */
[----:B------:R-:W2:Y:S04]  /*1100*/  LDS.U16 R7, [R76+0x6] ;  /* 0x000006004c077984 */ /* 0x000ea80000000400 */
[----:B------:R-:W-:Y:S04]  /*1110*/  LDS.U16 R8, [R76+0x8] ;  /* 0x000008004c087984 */ /* 0x000fe80000000400 */
[----:B------:R-:W3:Y:S04]  /*1120*/  LDS.U16 R9, [R76+0xa] ;  /* 0x00000a004c097984 */ /* 0x000ee80000000400 */
[----:B------:R-:W-:Y:S04]  /*1130*/  LDS.U16 R10, [R76+0xc] ;  /* 0x00000c004c0a7984 */ /* 0x000fe80000000400 */
[----:B------:R-:W2:Y:S04]  /*1140*/  LDS.U16 R11, [R76+0xe] ;  /* 0x00000e004c0b7984 */ /* 0x000ea80000000400 */
        /* <DEDUP_REMOVED lines=12> */
[----:B------:R-:W-:Y:S01]  /*1210*/  ISETP.LT.AND P0, PT, RZ, c[0x0][0x16c], PT ;  /* 0x00005b00ff007a0c */ /* 0x000fe20003f01270 */
[----:B-1----:R-:W-:-:S02]  /*1220*/  HADD2.F32 R3, -RZ, R3.H0_H0 ;  /* 0x20000003ff037230 */ /* 0x002fc40000004100 */
[----:B--2---:R-:W-:Y:S02]  /*1230*/  HADD2.F32 R7, -RZ, R7.H0_H0 ;  /* 0x20000007ff077230 */ /* 0x004fe40000004100 */
[----:B---3--:R-:W-:Y:S01]  /*1240*/  HADD2.F32 R9, -RZ, R9.H0_H0 ;  /* 0x20000009ff097230 */ /* 0x008fe20000004100 */
[--C-:B-----5:R-:W-:Y:S01]  /*1250*/  FADD.FTZ R88, R3, R32.reuse ;  /* 0x0000002003587221 */ /* 0x120fe20000010000 */
[----:B------:R-:W-:Y:S01]  /*1260*/  HADD2.F32 R11, -RZ, R11.H0_H0 ;  /* 0x2000000bff0b7230 */ /* 0x000fe20000004100 */
[--C-:B------:R-:W-:Y:S01]  /*1270*/  FADD.FTZ R98, R7, R32.reuse ;  /* 0x0000002007627221 */ /* 0x100fe20000010000 */
[----:B0-----:R-:W-:Y:S01]  /*1280*/  HADD2.F32 R4, -RZ, R146.H0_H0 ;  /* 0x20000092ff047230 */ /* 0x001fe20000004100 */
[--C-:B------:R-:W-:Y:S01]  /*1290*/  FADD.FTZ R102, R9, R32.reuse ;  /* 0x0000002009667221 */ /* 0x100fe20000010000 */
[----:B------:R-:W-:Y:S01]  /*12a0*/  HADD2.F32 R5, -RZ, R77.H0_H0 ;  /* 0x2000004dff057230 */ /* 0x000fe20000004100 */
[----:B------:R-:W-:Y:S01]  /*12b0*/  FADD.FTZ R106, R11, R32 ;  /* 0x000000200b6a7221 */ /* 0x000fe20000010000 */
[----:B----4-:R0:W-:Y:S04]  /*12c0*/  STS.U16 [R68], R15 ;  /* 0x0000000f44007388 */ /* 0x0101e80000000400 */
[----:B------:R-:W-:Y:S04]  /*12d0*/  STS.U16 [R67+0x40], R14 ;  /* 0x0000400e43007388 */ /* 0x000fe80000000400 */
[----:B------:R1:W-:Y:S01]  /*12e0*/  STS.U16 [R66+0x80], R13 ;  /* 0x0000800d42007388 */ /* 0x0003e20000000400 */
[----:B0-----:R-:W-:-:S03]  /*12f0*/  HADD2.F32 R15, -RZ, R8.H0_H0 ;  /* 0x20000008ff0f7230 */ /* 0x001fc60000004100 */
[----:B------:R0:W-:Y:S02]  /*1300*/  STS.U16 [R72+0xc0], R17 ;  /* 0x0000c01148007388 */ /* 0x0001e40000000400 */
[----:B------:R-:W-:Y:S02]  /*1310*/  FADD.FTZ R100, R15, R32 ;  /* 0x000000200f647221 */ /* 0x000fe40000010000 */
[----:B------:R2:W-:Y:S01]  /*1320*/  STS.U16 [R71+0x100], R12 ;  /* 0x0001000c47007388 */ /* 0x0005e20000000400 */
[----:B-1----:R-:W-:-:S03]  /*1330*/  HADD2.F32 R13, -RZ, R6.H0_H0 ;  /* 0x20000006ff0d7230 */ /* 0x002fc60000004100 */
[----:B------:R-:W-:Y:S01]  /*1340*/  STS.U16 [R70+0x140], R27 ;  /* 0x0001401b46007388 */ /* 0x000fe20000000400 */
[----:B0-----:R-:W-:Y:S01]  /*1350*/  HADD2.F32 R17, -RZ, R10.H0_H0 ;  /* 0x2000000aff117230 */ /* 0x001fe20000004100 */
[--C-:B------:R-:W-:Y:S02]  /*1360*/  FADD.FTZ R90, R13, R32.reuse ;  /* 0x000000200d5a7221 */ /* 0x100fe40000010000 */
[----:B------:R-:W-:Y:S01]  /*1370*/  STS.U16 [R69+0x180], R16 ;  /* 0x0001801045007388 */ /* 0x000fe20000000400 */
[----:B--2---:R-:W-:Y:S01]  /*1380*/  HADD2.F32 R12, -RZ, R78.H0_H0 ;  /* 0x2000004eff0c7230 */ /* 0x004fe20000004100 */
[----:B------:R-:W-:Y:S02]  /*1390*/  FADD.FTZ R104, R17, R32 ;  /* 0x0000002011687221 */ /* 0x000fe40000010000 */
        /* <DEDUP_REMOVED lines=14> */
[-C--:B------:R-:W-:Y:S01]  /*1480*/  FMUL.FTZ R108, R85, R30.reuse ;  /* 0x0000001e556c7220 */ /* 0x080fe20000410000 */
[----:B--2---:R-:W-:Y:S01]  /*1490*/  HADD2.F32 R89, -RZ, R89.H0_H0 ;  /* 0x20000059ff597230 */ /* 0x004fe20000004100 */
[C---:B------:R-:W-:Y:S01]  /*14a0*/  FFMA.FTZ R4, R87.reuse, R5, R4 ;  /* 0x0000000557047223 */ /* 0x040fe20000010004 */
[----:B------:R-:W-:Y:S01]  /*14b0*/  HADD2.F32 R5, -RZ, R79.H0_H0 ;  /* 0x2000004fff057230 */ /* 0x000fe20000004100 */
[----:B------:R-:W-:Y:S01]  /*14c0*/  FMUL.FTZ R109, R87, R30 ;  /* 0x0000001e576d7220 */ /* 0x000fe20000410000 */
[----:B---3--:R-:W-:Y:S01]  /*14d0*/  HADD2.F32 R91, -RZ, R91.H0_H0 ;  /* 0x2000005bff5b7230 */ /* 0x008fe20000004100 */
[C---:B------:R-:W-:Y:S01]  /*14e0*/  FFMA.FTZ R4, R89.reuse, R12, R4 ;  /* 0x0000000c59047223 */ /* 0x040fe20000010004 */
[----:B------:R-:W-:Y:S01]  /*14f0*/  HADD2.F32 R12, -RZ, R80.H0_H0 ;  /* 0x20000050ff0c7230 */ /* 0x000fe20000004100 */
[-C--:B------:R-:W-:Y:S01]  /*1500*/  FMUL.FTZ R110, R89, R30.reuse ;  /* 0x0000001e596e7220 */ /* 0x080fe20000410000 */
[----:B----4-:R-:W-:Y:S01]  /*1510*/  HADD2.F32 R93, -RZ, R93.H0_H0 ;  /* 0x2000005dff5d7230 */ /* 0x010fe20000004100 */
[C---:B------:R-:W-:Y:S01]  /*1520*/  FFMA.FTZ R4, R91.reuse, R5, R4 ;  /* 0x000000055b047223 */ /* 0x040fe20000010004 */
[----:B------:R-:W-:Y:S01]  /*1530*/  HADD2.F32 R5, -RZ, R81.H0_H0 ;  /* 0x20000051ff057230 */ /* 0x000fe20000004100 */
[----:B------:R-:W-:Y:S01]  /*1540*/  FMUL.FTZ R111, R91, R30 ;  /* 0x0000001e5b6f7220 */ /* 0x000fe20000410000 */
[----:B------:R-:W-:Y:S01]  /*1550*/  HADD2.F32 R95, -RZ, R95.H0_H0 ;  /* 0x2000005fff5f7230 */ /* 0x000fe20000004100 */
[C---:B------:R-:W-:Y:S01]  /*1560*/  FFMA.FTZ R4, R93.reuse, R12, R4 ;  /* 0x0000000c5d047223 */ /* 0x040fe20000010004 */
[----:B------:R-:W-:Y:S01]  /*1570*/  HADD2.F32 R12, -RZ, R82.H0_H0 ;  /* 0x20000052ff0c7230 */ /* 0x000fe20000004100 */
[-C--:B------:R-:W-:Y:S01]  /*1580*/  FMUL.FTZ R112, R93, R30.reuse ;  /* 0x0000001e5d707220 */ /* 0x080fe20000410000 */
[----:B------:R-:W-:Y:S01]  /*1590*/  HADD2.F32 R97, -RZ, R97.H0_H0 ;  /* 0x20000061ff617230 */ /* 0x000fe20000004100 */
[C---:B------:R-:W-:Y:S01]  /*15a0*/  FFMA.FTZ R4, R95.reuse, R5, R4 ;  /* 0x000000055f047223 */ /* 0x040fe20000010004 */
[----:B------:R-:W-:Y:S01]  /*15b0*/  HADD2.F32 R5, -RZ, R2.H0_H0 ;  /* 0x20000002ff057230 */ /* 0x000fe20000004100 */
[----:B------:R-:W-:Y:S01]  /*15c0*/  FMUL.FTZ R113, R95, R30 ;  /* 0x0000001e5f717220 */ /* 0x000fe20000410000 */
[----:B------:R-:W-:Y:S01]  /*15d0*/  HADD2.F32 R99, -RZ, R99.H0_H0 ;  /* 0x20000063ff637230 */ /* 0x000fe20000004100 */
[----:B------:R-:W-:-:S02]  /*15e0*/  FFMA.FTZ R4, R97, R12, R4 ;  /* 0x0000000c61047223 */ /* 0x000fc40000010004 */
[----:B------:R-:W-:Y:S02]  /*15f0*/  FADD.FTZ R84, R5, R32 ;  /* 0x0000002005547221 */ /* 0x000fe40000010000 */
[----:B------:R-:W-:Y:S02]  /*1600*/  FFMA.FTZ R36, R99, R36, R4 ;  /* 0x0000002463247223 */ /* 0x000fe40000010004 */
[-C--:B------:R-:W-:Y:S02]  /*1610*/  FMUL.FTZ R114, R97, R30.reuse ;  /* 0x0000001e61727220 */ /* 0x080fe40000410000 */
[----:B------:R-:W-:Y:S01]  /*1620*/  FMUL.FTZ R115, R99, R30 ;  /* 0x0000001e63737220 */ /* 0x000fe20000410000 */
[----:B------:R-:W-:Y:S06]  /*1630*/  BAR.SYNC.DEFER_BLOCKING 0x0 ;  /* 0x0000000000007b1d */ /* 0x000fec0000010000 */
[----:B------:R-:W-:Y:S05]  /*1640*/  @P0 BRA `(.L_x_6781) ;  /* 0x0000009000000947 */ /* 0x000fea0003800000 */
[----:B------:R-:W-:Y:S01]  /*1650*/  HFMA2.MMA R101, -RZ, RZ, 0, 0 ;  /* 0x00000000ff657435 */ /* 0x000fe200000001ff */
[----:B------:R-:W-:Y:S01]  /*1660*/  MOV R86, RZ ;  /* 0x000000ff00567202 */ /* 0x000fe20000000f00 */
[----:B------:R-:W-:Y:S01]  /*1670*/  HFMA2.MMA R96, -RZ, RZ, 0, 0 ;  /* 0x00000000ff607435 */ /* 0x000fe200000001ff */
[----:B------:R-:W-:Y:S01]  /*1680*/  IMAD.MOV.U32 R107, RZ, RZ, RZ ;  /* 0x000000ffff6b7224 */ /* 0x000fe200078e00ff */
[----:B------:R-:W-:Y:S01]  /*1690*/  HFMA2.MMA R103, -RZ, RZ, 0, 0 ;  /* 0x00000000ff677435 */ /* 0x000fe200000001ff */
[----:B------:R-:W-:Y:S01]  /*16a0*/  MOV R105, RZ ;  /* 0x000000ff00697202 */ /* 0x000fe20000000f00 */
[----:B------:R-:W-:Y:S01]  /*16b0*/  IMAD.MOV.U32 R94, RZ, RZ, RZ ;  /* 0x000000ffff5e7224 */ /* 0x000fe200078e00ff */
[----:B------:R-:W-:Y:S01]  /*16c0*/  MOV R92, RZ ;  /* 0x000000ff005c7202 */ /* 0x000fe20000000f00 */
[----:B------:R-:W-:Y:S05]  /*16d0*/  BRA `(.L_x_6782) ;  /* 0x000021c000007947 */ /* 0x000fea0003800000 */
.L_x_6781:
[----:B------:R-:W-:Y:S01]  /*16e0*/  HFMA2.MMA R3, -RZ, RZ, 0, 0 ;  /* 0x00000000ff037435 */ /* 0x000fe200000001ff */
[----:B------:R-:W-:Y:S01]  /*16f0*/  IMAD R4, R138, c[0x0][0x2b8], RZ ;  /* 0x0000ae008a047a24 */ /* 0x000fe200078e02ff */
[----:B------:R-:W-:Y:S01]  /*1700*/  IADD3 R116, R144, -0x1, RZ ;  /* 0xffffffff90747810 */ /* 0x000fe20007ffe0ff */
[----:B------:R-:W-:Y:S01]  /*1710*/  IMAD.MOV.U32 R2, RZ, RZ, R38 ;  /* 0x000000ffff027224 */ /* 0x000fe200078e0026 */
[----:B------:R-:W-:Y:S01]  /*1720*/  HFMA2.MMA R86, -RZ, RZ, 0, 0 ;  /* 0x00000000ff567435 */ /* 0x000fe200000001ff */
[----:B------:R-:W-:Y:S01]  /*1730*/  IMAD R5, R33, c[0x0][0x2bc], R4 ;  /* 0x0000af0021057a24 */ /* 0x000fe200078e0204 */
[----:B------:R-:W-:Y:S01]  /*1740*/  HFMA2.MMA R105, -RZ, RZ, 0, 0 ;  /* 0x00000000ff697435 */ /* 0x000fe200000001ff */
[----:B------:R-:W-:Y:S01]  /*1750*/  IMAD R4, R140, c[0x0][0x2c0], RZ ;  /* 0x0000b0008c047a24 */ /* 0x000fe200078e02ff */
[----:B------:R-:W-:Y:S01]  /*1760*/  HFMA2.MMA R92, -RZ, RZ, 0, 0 ;  /* 0x00000000ff5c7435 */ /* 0x000fe200000001ff */
[----:B------:R-:W-:Y:S01]  /*1770*/  IMAD R7, R49, -0x100, R34 ;  /* 0xffffff0031077824 */ /* 0x000fe200078e0222 */
[----:B------:R-:W-:Y:S01]  /*1780*/  MOV R117, RZ ;  /* 0x000000ff00757202 */ /* 0x000fe20000000f00 */
[----:B------:R-:W-:Y:S01]  /*1790*/  IMAD.WIDE.U32 R2, R33, c[0x0][0x2b8], R2 ;  /* 0x0000ae0021027a25 */ /* 0x000fe200078e0002 */
[----:B------:R-:W-:Y:S01]  /*17a0*/  CS2R R118, SRZ ;  /* 0x0000000000767805 */ /* 0x000fe2000001ff00 */
[----:B------:R-:W-:-:S02]  /*17b0*/  MOV R107, RZ ;  /* 0x000000ff006b7202 */ /* 0x000fc40000000f00 */
[----:B------:R-:W-:Y:S01]  /*17c0*/  IMAD.MOV.U32 R101, RZ, RZ, RZ ;  /* 0x000000ffff657224 */ /* 0x000fe200078e00ff */
[----:B------:R-:W-:Y:S01]  /*17d0*/  IADD3 R3, R3, R5, RZ ;  /* 0x0000000503037210 */ /* 0x000fe20007ffe0ff */
[C---:B------:R-:W-:Y:S01]  /*17e0*/  IMAD R5, R35.reuse, c[0x0][0x2c4], R4 ;  /* 0x0000b10023057a24 */ /* 0x040fe200078e0204 */
[----:B------:R-:W-:Y:S01]  /*17f0*/  LEA.HI R4, R116, R116, RZ, 0x1 ;  /* 0x0000007474047211 */ /* 0x000fe200078f08ff */
[----:B------:R-:W-:Y:S01]  /*1800*/  IMAD.MOV.U32 R96, RZ, RZ, RZ ;  /* 0x000000ffff607224 */ /* 0x000fe200078e00ff */
[----:B------:R-:W-:Y:S01]  /*1810*/  MOV R94, RZ ;  /* 0x000000ff005e7202 */ /* 0x000fe20000000f00 */
[----:B------:R-:W-:-:S04]  /*1820*/  IMAD.WIDE.U32 R16, R35, c[0x0][0x2c0], R2 ;  /* 0x0000b00023107a25 */ /* 0x000fc800078e0002 */
[----:B------:R-:W-:Y:S01]  /*1830*/  IMAD.IADD R17, R17, 0x1, R5 ;  /* 0x0000000111117824 */ /* 0x000fe200078e0205 */
[----:B------:R-:W-:Y:S01]  /*1840*/  LEA R2, P0, R16, c[0x0][0x320], 0x2 ;  /* 0x0000c80010027a11 */ /* 0x000fe200078010ff */
[----:B------:R-:W-:Y:S01]  /*1850*/  IMAD.MOV.U32 R103, RZ, RZ, RZ ;  /* 0x000000ffff677224 */ /* 0x000fe200078e00ff */
[----:B------:R-:W-:Y:S02]  /*1860*/  LOP3.LUT R5, R4, 0xfffffe, RZ, 0xc0, !PT ;  /* 0x00fffffe04057812 */ /* 0x000fe400078ec0ff */
[----:B------:R-:W-:Y:S02]  /*1870*/  LEA.HI.X R3, R16, c[0x0][0x324], R17, 0x2, P0 ;  /* 0x0000c90010037a11 */ /* 0x000fe400000f1411 */
[----:B------:R-:W-:Y:S02]  /*1880*/  IADD3 R116, R116, -R5, RZ ;  /* 0x8000000574747210 */ /* 0x000fe40007ffe0ff */
[----:B------:R-:W-:Y:S01]  /*1890*/  IADD3 R16, P1, R75, R16, RZ ;  /* 0x000000104b107210 */ /* 0x000fe20007f3e0ff */
[----:B------:R-:W-:-:S03]  /*18a0*/  IMAD.WIDE R2, R7, 0x4, R2 ;  /* 0x0000000407027825 */ /* 0x000fc600078e0202 */
[----:B------:R-:W-:Y:S02]  /*18b0*/  LEA.HI.X.SX32 R17, R75, R17, 0x1, P1 ;  /* 0x000000114b117211 */ /* 0x000fe400008f0eff */
[C---:B------:R-:W-:Y:S02]  /*18c0*/  IADD3 R14, P6, R2.reuse, -0x380, RZ ;  /* 0xfffffc80020e7810 */ /* 0x040fe40007fde0ff */
[C---:B------:R-:W-:Y:S02]  /*18d0*/  IADD3 R4, P0, R2.reuse, -0x100, RZ ;  /* 0xffffff0002047810 */ /* 0x040fe40007f1e0ff */
[C---:B------:R-:W-:Y:S02]  /*18e0*/  IADD3 R12, P5, R2.reuse, -0x300, RZ ;  /* 0xfffffd00020c7810 */ /* 0x040fe40007fbe0ff */
[C---:B------:R-:W-:Y:S02]  /*18f0*/  IADD3 R10, P4, R2.reuse, -0x280, RZ ;  /* 0xfffffd80020a7810 */ /* 0x040fe40007f9e0ff */
[----:B------:R-:W-:-:S02]  /*1900*/  IADD3 R8, P3, R2, -0x200, RZ ;  /* 0xfffffe0002087810 */ /* 0x000fc40007f7e0ff */
[C---:B------:R-:W-:Y:S02]  /*1910*/  IADD3 R6, P2, R2.reuse, -0x180, RZ ;  /* 0xfffffe8002067810 */ /* 0x040fe40007f5e0ff */
[C---:B------:R-:W-:Y:S02]  /*1920*/  IADD3.X R15, R3.reuse, -0x1, RZ, P6, !PT ;  /* 0xffffffff030f7810 */ /* 0x040fe400037fe4ff */
[C---:B------:R-:W-:Y:S02]  /*1930*/  IADD3.X R5, R3.reuse, -0x1, RZ, P0, !PT ;  /* 0xffffffff03057810 */ /* 0x040fe400007fe4ff */
[----:B------:R-:W-:Y:S02]  /*1940*/  IADD3 R2, P6, R2, -0x80, RZ ;  /* 0xffffff8002027810 */ /* 0x000fe40007fde0ff */
[----:B------:R-:W-:Y:S02]  /*1950*/  ISETP.GT.AND P0, PT, R144, 0x1, PT ;  /* 0x000000019000780c */ /* 0x000fe40003f04270 */
[----:B------:R-:W-:-:S02]  /*1960*/  IADD3.X R13, R3, -0x1, RZ, P5, !PT ;  /* 0xffffffff030d7810 */ /* 0x000fc40002ffe4ff */
[C---:B------:R-:W-:Y:S02]  /*1970*/  IADD3.X R11, R3.reuse, -0x1, RZ, P4, !PT ;  /* 0xffffffff030b7810 */ /* 0x040fe400027fe4ff */
[C---:B------:R-:W-:Y:S02]  /*1980*/  IADD3.X R9, R3.reuse, -0x1, RZ, P3, !PT ;  /* 0xffffffff03097810 */ /* 0x040fe40001ffe4ff */
[C---:B------:R-:W-:Y:S02]  /*1990*/  IADD3.X R7, R3.reuse, -0x1, RZ, P2, !PT ;  /* 0xffffffff03077810 */ /* 0x040fe400017fe4ff */
[----:B------:R-:W-:Y:S02]  /*19a0*/  IADD3.X R3, R3, -0x1, RZ, P6, !PT ;  /* 0xffffffff03037810 */ /* 0x000fe400037fe4ff */
[----:B------:R-:W-:Y:S02]  /*19b0*/  ISETP.EQ.AND P0, PT, R142, RZ, P0 ;  /* 0x000000ff8e00720c */ /* 0x000fe40000702270 */
.L_x_6803:
[----:B------:R-:W-:Y:S01]  /*19c0*/  IMAD R29, R31, c[0x0][0x180], RZ ;  /* 0x000060001f1d7a24 */ /* 0x000fe200078e02ff */
[----:B------:R-:W-:Y:S01]  /*19d0*/  SHF.R.S32.HI R28, RZ, 0x1f, R117 ;  /* 0x0000001fff1c7819 */ /* 0x000fe20000011475 */
[----:B------:R-:W-:Y:S01]  /*19e0*/  IMAD.WIDE.U32 R26, R0, c[0x0][0x180], RZ ;  /* 0x00006000001a7a25 */ /* 0x000fe200078e00ff */
[----:B------:R-:W-:-:S02]  /*19f0*/  PRMT R126, RZ, 0x7610, R126 ;  /* 0x00007610ff7e7816 */ /* 0x000fc4000000007e */
[----:B------:R-:W-:Y:S01]  /*1a00*/  PRMT R127, RZ, 0x7610, R127 ;  /* 0x00007610ff7f7816 */ /* 0x000fe2000000007f */
[----:B------:R-:W-:Y:S01]  /*1a10*/  IMAD R29, R0, c[0x0][0x184], R29 ;  /* 0x00006100001d7a24 */ /* 0x000fe200078e021d */
[----:B------:R-:W-:Y:S01]  /*1a20*/  PRMT R129, RZ, 0x7610, R129 ;  /* 0x00007610ff817816 */ /* 0x000fe20000000081 */
[C---:B------:R-:W-:Y:S02]  /*1a30*/  IMAD R120, R28.reuse, c[0x0][0x1c0], RZ ;  /* 0x000070001c787a24 */ /* 0x040fe400078e02ff */
[----:B------:R-:W-:Y:S01]  /*1a40*/  IMAD R74, R28, c[0x0][0x188], RZ ;  /* 0x000062001c4a7a24 */ /* 0x000fe200078e02ff */
[----:B------:R-:W-:Y:S01]  /*1a50*/  IADD3 R27, R27, R29, RZ ;  /* 0x0000001d1b1b7210 */ /* 0x000fe20007ffe0ff */
[----:B------:R-:W-:-:S04]  /*1a60*/  IMAD.WIDE.U32 R124, R117, c[0x0][0x1c0], R18 ;  /* 0x00007000757c7a25 */ /* 0x000fc800078e0012 */
[C---:B------:R-:W-:Y:S02]  /*1a70*/  IMAD R123, R117.reuse, c[0x0][0x1c4], R120 ;  /* 0x00007100757b7a24 */ /* 0x040fe400078e0278 */
[----:B------:R-:W-:Y:S01]  /*1a80*/  IMAD R29, R117, c[0x0][0x18c], R74 ;  /* 0x00006300751d7a24 */ /* 0x000fe200078e024a */
[----:B------:R-:W-:Y:S01]  /*1a90*/  IADD3 R74, -R75, c[0x0][0x168], RZ ;  /* 0x00005a004b4a7a10 */ /* 0x000fe20007ffe1ff */
[----:B------:R-:W-:Y:S01]  /*1aa0*/  IMAD.WIDE.U32 R120, R117, c[0x0][0x188], R26 ;  /* 0x0000620075787a25 */ /* 0x000fe200078e001a */
[----:B------:R-:W-:Y:S02]  /*1ab0*/  LEA R26, P1, R124, R45, 0x1 ;  /* 0x0000002d7c1a7211 */ /* 0x000fe400078208ff */
[----:B------:R-:W-:Y:S01]  /*1ac0*/  ISETP.GE.AND P6, PT, R18, R74, PT ;  /* 0x0000004a1200720c */ /* 0x000fe20003fc6270 */
[----:B------:R-:W-:Y:S01]  /*1ad0*/  IMAD.IADD R27, R125, 0x1, R123 ;  /* 0x000000017d1b7824 */ /* 0x000fe200078e027b */
[----:B------:R-:W-:Y:S02]  /*1ae0*/  IADD3 R29, R121, R29, RZ ;  /* 0x0000001d791d7210 */ /* 0x000fe40007ffe0ff */
[----:B------:R-:W-:-:S02]  /*1af0*/  LEA R122, P2, R120, c[0x0][0x220], 0x2 ;  /* 0x00008800787a7a11 */ /* 0x000fc400078410ff */
[----:B------:R-:W-:Y:S02]  /*1b00*/  LEA.HI.X R27, R124, R46, R27, 0x1, P1 ;  /* 0x0000002e7c1b7211 */ /* 0x000fe400008f0c1b */
[-C--:B------:R-:W-:Y:S02]  /*1b10*/  ISETP.GE.AND P1, PT, R57, R74.reuse, PT ;  /* 0x0000004a3900720c */ /* 0x080fe40003f26270 */
[----:B------:R-:W-:Y:S02]  /*1b20*/  LEA.HI.X R123, R120, c[0x0][0x224], R29, 0x2, P2 ;  /* 0x00008900787b7a11 */ /* 0x000fe400010f141d */
[----:B------:R-:W-:Y:S02]  /*1b30*/  PRMT R121, RZ, 0x7610, R121 ;  /* 0x00007610ff797816 */ /* 0x000fe40000000079 */
[-C--:B------:R-:W-:Y:S01]  /*1b40*/  ISETP.GE.AND P2, PT, R58, R74.reuse, PT ;  /* 0x0000004a3a00720c */ /* 0x080fe20003f46270 */
[----:B0-2---:R0:W2:Y:S01]  /*1b50*/  LDG.E R120, [R122.64] ;  /* 0x000000047a787981 */ /* 0x0050a2000c1e1900 */
[----:B------:R-:W-:-:S02]  /*1b60*/  ISETP.GE.AND P3, PT, R59, R74, PT ;  /* 0x0000004a3b00720c */ /* 0x000fc40003f66270 */
[-C--:B------:R-:W-:Y:S01]  /*1b70*/  ISETP.GE.AND P4, PT, R60, R74.reuse, PT ;  /* 0x0000004a3c00720c */ /* 0x080fe20003f86270 */
[----:B-1-3--:R1:W3:Y:S01]  /*1b80*/  @!P6 LDG.E.U16 R121, [R26.64] ;  /* 0x000000041a79e981 */ /* 0x00a2e2000c1e1500 */
[-C--:B------:R-:W-:Y:S02]  /*1b90*/  ISETP.GE.AND P5, PT, R61, R74.reuse, PT ;  /* 0x0000004a3d00720c */ /* 0x080fe40003fa6270 */
[-C--:B------:R-:W-:Y:S01]  /*1ba0*/  ISETP.GE.AND P6, PT, R62, R74.reuse, PT ;  /* 0x0000004a3e00720c */ /* 0x080fe20003fc6270 */
[----:B------:R1:W4:Y:S01]  /*1bb0*/  @!P1 LDG.E.U16 R126, [R26.64+0x40] ;  /* 0x000040041a7e9981 */ /* 0x000322000c1e1500 */
[----:B------:R-:W-:Y:S02]  /*1bc0*/  ISETP.GE.AND P1, PT, R63, R74, PT ;  /* 0x0000004a3f00720c */ /* 0x000fe40003f26270 */
        /* <DEDUP_REMOVED lines=12> */
[----:B------:R-:W-:Y:S01]  /*1c90*/  IMAD R29, R0, c[0x0][0x19c], R29 ;  /* 0x00006700001d7a24 */ /* 0x000fe200078e021d */
[----:B------:R-:W-:Y:S01]  /*1ca0*/  ISETP.NE.AND P3, PT, R38, RZ, PT ;  /* 0x000000ff2600720c */ /* 0x000fe20003f65270 */
[----:B------:R-:W-:-:S03]  /*1cb0*/  IMAD R134, R28, c[0x0][0x1a0], RZ ;  /* 0x000068001c867a24 */ /* 0x000fc600078e02ff */
[----:B------:R-:W-:Y:S01]  /*1cc0*/  IADD3 R125, R125, R29, RZ ;  /* 0x0000001d7d7d7210 */ /* 0x000fe20007ffe0ff */
[----:B------:R-:W-:-:S04]  /*1cd0*/  IMAD R29, R117, c[0x0][0x1a4], R134 ;  /* 0x00006900751d7a24 */ /* 0x000fc800078e0286 */
[----:B------:R-:W-:-:S04]  /*1ce0*/  IMAD.WIDE.U32 R124, R117, c[0x0][0x1a0], R124 ;  /* 0x00006800757c7a25 */ /* 0x000fc800078e007c */
[----:B------:R-:W-:Y:S01]  /*1cf0*/  IMAD.IADD R29, R125, 0x1, R29 ;  /* 0x000000017d1d7824 */ /* 0x000fe200078e021d */
[----:B0-----:R-:W-:Y:S02]  /*1d00*/  LEA R122, P1, R124, c[0x0][0x228], 0x2 ;  /* 0x00008a007c7a7a11 */ /* 0x001fe400078210ff */
[----:B-1----:R-:W-:Y:S02]  /*1d10*/  LEA R26, R116, R117, 0x8 ;  /* 0x00000075741a7211 */ /* 0x002fe400078e40ff */
[----:B------:R-:W-:Y:S02]  /*1d20*/  LEA.HI.X R123, R124, c[0x0][0x22c], R29, 0x2, P1 ;  /* 0x00008b007c7b7a11 */ /* 0x000fe400008f141d */
[----:B------:R-:W-:-:S03]  /*1d30*/  @P3 IADD3 R26, R38, 0x200, RZ ;  /* 0x00000200261a3810 */ /* 0x000fc60007ffe0ff */
[----:B------:R0:W5:Y:S02]  /*1d40*/  LDG.E R29, [R122.64] ;  /* 0x000000047a1d7981 */ /* 0x000164000c1e1900 */
[----:B0-----:R-:W-:Y:S01]  /*1d50*/  IMAD.SHL.U32 R123, R26, 0x4, RZ ;  /* 0x000000041a7b7824 */ /* 0x001fe200078e00ff */
[----:B------:R-:W-:Y:S02]  /*1d60*/  ISETP.NE.AND P2, PT, R38, 0x1f, PT ;  /* 0x0000001f2600780c */ /* 0x000fe40003f45270 */
[----:B------:R-:W-:-:S05]  /*1d70*/  @P0 IADD3 R124, R144, -0x2, RZ ;  /* 0xfffffffe907c0810 */ /* 0x000fca0007ffe0ff */
[----:B------:R-:W-:Y:S01]  /*1d80*/  @P0 IMAD R27, R124, c[0x0][0x16c], R117 ;  /* 0x00005b007c1b0a24 */ /* 0x000fe200078e0275 */
[----:B------:R-:W-:Y:S01]  /*1d90*/  MOV R155, RZ ;  /* 0x000000ff009b7202 */ /* 0x000fe20000000f00 */
[----:B------:R-:W-:Y:S02]  /*1da0*/  HADD2.F32 R125, -RZ, R78.H0_H0 ;  /* 0x2000004eff7d7230 */ /* 0x000fe40000004100 */
[----:B------:R-:W-:-:S04]  /*1db0*/  @P0 IMAD.WIDE R26, R27, 0x8, R24 ;  /* 0x000000081b1a0825 */ /* 0x000fc800078e0218 */
[----:B------:R-:W-:Y:S01]  /*1dc0*/  FMUL.FTZ R161, R90, R125 ;  /* 0x0000007d5aa17220 */ /* 0x000fe20000410000 */
[----:B------:R-:W-:Y:S01]  /*1dd0*/  HADD2.F32 R135, -RZ, R83.H0_H0 ;  /* 0x20000053ff877230 */ /* 0x000fe20000004100 */
[----:B------:R-:W-:Y:S04]  /*1de0*/  BSSY B0, `(.L_x_6783) ;  /* 0x000004b000007945 */ /* 0x000fe80003800000 */
[----:B------:R-:W-:Y:S02]  /*1df0*/  FMUL.FTZ R137, R106, R135 ;  /* 0x000000876a897220 */ /* 0x000fe40000410000 */
[----:B--2---:R-:W-:Y:S01]  /*1e00*/  FMUL.FTZ R133, R120, 1.4426950216293334961 ;  /* 0x3fb8aa3b78857820 */ /* 0x004fe20000410000 */
[----:B---3--:R0:W-:Y:S03]  /*1e10*/  STS.U16 [R68], R121 ;  /* 0x0000007944007388 */ /* 0x0081e60000000400 */
[----:B0-----:R-:W-:-:S04]  /*1e20*/  FMUL.FTZ R121, R84, R133 ;  /* 0x0000008554797220 */ /* 0x001fc80000410000 */
[----:B------:R-:W0:Y:S01]  /*1e30*/  MUFU.EX2 R167, R121 ;  /* 0x0000007900a77308 */ /* 0x000e220000000800 */
[----:B----4-:R1:W-:Y:S04]  /*1e40*/  STS.U16 [R67+0x40], R126 ;  /* 0x0000407e43007388 */ /* 0x0103e80000000400 */
[----:B------:R-:W-:Y:S04]  /*1e50*/  STS.U16 [R66+0x80], R127 ;  /* 0x0000807f42007388 */ /* 0x000fe80000000400 */
[----:B------:R-:W-:Y:S04]  /*1e60*/  STS.U16 [R72+0xc0], R129 ;  /* 0x0000c08148007388 */ /* 0x000fe80000000400 */
[----:B------:R2:W-:Y:S04]  /*1e70*/  STS.U16 [R71+0x100], R128 ;  /* 0x0001008047007388 */ /* 0x0005e80000000400 */
[----:B------:R-:W-:Y:S04]  /*1e80*/  STS.U16 [R70+0x140], R131 ;  /* 0x0001408346007388 */ /* 0x000fe80000000400 */
[----:B------:R-:W-:Y:S04]  /*1e90*/  STS.U16 [R69+0x180], R130 ;  /* 0x0001808245007388 */ /* 0x000fe80000000400 */
[----:B------:R-:W-:Y:S01]  /*1ea0*/  STS.U16 [R73+0x1c0], R132 ;  /* 0x0001c08449007388 */ /* 0x000fe20000000400 */
[----:B------:R-:W-:-:S06]  /*1eb0*/  NOP ;  /* 0x0000000000007918 */ /* 0x000fcc0000000000 */
[----:B------:R-:W3:Y:S04]  /*1ec0*/  LDS.U16 R147, [R76] ;  /* 0x000000004c937984 */ /* 0x000ee80000000400 */
[----:B------:R-:W4:Y:S04]  /*1ed0*/  LDS.U16 R134, [R76+0x2] ;  /* 0x000002004c867984 */ /* 0x000f280000000400 */
        /* <DEDUP_REMOVED lines=9> */
[-C--:B------:R-:W-:Y:S02]  /*1f70*/  FMUL.FTZ R124, R90, R133.reuse ;  /* 0x000000855a7c7220 */ /* 0x080fe40000410000 */
[-C--:B-1----:R-:W-:Y:S02]  /*1f80*/  FMUL.FTZ R126, R98, R133.reuse ;  /* 0x00000085627e7220 */ /* 0x082fe40000410000 */
[----:B------:R-:W1:Y:S01]  /*1f90*/  MUFU.EX2 R122, R122 ;  /* 0x0000007a007a7308 */ /* 0x000e620000000800 */
[----:B--2---:R-:W-:Y:S01]  /*1fa0*/  FMUL.FTZ R128, R100, R133 ;  /* 0x0000008564807220 */ /* 0x004fe20000410000 */
[----:B------:R-:W-:Y:S02]  /*1fb0*/  HADD2.F32 R121, -RZ, R146.H0_H0 ;  /* 0x20000092ff797230 */ /* 0x000fe40000004100 */
[----:B0-----:R-:W-:-:S04]  /*1fc0*/  HADD2.F32 R123, -RZ, R77.H0_H0 ;  /* 0x2000004dff7b7230 */ /* 0x001fc80000004100 */
[----:B------:R-:W0:Y:S01]  /*1fd0*/  MUFU.EX2 R124, R124 ;  /* 0x0000007c007c7308 */ /* 0x000e220000000800 */
[----:B------:R-:W-:Y:S01]  /*1fe0*/  FMUL.FTZ R130, R102, R133 ;  /* 0x0000008566827220 */ /* 0x000fe20000410000 */
[----:B------:R2:W2:Y:S06]  /*1ff0*/  @P2 LDS R139, [R38.X4+0x107c] ;  /* 0x00107c00268b2984 */ /* 0x0004ac0000004800 */
[----:B------:R-:W0:Y:S01]  /*2000*/  MUFU.EX2 R126, R126 ;  /* 0x0000007e007e7308 */ /* 0x000e220000000800 */
[----:B------:R-:W-:Y:S02]  /*2010*/  FMUL.FTZ R157, R84, R121 ;  /* 0x00000079549d7220 */ /* 0x000fe40000410000 */
[----:B------:R-:W-:Y:S01]  /*2020*/  FMUL.FTZ R159, R88, R123 ;  /* 0x0000007b589f7220 */ /* 0x000fe20000410000 */
[----:B------:R1:W5:Y:S01]  /*2030*/  @P0 LDG.E R155, [R26.64+0x4] ;  /* 0x000004041a9b0981 */ /* 0x000362000c1e1900 */
[----:B------:R-:W-:-:S03]  /*2040*/  FMUL.FTZ R132, R104, R133 ;  /* 0x0000008568847220 */ /* 0x000fc60000410000 */
[----:B------:R-:W3:Y:S01]  /*2050*/  MUFU.EX2 R128, R128 ;  /* 0x0000008000807308 */ /* 0x000ee20000000800 */
[----:B------:R-:W-:Y:S01]  /*2060*/  HADD2.F32 R127, -RZ, R79.H0_H0 ;  /* 0x2000004fff7f7230 */ /* 0x000fe20000004100 */
[----:B------:R-:W-:Y:S01]  /*2070*/  FMUL.FTZ R136, R106, R133 ;  /* 0x000000856a887220 */ /* 0x000fe20000410000 */
[----:B------:R-:W-:Y:S01]  /*2080*/  HADD2.F32 R129, -RZ, R80.H0_H0 ;  /* 0x20000050ff817230 */ /* 0x000fe20000004100 */
[----:B-1----:R-:W-:-:S04]  /*2090*/  FMUL.FTZ R27, R167, R122 ;  /* 0x0000007aa71b7220 */ /* 0x002fc80000410000 */
[----:B------:R-:W1:Y:S01]  /*20a0*/  MUFU.EX2 R130, R130 ;  /* 0x0000008200827308 */ /* 0x000e620000000800 */
[----:B------:R-:W-:Y:S02]  /*20b0*/  FFMA.FTZ R26, R122, R157, R159 ;  /* 0x0000009d7a1a7223 */ /* 0x000fe4000001009f */
[----:B------:R-:W-:Y:S02]  /*20c0*/  FMUL.FTZ R163, R98, R127 ;  /* 0x0000007f62a37220 */ /* 0x000fe40000410000 */
[C---:B0-----:R-:W-:Y:S02]  /*20d0*/  FMUL.FTZ R27, R124.reuse, R27 ;  /* 0x0000001b7c1b7220 */ /* 0x041fe40000410000 */
[----:B------:R-:W-:Y:S01]  /*20e0*/  FFMA.FTZ R26, R124, R26, R161 ;  /* 0x0000001a7c1a7223 */ /* 0x000fe200000100a1 */
[----:B------:R-:W0:Y:S01]  /*20f0*/  MUFU.EX2 R132, R132 ;  /* 0x0000008400847308 */ /* 0x000e220000000800 */
[----:B------:R-:W-:Y:S01]  /*2100*/  HADD2.F32 R131, -RZ, R81.H0_H0 ;  /* 0x20000051ff837230 */ /* 0x000fe20000004100 */
[----:B------:R-:W-:-:S02]  /*2110*/  FMUL.FTZ R145, R100, R129 ;  /* 0x0000008164917220 */ /* 0x000fc40000410000 */
[C---:B------:R-:W-:Y:S02]  /*2120*/  FMUL.FTZ R27, R126.reuse, R27 ;  /* 0x0000001b7e1b7220 */ /* 0x040fe40000410000 */
[----:B------:R-:W-:Y:S02]  /*2130*/  FFMA.FTZ R26, R126, R26, R163 ;  /* 0x0000001a7e1a7223 */ /* 0x000fe400000100a3 */
[----:B------:R-:W2:Y:S01]  /*2140*/  MUFU.EX2 R136, R136 ;  /* 0x0000008800887308 */ /* 0x000ea20000000800 */
[----:B------:R-:W-:Y:S01]  /*2150*/  HADD2.F32 R133, -RZ, R82.H0_H0 ;  /* 0x20000052ff857230 */ /* 0x000fe20000004100 */
[----:B------:R-:W-:Y:S02]  /*2160*/  FMUL.FTZ R143, R102, R131 ;  /* 0x00000083668f7220 */ /* 0x000fe40000410000 */
[C---:B---3--:R-:W-:Y:S02]  /*2170*/  FMUL.FTZ R27, R128.reuse, R27 ;  /* 0x0000001b801b7220 */ /* 0x048fe40000410000 */
[----:B------:R-:W-:-:S02]  /*2180*/  FFMA.FTZ R26, R128, R26, R145 ;  /* 0x0000001a801a7223 */ /* 0x000fc40000010091 */
[----:B------:R-:W-:Y:S02]  /*2190*/  FMUL.FTZ R141, R104, R133 ;  /* 0x00000085688d7220 */ /* 0x000fe40000410000 */
[C---:B-1----:R-:W-:Y:S02]  /*21a0*/  FMUL.FTZ R27, R130.reuse, R27 ;  /* 0x0000001b821b7220 */ /* 0x042fe40000410000 */
[----:B------:R-:W-:Y:S02]  /*21b0*/  FFMA.FTZ R26, R130, R26, R143 ;  /* 0x0000001a821a7223 */ /* 0x000fe4000001008f */
[C---:B0-----:R-:W-:Y:S02]  /*21c0*/  FMUL.FTZ R27, R132.reuse, R27 ;  /* 0x0000001b841b7220 */ /* 0x041fe40000410000 */
[----:B------:R-:W-:Y:S02]  /*21d0*/  FFMA.FTZ R26, R132, R26, R141 ;  /* 0x0000001a841a7223 */ /* 0x000fe4000001008d */
[----:B--2---:R-:W-:-:S02]  /*21e0*/  FMUL.FTZ R165, R136, R27 ;  /* 0x0000001b88a57220 */ /* 0x004fc40000410000 */
        /* <DEDUP_REMOVED lines=10> */
.L_x_6784:
[----:B----4-:R-:W-:Y:S05]  /*2290*/  BSYNC B0 ;  /* 0x0000000000007941 */ /* 0x010fea0003800000 */
.L_x_6783:
[----:B------:R-:W2:Y:S01]  /*22a0*/  SHFL.UP PT, R27, R164, 0x1, RZ ;  /* 0x04200000a41b7989 */ /* 0x000ea200000e00ff */
[----:B------:R-:W-:Y:S01]  /*22b0*/  ISETP.GE.AND P1, PT, R47, 0x1, PT ;  /* 0x000000012f00780c */ /* 0x000fe20003f26270 */
[----:B------:R-:W-:Y:S01]  /*22c0*/  HADD2.F32 R158, -RZ, R153.H0_H0 ;  /* 0x20000099ff9e7230 */ /* 0x000fe20000004100 */
[----:B------:R-:W-:Y:S01]  /*22d0*/  ISETP.NE.AND P4, PT, R142, 0x1f, PT ;  /* 0x0000001f8e00780c */ /* 0x000fe20003f85270 */
[----:B0-----:R-:W0:Y:S01]  /*22e0*/  SHFL.UP PT, R26, R165, 0x1, RZ ;  /* 0x04200000a51a7989 */ /* 0x001e2200000e00ff */
[----:B------:R-:W-:Y:S01]  /*22f0*/  HADD2.F32 R160, -RZ, R152.H0_H0 ;  /* 0x20000098ffa07230 */ /* 0x000fe20000004100 */
[----:B------:R-:W-:Y:S01]  /*2300*/  ISETP.NE.AND P5, PT, R38, RZ, PT ;  /* 0x000000ff2600720c */ /* 0x000fe20003fa5270 */
[----:B------:R-:W-:Y:S01]  /*2310*/  HADD2.F32 R156, -RZ, R150.H0_H0 ;  /* 0x20000096ff9c7230 */ /* 0x000fe20000004100 */
[----:B------:R-:W-:Y:S01]  /*2320*/  BSSY B0, `(.L_x_6785) ;  /* 0x00000c4000007945 */ /* 0x000fe20003800000 */
[----:B------:R-:W-:Y:S01]  /*2330*/  HADD2.F32 R154, -RZ, R151.H0_H0 ;  /* 0x20000097ff9a7230 */ /* 0x000fe20000004100 */
[C---:B-----5:R-:W-:Y:S01]  /*2340*/  FMUL.FTZ R150, R29.reuse, R160 ;  /* 0x000000a01d967220 */ /* 0x060fe20000410000 */
[----:B------:R-:W-:Y:S01]  /*2350*/  HADD2.F32 R152, -RZ, R147.H0_H0 ;  /* 0x20000093ff987230 */ /* 0x000fe20000004100 */
[----:B------:R-:W-:Y:S01]  /*2360*/  FMUL.FTZ R162, R29, R156 ;  /* 0x0000009c1da27220 */ /* 0x000fe20000410000 */
[----:B------:R-:W-:Y:S01]  /*2370*/  HADD2.F32 R134, -RZ, R134.H0_H0 ;  /* 0x20000086ff867230 */ /* 0x000fe20000004100 */
[----:B------:R-:W-:Y:S01]  /*2380*/  FMUL.FTZ R174, R99, R150 ;  /* 0x0000009663ae7220 */ /* 0x000fe20000410000 */
[----:B------:R-:W-:Y:S01]  /*2390*/  HADD2.F32 R150, -RZ, R148.H0_H0 ;  /* 0x20000094ff967230 */ /* 0x000fe20000004100 */
[----:B------:R-:W-:Y:S01]  /*23a0*/  FMUL.FTZ R172, R95, R162 ;  /* 0x000000a25fac7220 */ /* 0x000fe20000410000 */
[----:B------:R-:W-:-:S03]  /*23b0*/  HADD2.F32 R148, -RZ, R149.H0_H0 ;  /* 0x20000095ff947230 */ /* 0x000fc60000004100 */
[----:B------:R-:W-:Y:S02]  /*23c0*/  FMUL.FTZ R162, R29, R150 ;  /* 0x000000961da27220 */ /* 0x000fe40000410000 */
[----:B--2---:R-:W-:Y:S02]  /*23d0*/  @P1 FFMA.FTZ R164, R165, R27, R164 ;  /* 0x0000001ba5a41223 */ /* 0x004fe400000100a4 */
[----:B------:R-:W-:Y:S02]  /*23e0*/  FMUL.FTZ R170, R91, R162 ;  /* 0x000000a25baa7220 */ /* 0x000fe40000410000 */
[----:B0-----:R-:W-:Y:S01]  /*23f0*/  @P1 FMUL.FTZ R165, R165, R26 ;  /* 0x0000001aa5a51220 */ /* 0x001fe20000410000 */
[----:B------:R-:W-:Y:S01]  /*2400*/  ISETP.GE.AND P1, PT, R47, 0x2, PT ;  /* 0x000000022f00780c */ /* 0x000fe20003f26270 */
[C---:B------:R-:W-:Y:S02]  /*2410*/  FMUL.FTZ R26, R29.reuse, R158 ;  /* 0x0000009e1d1a7220 */ /* 0x040fe40000410000 */
[----:B------:R-:W-:Y:S01]  /*2420*/  FMUL.FTZ R162, R29, R134 ;  /* 0x000000861da27220 */ /* 0x000fe20000410000 */
[----:B------:R-:W-:Y:S01]  /*2430*/  SHFL.UP PT, R166, R165, 0x2, RZ ;  /* 0x04400000a5a67989 */ /* 0x000fe200000e00ff */
[----:B------:R-:W-:-:S02]  /*2440*/  FMUL.FTZ R173, R97, R26 ;  /* 0x0000001a61ad7220 */ /* 0x000fc40000410000 */
[----:B------:R-:W-:Y:S02]  /*2450*/  FMUL.FTZ R26, R29, R154 ;  /* 0x0000009a1d1a7220 */ /* 0x000fe40000410000 */
[----:B------:R-:W-:Y:S02]  /*2460*/  FFMA.FTZ R27, R136, R174, R173 ;  /* 0x000000ae881b7223 */ /* 0x000fe400000100ad */
[----:B------:R-:W-:Y:S02]  /*2470*/  FMUL.FTZ R171, R93, R26 ;  /* 0x0000001a5dab7220 */ /* 0x000fe40000410000 */
[----:B------:R-:W-:Y:S02]  /*2480*/  FFMA.FTZ R147, R132, R27, R172 ;  /* 0x0000001b84937223 */ /* 0x000fe400000100ac */
[----:B-1----:R-:W-:Y:S02]  /*2490*/  FMUL.FTZ R27, R136, R139 ;  /* 0x0000008b881b7220 */ /* 0x002fe40000410000 */
[----:B------:R-:W-:-:S02]  /*24a0*/  FFMA.FTZ R147, R130, R147, R171 ;  /* 0x0000009382937223 */ /* 0x000fc400000100ab */
[----:B------:R-:W-:Y:S02]  /*24b0*/  FMUL.FTZ R27, R132, R27 ;  /* 0x0000001b841b7220 */ /* 0x000fe40000410000 */
[----:B------:R-:W-:Y:S02]  /*24c0*/  FMUL.FTZ R26, R29, R148 ;  /* 0x000000941d1a7220 */ /* 0x000fe40000410000 */
[----:B------:R-:W-:Y:S02]  /*24d0*/  FFMA.FTZ R153, R128, R147, R170 ;  /* 0x0000009380997223 */ /* 0x000fe400000100aa */
[----:B------:R-:W-:Y:S02]  /*24e0*/  FMUL.FTZ R147, R130, R27 ;  /* 0x0000001b82937220 */ /* 0x000fe40000410000 */
[----:B------:R-:W-:Y:S01]  /*24f0*/  FMUL.FTZ R151, R89, R26 ;  /* 0x0000001a59977220 */ /* 0x000fe20000410000 */
[----:B------:R-:W0:Y:S01]  /*2500*/  SHFL.UP PT, R27, R164, 0x2, RZ ;  /* 0x04400000a41b7989 */ /* 0x000e2200000e00ff */
[----:B------:R-:W-:-:S02]  /*2510*/  FMUL.FTZ R147, R128, R147 ;  /* 0x0000009380937220 */ /* 0x000fc40000410000 */
[----:B------:R-:W-:Y:S02]  /*2520*/  FMUL.FTZ R26, R29, R152 ;  /* 0x000000981d1a7220 */ /* 0x000fe40000410000 */
[----:B------:R-:W-:Y:S02]  /*2530*/  FMUL.FTZ R149, R87, R162 ;  /* 0x000000a257957220 */ /* 0x000fe40000410000 */
[C---:B------:R-:W-:Y:S02]  /*2540*/  FFMA.FTZ R153, R126.reuse, R153, R151 ;  /* 0x000000997e997223 */ /* 0x040fe40000010097 */
[----:B------:R-:W-:Y:S02]  /*2550*/  FMUL.FTZ R147, R126, R147 ;  /* 0x000000937e937220 */ /* 0x000fe40000410000 */
[----:B------:R-:W-:Y:S02]  /*2560*/  FMUL.FTZ R169, R85, R26 ;  /* 0x0000001a55a97220 */ /* 0x000fe40000410000 */
[----:B------:R-:W-:-:S02]  /*2570*/  FFMA.FTZ R153, R124, R153, R149 ;  /* 0x000000997c997223 */ /* 0x000fc40000010095 */
[----:B------:R-:W-:Y:S02]  /*2580*/  FMUL.FTZ R147, R124, R147 ;  /* 0x000000937c937220 */ /* 0x000fe40000410000 */
[C---:B------:R-:W-:Y:S02]  /*2590*/  FFMA.FTZ R153, R122.reuse, R153, R169 ;  /* 0x000000997a997223 */ /* 0x040fe400000100a9 */
[----:B------:R-:W-:-:S03]  /*25a0*/  FMUL.FTZ R168, R122, R147 ;  /* 0x000000937aa87220 */ /* 0x000fc60000410000 */
[----:B------:R-:W1:Y:S01]  /*25b0*/  SHFL.DOWN PT, R162, R153, 0x1, 0x1f ;  /* 0x08201f0099a27f89 */ /* 0x000e6200000e0000 */
[----:B0-----:R-:W-:-:S03]  /*25c0*/  @P1 FFMA.FTZ R164, R165, R27, R164 ;  /* 0x0000001ba5a41223 */ /* 0x001fc600000100a4 */
[----:B------:R-:W0:Y:S01]  /*25d0*/  SHFL.DOWN PT, R147, R168, 0x1, 0x1f ;  /* 0x08201f00a8937f89 */ /* 0x000e2200000e0000 */
[----:B------:R-:W-:Y:S01]  /*25e0*/  @P1 FMUL.FTZ R165, R165, R166 ;  /* 0x000000a6a5a51220 */ /* 0x000fe20000410000 */
[----:B------:R-:W-:Y:S02]  /*25f0*/  ISETP.GE.AND P1, PT, R47, 0x4, PT ;  /* 0x000000042f00780c */ /* 0x000fe40003f26270 */
[----:B------:R-:W2:Y:S04]  /*2600*/  SHFL.UP PT, R27, R164, 0x4, RZ ;  /* 0x04800000a41b7989 */ /* 0x000ea800000e00ff */
[----:B------:R-:W3:Y:S01]  /*2610*/  SHFL.UP PT, R26, R165, 0x4, RZ ;  /* 0x04800000a51a7989 */ /* 0x000ee200000e00ff */
[C---:B-1----:R-:W-:Y:S02]  /*2620*/  @P4 FFMA.FTZ R153, R168.reuse, R162, R153 ;  /* 0x000000a2a8994223 */ /* 0x042fe40000010099 */
[----:B0-----:R-:W-:-:S03]  /*2630*/  @P4 FMUL.FTZ R168, R168, R147 ;  /* 0x00000093a8a84220 */ /* 0x001fc60000410000 */
        /* <DEDUP_REMOVED lines=14> */
[----:B---3--:R-:W-:Y:S01]  /*2720*/  @P1 FMUL.FTZ R165, R165, R26 ;  /* 0x0000001aa5a51220 */ /* 0x008fe20000410000 */
[----:B------:R-:W-:Y:S02]  /*2730*/  ISETP.GE.U32.AND P1, PT, R142, 0x1c, PT ;  /* 0x0000001c8e00780c */ /* 0x000fe40003f26070 */
[----:B------:R-:W2:Y:S04]  /*2740*/  SHFL.UP PT, R27, R164, 0x10, RZ ;  /* 0x06000000a41b7989 */ /* 0x000ea800000e00ff */
[----:B------:R-:W3:Y:S07]  /*2750*/  SHFL.UP PT, R26, R165, 0x10, RZ ;  /* 0x06000000a51a7989 */ /* 0x000eee00000e00ff */
[----:B0-----:R-:W-:-:S02]  /*2760*/  @!P1 FFMA.FTZ R153, R168, R162, R153 ;  /* 0x000000a2a8999223 */ /* 0x001fc40000010099 */
[----:B------:R-:W-:Y:S01]  /*2770*/  SHFL.IDX PT, R162, R155, RZ, 0x1f ;  /* 0x00001fff9ba27589 */ /* 0x000fe200000e0000 */
[----:B-1----:R-:W-:Y:S01]  /*2780*/  @!P1 FMUL.FTZ R168, R168, R147 ;  /* 0x00000093a8a89220 */ /* 0x002fe20000410000 */
[----:B------:R-:W-:Y:S02]  /*2790*/  ISETP.GE.AND P1, PT, R144, c[0x0][0x174], PT ;  /* 0x00005d0090007a0c */ /* 0x000fe40003f26270 */
[----:B------:R-:W0:Y:S02]  /*27a0*/  SHFL.DOWN PT, R166, R153, 0x8, 0x1f ;  /* 0x09001f0099a67f89 */ /* 0x000e2400000e0000 */
[C---:B------:R-:W-:Y:S02]  /*27b0*/  ISETP.NE.OR P1, PT, R142.reuse, RZ, P1 ;  /* 0x000000ff8e00720c */ /* 0x040fe40000f25670 */
[----:B------:R-:W1:Y:S01]  /*27c0*/  SHFL.DOWN PT, R147, R168, 0x8, 0x1f ;  /* 0x09001f00a8937f89 */ /* 0x000e6200000e0000 */
[C---:B--2---:R-:W-:Y:S01]  /*27d0*/  @P4 FFMA.FTZ R164, R165.reuse, R27, R164 ;  /* 0x0000001ba5a44223 */ /* 0x044fe200000100a4 */
[----:B------:R-:W-:Y:S01]  /*27e0*/  HFMA2.MMA R27, -RZ, RZ, 0, 0 ;  /* 0x00000000ff1b7435 */ /* 0x000fe200000001ff */
[----:B---3--:R-:W-:Y:S01]  /*27f0*/  @P4 FMUL.FTZ R165, R165, R26 ;  /* 0x0000001aa5a54220 */ /* 0x008fe20000410000 */
[----:B------:R-:W-:-:S02]  /*2800*/  ISETP.GE.U32.AND P4, PT, R142, 0x18, PT ;  /* 0x000000188e00780c */ /* 0x000fc40003f86070 */
[----:B------:R-:W-:Y:S01]  /*2810*/  MOV R26, 0x3f800000 ;  /* 0x3f800000001a7802 */ /* 0x000fe20000000f00 */
[----:B------:R-:W-:Y:S04]  /*2820*/  SHFL.UP PT, R164, R164, 0x1, RZ ;  /* 0x04200000a4a47989 */ /* 0x000fe800000e00ff */
[----:B------:R-:W2:Y:S04]  /*2830*/  SHFL.UP PT, R165, R165, 0x1, RZ ;  /* 0x04200000a5a57989 */ /* 0x000ea800000e00ff */
[----:B------:R-:W-:Y:S01]  /*2840*/  @!P1 LDS.64 R26, [R117.X8+0x10f8] ;  /* 0x0010f800751a9984 */ /* 0x000fe20000008a00 */
[----:B------:R-:W-:Y:S01]  /*2850*/  ISETP.GE.U32.AND P1, PT, R142, 0x10, PT ;  /* 0x000000108e00780c */ /* 0x000fe20003f26070 */
[----:B0-----:R-:W-:-:S02]  /*2860*/  @!P4 FFMA.FTZ R153, R168, R166, R153 ;  /* 0x000000a6a899c223 */ /* 0x001fc40000010099 */
[----:B-1----:R-:W-:-:S03]  /*2870*/  @!P4 FMUL.FTZ R168, R168, R147 ;  /* 0x00000093a8a8c220 */ /* 0x002fc60000410000 */
[----:B------:R-:W0:Y:S04]  /*2880*/  SHFL.DOWN PT, R166, R153, 0x10, 0x1f ;  /* 0x0a001f0099a67f89 */ /* 0x000e2800000e0000 */
[----:B------:R-:W1:Y:S01]  /*2890*/  SHFL.DOWN PT, R147, R168, 0x10, 0x1f ;  /* 0x0a001f00a8937f89 */ /* 0x000e6200000e0000 */
[----:B--2---:R-:W-:-:S04]  /*28a0*/  @P3 FFMA.FTZ R162, R165, R162, R164 ;  /* 0x000000a2a5a23223 */ /* 0x004fc800000100a4 */
[----:B------:R-:W-:-:S04]  /*28b0*/  FFMA.FTZ R162, R167, R162, R157 ;  /* 0x000000a2a7a27223 */ /* 0x000fc8000001009d */
[-C--:B------:R-:W-:Y:S02]  /*28c0*/  FMUL.FTZ R152, R152, R162.reuse ;  /* 0x000000a298987220 */ /* 0x080fe40000410000 */
[----:B------:R-:W-:Y:S02]  /*28d0*/  FFMA.FTZ R164, R122, R162, R159 ;  /* 0x000000a27aa47223 */ /* 0x000fe4000001009f */
[----:B------:R-:W-:Y:S02]  /*28e0*/  FFMA.FTZ R152, R85, R152, RZ ;  /* 0x0000009855987223 */ /* 0x000fe400000100ff */
[----:B------:R-:W-:Y:S02]  /*28f0*/  FMUL.FTZ R134, R134, R164 ;  /* 0x000000a486867220 */ /* 0x000fe40000410000 */
[----:B0-----:R-:W-:Y:S02]  /*2900*/  @!P1 FFMA.FTZ R153, R168, R166, R153 ;  /* 0x000000a6a8999223 */ /* 0x001fe40000010099 */
[----:B------:R-:W-:-:S02]  /*2910*/  FFMA.FTZ R165, R124, R164, R161 ;  /* 0x000000a47ca57223 */ /* 0x000fc400000100a1 */
[----:B-1----:R-:W-:Y:S01]  /*2920*/  @!P1 FMUL.FTZ R168, R168, R147 ;  /* 0x00000093a8a89220 */ /* 0x002fe20000410000 */
[----:B------:R-:W-:Y:S01]  /*2930*/  SHFL.DOWN PT, R157, R153, 0x1, 0x1f ;  /* 0x08201f00999d7f89 */ /* 0x000fe200000e0000 */
[----:B------:R-:W-:Y:S02]  /*2940*/  FFMA.FTZ R134, R87, R134, R152 ;  /* 0x0000008657867223 */ /* 0x000fe40000010098 */
[-C--:B------:R-:W-:Y:S01]  /*2950*/  FMUL.FTZ R152, R148, R165.reuse ;  /* 0x000000a594987220 */ /* 0x080fe20000410000 */
[----:B------:R-:W-:Y:S01]  /*2960*/  SHFL.DOWN PT, R155, R168, 0x1, 0x1f ;  /* 0x08201f00a89b7f89 */ /* 0x000fe200000e0000 */
[----:B------:R-:W-:Y:S02]  /*2970*/  FFMA.FTZ R163, R126, R165, R163 ;  /* 0x000000a57ea37223 */ /* 0x000fe400000100a3 */
[----:B------:R-:W-:Y:S01]  /*2980*/  FFMA.FTZ R152, R89, R152, R134 ;  /* 0x0000009859987223 */ /* 0x000fe20000010086 */
[----:B------:R-:W0:Y:S01]  /*2990*/  SHFL.IDX PT, R148, R27, RZ, 0x1f ;  /* 0x00001fff1b947589 */ /* 0x000e2200000e0000 */
[----:B------:R-:W-:-:S02]  /*29a0*/  FMUL.FTZ R150, R150, R163 ;  /* 0x000000a396967220 */ /* 0x000fc40000410000 */
[----:B------:R-:W-:Y:S01]  /*29b0*/  FFMA.FTZ R166, R128, R163, R145 ;  /* 0x000000a380a67223 */ /* 0x000fe20000010091 */
[----:B------:R-:W-:Y:S01]  /*29c0*/  SHFL.IDX PT, R147, R153, RZ, 0x1f ;  /* 0x00001fff99937589 */ /* 0x000fe200000e0000 */
[----:B------:R-:W-:Y:S02]  /*29d0*/  FFMA.FTZ R150, R91, R150, R152 ;  /* 0x000000965b967223 */ /* 0x000fe40000010098 */
[-C--:B------:R-:W-:Y:S01]  /*29e0*/  FMUL.FTZ R154, R154, R166.reuse ;  /* 0x000000a69a9a7220 */ /* 0x080fe20000410000 */
[----:B------:R1:W2:Y:S01]  /*29f0*/  SHFL.IDX PT, R134, R168, RZ, 0x1f ;  /* 0x00001fffa8867589 */ /* 0x0002a200000e0000 */
[----:B------:R-:W-:Y:S02]  /*2a00*/  FFMA.FTZ R152, R130, R166, R143 ;  /* 0x000000a682987223 */ /* 0x000fe4000001008f */
[----:B------:R-:W-:Y:S02]  /*2a10*/  FFMA.FTZ R150, R93, R154, R150 ;  /* 0x0000009a5d967223 */ /* 0x000fe40000010096 */
[----:B------:R-:W-:-:S02]  /*2a20*/  FMUL.FTZ R156, R156, R152 ;  /* 0x000000989c9c7220 */ /* 0x000fc40000410000 */
[----:B------:R-:W-:Y:S01]  /*2a30*/  FFMA.FTZ R167, R132, R152, R141 ;  /* 0x0000009884a77223 */ /* 0x000fe2000001008d */
[----:B-1----:R-:W-:Y:S01]  /*2a40*/  IADD3 R168, -R75, c[0x0][0x168], -R38 ;  /* 0x00005a004ba87a10 */ /* 0x002fe20007ffe926 */
[----:B------:R-:W-:Y:S02]  /*2a50*/  FFMA.FTZ R150, R95, R156, R150 ;  /* 0x0000009c5f967223 */ /* 0x000fe40000010096 */
[-C--:B------:R-:W-:Y:S01]  /*2a60*/  FFMA.FTZ R156, R136, R167.reuse, R137 ;  /* 0x000000a7889c7223 */ /* 0x080fe20000010089 */
[----:B------:R-:W-:Y:S01]  /*2a70*/  P2R R137, PR, RZ, 0x20 ;  /* 0x00000020ff897803 */ /* 0x000fe20000000000 */
[----:B------:R-:W-:Y:S01]  /*2a80*/  FMUL.FTZ R158, R158, R167 ;  /* 0x000000a79e9e7220 */ /* 0x000fe20000410000 */
[----:B------:R-:W-:Y:S01]  /*2a90*/  ISETP.GE.AND P1, PT, R168, 0x1, PT ;  /* 0x00000001a800780c */ /* 0x000fe20003f26270 */
[----:B------:R-:W-:Y:S02]  /*2aa0*/  FMUL.FTZ R160, R160, R156 ;  /* 0x0000009ca0a07220 */ /* 0x000fe40000410000 */
[----:B0-----:R-:W-:Y:S01]  /*2ab0*/  @P2 FFMA.FTZ R148, R155, R148, R157 ;  /* 0x000000949b942223 */ /* 0x001fe2000001009d */
[----:B------:R-:W-:Y:S01]  /*2ac0*/  ISETP.GE.AND P2, PT, R168, 0x21, PT ;  /* 0x00000021a800780c */ /* 0x000fe20003f46270 */
[----:B------:R-:W-:-:S02]  /*2ad0*/  FFMA.FTZ R150, R97, R158, R150 ;  /* 0x0000009e61967223 */ /* 0x000fc40000010096 */
[----:B------:R-:W-:Y:S02]  /*2ae0*/  FFMA.FTZ R137, R148, R139, R174 ;  /* 0x0000008b94897223 */ /* 0x000fe400000100ae */
[----:B------:R-:W-:Y:S02]  /*2af0*/  FMUL.FTZ R148, R29, R164 ;  /* 0x000000a41d947220 */ /* 0x000fe40000410000 */
[----:B------:R-:W-:Y:S02]  /*2b00*/  FFMA.FTZ R141, R136, R137, R173 ;  /* 0x00000089888d7223 */ /* 0x000fe400000100ad */
[C---:B--2---:R-:W-:Y:S02]  /*2b10*/  FFMA.FTZ R27, R134.reuse, R27, R147 ;  /* 0x0000001b861b7223 */ /* 0x044fe40000010093 */
[----:B------:R-:W-:Y:S02]  /*2b20*/  FMUL.FTZ R26, R134, R26 ;  /* 0x0000001a861a7220 */ /* 0x000fe40000410000 */
[----:B------:R-:W-:-:S02]  /*2b30*/  FFMA.FTZ R139, R132, R141, R172 ;  /* 0x0000008d848b7223 */ /* 0x000fc400000100ac */
[----:B------:R-:W-:Y:S01]  /*2b40*/  FFMA.FTZ R134, R99, R160, R150 ;  /* 0x000000a063867223 */ /* 0x000fe20000010096 */
[----:B------:R0:W-:Y:S01]  /*2b50*/  @!P5 STS.64 [R117.X8+0x10f8], R26 ;  /* 0x0010f81a7500d388 */ /* 0x0001e20000008a00 */
[----:B------:R-:W-:Y:S02]  /*2b60*/  FMUL.FTZ R150, R29, R162 ;  /* 0x000000a21d967220 */ /* 0x000fe40000410000 */
[----:B------:R-:W-:Y:S02]  /*2b70*/  FFMA.FTZ R147, R130, R139, R171 ;  /* 0x0000008b82937223 */ /* 0x000fe400000100ab */
[----:B------:R-:W-:Y:S02]  /*2b80*/  FMUL.FTZ R143, R85, R150 ;  /* 0x00000096558f7220 */ /* 0x000fe40000410000 */
[----:B------:R-:W-:Y:S02]  /*2b90*/  FFMA.FTZ R145, R128, R147, R170 ;  /* 0x0000009380917223 */ /* 0x000fe400000100aa */
[----:B------:R-:W-:Y:S01]  /*2ba0*/  FMUL.FTZ R153, R87, R148 ;  /* 0x0000009457997220 */ /* 0x000fe20000410000 */
[----:B------:R1:W-:Y:S01]  /*2bb0*/  STS [R48.X4+0x220], R143 ;  /* 0x0002208f30007388 */ /* 0x0003e20000004800 */
[----:B------:R-:W-:-:S02]  /*2bc0*/  FMUL.FTZ R128, R29, R167 ;  /* 0x000000a71d807220 */ /* 0x000fc40000410000 */
[C---:B0-----:R-:W-:Y:S01]  /*2bd0*/  FMUL.FTZ R26, R29.reuse, R166 ;  /* 0x000000a61d1a7220 */ /* 0x041fe20000410000 */
[----:B------:R0:W-:Y:S01]  /*2be0*/  STS [R48.X4+0x224], R153 ;  /* 0x0002249930007388 */ /* 0x0001e20000004800 */
[----:B------:R-:W-:Y:S02]  /*2bf0*/  FMUL.FTZ R130, R29, R156 ;  /* 0x0000009c1d827220 */ /* 0x000fe40000410000 */
[----:B------:R-:W-:Y:S02]  /*2c00*/  FMUL.FTZ R27, R93, R26 ;  /* 0x0000001a5d1b7220 */ /* 0x000fe40000410000 */
[----:B------:R-:W-:Y:S02]  /*2c10*/  FMUL.FTZ R136, R29, R165 ;  /* 0x000000a51d887220 */ /* 0x000fe40000410000 */
[----:B-1----:R-:W-:Y:S01]  /*2c20*/  FFMA.FTZ R143, R126, R145, R151 ;  /* 0x000000917e8f7223 */ /* 0x002fe20000010097 */
[----:B------:R1:W-:Y:S01]  /*2c30*/  STS [R48.X4+0x230], R27 ;  /* 0x0002301b30007388 */ /* 0x0003e20000004800 */
[----:B------:R-:W-:-:S02]  /*2c40*/  FFMA.FTZ R126, -R88, R123, R164 ;  /* 0x0000007b587e7223 */ /* 0x000fc400000101a4 */
[----:B------:R-:W-:Y:S02]  /*2c50*/  FFMA.FTZ R149, R124, R143, R149 ;  /* 0x0000008f7c957223 */ /* 0x000fe40000010095 */
[----:B------:R-:W-:Y:S02]  /*2c60*/  FMUL.FTZ R159, R97, R128 ;  /* 0x00000080619f7220 */ /* 0x000fe40000410000 */
[----:B0-----:R-:W-:Y:S02]  /*2c70*/  FFMA.FTZ R153, R122, R149, R169 ;  /* 0x000000957a997223 */ /* 0x001fe400000100a9 */
[C---:B------:R-:W-:Y:S01]  /*2c80*/  FFMA.FTZ R122, -R84.reuse, R121, R162 ;  /* 0x00000079547a7223 */ /* 0x040fe200000101a2 */
[----:B------:R0:W-:Y:S01]  /*2c90*/  STS [R48.X4+0x238], R159 ;  /* 0x0002389f30007388 */ /* 0x0001e20000004800 */
[----:B------:R-:W-:Y:S02]  /*2ca0*/  FMUL.FTZ R151, R84, R153 ;  /* 0x0000009954977220 */ /* 0x000fe40000410000 */
[----:B------:R-:W-:-:S02]  /*2cb0*/  FMUL.FTZ R124, R88, R149 ;  /* 0x00000095587c7220 */ /* 0x000fc40000410000 */
[----:B-1----:R-:W-:Y:S02]  /*2cc0*/  FFMA.FTZ R27, R151, R122, RZ ;  /* 0x0000007a971b7223 */ /* 0x002fe400000100ff */
[----:B------:R-:W-:Y:S02]  /*2cd0*/  FMUL.FTZ R161, R99, R130 ;  /* 0x0000008263a17220 */ /* 0x000fe40000410000 */
[C---:B------:R-:W-:Y:S02]  /*2ce0*/  FFMA.FTZ R130, -R90.reuse, R125, R165 ;  /* 0x0000007d5a827223 */ /* 0x040fe400000101a5 */
[----:B------:R-:W-:Y:S01]  /*2cf0*/  FMUL.FTZ R128, R90, R143 ;  /* 0x0000008f5a807220 */ /* 0x000fe20000410000 */
[----:B------:R-:W-:Y:S01]  /*2d00*/  STS [R48.X4+0x23c], R161 ;  /* 0x00023ca130007388 */ /* 0x000fe20000004800 */
[----:B------:R-:W-:Y:S02]  /*2d10*/  FFMA.FTZ R27, R124, R126, R27 ;  /* 0x0000007e7c1b7223 */ /* 0x000fe4000001001b */
[----:B------:R-:W-:-:S02]  /*2d20*/  FMUL.FTZ R148, R29, R163 ;  /* 0x000000a31d947220 */ /* 0x000fc40000410000 */
[----:B------:R-:W-:Y:S02]  /*2d30*/  FMUL.FTZ R155, R89, R136 ;  /* 0x00000088599b7220 */ /* 0x000fe40000410000 */
[----:B------:R-:W-:Y:S02]  /*2d40*/  FMUL.FTZ R26, R29, R152 ;  /* 0x000000981d1a7220 */ /* 0x000fe40000410000 */
[C---:B------:R-:W-:Y:S01]  /*2d50*/  FFMA.FTZ R136, -R98.reuse, R127, R163 ;  /* 0x0000007f62887223 */ /* 0x040fe200000101a3 */
[----:B------:R-:W-:Y:S01]  /*2d60*/  STS [R48.X4+0x228], R155 ;  /* 0x0002289b30007388 */ /* 0x000fe20000004800 */
[----:B------:R-:W-:Y:S02]  /*2d70*/  FMUL.FTZ R132, R98, R145 ;  /* 0x0000009162847220 */ /* 0x000fe40000410000 */
[----:B------:R-:W-:Y:S02]  /*2d80*/  FFMA.FTZ R27, R128, R130, R27 ;  /* 0x00000082801b7223 */ /* 0x000fe4000001001b */
[----:B------:R-:W-:-:S02]  /*2d90*/  FMUL.FTZ R157, R91, R148 ;  /* 0x000000945b9d7220 */ /* 0x000fc40000410000 */
[----:B------:R-:W-:Y:S01]  /*2da0*/  FMUL.FTZ R29, R95, R26 ;  /* 0x0000001a5f1d7220 */ /* 0x000fe20000410000 */
[----:B------:R-:W-:Y:S01]  /*2db0*/  SHF.L.U64.HI R26, R118, 0x2, R119 ;  /* 0x00000002761a7819 */ /* 0x000fe20000010277 */
[C---:B------:R-:W-:Y:S01]  /*2dc0*/  FFMA.FTZ R150, -R100.reuse, R129, R166 ;  /* 0x0000008164967223 */ /* 0x040fe200000101a6 */
[----:B------:R1:W-:Y:S01]  /*2dd0*/  STS [R48.X4+0x22c], R157 ;  /* 0x00022c9d30007388 */ /* 0x0003e20000004800 */
[----:B------:R-:W-:Y:S02]  /*2de0*/  FMUL.FTZ R148, R100, R147 ;  /* 0x0000009364947220 */ /* 0x000fe40000410000 */
[----:B------:R-:W-:Y:S01]  /*2df0*/  FFMA.FTZ R27, R132, R136, R27 ;  /* 0x00000088841b7223 */ /* 0x000fe2000001001b */
[----:B------:R2:W-:Y:S01]  /*2e00*/  STS [R48.X4+0x234], R29 ;  /* 0x0002341d30007388 */ /* 0x0005e20000004800 */
[C---:B------:R-:W-:Y:S02]  /*2e10*/  FFMA.FTZ R154, -R102.reuse, R131, R152 ;  /* 0x00000083669a7223 */ /* 0x040fe40000010198 */
[----:B------:R-:W-:-:S02]  /*2e20*/  FMUL.FTZ R152, R102, R139 ;  /* 0x0000008b66987220 */ /* 0x000fc40000410000 */
[----:B------:R-:W-:Y:S02]  /*2e30*/  FFMA.FTZ R27, R148, R150, R27 ;  /* 0x00000096941b7223 */ /* 0x000fe4000001001b */
[----:B0-----:R-:W-:Y:S02]  /*2e40*/  FFMA.FTZ R159, -R106, R135, R156 ;  /* 0x000000876a9f7223 */ /* 0x001fe4000001019c */
[----:B------:R-:W-:Y:S02]  /*2e50*/  IMAD.SHL.U32 R169, R118, 0x4, RZ ;  /* 0x0000000476a97824 */ /* 0x000fe400078e00ff */
[----:B------:R-:W-:Y:S02]  /*2e60*/  IMAD R162, R26, c[0x0][0x2d0], RZ ;  /* 0x0000b4001aa27a24 */ /* 0x000fe400078e02ff */
[----:B-1----:R-:W-:Y:S02]  /*2e70*/  FFMA.FTZ R157, -R104, R133, R167 ;  /* 0x00000085689d7223 */ /* 0x002fe400000101a7 */
[----:B------:R-:W-:-:S02]  /*2e80*/  FMUL.FTZ R158, R106, R137 ;  /* 0x000000896a9e7220 */ /* 0x000fc40000410000 */
[----:B------:R-:W-:Y:S02]  /*2e90*/  FMUL.FTZ R156, R104, R141 ;  /* 0x0000008d689c7220 */ /* 0x000fe40000410000 */
[----:B------:R-:W-:Y:S01]  /*2ea0*/  FFMA.FTZ R155, R152, R154, R27 ;  /* 0x0000009a989b7223 */ /* 0x000fe2000001001b */
        /* <DEDUP_REMOVED lines=11> */
.L_x_6786:
[----:B--2---:R-:W-:Y:S05]  /*2f60*/  BSYNC B0 ;  /* 0x0000000000007941 */ /* 0x004fea0003800000 */
.L_x_6785:
[----:B0-----:R0:W1:Y:S01]  /*2f70*/  LDS R29, [R50.X4+0x2a0] ;  /* 0x0002a000321d7984 */ /* 0x0010620000004800 */
[----:B------:R-:W-:Y:S01]  /*2f80*/  BSSY B0, `(.L_x_6787) ;  /* 0x0000008000007945 */ /* 0x000fe20003800000 */
[----:B------:R-:W-:Y:S02]  /*2f90*/  IMAD R161, R169, c[0x0][0x2d4], R162 ;  /* 0x0000b500a9a17a24 */ /* 0x000fe400078e02a2 */
[----:B------:R-:W-:Y:S02]  /*2fa0*/  FMUL.FTZ R160, R158, R159 ;  /* 0x0000009f9ea07220 */ /* 0x000fe40000410000 */
[----:B------:R-:W-:Y:S01]  /*2fb0*/  FFMA.FTZ R155, R156, R157, R155 ;  /* 0x0000009d9c9b7223 */ /* 0x000fe2000001009b */
[----:B------:R-:W-:Y:S05]  /*2fc0*/  @!P2 BRA `(.L_x_6788) ;  /* 0x000000300000a947 */ /* 0x000fea0003800000 */
[----:B------:R-:W-:-:S05]  /*2fd0*/  IMAD.WIDE.U32 R26, R169, c[0x0][0x2d0], R14 ;  /* 0x0000b400a91a7a25 */ /* 0x000fca00078e000e */
[----:B------:R-:W-:-:S05]  /*2fe0*/  IADD3 R27, R27, R161, RZ ;  /* 0x000000a11b1b7210 */ /* 0x000fca0007ffe0ff */
[----:B-1----:R1:W-:Y:S02]  /*2ff0*/  RED.E.ADD.F32.FTZ.RN.STRONG.GPU [R26.64], R29 ;  /* 0x0000001d1a00798e */ /* 0x0023e4000c10e784 */
.L_x_6788:
[----:B------:R-:W-:Y:S05]  /*3000*/  BSYNC B0 ;  /* 0x0000000000007941 */ /* 0x000fea0003800000 */
.L_x_6787:
[----:B-1----:R1:W2:Y:S01]  /*3010*/  LDS R29, [R51.X4+0x320] ;  /* 0x00032000331d7984 */ /* 0x0022a20000004800 */
[C---:B------:R-:W-:Y:S01]  /*3020*/  ISETP.GE.AND P6, PT, R168.reuse, 0x41, PT ;  /* 0x00000041a800780c */ /* 0x040fe20003fc6270 */
[----:B------:R-:W-:Y:S01]  /*3030*/  BSSY B0, `(.L_x_6789) ;  /* 0x000000b000007945 */ /* 0x000fe20003800000 */
[----:B------:R-:W-:Y:S01]  /*3040*/  FADD.FTZ R160, R155, R160 ;  /* 0x000000a09ba07221 */ /* 0x000fe20000010000 */
[C---:B------:R-:W-:Y:S02]  /*3050*/  ISETP.GE.AND P1, PT, R168.reuse, 0x61, PT ;  /* 0x00000061a800780c */ /* 0x040fe40003f26270 */
[C---:B------:R-:W-:Y:S02]  /*3060*/  ISETP.GE.AND P2, PT, R168.reuse, 0x81, PT ;  /* 0x00000081a800780c */ /* 0x040fe40003f46270 */
[C---:B------:R-:W-:Y:S02]  /*3070*/  ISETP.GE.AND P3, PT, R168.reuse, 0xa1, PT ;  /* 0x000000a1a800780c */ /* 0x040fe40003f66270 */
[----:B------:R-:W-:-:S02]  /*3080*/  ISETP.GE.AND P4, PT, R168, 0xc1, PT ;  /* 0x000000c1a800780c */ /* 0x000fc40003f86270 */
[----:B------:R-:W-:Y:S02]  /*3090*/  ISETP.GE.AND P5, PT, R168, 0xe1, PT ;  /* 0x000000e1a800780c */ /* 0x000fe40003fa6270 */
[----:B------:R-:W-:Y:S06]  /*30a0*/  @!P6 BRA `(.L_x_6790) ;  /* 0x000000300000e947 */ /* 0x000fec0003800000 */
[----:B-1----:R-:W-:-:S04]  /*30b0*/  IMAD.WIDE.U32 R26, R169, c[0x0][0x2d0], R12 ;  /* 0x0000b400a91a7a25 */ /* 0x002fc800078e000c */
[----:B------:R-:W-:-:S05]  /*30c0*/  IMAD.IADD R27, R161, 0x1, R27 ;  /* 0x00000001a11b7824 */ /* 0x000fca00078e021b */
[----:B--2---:R1:W-:Y:S02]  /*30d0*/  RED.E.ADD.F32.FTZ.RN.STRONG.GPU [R26.64], R29 ;  /* 0x0000001d1a00798e */ /* 0x0043e4000c10e784 */
.L_x_6790:
[----:B-1----:R-:W-:Y:S05]  /*30e0*/  BSYNC B0 ;  /* 0x0000000000007941 */ /* 0x002fea0003800000 */
.L_x_6789:
[----:B--2---:R1:W2:Y:S01]  /*30f0*/  LDS R29, [R52.X4+0x3a0] ;  /* 0x0003a000341d7984 */ /* 0x0042a20000004800 */
[----:B------:R-:W-:Y:S01]  /*3100*/  BSSY B0, `(.L_x_6791) ;  /* 0x0000005000007945 */ /* 0x000fe20003800000 */
[----:B------:R-:W-:Y:S05]  /*3110*/  @!P1 BRA `(.L_x_6792) ;  /* 0x0000003000009947 */ /* 0x000fea0003800000 */
[----:B------:R-:W-:-:S05]  /*3120*/  IMAD.WIDE.U32 R26, R169, c[0x0][0x2d0], R10 ;  /* 0x0000b400a91a7a25 */ /* 0x000fca00078e000a */
[----:B------:R-:W-:-:S05]  /*3130*/  IADD3 R27, R161, R27, RZ ;  /* 0x0000001ba11b7210 */ /* 0x000fca0007ffe0ff */
[----:B--2---:R2:W-:Y:S02]  /*3140*/  RED.E.ADD.F32.FTZ.RN.STRONG.GPU [R26.64], R29 ;  /* 0x0000001d1a00798e */ /* 0x0045e4000c10e784 */
.L_x_6792:
[----:B------:R-:W-:Y:S05]  /*3150*/  BSYNC B0 ;  /* 0x0000000000007941 */ /* 0x000fea0003800000 */
.L_x_6791:
[----:B--2---:R2:W3:Y:S01]  /*3160*/  LDS R29, [R53.X4+0x420] ;  /* 0x00042000351d7984 */ /* 0x0044e20000004800 */
[----:B------:R-:W-:Y:S01]  /*3170*/  BSSY B0, `(.L_x_6793) ;  /* 0x0000005000007945 */ /* 0x000fe20003800000 */
[----:B------:R-:W-:Y:S05]  /*3180*/  @!P2 BRA `(.L_x_6794) ;  /* 0x000000300000a947 */ /* 0x000fea0003800000 */
[----:B------:R-:W-:-:S05]  /*3190*/  IMAD.WIDE.U32 R26, R169, c[0x0][0x2d0], R8 ;  /* 0x0000b400a91a7a25 */ /* 0x000fca00078e0008 */
[----:B------:R-:W-:-:S05]  /*31a0*/  IADD3 R27, R161, R27, RZ ;  /* 0x0000001ba11b7210 */ /* 0x000fca0007ffe0ff */
[----:B---3--:R3:W-:Y:S02]  /*31b0*/  RED.E.ADD.F32.FTZ.RN.STRONG.GPU [R26.64], R29 ;  /* 0x0000001d1a00798e */ /* 0x0087e4000c10e784 */
.L_x_6794:
[----:B------:R-:W-:Y:S05]  /*31c0*/  BSYNC B0 ;  /* 0x0000000000007941 */ /* 0x000fea0003800000 */
.L_x_6793:
[----:B---3--:R3:W4:Y:S01]  /*31d0*/  LDS R29, [R54.X4+0x4a0] ;  /* 0x0004a000361d7984 */ /* 0x0087220000004800 */
[----:B------:R-:W-:Y:S01]  /*31e0*/  BSSY B0, `(.L_x_6795) ;  /* 0x0000005000007945 */ /* 0x000fe20003800000 */
[----:B------:R-:W-:Y:S05]  /*31f0*/  @!P3 BRA `(.L_x_6796) ;  /* 0x000000300000b947 */ /* 0x000fea0003800000 */
[----:B------:R-:W-:-:S04]  /*3200*/  IMAD.WIDE.U32 R26, R169, c[0x0][0x2d0], R6 ;  /* 0x0000b400a91a7a25 */ /* 0x000fc800078e0006 */
[----:B------:R-:W-:-:S05]  /*3210*/  IMAD.IADD R27, R161, 0x1, R27 ;  /* 0x00000001a11b7824 */ /* 0x000fca00078e021b */
[----:B----4-:R4:W-:Y:S02]  /*3220*/  RED.E.ADD.F32.FTZ.RN.STRONG.GPU [R26.64], R29 ;  /* 0x0000001d1a00798e */ /* 0x0109e4000c10e784 */
.L_x_6796:
[----:B------:R-:W-:Y:S05]  /*3230*/  BSYNC B0 ;  /* 0x0000000000007941 */ /* 0x000fea0003800000 */
.L_x_6795:
[----:B------:R0:W1:Y:S01]  /*3240*/  LDS R155, [R55.X4+0x520] ;  /* 0x00052000379b7984 */ /* 0x0000620000004800 */
[----:B------:R-:W-:Y:S01]  /*3250*/  BSSY B0, `(.L_x_6797) ;  /* 0x0000006000007945 */ /* 0x000fe20003800000 */
[----:B----4-:R-:W-:Y:S01]  /*3260*/  IMAD.WIDE.U32 R26, R169, c[0x0][0x2d0], R2 ;  /* 0x0000b400a91a7a25 */ /* 0x010fe200078e0002 */
[----:B------:R-:W-:Y:S05]  /*3270*/  @!P4 BRA `(.L_x_6798) ;  /* 0x000000300000c947 */ /* 0x000fea0003800000 */
[----:B------:R-:W-:-:S05]  /*3280*/  IMAD.WIDE.U32 R28, R169, c[0x0][0x2d0], R4 ;  /* 0x0000b400a91c7a25 */ /* 0x000fca00078e0004 */
[----:B------:R-:W-:-:S05]  /*3290*/  IADD3 R29, R161, R29, RZ ;  /* 0x0000001da11d7210 */ /* 0x000fca0007ffe0ff */
[----:B-1----:R1:W-:Y:S02]  /*32a0*/  RED.E.ADD.F32.FTZ.RN.STRONG.GPU [R28.64], R155 ;  /* 0x0000009b1c00798e */ /* 0x0023e4000c10e784 */
.L_x_6798:
[----:B------:R-:W-:Y:S05]  /*32b0*/  BSYNC B0 ;  /* 0x0000000000007941 */ /* 0x000fea0003800000 */
.L_x_6797:
[----:B-1----:R1:W4:Y:S01]  /*32c0*/  LDS R29, [R56.X4+0x5a0] ;  /* 0x0005a000381d7984 */ /* 0x0023220000004800 */
[----:B------:R-:W-:Y:S01]  /*32d0*/  BSSY B0, `(.L_x_6799) ;  /* 0x0000004000007945 */ /* 0x000fe20003800000 */
[----:B------:R-:W-:Y:S05]  /*32e0*/  @!P5 BRA `(.L_x_6800) ;  /* 0x000000200000d947 */ /* 0x000fea0003800000 */
[----:B------:R-:W-:-:S05]  /*32f0*/  IADD3 R27, R161, R27, RZ ;  /* 0x0000001ba11b7210 */ /* 0x000fca0007ffe0ff */
[----:B----4-:R4:W-:Y:S02]  /*3300*/  RED.E.ADD.F32.FTZ.RN.STRONG.GPU [R26.64], R29 ;  /* 0x0000001d1a00798e */ /* 0x0109e4000c10e784 */
.L_x_6800:
[----:B------:R-:W-:Y:S05]  /*3310*/  BSYNC B0 ;  /* 0x0000000000007941 */ /* 0x000fea0003800000 */
.L_x_6799:
        /* <DEDUP_REMOVED lines=8> */
[----:B------:R-:W-:Y:S02]  /*33a0*/  FMUL.FTZ R28, R120, R137 ;  /* 0x00000089781c7220 */ /* 0x000fe40000410000 */
[----:B------:R-:W-:-:S02]  /*33b0*/  FFMA.FTZ R133, R133, R141, R26 ;  /* 0x0000008d85857223 */ /* 0x000fc4000001001a */
[----:B------:R-:W-:Y:S02]  /*33c0*/  FMUL.FTZ R28, R159, R28 ;  /* 0x0000001c9f1c7220 */ /* 0x000fe40000410000 */
[----:B------:R-:W-:Y:S02]  /*33d0*/  FADD.FTZ R115, R158, R115 ;  /* 0x000000739e737221 */ /* 0x000fe40000010000 */
[----:B------:R-:W-:Y:S02]  /*33e0*/  FFMA.FTZ R28, R135, R137, R28 ;  /* 0x00000089871c7223 */ /* 0x000fe4000001001c */
[----:B------:R-:W-:Y:S02]  /*33f0*/  FADD.FTZ R114, R156, R114 ;  /* 0x000000729c727221 */ /* 0x000fe40000010000 */
[----:B------:R-:W-:Y:S02]  /*3400*/  FADD.FTZ R113, R152, R113 ;  /* 0x0000007198717221 */ /* 0x000fe40000010000 */
[----:B------:R-:W-:-:S02]  /*3410*/  FADD.FTZ R112, R148, R112 ;  /* 0x0000007094707221 */ /* 0x000fc40000010000 */
        /* <DEDUP_REMOVED lines=10> */
[----:B------:R-:W-:-:S03]  /*34c0*/  FADD.FTZ R108, R151, R108 ;  /* 0x0000006c976c7221 */ /* 0x000fc60000010000 */
        /* <DEDUP_REMOVED lines=11> */
[----:B------:R-:W-:Y:S02]  /*3580*/  FMUL.FTZ R27, R120, R139 ;  /* 0x0000008b781b7220 */ /* 0x000fe40000410000 */
[----:B-----5:R-:W-:Y:S01]  /*3590*/  @!P1 FADD.FTZ R134, R134, R29 ;  /* 0x0000001d86869221 */ /* 0x020fe20000010000 */
[----:B------:R-:W-:Y:S01]  /*35a0*/  ISETP.GT.AND P1, PT, R47, 0xf, PT ;  /* 0x0000000f2f00780c */ /* 0x000fe20003f24270 */
[----:B------:R-:W4:Y:S01]  /*35b0*/  SHFL.DOWN PT, R29, R160, 0x10, 0x1f ;  /* 0x0a001f00a01d7f89 */ /* 0x000f2200000e0000 */
[----:B------:R-:W-:Y:S02]  /*35c0*/  FMUL.FTZ R154, R154, R27 ;  /* 0x0000001b9a9a7220 */ /* 0x000fe40000410000 */
[----:B------:R-:W-:Y:S01]  /*35d0*/  FMUL.FTZ R27, R120, R147 ;  /* 0x00000093781b7220 */ /* 0x000fe20000410000 */
[----:B------:R-:W5:Y:S01]  /*35e0*/  SHFL.DOWN PT, R155, R134, 0x10, 0x1f ;  /* 0x0a001f00869b7f89 */ /* 0x000f6200000e0000 */
[----:B------:R-:W-:Y:S02]  /*35f0*/  FFMA.FTZ R154, R131, R139, R154 ;  /* 0x0000008b839a7223 */ /* 0x000fe4000001009a */
[----:B------:R-:W-:-:S02]  /*3600*/  FMUL.FTZ R150, R150, R27 ;  /* 0x0000001b96967220 */ /* 0x000fc40000410000 */
[----:B------:R-:W-:Y:S02]  /*3610*/  FADD.FTZ R107, R154, R107 ;  /* 0x0000006b9a6b7221 */ /* 0x000fe40000010000 */
[----:B------:R-:W-:-:S04]  /*3620*/  FFMA.FTZ R129, R129, R147, R150 ;  /* 0x0000009381817223 */ /* 0x000fc80000010096 */
[----:B------:R-:W-:Y:S02]  /*3630*/  FADD.FTZ R96, R129, R96 ;  /* 0x0000006081607221 */ /* 0x000fe40000010000 */
[----:B----4-:R-:W-:Y:S02]  /*3640*/  @!P1 FADD.FTZ R160, R160, R29 ;  /* 0x0000001da0a09221 */ /* 0x010fe40000010000 */
[----:B------:R-:W-:Y:S02]  /*3650*/  FMUL.FTZ R29, R120, R145 ;  /* 0x00000091781d7220 */ /* 0x000fe40000410000 */
[----:B-----5:R-:W-:Y:S01]  /*3660*/  @!P1 FADD.FTZ R134, R134, R155 ;  /* 0x0000009b86869221 */ /* 0x020fe20000010000 */
[----:B------:R-:W-:Y:S01]  /*3670*/  MOV R26, R160 ;  /* 0x000000a0001a7202 */ /* 0x000fe20000000f00 */
[----:B------:R-:W-:Y:S02]  /*3680*/  FMUL.FTZ R136, R136, R29 ;  /* 0x0000001d88887220 */ /* 0x000fe40000410000 */
[----:B------:R-:W-:-:S02]  /*3690*/  FMUL.FTZ R29, R120, R143 ;  /* 0x0000008f781d7220 */ /* 0x000fc40000410000 */
[----:B------:R-:W-:Y:S02]  /*36a0*/  FFMA.FTZ R136, R127, R145, R136 ;  /* 0x000000917f887223 */ /* 0x000fe40000010088 */
[----:B------:R-:W-:Y:S02]  /*36b0*/  FMUL.FTZ R130, R130, R29 ;  /* 0x0000001d82827220 */ /* 0x000fe40000410000 */
[C---:B------:R-:W-:Y:S02]  /*36c0*/  FMUL.FTZ R127, R120.reuse, R149 ;  /* 0x00000095787f7220 */ /* 0x040fe40000410000 */
[----:B------:R-:W-:Y:S02]  /*36d0*/  FMUL.FTZ R29, R120, R153 ;  /* 0x00000099781d7220 */ /* 0x000fe40000410000 */
[----:B------:R-:W-:Y:S02]  /*36e0*/  IMAD.MOV.U32 R27, RZ, RZ, R134 ;  /* 0x000000ffff1b7224 */ /* 0x000fe400078e0086 */
[----:B------:R-:W-:-:S02]  /*36f0*/  FMUL.FTZ R126, R126, R127 ;  /* 0x0000007f7e7e7220 */ /* 0x000fc40000410000 */
[----:B------:R-:W-:Y:S01]  /*3700*/  FMUL.FTZ R122, R122, R29 ;  /* 0x0000001d7a7a7220 */ /* 0x000fe20000410000 */
[----:B------:R4:W-:Y:S01]  /*3710*/  @!P2 STS.64 [0x648], R26 ;  /* 0x0006481aff00a388 */ /* 0x0009e20000000a00 */
[----:B------:R-:W-:Y:S02]  /*3720*/  FFMA.FTZ R125, R125, R143, R130 ;  /* 0x0000008f7d7d7223 */ /* 0x000fe40000010082 */
[----:B------:R-:W-:Y:S02]  /*3730*/  FFMA.FTZ R126, R123, R149, R126 ;  /* 0x000000957b7e7223 */ /* 0x000fe4000001007e */
[----:B------:R-:W-:Y:S02]  /*3740*/  FFMA.FTZ R121, R121, R153, R122 ;  /* 0x0000009979797223 */ /* 0x000fe4000001007a */
[----:B------:R-:W-:Y:S02]  /*3750*/  FADD.FTZ R105, R136, R105 ;  /* 0x0000006988697221 */ /* 0x000fe40000010000 */
[----:B------:R-:W-:-:S02]  /*3760*/  FADD.FTZ R94, R125, R94 ;  /* 0x0000005e7d5e7221 */ /* 0x000fc40000010000 */
[----:B------:R-:W-:Y:S02]  /*3770*/  FADD.FTZ R103, R126, R103 ;  /* 0x000000677e677221 */ /* 0x000fe40000010000 */
[----:B------:R-:W-:Y:S01]  /*3780*/  FADD.FTZ R92, R121, R92 ;  /* 0x0000005c795c7221 */ /* 0x000fe20000010000 */
[----:B------:R-:W-:Y:S06]  /*3790*/  BAR.SYNC.DEFER_BLOCKING 0x0 ;  /* 0x0000000000007b1d */ /* 0x000fec0000010000 */
[----:B------:R-:W-:Y:S05]  /*37a0*/  @P3 BRA `(.L_x_6802) ;  /* 0x0000008000003947 */ /* 0x000fea0003800000 */
[----:B----4-:R-:W-:Y:S02]  /*37b0*/  ISETP.NE.AND P1, PT, R144, c[0x0][0x174], PT ;  /* 0x00005d0090007a0c */ /* 0x010fe40003f25270 */
[----:B------:R-:W-:-:S11]  /*37c0*/  SHF.L.U32 R120, R117, 0x2, RZ ;  /* 0x0000000275787819 */ /* 0x000fd600000006ff */
[----:B------:R-:W4:Y:S04]  /*37d0*/  @P1 LDS R28, [R120+0x1cf8] ;  /* 0x001cf800781c1984 */ /* 0x000f280000000800 */
[----:B------:R-:W5:Y:S01]  /*37e0*/  @P1 LDS R29, [R120+0x18f8] ;  /* 0x0018f800781d1984 */ /* 0x000f620000000800 */
[----:B----4-:R-:W-:Y:S02]  /*37f0*/  @P1 FADD.FTZ R27, R27, R28 ;  /* 0x0000001c1b1b1221 */ /* 0x010fe40000010000 */
[----:B-----5:R-:W-:-:S03]  /*3800*/  @P1 FADD.FTZ R26, R26, R29 ;  /* 0x0000001d1a1a1221 */ /* 0x020fc60000010000 */
[----:B------:R4:W-:Y:S04]  /*3810*/  STS [R120+0x1cf8], R27 ;  /* 0x001cf81b78007388 */ /* 0x0009e80000000800 */
[----:B------:R4:W-:Y:S02]  /*3820*/  STS [R120+0x18f8], R26 ;  /* 0x0018f81a78007388 */ /* 0x0009e40000000800 */
.L_x_6802:
[----:B----4-:R-:W-:Y:S05]  /*3830*/  BSYNC B0 ;  /* 0x0000000000007941 */ /* 0x010fea0003800000 */
.L_x_6801:
[----:B------:R-:W-:Y:S02]  /*3840*/  IADD3 R117, R117, 0x1, RZ ;  /* 0x0000000175757810 */ /* 0x000fe40007ffe0ff */
[----:B------:R-:W-:Y:S02]  /*3850*/  IADD3 R118, P2, R118, 0x1, RZ ;  /* 0x0000000176767810 */ /* 0x000fe40007f5e0ff */
[----:B------:R-:W-:-:S03]  /*3860*/  ISETP.GE.AND P1, PT, R117, c[0x0][0x16c], PT ;  /* 0x00005b0075007a0c */ /* 0x000fc60003f26270 */
[----:B------:R-:W-:-:S10]  /*3870*/  IMAD.X R119, RZ, RZ, R119, P2 ;  /* 0x000000ffff777224 */ /* 0x000fd400010e0677 */
[----:B------:R-:W-:Y:S01]  /*3880*/  @P1 CALL.REL.NOINC `(.L_x_6782) ;  /* 0x0000001000001944 */ /* 0x000fe20003c00000 */
[----:B------:R-:W-:Y:S05]  /*3890*/  BRA `(.L_x_6803) ;  /* 0xffffe12000007947 */ /* 0x000fea000383ffff */
.L_x_6782:
[----:B------:R-:W-:Y:S01]  /*38a0*/  BAR.SYNC.DEFER_BLOCKING 0x0 ;  /* 0x0000000000007b1d */ /* 0x000fe20000010000 */
[----:B------:R-:W-:Y:S01]  /*38b0*/  ISETP.NE.AND P4, PT, R38, RZ, PT ;  /* 0x000000ff2600720c */ /* 0x000fe20003f85270 */
[----:B------:R-:W-:Y:S01]  /*38c0*/  IMAD R85, R31, c[0x0][0x2e0], RZ ;  /* 0x0000b8001f557a24 */ /* 0x000fe200078e02ff */
[----:B------:R-:W-:Y:S01]  /*38d0*/  F2FP.PACK_AB R108, R109, R108 ;  /* 0x0000006c6d6c723e */ /* 0x000fe200000000ff */
[----:B------:R-:W-:Y:S01]  /*38e0*/  IMAD R83, R49, -0x100, R34 ;  /* 0xffffff0031537824 */ /* 0x000fe200078e0222 */
[----:B------:R-:W-:Y:S01]  /*38f0*/  F2FP.PACK_AB R110, R111, R110 ;  /* 0x0000006e6f6e723e */ /* 0x000fe200000000ff */
[----:B------:R-:W-:Y:S01]  /*3900*/  IMAD R85, R0, c[0x0][0x2e4], R85 ;  /* 0x0000b90000557a24 */ /* 0x000fe200078e0255 */
[----:B------:R-:W-:Y:S01]  /*3910*/  F2FP.PACK_AB R112, R113, R112 ;  /* 0x000000707170723e */ /* 0x000fe200000000ff */
[----:B------:R-:W-:Y:S01]  /*3920*/  BSSY B0, `(.L_x_6804) ;  /* 0x0000037000007945 */ /* 0x000fe20003800000 */
[----:B------:R-:W-:Y:S02]  /*3930*/  F2FP.PACK_AB R114, R115, R114 ;  /* 0x000000727372723e */ /* 0x000fe400000000ff */
[----:B------:R-:W-:-:S02]  /*3940*/  PRMT R2, R108, 0x7632, R2 ;  /* 0x000076326c027816 */ /* 0x000fc40000000002 */
[----:B------:R-:W-:Y:S02]  /*3950*/  PRMT R3, R110, 0x7632, R3 ;  /* 0x000076326e037816 */ /* 0x000fe40000000003 */
[----:B------:R-:W-:Y:S02]  /*3960*/  PRMT R4, R112, 0x7632, R4 ;  /* 0x0000763270047816 */ /* 0x000fe40000000004 */
[----:B------:R-:W-:Y:S02]  /*3970*/  PRMT R5, R114, 0x7632, R5 ;  /* 0x0000763272057816 */ /* 0x000fe40000000005 */
[----:B------:R-:W-:Y:S01]  /*3980*/  MOV R9, 0x2 ;  /* 0x0000000200097802 */ /* 0x000fe20000000f00 */
[----:B------:R-:W-:Y:S04]  /*3990*/  STS.U16 [R76], R108 ;  /* 0x0000006c4c007388 */ /* 0x000fe80000000400 */
[----:B------:R4:W-:Y:S04]  /*39a0*/  STS.U16 [R76+0x2], R2 ;  /* 0x000002024c007388 */ /* 0x0009e80000000400 */
[----:B------:R-:W-:Y:S04]  /*39b0*/  STS.U16 [R76+0x4], R110 ;  /* 0x0000046e4c007388 */ /* 0x000fe80000000400 */
[----:B------:R5:W-:Y:S01]  /*39c0*/  STS.U16 [R76+0x6], R3 ;  /* 0x000006034c007388 */ /* 0x000be20000000400 */
[----:B----4-:R-:W-:-:S03]  /*39d0*/  IMAD R2, R138, c[0x0][0x2d8], RZ ;  /* 0x0000b6008a027a24 */ /* 0x010fc600078e02ff */
[----:B------:R-:W-:Y:S01]  /*39e0*/  STS.U16 [R76+0x8], R112 ;  /* 0x000008704c007388 */ /* 0x000fe20000000400 */
[----:B------:R-:W-:Y:S01]  /*39f0*/  IMAD R81, R33, c[0x0][0x2dc], R2 ;  /* 0x0000b70021517a24 */ /* 0x000fe200078e0202 */
[----:B------:R-:W-:Y:S02]  /*3a00*/  IADD3 R2, P0, R18, R75, RZ ;  /* 0x0000004b12027210 */ /* 0x000fe40007f1e0ff */
[----:B------:R-:W-:Y:S02]  /*3a10*/  STS.U16 [R76+0xa], R4 ;  /* 0x00000a044c007388 */ /* 0x000fe40000000400 */
[----:B-----5:R-:W-:Y:S02]  /*3a20*/  LEA.HI.X.SX32 R3, R75, R19, 0x1, P0 ;  /* 0x000000134b037211 */ /* 0x020fe400000f0eff */
[----:B------:R-:W-:Y:S01]  /*3a30*/  STS.U16 [R76+0xc], R114 ;  /* 0x00000c724c007388 */ /* 0x000fe20000000400 */
[----:B------:R-:W-:-:S03]  /*3a40*/  SHF.R.S32.HI R75, RZ, 0x1f, R83 ;  /* 0x0000001fff4b7819 */ /* 0x000fc60000011453 */
[----:B------:R4:W-:Y:S01]  /*3a50*/  STS.U16 [R76+0xe], R5 ;  /* 0x00000e054c007388 */ /* 0x0009e20000000400 */
[----:B------:R-:W-:-:S06]  /*3a60*/  NOP ;  /* 0x0000000000007918 */ /* 0x000fcc0000000000 */
[----:B------:R-:W-:Y:S01]  /*3a70*/  LDS.U16 R11, [R68] ;  /* 0x00000000440b7984 */ /* 0x000fe20000000400 */
[----:B----4-:R-:W-:-:S03]  /*3a80*/  IMAD.WIDE.U32 R4, R33, c[0x0][0x2d8], RZ ;  /* 0x0000b60021047a25 */ /* 0x010fc600078e00ff */
[----:B------:R-:W-:Y:S04]  /*3a90*/  LDS.U16 R13, [R67+0x40] ;  /* 0x00004000430d7984 */ /* 0x000fe80000000400 */
[----:B------:R-:W-:Y:S01]  /*3aa0*/  LDS.U16 R15, [R66+0x80] ;  /* 0x00008000420f7984 */ /* 0x000fe20000000400 */
[----:B------:R-:W-:-:S03]  /*3ab0*/  IADD3 R5, R5, R81, RZ ;  /* 0x0000005105057210 */ /* 0x000fc60007ffe0ff */
[----:B------:R-:W-:Y:S02]  /*3ac0*/  LDS.U16 R17, [R72+0xc0] ;  /* 0x0000c00048117984 */ /* 0x000fe40000000400 */
[----:B------:R-:W-:Y:S02]  /*3ad0*/  IMAD.WIDE.U32 R6, R0, c[0x0][0x2e0], R4 ;  /* 0x0000b80000067a25 */ /* 0x000fe400078e0004 */
[----:B------:R-:W-:Y:S02]  /*3ae0*/  LDS.U16 R27, [R71+0x100] ;  /* 0x00010000471b7984 */ /* 0x000fe40000000400 */
[----:B------:R-:W-:Y:S01]  /*3af0*/  IMAD.WIDE R4, R18, R9, c[0x0][0x330] ;  /* 0x0000cc0012047625 */ /* 0x000fe200078e0209 */
[----:B------:R-:W-:Y:S01]  /*3b00*/  IADD3 R9, P6, R83, R6, RZ ;  /* 0x0000000653097210 */ /* 0x000fe20007fde0ff */
[----:B------:R-:W-:Y:S03]  /*3b10*/  LDS.U16 R29, [R70+0x140] ;  /* 0x00014000461d7984 */ /* 0x000fe60000000400 */
[----:B------:R-:W-:Y:S01]  /*3b20*/  IADD3.X R6, R75, R85, R7, P6, !PT ;  /* 0x000000554b067210 */ /* 0x000fe200037fe407 */
[----:B------:R-:W-:Y:S01]  /*3b30*/  LDS.U16 R77, [R69+0x180] ;  /* 0x00018000454d7984 */ /* 0x000fe20000000400 */
[----:B------:R-:W-:-:S03]  /*3b40*/  LEA R8, P6, R9, R4, 0x1 ;  /* 0x0000000409087211 */ /* 0x000fc600078c08ff */
[----:B------:R-:W-:Y:S01]  /*3b50*/  LDS.U16 R79, [R73+0x1c0] ;  /* 0x0001c000494f7984 */ /* 0x000fe20000000400 */
[----:B------:R-:W-:-:S03]  /*3b60*/  LEA.HI.X R9, R9, R5, R6, 0x1, P6 ;  /* 0x0000000509097211 */ /* 0x000fc600030f0c06 */
[----:B------:R-:W-:Y:S04]  /*3b70*/  @!P4 STS [0x210], R74 ;  /* 0x0002104aff00c388 */ /* 0x000fe80000000800 */
[----:B------:R-:W-:Y:S06]  /*3b80*/  BAR.SYNC.DEFER_BLOCKING 0x0 ;  /* 0x0000000000007b1d */ /* 0x000fec0000010000 */
[----:B------:R-:W4:Y:S02]  /*3b90*/  LDS R10, [0x210] ;  /* 0x00021000ff0a7984 */ /* 0x000f240000000800 */
[----:B----4-:R-:W-:-:S02]  /*3ba0*/  ISETP.GE.AND P5, PT, R18, R10, PT ;  /* 0x0000000a1200720c */ /* 0x010fc40003fa6270 */
        /* <DEDUP_REMOVED lines=14> */
.L_x_6805:
[----:B------:R-:W-:Y:S05]  /*3c90*/  BSYNC B0 ;  /* 0x0000000000007941 */ /* 0x000fea0003800000 */
.L_x_6804:
        /* <DEDUP_REMOVED lines=8> */
[----:B------:R-:W-:Y:S01]  /*3d20*/  F2FP.PACK_AB R5, R105, R94 ;  /* 0x0000005e6905723e */ /* 0x000fe200000000ff */
[----:B------:R-:W-:Y:S01]  /*3d30*/  FADD.FTZ R92, R92, R37 ;  /* 0x000000255c5c7221 */ /* 0x000fe20000010000 */
[C---:B----4-:R-:W-:Y:S01]  /*3d40*/  PRMT R7, R4.reuse, 0x7610, R7 ;  /* 0x0000761004077816 */ /* 0x050fe20000000007 */
[----:B------:R-:W-:Y:S01]  /*3d50*/  @!P0 STG.E.U16 [R8.64+-0xc0], R29 ;  /* 0xffff401d08008986 */ /* 0x000fe2000c101504 */
[----:B------:R-:W-:Y:S01]  /*3d60*/  PRMT R10, R4, 0x7632, R10 ;  /* 0x00007632040a7816 */ /* 0x000fe2000000000a */
[----:B------:R-:W-:Y:S01]  /*3d70*/  FADD.FTZ R103, R92, R103 ;  /* 0x000000675c677221 */ /* 0x000fe20000010000 */
[----:B------:R-:W-:Y:S01]  /*3d80*/  F2FP.PACK_AB R4, R107, R96 ;  /* 0x000000606b04723e */ /* 0x000fe200000000ff */
[----:B------:R-:W-:Y:S01]  /*3d90*/  @!P6 STG.E.U16 [R8.64+-0x80], R77 ;  /* 0xffff804d0800e986 */ /* 0x000fe2000c101504 */
[----:B------:R-:W-:Y:S01]  /*3da0*/  F2FP.PACK_AB R6, R101, R86 ;  /* 0x000000566506723e */ /* 0x000fe200000000ff */
[----:B------:R-:W-:Y:S01]  /*3db0*/  FADD.FTZ R94, R103, R94 ;  /* 0x0000005e675e7221 */ /* 0x000fe20000010000 */
[----:B------:R-:W-:Y:S01]  /*3dc0*/  PRMT R12, R5, 0x7632, R12 ;  /* 0x00007632050c7816 */ /* 0x000fe2000000000c */
[----:B------:R-:W-:Y:S01]  /*3dd0*/  @!P5 STG.E.U16 [R8.64+-0x1c0], R13 ;  /* 0xfffe400d0800d986 */ /* 0x000fe2000c101504 */
[----:B------:R-:W-:Y:S01]  /*3de0*/  PRMT R14, R4, 0x7632, R14 ;  /* 0x00007632040e7816 */ /* 0x000fe2000000000e */
[----:B------:R-:W-:-:S02]  /*3df0*/  FADD.FTZ R105, R94, R105 ;  /* 0x000000695e697221 */ /* 0x000fc40000010000 */
[----:B------:R4:W-:Y:S02]  /*3e00*/  @!P3 STG.E.U16 [R8.64+-0x40], R79 ;  /* 0xffffc04f0800b986 */ /* 0x0009e4000c101504 */
[----:B------:R-:W-:Y:S02]  /*3e10*/  FADD.FTZ R96, R105, R96 ;  /* 0x0000006069607221 */ /* 0x000fe40000010000 */
[----:B------:R-:W-:Y:S02]  /*3e20*/  BAR.SYNC.DEFER_BLOCKING 0x0 ;  /* 0x0000000000007b1d */ /* 0x000fe40000010000 */
[----:B------:R-:W-:-:S04]  /*3e30*/  FADD.FTZ R107, R96, R107 ;  /* 0x0000006b606b7221 */ /* 0x000fc80000010000 */
[----:B------:R-:W-:Y:S01]  /*3e40*/  FADD.FTZ R86, R107, R86 ;  /* 0x000000566b567221 */ /* 0x000fe20000010000 */
[----:B----4-:R-:W-:-:S03]  /*3e50*/  PRMT R8, R6, 0x7632, R8 ;  /* 0x0000763206087816 */ /* 0x010fc60000000008 */
        /* <DEDUP_REMOVED lines=8> */
[----:B----4-:R-:W-:-:S03]  /*3ee0*/  IMAD.WIDE.U32 R4, R33, c[0x0][0x2f8], RZ ;  /* 0x0000be0021047a25 */ /* 0x010fc600078e00ff */
[----:B------:R-:W-:Y:S01]  /*3ef0*/  STS.U16 [R76+0xe], R8 ;  /* 0x00000e084c007388 */ /* 0x000fe20000000400 */
[----:B------:R-:W-:-:S06]  /*3f00*/  NOP ;  /* 0x0000000000007918 */ /* 0x000fcc0000000000 */
[----:B------:R-:W-:Y:S01]  /*3f10*/  LDS.U16 R9, [R68] ;  /* 0x0000000044097984 */ /* 0x000fe20000000400 */
[----:B-----5:R-:W-:-:S03]  /*3f20*/  IMAD R6, R138, c[0x0][0x2f8], RZ ;  /* 0x0000be008a067a24 */ /* 0x020fc600078e02ff */
        /* <DEDUP_REMOVED lines=9> */
[----:B------:R-:W-:Y:S04]  /*3fc0*/  @!P4 STS [0x210], R74 ;  /* 0x0002104aff00c388 */ /* 0x000fe80000000800 */
[----:B------:R-:W-:Y:S06]  /*3fd0*/  BAR.SYNC.DEFER_BLOCKING 0x0 ;  /* 0x0000000000007b1d */ /* 0x000fec0000010000 */
[----:B------:R-:W4:Y:S02]  /*3fe0*/  LDS R8, [0x210] ;  /* 0x00021000ff087984 */ /* 0x000f240000000800 */
[----:B----4-:R-:W-:-:S13]  /*3ff0*/  ISETP.GE.AND P0, PT, R18, R8, PT ;  /* 0x000000081200720c */ /* 0x010fda0003f06270 */
        /* <DEDUP_REMOVED lines=10> */
.L_x_6807:
[----:B------:R-:W-:Y:S05]  /*40a0*/  BSYNC B0 ;  /* 0x0000000000007941 */ /* 0x000fea0003800000 */
.L_x_6806:
[----:B------:R-:W-:Y:S01]  /*40b0*/  MOV R2, R4 ;  /* 0x0000000400027202 */ /* 0x000fe20000000f00 */
[----:B------:R-:W-:Y:S01]  /*40c0*/  IMAD.MOV.U32 R3, RZ, RZ, R17 ;  /* 0x000000ffff037224 */ /* 0x000fe200078e0011 */
[----:B------:R-:W-:Y:S01]  /*40d0*/  IADD3 R4, P0, R64, -0x1c0, RZ ;  /* 0xfffffe4040047810 */ /* 0x000fe20007f1e0ff */
[----:B------:R-:W-:Y:S01]  /*40e0*/  IMAD R5, R31, c[0x0][0x300], RZ ;  /* 0x0000c0001f057a24 */ /* 0x000fe200078e02ff */
[-C--:B------:R-:W-:Y:S01]  /*40f0*/  ISETP.GE.AND P5, PT, R62, R8.reuse, PT ;  /* 0x000000083e00720c */ /* 0x080fe20003fa6270 */
[----:B------:R-:W-:Y:S01]  /*4100*/  IMAD.WIDE.U32 R2, R0, c[0x0][0x300], R2 ;  /* 0x0000c00000027a25 */ /* 0x000fe200078e0002 */
[----:B------:R-:W-:Y:S02]  /*4110*/  IADD3 R4, P1, R4, c[0x0][0x340], RZ ;  /* 0x0000d00004047a10 */ /* 0x000fe40007f3e0ff */
[----:B------:R-:W-:Y:S01]  /*4120*/  ISETP.GE.AND P6, PT, R63, R8, PT ;  /* 0x000000083f00720c */ /* 0x000fe20003fc6270 */
[----:B----4-:R-:W-:Y:S01]  /*4130*/  IMAD R7, R0, c[0x0][0x304], R5 ;  /* 0x0000c10000077a24 */ /* 0x010fe200078e0205 */
[----:B------:R-:W-:-:S02]  /*4140*/  IADD3.X R5, R65, -0x1, RZ, P0, !PT ;  /* 0xffffffff41057810 */ /* 0x000fc400007fe4ff */
[----:B------:R-:W-:Y:S02]  /*4150*/  IADD3 R6, P0, R83, R2, RZ ;  /* 0x0000000253067210 */ /* 0x000fe40007f1e0ff */
[----:B------:R-:W-:Y:S02]  /*4160*/  IADD3.X R5, R5, c[0x0][0x344], RZ, P1, !PT ;  /* 0x0000d10005057a10 */ /* 0x000fe40000ffe4ff */
        /* <DEDUP_REMOVED lines=8> */
[----:B------:R-:W-:Y:S01]  /*41f0*/  ISETP.GE.AND P3, PT, R60, R8, PT ;  /* 0x000000083c00720c */ /* 0x000fe20003f66270 */
[----:B------:R4:W-:Y:S01]  /*4200*/  @!P6 STG.E.U16 [R2.64+0x180], R73 ;  /* 0x000180490200e986 */ /* 0x0009e2000c101504 */
[----:B------:R-:W-:-:S03]  /*4210*/  IADD3 R49, R49, 0x1, RZ ;  /* 0x0000000131317810 */ /* 0x000fc60007ffe0ff */
[----:B------:R4:W-:Y:S01]  /*4220*/  @!P4 STG.E.U16 [R2.64+0x100], R15 ;  /* 0x0001000f0200c986 */ /* 0x0009e2000c101504 */
[----:B------:R-:W-:-:S03]  /*4230*/  ISETP.GT.AND P4, PT, R144, 0x1, PT ;  /* 0x000000019000780c */ /* 0x000fc60003f84270 */
[----:B------:R4:W-:Y:S01]  /*4240*/  @!P0 STG.E.U16 [R2.64], R67 ;  /* 0x0000004302008986 */ /* 0x0009e2000c101504 */
        /* <DEDUP_REMOVED lines=11> */
[----:B------:R-:W-:Y:S01]  /*4300*/  @!P4 CALL.REL.NOINC `(.L_x_6780) ;  /* 0x000000100000c944 */ /* 0x000fe20003c00000 */
[----:B------:R-:W-:Y:S05]  /*4310*/  BRA `(.L_x_6808) ;  /* 0xffffc5d000007947 */ /* 0x000fea000383ffff */
.L_x_6780:
[----:B------:R-:W-:Y:S02]  /*4320*/  ISETP.NE.U32.AND P0, PT, RZ, c[0x0][0x328], PT ;  /* 0x0000ca00ff007a0c */ /* 0x000fe40003f05070 */
[----:B------:R-:W-:Y:S02]  /*4330*/  ISETP.NE.U32.AND P2, PT, RZ, c[0x0][0x348], PT ;  /* 0x0000d200ff007a0c */ /* 0x000fe40003f45070 */
[----:B------:R-:W-:Y:S02]  /*4340*/  ISETP.NE.AND.EX P1, PT, RZ, c[0x0][0x32c], PT, P0 ;  /* 0x0000cb00ff007a0c */ /* 0x000fe40003f25300 */
[----:B------:R-:W-:-:S11]  /*4350*/  ISETP.NE.AND.EX P0, PT, RZ, c[0x0][0x34c], PT, P2 ;  /* 0x0000d300ff007a0c */ /* 0x000fd60003f05320 */
[----:B------:R-:W-:Y:S05]  /*4360*/  @!P1 BRA `(.L_x_6809) ;  /* 0x0000014000009947 */ /* 0x000fea0003800000 */
[----:B----4-:R-:W4:Y:S01]  /*4370*/  SHFL.DOWN P1, R3, R36, 0x1, 0x1f ;  /* 0x08201f0024037f89 */ /* 0x010f220000020000 */
[----:B------:R-:W-:Y:S03]  /*4380*/  BSSY B0, `(.L_x_6809) ;  /* 0x0000012000007945 */ /* 0x000fe60003800000 */
[----:B------:R-:W0:Y:S01]  /*4390*/  S2R R6, SR_LANEID ;  /* 0x0000000000067919 */ /* 0x000e220000000000 */
[----:B----4-:R-:W-:Y:S01]  /*43a0*/  @P1 FADD R3, R3, R36 ;  /* 0x0000002403031221 */ /* 0x010fe20000000000 */
[----:B0-----:R-:W-:-:S04]  /*43b0*/  ISETP.NE.AND P2, PT, R6, RZ, PT ;  /* 0x000000ff0600720c */ /* 0x001fc80003f45270 */
[----:B------:R-:W0:Y:S04]  /*43c0*/  SHFL.DOWN P1, R2, R3, 0x2, 0x1f ;  /* 0x08401f0003027f89 */ /* 0x000e280000020000 */
[----:B------:R-:W4:Y:S01]  /*43d0*/  S2R R6, SR_TID.X ;  /* 0x0000000000067919 */ /* 0x000f220000002100 */
        /* <DEDUP_REMOVED lines=11> */
[----:B0-----:R0:W-:Y:S02]  /*4490*/  RED.E.ADD.F32.FTZ.RN.STRONG.GPU [R22.64], R7 ;  /* 0x000000071600798e */ /* 0x0011e4000c10e784 */
.L_x_6810:
[----:B0-----:R-:W-:Y:S05]  /*44a0*/  BSYNC B0 ;  /* 0x0000000000007941 */ /* 0x001fea0003800000 */
.L_x_6809:
[----:B------:R-:W-:Y:S01]  /*44b0*/  BSSY B0, `(.L_x_6811) ;  /* 0x0000018000007945 */ /* 0x000fe20003800000 */
[----:B------:R-:W-:Y:S05]  /*44c0*/  @!P0 BRA `(.L_x_6812) ;  /* 0x0000015000008947 */ /* 0x000fea0003800000 */
[----:B------:R-:W-:Y:S06]  /*44d0*/  BAR.SYNC.DEFER_BLOCKING 0x0 ;  /* 0x0000000000007b1d */ /* 0x000fec0000010000 */
[----:B----4-:R-:W4:Y:S04]  /*44e0*/  SHFL.DOWN P0, R2, R37, 0x1, 0x1f ;  /* 0x08201f0025027f89 */ /* 0x010f280000000000 */
[----:B------:R-:W0:Y:S04]  /*44f0*/  S2R R7, SR_LANEID ;  /* 0x0000000000077919 */ /* 0x000e280000000000 */
[----:B------:R-:W1:Y:S01]  /*4500*/  S2R R15, SR_TID.X ;  /* 0x00000000000f7919 */ /* 0x000e620000002100 */
[----:B----4-:R-:W-:Y:S01]  /*4510*/  @P0 FADD R2, R2, R37 ;  /* 0x0000002502020221 */ /* 0x010fe20000000000 */
        /* <DEDUP_REMOVED lines=13> */
[----:B0-----:R0:W-:Y:S01]  /*45f0*/  RED.E.ADD.F32.FTZ.RN.STRONG.GPU [R20.64], R6 ;  /* 0x000000061400798e */ /* 0x0011e2000c10e784 */
[----:B------:R-:W-:Y:S01]  /*4600*/  HFMA2.MMA R15, -RZ, RZ, 0, 0 ;  /* 0x00000000ff0f7435 */ /* 0x000fe200000001ff */
[----:B------:R-:W-:Y:S05]  /*4610*/  BRA `(.L_x_6813) ;  /* 0x0000001000007947 */ /* 0x000fea0003800000 */
.L_x_6812:
[----:B----4-:R-:W4:Y:S02]  /*4620*/  S2R R15, SR_TID.X ;  /* 0x00000000000f7919 */ /* 0x010f240000002100 */
.L_x_6813:
[----:B0-----:R-:W-:Y:S05]  /*4630*/  BSYNC B0 ;  /* 0x0000000000007941 */ /* 0x001fea0003800000 */
.L_x_6811:
[----:B----4-:R-:W-:-:S13]  /*4640*/  ISETP.GE.AND P0, PT, R15, c[0x0][0x16c], PT ;  /* 0x00005b000f007a0c */ /* 0x010fda0003f06270 */
[----:B------:R-:W-:Y:S05]  /*4650*/  @P0 EXIT ;  /* 0x000000000000094d */ /* 0x000fea0003800000 */
[C---:B------:R-:W-:Y:S02]  /*4660*/  IMAD R5, R31.reuse, c[0x0][0x2a8], RZ ;  /* 0x0000aa001f057a24 */ /* 0x040fe400078e02ff */
[----:B------:R-:W-:Y:S02]  /*4670*/  IMAD R31, R31, c[0x0][0x288], RZ ;  /* 0x0000a2001f1f7a24 */ /* 0x000fe400078e02ff */
[----:B------:R-:W-:-:S04]  /*4680*/  IMAD.WIDE.U32 R2, R0, c[0x0][0x2a8], RZ ;  /* 0x0000aa0000027a25 */ /* 0x000fc800078e00ff */
[C---:B------:R-:W-:Y:S02]  /*4690*/  IMAD R23, R0.reuse, c[0x0][0x2ac], R5 ;  /* 0x0000ab0000177a24 */ /* 0x040fe400078e0205 */
[C---:B------:R-:W-:Y:S02]  /*46a0*/  IMAD R21, R0.reuse, c[0x0][0x28c], R31 ;  /* 0x0000a30000157a24 */ /* 0x040fe400078e021f */
[----:B------:R-:W-:Y:S01]  /*46b0*/  IMAD.WIDE.U32 R4, R0, c[0x0][0x288], RZ ;  /* 0x0000a20000047a25 */ /* 0x000fe200078e00ff */
[----:B------:R-:W-:-:S03]  /*46c0*/  IADD3 R23, R3, R23, RZ ;  /* 0x0000001703177210 */ /* 0x000fc60007ffe0ff */
[----:B------:R-:W-:Y:S02]  /*46d0*/  IMAD.IADD R21, R5, 0x1, R21 ;  /* 0x0000000105157824 */ /* 0x000fe400078e0215 */
.L_x_6814:
[----:B0-----:R-:W0:Y:S01]  /*46e0*/  LDS R17, [R15.X4+0x18f8] ;  /* 0x0018f8000f117984 */ /* 0x001e220000004800 */
[----:B------:R-:W-:Y:S01]  /*46f0*/  SHF.R.S32.HI R0, RZ, 0x1f, R15 ;  /* 0x0000001fff007819 */ /* 0x000fe2000001140f */
[----:B------:R-:W-:Y:S01]  /*4700*/  IMAD.MOV.U32 R8, RZ, RZ, R2 ;  /* 0x000000ffff087224 */ /* 0x000fe200078e0002 */
[----:B------:R-:W-:Y:S01]  /*4710*/  MOV R9, R23 ;  /* 0x0000001700097202 */ /* 0x000fe20000000f00 */
[----:B------:R4:W1:Y:S01]  /*4720*/  LDS R19, [R15.X4+0x1cf8] ;  /* 0x001cf8000f137984 */ /* 0x0008620000004800 */
        /* <DEDUP_REMOVED lines=12> */
[----:B----4-:R-:W-:Y:S02]  /*47f0*/  IADD3 R15, R15, c[0x0][0x0], RZ ;  /* 0x000000000f0f7a10 */ /* 0x010fe40007ffe0ff */
[----:B------:R-:W-:Y:S02]  /*4800*/  LEA.HI.X R9, R6, c[0x0][0x314], R9, 0x2, P0 ;  /* 0x0000c50006097a11 */ /* 0x000fe400000f1409 */
[----:B------:R-:W-:-:S02]  /*4810*/  ISETP.GE.AND P0, PT, R15, c[0x0][0x16c], PT ;  /* 0x00005b000f007a0c */ /* 0x000fc40003f06270 */
[----:B------:R-:W-:-:S04]  /*4820*/  IADD3 R7, R11, R13, RZ ;  /* 0x0000000d0b077210 */ /* 0x000fc80007ffe0ff */
[----:B------:R-:W-:Y:S01]  /*4830*/  LEA.HI.X R13, R10, c[0x0][0x31c], R7, 0x2, P1 ;  /* 0x0000c7000a0d7a11 */ /* 0x000fe200008f1407 */
[----:B0-----:R0:W-:Y:S04]  /*4840*/  RED.E.ADD.F32.FTZ.RN.STRONG.GPU [R8.64], R17 ;  /* 0x000000110800798e */ /* 0x0011e8000c10e784 */
[----:B-1----:R0:W-:Y:S02]  /*4850*/  RED.E.ADD.F32.FTZ.RN.STRONG.GPU [R12.64], R19 ;  /* 0x000000130c00798e */ /* 0x0021e4000c10e784 */
[----:B------:R-:W-:Y:S05]  /*4860*/  @!P0 BRA `(.L_x_6814) ;  /* 0xfffffe7000008947 */ /* 0x000fea000383ffff */
[----:B------:R-:W-:Y:S05]  /*4870*/  EXIT ;  /* 0x000000000000794d */ /* 0x000fea0003800000 */
.L_x_6815:
        /* <DEDUP_REMOVED lines=16> */
.L_x_9104:


//--------------------- .text._Z25selective_scan_bwd_kernelI32Selective_Scan_bwd_kernel_traitsILi32ELi8ELb0ELb0ELb1ELb0ELb1EN3c104HalfEfEEv12SSMParamsBwd --------------------------
	.section	.text._Z25selective_scan_bwd_kernelI32Selective_Scan_bwd_kernel_traitsILi32ELi8ELb0ELb0ELb1ELb0ELb1EN3c104HalfEfEEv12SSMParamsBwd,"ax",@progbits
	.sectioninfo	@"SHI_REGISTERS=183"
	.align	128
        .global         _Z25selective_scan_bwd_kernelI32Selective_Scan_bwd_kernel_traitsILi32ELi8ELb0ELb0ELb1ELb0ELb1EN3c104HalfEfEEv12SSMParamsBwd
        .type           _Z25selective_scan_bwd_kernelI32Selective_Scan_bwd_kernel_traitsILi32ELi8ELb0ELb0ELb1ELb0ELb1EN3c104HalfEfEEv12SSMParamsBwd,@function
        .size           _Z25selective_scan_bwd_kernelI32Selective_Scan_bwd_kernel_traitsILi32ELi8ELb0ELb0ELb1ELb0ELb1EN3c104HalfEfEEv12SSMParamsBwd,(.L_x_9105 - _Z25selective_scan_bwd_kernelI32Selective_Scan_bwd_kernel_traitsILi32ELi8ELb0ELb0ELb1ELb0ELb1EN3c104HalfEfEEv12SSMParamsBwd)
        .other          _Z25selective_scan_bwd_kernelI32Selective_Scan_bwd_kernel_traitsILi32ELi8ELb0ELb0ELb1ELb0ELb1EN3c104HalfEfEEv12SSMParamsBwd,@"STO_CUDA_ENTRY STV_DEFAULT"
_Z25selective_scan_bwd_kernelI32Selective_Scan_bwd_kernel_traitsILi32ELi8ELb0ELb0ELb1ELb0ELb1EN3c104HalfEfEEv12SSMParamsBwd:
.text._Z25selective_scan_bwd_kernelI32Selective_Scan_bwd_kernel_traitsILi32ELi8ELb0ELb0ELb1ELb0ELb1EN3c104HalfEfEEv12SSMParamsBwd:
        /* <DEDUP_REMOVED lines=24> */
[----:B------:R-:W-:Y:S01]  /*0180*/  MOV R12, c[0x0][0x174] ;  /* 0x00005d00000c7a02 */ /* 0x000fe20000000f00 */
[----:B------:R-:W-:Y:S01]  /*0190*/  HFMA2.MMA R39, -RZ, RZ, 0, 0 ;  /* 0x00000000ff277435 */ /* 0x000fe200000001ff */
[----:B------:R-:W-:-:S02]  /*01a0*/  MOV R40, RZ ;  /* 0x000000ff00287202 */ /* 0x000fc40000000f00 */
[----:B0-----:R-:W-:Y:S01]  /*01b0*/  IABS R2, R0 ;  /* 0x0000000000027213 */ /* 0x001fe20000000000 */
[----:B-1----:R-:W-:Y:S01]  /*01c0*/  HFMA2.MMA R6, -RZ, RZ, 0, 0 ;  /* 0x00000000ff067435 */ /* 0x002fe200000001ff */
[----:B------:R-:W-:Y:S01]  /*01d0*/  ISETP.GE.AND P3, PT, R12, 0x1, PT ;  /* 0x000000010c00780c */ /* 0x000fe20003f66270 */
        /* <DEDUP_REMOVED lines=17> */
[----:B------:R-:W-:Y:S01]  /*02f0*/  IMAD.WIDE.U32 R2, R0, c[0x0][0x1d8], R2 ;  /* 0x0000760000027a25 */ /* 0x000fe200078e0002 */
[----:B------:R-:W-:-:S03]  /*0300*/  IADD3 R5, R5, R9, RZ ;  /* 0x0000000905057210 */ /* 0x000fc60007ffe0ff */
[----:B------:R-:W-:Y:S01]  /*0310*/  @!P1 IMAD.IADD R8, R8, 0x1, -R11 ;  /* 0x0000000108089824 */ /* 0x000fe200078e0a0b */
[----:B------:R-:W-:Y:S01]  /*0320*/  @!P1 IADD3 R38, R38, 0x1, RZ ;  /* 0x0000000126269810 */ /* 0x000fe20007ffe0ff */
[C---:B------:R-:W-:Y:S01]  /*0330*/  IMAD R9, R37.reuse, c[0x0][0x27c], R10 ;  /* 0x00009f0025097a24 */ /* 0x040fe200078e020a */
[----:B------:R-:W-:Y:S01]  /*0340*/  ISETP.NE.AND P1, PT, RZ, c[0x0][0x178], PT ;  /* 0x00005e00ff007a0c */ /* 0x000fe20003f25270 */
[----:B------:R-:W-:Y:S01]  /*0350*/  IMAD R10, R144, c[0x0][0x1b0], RZ ;  /* 0x00006c00900a7a24 */ /* 0x000fe200078e02ff */
[----:B------:R-:W-:Y:S01]  /*0360*/  ISETP.GE.U32.AND P0, PT, R8, R11, PT ;  /* 0x0000000b0800720c */ /* 0x000fe20003f06070 */
[----:B------:R-:W-:Y:S01]  /*0370*/  IMAD.WIDE.U32 R6, R37, c[0x0][0x278], RZ ;  /* 0x00009e0025067a25 */ /* 0x000fe200078e00ff */
[----:B------:R-:W-:-:S03]  /*0380*/  LEA R11, R12, 0xffffff00, 0x8 ;  /* 0xffffff000c0b7811 */ /* 0x000fc600078e40ff */
[----:B------:R-:W-:Y:S01]  /*0390*/  IMAD R17, R37, c[0x0][0x1b4], R10 ;  /* 0x00006d0025117a24 */ /* 0x000fe200078e020a */
[----:B------:R-:W-:Y:S01]  /*03a0*/  SHF.R.S32.HI R13, RZ, 0x1f, R11 ;  /* 0x0000001fff0d7819 */ /* 0x000fe2000001140b */
[----:B------:R-:W-:Y:S01]  /*03b0*/  IMAD R10, R0, c[0x0][0x1dc], R15 ;  /* 0x00007700000a7a24 */ /* 0x000fe200078e020f */
[----:B------:R-:W-:Y:S01]  /*03c0*/  IADD3 R45, P4, R11, R2, RZ ;  /* 0x000000020b2d7210 */ /* 0x000fe20007f9e0ff */
[----:B------:R-:W-:Y:S01]  /*03d0*/  IMAD R15, R35, c[0x0][0x1e8], RZ ;  /* 0x00007a00230f7a24 */ /* 0x000fe200078e02ff */
[----:B------:R-:W-:Y:S01]  /*03e0*/  IADD3 R7, R7, R9, RZ ;  /* 0x0000000907077210 */ /* 0x000fe20007ffe0ff */
[----:B------:R-:W-:Y:S01]  /*03f0*/  IMAD.WIDE.U32 R8, R37, c[0x0][0x1b0], RZ ;  /* 0x00006c0025087a25 */ /* 0x000fe200078e00ff */
[----:B------:R-:W-:Y:S02]  /*0400*/  IADD3.X R10, R13, R3, R10, P4, !PT ;  /* 0x000000030d0a7210 */ /* 0x000fe400027fe40a */
[----:B------:R-:W-:Y:S01]  /*0410*/  @P0 IADD3 R38, R38, 0x1, RZ ;  /* 0x0000000126260810 */ /* 0x000fe20007ffe0ff */
[----:B------:R-:W-:-:S03]  /*0420*/  IMAD.WIDE.U32 R2, R0, c[0x0][0x1e8], R4 ;  /* 0x00007a0000027a25 */ /* 0x000fc600078e0004 */
[----:B------:R-:W-:Y:S01]  /*0430*/  @!P2 IADD3 R38, -R38, RZ, RZ ;  /* 0x000000ff2626a210 */ /* 0x000fe20007ffe1ff */
[----:B------:R-:W-:Y:S01]  /*0440*/  IMAD.IADD R9, R9, 0x1, R17 ;  /* 0x0000000109097824 */ /* 0x000fe200078e0211 */
[----:B------:R-:W-:Y:S01]  /*0450*/  IADD3 R44, P0, R11, R2, RZ ;  /* 0x000000020b2c7210 */ /* 0x000fe20007f1e0ff */
[----:B------:R-:W-:Y:S01]  /*0460*/  IMAD R17, R35, c[0x0][0x280], RZ ;  /* 0x0000a00023117a24 */ /* 0x000fe200078e02ff */
[----:B------:R-:W-:Y:S01]  /*0470*/  @!P1 LOP3.LUT R38, RZ, c[0x0][0x178], RZ, 0x33, !PT ;  /* 0x00005e00ff269a12 */ /* 0x000fe200078e33ff */
[C---:B------:R-:W-:Y:S01]  /*0480*/  IMAD.WIDE.U32 R4, R0.reuse, c[0x0][0x280], R6 ;  /* 0x0000a00000047a25 */ /* 0x040fe200078e0006 */
[----:B------:R-:W-:Y:S02]  /*0490*/  LEA R43, P1, R45, c[0x0][0x240], 0x1 ;  /* 0x000090002d2b7a11 */ /* 0x000fe400078208ff */
[----:B------:R-:W-:Y:S01]  /*04a0*/  SHF.R.S32.HI R146, RZ, 0x1f, R38 ;  /* 0x0000001fff927819 */ /* 0x000fe20000011426 */
[C---:B------:R-:W-:Y:S01]  /*04b0*/  IMAD R15, R0.reuse, c[0x0][0x1ec], R15 ;  /* 0x00007b00000f7a24 */ /* 0x040fe200078e020f */
[----:B------:R-:W-:Y:S01]  /*04c0*/  IADD3 R49, P2, R11, R4, RZ ;  /* 0x000000040b317210 */ /* 0x000fe20007f5e0ff */
[----:B------:R-:W-:Y:S01]  /*04d0*/  IMAD R17, R0, c[0x0][0x284], R17 ;  /* 0x0000a10000117a24 */ /* 0x000fe200078e0211 */
[----:B------:R-:W-:Y:S01]  /*04e0*/  LEA.HI.X R45, R45, c[0x0][0x244], R10, 0x1, P1 ;  /* 0x000091002d2d7a11 */ /* 0x000fe200008f0c0a */
[----:B------:R-:W-:Y:S01]  /*04f0*/  IMAD.WIDE.U32 R8, R38, c[0x0][0x1c8], R8 ;  /* 0x0000720026087a25 */ /* 0x000fe200078e0008 */
[----:B------:R-:W-:Y:S01]  /*0500*/  IADD3.X R3, R13, R3, R15, P0, !PT ;  /* 0x000000030d037210 */ /* 0x000fe200007fe40f */
[----:B------:R-:W-:Y:S01]  /*0510*/  HFMA2.MMA R10, -RZ, RZ, 0, 0 ;  /* 0x00000000ff0a7435 */ /* 0x000fe200000001ff */
[----:B------:R-:W-:-:S02]  /*0520*/  ISETP.NE.U32.AND P0, PT, RZ, c[0x0][0x260], PT ;  /* 0x00009800ff007a0c */ /* 0x000fc40003f05070 */
[----:B------:R-:W-:Y:S01]  /*0530*/  IADD3.X R4, R13, R5, R17, P2, !PT ;  /* 0x000000050d047210 */ /* 0x000fe200017fe411 */
[----:B------:R-:W-:Y:S01]  /*0540*/  IMAD R5, R146, c[0x0][0x1c8], RZ ;  /* 0x0000720092057a24 */ /* 0x000fe200078e02ff */
[----:B------:R-:W-:Y:S02]  /*0550*/  LEA R42, P2, R44, c[0x0][0x248], 0x1 ;  /* 0x000092002c2a7a11 */ /* 0x000fe400078408ff */
[----:B------:R-:W-:Y:S01]  /*0560*/  ISETP.NE.AND.EX P0, PT, RZ, c[0x0][0x264], PT, P0 ;  /* 0x00009900ff007a0c */ /* 0x000fe20003f05300 */
[----:B------:R-:W-:Y:S01]  /*0570*/  IMAD R5, R38, c[0x0][0x1cc], R5 ;  /* 0x0000730026057a24 */ /* 0x000fe200078e0205 */
[----:B------:R-:W-:Y:S02]  /*0580*/  ISETP.NE.U32.AND P1, PT, RZ, c[0x0][0x328], PT ;  /* 0x0000ca00ff007a0c */ /* 0x000fe40003f25070 */
[----:B------:R-:W-:Y:S02]  /*0590*/  LEA.HI.X R44, R44, c[0x0][0x24c], R3, 0x1, P2 ;  /* 0x000093002c2c7a11 */ /* 0x000fe400010f0c03 */
[----:B------:R-:W-:-:S02]  /*05a0*/  ISETP.NE.AND.EX P1, PT, RZ, c[0x0][0x32c], PT, P1 ;  /* 0x0000cb00ff007a0c */ /* 0x000fc40003f25310 */
[----:B------:R-:W-:Y:S02]  /*05b0*/  ISETP.NE.U32.AND P2, PT, RZ, c[0x0][0x348], PT ;  /* 0x0000d200ff007a0c */ /* 0x000fe40003f45070 */
[----:B------:R-:W-:Y:S02]  /*05c0*/  LEA R47, P4, R49, c[0x0][0x308], 0x1 ;  /* 0x0000c200312f7a11 */ /* 0x000fe400078808ff */
[----:B------:R-:W-:Y:S01]  /*05d0*/  ISETP.NE.AND.EX P2, PT, RZ, c[0x0][0x34c], PT, P2 ;  /* 0x0000d300ff007a0c */ /* 0x000fe20003f45320 */
[----:B------:R-:W-:Y:S01]  /*05e0*/  @P0 IMAD R2, R37, c[0x0][0x164], R0 ;  /* 0x0000590025020a24 */ /* 0x000fe200078e0200 */
[----:B------:R-:W-:Y:S02]  /*05f0*/  IADD3 R11, P5, R11, R8, RZ ;  /* 0x000000080b0b7210 */ /* 0x000fe40007fbe0ff */
[----:B------:R-:W-:Y:S01]  /*0600*/  IADD3 R48, R9, R5, RZ ;  /* 0x0000000509307210 */ /* 0x000fe20007ffe0ff */
[----:B------:R-:W-:Y:S01]  /*0610*/  @P0 IMAD R2, R2, c[0x0][0x174], RZ ;  /* 0x00005d0002020a24 */ /* 0x000fe200078e02ff */
[----:B------:R-:W-:Y:S01]  /*0620*/  LEA.HI.X R49, R49, c[0x0][0x30c], R4, 0x1, P4 ;  /* 0x0000c30031317a11 */ /* 0x000fe200020f0c04 */
[----:B------:R-:W-:Y:S01]  /*0630*/  CS2R R8, SRZ ;  /* 0x0000000000087805 */ /* 0x000fe2000001ff00 */
[----:B------:R-:W-:Y:S01]  /*0640*/  @P1 LEA R10, P4, R0, c[0x0][0x328], 0x2 ;  /* 0x0000ca00000a1a11 */ /* 0x000fe200078810ff */
[----:B------:R-:W-:Y:S01]  /*0650*/  IMAD.X R48, R13, 0x1, R48, P5 ;  /* 0x000000010d307824 */ /* 0x000fe200028e0630 */
[----:B------:R-:W-:Y:S01]  /*0660*/  MOV R3, RZ ;  /* 0x000000ff00037202 */ /* 0x000fe20000000f00 */
        /* <DEDUP_REMOVED lines=16> */
[----:B0-----:R-:W-:-:S02]  /*0770*/  SHF.L.U32 R52, R41, 0x3, RZ ;  /* 0x0000000329347819 */ /* 0x001fc400000006ff */
[C---:B------:R-:W-:Y:S02]  /*0780*/  IADD3 R2, R41.reuse, 0x20, RZ ;  /* 0x0000002029027810 */ /* 0x040fe40007ffe0ff */
        /* <DEDUP_REMOVED lines=25> */
.L_x_6848:
[----:B------:R-:W-:Y:S01]  /*0920*/  IADD3 R150, -R51, c[0x0][0x174], RZ ;  /* 0x00005d0033967a10 */ /* 0x000fe20007ffe1ff */
[----:B------:R-:W-:Y:S01]  /*0930*/  BAR.SYNC.DEFER_BLOCKING 0x0 ;  /* 0x0000000000007b1d */ /* 0x000fe20000010000 */
[----:B----4-:R-:W-:Y:S02]  /*0940*/  LEA R2, P3, R6, R43, 0x1 ;  /* 0x0000002b06027211 */ /* 0x010fe400078608ff */
[----:B------:R-:W-:Y:S02]  /*0950*/  LEA R4, R150, 0xffffff00, 0x8 ;  /* 0xffffff0096047811 */ /* 0x000fe400078e40ff */
[----:B------:R-:W-:Y:S02]  /*0960*/  PRMT R14, RZ, 0x7610, R14 ;  /* 0x00007610ff0e7816 */ /* 0x000fe4000000000e */
[----:B------:R-:W-:-:S02]  /*0970*/  IADD3 R85, -R4, c[0x0][0x168], RZ ;  /* 0x00005a0004557a10 */ /* 0x000fc40007ffe1ff */
[C---:B------:R-:W-:Y:S02]  /*0980*/  LEA.HI.X R3, R6.reuse, R45, R7, 0x1, P3 ;  /* 0x0000002d06037211 */ /* 0x040fe400018f0c07 */
[-C--:B------:R-:W-:Y:S02]  /*0990*/  ISETP.GE.AND P0, PT, R6, R85.reuse, PT ;  /* 0x000000550600720c */ /* 0x080fe40003f06270 */
[-C--:B------:R-:W-:Y:S02]  /*09a0*/  ISETP.GE.AND P1, PT, R60, R85.reuse, PT ;  /* 0x000000553c00720c */ /* 0x080fe40003f26270 */
[----:B------:R-:W-:Y:S02]  /*09b0*/  ISETP.GE.AND P2, PT, R61, R85, PT ;  /* 0x000000553d00720c */ /* 0x000fe40003f46270 */
[----:B------:R-:W-:Y:S02]  /*09c0*/  PRMT R5, RZ, 0x7610, R5 ;  /* 0x00007610ff057816 */ /* 0x000fe40000000005 */
[----:B------:R-:W-:-:S05]  /*09d0*/  PRMT R16, RZ, 0x7610, R16 ;  /* 0x00007610ff107816 */ /* 0x000fca0000000010 */
        /* <DEDUP_REMOVED lines=18> */
[----:B------:R-:W-:Y:S01]  /*0b00*/  IADD3 R21, R50, 0x20, RZ ;  /* 0x0000002032157810 */ /* 0x000fe20007ffe0ff */
[----:B------:R-:W-:Y:S01]  /*0b10*/  IMAD.SHL.U32 R75, R6, 0x2, RZ ;  /* 0x00000002064b7824 */ /* 0x000fe200078e00ff */
[----:B------:R-:W-:-:S02]  /*0b20*/  IADD3 R23, R50, 0x40, RZ ;  /* 0x0000004032177810 */ /* 0x000fc40007ffe0ff */
[-C--:B------:R-:W-:Y:S02]  /*0b30*/  LEA.HI.SX32 R21, R21, R50.reuse, 0x1b ;  /* 0x0000003215157211 */ /* 0x080fe400078fdaff */
[-C--:B------:R-:W-:Y:S02]  /*0b40*/  LEA.HI.SX32 R23, R23, R50.reuse, 0x1b ;  /* 0x0000003217177211 */ /* 0x080fe400078fdaff */
[CC--:B------:R-:W-:Y:S01]  /*0b50*/  LEA.HI.SX32 R67, R50.reuse, R50.reuse, 0x1b ;  /* 0x0000003232437211 */ /* 0x0c0fe200078fdaff */
[----:B------:R-:W-:Y:S01]  /*0b60*/  IMAD.SHL.U32 R68, R21, 0x2, RZ ;  /* 0x0000000215447824 */ /* 0x000fe200078e00ff */
[C---:B0-----:R-:W-:Y:S02]  /*0b70*/  IADD3 R3, R50.reuse, 0x60, RZ ;  /* 0x0000006032037810 */ /* 0x041fe40007ffe0ff */
[----:B------:R-:W-:Y:S02]  /*0b80*/  IADD3 R21, R50, 0x80, RZ ;  /* 0x0000008032157810 */ /* 0x000fe40007ffe0ff */
[----:B------:R-:W-:-:S02]  /*0b90*/  LEA.HI.SX32 R3, R3, R50, 0x1b ;  /* 0x0000003203037211 */ /* 0x000fc400078fdaff */
[----:B------:R-:W-:Y:S02]  /*0ba0*/  SHF.L.U32 R69, R23, 0x1, RZ ;  /* 0x0000000117457819 */ /* 0x000fe400000006ff */
[----:B------:R-:W-:Y:S02]  /*0bb0*/  SHF.L.U32 R70, R3, 0x1, RZ ;  /* 0x0000000103467819 */ /* 0x000fe400000006ff */
[C---:B------:R-:W-:Y:S02]  /*0bc0*/  IADD3 R3, R50.reuse, 0xe0, RZ ;  /* 0x000000e032037810 */ /* 0x040fe40007ffe0ff */
[C---:B------:R-:W-:Y:S02]  /*0bd0*/  IADD3 R23, R50.reuse, 0xa0, RZ ;  /* 0x000000a032177810 */ /* 0x040fe40007ffe0ff */
[----:B------:R-:W-:Y:S02]  /*0be0*/  LEA.HI.SX32 R3, R3, R50, 0x1b ;  /* 0x0000003203037211 */ /* 0x000fe400078fdaff */
[----:B------:R-:W-:-:S02]  /*0bf0*/  IADD3 R25, R50, 0xc0, RZ ;  /* 0x000000c032197810 */ /* 0x000fc40007ffe0ff */
[-C--:B------:R-:W-:Y:S02]  /*0c00*/  LEA.HI.SX32 R21, R21, R50.reuse, 0x1b ;  /* 0x0000003215157211 */ /* 0x080fe400078fdaff */
[----:B------:R-:W-:Y:S02]  /*0c10*/  SHF.L.U32 R67, R67, 0x1, RZ ;  /* 0x0000000143437819 */ /* 0x000fe400000006ff */
[----:B------:R-:W-:Y:S01]  /*0c20*/  SHF.L.U32 R74, R3, 0x1, RZ ;  /* 0x00000001034a7819 */ /* 0x000fe200000006ff */
[----:B------:R-:W-:Y:S01]  /*0c30*/  IMAD.SHL.U32 R71, R21, 0x2, RZ ;  /* 0x0000000215477824 */ /* 0x000fe200078e00ff */
[-C--:B------:R-:W-:Y:S02]  /*0c40*/  LEA.HI.SX32 R23, R23, R50.reuse, 0x1b ;  /* 0x0000003217177211 */ /* 0x080fe400078fdaff */
[----:B------:R-:W-:Y:S02]  /*0c50*/  SHF.L.U32 R3, R50, 0x3, RZ ;  /* 0x0000000332037819 */ /* 0x000fe400000006ff */
[----:B------:R-:W-:-:S02]  /*0c60*/  LEA.HI.SX32 R25, R25, R50, 0x1b ;  /* 0x0000003219197211 */ /* 0x000fc400078fdaff */
[----:B------:R-:W-:Y:S02]  /*0c70*/  SHF.L.U32 R72, R23, 0x1, RZ ;  /* 0x0000000117487819 */ /* 0x000fe400000006ff */
[----:B------:R-:W-:Y:S02]  /*0c80*/  LEA.HI.SX32 R76, R3, R3, 0x1b ;  /* 0x00000003034c7211 */ /* 0x000fe400078fdaff */
[----:B------:R-:W-:Y:S02]  /*0c90*/  SHF.L.U32 R73, R25, 0x1, RZ ;  /* 0x0000000119497819 */ /* 0x000fe400000006ff */
[----:B------:R-:W-:Y:S02]  /*0ca0*/  SHF.L.U32 R76, R76, 0x1, RZ ;  /* 0x000000014c4c7819 */ /* 0x000fe400000006ff */
[C---:B------:R-:W-:Y:S02]  /*0cb0*/  ISETP.GE.AND P6, PT, R6.reuse, R85, PT ;  /* 0x000000550600720c */ /* 0x040fe40003fc6270 */
[----:B------:R-:W-:-:S02]  /*0cc0*/  SHF.L.U64.HI R77, R6, 0x1, R7 ;  /* 0x00000001064d7819 */ /* 0x000fc40000010207 */
[----:B------:R-:W-:Y:S02]  /*0cd0*/  IADD3 R2, P0, R42, R75, RZ ;  /* 0x0000004b2a027210 */ /* 0x000fe40007f1e0ff */
[-C--:B------:R-:W-:Y:S02]  /*0ce0*/  ISETP.GE.AND P5, PT, R60, R85.reuse, PT ;  /* 0x000000553c00720c */ /* 0x080fe40003fa6270 */
[-C--:B------:R-:W-:Y:S01]  /*0cf0*/  ISETP.GE.AND P4, PT, R61, R85.reuse, PT ;  /* 0x000000553d00720c */ /* 0x080fe20003f86270 */
[----:B------:R-:W-:Y:S01]  /*0d00*/  IMAD.X R3, R44, 0x1, R77, P0 ;  /* 0x000000012c037824 */ /* 0x000fe200000e064d */
[-C--:B------:R-:W-:Y:S02]  /*0d10*/  ISETP.GE.AND P3, PT, R62, R85.reuse, PT ;  /* 0x000000553e00720c */ /* 0x080fe40003f66270 */
[-C--:B------:R-:W-:Y:S02]  /*0d20*/  ISETP.GE.AND P2, PT, R63, R85.reuse, PT ;  /* 0x000000553f00720c */ /* 0x080fe40003f46270 */
[----:B------:R-:W-:-:S02]  /*0d30*/  ISETP.GE.AND P1, PT, R64, R85, PT ;  /* 0x000000554000720c */ /* 0x000fc40003f26270 */
[----:B------:R-:W-:Y:S01]  /*0d40*/  ISETP.GE.AND P0, PT, R65, R85, PT ;  /* 0x000000554100720c */ /* 0x000fe20003f06270 */
[----:B--2---:R0:W-:Y:S04]  /*0d50*/  STS.U16 [R67], R14 ;  /* 0x0000000e43007388 */ /* 0x0041e80000000400 */
[----:B-1-3--:R1:W-:Y:S04]  /*0d60*/  STS.U16 [R68+0x40], R5 ;  /* 0x0000400544007388 */ /* 0x00a3e80000000400 */
[----:B----4-:R2:W-:Y:S01]  /*0d70*/  STS.U16 [R69+0x80], R16 ;  /* 0x0000801045007388 */ /* 0x0105e20000000400 */
[----:B0-----:R-:W-:-:S02]  /*0d80*/  PRMT R14, RZ, 0x7610, R14 ;  /* 0x00007610ff0e7816 */ /* 0x001fc4000000000e */
[----:B-1----:R-:W-:Y:S02]  /*0d90*/  PRMT R5, RZ, 0x7610, R5 ;  /* 0x00007610ff057816 */ /* 0x002fe40000000005 */
[----:B--2---:R-:W-:Y:S01]  /*0da0*/  PRMT R16, RZ, 0x7610, R16 ;  /* 0x00007610ff107816 */ /* 0x004fe20000000010 */
[----:B------:R0:W-:Y:S04]  /*0db0*/  STS.U16 [R70+0xc0], R15 ;  /* 0x0000c00f46007388 */ /* 0x0001e80000000400 */
[----:B------:R1:W-:Y:S04]  /*0dc0*/  STS.U16 [R71+0x100], R18 ;  /* 0x0001001247007388 */ /* 0x0003e80000000400 */
        /* <DEDUP_REMOVED lines=28> */
[C---:B------:R-:W-:Y:S02]  /*0f90*/  LEA R26, P0, R6.reuse, R47, 0x1 ;  /* 0x0000002f061a7211 */ /* 0x040fe400078008ff */
[----:B------:R-:W-:Y:S02]  /*0fa0*/  PRMT R30, RZ, 0x7610, R30 ;  /* 0x00007610ff1e7816 */ /* 0x000fe4000000001e */
[----:B------:R-:W-:Y:S02]  /*0fb0*/  LEA.HI.X R27, R6, R49, R7, 0x1, P0 ;  /* 0x00000031061b7211 */ /* 0x000fe400000f0c07 */
[-C--:B------:R-:W-:Y:S02]  /*0fc0*/  ISETP.GE.AND P5, PT, R60, R85.reuse, PT ;  /* 0x000000553c00720c */ /* 0x080fe40003fa6270 */
        /* <DEDUP_REMOVED lines=41> */
[----:B0-----:R-:W-:Y:S01]  /*1260*/  SHF.R.S32.HI R5, RZ, 0x1f, R4 ;  /* 0x0000001fff057819 */ /* 0x001fe20000011404 */
[----:B------:R-:W-:Y:S01]  /*1270*/  IMAD R28, R144, c[0x0][0x200], RZ ;  /* 0x00008000901c7a24 */ /* 0x000fe200078e02ff */
[----:B------:R-:W-:Y:S01]  /*1280*/  IADD3 R86, R51, -c[0x0][0x174], RZ ;  /* 0x80005d0033567a10 */ /* 0x000fe20007ffe0ff */
[----:B------:R-:W-:-:S04]  /*1290*/  IMAD.WIDE.U32 R2, R37, c[0x0][0x1f0], RZ ;  /* 0x00007c0025027a25 */ /* 0x000fc800078e00ff */
[C---:B------:R-:W-:Y:S02]  /*12a0*/  IMAD R87, R37.reuse, c[0x0][0x1f4], R22 ;  /* 0x00007d0025577a24 */ /* 0x040fe400078e0216 */
[C---:B------:R-:W-:Y:S02]  /*12b0*/  IMAD.WIDE.U32 R24, R37.reuse, c[0x0][0x200], RZ ;  /* 0x0000800025187a25 */ /* 0x040fe400078e00ff */
[----:B-1----:R-:W-:Y:S02]  /*12c0*/  @!P0 MOV R26, R4 ;  /* 0x00000004001a8202 */ /* 0x002fe40000000f00 */
[----:B------:R-:W-:Y:S01]  /*12d0*/  IMAD R93, R37, c[0x0][0x204], R28 ;  /* 0x00008100255d7a24 */ /* 0x000fe200078e021c */
[----:B------:R-:W-:Y:S01]  /*12e0*/  IADD3 R3, R3, R87, RZ ;  /* 0x0000005703037210 */ /* 0x000fe20007ffe0ff */
[--C-:B------:R-:W-:Y:S01]  /*12f0*/  @!P0 IMAD.MOV.U32 R27, RZ, RZ, R5.reuse ;  /* 0x000000ffff1b8224 */ /* 0x100fe200078e0005 */
[----:B------:R-:W-:Y:S01]  /*1300*/  MOV R28, R24 ;  /* 0x00000018001c7202 */ /* 0x000fe20000000f00 */
[----:B------:R-:W-:Y:S01]  /*1310*/  @!P0 IMAD.WIDE.U32 R22, R37, c[0x0][0x1f0], R4 ;  /* 0x00007c0025168a25 */ /* 0x000fe200078e0004 */
[----:B------:R-:W-:-:S03]  /*1320*/  IADD3 R29, R25, R93, RZ ;  /* 0x0000005d191d7210 */ /* 0x000fc60007ffe0ff */
[----:B------:R-:W-:-:S04]  /*1330*/  @!P0 IMAD.WIDE.U32 R26, R37, c[0x0][0x200], R26 ;  /* 0x00008000251a8a25 */ /* 0x000fc800078e001a */
[----:B------:R-:W-:Y:S01]  /*1340*/  @!P0 IMAD.IADD R23, R87, 0x1, R23 ;  /* 0x0000000157178824 */ /* 0x000fe200078e0217 */
[----:B------:R-:W-:Y:S01]  /*1350*/  @!P0 IADD3 R27, R93, R27, RZ ;  /* 0x0000001b5d1b8210 */ /* 0x000fe20007ffe0ff */
[----:B------:R-:W-:Y:S02]  /*1360*/  IMAD R87, R35, c[0x0][0x1f8], RZ ;  /* 0x00007e0023577a24 */ /* 0x000fe400078e02ff */
[----:B------:R-:W-:Y:S02]  /*1370*/  IMAD R86, R86, -0x100, RZ ;  /* 0xffffff0056567824 */ /* 0x000fe400078e02ff */
[----:B------:R-:W-:-:S04]  /*1380*/  IMAD.WIDE.U32 R24, R0, c[0x0][0x1f8], R2 ;  /* 0x00007e0000187a25 */ /* 0x000fc800078e0002 */
[C---:B------:R-:W-:Y:S01]  /*1390*/  IMAD R97, R0.reuse, c[0x0][0x1fc], R87 ;  /* 0x00007f0000617a24 */ /* 0x040fe200078e0257 */
[----:B------:R-:W-:Y:S01]  /*13a0*/  SHF.R.S32.HI R87, RZ, 0x1f, R86 ;  /* 0x0000001fff577819 */ /* 0x000fe20000011456 */
[----:B------:R-:W-:Y:S01]  /*13b0*/  @!P0 IMAD.WIDE.U32 R2, R0, c[0x0][0x1f8], R22 ;  /* 0x00007e0000028a25 */ /* 0x000fe200078e0016 */
[----:B------:R-:W-:-:S03]  /*13c0*/  IADD3 R94, P1, R86, R24, RZ ;  /* 0x00000018565e7210 */ /* 0x000fc60007f3e0ff */
        /* <DEDUP_REMOVED lines=15> */
[----:B------:R-:W-:-:S02]  /*14c0*/  ISETP.GE.AND P6, PT, R60, R85, PT ;  /* 0x000000553c00720c */ /* 0x000fc40003fc6270 */
[----:B------:R-:W-:Y:S02]  /*14d0*/  @!P0 IADD3.X R93, R7, R23, R93, P3, !PT ;  /* 0x00000017075d8210 */ /* 0x000fe40001ffe45d */
[----:B------:R-:W-:Y:S02]  /*14e0*/  LEA.HI.X R23, R6, c[0x0][0x26c], R7, 0x1, P2 ;  /* 0x00009b0006177a11 */ /* 0x000fe400010f0c07 */
[----:B------:R-:W-:Y:S02]  /*14f0*/  LEA R26, P2, R94, R95, 0x1 ;  /* 0x0000005f5e1a7211 */ /* 0x000fe400078408ff */
[----:B------:R-:W-:Y:S02]  /*1500*/  @!P0 LEA R22, P1, R96, c[0x0][0x268], 0x1 ;  /* 0x00009a0060168a11 */ /* 0x000fe400078208ff */
[----:B------:R-:W-:Y:S02]  /*1510*/  @!P0 LEA R24, P3, R92, c[0x0][0x258], 0x1 ;  /* 0x000096005c188a11 */ /* 0x000fe400078608ff */
[----:B------:R-:W-:-:S02]  /*1520*/  LEA.HI.X R27, R94, R23, R27, 0x1, P2 ;  /* 0x000000175e1b7211 */ /* 0x000fc400010f0c1b */
[----:B------:R-:W-:Y:S02]  /*1530*/  @!P0 LEA.HI.X R23, R96, c[0x0][0x26c], R97, 0x1, P1 ;  /* 0x00009b0060178a11 */ /* 0x000fe400008f0c61 */
[-C--:B------:R-:W-:Y:S02]  /*1540*/  ISETP.GE.AND P1, PT, R61, R85.reuse, PT ;  /* 0x000000553d00720c */ /* 0x080fe40003f26270 */
[----:B------:R-:W-:Y:S02]  /*1550*/  @!P0 LEA.HI.X R25, R92, c[0x0][0x25c], R93, 0x1, P3 ;  /* 0x000097005c198a11 */ /* 0x000fe400018f0c5d */
[-C--:B------:R-:W-:Y:S02]  /*1560*/  ISETP.GE.AND P2, PT, R62, R85.reuse, PT ;  /* 0x000000553e00720c */ /* 0x080fe40003f46270 */
[----:B------:R-:W-:Y:S02]  /*1570*/  ISETP.GE.AND P3, PT, R63, R85, PT ;  /* 0x000000553f00720c */ /* 0x000fe40003f66270 */
[----:B------:R-:W-:-:S02]  /*1580*/  PRMT R92, RZ, 0x7610, R92 ;  /* 0x00007610ff5c7816 */ /* 0x000fc4000000005c */
[-C--:B------:R-:W-:Y:S02]  /*1590*/  ISETP.GE.AND P4, PT, R64, R85.reuse, PT ;  /* 0x000000554000720c */ /* 0x080fe40003f86270 */
[----:B------:R-:W-:Y:S02]  /*15a0*/  ISETP.GE.AND P5, PT, R65, R85, PT ;  /* 0x000000554100720c */ /* 0x000fe40003fa6270 */
        /* <DEDUP_REMOVED lines=23> */
[----:B------:R-:W2:Y:S01]  /*1720*/  @!P6 LDG.E.U16 R91, [R26.64+-0x1c0] ;  /* 0xfffe40041a5be981 */ /* 0x000ea2000c1e1500 */
[----:B------:R-:W-:-:S03]  /*1730*/  ISETP.GE.AND P6, PT, R66, R85, PT ;  /* 0x000000554200720c */ /* 0x000fc60003fc6270 */
[----:B------:R0:W3:Y:S04]  /*1740*/  @!P0 LDG.E.U16 R92, [R22.64] ;  /* 0x00000004165c8981 */ /* 0x0000e8000c1e1500 */
[----:B------:R-:W4:Y:S04]  /*1750*/  @!P1 LDG.E.U16 R90, [R26.64+-0x180] ;  /* 0xfffe80041a5a9981 */ /* 0x000f28000c1e1500 */
[----:B------:R-:W4:Y:S01]  /*1760*/  @!P2 LDG.E.U16 R93, [R26.64+-0x140] ;  /* 0xfffec0041a5da981 */ /* 0x000f22000c1e1500 */
[----:B0-----:R-:W-:Y:S02]  /*1770*/  PRMT R23, RZ, 0x7610, R23 ;  /* 0x00007610ff177816 */ /* 0x001fe40000000017 */
[----:B------:R-:W-:Y:S01]  /*1780*/  PRMT R22, RZ, 0x7610, R22 ;  /* 0x00007610ff167816 */ /* 0x000fe20000000016 */
[----:B------:R-:W4:Y:S04]  /*1790*/  @!P3 LDG.E.U16 R94, [R26.64+-0x100] ;  /* 0xffff00041a5eb981 */ /* 0x000f28000c1e1500 */
[----:B------:R-:W4:Y:S04]  /*17a0*/  @!P4 LDG.E.U16 R23, [R26.64+-0xc0] ;  /* 0xffff40041a17c981 */ /* 0x000f28000c1e1500 */
[----:B------:R-:W4:Y:S04]  /*17b0*/  @!P5 LDG.E.U16 R22, [R26.64+-0x80] ;  /* 0xffff80041a16d981 */ /* 0x000f28000c1e1500 */
[----:B------:R-:W4:Y:S01]  /*17c0*/  @!P6 LDG.E.U16 R95, [R26.64+-0x40] ;  /* 0xffffc0041a5fe981 */ /* 0x000f22000c1e1500 */
        /* <DEDUP_REMOVED lines=19> */
[----:B------:R-:W2:Y:S04]  /*1900*/  LDS.U16 R92, [R76+0x8] ;  /* 0x000008004c5c7984 */ /* 0x000ea80000000400 */
        /* <DEDUP_REMOVED lines=8> */
[----:B------:R0:W4:Y:S04]  /*1990*/  @!P1 LDG.E.U16 R94, [R2.64+-0x180] ;  /* 0xfffe8004025e9981 */ /* 0x000128000c1e1500 */
[----:B------:R0:W4:Y:S04]  /*19a0*/  @!P2 LDG.E.U16 R97, [R2.64+-0x140] ;  /* 0xfffec0040261a981 */ /* 0x000128000c1e1500 */
[----:B------:R0:W4:Y:S04]  /*19b0*/  @!P3 LDG.E.U16 R98, [R2.64+-0x100] ;  /* 0xffff00040262b981 */ /* 0x000128000c1e1500 */
[----:B------:R0:W4:Y:S04]  /*19c0*/  @!P0 LDG.E.U16 R95, [R2.64+-0x1c0] ;  /* 0xfffe4004025f8981 */ /* 0x000128000c1e1500 */
[----:B------:R0:W4:Y:S04]  /*19d0*/  @!P4 LDG.E.U16 R99, [R2.64+-0xc0] ;  /* 0xffff40040263c981 */ /* 0x000128000c1e1500 */
[----:B------:R3:W4:Y:S04]  /*19e0*/  @!P5 LDG.E.U16 R100, [R2.64+-0x80] ;  /* 0xffff80040264d981 */ /* 0x000728000c1e1500 */
[----:B------:R3:W4:Y:S01]  /*19f0*/  @!P6 LDG.E.U16 R101, [R2.64+-0x40] ;  /* 0xffffc0040265e981 */ /* 0x000722000c1e1500 */
[----:B-1----:R-:W-:-:S02]  /*1a00*/  HADD2.F32 R102, -RZ, R26.H0_H0 ;  /* 0x2000001aff667230 */ /* 0x002fc40000004100 */
[----:B--2---:R-:W-:Y:S02]  /*1a10*/  HADD2.F32 R26, -RZ, R92.H0_H0 ;  /* 0x2000005cff1a7230 */ /* 0x004fe40000004100 */
[----:B0-----:R-:W-:Y:S01]  /*1a20*/  HADD2.F32 R25, -RZ, R90.H0_H0 ;  /* 0x2000005aff197230 */ /* 0x001fe20000004100 */
[----:B------:R-:W-:Y:S02]  /*1a30*/  FMUL.FTZ R103, R102, -1.4426950216293334961 ;  /* 0xbfb8aa3b66677820 */ /* 0x000fe40000410000 */
[----:B---3--:R-:W-:Y:S01]  /*1a40*/  FMUL.FTZ R3, R26, -1.4426950216293334961 ;  /* 0xbfb8aa3b1a037820 */ /* 0x008fe20000410000 */
[----:B------:R-:W-:Y:S01]  /*1a50*/  HADD2.F32 R111, -RZ, R93.H0_H0 ;  /* 0x2000005dff6f7230 */ /* 0x000fe20000004100 */
[----:B------:R-:W-:Y:S02]  /*1a60*/  FMUL.FTZ R2, R25, -1.4426950216293334961 ;  /* 0xbfb8aa3b19027820 */ /* 0x000fe40000410000 */
[----:B------:R-:W-:Y:S08]  /*1a70*/  MUFU.EX2 R93, R3 ;  /* 0x00000003005d7308 */ /* 0x000ff00000000800 */
[----:B------:R-:W0:Y:S08]  /*1a80*/  MUFU.EX2 R103, R103 ;  /* 0x0000006700677308 */ /* 0x000e300000000800 */
[----:B------:R-:W-:Y:S01]  /*1a90*/  MUFU.EX2 R92, R2 ;  /* 0x00000002005c7308 */ /* 0x000fe20000000800 */
[----:B------:R-:W-:-:S05]  /*1aa0*/  HADD2.F32 R104, -RZ, R27.H0_H0 ;  /* 0x2000001bff687230 */ /* 0x000fca0000004100 */
[----:B------:R-:W-:Y:S02]  /*1ab0*/  FMUL.FTZ R27, R104, -1.4426950216293334961 ;  /* 0xbfb8aa3b681b7820 */ /* 0x000fe40000410000 */
[----:B0-----:R-:W-:Y:S01]  /*1ac0*/  FADD.FTZ R103, R103, 1 ;  /* 0x3f80000067677421 */ /* 0x001fe20000010000 */
[----:B------:R-:W-:-:S03]  /*1ad0*/  HADD2.F32 R117, -RZ, R22.H0_H0 ;  /* 0x20000016ff757230 */ /* 0x000fc60000004100 */
[----:B------:R-:W0:Y:S01]  /*1ae0*/  MUFU.EX2 R27, R27 ;  /* 0x0000001b001b7308 */ /* 0x000e220000000800 */
[----:B------:R-:W-:-:S07]  /*1af0*/  HADD2.F32 R114, -RZ, R23.H0_H0 ;  /* 0x20000017ff727230 */ /* 0x000fce0000004100 */
[----:B------:R-:W-:Y:S01]  /*1b00*/  MUFU.RCP R103, R103 ;  /* 0x0000006700677308 */ /* 0x000fe20000001000 */
[----:B------:R-:W-:Y:S01]  /*1b10*/  FMUL.FTZ R22, R117, -1.4426950216293334961 ;  /* 0xbfb8aa3b75167820 */ /* 0x000fe20000410000 */
[----:B------:R-:W-:Y:S01]  /*1b20*/  HADD2.F32 R24, -RZ, R91.H0_H0 ;  /* 0x2000005bff187230 */ /* 0x000fe20000004100 */
[----:B------:R-:W-:-:S05]  /*1b30*/  FMUL.FTZ R90, R114, -1.4426950216293334961 ;  /* 0xbfb8aa3b725a7820 */ /* 0x000fca0000410000 */
[----:B------:R-:W-:Y:S01]  /*1b40*/  MUFU.EX2 R109, R22 ;  /* 0x00000016006d7308 */ /* 0x000fe20000000800 */
[----:B------:R-:W-:Y:S02]  /*1b50*/  FMUL.FTZ R91, R24, -1.4426950216293334961 ;  /* 0xbfb8aa3b185b7820 */ /* 0x000fe40000410000 */
[----:B------:R-:W-:-:S05]  /*1b60*/  FMUL.FTZ R23, R111, -1.4426950216293334961 ;  /* 0xbfb8aa3b6f177820 */ /* 0x000fca0000410000 */
[----:B------:R0:W-:Y:S02]  /*1b70*/  MUFU.EX2 R107, R90 ;  /* 0x0000005a006b7308 */ /* 0x0001e40000000800 */
[----:B0-----:R-:W-:-:S06]  /*1b80*/  FADD.FTZ R90, R27, 1 ;  /* 0x3f8000001b5a7421 */ /* 0x001fcc0000010000 */
[----:B------:R-:W0:Y:S08]  /*1b90*/  MUFU.EX2 R105, R91 ;  /* 0x0000005b00697308 */ /* 0x000e300000000800 */
[----:B------:R-:W1:Y:S01]  /*1ba0*/  MUFU.EX2 R106, R23 ;  /* 0x00000017006a7308 */ /* 0x000e620000000800 */
[----:B0-----:R-:W-:-:S07]  /*1bb0*/  FADD.FTZ R105, R105, 1 ;  /* 0x3f80000069697421 */ /* 0x001fce0000010000 */
[----:B------:R-:W0:Y:S01]  /*1bc0*/  MUFU.RCP R91, R90 ;  /* 0x0000005a005b7308 */ /* 0x000e220000001000 */
[----:B-1----:R-:W-:-:S07]  /*1bd0*/  FADD.FTZ R106, R106, 1 ;  /* 0x3f8000006a6a7421 */ /* 0x002fce0000010000 */
[----:B------:R-:W1:Y:S01]  /*1be0*/  MUFU.RCP R105, R105 ;  /* 0x0000006900697308 */ /* 0x000e620000001000 */
[----:B------:R-:W-:Y:S02]  /*1bf0*/  FADD.FTZ R118, R109, 1 ;  /* 0x3f8000006d767421 */ /* 0x000fe40000010000 */
[----:B------:R-:W-:-:S05]  /*1c00*/  FADD.FTZ R92, R92, 1 ;  /* 0x3f8000005c5c7421 */ /* 0x000fca0000010000 */
[----:B------:R-:W2:Y:S01]  /*1c10*/  MUFU.RCP R112, R106 ;  /* 0x0000006a00707308 */ /* 0x000ea20000001000 */
[----:B------:R-:W-:Y:S01]  /*1c20*/  FADD.FTZ R107, R107, 1 ;  /* 0x3f8000006b6b7421 */ /* 0x000fe20000010000 */
[----:B------:R-:W-:-:S06]  /*1c30*/  HADD2.F32 R33, -RZ, R33.H0_H0 ;  /* 0x20000021ff217230 */ /* 0x000fcc0000004100 */
[----:B------:R3:W-:Y:S08]  /*1c40*/  MUFU.RCP R115, R107 ;  /* 0x0000006b00737308 */ /* 0x0007f00000001000 */
[----:B------:R-:W-:Y:S01]  /*1c50*/  MUFU.RCP R118, R118 ;  /* 0x0000007600767308 */ /* 0x000fe20000001000 */
[----:B------:R-:W-:Y:S02]  /*1c60*/  HADD2.F32 R32, -RZ, R32.H0_H0 ;  /* 0x20000020ff207230 */ /* 0x000fe40000004100 */
[----:B---3--:R-:W-:-:S02]  /*1c70*/  HADD2.F32 R107, -RZ, R88.H0_H0 ;  /* 0x20000058ff6b7230 */ /* 0x008fc40000004100 */
[----:B------:R-:W-:Y:S01]  /*1c80*/  HADD2.F32 R109, -RZ, R89.H0_H0 ;  /* 0x20000059ff6d7230 */ /* 0x000fe20000004100 */
[----:B------:R-:W-:Y:S01]  /*1c90*/  ISETP.NE.AND P6, PT, R41, RZ, PT ;  /* 0x000000ff2900720c */ /* 0x000fe20003fc5270 */
[----:B----4-:R3:W-:Y:S04]  /*1ca0*/  STS.U16 [R67], R96 ;  /* 0x0000006043007388 */ /* 0x0107e80000000400 */
        /* <DEDUP_REMOVED lines=8> */
[----:B------:R-:W0:Y:S04]  /*1d30*/  LDS.U16 R3, [R76+0x2] ;  /* 0x000002004c037984 */ /* 0x000e280000000400 */
[----:B------:R-:W1:Y:S01]  /*1d40*/  LDS.U16 R2, [R76] ;  /* 0x000000004c027984 */ /* 0x000e620000000400 */
[----:B---3--:R-:W-:-:S03]  /*1d50*/  HADD2.F32 R96, -RZ, R28.H0_H0 ;  /* 0x2000001cff607230 */ /* 0x008fc60000004100 */
[----:B------:R-:W3:Y:S04]  /*1d60*/  LDS.U16 R22, [R76+0x4] ;  /* 0x000004004c167984 */ /* 0x000ee80000000400 */
[----:B------:R-:W2:Y:S01]  /*1d70*/  LDS.U16 R28, [R76+0xa] ;  /* 0x00000a004c1c7984 */ /* 0x000ea20000000400 */
[----:B----4-:R-:W-:-:S03]  /*1d80*/  HADD2.F32 R97, -RZ, R29.H0_H0 ;  /* 0x2000001dff617230 */ /* 0x010fc60000004100 */
[----:B------:R-:W4:Y:S04]  /*1d90*/  LDS.U16 R27, [R76+0x8] ;  /* 0x000008004c1b7984 */ /* 0x000f280000000400 */
[----:B------:R-:W4:Y:S01]  /*1da0*/  LDS.U16 R23, [R76+0x6] ;  /* 0x000006004c177984 */ /* 0x000f220000000400 */
[----:B0-----:R-:W-:Y:S01]  /*1db0*/  HADD2.F32 R100, -RZ, R3.H0_H0 ;  /* 0x20000003ff647230 */ /* 0x001fe20000004100 */
[----:B------:R-:W-:Y:S01]  /*1dc0*/  FADD.FTZ R3, -R103, 1 ;  /* 0x3f80000067037421 */ /* 0x000fe20000010100 */
[----:B-1----:R-:W-:-:S03]  /*1dd0*/  HADD2.F32 R98, -RZ, R2.H0_H0 ;  /* 0x20000002ff627230 */ /* 0x002fc60000004100 */
[----:B------:R-:W-:Y:S01]  /*1de0*/  FFMA.FTZ R29, R102, R3, 1 ;  /* 0x3f800000661d7423 */ /* 0x000fe20000010003 */
[----:B------:R-:W0:Y:S04]  /*1df0*/  LDS.U16 R2, [R76+0xc] ;  /* 0x00000c004c027984 */ /* 0x000e280000000400 */
[----:B------:R-:W1:Y:S01]  /*1e00*/  LDS.U16 R3, [R76+0xe] ;  /* 0x00000e004c037984 */ /* 0x000e620000000400 */
[----:B------:R-:W-:Y:S01]  /*1e10*/  FADD.FTZ R95, R93, 1 ;  /* 0x3f8000005d5f7421 */ /* 0x000fe20000010000 */
[----:B------:R4:W0:Y:S01]  /*1e20*/  MUFU.RCP R94, R92 ;  /* 0x0000005c005e7308 */ /* 0x0008220000001000 */
[----:B------:R-:W-:Y:S02]  /*1e30*/  HADD2.F32 R99, -RZ, R30.H0_H0 ;  /* 0x2000001eff637230 */ /* 0x000fe40000004100 */
[----:B---3--:R-:W-:-:S02]  /*1e40*/  HADD2.F32 R106, -RZ, R22.H0_H0 ;  /* 0x20000016ff6a7230 */ /* 0x008fc40000004100 */
[----:B--2---:R-:W-:-:S03]  /*1e50*/  HADD2.F32 R113, -RZ, R28.H0_H0 ;  /* 0x2000001cff717230 */ /* 0x004fc60000004100 */
[----:B------:R-:W2:Y:S01]  /*1e60*/  MUFU.RCP R95, R95 ;  /* 0x0000005f005f7308 */ /* 0x000ea20000001000 */
[----:B------:R-:W-:Y:S01]  /*1e70*/  HADD2.F32 R101, -RZ, R31.H0_H0 ;  /* 0x2000001fff657230 */ /* 0x000fe20000004100 */
[----:B------:R-:W-:Y:S01]  /*1e80*/  FADD.FTZ R93, -R91, 1 ;  /* 0x3f8000005b5d7421 */ /* 0x000fe20000010100 */
[----:B----4-:R-:W-:Y:S01]  /*1e90*/  HADD2.F32 R110, -RZ, R27.H0_H0 ;  /* 0x2000001bff6e7230 */ /* 0x010fe20000004100 */
[----:B------:R-:W-:Y:S02]  /*1ea0*/  FMUL.FTZ R90, R96, R98 ;  /* 0x00000062605a7220 */ /* 0x000fe40000410000 */
[----:B------:R-:W-:Y:S02]  /*1eb0*/  FMUL.FTZ R92, R97, R100 ;  /* 0x00000064615c7220 */ /* 0x000fe40000410000 */
[----:B------:R-:W-:Y:S02]  /*1ec0*/  FADD.FTZ R31, -R105, 1 ;  /* 0x3f800000691f7421 */ /* 0x000fe40000010100 */
[----:B------:R-:W-:-:S02]  /*1ed0*/  FMUL.FTZ R22, R99, R106 ;  /* 0x0000006a63167220 */ /* 0x000fc40000410000 */
[----:B------:R-:W-:Y:S02]  /*1ee0*/  FADD.FTZ R28, -R112, 1 ;  /* 0x3f800000701c7421 */ /* 0x000fe40000010100 */
[----:B------:R-:W-:Y:S01]  /*1ef0*/  FMUL.FTZ R27, R33, R113 ;  /* 0x00000071211b7220 */ /* 0x000fe20000410000 */
[----:B------:R-:W-:Y:S01]  /*1f00*/  HADD2.F32 R108, -RZ, R23.H0_H0 ;  /* 0x20000017ff6c7230 */ /* 0x000fe20000004100 */
[----:B------:R-:W-:Y:S02]  /*1f10*/  FFMA.FTZ R93, R104, R93, 1 ;  /* 0x3f800000685d7423 */ /* 0x000fe4000001005d */
[----:B------:R-:W-:Y:S02]  /*1f20*/  FMUL.FTZ R90, R103, R90 ;  /* 0x0000005a675a7220 */ /* 0x000fe40000410000 */
[----:B------:R-:W-:Y:S02]  /*1f30*/  FMUL.FTZ R92, R91, R92 ;  /* 0x0000005c5b5c7220 */ /* 0x000fe40000410000 */
[----:B------:R-:W-:-:S02]  /*1f40*/  FFMA.FTZ R31, R24, R31, 1 ;  /* 0x3f800000181f7423 */ /* 0x000fc4000001001f */
[----:B------:R-:W-:Y:S01]  /*1f50*/  FMUL.FTZ R22, R105, R22 ;  /* 0x0000001669167220 */ /* 0x000fe20000410000 */
[----:B0-----:R-:W-:Y:S01]  /*1f60*/  HADD2.F32 R116, -RZ, R2.H0_H0 ;  /* 0x20000002ff747230 */ /* 0x001fe20000004100 */
[----:B------:R-:W-:Y:S02]  /*1f70*/  FFMA.FTZ R28, R111, R28, 1 ;  /* 0x3f8000006f1c7423 */ /* 0x000fe4000001001c */
[----:B------:R-:W-:Y:S01]  /*1f80*/  FMUL.FTZ R27, R112, R27 ;  /* 0x0000001b701b7220 */ /* 0x000fe20000410000 */
[----:B-1----:R-:W-:Y:S01]  /*1f90*/  HADD2.F32 R119, -RZ, R3.H0_H0 ;  /* 0x20000003ff777230 */ /* 0x002fe20000004100 */
[----:B------:R-:W-:Y:S02]  /*1fa0*/  FMUL.FTZ R29, R90, R29 ;  /* 0x0000001d5a1d7220 */ /* 0x000fe40000410000 */
[----:B------:R-:W-:Y:S02]  /*1fb0*/  FMUL.FTZ R92, R92, R93 ;  /* 0x0000005d5c5c7220 */ /* 0x000fe40000410000 */
[----:B------:R-:W-:-:S02]  /*1fc0*/  FMUL.FTZ R22, R22, R31 ;  /* 0x0000001f16167220 */ /* 0x000fc40000410000 */
[----:B------:R-:W-:Y:S02]  /*1fd0*/  FMUL.FTZ R27, R27, R28 ;  /* 0x0000001c1b1b7220 */ /* 0x000fe40000410000 */
[----:B------:R-:W-:Y:S02]  /*1fe0*/  FADD.FTZ R30, -R94, 1 ;  /* 0x3f8000005e1e7421 */ /* 0x000fe40000010100 */
[----:B--2---:R-:W-:Y:S02]  /*1ff0*/  FADD.FTZ R93, -R95, 1 ;  /* 0x3f8000005f5d7421 */ /* 0x004fe40000010100 */
[----:B------:R-:W-:Y:S02]  /*2000*/  FMUL.FTZ R23, R101, R108 ;  /* 0x0000006c65177220 */ /* 0x000fe40000410000 */
[----:B------:R-:W-:Y:S02]  /*2010*/  FMUL.FTZ R90, R32, R110 ;  /* 0x0000006e205a7220 */ /* 0x000fe40000410000 */
[----:B------:R-:W-:-:S02]  /*2020*/  FADD.FTZ R31, -R115, 1 ;  /* 0x3f800000731f7421 */ /* 0x000fc40000010100 */
[----:B------:R-:W-:Y:S02]  /*2030*/  FMUL.FTZ R2, R107, R116 ;  /* 0x000000746b027220 */ /* 0x000fe40000410000 */
[----:B------:R-:W-:Y:S02]  /*2040*/  FADD.FTZ R28, -R118, 1 ;  /* 0x3f800000761c7421 */ /* 0x000fe40000010100 */
[----:B------:R-:W-:Y:S02]  /*2050*/  FMUL.FTZ R3, R109, R119 ;  /* 0x000000776d037220 */ /* 0x000fe40000410000 */
[----:B------:R-:W-:Y:S02]  /*2060*/  FFMA.FTZ R30, R25, R30, 1 ;  /* 0x3f800000191e7423 */ /* 0x000fe4000001001e */
[----:B------:R-:W-:Y:S02]  /*2070*/  FFMA.FTZ R93, R26, R93, 1 ;  /* 0x3f8000001a5d7423 */ /* 0x000fe4000001005d */
[----:B------:R-:W-:-:S02]  /*2080*/  FMUL.FTZ R23, R94, R23 ;  /* 0x000000175e177220 */ /* 0x000fc40000410000 */
[----:B------:R-:W-:Y:S02]  /*2090*/  FMUL.FTZ R90, R95, R90 ;  /* 0x0000005a5f5a7220 */ /* 0x000fe40000410000 */
[----:B------:R-:W-:Y:S02]  /*20a0*/  FFMA.FTZ R31, R114, R31, 1 ;  /* 0x3f800000721f7423 */ /* 0x000fe4000001001f */
[----:B------:R-:W-:Y:S02]  /*20b0*/  FMUL.FTZ R2, R115, R2 ;  /* 0x0000000273027220 */ /* 0x000fe40000410000 */
[----:B------:R-:W-:Y:S02]  /*20c0*/  FFMA.FTZ R28, R117, R28, 1 ;  /* 0x3f800000751c7423 */ /* 0x000fe4000001001c */
[----:B------:R-:W-:Y:S02]  /*20d0*/  FMUL.FTZ R3, R118, R3 ;  /* 0x0000000376037220 */ /* 0x000fe40000410000 */
[----:B------:R-:W-:-:S02]  /*20e0*/  FMUL.FTZ R23, R23, R30 ;  /* 0x0000001e17177220 */ /* 0x000fc40000410000 */
[----:B------:R-:W-:Y:S01]  /*20f0*/  FMUL.FTZ R90, R90, R93 ;  /* 0x0000005d5a5a7220 */ /* 0x000fe20000410000 */
[----:B------:R-:W-:Y:S01]  /*2100*/  BAR.SYNC.DEFER_BLOCKING 0x0 ;  /* 0x0000000000007b1d */ /* 0x000fe20000010000 */
        /* <DEDUP_REMOVED lines=30> */
[----:B0-----:R-:W-:Y:S01]  /*22f0*/  IMAD R22, R144, c[0x0][0x2e8], RZ ;  /* 0x0000ba0090167a24 */ /* 0x001fe200078e02ff */
[----:B-1----:R-:W-:-:S03]  /*2300*/  P2R R2, PR, RZ, 0x40 ;  /* 0x00000040ff027803 */ /* 0x002fc60000000000 */
[----:B------:R-:W-:-:S04]  /*2310*/  IMAD.WIDE.U32 R2, R37, c[0x0][0x2e8], RZ ;  /* 0x0000ba0025027a25 */ /* 0x000fc800078e00ff */
[----:B------:R-:W-:Y:S01]  /*2320*/  IMAD R31, R37, c[0x0][0x2ec], R22 ;  /* 0x0000bb00251f7a24 */ /* 0x000fe200078e0216 */
[----:B------:R-:W-:-:S03]  /*2330*/  LEA R22, P0, R6, c[0x0][0x338], 0x1 ;  /* 0x0000ce0006167a11 */ /* 0x000fc600078008ff */
[----:B------:R-:W-:Y:S01]  /*2340*/  IMAD.IADD R3, R3, 0x1, R31 ;  /* 0x0000000103037824 */ /* 0x000fe200078e021f */
[----:B------:R-:W-:Y:S01]  /*2350*/  LEA.HI.X R27, R6, c[0x0][0x33c], R7, 0x1, P0 ;  /* 0x0000cf00061b7a11 */ /* 0x000fe200000f0c07 */
[----:B------:R-:W-:Y:S02]  /*2360*/  IMAD R23, R35, c[0x0][0x2f0], RZ ;  /* 0x0000bc0023177a24 */ /* 0x000fe400078e02ff */
[----:B------:R-:W-:-:S04]  /*2370*/  IMAD.WIDE.U32 R2, R0, c[0x0][0x2f0], R2 ;  /* 0x0000bc0000027a25 */ /* 0x000fc800078e0002 */
[----:B------:R-:W-:Y:S01]  /*2380*/  IMAD R28, R0, c[0x0][0x2f4], R23 ;  /* 0x0000bd00001c7a24 */ /* 0x000fe200078e0217 */
[----:B------:R-:W-:Y:S01]  /*2390*/  IADD3 R23, P1, R86, R2, RZ ;  /* 0x0000000256177210 */ /* 0x000fe20007f3e0ff */
[----:B------:R-:W-:Y:S01]  /*23a0*/  BSSY B0, `(.L_x_6817) ;  /* 0x0000014000007945 */ /* 0x000fe20003800000 */
[C---:B------:R-:W-:Y:S02]  /*23b0*/  IADD3 R2, P2, R6.reuse, R4, RZ ;  /* 0x0000000406027210 */ /* 0x040fe40007f5e0ff */
[----:B------:R-:W-:Y:S02]  /*23c0*/  IADD3.X R28, R87, R28, R3, P1, !PT ;  /* 0x0000001c571c7210 */ /* 0x000fe40000ffe403 */
[C---:B------:R-:W-:Y:S02]  /*23d0*/  LEA R22, P3, R23.reuse, R22, 0x1 ;  /* 0x0000001617167211 */ /* 0x040fe400078608ff */
[----:B--2---:R-:W-:Y:S01]  /*23e0*/  ISETP.GE.AND P0, PT, R6, R133, PT ;  /* 0x000000850600720c */ /* 0x004fe20003f06270 */
        /* <DEDUP_REMOVED lines=15> */
.L_x_6818:
[----:B------:R-:W-:Y:S05]  /*24e0*/  BSYNC B0 ;  /* 0x0000000000007941 */ /* 0x000fea0003800000 */
.L_x_6817:
[----:B------:R1:W-:Y:S01]  /*24f0*/  @!P1 STG.E.U16 [R22.64+-0x180], R93 ;  /* 0xfffe805d16009986 */ /* 0x0003e2000c101504 */
[-C--:B------:R-:W-:Y:S01]  /*2500*/  ISETP.GE.AND P0, PT, R62, R133.reuse, PT ;  /* 0x000000853e00720c */ /* 0x080fe20003f06270 */
[----:B------:R-:W-:Y:S01]  /*2510*/  FMUL.FTZ R28, R25, R94 ;  /* 0x0000005e191c7220 */ /* 0x000fe20000410000 */
[----:B------:R-:W-:Y:S01]  /*2520*/  ISETP.GE.AND P4, PT, R63, R133, PT ;  /* 0x000000853f00720c */ /* 0x000fe20003f86270 */
[----:B------:R-:W-:Y:S01]  /*2530*/  FMUL.FTZ R25, R26, R95 ;  /* 0x0000005f1a197220 */ /* 0x000fe20000410000 */
[-C--:B------:R-:W-:Y:S01]  /*2540*/  ISETP.GE.AND P5, PT, R64, R133.reuse, PT ;  /* 0x000000854000720c */ /* 0x080fe20003fa6270 */
[----:B------:R-:W-:Y:S01]  /*2550*/  HADD2.F32 R21, -RZ, R21.H0_H0 ;  /* 0x20000015ff157230 */ /* 0x000fe20000004100 */
[-C--:B------:R-:W-:Y:S01]  /*2560*/  ISETP.GE.AND P1, PT, R65, R133.reuse, PT ;  /* 0x000000854100720c */ /* 0x080fe20003f26270 */
[----:B0-----:R-:W-:Y:S01]  /*2570*/  HADD2.F32 R89, -RZ, R20.H0_H0 ;  /* 0x20000014ff597230 */ /* 0x001fe20000004100 */
[-C--:B------:R-:W-:Y:S01]  /*2580*/  ISETP.GE.AND P2, PT, R60, R133.reuse, PT ;  /* 0x000000853c00720c */ /* 0x080fe20003f46270 */
[----:B------:R-:W-:Y:S01]  /*2590*/  HADD2.F32 R19, -RZ, R19.H0_H0 ;  /* 0x20000013ff137230 */ /* 0x000fe20000004100 */
        /* <DEDUP_REMOVED lines=9> */
[----:B-1----:R-:W-:Y:S01]  /*2630*/  HADD2.F32 R93, -RZ, R16.H0_H0 ;  /* 0x20000010ff5d7230 */ /* 0x002fe20000004100 */
[----:B------:R-:W-:Y:S01]  /*2640*/  FMUL.FTZ R114, R114, R115 ;  /* 0x0000007372727220 */ /* 0x000fe20000410000 */
[----:B------:R0:W-:Y:S01]  /*2650*/  @!P5 STG.E.U16 [R22.64+-0xc0], R127 ;  /* 0xffff407f1600d986 */ /* 0x0001e2000c101504 */
[----:B------:R-:W-:Y:S01]  /*2660*/  HADD2.F32 R15, -RZ, R15.H0_H0 ;  /* 0x2000000fff0f7230 */ /* 0x000fe20000004100 */
[----:B------:R-:W-:Y:S01]  /*2670*/  FMUL.FTZ R118, R117, R118 ;  /* 0x0000007675767220 */ /* 0x000fe20000410000 */
[----:B------:R-:W-:Y:S01]  /*2680*/  HADD2.F32 R95, -RZ, R14.H0_H0 ;  /* 0x2000000eff5f7230 */ /* 0x000fe20000004100 */
[----:B------:R0:W-:Y:S01]  /*2690*/  @!P1 STG.E.U16 [R22.64+-0x80], R129 ;  /* 0xffff808116009986 */ /* 0x0001e2000c101504 */
[----:B-----5:R-:W-:-:S02]  /*26a0*/  FADD.FTZ R88, R21, R36 ;  /* 0x0000002415587221 */ /* 0x020fc40000010000 */
[--C-:B------:R-:W-:Y:S01]  /*26b0*/  FADD.FTZ R89, R89, R36.reuse ;  /* 0x0000002459597221 */ /* 0x100fe20000010000 */
[----:B------:R0:W-:Y:S01]  /*26c0*/  @!P2 STG.E.U16 [R22.64+-0x1c0], R121 ;  /* 0xfffe40791600a986 */ /* 0x0001e2000c101504 */
[--C-:B------:R-:W-:Y:S02]  /*26d0*/  FADD.FTZ R90, R19, R36.reuse ;  /* 0x00000024135a7221 */ /* 0x100fe40000010000 */
[--C-:B------:R-:W-:Y:S01]  /*26e0*/  FADD.FTZ R91, R91, R36.reuse ;  /* 0x000000245b5b7221 */ /* 0x100fe20000010000 */
[----:B------:R0:W-:Y:S01]  /*26f0*/  @!P3 STG.E.U16 [R22.64+-0x40], R131 ;  /* 0xffffc0831600b986 */ /* 0x0001e2000c101504 */
[--C-:B------:R-:W-:Y:S02]  /*2700*/  FADD.FTZ R92, R17, R36.reuse ;  /* 0x00000024115c7221 */ /* 0x100fe40000010000 */
[--C-:B------:R-:W-:Y:S02]  /*2710*/  FADD.FTZ R93, R93, R36.reuse ;  /* 0x000000245d5d7221 */ /* 0x100fe40000010000 */
[----:B------:R-:W-:-:S02]  /*2720*/  FADD.FTZ R94, R15, R36 ;  /* 0x000000240f5e7221 */ /* 0x000fc40000010000 */
[----:B------:R-:W-:Y:S02]  /*2730*/  FADD.FTZ R95, R95, R36 ;  /* 0x000000245f5f7221 */ /* 0x000fe40000010000 */
        /* <DEDUP_REMOVED lines=9> */
[----:B0-----:R-:W-:Y:S01]  /*27d0*/  BAR.SYNC.DEFER_BLOCKING 0x0 ;  /* 0x0000000000007b1d */ /* 0x001fe20000010000 */
        /* <DEDUP_REMOVED lines=13> */
[----:B------:R-:W-:Y:S01]  /*28b0*/  IMAD R115, R35, c[0x0][0x218], RZ ;  /* 0x0000860023737a24 */ /* 0x000fe200078e02ff */
[----:B------:R-:W-:Y:S02]  /*28c0*/  PRMT R16, R15, 0x7632, R16 ;  /* 0x000076320f107816 */ /* 0x000fe40000000010 */
[----:B------:R-:W-:Y:S01]  /*28d0*/  F2FP.PACK_AB R114, R119, R114 ;  /* 0x000000727772723e */ /* 0x000fe200000000ff */
[----:B------:R-:W-:Y:S01]  /*28e0*/  IMAD R115, R0, c[0x0][0x21c], R115 ;  /* 0x0000870000737a24 */ /* 0x000fe200078e0273 */
[----:B------:R-:W-:-:S02]  /*28f0*/  PRMT R17, R25, 0x7610, R17 ;  /* 0x0000761019117816 */ /* 0x000fc40000000011 */
[----:B------:R-:W-:Y:S01]  /*2900*/  PRMT R18, R25, 0x7632, R18 ;  /* 0x0000763219127816 */ /* 0x000fe20000000012 */
[----:B------:R-:W-:Y:S01]  /*2910*/  STS.U16 [R76], R27 ;  /* 0x0000001b4c007388 */ /* 0x000fe20000000400 */
[----:B------:R-:W-:-:S03]  /*2920*/  PRMT R19, R114, 0x7632, R19 ;  /* 0x0000763272137816 */ /* 0x000fc60000000013 */
        /* <DEDUP_REMOVED lines=8> */
[----:B--2---:R-:W-:-:S03]  /*29b0*/  IMAD R17, R37, c[0x0][0x214], R16 ;  /* 0x0000850025117a24 */ /* 0x004fc600078e0210 */
[----:B------:R0:W-:Y:S01]  /*29c0*/  STS.U16 [R76+0xe], R19 ;  /* 0x00000e134c007388 */ /* 0x0001e20000000400 */
[----:B------:R-:W-:-:S06]  /*29d0*/  NOP ;  /* 0x0000000000007918 */ /* 0x000fcc0000000000 */
[----:B------:R-:W-:Y:S01]  /*29e0*/  LDS.U16 R21, [R67] ;  /* 0x0000000043157984 */ /* 0x000fe20000000400 */
[----:B------:R-:W-:Y:S02]  /*29f0*/  IADD3 R15, R15, R17, RZ ;  /* 0x000000110f0f7210 */ /* 0x000fe40007ffe0ff */
[----:B0-----:R-:W-:Y:S01]  /*2a00*/  LEA R19, P0, R6, c[0x0][0x270], 0x1 ;  /* 0x00009c0006137a11 */ /* 0x001fe200078008ff */
[----:B------:R-:W-:Y:S02]  /*2a10*/  LDS.U16 R23, [R68+0x40] ;  /* 0x0000400044177984 */ /* 0x000fe40000000400 */
[----:B------:R-:W-:Y:S01]  /*2a20*/  IMAD.WIDE.U32 R14, R0, c[0x0][0x218], R14 ;  /* 0x00008600000e7a25 */ /* 0x000fe200078e000e */
[----:B------:R-:W-:Y:S01]  /*2a30*/  LEA.HI.X R16, R6, c[0x0][0x274], R7, 0x1, P0 ;  /* 0x00009d0006107a11 */ /* 0x000fe200000f0c07 */
        /* <DEDUP_REMOVED lines=27> */
.L_x_6821:
[----:B------:R-:W-:Y:S05]  /*2bf0*/  BSYNC B0 ;  /* 0x0000000000007941 */ /* 0x000fea0003800000 */
.L_x_6820:
[----:B------:R1:W-:Y:S01]  /*2c00*/  @!P2 STG.E.U16 [R18.64+-0x180], R25 ;  /* 0xfffe80191200a986 */ /* 0x0003e2000c101504 */
[-C--:B------:R-:W-:Y:S02]  /*2c10*/  ISETP.GE.AND P1, PT, R62, R113.reuse, PT ;  /* 0x000000713e00720c */ /* 0x080fe40003f26270 */
[-C--:B------:R-:W-:Y:S02]  /*2c20*/  ISETP.GE.AND P0, PT, R63, R113.reuse, PT ;  /* 0x000000713f00720c */ /* 0x080fe40003f06270 */
[-C--:B------:R-:W-:Y:S02]  /*2c30*/  ISETP.GE.AND P3, PT, R64, R113.reuse, PT ;  /* 0x000000714000720c */ /* 0x080fe40003f66270 */
[-C--:B------:R-:W-:Y:S02]  /*2c40*/  ISETP.GE.AND P4, PT, R65, R113.reuse, PT ;  /* 0x000000714100720c */ /* 0x080fe40003f86270 */
[-C--:B------:R-:W-:Y:S02]  /*2c50*/  ISETP.GE.AND P2, PT, R60, R113.reuse, PT ;  /* 0x000000713c00720c */ /* 0x080fe40003f46270 */
[----:B------:R-:W-:-:S03]  /*2c60*/  ISETP.GE.AND P5, PT, R66, R113, PT ;  /* 0x000000714200720c */ /* 0x000fc60003fa6270 */
[----:B------:R1:W-:Y:S04]  /*2c70*/  @!P1 STG.E.U16 [R18.64+-0x140], R27 ;  /* 0xfffec01b12009986 */ /* 0x0003e8000c101504 */
[----:B------:R1:W-:Y:S04]  /*2c80*/  @!P0 STG.E.U16 [R18.64+-0x100], R29 ;  /* 0xffff001d12008986 */ /* 0x0003e8000c101504 */
[----:B------:R1:W-:Y:S04]  /*2c90*/  @!P3 STG.E.U16 [R18.64+-0xc0], R31 ;  /* 0xffff401f1200b986 */ /* 0x0003e8000c101504 */
[----:B------:R1:W-:Y:S04]  /*2ca0*/  @!P4 STG.E.U16 [R18.64+-0x80], R33 ;  /* 0xffff80211200c986 */ /* 0x0003e8000c101504 */
[----:B------:R1:W-:Y:S04]  /*2cb0*/  @!P2 STG.E.U16 [R18.64+-0x1c0], R23 ;  /* 0xfffe40171200a986 */ /* 0x0003e8000c101504 */
[----:B------:R1:W-:Y:S02]  /*2cc0*/  @!P5 STG.E.U16 [R18.64+-0x40], R111 ;  /* 0xffffc06f1200d986 */ /* 0x0003e4000c101504 */
.L_x_6819:
[----:B0-----:R-:W-:Y:S01]  /*2cd0*/  HADD2.F32 R14, -RZ, R152.H0_H0 ;  /* 0x20000098ff0e7230 */ /* 0x001fe20000004100 */
[----:B------:R-:W-:Y:S01]  /*2ce0*/  BAR.SYNC.DEFER_BLOCKING 0x0 ;  /* 0x0000000000007b1d */ /* 0x000fe20000010000 */
[----:B------:R-:W-:Y:S01]  /*2cf0*/  HADD2.F32 R15, -RZ, R78.H0_H0 ;  /* 0x2000004eff0f7230 */ /* 0x000fe20000004100 */
[----:B------:R-:W-:Y:S01]  /*2d00*/  HFMA2.MMA R117, -RZ, RZ, 0, 0 ;  /* 0x00000000ff757435 */ /* 0x000fe200000001ff */
[----:B------:R-:W-:Y:S01]  /*2d10*/  HADD2.F32 R16, -RZ, R79.H0_H0 ;  /* 0x2000004fff107230 */ /* 0x000fe20000004100 */
[C---:B------:R-:W-:Y:S01]  /*2d20*/  FFMA.FTZ R14, R96.reuse, R14, R39 ;  /* 0x0000000e600e7223 */ /* 0x040fe20000010027 */
[----:B------:R-:W-:Y:S01]  /*2d30*/  HADD2.F32 R39, -RZ, R84.H0_H0 ;  /* 0x20000054ff277230 */ /* 0x000fe20000004100 */
[----:B-1----:R-:W-:Y:S01]  /*2d40*/  HFMA2.MMA R111, -RZ, RZ, 0, 0 ;  /* 0x00000000ff6f7435 */ /* 0x002fe200000001ff */
[-C--:B------:R-:W-:Y:S01]  /*2d50*/  FMUL.FTZ R125, R96, R34.reuse ;  /* 0x00000022607d7220 */ /* 0x080fe20000410000 */
[----:B------:R-:W-:Y:S01]  /*2d60*/  HFMA2.MMA R104, -RZ, RZ, 0, 0 ;  /* 0x00000000ff687435 */ /* 0x000fe200000001ff */
        /* <DEDUP_REMOVED lines=23> */
[----:B------:R-:W-:Y:S02]  /*2ee0*/  IMAD.MOV.U32 R100, RZ, RZ, RZ ;  /* 0x000000ffff647224 */ /* 0x000fe400078e00ff */
[----:B------:R-:W-:-:S04]  /*2ef0*/  IMAD.MOV.U32 R113, RZ, RZ, RZ ;  /* 0x000000ffff717224 */ /* 0x000fc800078e00ff */
[----:B------:R-:W-:Y:S05]  /*2f00*/  @!P0 BRA `(.L_x_6822) ;  /* 0x0000213000008947 */ /* 0x000fea0003800000 */
[----:B------:R-:W-:Y:S01]  /*2f10*/  MOV R14, R41 ;  /* 0x00000029000e7202 */ /* 0x000fe20000000f00 */
[----:B------:R-:W-:Y:S01]  /*2f20*/  IMAD R16, R144, c[0x0][0x2b8], RZ ;  /* 0x0000ae0090107a24 */ /* 0x000fe200078e02ff */
[----:B------:R-:W-:Y:S01]  /*2f30*/  IADD3 R114, R150, -0x1, RZ ;  /* 0xffffffff96727810 */ /* 0x000fe20007ffe0ff */
[----:B------:R-:W-:Y:S01]  /*2f40*/  IMAD.MOV.U32 R15, RZ, RZ, RZ ;  /* 0x000000ffff0f7224 */ /* 0x000fe200078e00ff */
[----:B------:R-:W-:Y:S01]  /*2f50*/  MOV R127, RZ ;  /* 0x000000ff007f7202 */ /* 0x000fe20000000f00 */
[C---:B------:R-:W-:Y:S01]  /*2f60*/  IMAD R17, R37.reuse, c[0x0][0x2bc], R16 ;  /* 0x0000af0025117a24 */ /* 0x040fe200078e0210 */
[----:B------:R-:W-:Y:S01]  /*2f70*/  LEA.HI R16, R114, R114, RZ, 0x1 ;  /* 0x0000007272107211 */ /* 0x000fe200078f08ff */
[----:B------:R-:W-:Y:S01]  /*2f80*/  IMAD.WIDE.U32 R14, R37, c[0x0][0x2b8], R14 ;  /* 0x0000ae00250e7a25 */ /* 0x000fe200078e000e */
[----:B------:R-:W-:Y:S01]  /*2f90*/  CS2R R116, SRZ ;  /* 0x0000000000747805 */ /* 0x000fe2000001ff00 */
[----:B------:R-:W-:Y:S02]  /*2fa0*/  MOV R129, RZ ;  /* 0x000000ff00817202 */ /* 0x000fe40000000f00 */
[----:B------:R-:W-:Y:S01]  /*2fb0*/  IMAD R19, R146, c[0x0][0x2c0], RZ ;  /* 0x0000b00092137a24 */ /* 0x000fe200078e02ff */
[----:B------:R-:W-:-:S02]  /*2fc0*/  IADD3 R15, R15, R17, RZ ;  /* 0x000000110f0f7210 */ /* 0x000fc40007ffe0ff */
[----:B------:R-:W-:Y:S01]  /*2fd0*/  LOP3.LUT R17, R16, 0xfffffe, RZ, 0xc0, !PT ;  /* 0x00fffffe10117812 */ /* 0x000fe200078ec0ff */
[C---:B------:R-:W-:Y:S02]  /*2fe0*/  IMAD R19, R38.reuse, c[0x0][0x2c4], R19 ;  /* 0x0000b10026137a24 */ /* 0x040fe400078e0213 */
[----:B------:R-:W-:Y:S01]  /*2ff0*/  IMAD.WIDE.U32 R28, R38, c[0x0][0x2c0], R14 ;  /* 0x0000b000261c7a25 */ /* 0x000fe200078e000e */
[----:B------:R-:W-:-:S04]  /*3000*/  IADD3 R114, R114, -R17, RZ ;  /* 0x8000001172727210 */ /* 0x000fc80007ffe0ff */
[----:B------:R-:W-:Y:S02]  /*3010*/  IADD3 R19, R29, R19, RZ ;  /* 0x000000131d137210 */ /* 0x000fe40007ffe0ff */
[----:B------:R-:W-:-:S04]  /*3020*/  LEA R14, P0, R28, c[0x0][0x320], 0x2 ;  /* 0x0000c8001c0e7a11 */ /* 0x000fc800078010ff */
[----:B------:R-:W-:Y:S02]  /*3030*/  LEA.HI.X R15, R28, c[0x0][0x324], R19, 0x2, P0 ;  /* 0x0000c9001c0f7a11 */ /* 0x000fe400000f1413 */
[----:B------:R-:W-:Y:S02]  /*3040*/  IADD3 R28, P1, R4, R28, RZ ;  /* 0x0000001c041c7210 */ /* 0x000fe40007f3e0ff */
[----:B------:R-:W-:Y:S01]  /*3050*/  ISETP.GT.AND P0, PT, R150, 0x1, PT ;  /* 0x000000019600780c */ /* 0x000fe20003f04270 */
[----:B------:R-:W-:-:S03]  /*3060*/  IMAD.WIDE R14, R86, 0x4, R14 ;  /* 0x00000004560e7825 */ /* 0x000fc600078e020e */
[----:B------:R-:W-:Y:S01]  /*3070*/  ISETP.EQ.AND P0, PT, R148, RZ, P0 ;  /* 0x000000ff9400720c */ /* 0x000fe20000702270 */
[----:B------:R-:W-:Y:S01]  /*3080*/  IMAD.X R29, R5, 0x1, R19, P1 ;  /* 0x00000001051d7824 */ /* 0x000fe200008e0613 */
[C---:B------:R-:W-:Y:S02]  /*3090*/  IADD3 R26, P5, R14.reuse, -0x380, RZ ;  /* 0xfffffc800e1a7810 */ /* 0x040fe40007fbe0ff */
[C---:B------:R-:W-:Y:S02]  /*30a0*/  IADD3 R24, P1, R14.reuse, -0x300, RZ ;  /* 0xfffffd000e187810 */ /* 0x040fe40007f3e0ff */
[----:B------:R-:W-:Y:S02]  /*30b0*/  IADD3.X R27, R15, -0x1, RZ, P5, !PT ;  /* 0xffffffff0f1b7810 */ /* 0x000fe40002ffe4ff */
[C---:B------:R-:W-:Y:S02]  /*30c0*/  IADD3 R22, P2, R14.reuse, -0x280, RZ ;  /* 0xfffffd800e167810 */ /* 0x040fe40007f5e0ff */
[----:B------:R-:W-:-:S02]  /*30d0*/  IADD3 R20, P3, R14, -0x200, RZ ;  /* 0xfffffe000e147810 */ /* 0x000fc40007f7e0ff */
[C---:B------:R-:W-:Y:S02]  /*30e0*/  IADD3 R18, P4, R14.reuse, -0x180, RZ ;  /* 0xfffffe800e127810 */ /* 0x040fe40007f9e0ff */
[C---:B------:R-:W-:Y:S02]  /*30f0*/  IADD3 R16, P5, R14.reuse, -0x100, RZ ;  /* 0xffffff000e107810 */ /* 0x040fe40007fbe0ff */
[C---:B------:R-:W-:Y:S02]  /*3100*/  IADD3.X R25, R15.reuse, -0x1, RZ, P1, !PT ;  /* 0xffffffff0f197810 */ /* 0x040fe40000ffe4ff */
[----:B------:R-:W-:Y:S02]  /*3110*/  IADD3 R14, P1, R14, -0x80, RZ ;  /* 0xffffff800e0e7810 */ /* 0x000fe40007f3e0ff */
[C---:B------:R-:W-:Y:S02]  /*3120*/  IADD3.X R23, R15.reuse, -0x1, RZ, P2, !PT ;  /* 0xffffffff0f177810 */ /* 0x040fe400017fe4ff */
[----:B------:R-:W-:-:S02]  /*3130*/  IADD3.X R21, R15, -0x1, RZ, P3, !PT ;  /* 0xffffffff0f157810 */ /* 0x000fc40001ffe4ff */
[C---:B------:R-:W-:Y:S02]  /*3140*/  IADD3.X R19, R15.reuse, -0x1, RZ, P4, !PT ;  /* 0xffffffff0f137810 */ /* 0x040fe400027fe4ff */
[C---:B------:R-:W-:Y:S02]  /*3150*/  IADD3.X R17, R15.reuse, -0x1, RZ, P5, !PT ;  /* 0xffffffff0f117810 */ /* 0x040fe40002ffe4ff */
[----:B------:R-:W-:Y:S02]  /*3160*/  IADD3.X R15, R15, -0x1, RZ, P1, !PT ;  /* 0xffffffff0f0f7810 */ /* 0x000fe40000ffe4ff */
.L_x_6843:
        /* <DEDUP_REMOVED lines=9> */
[----:B------:R-:W-:Y:S01]  /*3200*/  IMAD R120, R32, c[0x0][0x1c0], RZ ;  /* 0x0000700020787a24 */ /* 0x000fe200078e02ff */
[----:B------:R-:W-:Y:S01]  /*3210*/  IADD3 R31, R31, R33, RZ ;  /* 0x000000211f1f7210 */ /* 0x000fe20007ffe0ff */
[----:B------:R-:W-:Y:S01]  /*3220*/  IMAD R33, R127, c[0x0][0x18c], R118 ;  /* 0x000063007f217a24 */ /* 0x000fe200078e0276 */
[----:B------:R-:W-:Y:S01]  /*3230*/  ISETP.GE.AND P4, PT, R61, R85, PT ;  /* 0x000000553d00720c */ /* 0x000fe20003f86270 */
[----:B------:R-:W-:-:S04]  /*3240*/  IMAD.WIDE.U32 R134, R127, c[0x0][0x1c0], R6 ;  /* 0x000070007f867a25 */ /* 0x000fc800078e0006 */
[----:B------:R-:W-:Y:S01]  /*3250*/  IMAD.WIDE.U32 R130, R127, c[0x0][0x188], R30 ;  /* 0x000062007f827a25 */ /* 0x000fe200078e001e */
[----:B------:R-:W-:-:S03]  /*3260*/  LEA R30, P3, R134, R46, 0x1 ;  /* 0x0000002e861e7211 */ /* 0x000fc600078608ff */
[--C-:B------:R-:W-:Y:S01]  /*3270*/  IMAD R133, R127, c[0x0][0x1c4], R120.reuse ;  /* 0x000071007f857a24 */ /* 0x100fe200078e0278 */
[----:B------:R-:W-:Y:S02]  /*3280*/  IADD3 R33, R131, R33, RZ ;  /* 0x0000002183217210 */ /* 0x000fe40007ffe0ff */
[C---:B------:R-:W-:Y:S01]  /*3290*/  LEA R132, P1, R130.reuse, c[0x0][0x220], 0x2 ;  /* 0x0000880082847a11 */ /* 0x040fe200078210ff */
[----:B------:R-:W-:Y:S01]  /*32a0*/  IMAD.IADD R31, R135, 0x1, R133 ;  /* 0x00000001871f7824 */ /* 0x000fe200078e0285 */
[----:B------:R-:W-:Y:S02]  /*32b0*/  PRMT R120, RZ, 0x7610, R120 ;  /* 0x00007610ff787816 */ /* 0x000fe40000000078 */
[----:B------:R-:W-:Y:S02]  /*32c0*/  LEA.HI.X R133, R130, c[0x0][0x224], R33, 0x2, P1 ;  /* 0x0000890082857a11 */ /* 0x000fe400008f1421 */
[----:B------:R-:W-:Y:S02]  /*32d0*/  LEA.HI.X R31, R134, R48, R31, 0x1, P3 ;  /* 0x00000030861f7211 */ /* 0x000fe400018f0c1f */
[----:B------:R-:W-:Y:S01]  /*32e0*/  PRMT R135, RZ, 0x7610, R135 ;  /* 0x00007610ff877816 */ /* 0x000fe20000000087 */
[----:B0-2---:R0:W2:Y:S01]  /*32f0*/  LDG.E R118, [R132.64] ;  /* 0x0000000484767981 */ /* 0x0050a2000c1e1900 */
[----:B------:R-:W-:-:S02]  /*3300*/  ISETP.GE.AND P1, PT, R62, R85, PT ;  /* 0x000000553e00720c */ /* 0x000fc40003f26270 */
[-C--:B------:R-:W-:Y:S01]  /*3310*/  ISETP.GE.AND P3, PT, R63, R85.reuse, PT ;  /* 0x000000553f00720c */ /* 0x080fe20003f66270 */
[----:B-1-3--:R1:W3:Y:S01]  /*3320*/  @!P2 LDG.E.U16 R120, [R30.64] ;  /* 0x000000041e78a981 */ /* 0x00a2e2000c1e1500 */
        /* <DEDUP_REMOVED lines=22> */
[----:B------:R-:W-:-:S05]  /*3490*/  IMAD.WIDE.U32 R130, R127, c[0x0][0x1a0], R130 ;  /* 0x000068007f827a25 */ /* 0x000fca00078e0082 */
[----:B------:R-:W-:Y:S02]  /*34a0*/  IADD3 R33, R131, R33, RZ ;  /* 0x0000002183217210 */ /* 0x000fe40007ffe0ff */
[----:B0-----:R-:W-:Y:S01]  /*34b0*/  LEA R132, P1, R130, c[0x0][0x228], 0x2 ;  /* 0x00008a0082847a11 */ /* 0x001fe200078210ff */
[----:B-1----:R-:W-:Y:S01]  /*34c0*/  IMAD R30, R114, 0x100, R127 ;  /* 0x00000100721e7824 */ /* 0x002fe200078e027f */
[----:B------:R-:W-:Y:S02]  /*34d0*/  @P2 IADD3 R30, R41, 0x200, RZ ;  /* 0x00000200291e2810 */ /* 0x000fe40007ffe0ff */
[----:B------:R-:W-:Y:S02]  /*34e0*/  LEA.HI.X R133, R130, c[0x0][0x22c], R33, 0x2, P1 ;  /* 0x00008b0082857a11 */ /* 0x000fe400008f1421 */
[----:B------:R-:W-:-:S03]  /*34f0*/  @P0 IADD3 R128, R150, -0x2, RZ ;  /* 0xfffffffe96800810 */ /* 0x000fc60007ffe0ff */
[----:B------:R0:W5:Y:S02]  /*3500*/  LDG.E R33, [R132.64] ;  /* 0x0000000484217981 */ /* 0x000164000c1e1900 */
[----:B------:R-:W-:Y:S01]  /*3510*/  @P0 IMAD R31, R128, c[0x0][0x16c], R127 ;  /* 0x00005b00801f0a24 */ /* 0x000fe200078e027f */
[----:B------:R-:W-:Y:S01]  /*3520*/  HFMA2.MMA R161, -RZ, RZ, 0, 0 ;  /* 0x00000000ffa17435 */ /* 0x000fe200000001ff */
[----:B------:R-:W-:Y:S01]  /*3530*/  ISETP.NE.AND P3, PT, R41, 0x1f, PT ;  /* 0x0000001f2900780c */ /* 0x000fe20003f65270 */
[----:B------:R-:W-:Y:S02]  /*3540*/  HADD2.F32 R131, -RZ, R152.H0_H0 ;  /* 0x20000098ff837230 */ /* 0x000fe40000004100 */
[----:B0-----:R-:W-:-:S03]  /*3550*/  HADD2.F32 R133, -RZ, R79.H0_H0 ;  /* 0x2000004fff857230 */ /* 0x001fc60000004100 */
[----:B------:R-:W-:Y:S02]  /*3560*/  FMUL.FTZ R163, R88, R131 ;  /* 0x0000008358a37220 */ /* 0x000fe40000410000 */
[----:B------:R-:W-:Y:S01]  /*3570*/  FMUL.FTZ R167, R90, R133 ;  /* 0x000000855aa77220 */ /* 0x000fe20000410000 */
[----:B------:R-:W-:Y:S01]  /*3580*/  BSSY B0, `(.L_x_6823) ;  /* 0x000004c000007945 */ /* 0x000fe20003800000 */
[----:B--2---:R-:W-:-:S04]  /*3590*/  FMUL.FTZ R140, R118, 1.4426950216293334961 ;  /* 0x3fb8aa3b768c7820 */ /* 0x004fc80000410000 */
[----:B------:R-:W-:-:S06]  /*35a0*/  FMUL.FTZ R141, R88, R140 ;  /* 0x0000008c588d7220 */ /* 0x000fcc0000410000 */
[----:B------:R-:W0:Y:S01]  /*35b0*/  MUFU.EX2 R141, R141 ;  /* 0x0000008d008d7308 */ /* 0x000e220000000800 */
[----:B---3--:R1:W-:Y:S04]  /*35c0*/  STS.U16 [R67], R120 ;  /* 0x0000007843007388 */ /* 0x0083e80000000400 */
[----:B----4-:R-:W-:Y:S04]  /*35d0*/  STS.U16 [R68+0x40], R135 ;  /* 0x0000408744007388 */ /* 0x010fe80000000400 */
[----:B------:R-:W-:Y:S01]  /*35e0*/  STS.U16 [R69+0x80], R122 ;  /* 0x0000807a45007388 */ /* 0x000fe20000000400 */
[----:B-1----:R-:W-:-:S03]  /*35f0*/  SHF.L.U32 R120, R30, 0x2, RZ ;  /* 0x000000021e787819 */ /* 0x002fc600000006ff */
        /* <DEDUP_REMOVED lines=9> */
[----:B------:R-:W1:Y:S04]  /*3690*/  LDS.U16 R154, [R76+0x6] ;  /* 0x000006004c9a7984 */ /* 0x000e680000000400 */
[----:B------:R-:W1:Y:S04]  /*36a0*/  LDS.U16 R157, [R76+0x8] ;  /* 0x000008004c9d7984 */ /* 0x000e680000000400 */
[----:B------:R-:W1:Y:S04]  /*36b0*/  LDS.U16 R156, [R76+0xa] ;  /* 0x00000a004c9c7984 */ /* 0x000e680000000400 */
[----:B------:R-:W1:Y:S04]  /*36c0*/  LDS.U16 R159, [R76+0xc] ;  /* 0x00000c004c9f7984 */ /* 0x000e680000000400 */
[----:B------:R-:W2:Y:S04]  /*36d0*/  LDS.U16 R158, [R76+0xe] ;  /* 0x00000e004c9e7984 */ /* 0x000ea80000000400 */
[----:B0-----:R0:W-:Y:S01]  /*36e0*/  STS [R120+0x878], R141 ;  /* 0x0008788d78007388 */ /* 0x0011e20000000800 */
[----:B------:R-:W-:-:S02]  /*36f0*/  FMUL.FTZ R128, R89, R140 ;  /* 0x0000008c59807220 */ /* 0x000fc40000410000 */
[-C--:B------:R-:W-:Y:S02]  /*3700*/  FMUL.FTZ R130, R90, R140.reuse ;  /* 0x0000008c5a827220 */ /* 0x080fe40000410000 */
[-C--:B------:R-:W-:Y:S02]  /*3710*/  FMUL.FTZ R132, R91, R140.reuse ;  /* 0x0000008c5b847220 */ /* 0x080fe40000410000 */
[----:B------:R-:W0:Y:S01]  /*3720*/  MUFU.EX2 R128, R128 ;  /* 0x0000008000807308 */ /* 0x000e220000000800 */
[----:B------:R-:W-:-:S07]  /*3730*/  FMUL.FTZ R134, R92, R140 ;  /* 0x0000008c5c867220 */ /* 0x000fce0000410000 */
[----:B------:R-:W0:Y:S01]  /*3740*/  MUFU.EX2 R130, R130 ;  /* 0x0000008200827308 */ /* 0x000e220000000800 */
[----:B------:R-:W-:Y:S01]  /*3750*/  @P0 IMAD.WIDE R30, R31, 0x8, R12 ;  /* 0x000000081f1e0825 */ /* 0x000fe200078e020c */
[----:B------:R-:W-:Y:S03]  /*3760*/  BAR.SYNC.DEFER_BLOCKING 0x0 ;  /* 0x0000000000007b1d */ /* 0x000fe60000010000 */
[----:B------:R-:W-:-:S03]  /*3770*/  FMUL.FTZ R136, R93, R140 ;  /* 0x0000008c5d887220 */ /* 0x000fc60000410000 */
[----:B------:R-:W0:Y:S01]  /*3780*/  MUFU.EX2 R132, R132 ;  /* 0x0000008400847308 */ /* 0x000e220000000800 */
[----:B------:R-:W-:-:S07]  /*3790*/  FMUL.FTZ R138, R94, R140 ;  /* 0x0000008c5e8a7220 */ /* 0x000fce0000410000 */
[----:B------:R-:W0:Y:S01]  /*37a0*/  MUFU.EX2 R134, R134 ;  /* 0x0000008600867308 */ /* 0x000e220000000800 */
[----:B-1----:R-:W-:-:S07]  /*37b0*/  FMUL.FTZ R139, R95, R140 ;  /* 0x0000008c5f8b7220 */ /* 0x002fce0000410000 */
[----:B------:R-:W1:Y:S01]  /*37c0*/  MUFU.EX2 R136, R136 ;  /* 0x0000008800887308 */ /* 0x000e620000000800 */
[----:B------:R0:W5:Y:S07]  /*37d0*/  @P0 LDG.E R161, [R30.64+0x4] ;  /* 0x000004041ea10981 */ /* 0x00016e000c1e1900 */
[----:B------:R-:W1:Y:S01]  /*37e0*/  MUFU.EX2 R138, R138 ;  /* 0x0000008a008a7308 */ /* 0x000e620000000800 */
[----:B0-----:R-:W-:-:S04]  /*37f0*/  FMUL.FTZ R31, R141, R128 ;  /* 0x000000808d1f7220 */ /* 0x001fc80000410000 */
[----:B------:R-:W-:-:S03]  /*3800*/  FMUL.FTZ R31, R130, R31 ;  /* 0x0000001f821f7220 */ /* 0x000fc60000410000 */
[----:B------:R-:W0:Y:S01]  /*3810*/  MUFU.EX2 R139, R139 ;  /* 0x0000008b008b7308 */ /* 0x000e220000000800 */
[----:B------:R-:W-:-:S04]  /*3820*/  FMUL.FTZ R31, R132, R31 ;  /* 0x0000001f841f7220 */ /* 0x000fc80000410000 */
[----:B------:R-:W-:-:S04]  /*3830*/  FMUL.FTZ R31, R134, R31 ;  /* 0x0000001f861f7220 */ /* 0x000fc80000410000 */
[----:B-1----:R-:W-:-:S04]  /*3840*/  FMUL.FTZ R31, R136, R31 ;  /* 0x0000001f881f7220 */ /* 0x002fc80000410000 */
[----:B------:R-:W-:-:S04]  /*3850*/  FMUL.FTZ R142, R138, R31 ;  /* 0x0000001f8a8e7220 */ /* 0x000fc80000410000 */
[----:B0-----:R-:W-:Y:S02]  /*3860*/  FMUL.FTZ R172, R139, R142 ;  /* 0x0000008e8bac7220 */ /* 0x001fe40000410000 */
[----:B------:R0:W1:Y:S01]  /*3870*/  @P3 LDS R142, [R41.X4+0x107c] ;  /* 0x00107c00298e3984 */ /* 0x0000620000004800 */
[----:B------:R-:W-:Y:S02]  /*3880*/  HADD2.F32 R120, -RZ, R78.H0_H0 ;  /* 0x2000004eff787230 */ /* 0x000fe40000004100 */
[----:B------:R-:W-:-:S03]  /*3890*/  HADD2.F32 R122, -RZ, R80.H0_H0 ;  /* 0x20000050ff7a7230 */ /* 0x000fc60000004100 */
[----:B------:R-:W-:Y:S01]  /*38a0*/  FMUL.FTZ R165, R89, R120 ;  /* 0x0000007859a57220 */ /* 0x000fe20000410000 */
[----:B------:R-:W-:-:S03]  /*38b0*/  HADD2.F32 R135, -RZ, R81.H0_H0 ;  /* 0x20000051ff877230 */ /* 0x000fc60000004100 */
[----:B------:R-:W-:Y:S02]  /*38c0*/  FFMA.FTZ R30, R128, R163, R165 ;  /* 0x000000a3801e7223 */ /* 0x000fe400000100a5 */
        /* <DEDUP_REMOVED lines=8> */
[----:B------:R-:W-:Y:S01]  /*3950*/  HADD2.F32 R126, -RZ, R84.H0_H0 ;  /* 0x20000054ff7e7230 */ /* 0x000fe20000004100 */
[----:B------:R-:W-:Y:S02]  /*3960*/  FMUL.FTZ R147, R94, R137 ;  /* 0x000000895e937220 */ /* 0x000fe40000410000 */
[----:B------:R-:W-:Y:S02]  /*3970*/  FFMA.FTZ R30, R136, R30, R149 ;  /* 0x0000001e881e7223 */ /* 0x000fe40000010095 */
[----:B------:R-:W-:Y:S02]  /*3980*/  FMUL.FTZ R140, R95, R126 ;  /* 0x0000007e5f8c7220 */ /* 0x000fe40000410000 */
[----:B------:R-:W-:-:S04]  /*3990*/  FFMA.FTZ R30, R138, R30, R147 ;  /* 0x0000001e8a1e7223 */ /* 0x000fc80000010093 */
[----:B------:R-:W-:Y:S01]  /*39a0*/  FFMA.FTZ R169, R139, R30, R140 ;  /* 0x0000001e8ba97223 */ /* 0x000fe2000001008c */
[----:B------:R-:W-:Y:S05]  /*39b0*/  @P3 BRA `(.L_x_6824) ;  /* 0x0000008000003947 */ /* 0x000fea0003800000 */
[----:B0-234-:R-:W-:Y:S01]  /*39c0*/  ISETP.NE.AND P1, PT, R150, c[0x0][0x174], PT ;  /* 0x00005d0096007a0c */ /* 0x01dfe20003f25270 */
[----:B-1----:R-:W-:-:S12]  /*39d0*/  IMAD.MOV.U32 R142, RZ, RZ, 0x3f800000 ;  /* 0x3f800000ff8e7424 */ /* 0x002fd800078e00ff */
[----:B------:R-:W-:-:S04]  /*39e0*/  @P1 IADD3 R31, -R51, c[0x0][0x174], RZ ;  /* 0x00005d00331f1a10 */ /* 0x000fc80007ffe1ff */
[----:B------:R-:W-:-:S04]  /*39f0*/  @P1 LEA.HI R30, R31, R31, RZ, 0x1 ;  /* 0x0000001f1f1e1211 */ /* 0x000fc800078f08ff */
[----:B------:R-:W-:-:S04]  /*3a00*/  @P1 LOP3.LUT R30, R30, 0xfffffe, RZ, 0xc0, !PT ;  /* 0x00fffffe1e1e1812 */ /* 0x000fc800078ec0ff */
[----:B------:R-:W-:-:S04]  /*3a10*/  @P1 IADD3 R30, -R30, R31, RZ ;  /* 0x0000001f1e1e1210 */ /* 0x000fc80007ffe1ff */
[----:B------:R-:W-:-:S05]  /*3a20*/  @P1 LEA R30, R30, R127, 0x8 ;  /* 0x0000007f1e1e1211 */ /* 0x000fca00078e40ff */
[----:B------:R0:W1:Y:S02]  /*3a30*/  @P1 LDS R142, [R30.X4+0x878] ;  /* 0x000878001e8e1984 */ /* 0x0000640000004800 */
.L_x_6824:
[----:B0-234-:R-:W-:Y:S05]  /*3a40*/  BSYNC B0 ;  /* 0x0000000000007941 */ /* 0x01dfea0003800000 */
.L_x_6823:
[----:B------:R-:W0:Y:S01]  /*3a50*/  SHFL.UP PT, R30, R169, 0x1, RZ ;  /* 0x04200000a91e7989 */ /* 0x000e2200000e00ff */
[----:B------:R-:W-:Y:S01]  /*3a60*/  ISETP.GE.AND P1, PT, R50, 0x1, PT ;  /* 0x000000013200780c */ /* 0x000fe20003f26270 */
[----:B------:R-:W-:Y:S01]  /*3a70*/  HADD2.F32 R166, -RZ, R159.H0_H0 ;  /* 0x2000009fffa67230 */ /* 0x000fe20000004100 */
[----:B------:R-:W-:Y:S01]  /*3a80*/  ISETP.NE.AND P4, PT, R148, 0x1f, PT ;  /* 0x0000001f9400780c */ /* 0x000fe20003f85270 */
[----:B------:R-:W2:Y:S01]  /*3a90*/  SHFL.UP PT, R31, R172, 0x1, RZ ;  /* 0x04200000ac1f7989 */ /* 0x000ea200000e00ff */
        /* <DEDUP_REMOVED lines=14> */
[----:B-1----:R-:W-:Y:S02]  /*3b80*/  FMUL.FTZ R151, R139, R142 ;  /* 0x0000008e8b977220 */ /* 0x002fe40000410000 */
[----:B------:R-:W-:Y:S02]  /*3b90*/  FMUL.FTZ R157, R103, R170 ;  /* 0x000000aa679d7220 */ /* 0x000fe40000410000 */
[C---:B0-----:R-:W-:Y:S02]  /*3ba0*/  @P1 FFMA.FTZ R169, R172.reuse, R30, R169 ;  /* 0x0000001eaca91223 */ /* 0x041fe400000100a9 */
[----:B------:R-:W-:Y:S02]  /*3bb0*/  FMUL.FTZ R30, R33, R164 ;  /* 0x000000a4211e7220 */ /* 0x000fe40000410000 */
[----:B--2---:R-:W-:Y:S01]  /*3bc0*/  @P1 FMUL.FTZ R172, R172, R31 ;  /* 0x0000001facac1220 */ /* 0x004fe20000410000 */
[----:B------:R-:W-:Y:S01]  /*3bd0*/  ISETP.GE.AND P1, PT, R50, 0x2, PT ;  /* 0x000000023200780c */ /* 0x000fe20003f26270 */
[----:B------:R-:W-:-:S02]  /*3be0*/  FMUL.FTZ R176, R105, R30 ;  /* 0x0000001e69b07220 */ /* 0x000fc40000410000 */
[----:B------:R-:W-:Y:S02]  /*3bf0*/  FFMA.FTZ R31, R139, R177, R178 ;  /* 0x000000b18b1f7223 */ /* 0x000fe400000100b2 */
[C---:B------:R-:W-:Y:S02]  /*3c00*/  FMUL.FTZ R30, R33.reuse, R156 ;  /* 0x0000009c211e7220 */ /* 0x040fe40000410000 */
        /* <DEDUP_REMOVED lines=8> */
[C---:B------:R-:W-:Y:S01]  /*3c90*/  FFMA.FTZ R173, R134.reuse, R31, R159 ;  /* 0x0000001f86ad7223 */ /* 0x040fe2000001009f */
[----:B------:R-:W0:Y:S01]  /*3ca0*/  SHFL.UP PT, R170, R169, 0x2, RZ ;  /* 0x04400000a9aa7989 */ /* 0x000e2200000e00ff */
[----:B------:R-:W-:-:S02]  /*3cb0*/  FMUL.FTZ R171, R134, R151 ;  /* 0x0000009786ab7220 */ /* 0x000fc40000410000 */
[----:B------:R-:W-:Y:S01]  /*3cc0*/  FMUL.FTZ R155, R33, R160 ;  /* 0x000000a0219b7220 */ /* 0x000fe20000410000 */
[----:B------:R-:W1:Y:S01]  /*3cd0*/  SHFL.UP PT, R31, R172, 0x2, RZ ;  /* 0x04400000ac1f7989 */ /* 0x000e6200000e00ff */
        /* <DEDUP_REMOVED lines=40> */
[----:B------:R-:W-:Y:S02]  /*3f60*/  ISETP.NE.OR P1, PT, R148, RZ, P1 ;  /* 0x000000ff9400720c */ /* 0x000fe40000f25670 */
[----:B------:R-:W1:Y:S01]  /*3f70*/  SHFL.DOWN PT, R171, R174, 0x8, 0x1f ;  /* 0x09001f00aeab7f89 */ /* 0x000e6200000e0000 */
[C---:B--2---:R-:W-:Y:S01]  /*3f80*/  @P4 FFMA.FTZ R169, R172.reuse, R30, R169 ;  /* 0x0000001eaca94223 */ /* 0x044fe200000100a9 */
[----:B------:R-:W-:Y:S01]  /*3f90*/  HFMA2.MMA R30, -RZ, RZ, 1.875, 0 ;  /* 0x3f800000ff1e7435 */ /* 0x000fe200000001ff */
[----:B---3--:R-:W-:Y:S01]  /*3fa0*/  @P4 FMUL.FTZ R172, R172, R31 ;  /* 0x0000001facac4220 */ /* 0x008fe20000410000 */
[----:B------:R-:W-:-:S02]  /*3fb0*/  ISETP.GE.U32.AND P4, PT, R148, 0x18, PT ;  /* 0x000000189400780c */ /* 0x000fc40003f86070 */
[----:B------:R-:W-:Y:S01]  /*3fc0*/  MOV R31, RZ ;  /* 0x000000ff001f7202 */ /* 0x000fe20000000f00 */
        /* <DEDUP_REMOVED lines=10> */
[-C--:B------:R-:W-:Y:S02]  /*4070*/  FFMA.FTZ R169, R128, R170.reuse, R165 ;  /* 0x000000aa80a97223 */ /* 0x080fe400000100a5 */
[----:B------:R-:W-:Y:S02]  /*4080*/  FMUL.FTZ R141, R160, R170 ;  /* 0x000000aaa08d7220 */ /* 0x000fe40000410000 */
[----:B------:R-:W-:Y:S02]  /*4090*/  FMUL.FTZ R158, R158, R169 ;  /* 0x000000a99e9e7220 */ /* 0x000fe40000410000 */
[----:B0-----:R-:W-:Y:S02]  /*40a0*/  @!P1 FFMA.FTZ R173, R174, R175, R173 ;  /* 0x000000afaead9223 */ /* 0x001fe400000100ad */
[----:B------:R-:W-:Y:S02]  /*40b0*/  FFMA.FTZ R160, R96, R141, RZ ;  /* 0x0000008d60a07223 */ /* 0x000fe400000100ff */
[----:B-1----:R-:W-:Y:S01]  /*40c0*/  @!P1 FMUL.FTZ R174, R174, R171 ;  /* 0x000000abaeae9220 */ /* 0x002fe20000410000 */
[----:B------:R-:W-:Y:S01]  /*40d0*/  SHFL.DOWN PT, R163, R173, 0x1, 0x1f ;  /* 0x08201f00ada37f89 */ /* 0x000fe200000e0000 */
[----:B------:R-:W-:-:S02]  /*40e0*/  FFMA.FTZ R160, R97, R158, R160 ;  /* 0x0000009e61a07223 */ /* 0x000fc400000100a0 */
[----:B------:R-:W-:Y:S01]  /*40f0*/  FFMA.FTZ R167, R130, R169, R167 ;  /* 0x000000a982a77223 */ /* 0x000fe200000100a7 */
[----:B------:R-:W-:Y:S01]  /*4100*/  SHFL.IDX PT, R161, R31, RZ, 0x1f ;  /* 0x00001fff1fa17589 */ /* 0x000fe200000e0000 */
[----:B------:R-:W-:Y:S02]  /*4110*/  IMAD.SHL.U32 R175, R116, 0x4, RZ ;  /* 0x0000000474af7824 */ /* 0x000fe400078e00ff */
[-C--:B------:R-:W-:Y:S01]  /*4120*/  FMUL.FTZ R154, R154, R167.reuse ;  /* 0x000000a79a9a7220 */ /* 0x080fe20000410000 */
[----:B------:R-:W0:Y:S01]  /*4130*/  SHFL.DOWN PT, R180, R174, 0x1, 0x1f ;  /* 0x08201f00aeb47f89 */ /* 0x000e2200000e0000 */
[----:B------:R-:W-:Y:S02]  /*4140*/  FFMA.FTZ R171, R132, R167, R143 ;  /* 0x000000a784ab7223 */ /* 0x000fe4000001008f */
[----:B------:R-:W-:Y:S01]  /*4150*/  FFMA.FTZ R154, R99, R154, R160 ;  /* 0x0000009a639a7223 */ /* 0x000fe200000100a0 */
[----:B------:R-:W-:Y:S01]  /*4160*/  SHFL.IDX PT, R158, R173, RZ, 0x1f ;  /* 0x00001fffad9e7589 */ /* 0x000fe200000e0000 */
[-C--:B------:R-:W-:Y:S01]  /*4170*/  FMUL.FTZ R156, R156, R171.reuse ;  /* 0x000000ab9c9c7220 */ /* 0x080fe20000410000 */
[----:B------:R-:W-:Y:S01]  /*4180*/  SHF.L.U64.HI R160, R116, 0x2, R129 ;  /* 0x0000000274a07819 */ /* 0x000fe20000010281 */
[----:B------:R-:W-:Y:S01]  /*4190*/  FFMA.FTZ R172, R134, R171, R145 ;  /* 0x000000ab86ac7223 */ /* 0x000fe20000010091 */
[----:B------:R-:W1:Y:S01]  /*41a0*/  SHFL.IDX PT, R141, R174, RZ, 0x1f ;  /* 0x00001fffae8d7589 */ /* 0x000e6200000e0000 */
[----:B------:R-:W-:-:S02]  /*41b0*/  FFMA.FTZ R154, R101, R156, R154 ;  /* 0x0000009c659a7223 */ /* 0x000fc4000001009a */
[-C--:B------:R-:W-:Y:S02]  /*41c0*/  FMUL.FTZ R162, R162, R172.reuse ;  /* 0x000000aca2a27220 */ /* 0x080fe40000410000 */
[----:B------:R-:W-:Y:S02]  /*41d0*/  FFMA.FTZ R156, R136, R172, R149 ;  /* 0x000000ac889c7223 */ /* 0x000fe40000010095 */
[----:B------:R-:W-:Y:S02]  /*41e0*/  FFMA.FTZ R154, R103, R162, R154 ;  /* 0x000000a2679a7223 */ /* 0x000fe4000001009a */
[-C--:B------:R-:W-:Y:S02]  /*41f0*/  FMUL.FTZ R164, R164, R156.reuse ;  /* 0x0000009ca4a47220 */ /* 0x080fe40000410000 */
[----:B------:R-:W-:Y:S02]  /*4200*/  FFMA.FTZ R162, R138, R156, R147 ;  /* 0x0000009c8aa27223 */ /* 0x000fe40000010093 */
[----:B------:R-:W-:-:S02]  /*4210*/  FFMA.FTZ R154, R105, R164, R154 ;  /* 0x000000a4699a7223 */ /* 0x000fc4000001009a */
[----:B------:R-:W-:Y:S02]  /*4220*/  FFMA.FTZ R164, R139, R162, R140 ;  /* 0x000000a28ba47223 */ /* 0x000fe4000001008c */
[----:B0-----:R-:W-:Y:S02]  /*4230*/  @P3 FFMA.FTZ R161, R180, R161, R163 ;  /* 0x000000a1b4a13223 */ /* 0x001fe400000100a3 */
[----:B------:R-:W-:Y:S02]  /*4240*/  FMUL.FTZ R143, R33, R170 ;  /* 0x000000aa218f7220 */ /* 0x000fe40000410000 */
[----:B------:R-:W-:Y:S02]  /*4250*/  FMUL.FTZ R166, R166, R162 ;  /* 0x000000a2a6a67220 */ /* 0x000fe40000410000 */
[----:B------:R-:W-:Y:S02]  /*4260*/  FMUL.FTZ R143, R96, R143 ;  /* 0x0000008f608f7220 */ /* 0x000fe40000410000 */
[----:B-1----:R-:W-:-:S02]  /*4270*/  FFMA.FTZ R31, R141, R31, R158 ;  /* 0x0000001f8d1f7223 */ /* 0x002fc4000001009e */
[----:B------:R-:W-:Y:S02]  /*4280*/  FMUL.FTZ R30, R141, R30 ;  /* 0x0000001e8d1e7220 */ /* 0x000fe40000410000 */
[----:B------:R-:W-:Y:S02]  /*4290*/  FFMA.FTZ R141, R161, R142, R177 ;  /* 0x0000008ea18d7223 */ /* 0x000fe400000100b1 */
[----:B------:R-:W-:Y:S01]  /*42a0*/  FMUL.FTZ R142, R33, R169 ;  /* 0x000000a9218e7220 */ /* 0x000fe20000410000 */
[----:B------:R0:W-:Y:S01]  /*42b0*/  @!P5 STS.64 [R127.X8+0x10f8], R30 ;  /* 0x0010f81e7f00d388 */ /* 0x0001e20000008a00 */
[----:B------:R-:W-:Y:S02]  /*42c0*/  FFMA.FTZ R147, R139, R141, R178 ;  /* 0x0000008d8b937223 */ /* 0x000fe400000100b2 */
[----:B------:R-:W-:Y:S01]  /*42d0*/  FFMA.FTZ R154, R107, R166, R154 ;  /* 0x000000a66b9a7223 */ /* 0x000fe2000001009a */
[----:B------:R1:W-:Y:S01]  /*42e0*/  STS [R52.X4+0x220], R143 ;  /* 0x0002208f34007388 */ /* 0x0003e20000004800 */
[----:B------:R-:W-:Y:S01]  /*42f0*/  FFMA.FTZ R139, R138, R147, R176 ;  /* 0x000000938a8b7223 */ /* 0x000fe200000100b0 */
[----:B------:R-:W-:Y:S01]  /*4300*/  IADD3 R166, -R4, c[0x0][0x168], -R41 ;  /* 0x00005a0004a67a10 */ /* 0x000fe20007ffe929 */
[----:B------:R-:W-:-:S02]  /*4310*/  FMUL.FTZ R140, R168, R164 ;  /* 0x000000a4a88c7220 */ /* 0x000fc40000410000 */
[----:B------:R-:W-:Y:S01]  /*4320*/  FFMA.FTZ R149, R136, R139, R157 ;  /* 0x0000008b88957223 */ /* 0x000fe2000001009d */
[C---:B------:R-:W-:Y:S01]  /*4330*/  ISETP.GE.AND P1, PT, R166.reuse, 0x1, PT ;  /* 0x00000001a600780c */ /* 0x040fe20003f26270 */
[----:B------:R-:W-:Y:S01]  /*4340*/  FMUL.FTZ R161, R97, R142 ;  /* 0x0000008e61a17220 */ /* 0x000fe20000410000 */
[----:B------:R-:W-:Y:S01]  /*4350*/  ISETP.GE.AND P2, PT, R166, 0x21, PT ;  /* 0x00000021a600780c */ /* 0x000fe20003f46270 */
[----:B------:R-:W-:Y:S02]  /*4360*/  FFMA.FTZ R145, R134, R149, R159 ;  /* 0x0000009586917223 */ /* 0x000fe4000001009f */
[----:B0-----:R-:W-:Y:S01]  /*4370*/  FMUL.FTZ R30, R33, R172 ;  /* 0x000000ac211e7220 */ /* 0x001fe20000410000 */
[----:B------:R0:W-:Y:S01]  /*4380*/  STS [R52.X4+0x224], R161 ;  /* 0x000224a134007388 */ /* 0x0001e20000004800 */
[----:B-1----:R-:W-:Y:S02]  /*4390*/  FFMA.FTZ R143, R132, R145, R153 ;  /* 0x00000091848f7223 */ /* 0x002fe40000010099 */
[----:B------:R-:W-:-:S02]  /*43a0*/  FMUL.FTZ R31, R103, R30 ;  /* 0x0000001e671f7220 */ /* 0x000fc40000410000 */
[----:B------:R-:W-:Y:S02]  /*43b0*/  FFMA.FTZ R151, R130, R143, R151 ;  /* 0x0000008f82977223 */ /* 0x000fe40000010097 */
[C---:B------:R-:W-:Y:S01]  /*43c0*/  FMUL.FTZ R134, R33.reuse, R162 ;  /* 0x000000a221867220 */ /* 0x040fe20000410000 */
[----:B------:R-:W-:Y:S01]  /*43d0*/  STS [R52.X4+0x230], R31 ;  /* 0x0002301f34007388 */ /* 0x000fe20000004800 */
[----:B------:R-:W-:Y:S02]  /*43e0*/  FFMA.FTZ R153, R128, R151, R155 ;  /* 0x0000009780997223 */ /* 0x000fe4000001009b */
[----:B------:R-:W-:Y:S02]  /*43f0*/  FMUL.FTZ R30, R33, R156 ;  /* 0x0000009c211e7220 */ /* 0x000fe40000410000 */
[C---:B------:R-:W-:Y:S02]  /*4400*/  FFMA.FTZ R157, -R88.reuse, R131, R170 ;  /* 0x00000083589d7223 */ /* 0x040fe400000101aa */
[----:B------:R-:W-:-:S02]  /*4410*/  FMUL.FTZ R128, R88, R153 ;  /* 0x0000009958807220 */ /* 0x000fc40000410000 */
[----:B------:R-:W-:Y:S02]  /*4420*/  FFMA.FTZ R140, R109, R140, R154 ;  /* 0x0000008c6d8c7223 */ /* 0x000fe4000001009a */
[C---:B------:R-:W-:Y:S02]  /*4430*/  FMUL.FTZ R142, R33.reuse, R167 ;  /* 0x000000a7218e7220 */ /* 0x040fe40000410000 */
[C---:B------:R-:W-:Y:S02]  /*4440*/  FMUL.FTZ R154, R33.reuse, R171 ;  /* 0x000000ab219a7220 */ /* 0x040fe40000410000 */
[----:B------:R-:W-:Y:S02]  /*4450*/  FMUL.FTZ R136, R33, R164 ;  /* 0x000000a421887220 */ /* 0x000fe40000410000 */
[----:B------:R-:W-:Y:S02]  /*4460*/  FMUL.FTZ R159, R107, R134 ;  /* 0x000000866b9f7220 */ /* 0x000fe40000410000 */
[----:B------:R-:W-:-:S02]  /*4470*/  FMUL.FTZ R33, R105, R30 ;  /* 0x0000001e69217220 */ /* 0x000fc40000410000 */
[C---:B------:R-:W-:Y:S01]  /*4480*/  FFMA.FTZ R130, -R89.reuse, R120, R169 ;  /* 0x0000007859827223 */ /* 0x040fe200000101a9 */
[----:B------:R1:W-:Y:S01]  /*4490*/  STS [R52.X4+0x238], R159 ;  /* 0x0002389f34007388 */ /* 0x0003e20000004800 */
[----:B------:R-:W-:Y:S02]  /*44a0*/  FMUL.FTZ R155, R89, R151 ;  /* 0x00000097599b7220 */ /* 0x000fe40000410000 */
[----:B------:R-:W-:Y:S01]  /*44b0*/  FFMA.FTZ R30, R128, R157, RZ ;  /* 0x0000009d801e7223 */ /* 0x000fe200000100ff */
[----:B------:R-:W-:Y:S01]  /*44c0*/  STS [R52.X4+0x234], R33 ;  /* 0x0002342134007388 */ /* 0x000fe20000004800 */
[----:B0-----:R-:W-:Y:S02]  /*44d0*/  FMUL.FTZ R161, R109, R136 ;  /* 0x000000886da17220 */ /* 0x001fe40000410000 */
[C---:B------:R-:W-:Y:S02]  /*44e0*/  FMUL.FTZ R132, R90.reuse, R143 ;  /* 0x0000008f5a847220 */ /* 0x040fe40000410000 */
[----:B------:R-:W-:Y:S01]  /*44f0*/  FFMA.FTZ R30, R155, R130, R30 ;  /* 0x000000829b1e7223 */ /* 0x000fe2000001001e */
[----:B------:R0:W-:Y:S01]  /*4500*/  STS [R52.X4+0x23c], R161 ;  /* 0x00023ca134007388 */ /* 0x0001e20000004800 */
[----:B-1----:R-:W-:-:S02]  /*4510*/  FFMA.FTZ R159, -R90, R133, R167 ;  /* 0x000000855a9f7223 */ /* 0x002fc400000101a7 */
[----:B------:R-:W-:Y:S02]  /*4520*/  FMUL.FTZ R163, R99, R142 ;  /* 0x0000008e63a37220 */ /* 0x000fe40000410000 */
[----:B------:R-:W-:Y:S02]  /*4530*/  FFMA.FTZ R134, -R91, R122, R171 ;  /* 0x0000007a5b867223 */ /* 0x000fe400000101ab */
[----:B------:R-:W-:Y:S01]  /*4540*/  FFMA.FTZ R30, R132, R159, R30 ;  /* 0x0000009f841e7223 */ /* 0x000fe2000001001e */
[----:B------:R1:W-:Y:S01]  /*4550*/  STS [R52.X4+0x228], R163 ;  /* 0x000228a334007388 */ /* 0x0003e20000004800 */
[----:B------:R-:W-:Y:S02]  /*4560*/  FMUL.FTZ R165, R101, R154 ;  /* 0x0000009a65a57220 */ /* 0x000fe40000410000 */
[----:B0-----:R-:W-:Y:S02]  /*4570*/  FMUL.FTZ R161, R91, R145 ;  /* 0x000000915ba17220 */ /* 0x001fe40000410000 */
[----:B------:R-:W-:Y:S01]  /*4580*/  FMUL.FTZ R136, R92, R149 ;  /* 0x000000955c887220 */ /* 0x000fe20000410000 */
[----:B------:R0:W-:Y:S01]  /*4590*/  STS [R52.X4+0x22c], R165 ;  /* 0x00022ca534007388 */ /* 0x0001e20000004800 */
[----:B------:R-:W-:-:S02]  /*45a0*/  FFMA.FTZ R30, R161, R134, R30 ;  /* 0x00000086a11e7223 */ /* 0x000fc4000001001e */
[C---:B------:R-:W-:Y:S02]  /*45b0*/  FFMA.FTZ R138, -R93.reuse, R124, R156 ;  /* 0x0000007c5d8a7223 */ /* 0x040fe4000001019c */
[----:B-1----:R-:W-:Y:S02]  /*45c0*/  FFMA.FTZ R163, -R92, R135, R172 ;  /* 0x000000875ca37223 */ /* 0x002fe400000101ac */
[----:B------:R-:W-:Y:S02]  /*45d0*/  IMAD R160, R160, c[0x0][0x2d0], RZ ;  /* 0x0000b400a0a07a24 */ /* 0x000fe400078e02ff */
[----:B------:R-:W-:Y:S02]  /*45e0*/  FFMA.FTZ R30, R136, R163, R30 ;  /* 0x000000a3881e7223 */ /* 0x000fe4000001001e */
[----:B0-----:R-:W-:Y:S02]  /*45f0*/  FMUL.FTZ R165, R93, R139 ;  /* 0x0000008b5da57220 */ /* 0x001fe40000410000 */
[----:B------:R-:W-:-:S02]  /*4600*/  FFMA.FTZ R167, -R94, R137, R162 ;  /* 0x000000895ea77223 */ /* 0x000fc400000101a2 */
[C---:B------:R-:W-:Y:S02]  /*4610*/  FMUL.FTZ R169, R95.reuse, R141 ;  /* 0x0000008d5fa97220 */ /* 0x040fe40000410000 */
[----:B------:R-:W-:Y:S02]  /*4620*/  FFMA.FTZ R156, -R95, R126, R164 ;  /* 0x0000007e5f9c7223 */ /* 0x000fe400000101a4 */
        /* <DEDUP_REMOVED lines=13> */
.L_x_6826:
[----:B------:R-:W-:Y:S05]  /*4700*/  BSYNC B0 ;  /* 0x0000000000007941 */ /* 0x000fea0003800000 */
.L_x_6825:
        /* <DEDUP_REMOVED lines=9> */
.L_x_6828:
[----:B------:R-:W-:Y:S05]  /*47a0*/  BSYNC B0 ;  /* 0x0000000000007941 */ /* 0x000fea0003800000 */
.L_x_6827:
[----:B-1----:R1:W2:Y:S01]  /*47b0*/  LDS R33, [R54.X4+0x320] ;  /* 0x0003200036217984 */ /* 0x0022a20000004800 */
[----:B------:R-:W-:Y:S01]  /*47c0*/  ISETP.GE.AND P6, PT, R166, 0x41, PT ;  /* 0x00000041a600780c */ /* 0x000fe20003fc6270 */
        /* <DEDUP_REMOVED lines=8> */
[----:B-1----:R-:W-:-:S05]  /*4850*/  IMAD.WIDE.U32 R30, R175, c[0x0][0x2d0], R24 ;  /* 0x0000b400af1e7a25 */ /* 0x002fca00078e0018 */
[----:B------:R-:W-:-:S05]  /*4860*/  IADD3 R31, R173, R31, RZ ;  /* 0x0000001fad1f7210 */ /* 0x000fca0007ffe0ff */
[----:B--2---:R1:W-:Y:S02]  /*4870*/  RED.E.ADD.F32.FTZ.RN.STRONG.GPU [R30.64], R33 ;  /* 0x000000211e00798e */ /* 0x0043e4000c10e784 */
.L_x_6830:
[----:B-1----:R-:W-:Y:S05]  /*4880*/  BSYNC B0 ;  /* 0x0000000000007941 */ /* 0x002fea0003800000 */
.L_x_6829:
[----:B--2---:R1:W2:Y:S01]  /*4890*/  LDS R33, [R55.X4+0x3a0] ;  /* 0x0003a00037217984 */ /* 0x0042a20000004800 */
[----:B------:R-:W-:Y:S01]  /*48a0*/  BSSY B0, `(.L_x_6831) ;  /* 0x0000005000007945 */ /* 0x000fe20003800000 */
[----:B------:R-:W-:Y:S05]  /*48b0*/  @!P1 BRA `(.L_x_6832) ;  /* 0x0000003000009947 */ /* 0x000fea0003800000 */
[----:B------:R-:W-:-:S04]  /*48c0*/  IMAD.WIDE.U32 R30, R175, c[0x0][0x2d0], R22 ;  /* 0x0000b400af1e7a25 */ /* 0x000fc800078e0016 */
[----:B------:R-:W-:-:S05]  /*48d0*/  IMAD.IADD R31, R173, 0x1, R31 ;  /* 0x00000001ad1f7824 */ /* 0x000fca00078e021f */
[----:B--2---:R2:W-:Y:S02]  /*48e0*/  RED.E.ADD.F32.FTZ.RN.STRONG.GPU [R30.64], R33 ;  /* 0x000000211e00798e */ /* 0x0045e4000c10e784 */
.L_x_6832:
[----:B------:R-:W-:Y:S05]  /*48f0*/  BSYNC B0 ;  /* 0x0000000000007941 */ /* 0x000fea0003800000 */
.L_x_6831:
[----:B--2---:R2:W3:Y:S01]  /*4900*/  LDS R33, [R56.X4+0x420] ;  /* 0x0004200038217984 */ /* 0x0044e20000004800 */
[----:B------:R-:W-:Y:S01]  /*4910*/  BSSY B0, `(.L_x_6833) ;  /* 0x0000005000007945 */ /* 0x000fe20003800000 */
[----:B------:R-:W-:Y:S05]  /*4920*/  @!P2 BRA `(.L_x_6834) ;  /* 0x000000300000a947 */ /* 0x000fea0003800000 */
[----:B------:R-:W-:-:S05]  /*4930*/  IMAD.WIDE.U32 R30, R175, c[0x0][0x2d0], R20 ;  /* 0x0000b400af1e7a25 */ /* 0x000fca00078e0014 */
[----:B------:R-:W-:-:S05]  /*4940*/  IADD3 R31, R173, R31, RZ ;  /* 0x0000001fad1f7210 */ /* 0x000fca0007ffe0ff */
[----:B---3--:R3:W-:Y:S02]  /*4950*/  RED.E.ADD.F32.FTZ.RN.STRONG.GPU [R30.64], R33 ;  /* 0x000000211e00798e */ /* 0x0087e4000c10e784 */
.L_x_6834:
[----:B------:R-:W-:Y:S05]  /*4960*/  BSYNC B0 ;  /* 0x0000000000007941 */ /* 0x000fea0003800000 */
.L_x_6833:
[----:B---3--:R3:W4:Y:S01]  /*4970*/  LDS R33, [R57.X4+0x4a0] ;  /* 0x0004a00039217984 */ /* 0x0087220000004800 */
[----:B------:R-:W-:Y:S01]  /*4980*/  BSSY B0, `(.L_x_6835) ;  /* 0x0000005000007945 */ /* 0x000fe20003800000 */
[----:B------:R-:W-:Y:S05]  /*4990*/  @!P3 BRA `(.L_x_6836) ;  /* 0x000000300000b947 */ /* 0x000fea0003800000 */
[----:B------:R-:W-:-:S05]  /*49a0*/  IMAD.WIDE.U32 R30, R175, c[0x0][0x2d0], R18 ;  /* 0x0000b400af1e7a25 */ /* 0x000fca00078e0012 */
[----:B------:R-:W-:-:S05]  /*49b0*/  IADD3 R31, R173, R31, RZ ;  /* 0x0000001fad1f7210 */ /* 0x000fca0007ffe0ff */
[----:B----4-:R4:W-:Y:S02]  /*49c0*/  RED.E.ADD.F32.FTZ.RN.STRONG.GPU [R30.64], R33 ;  /* 0x000000211e00798e */ /* 0x0109e4000c10e784 */
.L_x_6836:
[----:B------:R-:W-:Y:S05]  /*49d0*/  BSYNC B0 ;  /* 0x0000000000007941 */ /* 0x000fea0003800000 */
.L_x_6835:
[----:B------:R0:W1:Y:S01]  /*49e0*/  LDS R171, [R58.X4+0x520] ;  /* 0x000520003aab7984 */ /* 0x0000620000004800 */
[----:B------:R-:W-:Y:S01]  /*49f0*/  BSSY B0, `(.L_x_6837) ;  /* 0x0000006000007945 */ /* 0x000fe20003800000 */
[----:B----4-:R-:W-:Y:S01]  /*4a00*/  IMAD.WIDE.U32 R30, R175, c[0x0][0x2d0], R14 ;  /* 0x0000b400af1e7a25 */ /* 0x010fe200078e000e */
[----:B------:R-:W-:Y:S05]  /*4a10*/  @!P4 BRA `(.L_x_6838) ;  /* 0x000000300000c947 */ /* 0x000fea0003800000 */
[----:B------:R-:W-:-:S05]  /*4a20*/  IMAD.WIDE.U32 R32, R175, c[0x0][0x2d0], R16 ;  /* 0x0000b400af207a25 */ /* 0x000fca00078e0010 */
[----:B------:R-:W-:-:S05]  /*4a30*/  IADD3 R33, R173, R33, RZ ;  /* 0x00000021ad217210 */ /* 0x000fca0007ffe0ff */
[----:B-1----:R1:W-:Y:S02]  /*4a40*/  RED.E.ADD.F32.FTZ.RN.STRONG.GPU [R32.64], R171 ;  /* 0x000000ab2000798e */ /* 0x0023e4000c10e784 */
.L_x_6838:
[----:B------:R-:W-:Y:S05]  /*4a50*/  BSYNC B0 ;  /* 0x0000000000007941 */ /* 0x000fea0003800000 */
.L_x_6837:
[----:B-1----:R1:W4:Y:S01]  /*4a60*/  LDS R33, [R59.X4+0x5a0] ;  /* 0x0005a0003b217984 */ /* 0x0023220000004800 */
[----:B------:R-:W-:Y:S01]  /*4a70*/  BSSY B0, `(.L_x_6839) ;  /* 0x0000004000007945 */ /* 0x000fe20003800000 */
[----:B------:R-:W-:Y:S05]  /*4a80*/  @!P5 BRA `(.L_x_6840) ;  /* 0x000000200000d947 */ /* 0x000fea0003800000 */
[----:B------:R-:W-:-:S05]  /*4a90*/  IMAD.IADD R31, R173, 0x1, R31 ;  /* 0x00000001ad1f7824 */ /* 0x000fca00078e021f */
[----:B----4-:R4:W-:Y:S02]  /*4aa0*/  RED.E.ADD.F32.FTZ.RN.STRONG.GPU [R30.64], R33 ;  /* 0x000000211e00798e */ /* 0x0109e4000c10e784 */
.L_x_6840:
[----:B------:R-:W-:Y:S05]  /*4ab0*/  BSYNC B0 ;  /* 0x0000000000007941 */ /* 0x000fea0003800000 */
.L_x_6839:
        /* <DEDUP_REMOVED lines=11> */
[----:B------:R-:W-:Y:S02]  /*4b70*/  FMUL.FTZ R32, R159, R32 ;  /* 0x000000209f207220 */ /* 0x000fe40000410000 */
[----:B------:R-:W-:Y:S02]  /*4b80*/  FMUL.FTZ R30, R163, R30 ;  /* 0x0000001ea31e7220 */ /* 0x000fe40000410000 */
[----:B------:R-:W-:Y:S02]  /*4b90*/  FFMA.FTZ R32, R133, R143, R32 ;  /* 0x0000008f85207223 */ /* 0x000fe40000010020 */
        /* <DEDUP_REMOVED lines=15> */
[----:B----4-:R-:W-:-:S02]  /*4c90*/  @!P1 FADD.FTZ R140, R140, R33 ;  /* 0x000000218c8c9221 */ /* 0x010fc40000010000 */
        /* <DEDUP_REMOVED lines=12> */
[----:B------:R-:W4:Y:S01]  /*4d60*/  SHFL.DOWN PT, R173, R140, 0x10, 0x1f ;  /* 0x0a001f008cad7f89 */ /* 0x000f2200000e0000 */
[----:B------:R-:W-:Y:S01]  /*4d70*/  ISETP.GT.AND P1, PT, R50, 0xf, PT ;  /* 0x0000000f3200780c */ /* 0x000fe20003f24270 */
[----:B------:R-:W-:Y:S02]  /*4d80*/  FMUL.FTZ R33, R156, R33 ;  /* 0x000000219c217220 */ /* 0x000fe40000410000 */
[----:B------:R-:W5:Y:S01]  /*4d90*/  SHFL.DOWN PT, R171, R142, 0x10, 0x1f ;  /* 0x0a001f008eab7f89 */ /* 0x000f6200000e0000 */
        /* <DEDUP_REMOVED lines=10> */
[----:B----4-:R-:W-:Y:S02]  /*4e40*/  @!P1 FADD.FTZ R140, R140, R173 ;  /* 0x000000ad8c8c9221 */ /* 0x010fe40000010000 */
[----:B------:R-:W-:Y:S02]  /*4e50*/  FMUL.FTZ R33, R130, R33 ;  /* 0x0000002182217220 */ /* 0x000fe40000410000 */
[----:B-----5:R-:W-:Y:S01]  /*4e60*/  @!P1 FADD.FTZ R142, R142, R171 ;  /* 0x000000ab8e8e9221 */ /* 0x020fe20000010000 */
[----:B------:R-:W-:Y:S01]  /*4e70*/  MOV R31, R140 ;  /* 0x0000008c001f7202 */ /* 0x000fe20000000f00 */
[----:B------:R-:W-:-:S02]  /*4e80*/  FMUL.FTZ R118, R157, R118 ;  /* 0x000000769d767220 */ /* 0x000fc40000410000 */
[----:B------:R-:W-:Y:S01]  /*4e90*/  FFMA.FTZ R33, R120, R151, R33 ;  /* 0x0000009778217223 */ /* 0x000fe20000010021 */
        /* <DEDUP_REMOVED lines=19> */
.L_x_6842:
[----:B----4-:R-:W-:Y:S05]  /*4fd0*/  BSYNC B0 ;  /* 0x0000000000007941 */ /* 0x010fea0003800000 */
.L_x_6841:
[----:B------:R-:W-:Y:S02]  /*4fe0*/  IADD3 R127, R127, 0x1, RZ ;  /* 0x000000017f7f7810 */ /* 0x000fe40007ffe0ff */
[----:B------:R-:W-:Y:S02]  /*4ff0*/  IADD3 R116, P2, R116, 0x1, RZ ;  /* 0x0000000174747810 */ /* 0x000fe40007f5e0ff */
[----:B------:R-:W-:-:S03]  /*5000*/  ISETP.GE.AND P1, PT, R127, c[0x0][0x16c], PT ;  /* 0x00005b007f007a0c */ /* 0x000fc60003f26270 */
[----:B------:R-:W-:-:S10]  /*5010*/  IMAD.X R129, RZ, RZ, R129, P2 ;  /* 0x000000ffff817224 */ /* 0x000fd400010e0681 */
[----:B------:R-:W-:Y:S01]  /*5020*/  @P1 CALL.REL.NOINC `(.L_x_6822) ;  /* 0x0000001000001944 */ /* 0x000fe20003c00000 */
[----:B------:R-:W-:Y:S05]  /*5030*/  BRA `(.L_x_6843) ;  /* 0xffffe13000007947 */ /* 0x000fea000383ffff */
.L_x_6822:
[----:B------:R-:W-:Y:S01]  /*5040*/  BAR.SYNC.DEFER_BLOCKING 0x0 ;  /* 0x0000000000007b1d */ /* 0x000fe20000010000 */
[----:B------:R-:W-:Y:S01]  /*5050*/  ISETP.NE.AND P6, PT, R41, RZ, PT ;  /* 0x000000ff2900720c */ /* 0x000fe20003fc5270 */
[----:B------:R-:W-:Y:S01]  /*5060*/  IMAD R17, R35, c[0x0][0x2e0], RZ ;  /* 0x0000b80023117a24 */ /* 0x000fe200078e02ff */
[----:B------:R-:W-:Y:S02]  /*5070*/  F2FP.PACK_AB R112, R112, R125 ;  /* 0x0000007d7070723e */ /* 0x000fe400000000ff */
[----:B------:R-:W-:Y:S01]  /*5080*/  F2FP.PACK_AB R110, R110, R123 ;  /* 0x0000007b6e6e723e */ /* 0x000fe200000000ff */
[----:B------:R-:W-:Y:S01]  /*5090*/  BSSY B0, `(.L_x_6844) ;  /* 0x0000038000007945 */ /* 0x000fe20003800000 */
[----:B------:R-:W-:Y:S02]  /*50a0*/  F2FP.PACK_AB R108, R108, R121 ;  /* 0x000000796c6c723e */ /* 0x000fe400000000ff */
[----:B------:R-:W-:Y:S02]  /*50b0*/  F2FP.PACK_AB R106, R106, R119 ;  /* 0x000000776a6a723e */ /* 0x000fe400000000ff */
[----:B------:R-:W-:-:S02]  /*50c0*/  PRMT R4, R112, 0x7632, R4 ;  /* 0x0000763270047816 */ /* 0x000fc40000000004 */
[----:B------:R-:W-:Y:S02]  /*50d0*/  PRMT R5, R110, 0x7632, R5 ;  /* 0x000076326e057816 */ /* 0x000fe40000000005 */
[----:B------:R-:W-:Y:S02]  /*50e0*/  PRMT R14, R108, 0x7632, R14 ;  /* 0x000076326c0e7816 */ /* 0x000fe4000000000e */
[----:B------:R-:W-:Y:S01]  /*50f0*/  PRMT R15, R106, 0x7632, R15 ;  /* 0x000076326a0f7816 */ /* 0x000fe2000000000f */
[----:B------:R-:W-:Y:S04]  /*5100*/  STS.U16 [R76], R112 ;  /* 0x000000704c007388 */ /* 0x000fe80000000400 */
[----:B------:R-:W-:Y:S04]  /*5110*/  STS.U16 [R76+0x2], R4 ;  /* 0x000002044c007388 */ /* 0x000fe80000000400 */
[----:B------:R-:W-:Y:S04]  /*5120*/  STS.U16 [R76+0x4], R110 ;  /* 0x0000046e4c007388 */ /* 0x000fe80000000400 */
[----:B------:R4:W-:Y:S04]  /*5130*/  STS.U16 [R76+0x6], R5 ;  /* 0x000006054c007388 */ /* 0x0009e80000000400 */
[----:B------:R-:W-:Y:S04]  /*5140*/  STS.U16 [R76+0x8], R108 ;  /* 0x0000086c4c007388 */ /* 0x000fe80000000400 */
[----:B------:R5:W-:Y:S01]  /*5150*/  STS.U16 [R76+0xa], R14 ;  /* 0x00000a0e4c007388 */ /* 0x000be20000000400 */
[----:B----4-:R-:W-:-:S03]  /*5160*/  IMAD.WIDE.U32 R4, R37, c[0x0][0x2d8], RZ ;  /* 0x0000b60025047a25 */ /* 0x010fc600078e00ff */
[----:B------:R-:W-:Y:S04]  /*5170*/  STS.U16 [R76+0xc], R106 ;  /* 0x00000c6a4c007388 */ /* 0x000fe80000000400 */
[----:B------:R4:W-:Y:S01]  /*5180*/  STS.U16 [R76+0xe], R15 ;  /* 0x00000e0f4c007388 */ /* 0x0009e20000000400 */
[----:B------:R-:W-:-:S06]  /*5190*/  NOP ;  /* 0x0000000000007918 */ /* 0x000fcc0000000000 */
[----:B------:R-:W-:Y:S01]  /*51a0*/  LDS.U16 R19, [R67] ;  /* 0x0000000043137984 */ /* 0x000fe20000000400 */
[----:B-----5:R-:W-:-:S03]  /*51b0*/  IMAD R14, R144, c[0x0][0x2d8], RZ ;  /* 0x0000b600900e7a24 */ /* 0x020fc600078e02ff */
[----:B------:R-:W-:Y:S01]  /*51c0*/  LDS.U16 R21, [R68+0x40] ;  /* 0x0000400044157984 */ /* 0x000fe20000000400 */
[----:B----4-:R-:W-:Y:S02]  /*51d0*/  IMAD R15, R37, c[0x0][0x2dc], R14 ;  /* 0x0000b700250f7a24 */ /* 0x010fe400078e020e */
[----:B------:R-:W-:Y:S01]  /*51e0*/  IMAD R14, R0, c[0x0][0x2e4], R17 ;  /* 0x0000b900000e7a24 */ /* 0x000fe200078e0211 */
[----:B------:R-:W-:Y:S01]  /*51f0*/  LDS.U16 R23, [R69+0x80] ;  /* 0x0000800045177984 */ /* 0x000fe20000000400 */
[----:B------:R-:W-:Y:S02]  /*5200*/  LEA R17, P4, R6, c[0x0][0x330], 0x1 ;  /* 0x0000cc0006117a11 */ /* 0x000fe400078808ff */
[----:B------:R-:W-:Y:S01]  /*5210*/  IADD3 R5, R5, R15, RZ ;  /* 0x0000000f05057210 */ /* 0x000fe20007ffe0ff */
[----:B------:R-:W-:Y:S04]  /*5220*/  LDS.U16 R25, [R70+0xc0] ;  /* 0x0000c00046197984 */ /* 0x000fe80000000400 */
[----:B------:R-:W-:Y:S01]  /*5230*/  LDS.U16 R27, [R71+0x100] ;  /* 0x00010000471b7984 */ /* 0x000fe20000000400 */
[----:B------:R-:W-:-:S03]  /*5240*/  IMAD.WIDE.U32 R4, R0, c[0x0][0x2e0], R4 ;  /* 0x0000b80000047a25 */ /* 0x000fc600078e0004 */
[----:B------:R-:W-:Y:S02]  /*5250*/  LDS.U16 R29, [R72+0x140] ;  /* 0x00014000481d7984 */ /* 0x000fe40000000400 */
[----:B------:R-:W-:Y:S02]  /*5260*/  IADD3 R4, P0, R86, R4, RZ ;  /* 0x0000000456047210 */ /* 0x000fe40007f1e0ff */
[----:B------:R-:W-:Y:S02]  /*5270*/  LDS.U16 R31, [R73+0x180] ;  /* 0x00018000491f7984 */ /* 0x000fe40000000400 */
[----:B------:R-:W-:Y:S02]  /*5280*/  IADD3.X R5, R87, R14, R5, P0, !PT ;  /* 0x0000000e57057210 */ /* 0x000fe400007fe405 */
[----:B------:R-:W-:Y:S01]  /*5290*/  LDS.U16 R33, [R74+0x1c0] ;  /* 0x0001c0004a217984 */ /* 0x000fe20000000400 */
[----:B------:R-:W-:Y:S02]  /*52a0*/  LEA.HI.X R14, R6, c[0x0][0x334], R7, 0x1, P4 ;  /* 0x0000cd00060e7a11 */ /* 0x000fe400020f0c07 */
[C---:B------:R-:W-:Y:S01]  /*52b0*/  LEA R16, P4, R4.reuse, R17, 0x1 ;  /* 0x0000001104107211 */ /* 0x040fe200078808ff */
[----:B------:R-:W-:Y:S03]  /*52c0*/  @!P6 STS [0x210], R85 ;  /* 0x00021055ff00e388 */ /* 0x000fe60000000800 */
[----:B------:R-:W-:Y:S01]  /*52d0*/  LEA.HI.X R17, R4, R14, R5, 0x1, P4 ;  /* 0x0000000e04117211 */ /* 0x000fe200020f0c05 */
        /* <DEDUP_REMOVED lines=19> */
.L_x_6845:
[----:B------:R-:W-:Y:S05]  /*5410*/  BSYNC B0 ;  /* 0x0000000000007941 */ /* 0x000fea0003800000 */
.L_x_6844:
        /* <DEDUP_REMOVED lines=64> */
.L_x_6847:
[----:B------:R-:W-:Y:S05]  /*5820*/  BSYNC B0 ;  /* 0x0000000000007941 */ /* 0x000fea0003800000 */
.L_x_6846:
[----:B------:R-:W-:Y:S01]  /*5830*/  MOV R2, R4 ;  /* 0x0000000400027202 */ /* 0x000fe20000000f00 */
[----:B------:R-:W-:Y:S01]  /*5840*/  IMAD R5, R35, c[0x0][0x300], RZ ;  /* 0x0000c00023057a24 */ /* 0x000fe200078e02ff */
[----:B------:R-:W-:Y:S02]  /*5850*/  MOV R3, R27 ;  /* 0x0000001b00037202 */ /* 0x000fe40000000f00 */
[----:B------:R-:W-:Y:S01]  /*5860*/  IADD3 R4, P0, R75, -0x1c0, RZ ;  /* 0xfffffe404b047810 */ /* 0x000fe20007f1e0ff */
[C---:B----4-:R-:W-:Y:S01]  /*5870*/  IMAD R14, R0.reuse, c[0x0][0x304], R5 ;  /* 0x0000c100000e7a24 */ /* 0x050fe200078e0205 */
[----:B------:R-:W-:Y:S01]  /*5880*/  ISETP.GE.AND P5, PT, R65, R25, PT ;  /* 0x000000194100720c */ /* 0x000fe20003fa6270 */
[----:B------:R-:W-:Y:S01]  /*5890*/  IMAD.WIDE.U32 R2, R0, c[0x0][0x300], R2 ;  /* 0x0000c00000027a25 */ /* 0x000fe200078e0002 */
[----:B------:R-:W-:Y:S02]  /*58a0*/  IADD3.X R5, R77, -0x1, RZ, P0, !PT ;  /* 0xffffffff4d057810 */ /* 0x000fe400007fe4ff */
[----:B------:R-:W-:-:S02]  /*58b0*/  IADD3 R4, P1, R4, c[0x0][0x340], RZ ;  /* 0x0000d00004047a10 */ /* 0x000fc40007f3e0ff */
[----:B------:R-:W-:Y:S02]  /*58c0*/  IADD3 R86, P0, R86, R2, RZ ;  /* 0x0000000256567210 */ /* 0x000fe40007f1e0ff */
[-C--:B------:R-:W-:Y:S02]  /*58d0*/  ISETP.GE.AND P6, PT, R66, R25.reuse, PT ;  /* 0x000000194200720c */ /* 0x080fe40003fc6270 */
[----:B------:R-:W-:Y:S02]  /*58e0*/  IADD3.X R5, R5, c[0x0][0x344], RZ, P1, !PT ;  /* 0x0000d10005057a10 */ /* 0x000fe40000ffe4ff */
[----:B------:R-:W-:Y:S02]  /*58f0*/  IADD3.X R3, R87, R14, R3, P0, !PT ;  /* 0x0000000e57037210 */ /* 0x000fe400007fe403 */
[----:B------:R-:W-:Y:S02]  /*5900*/  LEA R2, P2, R86, R4, 0x1 ;  /* 0x0000000456027211 */ /* 0x000fe400078408ff */
[----:B------:R-:W-:-:S02]  /*5910*/  ISETP.GE.AND P4, PT, R64, R25, PT ;  /* 0x000000194000720c */ /* 0x000fc40003f86270 */
[----:B------:R-:W-:Y:S02]  /*5920*/  LEA.HI.X R3, R86, R5, R3, 0x1, P2 ;  /* 0x0000000556037211 */ /* 0x000fe400010f0c03 */
        /* <DEDUP_REMOVED lines=23> */
.L_x_6816:
        /* <DEDUP_REMOVED lines=24> */
.L_x_6850:
[----:B0-----:R-:W-:Y:S05]  /*5c20*/  BSYNC B0 ;  /* 0x0000000000007941 */ /* 0x001fea0003800000 */
.L_x_6849:
        /* <DEDUP_REMOVED lines=23> */
.L_x_6852:
[----:B------:R-:W0:Y:S02]  /*5da0*/  S2R R15, SR_TID.X ;  /* 0x00000000000f7919 */ /* 0x000e240000002100 */
.L_x_6853:
[----:B0-----:R-:W-:Y:S05]  /*5db0*/  BSYNC B0 ;  /* 0x0000000000007941 */ /* 0x001fea0003800000 */
.L_x_6851:
[----:B------:R-:W-:-:S13]  /*5dc0*/  ISETP.GE.AND P0, PT, R15, c[0x0][0x16c], PT ;  /* 0x00005b000f007a0c */ /* 0x000fda0003f06270 */
[----:B------:R-:W-:Y:S05]  /*5dd0*/  @P0 EXIT ;  /* 0x000000000000094d */ /* 0x000fea0003800000 */
[C---:B------:R-:W-:Y:S02]  /*5de0*/  IMAD R5, R35.reuse, c[0x0][0x2a8], RZ ;  /* 0x0000aa0023057a24 */ /* 0x040fe400078e02ff */
[----:B------:R-:W-:Y:S02]  /*5df0*/  IMAD R35, R35, c[0x0][0x288], RZ ;  /* 0x0000a20023237a24 */ /* 0x000fe400078e02ff */
[C---:B----4-:R-:W-:Y:S02]  /*5e00*/  IMAD R23, R0.reuse, c[0x0][0x2ac], R5 ;  /* 0x0000ab0000177a24 */ /* 0x050fe400078e0205 */
[C---:B------:R-:W-:Y:S02]  /*5e10*/  IMAD R21, R0.reuse, c[0x0][0x28c], R35 ;  /* 0x0000a30000157a24 */ /* 0x040fe400078e0223 */
[----:B------:R-:W-:-:S04]  /*5e20*/  IMAD.WIDE.U32 R4, R0, c[0x0][0x288], RZ ;  /* 0x0000a20000047a25 */ /* 0x000fc800078e00ff */
[----:B------:R-:W-:Y:S01]  /*5e30*/  IMAD.WIDE.U32 R2, R0, c[0x0][0x2a8], RZ ;  /* 0x0000aa0000027a25 */ /* 0x000fe200078e00ff */
[----:B------:R-:W-:-:S03]  /*5e40*/  IADD3 R21, R5, R21, RZ ;  /* 0x0000001505157210 */ /* 0x000fc60007ffe0ff */
[----:B------:R-:W-:Y:S02]  /*5e50*/  IMAD.IADD R23, R3, 0x1, R23 ;  /* 0x0000000103177824 */ /* 0x000fe400078e0217 */
.L_x_6854:
        /* <DEDUP_REMOVED lines=26> */
.L_x_6855:
        /* <DEDUP_REMOVED lines=16> */
.L_x_9105:


//--------------------- .text._Z25selective_scan_bwd_kernelI32Selective_Scan_bwd_kernel_traitsILi32ELi8ELb0ELb0ELb1ELb1ELb0EN3c104HalfEfEEv12SSMParamsBwd --------------------------
	.section	.text._Z25selective_scan_bwd_kernelI32Selective_Scan_bwd_kernel_traitsILi32ELi8ELb0ELb0ELb1ELb1ELb0EN3c104HalfEfEEv12SSMParamsBwd,"ax",@progbits
	.sectioninfo	@"SHI_REGISTERS=180"
	.align	128
        .global         _Z25selective_scan_bwd_kernelI32Selective_Scan_bwd_kernel_traitsILi32ELi8ELb0ELb0ELb1ELb1ELb0EN3c104HalfEfEEv12SSMParamsBwd
        .type           _Z25selective_scan_bwd_kernelI32Selective_Scan_bwd_kernel_traitsILi32ELi8ELb0ELb0ELb1ELb1ELb0EN3c104HalfEfEEv12SSMParamsBwd,@function
        .size           _Z25selective_scan_bwd_kernelI32Selective_Scan_bwd_kernel_traitsILi32ELi8ELb0ELb0ELb1ELb1ELb0EN3c104HalfEfEEv12SSMParamsBwd,(.L_x_9106 - _Z25selective_scan_bwd_kernelI32Selective_Scan_bwd_kernel_traitsILi32ELi8ELb0ELb0ELb1ELb1ELb0EN3c104HalfEfEEv12SSMParamsBwd)
        .other          _Z25selective_scan_bwd_kernelI32Selective_Scan_bwd_kernel_traitsILi32ELi8ELb0ELb0ELb1ELb1ELb0EN3c104HalfEfEEv12SSMParamsBwd,@"STO_CUDA_ENTRY STV_DEFAULT"
_Z25selective_scan_bwd_kernelI32Selective_Scan_bwd_kernel_traitsILi32ELi8ELb0ELb0ELb1ELb1ELb0EN3c104HalfEfEEv12SSMParamsBwd:
.text._Z25selective_scan_bwd_kernelI32Selective_Scan_bwd_kernel_traitsILi32ELi8ELb0ELb0ELb1ELb1ELb0EN3c104HalfEfEEv12SSMParamsBwd:
        /* <DEDUP_REMOVED lines=10> */
[----:B------:R-:W-:Y:S02]  /*00a0*/  ISETP.NE.AND.EX P1, PT, RZ, c[0x0][0x254], PT, P1 ;  /* 0x00009500ff007a0c */ /* 0x000fe40003f25310 */
[----:B------:R-:W-:Y:S01]  /*00b0*/  MOV R34, RZ ;  /* 0x000000ff00227202 */ /* 0x000fe20000000f00 */
        /* <DEDUP_REMOVED lines=12> */
[C---:B------:R-:W-:Y:S01]  /*0180*/  IMAD R13, R33.reuse, c[0x0][0x1d8], RZ ;  /* 0x00007600210d7a24 */ /* 0x040fe200078e02ff */
[C---:B------:R-:W-:Y:S01]  /*0190*/  LOP3.LUT R9, R0.reuse, c[0x0][0x178], RZ, 0x3c, !PT ;  /* 0x00005e0000097a12 */ /* 0x040fe200078e3cff */
[----:B------:R-:W-:Y:S01]  /*01a0*/  IMAD R19, R33, c[0x0][0x280], RZ ;  /* 0x0000a00021137a24 */ /* 0x000fe200078e02ff */
[----:B0-----:R-:W-:Y:S01]  /*01b0*/  IABS R2, R0 ;  /* 0x0000000000027213 */ /* 0x001fe20000000000 */
[----:B------:R-:W-:Y:S01]  /*01c0*/  IMAD R15, R0, c[0x0][0x1dc], R13 ;  /* 0x00007700000f7a24 */ /* 0x000fe200078e020d */
[----:B-1----:R-:W-:Y:S01]  /*01d0*/  HFMA2.MMA R6, -RZ, RZ, 0, 0 ;  /* 0x00000000ff067435 */ /* 0x002fe200000001ff */
[----:B------:R-:W-:Y:S01]  /*01e0*/  ISETP.GE.AND P3, PT, R36, 0x1, PT ;  /* 0x000000012400780c */ /* 0x000fe20003f66270 */
[----:B------:R-:W-:Y:S01]  /*01f0*/  IMAD R19, R0, c[0x0][0x284], R19 ;  /* 0x0000a10000137a24 */ /* 0x000fe200078e0213 */
[----:B------:R-:W-:Y:S01]  /*0200*/  ISETP.GE.AND P2, PT, R9, RZ, PT ;  /* 0x000000ff0900720c */ /* 0x000fe20003f46270 */
[----:B--2---:R-:W-:Y:S01]  /*0210*/  IMAD R4, R142, c[0x0][0x1d0], RZ ;  /* 0x000074008e047a24 */ /* 0x004fe200078e02ff */
[----:B------:R-:W-:Y:S01]  /*0220*/  SHF.L.U32 R36, R36, 0x8, RZ ;  /* 0x0000000824247819 */ /* 0x000fe200000006ff */
[----:B------:R-:W-:Y:S01]  /*0230*/  CS2R R24, SRZ ;  /* 0x0000000000187805 */ /* 0x000fe2000001ff00 */
[----:B---3--:R-:W-:Y:S01]  /*0240*/  IADD3 R10, RZ, -R7, RZ ;  /* 0x80000007ff0a7210 */ /* 0x008fe20007ffe0ff */
[----:B------:R-:W-:Y:S01]  /*0250*/  IMAD R5, R35, c[0x0][0x1d4], R4 ;  /* 0x0000750023057a24 */ /* 0x000fe200078e0204 */
[----:B------:R-:W-:Y:S01]  /*0260*/  CS2R R22, SRZ ;  /* 0x0000000000167805 */ /* 0x000fe2000001ff00 */
[----:B------:R-:W-:-:S02]  /*0270*/  CS2R R38, SRZ ;  /* 0x0000000000267805 */ /* 0x000fc4000001ff00 */
        /* <DEDUP_REMOVED lines=20> */
[----:B------:R-:W-:Y:S02]  /*03c0*/  ISETP.GE.U32.AND P0, PT, R8, R11, PT ;  /* 0x0000000b0800720c */ /* 0x000fe40003f06070 */
[----:B------:R-:W-:Y:S02]  /*03d0*/  IADD3 R11, R36, -0x100, RZ ;  /* 0xffffff00240b7810 */ /* 0x000fe40007ffe0ff */
[----:B------:R-:W-:Y:S01]  /*03e0*/  IADD3 R7, R7, R9, RZ ;  /* 0x0000000907077210 */ /* 0x000fe20007ffe0ff */
[----:B------:R-:W-:Y:S01]  /*03f0*/  IMAD.WIDE.U32 R8, R35, c[0x0][0x1b0], RZ ;  /* 0x00006c0023087a25 */ /* 0x000fe200078e00ff */
        /* <DEDUP_REMOVED lines=49> */
[----:B------:R-:W-:Y:S01]  /*0710*/  CS2R R38, SRZ ;  /* 0x0000000000267805 */ /* 0x000fe2000001ff00 */
[----:B------:R-:W-:Y:S02]  /*0720*/  MOV R51, RZ ;  /* 0x000000ff00337202 */ /* 0x000fe40000000f00 */
        /* <DEDUP_REMOVED lines=28> */
.L_x_6899:
[----:B------:R-:W-:Y:S01]  /*08f0*/  IADD3 R148, -R51, c[0x0][0x174], RZ ;  /* 0x00005d0033947a10 */ /* 0x000fe20007ffe1ff */
[----:B------:R-:W-:Y:S01]  /*0900*/  BAR.SYNC.DEFER_BLOCKING 0x0 ;  /* 0x0000000000007b1d */ /* 0x000fe20000010000 */
[----:B------:R-:W-:Y:S02]  /*0910*/  SHF.L.U32 R66, R20, 0x1, RZ ;  /* 0x0000000114427819 */ /* 0x000fe400000006ff */
[----:B------:R-:W-:Y:S02]  /*0920*/  LEA R77, R148, 0xffffff00, 0x8 ;  /* 0xffffff00944d7811 */ /* 0x000fe400078e40ff */
[----:B------:R-:W-:Y:S02]  /*0930*/  SHF.L.U64.HI R67, R20, 0x1, R21 ;  /* 0x0000000114437819 */ /* 0x000fe40000010215 */
[----:B------:R-:W-:-:S02]  /*0940*/  IADD3 R78, -R77, c[0x0][0x168], RZ ;  /* 0x00005a004d4e7a10 */ /* 0x000fc40007ffe1ff */
[----:B0-----:R-:W-:Y:S02]  /*0950*/  IADD3 R2, P3, R41, R66, RZ ;  /* 0x0000004229027210 */ /* 0x001fe40007f7e0ff */
[-C--:B------:R-:W-:Y:S02]  /*0960*/  ISETP.GE.AND P0, PT, R20, R78.reuse, PT ;  /* 0x0000004e1400720c */ /* 0x080fe40003f06270 */
[-C--:B------:R-:W-:Y:S02]  /*0970*/  ISETP.GE.AND P1, PT, R59, R78.reuse, PT ;  /* 0x0000004e3b00720c */ /* 0x080fe40003f26270 */
[----:B------:R-:W-:Y:S02]  /*0980*/  ISETP.GE.AND P2, PT, R60, R78, PT ;  /* 0x0000004e3c00720c */ /* 0x000fe40003f46270 */
[----:B------:R-:W-:Y:S02]  /*0990*/  PRMT R5, RZ, 0x7610, R5 ;  /* 0x00007610ff057816 */ /* 0x000fe40000000005 */
[----:B------:R-:W-:-:S02]  /*09a0*/  IADD3.X R3, R42, R67, RZ, P3, !PT ;  /* 0x000000432a037210 */ /* 0x000fc40001ffe4ff */
        /* <DEDUP_REMOVED lines=24> */
[----:B------:R-:W-:Y:S02]  /*0b30*/  SHF.L.U32 R69, R12, 0x1, RZ ;  /* 0x000000010c457819 */ /* 0x000fe400000006ff */
[C---:B0-----:R-:W-:Y:S02]  /*0b40*/  IADD3 R2, R49.reuse, 0x60, RZ ;  /* 0x0000006031027810 */ /* 0x041fe40007ffe0ff */
[----:B------:R-:W-:-:S02]  /*0b50*/  LEA.HI.SX32 R68, R49, R49, 0x1b ;  /* 0x0000003131447211 */ /* 0x000fc400078fdaff */
[----:B------:R-:W-:Y:S02]  /*0b60*/  SHF.L.U32 R70, R14, 0x1, RZ ;  /* 0x000000010e467819 */ /* 0x000fe400000006ff */
[C---:B------:R-:W-:Y:S02]  /*0b70*/  IADD3 R12, R49.reuse, 0x80, RZ ;  /* 0x00000080310c7810 */ /* 0x040fe40007ffe0ff */
[----:B------:R-:W-:Y:S02]  /*0b80*/  LEA.HI.SX32 R2, R2, R49, 0x1b ;  /* 0x0000003102027211 */ /* 0x000fe400078fdaff */
[C---:B------:R-:W-:Y:S02]  /*0b90*/  IADD3 R14, R49.reuse, 0xa0, RZ ;  /* 0x000000a0310e7810 */ /* 0x040fe40007ffe0ff */
[C---:B------:R-:W-:Y:S02]  /*0ba0*/  IADD3 R16, R49.reuse, 0xc0, RZ ;  /* 0x000000c031107810 */ /* 0x040fe40007ffe0ff */
[----:B------:R-:W-:-:S02]  /*0bb0*/  IADD3 R18, R49, 0xe0, RZ ;  /* 0x000000e031127810 */ /* 0x000fc40007ffe0ff */
[----:B------:R-:W-:Y:S02]  /*0bc0*/  SHF.L.U32 R68, R68, 0x1, RZ ;  /* 0x0000000144447819 */ /* 0x000fe400000006ff */
[-C--:B------:R-:W-:Y:S02]  /*0bd0*/  LEA.HI.SX32 R12, R12, R49.reuse, 0x1b ;  /* 0x000000310c0c7211 */ /* 0x080fe400078fdaff */
[----:B------:R-:W-:Y:S02]  /*0be0*/  SHF.L.U32 R71, R2, 0x1, RZ ;  /* 0x0000000102477819 */ /* 0x000fe400000006ff */
[-C--:B------:R-:W-:Y:S02]  /*0bf0*/  LEA.HI.SX32 R14, R14, R49.reuse, 0x1b ;  /* 0x000000310e0e7211 */ /* 0x080fe400078fdaff */
[----:B------:R-:W-:Y:S02]  /*0c00*/  SHF.L.U32 R2, R49, 0x3, RZ ;  /* 0x0000000331027819 */ /* 0x000fe400000006ff */
[----:B------:R-:W-:-:S02]  /*0c10*/  LEA.HI.SX32 R16, R16, R49, 0x1b ;  /* 0x0000003110107211 */ /* 0x000fc400078fdaff */
[----:B------:R-:W-:Y:S02]  /*0c20*/  LEA.HI.SX32 R18, R18, R49, 0x1b ;  /* 0x0000003112127211 */ /* 0x000fe400078fdaff */
[----:B------:R-:W-:Y:S02]  /*0c30*/  SHF.L.U32 R72, R12, 0x1, RZ ;  /* 0x000000010c487819 */ /* 0x000fe400000006ff */
[----:B------:R-:W-:Y:S02]  /*0c40*/  SHF.L.U32 R73, R14, 0x1, RZ ;  /* 0x000000010e497819 */ /* 0x000fe400000006ff */
[----:B------:R-:W-:Y:S02]  /*0c50*/  LEA.HI.SX32 R76, R2, R2, 0x1b ;  /* 0x00000002024c7211 */ /* 0x000fe400078fdaff */
[----:B------:R-:W-:Y:S02]  /*0c60*/  SHF.L.U32 R74, R16, 0x1, RZ ;  /* 0x00000001104a7819 */ /* 0x000fe400000006ff */
[----:B------:R-:W-:-:S02]  /*0c70*/  SHF.L.U32 R75, R18, 0x1, RZ ;  /* 0x00000001124b7819 */ /* 0x000fc400000006ff */
[----:B------:R-:W-:Y:S02]  /*0c80*/  SHF.L.U32 R76, R76, 0x1, RZ ;  /* 0x000000014c4c7819 */ /* 0x000fe400000006ff */
[----:B------:R-:W-:Y:S02]  /*0c90*/  ISETP.GE.AND P6, PT, R20, R78, PT ;  /* 0x0000004e1400720c */ /* 0x000fe40003fc6270 */
[-C--:B------:R-:W-:Y:S02]  /*0ca0*/  IADD3 R18, P0, R43, R66.reuse, RZ ;  /* 0x000000422b127210 */ /* 0x080fe40007f1e0ff */
[----:B------:R-:W-:Y:S02]  /*0cb0*/  IADD3 R2, P1, R45, R66, RZ ;  /* 0x000000422d027210 */ /* 0x000fe40007f3e0ff */
[-C--:B------:R-:W-:Y:S02]  /*0cc0*/  IADD3.X R19, R44, R67.reuse, RZ, P0, !PT ;  /* 0x000000432c137210 */ /* 0x080fe400007fe4ff */
[----:B------:R-:W-:-:S02]  /*0cd0*/  IADD3.X R3, R46, R67, RZ, P1, !PT ;  /* 0x000000432e037210 */ /* 0x000fc40000ffe4ff */
        /* <DEDUP_REMOVED lines=8> */
[----:B--2---:R0:W-:Y:S04]  /*0d60*/  STS.U16 [R68], R5 ;  /* 0x0000000544007388 */ /* 0x0041e80000000400 */
[----:B---3--:R1:W-:Y:S04]  /*0d70*/  STS.U16 [R69+0x40], R4 ;  /* 0x0000400445007388 */ /* 0x0083e80000000400 */
        /* <DEDUP_REMOVED lines=8> */
[----:B------:R-:W-:Y:S01]  /*0e00*/  STS.U16 [R74+0x180], R11 ;  /* 0x0001800b4a007388 */ /* 0x000fe20000000400 */
[----:B-1----:R-:W-:-:S03]  /*0e10*/  PRMT R9, RZ, 0x7610, R9 ;  /* 0x00007610ff097816 */ /* 0x002fc60000000009 */
[----:B------:R-:W-:Y:S01]  /*0e20*/  STS.U16 [R75+0x1c0], R10 ;  /* 0x0001c00a4b007388 */ /* 0x000fe20000000400 */
[----:B------:R-:W-:-:S06]  /*0e30*/  NOP ;  /* 0x0000000000007918 */ /* 0x000fcc0000000000 */
[----:B------:R-:W0:Y:S01]  /*0e40*/  LDS.U16 R150, [R76] ;  /* 0x000000004c967984 */ /* 0x000e220000000400 */
[----:B--2---:R-:W-:-:S03]  /*0e50*/  PRMT R8, RZ, 0x7610, R8 ;  /* 0x00007610ff087816 */ /* 0x004fc60000000008 */
[----:B------:R-:W1:Y:S04]  /*0e60*/  LDS.U16 R79, [R76+0x2] ;  /* 0x000002004c4f7984 */ /* 0x000e680000000400 */
        /* <DEDUP_REMOVED lines=35> */
[----:B------:R-:W4:Y:S04]  /*10a0*/  LDS.U16 R7, [R76+0x6] ;  /* 0x000006004c077984 */ /* 0x000f280000000400 */
[----:B------:R-:W0:Y:S04]  /*10b0*/  LDS.U16 R11, [R76+0x8] ;  /* 0x000008004c0b7984 */ /* 0x000e280000000400 */
[----:B------:R-:W-:Y:S04]  /*10c0*/  LDS.U16 R12, [R76+0xa] ;  /* 0x00000a004c0c7984 */ /* 0x000fe80000000400 */
[----:B------:R-:W-:Y:S04]  /*10d0*/  LDS.U16 R6, [R76+0xc] ;  /* 0x00000c004c067984 */ /* 0x000fe80000000400 */
[----:B------:R-:W0:Y:S04]  /*10e0*/  LDS.U16 R9, [R76+0xe] ;  /* 0x00000e004c097984 */ /* 0x000e280000000400 */
[----:B------:R-:W-:Y:S01]  /*10f0*/  BAR.SYNC.DEFER_BLOCKING 0x0 ;  /* 0x0000000000007b1d */ /* 0x000fe20000010000 */
[----:B--2---:R-:W-:-:S02]  /*1100*/  PRMT R8, RZ, 0x7610, R8 ;  /* 0x00007610ff087816 */ /* 0x004fc40000000008 */
[----:B------:R-:W-:-:S03]  /*1110*/  PRMT R13, RZ, 0x7610, R13 ;  /* 0x00007610ff0d7816 */ /* 0x000fc6000000000d */
[----:B------:R0:W2:Y:S01]  /*1120*/  @!P0 LDG.E.U16 R15, [R2.64] ;  /* 0x00000004020f8981 */ /* 0x0000a2000c1e1500 */
[----:B------:R-:W-:Y:S02]  /*1130*/  ISETP.NE.AND P0, PT, R14, RZ, PT ;  /* 0x000000ff0e00720c */ /* 0x000fe40003f05270 */
[----:B------:R-:W-:Y:S01]  /*1140*/  PRMT R14, RZ, 0x7610, R14 ;  /* 0x00007610ff0e7816 */ /* 0x000fe2000000000e */
[----:B------:R0:W2:Y:S04]  /*1150*/  @!P1 LDG.E.U16 R13, [R2.64+0x80] ;  /* 0x00008004020d9981 */ /* 0x0000a8000c1e1500 */
[----:B------:R0:W2:Y:S04]  /*1160*/  @!P3 LDG.E.U16 R17, [R2.64+0x100] ;  /* 0x000100040211b981 */ /* 0x0000a8000c1e1500 */
[----:B------:R0:W2:Y:S04]  /*1170*/  @!P2 LDG.E.U16 R14, [R2.64+0xc0] ;  /* 0x0000c004020ea981 */ /* 0x0000a8000c1e1500 */
[----:B------:R0:W2:Y:S04]  /*1180*/  @!P0 LDG.E.U16 R8, [R2.64+0x40] ;  /* 0x0000400402088981 */ /* 0x0000a8000c1e1500 */
[----:B------:R0:W2:Y:S04]  /*1190*/  @!P4 LDG.E.U16 R16, [R2.64+0x140] ;  /* 0x000140040210c981 */ /* 0x0000a8000c1e1500 */
[----:B------:R0:W2:Y:S04]  /*11a0*/  @!P5 LDG.E.U16 R29, [R2.64+0x180] ;  /* 0x00018004021dd981 */ /* 0x0000a8000c1e1500 */
[----:B------:R0:W2:Y:S02]  /*11b0*/  @!P6 LDG.E.U16 R28, [R2.64+0x1c0] ;  /* 0x0001c004021ce981 */ /* 0x0000a4000c1e1500 */
[----:B0-----:R-:W-:-:S02]  /*11c0*/  HADD2.F32 R2, -RZ, R150.H0_H0 ;  /* 0x20000096ff027230 */ /* 0x001fc40000004100 */
[----:B-1----:R-:W-:Y:S02]  /*11d0*/  HADD2.F32 R3, -RZ, R79.H0_H0 ;  /* 0x2000004fff037230 */ /* 0x002fe40000004100 */
[----:B---3--:R-:W-:Y:S02]  /*11e0*/  HADD2.F32 R5, -RZ, R5.H0_H0 ;  /* 0x20000005ff057230 */ /* 0x008fe40000004100 */
[----:B----4-:R-:W-:Y:S02]  /*11f0*/  HADD2.F32 R7, -RZ, R7.H0_H0 ;  /* 0x20000007ff077230 */ /* 0x010fe40000004100 */
[----:B------:R-:W-:Y:S01]  /*1200*/  HADD2.F32 R11, -RZ, R11.H0_H0 ;  /* 0x2000000bff0b7230 */ /* 0x000fe20000004100 */
[--C-:B-----5:R-:W-:Y:S02]  /*1210*/  FADD.FTZ R86, R5, R34.reuse ;  /* 0x0000002205567221 */ /* 0x120fe40000010000 */
[--C-:B------:R-:W-:Y:S02]  /*1220*/  FADD.FTZ R90, R7, R34.reuse ;  /* 0x00000022075a7221 */ /* 0x100fe40000010000 */
[----:B------:R-:W-:Y:S01]  /*1230*/  FADD.FTZ R92, R11, R34 ;  /* 0x000000220b5c7221 */ /* 0x000fe20000010000 */
[----:B------:R-:W-:Y:S01]  /*1240*/  BSSY B0, `(.L_x_6857) ;  /* 0x0000052000007945 */ /* 0x000fe20003800000 */
[----:B------:R-:W-:Y:S01]  /*1250*/  FSETP.GTU.FTZ.AND P6, PT, R86, 20, PT ;  /* 0x41a000005600780b */ /* 0x000fe20003fdc000 */
[----:B------:R-:W-:Y:S01]  /*1260*/  HADD2.F32 R5, -RZ, R83.H0_H0 ;  /* 0x20000053ff057230 */ /* 0x000fe20000004100 */
[----:B------:R-:W-:Y:S01]  /*1270*/  FSETP.GTU.FTZ.AND P3, PT, R90, 20, PT ;  /* 0x41a000005a00780b */ /* 0x000fe20003f7c000 */
[----:B------:R-:W-:Y:S01]  /*1280*/  HADD2.F32 R9, -RZ, R9.H0_H0 ;  /* 0x20000009ff097230 */ /* 0x000fe20000004100 */
[----:B------:R-:W-:Y:S01]  /*1290*/  FSETP.GTU.FTZ.AND P2, PT, R92, 20, PT ;  /* 0x41a000005c00780b */ /* 0x000fe20003f5c000 */
[----:B--2---:R-:W-:Y:S04]  /*12a0*/  STS.U16 [R68], R15 ;  /* 0x0000000f44007388 */ /* 0x004fe80000000400 */
        /* <DEDUP_REMOVED lines=14> */
[----:B------:R0:W3:Y:S04]  /*1390*/  LDS.U16 R101, [R76+0xc] ;  /* 0x00000c004c657984 */ /* 0x0000e80000000400 */
[----:B------:R0:W3:Y:S02]  /*13a0*/  LDS.U16 R103, [R76+0xe] ;  /* 0x00000e004c677984 */ /* 0x0000e40000000400 */
[----:B0-----:R-:W-:-:S02]  /*13b0*/  HADD2.F32 R87, -RZ, R87.H0_H0 ;  /* 0x20000057ff577230 */ /* 0x001fc40000004100 */
[----:B-1----:R-:W-:-:S03]  /*13c0*/  HADD2.F32 R89, -RZ, R89.H0_H0 ;  /* 0x20000059ff597230 */ /* 0x002fc60000004100 */
[----:B------:R-:W-:Y:S01]  /*13d0*/  FFMA.FTZ R2, R87, R2, R38 ;  /* 0x0000000257027223 */ /* 0x000fe20000010026 */
[----:B--2---:R-:W-:-:S03]  /*13e0*/  HADD2.F32 R91, -RZ, R91.H0_H0 ;  /* 0x2000005bff5b7230 */ /* 0x004fc60000004100 */
[----:B------:R-:W-:Y:S01]  /*13f0*/  FFMA.FTZ R2, R89, R3, R2 ;  /* 0x0000000359027223 */ /* 0x000fe20000010002 */
[----:B------:R-:W-:-:S05]  /*1400*/  HADD2.F32 R3, -RZ, R80.H0_H0 ;  /* 0x20000050ff037230 */ /* 0x000fca0000004100 */
[----:B------:R-:W-:Y:S01]  /*1410*/  FFMA.FTZ R2, R91, R3, R2 ;  /* 0x000000035b027223 */ /* 0x000fe20000010002 */
[----:B------:R-:W-:-:S05]  /*1420*/  HADD2.F32 R3, -RZ, R10.H0_H0 ;  /* 0x2000000aff037230 */ /* 0x000fca0000004100 */
[----:B------:R-:W-:Y:S01]  /*1430*/  FADD.FTZ R98, R3, R34 ;  /* 0x0000002203627221 */ /* 0x000fe20000010000 */
[----:B------:R-:W-:-:S04]  /*1440*/  MOV R13, c[0x0][0x16c] ;  /* 0x00005b00000d7a02 */ /* 0x000fc80000000f00 */
[----:B------:R-:W-:Y:S01]  /*1450*/  FSETP.GTU.FTZ.AND P0, PT, R98, 20, PT ;  /* 0x41a000006200780b */ /* 0x000fe20003f1c000 */
[----:B------:R-:W-:Y:S01]  /*1460*/  HADD2.F32 R8, -RZ, R81.H0_H0 ;  /* 0x20000051ff087230 */ /* 0x000fe20000004100 */
[----:B------:R-:W-:Y:S01]  /*1470*/  ISETP.GE.AND P5, PT, R13, 0x1, PT ;  /* 0x000000010d00780c */ /* 0x000fe20003fa6270 */
[----:B---3--:R-:W-:Y:S02]  /*1480*/  HADD2.F32 R93, -RZ, R93.H0_H0 ;  /* 0x2000005dff5d7230 */ /* 0x008fe40000004100 */
[----:B------:R-:W-:Y:S02]  /*1490*/  HADD2.F32 R13, -RZ, R4.H0_H0 ;  /* 0x20000004ff0d7230 */ /* 0x000fe40000004100 */
[----:B------:R-:W-:Y:S01]  /*14a0*/  HADD2.F32 R15, -RZ, R12.H0_H0 ;  /* 0x2000000cff0f7230 */ /* 0x000fe20000004100 */
[----:B------:R-:W-:Y:S01]  /*14b0*/  FFMA.FTZ R2, R93, R8, R2 ;  /* 0x000000085d027223 */ /* 0x000fe20000010002 */
[----:B------:R-:W-:Y:S01]  /*14c0*/  HADD2.F32 R8, -RZ, R82.H0_H0 ;  /* 0x20000052ff087230 */ /* 0x000fe20000004100 */
[--C-:B------:R-:W-:Y:S01]  /*14d0*/  FADD.FTZ R88, R13, R34.reuse ;  /* 0x000000220d587221 */ /* 0x100fe20000010000 */
[----:B------:R-:W-:Y:S01]  /*14e0*/  HADD2.F32 R17, -RZ, R6.H0_H0 ;  /* 0x20000006ff117230 */ /* 0x000fe20000004100 */
[----:B------:R-:W-:Y:S01]  /*14f0*/  FADD.FTZ R94, R15, R34 ;  /* 0x000000220f5e7221 */ /* 0x000fe20000010000 */
[----:B----4-:R-:W-:-:S02]  /*1500*/  HADD2.F32 R95, -RZ, R95.H0_H0 ;  /* 0x2000005fff5f7230 */ /* 0x010fc40000004100 */
[----:B------:R-:W-:Y:S01]  /*1510*/  FSETP.GTU.FTZ.AND P4, PT, R88, 20, PT ;  /* 0x41a000005800780b */ /* 0x000fe20003f9c000 */
[----:B------:R-:W-:Y:S01]  /*1520*/  FADD.FTZ R96, R17, R34 ;  /* 0x0000002211607221 */ /* 0x000fe20000010000 */
[----:B------:R-:W-:Y:S01]  /*1530*/  FSETP.GTU.FTZ.AND P1, PT, R94, 20, PT ;  /* 0x41a000005e00780b */ /* 0x000fe20003f3c000 */
[----:B------:R-:W-:Y:S01]  /*1540*/  FFMA.FTZ R8, R95, R8, R2 ;  /* 0x000000085f087223 */ /* 0x000fe20000010002 */
        /* <DEDUP_REMOVED lines=33> */
.L_x_6858:
[----:B------:R-:W-:Y:S05]  /*1760*/  BSYNC B0 ;  /* 0x0000000000007941 */ /* 0x000fea0003800000 */
.L_x_6857:
        /* <DEDUP_REMOVED lines=38> */
.L_x_6860:
[----:B------:R-:W-:Y:S05]  /*19d0*/  BSYNC B0 ;  /* 0x0000000000007941 */ /* 0x000fea0003800000 */
.L_x_6859:
[----:B------:R-:W-:Y:S01]  /*19e0*/  BSSY B0, `(.L_x_6861) ;  /* 0x0000025000007945 */ /* 0x000fe20003800000 */
[----:B------:R-:W-:Y:S01]  /*19f0*/  FSETP.GTU.FTZ.AND P6, PT, R99, 20, PT ;  /* 0x41a000006300780b */ /* 0x000fe20003fdc000 */
[----:B------:R-:W-:Y:S01]  /*1a00*/  FFMA.FTZ R8, R101, R5, R8 ;  /* 0x0000000565087223 */ /* 0x000fe20000010008 */
[----:B------:R-:W-:Y:S02]  /*1a10*/  HADD2.F32 R38, -RZ, R85.H0_H0 ;  /* 0x20000055ff267230 */ /* 0x000fe40000004100 */
        /* <DEDUP_REMOVED lines=33> */
.L_x_6862:
[----:B------:R-:W-:Y:S05]  /*1c30*/  BSYNC B0 ;  /* 0x0000000000007941 */ /* 0x000fea0003800000 */
.L_x_6861:
        /* <DEDUP_REMOVED lines=33> */
.L_x_6864:
[----:B------:R-:W-:Y:S05]  /*1e50*/  BSYNC B0 ;  /* 0x0000000000007941 */ /* 0x000fea0003800000 */
.L_x_6863:
        /* <DEDUP_REMOVED lines=33> */
.L_x_6866:
[----:B------:R-:W-:Y:S05]  /*2070*/  BSYNC B0 ;  /* 0x0000000000007941 */ /* 0x000fea0003800000 */
.L_x_6865:
        /* <DEDUP_REMOVED lines=33> */
.L_x_6868:
[----:B------:R-:W-:Y:S05]  /*2290*/  BSYNC B0 ;  /* 0x0000000000007941 */ /* 0x000fea0003800000 */
.L_x_6867:
        /* <DEDUP_REMOVED lines=33> */
.L_x_6870:
[----:B------:R-:W-:Y:S05]  /*24b0*/  BSYNC B0 ;  /* 0x0000000000007941 */ /* 0x000fea0003800000 */
.L_x_6869:
        /* <DEDUP_REMOVED lines=33> */
.L_x_6872:
[----:B------:R-:W-:Y:S05]  /*26d0*/  BSYNC B0 ;  /* 0x0000000000007941 */ /* 0x000fea0003800000 */
.L_x_6871:
[----:B------:R-:W-:Y:S01]  /*26e0*/  BAR.SYNC.DEFER_BLOCKING 0x0 ;  /* 0x0000000000007b1d */ /* 0x000fe20000010000 */
[----:B------:R-:W-:Y:S01]  /*26f0*/  HFMA2.MMA R100, -RZ, RZ, 0, 0 ;  /* 0x00000000ff647435 */ /* 0x000fe200000001ff */
[----:B------:R-:W-:Y:S01]  /*2700*/  FFMA.FTZ R38, R103, R38, R8 ;  /* 0x0000002667267223 */ /* 0x000fe20000010008 */
[----:B------:R-:W-:Y:S01]  /*2710*/  CS2R R104, SRZ ;  /* 0x0000000000687805 */ /* 0x000fe2000001ff00 */
[----:B------:R-:W-:Y:S01]  /*2720*/  MOV R102, RZ ;  /* 0x000000ff00667202 */ /* 0x000fe20000000f00 */
[----:B------:R-:W-:Y:S01]  /*2730*/  CS2R R106, SRZ ;  /* 0x00000000006a7805 */ /* 0x000fe2000001ff00 */
[----:B------:R-:W-:Y:S01]  /*2740*/  CS2R R108, SRZ ;  /* 0x00000000006c7805 */ /* 0x000fe2000001ff00 */
        /* <DEDUP_REMOVED lines=9> */
[----:B------:R-:W-:Y:S01]  /*27e0*/  MOV R2, R40 ;  /* 0x0000002800027202 */ /* 0x000fe20000000f00 */
[----:B------:R-:W-:Y:S01]  /*27f0*/  IMAD R4, R142, c[0x0][0x2b8], RZ ;  /* 0x0000ae008e047a24 */ /* 0x000fe200078e02ff */
[----:B------:R-:W-:Y:S01]  /*2800*/  MOV R3, RZ ;  /* 0x000000ff00037202 */ /* 0x000fe20000000f00 */
[----:B------:R-:W-:Y:S01]  /*2810*/  IMAD R7, R51, -0x100, R36 ;  /* 0xffffff0033077824 */ /* 0x000fe200078e0224 */
[----:B------:R-:W-:Y:S01]  /*2820*/  IADD3 R118, R148, -0x1, RZ ;  /* 0xffffffff94767810 */ /* 0x000fe20007ffe0ff */
[C---:B------:R-:W-:Y:S01]  /*2830*/  IMAD R5, R35.reuse, c[0x0][0x2bc], R4 ;  /* 0x0000af0023057a24 */ /* 0x040fe200078e0204 */
[----:B------:R-:W-:Y:S01]  /*2840*/  MOV R119, RZ ;  /* 0x000000ff00777202 */ /* 0x000fe20000000f00 */
[----:B------:R-:W-:Y:S01]  /*2850*/  IMAD.WIDE.U32 R2, R35, c[0x0][0x2b8], R2 ;  /* 0x0000ae0023027a25 */ /* 0x000fe200078e0002 */
[----:B------:R-:W-:Y:S01]  /*2860*/  MOV R100, RZ ;  /* 0x000000ff00647202 */ /* 0x000fe20000000f00 */
[----:B------:R-:W-:Y:S01]  /*2870*/  CS2R R120, SRZ ;  /* 0x0000000000787805 */ /* 0x000fe2000001ff00 */
[----:B------:R-:W-:Y:S01]  /*2880*/  CS2R R104, SRZ ;  /* 0x0000000000687805 */ /* 0x000fe2000001ff00 */
[----:B------:R-:W-:Y:S01]  /*2890*/  IMAD R4, R144, c[0x0][0x2c0], RZ ;  /* 0x0000b00090047a24 */ /* 0x000fe200078e02ff */
[----:B------:R-:W-:Y:S01]  /*28a0*/  IADD3 R3, R3, R5, RZ ;  /* 0x0000000503037210 */ /* 0x000fe20007ffe0ff */
[----:B------:R-:W-:Y:S01]  /*28b0*/  CS2R R106, SRZ ;  /* 0x00000000006a7805 */ /* 0x000fe2000001ff00 */
[----:B------:R-:W-:Y:S01]  /*28c0*/  MOV R102, RZ ;  /* 0x000000ff00667202 */ /* 0x000fe20000000f00 */
[C---:B------:R-:W-:Y:S01]  /*28d0*/  IMAD R5, R37.reuse, c[0x0][0x2c4], R4 ;  /* 0x0000b10025057a24 */ /* 0x040fe200078e0204 */
[----:B------:R-:W-:Y:S01]  /*28e0*/  LEA.HI R4, R118, R118, RZ, 0x1 ;  /* 0x0000007676047211 */ /* 0x000fe200078f08ff */
[----:B------:R-:W-:Y:S01]  /*28f0*/  IMAD.WIDE.U32 R16, R37, c[0x0][0x2c0], R2 ;  /* 0x0000b00025107a25 */ /* 0x000fe200078e0002 */
[----:B------:R-:W-:-:S04]  /*2900*/  CS2R R108, SRZ ;  /* 0x00000000006c7805 */ /* 0x000fc8000001ff00 */
[----:B------:R-:W-:Y:S02]  /*2910*/  IADD3 R17, R17, R5, RZ ;  /* 0x0000000511117210 */ /* 0x000fe40007ffe0ff */
[----:B------:R-:W-:Y:S02]  /*2920*/  LEA R2, P0, R16, c[0x0][0x320], 0x2 ;  /* 0x0000c80010027a11 */ /* 0x000fe400078010ff */
        /* <DEDUP_REMOVED lines=22> */
.L_x_6894:
        /* <DEDUP_REMOVED lines=10> */
[C---:B------:R-:W-:Y:S02]  /*2b30*/  IMAD R125, R119.reuse, c[0x0][0x1c4], R122 ;  /* 0x00007100777d7a24 */ /* 0x040fe400078e027a */
[----:B------:R-:W-:-:S04]  /*2b40*/  IMAD.WIDE.U32 R126, R119, c[0x0][0x1c0], R20 ;  /* 0x00007000777e7a25 */ /* 0x000fc800078e0014 */
[----:B------:R-:W-:Y:S01]  /*2b50*/  IMAD R31, R119, c[0x0][0x18c], R78 ;  /* 0x00006300771f7a24 */ /* 0x000fe200078e024e */
[----:B------:R-:W-:Y:S01]  /*2b60*/  IADD3 R78, -R77, c[0x0][0x168], RZ ;  /* 0x00005a004d4e7a10 */ /* 0x000fe20007ffe1ff */
[----:B------:R-:W-:Y:S01]  /*2b70*/  IMAD.WIDE.U32 R122, R119, c[0x0][0x188], R28 ;  /* 0x00006200777a7a25 */ /* 0x000fe200078e001c */
[----:B------:R-:W-:Y:S02]  /*2b80*/  LEA R28, P1, R126, R47, 0x1 ;  /* 0x0000002f7e1c7211 */ /* 0x000fe400078208ff */
[----:B------:R-:W-:Y:S02]  /*2b90*/  IADD3 R29, R127, R125, RZ ;  /* 0x0000007d7f1d7210 */ /* 0x000fe40007ffe0ff */
[----:B------:R-:W-:Y:S02]  /*2ba0*/  IADD3 R31, R123, R31, RZ ;  /* 0x0000001f7b1f7210 */ /* 0x000fe40007ffe0ff */
[----:B------:R-:W-:Y:S02]  /*2bb0*/  LEA R124, P2, R122, c[0x0][0x220], 0x2 ;  /* 0x000088007a7c7a11 */ /* 0x000fe400078410ff */
[----:B------:R-:W-:-:S02]  /*2bc0*/  ISETP.GE.AND P6, PT, R20, R78, PT ;  /* 0x0000004e1400720c */ /* 0x000fc40003fc6270 */
[----:B------:R-:W-:Y:S02]  /*2bd0*/  LEA.HI.X R29, R126, R48, R29, 0x1, P1 ;  /* 0x000000307e1d7211 */ /* 0x000fe400008f0c1d */
[----:B------:R-:W-:Y:S02]  /*2be0*/  LEA.HI.X R125, R122, c[0x0][0x224], R31, 0x2, P2 ;  /* 0x000089007a7d7a11 */ /* 0x000fe400010f141f */
[-C--:B------:R-:W-:Y:S02]  /*2bf0*/  ISETP.GE.AND P1, PT, R59, R78.reuse, PT ;  /* 0x0000004e3b00720c */ /* 0x080fe40003f26270 */
[----:B------:R-:W-:Y:S01]  /*2c00*/  PRMT R123, RZ, 0x7610, R123 ;  /* 0x00007610ff7b7816 */ /* 0x000fe2000000007b */
[----:B0-2---:R0:W2:Y:S01]  /*2c10*/  LDG.E R122, [R124.64] ;  /* 0x000000047c7a7981 */ /* 0x0050a2000c1e1900 */
[-C--:B------:R-:W-:Y:S02]  /*2c20*/  ISETP.GE.AND P2, PT, R60, R78.reuse, PT ;  /* 0x0000004e3c00720c */ /* 0x080fe40003f46270 */
        /* <DEDUP_REMOVED lines=24> */
[----:B------:R-:W-:-:S05]  /*2db0*/  IMAD.WIDE.U32 R126, R119, c[0x0][0x1a0], R126 ;  /* 0x00006800777e7a25 */ /* 0x000fca00078e007e */
[----:B------:R-:W-:Y:S02]  /*2dc0*/  IADD3 R31, R127, R31, RZ ;  /* 0x0000001f7f1f7210 */ /* 0x000fe40007ffe0ff */
[----:B0-----:R-:W-:Y:S02]  /*2dd0*/  LEA R124, P1, R126, c[0x0][0x228], 0x2 ;  /* 0x00008a007e7c7a11 */ /* 0x001fe400078210ff */
[----:B-1----:R-:W-:Y:S02]  /*2de0*/  LEA R28, R118, R119, 0x8 ;  /* 0x00000077761c7211 */ /* 0x002fe400078e40ff */
[----:B------:R-:W-:Y:S02]  /*2df0*/  LEA.HI.X R125, R126, c[0x0][0x22c], R31, 0x2, P1 ;  /* 0x00008b007e7d7a11 */ /* 0x000fe400008f141f */
[----:B------:R-:W-:-:S03]  /*2e00*/  @P3 IADD3 R28, R40, 0x200, RZ ;  /* 0x00000200281c3810 */ /* 0x000fc60007ffe0ff */
[----:B------:R0:W5:Y:S01]  /*2e10*/  LDG.E R31, [R124.64] ;  /* 0x000000047c1f7981 */ /* 0x000162000c1e1900 */
[----:B------:R-:W-:Y:S02]  /*2e20*/  @P0 IADD3 R126, R148, -0x2, RZ ;  /* 0xfffffffe947e0810 */ /* 0x000fe40007ffe0ff */
[----:B0-----:R-:W-:-:S03]  /*2e30*/  SHF.L.U32 R124, R28, 0x2, RZ ;  /* 0x000000021c7c7819 */ /* 0x001fc600000006ff */
[----:B------:R-:W-:Y:S01]  /*2e40*/  @P0 IMAD R29, R126, c[0x0][0x16c], R119 ;  /* 0x00005b007e1d0a24 */ /* 0x000fe200078e0277 */
[----:B------:R-:W-:-:S03]  /*2e50*/  HFMA2.MMA R159, -RZ, RZ, 0, 0 ;  /* 0x00000000ff9f7435 */ /* 0x000fc600000001ff */
[----:B------:R-:W-:Y:S01]  /*2e60*/  @P0 IMAD.WIDE R28, R29, 0x8, R26 ;  /* 0x000000081d1c0825 */ /* 0x000fe200078e021a */
[----:B------:R-:W-:Y:S01]  /*2e70*/  ISETP.NE.AND P2, PT, R40, 0x1f, PT ;  /* 0x0000001f2800780c */ /* 0x000fe20003f45270 */
[----:B------:R-:W-:Y:S02]  /*2e80*/  HADD2.F32 R127, -RZ, R150.H0_H0 ;  /* 0x20000096ff7f7230 */ /* 0x000fe40000004100 */
[----:B------:R-:W-:-:S03]  /*2e90*/  HADD2.F32 R125, -RZ, R79.H0_H0 ;  /* 0x2000004fff7d7230 */ /* 0x000fc60000004100 */
[----:B------:R-:W-:Y:S02]  /*2ea0*/  FMUL.FTZ R161, R127, R98 ;  /* 0x000000627fa17220 */ /* 0x000fe40000410000 */
[----:B------:R-:W-:Y:S01]  /*2eb0*/  FMUL.FTZ R163, R125, R86 ;  /* 0x000000567da37220 */ /* 0x000fe20000410000 */
[----:B------:R-:W-:Y:S01]  /*2ec0*/  BSSY B0, `(.L_x_6874) ;  /* 0x000004a000007945 */ /* 0x000fe20003800000 */
[----:B--2---:R-:W-:-:S04]  /*2ed0*/  FMUL.FTZ R135, R122, 1.4426950216293334961 ;  /* 0x3fb8aa3b7a877820 */ /* 0x004fc80000410000 */
[----:B------:R-:W-:-:S06]  /*2ee0*/  FMUL.FTZ R147, R135, R98 ;  /* 0x0000006287937220 */ /* 0x000fcc0000410000 */
[----:B------:R-:W0:Y:S01]  /*2ef0*/  MUFU.EX2 R147, R147 ;  /* 0x0000009300937308 */ /* 0x000e220000000800 */
[----:B---3--:R-:W-:Y:S04]  /*2f00*/  STS.U16 [R68], R123 ;  /* 0x0000007b44007388 */ /* 0x008fe80000000400 */
[----:B----4-:R1:W-:Y:S04]  /*2f10*/  STS.U16 [R69+0x40], R128 ;  /* 0x0000408045007388 */ /* 0x0103e80000000400 */
[----:B------:R-:W-:Y:S04]  /*2f20*/  STS.U16 [R70+0x80], R129 ;  /* 0x0000808146007388 */ /* 0x000fe80000000400 */
[----:B------:R2:W-:Y:S04]  /*2f30*/  STS.U16 [R71+0xc0], R130 ;  /* 0x0000c08247007388 */ /* 0x0005e80000000400 */
[----:B------:R-:W-:Y:S04]  /*2f40*/  STS.U16 [R72+0x100], R131 ;  /* 0x0001008348007388 */ /* 0x000fe80000000400 */
[----:B------:R3:W-:Y:S04]  /*2f50*/  STS.U16 [R73+0x140], R132 ;  /* 0x0001408449007388 */ /* 0x0007e80000000400 */
[----:B------:R-:W-:Y:S04]  /*2f60*/  STS.U16 [R74+0x180], R133 ;  /* 0x000180854a007388 */ /* 0x000fe80000000400 */
[----:B------:R4:W-:Y:S01]  /*2f70*/  STS.U16 [R75+0x1c0], R134 ;  /* 0x0001c0864b007388 */ /* 0x0009e20000000400 */
[----:B------:R-:W-:-:S06]  /*2f80*/  NOP ;  /* 0x0000000000007918 */ /* 0x000fcc0000000000 */
[----:B------:R-:W3:Y:S04]  /*2f90*/  LDS.U16 R151, [R76] ;  /* 0x000000004c977984 */ /* 0x000ee80000000400 */
        /* <DEDUP_REMOVED lines=8> */
[----:B------:R-:W-:-:S03]  /*3020*/  FMUL.FTZ R126, R135, R86 ;  /* 0x00000056877e7220 */ /* 0x000fc60000410000 */
[----:B------:R-:W-:Y:S01]  /*3030*/  BAR.SYNC.DEFER_BLOCKING 0x0 ;  /* 0x0000000000007b1d */ /* 0x000fe20000010000 */
[C---:B-1----:R-:W-:Y:S02]  /*3040*/  FMUL.FTZ R128, R135.reuse, R88 ;  /* 0x0000005887807220 */ /* 0x042fe40000410000 */
[----:B--2---:R-:W-:-:S03]  /*3050*/  FMUL.FTZ R130, R135, R90 ;  /* 0x0000005a87827220 */ /* 0x004fc60000410000 */
[----:B------:R-:W1:Y:S01]  /*3060*/  MUFU.EX2 R126, R126 ;  /* 0x0000007e007e7308 */ /* 0x000e620000000800 */
[----:B---3--:R-:W-:-:S07]  /*3070*/  FMUL.FTZ R132, R135, R92 ;  /* 0x0000005c87847220 */ /* 0x008fce0000410000 */
[----:B------:R-:W2:Y:S01]  /*3080*/  MUFU.EX2 R128, R128 ;  /* 0x0000008000807308 */ /* 0x000ea20000000800 */
[----:B----4-:R-:W-:-:S07]  /*3090*/  FMUL.FTZ R134, R135, R94 ;  /* 0x0000005e87867220 */ /* 0x010fce0000410000 */
[----:B------:R-:W3:Y:S01]  /*30a0*/  MUFU.EX2 R130, R130 ;  /* 0x0000008200827308 */ /* 0x000ee20000000800 */
[C---:B------:R-:W-:Y:S01]  /*30b0*/  FMUL.FTZ R136, R135.reuse, R96 ;  /* 0x0000006087887220 */ /* 0x040fe20000410000 */
[----:B------:R1:W5:Y:S06]  /*30c0*/  @P0 LDG.E R159, [R28.64+0x4] ;  /* 0x000004041c9f0981 */ /* 0x00036c000c1e1900 */
[----:B------:R-:W4:Y:S01]  /*30d0*/  MUFU.EX2 R132, R132 ;  /* 0x0000008400847308 */ /* 0x000f220000000800 */
[----:B------:R-:W-:Y:S02]  /*30e0*/  FMUL.FTZ R137, R135, R99 ;  /* 0x0000006387897220 */ /* 0x000fe40000410000 */
[----:B-1----:R-:W-:-:S05]  /*30f0*/  FMUL.FTZ R29, R147, R126 ;  /* 0x0000007e931d7220 */ /* 0x002fca0000410000 */
[----:B------:R-:W1:Y:S01]  /*3100*/  MUFU.EX2 R134, R134 ;  /* 0x0000008600867308 */ /* 0x000e620000000800 */
[----:B--2---:R-:W-:-:S07]  /*3110*/  FMUL.FTZ R29, R128, R29 ;  /* 0x0000001d801d7220 */ /* 0x004fce0000410000 */
[----:B------:R-:W2:Y:S01]  /*3120*/  MUFU.EX2 R136, R136 ;  /* 0x0000008800887308 */ /* 0x000ea20000000800 */
[----:B---3--:R-:W-:-:S04]  /*3130*/  FMUL.FTZ R29, R130, R29 ;  /* 0x0000001d821d7220 */ /* 0x008fc80000410000 */
[----:B----4-:R-:W-:-:S03]  /*3140*/  FMUL.FTZ R29, R132, R29 ;  /* 0x0000001d841d7220 */ /* 0x010fc60000410000 */
[----:B------:R-:W3:Y:S01]  /*3150*/  MUFU.EX2 R137, R137 ;  /* 0x0000008900897308 */ /* 0x000ee20000000800 */
[----:B-1----:R-:W-:-:S04]  /*3160*/  FMUL.FTZ R29, R134, R29 ;  /* 0x0000001d861d7220 */ /* 0x002fc80000410000 */
[----:B--2---:R-:W-:-:S04]  /*3170*/  FMUL.FTZ R140, R136, R29 ;  /* 0x0000001d888c7220 */ /* 0x004fc80000410000 */
[----:B---3--:R-:W-:Y:S02]  /*3180*/  FMUL.FTZ R170, R137, R140 ;  /* 0x0000008c89aa7220 */ /* 0x008fe40000410000 */
[----:B------:R1:W2:Y:S01]  /*3190*/  @P2 LDS R140, [R40.X4+0x107c] ;  /* 0x00107c00288c2984 */ /* 0x0002a20000004800 */
[----:B------:R-:W-:Y:S01]  /*31a0*/  HADD2.F32 R123, -RZ, R80.H0_H0 ;  /* 0x20000050ff7b7230 */ /* 0x000fe20000004100 */
[----:B------:R-:W-:Y:S01]  /*31b0*/  FFMA.FTZ R28, R126, R161, R163 ;  /* 0x000000a17e1c7223 */ /* 0x000fe200000100a3 */
[----:B------:R-:W-:-:S03]  /*31c0*/  HADD2.F32 R129, -RZ, R81.H0_H0 ;  /* 0x20000051ff817230 */ /* 0x000fc60000004100 */
[----:B------:R-:W-:Y:S01]  /*31d0*/  FMUL.FTZ R165, R123, R88 ;  /* 0x000000587ba57220 */ /* 0x000fe20000410000 */
        /* <DEDUP_REMOVED lines=9> */
[----:B0-----:R-:W-:Y:S01]  /*3270*/  HADD2.F32 R124, -RZ, R85.H0_H0 ;  /* 0x20000055ff7c7230 */ /* 0x001fe20000004100 */
[----:B------:R-:W-:Y:S02]  /*3280*/  FMUL.FTZ R143, R135, R96 ;  /* 0x00000060878f7220 */ /* 0x000fe40000410000 */
[----:B------:R-:W-:Y:S02]  /*3290*/  FFMA.FTZ R28, R134, R28, R145 ;  /* 0x0000001c861c7223 */ /* 0x000fe40000010091 */
[----:B------:R-:W-:Y:S02]  /*32a0*/  FMUL.FTZ R138, R124, R99 ;  /* 0x000000637c8a7220 */ /* 0x000fe40000410000 */
[----:B------:R-:W-:-:S04]  /*32b0*/  FFMA.FTZ R28, R136, R28, R143 ;  /* 0x0000001c881c7223 */ /* 0x000fc8000001008f */
[----:B------:R-:W-:Y:S01]  /*32c0*/  FFMA.FTZ R167, R137, R28, R138 ;  /* 0x0000001c89a77223 */ /* 0x000fe2000001008a */
[----:B------:R-:W-:Y:S05]  /*32d0*/  @P2 BRA `(.L_x_6875) ;  /* 0x0000008000002947 */ /* 0x000fea0003800000 */
[----:B-1----:R-:W-:Y:S02]  /*32e0*/  ISETP.NE.AND P1, PT, R148, c[0x0][0x174], PT ;  /* 0x00005d0094007a0c */ /* 0x002fe40003f25270 */
[----:B--2---:R-:W-:-:S11]  /*32f0*/  MOV R140, 0x3f800000 ;  /* 0x3f800000008c7802 */ /* 0x004fd60000000f00 */
[----:B------:R-:W-:-:S04]  /*3300*/  @P1 IADD3 R29, -R51, c[0x0][0x174], RZ ;  /* 0x00005d00331d1a10 */ /* 0x000fc80007ffe1ff */
[----:B------:R-:W-:-:S04]  /*3310*/  @P1 LEA.HI R28, R29, R29, RZ, 0x1 ;  /* 0x0000001d1d1c1211 */ /* 0x000fc800078f08ff */
[----:B------:R-:W-:-:S04]  /*3320*/  @P1 LOP3.LUT R28, R28, 0xfffffe, RZ, 0xc0, !PT ;  /* 0x00fffffe1c1c1812 */ /* 0x000fc800078ec0ff */
[----:B------:R-:W-:-:S04]  /*3330*/  @P1 IADD3 R28, -R28, R29, RZ ;  /* 0x0000001d1c1c1210 */ /* 0x000fc80007ffe1ff */
[----:B------:R-:W-:-:S05]  /*3340*/  @P1 LEA R28, R28, R119, 0x8 ;  /* 0x000000771c1c1211 */ /* 0x000fca00078e40ff */
[----:B------:R0:W1:Y:S02]  /*3350*/  @P1 LDS R140, [R28.X4+0x878] ;  /* 0x000878001c8c1984 */ /* 0x0000640000004800 */
.L_x_6875:
[----:B-1----:R-:W-:Y:S05]  /*3360*/  BSYNC B0 ;  /* 0x0000000000007941 */ /* 0x002fea0003800000 */
.L_x_6874:
[----:B0-----:R-:W0:Y:S01]  /*3370*/  SHFL.UP PT, R28, R167, 0x1, RZ ;  /* 0x04200000a71c7989 */ /* 0x001e2200000e00ff */
[----:B------:R-:W-:Y:S01]  /*3380*/  ISETP.GE.AND P1, PT, R49, 0x1, PT ;  /* 0x000000013100780c */ /* 0x000fe20003f26270 */
[----:B------:R-:W-:Y:S01]  /*3390*/  HADD2.F32 R164, -RZ, R157.H0_H0 ;  /* 0x2000009dffa47230 */ /* 0x000fe20000004100 */
[----:B------:R-:W-:Y:S01]  /*33a0*/  ISETP.NE.AND P4, PT, R146, 0x1f, PT ;  /* 0x0000001f9200780c */ /* 0x000fe20003f85270 */
[----:B------:R-:W1:Y:S01]  /*33b0*/  SHFL.UP PT, R29, R170, 0x1, RZ ;  /* 0x04200000aa1d7989 */ /* 0x000e6200000e00ff */
        /* <DEDUP_REMOVED lines=13> */
[C---:B------:R-:W-:Y:S02]  /*3490*/  FMUL.FTZ R168, R31.reuse, R158 ;  /* 0x0000009e1fa87220 */ /* 0x040fe40000410000 */
[C---:B0-----:R-:W-:Y:S02]  /*34a0*/  @P1 FFMA.FTZ R167, R170.reuse, R28, R167 ;  /* 0x0000001caaa71223 */ /* 0x041fe400000100a7 */
[----:B------:R-:W-:Y:S02]  /*34b0*/  FMUL.FTZ R28, R31, R164 ;  /* 0x000000a41f1c7220 */ /* 0x000fe40000410000 */
[----:B-1----:R-:W-:Y:S01]  /*34c0*/  @P1 FMUL.FTZ R170, R170, R29 ;  /* 0x0000001daaaa1220 */ /* 0x002fe20000410000 */
[----:B------:R-:W0:Y:S01]  /*34d0*/  SHFL.UP PT, R169, R167, 0x2, RZ ;  /* 0x04400000a7a97989 */ /* 0x000e2200000e00ff */
[----:B------:R-:W-:Y:S01]  /*34e0*/  FMUL.FTZ R176, R101, R28 ;  /* 0x0000001c65b07220 */ /* 0x000fe20000410000 */
[----:B------:R-:W-:Y:S01]  /*34f0*/  ISETP.GE.AND P1, PT, R49, 0x2, PT ;  /* 0x000000023100780c */ /* 0x000fe20003f26270 */
[----:B------:R-:W-:-:S02]  /*3500*/  FMUL.FTZ R28, R31, R160 ;  /* 0x000000a01f1c7220 */ /* 0x000fc40000410000 */
[----:B------:R-:W-:Y:S02]  /*3510*/  FFMA.FTZ R29, R137, R177, R176 ;  /* 0x000000b1891d7223 */ /* 0x000fe400000100b0 */
[----:B------:R-:W-:Y:S02]  /*3520*/  FMUL.FTZ R157, R95, R28 ;  /* 0x0000001c5f9d7220 */ /* 0x000fe40000410000 */
[----:B------:R-:W-:Y:S02]  /*3530*/  FFMA.FTZ R149, R136, R29, R175 ;  /* 0x0000001d88957223 */ /* 0x000fe400000100af */
[----:B--2---:R-:W-:Y:S02]  /*3540*/  FMUL.FTZ R29, R137, R140 ;  /* 0x0000008c891d7220 */ /* 0x004fe40000410000 */
        /* <DEDUP_REMOVED lines=8> */
[----:B------:R-:W-:Y:S01]  /*35d0*/  FMUL.FTZ R149, R89, R168 ;  /* 0x000000a859957220 */ /* 0x000fe20000410000 */
[----:B------:R-:W1:Y:S01]  /*35e0*/  SHFL.UP PT, R29, R170, 0x2, RZ ;  /* 0x04400000aa1d7989 */ /* 0x000e6200000e00ff */
[----:B------:R-:W-:Y:S02]  /*35f0*/  FFMA.FTZ R168, R130, R171, R151 ;  /* 0x000000ab82a87223 */ /* 0x000fe40000010097 */
[----:B------:R-:W-:Y:S02]  /*3600*/  FMUL.FTZ R171, R132, R153 ;  /* 0x0000009984ab7220 */ /* 0x000fe40000410000 */
[----:B------:R-:W-:Y:S02]  /*3610*/  FMUL.FTZ R28, R31, R156 ;  /* 0x0000009c1f1c7220 */ /* 0x000fe40000410000 */
[----:B------:R-:W-:Y:S02]  /*3620*/  FMUL.FTZ R171, R130, R171 ;  /* 0x000000ab82ab7220 */ /* 0x000fe40000410000 */
[----:B------:R-:W-:-:S02]  /*3630*/  FMUL.FTZ R153, R87, R28 ;  /* 0x0000001c57997220 */ /* 0x000fc40000410000 */
        /* <DEDUP_REMOVED lines=11> */
[C---:B0-----:R-:W-:Y:S01]  /*36f0*/  @P4 FFMA.FTZ R172, R171.reuse, R173, R172 ;  /* 0x000000adabac4223 */ /* 0x041fe200000100ac */
[----:B------:R-:W-:Y:S01]  /*3700*/  SHF.L.U32 R173, R120, 0x2, RZ ;  /* 0x0000000278ad7819 */ /* 0x000fe200000006ff */
        /* <DEDUP_REMOVED lines=20> */
[----:B-1----:R-:W-:-:S03]  /*3850*/  @!P1 FMUL.FTZ R171, R171, R168 ;  /* 0x000000a8abab9220 */ /* 0x002fc60000410000 */
[----:B------:R-:W0:Y:S01]  /*3860*/  SHFL.DOWN PT, R169, R172, 0x8, 0x1f ;  /* 0x09001f00aca97f89 */ /* 0x000e2200000e0000 */
[----:B------:R-:W-:-:S03]  /*3870*/  ISETP.GE.AND P1, PT, R148, c[0x0][0x174], PT ;  /* 0x00005d0094007a0c */ /* 0x000fc60003f26270 */
[----:B------:R-:W1:Y:S01]  /*3880*/  SHFL.DOWN PT, R174, R171, 0x8, 0x1f ;  /* 0x09001f00abae7f89 */ /* 0x000e6200000e0000 */
[----:B------:R-:W-:Y:S01]  /*3890*/  ISETP.NE.OR P1, PT, R146, RZ, P1 ;  /* 0x000000ff9200720c */ /* 0x000fe20000f25670 */
[C---:B--2---:R-:W-:Y:S01]  /*38a0*/  @P4 FFMA.FTZ R167, R170.reuse, R28, R167 ;  /* 0x0000001caaa74223 */ /* 0x044fe200000100a7 */
[----:B------:R-:W-:Y:S01]  /*38b0*/  HFMA2.MMA R28, -RZ, RZ, 1.875, 0 ;  /* 0x3f800000ff1c7435 */ /* 0x000fe200000001ff */
[----:B---3--:R-:W-:Y:S01]  /*38c0*/  @P4 FMUL.FTZ R170, R170, R29 ;  /* 0x0000001daaaa4220 */ /* 0x008fe20000410000 */
[----:B------:R-:W-:Y:S01]  /*38d0*/  ISETP.GE.U32.AND P4, PT, R146, 0x18, PT ;  /* 0x000000189200780c */ /* 0x000fe20003f86070 */
[----:B------:R-:W-:Y:S01]  /*38e0*/  SHFL.IDX PT, R168, R159, RZ, 0x1f ;  /* 0x00001fff9fa87589 */ /* 0x000fe200000e0000 */
[----:B------:R-:W-:-:S03]  /*38f0*/  MOV R29, RZ ;  /* 0x000000ff001d7202 */ /* 0x000fc60000000f00 */
        /* <DEDUP_REMOVED lines=12> */
[-C--:B------:R-:W-:Y:S02]  /*39c0*/  FFMA.FTZ R165, R128, R167.reuse, R165 ;  /* 0x000000a780a57223 */ /* 0x080fe400000100a5 */
[----:B------:R-:W-:Y:S02]  /*39d0*/  FFMA.FTZ R156, R87, R156, RZ ;  /* 0x0000009c579c7223 */ /* 0x000fe400000100ff */
[----:B------:R-:W-:Y:S02]  /*39e0*/  FMUL.FTZ R154, R154, R167 ;  /* 0x000000a79a9a7220 */ /* 0x000fe40000410000 */
[----:B0-----:R-:W-:-:S02]  /*39f0*/  @!P1 FFMA.FTZ R172, R171, R169, R172 ;  /* 0x000000a9abac9223 */ /* 0x001fc400000100ac */
[----:B-1----:R-:W-:Y:S01]  /*3a00*/  @!P1 FMUL.FTZ R171, R171, R174 ;  /* 0x000000aeabab9220 */ /* 0x002fe20000410000 */
[----:B------:R-:W-:Y:S01]  /*3a10*/  SHFL.IDX PT, R147, R29, RZ, 0x1f ;  /* 0x00001fff1d937589 */ /* 0x000fe200000e0000 */
[-C--:B------:R-:W-:Y:S02]  /*3a20*/  FMUL.FTZ R152, R152, R165.reuse ;  /* 0x000000a598987220 */ /* 0x080fe40000410000 */
[----:B------:R-:W-:Y:S01]  /*3a30*/  FFMA.FTZ R154, R89, R154, R156 ;  /* 0x0000009a599a7223 */ /* 0x000fe2000001009c */
[----:B------:R-:W-:Y:S01]  /*3a40*/  SHFL.DOWN PT, R159, R172, 0x1, 0x1f ;  /* 0x08201f00ac9f7f89 */ /* 0x000fe200000e0000 */
[----:B------:R-:W-:Y:S02]  /*3a50*/  FFMA.FTZ R156, R130, R165, R139 ;  /* 0x000000a5829c7223 */ /* 0x000fe4000001008b */
[----:B------:R-:W-:Y:S01]  /*3a60*/  FFMA.FTZ R154, R91, R152, R154 ;  /* 0x000000985b9a7223 */ /* 0x000fe2000001009a */
[----:B------:R-:W0:Y:S01]  /*3a70*/  SHFL.DOWN PT, R174, R171, 0x1, 0x1f ;  /* 0x08201f00abae7f89 */ /* 0x000e2200000e0000 */
[----:B------:R-:W-:-:S02]  /*3a80*/  FMUL.FTZ R158, R158, R156 ;  /* 0x0000009c9e9e7220 */ /* 0x000fc40000410000 */
[----:B------:R-:W-:Y:S01]  /*3a90*/  FFMA.FTZ R169, R132, R156, R141 ;  /* 0x0000009c84a97223 */ /* 0x000fe2000001008d */
[----:B------:R-:W-:Y:S01]  /*3aa0*/  SHFL.IDX PT, R152, R172, RZ, 0x1f ;  /* 0x00001fffac987589 */ /* 0x000fe200000e0000 */
[----:B------:R-:W-:Y:S01]  /*3ab0*/  FFMA.FTZ R154, R93, R158, R154 ;  /* 0x0000009e5d9a7223 */ /* 0x000fe2000001009a */
[----:B------:R-:W-:Y:S01]  /*3ac0*/  SHF.L.U64.HI R158, R120, 0x2, R121 ;  /* 0x00000002789e7819 */ /* 0x000fe20000010279 */
[-C--:B------:R-:W-:Y:S01]  /*3ad0*/  FMUL.FTZ R160, R160, R169.reuse ;  /* 0x000000a9a0a07220 */ /* 0x080fe20000410000 */
[----:B------:R-:W1:Y:S01]  /*3ae0*/  SHFL.IDX PT, R139, R171, RZ, 0x1f ;  /* 0x00001fffab8b7589 */ /* 0x000e6200000e0000 */
[----:B------:R-:W-:Y:S02]  /*3af0*/  FFMA.FTZ R170, R134, R169, R145 ;  /* 0x000000a986aa7223 */ /* 0x000fe40000010091 */
[----:B------:R-:W-:Y:S02]  /*3b00*/  FFMA.FTZ R154, R95, R160, R154 ;  /* 0x000000a05f9a7223 */ /* 0x000fe4000001009a */
[----:B------:R-:W-:-:S02]  /*3b10*/  FMUL.FTZ R162, R162, R170 ;  /* 0x000000aaa2a27220 */ /* 0x000fc40000410000 */
[----:B------:R-:W-:Y:S02]  /*3b20*/  FFMA.FTZ R160, R136, R170, R143 ;  /* 0x000000aa88a07223 */ /* 0x000fe4000001008f */
[----:B------:R-:W-:Y:S02]  /*3b30*/  FFMA.FTZ R154, R97, R162, R154 ;  /* 0x000000a2619a7223 */ /* 0x000fe4000001009a */
[-C--:B------:R-:W-:Y:S01]  /*3b40*/  FFMA.FTZ R162, R137, R160.reuse, R138 ;  /* 0x000000a089a27223 */ /* 0x080fe2000001008a */
[----:B------:R-:W-:Y:S01]  /*3b50*/  P2R R138, PR, RZ, 0x20 ;  /* 0x00000020ff8a7803 */ /* 0x000fe20000000000 */
[----:B------:R-:W-:Y:S02]  /*3b60*/  FMUL.FTZ R164, R164, R160 ;  /* 0x000000a0a4a47220 */ /* 0x000fe40000410000 */
[----:B------:R-:W-:Y:S02]  /*3b70*/  FMUL.FTZ R138, R166, R162 ;  /* 0x000000a2a68a7220 */ /* 0x000fe40000410000 */
[----:B0-----:R-:W-:-:S02]  /*3b80*/  @P2 FFMA.FTZ R147, R174, R147, R159 ;  /* 0x00000093ae932223 */ /* 0x001fc4000001009f */
[----:B------:R-:W-:Y:S01]  /*3b90*/  FFMA.FTZ R154, R101, R164, R154 ;  /* 0x000000a4659a7223 */ /* 0x000fe2000001009a */
[----:B------:R-:W-:Y:S01]  /*3ba0*/  IADD3 R164, -R77, c[0x0][0x168], -R40 ;  /* 0x00005a004da47a10 */ /* 0x000fe20007ffe928 */
[----:B------:R-:W-:Y:S02]  /*3bb0*/  IMAD R158, R158, c[0x0][0x2d0], RZ ;  /* 0x0000b4009e9e7a24 */ /* 0x000fe400078e02ff */
[----:B------:R-:W-:Y:S01]  /*3bc0*/  FFMA.FTZ R138, R103, R138, R154 ;  /* 0x0000008a678a7223 */ /* 0x000fe2000001009a */
[C---:B------:R-:W-:Y:S01]  /*3bd0*/  ISETP.GE.AND P1, PT, R164.reuse, 0x1, PT ;  /* 0x00000001a400780c */ /* 0x040fe20003f26270 */
[C---:B-1----:R-:W-:Y:S01]  /*3be0*/  FFMA.FTZ R29, R139.reuse, R29, R152 ;  /* 0x0000001d8b1d7223 */ /* 0x042fe20000010098 */
[----:B------:R-:W-:Y:S01]  /*3bf0*/  ISETP.GE.AND P2, PT, R164, 0x21, PT ;  /* 0x00000021a400780c */ /* 0x000fe20003f46270 */
[----:B------:R-:W-:Y:S02]  /*3c00*/  FMUL.FTZ R28, R139, R28 ;  /* 0x0000001c8b1c7220 */ /* 0x000fe40000410000 */
[----:B------:R-:W-:-:S02]  /*3c10*/  FFMA.FTZ R139, R147, R140, R177 ;  /* 0x0000008c938b7223 */ /* 0x000fc400000100b1 */
[----:B------:R-:W-:Y:S01]  /*3c20*/  FMUL.FTZ R152, R31, R168 ;  /* 0x000000a81f987220 */ /* 0x000fe20000410000 */
[----:B------:R0:W-:Y:S01]  /*3c30*/  @!P5 STS.64 [R119.X8+0x10f8], R28 ;  /* 0x0010f81c7700d388 */ /* 0x0001e20000008a00 */
[----:B------:R-:W-:Y:S02]  /*3c40*/  FFMA.FTZ R141, R137, R139, R176 ;  /* 0x0000008b898d7223 */ /* 0x000fe400000100b0 */
[----:B------:R-:W-:Y:S02]  /*3c50*/  FMUL.FTZ R143, R87, R152 ;  /* 0x00000098578f7220 */ /* 0x000fe40000410000 */
[----:B------:R-:W-:Y:S02]  /*3c60*/  FFMA.FTZ R137, R136, R141, R175 ;  /* 0x0000008d88897223 */ /* 0x000fe400000100af */
[----:B------:R-:W-:Y:S01]  /*3c70*/  FMUL.FTZ R140, R31, R167 ;  /* 0x000000a71f8c7220 */ /* 0x000fe20000410000 */
[----:B------:R1:W-:Y:S01]  /*3c80*/  STS [R50.X4+0x220], R143 ;  /* 0x0002208f32007388 */ /* 0x0003e20000004800 */
[----:B------:R-:W-:-:S02]  /*3c90*/  FFMA.FTZ R147, R134, R137, R157 ;  /* 0x0000008986937223 */ /* 0x000fc4000001009d */
[----:B------:R-:W-:Y:S02]  /*3ca0*/  FMUL.FTZ R159, R89, R140 ;  /* 0x0000008c599f7220 */ /* 0x000fe40000410000 */
[----:B------:R-:W-:Y:S02]  /*3cb0*/  FFMA.FTZ R145, R132, R147, R155 ;  /* 0x0000009384917223 */ /* 0x000fe4000001009b */
[C---:B0-----:R-:W-:Y:S01]  /*3cc0*/  FMUL.FTZ R28, R31.reuse, R169 ;  /* 0x000000a91f1c7220 */ /* 0x041fe20000410000 */
[----:B------:R0:W-:Y:S01]  /*3cd0*/  STS [R50.X4+0x224], R159 ;  /* 0x0002249f32007388 */ /* 0x0001e20000004800 */
[----:B------:R-:W-:Y:S02]  /*3ce0*/  FMUL.FTZ R132, R31, R160 ;  /* 0x000000a01f847220 */ /* 0x000fe40000410000 */
[----:B-1----:R-:W-:Y:S02]  /*3cf0*/  FFMA.FTZ R143, R130, R145, R151 ;  /* 0x00000091828f7223 */ /* 0x002fe40000010097 */
[----:B------:R-:W-:-:S02]  /*3d00*/  FMUL.FTZ R29, R95, R28 ;  /* 0x0000001c5f1d7220 */ /* 0x000fc40000410000 */
[----:B------:R-:W-:Y:S02]  /*3d10*/  FFMA.FTZ R149, R128, R143, R149 ;  /* 0x0000008f80957223 */ /* 0x000fe40000010095 */
[----:B------:R-:W-:Y:S01]  /*3d20*/  FMUL.FTZ R28, R31, R170 ;  /* 0x000000aa1f1c7220 */ /* 0x000fe20000410000 */
[----:B------:R-:W-:Y:S01]  /*3d30*/  STS [R50.X4+0x230], R29 ;  /* 0x0002301d32007388 */ /* 0x000fe20000004800 */
[----:B------:R-:W-:Y:S02]  /*3d40*/  FFMA.FTZ R151, R126, R149, R153 ;  /* 0x000000957e977223 */ /* 0x000fe40000010099 */
[-C--:B------:R-:W-:Y:S02]  /*3d50*/  FFMA.FTZ R153, R127, -R98.reuse, R168 ;  /* 0x800000627f997223 */ /* 0x080fe400000100a8 */
[----:B------:R-:W-:Y:S02]  /*3d60*/  FMUL.FTZ R126, R151, R98 ;  /* 0x00000062977e7220 */ /* 0x000fe40000410000 */
[----:B------:R-:W-:-:S02]  /*3d70*/  FMUL.FTZ R140, R31, R165 ;  /* 0x000000a51f8c7220 */ /* 0x000fc40000410000 */
[C---:B------:R-:W-:Y:S02]  /*3d80*/  FMUL.FTZ R152, R31.reuse, R156 ;  /* 0x0000009c1f987220 */ /* 0x040fe40000410000 */
[----:B------:R-:W-:Y:S02]  /*3d90*/  FMUL.FTZ R134, R31, R162 ;  /* 0x000000a21f867220 */ /* 0x000fe40000410000 */
[----:B------:R-:W-:Y:S02]  /*3da0*/  FMUL.FTZ R157, R101, R132 ;  /* 0x00000084659d7220 */ /* 0x000fe40000410000 */
[----:B------:R-:W-:Y:S02]  /*3db0*/  FMUL.FTZ R31, R97, R28 ;  /* 0x0000001c611f7220 */ /* 0x000fe40000410000 */
[-C--:B------:R-:W-:Y:S01]  /*3dc0*/  FFMA.FTZ R128, R125, -R86.reuse, R167 ;  /* 0x800000567d807223 */ /* 0x080fe200000100a7 */
[----:B------:R1:W-:Y:S01]  /*3dd0*/  STS [R50.X4+0x238], R157 ;  /* 0x0002389d32007388 */ /* 0x0003e20000004800 */
[----:B------:R-:W-:-:S02]  /*3de0*/  FMUL.FTZ R155, R149, R86 ;  /* 0x00000056959b7220 */ /* 0x000fc40000410000 */
[----:B------:R-:W-:Y:S01]  /*3df0*/  FFMA.FTZ R28, R126, R153, RZ ;  /* 0x000000997e1c7223 */ /* 0x000fe200000100ff */
[----:B------:R-:W-:Y:S01]  /*3e00*/  STS [R50.X4+0x234], R31 ;  /* 0x0002341f32007388 */ /* 0x000fe20000004800 */
[----:B0-----:R-:W-:Y:S02]  /*3e10*/  FMUL.FTZ R159, R103, R134 ;  /* 0x00000086679f7220 */ /* 0x001fe40000410000 */
[----:B------:R-:W-:Y:S02]  /*3e20*/  FMUL.FTZ R130, R143, R88 ;  /* 0x000000588f827220 */ /* 0x000fe40000410000 */
[----:B------:R-:W-:Y:S01]  /*3e30*/  FFMA.FTZ R28, R155, R128, R28 ;  /* 0x000000809b1c7223 */ /* 0x000fe2000001001c */
[----:B------:R0:W-:Y:S01]  /*3e40*/  STS [R50.X4+0x23c], R159 ;  /* 0x00023c9f32007388 */ /* 0x0001e20000004800 */
[----:B-1----:R-:W-:Y:S02]  /*3e50*/  FFMA.FTZ R157, R123, -R88, R165 ;  /* 0x800000587b9d7223 */ /* 0x002fe400000100a5 */
[----:B------:R-:W-:-:S02]  /*3e60*/  FMUL.FTZ R161, R91, R140 ;  /* 0x0000008c5ba17220 */ /* 0x000fc40000410000 */
[----:B------:R-:W-:Y:S02]  /*3e70*/  FFMA.FTZ R132, R129, -R90, R156 ;  /* 0x8000005a81847223 */ /* 0x000fe4000001009c */
[----:B------:R-:W-:Y:S01]  /*3e80*/  FFMA.FTZ R28, R130, R157, R28 ;  /* 0x0000009d821c7223 */ /* 0x000fe2000001001c */
[----:B------:R1:W-:Y:S01]  /*3e90*/  STS [R50.X4+0x228], R161 ;  /* 0x000228a132007388 */ /* 0x0003e20000004800 */
[----:B------:R-:W-:Y:S02]  /*3ea0*/  FMUL.FTZ R163, R93, R152 ;  /* 0x000000985da37220 */ /* 0x000fe40000410000 */
[----:B0-----:R-:W-:Y:S02]  /*3eb0*/  FMUL.FTZ R159, R145, R90 ;  /* 0x0000005a919f7220 */ /* 0x001fe40000410000 */
[----:B------:R-:W-:Y:S01]  /*3ec0*/  FMUL.FTZ R134, R147, R92 ;  /* 0x0000005c93867220 */ /* 0x000fe20000410000 */
[----:B------:R0:W-:Y:S01]  /*3ed0*/  STS [R50.X4+0x22c], R163 ;  /* 0x00022ca332007388 */ /* 0x0001e20000004800 */
[----:B------:R-:W-:-:S02]  /*3ee0*/  FFMA.FTZ R28, R159, R132, R28 ;  /* 0x000000849f1c7223 */ /* 0x000fc4000001001c */
[----:B------:R-:W-:Y:S02]  /*3ef0*/  FFMA.FTZ R136, R133, -R94, R170 ;  /* 0x8000005e85887223 */ /* 0x000fe400000100aa */
[----:B-1----:R-:W-:Y:S02]  /*3f00*/  FFMA.FTZ R161, R131, -R92, R169 ;  /* 0x8000005c83a17223 */ /* 0x002fe400000100a9 */
[----:B------:R-:W-:Y:S02]  /*3f10*/  FFMA.FTZ R165, R135, -R96, R160 ;  /* 0x8000006087a57223 */ /* 0x000fe400000100a0 */
[----:B------:R-:W-:Y:S02]  /*3f20*/  FFMA.FTZ R28, R134, R161, R28 ;  /* 0x000000a1861c7223 */ /* 0x000fe4000001001c */
[----:B0-----:R-:W-:Y:S02]  /*3f30*/  FMUL.FTZ R163, R137, R94 ;  /* 0x0000005e89a37220 */ /* 0x001fe40000410000 */
[----:B------:R-:W-:-:S02]  /*3f40*/  FMUL.FTZ R167, R139, R99 ;  /* 0x000000638ba77220 */ /* 0x000fc40000410000 */
[----:B------:R-:W-:Y:S02]  /*3f50*/  FFMA.FTZ R154, R124, -R99, R162 ;  /* 0x800000637c9a7223 */ /* 0x000fe400000100a2 */
        /* <DEDUP_REMOVED lines=13> */
.L_x_6877:
[----:B------:R-:W-:Y:S05]  /*4030*/  BSYNC B0 ;  /* 0x0000000000007941 */ /* 0x000fea0003800000 */
.L_x_6876:
        /* <DEDUP_REMOVED lines=9> */
.L_x_6879:
[----:B------:R-:W-:Y:S05]  /*40d0*/  BSYNC B0 ;  /* 0x0000000000007941 */ /* 0x000fea0003800000 */
.L_x_6878:
        /* <DEDUP_REMOVED lines=13> */
.L_x_6881:
[----:B-1----:R-:W-:Y:S05]  /*41b0*/  BSYNC B0 ;  /* 0x0000000000007941 */ /* 0x002fea0003800000 */
.L_x_6880:
[----:B--2---:R1:W2:Y:S01]  /*41c0*/  LDS R31, [R54.X4+0x3a0] ;  /* 0x0003a000361f7984 */ /* 0x0042a20000004800 */
[----:B------:R-:W-:Y:S01]  /*41d0*/  BSSY B0, `(.L_x_6882) ;  /* 0x0000005000007945 */ /* 0x000fe20003800000 */
[----:B------:R-:W-:Y:S05]  /*41e0*/  @!P1 BRA `(.L_x_6883) ;  /* 0x0000003000009947 */ /* 0x000fea0003800000 */
[----:B------:R-:W-:-:S05]  /*41f0*/  IMAD.WIDE.U32 R28, R173, c[0x0][0x2d0], R10 ;  /* 0x0000b400ad1c7a25 */ /* 0x000fca00078e000a */
[----:B------:R-:W-:-:S05]  /*4200*/  IADD3 R29, R171, R29, RZ ;  /* 0x0000001dab1d7210 */ /* 0x000fca0007ffe0ff */
[----:B--2---:R2:W-:Y:S02]  /*4210*/  RED.E.ADD.F32.FTZ.RN.STRONG.GPU [R28.64], R31 ;  /* 0x0000001f1c00798e */ /* 0x0045e4000c10e784 */
.L_x_6883:
[----:B------:R-:W-:Y:S05]  /*4220*/  BSYNC B0 ;  /* 0x0000000000007941 */ /* 0x000fea0003800000 */
.L_x_6882:
[----:B--2---:R2:W3:Y:S01]  /*4230*/  LDS R31, [R55.X4+0x420] ;  /* 0x00042000371f7984 */ /* 0x0044e20000004800 */
[----:B------:R-:W-:Y:S01]  /*4240*/  BSSY B0, `(.L_x_6884) ;  /* 0x0000005000007945 */ /* 0x000fe20003800000 */
[----:B------:R-:W-:Y:S05]  /*4250*/  @!P2 BRA `(.L_x_6885) ;  /* 0x000000300000a947 */ /* 0x000fea0003800000 */
[----:B------:R-:W-:-:S05]  /*4260*/  IMAD.WIDE.U32 R28, R173, c[0x0][0x2d0], R8 ;  /* 0x0000b400ad1c7a25 */ /* 0x000fca00078e0008 */
[----:B------:R-:W-:-:S05]  /*4270*/  IADD3 R29, R171, R29, RZ ;  /* 0x0000001dab1d7210 */ /* 0x000fca0007ffe0ff */
[----:B---3--:R3:W-:Y:S02]  /*4280*/  RED.E.ADD.F32.FTZ.RN.STRONG.GPU [R28.64], R31 ;  /* 0x0000001f1c00798e */ /* 0x0087e4000c10e784 */
.L_x_6885:
[----:B------:R-:W-:Y:S05]  /*4290*/  BSYNC B0 ;  /* 0x0000000000007941 */ /* 0x000fea0003800000 */
.L_x_6884:
[----:B---3--:R3:W4:Y:S01]  /*42a0*/  LDS R31, [R56.X4+0x4a0] ;  /* 0x0004a000381f7984 */ /* 0x0087220000004800 */
[----:B------:R-:W-:Y:S01]  /*42b0*/  BSSY B0, `(.L_x_6886) ;  /* 0x0000005000007945 */ /* 0x000fe20003800000 */
[----:B------:R-:W-:Y:S05]  /*42c0*/  @!P3 BRA `(.L_x_6887) ;  /* 0x000000300000b947 */ /* 0x000fea0003800000 */
[----:B------:R-:W-:-:S05]  /*42d0*/  IMAD.WIDE.U32 R28, R173, c[0x0][0x2d0], R6 ;  /* 0x0000b400ad1c7a25 */ /* 0x000fca00078e0006 */
[----:B------:R-:W-:-:S05]  /*42e0*/  IADD3 R29, R171, R29, RZ ;  /* 0x0000001dab1d7210 */ /* 0x000fca0007ffe0ff */
[----:B----4-:R4:W-:Y:S02]  /*42f0*/  RED.E.ADD.F32.FTZ.RN.STRONG.GPU [R28.64], R31 ;  /* 0x0000001f1c00798e */ /* 0x0109e4000c10e784 */
.L_x_6887:
[----:B------:R-:W-:Y:S05]  /*4300*/  BSYNC B0 ;  /* 0x0000000000007941 */ /* 0x000fea0003800000 */
.L_x_6886:
[----:B------:R0:W1:Y:S01]  /*4310*/  LDS R169, [R57.X4+0x520] ;  /* 0x0005200039a97984 */ /* 0x0000620000004800 */
[----:B------:R-:W-:Y:S01]  /*4320*/  BSSY B0, `(.L_x_6888) ;  /* 0x0000006000007945 */ /* 0x000fe20003800000 */
[----:B----4-:R-:W-:Y:S01]  /*4330*/  IMAD.WIDE.U32 R28, R173, c[0x0][0x2d0], R2 ;  /* 0x0000b400ad1c7a25 */ /* 0x010fe200078e0002 */
[----:B------:R-:W-:Y:S05]  /*4340*/  @!P4 BRA `(.L_x_6889) ;  /* 0x000000300000c947 */ /* 0x000fea0003800000 */
[----:B------:R-:W-:-:S05]  /*4350*/  IMAD.WIDE.U32 R30, R173, c[0x0][0x2d0], R4 ;  /* 0x0000b400ad1e7a25 */ /* 0x000fca00078e0004 */
[----:B------:R-:W-:-:S05]  /*4360*/  IADD3 R31, R171, R31, RZ ;  /* 0x0000001fab1f7210 */ /* 0x000fca0007ffe0ff */
[----:B-1----:R1:W-:Y:S02]  /*4370*/  RED.E.ADD.F32.FTZ.RN.STRONG.GPU [R30.64], R169 ;  /* 0x000000a91e00798e */ /* 0x0023e4000c10e784 */
.L_x_6889:
[----:B------:R-:W-:Y:S05]  /*4380*/  BSYNC B0 ;  /* 0x0000000000007941 */ /* 0x000fea0003800000 */
.L_x_6888:
[----:B-1----:R1:W4:Y:S01]  /*4390*/  LDS R31, [R58.X4+0x5a0] ;  /* 0x0005a0003a1f7984 */ /* 0x0023220000004800 */
[----:B------:R-:W-:Y:S01]  /*43a0*/  BSSY B0, `(.L_x_6890) ;  /* 0x0000004000007945 */ /* 0x000fe20003800000 */
[----:B------:R-:W-:Y:S05]  /*43b0*/  @!P5 BRA `(.L_x_6891) ;  /* 0x000000200000d947 */ /* 0x000fea0003800000 */
[----:B------:R-:W-:-:S05]  /*43c0*/  IADD3 R29, R171, R29, RZ ;  /* 0x0000001dab1d7210 */ /* 0x000fca0007ffe0ff */
[----:B----4-:R4:W-:Y:S02]  /*43d0*/  RED.E.ADD.F32.FTZ.RN.STRONG.GPU [R28.64], R31 ;  /* 0x0000001f1c00798e */ /* 0x0109e4000c10e784 */
.L_x_6891:
[----:B------:R-:W-:Y:S05]  /*43e0*/  BSYNC B0 ;  /* 0x0000000000007941 */ /* 0x000fea0003800000 */
.L_x_6890:
[----:B----4-:R-:W4:Y:S01]  /*43f0*/  SHFL.DOWN PT, R31, R138, 0x1, 0x1f ;  /* 0x08201f008a1f7f89 */ /* 0x010f2200000e0000 */
[C---:B------:R-:W-:Y:S01]  /*4400*/  ISETP.GT.AND P1, PT, R49.reuse, 0x1e, PT ;  /* 0x0000001e3100780c */ /* 0x040fe20003f24270 */
[-C--:B------:R-:W-:Y:S01]  /*4410*/  FMUL.FTZ R28, R122, R141.reuse ;  /* 0x0000008d7a1c7220 */ /* 0x080fe20000410000 */
[----:B------:R-:W-:Y:S01]  /*4420*/  ISETP.NE.AND P2, PT, R49, RZ, PT ;  /* 0x000000ff3100720c */ /* 0x000fe20003f45270 */
[----:B------:R-:W5:Y:S01]  /*4430*/  SHFL.DOWN PT, R29, R140, 0x1, 0x1f ;  /* 0x08201f008c1d7f89 */ /* 0x000f6200000e0000 */
[----:B------:R-:W-:Y:S01]  /*4440*/  ISETP.NE.AND P3, PT, R40, RZ, PT ;  /* 0x000000ff2800720c */ /* 0x000fe20003f65270 */
[----:B------:R-:W-:Y:S01]  /*4450*/  FMUL.FTZ R28, R165, R28 ;  /* 0x0000001ca51c7220 */ /* 0x000fe20000410000 */
[----:B------:R-:W-:Y:S01]  /*4460*/  BSSY B0, `(.L_x_6892) ;  /* 0x000004a000007945 */ /* 0x000fe20003800000 */
[----:B------:R-:W-:Y:S02]  /*4470*/  FADD.FTZ R110, R167, R110 ;  /* 0x0000006ea76e7221 */ /* 0x000fe40000010000 */
[----:B------:R-:W-:-:S02]  /*4480*/  FFMA.FTZ R30, R135, R141, R28 ;  /* 0x0000008d871e7223 */ /* 0x000fc4000001001c */
[----:B------:R-:W-:Y:S02]  /*4490*/  FMUL.FTZ R28, R122, R147 ;  /* 0x000000937a1c7220 */ /* 0x000fe40000410000 */
[----:B------:R-:W-:Y:S02]  /*44a0*/  FADD.FTZ R105, R30, R105 ;  /* 0x000000691e697221 */ /* 0x000fe40000010000 */
[----:B------:R-:W-:Y:S02]  /*44b0*/  FMUL.FTZ R28, R161, R28 ;  /* 0x0000001ca11c7220 */ /* 0x000fe40000410000 */
[----:B------:R-:W-:Y:S02]  /*44c0*/  FMUL.FTZ R30, R122, R143 ;  /* 0x0000008f7a1e7220 */ /* 0x000fe40000410000 */
[----:B------:R-:W-:Y:S02]  /*44d0*/  FADD.FTZ R111, R152, R111 ;  /* 0x0000006f986f7221 */ /* 0x000fe40000010000 */
[----:B------:R-:W-:-:S02]  /*44e0*/  FMUL.FTZ R30, R157, R30 ;  /* 0x0000001e9d1e7220 */ /* 0x000fc40000410000 */
[----:B----4-:R-:W-:Y:S02]  /*44f0*/  @!P1 FADD.FTZ R138, R138, R31 ;  /* 0x0000001f8a8a9221 */ /* 0x010fe40000010000 */
[----:B------:R-:W-:Y:S02]  /*4500*/  FFMA.FTZ R30, R123, R143, R30 ;  /* 0x0000008f7b1e7223 */ /* 0x000fe4000001001e */
        /* <DEDUP_REMOVED lines=31> */
[----:B------:R-:W-:Y:S02]  /*4700*/  FADD.FTZ R100, R31, R100 ;  /* 0x000000641f647221 */ /* 0x000fe40000010000 */
[----:B------:R-:W-:Y:S02]  /*4710*/  FMUL.FTZ R31, R122, R145 ;  /* 0x000000917a1f7220 */ /* 0x000fe40000410000 */
[----:B------:R-:W-:Y:S02]  /*4720*/  FFMA.FTZ R124, R131, R147, R28 ;  /* 0x00000093837c7223 */ /* 0x000fe4000001001c */
[----:B------:R-:W-:Y:S02]  /*4730*/  FMUL.FTZ R132, R132, R31 ;  /* 0x0000001f84847220 */ /* 0x000fe40000410000 */
[----:B------:R-:W-:-:S02]  /*4740*/  FMUL.FTZ R31, R122, R149 ;  /* 0x000000957a1f7220 */ /* 0x000fc40000410000 */
[----:B------:R-:W-:Y:S02]  /*4750*/  FMUL.FTZ R122, R122, R151 ;  /* 0x000000977a7a7220 */ /* 0x000fe40000410000 */
[----:B------:R-:W-:Y:S02]  /*4760*/  FMUL.FTZ R128, R128, R31 ;  /* 0x0000001f80807220 */ /* 0x000fe40000410000 */
[----:B----4-:R-:W-:Y:S02]  /*4770*/  @!P1 FADD.FTZ R138, R138, R171 ;  /* 0x000000ab8a8a9221 */ /* 0x010fe40000010000 */
[----:B------:R-:W-:Y:S02]  /*4780*/  FMUL.FTZ R122, R153, R122 ;  /* 0x0000007a997a7220 */ /* 0x000fe40000410000 */
[----:B-----5:R-:W-:Y:S01]  /*4790*/  @!P1 FADD.FTZ R140, R140, R169 ;  /* 0x000000a98c8c9221 */ /* 0x020fe20000010000 */
[----:B------:R-:W-:Y:S01]  /*47a0*/  MOV R29, R138 ;  /* 0x0000008a001d7202 */ /* 0x000fe20000000f00 */
[----:B------:R-:W-:-:S02]  /*47b0*/  FFMA.FTZ R133, R133, R137, R136 ;  /* 0x0000008985857223 */ /* 0x000fc40000010088 */
[----:B------:R-:W-:Y:S01]  /*47c0*/  FFMA.FTZ R129, R129, R145, R132 ;  /* 0x0000009181817223 */ /* 0x000fe20000010084 */
[----:B------:R-:W-:Y:S01]  /*47d0*/  MOV R28, R140 ;  /* 0x0000008c001c7202 */ /* 0x000fe20000000f00 */
[----:B------:R-:W-:Y:S02]  /*47e0*/  FFMA.FTZ R125, R125, R149, R128 ;  /* 0x000000957d7d7223 */ /* 0x000fe40000010080 */
[----:B------:R-:W-:Y:S02]  /*47f0*/  FFMA.FTZ R127, R127, R151, R122 ;  /* 0x000000977f7f7223 */ /* 0x000fe4000001007a */
        /* <DEDUP_REMOVED lines=16> */
.L_x_6893:
[----:B----4-:R-:W-:Y:S05]  /*4900*/  BSYNC B0 ;  /* 0x0000000000007941 */ /* 0x010fea0003800000 */
.L_x_6892:
[----:B------:R-:W-:Y:S02]  /*4910*/  IADD3 R119, R119, 0x1, RZ ;  /* 0x0000000177777810 */ /* 0x000fe40007ffe0ff */
[----:B------:R-:W-:Y:S02]  /*4920*/  IADD3 R120, P2, R120, 0x1, RZ ;  /* 0x0000000178787810 */ /* 0x000fe40007f5e0ff */
[----:B------:R-:W-:Y:S02]  /*4930*/  ISETP.GE.AND P1, PT, R119, c[0x0][0x16c], PT ;  /* 0x00005b0077007a0c */ /* 0x000fe40003f26270 */
[----:B------:R-:W-:-:S11]  /*4940*/  IADD3.X R121, RZ, R121, RZ, P2, !PT ;  /* 0x00000079ff797210 */ /* 0x000fd600017fe4ff */
[----:B------:R-:W-:Y:S01]  /*4950*/  @P1 CALL.REL.NOINC `(.L_x_6873) ;  /* 0x0000001000001944 */ /* 0x000fe20003c00000 */
[----:B------:R-:W-:Y:S05]  /*4960*/  BRA `(.L_x_6894) ;  /* 0xffffe12000007947 */ /* 0x000fea000383ffff */
.L_x_6873:
[----:B------:R-:W-:Y:S01]  /*4970*/  BAR.SYNC.DEFER_BLOCKING 0x0 ;  /* 0x0000000000007b1d */ /* 0x000fe20000010000 */
[-C--:B------:R-:W-:Y:S02]  /*4980*/  ISETP.GE.AND P6, PT, R20, R78.reuse, PT ;  /* 0x0000004e1400720c */ /* 0x080fe40003fc6270 */
[----:B------:R-:W-:Y:S02]  /*4990*/  PRMT R3, RZ, 0x7610, R3 ;  /* 0x00007610ff037816 */ /* 0x000fe40000000003 */
[-C--:B------:R-:W-:Y:S02]  /*49a0*/  ISETP.GE.AND P5, PT, R59, R78.reuse, PT ;  /* 0x0000004e3b00720c */ /* 0x080fe40003fa6270 */
[-C--:B------:R-:W-:Y:S02]  /*49b0*/  ISETP.GE.AND P4, PT, R60, R78.reuse, PT ;  /* 0x0000004e3c00720c */ /* 0x080fe40003f86270 */
[-C--:B------:R-:W-:Y:S02]  /*49c0*/  ISETP.GE.AND P3, PT, R61, R78.reuse, PT ;  /* 0x0000004e3d00720c */ /* 0x080fe40003f66270 */
[----:B------:R-:W-:-:S02]  /*49d0*/  ISETP.GE.AND P2, PT, R62, R78, PT ;  /* 0x0000004e3e00720c */ /* 0x000fc40003f46270 */
[-C--:B------:R-:W-:Y:S02]  /*49e0*/  ISETP.GE.AND P1, PT, R63, R78.reuse, PT ;  /* 0x0000004e3f00720c */ /* 0x080fe40003f26270 */
[-C--:B------:R-:W-:Y:S02]  /*49f0*/  ISETP.GE.AND P0, PT, R64, R78.reuse, PT ;  /* 0x0000004e4000720c */ /* 0x080fe40003f06270 */
[----:B------:R-:W-:Y:S02]  /*4a00*/  PRMT R2, RZ, 0x7610, R2 ;  /* 0x00007610ff027816 */ /* 0x000fe40000000002 */
[----:B------:R-:W-:Y:S01]  /*4a10*/  PRMT R5, RZ, 0x7610, R5 ;  /* 0x00007610ff057816 */ /* 0x000fe20000000005 */
[----:B------:R-:W4:Y:S01]  /*4a20*/  @!P6 LDG.E.U16 R3, [R18.64] ;  /* 0x000000041203e981 */ /* 0x000f22000c1e1500 */
[----:B------:R-:W-:Y:S02]  /*4a30*/  ISETP.GE.AND P6, PT, R65, R78, PT ;  /* 0x0000004e4100720c */ /* 0x000fe40003fc6270 */
[----:B------:R-:W-:Y:S01]  /*4a40*/  PRMT R4, RZ, 0x7610, R4 ;  /* 0x00007610ff047816 */ /* 0x000fe20000000004 */
[----:B------:R-:W5:Y:S01]  /*4a50*/  @!P5 LDG.E.U16 R2, [R18.64+0x40] ;  /* 0x000040041202d981 */ /* 0x000f62000c1e1500 */
[----:B------:R-:W-:-:S02]  /*4a60*/  PRMT R7, RZ, 0x7610, R7 ;  /* 0x00007610ff077816 */ /* 0x000fc40000000007 */
[----:B------:R-:W-:Y:S01]  /*4a70*/  PRMT R6, RZ, 0x7610, R6 ;  /* 0x00007610ff067816 */ /* 0x000fe20000000006 */
[----:B--2---:R-:W2:Y:S01]  /*4a80*/  @!P4 LDG.E.U16 R5, [R18.64+0x80] ;  /* 0x000080041205c981 */ /* 0x004ea2000c1e1500 */
[----:B------:R-:W-:Y:S02]  /*4a90*/  PRMT R9, RZ, 0x7610, R9 ;  /* 0x00007610ff097816 */ /* 0x000fe40000000009 */
[----:B------:R-:W-:Y:S01]  /*4aa0*/  PRMT R8, RZ, 0x7610, R8 ;  /* 0x00007610ff087816 */ /* 0x000fe20000000008 */
[----:B---3--:R-:W3:Y:S04]  /*4ab0*/  @!P3 LDG.E.U16 R4, [R18.64+0xc0] ;  /* 0x0000c0041204b981 */ /* 0x008ee8000c1e1500 */
[----:B------:R-:W3:Y:S04]  /*4ac0*/  @!P2 LDG.E.U16 R7, [R18.64+0x100] ;  /* 0x000100041207a981 */ /* 0x000ee8000c1e1500 */
[----:B------:R-:W3:Y:S04]  /*4ad0*/  @!P1 LDG.E.U16 R6, [R18.64+0x140] ;  /* 0x0001400412069981 */ /* 0x000ee8000c1e1500 */
[----:B------:R-:W3:Y:S04]  /*4ae0*/  @!P0 LDG.E.U16 R9, [R18.64+0x180] ;  /* 0x0001800412098981 */ /* 0x000ee8000c1e1500 */
[----:B------:R-:W3:Y:S01]  /*4af0*/  @!P6 LDG.E.U16 R8, [R18.64+0x1c0] ;  /* 0x0001c0041208e981 */ /* 0x000ee2000c1e1500 */
[----:B------:R-:W-:-:S02]  /*4b00*/  F2FP.PACK_AB R116, R116, R117 ;  /* 0x000000757474723e */ /* 0x000fc400000000ff */
[----:B------:R-:W-:Y:S02]  /*4b10*/  F2FP.PACK_AB R114, R114, R115 ;  /* 0x000000737272723e */ /* 0x000fe400000000ff */
[----:B------:R-:W-:Y:S02]  /*4b20*/  F2FP.PACK_AB R112, R112, R113 ;  /* 0x000000717070723e */ /* 0x000fe400000000ff */
[----:B------:R-:W-:Y:S01]  /*4b30*/  F2FP.PACK_AB R110, R110, R111 ;  /* 0x0000006f6e6e723e */ /* 0x000fe200000000ff */
[----:B------:R-:W-:-:S04]  /*4b40*/  IMAD R14, R142, c[0x0][0x2d8], RZ ;  /* 0x0000b6008e0e7a24 */ /* 0x000fc800078e02ff */
[----:B------:R-:W-:Y:S02]  /*4b50*/  IMAD R81, R35, c[0x0][0x2dc], R14 ;  /* 0x0000b70023517a24 */ /* 0x000fe400078e020e */
[----:B------:R-:W-:Y:S02]  /*4b60*/  IMAD R85, R33, c[0x0][0x2e0], RZ ;  /* 0x0000b80021557a24 */ /* 0x000fe400078e02ff */
[----:B------:R-:W-:Y:S02]  /*4b70*/  IMAD R83, R51, -0x100, R36 ;  /* 0xffffff0033537824 */ /* 0x000fe400078e0224 */
[----:B------:R-:W-:Y:S01]  /*4b80*/  IMAD R85, R0, c[0x0][0x2e4], R85 ;  /* 0x0000b90000557a24 */ /* 0x000fe200078e0255 */
[----:B------:R-:W-:Y:S01]  /*4b90*/  BSSY B0, `(.L_x_6895) ;  /* 0x0000087000007945 */ /* 0x000fe20003800000 */
[----:B----4-:R-:W-:Y:S04]  /*4ba0*/  STS.U16 [R68], R3 ;  /* 0x0000000344007388 */ /* 0x010fe80000000400 */
[----:B-----5:R-:W-:Y:S04]  /*4bb0*/  STS.U16 [R69+0x40], R2 ;  /* 0x0000400245007388 */ /* 0x020fe80000000400 */
[----:B--2---:R-:W-:Y:S04]  /*4bc0*/  STS.U16 [R70+0x80], R5 ;  /* 0x0000800546007388 */ /* 0x004fe80000000400 */
[----:B---3--:R-:W-:Y:S04]  /*4bd0*/  STS.U16 [R71+0xc0], R4 ;  /* 0x0000c00447007388 */ /* 0x008fe80000000400 */
        /* <DEDUP_REMOVED lines=9> */
[----:B------:R-:W0:Y:S04]  /*4c70*/  LDS.U16 R5, [R76+0x8] ;  /* 0x000008004c057984 */ /* 0x000e280000000400 */
[----:B------:R-:W1:Y:S01]  /*4c80*/  LDS.U16 R4, [R76+0xa] ;  /* 0x00000a004c047984 */ /* 0x000e620000000400 */
[----:B--2---:R-:W-:-:S05]  /*4c90*/  HADD2.F32 R13, -RZ, R10.H0_H0 ;  /* 0x2000000aff0d7230 */ /* 0x004fca0000004100 */
[--C-:B------:R-:W-:Y:S01]  /*4ca0*/  FADD.FTZ R13, R13, R34.reuse ;  /* 0x000000220d0d7221 */ /* 0x100fe20000010000 */
[----:B---3--:R-:W-:Y:S02]  /*4cb0*/  HADD2.F32 R11, -RZ, R11.H0_H0 ;  /* 0x2000000bff0b7230 */ /* 0x008fe40000004100 */
[----:B----4-:R-:W-:Y:S02]  /*4cc0*/  HADD2.F32 R7, -RZ, R3.H0_H0 ;  /* 0x20000003ff077230 */ /* 0x010fe40000004100 */
[----:B------:R-:W-:Y:S01]  /*4cd0*/  FSETP.GTU.FTZ.AND P6, PT, R13, 20, PT ;  /* 0x41a000000d00780b */ /* 0x000fe20003fdc000 */
[----:B------:R-:W2:Y:S01]  /*4ce0*/  LDS.U16 R3, [R76+0xc] ;  /* 0x00000c004c037984 */ /* 0x000ea20000000400 */
[--C-:B------:R-:W-:Y:S01]  /*4cf0*/  FADD.FTZ R11, R11, R34.reuse ;  /* 0x000000220b0b7221 */ /* 0x100fe20000010000 */
[----:B-----5:R-:W-:Y:S02]  /*4d00*/  HADD2.F32 R9, -RZ, R2.H0_H0 ;  /* 0x20000002ff097230 */ /* 0x020fe40000004100 */
[----:B------:R-:W3:Y:S04]  /*4d10*/  LDS.U16 R2, [R76+0xe] ;  /* 0x00000e004c027984 */ /* 0x000ee80000000400 */
[----:B------:R-:W-:Y:S01]  /*4d20*/  BAR.SYNC.DEFER_BLOCKING 0x0 ;  /* 0x0000000000007b1d */ /* 0x000fe20000010000 */
[----:B------:R-:W-:Y:S01]  /*4d30*/  FSETP.GTU.FTZ.AND P0, PT, R11, 20, PT ;  /* 0x41a000000b00780b */ /* 0x000fe20003f1c000 */
[----:B------:R-:W-:-:S02]  /*4d40*/  FADD.FTZ R10, R9, R34 ;  /* 0x00000022090a7221 */ /* 0x000fc40000010000 */
[----:B------:R-:W-:Y:S02]  /*4d50*/  @!P6 FMUL.FTZ R6, R13, -1.4426950216293334961 ;  /* 0xbfb8aa3b0d06e820 */ /* 0x000fe40000410000 */
[----:B------:R-:W-:Y:S01]  /*4d60*/  FADD.FTZ R8, R7, R34 ;  /* 0x0000002207087221 */ /* 0x000fe20000010000 */
[----:B------:R-:W-:-:S03]  /*4d70*/  FSETP.GTU.FTZ.AND P2, PT, R10, 20, PT ;  /* 0x41a000000a00780b */ /* 0x000fc60003f5c000 */
[----:B------:R-:W4:Y:S04]  /*4d80*/  @!P6 MUFU.EX2 R6, R6 ;  /* 0x000000060006e308 */ /* 0x000f280000000800 */
[----:B------:R-:W-:Y:S01]  /*4d90*/  @!P0 FMUL.FTZ R7, R11, -1.4426950216293334961 ;  /* 0xbfb8aa3b0b078820 */ /* 0x000fe20000410000 */
[----:B0-----:R-:W-:-:S05]  /*4da0*/  HADD2.F32 R9, -RZ, R5.H0_H0 ;  /* 0x20000005ff097230 */ /* 0x001fca0000004100 */
[----:B------:R-:W0:Y:S01]  /*4db0*/  @!P0 MUFU.EX2 R7, R7 ;  /* 0x0000000700078308 */ /* 0x000e220000000800 */
[----:B------:R-:W-:Y:S02]  /*4dc0*/  @!P2 FMUL.FTZ R5, R10, -1.4426950216293334961 ;  /* 0xbfb8aa3b0a05a820 */ /* 0x000fe40000410000 */
[----:B------:R-:W-:Y:S02]  /*4dd0*/  FADD.FTZ R10, R9, R34 ;  /* 0x00000022090a7221 */ /* 0x000fe40000010000 */
[----:B----4-:R-:W-:-:S03]  /*4de0*/  @!P6 FADD.FTZ R6, R6, 1 ;  /* 0x3f8000000606e421 */ /* 0x010fc60000010000 */
[----:B------:R-:W-:Y:S01]  /*4df0*/  FSETP.GTU.FTZ.AND P3, PT, R10, 20, PT ;  /* 0x41a000000a00780b */ /* 0x000fe20003f7c000 */
[----:B-1----:R-:W-:Y:S01]  /*4e00*/  HADD2.F32 R9, -RZ, R4.H0_H0 ;  /* 0x20000004ff097230 */ /* 0x002fe20000004100 */
[----:B------:R-:W1:Y:S01]  /*4e10*/  @!P6 MUFU.RCP R11, R6 ;  /* 0x00000006000be308 */ /* 0x000e620000001000 */
[----:B--2---:R-:W-:Y:S01]  /*4e20*/  HADD2.F32 R3, -RZ, R3.H0_H0 ;  /* 0x20000003ff037230 */ /* 0x004fe20000004100 */
[----:B0-----:R-:W-:Y:S02]  /*4e30*/  @!P0 FADD.FTZ R7, R7, 1 ;  /* 0x3f80000007078421 */ /* 0x001fe40000010000 */
[--C-:B------:R-:W-:Y:S02]  /*4e40*/  FADD.FTZ R9, R9, R34.reuse ;  /* 0x0000002209097221 */ /* 0x100fe40000010000 */
[----:B------:R-:W-:Y:S01]  /*4e50*/  FADD.FTZ R4, R3, R34 ;  /* 0x0000002203047221 */ /* 0x000fe20000010000 */
[----:B---3--:R-:W-:Y:S01]  /*4e60*/  HADD2.F32 R3, -RZ, R2.H0_H0 ;  /* 0x20000002ff037230 */ /* 0x008fe20000004100 */
[----:B------:R-:W0:Y:S01]  /*4e70*/  @!P0 MUFU.RCP R7, R7 ;  /* 0x0000000700078308 */ /* 0x000e220000001000 */
[----:B------:R-:W-:-:S02]  /*4e80*/  FSETP.GTU.FTZ.AND P4, PT, R9, 20, PT ;  /* 0x41a000000900780b */ /* 0x000fc40003f9c000 */
[----:B------:R-:W-:Y:S01]  /*4e90*/  @!P3 FMUL.FTZ R2, R10, -1.4426950216293334961 ;  /* 0xbfb8aa3b0a02b820 */ /* 0x000fe20000410000 */
[----:B------:R-:W-:Y:S01]  /*4ea0*/  FSETP.GTU.FTZ.AND P5, PT, R4, 20, PT ;  /* 0x41a000000400780b */ /* 0x000fe20003fbc000 */
[----:B------:R-:W-:Y:S02]  /*4eb0*/  FADD.FTZ R10, R3, R34 ;  /* 0x00000022030a7221 */ /* 0x000fe40000010000 */
[----:B-1----:R-:W-:-:S03]  /*4ec0*/  @!P6 FMUL.FTZ R108, R108, R11 ;  /* 0x0000000b6c6ce220 */ /* 0x002fc60000410000 */
[----:B------:R-:W-:-:S04]  /*4ed0*/  FSETP.GTU.FTZ.AND P6, PT, R10, 20, PT ;  /* 0x41a000000a00780b */ /* 0x000fc80003fdc000 */
[----:B------:R-:W-:Y:S01]  /*4ee0*/  @!P4 FMUL.FTZ R3, R9, -1.4426950216293334961 ;  /* 0xbfb8aa3b0903c820 */ /* 0x000fe20000410000 */
[----:B------:R-:W-:Y:S01]  /*4ef0*/  PRMT R9, R116, 0x7632, R9 ;  /* 0x0000763274097816 */ /* 0x000fe20000000009 */
[----:B0-----:R-:W-:Y:S01]  /*4f00*/  @!P0 FMUL.FTZ R106, R106, R7 ;  /* 0x000000076a6a8220 */ /* 0x001fe20000410000 */
[----:B------:R-:W-:Y:S01]  /*4f10*/  ISETP.NE.AND P0, PT, R40, RZ, PT ;  /* 0x000000ff2800720c */ /* 0x000fe20003f05270 */
[----:B------:R-:W-:Y:S02]  /*4f20*/  @!P5 FMUL.FTZ R4, R4, -1.4426950216293334961 ;  /* 0xbfb8aa3b0404d820 */ /* 0x000fe40000410000 */
[----:B------:R0:W-:Y:S02]  /*4f30*/  STS.U16 [R76+0x2], R9 ;  /* 0x000002094c007388 */ /* 0x0001e40000000400 */
[----:B------:R1:W2:Y:S01]  /*4f40*/  @!P5 MUFU.EX2 R6, R4 ;  /* 0x000000040006d308 */ /* 0x0002a20000000800 */
[----:B------:R-:W-:Y:S01]  /*4f50*/  @!P6 FMUL.FTZ R7, R10, -1.4426950216293334961 ;  /* 0xbfb8aa3b0a07e820 */ /* 0x000fe20000410000 */
[----:B------:R-:W-:Y:S01]  /*4f60*/  PRMT R10, R114, 0x7632, R10 ;  /* 0x00007632720a7816 */ /* 0x000fe2000000000a */
[----:B------:R-:W-:Y:S01]  /*4f70*/  STS.U16 [R76], R116 ;  /* 0x000000744c007388 */ /* 0x000fe20000000400 */
[----:B0-----:R-:W-:-:S02]  /*4f80*/  PRMT R9, R110, 0x7632, R9 ;  /* 0x000076326e097816 */ /* 0x001fc40000000009 */
[----:B-1----:R-:W-:Y:S01]  /*4f90*/  PRMT R4, R112, 0x7632, R4 ;  /* 0x0000763270047816 */ /* 0x002fe20000000004 */
        /* <DEDUP_REMOVED lines=17> */
[----:B------:R-:W-:-:S05]  /*50b0*/  FSETP.GTU.FTZ.AND P1, PT, R8, 20, PT ;  /* 0x41a000000800780b */ /* 0x000fca0003f3c000 */
[----:B------:R-:W-:Y:S08]  /*50c0*/  @!P6 MUFU.EX2 R7, R7 ;  /* 0x000000070007e308 */ /* 0x000ff00000000800 */
[----:B------:R-:W-:Y:S01]  /*50d0*/  @!P1 FMUL.FTZ R8, R8, -1.4426950216293334961 ;  /* 0xbfb8aa3b08089820 */ /* 0x000fe20000410000 */
[----:B------:R-:W-:Y:S01]  /*50e0*/  @!P4 MUFU.EX2 R3, R3 ;  /* 0x000000030003c308 */ /* 0x000fe20000000800 */
[----:B------:R-:W3:Y:S07]  /*50f0*/  LDS R10, [0x210] ;  /* 0x00021000ff0a7984 */ /* 0x000eee0000000800 */
[----:B------:R-:W4:Y:S08]  /*5100*/  @!P1 MUFU.EX2 R8, R8 ;  /* 0x0000000800089308 */ /* 0x000f300000000800 */
[----:B------:R-:W5:Y:S01]  /*5110*/  @!P2 MUFU.EX2 R5, R5 ;  /* 0x000000050005a308 */ /* 0x000f620000000800 */
[----:B--2---:R-:W-:-:S07]  /*5120*/  @!P5 FADD.FTZ R6, R6, 1 ;  /* 0x3f8000000606d421 */ /* 0x004fce0000010000 */
[----:B------:R-:W2:Y:S01]  /*5130*/  @!P3 MUFU.EX2 R2, R2 ;  /* 0x000000020002b308 */ /* 0x000ea20000000800 */
[----:B----4-:R-:W-:Y:S02]  /*5140*/  @!P1 FADD.FTZ R8, R8, 1 ;  /* 0x3f80000008089421 */ /* 0x010fe40000010000 */
[----:B------:R-:W-:Y:S02]  /*5150*/  @!P6 FADD.FTZ R7, R7, 1 ;  /* 0x3f8000000707e421 */ /* 0x000fe40000010000 */
[----:B0-----:R-:W-:Y:S02]  /*5160*/  @!P4 FADD.FTZ R4, R3, 1 ;  /* 0x3f8000000304c421 */ /* 0x001fe40000010000 */
[----:B-----5:R-:W-:Y:S02]  /*5170*/  @!P2 FADD.FTZ R5, R5, 1 ;  /* 0x3f8000000505a421 */ /* 0x020fe40000010000 */
[----:B-1----:R-:W0:Y:S08]  /*5180*/  @!P4 MUFU.RCP R9, R4 ;  /* 0x000000040009c308 */ /* 0x002e300000001000 */
[----:B------:R-:W1:Y:S01]  /*5190*/  @!P5 MUFU.RCP R6, R6 ;  /* 0x000000060006d308 */ /* 0x000e620000001000 */
[----:B--2---:R-:W-:-:S07]  /*51a0*/  @!P3 FADD.FTZ R2, R2, 1 ;  /* 0x3f8000000202b421 */ /* 0x004fce0000010000 */
[----:B------:R-:W2:Y:S08]  /*51b0*/  @!P1 MUFU.RCP R8, R8 ;  /* 0x0000000800089308 */ /* 0x000eb00000001000 */
[----:B------:R-:W4:Y:S08]  /*51c0*/  @!P6 MUFU.RCP R7, R7 ;  /* 0x000000070007e308 */ /* 0x000f300000001000 */
[----:B------:R-:W5:Y:S08]  /*51d0*/  @!P2 MUFU.RCP R5, R5 ;  /* 0x000000050005a308 */ /* 0x000f700000001000 */
[----:B------:R1:W2:Y:S01]  /*51e0*/  @!P3 MUFU.RCP R12, R2 ;  /* 0x00000002000cb308 */ /* 0x0002a20000001000 */
[----:B0-----:R-:W-:-:S02]  /*51f0*/  @!P4 FMUL.FTZ R102, R102, R9 ;  /* 0x000000096666c220 */ /* 0x001fc40000410000 */
[----:B-1----:R-:W-:Y:S01]  /*5200*/  IMAD.WIDE.U32 R2, R35, c[0x0][0x2d8], RZ ;  /* 0x0000b60023027a25 */ /* 0x002fe200078e00ff */
[----:B------:R-:W-:-:S04]  /*5210*/  MOV R9, 0x2 ;  /* 0x0000000200097802 */ /* 0x000fc80000000f00 */
[----:B------:R-:W-:Y:S01]  /*5220*/  IADD3 R3, R3, R81, RZ ;  /* 0x0000005103037210 */ /* 0x000fe20007ffe0ff */
[----:B------:R-:W-:Y:S01]  /*5230*/  @!P5 FMUL.FTZ R105, R105, R6 ;  /* 0x000000066969d220 */ /* 0x000fe20000410000 */
[C---:B---3--:R-:W-:Y:S01]  /*5240*/  ISETP.GE.AND P5, PT, R20.reuse, R10, PT ;  /* 0x0000000a1400720c */ /* 0x048fe20003fa6270 */
[----:B--2---:R-:W-:Y:S01]  /*5250*/  @!P1 FMUL.FTZ R109, R109, R8 ;  /* 0x000000086d6d9220 */ /* 0x004fe20000410000 */
[----:B------:R-:W-:Y:S01]  /*5260*/  IADD3 R4, P1, R20, R77, RZ ;  /* 0x0000004d14047210 */ /* 0x000fe20007f3e0ff */
[----:B----4-:R-:W-:Y:S02]  /*5270*/  @!P6 FMUL.FTZ R100, R100, R7 ;  /* 0x000000076464e220 */ /* 0x010fe40000410000 */
[----:B------:R-:W-:-:S04]  /*5280*/  IMAD.WIDE.U32 R6, R0, c[0x0][0x2e0], R2 ;  /* 0x0000b80000067a25 */ /* 0x000fc800078e0002 */
[----:B-----5:R-:W-:Y:S01]  /*5290*/  @!P2 FMUL.FTZ R104, R104, R5 ;  /* 0x000000056868a220 */ /* 0x020fe20000410000 */
[----:B------:R-:W-:Y:S01]  /*52a0*/  LEA.HI.X.SX32 R5, R77, R21, 0x1, P1 ;  /* 0x000000154d057211 */ /* 0x000fe200008f0eff */
[----:B------:R-:W-:Y:S01]  /*52b0*/  IMAD.WIDE R2, R20, R9, c[0x0][0x330] ;  /* 0x0000cc0014027625 */ /* 0x000fe200078e0209 */
[----:B------:R-:W-:Y:S02]  /*52c0*/  SHF.R.S32.HI R77, RZ, 0x1f, R83 ;  /* 0x0000001fff4d7819 */ /* 0x000fe40000011453 */
[----:B------:R-:W-:-:S04]  /*52d0*/  IADD3 R9, P6, R83, R6, RZ ;  /* 0x0000000653097210 */ /* 0x000fc80007fde0ff */
[----:B------:R-:W-:Y:S02]  /*52e0*/  IADD3.X R6, R77, R85, R7, P6, !PT ;  /* 0x000000554d067210 */ /* 0x000fe400037fe407 */
[----:B------:R-:W-:Y:S01]  /*52f0*/  LEA R8, P6, R9, R2, 0x1 ;  /* 0x0000000209087211 */ /* 0x000fe200078c08ff */
[----:B------:R-:W-:Y:S01]  /*5300*/  @!P3 FMUL.FTZ R107, R107, R12 ;  /* 0x0000000c6b6bb220 */ /* 0x000fe20000410000 */
[-C--:B------:R-:W-:Y:S02]  /*5310*/  ISETP.GE.AND P4, PT, R60, R10.reuse, PT ;  /* 0x0000000a3c00720c */ /* 0x080fe40003f86270 */
[-C--:B------:R-:W-:Y:S02]  /*5320*/  ISETP.GE.AND P3, PT, R61, R10.reuse, PT ;  /* 0x0000000a3d00720c */ /* 0x080fe40003f66270 */
[-C--:B------:R-:W-:Y:S02]  /*5330*/  ISETP.GE.AND P2, PT, R62, R10.reuse, PT ;  /* 0x0000000a3e00720c */ /* 0x080fe40003f46270 */
[----:B------:R-:W-:-:S02]  /*5340*/  ISETP.GE.AND P1, PT, R63, R10, PT ;  /* 0x0000000a3f00720c */ /* 0x000fc40003f26270 */
        /* <DEDUP_REMOVED lines=11> */
.L_x_6896:
[----:B------:R-:W-:Y:S05]  /*5400*/  BSYNC B0 ;  /* 0x0000000000007941 */ /* 0x000fea0003800000 */
.L_x_6895:
[----:B------:R-:W-:Y:S01]  /*5410*/  @!P4 STG.E.U16 [R8.64+-0x180], R15 ;  /* 0xfffe800f0800c986 */ /* 0x000fe2000c101504 */
[-C--:B------:R-:W-:Y:S01]  /*5420*/  ISETP.GE.AND P6, PT, R64, R10.reuse, PT ;  /* 0x0000000a4000720c */ /* 0x080fe20003fc6270 */
[----:B------:R-:W-:Y:S01]  /*5430*/  FADD.FTZ R39, R108, R39 ;  /* 0x000000276c277221 */ /* 0x000fe20000010000 */
[-C--:B------:R-:W-:Y:S01]  /*5440*/  ISETP.GE.AND P5, PT, R59, R10.reuse, PT ;  /* 0x0000000a3b00720c */ /* 0x080fe20003fa6270 */
[----:B------:R-:W-:Y:S01]  /*5450*/  @!P3 STG.E.U16 [R8.64+-0x140], R17 ;  /* 0xfffec0110800b986 */ /* 0x000fe2000c101504 */
[----:B------:R-:W-:Y:S01]  /*5460*/  ISETP.GE.AND P4, PT, R65, R10, PT ;  /* 0x0000000a4100720c */ /* 0x000fe20003f86270 */
[----:B------:R-:W-:Y:S01]  /*5470*/  BSSY B0, `(.L_x_6897) ;  /* 0x000003a000007945 */ /* 0x000fe20003800000 */
[----:B------:R-:W-:Y:S01]  /*5480*/  F2FP.PACK_AB R2, R106, R108 ;  /* 0x0000006c6a02723e */ /* 0x000fe200000000ff */
[----:B------:R-:W-:Y:S01]  /*5490*/  @!P2 STG.E.U16 [R8.64+-0x100], R19 ;  /* 0xffff00130800a986 */ /* 0x000fe2000c101504 */
[----:B------:R-:W-:Y:S01]  /*54a0*/  F2FP.PACK_AB R3, R104, R109 ;  /* 0x0000006d6803723e */ /* 0x000fe200000000ff */
[----:B------:R-:W-:Y:S01]  /*54b0*/  FADD.FTZ R106, R39, R106 ;  /* 0x0000006a276a7221 */ /* 0x000fe20000010000 */
[C---:B0-----:R-:W-:Y:S01]  /*54c0*/  PRMT R7, R2.reuse, 0x7610, R7 ;  /* 0x0000761002077816 */ /* 0x041fe20000000007 */
        /* <DEDUP_REMOVED lines=52> */
.L_x_6898:
[----:B------:R-:W-:Y:S05]  /*5810*/  BSYNC B0 ;  /* 0x0000000000007941 */ /* 0x000fea0003800000 */
.L_x_6897:
[----:B------:R-:W-:Y:S01]  /*5820*/  MOV R3, R17 ;  /* 0x0000001100037202 */ /* 0x000fe20000000f00 */
[----:B------:R-:W-:Y:S01]  /*5830*/  IMAD R5, R33, c[0x0][0x300], RZ ;  /* 0x0000c00021057a24 */ /* 0x000fe200078e02ff */
[----:B------:R-:W-:Y:S02]  /*5840*/  IADD3 R4, P0, R66, -0x1c0, RZ ;  /* 0xfffffe4042047810 */ /* 0x000fe40007f1e0ff */
[-C--:B------:R-:W-:Y:S01]  /*5850*/  ISETP.GE.AND P5, PT, R64, R8.reuse, PT ;  /* 0x000000084000720c */ /* 0x080fe20003fa6270 */
[----:B------:R-:W-:Y:S01]  /*5860*/  IMAD.WIDE.U32 R2, R0, c[0x0][0x300], R2 ;  /* 0x0000c00000027a25 */ /* 0x000fe200078e0002 */
[----:B------:R-:W-:Y:S02]  /*5870*/  IADD3 R4, P1, R4, c[0x0][0x340], RZ ;  /* 0x0000d00004047a10 */ /* 0x000fe40007f3e0ff */
[----:B------:R-:W-:Y:S01]  /*5880*/  ISETP.GE.AND P6, PT, R65, R8, PT ;  /* 0x000000084100720c */ /* 0x000fe20003fc6270 */
[----:B0-----:R-:W-:Y:S01]  /*5890*/  IMAD R7, R0, c[0x0][0x304], R5 ;  /* 0x0000c10000077a24 */ /* 0x001fe200078e0205 */
        /* <DEDUP_REMOVED lines=30> */
.L_x_6856:
        /* <DEDUP_REMOVED lines=24> */
.L_x_6901:
[----:B0-----:R-:W-:Y:S05]  /*5c00*/  BSYNC B0 ;  /* 0x0000000000007941 */ /* 0x001fea0003800000 */
.L_x_6900:
        /* <DEDUP_REMOVED lines=23> */
.L_x_6903:
[----:B0-----:R-:W0:Y:S02]  /*5d80*/  S2R R15, SR_TID.X ;  /* 0x00000000000f7919 */ /* 0x001e240000002100 */
.L_x_6904:
[----:B0-----:R-:W-:Y:S05]  /*5d90*/  BSYNC B0 ;  /* 0x0000000000007941 */ /* 0x001fea0003800000 */
.L_x_6902:
[----:B------:R-:W-:-:S13]  /*5da0*/  ISETP.GE.AND P0, PT, R15, c[0x0][0x16c], PT ;  /* 0x00005b000f007a0c */ /* 0x000fda0003f06270 */
        /* <DEDUP_REMOVED lines=9> */
.L_x_6905:
        /* <DEDUP_REMOVED lines=26> */
.L_x_6906:
        /* <DEDUP_REMOVED lines=10> */
.L_x_9106:


//--------------------- .text._Z25selective_scan_bwd_kernelI32Selective_Scan_bwd_kernel_traitsILi32ELi8ELb0ELb0ELb1ELb1ELb1EN3c104HalfEfEEv12SSMParamsBwd --------------------------
	.section	.text._Z25selective_scan_bwd_kernelI32Selective_Scan_bwd_kernel_traitsILi32ELi8ELb0ELb0ELb1ELb1ELb1EN3c104HalfEfEEv12SSMParamsBwd,"ax",@progbits
	.sectioninfo	@"SHI_REGISTERS=185"
	.align	128
        .global         _Z25selective_scan_bwd_kernelI32Selective_Scan_bwd_kernel_traitsILi32ELi8ELb0ELb0ELb1ELb1ELb1EN3c104HalfEfEEv12SSMParamsBwd
        .type           _Z25selective_scan_bwd_kernelI32Selective_Scan_bwd_kernel_traitsILi32ELi8ELb0ELb0ELb1ELb1ELb1EN3c104HalfEfEEv12SSMParamsBwd,@function
        .size           _Z25selective_scan_bwd_kernelI32Selective_Scan_bwd_kernel_traitsILi32ELi8ELb0ELb0ELb1ELb1ELb1EN3c104HalfEfEEv12SSMParamsBwd,(.L_x_9107 - _Z25selective_scan_bwd_kernelI32Selective_Scan_bwd_kernel_traitsILi32ELi8ELb0ELb0ELb1ELb1ELb1EN3c104HalfEfEEv12SSMParamsBwd)
        .other          _Z25selective_scan_bwd_kernelI32Selective_Scan_bwd_kernel_traitsILi32ELi8ELb0ELb0ELb1ELb1ELb1EN3c104HalfEfEEv12SSMParamsBwd,@"STO_CUDA_ENTRY STV_DEFAULT"
_Z25selective_scan_bwd_kernelI32Selective_Scan_bwd_kernel_traitsILi32ELi8ELb0ELb0ELb1ELb1ELb1EN3c104HalfEfEEv12SSMParamsBwd:
.text._Z25selective_scan_bwd_kernelI32Selective_Scan_bwd_kernel_traitsILi32ELi8ELb0ELb0ELb1ELb1ELb1EN3c104HalfEfEEv12SSMParamsBwd:
        /* <DEDUP_REMOVED lines=26> */
[----:B------:R-:W-:-:S02]  /*01a0*/  MOV R42, RZ ;  /* 0x000000ff002a7202 */ /* 0x000fc40000000f00 */
[----:B0-----:R-:W-:Y:S01]  /*01b0*/  IABS R2, R0 ;  /* 0x0000000000027213 */ /* 0x001fe20000000000 */
[----:B-1----:R-:W-:Y:S01]  /*01c0*/  HFMA2.MMA R6, -RZ, RZ, 0, 0 ;  /* 0x00000000ff067435 */ /* 0x002fe200000001ff */
[----:B------:R-:W-:Y:S01]  /*01d0*/  ISETP.GE.AND P3, PT, R12, 0x1, PT ;  /* 0x000000010c00780c */ /* 0x000fe20003f66270 */
        /* <DEDUP_REMOVED lines=19> */
[C---:B------:R-:W-:Y:S02]  /*0310*/  IMAD R9, R39.reuse, c[0x0][0x27c], R10 ;  /* 0x00009f0027097a24 */ /* 0x040fe400078e020a */
[----:B------:R-:W-:Y:S02]  /*0320*/  IMAD R10, R148, c[0x0][0x1b0], RZ ;  /* 0x00006c00940a7a24 */ /* 0x000fe400078e02ff */
[-C--:B------:R-:W-:Y:S01]  /*0330*/  @!P1 IADD3 R8, R8, -R11.reuse, RZ ;  /* 0x8000000b08089210 */ /* 0x080fe20007ffe0ff */
[----:B------:R-:W-:Y:S01]  /*0340*/  IMAD.WIDE.U32 R2, R0, c[0x0][0x1d8], R2 ;  /* 0x0000760000027a25 */ /* 0x000fe200078e0002 */
[----:B------:R-:W-:Y:S02]  /*0350*/  @!P1 IADD3 R40, R40, 0x1, RZ ;  /* 0x0000000128289810 */ /* 0x000fe40007ffe0ff */
[----:B------:R-:W-:Y:S01]  /*0360*/  ISETP.GE.U32.AND P0, PT, R8, R11, PT ;  /* 0x0000000b0800720c */ /* 0x000fe20003f06070 */
[----:B------:R-:W-:Y:S01]  /*0370*/  IMAD R17, R39, c[0x0][0x1b4], R10 ;  /* 0x00006d0027117a24 */ /* 0x000fe200078e020a */
[----:B------:R-:W-:Y:S01]  /*0380*/  LEA R11, R12, 0xffffff00, 0x8 ;  /* 0xffffff000c0b7811 */ /* 0x000fe200078e40ff */
[----:B------:R-:W-:Y:S01]  /*0390*/  IMAD R10, R0, c[0x0][0x1dc], R15 ;  /* 0x00007700000a7a24 */ /* 0x000fe200078e020f */
[----:B------:R-:W-:Y:S01]  /*03a0*/  ISETP.NE.AND P1, PT, RZ, c[0x0][0x178], PT ;  /* 0x00005e00ff007a0c */ /* 0x000fe20003f25270 */
[----:B------:R-:W-:Y:S01]  /*03b0*/  IMAD R15, R37, c[0x0][0x1e8], RZ ;  /* 0x00007a00250f7a24 */ /* 0x000fe200078e02ff */
[----:B------:R-:W-:-:S02]  /*03c0*/  SHF.R.S32.HI R13, RZ, 0x1f, R11 ;  /* 0x0000001fff0d7819 */ /* 0x000fc4000001140b */
[----:B------:R-:W-:Y:S01]  /*03d0*/  IADD3 R47, P4, R11, R2, RZ ;  /* 0x000000020b2f7210 */ /* 0x000fe20007f9e0ff */
[----:B------:R-:W-:Y:S01]  /*03e0*/  IMAD R15, R0, c[0x0][0x1ec], R15 ;  /* 0x00007b00000f7a24 */ /* 0x000fe200078e020f */
[----:B------:R-:W-:Y:S01]  /*03f0*/  IADD3 R7, R7, R9, RZ ;  /* 0x0000000907077210 */ /* 0x000fe20007ffe0ff */
[----:B------:R-:W-:Y:S01]  /*0400*/  IMAD.WIDE.U32 R8, R39, c[0x0][0x1b0], RZ ;  /* 0x00006c0027087a25 */ /* 0x000fe200078e00ff */
[----:B------:R-:W-:Y:S02]  /*0410*/  IADD3.X R10, R13, R3, R10, P4, !PT ;  /* 0x000000030d0a7210 */ /* 0x000fe400027fe40a */
[----:B------:R-:W-:Y:S01]  /*0420*/  @P0 IADD3 R40, R40, 0x1, RZ ;  /* 0x0000000128280810 */ /* 0x000fe20007ffe0ff */
[----:B------:R-:W-:Y:S01]  /*0430*/  IMAD.WIDE.U32 R2, R0, c[0x0][0x1e8], R4 ;  /* 0x00007a0000027a25 */ /* 0x000fe200078e0004 */
[----:B------:R-:W-:Y:S02]  /*0440*/  IADD3 R9, R9, R17, RZ ;  /* 0x0000001109097210 */ /* 0x000fe40007ffe0ff */
[----:B------:R-:W-:Y:S01]  /*0450*/  @!P2 IADD3 R40, -R40, RZ, RZ ;  /* 0x000000ff2828a210 */ /* 0x000fe20007ffe1ff */
[----:B------:R-:W-:Y:S01]  /*0460*/  IMAD R17, R37, c[0x0][0x280], RZ ;  /* 0x0000a00025117a24 */ /* 0x000fe200078e02ff */
[----:B------:R-:W-:Y:S01]  /*0470*/  IADD3 R46, P0, R11, R2, RZ ;  /* 0x000000020b2e7210 */ /* 0x000fe20007f1e0ff */
[----:B------:R-:W-:Y:S01]  /*0480*/  IMAD.WIDE.U32 R4, R0, c[0x0][0x280], R6 ;  /* 0x0000a00000047a25 */ /* 0x000fe200078e0006 */
[----:B------:R-:W-:-:S02]  /*0490*/  @!P1 LOP3.LUT R40, RZ, c[0x0][0x178], RZ, 0x33, !PT ;  /* 0x00005e00ff289a12 */ /* 0x000fc400078e33ff */
[----:B------:R-:W-:Y:S01]  /*04a0*/  IADD3.X R3, R13, R3, R15, P0, !PT ;  /* 0x000000030d037210 */ /* 0x000fe200007fe40f */
[----:B------:R-:W-:Y:S01]  /*04b0*/  IMAD R17, R0, c[0x0][0x284], R17 ;  /* 0x0000a10000117a24 */ /* 0x000fe200078e0211 */
[----:B------:R-:W-:Y:S01]  /*04c0*/  IADD3 R51, P2, R11, R4, RZ ;  /* 0x000000040b337210 */ /* 0x000fe20007f5e0ff */
[----:B------:R-:W-:Y:S01]  /*04d0*/  IMAD.WIDE.U32 R8, R40, c[0x0][0x1c8], R8 ;  /* 0x0000720028087a25 */ /* 0x000fe200078e0008 */
[----:B------:R-:W-:Y:S02]  /*04e0*/  LEA R45, P1, R47, c[0x0][0x240], 0x1 ;  /* 0x000090002f2d7a11 */ /* 0x000fe400078208ff */
[----:B------:R-:W-:Y:S02]  /*04f0*/  ISETP.NE.U32.AND P0, PT, RZ, c[0x0][0x260], PT ;  /* 0x00009800ff007a0c */ /* 0x000fe40003f05070 */
[----:B------:R-:W-:Y:S02]  /*0500*/  IADD3.X R4, R13, R5, R17, P2, !PT ;  /* 0x000000050d047210 */ /* 0x000fe400017fe411 */
[----:B------:R-:W-:-:S02]  /*0510*/  SHF.R.S32.HI R150, RZ, 0x1f, R40 ;  /* 0x0000001fff967819 */ /* 0x000fc40000011428 */
[----:B------:R-:W-:Y:S02]  /*0520*/  LEA R44, P2, R46, c[0x0][0x248], 0x1 ;  /* 0x000092002e2c7a11 */ /* 0x000fe400078408ff */
[----:B------:R-:W-:Y:S01]  /*0530*/  LEA.HI.X R47, R47, c[0x0][0x244], R10, 0x1, P1 ;  /* 0x000091002f2f7a11 */ /* 0x000fe200008f0c0a */
[----:B------:R-:W-:Y:S01]  /*0540*/  IMAD R5, R150, c[0x0][0x1c8], RZ ;  /* 0x0000720096057a24 */ /* 0x000fe200078e02ff */
[----:B------:R-:W-:Y:S01]  /*0550*/  ISETP.NE.AND.EX P0, PT, RZ, c[0x0][0x264], PT, P0 ;  /* 0x00009900ff007a0c */ /* 0x000fe20003f05300 */
[----:B------:R-:W-:Y:S01]  /*0560*/  HFMA2.MMA R10, -RZ, RZ, 0, 0 ;  /* 0x00000000ff0a7435 */ /* 0x000fe200000001ff */
[----:B------:R-:W-:Y:S01]  /*0570*/  ISETP.NE.U32.AND P1, PT, RZ, c[0x0][0x328], PT ;  /* 0x0000ca00ff007a0c */ /* 0x000fe20003f25070 */
[----:B------:R-:W-:Y:S01]  /*0580*/  IMAD R5, R40, c[0x0][0x1cc], R5 ;  /* 0x0000730028057a24 */ /* 0x000fe200078e0205 */
[----:B------:R-:W-:Y:S02]  /*0590*/  LEA.HI.X R46, R46, c[0x0][0x24c], R3, 0x1, P2 ;  /* 0x000093002e2e7a11 */ /* 0x000fe400010f0c03 */
[----:B------:R-:W-:-:S02]  /*05a0*/  ISETP.NE.U32.AND P2, PT, RZ, c[0x0][0x348], PT ;  /* 0x0000d200ff007a0c */ /* 0x000fc40003f45070 */
[----:B------:R-:W-:Y:S02]  /*05b0*/  ISETP.NE.AND.EX P1, PT, RZ, c[0x0][0x32c], PT, P1 ;  /* 0x0000cb00ff007a0c */ /* 0x000fe40003f25310 */
[----:B------:R-:W-:Y:S02]  /*05c0*/  ISETP.NE.AND.EX P2, PT, RZ, c[0x0][0x34c], PT, P2 ;  /* 0x0000d300ff007a0c */ /* 0x000fe40003f45320 */
[----:B------:R-:W-:Y:S01]  /*05d0*/  LEA R49, P4, R51, c[0x0][0x308], 0x1 ;  /* 0x0000c20033317a11 */ /* 0x000fe200078808ff */
[----:B------:R-:W-:Y:S01]  /*05e0*/  @P0 IMAD R2, R39, c[0x0][0x164], R0 ;  /* 0x0000590027020a24 */ /* 0x000fe200078e0200 */
[----:B------:R-:W-:Y:S02]  /*05f0*/  IADD3 R11, P5, R11, R8, RZ ;  /* 0x000000080b0b7210 */ /* 0x000fe40007fbe0ff */
[----:B------:R-:W-:Y:S01]  /*0600*/  IADD3 R50, R9, R5, RZ ;  /* 0x0000000509327210 */ /* 0x000fe20007ffe0ff */
[----:B------:R-:W-:Y:S01]  /*0610*/  @P0 IMAD R2, R2, c[0x0][0x174], RZ ;  /* 0x00005d0002020a24 */ /* 0x000fe200078e02ff */
[----:B------:R-:W-:Y:S01]  /*0620*/  LEA.HI.X R51, R51, c[0x0][0x30c], R4, 0x1, P4 ;  /* 0x0000c30033337a11 */ /* 0x000fe200020f0c04 */
[----:B------:R-:W-:Y:S01]  /*0630*/  CS2R R8, SRZ ;  /* 0x0000000000087805 */ /* 0x000fe2000001ff00 */
[----:B------:R-:W-:Y:S01]  /*0640*/  MOV R3, RZ ;  /* 0x000000ff00037202 */ /* 0x000fe20000000f00 */
[----:B------:R-:W-:Y:S01]  /*0650*/  IMAD.X R50, R13, 0x1, R50, P5 ;  /* 0x000000010d327824 */ /* 0x000fe200028e0632 */
[----:B------:R-:W-:Y:S01]  /*0660*/  @P1 LEA R10, P4, R0, c[0x0][0x328], 0x2 ;  /* 0x0000ca00000a1a11 */ /* 0x000fe200078810ff */
[----:B------:R-:W-:Y:S01]  /*0670*/  @P0 IMAD R2, R2, c[0x0][0x16c], RZ ;  /* 0x00005b0002020a24 */ /* 0x000fe200078e02ff */
[----:B------:R-:W-:-:S02]  /*0680*/  @P0 MOV R13, 0x8 ;  /* 0x00000008000d0802 */ /* 0x000fc40000000f00 */
[C---:B------:R-:W-:Y:S02]  /*0690*/  LEA R48, P6, R11.reuse, c[0x0][0x230], 0x1 ;  /* 0x00008c000b307a11 */ /* 0x040fe400078c08ff */
[----:B------:R-:W-:Y:S01]  /*06a0*/  @P2 LEA R8, P5, R0, c[0x0][0x348], 0x2 ;  /* 0x0000d20000082a11 */ /* 0x000fe200078a10ff */
[----:B------:R-:W-:Y:S01]  /*06b0*/  @P0 IMAD.WIDE R12, R2, R13, c[0x0][0x260] ;  /* 0x00009800020c0625 */ /* 0x000fe200078e020d */
[C-C-:B------:R-:W-:Y:S01]  /*06c0*/  @P1 LEA.HI.X R3, R0.reuse, c[0x0][0x32c], R37.reuse, 0x2, P4 ;  /* 0x0000cb0000031a11 */ /* 0x140fe200020f1425 */
[----:B------:R-:W-:Y:S01]  /*06d0*/  @!P0 CS2R R12, SRZ ;  /* 0x00000000000c8805 */ /* 0x000fe2000001ff00 */
[----:B------:R-:W-:Y:S02]  /*06e0*/  LEA.HI.X R50, R11, c[0x0][0x234], R50, 0x1, P6 ;  /* 0x00008d000b327a11 */ /* 0x000fe400030f0c32 */
        /* <DEDUP_REMOVED lines=9> */
[C---:B------:R-:W-:Y:S02]  /*0780*/  IADD3 R2, R43.reuse, 0x20, RZ ;  /* 0x000000202b027810 */ /* 0x040fe40007ffe0ff */
[----:B------:R-:W-:Y:S02]  /*0790*/  LOP3.LUT R6, R54, 0xffffff00, RZ, 0xc0, !PT ;  /* 0xffffff0036067812 */ /* 0x000fe400078ec0ff */
[----:B------:R-:W-:-:S02]  /*07a0*/  IADD3 R56, R43, 0x40, RZ ;  /* 0x000000402b387810 */ /* 0x000fc40007ffe0ff */
[C---:B------:R-:W-:Y:S02]  /*07b0*/  IADD3 R4, R43.reuse, 0x60, RZ ;  /* 0x000000602b047810 */ /* 0x040fe40007ffe0ff */
[C---:B------:R-:W-:Y:S02]  /*07c0*/  IADD3 R58, R43.reuse, 0x80, RZ ;  /* 0x000000802b3a7810 */ /* 0x040fe40007ffe0ff */
[C---:B------:R-:W-:Y:S02]  /*07d0*/  IADD3 R14, R43.reuse, 0xa0, RZ ;  /* 0x000000a02b0e7810 */ /* 0x040fe40007ffe0ff */
[C---:B------:R-:W-:Y:S02]  /*07e0*/  IADD3 R60, R43.reuse, 0xc0, RZ ;  /* 0x000000c02b3c7810 */ /* 0x040fe40007ffe0ff */
[----:B------:R-:W-:Y:S02]  /*07f0*/  IADD3 R16, R43, 0xe0, RZ ;  /* 0x000000e02b107810 */ /* 0x000fe40007ffe0ff */
[----:B------:R-:W-:-:S02]  /*0800*/  LOP3.LUT R6, R6, 0x1f, R43, 0xf8, !PT ;  /* 0x0000001f06067812 */ /* 0x000fc400078ef82b */
[----:B------:R-:W-:Y:S02]  /*0810*/  LOP3.LUT R152, R43, 0x1f, RZ, 0xc0, !PT ;  /* 0x0000001f2b987812 */ /* 0x000fe400078ec0ff */
[----:B------:R-:W-:Y:S02]  /*0820*/  LEA.HI.SX32 R54, R54, R54, 0x1b ;  /* 0x0000003636367211 */ /* 0x000fe400078fdaff */
[-C--:B------:R-:W-:Y:S02]  /*0830*/  LEA.HI.SX32 R55, R2, R43.reuse, 0x1b ;  /* 0x0000002b02377211 */ /* 0x080fe400078fdaff */
[-C--:B------:R-:W-:Y:S02]  /*0840*/  LEA.HI.SX32 R56, R56, R43.reuse, 0x1b ;  /* 0x0000002b38387211 */ /* 0x080fe400078fdaff */
[-C--:B------:R-:W-:Y:S02]  /*0850*/  LEA.HI.SX32 R57, R4, R43.reuse, 0x1b ;  /* 0x0000002b04397211 */ /* 0x080fe400078fdaff */
[----:B------:R-:W-:-:S02]  /*0860*/  LEA.HI.SX32 R58, R58, R43, 0x1b ;  /* 0x0000002b3a3a7211 */ /* 0x000fc400078fdaff */
[-C--:B------:R-:W-:Y:S02]  /*0870*/  LEA.HI.SX32 R59, R14, R43.reuse, 0x1b ;  /* 0x0000002b0e3b7211 */ /* 0x080fe400078fdaff */
[-C--:B------:R-:W-:Y:S02]  /*0880*/  LEA.HI.SX32 R60, R60, R43.reuse, 0x1b ;  /* 0x0000002b3c3c7211 */ /* 0x080fe400078fdaff */
[----:B------:R-:W-:Y:S02]  /*0890*/  LEA.HI.SX32 R61, R16, R43, 0x1b ;  /* 0x0000002b103d7211 */ /* 0x000fe400078fdaff */
[----:B------:R-:W-:Y:S02]  /*08a0*/  SHF.R.S32.HI R7, RZ, 0x1f, R6 ;  /* 0x0000001fff077819 */ /* 0x000fe40000011406 */
[C---:B------:R-:W-:Y:S02]  /*08b0*/  LOP3.LUT R62, R6.reuse, 0x20, RZ, 0xfc, !PT ;  /* 0x00000020063e7812 */ /* 0x040fe400078efcff */
[----:B------:R-:W-:-:S02]  /*08c0*/  LOP3.LUT R63, R6, 0x40, RZ, 0xfc, !PT ;  /* 0x00000040063f7812 */ /* 0x000fc400078efcff */
[C---:B------:R-:W-:Y:S02]  /*08d0*/  LOP3.LUT R64, R6.reuse, 0x60, RZ, 0xfc, !PT ;  /* 0x0000006006407812 */ /* 0x040fe400078efcff */
[C---:B------:R-:W-:Y:S02]  /*08e0*/  LOP3.LUT R65, R6.reuse, 0x80, RZ, 0xfc, !PT ;  /* 0x0000008006417812 */ /* 0x040fe400078efcff */
[C---:B------:R-:W-:Y:S02]  /*08f0*/  LOP3.LUT R66, R6.reuse, 0xa0, RZ, 0xfc, !PT ;  /* 0x000000a006427812 */ /* 0x040fe400078efcff */
[C---:B------:R-:W-:Y:S02]  /*0900*/  LOP3.LUT R67, R6.reuse, 0xc0, RZ, 0xfc, !PT ;  /* 0x000000c006437812 */ /* 0x040fe400078efcff */
[----:B-1----:R-:W-:Y:S02]  /*0910*/  LOP3.LUT R68, R6, 0xe0, RZ, 0xfc, !PT ;  /* 0x000000e006447812 */ /* 0x002fe400078efcff */
.L_x_6955:
[----:B------:R-:W-:Y:S01]  /*0920*/  IADD3 R154, -R53, c[0x0][0x174], RZ ;  /* 0x00005d00359a7a10 */ /* 0x000fe20007ffe1ff */
[----:B------:R-:W-:Y:S01]  /*0930*/  BAR.SYNC.DEFER_BLOCKING 0x0 ;  /* 0x0000000000007b1d */ /* 0x000fe20000010000 */
[----:B0-----:R-:W-:-:S02]  /*0940*/  LEA R2, P3, R6, R45, 0x1 ;  /* 0x0000002d06027211 */ /* 0x001fc400078608ff */
[----:B------:R-:W-:Y:S02]  /*0950*/  LEA R4, R154, 0xffffff00, 0x8 ;  /* 0xffffff009a047811 */ /* 0x000fe400078e40ff */
[----:B------:R-:W-:Y:S02]  /*0960*/  PRMT R14, RZ, 0x7610, R14 ;  /* 0x00007610ff0e7816 */ /* 0x000fe4000000000e */
[----:B------:R-:W-:Y:S02]  /*0970*/  IADD3 R87, -R4, c[0x0][0x168], RZ ;  /* 0x00005a0004577a10 */ /* 0x000fe40007ffe1ff */
[C---:B------:R-:W-:Y:S02]  /*0980*/  LEA.HI.X R3, R6.reuse, R47, R7, 0x1, P3 ;  /* 0x0000002f06037211 */ /* 0x040fe400018f0c07 */
[-C--:B------:R-:W-:Y:S02]  /*0990*/  ISETP.GE.AND P0, PT, R6, R87.reuse, PT ;  /* 0x000000570600720c */ /* 0x080fe40003f06270 */
[----:B------:R-:W-:-:S02]  /*09a0*/  ISETP.GE.AND P1, PT, R62, R87, PT ;  /* 0x000000573e00720c */ /* 0x000fc40003f26270 */
[----:B------:R-:W-:Y:S02]  /*09b0*/  ISETP.GE.AND P2, PT, R63, R87, PT ;  /* 0x000000573f00720c */ /* 0x000fe40003f46270 */
[----:B------:R-:W-:Y:S02]  /*09c0*/  PRMT R5, RZ, 0x7610, R5 ;  /* 0x00007610ff057816 */ /* 0x000fe40000000005 */
[----:B------:R-:W-:-:S05]  /*09d0*/  PRMT R16, RZ, 0x7610, R16 ;  /* 0x00007610ff107816 */ /* 0x000fca0000000010 */
        /* <DEDUP_REMOVED lines=25> */
[----:B------:R-:W-:Y:S02]  /*0b70*/  LEA.HI.SX32 R3, R3, R52, 0x1b ;  /* 0x0000003403037211 */ /* 0x000fe400078fdaff */
[----:B------:R-:W-:Y:S02]  /*0b80*/  SHF.L.U32 R71, R23, 0x1, RZ ;  /* 0x0000000117477819 */ /* 0x000fe400000006ff */
[C---:B------:R-:W-:Y:S01]  /*0b90*/  IADD3 R21, R52.reuse, 0x80, RZ ;  /* 0x0000008034157810 */ /* 0x040fe20007ffe0ff */
[----:B------:R-:W-:Y:S01]  /*0ba0*/  IMAD.SHL.U32 R72, R3, 0x2, RZ ;  /* 0x0000000203487824 */ /* 0x000fe200078e00ff */
[C---:B------:R-:W-:Y:S02]  /*0bb0*/  IADD3 R23, R52.reuse, 0xa0, RZ ;  /* 0x000000a034177810 */ /* 0x040fe40007ffe0ff */
[C---:B------:R-:W-:Y:S02]  /*0bc0*/  IADD3 R25, R52.reuse, 0xc0, RZ ;  /* 0x000000c034197810 */ /* 0x040fe40007ffe0ff */
[----:B------:R-:W-:-:S02]  /*0bd0*/  IADD3 R27, R52, 0xe0, RZ ;  /* 0x000000e0341b7810 */ /* 0x000fc40007ffe0ff */
[----:B------:R-:W-:Y:S02]  /*0be0*/  SHF.L.U32 R69, R69, 0x1, RZ ;  /* 0x0000000145457819 */ /* 0x000fe400000006ff */
[-C--:B------:R-:W-:Y:S02]  /*0bf0*/  LEA.HI.SX32 R21, R21, R52.reuse, 0x1b ;  /* 0x0000003415157211 */ /* 0x080fe400078fdaff */
[-C--:B------:R-:W-:Y:S02]  /*0c00*/  LEA.HI.SX32 R23, R23, R52.reuse, 0x1b ;  /* 0x0000003417177211 */ /* 0x080fe400078fdaff */
[----:B------:R-:W-:Y:S02]  /*0c10*/  SHF.L.U32 R3, R52, 0x3, RZ ;  /* 0x0000000334037819 */ /* 0x000fe400000006ff */
[-C--:B------:R-:W-:Y:S02]  /*0c20*/  LEA.HI.SX32 R25, R25, R52.reuse, 0x1b ;  /* 0x0000003419197211 */ /* 0x080fe400078fdaff */
[----:B------:R-:W-:-:S02]  /*0c30*/  LEA.HI.SX32 R27, R27, R52, 0x1b ;  /* 0x000000341b1b7211 */ /* 0x000fc400078fdaff */
[----:B------:R-:W-:Y:S02]  /*0c40*/  SHF.L.U32 R73, R21, 0x1, RZ ;  /* 0x0000000115497819 */ /* 0x000fe400000006ff */
[----:B------:R-:W-:Y:S02]  /*0c50*/  SHF.L.U32 R74, R23, 0x1, RZ ;  /* 0x00000001174a7819 */ /* 0x000fe400000006ff */
[----:B------:R-:W-:Y:S02]  /*0c60*/  LEA.HI.SX32 R78, R3, R3, 0x1b ;  /* 0x00000003034e7211 */ /* 0x000fe400078fdaff */
[----:B------:R-:W-:Y:S02]  /*0c70*/  SHF.L.U32 R75, R25, 0x1, RZ ;  /* 0x00000001194b7819 */ /* 0x000fe400000006ff */
[----:B------:R-:W-:Y:S02]  /*0c80*/  SHF.L.U32 R76, R27, 0x1, RZ ;  /* 0x000000011b4c7819 */ /* 0x000fe400000006ff */
[----:B------:R-:W-:-:S02]  /*0c90*/  SHF.L.U32 R78, R78, 0x1, RZ ;  /* 0x000000014e4e7819 */ /* 0x000fc400000006ff */
[C---:B------:R-:W-:Y:S02]  /*0ca0*/  SHF.L.U32 R79, R6.reuse, 0x1, RZ ;  /* 0x00000001064f7819 */ /* 0x040fe400000006ff */
[C---:B------:R-:W-:Y:S02]  /*0cb0*/  ISETP.GE.AND P6, PT, R6.reuse, R87, PT ;  /* 0x000000570600720c */ /* 0x040fe40003fc6270 */
[----:B------:R-:W-:Y:S02]  /*0cc0*/  SHF.L.U64.HI R77, R6, 0x1, R7 ;  /* 0x00000001064d7819 */ /* 0x000fe40000010207 */
[----:B------:R-:W-:Y:S02]  /*0cd0*/  IADD3 R2, P0, R44, R79, RZ ;  /* 0x0000004f2c027210 */ /* 0x000fe40007f1e0ff */
[----:B------:R-:W-:Y:S02]  /*0ce0*/  ISETP.GE.AND P2, PT, R64, R87, PT ;  /* 0x000000574000720c */ /* 0x000fe40003f46270 */
[----:B------:R-:W-:-:S02]  /*0cf0*/  IADD3.X R3, R46, R77, RZ, P0, !PT ;  /* 0x0000004d2e037210 */ /* 0x000fc400007fe4ff */
[-C--:B------:R-:W-:Y:S02]  /*0d00*/  ISETP.GE.AND P0, PT, R62, R87.reuse, PT ;  /* 0x000000573e00720c */ /* 0x080fe40003f06270 */
[-C--:B------:R-:W-:Y:S02]  /*0d10*/  ISETP.GE.AND P3, PT, R65, R87.reuse, PT ;  /* 0x000000574100720c */ /* 0x080fe40003f66270 */
[-C--:B------:R-:W-:Y:S02]  /*0d20*/  ISETP.GE.AND P4, PT, R66, R87.reuse, PT ;  /* 0x000000574200720c */ /* 0x080fe40003f86270 */
[----:B------:R-:W-:Y:S02]  /*0d30*/  ISETP.GE.AND P5, PT, R67, R87, PT ;  /* 0x000000574300720c */ /* 0x000fe40003fa6270 */
[----:B------:R-:W-:Y:S02]  /*0d40*/  PRMT R22, RZ, 0x7610, R22 ;  /* 0x00007610ff167816 */ /* 0x000fe40000000016 */
[----:B------:R-:W-:Y:S01]  /*0d50*/  PRMT R21, RZ, 0x7610, R21 ;  /* 0x00007610ff157816 */ /* 0x000fe20000000015 */
[----:B--2---:R0:W-:Y:S04]  /*0d60*/  STS.U16 [R69], R14 ;  /* 0x0000000e45007388 */ /* 0x0041e80000000400 */
[----:B-1-3--:R1:W-:Y:S04]  /*0d70*/  STS.U16 [R70+0x40], R5 ;  /* 0x0000400546007388 */ /* 0x00a3e80000000400 */
[----:B----4-:R2:W-:Y:S01]  /*0d80*/  STS.U16 [R71+0x80], R16 ;  /* 0x0000801047007388 */ /* 0x0105e20000000400 */
[----:B0-----:R-:W-:-:S02]  /*0d90*/  PRMT R14, RZ, 0x7610, R14 ;  /* 0x00007610ff0e7816 */ /* 0x001fc4000000000e */
[----:B-1----:R-:W-:Y:S02]  /*0da0*/  PRMT R5, RZ, 0x7610, R5 ;  /* 0x00007610ff057816 */ /* 0x002fe40000000005 */
[----:B--2---:R-:W-:Y:S01]  /*0db0*/  LEA R16, P1, R6, R49, 0x1 ;  /* 0x0000003106107211 */ /* 0x004fe200078208ff */
[----:B------:R0:W-:Y:S04]  /*0dc0*/  STS.U16 [R72+0xc0], R15 ;  /* 0x0000c00f48007388 */ /* 0x0001e80000000400 */
[----:B------:R1:W-:Y:S04]  /*0dd0*/  STS.U16 [R73+0x100], R18 ;  /* 0x0001001249007388 */ /* 0x0003e80000000400 */
[----:B------:R2:W-:Y:S01]  /*0de0*/  STS.U16 [R74+0x140], R17 ;  /* 0x000140114a007388 */ /* 0x0005e20000000400 */
[----:B0-----:R-:W-:-:S03]  /*0df0*/  PRMT R15, RZ, 0x7610, R15 ;  /* 0x00007610ff0f7816 */ /* 0x001fc6000000000f */
[----:B------:R0:W-:Y:S01]  /*0e00*/  STS.U16 [R75+0x180], R20 ;  /* 0x000180144b007388 */ /* 0x0001e20000000400 */
[----:B-1----:R-:W-:-:S03]  /*0e10*/  PRMT R18, RZ, 0x7610, R18 ;  /* 0x00007610ff127816 */ /* 0x002fc60000000012 */
[----:B------:R1:W-:Y:S01]  /*0e20*/  STS.U16 [R76+0x1c0], R19 ;  /* 0x0001c0134c007388 */ /* 0x0003e20000000400 */
[----:B------:R-:W-:-:S06]  /*0e30*/  NOP ;  /* 0x0000000000007918 */ /* 0x000fcc0000000000 */
[----:B------:R-:W-:Y:S01]  /*0e40*/  LDS.U16 R156, [R78] ;  /* 0x000000004e9c7984 */ /* 0x000fe20000000400 */
[----:B--2---:R-:W-:Y:S02]  /*0e50*/  LEA.HI.X R17, R6, R51, R7, 0x1, P1 ;  /* 0x0000003306117211 */ /* 0x004fe400008f0c07 */
[-C--:B------:R-:W-:Y:S01]  /*0e60*/  ISETP.GE.AND P1, PT, R63, R87.reuse, PT ;  /* 0x000000573f00720c */ /* 0x080fe20003f26270 */
[----:B------:R-:W-:Y:S01]  /*0e70*/  LDS.U16 R80, [R78+0x2] ;  /* 0x000002004e507984 */ /* 0x000fe20000000400 */
[----:B0-----:R-:W-:Y:S02]  /*0e80*/  PRMT R20, RZ, 0x7610, R20 ;  /* 0x00007610ff147816 */ /* 0x001fe40000000014 */
[----:B-1----:R-:W-:Y:S01]  /*0e90*/  PRMT R19, RZ, 0x7610, R19 ;  /* 0x00007610ff137816 */ /* 0x002fe20000000013 */
        /* <DEDUP_REMOVED lines=36> */
[----:B------:R-:W2:Y:S04]  /*10e0*/  LDS.U16 R31, [R78+0x2] ;  /* 0x000002004e1f7984 */ /* 0x000ea80000000400 */
        /* <DEDUP_REMOVED lines=20> */
[----:B-1----:R-:W-:-:S04]  /*1230*/  IMAD.WIDE.U32 R18, R39, c[0x0][0x200], RZ ;  /* 0x0000800027127a25 */ /* 0x002fc800078e00ff */
[C---:B------:R-:W-:Y:S02]  /*1240*/  IMAD R29, R39.reuse, c[0x0][0x1f4], R20 ;  /* 0x00007d00271d7a24 */ /* 0x040fe400078e0214 */
[C---:B------:R-:W-:Y:S02]  /*1250*/  IMAD R89, R39.reuse, c[0x0][0x204], R22 ;  /* 0x0000810027597a24 */ /* 0x040fe400078e0216 */
[C---:B------:R-:W-:Y:S01]  /*1260*/  IMAD.WIDE.U32 R14, R39.reuse, c[0x0][0x1f0], RZ ;  /* 0x00007c00270e7a25 */ /* 0x040fe200078e00ff */
[----:B------:R-:W-:Y:S02]  /*1270*/  @!P0 MOV R20, R4 ;  /* 0x0000000400148202 */ /* 0x000fe40000000f00 */
[----:B------:R-:W-:Y:S01]  /*1280*/  @!P0 MOV R21, R5 ;  /* 0x0000000500158202 */ /* 0x000fe20000000f00 */
[----:B--2---:R-:W-:Y:S01]  /*1290*/  @!P0 IMAD.WIDE.U32 R16, R39, c[0x0][0x1f0], R4 ;  /* 0x00007c0027108a25 */ /* 0x004fe200078e0004 */
[----:B------:R-:W-:Y:S02]  /*12a0*/  IADD3 R23, R19, R89, RZ ;  /* 0x0000005913177210 */ /* 0x000fe40007ffe0ff */
[----:B------:R-:W-:Y:S01]  /*12b0*/  IADD3 R15, R15, R29, RZ ;  /* 0x0000001d0f0f7210 */ /* 0x000fe20007ffe0ff */
[----:B------:R-:W-:Y:S01]  /*12c0*/  @!P0 IMAD.WIDE.U32 R20, R39, c[0x0][0x200], R20 ;  /* 0x0000800027148a25 */ /* 0x000fe200078e0014 */
[----:B------:R-:W-:-:S02]  /*12d0*/  @!P0 IADD3 R17, R29, R17, RZ ;  /* 0x000000111d118210 */ /* 0x000fc40007ffe0ff */
[----:B------:R-:W-:Y:S01]  /*12e0*/  IADD3 R88, R53, -c[0x0][0x174], RZ ;  /* 0x80005d0035587a10 */ /* 0x000fe20007ffe0ff */
[----:B------:R-:W-:Y:S02]  /*12f0*/  IMAD R19, R37, c[0x0][0x1f8], RZ ;  /* 0x00007e0025137a24 */ /* 0x000fe400078e02ff */
[----:B------:R-:W-:Y:S01]  /*1300*/  IMAD.MOV.U32 R22, RZ, RZ, R18 ;  /* 0x000000ffff167224 */ /* 0x000fe200078e0012 */
[----:B------:R-:W-:Y:S01]  /*1310*/  @!P0 IADD3 R21, R89, R21, RZ ;  /* 0x0000001559158210 */ /* 0x000fe20007ffe0ff */
[C---:B------:R-:W-:Y:S02]  /*1320*/  IMAD R29, R0.reuse, c[0x0][0x1fc], R19 ;  /* 0x00007f00001d7a24 */ /* 0x040fe400078e0213 */
[----:B------:R-:W-:-:S04]  /*1330*/  IMAD.WIDE.U32 R18, R0, c[0x0][0x1f8], R14 ;  /* 0x00007e0000127a25 */ /* 0x000fc800078e000e */
[----:B------:R-:W-:Y:S02]  /*1340*/  IMAD R89, R37, c[0x0][0x208], RZ ;  /* 0x0000820025597a24 */ /* 0x000fe400078e02ff */
[----:B------:R-:W-:Y:S02]  /*1350*/  IMAD R88, R88, -0x100, RZ ;  /* 0xffffff0058587824 */ /* 0x000fe400078e02ff */
[----:B------:R-:W-:-:S04]  /*1360*/  IMAD.WIDE.U32 R22, R0, c[0x0][0x208], R22 ;  /* 0x0000820000167a25 */ /* 0x000fc800078e0016 */
[----:B------:R-:W-:Y:S01]  /*1370*/  @!P0 IMAD.WIDE.U32 R14, R0, c[0x0][0x1f8], R16 ;  /* 0x00007e00000e8a25 */ /* 0x000fe200078e0010 */
[----:B------:R-:W-:-:S03]  /*1380*/  IADD3 R99, P2, R88, R18, RZ ;  /* 0x0000001258637210 */ /* 0x000fc60007f5e0ff */
[C---:B------:R-:W-:Y:S01]  /*1390*/  IMAD R103, R0.reuse, c[0x0][0x20c], R89 ;  /* 0x0000830000677a24 */ /* 0x040fe200078e0259 */
[----:B------:R-:W-:Y:S01]  /*13a0*/  SHF.R.S32.HI R89, RZ, 0x1f, R88 ;  /* 0x0000001fff597819 */ /* 0x000fe20000011458 */
[----:B------:R-:W-:Y:S01]  /*13b0*/  @!P0 IMAD.WIDE.U32 R16, R0, c[0x0][0x208], R20 ;  /* 0x0000820000108a25 */ /* 0x000fe200078e0014 */
[----:B------:R-:W-:Y:S02]  /*13c0*/  IADD3 R21, P4, R88, R22, RZ ;  /* 0x0000001658157210 */ /* 0x000fe40007f9e0ff */
[----:B------:R-:W-:Y:S02]  /*13d0*/  @!P0 IADD3 R101, P1, R6, R14, RZ ;  /* 0x0000000e06658210 */ /* 0x000fe40007f3e0ff */
[C---:B------:R-:W-:Y:S02]  /*13e0*/  IADD3.X R100, R89.reuse, R29, R19, P2, !PT ;  /* 0x0000001d59647210 */ /* 0x040fe400017fe413 */
[----:B------:R-:W-:Y:S02]  /*13f0*/  IADD3.X R94, R89, R103, R23, P4, !PT ;  /* 0x00000067595e7210 */ /* 0x000fe400027fe417 */
[----:B------:R-:W-:-:S02]  /*1400*/  @!P0 IADD3.X R102, R7, R15, R29, P1, !PT ;  /* 0x0000000f07668210 */ /* 0x000fc40000ffe41d */
[C---:B------:R-:W-:Y:S02]  /*1410*/  LEA R14, P1, R6.reuse, c[0x0][0x268], 0x1 ;  /* 0x00009a00060e7a11 */ /* 0x040fe400078208ff */
[C---:B------:R-:W-:Y:S02]  /*1420*/  @!P0 IADD3 R95, P3, R6.reuse, R16, RZ ;  /* 0x00000010065f8210 */ /* 0x040fe40007f7e0ff */
[C---:B------:R-:W-:Y:S02]  /*1430*/  LEA R16, P2, R6.reuse, c[0x0][0x258], 0x1 ;  /* 0x0000960006107a11 */ /* 0x040fe400078408ff */
[----:B------:R-:W-:Y:S02]  /*1440*/  LEA.HI.X R15, R6, c[0x0][0x26c], R7, 0x1, P1 ;  /* 0x00009b00060f7a11 */ /* 0x000fe400008f0c07 */
[----:B------:R-:W-:Y:S02]  /*1450*/  @!P0 LEA R18, P1, R101, c[0x0][0x268], 0x1 ;  /* 0x00009a0065128a11 */ /* 0x000fe400078208ff */
[----:B------:R-:W-:-:S02]  /*1460*/  @!P0 IADD3.X R98, R7, R17, R103, P3, !PT ;  /* 0x0000001107628210 */ /* 0x000fc40001ffe467 */
[----:B------:R-:W-:Y:S02]  /*1470*/  LEA.HI.X R17, R6, c[0x0][0x25c], R7, 0x1, P2 ;  /* 0x0000970006117a11 */ /* 0x000fe400010f0c07 */
[----:B------:R-:W-:Y:S02]  /*1480*/  LEA R16, P4, R21, R16, 0x1 ;  /* 0x0000001015107211 */ /* 0x000fe400078808ff */
[----:B------:R-:W-:Y:S02]  /*1490*/  @!P0 LEA R20, P3, R95, c[0x0][0x258], 0x1 ;  /* 0x000096005f148a11 */ /* 0x000fe400078608ff */
[----:B------:R-:W-:Y:S02]  /*14a0*/  @!P0 LEA.HI.X R19, R101, c[0x0][0x26c], R102, 0x1, P1 ;  /* 0x00009b0065138a11 */ /* 0x000fe400008f0c66 */
[----:B------:R-:W-:Y:S01]  /*14b0*/  LEA.HI.X R17, R21, R17, R94, 0x1, P4 ;  /* 0x0000001115117211 */ /* 0x000fe200020f0c5e */
[----:B------:R-:W-:Y:S01]  /*14c0*/  HADD2.F32 R31, -RZ, R31.H0_H0 ;  /* 0x2000001fff1f7230 */ /* 0x000fe20000004100 */
[----:B------:R-:W-:Y:S01]  /*14d0*/  @!P0 LEA.HI.X R21, R95, c[0x0][0x25c], R98, 0x1, P3 ;  /* 0x000097005f158a11 */ /* 0x000fe200018f0c62 */
[----:B---3--:R-:W-:-:S02]  /*14e0*/  HADD2.F32 R95, -RZ, R34.H0_H0 ;  /* 0x20000022ff5f7230 */ /* 0x008fc40000004100 */
[----:B------:R-:W-:Y:S02]  /*14f0*/  HADD2.F32 R33, -RZ, R33.H0_H0 ;  /* 0x20000021ff217230 */ /* 0x000fe40000004100 */
[----:B------:R-:W-:Y:S01]  /*1500*/  HADD2.F32 R35, -RZ, R35.H0_H0 ;  /* 0x20000023ff237230 */ /* 0x000fe20000004100 */
[--C-:B-----5:R-:W-:Y:S01]  /*1510*/  FADD.FTZ R94, R95, R38.reuse ;  /* 0x000000265f5e7221 */ /* 0x120fe20000010000 */
[----:B------:R-:W-:Y:S01]  /*1520*/  LEA R14, P2, R99, R14, 0x1 ;  /* 0x0000000e630e7211 */ /* 0x000fe200078408ff */
[----:B------:R-:W-:Y:S02]  /*1530*/  BSSY B0, `(.L_x_6908) ;  /* 0x0000042000007945 */ /* 0x000fe40003800000 */
[----:B------:R-:W-:Y:S01]  /*1540*/  FADD.FTZ R95, R35, R38 ;  /* 0x00000026235f7221 */ /* 0x000fe20000010000 */
[----:B------:R-:W-:Y:S02]  /*1550*/  LEA.HI.X R15, R99, R15, R100, 0x1, P2 ;  /* 0x0000000f630f7211 */ /* 0x000fe400010f0c64 */
[----:B------:R-:W-:-:S02]  /*1560*/  FSETP.GTU.FTZ.AND P3, PT, R94, 20, PT ;  /* 0x41a000005e00780b */ /* 0x000fc40003f7c000 */
[----:B------:R-:W-:Y:S01]  /*1570*/  FSETP.GTU.FTZ.AND P2, PT, R95, 20, PT ;  /* 0x41a000005f00780b */ /* 0x000fe20003f5c000 */
[----:B----4-:R-:W-:Y:S04]  /*1580*/  STS.U16 [R69], R24 ;  /* 0x0000001845007388 */ /* 0x010fe80000000400 */
        /* <DEDUP_REMOVED lines=8> */
[----:B------:R2:W3:Y:S04]  /*1610*/  LDS.U16 R29, [R78] ;  /* 0x000000004e1d7984 */ /* 0x0004e80000000400 */
[----:B------:R2:W4:Y:S04]  /*1620*/  LDS.U16 R28, [R78+0x2] ;  /* 0x000002004e1c7984 */ /* 0x0005280000000400 */
[----:B------:R2:W2:Y:S04]  /*1630*/  LDS.U16 R27, [R78+0x4] ;  /* 0x000004004e1b7984 */ /* 0x0004a80000000400 */
[----:B------:R0:W2:Y:S04]  /*1640*/  LDS.U16 R26, [R78+0x6] ;  /* 0x000006004e1a7984 */ /* 0x0000a80000000400 */
[----:B------:R0:W2:Y:S04]  /*1650*/  LDS.U16 R25, [R78+0x8] ;  /* 0x000008004e197984 */ /* 0x0000a80000000400 */
[----:B------:R0:W2:Y:S04]  /*1660*/  LDS.U16 R24, [R78+0xa] ;  /* 0x00000a004e187984 */ /* 0x0000a80000000400 */
[----:B------:R1:W2:Y:S04]  /*1670*/  LDS.U16 R23, [R78+0xc] ;  /* 0x00000c004e177984 */ /* 0x0002a80000000400 */
[----:B------:R2:W2:Y:S01]  /*1680*/  LDS.U16 R22, [R78+0xe] ;  /* 0x00000e004e167984 */ /* 0x0004a20000000400 */
[----:B0-----:R-:W-:-:S05]  /*1690*/  HADD2.F32 R91, -RZ, R30.H0_H0 ;  /* 0x2000001eff5b7230 */ /* 0x001fca0000004100 */
[----:B------:R-:W-:Y:S01]  /*16a0*/  FADD.FTZ R90, R91, R38 ;  /* 0x000000265b5a7221 */ /* 0x000fe20000010000 */
[----:B-1----:R-:W-:-:S04]  /*16b0*/  HADD2.F32 R93, -RZ, R32.H0_H0 ;  /* 0x20000020ff5d7230 */ /* 0x002fc80000004100 */
[----:B------:R-:W-:Y:S01]  /*16c0*/  FSETP.GTU.FTZ.AND P1, PT, R90, 20, PT ;  /* 0x41a000005a00780b */ /* 0x000fe20003f3c000 */
[--C-:B------:R-:W-:Y:S01]  /*16d0*/  FADD.FTZ R91, R31, R38.reuse ;  /* 0x000000261f5b7221 */ /* 0x100fe20000010000 */
[----:B------:R-:W-:Y:S01]  /*16e0*/  HADD2.F32 R31, -RZ, R96.H0_H0 ;  /* 0x20000060ff1f7230 */ /* 0x000fe20000004100 */
[--C-:B------:R-:W-:Y:S02]  /*16f0*/  FADD.FTZ R92, R93, R38.reuse ;  /* 0x000000265d5c7221 */ /* 0x100fe40000010000 */
[--C-:B------:R-:W-:Y:S01]  /*1700*/  FADD.FTZ R93, R33, R38.reuse ;  /* 0x00000026215d7221 */ /* 0x100fe20000010000 */
[----:B------:R-:W-:Y:S01]  /*1710*/  FSETP.GTU.FTZ.AND P6, PT, R91, 20, PT ;  /* 0x41a000005b00780b */ /* 0x000fe20003fdc000 */
[----:B------:R-:W-:Y:S01]  /*1720*/  FADD.FTZ R96, R31, R38 ;  /* 0x000000261f607221 */ /* 0x000fe20000010000 */
[----:B------:R-:W-:Y:S02]  /*1730*/  FSETP.GTU.FTZ.AND P5, PT, R92, 20, PT ;  /* 0x41a000005c00780b */ /* 0x000fe40003fbc000 */
[----:B------:R-:W-:-:S03]  /*1740*/  FSETP.GTU.FTZ.AND P4, PT, R93, 20, PT ;  /* 0x41a000005d00780b */ /* 0x000fc60003f9c000 */
[----:B------:R-:W-:Y:S05]  /*1750*/  @P1 BRA `(.L_x_6909) ;  /* 0x000001f000001947 */ /* 0x000fea0003800000 */
[----:B---34-:R-:W-:Y:S01]  /*1760*/  FMUL.FTZ R90, R90, 1.4426950216293334961 ;  /* 0x3fb8aa3b5a5a7820 */ /* 0x018fe20000410000 */
        /* <DEDUP_REMOVED lines=30> */
.L_x_6909:
[----:B---34-:R-:W-:Y:S05]  /*1950*/  BSYNC B0 ;  /* 0x0000000000007941 */ /* 0x018fea0003800000 */
.L_x_6908:
        /* <DEDUP_REMOVED lines=36> */
.L_x_6911:
[----:B------:R-:W-:Y:S05]  /*1ba0*/  BSYNC B0 ;  /* 0x0000000000007941 */ /* 0x000fea0003800000 */
.L_x_6910:
        /* <DEDUP_REMOVED lines=35> */
.L_x_6913:
[----:B------:R-:W-:Y:S05]  /*1de0*/  BSYNC B0 ;  /* 0x0000000000007941 */ /* 0x000fea0003800000 */
.L_x_6912:
        /* <DEDUP_REMOVED lines=33> */
.L_x_6915:
[----:B------:R-:W-:Y:S05]  /*2000*/  BSYNC B0 ;  /* 0x0000000000007941 */ /* 0x000fea0003800000 */
.L_x_6914:
        /* <DEDUP_REMOVED lines=33> */
.L_x_6917:
[----:B------:R-:W-:Y:S05]  /*2220*/  BSYNC B0 ;  /* 0x0000000000007941 */ /* 0x000fea0003800000 */
.L_x_6916:
        /* <DEDUP_REMOVED lines=33> */
.L_x_6919:
[----:B------:R-:W-:Y:S05]  /*2440*/  BSYNC B0 ;  /* 0x0000000000007941 */ /* 0x000fea0003800000 */
.L_x_6918:
        /* <DEDUP_REMOVED lines=33> */
.L_x_6921:
[----:B------:R-:W-:Y:S05]  /*2660*/  BSYNC B0 ;  /* 0x0000000000007941 */ /* 0x000fea0003800000 */
.L_x_6920:
        /* <DEDUP_REMOVED lines=33> */
.L_x_6923:
[----:B------:R-:W-:Y:S05]  /*2880*/  BSYNC B0 ;  /* 0x0000000000007941 */ /* 0x000fea0003800000 */
.L_x_6922:
        /* <DEDUP_REMOVED lines=11> */
[----:B------:R-:W3:Y:S01]  /*2940*/  @!P6 LDG.E.U16 R31, [R14.64+-0x1c0] ;  /* 0xfffe40040e1fe981 */ /* 0x000ee2000c1e1500 */
[----:B------:R-:W-:-:S03]  /*2950*/  ISETP.GE.AND P6, PT, R68, R87, PT ;  /* 0x000000574400720c */ /* 0x000fc60003fc6270 */
[----:B------:R0:W4:Y:S01]  /*2960*/  @!P0 LDG.E.U16 R34, [R18.64] ;  /* 0x0000000412228981 */ /* 0x000122000c1e1500 */
[----:B------:R-:W-:-:S03]  /*2970*/  PRMT R35, RZ, 0x7610, R35 ;  /* 0x00007610ff237816 */ /* 0x000fc60000000023 */
[----:B------:R-:W5:Y:S04]  /*2980*/  @!P1 LDG.E.U16 R30, [R14.64+-0x180] ;  /* 0xfffe80040e1e9981 */ /* 0x000f68000c1e1500 */
[----:B--2---:R-:W2:Y:S01]  /*2990*/  @!P2 LDG.E.U16 R33, [R14.64+-0x140] ;  /* 0xfffec0040e21a981 */ /* 0x004ea2000c1e1500 */
[----:B0-----:R-:W-:Y:S02]  /*29a0*/  PRMT R19, RZ, 0x7610, R19 ;  /* 0x00007610ff137816 */ /* 0x001fe40000000013 */
[----:B------:R-:W-:Y:S01]  /*29b0*/  PRMT R18, RZ, 0x7610, R18 ;  /* 0x00007610ff127816 */ /* 0x000fe20000000012 */
[----:B------:R-:W2:Y:S04]  /*29c0*/  @!P3 LDG.E.U16 R32, [R14.64+-0x100] ;  /* 0xffff00040e20b981 */ /* 0x000ea8000c1e1500 */
[----:B------:R-:W2:Y:S04]  /*29d0*/  @!P4 LDG.E.U16 R19, [R14.64+-0xc0] ;  /* 0xffff40040e13c981 */ /* 0x000ea8000c1e1500 */
[----:B------:R-:W2:Y:S04]  /*29e0*/  @!P5 LDG.E.U16 R18, [R14.64+-0x80] ;  /* 0xffff80040e12d981 */ /* 0x000ea8000c1e1500 */
[----:B------:R-:W2:Y:S01]  /*29f0*/  @!P6 LDG.E.U16 R35, [R14.64+-0x40] ;  /* 0xffffc0040e23e981 */ /* 0x000ea2000c1e1500 */
[----:B------:R-:W-:-:S02]  /*2a00*/  PRMT R100, RZ, 0x7610, R100 ;  /* 0x00007610ff647816 */ /* 0x000fc40000000064 */
[----:B------:R-:W-:Y:S02]  /*2a10*/  PRMT R102, RZ, 0x7610, R102 ;  /* 0x00007610ff667816 */ /* 0x000fe40000000066 */
[----:B------:R-:W-:Y:S02]  /*2a20*/  PRMT R99, RZ, 0x7610, R99 ;  /* 0x00007610ff637816 */ /* 0x000fe40000000063 */
[----:B------:R-:W-:Y:S02]  /*2a30*/  PRMT R104, RZ, 0x7610, R104 ;  /* 0x00007610ff687816 */ /* 0x000fe40000000068 */
[----:B------:R-:W-:Y:S02]  /*2a40*/  PRMT R101, RZ, 0x7610, R101 ;  /* 0x00007610ff657816 */ /* 0x000fe40000000065 */
[----:B------:R-:W-:Y:S02]  /*2a50*/  PRMT R106, RZ, 0x7610, R106 ;  /* 0x00007610ff6a7816 */ /* 0x000fe4000000006a */
[----:B------:R-:W-:Y:S01]  /*2a60*/  PRMT R103, RZ, 0x7610, R103 ;  /* 0x00007610ff677816 */ /* 0x000fe20000000067 */
[----:B----4-:R-:W-:Y:S04]  /*2a70*/  STS.U16 [R69], R34 ;  /* 0x0000002245007388 */ /* 0x010fe80000000400 */
[----:B---3--:R-:W-:Y:S04]  /*2a80*/  STS.U16 [R70+0x40], R31 ;  /* 0x0000401f46007388 */ /* 0x008fe80000000400 */
[----:B-----5:R-:W-:Y:S04]  /*2a90*/  STS.U16 [R71+0x80], R30 ;  /* 0x0000801e47007388 */ /* 0x020fe80000000400 */
[----:B--2---:R-:W-:Y:S04]  /*2aa0*/  STS.U16 [R72+0xc0], R33 ;  /* 0x0000c02148007388 */ /* 0x004fe80000000400 */
[----:B------:R-:W-:Y:S04]  /*2ab0*/  STS.U16 [R73+0x100], R32 ;  /* 0x0001002049007388 */ /* 0x000fe80000000400 */
[----:B------:R-:W-:Y:S04]  /*2ac0*/  STS.U16 [R74+0x140], R19 ;  /* 0x000140134a007388 */ /* 0x000fe80000000400 */
[----:B------:R-:W-:Y:S04]  /*2ad0*/  STS.U16 [R75+0x180], R18 ;  /* 0x000180124b007388 */ /* 0x000fe80000000400 */
[----:B------:R0:W-:Y:S01]  /*2ae0*/  STS.U16 [R76+0x1c0], R35 ;  /* 0x0001c0234c007388 */ /* 0x0001e20000000400 */
[----:B------:R-:W-:-:S06]  /*2af0*/  NOP ;  /* 0x0000000000007918 */ /* 0x000fcc0000000000 */
[----:B------:R-:W-:Y:S04]  /*2b00*/  LDS.U16 R14, [R78] ;  /* 0x000000004e0e7984 */ /* 0x000fe80000000400 */
[----:B------:R-:W1:Y:S04]  /*2b10*/  LDS.U16 R15, [R78+0x2] ;  /* 0x000002004e0f7984 */ /* 0x000e680000000400 */
[----:B------:R-:W2:Y:S04]  /*2b20*/  LDS.U16 R31, [R78+0x4] ;  /* 0x000004004e1f7984 */ /* 0x000ea80000000400 */
[----:B------:R-:W-:Y:S04]  /*2b30*/  LDS.U16 R30, [R78+0x6] ;  /* 0x000006004e1e7984 */ /* 0x000fe80000000400 */
[----:B------:R-:W-:Y:S04]  /*2b40*/  LDS.U16 R33, [R78+0x8] ;  /* 0x000008004e217984 */ /* 0x000fe80000000400 */
[----:B------:R-:W3:Y:S04]  /*2b50*/  LDS.U16 R32, [R78+0xa] ;  /* 0x00000a004e207984 */ /* 0x000ee80000000400 */
[----:B------:R-:W4:Y:S04]  /*2b60*/  LDS.U16 R34, [R78+0xc] ;  /* 0x00000c004e227984 */ /* 0x000f280000000400 */
[----:B------:R-:W2:Y:S04]  /*2b70*/  LDS.U16 R98, [R78+0xe] ;  /* 0x00000e004e627984 */ /* 0x000ea80000000400 */
[----:B------:R-:W-:Y:S01]  /*2b80*/  BAR.SYNC.DEFER_BLOCKING 0x0 ;  /* 0x0000000000007b1d */ /* 0x000fe20000010000 */
[----:B0-----:R-:W-:-:S05]  /*2b90*/  PRMT R35, RZ, 0x7610, R35 ;  /* 0x00007610ff237816 */ /* 0x001fca0000000023 */
[----:B------:R2:W5:Y:S01]  /*2ba0*/  @!P0 LDG.E.U16 R100, [R20.64] ;  /* 0x0000000414648981 */ /* 0x000562000c1e1500 */
[----:B------:R-:W-:-:S03]  /*2bb0*/  ISETP.GE.AND P0, PT, R62, R87, PT ;  /* 0x000000573e00720c */ /* 0x000fc60003f06270 */
[----:B------:R0:W5:Y:S04]  /*2bc0*/  @!P1 LDG.E.U16 R102, [R16.64+-0x180] ;  /* 0xfffe800410669981 */ /* 0x000168000c1e1500 */
[----:B------:R0:W5:Y:S04]  /*2bd0*/  @!P2 LDG.E.U16 R99, [R16.64+-0x140] ;  /* 0xfffec0041063a981 */ /* 0x000168000c1e1500 */
[----:B------:R0:W5:Y:S04]  /*2be0*/  @!P3 LDG.E.U16 R104, [R16.64+-0x100] ;  /* 0xffff00041068b981 */ /* 0x000168000c1e1500 */
[----:B------:R0:W5:Y:S04]  /*2bf0*/  @!P0 LDG.E.U16 R35, [R16.64+-0x1c0] ;  /* 0xfffe400410238981 */ /* 0x000168000c1e1500 */
[----:B------:R0:W5:Y:S04]  /*2c00*/  @!P4 LDG.E.U16 R101, [R16.64+-0xc0] ;  /* 0xffff40041065c981 */ /* 0x000168000c1e1500 */
[----:B------:R0:W5:Y:S04]  /*2c10*/  @!P5 LDG.E.U16 R106, [R16.64+-0x80] ;  /* 0xffff8004106ad981 */ /* 0x000168000c1e1500 */
[----:B------:R0:W5:Y:S01]  /*2c20*/  @!P6 LDG.E.U16 R103, [R16.64+-0x40] ;  /* 0xffffc0041067e981 */ /* 0x000162000c1e1500 */
[----:B-1----:R-:W-:-:S02]  /*2c30*/  HADD2.F32 R19, -RZ, R15.H0_H0 ;  /* 0x2000000fff137230 */ /* 0x002fc40000004100 */
[----:B--2---:R-:W-:Y:S02]  /*2c40*/  HADD2.F32 R20, -RZ, R31.H0_H0 ;  /* 0x2000001fff147230 */ /* 0x004fe40000004100 */
[----:B---3--:R-:W-:Y:S01]  /*2c50*/  HADD2.F32 R31, -RZ, R32.H0_H0 ;  /* 0x20000020ff1f7230 */ /* 0x008fe20000004100 */
[----:B------:R-:W-:Y:S01]  /*2c60*/  FMUL.FTZ R15, R19, -1.4426950216293334961 ;  /* 0xbfb8aa3b130f7820 */ /* 0x000fe20000410000 */
[----:B----4-:R-:W-:Y:S02]  /*2c70*/  HADD2.F32 R32, -RZ, R34.H0_H0 ;  /* 0x20000022ff207230 */ /* 0x010fe40000004100 */
[----:B------:R-:W-:Y:S01]  /*2c80*/  HADD2.F32 R18, -RZ, R14.H0_H0 ;  /* 0x2000000eff127230 */ /* 0x000fe20000004100 */
[----:B------:R1:W-:Y:S04]  /*2c90*/  MUFU.EX2 R107, R15 ;  /* 0x0000000f006b7308 */ /* 0x0003e80000000800 */
[----:B------:R-:W-:-:S02]  /*2ca0*/  FMUL.FTZ R14, R18, -1.4426950216293334961 ;  /* 0xbfb8aa3b120e7820 */ /* 0x000fc40000410000 */
[----:B-1----:R-:W-:Y:S02]  /*2cb0*/  FMUL.FTZ R15, R32, -1.4426950216293334961 ;  /* 0xbfb8aa3b200f7820 */ /* 0x002fe40000410000 */
[----:B------:R1:W2:Y:S08]  /*2cc0*/  MUFU.EX2 R105, R14 ;  /* 0x0000000e00697308 */ /* 0x0002b00000000800 */
[----:B------:R-:W-:Y:S01]  /*2cd0*/  MUFU.EX2 R111, R15 ;  /* 0x0000000f006f7308 */ /* 0x000fe20000000800 */
[----:B-1----:R-:W-:Y:S01]  /*2ce0*/  FMUL.FTZ R14, R31, -1.4426950216293334961 ;  /* 0xbfb8aa3b1f0e7820 */ /* 0x002fe20000410000 */
[----:B------:R-:W-:-:S06]  /*2cf0*/  HADD2.F32 R21, -RZ, R30.H0_H0 ;  /* 0x2000001eff157230 */ /* 0x000fcc0000004100 */
[----:B------:R-:W-:Y:S01]  /*2d00*/  MUFU.EX2 R34, R14 ;  /* 0x0000000e00227308 */ /* 0x000fe20000000800 */
[----:B0-----:R-:W-:Y:S01]  /*2d10*/  FMUL.FTZ R16, R21, -1.4426950216293334961 ;  /* 0xbfb8aa3b15107820 */ /* 0x001fe20000410000 */
[----:B------:R-:W-:Y:S01]  /*2d20*/  HADD2.F32 R30, -RZ, R33.H0_H0 ;  /* 0x20000021ff1e7230 */ /* 0x000fe20000004100 */
[----:B--2---:R-:W-:Y:S01]  /*2d30*/  FADD.FTZ R105, R105, 1 ;  /* 0x3f80000069697421 */ /* 0x004fe20000010000 */
[----:B------:R-:W-:-:S03]  /*2d40*/  HADD2.F32 R117, -RZ, R98.H0_H0 ;  /* 0x20000062ff757230 */ /* 0x000fc60000004100 */
[----:B------:R-:W-:Y:S01]  /*2d50*/  FMUL.FTZ R17, R30, -1.4426950216293334961 ;  /* 0xbfb8aa3b1e117820 */ /* 0x000fe20000410000 */
[----:B------:R-:W0:Y:S08]  /*2d60*/  MUFU.EX2 R16, R16 ;  /* 0x0000001000107308 */ /* 0x000e300000000800 */
[----:B------:R1:W2:Y:S02]  /*2d70*/  MUFU.EX2 R109, R17 ;  /* 0x00000011006d7308 */ /* 0x0002a40000000800 */
[----:B-1----:R-:W-:-:S06]  /*2d80*/  FMUL.FTZ R17, R117, -1.4426950216293334961 ;  /* 0xbfb8aa3b75117820 */ /* 0x002fcc0000410000 */
[----:B------:R-:W1:Y:S01]  /*2d90*/  MUFU.EX2 R118, R17 ;  /* 0x0000001100767308 */ /* 0x000e620000000800 */
[----:B0-----:R-:W-:Y:S02]  /*2da0*/  FADD.FTZ R98, R16, 1 ;  /* 0x3f80000010627421 */ /* 0x001fe40000010000 */
[----:B------:R-:W-:Y:S02]  /*2db0*/  FMUL.FTZ R108, R20, -1.4426950216293334961 ;  /* 0xbfb8aa3b146c7820 */ /* 0x000fe40000410000 */
[----:B------:R-:W-:-:S04]  /*2dc0*/  FADD.FTZ R107, R107, 1 ;  /* 0x3f8000006b6b7421 */ /* 0x000fc80000010000 */
[----:B------:R-:W0:Y:S01]  /*2dd0*/  MUFU.EX2 R108, R108 ;  /* 0x0000006c006c7308 */ /* 0x000e220000000800 */
[----:B--2---:R-:W-:Y:S01]  /*2de0*/  FADD.FTZ R109, R109, 1 ;  /* 0x3f8000006d6d7421 */ /* 0x004fe20000010000 */
[----:B------:R-:W-:Y:S02]  /*2df0*/  HADD2.F32 R29, -RZ, R29.H0_H0 ;  /* 0x2000001dff1d7230 */ /* 0x000fe40000004100 */
[----:B------:R-:W-:-:S04]  /*2e00*/  HADD2.F32 R28, -RZ, R28.H0_H0 ;  /* 0x2000001cff1c7230 */ /* 0x000fc80000004100 */
[----:B------:R-:W2:Y:S01]  /*2e10*/  MUFU.RCP R110, R98 ;  /* 0x00000062006e7308 */ /* 0x000ea20000001000 */
[----:B-1----:R-:W-:Y:S02]  /*2e20*/  FADD.FTZ R118, R118, 1 ;  /* 0x3f80000076767421 */ /* 0x002fe40000010000 */
[----:B0-----:R-:W-:-:S05]  /*2e30*/  FADD.FTZ R108, R108, 1 ;  /* 0x3f8000006c6c7421 */ /* 0x001fca0000010000 */
[----:B------:R-:W-:Y:S01]  /*2e40*/  MUFU.RCP R113, R108 ;  /* 0x0000006c00717308 */ /* 0x000fe20000001000 */
[----:B------:R-:W-:Y:S01]  /*2e50*/  FADD.FTZ R111, R111, 1 ;  /* 0x3f8000006f6f7421 */ /* 0x000fe20000010000 */
[----:B------:R-:W-:Y:S02]  /*2e60*/  HADD2.F32 R26, -RZ, R26.H0_H0 ;  /* 0x2000001aff1a7230 */ /* 0x000fe40000004100 */
[----:B------:R-:W-:Y:S01]  /*2e70*/  HADD2.F32 R27, -RZ, R27.H0_H0 ;  /* 0x2000001bff1b7230 */ /* 0x000fe20000004100 */
[----:B--2---:R-:W-:-:S03]  /*2e80*/  FADD.FTZ R112, -R110, 1 ;  /* 0x3f8000006e707421 */ /* 0x004fc60000010100 */
[----:B------:R0:W-:Y:S01]  /*2e90*/  MUFU.RCP R115, R111 ;  /* 0x0000006f00737308 */ /* 0x0001e20000001000 */
[----:B------:R-:W-:-:S07]  /*2ea0*/  FFMA.FTZ R112, R21, R112, 1 ;  /* 0x3f80000015707423 */ /* 0x000fce0000010070 */
[----:B------:R-:W1:Y:S01]  /*2eb0*/  MUFU.RCP R118, R118 ;  /* 0x0000007600767308 */ /* 0x000e620000001000 */
[----:B0-----:R-:W-:Y:S01]  /*2ec0*/  HADD2.F32 R111, -RZ, R22.H0_H0 ;  /* 0x20000016ff6f7230 */ /* 0x001fe20000004100 */
[----:B------:R-:W-:Y:S01]  /*2ed0*/  ISETP.NE.AND P6, PT, R43, RZ, PT ;  /* 0x000000ff2b00720c */ /* 0x000fe20003fc5270 */
[----:B-1----:R-:W-:-:S04]  /*2ee0*/  FADD.FTZ R22, -R118, 1 ;  /* 0x3f80000076167421 */ /* 0x002fc80000010100 */
[----:B------:R-:W-:Y:S01]  /*2ef0*/  FFMA.FTZ R22, R117, R22, 1 ;  /* 0x3f80000075167423 */ /* 0x000fe20000010016 */
[----:B-----5:R-:W-:Y:S04]  /*2f00*/  STS.U16 [R69], R100 ;  /* 0x0000006445007388 */ /* 0x020fe80000000400 */
        /* <DEDUP_REMOVED lines=8> */
[----:B------:R-:W2:Y:S04]  /*2f90*/  LDS.U16 R15, [R78+0x2] ;  /* 0x000002004e0f7984 */ /* 0x000ea80000000400 */
[----:B------:R-:W3:Y:S01]  /*2fa0*/  LDS.U16 R14, [R78] ;  /* 0x000000004e0e7984 */ /* 0x000ee20000000400 */
[----:B0-----:R0:W4:Y:S03]  /*2fb0*/  MUFU.RCP R35, R105 ;  /* 0x0000006900237308 */ /* 0x0011260000001000 */
[----:B------:R-:W5:Y:S04]  /*2fc0*/  LDS.U16 R17, [R78+0x6] ;  /* 0x000006004e117984 */ /* 0x000f680000000400 */
[----:B------:R-:W5:Y:S04]  /*2fd0*/  LDS.U16 R33, [R78+0x8] ;  /* 0x000008004e217984 */ /* 0x000f680000000400 */
[----:B------:R-:W5:Y:S01]  /*2fe0*/  LDS.U16 R16, [R78+0x4] ;  /* 0x000004004e107984 */ /* 0x000f620000000400 */
[----:B0-----:R-:W-:-:S03]  /*2ff0*/  FADD.FTZ R105, R34, 1 ;  /* 0x3f80000022697421 */ /* 0x001fc60000010000 */
[----:B------:R-:W0:Y:S01]  /*3000*/  LDS.U16 R34, [R78+0xa] ;  /* 0x00000a004e227984 */ /* 0x000e220000000400 */
[----:B-1----:R-:W1:Y:S01]  /*3010*/  MUFU.RCP R102, R107 ;  /* 0x0000006b00667308 */ /* 0x002e620000001000 */
[----:B--2---:R-:W-:Y:S01]  /*3020*/  HADD2.F32 R104, -RZ, R15.H0_H0 ;  /* 0x2000000fff687230 */ /* 0x004fe20000004100 */
[----:B----4-:R-:W-:Y:S01]  /*3030*/  FADD.FTZ R15, -R35, 1 ;  /* 0x3f800000230f7421 */ /* 0x010fe20000010100 */
[----:B---3--:R-:W-:-:S03]  /*3040*/  HADD2.F32 R100, -RZ, R14.H0_H0 ;  /* 0x2000000eff647230 */ /* 0x008fc60000004100 */
[----:B------:R-:W-:Y:S01]  /*3050*/  FFMA.FTZ R99, R18, R15, 1 ;  /* 0x3f80000012637423 */ /* 0x000fe2000001000f */
[----:B------:R-:W2:Y:S04]  /*3060*/  LDS.U16 R14, [R78+0xc] ;  /* 0x00000c004e0e7984 */ /* 0x000ea80000000400 */
[----:B------:R-:W3:Y:S01]  /*3070*/  LDS.U16 R15, [R78+0xe] ;  /* 0x00000e004e0f7984 */ /* 0x000ee20000000400 */
[----:B------:R-:W4:Y:S01]  /*3080*/  MUFU.RCP R103, R109 ;  /* 0x0000006d00677308 */ /* 0x000f220000001000 */
[----:B-1----:R-:W-:Y:S02]  /*3090*/  FADD.FTZ R106, -R102, 1 ;  /* 0x3f800000666a7421 */ /* 0x002fe40000010100 */
[----:B------:R-:W-:Y:S02]  /*30a0*/  FMUL.FTZ R98, R29, R100 ;  /* 0x000000641d627220 */ /* 0x000fe40000410000 */
[----:B------:R-:W-:Y:S01]  /*30b0*/  FMUL.FTZ R101, R28, R104 ;  /* 0x000000681c657220 */ /* 0x000fe20000410000 */
[----:B-----5:R-:W-:Y:S01]  /*30c0*/  HADD2.F32 R108, -RZ, R17.H0_H0 ;  /* 0x20000011ff6c7230 */ /* 0x020fe20000004100 */
[----:B------:R-:W-:Y:S01]  /*30d0*/  FFMA.FTZ R106, R19, R106, 1 ;  /* 0x3f800000136a7423 */ /* 0x000fe2000001006a */
[----:B------:R1:W5:Y:S01]  /*30e0*/  MUFU.RCP R116, R105 ;  /* 0x0000006900747308 */ /* 0x0003620000001000 */
[----:B------:R-:W-:Y:S01]  /*30f0*/  FMUL.FTZ R98, R35, R98 ;  /* 0x0000006223627220 */ /* 0x000fe20000410000 */
[----:B------:R-:W-:Y:S01]  /*3100*/  HADD2.F32 R33, -RZ, R33.H0_H0 ;  /* 0x20000021ff217230 */ /* 0x000fe20000004100 */
[----:B------:R-:W-:-:S02]  /*3110*/  FMUL.FTZ R101, R102, R101 ;  /* 0x0000006566657220 */ /* 0x000fc40000410000 */
[----:B------:R-:W-:Y:S01]  /*3120*/  FMUL.FTZ R98, R98, R99 ;  /* 0x0000006362627220 */ /* 0x000fe20000410000 */
[----:B-1----:R-:W-:Y:S01]  /*3130*/  HADD2.F32 R105, -RZ, R25.H0_H0 ;  /* 0x20000019ff697230 */ /* 0x002fe20000004100 */
[----:B------:R-:W-:Y:S01]  /*3140*/  FMUL.FTZ R101, R101, R106 ;  /* 0x0000006a65657220 */ /* 0x000fe20000410000 */
[----:B------:R-:W-:Y:S01]  /*3150*/  HADD2.F32 R106, -RZ, R16.H0_H0 ;  /* 0x20000010ff6a7230 */ /* 0x000fe20000004100 */
[----:B----4-:R-:W-:Y:S02]  /*3160*/  FADD.FTZ R99, -R103, 1 ;  /* 0x3f80000067637421 */ /* 0x010fe40000010100 */
[----:B------:R-:W-:Y:S02]  /*3170*/  FMUL.FTZ R17, R26, R108 ;  /* 0x0000006c1a117220 */ /* 0x000fe40000410000 */
[----:B------:R-:W-:Y:S02]  /*3180*/  FMUL.FTZ R114, R105, R33 ;  /* 0x0000002169727220 */ /* 0x000fe40000410000 */
[----:B------:R-:W-:-:S02]  /*3190*/  FFMA.FTZ R99, R30, R99, 1 ;  /* 0x3f8000001e637423 */ /* 0x000fc40000010063 */
[----:B------:R-:W-:Y:S02]  /*31a0*/  FMUL.FTZ R17, R110, R17 ;  /* 0x000000116e117220 */ /* 0x000fe40000410000 */
[----:B------:R-:W-:Y:S02]  /*31b0*/  FMUL.FTZ R114, R103, R114 ;  /* 0x0000007267727220 */ /* 0x000fe40000410000 */
[----:B------:R-:W-:Y:S02]  /*31c0*/  FADD.FTZ R25, -R113, 1 ;  /* 0x3f80000071197421 */ /* 0x000fe40000010100 */
[----:B------:R-:W-:Y:S01]  /*31d0*/  FMUL.FTZ R16, R27, R106 ;  /* 0x0000006a1b107220 */ /* 0x000fe20000410000 */
[----:B------:R-:W-:Y:S01]  /*31e0*/  HADD2.F32 R107, -RZ, R24.H0_H0 ;  /* 0x20000018ff6b7230 */ /* 0x000fe20000004100 */
[----:B------:R-:W-:Y:S01]  /*31f0*/  FMUL.FTZ R17, R17, R112 ;  /* 0x0000007011117220 */ /* 0x000fe20000410000 */
[----:B0-----:R-:W-:Y:S01]  /*3200*/  HADD2.F32 R34, -RZ, R34.H0_H0 ;  /* 0x20000022ff227230 */ /* 0x001fe20000004100 */
[----:B------:R-:W-:Y:S01]  /*3210*/  FMUL.FTZ R99, R114, R99 ;  /* 0x0000006372637220 */ /* 0x000fe20000410000 */
[----:B------:R-:W-:Y:S01]  /*3220*/  HADD2.F32 R109, -RZ, R23.H0_H0 ;  /* 0x20000017ff6d7230 */ /* 0x000fe20000004100 */
[----:B------:R-:W-:Y:S01]  /*3230*/  FFMA.FTZ R25, R20, R25, 1 ;  /* 0x3f80000014197423 */ /* 0x000fe20000010019 */
[----:B--2---:R-:W-:Y:S01]  /*3240*/  HADD2.F32 R112, -RZ, R14.H0_H0 ;  /* 0x2000000eff707230 */ /* 0x004fe20000004100 */
[----:B------:R-:W-:Y:S01]  /*3250*/  FMUL.FTZ R16, R113, R16 ;  /* 0x0000001071107220 */ /* 0x000fe20000410000 */
[----:B---3--:R-:W-:Y:S01]  /*3260*/  HADD2.F32 R114, -RZ, R15.H0_H0 ;  /* 0x2000000fff727230 */ /* 0x008fe20000004100 */
[----:B-----5:R-:W-:-:S02]  /*3270*/  FADD.FTZ R24, -R116, 1 ;  /* 0x3f80000074187421 */ /* 0x020fc40000010100 */
[----:B------:R-:W-:Y:S02]  /*3280*/  FMUL.FTZ R16, R16, R25 ;  /* 0x0000001910107220 */ /* 0x000fe40000410000 */
[----:B------:R-:W-:Y:S02]  /*3290*/  FMUL.FTZ R23, R107, R34 ;  /* 0x000000226b177220 */ /* 0x000fe40000410000 */
[----:B------:R-:W-:Y:S02]  /*32a0*/  FADD.FTZ R25, -R115, 1 ;  /* 0x3f80000073197421 */ /* 0x000fe40000010100 */
[----:B------:R-:W-:Y:S02]  /*32b0*/  FMUL.FTZ R14, R109, R112 ;  /* 0x000000706d0e7220 */ /* 0x000fe40000410000 */
[----:B------:R-:W-:Y:S02]  /*32c0*/  FMUL.FTZ R15, R111, R114 ;  /* 0x000000726f0f7220 */ /* 0x000fe40000410000 */
[----:B------:R-:W-:-:S02]  /*32d0*/  FFMA.FTZ R24, R31, R24, 1 ;  /* 0x3f8000001f187423 */ /* 0x000fc40000010018 */
[----:B------:R-:W-:Y:S02]  /*32e0*/  FMUL.FTZ R23, R116, R23 ;  /* 0x0000001774177220 */ /* 0x000fe40000410000 */
[----:B------:R-:W-:Y:S02]  /*32f0*/  FFMA.FTZ R25, R32, R25, 1 ;  /* 0x3f80000020197423 */ /* 0x000fe40000010019 */
[----:B------:R-:W-:Y:S02]  /*3300*/  FMUL.FTZ R14, R115, R14 ;  /* 0x0000000e730e7220 */ /* 0x000fe40000410000 */
[----:B------:R-:W-:Y:S02]  /*3310*/  FMUL.FTZ R15, R118, R15 ;  /* 0x0000000f760f7220 */ /* 0x000fe40000410000 */
[----:B------:R-:W-:Y:S02]  /*3320*/  FMUL.FTZ R24, R23, R24 ;  /* 0x0000001817187220 */ /* 0x000fe40000410000 */
[----:B------:R-:W-:-:S02]  /*3330*/  FMUL.FTZ R14, R14, R25 ;  /* 0x000000190e0e7220 */ /* 0x000fc40000410000 */
[----:B------:R-:W-:Y:S01]  /*3340*/  FMUL.FTZ R15, R15, R22 ;  /* 0x000000160f0f7220 */ /* 0x000fe20000410000 */
[----:B------:R-:W-:Y:S01]  /*3350*/  F2FP.PACK_AB R98, R101, R98 ;  /* 0x000000626562723e */ /* 0x000fe200000000ff */
[----:B------:R-:W-:Y:S01]  /*3360*/  BAR.SYNC.DEFER_BLOCKING 0x0 ;  /* 0x0000000000007b1d */ /* 0x000fe20000010000 */
[----:B------:R-:W-:Y:S02]  /*3370*/  F2FP.PACK_AB R16, R17, R16 ;  /* 0x000000101110723e */ /* 0x000fe400000000ff */
[----:B------:R-:W-:Y:S02]  /*3380*/  F2FP.PACK_AB R24, R24, R99 ;  /* 0x000000631818723e */ /* 0x000fe400000000ff */
[----:B------:R-:W-:Y:S02]  /*3390*/  F2FP.PACK_AB R14, R15, R14 ;  /* 0x0000000e0f0e723e */ /* 0x000fe400000000ff */
[----:B------:R-:W-:Y:S02]  /*33a0*/  PRMT R17, R98, 0x7632, R17 ;  /* 0x0000763262117816 */ /* 0x000fe40000000011 */
[----:B------:R-:W-:-:S02]  /*33b0*/  PRMT R15, R16, 0x7632, R15 ;  /* 0x00007632100f7816 */ /* 0x000fc4000000000f */
        /* <DEDUP_REMOVED lines=23> */
[----:B-1----:R-:W-:Y:S01]  /*3530*/  P2R R14, PR, RZ, 0x40 ;  /* 0x00000040ff0e7803 */ /* 0x002fe20000000000 */
[C---:B------:R-:W-:Y:S02]  /*3540*/  IMAD R25, R39.reuse, c[0x0][0x2ec], R16 ;  /* 0x0000bb0027197a24 */ /* 0x040fe400078e0210 */
[----:B------:R-:W-:Y:S01]  /*3550*/  IMAD.WIDE.U32 R14, R39, c[0x0][0x2e8], RZ ;  /* 0x0000ba00270e7a25 */ /* 0x000fe200078e00ff */
[----:B------:R-:W-:-:S04]  /*3560*/  LEA R17, P0, R6, c[0x0][0x338], 0x1 ;  /* 0x0000ce0006117a11 */ /* 0x000fc800078008ff */
[----:B------:R-:W-:Y:S01]  /*3570*/  IADD3 R15, R15, R25, RZ ;  /* 0x000000190f0f7210 */ /* 0x000fe20007ffe0ff */
[----:B--2---:R-:W-:Y:S01]  /*3580*/  IMAD R23, R37, c[0x0][0x2f0], RZ ;  /* 0x0000bc0025177a24 */ /* 0x004fe200078e02ff */
[----:B------:R-:W-:-:S03]  /*3590*/  LEA.HI.X R22, R6, c[0x0][0x33c], R7, 0x1, P0 ;  /* 0x0000cf0006167a11 */ /* 0x000fc600000f0c07 */
[----:B------:R-:W-:-:S04]  /*35a0*/  IMAD.WIDE.U32 R14, R0, c[0x0][0x2f0], R14 ;  /* 0x0000bc00000e7a25 */ /* 0x000fc800078e000e */
[----:B------:R-:W-:Y:S01]  /*35b0*/  IMAD R23, R0, c[0x0][0x2f4], R23 ;  /* 0x0000bd0000177a24 */ /* 0x000fe200078e0217 */
[----:B------:R-:W-:-:S04]  /*35c0*/  IADD3 R14, P1, R88, R14, RZ ;  /* 0x0000000e580e7210 */ /* 0x000fc80007f3e0ff */
[----:B------:R-:W-:Y:S02]  /*35d0*/  IADD3.X R15, R89, R23, R15, P1, !PT ;  /* 0x00000017590f7210 */ /* 0x000fe40000ffe40f */
[C---:B------:R-:W-:Y:S01]  /*35e0*/  LEA R16, P1, R14.reuse, R17, 0x1 ;  /* 0x000000110e107211 */ /* 0x040fe200078208ff */
[----:B------:R-:W-:Y:S03]  /*35f0*/  BSSY B0, `(.L_x_6924) ;  /* 0x0000010000007945 */ /* 0x000fe60003800000 */
[----:B------:R-:W-:Y:S02]  /*3600*/  LEA.HI.X R17, R14, R22, R15, 0x1, P1 ;  /* 0x000000160e117211 */ /* 0x000fe400008f0c0f */
[C---:B0-----:R-:W-:Y:S02]  /*3610*/  ISETP.GE.AND P0, PT, R6.reuse, R131, PT ;  /* 0x000000830600720c */ /* 0x041fe40003f06270 */
[----:B------:R-:W-:-:S02]  /*3620*/  IADD3 R14, P1, R6, R4, RZ ;  /* 0x00000004060e7210 */ /* 0x000fc40007f3e0ff */
        /* <DEDUP_REMOVED lines=12> */
.L_x_6925:
[----:B------:R-:W-:Y:S05]  /*36f0*/  BSYNC B0 ;  /* 0x0000000000007941 */ /* 0x000fea0003800000 */
.L_x_6924:
[-C--:B------:R-:W-:Y:S01]  /*3700*/  ISETP.GE.AND P1, PT, R64, R131.reuse, PT ;  /* 0x000000834000720c */ /* 0x080fe20003f26270 */
[----:B------:R-:W-:Y:S01]  /*3710*/  @!P2 STG.E.U16 [R16.64+-0x180], R119 ;  /* 0xfffe80771000a986 */ /* 0x000fe2000c101504 */
[----:B------:R-:W-:Y:S01]  /*3720*/  ISETP.GE.AND P0, PT, R65, R131, PT ;  /* 0x000000834100720c */ /* 0x000fe20003f06270 */
        /* <DEDUP_REMOVED lines=9> */
[----:B------:R-:W-:Y:S01]  /*37c0*/  @!P1 STG.E.U16 [R16.64+-0x140], R121 ;  /* 0xfffec07910009986 */ /* 0x000fe2000c101504 */
[----:B------:R-:W-:Y:S02]  /*37d0*/  FMUL.FTZ R116, R31, R116 ;  /* 0x000000741f747220 */ /* 0x000fe40000410000 */
[----:B------:R-:W-:Y:S01]  /*37e0*/  FMUL.FTZ R32, R32, R115 ;  /* 0x0000007320207220 */ /* 0x000fe20000410000 */
[----:B------:R-:W-:Y:S01]  /*37f0*/  @!P0 STG.E.U16 [R16.64+-0x100], R123 ;  /* 0xffff007b10008986 */ /* 0x000fe2000c101504 */
[----:B------:R-:W-:Y:S01]  /*3800*/  ISETP.NE.U32.AND P0, PT, RZ, c[0x0][0x270], PT ;  /* 0x00009c00ff007a0c */ /* 0x000fe20003f05070 */
[----:B------:R-:W-:Y:S02]  /*3810*/  FMUL.FTZ R118, R117, R118 ;  /* 0x0000007675767220 */ /* 0x000fe40000410000 */
[----:B------:R-:W-:Y:S01]  /*3820*/  @!P3 STG.E.U16 [R16.64+-0xc0], R125 ;  /* 0xffff407d1000b986 */ /* 0x000fe2000c101504 */
[----:B------:R-:W-:Y:S01]  /*3830*/  ISETP.NE.AND.EX P0, PT, RZ, c[0x0][0x274], PT, P0 ;  /* 0x00009d00ff007a0c */ /* 0x000fe20003f05300 */
[----:B------:R-:W-:-:S02]  /*3840*/  FMUL.FTZ R98, R29, R18 ;  /* 0x000000121d627220 */ /* 0x000fc40000410000 */
[----:B------:R-:W-:Y:S01]  /*3850*/  @!P4 STG.E.U16 [R16.64+-0x80], R127 ;  /* 0xffff807f1000c986 */ /* 0x000fe2000c101504 */
[----:B0-----:R-:W-:Y:S02]  /*3860*/  FMUL.FTZ R99, R28, R19 ;  /* 0x000000131c637220 */ /* 0x001fe40000410000 */
[----:B------:R-:W-:Y:S01]  /*3870*/  FMUL.FTZ R103, R26, R21 ;  /* 0x000000151a677220 */ /* 0x000fe20000410000 */
[----:B------:R-:W-:Y:S01]  /*3880*/  @!P5 STG.E.U16 [R16.64+-0x40], R129 ;  /* 0xffffc0811000d986 */ /* 0x000fe2000c101504 */
[----:B------:R-:W-:Y:S02]  /*3890*/  FMUL.FTZ R105, R105, R30 ;  /* 0x0000001e69697220 */ /* 0x000fe40000410000 */
[----:B------:R-:W-:Y:S01]  /*38a0*/  FMUL.FTZ R107, R107, R116 ;  /* 0x000000746b6b7220 */ /* 0x000fe20000410000 */
[----:B------:R0:W-:Y:S01]  /*38b0*/  @!P2 STG.E.U16 [R16.64+-0x1c0], R101 ;  /* 0xfffe40651000a986 */ /* 0x0001e2000c101504 */
[----:B------:R-:W-:Y:S02]  /*38c0*/  FMUL.FTZ R109, R109, R32 ;  /* 0x000000206d6d7220 */ /* 0x000fe40000410000 */
[----:B------:R-:W-:-:S02]  /*38d0*/  FMUL.FTZ R111, R111, R118 ;  /* 0x000000766f6f7220 */ /* 0x000fc40000410000 */
[----:B0-----:R-:W-:Y:S01]  /*38e0*/  FMUL.FTZ R101, R27, R20 ;  /* 0x000000141b657220 */ /* 0x001fe20000410000 */
        /* <DEDUP_REMOVED lines=21> */
[----:B------:R0:W-:Y:S04]  /*3a40*/  STS.U16 [R78], R18 ;  /* 0x000000124e007388 */ /* 0x0001e80000000400 */
[----:B------:R-:W-:Y:S04]  /*3a50*/  STS.U16 [R78+0x2], R16 ;  /* 0x000002104e007388 */ /* 0x000fe80000000400 */
[----:B------:R-:W-:Y:S01]  /*3a60*/  STS.U16 [R78+0x4], R20 ;  /* 0x000004144e007388 */ /* 0x000fe20000000400 */
[----:B0-----:R-:W-:-:S03]  /*3a70*/  IMAD R18, R148, c[0x0][0x210], RZ ;  /* 0x0000840094127a24 */ /* 0x001fc600078e02ff */
[----:B------:R0:W-:Y:S04]  /*3a80*/  STS.U16 [R78+0x6], R21 ;  /* 0x000006154e007388 */ /* 0x0001e80000000400 */
[----:B------:R1:W-:Y:S04]  /*3a90*/  STS.U16 [R78+0x8], R17 ;  /* 0x000008114e007388 */ /* 0x0003e80000000400 */
[----:B------:R-:W-:Y:S01]  /*3aa0*/  STS.U16 [R78+0xa], R22 ;  /* 0x00000a164e007388 */ /* 0x000fe20000000400 */
[----:B0-----:R-:W-:-:S03]  /*3ab0*/  LEA R21, P0, R6, c[0x0][0x270], 0x1 ;  /* 0x00009c0006157a11 */ /* 0x001fc600078008ff */
[----:B------:R0:W-:Y:S01]  /*3ac0*/  STS.U16 [R78+0xc], R19 ;  /* 0x00000c134e007388 */ /* 0x0001e20000000400 */
[----:B-1----:R-:W-:-:S03]  /*3ad0*/  IMAD.WIDE.U32 R16, R39, c[0x0][0x210], RZ ;  /* 0x0000840027107a25 */ /* 0x002fc600078e00ff */
[----:B------:R-:W-:Y:S01]  /*3ae0*/  STS.U16 [R78+0xe], R24 ;  /* 0x00000e184e007388 */ /* 0x000fe20000000400 */
[----:B------:R-:W-:-:S06]  /*3af0*/  NOP ;  /* 0x0000000000007918 */ /* 0x000fcc0000000000 */
[----:B------:R-:W-:Y:S01]  /*3b00*/  LDS.U16 R23, [R69] ;  /* 0x0000000045177984 */ /* 0x000fe20000000400 */
[----:B0-----:R-:W-:Y:S01]  /*3b10*/  IMAD R19, R39, c[0x0][0x214], R18 ;  /* 0x0000850027137a24 */ /* 0x001fe200078e0212 */
        /* <DEDUP_REMOVED lines=26> */
[----:B------:R-:W-:-:S04]  /*3cc0*/  IMAD.WIDE.U32 R16, R0, c[0x0][0x218], R16 ;  /* 0x0000860000107a25 */ /* 0x000fc800078e0010 */
[----:B------:R-:W-:Y:S01]  /*3cd0*/  IMAD.IADD R17, R17, 0x1, R117 ;  /* 0x0000000111117824 */ /* 0x000fe200078e0275 */
[----:B------:R-:W-:-:S04]  /*3ce0*/  LEA R18, P0, R16, c[0x0][0x270], 0x1 ;  /* 0x00009c0010127a11 */ /* 0x000fc800078008ff */
[----:B------:R-:W-:-:S05]  /*3cf0*/  LEA.HI.X R19, R16, c[0x0][0x274], R17, 0x1, P0 ;  /* 0x00009d0010137a11 */ /* 0x000fca00000f0c11 */
[----:B------:R0:W-:Y:S04]  /*3d00*/  STG.E.U16 [R18.64], R23 ;  /* 0x0000001712007986 */ /* 0x0001e8000c101504 */
.L_x_6928:
[----:B------:R-:W-:Y:S05]  /*3d10*/  BSYNC B0 ;  /* 0x0000000000007941 */ /* 0x000fea0003800000 */
.L_x_6927:
        /* <DEDUP_REMOVED lines=13> */
.L_x_6926:
[----:B------:R-:W-:Y:S01]  /*3df0*/  HADD2.F32 R16, -RZ, R156.H0_H0 ;  /* 0x2000009cff107230 */ /* 0x000fe20000004100 */
[----:B------:R-:W-:Y:S01]  /*3e00*/  BAR.SYNC.DEFER_BLOCKING 0x0 ;  /* 0x0000000000007b1d */ /* 0x000fe20000010000 */
[----:B------:R-:W-:Y:S01]  /*3e10*/  HADD2.F32 R17, -RZ, R80.H0_H0 ;  /* 0x20000050ff117230 */ /* 0x000fe20000004100 */
[----:B------:R-:W-:Y:S01]  /*3e20*/  HFMA2.MMA R100, -RZ, RZ, 0, 0 ;  /* 0x00000000ff647435 */ /* 0x000fe200000001ff */
[----:B0-----:R-:W-:Y:S01]  /*3e30*/  HADD2.F32 R18, -RZ, R81.H0_H0 ;  /* 0x20000051ff127230 */ /* 0x001fe20000004100 */
        /* <DEDUP_REMOVED lines=9> */
[----:B-1----:R-:W-:Y:S01]  /*3ed0*/  MOV R113, RZ ;  /* 0x000000ff00717202 */ /* 0x002fe20000000f00 */
        /* <DEDUP_REMOVED lines=17> */
[-C--:B------:R-:W-:Y:S02]  /*3ff0*/  FMUL.FTZ R114, R109, R36.reuse ;  /* 0x000000246d727220 */ /* 0x080fe40000410000 */
[C---:B------:R-:W-:Y:S02]  /*4000*/  FFMA.FTZ R41, R111.reuse, R41, R16 ;  /* 0x000000296f297223 */ /* 0x040fe40000010010 */
[----:B------:R-:W-:-:S08]  /*4010*/  FMUL.FTZ R127, R111, R36 ;  /* 0x000000246f7f7220 */ /* 0x000fd00000410000 */
[----:B------:R-:W-:Y:S05]  /*4020*/  @!P0 BRA `(.L_x_6929) ;  /* 0x0000219000008947 */ /* 0x000fea0003800000 */
[----:B------:R-:W-:Y:S01]  /*4030*/  MOV R16, R43 ;  /* 0x0000002b00107202 */ /* 0x000fe20000000f00 */
[----:B------:R-:W-:Y:S01]  /*4040*/  IMAD R18, R148, c[0x0][0x2b8], RZ ;  /* 0x0000ae0094127a24 */ /* 0x000fe200078e02ff */
[----:B------:R-:W-:Y:S01]  /*4050*/  MOV R17, RZ ;  /* 0x000000ff00117202 */ /* 0x000fe20000000f00 */
[----:B------:R-:W-:Y:S01]  /*4060*/  IMAD R21, R150, c[0x0][0x2c0], RZ ;  /* 0x0000b00096157a24 */ /* 0x000fe200078e02ff */
[----:B------:R-:W-:Y:S01]  /*4070*/  IADD3 R116, R154, -0x1, RZ ;  /* 0xffffffff9a747810 */ /* 0x000fe20007ffe0ff */
[C---:B------:R-:W-:Y:S01]  /*4080*/  IMAD R19, R39.reuse, c[0x0][0x2bc], R18 ;  /* 0x0000af0027137a24 */ /* 0x040fe200078e0212 */
[----:B------:R-:W-:Y:S01]  /*4090*/  MOV R129, RZ ;  /* 0x000000ff00817202 */ /* 0x000fe20000000f00 */
[----:B------:R-:W-:Y:S01]  /*40a0*/  IMAD.WIDE.U32 R16, R39, c[0x0][0x2b8], R16 ;  /* 0x0000ae0027107a25 */ /* 0x000fe200078e0010 */
[----:B------:R-:W-:Y:S01]  /*40b0*/  MOV R100, RZ ;  /* 0x000000ff00647202 */ /* 0x000fe20000000f00 */
[----:B------:R-:W-:Y:S01]  /*40c0*/  CS2R R118, SRZ ;  /* 0x0000000000767805 */ /* 0x000fe2000001ff00 */
[----:B------:R-:W-:-:S02]  /*40d0*/  MOV R131, RZ ;  /* 0x000000ff00837202 */ /* 0x000fc40000000f00 */
[----:B------:R-:W-:Y:S01]  /*40e0*/  IADD3 R17, R17, R19, RZ ;  /* 0x0000001311117210 */ /* 0x000fe20007ffe0ff */
[C---:B------:R-:W-:Y:S01]  /*40f0*/  IMAD R19, R40.reuse, c[0x0][0x2c4], R21 ;  /* 0x0000b10028137a24 */ /* 0x040fe200078e0215 */
[----:B------:R-:W-:Y:S02]  /*4100*/  MOV R113, RZ ;  /* 0x000000ff00717202 */ /* 0x000fe40000000f00 */
[----:B------:R-:W-:Y:S01]  /*4110*/  MOV R102, RZ ;  /* 0x000000ff00667202 */ /* 0x000fe20000000f00 */
[----:B------:R-:W-:Y:S01]  /*4120*/  IMAD.WIDE.U32 R16, R40, c[0x0][0x2c0], R16 ;  /* 0x0000b00028107a25 */ /* 0x000fe200078e0010 */
[----:B------:R-:W-:Y:S02]  /*4130*/  MOV R115, RZ ;  /* 0x000000ff00737202 */ /* 0x000fe40000000f00 */
[----:B------:R-:W-:Y:S02]  /*4140*/  MOV R104, RZ ;  /* 0x000000ff00687202 */ /* 0x000fe40000000f00 */
[----:B------:R-:W-:-:S02]  /*4150*/  IADD3 R19, R17, R19, RZ ;  /* 0x0000001311137210 */ /* 0x000fc40007ffe0ff */
[----:B------:R-:W-:Y:S02]  /*4160*/  LEA R30, P0, R16, c[0x0][0x320], 0x2 ;  /* 0x0000c800101e7a11 */ /* 0x000fe400078010ff */
[----:B------:R-:W-:Y:S02]  /*4170*/  LEA.HI R17, R116, R116, RZ, 0x1 ;  /* 0x0000007474117211 */ /* 0x000fe400078f08ff */
[----:B------:R-:W-:Y:S02]  /*4180*/  LEA.HI.X R31, R16, c[0x0][0x324], R19, 0x2, P0 ;  /* 0x0000c900101f7a11 */ /* 0x000fe400000f1413 */
[----:B------:R-:W-:Y:S02]  /*4190*/  LOP3.LUT R17, R17, 0xfffffe, RZ, 0xc0, !PT ;  /* 0x00fffffe11117812 */ /* 0x000fe400078ec0ff */
[----:B------:R-:W-:Y:S01]  /*41a0*/  IADD3 R16, P0, R4, R16, RZ ;  /* 0x0000001004107210 */ /* 0x000fe20007f1e0ff */
[----:B------:R-:W-:Y:S01]  /*41b0*/  IMAD.WIDE R30, R88, 0x4, R30 ;  /* 0x00000004581e7825 */ /* 0x000fe200078e021e */
[----:B------:R-:W-:-:S02]  /*41c0*/  MOV R117, RZ ;  /* 0x000000ff00757202 */ /* 0x000fc40000000f00 */
[----:B------:R-:W-:Y:S01]  /*41d0*/  MOV R106, RZ ;  /* 0x000000ff006a7202 */ /* 0x000fe20000000f00 */
[----:B------:R-:W-:Y:S01]  /*41e0*/  IMAD.IADD R116, R116, 0x1, -R17 ;  /* 0x0000000174747824 */ /* 0x000fe200078e0a11 */
[C---:B------:R-:W-:Y:S02]  /*41f0*/  IADD3 R18, P5, R30.reuse, -0x380, RZ ;  /* 0xfffffc801e127810 */ /* 0x040fe40007fbe0ff */
[----:B------:R-:W-:Y:S02]  /*4200*/  IADD3.X R17, R5, R19, RZ, P0, !PT ;  /* 0x0000001305117210 */ /* 0x000fe400007fe4ff */
[C---:B------:R-:W-:Y:S02]  /*4210*/  IADD3 R20, P4, R30.reuse, -0x300, RZ ;  /* 0xfffffd001e147810 */ /* 0x040fe40007f9e0ff */
        /* <DEDUP_REMOVED lines=10> */
[C---:B------:R-:W-:Y:S02]  /*42c0*/  IADD3.X R29, R31.reuse, -0x1, RZ, P0, !PT ;  /* 0xffffffff1f1d7810 */ /* 0x040fe400007fe4ff */
[----:B------:R-:W-:Y:S02]  /*42d0*/  IADD3.X R31, R31, -0x1, RZ, P5, !PT ;  /* 0xffffffff1f1f7810 */ /* 0x000fe40002ffe4ff */
.L_x_6950:
        /* <DEDUP_REMOVED lines=11> */
[----:B------:R-:W-:Y:S01]  /*4390*/  IMAD.WIDE.U32 R136, R129, c[0x0][0x1c0], R6 ;  /* 0x0000700081887a25 */ /* 0x000fe200078e0006 */
[----:B------:R-:W-:-:S02]  /*43a0*/  ISETP.GE.AND P3, PT, R65, R87, PT ;  /* 0x000000574100720c */ /* 0x000fc40003f66270 */
[----:B------:R-:W-:Y:S01]  /*43b0*/  ISETP.GE.AND P4, PT, R66, R87, PT ;  /* 0x000000574200720c */ /* 0x000fe20003f86270 */
[C---:B------:R-:W-:Y:S01]  /*43c0*/  IMAD R35, R129.reuse, c[0x0][0x18c], R120 ;  /* 0x0000630081237a24 */ /* 0x040fe200078e0278 */
[----:B------:R-:W-:Y:S01]  /*43d0*/  PRMT R139, RZ, 0x7610, R139 ;  /* 0x00007610ff8b7816 */ /* 0x000fe2000000008b */
[C-C-:B------:R-:W-:Y:S01]  /*43e0*/  IMAD R133, R129.reuse, c[0x0][0x1c4], R122.reuse ;  /* 0x0000710081857a24 */ /* 0x140fe200078e027a */
[----:B------:R-:W-:Y:S01]  /*43f0*/  PRMT R122, RZ, 0x7610, R122 ;  /* 0x00007610ff7a7816 */ /* 0x000fe2000000007a */
[----:B------:R-:W-:Y:S01]  /*4400*/  IMAD.WIDE.U32 R134, R129, c[0x0][0x188], R32 ;  /* 0x0000620081867a25 */ /* 0x000fe200078e0020 */
[----:B------:R-:W-:Y:S02]  /*4410*/  LEA R32, P0, R136, R48, 0x1 ;  /* 0x0000003088207211 */ /* 0x000fe400078008ff */
[----:B------:R-:W-:Y:S02]  /*4420*/  IADD3 R33, R137, R133, RZ ;  /* 0x0000008589217210 */ /* 0x000fe40007ffe0ff */
[----:B------:R-:W-:-:S02]  /*4430*/  IADD3 R35, R135, R35, RZ ;  /* 0x0000002387237210 */ /* 0x000fc40007ffe0ff */
[----:B------:R-:W-:Y:S02]  /*4440*/  LEA R132, P1, R134, c[0x0][0x220], 0x2 ;  /* 0x0000880086847a11 */ /* 0x000fe400078210ff */
[----:B------:R-:W-:Y:S02]  /*4450*/  LEA.HI.X R33, R136, R50, R33, 0x1, P0 ;  /* 0x0000003288217211 */ /* 0x000fe400000f0c21 */
[----:B------:R-:W-:Y:S02]  /*4460*/  LEA.HI.X R133, R134, c[0x0][0x224], R35, 0x2, P1 ;  /* 0x0000890086857a11 */ /* 0x000fe400008f1423 */
[-C--:B------:R-:W-:Y:S01]  /*4470*/  ISETP.GE.AND P0, PT, R62, R87.reuse, PT ;  /* 0x000000573e00720c */ /* 0x080fe20003f06270 */
[----:B0-2---:R0:W2:Y:S01]  /*4480*/  @!P5 LDG.E.U16 R122, [R32.64] ;  /* 0x00000004207ad981 */ /* 0x0050a2000c1e1500 */
[----:B------:R-:W-:Y:S02]  /*4490*/  PRMT R137, RZ, 0x7610, R137 ;  /* 0x00007610ff897816 */ /* 0x000fe40000000089 */
[-C--:B------:R-:W-:Y:S01]  /*44a0*/  ISETP.GE.AND P1, PT, R63, R87.reuse, PT ;  /* 0x000000573f00720c */ /* 0x080fe20003f26270 */
[----:B-1-3--:R1:W3:Y:S01]  /*44b0*/  LDG.E R120, [R132.64] ;  /* 0x0000000484787981 */ /* 0x00a2e2000c1e1900 */
[----:B------:R-:W-:-:S02]  /*44c0*/  ISETP.GE.AND P5, PT, R67, R87, PT ;  /* 0x000000574300720c */ /* 0x000fc40003fa6270 */
[----:B------:R-:W-:Y:S01]  /*44d0*/  PRMT R126, RZ, 0x7610, R126 ;  /* 0x00007610ff7e7816 */ /* 0x000fe2000000007e */
[----:B------:R0:W4:Y:S04]  /*44e0*/  @!P2 LDG.E.U16 R139, [R32.64+0xc0] ;  /* 0x0000c004208ba981 */ /* 0x000128000c1e1500 */
[----:B------:R0:W2:Y:S01]  /*44f0*/  @!P0 LDG.E.U16 R137, [R32.64+0x40] ;  /* 0x0000400420898981 */ /* 0x0000a2000c1e1500 */
[----:B------:R-:W-:Y:S02]  /*4500*/  ISETP.GE.AND P0, PT, R68, R87, PT ;  /* 0x000000574400720c */ /* 0x000fe40003f06270 */
[----:B------:R-:W-:Y:S01]  /*4510*/  PRMT R141, RZ, 0x7610, R141 ;  /* 0x00007610ff8d7816 */ /* 0x000fe2000000008d */
[----:B------:R0:W4:Y:S01]  /*4520*/  @!P1 LDG.E.U16 R124, [R32.64+0x80] ;  /* 0x00008004207c9981 */ /* 0x000122000c1e1500 */
[----:B------:R-:W-:-:S02]  /*4530*/  PRMT R128, RZ, 0x7610, R128 ;  /* 0x00007610ff807816 */ /* 0x000fc40000000080 */
[----:B------:R-:W-:Y:S01]  /*4540*/  PRMT R145, RZ, 0x7610, R145 ;  /* 0x00007610ff917816 */ /* 0x000fe20000000091 */
        /* <DEDUP_REMOVED lines=12> */
[----:B-1----:R-:W-:-:S04]  /*4610*/  LEA R132, P1, R134, c[0x0][0x228], 0x2 ;  /* 0x00008a0086847a11 */ /* 0x002fc800078210ff */
[----:B------:R-:W-:Y:S02]  /*4620*/  LEA.HI.X R133, R134, c[0x0][0x22c], R35, 0x2, P1 ;  /* 0x00008b0086857a11 */ /* 0x000fe400008f1423 */
[----:B------:R-:W-:Y:S02]  /*4630*/  ISETP.NE.AND P1, PT, R43, RZ, PT ;  /* 0x000000ff2b00720c */ /* 0x000fe40003f25270 */
[----:B------:R-:W-:Y:S01]  /*4640*/  ISETP.NE.AND P0, PT, R152, RZ, PT ;  /* 0x000000ff9800720c */ /* 0x000fe20003f05270 */
[----:B------:R1:W5:Y:S03]  /*4650*/  LDG.E R35, [R132.64] ;  /* 0x0000000484237981 */ /* 0x000366000c1e1900 */
[----:B------:R-:W-:Y:S02]  /*4660*/  ISETP.LT.OR P2, PT, R154, 0x2, P0 ;  /* 0x000000029a00780c */ /* 0x000fe40000741670 */
[----:B0-----:R-:W-:-:S05]  /*4670*/  LEA R32, R116, R129, 0x8 ;  /* 0x0000008174207211 */ /* 0x001fca00078e40ff */
[----:B------:R-:W-:-:S06]  /*4680*/  @P1 IADD3 R32, R43, 0x200, RZ ;  /* 0x000002002b201810 */ /* 0x000fcc0007ffe0ff */
[----:B------:R-:W-:-:S05]  /*4690*/  @!P2 IADD3 R130, R154, -0x2, RZ ;  /* 0xfffffffe9a82a810 */ /* 0x000fca0007ffe0ff */
[----:B------:R-:W-:Y:S01]  /*46a0*/  @!P2 IMAD R33, R130, c[0x0][0x16c], R129 ;  /* 0x00005b008221aa24 */ /* 0x000fe200078e0281 */
[----:B------:R-:W-:Y:S01]  /*46b0*/  HFMA2.MMA R142, -RZ, RZ, 0, 0 ;  /* 0x00000000ff8e7435 */ /* 0x000fe200000001ff */
[----:B-1----:R-:W-:Y:S02]  /*46c0*/  HADD2.F32 R133, -RZ, R156.H0_H0 ;  /* 0x2000009cff857230 */ /* 0x002fe40000004100 */
[----:B------:R-:W-:-:S03]  /*46d0*/  HADD2.F32 R135, -RZ, R81.H0_H0 ;  /* 0x20000051ff877230 */ /* 0x000fc60000004100 */
[----:B------:R-:W-:Y:S02]  /*46e0*/  FMUL.FTZ R165, R133, R90 ;  /* 0x0000005a85a57220 */ /* 0x000fe40000410000 */
[----:B------:R-:W-:Y:S01]  /*46f0*/  FMUL.FTZ R153, R135, R92 ;  /* 0x0000005c87997220 */ /* 0x000fe20000410000 */
[----:B------:R-:W-:Y:S01]  /*4700*/  BSSY B0, `(.L_x_6930) ;  /* 0x000004d000007945 */ /* 0x000fe20003800000 */
[----:B---3--:R-:W-:-:S04]  /*4710*/  FMUL.FTZ R144, R120, 1.4426950216293334961 ;  /* 0x3fb8aa3b78907820 */ /* 0x008fc80000410000 */
[----:B------:R-:W-:-:S06]  /*4720*/  FMUL.FTZ R143, R144, R90 ;  /* 0x0000005a908f7220 */ /* 0x000fcc0000410000 */
[----:B------:R-:W0:Y:S01]  /*4730*/  MUFU.EX2 R143, R143 ;  /* 0x0000008f008f7308 */ /* 0x000e220000000800 */
[----:B--2---:R1:W-:Y:S04]  /*4740*/  STS.U16 [R69], R122 ;  /* 0x0000007a45007388 */ /* 0x0043e80000000400 */
[----:B------:R-:W-:Y:S04]  /*4750*/  STS.U16 [R70+0x40], R137 ;  /* 0x0000408946007388 */ /* 0x000fe80000000400 */
[----:B----4-:R-:W-:Y:S01]  /*4760*/  STS.U16 [R71+0x80], R124 ;  /* 0x0000807c47007388 */ /* 0x010fe20000000400 */
        /* <DEDUP_REMOVED lines=17> */
[C---:B------:R-:W-:Y:S02]  /*4880*/  FMUL.FTZ R132, R144.reuse, R92 ;  /* 0x0000005c90847220 */ /* 0x040fe40000410000 */
[C---:B------:R-:W-:Y:S02]  /*4890*/  FMUL.FTZ R134, R144.reuse, R93 ;  /* 0x0000005d90867220 */ /* 0x040fe40000410000 */
[----:B------:R-:W0:Y:S01]  /*48a0*/  MUFU.EX2 R130, R130 ;  /* 0x0000008200827308 */ /* 0x000e220000000800 */
[----:B------:R-:W-:-:S07]  /*48b0*/  FMUL.FTZ R136, R144, R94 ;  /* 0x0000005e90887220 */ /* 0x000fce0000410000 */
[----:B------:R-:W0:Y:S01]  /*48c0*/  MUFU.EX2 R132, R132 ;  /* 0x0000008400847308 */ /* 0x000e220000000800 */
[----:B------:R-:W-:Y:S01]  /*48d0*/  @!P2 IMAD.WIDE R32, R33, 0x8, R12 ;  /* 0x000000082120a825 */ /* 0x000fe200078e020c */
[----:B------:R-:W-:Y:S03]  /*48e0*/  BAR.SYNC.DEFER_BLOCKING 0x0 ;  /* 0x0000000000007b1d */ /* 0x000fe60000010000 */
[----:B------:R-:W-:-:S03]  /*48f0*/  FMUL.FTZ R138, R144, R95 ;  /* 0x0000005f908a7220 */ /* 0x000fc60000410000 */
[----:B------:R-:W0:Y:S01]  /*4900*/  MUFU.EX2 R134, R134 ;  /* 0x0000008600867308 */ /* 0x000e220000000800 */
[----:B------:R-:W-:-:S07]  /*4910*/  FMUL.FTZ R140, R144, R96 ;  /* 0x00000060908c7220 */ /* 0x000fce0000410000 */
[----:B------:R-:W0:Y:S01]  /*4920*/  MUFU.EX2 R136, R136 ;  /* 0x0000008800887308 */ /* 0x000e220000000800 */
[----:B-1----:R-:W-:-:S07]  /*4930*/  FMUL.FTZ R141, R144, R97 ;  /* 0x00000061908d7220 */ /* 0x002fce0000410000 */
[----:B------:R-:W1:Y:S01]  /*4940*/  MUFU.EX2 R138, R138 ;  /* 0x0000008a008a7308 */ /* 0x000e620000000800 */
[----:B------:R0:W5:Y:S07]  /*4950*/  @!P2 LDG.E R142, [R32.64+0x4] ;  /* 0x00000404208ea981 */ /* 0x00016e000c1e1900 */
[----:B------:R-:W1:Y:S01]  /*4960*/  MUFU.EX2 R140, R140 ;  /* 0x0000008c008c7308 */ /* 0x000e620000000800 */
[----:B0-----:R-:W-:-:S04]  /*4970*/  FMUL.FTZ R33, R143, R130 ;  /* 0x000000828f217220 */ /* 0x001fc80000410000 */
[----:B------:R-:W-:-:S03]  /*4980*/  FMUL.FTZ R33, R132, R33 ;  /* 0x0000002184217220 */ /* 0x000fc60000410000 */
[----:B------:R-:W0:Y:S01]  /*4990*/  MUFU.EX2 R141, R141 ;  /* 0x0000008d008d7308 */ /* 0x000e220000000800 */
[----:B------:R-:W-:Y:S01]  /*49a0*/  FMUL.FTZ R33, R134, R33 ;  /* 0x0000002186217220 */ /* 0x000fe20000410000 */
[----:B------:R-:W-:-:S03]  /*49b0*/  ISETP.NE.AND P2, PT, R43, 0x1f, PT ;  /* 0x0000001f2b00780c */ /* 0x000fc60003f45270 */
        /* <DEDUP_REMOVED lines=25> */
[----:B0-234-:R-:W-:Y:S02]  /*4b50*/  ISETP.NE.AND P3, PT, R154, c[0x0][0x174], PT ;  /* 0x00005d009a007a0c */ /* 0x01dfe40003f65270 */
[----:B-1----:R-:W-:-:S11]  /*4b60*/  MOV R146, 0x3f800000 ;  /* 0x3f80000000927802 */ /* 0x002fd60000000f00 */
[----:B------:R-:W-:-:S04]  /*4b70*/  @P3 IADD3 R33, -R53, c[0x0][0x174], RZ ;  /* 0x00005d0035213a10 */ /* 0x000fc80007ffe1ff */
[----:B------:R-:W-:-:S04]  /*4b80*/  @P3 LEA.HI R32, R33, R33, RZ, 0x1 ;  /* 0x0000002121203211 */ /* 0x000fc800078f08ff */
[----:B------:R-:W-:-:S04]  /*4b90*/  @P3 LOP3.LUT R32, R32, 0xfffffe, RZ, 0xc0, !PT ;  /* 0x00fffffe20203812 */ /* 0x000fc800078ec0ff */
[----:B------:R-:W-:-:S04]  /*4ba0*/  @P3 IADD3 R32, -R32, R33, RZ ;  /* 0x0000002120203210 */ /* 0x000fc80007ffe1ff */
[----:B------:R-:W-:-:S05]  /*4bb0*/  @P3 LEA R32, R32, R129, 0x8 ;  /* 0x0000008120203211 */ /* 0x000fca00078e40ff */
[----:B------:R0:W1:Y:S02]  /*4bc0*/  @P3 LDS R146, [R32.X4+0x878] ;  /* 0x0008780020923984 */ /* 0x0000640000004800 */
.L_x_6931:
[----:B0-234-:R-:W-:Y:S05]  /*4bd0*/  BSYNC B0 ;  /* 0x0000000000007941 */ /* 0x01dfea0003800000 */
.L_x_6930:
[----:B------:R-:W0:Y:S01]  /*4be0*/  SHFL.UP PT, R32, R169, 0x1, RZ ;  /* 0x04200000a9207989 */ /* 0x000e2200000e00ff */
[----:B------:R-:W-:Y:S01]  /*4bf0*/  ISETP.GE.AND P3, PT, R52, 0x1, PT ;  /* 0x000000013400780c */ /* 0x000fe20003f66270 */
[----:B------:R-:W-:Y:S01]  /*4c00*/  HADD2.F32 R170, -RZ, R163.H0_H0 ;  /* 0x200000a3ffaa7230 */ /* 0x000fe20000004100 */
[----:B------:R-:W-:Y:S01]  /*4c10*/  ISETP.NE.AND P4, PT, R152, 0x1f, PT ;  /* 0x0000001f9800780c */ /* 0x000fe20003f85270 */
[----:B------:R-:W2:Y:S01]  /*4c20*/  SHFL.UP PT, R33, R176, 0x1, RZ ;  /* 0x04200000b0217989 */ /* 0x000ea200000e00ff */
[----:B------:R-:W-:Y:S01]  /*4c30*/  HADD2.F32 R172, -RZ, R162.H0_H0 ;  /* 0x200000a2ffac7230 */ /* 0x000fe20000004100 */
[----:B------:R-:W-:Y:S01]  /*4c40*/  ISETP.GE.OR P0, PT, R154, c[0x0][0x174], P0 ;  /* 0x00005d009a007a0c */ /* 0x000fe20000706670 */
[----:B------:R-:W-:Y:S01]  /*4c50*/  HADD2.F32 R168, -RZ, R160.H0_H0 ;  /* 0x200000a0ffa87230 */ /* 0x000fe20000004100 */
[----:B------:R-:W-:Y:S01]  /*4c60*/  ISETP.NE.AND P5, PT, R43, RZ, PT ;  /* 0x000000ff2b00720c */ /* 0x000fe20003fa5270 */
        /* <DEDUP_REMOVED lines=10> */
[----:B------:R-:W-:Y:S01]  /*4d10*/  BSSY B0, `(.L_x_6932) ;  /* 0x00000b6000007945 */ /* 0x000fe20003800000 */
[----:B-1----:R-:W-:-:S02]  /*4d20*/  FMUL.FTZ R155, R141, R146 ;  /* 0x000000928d9b7220 */ /* 0x002fc40000410000 */
[----:B------:R-:W-:Y:S02]  /*4d30*/  FMUL.FTZ R179, R105, R174 ;  /* 0x000000ae69b37220 */ /* 0x000fe40000410000 */
[C---:B0-----:R-:W-:Y:S02]  /*4d40*/  @P3 FFMA.FTZ R169, R176.reuse, R32, R169 ;  /* 0x00000020b0a93223 */ /* 0x041fe400000100a9 */
[----:B------:R-:W-:Y:S02]  /*4d50*/  FMUL.FTZ R32, R35, R168 ;  /* 0x000000a823207220 */ /* 0x000fe40000410000 */
[----:B--2---:R-:W-:Y:S01]  /*4d60*/  @P3 FMUL.FTZ R176, R176, R33 ;  /* 0x00000021b0b03220 */ /* 0x004fe20000410000 */
[----:B------:R-:W-:Y:S01]  /*4d70*/  ISETP.GE.AND P3, PT, R52, 0x2, PT ;  /* 0x000000023400780c */ /* 0x000fe20003f66270 */
[----:B------:R-:W-:Y:S02]  /*4d80*/  FMUL.FTZ R180, R107, R32 ;  /* 0x000000206bb47220 */ /* 0x000fe40000410000 */
[----:B------:R-:W-:-:S02]  /*4d90*/  FFMA.FTZ R33, R141, R181, R182 ;  /* 0x000000b58d217223 */ /* 0x000fc400000100b6 */
[C---:B------:R-:W-:Y:S02]  /*4da0*/  FMUL.FTZ R32, R35.reuse, R160 ;  /* 0x000000a023207220 */ /* 0x040fe40000410000 */
[C---:B------:R-:W-:Y:S02]  /*4db0*/  FFMA.FTZ R33, R140.reuse, R33, R180 ;  /* 0x000000218c217223 */ /* 0x040fe400000100b4 */
[----:B------:R-:W-:Y:S02]  /*4dc0*/  FMUL.FTZ R155, R140, R155 ;  /* 0x0000009b8c9b7220 */ /* 0x000fe40000410000 */
[----:B------:R-:W-:Y:S02]  /*4dd0*/  FMUL.FTZ R174, R35, R158 ;  /* 0x0000009e23ae7220 */ /* 0x000fe40000410000 */
[----:B------:R-:W-:Y:S02]  /*4de0*/  FMUL.FTZ R159, R103, R32 ;  /* 0x00000020679f7220 */ /* 0x000fe40000410000 */
        /* <DEDUP_REMOVED lines=8> */
[C---:B------:R-:W-:Y:S01]  /*4e70*/  FFMA.FTZ R163, R134.reuse, R161, R177 ;  /* 0x000000a186a37223 */ /* 0x040fe200000100b1 */
[----:B------:R-:W0:Y:S01]  /*4e80*/  SHFL.UP PT, R32, R169, 0x2, RZ ;  /* 0x04400000a9207989 */ /* 0x000e2200000e00ff */
[----:B------:R-:W-:Y:S02]  /*4e90*/  FMUL.FTZ R161, R134, R33 ;  /* 0x0000002186a17220 */ /* 0x000fe40000410000 */
[----:B------:R-:W-:Y:S01]  /*4ea0*/  FMUL.FTZ R155, R98, R155 ;  /* 0x0000009b629b7220 */ /* 0x000fe20000410000 */
[----:B------:R-:W1:Y:S01]  /*4eb0*/  SHFL.UP PT, R33, R176, 0x2, RZ ;  /* 0x04400000b0217989 */ /* 0x000e6200000e00ff */
[C---:B------:R-:W-:Y:S02]  /*4ec0*/  FFMA.FTZ R163, R132.reuse, R163, R157 ;  /* 0x000000a384a37223 */ /* 0x040fe4000001009d */
[----:B------:R-:W-:-:S02]  /*4ed0*/  FMUL.FTZ R161, R132, R161 ;  /* 0x000000a184a17220 */ /* 0x000fc40000410000 */
[C---:B------:R-:W-:Y:S02]  /*4ee0*/  FFMA.FTZ R171, R130.reuse, R163, R155 ;  /* 0x000000a382ab7223 */ /* 0x040fe4000001009b */
[----:B------:R-:W-:-:S03]  /*4ef0*/  FMUL.FTZ R178, R130, R161 ;  /* 0x000000a182b27220 */ /* 0x000fc60000410000 */
[----:B------:R-:W2:Y:S04]  /*4f00*/  SHFL.DOWN PT, R163, R171, 0x1, 0x1f ;  /* 0x08201f00aba37f89 */ /* 0x000ea800000e0000 */
[----:B------:R-:W3:Y:S01]  /*4f10*/  SHFL.DOWN PT, R161, R178, 0x1, 0x1f ;  /* 0x08201f00b2a17f89 */ /* 0x000ee200000e0000 */
[C---:B0-----:R-:W-:Y:S02]  /*4f20*/  @P3 FFMA.FTZ R169, R176.reuse, R32, R169 ;  /* 0x00000020b0a93223 */ /* 0x041fe400000100a9 */
[----:B-1----:R-:W-:-:S03]  /*4f30*/  @P3 FMUL.FTZ R176, R176, R33 ;  /* 0x00000021b0b03220 */ /* 0x002fc60000410000 */
[----:B------:R-:W0:Y:S01]  /*4f40*/  SHFL.UP PT, R32, R169, 0x4, RZ ;  /* 0x04800000a9207989 */ /* 0x000e2200000e00ff */
[----:B------:R-:W-:-:S03]  /*4f50*/  ISETP.GE.AND P3, PT, R52, 0x4, PT ;  /* 0x000000043400780c */ /* 0x000fc60003f66270 */
        /* <DEDUP_REMOVED lines=20> */
[----:B------:R-:W-:Y:S02]  /*50a0*/  ISETP.GE.AND P3, PT, R52, 0x10, PT ;  /* 0x000000103400780c */ /* 0x000fe40003f66270 */
[----:B------:R-:W-:Y:S01]  /*50b0*/  MOV R33, RZ ;  /* 0x000000ff00217202 */ /* 0x000fe20000000f00 */
[----:B------:R-:W1:Y:S01]  /*50c0*/  SHFL.UP PT, R161, R176, 0x10, RZ ;  /* 0x06000000b0a17989 */ /* 0x000e6200000e00ff */
[----:B--2---:R-:W-:-:S04]  /*50d0*/  @!P4 FFMA.FTZ R171, R178, R174, R171 ;  /* 0x000000aeb2abc223 */ /* 0x004fc800000100ab */
[----:B------:R-:W-:Y:S01]  /*50e0*/  @!P0 LDS.64 R32, [R129.X8+0x10f8] ;  /* 0x0010f80081208984 */ /* 0x000fe20000008a00 */
[----:B------:R-:W-:Y:S01]  /*50f0*/  ISETP.GE.U32.AND P0, PT, R152, 0x10, PT ;  /* 0x000000109800780c */ /* 0x000fe20003f06070 */
[----:B---3--:R-:W-:Y:S02]  /*5100*/  @!P4 FMUL.FTZ R178, R178, R173 ;  /* 0x000000adb2b2c220 */ /* 0x008fe40000410000 */
[----:B------:R-:W2:Y:S01]  /*5110*/  SHFL.DOWN PT, R175, R171, 0x8, 0x1f ;  /* 0x09001f00abaf7f89 */ /* 0x000ea200000e0000 */
[----:B------:R-:W-:-:S03]  /*5120*/  ISETP.GE.U32.AND P4, PT, R152, 0x18, PT ;  /* 0x000000189800780c */ /* 0x000fc60003f86070 */
[----:B------:R-:W3:Y:S04]  /*5130*/  SHFL.DOWN PT, R173, R178, 0x8, 0x1f ;  /* 0x09001f00b2ad7f89 */ /* 0x000ee800000e0000 */
[----:B------:R-:W-:Y:S01]  /*5140*/  SHFL.IDX PT, R174, R142, RZ, 0x1f ;  /* 0x00001fff8eae7589 */ /* 0x000fe200000e0000 */
[C---:B0-----:R-:W-:Y:S02]  /*5150*/  @P3 FFMA.FTZ R169, R176.reuse, R163, R169 ;  /* 0x000000a3b0a93223 */ /* 0x041fe400000100a9 */
[----:B-1----:R-:W-:-:S04]  /*5160*/  @P3 FMUL.FTZ R176, R176, R161 ;  /* 0x000000a1b0b03220 */ /* 0x002fc80000410000 */
[----:B------:R-:W-:Y:S04]  /*5170*/  SHFL.UP PT, R169, R169, 0x1, RZ ;  /* 0x04200000a9a97989 */ /* 0x000fe800000e00ff */
[----:B------:R-:W0:Y:S01]  /*5180*/  SHFL.UP PT, R176, R176, 0x1, RZ ;  /* 0x04200000b0b07989 */ /* 0x000e2200000e00ff */
[C---:B--2---:R-:W-:Y:S02]  /*5190*/  @!P4 FFMA.FTZ R171, R178.reuse, R175, R171 ;  /* 0x000000afb2abc223 */ /* 0x044fe400000100ab */
[----:B---3--:R-:W-:-:S03]  /*51a0*/  @!P4 FMUL.FTZ R178, R178, R173 ;  /* 0x000000adb2b2c220 */ /* 0x008fc60000410000 */
[----:B------:R-:W1:Y:S04]  /*51b0*/  SHFL.DOWN PT, R163, R171, 0x10, 0x1f ;  /* 0x0a001f00aba37f89 */ /* 0x000e6800000e0000 */
[----:B------:R-:W2:Y:S01]  /*51c0*/  SHFL.DOWN PT, R161, R178, 0x10, 0x1f ;  /* 0x0a001f00b2a17f89 */ /* 0x000ea200000e0000 */
[----:B0-----:R-:W-:-:S04]  /*51d0*/  @P1 FFMA.FTZ R174, R176, R174, R169 ;  /* 0x000000aeb0ae1223 */ /* 0x001fc800000100a9 */
[----:B------:R-:W-:Y:S02]  /*51e0*/  FFMA.FTZ R174, R143, R174, R165 ;  /* 0x000000ae8fae7223 */ /* 0x000fe400000100a5 */
[----:B------:R-:W-:Y:S01]  /*51f0*/  SHFL.IDX PT, R143, R33, RZ, 0x1f ;  /* 0x00001fff218f7589 */ /* 0x000fe200000e0000 */
[----:B-1----:R-:W-:Y:S02]  /*5200*/  @!P0 FFMA.FTZ R171, R178, R163, R171 ;  /* 0x000000a3b2ab8223 */ /* 0x002fe400000100ab */
[-C--:B------:R-:W-:Y:S02]  /*5210*/  FMUL.FTZ R163, R164, R174.reuse ;  /* 0x000000aea4a37220 */ /* 0x080fe40000410000 */
[----:B------:R-:W-:Y:S02]  /*5220*/  FFMA.FTZ R164, R130, R174, R167 ;  /* 0x000000ae82a47223 */ /* 0x000fe400000100a7 */
[----:B--2---:R-:W-:Y:S02]  /*5230*/  @!P0 FMUL.FTZ R178, R178, R161 ;  /* 0x000000a1b2b28220 */ /* 0x004fe40000410000 */
[----:B------:R-:W-:-:S02]  /*5240*/  FFMA.FTZ R173, R132, R164, R153 ;  /* 0x000000a484ad7223 */ /* 0x000fc40000010099 */
[----:B------:R-:W-:Y:S01]  /*5250*/  SHFL.DOWN PT, R153, R171, 0x1, 0x1f ;  /* 0x08201f00ab997f89 */ /* 0x000fe200000e0000 */
[----:B------:R-:W-:Y:S02]  /*5260*/  FFMA.FTZ R142, R98, R163, RZ ;  /* 0x000000a3628e7223 */ /* 0x000fe400000100ff */
[----:B------:R-:W-:Y:S01]  /*5270*/  FMUL.FTZ R162, R162, R164 ;  /* 0x000000a4a2a27220 */ /* 0x000fe20000410000 */
[----:B------:R-:W0:Y:S01]  /*5280*/  SHFL.DOWN PT, R176, R178, 0x1, 0x1f ;  /* 0x08201f00b2b07f89 */ /* 0x000e2200000e0000 */
[-C--:B------:R-:W-:Y:S02]  /*5290*/  FMUL.FTZ R158, R158, R173.reuse ;  /* 0x000000ad9e9e7220 */ /* 0x080fe40000410000 */
[----:B------:R-:W-:Y:S02]  /*52a0*/  FFMA.FTZ R142, R99, R162, R142 ;  /* 0x000000a2638e7223 */ /* 0x000fe4000001008e */
[----:B------:R-:W-:Y:S02]  /*52b0*/  FFMA.FTZ R162, R134, R173, R147 ;  /* 0x000000ad86a27223 */ /* 0x000fe40000010093 */
[----:B------:R-:W-:Y:S01]  /*52c0*/  FFMA.FTZ R142, R101, R158, R142 ;  /* 0x0000009e658e7223 */ /* 0x000fe2000001008e */
[----:B------:R-:W1:Y:S01]  /*52d0*/  SHFL.IDX PT, R147, R178, RZ, 0x1f ;  /* 0x00001fffb2937589 */ /* 0x000e6200000e0000 */
[----:B------:R-:W-:-:S02]  /*52e0*/  FMUL.FTZ R160, R160, R162 ;  /* 0x000000a2a0a07220 */ /* 0x000fc40000410000 */
[----:B------:R-:W-:Y:S01]  /*52f0*/  FFMA.FTZ R175, R136, R162, R145 ;  /* 0x000000a288af7223 */ /* 0x000fe20000010091 */
[----:B------:R-:W2:Y:S01]  /*5300*/  SHFL.IDX PT, R158, R171, RZ, 0x1f ;  /* 0x00001fffab9e7589 */ /* 0x000ea200000e0000 */
[----:B------:R-:W-:Y:S02]  /*5310*/  FFMA.FTZ R142, R103, R160, R142 ;  /* 0x000000a0678e7223 */ /* 0x000fe4000001008e */
[-C--:B------:R-:W-:Y:S02]  /*5320*/  FMUL.FTZ R166, R166, R175.reuse ;  /* 0x000000afa6a67220 */ /* 0x080fe40000410000 */
[----:B------:R-:W-:Y:S02]  /*5330*/  FFMA.FTZ R160, R138, R175, R151 ;  /* 0x000000af8aa07223 */ /* 0x000fe40000010097 */
[----:B------:R-:W-:Y:S02]  /*5340*/  FFMA.FTZ R142, R105, R166, R142 ;  /* 0x000000a6698e7223 */ /* 0x000fe4000001008e */
[----:B------:R-:W-:-:S02]  /*5350*/  FMUL.FTZ R168, R168, R160 ;  /* 0x000000a0a8a87220 */ /* 0x000fc40000410000 */
[----:B------:R-:W-:Y:S02]  /*5360*/  FFMA.FTZ R166, R140, R160, R149 ;  /* 0x000000a08ca67223 */ /* 0x000fe40000010095 */
[----:B0-----:R-:W-:Y:S02]  /*5370*/  @P2 FFMA.FTZ R143, R176, R143, R153 ;  /* 0x0000008fb08f2223 */ /* 0x001fe40000010099 */
[----:B------:R-:W-:Y:S02]  /*5380*/  FFMA.FTZ R168, R107, R168, R142 ;  /* 0x000000a86ba87223 */ /* 0x000fe4000001008e */
[----:B------:R-:W-:Y:S02]  /*5390*/  FFMA.FTZ R142, R143, R146, R181 ;  /* 0x000000928f8e7223 */ /* 0x000fe400000100b5 */
[----:B------:R-:W-:Y:S02]  /*53a0*/  FMUL.FTZ R145, R35, R174 ;  /* 0x000000ae23917220 */ /* 0x000fe40000410000 */
[----:B------:R-:W-:-:S02]  /*53b0*/  FFMA.FTZ R143, R141, R142, R182 ;  /* 0x0000008e8d8f7223 */ /* 0x000fc400000100b6 */
[C---:B-1----:R-:W-:Y:S02]  /*53c0*/  FMUL.FTZ R32, R147.reuse, R32 ;  /* 0x0000002093207220 */ /* 0x042fe40000410000 */
[----:B------:R-:W-:Y:S02]  /*53d0*/  FFMA.FTZ R149, R140, R143, R180 ;  /* 0x0000008f8c957223 */ /* 0x000fe400000100b4 */
[----:B--2---:R-:W-:Y:S02]  /*53e0*/  FFMA.FTZ R33, R147, R33, R158 ;  /* 0x0000002193217223 */ /* 0x004fe4000001009e */
[----:B------:R-:W-:Y:S02]  /*53f0*/  FFMA.FTZ R147, R138, R149, R179 ;  /* 0x000000958a937223 */ /* 0x000fe400000100b3 */
[----:B------:R-:W-:Y:S01]  /*5400*/  FMUL.FTZ R153, R98, R145 ;  /* 0x0000009162997220 */ /* 0x000fe20000410000 */
[----:B------:R0:W-:Y:S01]  /*5410*/  @!P5 STS.64 [R129.X8+0x10f8], R32 ;  /* 0x0010f8208100d388 */ /* 0x0001e20000008a00 */
[----:B------:R-:W-:-:S02]  /*5420*/  FFMA.FTZ R151, R136, R147, R159 ;  /* 0x0000009388977223 */ /* 0x000fc4000001009f */
[----:B------:R-:W-:Y:S01]  /*5430*/  FMUL.FTZ R140, R35, R164 ;  /* 0x000000a4238c7220 */ /* 0x000fe20000410000 */
[----:B------:R1:W-:Y:S01]  /*5440*/  STS [R54.X4+0x220], R153 ;  /* 0x0002209936007388 */ /* 0x0003e20000004800 */
[----:B------:R-:W-:Y:S02]  /*5450*/  FFMA.FTZ R145, R134, R151, R177 ;  /* 0x0000009786917223 */ /* 0x000fe400000100b1 */
[-C--:B------:R-:W-:Y:S02]  /*5460*/  FMUL.FTZ R170, R170, R166.reuse ;  /* 0x000000a6aaaa7220 */ /* 0x080fe40000410000 */
[-C--:B------:R-:W-:Y:S02]  /*5470*/  FFMA.FTZ R171, R141, R166.reuse, R144 ;  /* 0x000000a68dab7223 */ /* 0x080fe40000010090 */
[C---:B------:R-:W-:Y:S02]  /*5480*/  FMUL.FTZ R144, R35.reuse, R173 ;  /* 0x000000ad23907220 */ /* 0x040fe40000410000 */
[----:B0-----:R-:W-:-:S02]  /*5490*/  FMUL.FTZ R32, R35, R166 ;  /* 0x000000a623207220 */ /* 0x001fc40000410000 */
[----:B-1----:R-:W-:Y:S02]  /*54a0*/  FFMA.FTZ R153, R132, R145, R157 ;  /* 0x0000009184997223 */ /* 0x002fe4000001009d */
[----:B------:R-:W-:Y:S02]  /*54b0*/  FFMA.FTZ R132, R133, -R90, R174 ;  /* 0x8000005a85847223 */ /* 0x000fe400000100ae */
[----:B------:R-:W-:Y:S02]  /*54c0*/  FFMA.FTZ R155, R130, R153, R155 ;  /* 0x00000099829b7223 */ /* 0x000fe4000001009b */
[----:B------:R-:W-:Y:S02]  /*54d0*/  FMUL.FTZ R161, R99, R140 ;  /* 0x0000008c63a17220 */ /* 0x000fe40000410000 */
[----:B------:R-:W-:Y:S02]  /*54e0*/  FMUL.FTZ R157, R155, R90 ;  /* 0x0000005a9b9d7220 */ /* 0x000fe40000410000 */
[C---:B------:R-:W-:Y:S01]  /*54f0*/  FMUL.FTZ R136, R35.reuse, R162 ;  /* 0x000000a223887220 */ /* 0x040fe20000410000 */
[----:B------:R0:W-:Y:S01]  /*5500*/  STS [R54.X4+0x224], R161 ;  /* 0x000224a136007388 */ /* 0x0001e20000004800 */
[----:B------:R-:W-:-:S02]  /*5510*/  FMUL.FTZ R134, R35, R175 ;  /* 0x000000af23867220 */ /* 0x000fc40000410000 */
[C---:B------:R-:W-:Y:S02]  /*5520*/  FMUL.FTZ R169, R109.reuse, R32 ;  /* 0x000000206da97220 */ /* 0x040fe40000410000 */
[----:B------:R-:W-:Y:S02]  /*5530*/  FFMA.FTZ R168, R109, R170, R168 ;  /* 0x000000aa6da87223 */ /* 0x000fe400000100a8 */
[----:B------:R-:W-:Y:S01]  /*5540*/  FMUL.FTZ R172, R172, R171 ;  /* 0x000000abacac7220 */ /* 0x000fe20000410000 */
[----:B------:R-:W-:Y:S01]  /*5550*/  STS [R54.X4+0x238], R169 ;  /* 0x000238a936007388 */ /* 0x000fe20000004800 */
[-C--:B------:R-:W-:Y:S02]  /*5560*/  FFMA.FTZ R159, R122, -R91.reuse, R164 ;  /* 0x8000005b7a9f7223 */ /* 0x080fe400000100a4 */
[----:B------:R-:W-:Y:S02]  /*5570*/  FMUL.FTZ R130, R153, R91 ;  /* 0x0000005b99827220 */ /* 0x000fe40000410000 */
[----:B------:R-:W-:-:S02]  /*5580*/  FFMA.FTZ R32, R157, R132, RZ ;  /* 0x000000849d207223 */ /* 0x000fc400000100ff */
[----:B------:R-:W-:Y:S02]  /*5590*/  FMUL.FTZ R163, R101, R144 ;  /* 0x0000009065a37220 */ /* 0x000fe40000410000 */
[----:B------:R-:W-:Y:S02]  /*55a0*/  FMUL.FTZ R165, R103, R136 ;  /* 0x0000008867a57220 */ /* 0x000fe40000410000 */
[----:B------:R-:W-:Y:S01]  /*55b0*/  FMUL.FTZ R136, R35, R160 ;  /* 0x000000a023887220 */ /* 0x000fe20000410000 */
[----:B------:R1:W-:Y:S01]  /*55c0*/  STS [R54.X4+0x228], R163 ;  /* 0x000228a336007388 */ /* 0x0003e20000004800 */
[----:B------:R-:W-:Y:S02]  /*55d0*/  FMUL.FTZ R33, R105, R134 ;  /* 0x0000008669217220 */ /* 0x000fe40000410000 */
[----:B------:R-:W-:Y:S01]  /*55e0*/  FFMA.FTZ R141, R111, R172, R168 ;  /* 0x000000ac6f8d7223 */ /* 0x000fe200000100a8 */
[----:B------:R-:W-:Y:S01]  /*55f0*/  IADD3 R168, -R4, c[0x0][0x168], -R43 ;  /* 0x00005a0004a87a10 */ /* 0x000fe20007ffe92b */
[-C--:B------:R-:W-:Y:S01]  /*5600*/  FFMA.FTZ R134, R135, -R92.reuse, R173 ;  /* 0x8000005c87867223 */ /* 0x080fe200000100ad */
[----:B------:R2:W-:Y:S01]  /*5610*/  STS [R54.X4+0x22c], R165 ;  /* 0x00022ca536007388 */ /* 0x0005e20000004800 */
[----:B0-----:R-:W-:Y:S01]  /*5620*/  FMUL.FTZ R161, R145, R92 ;  /* 0x0000005c91a17220 */ /* 0x001fe20000410000 */
[----:B------:R-:W-:Y:S01]  /*5630*/  ISETP.GE.AND P0, PT, R168, 0x1, PT ;  /* 0x00000001a800780c */ /* 0x000fe20003f06270 */
[----:B------:R-:W-:Y:S01]  /*5640*/  FFMA.FTZ R32, R130, R159, R32 ;  /* 0x0000009f82207223 */ /* 0x000fe20000010020 */
[----:B------:R0:W-:Y:S01]  /*5650*/  STS [R54.X4+0x230], R33 ;  /* 0x0002302136007388 */ /* 0x0001e20000004800 */
[----:B------:R-:W-:-:S02]  /*5660*/  FMUL.FTZ R167, R107, R136 ;  /* 0x000000886ba77220 */ /* 0x000fc40000410000 */
[-C--:B-1----:R-:W-:Y:S01]  /*5670*/  FFMA.FTZ R163, R124, -R93.reuse, R162 ;  /* 0x8000005d7ca37223 */ /* 0x082fe200000100a2 */
[----:B------:R-:W-:Y:S01]  /*5680*/  SHF.L.U64.HI R162, R118, 0x2, R131 ;  /* 0x0000000276a27819 */ /* 0x000fe20000010283 */
[----:B------:R-:W-:Y:S01]  /*5690*/  FMUL.FTZ R136, R151, R93 ;  /* 0x0000005d97887220 */ /* 0x000fe20000410000 */
[----:B------:R1:W-:Y:S01]  /*56a0*/  STS [R54.X4+0x234], R167 ;  /* 0x000234a736007388 */ /* 0x0003e20000004800 */
[----:B------:R-:W-:Y:S02]  /*56b0*/  FFMA.FTZ R32, R161, R134, R32 ;  /* 0x00000086a1207223 */ /* 0x000fe40000010020 */
[----:B------:R-:W-:Y:S02]  /*56c0*/  FMUL.FTZ R140, R35, R171 ;  /* 0x000000ab238c7220 */ /* 0x000fe40000410000 */
[-C--:B------:R-:W-:Y:S02]  /*56d0*/  FFMA.FTZ R138, R137, -R94.reuse, R175 ;  /* 0x8000005e898a7223 */ /* 0x080fe400000100af */
[----:B--2---:R-:W-:-:S02]  /*56e0*/  FMUL.FTZ R165, R147, R94 ;  /* 0x0000005e93a57220 */ /* 0x004fc40000410000 */
[----:B------:R-:W-:Y:S02]  /*56f0*/  FFMA.FTZ R32, R136, R163, R32 ;  /* 0x000000a388207223 */ /* 0x000fe40000010020 */
[----:B0-----:R-:W-:Y:S02]  /*5700*/  FMUL.FTZ R33, R111, R140 ;  /* 0x0000008c6f217220 */ /* 0x001fe40000410000 */
[-C--:B-1----:R-:W-:Y:S02]  /*5710*/  FFMA.FTZ R167, R126, -R95.reuse, R160 ;  /* 0x8000005f7ea77223 */ /* 0x082fe400000100a0 */
[----:B------:R-:W-:Y:S01]  /*5720*/  FMUL.FTZ R140, R149, R95 ;  /* 0x0000005f958c7220 */ /* 0x000fe20000410000 */
[----:B------:R0:W-:Y:S01]  /*5730*/  STS [R54.X4+0x23c], R33 ;  /* 0x00023c2136007388 */ /* 0x0001e20000004800 */
[----:B------:R-:W-:Y:S02]  /*5740*/  FFMA.FTZ R32, R165, R138, R32 ;  /* 0x0000008aa5207223 */ /* 0x000fe40000010020 */
[----:B------:R-:W-:-:S02]  /*5750*/  FFMA.FTZ R144, R139, -R96, R166 ;  /* 0x800000608b907223 */ /* 0x000fc400000100a6 */
[-C--:B------:R-:W-:Y:S02]  /*5760*/  FMUL.FTZ R146, R142, R97.reuse ;  /* 0x000000618e927220 */ /* 0x080fe40000410000 */
[----:B------:R-:W-:Y:S02]  /*5770*/  FFMA.FTZ R171, R128, -R97, R171 ;  /* 0x8000006180ab7223 */ /* 0x000fe400000100ab */
[----:B------:R-:W-:Y:S02]  /*5780*/  FMUL.FTZ R169, R143, R96 ;  /* 0x000000608fa97220 */ /* 0x000fe40000410000 */
[----:B------:R-:W-:Y:S02]  /*5790*/  FFMA.FTZ R32, R140, R167, R32 ;  /* 0x000000a78c207223 */ /* 0x000fe40000010020 */
        /* <DEDUP_REMOVED lines=13> */
.L_x_6933:
[----:B0-----:R-:W-:Y:S05]  /*5870*/  BSYNC B0 ;  /* 0x0000000000007941 */ /* 0x001fea0003800000 */
.L_x_6932:
[----:B------:R0:W1:Y:S01]  /*5880*/  LDS R35, [R55.X4+0x2a0] ;  /* 0x0002a00037237984 */ /* 0x0000620000004800 */
[----:B------:R-:W-:Y:S01]  /*5890*/  ISETP.GE.AND P6, PT, R168, 0x21, PT ;  /* 0x00000021a800780c */ /* 0x000fe20003fc6270 */
[----:B------:R-:W-:Y:S01]  /*58a0*/  IMAD R32, R162, c[0x0][0x2d0], RZ ;  /* 0x0000b400a2207a24 */ /* 0x000fe200078e02ff */
[----:B------:R-:W-:Y:S01]  /*58b0*/  SHF.L.U32 R177, R118, 0x2, RZ ;  /* 0x0000000276b17819 */ /* 0x000fe200000006ff */
[----:B------:R-:W-:Y:S01]  /*58c0*/  BSSY B0, `(.L_x_6934) ;  /* 0x000000d000007945 */ /* 0x000fe20003800000 */
[----:B------:R-:W-:Y:S01]  /*58d0*/  FADD.FTZ R158, R160, R175 ;  /* 0x000000afa09e7221 */ /* 0x000fe20000010000 */
[C---:B------:R-:W-:Y:S02]  /*58e0*/  ISETP.GE.AND P0, PT, R168.reuse, 0x41, PT ;  /* 0x00000041a800780c */ /* 0x040fe40003f06270 */
[C---:B------:R-:W-:Y:S01]  /*58f0*/  ISETP.GE.AND P1, PT, R168.reuse, 0x61, PT ;  /* 0x00000061a800780c */ /* 0x040fe20003f26270 */
[----:B------:R-:W-:Y:S01]  /*5900*/  IMAD R175, R177, c[0x0][0x2d4], R32 ;  /* 0x0000b500b1af7a24 */ /* 0x000fe200078e0220 */
[----:B------:R-:W-:-:S02]  /*5910*/  ISETP.GE.AND P2, PT, R168, 0x81, PT ;  /* 0x00000081a800780c */ /* 0x000fc40003f46270 */
[C---:B------:R-:W-:Y:S02]  /*5920*/  ISETP.GE.AND P3, PT, R168.reuse, 0xa1, PT ;  /* 0x000000a1a800780c */ /* 0x040fe40003f66270 */
[C---:B------:R-:W-:Y:S02]  /*5930*/  ISETP.GE.AND P4, PT, R168.reuse, 0xc1, PT ;  /* 0x000000c1a800780c */ /* 0x040fe40003f86270 */
[----:B------:R-:W-:Y:S01]  /*5940*/  ISETP.GE.AND P5, PT, R168, 0xe1, PT ;  /* 0x000000e1a800780c */ /* 0x000fe20003fa6270 */
[----:B------:R-:W-:Y:S07]  /*5950*/  @!P6 BRA `(.L_x_6935) ;  /* 0x000000300000e947 */ /* 0x000fee0003800000 */
[----:B0-----:R-:W-:-:S05]  /*5960*/  IMAD.WIDE.U32 R32, R177, c[0x0][0x2d0], R18 ;  /* 0x0000b400b1207a25 */ /* 0x001fca00078e0012 */
[----:B------:R-:W-:-:S05]  /*5970*/  IADD3 R33, R33, R175, RZ ;  /* 0x000000af21217210 */ /* 0x000fca0007ffe0ff */
[----:B-1----:R0:W-:Y:S02]  /*5980*/  RED.E.ADD.F32.FTZ.RN.STRONG.GPU [R32.64], R35 ;  /* 0x000000232000798e */ /* 0x0021e4000c10e784 */
.L_x_6935:
[----:B0-----:R-:W-:Y:S05]  /*5990*/  BSYNC B0 ;  /* 0x0000000000007941 */ /* 0x001fea0003800000 */
.L_x_6934:
[----:B-1----:R0:W1:Y:S01]  /*59a0*/  LDS R35, [R56.X4+0x320] ;  /* 0x0003200038237984 */ /* 0x0020620000004800 */
[----:B------:R-:W-:Y:S01]  /*59b0*/  BSSY B0, `(.L_x_6936) ;  /* 0x0000005000007945 */ /* 0x000fe20003800000 */
[----:B------:R-:W-:Y:S05]  /*59c0*/  @!P0 BRA `(.L_x_6937) ;  /* 0x0000003000008947 */ /* 0x000fea0003800000 */
[----:B------:R-:W-:-:S05]  /*59d0*/  IMAD.WIDE.U32 R32, R177, c[0x0][0x2d0], R20 ;  /* 0x0000b400b1207a25 */ /* 0x000fca00078e0014 */
[----:B------:R-:W-:-:S05]  /*59e0*/  IADD3 R33, R175, R33, RZ ;  /* 0x00000021af217210 */ /* 0x000fca0007ffe0ff */
[----:B-1----:R1:W-:Y:S02]  /*59f0*/  RED.E.ADD.F32.FTZ.RN.STRONG.GPU [R32.64], R35 ;  /* 0x000000232000798e */ /* 0x0023e4000c10e784 */
.L_x_6937:
[----:B------:R-:W-:Y:S05]  /*5a00*/  BSYNC B0 ;  /* 0x0000000000007941 */ /* 0x000fea0003800000 */
.L_x_6936:
[----:B-1----:R1:W2:Y:S01]  /*5a10*/  LDS R35, [R57.X4+0x3a0] ;  /* 0x0003a00039237984 */ /* 0x0022a20000004800 */
[----:B------:R-:W-:Y:S01]  /*5a20*/  BSSY B0, `(.L_x_6938) ;  /* 0x0000005000007945 */ /* 0x000fe20003800000 */
[----:B------:R-:W-:Y:S05]  /*5a30*/  @!P1 BRA `(.L_x_6939) ;  /* 0x0000003000009947 */ /* 0x000fea0003800000 */
[----:B------:R-:W-:-:S04]  /*5a40*/  IMAD.WIDE.U32 R32, R177, c[0x0][0x2d0], R22 ;  /* 0x0000b400b1207a25 */ /* 0x000fc800078e0016 */
[----:B------:R-:W-:-:S05]  /*5a50*/  IMAD.IADD R33, R175, 0x1, R33 ;  /* 0x00000001af217824 */ /* 0x000fca00078e0221 */
[----:B--2---:R2:W-:Y:S02]  /*5a60*/  RED.E.ADD.F32.FTZ.RN.STRONG.GPU [R32.64], R35 ;  /* 0x000000232000798e */ /* 0x0045e4000c10e784 */
.L_x_6939:
[----:B------:R-:W-:Y:S05]  /*5a70*/  BSYNC B0 ;  /* 0x0000000000007941 */ /* 0x000fea0003800000 */
.L_x_6938:
[----:B--2---:R2:W3:Y:S01]  /*5a80*/  LDS R35, [R58.X4+0x420] ;  /* 0x000420003a237984 */ /* 0x0044e20000004800 */
[----:B------:R-:W-:Y:S01]  /*5a90*/  BSSY B0, `(.L_x_6940) ;  /* 0x0000005000007945 */ /* 0x000fe20003800000 */
[----:B------:R-:W-:Y:S05]  /*5aa0*/  @!P2 BRA `(.L_x_6941) ;  /* 0x000000300000a947 */ /* 0x000fea0003800000 */
[----:B------:R-:W-:-:S05]  /*5ab0*/  IMAD.WIDE.U32 R32, R177, c[0x0][0x2d0], R24 ;  /* 0x0000b400b1207a25 */ /* 0x000fca00078e0018 */
[----:B------:R-:W-:-:S05]  /*5ac0*/  IADD3 R33, R175, R33, RZ ;  /* 0x00000021af217210 */ /* 0x000fca0007ffe0ff */
[----:B---3--:R3:W-:Y:S02]  /*5ad0*/  RED.E.ADD.F32.FTZ.RN.STRONG.GPU [R32.64], R35 ;  /* 0x000000232000798e */ /* 0x0087e4000c10e784 */
.L_x_6941:
[----:B------:R-:W-:Y:S05]  /*5ae0*/  BSYNC B0 ;  /* 0x0000000000007941 */ /* 0x000fea0003800000 */
.L_x_6940:
[----:B---3--:R3:W4:Y:S01]  /*5af0*/  LDS R35, [R59.X4+0x4a0] ;  /* 0x0004a0003b237984 */ /* 0x0087220000004800 */
[----:B------:R-:W-:Y:S01]  /*5b00*/  BSSY B0, `(.L_x_6942) ;  /* 0x0000005000007945 */ /* 0x000fe20003800000 */
[----:B------:R-:W-:Y:S05]  /*5b10*/  @!P3 BRA `(.L_x_6943) ;  /* 0x000000300000b947 */ /* 0x000fea0003800000 */
[----:B------:R-:W-:-:S05]  /*5b20*/  IMAD.WIDE.U32 R32, R177, c[0x0][0x2d0], R26 ;  /* 0x0000b400b1207a25 */ /* 0x000fca00078e001a */
[----:B------:R-:W-:-:S05]  /*5b30*/  IADD3 R33, R175, R33, RZ ;  /* 0x00000021af217210 */ /* 0x000fca0007ffe0ff */
[----:B----4-:R4:W-:Y:S02]  /*5b40*/  RED.E.ADD.F32.FTZ.RN.STRONG.GPU [R32.64], R35 ;  /* 0x000000232000798e */ /* 0x0109e4000c10e784 */
.L_x_6943:
[----:B------:R-:W-:Y:S05]  /*5b50*/  BSYNC B0 ;  /* 0x0000000000007941 */ /* 0x000fea0003800000 */
.L_x_6942:
[----:B------:R0:W1:Y:S01]  /*5b60*/  LDS R173, [R60.X4+0x520] ;  /* 0x000520003cad7984 */ /* 0x0000620000004800 */
[----:B------:R-:W-:Y:S01]  /*5b70*/  BSSY B0, `(.L_x_6944) ;  /* 0x0000006000007945 */ /* 0x000fe20003800000 */
[----:B----4-:R-:W-:Y:S01]  /*5b80*/  IMAD.WIDE.U32 R32, R177, c[0x0][0x2d0], R30 ;  /* 0x0000b400b1207a25 */ /* 0x010fe200078e001e */
[----:B------:R-:W-:Y:S05]  /*5b90*/  @!P4 BRA `(.L_x_6945) ;  /* 0x000000300000c947 */ /* 0x000fea0003800000 */
[----:B------:R-:W-:-:S05]  /*5ba0*/  IMAD.WIDE.U32 R34, R177, c[0x0][0x2d0], R28 ;  /* 0x0000b400b1227a25 */ /* 0x000fca00078e001c */
[----:B------:R-:W-:-:S05]  /*5bb0*/  IADD3 R35, R175, R35, RZ ;  /* 0x00000023af237210 */ /* 0x000fca0007ffe0ff */
[----:B-1----:R1:W-:Y:S02]  /*5bc0*/  RED.E.ADD.F32.FTZ.RN.STRONG.GPU [R34.64], R173 ;  /* 0x000000ad2200798e */ /* 0x0023e4000c10e784 */
.L_x_6945:
[----:B------:R-:W-:Y:S05]  /*5bd0*/  BSYNC B0 ;  /* 0x0000000000007941 */ /* 0x000fea0003800000 */
.L_x_6944:
[----:B-1----:R1:W4:Y:S01]  /*5be0*/  LDS R35, [R61.X4+0x5a0] ;  /* 0x0005a0003d237984 */ /* 0x0023220000004800 */
[----:B------:R-:W-:Y:S01]  /*5bf0*/  BSSY B0, `(.L_x_6946) ;  /* 0x0000004000007945 */ /* 0x000fe20003800000 */
[----:B------:R-:W-:Y:S05]  /*5c00*/  @!P5 BRA `(.L_x_6947) ;  /* 0x000000200000d947 */ /* 0x000fea0003800000 */
[----:B------:R-:W-:-:S05]  /*5c10*/  IADD3 R33, R175, R33, RZ ;  /* 0x00000021af217210 */ /* 0x000fca0007ffe0ff */
[----:B----4-:R4:W-:Y:S02]  /*5c20*/  RED.E.ADD.F32.FTZ.RN.STRONG.GPU [R32.64], R35 ;  /* 0x000000232000798e */ /* 0x0109e4000c10e784 */
.L_x_6947:
[----:B------:R-:W-:Y:S05]  /*5c30*/  BSYNC B0 ;  /* 0x0000000000007941 */ /* 0x000fea0003800000 */
.L_x_6946:
        /* <DEDUP_REMOVED lines=49> */
[----:B------:R-:W-:-:S02]  /*5f50*/  FMUL.FTZ R32, R167, R32 ;  /* 0x00000020a7207220 */ /* 0x000fc40000410000 */
[----:B------:R-:W-:Y:S02]  /*5f60*/  FMUL.FTZ R33, R120, R147 ;  /* 0x0000009378217220 */ /* 0x000fe40000410000 */
[----:B------:R-:W-:Y:S02]  /*5f70*/  FFMA.FTZ R149, R126, R149, R32 ;  /* 0x000000957e957223 */ /* 0x000fe40000010020 */
[----:B------:R-:W-:Y:S02]  /*5f80*/  FMUL.FTZ R138, R138, R33 ;  /* 0x000000218a8a7220 */ /* 0x000fe40000410000 */
[----:B------:R-:W-:Y:S02]  /*5f90*/  FFMA.FTZ R144, R139, R143, R144 ;  /* 0x0000008f8b907223 */ /* 0x000fe40000010090 */
[----:B------:R-:W-:Y:S02]  /*5fa0*/  FFMA.FTZ R138, R137, R147, R138 ;  /* 0x00000093898a7223 */ /* 0x000fe4000001008a */
[----:B------:R-:W-:-:S02]  /*5fb0*/  FADD.FTZ R113, R144, R113 ;  /* 0x0000007190717221 */ /* 0x000fc40000010000 */
[----:B------:R-:W-:Y:S02]  /*5fc0*/  FADD.FTZ R102, R149, R102 ;  /* 0x0000006695667221 */ /* 0x000fe40000010000 */
[----:B------:R-:W-:Y:S02]  /*5fd0*/  FADD.FTZ R115, R138, R115 ;  /* 0x000000738a737221 */ /* 0x000fe40000010000 */
[----:B----4-:R-:W-:Y:S02]  /*5fe0*/  @!P0 FADD.FTZ R158, R158, R35 ;  /* 0x000000239e9e8221 */ /* 0x010fe40000010000 */
[----:B------:R-:W-:Y:S02]  /*5ff0*/  FMUL.FTZ R35, R120, R145 ;  /* 0x0000009178237220 */ /* 0x000fe40000410000 */
[----:B-----5:R-:W-:Y:S01]  /*6000*/  @!P0 FADD.FTZ R141, R141, R160 ;  /* 0x000000a08d8d8221 */ /* 0x020fe20000010000 */
[----:B------:R-:W-:Y:S01]  /*6010*/  MOV R32, R158 ;  /* 0x0000009e00207202 */ /* 0x000fe20000000f00 */
[----:B------:R-:W-:-:S02]  /*6020*/  FMUL.FTZ R134, R134, R35 ;  /* 0x0000002386867220 */ /* 0x000fc40000410000 */
[----:B------:R-:W-:Y:S01]  /*6030*/  FMUL.FTZ R35, R120, R155 ;  /* 0x0000009b78237220 */ /* 0x000fe20000410000 */
[----:B------:R-:W-:Y:S01]  /*6040*/  MOV R33, R141 ;  /* 0x0000008d00217202 */ /* 0x000fe20000000f00 */
[----:B------:R-:W-:Y:S02]  /*6050*/  FFMA.FTZ R134, R135, R145, R134 ;  /* 0x0000009187867223 */ /* 0x000fe40000010086 */
[----:B------:R-:W-:Y:S02]  /*6060*/  FMUL.FTZ R132, R132, R35 ;  /* 0x0000002384847220 */ /* 0x000fe40000410000 */
[----:B------:R4:W-:Y:S01]  /*6070*/  @!P1 STS.64 [0x648], R32 ;  /* 0x00064820ff009388 */ /* 0x0009e20000000a00 */
[----:B------:R-:W-:Y:S02]  /*6080*/  FADD.FTZ R117, R134, R117 ;  /* 0x0000007586757221 */ /* 0x000fe40000010000 */
[----:B------:R-:W-:-:S04]  /*6090*/  FFMA.FTZ R132, R133, R155, R132 ;  /* 0x0000009b85847223 */ /* 0x000fc80000010084 */
        /* <DEDUP_REMOVED lines=11> */
.L_x_6949:
[----:B----4-:R-:W-:Y:S05]  /*6150*/  BSYNC B0 ;  /* 0x0000000000007941 */ /* 0x010fea0003800000 */
.L_x_6948:
[----:B------:R-:W-:Y:S02]  /*6160*/  IADD3 R129, R129, 0x1, RZ ;  /* 0x0000000181817810 */ /* 0x000fe40007ffe0ff */
[----:B------:R-:W-:Y:S02]  /*6170*/  IADD3 R118, P1, R118, 0x1, RZ ;  /* 0x0000000176767810 */ /* 0x000fe40007f3e0ff */
[----:B------:R-:W-:Y:S02]  /*6180*/  ISETP.GE.AND P0, PT, R129, c[0x0][0x16c], PT ;  /* 0x00005b0081007a0c */ /* 0x000fe40003f06270 */
[----:B------:R-:W-:-:S11]  /*6190*/  IADD3.X R131, RZ, R131, RZ, P1, !PT ;  /* 0x00000083ff837210 */ /* 0x000fd60000ffe4ff */
[----:B------:R-:W-:Y:S01]  /*61a0*/  @P0 CALL.REL.NOINC `(.L_x_6929) ;  /* 0x0000001000000944 */ /* 0x000fe20003c00000 */
[----:B------:R-:W-:Y:S05]  /*61b0*/  BRA `(.L_x_6950) ;  /* 0xffffe12000007947 */ /* 0x000fea000383ffff */
.L_x_6929:
[----:B------:R-:W-:Y:S01]  /*61c0*/  BAR.SYNC.DEFER_BLOCKING 0x0 ;  /* 0x0000000000007b1d */ /* 0x000fe20000010000 */
[-C--:B------:R-:W-:Y:S02]  /*61d0*/  ISETP.GE.AND P5, PT, R6, R87.reuse, PT ;  /* 0x000000570600720c */ /* 0x080fe40003fa6270 */
[-C--:B------:R-:W-:Y:S02]  /*61e0*/  ISETP.GE.AND P0, PT, R62, R87.reuse, PT ;  /* 0x000000573e00720c */ /* 0x080fe40003f06270 */
[----:B------:R-:W-:Y:S02]  /*61f0*/  PRMT R4, RZ, 0x7610, R4 ;  /* 0x00007610ff047816 */ /* 0x000fe40000000004 */
[----:B------:R-:W-:Y:S02]  /*6200*/  PRMT R5, RZ, 0x7610, R5 ;  /* 0x00007610ff057816 */ /* 0x000fe40000000005 */
[-C--:B------:R-:W-:Y:S02]  /*6210*/  ISETP.GE.AND P1, PT, R63, R87.reuse, PT ;  /* 0x000000573f00720c */ /* 0x080fe40003f26270 */
[----:B------:R-:W-:-:S02]  /*6220*/  ISETP.GE.AND P2, PT, R64, R87, PT ;  /* 0x000000574000720c */ /* 0x000fc40003f46270 */
[-C--:B------:R-:W-:Y:S02]  /*6230*/  ISETP.GE.AND P3, PT, R65, R87.reuse, PT ;  /* 0x000000574100720c */ /* 0x080fe40003f66270 */
[-C--:B------:R-:W-:Y:S02]  /*6240*/  ISETP.GE.AND P4, PT, R66, R87.reuse, PT ;  /* 0x000000574200720c */ /* 0x080fe40003f86270 */
[----:B------:R-:W-:Y:S02]  /*6250*/  PRMT R16, RZ, 0x7610, R16 ;  /* 0x00007610ff107816 */ /* 0x000fe40000000010 */
[----:B------:R-:W-:Y:S01]  /*6260*/  PRMT R17, RZ, 0x7610, R17 ;  /* 0x00007610ff117816 */ /* 0x000fe20000000011 */
[----:B------:R-:W4:Y:S01]  /*6270*/  @!P5 LDG.E.U16 R4, [R2.64] ;  /* 0x000000040204d981 */ /* 0x000f22000c1e1500 */
[----:B------:R-:W-:-:S03]  /*6280*/  ISETP.GE.AND P5, PT, R67, R87, PT ;  /* 0x000000574300720c */ /* 0x000fc60003fa6270 */
[----:B------:R-:W5:Y:S01]  /*6290*/  @!P0 LDG.E.U16 R5, [R2.64+0x40] ;  /* 0x0000400402058981 */ /* 0x000f62000c1e1500 */
[----:B------:R-:W-:Y:S02]  /*62a0*/  ISETP.GE.AND P0, PT, R68, R87, PT ;  /* 0x000000574400720c */ /* 0x000fe40003f06270 */
[----:B------:R-:W-:Y:S01]  /*62b0*/  PRMT R18, RZ, 0x7610, R18 ;  /* 0x00007610ff127816 */ /* 0x000fe20000000012 */
[----:B--2---:R-:W2:Y:S01]  /*62c0*/  @!P1 LDG.E.U16 R16, [R2.64+0x80] ;  /* 0x0000800402109981 */ /* 0x004ea2000c1e1500 */
[----:B------:R-:W-:Y:S02]  /*62d0*/  PRMT R19, RZ, 0x7610, R19 ;  /* 0x00007610ff137816 */ /* 0x000fe40000000013 */
[----:B------:R-:W-:Y:S01]  /*62e0*/  PRMT R20, RZ, 0x7610, R20 ;  /* 0x00007610ff147816 */ /* 0x000fe20000000014 */
[----:B---3--:R-:W3:Y:S01]  /*62f0*/  @!P2 LDG.E.U16 R17, [R2.64+0xc0] ;  /* 0x0000c0040211a981 */ /* 0x008ee2000c1e1500 */
[----:B------:R-:W-:-:S03]  /*6300*/  PRMT R21, RZ, 0x7610, R21 ;  /* 0x00007610ff157816 */ /* 0x000fc60000000015 */
[----:B------:R-:W3:Y:S04]  /*6310*/  @!P3 LDG.E.U16 R18, [R2.64+0x100] ;  /* 0x000100040212b981 */ /* 0x000ee8000c1e1500 */
[----:B------:R-:W3:Y:S04]  /*6320*/  @!P4 LDG.E.U16 R19, [R2.64+0x140] ;  /* 0x000140040213c981 */ /* 0x000ee8000c1e1500 */
[----:B------:R-:W3:Y:S04]  /*6330*/  @!P5 LDG.E.U16 R20, [R2.64+0x180] ;  /* 0x000180040214d981 */ /* 0x000ee8000c1e1500 */
[----:B------:R-:W3:Y:S01]  /*6340*/  @!P0 LDG.E.U16 R21, [R2.64+0x1c0] ;  /* 0x0001c00402158981 */ /* 0x000ee2000c1e1500 */
[----:B------:R-:W-:-:S02]  /*6350*/  F2FP.PACK_AB R108, R121, R108 ;  /* 0x0000006c796c723e */ /* 0x000fc400000000ff */
[----:B------:R-:W-:Y:S02]  /*6360*/  ISETP.NE.AND P6, PT, R43, RZ, PT ;  /* 0x000000ff2b00720c */ /* 0x000fe40003fc5270 */
[----:B------:R-:W-:Y:S02]  /*6370*/  F2FP.PACK_AB R110, R123, R110 ;  /* 0x0000006e7b6e723e */ /* 0x000fe400000000ff */
[----:B------:R-:W-:Y:S02]  /*6380*/  F2FP.PACK_AB R112, R125, R112 ;  /* 0x000000707d70723e */ /* 0x000fe400000000ff */
[----:B------:R-:W-:Y:S01]  /*6390*/  F2FP.PACK_AB R114, R127, R114 ;  /* 0x000000727f72723e */ /* 0x000fe200000000ff */
[----:B------:R-:W-:-:S04]  /*63a0*/  IMAD R85, R37, c[0x0][0x2e0], RZ ;  /* 0x0000b80025557a24 */ /* 0x000fc800078e02ff */
        /* <DEDUP_REMOVED lines=16> */
[----:B------:R-:W-:Y:S01]  /*64b0*/  LDS.U16 R16, [R78+0xe] ;  /* 0x00000e004e107984 */ /* 0x000fe20000000400 */
[----:B--2---:R-:W-:-:S05]  /*64c0*/  HADD2.F32 R23, -RZ, R22.H0_H0 ;  /* 0x20000016ff177230 */ /* 0x004fca0000004100 */
[--C-:B------:R-:W-:Y:S01]  /*64d0*/  FADD.FTZ R23, R23, R38.reuse ;  /* 0x0000002617177221 */ /* 0x100fe20000010000 */
[----:B---3--:R-:W-:Y:S02]  /*64e0*/  HADD2.F32 R17, -RZ, R2.H0_H0 ;  /* 0x20000002ff117230 */ /* 0x008fe40000004100 */
[----:B------:R-:W-:Y:S02]  /*64f0*/  LDS.U16 R2, [R78+0xa] ;  /* 0x00000a004e027984 */ /* 0x000fe40000000400 */
[----:B------:R-:W-:Y:S01]  /*6500*/  FSETP.GTU.FTZ.AND P0, PT, R23, 20, PT ;  /* 0x41a000001700780b */ /* 0x000fe20003f1c000 */
[--C-:B------:R-:W-:Y:S01]  /*6510*/  FADD.FTZ R18, R17, R38.reuse ;  /* 0x0000002611127221 */ /* 0x100fe20000010000 */
[----:B----4-:R-:W-:Y:S02]  /*6520*/  HADD2.F32 R17, -RZ, R3.H0_H0 ;  /* 0x20000003ff117230 */ /* 0x010fe40000004100 */
[----:B------:R-:W2:Y:S04]  /*6530*/  LDS.U16 R3, [R78+0xc] ;  /* 0x00000c004e037984 */ /* 0x000ea80000000400 */
[----:B------:R-:W-:Y:S01]  /*6540*/  BAR.SYNC.DEFER_BLOCKING 0x0 ;  /* 0x0000000000007b1d */ /* 0x000fe20000010000 */
[----:B------:R-:W-:Y:S01]  /*6550*/  FSETP.GTU.FTZ.AND P5, PT, R18, 20, PT ;  /* 0x41a000001200780b */ /* 0x000fe20003fbc000 */
[----:B------:R-:W-:-:S03]  /*6560*/  FADD.FTZ R19, R17, R38 ;  /* 0x0000002611137221 */ /* 0x000fc60000010000 */
[----:B------:R-:W-:-:S06]  /*6570*/  @!P0 FMUL.FTZ R17, R23, -1.4426950216293334961 ;  /* 0xbfb8aa3b17118820 */ /* 0x000fcc0000410000 */
[----:B------:R-:W3:Y:S03]  /*6580*/  @!P0 MUFU.EX2 R17, R17 ;  /* 0x0000001100118308 */ /* 0x000ee60000000800 */
[----:B------:R-:W-:Y:S01]  /*6590*/  @!P5 FMUL.FTZ R18, R18, -1.4426950216293334961 ;  /* 0xbfb8aa3b1212d820 */ /* 0x000fe20000410000 */
[----:B-----5:R-:W-:-:S05]  /*65a0*/  HADD2.F32 R21, -RZ, R4.H0_H0 ;  /* 0x20000004ff157230 */ /* 0x020fca0000004100 */
[----:B------:R-:W4:Y:S01]  /*65b0*/  @!P5 MUFU.EX2 R18, R18 ;  /* 0x000000120012d308 */ /* 0x000f220000000800 */
[----:B------:R-:W-:Y:S01]  /*65c0*/  FADD.FTZ R21, R21, R38 ;  /* 0x0000002615157221 */ /* 0x000fe20000010000 */
[----:B------:R-:W-:Y:S01]  /*65d0*/  FSETP.GTU.FTZ.AND P4, PT, R19, 20, PT ;  /* 0x41a000001300780b */ /* 0x000fe20003f9c000 */
[----:B---3--:R-:W-:-:S03]  /*65e0*/  @!P0 FADD.FTZ R4, R17, 1 ;  /* 0x3f80000011048421 */ /* 0x008fc60000010000 */
[----:B------:R-:W-:Y:S01]  /*65f0*/  FSETP.GTU.FTZ.AND P3, PT, R21, 20, PT ;  /* 0x41a000001500780b */ /* 0x000fe20003f7c000 */
[----:B0-----:R-:W-:Y:S02]  /*6600*/  HADD2.F32 R5, -RZ, R5.H0_H0 ;  /* 0x20000005ff057230 */ /* 0x001fe40000004100 */
[----:B------:R-:W0:Y:S01]  /*6610*/  @!P0 MUFU.RCP R4, R4 ;  /* 0x0000000400048308 */ /* 0x000e220000001000 */
[----:B----4-:R-:W-:Y:S01]  /*6620*/  @!P5 FADD.FTZ R18, R18, 1 ;  /* 0x3f8000001212d421 */ /* 0x010fe20000010000 */
[----:B--2---:R-:W-:Y:S01]  /*6630*/  HADD2.F32 R3, -RZ, R3.H0_H0 ;  /* 0x20000003ff037230 */ /* 0x004fe20000004100 */
[----:B------:R-:W-:Y:S01]  /*6640*/  FADD.FTZ R20, R5, R38 ;  /* 0x0000002605147221 */ /* 0x000fe20000010000 */
[----:B------:R-:W-:-:S04]  /*6650*/  HADD2.F32 R5, -RZ, R2.H0_H0 ;  /* 0x20000002ff057230 */ /* 0x000fc80000004100 */
[----:B------:R2:W3:Y:S01]  /*6660*/  @!P5 MUFU.RCP R17, R18 ;  /* 0x000000120011d308 */ /* 0x0004e20000001000 */
[----:B------:R-:W-:Y:S01]  /*6670*/  @!P4 FMUL.FTZ R19, R19, -1.4426950216293334961 ;  /* 0xbfb8aa3b1313c820 */ /* 0x000fe20000410000 */
[----:B------:R-:W-:Y:S01]  /*6680*/  FSETP.GTU.FTZ.AND P2, PT, R20, 20, PT ;  /* 0x41a000001400780b */ /* 0x000fe20003f5c000 */
[----:B------:R-:W-:Y:S02]  /*6690*/  @!P3 FMUL.FTZ R2, R21, -1.4426950216293334961 ;  /* 0xbfb8aa3b1502b820 */ /* 0x000fe40000410000 */
[--C-:B------:R-:W-:Y:S01]  /*66a0*/  FADD.FTZ R22, R5, R38.reuse ;  /* 0x0000002605167221 */ /* 0x100fe20000010000 */
[----:B------:R-:W-:Y:S01]  /*66b0*/  HADD2.F32 R5, -RZ, R16.H0_H0 ;  /* 0x20000010ff057230 */ /* 0x000fe20000004100 */
[--C-:B------:R-:W-:Y:S01]  /*66c0*/  FADD.FTZ R21, R3, R38.reuse ;  /* 0x0000002603157221 */ /* 0x100fe20000010000 */
[----:B------:R-:W4:Y:S01]  /*66d0*/  @!P4 MUFU.EX2 R19, R19 ;  /* 0x000000130013c308 */ /* 0x000f220000000800 */
[----:B0-----:R-:W-:Y:S01]  /*66e0*/  @!P0 FMUL.FTZ R119, R119, R4 ;  /* 0x0000000477778220 */ /* 0x001fe20000410000 */
[----:B------:R-:W-:Y:S01]  /*66f0*/  FSETP.GTU.FTZ.AND P1, PT, R22, 20, PT ;  /* 0x41a000001600780b */ /* 0x000fe20003f3c000 */
[----:B--2---:R-:W-:Y:S01]  /*6700*/  FADD.FTZ R18, R5, R38 ;  /* 0x0000002605127221 */ /* 0x004fe20000010000 */
[----:B------:R-:W-:Y:S01]  /*6710*/  FSETP.GTU.FTZ.AND P0, PT, R21, 20, PT ;  /* 0x41a000001500780b */ /* 0x000fe20003f1c000 */
[----:B---3--:R-:W-:-:S03]  /*6720*/  @!P5 FMUL.FTZ R106, R106, R17 ;  /* 0x000000116a6ad220 */ /* 0x008fc60000410000 */
[----:B------:R-:W-:Y:S01]  /*6730*/  FSETP.GTU.FTZ.AND P5, PT, R18, 20, PT ;  /* 0x41a000001200780b */ /* 0x000fe20003fbc000 */
[----:B------:R-:W-:Y:S01]  /*6740*/  @!P2 FMUL.FTZ R3, R20, -1.4426950216293334961 ;  /* 0xbfb8aa3b1403a820 */ /* 0x000fe20000410000 */
[----:B------:R-:W-:-:S05]  /*6750*/  PRMT R20, R108, 0x7632, R20 ;  /* 0x000076326c147816 */ /* 0x000fca0000000014 */
[----:B------:R-:W-:Y:S01]  /*6760*/  @!P1 FMUL.FTZ R4, R22, -1.4426950216293334961 ;  /* 0xbfb8aa3b16049820 */ /* 0x000fe20000410000 */
[----:B------:R0:W-:Y:S01]  /*6770*/  STS.U16 [R78+0x2], R20 ;  /* 0x000002144e007388 */ /* 0x0001e20000000400 */
[----:B------:R-:W-:Y:S01]  /*6780*/  @!P0 FMUL.FTZ R16, R21, -1.4426950216293334961 ;  /* 0xbfb8aa3b15108820 */ /* 0x000fe20000410000 */
[----:B------:R-:W-:Y:S01]  /*6790*/  PRMT R21, R110, 0x7632, R21 ;  /* 0x000076326e157816 */ /* 0x000fe20000000015 */
[----:B----4-:R-:W-:Y:S01]  /*67a0*/  @!P4 FADD.FTZ R19, R19, 1 ;  /* 0x3f8000001313c421 */ /* 0x010fe20000010000 */
[----:B------:R-:W-:Y:S01]  /*67b0*/  PRMT R22, R112, 0x7632, R22 ;  /* 0x0000763270167816 */ /* 0x000fe20000000016 */
[----:B------:R2:W-:Y:S01]  /*67c0*/  @!P1 MUFU.EX2 R5, R4 ;  /* 0x0000000400059308 */ /* 0x0005e20000000800 */
[----:B0-----:R-:W-:Y:S01]  /*67d0*/  PRMT R20, R114, 0x7632, R20 ;  /* 0x0000763272147816 */ /* 0x001fe20000000014 */
[----:B------:R-:W-:Y:S01]  /*67e0*/  STS.U16 [R78], R108 ;  /* 0x0000006c4e007388 */ /* 0x000fe20000000400 */
[----:B--2---:R-:W-:-:S03]  /*67f0*/  @!P5 FMUL.FTZ R4, R18, -1.4426950216293334961 ;  /* 0xbfb8aa3b1204d820 */ /* 0x004fc60000410000 */
[----:B------:R-:W-:Y:S02]  /*6800*/  STS.U16 [R78+0x4], R110 ;  /* 0x0000046e4e007388 */ /* 0x000fe40000000400 */
[----:B------:R0:W-:Y:S02]  /*6810*/  @!P4 MUFU.RCP R18, R19 ;  /* 0x000000130012c308 */ /* 0x0001e40000001000 */
        /* <DEDUP_REMOVED lines=13> */
[----:B0-----:R-:W-:Y:S04]  /*68f0*/  LDS.U16 R19, [R76+0x1c0] ;  /* 0x0001c0004c137984 */ /* 0x001fe80000000400 */
[----:B------:R-:W-:Y:S04]  /*6900*/  @!P6 STS [0x210], R87 ;  /* 0x00021057ff00e388 */ /* 0x000fe80000000800 */
[----:B------:R-:W-:Y:S06]  /*6910*/  BAR.SYNC.DEFER_BLOCKING 0x0 ;  /* 0x0000000000007b1d */ /* 0x000fec0000010000 */
[----:B------:R-:W0:Y:S08]  /*6920*/  @!P3 MUFU.EX2 R2, R2 ;  /* 0x000000020002b308 */ /* 0x000e300000000800 */
[----:B------:R-:W3:Y:S01]  /*6930*/  @!P2 MUFU.EX2 R3, R3 ;  /* 0x000000030003a308 */ /* 0x000ee20000000800 */
[----:B------:R-:W4:Y:S07]  /*6940*/  LDS R35, [0x210] ;  /* 0x00021000ff237984 */ /* 0x000f2e0000000800 */
[----:B------:R3:W5:Y:S01]  /*6950*/  @!P5 MUFU.EX2 R17, R4 ;  /* 0x000000040011d308 */ /* 0x0007620000000800 */
[----:B0-----:R-:W-:-:S02]  /*6960*/  @!P3 FADD.FTZ R2, R2, 1 ;  /* 0x3f8000000202b421 */ /* 0x001fc40000010000 */
[----:B--2---:R-:W-:-:S05]  /*6970*/  IMAD R20, R148, c[0x0][0x2d8], RZ ;  /* 0x0000b60094147a24 */ /* 0x004fca00078e02ff */
[----:B------:R-:W0:Y:S01]  /*6980*/  @!P0 MUFU.EX2 R16, R16 ;  /* 0x0000001000108308 */ /* 0x000e220000000800 */
[----:B---3--:R-:W-:Y:S02]  /*6990*/  @!P2 FADD.FTZ R4, R3, 1 ;  /* 0x3f8000000304a421 */ /* 0x008fe40000010000 */
[----:B------:R-:W-:-:S05]  /*69a0*/  IMAD R83, R39, c[0x0][0x2dc], R20 ;  /* 0x0000b70027537a24 */ /* 0x000fca00078e0214 */
[----:B------:R2:W-:Y:S01]  /*69b0*/  @!P3 MUFU.RCP R81, R2 ;  /* 0x000000020051b308 */ /* 0x0005e20000001000 */
[----:B-----5:R-:W-:Y:S02]  /*69c0*/  @!P5 FADD.FTZ R17, R17, 1 ;  /* 0x3f8000001111d421 */ /* 0x020fe40000010000 */
[----:B--2---:R-:W-:-:S05]  /*69d0*/  IMAD.WIDE.U32 R2, R39, c[0x0][0x2d8], RZ ;  /* 0x0000b60027027a25 */ /* 0x004fca00078e00ff */
[----:B------:R-:W2:Y:S01]  /*69e0*/  @!P5 MUFU.RCP R17, R17 ;  /* 0x000000110011d308 */ /* 0x000ea20000001000 */
[----:B------:R-:W-:Y:S01]  /*69f0*/  IADD3 R3, R3, R83, RZ ;  /* 0x0000005303037210 */ /* 0x000fe20007ffe0ff */
[----:B0-----:R-:W-:Y:S02]  /*6a00*/  @!P0 FADD.FTZ R16, R16, 1 ;  /* 0x3f80000010108421 */ /* 0x001fe40000010000 */
[----:B------:R-:W-:Y:S02]  /*6a10*/  @!P1 FADD.FTZ R5, R5, 1 ;  /* 0x3f80000005059421 */ /* 0x000fe40000010000 */
[----:B------:R-:W-:Y:S02]  /*6a20*/  IMAD.WIDE.U32 R2, R0, c[0x0][0x2e0], R2 ;  /* 0x0000b80000027a25 */ /* 0x000fe400078e0002 */
[----:B------:R-:W0:Y:S02]  /*6a30*/  @!P2 MUFU.RCP R4, R4 ;  /* 0x000000040004a308 */ /* 0x000e240000001000 */
[----:B------:R-:W-:Y:S01]  /*6a40*/  @!P4 FMUL.FTZ R117, R117, R18 ;  /* 0x000000127575c220 */ /* 0x000fe20000410000 */
[----:B------:R-:W-:-:S05]  /*6a50*/  IADD3 R2, P4, R88, R2, RZ ;  /* 0x0000000258027210 */ /* 0x000fca0007f9e0ff */
[----:B------:R-:W3:Y:S01]  /*6a60*/  @!P0 MUFU.RCP R16, R16 ;  /* 0x0000001000108308 */ /* 0x000ee20000001000 */
[----:B------:R-:W-:Y:S02]  /*6a70*/  IADD3.X R3, R89, R85, R3, P4, !PT ;  /* 0x0000005559037210 */ /* 0x000fe400027fe403 */
[----:B----4-:R-:W-:-:S05]  /*6a80*/  ISETP.GE.AND P4, PT, R6, R35, PT ;  /* 0x000000230600720c */ /* 0x010fca0003f86270 */
[----:B------:R-:W4:Y:S01]  /*6a90*/  @!P1 MUFU.RCP R5, R5 ;  /* 0x0000000500059308 */ /* 0x000f220000001000 */
[----:B--2---:R-:W-:Y:S01]  /*6aa0*/  @!P5 FMUL.FTZ R100, R100, R17 ;  /* 0x000000116464d220 */ /* 0x004fe20000410000 */
[----:B------:R-:W-:Y:S01]  /*6ab0*/  LEA R17, P5, R6, c[0x0][0x330], 0x1 ;  /* 0x0000cc0006117a11 */ /* 0x000fe200078a08ff */
[----:B0-----:R-:W-:-:S03]  /*6ac0*/  @!P2 FMUL.FTZ R115, R115, R4 ;  /* 0x000000047373a220 */ /* 0x001fc60000410000 */
[----:B------:R-:W-:Y:S01]  /*6ad0*/  LEA.HI.X R4, R6, c[0x0][0x334], R7, 0x1, P5 ;  /* 0x0000cd0006047a11 */ /* 0x000fe200028f0c07 */
[----:B---3--:R-:W-:Y:S01]  /*6ae0*/  @!P0 FMUL.FTZ R113, R113, R16 ;  /* 0x0000001071718220 */ /* 0x008fe20000410000 */
[----:B------:R-:W-:Y:S01]  /*6af0*/  LEA R16, P5, R2, R17, 0x1 ;  /* 0x0000001102107211 */ /* 0x000fe200078a08ff */
[----:B------:R-:W-:Y:S01]  /*6b00*/  @!P3 FMUL.FTZ R104, R104, R81 ;  /* 0x000000516868b220 */ /* 0x000fe20000410000 */
[-C--:B------:R-:W-:Y:S02]  /*6b10*/  ISETP.GE.AND P3, PT, R63, R35.reuse, PT ;  /* 0x000000233f00720c */ /* 0x080fe40003f66270 */
[-C--:B------:R-:W-:Y:S02]  /*6b20*/  ISETP.GE.AND P2, PT, R64, R35.reuse, PT ;  /* 0x000000234000720c */ /* 0x080fe40003f46270 */
[----:B------:R-:W-:Y:S01]  /*6b30*/  ISETP.GE.AND P0, PT, R66, R35, PT ;  /* 0x000000234200720c */ /* 0x000fe20003f06270 */
[----:B----4-:R-:W-:Y:S01]  /*6b40*/  @!P1 FMUL.FTZ R102, R102, R5 ;  /* 0x0000000566669220 */ /* 0x010fe20000410000 */
        /* <DEDUP_REMOVED lines=14> */
.L_x_6952:
[----:B------:R-:W-:Y:S05]  /*6c30*/  BSYNC B0 ;  /* 0x0000000000007941 */ /* 0x000fea0003800000 */
.L_x_6951:
        /* <DEDUP_REMOVED lines=40> */
[----:B--2---:R-:W-:-:S03]  /*6ec0*/  IMAD R4, R148, c[0x0][0x2f8], RZ ;  /* 0x0000be0094047a24 */ /* 0x004fc600078e02ff */
        /* <DEDUP_REMOVED lines=14> */
[----:B------:R-:W-:Y:S02]  /*6fb0*/  MOV R4, R14 ;  /* 0x0000000e00047202 */ /* 0x000fe40000000f00 */
[----:B------:R-:W-:Y:S01]  /*6fc0*/  MOV R5, R15 ;  /* 0x0000000f00057202 */ /* 0x000fe20000000f00 */
[----:B------:R-:W-:-:S04]  /*6fd0*/  IMAD R15, R37, c[0x0][0x300], RZ ;  /* 0x0000c000250f7a24 */ /* 0x000fc800078e02ff */
        /* <DEDUP_REMOVED lines=8> */
.L_x_6954:
[----:B------:R-:W-:Y:S05]  /*7060*/  BSYNC B0 ;  /* 0x0000000000007941 */ /* 0x000fea0003800000 */
.L_x_6953:
        /* <DEDUP_REMOVED lines=22> */
[----:B------:R0:W-:Y:S01]  /*71d0*/  @!P0 STG.E.U16 [R2.64], R17 ;  /* 0x0000001102008986 */ /* 0x0001e2000c101504 */
        /* <DEDUP_REMOVED lines=15> */
.L_x_6907:
        /* <DEDUP_REMOVED lines=24> */
.L_x_6957:
[----:B0-----:R-:W-:Y:S05]  /*7450*/  BSYNC B0 ;  /* 0x0000000000007941 */ /* 0x001fea0003800000 */
.L_x_6956:
        /* <DEDUP_REMOVED lines=23> */
.L_x_6959:
[----:B------:R-:W2:Y:S02]  /*75d0*/  S2R R15, SR_TID.X ;  /* 0x00000000000f7919 */ /* 0x000ea40000002100 */
.L_x_6960:
[----:B0-----:R-:W-:Y:S05]  /*75e0*/  BSYNC B0 ;  /* 0x0000000000007941 */ /* 0x001fea0003800000 */
.L_x_6958:
        /* <DEDUP_REMOVED lines=10> */
.L_x_6961:
        /* <DEDUP_REMOVED lines=26> */
.L_x_6962:
        /* <DEDUP_REMOVED lines=13> */
.L_x_9107:


//--------------------- .text._Z25selective_scan_bwd_kernelI32Selective_Scan_bwd_kernel_traitsILi32ELi8ELb0ELb1ELb0ELb0ELb0EN3c104HalfEfEEv12SSMParamsBwd --------------------------
	.section	.text._Z25selective_scan_bwd_kernelI32Selective_Scan_bwd_kernel_traitsILi32ELi8ELb0ELb1ELb0ELb0ELb0EN3c104HalfEfEEv12SSMParamsBwd,"ax",@progbits
	.sectioninfo	@"SHI_REGISTERS=186"
	.align	128
        .global         _Z25selective_scan_bwd_kernelI32Selective_Scan_bwd_kernel_traitsILi32ELi8ELb0ELb1ELb0ELb0ELb0EN3c104HalfEfEEv12SSMParamsBwd
        .type           _Z25selective_scan_bwd_kernelI32Selective_Scan_bwd_kernel_traitsILi32ELi8ELb0ELb1ELb0ELb0ELb0EN3c104HalfEfEEv12SSMParamsBwd,@function
        .size           _Z25selective_scan_bwd_kernelI32Selective_Scan_bwd_kernel_traitsILi32ELi8ELb0ELb1ELb0ELb0ELb0EN3c104HalfEfEEv12SSMParamsBwd,(.L_x_9108 - _Z25selective_scan_bwd_kernelI32Selective_Scan_bwd_kernel_traitsILi32ELi8ELb0ELb1ELb0ELb0ELb0EN3c104HalfEfEEv12SSMParamsBwd)
        .other          _Z25selective_scan_bwd_kernelI32Selective_Scan_bwd_kernel_traitsILi32ELi8ELb0ELb1ELb0ELb0ELb0EN3c104HalfEfEEv12SSMParamsBwd,@"STO_CUDA_ENTRY STV_DEFAULT"
_Z25selective_scan_bwd_kernelI32Selective_Scan_bwd_kernel_traitsILi32ELi8ELb0ELb1ELb0ELb0ELb0EN3c104HalfEfEEv12SSMParamsBwd:
.text._Z25selective_scan_bwd_kernelI32Selective_Scan_bwd_kernel_traitsILi32ELi8ELb0ELb1ELb0ELb0ELb0EN3c104HalfEfEEv12SSMParamsBwd:
        /* <DEDUP_REMOVED lines=11> */
[----:B------:R-:W-:-:S02]  /*00b0*/  HFMA2.MMA R32, -RZ, RZ, 0, 0 ;  /* 0x00000000ff207435 */ /* 0x000fc400000001ff */
        /* <DEDUP_REMOVED lines=20> */
[----:B------:R-:W-:Y:S01]  /*0200*/  SHF.L.U32 R34, R34, 0x8, RZ ;  /* 0x0000000822227819 */ /* 0x000fe200000006ff */
[----:B--2---:R-:W-:Y:S01]  /*0210*/  IMAD R4, R154, c[0x0][0x1d0], RZ ;  /* 0x000074009a047a24 */ /* 0x004fe200078e02ff */
[----:B------:R-:W-:Y:S01]  /*0220*/  ISETP.GE.AND P2, PT, R9, RZ, PT ;  /* 0x000000ff0900720c */ /* 0x000fe20003f46270 */
[----:B------:R-:W-:Y:S01]  /*0230*/  CS2R R22, SRZ ;  /* 0x0000000000167805 */ /* 0x000fe2000001ff00 */
[----:B---3--:R-:W-:Y:S01]  /*0240*/  IMAD.MOV R10, RZ, RZ, -R7 ;  /* 0x000000ffff0a7224 */ /* 0x008fe200078e0a07 */
[----:B------:R-:W-:Y:S01]  /*0250*/  CS2R R20, SRZ ;  /* 0x0000000000147805 */ /* 0x000fe2000001ff00 */
[----:B------:R-:W-:Y:S01]  /*0260*/  IMAD R5, R33, c[0x0][0x1d4], R4 ;  /* 0x0000750021057a24 */ /* 0x000fe200078e0204 */
[----:B------:R-:W-:Y:S01]  /*0270*/  CS2R R36, SRZ ;  /* 0x0000000000247805 */ /* 0x000fe2000001ff00 */
[----:B------:R-:W-:-:S02]  /*0280*/  IMAD R3, R10, R11, RZ ;  /* 0x0000000b0a037224 */ /* 0x000fc400078e02ff */
        /* <DEDUP_REMOVED lines=12> */
[----:B------:R-:W-:Y:S02]  /*0350*/  IMAD.IADD R5, R5, 0x1, R7 ;  /* 0x0000000105057824 */ /* 0x000fe400078e0207 */
[----:B------:R-:W-:-:S04]  /*0360*/  IMAD.WIDE.U32 R6, R33, c[0x0][0x278], RZ ;  /* 0x00009e0021067a25 */ /* 0x000fc800078e00ff */
[-C--:B------:R-:W-:Y:S01]  /*0370*/  @!P1 IADD3 R8, R8, -R11.reuse, RZ ;  /* 0x8000000b08089210 */ /* 0x080fe20007ffe0ff */
[----:B------:R-:W-:Y:S01]  /*0380*/  IMAD R10, R154, c[0x0][0x190], RZ ;  /* 0x000064009a0a7a24 */ /* 0x000fe200078e02ff */
[----:B------:R-:W-:Y:S01]  /*0390*/  @!P1 IADD3 R35, R35, 0x1, RZ ;  /* 0x0000000123239810 */ /* 0x000fe20007ffe0ff */
[----:B------:R-:W-:Y:S01]  /*03a0*/  IMAD.WIDE.U32 R2, R0, c[0x0][0x1d8], R2 ;  /* 0x0000760000027a25 */ /* 0x000fe200078e0002 */
[----:B------:R-:W-:Y:S02]  /*03b0*/  ISETP.GE.U32.AND P0, PT, R8, R11, PT ;  /* 0x0000000b0800720c */ /* 0x000fe40003f06070 */
[----:B------:R-:W-:Y:S01]  /*03c0*/  IADD3 R11, R34, -0x100, RZ ;  /* 0xffffff00220b7810 */ /* 0x000fe20007ffe0ff */
[----:B------:R-:W-:Y:S01]  /*03d0*/  IMAD.IADD R7, R7, 0x1, R9 ;  /* 0x0000000107077824 */ /* 0x000fe200078e0209 */
[----:B------:R-:W-:Y:S01]  /*03e0*/  ISETP.NE.AND P1, PT, RZ, c[0x0][0x178], PT ;  /* 0x00005e00ff007a0c */ /* 0x000fe20003f25270 */
[----:B------:R-:W-:Y:S01]  /*03f0*/  IMAD.WIDE.U32 R8, R33, c[0x0][0x190], RZ ;  /* 0x0000640021087a25 */ /* 0x000fe200078e00ff */
[----:B------:R-:W-:-:S02]  /*0400*/  SHF.R.S32.HI R13, RZ, 0x1f, R11 ;  /* 0x0000001fff0d7819 */ /* 0x000fc4000001140b */
[----:B------:R-:W-:Y:S01]  /*0410*/  IADD3 R40, P4, R11, R2, RZ ;  /* 0x000000020b287210 */ /* 0x000fe20007f9e0ff */
[----:B------:R-:W-:-:S03]  /*0420*/  IMAD R17, R33, c[0x0][0x194], R10 ;  /* 0x0000650021117a24 */ /* 0x000fc600078e020a */
[----:B------:R-:W-:Y:S01]  /*0430*/  IADD3.X R15, R13, R3, R15, P4, !PT ;  /* 0x000000030d0f7210 */ /* 0x000fe200027fe40f */
[C---:B------:R-:W-:Y:S01]  /*0440*/  IMAD.WIDE.U32 R2, R0.reuse, c[0x0][0x1e8], R4 ;  /* 0x00007a0000027a25 */ /* 0x040fe200078e0004 */
[----:B------:R-:W-:Y:S02]  /*0450*/  IADD3 R9, R9, R17, RZ ;  /* 0x0000001109097210 */ /* 0x000fe40007ffe0ff */
[----:B------:R-:W-:Y:S01]  /*0460*/  @P0 IADD3 R35, R35, 0x1, RZ ;  /* 0x0000000123230810 */ /* 0x000fe20007ffe0ff */
[----:B------:R-:W-:Y:S01]  /*0470*/  IMAD R17, R31, c[0x0][0x1e8], RZ ;  /* 0x00007a001f117a24 */ /* 0x000fe200078e02ff */
[----:B------:R-:W-:Y:S01]  /*0480*/  IADD3 R42, P0, R11, R2, RZ ;  /* 0x000000020b2a7210 */ /* 0x000fe20007f1e0ff */
[----:B------:R-:W-:-:S04]  /*0490*/  IMAD.WIDE.U32 R4, R0, c[0x0][0x280], R6 ;  /* 0x0000a00000047a25 */ /* 0x000fc800078e0006 */
[----:B------:R-:W-:Y:S02]  /*04a0*/  IMAD R17, R0, c[0x0][0x1ec], R17 ;  /* 0x00007b0000117a24 */ /* 0x000fe400078e0211 */
[----:B------:R-:W-:Y:S01]  /*04b0*/  @!P2 IMAD.MOV R35, RZ, RZ, -R35 ;  /* 0x000000ffff23a224 */ /* 0x000fe200078e0a23 */
[----:B------:R-:W-:Y:S02]  /*04c0*/  IADD3 R44, P2, R11, R4, RZ ;  /* 0x000000040b2c7210 */ /* 0x000fe40007f5e0ff */
[C---:B------:R-:W-:Y:S02]  /*04d0*/  IADD3.X R3, R13.reuse, R3, R17, P0, !PT ;  /* 0x000000030d037210 */ /* 0x040fe400007fe411 */
[----:B------:R-:W-:Y:S02]  /*04e0*/  ISETP.NE.U32.AND P0, PT, RZ, c[0x0][0x260], PT ;  /* 0x00009800ff007a0c */ /* 0x000fe40003f05070 */
[----:B------:R-:W-:Y:S02]  /*04f0*/  @!P1 LOP3.LUT R35, RZ, c[0x0][0x178], RZ, 0x33, !PT ;  /* 0x00005e00ff239a12 */ /* 0x000fe400078e33ff */
[----:B------:R-:W-:-:S02]  /*0500*/  IADD3.X R5, R13, R5, R19, P2, !PT ;  /* 0x000000050d057210 */ /* 0x000fc400017fe413 */
[----:B------:R-:W-:Y:S01]  /*0510*/  LEA R39, P1, R40, c[0x0][0x240], 0x1 ;  /* 0x0000900028277a11 */ /* 0x000fe200078208ff */
[----:B------:R-:W-:Y:S01]  /*0520*/  IMAD.WIDE.U32 R8, R35, c[0x0][0x1a8], R8 ;  /* 0x00006a0023087a25 */ /* 0x000fe200078e0008 */
        /* <DEDUP_REMOVED lines=11> */
[----:B------:R-:W-:Y:S01]  /*05e0*/  ISETP.NE.AND.EX P2, PT, RZ, c[0x0][0x34c], PT, P2 ;  /* 0x0000d300ff007a0c */ /* 0x000fe20003f45320 */
[----:B------:R-:W-:Y:S01]  /*05f0*/  @P0 IMAD.MOV.U32 R25, RZ, RZ, 0x8 ;  /* 0x00000008ff190424 */ /* 0x000fe200078e00ff */
[----:B------:R-:W-:Y:S01]  /*0600*/  LEA R43, P4, R44, c[0x0][0x308], 0x1 ;  /* 0x0000c2002c2b7a11 */ /* 0x000fe200078808ff */
[----:B------:R-:W-:Y:S01]  /*0610*/  @P0 IMAD R2, R2, c[0x0][0x174], RZ ;  /* 0x00005d0002020a24 */ /* 0x000fe200078e02ff */
[----:B------:R-:W-:Y:S02]  /*0620*/  IADD3 R11, P5, R11, R8, RZ ;  /* 0x000000080b0b7210 */ /* 0x000fe40007fbe0ff */
[----:B------:R-:W-:Y:S01]  /*0630*/  IADD3 R46, R9, R3, RZ ;  /* 0x00000003092e7210 */ /* 0x000fe20007ffe0ff */
[----:B------:R-:W-:Y:S01]  /*0640*/  @P0 IMAD R2, R2, c[0x0][0x16c], RZ ;  /* 0x00005b0002020a24 */ /* 0x000fe200078e02ff */
[----:B------:R-:W-:-:S02]  /*0650*/  LEA.HI.X R44, R44, c[0x0][0x30c], R5, 0x1, P4 ;  /* 0x0000c3002c2c7a11 */ /* 0x000fc400020f0c05 */
[----:B------:R-:W-:Y:S01]  /*0660*/  IADD3.X R46, R13, R46, RZ, P5, !PT ;  /* 0x0000002e0d2e7210 */ /* 0x000fe20002ffe4ff */
[----:B------:R-:W-:Y:S01]  /*0670*/  @P0 IMAD.WIDE R24, R2, R25, c[0x0][0x260] ;  /* 0x0000980002180625 */ /* 0x000fe200078e0219 */
[C---:B------:R-:W-:Y:S01]  /*0680*/  LEA R45, P6, R11.reuse, c[0x0][0x228], 0x1 ;  /* 0x00008a000b2d7a11 */ /* 0x040fe200078c08ff */
[----:B------:R-:W-:Y:S01]  /*0690*/  @!P0 CS2R R24, SRZ ;  /* 0x0000000000188805 */ /* 0x000fe2000001ff00 */
[C---:B------:R-:W-:Y:S02]  /*06a0*/  @P1 LEA R22, P4, R0.reuse, c[0x0][0x328], 0x2 ;  /* 0x0000ca0000161a11 */ /* 0x040fe400078810ff */
[C---:B------:R-:W-:Y:S02]  /*06b0*/  @P2 LEA R20, P5, R0.reuse, c[0x0][0x348], 0x2 ;  /* 0x0000d20000142a11 */ /* 0x040fe400078a10ff */
[----:B------:R-:W-:Y:S02]  /*06c0*/  LEA.HI.X R46, R11, c[0x0][0x22c], R46, 0x1, P6 ;  /* 0x00008b000b2e7a11 */ /* 0x000fe400030f0c2e */
[----:B------:R-:W-:-:S02]  /*06d0*/  @P1 LEA.HI.X R23, R0, c[0x0][0x32c], R31, 0x2, P4 ;  /* 0x0000cb0000171a11 */ /* 0x000fc400020f141f */
[----:B------:R-:W-:Y:S01]  /*06e0*/  @P2 LEA.HI.X R21, R0, c[0x0][0x34c], R31, 0x2, P5 ;  /* 0x0000d30000152a11 */ /* 0x000fe200028f141f */
[----:B------:R-:W-:Y:S05]  /*06f0*/  @!P3 BRA `(.L_x_6963) ;  /* 0x00003b500000b947 */ /* 0x000fea0003800000 */
[----:B------:R-:W0:Y:S01]  /*0700*/  S2R R38, SR_TID.X ;  /* 0x0000000000267919 */ /* 0x000e220000002100 */
[----:B------:R-:W-:Y:S01]  /*0710*/  CS2R R36, SRZ ;  /* 0x0000000000247805 */ /* 0x000fe2000001ff00 */
[----:B------:R-:W-:Y:S02]  /*0720*/  MOV R49, RZ ;  /* 0x000000ff00317202 */ /* 0x000fe40000000f00 */
[----:B------:R-:W1:Y:S01]  /*0730*/  S2R R47, SR_LANEID ;  /* 0x00000000002f7919 */ /* 0x000e620000000000 */
[C---:B0-----:R-:W-:Y:S02]  /*0740*/  SHF.L.U32 R48, R38.reuse, 0x3, RZ ;  /* 0x0000000326307819 */ /* 0x041fe400000006ff */
[----:B------:R-:W-:Y:S02]  /*0750*/  IADD3 R3, R38, 0x20, RZ ;  /* 0x0000002026037810 */ /* 0x000fe40007ffe0ff */
[----:B------:R-:W-:-:S02]  /*0760*/  LOP3.LUT R19, R48, 0xffffff00, RZ, 0xc0, !PT ;  /* 0xffffff0030137812 */ /* 0x000fc400078ec0ff */
[C---:B------:R-:W-:Y:S02]  /*0770*/  IADD3 R51, R38.reuse, 0x40, RZ ;  /* 0x0000004026337810 */ /* 0x040fe40007ffe0ff */
[C---:B------:R-:W-:Y:S02]  /*0780*/  IADD3 R5, R38.reuse, 0x60, RZ ;  /* 0x0000006026057810 */ /* 0x040fe40007ffe0ff */
[C---:B------:R-:W-:Y:S02]  /*0790*/  IADD3 R53, R38.reuse, 0x80, RZ ;  /* 0x0000008026357810 */ /* 0x040fe40007ffe0ff */
[C---:B------:R-:W-:Y:S02]  /*07a0*/  IADD3 R7, R38.reuse, 0xa0, RZ ;  /* 0x000000a026077810 */ /* 0x040fe40007ffe0ff */
[C---:B------:R-:W-:Y:S02]  /*07b0*/  IADD3 R55, R38.reuse, 0xc0, RZ ;  /* 0x000000c026377810 */ /* 0x040fe40007ffe0ff */
[----:B------:R-:W-:-:S02]  /*07c0*/  IADD3 R9, R38, 0xe0, RZ ;  /* 0x000000e026097810 */ /* 0x000fc40007ffe0ff */
[----:B------:R-:W-:Y:S02]  /*07d0*/  LOP3.LUT R18, R19, 0x1f, R38, 0xf8, !PT ;  /* 0x0000001f13127812 */ /* 0x000fe400078ef826 */
[----:B------:R-:W-:Y:S02]  /*07e0*/  LOP3.LUT R158, R38, 0x1f, RZ, 0xc0, !PT ;  /* 0x0000001f269e7812 */ /* 0x000fe400078ec0ff */
[----:B------:R-:W-:Y:S02]  /*07f0*/  LEA.HI.SX32 R48, R48, R48, 0x1b ;  /* 0x0000003030307211 */ /* 0x000fe400078fdaff */
[-C--:B------:R-:W-:Y:S02]  /*0800*/  LEA.HI.SX32 R50, R3, R38.reuse, 0x1b ;  /* 0x0000002603327211 */ /* 0x080fe400078fdaff */
[-C--:B------:R-:W-:Y:S02]  /*0810*/  LEA.HI.SX32 R51, R51, R38.reuse, 0x1b ;  /* 0x0000002633337211 */ /* 0x080fe400078fdaff */
[----:B------:R-:W-:-:S02]  /*0820*/  LEA.HI.SX32 R52, R5, R38, 0x1b ;  /* 0x0000002605347211 */ /* 0x000fc400078fdaff */
[-C--:B------:R-:W-:Y:S02]  /*0830*/  LEA.HI.SX32 R53, R53, R38.reuse, 0x1b ;  /* 0x0000002635357211 */ /* 0x080fe400078fdaff */
[-C--:B------:R-:W-:Y:S02]  /*0840*/  LEA.HI.SX32 R54, R7, R38.reuse, 0x1b ;  /* 0x0000002607367211 */ /* 0x080fe400078fdaff */
[-C--:B------:R-:W-:Y:S02]  /*0850*/  LEA.HI.SX32 R55, R55, R38.reuse, 0x1b ;  /* 0x0000002637377211 */ /* 0x080fe400078fdaff */
[----:B------:R-:W-:Y:S02]  /*0860*/  LEA.HI.SX32 R56, R9, R38, 0x1b ;  /* 0x0000002609387211 */ /* 0x000fe400078fdaff */
[----:B------:R-:W-:Y:S02]  /*0870*/  SHF.R.S32.HI R19, RZ, 0x1f, R18 ;  /* 0x0000001fff137819 */ /* 0x000fe40000011412 */
[----:B------:R-:W-:-:S02]  /*0880*/  LOP3.LUT R57, R18, 0x20, RZ, 0xfc, !PT ;  /* 0x0000002012397812 */ /* 0x000fc400078efcff */
[C---:B------:R-:W-:Y:S02]  /*0890*/  LOP3.LUT R58, R18.reuse, 0x40, RZ, 0xfc, !PT ;  /* 0x00000040123a7812 */ /* 0x040fe400078efcff */
[C---:B------:R-:W-:Y:S02]  /*08a0*/  LOP3.LUT R59, R18.reuse, 0x60, RZ, 0xfc, !PT ;  /* 0x00000060123b7812 */ /* 0x040fe400078efcff */
[C---:B------:R-:W-:Y:S02]  /*08b0*/  LOP3.LUT R60, R18.reuse, 0x80, RZ, 0xfc, !PT ;  /* 0x00000080123c7812 */ /* 0x040fe400078efcff */
[C---:B------:R-:W-:Y:S02]  /*08c0*/  LOP3.LUT R61, R18.reuse, 0xa0, RZ, 0xfc, !PT ;  /* 0x000000a0123d7812 */ /* 0x040fe400078efcff */
[C---:B------:R-:W-:Y:S02]  /*08d0*/  LOP3.LUT R62, R18.reuse, 0xc0, RZ, 0xfc, !PT ;  /* 0x000000c0123e7812 */ /* 0x040fe400078efcff */
[----:B-1----:R-:W-:-:S02]  /*08e0*/  LOP3.LUT R63, R18, 0xe0, RZ, 0xfc, !PT ;  /* 0x000000e0123f7812 */ /* 0x002fc400078efcff */
.L_x_6991:
[----:B------:R-:W-:Y:S01]  /*08f0*/  IADD3 R160, -R49, c[0x0][0x174], RZ ;  /* 0x00005d0031a07a10 */ /* 0x000fe20007ffe1ff */
[----:B------:R-:W-:Y:S01]  /*0900*/  BAR.SYNC.DEFER_BLOCKING 0x0 ;  /* 0x0000000000007b1d */ /* 0x000fe20000010000 */
[C---:B------:R-:W-:Y:S01]  /*0910*/  IMAD.SHL.U32 R64, R18.reuse, 0x2, RZ ;  /* 0x0000000212407824 */ /* 0x040fe200078e00ff */
[----:B------:R-:W-:-:S02]  /*0920*/  SHF.L.U64.HI R65, R18, 0x1, R19 ;  /* 0x0000000112417819 */ /* 0x000fc40000010213 */
[----:B------:R-:W-:Y:S02]  /*0930*/  LEA R75, R160, 0xffffff00, 0x8 ;  /* 0xffffff00a04b7811 */ /* 0x000fe400078e40ff */
[----:B----4-:R-:W-:Y:S02]  /*0940*/  IADD3 R2, P3, R39, R64, RZ ;  /* 0x0000004027027210 */ /* 0x010fe40007f7e0ff */
[----:B------:R-:W-:Y:S02]  /*0950*/  IADD3 R76, -R75, c[0x0][0x168], RZ ;  /* 0x00005a004b4c7a10 */ /* 0x000fe40007ffe1ff */
[----:B------:R-:W-:Y:S02]  /*0960*/  PRMT R5, RZ, 0x7610, R5 ;  /* 0x00007610ff057816 */ /* 0x000fe40000000005 */
[-C--:B------:R-:W-:Y:S02]  /*0970*/  ISETP.GE.AND P0, PT, R18, R76.reuse, PT ;  /* 0x0000004c1200720c */ /* 0x080fe40003f06270 */
[----:B------:R-:W-:-:S02]  /*0980*/  ISETP.GE.AND P1, PT, R57, R76, PT ;  /* 0x0000004c3900720c */ /* 0x000fc40003f26270 */
[----:B------:R-:W-:Y:S02]  /*0990*/  ISETP.GE.AND P2, PT, R58, R76, PT ;  /* 0x0000004c3a00720c */ /* 0x000fe40003f46270 */
[----:B------:R-:W-:Y:S02]  /*09a0*/  IADD3.X R3, R40, R65, RZ, P3, !PT ;  /* 0x0000004128037210 */ /* 0x000fe40001ffe4ff */
[----:B------:R-:W-:Y:S02]  /*09b0*/  PRMT R4, RZ, 0x7610, R4 ;  /* 0x00007610ff047816 */ /* 0x000fe40000000004 */
        /* <DEDUP_REMOVED lines=25> */
[C---:B0-----:R-:W-:Y:S02]  /*0b50*/  IADD3 R2, R47.reuse, 0x60, RZ ;  /* 0x000000602f027810 */ /* 0x041fe40007ffe0ff */
[----:B------:R-:W-:-:S02]  /*0b60*/  IADD3 R12, R47, 0x80, RZ ;  /* 0x000000802f0c7810 */ /* 0x000fc40007ffe0ff */
[----:B------:R-:W-:Y:S02]  /*0b70*/  SHF.L.U32 R68, R14, 0x1, RZ ;  /* 0x000000010e447819 */ /* 0x000fe400000006ff */
[C---:B------:R-:W-:Y:S02]  /*0b80*/  IADD3 R14, R47.reuse, 0xa0, RZ ;  /* 0x000000a02f0e7810 */ /* 0x040fe40007ffe0ff */
[C---:B------:R-:W-:Y:S02]  /*0b90*/  IADD3 R16, R47.reuse, 0xc0, RZ ;  /* 0x000000c02f107810 */ /* 0x040fe40007ffe0ff */
[----:B------:R-:W-:Y:S02]  /*0ba0*/  IADD3 R26, R47, 0xe0, RZ ;  /* 0x000000e02f1a7810 */ /* 0x000fe40007ffe0ff */
[-C--:B------:R-:W-:Y:S02]  /*0bb0*/  LEA.HI.SX32 R2, R2, R47.reuse, 0x1b ;  /* 0x0000002f02027211 */ /* 0x080fe400078fdaff */
[----:B------:R-:W-:-:S02]  /*0bc0*/  LEA.HI.SX32 R12, R12, R47, 0x1b ;  /* 0x0000002f0c0c7211 */ /* 0x000fc400078fdaff */
[----:B------:R-:W-:Y:S02]  /*0bd0*/  SHF.L.U32 R66, R66, 0x1, RZ ;  /* 0x0000000142427819 */ /* 0x000fe400000006ff */
[----:B------:R-:W-:Y:S01]  /*0be0*/  SHF.L.U32 R3, R47, 0x3, RZ ;  /* 0x000000032f037819 */ /* 0x000fe200000006ff */
[----:B------:R-:W-:Y:S01]  /*0bf0*/  IMAD.SHL.U32 R70, R12, 0x2, RZ ;  /* 0x000000020c467824 */ /* 0x000fe200078e00ff */
[-C--:B------:R-:W-:Y:S02]  /*0c00*/  LEA.HI.SX32 R14, R14, R47.reuse, 0x1b ;  /* 0x0000002f0e0e7211 */ /* 0x080fe400078fdaff */
[-C--:B------:R-:W-:Y:S02]  /*0c10*/  LEA.HI.SX32 R16, R16, R47.reuse, 0x1b ;  /* 0x0000002f10107211 */ /* 0x080fe400078fdaff */
[----:B------:R-:W-:Y:S02]  /*0c20*/  LEA.HI.SX32 R26, R26, R47, 0x1b ;  /* 0x0000002f1a1a7211 */ /* 0x000fe400078fdaff */
[----:B------:R-:W-:-:S02]  /*0c30*/  SHF.L.U32 R69, R2, 0x1, RZ ;  /* 0x0000000102457819 */ /* 0x000fc400000006ff */
[----:B------:R-:W-:Y:S01]  /*0c40*/  LEA.HI.SX32 R74, R3, R3, 0x1b ;  /* 0x00000003034a7211 */ /* 0x000fe200078fdaff */
[----:B------:R-:W-:Y:S01]  /*0c50*/  IMAD.SHL.U32 R73, R26, 0x2, RZ ;  /* 0x000000021a497824 */ /* 0x000fe200078e00ff */
[----:B------:R-:W-:Y:S02]  /*0c60*/  SHF.L.U32 R71, R14, 0x1, RZ ;  /* 0x000000010e477819 */ /* 0x000fe400000006ff */
[----:B------:R-:W-:Y:S01]  /*0c70*/  SHF.L.U32 R72, R16, 0x1, RZ ;  /* 0x0000000110487819 */ /* 0x000fe200000006ff */
[----:B------:R-:W-:Y:S01]  /*0c80*/  IMAD.SHL.U32 R74, R74, 0x2, RZ ;  /* 0x000000024a4a7824 */ /* 0x000fe200078e00ff */
[----:B------:R-:W-:Y:S02]  /*0c90*/  ISETP.GE.AND P6, PT, R18, R76, PT ;  /* 0x0000004c1200720c */ /* 0x000fe40003fc6270 */
[----:B------:R-:W-:Y:S02]  /*0ca0*/  IADD3 R2, P0, R41, R64, RZ ;  /* 0x0000004029027210 */ /* 0x000fe40007f1e0ff */
        /* <DEDUP_REMOVED lines=15> */
[----:B------:R-:W-:Y:S01]  /*0da0*/  STS.U16 [R71+0x140], R8 ;  /* 0x0001400847007388 */ /* 0x000fe20000000400 */
[----:B0-----:R-:W-:-:S03]  /*0db0*/  PRMT R6, RZ, 0x7610, R6 ;  /* 0x00007610ff067816 */ /* 0x001fc60000000006 */
[----:B------:R0:W-:Y:S01]  /*0dc0*/  STS.U16 [R72+0x180], R11 ;  /* 0x0001800b48007388 */ /* 0x0001e20000000400 */
[----:B-1----:R-:W-:-:S03]  /*0dd0*/  PRMT R9, RZ, 0x7610, R9 ;  /* 0x00007610ff097816 */ /* 0x002fc60000000009 */
        /* <DEDUP_REMOVED lines=26> */
[----:B------:R-:W-:Y:S02]  /*0f80*/  IADD3.X R5, R44, R65, RZ, P0, !PT ;  /* 0x000000412c057210 */ /* 0x000fe400007fe4ff */
        /* <DEDUP_REMOVED lines=61> */
[----:B------:R-:W-:Y:S02]  /*1360*/  FADD.FTZ R96, R13, R32 ;  /* 0x000000200d607221 */ /* 0x000fe40000010000 */
[----:B------:R-:W-:Y:S01]  /*1370*/  STS.U16 [R72+0x180], R27 ;  /* 0x0001801b48007388 */ /* 0x000fe20000000400 */
[----:B--2---:R-:W-:-:S03]  /*1380*/  HADD2.F32 R17, -RZ, R10.H0_H0 ;  /* 0x2000000aff117230 */ /* 0x004fc60000004100 */
[----:B------:R-:W-:Y:S01]  /*1390*/  STS.U16 [R73+0x1c0], R26 ;  /* 0x0001c01a49007388 */ /* 0x000fe20000000400 */
[----:B------:R-:W-:-:S06]  /*13a0*/  NOP ;  /* 0x0000000000007918 */ /* 0x000fcc0000000000 */
[----:B------:R-:W0:Y:S01]  /*13b0*/  LDS.U16 R107, [R74] ;  /* 0x000000004a6b7984 */ /* 0x000e220000000400 */
[----:B------:R-:W-:-:S03]  /*13c0*/  FADD.FTZ R104, R17, R32 ;  /* 0x0000002011687221 */ /* 0x000fc60000010000 */
        /* <DEDUP_REMOVED lines=44> */
[----:B------:R-:W-:Y:S01]  /*1690*/  IMAD.MOV.U32 R84, RZ, RZ, RZ ;  /* 0x000000ffff547224 */ /* 0x000fe200078e00ff */
[----:B------:R-:W-:Y:S05]  /*16a0*/  BRA `(.L_x_6965) ;  /* 0x0000212000007947 */ /* 0x000fea0003800000 */
.L_x_6964:
[----:B------:R-:W-:Y:S01]  /*16b0*/  HFMA2.MMA R3, -RZ, RZ, 0, 0 ;  /* 0x00000000ff037435 */ /* 0x000fe200000001ff */
[----:B------:R-:W-:Y:S01]  /*16c0*/  MOV R2, R38 ;  /* 0x0000002600027202 */ /* 0x000fe20000000f00 */
[----:B------:R-:W-:Y:S01]  /*16d0*/  IMAD R4, R154, c[0x0][0x298], RZ ;  /* 0x0000a6009a047a24 */ /* 0x000fe200078e02ff */
[----:B------:R-:W-:Y:S01]  /*16e0*/  IADD3 R116, R160, -0x1, RZ ;  /* 0xffffffffa0747810 */ /* 0x000fe20007ffe0ff */
[----:B------:R-:W-:Y:S01]  /*16f0*/  IMAD R7, R49, -0x100, R34 ;  /* 0xffffff0031077824 */ /* 0x000fe200078e0222 */
[----:B------:R-:W-:Y:S01]  /*1700*/  HFMA2.MMA R84, -RZ, RZ, 0, 0 ;  /* 0x00000000ff547435 */ /* 0x000fe200000001ff */
[C---:B------:R-:W-:Y:S01]  /*1710*/  IMAD R5, R33.reuse, c[0x0][0x29c], R4 ;  /* 0x0000a70021057a24 */ /* 0x040fe200078e0204 */
[----:B------:R-:W-:Y:S01]  /*1720*/  CS2R R78, SRZ ;  /* 0x00000000004e7805 */ /* 0x000fe2000001ff00 */
[----:B------:R-:W-:Y:S01]  /*1730*/  IMAD R4, R156, c[0x0][0x2a0], RZ ;  /* 0x0000a8009c047a24 */ /* 0x000fe200078e02ff */
[----:B------:R-:W-:Y:S01]  /*1740*/  CS2R R118, SRZ ;  /* 0x0000000000767805 */ /* 0x000fe2000001ff00 */
[----:B------:R-:W-:Y:S01]  /*1750*/  IMAD.WIDE.U32 R2, R33, c[0x0][0x298], R2 ;  /* 0x0000a60021027a25 */ /* 0x000fe200078e0002 */
[----:B------:R-:W-:Y:S01]  /*1760*/  MOV R77, RZ ;  /* 0x000000ff004d7202 */ /* 0x000fe20000000f00 */
[----:B------:R-:W-:Y:S01]  /*1770*/  CS2R R80, SRZ ;  /* 0x0000000000507805 */ /* 0x000fe2000001ff00 */
[----:B------:R-:W-:Y:S01]  /*1780*/  CS2R R82, SRZ ;  /* 0x0000000000527805 */ /* 0x000fe2000001ff00 */
[----:B------:R-:W-:-:S02]  /*1790*/  IMAD.IADD R3, R3, 0x1, R5 ;  /* 0x0000000103037824 */ /* 0x000fc400078e0205 */
[C---:B------:R-:W-:Y:S01]  /*17a0*/  IMAD R5, R35.reuse, c[0x0][0x2a4], R4 ;  /* 0x0000a90023057a24 */ /* 0x040fe200078e0204 */
[----:B------:R-:W-:Y:S01]  /*17b0*/  LEA.HI R4, R116, R116, RZ, 0x1 ;  /* 0x0000007474047211 */ /* 0x000fe200078f08ff */
[----:B------:R-:W-:-:S04]  /*17c0*/  IMAD.WIDE.U32 R16, R35, c[0x0][0x2a0], R2 ;  /* 0x0000a80023107a25 */ /* 0x000fc800078e0002 */
[----:B------:R-:W-:Y:S01]  /*17d0*/  IMAD.MOV.U32 R117, RZ, RZ, RZ ;  /* 0x000000ffff757224 */ /* 0x000fe200078e00ff */
        /* <DEDUP_REMOVED lines=24> */
.L_x_6986:
[----:B------:R-:W-:Y:S01]  /*1960*/  SHF.R.S32.HI R28, RZ, 0x1f, R117 ;  /* 0x0000001fff1c7819 */ /* 0x000fe20000011475 */
[----:B------:R-:W-:Y:S01]  /*1970*/  IMAD R27, R31, c[0x0][0x180], RZ ;  /* 0x000060001f1b7a24 */ /* 0x000fe200078e02ff */
[----:B------:R-:W-:Y:S01]  /*1980*/  IADD3 R76, -R75, c[0x0][0x168], RZ ;  /* 0x00005a004b4c7a10 */ /* 0x000fe20007ffe1ff */
[----:B------:R-:W-:Y:S01]  /*1990*/  IMAD.WIDE.U32 R120, R0, c[0x0][0x180], RZ ;  /* 0x0000600000787a25 */ /* 0x000fe200078e00ff */
[----:B------:R-:W-:-:S02]  /*19a0*/  PRMT R126, RZ, 0x7610, R126 ;  /* 0x00007610ff7e7816 */ /* 0x000fc4000000007e */
[-C--:B------:R-:W-:Y:S01]  /*19b0*/  ISETP.GE.AND P6, PT, R18, R76.reuse, PT ;  /* 0x0000004c1200720c */ /* 0x080fe20003fc6270 */
[----:B------:R-:W-:Y:S01]  /*19c0*/  IMAD R26, R28, c[0x0][0x1a0], RZ ;  /* 0x000068001c1a7a24 */ /* 0x000fe200078e02ff */
[-C--:B------:R-:W-:Y:S01]  /*19d0*/  ISETP.GE.AND P1, PT, R57, R76.reuse, PT ;  /* 0x0000004c3900720c */ /* 0x080fe20003f26270 */
[----:B------:R-:W-:Y:S01]  /*19e0*/  IMAD R27, R0, c[0x0][0x184], R27 ;  /* 0x00006100001b7a24 */ /* 0x000fe200078e021b */
[-C--:B------:R-:W-:Y:S01]  /*19f0*/  ISETP.GE.AND P3, PT, R59, R76.reuse, PT ;  /* 0x0000004c3b00720c */ /* 0x080fe20003f66270 */
[----:B------:R-:W-:Y:S01]  /*1a00*/  IMAD.WIDE.U32 R122, R117, c[0x0][0x1a0], R18 ;  /* 0x00006800757a7a25 */ /* 0x000fe200078e0012 */
[-C--:B------:R-:W-:Y:S02]  /*1a10*/  ISETP.GE.AND P4, PT, R60, R76.reuse, PT ;  /* 0x0000004c3c00720c */ /* 0x080fe40003f86270 */
[----:B------:R-:W-:Y:S01]  /*1a20*/  ISETP.GE.AND P5, PT, R61, R76, PT ;  /* 0x0000004c3d00720c */ /* 0x000fe20003fa6270 */
[----:B------:R-:W-:Y:S01]  /*1a30*/  IMAD R29, R117, c[0x0][0x1a4], R26 ;  /* 0x00006900751d7a24 */ /* 0x000fe200078e021a */
[----:B------:R-:W-:Y:S01]  /*1a40*/  LEA R26, P2, R122, R45, 0x1 ;  /* 0x0000002d7a1a7211 */ /* 0x000fe200078408ff */
[----:B------:R-:W-:Y:S01]  /*1a50*/  IMAD.IADD R121, R121, 0x1, R27 ;  /* 0x0000000179797824 */ /* 0x000fe200078e021b */
[----:B------:R-:W-:-:S02]  /*1a60*/  PRMT R127, RZ, 0x7610, R127 ;  /* 0x00007610ff7f7816 */ /* 0x000fc4000000007f */
[----:B------:R-:W-:Y:S02]  /*1a70*/  IADD3 R27, R123, R29, RZ ;  /* 0x0000001d7b1b7210 */ /* 0x000fe40007ffe0ff */
[----:B------:R-:W-:Y:S02]  /*1a80*/  PRMT R29, RZ, 0x7610, R29 ;  /* 0x00007610ff1d7816 */ /* 0x000fe4000000001d */
[----:B------:R-:W-:Y:S02]  /*1a90*/  LEA.HI.X R27, R122, R46, R27, 0x1, P2 ;  /* 0x0000002e7a1b7211 */ /* 0x000fe400010f0c1b */
[-C--:B------:R-:W-:Y:S02]  /*1aa0*/  ISETP.GE.AND P2, PT, R58, R76.reuse, PT ;  /* 0x0000004c3a00720c */ /* 0x080fe40003f46270 */
[----:B------:R-:W-:Y:S01]  /*1ab0*/  PRMT R128, RZ, 0x7610, R128 ;  /* 0x00007610ff807816 */ /* 0x000fe20000000080 */
[----:B0-2---:R0:W2:Y:S01]  /*1ac0*/  @!P6 LDG.E.U16 R29, [R26.64] ;  /* 0x000000041a1de981 */ /* 0x0050a2000c1e1500 */
[----:B------:R-:W-:-:S03]  /*1ad0*/  ISETP.GE.AND P6, PT, R62, R76, PT ;  /* 0x0000004c3e00720c */ /* 0x000fc60003fc6270 */
[----:B---3--:R0:W3:Y:S01]  /*1ae0*/  @!P1 LDG.E.U16 R126, [R26.64+0x40] ;  /* 0x000040041a7e9981 */ /* 0x0080e2000c1e1500 */
[----:B------:R-:W-:Y:S01]  /*1af0*/  ISETP.GE.AND P1, PT, R63, R76, PT ;  /* 0x0000004c3f00720c */ /* 0x000fe20003f26270 */
[----:B------:R-:W-:Y:S01]  /*1b00*/  IMAD R122, R28, c[0x0][0x188], RZ ;  /* 0x000062001c7a7a24 */ /* 0x000fe200078e02ff */
[----:B------:R-:W-:Y:S01]  /*1b10*/  PRMT R129, RZ, 0x7610, R129 ;  /* 0x00007610ff817816 */ /* 0x000fe20000000081 */
[----:B------:R0:W4:Y:S01]  /*1b20*/  @!P3 LDG.E.U16 R128, [R26.64+0xc0] ;  /* 0x0000c0041a80b981 */ /* 0x000122000c1e1500 */
[----:B------:R-:W-:Y:S01]  /*1b30*/  PRMT R130, RZ, 0x7610, R130 ;  /* 0x00007610ff827816 */ /* 0x000fe20000000082 */
[C---:B------:R-:W-:Y:S01]  /*1b40*/  IMAD R123, R117.reuse, c[0x0][0x18c], R122 ;  /* 0x00006300757b7a24 */ /* 0x040fe200078e027a */
[----:B------:R-:W-:Y:S01]  /*1b50*/  PRMT R131, RZ, 0x7610, R131 ;  /* 0x00007610ff837816 */ /* 0x000fe20000000083 */
[----:B------:R0:W4:Y:S01]  /*1b60*/  @!P2 LDG.E.U16 R127, [R26.64+0x80] ;  /* 0x000080041a7fa981 */ /* 0x000122000c1e1500 */
[----:B------:R-:W-:Y:S01]  /*1b70*/  PRMT R132, RZ, 0x7610, R132 ;  /* 0x00007610ff847816 */ /* 0x000fe20000000084 */
[----:B------:R-:W-:-:S02]  /*1b80*/  IMAD.WIDE.U32 R120, R117, c[0x0][0x188], R120 ;  /* 0x0000620075787a25 */ /* 0x000fc400078e0078 */
[----:B------:R0:W4:Y:S04]  /*1b90*/  @!P4 LDG.E.U16 R129, [R26.64+0x100] ;  /* 0x000100041a81c981 */ /* 0x000128000c1e1500 */
[----:B------:R0:W4:Y:S04]  /*1ba0*/  @!P5 LDG.E.U16 R130, [R26.64+0x140] ;  /* 0x000140041a82d981 */ /* 0x000128000c1e1500 */
[----:B------:R0:W4:Y:S04]  /*1bb0*/  @!P6 LDG.E.U16 R131, [R26.64+0x180] ;  /* 0x000180041a83e981 */ /* 0x000128000c1e1500 */
[----:B------:R0:W4:Y:S01]  /*1bc0*/  @!P1 LDG.E.U16 R132, [R26.64+0x1c0] ;  /* 0x0001c0041a849981 */ /* 0x000122000c1e1500 */
[----:B------:R-:W-:-:S02]  /*1bd0*/  IADD3 R121, R121, R123, RZ ;  /* 0x0000007b79797210 */ /* 0x000fc40007ffe0ff */
[----:B------:R-:W-:-:S04]  /*1be0*/  LEA R122, P1, R120, c[0x0][0x220], 0x2 ;  /* 0x00008800787a7a11 */ /* 0x000fc800078210ff */
[----:B------:R-:W-:-:S05]  /*1bf0*/  LEA.HI.X R123, R120, c[0x0][0x224], R121, 0x2, P1 ;  /* 0x00008900787b7a11 */ /* 0x000fca00008f1479 */
[----:B------:R-:W4:Y:S01]  /*1c00*/  LDG.E R120, [R122.64] ;  /* 0x000000047a787981 */ /* 0x000f22000c1e1900 */
[----:B------:R-:W-:Y:S02]  /*1c10*/  IMAD R121, R31, c[0x0][0x1b8], RZ ;  /* 0x00006e001f797a24 */ /* 0x000fe400078e02ff */
[----:B------:R-:W-:-:S04]  /*1c20*/  IMAD.WIDE.U32 R124, R0, c[0x0][0x1b8], RZ ;  /* 0x00006e00007c7a25 */ /* 0x000fc800078e00ff */
[----:B------:R-:W-:Y:S02]  /*1c30*/  IMAD R121, R0, c[0x0][0x1bc], R121 ;  /* 0x00006f0000797a24 */ /* 0x000fe400078e0279 */
[----:B------:R-:W-:Y:S02]  /*1c40*/  IMAD R134, R28, c[0x0][0x1c0], RZ ;  /* 0x000070001c867a24 */ /* 0x000fe400078e02ff */
[----:B------:R-:W-:Y:S02]  /*1c50*/  IMAD.IADD R125, R125, 0x1, R121 ;  /* 0x000000017d7d7824 */ /* 0x000fe400078e0279 */
[C---:B------:R-:W-:Y:S02]  /*1c60*/  IMAD R121, R117.reuse, c[0x0][0x1c4], R134 ;  /* 0x0000710075797a24 */ /* 0x040fe400078e0286 */
[----:B0-----:R-:W-:-:S05]  /*1c70*/  IMAD.WIDE.U32 R26, R117, c[0x0][0x1c0], R124 ;  /* 0x00007000751a7a25 */ /* 0x001fca00078e007c */
[----:B------:R-:W-:Y:S02]  /*1c80*/  IADD3 R27, R27, R121, RZ ;  /* 0x000000791b1b7210 */ /* 0x000fe40007ffe0ff */
[----:B------:R-:W-:-:S04]  /*1c90*/  LEA R124, P1, R26, c[0x0][0x230], 0x2 ;  /* 0x00008c001a7c7a11 */ /* 0x000fc800078210ff */
[----:B------:R-:W-:Y:S02]  /*1ca0*/  LEA.HI.X R125, R26, c[0x0][0x234], R27, 0x2, P1 ;  /* 0x00008d001a7d7a11 */ /* 0x000fe400008f141b */
[----:B------:R-:W-:Y:S01]  /*1cb0*/  ISETP.NE.AND P3, PT, R38, RZ, PT ;  /* 0x000000ff2600720c */ /* 0x000fe20003f65270 */
        /* <DEDUP_REMOVED lines=9> */
[----:B-1----:R1:W2:Y:S01]  /*1d50*/  LDG.E R176, [R124.64] ;  /* 0x000000047cb07981 */ /* 0x0022a2000c1e1900 */
[----:B------:R-:W-:Y:S01]  /*1d60*/  FMUL.FTZ R139, R120, 1.4426950216293334961 ;  /* 0x3fb8aa3b788b7820 */ /* 0x000fe20000410000 */
[----:B------:R-:W-:Y:S02]  /*1d70*/  LEA R26, R116, R117, 0x8 ;  /* 0x00000075741a7211 */ /* 0x000fe400078e40ff */
[----:B------:R-:W-:Y:S01]  /*1d80*/  @P0 IADD3 R122, R160, -0x2, RZ ;  /* 0xfffffffea07a0810 */ /* 0x000fe20007ffe0ff */
[----:B------:R-:W-:Y:S01]  /*1d90*/  FMUL.FTZ R144, R92, R139 ;  /* 0x0000008b5c907220 */ /* 0x000fe20000410000 */
[----:B------:R-:W-:Y:S04]  /*1da0*/  LDS.U16 R126, [R74+0x4] ;  /* 0x000004004a7e7984 */ /* 0x000fe80000000400 */
[----:B-1----:R-:W-:Y:S01]  /*1db0*/  LDS.U16 R124, [R74+0x2] ;  /* 0x000002004a7c7984 */ /* 0x002fe20000000400 */
[----:B------:R-:W1:Y:S01]  /*1dc0*/  MUFU.EX2 R144, R144 ;  /* 0x0000009000907308 */ /* 0x000e620000000800 */
[----:B------:R-:W-:Y:S01]  /*1dd0*/  @P3 IADD3 R26, R38, 0x200, RZ ;  /* 0x00000200261a3810 */ /* 0x000fe20007ffe0ff */
[----:B------:R-:W-:Y:S01]  /*1de0*/  @P0 IMAD R27, R122, c[0x0][0x16c], R117 ;  /* 0x00005b007a1b0a24 */ /* 0x000fe200078e0275 */
[----:B------:R-:W-:Y:S02]  /*1df0*/  LDS.U16 R128, [R74+0x6] ;  /* 0x000006004a807984 */ /* 0x000fe40000000400 */
[----:B------:R-:W-:-:S02]  /*1e00*/  SHF.L.U32 R121, R26, 0x2, RZ ;  /* 0x000000021a797819 */ /* 0x000fc400000006ff */
[----:B------:R-:W3:Y:S04]  /*1e10*/  LDS.U16 R122, [R74] ;  /* 0x000000004a7a7984 */ /* 0x000ee80000000400 */
[----:B------:R-:W4:Y:S04]  /*1e20*/  LDS.U16 R130, [R74+0x8] ;  /* 0x000008004a827984 */ /* 0x000f280000000400 */
[----:B------:R-:W3:Y:S04]  /*1e30*/  LDS.U16 R132, [R74+0xa] ;  /* 0x00000a004a847984 */ /* 0x000ee80000000400 */
[----:B------:R-:W3:Y:S04]  /*1e40*/  LDS.U16 R134, [R74+0xc] ;  /* 0x00000c004a867984 */ /* 0x000ee80000000400 */
[----:B------:R-:W3:Y:S04]  /*1e50*/  LDS.U16 R136, [R74+0xe] ;  /* 0x00000e004a887984 */ /* 0x000ee80000000400 */
[----:B-1----:R1:W-:Y:S01]  /*1e60*/  STS [R121+0x878], R144 ;  /* 0x0008789079007388 */ /* 0x0023e20000000800 */
[----:B------:R-:W-:-:S03]  /*1e70*/  ISETP.NE.AND P2, PT, R38, 0x1f, PT ;  /* 0x0000001f2600780c */ /* 0x000fc60003f45270 */
[----:B------:R-:W-:Y:S01]  /*1e80*/  BAR.SYNC.DEFER_BLOCKING 0x0 ;  /* 0x0000000000007b1d */ /* 0x000fe20000010000 */
[-C--:B0-----:R-:W-:Y:S02]  /*1e90*/  FMUL.FTZ R29, R94, R139.reuse ;  /* 0x0000008b5e1d7220 */ /* 0x081fe40000410000 */
[-C--:B------:R-:W-:Y:S02]  /*1ea0*/  FMUL.FTZ R137, R96, R139.reuse ;  /* 0x0000008b60897220 */ /* 0x080fe40000410000 */
[-C--:B------:R-:W-:Y:S02]  /*1eb0*/  FMUL.FTZ R138, R98, R139.reuse ;  /* 0x0000008b628a7220 */ /* 0x080fe40000410000 */
[----:B------:R-:W0:Y:S01]  /*1ec0*/  MUFU.EX2 R29, R29 ;  /* 0x0000001d001d7308 */ /* 0x000e220000000800 */
[----:B------:R-:W-:Y:S02]  /*1ed0*/  FMUL.FTZ R140, R100, R139 ;  /* 0x0000008b648c7220 */ /* 0x000fe40000410000 */
[----:B------:R-:W-:-:S05]  /*1ee0*/  IMAD.MOV.U32 R149, RZ, RZ, RZ ;  /* 0x000000ffff957224 */ /* 0x000fca00078e00ff */
[----:B------:R-:W0:Y:S01]  /*1ef0*/  MUFU.EX2 R137, R137 ;  /* 0x0000008900897308 */ /* 0x000e220000000800 */
[----:B------:R0:W2:Y:S07]  /*1f00*/  @P2 LDS R146, [R38.X4+0x107c] ;  /* 0x00107c0026922984 */ /* 0x0000ae0000004800 */
[----:B------:R-:W0:Y:S01]  /*1f10*/  MUFU.EX2 R138, R138 ;  /* 0x0000008a008a7308 */ /* 0x000e220000000800 */
[----:B------:R-:W-:-:S04]  /*1f20*/  @P0 IMAD.WIDE R26, R27, 0x8, R24 ;  /* 0x000000081b1a0825 */ /* 0x000fc800078e0218 */
[-C--:B------:R-:W-:Y:S01]  /*1f30*/  FMUL.FTZ R142, R102, R139.reuse ;  /* 0x0000008b668e7220 */ /* 0x080fe20000410000 */
[----:B------:R0:W5:Y:S02]  /*1f40*/  @P0 LDG.E R149, [R26.64+0x4] ;  /* 0x000004041a950981 */ /* 0x000164000c1e1900 */
[----:B------:R-:W3:Y:S01]  /*1f50*/  MUFU.EX2 R140, R140 ;  /* 0x0000008c008c7308 */ /* 0x000ee20000000800 */
[-C--:B------:R-:W-:Y:S02]  /*1f60*/  FMUL.FTZ R141, R104, R139.reuse ;  /* 0x0000008b688d7220 */ /* 0x080fe40000410000 */
[----:B------:R-:W-:-:S05]  /*1f70*/  FMUL.FTZ R147, R106, R139 ;  /* 0x0000008b6a937220 */ /* 0x000fca0000410000 */
[----:B------:R-:W3:Y:S01]  /*1f80*/  MUFU.EX2 R142, R142 ;  /* 0x0000008e008e7308 */ /* 0x000ee20000000800 */
[----:B0-----:R-:W-:Y:S01]  /*1f90*/  FMUL.FTZ R26, R144, R29 ;  /* 0x0000001d901a7220 */ /* 0x001fe20000410000 */
[----:B-1----:R-:W-:-:S03]  /*1fa0*/  HADD2.F32 R121, -RZ, R162.H0_H0 ;  /* 0x200000a2ff797230 */ /* 0x002fc60000004100 */
[----:B------:R-:W-:-:S03]  /*1fb0*/  FMUL.FTZ R27, R137, R26 ;  /* 0x0000001a891b7220 */ /* 0x000fc60000410000 */
[----:B------:R-:W0:Y:S01]  /*1fc0*/  MUFU.EX2 R141, R141 ;  /* 0x0000008d008d7308 */ /* 0x000e220000000800 */
[----:B------:R-:W-:Y:S01]  /*1fd0*/  HADD2.F32 R123, -RZ, R85.H0_H0 ;  /* 0x20000055ff7b7230 */ /* 0x000fe20000004100 */
[----:B------:R-:W-:-:S06]  /*1fe0*/  FMUL.FTZ R27, R138, R27 ;  /* 0x0000001b8a1b7220 */ /* 0x000fcc0000410000 */
[----:B------:R-:W1:Y:S01]  /*1ff0*/  MUFU.EX2 R147, R147 ;  /* 0x0000009300937308 */ /* 0x000e620000000800 */
[----:B------:R-:W-:Y:S01]  /*2000*/  HADD2.F32 R125, -RZ, R86.H0_H0 ;  /* 0x20000056ff7d7230 */ /* 0x000fe20000004100 */
[----:B------:R-:W-:Y:S01]  /*2010*/  FMUL.FTZ R151, R92, R121 ;  /* 0x000000795c977220 */ /* 0x000fe20000410000 */
[----:B------:R-:W-:Y:S01]  /*2020*/  HADD2.F32 R127, -RZ, R87.H0_H0 ;  /* 0x20000057ff7f7230 */ /* 0x000fe20000004100 */
[----:B------:R-:W-:Y:S01]  /*2030*/  FMUL.FTZ R165, R94, R123 ;  /* 0x0000007b5ea57220 */ /* 0x000fe20000410000 */
[----:B---3--:R-:W-:Y:S01]  /*2040*/  HADD2.F32 R122, -RZ, R122.H0_H0 ;  /* 0x2000007aff7a7230 */ /* 0x008fe20000004100 */
        /* <DEDUP_REMOVED lines=13> */
[----:B------:R-:W-:Y:S01]  /*2120*/  BSSY B0, `(.L_x_6966) ;  /* 0x000001e000007945 */ /* 0x000fe20003800000 */
[----:B------:R-:W-:Y:S01]  /*2130*/  FMUL.FTZ R155, R100, R129 ;  /* 0x00000081649b7220 */ /* 0x000fe20000410000 */
[----:B----4-:R-:W-:Y:S01]  /*2140*/  HADD2.F32 R130, -RZ, R130.H0_H0 ;  /* 0x20000082ff827230 */ /* 0x010fe20000004100 */
[----:B------:R-:W-:Y:S01]  /*2150*/  FMUL.FTZ R145, R102, R131 ;  /* 0x0000008366917220 */ /* 0x000fe20000410000 */
[----:B------:R-:W-:Y:S01]  /*2160*/  HADD2.F32 R132, -RZ, R132.H0_H0 ;  /* 0x20000084ff847230 */ /* 0x000fe20000004100 */
[----:B------:R-:W-:Y:S01]  /*2170*/  FMUL.FTZ R143, R104, R135 ;  /* 0x00000087688f7220 */ /* 0x000fe20000410000 */
[----:B------:R-:W-:Y:S01]  /*2180*/  HADD2.F32 R134, -RZ, R134.H0_H0 ;  /* 0x20000086ff867230 */ /* 0x000fe20000004100 */
[----:B------:R-:W-:Y:S01]  /*2190*/  FMUL.FTZ R139, R106, R133 ;  /* 0x000000856a8b7220 */ /* 0x000fe20000410000 */
[----:B------:R-:W-:Y:S01]  /*21a0*/  HADD2.F32 R136, -RZ, R136.H0_H0 ;  /* 0x20000088ff887230 */ /* 0x000fe20000004100 */
[----:B0-----:R-:W-:-:S02]  /*21b0*/  FMUL.FTZ R170, R141, R26 ;  /* 0x0000001a8daa7220 */ /* 0x001fc40000410000 */
[----:B------:R-:W-:Y:S02]  /*21c0*/  FMUL.FTZ R164, R126, R153 ;  /* 0x000000997ea47220 */ /* 0x000fe40000410000 */
[----:B------:R-:W-:Y:S02]  /*21d0*/  FMUL.FTZ R167, R128, R157 ;  /* 0x0000009d80a77220 */ /* 0x000fe40000410000 */
[----:B------:R-:W-:Y:S02]  /*21e0*/  FFMA.FTZ R27, R29, R150, R152 ;  /* 0x000000961d1b7223 */ /* 0x000fe40000010098 */
[-C--:B--2---:R-:W-:Y:S02]  /*21f0*/  FMUL.FTZ R180, R95, R176.reuse ;  /* 0x000000b05fb47220 */ /* 0x084fe40000410000 */
[-C--:B------:R-:W-:Y:S02]  /*2200*/  FMUL.FTZ R177, R93, R176.reuse ;  /* 0x000000b05db17220 */ /* 0x080fe40000410000 */
[----:B------:R-:W-:-:S02]  /*2210*/  FMUL.FTZ R148, R105, R176 ;  /* 0x000000b069947220 */ /* 0x000fc40000410000 */
[-C--:B------:R-:W-:Y:S02]  /*2220*/  FMUL.FTZ R159, R103, R176.reuse ;  /* 0x000000b0679f7220 */ /* 0x080fe40000410000 */
[-C--:B------:R-:W-:Y:S02]  /*2230*/  FMUL.FTZ R161, R101, R176.reuse ;  /* 0x000000b065a17220 */ /* 0x080fe40000410000 */
[-C--:B------:R-:W-:Y:S02]  /*2240*/  FMUL.FTZ R163, R99, R176.reuse ;  /* 0x000000b063a37220 */ /* 0x080fe40000410000 */
[----:B------:R-:W-:Y:S02]  /*2250*/  FMUL.FTZ R178, R97, R176 ;  /* 0x000000b061b27220 */ /* 0x000fe40000410000 */
[----:B-1----:R-:W-:Y:S01]  /*2260*/  FFMA.FTZ R166, R147, R177, R180 ;  /* 0x000000b193a67223 */ /* 0x002fe200000100b4 */
[----:B------:R-:W-:Y:S05]  /*2270*/  @P2 BRA `(.L_x_6967) ;  /* 0x0000008000002947 */ /* 0x000fea0003800000 */
[----:B------:R-:W-:Y:S01]  /*2280*/  ISETP.NE.AND P1, PT, R160, c[0x0][0x174], PT ;  /* 0x00005d00a0007a0c */ /* 0x000fe20003f25270 */
[----:B------:R-:W-:-:S12]  /*2290*/  IMAD.MOV.U32 R146, RZ, RZ, 0x3f800000 ;  /* 0x3f800000ff927424 */ /* 0x000fd800078e00ff */
[----:B------:R-:W-:-:S04]  /*22a0*/  @P1 IADD3 R169, -R49, c[0x0][0x174], RZ ;  /* 0x00005d0031a91a10 */ /* 0x000fc80007ffe1ff */
[----:B------:R-:W-:-:S04]  /*22b0*/  @P1 LEA.HI R26, R169, R169, RZ, 0x1 ;  /* 0x000000a9a91a1211 */ /* 0x000fc800078f08ff */
[----:B------:R-:W-:-:S04]  /*22c0*/  @P1 LOP3.LUT R26, R26, 0xfffffe, RZ, 0xc0, !PT ;  /* 0x00fffffe1a1a1812 */ /* 0x000fc800078ec0ff */
[----:B------:R-:W-:-:S04]  /*22d0*/  @P1 IADD3 R26, -R26, R169, RZ ;  /* 0x000000a91a1a1210 */ /* 0x000fc80007ffe1ff */
[----:B------:R-:W-:-:S05]  /*22e0*/  @P1 LEA R26, R26, R117, 0x8 ;  /* 0x000000751a1a1211 */ /* 0x000fca00078e40ff */
[----:B------:R0:W1:Y:S02]  /*22f0*/  @P1 LDS R146, [R26.X4+0x878] ;  /* 0x000878001a921984 */ /* 0x0000640000004800 */
.L_x_6967:
[----:B------:R-:W-:Y:S05]  /*2300*/  BSYNC B0 ;  /* 0x0000000000007941 */ /* 0x000fea0003800000 */
.L_x_6966:
[----:B01----:R-:W-:Y:S01]  /*2310*/  FMUL.FTZ R26, R147, R146 ;  /* 0x00000092931a7220 */ /* 0x003fe20000410000 */
[----:B------:R-:W-:Y:S01]  /*2320*/  ISETP.GE.AND P1, PT, R47, 0x1, PT ;  /* 0x000000012f00780c */ /* 0x000fe20003f26270 */
[----:B------:R-:W-:Y:S01]  /*2330*/  FFMA.FTZ R27, R137, R27, R164 ;  /* 0x0000001b891b7223 */ /* 0x000fe200000100a4 */
[C---:B------:R-:W-:Y:S01]  /*2340*/  ISETP.NE.AND P4, PT, R158.reuse, 0x1f, PT ;  /* 0x0000001f9e00780c */ /* 0x040fe20003f85270 */
[----:B------:R-:W-:Y:S01]  /*2350*/  FFMA.FTZ R166, R141, R166, R178 ;  /* 0x000000a68da67223 */ /* 0x000fe200000100b2 */
[----:B------:R-:W-:Y:S01]  /*2360*/  ISETP.GE.U32.AND P5, PT, R158, 0x18, PT ;  /* 0x000000189e00780c */ /* 0x000fe20003fa6070 */
[----:B------:R-:W-:Y:S01]  /*2370*/  FMUL.FTZ R169, R130, R155 ;  /* 0x0000009b82a97220 */ /* 0x000fe20000410000 */
[----:B------:R-:W-:Y:S01]  /*2380*/  SHF.L.U32 R183, R117, 0x3, RZ ;  /* 0x0000000375b77819 */ /* 0x000fe200000006ff */
[----:B------:R-:W-:Y:S01]  /*2390*/  FMUL.FTZ R173, R141, R26 ;  /* 0x0000001a8dad7220 */ /* 0x000fe20000410000 */
[----:B------:R-:W-:Y:S01]  /*23a0*/  ISETP.NE.AND P6, PT, R38, RZ, PT ;  /* 0x000000ff2600720c */ /* 0x000fe20003fc5270 */
[----:B------:R-:W-:Y:S01]  /*23b0*/  FFMA.FTZ R27, R138, R27, R167 ;  /* 0x0000001b8a1b7223 */ /* 0x000fe200000100a7 */
[----:B------:R-:W-:Y:S01]  /*23c0*/  BSSY B0, `(.L_x_6968) ;  /* 0x00000a7000007945 */ /* 0x000fe20003800000 */
[----:B------:R-:W-:-:S02]  /*23d0*/  FFMA.FTZ R26, R142, R166, R163 ;  /* 0x000000a68e1a7223 */ /* 0x000fc400000100a3 */
[----:B------:R-:W-:Y:S02]  /*23e0*/  FMUL.FTZ R171, R132, R145 ;  /* 0x0000009184ab7220 */ /* 0x000fe40000410000 */
[----:B------:R-:W-:Y:S02]  /*23f0*/  FMUL.FTZ R173, R142, R173 ;  /* 0x000000ad8ead7220 */ /* 0x000fe40000410000 */
[C---:B------:R-:W-:Y:S02]  /*2400*/  FFMA.FTZ R27, R140.reuse, R27, R169 ;  /* 0x0000001b8c1b7223 */ /* 0x040fe400000100a9 */
        /* <DEDUP_REMOVED lines=10> */
[----:B------:R-:W-:Y:S02]  /*24b0*/  FFMA.FTZ R172, R147, R27, R168 ;  /* 0x0000001b93ac7223 */ /* 0x000fe400000100a8 */
[----:B------:R-:W-:Y:S02]  /*24c0*/  FMUL.FTZ R176, R107, R176 ;  /* 0x000000b06bb07220 */ /* 0x000fe40000410000 */
[----:B------:R-:W-:Y:S01]  /*24d0*/  FMUL.FTZ R173, R147, R170 ;  /* 0x000000aa93ad7220 */ /* 0x000fe20000410000 */
[----:B------:R-:W0:Y:S01]  /*24e0*/  SHFL.UP PT, R27, R172, 0x1, RZ ;  /* 0x04200000ac1b7989 */ /* 0x000e2200000e00ff */
[C---:B------:R-:W-:Y:S02]  /*24f0*/  FFMA.FTZ R179, R29.reuse, R174, R176 ;  /* 0x000000ae1db37223 */ /* 0x040fe400000100b0 */
[----:B------:R-:W-:-:S02]  /*2500*/  FMUL.FTZ R182, R29, R26 ;  /* 0x0000001a1db67220 */ /* 0x000fc40000410000 */
        /* <DEDUP_REMOVED lines=23> */
[C---:B0-----:R-:W-:Y:S02]  /*2680*/  @P1 FFMA.FTZ R172, R173.reuse, R27, R172 ;  /* 0x0000001badac1223 */ /* 0x041fe400000100ac */
[----:B------:R-:W-:Y:S02]  /*2690*/  IMAD.MOV.U32 R27, RZ, RZ, RZ ;  /* 0x000000ffff1b7224 */ /* 0x000fe400078e00ff */
[----:B-1----:R-:W-:Y:S01]  /*26a0*/  @P1 FMUL.FTZ R173, R173, R26 ;  /* 0x0000001aadad1220 */ /* 0x002fe20000410000 */
[----:B------:R-:W0:Y:S01]  /*26b0*/  SHFL.UP PT, R174, R172, 0x8, RZ ;  /* 0x05000000acae7989 */ /* 0x000e2200000e00ff */
[----:B------:R-:W-:Y:S02]  /*26c0*/  ISETP.GE.AND P1, PT, R160, c[0x0][0x174], PT ;  /* 0x00005d00a0007a0c */ /* 0x000fe40003f26270 */
[----:B--2---:R-:W-:Y:S01]  /*26d0*/  @!P4 FFMA.FTZ R179, R182, R170, R179 ;  /* 0x000000aab6b3c223 */ /* 0x004fe200000100b3 */
[----:B------:R-:W-:Y:S01]  /*26e0*/  MOV R26, 0x3f800000 ;  /* 0x3f800000001a7802 */ /* 0x000fe20000000f00 */
[----:B------:R-:W1:Y:S01]  /*26f0*/  SHFL.UP PT, R170, R173, 0x8, RZ ;  /* 0x05000000adaa7989 */ /* 0x000e6200000e00ff */
[----:B------:R-:W-:Y:S01]  /*2700*/  ISETP.NE.OR P1, PT, R158, RZ, P1 ;  /* 0x000000ff9e00720c */ /* 0x000fe20000f25670 */
[----:B---3--:R-:W-:Y:S01]  /*2710*/  @!P4 FMUL.FTZ R182, R182, R175 ;  /* 0x000000afb6b6c220 */ /* 0x008fe20000410000 */
[C---:B------:R-:W-:Y:S01]  /*2720*/  ISETP.GE.AND P4, PT, R47.reuse, 0x8, PT ;  /* 0x000000082f00780c */ /* 0x040fe20003f86270 */
[----:B------:R-:W2:Y:S04]  /*2730*/  SHFL.DOWN PT, R181, R179, 0x8, 0x1f ;  /* 0x09001f00b3b57f89 */ /* 0x000ea800000e0000 */
[----:B------:R-:W3:Y:S06]  /*2740*/  SHFL.DOWN PT, R175, R182, 0x8, 0x1f ;  /* 0x09001f00b6af7f89 */ /* 0x000eec00000e0000 */
[----:B------:R-:W-:Y:S01]  /*2750*/  @!P1 LDS.64 R26, [R183+0x10f8] ;  /* 0x0010f800b71a9984 */ /* 0x000fe20000000a00 */
        /* <DEDUP_REMOVED lines=11> */
[----:B-1----:R-:W-:-:S04]  /*2810*/  @P1 FMUL.FTZ R173, R173, R170 ;  /* 0x000000aaadad1220 */ /* 0x002fc80000410000 */
[----:B------:R-:W-:Y:S01]  /*2820*/  SHFL.UP PT, R172, R172, 0x1, RZ ;  /* 0x04200000acac7989 */ /* 0x000fe200000e00ff */
[----:B--2---:R-:W-:-:S03]  /*2830*/  @!P4 FFMA.FTZ R179, R182, R181, R179 ;  /* 0x000000b5b6b3c223 */ /* 0x004fc600000100b3 */
[----:B------:R-:W-:Y:S01]  /*2840*/  SHFL.UP PT, R173, R173, 0x1, RZ ;  /* 0x04200000adad7989 */ /* 0x000fe200000e00ff */
[----:B---3--:R-:W-:-:S03]  /*2850*/  @!P4 FMUL.FTZ R182, R182, R175 ;  /* 0x000000afb6b6c220 */ /* 0x008fc60000410000 */
[----:B-----5:R-:W0:Y:S04]  /*2860*/  SHFL.IDX PT, R175, R149, RZ, 0x1f ;  /* 0x00001fff95af7589 */ /* 0x020e2800000e0000 */
[----:B------:R-:W-:Y:S04]  /*2870*/  SHFL.IDX PT, R170, R27, RZ, 0x1f ;  /* 0x00001fff1baa7589 */ /* 0x000fe800000e0000 */
[----:B------:R-:W-:Y:S04]  /*2880*/  SHFL.DOWN PT, R174, R179, 0x1, 0x1f ;  /* 0x08201f00b3ae7f89 */ /* 0x000fe800000e0000 */
[----:B------:R-:W1:Y:S01]  /*2890*/  SHFL.DOWN PT, R181, R182, 0x1, 0x1f ;  /* 0x08201f00b6b57f89 */ /* 0x000e6200000e0000 */
[----:B0-----:R-:W-:-:S04]  /*28a0*/  @P3 FFMA.FTZ R175, R173, R175, R172 ;  /* 0x000000afadaf3223 */ /* 0x001fc800000100ac */
[----:B------:R-:W-:-:S04]  /*28b0*/  FFMA.FTZ R150, R144, R175, R150 ;  /* 0x000000af90967223 */ /* 0x000fc80000010096 */
[----:B------:R-:W-:Y:S02]  /*28c0*/  FFMA.FTZ R152, R29, R150, R152 ;  /* 0x000000961d987223 */ /* 0x000fe40000010098 */
[----:B------:R-:W-:Y:S02]  /*28d0*/  FFMA.FTZ R144, R122, -R151, R150 ;  /* 0x800000977a907223 */ /* 0x000fe40000010096 */
[----:B-1----:R-:W-:Y:S02]  /*28e0*/  @P2 FFMA.FTZ R170, R181, R170, R174 ;  /* 0x000000aab5aa2223 */ /* 0x002fe400000100ae */
[----:B------:R-:W-:Y:S01]  /*28f0*/  FFMA.FTZ R150, R107, R150, RZ ;  /* 0x000000966b967223 */ /* 0x000fe200000100ff */
[----:B------:R-:W-:Y:S01]  /*2900*/  SHFL.IDX PT, R174, R179, RZ, 0x1f ;  /* 0x00001fffb3ae7589 */ /* 0x000fe200000e0000 */
[----:B------:R-:W-:Y:S02]  /*2910*/  FFMA.FTZ R149, R170, R146, R177 ;  /* 0x00000092aa957223 */ /* 0x000fe400000100b1 */
[----:B------:R-:W-:Y:S01]  /*2920*/  FFMA.FTZ R164, R137, R152, R164 ;  /* 0x0000009889a47223 */ /* 0x000fe200000100a4 */
[----:B------:R-:W0:Y:S01]  /*2930*/  SHFL.IDX PT, R170, R182, RZ, 0x1f ;  /* 0x00001fffb6aa7589 */ /* 0x000e2200000e0000 */
[----:B------:R-:W-:-:S02]  /*2940*/  FFMA.FTZ R151, R147, R149, R180 ;  /* 0x0000009593977223 */ /* 0x000fc400000100b4 */
[----:B------:R-:W-:Y:S02]  /*2950*/  FFMA.FTZ R146, R124, -R165, R152 ;  /* 0x800000a57c927223 */ /* 0x000fe40000010098 */
[----:B------:R-:W-:Y:S02]  /*2960*/  FFMA.FTZ R152, R105, R152, R150 ;  /* 0x0000009869987223 */ /* 0x000fe40000010096 */
[-C--:B------:R-:W-:Y:S02]  /*2970*/  FFMA.FTZ R167, R138, R164.reuse, R167 ;  /* 0x000000a48aa77223 */ /* 0x080fe400000100a7 */
[----:B------:R-:W-:Y:S02]  /*2980*/  FFMA.FTZ R150, R126, -R153, R164 ;  /* 0x800000997e967223 */ /* 0x000fe400000100a4 */
[----:B------:R-:W-:Y:S02]  /*2990*/  FFMA.FTZ R153, R141, R151, R178 ;  /* 0x000000978d997223 */ /* 0x000fe400000100b2 */
[----:B------:R-:W-:-:S02]  /*29a0*/  FFMA.FTZ R164, R103, R164, R152 ;  /* 0x000000a467a47223 */ /* 0x000fc40000010098 */
[----:B------:R-:W-:Y:S02]  /*29b0*/  FFMA.FTZ R169, R140, R167, R169 ;  /* 0x000000a78ca97223 */ /* 0x000fe400000100a9 */
[----:B------:R-:W-:Y:S02]  /*29c0*/  FFMA.FTZ R152, R128, -R157, R167 ;  /* 0x8000009d80987223 */ /* 0x000fe400000100a7 */
[C---:B------:R-:W-:Y:S02]  /*29d0*/  FFMA.FTZ R157, R142.reuse, R153, R163 ;  /* 0x000000998e9d7223 */ /* 0x040fe400000100a3 */
[----:B------:R-:W-:Y:S02]  /*29e0*/  FFMA.FTZ R164, R101, R167, R164 ;  /* 0x000000a765a47223 */ /* 0x000fe400000100a4 */
[----:B------:R-:W-:Y:S02]  /*29f0*/  FFMA.FTZ R171, R142, R169, R171 ;  /* 0x000000a98eab7223 */ /* 0x000fe400000100ab */
[----:B------:R-:W-:-:S02]  /*2a00*/  FFMA.FTZ R142, R130, -R155, R169 ;  /* 0x8000009b828e7223 */ /* 0x000fc400000100a9 */
[----:B------:R-:W-:Y:S02]  /*2a10*/  FFMA.FTZ R155, R140, R157, R161 ;  /* 0x0000009d8c9b7223 */ /* 0x000fe400000100a1 */
[----:B------:R-:W-:Y:S02]  /*2a20*/  FFMA.FTZ R164, R99, R169, R164 ;  /* 0x000000a963a47223 */ /* 0x000fe400000100a4 */
[----:B------:R-:W-:Y:S02]  /*2a30*/  FFMA.FTZ R140, R132, -R145, R171 ;  /* 0x80000091848c7223 */ /* 0x000fe400000100ab */
[----:B------:R-:W-:Y:S02]  /*2a40*/  FFMA.FTZ R145, R138, R155, R159 ;  /* 0x0000009b8a917223 */ /* 0x000fe4000001009f */
[-C--:B------:R-:W-:Y:S02]  /*2a50*/  FFMA.FTZ R141, R141, R171.reuse, R166 ;  /* 0x000000ab8d8d7223 */ /* 0x080fe400000100a6 */
[----:B------:R-:W-:-:S02]  /*2a60*/  FFMA.FTZ R164, R97, R171, R164 ;  /* 0x000000ab61a47223 */ /* 0x000fc400000100a4 */
[----:B------:R-:W-:Y:S02]  /*2a70*/  FFMA.FTZ R137, R137, R145, R148 ;  /* 0x0000009189897223 */ /* 0x000fe40000010094 */
[----:B------:R-:W-:Y:S02]  /*2a80*/  FFMA.FTZ R138, R147, R141, R168 ;  /* 0x0000008d938a7223 */ /* 0x000fe400000100a8 */
[----:B------:R-:W-:Y:S02]  /*2a90*/  FFMA.FTZ R143, R134, -R143, R141 ;  /* 0x8000008f868f7223 */ /* 0x000fe4000001008d */
[----:B------:R-:W-:Y:S01]  /*2aa0*/  FFMA.FTZ R164, R95, R141, R164 ;  /* 0x0000008d5fa47223 */ /* 0x000fe200000100a4 */
[----:B------:R-:W-:Y:S01]  /*2ab0*/  P2R R141, PR, RZ, 0x40 ;  /* 0x00000040ff8d7803 */ /* 0x000fe20000000000 */
[-C--:B------:R-:W-:Y:S02]  /*2ac0*/  FFMA.FTZ R141, R29, R137.reuse, R176 ;  /* 0x000000891d8d7223 */ /* 0x080fe400000100b0 */
[----:B------:R-:W-:-:S02]  /*2ad0*/  FMUL.FTZ R148, R94, R137 ;  /* 0x000000895e947220 */ /* 0x000fc40000410000 */
[----:B------:R-:W-:Y:S02]  /*2ae0*/  FMUL.FTZ R29, R92, R141 ;  /* 0x0000008d5c1d7220 */ /* 0x000fe40000410000 */
[----:B------:R-:W-:Y:S02]  /*2af0*/  FFMA.FTZ R139, R136, -R139, R138 ;  /* 0x8000008b888b7223 */ /* 0x000fe4000001008a */
[----:B------:R-:W-:Y:S02]  /*2b00*/  FFMA.FTZ R147, R144, R29, RZ ;  /* 0x0000001d90937223 */ /* 0x000fe400000100ff */
[----:B------:R-:W-:Y:S02]  /*2b10*/  FFMA.FTZ R138, R93, R138, R164 ;  /* 0x0000008a5d8a7223 */ /* 0x000fe400000100a4 */
[----:B------:R-:W-:Y:S02]  /*2b20*/  FMUL.FTZ R164, R96, R145 ;  /* 0x0000009160a47220 */ /* 0x000fe40000410000 */
[----:B------:R-:W-:-:S02]  /*2b30*/  FFMA.FTZ R147, R146, R148, R147 ;  /* 0x0000009492937223 */ /* 0x000fc40000010093 */
[C---:B0-----:R-:W-:Y:S02]  /*2b40*/  FFMA.FTZ R27, R170.reuse, R27, R174 ;  /* 0x0000001baa1b7223 */ /* 0x041fe400000100ae */
[----:B------:R-:W-:Y:S02]  /*2b50*/  FMUL.FTZ R26, R170, R26 ;  /* 0x0000001aaa1a7220 */ /* 0x000fe40000410000 */
[----:B------:R-:W-:Y:S02]  /*2b60*/  FMUL.FTZ R166, R98, R155 ;  /* 0x0000009b62a67220 */ /* 0x000fe40000410000 */
[----:B------:R-:W-:Y:S01]  /*2b70*/  FFMA.FTZ R147, R150, R164, R147 ;  /* 0x000000a496937223 */ /* 0x000fe20000010093 */
[----:B------:R0:W-:Y:S01]  /*2b80*/  @!P6 STS.64 [R183+0x10f8], R26 ;  /* 0x0010f81ab700e388 */ /* 0x0001e20000000a00 */
[----:B------:R-:W-:Y:S02]  /*2b90*/  FMUL.FTZ R174, R106, R149 ;  /* 0x000000956aae7220 */ /* 0x000fe40000410000 */
[----:B------:R-:W-:-:S02]  /*2ba0*/  FMUL.FTZ R168, R100, R157 ;  /* 0x0000009d64a87220 */ /* 0x000fc40000410000 */
[----:B------:R-:W-:Y:S02]  /*2bb0*/  FMUL.FTZ R159, R133, R174 ;  /* 0x000000ae859f7220 */ /* 0x000fe40000410000 */
[----:B------:R-:W-:Y:S02]  /*2bc0*/  FMUL.FTZ R170, R102, R153 ;  /* 0x0000009966aa7220 */ /* 0x000fe40000410000 */
[----:B------:R-:W-:Y:S01]  /*2bd0*/  FMUL.FTZ R172, R104, R151 ;  /* 0x0000009768ac7220 */ /* 0x000fe20000410000 */
[----:B------:R1:W-:Y:S01]  /*2be0*/  STS [R48.X4+0x23c], R159 ;  /* 0x00023c9f30007388 */ /* 0x0003e20000004800 */
[----:B------:R-:W-:Y:S01]  /*2bf0*/  FMUL.FTZ R163, R131, R170 ;  /* 0x000000aa83a37220 */ /* 0x000fe20000410000 */
[----:B0-----:R-:W-:Y:S01]  /*2c00*/  SHF.L.U64.HI R26, R118, 0x2, R119 ;  /* 0x00000002761a7819 */ /* 0x001fe20000010277 */
[----:B------:R-:W-:Y:S02]  /*2c10*/  FFMA.FTZ R27, R152, R166, R147 ;  /* 0x000000a6981b7223 */ /* 0x000fe40000010093 */
[----:B------:R-:W-:Y:S01]  /*2c20*/  FMUL.FTZ R147, R125, R164 ;  /* 0x000000a47d937220 */ /* 0x000fe20000410000 */
[----:B------:R-:W-:Y:S01]  /*2c30*/  IADD3 R164, -R75, c[0x0][0x168], -R38 ;  /* 0x00005a004ba47a10 */ /* 0x000fe20007ffe926 */
[----:B------:R-:W-:Y:S01]  /*2c40*/  FFMA.FTZ R27, R142, R168, R27 ;  /* 0x000000a88e1b7223 */ /* 0x000fe2000001001b */
[----:B------:R0:W-:Y:S01]  /*2c50*/  STS [R48.X4+0x234], R163 ;  /* 0x000234a330007388 */ /* 0x0001e20000004800 */
[----:B------:R-:W-:Y:S01]  /*2c60*/  FMUL.FTZ R165, R135, R172 ;  /* 0x000000ac87a57220 */ /* 0x000fe20000410000 */
[----:B------:R-:W-:Y:S01]  /*2c70*/  ISETP.GE.AND P1, PT, R164, 0x1, PT ;  /* 0x00000001a400780c */ /* 0x000fe20003f26270 */
[----:B------:R-:W-:Y:S01]  /*2c80*/  FFMA.FTZ R170, R140, R170, R27 ;  /* 0x000000aa8caa7223 */ /* 0x000fe2000001001b */
[----:B------:R-:W-:Y:S01]  /*2c90*/  STS [R48.X4+0x228], R147 ;  /* 0x0002289330007388 */ /* 0x000fe20000004800 */
[----:B------:R-:W-:Y:S01]  /*2ca0*/  FMUL.FTZ R161, R129, R168 ;  /* 0x000000a881a17220 */ /* 0x000fe20000410000 */
[----:B------:R-:W-:Y:S01]  /*2cb0*/  ISETP.GE.AND P2, PT, R164, 0x21, PT ;  /* 0x00000021a400780c */ /* 0x000fe20003f46270 */
[----:B-1----:R-:W-:Y:S01]  /*2cc0*/  FMUL.FTZ R159, R127, R166 ;  /* 0x000000a67f9f7220 */ /* 0x002fe20000410000 */
[----:B------:R-:W-:Y:S01]  /*2cd0*/  STS [R48.X4+0x238], R165 ;  /* 0x000238a530007388 */ /* 0x000fe20000004800 */
[----:B------:R-:W-:Y:S01]  /*2ce0*/  FMUL.FTZ R27, R123, R148 ;  /* 0x000000947b1b7220 */ /* 0x000fe20000410000 */
[----:B0-----:R-:W-:Y:S01]  /*2cf0*/  SHF.L.U32 R163, R118, 0x2, RZ ;  /* 0x0000000276a37819 */ /* 0x001fe200000006ff */
[----:B------:R-:W-:Y:S01]  /*2d00*/  FMUL.FTZ R29, R121, R29 ;  /* 0x0000001d791d7220 */ /* 0x000fe20000410000 */
[----:B------:R0:W-:Y:S01]  /*2d10*/  STS [R48.X4+0x230], R161 ;  /* 0x000230a130007388 */ /* 0x0001e20000004800 */
[----:B------:R-:W-:-:S03]  /*2d20*/  FFMA.FTZ R170, R143, R172, R170 ;  /* 0x000000ac8faa7223 */ /* 0x000fc600000100aa */
[----:B------:R1:W-:Y:S04]  /*2d30*/  STS [R48.X4+0x22c], R159 ;  /* 0x00022c9f30007388 */ /* 0x0003e80000004800 */
[----:B------:R2:W-:Y:S01]  /*2d40*/  STS [R48.X4+0x224], R27 ;  /* 0x0002241b30007388 */ /* 0x0005e20000004800 */
[----:B0-----:R-:W-:-:S03]  /*2d50*/  FMUL.FTZ R161, R139, R174 ;  /* 0x000000ae8ba17220 */ /* 0x001fc60000410000 */
[----:B------:R2:W-:Y:S01]  /*2d60*/  STS [R48.X4+0x220], R29 ;  /* 0x0002201d30007388 */ /* 0x0005e20000004800 */
[----:B-1----:R-:W-:-:S03]  /*2d70*/  IMAD R159, R26, c[0x0][0x2b0], RZ ;  /* 0x0000ac001a9f7a24 */ /* 0x002fc600078e02ff */
[----:B------:R-:W-:Y:S06]  /*2d80*/  BAR.SYNC.DEFER_BLOCKING 0x0 ;  /* 0x0000000000007b1d */ /* 0x000fec0000010000 */
[----:B------:R-:W-:Y:S05]  /*2d90*/  @!P1 BRA `(.L_x_6969) ;  /* 0x0000009000009947 */ /* 0x000fea0003800000 */
[----:B--2---:R-:W-:Y:S01]  /*2da0*/  LEA.HI.SX32 R147, R38, R38, 0x1b ;  /* 0x0000002626937211 */ /* 0x004fe200078fdaff */
[----:B------:R-:W-:Y:S02]  /*2db0*/  IMAD R28, R28, c[0x0][0x2b0], RZ ;  /* 0x0000ac001c1c7a24 */ /* 0x000fe400078e02ff */
[----:B------:R-:W-:-:S03]  /*2dc0*/  IMAD.WIDE.U32 R26, R117, c[0x0][0x2b0], R16 ;  /* 0x0000ac00751a7a25 */ /* 0x000fc600078e0010 */
[----:B------:R-:W0:Y:S01]  /*2dd0*/  LDS R147, [R147.X4+0x220] ;  /* 0x0002200093937984 */ /* 0x000e220000004800 */
[----:B------:R-:W-:Y:S01]  /*2de0*/  IMAD R29, R117, c[0x0][0x2b4], R28 ;  /* 0x0000ad00751d7a24 */ /* 0x000fe200078e021c */
[----:B------:R-:W-:-:S03]  /*2df0*/  LEA R28, P1, R26, c[0x0][0x318], 0x2 ;  /* 0x0000c6001a1c7a11 */ /* 0x000fc600078210ff */
[----:B------:R-:W-:-:S05]  /*2e00*/  IMAD.IADD R27, R27, 0x1, R29 ;  /* 0x000000011b1b7824 */ /* 0x000fca00078e021d */
[----:B------:R-:W-:-:S05]  /*2e10*/  LEA.HI.X R29, R26, c[0x0][0x31c], R27, 0x2, P1 ;  /* 0x0000c7001a1d7a11 */ /* 0x000fca00008f141b */
[----:B0-----:R0:W-:Y:S02]  /*2e20*/  RED.E.ADD.F32.FTZ.RN.STRONG.GPU [R28.64], R147 ;  /* 0x000000931c00798e */ /* 0x0011e4000c10e784 */
.L_x_6969:
[----:B--2---:R-:W-:Y:S05]  /*2e30*/  BSYNC B0 ;  /* 0x0000000000007941 */ /* 0x004fea0003800000 */
.L_x_6968:
[----:B0-----:R0:W1:Y:S01]  /*2e40*/  LDS R29, [R50.X4+0x2a0] ;  /* 0x0002a000321d7984 */ /* 0x0010620000004800 */
[----:B------:R-:W-:Y:S01]  /*2e50*/  BSSY B0, `(.L_x_6970) ;  /* 0x0000007000007945 */ /* 0x000fe20003800000 */
[----:B------:R-:W-:Y:S02]  /*2e60*/  FADD.FTZ R148, R170, R161 ;  /* 0x000000a1aa947221 */ /* 0x000fe40000010000 */
[----:B------:R-:W-:Y:S01]  /*2e70*/  IMAD R159, R163, c[0x0][0x2b4], R159 ;  /* 0x0000ad00a39f7a24 */ /* 0x000fe200078e029f */
[----:B------:R-:W-:Y:S05]  /*2e80*/  @!P2 BRA `(.L_x_6971) ;  /* 0x000000300000a947 */ /* 0x000fea0003800000 */
[----:B------:R-:W-:-:S05]  /*2e90*/  IMAD.WIDE.U32 R26, R163, c[0x0][0x2b0], R14 ;  /* 0x0000ac00a31a7a25 */ /* 0x000fca00078e000e */
[----:B------:R-:W-:-:S05]  /*2ea0*/  IADD3 R27, R27, R159, RZ ;  /* 0x0000009f1b1b7210 */ /* 0x000fca0007ffe0ff */
[----:B-1----:R1:W-:Y:S02]  /*2eb0*/  RED.E.ADD.F32.FTZ.RN.STRONG.GPU [R26.64], R29 ;  /* 0x0000001d1a00798e */ /* 0x0023e4000c10e784 */
.L_x_6971:
[----:B------:R-:W-:Y:S05]  /*2ec0*/  BSYNC B0 ;  /* 0x0000000000007941 */ /* 0x000fea0003800000 */
.L_x_6970:
[----:B-1----:R1:W2:Y:S01]  /*2ed0*/  LDS R29, [R51.X4+0x320] ;  /* 0x00032000331d7984 */ /* 0x0022a20000004800 */
[C---:B------:R-:W-:Y:S01]  /*2ee0*/  ISETP.GE.AND P6, PT, R164.reuse, 0x41, PT ;  /* 0x00000041a400780c */ /* 0x040fe20003fc6270 */
[----:B------:R-:W-:Y:S01]  /*2ef0*/  BSSY B0, `(.L_x_6972) ;  /* 0x000000a000007945 */ /* 0x000fe20003800000 */
[C---:B------:R-:W-:Y:S02]  /*2f00*/  ISETP.GE.AND P1, PT, R164.reuse, 0x61, PT ;  /* 0x00000061a400780c */ /* 0x040fe40003f26270 */
[C---:B------:R-:W-:Y:S02]  /*2f10*/  ISETP.GE.AND P2, PT, R164.reuse, 0x81, PT ;  /* 0x00000081a400780c */ /* 0x040fe40003f46270 */
[C---:B------:R-:W-:Y:S02]  /*2f20*/  ISETP.GE.AND P3, PT, R164.reuse, 0xa1, PT ;  /* 0x000000a1a400780c */ /* 0x040fe40003f66270 */
[C---:B------:R-:W-:Y:S02]  /*2f30*/  ISETP.GE.AND P4, PT, R164.reuse, 0xc1, PT ;  /* 0x000000c1a400780c */ /* 0x040fe40003f86270 */
[----:B------:R-:W-:-:S03]  /*2f40*/  ISETP.GE.AND P5, PT, R164, 0xe1, PT ;  /* 0x000000e1a400780c */ /* 0x000fc60003fa6270 */
[----:B------:R-:W-:Y:S05]  /*2f50*/  @!P6 BRA `(.L_x_6973) ;  /* 0x000000300000e947 */ /* 0x000fea0003800000 */
[----:B-1----:R-:W-:-:S05]  /*2f60*/  IMAD.WIDE.U32 R26, R163, c[0x0][0x2b0], R12 ;  /* 0x0000ac00a31a7a25 */ /* 0x002fca00078e000c */
[----:B------:R-:W-:-:S05]  /*2f70*/  IADD3 R27, R159, R27, RZ ;  /* 0x0000001b9f1b7210 */ /* 0x000fca0007ffe0ff */
[----:B--2---:R1:W-:Y:S02]  /*2f80*/  RED.E.ADD.F32.FTZ.RN.STRONG.GPU [R26.64], R29 ;  /* 0x0000001d1a00798e */ /* 0x0043e4000c10e784 */
.L_x_6973:
[----:B-1----:R-:W-:Y:S05]  /*2f90*/  BSYNC B0 ;  /* 0x0000000000007941 */ /* 0x002fea0003800000 */
.L_x_6972:
[----:B--2---:R1:W2:Y:S01]  /*2fa0*/  LDS R29, [R52.X4+0x3a0] ;  /* 0x0003a000341d7984 */ /* 0x0042a20000004800 */
[----:B------:R-:W-:Y:S01]  /*2fb0*/  BSSY B0, `(.L_x_6974) ;  /* 0x0000005000007945 */ /* 0x000fe20003800000 */
[----:B------:R-:W-:Y:S05]  /*2fc0*/  @!P1 BRA `(.L_x_6975) ;  /* 0x0000003000009947 */ /* 0x000fea0003800000 */
[----:B------:R-:W-:-:S04]  /*2fd0*/  IMAD.WIDE.U32 R26, R163, c[0x0][0x2b0], R10 ;  /* 0x0000ac00a31a7a25 */ /* 0x000fc800078e000a */
[----:B------:R-:W-:-:S05]  /*2fe0*/  IMAD.IADD R27, R159, 0x1, R27 ;  /* 0x000000019f1b7824 */ /* 0x000fca00078e021b */
[----:B--2---:R2:W-:Y:S02]  /*2ff0*/  RED.E.ADD.F32.FTZ.RN.STRONG.GPU [R26.64], R29 ;  /* 0x0000001d1a00798e */ /* 0x0045e4000c10e784 */
.L_x_6975:
[----:B------:R-:W-:Y:S05]  /*3000*/  BSYNC B0 ;  /* 0x0000000000007941 */ /* 0x000fea0003800000 */
.L_x_6974:
[----:B--2---:R2:W3:Y:S01]  /*3010*/  LDS R29, [R53.X4+0x420] ;  /* 0x00042000351d7984 */ /* 0x0044e20000004800 */
[----:B------:R-:W-:Y:S01]  /*3020*/  BSSY B0, `(.L_x_6976) ;  /* 0x0000005000007945 */ /* 0x000fe20003800000 */
[----:B------:R-:W-:Y:S05]  /*3030*/  @!P2 BRA `(.L_x_6977) ;  /* 0x000000300000a947 */ /* 0x000fea0003800000 */
[----:B------:R-:W-:-:S05]  /*3040*/  IMAD.WIDE.U32 R26, R163, c[0x0][0x2b0], R8 ;  /* 0x0000ac00a31a7a25 */ /* 0x000fca00078e0008 */
[----:B------:R-:W-:-:S05]  /*3050*/  IADD3 R27, R159, R27, RZ ;  /* 0x0000001b9f1b7210 */ /* 0x000fca0007ffe0ff */
[----:B---3--:R3:W-:Y:S02]  /*3060*/  RED.E.ADD.F32.FTZ.RN.STRONG.GPU [R26.64], R29 ;  /* 0x0000001d1a00798e */ /* 0x0087e4000c10e784 */
.L_x_6977:
[----:B------:R-:W-:Y:S05]  /*3070*/  BSYNC B0 ;  /* 0x0000000000007941 */ /* 0x000fea0003800000 */
.L_x_6976:
[----:B---3--:R3:W4:Y:S01]  /*3080*/  LDS R29, [R54.X4+0x4a0] ;  /* 0x0004a000361d7984 */ /* 0x0087220000004800 */
[----:B------:R-:W-:Y:S01]  /*3090*/  BSSY B0, `(.L_x_6978) ;  /* 0x0000005000007945 */ /* 0x000fe20003800000 */
[----:B------:R-:W-:Y:S05]  /*30a0*/  @!P3 BRA `(.L_x_6979) ;  /* 0x000000300000b947 */ /* 0x000fea0003800000 */
[----:B------:R-:W-:-:S05]  /*30b0*/  IMAD.WIDE.U32 R26, R163, c[0x0][0x2b0], R6 ;  /* 0x0000ac00a31a7a25 */ /* 0x000fca00078e0006 */
[----:B------:R-:W-:-:S05]  /*30c0*/  IADD3 R27, R159, R27, RZ ;  /* 0x0000001b9f1b7210 */ /* 0x000fca0007ffe0ff */
[----:B----4-:R4:W-:Y:S02]  /*30d0*/  RED.E.ADD.F32.FTZ.RN.STRONG.GPU [R26.64], R29 ;  /* 0x0000001d1a00798e */ /* 0x0109e4000c10e784 */
.L_x_6979:
[----:B------:R-:W-:Y:S05]  /*30e0*/  BSYNC B0 ;  /* 0x0000000000007941 */ /* 0x000fea0003800000 */
.L_x_6978:
[----:B------:R0:W1:Y:S01]  /*30f0*/  LDS R147, [R55.X4+0x520] ;  /* 0x0005200037937984 */ /* 0x0000620000004800 */
[----:B------:R-:W-:Y:S01]  /*3100*/  BSSY B0, `(.L_x_6980) ;  /* 0x0000006000007945 */ /* 0x000fe20003800000 */
[----:B----4-:R-:W-:Y:S01]  /*3110*/  IMAD.WIDE.U32 R26, R163, c[0x0][0x2b0], R2 ;  /* 0x0000ac00a31a7a25 */ /* 0x010fe200078e0002 */
[----:B------:R-:W-:Y:S05]  /*3120*/  @!P4 BRA `(.L_x_6981) ;  /* 0x000000300000c947 */ /* 0x000fea0003800000 */
[----:B------:R-:W-:-:S04]  /*3130*/  IMAD.WIDE.U32 R28, R163, c[0x0][0x2b0], R4 ;  /* 0x0000ac00a31c7a25 */ /* 0x000fc800078e0004 */
[----:B------:R-:W-:-:S05]  /*3140*/  IMAD.IADD R29, R159, 0x1, R29 ;  /* 0x000000019f1d7824 */ /* 0x000fca00078e021d */
[----:B-1----:R1:W-:Y:S02]  /*3150*/  RED.E.ADD.F32.FTZ.RN.STRONG.GPU [R28.64], R147 ;  /* 0x000000931c00798e */ /* 0x0023e4000c10e784 */
.L_x_6981:
[----:B------:R-:W-:Y:S05]  /*3160*/  BSYNC B0 ;  /* 0x0000000000007941 */ /* 0x000fea0003800000 */
.L_x_6980:
[----:B-1----:R1:W4:Y:S01]  /*3170*/  LDS R29, [R56.X4+0x5a0] ;  /* 0x0005a000381d7984 */ /* 0x0023220000004800 */
[----:B------:R-:W-:Y:S01]  /*3180*/  BSSY B0, `(.L_x_6982) ;  /* 0x0000004000007945 */ /* 0x000fe20003800000 */
[----:B------:R-:W-:Y:S05]  /*3190*/  @!P5 BRA `(.L_x_6983) ;  /* 0x000000200000d947 */ /* 0x000fea0003800000 */
[----:B------:R-:W-:-:S05]  /*31a0*/  IADD3 R27, R159, R27, RZ ;  /* 0x0000001b9f1b7210 */ /* 0x000fca0007ffe0ff */
[----:B----4-:R4:W-:Y:S02]  /*31b0*/  RED.E.ADD.F32.FTZ.RN.STRONG.GPU [R26.64], R29 ;  /* 0x0000001d1a00798e */ /* 0x0109e4000c10e784 */
.L_x_6983:
[----:B------:R-:W-:Y:S05]  /*31c0*/  BSYNC B0 ;  /* 0x0000000000007941 */ /* 0x000fea0003800000 */
.L_x_6982:
[----:B----4-:R-:W4:Y:S01]  /*31d0*/  SHFL.DOWN PT, R29, R138, 0x1, 0x1f ;  /* 0x08201f008a1d7f89 */ /* 0x010f2200000e0000 */
[C---:B------:R-:W-:Y:S01]  /*31e0*/  ISETP.GT.AND P1, PT, R47.reuse, 0x1e, PT ;  /* 0x0000001e2f00780c */ /* 0x040fe20003f24270 */
[----:B------:R-:W-:Y:S01]  /*31f0*/  FMUL.FTZ R130, R130, R157 ;  /* 0x0000009d82827220 */ /* 0x000fe20000410000 */
[----:B------:R-:W-:Y:S01]  /*3200*/  ISETP.NE.AND P2, PT, R47, RZ, PT ;  /* 0x000000ff2f00720c */ /* 0x000fe20003f45270 */
[----:B------:R-:W5:Y:S01]  /*3210*/  SHFL.DOWN PT, R27, R148, 0x1, 0x1f ;  /* 0x08201f00941b7f89 */ /* 0x000f6200000e0000 */
[-C--:B------:R-:W-:Y:S01]  /*3220*/  FMUL.FTZ R26, R120, R151.reuse ;  /* 0x00000097781a7220 */ /* 0x080fe20000410000 */
[----:B------:R-:W-:Y:S01]  /*3230*/  ISETP.NE.AND P3, PT, R38, RZ, PT ;  /* 0x000000ff2600720c */ /* 0x000fe20003f65270 */
[----:B------:R-:W-:Y:S01]  /*3240*/  FMUL.FTZ R134, R134, R151 ;  /* 0x0000009786867220 */ /* 0x000fe20000410000 */
[----:B------:R-:W-:Y:S01]  /*3250*/  BSSY B0, `(.L_x_6984) ;  /* 0x0000051000007945 */ /* 0x000fe20003800000 */
[----:B------:R-:W-:Y:S02]  /*3260*/  FMUL.FTZ R26, R143, R26 ;  /* 0x0000001a8f1a7220 */ /* 0x000fe40000410000 */
[----:B------:R-:W-:-:S02]  /*3270*/  FMUL.FTZ R126, R126, R145 ;  /* 0x000000917e7e7220 */ /* 0x000fc40000410000 */
[----:B------:R-:W-:Y:S02]  /*3280*/  FMUL.FTZ R122, R122, R141 ;  /* 0x0000008d7a7a7220 */ /* 0x000fe40000410000 */
[C---:B------:R-:W-:Y:S02]  /*3290*/  FMUL.FTZ R145, R120.reuse, R145 ;  /* 0x0000009178917220 */ /* 0x040fe40000410000 */
[C---:B------:R-:W-:Y:S02]  /*32a0*/  FMUL.FTZ R28, R120.reuse, R149 ;  /* 0x00000095781c7220 */ /* 0x040fe40000410000 */
[----:B------:R-:W-:Y:S02]  /*32b0*/  FMUL.FTZ R141, R120, R141 ;  /* 0x0000008d788d7220 */ /* 0x000fe40000410000 */
[-C--:B------:R-:W-:Y:S02]  /*32c0*/  FFMA.FTZ R115, R104, R134.reuse, R115 ;  /* 0x0000008668737223 */ /* 0x080fe40000010073 */
[----:B------:R-:W-:-:S02]  /*32d0*/  FFMA.FTZ R134, R135, R134, R26 ;  /* 0x0000008687867223 */ /* 0x000fc4000001001a */
[----:B----4-:R-:W-:Y:S02]  /*32e0*/  @!P1 FADD.FTZ R138, R138, R29 ;  /* 0x0000001d8a8a9221 */ /* 0x010fe40000010000 */
[----:B------:R-:W-:Y:S02]  /*32f0*/  FMUL.FTZ R145, R150, R145 ;  /* 0x0000009196917220 */ /* 0x000fe40000410000 */
[----:B-----5:R-:W-:Y:S01]  /*3300*/  @!P1 FADD.FTZ R148, R148, R27 ;  /* 0x0000001b94949221 */ /* 0x020fe20000010000 */
[----:B------:R-:W4:Y:S01]  /*3310*/  SHFL.DOWN PT, R29, R138, 0x2, 0x1f ;  /* 0x08401f008a1d7f89 */ /* 0x000f2200000e0000 */
[----:B------:R-:W-:Y:S01]  /*3320*/  ISETP.GT.AND P1, PT, R47, 0x1d, PT ;  /* 0x0000001d2f00780c */ /* 0x000fe20003f24270 */
[----:B------:R-:W-:Y:S02]  /*3330*/  FMUL.FTZ R28, R139, R28 ;  /* 0x0000001c8b1c7220 */ /* 0x000fe40000410000 */
[----:B------:R-:W5:Y:S01]  /*3340*/  SHFL.DOWN PT, R27, R148, 0x2, 0x1f ;  /* 0x08401f00941b7f89 */ /* 0x000f6200000e0000 */
[----:B------:R-:W-:-:S02]  /*3350*/  FMUL.FTZ R141, R144, R141 ;  /* 0x0000008d908d7220 */ /* 0x000fc40000410000 */
        /* <DEDUP_REMOVED lines=16> */
[----:B------:R-:W-:Y:S01]  /*3460*/  ISETP.GT.AND P1, PT, R47, 0x17, PT ;  /* 0x000000172f00780c */ /* 0x000fe20003f24270 */
[----:B------:R-:W-:Y:S02]  /*3470*/  FMUL.FTZ R27, R120, R157 ;  /* 0x0000009d781b7220 */ /* 0x000fe40000410000 */
[----:B------:R-:W5:Y:S02]  /*3480*/  SHFL.DOWN PT, R29, R148, 0x8, 0x1f ;  /* 0x09001f00941d7f89 */ /* 0x000f6400000e0000 */
[----:B------:R-:W-:-:S04]  /*3490*/  FMUL.FTZ R27, R142, R27 ;  /* 0x0000001b8e1b7220 */ /* 0x000fc80000410000 */
[----:B------:R-:W-:Y:S02]  /*34a0*/  FFMA.FTZ R129, R129, R130, R27 ;  /* 0x0000008281817223 */ /* 0x000fe4000001001b */
[-C--:B------:R-:W-:Y:S02]  /*34b0*/  FMUL.FTZ R27, R128, R155.reuse ;  /* 0x0000009b801b7220 */ /* 0x080fe40000410000 */
[----:B------:R-:W-:Y:S02]  /*34c0*/  FMUL.FTZ R155, R120, R155 ;  /* 0x0000009b789b7220 */ /* 0x000fe40000410000 */
[----:B------:R-:W-:Y:S02]  /*34d0*/  FFMA.FTZ R110, R98, R27, R110 ;  /* 0x0000001b626e7223 */ /* 0x000fe4000001006e */
[----:B------:R-:W-:Y:S02]  /*34e0*/  FMUL.FTZ R152, R152, R155 ;  /* 0x0000009b98987220 */ /* 0x000fe40000410000 */
[----:B------:R-:W-:-:S02]  /*34f0*/  FADD.FTZ R80, R129, R80 ;  /* 0x0000005081507221 */ /* 0x000fc40000010000 */
[----:B------:R-:W-:Y:S02]  /*3500*/  FFMA.FTZ R152, R127, R27, R152 ;  /* 0x0000001b7f987223 */ /* 0x000fe40000010098 */
[----:B----4-:R-:W-:Y:S02]  /*3510*/  @!P1 FADD.FTZ R138, R138, R147 ;  /* 0x000000938a8a9221 */ /* 0x010fe40000010000 */
[----:B------:R-:W-:Y:S02]  /*3520*/  FMUL.FTZ R127, R136, R149 ;  /* 0x00000095887f7220 */ /* 0x000fe40000410000 */
[----:B-----5:R-:W-:Y:S01]  /*3530*/  @!P1 FADD.FTZ R148, R148, R29 ;  /* 0x0000001d94949221 */ /* 0x020fe20000010000 */
[----:B------:R-:W4:Y:S01]  /*3540*/  SHFL.DOWN PT, R157, R138, 0x10, 0x1f ;  /* 0x0a001f008a9d7f89 */ /* 0x000f2200000e0000 */
[----:B------:R-:W-:Y:S01]  /*3550*/  ISETP.GT.AND P1, PT, R47, 0xf, PT ;  /* 0x0000000f2f00780c */ /* 0x000fe20003f24270 */
[-C--:B------:R-:W-:Y:S02]  /*3560*/  FMUL.FTZ R29, R120, R153.reuse ;  /* 0x00000099781d7220 */ /* 0x080fe40000410000 */
[----:B------:R-:W5:Y:S01]  /*3570*/  SHFL.DOWN PT, R147, R148, 0x10, 0x1f ;  /* 0x0a001f0094937f89 */ /* 0x000f6200000e0000 */
[----:B------:R-:W-:-:S02]  /*3580*/  FMUL.FTZ R153, R132, R153 ;  /* 0x0000009984997220 */ /* 0x000fc40000410000 */
[----:B------:R-:W-:Y:S02]  /*3590*/  FMUL.FTZ R140, R140, R29 ;  /* 0x0000001d8c8c7220 */ /* 0x000fe40000410000 */
[-C--:B------:R-:W-:Y:S02]  /*35a0*/  FMUL.FTZ R29, R124, R137.reuse ;  /* 0x000000897c1d7220 */ /* 0x080fe40000410000 */
[----:B------:R-:W-:Y:S02]  /*35b0*/  FMUL.FTZ R137, R120, R137 ;  /* 0x0000008978897220 */ /* 0x000fe40000410000 */
[----:B------:R-:W-:Y:S02]  /*35c0*/  FFMA.FTZ R114, R106, R127, R114 ;  /* 0x0000007f6a727223 */ /* 0x000fe40000010072 */
[----:B------:R-:W-:Y:S02]  /*35d0*/  FMUL.FTZ R146, R146, R137 ;  /* 0x0000008992927220 */ /* 0x000fe40000410000 */
[----:B------:R-:W-:-:S02]  /*35e0*/  FFMA.FTZ R140, R131, R153, R140 ;  /* 0x00000099838c7223 */ /* 0x000fc4000001008c */
[----:B------:R-:W-:Y:S02]  /*35f0*/  FFMA.FTZ R127, R133, R127, R28 ;  /* 0x0000007f857f7223 */ /* 0x000fe4000001001c */
[----:B------:R-:W-:Y:S02]  /*3600*/  FFMA.FTZ R146, R123, R29, R146 ;  /* 0x0000001d7b927223 */ /* 0x000fe40000010092 */
[----:B------:R-:W-:Y:S02]  /*3610*/  FFMA.FTZ R112, R102, R153, R112 ;  /* 0x0000009966707223 */ /* 0x000fe40000010070 */
[----:B----4-:R-:W-:Y:S02]  /*3620*/  @!P1 FADD.FTZ R138, R138, R157 ;  /* 0x0000009d8a8a9221 */ /* 0x010fe40000010000 */
[----:B------:R-:W-:Y:S02]  /*3630*/  FADD.FTZ R79, R140, R79 ;  /* 0x0000004f8c4f7221 */ /* 0x000fe40000010000 */
[----:B-----5:R-:W-:Y:S01]  /*3640*/  @!P1 FADD.FTZ R148, R148, R147 ;  /* 0x0000009394949221 */ /* 0x020fe20000010000 */
[----:B------:R-:W-:Y:S01]  /*3650*/  MOV R27, R138 ;  /* 0x0000008a001b7202 */ /* 0x000fe20000000f00 */
[----:B------:R-:W-:-:S02]  /*3660*/  FADD.FTZ R81, R152, R81 ;  /* 0x0000005198517221 */ /* 0x000fc40000010000 */
[----:B------:R-:W-:Y:S02]  /*3670*/  IMAD.MOV.U32 R26, RZ, RZ, R148 ;  /* 0x000000ffff1a7224 */ /* 0x000fe400078e0094 */
[----:B------:R-:W-:Y:S02]  /*3680*/  FFMA.FTZ R108, R94, R29, R108 ;  /* 0x0000001d5e6c7223 */ /* 0x000fe4000001006c */
[----:B------:R-:W-:Y:S01]  /*3690*/  FADD.FTZ R78, R127, R78 ;  /* 0x0000004e7f4e7221 */ /* 0x000fe20000010000 */
[----:B------:R4:W-:Y:S01]  /*36a0*/  @!P2 STS.64 [0x648], R26 ;  /* 0x0006481aff00a388 */ /* 0x0009e20000000a00 */
[----:B------:R-:W-:-:S03]  /*36b0*/  FADD.FTZ R83, R146, R83 ;  /* 0x0000005392537221 */ /* 0x000fc60000010000 */
        /* <DEDUP_REMOVED lines=10> */
.L_x_6985:
[----:B----4-:R-:W-:Y:S05]  /*3760*/  BSYNC B0 ;  /* 0x0000000000007941 */ /* 0x010fea0003800000 */
.L_x_6984:
[----:B------:R-:W-:Y:S02]  /*3770*/  IADD3 R117, R117, 0x1, RZ ;  /* 0x0000000175757810 */ /* 0x000fe40007ffe0ff */
[----:B------:R-:W-:Y:S02]  /*3780*/  IADD3 R118, P2, R118, 0x1, RZ ;  /* 0x0000000176767810 */ /* 0x000fe40007f5e0ff */
[----:B------:R-:W-:Y:S02]  /*3790*/  ISETP.GE.AND P1, PT, R117, c[0x0][0x16c], PT ;  /* 0x00005b0075007a0c */ /* 0x000fe40003f26270 */
[----:B------:R-:W-:-:S11]  /*37a0*/  IADD3.X R119, RZ, R119, RZ, P2, !PT ;  /* 0x00000077ff777210 */ /* 0x000fd600017fe4ff */
[----:B------:R-:W-:Y:S01]  /*37b0*/  @P1 CALL.REL.NOINC `(.L_x_6965) ;  /* 0x0000001000001944 */ /* 0x000fe20003c00000 */
[----:B------:R-:W-:Y:S05]  /*37c0*/  BRA `(.L_x_6986) ;  /* 0xffffe19000007947 */ /* 0x000fea000383ffff */
.L_x_6965:
        /* <DEDUP_REMOVED lines=31> */
[----:B------:R-:W-:Y:S01]  /*39c0*/  LDS.U16 R13, [R67+0x40] ;  /* 0x00004000430d7984 */ /* 0x000fe20000000400 */
[----:B------:R-:W-:-:S03]  /*39d0*/  IMAD.IADD R5, R5, 0x1, R89 ;  /* 0x0000000105057824 */ /* 0x000fc600078e0259 */
[----:B------:R-:W-:Y:S01]  /*39e0*/  LDS.U16 R15, [R68+0x80] ;  /* 0x00008000440f7984 */ /* 0x000fe20000000400 */
[----:B------:R-:W-:-:S03]  /*39f0*/  IMAD.WIDE.U32 R6, R0, c[0x0][0x2e0], R4 ;  /* 0x0000b80000067a25 */ /* 0x000fc600078e0004 */
[----:B------:R-:W-:Y:S01]  /*3a00*/  LDS.U16 R17, [R69+0xc0] ;  /* 0x0000c00045117984 */ /* 0x000fe20000000400 */
[----:B------:R-:W-:-:S03]  /*3a10*/  IMAD.WIDE R4, R18, R9, c[0x0][0x330] ;  /* 0x0000cc0012047625 */ /* 0x000fc600078e0209 */
        /* <DEDUP_REMOVED lines=26> */
.L_x_6988:
[----:B------:R-:W-:Y:S05]  /*3bc0*/  BSYNC B0 ;  /* 0x0000000000007941 */ /* 0x000fea0003800000 */
.L_x_6987:
        /* <DEDUP_REMOVED lines=64> */
.L_x_6990:
[----:B------:R-:W-:Y:S05]  /*3fd0*/  BSYNC B0 ;  /* 0x0000000000007941 */ /* 0x000fea0003800000 */
.L_x_6989:
[----:B------:R-:W-:Y:S01]  /*3fe0*/  MOV R2, R4 ;  /* 0x0000000400027202 */ /* 0x000fe20000000f00 */
[----:B------:R-:W-:Y:S01]  /*3ff0*/  IMAD R5, R31, c[0x0][0x300], RZ ;  /* 0x0000c0001f057a24 */ /* 0x000fe200078e02ff */
[----:B------:R-:W-:Y:S02]  /*4000*/  MOV R3, R17 ;  /* 0x0000001100037202 */ /* 0x000fe40000000f00 */
[----:B------:R-:W-:Y:S01]  /*4010*/  IADD3 R4, P0, R64, -0x1c0, RZ ;  /* 0xfffffe4040047810 */ /* 0x000fe20007f1e0ff */
[----:B----4-:R-:W-:Y:S01]  /*4020*/  IMAD R7, R0, c[0x0][0x304], R5 ;  /* 0x0000c10000077a24 */ /* 0x010fe200078e0205 */
[----:B------:R-:W-:Y:S01]  /*4030*/  ISETP.GE.AND P5, PT, R62, R8, PT ;  /* 0x000000083e00720c */ /* 0x000fe20003fa6270 */
[----:B------:R-:W-:Y:S01]  /*4040*/  IMAD.WIDE.U32 R2, R0, c[0x0][0x300], R2 ;  /* 0x0000c00000027a25 */ /* 0x000fe200078e0002 */
[----:B------:R-:W-:Y:S02]  /*4050*/  IADD3.X R5, R65, -0x1, RZ, P0, !PT ;  /* 0xffffffff41057810 */ /* 0x000fe400007fe4ff */
[----:B------:R-:W-:-:S02]  /*4060*/  IADD3 R4, P1, R4, c[0x0][0x340], RZ ;  /* 0x0000d00004047a10 */ /* 0x000fc40007f3e0ff */
[----:B------:R-:W-:Y:S02]  /*4070*/  IADD3 R6, P0, R91, R2, RZ ;  /* 0x000000025b067210 */ /* 0x000fe40007f1e0ff */
[----:B------:R-:W-:Y:S02]  /*4080*/  ISETP.GE.AND P6, PT, R63, R8, PT ;  /* 0x000000083f00720c */ /* 0x000fe40003fc6270 */
        /* <DEDUP_REMOVED lines=28> */
.L_x_6963:
        /* <DEDUP_REMOVED lines=24> */
.L_x_6993:
[----:B0-----:R-:W-:Y:S05]  /*43d0*/  BSYNC B0 ;  /* 0x0000000000007941 */ /* 0x001fea0003800000 */
.L_x_6992:
        /* <DEDUP_REMOVED lines=21> */
[----:B------:R-:W-:Y:S01]  /*4530*/  IMAD.MOV.U32 R15, RZ, RZ, RZ ;  /* 0x000000ffff0f7224 */ /* 0x000fe200078e00ff */
[----:B------:R-:W-:Y:S05]  /*4540*/  BRA `(.L_x_6996) ;  /* 0x0000001000007947 */ /* 0x000fea0003800000 */
.L_x_6995:
[----:B----4-:R-:W4:Y:S02]  /*4550*/  S2R R15, SR_TID.X ;  /* 0x00000000000f7919 */ /* 0x010f240000002100 */
.L_x_6996:
[----:B0-----:R-:W-:Y:S05]  /*4560*/  BSYNC B0 ;  /* 0x0000000000007941 */ /* 0x001fea0003800000 */
.L_x_6994:
[----:B----4-:R-:W-:-:S13]  /*4570*/  ISETP.GE.AND P0, PT, R15, c[0x0][0x16c], PT ;  /* 0x00005b000f007a0c */ /* 0x010fda0003f06270 */
        /* <DEDUP_REMOVED lines=9> */
.L_x_6997:
[----:B0-----:R-:W0:Y:S01]  /*4610*/  LDS R17, [R15.X4+0x18f8] ;  /* 0x0018f8000f117984 */ /* 0x001e220000004800 */
[----:B------:R-:W-:Y:S01]  /*4620*/  SHF.R.S32.HI R0, RZ, 0x1f, R15 ;  /* 0x0000001fff007819 */ /* 0x000fe2000001140f */
[----:B------:R-:W-:Y:S01]  /*4630*/  IMAD.MOV.U32 R9, RZ, RZ, R23 ;  /* 0x000000ffff097224 */ /* 0x000fe200078e0017 */
[----:B------:R-:W-:Y:S01]  /*4640*/  MOV R8, R2 ;  /* 0x0000000200087202 */ /* 0x000fe20000000f00 */
[----:B------:R4:W1:Y:S01]  /*4650*/  LDS R19, [R15.X4+0x1cf8] ;  /* 0x001cf8000f137984 */ /* 0x0008620000004800 */
        /* <DEDUP_REMOVED lines=21> */
.L_x_6998:
        /* <DEDUP_REMOVED lines=13> */
.L_x_9108:


//--------------------- .text._Z25selective_scan_bwd_kernelI32Selective_Scan_bwd_kernel_traitsILi32ELi8ELb0ELb1ELb0ELb0ELb1EN3c104HalfEfEEv12SSMParamsBwd --------------------------
	.section	.text._Z25selective_scan_bwd_kernelI32Selective_Scan_bwd_kernel_traitsILi32ELi8ELb0ELb1ELb0ELb0ELb1EN3c104HalfEfEEv12SSMParamsBwd,"ax",@progbits
	.sectioninfo	@"SHI_REGISTERS=198"
	.align	128
        .global         _Z25selective_scan_bwd_kernelI32Selective_Scan_bwd_kernel_traitsILi32ELi8ELb0ELb1ELb0ELb0ELb1EN3c104HalfEfEEv12SSMParamsBwd
        .type           _Z25selective_scan_bwd_kernelI32Selective_Scan_bwd_kernel_traitsILi32ELi8ELb0ELb1ELb0ELb0ELb1EN3c104HalfEfEEv12SSMParamsBwd,@function
        .size           _Z25selective_scan_bwd_kernelI32Selective_Scan_bwd_kernel_traitsILi32ELi8ELb0ELb1ELb0ELb0ELb1EN3c104HalfEfEEv12SSMParamsBwd,(.L_x_9109 - _Z25selective_scan_bwd_kernelI32Selective_Scan_bwd_kernel_traitsILi32ELi8ELb0ELb1ELb0ELb0ELb1EN3c104HalfEfEEv12SSMParamsBwd)
        .other          _Z25selective_scan_bwd_kernelI32Selective_Scan_bwd_kernel_traitsILi32ELi8ELb0ELb1ELb0ELb0ELb1EN3c104HalfEfEEv12SSMParamsBwd,@"STO_CUDA_ENTRY STV_DEFAULT"
_Z25selective_scan_bwd_kernelI32Selective_Scan_bwd_kernel_traitsILi32ELi8ELb0ELb1ELb0ELb0ELb1EN3c104HalfEfEEv12SSMParamsBwd:
.text._Z25selective_scan_bwd_kernelI32Selective_Scan_bwd_kernel_traitsILi32ELi8ELb0ELb1ELb0ELb0ELb1EN3c104HalfEfEEv12SSMParamsBwd:
        /* <DEDUP_REMOVED lines=26> */
[----:B------:R-:W-:Y:S01]  /*01a0*/  IMAD.MOV.U32 R40, RZ, RZ, RZ ;  /* 0x000000ffff287224 */ /* 0x000fe200078e00ff */
        /* <DEDUP_REMOVED lines=46> */
[----:B------:R-:W-:Y:S01]  /*0490*/  LEA R43, P1, R45, c[0x0][0x240], 0x1 ;  /* 0x000090002d2b7a11 */ /* 0x000fe200078208ff */
[----:B------:R-:W-:Y:S01]  /*04a0*/  CS2R R6, SRZ ;  /* 0x0000000000067805 */ /* 0x000fe2000001ff00 */
[----:B------:R-:W-:Y:S01]  /*04b0*/  SHF.R.S32.HI R166, RZ, 0x1f, R38 ;  /* 0x0000001fffa67819 */ /* 0x000fe20000011426 */
[C---:B------:R-:W-:Y:S01]  /*04c0*/  IMAD R15, R0.reuse, c[0x0][0x1ec], R15 ;  /* 0x00007b00000f7a24 */ /* 0x040fe200078e020f */
[----:B------:R-:W-:Y:S01]  /*04d0*/  IADD3 R49, P2, R11, R4, RZ ;  /* 0x000000040b317210 */ /* 0x000fe20007f5e0ff */
[----:B------:R-:W-:Y:S01]  /*04e0*/  IMAD R17, R0, c[0x0][0x284], R17 ;  /* 0x0000a10000117a24 */ /* 0x000fe200078e0211 */
[----:B------:R-:W-:Y:S01]  /*04f0*/  LEA.HI.X R45, R45, c[0x0][0x244], R10, 0x1, P1 ;  /* 0x000091002d2d7a11 */ /* 0x000fe200008f0c0a */
[----:B------:R-:W-:Y:S01]  /*0500*/  IMAD.WIDE.U32 R8, R38, c[0x0][0x1a8], R8 ;  /* 0x00006a0026087a25 */ /* 0x000fe200078e0008 */
[----:B------:R-:W-:-:S02]  /*0510*/  IADD3.X R3, R13, R3, R15, P0, !PT ;  /* 0x000000030d037210 */ /* 0x000fc400007fe40f */
[----:B------:R-:W-:Y:S02]  /*0520*/  ISETP.NE.U32.AND P0, PT, RZ, c[0x0][0x260], PT ;  /* 0x00009800ff007a0c */ /* 0x000fe40003f05070 */
[----:B------:R-:W-:Y:S01]  /*0530*/  IADD3.X R4, R13, R5, R17, P2, !PT ;  /* 0x000000050d047210 */ /* 0x000fe200017fe411 */
[----:B------:R-:W-:Y:S01]  /*0540*/  IMAD R5, R166, c[0x0][0x1a8], RZ ;  /* 0x00006a00a6057a24 */ /* 0x000fe200078e02ff */
[----:B------:R-:W-:Y:S02]  /*0550*/  LEA R42, P2, R44, c[0x0][0x248], 0x1 ;  /* 0x000092002c2a7a11 */ /* 0x000fe400078408ff */
[----:B------:R-:W-:Y:S01]  /*0560*/  ISETP.NE.AND.EX P0, PT, RZ, c[0x0][0x264], PT, P0 ;  /* 0x00009900ff007a0c */ /* 0x000fe20003f05300 */
[----:B------:R-:W-:Y:S01]  /*0570*/  IMAD R5, R38, c[0x0][0x1ac], R5 ;  /* 0x00006b0026057a24 */ /* 0x000fe200078e0205 */
[----:B------:R-:W-:Y:S02]  /*0580*/  LEA.HI.X R44, R44, c[0x0][0x24c], R3, 0x1, P2 ;  /* 0x000093002c2c7a11 */ /* 0x000fe400010f0c03 */
[----:B------:R-:W-:-:S02]  /*0590*/  ISETP.NE.U32.AND P1, PT, RZ, c[0x0][0x328], PT ;  /* 0x0000ca00ff007a0c */ /* 0x000fc40003f25070 */
[----:B------:R-:W-:Y:S02]  /*05a0*/  ISETP.NE.U32.AND P2, PT, RZ, c[0x0][0x348], PT ;  /* 0x0000d200ff007a0c */ /* 0x000fe40003f45070 */
[----:B------:R-:W-:Y:S02]  /*05b0*/  ISETP.NE.AND.EX P1, PT, RZ, c[0x0][0x32c], PT, P1 ;  /* 0x0000cb00ff007a0c */ /* 0x000fe40003f25310 */
[----:B------:R-:W-:Y:S02]  /*05c0*/  ISETP.NE.AND.EX P2, PT, RZ, c[0x0][0x34c], PT, P2 ;  /* 0x0000d300ff007a0c */ /* 0x000fe40003f45320 */
[----:B------:R-:W-:Y:S01]  /*05d0*/  IADD3 R11, P5, R11, R8, RZ ;  /* 0x000000080b0b7210 */ /* 0x000fe20007fbe0ff */
[----:B------:R-:W-:Y:S01]  /*05e0*/  @P0 IMAD R2, R37, c[0x0][0x164], R0 ;  /* 0x0000590025020a24 */ /* 0x000fe200078e0200 */
[----:B------:R-:W-:Y:S02]  /*05f0*/  IADD3 R48, R9, R5, RZ ;  /* 0x0000000509307210 */ /* 0x000fe40007ffe0ff */
[----:B------:R-:W-:Y:S01]  /*0600*/  LEA R47, P4, R49, c[0x0][0x308], 0x1 ;  /* 0x0000c200312f7a11 */ /* 0x000fe200078808ff */
[----:B------:R-:W-:Y:S01]  /*0610*/  @P0 IMAD R2, R2, c[0x0][0x174], RZ ;  /* 0x00005d0002020a24 */ /* 0x000fe200078e02ff */
[----:B------:R-:W-:Y:S01]  /*0620*/  CS2R R8, SRZ ;  /* 0x0000000000087805 */ /* 0x000fe2000001ff00 */
[----:B------:R-:W-:Y:S01]  /*0630*/  IMAD.X R48, R13, 0x1, R48, P5 ;  /* 0x000000010d307824 */ /* 0x000fe200028e0630 */
[----:B------:R-:W-:Y:S01]  /*0640*/  @P0 MOV R3, 0x8 ;  /* 0x0000000800030802 */ /* 0x000fe20000000f00 */
[----:B------:R-:W-:Y:S01]  /*0650*/  @P0 IMAD R2, R2, c[0x0][0x16c], RZ ;  /* 0x00005b0002020a24 */ /* 0x000fe200078e02ff */
[----:B------:R-:W-:-:S02]  /*0660*/  LEA R46, P6, R11, c[0x0][0x228], 0x1 ;  /* 0x00008a000b2e7a11 */ /* 0x000fc400078c08ff */
[----:B------:R-:W-:Y:S02]  /*0670*/  LEA.HI.X R49, R49, c[0x0][0x30c], R4, 0x1, P4 ;  /* 0x0000c30031317a11 */ /* 0x000fe400020f0c04 */
        /* <DEDUP_REMOVED lines=40> */
.L_x_7031:
[----:B------:R-:W-:Y:S01]  /*0900*/  IADD3 R170, -R51, c[0x0][0x174], RZ ;  /* 0x00005d0033aa7a10 */ /* 0x000fe20007ffe1ff */
[----:B------:R-:W-:Y:S01]  /*0910*/  BAR.SYNC.DEFER_BLOCKING 0x0 ;  /* 0x0000000000007b1d */ /* 0x000fe20000010000 */
[----:B------:R-:W-:Y:S02]  /*0920*/  LEA R12, P3, R4, R43, 0x1 ;  /* 0x0000002b040c7211 */ /* 0x000fe400078608ff */
[----:B----4-:R-:W-:Y:S02]  /*0930*/  LEA R2, R170, 0xffffff00, 0x8 ;  /* 0xffffff00aa027811 */ /* 0x010fe400078e40ff */
        /* <DEDUP_REMOVED lines=30> */
[CC--:B------:R-:W-:Y:S02]  /*0b20*/  LEA.HI.SX32 R67, R50.reuse, R50.reuse, 0x1b ;  /* 0x0000003232437211 */ /* 0x0c0fe400078fdaff */
[-C--:B------:R-:W-:Y:S01]  /*0b30*/  LEA.HI.SX32 R23, R23, R50.reuse, 0x1b ;  /* 0x0000003217177211 */ /* 0x080fe200078fdaff */
[----:B------:R-:W-:Y:S01]  /*0b40*/  IMAD.SHL.U32 R68, R21, 0x2, RZ ;  /* 0x0000000215447824 */ /* 0x000fe200078e00ff */
[----:B0-----:R-:W-:Y:S02]  /*0b50*/  IADD3 R13, R50, 0x60, RZ ;  /* 0x00000060320d7810 */ /* 0x001fe40007ffe0ff */
[----:B------:R-:W-:Y:S02]  /*0b60*/  SHF.L.U32 R67, R67, 0x1, RZ ;  /* 0x0000000143437819 */ /* 0x000fe400000006ff */
[----:B------:R-:W-:-:S02]  /*0b70*/  LEA.HI.SX32 R13, R13, R50, 0x1b ;  /* 0x000000320d0d7211 */ /* 0x000fc400078fdaff */
[C---:B------:R-:W-:Y:S02]  /*0b80*/  IADD3 R21, R50.reuse, 0x80, RZ ;  /* 0x0000008032157810 */ /* 0x040fe40007ffe0ff */
[----:B------:R-:W-:Y:S02]  /*0b90*/  SHF.L.U32 R69, R23, 0x1, RZ ;  /* 0x0000000117457819 */ /* 0x000fe400000006ff */
[C---:B------:R-:W-:Y:S02]  /*0ba0*/  IADD3 R23, R50.reuse, 0xa0, RZ ;  /* 0x000000a032177810 */ /* 0x040fe40007ffe0ff */
[----:B------:R-:W-:Y:S02]  /*0bb0*/  IADD3 R25, R50, 0xc0, RZ ;  /* 0x000000c032197810 */ /* 0x000fe40007ffe0ff */
[----:B------:R-:W-:Y:S02]  /*0bc0*/  SHF.L.U32 R70, R13, 0x1, RZ ;  /* 0x000000010d467819 */ /* 0x000fe400000006ff */
[----:B------:R-:W-:-:S02]  /*0bd0*/  LEA.HI.SX32 R21, R21, R50, 0x1b ;  /* 0x0000003215157211 */ /* 0x000fc400078fdaff */
[----:B------:R-:W-:Y:S02]  /*0be0*/  IADD3 R13, R50, 0xe0, RZ ;  /* 0x000000e0320d7810 */ /* 0x000fe40007ffe0ff */
[-C--:B------:R-:W-:Y:S01]  /*0bf0*/  LEA.HI.SX32 R23, R23, R50.reuse, 0x1b ;  /* 0x0000003217177211 */ /* 0x080fe200078fdaff */
[----:B------:R-:W-:Y:S01]  /*0c00*/  IMAD.SHL.U32 R71, R21, 0x2, RZ ;  /* 0x0000000215477824 */ /* 0x000fe200078e00ff */
[-C--:B------:R-:W-:Y:S02]  /*0c10*/  LEA.HI.SX32 R25, R25, R50.reuse, 0x1b ;  /* 0x0000003219197211 */ /* 0x080fe400078fdaff */
[----:B------:R-:W-:Y:S02]  /*0c20*/  LEA.HI.SX32 R13, R13, R50, 0x1b ;  /* 0x000000320d0d7211 */ /* 0x000fe400078fdaff */
[----:B------:R-:W-:Y:S02]  /*0c30*/  SHF.L.U32 R72, R23, 0x1, RZ ;  /* 0x0000000117487819 */ /* 0x000fe400000006ff */
[----:B------:R-:W-:-:S02]  /*0c40*/  SHF.L.U32 R73, R25, 0x1, RZ ;  /* 0x0000000119497819 */ /* 0x000fc400000006ff */
[----:B------:R-:W-:Y:S02]  /*0c50*/  SHF.L.U32 R74, R13, 0x1, RZ ;  /* 0x000000010d4a7819 */ /* 0x000fe400000006ff */
[C---:B------:R-:W-:Y:S02]  /*0c60*/  ISETP.GE.AND P6, PT, R4.reuse, R85, PT ;  /* 0x000000550400720c */ /* 0x040fe40003fc6270 */
[----:B------:R-:W-:Y:S02]  /*0c70*/  SHF.L.U64.HI R77, R4, 0x1, R5 ;  /* 0x00000001044d7819 */ /* 0x000fe40000010205 */
[----:B------:R-:W-:Y:S02]  /*0c80*/  IADD3 R12, P0, R42, R75, RZ ;  /* 0x0000004b2a0c7210 */ /* 0x000fe40007f1e0ff */
[-C--:B------:R-:W-:Y:S02]  /*0c90*/  ISETP.GE.AND P5, PT, R60, R85.reuse, PT ;  /* 0x000000553c00720c */ /* 0x080fe40003fa6270 */
[-C--:B------:R-:W-:Y:S01]  /*0ca0*/  ISETP.GE.AND P4, PT, R61, R85.reuse, PT ;  /* 0x000000553d00720c */ /* 0x080fe20003f86270 */
[----:B------:R-:W-:Y:S01]  /*0cb0*/  IMAD.X R13, R44, 0x1, R77, P0 ;  /* 0x000000012c0d7824 */ /* 0x000fe200000e064d */
[----:B------:R-:W-:-:S02]  /*0cc0*/  ISETP.GE.AND P3, PT, R62, R85, PT ;  /* 0x000000553e00720c */ /* 0x000fc40003f66270 */
[-C--:B------:R-:W-:Y:S02]  /*0cd0*/  ISETP.GE.AND P2, PT, R63, R85.reuse, PT ;  /* 0x000000553f00720c */ /* 0x080fe40003f46270 */
[-C--:B------:R-:W-:Y:S02]  /*0ce0*/  ISETP.GE.AND P1, PT, R64, R85.reuse, PT ;  /* 0x000000554000720c */ /* 0x080fe40003f26270 */
[----:B------:R-:W-:Y:S01]  /*0cf0*/  ISETP.GE.AND P0, PT, R65, R85, PT ;  /* 0x000000554100720c */ /* 0x000fe20003f06270 */
[----:B--2---:R0:W-:Y:S04]  /*0d00*/  STS.U16 [R67], R14 ;  /* 0x0000000e43007388 */ /* 0x0041e80000000400 */
[----:B-1-3--:R1:W-:Y:S04]  /*0d10*/  STS.U16 [R68+0x40], R3 ;  /* 0x0000400344007388 */ /* 0x00a3e80000000400 */
[----:B----4-:R2:W-:Y:S01]  /*0d20*/  STS.U16 [R69+0x80], R16 ;  /* 0x0000801045007388 */ /* 0x0105e20000000400 */
[----:B0-----:R-:W-:-:S02]  /*0d30*/  PRMT R14, RZ, 0x7610, R14 ;  /* 0x00007610ff0e7816 */ /* 0x001fc4000000000e */
[----:B-1----:R-:W-:-:S04]  /*0d40*/  SHF.L.U32 R3, R50, 0x3, RZ ;  /* 0x0000000332037819 */ /* 0x002fc800000006ff */
[----:B------:R-:W-:Y:S02]  /*0d50*/  LEA.HI.SX32 R76, R3, R3, 0x1b ;  /* 0x00000003034c7211 */ /* 0x000fe400078fdaff */
[----:B------:R-:W-:Y:S01]  /*0d60*/  PRMT R3, RZ, 0x7610, R3 ;  /* 0x00007610ff037816 */ /* 0x000fe20000000003 */
[----:B------:R0:W-:Y:S01]  /*0d70*/  STS.U16 [R70+0xc0], R15 ;  /* 0x0000c00f46007388 */ /* 0x0001e20000000400 */
[----:B------:R-:W-:Y:S02]  /*0d80*/  SHF.L.U32 R76, R76, 0x1, RZ ;  /* 0x000000014c4c7819 */ /* 0x000fe400000006ff */
[----:B--2---:R-:W-:Y:S01]  /*0d90*/  PRMT R16, RZ, 0x7610, R16 ;  /* 0x00007610ff107816 */ /* 0x004fe20000000010 */
        /* <DEDUP_REMOVED lines=370> */
.L_x_7001:
[----:B------:R-:W-:Y:S05]  /*24c0*/  BSYNC B0 ;  /* 0x0000000000007941 */ /* 0x000fea0003800000 */
.L_x_7000:
        /* <DEDUP_REMOVED lines=112> */
.L_x_7004:
[----:B------:R-:W-:Y:S05]  /*2bd0*/  BSYNC B0 ;  /* 0x0000000000007941 */ /* 0x000fea0003800000 */
.L_x_7003:
        /* <DEDUP_REMOVED lines=13> */
.L_x_7002:
[----:B0-----:R-:W-:Y:S01]  /*2cb0*/  HADD2.F32 R14, -RZ, R172.H0_H0 ;  /* 0x200000acff0e7230 */ /* 0x001fe20000004100 */
[----:B------:R-:W-:Y:S01]  /*2cc0*/  BAR.SYNC.DEFER_BLOCKING 0x0 ;  /* 0x0000000000007b1d */ /* 0x000fe20000010000 */
[----:B------:R-:W-:Y:S01]  /*2cd0*/  HADD2.F32 R15, -RZ, R78.H0_H0 ;  /* 0x2000004eff0f7230 */ /* 0x000fe20000004100 */
[----:B------:R-:W-:Y:S01]  /*2ce0*/  HFMA2.MMA R125, -RZ, RZ, 0, 0 ;  /* 0x00000000ff7d7435 */ /* 0x000fe200000001ff */
[----:B------:R-:W-:Y:S01]  /*2cf0*/  HADD2.F32 R16, -RZ, R79.H0_H0 ;  /* 0x2000004fff107230 */ /* 0x000fe20000004100 */
[C---:B------:R-:W-:Y:S01]  /*2d00*/  FFMA.FTZ R14, R96.reuse, R14, R39 ;  /* 0x0000000e600e7223 */ /* 0x040fe20000010027 */
[----:B------:R-:W-:Y:S01]  /*2d10*/  HADD2.F32 R39, -RZ, R84.H0_H0 ;  /* 0x20000054ff277230 */ /* 0x000fe20000004100 */
[----:B------:R-:W-:Y:S01]  /*2d20*/  HFMA2.MMA R119, -RZ, RZ, 0, 0 ;  /* 0x00000000ff777435 */ /* 0x000fe200000001ff */
[-C--:B-1----:R-:W-:Y:S01]  /*2d30*/  FMUL.FTZ R111, R96, R34.reuse ;  /* 0x00000022606f7220 */ /* 0x082fe20000410000 */
        /* <DEDUP_REMOVED lines=27> */
[----:B------:R-:W-:Y:S01]  /*2ef0*/  MOV R15, RZ ;  /* 0x000000ff000f7202 */ /* 0x000fe20000000f00 */
[----:B------:R-:W-:Y:S01]  /*2f00*/  IMAD R16, R164, c[0x0][0x298], RZ ;  /* 0x0000a600a4107a24 */ /* 0x000fe200078e02ff */
[----:B------:R-:W-:Y:S01]  /*2f10*/  IADD3 R114, R170, -0x1, RZ ;  /* 0xffffffffaa727810 */ /* 0x000fe20007ffe0ff */
[----:B------:R-:W-:Y:S01]  /*2f20*/  IMAD.MOV.U32 R14, RZ, RZ, R41 ;  /* 0x000000ffff0e7224 */ /* 0x000fe200078e0029 */
[----:B------:R-:W-:Y:S01]  /*2f30*/  MOV R125, RZ ;  /* 0x000000ff007d7202 */ /* 0x000fe20000000f00 */
[C---:B------:R-:W-:Y:S01]  /*2f40*/  IMAD R17, R37.reuse, c[0x0][0x29c], R16 ;  /* 0x0000a70025117a24 */ /* 0x040fe200078e0210 */
[----:B------:R-:W-:Y:S01]  /*2f50*/  LEA.HI R16, R114, R114, RZ, 0x1 ;  /* 0x0000007272107211 */ /* 0x000fe200078f08ff */
[----:B------:R-:W-:Y:S01]  /*2f60*/  IMAD.WIDE.U32 R14, R37, c[0x0][0x298], R14 ;  /* 0x0000a600250e7a25 */ /* 0x000fe200078e000e */
[----:B------:R-:W-:-:S03]  /*2f70*/  MOV R127, RZ ;  /* 0x000000ff007f7202 */ /* 0x000fc60000000f00 */
[----:B------:R-:W-:Y:S01]  /*2f80*/  IMAD R19, R166, c[0x0][0x2a0], RZ ;  /* 0x0000a800a6137a24 */ /* 0x000fe200078e02ff */
[----:B------:R-:W-:Y:S01]  /*2f90*/  IADD3 R15, R15, R17, RZ ;  /* 0x000000110f0f7210 */ /* 0x000fe20007ffe0ff */
[----:B------:R-:W-:Y:S01]  /*2fa0*/  IMAD.MOV.U32 R129, RZ, RZ, RZ ;  /* 0x000000ffff817224 */ /* 0x000fe200078e00ff */
[----:B------:R-:W-:Y:S01]  /*2fb0*/  LOP3.LUT R17, R16, 0xfffffe, RZ, 0xc0, !PT ;  /* 0x00fffffe10117812 */ /* 0x000fe200078ec0ff */
[C---:B------:R-:W-:Y:S02]  /*2fc0*/  IMAD R19, R38.reuse, c[0x0][0x2a4], R19 ;  /* 0x0000a90026137a24 */ /* 0x040fe400078e0213 */
[----:B------:R-:W-:Y:S01]  /*2fd0*/  IMAD.WIDE.U32 R28, R38, c[0x0][0x2a0], R14 ;  /* 0x0000a800261c7a25 */ /* 0x000fe200078e000e */
[----:B------:R-:W-:-:S03]  /*2fe0*/  IADD3 R114, R114, -R17, RZ ;  /* 0x8000001172727210 */ /* 0x000fc60007ffe0ff */
[----:B------:R-:W-:Y:S01]  /*2ff0*/  IMAD.IADD R19, R29, 0x1, R19 ;  /* 0x000000011d137824 */ /* 0x000fe200078e0213 */
[----:B------:R-:W-:Y:S01]  /*3000*/  LEA R14, P0, R28, c[0x0][0x318], 0x2 ;  /* 0x0000c6001c0e7a11 */ /* 0x000fe200078010ff */
[----:B------:R-:W-:-:S03]  /*3010*/  IMAD.MOV.U32 R116, RZ, RZ, RZ ;  /* 0x000000ffff747224 */ /* 0x000fc600078e00ff */
[----:B------:R-:W-:Y:S02]  /*3020*/  LEA.HI.X R15, R28, c[0x0][0x31c], R19, 0x2, P0 ;  /* 0x0000c7001c0f7a11 */ /* 0x000fe400000f1413 */
[----:B------:R-:W-:Y:S02]  /*3030*/  IADD3 R28, P1, R2, R28, RZ ;  /* 0x0000001c021c7210 */ /* 0x000fe40007f3e0ff */
[----:B------:R-:W-:Y:S01]  /*3040*/  ISETP.GT.AND P0, PT, R170, 0x1, PT ;  /* 0x00000001aa00780c */ /* 0x000fe20003f04270 */
[----:B------:R-:W-:Y:S01]  /*3050*/  IMAD.WIDE R14, R86, 0x4, R14 ;  /* 0x00000004560e7825 */ /* 0x000fe200078e020e */
[----:B------:R-:W-:Y:S02]  /*3060*/  IADD3.X R29, R3, R19, RZ, P1, !PT ;  /* 0x00000013031d7210 */ /* 0x000fe40000ffe4ff */
[----:B------:R-:W-:Y:S02]  /*3070*/  ISETP.EQ.AND P0, PT, R168, RZ, P0 ;  /* 0x000000ffa800720c */ /* 0x000fe40000702270 */
[----:B------:R-:W-:-:S02]  /*3080*/  IADD3 R26, P5, R14, -0x380, RZ ;  /* 0xfffffc800e1a7810 */ /* 0x000fc40007fbe0ff */
[C---:B------:R-:W-:Y:S02]  /*3090*/  IADD3 R24, P1, R14.reuse, -0x300, RZ ;  /* 0xfffffd000e187810 */ /* 0x040fe40007f3e0ff */
[----:B------:R-:W-:Y:S02]  /*30a0*/  IADD3.X R27, R15, -0x1, RZ, P5, !PT ;  /* 0xffffffff0f1b7810 */ /* 0x000fe40002ffe4ff */
[C---:B------:R-:W-:Y:S02]  /*30b0*/  IADD3 R22, P2, R14.reuse, -0x280, RZ ;  /* 0xfffffd800e167810 */ /* 0x040fe40007f5e0ff */
[C---:B------:R-:W-:Y:S02]  /*30c0*/  IADD3 R20, P3, R14.reuse, -0x200, RZ ;  /* 0xfffffe000e147810 */ /* 0x040fe40007f7e0ff */
[C---:B------:R-:W-:Y:S02]  /*30d0*/  IADD3 R18, P4, R14.reuse, -0x180, RZ ;  /* 0xfffffe800e127810 */ /* 0x040fe40007f9e0ff */
[----:B------:R-:W-:-:S02]  /*30e0*/  IADD3 R16, P5, R14, -0x100, RZ ;  /* 0xffffff000e107810 */ /* 0x000fc40007fbe0ff */
[C---:B------:R-:W-:Y:S02]  /*30f0*/  IADD3.X R25, R15.reuse, -0x1, RZ, P1, !PT ;  /* 0xffffffff0f197810 */ /* 0x040fe40000ffe4ff */
[----:B------:R-:W-:Y:S02]  /*3100*/  IADD3 R14, P1, R14, -0x80, RZ ;  /* 0xffffff800e0e7810 */ /* 0x000fe40007f3e0ff */
[C---:B------:R-:W-:Y:S02]  /*3110*/  IADD3.X R23, R15.reuse, -0x1, RZ, P2, !PT ;  /* 0xffffffff0f177810 */ /* 0x040fe400017fe4ff */
[C---:B------:R-:W-:Y:S02]  /*3120*/  IADD3.X R21, R15.reuse, -0x1, RZ, P3, !PT ;  /* 0xffffffff0f157810 */ /* 0x040fe40001ffe4ff */
[C---:B------:R-:W-:Y:S02]  /*3130*/  IADD3.X R19, R15.reuse, -0x1, RZ, P4, !PT ;  /* 0xffffffff0f137810 */ /* 0x040fe400027fe4ff */
[----:B------:R-:W-:-:S02]  /*3140*/  IADD3.X R17, R15, -0x1, RZ, P5, !PT ;  /* 0xffffffff0f117810 */ /* 0x000fc40002ffe4ff */
[----:B------:R-:W-:Y:S02]  /*3150*/  IADD3.X R15, R15, -0x1, RZ, P1, !PT ;  /* 0xffffffff0f0f7810 */ /* 0x000fe40000ffe4ff */
.L_x_7026:
        /* <DEDUP_REMOVED lines=12> */
[----:B------:R-:W-:-:S03]  /*3220*/  ISETP.GE.AND P4, PT, R61, R85, PT ;  /* 0x000000553d00720c */ /* 0x000fc60003f86270 */
[C---:B------:R-:W-:Y:S01]  /*3230*/  IMAD R33, R129.reuse, c[0x0][0x1a4], R120 ;  /* 0x0000690081217a24 */ /* 0x040fe200078e0278 */
[----:B------:R-:W-:Y:S01]  /*3240*/  LEA R130, P3, R134, R46, 0x1 ;  /* 0x0000002e86827211 */ /* 0x000fe200078608ff */
[C---:B------:R-:W-:Y:S01]  /*3250*/  IMAD R131, R129.reuse, c[0x0][0x18c], R118 ;  /* 0x0000630081837a24 */ /* 0x040fe200078e0276 */
[----:B------:R-:W-:Y:S01]  /*3260*/  PRMT R120, RZ, 0x7610, R120 ;  /* 0x00007610ff787816 */ /* 0x000fe20000000078 */
[----:B------:R-:W-:Y:S01]  /*3270*/  IMAD.WIDE.U32 R30, R129, c[0x0][0x188], R30 ;  /* 0x00006200811e7a25 */ /* 0x000fe200078e001e */
[----:B------:R-:W-:-:S03]  /*3280*/  IADD3 R33, R135, R33, RZ ;  /* 0x0000002187217210 */ /* 0x000fc60007ffe0ff */
[----:B------:R-:W-:Y:S01]  /*3290*/  IMAD.IADD R31, R31, 0x1, R131 ;  /* 0x000000011f1f7824 */ /* 0x000fe200078e0283 */
[----:B------:R-:W-:Y:S02]  /*32a0*/  LEA R132, P1, R30, c[0x0][0x220], 0x2 ;  /* 0x000088001e847a11 */ /* 0x000fe400078210ff */
[--C-:B------:R-:W-:Y:S02]  /*32b0*/  LEA.HI.X R131, R134, R48, R33.reuse, 0x1, P3 ;  /* 0x0000003086837211 */ /* 0x100fe400018f0c21 */
[----:B------:R-:W-:Y:S02]  /*32c0*/  PRMT R33, RZ, 0x7610, R33 ;  /* 0x00007610ff217816 */ /* 0x000fe40000000021 */
[----:B------:R-:W-:Y:S01]  /*32d0*/  LEA.HI.X R133, R30, c[0x0][0x224], R31, 0x2, P1 ;  /* 0x000089001e857a11 */ /* 0x000fe200008f141f */
[----:B--2---:R-:W2:Y:S01]  /*32e0*/  @!P2 LDG.E.U16 R120, [R130.64] ;  /* 0x000000048278a981 */ /* 0x004ea2000c1e1500 */
[-C--:B------:R-:W-:Y:S02]  /*32f0*/  ISETP.GE.AND P1, PT, R62, R85.reuse, PT ;  /* 0x000000553e00720c */ /* 0x080fe40003f26270 */
[-C--:B------:R-:W-:Y:S01]  /*3300*/  ISETP.GE.AND P3, PT, R63, R85.reuse, PT ;  /* 0x000000553f00720c */ /* 0x080fe20003f66270 */
[----:B---3--:R-:W3:Y:S01]  /*3310*/  @!P5 LDG.E.U16 R33, [R130.64+0x40] ;  /* 0x000040048221d981 */ /* 0x008ee2000c1e1500 */
[----:B------:R-:W-:-:S02]  /*3320*/  ISETP.GE.AND P2, PT, R64, R85, PT ;  /* 0x000000554000720c */ /* 0x000fc40003f46270 */
[-C--:B------:R-:W-:Y:S01]  /*3330*/  ISETP.GE.AND P5, PT, R65, R85.reuse, PT ;  /* 0x000000554100720c */ /* 0x080fe20003fa6270 */
[----:B------:R-:W4:Y:S01]  /*3340*/  @!P4 LDG.E.U16 R122, [R130.64+0x80] ;  /* 0x00008004827ac981 */ /* 0x000f22000c1e1500 */
[----:B------:R-:W-:Y:S02]  /*3350*/  ISETP.GE.AND P4, PT, R66, R85, PT ;  /* 0x000000554200720c */ /* 0x000fe40003f86270 */
[----:B------:R-:W-:Y:S01]  /*3360*/  PRMT R137, RZ, 0x7610, R137 ;  /* 0x00007610ff897816 */ /* 0x000fe20000000089 */
[----:B------:R-:W4:Y:S01]  /*3370*/  LDG.E R118, [R132.64] ;  /* 0x0000000484767981 */ /* 0x000f22000c1e1900 */
[----:B------:R-:W-:Y:S02]  /*3380*/  PRMT R124, RZ, 0x7610, R124 ;  /* 0x00007610ff7c7816 */ /* 0x000fe4000000007c */
[----:B------:R-:W-:Y:S02]  /*3390*/  PRMT R139, RZ, 0x7610, R139 ;  /* 0x00007610ff8b7816 */ /* 0x000fe4000000008b */
[----:B------:R-:W-:Y:S01]  /*33a0*/  PRMT R126, RZ, 0x7610, R126 ;  /* 0x00007610ff7e7816 */ /* 0x000fe2000000007e */
[----:B------:R-:W4:Y:S01]  /*33b0*/  @!P1 LDG.E.U16 R137, [R130.64+0xc0] ;  /* 0x0000c00482899981 */ /* 0x000f22000c1e1500 */
[----:B------:R-:W-:-:S03]  /*33c0*/  PRMT R141, RZ, 0x7610, R141 ;  /* 0x00007610ff8d7816 */ /* 0x000fc6000000008d */
[----:B------:R-:W4:Y:S04]  /*33d0*/  @!P3 LDG.E.U16 R124, [R130.64+0x100] ;  /* 0x00010004827cb981 */ /* 0x000f28000c1e1500 */
[----:B------:R-:W4:Y:S04]  /*33e0*/  @!P2 LDG.E.U16 R139, [R130.64+0x140] ;  /* 0x00014004828ba981 */ /* 0x000f28000c1e1500 */
[----:B------:R-:W4:Y:S04]  /*33f0*/  @!P5 LDG.E.U16 R126, [R130.64+0x180] ;  /* 0x00018004827ed981 */ /* 0x000f28000c1e1500 */
[----:B------:R-:W4:Y:S01]  /*3400*/  @!P4 LDG.E.U16 R141, [R130.64+0x1c0] ;  /* 0x0001c004828dc981 */ /* 0x000f22000c1e1500 */
        /* <DEDUP_REMOVED lines=10> */
[----:B------:R-:W-:Y:S01]  /*34b0*/  ISETP.NE.AND P2, PT, R41, RZ, PT ;  /* 0x000000ff2900720c */ /* 0x000fe20003f45270 */
[----:B0-2---:R0:W-:Y:S04]  /*34c0*/  STS.U16 [R67], R120 ;  /* 0x0000007843007388 */ /* 0x0051e80000000400 */
[----:B-1-3--:R1:W-:Y:S04]  /*34d0*/  STS.U16 [R68+0x40], R33 ;  /* 0x0000402144007388 */ /* 0x00a3e80000000400 */
[----:B----4-:R2:W-:Y:S04]  /*34e0*/  STS.U16 [R69+0x80], R122 ;  /* 0x0000807a45007388 */ /* 0x0105e80000000400 */
[----:B------:R-:W-:Y:S04]  /*34f0*/  STS.U16 [R70+0xc0], R137 ;  /* 0x0000c08946007388 */ /* 0x000fe80000000400 */
[----:B------:R-:W-:Y:S04]  /*3500*/  STS.U16 [R71+0x100], R124 ;  /* 0x0001007c47007388 */ /* 0x000fe80000000400 */
[----:B------:R-:W-:Y:S04]  /*3510*/  STS.U16 [R72+0x140], R139 ;  /* 0x0001408b48007388 */ /* 0x000fe80000000400 */
[----:B------:R-:W-:Y:S04]  /*3520*/  STS.U16 [R73+0x180], R126 ;  /* 0x0001807e49007388 */ /* 0x000fe80000000400 */
[----:B------:R3:W-:Y:S01]  /*3530*/  STS.U16 [R74+0x1c0], R141 ;  /* 0x0001c08d4a007388 */ /* 0x0007e20000000400 */
[----:B------:R-:W-:-:S06]  /*3540*/  NOP ;  /* 0x0000000000007918 */ /* 0x000fcc0000000000 */
[----:B------:R-:W4:Y:S01]  /*3550*/  LDG.E R30, [R30.64] ;  /* 0x000000041e1e7981 */ /* 0x000f22000c1e1900 */
[----:B------:R-:W-:Y:S02]  /*3560*/  FMUL.FTZ R150, R118, 1.4426950216293334961 ;  /* 0x3fb8aa3b76967820 */ /* 0x000fe40000410000 */
[----:B------:R-:W-:Y:S01]  /*3570*/  IMAD R128, R114, 0x100, R129 ;  /* 0x0000010072807824 */ /* 0x000fe200078e0281 */
[----:B------:R-:W3:Y:S01]  /*3580*/  LDS.U16 R132, [R76+0x2] ;  /* 0x000002004c847984 */ /* 0x000ee20000000400 */
[----:B0-----:R-:W-:-:S03]  /*3590*/  FMUL.FTZ R120, R88, R150 ;  /* 0x0000009658787220 */ /* 0x001fc60000410000 */
[----:B------:R-:W0:Y:S01]  /*35a0*/  LDS.U16 R136, [R76+0x4] ;  /* 0x000004004c887984 */ /* 0x000e220000000400 */
[----:B-1----:R-:W1:Y:S01]  /*35b0*/  MUFU.EX2 R33, R120 ;  /* 0x0000007800217308 */ /* 0x002e620000000800 */
[C---:B------:R-:W-:Y:S02]  /*35c0*/  @P2 IADD3 R128, R41.reuse, 0x200, RZ ;  /* 0x0000020029802810 */ /* 0x040fe40007ffe0ff */
[----:B------:R-:W0:Y:S02]  /*35d0*/  LDS.U16 R134, [R76+0x6] ;  /* 0x000006004c867984 */ /* 0x000e240000000400 */
[----:B--2---:R-:W-:Y:S02]  /*35e0*/  SHF.L.U32 R122, R128, 0x2, RZ ;  /* 0x00000002807a7819 */ /* 0x004fe400000006ff */
[----:B------:R-:W2:Y:S04]  /*35f0*/  LDS.U16 R128, [R76] ;  /* 0x000000004c807984 */ /* 0x000ea80000000400 */
[----:B------:R-:W0:Y:S04]  /*3600*/  LDS.U16 R139, [R76+0x8] ;  /* 0x000008004c8b7984 */ /* 0x000e280000000400 */
[----:B------:R-:W0:Y:S04]  /*3610*/  LDS.U16 R138, [R76+0xa] ;  /* 0x00000a004c8a7984 */ /* 0x000e280000000400 */
[----:B------:R-:W0:Y:S04]  /*3620*/  LDS.U16 R152, [R76+0xc] ;  /* 0x00000c004c987984 */ /* 0x000e280000000400 */
[----:B------:R-:W0:Y:S04]  /*3630*/  LDS.U16 R144, [R76+0xe] ;  /* 0x00000e004c907984 */ /* 0x000e280000000400 */
[----:B-1----:R1:W-:Y:S01]  /*3640*/  STS [R122+0x878], R33 ;  /* 0x000878217a007388 */ /* 0x0023e20000000800 */
[----:B------:R-:W-:-:S03]  /*3650*/  ISETP.NE.AND P3, PT, R41, 0x1f, PT ;  /* 0x0000001f2900780c */ /* 0x000fc60003f65270 */
[----:B------:R-:W-:Y:S01]  /*3660*/  BAR.SYNC.DEFER_BLOCKING 0x0 ;  /* 0x0000000000007b1d */ /* 0x000fe20000010000 */
[-C--:B------:R-:W-:Y:S01]  /*3670*/  FMUL.FTZ R140, R95, R150.reuse ;  /* 0x000000965f8c7220 */ /* 0x080fe20000410000 */
[----:B------:R-:W-:Y:S01]  /*3680*/  @P0 IADD3 R130, R170, -0x2, RZ ;  /* 0xfffffffeaa820810 */ /* 0x000fe20007ffe0ff */
[-C--:B------:R-:W-:Y:S02]  /*3690*/  FMUL.FTZ R145, R90, R150.reuse ;  /* 0x000000965a917220 */ /* 0x080fe40000410000 */
[----:B------:R-:W-:-:S05]  /*36a0*/  FMUL.FTZ R143, R91, R150 ;  /* 0x000000965b8f7220 */ /* 0x000fca0000410000 */
[----:B------:R0:W0:Y:S01]  /*36b0*/  @P3 LDS R161, [R41.X4+0x107c] ;  /* 0x00107c0029a13984 */ /* 0x0000220000004800 */
[-C--:B------:R-:W-:Y:S02]  /*36c0*/  FMUL.FTZ R142, R92, R150.reuse ;  /* 0x000000965c8e7220 */ /* 0x080fe40000410000 */
[-C--:B---3--:R-:W-:Y:S02]  /*36d0*/  FMUL.FTZ R141, R93, R150.reuse ;  /* 0x000000965d8d7220 */ /* 0x088fe40000410000 */
[----:B------:R-:W-:Y:S01]  /*36e0*/  FMUL.FTZ R148, R94, R150 ;  /* 0x000000965e947220 */ /* 0x000fe20000410000 */
[----:B------:R-:W-:Y:S01]  /*36f0*/  HFMA2.MMA R154, -RZ, RZ, 0, 0 ;  /* 0x00000000ff9a7435 */ /* 0x000fe200000001ff */
[----:B------:R-:W3:Y:S01]  /*3700*/  MUFU.EX2 R140, R140 ;  /* 0x0000008c008c7308 */ /* 0x000ee20000000800 */
[----:B------:R-:W-:-:S04]  /*3710*/  @P0 IMAD R131, R130, c[0x0][0x16c], R129 ;  /* 0x00005b0082830a24 */ /* 0x000fc800078e0281 */
[----:B------:R-:W-:-:S03]  /*3720*/  @P0 IMAD.WIDE R130, R131, 0x8, R10 ;  /* 0x0000000883820825 */ /* 0x000fc600078e020a */
[----:B------:R-:W0:Y:S01]  /*3730*/  MUFU.EX2 R145, R145 ;  /* 0x0000009100917308 */ /* 0x000e220000000800 */
[----:B------:R-:W-:Y:S01]  /*3740*/  HADD2.F32 R133, -RZ, R172.H0_H0 ;  /* 0x200000acff857230 */ /* 0x000fe20000004100 */
[----:B------:R1:W5:Y:S06]  /*3750*/  @P0 LDG.E R154, [R130.64+0x4] ;  /* 0x00000404829a0981 */ /* 0x00036c000c1e1900 */
[----:B------:R-:W0:Y:S01]  /*3760*/  MUFU.EX2 R143, R143 ;  /* 0x0000008f008f7308 */ /* 0x000e220000000800 */
[----:B------:R-:W-:-:S07]  /*3770*/  HADD2.F32 R120, -RZ, R78.H0_H0 ;  /* 0x2000004eff787230 */ /* 0x000fce0000004100 */
[----:B------:R-:W0:Y:S01]  /*3780*/  MUFU.EX2 R142, R142 ;  /* 0x0000008e008e7308 */ /* 0x000e220000000800 */
[----:B-1----:R-:W-:-:S07]  /*3790*/  HADD2.F32 R131, -RZ, R79.H0_H0 ;  /* 0x2000004fff837230 */ /* 0x002fce0000004100 */
[----:B------:R-:W1:Y:S01]  /*37a0*/  MUFU.EX2 R141, R141 ;  /* 0x0000008d008d7308 */ /* 0x000e620000000800 */
[----:B------:R-:W-:-:S07]  /*37b0*/  HADD2.F32 R124, -RZ, R80.H0_H0 ;  /* 0x20000050ff7c7230 */ /* 0x000fce0000004100 */
[----:B------:R-:W0:Y:S01]  /*37c0*/  MUFU.EX2 R148, R148 ;  /* 0x0000009400947308 */ /* 0x000e220000000800 */
[----:B------:R-:W-:Y:S02]  /*37d0*/  HADD2.F32 R137, -RZ, R81.H0_H0 ;  /* 0x20000051ff897230 */ /* 0x000fe40000004100 */
[----:B------:R-:W-:Y:S02]  /*37e0*/  HADD2.F32 R126, -RZ, R82.H0_H0 ;  /* 0x20000052ff7e7230 */ /* 0x000fe40000004100 */
[----:B------:R-:W-:Y:S01]  /*37f0*/  HADD2.F32 R135, -RZ, R83.H0_H0 ;  /* 0x20000053ff877230 */ /* 0x000fe20000004100 */
[----:B------:R-:W-:Y:S01]  /*3800*/  BSSY B0, `(.L_x_7006) ;  /* 0x0000017000007945 */ /* 0x000fe20003800000 */
[----:B------:R-:W-:Y:S01]  /*3810*/  ISETP.NE.AND P4, PT, R168, 0x1f, PT ;  /* 0x0000001fa800780c */ /* 0x000fe20003f85270 */
[----:B------:R-:W-:Y:S01]  /*3820*/  HADD2.F32 R122, -RZ, R84.H0_H0 ;  /* 0x20000054ff7a7230 */ /* 0x000fe20000004100 */
[----:B------:R-:W-:Y:S02]  /*3830*/  FMUL.FTZ R157, R88, R133 ;  /* 0x00000085589d7220 */ /* 0x000fe40000410000 */
[----:B------:R-:W-:-:S02]  /*3840*/  FMUL.FTZ R153, R89, R120 ;  /* 0x0000007859997220 */ /* 0x000fc40000410000 */
[----:B------:R-:W-:Y:S02]  /*3850*/  FMUL.FTZ R155, R90, R131 ;  /* 0x000000835a9b7220 */ /* 0x000fe40000410000 */
[----:B------:R-:W-:Y:S02]  /*3860*/  FMUL.FTZ R151, R91, R124 ;  /* 0x0000007c5b977220 */ /* 0x000fe40000410000 */
[----:B------:R-:W-:Y:S02]  /*3870*/  FMUL.FTZ R147, R92, R137 ;  /* 0x000000895c937220 */ /* 0x000fe40000410000 */
[----:B------:R-:W-:Y:S02]  /*3880*/  FMUL.FTZ R149, R93, R126 ;  /* 0x0000007e5d957220 */ /* 0x000fe40000410000 */
[----:B------:R-:W-:Y:S02]  /*3890*/  FMUL.FTZ R146, R94, R135 ;  /* 0x000000875e927220 */ /* 0x000fe40000410000 */
[----:B----4-:R-:W-:-:S02]  /*38a0*/  FMUL.FTZ R189, R107, R30 ;  /* 0x0000001e6bbd7220 */ /* 0x010fc40000410000 */
[-C--:B------:R-:W-:Y:S02]  /*38b0*/  FMUL.FTZ R180, R109, R30.reuse ;  /* 0x0000001e6db47220 */ /* 0x080fe40000410000 */
[----:B------:R-:W-:Y:S02]  /*38c0*/  FMUL.FTZ R165, R105, R30 ;  /* 0x0000001e69a57220 */ /* 0x000fe40000410000 */
[----:B---3--:R-:W-:Y:S01]  /*38d0*/  FFMA.FTZ R156, R140, R180, R189 ;  /* 0x000000b48c9c7223 */ /* 0x008fe200000100bd */
[----:B------:R-:W-:Y:S05]  /*38e0*/  @P3 BRA `(.L_x_7007) ;  /* 0x0000008000003947 */ /* 0x000fea0003800000 */
[----:B012---:R-:W-:Y:S02]  /*38f0*/  ISETP.NE.AND P1, PT, R170, c[0x0][0x174], PT ;  /* 0x00005d00aa007a0c */ /* 0x007fe40003f25270 */
[----:B------:R-:W-:-:S11]  /*3900*/  MOV R161, 0x3f800000 ;  /* 0x3f80000000a17802 */ /* 0x000fd60000000f00 */
[----:B------:R-:W-:-:S04]  /*3910*/  @P1 IADD3 R130, -R51, c[0x0][0x174], RZ ;  /* 0x00005d0033821a10 */ /* 0x000fc80007ffe1ff */
[----:B------:R-:W-:-:S04]  /*3920*/  @P1 LEA.HI R31, R130, R130, RZ, 0x1 ;  /* 0x00000082821f1211 */ /* 0x000fc800078f08ff */
[----:B------:R-:W-:-:S05]  /*3930*/  @P1 LOP3.LUT R31, R31, 0xfffffe, RZ, 0xc0, !PT ;  /* 0x00fffffe1f1f1812 */ /* 0x000fca00078ec0ff */
[----:B------:R-:W-:-:S05]  /*3940*/  @P1 IMAD.IADD R130, R130, 0x1, -R31 ;  /* 0x0000000182821824 */ /* 0x000fca00078e0a1f */
[----:B------:R-:W-:-:S05]  /*3950*/  @P1 LEA R130, R130, R129, 0x8 ;  /* 0x0000008182821211 */ /* 0x000fca00078e40ff */
[----:B------:R0:W1:Y:S02]  /*3960*/  @P1 LDS R161, [R130.X4+0x878] ;  /* 0x0008780082a11984 */ /* 0x0000640000004800 */
.L_x_7007:
[----:B012---:R-:W-:Y:S05]  /*3970*/  BSYNC B0 ;  /* 0x0000000000007941 */ /* 0x007fea0003800000 */
.L_x_7006:
        /* <DEDUP_REMOVED lines=9> */
[----:B------:R-:W0:Y:S01]  /*3a10*/  MUFU.EX2 R150, R150 ;  /* 0x0000009600967308 */ /* 0x000e220000000800 */
[----:B------:R-:W-:Y:S01]  /*3a20*/  FMUL.FTZ R185, R101, R30 ;  /* 0x0000001e65b97220 */ /* 0x000fe20000410000 */
[----:B------:R-:W-:Y:S01]  /*3a30*/  ISETP.GE.AND P1, PT, R50, 0x1, PT ;  /* 0x000000013200780c */ /* 0x000fe20003f26270 */
[C---:B------:R-:W-:Y:S01]  /*3a40*/  FFMA.FTZ R163, R141.reuse, R156, R187 ;  /* 0x0000009c8da37223 */ /* 0x040fe200000100bb */
[----:B------:R-:W-:Y:S01]  /*3a50*/  ISETP.GE.U32.AND P5, PT, R168, 0x18, PT ;  /* 0x00000018a800780c */ /* 0x000fe20003fa6070 */
[----:B------:R-:W-:Y:S01]  /*3a60*/  FMUL.FTZ R31, R141, R130 ;  /* 0x000000828d1f7220 */ /* 0x000fe20000410000 */
[----:B------:R-:W-:Y:S01]  /*3a70*/  ISETP.NE.AND P6, PT, R41, RZ, PT ;  /* 0x000000ff2900720c */ /* 0x000fe20003fc5270 */
[----:B------:R-:W-:Y:S01]  /*3a80*/  FMUL.FTZ R162, R99, R30 ;  /* 0x0000001e63a27220 */ /* 0x000fe20000410000 */
[----:B------:R-:W-:Y:S01]  /*3a90*/  BSSY B0, `(.L_x_7008) ;  /* 0x00000b8000007945 */ /* 0x000fe20003800000 */
[----:B------:R-:W-:-:S02]  /*3aa0*/  FFMA.FTZ R163, R142, R163, R185 ;  /* 0x000000a38ea37223 */ /* 0x000fc400000100b9 */
[----:B------:R-:W-:Y:S02]  /*3ab0*/  FMUL.FTZ R130, R142, R31 ;  /* 0x0000001f8e827220 */ /* 0x000fe40000410000 */
[-C--:B------:R-:W-:Y:S02]  /*3ac0*/  FMUL.FTZ R169, R96, R30.reuse ;  /* 0x0000001e60a97220 */ /* 0x080fe40000410000 */
[----:B------:R-:W-:Y:S02]  /*3ad0*/  FMUL.FTZ R186, R97, R30 ;  /* 0x0000001e61ba7220 */ /* 0x000fe40000410000 */
[C---:B------:R-:W-:Y:S02]  /*3ae0*/  FFMA.FTZ R156, R143.reuse, R163, R162 ;  /* 0x000000a38f9c7223 */ /* 0x040fe400000100a2 */
[----:B------:R-:W-:Y:S01]  /*3af0*/  FMUL.FTZ R30, R143, R130 ;  /* 0x000000828f1e7220 */ /* 0x000fe20000410000 */
[----:B------:R-:W-:Y:S01]  /*3b00*/  HADD2.F32 R130, -RZ, R132.H0_H0 ;  /* 0x20000084ff827230 */ /* 0x000fe20000004100 */
[C---:B------:R-:W-:Y:S01]  /*3b10*/  FFMA.FTZ R156, R145.reuse, R156, R186 ;  /* 0x0000009c919c7223 */ /* 0x040fe200000100ba */
[----:B------:R-:W-:Y:S01]  /*3b20*/  HADD2.F32 R132, -RZ, R136.H0_H0 ;  /* 0x20000088ff847230 */ /* 0x000fe20000004100 */
[----:B------:R-:W-:Y:S01]  /*3b30*/  FMUL.FTZ R31, R145, R30 ;  /* 0x0000001e911f7220 */ /* 0x000fe20000410000 */
[----:B------:R-:W-:Y:S01]  /*3b40*/  HADD2.F32 R136, -RZ, R139.H0_H0 ;  /* 0x2000008bff887230 */ /* 0x000fe20000004100 */
[C---:B0-----:R-:W-:Y:S01]  /*3b50*/  FFMA.FTZ R171, R150.reuse, R156, R169 ;  /* 0x0000009c96ab7223 */ /* 0x041fe200000100a9 */
[----:B------:R-:W-:Y:S01]  /*3b60*/  HADD2.F32 R139, -RZ, R152.H0_H0 ;  /* 0x20000098ff8b7230 */ /* 0x000fe20000004100 */
[----:B------:R-:W-:-:S02]  /*3b70*/  FMUL.FTZ R182, R150, R31 ;  /* 0x0000001f96b67220 */ /* 0x000fc40000410000 */
[----:B------:R-:W-:Y:S01]  /*3b80*/  FMUL.FTZ R174, R128, R157 ;  /* 0x0000009d80ae7220 */ /* 0x000fe20000410000 */
[----:B------:R-:W0:Y:S01]  /*3b90*/  SHFL.DOWN PT, R167, R171, 0x1, 0x1f ;  /* 0x08201f00aba77f89 */ /* 0x000e2200000e0000 */
[----:B------:R-:W-:Y:S02]  /*3ba0*/  FMUL.FTZ R179, R130, R153 ;  /* 0x0000009982b37220 */ /* 0x000fe40000410000 */
[----:B------:R-:W-:Y:S01]  /*3bb0*/  FMUL.FTZ R160, R132, R155 ;  /* 0x0000009b84a07220 */ /* 0x000fe20000410000 */
[----:B------:R-:W1:Y:S01]  /*3bc0*/  SHFL.DOWN PT, R163, R182, 0x1, 0x1f ;  /* 0x08201f00b6a37f89 */ /* 0x000e6200000e0000 */
[----:B------:R-:W-:Y:S02]  /*3bd0*/  FFMA.FTZ R30, R150, R174, R179 ;  /* 0x000000ae961e7223 */ /* 0x000fe400000100b3 */
[----:B------:R-:W-:Y:S02]  /*3be0*/  FMUL.FTZ R158, R33, R150 ;  /* 0x00000096219e7220 */ /* 0x000fe40000410000 */
        /* <DEDUP_REMOVED lines=16> */
[C---:B0-----:R-:W-:Y:S02]  /*3cf0*/  @P4 FFMA.FTZ R171, R182.reuse, R167, R171 ;  /* 0x000000a7b6ab4223 */ /* 0x041fe400000100ab */
[----:B-1----:R-:W-:Y:S01]  /*3d00*/  @P4 FMUL.FTZ R182, R182, R163 ;  /* 0x000000a3b6b64220 */ /* 0x002fe20000410000 */
[----:B------:R-:W-:Y:S01]  /*3d10*/  ISETP.GE.U32.AND P4, PT, R168, 0x1e, PT ;  /* 0x0000001ea800780c */ /* 0x000fe20003f86070 */
[----:B------:R-:W-:-:S02]  /*3d20*/  FFMA.FTZ R167, R140, R152, R173 ;  /* 0x000000988ca77223 */ /* 0x000fc400000100ad */
[----:B------:R-:W-:Y:S01]  /*3d30*/  FMUL.FTZ R176, R140, R31 ;  /* 0x0000001f8cb07220 */ /* 0x000fe20000410000 */
[----:B------:R-:W0:Y:S04]  /*3d40*/  SHFL.DOWN PT, R152, R171, 0x2, 0x1f ;  /* 0x08401f00ab987f89 */ /* 0x000e2800000e0000 */
[----:B------:R-:W1:Y:S04]  /*3d50*/  SHFL.DOWN PT, R163, R182, 0x2, 0x1f ;  /* 0x08401f00b6a37f89 */ /* 0x000e6800000e0000 */
[----:B------:R-:W2:Y:S04]  /*3d60*/  SHFL.UP PT, R30, R167, 0x1, RZ ;  /* 0x04200000a71e7989 */ /* 0x000ea800000e00ff */
[----:B------:R-:W3:Y:S01]  /*3d70*/  SHFL.UP PT, R31, R176, 0x1, RZ ;  /* 0x04200000b01f7989 */ /* 0x000ee200000e00ff */
[----:B0-----:R-:W-:-:S02]  /*3d80*/  @!P4 FFMA.FTZ R171, R182, R152, R171 ;  /* 0x00000098b6abc223 */ /* 0x001fc400000100ab */
[----:B-1----:R-:W-:-:S03]  /*3d90*/  @!P4 FMUL.FTZ R182, R182, R163 ;  /* 0x000000a3b6b6c220 */ /* 0x002fc60000410000 */
        /* <DEDUP_REMOVED lines=15> */
[----:B---3--:R-:W-:Y:S02]  /*3e90*/  @P1 FMUL.FTZ R176, R176, R31 ;  /* 0x0000001fb0b01220 */ /* 0x008fe40000410000 */
[----:B------:R-:W2:Y:S01]  /*3ea0*/  SHFL.UP PT, R152, R167, 0x4, RZ ;  /* 0x04800000a7987989 */ /* 0x000ea200000e00ff */
[----:B------:R-:W-:Y:S01]  /*3eb0*/  ISETP.GE.AND P1, PT, R170, c[0x0][0x174], PT ;  /* 0x00005d00aa007a0c */ /* 0x000fe20003f26270 */
[----:B------:R-:W-:-:S02]  /*3ec0*/  IMAD.MOV.U32 R31, RZ, RZ, RZ ;  /* 0x000000ffff1f7224 */ /* 0x000fc400078e00ff */
[----:B------:R-:W3:Y:S01]  /*3ed0*/  SHFL.UP PT, R163, R176, 0x4, RZ ;  /* 0x04800000b0a37989 */ /* 0x000ee200000e00ff */
[----:B------:R-:W-:Y:S01]  /*3ee0*/  ISETP.NE.OR P1, PT, R168, RZ, P1 ;  /* 0x000000ffa800720c */ /* 0x000fe20000f25670 */
[----:B0-----:R-:W-:-:S12]  /*3ef0*/  @!P5 FFMA.FTZ R171, R182, R178, R171 ;  /* 0x000000b2b6abd223 */ /* 0x001fd800000100ab */
[----:B------:R-:W-:Y:S01]  /*3f00*/  @!P1 LDS.64 R30, [R129.X8+0x10f8] ;  /* 0x0010f800811e9984 */ /* 0x000fe20000008a00 */
[----:B------:R-:W-:Y:S01]  /*3f10*/  ISETP.GE.AND P1, PT, R50, 0x8, PT ;  /* 0x000000083200780c */ /* 0x000fe20003f26270 */
[----:B-1----:R-:W-:Y:S02]  /*3f20*/  @!P5 FMUL.FTZ R182, R182, R181 ;  /* 0x000000b5b6b6d220 */ /* 0x002fe40000410000 */
[----:B------:R-:W0:Y:S01]  /*3f30*/  SHFL.DOWN PT, R178, R171, 0x10, 0x1f ;  /* 0x0a001f00abb27f89 */ /* 0x000e2200000e0000 */
[----:B--2---:R-:W-:-:S03]  /*3f40*/  @P4 FFMA.FTZ R167, R176, R152, R167 ;  /* 0x00000098b0a74223 */ /* 0x004fc600000100a7 */
[----:B------:R-:W1:Y:S01]  /*3f50*/  SHFL.DOWN PT, R181, R182, 0x10, 0x1f ;  /* 0x0a001f00b6b57f89 */ /* 0x000e6200000e0000 */
[----:B---3--:R-:W-:Y:S01]  /*3f60*/  @P4 FMUL.FTZ R176, R176, R163 ;  /* 0x000000a3b0b04220 */ /* 0x008fe20000410000 */
[----:B------:R-:W-:Y:S02]  /*3f70*/  ISETP.GE.U32.AND P4, PT, R168, 0x10, PT ;  /* 0x00000010a800780c */ /* 0x000fe40003f86070 */
[----:B------:R-:W2:Y:S04]  /*3f80*/  SHFL.UP PT, R152, R167, 0x8, RZ ;  /* 0x05000000a7987989 */ /* 0x000ea800000e00ff */
[----:B------:R-:W3:Y:S07]  /*3f90*/  SHFL.UP PT, R163, R176, 0x8, RZ ;  /* 0x05000000b0a37989 */ /* 0x000eee00000e00ff */
[----:B0-----:R-:W-:-:S02]  /*3fa0*/  @!P4 FFMA.FTZ R171, R182, R178, R171 ;  /* 0x000000b2b6abc223 */ /* 0x001fc400000100ab */
[----:B-1----:R-:W-:-:S03]  /*3fb0*/  @!P4 FMUL.FTZ R182, R182, R181 ;  /* 0x000000b5b6b6c220 */ /* 0x002fc60000410000 */
[----:B------:R-:W-:Y:S01]  /*3fc0*/  SHFL.DOWN PT, R188, R171, 0x1, 0x1f ;  /* 0x08201f00abbc7f89 */ /* 0x000fe200000e0000 */
[----:B--2---:R-:W-:-:S03]  /*3fd0*/  @P1 FFMA.FTZ R167, R176, R152, R167 ;  /* 0x00000098b0a71223 */ /* 0x004fc600000100a7 */
[----:B------:R-:W-:Y:S01]  /*3fe0*/  SHFL.DOWN PT, R181, R182, 0x1, 0x1f ;  /* 0x08201f00b6b57f89 */ /* 0x000fe200000e0000 */
[----:B---3--:R-:W-:-:S03]  /*3ff0*/  @P1 FMUL.FTZ R176, R176, R163 ;  /* 0x000000a3b0b01220 */ /* 0x008fc60000410000 */
[----:B------:R-:W0:Y:S01]  /*4000*/  SHFL.IDX PT, R178, R31, RZ, 0x1f ;  /* 0x00001fff1fb27589 */ /* 0x000e2200000e0000 */
[----:B------:R-:W-:-:S03]  /*4010*/  ISETP.GE.AND P1, PT, R50, 0x10, PT ;  /* 0x000000103200780c */ /* 0x000fc60003f26270 */
[----:B------:R-:W1:Y:S04]  /*4020*/  SHFL.UP PT, R152, R167, 0x10, RZ ;  /* 0x06000000a7987989 */ /* 0x000e6800000e00ff */
[----:B------:R-:W2:Y:S04]  /*4030*/  SHFL.UP PT, R163, R176, 0x10, RZ ;  /* 0x06000000b0a37989 */ /* 0x000ea800000e00ff */
[----:B------:R-:W-:Y:S04]  /*4040*/  SHFL.IDX PT, R184, R171, RZ, 0x1f ;  /* 0x00001fffabb87589 */ /* 0x000fe800000e0000 */
[----:B------:R-:W3:Y:S01]  /*4050*/  SHFL.IDX PT, R183, R182, RZ, 0x1f ;  /* 0x00001fffb6b77589 */ /* 0x000ee200000e0000 */
[----:B0-----:R-:W-:-:S02]  /*4060*/  @P3 FFMA.FTZ R178, R181, R178, R188 ;  /* 0x000000b2b5b23223 */ /* 0x001fc400000100bc */
[----:B-1----:R-:W-:Y:S02]  /*4070*/  @P1 FFMA.FTZ R167, R176, R152, R167 ;  /* 0x00000098b0a71223 */ /* 0x002fe400000100a7 */
[----:B------:R-:W-:Y:S02]  /*4080*/  FFMA.FTZ R161, R178, R161, R180 ;  /* 0x000000a1b2a17223 */ /* 0x000fe400000100b4 */
[----:B--2---:R-:W-:Y:S01]  /*4090*/  @P1 FMUL.FTZ R176, R176, R163 ;  /* 0x000000a3b0b01220 */ /* 0x004fe20000410000 */
[----:B-----5:R0:W-:Y:S01]  /*40a0*/  SHFL.IDX PT, R180, R154, RZ, 0x1f ;  /* 0x00001fff9ab47589 */ /* 0x0201e200000e0000 */
[----:B------:R-:W-:-:S03]  /*40b0*/  FFMA.FTZ R163, R140, R161, R189 ;  /* 0x000000a18ca37223 */ /* 0x000fc600000100bd */
[----:B------:R1:W-:Y:S01]  /*40c0*/  SHFL.UP PT, R181, R167, 0x1, RZ ;  /* 0x04200000a7b57989 */ /* 0x0003e200000e00ff */
[----:B------:R-:W-:Y:S02]  /*40d0*/  FFMA.FTZ R152, R148, R163, R165 ;  /* 0x000000a394987223 */ /* 0x000fe400000100a5 */
[----:B---3--:R-:W-:Y:S01]  /*40e0*/  FFMA.FTZ R31, R183, R31, R184 ;  /* 0x0000001fb71f7223 */ /* 0x008fe200000100b8 */
[----:B------:R-:W2:Y:S01]  /*40f0*/  SHFL.UP PT, R178, R176, 0x1, RZ ;  /* 0x04200000b0b27989 */ /* 0x000ea200000e00ff */
[-C--:B------:R-:W-:Y:S02]  /*4100*/  FFMA.FTZ R171, R141, R152.reuse, R187 ;  /* 0x000000988dab7223 */ /* 0x080fe400000100bb */
[----:B------:R-:W-:Y:S02]  /*4110*/  FMUL.FTZ R191, R93, R152 ;  /* 0x000000985dbf7220 */ /* 0x000fe40000410000 */
[----:B0-----:R-:W-:Y:S02]  /*4120*/  FFMA.FTZ R154, R142, R171, R185 ;  /* 0x000000ab8e9a7223 */ /* 0x001fe400000100b9 */
[----:B------:R-:W-:-:S02]  /*4130*/  FMUL.FTZ R30, R183, R30 ;  /* 0x0000001eb71e7220 */ /* 0x000fc40000410000 */
[----:B------:R-:W-:Y:S02]  /*4140*/  FMUL.FTZ R193, R126, R191 ;  /* 0x000000bf7ec17220 */ /* 0x000fe40000410000 */
[----:B-1----:R-:W-:Y:S01]  /*4150*/  FFMA.FTZ R167, R143, R154, R162 ;  /* 0x0000009a8fa77223 */ /* 0x002fe200000100a2 */
[----:B------:R0:W-:Y:S01]  /*4160*/  @!P6 STS.64 [R129.X8+0x10f8], R30 ;  /* 0x0010f81e8100e388 */ /* 0x0001e20000008a00 */
[----:B------:R-:W-:Y:S02]  /*4170*/  FMUL.FTZ R182, R94, R163 ;  /* 0x000000a35eb67220 */ /* 0x000fe40000410000 */
[-C--:B------:R-:W-:Y:S01]  /*4180*/  FFMA.FTZ R165, R145, R167.reuse, R186 ;  /* 0x000000a791a57223 */ /* 0x080fe200000100ba */
[----:B------:R1:W-:Y:S01]  /*4190*/  STS [R52.X4+0x234], R193 ;  /* 0x000234c134007388 */ /* 0x0003e20000004800 */
[----:B------:R-:W-:Y:S02]  /*41a0*/  FMUL.FTZ R162, R90, R167 ;  /* 0x000000a75aa27220 */ /* 0x000fe40000410000 */
[----:B------:R-:W-:-:S02]  /*41b0*/  FFMA.FTZ R169, R150, R165, R169 ;  /* 0x000000a596a97223 */ /* 0x000fc400000100a9 */
[----:B------:R-:W-:Y:S02]  /*41c0*/  FMUL.FTZ R185, R91, R154 ;  /* 0x0000009a5bb97220 */ /* 0x000fe40000410000 */
[----:B------:R-:W-:Y:S02]  /*41d0*/  FMUL.FTZ R183, R135, R182 ;  /* 0x000000b687b77220 */ /* 0x000fe40000410000 */
[----:B--2---:R-:W-:Y:S02]  /*41e0*/  @P2 FFMA.FTZ R180, R178, R180, R181 ;  /* 0x000000b4b2b42223 */ /* 0x004fe400000100b5 */
[----:B0-----:R-:W-:Y:S01]  /*41f0*/  FMUL.FTZ R30, R88, R169 ;  /* 0x000000a9581e7220 */ /* 0x001fe20000410000 */
[----:B------:R0:W-:Y:S01]  /*4200*/  STS [R52.X4+0x238], R183 ;  /* 0x000238b734007388 */ /* 0x0001e20000004800 */
[----:B-1----:R-:W-:Y:S02]  /*4210*/  FFMA.FTZ R193, R33, R180, R174 ;  /* 0x000000b421c17223 */ /* 0x002fe400000100ae */
[----:B------:R-:W-:-:S02]  /*4220*/  FMUL.FTZ R31, R133, R30 ;  /* 0x0000001e851f7220 */ /* 0x000fc40000410000 */
[-C--:B------:R-:W-:Y:S02]  /*4230*/  FFMA.FTZ R179, R150, R193.reuse, R179 ;  /* 0x000000c196b37223 */ /* 0x080fe400000100b3 */
[----:B------:R-:W-:Y:S01]  /*4240*/  FFMA.FTZ R150, R96, R193, RZ ;  /* 0x000000c160967223 */ /* 0x000fe200000100ff */
[----:B------:R1:W-:Y:S01]  /*4250*/  STS [R52.X4+0x220], R31 ;  /* 0x0002201f34007388 */ /* 0x0003e20000004800 */
[----:B------:R-:W-:Y:S02]  /*4260*/  FFMA.FTZ R145, R145, R179, R160 ;  /* 0x000000b391917223 */ /* 0x000fe400000100a0 */
[----:B------:R-:W-:Y:S02]  /*4270*/  FFMA.FTZ R157, R128, -R157, R193 ;  /* 0x8000009d809d7223 */ /* 0x000fe400000100c1 */
[----:B------:R-:W-:Y:S02]  /*4280*/  FMUL.FTZ R181, R89, R165 ;  /* 0x000000a559b57220 */ /* 0x000fe40000410000 */
[----:B------:R-:W-:-:S02]  /*4290*/  FFMA.FTZ R153, R130, -R153, R179 ;  /* 0x8000009982997223 */ /* 0x000fc400000100b3 */
[----:B------:R-:W-:Y:S02]  /*42a0*/  FFMA.FTZ R150, R97, R179, R150 ;  /* 0x000000b361967223 */ /* 0x000fe40000010096 */
[----:B------:R-:W-:Y:S01]  /*42b0*/  FFMA.FTZ R143, R143, R145, R156 ;  /* 0x000000918f8f7223 */ /* 0x000fe2000001009c */
[----:B------:R-:W-:Y:S01]  /*42c0*/  IADD3 R156, -R2, c[0x0][0x168], -R41 ;  /* 0x00005a00029c7a10 */ /* 0x000fe20007ffe929 */
[----:B------:R-:W-:Y:S02]  /*42d0*/  FFMA.FTZ R30, R157, R30, RZ ;  /* 0x0000001e9d1e7223 */ /* 0x000fe400000100ff */
[----:B------:R-:W-:Y:S01]  /*42e0*/  FFMA.FTZ R155, R132, -R155, R145 ;  /* 0x8000009b849b7223 */ /* 0x000fe20000010091 */
[C---:B------:R-:W-:Y:S01]  /*42f0*/  ISETP.GE.AND P1, PT, R156.reuse, 0x1, PT ;  /* 0x000000019c00780c */ /* 0x040fe20003f26270 */
[----:B------:R-:W-:Y:S01]  /*4300*/  FFMA.FTZ R150, R99, R145, R150 ;  /* 0x0000009163967223 */ /* 0x000fe20000010096 */
[----:B------:R-:W-:Y:S01]  /*4310*/  ISETP.GE.AND P2, PT, R156, 0x21, PT ;  /* 0x000000219c00780c */ /* 0x000fe20003f46270 */
[----:B------:R-:W-:Y:S01]  /*4320*/  FFMA.FTZ R142, R142, R143, R175 ;  /* 0x0000008f8e8e7223 */ /* 0x000fe200000100af */
[----:B------:R-:W-:Y:S01]  /*4330*/  SHF.L.U32 R175, R127, 0x2, RZ ;  /* 0x000000027faf7819 */ /* 0x000fe200000006ff */
[----:B------:R-:W-:-:S02]  /*4340*/  FFMA.FTZ R30, R153, R181, R30 ;  /* 0x000000b5991e7223 */ /* 0x000fc4000001001e */
[----:B------:R-:W-:Y:S02]  /*4350*/  FFMA.FTZ R151, R134, -R151, R143 ;  /* 0x8000009786977223 */ /* 0x000fe4000001008f */
[----:B------:R-:W-:Y:S02]  /*4360*/  FFMA.FTZ R150, R101, R143, R150 ;  /* 0x0000008f65967223 */ /* 0x000fe40000010096 */
[----:B------:R-:W-:Y:S02]  /*4370*/  FFMA.FTZ R141, R141, R142, R158 ;  /* 0x0000008e8d8d7223 */ /* 0x000fe4000001009e */
[----:B------:R-:W-:Y:S02]  /*4380*/  FFMA.FTZ R30, R155, R162, R30 ;  /* 0x000000a29b1e7223 */ /* 0x000fe4000001001e */
[----:B------:R-:W-:Y:S02]  /*4390*/  FMUL.FTZ R184, R95, R161 ;  /* 0x000000a15fb87220 */ /* 0x000fe40000410000 */
[----:B------:R-:W-:-:S02]  /*43a0*/  FMUL.FTZ R176, R92, R171 ;  /* 0x000000ab5cb07220 */ /* 0x000fc40000410000 */
[----:B------:R-:W-:Y:S02]  /*43b0*/  FFMA.FTZ R147, R136, -R147, R142 ;  /* 0x8000009388937223 */ /* 0x000fe4000001008e */
[----:B------:R-:W-:Y:S01]  /*43c0*/  FFMA.FTZ R150, R103, R142, R150 ;  /* 0x0000008e67967223 */ /* 0x000fe20000010096 */
[----:B------:R-:W-:Y:S01]  /*43d0*/  SHF.L.U64.HI R142, R127, 0x2, R116 ;  /* 0x000000027f8e7819 */ /* 0x000fe20000010274 */
[----:B------:R-:W-:Y:S02]  /*43e0*/  FFMA.FTZ R148, R148, R141, R177 ;  /* 0x0000008d94947223 */ /* 0x000fe400000100b1 */
[----:B------:R-:W-:Y:S02]  /*43f0*/  FFMA.FTZ R30, R151, R185, R30 ;  /* 0x000000b9971e7223 */ /* 0x000fe4000001001e */
[----:B------:R-:W-:Y:S02]  /*4400*/  FMUL.FTZ R195, R122, R184 ;  /* 0x000000b87ac37220 */ /* 0x000fe40000410000 */
[----:B------:R-:W-:-:S02]  /*4410*/  FMUL.FTZ R189, R137, R176 ;  /* 0x000000b089bd7220 */ /* 0x000fc40000410000 */
[----:B------:R-:W-:Y:S01]  /*4420*/  FMUL.FTZ R187, R124, R185 ;  /* 0x000000b97cbb7220 */ /* 0x000fe20000410000 */
[----:B------:R1:W-:Y:S01]  /*4430*/  STS [R52.X4+0x23c], R195 ;  /* 0x00023cc334007388 */ /* 0x0003e20000004800 */
[----:B0-----:R-:W-:Y:S02]  /*4440*/  FMUL.FTZ R183, R131, R162 ;  /* 0x000000a283b77220 */ /* 0x001fe40000410000 */
[----:B------:R-:W-:Y:S01]  /*4450*/  FMUL.FTZ R33, R120, R181 ;  /* 0x000000b578217220 */ /* 0x000fe20000410000 */
[----:B------:R1:W-:Y:S01]  /*4460*/  STS [R52.X4+0x230], R189 ;  /* 0x000230bd34007388 */ /* 0x0003e20000004800 */
[----:B------:R-:W-:Y:S02]  /*4470*/  FFMA.FTZ R149, R138, -R149, R141 ;  /* 0x800000958a957223 */ /* 0x000fe4000001008d */
[----:B------:R-:W-:Y:S01]  /*4480*/  FFMA.FTZ R150, R105, R141, R150 ;  /* 0x0000008d69967223 */ /* 0x000fe20000010096 */
[----:B------:R1:W-:Y:S01]  /*4490*/  STS [R52.X4+0x22c], R187 ;  /* 0x00022cbb34007388 */ /* 0x0003e20000004800 */
[----:B------:R-:W-:-:S02]  /*44a0*/  FFMA.FTZ R140, R140, R148, R173 ;  /* 0x000000948c8c7223 */ /* 0x000fc400000100ad */
[----:B------:R-:W-:Y:S01]  /*44b0*/  FFMA.FTZ R30, R147, R176, R30 ;  /* 0x000000b0931e7223 */ /* 0x000fe2000001001e */
[----:B------:R1:W-:Y:S01]  /*44c0*/  STS [R52.X4+0x228], R183 ;  /* 0x000228b734007388 */ /* 0x0003e20000004800 */
[----:B------:R-:W-:Y:S02]  /*44d0*/  FFMA.FTZ R141, R139, -R146, R148 ;  /* 0x800000928b8d7223 */ /* 0x000fe40000010094 */
[----:B------:R-:W-:Y:S01]  /*44e0*/  FFMA.FTZ R150, R107, R148, R150 ;  /* 0x000000946b967223 */ /* 0x000fe20000010096 */
[----:B------:R1:W-:Y:S01]  /*44f0*/  STS [R52.X4+0x224], R33 ;  /* 0x0002242134007388 */ /* 0x0003e20000004800 */
[----:B------:R-:W-:Y:S02]  /*4500*/  FFMA.FTZ R30, R149, R191, R30 ;  /* 0x000000bf951e7223 */ /* 0x000fe4000001001e */
[----:B------:R-:W-:Y:S02]  /*4510*/  FFMA.FTZ R159, R144, -R159, R140 ;  /* 0x8000009f909f7223 */ /* 0x000fe4000001008c */
[----:B------:R-:W-:-:S02]  /*4520*/  FFMA.FTZ R145, R109, R140, R150 ;  /* 0x0000008c6d917223 */ /* 0x000fc40000010096 */
[----:B------:R-:W-:Y:S02]  /*4530*/  FFMA.FTZ R146, R141, R182, R30 ;  /* 0x000000b68d927223 */ /* 0x000fe4000001001e */
[----:B------:R-:W-:Y:S02]  /*4540*/  IMAD R142, R142, c[0x0][0x2b0], RZ ;  /* 0x0000ac008e8e7a24 */ /* 0x000fe400078e02ff */
[----:B------:R-:W-:Y:S01]  /*4550*/  FMUL.FTZ R173, R159, R184 ;  /* 0x000000b89fad7220 */ /* 0x000fe20000410000 */
[----:B------:R-:W-:Y:S06]  /*4560*/  BAR.SYNC.DEFER_BLOCKING 0x0 ;  /* 0x0000000000007b1d */ /* 0x000fec0000010000 */
[----:B------:R-:W-:Y:S05]  /*4570*/  @!P1 BRA `(.L_x_7009) ;  /* 0x0000009000009947 */ /* 0x000fea0003800000 */
[----:B-1----:R-:W-:Y:S01]  /*4580*/  LEA.HI.SX32 R140, R41, R41, 0x1b ;  /* 0x00000029298c7211 */ /* 0x002fe200078fdaff */
[----:B------:R-:W-:-:S02]  /*4590*/  IMAD R32, R32, c[0x0][0x2b0], RZ ;  /* 0x0000ac0020207a24 */ /* 0x000fc400078e02ff */
[C---:B------:R-:W-:Y:S02]  /*45a0*/  IMAD.WIDE.U32 R30, R129.reuse, c[0x0][0x2b0], R28 ;  /* 0x0000ac00811e7a25 */ /* 0x040fe400078e001c */
[----:B------:R-:W0:Y:S02]  /*45b0*/  LDS R143, [R140.X4+0x220] ;  /* 0x000220008c8f7984 */ /* 0x000e240000004800 */
[----:B------:R-:W-:Y:S01]  /*45c0*/  IMAD R33, R129, c[0x0][0x2b4], R32 ;  /* 0x0000ad0081217a24 */ /* 0x000fe200078e0220 */
[----:B------:R-:W-:-:S03]  /*45d0*/  LEA R32, P1, R30, c[0x0][0x318], 0x2 ;  /* 0x0000c6001e207a11 */ /* 0x000fc600078210ff */
[----:B------:R-:W-:-:S05]  /*45e0*/  IMAD.IADD R31, R31, 0x1, R33 ;  /* 0x000000011f1f7824 */ /* 0x000fca00078e0221 */
[----:B------:R-:W-:-:S05]  /*45f0*/  LEA.HI.X R33, R30, c[0x0][0x31c], R31, 0x2, P1 ;  /* 0x0000c7001e217a11 */ /* 0x000fca00008f141f */
[----:B0-----:R0:W-:Y:S02]  /*4600*/  RED.E.ADD.F32.FTZ.RN.STRONG.GPU [R32.64], R143 ;  /* 0x0000008f2000798e */ /* 0x0011e4000c10e784 */
.L_x_7009:
[----:B-1----:R-:W-:Y:S05]  /*4610*/  BSYNC B0 ;  /* 0x0000000000007941 */ /* 0x002fea0003800000 */
.L_x_7008:
        /* <DEDUP_REMOVED lines=8> */
.L_x_7011:
[----:B------:R-:W-:Y:S05]  /*46a0*/  BSYNC B0 ;  /* 0x0000000000007941 */ /* 0x000fea0003800000 */
.L_x_7010:
        /* <DEDUP_REMOVED lines=12> */
.L_x_7013:
[----:B-1----:R-:W-:Y:S05]  /*4770*/  BSYNC B0 ;  /* 0x0000000000007941 */ /* 0x002fea0003800000 */
.L_x_7012:
[----:B--2---:R1:W2:Y:S01]  /*4780*/  LDS R33, [R55.X4+0x3a0] ;  /* 0x0003a00037217984 */ /* 0x0042a20000004800 */
[----:B------:R-:W-:Y:S01]  /*4790*/  BSSY B0, `(.L_x_7014) ;  /* 0x0000005000007945 */ /* 0x000fe20003800000 */
[----:B------:R-:W-:Y:S05]  /*47a0*/  @!P1 BRA `(.L_x_7015) ;  /* 0x0000003000009947 */ /* 0x000fea0003800000 */
[----:B------:R-:W-:-:S04]  /*47b0*/  IMAD.WIDE.U32 R30, R175, c[0x0][0x2b0], R22 ;  /* 0x0000ac00af1e7a25 */ /* 0x000fc800078e0016 */
[----:B------:R-:W-:-:S05]  /*47c0*/  IMAD.IADD R31, R173, 0x1, R31 ;  /* 0x00000001ad1f7824 */ /* 0x000fca00078e021f */
[----:B--2---:R2:W-:Y:S02]  /*47d0*/  RED.E.ADD.F32.FTZ.RN.STRONG.GPU [R30.64], R33 ;  /* 0x000000211e00798e */ /* 0x0045e4000c10e784 */
.L_x_7015:
[----:B------:R-:W-:Y:S05]  /*47e0*/  BSYNC B0 ;  /* 0x0000000000007941 */ /* 0x000fea0003800000 */
.L_x_7014:
[----:B--2---:R2:W3:Y:S01]  /*47f0*/  LDS R33, [R56.X4+0x420] ;  /* 0x0004200038217984 */ /* 0x0044e20000004800 */
[----:B------:R-:W-:Y:S01]  /*4800*/  BSSY B0, `(.L_x_7016) ;  /* 0x0000005000007945 */ /* 0x000fe20003800000 */
[----:B------:R-:W-:Y:S05]  /*4810*/  @!P2 BRA `(.L_x_7017) ;  /* 0x000000300000a947 */ /* 0x000fea0003800000 */
[----:B------:R-:W-:-:S05]  /*4820*/  IMAD.WIDE.U32 R30, R175, c[0x0][0x2b0], R20 ;  /* 0x0000ac00af1e7a25 */ /* 0x000fca00078e0014 */
[----:B------:R-:W-:-:S05]  /*4830*/  IADD3 R31, R173, R31, RZ ;  /* 0x0000001fad1f7210 */ /* 0x000fca0007ffe0ff */
[----:B---3--:R3:W-:Y:S02]  /*4840*/  RED.E.ADD.F32.FTZ.RN.STRONG.GPU [R30.64], R33 ;  /* 0x000000211e00798e */ /* 0x0087e4000c10e784 */
.L_x_7017:
[----:B------:R-:W-:Y:S05]  /*4850*/  BSYNC B0 ;  /* 0x0000000000007941 */ /* 0x000fea0003800000 */
.L_x_7016:
[----:B---3--:R3:W4:Y:S01]  /*4860*/  LDS R33, [R57.X4+0x4a0] ;  /* 0x0004a00039217984 */ /* 0x0087220000004800 */
[----:B------:R-:W-:Y:S01]  /*4870*/  BSSY B0, `(.L_x_7018) ;  /* 0x0000005000007945 */ /* 0x000fe20003800000 */
[----:B------:R-:W-:Y:S05]  /*4880*/  @!P3 BRA `(.L_x_7019) ;  /* 0x000000300000b947 */ /* 0x000fea0003800000 */
[----:B------:R-:W-:-:S05]  /*4890*/  IMAD.WIDE.U32 R30, R175, c[0x0][0x2b0], R18 ;  /* 0x0000ac00af1e7a25 */ /* 0x000fca00078e0012 */
[----:B------:R-:W-:-:S05]  /*48a0*/  IADD3 R31, R173, R31, RZ ;  /* 0x0000001fad1f7210 */ /* 0x000fca0007ffe0ff */
[----:B----4-:R4:W-:Y:S02]  /*48b0*/  RED.E.ADD.F32.FTZ.RN.STRONG.GPU [R30.64], R33 ;  /* 0x000000211e00798e */ /* 0x0109e4000c10e784 */
.L_x_7019:
[----:B------:R-:W-:Y:S05]  /*48c0*/  BSYNC B0 ;  /* 0x0000000000007941 */ /* 0x000fea0003800000 */
.L_x_7018:
[----:B------:R0:W1:Y:S01]  /*48d0*/  LDS R143, [R58.X4+0x520] ;  /* 0x000520003a8f7984 */ /* 0x0000620000004800 */
[----:B------:R-:W-:Y:S01]  /*48e0*/  BSSY B0, `(.L_x_7020) ;  /* 0x0000006000007945 */ /* 0x000fe20003800000 */
[----:B----4-:R-:W-:Y:S01]  /*48f0*/  IMAD.WIDE.U32 R30, R175, c[0x0][0x2b0], R14 ;  /* 0x0000ac00af1e7a25 */ /* 0x010fe200078e000e */
[----:B------:R-:W-:Y:S05]  /*4900*/  @!P4 BRA `(.L_x_7021) ;  /* 0x000000300000c947 */ /* 0x000fea0003800000 */
[----:B------:R-:W-:-:S04]  /*4910*/  IMAD.WIDE.U32 R32, R175, c[0x0][0x2b0], R16 ;  /* 0x0000ac00af207a25 */ /* 0x000fc800078e0010 */
[----:B------:R-:W-:-:S05]  /*4920*/  IMAD.IADD R33, R173, 0x1, R33 ;  /* 0x00000001ad217824 */ /* 0x000fca00078e0221 */
[----:B-1----:R1:W-:Y:S02]  /*4930*/  RED.E.ADD.F32.FTZ.RN.STRONG.GPU [R32.64], R143 ;  /* 0x0000008f2000798e */ /* 0x0023e4000c10e784 */
.L_x_7021:
[----:B------:R-:W-:Y:S05]  /*4940*/  BSYNC B0 ;  /* 0x0000000000007941 */ /* 0x000fea0003800000 */
.L_x_7020:
[----:B-1----:R1:W4:Y:S01]  /*4950*/  LDS R33, [R59.X4+0x5a0] ;  /* 0x0005a0003b217984 */ /* 0x0023220000004800 */
[----:B------:R-:W-:Y:S01]  /*4960*/  BSSY B0, `(.L_x_7022) ;  /* 0x0000004000007945 */ /* 0x000fe20003800000 */
[----:B------:R-:W-:Y:S05]  /*4970*/  @!P5 BRA `(.L_x_7023) ;  /* 0x000000200000d947 */ /* 0x000fea0003800000 */
[----:B------:R-:W-:-:S05]  /*4980*/  IADD3 R31, R173, R31, RZ ;  /* 0x0000001fad1f7210 */ /* 0x000fca0007ffe0ff */
[----:B----4-:R4:W-:Y:S02]  /*4990*/  RED.E.ADD.F32.FTZ.RN.STRONG.GPU [R30.64], R33 ;  /* 0x000000211e00798e */ /* 0x0109e4000c10e784 */
.L_x_7023:
[----:B------:R-:W-:Y:S05]  /*49a0*/  BSYNC B0 ;  /* 0x0000000000007941 */ /* 0x000fea0003800000 */
.L_x_7022:
[----:B----4-:R-:W4:Y:S01]  /*49b0*/  SHFL.DOWN PT, R30, R145, 0x1, 0x1f ;  /* 0x08201f00911e7f89 */ /* 0x010f2200000e0000 */
[----:B------:R-:W-:Y:S01]  /*49c0*/  ISETP.GT.AND P1, PT, R50, 0x1e, PT ;  /* 0x0000001e3200780c */ /* 0x000fe20003f24270 */
[----:B------:R-:W-:Y:S01]  /*49d0*/  FMUL.FTZ R136, R136, R171 ;  /* 0x000000ab88887220 */ /* 0x000fe20000410000 */
[----:B------:R-:W-:Y:S01]  /*49e0*/  ISETP.NE.AND P2, PT, R50, RZ, PT ;  /* 0x000000ff3200720c */ /* 0x000fe20003f45270 */
[----:B------:R-:W5:Y:S01]  /*49f0*/  SHFL.DOWN PT, R31, R146, 0x1, 0x1f ;  /* 0x08201f00921f7f89 */ /* 0x000f6200000e0000 */
[----:B------:R-:W-:Y:S01]  /*4a00*/  FMUL.FTZ R140, R139, R163 ;  /* 0x000000a38b8c7220 */ /* 0x000fe20000410000 */
[----:B------:R-:W-:Y:S01]  /*4a10*/  ISETP.NE.AND P3, PT, R41, RZ, PT ;  /* 0x000000ff2900720c */ /* 0x000fe20003f65270 */
[-C--:B------:R-:W-:Y:S01]  /*4a20*/  FMUL.FTZ R143, R144, R161.reuse ;  /* 0x000000a1908f7220 */ /* 0x080fe20000410000 */
[----:B------:R-:W-:Y:S01]  /*4a30*/  BSSY B0, `(.L_x_7024) ;  /* 0x0000051000007945 */ /* 0x000fe20003800000 */
[----:B------:R-:W-:Y:S02]  /*4a40*/  FMUL.FTZ R139, R138, R152 ;  /* 0x000000988a8b7220 */ /* 0x000fe40000410000 */
[----:B------:R-:W-:-:S02]  /*4a50*/  FMUL.FTZ R144, R118, R161 ;  /* 0x000000a176907220 */ /* 0x000fc40000410000 */
[C---:B------:R-:W-:Y:S02]  /*4a60*/  FMUL.FTZ R142, R118.reuse, R163 ;  /* 0x000000a3768e7220 */ /* 0x040fe40000410000 */
[----:B------:R-:W-:Y:S02]  /*4a70*/  FMUL.FTZ R152, R118, R152 ;  /* 0x0000009876987220 */ /* 0x000fe40000410000 */
[----:B------:R-:W-:Y:S02]  /*4a80*/  FFMA.FTZ R115, R92, R136, R115 ;  /* 0x000000885c737223 */ /* 0x000fe40000010073 */
[----:B------:R-:W-:Y:S02]  /*4a90*/  FMUL.FTZ R33, R130, R165 ;  /* 0x000000a582217220 */ /* 0x000fe40000410000 */
[----:B------:R-:W-:Y:S02]  /*4aa0*/  FMUL.FTZ R132, R132, R167 ;  /* 0x000000a784847220 */ /* 0x000fe40000410000 */
[----:B------:R-:W-:-:S02]  /*4ab0*/  FMUL.FTZ R128, R128, R169 ;  /* 0x000000a980807220 */ /* 0x000fc40000410000 */
        /* <DEDUP_REMOVED lines=11> */
[-C--:B------:R-:W-:Y:S02]  /*4b70*/  FFMA.FTZ R135, R135, R140.reuse, R142 ;  /* 0x0000008c87877223 */ /* 0x080fe4000001008e */
[----:B------:R-:W-:Y:S02]  /*4b80*/  FFMA.FTZ R144, R122, R143, R144 ;  /* 0x0000008f7a907223 */ /* 0x000fe40000010090 */
[----:B------:R-:W-:-:S02]  /*4b90*/  FFMA.FTZ R117, R94, R140, R117 ;  /* 0x0000008c5e757223 */ /* 0x000fc40000010075 */
[----:B------:R-:W-:Y:S02]  /*4ba0*/  FADD.FTZ R108, R139, R108 ;  /* 0x0000006c8b6c7221 */ /* 0x000fe40000010000 */
[----:B------:R-:W-:Y:S02]  /*4bb0*/  FFMA.FTZ R113, R90, R132, R113 ;  /* 0x000000845a717223 */ /* 0x000fe40000010071 */
        /* <DEDUP_REMOVED lines=8> */
[----:B------:R-:W-:-:S09]  /*4c40*/  FADD.FTZ R125, R144, R125 ;  /* 0x0000007d907d7221 */ /* 0x000fd20000010000 */
[----:B----4-:R-:W-:Y:S02]  /*4c50*/  @!P1 FADD.FTZ R145, R145, R30 ;  /* 0x0000001e91919221 */ /* 0x010fe40000010000 */
[----:B------:R-:W-:Y:S02]  /*4c60*/  FMUL.FTZ R30, R118, R171 ;  /* 0x000000ab761e7220 */ /* 0x000fe40000410000 */
[----:B-----5:R-:W-:Y:S01]  /*4c70*/  @!P1 FADD.FTZ R146, R146, R31 ;  /* 0x0000001f92929221 */ /* 0x020fe20000010000 */
[----:B------:R-:W4:Y:S01]  /*4c80*/  SHFL.DOWN PT, R32, R145, 0x8, 0x1f ;  /* 0x09001f0091207f89 */ /* 0x000f2200000e0000 */
[----:B------:R-:W-:Y:S01]  /*4c90*/  ISETP.GT.AND P1, PT, R50, 0x17, PT ;  /* 0x000000173200780c */ /* 0x000fe20003f24270 */
[----:B------:R-:W-:Y:S02]  /*4ca0*/  FMUL.FTZ R30, R147, R30 ;  /* 0x0000001e931e7220 */ /* 0x000fe40000410000 */
[----:B------:R-:W5:Y:S02]  /*4cb0*/  SHFL.DOWN PT, R31, R146, 0x8, 0x1f ;  /* 0x09001f00921f7f89 */ /* 0x000f6400000e0000 */
[----:B------:R-:W-:-:S04]  /*4cc0*/  FFMA.FTZ R136, R137, R136, R30 ;  /* 0x0000008889887223 */ /* 0x000fc8000001001e */
[----:B------:R-:W-:-:S04]  /*4cd0*/  FADD.FTZ R119, R136, R119 ;  /* 0x0000007788777221 */ /* 0x000fc80000010000 */
        /* <DEDUP_REMOVED lines=8> */
[C---:B------:R-:W-:Y:S02]  /*4d60*/  FMUL.FTZ R134, R118.reuse, R167 ;  /* 0x000000a776867220 */ /* 0x040fe40000410000 */
[----:B------:R-:W-:Y:S02]  /*4d70*/  FMUL.FTZ R154, R151, R154 ;  /* 0x0000009a979a7220 */ /* 0x000fe40000410000 */
[----:B------:R-:W-:Y:S02]  /*4d80*/  FMUL.FTZ R118, R118, R169 ;  /* 0x000000a976767220 */ /* 0x000fe40000410000 */
[-C--:B------:R-:W-:Y:S02]  /*4d90*/  FFMA.FTZ R100, R91, R31.reuse, R100 ;  /* 0x0000001f5b647223 */ /* 0x080fe40000010064 */
[----:B------:R-:W-:Y:S02]  /*4da0*/  FFMA.FTZ R137, R124, R31, R154 ;  /* 0x0000001f7c897223 */ /* 0x000fe4000001009a */
[----:B------:R-:W-:-:S02]  /*4db0*/  FMUL.FTZ R134, R155, R134 ;  /* 0x000000869b867220 */ /* 0x000fc40000410000 */
[----:B------:R-:W-:Y:S02]  /*4dc0*/  FMUL.FTZ R32, R153, R32 ;  /* 0x0000002099207220 */ /* 0x000fe40000410000 */
[----:B------:R-:W-:Y:S02]  /*4dd0*/  FMUL.FTZ R118, R157, R118 ;  /* 0x000000769d767220 */ /* 0x000fe40000410000 */
[----:B------:R-:W-:Y:S02]  /*4de0*/  FFMA.FTZ R134, R131, R132, R134 ;  /* 0x0000008483867223 */ /* 0x000fe40000010086 */
[----:B----4-:R-:W-:Y:S02]  /*4df0*/  @!P1 FADD.FTZ R145, R145, R148 ;  /* 0x0000009491919221 */ /* 0x010fe40000010000 */
[----:B------:R-:W-:Y:S02]  /*4e00*/  FFMA.FTZ R33, R120, R33, R32 ;  /* 0x0000002178217223 */ /* 0x000fe40000010020 */
[----:B-----5:R-:W-:Y:S01]  /*4e10*/  @!P1 FADD.FTZ R146, R146, R147 ;  /* 0x0000009392929221 */ /* 0x020fe20000010000 */
[----:B------:R-:W-:Y:S01]  /*4e20*/  MOV R31, R145 ;  /* 0x00000091001f7202 */ /* 0x000fe20000000f00 */
[----:B------:R-:W-:-:S02]  /*4e30*/  FFMA.FTZ R118, R133, R128, R118 ;  /* 0x0000008085767223 */ /* 0x000fc40000010076 */
[----:B------:R-:W-:Y:S02]  /*4e40*/  IMAD.MOV.U32 R30, RZ, RZ, R146 ;  /* 0x000000ffff1e7224 */ /* 0x000fe400078e0092 */
[----:B------:R-:W-:Y:S02]  /*4e50*/  FADD.FTZ R110, R137, R110 ;  /* 0x0000006e896e7221 */ /* 0x000fe40000010000 */
[----:B------:R-:W-:Y:S01]  /*4e60*/  FADD.FTZ R121, R134, R121 ;  /* 0x0000007986797221 */ /* 0x000fe20000010000 */
[----:B------:R4:W-:Y:S01]  /*4e70*/  @!P2 STS.64 [0x648], R30 ;  /* 0x0006481eff00a388 */ /* 0x0009e20000000a00 */
        /* <DEDUP_REMOVED lines=12> */
.L_x_7025:
[----:B----4-:R-:W-:Y:S05]  /*4f40*/  BSYNC B0 ;  /* 0x0000000000007941 */ /* 0x010fea0003800000 */
.L_x_7024:
[----:B------:R-:W-:Y:S02]  /*4f50*/  IADD3 R129, R129, 0x1, RZ ;  /* 0x0000000181817810 */ /* 0x000fe40007ffe0ff */
[----:B------:R-:W-:Y:S02]  /*4f60*/  IADD3 R127, P2, R127, 0x1, RZ ;  /* 0x000000017f7f7810 */ /* 0x000fe40007f5e0ff */
[----:B------:R-:W-:Y:S02]  /*4f70*/  ISETP.GE.AND P1, PT, R129, c[0x0][0x16c], PT ;  /* 0x00005b0081007a0c */ /* 0x000fe40003f26270 */
[----:B------:R-:W-:-:S11]  /*4f80*/  IADD3.X R116, RZ, R116, RZ, P2, !PT ;  /* 0x00000074ff747210 */ /* 0x000fd600017fe4ff */
[----:B------:R-:W-:Y:S01]  /*4f90*/  @P1 CALL.REL.NOINC `(.L_x_7005) ;  /* 0x0000001000001944 */ /* 0x000fe20003c00000 */
[----:B------:R-:W-:Y:S05]  /*4fa0*/  BRA `(.L_x_7026) ;  /* 0xffffe1b000007947 */ /* 0x000fea000383ffff */
.L_x_7005:
        /* <DEDUP_REMOVED lines=28> */
[----:B------:R-:W-:Y:S01]  /*5170*/  IMAD.IADD R3, R3, 0x1, R15 ;  /* 0x0000000103037824 */ /* 0x000fe200078e020f */
[----:B------:R-:W-:Y:S02]  /*5180*/  LEA R17, P4, R4, c[0x0][0x330], 0x1 ;  /* 0x0000cc0004117a11 */ /* 0x000fe400078808ff */
        /* <DEDUP_REMOVED lines=9> */
[----:B------:R-:W-:Y:S03]  /*5220*/  LDS.U16 R33, [R74+0x1c0] ;  /* 0x0001c0004a217984 */ /* 0x000fe60000000400 */
[----:B------:R-:W-:Y:S01]  /*5230*/  LEA.HI.X R17, R2, R14, R3, 0x1, P4 ;  /* 0x0000000e02117211 */ /* 0x000fe200020f0c03 */
        /* <DEDUP_REMOVED lines=20> */
.L_x_7028:
[----:B------:R-:W-:Y:S05]  /*5380*/  BSYNC B0 ;  /* 0x0000000000007941 */ /* 0x000fea0003800000 */
.L_x_7027:
        /* <DEDUP_REMOVED lines=64> */
.L_x_7030:
[----:B------:R-:W-:Y:S05]  /*5790*/  BSYNC B0 ;  /* 0x0000000000007941 */ /* 0x000fea0003800000 */
.L_x_7029:
[----:B------:R-:W-:Y:S01]  /*57a0*/  MOV R3, R27 ;  /* 0x0000001b00037202 */ /* 0x000fe20000000f00 */
[----:B------:R-:W-:Y:S01]  /*57b0*/  IMAD R13, R35, c[0x0][0x300], RZ ;  /* 0x0000c000230d7a24 */ /* 0x000fe200078e02ff */
[----:B------:R-:W-:Y:S02]  /*57c0*/  IADD3 R12, P0, R75, -0x1c0, RZ ;  /* 0xfffffe404b0c7810 */ /* 0x000fe40007f1e0ff */
        /* <DEDUP_REMOVED lines=35> */
.L_x_6999:
        /* <DEDUP_REMOVED lines=24> */
.L_x_7033:
[----:B0-----:R-:W-:Y:S05]  /*5b80*/  BSYNC B0 ;  /* 0x0000000000007941 */ /* 0x001fea0003800000 */
.L_x_7032:
        /* <DEDUP_REMOVED lines=23> */
.L_x_7035:
[----:B------:R-:W0:Y:S02]  /*5d00*/  S2R R15, SR_TID.X ;  /* 0x00000000000f7919 */ /* 0x000e240000002100 */
.L_x_7036:
[----:B0-----:R-:W-:Y:S05]  /*5d10*/  BSYNC B0 ;  /* 0x0000000000007941 */ /* 0x001fea0003800000 */
.L_x_7034:
        /* <DEDUP_REMOVED lines=10> */
.L_x_7037:
        /* <DEDUP_REMOVED lines=26> */
.L_x_7038:
        /* <DEDUP_REMOVED lines=10> */
.L_x_9109:


//--------------------- .text._Z25selective_scan_bwd_kernelI32Selective_Scan_bwd_kernel_traitsILi32ELi8ELb0ELb1ELb0ELb1ELb0EN3c104HalfEfEEv12SSMParamsBwd --------------------------
	.section	.text._Z25selective_scan_bwd_kernelI32Selective_Scan_bwd_kernel_traitsILi32ELi8ELb0ELb1ELb0ELb1ELb0EN3c104HalfEfEEv12SSMParamsBwd,"ax",@progbits
	.sectioninfo	@"SHI_REGISTERS=188"
	.align	128
        .global         _Z25selective_scan_bwd_kernelI32Selective_Scan_bwd_kernel_traitsILi32ELi8ELb0ELb1ELb0ELb1ELb0EN3c104HalfEfEEv12SSMParamsBwd
        .type           _Z25selective_scan_bwd_kernelI32Selective_Scan_bwd_kernel_traitsILi32ELi8ELb0ELb1ELb0ELb1ELb0EN3c104HalfEfEEv12SSMParamsBwd,@function
        .size           _Z25selective_scan_bwd_kernelI32Selective_Scan_bwd_kernel_traitsILi32ELi8ELb0ELb1ELb0ELb1ELb0EN3c104HalfEfEEv12SSMParamsBwd,(.L_x_9110 - _Z25selective_scan_bwd_kernelI32Selective_Scan_bwd_kernel_traitsILi32ELi8ELb0ELb1ELb0ELb1ELb0EN3c104HalfEfEEv12SSMParamsBwd)
        .other          _Z25selective_scan_bwd_kernelI32Selective_Scan_bwd_kernel_traitsILi32ELi8ELb0ELb1ELb0ELb1ELb0EN3c104HalfEfEEv12SSMParamsBwd,@"STO_CUDA_ENTRY STV_DEFAULT"
_Z25selective_scan_bwd_kernelI32Selective_Scan_bwd_kernel_traitsILi32ELi8ELb0ELb1ELb0ELb1ELb0EN3c104HalfEfEEv12SSMParamsBwd:
.text._Z25selective_scan_bwd_kernelI32Selective_Scan_bwd_kernel_traitsILi32ELi8ELb0ELb1ELb0ELb1ELb0EN3c104HalfEfEEv12SSMParamsBwd:
        /* <DEDUP_REMOVED lines=39> */
[----:B------:R-:W-:Y:S01]  /*0270*/  HFMA2.MMA R67, -RZ, RZ, 0, 0 ;  /* 0x00000000ff437435 */ /* 0x000fe200000001ff */
[----:B------:R-:W-:Y:S01]  /*0280*/  MOV R65, RZ ;  /* 0x000000ff00417202 */ /* 0x000fe20000000f00 */
[----:B------:R-:W-:-:S02]  /*0290*/  IMAD R3, R10, R11, RZ ;  /* 0x0000000b0a037224 */ /* 0x000fc400078e02ff */
        /* <DEDUP_REMOVED lines=27> */
[----:B------:R-:W-:Y:S02]  /*0450*/  ISETP.NE.AND P1, PT, RZ, c[0x0][0x178], PT ;  /* 0x00005e00ff007a0c */ /* 0x000fe40003f25270 */
[----:B------:R-:W-:Y:S01]  /*0460*/  IADD3.X R15, R13, R3, R15, P4, !PT ;  /* 0x000000030d0f7210 */ /* 0x000fe200027fe40f */
[----:B------:R-:W-:Y:S01]  /*0470*/  IMAD.WIDE.U32 R2, R0, c[0x0][0x1e8], R4 ;  /* 0x00007a0000027a25 */ /* 0x000fe200078e0004 */
[----:B------:R-:W-:-:S03]  /*0480*/  @P0 IADD3 R37, R37, 0x1, RZ ;  /* 0x0000000125250810 */ /* 0x000fc60007ffe0ff */
[C---:B------:R-:W-:Y:S01]  /*0490*/  IMAD.WIDE.U32 R4, R0.reuse, c[0x0][0x280], R6 ;  /* 0x0000a00000047a25 */ /* 0x040fe200078e0006 */
[----:B------:R-:W-:Y:S02]  /*04a0*/  IADD3 R62, P0, R11, R2, RZ ;  /* 0x000000020b3e7210 */ /* 0x000fe40007f1e0ff */
[----:B------:R-:W-:Y:S01]  /*04b0*/  @!P2 IADD3 R37, -R37, RZ, RZ ;  /* 0x000000ff2525a210 */ /* 0x000fe20007ffe1ff */
[----:B------:R-:W-:Y:S01]  /*04c0*/  IMAD R17, R0, c[0x0][0x1ec], R17 ;  /* 0x00007b0000117a24 */ /* 0x000fe200078e0211 */
[----:B------:R-:W-:Y:S02]  /*04d0*/  IADD3 R60, P2, R11, R4, RZ ;  /* 0x000000040b3c7210 */ /* 0x000fe40007f5e0ff */
[----:B------:R-:W-:Y:S02]  /*04e0*/  @!P1 LOP3.LUT R37, RZ, c[0x0][0x178], RZ, 0x33, !PT ;  /* 0x00005e00ff259a12 */ /* 0x000fe400078e33ff */
[----:B------:R-:W-:Y:S02]  /*04f0*/  IADD3.X R3, R13, R3, R17, P0, !PT ;  /* 0x000000030d037210 */ /* 0x000fe400007fe411 */
[----:B------:R-:W-:Y:S01]  /*0500*/  ISETP.NE.U32.AND P0, PT, RZ, c[0x0][0x260], PT ;  /* 0x00009800ff007a0c */ /* 0x000fe20003f05070 */
[----:B------:R-:W-:Y:S01]  /*0510*/  IMAD.WIDE.U32 R8, R37, c[0x0][0x1a8], R8 ;  /* 0x00006a0025087a25 */ /* 0x000fe200078e0008 */
[----:B------:R-:W-:-:S02]  /*0520*/  IADD3.X R5, R13, R5, R19, P2, !PT ;  /* 0x000000050d057210 */ /* 0x000fc400017fe413 */
[----:B------:R-:W-:Y:S02]  /*0530*/  LEA R63, P1, R64, c[0x0][0x240], 0x1 ;  /* 0x00009000403f7a11 */ /* 0x000fe400078208ff */
        /* <DEDUP_REMOVED lines=12> */
[----:B------:R-:W-:Y:S01]  /*0600*/  IADD3 R11, P5, R11, R8, RZ ;  /* 0x000000080b0b7210 */ /* 0x000fe20007fbe0ff */
[----:B------:R-:W-:Y:S01]  /*0610*/  @P0 IMAD R2, R2, c[0x0][0x174], RZ ;  /* 0x00005d0002020a24 */ /* 0x000fe200078e02ff */
[----:B------:R-:W-:Y:S02]  /*0620*/  IADD3 R4, R9, R3, RZ ;  /* 0x0000000309047210 */ /* 0x000fe40007ffe0ff */
[----:B------:R-:W-:Y:S01]  /*0630*/  LEA R59, P4, R60, c[0x0][0x308], 0x1 ;  /* 0x0000c2003c3b7a11 */ /* 0x000fe200078808ff */
[----:B------:R-:W-:Y:S01]  /*0640*/  @P0 IMAD R2, R2, c[0x0][0x16c], RZ ;  /* 0x00005b0002020a24 */ /* 0x000fe200078e02ff */
[----:B------:R-:W-:Y:S01]  /*0650*/  @P0 MOV R27, 0x8 ;  /* 0x00000008001b0802 */ /* 0x000fe20000000f00 */
[----:B------:R-:W-:Y:S01]  /*0660*/  IMAD.X R4, R13, 0x1, R4, P5 ;  /* 0x000000010d047824 */ /* 0x000fe200028e0604 */
[----:B------:R-:W-:-:S02]  /*0670*/  LEA.HI.X R60, R60, c[0x0][0x30c], R5, 0x1, P4 ;  /* 0x0000c3003c3c7a11 */ /* 0x000fc400020f0c05 */
[C---:B------:R-:W-:Y:S01]  /*0680*/  LEA R58, P6, R11.reuse, c[0x0][0x228], 0x1 ;  /* 0x00008a000b3a7a11 */ /* 0x040fe200078c08ff */
[----:B------:R-:W-:Y:S01]  /*0690*/  @P0 IMAD.WIDE R26, R2, R27, c[0x0][0x260] ;  /* 0x00009800021a0625 */ /* 0x000fe200078e021b */
[C---:B------:R-:W-:Y:S01]  /*06a0*/  @P1 LEA R24, P4, R0.reuse, c[0x0][0x328], 0x2 ;  /* 0x0000ca0000181a11 */ /* 0x040fe200078810ff */
[----:B------:R-:W-:Y:S01]  /*06b0*/  @!P0 CS2R R26, SRZ ;  /* 0x00000000001a8805 */ /* 0x000fe2000001ff00 */
[C---:B------:R-:W-:Y:S02]  /*06c0*/  @P2 LEA R22, P5, R0.reuse, c[0x0][0x348], 0x2 ;  /* 0x0000d20000162a11 */ /* 0x040fe400078a10ff */
[----:B------:R-:W-:Y:S02]  /*06d0*/  LEA.HI.X R57, R11, c[0x0][0x22c], R4, 0x1, P6 ;  /* 0x00008b000b397a11 */ /* 0x000fe400030f0c04 */
[C-C-:B------:R-:W-:Y:S02]  /*06e0*/  @P1 LEA.HI.X R25, R0.reuse, c[0x0][0x32c], R33.reuse, 0x2, P4 ;  /* 0x0000cb0000191a11 */ /* 0x140fe400020f1421 */
[----:B------:R-:W-:Y:S01]  /*06f0*/  @P2 LEA.HI.X R23, R0, c[0x0][0x34c], R33, 0x2, P5 ;  /* 0x0000d30000172a11 */ /* 0x000fe200028f1421 */
[----:B------:R-:W-:Y:S05]  /*0700*/  @!P3 BRA `(.L_x_7039) ;  /* 0x000053400000b947 */ /* 0x000fea0003800000 */
[----:B------:R-:W0:Y:S01]  /*0710*/  S2R R66, SR_TID.X ;  /* 0x0000000000427919 */ /* 0x000e220000002100 */
[----:B------:R-:W-:-:S02]  /*0720*/  MOV R65, RZ ;  /* 0x000000ff00417202 */ /* 0x000fc40000000f00 */
[----:B------:R-:W-:Y:S01]  /*0730*/  MOV R55, RZ ;  /* 0x000000ff00377202 */ /* 0x000fe20000000f00 */
[----:B------:R-:W1:Y:S01]  /*0740*/  S2R R56, SR_LANEID ;  /* 0x0000000000387919 */ /* 0x000e620000000000 */
[----:B------:R-:W-:Y:S02]  /*0750*/  MOV R67, RZ ;  /* 0x000000ff00437202 */ /* 0x000fe40000000f00 */
[C---:B0-----:R-:W-:Y:S02]  /*0760*/  SHF.L.U32 R54, R66.reuse, 0x3, RZ ;  /* 0x0000000342367819 */ /* 0x041fe400000006ff */
[----:B------:R-:W-:Y:S02]  /*0770*/  IADD3 R53, R66, 0x20, RZ ;  /* 0x0000002042357810 */ /* 0x000fe40007ffe0ff */
        /* <DEDUP_REMOVED lines=25> */
.L_x_7082:
[----:B------:R-:W-:Y:S01]  /*0910*/  IADD3 R162, -R55, c[0x0][0x174], RZ ;  /* 0x00005d0037a27a10 */ /* 0x000fe20007ffe1ff */
[----:B------:R-:W-:Y:S01]  /*0920*/  BAR.SYNC.DEFER_BLOCKING 0x0 ;  /* 0x0000000000007b1d */ /* 0x000fe20000010000 */
[----:B------:R-:W-:-:S02]  /*0930*/  SHF.L.U32 R38, R20, 0x1, RZ ;  /* 0x0000000114267819 */ /* 0x000fc400000006ff */
[----:B------:R-:W-:Y:S02]  /*0940*/  LEA R79, R162, 0xffffff00, 0x8 ;  /* 0xffffff00a24f7811 */ /* 0x000fe400078e40ff */
[C---:B------:R-:W-:Y:S02]  /*0950*/  SHF.L.U64.HI R39, R20.reuse, 0x1, R21 ;  /* 0x0000000114277819 */ /* 0x040fe40000010215 */
[----:B------:R-:W-:Y:S02]  /*0960*/  IADD3 R85, -R79, c[0x0][0x168], RZ ;  /* 0x00005a004f557a10 */ /* 0x000fe40007ffe1ff */
[----:B0-----:R-:W-:Y:S02]  /*0970*/  IADD3 R2, P3, R63, R38, RZ ;  /* 0x000000263f027210 */ /* 0x001fe40007f7e0ff */
[-C--:B------:R-:W-:Y:S02]  /*0980*/  ISETP.GE.AND P0, PT, R20, R85.reuse, PT ;  /* 0x000000551400720c */ /* 0x080fe40003f06270 */
[----:B------:R-:W-:-:S02]  /*0990*/  ISETP.GE.AND P1, PT, R46, R85, PT ;  /* 0x000000552e00720c */ /* 0x000fc40003f26270 */
        /* <DEDUP_REMOVED lines=26> */
[----:B------:R-:W-:Y:S02]  /*0b40*/  LEA.HI.SX32 R15, R15, R56, 0x1b ;  /* 0x000000380f0f7211 */ /* 0x000fe400078fdaff */
[----:B------:R-:W-:Y:S02]  /*0b50*/  SHF.L.U32 R69, R13, 0x1, RZ ;  /* 0x000000010d457819 */ /* 0x000fe400000006ff */
[C---:B0-----:R-:W-:Y:S02]  /*0b60*/  IADD3 R3, R56.reuse, 0x60, RZ ;  /* 0x0000006038037810 */ /* 0x041fe40007ffe0ff */
[----:B------:R-:W-:-:S02]  /*0b70*/  IADD3 R13, R56, 0x80, RZ ;  /* 0x00000080380d7810 */ /* 0x000fc40007ffe0ff */
[CC--:B------:R-:W-:Y:S02]  /*0b80*/  LEA.HI.SX32 R68, R56.reuse, R56.reuse, 0x1b ;  /* 0x0000003838447211 */ /* 0x0c0fe400078fdaff */
[----:B------:R-:W-:Y:S02]  /*0b90*/  SHF.L.U32 R70, R15, 0x1, RZ ;  /* 0x000000010f467819 */ /* 0x000fe400000006ff */
[C---:B------:R-:W-:Y:S02]  /*0ba0*/  IADD3 R15, R56.reuse, 0xa0, RZ ;  /* 0x000000a0380f7810 */ /* 0x040fe40007ffe0ff */
[C---:B------:R-:W-:Y:S02]  /*0bb0*/  IADD3 R17, R56.reuse, 0xc0, RZ ;  /* 0x000000c038117810 */ /* 0x040fe40007ffe0ff */
[----:B------:R-:W-:Y:S02]  /*0bc0*/  IADD3 R19, R56, 0xe0, RZ ;  /* 0x000000e038137810 */ /* 0x000fe40007ffe0ff */
[----:B------:R-:W-:-:S02]  /*0bd0*/  LEA.HI.SX32 R3, R3, R56, 0x1b ;  /* 0x0000003803037211 */ /* 0x000fc400078fdaff */
[-C--:B------:R-:W-:Y:S02]  /*0be0*/  LEA.HI.SX32 R13, R13, R56.reuse, 0x1b ;  /* 0x000000380d0d7211 */ /* 0x080fe400078fdaff */
[----:B------:R-:W-:Y:S02]  /*0bf0*/  SHF.L.U32 R68, R68, 0x1, RZ ;  /* 0x0000000144447819 */ /* 0x000fe400000006ff */
[-C--:B------:R-:W-:Y:S01]  /*0c00*/  LEA.HI.SX32 R15, R15, R56.reuse, 0x1b ;  /* 0x000000380f0f7211 */ /* 0x080fe200078fdaff */
[----:B------:R-:W-:Y:S01]  /*0c10*/  IMAD.SHL.U32 R72, R13, 0x2, RZ ;  /* 0x000000020d487824 */ /* 0x000fe200078e00ff */
[----:B------:R-:W-:Y:S02]  /*0c20*/  SHF.L.U32 R2, R56, 0x3, RZ ;  /* 0x0000000338027819 */ /* 0x000fe400000006ff */
[----:B------:R-:W-:Y:S02]  /*0c30*/  LEA.HI.SX32 R17, R17, R56, 0x1b ;  /* 0x0000003811117211 */ /* 0x000fe400078fdaff */
[----:B------:R-:W-:-:S02]  /*0c40*/  SHF.L.U32 R71, R3, 0x1, RZ ;  /* 0x0000000103477819 */ /* 0x000fc400000006ff */
[----:B------:R-:W-:Y:S02]  /*0c50*/  LEA.HI.SX32 R19, R19, R56, 0x1b ;  /* 0x0000003813137211 */ /* 0x000fe400078fdaff */
[----:B------:R-:W-:Y:S02]  /*0c60*/  SHF.L.U32 R73, R15, 0x1, RZ ;  /* 0x000000010f497819 */ /* 0x000fe400000006ff */
[----:B------:R-:W-:Y:S02]  /*0c70*/  LEA.HI.SX32 R76, R2, R2, 0x1b ;  /* 0x00000002024c7211 */ /* 0x000fe400078fdaff */
[----:B------:R-:W-:Y:S02]  /*0c80*/  SHF.L.U32 R74, R17, 0x1, RZ ;  /* 0x00000001114a7819 */ /* 0x000fe400000006ff */
[----:B------:R-:W-:Y:S02]  /*0c90*/  SHF.L.U32 R75, R19, 0x1, RZ ;  /* 0x00000001134b7819 */ /* 0x000fe400000006ff */
[----:B------:R-:W-:-:S02]  /*0ca0*/  SHF.L.U32 R76, R76, 0x1, RZ ;  /* 0x000000014c4c7819 */ /* 0x000fc400000006ff */
[----:B------:R-:W-:Y:S02]  /*0cb0*/  ISETP.GE.AND P6, PT, R20, R85, PT ;  /* 0x000000551400720c */ /* 0x000fe40003fc6270 */
[-C--:B------:R-:W-:Y:S02]  /*0cc0*/  IADD3 R18, P0, R61, R38.reuse, RZ ;  /* 0x000000263d127210 */ /* 0x080fe40007f1e0ff */
[----:B------:R-:W-:Y:S02]  /*0cd0*/  IADD3 R2, P1, R59, R38, RZ ;  /* 0x000000263b027210 */ /* 0x000fe40007f3e0ff */
[-C--:B------:R-:W-:Y:S02]  /*0ce0*/  IADD3.X R19, R62, R39.reuse, RZ, P0, !PT ;  /* 0x000000273e137210 */ /* 0x080fe400007fe4ff */
[----:B------:R-:W-:Y:S02]  /*0cf0*/  IADD3.X R3, R60, R39, RZ, P1, !PT ;  /* 0x000000273c037210 */ /* 0x000fe40000ffe4ff */
        /* <DEDUP_REMOVED lines=62> */
[----:B------:R-:W0:Y:S04]  /*10e0*/  LDS.U16 R12, [R76+0xa] ;  /* 0x00000a004c0c7984 */ /* 0x000e280000000400 */
        /* <DEDUP_REMOVED lines=19> */
[----:B------:R-:W-:Y:S02]  /*1220*/  HADD2.F32 R11, -RZ, R11.H0_H0 ;  /* 0x2000000bff0b7230 */ /* 0x000fe40000004100 */
[----:B------:R-:W-:Y:S01]  /*1230*/  HADD2.F32 R103, -RZ, R12.H0_H0 ;  /* 0x2000000cff677230 */ /* 0x000fe20000004100 */
[--C-:B-----5:R-:W-:Y:S02]  /*1240*/  FADD.FTZ R98, R5, R34.reuse ;  /* 0x0000002205627221 */ /* 0x120fe40000010000 */
[----:B------:R-:W-:-:S02]  /*1250*/  FADD.FTZ R101, R7, R34 ;  /* 0x0000002207657221 */ /* 0x000fc40000010000 */
[--C-:B------:R-:W-:Y:S02]  /*1260*/  FADD.FTZ R102, R11, R34.reuse ;  /* 0x000000220b667221 */ /* 0x100fe40000010000 */
[----:B------:R-:W-:Y:S01]  /*1270*/  FADD.FTZ R103, R103, R34 ;  /* 0x0000002267677221 */ /* 0x000fe20000010000 */
[----:B------:R-:W-:Y:S01]  /*1280*/  BSSY B0, `(.L_x_7040) ;  /* 0x0000050000007945 */ /* 0x000fe20003800000 */
[----:B------:R-:W-:Y:S01]  /*1290*/  FSETP.GTU.FTZ.AND P6, PT, R98, 20, PT ;  /* 0x41a000006200780b */ /* 0x000fe20003fdc000 */
[----:B------:R-:W-:Y:S01]  /*12a0*/  HADD2.F32 R5, -RZ, R91.H0_H0 ;  /* 0x2000005bff057230 */ /* 0x000fe20000004100 */
[----:B------:R-:W-:Y:S01]  /*12b0*/  FSETP.GTU.FTZ.AND P3, PT, R101, 20, PT ;  /* 0x41a000006500780b */ /* 0x000fe20003f7c000 */
[----:B------:R-:W-:Y:S01]  /*12c0*/  HADD2.F32 R9, -RZ, R9.H0_H0 ;  /* 0x20000009ff097230 */ /* 0x000fe20000004100 */
[----:B------:R-:W-:Y:S02]  /*12d0*/  FSETP.GTU.FTZ.AND P2, PT, R102, 20, PT ;  /* 0x41a000006600780b */ /* 0x000fe40003f5c000 */
        /* <DEDUP_REMOVED lines=37> */
[----:B----4-:R-:W-:Y:S01]  /*1530*/  HADD2.F32 R105, -RZ, R105.H0_H0 ;  /* 0x20000069ff697230 */ /* 0x010fe20000004100 */
[----:B------:R-:W-:Y:S01]  /*1540*/  FADD.FTZ R104, R15, R34 ;  /* 0x000000220f687221 */ /* 0x000fe20000010000 */
[----:B------:R-:W-:-:S02]  /*1550*/  HADD2.F32 R107, -RZ, R107.H0_H0 ;  /* 0x2000006bff6b7230 */ /* 0x000fc40000004100 */
[----:B------:R-:W-:Y:S01]  /*1560*/  FSETP.GTU.FTZ.AND P4, PT, R100, 20, PT ;  /* 0x41a000006400780b */ /* 0x000fe20003f9c000 */
[----:B------:R-:W-:Y:S01]  /*1570*/  FFMA.FTZ R8, R105, R8, R2 ;  /* 0x0000000869087223 */ /* 0x000fe20000010002 */
        /* <DEDUP_REMOVED lines=32> */
.L_x_7041:
[----:B------:R-:W-:Y:S05]  /*1780*/  BSYNC B0 ;  /* 0x0000000000007941 */ /* 0x000fea0003800000 */
.L_x_7040:
        /* <DEDUP_REMOVED lines=38> */
.L_x_7043:
[----:B------:R-:W-:Y:S05]  /*19f0*/  BSYNC B0 ;  /* 0x0000000000007941 */ /* 0x000fea0003800000 */
.L_x_7042:
        /* <DEDUP_REMOVED lines=37> */
.L_x_7045:
[----:B------:R-:W-:Y:S05]  /*1c50*/  BSYNC B0 ;  /* 0x0000000000007941 */ /* 0x000fea0003800000 */
.L_x_7044:
        /* <DEDUP_REMOVED lines=33> */
.L_x_7047:
[----:B------:R-:W-:Y:S05]  /*1e70*/  BSYNC B0 ;  /* 0x0000000000007941 */ /* 0x000fea0003800000 */
.L_x_7046:
        /* <DEDUP_REMOVED lines=33> */
.L_x_7049:
[----:B------:R-:W-:Y:S05]  /*2090*/  BSYNC B0 ;  /* 0x0000000000007941 */ /* 0x000fea0003800000 */
.L_x_7048:
        /* <DEDUP_REMOVED lines=33> */
.L_x_7051:
[----:B------:R-:W-:Y:S05]  /*22b0*/  BSYNC B0 ;  /* 0x0000000000007941 */ /* 0x000fea0003800000 */
.L_x_7050:
        /* <DEDUP_REMOVED lines=33> */
.L_x_7053:
[----:B------:R-:W-:Y:S05]  /*24d0*/  BSYNC B0 ;  /* 0x0000000000007941 */ /* 0x000fea0003800000 */
.L_x_7052:
        /* <DEDUP_REMOVED lines=33> */
.L_x_7055:
[----:B------:R-:W-:Y:S05]  /*26f0*/  BSYNC B0 ;  /* 0x0000000000007941 */ /* 0x000fea0003800000 */
.L_x_7054:
[----:B------:R-:W-:Y:S01]  /*2700*/  BAR.SYNC.DEFER_BLOCKING 0x0 ;  /* 0x0000000000007b1d */ /* 0x000fe20000010000 */
[----:B------:R-:W-:Y:S01]  /*2710*/  HFMA2.MMA R77, -RZ, RZ, 0, 0 ;  /* 0x00000000ff4d7435 */ /* 0x000fe200000001ff */
[----:B------:R-:W-:Y:S01]  /*2720*/  FFMA.FTZ R67, R111, R67, R8 ;  /* 0x000000436f437223 */ /* 0x000fe20000010008 */
[----:B------:R-:W-:Y:S01]  /*2730*/  HFMA2.MMA R86, -RZ, RZ, 0, 0 ;  /* 0x00000000ff567435 */ /* 0x000fe200000001ff */
[----:B------:R-:W-:Y:S01]  /*2740*/  IMAD.MOV.U32 R78, RZ, RZ, RZ ;  /* 0x000000ffff4e7224 */ /* 0x000fe200078e00ff */
[----:B------:R-:W-:Y:S01]  /*2750*/  CS2R R80, SRZ ;  /* 0x0000000000507805 */ /* 0x000fe2000001ff00 */
[----:B------:R-:W-:Y:S01]  /*2760*/  CS2R R82, SRZ ;  /* 0x0000000000527805 */ /* 0x000fe2000001ff00 */
[----:B------:R-:W-:Y:S01]  /*2770*/  MOV R84, RZ ;  /* 0x000000ff00547202 */ /* 0x000fe20000000f00 */
        /* <DEDUP_REMOVED lines=19> */
[----:B------:R-:W-:Y:S01]  /*28b0*/  MOV R118, RZ ;  /* 0x000000ff00767202 */ /* 0x000fe20000000f00 */
[----:B------:R-:W-:Y:S01]  /*28c0*/  IMAD R4, R160, c[0x0][0x2a0], RZ ;  /* 0x0000a800a0047a24 */ /* 0x000fe200078e02ff */
[----:B------:R-:W-:Y:S01]  /*28d0*/  IADD3 R3, R3, R5, RZ ;  /* 0x0000000503037210 */ /* 0x000fe20007ffe0ff */
[----:B------:R-:W-:Y:S01]  /*28e0*/  CS2R R82, SRZ ;  /* 0x0000000000527805 */ /* 0x000fe2000001ff00 */
[----:B------:R-:W-:Y:S01]  /*28f0*/  MOV R123, RZ ;  /* 0x000000ff007b7202 */ /* 0x000fe20000000f00 */
[C---:B------:R-:W-:Y:S01]  /*2900*/  IMAD R5, R37.reuse, c[0x0][0x2a4], R4 ;  /* 0x0000a90025057a24 */ /* 0x040fe200078e0204 */
[----:B------:R-:W-:Y:S01]  /*2910*/  LEA.HI R4, R116, R116, RZ, 0x1 ;  /* 0x0000007474047211 */ /* 0x000fe200078f08ff */
[----:B------:R-:W-:Y:S01]  /*2920*/  IMAD.WIDE.U32 R16, R37, c[0x0][0x2a0], R2 ;  /* 0x0000a80025107a25 */ /* 0x000fe200078e0002 */
[----:B------:R-:W-:-:S02]  /*2930*/  MOV R78, RZ ;  /* 0x000000ff004e7202 */ /* 0x000fc40000000f00 */
[----:B------:R-:W-:Y:S01]  /*2940*/  MOV R84, RZ ;  /* 0x000000ff00547202 */ /* 0x000fe20000000f00 */
[----:B------:R-:W-:Y:S01]  /*2950*/  IMAD.MOV.U32 R86, RZ, RZ, RZ ;  /* 0x000000ffff567224 */ /* 0x000fe200078e00ff */
[----:B------:R-:W-:Y:S02]  /*2960*/  IADD3 R17, R17, R5, RZ ;  /* 0x0000000511117210 */ /* 0x000fe40007ffe0ff */
[----:B------:R-:W-:Y:S02]  /*2970*/  LEA R2, P0, R16, c[0x0][0x318], 0x2 ;  /* 0x0000c60010027a11 */ /* 0x000fe400078010ff */
[----:B------:R-:W-:Y:S02]  /*2980*/  LOP3.LUT R5, R4, 0xfffffe, RZ, 0xc0, !PT ;  /* 0x00fffffe04057812 */ /* 0x000fe400078ec0ff */
[----:B------:R-:W-:Y:S02]  /*2990*/  LEA.HI.X R3, R16, c[0x0][0x31c], R17, 0x2, P0 ;  /* 0x0000c70010037a11 */ /* 0x000fe400000f1411 */
[----:B------:R-:W-:-:S02]  /*29a0*/  IADD3 R116, R116, -R5, RZ ;  /* 0x8000000574747210 */ /* 0x000fc40007ffe0ff */
        /* <DEDUP_REMOVED lines=19> */
.L_x_7077:
        /* <DEDUP_REMOVED lines=11> */
[----:B------:R-:W-:Y:S02]  /*2b90*/  ISETP.GE.AND P4, PT, R43, R85, PT ;  /* 0x000000552b00720c */ /* 0x000fe40003f86270 */
[----:B------:R-:W-:Y:S01]  /*2ba0*/  IADD3 R125, R125, R29, RZ ;  /* 0x0000001d7d7d7210 */ /* 0x000fe20007ffe0ff */
[----:B------:R-:W-:Y:S01]  /*2bb0*/  IMAD R31, R121, c[0x0][0x1a4], R28 ;  /* 0x00006900791f7a24 */ /* 0x000fe200078e021c */
[----:B------:R-:W-:-:S02]  /*2bc0*/  LEA R28, P2, R126, R58, 0x1 ;  /* 0x0000003a7e1c7211 */ /* 0x000fc400078408ff */
[----:B------:R-:W-:Y:S02]  /*2bd0*/  ISETP.GE.AND P5, PT, R42, R85, PT ;  /* 0x000000552a00720c */ /* 0x000fe40003fa6270 */
[----:B------:R-:W-:Y:S02]  /*2be0*/  IADD3 R29, R127, R31, RZ ;  /* 0x0000001f7f1d7210 */ /* 0x000fe40007ffe0ff */
[----:B------:R-:W-:Y:S02]  /*2bf0*/  PRMT R31, RZ, 0x7610, R31 ;  /* 0x00007610ff1f7816 */ /* 0x000fe4000000001f */
[----:B------:R-:W-:Y:S02]  /*2c00*/  LEA.HI.X R29, R126, R57, R29, 0x1, P2 ;  /* 0x000000397e1d7211 */ /* 0x000fe400010f0c1d */
[-C--:B------:R-:W-:Y:S02]  /*2c10*/  ISETP.GE.AND P2, PT, R45, R85.reuse, PT ;  /* 0x000000552d00720c */ /* 0x080fe40003f46270 */
[----:B------:R-:W-:Y:S01]  /*2c20*/  PRMT R129, RZ, 0x7610, R129 ;  /* 0x00007610ff817816 */ /* 0x000fe20000000081 */
[----:B0-2---:R0:W2:Y:S01]  /*2c30*/  @!P6 LDG.E.U16 R31, [R28.64] ;  /* 0x000000041c1fe981 */ /* 0x0050a2000c1e1500 */
[----:B------:R-:W-:-:S02]  /*2c40*/  ISETP.GE.AND P6, PT, R41, R85, PT ;  /* 0x000000552900720c */ /* 0x000fc40003fc6270 */
[----:B------:R-:W-:Y:S01]  /*2c50*/  PRMT R128, RZ, 0x7610, R128 ;  /* 0x00007610ff807816 */ /* 0x000fe20000000080 */
[----:B---3--:R0:W3:Y:S01]  /*2c60*/  @!P1 LDG.E.U16 R122, [R28.64+0x40] ;  /* 0x000040041c7a9981 */ /* 0x0080e2000c1e1500 */
[----:B------:R-:W-:Y:S02]  /*2c70*/  ISETP.GE.AND P1, PT, R40, R85, PT ;  /* 0x000000552800720c */ /* 0x000fe40003f26270 */
        /* <DEDUP_REMOVED lines=11> */
[----:B------:R-:W-:-:S04]  /*2d30*/  IMAD.WIDE.U32 R124, R121, c[0x0][0x188], R124 ;  /* 0x00006200797c7a25 */ /* 0x000fc800078e007c */
[----:B------:R-:W-:Y:S01]  /*2d40*/  IMAD R127, R121, c[0x0][0x18c], R120 ;  /* 0x00006300797f7a24 */ /* 0x000fe200078e0278 */
[----:B------:R-:W-:-:S04]  /*2d50*/  LEA R126, P1, R124, c[0x0][0x220], 0x2 ;  /* 0x000088007c7e7a11 */ /* 0x000fc800078210ff */
[----:B------:R-:W-:-:S04]  /*2d60*/  IADD3 R125, R125, R127, RZ ;  /* 0x0000007f7d7d7210 */ /* 0x000fc80007ffe0ff */
[----:B------:R-:W-:-:S05]  /*2d70*/  LEA.HI.X R127, R124, c[0x0][0x224], R125, 0x2, P1 ;  /* 0x000089007c7f7a11 */ /* 0x000fca00008f147d */
[----:B------:R-:W4:Y:S01]  /*2d80*/  LDG.E R120, [R126.64] ;  /* 0x000000047e787981 */ /* 0x000f22000c1e1900 */
[----:B------:R-:W-:Y:S02]  /*2d90*/  IMAD R135, R33, c[0x0][0x1b8], RZ ;  /* 0x00006e0021877a24 */ /* 0x000fe400078e02ff */
[----:B------:R-:W-:-:S04]  /*2da0*/  IMAD.WIDE.U32 R124, R0, c[0x0][0x1b8], RZ ;  /* 0x00006e00007c7a25 */ /* 0x000fc800078e00ff */
[----:B------:R-:W-:Y:S02]  /*2db0*/  IMAD R135, R0, c[0x0][0x1bc], R135 ;  /* 0x00006f0000877a24 */ /* 0x000fe400078e0287 */
[----:B------:R-:W-:-:S03]  /*2dc0*/  IMAD R134, R30, c[0x0][0x1c0], RZ ;  /* 0x000070001e867a24 */ /* 0x000fc600078e02ff */
[----:B------:R-:W-:Y:S01]  /*2dd0*/  IADD3 R125, R125, R135, RZ ;  /* 0x000000877d7d7210 */ /* 0x000fe20007ffe0ff */
[----:B------:R-:W-:-:S04]  /*2de0*/  IMAD R135, R121, c[0x0][0x1c4], R134 ;  /* 0x0000710079877a24 */ /* 0x000fc800078e0286 */
[----:B0-----:R-:W-:-:S05]  /*2df0*/  IMAD.WIDE.U32 R28, R121, c[0x0][0x1c0], R124 ;  /* 0x00007000791c7a25 */ /* 0x001fca00078e007c */
[----:B------:R-:W-:Y:S02]  /*2e00*/  IADD3 R29, R29, R135, RZ ;  /* 0x000000871d1d7210 */ /* 0x000fe40007ffe0ff */
[----:B------:R-:W-:-:S04]  /*2e10*/  LEA R124, P1, R28, c[0x0][0x230], 0x2 ;  /* 0x00008c001c7c7a11 */ /* 0x000fc800078210ff */
[----:B------:R-:W-:Y:S01]  /*2e20*/  LEA.HI.X R125, R28, c[0x0][0x234], R29, 0x2, P1 ;  /* 0x00008d001c7d7a11 */ /* 0x000fe200008f141d */
[----:B--2---:R0:W-:Y:S04]  /*2e30*/  STS.U16 [R68], R31 ;  /* 0x0000001f44007388 */ /* 0x0041e80000000400 */
[----:B-1-3--:R1:W-:Y:S04]  /*2e40*/  STS.U16 [R69+0x40], R122 ;  /* 0x0000407a45007388 */ /* 0x00a3e80000000400 */
[----:B----4-:R-:W-:Y:S04]  /*2e50*/  STS.U16 [R70+0x80], R129 ;  /* 0x0000808146007388 */ /* 0x010fe80000000400 */
[----:B------:R-:W-:Y:S04]  /*2e60*/  STS.U16 [R71+0xc0], R128 ;  /* 0x0000c08047007388 */ /* 0x000fe80000000400 */
[----:B------:R-:W-:Y:S04]  /*2e70*/  STS.U16 [R72+0x100], R131 ;  /* 0x0001008348007388 */ /* 0x000fe80000000400 */
[----:B------:R-:W-:Y:S04]  /*2e80*/  STS.U16 [R73+0x140], R130 ;  /* 0x0001408249007388 */ /* 0x000fe80000000400 */
[----:B------:R-:W-:Y:S04]  /*2e90*/  STS.U16 [R74+0x180], R133 ;  /* 0x000180854a007388 */ /* 0x000fe80000000400 */
[----:B------:R-:W-:Y:S01]  /*2ea0*/  STS.U16 [R75+0x1c0], R132 ;  /* 0x0001c0844b007388 */ /* 0x000fe20000000400 */
[----:B------:R-:W-:-:S06]  /*2eb0*/  NOP ;  /* 0x0000000000007918 */ /* 0x000fcc0000000000 */
[----:B------:R2:W3:Y:S01]  /*2ec0*/  LDG.E R178, [R124.64] ;  /* 0x000000047cb27981 */ /* 0x0004e2000c1e1900 */
[----:B------:R-:W-:Y:S01]  /*2ed0*/  ISETP.NE.AND P3, PT, R66, RZ, PT ;  /* 0x000000ff4200720c */ /* 0x000fe20003f65270 */
[----:B------:R-:W-:Y:S01]  /*2ee0*/  FMUL.FTZ R141, R120, 1.4426950216293334961 ;  /* 0x3fb8aa3b788d7820 */ /* 0x000fe20000410000 */
[----:B------:R-:W-:Y:S01]  /*2ef0*/  LEA R28, R116, R121, 0x8 ;  /* 0x00000079741c7211 */ /* 0x000fe200078e40ff */
[----:B------:R-:W4:Y:S02]  /*2f00*/  LDS.U16 R126, [R76] ;  /* 0x000000004c7e7984 */ /* 0x000f240000000400 */
[----:B------:R-:W-:Y:S02]  /*2f10*/  FMUL.FTZ R146, R141, R96 ;  /* 0x000000608d927220 */ /* 0x000fe40000410000 */
[----:B------:R-:W2:Y:S04]  /*2f20*/  LDS.U16 R128, [R76+0x2] ;  /* 0x000002004c807984 */ /* 0x000ea80000000400 */
[----:B------:R-:W0:Y:S02]  /*2f30*/  MUFU.EX2 R146, R146 ;  /* 0x0000009200927308 */ /* 0x000e240000000800 */
[----:B------:R-:W-:Y:S01]  /*2f40*/  @P3 IADD3 R28, R66, 0x200, RZ ;  /* 0x00000200421c3810 */ /* 0x000fe20007ffe0ff */
[----:B------:R-:W2:Y:S03]  /*2f50*/  LDS.U16 R130, [R76+0x4] ;  /* 0x000004004c827984 */ /* 0x000ea60000000400 */
[----:B------:R-:W-:Y:S01]  /*2f60*/  SHF.L.U32 R127, R28, 0x2, RZ ;  /* 0x000000021c7f7819 */ /* 0x000fe200000006ff */
[----:B------:R-:W2:Y:S04]  /*2f70*/  LDS.U16 R132, [R76+0x6] ;  /* 0x000006004c847984 */ /* 0x000ea80000000400 */
[----:B------:R-:W2:Y:S04]  /*2f80*/  LDS.U16 R134, [R76+0x8] ;  /* 0x000008004c867984 */ /* 0x000ea80000000400 */
[----:B------:R-:W2:Y:S04]  /*2f90*/  LDS.U16 R136, [R76+0xa] ;  /* 0x00000a004c887984 */ /* 0x000ea80000000400 */
[----:B------:R-:W2:Y:S04]  /*2fa0*/  LDS.U16 R137, [R76+0xc] ;  /* 0x00000c004c897984 */ /* 0x000ea80000000400 */
[----:B------:R-:W2:Y:S04]  /*2fb0*/  LDS.U16 R138, [R76+0xe] ;  /* 0x00000e004c8a7984 */ /* 0x000ea80000000400 */
[----:B0-----:R0:W-:Y:S01]  /*2fc0*/  STS [R127+0x878], R146 ;  /* 0x000878927f007388 */ /* 0x0011e20000000800 */
[----:B------:R-:W-:-:S03]  /*2fd0*/  ISETP.NE.AND P2, PT, R66, 0x1f, PT ;  /* 0x0000001f4200780c */ /* 0x000fc60003f45270 */
[----:B------:R-:W-:Y:S01]  /*2fe0*/  BAR.SYNC.DEFER_BLOCKING 0x0 ;  /* 0x0000000000007b1d */ /* 0x000fe20000010000 */
[C---:B------:R-:W-:Y:S02]  /*2ff0*/  FMUL.FTZ R31, R141.reuse, R98 ;  /* 0x000000628d1f7220 */ /* 0x040fe40000410000 */
[C---:B------:R-:W-:Y:S01]  /*3000*/  FMUL.FTZ R139, R141.reuse, R100 ;  /* 0x000000648d8b7220 */ /* 0x040fe20000410000 */
[----:B-1----:R-:W-:Y:S01]  /*3010*/  @P0 IADD3 R122, R162, -0x2, RZ ;  /* 0xfffffffea27a0810 */ /* 0x002fe20007ffe0ff */
[C---:B------:R-:W-:Y:S02]  /*3020*/  FMUL.FTZ R140, R141.reuse, R101 ;  /* 0x000000658d8c7220 */ /* 0x040fe40000410000 */
[----:B------:R-:W1:Y:S01]  /*3030*/  MUFU.EX2 R31, R31 ;  /* 0x0000001f001f7308 */ /* 0x000e620000000800 */
[----:B------:R-:W-:Y:S02]  /*3040*/  FMUL.FTZ R142, R141, R102 ;  /* 0x000000668d8e7220 */ /* 0x000fe40000410000 */
[----:B------:R-:W-:-:S05]  /*3050*/  @P0 IMAD R29, R122, c[0x0][0x16c], R121 ;  /* 0x00005b007a1d0a24 */ /* 0x000fca00078e0279 */
[----:B------:R-:W0:Y:S01]  /*3060*/  MUFU.EX2 R139, R139 ;  /* 0x0000008b008b7308 */ /* 0x000e220000000800 */
[----:B------:R0:W3:Y:S07]  /*3070*/  @P2 LDS R152, [R66.X4+0x107c] ;  /* 0x00107c0042982984 */ /* 0x0000ee0000004800 */
[----:B------:R-:W0:Y:S01]  /*3080*/  MUFU.EX2 R140, R140 ;  /* 0x0000008c008c7308 */ /* 0x000e220000000800 */
[----:B------:R-:W-:Y:S01]  /*3090*/  MOV R151, RZ ;  /* 0x000000ff00977202 */ /* 0x000fe20000000f00 */
[----:B------:R-:W-:-:S04]  /*30a0*/  @P0 IMAD.WIDE R28, R29, 0x8, R26 ;  /* 0x000000081d1c0825 */ /* 0x000fc800078e021a */
[C---:B------:R-:W-:Y:S01]  /*30b0*/  FMUL.FTZ R144, R141.reuse, R103 ;  /* 0x000000678d907220 */ /* 0x040fe20000410000 */
[----:B------:R1:W5:Y:S01]  /*30c0*/  @P0 LDG.E R151, [R28.64+0x4] ;  /* 0x000004041c970981 */ /* 0x000362000c1e1900 */
[----:B------:R-:W4:Y:S01]  /*30d0*/  MUFU.EX2 R142, R142 ;  /* 0x0000008e008e7308 */ /* 0x000f220000000800 */
[C---:B------:R-:W-:Y:S02]  /*30e0*/  FMUL.FTZ R143, R141.reuse, R104 ;  /* 0x000000688d8f7220 */ /* 0x040fe40000410000 */
[----:B------:R-:W-:-:S05]  /*30f0*/  FMUL.FTZ R147, R141, R106 ;  /* 0x0000006a8d937220 */ /* 0x000fca0000410000 */
[----:B------:R-:W4:Y:S01]  /*3100*/  MUFU.EX2 R144, R144 ;  /* 0x0000009000907308 */ /* 0x000f220000000800 */
[----:B-1----:R-:W-:Y:S01]  /*3110*/  FMUL.FTZ R28, R146, R31 ;  /* 0x0000001f921c7220 */ /* 0x002fe20000410000 */
[----:B--2---:R-:W-:-:S03]  /*3120*/  HADD2.F32 R125, -RZ, R165.H0_H0 ;  /* 0x200000a5ff7d7230 */ /* 0x004fc60000004100 */
[----:B0-----:R-:W-:-:S03]  /*3130*/  FMUL.FTZ R29, R139, R28 ;  /* 0x0000001c8b1d7220 */ /* 0x001fc60000410000 */
        /* <DEDUP_REMOVED lines=35> */
[-C--:B---3--:R-:W-:Y:S02]  /*3370*/  FMUL.FTZ R180, R109, R178.reuse ;  /* 0x000000b26db47220 */ /* 0x088fe40000410000 */
        /* <DEDUP_REMOVED lines=16> */
.L_x_7058:
[----:B------:R-:W-:Y:S05]  /*3480*/  BSYNC B0 ;  /* 0x0000000000007941 */ /* 0x000fea0003800000 */
.L_x_7057:
[----:B01----:R-:W-:Y:S01]  /*3490*/  FMUL.FTZ R28, R147, R152 ;  /* 0x00000098931c7220 */ /* 0x003fe20000410000 */
[----:B------:R-:W-:Y:S01]  /*34a0*/  ISETP.GE.AND P1, PT, R56, 0x1, PT ;  /* 0x000000013800780c */ /* 0x000fe20003f26270 */
[----:B------:R-:W-:Y:S01]  /*34b0*/  FFMA.FTZ R29, R139, R29, R166 ;  /* 0x0000001d8b1d7223 */ /* 0x000fe200000100a6 */
[C---:B------:R-:W-:Y:S01]  /*34c0*/  ISETP.NE.AND P4, PT, R164.reuse, 0x1f, PT ;  /* 0x0000001fa400780c */ /* 0x040fe20003f85270 */
[C---:B------:R-:W-:Y:S01]  /*34d0*/  FFMA.FTZ R168, R143.reuse, R168, R156 ;  /* 0x000000a88fa87223 */ /* 0x040fe2000001009c */
[----:B------:R-:W-:Y:S01]  /*34e0*/  ISETP.GE.U32.AND P5, PT, R164, 0x18, PT ;  /* 0x00000018a400780c */ /* 0x000fe20003fa6070 */
        /* <DEDUP_REMOVED lines=17> */
[C---:B------:R-:W-:Y:S02]  /*3600*/  FFMA.FTZ R176, R139.reuse, R174, R150 ;  /* 0x000000ae8bb07223 */ /* 0x040fe40000010096 */
[----:B------:R-:W-:Y:S02]  /*3610*/  FMUL.FTZ R28, R139, R28 ;  /* 0x0000001c8b1c7220 */ /* 0x000fe40000410000 */
[C---:B------:R-:W-:Y:S02]  /*3620*/  FFMA.FTZ R174, R147.reuse, R29, R170 ;  /* 0x0000001d93ae7223 */ /* 0x040fe400000100aa */
[----:B------:R-:W-:Y:S02]  /*3630*/  FMUL.FTZ R178, R94, R178 ;  /* 0x000000b25eb27220 */ /* 0x000fe40000410000 */
[----:B------:R-:W-:Y:S01]  /*3640*/  FMUL.FTZ R177, R147, R172 ;  /* 0x000000ac93b17220 */ /* 0x000fe20000410000 */
[----:B------:R-:W0:Y:S01]  /*3650*/  SHFL.UP PT, R29, R174, 0x1, RZ ;  /* 0x04200000ae1d7989 */ /* 0x000e2200000e00ff */
[----:B------:R-:W-:-:S02]  /*3660*/  FFMA.FTZ R181, R31, R176, R178 ;  /* 0x000000b01fb57223 */ /* 0x000fc400000100b2 */
[----:B------:R-:W-:Y:S02]  /*3670*/  FMUL.FTZ R182, R31, R28 ;  /* 0x0000001c1fb67220 */ /* 0x000fe40000410000 */
[----:B------:R-:W1:Y:S04]  /*3680*/  SHFL.UP PT, R28, R177, 0x1, RZ ;  /* 0x04200000b11c7989 */ /* 0x000e6800000e00ff */
[----:B------:R-:W2:Y:S04]  /*3690*/  SHFL.DOWN PT, R172, R181, 0x1, 0x1f ;  /* 0x08201f00b5ac7f89 */ /* 0x000ea800000e0000 */
[----:B------:R-:W3:Y:S01]  /*36a0*/  SHFL.DOWN PT, R183, R182, 0x1, 0x1f ;  /* 0x08201f00b6b77f89 */ /* 0x000ee200000e0000 */
[----:B0-----:R-:W-:-:S02]  /*36b0*/  @P1 FFMA.FTZ R174, R177, R29, R174 ;  /* 0x0000001db1ae1223 */ /* 0x001fc400000100ae */
        /* <DEDUP_REMOVED lines=21> */
[----:B-1----:R-:W-:-:S03]  /*3810*/  @P1 FMUL.FTZ R177, R177, R28 ;  /* 0x0000001cb1b11220 */ /* 0x002fc60000410000 */
[----:B------:R-:W0:Y:S01]  /*3820*/  SHFL.UP PT, R176, R174, 0x8, RZ ;  /* 0x05000000aeb07989 */ /* 0x000e2200000e00ff */
[----:B------:R-:W-:Y:S01]  /*3830*/  ISETP.GE.AND P1, PT, R162, c[0x0][0x174], PT ;  /* 0x00005d00a2007a0c */ /* 0x000fe20003f26270 */
[----:B------:R-:W-:Y:S01]  /*3840*/  HFMA2.MMA R28, -RZ, RZ, 1.875, 0 ;  /* 0x3f800000ff1c7435 */ /* 0x000fe200000001ff */
[----:B--2---:R-:W-:Y:S02]  /*3850*/  @!P4 FFMA.FTZ R181, R182, R172, R181 ;  /* 0x000000acb6b5c223 */ /* 0x004fe400000100b5 */
[----:B------:R-:W1:Y:S01]  /*3860*/  SHFL.UP PT, R172, R177, 0x8, RZ ;  /* 0x05000000b1ac7989 */ /* 0x000e6200000e00ff */
[----:B------:R-:W-:Y:S01]  /*3870*/  ISETP.NE.OR P1, PT, R164, RZ, P1 ;  /* 0x000000ffa400720c */ /* 0x000fe20000f25670 */
[----:B---3--:R-:W-:Y:S01]  /*3880*/  @!P4 FMUL.FTZ R182, R182, R183 ;  /* 0x000000b7b6b6c220 */ /* 0x008fe20000410000 */
[C---:B------:R-:W-:Y:S01]  /*3890*/  ISETP.GE.AND P4, PT, R56.reuse, 0x8, PT ;  /* 0x000000083800780c */ /* 0x040fe20003f86270 */
[----:B------:R-:W2:Y:S04]  /*38a0*/  SHFL.DOWN PT, R184, R181, 0x8, 0x1f ;  /* 0x09001f00b5b87f89 */ /* 0x000ea800000e0000 */
[----:B------:R-:W3:Y:S06]  /*38b0*/  SHFL.DOWN PT, R183, R182, 0x8, 0x1f ;  /* 0x09001f00b6b77f89 */ /* 0x000eec00000e0000 */
        /* <DEDUP_REMOVED lines=13> */
[----:B------:R-:W-:Y:S01]  /*3990*/  SHFL.IDX PT, R176, R29, RZ, 0x1f ;  /* 0x00001fff1db07589 */ /* 0x000fe200000e0000 */
[----:B--2---:R-:W-:-:S03]  /*39a0*/  @!P4 FFMA.FTZ R181, R182, R184, R181 ;  /* 0x000000b8b6b5c223 */ /* 0x004fc600000100b5 */
[----:B-----5:R-:W-:Y:S01]  /*39b0*/  SHFL.IDX PT, R172, R151, RZ, 0x1f ;  /* 0x00001fff97ac7589 */ /* 0x020fe200000e0000 */
[----:B---3--:R-:W-:-:S03]  /*39c0*/  @!P4 FMUL.FTZ R182, R182, R183 ;  /* 0x000000b7b6b6c220 */ /* 0x008fc60000410000 */
[----:B------:R-:W-:Y:S04]  /*39d0*/  SHFL.UP PT, R174, R174, 0x1, RZ ;  /* 0x04200000aeae7989 */ /* 0x000fe800000e00ff */
[----:B------:R-:W0:Y:S04]  /*39e0*/  SHFL.UP PT, R177, R177, 0x1, RZ ;  /* 0x04200000b1b17989 */ /* 0x000e2800000e00ff */
[----:B------:R-:W-:Y:S04]  /*39f0*/  SHFL.DOWN PT, R184, R181, 0x1, 0x1f ;  /* 0x08201f00b5b87f89 */ /* 0x000fe800000e0000 */
[----:B------:R-:W1:Y:S01]  /*3a00*/  SHFL.DOWN PT, R185, R182, 0x1, 0x1f ;  /* 0x08201f00b6b97f89 */ /* 0x000e6200000e0000 */
[----:B0-----:R-:W-:-:S04]  /*3a10*/  @P3 FFMA.FTZ R172, R177, R172, R174 ;  /* 0x000000acb1ac3223 */ /* 0x001fc800000100ae */
[----:B------:R-:W-:Y:S02]  /*3a20*/  FFMA.FTZ R183, R146, R172, R153 ;  /* 0x000000ac92b77223 */ /* 0x000fe40000010099 */
[----:B------:R-:W-:Y:S01]  /*3a30*/  SHFL.IDX PT, R172, R181, RZ, 0x1f ;  /* 0x00001fffb5ac7589 */ /* 0x000fe200000e0000 */
[----:B-1----:R-:W-:Y:S02]  /*3a40*/  @P2 FFMA.FTZ R176, R185, R176, R184 ;  /* 0x000000b0b9b02223 */ /* 0x002fe400000100b8 */
[-C--:B------:R-:W-:Y:S02]  /*3a50*/  FFMA.FTZ R154, R31, R183.reuse, R154 ;  /* 0x000000b71f9a7223 */ /* 0x080fe4000001009a */
[----:B------:R-:W-:Y:S02]  /*3a60*/  FFMA.FTZ R153, R176, R152, R179 ;  /* 0x00000098b0997223 */ /* 0x000fe400000100b3 */
[----:B------:R-:W-:Y:S02]  /*3a70*/  FFMA.FTZ R152, R94, R183, RZ ;  /* 0x000000b75e987223 */ /* 0x000fe400000100ff */
        /* <DEDUP_REMOVED lines=10> */
[C---:B------:R-:W-:Y:S02]  /*3b20*/  FFMA.FTZ R159, R144.reuse, R157, R163 ;  /* 0x0000009d909f7223 */ /* 0x040fe400000100a3 */
[----:B------:R-:W-:Y:S02]  /*3b30*/  FFMA.FTZ R175, R144, R173, R175 ;  /* 0x000000ad90af7223 */ /* 0x000fe400000100af */
[----:B------:R-:W-:-:S02]  /*3b40*/  FFMA.FTZ R166, R95, R171, R166 ;  /* 0x000000ab5fa67223 */ /* 0x000fc400000100a6 */
[----:B------:R-:W-:Y:S02]  /*3b50*/  FFMA.FTZ R144, R134, -R149, R173 ;  /* 0x8000009586907223 */ /* 0x000fe400000100ad */
[----:B------:R-:W-:Y:S01]  /*3b60*/  FFMA.FTZ R149, R142, R159, R161 ;  /* 0x0000009f8e957223 */ /* 0x000fe200000100a1 */
[----:B------:R-:W-:Y:S01]  /*3b70*/  P2R R142, PR, RZ, 0x40 ;  /* 0x00000040ff8e7803 */ /* 0x000fe20000000000 */
[----:B------:R-:W-:Y:S02]  /*3b80*/  FFMA.FTZ R146, R126, -R167, R183 ;  /* 0x800000a77e927223 */ /* 0x000fe400000100b7 */
[----:B------:R-:W0:Y:S01]  /*3b90*/  SHFL.IDX PT, R167, R182, RZ, 0x1f ;  /* 0x00001fffb6a77589 */ /* 0x000e2200000e0000 */
[----:B------:R-:W-:Y:S02]  /*3ba0*/  FFMA.FTZ R166, R105, R173, R166 ;  /* 0x000000ad69a67223 */ /* 0x000fe400000100a6 */
[----:B------:R-:W-:Y:S02]  /*3bb0*/  FFMA.FTZ R155, R140, R149, R155 ;  /* 0x000000958c9b7223 */ /* 0x000fe4000001009b */
[----:B------:R-:W-:-:S02]  /*3bc0*/  FFMA.FTZ R143, R143, R175, R168 ;  /* 0x000000af8f8f7223 */ /* 0x000fc400000100a8 */
[----:B------:R-:W-:Y:S02]  /*3bd0*/  FFMA.FTZ R166, R107, R175, R166 ;  /* 0x000000af6ba67223 */ /* 0x000fe400000100a6 */
[----:B------:R-:W-:Y:S02]  /*3be0*/  FFMA.FTZ R139, R139, R155, R150 ;  /* 0x0000009b8b8b7223 */ /* 0x000fe40000010096 */
[-C--:B------:R-:W-:Y:S02]  /*3bf0*/  FFMA.FTZ R140, R147, R143.reuse, R170 ;  /* 0x0000008f938c7223 */ /* 0x080fe400000100aa */
[----:B------:R-:W-:Y:S02]  /*3c00*/  FFMA.FTZ R148, R137, -R148, R143 ;  /* 0x8000009489947223 */ /* 0x000fe4000001008f */
[----:B------:R-:W-:Y:S02]  /*3c10*/  FFMA.FTZ R166, R109, R143, R166 ;  /* 0x0000008f6da67223 */ /* 0x000fe400000100a6 */
[----:B------:R-:W-:-:S02]  /*3c20*/  FFMA.FTZ R143, R31, R139, R178 ;  /* 0x0000008b1f8f7223 */ /* 0x000fc400000100b2 */
[----:B------:R-:W-:Y:S02]  /*3c30*/  FMUL.FTZ R150, R139, R98 ;  /* 0x000000628b967220 */ /* 0x000fe40000410000 */
[----:B------:R-:W-:Y:S02]  /*3c40*/  FMUL.FTZ R31, R143, R96 ;  /* 0x000000608f1f7220 */ /* 0x000fe40000410000 */
[----:B------:R-:W-:Y:S02]  /*3c50*/  FFMA.FTZ R141, R138, -R141, R140 ;  /* 0x8000008d8a8d7223 */ /* 0x000fe4000001008c */
[----:B------:R-:W-:Y:S02]  /*3c60*/  FFMA.FTZ R142, R146, R31, RZ ;  /* 0x0000001f928e7223 */ /* 0x000fe400000100ff */
[----:B------:R-:W-:Y:S02]  /*3c70*/  FFMA.FTZ R140, R111, R140, R166 ;  /* 0x0000008c6f8c7223 */ /* 0x000fe400000100a6 */
[----:B------:R-:W-:-:S02]  /*3c80*/  FMUL.FTZ R166, R155, R100 ;  /* 0x000000649ba67220 */ /* 0x000fc40000410000 */
[----:B------:R-:W-:Y:S02]  /*3c90*/  FFMA.FTZ R147, R151, R150, R142 ;  /* 0x0000009697937223 */ /* 0x000fe4000001008e */
[C---:B0-----:R-:W-:Y:S02]  /*3ca0*/  FFMA.FTZ R29, R167.reuse, R29, R172 ;  /* 0x0000001da71d7223 */ /* 0x041fe400000100ac */
[----:B------:R-:W-:Y:S02]  /*3cb0*/  FMUL.FTZ R28, R167, R28 ;  /* 0x0000001ca71c7220 */ /* 0x000fe40000410000 */
[----:B------:R-:W-:Y:S02]  /*3cc0*/  FMUL.FTZ R161, R149, R101 ;  /* 0x0000006595a17220 */ /* 0x000fe40000410000 */
[----:B------:R-:W-:Y:S01]  /*3cd0*/  FFMA.FTZ R147, R152, R166, R147 ;  /* 0x000000a698937223 */ /* 0x000fe20000010093 */
[----:B------:R0:W-:Y:S01]  /*3ce0*/  @!P6 STS.64 [R121.X8+0x10f8], R28 ;  /* 0x0010f81c7900e388 */ /* 0x0001e20000008a00 */
[----:B------:R-:W-:-:S02]  /*3cf0*/  FMUL.FTZ R142, R159, R102 ;  /* 0x000000669f8e7220 */ /* 0x000fc40000410000 */
[----:B------:R-:W-:Y:S02]  /*3d00*/  FMUL.FTZ R170, R153, R106 ;  /* 0x0000006a99aa7220 */ /* 0x000fe40000410000 */
[----:B------:R-:W-:Y:S02]  /*3d10*/  FMUL.FTZ R168, R154, R104 ;  /* 0x000000689aa87220 */ /* 0x000fe40000410000 */
[----:B------:R-:W-:Y:S02]  /*3d20*/  FMUL.FTZ R167, R157, R103 ;  /* 0x000000679da77220 */ /* 0x000fe40000410000 */
[----:B------:R-:W-:Y:S02]  /*3d30*/  FMUL.FTZ R163, R133, R142 ;  /* 0x0000008e85a37220 */ /* 0x000fe40000410000 */
[----:B------:R-:W-:Y:S02]  /*3d40*/  FMUL.FTZ R173, R131, R170 ;  /* 0x000000aa83ad7220 */ /* 0x000fe40000410000 */
[----:B0-----:R-:W-:Y:S01]  /*3d50*/  FFMA.FTZ R29, R156, R161, R147 ;  /* 0x000000a19c1d7223 */ /* 0x001fe20000010093 */
[----:B------:R0:W-:Y:S01]  /*3d60*/  STS [R54.X4+0x230], R163 ;  /* 0x000230a336007388 */ /* 0x0001e20000004800 */
[----:B------:R-:W-:Y:S01]  /*3d70*/  FMUL.FTZ R147, R129, R166 ;  /* 0x000000a681937220 */ /* 0x000fe20000410000 */
[----:B------:R-:W-:Y:S01]  /*3d80*/  IADD3 R166, -R79, c[0x0][0x168], -R66 ;  /* 0x00005a004fa67a10 */ /* 0x000fe20007ffe942 */
[----:B------:R-:W-:Y:S01]  /*3d90*/  FFMA.FTZ R142, R144, R142, R29 ;  /* 0x0000008e908e7223 */ /* 0x000fe2000001001d */
[----:B------:R1:W-:Y:S01]  /*3da0*/  STS [R54.X4+0x23c], R173 ;  /* 0x00023cad36007388 */ /* 0x0003e20000004800 */
[----:B------:R-:W-:Y:S01]  /*3db0*/  FMUL.FTZ R171, R135, R168 ;  /* 0x000000a887ab7220 */ /* 0x000fe20000410000 */
[----:B------:R-:W-:Y:S01]  /*3dc0*/  ISETP.GE.AND P1, PT, R166, 0x1, PT ;  /* 0x00000001a600780c */ /* 0x000fe20003f26270 */
[----:B------:R-:W-:Y:S01]  /*3dd0*/  FMUL.FTZ R169, R122, R167 ;  /* 0x000000a77aa97220 */ /* 0x000fe20000410000 */
[----:B------:R1:W-:Y:S01]  /*3de0*/  STS [R54.X4+0x228], R147 ;  /* 0x0002289336007388 */ /* 0x0003e20000004800 */
[----:B------:R-:W-:Y:S01]  /*3df0*/  FMUL.FTZ R161, R124, R161 ;  /* 0x000000a17ca17220 */ /* 0x000fe20000410000 */
[----:B------:R-:W-:Y:S01]  /*3e00*/  ISETP.GE.AND P2, PT, R166, 0x21, PT ;  /* 0x00000021a600780c */ /* 0x000fe20003f46270 */
[----:B------:R-:W-:Y:S01]  /*3e10*/  FMUL.FTZ R29, R127, R150 ;  /* 0x000000967f1d7220 */ /* 0x000fe20000410000 */
[----:B------:R-:W-:Y:S01]  /*3e20*/  SHF.L.U64.HI R150, R118, 0x2, R123 ;  /* 0x0000000276967819 */ /* 0x000fe2000001027b */
[----:B------:R-:W-:Y:S01]  /*3e30*/  FMUL.FTZ R31, R125, R31 ;  /* 0x0000001f7d1f7220 */ /* 0x000fe20000410000 */
[----:B------:R1:W-:Y:S01]  /*3e40*/  STS [R54.X4+0x238], R171 ;  /* 0x000238ab36007388 */ /* 0x0003e20000004800 */
[----:B------:R-:W-:-:S02]  /*3e50*/  FFMA.FTZ R145, R136, -R145, R175 ;  /* 0x8000009188917223 */ /* 0x000fc400000100af */
[----:B0-----:R-:W-:Y:S01]  /*3e60*/  IMAD.SHL.U32 R163, R118, 0x4, RZ ;  /* 0x0000000476a37824 */ /* 0x001fe200078e00ff */
[----:B------:R1:W-:Y:S01]  /*3e70*/  STS [R54.X4+0x234], R169 ;  /* 0x000234a936007388 */ /* 0x0003e20000004800 */
[----:B------:R-:W-:Y:S02]  /*3e80*/  FFMA.FTZ R167, R145, R167, R142 ;  /* 0x000000a791a77223 */ /* 0x000fe4000001008e */
[----:B------:R-:W-:Y:S01]  /*3e90*/  IMAD R150, R150, c[0x0][0x2b0], RZ ;  /* 0x0000ac0096967a24 */ /* 0x000fe200078e02ff */
[----:B------:R1:W-:Y:S01]  /*3ea0*/  STS [R54.X4+0x22c], R161 ;  /* 0x00022ca136007388 */ /* 0x0003e20000004800 */
[----:B------:R-:W-:Y:S02]  /*3eb0*/  FFMA.FTZ R167, R148, R168, R167 ;  /* 0x000000a894a77223 */ /* 0x000fe400000100a7 */
[----:B------:R-:W-:Y:S01]  /*3ec0*/  FMUL.FTZ R170, R141, R170 ;  /* 0x000000aa8daa7220 */ /* 0x000fe20000410000 */
        /* <DEDUP_REMOVED lines=13> */
.L_x_7060:
[----:B-1----:R-:W-:Y:S05]  /*3fa0*/  BSYNC B0 ;  /* 0x0000000000007941 */ /* 0x002fea0003800000 */
.L_x_7059:
        /* <DEDUP_REMOVED lines=8> */
.L_x_7062:
[----:B------:R-:W-:Y:S05]  /*4030*/  BSYNC B0 ;  /* 0x0000000000007941 */ /* 0x000fea0003800000 */
.L_x_7061:
        /* <DEDUP_REMOVED lines=12> */
.L_x_7064:
[----:B-1----:R-:W-:Y:S05]  /*4100*/  BSYNC B0 ;  /* 0x0000000000007941 */ /* 0x002fea0003800000 */
.L_x_7063:
[----:B--2---:R1:W2:Y:S01]  /*4110*/  LDS R31, [R51.X4+0x3a0] ;  /* 0x0003a000331f7984 */ /* 0x0042a20000004800 */
[----:B------:R-:W-:Y:S01]  /*4120*/  BSSY B0, `(.L_x_7065) ;  /* 0x0000005000007945 */ /* 0x000fe20003800000 */
[----:B------:R-:W-:Y:S05]  /*4130*/  @!P1 BRA `(.L_x_7066) ;  /* 0x0000003000009947 */ /* 0x000fea0003800000 */
[----:B------:R-:W-:-:S05]  /*4140*/  IMAD.WIDE.U32 R28, R163, c[0x0][0x2b0], R10 ;  /* 0x0000ac00a31c7a25 */ /* 0x000fca00078e000a */
[----:B------:R-:W-:-:S05]  /*4150*/  IADD3 R29, R161, R29, RZ ;  /* 0x0000001da11d7210 */ /* 0x000fca0007ffe0ff */
[----:B--2---:R2:W-:Y:S02]  /*4160*/  RED.E.ADD.F32.FTZ.RN.STRONG.GPU [R28.64], R31 ;  /* 0x0000001f1c00798e */ /* 0x0045e4000c10e784 */
.L_x_7066:
[----:B------:R-:W-:Y:S05]  /*4170*/  BSYNC B0 ;  /* 0x0000000000007941 */ /* 0x000fea0003800000 */
.L_x_7065:
[----:B--2---:R2:W3:Y:S01]  /*4180*/  LDS R31, [R50.X4+0x420] ;  /* 0x00042000321f7984 */ /* 0x0044e20000004800 */
[----:B------:R-:W-:Y:S01]  /*4190*/  BSSY B0, `(.L_x_7067) ;  /* 0x0000005000007945 */ /* 0x000fe20003800000 */
[----:B------:R-:W-:Y:S05]  /*41a0*/  @!P2 BRA `(.L_x_7068) ;  /* 0x000000300000a947 */ /* 0x000fea0003800000 */
[----:B------:R-:W-:-:S05]  /*41b0*/  IMAD.WIDE.U32 R28, R163, c[0x0][0x2b0], R8 ;  /* 0x0000ac00a31c7a25 */ /* 0x000fca00078e0008 */
[----:B------:R-:W-:-:S05]  /*41c0*/  IADD3 R29, R161, R29, RZ ;  /* 0x0000001da11d7210 */ /* 0x000fca0007ffe0ff */
[----:B---3--:R3:W-:Y:S02]  /*41d0*/  RED.E.ADD.F32.FTZ.RN.STRONG.GPU [R28.64], R31 ;  /* 0x0000001f1c00798e */ /* 0x0087e4000c10e784 */
.L_x_7068:
[----:B------:R-:W-:Y:S05]  /*41e0*/  BSYNC B0 ;  /* 0x0000000000007941 */ /* 0x000fea0003800000 */
.L_x_7067:
[----:B---3--:R3:W4:Y:S01]  /*41f0*/  LDS R31, [R49.X4+0x4a0] ;  /* 0x0004a000311f7984 */ /* 0x0087220000004800 */
[----:B------:R-:W-:Y:S01]  /*4200*/  BSSY B0, `(.L_x_7069) ;  /* 0x0000005000007945 */ /* 0x000fe20003800000 */
[----:B------:R-:W-:Y:S05]  /*4210*/  @!P3 BRA `(.L_x_7070) ;  /* 0x000000300000b947 */ /* 0x000fea0003800000 */
[----:B------:R-:W-:-:S05]  /*4220*/  IMAD.WIDE.U32 R28, R163, c[0x0][0x2b0], R6 ;  /* 0x0000ac00a31c7a25 */ /* 0x000fca00078e0006 */
[----:B------:R-:W-:-:S05]  /*4230*/  IADD3 R29, R161, R29, RZ ;  /* 0x0000001da11d7210 */ /* 0x000fca0007ffe0ff */
[----:B----4-:R4:W-:Y:S02]  /*4240*/  RED.E.ADD.F32.FTZ.RN.STRONG.GPU [R28.64], R31 ;  /* 0x0000001f1c00798e */ /* 0x0109e4000c10e784 */
.L_x_7070:
[----:B------:R-:W-:Y:S05]  /*4250*/  BSYNC B0 ;  /* 0x0000000000007941 */ /* 0x000fea0003800000 */
.L_x_7069:
[----:B------:R0:W1:Y:S01]  /*4260*/  LDS R147, [R48.X4+0x520] ;  /* 0x0005200030937984 */ /* 0x0000620000004800 */
[----:B------:R-:W-:Y:S01]  /*4270*/  BSSY B0, `(.L_x_7071) ;  /* 0x0000006000007945 */ /* 0x000fe20003800000 */
[----:B----4-:R-:W-:Y:S01]  /*4280*/  IMAD.WIDE.U32 R28, R163, c[0x0][0x2b0], R2 ;  /* 0x0000ac00a31c7a25 */ /* 0x010fe200078e0002 */
[----:B------:R-:W-:Y:S05]  /*4290*/  @!P4 BRA `(.L_x_7072) ;  /* 0x000000300000c947 */ /* 0x000fea0003800000 */
[----:B------:R-:W-:-:S05]  /*42a0*/  IMAD.WIDE.U32 R30, R163, c[0x0][0x2b0], R4 ;  /* 0x0000ac00a31e7a25 */ /* 0x000fca00078e0004 */
[----:B------:R-:W-:-:S05]  /*42b0*/  IADD3 R31, R161, R31, RZ ;  /* 0x0000001fa11f7210 */ /* 0x000fca0007ffe0ff */
[----:B-1----:R1:W-:Y:S02]  /*42c0*/  RED.E.ADD.F32.FTZ.RN.STRONG.GPU [R30.64], R147 ;  /* 0x000000931e00798e */ /* 0x0023e4000c10e784 */
.L_x_7072:
[----:B------:R-:W-:Y:S05]  /*42d0*/  BSYNC B0 ;  /* 0x0000000000007941 */ /* 0x000fea0003800000 */
.L_x_7071:
[----:B-1----:R1:W4:Y:S01]  /*42e0*/  LDS R31, [R47.X4+0x5a0] ;  /* 0x0005a0002f1f7984 */ /* 0x0023220000004800 */
[----:B------:R-:W-:Y:S01]  /*42f0*/  BSSY B0, `(.L_x_7073) ;  /* 0x0000004000007945 */ /* 0x000fe20003800000 */
[----:B------:R-:W-:Y:S05]  /*4300*/  @!P5 BRA `(.L_x_7074) ;  /* 0x000000200000d947 */ /* 0x000fea0003800000 */
[----:B------:R-:W-:-:S05]  /*4310*/  IADD3 R29, R161, R29, RZ ;  /* 0x0000001da11d7210 */ /* 0x000fca0007ffe0ff */
[----:B----4-:R4:W-:Y:S02]  /*4320*/  RED.E.ADD.F32.FTZ.RN.STRONG.GPU [R28.64], R31 ;  /* 0x0000001f1c00798e */ /* 0x0109e4000c10e784 */
.L_x_7074:
[----:B------:R-:W-:Y:S05]  /*4330*/  BSYNC B0 ;  /* 0x0000000000007941 */ /* 0x000fea0003800000 */
.L_x_7073:
        /* <DEDUP_REMOVED lines=9> */
[----:B------:R-:W-:Y:S02]  /*43d0*/  FFMA.FTZ R117, R134, R102, R117 ;  /* 0x0000006686757223 */ /* 0x000fe40000010075 */
[----:B------:R-:W-:-:S02]  /*43e0*/  FMUL.FTZ R157, R136, R157 ;  /* 0x0000009d889d7220 */ /* 0x000fc40000410000 */
[----:B------:R-:W-:Y:S02]  /*43f0*/  FMUL.FTZ R28, R145, R28 ;  /* 0x0000001c911c7220 */ /* 0x000fe40000410000 */
[----:B------:R-:W-:Y:S02]  /*4400*/  FFMA.FTZ R119, R30, R104, R119 ;  /* 0x000000681e777223 */ /* 0x000fe40000010077 */
[----:B------:R-:W-:Y:S02]  /*4410*/  FFMA.FTZ R112, R157, R103, R112 ;  /* 0x000000679d707223 */ /* 0x000fe40000010070 */
[----:B------:R-:W-:Y:S02]  /*4420*/  FFMA.FTZ R157, R122, R157, R28 ;  /* 0x0000009d7a9d7223 */ /* 0x000fe4000001001c */
        /* <DEDUP_REMOVED lines=10> */
[----:B------:R-:W-:Y:S02]  /*44d0*/  FMUL.FTZ R143, R146, R143 ;  /* 0x0000008f928f7220 */ /* 0x000fe40000410000 */
        /* <DEDUP_REMOVED lines=24> */
[----:B------:R-:W-:-:S02]  /*4660*/  FMUL.FTZ R133, R138, R153 ;  /* 0x000000998a857220 */ /* 0x000fc40000410000 */
[----:B------:R-:W-:Y:S02]  /*4670*/  FFMA.FTZ R149, R124, R29, R149 ;  /* 0x0000001d7c957223 */ /* 0x000fe40000010095 */
[----:B----4-:R-:W-:Y:S02]  /*4680*/  @!P1 FADD.FTZ R140, R140, R147 ;  /* 0x000000938c8c9221 */ /* 0x010fe40000010000 */
[----:B------:R-:W-:Y:S02]  /*4690*/  FADD.FTZ R81, R134, R81 ;  /* 0x0000005186517221 */ /* 0x000fe40000010000 */
[----:B-----5:R-:W-:Y:S01]  /*46a0*/  @!P1 FADD.FTZ R142, R142, R31 ;  /* 0x0000001f8e8e9221 */ /* 0x020fe20000010000 */
[----:B------:R-:W4:Y:S01]  /*46b0*/  SHFL.DOWN PT, R159, R140, 0x10, 0x1f ;  /* 0x0a001f008c9f7f89 */ /* 0x000f2200000e0000 */
[----:B------:R-:W-:Y:S01]  /*46c0*/  ISETP.GT.AND P1, PT, R56, 0xf, PT ;  /* 0x0000000f3800780c */ /* 0x000fe20003f24270 */
[----:B------:R-:W-:Y:S02]  /*46d0*/  FMUL.FTZ R31, R120, R154 ;  /* 0x0000009a781f7220 */ /* 0x000fe40000410000 */
[----:B------:R-:W5:Y:S01]  /*46e0*/  SHFL.DOWN PT, R147, R142, 0x10, 0x1f ;  /* 0x0a001f008e937f89 */ /* 0x000f6200000e0000 */
[----:B------:R-:W-:-:S02]  /*46f0*/  FFMA.FTZ R114, R133, R106, R114 ;  /* 0x0000006a85727223 */ /* 0x000fc40000010072 */
[----:B------:R-:W-:Y:S02]  /*4700*/  FMUL.FTZ R31, R148, R31 ;  /* 0x0000001f941f7220 */ /* 0x000fe40000410000 */
[----:B------:R-:W-:Y:S02]  /*4710*/  FADD.FTZ R82, R149, R82 ;  /* 0x0000005295527221 */ /* 0x000fe40000010000 */
[----:B------:R-:W-:Y:S02]  /*4720*/  FFMA.FTZ R135, R135, R30, R31 ;  /* 0x0000001e87877223 */ /* 0x000fe4000001001f */
[----:B------:R-:W-:Y:S02]  /*4730*/  FMUL.FTZ R30, R120, R153 ;  /* 0x00000099781e7220 */ /* 0x000fe40000410000 */
[----:B------:R-:W-:Y:S02]  /*4740*/  FMUL.FTZ R31, R128, R139 ;  /* 0x0000008b801f7220 */ /* 0x000fe40000410000 */
[----:B------:R-:W-:-:S02]  /*4750*/  FMUL.FTZ R122, R141, R30 ;  /* 0x0000001e8d7a7220 */ /* 0x000fc40000410000 */
[----:B------:R-:W-:Y:S02]  /*4760*/  FMUL.FTZ R30, R120, R139 ;  /* 0x0000008b781e7220 */ /* 0x000fe40000410000 */
[----:B------:R-:W-:Y:S02]  /*4770*/  FFMA.FTZ R108, R31, R98, R108 ;  /* 0x000000621f6c7223 */ /* 0x000fe4000001006c */
[----:B------:R-:W-:Y:S02]  /*4780*/  FMUL.FTZ R30, R151, R30 ;  /* 0x0000001e971e7220 */ /* 0x000fe40000410000 */
[----:B----4-:R-:W-:Y:S02]  /*4790*/  @!P1 FADD.FTZ R140, R140, R159 ;  /* 0x0000009f8c8c9221 */ /* 0x010fe40000010000 */
[----:B------:R-:W-:Y:S02]  /*47a0*/  FFMA.FTZ R122, R131, R133, R122 ;  /* 0x00000085837a7223 */ /* 0x000fe4000001007a */
[----:B-----5:R-:W-:Y:S01]  /*47b0*/  @!P1 FADD.FTZ R142, R142, R147 ;  /* 0x000000938e8e9221 */ /* 0x020fe20000010000 */
[----:B------:R-:W-:Y:S01]  /*47c0*/  MOV R29, R140 ;  /* 0x0000008c001d7202 */ /* 0x000fe20000000f00 */
[----:B------:R-:W-:-:S02]  /*47d0*/  FFMA.FTZ R31, R127, R31, R30 ;  /* 0x0000001f7f1f7223 */ /* 0x000fc4000001001e */
[----:B------:R-:W-:Y:S01]  /*47e0*/  FADD.FTZ R78, R135, R78 ;  /* 0x0000004e874e7221 */ /* 0x000fe20000010000 */
[----:B------:R-:W-:Y:S01]  /*47f0*/  MOV R28, R142 ;  /* 0x0000008e001c7202 */ /* 0x000fe20000000f00 */
[----:B------:R-:W-:Y:S02]  /*4800*/  FADD.FTZ R77, R122, R77 ;  /* 0x0000004d7a4d7221 */ /* 0x000fe40000010000 */
[----:B------:R-:W-:Y:S02]  /*4810*/  FADD.FTZ R84, R31, R84 ;  /* 0x000000541f547221 */ /* 0x000fe40000010000 */
[----:B------:R4:W-:Y:S04]  /*4820*/  @!P2 STS.64 [0x648], R28 ;  /* 0x0006481cff00a388 */ /* 0x0009e80000000a00 */
        /* <DEDUP_REMOVED lines=10> */
.L_x_7076:
[----:B----4-:R-:W-:Y:S05]  /*48d0*/  BSYNC B0 ;  /* 0x0000000000007941 */ /* 0x010fea0003800000 */
.L_x_7075:
[----:B------:R-:W-:Y:S02]  /*48e0*/  IADD3 R121, R121, 0x1, RZ ;  /* 0x0000000179797810 */ /* 0x000fe40007ffe0ff */
[----:B------:R-:W-:Y:S02]  /*48f0*/  IADD3 R118, P2, R118, 0x1, RZ ;  /* 0x0000000176767810 */ /* 0x000fe40007f5e0ff */
[----:B------:R-:W-:Y:S02]  /*4900*/  ISETP.GE.AND P1, PT, R121, c[0x0][0x16c], PT ;  /* 0x00005b0079007a0c */ /* 0x000fe40003f26270 */
[----:B------:R-:W-:-:S11]  /*4910*/  IADD3.X R123, RZ, R123, RZ, P2, !PT ;  /* 0x0000007bff7b7210 */ /* 0x000fd600017fe4ff */
[----:B------:R-:W-:Y:S01]  /*4920*/  @P1 CALL.REL.NOINC `(.L_x_7056) ;  /* 0x0000001000001944 */ /* 0x000fe20003c00000 */
[----:B------:R-:W-:Y:S05]  /*4930*/  BRA `(.L_x_7077) ;  /* 0xffffe1a000007947 */ /* 0x000fea000383ffff */
.L_x_7056:
        /* <DEDUP_REMOVED lines=92> */
[----:B------:R1:W-:Y:S01]  /*4f00*/  @!P5 MUFU.EX2 R6, R4 ;  /* 0x000000040006d308 */ /* 0x0003e20000000800 */
        /* <DEDUP_REMOVED lines=26> */
[----:B------:R-:W2:Y:S07]  /*50b0*/  LDS R89, [0x210] ;  /* 0x00021000ff597984 */ /* 0x000eae0000000800 */
[----:B------:R-:W3:Y:S08]  /*50c0*/  @!P1 MUFU.EX2 R8, R8 ;  /* 0x0000000800089308 */ /* 0x000ef00000000800 */
[----:B------:R-:W4:Y:S08]  /*50d0*/  @!P6 MUFU.EX2 R7, R7 ;  /* 0x000000070007e308 */ /* 0x000f300000000800 */
[----:B------:R-:W5:Y:S01]  /*50e0*/  @!P3 MUFU.EX2 R2, R2 ;  /* 0x000000020002b308 */ /* 0x000f620000000800 */
[----:B---3--:R-:W-:-:S02]  /*50f0*/  @!P1 FADD.FTZ R8, R8, 1 ;  /* 0x3f80000008089421 */ /* 0x008fc40000010000 */
[----:B0-----:R-:W-:Y:S02]  /*5100*/  @!P4 FADD.FTZ R4, R3, 1 ;  /* 0x3f8000000304c421 */ /* 0x001fe40000010000 */
[----:B------:R-:W-:Y:S02]  /*5110*/  @!P5 FADD.FTZ R6, R6, 1 ;  /* 0x3f8000000606d421 */ /* 0x000fe40000010000 */
[----:B------:R-:W-:Y:S01]  /*5120*/  @!P2 FADD.FTZ R5, R5, 1 ;  /* 0x3f8000000505a421 */ /* 0x000fe20000010000 */
[----:B-1----:R-:W0:Y:S01]  /*5130*/  @!P4 MUFU.RCP R9, R4 ;  /* 0x000000040009c308 */ /* 0x002e220000001000 */
[----:B----4-:R-:W-:-:S07]  /*5140*/  @!P6 FADD.FTZ R7, R7, 1 ;  /* 0x3f8000000707e421 */ /* 0x010fce0000010000 */
[----:B------:R-:W1:Y:S01]  /*5150*/  @!P5 MUFU.RCP R91, R6 ;  /* 0x00000006005bd308 */ /* 0x000e620000001000 */
[----:B-----5:R-:W-:-:S07]  /*5160*/  @!P3 FADD.FTZ R2, R2, 1 ;  /* 0x3f8000000202b421 */ /* 0x020fce0000010000 */
[----:B------:R-:W3:Y:S08]  /*5170*/  @!P1 MUFU.RCP R8, R8 ;  /* 0x0000000800089308 */ /* 0x000ef00000001000 */
        /* <DEDUP_REMOVED lines=8> */
[C---:B--2---:R-:W-:Y:S01]  /*5200*/  ISETP.GE.AND P5, PT, R20.reuse, R89, PT ;  /* 0x000000591400720c */ /* 0x044fe20003fa6270 */
[----:B---3--:R-:W-:Y:S01]  /*5210*/  @!P1 FMUL.FTZ R83, R83, R8 ;  /* 0x0000000853539220 */ /* 0x008fe20000410000 */
[----:B------:R-:W-:Y:S01]  /*5220*/  IADD3 R4, P1, R20, R79, RZ ;  /* 0x0000004f14047210 */ /* 0x000fe20007f3e0ff */
[----:B------:R-:W-:Y:S02]  /*5230*/  IMAD R91, R55, -0x100, R36 ;  /* 0xffffff00375b7824 */ /* 0x000fe400078e0224 */
[----:B------:R-:W-:-:S04]  /*5240*/  IMAD.WIDE.U32 R6, R0, c[0x0][0x2e0], R2 ;  /* 0x0000b80000067a25 */ /* 0x000fc800078e0002 */
[----:B----4-:R-:W-:Y:S01]  /*5250*/  @!P2 FMUL.FTZ R82, R82, R5 ;  /* 0x000000055252a220 */ /* 0x010fe20000410000 */
[----:B------:R-:W-:Y:S01]  /*5260*/  LEA.HI.X.SX32 R5, R79, R21, 0x1, P1 ;  /* 0x000000154f057211 */ /* 0x000fe200008f0eff */
[----:B-----5:R-:W-:Y:S01]  /*5270*/  @!P6 FMUL.FTZ R77, R77, R12 ;  /* 0x0000000c4d4de220 */ /* 0x020fe20000410000 */
[----:B------:R-:W-:Y:S01]  /*5280*/  SHF.R.S32.HI R79, RZ, 0x1f, R91 ;  /* 0x0000001fff4f7819 */ /* 0x000fe2000001145b */
[----:B------:R-:W-:Y:S01]  /*5290*/  IMAD.WIDE R2, R20, R9, c[0x0][0x330] ;  /* 0x0000cc0014027625 */ /* 0x000fe200078e0209 */
        /* <DEDUP_REMOVED lines=19> */
.L_x_7079:
[----:B------:R-:W-:Y:S05]  /*53d0*/  BSYNC B0 ;  /* 0x0000000000007941 */ /* 0x000fea0003800000 */
.L_x_7078:
        /* <DEDUP_REMOVED lines=64> */
.L_x_7081:
[----:B------:R-:W-:Y:S05]  /*57e0*/  BSYNC B0 ;  /* 0x0000000000007941 */ /* 0x000fea0003800000 */
.L_x_7080:
        /* <DEDUP_REMOVED lines=38> */
.L_x_7039:
        /* <DEDUP_REMOVED lines=24> */
.L_x_7084:
[----:B0-----:R-:W-:Y:S05]  /*5bd0*/  BSYNC B0 ;  /* 0x0000000000007941 */ /* 0x001fea0003800000 */
.L_x_7083:
        /* <DEDUP_REMOVED lines=23> */
.L_x_7086:
[----:B0-----:R-:W0:Y:S02]  /*5d50*/  S2R R15, SR_TID.X ;  /* 0x00000000000f7919 */ /* 0x001e240000002100 */
.L_x_7087:
[----:B0-----:R-:W-:Y:S05]  /*5d60*/  BSYNC B0 ;  /* 0x0000000000007941 */ /* 0x001fea0003800000 */
.L_x_7085:
        /* <DEDUP_REMOVED lines=10> */
.L_x_7088:
        /* <DEDUP_REMOVED lines=26> */
.L_x_7089:
        /* <DEDUP_REMOVED lines=13> */
.L_x_9110:


//--------------------- .text._Z25selective_scan_bwd_kernelI32Selective_Scan_bwd_kernel_traitsILi32ELi8ELb0ELb1ELb0ELb1ELb1EN3c104HalfEfEEv12SSMParamsBwd --------------------------
	.section	.text._Z25selective_scan_bwd_kernelI32Selective_Scan_bwd_kernel_traitsILi32ELi8ELb0ELb1ELb0ELb1ELb1EN3c104HalfEfEEv12SSMParamsBwd,"ax",@progbits
	.sectioninfo	@"SHI_REGISTERS=202"
	.align	128
        .global         _Z25selective_scan_bwd_kernelI32Selective_Scan_bwd_kernel_traitsILi32ELi8ELb0ELb1ELb0ELb1ELb1EN3c104HalfEfEEv12SSMParamsBwd
        .type           _Z25selective_scan_bwd_kernelI32Selective_Scan_bwd_kernel_traitsILi32ELi8ELb0ELb1ELb0ELb1ELb1EN3c104HalfEfEEv12SSMParamsBwd,@function
        .size           _Z25selective_scan_bwd_kernelI32Selective_Scan_bwd_kernel_traitsILi32ELi8ELb0ELb1ELb0ELb1ELb1EN3c104HalfEfEEv12SSMParamsBwd,(.L_x_9111 - _Z25selective_scan_bwd_kernelI32Selective_Scan_bwd_kernel_traitsILi32ELi8ELb0ELb1ELb0ELb1ELb1EN3c104HalfEfEEv12SSMParamsBwd)
        .other          _Z25selective_scan_bwd_kernelI32Selective_Scan_bwd_kernel_traitsILi32ELi8ELb0ELb1ELb0ELb1ELb1EN3c104HalfEfEEv12SSMParamsBwd,@"STO_CUDA_ENTRY STV_DEFAULT"
_Z25selective_scan_bwd_kernelI32Selective_Scan_bwd_kernel_traitsILi32ELi8ELb0ELb1ELb0ELb1ELb1EN3c104HalfEfEEv12SSMParamsBwd:
.text._Z25selective_scan_bwd_kernelI32Selective_Scan_bwd_kernel_traitsILi32ELi8ELb0ELb1ELb0ELb1ELb1EN3c104HalfEfEEv12SSMParamsBwd:
        /* <DEDUP_REMOVED lines=23> */
[----:B------:R-:W-:Y:S01]  /*0170*/  HFMA2.MMA R90, -RZ, RZ, 0, 0 ;  /* 0x00000000ff5a7435 */ /* 0x000fe200000001ff */
[----:B------:R-:W-:Y:S01]  /*0180*/  IMAD R12, R96, c[0x0][0x280], RZ ;  /* 0x0000a000600c7a24 */ /* 0x000fe200078e02ff */
[----:B------:R-:W-:Y:S01]  /*0190*/  MOV R88, RZ ;  /* 0x000000ff00587202 */ /* 0x000fe20000000f00 */
[C---:B------:R-:W-:Y:S01]  /*01a0*/  IMAD R10, R97.reuse, c[0x0][0x1ec], R10 ;  /* 0x00007b00610a7a24 */ /* 0x040fe200078e020a */
[----:B0-----:R-:W-:Y:S01]  /*01b0*/  IABS R2, R97 ;  /* 0x0000006100027213 */ /* 0x001fe20000000000 */
[----:B-1----:R-:W-:Y:S01]  /*01c0*/  HFMA2.MMA R6, -RZ, RZ, 0, 0 ;  /* 0x00000000ff067435 */ /* 0x002fe200000001ff */
[----:B------:R-:W-:-:S02]  /*01d0*/  IMAD R12, R97, c[0x0][0x284], R12 ;  /* 0x0000a100610c7a24 */ /* 0x000fc400078e020c */
        /* <DEDUP_REMOVED lines=22> */
[-C--:B------:R-:W-:Y:S02]  /*0340*/  @!P1 IADD3 R0, R0, -R11.reuse, RZ ;  /* 0x8000000b00009210 */ /* 0x080fe40007ffe0ff */
[----:B------:R-:W-:Y:S02]  /*0350*/  @!P1 IADD3 R92, R92, 0x1, RZ ;  /* 0x000000015c5c9810 */ /* 0x000fe40007ffe0ff */
[----:B------:R-:W-:Y:S01]  /*0360*/  ISETP.GE.U32.AND P0, PT, R0, R11, PT ;  /* 0x0000000b0000720c */ /* 0x000fe20003f06070 */
[----:B------:R-:W-:Y:S01]  /*0370*/  IMAD R0, R179, c[0x0][0x190], RZ ;  /* 0x00006400b3007a24 */ /* 0x000fe200078e02ff */
[----:B------:R-:W-:-:S02]  /*0380*/  LEA R11, R8, 0xffffff00, 0x8 ;  /* 0xffffff00080b7811 */ /* 0x000fc400078e40ff */
[----:B------:R-:W-:Y:S01]  /*0390*/  ISETP.NE.AND P1, PT, RZ, c[0x0][0x178], PT ;  /* 0x00005e00ff007a0c */ /* 0x000fe20003f25270 */
[----:B------:R-:W-:Y:S01]  /*03a0*/  IMAD R15, R93, c[0x0][0x194], R0 ;  /* 0x000065005d0f7a24 */ /* 0x000fe200078e0200 */
[----:B------:R-:W-:Y:S01]  /*03b0*/  SHF.R.S32.HI R13, RZ, 0x1f, R11 ;  /* 0x0000001fff0d7819 */ /* 0x000fe2000001140b */
[----:B------:R-:W-:Y:S01]  /*03c0*/  IMAD R0, R96, c[0x0][0x1d8], RZ ;  /* 0x0000760060007a24 */ /* 0x000fe200078e02ff */
[----:B------:R-:W-:Y:S02]  /*03d0*/  IADD3 R89, P4, R11, R2, RZ ;  /* 0x000000020b597210 */ /* 0x000fe40007f9e0ff */
[----:B------:R-:W-:Y:S01]  /*03e0*/  IADD3 R7, R7, R9, RZ ;  /* 0x0000000907077210 */ /* 0x000fe20007ffe0ff */
[----:B------:R-:W-:Y:S01]  /*03f0*/  IMAD R0, R97, c[0x0][0x1dc], R0 ;  /* 0x0000770061007a24 */ /* 0x000fe200078e0200 */
[----:B------:R-:W-:Y:S01]  /*0400*/  ISETP.GE.AND P3, PT, R8, 0x1, PT ;  /* 0x000000010800780c */ /* 0x000fe20003f66270 */
[----:B------:R-:W-:Y:S01]  /*0410*/  IMAD.WIDE.U32 R8, R93, c[0x0][0x190], RZ ;  /* 0x000064005d087a25 */ /* 0x000fe200078e00ff */
[----:B------:R-:W-:-:S02]  /*0420*/  @P0 IADD3 R92, R92, 0x1, RZ ;  /* 0x000000015c5c0810 */ /* 0x000fc40007ffe0ff */
[----:B------:R-:W-:Y:S01]  /*0430*/  IADD3.X R0, R13, R3, R0, P4, !PT ;  /* 0x000000030d007210 */ /* 0x000fe200027fe400 */
[----:B------:R-:W-:Y:S01]  /*0440*/  IMAD.WIDE.U32 R2, R97, c[0x0][0x1e8], R4 ;  /* 0x00007a0061027a25 */ /* 0x000fe200078e0004 */
[----:B------:R-:W-:-:S03]  /*0450*/  IADD3 R9, R9, R15, RZ ;  /* 0x0000000f09097210 */ /* 0x000fc60007ffe0ff */
[----:B------:R-:W-:Y:S01]  /*0460*/  IMAD.WIDE.U32 R4, R97, c[0x0][0x280], R6 ;  /* 0x0000a00061047a25 */ /* 0x000fe200078e0006 */
[----:B------:R-:W-:-:S03]  /*0470*/  IADD3 R87, P0, R11, R2, RZ ;  /* 0x000000020b577210 */ /* 0x000fc60007f1e0ff */
[----:B------:R-:W-:Y:S01]  /*0480*/  @!P2 IMAD.MOV R92, RZ, RZ, -R92 ;  /* 0x000000ffff5ca224 */ /* 0x000fe200078e0a5c */
[----:B------:R-:W-:Y:S02]  /*0490*/  @!P1 LOP3.LUT R92, RZ, c[0x0][0x178], RZ, 0x33, !PT ;  /* 0x00005e00ff5c9a12 */ /* 0x000fe400078e33ff */
[----:B------:R-:W-:Y:S02]  /*04a0*/  IADD3 R83, P2, R11, R4, RZ ;  /* 0x000000040b537210 */ /* 0x000fe40007f5e0ff */
[----:B------:R-:W-:Y:S01]  /*04b0*/  IADD3.X R2, R13, R3, R10, P0, !PT ;  /* 0x000000030d027210 */ /* 0x000fe200007fe40a */
[----:B------:R-:W-:Y:S01]  /*04c0*/  IMAD.WIDE.U32 R8, R92, c[0x0][0x1a8], R8 ;  /* 0x00006a005c087a25 */ /* 0x000fe200078e0008 */
[----:B------:R-:W-:Y:S01]  /*04d0*/  LEA R91, P1, R89, c[0x0][0x240], 0x1 ;  /* 0x00009000595b7a11 */ /* 0x000fe200078208ff */
[----:B------:R-:W-:Y:S01]  /*04e0*/  HFMA2.MMA R10, -RZ, RZ, 0, 0 ;  /* 0x00000000ff0a7435 */ /* 0x000fe200000001ff */
[----:B------:R-:W-:Y:S02]  /*04f0*/  ISETP.NE.U32.AND P0, PT, RZ, c[0x0][0x260], PT ;  /* 0x00009800ff007a0c */ /* 0x000fe40003f05070 */
[----:B------:R-:W-:-:S02]  /*0500*/  IADD3.X R4, R13, R5, R12, P2, !PT ;  /* 0x000000050d047210 */ /* 0x000fc400017fe40c */
[----:B------:R-:W-:Y:S02]  /*0510*/  LEA R84, P2, R87, c[0x0][0x248], 0x1 ;  /* 0x0000920057547a11 */ /* 0x000fe400078408ff */
[----:B------:R-:W-:Y:S02]  /*0520*/  LEA.HI.X R89, R89, c[0x0][0x244], R0, 0x1, P1 ;  /* 0x0000910059597a11 */ /* 0x000fe400008f0c00 */
[----:B------:R-:W-:Y:S02]  /*0530*/  ISETP.NE.AND.EX P0, PT, RZ, c[0x0][0x264], PT, P0 ;  /* 0x00009900ff007a0c */ /* 0x000fe40003f05300 */
[----:B------:R-:W-:Y:S02]  /*0540*/  SHF.R.S32.HI R178, RZ, 0x1f, R92 ;  /* 0x0000001fffb27819 */ /* 0x000fe4000001145c */
[----:B------:R-:W-:Y:S02]  /*0550*/  ISETP.NE.U32.AND P1, PT, RZ, c[0x0][0x328], PT ;  /* 0x0000ca00ff007a0c */ /* 0x000fe40003f25070 */
[----:B------:R-:W-:Y:S01]  /*0560*/  LEA.HI.X R87, R87, c[0x0][0x24c], R2, 0x1, P2 ;  /* 0x0000930057577a11 */ /* 0x000fe200010f0c02 */
[----:B------:R-:W-:Y:S01]  /*0570*/  IMAD R3, R178, c[0x0][0x1a8], RZ ;  /* 0x00006a00b2037a24 */ /* 0x000fe200078e02ff */
[----:B------:R-:W-:-:S02]  /*0580*/  ISETP.NE.U32.AND P2, PT, RZ, c[0x0][0x348], PT ;  /* 0x0000d200ff007a0c */ /* 0x000fc40003f45070 */
[----:B------:R-:W-:Y:S01]  /*0590*/  ISETP.NE.AND.EX P1, PT, RZ, c[0x0][0x32c], PT, P1 ;  /* 0x0000cb00ff007a0c */ /* 0x000fe20003f25310 */
[----:B------:R-:W-:Y:S01]  /*05a0*/  IMAD R3, R92, c[0x0][0x1ac], R3 ;  /* 0x00006b005c037a24 */ /* 0x000fe200078e0203 */
[----:B------:R-:W-:Y:S01]  /*05b0*/  ISETP.NE.AND.EX P2, PT, RZ, c[0x0][0x34c], PT, P2 ;  /* 0x0000d300ff007a0c */ /* 0x000fe20003f45320 */
[----:B------:R-:W-:Y:S01]  /*05c0*/  @P0 IMAD R0, R93, c[0x0][0x164], R97 ;  /* 0x000059005d000a24 */ /* 0x000fe200078e0261 */
[----:B------:R-:W-:Y:S02]  /*05d0*/  LEA R85, P4, R83, c[0x0][0x308], 0x1 ;  /* 0x0000c20053557a11 */ /* 0x000fe400078808ff */
[----:B------:R-:W-:Y:S01]  /*05e0*/  IADD3 R11, P5, R11, R8, RZ ;  /* 0x000000080b0b7210 */ /* 0x000fe20007fbe0ff */
[----:B------:R-:W-:Y:S01]  /*05f0*/  @P0 IMAD R0, R0, c[0x0][0x174], RZ ;  /* 0x00005d0000000a24 */ /* 0x000fe200078e02ff */
[----:B------:R-:W-:Y:S02]  /*0600*/  IADD3 R2, R9, R3, RZ ;  /* 0x0000000309027210 */ /* 0x000fe40007ffe0ff */
[----:B------:R-:W-:Y:S01]  /*0610*/  LEA.HI.X R83, R83, c[0x0][0x30c], R4, 0x1, P4 ;  /* 0x0000c30053537a11 */ /* 0x000fe200020f0c04 */
[----:B------:R-:W-:Y:S01]  /*0620*/  CS2R R8, SRZ ;  /* 0x0000000000087805 */ /* 0x000fe2000001ff00 */
[----:B------:R-:W-:Y:S01]  /*0630*/  IADD3.X R2, R13, R2, RZ, P5, !PT ;  /* 0x000000020d027210 */ /* 0x000fe20002ffe4ff */
[----:B------:R-:W-:Y:S01]  /*0640*/  @P0 IMAD R0, R0, c[0x0][0x16c], RZ ;  /* 0x00005b0000000a24 */ /* 0x000fe200078e02ff */
[----:B------:R-:W-:-:S02]  /*0650*/  @P1 LEA R10, P4, R97, c[0x0][0x328], 0x2 ;  /* 0x0000ca00610a1a11 */ /* 0x000fc400078810ff */
[----:B------:R-:W-:Y:S02]  /*0660*/  @P0 MOV R13, 0x8 ;  /* 0x00000008000d0802 */ /* 0x000fe40000000f00 */
[----:B------:R-:W-:Y:S02]  /*0670*/  MOV R3, RZ ;  /* 0x000000ff00037202 */ /* 0x000fe40000000f00 */
[----:B------:R-:W-:Y:S01]  /*0680*/  LEA R82, P6, R11, c[0x0][0x228], 0x1 ;  /* 0x00008a000b527a11 */ /* 0x000fe200078c08ff */
        /* <DEDUP_REMOVED lines=13> */
[C---:B0-----:R-:W-:Y:S02]  /*0760*/  SHF.L.U32 R78, R86.reuse, 0x3, RZ ;  /* 0x00000003564e7819 */ /* 0x041fe400000006ff */
[----:B------:R-:W-:-:S02]  /*0770*/  IADD3 R77, R86, 0x20, RZ ;  /* 0x00000020564d7810 */ /* 0x000fc40007ffe0ff */
[----:B------:R-:W-:Y:S02]  /*0780*/  LOP3.LUT R7, R78, 0xffffff00, RZ, 0xc0, !PT ;  /* 0xffffff004e077812 */ /* 0x000fe400078ec0ff */
[C---:B------:R-:W-:Y:S02]  /*0790*/  IADD3 R75, R86.reuse, 0x40, RZ ;  /* 0x00000040564b7810 */ /* 0x040fe40007ffe0ff */
[C---:B------:R-:W-:Y:S02]  /*07a0*/  IADD3 R73, R86.reuse, 0x60, RZ ;  /* 0x0000006056497810 */ /* 0x040fe40007ffe0ff */
[C---:B------:R-:W-:Y:S02]  /*07b0*/  IADD3 R71, R86.reuse, 0x80, RZ ;  /* 0x0000008056477810 */ /* 0x040fe40007ffe0ff */
[C---:B------:R-:W-:Y:S02]  /*07c0*/  IADD3 R69, R86.reuse, 0xa0, RZ ;  /* 0x000000a056457810 */ /* 0x040fe40007ffe0ff */
[----:B------:R-:W-:-:S02]  /*07d0*/  IADD3 R67, R86, 0xc0, RZ ;  /* 0x000000c056437810 */ /* 0x000fc40007ffe0ff */
[C---:B------:R-:W-:Y:S02]  /*07e0*/  IADD3 R65, R86.reuse, 0xe0, RZ ;  /* 0x000000e056417810 */ /* 0x040fe40007ffe0ff */
[----:B------:R-:W-:Y:S02]  /*07f0*/  LOP3.LUT R6, R7, 0x1f, R86, 0xf8, !PT ;  /* 0x0000001f07067812 */ /* 0x000fe400078ef856 */
[----:B------:R-:W-:Y:S02]  /*0800*/  LOP3.LUT R177, R86, 0x1f, RZ, 0xc0, !PT ;  /* 0x0000001f56b17812 */ /* 0x000fe400078ec0ff */
[----:B------:R-:W-:Y:S02]  /*0810*/  LEA.HI.SX32 R78, R78, R78, 0x1b ;  /* 0x0000004e4e4e7211 */ /* 0x000fe400078fdaff */
[-C--:B------:R-:W-:Y:S02]  /*0820*/  LEA.HI.SX32 R77, R77, R86.reuse, 0x1b ;  /* 0x000000564d4d7211 */ /* 0x080fe400078fdaff */
[----:B------:R-:W-:-:S02]  /*0830*/  LEA.HI.SX32 R75, R75, R86, 0x1b ;  /* 0x000000564b4b7211 */ /* 0x000fc400078fdaff */
[-C--:B------:R-:W-:Y:S02]  /*0840*/  LEA.HI.SX32 R73, R73, R86.reuse, 0x1b ;  /* 0x0000005649497211 */ /* 0x080fe400078fdaff */
[-C--:B------:R-:W-:Y:S02]  /*0850*/  LEA.HI.SX32 R71, R71, R86.reuse, 0x1b ;  /* 0x0000005647477211 */ /* 0x080fe400078fdaff */
[-C--:B------:R-:W-:Y:S02]  /*0860*/  LEA.HI.SX32 R69, R69, R86.reuse, 0x1b ;  /* 0x0000005645457211 */ /* 0x080fe400078fdaff */
[-C--:B------:R-:W-:Y:S02]  /*0870*/  LEA.HI.SX32 R67, R67, R86.reuse, 0x1b ;  /* 0x0000005643437211 */ /* 0x080fe400078fdaff */
[----:B------:R-:W-:Y:S02]  /*0880*/  LEA.HI.SX32 R65, R65, R86, 0x1b ;  /* 0x0000005641417211 */ /* 0x000fe400078fdaff */
[----:B------:R-:W-:-:S02]  /*0890*/  SHF.R.S32.HI R7, RZ, 0x1f, R6 ;  /* 0x0000001fff077819 */ /* 0x000fc40000011406 */
[C---:B------:R-:W-:Y:S02]  /*08a0*/  LOP3.LUT R76, R6.reuse, 0x20, RZ, 0xfc, !PT ;  /* 0x00000020064c7812 */ /* 0x040fe400078efcff */
[C---:B------:R-:W-:Y:S02]  /*08b0*/  LOP3.LUT R74, R6.reuse, 0x40, RZ, 0xfc, !PT ;  /* 0x00000040064a7812 */ /* 0x040fe400078efcff */
[C---:B------:R-:W-:Y:S02]  /*08c0*/  LOP3.LUT R72, R6.reuse, 0x60, RZ, 0xfc, !PT ;  /* 0x0000006006487812 */ /* 0x040fe400078efcff */
[C---:B------:R-:W-:Y:S02]  /*08d0*/  LOP3.LUT R70, R6.reuse, 0x80, RZ, 0xfc, !PT ;  /* 0x0000008006467812 */ /* 0x040fe400078efcff */
[C---:B------:R-:W-:Y:S02]  /*08e0*/  LOP3.LUT R68, R6.reuse, 0xa0, RZ, 0xfc, !PT ;  /* 0x000000a006447812 */ /* 0x040fe400078efcff */
[----:B------:R-:W-:-:S02]  /*08f0*/  LOP3.LUT R66, R6, 0xc0, RZ, 0xfc, !PT ;  /* 0x000000c006427812 */ /* 0x000fc400078efcff */
[----:B-1----:R-:W-:Y:S02]  /*0900*/  LOP3.LUT R64, R6, 0xe0, RZ, 0xfc, !PT ;  /* 0x000000e006407812 */ /* 0x002fe400078efcff */
.L_x_7138:
[----:B------:R-:W-:Y:S01]  /*0910*/  IADD3 R175, -R79, c[0x0][0x174], RZ ;  /* 0x00005d004faf7a10 */ /* 0x000fe20007ffe1ff */
[----:B------:R-:W-:Y:S01]  /*0920*/  BAR.SYNC.DEFER_BLOCKING 0x0 ;  /* 0x0000000000007b1d */ /* 0x000fe20000010000 */
[----:B0-----:R-:W-:Y:S02]  /*0930*/  LEA R2, P3, R6, R91, 0x1 ;  /* 0x0000005b06027211 */ /* 0x001fe400078608ff */
[----:B------:R-:W-:Y:S02]  /*0940*/  LEA R4, R175, 0xffffff00, 0x8 ;  /* 0xffffff00af047811 */ /* 0x000fe400078e40ff */
[----:B------:R-:W-:Y:S02]  /*0950*/  PRMT R5, RZ, 0x7610, R5 ;  /* 0x00007610ff057816 */ /* 0x000fe40000000005 */
[----:B------:R-:W-:Y:S02]  /*0960*/  IADD3 R63, -R4, c[0x0][0x168], RZ ;  /* 0x00005a00043f7a10 */ /* 0x000fe40007ffe1ff */
[----:B------:R-:W-:-:S02]  /*0970*/  LEA.HI.X R3, R6, R89, R7, 0x1, P3 ;  /* 0x0000005906037211 */ /* 0x000fc400018f0c07 */
[-C--:B------:R-:W-:Y:S02]  /*0980*/  ISETP.GE.AND P0, PT, R6, R63.reuse, PT ;  /* 0x0000003f0600720c */ /* 0x080fe40003f06270 */
[-C--:B------:R-:W-:Y:S02]  /*0990*/  ISETP.GE.AND P1, PT, R76, R63.reuse, PT ;  /* 0x0000003f4c00720c */ /* 0x080fe40003f26270 */
        /* <DEDUP_REMOVED lines=40> */
[----:B------:R-:W-:Y:S01]  /*0c20*/  SHF.L.U32 R58, R21, 0x1, RZ ;  /* 0x00000001153a7819 */ /* 0x000fe200000006ff */
[----:B------:R-:W-:Y:S01]  /*0c30*/  IMAD.SHL.U32 R55, R27, 0x2, RZ ;  /* 0x000000021b377824 */ /* 0x000fe200078e00ff */
[----:B------:R-:W-:Y:S02]  /*0c40*/  SHF.L.U32 R57, R23, 0x1, RZ ;  /* 0x0000000117397819 */ /* 0x000fe400000006ff */
[----:B------:R-:W-:Y:S02]  /*0c50*/  SHF.L.U32 R56, R25, 0x1, RZ ;  /* 0x0000000119387819 */ /* 0x000fe400000006ff */
[C---:B------:R-:W-:Y:S02]  /*0c60*/  SHF.L.U32 R53, R6.reuse, 0x1, RZ ;  /* 0x0000000106357819 */ /* 0x040fe400000006ff */
[C---:B------:R-:W-:Y:S02]  /*0c70*/  ISETP.GE.AND P6, PT, R6.reuse, R63, PT ;  /* 0x0000003f0600720c */ /* 0x040fe40003fc6270 */
[----:B------:R-:W-:-:S02]  /*0c80*/  SHF.L.U64.HI R54, R6, 0x1, R7 ;  /* 0x0000000106367819 */ /* 0x000fc40000010207 */
[----:B------:R-:W-:Y:S02]  /*0c90*/  IADD3 R2, P0, R84, R53, RZ ;  /* 0x0000003554027210 */ /* 0x000fe40007f1e0ff */
[-C--:B------:R-:W-:Y:S02]  /*0ca0*/  ISETP.GE.AND P2, PT, R72, R63.reuse, PT ;  /* 0x0000003f4800720c */ /* 0x080fe40003f46270 */
[----:B------:R-:W-:Y:S02]  /*0cb0*/  IADD3.X R3, R87, R54, RZ, P0, !PT ;  /* 0x0000003657037210 */ /* 0x000fe400007fe4ff */
[-C--:B------:R-:W-:Y:S02]  /*0cc0*/  ISETP.GE.AND P0, PT, R76, R63.reuse, PT ;  /* 0x0000003f4c00720c */ /* 0x080fe40003f06270 */
[-C--:B------:R-:W-:Y:S02]  /*0cd0*/  ISETP.GE.AND P3, PT, R70, R63.reuse, PT ;  /* 0x0000003f4600720c */ /* 0x080fe40003f66270 */
[----:B------:R-:W-:-:S02]  /*0ce0*/  ISETP.GE.AND P4, PT, R68, R63, PT ;  /* 0x0000003f4400720c */ /* 0x000fc40003f86270 */
        /* <DEDUP_REMOVED lines=14> */
[----:B------:R-:W-:Y:S04]  /*0dd0*/  STS.U16 [R58+0x100], R17 ;  /* 0x000100113a007388 */ /* 0x000fe80000000400 */
[----:B------:R1:W-:Y:S01]  /*0de0*/  STS.U16 [R57+0x140], R16 ;  /* 0x0001401039007388 */ /* 0x0003e20000000400 */
[----:B0-----:R-:W-:-:S03]  /*0df0*/  PRMT R14, RZ, 0x7610, R14 ;  /* 0x00007610ff0e7816 */ /* 0x001fc6000000000e */
[----:B------:R0:W-:Y:S04]  /*0e00*/  STS.U16 [R56+0x180], R19 ;  /* 0x0001801338007388 */ /* 0x0001e80000000400 */
[----:B------:R2:W-:Y:S01]  /*0e10*/  STS.U16 [R55+0x1c0], R18 ;  /* 0x0001c01237007388 */ /* 0x0005e20000000400 */
[----:B------:R-:W-:-:S06]  /*0e20*/  NOP ;  /* 0x0000000000007918 */ /* 0x000fcc0000000000 */
[----:B------:R-:W-:Y:S01]  /*0e30*/  LDS.U16 R173, [R52] ;  /* 0x0000000034ad7984 */ /* 0x000fe20000000400 */
[C---:B-1----:R-:W-:Y:S02]  /*0e40*/  LEA R16, P1, R6.reuse, R85, 0x1 ;  /* 0x0000005506107211 */ /* 0x042fe400078208ff */
[----:B0-----:R-:W-:Y:S01]  /*0e50*/  PRMT R19, RZ, 0x7610, R19 ;  /* 0x00007610ff137816 */ /* 0x001fe20000000013 */
[----:B------:R-:W-:Y:S01]  /*0e60*/  LDS.U16 R51, [R52+0x2] ;  /* 0x0000020034337984 */ /* 0x000fe20000000400 */
[----:B------:R-:W-:Y:S02]  /*0e70*/  LEA.HI.X R17, R6, R83, R7, 0x1, P1 ;  /* 0x0000005306117211 */ /* 0x000fe400008f0c07 */
[-C--:B------:R-:W-:Y:S01]  /*0e80*/  ISETP.GE.AND P1, PT, R74, R63.reuse, PT ;  /* 0x0000003f4a00720c */ /* 0x080fe20003f26270 */
        /* <DEDUP_REMOVED lines=24> */
[----:B------:R-:W-:Y:S01]  /*1010*/  PRMT R40, RZ, 0x7610, R40 ;  /* 0x00007610ff287816 */ /* 0x000fe20000000028 */
[----:B---3--:R-:W-:Y:S04]  /*1020*/  STS.U16 [R62], R5 ;  /* 0x000000053e007388 */ /* 0x008fe80000000400 */
        /* <DEDUP_REMOVED lines=8> */
[----:B------:R-:W-:Y:S04]  /*10b0*/  LDS.U16 R30, [R52] ;  /* 0x00000000341e7984 */ /* 0x000fe80000000400 */
[----:B------:R-:W1:Y:S04]  /*10c0*/  LDS.U16 R31, [R52+0x2] ;  /* 0x00000200341f7984 */ /* 0x000e680000000400 */
[----:B------:R-:W-:Y:S04]  /*10d0*/  LDS.U16 R32, [R52+0x4] ;  /* 0x0000040034207984 */ /* 0x000fe80000000400 */
[----:B------:R-:W2:Y:S04]  /*10e0*/  LDS.U16 R33, [R52+0x6] ;  /* 0x0000060034217984 */ /* 0x000ea80000000400 */
[----:B------:R-:W-:Y:S04]  /*10f0*/  LDS.U16 R34, [R52+0x8] ;  /* 0x0000080034227984 */ /* 0x000fe80000000400 */
[----:B------:R-:W3:Y:S04]  /*1100*/  LDS.U16 R35, [R52+0xa] ;  /* 0x00000a0034237984 */ /* 0x000ee80000000400 */
[----:B------:R-:W4:Y:S04]  /*1110*/  LDS.U16 R36, [R52+0xc] ;  /* 0x00000c0034247984 */ /* 0x000f280000000400 */
[----:B------:R-:W1:Y:S04]  /*1120*/  LDS.U16 R98, [R52+0xe] ;  /* 0x00000e0034627984 */ /* 0x000e680000000400 */
[----:B------:R-:W-:Y:S01]  /*1130*/  BAR.SYNC.DEFER_BLOCKING 0x0 ;  /* 0x0000000000007b1d */ /* 0x000fe20000010000 */
[----:B0-----:R-:W-:-:S05]  /*1140*/  PRMT R0, RZ, 0x7610, R0 ;  /* 0x00007610ff007816 */ /* 0x001fca0000000000 */
        /* <DEDUP_REMOVED lines=13> */
[----:B------:R-:W-:-:S04]  /*1220*/  IMAD.WIDE.U32 R18, R93, c[0x0][0x200], RZ ;  /* 0x000080005d127a25 */ /* 0x000fc800078e00ff */
[----:B------:R-:W-:-:S04]  /*1230*/  IMAD.WIDE.U32 R14, R93, c[0x0][0x1f0], RZ ;  /* 0x00007c005d0e7a25 */ /* 0x000fc800078e00ff */
[C---:B------:R-:W-:Y:S01]  /*1240*/  IMAD R29, R93.reuse, c[0x0][0x1f4], R20 ;  /* 0x00007d005d1d7a24 */ /* 0x040fe200078e0214 */
[----:B------:R-:W-:Y:S01]  /*1250*/  @!P0 MOV R20, R4 ;  /* 0x0000000400148202 */ /* 0x000fe20000000f00 */
[C---:B------:R-:W-:Y:S01]  /*1260*/  IMAD R41, R93.reuse, c[0x0][0x204], R22 ;  /* 0x000081005d297a24 */ /* 0x040fe200078e0216 */
[----:B------:R-:W-:Y:S01]  /*1270*/  @!P0 MOV R21, R5 ;  /* 0x0000000500158202 */ /* 0x000fe20000000f00 */
[----:B0-----:R-:W-:Y:S01]  /*1280*/  @!P0 IMAD.WIDE.U32 R16, R93, c[0x0][0x1f0], R4 ;  /* 0x00007c005d108a25 */ /* 0x001fe200078e0004 */
[----:B------:R-:W-:Y:S02]  /*1290*/  MOV R22, R18 ;  /* 0x0000001200167202 */ /* 0x000fe40000000f00 */
[----:B------:R-:W-:Y:S01]  /*12a0*/  IADD3 R15, R15, R29, RZ ;  /* 0x0000001d0f0f7210 */ /* 0x000fe20007ffe0ff */
[----:B------:R-:W-:Y:S01]  /*12b0*/  IMAD R18, R96, c[0x0][0x1f8], RZ ;  /* 0x00007e0060127a24 */ /* 0x000fe200078e02ff */
[----:B------:R-:W-:Y:S01]  /*12c0*/  IADD3 R23, R19, R41, RZ ;  /* 0x0000002913177210 */ /* 0x000fe20007ffe0ff */
[----:B------:R-:W-:Y:S01]  /*12d0*/  @!P0 IMAD.WIDE.U32 R20, R93, c[0x0][0x200], R20 ;  /* 0x000080005d148a25 */ /* 0x000fe200078e0014 */
[----:B------:R-:W-:-:S02]  /*12e0*/  @!P0 IADD3 R17, R29, R17, RZ ;  /* 0x000000111d118210 */ /* 0x000fc40007ffe0ff */
[----:B------:R-:W-:Y:S01]  /*12f0*/  IADD3 R44, R79, -c[0x0][0x174], RZ ;  /* 0x80005d004f2c7a10 */ /* 0x000fe20007ffe0ff */
[C---:B------:R-:W-:Y:S02]  /*1300*/  IMAD R29, R97.reuse, c[0x0][0x1fc], R18 ;  /* 0x00007f00611d7a24 */ /* 0x040fe400078e0212 */
[----:B------:R-:W-:-:S04]  /*1310*/  IMAD.WIDE.U32 R18, R97, c[0x0][0x1f8], R14 ;  /* 0x00007e0061127a25 */ /* 0x000fc800078e000e */
[----:B------:R-:W-:Y:S02]  /*1320*/  @!P0 IMAD.IADD R21, R41, 0x1, R21 ;  /* 0x0000000129158824 */ /* 0x000fe400078e0215 */
[----:B------:R-:W-:Y:S02]  /*1330*/  IMAD R26, R96, c[0x0][0x208], RZ ;  /* 0x00008200601a7a24 */ /* 0x000fe400078e02ff */
[----:B------:R-:W-:Y:S02]  /*1340*/  IMAD R44, R44, -0x100, RZ ;  /* 0xffffff002c2c7824 */ /* 0x000fe400078e02ff */
[----:B------:R-:W-:-:S04]  /*1350*/  IMAD.WIDE.U32 R22, R97, c[0x0][0x208], R22 ;  /* 0x0000820061167a25 */ /* 0x000fc800078e0016 */
[C---:B------:R-:W-:Y:S01]  /*1360*/  @!P0 IMAD.WIDE.U32 R14, R97.reuse, c[0x0][0x1f8], R16 ;  /* 0x00007e00610e8a25 */ /* 0x040fe200078e0010 */
[----:B------:R-:W-:Y:S02]  /*1370*/  SHF.R.S32.HI R43, RZ, 0x1f, R44 ;  /* 0x0000001fff2b7819 */ /* 0x000fe4000001142c */
[----:B------:R-:W-:Y:S01]  /*1380*/  IADD3 R99, P2, R44, R18, RZ ;  /* 0x000000122c637210 */ /* 0x000fe20007f5e0ff */
[C---:B------:R-:W-:Y:S01]  /*1390*/  IMAD R103, R97.reuse, c[0x0][0x20c], R26 ;  /* 0x0000830061677a24 */ /* 0x040fe200078e021a */
[----:B------:R-:W-:Y:S01]  /*13a0*/  @!P0 IADD3 R101, P1, R6, R14, RZ ;  /* 0x0000000e06658210 */ /* 0x000fe20007f3e0ff */
[----:B------:R-:W-:Y:S01]  /*13b0*/  @!P0 IMAD.WIDE.U32 R16, R97, c[0x0][0x208], R20 ;  /* 0x0000820061108a25 */ /* 0x000fe200078e0014 */
[----:B------:R-:W-:Y:S02]  /*13c0*/  IADD3 R21, P4, R44, R22, RZ ;  /* 0x000000162c157210 */ /* 0x000fe40007f9e0ff */
[C---:B------:R-:W-:Y:S02]  /*13d0*/  IADD3.X R102, R43.reuse, R29, R19, P2, !PT ;  /* 0x0000001d2b667210 */ /* 0x040fe400017fe413 */
[----:B------:R-:W-:-:S02]  /*13e0*/  IADD3.X R42, R43, R103, R23, P4, !PT ;  /* 0x000000672b2a7210 */ /* 0x000fc400027fe417 */
[----:B------:R-:W-:Y:S02]  /*13f0*/  @!P0 IADD3.X R104, R7, R15, R29, P1, !PT ;  /* 0x0000000f07688210 */ /* 0x000fe40000ffe41d */
[C---:B------:R-:W-:Y:S02]  /*1400*/  @!P0 IADD3 R41, P3, R6.reuse, R16, RZ ;  /* 0x0000001006298210 */ /* 0x040fe40007f7e0ff */
[C---:B------:R-:W-:Y:S02]  /*1410*/  LEA R16, P2, R6.reuse, c[0x0][0x258], 0x1 ;  /* 0x0000960006107a11 */ /* 0x040fe400078408ff */
[----:B------:R-:W-:Y:S02]  /*1420*/  LEA R14, P1, R6, c[0x0][0x268], 0x1 ;  /* 0x00009a00060e7a11 */ /* 0x000fe400078208ff */
[----:B------:R-:W-:Y:S02]  /*1430*/  LEA R16, P4, R21, R16, 0x1 ;  /* 0x0000001015107211 */ /* 0x000fe400078808ff */
[----:B------:R-:W-:-:S02]  /*1440*/  @!P0 IADD3.X R100, R7, R17, R103, P3, !PT ;  /* 0x0000001107648210 */ /* 0x000fc40001ffe467 */
[----:B------:R-:W-:Y:S02]  /*1450*/  LEA.HI.X R15, R6, c[0x0][0x26c], R7, 0x1, P1 ;  /* 0x00009b00060f7a11 */ /* 0x000fe400008f0c07 */
[----:B------:R-:W-:-:S04]  /*1460*/  @!P0 LEA R18, P1, R101, c[0x0][0x268], 0x1 ;  /* 0x00009a0065128a11 */ /* 0x000fc800078208ff */
[----:B------:R-:W-:Y:S01]  /*1470*/  @!P0 LEA.HI.X R19, R101, c[0x0][0x26c], R104, 0x1, P1 ;  /* 0x00009b0065138a11 */ /* 0x000fe200008f0c68 */
[----:B-1----:R-:W-:Y:S01]  /*1480*/  HADD2.F32 R31, -RZ, R31.H0_H0 ;  /* 0x2000001fff1f7230 */ /* 0x002fe20000004100 */
[----:B------:R-:W-:Y:S01]  /*1490*/  @!P0 LEA R20, P3, R41, c[0x0][0x258], 0x1 ;  /* 0x0000960029148a11 */ /* 0x000fe200078608ff */
[----:B--2---:R-:W-:Y:S02]  /*14a0*/  HADD2.F32 R33, -RZ, R33.H0_H0 ;  /* 0x20000021ff217230 */ /* 0x004fe40000004100 */
[----:B---3--:R-:W-:Y:S01]  /*14b0*/  HADD2.F32 R35, -RZ, R35.H0_H0 ;  /* 0x20000023ff237230 */ /* 0x008fe20000004100 */
[----:B------:R-:W-:Y:S01]  /*14c0*/  BSSY B0, `(.L_x_7091) ;  /* 0x0000048000007945 */ /* 0x000fe20003800000 */
[----:B----4-:R-:W-:Y:S04]  /*14d0*/  STS.U16 [R62], R25 ;  /* 0x000000193e007388 */ /* 0x010fe80000000400 */
        /* <DEDUP_REMOVED lines=8> */
[----:B------:R4:W2:Y:S04]  /*1560*/  LDS.U16 R29, [R52] ;  /* 0x00000000341d7984 */ /* 0x0008a80000000400 */
[----:B------:R4:W3:Y:S04]  /*1570*/  LDS.U16 R28, [R52+0x2] ;  /* 0x00000200341c7984 */ /* 0x0008e80000000400 */
[----:B------:R4:W4:Y:S04]  /*1580*/  LDS.U16 R27, [R52+0x4] ;  /* 0x00000400341b7984 */ /* 0x0009280000000400 */
[----:B------:R0:W4:Y:S04]  /*1590*/  LDS.U16 R26, [R52+0x6] ;  /* 0x00000600341a7984 */ /* 0x0001280000000400 */
[----:B------:R0:W4:Y:S04]  /*15a0*/  LDS.U16 R25, [R52+0x8] ;  /* 0x0000080034197984 */ /* 0x0001280000000400 */
[----:B------:R0:W4:Y:S04]  /*15b0*/  LDS.U16 R24, [R52+0xa] ;  /* 0x00000a0034187984 */ /* 0x0001280000000400 */
[----:B------:R2:W4:Y:S04]  /*15c0*/  LDS.U16 R23, [R52+0xc] ;  /* 0x00000c0034177984 */ /* 0x0005280000000400 */
[----:B------:R2:W4:Y:S01]  /*15d0*/  LDS.U16 R22, [R52+0xe] ;  /* 0x00000e0034167984 */ /* 0x0005220000000400 */
[----:B0-----:R-:W-:Y:S01]  /*15e0*/  LEA.HI.X R0, R6, c[0x0][0x25c], R7, 0x1, P2 ;  /* 0x0000970006007a11 */ /* 0x001fe200010f0c07 */
[----:B-1----:R-:W-:-:S03]  /*15f0*/  HADD2.F32 R37, -RZ, R30.H0_H0 ;  /* 0x2000001eff257230 */ /* 0x002fc60000004100 */
[----:B------:R-:W-:Y:S02]  /*1600*/  LEA.HI.X R17, R21, R0, R42, 0x1, P4 ;  /* 0x0000000015117211 */ /* 0x000fe400020f0c2a */
[----:B-----5:R-:W-:Y:S01]  /*1610*/  FADD.FTZ R42, R37, R94 ;  /* 0x0000005e252a7221 */ /* 0x020fe20000010000 */
[----:B------:R-:W-:-:S04]  /*1620*/  LEA R14, P2, R99, R14, 0x1 ;  /* 0x0000000e630e7211 */ /* 0x000fc800078408ff */
[----:B------:R-:W-:Y:S01]  /*1630*/  FSETP.GTU.FTZ.AND P1, PT, R42, 20, PT ;  /* 0x41a000002a00780b */ /* 0x000fe20003f3c000 */
[----:B--2---:R-:W-:Y:S01]  /*1640*/  HADD2.F32 R39, -RZ, R32.H0_H0 ;  /* 0x20000020ff277230 */ /* 0x004fe20000004100 */
[----:B------:R-:W-:Y:S01]  /*1650*/  LEA.HI.X R15, R99, R15, R102, 0x1, P2 ;  /* 0x0000000f630f7211 */ /* 0x000fe200010f0c66 */
[----:B------:R-:W-:Y:S01]  /*1660*/  HADD2.F32 R99, -RZ, R34.H0_H0 ;  /* 0x20000022ff637230 */ /* 0x000fe20000004100 */
[----:B------:R-:W-:Y:S01]  /*1670*/  @!P0 LEA.HI.X R21, R41, c[0x0][0x25c], R100, 0x1, P3 ;  /* 0x0000970029158a11 */ /* 0x000fe200018f0c64 */
[--C-:B------:R-:W-:Y:S01]  /*1680*/  FADD.FTZ R41, R31, R94.reuse ;  /* 0x0000005e1f297221 */ /* 0x100fe20000010000 */
[----:B------:R-:W-:Y:S01]  /*1690*/  HADD2.F32 R31, -RZ, R36.H0_H0 ;  /* 0x20000024ff1f7230 */ /* 0x000fe20000004100 */
[--C-:B---3--:R-:W-:Y:S02]  /*16a0*/  FADD.FTZ R40, R39, R94.reuse ;  /* 0x0000005e27287221 */ /* 0x108fe40000010000 */
[--C-:B------:R-:W-:Y:S02]  /*16b0*/  FADD.FTZ R39, R33, R94.reuse ;  /* 0x0000005e21277221 */ /* 0x100fe40000010000 */
[----:B------:R-:W-:-:S02]  /*16c0*/  FADD.FTZ R38, R99, R94 ;  /* 0x0000005e63267221 */ /* 0x000fc40000010000 */
[--C-:B------:R-:W-:Y:S01]  /*16d0*/  FADD.FTZ R37, R35, R94.reuse ;  /* 0x0000005e23257221 */ /* 0x100fe20000010000 */
[----:B------:R-:W-:Y:S01]  /*16e0*/  FSETP.GTU.FTZ.AND P6, PT, R41, 20, PT ;  /* 0x41a000002900780b */ /* 0x000fe20003fdc000 */
[----:B------:R-:W-:Y:S01]  /*16f0*/  FADD.FTZ R36, R31, R94 ;  /* 0x0000005e1f247221 */ /* 0x000fe20000010000 */
[----:B------:R-:W-:Y:S02]  /*1700*/  FSETP.GTU.FTZ.AND P5, PT, R40, 20, PT ;  /* 0x41a000002800780b */ /* 0x000fe40003fbc000 */
        /* <DEDUP_REMOVED lines=35> */
.L_x_7092:
[----:B------:R-:W-:Y:S05]  /*1940*/  BSYNC B0 ;  /* 0x0000000000007941 */ /* 0x000fea0003800000 */
.L_x_7091:
        /* <DEDUP_REMOVED lines=36> */
.L_x_7094:
[----:B------:R-:W-:Y:S05]  /*1b90*/  BSYNC B0 ;  /* 0x0000000000007941 */ /* 0x000fea0003800000 */
.L_x_7093:
[----:B------:R-:W-:Y:S01]  /*1ba0*/  BSSY B0, `(.L_x_7095) ;  /* 0x0000023000007945 */ /* 0x000fe20003800000 */
[----:B------:R-:W-:Y:S02]  /*1bb0*/  FSETP.GTU.FTZ.AND P6, PT, R0, 20, PT ;  /* 0x41a000000000780b */ /* 0x000fe40003fdc000 */
[----:B------:R-:W-:Y:S01]  /*1bc0*/  PRMT R33, RZ, 0x7610, R33 ;  /* 0x00007610ff217816 */ /* 0x000fe20000000021 */
        /* <DEDUP_REMOVED lines=32> */
.L_x_7096:
[----:B------:R-:W-:Y:S05]  /*1dd0*/  BSYNC B0 ;  /* 0x0000000000007941 */ /* 0x000fea0003800000 */
.L_x_7095:
        /* <DEDUP_REMOVED lines=33> */
.L_x_7098:
[----:B------:R-:W-:Y:S05]  /*1ff0*/  BSYNC B0 ;  /* 0x0000000000007941 */ /* 0x000fea0003800000 */
.L_x_7097:
        /* <DEDUP_REMOVED lines=33> */
.L_x_7100:
[----:B------:R-:W-:Y:S05]  /*2210*/  BSYNC B0 ;  /* 0x0000000000007941 */ /* 0x000fea0003800000 */
.L_x_7099:
        /* <DEDUP_REMOVED lines=33> */
.L_x_7102:
[----:B------:R-:W-:Y:S05]  /*2430*/  BSYNC B0 ;  /* 0x0000000000007941 */ /* 0x000fea0003800000 */
.L_x_7101:
        /* <DEDUP_REMOVED lines=33> */
.L_x_7104:
[----:B------:R-:W-:Y:S05]  /*2650*/  BSYNC B0 ;  /* 0x0000000000007941 */ /* 0x000fea0003800000 */
.L_x_7103:
        /* <DEDUP_REMOVED lines=33> */
.L_x_7106:
[----:B------:R-:W-:Y:S05]  /*2870*/  BSYNC B0 ;  /* 0x0000000000007941 */ /* 0x000fea0003800000 */
.L_x_7105:
        /* <DEDUP_REMOVED lines=11> */
[----:B------:R-:W2:Y:S01]  /*2930*/  @!P6 LDG.E.U16 R30, [R14.64+-0x1c0] ;  /* 0xfffe40040e1ee981 */ /* 0x000ea2000c1e1500 */
[----:B------:R-:W-:-:S03]  /*2940*/  ISETP.GE.AND P6, PT, R64, R63, PT ;  /* 0x0000003f4000720c */ /* 0x000fc60003fc6270 */
[----:B------:R0:W3:Y:S01]  /*2950*/  @!P0 LDG.E.U16 R33, [R18.64] ;  /* 0x0000000412218981 */ /* 0x0000e2000c1e1500 */
[----:B------:R-:W-:-:S03]  /*2960*/  PRMT R34, RZ, 0x7610, R34 ;  /* 0x00007610ff227816 */ /* 0x000fc60000000022 */
[----:B------:R-:W5:Y:S04]  /*2970*/  @!P1 LDG.E.U16 R31, [R14.64+-0x180] ;  /* 0xfffe80040e1f9981 */ /* 0x000f68000c1e1500 */
[----:B----4-:R-:W4:Y:S01]  /*2980*/  @!P2 LDG.E.U16 R32, [R14.64+-0x140] ;  /* 0xfffec0040e20a981 */ /* 0x010f22000c1e1500 */
        /* <DEDUP_REMOVED lines=14> */
[----:B--2---:R-:W-:Y:S04]  /*2a70*/  STS.U16 [R61+0x40], R30 ;  /* 0x0000401e3d007388 */ /* 0x004fe80000000400 */
[----:B-----5:R-:W-:Y:S04]  /*2a80*/  STS.U16 [R60+0x80], R31 ;  /* 0x0000801f3c007388 */ /* 0x020fe80000000400 */
[----:B----4-:R-:W-:Y:S04]  /*2a90*/  STS.U16 [R59+0xc0], R32 ;  /* 0x0000c0203b007388 */ /* 0x010fe80000000400 */
        /* <DEDUP_REMOVED lines=30> */
[----:B------:R1:W-:Y:S01]  /*2c80*/  MUFU.EX2 R107, R15 ;  /* 0x0000000f006b7308 */ /* 0x0003e20000000800 */
[----:B------:R-:W-:Y:S02]  /*2c90*/  HADD2.F32 R21, -RZ, R31.H0_H0 ;  /* 0x2000001fff157230 */ /* 0x000fe40000004100 */
[----:B------:R-:W-:Y:S01]  /*2ca0*/  HADD2.F32 R31, -RZ, R33.H0_H0 ;  /* 0x20000021ff1f7230 */ /* 0x000fe20000004100 */
[----:B------:R-:W-:-:S02]  /*2cb0*/  FMUL.FTZ R14, R18, -1.4426950216293334961 ;  /* 0xbfb8aa3b120e7820 */ /* 0x000fc40000410000 */
[----:B-1----:R-:W-:Y:S02]  /*2cc0*/  FMUL.FTZ R15, R32, -1.4426950216293334961 ;  /* 0xbfb8aa3b200f7820 */ /* 0x002fe40000410000 */
[----:B------:R1:W2:Y:S08]  /*2cd0*/  MUFU.EX2 R106, R14 ;  /* 0x0000000e006a7308 */ /* 0x0002b00000000800 */
[----:B------:R-:W-:Y:S01]  /*2ce0*/  MUFU.EX2 R113, R15 ;  /* 0x0000000f00717308 */ /* 0x000fe20000000800 */
[----:B-1----:R-:W-:-:S07]  /*2cf0*/  FMUL.FTZ R14, R31, -1.4426950216293334961 ;  /* 0xbfb8aa3b1f0e7820 */ /* 0x002fce0000410000 */
[----:B------:R-:W-:Y:S01]  /*2d00*/  MUFU.EX2 R112, R14 ;  /* 0x0000000e00707308 */ /* 0x000fe20000000800 */
[----:B0-----:R-:W-:Y:S02]  /*2d10*/  FMUL.FTZ R16, R21, -1.4426950216293334961 ;  /* 0xbfb8aa3b15107820 */ /* 0x001fe40000410000 */
[----:B--2---:R-:W-:-:S05]  /*2d20*/  FADD.FTZ R106, R106, 1 ;  /* 0x3f8000006a6a7421 */ /* 0x004fca0000010000 */
[----:B------:R-:W0:Y:S08]  /*2d30*/  MUFU.EX2 R16, R16 ;  /* 0x0000001000107308 */ /* 0x000e300000000800 */
[----:B------:R-:W-:Y:S01]  /*2d40*/  MUFU.RCP R35, R106 ;  /* 0x0000006a00237308 */ /* 0x000fe20000001000 */
[----:B------:R-:W-:Y:S01]  /*2d50*/  FMUL.FTZ R17, R30, -1.4426950216293334961 ;  /* 0xbfb8aa3b1e117820 */ /* 0x000fe20000410000 */
[----:B------:R-:W-:Y:S01]  /*2d60*/  HADD2.F32 R117, -RZ, R98.H0_H0 ;  /* 0x20000062ff757230 */ /* 0x000fe20000004100 */
[----:B------:R-:W-:-:S02]  /*2d70*/  FMUL.FTZ R108, R20, -1.4426950216293334961 ;  /* 0xbfb8aa3b146c7820 */ /* 0x000fc40000410000 */
[----:B0-----:R-:W-:-:S03]  /*2d80*/  FADD.FTZ R98, R16, 1 ;  /* 0x3f80000010627421 */ /* 0x001fc60000010000 */
[----:B------:R0:W1:Y:S02]  /*2d90*/  MUFU.EX2 R110, R17 ;  /* 0x00000011006e7308 */ /* 0x0000640000000800 */
[----:B0-----:R-:W-:-:S06]  /*2da0*/  FMUL.FTZ R17, R117, -1.4426950216293334961 ;  /* 0xbfb8aa3b75117820 */ /* 0x001fcc0000410000 */
[----:B------:R-:W0:Y:S08]  /*2db0*/  MUFU.EX2 R108, R108 ;  /* 0x0000006c006c7308 */ /* 0x000e300000000800 */
[----:B------:R-:W2:Y:S01]  /*2dc0*/  MUFU.EX2 R116, R17 ;  /* 0x0000001100747308 */ /* 0x000ea20000000800 */
[----:B-1----:R-:W-:Y:S01]  /*2dd0*/  FADD.FTZ R110, R110, 1 ;  /* 0x3f8000006e6e7421 */ /* 0x002fe20000010000 */
[----:B------:R-:W-:Y:S01]  /*2de0*/  HADD2.F32 R29, -RZ, R29.H0_H0 ;  /* 0x2000001dff1d7230 */ /* 0x000fe20000004100 */
[----:B------:R-:W-:-:S05]  /*2df0*/  FADD.FTZ R107, R107, 1 ;  /* 0x3f8000006b6b7421 */ /* 0x000fca0000010000 */
[----:B------:R-:W1:Y:S01]  /*2e00*/  MUFU.RCP R111, R110 ;  /* 0x0000006e006f7308 */ /* 0x000e620000001000 */
[----:B0-----:R-:W-:Y:S01]  /*2e10*/  FADD.FTZ R108, R108, 1 ;  /* 0x3f8000006c6c7421 */ /* 0x001fe20000010000 */
[----:B------:R-:W-:Y:S01]  /*2e20*/  HADD2.F32 R106, -RZ, R25.H0_H0 ;  /* 0x20000019ff6a7230 */ /* 0x000fe20000004100 */
[----:B------:R-:W-:-:S05]  /*2e30*/  FADD.FTZ R112, R112, 1 ;  /* 0x3f80000070707421 */ /* 0x000fca0000010000 */
[----:B------:R0:W3:Y:S01]  /*2e40*/  MUFU.RCP R109, R108 ;  /* 0x0000006c006d7308 */ /* 0x0000e20000001000 */
[----:B--2---:R-:W-:Y:S01]  /*2e50*/  FADD.FTZ R118, R116, 1 ;  /* 0x3f80000074767421 */ /* 0x004fe20000010000 */
[----:B------:R-:W-:Y:S01]  /*2e60*/  HADD2.F32 R28, -RZ, R28.H0_H0 ;  /* 0x2000001cff1c7230 */ /* 0x000fe20000004100 */
[----:B0-----:R-:W-:-:S05]  /*2e70*/  FADD.FTZ R108, R113, 1 ;  /* 0x3f800000716c7421 */ /* 0x001fca0000010000 */
[----:B------:R0:W-:Y:S01]  /*2e80*/  MUFU.RCP R114, R112 ;  /* 0x0000007000727308 */ /* 0x0001e20000001000 */
[----:B------:R-:W-:Y:S01]  /*2e90*/  HADD2.F32 R27, -RZ, R27.H0_H0 ;  /* 0x2000001bff1b7230 */ /* 0x000fe20000004100 */
[----:B-1----:R-:W-:-:S06]  /*2ea0*/  FADD.FTZ R113, -R111, 1 ;  /* 0x3f8000006f717421 */ /* 0x002fcc0000010100 */
[----:B------:R-:W-:Y:S01]  /*2eb0*/  MUFU.RCP R115, R108 ;  /* 0x0000006c00737308 */ /* 0x000fe20000001000 */
[----:B------:R-:W-:-:S07]  /*2ec0*/  FFMA.FTZ R113, R30, R113, 1 ;  /* 0x3f8000001e717423 */ /* 0x000fce0000010071 */
[----:B------:R-:W1:Y:S01]  /*2ed0*/  MUFU.RCP R118, R118 ;  /* 0x0000007600767308 */ /* 0x000e620000001000 */
[----:B---3--:R-:W-:Y:S01]  /*2ee0*/  FADD.FTZ R25, -R109, 1 ;  /* 0x3f8000006d197421 */ /* 0x008fe20000010100 */
[----:B------:R-:W-:Y:S02]  /*2ef0*/  HADD2.F32 R26, -RZ, R26.H0_H0 ;  /* 0x2000001aff1a7230 */ /* 0x000fe40000004100 */
[----:B------:R-:W-:Y:S01]  /*2f00*/  HADD2.F32 R110, -RZ, R23.H0_H0 ;  /* 0x20000017ff6e7230 */ /* 0x000fe20000004100 */
[----:B------:R-:W-:Y:S01]  /*2f10*/  FFMA.FTZ R25, R20, R25, 1 ;  /* 0x3f80000014197423 */ /* 0x000fe20000010019 */
[----:B0-----:R-:W-:Y:S01]  /*2f20*/  HADD2.F32 R112, -RZ, R22.H0_H0 ;  /* 0x20000016ff707230 */ /* 0x001fe20000004100 */
[----:B-1----:R-:W-:-:S04]  /*2f30*/  FADD.FTZ R22, -R118, 1 ;  /* 0x3f80000076167421 */ /* 0x002fc80000010100 */
[----:B------:R-:W-:Y:S01]  /*2f40*/  FFMA.FTZ R22, R117, R22, 1 ;  /* 0x3f80000075167423 */ /* 0x000fe20000010016 */
[----:B------:R-:W-:Y:S01]  /*2f50*/  ISETP.NE.AND P6, PT, R86, RZ, PT ;  /* 0x000000ff5600720c */ /* 0x000fe20003fc5270 */
[----:B-----5:R-:W-:Y:S04]  /*2f60*/  STS.U16 [R62], R99 ;  /* 0x000000633e007388 */ /* 0x020fe80000000400 */
        /* <DEDUP_REMOVED lines=14> */
[----:B0-----:R-:W-:Y:S01]  /*3050*/  HADD2.F32 R103, -RZ, R15.H0_H0 ;  /* 0x2000000fff677230 */ /* 0x001fe20000004100 */
[----:B------:R-:W-:Y:S01]  /*3060*/  FADD.FTZ R15, -R35, 1 ;  /* 0x3f800000230f7421 */ /* 0x000fe20000010100 */
[----:B-1----:R-:W-:-:S03]  /*3070*/  HADD2.F32 R99, -RZ, R14.H0_H0 ;  /* 0x2000000eff637230 */ /* 0x002fc60000004100 */
[----:B------:R-:W-:Y:S01]  /*3080*/  FFMA.FTZ R101, R18, R15, 1 ;  /* 0x3f80000012657423 */ /* 0x000fe2000001000f */
[----:B------:R-:W0:Y:S04]  /*3090*/  LDS.U16 R14, [R52+0xc] ;  /* 0x00000c00340e7984 */ /* 0x000e280000000400 */
[----:B------:R-:W1:Y:S01]  /*30a0*/  LDS.U16 R15, [R52+0xe] ;  /* 0x00000e00340f7984 */ /* 0x000e620000000400 */
[----:B------:R-:W3:Y:S01]  /*30b0*/  MUFU.RCP R100, R107 ;  /* 0x0000006b00647308 */ /* 0x000ee20000001000 */
[----:B--2---:R-:W-:-:S07]  /*30c0*/  HADD2.F32 R33, -RZ, R33.H0_H0 ;  /* 0x20000021ff217230 */ /* 0x004fce0000004100 */
[----:B------:R2:W0:Y:S02]  /*30d0*/  MUFU.RCP R104, R98 ;  /* 0x0000006200687308 */ /* 0x0004240000001000 */
[----:B--2---:R-:W-:-:S04]  /*30e0*/  FMUL.FTZ R98, R29, R99 ;  /* 0x000000631d627220 */ /* 0x004fc80000410000 */
[----:B------:R-:W-:Y:S02]  /*30f0*/  FMUL.FTZ R98, R35, R98 ;  /* 0x0000006223627220 */ /* 0x000fe40000410000 */
[----:B------:R-:W-:Y:S02]  /*3100*/  FMUL.FTZ R108, R106, R33 ;  /* 0x000000216a6c7220 */ /* 0x000fe40000410000 */
[----:B------:R-:W-:Y:S01]  /*3110*/  FMUL.FTZ R98, R98, R101 ;  /* 0x0000006562627220 */ /* 0x000fe20000410000 */
[----:B---3--:R-:W-:Y:S01]  /*3120*/  HADD2.F32 R101, -RZ, R16.H0_H0 ;  /* 0x20000010ff657230 */ /* 0x008fe20000004100 */
[----:B------:R-:W-:Y:S02]  /*3130*/  FMUL.FTZ R108, R111, R108 ;  /* 0x0000006c6f6c7220 */ /* 0x000fe40000410000 */
[----:B------:R-:W-:Y:S02]  /*3140*/  FADD.FTZ R102, -R100, 1 ;  /* 0x3f80000064667421 */ /* 0x000fe40000010100 */
[----:B------:R-:W-:-:S02]  /*3150*/  FMUL.FTZ R105, R28, R103 ;  /* 0x000000671c697220 */ /* 0x000fc40000410000 */
[----:B------:R-:W-:Y:S01]  /*3160*/  FMUL.FTZ R16, R27, R101 ;  /* 0x000000651b107220 */ /* 0x000fe20000410000 */
[----:B----4-:R-:W-:Y:S01]  /*3170*/  HADD2.F32 R107, -RZ, R17.H0_H0 ;  /* 0x20000011ff6b7230 */ /* 0x010fe20000004100 */
[----:B------:R-:W-:Y:S01]  /*3180*/  FMUL.FTZ R113, R108, R113 ;  /* 0x000000716c717220 */ /* 0x000fe20000410000 */
[----:B------:R-:W-:Y:S01]  /*3190*/  HADD2.F32 R108, -RZ, R24.H0_H0 ;  /* 0x20000018ff6c7230 */ /* 0x000fe20000004100 */
[----:B------:R-:W-:Y:S01]  /*31a0*/  FFMA.FTZ R102, R19, R102, 1 ;  /* 0x3f80000013667423 */ /* 0x000fe20000010066 */
[----:B-----5:R-:W-:Y:S01]  /*31b0*/  HADD2.F32 R34, -RZ, R34.H0_H0 ;  /* 0x20000022ff227230 */ /* 0x020fe20000004100 */
[----:B------:R-:W-:Y:S01]  /*31c0*/  FMUL.FTZ R105, R100, R105 ;  /* 0x0000006964697220 */ /* 0x000fe20000410000 */
[----:B0-----:R-:W-:Y:S01]  /*31d0*/  HADD2.F32 R116, -RZ, R14.H0_H0 ;  /* 0x2000000eff747230 */ /* 0x001fe20000004100 */
[----:B------:R-:W-:Y:S01]  /*31e0*/  FMUL.FTZ R16, R109, R16 ;  /* 0x000000106d107220 */ /* 0x000fe20000410000 */
[----:B-1----:R-:W-:Y:S01]  /*31f0*/  HADD2.F32 R119, -RZ, R15.H0_H0 ;  /* 0x2000000fff777230 */ /* 0x002fe20000004100 */
[----:B------:R-:W-:-:S02]  /*3200*/  FMUL.FTZ R105, R105, R102 ;  /* 0x0000006669697220 */ /* 0x000fc40000410000 */
[----:B------:R-:W-:Y:S02]  /*3210*/  FMUL.FTZ R16, R16, R25 ;  /* 0x0000001910107220 */ /* 0x000fe40000410000 */
[----:B------:R-:W-:Y:S02]  /*3220*/  FADD.FTZ R102, -R104, 1 ;  /* 0x3f80000068667421 */ /* 0x000fe40000010100 */
[----:B------:R-:W-:Y:S02]  /*3230*/  FMUL.FTZ R17, R26, R107 ;  /* 0x0000006b1a117220 */ /* 0x000fe40000410000 */
[----:B------:R-:W-:Y:S02]  /*3240*/  FADD.FTZ R24, -R114, 1 ;  /* 0x3f80000072187421 */ /* 0x000fe40000010100 */
[----:B------:R-:W-:Y:S02]  /*3250*/  FMUL.FTZ R23, R108, R34 ;  /* 0x000000226c177220 */ /* 0x000fe40000410000 */
        /* <DEDUP_REMOVED lines=48> */
[----:B------:R-:W-:Y:S02]  /*3560*/  IMAD.IADD R15, R15, 0x1, R25 ;  /* 0x000000010f0f7824 */ /* 0x000fe400078e0219 */
[----:B------:R-:W-:Y:S02]  /*3570*/  IMAD R16, R96, c[0x0][0x2f0], RZ ;  /* 0x0000bc0060107a24 */ /* 0x000fe400078e02ff */
[----:B------:R-:W-:Y:S01]  /*3580*/  IMAD.WIDE.U32 R14, R97, c[0x0][0x2f0], R14 ;  /* 0x0000bc00610e7a25 */ /* 0x000fe200078e000e */
[----:B------:R-:W-:-:S03]  /*3590*/  LEA.HI.X R22, R6, c[0x0][0x33c], R7, 0x1, P0 ;  /* 0x0000cf0006167a11 */ /* 0x000fc600000f0c07 */
[----:B------:R-:W-:Y:S01]  /*35a0*/  IMAD R16, R97, c[0x0][0x2f4], R16 ;  /* 0x0000bd0061107a24 */ /* 0x000fe200078e0210 */
[----:B------:R-:W-:-:S04]  /*35b0*/  IADD3 R14, P1, R44, R14, RZ ;  /* 0x0000000e2c0e7210 */ /* 0x000fc80007f3e0ff */
[----:B------:R-:W-:Y:S02]  /*35c0*/  IADD3.X R15, R43, R16, R15, P1, !PT ;  /* 0x000000102b0f7210 */ /* 0x000fe40000ffe40f */
[----:B------:R-:W-:Y:S02]  /*35d0*/  LEA R16, P1, R14, R17, 0x1 ;  /* 0x000000110e107211 */ /* 0x000fe400078208ff */
[-C--:B--2---:R-:W-:Y:S02]  /*35e0*/  ISETP.GE.AND P0, PT, R6, R133.reuse, PT ;  /* 0x000000850600720c */ /* 0x084fe40003f06270 */
[----:B------:R-:W-:Y:S01]  /*35f0*/  LEA.HI.X R17, R14, R22, R15, 0x1, P1 ;  /* 0x000000160e117211 */ /* 0x000fe200008f0c0f */
[----:B------:R-:W-:Y:S01]  /*3600*/  BSSY B0, `(.L_x_7107) ;  /* 0x000000e000007945 */ /* 0x000fe20003800000 */
[----:B------:R-:W-:Y:S02]  /*3610*/  IADD3 R14, P1, R6, R4, RZ ;  /* 0x00000004060e7210 */ /* 0x000fe40007f3e0ff */
[----:B------:R-:W-:-:S02]  /*3620*/  ISETP.GE.AND P2, PT, R74, R133, PT ;  /* 0x000000854a00720c */ /* 0x000fc40003f46270 */
[----:B------:R-:W-:-:S05]  /*3630*/  IADD3.X R15, R7, R5, RZ, P1, !PT ;  /* 0x00000005070f7210 */ /* 0x000fca0000ffe4ff */
        /* <DEDUP_REMOVED lines=10> */
.L_x_7108:
[----:B------:R-:W-:Y:S05]  /*36e0*/  BSYNC B0 ;  /* 0x0000000000007941 */ /* 0x000fea0003800000 */
.L_x_7107:
[----:B------:R1:W-:Y:S01]  /*36f0*/  @!P2 STG.E.U16 [R16.64+-0x180], R121 ;  /* 0xfffe80791000a986 */ /* 0x0003e2000c101504 */
        /* <DEDUP_REMOVED lines=9> */
[----:B------:R-:W-:Y:S01]  /*3790*/  FMUL.FTZ R111, R30, R111 ;  /* 0x0000006f1e6f7220 */ /* 0x000fe20000410000 */
        /* <DEDUP_REMOVED lines=33> */
[----:B-1----:R-:W-:Y:S01]  /*39b0*/  FMUL.FTZ R16, R117, R119 ;  /* 0x0000007775107220 */ /* 0x002fe20000410000 */
[----:B------:R-:W-:-:S02]  /*39c0*/  F2FP.PACK_AB R33, R34, R33 ;  /* 0x000000212221723e */ /* 0x000fc400000000ff */
[----:B------:R-:W-:Y:S02]  /*39d0*/  PRMT R17, R20, 0x7632, R17 ;  /* 0x0000763214117816 */ /* 0x000fe40000000011 */
[----:B------:R-:W-:Y:S02]  /*39e0*/  F2FP.PACK_AB R16, R16, R115 ;  /* 0x000000731010723e */ /* 0x000fe400000000ff */
[C---:B------:R-:W-:Y:S02]  /*39f0*/  PRMT R19, R33.reuse, 0x7610, R19 ;  /* 0x0000761021137816 */ /* 0x040fe40000000013 */
[----:B------:R-:W-:Y:S01]  /*3a00*/  PRMT R21, R33, 0x7632, R21 ;  /* 0x0000763221157816 */ /* 0x000fe20000000015 */
[----:B------:R1:W-:Y:S01]  /*3a10*/  STS.U16 [R52], R18 ;  /* 0x0000001234007388 */ /* 0x0003e20000000400 */
[----:B------:R-:W-:-:S03]  /*3a20*/  PRMT R22, R16, 0x7632, R22 ;  /* 0x0000763210167816 */ /* 0x000fc60000000016 */
[----:B------:R-:W-:Y:S04]  /*3a30*/  STS.U16 [R52+0x2], R26 ;  /* 0x0000021a34007388 */ /* 0x000fe80000000400 */
[----:B------:R-:W-:Y:S01]  /*3a40*/  STS.U16 [R52+0x4], R20 ;  /* 0x0000041434007388 */ /* 0x000fe20000000400 */
[----:B-1----:R-:W-:-:S03]  /*3a50*/  IMAD R18, R179, c[0x0][0x210], RZ ;  /* 0x00008400b3127a24 */ /* 0x002fc600078e02ff */
[----:B------:R-:W-:Y:S04]  /*3a60*/  STS.U16 [R52+0x6], R17 ;  /* 0x0000061134007388 */ /* 0x000fe80000000400 */
[----:B------:R1:W-:Y:S04]  /*3a70*/  STS.U16 [R52+0x8], R19 ;  /* 0x0000081334007388 */ /* 0x0003e80000000400 */
[----:B------:R-:W-:Y:S04]  /*3a80*/  STS.U16 [R52+0xa], R21 ;  /* 0x00000a1534007388 */ /* 0x000fe80000000400 */
[----:B------:R2:W-:Y:S01]  /*3a90*/  STS.U16 [R52+0xc], R16 ;  /* 0x00000c1034007388 */ /* 0x0005e20000000400 */
[----:B-1----:R-:W-:-:S03]  /*3aa0*/  IMAD R19, R93, c[0x0][0x214], R18 ;  /* 0x000085005d137a24 */ /* 0x002fc600078e0212 */
[----:B------:R-:W-:Y:S01]  /*3ab0*/  STS.U16 [R52+0xe], R22 ;  /* 0x00000e1634007388 */ /* 0x000fe20000000400 */
[----:B------:R-:W-:-:S06]  /*3ac0*/  NOP ;  /* 0x0000000000007918 */ /* 0x000fcc0000000000 */
[----:B------:R-:W-:Y:S01]  /*3ad0*/  LDS.U16 R23, [R62] ;  /* 0x000000003e177984 */ /* 0x000fe20000000400 */
[----:B--2---:R-:W-:Y:S01]  /*3ae0*/  IMAD.WIDE.U32 R16, R93, c[0x0][0x210], RZ ;  /* 0x000084005d107a25 */ /* 0x004fe200078e00ff */
[----:B------:R-:W-:Y:S02]  /*3af0*/  LEA R21, P0, R6, c[0x0][0x270], 0x1 ;  /* 0x00009c0006157a11 */ /* 0x000fe400078008ff */
[----:B0-----:R-:W-:Y:S01]  /*3b00*/  LDS.U16 R25, [R61+0x40] ;  /* 0x000040003d197984 */ /* 0x001fe20000000400 */
[----:B------:R-:W-:Y:S01]  /*3b10*/  IMAD R18, R96, c[0x0][0x218], RZ ;  /* 0x0000860060127a24 */ /* 0x000fe200078e02ff */
[----:B------:R-:W-:Y:S02]  /*3b20*/  IADD3 R17, R17, R19, RZ ;  /* 0x0000001311117210 */ /* 0x000fe40007ffe0ff */
[----:B------:R-:W-:Y:S01]  /*3b30*/  LDS.U16 R27, [R60+0x80] ;  /* 0x000080003c1b7984 */ /* 0x000fe20000000400 */
[C---:B------:R-:W-:Y:S01]  /*3b40*/  IMAD R20, R97.reuse, c[0x0][0x21c], R18 ;  /* 0x0000870061147a24 */ /* 0x040fe200078e0212 */
[----:B------:R-:W-:Y:S01]  /*3b50*/  LEA.HI.X R18, R6, c[0x0][0x274], R7, 0x1, P0 ;  /* 0x00009d0006127a11 */ /* 0x000fe200000f0c07 */
        /* <DEDUP_REMOVED lines=27> */
.L_x_7111:
[----:B------:R-:W-:Y:S05]  /*3d10*/  BSYNC B0 ;  /* 0x0000000000007941 */ /* 0x000fea0003800000 */
.L_x_7110:
        /* <DEDUP_REMOVED lines=13> */
.L_x_7109:
[----:B-1----:R-:W-:Y:S01]  /*3df0*/  HADD2.F32 R17, -RZ, R173.H0_H0 ;  /* 0x200000adff117230 */ /* 0x002fe20000004100 */
        /* <DEDUP_REMOVED lines=26> */
[----:B------:R-:W-:Y:S01]  /*3fa0*/  MOV R16, c[0x0][0x16c] ;  /* 0x00005b0000107a02 */ /* 0x000fe20000000f00 */
[-C--:B------:R-:W-:Y:S02]  /*3fb0*/  FMUL.FTZ R118, R108, R95.reuse ;  /* 0x0000005f6c767220 */ /* 0x080fe40000410000 */
[----:B------:R-:W-:Y:S01]  /*3fc0*/  FFMA.FTZ R17, R110, R18, R17 ;  /* 0x000000126e117223 */ /* 0x000fe20000010011 */
[----:B------:R-:W-:Y:S01]  /*3fd0*/  ISETP.GE.AND P0, PT, R16, 0x1, PT ;  /* 0x000000011000780c */ /* 0x000fe20003f06270 */
[-C--:B------:R-:W-:Y:S02]  /*3fe0*/  FMUL.FTZ R105, R110, R95.reuse ;  /* 0x0000005f6e697220 */ /* 0x080fe40000410000 */
[C---:B------:R-:W-:Y:S02]  /*3ff0*/  FFMA.FTZ R90, R112.reuse, R90, R17 ;  /* 0x0000005a705a7223 */ /* 0x040fe40000010011 */
[----:B------:R-:W-:-:S02]  /*4000*/  FMUL.FTZ R107, R112, R95 ;  /* 0x0000005f706b7220 */ /* 0x000fc40000410000 */
[----:B------:R-:W-:-:S06]  /*4010*/  IMAD.MOV.U32 R109, RZ, RZ, RZ ;  /* 0x000000ffff6d7224 */ /* 0x000fcc00078e00ff */
[----:B------:R-:W-:Y:S05]  /*4020*/  @!P0 BRA `(.L_x_7112) ;  /* 0x0000211000008947 */ /* 0x000fea0003800000 */
[----:B------:R-:W-:Y:S01]  /*4030*/  MOV R16, R86 ;  /* 0x0000005600107202 */ /* 0x000fe20000000f00 */
[----:B------:R-:W-:Y:S01]  /*4040*/  IMAD R18, R179, c[0x0][0x298], RZ ;  /* 0x0000a600b3127a24 */ /* 0x000fe200078e02ff */
[----:B------:R-:W-:Y:S01]  /*4050*/  MOV R17, RZ ;  /* 0x000000ff00117202 */ /* 0x000fe20000000f00 */
[----:B------:R-:W-:Y:S01]  /*4060*/  IMAD R21, R178, c[0x0][0x2a0], RZ ;  /* 0x0000a800b2157a24 */ /* 0x000fe200078e02ff */
[----:B------:R-:W-:Y:S01]  /*4070*/  IADD3 R119, R175, -0x1, RZ ;  /* 0xffffffffaf777810 */ /* 0x000fe20007ffe0ff */
[C---:B------:R-:W-:Y:S01]  /*4080*/  IMAD R19, R93.reuse, c[0x0][0x29c], R18 ;  /* 0x0000a7005d137a24 */ /* 0x040fe200078e0212 */
[----:B------:R-:W-:Y:S01]  /*4090*/  CS2R R120, SRZ ;  /* 0x0000000000787805 */ /* 0x000fe2000001ff00 */
[----:B------:R-:W-:Y:S01]  /*40a0*/  IMAD.WIDE.U32 R16, R93, c[0x0][0x298], R16 ;  /* 0x0000a6005d107a25 */ /* 0x000fe200078e0010 */
[----:B------:R-:W-:Y:S01]  /*40b0*/  CS2R R122, SRZ ;  /* 0x00000000007a7805 */ /* 0x000fe2000001ff00 */
[----:B------:R-:W-:Y:S02]  /*40c0*/  MOV R126, RZ ;  /* 0x000000ff007e7202 */ /* 0x000fe40000000f00 */
        /* <DEDUP_REMOVED lines=9> */
[C---:B------:R-:W-:Y:S02]  /*4160*/  LEA R30, P0, R16.reuse, c[0x0][0x318], 0x2 ;  /* 0x0000c600101e7a11 */ /* 0x040fe400078010ff */
[----:B------:R-:W-:Y:S02]  /*4170*/  LEA.HI R17, R119, R119, RZ, 0x1 ;  /* 0x0000007777117211 */ /* 0x000fe400078f08ff */
[----:B------:R-:W-:Y:S02]  /*4180*/  LEA.HI.X R31, R16, c[0x0][0x31c], R19, 0x2, P0 ;  /* 0x0000c700101f7a11 */ /* 0x000fe400000f1413 */
[----:B------:R-:W-:Y:S02]  /*4190*/  LOP3.LUT R18, R17, 0xfffffe, RZ, 0xc0, !PT ;  /* 0x00fffffe11127812 */ /* 0x000fe400078ec0ff */
[----:B------:R-:W-:Y:S01]  /*41a0*/  IADD3 R16, P0, R4, R16, RZ ;  /* 0x0000001004107210 */ /* 0x000fe20007f1e0ff */
[----:B------:R-:W-:Y:S01]  /*41b0*/  IMAD.WIDE R30, R44, 0x4, R30 ;  /* 0x000000042c1e7825 */ /* 0x000fe200078e021e */
[----:B------:R-:W-:-:S02]  /*41c0*/  MOV R117, RZ ;  /* 0x000000ff00757202 */ /* 0x000fc40000000f00 */
[----:B------:R-:W-:Y:S01]  /*41d0*/  IADD3.X R17, R5, R19, RZ, P0, !PT ;  /* 0x0000001305117210 */ /* 0x000fe200007fe4ff */
[----:B------:R-:W-:Y:S01]  /*41e0*/  IMAD.IADD R119, R119, 0x1, -R18 ;  /* 0x0000000177777824 */ /* 0x000fe200078e0a12 */
[C---:B------:R-:W-:Y:S02]  /*41f0*/  IADD3 R18, P5, R30.reuse, -0x380, RZ ;  /* 0xfffffc801e127810 */ /* 0x040fe40007fbe0ff */
[C---:B------:R-:W-:Y:S02]  /*4200*/  IADD3 R28, P0, R30.reuse, -0x100, RZ ;  /* 0xffffff001e1c7810 */ /* 0x040fe40007f1e0ff */
[C---:B------:R-:W-:Y:S02]  /*4210*/  IADD3 R20, P4, R30.reuse, -0x300, RZ ;  /* 0xfffffd001e147810 */ /* 0x040fe40007f9e0ff */
[C---:B------:R-:W-:Y:S02]  /*4220*/  IADD3 R22, P3, R30.reuse, -0x280, RZ ;  /* 0xfffffd801e167810 */ /* 0x040fe40007f7e0ff */
[----:B------:R-:W-:-:S02]  /*4230*/  IADD3 R24, P2, R30, -0x200, RZ ;  /* 0xfffffe001e187810 */ /* 0x000fc40007f5e0ff */
[C---:B------:R-:W-:Y:S02]  /*4240*/  IADD3 R26, P1, R30.reuse, -0x180, RZ ;  /* 0xfffffe801e1a7810 */ /* 0x040fe40007f3e0ff */
[C---:B------:R-:W-:Y:S02]  /*4250*/  IADD3.X R19, R31.reuse, -0x1, RZ, P5, !PT ;  /* 0xffffffff1f137810 */ /* 0x040fe40002ffe4ff */
[----:B------:R-:W-:Y:S02]  /*4260*/  IADD3.X R29, R31, -0x1, RZ, P0, !PT ;  /* 0xffffffff1f1d7810 */ /* 0x000fe400007fe4ff */
        /* <DEDUP_REMOVED lines=8> */
.L_x_7133:
[----:B------:R-:W-:Y:S01]  /*42f0*/  IMAD R34, R96, c[0x0][0x180], RZ ;  /* 0x0000600060227a24 */ /* 0x000fe200078e02ff */
[----:B------:R-:W-:Y:S01]  /*4300*/  SHF.R.S32.HI R127, RZ, 0x1f, R121 ;  /* 0x0000001fff7f7819 */ /* 0x000fe20000011479 */
[----:B------:R-:W-:Y:S01]  /*4310*/  IMAD.WIDE.U32 R32, R97, c[0x0][0x180], RZ ;  /* 0x0000600061207a25 */ /* 0x000fe200078e00ff */
[----:B------:R-:W-:-:S02]  /*4320*/  IADD3 R63, -R4, c[0x0][0x168], RZ ;  /* 0x00005a00043f7a10 */ /* 0x000fc40007ffe1ff */
[----:B------:R-:W-:Y:S01]  /*4330*/  PRMT R133, RZ, 0x7610, R133 ;  /* 0x00007610ff857816 */ /* 0x000fe20000000085 */
[----:B------:R-:W-:Y:S01]  /*4340*/  IMAD R35, R97, c[0x0][0x184], R34 ;  /* 0x0000610061237a24 */ /* 0x000fe200078e0222 */
[-C--:B------:R-:W-:Y:S01]  /*4350*/  ISETP.GE.AND P2, PT, R6, R63.reuse, PT ;  /* 0x0000003f0600720c */ /* 0x080fe20003f46270 */
[C---:B------:R-:W-:Y:S01]  /*4360*/  IMAD R128, R127.reuse, c[0x0][0x1a0], RZ ;  /* 0x000068007f807a24 */ /* 0x040fe200078e02ff */
[----:B------:R-:W-:Y:S01]  /*4370*/  ISETP.GE.AND P5, PT, R76, R63, PT ;  /* 0x0000003f4c00720c */ /* 0x000fe20003fa6270 */
[----:B------:R-:W-:Y:S01]  /*4380*/  IMAD R34, R127, c[0x0][0x188], RZ ;  /* 0x000062007f227a24 */ /* 0x000fe200078e02ff */
[----:B------:R-:W-:Y:S01]  /*4390*/  IADD3 R33, R33, R35, RZ ;  /* 0x0000002321217210 */ /* 0x000fe20007ffe0ff */
[----:B------:R-:W-:Y:S01]  /*43a0*/  IMAD.WIDE.U32 R130, R121, c[0x0][0x1a0], R6 ;  /* 0x0000680079827a25 */ /* 0x000fe200078e0006 */
[----:B------:R-:W-:-:S03]  /*43b0*/  ISETP.GE.AND P4, PT, R74, R63, PT ;  /* 0x0000003f4a00720c */ /* 0x000fc60003f86270 */
[C---:B------:R-:W-:Y:S02]  /*43c0*/  IMAD R125, R121.reuse, c[0x0][0x1a4], R128 ;  /* 0x00006900797d7a24 */ /* 0x040fe400078e0280 */
[C---:B------:R-:W-:Y:S02]  /*43d0*/  IMAD R35, R121.reuse, c[0x0][0x18c], R34 ;  /* 0x0000630079237a24 */ /* 0x040fe400078e0222 */
[----:B------:R-:W-:Y:S01]  /*43e0*/  IMAD.WIDE.U32 R128, R121, c[0x0][0x188], R32 ;  /* 0x0000620079807a25 */ /* 0x000fe200078e0020 */
[----:B------:R-:W-:Y:S02]  /*43f0*/  LEA R32, P3, R130, R82, 0x1 ;  /* 0x0000005282207211 */ /* 0x000fe400078608ff */
[----:B------:R-:W-:Y:S01]  /*4400*/  IADD3 R33, R131, R125, RZ ;  /* 0x0000007d83217210 */ /* 0x000fe20007ffe0ff */
[----:B------:R-:W-:Y:S01]  /*4410*/  IMAD.IADD R35, R129, 0x1, R35 ;  /* 0x0000000181237824 */ /* 0x000fe200078e0223 */
[----:B------:R-:W-:Y:S02]  /*4420*/  LEA R34, P1, R128, c[0x0][0x220], 0x2 ;  /* 0x0000880080227a11 */ /* 0x000fe400078210ff */
[----:B------:R-:W-:-:S02]  /*4430*/  LEA.HI.X R33, R130, R81, R33, 0x1, P3 ;  /* 0x0000005182217211 */ /* 0x000fc400018f0c21 */
[----:B------:R-:W-:Y:S02]  /*4440*/  PRMT R131, RZ, 0x7610, R131 ;  /* 0x00007610ff837816 */ /* 0x000fe40000000083 */
[----:B------:R-:W-:Y:S01]  /*4450*/  PRMT R130, RZ, 0x7610, R130 ;  /* 0x00007610ff827816 */ /* 0x000fe20000000082 */
[----:B--2---:R-:W2:Y:S01]  /*4460*/  @!P4 LDG.E.U16 R133, [R32.64+0x80] ;  /* 0x000080042085c981 */ /* 0x004ea2000c1e1500 */
[----:B------:R-:W-:Y:S02]  /*4470*/  LEA.HI.X R35, R128, c[0x0][0x224], R35, 0x2, P1 ;  /* 0x0000890080237a11 */ /* 0x000fe400008f1423 */
[-C--:B------:R-:W-:Y:S01]  /*4480*/  ISETP.GE.AND P1, PT, R72, R63.reuse, PT ;  /* 0x0000003f4800720c */ /* 0x080fe20003f26270 */
[----:B---3--:R-:W3:Y:S01]  /*4490*/  @!P2 LDG.E.U16 R131, [R32.64] ;  /* 0x000000042083a981 */ /* 0x008ee2000c1e1500 */
[-C--:B------:R-:W-:Y:S02]  /*44a0*/  ISETP.GE.AND P3, PT, R70, R63.reuse, PT ;  /* 0x0000003f4600720c */ /* 0x080fe40003f66270 */
[-C--:B------:R-:W-:Y:S01]  /*44b0*/  ISETP.GE.AND P2, PT, R68, R63.reuse, PT ;  /* 0x0000003f4400720c */ /* 0x080fe20003f46270 */
[----:B------:R-:W4:Y:S01]  /*44c0*/  @!P5 LDG.E.U16 R130, [R32.64+0x40] ;  /* 0x000040042082d981 */ /* 0x000f22000c1e1500 */
[----:B------:R-:W-:-:S02]  /*44d0*/  ISETP.GE.AND P5, PT, R66, R63, PT ;  /* 0x0000003f4200720c */ /* 0x000fc40003fa6270 */
[----:B------:R-:W-:Y:S01]  /*44e0*/  ISETP.GE.AND P4, PT, R64, R63, PT ;  /* 0x0000003f4000720c */ /* 0x000fe20003f86270 */
[----:B0-----:R0:W2:Y:S01]  /*44f0*/  LDG.E R125, [R34.64] ;  /* 0x00000004227d7981 */ /* 0x0010a2000c1e1900 */
[----:B------:R-:W-:Y:S02]  /*4500*/  PRMT R132, RZ, 0x7610, R132 ;  /* 0x00007610ff847816 */ /* 0x000fe40000000084 */
[----:B------:R-:W-:Y:S02]  /*4510*/  PRMT R135, RZ, 0x7610, R135 ;  /* 0x00007610ff877816 */ /* 0x000fe40000000087 */
[----:B------:R-:W-:Y:S02]  /*4520*/  PRMT R134, RZ, 0x7610, R134 ;  /* 0x00007610ff867816 */ /* 0x000fe40000000086 */
[----:B------:R-:W-:Y:S01]  /*4530*/  PRMT R137, RZ, 0x7610, R137 ;  /* 0x00007610ff897816 */ /* 0x000fe20000000089 */
[----:B------:R-:W2:Y:S01]  /*4540*/  @!P1 LDG.E.U16 R132, [R32.64+0xc0] ;  /* 0x0000c00420849981 */ /* 0x000ea2000c1e1500 */
[----:B------:R-:W-:-:S03]  /*4550*/  PRMT R136, RZ, 0x7610, R136 ;  /* 0x00007610ff887816 */ /* 0x000fc60000000088 */
[----:B------:R-:W2:Y:S04]  /*4560*/  @!P3 LDG.E.U16 R135, [R32.64+0x100] ;  /* 0x000100042087b981 */ /* 0x000ea8000c1e1500 */
[----:B------:R-:W2:Y:S04]  /*4570*/  @!P2 LDG.E.U16 R134, [R32.64+0x140] ;  /* 0x000140042086a981 */ /* 0x000ea8000c1e1500 */
[----:B------:R-:W2:Y:S04]  /*4580*/  @!P5 LDG.E.U16 R137, [R32.64+0x180] ;  /* 0x000180042089d981 */ /* 0x000ea8000c1e1500 */
[----:B------:R-:W2:Y:S01]  /*4590*/  @!P4 LDG.E.U16 R136, [R32.64+0x1c0] ;  /* 0x0001c0042088c981 */ /* 0x000ea2000c1e1500 */
[----:B------:R-:W-:-:S02]  /*45a0*/  IMAD R138, R96, c[0x0][0x1b8], RZ ;  /* 0x00006e00608a7a24 */ /* 0x000fc400078e02ff */
[----:B------:R-:W-:-:S04]  /*45b0*/  IMAD.WIDE.U32 R128, R97, c[0x0][0x1b8], RZ ;  /* 0x00006e0061807a25 */ /* 0x000fc800078e00ff */
[----:B------:R-:W-:Y:S02]  /*45c0*/  IMAD R139, R97, c[0x0][0x1bc], R138 ;  /* 0x00006f00618b7a24 */ /* 0x000fe400078e028a */
[----:B------:R-:W-:-:S03]  /*45d0*/  IMAD R138, R127, c[0x0][0x1c0], RZ ;  /* 0x000070007f8a7a24 */ /* 0x000fc600078e02ff */
[----:B------:R-:W-:Y:S01]  /*45e0*/  IADD3 R129, R129, R139, RZ ;  /* 0x0000008b81817210 */ /* 0x000fe20007ffe0ff */
[----:B------:R-:W-:-:S04]  /*45f0*/  IMAD R139, R121, c[0x0][0x1c4], R138 ;  /* 0x00007100798b7a24 */ /* 0x000fc800078e028a */
[----:B------:R-:W-:-:S05]  /*4600*/  IMAD.WIDE.U32 R128, R121, c[0x0][0x1c0], R128 ;  /* 0x0000700079807a25 */ /* 0x000fca00078e0080 */
[----:B0-----:R-:W-:Y:S02]  /*4610*/  IADD3 R35, R129, R139, RZ ;  /* 0x0000008b81237210 */ /* 0x001fe40007ffe0ff */
[----:B------:R-:W-:-:S04]  /*4620*/  LEA R34, P1, R128, c[0x0][0x230], 0x2 ;  /* 0x00008c0080227a11 */ /* 0x000fc800078210ff */
[----:B------:R-:W-:Y:S02]  /*4630*/  LEA.HI.X R35, R128, c[0x0][0x234], R35, 0x2, P1 ;  /* 0x00008d0080237a11 */ /* 0x000fe400008f1423 */
[----:B------:R-:W-:Y:S01]  /*4640*/  ISETP.NE.AND P2, PT, R86, RZ, PT ;  /* 0x000000ff5600720c */ /* 0x000fe20003f45270 */
        /* <DEDUP_REMOVED lines=8> */
[----:B------:R-:W-:-:S06]  /*46d0*/  NOP ;  /* 0x0000000000007918 */ /* 0x000fcc0000000000 */
[----:B------:R0:W2:Y:S01]  /*46e0*/  LDG.E R163, [R34.64] ;  /* 0x0000000422a37981 */ /* 0x0000a2000c1e1900 */
[----:B------:R-:W-:Y:S01]  /*46f0*/  FMUL.FTZ R159, R125, 1.4426950216293334961 ;  /* 0x3fb8aa3b7d9f7820 */ /* 0x000fe20000410000 */
[----:B------:R-:W-:Y:S02]  /*4700*/  LEA R32, R119, R121, 0x8 ;  /* 0x0000007977207211 */ /* 0x000fe400078e40ff */
[----:B-1----:R-:W1:Y:S01]  /*4710*/  LDS.U16 R134, [R52] ;  /* 0x0000000034867984 */ /* 0x002e620000000400 */
[----:B------:R-:W-:-:S03]  /*4720*/  FMUL.FTZ R142, R159, R42 ;  /* 0x0000002a9f8e7220 */ /* 0x000fc60000410000 */
[----:B------:R-:W3:Y:S03]  /*4730*/  LDS.U16 R136, [R52+0x2] ;  /* 0x0000020034887984 */ /* 0x000ee60000000400 */
[----:B------:R-:W4:Y:S01]  /*4740*/  MUFU.EX2 R142, R142 ;  /* 0x0000008e008e7308 */ /* 0x000f220000000800 */
[----:B------:R-:W-:Y:S01]  /*4750*/  @P2 IADD3 R32, R86, 0x200, RZ ;  /* 0x0000020056202810 */ /* 0x000fe20007ffe0ff */
[----:B------:R-:W1:Y:S03]  /*4760*/  LDS.U16 R138, [R52+0x4] ;  /* 0x00000400348a7984 */ /* 0x000e660000000400 */
[----:B------:R-:W-:Y:S01]  /*4770*/  SHF.L.U32 R129, R32, 0x2, RZ ;  /* 0x0000000220817819 */ /* 0x000fe200000006ff */
[----:B------:R-:W1:Y:S04]  /*4780*/  LDS.U16 R139, [R52+0x6] ;  /* 0x00000600348b7984 */ /* 0x000e680000000400 */
[----:B------:R-:W1:Y:S04]  /*4790*/  LDS.U16 R140, [R52+0x8] ;  /* 0x00000800348c7984 */ /* 0x000e680000000400 */
[----:B------:R-:W1:Y:S04]  /*47a0*/  LDS.U16 R141, [R52+0xa] ;  /* 0x00000a00348d7984 */ /* 0x000e680000000400 */
[----:B------:R-:W1:Y:S04]  /*47b0*/  LDS.U16 R143, [R52+0xc] ;  /* 0x00000c00348f7984 */ /* 0x000e680000000400 */
[----:B------:R-:W1:Y:S04]  /*47c0*/  LDS.U16 R144, [R52+0xe] ;  /* 0x00000e0034907984 */ /* 0x000e680000000400 */
[----:B----4-:R4:W-:Y:S01]  /*47d0*/  STS [R129+0x878], R142 ;  /* 0x0008788e81007388 */ /* 0x0109e20000000800 */
[----:B------:R-:W-:-:S03]  /*47e0*/  ISETP.NE.AND P3, PT, R86, 0x1f, PT ;  /* 0x0000001f5600780c */ /* 0x000fc60003f65270 */
[----:B------:R-:W-:Y:S01]  /*47f0*/  BAR.SYNC.DEFER_BLOCKING 0x0 ;  /* 0x0000000000007b1d */ /* 0x000fe20000010000 */
[C---:B0-----:R-:W-:Y:S02]  /*4800*/  FMUL.FTZ R34, R159.reuse, R0 ;  /* 0x000000009f227220 */ /* 0x041fe40000410000 */
[C---:B------:R-:W-:Y:S02]  /*4810*/  FMUL.FTZ R147, R159.reuse, R40 ;  /* 0x000000289f937220 */ /* 0x040fe40000410000 */
[----:B------:R-:W-:-:S05]  /*4820*/  FMUL.FTZ R146, R159, R39 ;  /* 0x000000279f927220 */ /* 0x000fca0000410000 */
[----:B------:R0:W0:Y:S01]  /*4830*/  @P3 LDS R181, [R86.X4+0x107c] ;  /* 0x00107c0056b53984 */ /* 0x0000220000004800 */
[C---:B------:R-:W-:Y:S02]  /*4840*/  FMUL.FTZ R145, R159.reuse, R38 ;  /* 0x000000269f917220 */ /* 0x040fe40000410000 */
[C---:B------:R-:W-:Y:S02]  /*4850*/  FMUL.FTZ R35, R159.reuse, R37 ;  /* 0x000000259f237220 */ /* 0x040fe40000410000 */
[----:B------:R-:W-:Y:S01]  /*4860*/  FMUL.FTZ R151, R159, R36 ;  /* 0x000000249f977220 */ /* 0x000fe20000410000 */
[----:B------:R-:W0:Y:S01]  /*4870*/  MUFU.EX2 R34, R34 ;  /* 0x0000002200227308 */ /* 0x000e220000000800 */
[----:B------:R-:W-:Y:S02]  /*4880*/  @P0 IADD3 R128, R175, -0x2, RZ ;  /* 0xfffffffeaf800810 */ /* 0x000fe40007ffe0ff */
[----:B------:R-:W-:-:S03]  /*4890*/  MOV R154, RZ ;  /* 0x000000ff009a7202 */ /* 0x000fc60000000f00 */
[----:B------:R-:W-:Y:S02]  /*48a0*/  @P0 IMAD R33, R128, c[0x0][0x16c], R121 ;  /* 0x00005b0080210a24 */ /* 0x000fe400078e0279 */
[----:B------:R-:W0:Y:S01]  /*48b0*/  MUFU.EX2 R147, R147 ;  /* 0x0000009300937308 */ /* 0x000e220000000800 */
[----:B----4-:R-:W-:Y:S01]  /*48c0*/  HADD2.F32 R129, -RZ, R173.H0_H0 ;  /* 0x200000adff817230 */ /* 0x010fe20000004100 */
[----:B------:R-:W-:-:S06]  /*48d0*/  @P0 IMAD.WIDE R32, R33, 0x8, R12 ;  /* 0x0000000821200825 */ /* 0x000fcc00078e020c */
[----:B------:R-:W4:Y:S01]  /*48e0*/  MUFU.EX2 R146, R146 ;  /* 0x0000009200927308 */ /* 0x000f220000000800 */
[----:B------:R-:W-:Y:S01]  /*48f0*/  HADD2.F32 R128, -RZ, R51.H0_H0 ;  /* 0x20000033ff807230 */ /* 0x000fe20000004100 */
[----:B------:R-:W-:Y:S01]  /*4900*/  BSSY B0, `(.L_x_7113) ;  /* 0x0000020000007945 */ /* 0x000fe20003800000 */
[----:B------:R-:W-:Y:S01]  /*4910*/  HADD2.F32 R131, -RZ, R50.H0_H0 ;  /* 0x20000032ff837230 */ /* 0x000fe20000004100 */
[----:B------:R0:W5:Y:S04]  /*4920*/  @P0 LDG.E R154, [R32.64+0x4] ;  /* 0x00000404209a0981 */ /* 0x000168000c1e1900 */
[----:B------:R-:W0:Y:S01]  /*4930*/  MUFU.EX2 R145, R145 ;  /* 0x0000009100917308 */ /* 0x000e220000000800 */
[----:B------:R-:W-:-:S07]  /*4940*/  HADD2.F32 R130, -RZ, R49.H0_H0 ;  /* 0x20000031ff827230 */ /* 0x000fce0000004100 */
[----:B------:R-:W0:Y:S01]  /*4950*/  MUFU.EX2 R35, R35 ;  /* 0x0000002300237308 */ /* 0x000e220000000800 */
[----:B------:R-:W-:-:S07]  /*4960*/  HADD2.F32 R137, -RZ, R48.H0_H0 ;  /* 0x20000030ff897230 */ /* 0x000fce0000004100 */
[----:B------:R-:W0:Y:S01]  /*4970*/  MUFU.EX2 R151, R151 ;  /* 0x0000009700977308 */ /* 0x000e220000000800 */
[----:B------:R-:W-:Y:S02]  /*4980*/  HADD2.F32 R132, -RZ, R47.H0_H0 ;  /* 0x2000002fff847230 */ /* 0x000fe40000004100 */
[----:B------:R-:W-:Y:S01]  /*4990*/  HADD2.F32 R133, -RZ, R46.H0_H0 ;  /* 0x2000002eff857230 */ /* 0x000fe20000004100 */
[----:B------:R-:W-:Y:S01]  /*49a0*/  ISETP.NE.AND P4, PT, R177, 0x1f, PT ;  /* 0x0000001fb100780c */ /* 0x000fe20003f85270 */
[----:B------:R-:W-:Y:S01]  /*49b0*/  HADD2.F32 R135, -RZ, R45.H0_H0 ;  /* 0x2000002dff877230 */ /* 0x000fe20000004100 */
        /* <DEDUP_REMOVED lines=9> */
[----:B------:R-:W-:Y:S02]  /*4a50*/  FMUL.FTZ R160, R108, R163 ;  /* 0x000000a36ca07220 */ /* 0x000fe40000410000 */
[----:B0-----:R-:W-:Y:S01]  /*4a60*/  FFMA.FTZ R33, R34, R190, R171 ;  /* 0x000000be22217223 */ /* 0x001fe200000100ab */
[----:B------:R-:W-:Y:S05]  /*4a70*/  @P3 BRA `(.L_x_7114) ;  /* 0x0000008000003947 */ /* 0x000fea0003800000 */
[----:B-1-34-:R-:W-:Y:S01]  /*4a80*/  ISETP.NE.AND P1, PT, R175, c[0x0][0x174], PT ;  /* 0x00005d00af007a0c */ /* 0x01afe20003f25270 */
[----:B------:R-:W-:-:S12]  /*4a90*/  HFMA2.MMA R181, -RZ, RZ, 1.875, 0 ;  /* 0x3f800000ffb57435 */ /* 0x000fd800000001ff */
[----:B------:R-:W-:-:S04]  /*4aa0*/  @P1 IADD3 R161, -R79, c[0x0][0x174], RZ ;  /* 0x00005d004fa11a10 */ /* 0x000fc80007ffe1ff */
[----:B------:R-:W-:-:S04]  /*4ab0*/  @P1 LEA.HI R32, R161, R161, RZ, 0x1 ;  /* 0x000000a1a1201211 */ /* 0x000fc800078f08ff */
[----:B------:R-:W-:-:S04]  /*4ac0*/  @P1 LOP3.LUT R32, R32, 0xfffffe, RZ, 0xc0, !PT ;  /* 0x00fffffe20201812 */ /* 0x000fc800078ec0ff */
[----:B------:R-:W-:-:S04]  /*4ad0*/  @P1 IADD3 R32, -R32, R161, RZ ;  /* 0x000000a120201210 */ /* 0x000fc80007ffe1ff */
[----:B------:R-:W-:-:S05]  /*4ae0*/  @P1 LEA R32, R32, R121, 0x8 ;  /* 0x0000007920201211 */ /* 0x000fca00078e40ff */
[----:B------:R0:W1:Y:S02]  /*4af0*/  @P1 LDS R181, [R32.X4+0x878] ;  /* 0x0008780020b51984 */ /* 0x0000640000004800 */
.L_x_7114:
[----:B-1-34-:R-:W-:Y:S05]  /*4b00*/  BSYNC B0 ;  /* 0x0000000000007941 */ /* 0x01afea0003800000 */
.L_x_7113:
[----:B0-----:R-:W-:Y:S01]  /*4b10*/  FMUL.FTZ R32, R34, R181 ;  /* 0x000000b522207220 */ /* 0x001fe20000410000 */
        /* <DEDUP_REMOVED lines=9> */
[-C--:B------:R-:W-:Y:S01]  /*4bb0*/  FMUL.FTZ R162, R104, R163.reuse ;  /* 0x000000a368a27220 */ /* 0x080fe20000410000 */
[----:B------:R-:W-:Y:S01]  /*4bc0*/  HADD2.F32 R140, -RZ, R140.H0_H0 ;  /* 0x2000008cff8c7230 */ /* 0x000fe20000004100 */
[C---:B------:R-:W-:Y:S01]  /*4bd0*/  FFMA.FTZ R156, R35.reuse, R156, R189 ;  /* 0x0000009c239c7223 */ /* 0x040fe200000100bd */
[----:B------:R-:W-:Y:S01]  /*4be0*/  HADD2.F32 R141, -RZ, R141.H0_H0 ;  /* 0x2000008dff8d7230 */ /* 0x000fe20000004100 */
[----:B------:R-:W-:Y:S01]  /*4bf0*/  FMUL.FTZ R32, R35, R32 ;  /* 0x0000002023207220 */ /* 0x000fe20000410000 */
[----:B------:R-:W-:Y:S01]  /*4c00*/  HADD2.F32 R143, -RZ, R143.H0_H0 ;  /* 0x2000008fff8f7230 */ /* 0x000fe20000004100 */
[-C--:B------:R-:W-:Y:S01]  /*4c10*/  FMUL.FTZ R165, R102, R163.reuse ;  /* 0x000000a366a57220 */ /* 0x080fe20000410000 */
[----:B------:R-:W-:Y:S01]  /*4c20*/  HADD2.F32 R144, -RZ, R144.H0_H0 ;  /* 0x20000090ff907230 */ /* 0x000fe20000004100 */
[C---:B------:R-:W-:Y:S01]  /*4c30*/  FFMA.FTZ R156, R145.reuse, R156, R162 ;  /* 0x0000009c919c7223 */ /* 0x040fe200000100a2 */
[----:B------:R-:W-:Y:S01]  /*4c40*/  ISETP.GE.AND P1, PT, R80, 0x1, PT ;  /* 0x000000015000780c */ /* 0x000fe20003f26270 */
[----:B------:R-:W-:Y:S01]  /*4c50*/  FMUL.FTZ R33, R145, R32 ;  /* 0x0000002091217220 */ /* 0x000fe20000410000 */
[----:B------:R-:W-:Y:S01]  /*4c60*/  ISETP.GE.U32.AND P5, PT, R177, 0x18, PT ;  /* 0x00000018b100780c */ /* 0x000fe20003fa6070 */
[----:B------:R-:W-:Y:S01]  /*4c70*/  FMUL.FTZ R176, R100, R163 ;  /* 0x000000a364b07220 */ /* 0x000fe20000410000 */
[----:B------:R-:W-:Y:S01]  /*4c80*/  ISETP.NE.AND P6, PT, R86, RZ, PT ;  /* 0x000000ff5600720c */ /* 0x000fe20003fc5270 */
[C---:B------:R-:W-:Y:S01]  /*4c90*/  FFMA.FTZ R156, R146.reuse, R156, R165 ;  /* 0x0000009c929c7223 */ /* 0x040fe200000100a5 */
[----:B------:R-:W-:Y:S01]  /*4ca0*/  BSSY B0, `(.L_x_7115) ;  /* 0x00000b0000007945 */ /* 0x000fe20003800000 */
[----:B------:R-:W-:-:S02]  /*4cb0*/  FMUL.FTZ R32, R146, R33 ;  /* 0x0000002192207220 */ /* 0x000fc40000410000 */
[----:B------:R-:W-:Y:S02]  /*4cc0*/  FMUL.FTZ R170, R98, R163 ;  /* 0x000000a362aa7220 */ /* 0x000fe40000410000 */
[C---:B------:R-:W-:Y:S02]  /*4cd0*/  FFMA.FTZ R156, R147.reuse, R156, R176 ;  /* 0x0000009c939c7223 */ /* 0x040fe400000100b0 */
[----:B------:R-:W-:Y:S02]  /*4ce0*/  FMUL.FTZ R32, R147, R32 ;  /* 0x0000002093207220 */ /* 0x000fe40000410000 */
[C---:B0-----:R-:W-:Y:S02]  /*4cf0*/  FFMA.FTZ R184, R161.reuse, R156, R170 ;  /* 0x0000009ca1b87223 */ /* 0x041fe400000100aa */
[----:B------:R-:W-:Y:S02]  /*4d00*/  FMUL.FTZ R187, R161, R32 ;  /* 0x00000020a1bb7220 */ /* 0x000fe40000410000 */
[----:B------:R-:W-:Y:S01]  /*4d10*/  FMUL.FTZ R183, R134, R157 ;  /* 0x0000009d86b77220 */ /* 0x000fe20000410000 */
[----:B------:R-:W0:Y:S01]  /*4d20*/  SHFL.DOWN PT, R163, R184, 0x1, 0x1f ;  /* 0x08201f00b8a37f89 */ /* 0x000e2200000e0000 */
[----:B------:R-:W-:-:S02]  /*4d30*/  FMUL.FTZ R174, R136, R153 ;  /* 0x0000009988ae7220 */ /* 0x000fc40000410000 */
[----:B------:R-:W-:Y:S01]  /*4d40*/  FMUL.FTZ R172, R138, R155 ;  /* 0x0000009b8aac7220 */ /* 0x000fe20000410000 */
[----:B------:R-:W1:Y:S01]  /*4d50*/  SHFL.DOWN PT, R158, R187, 0x1, 0x1f ;  /* 0x08201f00bb9e7f89 */ /* 0x000e6200000e0000 */
[----:B------:R-:W-:Y:S02]  /*4d60*/  FFMA.FTZ R32, R161, R183, R174 ;  /* 0x000000b7a1207223 */ /* 0x000fe400000100ae */
        /* <DEDUP_REMOVED lines=17> */
[C---:B0-----:R-:W-:Y:S02]  /*4e80*/  @P4 FFMA.FTZ R184, R187.reuse, R163, R184 ;  /* 0x000000a3bbb84223 */ /* 0x041fe400000100b8 */
[----:B-1----:R-:W-:Y:S01]  /*4e90*/  @P4 FMUL.FTZ R187, R187, R158 ;  /* 0x0000009ebbbb4220 */ /* 0x002fe20000410000 */
[----:B------:R-:W-:Y:S01]  /*4ea0*/  ISETP.GE.U32.AND P4, PT, R177, 0x1e, PT ;  /* 0x0000001eb100780c */ /* 0x000fe20003f86070 */
[C---:B------:R-:W-:Y:S01]  /*4eb0*/  FFMA.FTZ R158, R34.reuse, R156, R167 ;  /* 0x0000009c229e7223 */ /* 0x040fe200000100a7 */
[----:B------:R-:W0:Y:S01]  /*4ec0*/  SHFL.DOWN PT, R163, R184, 0x2, 0x1f ;  /* 0x08401f00b8a37f89 */ /* 0x000e2200000e0000 */
[----:B------:R-:W-:-:S03]  /*4ed0*/  FMUL.FTZ R185, R34, R33 ;  /* 0x0000002122b97220 */ /* 0x000fc60000410000 */
[----:B------:R-:W1:Y:S04]  /*4ee0*/  SHFL.DOWN PT, R156, R187, 0x2, 0x1f ;  /* 0x08401f00bb9c7f89 */ /* 0x000e6800000e0000 */
[----:B------:R-:W2:Y:S04]  /*4ef0*/  SHFL.UP PT, R33, R158, 0x1, RZ ;  /* 0x042000009e217989 */ /* 0x000ea800000e00ff */
[----:B------:R-:W3:Y:S01]  /*4f00*/  SHFL.UP PT, R32, R185, 0x1, RZ ;  /* 0x04200000b9207989 */ /* 0x000ee200000e00ff */
[C---:B0-----:R-:W-:Y:S02]  /*4f10*/  @!P4 FFMA.FTZ R184, R187.reuse, R163, R184 ;  /* 0x000000a3bbb8c223 */ /* 0x041fe400000100b8 */
        /* <DEDUP_REMOVED lines=15> */
[----:B------:R-:W-:Y:S01]  /*5010*/  MOV R33, RZ ;  /* 0x000000ff00217202 */ /* 0x000fe20000000f00 */
[----:B---3--:R-:W-:Y:S02]  /*5020*/  @P1 FMUL.FTZ R185, R185, R32 ;  /* 0x00000020b9b91220 */ /* 0x008fe40000410000 */
[----:B------:R-:W2:Y:S01]  /*5030*/  SHFL.UP PT, R163, R158, 0x4, RZ ;  /* 0x048000009ea37989 */ /* 0x000ea200000e00ff */
[----:B------:R-:W-:Y:S01]  /*5040*/  ISETP.GE.AND P1, PT, R175, c[0x0][0x174], PT ;  /* 0x00005d00af007a0c */ /* 0x000fe20003f26270 */
[----:B------:R-:W-:-:S02]  /*5050*/  HFMA2.MMA R32, -RZ, RZ, 1.875, 0 ;  /* 0x3f800000ff207435 */ /* 0x000fc400000001ff */
        /* <DEDUP_REMOVED lines=25> */
[----:B0-----:R-:W-:-:S03]  /*51f0*/  @P3 FFMA.FTZ R180, R191, R180, R182 ;  /* 0x000000b4bfb43223 */ /* 0x001fc600000100b6 */
[----:B-----5:R-:W-:Y:S01]  /*5200*/  SHFL.IDX PT, R182, R154, RZ, 0x1f ;  /* 0x00001fff9ab67589 */ /* 0x020fe200000e0000 */
[C---:B-1----:R-:W-:Y:S02]  /*5210*/  @P1 FFMA.FTZ R158, R185.reuse, R163, R158 ;  /* 0x000000a3b99e1223 */ /* 0x042fe4000001009e */
[----:B------:R-:W-:Y:S02]  /*5220*/  FFMA.FTZ R163, R180, R181, R190 ;  /* 0x000000b5b4a37223 */ /* 0x000fe400000100be */
[----:B--2---:R-:W-:Y:S01]  /*5230*/  @P1 FMUL.FTZ R185, R185, R156 ;  /* 0x0000009cb9b91220 */ /* 0x004fe20000410000 */
[----:B------:R0:W-:Y:S01]  /*5240*/  SHFL.UP PT, R181, R158, 0x1, RZ ;  /* 0x042000009eb57989 */ /* 0x0001e200000e00ff */
[----:B------:R-:W-:-:S03]  /*5250*/  FFMA.FTZ R156, R34, R163, R171 ;  /* 0x000000a3229c7223 */ /* 0x000fc600000100ab */
[----:B------:R-:W1:Y:S01]  /*5260*/  SHFL.UP PT, R180, R185, 0x1, RZ ;  /* 0x04200000b9b47989 */ /* 0x000e6200000e00ff */
[----:B------:R-:W-:Y:S02]  /*5270*/  FFMA.FTZ R160, R151, R156, R160 ;  /* 0x0000009c97a07223 */ /* 0x000fe400000100a0 */
[----:B---3--:R-:W-:Y:S02]  /*5280*/  FFMA.FTZ R33, R186, R33, R188 ;  /* 0x00000021ba217223 */ /* 0x008fe400000100bc */
[----:B------:R-:W-:Y:S02]  /*5290*/  FFMA.FTZ R171, R35, R160, R189 ;  /* 0x000000a023ab7223 */ /* 0x000fe400000100bd */
[----:B------:R-:W-:Y:S02]  /*52a0*/  FMUL.FTZ R195, R160, R37 ;  /* 0x00000025a0c37220 */ /* 0x000fe40000410000 */
[----:B------:R-:W-:Y:S02]  /*52b0*/  FFMA.FTZ R162, R145, R171, R162 ;  /* 0x000000ab91a27223 */ /* 0x000fe400000100a2 */
[----:B------:R-:W-:-:S02]  /*52c0*/  FMUL.FTZ R32, R186, R32 ;  /* 0x00000020ba207220 */ /* 0x000fc40000410000 */
[----:B------:R-:W-:Y:S02]  /*52d0*/  FMUL.FTZ R197, R132, R195 ;  /* 0x000000c384c57220 */ /* 0x000fe40000410000 */
[----:B0-----:R-:W-:Y:S01]  /*52e0*/  FFMA.FTZ R158, R146, R162, R165 ;  /* 0x000000a2929e7223 */ /* 0x001fe200000100a5 */
[----:B------:R0:W-:Y:S01]  /*52f0*/  @!P6 STS.64 [R121.X8+0x10f8], R32 ;  /* 0x0010f8207900e388 */ /* 0x0001e20000008a00 */
[----:B------:R-:W-:Y:S02]  /*5300*/  FMUL.FTZ R186, R156, R36 ;  /* 0x000000249cba7220 */ /* 0x000fe40000410000 */
[----:B------:R-:W-:Y:S01]  /*5310*/  FFMA.FTZ R154, R147, R158, R176 ;  /* 0x0000009e939a7223 */ /* 0x000fe200000100b0 */
[----:B------:R2:W-:Y:S01]  /*5320*/  STS [R78.X4+0x234], R197 ;  /* 0x000234c54e007388 */ /* 0x0005e20000004800 */
[----:B------:R-:W-:Y:S02]  /*5330*/  FMUL.FTZ R189, R162, R39 ;  /* 0x00000027a2bd7220 */ /* 0x000fe40000410000 */
[----:B------:R-:W-:-:S02]  /*5340*/  FFMA.FTZ R165, R161, R154, R170 ;  /* 0x0000009aa1a57223 */ /* 0x000fc400000100aa */
[----:B-1----:R-:W-:Y:S02]  /*5350*/  @P2 FFMA.FTZ R182, R180, R182, R181 ;  /* 0x000000b6b4b62223 */ /* 0x002fe400000100b5 */
[----:B------:R-:W-:Y:S02]  /*5360*/  FMUL.FTZ R185, R154, R41 ;  /* 0x000000299ab97220 */ /* 0x000fe40000410000 */
[----:B0-----:R-:W-:Y:S02]  /*5370*/  FMUL.FTZ R32, R165, R42 ;  /* 0x0000002aa5207220 */ /* 0x001fe40000410000 */
[----:B--2---:R-:W-:Y:S02]  /*5380*/  FFMA.FTZ R197, R142, R182, R183 ;  /* 0x000000b68ec57223 */ /* 0x004fe400000100b7 */
[----:B------:R-:W-:Y:S02]  /*5390*/  FMUL.FTZ R181, R129, R32 ;  /* 0x0000002081b57220 */ /* 0x000fe40000410000 */
[----:B------:R-:W-:-:S02]  /*53a0*/  FFMA.FTZ R161, R161, R197, R174 ;  /* 0x000000c5a1a17223 */ /* 0x000fc400000100ae */
[----:B------:R-:W-:Y:S01]  /*53b0*/  FFMA.FTZ R33, R98, R197, RZ ;  /* 0x000000c562217223 */ /* 0x000fe200000100ff */
[----:B------:R-:W-:Y:S01]  /*53c0*/  STS [R78.X4+0x220], R181 ;  /* 0x000220b54e007388 */ /* 0x000fe20000004800 */
[----:B------:R-:W-:Y:S02]  /*53d0*/  FFMA.FTZ R147, R147, R161, R172 ;  /* 0x000000a193937223 */ /* 0x000fe400000100ac */
[----:B------:R-:W-:Y:S02]  /*53e0*/  FFMA.FTZ R157, R134, -R157, R197 ;  /* 0x8000009d869d7223 */ /* 0x000fe400000100c5 */
[----:B------:R-:W-:Y:S02]  /*53f0*/  FFMA.FTZ R33, R100, R161, R33 ;  /* 0x000000a164217223 */ /* 0x000fe40000010021 */
[----:B------:R-:W-:Y:S01]  /*5400*/  FFMA.FTZ R153, R136, -R153, R161 ;  /* 0x8000009988997223 */ /* 0x000fe200000100a1 */
[----:B------:R-:W-:Y:S01]  /*5410*/  IADD3 R161, -R4, c[0x0][0x168], -R86 ;  /* 0x00005a0004a17a10 */ /* 0x000fe20007ffe956 */
[----:B------:R-:W-:-:S02]  /*5420*/  FFMA.FTZ R146, R146, R147, R169 ;  /* 0x0000009392927223 */ /* 0x000fc400000100a9 */
[----:B------:R-:W-:Y:S01]  /*5430*/  FFMA.FTZ R32, R157, R32, RZ ;  /* 0x000000209d207223 */ /* 0x000fe200000100ff */
[C---:B------:R-:W-:Y:S01]  /*5440*/  ISETP.GE.AND P1, PT, R161.reuse, 0x1, PT ;  /* 0x00000001a100780c */ /* 0x040fe20003f26270 */
[----:B------:R-:W-:Y:S01]  /*5450*/  FFMA.FTZ R33, R102, R147, R33 ;  /* 0x0000009366217223 */ /* 0x000fe20000010021 */
[----:B------:R-:W-:Y:S01]  /*5460*/  ISETP.GE.AND P2, PT, R161, 0x21, PT ;  /* 0x00000021a100780c */ /* 0x000fe20003f46270 */
[----:B------:R-:W-:Y:S02]  /*5470*/  FMUL.FTZ R170, R158, R40 ;  /* 0x000000289eaa7220 */ /* 0x000fe40000410000 */
[----:B------:R-:W-:Y:S02]  /*5480*/  FFMA.FTZ R155, R138, -R155, R147 ;  /* 0x8000009b8a9b7223 */ /* 0x000fe40000010093 */
[----:B------:R-:W-:Y:S02]  /*5490*/  FFMA.FTZ R164, R145, R146, R164 ;  /* 0x0000009291a47223 */ /* 0x000fe400000100a4 */
[----:B------:R-:W-:-:S02]  /*54a0*/  FFMA.FTZ R32, R153, R185, R32 ;  /* 0x000000b999207223 */ /* 0x000fc40000010020 */
[----:B------:R-:W-:Y:S02]  /*54b0*/  FFMA.FTZ R145, R104, R146, R33 ;  /* 0x0000009268917223 */ /* 0x000fe40000010021 */
[----:B------:R-:W-:Y:S01]  /*54c0*/  FFMA.FTZ R152, R139, -R152, R146 ;  /* 0x800000988b987223 */ /* 0x000fe20000010092 */
[----:B------:R-:W-:Y:S01]  /*54d0*/  SHF.L.U64.HI R146, R123, 0x2, R126 ;  /* 0x000000027b927819 */ /* 0x000fe2000001027e */
[----:B------:R-:W-:Y:S02]  /*54e0*/  FFMA.FTZ R35, R35, R164, R166 ;  /* 0x000000a423237223 */ /* 0x000fe400000100a6 */
[----:B------:R-:W-:Y:S02]  /*54f0*/  FFMA.FTZ R33, R155, R170, R32 ;  /* 0x000000aa9b217223 */ /* 0x000fe40000010020 */
[----:B------:R-:W-:Y:S02]  /*5500*/  FMUL.FTZ R187, R133, R186 ;  /* 0x000000ba85bb7220 */ /* 0x000fe40000410000 */
[----:B------:R-:W-:-:S02]  /*5510*/  FMUL.FTZ R188, R163, R0 ;  /* 0x00000000a3bc7220 */ /* 0x000fc40000410000 */
[----:B------:R-:W-:Y:S01]  /*5520*/  FMUL.FTZ R184, R171, R38 ;  /* 0x00000026abb87220 */ /* 0x000fe20000410000 */
[----:B------:R0:W-:Y:S01]  /*5530*/  STS [R78.X4+0x238], R187 ;  /* 0x000238bb4e007388 */ /* 0x0001e20000004800 */
[----:B------:R-:W-:Y:S02]  /*5540*/  FFMA.FTZ R142, R140, -R149, R164 ;  /* 0x800000958c8e7223 */ /* 0x000fe400000100a4 */
[----:B------:R-:W-:Y:S02]  /*5550*/  FFMA.FTZ R145, R106, R164, R145 ;  /* 0x000000a46a917223 */ /* 0x000fe40000010091 */
[----:B------:R-:W-:Y:S02]  /*5560*/  FFMA.FTZ R151, R151, R35, R168 ;  /* 0x0000002397977223 */ /* 0x000fe400000100a8 */
[----:B------:R-:W-:Y:S02]  /*5570*/  FFMA.FTZ R33, R152, R189, R33 ;  /* 0x000000bd98217223 */ /* 0x000fe40000010021 */
[----:B------:R-:W-:-:S02]  /*5580*/  FMUL.FTZ R199, R135, R188 ;  /* 0x000000bc87c77220 */ /* 0x000fc40000410000 */
[----:B------:R-:W-:Y:S02]  /*5590*/  FMUL.FTZ R193, R137, R184 ;  /* 0x000000b889c17220 */ /* 0x000fe40000410000 */
        /* <DEDUP_REMOVED lines=18> */
[----:B------:R-:W-:Y:S02]  /*56c0*/  IMAD.SHL.U32 R151, R123, 0x4, RZ ;  /* 0x000000047b977824 */ /* 0x000fe400078e00ff */
[----:B------:R-:W-:Y:S02]  /*56d0*/  IMAD R146, R146, c[0x0][0x2b0], RZ ;  /* 0x0000ac0092927a24 */ /* 0x000fe400078e02ff */
[----:B------:R-:W-:Y:S01]  /*56e0*/  FMUL.FTZ R149, R159, R188 ;  /* 0x000000bc9f957220 */ /* 0x000fe20000410000 */
[----:B------:R-:W-:Y:S06]  /*56f0*/  BAR.SYNC.DEFER_BLOCKING 0x0 ;  /* 0x0000000000007b1d */ /* 0x000fec0000010000 */
[----:B------:R-:W-:Y:S05]  /*5700*/  @!P1 BRA `(.L_x_7116) ;  /* 0x0000009000009947 */ /* 0x000fea0003800000 */
[----:B-1----:R-:W-:Y:S01]  /*5710*/  LEA.HI.SX32 R145, R86, R86, 0x1b ;  /* 0x0000005656917211 */ /* 0x002fe200078fdaff */
[----:B------:R-:W-:-:S04]  /*5720*/  IMAD R32, R127, c[0x0][0x2b0], RZ ;  /* 0x0000ac007f207a24 */ /* 0x000fc800078e02ff */
[C---:B------:R-:W-:Y:S01]  /*5730*/  IMAD R35, R121.reuse, c[0x0][0x2b4], R32 ;  /* 0x0000ad0079237a24 */ /* 0x040fe200078e0220 */
[----:B------:R-:W0:Y:S01]  /*5740*/  LDS R145, [R145.X4+0x220] ;  /* 0x0002200091917984 */ /* 0x000e220000004800 */
[----:B------:R-:W-:-:S05]  /*5750*/  IMAD.WIDE.U32 R32, R121, c[0x0][0x2b0], R16 ;  /* 0x0000ac0079207a25 */ /* 0x000fca00078e0010 */
[----:B------:R-:W-:Y:S02]  /*5760*/  IADD3 R33, R33, R35, RZ ;  /* 0x0000002321217210 */ /* 0x000fe40007ffe0ff */
[----:B------:R-:W-:-:S04]  /*5770*/  LEA R34, P1, R32, c[0x0][0x318], 0x2 ;  /* 0x0000c60020227a11 */ /* 0x000fc800078210ff */
[----:B------:R-:W-:-:S05]  /*5780*/  LEA.HI.X R35, R32, c[0x0][0x31c], R33, 0x2, P1 ;  /* 0x0000c70020237a11 */ /* 0x000fca00008f1421 */
[----:B0-----:R0:W-:Y:S04]  /*5790*/  RED.E.ADD.F32.FTZ.RN.STRONG.GPU [R34.64], R145 ;  /* 0x000000912200798e */ /* 0x0011e8000c10e784 */
.L_x_7116:
[----:B-1----:R-:W-:Y:S05]  /*57a0*/  BSYNC B0 ;  /* 0x0000000000007941 */ /* 0x002fea0003800000 */
.L_x_7115:
        /* <DEDUP_REMOVED lines=8> */
.L_x_7118:
[----:B------:R-:W-:Y:S05]  /*5830*/  BSYNC B0 ;  /* 0x0000000000007941 */ /* 0x000fea0003800000 */
.L_x_7117:
        /* <DEDUP_REMOVED lines=12> */
.L_x_7120:
[----:B-1----:R-:W-:Y:S05]  /*5900*/  BSYNC B0 ;  /* 0x0000000000007941 */ /* 0x002fea0003800000 */
.L_x_7119:
[----:B--2---:R1:W2:Y:S01]  /*5910*/  LDS R35, [R73.X4+0x3a0] ;  /* 0x0003a00049237984 */ /* 0x0042a20000004800 */
[----:B------:R-:W-:Y:S01]  /*5920*/  BSSY B0, `(.L_x_7121) ;  /* 0x0000005000007945 */ /* 0x000fe20003800000 */
[----:B------:R-:W-:Y:S05]  /*5930*/  @!P1 BRA `(.L_x_7122) ;  /* 0x0000003000009947 */ /* 0x000fea0003800000 */
[----:B------:R-:W-:-:S05]  /*5940*/  IMAD.WIDE.U32 R32, R151, c[0x0][0x2b0], R22 ;  /* 0x0000ac0097207a25 */ /* 0x000fca00078e0016 */
[----:B------:R-:W-:-:S05]  /*5950*/  IADD3 R33, R149, R33, RZ ;  /* 0x0000002195217210 */ /* 0x000fca0007ffe0ff */
[----:B--2---:R2:W-:Y:S02]  /*5960*/  RED.E.ADD.F32.FTZ.RN.STRONG.GPU [R32.64], R35 ;  /* 0x000000232000798e */ /* 0x0045e4000c10e784 */
.L_x_7122:
[----:B------:R-:W-:Y:S05]  /*5970*/  BSYNC B0 ;  /* 0x0000000000007941 */ /* 0x000fea0003800000 */
.L_x_7121:
[----:B--2---:R2:W3:Y:S01]  /*5980*/  LDS R35, [R71.X4+0x420] ;  /* 0x0004200047237984 */ /* 0x0044e20000004800 */
[----:B------:R-:W-:Y:S01]  /*5990*/  BSSY B0, `(.L_x_7123) ;  /* 0x0000005000007945 */ /* 0x000fe20003800000 */
[----:B------:R-:W-:Y:S05]  /*59a0*/  @!P2 BRA `(.L_x_7124) ;  /* 0x000000300000a947 */ /* 0x000fea0003800000 */
[----:B------:R-:W-:-:S05]  /*59b0*/  IMAD.WIDE.U32 R32, R151, c[0x0][0x2b0], R24 ;  /* 0x0000ac0097207a25 */ /* 0x000fca00078e0018 */
[----:B------:R-:W-:-:S05]  /*59c0*/  IADD3 R33, R149, R33, RZ ;  /* 0x0000002195217210 */ /* 0x000fca0007ffe0ff */
[----:B---3--:R3:W-:Y:S02]  /*59d0*/  RED.E.ADD.F32.FTZ.RN.STRONG.GPU [R32.64], R35 ;  /* 0x000000232000798e */ /* 0x0087e4000c10e784 */
.L_x_7124:
[----:B------:R-:W-:Y:S05]  /*59e0*/  BSYNC B0 ;  /* 0x0000000000007941 */ /* 0x000fea0003800000 */
.L_x_7123:
[----:B---3--:R3:W4:Y:S01]  /*59f0*/  LDS R35, [R69.X4+0x4a0] ;  /* 0x0004a00045237984 */ /* 0x0087220000004800 */
[----:B------:R-:W-:Y:S01]  /*5a00*/  BSSY B0, `(.L_x_7125) ;  /* 0x0000005000007945 */ /* 0x000fe20003800000 */
[----:B------:R-:W-:Y:S05]  /*5a10*/  @!P3 BRA `(.L_x_7126) ;  /* 0x000000300000b947 */ /* 0x000fea0003800000 */
[----:B------:R-:W-:-:S05]  /*5a20*/  IMAD.WIDE.U32 R32, R151, c[0x0][0x2b0], R26 ;  /* 0x0000ac0097207a25 */ /* 0x000fca00078e001a */
[----:B------:R-:W-:-:S05]  /*5a30*/  IADD3 R33, R149, R33, RZ ;  /* 0x0000002195217210 */ /* 0x000fca0007ffe0ff */
[----:B----4-:R4:W-:Y:S02]  /*5a40*/  RED.E.ADD.F32.FTZ.RN.STRONG.GPU [R32.64], R35 ;  /* 0x000000232000798e */ /* 0x0109e4000c10e784 */
.L_x_7126:
[----:B------:R-:W-:Y:S05]  /*5a50*/  BSYNC B0 ;  /* 0x0000000000007941 */ /* 0x000fea0003800000 */
.L_x_7125:
[----:B------:R0:W1:Y:S01]  /*5a60*/  LDS R127, [R67.X4+0x520] ;  /* 0x00052000437f7984 */ /* 0x0000620000004800 */
[----:B------:R-:W-:Y:S01]  /*5a70*/  BSSY B0, `(.L_x_7127) ;  /* 0x0000006000007945 */ /* 0x000fe20003800000 */
[----:B----4-:R-:W-:Y:S01]  /*5a80*/  IMAD.WIDE.U32 R32, R151, c[0x0][0x2b0], R30 ;  /* 0x0000ac0097207a25 */ /* 0x010fe200078e001e */
[----:B------:R-:W-:Y:S05]  /*5a90*/  @!P4 BRA `(.L_x_7128) ;  /* 0x000000300000c947 */ /* 0x000fea0003800000 */
[----:B------:R-:W-:-:S05]  /*5aa0*/  IMAD.WIDE.U32 R34, R151, c[0x0][0x2b0], R28 ;  /* 0x0000ac0097227a25 */ /* 0x000fca00078e001c */
[----:B------:R-:W-:-:S05]  /*5ab0*/  IADD3 R35, R149, R35, RZ ;  /* 0x0000002395237210 */ /* 0x000fca0007ffe0ff */
[----:B-1----:R1:W-:Y:S02]  /*5ac0*/  RED.E.ADD.F32.FTZ.RN.STRONG.GPU [R34.64], R127 ;  /* 0x0000007f2200798e */ /* 0x0023e4000c10e784 */
.L_x_7128:
[----:B------:R-:W-:Y:S05]  /*5ad0*/  BSYNC B0 ;  /* 0x0000000000007941 */ /* 0x000fea0003800000 */
.L_x_7127:
[----:B-1----:R1:W4:Y:S01]  /*5ae0*/  LDS R35, [R65.X4+0x5a0] ;  /* 0x0005a00041237984 */ /* 0x0023220000004800 */
[----:B------:R-:W-:Y:S01]  /*5af0*/  BSSY B0, `(.L_x_7129) ;  /* 0x0000004000007945 */ /* 0x000fe20003800000 */
[----:B------:R-:W-:Y:S05]  /*5b00*/  @!P5 BRA `(.L_x_7130) ;  /* 0x000000200000d947 */ /* 0x000fea0003800000 */
[----:B------:R-:W-:-:S05]  /*5b10*/  IADD3 R33, R149, R33, RZ ;  /* 0x0000002195217210 */ /* 0x000fca0007ffe0ff */
[----:B----4-:R4:W-:Y:S02]  /*5b20*/  RED.E.ADD.F32.FTZ.RN.STRONG.GPU [R32.64], R35 ;  /* 0x000000232000798e */ /* 0x0109e4000c10e784 */
.L_x_7130:
[----:B------:R-:W-:Y:S05]  /*5b30*/  BSYNC B0 ;  /* 0x0000000000007941 */ /* 0x000fea0003800000 */
.L_x_7129:
[----:B------:R-:W5:Y:S01]  /*5b40*/  SHFL.DOWN PT, R34, R147, 0x1, 0x1f ;  /* 0x08201f0093227f89 */ /* 0x000f6200000e0000 */
[C---:B------:R-:W-:Y:S01]  /*5b50*/  ISETP.GT.AND P1, PT, R80.reuse, 0x1e, PT ;  /* 0x0000001e5000780c */ /* 0x040fe20003f24270 */
[C---:B----4-:R-:W-:Y:S01]  /*5b60*/  FMUL.FTZ R33, R125.reuse, R171 ;  /* 0x000000ab7d217220 */ /* 0x050fe20000410000 */
[----:B------:R-:W-:Y:S01]  /*5b70*/  ISETP.NE.AND P2, PT, R80, RZ, PT ;  /* 0x000000ff5000720c */ /* 0x000fe20003f45270 */
[----:B------:R-:W4:Y:S01]  /*5b80*/  SHFL.DOWN PT, R32, R145, 0x1, 0x1f ;  /* 0x08201f0091207f89 */ /* 0x000f2200000e0000 */
[----:B------:R-:W-:Y:S01]  /*5b90*/  ISETP.NE.AND P3, PT, R86, RZ, PT ;  /* 0x000000ff5600720c */ /* 0x000fe20003f65270 */
        /* <DEDUP_REMOVED lines=10> */
[----:B-----5:R-:W-:Y:S02]  /*5c40*/  @!P1 FADD.FTZ R147, R147, R34 ;  /* 0x0000002293939221 */ /* 0x020fe40000010000 */
[----:B------:R-:W-:Y:S02]  /*5c50*/  FMUL.FTZ R143, R125, R156 ;  /* 0x0000009c7d8f7220 */ /* 0x000fe40000410000 */
[----:B----4-:R-:W-:Y:S01]  /*5c60*/  @!P1 FADD.FTZ R145, R145, R32 ;  /* 0x0000002091919221 */ /* 0x010fe20000010000 */
[----:B------:R-:W4:Y:S01]  /*5c70*/  SHFL.DOWN PT, R34, R147, 0x2, 0x1f ;  /* 0x08401f0093227f89 */ /* 0x000f2200000e0000 */
[----:B------:R-:W-:Y:S01]  /*5c80*/  ISETP.GT.AND P1, PT, R80, 0x1d, PT ;  /* 0x0000001d5000780c */ /* 0x000fe20003f24270 */
[C---:B------:R-:W-:Y:S02]  /*5c90*/  FMUL.FTZ R127, R125.reuse, R160 ;  /* 0x000000a07d7f7220 */ /* 0x040fe40000410000 */
[----:B------:R-:W5:Y:S01]  /*5ca0*/  SHFL.DOWN PT, R32, R145, 0x2, 0x1f ;  /* 0x08401f0091207f89 */ /* 0x000f6200000e0000 */
        /* <DEDUP_REMOVED lines=10> */
[----:B----4-:R-:W-:Y:S02]  /*5d50*/  @!P1 FADD.FTZ R147, R147, R34 ;  /* 0x0000002293939221 */ /* 0x010fe40000010000 */
[----:B------:R-:W-:Y:S02]  /*5d60*/  FMUL.FTZ R154, R153, R154 ;  /* 0x0000009a999a7220 */ /* 0x000fe40000410000 */
[----:B-----5:R-:W-:Y:S01]  /*5d70*/  @!P1 FADD.FTZ R145, R145, R32 ;  /* 0x0000002091919221 */ /* 0x020fe20000010000 */
[----:B------:R-:W4:Y:S01]  /*5d80*/  SHFL.DOWN PT, R34, R147, 0x4, 0x1f ;  /* 0x08801f0093227f89 */ /* 0x000f2200000e0000 */
[----:B------:R-:W-:Y:S01]  /*5d90*/  ISETP.GT.AND P1, PT, R80, 0x1b, PT ;  /* 0x0000001b5000780c */ /* 0x000fe20003f24270 */
[----:B------:R-:W-:-:S02]  /*5da0*/  FFMA.FTZ R105, R144, R36, R105 ;  /* 0x0000002490697223 */ /* 0x000fc40000010069 */
[----:B------:R-:W5:Y:S01]  /*5db0*/  SHFL.DOWN PT, R32, R145, 0x4, 0x1f ;  /* 0x08801f0091207f89 */ /* 0x000f6200000e0000 */
        /* <DEDUP_REMOVED lines=10> */
[----:B----4-:R-:W-:Y:S02]  /*5e60*/  @!P1 FADD.FTZ R147, R147, R34 ;  /* 0x0000002293939221 */ /* 0x010fe40000010000 */
[----:B------:R-:W-:-:S02]  /*5e70*/  FADD.FTZ R111, R132, R111 ;  /* 0x0000006f846f7221 */ /* 0x000fc40000010000 */
[----:B-----5:R-:W-:Y:S01]  /*5e80*/  @!P1 FADD.FTZ R145, R145, R32 ;  /* 0x0000002091919221 */ /* 0x020fe20000010000 */
[----:B------:R-:W4:Y:S01]  /*5e90*/  SHFL.DOWN PT, R34, R147, 0x8, 0x1f ;  /* 0x09001f0093227f89 */ /* 0x000f2200000e0000 */
[----:B------:R-:W-:Y:S01]  /*5ea0*/  ISETP.GT.AND P1, PT, R80, 0x17, PT ;  /* 0x000000175000780c */ /* 0x000fe20003f24270 */
[----:B------:R-:W-:Y:S02]  /*5eb0*/  FFMA.FTZ R101, R138, R40, R101 ;  /* 0x000000288a657223 */ /* 0x000fe40000010065 */
[----:B------:R-:W5:Y:S01]  /*5ec0*/  SHFL.DOWN PT, R32, R145, 0x8, 0x1f ;  /* 0x09001f0091207f89 */ /* 0x000f6200000e0000 */
[----:B------:R-:W-:Y:S02]  /*5ed0*/  FFMA.FTZ R107, R146, R0, R107 ;  /* 0x00000000926b7223 */ /* 0x000fe4000001006b */
[----:B------:R-:W-:Y:S02]  /*5ee0*/  FADD.FTZ R113, R130, R113 ;  /* 0x0000007182717221 */ /* 0x000fe40000010000 */
[----:B------:R-:W-:-:S02]  /*5ef0*/  FADD.FTZ R109, R144, R109 ;  /* 0x0000006d906d7221 */ /* 0x000fc40000010000 */
[----:B------:R-:W-:Y:S02]  /*5f00*/  FFMA.FTZ R114, R35, R41, R114 ;  /* 0x0000002923727223 */ /* 0x000fe40000010072 */
[----:B------:R-:W-:Y:S02]  /*5f10*/  FFMA.FTZ R99, R134, R42, R99 ;  /* 0x0000002a86637223 */ /* 0x000fe40000010063 */
[----:B------:R-:W-:Y:S02]  /*5f20*/  FADD.FTZ R124, R131, R124 ;  /* 0x0000007c837c7221 */ /* 0x000fe40000010000 */
[----:B------:R-:W-:Y:S02]  /*5f30*/  FADD.FTZ R120, R135, R120 ;  /* 0x0000007887787221 */ /* 0x000fe40000010000 */
[----:B------:R-:W-:Y:S02]  /*5f40*/  FADD.FTZ R115, R154, R115 ;  /* 0x000000739a737221 */ /* 0x000fe40000010000 */
[----:B----4-:R-:W-:-:S02]  /*5f50*/  @!P1 FADD.FTZ R147, R147, R34 ;  /* 0x0000002293939221 */ /* 0x010fc40000010000 */
        /* <DEDUP_REMOVED lines=9> */
[----:B-----5:R-:W-:-:S03]  /*5ff0*/  @!P1 FADD.FTZ R145, R145, R32 ;  /* 0x0000002091919221 */ /* 0x020fc60000010000 */
[----:B------:R-:W-:Y:S02]  /*6000*/  MOV R33, R147 ;  /* 0x0000009300217202 */ /* 0x000fe40000000f00 */
[----:B------:R-:W-:-:S05]  /*6010*/  MOV R32, R145 ;  /* 0x0000009100207202 */ /* 0x000fca0000000f00 */
[----:B------:R4:W-:Y:S04]  /*6020*/  @!P2 STS.64 [0x648], R32 ;  /* 0x00064820ff00a388 */ /* 0x0009e80000000a00 */
[----:B------:R-:W-:Y:S06]  /*6030*/  BAR.SYNC.DEFER_BLOCKING 0x0 ;  /* 0x0000000000007b1d */ /* 0x000fec0000010000 */
[----:B------:R-:W-:Y:S05]  /*6040*/  @P3 BRA `(.L_x_7132) ;  /* 0x0000008000003947 */ /* 0x000fea0003800000 */
[----:B----4-:R-:W-:Y:S01]  /*6050*/  ISETP.NE.AND P1, PT, R175, c[0x0][0x174], PT ;  /* 0x00005d00af007a0c */ /* 0x010fe20003f25270 */
[----:B------:R-:W-:-:S12]  /*6060*/  IMAD.SHL.U32 R125, R121, 0x4, RZ ;  /* 0x00000004797d7824 */ /* 0x000fd800078e00ff */
[----:B------:R-:W4:Y:S04]  /*6070*/  @P1 LDS R34, [R125+0x1cf8] ;  /* 0x001cf8007d221984 */ /* 0x000f280000000800 */
[----:B------:R-:W5:Y:S01]  /*6080*/  @P1 LDS R35, [R125+0x18f8] ;  /* 0x0018f8007d231984 */ /* 0x000f620000000800 */
[----:B----4-:R-:W-:Y:S02]  /*6090*/  @P1 FADD.FTZ R33, R33, R34 ;  /* 0x0000002221211221 */ /* 0x010fe40000010000 */
[----:B-----5:R-:W-:-:S03]  /*60a0*/  @P1 FADD.FTZ R32, R32, R35 ;  /* 0x0000002320201221 */ /* 0x020fc60000010000 */
[----:B------:R4:W-:Y:S04]  /*60b0*/  STS [R125+0x1cf8], R33 ;  /* 0x001cf8217d007388 */ /* 0x0009e80000000800 */
[----:B------:R4:W-:Y:S02]  /*60c0*/  STS [R125+0x18f8], R32 ;  /* 0x0018f8207d007388 */ /* 0x0009e40000000800 */
.L_x_7132:
[----:B----4-:R-:W-:Y:S05]  /*60d0*/  BSYNC B0 ;  /* 0x0000000000007941 */ /* 0x010fea0003800000 */
.L_x_7131:
[----:B------:R-:W-:Y:S02]  /*60e0*/  IADD3 R121, R121, 0x1, RZ ;  /* 0x0000000179797810 */ /* 0x000fe40007ffe0ff */
[----:B------:R-:W-:Y:S02]  /*60f0*/  IADD3 R123, P2, R123, 0x1, RZ ;  /* 0x000000017b7b7810 */ /* 0x000fe40007f5e0ff */
[----:B------:R-:W-:Y:S02]  /*6100*/  ISETP.GE.AND P1, PT, R121, c[0x0][0x16c], PT ;  /* 0x00005b0079007a0c */ /* 0x000fe40003f26270 */
[----:B------:R-:W-:-:S11]  /*6110*/  IADD3.X R126, RZ, R126, RZ, P2, !PT ;  /* 0x0000007eff7e7210 */ /* 0x000fd600017fe4ff */
[----:B------:R-:W-:Y:S01]  /*6120*/  @P1 CALL.REL.NOINC `(.L_x_7112) ;  /* 0x0000001000001944 */ /* 0x000fe20003c00000 */
[----:B------:R-:W-:Y:S05]  /*6130*/  BRA `(.L_x_7133) ;  /* 0xffffe1b000007947 */ /* 0x000fea000383ffff */
.L_x_7112:
        /* <DEDUP_REMOVED lines=27> */
[----:B------:R-:W-:Y:S02]  /*62f0*/  PRMT R26, R99, 0x7632, R26 ;  /* 0x00007632631a7816 */ /* 0x000fe4000000001a */
[----:B------:R-:W-:Y:S02]  /*6300*/  F2FP.PACK_AB R101, R116, R101 ;  /* 0x000000657465723e */ /* 0x000fe400000000ff */
[----:B------:R-:W-:Y:S02]  /*6310*/  F2FP.PACK_AB R103, R118, R103 ;  /* 0x000000677667723e */ /* 0x000fe400000000ff */
[----:B------:R-:W-:Y:S02]  /*6320*/  F2FP.PACK_AB R105, R107, R105 ;  /* 0x000000696b69723e */ /* 0x000fe400000000ff */
[----:B------:R-:W-:Y:S01]  /*6330*/  PRMT R22, R103, 0x7632, R22 ;  /* 0x0000763267167816 */ /* 0x000fe20000000016 */
        /* <DEDUP_REMOVED lines=14> */
[----:B------:R-:W0:Y:S01]  /*6420*/  LDS.U16 R4, [R52+0x8] ;  /* 0x0000080034047984 */ /* 0x000e220000000400 */
[----:B--2---:R-:W-:-:S05]  /*6430*/  HADD2.F32 R5, -RZ, R20.H0_H0 ;  /* 0x20000014ff057230 */ /* 0x004fca0000004100 */
[--C-:B------:R-:W-:Y:S01]  /*6440*/  FADD.FTZ R17, R5, R94.reuse ;  /* 0x0000005e05117221 */ /* 0x100fe20000010000 */
[----:B---3--:R-:W-:Y:S02]  /*6450*/  HADD2.F32 R5, -RZ, R2.H0_H0 ;  /* 0x20000002ff057230 */ /* 0x008fe40000004100 */
[----:B------:R-:W2:Y:S03]  /*6460*/  LDS.U16 R2, [R52+0xa] ;  /* 0x00000a0034027984 */ /* 0x000ea60000000400 */
[--C-:B------:R-:W-:Y:S01]  /*6470*/  FADD.FTZ R18, R5, R94.reuse ;  /* 0x0000005e05127221 */ /* 0x100fe20000010000 */
[----:B----4-:R-:W-:Y:S01]  /*6480*/  HADD2.F32 R5, -RZ, R3.H0_H0 ;  /* 0x20000003ff057230 */ /* 0x010fe20000004100 */
[----:B------:R-:W-:Y:S01]  /*6490*/  FSETP.GTU.FTZ.AND P0, PT, R17, 20, PT ;  /* 0x41a000001100780b */ /* 0x000fe20003f1c000 */
[----:B------:R-:W3:Y:S03]  /*64a0*/  LDS.U16 R3, [R52+0xc] ;  /* 0x00000c0034037984 */ /* 0x000ee60000000400 */
[----:B------:R-:W-:Y:S01]  /*64b0*/  FADD.FTZ R20, R5, R94 ;  /* 0x0000005e05147221 */ /* 0x000fe20000010000 */
[----:B------:R-:W-:Y:S01]  /*64c0*/  FSETP.GTU.FTZ.AND P5, PT, R18, 20, PT ;  /* 0x41a000001200780b */ /* 0x000fe20003fbc000 */
[----:B-----5:R-:W-:Y:S01]  /*64d0*/  HADD2.F32 R19, -RZ, R0.H0_H0 ;  /* 0x20000000ff137230 */ /* 0x020fe20000004100 */
[----:B------:R-:W4:Y:S04]  /*64e0*/  LDS.U16 R5, [R52+0xe] ;  /* 0x00000e0034057984 */ /* 0x000f280000000400 */
[----:B------:R-:W-:Y:S01]  /*64f0*/  BAR.SYNC.DEFER_BLOCKING 0x0 ;  /* 0x0000000000007b1d */ /* 0x000fe20000010000 */
[----:B------:R-:W-:Y:S01]  /*6500*/  FSETP.GTU.FTZ.AND P4, PT, R20, 20, PT ;  /* 0x41a000001400780b */ /* 0x000fe20003f9c000 */
[----:B------:R-:W-:-:S05]  /*6510*/  @!P0 FMUL.FTZ R16, R17, -1.4426950216293334961 ;  /* 0xbfb8aa3b11108820 */ /* 0x000fca0000410000 */
[----:B------:R-:W-:-:S07]  /*6520*/  @!P5 FMUL.FTZ R17, R18, -1.4426950216293334961 ;  /* 0xbfb8aa3b1211d820 */ /* 0x000fce0000410000 */
[----:B------:R-:W-:Y:S02]  /*6530*/  @!P4 FMUL.FTZ R18, R20, -1.4426950216293334961 ;  /* 0xbfb8aa3b1412c820 */ /* 0x000fe40000410000 */
[----:B------:R-:W-:Y:S01]  /*6540*/  FADD.FTZ R20, R19, R94 ;  /* 0x0000005e13147221 */ /* 0x000fe20000010000 */
[----:B0-----:R-:W-:-:S05]  /*6550*/  HADD2.F32 R19, -RZ, R4.H0_H0 ;  /* 0x20000004ff137230 */ /* 0x001fca0000004100 */
[----:B------:R-:W-:Y:S01]  /*6560*/  FADD.FTZ R21, R19, R94 ;  /* 0x0000005e13157221 */ /* 0x000fe20000010000 */
[----:B--2---:R-:W-:Y:S01]  /*6570*/  HADD2.F32 R19, -RZ, R2.H0_H0 ;  /* 0x20000002ff137230 */ /* 0x004fe20000004100 */
[----:B------:R-:W-:-:S04]  /*6580*/  FSETP.GTU.FTZ.AND P3, PT, R20, 20, PT ;  /* 0x41a000001400780b */ /* 0x000fc80003f7c000 */
[----:B------:R-:W-:Y:S01]  /*6590*/  FADD.FTZ R19, R19, R94 ;  /* 0x0000005e13137221 */ /* 0x000fe20000010000 */
[----:B------:R-:W0:Y:S04]  /*65a0*/  @!P0 MUFU.EX2 R16, R16 ;  /* 0x0000001000108308 */ /* 0x000e280000000800 */
[----:B------:R-:W-:-:S04]  /*65b0*/  FSETP.GTU.FTZ.AND P1, PT, R19, 20, PT ;  /* 0x41a000001300780b */ /* 0x000fc80003f3c000 */
[----:B------:R-:W2:Y:S01]  /*65c0*/  @!P5 MUFU.EX2 R17, R17 ;  /* 0x000000110011d308 */ /* 0x000ea20000000800 */
[----:B------:R-:W-:Y:S01]  /*65d0*/  FSETP.GTU.FTZ.AND P2, PT, R21, 20, PT ;  /* 0x41a000001500780b */ /* 0x000fe20003f5c000 */
[----:B---3--:R-:W-:Y:S01]  /*65e0*/  HADD2.F32 R3, -RZ, R3.H0_H0 ;  /* 0x20000003ff037230 */ /* 0x008fe20000004100 */
[----:B------:R-:W-:Y:S01]  /*65f0*/  @!P3 FMUL.FTZ R2, R20, -1.4426950216293334961 ;  /* 0xbfb8aa3b1402b820 */ /* 0x000fe20000410000 */
[----:B------:R3:W-:Y:S03]  /*6600*/  STS.U16 [R52+0x2], R26 ;  /* 0x0000021a34007388 */ /* 0x0007e60000000400 */
[----:B------:R-:W-:Y:S02]  /*6610*/  FADD.FTZ R20, R3, R94 ;  /* 0x0000005e03147221 */ /* 0x000fe40000010000 */
[----:B------:R-:W-:Y:S01]  /*6620*/  @!P1 FMUL.FTZ R3, R19, -1.4426950216293334961 ;  /* 0xbfb8aa3b13039820 */ /* 0x000fe20000410000 */
[----:B------:R-:W-:Y:S01]  /*6630*/  PRMT R19, R101, 0x7632, R19 ;  /* 0x0000763265137816 */ /* 0x000fe20000000013 */
[----:B0-----:R-:W-:Y:S01]  /*6640*/  @!P0 FADD.FTZ R0, R16, 1 ;  /* 0x3f80000010008421 */ /* 0x001fe20000010000 */
[----:B---3--:R-:W-:Y:S01]  /*6650*/  PRMT R26, R105, 0x7632, R26 ;  /* 0x00007632691a7816 */ /* 0x008fe2000000001a */
[----:B--2---:R-:W-:-:S02]  /*6660*/  @!P5 FADD.FTZ R17, R17, 1 ;  /* 0x3f8000001111d421 */ /* 0x004fc40000010000 */
[----:B------:R0:W-:Y:S01]  /*6670*/  @!P0 MUFU.RCP R4, R0 ;  /* 0x0000000000048308 */ /* 0x0001e20000001000 */
[----:B------:R-:W-:Y:S04]  /*6680*/  STS.U16 [R52], R99 ;  /* 0x0000006334007388 */ /* 0x000fe80000000400 */
[----:B------:R-:W-:Y:S03]  /*6690*/  STS.U16 [R52+0x4], R101 ;  /* 0x0000046534007388 */ /* 0x000fe60000000400 */
[----:B------:R-:W2:Y:S01]  /*66a0*/  @!P5 MUFU.RCP R16, R17 ;  /* 0x000000110010d308 */ /* 0x000ea20000001000 */
[----:B------:R-:W-:Y:S01]  /*66b0*/  STS.U16 [R52+0x6], R19 ;  /* 0x0000061334007388 */ /* 0x000fe20000000400 */
[----:B0-----:R-:W-:-:S03]  /*66c0*/  @!P2 FMUL.FTZ R0, R21, -1.4426950216293334961 ;  /* 0xbfb8aa3b1500a820 */ /* 0x001fc60000410000 */
        /* <DEDUP_REMOVED lines=15> */
[----:B----4-:R-:W-:Y:S01]  /*67c0*/  HADD2.F32 R5, -RZ, R5.H0_H0 ;  /* 0x20000005ff057230 */ /* 0x010fe20000004100 */
[----:B--2---:R-:W-:-:S04]  /*67d0*/  @!P5 FMUL.FTZ R115, R115, R16 ;  /* 0x000000107373d220 */ /* 0x004fc80000410000 */
[----:B------:R-:W-:-:S05]  /*67e0*/  FADD.FTZ R17, R5, R94 ;  /* 0x0000005e05117221 */ /* 0x000fca0000010000 */
[----:B------:R-:W-:Y:S01]  /*67f0*/  FSETP.GTU.FTZ.AND P5, PT, R17, 20, PT ;  /* 0x41a000001100780b */ /* 0x000fe20003fbc000 */
[----:B------:R-:W0:Y:S01]  /*6800*/  @!P4 MUFU.EX2 R18, R18 ;  /* 0x000000120012c308 */ /* 0x000e220000000800 */
[----:B------:R-:W-:Y:S01]  /*6810*/  @!P0 FMUL.FTZ R117, R117, R4 ;  /* 0x0000000475758220 */ /* 0x000fe20000410000 */
[----:B------:R-:W-:-:S06]  /*6820*/  FSETP.GTU.FTZ.AND P0, PT, R20, 20, PT ;  /* 0x41a000001400780b */ /* 0x000fcc0003f1c000 */
[----:B------:R-:W2:Y:S01]  /*6830*/  @!P3 MUFU.EX2 R2, R2 ;  /* 0x000000020002b308 */ /* 0x000ea20000000800 */
[----:B------:R-:W3:Y:S03]  /*6840*/  LDS R35, [0x210] ;  /* 0x00021000ff237984 */ /* 0x000ee60000000800 */
[----:B------:R-:W-:-:S04]  /*6850*/  @!P5 FMUL.FTZ R16, R17, -1.4426950216293334961 ;  /* 0xbfb8aa3b1110d820 */ /* 0x000fc80000410000 */
[----:B------:R-:W4:Y:S01]  /*6860*/  @!P1 MUFU.EX2 R3, R3 ;  /* 0x0000000300039308 */ /* 0x000f220000000800 */
[----:B0-----:R-:W-:Y:S02]  /*6870*/  @!P4 FADD.FTZ R18, R18, 1 ;  /* 0x3f8000001212c421 */ /* 0x001fe40000010000 */
[----:B------:R-:W-:-:S05]  /*6880*/  @!P0 FMUL.FTZ R4, R20, -1.4426950216293334961 ;  /* 0xbfb8aa3b14048820 */ /* 0x000fca0000410000 */
[----:B------:R-:W0:Y:S01]  /*6890*/  @!P2 MUFU.EX2 R0, R0 ;  /* 0x000000000000a308 */ /* 0x000e220000000800 */
[----:B--2---:R-:W-:-:S07]  /*68a0*/  @!P3 FADD.FTZ R2, R2, 1 ;  /* 0x3f8000000202b421 */ /* 0x004fce0000010000 */
[----:B------:R-:W2:Y:S08]  /*68b0*/  @!P5 MUFU.EX2 R16, R16 ;  /* 0x000000100010d308 */ /* 0x000eb00000000800 */
[----:B------:R5:W1:Y:S02]  /*68c0*/  @!P4 MUFU.RCP R17, R18 ;  /* 0x000000120011c308 */ /* 0x000a640000001000 */
[----:B-----5:R-:W-:-:S06]  /*68d0*/  IMAD R18, R179, c[0x0][0x2d8], RZ ;  /* 0x0000b600b3127a24 */ /* 0x020fcc00078e02ff */
[----:B------:R4:W5:Y:S01]  /*68e0*/  @!P0 MUFU.EX2 R5, R4 ;  /* 0x0000000400058308 */ /* 0x0009620000000800 */
[----:B------:R-:W-:-:S07]  /*68f0*/  IMAD R41, R93, c[0x0][0x2dc], R18 ;  /* 0x0000b7005d297a24 */ /* 0x000fce00078e0212 */
[----:B------:R1:W-:Y:S01]  /*6900*/  @!P3 MUFU.RCP R20, R2 ;  /* 0x000000020014b308 */ /* 0x0003e20000001000 */
[----:B----4-:R-:W-:Y:S02]  /*6910*/  @!P1 FADD.FTZ R4, R3, 1 ;  /* 0x3f80000003049421 */ /* 0x010fe40000010000 */
[----:B0-----:R-:W-:Y:S02]  /*6920*/  @!P2 FADD.FTZ R0, R0, 1 ;  /* 0x3f8000000000a421 */ /* 0x001fe40000010000 */
[----:B-1----:R-:W-:-:S04]  /*6930*/  IMAD.WIDE.U32 R2, R93, c[0x0][0x2d8], RZ ;  /* 0x0000b6005d027a25 */ /* 0x002fc800078e00ff */
[----:B--2---:R-:W-:Y:S01]  /*6940*/  @!P5 FADD.FTZ R16, R16, 1 ;  /* 0x3f8000001010d421 */ /* 0x004fe20000010000 */
[----:B------:R-:W-:Y:S01]  /*6950*/  IADD3 R3, R3, R41, RZ ;  /* 0x0000002903037210 */ /* 0x000fe20007ffe0ff */
[----:B------:R0:W-:Y:S01]  /*6960*/  @!P2 MUFU.RCP R37, R0 ;  /* 0x000000000025a308 */ /* 0x0001e20000001000 */
[----:B------:R-:W-:-:S03]  /*6970*/  @!P4 FMUL.FTZ R124, R124, R17 ;  /* 0x000000117c7cc220 */ /* 0x000fc60000410000 */
[----:B------:R-:W-:-:S04]  /*6980*/  IMAD.WIDE.U32 R2, R97, c[0x0][0x2e0], R2 ;  /* 0x0000b80061027a25 */ /* 0x000fc800078e0002 */
[----:B------:R-:W1:Y:S01]  /*6990*/  @!P5 MUFU.RCP R39, R16 ;  /* 0x000000100027d308 */ /* 0x000e620000001000 */
[----:B0-----:R-:W-:Y:S02]  /*69a0*/  IMAD R0, R96, c[0x0][0x2e0], RZ ;  /* 0x0000b80060007a24 */ /* 0x001fe400078e02ff */
[----:B-----5:R-:W-:Y:S02]  /*69b0*/  @!P0 FADD.FTZ R5, R5, 1 ;  /* 0x3f80000005058421 */ /* 0x020fe40000010000 */
[----:B------:R-:W-:Y:S01]  /*69c0*/  IMAD R17, R97, c[0x0][0x2e4], R0 ;  /* 0x0000b90061117a24 */ /* 0x000fe200078e0200 */
[----:B------:R-:W-:Y:S02]  /*69d0*/  IADD3 R0, P4, R44, R2, RZ ;  /* 0x000000022c007210 */ /* 0x000fe40007f9e0ff */
[----:B------:R-:W0:Y:S02]  /*69e0*/  @!P1 MUFU.RCP R4, R4 ;  /* 0x0000000400049308 */ /* 0x000e240000001000 */
[----:B------:R-:W-:-:S02]  /*69f0*/  IADD3.X R3, R43, R17, R3, P4, !PT ;  /* 0x000000112b037210 */ /* 0x000fc400027fe403 */
[----:B---3--:R-:W-:-:S04]  /*6a00*/  ISETP.GE.AND P4, PT, R6, R35, PT ;  /* 0x000000230600720c */ /* 0x008fc80003f86270 */
[----:B------:R-:W2:Y:S01]  /*6a10*/  @!P0 MUFU.RCP R18, R5 ;  /* 0x0000000500128308 */ /* 0x000ea20000001000 */
[----:B-1----:R-:W-:Y:S01]  /*6a20*/  @!P5 FMUL.FTZ R120, R120, R39 ;  /* 0x000000277878d220 */ /* 0x002fe20000410000 */
[----:B------:R-:W-:-:S04]  /*6a30*/  LEA R17, P5, R6, c[0x0][0x330], 0x1 ;  /* 0x0000cc0006117a11 */ /* 0x000fc800078a08ff */
[----:B------:R-:W-:Y:S02]  /*6a40*/  LEA.HI.X R2, R6, c[0x0][0x334], R7, 0x1, P5 ;  /* 0x0000cd0006027a11 */ /* 0x000fe400028f0c07 */
[----:B------:R-:W-:Y:S01]  /*6a50*/  LEA R16, P5, R0, R17, 0x1 ;  /* 0x0000001100107211 */ /* 0x000fe200078a08ff */
[----:B------:R-:W-:Y:S01]  /*6a60*/  @!P3 FMUL.FTZ R113, R113, R20 ;  /* 0x000000147171b220 */ /* 0x000fe20000410000 */
[----:B------:R-:W-:Y:S01]  /*6a70*/  ISETP.GE.AND P3, PT, R74, R35, PT ;  /* 0x000000234a00720c */ /* 0x000fe20003f66270 */
[----:B------:R-:W-:Y:S01]  /*6a80*/  @!P2 FMUL.FTZ R122, R122, R37 ;  /* 0x000000257a7aa220 */ /* 0x000fe20000410000 */
[-C--:B------:R-:W-:Y:S01]  /*6a90*/  ISETP.GE.AND P2, PT, R72, R35.reuse, PT ;  /* 0x000000234800720c */ /* 0x080fe20003f46270 */
[----:B0-----:R-:W-:Y:S01]  /*6aa0*/  @!P1 FMUL.FTZ R111, R111, R4 ;  /* 0x000000046f6f9220 */ /* 0x001fe20000410000 */
[-C--:B------:R-:W-:Y:S01]  /*6ab0*/  ISETP.GE.AND P1, PT, R70, R35.reuse, PT ;  /* 0x000000234600720c */ /* 0x080fe20003f26270 */
[----:B--2---:R-:W-:Y:S01]  /*6ac0*/  @!P0 FMUL.FTZ R109, R109, R18 ;  /* 0x000000126d6d8220 */ /* 0x004fe20000410000 */
        /* <DEDUP_REMOVED lines=14> */
.L_x_7135:
[----:B------:R-:W-:Y:S05]  /*6bb0*/  BSYNC B0 ;  /* 0x0000000000007941 */ /* 0x000fea0003800000 */
.L_x_7134:
        /* <DEDUP_REMOVED lines=11> */
[C---:B------:R-:W-:Y:S01]  /*6c70*/  PRMT R26, R0.reuse, 0x7610, R26 ;  /* 0x00007610001a7816 */ /* 0x040fe2000000001a */
[----:B------:R-:W-:Y:S01]  /*6c80*/  @!P0 STG.E.U16 [R16.64+-0xc0], R29 ;  /* 0xffff401d10008986 */ /* 0x000fe2000c101504 */
[----:B0-----:R-:W-:Y:S01]  /*6c90*/  PRMT R4, R0, 0x7632, R4 ;  /* 0x0000763200047816 */ /* 0x001fe20000000004 */
        /* <DEDUP_REMOVED lines=52> */
.L_x_7137:
[----:B------:R-:W-:Y:S05]  /*6fe0*/  BSYNC B0 ;  /* 0x0000000000007941 */ /* 0x000fea0003800000 */
.L_x_7136:
[----:B------:R-:W-:Y:S01]  /*6ff0*/  MOV R3, R27 ;  /* 0x0000001b00037202 */ /* 0x000fe20000000f00 */
[----:B------:R-:W-:Y:S01]  /*7000*/  IMAD R4, R96, c[0x0][0x300], RZ ;  /* 0x0000c00060047a24 */ /* 0x000fe200078e02ff */
[----:B------:R-:W-:Y:S02]  /*7010*/  IADD3 R0, P0, R53, -0x1c0, RZ ;  /* 0xfffffe4035007810 */ /* 0x000fe40007f1e0ff */
[-C--:B------:R-:W-:Y:S01]  /*7020*/  ISETP.GE.AND P5, PT, R66, R25.reuse, PT ;  /* 0x000000194200720c */ /* 0x080fe20003fa6270 */
[C---:B------:R-:W-:Y:S01]  /*7030*/  IMAD.WIDE.U32 R2, R97.reuse, c[0x0][0x300], R2 ;  /* 0x0000c00061027a25 */ /* 0x040fe200078e0002 */
        /* <DEDUP_REMOVED lines=33> */
.L_x_7090:
        /* <DEDUP_REMOVED lines=24> */
.L_x_7140:
[----:B0-----:R-:W-:Y:S05]  /*73d0*/  BSYNC B0 ;  /* 0x0000000000007941 */ /* 0x001fea0003800000 */
.L_x_7139:
        /* <DEDUP_REMOVED lines=23> */
.L_x_7142:
[----:B------:R-:W1:Y:S02]  /*7550*/  S2R R15, SR_TID.X ;  /* 0x00000000000f7919 */ /* 0x000e640000002100 */
.L_x_7143:
[----:B0-----:R-:W-:Y:S05]  /*7560*/  BSYNC B0 ;  /* 0x0000000000007941 */ /* 0x001fea0003800000 */
.L_x_7141:
        /* <DEDUP_REMOVED lines=10> */
.L_x_7144:
        /* <DEDUP_REMOVED lines=26> */
.L_x_7145:
        /* <DEDUP_REMOVED lines=13> */
.L_x_9111:


//--------------------- .text._Z25selective_scan_bwd_kernelI32Selective_Scan_bwd_kernel_traitsILi32ELi8ELb0ELb1ELb1ELb0ELb0EN3c104HalfEfEEv12SSMParamsBwd --------------------------
	.section	.text._Z25selective_scan_bwd_kernelI32Selective_Scan_bwd_kernel_traitsILi32ELi8ELb0ELb1ELb1ELb0ELb0EN3c104HalfEfEEv12SSMParamsBwd,"ax",@progbits
	.sectioninfo	@"SHI_REGISTERS=200"
	.align	128
        .global         _Z25selective_scan_bwd_kernelI32Selective_Scan_bwd_kernel_traitsILi32ELi8ELb0ELb1ELb1ELb0ELb0EN3c104HalfEfEEv12SSMParamsBwd
        .type           _Z25selective_scan_bwd_kernelI32Selective_Scan_bwd_kernel_traitsILi32ELi8ELb0ELb1ELb1ELb0ELb0EN3c104HalfEfEEv12SSMParamsBwd,@function
        .size           _Z25selective_scan_bwd_kernelI32Selective_Scan_bwd_kernel_traitsILi32ELi8ELb0ELb1ELb1ELb0ELb0EN3c104HalfEfEEv12SSMParamsBwd,(.L_x_9112 - _Z25selective_scan_bwd_kernelI32Selective_Scan_bwd_kernel_traitsILi32ELi8ELb0ELb1ELb1ELb0ELb0EN3c104HalfEfEEv12SSMParamsBwd)
        .other          _Z25selective_scan_bwd_kernelI32Selective_Scan_bwd_kernel_traitsILi32ELi8ELb0ELb1ELb1ELb0ELb0EN3c104HalfEfEEv12SSMParamsBwd,@"STO_CUDA_ENTRY STV_DEFAULT"
_Z25selective_scan_bwd_kernelI32Selective_Scan_bwd_kernel_traitsILi32ELi8ELb0ELb1ELb1ELb0ELb0EN3c104HalfEfEEv12SSMParamsBwd:
.text._Z25selective_scan_bwd_kernelI32Selective_Scan_bwd_kernel_traitsILi32ELi8ELb0ELb1ELb1ELb0ELb0EN3c104HalfEfEEv12SSMParamsBwd:
        /* <DEDUP_REMOVED lines=23> */
[----:B------:R-:W-:Y:S01]  /*0170*/  LOP3.LUT R16, R134, c[0x0][0x178], RZ, 0x3c, !PT ;  /* 0x00005e0086107a12 */ /* 0x000fe200078e3cff */
[----:B------:R-:W-:Y:S01]  /*0180*/  IMAD R19, R133, c[0x0][0x280], RZ ;  /* 0x0000a00085137a24 */ /* 0x000fe200078e02ff */
[----:B------:R-:W-:Y:S01]  /*0190*/  ISETP.NE.AND P0, PT, RZ, c[0x0][0x178], PT ;  /* 0x00005e00ff007a0c */ /* 0x000fe20003f05270 */
[C---:B------:R-:W-:Y:S01]  /*01a0*/  IMAD R14, R174.reuse, c[0x0][0x190], RZ ;  /* 0x00006400ae0e7a24 */ /* 0x040fe200078e02ff */
[----:B0-----:R-:W-:Y:S01]  /*01b0*/  IABS R2, R134 ;  /* 0x0000008600027213 */ /* 0x001fe20000000000 */
[----:B------:R-:W-:Y:S01]  /*01c0*/  IMAD R10, R174, c[0x0][0x1e0], RZ ;  /* 0x00007800ae0a7a24 */ /* 0x000fe200078e02ff */
[----:B------:R-:W-:Y:S01]  /*01d0*/  ISETP.GE.AND P1, PT, R16, RZ, PT ;  /* 0x000000ff1000720c */ /* 0x000fe20003f26270 */
[----:B-1----:R-:W-:Y:S01]  /*01e0*/  IMAD.MOV.U32 R6, RZ, RZ, RZ ;  /* 0x000000ffff067224 */ /* 0x002fe200078e00ff */
[----:B------:R-:W-:Y:S01]  /*01f0*/  MOV R130, c[0x0][0x174] ;  /* 0x00005d0000827a02 */ /* 0x000fe20000000f00 */
[----:B------:R-:W-:Y:S01]  /*0200*/  IMAD R12, R174, c[0x0][0x278], RZ ;  /* 0x00009e00ae0c7a24 */ /* 0x000fe200078e02ff */
[----:B------:R-:W-:Y:S01]  /*0210*/  MOV R125, RZ ;  /* 0x000000ff007d7202 */ /* 0x000fe20000000f00 */
[----:B------:R-:W-:Y:S01]  /*0220*/  IMAD R15, R129, c[0x0][0x194], R14 ;  /* 0x00006500810f7a24 */ /* 0x000fe200078e020e */
[----:B------:R-:W-:Y:S01]  /*0230*/  ISETP.GE.AND P3, PT, R130, 0x1, PT ;  /* 0x000000018200780c */ /* 0x000fe20003f66270 */
[----:B---3--:R-:W-:-:S02]  /*0240*/  IMAD.MOV R8, RZ, RZ, -R7 ;  /* 0x000000ffff087224 */ /* 0x008fc400078e0a07 */
[----:B--2---:R-:W-:-:S04]  /*0250*/  IMAD.WIDE.U32 R4, R129, c[0x0][0x1e0], RZ ;  /* 0x0000780081047a25 */ /* 0x004fc800078e00ff */
[----:B------:R-:W-:Y:S02]  /*0260*/  IMAD R3, R8, R17, RZ ;  /* 0x0000001108037224 */ /* 0x000fe400078e02ff */
[----:B------:R-:W-:Y:S02]  /*0270*/  IMAD R8, R174, c[0x0][0x1d0], RZ ;  /* 0x00007400ae087a24 */ /* 0x000fe400078e02ff */
[----:B------:R-:W-:-:S04]  /*0280*/  IMAD.HI.U32 R7, R7, R3, R6 ;  /* 0x0000000307077227 */ /* 0x000fc800078e0006 */
[----:B------:R-:W-:Y:S02]  /*0290*/  IMAD R11, R129, c[0x0][0x1d4], R8 ;  /* 0x00007500810b7a24 */ /* 0x000fe400078e0208 */
[----:B------:R-:W-:-:S04]  /*02a0*/  IMAD.HI.U32 R127, R7, R2, RZ ;  /* 0x00000002077f7227 */ /* 0x000fc800078e00ff */
[----:B------:R-:W-:Y:S01]  /*02b0*/  IMAD.WIDE.U32 R8, R129, c[0x0][0x190], RZ ;  /* 0x0000640081087a25 */ /* 0x000fe200078e00ff */
[----:B------:R-:W-:-:S03]  /*02c0*/  IADD3 R0, -R127, RZ, RZ ;  /* 0x000000ff7f007210 */ /* 0x000fc60007ffe1ff */
[----:B------:R-:W-:Y:S02]  /*02d0*/  IMAD R13, R129, c[0x0][0x1e4], R10 ;  /* 0x00007900810d7a24 */ /* 0x000fe400078e020a */
[----:B------:R-:W-:Y:S02]  /*02e0*/  IMAD R0, R17, R0, R2 ;  /* 0x0000000011007224 */ /* 0x000fe400078e0202 */
[----:B------:R-:W-:-:S03]  /*02f0*/  IMAD.WIDE.U32 R2, R129, c[0x0][0x1d0], RZ ;  /* 0x0000740081027a25 */ /* 0x000fc600078e00ff */
[----:B------:R-:W-:Y:S01]  /*0300*/  ISETP.GT.U32.AND P4, PT, R17, R0, PT ;  /* 0x000000001100720c */ /* 0x000fe20003f84070 */
[----:B------:R-:W-:Y:S02]  /*0310*/  IMAD.IADD R3, R3, 0x1, R11 ;  /* 0x0000000103037824 */ /* 0x000fe400078e020b */
[----:B------:R-:W-:Y:S02]  /*0320*/  IMAD.SHL.U32 R130, R130, 0x100, RZ ;  /* 0x0000010082827824 */ /* 0x000fe400078e00ff */
[----:B------:R-:W-:-:S04]  /*0330*/  IMAD.WIDE.U32 R6, R129, c[0x0][0x278], RZ ;  /* 0x00009e0081067a25 */ /* 0x000fc800078e00ff */
[----:B------:R-:W-:Y:S02]  /*0340*/  IMAD R11, R129, c[0x0][0x27c], R12 ;  /* 0x00009f00810b7a24 */ /* 0x000fe400078e020c */
[----:B------:R-:W-:Y:S02]  /*0350*/  IMAD.IADD R9, R9, 0x1, R15 ;  /* 0x0000000109097824 */ /* 0x000fe400078e020f */
[----:B------:R-:W-:Y:S01]  /*0360*/  @!P4 IMAD.IADD R0, R0, 0x1, -R17 ;  /* 0x000000010000c824 */ /* 0x000fe200078e0a11 */
[----:B------:R-:W-:Y:S01]  /*0370*/  @!P4 IADD3 R127, R127, 0x1, RZ ;  /* 0x000000017f7fc810 */ /* 0x000fe20007ffe0ff */
[----:B------:R-:W-:Y:S01]  /*0380*/  IMAD.IADD R5, R5, 0x1, R13 ;  /* 0x0000000105057824 */ /* 0x000fe200078e020d */
[----:B------:R-:W-:Y:S01]  /*0390*/  IADD3 R13, R130, -0x100, RZ ;  /* 0xffffff00820d7810 */ /* 0x000fe20007ffe0ff */
[----:B------:R-:W-:Y:S01]  /*03a0*/  IMAD R15, R133, c[0x0][0x1d8], RZ ;  /* 0x00007600850f7a24 */ /* 0x000fe200078e02ff */
[----:B------:R-:W-:Y:S01]  /*03b0*/  ISETP.GE.U32.AND P2, PT, R0, R17, PT ;  /* 0x000000110000720c */ /* 0x000fe20003f46070 */
[----:B------:R-:W-:Y:S01]  /*03c0*/  IMAD.WIDE.U32 R2, R134, c[0x0][0x1d8], R2 ;  /* 0x0000760086027a25 */ /* 0x000fe200078e0002 */
[----:B------:R-:W-:-:S03]  /*03d0*/  IADD3 R7, R7, R11, RZ ;  /* 0x0000000b07077210 */ /* 0x000fc60007ffe0ff */
[C---:B------:R-:W-:Y:S01]  /*03e0*/  IMAD R0, R134.reuse, c[0x0][0x1dc], R15 ;  /* 0x0000770086007a24 */ /* 0x040fe200078e020f */
[----:B------:R-:W-:Y:S01]  /*03f0*/  SHF.R.S32.HI R15, RZ, 0x1f, R13 ;  /* 0x0000001fff0f7819 */ /* 0x000fe2000001140d */
[----:B------:R-:W-:-:S04]  /*0400*/  IMAD.WIDE.U32 R6, R134, c[0x0][0x280], R6 ;  /* 0x0000a00086067a25 */ /* 0x000fc800078e0006 */
[----:B------:R-:W-:Y:S01]  /*0410*/  IMAD R17, R133, c[0x0][0x1e8], RZ ;  /* 0x00007a0085117a24 */ /* 0x000fe200078e02ff */
[----:B------:R-:W-:Y:S01]  /*0420*/  IADD3 R120, P5, R13, R6, RZ ;  /* 0x000000060d787210 */ /* 0x000fe20007fbe0ff */
[C---:B------:R-:W-:Y:S01]  /*0430*/  IMAD.WIDE.U32 R4, R134.reuse, c[0x0][0x1e8], R4 ;  /* 0x00007a0086047a25 */ /* 0x040fe200078e0004 */
[----:B------:R-:W-:Y:S02]  /*0440*/  @P2 IADD3 R127, R127, 0x1, RZ ;  /* 0x000000017f7f2810 */ /* 0x000fe40007ffe0ff */
[C---:B------:R-:W-:Y:S01]  /*0450*/  IADD3 R124, P2, R13.reuse, R2, RZ ;  /* 0x000000020d7c7210 */ /* 0x040fe20007f5e0ff */
[C---:B------:R-:W-:Y:S01]  /*0460*/  IMAD R19, R134.reuse, c[0x0][0x284], R19 ;  /* 0x0000a10086137a24 */ /* 0x040fe200078e0213 */
[----:B------:R-:W-:Y:S01]  /*0470*/  IADD3 R122, P4, R13, R4, RZ ;  /* 0x000000040d7a7210 */ /* 0x000fe20007f9e0ff */
[----:B------:R-:W-:Y:S01]  /*0480*/  @!P1 IMAD.MOV R127, RZ, RZ, -R127 ;  /* 0x000000ffff7f9224 */ /* 0x000fe200078e0a7f */
[----:B------:R-:W-:Y:S01]  /*0490*/  @!P0 LOP3.LUT R127, RZ, c[0x0][0x178], RZ, 0x33, !PT ;  /* 0x00005e00ff7f8a12 */ /* 0x000fe200078e33ff */
[----:B------:R-:W-:Y:S01]  /*04a0*/  IMAD R17, R134, c[0x0][0x1ec], R17 ;  /* 0x00007b0086117a24 */ /* 0x000fe200078e0211 */
[----:B------:R-:W-:Y:S01]  /*04b0*/  IADD3.X R3, R15, R3, R0, P2, !PT ;  /* 0x000000030f037210 */ /* 0x000fe200017fe400 */
[----:B------:R-:W-:Y:S01]  /*04c0*/  IMAD R12, R174, c[0x0][0x1b0], RZ ;  /* 0x00006c00ae0c7a24 */ /* 0x000fe200078e02ff */
[----:B------:R-:W-:Y:S01]  /*04d0*/  SHF.R.S32.HI R173, RZ, 0x1f, R127 ;  /* 0x0000001fffad7819 */ /* 0x000fe2000001147f */
[----:B------:R-:W-:Y:S01]  /*04e0*/  IMAD.WIDE.U32 R8, R127, c[0x0][0x1a8], R8 ;  /* 0x00006a007f087a25 */ /* 0x000fe200078e0008 */
[----:B------:R-:W-:-:S02]  /*04f0*/  LEA R123, P0, R124, c[0x0][0x240], 0x1 ;  /* 0x000090007c7b7a11 */ /* 0x000fc400078008ff */
[----:B------:R-:W-:Y:S01]  /*0500*/  IADD3.X R7, R15, R7, R19, P5, !PT ;  /* 0x000000070f077210 */ /* 0x000fe20002ffe413 */
[----:B------:R-:W-:Y:S01]  /*0510*/  IMAD R0, R173, c[0x0][0x1a8], RZ ;  /* 0x00006a00ad007a24 */ /* 0x000fe200078e02ff */
[----:B------:R-:W-:Y:S01]  /*0520*/  LEA.HI.X R124, R124, c[0x0][0x244], R3, 0x1, P0 ;  /* 0x000091007c7c7a11 */ /* 0x000fe200000f0c03 */
[----:B------:R-:W-:Y:S01]  /*0530*/  IMAD.WIDE.U32 R10, R129, c[0x0][0x1b0], RZ ;  /* 0x00006c00810a7a25 */ /* 0x000fe200078e00ff */
[----:B------:R-:W-:Y:S02]  /*0540*/  ISETP.NE.U32.AND P0, PT, RZ, c[0x0][0x260], PT ;  /* 0x00009800ff007a0c */ /* 0x000fe40003f05070 */
[----:B------:R-:W-:Y:S01]  /*0550*/  LEA R119, P2, R120, c[0x0][0x308], 0x1 ;  /* 0x0000c20078777a11 */ /* 0x000fe200078408ff */
[----:B------:R-:W-:Y:S01]  /*0560*/  IMAD R3, R127, c[0x0][0x1ac], R0 ;  /* 0x00006b007f037a24 */ /* 0x000fe200078e0200 */
[----:B------:R-:W-:Y:S01]  /*0570*/  IADD3.X R5, R15, R5, R17, P4, !PT ;  /* 0x000000050f057210 */ /* 0x000fe200027fe411 */
[----:B------:R-:W-:Y:S01]  /*0580*/  IMAD R21, R129, c[0x0][0x1b4], R12 ;  /* 0x00006d0081157a24 */ /* 0x000fe200078e020c */
[----:B------:R-:W-:Y:S01]  /*0590*/  LEA R121, P1, R122, c[0x0][0x248], 0x1 ;  /* 0x000092007a797a11 */ /* 0x000fe200078208ff */
[----:B------:R-:W-:Y:S01]  /*05a0*/  IMAD.IADD R0, R9, 0x1, R3 ;  /* 0x0000000109007824 */ /* 0x000fe200078e0203 */
[----:B------:R-:W-:Y:S01]  /*05b0*/  ISETP.NE.AND.EX P0, PT, RZ, c[0x0][0x264], PT, P0 ;  /* 0x00009900ff007a0c */ /* 0x000fe20003f05300 */
[----:B------:R-:W-:Y:S01]  /*05c0*/  IMAD R2, R173, c[0x0][0x1c8], RZ ;  /* 0x00007200ad027a24 */ /* 0x000fe200078e02ff */
[----:B------:R-:W-:Y:S01]  /*05d0*/  LEA.HI.X R120, R120, c[0x0][0x30c], R7, 0x1, P2 ;  /* 0x0000c30078787a11 */ /* 0x000fe200010f0c07 */
[----:B------:R-:W-:Y:S01]  /*05e0*/  HFMA2.MMA R3, -RZ, RZ, 0, 0 ;  /* 0x00000000ff037435 */ /* 0x000fe200000001ff */
[----:B------:R-:W-:Y:S01]  /*05f0*/  IADD3 R115, P5, R13, R8, RZ ;  /* 0x000000080d737210 */ /* 0x000fe20007fbe0ff */
[----:B------:R-:W-:Y:S01]  /*0600*/  IMAD.MOV.U32 R8, RZ, RZ, RZ ;  /* 0x000000ffff087224 */ /* 0x000fe200078e00ff */
[----:B------:R-:W-:Y:S01]  /*0610*/  LEA.HI.X R122, R122, c[0x0][0x24c], R5, 0x1, P1 ;  /* 0x000093007a7a7a11 */ /* 0x000fe200008f0c05 */
[----:B------:R-:W-:Y:S01]  /*0620*/  IMAD R5, R127, c[0x0][0x1cc], R2 ;  /* 0x000073007f057a24 */ /* 0x000fe200078e0202 */
[----:B------:R-:W-:Y:S01]  /*0630*/  ISETP.NE.U32.AND P2, PT, RZ, c[0x0][0x348], PT ;  /* 0x0000d200ff007a0c */ /* 0x000fe20003f45070 */
[----:B------:R-:W-:Y:S01]  /*0640*/  IMAD.MOV.U32 R128, RZ, RZ, RZ ;  /* 0x000000ffff807224 */ /* 0x000fe200078e00ff */
[----:B------:R-:W-:-:S02]  /*0650*/  IADD3 R11, R11, R21, RZ ;  /* 0x000000150b0b7210 */ /* 0x000fc40007ffe0ff */
[----:B------:R-:W-:Y:S01]  /*0660*/  ISETP.NE.U32.AND P1, PT, RZ, c[0x0][0x328], PT ;  /* 0x0000ca00ff007a0c */ /* 0x000fe20003f25070 */
[----:B------:R-:W-:Y:S01]  /*0670*/  @P0 IMAD.MOV.U32 R7, RZ, RZ, 0x8 ;  /* 0x00000008ff070424 */ /* 0x000fe200078e00ff */
[----:B------:R-:W-:Y:S01]  /*0680*/  IADD3.X R0, R15, R0, RZ, P5, !PT ;  /* 0x000000000f007210 */ /* 0x000fe20002ffe4ff */
[----:B------:R-:W-:Y:S01]  /*0690*/  IMAD.WIDE.U32 R10, R127, c[0x0][0x1c8], R10 ;  /* 0x000072007f0a7a25 */ /* 0x000fe200078e000a */
[----:B------:R-:W-:Y:S02]  /*06a0*/  LEA R118, P5, R115, c[0x0][0x228], 0x1 ;  /* 0x00008a0073767a11 */ /* 0x000fe400078a08ff */
[----:B------:R-:W-:Y:S01]  /*06b0*/  ISETP.NE.AND.EX P2, PT, RZ, c[0x0][0x34c], PT, P2 ;  /* 0x0000d300ff007a0c */ /* 0x000fe20003f45320 */
[----:B------:R-:W-:Y:S01]  /*06c0*/  IMAD.IADD R2, R11, 0x1, R5 ;  /* 0x000000010b027824 */ /* 0x000fe200078e0205 */
[----:B------:R-:W-:Y:S01]  /*06d0*/  ISETP.NE.AND.EX P1, PT, RZ, c[0x0][0x32c], PT, P1 ;  /* 0x0000cb00ff007a0c */ /* 0x000fe20003f25310 */
[----:B------:R-:W-:Y:S01]  /*06e0*/  CS2R R4, SRZ ;  /* 0x0000000000047805 */ /* 0x000fe2000001ff00 */
[----:B------:R-:W-:Y:S01]  /*06f0*/  LEA.HI.X R115, R115, c[0x0][0x22c], R0, 0x1, P5 ;  /* 0x00008b0073737a11 */ /* 0x000fe200028f0c00 */
[----:B------:R-:W-:Y:S01]  /*0700*/  @P0 IMAD R0, R129, c[0x0][0x164], R134 ;  /* 0x0000590081000a24 */ /* 0x000fe200078e0286 */
[----:B------:R-:W-:-:S03]  /*0710*/  IADD3 R13, P4, R13, R10, RZ ;  /* 0x0000000a0d0d7210 */ /* 0x000fc60007f9e0ff */
[----:B------:R-:W-:Y:S01]  /*0720*/  @P0 IMAD R0, R0, c[0x0][0x174], RZ ;  /* 0x00005d0000000a24 */ /* 0x000fe200078e02ff */
[----:B------:R-:W-:Y:S01]  /*0730*/  LEA R113, P6, R13, c[0x0][0x230], 0x1 ;  /* 0x00008c000d717a11 */ /* 0x000fe200078c08ff */
[----:B------:R-:W-:Y:S02]  /*0740*/  IMAD.X R2, R15, 0x1, R2, P4 ;  /* 0x000000010f027824 */ /* 0x000fe400020e0602 */
[----:B------:R-:W-:Y:S01]  /*0750*/  @P0 IMAD R0, R0, c[0x0][0x16c], RZ ;  /* 0x00005b0000000a24 */ /* 0x000fe200078e02ff */
[C---:B------:R-:W-:Y:S02]  /*0760*/  @P2 LEA R8, P5, R134.reuse, c[0x0][0x348], 0x2 ;  /* 0x0000d20086082a11 */ /* 0x040fe400078a10ff */
[----:B------:R-:W-:Y:S01]  /*0770*/  @P1 LEA R4, P4, R134, c[0x0][0x328], 0x2 ;  /* 0x0000ca0086041a11 */ /* 0x000fe200078810ff */
[----:B------:R-:W-:Y:S01]  /*0780*/  @P0 IMAD.WIDE R6, R0, R7, c[0x0][0x260] ;  /* 0x0000980000060625 */ /* 0x000fe200078e0207 */
[----:B------:R-:W-:Y:S01]  /*0790*/  LEA.HI.X R111, R13, c[0x0][0x234], R2, 0x1, P6 ;  /* 0x00008d000d6f7a11 */ /* 0x000fe200030f0c02 */
[----:B------:R-:W-:Y:S01]  /*07a0*/  @!P0 CS2R R6, SRZ ;  /* 0x0000000000068805 */ /* 0x000fe2000001ff00 */
[C-C-:B------:R-:W-:Y:S01]  /*07b0*/  @P1 LEA.HI.X R5, R134.reuse, c[0x0][0x32c], R133.reuse, 0x2, P4 ;  /* 0x0000cb0086051a11 */ /* 0x140fe200020f1485 */
[----:B------:R-:W-:Y:S01]  /*07c0*/  IMAD.MOV.U32 R2, RZ, RZ, R8 ;  /* 0x000000ffff027224 */ /* 0x000fe200078e0008 */
[----:B------:R-:W-:Y:S01]  /*07d0*/  @P2 LEA.HI.X R3, R134, c[0x0][0x34c], R133, 0x2, P5 ;  /* 0x0000d30086032a11 */ /* 0x000fe200028f1485 */
[----:B------:R-:W-:Y:S05]  /*07e0*/  @!P3 BRA `(.L_x_7146) ;  /* 0x000043100000b947 */ /* 0x000fea0003800000 */
[----:B------:R-:W0:Y:S01]  /*07f0*/  S2R R126, SR_TID.X ;  /* 0x00000000007e7919 */ /* 0x000e220000002100 */
[----:B------:R-:W-:Y:S01]  /*0800*/  IMAD.MOV.U32 R125, RZ, RZ, RZ ;  /* 0x000000ffff7d7224 */ /* 0x000fe200078e00ff */
[----:B------:R-:W-:Y:S01]  /*0810*/  MOV R109, RZ ;  /* 0x000000ff006d7202 */ /* 0x000fe20000000f00 */
[----:B------:R-:W-:Y:S01]  /*0820*/  IMAD.MOV.U32 R128, RZ, RZ, RZ ;  /* 0x000000ffff807224 */ /* 0x000fe200078e00ff */
[----:B------:R-:W1:Y:S01]  /*0830*/  S2R R117, SR_LANEID ;  /* 0x0000000000757919 */ /* 0x000e620000000000 */
[----:B0-----:R-:W-:-:S02]  /*0840*/  SHF.L.U32 R0, R126, 0x3, RZ ;  /* 0x000000037e007819 */ /* 0x001fc400000006ff */
        /* <DEDUP_REMOVED lines=11> */
.L_x_7174:
[----:B------:R-:W-:Y:S01]  /*0900*/  IADD3 R171, -R109, c[0x0][0x174], RZ ;  /* 0x00005d006dab7a10 */ /* 0x000fe20007ffe1ff */
[----:B------:R-:W-:Y:S01]  /*0910*/  BAR.SYNC.DEFER_BLOCKING 0x0 ;  /* 0x0000000000007b1d */ /* 0x000fe20000010000 */
[C---:B------:R-:W-:Y:S02]  /*0920*/  SHF.L.U32 R102, R8.reuse, 0x1, RZ ;  /* 0x0000000108667819 */ /* 0x040fe400000006ff */
[----:B------:R-:W-:Y:S02]  /*0930*/  LEA R107, R171, 0xffffff00, 0x8 ;  /* 0xffffff00ab6b7811 */ /* 0x000fe400078e40ff */
[----:B------:R-:W-:Y:S02]  /*0940*/  SHF.L.U64.HI R103, R8, 0x1, R9 ;  /* 0x0000000108677819 */ /* 0x000fe40000010209 */
[----:B------:R-:W-:-:S02]  /*0950*/  IADD3 R105, -R107, c[0x0][0x168], RZ ;  /* 0x00005a006b697a10 */ /* 0x000fc40007ffe1ff */
[----:B0-----:R-:W-:Y:S02]  /*0960*/  IADD3 R10, P3, R123, R102, RZ ;  /* 0x000000667b0a7210 */ /* 0x001fe40007f7e0ff */
[-C--:B------:R-:W-:Y:S02]  /*0970*/  ISETP.GE.AND P0, PT, R8, R105.reuse, PT ;  /* 0x000000690800720c */ /* 0x080fe40003f06270 */
[-C--:B------:R-:W-:Y:S01]  /*0980*/  ISETP.GE.AND P1, PT, R116, R105.reuse, PT ;  /* 0x000000697400720c */ /* 0x080fe20003f26270 */
[----:B------:R-:W-:Y:S01]  /*0990*/  IMAD.X R11, R124, 0x1, R103, P3 ;  /* 0x000000017c0b7824 */ /* 0x000fe200018e0667 */
[----:B------:R-:W-:Y:S02]  /*09a0*/  ISETP.GE.AND P2, PT, R114, R105, PT ;  /* 0x000000697200720c */ /* 0x000fe40003f46270 */
[----:B------:R-:W-:Y:S02]  /*09b0*/  PRMT R0, RZ, 0x7610, R0 ;  /* 0x00007610ff007816 */ /* 0x000fe40000000000 */
[----:B------:R-:W-:-:S02]  /*09c0*/  PRMT R13, RZ, 0x7610, R13 ;  /* 0x00007610ff0d7816 */ /* 0x000fc4000000000d */
[----:B------:R-:W-:-:S03]  /*09d0*/  PRMT R12, RZ, 0x7610, R12 ;  /* 0x00007610ff0c7816 */ /* 0x000fc6000000000c */
[----:B--2---:R0:W2:Y:S01]  /*09e0*/  @!P0 LDG.E.U16 R0, [R10.64] ;  /* 0x000000040a008981 */ /* 0x0040a2000c1e1500 */
        /* <DEDUP_REMOVED lines=20> */
[CC--:B------:R-:W-:Y:S02]  /*0b30*/  LEA.HI.SX32 R101, R117.reuse, R117.reuse, 0x1b ;  /* 0x0000007575657211 */ /* 0x0c0fe400078fdaff */
[----:B------:R-:W-:Y:S01]  /*0b40*/  LEA.HI.SX32 R20, R20, R117, 0x1b ;  /* 0x0000007514147211 */ /* 0x000fe200078fdaff */
[----:B------:R-:W-:Y:S01]  /*0b50*/  IMAD.SHL.U32 R100, R18, 0x2, RZ ;  /* 0x0000000212647824 */ /* 0x000fe200078e00ff */
[----:B0-----:R-:W-:Y:S02]  /*0b60*/  IADD3 R10, R117, 0x60, RZ ;  /* 0x00000060750a7810 */ /* 0x001fe40007ffe0ff */
[----:B------:R-:W-:-:S02]  /*0b70*/  SHF.L.U32 R101, R101, 0x1, RZ ;  /* 0x0000000165657819 */ /* 0x000fc400000006ff */
[----:B------:R-:W-:Y:S02]  /*0b80*/  SHF.L.U32 R99, R20, 0x1, RZ ;  /* 0x0000000114637819 */ /* 0x000fe400000006ff */
[C---:B------:R-:W-:Y:S02]  /*0b90*/  IADD3 R18, R117.reuse, 0x80, RZ ;  /* 0x0000008075127810 */ /* 0x040fe40007ffe0ff */
[C---:B------:R-:W-:Y:S02]  /*0ba0*/  IADD3 R20, R117.reuse, 0xa0, RZ ;  /* 0x000000a075147810 */ /* 0x040fe40007ffe0ff */
[C---:B------:R-:W-:Y:S02]  /*0bb0*/  IADD3 R22, R117.reuse, 0xc0, RZ ;  /* 0x000000c075167810 */ /* 0x040fe40007ffe0ff */
[----:B------:R-:W-:Y:S02]  /*0bc0*/  IADD3 R24, R117, 0xe0, RZ ;  /* 0x000000e075187810 */ /* 0x000fe40007ffe0ff */
[----:B------:R-:W-:-:S02]  /*0bd0*/  LEA.HI.SX32 R10, R10, R117, 0x1b ;  /* 0x000000750a0a7211 */ /* 0x000fc400078fdaff */
[-C--:B------:R-:W-:Y:S02]  /*0be0*/  LEA.HI.SX32 R18, R18, R117.reuse, 0x1b ;  /* 0x0000007512127211 */ /* 0x080fe400078fdaff */
[-C--:B------:R-:W-:Y:S01]  /*0bf0*/  LEA.HI.SX32 R20, R20, R117.reuse, 0x1b ;  /* 0x0000007514147211 */ /* 0x080fe200078fdaff */
[----:B------:R-:W-:Y:S01]  /*0c00*/  IMAD.SHL.U32 R98, R10, 0x2, RZ ;  /* 0x000000020a627824 */ /* 0x000fe200078e00ff */
[-C--:B------:R-:W-:Y:S02]  /*0c10*/  LEA.HI.SX32 R22, R22, R117.reuse, 0x1b ;  /* 0x0000007516167211 */ /* 0x080fe400078fdaff */
[----:B------:R-:W-:Y:S01]  /*0c20*/  LEA.HI.SX32 R24, R24, R117, 0x1b ;  /* 0x0000007518187211 */ /* 0x000fe200078fdaff */
[----:B------:R-:W-:Y:S01]  /*0c30*/  IMAD.SHL.U32 R96, R20, 0x2, RZ ;  /* 0x0000000214607824 */ /* 0x000fe200078e00ff */
[----:B------:R-:W-:Y:S02]  /*0c40*/  SHF.L.U32 R97, R18, 0x1, RZ ;  /* 0x0000000112617819 */ /* 0x000fe400000006ff */
[----:B------:R-:W-:Y:S01]  /*0c50*/  SHF.L.U32 R95, R22, 0x1, RZ ;  /* 0x00000001165f7819 */ /* 0x000fe200000006ff */
[----:B------:R-:W-:Y:S01]  /*0c60*/  IMAD.SHL.U32 R94, R24, 0x2, RZ ;  /* 0x00000002185e7824 */ /* 0x000fe200078e00ff */
        /* <DEDUP_REMOVED lines=10> */
[----:B------:R-:W-:Y:S01]  /*0d10*/  PRMT R21, RZ, 0x7610, R21 ;  /* 0x00007610ff157816 */ /* 0x000fe20000000015 */
[----:B--2---:R0:W-:Y:S04]  /*0d20*/  STS.U16 [R101], R0 ;  /* 0x0000000065007388 */ /* 0x0041e80000000400 */
[----:B---3--:R-:W-:Y:S04]  /*0d30*/  STS.U16 [R100+0x40], R13 ;  /* 0x0000400d64007388 */ /* 0x008fe80000000400 */
[----:B----4-:R-:W-:Y:S01]  /*0d40*/  STS.U16 [R99+0x80], R12 ;  /* 0x0000800c63007388 */ /* 0x010fe20000000400 */
[----:B0-----:R-:W-:-:S04]  /*0d50*/  SHF.L.U32 R0, R117, 0x3, RZ ;  /* 0x0000000375007819 */ /* 0x001fc800000006ff */
[----:B------:R-:W-:-:S04]  /*0d60*/  LEA.HI.SX32 R0, R0, R0, 0x1b ;  /* 0x0000000000007211 */ /* 0x000fc800078fdaff */
[----:B------:R-:W-:Y:S01]  /*0d70*/  SHF.L.U32 R93, R0, 0x1, RZ ;  /* 0x00000001005d7819 */ /* 0x000fe200000006ff */
[----:B------:R0:W-:Y:S04]  /*0d80*/  STS.U16 [R98+0xc0], R15 ;  /* 0x0000c00f62007388 */ /* 0x0001e80000000400 */
[----:B-1----:R1:W-:Y:S04]  /*0d90*/  STS.U16 [R97+0x100], R14 ;  /* 0x0001000e61007388 */ /* 0x0023e80000000400 */
[----:B------:R2:W-:Y:S01]  /*0da0*/  STS.U16 [R96+0x140], R17 ;  /* 0x0001401160007388 */ /* 0x0005e20000000400 */
        /* <DEDUP_REMOVED lines=15> */
[----:B--2---:R-:W-:Y:S02]  /*0ea0*/  PRMT R17, RZ, 0x7610, R17 ;  /* 0x00007610ff117816 */ /* 0x004fe40000000011 */
[----:B0-----:R-:W-:Y:S02]  /*0eb0*/  PRMT R16, RZ, 0x7610, R16 ;  /* 0x00007610ff107816 */ /* 0x001fe40000000010 */
        /* <DEDUP_REMOVED lines=37> */
[----:B------:R-:W2:Y:S04]  /*1110*/  LDS.U16 R14, [R93+0x6] ;  /* 0x000006005d0e7984 */ /* 0x000ea80000000400 */
        /* <DEDUP_REMOVED lines=27> */
[----:B------:R-:W-:-:S02]  /*12d0*/  HADD2.F32 R16, -RZ, R16.H0_H0 ;  /* 0x20000010ff107230 */ /* 0x000fc40000004100 */
[----:B------:R-:W-:Y:S01]  /*12e0*/  HADD2.F32 R70, -RZ, R17.H0_H0 ;  /* 0x20000011ff467230 */ /* 0x000fe20000004100 */
[--C-:B------:R-:W-:Y:S01]  /*12f0*/  FADD.FTZ R72, R72, R131.reuse ;  /* 0x0000008348487221 */ /* 0x100fe20000010000 */
[----:B------:R-:W-:Y:S01]  /*1300*/  HADD2.F32 R18, -RZ, R18.H0_H0 ;  /* 0x20000012ff127230 */ /* 0x000fe20000004100 */
[--C-:B------:R-:W-:Y:S02]  /*1310*/  FADD.FTZ R73, R16, R131.reuse ;  /* 0x0000008310497221 */ /* 0x100fe40000010000 */
[--C-:B------:R-:W-:Y:S02]  /*1320*/  FADD.FTZ R70, R70, R131.reuse ;  /* 0x0000008346467221 */ /* 0x100fe40000010000 */
[----:B------:R-:W-:Y:S01]  /*1330*/  FADD.FTZ R71, R18, R131 ;  /* 0x0000008312477221 */ /* 0x000fe20000010000 */
[----:B----4-:R0:W-:Y:S04]  /*1340*/  STS.U16 [R101], R20 ;  /* 0x0000001465007388 */ /* 0x0101e80000000400 */
[----:B------:R-:W-:Y:S04]  /*1350*/  STS.U16 [R100+0x40], R23 ;  /* 0x0000401764007388 */ /* 0x000fe80000000400 */
[----:B------:R-:W-:Y:S01]  /*1360*/  STS.U16 [R99+0x80], R22 ;  /* 0x0000801663007388 */ /* 0x000fe20000000400 */
[----:B0-----:R-:W-:-:S03]  /*1370*/  HADD2.F32 R20, -RZ, R91.H0_H0 ;  /* 0x2000005bff147230 */ /* 0x001fc60000004100 */
[----:B------:R0:W-:Y:S04]  /*1380*/  STS.U16 [R98+0xc0], R19 ;  /* 0x0000c01362007388 */ /* 0x0001e80000000400 */
        /* <DEDUP_REMOVED lines=36> */
[----:B------:R-:W-:-:S02]  /*15d0*/  FFMA.FTZ R12, R80, R19, R13 ;  /* 0x00000013500c7223 */ /* 0x000fc4000001000d */
[----:B------:R-:W-:Y:S01]  /*15e0*/  FMUL.FTZ R64, R80, R132 ;  /* 0x0000008450407220 */ /* 0x000fe20000410000 */
[----:B------:R-:W-:Y:S01]  /*15f0*/  HADD2.F32 R78, -RZ, R78.H0_H0 ;  /* 0x2000004eff4e7230 */ /* 0x000fe20000004100 */
[C---:B------:R-:W-:Y:S02]  /*1600*/  FFMA.FTZ R13, R79.reuse, R20, R12 ;  /* 0x000000144f0d7223 */ /* 0x040fe4000001000c */
[----:B------:R-:W-:Y:S02]  /*1610*/  FMUL.FTZ R63, R79, R132 ;  /* 0x000000844f3f7220 */ /* 0x000fe40000410000 */
[C---:B------:R-:W-:Y:S02]  /*1620*/  FFMA.FTZ R128, R78.reuse, R128, R13 ;  /* 0x000000804e807223 */ /* 0x040fe4000001000d */
[----:B------:R-:W-:Y:S01]  /*1630*/  FMUL.FTZ R62, R78, R132 ;  /* 0x000000844e3e7220 */ /* 0x000fe20000410000 */
[----:B------:R-:W-:Y:S06]  /*1640*/  BAR.SYNC.DEFER_BLOCKING 0x0 ;  /* 0x0000000000007b1d */ /* 0x000fec0000010000 */
[----:B------:R-:W-:Y:S05]  /*1650*/  @P0 BRA `(.L_x_7147) ;  /* 0x0000005000000947 */ /* 0x000fea0003800000 */
[----:B------:R-:W-:Y:S01]  /*1660*/  CS2R R60, SRZ ;  /* 0x00000000003c7805 */ /* 0x000fe2000001ff00 */
[----:B------:R-:W-:Y:S01]  /*1670*/  CS2R R58, SRZ ;  /* 0x00000000003a7805 */ /* 0x000fe2000001ff00 */
[----:B------:R-:W-:Y:S01]  /*1680*/  CS2R R56, SRZ ;  /* 0x0000000000387805 */ /* 0x000fe2000001ff00 */
[----:B------:R-:W-:Y:S01]  /*1690*/  CS2R R54, SRZ ;  /* 0x0000000000367805 */ /* 0x000fe2000001ff00 */
[----:B------:R-:W-:Y:S05]  /*16a0*/  BRA `(.L_x_7148) ;  /* 0x000029c000007947 */ /* 0x000fea0003800000 */
.L_x_7147:
[----:B------:R-:W-:Y:S01]  /*16b0*/  MOV R12, R126 ;  /* 0x0000007e000c7202 */ /* 0x000fe20000000f00 */
[C---:B------:R-:W-:Y:S01]  /*16c0*/  IMAD R0, R174.reuse, c[0x0][0x298], RZ ;  /* 0x0000a600ae007a24 */ /* 0x040fe200078e02ff */
[----:B------:R-:W-:Y:S01]  /*16d0*/  IADD3 R52, R171, -0x1, RZ ;  /* 0xffffffffab347810 */ /* 0x000fe20007ffe0ff */
[----:B------:R-:W-:Y:S01]  /*16e0*/  IMAD.MOV.U32 R13, RZ, RZ, RZ ;  /* 0x000000ffff0d7224 */ /* 0x000fe200078e00ff */
[----:B------:R-:W-:Y:S01]  /*16f0*/  CS2R R60, SRZ ;  /* 0x00000000003c7805 */ /* 0x000fe2000001ff00 */
[C---:B------:R-:W-:Y:S01]  /*1700*/  IMAD R15, R129.reuse, c[0x0][0x29c], R0 ;  /* 0x0000a700810f7a24 */ /* 0x040fe200078e0200 */
[----:B------:R-:W-:Y:S01]  /*1710*/  CS2R R50, SRZ ;  /* 0x0000000000327805 */ /* 0x000fe2000001ff00 */
[--C-:B------:R-:W-:Y:S01]  /*1720*/  IMAD.WIDE.U32 R10, R129, c[0x0][0x298], R12.reuse ;  /* 0x0000a600810a7a25 */ /* 0x100fe200078e000c */
[----:B------:R-:W-:Y:S01]  /*1730*/  CS2R R58, SRZ ;  /* 0x00000000003a7805 */ /* 0x000fe2000001ff00 */
[----:B------:R-:W-:Y:S01]  /*1740*/  CS2R R56, SRZ ;  /* 0x0000000000387805 */ /* 0x000fe2000001ff00 */
[----:B------:R-:W-:Y:S01]  /*1750*/  CS2R R54, SRZ ;  /* 0x0000000000367805 */ /* 0x000fe2000001ff00 */
[----:B------:R-:W-:Y:S01]  /*1760*/  IMAD R0, R174, c[0x0][0x2b8], RZ ;  /* 0x0000ae00ae007a24 */ /* 0x000fe200078e02ff */
[----:B------:R-:W-:Y:S01]  /*1770*/  IADD3 R11, R11, R15, RZ ;  /* 0x0000000f0b0b7210 */ /* 0x000fe20007ffe0ff */
[----:B------:R-:W-:-:S04]  /*1780*/  IMAD.WIDE.U32 R14, R129, c[0x0][0x2b8], R12 ;  /* 0x0000ae00810e7a25 */ /* 0x000fc800078e000c */
[----:B------:R-:W-:Y:S02]  /*1790*/  IMAD R13, R129, c[0x0][0x2bc], R0 ;  /* 0x0000af00810d7a24 */ /* 0x000fe400078e0200 */
[----:B------:R-:W-:Y:S02]  /*17a0*/  IMAD R0, R173, c[0x0][0x2a0], RZ ;  /* 0x0000a800ad007a24 */ /* 0x000fe400078e02ff */
[----:B------:R-:W-:Y:S02]  /*17b0*/  IMAD.IADD R15, R15, 0x1, R13 ;  /* 0x000000010f0f7824 */ /* 0x000fe400078e020d */
[----:B------:R-:W-:Y:S02]  /*17c0*/  IMAD R16, R173, c[0x0][0x2c0], RZ ;  /* 0x0000b000ad107a24 */ /* 0x000fe400078e02ff */
[C---:B------:R-:W-:Y:S01]  /*17d0*/  IMAD R17, R127.reuse, c[0x0][0x2a4], R0 ;  /* 0x0000a9007f117a24 */ /* 0x040fe200078e0200 */
[----:B------:R-:W-:Y:S01]  /*17e0*/  LEA.HI R0, R52, R52, RZ, 0x1 ;  /* 0x0000003434007211 */ /* 0x000fe200078f08ff */
[----:B------:R-:W-:-:S03]  /*17f0*/  IMAD.WIDE.U32 R12, R127, c[0x0][0x2a0], R10 ;  /* 0x0000a8007f0c7a25 */ /* 0x000fc600078e000a */
[----:B------:R-:W-:Y:S01]  /*1800*/  LOP3.LUT R11, R0, 0xfffffe, RZ, 0xc0, !PT ;  /* 0x00fffffe000b7812 */ /* 0x000fe200078ec0ff */
[----:B------:R-:W-:Y:S01]  /*1810*/  IMAD R19, R127, c[0x0][0x2c4], R16 ;  /* 0x0000b1007f137a24 */ /* 0x000fe200078e0210 */
[----:B------:R-:W-:Y:S01]  /*1820*/  IADD3 R17, R13, R17, RZ ;  /* 0x000000110d117210 */ /* 0x000fe20007ffe0ff */
[----:B------:R-:W-:Y:S01]  /*1830*/  IMAD.WIDE.U32 R14, R127, c[0x0][0x2c0], R14 ;  /* 0x0000b0007f0e7a25 */ /* 0x000fe200078e000e */
[----:B------:R-:W-:Y:S02]  /*1840*/  LEA R26, P1, R12, c[0x0][0x318], 0x2 ;  /* 0x0000c6000c1a7a11 */ /* 0x000fe400078210ff */
[----:B------:R-:W-:Y:S01]  /*1850*/  IADD3 R10, P0, R107, R12, RZ ;  /* 0x0000000c6b0a7210 */ /* 0x000fe20007f1e0ff */
[----:B------:R-:W-:Y:S01]  /*1860*/  IMAD.IADD R52, R52, 0x1, -R11 ;  /* 0x0000000134347824 */ /* 0x000fe200078e0a0b */
[----:B------:R-:W-:Y:S01]  /*1870*/  LEA.HI.X R27, R12, c[0x0][0x31c], R17, 0x2, P1 ;  /* 0x0000c7000c1b7a11 */ /* 0x000fe200008f1411 */
[----:B------:R-:W-:Y:S01]  /*1880*/  IMAD.MOV.U32 R53, RZ, RZ, RZ ;  /* 0x000000ffff357224 */ /* 0x000fe200078e00ff */
[----:B------:R-:W-:Y:S01]  /*1890*/  IADD3 R13, R15, R19, RZ ;  /* 0x000000130f0d7210 */ /* 0x000fe20007ffe0ff */
[----:B------:R-:W-:Y:S01]  /*18a0*/  IMAD R15, R109, -0x100, R130 ;  /* 0xffffff006d0f7824 */ /* 0x000fe200078e0282 */
[----:B------:R-:W-:-:S02]  /*18b0*/  LEA R40, P2, R14, c[0x0][0x320], 0x2 ;  /* 0x0000c8000e287a11 */ /* 0x000fc400078410ff */
[----:B------:R-:W-:Y:S01]  /*18c0*/  SHF.R.S32.HI R0, RZ, 0x1f, R107 ;  /* 0x0000001fff007819 */ /* 0x000fe2000001146b */
[----:B------:R-:W-:Y:S01]  /*18d0*/  IMAD.WIDE R26, R15, 0x4, R26 ;  /* 0x000000040f1a7825 */ /* 0x000fe200078e021a */
[----:B------:R-:W-:Y:S02]  /*18e0*/  IADD3 R12, P1, R107, R14, RZ ;  /* 0x0000000e6b0c7210 */ /* 0x000fe40007f3e0ff */
[----:B------:R-:W-:Y:S01]  /*18f0*/  LEA.HI.X R41, R14, c[0x0][0x324], R13, 0x2, P2 ;  /* 0x0000c9000e297a11 */ /* 0x000fe200010f140d */
[C---:B------:R-:W-:Y:S01]  /*1900*/  IMAD.X R11, R0.reuse, 0x1, R17, P0 ;  /* 0x00000001000b7824 */ /* 0x040fe200000e0611 */
[----:B------:R-:W-:Y:S02]  /*1910*/  IADD3.X R13, R0, R13, RZ, P1, !PT ;  /* 0x0000000d000d7210 */ /* 0x000fe40000ffe4ff */
[C---:B------:R-:W-:Y:S01]  /*1920*/  IADD3 R14, P0, R26.reuse, -0x380, RZ ;  /* 0xfffffc801a0e7810 */ /* 0x040fe20007f1e0ff */
[----:B------:R-:W-:Y:S01]  /*1930*/  IMAD.WIDE R40, R15, 0x4, R40 ;  /* 0x000000040f287825 */ /* 0x000fe200078e0228 */
[----:B------:R-:W-:-:S02]  /*1940*/  IADD3 R16, P1, R26, -0x300, RZ ;  /* 0xfffffd001a107810 */ /* 0x000fc40007f3e0ff */
[C---:B------:R-:W-:Y:S02]  /*1950*/  IADD3 R18, P2, R26.reuse, -0x280, RZ ;  /* 0xfffffd801a127810 */ /* 0x040fe40007f5e0ff */
[C---:B------:R-:W-:Y:S02]  /*1960*/  IADD3 R20, P3, R26.reuse, -0x200, RZ ;  /* 0xfffffe001a147810 */ /* 0x040fe40007f7e0ff */
[C---:B------:R-:W-:Y:S02]  /*1970*/  IADD3 R22, P4, R26.reuse, -0x180, RZ ;  /* 0xfffffe801a167810 */ /* 0x040fe40007f9e0ff */
[C---:B------:R-:W-:Y:S02]  /*1980*/  IADD3 R24, P5, R26.reuse, -0x100, RZ ;  /* 0xffffff001a187810 */ /* 0x040fe40007fbe0ff */
[----:B------:R-:W-:Y:S02]  /*1990*/  IADD3 R26, P6, R26, -0x80, RZ ;  /* 0xffffff801a1a7810 */ /* 0x000fe40007fde0ff */
[----:B------:R-:W-:-:S02]  /*19a0*/  IADD3.X R15, R27, -0x1, RZ, P0, !PT ;  /* 0xffffffff1b0f7810 */ /* 0x000fc400007fe4ff */
[C---:B------:R-:W-:Y:S02]  /*19b0*/  IADD3.X R17, R27.reuse, -0x1, RZ, P1, !PT ;  /* 0xffffffff1b117810 */ /* 0x040fe40000ffe4ff */
[C---:B------:R-:W-:Y:S02]  /*19c0*/  IADD3.X R19, R27.reuse, -0x1, RZ, P2, !PT ;  /* 0xffffffff1b137810 */ /* 0x040fe400017fe4ff */
[C---:B------:R-:W-:Y:S02]  /*19d0*/  IADD3.X R21, R27.reuse, -0x1, RZ, P3, !PT ;  /* 0xffffffff1b157810 */ /* 0x040fe40001ffe4ff */
[C---:B------:R-:W-:Y:S02]  /*19e0*/  IADD3.X R23, R27.reuse, -0x1, RZ, P4, !PT ;  /* 0xffffffff1b177810 */ /* 0x040fe400027fe4ff */
[C---:B------:R-:W-:Y:S02]  /*19f0*/  IADD3.X R25, R27.reuse, -0x1, RZ, P5, !PT ;  /* 0xffffffff1b197810 */ /* 0x040fe40002ffe4ff */
[----:B------:R-:W-:-:S02]  /*1a00*/  IADD3.X R27, R27, -0x1, RZ, P6, !PT ;  /* 0xffffffff1b1b7810 */ /* 0x000fc400037fe4ff */
[C---:B------:R-:W-:Y:S02]  /*1a10*/  IADD3 R28, P0, R40.reuse, -0x380, RZ ;  /* 0xfffffc80281c7810 */ /* 0x040fe40007f1e0ff */
[C---:B------:R-:W-:Y:S02]  /*1a20*/  IADD3 R30, P1, R40.reuse, -0x300, RZ ;  /* 0xfffffd00281e7810 */ /* 0x040fe40007f3e0ff */
[C---:B------:R-:W-:Y:S02]  /*1a30*/  IADD3 R32, P2, R40.reuse, -0x280, RZ ;  /* 0xfffffd8028207810 */ /* 0x040fe40007f5e0ff */
[C---:B------:R-:W-:Y:S02]  /*1a40*/  IADD3 R34, P3, R40.reuse, -0x200, RZ ;  /* 0xfffffe0028227810 */ /* 0x040fe40007f7e0ff */
[C---:B------:R-:W-:Y:S02]  /*1a50*/  IADD3 R36, P4, R40.reuse, -0x180, RZ ;  /* 0xfffffe8028247810 */ /* 0x040fe40007f9e0ff */
[----:B------:R-:W-:-:S02]  /*1a60*/  IADD3 R38, P5, R40, -0x100, RZ ;  /* 0xffffff0028267810 */ /* 0x000fc40007fbe0ff */
[----:B------:R-:W-:Y:S02]  /*1a70*/  IADD3 R40, P6, R40, -0x80, RZ ;  /* 0xffffff8028287810 */ /* 0x000fe40007fde0ff */
[C---:B------:R-:W-:Y:S02]  /*1a80*/  IADD3.X R29, R41.reuse, -0x1, RZ, P0, !PT ;  /* 0xffffffff291d7810 */ /* 0x040fe400007fe4ff */
[C---:B------:R-:W-:Y:S02]  /*1a90*/  IADD3.X R31, R41.reuse, -0x1, RZ, P1, !PT ;  /* 0xffffffff291f7810 */ /* 0x040fe40000ffe4ff */
[C---:B------:R-:W-:Y:S02]  /*1aa0*/  IADD3.X R33, R41.reuse, -0x1, RZ, P2, !PT ;  /* 0xffffffff29217810 */ /* 0x040fe400017fe4ff */
[C---:B------:R-:W-:Y:S02]  /*1ab0*/  IADD3.X R35, R41.reuse, -0x1, RZ, P3, !PT ;  /* 0xffffffff29237810 */ /* 0x040fe40001ffe4ff */
[----:B------:R-:W-:-:S02]  /*1ac0*/  IADD3.X R37, R41, -0x1, RZ, P4, !PT ;  /* 0xffffffff29257810 */ /* 0x000fc400027fe4ff */
[C---:B------:R-:W-:Y:S02]  /*1ad0*/  IADD3.X R39, R41.reuse, -0x1, RZ, P5, !PT ;  /* 0xffffffff29277810 */ /* 0x040fe40002ffe4ff */
[----:B------:R-:W-:Y:S02]  /*1ae0*/  IADD3.X R41, R41, -0x1, RZ, P6, !PT ;  /* 0xffffffff29297810 */ /* 0x000fe400037fe4ff */
.L_x_7169:
[----:B------:R-:W-:Y:S01]  /*1af0*/  SHF.R.S32.HI R44, RZ, 0x1f, R53 ;  /* 0x0000001fff2c7819 */ /* 0x000fe20000011435 */
[----:B------:R-:W-:Y:S01]  /*1b00*/  IMAD.WIDE.U32 R42, R53, c[0x0][0x1a0], R8 ;  /* 0x00006800352a7a25 */ /* 0x000fe200078e0008 */
[----:B------:R-:W-:Y:S02]  /*1b10*/  IADD3 R105, -R107, c[0x0][0x168], RZ ;  /* 0x00005a006b697a10 */ /* 0x000fe40007ffe1ff */
[----:B------:R-:W-:Y:S01]  /*1b20*/  PRMT R136, RZ, 0x7610, R136 ;  /* 0x00007610ff887816 */ /* 0x000fe20000000088 */
[----:B------:R-:W-:Y:S01]  /*1b30*/  IMAD R0, R44, c[0x0][0x1a0], RZ ;  /* 0x000068002c007a24 */ /* 0x000fe200078e02ff */
[-C--:B------:R-:W-:Y:S02]  /*1b40*/  ISETP.GE.AND P6, PT, R8, R105.reuse, PT ;  /* 0x000000690800720c */ /* 0x080fe40003fc6270 */
[----:B------:R-:W-:Y:S01]  /*1b50*/  LEA R48, P0, R42, R118, 0x1 ;  /* 0x000000762a307211 */ /* 0x000fe200078008ff */
[----:B------:R-:W-:Y:S01]  /*1b60*/  IMAD R45, R53, c[0x0][0x1a4], R0 ;  /* 0x00006900352d7a24 */ /* 0x000fe200078e0200 */
[----:B------:R-:W-:-:S02]  /*1b70*/  ISETP.GE.AND P5, PT, R116, R105, PT ;  /* 0x000000697400720c */ /* 0x000fc40003fa6270 */
[----:B------:R-:W-:Y:S02]  /*1b80*/  ISETP.GE.AND P4, PT, R114, R105, PT ;  /* 0x000000697200720c */ /* 0x000fe40003f86270 */
[----:B------:R-:W-:Y:S02]  /*1b90*/  IADD3 R0, R43, R45, RZ ;  /* 0x0000002d2b007210 */ /* 0x000fe40007ffe0ff */
[----:B------:R-:W-:Y:S02]  /*1ba0*/  ISETP.GE.AND P3, PT, R112, R105, PT ;  /* 0x000000697000720c */ /* 0x000fe40003f66270 */
[----:B------:R-:W-:Y:S02]  /*1bb0*/  LEA.HI.X R49, R42, R115, R0, 0x1, P0 ;  /* 0x000000732a317211 */ /* 0x000fe400000f0c00 */
[-C--:B------:R-:W-:Y:S02]  /*1bc0*/  ISETP.GE.AND P2, PT, R110, R105.reuse, PT ;  /* 0x000000696e00720c */ /* 0x080fe40003f46270 */
[-C--:B------:R-:W-:Y:S01]  /*1bd0*/  ISETP.GE.AND P1, PT, R108, R105.reuse, PT ;  /* 0x000000696c00720c */ /* 0x080fe20003f26270 */
[----:B--2---:R0:W2:Y:S01]  /*1be0*/  @!P6 LDG.E.U16 R136, [R48.64] ;  /* 0x000000043088e981 */ /* 0x0040a2000c1e1500 */
[----:B------:R-:W-:-:S02]  /*1bf0*/  ISETP.GE.AND P0, PT, R106, R105, PT ;  /* 0x000000696a00720c */ /* 0x000fc40003f06270 */
[----:B------:R-:W-:Y:S02]  /*1c00*/  ISETP.GE.AND P6, PT, R104, R105, PT ;  /* 0x000000696800720c */ /* 0x000fe40003fc6270 */
[----:B------:R-:W-:Y:S02]  /*1c10*/  PRMT R45, RZ, 0x7610, R45 ;  /* 0x00007610ff2d7816 */ /* 0x000fe4000000002d */
[----:B------:R-:W-:Y:S02]  /*1c20*/  PRMT R138, RZ, 0x7610, R138 ;  /* 0x00007610ff8a7816 */ /* 0x000fe4000000008a */
[----:B------:R-:W-:Y:S02]  /*1c30*/  PRMT R135, RZ, 0x7610, R135 ;  /* 0x00007610ff877816 */ /* 0x000fe40000000087 */
[----:B------:R-:W-:Y:S01]  /*1c40*/  PRMT R140, RZ, 0x7610, R140 ;  /* 0x00007610ff8c7816 */ /* 0x000fe2000000008c */
[----:B---3--:R0:W3:Y:S01]  /*1c50*/  @!P5 LDG.E.U16 R45, [R48.64+0x40] ;  /* 0x00004004302dd981 */ /* 0x0080e2000c1e1500 */
        /* <DEDUP_REMOVED lines=15> */
[----:B------:R-:W-:-:S04]  /*1d50*/  IMAD.WIDE.U32 R42, R53, c[0x0][0x188], R42 ;  /* 0x00006200352a7a25 */ /* 0x000fc800078e002a */
[----:B------:R-:W-:Y:S01]  /*1d60*/  IMAD R0, R44, c[0x0][0x1c0], RZ ;  /* 0x000070002c007a24 */ /* 0x000fe200078e02ff */
[----:B------:R-:W-:Y:S01]  /*1d70*/  IADD3 R43, R43, R141, RZ ;  /* 0x0000008d2b2b7210 */ /* 0x000fe20007ffe0ff */
[----:B------:R-:W-:Y:S01]  /*1d80*/  IMAD.WIDE.U32 R46, R53, c[0x0][0x1c0], R8 ;  /* 0x00007000352e7a25 */ /* 0x000fe200078e0008 */
[----:B0-----:R-:W-:-:S03]  /*1d90*/  LEA R48, P0, R42, c[0x0][0x220], 0x2 ;  /* 0x000088002a307a11 */ /* 0x001fc600078010ff */
[----:B------:R-:W-:Y:S01]  /*1da0*/  IMAD R141, R53, c[0x0][0x1c4], R0 ;  /* 0x00007100358d7a24 */ /* 0x000fe200078e0200 */
[----:B------:R-:W-:Y:S02]  /*1db0*/  LEA.HI.X R49, R42, c[0x0][0x224], R43, 0x2, P0 ;  /* 0x000089002a317a11 */ /* 0x000fe400000f142b */
[----:B------:R-:W-:Y:S01]  /*1dc0*/  LEA R42, P0, R46, R113, 0x1 ;  /* 0x000000712e2a7211 */ /* 0x000fe200078008ff */
[----:B------:R-:W-:Y:S01]  /*1dd0*/  IMAD.IADD R0, R47, 0x1, R141 ;  /* 0x000000012f007824 */ /* 0x000fe200078e028d */
[----:B------:R-:W-:-:S04]  /*1de0*/  ISETP.GE.AND P1, PT, R116, R105, PT ;  /* 0x000000697400720c */ /* 0x000fc80003f26270 */
[----:B------:R-:W-:Y:S02]  /*1df0*/  LEA.HI.X R43, R46, R111, R0, 0x1, P0 ;  /* 0x0000006f2e2b7211 */ /* 0x000fe400000f0c00 */
[-C--:B------:R-:W-:Y:S01]  /*1e00*/  ISETP.GE.AND P0, PT, R8, R105.reuse, PT ;  /* 0x000000690800720c */ /* 0x080fe20003f06270 */
[----:B------:R0:W4:Y:S01]  /*1e10*/  LDG.E R0, [R48.64] ;  /* 0x0000000430007981 */ /* 0x000122000c1e1900 */
[-C--:B------:R-:W-:Y:S02]  /*1e20*/  ISETP.GE.AND P2, PT, R114, R105.reuse, PT ;  /* 0x000000697200720c */ /* 0x080fe40003f46270 */
[----:B------:R-:W-:Y:S02]  /*1e30*/  PRMT R46, RZ, 0x7610, R46 ;  /* 0x00007610ff2e7816 */ /* 0x000fe4000000002e */
[----:B0-----:R-:W-:Y:S02]  /*1e40*/  PRMT R48, RZ, 0x7610, R48 ;  /* 0x00007610ff307816 */ /* 0x001fe40000000030 */
        /* <DEDUP_REMOVED lines=9> */
[----:B----4-:R-:W-:Y:S04]  /*1ee0*/  STS.U16 [R99+0x80], R138 ;  /* 0x0000808a63007388 */ /* 0x010fe80000000400 */
[----:B------:R-:W-:Y:S01]  /*1ef0*/  STS.U16 [R98+0xc0], R135 ;  /* 0x0000c08762007388 */ /* 0x000fe20000000400 */
[----:B0-----:R-:W-:-:S03]  /*1f00*/  PRMT R45, RZ, 0x7610, R45 ;  /* 0x00007610ff2d7816 */ /* 0x001fc6000000002d */
[----:B------:R-:W-:Y:S04]  /*1f10*/  STS.U16 [R97+0x100], R140 ;  /* 0x0001008c61007388 */ /* 0x000fe80000000400 */
[----:B------:R0:W-:Y:S04]  /*1f20*/  STS.U16 [R96+0x140], R137 ;  /* 0x0001408960007388 */ /* 0x0001e80000000400 */
[----:B------:R-:W-:Y:S04]  /*1f30*/  STS.U16 [R95+0x180], R142 ;  /* 0x0001808e5f007388 */ /* 0x000fe80000000400 */
[----:B-1----:R1:W-:Y:S01]  /*1f40*/  STS.U16 [R94+0x1c0], R139 ;  /* 0x0001c08b5e007388 */ /* 0x0023e20000000400 */
[----:B------:R-:W-:-:S06]  /*1f50*/  NOP ;  /* 0x0000000000007918 */ /* 0x000fcc0000000000 */
[----:B------:R2:W3:Y:S04]  /*1f60*/  @!P0 LDG.E.U16 R46, [R42.64] ;  /* 0x000000042a2e8981 */ /* 0x0004e8000c1e1500 */
[----:B------:R2:W4:Y:S04]  /*1f70*/  @!P1 LDG.E.U16 R45, [R42.64+0x40] ;  /* 0x000040042a2d9981 */ /* 0x000528000c1e1500 */
[----:B------:R2:W4:Y:S01]  /*1f80*/  @!P2 LDG.E.U16 R48, [R42.64+0x80] ;  /* 0x000080042a30a981 */ /* 0x000522000c1e1500 */
[-C--:B------:R-:W-:Y:S02]  /*1f90*/  ISETP.GE.AND P0, PT, R112, R105.reuse, PT ;  /* 0x000000697000720c */ /* 0x080fe40003f06270 */
[-C--:B------:R-:W-:Y:S01]  /*1fa0*/  ISETP.GE.AND P1, PT, R110, R105.reuse, PT ;  /* 0x000000696e00720c */ /* 0x080fe20003f26270 */
[----:B------:R2:W4:Y:S01]  /*1fb0*/  @!P3 LDG.E.U16 R146, [R42.64+0x180] ;  /* 0x000180042a92b981 */ /* 0x000522000c1e1500 */
[----:B------:R-:W-:-:S03]  /*1fc0*/  ISETP.GE.AND P2, PT, R108, R105, PT ;  /* 0x000000696c00720c */ /* 0x000fc60003f46270 */
[----:B------:R2:W4:Y:S01]  /*1fd0*/  @!P4 LDG.E.U16 R143, [R42.64+0x1c0] ;  /* 0x0001c0042a8fc981 */ /* 0x000522000c1e1500 */
[C---:B0-----:R-:W-:Y:S02]  /*1fe0*/  IADD3 R96, R117.reuse, 0x20, RZ ;  /* 0x0000002075607810 */ /* 0x041fe40007ffe0ff */
[C---:B-1----:R-:W-:Y:S01]  /*1ff0*/  IADD3 R94, R117.reuse, 0x40, RZ ;  /* 0x00000040755e7810 */ /* 0x042fe20007ffe0ff */
[----:B------:R-:W-:Y:S04]  /*2000*/  LDS.U16 R142, [R93+0xc] ;  /* 0x00000c005d8e7984 */ /* 0x000fe80000000400 */
[----:B------:R2:W4:Y:S04]  /*2010*/  @!P0 LDG.E.U16 R47, [R42.64+0xc0] ;  /* 0x0000c0042a2f8981 */ /* 0x000528000c1e1500 */
[----:B------:R2:W4:Y:S04]  /*2020*/  @!P1 LDG.E.U16 R144, [R42.64+0x100] ;  /* 0x000100042a909981 */ /* 0x000528000c1e1500 */
[----:B------:R2:W4:Y:S01]  /*2030*/  @!P2 LDG.E.U16 R49, [R42.64+0x140] ;  /* 0x000140042a31a981 */ /* 0x000522000c1e1500 */
[----:B------:R-:W-:-:S02]  /*2040*/  LEA.HI.SX32 R101, R117, R117, 0x1b ;  /* 0x0000007575657211 */ /* 0x000fc400078fdaff */
[-C--:B------:R-:W-:Y:S01]  /*2050*/  LEA.HI.SX32 R96, R96, R117.reuse, 0x1b ;  /* 0x0000007560607211 */ /* 0x080fe200078fdaff */
[----:B------:R-:W0:Y:S01]  /*2060*/  LDS.U16 R141, [R93+0x2] ;  /* 0x000002005d8d7984 */ /* 0x000e220000000400 */
[----:B------:R-:W-:Y:S02]  /*2070*/  LEA.HI.SX32 R94, R94, R117, 0x1b ;  /* 0x000000755e5e7211 */ /* 0x000fe400078fdaff */
[----:B------:R-:W-:Y:S01]  /*2080*/  SHF.L.U32 R101, R101, 0x1, RZ ;  /* 0x0000000165657819 */ /* 0x000fe200000006ff */
[----:B------:R-:W-:Y:S01]  /*2090*/  IMAD.SHL.U32 R100, R96, 0x2, RZ ;  /* 0x0000000260647824 */ /* 0x000fe200078e00ff */
[----:B------:R-:W-:Y:S01]  /*20a0*/  SHF.L.U32 R99, R94, 0x1, RZ ;  /* 0x000000015e637819 */ /* 0x000fe200000006ff */
[----:B------:R-:W1:Y:S04]  /*20b0*/  LDS.U16 R140, [R93] ;  /* 0x000000005d8c7984 */ /* 0x000e680000000400 */
[----:B------:R-:W-:Y:S04]  /*20c0*/  LDS.U16 R139, [R93+0x6] ;  /* 0x000006005d8b7984 */ /* 0x000fe80000000400 */
[----:B------:R-:W0:Y:S04]  /*20d0*/  LDS.U16 R138, [R93+0x4] ;  /* 0x000004005d8a7984 */ /* 0x000e280000000400 */
[----:B------:R-:W-:Y:S04]  /*20e0*/  LDS.U16 R137, [R93+0xa] ;  /* 0x00000a005d897984 */ /* 0x000fe80000000400 */
[----:B------:R-:W0:Y:S04]  /*20f0*/  LDS.U16 R136, [R93+0x8] ;  /* 0x000008005d887984 */ /* 0x000e280000000400 */
[----:B------:R-:W0:Y:S01]  /*2100*/  LDS.U16 R135, [R93+0xe] ;  /* 0x00000e005d877984 */ /* 0x000e220000000400 */
[----:B------:R-:W-:-:S02]  /*2110*/  ISETP.NE.AND P1, PT, R126, RZ, PT ;  /* 0x000000ff7e00720c */ /* 0x000fc40003f25270 */
[C---:B------:R-:W-:Y:S02]  /*2120*/  IADD3 R148, R117.reuse, 0x60, RZ ;  /* 0x0000006075947810 */ /* 0x040fe40007ffe0ff */
[C---:B------:R-:W-:Y:S02]  /*2130*/  IADD3 R94, R117.reuse, 0xc0, RZ ;  /* 0x000000c0755e7810 */ /* 0x040fe40007ffe0ff */
[C---:B--2---:R-:W-:Y:S02]  /*2140*/  IADD3 R42, R117.reuse, 0xe0, RZ ;  /* 0x000000e0752a7810 */ /* 0x044fe40007ffe0ff */
[C---:B------:R-:W-:Y:S02]  /*2150*/  IADD3 R98, R117.reuse, 0x80, RZ ;  /* 0x0000008075627810 */ /* 0x040fe40007ffe0ff */
[----:B------:R-:W-:Y:S02]  /*2160*/  IADD3 R96, R117, 0xa0, RZ ;  /* 0x000000a075607810 */ /* 0x000fe40007ffe0ff */
[----:B------:R-:W-:-:S02]  /*2170*/  LEA.HI.SX32 R148, R148, R117, 0x1b ;  /* 0x0000007594947211 */ /* 0x000fc400078fdaff */
        /* <DEDUP_REMOVED lines=9> */
[----:B------:R-:W-:-:S02]  /*2210*/  LEA R42, R52, R53, 0x8 ;  /* 0x00000035342a7211 */ /* 0x000fc400078e40ff */
[----:B------:R-:W-:Y:S02]  /*2220*/  @P1 IADD3 R42, R126, 0x200, RZ ;  /* 0x000002007e2a1810 */ /* 0x000fe40007ffe0ff */
[----:B------:R-:W-:-:S04]  /*2230*/  ISETP.NE.AND P0, PT, R172, RZ, PT ;  /* 0x000000ffac00720c */ /* 0x000fc80003f05270 */
[----:B------:R-:W-:Y:S01]  /*2240*/  ISETP.LT.OR P2, PT, R171, 0x2, P0 ;  /* 0x00000002ab00780c */ /* 0x000fe20000741670 */
[----:B------:R-:W-:Y:S01]  /*2250*/  HFMA2.MMA R151, -RZ, RZ, 0, 0 ;  /* 0x00000000ff977435 */ /* 0x000fe200000001ff */
[----:B------:R-:W-:Y:S02]  /*2260*/  HADD2.F32 R149, -RZ, R169.H0_H0 ;  /* 0x200000a9ff957230 */ /* 0x000fe40000004100 */
[----:B------:R-:W-:Y:S02]  /*2270*/  HADD2.F32 R150, -RZ, R92.H0_H0 ;  /* 0x2000005cff967230 */ /* 0x000fe40000004100 */
[----:B------:R-:W-:Y:S01]  /*2280*/  HADD2.F32 R147, -RZ, R91.H0_H0 ;  /* 0x2000005bff937230 */ /* 0x000fe20000004100 */
[----:B------:R-:W-:Y:S01]  /*2290*/  FMUL.FTZ R159, R76, R149 ;  /* 0x000000954c9f7220 */ /* 0x000fe20000410000 */
[----:B0-----:R-:W-:Y:S01]  /*22a0*/  HADD2.F32 R141, -RZ, R141.H0_H0 ;  /* 0x2000008dff8d7230 */ /* 0x001fe20000004100 */
[----:B------:R-:W-:Y:S01]  /*22b0*/  FMUL.FTZ R162, R77, R150 ;  /* 0x000000964da27220 */ /* 0x000fe20000410000 */
[----:B-1----:R-:W-:Y:S01]  /*22c0*/  HADD2.F32 R140, -RZ, R140.H0_H0 ;  /* 0x2000008cff8c7230 */ /* 0x002fe20000004100 */
        /* <DEDUP_REMOVED lines=9> */
[----:B------:R-:W-:-:S03]  /*2360*/  HADD2.F32 R136, -RZ, R136.H0_H0 ;  /* 0x20000088ff887230 */ /* 0x000fc60000004100 */
[----:B------:R-:W-:Y:S01]  /*2370*/  FMUL.FTZ R154, R139, R160 ;  /* 0x000000a08b9a7220 */ /* 0x000fe20000410000 */
[----:B------:R-:W-:Y:S02]  /*2380*/  HADD2.F32 R137, -RZ, R137.H0_H0 ;  /* 0x20000089ff897230 */ /* 0x000fe40000004100 */
[----:B------:R-:W-:Y:S02]  /*2390*/  HADD2.F32 R142, -RZ, R142.H0_H0 ;  /* 0x2000008eff8e7230 */ /* 0x000fe40000004100 */
[----:B------:R-:W-:Y:S01]  /*23a0*/  HADD2.F32 R135, -RZ, R135.H0_H0 ;  /* 0x20000087ff877230 */ /* 0x000fe20000004100 */
[----:B------:R-:W-:Y:S01]  /*23b0*/  BSSY B0, `(.L_x_7149) ;  /* 0x0000059000007945 */ /* 0x000fe20003800000 */
[----:B---3--:R-:W-:Y:S04]  /*23c0*/  STS.U16 [R101+0x210], R46 ;  /* 0x0002102e65007388 */ /* 0x008fe80000000400 */
[----:B----4-:R-:W-:Y:S04]  /*23d0*/  STS.U16 [R100+0x250], R45 ;  /* 0x0002502d64007388 */ /* 0x010fe80000000400 */
[----:B------:R0:W-:Y:S02]  /*23e0*/  STS.U16 [R99+0x290], R48 ;  /* 0x0002903063007388 */ /* 0x0001e40000000400 */
[----:B0-----:R-:W-:-:S04]  /*23f0*/  FMUL.FTZ R48, R0, 1.4426950216293334961 ;  /* 0x3fb8aa3b00307820 */ /* 0x001fc80000410000 */
[----:B------:R-:W-:Y:S02]  /*2400*/  FMUL.FTZ R152, R76, R48 ;  /* 0x000000304c987220 */ /* 0x000fe40000410000 */
[----:B------:R-:W-:-:S04]  /*2410*/  IMAD.SHL.U32 R45, R117, 0x8, RZ ;  /* 0x00000008752d7824 */ /* 0x000fc800078e00ff */
[----:B------:R-:W0:Y:S01]  /*2420*/  MUFU.EX2 R152, R152 ;  /* 0x0000009800987308 */ /* 0x000e220000000800 */
[----:B------:R-:W-:Y:S01]  /*2430*/  LEA.HI.SX32 R45, R45, R45, 0x1b ;  /* 0x0000002d2d2d7211 */ /* 0x000fe200078fdaff */
[----:B------:R1:W-:Y:S03]  /*2440*/  STS.U16 [R98+0x2d0], R47 ;  /* 0x0002d02f62007388 */ /* 0x0003e60000000400 */
[----:B------:R-:W-:Y:S01]  /*2450*/  SHF.L.U32 R93, R45, 0x1, RZ ;  /* 0x000000012d5d7819 */ /* 0x000fe200000006ff */
[----:B------:R-:W-:Y:S04]  /*2460*/  STS.U16 [R97+0x310], R144 ;  /* 0x0003109061007388 */ /* 0x000fe80000000400 */
[----:B------:R-:W-:Y:S01]  /*2470*/  STS.U16 [R96+0x350], R49 ;  /* 0x0003503160007388 */ /* 0x000fe20000000400 */
[----:B-1----:R-:W-:-:S03]  /*2480*/  IMAD.SHL.U32 R47, R42, 0x4, RZ ;  /* 0x000000042a2f7824 */ /* 0x002fc600078e00ff */
[----:B------:R1:W-:Y:S04]  /*2490*/  STS.U16 [R95+0x390], R146 ;  /* 0x000390925f007388 */ /* 0x0003e80000000400 */
        /* <DEDUP_REMOVED lines=8> */
[----:B------:R-:W2:Y:S04]  /*2520*/  LDS.U16 R166, [R93+0x21e] ;  /* 0x00021e005da67984 */ /* 0x000ea80000000400 */
[----:B------:R-:W3:Y:S04]  /*2530*/  LDS.U16 R182, [R93+0x21c] ;  /* 0x00021c005db67984 */ /* 0x000ee80000000400 */
[----:B0-----:R0:W-:Y:S01]  /*2540*/  STS [R47+0xe98], R152 ;  /* 0x000e98982f007388 */ /* 0x0011e20000000800 */
[----:B------:R-:W-:Y:S01]  /*2550*/  @!P2 IADD3 R46, R171, -0x2, RZ ;  /* 0xfffffffeab2ea810 */ /* 0x000fe20007ffe0ff */
[----:B------:R-:W-:-:S04]  /*2560*/  FMUL.FTZ R45, R77, R48 ;  /* 0x000000304d2d7220 */ /* 0x000fc80000410000 */
[----:B------:R-:W-:Y:S02]  /*2570*/  @!P2 IMAD R43, R46, c[0x0][0x16c], R53 ;  /* 0x00005b002e2baa24 */ /* 0x000fe400078e0235 */
[-C--:B------:R-:W-:Y:S02]  /*2580*/  FMUL.FTZ R158, R74, R48.reuse ;  /* 0x000000304a9e7220 */ /* 0x080fe40000410000 */
[----:B------:R-:W-:Y:S01]  /*2590*/  @!P2 IMAD.WIDE R42, R43, 0x8, R6 ;  /* 0x000000082b2aa825 */ /* 0x000fe200078e0206 */
[----:B------:R-:W-:Y:S03]  /*25a0*/  BAR.SYNC.DEFER_BLOCKING 0x0 ;  /* 0x0000000000007b1d */ /* 0x000fe60000010000 */
[----:B------:R-:W-:-:S03]  /*25b0*/  FMUL.FTZ R155, R75, R48 ;  /* 0x000000304b9b7220 */ /* 0x000fc60000410000 */
[----:B------:R-:W4:Y:S01]  /*25c0*/  MUFU.EX2 R45, R45 ;  /* 0x0000002d002d7308 */ /* 0x000f220000000800 */
[----:B------:R-:W-:-:S07]  /*25d0*/  FMUL.FTZ R156, R72, R48 ;  /* 0x00000030489c7220 */ /* 0x000fce0000410000 */
[----:B------:R-:W0:Y:S01]  /*25e0*/  MUFU.EX2 R158, R158 ;  /* 0x0000009e009e7308 */ /* 0x000e220000000800 */
[----:B------:R-:W-:Y:S01]  /*25f0*/  FMUL.FTZ R161, R73, R48 ;  /* 0x0000003049a17220 */ /* 0x000fe20000410000 */
[----:B------:R4:W5:Y:S01]  /*2600*/  @!P2 LDG.E R151, [R42.64+0x4] ;  /* 0x000004042a97a981 */ /* 0x000962000c1e1900 */
[----:B------:R-:W-:-:S05]  /*2610*/  ISETP.NE.AND P2, PT, R126, 0x1f, PT ;  /* 0x0000001f7e00780c */ /* 0x000fca0003f45270 */
[----:B------:R-:W0:Y:S01]  /*2620*/  MUFU.EX2 R155, R155 ;  /* 0x0000009b009b7308 */ /* 0x000e220000000800 */
[----:B------:R-:W-:-:S07]  /*2630*/  FMUL.FTZ R164, R70, R48 ;  /* 0x0000003046a47220 */ /* 0x000fce0000410000 */
[----:B------:R-:W1:Y:S01]  /*2640*/  MUFU.EX2 R156, R156 ;  /* 0x0000009c009c7308 */ /* 0x000e620000000800 */
[----:B----4-:R-:W-:Y:S01]  /*2650*/  FMUL.FTZ R43, R152, R45 ;  /* 0x0000002d982b7220 */ /* 0x010fe20000410000 */
[----:B------:R4:W4:Y:S06]  /*2660*/  @P2 LDS R188, [R126.X4+0x169c] ;  /* 0x00169c007ebc2984 */ /* 0x00092c0000004800 */
[----:B------:R-:W2:Y:S01]  /*2670*/  MUFU.EX2 R161, R161 ;  /* 0x000000a100a17308 */ /* 0x000ea20000000800 */
[----:B0-----:R-:W-:Y:S02]  /*2680*/  FMUL.FTZ R42, R158, R43 ;  /* 0x0000002b9e2a7220 */ /* 0x001fe40000410000 */
[----:B------:R-:W-:-:S02]  /*2690*/  FMUL.FTZ R163, R71, R48 ;  /* 0x0000003047a37220 */ /* 0x000fc40000410000 */
[----:B------:R-:W-:-:S03]  /*26a0*/  FMUL.FTZ R43, R155, R42 ;  /* 0x0000002a9b2b7220 */ /* 0x000fc60000410000 */
[----:B------:R-:W0:Y:S01]  /*26b0*/  MUFU.EX2 R164, R164 ;  /* 0x000000a400a47308 */ /* 0x000e220000000800 */
[----:B-1----:R-:W-:-:S07]  /*26c0*/  FMUL.FTZ R42, R156, R43 ;  /* 0x0000002b9c2a7220 */ /* 0x002fce0000410000 */
[----:B------:R-:W1:Y:S01]  /*26d0*/  MUFU.EX2 R163, R163 ;  /* 0x000000a300a37308 */ /* 0x000e620000000800 */
[----:B--2---:R-:W-:Y:S02]  /*26e0*/  FMUL.FTZ R43, R161, R42 ;  /* 0x0000002aa12b7220 */ /* 0x004fe40000410000 */
[----:B------:R-:W-:Y:S01]  /*26f0*/  FFMA.FTZ R42, R45, R175, R170 ;  /* 0x000000af2d2a7223 */ /* 0x000fe200000100aa */
[----:B------:R-:W-:Y:S01]  /*2700*/  HADD2.F32 R146, -RZ, R88.H0_H0 ;  /* 0x20000058ff927230 */ /* 0x000fe20000004100 */
[----:B------:R-:W-:Y:S01]  /*2710*/  FMUL.FTZ R47, R72, R145 ;  /* 0x00000091482f7220 */ /* 0x000fe20000410000 */
[----:B------:R-:W-:Y:S01]  /*2720*/  HADD2.F32 R183, -RZ, R166.H0_H0 ;  /* 0x200000a6ffb77230 */ /* 0x000fe20000004100 */
[----:B------:R-:W-:Y:S01]  /*2730*/  FFMA.FTZ R42, R158, R42, R167 ;  /* 0x0000002a9e2a7223 */ /* 0x000fe200000100a7 */
[----:B---3--:R-:W-:Y:S01]  /*2740*/  HADD2.F32 R182, -RZ, R182.H0_H0 ;  /* 0x200000b6ffb67230 */ /* 0x008fe20000004100 */
[----:B0-----:R-:W-:Y:S01]  /*2750*/  FMUL.FTZ R190, R164, R43 ;  /* 0x0000002ba4be7220 */ /* 0x001fe20000410000 */
[----:B------:R-:W-:Y:S01]  /*2760*/  HADD2.F32 R43, -RZ, R176.H0_H0 ;  /* 0x200000b0ff2b7230 */ /* 0x000fe20000004100 */
[----:B------:R-:W-:Y:S01]  /*2770*/  FMUL.FTZ R153, R136, R47 ;  /* 0x0000002f88997220 */ /* 0x000fe20000410000 */
[----:B------:R-:W-:Y:S01]  /*2780*/  HADD2.F32 R143, -RZ, R87.H0_H0 ;  /* 0x20000057ff8f7230 */ /* 0x000fe20000004100 */
[----:B------:R-:W-:Y:S01]  /*2790*/  FFMA.FTZ R42, R155, R42, R154 ;  /* 0x0000002a9b2a7223 */ /* 0x000fe2000001009a */
[----:B------:R-:W-:Y:S01]  /*27a0*/  HADD2.F32 R144, -RZ, R86.H0_H0 ;  /* 0x20000056ff907230 */ /* 0x000fe20000004100 */
[----:B------:R-:W-:-:S02]  /*27b0*/  FMUL.FTZ R46, R73, R146 ;  /* 0x00000092492e7220 */ /* 0x000fc40000410000 */
[----:B------:R-:W-:Y:S02]  /*27c0*/  FMUL.FTZ R185, R78, R183 ;  /* 0x000000b74eb97220 */ /* 0x000fe40000410000 */
[----:B------:R-:W-:Y:S02]  /*27d0*/  FMUL.FTZ R176, R79, R182 ;  /* 0x000000b64fb07220 */ /* 0x000fe40000410000 */
[----:B------:R-:W-:Y:S01]  /*27e0*/  FFMA.FTZ R182, R156, R42, R153 ;  /* 0x0000002a9cb67223 */ /* 0x000fe20000010099 */
[----:B------:R-:W-:Y:S01]  /*27f0*/  HADD2.F32 R42, -RZ, R181.H0_H0 ;  /* 0x200000b5ff2a7230 */ /* 0x000fe20000004100 */
[----:B------:R-:W-:Y:S02]  /*2800*/  FMUL.FTZ R183, R80, R43 ;  /* 0x0000002b50b77220 */ /* 0x000fe40000410000 */
[----:B------:R-:W-:Y:S02]  /*2810*/  FMUL.FTZ R49, R70, R143 ;  /* 0x0000008f46317220 */ /* 0x000fe40000410000 */
[----:B------:R-:W-:-:S02]  /*2820*/  FMUL.FTZ R48, R71, R144 ;  /* 0x0000009047307220 */ /* 0x000fc40000410000 */
[----:B------:R-:W-:Y:S02]  /*2830*/  FMUL.FTZ R168, R137, R46 ;  /* 0x0000002e89a87220 */ /* 0x000fe40000410000 */
[----:B-1----:R-:W-:Y:S01]  /*2840*/  FFMA.FTZ R43, R163, R185, R176 ;  /* 0x000000b9a32b7223 */ /* 0x002fe200000100b0 */
[----:B------:R-:W-:Y:S01]  /*2850*/  HADD2.F32 R179, -RZ, R179.H0_H0 ;  /* 0x200000b3ffb37230 */ /* 0x000fe20000004100 */
[----:B------:R-:W-:Y:S02]  /*2860*/  FMUL.FTZ R165, R142, R49 ;  /* 0x000000318ea57220 */ /* 0x000fe40000410000 */
[----:B------:R-:W-:Y:S02]  /*2870*/  FMUL.FTZ R166, R135, R48 ;  /* 0x0000003087a67220 */ /* 0x000fe40000410000 */
[----:B------:R-:W-:Y:S02]  /*2880*/  FFMA.FTZ R182, R161, R182, R168 ;  /* 0x000000b6a1b67223 */ /* 0x000fe400000100a8 */
[----:B------:R-:W-:-:S02]  /*2890*/  FMUL.FTZ R186, R81, R42 ;  /* 0x0000002a51ba7220 */ /* 0x000fc40000410000 */
[----:B------:R-:W-:Y:S01]  /*28a0*/  FFMA.FTZ R181, R164, R43, R183 ;  /* 0x0000002ba4b57223 */ /* 0x000fe200000100b7 */
[----:B------:R-:W-:Y:S05]  /*28b0*/  @P2 BRA `(.L_x_7150) ;  /* 0x0000008000002947 */ /* 0x000fea0003800000 */
[----:B----4-:R-:W-:Y:S02]  /*28c0*/  ISETP.NE.AND P3, PT, R171, c[0x0][0x174], PT ;  /* 0x00005d00ab007a0c */ /* 0x010fe40003f65270 */
[----:B------:R-:W-:-:S11]  /*28d0*/  MOV R188, 0x3f800000 ;  /* 0x3f80000000bc7802 */ /* 0x000fd60000000f00 */
[----:B------:R-:W-:-:S04]  /*28e0*/  @P3 IADD3 R43, -R109, c[0x0][0x174], RZ ;  /* 0x00005d006d2b3a10 */ /* 0x000fc80007ffe1ff */
[----:B------:R-:W-:-:S04]  /*28f0*/  @P3 LEA.HI R42, R43, R43, RZ, 0x1 ;  /* 0x0000002b2b2a3211 */ /* 0x000fc800078f08ff */
[----:B------:R-:W-:-:S05]  /*2900*/  @P3 LOP3.LUT R42, R42, 0xfffffe, RZ, 0xc0, !PT ;  /* 0x00fffffe2a2a3812 */ /* 0x000fca00078ec0ff */
[----:B------:R-:W-:-:S04]  /*2910*/  @P3 IMAD.IADD R42, R43, 0x1, -R42 ;  /* 0x000000012b2a3824 */ /* 0x000fc800078e0a2a */
[----:B------:R-:W-:-:S05]  /*2920*/  @P3 IMAD R42, R42, 0x100, R53 ;  /* 0x000001002a2a3824 */ /* 0x000fca00078e0235 */
[----:B------:R0:W1:Y:S02]  /*2930*/  @P3 LDS R188, [R42.X4+0xe98] ;  /* 0x000e98002abc3984 */ /* 0x0000640000004800 */
.L_x_7150:
[----:B----4-:R-:W-:Y:S05]  /*2940*/  BSYNC B0 ;  /* 0x0000000000007941 */ /* 0x010fea0003800000 */
.L_x_7149:
[----:B-1----:R-:W-:Y:S01]  /*2950*/  FMUL.FTZ R43, R163, R188 ;  /* 0x000000bca32b7220 */ /* 0x002fe20000410000 */
[----:B------:R-:W-:Y:S01]  /*2960*/  HADD2.F32 R180, -RZ, R180.H0_H0 ;  /* 0x200000b4ffb47230 */ /* 0x000fe20000004100 */
[----:B------:R-:W-:Y:S01]  /*2970*/  FMUL.FTZ R179, R82, R179 ;  /* 0x000000b352b37220 */ /* 0x000fe20000410000 */
[----:B------:R-:W-:Y:S01]  /*2980*/  HADD2.F32 R177, -RZ, R177.H0_H0 ;  /* 0x200000b1ffb17230 */ /* 0x000fe20000004100 */
[----:B------:R-:W-:Y:S01]  /*2990*/  FFMA.FTZ R181, R161, R181, R186 ;  /* 0x000000b5a1b57223 */ /* 0x000fe200000100ba */
[----:B------:R-:W-:Y:S01]  /*29a0*/  HADD2.F32 R178, -RZ, R178.H0_H0 ;  /* 0x200000b2ffb27230 */ /* 0x000fe20000004100 */
[----:B0-----:R-:W-:Y:S01]  /*29b0*/  FMUL.FTZ R42, R164, R43 ;  /* 0x0000002ba42a7220 */ /* 0x001fe20000410000 */
[----:B------:R-:W-:Y:S01]  /*29c0*/  ISETP.GE.AND P3, PT, R117, 0x1, PT ;  /* 0x000000017500780c */ /* 0x000fe20003f66270 */
[----:B------:R-:W-:Y:S01]  /*29d0*/  FMUL.FTZ R184, R83, R180 ;  /* 0x000000b453b87220 */ /* 0x000fe20000410000 */
[----:B------:R-:W-:Y:S01]  /*29e0*/  ISETP.NE.AND P4, PT, R172, 0x1f, PT ;  /* 0x0000001fac00780c */ /* 0x000fe20003f85270 */
[----:B------:R-:W-:Y:S01]  /*29f0*/  FFMA.FTZ R181, R156, R181, R179 ;  /* 0x000000b59cb57223 */ /* 0x000fe200000100b3 */
[----:B------:R-:W-:Y:S01]  /*2a00*/  ISETP.GE.OR P0, PT, R171, c[0x0][0x174], P0 ;  /* 0x00005d00ab007a0c */ /* 0x000fe20000706670 */
        /* <DEDUP_REMOVED lines=12> */
[C---:B------:R-:W-:Y:S02]  /*2ad0*/  FFMA.FTZ R189, R45.reuse, R178, R182 ;  /* 0x000000b22dbd7223 */ /* 0x040fe400000100b6 */
[----:B------:R-:W-:Y:S01]  /*2ae0*/  FMUL.FTZ R178, R158, R43 ;  /* 0x0000002b9eb27220 */ /* 0x000fe20000410000 */
[----:B------:R-:W-:Y:S03]  /*2af0*/  SHFL.UP PT, R42, R181, 0x1, RZ ;  /* 0x04200000b52a7989 */ /* 0x000fe600000e00ff */
[----:B------:R-:W-:Y:S01]  /*2b00*/  FMUL.FTZ R190, R45, R178 ;  /* 0x000000b22dbe7220 */ /* 0x000fe20000410000 */
[----:B------:R-:W0:Y:S04]  /*2b10*/  SHFL.UP PT, R43, R180, 0x1, RZ ;  /* 0x04200000b42b7989 */ /* 0x000e2800000e00ff */
[----:B------:R-:W1:Y:S04]  /*2b20*/  SHFL.DOWN PT, R178, R189, 0x1, 0x1f ;  /* 0x08201f00bdb27f89 */ /* 0x000e6800000e0000 */
[----:B------:R-:W2:Y:S01]  /*2b30*/  SHFL.DOWN PT, R187, R190, 0x1, 0x1f ;  /* 0x08201f00bebb7f89 */ /* 0x000ea200000e0000 */
[----:B0-----:R-:W-:-:S02]  /*2b40*/  @P3 FFMA.FTZ R180, R181, R43, R180 ;  /* 0x0000002bb5b43223 */ /* 0x001fc400000100b4 */
[----:B------:R-:W-:Y:S01]  /*2b50*/  @P3 FMUL.FTZ R181, R181, R42 ;  /* 0x0000002ab5b53220 */ /* 0x000fe20000410000 */
[----:B------:R-:W-:Y:S01]  /*2b60*/  ISETP.GE.AND P3, PT, R117, 0x2, PT ;  /* 0x000000027500780c */ /* 0x000fe20003f66270 */
[C---:B-1----:R-:W-:Y:S01]  /*2b70*/  @P4 FFMA.FTZ R189, R190.reuse, R178, R189 ;  /* 0x000000b2bebd4223 */ /* 0x042fe200000100bd */
[----:B------:R-:W0:Y:S01]  /*2b80*/  SHFL.UP PT, R43, R180, 0x2, RZ ;  /* 0x04400000b42b7989 */ /* 0x000e2200000e00ff */
[----:B--2---:R-:W-:-:S03]  /*2b90*/  @P4 FMUL.FTZ R190, R190, R187 ;  /* 0x000000bbbebe4220 */ /* 0x004fc60000410000 */
[----:B------:R-:W1:Y:S01]  /*2ba0*/  SHFL.UP PT, R42, R181, 0x2, RZ ;  /* 0x04400000b52a7989 */ /* 0x000e6200000e00ff */
[----:B------:R-:W-:-:S03]  /*2bb0*/  ISETP.GE.U32.AND P4, PT, R172, 0x1e, PT ;  /* 0x0000001eac00780c */ /* 0x000fc60003f86070 */
[----:B------:R-:W2:Y:S04]  /*2bc0*/  SHFL.DOWN PT, R178, R189, 0x2, 0x1f ;  /* 0x08401f00bdb27f89 */ /* 0x000ea800000e0000 */
[----:B------:R-:W3:Y:S01]  /*2bd0*/  SHFL.DOWN PT, R187, R190, 0x2, 0x1f ;  /* 0x08401f00bebb7f89 */ /* 0x000ee200000e0000 */
[C---:B0-----:R-:W-:Y:S02]  /*2be0*/  @P3 FFMA.FTZ R180, R181.reuse, R43, R180 ;  /* 0x0000002bb5b43223 */ /* 0x041fe400000100b4 */
[----:B-1----:R-:W-:-:S03]  /*2bf0*/  @P3 FMUL.FTZ R181, R181, R42 ;  /* 0x0000002ab5b53220 */ /* 0x002fc60000410000 */
[----:B------:R-:W0:Y:S01]  /*2c00*/  SHFL.UP PT, R43, R180, 0x4, RZ ;  /* 0x04800000b42b7989 */ /* 0x000e2200000e00ff */
[----:B------:R-:W-:Y:S01]  /*2c10*/  ISETP.GE.AND P3, PT, R117, 0x4, PT ;  /* 0x000000047500780c */ /* 0x000fe20003f66270 */
[C---:B--2---:R-:W-:Y:S02]  /*2c20*/  @!P4 FFMA.FTZ R189, R190.reuse, R178, R189 ;  /* 0x000000b2bebdc223 */ /* 0x044fe400000100bd */
        /* <DEDUP_REMOVED lines=9> */
[C---:B------:R-:W-:Y:S01]  /*2cc0*/  ISETP.GE.AND P3, PT, R117.reuse, 0x8, PT ;  /* 0x000000087500780c */ /* 0x040fe20003f66270 */
[----:B------:R-:W-:Y:S02]  /*2cd0*/  IMAD.MOV.U32 R42, RZ, RZ, 0x3f800000 ;  /* 0x3f800000ff2a7424 */ /* 0x000fe400078e00ff */
[C---:B--2---:R-:W-:Y:S02]  /*2ce0*/  @!P4 FFMA.FTZ R189, R190.reuse, R178, R189 ;  /* 0x000000b2bebdc223 */ /* 0x044fe400000100bd */
[----:B------:R-:W1:Y:S01]  /*2cf0*/  SHFL.UP PT, R178, R181, 0x8, RZ ;  /* 0x05000000b5b27989 */ /* 0x000e6200000e00ff */
[----:B---3--:R-:W-:Y:S01]  /*2d00*/  @!P4 FMUL.FTZ R190, R190, R191 ;  /* 0x000000bfbebec220 */ /* 0x008fe20000410000 */
[----:B------:R-:W-:Y:S02]  /*2d10*/  ISETP.GE.U32.AND P4, PT, R172, 0x18, PT ;  /* 0x00000018ac00780c */ /* 0x000fe40003f86070 */
[----:B------:R-:W2:Y:S04]  /*2d20*/  SHFL.DOWN PT, R192, R189, 0x8, 0x1f ;  /* 0x09001f00bdc07f89 */ /* 0x000ea800000e0000 */
[----:B------:R-:W3:Y:S04]  /*2d30*/  SHFL.DOWN PT, R191, R190, 0x8, 0x1f ;  /* 0x09001f00bebf7f89 */ /* 0x000ee800000e0000 */
[----:B------:R-:W-:Y:S01]  /*2d40*/  @!P0 LDS.64 R42, [R53.X8+0x1718] ;  /* 0x00171800352a8984 */ /* 0x000fe20000008a00 */
        /* <DEDUP_REMOVED lines=14> */
[----:B-----5:R-:W-:Y:S01]  /*2e30*/  SHFL.IDX PT, R178, R151, RZ, 0x1f ;  /* 0x00001fff97b27589 */ /* 0x020fe200000e0000 */
[----:B---3--:R-:W-:-:S03]  /*2e40*/  @!P3 FMUL.FTZ R190, R190, R191 ;  /* 0x000000bfbebeb220 */ /* 0x008fc60000410000 */
[----:B------:R-:W0:Y:S04]  /*2e50*/  SHFL.UP PT, R181, R181, 0x1, RZ ;  /* 0x04200000b5b57989 */ /* 0x000e2800000e00ff */
[----:B------:R-:W-:Y:S04]  /*2e60*/  SHFL.IDX PT, R191, R43, RZ, 0x1f ;  /* 0x00001fff2bbf7589 */ /* 0x000fe800000e0000 */
[----:B------:R-:W-:Y:S04]  /*2e70*/  SHFL.DOWN PT, R187, R189, 0x1, 0x1f ;  /* 0x08201f00bdbb7f89 */ /* 0x000fe800000e0000 */
[----:B------:R-:W1:Y:S04]  /*2e80*/  SHFL.DOWN PT, R194, R190, 0x1, 0x1f ;  /* 0x08201f00bec27f89 */ /* 0x000e6800000e0000 */
[----:B------:R-:W-:Y:S01]  /*2e90*/  SHFL.IDX PT, R192, R189, RZ, 0x1f ;  /* 0x00001fffbdc07589 */ /* 0x000fe200000e0000 */
[----:B0-----:R-:W-:-:S04]  /*2ea0*/  @P1 FFMA.FTZ R178, R181, R178, R180 ;  /* 0x000000b2b5b21223 */ /* 0x001fc800000100b4 */
[----:B------:R-:W-:-:S04]  /*2eb0*/  FFMA.FTZ R178, R152, R178, R175 ;  /* 0x000000b298b27223 */ /* 0x000fc800000100af */
[----:B------:R-:W-:Y:S02]  /*2ec0*/  FFMA.FTZ R175, R45, R178, R170 ;  /* 0x000000b22daf7223 */ /* 0x000fe400000100aa */
[----:B------:R-:W-:Y:S02]  /*2ed0*/  FFMA.FTZ R159, R140, -R159, R178 ;  /* 0x8000009f8c9f7223 */ /* 0x000fe400000100b2 */
[----:B-1----:R-:W-:Y:S02]  /*2ee0*/  @P2 FFMA.FTZ R191, R194, R191, R187 ;  /* 0x000000bfc2bf2223 */ /* 0x002fe400000100bb */
[----:B------:R-:W-:Y:S01]  /*2ef0*/  FFMA.FTZ R194, R158, R175, R167 ;  /* 0x000000af9ec27223 */ /* 0x000fe200000100a7 */
[----:B------:R-:W0:Y:S01]  /*2f00*/  SHFL.IDX PT, R187, R190, RZ, 0x1f ;  /* 0x00001fffbebb7589 */ /* 0x000e2200000e0000 */
[----:B------:R-:W-:Y:S01]  /*2f10*/  FFMA.FTZ R152, R191, R188, R185 ;  /* 0x000000bcbf987223 */ /* 0x000fe200000100b9 */
[----:B------:R-:W-:Y:S01]  /*2f20*/  IADD3 R185, R126, 0xc0, RZ ;  /* 0x000000c07eb97810 */ /* 0x000fe20007ffe0ff */
[----:B------:R-:W-:-:S02]  /*2f30*/  FFMA.FTZ R181, R155, R194, R154 ;  /* 0x000000c29bb57223 */ /* 0x000fc4000001009a */
[----:B------:R-:W-:Y:S02]  /*2f40*/  FFMA.FTZ R151, R163, R152, R176 ;  /* 0x00000098a3977223 */ /* 0x000fe400000100b0 */
[----:B------:R-:W-:Y:S02]  /*2f50*/  FFMA.FTZ R180, R156, R181, R153 ;  /* 0x000000b59cb47223 */ /* 0x000fe40000010099 */
[C---:B------:R-:W-:Y:S02]  /*2f60*/  FFMA.FTZ R154, R164.reuse, R151, R183 ;  /* 0x00000097a49a7223 */ /* 0x040fe400000100b7 */
[C---:B------:R-:W-:Y:S02]  /*2f70*/  FFMA.FTZ R183, R161.reuse, R180, R168 ;  /* 0x000000b4a1b77223 */ /* 0x040fe400000100a8 */
[----:B------:R-:W-:Y:S01]  /*2f80*/  FFMA.FTZ R153, R161, R154, R186 ;  /* 0x0000009aa1997223 */ /* 0x000fe200000100ba */
[----:B------:R-:W-:Y:S01]  /*2f90*/  P2R R161, PR, RZ, 0x20 ;  /* 0x00000020ffa17803 */ /* 0x000fe20000000000 */
[----:B------:R-:W-:-:S02]  /*2fa0*/  FFMA.FTZ R196, R164, R183, R165 ;  /* 0x000000b7a4c47223 */ /* 0x000fc400000100a5 */
[----:B------:R-:W-:Y:S02]  /*2fb0*/  FFMA.FTZ R156, R156, R153, R179 ;  /* 0x000000999c9c7223 */ /* 0x000fe400000100b3 */
[----:B------:R-:W-:Y:S02]  /*2fc0*/  FFMA.FTZ R162, R141, -R162, R175 ;  /* 0x800000a28da27223 */ /* 0x000fe400000100af */
[----:B------:R-:W-:Y:S02]  /*2fd0*/  FFMA.FTZ R155, R155, R156, R184 ;  /* 0x0000009c9b9b7223 */ /* 0x000fe400000100b8 */
[----:B------:R-:W-:Y:S01]  /*2fe0*/  FFMA.FTZ R195, R163, R196, R166 ;  /* 0x000000c4a3c37223 */ /* 0x000fe200000100a6 */
[----:B------:R-:W-:Y:S01]  /*2ff0*/  SHF.L.U32 R163, R126, 0x3, RZ ;  /* 0x000000037ea37819 */ /* 0x000fe200000006ff */
[----:B------:R-:W-:Y:S02]  /*3000*/  FFMA.FTZ R158, R158, R155, R177 ;  /* 0x0000009b9e9e7223 */ /* 0x000fe400000100b1 */
[----:B0-----:R-:W-:Y:S01]  /*3010*/  FFMA.FTZ R43, R187, R43, R192 ;  /* 0x0000002bbb2b7223 */ /* 0x001fe200000100c0 */
[----:B------:R-:W-:Y:S01]  /*3020*/  LEA.HI.SX32 R197, R163, R163, 0x1b ;  /* 0x000000a3a3c57211 */ /* 0x000fe200078fdaff */
[----:B------:R-:W-:Y:S01]  /*3030*/  FFMA.FTZ R161, R45, R158, R182 ;  /* 0x0000009e2da17223 */ /* 0x000fe200000100b6 */
[----:B------:R-:W-:Y:S01]  /*3040*/  IADD3 R192, -R107, c[0x0][0x168], -R126 ;  /* 0x00005a006bc07a10 */ /* 0x000fe20007ffe97e */
[----:B------:R-:W-:Y:S01]  /*3050*/  FMUL.FTZ R42, R187, R42 ;  /* 0x0000002abb2a7220 */ /* 0x000fe20000410000 */
[----:B------:R-:W-:Y:S01]  /*3060*/  IADD3 R187, R126, 0xe0, RZ ;  /* 0x000000e07ebb7810 */ /* 0x000fe20007ffe0ff */
[----:B------:R-:W-:Y:S01]  /*3070*/  FMUL.FTZ R168, R76, R161 ;  /* 0x000000a14ca87220 */ /* 0x000fe20000410000 */
[----:B------:R-:W-:Y:S01]  /*3080*/  ISETP.GE.AND P0, PT, R192, 0x1, PT ;  /* 0x00000001c000780c */ /* 0x000fe20003f06270 */
[----:B------:R-:W-:Y:S01]  /*3090*/  FMUL.FTZ R45, R77, R158 ;  /* 0x0000009e4d2d7220 */ /* 0x000fe20000410000 */
[----:B------:R0:W-:Y:S01]  /*30a0*/  @!P5 STS.64 [R53.X8+0x1718], R42 ;  /* 0x0017182a3500d388 */ /* 0x0001e20000008a00 */
[----:B------:R-:W-:-:S02]  /*30b0*/  FMUL.FTZ R179, R71, R152 ;  /* 0x0000009847b37220 */ /* 0x000fc40000410000 */
[----:B------:R-:W-:Y:S02]  /*30c0*/  FFMA.FTZ R157, R138, -R157, R194 ;  /* 0x8000009d8a9d7223 */ /* 0x000fe400000100c2 */
[----:B------:R-:W-:Y:S02]  /*30d0*/  FMUL.FTZ R170, R74, R155 ;  /* 0x0000009b4aaa7220 */ /* 0x000fe40000410000 */
[----:B------:R-:W-:Y:S02]  /*30e0*/  FMUL.FTZ R167, R144, R179 ;  /* 0x000000b390a77220 */ /* 0x000fe40000410000 */
[----:B------:R-:W-:Y:S02]  /*30f0*/  FFMA.FTZ R160, R139, -R160, R181 ;  /* 0x800000a08ba07223 */ /* 0x000fe400000100b5 */
[----:B------:R-:W-:Y:S01]  /*3100*/  FMUL.FTZ R165, R75, R156 ;  /* 0x0000009c4ba57220 */ /* 0x000fe20000410000 */
[----:B------:R1:W-:Y:S01]  /*3110*/  STS [R197.X4+0x43c], R167 ;  /* 0x00043ca7c5007388 */ /* 0x0003e20000004800 */
[----:B0-----:R-:W-:-:S02]  /*3120*/  FFMA.FTZ R43, R159, R168, RZ ;  /* 0x000000a89f2b7223 */ /* 0x001fc400000100ff */
[----:B------:R-:W-:Y:S02]  /*3130*/  FMUL.FTZ R182, R70, R151 ;  /* 0x0000009746b67220 */ /* 0x000fe40000410000 */
[----:B------:R-:W-:Y:S02]  /*3140*/  FFMA.FTZ R42, R162, R45, R43 ;  /* 0x0000002da22a7223 */ /* 0x000fe4000001002b */
[----:B------:R-:W-:Y:S02]  /*3150*/  FMUL.FTZ R177, R73, R154 ;  /* 0x0000009a49b17220 */ /* 0x000fe40000410000 */
[----:B------:R-:W-:Y:S02]  /*3160*/  FFMA.FTZ R43, R157, R170, R42 ;  /* 0x000000aa9d2b7223 */ /* 0x000fe4000001002a */
[----:B------:R-:W-:Y:S02]  /*3170*/  FMUL.FTZ R164, R72, R153 ;  /* 0x0000009948a47220 */ /* 0x000fe40000410000 */
[----:B------:R-:W-:-:S02]  /*3180*/  FFMA.FTZ R42, R160, R165, R43 ;  /* 0x000000a5a02a7223 */ /* 0x000fc4000001002b */
[----:B------:R-:W-:Y:S02]  /*3190*/  FMUL.FTZ R166, R143, R182 ;  /* 0x000000b68fa67220 */ /* 0x000fe40000410000 */
[----:B------:R-:W-:Y:S02]  /*31a0*/  FMUL.FTZ R176, R146, R177 ;  /* 0x000000b192b07220 */ /* 0x000fe40000410000 */
[----:B-1----:R-:W-:Y:S01]  /*31b0*/  FMUL.FTZ R167, R145, R164 ;  /* 0x000000a491a77220 */ /* 0x002fe20000410000 */
[----:B------:R0:W-:Y:S01]  /*31c0*/  STS [R197.X4+0x438], R166 ;  /* 0x000438a6c5007388 */ /* 0x0001e20000004800 */
[----:B------:R-:W-:Y:S02]  /*31d0*/  FMUL.FTZ R43, R148, R165 ;  /* 0x000000a5942b7220 */ /* 0x000fe40000410000 */
[----:B------:R-:W-:Y:S01]  /*31e0*/  FMUL.FTZ R170, R147, R170 ;  /* 0x000000aa93aa7220 */ /* 0x000fe20000410000 */
[----:B------:R-:W-:Y:S01]  /*31f0*/  STS [R197.X4+0x434], R176 ;  /* 0x000434b0c5007388 */ /* 0x000fe20000004800 */
[----:B------:R-:W-:-:S02]  /*3200*/  FMUL.FTZ R45, R150, R45 ;  /* 0x0000002d962d7220 */ /* 0x000fc40000410000 */
[----:B------:R-:W-:Y:S01]  /*3210*/  FMUL.FTZ R168, R149, R168 ;  /* 0x000000a895a87220 */ /* 0x000fe20000410000 */
[----:B------:R-:W-:Y:S01]  /*3220*/  STS [R197.X4+0x430], R167 ;  /* 0x000430a7c5007388 */ /* 0x000fe20000004800 */
[----:B------:R-:W-:Y:S02]  /*3230*/  FFMA.FTZ R163, R136, -R47, R180 ;  /* 0x8000002f88a37223 */ /* 0x000fe400000100b4 */
[----:B0-----:R-:W-:Y:S01]  /*3240*/  FFMA.FTZ R166, R142, -R49, R196 ;  /* 0x800000318ea67223 */ /* 0x001fe200000100c4 */
[----:B------:R0:W-:Y:S01]  /*3250*/  STS [R197.X4+0x42c], R43 ;  /* 0x00042c2bc5007388 */ /* 0x0001e20000004800 */
[----:B------:R-:W-:Y:S01]  /*3260*/  FFMA.FTZ R47, R163, R164, R42 ;  /* 0x000000a4a32f7223 */ /* 0x000fe2000001002a */
[----:B------:R-:W-:Y:S01]  /*3270*/  IADD3 R49, R126, 0x60, RZ ;  /* 0x000000607e317810 */ /* 0x000fe20007ffe0ff */
[----:B------:R-:W-:Y:S01]  /*3280*/  FFMA.FTZ R164, R137, -R46, R183 ;  /* 0x8000002e89a47223 */ /* 0x000fe200000100b7 */
[----:B------:R-:W-:Y:S01]  /*3290*/  STS [R197.X4+0x428], R170 ;  /* 0x000428aac5007388 */ /* 0x000fe20000004800 */
[----:B------:R-:W-:Y:S01]  /*32a0*/  FFMA.FTZ R165, R135, -R48, R195 ;  /* 0x8000003087a57223 */ /* 0x000fe200000100c3 */
[----:B------:R-:W-:Y:S01]  /*32b0*/  LEA.HI.SX32 R188, R49, R126, 0x1b ;  /* 0x0000007e31bc7211 */ /* 0x000fe200078fdaff */
[----:B------:R-:W-:Y:S01]  /*32c0*/  FFMA.FTZ R47, R164, R177, R47 ;  /* 0x000000b1a42f7223 */ /* 0x000fe2000001002f */
[----:B------:R1:W-:Y:S01]  /*32d0*/  STS [R197.X4+0x424], R45 ;  /* 0x0004242dc5007388 */ /* 0x0003e20000004800 */
[----:B------:R-:W-:Y:S01]  /*32e0*/  FMUL.FTZ R42, R165, R179 ;  /* 0x000000b3a52a7220 */ /* 0x000fe20000410000 */
[----:B0-----:R-:W-:Y:S01]  /*32f0*/  IADD3 R43, R126, 0x20, RZ ;  /* 0x000000207e2b7810 */ /* 0x001fe20007ffe0ff */
[----:B------:R-:W-:Y:S01]  /*3300*/  FFMA.FTZ R47, R166, R182, R47 ;  /* 0x000000b6a62f7223 */ /* 0x000fe2000001002f */
[----:B------:R0:W-:Y:S01]  /*3310*/  STS [R197.X4+0x420], R168 ;  /* 0x000420a8c5007388 */ /* 0x0001e20000004800 */
[C---:B------:R-:W-:Y:S01]  /*3320*/  IADD3 R177, R126.reuse, 0x80, RZ ;  /* 0x000000807eb17810 */ /* 0x040fe20007ffe0ff */
[----:B------:R-:W-:Y:S01]  /*3330*/  FMUL.FTZ R178, R85, R178 ;  /* 0x000000b255b27220 */ /* 0x000fe20000410000 */
[C---:B------:R-:W-:Y:S01]  /*3340*/  IADD3 R179, R126.reuse, 0xa0, RZ ;  /* 0x000000a07eb37810 */ /* 0x040fe20007ffe0ff */
[----:B------:R-:W-:Y:S01]  /*3350*/  BAR.SYNC.DEFER_BLOCKING 0x0 ;  /* 0x0000000000007b1d */ /* 0x000fe20000010000 */
[----:B------:R-:W-:Y:S01]  /*3360*/  FADD.FTZ R167, R47, R42 ;  /* 0x0000002a2fa77221 */ /* 0x000fe20000010000 */
[----:B------:R-:W-:Y:S01]  /*3370*/  IADD3 R47, R126, 0x40, RZ ;  /* 0x000000407e2f7810 */ /* 0x000fe20007ffe0ff */
        /* <DEDUP_REMOVED lines=10> */
[----:B-1----:R-:W-:Y:S01]  /*3420*/  FMUL.FTZ R45, R79, R196 ;  /* 0x000000c44f2d7220 */ /* 0x002fe20000410000 */
[-C--:B------:R-:W-:Y:S01]  /*3430*/  LEA.HI.SX32 R170, R185, R126.reuse, 0x1b ;  /* 0x0000007eb9aa7211 */ /* 0x080fe200078fdaff */
[----:B------:R-:W-:Y:S01]  /*3440*/  FMUL.FTZ R46, R78, R195 ;  /* 0x000000c34e2e7220 */ /* 0x000fe20000410000 */
[----:B0-----:R-:W-:-:S02]  /*3450*/  LEA.HI.SX32 R168, R187, R126, 0x1b ;  /* 0x0000007ebba87211 */ /* 0x001fc400078fdaff */
        /* <DEDUP_REMOVED lines=8> */
[----:B------:R1:W-:Y:S04]  /*34e0*/  STS [R197.X4+0x840], R178 ;  /* 0x000840b2c5007388 */ /* 0x0003e80000004800 */
[----:B------:R0:W-:Y:S04]  /*34f0*/  STS [R197.X4+0x844], R42 ;  /* 0x0008442ac5007388 */ /* 0x0001e80000004800 */
[----:B------:R0:W-:Y:S01]  /*3500*/  STS [R197.X4+0x848], R43 ;  /* 0x0008482bc5007388 */ /* 0x0001e20000004800 */
[----:B-1----:R-:W-:-:S03]  /*3510*/  SHF.L.U64.HI R178, R51, 0x2, R50 ;  /* 0x0000000233b27819 */ /* 0x002fc60000010232 */
[----:B------:R1:W-:Y:S04]  /*3520*/  STS [R197.X4+0x84c], R181 ;  /* 0x00084cb5c5007388 */ /* 0x0003e80000004800 */
[----:B------:R1:W-:Y:S04]  /*3530*/  STS [R197.X4+0x850], R180 ;  /* 0x000850b4c5007388 */ /* 0x0003e80000004800 */
[----:B------:R1:W-:Y:S04]  /*3540*/  STS [R197.X4+0x854], R183 ;  /* 0x000854b7c5007388 */ /* 0x0003e80000004800 */
[----:B------:R1:W-:Y:S04]  /*3550*/  STS [R197.X4+0x858], R45 ;  /* 0x0008582dc5007388 */ /* 0x0003e80000004800 */
[----:B------:R1:W-:Y:S04]  /*3560*/  STS [R197.X4+0x85c], R46 ;  /* 0x00085c2ec5007388 */ /* 0x0003e80000004800 */
[----:B------:R-:W-:Y:S06]  /*3570*/  BAR.SYNC.DEFER_BLOCKING 0x0 ;  /* 0x0000000000007b1d */ /* 0x000fec0000010000 */
[----:B------:R-:W-:Y:S05]  /*3580*/  @!P0 BRA `(.L_x_7152) ;  /* 0x000000f000008947 */ /* 0x000fea0003800000 */
[----:B01234-:R-:W0:Y:S01]  /*3590*/  LDS R181, [R182.X4+0x840] ;  /* 0x00084000b6b57984 */ /* 0x01fe220000004800 */
[----:B------:R-:W-:-:S02]  /*35a0*/  IMAD R46, R44, c[0x0][0x2b0], RZ ;  /* 0x0000ac002c2e7a24 */ /* 0x000fc400078e02ff */
[----:B------:R-:W-:Y:S02]  /*35b0*/  IMAD R44, R44, c[0x0][0x2d0], RZ ;  /* 0x0000b4002c2c7a24 */ /* 0x000fe400078e02ff */
[----:B------:R-:W-:-:S04]  /*35c0*/  IMAD.WIDE.U32 R42, R53, c[0x0][0x2b0], R10 ;  /* 0x0000ac00352a7a25 */ /* 0x000fc800078e000a */
[C---:B------:R-:W-:Y:S01]  /*35d0*/  IMAD R47, R53.reuse, c[0x0][0x2b4], R46 ;  /* 0x0000ad00352f7a24 */ /* 0x040fe200078e022e */
[----:B------:R-:W-:Y:S01]  /*35e0*/  LEA R46, P0, R42, c[0x0][0x318], 0x2 ;  /* 0x0000c6002a2e7a11 */ /* 0x000fe200078010ff */
[C---:B------:R-:W-:Y:S02]  /*35f0*/  IMAD R49, R53.reuse, c[0x0][0x2d4], R44 ;  /* 0x0000b50035317a24 */ /* 0x040fe400078e022c */
[----:B------:R-:W-:-:S04]  /*3600*/  IMAD.WIDE.U32 R44, R53, c[0x0][0x2d0], R12 ;  /* 0x0000b400352c7a25 */ /* 0x000fc800078e000c */
[----:B------:R-:W-:Y:S01]  /*3610*/  IMAD.IADD R47, R43, 0x1, R47 ;  /* 0x000000012b2f7824 */ /* 0x000fe200078e022f */
[----:B------:R-:W-:Y:S02]  /*3620*/  IADD3 R43, R45, R49, RZ ;  /* 0x000000312d2b7210 */ /* 0x000fe40007ffe0ff */
[----:B------:R-:W-:Y:S02]  /*3630*/  LEA R48, P1, R44, c[0x0][0x320], 0x2 ;  /* 0x0000c8002c307a11 */ /* 0x000fe400078210ff */
[----:B------:R-:W-:Y:S02]  /*3640*/  LEA.HI.X R47, R42, c[0x0][0x31c], R47, 0x2, P0 ;  /* 0x0000c7002a2f7a11 */ /* 0x000fe400000f142f */
[----:B------:R-:W-:-:S03]  /*3650*/  LEA.HI.X R49, R44, c[0x0][0x324], R43, 0x2, P1 ;  /* 0x0000c9002c317a11 */ /* 0x000fc600008f142b */
[----:B------:R1:W-:Y:S04]  /*3660*/  RED.E.ADD.F32.FTZ.RN.STRONG.GPU [R46.64], R187 ;  /* 0x000000bb2e00798e */ /* 0x0003e8000c10e784 */
[----:B0-----:R1:W-:Y:S02]  /*3670*/  RED.E.ADD.F32.FTZ.RN.STRONG.GPU [R48.64], R181 ;  /* 0x000000b53000798e */ /* 0x0013e4000c10e784 */
.L_x_7152:
[----:B01234-:R-:W-:Y:S05]  /*3680*/  BSYNC B0 ;  /* 0x0000000000007941 */ /* 0x01ffea0003800000 */
.L_x_7151:
[----:B------:R0:W1:Y:S01]  /*3690*/  LDS R47, [R184.X4+0x8c0] ;  /* 0x0008c000b82f7984 */ /* 0x0000620000004800 */
[----:B------:R-:W-:Y:S01]  /*36a0*/  ISETP.GE.AND P6, PT, R192, 0x21, PT ;  /* 0x00000021c000780c */ /* 0x000fe20003fc6270 */
[----:B------:R-:W-:Y:S01]  /*36b0*/  IMAD.SHL.U32 R183, R51, 0x4, RZ ;  /* 0x0000000433b77824 */ /* 0x000fe200078e00ff */
[----:B------:R-:W-:Y:S01]  /*36c0*/  BSSY B0, `(.L_x_7153) ;  /* 0x0000012000007945 */ /* 0x000fe20003800000 */
[----:B------:R-:W-:Y:S01]  /*36d0*/  IMAD R42, R178, c[0x0][0x2b0], RZ ;  /* 0x0000ac00b22a7a24 */ /* 0x000fe200078e02ff */
[----:B------:R-:W-:Y:S01]  /*36e0*/  ISETP.GE.AND P0, PT, R192, 0x41, PT ;  /* 0x00000041c000780c */ /* 0x000fe20003f06270 */
[----:B------:R-:W-:Y:S01]  /*36f0*/  IMAD R43, R178, c[0x0][0x2d0], RZ ;  /* 0x0000b400b22b7a24 */ /* 0x000fe200078e02ff */
[C---:B------:R-:W-:Y:S01]  /*3700*/  ISETP.GE.AND P1, PT, R192.reuse, 0x61, PT ;  /* 0x00000061c000780c */ /* 0x040fe20003f26270 */
[C---:B------:R-:W-:Y:S01]  /*3710*/  IMAD R49, R183.reuse, c[0x0][0x2b4], R42 ;  /* 0x0000ad00b7317a24 */ /* 0x040fe200078e022a */
[C---:B------:R-:W-:Y:S01]  /*3720*/  ISETP.GE.AND P2, PT, R192.reuse, 0x81, PT ;  /* 0x00000081c000780c */ /* 0x040fe20003f46270 */
[----:B------:R-:W-:Y:S01]  /*3730*/  IMAD R181, R183, c[0x0][0x2d4], R43 ;  /* 0x0000b500b7b57a24 */ /* 0x000fe200078e022b */
[----:B------:R-:W-:-:S02]  /*3740*/  ISETP.GE.AND P3, PT, R192, 0xa1, PT ;  /* 0x000000a1c000780c */ /* 0x000fc40003f66270 */
[C---:B------:R-:W-:Y:S02]  /*3750*/  ISETP.GE.AND P4, PT, R192.reuse, 0xc1, PT ;  /* 0x000000c1c000780c */ /* 0x040fe40003f86270 */
[----:B------:R-:W-:Y:S01]  /*3760*/  ISETP.GE.AND P5, PT, R192, 0xe1, PT ;  /* 0x000000e1c000780c */ /* 0x000fe20003fa6270 */
[----:B------:R-:W-:Y:S07]  /*3770*/  @!P6 BRA `(.L_x_7154) ;  /* 0x000000600000e947 */ /* 0x000fee0003800000 */
[----:B0-----:R-:W-:-:S04]  /*3780*/  IMAD.WIDE.U32 R44, R183, c[0x0][0x2b0], R14 ;  /* 0x0000ac00b72c7a25 */ /* 0x001fc800078e000e */
[----:B------:R-:W-:Y:S01]  /*3790*/  IMAD.WIDE.U32 R42, R183, c[0x0][0x2d0], R28 ;  /* 0x0000b400b72a7a25 */ /* 0x000fe200078e001c */
[----:B------:R-:W-:-:S03]  /*37a0*/  IADD3 R45, R45, R49, RZ ;  /* 0x000000312d2d7210 */ /* 0x000fc60007ffe0ff */
[----:B------:R-:W-:Y:S02]  /*37b0*/  IMAD.IADD R43, R43, 0x1, R181 ;  /* 0x000000012b2b7824 */ /* 0x000fe400078e02b5 */
[----:B------:R0:W-:Y:S04]  /*37c0*/  RED.E.ADD.F32.FTZ.RN.STRONG.GPU [R44.64], R189 ;  /* 0x000000bd2c00798e */ /* 0x0001e8000c10e784 */
[----:B-1----:R0:W-:Y:S02]  /*37d0*/  RED.E.ADD.F32.FTZ.RN.STRONG.GPU [R42.64], R47 ;  /* 0x0000002f2a00798e */ /* 0x0021e4000c10e784 */
.L_x_7154:
[----:B0-----:R-:W-:Y:S05]  /*37e0*/  BSYNC B0 ;  /* 0x0000000000007941 */ /* 0x001fea0003800000 */
.L_x_7153:
[----:B-1----:R0:W1:Y:S01]  /*37f0*/  LDS R47, [R186.X4+0x940] ;  /* 0x00094000ba2f7984 */ /* 0x0020620000004800 */
[----:B------:R-:W-:Y:S01]  /*3800*/  BSSY B0, `(.L_x_7155) ;  /* 0x0000008000007945 */ /* 0x000fe20003800000 */
[----:B------:R-:W-:Y:S05]  /*3810*/  @!P0 BRA `(.L_x_7156) ;  /* 0x0000006000008947 */ /* 0x000fea0003800000 */
[----:B------:R-:W-:-:S04]  /*3820*/  IMAD.WIDE.U32 R44, R183, c[0x0][0x2b0], R16 ;  /* 0x0000ac00b72c7a25 */ /* 0x000fc800078e0010 */
[----:B------:R-:W-:Y:S01]  /*3830*/  IMAD.WIDE.U32 R42, R183, c[0x0][0x2d0], R30 ;  /* 0x0000b400b72a7a25 */ /* 0x000fe200078e001e */
[----:B------:R-:W-:-:S03]  /*3840*/  IADD3 R45, R49, R45, RZ ;  /* 0x0000002d312d7210 */ /* 0x000fc60007ffe0ff */
[----:B------:R-:W-:Y:S02]  /*3850*/  IMAD.IADD R43, R181, 0x1, R43 ;  /* 0x00000001b52b7824 */ /* 0x000fe400078e022b */
[----:B------:R2:W-:Y:S04]  /*3860*/  RED.E.ADD.F32.FTZ.RN.STRONG.GPU [R44.64], R191 ;  /* 0x000000bf2c00798e */ /* 0x0005e8000c10e784 */
[----:B-1----:R2:W-:Y:S02]  /*3870*/  RED.E.ADD.F32.FTZ.RN.STRONG.GPU [R42.64], R47 ;  /* 0x0000002f2a00798e */ /* 0x0025e4000c10e784 */
.L_x_7156:
[----:B------:R-:W-:Y:S05]  /*3880*/  BSYNC B0 ;  /* 0x0000000000007941 */ /* 0x000fea0003800000 */
.L_x_7155:
[----:B-12---:R1:W2:Y:S01]  /*3890*/  LDS R47, [R188.X4+0x9c0] ;  /* 0x0009c000bc2f7984 */ /* 0x0062a20000004800 */
[----:B------:R-:W-:Y:S01]  /*38a0*/  BSSY B0, `(.L_x_7157) ;  /* 0x0000008000007945 */ /* 0x000fe20003800000 */
[----:B------:R-:W-:Y:S05]  /*38b0*/  @!P1 BRA `(.L_x_7158) ;  /* 0x0000006000009947 */ /* 0x000fea0003800000 */
[----:B------:R-:W-:-:S04]  /*38c0*/  IMAD.WIDE.U32 R44, R183, c[0x0][0x2b0], R18 ;  /* 0x0000ac00b72c7a25 */ /* 0x000fc800078e0012 */
[----:B------:R-:W-:Y:S01]  /*38d0*/  IMAD.WIDE.U32 R42, R183, c[0x0][0x2d0], R32 ;  /* 0x0000b400b72a7a25 */ /* 0x000fe200078e0020 */
[----:B------:R-:W-:-:S03]  /*38e0*/  IADD3 R45, R49, R45, RZ ;  /* 0x0000002d312d7210 */ /* 0x000fc60007ffe0ff */
[----:B------:R-:W-:Y:S02]  /*38f0*/  IMAD.IADD R43, R181, 0x1, R43 ;  /* 0x00000001b52b7824 */ /* 0x000fe400078e022b */
[----:B------:R3:W-:Y:S04]  /*3900*/  RED.E.ADD.F32.FTZ.RN.STRONG.GPU [R44.64], R193 ;  /* 0x000000c12c00798e */ /* 0x0007e8000c10e784 */
[----:B--2---:R3:W-:Y:S02]  /*3910*/  RED.E.ADD.F32.FTZ.RN.STRONG.GPU [R42.64], R47 ;  /* 0x0000002f2a00798e */ /* 0x0047e4000c10e784 */
.L_x_7158:
[----:B------:R-:W-:Y:S05]  /*3920*/  BSYNC B0 ;  /* 0x0000000000007941 */ /* 0x000fea0003800000 */
.L_x_7157:
[----:B--23--:R2:W3:Y:S01]  /*3930*/  LDS R47, [R190.X4+0xa40] ;  /* 0x000a4000be2f7984 */ /* 0x00c4e20000004800 */
[----:B------:R-:W-:Y:S01]  /*3940*/  BSSY B0, `(.L_x_7159) ;  /* 0x0000008000007945 */ /* 0x000fe20003800000 */
[----:B------:R-:W-:Y:S05]  /*3950*/  @!P2 BRA `(.L_x_7160) ;  /* 0x000000600000a947 */ /* 0x000fea0003800000 */
[----:B------:R-:W-:-:S04]  /*3960*/  IMAD.WIDE.U32 R44, R183, c[0x0][0x2b0], R20 ;  /* 0x0000ac00b72c7a25 */ /* 0x000fc800078e0014 */
[----:B------:R-:W-:Y:S01]  /*3970*/  IMAD.WIDE.U32 R42, R183, c[0x0][0x2d0], R34 ;  /* 0x0000b400b72a7a25 */ /* 0x000fe200078e0022 */
[----:B------:R-:W-:-:S03]  /*3980*/  IADD3 R45, R49, R45, RZ ;  /* 0x0000002d312d7210 */ /* 0x000fc60007ffe0ff */
[----:B------:R-:W-:Y:S02]  /*3990*/  IMAD.IADD R43, R181, 0x1, R43 ;  /* 0x00000001b52b7824 */ /* 0x000fe400078e022b */
[----:B------:R4:W-:Y:S04]  /*39a0*/  RED.E.ADD.F32.FTZ.RN.STRONG.GPU [R44.64], R185 ;  /* 0x000000b92c00798e */ /* 0x0009e8000c10e784 */
[----:B---3--:R4:W-:Y:S02]  /*39b0*/  RED.E.ADD.F32.FTZ.RN.STRONG.GPU [R42.64], R47 ;  /* 0x0000002f2a00798e */ /* 0x0089e4000c10e784 */
.L_x_7160:
[----:B------:R-:W-:Y:S05]  /*39c0*/  BSYNC B0 ;  /* 0x0000000000007941 */ /* 0x000fea0003800000 */
.L_x_7159:
[----:B---34-:R3:W4:Y:S01]  /*39d0*/  LDS R47, [R176.X4+0xac0] ;  /* 0x000ac000b02f7984 */ /* 0x0187220000004800 */
[----:B------:R-:W-:Y:S01]  /*39e0*/  BSSY B0, `(.L_x_7161) ;  /* 0x0000008000007945 */ /* 0x000fe20003800000 */
[----:B------:R-:W-:Y:S05]  /*39f0*/  @!P3 BRA `(.L_x_7162) ;  /* 0x000000600000b947 */ /* 0x000fea0003800000 */
[----:B------:R-:W-:-:S04]  /*3a00*/  IMAD.WIDE.U32 R44, R183, c[0x0][0x2b0], R22 ;  /* 0x0000ac00b72c7a25 */ /* 0x000fc800078e0016 */
[----:B------:R-:W-:Y:S01]  /*3a10*/  IMAD.WIDE.U32 R42, R183, c[0x0][0x2d0], R36 ;  /* 0x0000b400b72a7a25 */ /* 0x000fe200078e0024 */
[----:B------:R-:W-:-:S03]  /*3a20*/  IADD3 R45, R49, R45, RZ ;  /* 0x0000002d312d7210 */ /* 0x000fc60007ffe0ff */
[----:B------:R-:W-:Y:S02]  /*3a30*/  IMAD.IADD R43, R181, 0x1, R43 ;  /* 0x00000001b52b7824 */ /* 0x000fe400078e022b */
[----:B------:R0:W-:Y:S04]  /*3a40*/  RED.E.ADD.F32.FTZ.RN.STRONG.GPU [R44.64], R179 ;  /* 0x000000b32c00798e */ /* 0x0001e8000c10e784 */
[----:B----4-:R0:W-:Y:S02]  /*3a50*/  RED.E.ADD.F32.FTZ.RN.STRONG.GPU [R42.64], R47 ;  /* 0x0000002f2a00798e */ /* 0x0101e4000c10e784 */
.L_x_7162:
[----:B------:R-:W-:Y:S05]  /*3a60*/  BSYNC B0 ;  /* 0x0000000000007941 */ /* 0x000fea0003800000 */
.L_x_7161:
[----:B0---4-:R0:W4:Y:S01]  /*3a70*/  LDS R47, [R170.X4+0xb40] ;  /* 0x000b4000aa2f7984 */ /* 0x0111220000004800 */
        /* <DEDUP_REMOVED lines=8> */
.L_x_7164:
[----:B------:R-:W-:Y:S05]  /*3b00*/  BSYNC B0 ;  /* 0x0000000000007941 */ /* 0x000fea0003800000 */
.L_x_7163:
        /* <DEDUP_REMOVED lines=9> */
.L_x_7166:
[----:B------:R-:W-:Y:S05]  /*3ba0*/  BSYNC B0 ;  /* 0x0000000000007941 */ /* 0x000fea0003800000 */
.L_x_7165:
[----:B0-----:R-:W0:Y:S01]  /*3bb0*/  SHFL.DOWN P0, R42, R167, 0x1, 0x1f ;  /* 0x08201f00a72a7f89 */ /* 0x001e220000000000 */
        /* <DEDUP_REMOVED lines=8> */
[-C--:B------:R-:W-:Y:S02]  /*3c40*/  FMUL.FTZ R139, R139, R156.reuse ;  /* 0x0000009c8b8b7220 */ /* 0x080fe40000410000 */
[----:B------:R-:W-:Y:S02]  /*3c50*/  FFMA.FTZ R146, R146, R137, R43 ;  /* 0x0000008992927223 */ /* 0x000fe4000001002b */
[----:B------:R-:W-:-:S02]  /*3c60*/  FMUL.FTZ R43, R0, R156 ;  /* 0x0000009c002b7220 */ /* 0x000fc40000410000 */
[-C--:B------:R-:W-:Y:S02]  /*3c70*/  FMUL.FTZ R135, R135, R152.reuse ;  /* 0x0000009887877220 */ /* 0x080fe40000410000 */
[----:B------:R-:W-:Y:S02]  /*3c80*/  FMUL.FTZ R43, R160, R43 ;  /* 0x0000002ba02b7220 */ /* 0x000fe40000410000 */
[----:B------:R-:W-:Y:S02]  /*3c90*/  FMUL.FTZ R152, R0, R152 ;  /* 0x0000009800987220 */ /* 0x000fe40000410000 */
[----:B0-----:R-:W-:Y:S02]  /*3ca0*/  @P0 FADD R42, R167, R42 ;  /* 0x0000002aa72a0221 */ /* 0x001fe40000000000 */
[----:B------:R-:W-:Y:S02]  /*3cb0*/  FFMA.FTZ R148, R148, R139, R43 ;  /* 0x0000008b94947223 */ /* 0x000fe4000001002b */
[----:B------:R-:W-:Y:S01]  /*3cc0*/  FMUL.FTZ R43, R0, R158 ;  /* 0x0000009e002b7220 */ /* 0x000fe20000410000 */
[----:B------:R-:W0:Y:S01]  /*3cd0*/  SHFL.DOWN P0, R45, R42, 0x2, 0x1f ;  /* 0x08401f002a2d7f89 */ /* 0x000e220000000000 */
        /* <DEDUP_REMOVED lines=12> */
[----:B0-----:R-:W-:-:S02]  /*3da0*/  @P0 FADD R45, R42, R45 ;  /* 0x0000002d2a2d0221 */ /* 0x001fc40000000000 */
[----:B------:R-:W-:Y:S02]  /*3db0*/  FMUL.FTZ R42, R0, R153 ;  /* 0x00000099002a7220 */ /* 0x000fe40000410000 */
[----:B------:R-:W-:Y:S01]  /*3dc0*/  FADD.FTZ R60, R143, R60 ;  /* 0x0000003c8f3c7221 */ /* 0x000fe20000010000 */
[----:B------:R-:W0:Y:S01]  /*3dd0*/  SHFL.DOWN P0, R44, R45, 0x4, 0x1f ;  /* 0x08801f002d2c7f89 */ /* 0x000e220000000000 */
[----:B------:R-:W-:Y:S02]  /*3de0*/  FMUL.FTZ R42, R163, R42 ;  /* 0x0000002aa32a7220 */ /* 0x000fe40000410000 */
[----:B------:R-:W-:Y:S02]  /*3df0*/  FADD.FTZ R61, R152, R61 ;  /* 0x0000003d983d7221 */ /* 0x000fe40000010000 */
[----:B------:R-:W-:Y:S02]  /*3e00*/  FFMA.FTZ R145, R145, R136, R42 ;  /* 0x0000008891917223 */ /* 0x000fe4000001002a */
        /* <DEDUP_REMOVED lines=8> */
[----:B------:R-:W-:Y:S02]  /*3e90*/  FFMA.FTZ R66, R75, R139, R66 ;  /* 0x0000008b4b427223 */ /* 0x000fe40000010042 */
[----:B0-----:R-:W-:Y:S02]  /*3ea0*/  @P0 FADD R44, R45, R44 ;  /* 0x0000002c2d2c0221 */ /* 0x001fe40000000000 */
[----:B------:R-:W-:Y:S02]  /*3eb0*/  FADD.FTZ R58, R145, R58 ;  /* 0x0000003a913a7221 */ /* 0x000fe40000010000 */
[----:B------:R-:W-:Y:S01]  /*3ec0*/  FFMA.FTZ R67, R74, R138, R67 ;  /* 0x0000008a4a437223 */ /* 0x000fe20000010043 */
[----:B----4-:R-:W0:Y:S01]  /*3ed0*/  SHFL.DOWN P0, R47, R44, 0x8, 0x1f ;  /* 0x09001f002c2f7f89 */ /* 0x010e220000000000 */
[----:B------:R-:W-:-:S02]  /*3ee0*/  FADD.FTZ R57, R148, R57 ;  /* 0x0000003994397221 */ /* 0x000fc40000010000 */
[----:B------:R-:W-:Y:S02]  /*3ef0*/  FFMA.FTZ R68, R77, R141, R68 ;  /* 0x0000008d4d447223 */ /* 0x000fe40000010044 */
[----:B------:R-:W-:Y:S02]  /*3f00*/  FFMA.FTZ R69, R76, R140, R69 ;  /* 0x0000008c4c457223 */ /* 0x000fe40000010045 */
[----:B------:R-:W-:Y:S02]  /*3f10*/  FADD.FTZ R56, R147, R56 ;  /* 0x0000003893387221 */ /* 0x000fe40000010000 */
[----:B------:R-:W-:Y:S02]  /*3f20*/  FADD.FTZ R55, R150, R55 ;  /* 0x0000003796377221 */ /* 0x000fe40000010000 */
[----:B------:R-:W-:Y:S02]  /*3f30*/  FADD.FTZ R54, R149, R54 ;  /* 0x0000003695367221 */ /* 0x000fe40000010000 */
[----:B0-----:R-:W-:Y:S01]  /*3f40*/  @P0 FADD R47, R44, R47 ;  /* 0x0000002f2c2f0221 */ /* 0x001fe20000000000 */
[----:B------:R-:W-:-:S04]  /*3f50*/  ISETP.NE.AND P0, PT, R117, RZ, PT ;  /* 0x000000ff7500720c */ /* 0x000fc80003f05270 */
[----:B------:R-:W0:Y:S02]  /*3f60*/  SHFL.DOWN P1, R46, R47, 0x10, 0x1f ;  /* 0x0a001f002f2e7f89 */ /* 0x000e240000020000 */
[----:B0-----:R-:W-:-:S07]  /*3f70*/  @P1 FADD R46, R47, R46 ;  /* 0x0000002e2f2e1221 */ /* 0x001fce0000000000 */
[----:B------:R0:W-:Y:S04]  /*3f80*/  @!P0 STS [0xc64], R46 ;  /* 0x000c642eff008388 */ /* 0x0001e80000000800 */
[----:B------:R-:W-:Y:S06]  /*3f90*/  BAR.SYNC.DEFER_BLOCKING 0x0 ;  /* 0x0000000000007b1d */ /* 0x000fec0000010000 */
[----:B------:R-:W-:Y:S05]  /*3fa0*/  @P2 BRA `(.L_x_7168) ;  /* 0x0000005000002947 */ /* 0x000fea0003800000 */
[----:B0-----:R-:W-:Y:S02]  /*3fb0*/  ISETP.NE.AND P0, PT, R171, c[0x0][0x174], PT ;  /* 0x00005d00ab007a0c */ /* 0x001fe40003f05270 */
[----:B------:R-:W-:-:S11]  /*3fc0*/  SHF.L.U32 R45, R53, 0x2, RZ ;  /* 0x00000002352d7819 */ /* 0x000fd600000006ff */
[----:B------:R-:W0:Y:S02]  /*3fd0*/  @P0 LDS R43, [R45+0x1f18] ;  /* 0x001f18002d2b0984 */ /* 0x000e240000000800 */
[----:B0-----:R-:W-:-:S05]  /*3fe0*/  @P0 FADD.FTZ R46, R46, R43 ;  /* 0x0000002b2e2e0221 */ /* 0x001fca0000010000 */
[----:B------:R0:W-:Y:S02]  /*3ff0*/  STS [R45+0x1f18], R46 ;  /* 0x001f182e2d007388 */ /* 0x0001e40000000800 */
.L_x_7168:
[----:B0-----:R-:W-:Y:S05]  /*4000*/  BSYNC B0 ;  /* 0x0000000000007941 */ /* 0x001fea0003800000 */
.L_x_7167:
[----:B------:R-:W-:Y:S02]  /*4010*/  IADD3 R53, R53, 0x1, RZ ;  /* 0x0000000135357810 */ /* 0x000fe40007ffe0ff */
[----:B------:R-:W-:Y:S02]  /*4020*/  IADD3 R51, P1, R51, 0x1, RZ ;  /* 0x0000000133337810 */ /* 0x000fe40007f3e0ff */
[----:B------:R-:W-:-:S03]  /*4030*/  ISETP.GE.AND P0, PT, R53, c[0x0][0x16c], PT ;  /* 0x00005b0035007a0c */ /* 0x000fc60003f06270 */
[----:B------:R-:W-:-:S10]  /*4040*/  IMAD.X R50, RZ, RZ, R50, P1 ;  /* 0x000000ffff327224 */ /* 0x000fd400008e0632 */
[----:B------:R-:W-:Y:S01]  /*4050*/  @P0 CALL.REL.NOINC `(.L_x_7148) ;  /* 0x0000001000000944 */ /* 0x000fe20003c00000 */
[----:B------:R-:W-:Y:S05]  /*4060*/  BRA `(.L_x_7169) ;  /* 0xffffda8000007947 */ /* 0x000fea000383ffff */
.L_x_7148:
[----:B------:R-:W-:Y:S01]  /*4070*/  BAR.SYNC.DEFER_BLOCKING 0x0 ;  /* 0x0000000000007b1d */ /* 0x000fe20000010000 */
[----:B------:R-:W-:Y:S01]  /*4080*/  ISETP.NE.AND P4, PT, R126, RZ, PT ;  /* 0x000000ff7e00720c */ /* 0x000fe20003f85270 */
[----:B------:R-:W-:Y:S01]  /*4090*/  IMAD R39, R133, c[0x0][0x2e0], RZ ;  /* 0x0000b80085277a24 */ /* 0x000fe200078e02ff */
[----:B------:R-:W-:Y:S01]  /*40a0*/  F2FP.PACK_AB R68, R68, R69 ;  /* 0x000000454444723e */ /* 0x000fe200000000ff */
[----:B------:R-:W-:Y:S01]  /*40b0*/  IMAD R41, R109, -0x100, R130 ;  /* 0xffffff006d297824 */ /* 0x000fe200078e0282 */
[----:B------:R-:W-:Y:S01]  /*40c0*/  F2FP.PACK_AB R66, R66, R67 ;  /* 0x000000434242723e */ /* 0x000fe200000000ff */
[----:B------:R-:W-:Y:S01]  /*40d0*/  IMAD.MOV.U32 R17, RZ, RZ, 0x2 ;  /* 0x00000002ff117424 */ /* 0x000fe200078e00ff */
[----:B------:R-:W-:Y:S01]  /*40e0*/  F2FP.PACK_AB R64, R64, R65 ;  /* 0x000000414040723e */ /* 0x000fe200000000ff */
[----:B------:R-:W-:Y:S01]  /*40f0*/  BSSY B0, `(.L_x_7170) ;  /* 0x0000037000007945 */ /* 0x000fe20003800000 */
[----:B------:R-:W-:Y:S02]  /*4100*/  F2FP.PACK_AB R62, R62, R63 ;  /* 0x0000003f3e3e723e */ /* 0x000fe400000000ff */
[----:B------:R-:W-:-:S02]  /*4110*/  PRMT R0, R68, 0x7632, R0 ;  /* 0x0000763244007816 */ /* 0x000fc40000000000 */
[----:B------:R-:W-:Y:S02]  /*4120*/  PRMT R10, R66, 0x7632, R10 ;  /* 0x00007632420a7816 */ /* 0x000fe4000000000a */
[----:B------:R-:W-:Y:S02]  /*4130*/  PRMT R11, R64, 0x7632, R11 ;  /* 0x00007632400b7816 */ /* 0x000fe4000000000b */
[----:B------:R-:W-:Y:S01]  /*4140*/  PRMT R12, R62, 0x7632, R12 ;  /* 0x000076323e0c7816 */ /* 0x000fe2000000000c */
[----:B------:R-:W-:Y:S04]  /*4150*/  STS.U16 [R93], R68 ;  /* 0x000000445d007388 */ /* 0x000fe80000000400 */
[----:B------:R0:W-:Y:S04]  /*4160*/  STS.U16 [R93+0x2], R0 ;  /* 0x000002005d007388 */ /* 0x0001e80000000400 */
[----:B------:R-:W-:Y:S04]  /*4170*/  STS.U16 [R93+0x4], R66 ;  /* 0x000004425d007388 */ /* 0x000fe80000000400 */
[----:B------:R-:W-:Y:S01]  /*4180*/  STS.U16 [R93+0x6], R10 ;  /* 0x0000060a5d007388 */ /* 0x000fe20000000400 */
[----:B0-----:R-:W-:-:S03]  /*4190*/  IMAD R0, R174, c[0x0][0x2d8], RZ ;  /* 0x0000b600ae007a24 */ /* 0x001fc600078e02ff */
[----:B------:R-:W-:Y:S01]  /*41a0*/  STS.U16 [R93+0x8], R64 ;  /* 0x000008405d007388 */ /* 0x000fe20000000400 */
[----:B------:R-:W-:-:S03]  /*41b0*/  IMAD R37, R129, c[0x0][0x2dc], R0 ;  /* 0x0000b70081257a24 */ /* 0x000fc600078e0200 */
[----:B------:R0:W-:Y:S01]  /*41c0*/  STS.U16 [R93+0xa], R11 ;  /* 0x00000a0b5d007388 */ /* 0x0001e20000000400 */
[----:B------:R-:W-:Y:S01]  /*41d0*/  IMAD R0, R134, c[0x0][0x2e4], R39 ;  /* 0x0000b90086007a24 */ /* 0x000fe200078e0227 */
[----:B------:R-:W-:Y:S02]  /*41e0*/  SHF.R.S32.HI R39, RZ, 0x1f, R41 ;  /* 0x0000001fff277819 */ /* 0x000fe40000011429 */
[----:B------:R-:W-:Y:S04]  /*41f0*/  STS.U16 [R93+0xc], R62 ;  /* 0x00000c3e5d007388 */ /* 0x000fe80000000400 */
[----:B------:R4:W-:Y:S01]  /*4200*/  STS.U16 [R93+0xe], R12 ;  /* 0x00000e0c5d007388 */ /* 0x0009e20000000400 */
[----:B------:R-:W-:-:S06]  /*4210*/  NOP ;  /* 0x0000000000007918 */ /* 0x000fcc0000000000 */
[----:B------:R-:W-:Y:S01]  /*4220*/  LDS.U16 R19, [R101] ;  /* 0x0000000065137984 */ /* 0x000fe20000000400 */
[----:B0-----:R-:W-:Y:S01]  /*4230*/  IMAD.WIDE.U32 R10, R129, c[0x0][0x2d8], RZ ;  /* 0x0000b600810a7a25 */ /* 0x001fe200078e00ff */
[----:B----4-:R-:W-:Y:S02]  /*4240*/  IADD3 R12, P0, R8, R107, RZ ;  /* 0x0000006b080c7210 */ /* 0x010fe40007f1e0ff */
[----:B------:R-:W-:Y:S02]  /*4250*/  LDS.U16 R21, [R100+0x40] ;  /* 0x0000400064157984 */ /* 0x000fe40000000400 */
[----:B------:R-:W-:Y:S02]  /*4260*/  IADD3 R11, R11, R37, RZ ;  /* 0x000000250b0b7210 */ /* 0x000fe40007ffe0ff */
[----:B------:R-:W-:Y:S01]  /*4270*/  LDS.U16 R23, [R99+0x80] ;  /* 0x0000800063177984 */ /* 0x000fe20000000400 */
[----:B------:R-:W-:Y:S02]  /*4280*/  LEA.HI.X.SX32 R13, R107, R9, 0x1, P0 ;  /* 0x000000096b0d7211 */ /* 0x000fe400000f0eff */
[----:B------:R-:W-:Y:S01]  /*4290*/  IMAD.WIDE.U32 R14, R134, c[0x0][0x2e0], R10 ;  /* 0x0000b800860e7a25 */ /* 0x000fe200078e000a */
[----:B------:R-:W-:Y:S03]  /*42a0*/  LDS.U16 R25, [R98+0xc0] ;  /* 0x0000c00062197984 */ /* 0x000fe60000000400 */
[----:B------:R-:W-:Y:S01]  /*42b0*/  IMAD.WIDE R10, R8, R17, c[0x0][0x330] ;  /* 0x0000cc00080a7625 */ /* 0x000fe200078e0211 */
        /* <DEDUP_REMOVED lines=26> */
.L_x_7171:
[----:B------:R-:W-:Y:S05]  /*4460*/  BSYNC B0 ;  /* 0x0000000000007941 */ /* 0x000fea0003800000 */
.L_x_7170:
        /* <DEDUP_REMOVED lines=40> */
[----:B----4-:R-:W-:-:S03]  /*46f0*/  IMAD.WIDE.U32 R10, R129, c[0x0][0x2f8], RZ ;  /* 0x0000be00810a7a25 */ /* 0x010fc600078e00ff */
        /* <DEDUP_REMOVED lines=23> */
.L_x_7173:
[----:B------:R-:W-:Y:S05]  /*4870*/  BSYNC B0 ;  /* 0x0000000000007941 */ /* 0x000fea0003800000 */
.L_x_7172:
[----:B------:R-:W-:Y:S01]  /*4880*/  IMAD.MOV.U32 R11, RZ, RZ, R27 ;  /* 0x000000ffff0b7224 */ /* 0x000fe200078e001b */
[----:B------:R-:W-:Y:S01]  /*4890*/  IADD3 R0, P0, R102, -0x1c0, RZ ;  /* 0xfffffe4066007810 */ /* 0x000fe20007f1e0ff */
[----:B------:R-:W-:Y:S01]  /*48a0*/  IMAD R13, R133, c[0x0][0x300], RZ ;  /* 0x0000c000850d7a24 */ /* 0x000fe200078e02ff */
[----:B------:R-:W-:Y:S01]  /*48b0*/  ISETP.GE.AND P6, PT, R104, R25, PT ;  /* 0x000000196800720c */ /* 0x000fe20003fc6270 */
[----:B------:R-:W-:Y:S01]  /*48c0*/  IMAD.WIDE.U32 R10, R134, c[0x0][0x300], R10 ;  /* 0x0000c000860a7a25 */ /* 0x000fe200078e000a */
[----:B------:R-:W-:Y:S02]  /*48d0*/  IADD3.X R12, R103, -0x1, RZ, P0, !PT ;  /* 0xffffffff670c7810 */ /* 0x000fe400007fe4ff */
[----:B------:R-:W-:Y:S01]  /*48e0*/  IADD3 R0, P1, R0, c[0x0][0x340], RZ ;  /* 0x0000d00000007a10 */ /* 0x000fe20007f3e0ff */
[----:B0-----:R-:W-:Y:S01]  /*48f0*/  IMAD R14, R134, c[0x0][0x304], R13 ;  /* 0x0000c100860e7a24 */ /* 0x001fe200078e020d */
[----:B------:R-:W-:Y:S02]  /*4900*/  IADD3 R13, P0, R41, R10, RZ ;  /* 0x0000000a290d7210 */ /* 0x000fe40007f1e0ff */
[----:B------:R-:W-:-:S02]  /*4910*/  IADD3.X R12, R12, c[0x0][0x344], RZ, P1, !PT ;  /* 0x0000d1000c0c7a10 */ /* 0x000fc40000ffe4ff */
[----:B------:R-:W-:Y:S02]  /*4920*/  IADD3.X R11, R39, R14, R11, P0, !PT ;  /* 0x0000000e270b7210 */ /* 0x000fe400007fe40b */
[C---:B------:R-:W-:Y:S02]  /*4930*/  LEA R10, P2, R13.reuse, R0, 0x1 ;  /* 0x000000000d0a7211 */ /* 0x040fe400078408ff */
[-C--:B------:R-:W-:Y:S02]  /*4940*/  ISETP.GE.AND P0, PT, R116, R25.reuse, PT ;  /* 0x000000197400720c */ /* 0x080fe40003f06270 */
[----:B------:R-:W-:Y:S02]  /*4950*/  LEA.HI.X R11, R13, R12, R11, 0x1, P2 ;  /* 0x0000000c0d0b7211 */ /* 0x000fe400010f0c0b */
[-C--:B------:R-:W-:Y:S02]  /*4960*/  ISETP.GE.AND P1, PT, R114, R25.reuse, PT ;  /* 0x000000197200720c */ /* 0x080fe40003f26270 */
[-C--:B------:R-:W-:Y:S01]  /*4970*/  ISETP.GE.AND P2, PT, R112, R25.reuse, PT ;  /* 0x000000197000720c */ /* 0x080fe20003f46270 */
[----:B------:R0:W-:Y:S01]  /*4980*/  @!P6 STG.E.U16 [R10.64+0x180], R23 ;  /* 0x000180170a00e986 */ /* 0x0001e2000c101504 */
[----:B------:R-:W-:-:S02]  /*4990*/  ISETP.GE.AND P3, PT, R110, R25, PT ;  /* 0x000000196e00720c */ /* 0x000fc40003f66270 */
[-C--:B------:R-:W-:Y:S02]  /*49a0*/  ISETP.GE.AND P4, PT, R108, R25.reuse, PT ;  /* 0x000000196c00720c */ /* 0x080fe40003f86270 */
[----:B------:R-:W-:Y:S01]  /*49b0*/  ISETP.GE.AND P5, PT, R106, R25, PT ;  /* 0x000000196a00720c */ /* 0x000fe20003fa6270 */
[----:B------:R0:W-:Y:S01]  /*49c0*/  @!P0 STG.E.U16 [R10.64], R17 ;  /* 0x000000110a008986 */ /* 0x0001e2000c101504 */
[----:B------:R-:W-:Y:S02]  /*49d0*/  ISETP.GT.AND P0, PT, R171, 0x1, PT ;  /* 0x00000001ab00780c */ /* 0x000fe40003f04270 */
[----:B------:R-:W-:Y:S01]  /*49e0*/  IADD3 R109, R109, 0x1, RZ ;  /* 0x000000016d6d7810 */ /* 0x000fe20007ffe0ff */
        /* <DEDUP_REMOVED lines=15> */
[----:B------:R-:W-:Y:S01]  /*4ae0*/  @!P0 CALL.REL.NOINC `(.L_x_7146) ;  /* 0x0000001000008944 */ /* 0x000fe20003c00000 */
[----:B------:R-:W-:Y:S05]  /*4af0*/  BRA `(.L_x_7174) ;  /* 0xffffbe0000007947 */ /* 0x000fea000383ffff */
.L_x_7146:
[----:B------:R-:W-:Y:S02]  /*4b00*/  ISETP.NE.U32.AND P0, PT, RZ, c[0x0][0x328], PT ;  /* 0x0000ca00ff007a0c */ /* 0x000fe40003f05070 */
[----:B------:R-:W-:Y:S02]  /*4b10*/  ISETP.NE.U32.AND P2, PT, RZ, c[0x0][0x348], PT ;  /* 0x0000d200ff007a0c */ /* 0x000fe40003f45070 */
[----:B------:R-:W-:Y:S02]  /*4b20*/  ISETP.NE.AND.EX P1, PT, RZ, c[0x0][0x32c], PT, P0 ;  /* 0x0000cb00ff007a0c */ /* 0x000fe40003f25300 */
[----:B------:R-:W-:-:S11]  /*4b30*/  ISETP.NE.AND.EX P0, PT, RZ, c[0x0][0x34c], PT, P2 ;  /* 0x0000d300ff007a0c */ /* 0x000fd60003f05320 */
[----:B------:R-:W-:Y:S05]  /*4b40*/  @!P1 BRA `(.L_x_7175) ;  /* 0x0000014000009947 */ /* 0x000fea0003800000 */
[----:B------:R-:W4:Y:S01]  /*4b50*/  SHFL.DOWN P1, R7, R128, 0x1, 0x1f ;  /* 0x08201f0080077f89 */ /* 0x000f220000020000 */
        /* <DEDUP_REMOVED lines=18> */
.L_x_7176:
[----:B0-----:R-:W-:Y:S05]  /*4c80*/  BSYNC B0 ;  /* 0x0000000000007941 */ /* 0x001fea0003800000 */
.L_x_7175:
[----:B------:R-:W-:Y:S01]  /*4c90*/  BSSY B0, `(.L_x_7177) ;  /* 0x0000018000007945 */ /* 0x000fe20003800000 */
[----:B------:R-:W-:Y:S05]  /*4ca0*/  @!P0 BRA `(.L_x_7178) ;  /* 0x0000015000008947 */ /* 0x000fea0003800000 */
[----:B------:R-:W-:Y:S06]  /*4cb0*/  BAR.SYNC.DEFER_BLOCKING 0x0 ;  /* 0x0000000000007b1d */ /* 0x000fec0000010000 */
[----:B------:R-:W4:Y:S04]  /*4cc0*/  SHFL.DOWN P0, R0, R125, 0x1, 0x1f ;  /* 0x08201f007d007f89 */ /* 0x000f280000000000 */
        /* <DEDUP_REMOVED lines=19> */
.L_x_7178:
[----:B------:R-:W4:Y:S02]  /*4e00*/  S2R R9, SR_TID.X ;  /* 0x0000000000097919 */ /* 0x000f240000002100 */
.L_x_7179:
[----:B0-----:R-:W-:Y:S05]  /*4e10*/  BSYNC B0 ;  /* 0x0000000000007941 */ /* 0x001fea0003800000 */
.L_x_7177:
[----:B----4-:R-:W-:-:S13]  /*4e20*/  ISETP.GE.AND P0, PT, R9, c[0x0][0x16c], PT ;  /* 0x00005b0009007a0c */ /* 0x010fda0003f06270 */
[----:B------:R-:W-:Y:S05]  /*4e30*/  @P0 EXIT ;  /* 0x000000000000094d */ /* 0x000fea0003800000 */
[----:B------:R-:W-:Y:S02]  /*4e40*/  IMAD R133, R133, c[0x0][0x288], RZ ;  /* 0x0000a20085857a24 */ /* 0x000fe400078e02ff */
[----:B------:R-:W-:-:S04]  /*4e50*/  IMAD.WIDE.U32 R2, R134, c[0x0][0x288], RZ ;  /* 0x0000a20086027a25 */ /* 0x000fc800078e00ff */
[----:B------:R-:W-:-:S04]  /*4e60*/  IMAD R13, R134, c[0x0][0x28c], R133 ;  /* 0x0000a300860d7a24 */ /* 0x000fc800078e0285 */
[----:B------:R-:W-:Y:S02]  /*4e70*/  IMAD.IADD R13, R3, 0x1, R13 ;  /* 0x00000001030d7824 */ /* 0x000fe400078e020d */
.L_x_7180:
[----:B0-----:R0:W4:Y:S01]  /*4e80*/  LDS R11, [R9.X4+0x1f18] ;  /* 0x001f1800090b7984 */ /* 0x0011220000004800 */
        /* <DEDUP_REMOVED lines=15> */
.L_x_7181:
        /* <DEDUP_REMOVED lines=16> */
.L_x_9112:


//--------------------- .text._Z25selective_scan_bwd_kernelI32Selective_Scan_bwd_kernel_traitsILi32ELi8ELb0ELb1ELb1ELb0ELb1EN3c104HalfEfEEv12SSMParamsBwd --------------------------
	.section	.text._Z25selective_scan_bwd_kernelI32Selective_Scan_bwd_kernel_traitsILi32ELi8ELb0ELb1ELb1ELb0ELb1EN3c104HalfEfEEv12SSMParamsBwd,"ax",@progbits
	.sectioninfo	@"SHI_REGISTERS=209"
	.align	128
        .global         _Z25selective_scan_bwd_kernelI32Selective_Scan_bwd_kernel_traitsILi32ELi8ELb0ELb1ELb1ELb0ELb1EN3c104HalfEfEEv12SSMParamsBwd
        .type           _Z25selective_scan_bwd_kernelI32Selective_Scan_bwd_kernel_traitsILi32ELi8ELb0ELb1ELb1ELb0ELb1EN3c104HalfEfEEv12SSMParamsBwd,@function
        .size           _Z25selective_scan_bwd_kernelI32Selective_Scan_bwd_kernel_traitsILi32ELi8ELb0ELb1ELb1ELb0ELb1EN3c104HalfEfEEv12SSMParamsBwd,(.L_x_9113 - _Z25selective_scan_bwd_kernelI32Selective_Scan_bwd_kernel_traitsILi32ELi8ELb0ELb1ELb1ELb0ELb1EN3c104HalfEfEEv12SSMParamsBwd)
        .other          _Z25selective_scan_bwd_kernelI32Selective_Scan_bwd_kernel_traitsILi32ELi8ELb0ELb1ELb1ELb0ELb1EN3c104HalfEfEEv12SSMParamsBwd,@"STO_CUDA_ENTRY STV_DEFAULT"
_Z25selective_scan_bwd_kernelI32Selective_Scan_bwd_kernel_traitsILi32ELi8ELb0ELb1ELb1ELb0ELb1EN3c104HalfEfEEv12SSMParamsBwd:
.text._Z25selective_scan_bwd_kernelI32Selective_Scan_bwd_kernel_traitsILi32ELi8ELb0ELb1ELb1ELb0ELb1EN3c104HalfEfEEv12SSMParamsBwd:
        /* <DEDUP_REMOVED lines=33> */
[----:B-1----:R-:W-:-:S04]  /*0210*/  IMAD.WIDE.U32 R4, R99, c[0x0][0x1e0], RZ ;  /* 0x0000780063047a25 */ /* 0x002fc800078e00ff */
        /* <DEDUP_REMOVED lines=19> */
[----:B------:R-:W-:Y:S01]  /*0350*/  IMAD.WIDE.U32 R2, R103, c[0x0][0x1d8], R2 ;  /* 0x0000760067027a25 */ /* 0x000fe200078e0002 */
[----:B------:R-:W-:-:S03]  /*0360*/  IADD3 R7, R7, R11, RZ ;  /* 0x0000000b07077210 */ /* 0x000fc60007ffe0ff */
[-C--:B------:R-:W-:Y:S01]  /*0370*/  @!P4 IADD3 R0, R0, -R17.reuse, RZ ;  /* 0x800000110000c210 */ /* 0x080fe20007ffe0ff */
[----:B------:R-:W-:Y:S01]  /*0380*/  IMAD.IADD R9, R9, 0x1, R15 ;  /* 0x0000000109097824 */ /* 0x000fe200078e020f */
[----:B------:R-:W-:Y:S01]  /*0390*/  @!P4 IADD3 R98, R98, 0x1, RZ ;  /* 0x000000016262c810 */ /* 0x000fe20007ffe0ff */
[----:B------:R-:W-:Y:S01]  /*03a0*/  IMAD R12, R102, c[0x0][0x1e8], RZ ;  /* 0x00007a00660c7a24 */ /* 0x000fe200078e02ff */
[----:B------:R-:W-:Y:S01]  /*03b0*/  ISETP.GE.U32.AND P2, PT, R0, R17, PT ;  /* 0x000000110000720c */ /* 0x000fe20003f46070 */
[C---:B------:R-:W-:Y:S01]  /*03c0*/  IMAD R0, R102.reuse, c[0x0][0x1d8], RZ ;  /* 0x0000760066007a24 */ /* 0x040fe200078e02ff */
[----:B------:R-:W-:Y:S01]  /*03d0*/  SHF.R.S32.HI R15, RZ, 0x1f, R13 ;  /* 0x0000001fff0f7819 */ /* 0x000fe2000001140d */
[----:B------:R-:W-:Y:S02]  /*03e0*/  IMAD R14, R102, c[0x0][0x280], RZ ;  /* 0x0000a000660e7a24 */ /* 0x000fe400078e02ff */
[C---:B------:R-:W-:Y:S02]  /*03f0*/  IMAD R0, R103.reuse, c[0x0][0x1dc], R0 ;  /* 0x0000770067007a24 */ /* 0x040fe400078e0200 */
[----:B------:R-:W-:-:S04]  /*0400*/  IMAD.WIDE.U32 R4, R103, c[0x0][0x1e8], R4 ;  /* 0x00007a0067047a25 */ /* 0x000fc800078e0004 */
[----:B------:R-:W-:Y:S01]  /*0410*/  IMAD.WIDE.U32 R6, R103, c[0x0][0x280], R6 ;  /* 0x0000a00067067a25 */ /* 0x000fe200078e0006 */
[----:B------:R-:W-:Y:S02]  /*0420*/  IADD3 R90, P4, R13, R4, RZ ;  /* 0x000000040d5a7210 */ /* 0x000fe40007f9e0ff */
[----:B------:R-:W-:Y:S01]  /*0430*/  @P2 IADD3 R98, R98, 0x1, RZ ;  /* 0x0000000162622810 */ /* 0x000fe20007ffe0ff */
[----:B------:R-:W-:Y:S01]  /*0440*/  IMAD R12, R103, c[0x0][0x1ec], R12 ;  /* 0x00007b00670c7a24 */ /* 0x000fe200078e020c */
[----:B------:R-:W-:Y:S01]  /*0450*/  IADD3 R93, P2, R13, R2, RZ ;  /* 0x000000020d5d7210 */ /* 0x000fe20007f5e0ff */
[----:B------:R-:W-:Y:S01]  /*0460*/  IMAD R14, R103, c[0x0][0x284], R14 ;  /* 0x0000a100670e7a24 */ /* 0x000fe200078e020e */
[----:B------:R-:W-:Y:S01]  /*0470*/  @!P1 IADD3 R98, -R98, RZ, RZ ;  /* 0x000000ff62629210 */ /* 0x000fe20007ffe1ff */
[----:B------:R-:W-:Y:S01]  /*0480*/  IMAD.WIDE.U32 R10, R99, c[0x0][0x1b0], RZ ;  /* 0x00006c00630a7a25 */ /* 0x000fe200078e00ff */
[----:B------:R-:W-:Y:S02]  /*0490*/  @!P0 LOP3.LUT R98, RZ, c[0x0][0x178], RZ, 0x33, !PT ;  /* 0x00005e00ff628a12 */ /* 0x000fe400078e33ff */
[----:B------:R-:W-:Y:S01]  /*04a0*/  IADD3.X R2, R15, R3, R0, P2, !PT ;  /* 0x000000030f027210 */ /* 0x000fe200017fe400 */
[----:B------:R-:W-:Y:S01]  /*04b0*/  IMAD R17, R99, c[0x0][0x1b4], R16 ;  /* 0x00006d0063117a24 */ /* 0x000fe200078e0210 */
[----:B------:R-:W-:Y:S01]  /*04c0*/  SHF.R.S32.HI R172, RZ, 0x1f, R98 ;  /* 0x0000001fffac7819 */ /* 0x000fe20000011462 */
[----:B------:R-:W-:Y:S01]  /*04d0*/  IMAD.WIDE.U32 R8, R98, c[0x0][0x1a8], R8 ;  /* 0x00006a0062087a25 */ /* 0x000fe200078e0008 */
[----:B------:R-:W-:-:S02]  /*04e0*/  LEA R95, P0, R93, c[0x0][0x240], 0x1 ;  /* 0x000090005d5f7a11 */ /* 0x000fc400078008ff */
[----:B------:R-:W-:Y:S01]  /*04f0*/  IADD3 R89, P5, R13, R6, RZ ;  /* 0x000000060d597210 */ /* 0x000fe20007fbe0ff */
[----:B------:R-:W-:Y:S01]  /*0500*/  IMAD R3, R172, c[0x0][0x1a8], RZ ;  /* 0x00006a00ac037a24 */ /* 0x000fe200078e02ff */
[----:B------:R-:W-:Y:S01]  /*0510*/  LEA.HI.X R93, R93, c[0x0][0x244], R2, 0x1, P0 ;  /* 0x000091005d5d7a11 */ /* 0x000fe200000f0c02 */
[----:B------:R-:W-:Y:S01]  /*0520*/  IMAD.IADD R11, R11, 0x1, R17 ;  /* 0x000000010b0b7824 */ /* 0x000fe200078e0211 */
[----:B------:R-:W-:Y:S01]  /*0530*/  ISETP.NE.U32.AND P0, PT, RZ, c[0x0][0x260], PT ;  /* 0x00009800ff007a0c */ /* 0x000fe20003f05070 */
[C---:B------:R-:W-:Y:S01]  /*0540*/  IMAD R3, R98.reuse, c[0x0][0x1ac], R3 ;  /* 0x00006b0062037a24 */ /* 0x040fe200078e0203 */
[C---:B------:R-:W-:Y:S01]  /*0550*/  IADD3.X R5, R15.reuse, R5, R12, P4, !PT ;  /* 0x000000050f057210 */ /* 0x040fe200027fe40c */
[----:B------:R-:W-:Y:S01]  /*0560*/  IMAD.WIDE.U32 R10, R98, c[0x0][0x1c8], R10 ;  /* 0x00007200620a7a25 */ /* 0x000fe200078e000a */
[----:B------:R-:W-:Y:S02]  /*0570*/  IADD3.X R6, R15, R7, R14, P5, !PT ;  /* 0x000000070f067210 */ /* 0x000fe40002ffe40e */
[----:B------:R-:W-:-:S02]  /*0580*/  LEA R92, P1, R90, c[0x0][0x248], 0x1 ;  /* 0x000092005a5c7a11 */ /* 0x000fc400078208ff */
[----:B------:R-:W-:Y:S02]  /*0590*/  LEA R91, P2, R89, c[0x0][0x308], 0x1 ;  /* 0x0000c200595b7a11 */ /* 0x000fe400078408ff */
[----:B------:R-:W-:Y:S02]  /*05a0*/  ISETP.NE.AND.EX P0, PT, RZ, c[0x0][0x264], PT, P0 ;  /* 0x00009900ff007a0c */ /* 0x000fe40003f05300 */
[----:B------:R-:W-:Y:S02]  /*05b0*/  IADD3 R87, P5, R13, R8, RZ ;  /* 0x000000080d577210 */ /* 0x000fe40007fbe0ff */
[----:B------:R-:W-:Y:S02]  /*05c0*/  IADD3 R0, R9, R3, RZ ;  /* 0x0000000309007210 */ /* 0x000fe40007ffe0ff */
[----:B------:R-:W-:Y:S01]  /*05d0*/  LEA.HI.X R90, R90, c[0x0][0x24c], R5, 0x1, P1 ;  /* 0x000093005a5a7a11 */ /* 0x000fe200008f0c05 */
[----:B------:R-:W-:Y:S01]  /*05e0*/  IMAD R5, R172, c[0x0][0x1c8], RZ ;  /* 0x00007200ac057a24 */ /* 0x000fe200078e02ff */
[----:B------:R-:W-:Y:S01]  /*05f0*/  LEA.HI.X R89, R89, c[0x0][0x30c], R6, 0x1, P2 ;  /* 0x0000c30059597a11 */ /* 0x000fe200010f0c06 */
[----:B------:R-:W-:Y:S01]  /*0600*/  CS2R R8, SRZ ;  /* 0x0000000000087805 */ /* 0x000fe2000001ff00 */
[----:B------:R-:W-:Y:S01]  /*0610*/  ISETP.NE.U32.AND P1, PT, RZ, c[0x0][0x328], PT ;  /* 0x0000ca00ff007a0c */ /* 0x000fe20003f25070 */
[----:B------:R-:W-:Y:S01]  /*0620*/  IMAD R5, R98, c[0x0][0x1cc], R5 ;  /* 0x0000730062057a24 */ /* 0x000fe200078e0205 */
[----:B------:R-:W-:-:S02]  /*0630*/  ISETP.NE.U32.AND P2, PT, RZ, c[0x0][0x348], PT ;  /* 0x0000d200ff007a0c */ /* 0x000fc40003f45070 */
[----:B------:R-:W-:Y:S01]  /*0640*/  IADD3.X R0, R15, R0, RZ, P5, !PT ;  /* 0x000000000f007210 */ /* 0x000fe20002ffe4ff */
[----:B------:R-:W-:Y:S01]  /*0650*/  IMAD.IADD R2, R11, 0x1, R5 ;  /* 0x000000010b027824 */ /* 0x000fe200078e0205 */
[C---:B------:R-:W-:Y:S02]  /*0660*/  LEA R88, P5, R87.reuse, c[0x0][0x228], 0x1 ;  /* 0x00008a0057587a11 */ /* 0x040fe400078a08ff */
[----:B------:R-:W-:Y:S02]  /*0670*/  ISETP.NE.AND.EX P1, PT, RZ, c[0x0][0x32c], PT, P1 ;  /* 0x0000cb00ff007a0c */ /* 0x000fe40003f25310 */
[----:B------:R-:W-:Y:S02]  /*0680*/  ISETP.NE.AND.EX P2, PT, RZ, c[0x0][0x34c], PT, P2 ;  /* 0x0000d300ff007a0c */ /* 0x000fe40003f45320 */
[----:B------:R-:W-:Y:S01]  /*0690*/  LEA.HI.X R87, R87, c[0x0][0x22c], R0, 0x1, P5 ;  /* 0x00008b0057577a11 */ /* 0x000fe200028f0c00 */
[----:B------:R-:W-:Y:S01]  /*06a0*/  @P0 IMAD R0, R99, c[0x0][0x164], R103 ;  /* 0x0000590063000a24 */ /* 0x000fe200078e0267 */
[----:B------:R-:W-:-:S02]  /*06b0*/  IADD3 R13, P4, R13, R10, RZ ;  /* 0x0000000a0d0d7210 */ /* 0x000fc40007f9e0ff */
[----:B------:R-:W-:Y:S01]  /*06c0*/  CS2R R10, SRZ ;  /* 0x00000000000a7805 */ /* 0x000fe2000001ff00 */
[----:B------:R-:W-:Y:S01]  /*06d0*/  @P0 IMAD R0, R0, c[0x0][0x174], RZ ;  /* 0x00005d0000000a24 */ /* 0x000fe200078e02ff */
[----:B------:R-:W-:Y:S01]  /*06e0*/  @P0 MOV R3, 0x8 ;  /* 0x0000000800030802 */ /* 0x000fe20000000f00 */
[----:B------:R-:W-:Y:S01]  /*06f0*/  IMAD.X R2, R15, 0x1, R2, P4 ;  /* 0x000000010f027824 */ /* 0x000fe200020e0602 */
[----:B------:R-:W-:Y:S01]  /*0700*/  LEA R85, P6, R13, c[0x0][0x230], 0x1 ;  /* 0x00008c000d557a11 */ /* 0x000fe200078c08ff */
        /* <DEDUP_REMOVED lines=13> */
[C---:B0-----:R-:W-:Y:S01]  /*07e0*/  IMAD.SHL.U32 R75, R94.reuse, 0x8, RZ ;  /* 0x000000085e4b7824 */ /* 0x041fe200078e00ff */
[C---:B------:R-:W-:Y:S02]  /*07f0*/  LOP3.LUT R171, R94.reuse, 0x1f, RZ, 0xc0, !PT ;  /* 0x0000001f5eab7812 */ /* 0x040fe400078ec0ff */
[----:B------:R-:W-:Y:S02]  /*0800*/  LEA.HI.SX32 R77, R94, R94, 0x1b ;  /* 0x0000005e5e4d7211 */ /* 0x000fe400078fdaff */
[C---:B------:R-:W-:Y:S02]  /*0810*/  LOP3.LUT R7, R75.reuse, 0xffffff00, RZ, 0xc0, !PT ;  /* 0xffffff004b077812 */ /* 0x040fe400078ec0ff */
[----:B------:R-:W-:Y:S02]  /*0820*/  LEA.HI.SX32 R75, R75, R75, 0x1b ;  /* 0x0000004b4b4b7211 */ /* 0x000fe400078fdaff */
        /* <DEDUP_REMOVED lines=9> */
.L_x_7214:
[----:B------:R-:W-:Y:S01]  /*08c0*/  IADD3 R169, -R79, c[0x0][0x174], RZ ;  /* 0x00005d004fa97a10 */ /* 0x000fe20007ffe1ff */
[----:B------:R-:W-:Y:S01]  /*08d0*/  BAR.SYNC.DEFER_BLOCKING 0x0 ;  /* 0x0000000000007b1d */ /* 0x000fe20000010000 */
[----:B0-----:R-:W-:Y:S02]  /*08e0*/  LEA R2, P3, R6, R95, 0x1 ;  /* 0x0000005f06027211 */ /* 0x001fe400078608ff */
        /* <DEDUP_REMOVED lines=29> */
[CC--:B------:R-:W-:Y:S02]  /*0ac0*/  LEA.HI.SX32 R72, R83.reuse, R83.reuse, 0x1b ;  /* 0x0000005353487211 */ /* 0x0c0fe400078fdaff */
[-C--:B------:R-:W-:Y:S02]  /*0ad0*/  LEA.HI.SX32 R18, R18, R83.reuse, 0x1b ;  /* 0x0000005312127211 */ /* 0x080fe400078fdaff */
[-C--:B------:R-:W-:Y:S01]  /*0ae0*/  LEA.HI.SX32 R20, R20, R83.reuse, 0x1b ;  /* 0x0000005314147211 */ /* 0x080fe200078fdaff */
[----:B------:R-:W-:Y:S01]  /*0af0*/  IMAD.SHL.U32 R72, R72, 0x2, RZ ;  /* 0x0000000248487824 */ /* 0x000fe200078e00ff */
[----:B0-----:R-:W-:Y:S02]  /*0b00*/  IADD3 R2, R83, 0x60, RZ ;  /* 0x0000006053027810 */ /* 0x001fe40007ffe0ff */
[----:B------:R-:W-:Y:S01]  /*0b10*/  SHF.L.U32 R71, R18, 0x1, RZ ;  /* 0x0000000112477819 */ /* 0x000fe200000006ff */
[----:B------:R-:W-:Y:S01]  /*0b20*/  IMAD.SHL.U32 R70, R20, 0x2, RZ ;  /* 0x0000000214467824 */ /* 0x000fe200078e00ff */
[----:B------:R-:W-:-:S02]  /*0b30*/  LEA.HI.SX32 R2, R2, R83, 0x1b ;  /* 0x0000005302027211 */ /* 0x000fc400078fdaff */
[C---:B------:R-:W-:Y:S02]  /*0b40*/  IADD3 R18, R83.reuse, 0x80, RZ ;  /* 0x0000008053127810 */ /* 0x040fe40007ffe0ff */
[C---:B------:R-:W-:Y:S02]  /*0b50*/  IADD3 R20, R83.reuse, 0xa0, RZ ;  /* 0x000000a053147810 */ /* 0x040fe40007ffe0ff */
[C---:B------:R-:W-:Y:S02]  /*0b60*/  IADD3 R22, R83.reuse, 0xc0, RZ ;  /* 0x000000c053167810 */ /* 0x040fe40007ffe0ff */
[----:B------:R-:W-:Y:S02]  /*0b70*/  SHF.L.U32 R69, R2, 0x1, RZ ;  /* 0x0000000102457819 */ /* 0x000fe400000006ff */
[----:B------:R-:W-:Y:S02]  /*0b80*/  IADD3 R2, R83, 0xe0, RZ ;  /* 0x000000e053027810 */ /* 0x000fe40007ffe0ff */
[----:B------:R-:W-:-:S02]  /*0b90*/  LEA.HI.SX32 R18, R18, R83, 0x1b ;  /* 0x0000005312127211 */ /* 0x000fc400078fdaff */
[-C--:B------:R-:W-:Y:S02]  /*0ba0*/  LEA.HI.SX32 R20, R20, R83.reuse, 0x1b ;  /* 0x0000005314147211 */ /* 0x080fe400078fdaff */
[-C--:B------:R-:W-:Y:S01]  /*0bb0*/  LEA.HI.SX32 R22, R22, R83.reuse, 0x1b ;  /* 0x0000005316167211 */ /* 0x080fe200078fdaff */
[----:B------:R-:W-:Y:S01]  /*0bc0*/  IMAD.SHL.U32 R68, R18, 0x2, RZ ;  /* 0x0000000212447824 */ /* 0x000fe200078e00ff */
[----:B------:R-:W-:Y:S02]  /*0bd0*/  LEA.HI.SX32 R2, R2, R83, 0x1b ;  /* 0x0000005302027211 */ /* 0x000fe400078fdaff */
[----:B------:R-:W-:Y:S01]  /*0be0*/  SHF.L.U32 R67, R20, 0x1, RZ ;  /* 0x0000000114437819 */ /* 0x000fe200000006ff */
[----:B------:R-:W-:Y:S01]  /*0bf0*/  IMAD.SHL.U32 R66, R22, 0x2, RZ ;  /* 0x0000000216427824 */ /* 0x000fe200078e00ff */
[----:B------:R-:W-:Y:S01]  /*0c00*/  SHF.L.U32 R65, R6, 0x1, RZ ;  /* 0x0000000106417819 */ /* 0x000fe200000006ff */
[----:B------:R-:W-:Y:S01]  /*0c10*/  IMAD.SHL.U32 R64, R2, 0x2, RZ ;  /* 0x0000000202407824 */ /* 0x000fe200078e00ff */
[----:B------:R-:W-:-:S02]  /*0c20*/  ISETP.GE.AND P6, PT, R6, R73, PT ;  /* 0x000000490600720c */ /* 0x000fc40003fc6270 */
[----:B------:R-:W-:Y:S02]  /*0c30*/  SHF.L.U64.HI R63, R6, 0x1, R7 ;  /* 0x00000001063f7819 */ /* 0x000fe40000010207 */
[----:B------:R-:W-:Y:S02]  /*0c40*/  IADD3 R2, P0, R92, R65, RZ ;  /* 0x000000415c027210 */ /* 0x000fe40007f1e0ff */
[-C--:B------:R-:W-:Y:S02]  /*0c50*/  ISETP.GE.AND P5, PT, R86, R73.reuse, PT ;  /* 0x000000495600720c */ /* 0x080fe40003fa6270 */
[-C--:B------:R-:W-:Y:S01]  /*0c60*/  ISETP.GE.AND P4, PT, R84, R73.reuse, PT ;  /* 0x000000495400720c */ /* 0x080fe20003f86270 */
[----:B------:R-:W-:Y:S01]  /*0c70*/  IMAD.X R3, R90, 0x1, R63, P0 ;  /* 0x000000015a037824 */ /* 0x000fe200000e063f */
[-C--:B------:R-:W-:Y:S02]  /*0c80*/  ISETP.GE.AND P3, PT, R82, R73.reuse, PT ;  /* 0x000000495200720c */ /* 0x080fe40003f66270 */
[----:B------:R-:W-:-:S02]  /*0c90*/  ISETP.GE.AND P2, PT, R80, R73, PT ;  /* 0x000000495000720c */ /* 0x000fc40003f46270 */
[-C--:B------:R-:W-:Y:S02]  /*0ca0*/  ISETP.GE.AND P1, PT, R78, R73.reuse, PT ;  /* 0x000000494e00720c */ /* 0x080fe40003f26270 */
[----:B------:R-:W-:Y:S02]  /*0cb0*/  ISETP.GE.AND P0, PT, R76, R73, PT ;  /* 0x000000494c00720c */ /* 0x000fe40003f06270 */
[----:B------:R-:W-:Y:S01]  /*0cc0*/  PRMT R23, RZ, 0x7610, R23 ;  /* 0x00007610ff177816 */ /* 0x000fe20000000017 */
[----:B--2---:R0:W-:Y:S04]  /*0cd0*/  STS.U16 [R72], R5 ;  /* 0x0000000548007388 */ /* 0x0041e80000000400 */
[----:B-1-3--:R1:W-:Y:S04]  /*0ce0*/  STS.U16 [R71+0x40], R0 ;  /* 0x0000400047007388 */ /* 0x00a3e80000000400 */
[----:B----4-:R2:W-:Y:S01]  /*0cf0*/  STS.U16 [R70+0x80], R15 ;  /* 0x0000800f46007388 */ /* 0x0105e20000000400 */
[----:B0-----:R-:W-:-:S02]  /*0d00*/  PRMT R5, RZ, 0x7610, R5 ;  /* 0x00007610ff057816 */ /* 0x001fc40000000005 */
[----:B-1----:R-:W-:-:S04]  /*0d10*/  SHF.L.U32 R0, R83, 0x3, RZ ;  /* 0x0000000353007819 */ /* 0x002fc800000006ff */
[----:B------:R-:W-:Y:S02]  /*0d20*/  LEA.HI.SX32 R0, R0, R0, 0x1b ;  /* 0x0000000000007211 */ /* 0x000fe400078fdaff */
[----:B--2---:R-:W-:Y:S01]  /*0d30*/  PRMT R15, RZ, 0x7610, R15 ;  /* 0x00007610ff0f7816 */ /* 0x004fe2000000000f */
[----:B------:R0:W-:Y:S01]  /*0d40*/  STS.U16 [R69+0xc0], R14 ;  /* 0x0000c00e45007388 */ /* 0x0001e20000000400 */
[----:B------:R-:W-:-:S03]  /*0d50*/  SHF.L.U32 R62, R0, 0x1, RZ ;  /* 0x00000001003e7819 */ /* 0x000fc600000006ff */
[----:B------:R-:W-:Y:S04]  /*0d60*/  STS.U16 [R68+0x100], R17 ;  /* 0x0001001144007388 */ /* 0x000fe80000000400 */
[----:B------:R1:W-:Y:S01]  /*0d70*/  STS.U16 [R67+0x140], R16 ;  /* 0x0001401043007388 */ /* 0x0003e20000000400 */
[----:B0-----:R-:W-:-:S03]  /*0d80*/  PRMT R14, RZ, 0x7610, R14 ;  /* 0x00007610ff0e7816 */ /* 0x001fc6000000000e */
[----:B------:R0:W-:Y:S04]  /*0d90*/  STS.U16 [R66+0x180], R19 ;  /* 0x0001801342007388 */ /* 0x0001e80000000400 */
[----:B------:R-:W-:Y:S01]  /*0da0*/  STS.U16 [R64+0x1c0], R21 ;  /* 0x0001c01540007388 */ /* 0x000fe20000000400 */
        /* <DEDUP_REMOVED lines=13> */
[----:B0-----:R-:W-:Y:S01]  /*0e80*/  PRMT R19, RZ, 0x7610, R19 ;  /* 0x00007610ff137816 */ /* 0x001fe20000000013 */
        /* <DEDUP_REMOVED lines=56> */
[----:B------:R-:W-:Y:S01]  /*1210*/  IMAD R22, R173, c[0x0][0x200], RZ ;  /* 0x00008000ad167a24 */ /* 0x000fe200078e02ff */
[----:B------:R-:W-:Y:S01]  /*1220*/  IADD3 R54, R79, -c[0x0][0x174], RZ ;  /* 0x80005d004f367a10 */ /* 0x000fe20007ffe0ff */
[----:B------:R-:W-:-:S04]  /*1230*/  IMAD.WIDE.U32 R2, R99, c[0x0][0x1f0], RZ ;  /* 0x00007c0063027a25 */ /* 0x000fc800078e00ff */
[C---:B------:R-:W-:Y:S02]  /*1240*/  IMAD R41, R99.reuse, c[0x0][0x1f4], R0 ;  /* 0x00007d0063297a24 */ /* 0x040fe400078e0200 */
[C---:B------:R-:W-:Y:S02]  /*1250*/  IMAD.WIDE.U32 R24, R99.reuse, c[0x0][0x200], RZ ;  /* 0x0000800063187a25 */ /* 0x040fe400078e00ff */
[----:B--2---:R-:W-:Y:S02]  /*1260*/  @!P0 MOV R27, R5 ;  /* 0x00000005001b8202 */ /* 0x004fe40000000f00 */
[----:B------:R-:W-:Y:S02]  /*1270*/  IMAD R43, R99, c[0x0][0x204], R22 ;  /* 0x00008100632b7a24 */ /* 0x000fe400078e0216 */
[--C-:B------:R-:W-:Y:S02]  /*1280*/  @!P0 IMAD.MOV.U32 R26, RZ, RZ, R4.reuse ;  /* 0x000000ffff1a8224 */ /* 0x100fe400078e0004 */
[----:B------:R-:W-:Y:S01]  /*1290*/  IMAD.IADD R3, R3, 0x1, R41 ;  /* 0x0000000103037824 */ /* 0x000fe200078e0229 */
[----:B------:R-:W-:Y:S01]  /*12a0*/  IADD3 R29, R25, R43, RZ ;  /* 0x0000002b191d7210 */ /* 0x000fe20007ffe0ff */
[----:B-1----:R-:W-:-:S04]  /*12b0*/  @!P0 IMAD.WIDE.U32 R22, R99, c[0x0][0x1f0], R4 ;  /* 0x00007c0063168a25 */ /* 0x002fc800078e0004 */
[----:B------:R-:W-:-:S04]  /*12c0*/  @!P0 IMAD.WIDE.U32 R26, R99, c[0x0][0x200], R26 ;  /* 0x00008000631a8a25 */ /* 0x000fc800078e001a */
[----:B------:R-:W-:Y:S01]  /*12d0*/  IMAD.MOV.U32 R28, RZ, RZ, R24 ;  /* 0x000000ffff1c7224 */ /* 0x000fe200078e0018 */
[----:B------:R-:W-:Y:S01]  /*12e0*/  @!P0 IADD3 R27, R43, R27, RZ ;  /* 0x0000001b2b1b8210 */ /* 0x000fe20007ffe0ff */
[----:B------:R-:W-:Y:S02]  /*12f0*/  IMAD R0, R102, c[0x0][0x1f8], RZ ;  /* 0x00007e0066007a24 */ /* 0x000fe400078e02ff */
[----:B------:R-:W-:Y:S02]  /*1300*/  IMAD R54, R54, -0x100, RZ ;  /* 0xffffff0036367824 */ /* 0x000fe400078e02ff */
[----:B------:R-:W-:-:S04]  /*1310*/  IMAD.WIDE.U32 R24, R103, c[0x0][0x1f8], R2 ;  /* 0x00007e0067187a25 */ /* 0x000fc800078e0002 */
[----:B------:R-:W-:Y:S01]  /*1320*/  @!P0 IMAD.IADD R23, R41, 0x1, R23 ;  /* 0x0000000129178824 */ /* 0x000fe200078e0217 */
[----:B------:R-:W-:Y:S01]  /*1330*/  IADD3 R38, P1, R54, R24, RZ ;  /* 0x0000001836267210 */ /* 0x000fe20007f3e0ff */
[C---:B------:R-:W-:Y:S01]  /*1340*/  IMAD R43, R103.reuse, c[0x0][0x1fc], R0 ;  /* 0x00007f00672b7a24 */ /* 0x040fe200078e0200 */
[----:B------:R-:W-:Y:S01]  /*1350*/  SHF.R.S32.HI R0, RZ, 0x1f, R54 ;  /* 0x0000001fff007819 */ /* 0x000fe20000011436 */
[----:B------:R-:W-:-:S03]  /*1360*/  @!P0 IMAD.WIDE.U32 R2, R103, c[0x0][0x1f8], R22 ;  /* 0x00007e0067028a25 */ /* 0x000fc600078e0016 */
[----:B------:R-:W-:Y:S01]  /*1370*/  IADD3.X R25, R0, R43, R25, P1, !PT ;  /* 0x0000002b00197210 */ /* 0x000fe20000ffe419 */
[----:B------:R-:W-:Y:S01]  /*1380*/  IMAD R36, R102, c[0x0][0x208], RZ ;  /* 0x0000820066247a24 */ /* 0x000fe200078e02ff */
[----:B------:R-:W-:Y:S01]  /*1390*/  @!P0 IADD3 R42, P1, R6, R2, RZ ;  /* 0x00000002062a8210 */ /* 0x000fe20007f3e0ff */
[----:B------:R-:W-:-:S03]  /*13a0*/  IMAD.WIDE.U32 R28, R103, c[0x0][0x208], R28 ;  /* 0x00008200671c7a25 */ /* 0x000fc600078e001c */
[----:B------:R-:W-:Y:S01]  /*13b0*/  @!P0 IADD3.X R43, R7, R3, R43, P1, !PT ;  /* 0x00000003072b8210 */ /* 0x000fe20000ffe42b */
[C---:B------:R-:W-:Y:S01]  /*13c0*/  IMAD R45, R103.reuse, c[0x0][0x20c], R36 ;  /* 0x00008300672d7a24 */ /* 0x040fe200078e0224 */
[----:B------:R-:W-:Y:S01]  /*13d0*/  IADD3 R28, P2, R54, R28, RZ ;  /* 0x0000001c361c7210 */ /* 0x000fe20007f5e0ff */
[----:B------:R-:W-:Y:S01]  /*13e0*/  @!P0 IMAD.WIDE.U32 R22, R103, c[0x0][0x208], R26 ;  /* 0x0000820067168a25 */ /* 0x000fe200078e001a */
[----:B------:R-:W-:Y:S02]  /*13f0*/  LEA R27, P4, R6, c[0x0][0x258], 0x1 ;  /* 0x00009600061b7a11 */ /* 0x000fe400078808ff */
[----:B------:R-:W-:Y:S02]  /*1400*/  IADD3.X R29, R0, R45, R29, P2, !PT ;  /* 0x0000002d001d7210 */ /* 0x000fe400017fe41d */
[----:B------:R-:W-:Y:S02]  /*1410*/  LEA.HI.X R3, R6, c[0x0][0x25c], R7, 0x1, P4 ;  /* 0x0000970006037a11 */ /* 0x000fe400020f0c07 */
[----:B------:R-:W-:-:S02]  /*1420*/  LEA R26, P4, R28, R27, 0x1 ;  /* 0x0000001b1c1a7211 */ /* 0x000fc400078808ff */
[----:B------:R-:W-:Y:S02]  /*1430*/  @!P0 IADD3 R36, P3, R6, R22, RZ ;  /* 0x0000001606248210 */ /* 0x000fe40007f7e0ff */
[----:B------:R-:W-:Y:S02]  /*1440*/  LEA.HI.X R27, R28, R3, R29, 0x1, P4 ;  /* 0x000000031c1b7211 */ /* 0x000fe400020f0c1d */
[----:B------:R-:W-:Y:S02]  /*1450*/  LEA R41, P2, R6, c[0x0][0x268], 0x1 ;  /* 0x00009a0006297a11 */ /* 0x000fe400078408ff */
[----:B------:R-:W-:Y:S02]  /*1460*/  ISETP.GE.AND P6, PT, R86, R73, PT ;  /* 0x000000495600720c */ /* 0x000fe40003fc6270 */
[----:B------:R-:W-:Y:S02]  /*1470*/  @!P0 IADD3.X R23, R7, R23, R45, P3, !PT ;  /* 0x0000001707178210 */ /* 0x000fe40001ffe42d */
[----:B------:R-:W-:-:S02]  /*1480*/  @!P0 LEA R22, P3, R36, c[0x0][0x258], 0x1 ;  /* 0x0000960024168a11 */ /* 0x000fc400078608ff */
[----:B------:R-:W-:Y:S02]  /*1490*/  LEA.HI.X R40, R6, c[0x0][0x26c], R7, 0x1, P2 ;  /* 0x00009b0006287a11 */ /* 0x000fe400010f0c07 */
[----:B------:R-:W-:Y:S02]  /*14a0*/  LEA R24, P2, R38, R41, 0x1 ;  /* 0x0000002926187211 */ /* 0x000fe400078408ff */
[----:B------:R-:W-:Y:S02]  /*14b0*/  @!P0 LEA R2, P1, R42, c[0x0][0x268], 0x1 ;  /* 0x00009a002a028a11 */ /* 0x000fe400078208ff */
[----:B------:R-:W-:Y:S02]  /*14c0*/  @!P0 LEA.HI.X R23, R36, c[0x0][0x25c], R23, 0x1, P3 ;  /* 0x0000970024178a11 */ /* 0x000fe400018f0c17 */
[----:B------:R-:W-:Y:S02]  /*14d0*/  PRMT R36, RZ, 0x7610, R36 ;  /* 0x00007610ff247816 */ /* 0x000fe40000000024 */
[----:B------:R-:W-:-:S02]  /*14e0*/  LEA.HI.X R25, R38, R40, R25, 0x1, P2 ;  /* 0x0000002826197211 */ /* 0x000fc400010f0c19 */
[----:B------:R-:W-:Y:S02]  /*14f0*/  @!P0 LEA.HI.X R3, R42, c[0x0][0x26c], R43, 0x1, P1 ;  /* 0x00009b002a038a11 */ /* 0x000fe400008f0c2b */
[-C--:B------:R-:W-:Y:S02]  /*1500*/  ISETP.GE.AND P1, PT, R84, R73.reuse, PT ;  /* 0x000000495400720c */ /* 0x080fe40003f26270 */
[-C--:B------:R-:W-:Y:S02]  /*1510*/  ISETP.GE.AND P2, PT, R82, R73.reuse, PT ;  /* 0x000000495200720c */ /* 0x080fe40003f46270 */
[-C--:B------:R-:W-:Y:S02]  /*1520*/  ISETP.GE.AND P3, PT, R80, R73.reuse, PT ;  /* 0x000000495000720c */ /* 0x080fe40003f66270 */
[----:B------:R-:W-:Y:S02]  /*1530*/  PRMT R41, RZ, 0x7610, R41 ;  /* 0x00007610ff297816 */ /* 0x000fe40000000029 */
[----:B------:R-:W-:-:S02]  /*1540*/  ISETP.GE.AND P4, PT, R78, R73, PT ;  /* 0x000000494e00720c */ /* 0x000fc40003f86270 */
[----:B------:R-:W-:Y:S02]  /*1550*/  ISETP.GE.AND P5, PT, R76, R73, PT ;  /* 0x000000494c00720c */ /* 0x000fe40003fa6270 */
        /* <DEDUP_REMOVED lines=21> */
[----:B-1----:R-:W-:-:S03]  /*16b0*/  PRMT R39, RZ, 0x7610, R39 ;  /* 0x00007610ff277816 */ /* 0x002fc60000000027 */
        /* <DEDUP_REMOVED lines=17> */
[----:B---3--:R0:W-:Y:S04]  /*17d0*/  STS.U16 [R72], R41 ;  /* 0x0000002948007388 */ /* 0x0081e80000000400 */
        /* <DEDUP_REMOVED lines=10> */
[----:B------:R-:W3:Y:S04]  /*1880*/  LDS.U16 R36, [R62+0x4] ;  /* 0x000004003e247984 */ /* 0x000ee80000000400 */
[----:B------:R-:W-:Y:S04]  /*1890*/  LDS.U16 R37, [R62+0x6] ;  /* 0x000006003e257984 */ /* 0x000fe80000000400 */
[----:B------:R-:W-:Y:S04]  /*18a0*/  LDS.U16 R38, [R62+0x8] ;  /* 0x000008003e267984 */ /* 0x000fe80000000400 */
[----:B------:R-:W2:Y:S04]  /*18b0*/  LDS.U16 R39, [R62+0xa] ;  /* 0x00000a003e277984 */ /* 0x000ea80000000400 */
[----:B------:R-:W2:Y:S04]  /*18c0*/  LDS.U16 R2, [R62+0xc] ;  /* 0x00000c003e027984 */ /* 0x000ea80000000400 */
[----:B------:R-:W2:Y:S04]  /*18d0*/  LDS.U16 R3, [R62+0xe] ;  /* 0x00000e003e037984 */ /* 0x000ea80000000400 */
[----:B------:R-:W-:Y:S01]  /*18e0*/  BAR.SYNC.DEFER_BLOCKING 0x0 ;  /* 0x0000000000007b1d */ /* 0x000fe20000010000 */
[----:B0-----:R-:W-:-:S02]  /*18f0*/  PRMT R41, RZ, 0x7610, R41 ;  /* 0x00007610ff297816 */ /* 0x001fc40000000029 */
[----:B-1----:R-:W-:-:S03]  /*1900*/  PRMT R43, RZ, 0x7610, R43 ;  /* 0x00007610ff2b7816 */ /* 0x002fc6000000002b */
        /* <DEDUP_REMOVED lines=9> */
[----:B--2---:R-:W-:-:S02]  /*19a0*/  HADD2.F32 R46, -RZ, R24.H0_H0 ;  /* 0x20000018ff2e7230 */ /* 0x004fc40000004100 */
[----:B---3--:R-:W-:Y:S02]  /*19b0*/  HADD2.F32 R50, -RZ, R36.H0_H0 ;  /* 0x20000024ff327230 */ /* 0x008fe40000004100 */
[----:B------:R-:W-:Y:S01]  /*19c0*/  HADD2.F32 R105, -RZ, R39.H0_H0 ;  /* 0x20000027ff697230 */ /* 0x000fe20000004100 */
[----:B0-----:R-:W-:Y:S01]  /*19d0*/  FMUL.FTZ R22, R46, -1.4426950216293334961 ;  /* 0xbfb8aa3b2e167820 */ /* 0x001fe20000410000 */
[----:B------:R-:W-:Y:S01]  /*19e0*/  HADD2.F32 R107, -RZ, R2.H0_H0 ;  /* 0x20000002ff6b7230 */ /* 0x000fe20000004100 */
[----:B------:R-:W-:Y:S01]  /*19f0*/  FMUL.FTZ R24, R50, -1.4426950216293334961 ;  /* 0xbfb8aa3b32187820 */ /* 0x000fe20000410000 */
[----:B------:R-:W-:Y:S01]  /*1a00*/  HADD2.F32 R109, -RZ, R3.H0_H0 ;  /* 0x20000003ff6d7230 */ /* 0x000fe20000004100 */
[----:B------:R-:W-:Y:S01]  /*1a10*/  FMUL.FTZ R2, R105, -1.4426950216293334961 ;  /* 0xbfb8aa3b69027820 */ /* 0x000fe20000410000 */
[----:B------:R-:W-:Y:S01]  /*1a20*/  HADD2.F32 R48, -RZ, R25.H0_H0 ;  /* 0x20000019ff307230 */ /* 0x000fe20000004100 */
[----:B------:R-:W-:Y:S01]  /*1a30*/  MUFU.EX2 R22, R22 ;  /* 0x0000001600167308 */ /* 0x000fe20000000800 */
[----:B------:R-:W-:-:S07]  /*1a40*/  HADD2.F32 R51, -RZ, R37.H0_H0 ;  /* 0x20000025ff337230 */ /* 0x000fce0000004100 */
[----:B------:R-:W0:Y:S01]  /*1a50*/  MUFU.EX2 R24, R24 ;  /* 0x0000001800187308 */ /* 0x000e220000000800 */
[----:B------:R-:W-:-:S07]  /*1a60*/  FMUL.FTZ R23, R48, -1.4426950216293334961 ;  /* 0xbfb8aa3b30177820 */ /* 0x000fce0000410000 */
[----:B------:R-:W-:Y:S01]  /*1a70*/  MUFU.EX2 R52, R2 ;  /* 0x0000000200347308 */ /* 0x000fe20000000800 */
[----:B------:R-:W-:Y:S01]  /*1a80*/  HADD2.F32 R53, -RZ, R38.H0_H0 ;  /* 0x20000026ff357230 */ /* 0x000fe20000004100 */
[----:B------:R-:W-:Y:S02]  /*1a90*/  FMUL.FTZ R25, R51, -1.4426950216293334961 ;  /* 0xbfb8aa3b33197820 */ /* 0x000fe40000410000 */
[----:B-1----:R-:W-:-:S04]  /*1aa0*/  FMUL.FTZ R27, R107, -1.4426950216293334961 ;  /* 0xbfb8aa3b6b1b7820 */ /* 0x002fc80000410000 */
[----:B------:R-:W1:Y:S01]  /*1ab0*/  MUFU.EX2 R23, R23 ;  /* 0x0000001700177308 */ /* 0x000e620000000800 */
[----:B------:R-:W-:Y:S02]  /*1ac0*/  FMUL.FTZ R26, R53, -1.4426950216293334961 ;  /* 0xbfb8aa3b351a7820 */ /* 0x000fe40000410000 */
[----:B0-----:R-:W-:-:S05]  /*1ad0*/  FADD.FTZ R36, R24, 1 ;  /* 0x3f80000018247421 */ /* 0x001fca0000010000 */
[----:B------:R0:W2:Y:S02]  /*1ae0*/  MUFU.EX2 R37, R25 ;  /* 0x0000001900257308 */ /* 0x0000a40000000800 */
[----:B0-----:R-:W-:-:S06]  /*1af0*/  FADD.FTZ R25, R22, 1 ;  /* 0x3f80000016197421 */ /* 0x001fcc0000010000 */
[----:B------:R1:W-:Y:S08]  /*1b00*/  MUFU.EX2 R38, R26 ;  /* 0x0000001a00267308 */ /* 0x0003f00000000800 */
[----:B------:R-:W-:Y:S01]  /*1b10*/  MUFU.EX2 R106, R27 ;  /* 0x0000001b006a7308 */ /* 0x000fe20000000800 */
[----:B-1----:R-:W-:-:S07]  /*1b20*/  FADD.FTZ R26, R23, 1 ;  /* 0x3f800000171a7421 */ /* 0x002fce0000010000 */
[----:B------:R-:W-:Y:S01]  /*1b30*/  MUFU.RCP R27, R25 ;  /* 0x00000019001b7308 */ /* 0x000fe20000001000 */
[----:B--2---:R-:W-:Y:S02]  /*1b40*/  FADD.FTZ R37, R37, 1 ;  /* 0x3f80000025257421 */ /* 0x004fe40000010000 */
[----:B------:R-:W-:-:S05]  /*1b50*/  FMUL.FTZ R104, R109, -1.4426950216293334961 ;  /* 0xbfb8aa3b6d687820 */ /* 0x000fca0000410000 */
[----:B------:R-:W0:Y:S08]  /*1b60*/  MUFU.EX2 R111, R104 ;  /* 0x00000068006f7308 */ /* 0x000e300000000800 */
[----:B------:R-:W1:Y:S01]  /*1b70*/  MUFU.RCP R39, R26 ;  /* 0x0000001a00277308 */ /* 0x000e620000001000 */
[----:B------:R-:W-:Y:S02]  /*1b80*/  HADD2.F32 R32, -RZ, R32.H0_H0 ;  /* 0x20000020ff207230 */ /* 0x000fe40000004100 */
[----:B------:R-:W-:-:S02]  /*1b90*/  HADD2.F32 R29, -RZ, R29.H0_H0 ;  /* 0x2000001dff1d7230 */ /* 0x000fc40000004100 */
[----:B------:R-:W-:Y:S01]  /*1ba0*/  HADD2.F32 R28, -RZ, R28.H0_H0 ;  /* 0x2000001cff1c7230 */ /* 0x000fe20000004100 */
[----:B------:R-:W-:Y:S01]  /*1bb0*/  FADD.FTZ R52, R52, 1 ;  /* 0x3f80000034347421 */ /* 0x000fe20000010000 */
[----:B------:R-:W-:Y:S01]  /*1bc0*/  HADD2.F32 R31, -RZ, R31.H0_H0 ;  /* 0x2000001fff1f7230 */ /* 0x000fe20000004100 */
[----:B0-----:R-:W-:Y:S02]  /*1bd0*/  FADD.FTZ R111, R111, 1 ;  /* 0x3f8000006f6f7421 */ /* 0x001fe40000010000 */
[----:B------:R-:W-:Y:S01]  /*1be0*/  MUFU.RCP R108, R52 ;  /* 0x00000034006c7308 */ /* 0x000fe20000001000 */
[----:B------:R-:W-:Y:S02]  /*1bf0*/  HADD2.F32 R30, -RZ, R30.H0_H0 ;  /* 0x2000001eff1e7230 */ /* 0x000fe40000004100 */
[----:B------:R-:W-:Y:S02]  /*1c00*/  HADD2.F32 R33, -RZ, R33.H0_H0 ;  /* 0x20000021ff217230 */ /* 0x000fe40000004100 */
[----:B------:R-:W-:-:S02]  /*1c10*/  HADD2.F32 R34, -RZ, R34.H0_H0 ;  /* 0x20000022ff227230 */ /* 0x000fc40000004100 */
[----:B------:R-:W-:Y:S01]  /*1c20*/  HADD2.F32 R35, -RZ, R35.H0_H0 ;  /* 0x20000023ff237230 */ /* 0x000fe20000004100 */
[----:B------:R-:W-:Y:S01]  /*1c30*/  ISETP.NE.AND P6, PT, R94, RZ, PT ;  /* 0x000000ff5e00720c */ /* 0x000fe20003fc5270 */
[----:B----4-:R-:W-:Y:S04]  /*1c40*/  STS.U16 [R72], R45 ;  /* 0x0000002d48007388 */ /* 0x010fe80000000400 */
[----:B------:R0:W-:Y:S04]  /*1c50*/  STS.U16 [R71+0x40], R40 ;  /* 0x0000402847007388 */ /* 0x0001e80000000400 */
[----:B------:R-:W-:Y:S04]  /*1c60*/  STS.U16 [R70+0x80], R41 ;  /* 0x0000802946007388 */ /* 0x000fe80000000400 */
[----:B------:R-:W-:Y:S04]  /*1c70*/  STS.U16 [R69+0xc0], R42 ;  /* 0x0000c02a45007388 */ /* 0x000fe80000000400 */
[----:B------:R2:W-:Y:S04]  /*1c80*/  STS.U16 [R68+0x100], R43 ;  /* 0x0001002b44007388 */ /* 0x0005e80000000400 */
[----:B------:R-:W-:Y:S04]  /*1c90*/  STS.U16 [R67+0x140], R44 ;  /* 0x0001402c43007388 */ /* 0x000fe80000000400 */
[----:B------:R-:W-:Y:S04]  /*1ca0*/  STS.U16 [R66+0x180], R47 ;  /* 0x0001802f42007388 */ /* 0x000fe80000000400 */
[----:B------:R-:W-:Y:S01]  /*1cb0*/  STS.U16 [R64+0x1c0], R49 ;  /* 0x0001c03140007388 */ /* 0x000fe20000000400 */
[----:B------:R-:W-:-:S06]  /*1cc0*/  NOP ;  /* 0x0000000000007918 */ /* 0x000fcc0000000000 */
[----:B------:R-:W3:Y:S04]  /*1cd0*/  LDS.U16 R3, [R62+0x2] ;  /* 0x000002003e037984 */ /* 0x000ee80000000400 */
[----:B------:R-:W4:Y:S04]  /*1ce0*/  LDS.U16 R2, [R62] ;  /* 0x000000003e027984 */ /* 0x000f280000000400 */
[----:B------:R-:W1:Y:S04]  /*1cf0*/  LDS.U16 R24, [R62+0x8] ;  /* 0x000008003e187984 */ /* 0x000e680000000400 */
[----:B------:R-:W1:Y:S01]  /*1d00*/  LDS.U16 R23, [R62+0x6] ;  /* 0x000006003e177984 */ /* 0x000e620000000400 */
[----:B0-----:R-:W-:-:S03]  /*1d10*/  FADD.FTZ R40, R38, 1 ;  /* 0x3f80000026287421 */ /* 0x001fc60000010000 */
[----:B------:R-:W0:Y:S01]  /*1d20*/  LDS.U16 R22, [R62+0x4] ;  /* 0x000004003e167984 */ /* 0x000e220000000400 */
[----:B--2---:R4:W-:Y:S03]  /*1d30*/  MUFU.RCP R43, R36 ;  /* 0x00000024002b7308 */ /* 0x0049e60000001000 */
[----:B------:R-:W2:Y:S05]  /*1d40*/  LDS.U16 R25, [R62+0xa] ;  /* 0x00000a003e197984 */ /* 0x000eaa0000000400 */
[----:B------:R3:W-:Y:S02]  /*1d50*/  MUFU.RCP R42, R37 ;  /* 0x00000025002a7308 */ /* 0x0007e40000001000 */
[----:B---3--:R-:W-:Y:S01]  /*1d60*/  HADD2.F32 R38, -RZ, R3.H0_H0 ;  /* 0x20000003ff267230 */ /* 0x008fe20000004100 */
[----:B------:R-:W-:Y:S01]  /*1d70*/  FADD.FTZ R3, -R27, 1 ;  /* 0x3f8000001b037421 */ /* 0x000fe20000010100 */
[----:B----4-:R-:W-:-:S03]  /*1d80*/  HADD2.F32 R36, -RZ, R2.H0_H0 ;  /* 0x20000002ff247230 */ /* 0x010fc60000004100 */
[----:B------:R-:W-:Y:S01]  /*1d90*/  FFMA.FTZ R37, R46, R3, 1 ;  /* 0x3f8000002e257423 */ /* 0x000fe20000010003 */
[----:B------:R-:W3:Y:S01]  /*1da0*/  LDS.U16 R2, [R62+0xc] ;  /* 0x00000c003e027984 */ /* 0x000ee20000000400 */
[----:B------:R4:W0:Y:S03]  /*1db0*/  MUFU.RCP R104, R40 ;  /* 0x0000002800687308 */ /* 0x0008260000001000 */
[----:B------:R-:W2:Y:S01]  /*1dc0*/  LDS.U16 R3, [R62+0xe] ;  /* 0x00000e003e037984 */ /* 0x000ea20000000400 */
[----:B------:R-:W-:Y:S01]  /*1dd0*/  FADD.FTZ R47, R106, 1 ;  /* 0x3f8000006a2f7421 */ /* 0x000fe20000010000 */
[----:B-1----:R-:W-:-:S03]  /*1de0*/  HADD2.F32 R45, -RZ, R24.H0_H0 ;  /* 0x20000018ff2d7230 */ /* 0x002fc60000004100 */
[----:B------:R1:W2:Y:S01]  /*1df0*/  MUFU.RCP R110, R47 ;  /* 0x0000002f006e7308 */ /* 0x0002a20000001000 */
[----:B------:R-:W-:Y:S02]  /*1e00*/  FADD.FTZ R41, -R39, 1 ;  /* 0x3f80000027297421 */ /* 0x000fe40000010100 */
[----:B----4-:R-:W-:Y:S02]  /*1e10*/  FMUL.FTZ R40, R29, R38 ;  /* 0x000000261d287220 */ /* 0x010fe40000410000 */
[----:B0-----:R-:W-:Y:S02]  /*1e20*/  FADD.FTZ R106, -R104, 1 ;  /* 0x3f800000686a7421 */ /* 0x001fe40000010100 */
[----:B-1----:R-:W-:Y:S02]  /*1e30*/  FMUL.FTZ R47, R32, R45 ;  /* 0x0000002d202f7220 */ /* 0x002fe40000410000 */
[----:B------:R-:W-:Y:S02]  /*1e40*/  FFMA.FTZ R106, R53, R106, 1 ;  /* 0x3f800000356a7423 */ /* 0x000fe4000001006a */
[----:B------:R-:W-:Y:S01]  /*1e50*/  FMUL.FTZ R47, R104, R47 ;  /* 0x0000002f682f7220 */ /* 0x000fe20000410000 */
[----:B------:R-:W-:Y:S01]  /*1e60*/  HADD2.F32 R44, -RZ, R23.H0_H0 ;  /* 0x20000017ff2c7230 */ /* 0x000fe20000004100 */
[----:B------:R-:W-:-:S02]  /*1e70*/  FFMA.FTZ R41, R48, R41, 1 ;  /* 0x3f80000030297423 */ /* 0x000fc40000010029 */
[----:B------:R-:W-:Y:S02]  /*1e80*/  FMUL.FTZ R40, R39, R40 ;  /* 0x0000002827287220 */ /* 0x000fe40000410000 */
[----:B------:R-:W-:Y:S02]  /*1e90*/  FMUL.FTZ R26, R28, R36 ;  /* 0x000000241c1a7220 */ /* 0x000fe40000410000 */
[----:B------:R-:W-:Y:S02]  /*1ea0*/  FMUL.FTZ R47, R47, R106 ;  /* 0x0000006a2f2f7220 */ /* 0x000fe40000410000 */
[----:B------:R0:W1:Y:S01]  /*1eb0*/  MUFU.RCP R106, R111 ;  /* 0x0000006f006a7308 */ /* 0x0000620000001000 */
[----:B------:R-:W-:Y:S01]  /*1ec0*/  FMUL.FTZ R41, R40, R41 ;  /* 0x0000002928297220 */ /* 0x000fe20000410000 */
[----:B------:R-:W-:Y:S01]  /*1ed0*/  HADD2.F32 R40, -RZ, R22.H0_H0 ;  /* 0x20000016ff287230 */ /* 0x000fe20000004100 */
[----:B------:R-:W-:Y:S02]  /*1ee0*/  FMUL.FTZ R26, R27, R26 ;  /* 0x0000001a1b1a7220 */ /* 0x000fe40000410000 */
[----:B------:R-:W-:-:S02]  /*1ef0*/  FADD.FTZ R52, -R42, 1 ;  /* 0x3f8000002a347421 */ /* 0x000fc40000010100 */
[----:B------:R-:W-:Y:S02]  /*1f00*/  FMUL.FTZ R23, R31, R44 ;  /* 0x0000002c1f177220 */ /* 0x000fe40000410000 */
[----:B------:R-:W-:Y:S02]  /*1f10*/  FMUL.FTZ R26, R26, R37 ;  /* 0x000000251a1a7220 */ /* 0x000fe40000410000 */
[----:B------:R-:W-:Y:S02]  /*1f20*/  FFMA.FTZ R52, R51, R52, 1 ;  /* 0x3f80000033347423 */ /* 0x000fe40000010034 */
[----:B------:R-:W-:Y:S02]  /*1f30*/  FMUL.FTZ R23, R42, R23 ;  /* 0x000000172a177220 */ /* 0x000fe40000410000 */
[----:B------:R-:W-:Y:S02]  /*1f40*/  FADD.FTZ R37, -R43, 1 ;  /* 0x3f8000002b257421 */ /* 0x000fe40000010100 */
[----:B------:R-:W-:Y:S01]  /*1f50*/  FMUL.FTZ R22, R30, R40 ;  /* 0x000000281e167220 */ /* 0x000fe20000410000 */
[----:B--2---:R-:W-:Y:S01]  /*1f60*/  HADD2.F32 R49, -RZ, R25.H0_H0 ;  /* 0x20000019ff317230 */ /* 0x004fe20000004100 */
[----:B------:R-:W-:Y:S01]  /*1f70*/  FMUL.FTZ R23, R23, R52 ;  /* 0x0000003417177220 */ /* 0x000fe20000410000 */
[----:B---3--:R-:W-:Y:S01]  /*1f80*/  HADD2.F32 R52, -RZ, R2.H0_H0 ;  /* 0x20000002ff347230 */ /* 0x008fe20000004100 */
[----:B------:R-:W-:Y:S01]  /*1f90*/  FFMA.FTZ R37, R50, R37, 1 ;  /* 0x3f80000032257423 */ /* 0x000fe20000010025 */
[----:B0-----:R-:W-:Y:S01]  /*1fa0*/  HADD2.F32 R111, -RZ, R3.H0_H0 ;  /* 0x20000003ff6f7230 */ /* 0x001fe20000004100 */
[----:B------:R-:W-:-:S02]  /*1fb0*/  FMUL.FTZ R22, R43, R22 ;  /* 0x000000162b167220 */ /* 0x000fc40000410000 */
[----:B------:R-:W-:Y:S02]  /*1fc0*/  FADD.FTZ R24, -R108, 1 ;  /* 0x3f8000006c187421 */ /* 0x000fe40000010100 */
[----:B------:R-:W-:Y:S02]  /*1fd0*/  FMUL.FTZ R22, R22, R37 ;  /* 0x0000002516167220 */ /* 0x000fe40000410000 */
[----:B------:R-:W-:Y:S02]  /*1fe0*/  FMUL.FTZ R25, R33, R49 ;  /* 0x0000003121197220 */ /* 0x000fe40000410000 */
[----:B------:R-:W-:Y:S02]  /*1ff0*/  FADD.FTZ R2, -R110, 1 ;  /* 0x3f8000006e027421 */ /* 0x000fe40000010100 */
[----:B------:R-:W-:Y:S02]  /*2000*/  FMUL.FTZ R37, R34, R52 ;  /* 0x0000003422257220 */ /* 0x000fe40000410000 */
[----:B-1----:R-:W-:-:S02]  /*2010*/  FADD.FTZ R112, -R106, 1 ;  /* 0x3f8000006a707421 */ /* 0x002fc40000010100 */
[----:B------:R-:W-:Y:S02]  /*2020*/  FMUL.FTZ R3, R35, R111 ;  /* 0x0000006f23037220 */ /* 0x000fe40000410000 */
[----:B------:R-:W-:Y:S02]  /*2030*/  FFMA.FTZ R24, R105, R24, 1 ;  /* 0x3f80000069187423 */ /* 0x000fe40000010018 */
[----:B------:R-:W-:Y:S02]  /*2040*/  FMUL.FTZ R25, R108, R25 ;  /* 0x000000196c197220 */ /* 0x000fe40000410000 */
[----:B------:R-:W-:Y:S02]  /*2050*/  FFMA.FTZ R2, R107, R2, 1 ;  /* 0x3f8000006b027423 */ /* 0x000fe40000010002 */
[----:B------:R-:W-:Y:S02]  /*2060*/  FMUL.FTZ R37, R110, R37 ;  /* 0x000000256e257220 */ /* 0x000fe40000410000 */
[----:B------:R-:W-:-:S02]  /*2070*/  FFMA.FTZ R112, R109, R112, 1 ;  /* 0x3f8000006d707423 */ /* 0x000fc40000010070 */
[----:B------:R-:W-:Y:S02]  /*2080*/  FMUL.FTZ R3, R106, R3 ;  /* 0x000000036a037220 */ /* 0x000fe40000410000 */
[----:B------:R-:W-:Y:S02]  /*2090*/  FMUL.FTZ R24, R25, R24 ;  /* 0x0000001819187220 */ /* 0x000fe40000410000 */
[----:B------:R-:W-:Y:S02]  /*20a0*/  FMUL.FTZ R2, R37, R2 ;  /* 0x0000000225027220 */ /* 0x000fe40000410000 */
[----:B------:R-:W-:Y:S01]  /*20b0*/  FMUL.FTZ R3, R3, R112 ;  /* 0x0000007003037220 */ /* 0x000fe20000410000 */
[----:B------:R-:W-:Y:S01]  /*20c0*/  F2FP.PACK_AB R26, R41, R26 ;  /* 0x0000001a291a723e */ /* 0x000fe200000000ff */
[----:B------:R-:W-:Y:S01]  /*20d0*/  BAR.SYNC.DEFER_BLOCKING 0x0 ;  /* 0x0000000000007b1d */ /* 0x000fe20000010000 */
[----:B------:R-:W-:Y:S02]  /*20e0*/  F2FP.PACK_AB R22, R23, R22 ;  /* 0x000000161716723e */ /* 0x000fe400000000ff */
[----:B------:R-:W-:-:S02]  /*20f0*/  F2FP.PACK_AB R24, R24, R47 ;  /* 0x0000002f1818723e */ /* 0x000fc400000000ff */
[----:B------:R-:W-:Y:S02]  /*2100*/  F2FP.PACK_AB R2, R3, R2 ;  /* 0x000000020302723e */ /* 0x000fe400000000ff */
        /* <DEDUP_REMOVED lines=23> */
[----:B------:R-:W3:Y:S01]  /*2280*/  LDS R125, [0x210] ;  /* 0x00021000ff7d7984 */ /* 0x000ee20000000800 */
[----:B0-----:R-:W-:Y:S01]  /*2290*/  IMAD R22, R173, c[0x0][0x2e8], RZ ;  /* 0x0000ba00ad167a24 */ /* 0x001fe200078e02ff */
[----:B-1----:R-:W-:-:S03]  /*22a0*/  P2R R2, PR, RZ, 0x40 ;  /* 0x00000040ff027803 */ /* 0x002fc60000000000 */
[----:B------:R-:W-:-:S04]  /*22b0*/  IMAD.WIDE.U32 R2, R99, c[0x0][0x2e8], RZ ;  /* 0x0000ba0063027a25 */ /* 0x000fc800078e00ff */
[----:B------:R-:W-:Y:S01]  /*22c0*/  IMAD R127, R99, c[0x0][0x2ec], R22 ;  /* 0x0000bb00637f7a24 */ /* 0x000fe200078e0216 */
[----:B------:R-:W-:-:S04]  /*22d0*/  LEA R22, P0, R6, c[0x0][0x338], 0x1 ;  /* 0x0000ce0006167a11 */ /* 0x000fc800078008ff */
[----:B------:R-:W-:Y:S02]  /*22e0*/  IADD3 R3, R3, R127, RZ ;  /* 0x0000007f03037210 */ /* 0x000fe40007ffe0ff */
[----:B------:R-:W-:Y:S01]  /*22f0*/  LEA.HI.X R25, R6, c[0x0][0x33c], R7, 0x1, P0 ;  /* 0x0000cf0006197a11 */ /* 0x000fe200000f0c07 */
[----:B------:R-:W-:Y:S02]  /*2300*/  IMAD R24, R102, c[0x0][0x2f0], RZ ;  /* 0x0000bc0066187a24 */ /* 0x000fe400078e02ff */
[----:B------:R-:W-:-:S04]  /*2310*/  IMAD.WIDE.U32 R2, R103, c[0x0][0x2f0], R2 ;  /* 0x0000bc0067027a25 */ /* 0x000fc800078e0002 */
[----:B--2---:R-:W-:Y:S01]  /*2320*/  IMAD R37, R103, c[0x0][0x2f4], R24 ;  /* 0x0000bd0067257a24 */ /* 0x004fe200078e0218 */
[----:B------:R-:W-:Y:S02]  /*2330*/  IADD3 R23, P1, R54, R2, RZ ;  /* 0x0000000236177210 */ /* 0x000fe40007f3e0ff */
[----:B------:R-:W-:Y:S01]  /*2340*/  IADD3 R2, P2, R6, R4, RZ ;  /* 0x0000000406027210 */ /* 0x000fe20007f5e0ff */
[----:B------:R-:W-:Y:S01]  /*2350*/  BSSY B0, `(.L_x_7183) ;  /* 0x0000013000007945 */ /* 0x000fe20003800000 */
[----:B------:R-:W-:Y:S02]  /*2360*/  IADD3.X R24, R0, R37, R3, P1, !PT ;  /* 0x0000002500187210 */ /* 0x000fe40000ffe403 */
[----:B---3--:R-:W-:Y:S02]  /*2370*/  ISETP.GE.AND P0, PT, R6, R125, PT ;  /* 0x0000007d0600720c */ /* 0x008fe40003f06270 */
[C---:B------:R-:W-:Y:S01]  /*2380*/  LEA R22, P3, R23.reuse, R22, 0x1 ;  /* 0x0000001617167211 */ /* 0x040fe200078608ff */
[----:B------:R-:W-:Y:S01]  /*2390*/  FMUL.FTZ R37, R46, R27 ;  /* 0x0000001b2e257220 */ /* 0x000fe20000410000 */
[----:B------:R-:W-:Y:S01]  /*23a0*/  ISETP.GE.AND P1, PT, R84, R125, PT ;  /* 0x0000007d5400720c */ /* 0x000fe20003f26270 */
[----:B------:R-:W-:Y:S01]  /*23b0*/  FMUL.FTZ R48, R48, R39 ;  /* 0x0000002730307220 */ /* 0x000fe20000410000 */
[----:B------:R-:W-:Y:S01]  /*23c0*/  LEA.HI.X R23, R23, R25, R24, 0x1, P3 ;  /* 0x0000001917177211 */ /* 0x000fe200018f0c18 */
[----:B------:R-:W-:-:S06]  /*23d0*/  IMAD.X R3, R7, 0x1, R5, P2 ;  /* 0x0000000107037824 */ /* 0x000fcc00010e0605 */
        /* <DEDUP_REMOVED lines=10> */
.L_x_7184:
[----:B------:R-:W-:Y:S05]  /*2480*/  BSYNC B0 ;  /* 0x0000000000007941 */ /* 0x000fea0003800000 */
.L_x_7183:
[----:B------:R1:W-:Y:S01]  /*2490*/  @!P1 STG.E.U16 [R22.64+-0x180], R113 ;  /* 0xfffe807116009986 */ /* 0x0003e2000c101504 */
[-C--:B------:R-:W-:Y:S01]  /*24a0*/  ISETP.GE.AND P0, PT, R82, R125.reuse, PT ;  /* 0x0000007d5200720c */ /* 0x080fe20003f06270 */
[----:B------:R-:W-:Y:S01]  /*24b0*/  HADD2.F32 R21, -RZ, R21.H0_H0 ;  /* 0x20000015ff157230 */ /* 0x000fe20000004100 */
        /* <DEDUP_REMOVED lines=20> */
[----:B------:R-:W-:-:S02]  /*2600*/  FMUL.FTZ R108, R105, R108 ;  /* 0x0000006c696c7220 */ /* 0x000fc40000410000 */
[----:B------:R-:W-:Y:S01]  /*2610*/  FMUL.FTZ R107, R107, R110 ;  /* 0x0000006e6b6b7220 */ /* 0x000fe20000410000 */
[----:B------:R1:W-:Y:S01]  /*2620*/  @!P1 STG.E.U16 [R22.64+-0x80], R121 ;  /* 0xffff807916009986 */ /* 0x0003e2000c101504 */
[----:B------:R-:W-:Y:S02]  /*2630*/  FMUL.FTZ R106, R109, R106 ;  /* 0x0000006a6d6a7220 */ /* 0x000fe40000410000 */
[--C-:B-----5:R-:W-:Y:S01]  /*2640*/  FADD.FTZ R146, R21, R100.reuse ;  /* 0x0000006415927221 */ /* 0x120fe20000010000 */
[----:B------:R1:W-:Y:S01]  /*2650*/  @!P2 STG.E.U16 [R22.64+-0x1c0], R47 ;  /* 0xfffe402f1600a986 */ /* 0x0003e2000c101504 */
[--C-:B------:R-:W-:Y:S02]  /*2660*/  FADD.FTZ R131, R131, R100.reuse ;  /* 0x0000006483837221 */ /* 0x100fe40000010000 */
[--C-:B------:R-:W-:Y:S01]  /*2670*/  FADD.FTZ R144, R19, R100.reuse ;  /* 0x0000006413907221 */ /* 0x100fe20000010000 */
[----:B------:R1:W-:Y:S01]  /*2680*/  @!P3 STG.E.U16 [R22.64+-0x40], R123 ;  /* 0xffffc07b1600b986 */ /* 0x0003e2000c101504 */
        /* <DEDUP_REMOVED lines=13> */
[----:B------:R-:W-:Y:S05]  /*2760*/  @!P0 BRA `(.L_x_7185) ;  /* 0x000004f000008947 */ /* 0x000fea0003800000 */
[----:B-1----:R-:W-:Y:S01]  /*2770*/  BAR.SYNC.DEFER_BLOCKING 0x0 ;  /* 0x0000000000007b1d */ /* 0x002fe20000010000 */
[----:B------:R-:W-:Y:S01]  /*2780*/  FMUL.FTZ R36, R37, R36 ;  /* 0x0000002425247220 */ /* 0x000fe20000410000 */
[----:B------:R-:W-:Y:S01]  /*2790*/  LEA R19, P0, R6, c[0x0][0x270], 0x1 ;  /* 0x00009c0006137a11 */ /* 0x000fe200078008ff */
        /* <DEDUP_REMOVED lines=22> */
[----:B-1----:R-:W-:-:S03]  /*2900*/  IMAD.WIDE.U32 R14, R99, c[0x0][0x210], RZ ;  /* 0x00008400630e7a25 */ /* 0x002fc600078e00ff */
[----:B------:R-:W-:Y:S04]  /*2910*/  STS.U16 [R62+0xc], R52 ;  /* 0x00000c343e007388 */ /* 0x000fe80000000400 */
[----:B------:R1:W-:Y:S01]  /*2920*/  STS.U16 [R62+0xe], R18 ;  /* 0x00000e123e007388 */ /* 0x0003e20000000400 */
[----:B------:R-:W-:-:S06]  /*2930*/  NOP ;  /* 0x0000000000007918 */ /* 0x000fcc0000000000 */
[----:B------:R-:W-:Y:S01]  /*2940*/  LDS.U16 R21, [R72] ;  /* 0x0000000048157984 */ /* 0x000fe20000000400 */
[----:B--2---:R-:W-:-:S03]  /*2950*/  IMAD R16, R173, c[0x0][0x210], RZ ;  /* 0x00008400ad107a24 */ /* 0x004fc600078e02ff */
[----:B------:R-:W-:Y:S01]  /*2960*/  LDS.U16 R23, [R71+0x40] ;  /* 0x0000400047177984 */ /* 0x000fe20000000400 */
[----:B------:R-:W-:Y:S02]  /*2970*/  IMAD R17, R99, c[0x0][0x214], R16 ;  /* 0x0000850063117a24 */ /* 0x000fe400078e0210 */
[----:B------:R-:W-:Y:S01]  /*2980*/  IMAD R16, R102, c[0x0][0x218], RZ ;  /* 0x0000860066107a24 */ /* 0x000fe200078e02ff */
[----:B------:R-:W-:Y:S02]  /*2990*/  LDS.U16 R25, [R70+0x80] ;  /* 0x0000800046197984 */ /* 0x000fe40000000400 */
[----:B------:R-:W-:Y:S01]  /*29a0*/  IADD3 R15, R15, R17, RZ ;  /* 0x000000110f0f7210 */ /* 0x000fe20007ffe0ff */
[C---:B------:R-:W-:Y:S01]  /*29b0*/  IMAD R39, R103.reuse, c[0x0][0x21c], R16 ;  /* 0x0000870067277a24 */ /* 0x040fe200078e0210 */
[----:B0-----:R-:W-:Y:S01]  /*29c0*/  LDS.U16 R27, [R69+0xc0] ;  /* 0x0000c000451b7984 */ /* 0x001fe20000000400 */
[----:B------:R-:W-:Y:S02]  /*29d0*/  LEA.HI.X R16, R6, c[0x0][0x274], R7, 0x1, P0 ;  /* 0x00009d0006107a11 */ /* 0x000fe400000f0c07 */
[----:B------:R-:W-:Y:S01]  /*29e0*/  IMAD.WIDE.U32 R14, R103, c[0x0][0x218], R14 ;  /* 0x00008600670e7a25 */ /* 0x000fe200078e000e */
[----:B------:R-:W-:Y:S04]  /*29f0*/  LDS.U16 R29, [R68+0x100] ;  /* 0x00010000441d7984 */ /* 0x000fe80000000400 */
[----:B------:R-:W-:Y:S01]  /*2a00*/  LDS.U16 R31, [R67+0x140] ;  /* 0x00014000431f7984 */ /* 0x000fe20000000400 */
[----:B------:R-:W-:-:S03]  /*2a10*/  IADD3 R14, P1, R54, R14, RZ ;  /* 0x0000000e360e7210 */ /* 0x000fc60007f3e0ff */
[----:B------:R-:W-:Y:S01]  /*2a20*/  LDS.U16 R33, [R66+0x180] ;  /* 0x0001800042217984 */ /* 0x000fe20000000400 */
[----:B------:R-:W-:Y:S02]  /*2a30*/  IADD3.X R15, R0, R39, R15, P1, !PT ;  /* 0x00000027000f7210 */ /* 0x000fe40000ffe40f */
[C---:B-1----:R-:W-:Y:S01]  /*2a40*/  LEA R18, P1, R14.reuse, R19, 0x1 ;  /* 0x000000130e127211 */ /* 0x042fe200078208ff */
[----:B------:R-:W-:Y:S03]  /*2a50*/  LDS.U16 R35, [R64+0x1c0] ;  /* 0x0001c00040237984 */ /* 0x000fe60000000400 */
[----:B------:R-:W-:Y:S01]  /*2a60*/  LEA.HI.X R19, R14, R16, R15, 0x1, P1 ;  /* 0x000000100e137211 */ /* 0x000fe200008f0c0f */
        /* <DEDUP_REMOVED lines=17> */
.L_x_7187:
[----:B------:R-:W-:Y:S05]  /*2b80*/  BSYNC B0 ;  /* 0x0000000000007941 */ /* 0x000fea0003800000 */
.L_x_7186:
        /* <DEDUP_REMOVED lines=13> */
.L_x_7185:
[----:B-1----:R-:W-:Y:S01]  /*2c60*/  HADD2.F32 R14, -RZ, R167.H0_H0 ;  /* 0x200000a7ff0e7230 */ /* 0x002fe20000004100 */
[----:B------:R-:W-:Y:S01]  /*2c70*/  BAR.SYNC.DEFER_BLOCKING 0x0 ;  /* 0x0000000000007b1d */ /* 0x000fe20000010000 */
[----:B------:R-:W-:Y:S01]  /*2c80*/  HADD2.F32 R15, -RZ, R61.H0_H0 ;  /* 0x2000003dff0f7230 */ /* 0x000fe20000004100 */
[CC--:B------:R-:W-:Y:S01]  /*2c90*/  FMUL.FTZ R123, R138.reuse, R101.reuse ;  /* 0x000000658a7b7220 */ /* 0x0c0fe20000410000 */
[----:B0-----:R-:W-:Y:S01]  /*2ca0*/  HADD2.F32 R16, -RZ, R59.H0_H0 ;  /* 0x2000003bff107230 */ /* 0x001fe20000004100 */
[----:B------:R-:W-:Y:S01]  /*2cb0*/  FFMA.FTZ R97, R138, R14, R97 ;  /* 0x0000000e8a617223 */ /* 0x000fe20000010061 */
[----:B------:R-:W-:Y:S01]  /*2cc0*/  HADD2.F32 R14, -RZ, R60.H0_H0 ;  /* 0x2000003cff0e7230 */ /* 0x000fe20000004100 */
[C---:B------:R-:W-:Y:S01]  /*2cd0*/  FMUL.FTZ R122, R136.reuse, R101 ;  /* 0x00000065887a7220 */ /* 0x040fe20000410000 */
[----:B------:R-:W-:Y:S01]  /*2ce0*/  CS2R R114, SRZ ;  /* 0x0000000000727805 */ /* 0x000fe2000001ff00 */
[----:B------:R-:W-:Y:S01]  /*2cf0*/  FFMA.FTZ R15, R136, R15, R97 ;  /* 0x0000000f880f7223 */ /* 0x000fe20000010061 */
[----:B------:R-:W-:Y:S01]  /*2d00*/  HADD2.F32 R97, -RZ, R55.H0_H0 ;  /* 0x20000037ff617230 */ /* 0x000fe20000004100 */
[CC--:B------:R-:W-:Y:S01]  /*2d10*/  FMUL.FTZ R121, R134.reuse, R101.reuse ;  /* 0x0000006586797220 */ /* 0x0c0fe20000410000 */
        /* <DEDUP_REMOVED lines=11> */
[----:B------:R-:W-:-:S02]  /*2dd0*/  FMUL.FTZ R118, R128, R101 ;  /* 0x0000006580767220 */ /* 0x000fc40000410000 */
[----:B------:R-:W-:Y:S02]  /*2de0*/  FFMA.FTZ R15, R128, R16, R15 ;  /* 0x00000010800f7223 */ /* 0x000fe4000001000f */
[----:B------:R-:W-:Y:S02]  /*2df0*/  IMAD.MOV.U32 R16, RZ, RZ, c[0x0][0x16c] ;  /* 0x00005b00ff107624 */ /* 0x000fe400078e00ff */
[C---:B------:R-:W-:Y:S02]  /*2e00*/  FFMA.FTZ R15, R126.reuse, R14, R15 ;  /* 0x0000000e7e0f7223 */ /* 0x040fe4000001000f */
[----:B------:R-:W-:Y:S01]  /*2e10*/  FMUL.FTZ R117, R126, R101 ;  /* 0x000000657e757220 */ /* 0x000fe20000410000 */
[----:B------:R-:W-:Y:S01]  /*2e20*/  ISETP.GE.AND P0, PT, R16, 0x1, PT ;  /* 0x000000011000780c */ /* 0x000fe20003f06270 */
[C---:B------:R-:W-:Y:S02]  /*2e30*/  FFMA.FTZ R97, R124.reuse, R97, R15 ;  /* 0x000000617c617223 */ /* 0x040fe4000001000f */
[----:B------:R-:W-:-:S10]  /*2e40*/  FMUL.FTZ R116, R124, R101 ;  /* 0x000000657c747220 */ /* 0x000fd40000410000 */
[----:B------:R-:W-:Y:S05]  /*2e50*/  @!P0 BRA `(.L_x_7188) ;  /* 0x0000295000008947 */ /* 0x000fea0003800000 */
[----:B------:R-:W-:Y:S01]  /*2e60*/  MOV R16, R94 ;  /* 0x0000005e00107202 */ /* 0x000fe20000000f00 */
[----:B------:R-:W-:Y:S01]  /*2e70*/  IMAD R18, R173, c[0x0][0x298], RZ ;  /* 0x0000a600ad127a24 */ /* 0x000fe200078e02ff */
[----:B------:R-:W-:Y:S01]  /*2e80*/  IADD3 R106, R169, -0x1, RZ ;  /* 0xffffffffa96a7810 */ /* 0x000fe20007ffe0ff */
[----:B------:R-:W-:Y:S01]  /*2e90*/  IMAD.MOV.U32 R17, RZ, RZ, RZ ;  /* 0x000000ffff117224 */ /* 0x000fe200078e00ff */
[----:B------:R-:W-:Y:S01]  /*2ea0*/  HFMA2.MMA R115, -RZ, RZ, 0, 0 ;  /* 0x00000000ff737435 */ /* 0x000fe200000001ff */
[C---:B------:R-:W-:Y:S01]  /*2eb0*/  IMAD R19, R99.reuse, c[0x0][0x29c], R18 ;  /* 0x0000a70063137a24 */ /* 0x040fe200078e0212 */
[----:B------:R-:W-:Y:S01]  /*2ec0*/  CS2R R104, SRZ ;  /* 0x0000000000687805 */ /* 0x000fe2000001ff00 */
[----:B------:R-:W-:-:S04]  /*2ed0*/  IMAD.WIDE.U32 R14, R99, c[0x0][0x298], R16 ;  /* 0x0000a600630e7a25 */ /* 0x000fc800078e0010 */
[----:B------:R-:W-:Y:S01]  /*2ee0*/  IMAD R20, R173, c[0x0][0x2b8], RZ ;  /* 0x0000ae00ad147a24 */ /* 0x000fe200078e02ff */
[----:B------:R-:W-:Y:S01]  /*2ef0*/  IADD3 R15, R15, R19, RZ ;  /* 0x000000130f0f7210 */ /* 0x000fe20007ffe0ff */
[----:B------:R-:W-:-:S04]  /*2f00*/  IMAD.WIDE.U32 R16, R99, c[0x0][0x2b8], R16 ;  /* 0x0000ae0063107a25 */ /* 0x000fc800078e0010 */
[----:B------:R-:W-:Y:S01]  /*2f10*/  IMAD R21, R99, c[0x0][0x2bc], R20 ;  /* 0x0000af0063157a24 */ /* 0x000fe200078e0214 */
[----:B------:R-:W-:Y:S01]  /*2f20*/  LEA.HI R20, R106, R106, RZ, 0x1 ;  /* 0x0000006a6a147211 */ /* 0x000fe200078f08ff */
[----:B------:R-:W-:Y:S02]  /*2f30*/  IMAD R19, R172, c[0x0][0x2a0], RZ ;  /* 0x0000a800ac137a24 */ /* 0x000fe400078e02ff */
[----:B------:R-:W-:Y:S02]  /*2f40*/  IMAD.IADD R17, R17, 0x1, R21 ;  /* 0x0000000111117824 */ /* 0x000fe400078e0215 */
[C---:B------:R-:W-:Y:S02]  /*2f50*/  IMAD R21, R98.reuse, c[0x0][0x2a4], R19 ;  /* 0x0000a90062157a24 */ /* 0x040fe400078e0213 */
[----:B------:R-:W-:-:S04]  /*2f60*/  IMAD.WIDE.U32 R14, R98, c[0x0][0x2a0], R14 ;  /* 0x0000a800620e7a25 */ /* 0x000fc800078e000e */
[----:B------:R-:W-:Y:S01]  /*2f70*/  IMAD R23, R172, c[0x0][0x2c0], RZ ;  /* 0x0000b000ac177a24 */ /* 0x000fe200078e02ff */
[----:B------:R-:W-:Y:S01]  /*2f80*/  IADD3 R21, R15, R21, RZ ;  /* 0x000000150f157210 */ /* 0x000fe20007ffe0ff */
[----:B------:R-:W-:Y:S01]  /*2f90*/  IMAD.WIDE.U32 R18, R98, c[0x0][0x2c0], R16 ;  /* 0x0000b00062127a25 */ /* 0x000fe200078e0010 */
[----:B------:R-:W-:Y:S02]  /*2fa0*/  LEA R30, P0, R14, c[0x0][0x318], 0x2 ;  /* 0x0000c6000e1e7a11 */ /* 0x000fe400078010ff */
[----:B------:R-:W-:Y:S01]  /*2fb0*/  LOP3.LUT R15, R20, 0xfffffe, RZ, 0xc0, !PT ;  /* 0x00fffffe140f7812 */ /* 0x000fe200078ec0ff */
[----:B------:R-:W-:Y:S01]  /*2fc0*/  IMAD R23, R98, c[0x0][0x2c4], R23 ;  /* 0x0000b10062177a24 */ /* 0x000fe200078e0217 */
[----:B------:R-:W-:Y:S01]  /*2fd0*/  LEA.HI.X R31, R14, c[0x0][0x31c], R21, 0x2, P0 ;  /* 0x0000c7000e1f7a11 */ /* 0x000fe200000f1415 */
[----:B------:R-:W-:Y:S01]  /*2fe0*/  IMAD.MOV.U32 R107, RZ, RZ, RZ ;  /* 0x000000ffff6b7224 */ /* 0x000fe200078e00ff */
[----:B------:R-:W-:Y:S01]  /*2ff0*/  LEA R44, P2, R18, c[0x0][0x320], 0x2 ;  /* 0x0000c800122c7a11 */ /* 0x000fe200078410ff */
[----:B------:R-:W-:Y:S01]  /*3000*/  IMAD.IADD R17, R19, 0x1, R23 ;  /* 0x0000000113117824 */ /* 0x000fe200078e0217 */
[----:B------:R-:W-:Y:S01]  /*3010*/  IADD3 R14, P0, R4, R14, RZ ;  /* 0x0000000e040e7210 */ /* 0x000fe20007f1e0ff */
[----:B------:R-:W-:Y:S01]  /*3020*/  IMAD.WIDE R30, R54, 0x4, R30 ;  /* 0x00000004361e7825 */ /* 0x000fe200078e021e */
[----:B------:R-:W-:-:S02]  /*3030*/  IADD3 R16, P1, R4, R18, RZ ;  /* 0x0000001204107210 */ /* 0x000fc40007f3e0ff */
[----:B------:R-:W-:Y:S02]  /*3040*/  LEA.HI.X R45, R18, c[0x0][0x324], R17, 0x2, P2 ;  /* 0x0000c900122d7a11 */ /* 0x000fe400010f1411 */
[----:B------:R-:W-:Y:S02]  /*3050*/  IADD3 R18, P5, R30, -0x380, RZ ;  /* 0xfffffc801e127810 */ /* 0x000fe40007fbe0ff */
[----:B------:R-:W-:Y:S01]  /*3060*/  IADD3 R106, R106, -R15, RZ ;  /* 0x8000000f6a6a7210 */ /* 0x000fe20007ffe0ff */
[C---:B------:R-:W-:Y:S01]  /*3070*/  IMAD.X R15, R5.reuse, 0x1, R21, P0 ;  /* 0x00000001050f7824 */ /* 0x040fe200000e0615 */
[----:B------:R-:W-:Y:S01]  /*3080*/  IADD3.X R17, R5, R17, RZ, P1, !PT ;  /* 0x0000001105117210 */ /* 0x000fe20000ffe4ff */
[----:B------:R-:W-:Y:S01]  /*3090*/  IMAD.WIDE R44, R54, 0x4, R44 ;  /* 0x00000004362c7825 */ /* 0x000fe200078e022c */
[C---:B------:R-:W-:Y:S02]  /*30a0*/  IADD3 R20, P4, R30.reuse, -0x300, RZ ;  /* 0xfffffd001e147810 */ /* 0x040fe40007f9e0ff */
[----:B------:R-:W-:-:S02]  /*30b0*/  IADD3 R22, P3, R30, -0x280, RZ ;  /* 0xfffffd801e167810 */ /* 0x000fc40007f7e0ff */
[C---:B------:R-:W-:Y:S02]  /*30c0*/  IADD3 R24, P2, R30.reuse, -0x200, RZ ;  /* 0xfffffe001e187810 */ /* 0x040fe40007f5e0ff */
[C---:B------:R-:W-:Y:S02]  /*30d0*/  IADD3 R26, P1, R30.reuse, -0x180, RZ ;  /* 0xfffffe801e1a7810 */ /* 0x040fe40007f3e0ff */
[C---:B------:R-:W-:Y:S02]  /*30e0*/  IADD3 R28, P0, R30.reuse, -0x100, RZ ;  /* 0xffffff001e1c7810 */ /* 0x040fe40007f1e0ff */
[C---:B------:R-:W-:Y:S02]  /*30f0*/  IADD3.X R19, R31.reuse, -0x1, RZ, P5, !PT ;  /* 0xffffffff1f137810 */ /* 0x040fe40002ffe4ff */
[----:B------:R-:W-:Y:S02]  /*3100*/  IADD3 R30, P5, R30, -0x80, RZ ;  /* 0xffffff801e1e7810 */ /* 0x000fe40007fbe0ff */
[----:B------:R-:W-:-:S02]  /*3110*/  IADD3.X R21, R31, -0x1, RZ, P4, !PT ;  /* 0xffffffff1f157810 */ /* 0x000fc400027fe4ff */
[C---:B------:R-:W-:Y:S02]  /*3120*/  IADD3.X R23, R31.reuse, -0x1, RZ, P3, !PT ;  /* 0xffffffff1f177810 */ /* 0x040fe40001ffe4ff */
[C---:B------:R-:W-:Y:S02]  /*3130*/  IADD3.X R25, R31.reuse, -0x1, RZ, P2, !PT ;  /* 0xffffffff1f197810 */ /* 0x040fe400017fe4ff */
[C---:B------:R-:W-:Y:S02]  /*3140*/  IADD3.X R27, R31.reuse, -0x1, RZ, P1, !PT ;  /* 0xffffffff1f1b7810 */ /* 0x040fe40000ffe4ff */
[C---:B------:R-:W-:Y:S02]  /*3150*/  IADD3.X R29, R31.reuse, -0x1, RZ, P0, !PT ;  /* 0xffffffff1f1d7810 */ /* 0x040fe400007fe4ff */
[----:B------:R-:W-:Y:S02]  /*3160*/  IADD3.X R31, R31, -0x1, RZ, P5, !PT ;  /* 0xffffffff1f1f7810 */ /* 0x000fe40002ffe4ff */
[----:B------:R-:W-:-:S02]  /*3170*/  IADD3 R32, P5, R44, -0x380, RZ ;  /* 0xfffffc802c207810 */ /* 0x000fc40007fbe0ff */
[C---:B------:R-:W-:Y:S02]  /*3180*/  IADD3 R34, P4, R44.reuse, -0x300, RZ ;  /* 0xfffffd002c227810 */ /* 0x040fe40007f9e0ff */
[C---:B------:R-:W-:Y:S02]  /*3190*/  IADD3 R36, P3, R44.reuse, -0x280, RZ ;  /* 0xfffffd802c247810 */ /* 0x040fe40007f7e0ff */
[C---:B------:R-:W-:Y:S02]  /*31a0*/  IADD3 R38, P2, R44.reuse, -0x200, RZ ;  /* 0xfffffe002c267810 */ /* 0x040fe40007f5e0ff */
[C---:B------:R-:W-:Y:S02]  /*31b0*/  IADD3 R40, P1, R44.reuse, -0x180, RZ ;  /* 0xfffffe802c287810 */ /* 0x040fe40007f3e0ff */
[----:B------:R-:W-:Y:S02]  /*31c0*/  IADD3 R42, P0, R44, -0x100, RZ ;  /* 0xffffff002c2a7810 */ /* 0x000fe40007f1e0ff */
[----:B------:R-:W-:-:S02]  /*31d0*/  IADD3.X R33, R45, -0x1, RZ, P5, !PT ;  /* 0xffffffff2d217810 */ /* 0x000fc40002ffe4ff */
[----:B------:R-:W-:Y:S02]  /*31e0*/  IADD3 R44, P5, R44, -0x80, RZ ;  /* 0xffffff802c2c7810 */ /* 0x000fe40007fbe0ff */
[C---:B------:R-:W-:Y:S02]  /*31f0*/  IADD3.X R35, R45.reuse, -0x1, RZ, P4, !PT ;  /* 0xffffffff2d237810 */ /* 0x040fe400027fe4ff */
[C---:B------:R-:W-:Y:S02]  /*3200*/  IADD3.X R37, R45.reuse, -0x1, RZ, P3, !PT ;  /* 0xffffffff2d257810 */ /* 0x040fe40001ffe4ff */
[C---:B------:R-:W-:Y:S02]  /*3210*/  IADD3.X R39, R45.reuse, -0x1, RZ, P2, !PT ;  /* 0xffffffff2d277810 */ /* 0x040fe400017fe4ff */
[C---:B------:R-:W-:Y:S02]  /*3220*/  IADD3.X R41, R45.reuse, -0x1, RZ, P1, !PT ;  /* 0xffffffff2d297810 */ /* 0x040fe40000ffe4ff */
[----:B------:R-:W-:-:S02]  /*3230*/  IADD3.X R43, R45, -0x1, RZ, P0, !PT ;  /* 0xffffffff2d2b7810 */ /* 0x000fc400007fe4ff */
[----:B------:R-:W-:Y:S02]  /*3240*/  IADD3.X R45, R45, -0x1, RZ, P5, !PT ;  /* 0xffffffff2d2d7810 */ /* 0x000fe40002ffe4ff */
.L_x_7209:
[----:B------:R-:W-:Y:S01]  /*3250*/  SHF.R.S32.HI R52, RZ, 0x1f, R107 ;  /* 0x0000001fff347819 */ /* 0x000fe2000001146b */
[C---:B------:R-:W-:Y:S01]  /*3260*/  IMAD.WIDE.U32 R46, R107.reuse, c[0x0][0x1a0], R6 ;  /* 0x000068006b2e7a25 */ /* 0x040fe200078e0006 */
[----:B------:R-:W-:Y:S02]  /*3270*/  IADD3 R73, -R4, c[0x0][0x168], RZ ;  /* 0x00005a0004497a10 */ /* 0x000fe40007ffe1ff */
[----:B------:R-:W-:Y:S01]  /*3280*/  PRMT R53, RZ, 0x7610, R53 ;  /* 0x00007610ff357816 */ /* 0x000fe20000000035 */
[----:B------:R-:W-:Y:S01]  /*3290*/  IMAD R48, R52, c[0x0][0x1a0], RZ ;  /* 0x0000680034307a24 */ /* 0x000fe200078e02ff */
[-C--:B------:R-:W-:Y:S02]  /*32a0*/  ISETP.GE.AND P5, PT, R6, R73.reuse, PT ;  /* 0x000000490600720c */ /* 0x080fe40003fa6270 */
[----:B------:R-:W-:Y:S01]  /*32b0*/  ISETP.GE.AND P0, PT, R86, R73, PT ;  /* 0x000000495600720c */ /* 0x000fe20003f06270 */
[----:B------:R-:W-:Y:S01]  /*32c0*/  IMAD R49, R107, c[0x0][0x1a4], R48 ;  /* 0x000069006b317a24 */ /* 0x000fe200078e0230 */
[----:B------:R-:W-:-:S02]  /*32d0*/  LEA R48, P1, R46, R88, 0x1 ;  /* 0x000000582e307211 */ /* 0x000fc400078208ff */
[----:B------:R-:W-:Y:S01]  /*32e0*/  PRMT R148, RZ, 0x7610, R148 ;  /* 0x00007610ff947816 */ /* 0x000fe20000000094 */
[----:B------:R-:W-:Y:S01]  /*32f0*/  IMAD.IADD R47, R47, 0x1, R49 ;  /* 0x000000012f2f7824 */ /* 0x000fe200078e0231 */
[-C--:B------:R-:W-:Y:S02]  /*3300*/  ISETP.GE.AND P2, PT, R82, R73.reuse, PT ;  /* 0x000000495200720c */ /* 0x080fe40003f46270 */
[----:B------:R-:W-:Y:S02]  /*3310*/  ISETP.GE.AND P3, PT, R80, R73, PT ;  /* 0x000000495000720c */ /* 0x000fe40003f66270 */
[----:B------:R-:W-:Y:S02]  /*3320*/  LEA.HI.X R49, R46, R87, R47, 0x1, P1 ;  /* 0x000000572e317211 */ /* 0x000fe400008f0c2f */
[-C--:B------:R-:W-:Y:S02]  /*3330*/  ISETP.GE.AND P1, PT, R84, R73.reuse, PT ;  /* 0x000000495400720c */ /* 0x080fe40003f26270 */
[-C--:B------:R-:W-:Y:S01]  /*3340*/  ISETP.GE.AND P4, PT, R78, R73.reuse, PT ;  /* 0x000000494e00720c */ /* 0x080fe20003f86270 */
[----:B--2---:R0:W2:Y:S01]  /*3350*/  @!P5 LDG.E.U16 R53, [R48.64] ;  /* 0x000000043035d981 */ /* 0x0040a2000c1e1500 */
[----:B------:R-:W-:-:S03]  /*3360*/  ISETP.GE.AND P5, PT, R76, R73, PT ;  /* 0x000000494c00720c */ /* 0x000fc60003fa6270 */
[----:B---3--:R0:W3:Y:S01]  /*3370*/  @!P0 LDG.E.U16 R148, [R48.64+0x40] ;  /* 0x0000400430948981 */ /* 0x0080e2000c1e1500 */
        /* <DEDUP_REMOVED lines=18> */
[C---:B------:R-:W-:Y:S02]  /*34a0*/  IMAD R133, R107.reuse, c[0x0][0x18c], R50 ;  /* 0x000063006b857a24 */ /* 0x040fe400078e0232 */
[----:B------:R-:W-:Y:S02]  /*34b0*/  IMAD R154, R52, c[0x0][0x1c0], RZ ;  /* 0x00007000349a7a24 */ /* 0x000fe400078e02ff */
[----:B------:R-:W-:-:S04]  /*34c0*/  IMAD.WIDE.U32 R50, R107, c[0x0][0x188], R46 ;  /* 0x000062006b327a25 */ /* 0x000fc800078e002e */
[----:B0-----:R-:W-:Y:S01]  /*34d0*/  IMAD.IADD R49, R51, 0x1, R133 ;  /* 0x0000000133317824 */ /* 0x001fe200078e0285 */
[----:B------:R-:W-:Y:S01]  /*34e0*/  LEA R48, P0, R50, c[0x0][0x220], 0x2 ;  /* 0x0000880032307a11 */ /* 0x000fe200078010ff */
[----:B------:R-:W-:-:S04]  /*34f0*/  IMAD.WIDE.U32 R46, R107, c[0x0][0x1c0], R6 ;  /* 0x000070006b2e7a25 */ /* 0x000fc800078e0006 */
[----:B------:R-:W-:Y:S01]  /*3500*/  IMAD R51, R107, c[0x0][0x1c4], R154 ;  /* 0x000071006b337a24 */ /* 0x000fe200078e029a */
[----:B------:R-:W-:Y:S02]  /*3510*/  LEA.HI.X R49, R50, c[0x0][0x224], R49, 0x2, P0 ;  /* 0x0000890032317a11 */ /* 0x000fe400000f1431 */
[----:B------:R-:W-:Y:S02]  /*3520*/  LEA R50, P0, R46, R85, 0x1 ;  /* 0x000000552e327211 */ /* 0x000fe400078008ff */
[----:B------:R-:W-:Y:S01]  /*3530*/  IADD3 R47, R47, R51, RZ ;  /* 0x000000332f2f7210 */ /* 0x000fe20007ffe0ff */
[----:B------:R0:W4:Y:S01]  /*3540*/  LDG.E R133, [R48.64] ;  /* 0x0000000430857981 */ /* 0x000122000c1e1900 */
[----:B------:R-:W-:Y:S02]  /*3550*/  ISETP.GE.AND P1, PT, R86, R73, PT ;  /* 0x000000495600720c */ /* 0x000fe40003f26270 */
[----:B------:R-:W-:Y:S02]  /*3560*/  LEA.HI.X R51, R46, R81, R47, 0x1, P0 ;  /* 0x000000512e337211 */ /* 0x000fe400000f0c2f */
[----:B------:R-:W-:-:S02]  /*3570*/  ISETP.GE.AND P0, PT, R6, R73, PT ;  /* 0x000000490600720c */ /* 0x000fc40003f06270 */
[-C--:B------:R-:W-:Y:S02]  /*3580*/  ISETP.GE.AND P2, PT, R84, R73.reuse, PT ;  /* 0x000000495400720c */ /* 0x080fe40003f46270 */
[----:B------:R-:W-:Y:S02]  /*3590*/  PRMT R47, RZ, 0x7610, R47 ;  /* 0x00007610ff2f7816 */ /* 0x000fe4000000002f */
[----:B------:R-:W-:Y:S02]  /*35a0*/  PRMT R46, RZ, 0x7610, R46 ;  /* 0x00007610ff2e7816 */ /* 0x000fe4000000002e */
[----:B0-----:R-:W-:Y:S02]  /*35b0*/  PRMT R49, RZ, 0x7610, R49 ;  /* 0x00007610ff317816 */ /* 0x001fe40000000031 */
[-C--:B------:R-:W-:Y:S02]  /*35c0*/  ISETP.GE.AND P3, PT, R76, R73.reuse, PT ;  /* 0x000000494c00720c */ /* 0x080fe40003f66270 */
[----:B------:R-:W-:-:S02]  /*35d0*/  ISETP.GE.AND P4, PT, R74, R73, PT ;  /* 0x000000494a00720c */ /* 0x000fc40003f86270 */
[----:B------:R-:W-:Y:S02]  /*35e0*/  PRMT R48, RZ, 0x7610, R48 ;  /* 0x00007610ff307816 */ /* 0x000fe40000000030 */
[----:B------:R-:W-:Y:S02]  /*35f0*/  PRMT R149, RZ, 0x7610, R149 ;  /* 0x00007610ff957816 */ /* 0x000fe40000000095 */
[----:B------:R-:W-:Y:S01]  /*3600*/  PRMT R151, RZ, 0x7610, R151 ;  /* 0x00007610ff977816 */ /* 0x000fe20000000097 */
[----:B--2---:R0:W-:Y:S04]  /*3610*/  STS.U16 [R72], R53 ;  /* 0x0000003548007388 */ /* 0x0041e80000000400 */
[----:B---3--:R-:W-:Y:S04]  /*3620*/  STS.U16 [R71+0x40], R148 ;  /* 0x0000409447007388 */ /* 0x008fe80000000400 */
[----:B----4-:R-:W-:Y:S04]  /*3630*/  STS.U16 [R70+0x80], R135 ;  /* 0x0000808746007388 */ /* 0x010fe80000000400 */
[----:B-1----:R1:W-:Y:S04]  /*3640*/  STS.U16 [R69+0xc0], R150 ;  /* 0x0000c09645007388 */ /* 0x0023e80000000400 */
[----:B------:R-:W-:Y:S04]  /*3650*/  STS.U16 [R68+0x100], R137 ;  /* 0x0001008944007388 */ /* 0x000fe80000000400 */
        /* <DEDUP_REMOVED lines=10> */
[----:B0-----:R-:W-:Y:S01]  /*3700*/  PRMT R53, RZ, 0x7610, R53 ;  /* 0x00007610ff357816 */ /* 0x001fe20000000035 */
[----:B------:R0:W4:Y:S01]  /*3710*/  @!P3 LDG.E.U16 R149, [R50.64+0x180] ;  /* 0x000180043295b981 */ /* 0x000122000c1e1500 */
[----:B-1----:R-:W-:-:S03]  /*3720*/  PRMT R150, RZ, 0x7610, R150 ;  /* 0x00007610ff967816 */ /* 0x002fc60000000096 */
[----:B------:R0:W4:Y:S04]  /*3730*/  @!P0 LDG.E.U16 R48, [R50.64+0xc0] ;  /* 0x0000c00432308981 */ /* 0x000128000c1e1500 */
[----:B------:R0:W4:Y:S04]  /*3740*/  @!P1 LDG.E.U16 R53, [R50.64+0x100] ;  /* 0x0001000432359981 */ /* 0x000128000c1e1500 */
[----:B------:R0:W4:Y:S04]  /*3750*/  @!P2 LDG.E.U16 R150, [R50.64+0x140] ;  /* 0x000140043296a981 */ /* 0x000128000c1e1500 */
[----:B------:R0:W4:Y:S01]  /*3760*/  @!P4 LDG.E.U16 R151, [R50.64+0x1c0] ;  /* 0x0001c0043297c981 */ /* 0x000122000c1e1500 */
[----:B--2---:R-:W-:-:S02]  /*3770*/  IADD3 R66, R83, 0x20, RZ ;  /* 0x0000002053427810 */ /* 0x004fc40007ffe0ff */
[C---:B---3--:R-:W-:Y:S01]  /*3780*/  IADD3 R64, R83.reuse, 0x40, RZ ;  /* 0x0000004053407810 */ /* 0x048fe20007ffe0ff */
[----:B------:R-:W-:Y:S01]  /*3790*/  LDS.U16 R148, [R62+0xc] ;  /* 0x00000c003e947984 */ /* 0x000fe20000000400 */
[CC--:B------:R-:W-:Y:S02]  /*37a0*/  LEA.HI.SX32 R72, R83.reuse, R83.reuse, 0x1b ;  /* 0x0000005353487211 */ /* 0x0c0fe400078fdaff */
[-C--:B------:R-:W-:Y:S01]  /*37b0*/  LEA.HI.SX32 R66, R66, R83.reuse, 0x1b ;  /* 0x0000005342427211 */ /* 0x080fe200078fdaff */
[----:B------:R-:W1:Y:S01]  /*37c0*/  LDS.U16 R147, [R62+0x2] ;  /* 0x000002003e937984 */ /* 0x000e620000000400 */
[----:B------:R-:W-:Y:S01]  /*37d0*/  LEA.HI.SX32 R64, R64, R83, 0x1b ;  /* 0x0000005340407211 */ /* 0x000fe200078fdaff */
[----:B------:R-:W-:Y:S01]  /*37e0*/  IMAD.SHL.U32 R72, R72, 0x2, RZ ;  /* 0x0000000248487824 */ /* 0x000fe200078e00ff */
[----:B------:R-:W-:Y:S01]  /*37f0*/  SHF.L.U32 R71, R66, 0x1, RZ ;  /* 0x0000000142477819 */ /* 0x000fe200000006ff */
[----:B------:R-:W2:Y:S01]  /*3800*/  LDS.U16 R145, [R62] ;  /* 0x000000003e917984 */ /* 0x000ea20000000400 */
[C---:B------:R-:W-:Y:S01]  /*3810*/  IADD3 R152, R83.reuse, 0x60, RZ ;  /* 0x0000006053987810 */ /* 0x040fe20007ffe0ff */
[----:B------:R-:W-:Y:S01]  /*3820*/  IMAD.SHL.U32 R70, R64, 0x2, RZ ;  /* 0x0000000240467824 */ /* 0x000fe200078e00ff */
[C---:B------:R-:W-:Y:S01]  /*3830*/  IADD3 R68, R83.reuse, 0x80, RZ ;  /* 0x0000008053447810 */ /* 0x040fe20007ffe0ff */
[----:B------:R-:W-:Y:S01]  /*3840*/  LDS.U16 R143, [R62+0x6] ;  /* 0x000006003e8f7984 */ /* 0x000fe20000000400 */
[----:B------:R-:W-:Y:S01]  /*3850*/  IADD3 R66, R83, 0xa0, RZ ;  /* 0x000000a053427810 */ /* 0x000fe20007ffe0ff */
[----:B0-----:R-:W-:Y:S01]  /*3860*/  FMUL.FTZ R51, R133, 1.4426950216293334961 ;  /* 0x3fb8aa3b85337820 */ /* 0x001fe20000410000 */
[C---:B------:R-:W-:Y:S01]  /*3870*/  IADD3 R64, R83.reuse, 0xc0, RZ ;  /* 0x000000c053407810 */ /* 0x040fe20007ffe0ff */
[----:B------:R-:W0:Y:S01]  /*3880*/  LDS.U16 R141, [R62+0x4] ;  /* 0x000004003e8d7984 */ /* 0x000e220000000400 */
[----:B------:R-:W-:-:S03]  /*3890*/  IADD3 R50, R83, 0xe0, RZ ;  /* 0x000000e053327810 */ /* 0x000fc60007ffe0ff */
[----:B------:R-:W-:Y:S01]  /*38a0*/  LDS.U16 R139, [R62+0xa] ;  /* 0x00000a003e8b7984 */ /* 0x000fe20000000400 */
[----:B------:R-:W-:-:S03]  /*38b0*/  LEA.HI.SX32 R152, R152, R83, 0x1b ;  /* 0x0000005398987211 */ /* 0x000fc600078fdaff */
[----:B------:R-:W3:Y:S01]  /*38c0*/  LDS.U16 R137, [R62+0x8] ;  /* 0x000008003e897984 */ /* 0x000ee20000000400 */
[----:B------:R-:W-:-:S03]  /*38d0*/  LEA.HI.SX32 R68, R68, R83, 0x1b ;  /* 0x0000005344447211 */ /* 0x000fc600078fdaff */
[----:B------:R-:W0:Y:S01]  /*38e0*/  LDS.U16 R135, [R62+0xe] ;  /* 0x00000e003e877984 */ /* 0x000e220000000400 */
[----:B------:R-:W-:Y:S01]  /*38f0*/  ISETP.NE.AND P1, PT, R94, RZ, PT ;  /* 0x000000ff5e00720c */ /* 0x000fe20003f25270 */
[----:B------:R-:W-:Y:S01]  /*3900*/  FMUL.FTZ R162, R146, R51 ;  /* 0x0000003392a27220 */ /* 0x000fe20000410000 */
[-C--:B------:R-:W-:Y:S02]  /*3910*/  LEA.HI.SX32 R66, R66, R83.reuse, 0x1b ;  /* 0x0000005342427211 */ /* 0x080fe400078fdaff */
[-C--:B------:R-:W-:Y:S01]  /*3920*/  LEA.HI.SX32 R64, R64, R83.reuse, 0x1b ;  /* 0x0000005340407211 */ /* 0x080fe200078fdaff */
[----:B------:R-:W-:Y:S01]  /*3930*/  IMAD.SHL.U32 R68, R68, 0x2, RZ ;  /* 0x0000000244447824 */ /* 0x000fe200078e00ff */
[----:B------:R-:W-:Y:S02]  /*3940*/  LEA.HI.SX32 R50, R50, R83, 0x1b ;  /* 0x0000005332327211 */ /* 0x000fe400078fdaff */
[----:B------:R-:W-:Y:S02]  /*3950*/  SHF.L.U32 R69, R152, 0x1, RZ ;  /* 0x0000000198457819 */ /* 0x000fe400000006ff */
[----:B------:R-:W-:Y:S01]  /*3960*/  SHF.L.U32 R67, R66, 0x1, RZ ;  /* 0x0000000142437819 */ /* 0x000fe200000006ff */
[----:B------:R-:W-:Y:S01]  /*3970*/  IMAD.SHL.U32 R66, R64, 0x2, RZ ;  /* 0x0000000240427824 */ /* 0x000fe200078e00ff */
[----:B------:R-:W-:Y:S01]  /*3980*/  SHF.L.U32 R64, R50, 0x1, RZ ;  /* 0x0000000132407819 */ /* 0x000fe200000006ff */
[----:B------:R-:W0:Y:S01]  /*3990*/  MUFU.EX2 R162, R162 ;  /* 0x000000a200a27308 */ /* 0x000e220000000800 */
[----:B------:R-:W-:-:S04]  /*39a0*/  ISETP.NE.AND P0, PT, R171, RZ, PT ;  /* 0x000000ffab00720c */ /* 0x000fc80003f05270 */
[----:B------:R-:W-:Y:S01]  /*39b0*/  ISETP.LT.OR P2, PT, R169, 0x2, P0 ;  /* 0x00000002a900780c */ /* 0x000fe20000741670 */
[----:B------:R-:W-:-:S12]  /*39c0*/  IMAD.MOV.U32 R160, RZ, RZ, RZ ;  /* 0x000000ffffa07224 */ /* 0x000fd800078e00ff */
[----:B------:R-:W-:Y:S01]  /*39d0*/  @!P2 IADD3 R50, R169, -0x2, RZ ;  /* 0xfffffffea932a810 */ /* 0x000fe20007ffe0ff */
[-C--:B------:R-:W-:Y:S02]  /*39e0*/  FMUL.FTZ R159, R129, R51.reuse ;  /* 0x00000033819f7220 */ /* 0x080fe40000410000 */
[-C--:B------:R-:W-:Y:S02]  /*39f0*/  FMUL.FTZ R165, R142, R51.reuse ;  /* 0x000000338ea57220 */ /* 0x080fe40000410000 */
[----:B------:R-:W-:Y:S02]  /*3a00*/  FMUL.FTZ R161, R127, R51 ;  /* 0x000000337fa17220 */ /* 0x000fe40000410000 */
[----:B------:R-:W-:Y:S08]  /*3a10*/  MUFU.EX2 R159, R159 ;  /* 0x0000009f009f7308 */ /* 0x000ff00000000800 */
[----:B------:R-:W-:Y:S01]  /*3a20*/  MUFU.EX2 R165, R165 ;  /* 0x000000a500a57308 */ /* 0x000fe20000000800 */
[----:B------:R-:W-:-:S02]  /*3a30*/  HADD2.F32 R155, -RZ, R167.H0_H0 ;  /* 0x200000a7ff9b7230 */ /* 0x000fc40000004100 */
[----:B------:R-:W-:-:S05]  /*3a40*/  HADD2.F32 R156, -RZ, R61.H0_H0 ;  /* 0x2000003dff9c7230 */ /* 0x000fca0000004100 */
[----:B------:R-:W-:Y:S01]  /*3a50*/  MUFU.EX2 R161, R161 ;  /* 0x000000a100a17308 */ /* 0x000fe20000000800 */
[----:B------:R-:W-:Y:S01]  /*3a60*/  FMUL.FTZ R163, R125, R51 ;  /* 0x000000337da37220 */ /* 0x000fe20000410000 */
[----:B------:R-:W-:Y:S01]  /*3a70*/  HADD2.F32 R153, -RZ, R60.H0_H0 ;  /* 0x2000003cff997230 */ /* 0x000fe20000004100 */
[----:B------:R-:W-:Y:S01]  /*3a80*/  FMUL.FTZ R182, R146, R155 ;  /* 0x0000009b92b67220 */ /* 0x000fe20000410000 */
[----:B-1----:R-:W-:Y:S01]  /*3a90*/  HADD2.F32 R147, -RZ, R147.H0_H0 ;  /* 0x20000093ff937230 */ /* 0x002fe20000004100 */
[----:B------:R-:W-:Y:S01]  /*3aa0*/  FMUL.FTZ R178, R131, R156 ;  /* 0x0000009c83b27220 */ /* 0x000fe20000410000 */
[----:B--2---:R-:W-:Y:S01]  /*3ab0*/  HADD2.F32 R145, -RZ, R145.H0_H0 ;  /* 0x20000091ff917230 */ /* 0x004fe20000004100 */
[----:B------:R-:W-:Y:S01]  /*3ac0*/  FMUL.FTZ R170, R140, R51 ;  /* 0x000000338caa7220 */ /* 0x000fe20000410000 */
[----:B------:R-:W-:Y:S01]  /*3ad0*/  HADD2.F32 R154, -RZ, R59.H0_H0 ;  /* 0x2000003bff9a7230 */ /* 0x000fe20000004100 */
[----:B------:R-:W-:Y:S01]  /*3ae0*/  FMUL.FTZ R180, R144, R153 ;  /* 0x0000009990b47220 */ /* 0x000fe20000410000 */
[----:B0-----:R-:W-:Y:S01]  /*3af0*/  HADD2.F32 R141, -RZ, R141.H0_H0 ;  /* 0x2000008dff8d7230 */ /* 0x001fe20000004100 */
[----:B------:R-:W-:Y:S01]  /*3b00*/  MUFU.EX2 R163, R163 ;  /* 0x000000a300a37308 */ /* 0x000fe20000000800 */
[----:B------:R-:W-:-:S02]  /*3b10*/  FMUL.FTZ R188, R147, R178 ;  /* 0x000000b293bc7220 */ /* 0x000fc40000410000 */
[----:B------:R-:W-:Y:S01]  /*3b20*/  FMUL.FTZ R157, R145, R182 ;  /* 0x000000b6919d7220 */ /* 0x000fe20000410000 */
[----:B------:R-:W-:Y:S01]  /*3b30*/  HADD2.F32 R143, -RZ, R143.H0_H0 ;  /* 0x2000008fff8f7230 */ /* 0x000fe20000004100 */
[----:B------:R-:W-:Y:S02]  /*3b40*/  FMUL.FTZ R174, R129, R154 ;  /* 0x0000009a81ae7220 */ /* 0x000fe40000410000 */
[----:B------:R-:W-:Y:S01]  /*3b50*/  FMUL.FTZ R186, R141, R180 ;  /* 0x000000b48dba7220 */ /* 0x000fe20000410000 */
[----:B------:R-:W-:Y:S01]  /*3b60*/  MUFU.EX2 R170, R170 ;  /* 0x000000aa00aa7308 */ /* 0x000fe20000000800 */
[----:B------:R-:W-:Y:S01]  /*3b70*/  HADD2.F32 R152, -RZ, R57.H0_H0 ;  /* 0x20000039ff987230 */ /* 0x000fe20000004100 */
[----:B------:R-:W-:Y:S01]  /*3b80*/  FMUL.FTZ R164, R143, R174 ;  /* 0x000000ae8fa47220 */ /* 0x000fe20000410000 */
[----:B---3--:R-:W-:Y:S02]  /*3b90*/  HADD2.F32 R137, -RZ, R137.H0_H0 ;  /* 0x20000089ff897230 */ /* 0x008fe40000004100 */
[----:B------:R-:W-:-:S02]  /*3ba0*/  HADD2.F32 R148, -RZ, R148.H0_H0 ;  /* 0x20000094ff947230 */ /* 0x000fc40000004100 */
[----:B------:R-:W-:Y:S02]  /*3bb0*/  HADD2.F32 R139, -RZ, R139.H0_H0 ;  /* 0x2000008bff8b7230 */ /* 0x000fe40000004100 */
[----:B------:R-:W-:Y:S01]  /*3bc0*/  HADD2.F32 R135, -RZ, R135.H0_H0 ;  /* 0x20000087ff877230 */ /* 0x000fe20000004100 */
[----:B------:R-:W-:Y:S01]  /*3bd0*/  BSSY B0, `(.L_x_7189) ;  /* 0x0000048000007945 */ /* 0x000fe20003800000 */
[----:B----4-:R-:W-:Y:S04]  /*3be0*/  STS.U16 [R72+0x210], R47 ;  /* 0x0002102f48007388 */ /* 0x010fe80000000400 */
[----:B------:R-:W-:Y:S04]  /*3bf0*/  STS.U16 [R71+0x250], R46 ;  /* 0x0002502e47007388 */ /* 0x000fe80000000400 */
[----:B------:R0:W-:Y:S02]  /*3c00*/  STS.U16 [R70+0x290], R49 ;  /* 0x0002903146007388 */ /* 0x0001e40000000400 */
[----:B0-----:R-:W-:-:S04]  /*3c10*/  SHF.L.U32 R49, R83, 0x3, RZ ;  /* 0x0000000353317819 */ /* 0x001fc800000006ff */
[----:B------:R-:W-:Y:S01]  /*3c20*/  LEA.HI.SX32 R49, R49, R49, 0x1b ;  /* 0x0000003131317211 */ /* 0x000fe200078fdaff */
[----:B------:R-:W-:Y:S04]  /*3c30*/  STS.U16 [R69+0x2d0], R48 ;  /* 0x0002d03045007388 */ /* 0x000fe80000000400 */
[----:B------:R-:W-:Y:S01]  /*3c40*/  STS.U16 [R68+0x310], R53 ;  /* 0x0003103544007388 */ /* 0x000fe20000000400 */
[----:B------:R-:W-:-:S03]  /*3c50*/  IMAD.SHL.U32 R62, R49, 0x2, RZ ;  /* 0x00000002313e7824 */ /* 0x000fc600078e00ff */
[----:B------:R-:W-:Y:S01]  /*3c60*/  STS.U16 [R67+0x350], R150 ;  /* 0x0003509643007388 */ /* 0x000fe20000000400 */
[----:B------:R-:W-:-:S03]  /*3c70*/  IMAD R46, R106, 0x100, R107 ;  /* 0x000001006a2e7824 */ /* 0x000fc600078e026b */
[----:B------:R0:W-:Y:S01]  /*3c80*/  STS.U16 [R66+0x390], R149 ;  /* 0x0003909542007388 */ /* 0x0001e20000000400 */
[----:B------:R-:W-:-:S03]  /*3c90*/  @P1 IADD3 R46, R94, 0x200, RZ ;  /* 0x000002005e2e1810 */ /* 0x000fc60007ffe0ff */
[----:B------:R-:W-:Y:S01]  /*3ca0*/  STS.U16 [R64+0x3d0], R151 ;  /* 0x0003d09740007388 */ /* 0x000fe20000000400 */
[----:B------:R-:W-:-:S06]  /*3cb0*/  NOP ;  /* 0x0000000000007918 */ /* 0x000fcc0000000000 */
[----:B------:R-:W1:Y:S01]  /*3cc0*/  LDS.U16 R187, [R62+0x21c] ;  /* 0x00021c003ebb7984 */ /* 0x000e620000000400 */
[----:B0-----:R-:W-:-:S03]  /*3cd0*/  SHF.L.U32 R149, R46, 0x2, RZ ;  /* 0x000000022e957819 */ /* 0x001fc600000006ff */
[----:B------:R-:W0:Y:S04]  /*3ce0*/  LDS.U16 R158, [R62+0x21a] ;  /* 0x00021a003e9e7984 */ /* 0x000e280000000400 */
[----:B------:R-:W2:Y:S04]  /*3cf0*/  LDS.U16 R177, [R62+0x218] ;  /* 0x000218003eb17984 */ /* 0x000ea80000000400 */
[----:B------:R-:W-:Y:S04]  /*3d00*/  LDS.U16 R179, [R62+0x212] ;  /* 0x000212003eb37984 */ /* 0x000fe80000000400 */
[----:B------:R-:W-:Y:S04]  /*3d10*/  LDS.U16 R181, [R62+0x210] ;  /* 0x000210003eb57984 */ /* 0x000fe80000000400 */
[----:B------:R-:W-:Y:S04]  /*3d20*/  LDS.U16 R183, [R62+0x216] ;  /* 0x000216003eb77984 */ /* 0x000fe80000000400 */
[----:B------:R-:W-:Y:S04]  /*3d30*/  LDS.U16 R185, [R62+0x214] ;  /* 0x000214003eb97984 */ /* 0x000fe80000000400 */
[----:B------:R-:W3:Y:S04]  /*3d40*/  LDS.U16 R184, [R62+0x21e] ;  /* 0x00021e003eb87984 */ /* 0x000ee80000000400 */
[----:B------:R4:W-:Y:S01]  /*3d50*/  STS [R149+0xe98], R162 ;  /* 0x000e98a295007388 */ /* 0x0009e20000000800 */
[----:B------:R-:W-:-:S04]  /*3d60*/  @!P2 IMAD R47, R50, c[0x0][0x16c], R107 ;  /* 0x00005b00322faa24 */ /* 0x000fc800078e026b */
[----:B------:R-:W-:Y:S01]  /*3d70*/  @!P2 IMAD.WIDE R46, R47, 0x8, R12 ;  /* 0x000000082f2ea825 */ /* 0x000fe200078e020c */
[----:B------:R-:W-:Y:S03]  /*3d80*/  BAR.SYNC.DEFER_BLOCKING 0x0 ;  /* 0x0000000000007b1d */ /* 0x000fe60000010000 */
[-C--:B------:R-:W-:Y:S02]  /*3d90*/  FMUL.FTZ R49, R131, R51.reuse ;  /* 0x0000003383317220 */ /* 0x080fe40000410000 */
[----:B------:R-:W-:-:S04]  /*3da0*/  FMUL.FTZ R53, R144, R51 ;  /* 0x0000003390357220 */ /* 0x000fc80000410000 */
[----:B------:R-:W0:Y:S01]  /*3db0*/  MUFU.EX2 R49, R49 ;  /* 0x0000003100317308 */ /* 0x000e220000000800 */
[----:B------:R1:W5:Y:S01]  /*3dc0*/  @!P2 LDG.E R160, [R46.64+0x4] ;  /* 0x000004042ea0a981 */ /* 0x000362000c1e1900 */
[----:B------:R-:W-:-:S06]  /*3dd0*/  ISETP.NE.AND P2, PT, R94, 0x1f, PT ;  /* 0x0000001f5e00780c */ /* 0x000fcc0003f45270 */
[----:B------:R-:W3:Y:S01]  /*3de0*/  MUFU.EX2 R53, R53 ;  /* 0x0000003500357308 */ /* 0x000ee20000000800 */
[----:B-1----:R-:W-:Y:S02]  /*3df0*/  HADD2.F32 R47, -RZ, R187.H0_H0 ;  /* 0x200000bbff2f7230 */ /* 0x002fe40000004100 */
[----:B0-----:R-:W-:-:S03]  /*3e00*/  HADD2.F32 R187, -RZ, R158.H0_H0 ;  /* 0x2000009effbb7230 */ /* 0x001fc60000004100 */
[----:B------:R-:W-:Y:S01]  /*3e10*/  FMUL.FTZ R190, R126, R47 ;  /* 0x0000002f7ebe7220 */ /* 0x000fe20000410000 */
[----:B--2---:R-:W-:Y:S01]  /*3e20*/  HADD2.F32 R47, -RZ, R177.H0_H0 ;  /* 0x200000b1ff2f7230 */ /* 0x004fe20000004100 */
[----:B------:R-:W-:Y:S02]  /*3e30*/  FMUL.FTZ R177, R128, R187 ;  /* 0x000000bb80b17220 */ /* 0x000fe40000410000 */
[----:B------:R0:W1:Y:S01]  /*3e40*/  @P2 LDS R187, [R94.X4+0x169c] ;  /* 0x00169c005ebb2984 */ /* 0x0000620000004800 */
[----:B------:R-:W-:-:S04]  /*3e50*/  FMUL.FTZ R46, R162, R49 ;  /* 0x00000031a22e7220 */ /* 0x000fc80000410000 */
[----:B---3--:R-:W-:-:S04]  /*3e60*/  FMUL.FTZ R46, R53, R46 ;  /* 0x0000002e352e7220 */ /* 0x008fc80000410000 */
[----:B------:R-:W-:-:S04]  /*3e70*/  FMUL.FTZ R46, R159, R46 ;  /* 0x0000002e9f2e7220 */ /* 0x000fc80000410000 */
[----:B------:R-:W-:Y:S01]  /*3e80*/  FMUL.FTZ R46, R165, R46 ;  /* 0x0000002ea52e7220 */ /* 0x000fe20000410000 */
[----:B------:R-:W-:-:S03]  /*3e90*/  HADD2.F32 R151, -RZ, R58.H0_H0 ;  /* 0x2000003aff977230 */ /* 0x000fc60000004100 */
[----:B------:R-:W-:Y:S02]  /*3ea0*/  FMUL.FTZ R191, R161, R46 ;  /* 0x0000002ea1bf7220 */ /* 0x000fe40000410000 */
[----:B------:R-:W-:Y:S01]  /*3eb0*/  FFMA.FTZ R46, R49, R157, R188 ;  /* 0x0000009d312e7223 */ /* 0x000fe200000100bc */
[----:B----4-:R-:W-:Y:S01]  /*3ec0*/  HADD2.F32 R149, -RZ, R56.H0_H0 ;  /* 0x20000038ff957230 */ /* 0x010fe20000004100 */
[----:B------:R-:W-:Y:S01]  /*3ed0*/  FMUL.FTZ R176, R142, R151 ;  /* 0x000000978eb07220 */ /* 0x000fe20000410000 */
[----:B------:R-:W-:Y:S01]  /*3ee0*/  HADD2.F32 R150, -RZ, R55.H0_H0 ;  /* 0x20000037ff967230 */ /* 0x000fe20000004100 */
[----:B------:R-:W-:Y:S01]  /*3ef0*/  FFMA.FTZ R46, R53, R46, R186 ;  /* 0x0000002e352e7223 */ /* 0x000fe200000100ba */
[----:B------:R-:W-:Y:S01]  /*3f00*/  HADD2.F32 R189, -RZ, R184.H0_H0 ;  /* 0x200000b8ffbd7230 */ /* 0x000fe20000004100 */
[----:B------:R-:W-:Y:S02]  /*3f10*/  FMUL.FTZ R50, R127, R152 ;  /* 0x000000987f327220 */ /* 0x000fe40000410000 */
[----:B------:R-:W-:-:S02]  /*3f20*/  FMUL.FTZ R51, R140, R149 ;  /* 0x000000958c337220 */ /* 0x000fc40000410000 */
[----:B------:R-:W-:Y:S02]  /*3f30*/  FMUL.FTZ R48, R125, R150 ;  /* 0x000000967d307220 */ /* 0x000fe40000410000 */
[----:B------:R-:W-:Y:S02]  /*3f40*/  FMUL.FTZ R166, R137, R176 ;  /* 0x000000b089a67220 */ /* 0x000fe40000410000 */
[----:B------:R-:W-:Y:S02]  /*3f50*/  FFMA.FTZ R46, R159, R46, R164 ;  /* 0x0000002e9f2e7223 */ /* 0x000fe400000100a4 */
[----:B------:R-:W-:Y:S02]  /*3f60*/  FMUL.FTZ R158, R124, R189 ;  /* 0x000000bd7c9e7220 */ /* 0x000fe40000410000 */
[----:B------:R-:W-:Y:S02]  /*3f70*/  FMUL.FTZ R175, R148, R51 ;  /* 0x0000003394af7220 */ /* 0x000fe40000410000 */
[----:B------:R-:W-:-:S02]  /*3f80*/  FMUL.FTZ R168, R139, R50 ;  /* 0x000000328ba87220 */ /* 0x000fc40000410000 */
[----:B------:R-:W-:Y:S02]  /*3f90*/  FMUL.FTZ R184, R135, R48 ;  /* 0x0000003087b87220 */ /* 0x000fe40000410000 */
[----:B------:R-:W-:Y:S02]  /*3fa0*/  FFMA.FTZ R189, R165, R46, R166 ;  /* 0x0000002ea5bd7223 */ /* 0x000fe400000100a6 */
[----:B------:R-:W-:Y:S01]  /*3fb0*/  FFMA.FTZ R192, R163, R158, R190 ;  /* 0x0000009ea3c07223 */ /* 0x000fe200000100be */
[----:B------:R-:W-:Y:S05]  /*3fc0*/  @P2 BRA `(.L_x_7190) ;  /* 0x0000008000002947 */ /* 0x000fea0003800000 */
[----:B01----:R-:W-:-:S13]  /*3fd0*/  ISETP.NE.AND P3, PT, R169, c[0x0][0x174], PT ;  /* 0x00005d00a9007a0c */ /* 0x003fda0003f65270 */
[----:B------:R-:W-:-:S04]  /*3fe0*/  @P3 IADD3 R187, -R79, c[0x0][0x174], RZ ;  /* 0x00005d004fbb3a10 */ /* 0x000fc80007ffe1ff */
[----:B------:R-:W-:-:S04]  /*3ff0*/  @P3 LEA.HI R46, R187, R187, RZ, 0x1 ;  /* 0x000000bbbb2e3211 */ /* 0x000fc800078f08ff */
[----:B------:R-:W-:-:S04]  /*4000*/  @P3 LOP3.LUT R46, R46, 0xfffffe, RZ, 0xc0, !PT ;  /* 0x00fffffe2e2e3812 */ /* 0x000fc800078ec0ff */
[----:B------:R-:W-:Y:S01]  /*4010*/  @P3 IADD3 R46, -R46, R187, RZ ;  /* 0x000000bb2e2e3210 */ /* 0x000fe20007ffe1ff */
[----:B------:R-:W-:-:S03]  /*4020*/  IMAD.MOV.U32 R187, RZ, RZ, 0x3f800000 ;  /* 0x3f800000ffbb7424 */ /* 0x000fc600078e00ff */
[----:B------:R-:W-:-:S05]  /*4030*/  @P3 LEA R46, R46, R107, 0x8 ;  /* 0x0000006b2e2e3211 */ /* 0x000fca00078e40ff */
[----:B------:R0:W1:Y:S02]  /*4040*/  @P3 LDS R187, [R46.X4+0xe98] ;  /* 0x000e98002ebb3984 */ /* 0x0000640000004800 */
.L_x_7190:
[----:B01----:R-:W-:Y:S05]  /*4050*/  BSYNC B0 ;  /* 0x0000000000007941 */ /* 0x003fea0003800000 */
.L_x_7189:
        /* <DEDUP_REMOVED lines=9> */
[----:B------:R-:W-:Y:S01]  /*40f0*/  ISETP.NE.AND P4, PT, R171, 0x1f, PT ;  /* 0x0000001fab00780c */ /* 0x000fe20003f85270 */
[----:B------:R-:W-:Y:S01]  /*4100*/  FFMA.FTZ R192, R161, R192, R200 ;  /* 0x000000c0a1c07223 */ /* 0x000fe200000100c8 */
[----:B------:R-:W-:Y:S01]  /*4110*/  ISETP.GE.AND P3, PT, R83, 0x1, PT ;  /* 0x000000015300780c */ /* 0x000fe20003f66270 */
[----:B------:R-:W-:Y:S01]  /*4120*/  FMUL.FTZ R46, R161, R46 ;  /* 0x0000002ea12e7220 */ /* 0x000fe20000410000 */
[----:B------:R-:W-:Y:S01]  /*4130*/  ISETP.GE.OR P0, PT, R169, c[0x0][0x174], P0 ;  /* 0x00005d00a9007a0c */ /* 0x000fe20000706670 */
[----:B------:R-:W-:Y:S01]  /*4140*/  FMUL.FTZ R196, R134, R185 ;  /* 0x000000b986c47220 */ /* 0x000fe20000410000 */
[C---:B------:R-:W-:Y:S01]  /*4150*/  ISETP.NE.AND P5, PT, R94.reuse, RZ, PT ;  /* 0x000000ff5e00720c */ /* 0x040fe20003fa5270 */
[C---:B------:R-:W-:Y:S01]  /*4160*/  FFMA.FTZ R192, R165.reuse, R192, R198 ;  /* 0x000000c0a5c07223 */ /* 0x040fe200000100c6 */
[C---:B------:R-:W-:Y:S01]  /*4170*/  IADD3 R193, R94.reuse, 0xa0, RZ ;  /* 0x000000a05ec17810 */ /* 0x040fe20007ffe0ff */
[----:B------:R-:W-:Y:S01]  /*4180*/  FMUL.FTZ R46, R165, R46 ;  /* 0x0000002ea52e7220 */ /* 0x000fe20000410000 */
[----:B------:R-:W-:Y:S01]  /*4190*/  IADD3 R195, R94, 0xe0, RZ ;  /* 0x000000e05ec37810 */ /* 0x000fe20007ffe0ff */
        /* <DEDUP_REMOVED lines=12> */
[C---:B------:R-:W-:Y:S01]  /*4260*/  FFMA.FTZ R189, R163.reuse, R189, R184 ;  /* 0x000000bda3bd7223 */ /* 0x040fe200000100b8 */
[----:B------:R-:W0:Y:S01]  /*4270*/  SHFL.DOWN PT, R181, R191, 0x1, 0x1f ;  /* 0x08201f00bfb57f89 */ /* 0x000e2200000e0000 */
[----:B------:R-:W-:-:S03]  /*4280*/  FMUL.FTZ R202, R163, R46 ;  /* 0x0000002ea3ca7220 */ /* 0x000fc60000410000 */
[----:B------:R-:W1:Y:S04]  /*4290*/  SHFL.DOWN PT, R179, R204, 0x1, 0x1f ;  /* 0x08201f00ccb37f89 */ /* 0x000e6800000e0000 */
[----:B------:R-:W2:Y:S04]  /*42a0*/  SHFL.UP PT, R46, R189, 0x1, RZ ;  /* 0x04200000bd2e7989 */ /* 0x000ea800000e00ff */
[----:B------:R-:W3:Y:S01]  /*42b0*/  SHFL.UP PT, R47, R202, 0x1, RZ ;  /* 0x04200000ca2f7989 */ /* 0x000ee200000e00ff */
        /* <DEDUP_REMOVED lines=26> */
[----:B------:R-:W-:Y:S01]  /*4460*/  MOV R46, 0x3f800000 ;  /* 0x3f800000002e7802 */ /* 0x000fe20000000f00 */
[----:B---3--:R-:W-:Y:S02]  /*4470*/  @P3 FMUL.FTZ R202, R202, R47 ;  /* 0x0000002fcaca3220 */ /* 0x008fe40000410000 */
[----:B------:R-:W2:Y:S01]  /*4480*/  SHFL.UP PT, R181, R189, 0x8, RZ ;  /* 0x05000000bdb57989 */ /* 0x000ea200000e00ff */
[----:B------:R-:W-:Y:S01]  /*4490*/  IMAD.MOV.U32 R47, RZ, RZ, RZ ;  /* 0x000000ffff2f7224 */ /* 0x000fe200078e00ff */
[----:B------:R-:W-:-:S02]  /*44a0*/  ISETP.GE.AND P3, PT, R83, 0x8, PT ;  /* 0x000000085300780c */ /* 0x000fc40003f66270 */
[----:B------:R-:W3:Y:S04]  /*44b0*/  SHFL.UP PT, R179, R202, 0x8, RZ ;  /* 0x05000000cab37989 */ /* 0x000ee800000e00ff */
[----:B------:R-:W-:Y:S01]  /*44c0*/  @!P0 LDS.64 R46, [R107.X8+0x1718] ;  /* 0x001718006b2e8984 */ /* 0x000fe20000008a00 */
[----:B------:R-:W-:Y:S01]  /*44d0*/  ISETP.GE.AND P0, PT, R83, 0x10, PT ;  /* 0x000000105300780c */ /* 0x000fe20003f06270 */
[C---:B0-----:R-:W-:Y:S02]  /*44e0*/  @!P4 FFMA.FTZ R191, R204.reuse, R185, R191 ;  /* 0x000000b9ccbfc223 */ /* 0x041fe400000100bf */
[----:B-1----:R-:W-:-:S03]  /*44f0*/  @!P4 FMUL.FTZ R204, R204, R183 ;  /* 0x000000b7ccccc220 */ /* 0x002fc60000410000 */
        /* <DEDUP_REMOVED lines=11> */
[----:B------:R-:W-:Y:S01]  /*45b0*/  SHFL.IDX PT, R181, R47, RZ, 0x1f ;  /* 0x00001fff2fb57589 */ /* 0x000fe200000e0000 */
[----:B---3--:R-:W-:-:S03]  /*45c0*/  @P0 FMUL.FTZ R202, R202, R179 ;  /* 0x000000b3caca0220 */ /* 0x008fc60000410000 */
[----:B------:R-:W0:Y:S04]  /*45d0*/  SHFL.DOWN PT, R206, R204, 0x1, 0x1f ;  /* 0x08201f00ccce7f89 */ /* 0x000e2800000e0000 */
[----:B-----5:R-:W-:Y:S04]  /*45e0*/  SHFL.IDX PT, R179, R160, RZ, 0x1f ;  /* 0x00001fffa0b37589 */ /* 0x020fe800000e0000 */
[----:B------:R-:W-:Y:S04]  /*45f0*/  SHFL.UP PT, R189, R189, 0x1, RZ ;  /* 0x04200000bdbd7989 */ /* 0x000fe800000e00ff */
[----:B------:R-:W1:Y:S01]  /*4600*/  SHFL.UP PT, R202, R202, 0x1, RZ ;  /* 0x04200000caca7989 */ /* 0x000e6200000e00ff */
[----:B0-----:R-:W-:-:S03]  /*4610*/  @P2 FFMA.FTZ R181, R206, R181, R183 ;  /* 0x000000b5ceb52223 */ /* 0x001fc600000100b7 */
[----:B------:R0:W-:Y:S01]  /*4620*/  SHFL.IDX PT, R206, R191, RZ, 0x1f ;  /* 0x00001fffbfce7589 */ /* 0x0001e200000e0000 */
[----:B------:R-:W-:-:S03]  /*4630*/  FFMA.FTZ R158, R181, R187, R158 ;  /* 0x000000bbb59e7223 */ /* 0x000fc6000001009e */
[----:B------:R-:W2:Y:S01]  /*4640*/  SHFL.IDX PT, R187, R204, RZ, 0x1f ;  /* 0x00001fffccbb7589 */ /* 0x000ea200000e0000 */
[----:B-1----:R-:W-:-:S04]  /*4650*/  @P1 FFMA.FTZ R179, R202, R179, R189 ;  /* 0x000000b3cab31223 */ /* 0x002fc800000100bd */
[----:B------:R-:W-:Y:S02]  /*4660*/  FFMA.FTZ R179, R162, R179, R157 ;  /* 0x000000b3a2b37223 */ /* 0x000fe4000001009d */
[----:B------:R-:W-:Y:S02]  /*4670*/  FFMA.FTZ R157, R163, R158, R190 ;  /* 0x0000009ea39d7223 */ /* 0x000fe400000100be */
[----:B------:R-:W-:Y:S02]  /*4680*/  FFMA.FTZ R183, R49, R179, R188 ;  /* 0x000000b331b77223 */ /* 0x000fe400000100bc */
[----:B------:R-:W-:Y:S02]  /*4690*/  FFMA.FTZ R160, R170, R157, R177 ;  /* 0x0000009daaa07223 */ /* 0x000fe400000100b1 */
[----:B------:R-:W-:Y:S02]  /*46a0*/  FFMA.FTZ R185, R53, R183, R186 ;  /* 0x000000b735b97223 */ /* 0x000fe400000100ba */
[----:B------:R-:W-:Y:S01]  /*46b0*/  FFMA.FTZ R162, R161, R160, R200 ;  /* 0x000000a0a1a27223 */ /* 0x000fe200000100c8 */
[----:B------:R-:W-:Y:S01]  /*46c0*/  IADD3 R200, -R4, c[0x0][0x168], -R94 ;  /* 0x00005a0004c87a10 */ /* 0x000fe20007ffe95e */
[----:B------:R-:W-:-:S02]  /*46d0*/  FFMA.FTZ R181, R159, R185, R164 ;  /* 0x000000b99fb57223 */ /* 0x000fc400000100a4 */
[C---:B------:R-:W-:Y:S01]  /*46e0*/  FFMA.FTZ R164, R165.reuse, R162, R198 ;  /* 0x000000a2a5a47223 */ /* 0x040fe200000100c6 */
[----:B------:R-:W-:Y:S01]  /*46f0*/  ISETP.GE.AND P0, PT, R200, 0x1, PT ;  /* 0x00000001c800780c */ /* 0x000fe20003f06270 */
[----:B------:R-:W-:Y:S02]  /*4700*/  FFMA.FTZ R189, R165, R181, R166 ;  /* 0x000000b5a5bd7223 */ /* 0x000fe400000100a6 */
[----:B------:R-:W-:Y:S02]  /*4710*/  FFMA.FTZ R166, R159, R164, R196 ;  /* 0x000000a49fa67223 */ /* 0x000fe400000100c4 */
[----:B0-----:R-:W-:Y:S02]  /*4720*/  FFMA.FTZ R191, R161, R189, R168 ;  /* 0x000000bda1bf7223 */ /* 0x001fe400000100a8 */
[----:B------:R-:W-:Y:S02]  /*4730*/  FFMA.FTZ R168, R53, R166, R194 ;  /* 0x000000a635a87223 */ /* 0x000fe400000100c2 */
[----:B------:R-:W-:-:S02]  /*4740*/  FFMA.FTZ R201, R170, R191, R175 ;  /* 0x000000bfaac97223 */ /* 0x000fc400000100af */
[----:B------:R-:W-:Y:S02]  /*4750*/  FFMA.FTZ R170, R49, R168, R192 ;  /* 0x000000a831aa7223 */ /* 0x000fe400000100c0 */
[----:B------:R-:W-:Y:S02]  /*4760*/  IMAD.SHL.U32 R49, R94, 0x8, RZ ;  /* 0x000000085e317824 */ /* 0x000fe400078e00ff */
[----:B------:R-:W-:Y:S02]  /*4770*/  FFMA.FTZ R159, R145, -R182, R179 ;  /* 0x800000b6919f7223 */ /* 0x000fe400000100b3 */
[----:B------:R-:W-:Y:S01]  /*4780*/  FMUL.FTZ R182, R146, R170 ;  /* 0x000000aa92b67220 */ /* 0x000fe20000410000 */
[----:B------:R-:W-:Y:S01]  /*4790*/  LEA.HI.SX32 R202, R49, R49, 0x1b ;  /* 0x0000003131ca7211 */ /* 0x000fe200078fdaff */
[----:B------:R-:W-:Y:S02]  /*47a0*/  FFMA.FTZ R161, R147, -R178, R183 ;  /* 0x800000b293a17223 */ /* 0x000fe400000100b7 */
[----:B------:R-:W-:-:S02]  /*47b0*/  FMUL.FTZ R49, R131, R168 ;  /* 0x000000a883317220 */ /* 0x000fc40000410000 */
[----:B------:R-:W-:Y:S02]  /*47c0*/  FFMA.FTZ R178, R159, R182, RZ ;  /* 0x000000b69fb27223 */ /* 0x000fe400000100ff */
[----:B------:R-:W-:Y:S02]  /*47d0*/  FFMA.FTZ R203, R163, R201, R184 ;  /* 0x000000c9a3cb7223 */ /* 0x000fe400000100b8 */
[----:B------:R-:W-:Y:S02]  /*47e0*/  FFMA.FTZ R163, R141, -R180, R185 ;  /* 0x800000b48da37223 */ /* 0x000fe400000100b9 */
[----:B------:R-:W-:Y:S02]  /*47f0*/  FFMA.FTZ R178, R161, R49, R178 ;  /* 0x00000031a1b27223 */ /* 0x000fe400000100b2 */
[----:B------:R-:W-:Y:S02]  /*4800*/  FMUL.FTZ R180, R144, R166 ;  /* 0x000000a690b47220 */ /* 0x000fe40000410000 */
[----:B--2---:R-:W-:-:S02]  /*4810*/  FFMA.FTZ R47, R187, R47, R206 ;  /* 0x0000002fbb2f7223 */ /* 0x004fc400000100ce */
[----:B------:R-:W-:Y:S01]  /*4820*/  FMUL.FTZ R46, R187, R46 ;  /* 0x0000002ebb2e7220 */ /* 0x000fe20000410000 */
[----:B------:R-:W-:Y:S01]  /*4830*/  IADD3 R187, R94, 0x80, RZ ;  /* 0x000000805ebb7810 */ /* 0x000fe20007ffe0ff */
[----:B------:R-:W-:Y:S02]  /*4840*/  FMUL.FTZ R184, R156, R49 ;  /* 0x000000319cb87220 */ /* 0x000fe40000410000 */
[----:B------:R-:W-:Y:S01]  /*4850*/  FMUL.FTZ R49, R129, R164 ;  /* 0x000000a481317220 */ /* 0x000fe20000410000 */
[----:B------:R0:W-:Y:S01]  /*4860*/  @!P5 STS.64 [R107.X8+0x1718], R46 ;  /* 0x0017182e6b00d388 */ /* 0x0001e20000008a00 */
[----:B------:R-:W-:Y:S01]  /*4870*/  FFMA.FTZ R165, R143, -R174, R181 ;  /* 0x800000ae8fa57223 */ /* 0x000fe200000100b5 */
[----:B------:R-:W-:Y:S01]  /*4880*/  LEA.HI.SX32 R186, R187, R94, 0x1b ;  /* 0x0000005ebbba7211 */ /* 0x000fe200078fdaff */
[----:B------:R-:W-:Y:S02]  /*4890*/  FFMA.FTZ R178, R163, R180, R178 ;  /* 0x000000b4a3b27223 */ /* 0x000fe400000100b2 */
[----:B------:R-:W-:-:S02]  /*48a0*/  FMUL.FTZ R182, R155, R182 ;  /* 0x000000b69bb67220 */ /* 0x000fc40000410000 */
[----:B------:R-:W-:Y:S02]  /*48b0*/  FMUL.FTZ R174, R142, R162 ;  /* 0x000000a28eae7220 */ /* 0x000fe40000410000 */
[----:B------:R-:W-:Y:S01]  /*48c0*/  FFMA.FTZ R176, R137, -R176, R189 ;  /* 0x800000b089b07223 */ /* 0x000fe200000100bd */
[----:B------:R-:W-:Y:S01]  /*48d0*/  STS [R202.X4+0x420], R182 ;  /* 0x000420b6ca007388 */ /* 0x000fe20000004800 */
[----:B------:R-:W-:Y:S02]  /*48e0*/  FMUL.FTZ R53, R125, R158 ;  /* 0x0000009e7d357220 */ /* 0x000fe40000410000 */
[-C--:B0-----:R-:W-:Y:S01]  /*48f0*/  FMUL.FTZ R46, R154, R49.reuse ;  /* 0x000000319a2e7220 */ /* 0x081fe20000410000 */
[----:B------:R0:W-:Y:S01]  /*4900*/  STS [R75.X4+0x424], R184 ;  /* 0x000424b84b007388 */ /* 0x0001e20000004800 */
[----:B------:R-:W-:Y:S02]  /*4910*/  FFMA.FTZ R49, R165, R49, R178 ;  /* 0x00000031a5317223 */ /* 0x000fe400000100b2 */
[-C--:B------:R-:W-:Y:S01]  /*4920*/  FMUL.FTZ R178, R151, R174.reuse ;  /* 0x000000ae97b27220 */ /* 0x080fe20000410000 */
[----:B------:R1:W-:Y:S01]  /*4930*/  STS [R75.X4+0x42c], R46 ;  /* 0x00042c2e4b007388 */ /* 0x0003e20000004800 */
[----:B------:R-:W-:-:S02]  /*4940*/  FFMA.FTZ R49, R176, R174, R49 ;  /* 0x000000aeb0317223 */ /* 0x000fc40000010031 */
[----:B------:R-:W-:Y:S01]  /*4950*/  FFMA.FTZ R174, R139, -R50, R191 ;  /* 0x800000328bae7223 */ /* 0x000fe200000100bf */
[----:B------:R-:W-:Y:S01]  /*4960*/  STS [R75.X4+0x430], R178 ;  /* 0x000430b24b007388 */ /* 0x000fe20000004800 */
[----:B------:R-:W-:Y:S01]  /*4970*/  FMUL.FTZ R47, R127, R160 ;  /* 0x000000a07f2f7220 */ /* 0x000fe20000410000 */
[----:B0-----:R-:W-:Y:S01]  /*4980*/  LEA.HI.SX32 R184, R193, R94, 0x1b ;  /* 0x0000005ec1b87211 */ /* 0x001fe200078fdaff */
[----:B------:R-:W-:Y:S02]  /*4990*/  FMUL.FTZ R182, R140, R157 ;  /* 0x0000009d8cb67220 */ /* 0x000fe40000410000 */
[----:B------:R-:W-:Y:S02]  /*49a0*/  FMUL.FTZ R180, R153, R180 ;  /* 0x000000b499b47220 */ /* 0x000fe40000410000 */
[-C--:B------:R-:W-:Y:S01]  /*49b0*/  FFMA.FTZ R50, R174, R47.reuse, R49 ;  /* 0x0000002fae327223 */ /* 0x080fe20000010031 */
[----:B------:R-:W-:Y:S01]  /*49c0*/  IADD3 R49, R94, 0x20, RZ ;  /* 0x000000205e317810 */ /* 0x000fe20007ffe0ff */
[----:B------:R-:W-:Y:S01]  /*49d0*/  FMUL.FTZ R47, R152, R47 ;  /* 0x0000002f982f7220 */ /* 0x000fe20000410000 */
[----:B------:R0:W-:Y:S01]  /*49e0*/  STS [R75.X4+0x428], R180 ;  /* 0x000428b44b007388 */ /* 0x0001e20000004800 */
[----:B------:R-:W-:Y:S01]  /*49f0*/  FFMA.FTZ R177, R135, -R48, R203 ;  /* 0x8000003087b17223 */ /* 0x000fe200000100cb */
[----:B------:R-:W-:Y:S01]  /*4a00*/  LEA.HI.SX32 R188, R49, R94, 0x1b ;  /* 0x0000005e31bc7211 */ /* 0x000fe200078fdaff */
[----:B-1----:R-:W-:Y:S01]  /*4a10*/  FMUL.FTZ R46, R149, R182 ;  /* 0x000000b6952e7220 */ /* 0x002fe20000410000 */
[----:B------:R1:W-:Y:S01]  /*4a20*/  STS [R202.X4+0x434], R47 ;  /* 0x0004342fca007388 */ /* 0x0003e20000004800 */
[----:B------:R-:W-:-:S02]  /*4a30*/  FMUL.FTZ R48, R150, R53 ;  /* 0x0000003596307220 */ /* 0x000fc40000410000 */
[----:B------:R-:W-:Y:S01]  /*4a40*/  FFMA.FTZ R175, R148, -R51, R201 ;  /* 0x8000003394af7223 */ /* 0x000fe200000100c9 */
[----:B------:R2:W-:Y:S01]  /*4a50*/  STS [R202.X4+0x438], R46 ;  /* 0x0004382eca007388 */ /* 0x0005e20000004800 */
[----:B------:R-:W-:Y:S01]  /*4a60*/  FMUL.FTZ R53, R177, R53 ;  /* 0x00000035b1357220 */ /* 0x000fe20000410000 */
[----:B------:R-:W-:Y:S01]  /*4a70*/  IADD3 R51, R94, 0x40, RZ ;  /* 0x000000405e337810 */ /* 0x000fe20007ffe0ff */
[----:B------:R-:W-:Y:S01]  /*4a80*/  FFMA.FTZ R50, R175, R182, R50 ;  /* 0x000000b6af327223 */ /* 0x000fe20000010032 */
[----:B------:R3:W-:Y:S01]  /*4a90*/  STS [R75.X4+0x43c], R48 ;  /* 0x00043c304b007388 */ /* 0x0007e20000004800 */
[-C--:B0-----:R-:W-:Y:S01]  /*4aa0*/  LEA.HI.SX32 R180, R195, R94.reuse, 0x1b ;  /* 0x0000005ec3b47211 */ /* 0x081fe200078fdaff */
[----:B------:R-:W-:Y:S01]  /*4ab0*/  FMUL.FTZ R194, R132, R181 ;  /* 0x000000b584c27220 */ /* 0x000fe20000410000 */
[----:B-1----:R-:W-:Y:S01]  /*4ac0*/  IADD3 R47, R94, 0xc0, RZ ;  /* 0x000000c05e2f7810 */ /* 0x002fe20007ffe0ff */
[----:B------:R-:W-:Y:S01]  /*4ad0*/  BAR.SYNC.DEFER_BLOCKING 0x0 ;  /* 0x0000000000007b1d */ /* 0x000fe20000010000 */
[----:B------:R-:W-:Y:S01]  /*4ae0*/  FADD.FTZ R178, R50, R53 ;  /* 0x0000003532b27221 */ /* 0x000fe20000010000 */
[----:B------:R-:W-:Y:S01]  /*4af0*/  IADD3 R53, R94, 0x60, RZ ;  /* 0x000000605e357810 */ /* 0x000fe20007ffe0ff */
[----:B--2---:R-:W-:Y:S01]  /*4b00*/  FMUL.FTZ R46, R138, R179 ;  /* 0x000000b38a2e7220 */ /* 0x004fe20000410000 */
[-C--:B------:R-:W-:Y:S01]  /*4b10*/  LEA.HI.SX32 R190, R51, R94.reuse, 0x1b ;  /* 0x0000005e33be7211 */ /* 0x080fe200078fdaff */
[----:B------:R-:W-:Y:S01]  /*4b20*/  FMUL.FTZ R50, R134, R185 ;  /* 0x000000b986327220 */ /* 0x000fe20000410000 */
[-C--:B------:R-:W-:Y:S01]  /*4b30*/  LEA.HI.SX32 R192, R53, R94.reuse, 0x1b ;  /* 0x0000005e35c07211 */ /* 0x080fe200078fdaff */
[----:B---3--:R-:W-:Y:S01]  /*4b40*/  FMUL.FTZ R48, R136, R183 ;  /* 0x000000b788307220 */ /* 0x008fe20000410000 */
[----:B------:R-:W-:Y:S01]  /*4b50*/  LEA.HI.SX32 R182, R47, R94, 0x1b ;  /* 0x0000005e2fb67211 */ /* 0x000fe200078fdaff */
[----:B------:R-:W-:Y:S01]  /*4b60*/  FMUL.FTZ R196, R130, R189 ;  /* 0x000000bd82c47220 */ /* 0x000fe20000410000 */
[----:B------:R-:W-:Y:S01]  /*4b70*/  SHF.L.U64.HI R189, R105, 0x2, R104 ;  /* 0x0000000269bd7819 */ /* 0x000fe20000010268 */
[----:B------:R-:W-:-:S02]  /*4b80*/  FMUL.FTZ R191, R128, R191 ;  /* 0x000000bf80bf7220 */ /* 0x000fc40000410000 */
[----:B------:R-:W-:Y:S02]  /*4b90*/  FMUL.FTZ R47, R126, R201 ;  /* 0x000000c97e2f7220 */ /* 0x000fe40000410000 */
[----:B------:R-:W-:Y:S01]  /*4ba0*/  FMUL.FTZ R198, R124, R203 ;  /* 0x000000cb7cc67220 */ /* 0x000fe20000410000 */
[----:B------:R0:W1:Y:S04]  /*4bb0*/  LDS R193, [R77.X4+0x420] ;  /* 0x000420004dc17984 */ /* 0x0000680000004800 */
[----:B------:R0:W2:Y:S04]  /*4bc0*/  LDS R195, [R188.X4+0x4a0] ;  /* 0x0004a000bcc37984 */ /* 0x0000a80000004800 */
[----:B------:R0:W3:Y:S04]  /*4bd0*/  LDS R197, [R190.X4+0x520] ;  /* 0x00052000bec57984 */ /* 0x0000e80000004800 */
[----:B------:R0:W4:Y:S04]  /*4be0*/  LDS R199, [R192.X4+0x5a0] ;  /* 0x0005a000c0c77984 */ /* 0x0001280000004800 */
[----:B------:R0:W0:Y:S04]  /*4bf0*/  LDS R187, [R186.X4+0x620] ;  /* 0x00062000babb7984 */ /* 0x0000280000004800 */
[----:B------:R0:W0:Y:S04]  /*4c00*/  LDS R185, [R184.X4+0x6a0] ;  /* 0x0006a000b8b97984 */ /* 0x0000280000004800 */
[----:B------:R0:W0:Y:S04]  /*4c10*/  LDS R183, [R182.X4+0x720] ;  /* 0x00072000b6b77984 */ /* 0x0000280000004800 */
[----:B------:R0:W0:Y:S04]  /*4c20*/  LDS R179, [R180.X4+0x7a0] ;  /* 0x0007a000b4b37984 */ /* 0x0000280000004800 */
        /* <DEDUP_REMOVED lines=17> */
[----:B------:R-:W-:Y:S01]  /*4d40*/  IMAD.WIDE.U32 R48, R107, c[0x0][0x2d0], R16 ;  /* 0x0000b4006b307a25 */ /* 0x000fe200078e0010 */
[----:B------:R-:W-:-:S03]  /*4d50*/  IADD3 R51, R47, R51, RZ ;  /* 0x000000332f337210 */ /* 0x000fc60007ffe0ff */
[----:B------:R-:W-:Y:S01]  /*4d60*/  IMAD.IADD R47, R49, 0x1, R53 ;  /* 0x00000001312f7824 */ /* 0x000fe200078e0235 */
[----:B------:R-:W-:Y:S02]  /*4d70*/  LEA R52, P1, R48, c[0x0][0x320], 0x2 ;  /* 0x0000c80030347a11 */ /* 0x000fe400078210ff */
[----:B------:R-:W-:Y:S02]  /*4d80*/  LEA.HI.X R51, R46, c[0x0][0x31c], R51, 0x2, P0 ;  /* 0x0000c7002e337a11 */ /* 0x000fe400000f1433 */
[----:B------:R-:W-:-:S03]  /*4d90*/  LEA.HI.X R53, R48, c[0x0][0x324], R47, 0x2, P1 ;  /* 0x0000c90030357a11 */ /* 0x000fc600008f142f */
[----:B------:R1:W-:Y:S04]  /*4da0*/  RED.E.ADD.F32.FTZ.RN.STRONG.GPU [R50.64], R193 ;  /* 0x000000c13200798e */ /* 0x0003e8000c10e784 */
[----:B0-----:R1:W-:Y:S02]  /*4db0*/  RED.E.ADD.F32.FTZ.RN.STRONG.GPU [R52.64], R181 ;  /* 0x000000b53400798e */ /* 0x0013e4000c10e784 */
.L_x_7192:
[----:B01234-:R-:W-:Y:S05]  /*4dc0*/  BSYNC B0 ;  /* 0x0000000000007941 */ /* 0x01ffea0003800000 */
.L_x_7191:
[----:B------:R0:W1:Y:S01]  /*4dd0*/  LDS R51, [R188.X4+0x8c0] ;  /* 0x0008c000bc337984 */ /* 0x0000620000004800 */
[C---:B------:R-:W-:Y:S01]  /*4de0*/  ISETP.GE.AND P6, PT, R200.reuse, 0x21, PT ;  /* 0x00000021c800780c */ /* 0x040fe20003fc6270 */
[----:B------:R-:W-:Y:S01]  /*4df0*/  IMAD R46, R189, c[0x0][0x2b0], RZ ;  /* 0x0000ac00bd2e7a24 */ /* 0x000fe200078e02ff */
[----:B------:R-:W-:Y:S01]  /*4e00*/  SHF.L.U32 R191, R105, 0x2, RZ ;  /* 0x0000000269bf7819 */ /* 0x000fe200000006ff */
[----:B------:R-:W-:Y:S01]  /*4e10*/  IMAD R47, R189, c[0x0][0x2d0], RZ ;  /* 0x0000b400bd2f7a24 */ /* 0x000fe200078e02ff */
[----:B------:R-:W-:Y:S01]  /*4e20*/  BSSY B0, `(.L_x_7193) ;  /* 0x0000010000007945 */ /* 0x000fe20003800000 */
[----:B------:R-:W-:-:S02]  /*4e30*/  ISETP.GE.AND P0, PT, R200, 0x41, PT ;  /* 0x00000041c800780c */ /* 0x000fc40003f06270 */
[C---:B------:R-:W-:Y:S01]  /*4e40*/  ISETP.GE.AND P1, PT, R200.reuse, 0x61, PT ;  /* 0x00000061c800780c */ /* 0x040fe20003f26270 */
[C---:B------:R-:W-:Y:S01]  /*4e50*/  IMAD R53, R191.reuse, c[0x0][0x2b4], R46 ;  /* 0x0000ad00bf357a24 */ /* 0x040fe200078e022e */
[C---:B------:R-:W-:Y:S01]  /*4e60*/  ISETP.GE.AND P2, PT, R200.reuse, 0x81, PT ;  /* 0x00000081c800780c */ /* 0x040fe20003f46270 */
[----:B------:R-:W-:Y:S01]  /*4e70*/  IMAD R181, R191, c[0x0][0x2d4], R47 ;  /* 0x0000b500bfb57a24 */ /* 0x000fe200078e022f */
[C---:B------:R-:W-:Y:S02]  /*4e80*/  ISETP.GE.AND P3, PT, R200.reuse, 0xa1, PT ;  /* 0x000000a1c800780c */ /* 0x040fe40003f66270 */
[C---:B------:R-:W-:Y:S02]  /*4e90*/  ISETP.GE.AND P4, PT, R200.reuse, 0xc1, PT ;  /* 0x000000c1c800780c */ /* 0x040fe40003f86270 */
[----:B------:R-:W-:Y:S01]  /*4ea0*/  ISETP.GE.AND P5, PT, R200, 0xe1, PT ;  /* 0x000000e1c800780c */ /* 0x000fe20003fa6270 */
[----:B------:R-:W-:Y:S07]  /*4eb0*/  @!P6 BRA `(.L_x_7194) ;  /* 0x000000600000e947 */ /* 0x000fee0003800000 */
[----:B0-----:R-:W-:-:S04]  /*4ec0*/  IMAD.WIDE.U32 R48, R191, c[0x0][0x2b0], R18 ;  /* 0x0000ac00bf307a25 */ /* 0x001fc800078e0012 */
[----:B------:R-:W-:-:S04]  /*4ed0*/  IMAD.WIDE.U32 R46, R191, c[0x0][0x2d0], R32 ;  /* 0x0000b400bf2e7a25 */ /* 0x000fc800078e0020 */
[----:B------:R-:W-:Y:S01]  /*4ee0*/  IMAD.IADD R49, R49, 0x1, R53 ;  /* 0x0000000131317824 */ /* 0x000fe200078e0235 */
[----:B------:R-:W-:-:S04]  /*4ef0*/  IADD3 R47, R47, R181, RZ ;  /* 0x000000b52f2f7210 */ /* 0x000fc80007ffe0ff */
[----:B------:R0:W-:Y:S04]  /*4f00*/  RED.E.ADD.F32.FTZ.RN.STRONG.GPU [R48.64], R195 ;  /* 0x000000c33000798e */ /* 0x0001e8000c10e784 */
[----:B-1----:R0:W-:Y:S02]  /*4f10*/  RED.E.ADD.F32.FTZ.RN.STRONG.GPU [R46.64], R51 ;  /* 0x000000332e00798e */ /* 0x0021e4000c10e784 */
.L_x_7194:
[----:B0-----:R-:W-:Y:S05]  /*4f20*/  BSYNC B0 ;  /* 0x0000000000007941 */ /* 0x001fea0003800000 */
.L_x_7193:
[----:B-1----:R0:W1:Y:S01]  /*4f30*/  LDS R51, [R190.X4+0x940] ;  /* 0x00094000be337984 */ /* 0x0020620000004800 */
[----:B------:R-:W-:Y:S01]  /*4f40*/  BSSY B0, `(.L_x_7195) ;  /* 0x0000008000007945 */ /* 0x000fe20003800000 */
[----:B------:R-:W-:Y:S05]  /*4f50*/  @!P0 BRA `(.L_x_7196) ;  /* 0x0000006000008947 */ /* 0x000fea0003800000 */
[----:B------:R-:W-:-:S04]  /*4f60*/  IMAD.WIDE.U32 R48, R191, c[0x0][0x2b0], R20 ;  /* 0x0000ac00bf307a25 */ /* 0x000fc800078e0014 */
[----:B------:R-:W-:-:S04]  /*4f70*/  IMAD.WIDE.U32 R46, R191, c[0x0][0x2d0], R34 ;  /* 0x0000b400bf2e7a25 */ /* 0x000fc800078e0022 */
[----:B------:R-:W-:Y:S01]  /*4f80*/  IMAD.IADD R49, R53, 0x1, R49 ;  /* 0x0000000135317824 */ /* 0x000fe200078e0231 */
[----:B------:R-:W-:-:S04]  /*4f90*/  IADD3 R47, R181, R47, RZ ;  /* 0x0000002fb52f7210 */ /* 0x000fc80007ffe0ff */
[----:B------:R2:W-:Y:S04]  /*4fa0*/  RED.E.ADD.F32.FTZ.RN.STRONG.GPU [R48.64], R197 ;  /* 0x000000c53000798e */ /* 0x0005e8000c10e784 */
[----:B-1----:R2:W-:Y:S02]  /*4fb0*/  RED.E.ADD.F32.FTZ.RN.STRONG.GPU [R46.64], R51 ;  /* 0x000000332e00798e */ /* 0x0025e4000c10e784 */
.L_x_7196:
[----:B------:R-:W-:Y:S05]  /*4fc0*/  BSYNC B0 ;  /* 0x0000000000007941 */ /* 0x000fea0003800000 */
.L_x_7195:
[----:B-12---:R1:W2:Y:S01]  /*4fd0*/  LDS R51, [R192.X4+0x9c0] ;  /* 0x0009c000c0337984 */ /* 0x0062a20000004800 */
[----:B------:R-:W-:Y:S01]  /*4fe0*/  BSSY B0, `(.L_x_7197) ;  /* 0x0000008000007945 */ /* 0x000fe20003800000 */
[----:B------:R-:W-:Y:S05]  /*4ff0*/  @!P1 BRA `(.L_x_7198) ;  /* 0x0000006000009947 */ /* 0x000fea0003800000 */
[----:B------:R-:W-:-:S04]  /*5000*/  IMAD.WIDE.U32 R48, R191, c[0x0][0x2b0], R22 ;  /* 0x0000ac00bf307a25 */ /* 0x000fc800078e0016 */
[----:B------:R-:W-:-:S04]  /*5010*/  IMAD.WIDE.U32 R46, R191, c[0x0][0x2d0], R36 ;  /* 0x0000b400bf2e7a25 */ /* 0x000fc800078e0024 */
[----:B------:R-:W-:Y:S01]  /*5020*/  IMAD.IADD R49, R53, 0x1, R49 ;  /* 0x0000000135317824 */ /* 0x000fe200078e0231 */
[----:B------:R-:W-:-:S04]  /*5030*/  IADD3 R47, R181, R47, RZ ;  /* 0x0000002fb52f7210 */ /* 0x000fc80007ffe0ff */
[----:B------:R3:W-:Y:S04]  /*5040*/  RED.E.ADD.F32.FTZ.RN.STRONG.GPU [R48.64], R199 ;  /* 0x000000c73000798e */ /* 0x0007e8000c10e784 */
[----:B--2---:R3:W-:Y:S02]  /*5050*/  RED.E.ADD.F32.FTZ.RN.STRONG.GPU [R46.64], R51 ;  /* 0x000000332e00798e */ /* 0x0047e4000c10e784 */
.L_x_7198:
[----:B------:R-:W-:Y:S05]  /*5060*/  BSYNC B0 ;  /* 0x0000000000007941 */ /* 0x000fea0003800000 */
.L_x_7197:
[----:B--23--:R2:W3:Y:S01]  /*5070*/  LDS R51, [R186.X4+0xa40] ;  /* 0x000a4000ba337984 */ /* 0x00c4e20000004800 */
[----:B------:R-:W-:Y:S01]  /*5080*/  BSSY B0, `(.L_x_7199) ;  /* 0x0000008000007945 */ /* 0x000fe20003800000 */
[----:B------:R-:W-:Y:S05]  /*5090*/  @!P2 BRA `(.L_x_7200) ;  /* 0x000000600000a947 */ /* 0x000fea0003800000 */
[----:B------:R-:W-:-:S04]  /*50a0*/  IMAD.WIDE.U32 R48, R191, c[0x0][0x2b0], R24 ;  /* 0x0000ac00bf307a25 */ /* 0x000fc800078e0018 */
[----:B------:R-:W-:-:S04]  /*50b0*/  IMAD.WIDE.U32 R46, R191, c[0x0][0x2d0], R38 ;  /* 0x0000b400bf2e7a25 */ /* 0x000fc800078e0026 */
[----:B------:R-:W-:Y:S01]  /*50c0*/  IMAD.IADD R49, R53, 0x1, R49 ;  /* 0x0000000135317824 */ /* 0x000fe200078e0231 */
[----:B------:R-:W-:-:S04]  /*50d0*/  IADD3 R47, R181, R47, RZ ;  /* 0x0000002fb52f7210 */ /* 0x000fc80007ffe0ff */
[----:B------:R4:W-:Y:S04]  /*50e0*/  RED.E.ADD.F32.FTZ.RN.STRONG.GPU [R48.64], R187 ;  /* 0x000000bb3000798e */ /* 0x0009e8000c10e784 */
[----:B---3--:R4:W-:Y:S02]  /*50f0*/  RED.E.ADD.F32.FTZ.RN.STRONG.GPU [R46.64], R51 ;  /* 0x000000332e00798e */ /* 0x0089e4000c10e784 */
.L_x_7200:
[----:B------:R-:W-:Y:S05]  /*5100*/  BSYNC B0 ;  /* 0x0000000000007941 */ /* 0x000fea0003800000 */
.L_x_7199:
[----:B---34-:R3:W4:Y:S01]  /*5110*/  LDS R51, [R184.X4+0xac0] ;  /* 0x000ac000b8337984 */ /* 0x0187220000004800 */
[----:B------:R-:W-:Y:S01]  /*5120*/  BSSY B0, `(.L_x_7201) ;  /* 0x0000008000007945 */ /* 0x000fe20003800000 */
[----:B------:R-:W-:Y:S05]  /*5130*/  @!P3 BRA `(.L_x_7202) ;  /* 0x000000600000b947 */ /* 0x000fea0003800000 */
[----:B------:R-:W-:-:S04]  /*5140*/  IMAD.WIDE.U32 R48, R191, c[0x0][0x2b0], R26 ;  /* 0x0000ac00bf307a25 */ /* 0x000fc800078e001a */
[----:B------:R-:W-:-:S04]  /*5150*/  IMAD.WIDE.U32 R46, R191, c[0x0][0x2d0], R40 ;  /* 0x0000b400bf2e7a25 */ /* 0x000fc800078e0028 */
[----:B------:R-:W-:Y:S01]  /*5160*/  IMAD.IADD R49, R53, 0x1, R49 ;  /* 0x0000000135317824 */ /* 0x000fe200078e0231 */
[----:B------:R-:W-:-:S04]  /*5170*/  IADD3 R47, R181, R47, RZ ;  /* 0x0000002fb52f7210 */ /* 0x000fc80007ffe0ff */
[----:B------:R0:W-:Y:S04]  /*5180*/  RED.E.ADD.F32.FTZ.RN.STRONG.GPU [R48.64], R185 ;  /* 0x000000b93000798e */ /* 0x0001e8000c10e784 */
[----:B----4-:R0:W-:Y:S02]  /*5190*/  RED.E.ADD.F32.FTZ.RN.STRONG.GPU [R46.64], R51 ;  /* 0x000000332e00798e */ /* 0x0101e4000c10e784 */
.L_x_7202:
[----:B------:R-:W-:Y:S05]  /*51a0*/  BSYNC B0 ;  /* 0x0000000000007941 */ /* 0x000fea0003800000 */
.L_x_7201:
[----:B0---4-:R0:W4:Y:S01]  /*51b0*/  LDS R51, [R182.X4+0xb40] ;  /* 0x000b4000b6337984 */ /* 0x0111220000004800 */
        /* <DEDUP_REMOVED lines=8> */
.L_x_7204:
[----:B------:R-:W-:Y:S05]  /*5240*/  BSYNC B0 ;  /* 0x0000000000007941 */ /* 0x000fea0003800000 */
.L_x_7203:
        /* <DEDUP_REMOVED lines=9> */
.L_x_7206:
[----:B------:R-:W-:Y:S05]  /*52e0*/  BSYNC B0 ;  /* 0x0000000000007941 */ /* 0x000fea0003800000 */
.L_x_7205:
[----:B0-----:R-:W0:Y:S01]  /*52f0*/  SHFL.DOWN P0, R47, R178, 0x1, 0x1f ;  /* 0x08201f00b22f7f89 */ /* 0x001e220000000000 */
[-C--:B------:R-:W-:Y:S01]  /*5300*/  FMUL.FTZ R46, R133, R157.reuse ;  /* 0x0000009d852e7220 */ /* 0x080fe20000410000 */
[----:B------:R-:W-:Y:S01]  /*5310*/  ISETP.NE.AND P2, PT, R94, RZ, PT ;  /* 0x000000ff5e00720c */ /* 0x000fe20003f45270 */
[----:B------:R-:W-:Y:S01]  /*5320*/  FMUL.FTZ R148, R148, R157 ;  /* 0x0000009d94947220 */ /* 0x000fe20000410000 */
[----:B------:R-:W-:Y:S01]  /*5330*/  BSSY B0, `(.L_x_7207) ;  /* 0x0000041000007945 */ /* 0x000fe20003800000 */
[----:B------:R-:W-:Y:S02]  /*5340*/  FMUL.FTZ R46, R175, R46 ;  /* 0x0000002eaf2e7220 */ /* 0x000fe40000410000 */
[----:B------:R-:W-:-:S02]  /*5350*/  FMUL.FTZ R135, R135, R158 ;  /* 0x0000009e87877220 */ /* 0x000fc40000410000 */
[----:B------:R-:W-:Y:S02]  /*5360*/  FFMA.FTZ R149, R149, R148, R46 ;  /* 0x0000009495957223 */ /* 0x000fe4000001002e */
[----:B------:R-:W-:Y:S02]  /*5370*/  FMUL.FTZ R143, R143, R164 ;  /* 0x000000a48f8f7220 */ /* 0x000fe40000410000 */
[----:B------:R-:W-:Y:S02]  /*5380*/  FMUL.FTZ R147, R147, R168 ;  /* 0x000000a893937220 */ /* 0x000fe40000410000 */
[C---:B------:R-:W-:Y:S02]  /*5390*/  FMUL.FTZ R158, R133.reuse, R158 ;  /* 0x0000009e859e7220 */ /* 0x040fe40000410000 */
[C---:B------:R-:W-:Y:S02]  /*53a0*/  FMUL.FTZ R164, R133.reuse, R164 ;  /* 0x000000a485a47220 */ /* 0x040fe40000410000 */
        /* <DEDUP_REMOVED lines=19> */
[----:B0-----:R-:W-:-:S02]  /*54e0*/  @P0 FADD R48, R47, R48 ;  /* 0x000000302f300221 */ /* 0x001fc40000000000 */
[C---:B------:R-:W-:Y:S02]  /*54f0*/  FMUL.FTZ R47, R133.reuse, R160 ;  /* 0x000000a0852f7220 */ /* 0x040fe40000410000 */
[----:B------:R-:W-:Y:S01]  /*5500*/  FADD.FTZ R115, R158, R115 ;  /* 0x000000739e737221 */ /* 0x000fe20000010000 */
[----:B------:R-:W0:Y:S01]  /*5510*/  SHFL.DOWN P0, R49, R48, 0x4, 0x1f ;  /* 0x08801f0030317f89 */ /* 0x000e220000000000 */
[----:B------:R-:W-:Y:S02]  /*5520*/  FMUL.FTZ R174, R174, R47 ;  /* 0x0000002faeae7220 */ /* 0x000fe40000410000 */
[-C--:B------:R-:W-:Y:S02]  /*5530*/  FMUL.FTZ R47, R133, R162.reuse ;  /* 0x000000a2852f7220 */ /* 0x080fe40000410000 */
[----:B------:R-:W-:Y:S02]  /*5540*/  FMUL.FTZ R162, R137, R162 ;  /* 0x000000a289a27220 */ /* 0x000fe40000410000 */
[----:B------:R-:W-:-:S02]  /*5550*/  FMUL.FTZ R47, R176, R47 ;  /* 0x0000002fb02f7220 */ /* 0x000fc40000410000 */
[----:B------:R-:W-:Y:S02]  /*5560*/  FFMA.FTZ R174, R152, R139, R174 ;  /* 0x0000008b98ae7223 */ /* 0x000fe400000100ae */
[-C--:B------:R-:W-:Y:S02]  /*5570*/  FFMA.FTZ R47, R151, R162.reuse, R47 ;  /* 0x000000a2972f7223 */ /* 0x080fe4000001002f */
[----:B------:R-:W-:Y:S02]  /*5580*/  FFMA.FTZ R119, R142, R162, R119 ;  /* 0x000000a28e777223 */ /* 0x000fe40000010077 */
[----:B------:R-:W-:Y:S02]  /*5590*/  FADD.FTZ R113, R174, R113 ;  /* 0x00000071ae717221 */ /* 0x000fe40000010000 */
[----:B------:R-:W-:Y:S02]  /*55a0*/  FFMA.FTZ R120, R129, R143, R120 ;  /* 0x0000008f81787223 */ /* 0x000fe40000010078 */
[----:B------:R-:W-:-:S02]  /*55b0*/  FADD.FTZ R112, R47, R112 ;  /* 0x000000702f707221 */ /* 0x000fc40000010000 */
[----:B------:R-:W-:Y:S02]  /*55c0*/  FADD.FTZ R111, R164, R111 ;  /* 0x0000006fa46f7221 */ /* 0x000fe40000010000 */
[----:B------:R-:W-:Y:S02]  /*55d0*/  FFMA.FTZ R123, R146, R170, R123 ;  /* 0x000000aa927b7223 */ /* 0x000fe4000001007b */
[----:B0-----:R-:W-:Y:S02]  /*55e0*/  @P0 FADD R49, R48, R49 ;  /* 0x0000003130310221 */ /* 0x001fe40000000000 */
[-C--:B------:R-:W-:Y:S02]  /*55f0*/  FMUL.FTZ R48, R141, R166.reuse ;  /* 0x000000a68d307220 */ /* 0x080fe40000410000 */
[----:B------:R-:W-:Y:S01]  /*5600*/  FMUL.FTZ R166, R133, R166 ;  /* 0x000000a685a67220 */ /* 0x000fe20000410000 */
[----:B------:R-:W0:Y:S01]  /*5610*/  SHFL.DOWN P0, R50, R49, 0x8, 0x1f ;  /* 0x09001f0031327f89 */ /* 0x000e220000000000 */
[----:B------:R-:W-:-:S02]  /*5620*/  FFMA.FTZ R121, R144, R48, R121 ;  /* 0x0000003090797223 */ /* 0x000fc40000010079 */
[----:B------:R-:W-:Y:S02]  /*5630*/  FMUL.FTZ R166, R163, R166 ;  /* 0x000000a6a3a67220 */ /* 0x000fe40000410000 */
[----:B------:R-:W-:Y:S02]  /*5640*/  FADD.FTZ R108, R147, R108 ;  /* 0x0000006c936c7221 */ /* 0x000fe40000010000 */
[----:B------:R-:W-:Y:S02]  /*5650*/  FFMA.FTZ R153, R153, R48, R166 ;  /* 0x0000003099997223 */ /* 0x000fe400000100a6 */
[----:B------:R-:W-:Y:S02]  /*5660*/  FADD.FTZ R109, R46, R109 ;  /* 0x0000006d2e6d7221 */ /* 0x000fe40000010000 */
[----:B------:R-:W-:Y:S02]  /*5670*/  FADD.FTZ R110, R153, R110 ;  /* 0x0000006e996e7221 */ /* 0x000fe40000010000 */
[----:B0-----:R-:W-:Y:S01]  /*5680*/  @P0 FADD R50, R49, R50 ;  /* 0x0000003231320221 */ /* 0x001fe20000000000 */
[----:B------:R-:W-:-:S04]  /*5690*/  ISETP.NE.AND P0, PT, R83, RZ, PT ;  /* 0x000000ff5300720c */ /* 0x000fc80003f05270 */
[----:B----4-:R-:W0:Y:S02]  /*56a0*/  SHFL.DOWN P1, R51, R50, 0x10, 0x1f ;  /* 0x0a001f0032337f89 */ /* 0x010e240000020000 */
[----:B0-----:R-:W-:-:S07]  /*56b0*/  @P1 FADD R51, R50, R51 ;  /* 0x0000003332331221 */ /* 0x001fce0000000000 */
[----:B------:R0:W-:Y:S04]  /*56c0*/  @!P0 STS [0xc64], R51 ;  /* 0x000c6433ff008388 */ /* 0x0001e80000000800 */
[----:B------:R-:W-:Y:S06]  /*56d0*/  BAR.SYNC.DEFER_BLOCKING 0x0 ;  /* 0x0000000000007b1d */ /* 0x000fec0000010000 */
[----:B------:R-:W-:Y:S05]  /*56e0*/  @P2 BRA `(.L_x_7208) ;  /* 0x0000005000002947 */ /* 0x000fea0003800000 */
[----:B0-----:R-:W-:Y:S01]  /*56f0*/  ISETP.NE.AND P0, PT, R169, c[0x0][0x174], PT ;  /* 0x00005d00a9007a0c */ /* 0x001fe20003f05270 */
[----:B------:R-:W-:-:S12]  /*5700*/  IMAD.SHL.U32 R48, R107, 0x4, RZ ;  /* 0x000000046b307824 */ /* 0x000fd800078e00ff */
[----:B------:R-:W0:Y:S02]  /*5710*/  @P0 LDS R46, [R48+0x1f18] ;  /* 0x001f1800302e0984 */ /* 0x000e240000000800 */
[----:B0-----:R-:W-:-:S05]  /*5720*/  @P0 FADD.FTZ R51, R51, R46 ;  /* 0x0000002e33330221 */ /* 0x001fca0000010000 */
[----:B------:R0:W-:Y:S02]  /*5730*/  STS [R48+0x1f18], R51 ;  /* 0x001f183330007388 */ /* 0x0001e40000000800 */
.L_x_7208:
[----:B0-----:R-:W-:Y:S05]  /*5740*/  BSYNC B0 ;  /* 0x0000000000007941 */ /* 0x001fea0003800000 */
.L_x_7207:
[----:B------:R-:W-:Y:S02]  /*5750*/  IADD3 R107, R107, 0x1, RZ ;  /* 0x000000016b6b7810 */ /* 0x000fe40007ffe0ff */
[----:B------:R-:W-:Y:S02]  /*5760*/  IADD3 R105, P1, R105, 0x1, RZ ;  /* 0x0000000169697810 */ /* 0x000fe40007f3e0ff */
[----:B------:R-:W-:Y:S02]  /*5770*/  ISETP.GE.AND P0, PT, R107, c[0x0][0x16c], PT ;  /* 0x00005b006b007a0c */ /* 0x000fe40003f06270 */
[----:B------:R-:W-:-:S11]  /*5780*/  IADD3.X R104, RZ, R104, RZ, P1, !PT ;  /* 0x00000068ff687210 */ /* 0x000fd60000ffe4ff */
[----:B------:R-:W-:Y:S01]  /*5790*/  @P0 CALL.REL.NOINC `(.L_x_7188) ;  /* 0x0000001000000944 */ /* 0x000fe20003c00000 */
[----:B------:R-:W-:Y:S05]  /*57a0*/  BRA `(.L_x_7209) ;  /* 0xffffdaa000007947 */ /* 0x000fea000383ffff */
.L_x_7188:
[----:B------:R-:W-:Y:S01]  /*57b0*/  BAR.SYNC.DEFER_BLOCKING 0x0 ;  /* 0x0000000000007b1d */ /* 0x000fe20000010000 */
[----:B------:R-:W-:Y:S02]  /*57c0*/  ISETP.NE.AND P6, PT, R94, RZ, PT ;  /* 0x000000ff5e00720c */ /* 0x000fe40003fc5270 */
        /* <DEDUP_REMOVED lines=8> */
[----:B------:R-:W-:Y:S02]  /*5850*/  PRMT R14, R116, 0x7632, R14 ;  /* 0x00007632740e7816 */ /* 0x000fe4000000000e */
[----:B------:R-:W-:Y:S01]  /*5860*/  LEA R17, P4, R6, c[0x0][0x330], 0x1 ;  /* 0x0000cc0006117a11 */ /* 0x000fe200078808ff */
[----:B------:R-:W-:Y:S04]  /*5870*/  STS.U16 [R62], R122 ;  /* 0x0000007a3e007388 */ /* 0x000fe80000000400 */
        /* <DEDUP_REMOVED lines=9> */
[----:B0-----:R-:W-:-:S03]  /*5910*/  IMAD.WIDE.U32 R4, R99, c[0x0][0x2d8], RZ ;  /* 0x0000b60063047a25 */ /* 0x001fc600078e00ff */
        /* <DEDUP_REMOVED lines=9> */
[----:B------:R-:W-:Y:S01]  /*59b0*/  IMAD.WIDE.U32 R4, R103, c[0x0][0x2e0], R4 ;  /* 0x0000b80067047a25 */ /* 0x000fe200078e0004 */
[----:B------:R-:W-:-:S02]  /*59c0*/  LEA.HI.X R14, R6, c[0x0][0x334], R7, 0x1, P4 ;  /* 0x0000cd00060e7a11 */ /* 0x000fc400020f0c07 */
[----:B------:R-:W-:Y:S02]  /*59d0*/  LDS.U16 R29, [R67+0x140] ;  /* 0x00014000431d7984 */ /* 0x000fe40000000400 */
[----:B------:R-:W-:Y:S02]  /*59e0*/  IADD3 R4, P0, R54, R4, RZ ;  /* 0x0000000436047210 */ /* 0x000fe40007f1e0ff */
[----:B------:R-:W-:Y:S02]  /*59f0*/  LDS.U16 R31, [R66+0x180] ;  /* 0x00018000421f7984 */ /* 0x000fe40000000400 */
[----:B------:R-:W-:Y:S02]  /*5a00*/  IADD3.X R5, R0, R37, R5, P0, !PT ;  /* 0x0000002500057210 */ /* 0x000fe400007fe405 */
[----:B------:R-:W-:Y:S01]  /*5a10*/  LDS.U16 R33, [R64+0x1c0] ;  /* 0x0001c00040217984 */ /* 0x000fe20000000400 */
[----:B------:R-:W-:-:S03]  /*5a20*/  LEA R16, P4, R4, R17, 0x1 ;  /* 0x0000001104107211 */ /* 0x000fc600078808ff */
[----:B------:R-:W-:Y:S01]  /*5a30*/  @!P6 STS [0x210], R73 ;  /* 0x00021049ff00e388 */ /* 0x000fe20000000800 */
[----:B------:R-:W-:-:S03]  /*5a40*/  LEA.HI.X R17, R4, R14, R5, 0x1, P4 ;  /* 0x0000000e04117211 */ /* 0x000fc600020f0c05 */
[----:B------:R-:W-:Y:S06]  /*5a50*/  BAR.SYNC.DEFER_BLOCKING 0x0 ;  /* 0x0000000000007b1d */ /* 0x000fec0000010000 */
[----:B------:R-:W0:Y:S02]  /*5a60*/  LDS R35, [0x210] ;  /* 0x00021000ff237984 */ /* 0x000e240000000800 */
[-C--:B0-----:R-:W-:Y:S02]  /*5a70*/  ISETP.GE.AND P5, PT, R6, R35.reuse, PT ;  /* 0x000000230600720c */ /* 0x081fe40003fa6270 */
[----:B------:R-:W-:-:S02]  /*5a80*/  ISETP.GE.AND P3, PT, R84, R35, PT ;  /* 0x000000235400720c */ /* 0x000fc40003f66270 */
[-C--:B------:R-:W-:Y:S02]  /*5a90*/  ISETP.GE.AND P2, PT, R82, R35.reuse, PT ;  /* 0x000000235200720c */ /* 0x080fe40003f46270 */
[-C--:B------:R-:W-:Y:S02]  /*5aa0*/  ISETP.GE.AND P1, PT, R80, R35.reuse, PT ;  /* 0x000000235000720c */ /* 0x080fe40003f26270 */
[----:B------:R-:W-:-:S05]  /*5ab0*/  ISETP.GE.AND P0, PT, R78, R35, PT ;  /* 0x000000234e00720c */ /* 0x000fca0003f06270 */
        /* <DEDUP_REMOVED lines=12> */
.L_x_7211:
[----:B------:R-:W-:Y:S05]  /*5b80*/  BSYNC B0 ;  /* 0x0000000000007941 */ /* 0x000fea0003800000 */
.L_x_7210:
        /* <DEDUP_REMOVED lines=15> */
[----:B------:R0:W-:Y:S01]  /*5c80*/  @!P5 STG.E.U16 [R16.64+-0x80], R31 ;  /* 0xffff801f1000d986 */ /* 0x0001e2000c101504 */
[----:B------:R-:W-:Y:S01]  /*5c90*/  F2FP.PACK_AB R14, R115, R114 ;  /* 0x00000072730e723e */ /* 0x000fe200000000ff */
[----:B------:R-:W-:Y:S01]  /*5ca0*/  FADD.FTZ R110, R109, R110 ;  /* 0x0000006e6d6e7221 */ /* 0x000fe20000010000 */
[----:B------:R-:W-:Y:S01]  /*5cb0*/  PRMT R20, R4, 0x7632, R20 ;  /* 0x0000763204147816 */ /* 0x000fe20000000014 */
[----:B------:R-:W-:Y:S02]  /*5cc0*/  @!P4 STG.E.U16 [R16.64+-0x1c0], R21 ;  /* 0xfffe40151000c986 */ /* 0x000fe4000c101504 */
[----:B------:R-:W-:-:S02]  /*5cd0*/  FADD.FTZ R111, R110, R111 ;  /* 0x0000006f6e6f7221 */ /* 0x000fc40000010000 */
[----:B------:R4:W-:Y:S02]  /*5ce0*/  @!P3 STG.E.U16 [R16.64+-0x40], R33 ;  /* 0xffffc0211000b986 */ /* 0x0009e4000c101504 */
[----:B------:R-:W-:Y:S02]  /*5cf0*/  FADD.FTZ R112, R111, R112 ;  /* 0x000000706f707221 */ /* 0x000fe40000010000 */
[----:B------:R-:W-:Y:S01]  /*5d00*/  BAR.SYNC.DEFER_BLOCKING 0x0 ;  /* 0x0000000000007b1d */ /* 0x000fe20000010000 */
[----:B0-----:R-:W-:Y:S01]  /*5d10*/  PRMT R31, R5, 0x7632, R31 ;  /* 0x00007632051f7816 */ /* 0x001fe2000000001f */
        /* <DEDUP_REMOVED lines=15> */
[----:B----4-:R-:W-:-:S03]  /*5e10*/  IMAD R14, R173, c[0x0][0x2f8], RZ ;  /* 0x0000be00ad0e7a24 */ /* 0x010fc600078e02ff */
        /* <DEDUP_REMOVED lines=23> */
.L_x_7213:
[----:B------:R-:W-:Y:S05]  /*5f90*/  BSYNC B0 ;  /* 0x0000000000007941 */ /* 0x000fea0003800000 */
.L_x_7212:
[----:B------:R-:W-:Y:S01]  /*5fa0*/  MOV R3, R29 ;  /* 0x0000001d00037202 */ /* 0x000fe20000000f00 */
[----:B------:R-:W-:Y:S01]  /*5fb0*/  IMAD.MOV.U32 R2, RZ, RZ, R4 ;  /* 0x000000ffff027224 */ /* 0x000fe200078e0004 */
[----:B------:R-:W-:Y:S01]  /*5fc0*/  IADD3 R4, P0, R65, -0x1c0, RZ ;  /* 0xfffffe4041047810 */ /* 0x000fe20007f1e0ff */
[----:B0-----:R-:W-:Y:S01]  /*5fd0*/  IMAD R14, R102, c[0x0][0x300], RZ ;  /* 0x0000c000660e7a24 */ /* 0x001fe200078e02ff */
[----:B------:R-:W-:Y:S01]  /*5fe0*/  ISETP.GE.AND P6, PT, R74, R27, PT ;  /* 0x0000001b4a00720c */ /* 0x000fe20003fc6270 */
[----:B------:R-:W-:Y:S01]  /*5ff0*/  IMAD.WIDE.U32 R2, R103, c[0x0][0x300], R2 ;  /* 0x0000c00067027a25 */ /* 0x000fe200078e0002 */
[----:B------:R-:W-:Y:S02]  /*6000*/  IADD3.X R5, R63, -0x1, RZ, P0, !PT ;  /* 0xffffffff3f057810 */ /* 0x000fe400007fe4ff */
[----:B------:R-:W-:Y:S01]  /*6010*/  IADD3 R4, P1, R4, c[0x0][0x340], RZ ;  /* 0x0000d00004047a10 */ /* 0x000fe20007f3e0ff */
[----:B------:R-:W-:Y:S01]  /*6020*/  IMAD R15, R103, c[0x0][0x304], R14 ;  /* 0x0000c100670f7a24 */ /* 0x000fe200078e020e */
[----:B------:R-:W-:-:S02]  /*6030*/  IADD3 R54, P0, R54, R2, RZ ;  /* 0x0000000236367210 */ /* 0x000fc40007f1e0ff */
[----:B------:R-:W-:Y:S02]  /*6040*/  IADD3.X R5, R5, c[0x0][0x344], RZ, P1, !PT ;  /* 0x0000d10005057a10 */ /* 0x000fe40000ffe4ff */
        /* <DEDUP_REMOVED lines=30> */
.L_x_7182:
        /* <DEDUP_REMOVED lines=24> */
.L_x_7216:
[----:B0-----:R-:W-:Y:S05]  /*63b0*/  BSYNC B0 ;  /* 0x0000000000007941 */ /* 0x001fea0003800000 */
.L_x_7215:
[----:B------:R-:W-:Y:S01]  /*63c0*/  BSSY B0, `(.L_x_7217) ;  /* 0x0000018000007945 */ /* 0x000fe20003800000 */
[----:B------:R-:W-:Y:S05]  /*63d0*/  @!P0 BRA `(.L_x_7218) ;  /* 0x0000015000008947 */ /* 0x000fea0003800000 */
[----:B------:R-:W-:Y:S06]  /*63e0*/  BAR.SYNC.DEFER_BLOCKING 0x0 ;  /* 0x0000000000007b1d */ /* 0x000fec0000010000 */
[----:B0-----:R-:W0:Y:S04]  /*63f0*/  SHFL.DOWN P0, R3, R96, 0x1, 0x1f ;  /* 0x08201f0060037f89 */ /* 0x001e280000000000 */
[----:B------:R-:W4:Y:S04]  /*6400*/  S2R R4, SR_LANEID ;  /* 0x0000000000047919 */ /* 0x000f280000000000 */
[----:B------:R-:W1:Y:S01]  /*6410*/  S2R R11, SR_TID.X ;  /* 0x00000000000b7919 */ /* 0x000e620000002100 */
[----:B0-----:R-:W-:Y:S01]  /*6420*/  @P0 FADD R3, R3, R96 ;  /* 0x0000006003030221 */ /* 0x001fe20000000000 */
[----:B----4-:R-:W-:-:S04]  /*6430*/  ISETP.NE.AND P1, PT, R4, RZ, PT ;  /* 0x000000ff0400720c */ /* 0x010fc80003f25270 */
        /* <DEDUP_REMOVED lines=15> */
.L_x_7218:
[----:B------:R-:W4:Y:S02]  /*6530*/  S2R R11, SR_TID.X ;  /* 0x00000000000b7919 */ /* 0x000f240000002100 */
.L_x_7219:
[----:B0-----:R-:W-:Y:S05]  /*6540*/  BSYNC B0 ;  /* 0x0000000000007941 */ /* 0x001fea0003800000 */
.L_x_7217:
[----:B----4-:R-:W-:-:S13]  /*6550*/  ISETP.GE.AND P0, PT, R11, c[0x0][0x16c], PT ;  /* 0x00005b000b007a0c */ /* 0x010fda0003f06270 */
[----:B------:R-:W-:Y:S05]  /*6560*/  @P0 EXIT ;  /* 0x000000000000094d */ /* 0x000fea0003800000 */
[----:B------:R-:W-:Y:S02]  /*6570*/  IMAD R102, R102, c[0x0][0x288], RZ ;  /* 0x0000a20066667a24 */ /* 0x000fe400078e02ff */
[----:B------:R-:W-:-:S04]  /*6580*/  IMAD.WIDE.U32 R2, R103, c[0x0][0x288], RZ ;  /* 0x0000a20067027a25 */ /* 0x000fc800078e00ff */
[----:B------:R-:W-:-:S05]  /*6590*/  IMAD R13, R103, c[0x0][0x28c], R102 ;  /* 0x0000a300670d7a24 */ /* 0x000fca00078e0266 */
[----:B------:R-:W-:Y:S02]  /*65a0*/  IADD3 R13, R3, R13, RZ ;  /* 0x0000000d030d7210 */ /* 0x000fe40007ffe0ff */
.L_x_7220:
        /* <DEDUP_REMOVED lines=16> */
.L_x_7221:
        /* <DEDUP_REMOVED lines=13> */
.L_x_9113:


//--------------------- .text._Z25selective_scan_bwd_kernelI32Selective_Scan_bwd_kernel_traitsILi32ELi8ELb0ELb1ELb1ELb1ELb0EN3c104HalfEfEEv12SSMParamsBwd --------------------------
	.section	.text._Z25selective_scan_bwd_kernelI32Selective_Scan_bwd_kernel_traitsILi32ELi8ELb0ELb1ELb1ELb1ELb0EN3c104HalfEfEEv12SSMParamsBwd,"ax",@progbits
	.sectioninfo	@"SHI_REGISTERS=202"
	.align	128
        .global         _Z25selective_scan_bwd_kernelI32Selective_Scan_bwd_kernel_traitsILi32ELi8ELb0ELb1ELb1ELb1ELb0EN3c104HalfEfEEv12SSMParamsBwd
        .type           _Z25selective_scan_bwd_kernelI32Selective_Scan_bwd_kernel_traitsILi32ELi8ELb0ELb1ELb1ELb1ELb0EN3c104HalfEfEEv12SSMParamsBwd,@function
        .size           _Z25selective_scan_bwd_kernelI32Selective_Scan_bwd_kernel_traitsILi32ELi8ELb0ELb1ELb1ELb1ELb0EN3c104HalfEfEEv12SSMParamsBwd,(.L_x_9114 - _Z25selective_scan_bwd_kernelI32Selective_Scan_bwd_kernel_traitsILi32ELi8ELb0ELb1ELb1ELb1ELb0EN3c104HalfEfEEv12SSMParamsBwd)
        .other          _Z25selective_scan_bwd_kernelI32Selective_Scan_bwd_kernel_traitsILi32ELi8ELb0ELb1ELb1ELb1ELb0EN3c104HalfEfEEv12SSMParamsBwd,@"STO_CUDA_ENTRY STV_DEFAULT"
_Z25selective_scan_bwd_kernelI32Selective_Scan_bwd_kernel_traitsILi32ELi8ELb0ELb1ELb1ELb1ELb0EN3c104HalfEfEEv12SSMParamsBwd:
.text._Z25selective_scan_bwd_kernelI32Selective_Scan_bwd_kernel_traitsILi32ELi8ELb0ELb1ELb1ELb1ELb0EN3c104HalfEfEEv12SSMParamsBwd:
        /* <DEDUP_REMOVED lines=20> */
[----:B-1----:R-:W-:Y:S02]  /*0140*/  IADD3 R6, R0, 0xffffffe, RZ ;  /* 0x0ffffffe00067810 */ /* 0x002fe40007ffe0ff */
[----:B------:R-:W-:Y:S01]  /*0150*/  LOP3.LUT R16, R136, c[0x0][0x178], RZ, 0x3c, !PT ;  /* 0x00005e0088107a12 */ /* 0x000fe200078e3cff */
[----:B------:R1:W5:Y:S01]  /*0160*/  @P1 LDG.E R133, [R4.64] ;  /* 0x0000000404851981 */ /* 0x000362000c1e1900 */
[----:B------:R2:W3:Y:S01]  /*0170*/  F2I.FTZ.U32.TRUNC.NTZ R7, R6 ;  /* 0x0000000600077305 */ /* 0x0004e2000021f000 */
[----:B------:R-:W-:Y:S01]  /*0180*/  IMAD R14, R174, c[0x0][0x190], RZ ;  /* 0x00006400ae0e7a24 */ /* 0x000fe200078e02ff */
[----:B------:R-:W-:Y:S01]  /*0190*/  ISETP.GE.AND P1, PT, R16, RZ, PT ;  /* 0x000000ff1000720c */ /* 0x000fe20003f26270 */
[----:B------:R-:W-:Y:S01]  /*01a0*/  IMAD.MOV.U32 R132, RZ, RZ, c[0x0][0x174] ;  /* 0x00005d00ff847624 */ /* 0x000fe200078e00ff */
[----:B------:R-:W-:Y:S01]  /*01b0*/  ISETP.NE.AND P0, PT, RZ, c[0x0][0x178], PT ;  /* 0x00005e00ff007a0c */ /* 0x000fe20003f05270 */
[----:B------:R-:W-:Y:S01]  /*01c0*/  IMAD R10, R174, c[0x0][0x1e0], RZ ;  /* 0x00007800ae0a7a24 */ /* 0x000fe200078e02ff */
[----:B0-----:R-:W-:Y:S01]  /*01d0*/  IABS R2, R136 ;  /* 0x0000008800027213 */ /* 0x001fe20000000000 */
[C---:B------:R-:W-:Y:S01]  /*01e0*/  IMAD R15, R131.reuse, c[0x0][0x194], R14 ;  /* 0x00006500830f7a24 */ /* 0x040fe200078e020e */
[----:B------:R-:W-:Y:S01]  /*01f0*/  ISETP.GE.AND P3, PT, R132, 0x1, PT ;  /* 0x000000018400780c */ /* 0x000fe20003f66270 */
[----:B--2---:R-:W-:Y:S01]  /*0200*/  HFMA2.MMA R6, -RZ, RZ, 0, 0 ;  /* 0x00000000ff067435 */ /* 0x004fe200000001ff */
[----:B------:R-:W-:Y:S01]  /*0210*/  IMAD R12, R174, c[0x0][0x278], RZ ;  /* 0x00009e00ae0c7a24 */ /* 0x000fe200078e02ff */
[----:B------:R-:W-:Y:S01]  /*0220*/  SHF.L.U32 R132, R132, 0x8, RZ ;  /* 0x0000000884847819 */ /* 0x000fe200000006ff */
[----:B-1----:R-:W-:Y:S01]  /*0230*/  IMAD.WIDE.U32 R4, R131, c[0x0][0x1e0], RZ ;  /* 0x0000780083047a25 */ /* 0x002fe200078e00ff */
[----:B------:R-:W-:-:S03]  /*0240*/  HFMA2.MMA R130, -RZ, RZ, 0, 0 ;  /* 0x00000000ff827435 */ /* 0x000fc600000001ff */
[--C-:B---3--:R-:W-:Y:S02]  /*0250*/  IMAD.MOV R8, RZ, RZ, -R7.reuse ;  /* 0x000000ffff087224 */ /* 0x108fe400078e0a07 */
[----:B------:R-:W-:Y:S02]  /*0260*/  IMAD R13, R131, c[0x0][0x1e4], R10 ;  /* 0x00007900830d7a24 */ /* 0x000fe400078e020a */
[----:B------:R-:W-:Y:S02]  /*0270*/  IMAD R3, R8, R17, RZ ;  /* 0x0000001108037224 */ /* 0x000fe400078e02ff */
[----:B------:R-:W-:Y:S02]  /*0280*/  IMAD R8, R174, c[0x0][0x1d0], RZ ;  /* 0x00007400ae087a24 */ /* 0x000fe400078e02ff */
[----:B------:R-:W-:-:S04]  /*0290*/  IMAD.HI.U32 R7, R7, R3, R6 ;  /* 0x0000000307077227 */ /* 0x000fc800078e0006 */
[----:B------:R-:W-:Y:S02]  /*02a0*/  IMAD R11, R131, c[0x0][0x1d4], R8 ;  /* 0x00007500830b7a24 */ /* 0x000fe400078e0208 */
[----:B------:R-:W-:-:S04]  /*02b0*/  IMAD.HI.U32 R129, R7, R2, RZ ;  /* 0x0000000207817227 */ /* 0x000fc800078e00ff */
[----:B------:R-:W-:Y:S01]  /*02c0*/  IMAD.WIDE.U32 R8, R131, c[0x0][0x190], RZ ;  /* 0x0000640083087a25 */ /* 0x000fe200078e00ff */
[----:B------:R-:W-:-:S03]  /*02d0*/  IADD3 R0, -R129, RZ, RZ ;  /* 0x000000ff81007210 */ /* 0x000fc60007ffe1ff */
[----:B------:R-:W-:Y:S01]  /*02e0*/  IMAD.WIDE.U32 R6, R131, c[0x0][0x278], RZ ;  /* 0x00009e0083067a25 */ /* 0x000fe200078e00ff */
[----:B------:R-:W-:-:S03]  /*02f0*/  IADD3 R9, R9, R15, RZ ;  /* 0x0000000f09097210 */ /* 0x000fc60007ffe0ff */
[----:B------:R-:W-:Y:S02]  /*0300*/  IMAD R0, R17, R0, R2 ;  /* 0x0000000011007224 */ /* 0x000fe400078e0202 */
[----:B------:R-:W-:-:S03]  /*0310*/  IMAD.WIDE.U32 R2, R131, c[0x0][0x1d0], RZ ;  /* 0x0000740083027a25 */ /* 0x000fc600078e00ff */
[----:B------:R-:W-:Y:S01]  /*0320*/  ISETP.GT.U32.AND P4, PT, R17, R0, PT ;  /* 0x000000001100720c */ /* 0x000fe20003f84070 */
[----:B------:R-:W-:Y:S01]  /*0330*/  IMAD.IADD R5, R5, 0x1, R13 ;  /* 0x0000000105057824 */ /* 0x000fe200078e020d */
[----:B------:R-:W-:Y:S01]  /*0340*/  IADD3 R3, R3, R11, RZ ;  /* 0x0000000b03037210 */ /* 0x000fe20007ffe0ff */
[----:B------:R-:W-:Y:S01]  /*0350*/  IMAD R11, R131, c[0x0][0x27c], R12 ;  /* 0x00009f00830b7a24 */ /* 0x000fe200078e020c */
[----:B------:R-:W-:Y:S01]  /*0360*/  IADD3 R13, R132, -0x100, RZ ;  /* 0xffffff00840d7810 */ /* 0x000fe20007ffe0ff */
[----:B------:R-:W-:Y:S02]  /*0370*/  IMAD R15, R135, c[0x0][0x1d8], RZ ;  /* 0x00007600870f7a24 */ /* 0x000fe400078e02ff */
[----:B------:R-:W-:Y:S01]  /*0380*/  IMAD.WIDE.U32 R2, R136, c[0x0][0x1d8], R2 ;  /* 0x0000760088027a25 */ /* 0x000fe200078e0002 */
[----:B------:R-:W-:-:S03]  /*0390*/  IADD3 R7, R7, R11, RZ ;  /* 0x0000000b07077210 */ /* 0x000fc60007ffe0ff */
[----:B------:R-:W-:Y:S02]  /*03a0*/  IMAD R19, R135, c[0x0][0x280], RZ ;  /* 0x0000a00087137a24 */ /* 0x000fe400078e02ff */
[-C--:B------:R-:W-:Y:S01]  /*03b0*/  @!P4 IADD3 R0, R0, -R17.reuse, RZ ;  /* 0x800000110000c210 */ /* 0x080fe20007ffe0ff */
[----:B------:R-:W-:Y:S01]  /*03c0*/  IMAD.WIDE.U32 R4, R136, c[0x0][0x1e8], R4 ;  /* 0x00007a0088047a25 */ /* 0x000fe200078e0004 */
[----:B------:R-:W-:Y:S02]  /*03d0*/  @!P4 IADD3 R129, R129, 0x1, RZ ;  /* 0x000000018181c810 */ /* 0x000fe40007ffe0ff */
        /* <DEDUP_REMOVED lines=12> */
[----:B------:R-:W-:Y:S01]  /*04a0*/  IMAD.WIDE.U32 R10, R131, c[0x0][0x1b0], RZ ;  /* 0x00006c00830a7a25 */ /* 0x000fe200078e00ff */
[----:B------:R-:W-:Y:S02]  /*04b0*/  @!P1 IADD3 R129, -R129, RZ, RZ ;  /* 0x000000ff81819210 */ /* 0x000fe40007ffe1ff */
[----:B------:R-:W-:Y:S01]  /*04c0*/  @!P0 LOP3.LUT R129, RZ, c[0x0][0x178], RZ, 0x33, !PT ;  /* 0x00005e00ff818a12 */ /* 0x000fe200078e33ff */
[----:B------:R-:W-:Y:S01]  /*04d0*/  IMAD R21, R131, c[0x0][0x1b4], R12 ;  /* 0x00006d0083157a24 */ /* 0x000fe200078e020c */
[----:B------:R-:W-:Y:S01]  /*04e0*/  IADD3.X R3, R15, R3, R0, P2, !PT ;  /* 0x000000030f037210 */ /* 0x000fe200017fe400 */
[----:B------:R-:W-:Y:S01]  /*04f0*/  IMAD.MOV.U32 R127, RZ, RZ, RZ ;  /* 0x000000ffff7f7224 */ /* 0x000fe200078e00ff */
[----:B------:R-:W-:Y:S01]  /*0500*/  SHF.R.S32.HI R173, RZ, 0x1f, R129 ;  /* 0x0000001fffad7819 */ /* 0x000fe20000011481 */
[----:B------:R-:W-:Y:S01]  /*0510*/  IMAD.WIDE.U32 R8, R129, c[0x0][0x1a8], R8 ;  /* 0x00006a0081087a25 */ /* 0x000fe200078e0008 */
[----:B------:R-:W-:-:S02]  /*0520*/  LEA R125, P0, R126, c[0x0][0x240], 0x1 ;  /* 0x000090007e7d7a11 */ /* 0x000fc400078008ff */
[----:B------:R-:W-:Y:S01]  /*0530*/  IADD3.X R5, R15, R5, R17, P4, !PT ;  /* 0x000000050f057210 */ /* 0x000fe200027fe411 */
[C---:B------:R-:W-:Y:S01]  /*0540*/  IMAD R0, R173.reuse, c[0x0][0x1a8], RZ ;  /* 0x00006a00ad007a24 */ /* 0x040fe200078e02ff */
[----:B------:R-:W-:Y:S01]  /*0550*/  LEA.HI.X R126, R126, c[0x0][0x244], R3, 0x1, P0 ;  /* 0x000091007e7e7a11 */ /* 0x000fe200000f0c03 */
[----:B------:R-:W-:Y:S01]  /*0560*/  IMAD R2, R173, c[0x0][0x1c8], RZ ;  /* 0x00007200ad027a24 */ /* 0x000fe200078e02ff */
[----:B------:R-:W-:Y:S01]  /*0570*/  ISETP.NE.U32.AND P0, PT, RZ, c[0x0][0x260], PT ;  /* 0x00009800ff007a0c */ /* 0x000fe20003f05070 */
[----:B------:R-:W-:Y:S01]  /*0580*/  IMAD R3, R129, c[0x0][0x1ac], R0 ;  /* 0x00006b0081037a24 */ /* 0x000fe200078e0200 */
[----:B------:R-:W-:Y:S02]  /*0590*/  IADD3.X R7, R15, R7, R19, P5, !PT ;  /* 0x000000070f077210 */ /* 0x000fe40002ffe413 */
[----:B------:R-:W-:Y:S01]  /*05a0*/  LEA R123, P1, R124, c[0x0][0x248], 0x1 ;  /* 0x000092007c7b7a11 */ /* 0x000fe200078208ff */
[----:B------:R-:W-:Y:S01]  /*05b0*/  IMAD.IADD R0, R9, 0x1, R3 ;  /* 0x0000000109007824 */ /* 0x000fe200078e0203 */
[----:B------:R-:W-:-:S02]  /*05c0*/  LEA R121, P2, R122, c[0x0][0x308], 0x1 ;  /* 0x0000c2007a797a11 */ /* 0x000fc400078408ff */
[----:B------:R-:W-:Y:S02]  /*05d0*/  ISETP.NE.AND.EX P0, PT, RZ, c[0x0][0x264], PT, P0 ;  /* 0x00009900ff007a0c */ /* 0x000fe40003f05300 */
[----:B------:R-:W-:Y:S01]  /*05e0*/  IADD3 R117, P5, R13, R8, RZ ;  /* 0x000000080d757210 */ /* 0x000fe20007fbe0ff */
[----:B------:R-:W-:Y:S01]  /*05f0*/  IMAD.MOV.U32 R8, RZ, RZ, RZ ;  /* 0x000000ffff087224 */ /* 0x000fe200078e00ff */
[----:B------:R-:W-:Y:S01]  /*0600*/  LEA.HI.X R124, R124, c[0x0][0x24c], R5, 0x1, P1 ;  /* 0x000093007c7c7a11 */ /* 0x000fe200008f0c05 */
[----:B------:R-:W-:Y:S01]  /*0610*/  IMAD R5, R129, c[0x0][0x1cc], R2 ;  /* 0x0000730081057a24 */ /* 0x000fe200078e0202 */
[----:B------:R-:W-:Y:S02]  /*0620*/  LEA.HI.X R122, R122, c[0x0][0x30c], R7, 0x1, P2 ;  /* 0x0000c3007a7a7a11 */ /* 0x000fe400010f0c07 */
[----:B------:R-:W-:Y:S02]  /*0630*/  ISETP.NE.U32.AND P1, PT, RZ, c[0x0][0x328], PT ;  /* 0x0000ca00ff007a0c */ /* 0x000fe40003f25070 */
[----:B------:R-:W-:-:S02]  /*0640*/  ISETP.NE.U32.AND P2, PT, RZ, c[0x0][0x348], PT ;  /* 0x0000d200ff007a0c */ /* 0x000fc40003f45070 */
[----:B------:R-:W-:Y:S02]  /*0650*/  IADD3 R11, R11, R21, RZ ;  /* 0x000000150b0b7210 */ /* 0x000fe40007ffe0ff */
        /* <DEDUP_REMOVED lines=10> */
[----:B------:R-:W-:Y:S01]  /*0700*/  CS2R R4, SRZ ;  /* 0x0000000000047805 */ /* 0x000fe2000001ff00 */
[----:B------:R-:W-:Y:S02]  /*0710*/  @P0 MOV R7, 0x8 ;  /* 0x0000000800070802 */ /* 0x000fe40000000f00 */
[----:B------:R-:W-:Y:S01]  /*0720*/  IADD3.X R2, R15, R2, RZ, P4, !PT ;  /* 0x000000020f027210 */ /* 0x000fe200027fe4ff */
[----:B------:R-:W-:Y:S01]  /*0730*/  @P0 IMAD R0, R0, c[0x0][0x16c], RZ ;  /* 0x00005b0000000a24 */ /* 0x000fe200078e02ff */
[----:B------:R-:W-:Y:S02]  /*0740*/  LEA R115, P6, R13, c[0x0][0x230], 0x1 ;  /* 0x00008c000d737a11 */ /* 0x000fe400078c08ff */
[----:B------:R-:W-:Y:S01]  /*0750*/  @P1 LEA R4, P4, R136, c[0x0][0x328], 0x2 ;  /* 0x0000ca0088041a11 */ /* 0x000fe200078810ff */
[----:B------:R-:W-:Y:S01]  /*0760*/  @P0 IMAD.WIDE R6, R0, R7, c[0x0][0x260] ;  /* 0x0000980000060625 */ /* 0x000fe200078e0207 */
[----:B------:R-:W-:Y:S01]  /*0770*/  @P2 LEA R8, P5, R136, c[0x0][0x348], 0x2 ;  /* 0x0000d20088082a11 */ /* 0x000fe200078a10ff */
[----:B------:R-:W-:Y:S01]  /*0780*/  @!P0 CS2R R6, SRZ ;  /* 0x0000000000068805 */ /* 0x000fe2000001ff00 */
[----:B------:R-:W-:-:S02]  /*0790*/  MOV R3, RZ ;  /* 0x000000ff00037202 */ /* 0x000fc40000000f00 */
[----:B------:R-:W-:Y:S02]  /*07a0*/  LEA.HI.X R113, R13, c[0x0][0x234], R2, 0x1, P6 ;  /* 0x00008d000d717a11 */ /* 0x000fe400030f0c02 */
[C-C-:B------:R-:W-:Y:S02]  /*07b0*/  @P1 LEA.HI.X R5, R136.reuse, c[0x0][0x32c], R135.reuse, 0x2, P4 ;  /* 0x0000cb0088051a11 */ /* 0x140fe400020f1487 */
        /* <DEDUP_REMOVED lines=20> */
.L_x_7265:
        /* <DEDUP_REMOVED lines=36> */
[----:B------:R-:W-:Y:S01]  /*0b40*/  LEA.HI.SX32 R20, R20, R119, 0x1b ;  /* 0x0000007714147211 */ /* 0x000fe200078fdaff */
[----:B------:R-:W-:Y:S01]  /*0b50*/  IMAD.SHL.U32 R103, R103, 0x2, RZ ;  /* 0x0000000267677824 */ /* 0x000fe200078e00ff */
[----:B------:R-:W-:Y:S02]  /*0b60*/  SHF.L.U32 R102, R18, 0x1, RZ ;  /* 0x0000000112667819 */ /* 0x000fe400000006ff */
[----:B0-----:R-:W-:-:S02]  /*0b70*/  IADD3 R10, R119, 0x60, RZ ;  /* 0x00000060770a7810 */ /* 0x001fc40007ffe0ff */
[C---:B------:R-:W-:Y:S02]  /*0b80*/  IADD3 R18, R119.reuse, 0x80, RZ ;  /* 0x0000008077127810 */ /* 0x040fe40007ffe0ff */
[----:B------:R-:W-:Y:S02]  /*0b90*/  SHF.L.U32 R101, R20, 0x1, RZ ;  /* 0x0000000114657819 */ /* 0x000fe400000006ff */
        /* <DEDUP_REMOVED lines=8> */
[----:B------:R-:W-:Y:S02]  /*0c20*/  SHF.L.U32 R100, R10, 0x1, RZ ;  /* 0x000000010a647819 */ /* 0x000fe400000006ff */
[----:B------:R-:W-:Y:S02]  /*0c30*/  LEA.HI.SX32 R24, R24, R119, 0x1b ;  /* 0x0000007718187211 */ /* 0x000fe400078fdaff */
[----:B------:R-:W-:-:S02]  /*0c40*/  SHF.L.U32 R98, R20, 0x1, RZ ;  /* 0x0000000114627819 */ /* 0x000fc400000006ff */
[----:B------:R-:W-:Y:S02]  /*0c50*/  SHF.L.U32 R97, R22, 0x1, RZ ;  /* 0x0000000116617819 */ /* 0x000fe400000006ff */
[----:B------:R-:W-:Y:S02]  /*0c60*/  SHF.L.U32 R96, R24, 0x1, RZ ;  /* 0x0000000118607819 */ /* 0x000fe400000006ff */
[----:B------:R-:W-:Y:S02]  /*0c70*/  ISETP.GE.AND P6, PT, R8, R107, PT ;  /* 0x0000006b0800720c */ /* 0x000fe40003fc6270 */
[----:B------:R-:W-:Y:S02]  /*0c80*/  IADD3 R10, P0, R123, R104, RZ ;  /* 0x000000687b0a7210 */ /* 0x000fe40007f1e0ff */
[----:B------:R-:W-:Y:S02]  /*0c90*/  PRMT R18, RZ, 0x7610, R18 ;  /* 0x00007610ff127816 */ /* 0x000fe40000000012 */
[----:B------:R-:W-:-:S02]  /*0ca0*/  IADD3.X R11, R124, R105, RZ, P0, !PT ;  /* 0x000000697c0b7210 */ /* 0x000fc400007fe4ff */
        /* <DEDUP_REMOVED lines=9> */
[----:B--2---:R0:W-:Y:S04]  /*0d40*/  STS.U16 [R103], R0 ;  /* 0x0000000067007388 */ /* 0x0041e80000000400 */
[----:B---3--:R-:W-:Y:S04]  /*0d50*/  STS.U16 [R102+0x40], R13 ;  /* 0x0000400d66007388 */ /* 0x008fe80000000400 */
[----:B----4-:R1:W-:Y:S01]  /*0d60*/  STS.U16 [R101+0x80], R12 ;  /* 0x0000800c65007388 */ /* 0x0103e20000000400 */
[----:B0-----:R-:W-:-:S05]  /*0d70*/  IMAD.SHL.U32 R0, R119, 0x8, RZ ;  /* 0x0000000877007824 */ /* 0x001fca00078e00ff */
[----:B------:R-:W-:Y:S02]  /*0d80*/  LEA.HI.SX32 R0, R0, R0, 0x1b ;  /* 0x0000000000007211 */ /* 0x000fe400078fdaff */
[----:B-1----:R-:W-:Y:S02]  /*0d90*/  IADD3 R12, P1, R121, R104, RZ ;  /* 0x00000068790c7210 */ /* 0x002fe40007f3e0ff */
[----:B------:R-:W-:Y:S01]  /*0da0*/  SHF.L.U32 R95, R0, 0x1, RZ ;  /* 0x00000001005f7819 */ /* 0x000fe200000006ff */
[----:B------:R0:W-:Y:S01]  /*0db0*/  STS.U16 [R100+0xc0], R15 ;  /* 0x0000c00f64007388 */ /* 0x0001e20000000400 */
[----:B------:R-:W-:Y:S02]  /*0dc0*/  IADD3.X R13, R122, R105, RZ, P1, !PT ;  /* 0x000000697a0d7210 */ /* 0x000fe40000ffe4ff */
[----:B------:R-:W-:Y:S01]  /*0dd0*/  ISETP.GE.AND P1, PT, R116, R107, PT ;  /* 0x0000006b7400720c */ /* 0x000fe20003f26270 */
[----:B------:R1:W-:Y:S04]  /*0de0*/  STS.U16 [R99+0x100], R14 ;  /* 0x0001000e63007388 */ /* 0x0003e80000000400 */
[----:B------:R2:W-:Y:S01]  /*0df0*/  STS.U16 [R98+0x140], R17 ;  /* 0x0001401162007388 */ /* 0x0005e20000000400 */
[----:B0-----:R-:W-:-:S03]  /*0e00*/  PRMT R15, RZ, 0x7610, R15 ;  /* 0x00007610ff0f7816 */ /* 0x001fc6000000000f */
[----:B------:R-:W-:Y:S01]  /*0e10*/  STS.U16 [R97+0x180], R16 ;  /* 0x0001801061007388 */ /* 0x000fe20000000400 */
[----:B-1----:R-:W-:-:S03]  /*0e20*/  PRMT R14, RZ, 0x7610, R14 ;  /* 0x00007610ff0e7816 */ /* 0x002fc6000000000e */
[----:B------:R-:W-:Y:S01]  /*0e30*/  STS.U16 [R96+0x1c0], R19 ;  /* 0x0001c01360007388 */ /* 0x000fe20000000400 */
[----:B------:R-:W-:-:S06]  /*0e40*/  NOP ;  /* 0x0000000000007918 */ /* 0x000fcc0000000000 */
[----:B------:R-:W-:Y:S01]  /*0e50*/  LDS.U16 R169, [R95] ;  /* 0x000000005fa97984 */ /* 0x000fe20000000400 */
[----:B--2---:R-:W-:-:S03]  /*0e60*/  PRMT R17, RZ, 0x7610, R17 ;  /* 0x00007610ff117816 */ /* 0x004fc60000000011 */
        /* <DEDUP_REMOVED lines=35> */
[----:B------:R-:W-:Y:S04]  /*10a0*/  LDS.U16 R19, [R95+0x6] ;  /* 0x000006005f137984 */ /* 0x000fe80000000400 */
[----:B------:R-:W2:Y:S04]  /*10b0*/  LDS.U16 R20, [R95+0x8] ;  /* 0x000008005f147984 */ /* 0x000ea80000000400 */
[----:B------:R-:W-:Y:S04]  /*10c0*/  LDS.U16 R21, [R95+0xa] ;  /* 0x00000a005f157984 */ /* 0x000fe80000000400 */
[----:B------:R-:W1:Y:S04]  /*10d0*/  LDS.U16 R15, [R95+0xc] ;  /* 0x00000c005f0f7984 */ /* 0x000e680000000400 */
[----:B------:R-:W1:Y:S04]  /*10e0*/  LDS.U16 R14, [R95+0xe] ;  /* 0x00000e005f0e7984 */ /* 0x000e680000000400 */
[----:B------:R-:W-:Y:S01]  /*10f0*/  BAR.SYNC.DEFER_BLOCKING 0x0 ;  /* 0x0000000000007b1d */ /* 0x000fe20000010000 */
[----:B0-----:R-:W-:-:S02]  /*1100*/  PRMT R17, RZ, 0x7610, R17 ;  /* 0x00007610ff117816 */ /* 0x001fc40000000011 */
[----:B------:R-:W-:Y:S02]  /*1110*/  PRMT R22, RZ, 0x7610, R22 ;  /* 0x00007610ff167816 */ /* 0x000fe40000000016 */
[----:B------:R-:W-:Y:S01]  /*1120*/  PRMT R23, RZ, 0x7610, R23 ;  /* 0x00007610ff177816 */ /* 0x000fe20000000017 */
        /* <DEDUP_REMOVED lines=10> */
[----:B-1----:R-:W-:-:S02]  /*11d0*/  HADD2.F32 R0, -RZ, R0.H0_H0 ;  /* 0x20000000ff007230 */ /* 0x002fc40000004100 */
[----:B0-----:R-:W-:-:S03]  /*11e0*/  HADD2.F32 R12, -RZ, R169.H0_H0 ;  /* 0x200000a9ff0c7230 */ /* 0x001fc60000004100 */
[----:B-----5:R-:W-:-:S05]  /*11f0*/  FADD.FTZ R82, R0, R133 ;  /* 0x0000008500527221 */ /* 0x020fca0000010000 */
[----:B------:R-:W-:Y:S01]  /*1200*/  FSETP.GTU.FTZ.AND P0, PT, R82, 20, PT ;  /* 0x41a000005200780b */ /* 0x000fe20003f1c000 */
[----:B--2---:R-:W-:Y:S02]  /*1210*/  HADD2.F32 R16, -RZ, R16.H0_H0 ;  /* 0x20000010ff107230 */ /* 0x004fe40000004100 */
[----:B---3--:R-:W-:Y:S02]  /*1220*/  HADD2.F32 R18, -RZ, R18.H0_H0 ;  /* 0x20000012ff127230 */ /* 0x008fe40000004100 */
[----:B------:R-:W-:Y:S01]  /*1230*/  HADD2.F32 R20, -RZ, R20.H0_H0 ;  /* 0x20000014ff147230 */ /* 0x000fe20000004100 */
[--C-:B------:R-:W-:Y:S01]  /*1240*/  FADD.FTZ R83, R16, R133.reuse ;  /* 0x0000008510537221 */ /* 0x100fe20000010000 */
[----:B------:R-:W-:Y:S01]  /*1250*/  HADD2.F32 R76, -RZ, R15.H0_H0 ;  /* 0x2000000fff4c7230 */ /* 0x000fe20000004100 */
        /* <DEDUP_REMOVED lines=9> */
[----:B----4-:R-:W-:Y:S04]  /*12f0*/  STS.U16 [R103], R24 ;  /* 0x0000001867007388 */ /* 0x010fe80000000400 */
        /* <DEDUP_REMOVED lines=11> */
[----:B------:R-:W4:Y:S04]  /*13b0*/  LDS.U16 R84, [R95+0x6] ;  /* 0x000006005f547984 */ /* 0x000f280000000400 */
[----:B------:R-:W4:Y:S04]  /*13c0*/  LDS.U16 R77, [R95+0x8] ;  /* 0x000008005f4d7984 */ /* 0x000f280000000400 */
[----:B------:R-:W4:Y:S04]  /*13d0*/  LDS.U16 R74, [R95+0xa] ;  /* 0x00000a005f4a7984 */ /* 0x000f280000000400 */
[----:B------:R2:W4:Y:S04]  /*13e0*/  LDS.U16 R73, [R95+0xc] ;  /* 0x00000c005f497984 */ /* 0x0005280000000400 */
[----:B------:R2:W4:Y:S01]  /*13f0*/  LDS.U16 R72, [R95+0xe] ;  /* 0x00000e005f487984 */ /* 0x0005220000000400 */
[----:B0-----:R-:W-:Y:S01]  /*1400*/  HADD2.F32 R17, -RZ, R94.H0_H0 ;  /* 0x2000005eff117230 */ /* 0x001fe20000004100 */
[----:B-1----:R-:W-:Y:S01]  /*1410*/  IMAD.MOV.U32 R22, RZ, RZ, c[0x0][0x16c] ;  /* 0x00005b00ff167624 */ /* 0x002fe200078e00ff */
[----:B--2---:R-:W-:-:S02]  /*1420*/  HADD2.F32 R87, -RZ, R87.H0_H0 ;  /* 0x20000057ff577230 */ /* 0x004fc40000004100 */
[----:B---3--:R-:W-:-:S03]  /*1430*/  HADD2.F32 R86, -RZ, R86.H0_H0 ;  /* 0x20000056ff567230 */ /* 0x008fc60000004100 */
[----:B------:R-:W-:Y:S01]  /*1440*/  FFMA.FTZ R13, R87, R12, R130 ;  /* 0x0000000c570d7223 */ /* 0x000fe20000010082 */
[----:B----4-:R-:W-:-:S03]  /*1450*/  HADD2.F32 R85, -RZ, R85.H0_H0 ;  /* 0x20000055ff557230 */ /* 0x010fc60000004100 */
[----:B------:R-:W-:Y:S01]  /*1460*/  FFMA.FTZ R12, R86, R17, R13 ;  /* 0x00000011560c7223 */ /* 0x000fe2000001000d */
[----:B------:R-:W-:Y:S01]  /*1470*/  HADD2.F32 R13, -RZ, R93.H0_H0 ;  /* 0x2000005dff0d7230 */ /* 0x000fe20000004100 */
[----:B------:R-:W-:Y:S01]  /*1480*/  ISETP.GE.AND P5, PT, R22, 0x1, PT ;  /* 0x000000011600780c */ /* 0x000fe20003fa6270 */
[----:B------:R-:W-:Y:S02]  /*1490*/  HADD2.F32 R17, -RZ, R92.H0_H0 ;  /* 0x2000005cff117230 */ /* 0x000fe40000004100 */
[----:B------:R-:W-:Y:S01]  /*14a0*/  HADD2.F32 R84, -RZ, R84.H0_H0 ;  /* 0x20000054ff547230 */ /* 0x000fe20000004100 */
[----:B------:R-:W-:Y:S01]  /*14b0*/  FFMA.FTZ R13, R85, R13, R12 ;  /* 0x0000000d550d7223 */ /* 0x000fe2000001000c */
[----:B------:R-:W-:Y:S02]  /*14c0*/  HADD2.F32 R12, -RZ, R19.H0_H0 ;  /* 0x20000013ff0c7230 */ /* 0x000fe40000004100 */
[----:B------:R-:W-:Y:S01]  /*14d0*/  HADD2.F32 R22, -RZ, R21.H0_H0 ;  /* 0x20000015ff167230 */ /* 0x000fe20000004100 */
[----:B------:R-:W-:Y:S01]  /*14e0*/  FFMA.FTZ R24, R84, R17, R13 ;  /* 0x0000001154187223 */ /* 0x000fe2000001000d */
[----:B------:R-:W-:Y:S01]  /*14f0*/  HADD2.F32 R13, -RZ, R91.H0_H0 ;  /* 0x2000005bff0d7230 */ /* 0x000fe20000004100 */
[--C-:B------:R-:W-:Y:S01]  /*1500*/  FADD.FTZ R81, R12, R133.reuse ;  /* 0x000000850c517221 */ /* 0x100fe20000010000 */
[----:B------:R-:W-:Y:S01]  /*1510*/  HADD2.F32 R77, -RZ, R77.H0_H0 ;  /* 0x2000004dff4d7230 */ /* 0x000fe20000004100 */
[----:B------:R-:W-:Y:S01]  /*1520*/  FADD.FTZ R79, R22, R133 ;  /* 0x00000085164f7221 */ /* 0x000fe20000010000 */
[----:B------:R-:W-:-:S02]  /*1530*/  HADD2.F32 R74, -RZ, R74.H0_H0 ;  /* 0x2000004aff4a7230 */ /* 0x000fc40000004100 */
[----:B------:R-:W-:Y:S01]  /*1540*/  FSETP.GTU.FTZ.AND P3, PT, R81, 20, PT ;  /* 0x41a000005100780b */ /* 0x000fe20003f7c000 */
[----:B------:R-:W-:Y:S01]  /*1550*/  FFMA.FTZ R15, R77, R13, R24 ;  /* 0x0000000d4d0f7223 */ /* 0x000fe20000010018 */
        /* <DEDUP_REMOVED lines=33> */
.L_x_7224:
[----:B------:R-:W-:Y:S05]  /*1770*/  BSYNC B0 ;  /* 0x0000000000007941 */ /* 0x000fea0003800000 */
.L_x_7223:
        /* <DEDUP_REMOVED lines=38> */
.L_x_7226:
[----:B------:R-:W-:Y:S05]  /*19e0*/  BSYNC B0 ;  /* 0x0000000000007941 */ /* 0x000fea0003800000 */
.L_x_7225:
        /* <DEDUP_REMOVED lines=37> */
.L_x_7228:
[----:B------:R-:W-:Y:S05]  /*1c40*/  BSYNC B0 ;  /* 0x0000000000007941 */ /* 0x000fea0003800000 */
.L_x_7227:
        /* <DEDUP_REMOVED lines=33> */
.L_x_7230:
[----:B------:R-:W-:Y:S05]  /*1e60*/  BSYNC B0 ;  /* 0x0000000000007941 */ /* 0x000fea0003800000 */
.L_x_7229:
        /* <DEDUP_REMOVED lines=33> */
.L_x_7232:
[----:B------:R-:W-:Y:S05]  /*2080*/  BSYNC B0 ;  /* 0x0000000000007941 */ /* 0x000fea0003800000 */
.L_x_7231:
        /* <DEDUP_REMOVED lines=33> */
.L_x_7234:
[----:B------:R-:W-:Y:S05]  /*22a0*/  BSYNC B0 ;  /* 0x0000000000007941 */ /* 0x000fea0003800000 */
.L_x_7233:
        /* <DEDUP_REMOVED lines=33> */
.L_x_7236:
[----:B------:R-:W-:Y:S05]  /*24c0*/  BSYNC B0 ;  /* 0x0000000000007941 */ /* 0x000fea0003800000 */
.L_x_7235:
        /* <DEDUP_REMOVED lines=33> */
.L_x_7238:
[----:B------:R-:W-:Y:S05]  /*26e0*/  BSYNC B0 ;  /* 0x0000000000007941 */ /* 0x000fea0003800000 */
.L_x_7237:
[----:B------:R-:W-:Y:S01]  /*26f0*/  BAR.SYNC.DEFER_BLOCKING 0x0 ;  /* 0x0000000000007b1d */ /* 0x000fe20000010000 */
[----:B------:R-:W-:Y:S01]  /*2700*/  FFMA.FTZ R130, R72, R130, R15 ;  /* 0x0000008248827223 */ /* 0x000fe2000001000f */
[----:B------:R-:W-:Y:S01]  /*2710*/  CS2R R70, SRZ ;  /* 0x0000000000467805 */ /* 0x000fe2000001ff00 */
[----:B------:R-:W-:Y:S01]  /*2720*/  CS2R R68, SRZ ;  /* 0x0000000000447805 */ /* 0x000fe2000001ff00 */
        /* <DEDUP_REMOVED lines=11> */
[----:B------:R-:W-:Y:S01]  /*27e0*/  HFMA2.MMA R15, -RZ, RZ, 0, 0 ;  /* 0x00000000ff0f7435 */ /* 0x000fe200000001ff */
[----:B------:R-:W-:Y:S01]  /*27f0*/  MOV R14, R128 ;  /* 0x00000080000e7202 */ /* 0x000fe20000000f00 */
[C---:B------:R-:W-:Y:S01]  /*2800*/  IMAD R0, R174.reuse, c[0x0][0x298], RZ ;  /* 0x0000a600ae007a24 */ /* 0x040fe200078e02ff */
[----:B------:R-:W-:Y:S01]  /*2810*/  IADD3 R54, R171, -0x1, RZ ;  /* 0xffffffffab367810 */ /* 0x000fe20007ffe0ff */
[----:B------:R-:W-:Y:S01]  /*2820*/  IMAD R18, R173, c[0x0][0x2c0], RZ ;  /* 0x0000b000ad127a24 */ /* 0x000fe200078e02ff */
[----:B------:R-:W-:Y:S01]  /*2830*/  MOV R55, RZ ;  /* 0x000000ff00377202 */ /* 0x000fe20000000f00 */
[C---:B------:R-:W-:Y:S01]  /*2840*/  IMAD R17, R131.reuse, c[0x0][0x29c], R0 ;  /* 0x0000a70083117a24 */ /* 0x040fe200078e0200 */
[----:B------:R-:W-:Y:S01]  /*2850*/  CS2R R70, SRZ ;  /* 0x0000000000467805 */ /* 0x000fe2000001ff00 */
[----:B------:R-:W-:Y:S01]  /*2860*/  IMAD R0, R174, c[0x0][0x2b8], RZ ;  /* 0x0000ae00ae007a24 */ /* 0x000fe200078e02ff */
[----:B------:R-:W-:Y:S01]  /*2870*/  CS2R R52, SRZ ;  /* 0x0000000000347805 */ /* 0x000fe2000001ff00 */
[----:B------:R-:W-:Y:S01]  /*2880*/  IMAD.WIDE.U32 R12, R131, c[0x0][0x298], R14 ;  /* 0x0000a600830c7a25 */ /* 0x000fe200078e000e */
[----:B------:R-:W-:Y:S01]  /*2890*/  CS2R R68, SRZ ;  /* 0x0000000000447805 */ /* 0x000fe2000001ff00 */
[----:B------:R-:W-:Y:S01]  /*28a0*/  CS2R R66, SRZ ;  /* 0x0000000000427805 */ /* 0x000fe2000001ff00 */
[----:B------:R-:W-:Y:S01]  /*28b0*/  CS2R R64, SRZ ;  /* 0x0000000000407805 */ /* 0x000fe2000001ff00 */
[----:B------:R-:W-:Y:S01]  /*28c0*/  IMAD R21, R129, c[0x0][0x2c4], R18 ;  /* 0x0000b10081157a24 */ /* 0x000fe200078e0212 */
[----:B------:R-:W-:Y:S01]  /*28d0*/  IADD3 R13, R13, R17, RZ ;  /* 0x000000110d0d7210 */ /* 0x000fe20007ffe0ff */
[----:B------:R-:W-:-:S04]  /*28e0*/  IMAD.WIDE.U32 R16, R131, c[0x0][0x2b8], R14 ;  /* 0x0000ae0083107a25 */ /* 0x000fc800078e000e */
[----:B------:R-:W-:Y:S02]  /*28f0*/  IMAD R15, R131, c[0x0][0x2bc], R0 ;  /* 0x0000af00830f7a24 */ /* 0x000fe400078e0200 */
[----:B------:R-:W-:Y:S02]  /*2900*/  IMAD R0, R173, c[0x0][0x2a0], RZ ;  /* 0x0000a800ad007a24 */ /* 0x000fe400078e02ff */
[----:B------:R-:W-:Y:S02]  /*2910*/  IMAD.IADD R17, R17, 0x1, R15 ;  /* 0x0000000111117824 */ /* 0x000fe400078e020f */
[C---:B------:R-:W-:Y:S01]  /*2920*/  IMAD R19, R129.reuse, c[0x0][0x2a4], R0 ;  /* 0x0000a90081137a24 */ /* 0x040fe200078e0200 */
[----:B------:R-:W-:Y:S01]  /*2930*/  LEA.HI R0, R54, R54, RZ, 0x1 ;  /* 0x0000003636007211 */ /* 0x000fe200078f08ff */
[----:B------:R-:W-:-:S03]  /*2940*/  IMAD.WIDE.U32 R14, R129, c[0x0][0x2a0], R12 ;  /* 0x0000a800810e7a25 */ /* 0x000fc600078e000c */
[----:B------:R-:W-:Y:S01]  /*2950*/  LOP3.LUT R13, R0, 0xfffffe, RZ, 0xc0, !PT ;  /* 0x00fffffe000d7812 */ /* 0x000fe200078ec0ff */
[----:B------:R-:W-:Y:S01]  /*2960*/  IMAD.WIDE.U32 R16, R129, c[0x0][0x2c0], R16 ;  /* 0x0000b00081107a25 */ /* 0x000fe200078e0010 */
[----:B------:R-:W-:Y:S02]  /*2970*/  IADD3 R19, R15, R19, RZ ;  /* 0x000000130f137210 */ /* 0x000fe40007ffe0ff */
[C---:B------:R-:W-:Y:S02]  /*2980*/  LEA R28, P1, R14.reuse, c[0x0][0x318], 0x2 ;  /* 0x0000c6000e1c7a11 */ /* 0x040fe400078210ff */
[----:B------:R-:W-:Y:S01]  /*2990*/  IADD3 R15, R17, R21, RZ ;  /* 0x00000015110f7210 */ /* 0x000fe20007ffe0ff */
[----:B------:R-:W-:Y:S01]  /*29a0*/  IMAD R17, R111, -0x100, R132 ;  /* 0xffffff006f117824 */ /* 0x000fe200078e0284 */
[----:B------:R-:W-:Y:S02]  /*29b0*/  LEA.HI.X R29, R14, c[0x0][0x31c], R19, 0x2, P1 ;  /* 0x0000c7000e1d7a11 */ /* 0x000fe400008f1413 */
[----:B------:R-:W-:-:S02]  /*29c0*/  LEA R42, P2, R16, c[0x0][0x320], 0x2 ;  /* 0x0000c800102a7a11 */ /* 0x000fc400078410ff */
[----:B------:R-:W-:Y:S01]  /*29d0*/  IADD3 R12, P0, R109, R14, RZ ;  /* 0x0000000e6d0c7210 */ /* 0x000fe20007f1e0ff */
[----:B------:R-:W-:Y:S01]  /*29e0*/  IMAD.WIDE R28, R17, 0x4, R28 ;  /* 0x00000004111c7825 */ /* 0x000fe200078e021c */
[----:B------:R-:W-:Y:S02]  /*29f0*/  SHF.R.S32.HI R0, RZ, 0x1f, R109 ;  /* 0x0000001fff007819 */ /* 0x000fe4000001146d */
[----:B------:R-:W-:Y:S02]  /*2a00*/  IADD3 R14, P1, R109, R16, RZ ;  /* 0x000000106d0e7210 */ /* 0x000fe40007f3e0ff */
[----:B------:R-:W-:Y:S02]  /*2a10*/  LEA.HI.X R43, R16, c[0x0][0x324], R15, 0x2, P2 ;  /* 0x0000c900102b7a11 */ /* 0x000fe400010f140f */
[----:B------:R-:W-:Y:S01]  /*2a20*/  IADD3 R54, R54, -R13, RZ ;  /* 0x8000000d36367210 */ /* 0x000fe20007ffe0ff */
[C---:B------:R-:W-:Y:S01]  /*2a30*/  IMAD.X R13, R0.reuse, 0x1, R19, P0 ;  /* 0x00000001000d7824 */ /* 0x040fe200000e0613 */
[----:B------:R-:W-:Y:S01]  /*2a40*/  IADD3.X R15, R0, R15, RZ, P1, !PT ;  /* 0x0000000f000f7210 */ /* 0x000fe20000ffe4ff */
[----:B------:R-:W-:Y:S01]  /*2a50*/  IMAD.WIDE R42, R17, 0x4, R42 ;  /* 0x00000004112a7825 */ /* 0x000fe200078e022a */
[----:B------:R-:W-:-:S02]  /*2a60*/  IADD3 R16, P0, R28, -0x380, RZ ;  /* 0xfffffc801c107810 */ /* 0x000fc40007f1e0ff */
[C---:B------:R-:W-:Y:S02]  /*2a70*/  IADD3 R18, P1, R28.reuse, -0x300, RZ ;  /* 0xfffffd001c127810 */ /* 0x040fe40007f3e0ff */
[C---:B------:R-:W-:Y:S02]  /*2a80*/  IADD3 R20, P2, R28.reuse, -0x280, RZ ;  /* 0xfffffd801c147810 */ /* 0x040fe40007f5e0ff */
[C---:B------:R-:W-:Y:S02]  /*2a90*/  IADD3 R22, P3, R28.reuse, -0x200, RZ ;  /* 0xfffffe001c167810 */ /* 0x040fe40007f7e0ff */
[C---:B------:R-:W-:Y:S02]  /*2aa0*/  IADD3 R24, P4, R28.reuse, -0x180, RZ ;  /* 0xfffffe801c187810 */ /* 0x040fe40007f9e0ff */
[C---:B------:R-:W-:Y:S02]  /*2ab0*/  IADD3 R26, P5, R28.reuse, -0x100, RZ ;  /* 0xffffff001c1a7810 */ /* 0x040fe40007fbe0ff */
[----:B------:R-:W-:-:S02]  /*2ac0*/  IADD3 R28, P6, R28, -0x80, RZ ;  /* 0xffffff801c1c7810 */ /* 0x000fc40007fde0ff */
[C---:B------:R-:W-:Y:S02]  /*2ad0*/  IADD3.X R17, R29.reuse, -0x1, RZ, P0, !PT ;  /* 0xffffffff1d117810 */ /* 0x040fe400007fe4ff */
[C---:B------:R-:W-:Y:S02]  /*2ae0*/  IADD3.X R19, R29.reuse, -0x1, RZ, P1, !PT ;  /* 0xffffffff1d137810 */ /* 0x040fe40000ffe4ff */
[C---:B------:R-:W-:Y:S02]  /*2af0*/  IADD3.X R21, R29.reuse, -0x1, RZ, P2, !PT ;  /* 0xffffffff1d157810 */ /* 0x040fe400017fe4ff */
[C---:B------:R-:W-:Y:S02]  /*2b00*/  IADD3.X R23, R29.reuse, -0x1, RZ, P3, !PT ;  /* 0xffffffff1d177810 */ /* 0x040fe40001ffe4ff */
[C---:B------:R-:W-:Y:S02]  /*2b10*/  IADD3.X R25, R29.reuse, -0x1, RZ, P4, !PT ;  /* 0xffffffff1d197810 */ /* 0x040fe400027fe4ff */
[----:B------:R-:W-:-:S02]  /*2b20*/  IADD3.X R27, R29, -0x1, RZ, P5, !PT ;  /* 0xffffffff1d1b7810 */ /* 0x000fc40002ffe4ff */
[----:B------:R-:W-:Y:S02]  /*2b30*/  IADD3.X R29, R29, -0x1, RZ, P6, !PT ;  /* 0xffffffff1d1d7810 */ /* 0x000fe400037fe4ff */
[C---:B------:R-:W-:Y:S02]  /*2b40*/  IADD3 R30, P0, R42.reuse, -0x380, RZ ;  /* 0xfffffc802a1e7810 */ /* 0x040fe40007f1e0ff */
[C---:B------:R-:W-:Y:S02]  /*2b50*/  IADD3 R32, P1, R42.reuse, -0x300, RZ ;  /* 0xfffffd002a207810 */ /* 0x040fe40007f3e0ff */
[C---:B------:R-:W-:Y:S02]  /*2b60*/  IADD3 R34, P2, R42.reuse, -0x280, RZ ;  /* 0xfffffd802a227810 */ /* 0x040fe40007f5e0ff */
[C---:B------:R-:W-:Y:S02]  /*2b70*/  IADD3 R36, P3, R42.reuse, -0x200, RZ ;  /* 0xfffffe002a247810 */ /* 0x040fe40007f7e0ff */
[----:B------:R-:W-:-:S02]  /*2b80*/  IADD3 R38, P4, R42, -0x180, RZ ;  /* 0xfffffe802a267810 */ /* 0x000fc40007f9e0ff */
[C---:B------:R-:W-:Y:S02]  /*2b90*/  IADD3 R40, P5, R42.reuse, -0x100, RZ ;  /* 0xffffff002a287810 */ /* 0x040fe40007fbe0ff */
[----:B------:R-:W-:Y:S02]  /*2ba0*/  IADD3 R42, P6, R42, -0x80, RZ ;  /* 0xffffff802a2a7810 */ /* 0x000fe40007fde0ff */
[C---:B------:R-:W-:Y:S02]  /*2bb0*/  IADD3.X R31, R43.reuse, -0x1, RZ, P0, !PT ;  /* 0xffffffff2b1f7810 */ /* 0x040fe400007fe4ff */
[C---:B------:R-:W-:Y:S02]  /*2bc0*/  IADD3.X R33, R43.reuse, -0x1, RZ, P1, !PT ;  /* 0xffffffff2b217810 */ /* 0x040fe40000ffe4ff */
[C---:B------:R-:W-:Y:S02]  /*2bd0*/  IADD3.X R35, R43.reuse, -0x1, RZ, P2, !PT ;  /* 0xffffffff2b237810 */ /* 0x040fe400017fe4ff */
[----:B------:R-:W-:-:S02]  /*2be0*/  IADD3.X R37, R43, -0x1, RZ, P3, !PT ;  /* 0xffffffff2b257810 */ /* 0x000fc40001ffe4ff */
[C---:B------:R-:W-:Y:S02]  /*2bf0*/  IADD3.X R39, R43.reuse, -0x1, RZ, P4, !PT ;  /* 0xffffffff2b277810 */ /* 0x040fe400027fe4ff */
[C---:B------:R-:W-:Y:S02]  /*2c00*/  IADD3.X R41, R43.reuse, -0x1, RZ, P5, !PT ;  /* 0xffffffff2b297810 */ /* 0x040fe40002ffe4ff */
[----:B------:R-:W-:Y:S02]  /*2c10*/  IADD3.X R43, R43, -0x1, RZ, P6, !PT ;  /* 0xffffffff2b2b7810 */ /* 0x000fe400037fe4ff */
.L_x_7260:
[----:B------:R-:W-:Y:S01]  /*2c20*/  SHF.R.S32.HI R46, RZ, 0x1f, R55 ;  /* 0x0000001fff2e7819 */ /* 0x000fe20000011437 */
[----:B------:R-:W-:Y:S01]  /*2c30*/  IMAD.WIDE.U32 R44, R55, c[0x0][0x1a0], R8 ;  /* 0x00006800372c7a25 */ /* 0x000fe200078e0008 */
[----:B------:R-:W-:Y:S02]  /*2c40*/  IADD3 R107, -R109, c[0x0][0x168], RZ ;  /* 0x00005a006d6b7a10 */ /* 0x000fe40007ffe1ff */
[----:B------:R-:W-:Y:S01]  /*2c50*/  PRMT R138, RZ, 0x7610, R138 ;  /* 0x00007610ff8a7816 */ /* 0x000fe2000000008a */
[----:B------:R-:W-:Y:S01]  /*2c60*/  IMAD R0, R46, c[0x0][0x1a0], RZ ;  /* 0x000068002e007a24 */ /* 0x000fe200078e02ff */
[----:B------:R-:W-:-:S02]  /*2c70*/  ISETP.GE.AND P6, PT, R8, R107, PT ;  /* 0x0000006b0800720c */ /* 0x000fc40003fc6270 */
[----:B------:R-:W-:Y:S01]  /*2c80*/  LEA R50, P0, R44, R120, 0x1 ;  /* 0x000000782c327211 */ /* 0x000fe200078008ff */
[----:B------:R-:W-:Y:S01]  /*2c90*/  IMAD R47, R55, c[0x0][0x1a4], R0 ;  /* 0x00006900372f7a24 */ /* 0x000fe200078e0200 */
[-C--:B------:R-:W-:Y:S02]  /*2ca0*/  ISETP.GE.AND P5, PT, R118, R107.reuse, PT ;  /* 0x0000006b7600720c */ /* 0x080fe40003fa6270 */
[----:B------:R-:W-:Y:S02]  /*2cb0*/  ISETP.GE.AND P4, PT, R116, R107, PT ;  /* 0x0000006b7400720c */ /* 0x000fe40003f86270 */
[----:B------:R-:W-:Y:S02]  /*2cc0*/  IADD3 R0, R45, R47, RZ ;  /* 0x0000002f2d007210 */ /* 0x000fe40007ffe0ff */
[----:B------:R-:W-:Y:S02]  /*2cd0*/  ISETP.GE.AND P3, PT, R114, R107, PT ;  /* 0x0000006b7200720c */ /* 0x000fe40003f66270 */
[----:B------:R-:W-:-:S02]  /*2ce0*/  LEA.HI.X R51, R44, R117, R0, 0x1, P0 ;  /* 0x000000752c337211 */ /* 0x000fc400000f0c00 */
[-C--:B------:R-:W-:Y:S02]  /*2cf0*/  ISETP.GE.AND P2, PT, R112, R107.reuse, PT ;  /* 0x0000006b7000720c */ /* 0x080fe40003f46270 */
[-C--:B------:R-:W-:Y:S01]  /*2d00*/  ISETP.GE.AND P1, PT, R110, R107.reuse, PT ;  /* 0x0000006b6e00720c */ /* 0x080fe20003f26270 */
[----:B--2---:R0:W2:Y:S01]  /*2d10*/  @!P6 LDG.E.U16 R138, [R50.64] ;  /* 0x00000004328ae981 */ /* 0x0040a2000c1e1500 */
[-C--:B------:R-:W-:Y:S02]  /*2d20*/  ISETP.GE.AND P0, PT, R108, R107.reuse, PT ;  /* 0x0000006b6c00720c */ /* 0x080fe40003f06270 */
[----:B------:R-:W-:Y:S02]  /*2d30*/  ISETP.GE.AND P6, PT, R106, R107, PT ;  /* 0x0000006b6a00720c */ /* 0x000fe40003fc6270 */
[----:B------:R-:W-:Y:S02]  /*2d40*/  PRMT R47, RZ, 0x7610, R47 ;  /* 0x00007610ff2f7816 */ /* 0x000fe4000000002f */
[----:B------:R-:W-:-:S02]  /*2d50*/  PRMT R140, RZ, 0x7610, R140 ;  /* 0x00007610ff8c7816 */ /* 0x000fc4000000008c */
[----:B------:R-:W-:Y:S02]  /*2d60*/  PRMT R137, RZ, 0x7610, R137 ;  /* 0x00007610ff897816 */ /* 0x000fe40000000089 */
[----:B------:R-:W-:Y:S01]  /*2d70*/  PRMT R142, RZ, 0x7610, R142 ;  /* 0x00007610ff8e7816 */ /* 0x000fe2000000008e */
[----:B---3--:R0:W3:Y:S01]  /*2d80*/  @!P5 LDG.E.U16 R47, [R50.64+0x40] ;  /* 0x00004004322fd981 */ /* 0x0080e2000c1e1500 */
        /* <DEDUP_REMOVED lines=22> */
[----:B------:R-:W-:Y:S02]  /*2ef0*/  LEA R44, P0, R48, R115, 0x1 ;  /* 0x00000073302c7211 */ /* 0x000fe400078008ff */
[----:B------:R-:W-:Y:S02]  /*2f00*/  IADD3 R0, R49, R143, RZ ;  /* 0x0000008f31007210 */ /* 0x000fe40007ffe0ff */
[----:B------:R-:W-:Y:S02]  /*2f10*/  ISETP.GE.AND P1, PT, R118, R107, PT ;  /* 0x0000006b7600720c */ /* 0x000fe40003f26270 */
[----:B------:R-:W-:Y:S02]  /*2f20*/  LEA.HI.X R45, R48, R113, R0, 0x1, P0 ;  /* 0x00000071302d7211 */ /* 0x000fe400000f0c00 */
[-C--:B------:R-:W-:Y:S01]  /*2f30*/  ISETP.GE.AND P0, PT, R8, R107.reuse, PT ;  /* 0x0000006b0800720c */ /* 0x080fe20003f06270 */
[----:B------:R0:W4:Y:S01]  /*2f40*/  LDG.E R0, [R50.64] ;  /* 0x0000000432007981 */ /* 0x000122000c1e1900 */
[----:B------:R-:W-:-:S02]  /*2f50*/  ISETP.GE.AND P2, PT, R116, R107, PT ;  /* 0x0000006b7400720c */ /* 0x000fc40003f46270 */
[----:B------:R-:W-:Y:S02]  /*2f60*/  PRMT R48, RZ, 0x7610, R48 ;  /* 0x00007610ff307816 */ /* 0x000fe40000000030 */
[----:B0-----:R-:W-:Y:S02]  /*2f70*/  PRMT R50, RZ, 0x7610, R50 ;  /* 0x00007610ff327816 */ /* 0x001fe40000000032 */
[-C--:B------:R-:W-:Y:S02]  /*2f80*/  ISETP.GE.AND P3, PT, R108, R107.reuse, PT ;  /* 0x0000006b6c00720c */ /* 0x080fe40003f66270 */
[----:B------:R-:W-:Y:S02]  /*2f90*/  ISETP.GE.AND P4, PT, R106, R107, PT ;  /* 0x0000006b6a00720c */ /* 0x000fe40003f86270 */
        /* <DEDUP_REMOVED lines=45> */
[C---:B------:R-:W-:Y:S02]  /*3270*/  IADD3 R100, R119.reuse, 0x80, RZ ;  /* 0x0000008077647810 */ /* 0x040fe40007ffe0ff */
[C---:B------:R-:W-:Y:S02]  /*3280*/  IADD3 R98, R119.reuse, 0xa0, RZ ;  /* 0x000000a077627810 */ /* 0x040fe40007ffe0ff */
[----:B--2---:R-:W-:Y:S02]  /*3290*/  IADD3 R44, R119, 0xe0, RZ ;  /* 0x000000e0772c7810 */ /* 0x004fe40007ffe0ff */
[----:B------:R-:W-:-:S02]  /*32a0*/  LEA.HI.SX32 R150, R150, R119, 0x1b ;  /* 0x0000007796967211 */ /* 0x000fc400078fdaff */
[-C--:B------:R-:W-:Y:S02]  /*32b0*/  LEA.HI.SX32 R96, R96, R119.reuse, 0x1b ;  /* 0x0000007760607211 */ /* 0x080fe400078fdaff */
[-C--:B------:R-:W-:Y:S02]  /*32c0*/  LEA.HI.SX32 R99, R100, R119.reuse, 0x1b ;  /* 0x0000007764637211 */ /* 0x080fe400078fdaff */
[-C--:B------:R-:W-:Y:S02]  /*32d0*/  LEA.HI.SX32 R98, R98, R119.reuse, 0x1b ;  /* 0x0000007762627211 */ /* 0x080fe400078fdaff */
[----:B------:R-:W-:Y:S02]  /*32e0*/  LEA.HI.SX32 R44, R44, R119, 0x1b ;  /* 0x000000772c2c7211 */ /* 0x000fe400078fdaff */
[----:B------:R-:W-:Y:S02]  /*32f0*/  SHF.L.U32 R100, R150, 0x1, RZ ;  /* 0x0000000196647819 */ /* 0x000fe400000006ff */
[----:B------:R-:W-:Y:S01]  /*3300*/  SHF.L.U32 R97, R96, 0x1, RZ ;  /* 0x0000000160617819 */ /* 0x000fe200000006ff */
[----:B------:R-:W-:Y:S01]  /*3310*/  IMAD.SHL.U32 R98, R98, 0x2, RZ ;  /* 0x0000000262627824 */ /* 0x000fe200078e00ff */
[----:B------:R-:W-:-:S02]  /*3320*/  SHF.L.U32 R99, R99, 0x1, RZ ;  /* 0x0000000163637819 */ /* 0x000fc400000006ff */
[----:B------:R-:W-:Y:S02]  /*3330*/  SHF.L.U32 R96, R44, 0x1, RZ ;  /* 0x000000012c607819 */ /* 0x000fe400000006ff */
[----:B------:R-:W-:Y:S02]  /*3340*/  LEA R44, R54, R55, 0x8 ;  /* 0x00000037362c7211 */ /* 0x000fe400078e40ff */
[----:B------:R-:W-:Y:S02]  /*3350*/  @P1 IADD3 R44, R128, 0x200, RZ ;  /* 0x00000200802c1810 */ /* 0x000fe40007ffe0ff */
[----:B------:R-:W-:-:S04]  /*3360*/  ISETP.NE.AND P0, PT, R172, RZ, PT ;  /* 0x000000ffac00720c */ /* 0x000fc80003f05270 */
[----:B------:R-:W-:Y:S02]  /*3370*/  ISETP.LT.OR P2, PT, R171, 0x2, P0 ;  /* 0x00000002ab00780c */ /* 0x000fe40000741670 */
[----:B------:R-:W-:Y:S01]  /*3380*/  MOV R153, RZ ;  /* 0x000000ff00997202 */ /* 0x000fe20000000f00 */
[----:B------:R-:W-:Y:S02]  /*3390*/  HADD2.F32 R151, -RZ, R169.H0_H0 ;  /* 0x200000a9ff977230 */ /* 0x000fe40000004100 */
[----:B------:R-:W-:Y:S02]  /*33a0*/  HADD2.F32 R152, -RZ, R94.H0_H0 ;  /* 0x2000005eff987230 */ /* 0x000fe40000004100 */
[----:B------:R-:W-:Y:S01]  /*33b0*/  HADD2.F32 R149, -RZ, R93.H0_H0 ;  /* 0x2000005dff957230 */ /* 0x000fe20000004100 */
[----:B------:R-:W-:Y:S01]  /*33c0*/  FMUL.FTZ R161, R151, R82 ;  /* 0x0000005297a17220 */ /* 0x000fe20000410000 */
[----:B0-----:R-:W-:Y:S01]  /*33d0*/  HADD2.F32 R143, -RZ, R143.H0_H0 ;  /* 0x2000008fff8f7230 */ /* 0x001fe20000004100 */
[----:B------:R-:W-:Y:S01]  /*33e0*/  FMUL.FTZ R164, R152, R83 ;  /* 0x0000005398a47220 */ /* 0x000fe20000410000 */
[----:B-1----:R-:W-:-:S02]  /*33f0*/  HADD2.F32 R142, -RZ, R142.H0_H0 ;  /* 0x2000008eff8e7230 */ /* 0x002fc40000004100 */
[----:B------:R-:W-:Y:S01]  /*3400*/  HADD2.F32 R150, -RZ, R92.H0_H0 ;  /* 0x2000005cff967230 */ /* 0x000fe20000004100 */
[----:B------:R-:W-:Y:S01]  /*3410*/  FMUL.FTZ R176, R143, R164 ;  /* 0x000000a48fb07220 */ /* 0x000fe20000410000 */
[----:B------:R-:W-:Y:S01]  /*3420*/  HADD2.F32 R140, -RZ, R140.H0_H0 ;  /* 0x2000008cff8c7230 */ /* 0x000fe20000004100 */
[----:B------:R-:W-:Y:S01]  /*3430*/  FMUL.FTZ R177, R142, R161 ;  /* 0x000000a18eb17220 */ /* 0x000fe20000410000 */
[----:B------:R-:W-:Y:S01]  /*3440*/  HADD2.F32 R147, -RZ, R91.H0_H0 ;  /* 0x2000005bff937230 */ /* 0x000fe20000004100 */
[----:B------:R-:W-:Y:S01]  /*3450*/  FMUL.FTZ R162, R150, R81 ;  /* 0x0000005196a27220 */ /* 0x000fe20000410000 */
[----:B------:R-:W-:Y:S02]  /*3460*/  HADD2.F32 R141, -RZ, R141.H0_H0 ;  /* 0x2000008dff8d7230 */ /* 0x000fe40000004100 */
        /* <DEDUP_REMOVED lines=14> */
[----:B------:R-:W-:Y:S01]  /*3550*/  STS.U16 [R100+0x2d0], R49 ;  /* 0x0002d03164007388 */ /* 0x000fe20000000400 */
[----:B------:R-:W-:Y:S02]  /*3560*/  SHF.L.U32 R47, R44, 0x2, RZ ;  /* 0x000000022c2f7819 */ /* 0x000fe400000006ff */
[----:B------:R-:W-:Y:S01]  /*3570*/  SHF.L.U32 R95, R95, 0x1, RZ ;  /* 0x000000015f5f7819 */ /* 0x000fe200000006ff */
[----:B------:R-:W-:Y:S04]  /*3580*/  STS.U16 [R99+0x310], R146 ;  /* 0x0003109263007388 */ /* 0x000fe80000000400 */
[----:B------:R1:W-:Y:S04]  /*3590*/  STS.U16 [R98+0x350], R51 ;  /* 0x0003503362007388 */ /* 0x0003e80000000400 */
        /* <DEDUP_REMOVED lines=12> */
[----:B------:R-:W-:-:S02]  /*3660*/  FMUL.FTZ R159, R50, R83 ;  /* 0x00000053329f7220 */ /* 0x000fc40000410000 */
[C---:B------:R-:W-:Y:S01]  /*3670*/  FMUL.FTZ R160, R50.reuse, R80 ;  /* 0x0000005032a07220 */ /* 0x040fe20000410000 */
[----:B------:R-:W-:Y:S01]  /*3680*/  @!P2 IADD3 R48, R171, -0x2, RZ ;  /* 0xfffffffeab30a810 */ /* 0x000fe20007ffe0ff */
[C---:B------:R-:W-:Y:S02]  /*3690*/  FMUL.FTZ R157, R50.reuse, R81 ;  /* 0x00000051329d7220 */ /* 0x040fe40000410000 */
[----:B------:R-:W0:Y:S01]  /*36a0*/  MUFU.EX2 R159, R159 ;  /* 0x0000009f009f7308 */ /* 0x000e220000000800 */
[----:B------:R-:W-:Y:S02]  /*36b0*/  FMUL.FTZ R158, R50, R78 ;  /* 0x0000004e329e7220 */ /* 0x000fe40000410000 */
[----:B------:R-:W-:-:S05]  /*36c0*/  @!P2 IMAD R45, R48, c[0x0][0x16c], R55 ;  /* 0x00005b00302daa24 */ /* 0x000fca00078e0237 */
[----:B------:R-:W0:Y:S01]  /*36d0*/  MUFU.EX2 R160, R160 ;  /* 0x000000a000a07308 */ /* 0x000e220000000800 */
[----:B------:R-:W-:Y:S01]  /*36e0*/  @!P2 IMAD.WIDE R44, R45, 0x8, R6 ;  /* 0x000000082d2ca825 */ /* 0x000fe200078e0206 */
[----:B------:R-:W-:Y:S03]  /*36f0*/  BAR.SYNC.DEFER_BLOCKING 0x0 ;  /* 0x0000000000007b1d */ /* 0x000fe60000010000 */
[----:B------:R-:W-:-:S03]  /*3700*/  FMUL.FTZ R165, R50, R79 ;  /* 0x0000004f32a57220 */ /* 0x000fc60000410000 */
[----:B------:R-:W0:Y:S01]  /*3710*/  MUFU.EX2 R157, R157 ;  /* 0x0000009d009d7308 */ /* 0x000e220000000800 */
[----:B------:R-:W-:-:S07]  /*3720*/  FMUL.FTZ R166, R50, R76 ;  /* 0x0000004c32a67220 */ /* 0x000fce0000410000 */
[----:B------:R-:W0:Y:S08]  /*3730*/  MUFU.EX2 R158, R158 ;  /* 0x0000009e009e7308 */ /* 0x000e300000000800 */
[----:B------:R-:W1:Y:S01]  /*3740*/  MUFU.EX2 R165, R165 ;  /* 0x000000a500a57308 */ /* 0x000e620000000800 */
[----:B------:R0:W5:Y:S07]  /*3750*/  @!P2 LDG.E R153, [R44.64+0x4] ;  /* 0x000004042c99a981 */ /* 0x00016e000c1e1900 */
[----:B------:R-:W2:Y:S01]  /*3760*/  MUFU.EX2 R166, R166 ;  /* 0x000000a600a67308 */ /* 0x000ea20000000800 */
[----:B0-----:R-:W-:-:S04]  /*3770*/  FMUL.FTZ R45, R154, R159 ;  /* 0x0000009f9a2d7220 */ /* 0x001fc80000410000 */
[----:B------:R-:W-:-:S04]  /*3780*/  FMUL.FTZ R44, R160, R45 ;  /* 0x0000002da02c7220 */ /* 0x000fc80000410000 */
[----:B------:R-:W-:Y:S02]  /*3790*/  FMUL.FTZ R45, R157, R44 ;  /* 0x0000002c9d2d7220 */ /* 0x000fe40000410000 */
[----:B-1----:R-:W-:Y:S02]  /*37a0*/  FMUL.FTZ R51, R149, R80 ;  /* 0x0000005095337220 */ /* 0x002fe40000410000 */
[----:B------:R-:W-:Y:S02]  /*37b0*/  FMUL.FTZ R44, R158, R45 ;  /* 0x0000002d9e2c7220 */ /* 0x000fe40000410000 */
[----:B------:R-:W-:Y:S02]  /*37c0*/  FMUL.FTZ R175, R140, R51 ;  /* 0x000000338caf7220 */ /* 0x000fe40000410000 */
[----:B------:R-:W-:Y:S02]  /*37d0*/  FMUL.FTZ R45, R165, R44 ;  /* 0x0000002ca52d7220 */ /* 0x000fe40000410000 */
[----:B------:R-:W-:Y:S01]  /*37e0*/  FFMA.FTZ R44, R159, R177, R176 ;  /* 0x000000b19f2c7223 */ /* 0x000fe200000100b0 */
[----:B--2---:R-:W-:Y:S01]  /*37f0*/  HADD2.F32 R148, -RZ, R90.H0_H0 ;  /* 0x2000005aff947230 */ /* 0x004fe20000004100 */
[----:B------:R-:W-:Y:S01]  /*3800*/  FMUL.FTZ R188, R166, R45 ;  /* 0x0000002da6bc7220 */ /* 0x000fe20000410000 */
[----:B------:R-:W-:Y:S01]  /*3810*/  ISETP.NE.AND P2, PT, R128, 0x1f, PT ;  /* 0x0000001f8000780c */ /* 0x000fe20003f45270 */
[----:B------:R-:W-:-:S02]  /*3820*/  FMUL.FTZ R47, R147, R78 ;  /* 0x0000004e932f7220 */ /* 0x000fc40000410000 */
[----:B------:R-:W-:Y:S02]  /*3830*/  FFMA.FTZ R45, R160, R44, R175 ;  /* 0x0000002ca02d7223 */ /* 0x000fe400000100af */
[----:B------:R-:W-:Y:S02]  /*3840*/  FMUL.FTZ R155, R138, R47 ;  /* 0x0000002f8a9b7220 */ /* 0x000fe40000410000 */
[----:B------:R-:W-:Y:S02]  /*3850*/  FFMA.FTZ R186, R157, R45, R156 ;  /* 0x0000002d9dba7223 */ /* 0x000fe4000001009c */
[----:B------:R-:W-:Y:S01]  /*3860*/  FMUL.FTZ R48, R148, R79 ;  /* 0x0000004f94307220 */ /* 0x000fe20000410000 */
[----:B---3--:R-:W-:Y:S01]  /*3870*/  HADD2.F32 R185, -RZ, R168.H0_H0 ;  /* 0x200000a8ffb97230 */ /* 0x008fe20000004100 */
[----:B------:R-:W-:Y:S02]  /*3880*/  FFMA.FTZ R186, R158, R186, R155 ;  /* 0x000000ba9eba7223 */ /* 0x000fe4000001009b */
[----:B------:R-:W-:Y:S01]  /*3890*/  FMUL.FTZ R170, R139, R48 ;  /* 0x000000308baa7220 */ /* 0x000fe20000410000 */
[----:B----4-:R-:W-:Y:S01]  /*38a0*/  HADD2.F32 R44, -RZ, R179.H0_H0 ;  /* 0x200000b3ff2c7230 */ /* 0x010fe20000004100 */
[----:B------:R-:W-:-:S02]  /*38b0*/  FMUL.FTZ R179, R72, R185 ;  /* 0x000000b948b37220 */ /* 0x000fc40000410000 */
[----:B------:R-:W-:Y:S02]  /*38c0*/  FFMA.FTZ R185, R165, R186, R170 ;  /* 0x000000baa5b97223 */ /* 0x000fe400000100aa */
[----:B------:R0:W1:Y:S01]  /*38d0*/  @P2 LDS R186, [R128.X4+0x169c] ;  /* 0x00169c0080ba2984 */ /* 0x0000620000004800 */
[----:B------:R-:W-:-:S06]  /*38e0*/  FMUL.FTZ R163, R50, R75 ;  /* 0x0000004b32a37220 */ /* 0x000fcc0000410000 */
[----:B------:R-:W2:Y:S01]  /*38f0*/  MUFU.EX2 R163, R163 ;  /* 0x000000a300a37308 */ /* 0x000ea20000000800 */
[----:B------:R-:W-:Y:S02]  /*3900*/  HADD2.F32 R145, -RZ, R89.H0_H0 ;  /* 0x20000059ff917230 */ /* 0x000fe40000004100 */
[----:B------:R-:W-:Y:S02]  /*3910*/  HADD2.F32 R146, -RZ, R88.H0_H0 ;  /* 0x20000058ff927230 */ /* 0x000fe40000004100 */
[----:B------:R-:W-:Y:S01]  /*3920*/  HADD2.F32 R45, -RZ, R178.H0_H0 ;  /* 0x200000b2ff2d7230 */ /* 0x000fe20000004100 */
[----:B------:R-:W-:Y:S01]  /*3930*/  FMUL.FTZ R178, R73, R44 ;  /* 0x0000002c49b27220 */ /* 0x000fe20000410000 */
[----:B------:R-:W-:Y:S01]  /*3940*/  HADD2.F32 R44, -RZ, R181.H0_H0 ;  /* 0x200000b5ff2c7230 */ /* 0x000fe20000004100 */
[----:B------:R-:W-:Y:S02]  /*3950*/  FMUL.FTZ R49, R145, R76 ;  /* 0x0000004c91317220 */ /* 0x000fe40000410000 */
[----:B------:R-:W-:-:S02]  /*3960*/  FMUL.FTZ R50, R146, R75 ;  /* 0x0000004b92327220 */ /* 0x000fc40000410000 */
[----:B------:R-:W-:Y:S01]  /*3970*/  FMUL.FTZ R181, R74, R45 ;  /* 0x0000002d4ab57220 */ /* 0x000fe20000410000 */
[----:B------:R-:W-:Y:S01]  /*3980*/  HADD2.F32 R45, -RZ, R180.H0_H0 ;  /* 0x200000b4ff2d7230 */ /* 0x000fe20000004100 */
[----:B--2---:R-:W-:Y:S02]  /*3990*/  FFMA.FTZ R187, R163, R179, R178 ;  /* 0x000000b3a3bb7223 */ /* 0x004fe400000100b2 */
[----:B------:R-:W-:Y:S02]  /*39a0*/  FMUL.FTZ R167, R144, R49 ;  /* 0x0000003190a77220 */ /* 0x000fe40000410000 */
[----:B------:R-:W-:Y:S02]  /*39b0*/  FMUL.FTZ R168, R137, R50 ;  /* 0x0000003289a87220 */ /* 0x000fe40000410000 */
[----:B------:R-:W-:Y:S02]  /*39c0*/  FMUL.FTZ R180, R77, R44 ;  /* 0x0000002c4db47220 */ /* 0x000fe40000410000 */
[----:B------:R-:W-:Y:S01]  /*39d0*/  FFMA.FTZ R190, R166, R187, R181 ;  /* 0x000000bba6be7223 */ /* 0x000fe200000100b5 */
[----:B------:R-:W-:Y:S05]  /*39e0*/  @P2 BRA `(.L_x_7241) ;  /* 0x0000008000002947 */ /* 0x000fea0003800000 */
[----:B0-----:R-:W-:Y:S01]  /*39f0*/  ISETP.NE.AND P3, PT, R171, c[0x0][0x174], PT ;  /* 0x00005d00ab007a0c */ /* 0x001fe20003f65270 */
[----:B-1----:R-:W-:-:S12]  /*3a00*/  HFMA2.MMA R186, -RZ, RZ, 1.875, 0 ;  /* 0x3f800000ffba7435 */ /* 0x002fd800000001ff */
[----:B------:R-:W-:-:S04]  /*3a10*/  @P3 IADD3 R187, -R111, c[0x0][0x174], RZ ;  /* 0x00005d006fbb3a10 */ /* 0x000fc80007ffe1ff */
[----:B------:R-:W-:-:S04]  /*3a20*/  @P3 LEA.HI R44, R187, R187, RZ, 0x1 ;  /* 0x000000bbbb2c3211 */ /* 0x000fc800078f08ff */
[----:B------:R-:W-:-:S05]  /*3a30*/  @P3 LOP3.LUT R44, R44, 0xfffffe, RZ, 0xc0, !PT ;  /* 0x00fffffe2c2c3812 */ /* 0x000fca00078ec0ff */
[----:B------:R-:W-:-:S05]  /*3a40*/  @P3 IMAD.IADD R44, R187, 0x1, -R44 ;  /* 0x00000001bb2c3824 */ /* 0x000fca00078e0a2c */
[----:B------:R-:W-:-:S05]  /*3a50*/  @P3 LEA R44, R44, R55, 0x8 ;  /* 0x000000372c2c3211 */ /* 0x000fca00078e40ff */
[----:B------:R0:W1:Y:S02]  /*3a60*/  @P3 LDS R186, [R44.X4+0xe98] ;  /* 0x000e98002cba3984 */ /* 0x0000640000004800 */
.L_x_7241:
[----:B0-----:R-:W-:Y:S05]  /*3a70*/  BSYNC B0 ;  /* 0x0000000000007941 */ /* 0x001fea0003800000 */
.L_x_7240:
[----:B-1----:R-:W-:Y:S01]  /*3a80*/  FMUL.FTZ R187, R163, R186 ;  /* 0x000000baa3bb7220 */ /* 0x002fe20000410000 */
[----:B------:R-:W-:Y:S01]  /*3a90*/  HADD2.F32 R184, -RZ, R184.H0_H0 ;  /* 0x200000b8ffb87230 */ /* 0x000fe20000004100 */
[----:B------:R-:W-:Y:S01]  /*3aa0*/  FMUL.FTZ R189, R84, R45 ;  /* 0x0000002d54bd7220 */ /* 0x000fe20000410000 */
[----:B------:R-:W-:Y:S01]  /*3ab0*/  HADD2.F32 R45, -RZ, R182.H0_H0 ;  /* 0x200000b6ff2d7230 */ /* 0x000fe20000004100 */
[----:B------:R-:W-:Y:S01]  /*3ac0*/  FFMA.FTZ R190, R165, R190, R180 ;  /* 0x000000bea5be7223 */ /* 0x000fe200000100b4 */
[----:B------:R-:W-:Y:S01]  /*3ad0*/  ISETP.GE.AND P3, PT, R119, 0x1, PT ;  /* 0x000000017700780c */ /* 0x000fe20003f66270 */
[----:B------:R-:W-:Y:S01]  /*3ae0*/  FMUL.FTZ R44, R166, R187 ;  /* 0x000000bba62c7220 */ /* 0x000fe20000410000 */
[----:B------:R-:W-:Y:S01]  /*3af0*/  ISETP.NE.AND P4, PT, R172, 0x1f, PT ;  /* 0x0000001fac00780c */ /* 0x000fe20003f85270 */
[----:B------:R-:W-:Y:S01]  /*3b00*/  FMUL.FTZ R192, R85, R184 ;  /* 0x000000b855c07220 */ /* 0x000fe20000410000 */
[----:B------:R-:W-:Y:S01]  /*3b10*/  ISETP.GE.OR P0, PT, R171, c[0x0][0x174], P0 ;  /* 0x00005d00ab007a0c */ /* 0x000fe20000706670 */
[----:B------:R-:W-:Y:S01]  /*3b20*/  FFMA.FTZ R190, R158, R190, R189 ;  /* 0x000000be9ebe7223 */ /* 0x000fe200000100bd */
[----:B------:R-:W-:Y:S01]  /*3b30*/  ISETP.NE.AND P5, PT, R128, RZ, PT ;  /* 0x000000ff8000720c */ /* 0x000fe20003fa5270 */
[----:B------:R-:W-:Y:S01]  /*3b40*/  FMUL.FTZ R191, R165, R44 ;  /* 0x0000002ca5bf7220 */ /* 0x000fe20000410000 */
[----:B------:R-:W-:Y:S01]  /*3b50*/  HADD2.F32 R44, -RZ, R183.H0_H0 ;  /* 0x200000b7ff2c7230 */ /* 0x000fe20000004100 */
[----:B------:R-:W-:Y:S01]  /*3b60*/  FMUL.FTZ R187, R86, R45 ;  /* 0x0000002d56bb7220 */ /* 0x000fe20000410000 */
[----:B------:R-:W-:Y:S01]  /*3b70*/  IADD3 R198, -R109, c[0x0][0x168], -R128 ;  /* 0x00005a006dc67a10 */ /* 0x000fe20007ffe980 */
[----:B------:R-:W-:Y:S01]  /*3b80*/  FFMA.FTZ R45, R157, R190, R192 ;  /* 0x000000be9d2d7223 */ /* 0x000fe200000100c0 */
[----:B------:R-:W-:Y:S01]  /*3b90*/  BSSY B0, `(.L_x_7242) ;  /* 0x00000c2000007945 */ /* 0x000fe20003800000 */
[----:B------:R-:W-:-:S02]  /*3ba0*/  FMUL.FTZ R182, R158, R191 ;  /* 0x000000bf9eb67220 */ /* 0x000fc40000410000 */
[----:B------:R-:W-:Y:S02]  /*3bb0*/  FFMA.FTZ R185, R166, R185, R167 ;  /* 0x000000b9a6b97223 */ /* 0x000fe400000100a7 */
[----:B------:R-:W-:Y:S02]  /*3bc0*/  FMUL.FTZ R190, R87, R44 ;  /* 0x0000002c57be7220 */ /* 0x000fe40000410000 */
[----:B------:R-:W-:Y:S02]  /*3bd0*/  FFMA.FTZ R44, R160, R45, R187 ;  /* 0x0000002da02c7223 */ /* 0x000fe400000100bb */
[----:B------:R-:W-:Y:S02]  /*3be0*/  FMUL.FTZ R45, R157, R182 ;  /* 0x000000b69d2d7220 */ /* 0x000fe40000410000 */
[C---:B------:R-:W-:Y:S02]  /*3bf0*/  FFMA.FTZ R185, R163.reuse, R185, R168 ;  /* 0x000000b9a3b97223 */ /* 0x040fe400000100a8 */
[----:B------:R-:W-:-:S02]  /*3c00*/  FMUL.FTZ R188, R163, R188 ;  /* 0x000000bca3bc7220 */ /* 0x000fc40000410000 */
[----:B------:R-:W-:Y:S02]  /*3c10*/  FMUL.FTZ R182, R160, R45 ;  /* 0x0000002da0b67220 */ /* 0x000fe40000410000 */
[C---:B------:R-:W-:Y:S01]  /*3c20*/  FFMA.FTZ R191, R159.reuse, R44, R190 ;  /* 0x0000002c9fbf7223 */ /* 0x040fe200000100be */
[----:B------:R-:W-:Y:S01]  /*3c30*/  SHFL.UP PT, R45, R188, 0x1, RZ ;  /* 0x04200000bc2d7989 */ /* 0x000fe200000e00ff */
[----:B------:R-:W-:-:S03]  /*3c40*/  FMUL.FTZ R194, R159, R182 ;  /* 0x000000b69fc27220 */ /* 0x000fc60000410000 */
[----:B------:R-:W0:Y:S04]  /*3c50*/  SHFL.UP PT, R44, R185, 0x1, RZ ;  /* 0x04200000b92c7989 */ /* 0x000e2800000e00ff */
[----:B------:R-:W1:Y:S04]  /*3c60*/  SHFL.DOWN PT, R182, R191, 0x1, 0x1f ;  /* 0x08201f00bfb67f89 */ /* 0x000e6800000e0000 */
[----:B------:R-:W2:Y:S01]  /*3c70*/  SHFL.DOWN PT, R183, R194, 0x1, 0x1f ;  /* 0x08201f00c2b77f89 */ /* 0x000ea200000e0000 */
[C---:B0-----:R-:W-:Y:S02]  /*3c80*/  @P3 FFMA.FTZ R185, R188.reuse, R44, R185 ;  /* 0x0000002cbcb93223 */ /* 0x041fe400000100b9 */
        /* <DEDUP_REMOVED lines=19> */
[C---:B0-----:R-:W-:Y:S02]  /*3dc0*/  @P3 FFMA.FTZ R185, R188.reuse, R44, R185 ;  /* 0x0000002cbcb93223 */ /* 0x041fe400000100b9 */
[----:B------:R-:W-:Y:S02]  /*3dd0*/  IMAD.MOV.U32 R44, RZ, RZ, 0x3f800000 ;  /* 0x3f800000ff2c7424 */ /* 0x000fe400078e00ff */
[----:B-1----:R-:W-:Y:S01]  /*3de0*/  @P3 FMUL.FTZ R188, R188, R45 ;  /* 0x0000002dbcbc3220 */ /* 0x002fe20000410000 */
[----:B------:R-:W-:Y:S02]  /*3df0*/  ISETP.GE.AND P3, PT, R119, 0x8, PT ;  /* 0x000000087700780c */ /* 0x000fe40003f66270 */
[----:B------:R-:W-:Y:S01]  /*3e00*/  MOV R45, RZ ;  /* 0x000000ff002d7202 */ /* 0x000fe20000000f00 */
[C---:B--2---:R-:W-:Y:S01]  /*3e10*/  @!P4 FFMA.FTZ R191, R194.reuse, R182, R191 ;  /* 0x000000b6c2bfc223 */ /* 0x044fe200000100bf */
[----:B------:R-:W-:Y:S01]  /*3e20*/  SHFL.UP PT, R183, R188, 0x8, RZ ;  /* 0x05000000bcb77989 */ /* 0x000fe200000e00ff */
[----:B---3--:R-:W-:-:S03]  /*3e30*/  @!P4 FMUL.FTZ R194, R194, R193 ;  /* 0x000000c1c2c2c220 */ /* 0x008fc60000410000 */
[----:B------:R-:W0:Y:S01]  /*3e40*/  SHFL.UP PT, R182, R185, 0x8, RZ ;  /* 0x05000000b9b67989 */ /* 0x000e2200000e00ff */
[----:B------:R-:W-:-:S03]  /*3e50*/  ISETP.GE.U32.AND P4, PT, R172, 0x18, PT ;  /* 0x00000018ac00780c */ /* 0x000fc60003f86070 */
        /* <DEDUP_REMOVED lines=12> */
[----:B------:R-:W3:Y:S01]  /*3f20*/  SHFL.DOWN PT, R193, R194, 0x10, 0x1f ;  /* 0x0a001f00c2c17f89 */ /* 0x000ee200000e0000 */
[----:B0-----:R-:W-:-:S03]  /*3f30*/  @P0 FFMA.FTZ R185, R188, R182, R185 ;  /* 0x000000b6bcb90223 */ /* 0x001fc600000100b9 */
[----:B------:R-:W-:Y:S01]  /*3f40*/  SHFL.IDX PT, R182, R45, RZ, 0x1f ;  /* 0x00001fff2db67589 */ /* 0x000fe200000e0000 */
[----:B-1----:R-:W-:Y:S01]  /*3f50*/  @P0 FMUL.FTZ R188, R188, R183 ;  /* 0x000000b7bcbc0220 */ /* 0x002fe20000410000 */
[----:B------:R-:W-:Y:S02]  /*3f60*/  ISETP.GE.AND P0, PT, R198, 0x1, PT ;  /* 0x00000001c600780c */ /* 0x000fe40003f06270 */
[----:B------:R-:W-:Y:S01]  /*3f70*/  SHFL.UP PT, R185, R185, 0x1, RZ ;  /* 0x04200000b9b97989 */ /* 0x000fe200000e00ff */
[----:B--2---:R-:W-:-:S03]  /*3f80*/  @!P3 FFMA.FTZ R191, R194, R184, R191 ;  /* 0x000000b8c2bfb223 */ /* 0x004fc600000100bf */
[----:B-----5:R-:W-:Y:S01]  /*3f90*/  SHFL.IDX PT, R184, R153, RZ, 0x1f ;  /* 0x00001fff99b87589 */ /* 0x020fe200000e0000 */
[----:B---3--:R-:W-:-:S03]  /*3fa0*/  @!P3 FMUL.FTZ R194, R194, R193 ;  /* 0x000000c1c2c2b220 */ /* 0x008fc60000410000 */
[----:B------:R-:W0:Y:S04]  /*3fb0*/  SHFL.UP PT, R188, R188, 0x1, RZ ;  /* 0x04200000bcbc7989 */ /* 0x000e2800000e00ff */
[----:B------:R-:W-:Y:S04]  /*3fc0*/  SHFL.DOWN PT, R193, R191, 0x1, 0x1f ;  /* 0x08201f00bfc17f89 */ /* 0x000fe800000e0000 */
[----:B------:R-:W1:Y:S04]  /*3fd0*/  SHFL.DOWN PT, R183, R194, 0x1, 0x1f ;  /* 0x08201f00c2b77f89 */ /* 0x000e6800000e0000 */
[----:B------:R-:W-:Y:S01]  /*3fe0*/  SHFL.IDX PT, R196, R191, RZ, 0x1f ;  /* 0x00001fffbfc47589 */ /* 0x000fe200000e0000 */
[----:B0-----:R-:W-:-:S04]  /*3ff0*/  @P1 FFMA.FTZ R184, R188, R184, R185 ;  /* 0x000000b8bcb81223 */ /* 0x001fc800000100b9 */
[----:B------:R-:W-:Y:S02]  /*4000*/  FFMA.FTZ R184, R154, R184, R177 ;  /* 0x000000b89ab87223 */ /* 0x000fe400000100b1 */
[----:B-1----:R-:W-:Y:S02]  /*4010*/  @P2 FFMA.FTZ R182, R183, R182, R193 ;  /* 0x000000b6b7b62223 */ /* 0x002fe400000100c1 */
[----:B------:R-:W-:Y:S01]  /*4020*/  FFMA.FTZ R185, R159, R184, R176 ;  /* 0x000000b89fb97223 */ /* 0x000fe200000100b0 */
[----:B------:R-:W0:Y:S01]  /*4030*/  SHFL.IDX PT, R193, R194, RZ, 0x1f ;  /* 0x00001fffc2c17589 */ /* 0x000e2200000e0000 */
[----:B------:R-:W-:Y:S02]  /*4040*/  FFMA.FTZ R154, R182, R186, R179 ;  /* 0x000000bab69a7223 */ /* 0x000fe400000100b3 */
[----:B------:R-:W-:Y:S02]  /*4050*/  FFMA.FTZ R188, R160, R185, R175 ;  /* 0x000000b9a0bc7223 */ /* 0x000fe400000100af */
[----:B------:R-:W-:-:S02]  /*4060*/  FFMA.FTZ R153, R163, R154, R178 ;  /* 0x0000009aa3997223 */ /* 0x000fc400000100b2 */
[----:B------:R-:W-:Y:S02]  /*4070*/  FFMA.FTZ R177, R157, R188, R156 ;  /* 0x000000bc9db17223 */ /* 0x000fe4000001009c */
[----:B------:R-:W-:Y:S01]  /*4080*/  FFMA.FTZ R156, R166, R153, R181 ;  /* 0x00000099a69c7223 */ /* 0x000fe200000100b5 */
[----:B------:R-:W-:Y:S01]  /*4090*/  IADD3 R181, R128, 0xc0, RZ ;  /* 0x000000c080b57810 */ /* 0x000fe20007ffe0ff */
[C---:B------:R-:W-:Y:S02]  /*40a0*/  FFMA.FTZ R182, R158.reuse, R177, R155 ;  /* 0x000000b19eb67223 */ /* 0x040fe4000001009b */
[C---:B------:R-:W-:Y:S02]  /*40b0*/  FFMA.FTZ R155, R165.reuse, R156, R180 ;  /* 0x0000009ca59b7223 */ /* 0x040fe400000100b4 */
[----:B------:R-:W-:Y:S01]  /*40c0*/  FFMA.FTZ R183, R165, R182, R170 ;  /* 0x000000b6a5b77223 */ /* 0x000fe200000100aa */
[----:B------:R-:W-:Y:S01]  /*40d0*/  P2R R165, PR, RZ, 0x20 ;  /* 0x00000020ffa57803 */ /* 0x000fe20000000000 */
[----:B------:R-:W-:Y:S01]  /*40e0*/  FFMA.FTZ R158, R158, R155, R189 ;  /* 0x0000009b9e9e7223 */ /* 0x000fe200000100bd */
[----:B------:R-:W-:Y:S01]  /*40f0*/  IADD3 R189, R128, 0xe0, RZ ;  /* 0x000000e080bd7810 */ /* 0x000fe20007ffe0ff */
[----:B------:R-:W-:-:S02]  /*4100*/  FFMA.FTZ R186, R166, R183, R167 ;  /* 0x000000b7a6ba7223 */ /* 0x000fc400000100a7 */
[----:B------:R-:W-:Y:S02]  /*4110*/  FFMA.FTZ R157, R157, R158, R192 ;  /* 0x0000009e9d9d7223 */ /* 0x000fe400000100c0 */
[----:B------:R-:W-:Y:S02]  /*4120*/  FFMA.FTZ R161, R142, -R161, R184 ;  /* 0x800000a18ea17223 */ /* 0x000fe400000100b8 */
[----:B------:R-:W-:Y:S01]  /*4130*/  FFMA.FTZ R160, R160, R157, R187 ;  /* 0x0000009da0a07223 */ /* 0x000fe200000100bb */
[----:B------:R-:W-:Y:S01]  /*4140*/  LEA.HI.SX32 R187, R128, R128, 0x1b ;  /* 0x0000008080bb7211 */ /* 0x000fe200078fdaff */
[----:B0-----:R-:W-:Y:S02]  /*4150*/  FFMA.FTZ R45, R193, R45, R196 ;  /* 0x0000002dc12d7223 */ /* 0x001fe400000100c4 */
[----:B------:R-:W-:Y:S02]  /*4160*/  FFMA.FTZ R159, R159, R160, R190 ;  /* 0x000000a09f9f7223 */ /* 0x000fe400000100be */
[----:B------:R-:W-:-:S02]  /*4170*/  FMUL.FTZ R44, R193, R44 ;  /* 0x0000002cc12c7220 */ /* 0x000fc40000410000 */
[----:B------:R-:W-:Y:S02]  /*4180*/  FMUL.FTZ R170, R159, R82 ;  /* 0x000000529faa7220 */ /* 0x000fe40000410000 */
[----:B------:R-:W-:Y:S01]  /*4190*/  FFMA.FTZ R197, R163, R186, R168 ;  /* 0x000000baa3c57223 */ /* 0x000fe200000100a8 */
[----:B------:R-:W-:Y:S01]  /*41a0*/  SHF.L.U32 R163, R128, 0x3, RZ ;  /* 0x0000000380a37819 */ /* 0x000fe200000006ff */
[----:B------:R0:W-:Y:S01]  /*41b0*/  @!P5 STS.64 [R55.X8+0x1718], R44 ;  /* 0x0017182c3700d388 */ /* 0x0001e20000008a00 */
[----:B------:R-:W-:Y:S02]  /*41c0*/  FFMA.FTZ R164, R143, -R164, R185 ;  /* 0x800000a48fa47223 */ /* 0x000fe400000100b9 */
[----:B------:R-:W-:Y:S01]  /*41d0*/  FMUL.FTZ R175, R160, R83 ;  /* 0x00000053a0af7220 */ /* 0x000fe20000410000 */
[----:B------:R-:W-:Y:S01]  /*41e0*/  LEA.HI.SX32 R199, R163, R163, 0x1b ;  /* 0x000000a3a3c77211 */ /* 0x000fe200078fdaff */
[----:B------:R-:W-:Y:S02]  /*41f0*/  FFMA.FTZ R163, R140, -R51, R188 ;  /* 0x800000338ca37223 */ /* 0x000fe400000100bc */
[----:B------:R-:W-:-:S02]  /*4200*/  FMUL.FTZ R176, R157, R80 ;  /* 0x000000509db07220 */ /* 0x000fc40000410000 */
[----:B------:R-:W-:Y:S02]  /*4210*/  FMUL.FTZ R179, R154, R75 ;  /* 0x0000004b9ab37220 */ /* 0x000fe40000410000 */
[----:B------:R-:W-:Y:S02]  /*4220*/  FFMA.FTZ R162, R141, -R162, R177 ;  /* 0x800000a28da27223 */ /* 0x000fe400000100b1 */
[----:B0-----:R-:W-:Y:S02]  /*4230*/  FFMA.FTZ R45, R161, R170, RZ ;  /* 0x000000aaa12d7223 */ /* 0x001fe400000100ff */
[----:B------:R-:W-:Y:S02]  /*4240*/  FMUL.FTZ R51, R158, R81 ;  /* 0x000000519e337220 */ /* 0x000fe40000410000 */
[----:B------:R-:W-:Y:S02]  /*4250*/  FFMA.FTZ R44, R164, R175, R45 ;  /* 0x000000afa42c7223 */ /* 0x000fe4000001002d */
[----:B------:R-:W-:-:S02]  /*4260*/  FMUL.FTZ R178, R146, R179 ;  /* 0x000000b392b27220 */ /* 0x000fc40000410000 */
[----:B------:R-:W-:Y:S02]  /*4270*/  FFMA.FTZ R45, R163, R176, R44 ;  /* 0x000000b0a32d7223 */ /* 0x000fe4000001002c */
[----:B------:R-:W-:Y:S01]  /*4280*/  FMUL.FTZ R166, R155, R78 ;  /* 0x0000004e9ba67220 */ /* 0x000fe20000410000 */
[----:B------:R0:W-:Y:S01]  /*4290*/  STS [R199.X4+0x43c], R178 ;  /* 0x00043cb2c7007388 */ /* 0x0001e20000004800 */
[----:B------:R-:W-:Y:S02]  /*42a0*/  FFMA.FTZ R165, R138, -R47, R182 ;  /* 0x8000002f8aa57223 */ /* 0x000fe400000100b6 */
[----:B------:R-:W-:Y:S02]  /*42b0*/  FFMA.FTZ R44, R162, R51, R45 ;  /* 0x00000033a22c7223 */ /* 0x000fe4000001002d */
[----:B------:R-:W-:Y:S02]  /*42c0*/  FMUL.FTZ R180, R153, R76 ;  /* 0x0000004c99b47220 */ /* 0x000fe40000410000 */
[----:B------:R-:W-:-:S02]  /*42d0*/  FMUL.FTZ R167, R156, R79 ;  /* 0x0000004f9ca77220 */ /* 0x000fc40000410000 */
[----:B------:R-:W-:Y:S02]  /*42e0*/  FFMA.FTZ R45, R165, R166, R44 ;  /* 0x000000a6a52d7223 */ /* 0x000fe4000001002c */
[----:B------:R-:W-:Y:S02]  /*42f0*/  FMUL.FTZ R168, R145, R180 ;  /* 0x000000b491a87220 */ /* 0x000fe40000410000 */
[----:B0-----:R-:W-:Y:S02]  /*4300*/  FMUL.FTZ R178, R148, R167 ;  /* 0x000000a794b27220 */ /* 0x001fe40000410000 */
[----:B------:R-:W-:Y:S01]  /*4310*/  FMUL.FTZ R47, R147, R166 ;  /* 0x000000a6932f7220 */ /* 0x000fe20000410000 */
[----:B------:R0:W-:Y:S01]  /*4320*/  STS [R199.X4+0x438], R168 ;  /* 0x000438a8c7007388 */ /* 0x0001e20000004800 */
[----:B------:R-:W-:Y:S02]  /*4330*/  FMUL.FTZ R51, R150, R51 ;  /* 0x0000003396337220 */ /* 0x000fe40000410000 */
[----:B------:R-:W-:Y:S01]  /*4340*/  FMUL.FTZ R176, R149, R176 ;  /* 0x000000b095b07220 */ /* 0x000fe20000410000 */
[----:B------:R-:W-:Y:S01]  /*4350*/  STS [R199.X4+0x434], R178 ;  /* 0x000434b2c7007388 */ /* 0x000fe20000004800 */
[----:B------:R-:W-:-:S02]  /*4360*/  FMUL.FTZ R175, R152, R175 ;  /* 0x000000af98af7220 */ /* 0x000fc40000410000 */
[----:B------:R-:W-:Y:S01]  /*4370*/  FMUL.FTZ R44, R151, R170 ;  /* 0x000000aa972c7220 */ /* 0x000fe20000410000 */
[----:B------:R1:W-:Y:S01]  /*4380*/  STS [R199.X4+0x430], R47 ;  /* 0x0004302fc7007388 */ /* 0x0003e20000004800 */
[----:B------:R-:W-:Y:S02]  /*4390*/  FFMA.FTZ R166, R139, -R48, R183 ;  /* 0x800000308ba67223 */ /* 0x000fe400000100b7 */
[----:B0-----:R-:W-:Y:S01]  /*43a0*/  FFMA.FTZ R168, R137, -R50, R197 ;  /* 0x8000003289a87223 */ /* 0x001fe200000100c5 */
[----:B------:R0:W-:Y:S01]  /*43b0*/  STS [R199.X4+0x42c], R51 ;  /* 0x00042c33c7007388 */ /* 0x0001e20000004800 */
[----:B------:R-:W-:Y:S01]  /*43c0*/  FFMA.FTZ R48, R166, R167, R45 ;  /* 0x000000a7a6307223 */ /* 0x000fe2000001002d */
[----:B------:R-:W-:Y:S01]  /*43d0*/  IADD3 R45, R128, 0x20, RZ ;  /* 0x00000020802d7810 */ /* 0x000fe20007ffe0ff */
[----:B------:R-:W-:Y:S01]  /*43e0*/  FFMA.FTZ R167, R144, -R49, R186 ;  /* 0x8000003190a77223 */ /* 0x000fe200000100ba */
[----:B------:R-:W-:Y:S01]  /*43f0*/  STS [R199.X4+0x428], R176 ;  /* 0x000428b0c7007388 */ /* 0x000fe20000004800 */
[----:B------:R-:W-:Y:S01]  /*4400*/  FMUL.FTZ R179, R168, R179 ;  /* 0x000000b3a8b37220 */ /* 0x000fe20000410000 */
[C---:B-1----:R-:W-:Y:S01]  /*4410*/  IADD3 R47, R128.reuse, 0x40, RZ ;  /* 0x00000040802f7810 */ /* 0x042fe20007ffe0ff */
[----:B------:R-:W-:Y:S01]  /*4420*/  FFMA.FTZ R48, R167, R180, R48 ;  /* 0x000000b4a7307223 */ /* 0x000fe20000010030 */
[----:B------:R-:W-:Y:S01]  /*4430*/  STS [R199.X4+0x424], R175 ;  /* 0x000424afc7007388 */ /* 0x000fe20000004800 */
[C---:B------:R-:W-:Y:S01]  /*4440*/  IADD3 R49, R128.reuse, 0x60, RZ ;  /* 0x0000006080317810 */ /* 0x040fe20007ffe0ff */
[----:B------:R-:W-:Y:S01]  /*4450*/  FMUL.FTZ R184, R87, R184 ;  /* 0x000000b857b87220 */ /* 0x000fe20000410000 */
[----:B0-----:R-:W-:Y:S01]  /*4460*/  IADD3 R51, R128, 0x80, RZ ;  /* 0x0000008080337810 */ /* 0x001fe20007ffe0ff */
[----:B------:R0:W-:Y:S01]  /*4470*/  STS [R199.X4+0x420], R44 ;  /* 0x0004202cc7007388 */ /* 0x0001e20000004800 */
[----:B------:R-:W-:Y:S01]  /*4480*/  FADD.FTZ R170, R48, R179 ;  /* 0x000000b330aa7221 */ /* 0x000fe20000010000 */
[----:B------:R-:W-:Y:S01]  /*4490*/  IADD3 R179, R128, 0xa0, RZ ;  /* 0x000000a080b37810 */ /* 0x000fe20007ffe0ff */
[----:B------:R-:W-:Y:S01]  /*44a0*/  FMUL.FTZ R188, R85, R188 ;  /* 0x000000bc55bc7220 */ /* 0x000fe20000410000 */
[-C--:B------:R-:W-:Y:S01]  /*44b0*/  LEA.HI.SX32 R190, R45, R128.reuse, 0x1b ;  /* 0x000000802dbe7211 */ /* 0x080fe200078fdaff */
[----:B------:R-:W-:Y:S01]  /*44c0*/  BAR.SYNC.DEFER_BLOCKING 0x0 ;  /* 0x0000000000007b1d */ /* 0x000fe20000010000 */
[-C--:B------:R-:W-:Y:S01]  /*44d0*/  LEA.HI.SX32 R192, R47, R128.reuse, 0x1b ;  /* 0x000000802fc07211 */ /* 0x080fe200078fdaff */
[----:B------:R-:W-:Y:S01]  /*44e0*/  FMUL.FTZ R177, R84, R177 ;  /* 0x000000b154b17220 */ /* 0x000fe20000410000 */
[----:B------:R-:W-:Y:S01]  /*44f0*/  LEA.HI.SX32 R194, R49, R128, 0x1b ;  /* 0x0000008031c27211 */ /* 0x000fe200078fdaff */
[----:B------:R-:W-:Y:S01]  /*4500*/  FMUL.FTZ R182, R77, R182 ;  /* 0x000000b64db67220 */ /* 0x000fe20000410000 */
[-C--:B------:R-:W-:Y:S01]  /*4510*/  LEA.HI.SX32 R196, R51, R128.reuse, 0x1b ;  /* 0x0000008033c47211 */ /* 0x080fe200078fdaff */
[----:B0-----:R-:W-:Y:S01]  /*4520*/  FMUL.FTZ R44, R86, R185 ;  /* 0x000000b9562c7220 */ /* 0x001fe20000410000 */
[-C--:B------:R-:W-:Y:S01]  /*4530*/  LEA.HI.SX32 R180, R179, R128.reuse, 0x1b ;  /* 0x00000080b3b47211 */ /* 0x080fe200078fdaff */
[----:B------:R-:W-:Y:S01]  /*4540*/  FMUL.FTZ R183, R74, R183 ;  /* 0x000000b74ab77220 */ /* 0x000fe20000410000 */
[----:B------:R-:W-:Y:S01]  /*4550*/  LEA.HI.SX32 R178, R181, R128, 0x1b ;  /* 0x00000080b5b27211 */ /* 0x000fe200078fdaff */
        /* <DEDUP_REMOVED lines=30> */
[----:B------:R-:W-:-:S04]  /*4740*/  IADD3 R49, R45, R49, RZ ;  /* 0x000000312d317210 */ /* 0x000fc80007ffe0ff */
[----:B------:R-:W-:Y:S02]  /*4750*/  IADD3 R45, R47, R51, RZ ;  /* 0x000000332f2d7210 */ /* 0x000fe40007ffe0ff */
[----:B------:R-:W-:Y:S02]  /*4760*/  LEA R50, P1, R46, c[0x0][0x320], 0x2 ;  /* 0x0000c8002e327a11 */ /* 0x000fe400078210ff */
[----:B------:R-:W-:Y:S02]  /*4770*/  LEA.HI.X R49, R44, c[0x0][0x31c], R49, 0x2, P0 ;  /* 0x0000c7002c317a11 */ /* 0x000fe400000f1431 */
[----:B------:R-:W-:-:S03]  /*4780*/  LEA.HI.X R51, R46, c[0x0][0x324], R45, 0x2, P1 ;  /* 0x0000c9002e337a11 */ /* 0x000fc600008f142d */
[----:B------:R1:W-:Y:S04]  /*4790*/  RED.E.ADD.F32.FTZ.RN.STRONG.GPU [R48.64], R189 ;  /* 0x000000bd3000798e */ /* 0x0003e8000c10e784 */
[----:B0-----:R1:W-:Y:S02]  /*47a0*/  RED.E.ADD.F32.FTZ.RN.STRONG.GPU [R50.64], R187 ;  /* 0x000000bb3200798e */ /* 0x0013e4000c10e784 */
.L_x_7243:
[----:B01234-:R-:W-:Y:S05]  /*47b0*/  BSYNC B0 ;  /* 0x0000000000007941 */ /* 0x01ffea0003800000 */
.L_x_7242:
        /* <DEDUP_REMOVED lines=17> */
[----:B------:R-:W-:-:S04]  /*48d0*/  IADD3 R47, R47, R51, RZ ;  /* 0x000000332f2f7210 */ /* 0x000fc80007ffe0ff */
[----:B------:R-:W-:Y:S01]  /*48e0*/  IADD3 R45, R45, R177, RZ ;  /* 0x000000b12d2d7210 */ /* 0x000fe20007ffe0ff */
[----:B------:R0:W-:Y:S04]  /*48f0*/  RED.E.ADD.F32.FTZ.RN.STRONG.GPU [R46.64], R191 ;  /* 0x000000bf2e00798e */ /* 0x0001e8000c10e784 */
[----:B-1----:R0:W-:Y:S02]  /*4900*/  RED.E.ADD.F32.FTZ.RN.STRONG.GPU [R44.64], R49 ;  /* 0x000000312c00798e */ /* 0x0021e4000c10e784 */
.L_x_7245:
[----:B0-----:R-:W-:Y:S05]  /*4910*/  BSYNC B0 ;  /* 0x0000000000007941 */ /* 0x001fea0003800000 */
.L_x_7244:
[----:B-1----:R0:W1:Y:S01]  /*4920*/  LDS R49, [R192.X4+0x940] ;  /* 0x00094000c0317984 */ /* 0x0020620000004800 */
[----:B------:R-:W-:Y:S01]  /*4930*/  BSSY B0, `(.L_x_7246) ;  /* 0x0000008000007945 */ /* 0x000fe20003800000 */
[----:B------:R-:W-:Y:S05]  /*4940*/  @!P0 BRA `(.L_x_7247) ;  /* 0x0000006000008947 */ /* 0x000fea0003800000 */
[----:B------:R-:W-:-:S04]  /*4950*/  IMAD.WIDE.U32 R46, R183, c[0x0][0x2b0], R18 ;  /* 0x0000ac00b72e7a25 */ /* 0x000fc800078e0012 */
[----:B------:R-:W-:Y:S01]  /*4960*/  IMAD.WIDE.U32 R44, R183, c[0x0][0x2d0], R32 ;  /* 0x0000b400b72c7a25 */ /* 0x000fe200078e0020 */
[----:B------:R-:W-:-:S04]  /*4970*/  IADD3 R47, R51, R47, RZ ;  /* 0x0000002f332f7210 */ /* 0x000fc80007ffe0ff */
[----:B------:R-:W-:Y:S01]  /*4980*/  IADD3 R45, R177, R45, RZ ;  /* 0x0000002db12d7210 */ /* 0x000fe20007ffe0ff */
[----:B------:R2:W-:Y:S04]  /*4990*/  RED.E.ADD.F32.FTZ.RN.STRONG.GPU [R46.64], R193 ;  /* 0x000000c12e00798e */ /* 0x0005e8000c10e784 */
[----:B-1----:R2:W-:Y:S02]  /*49a0*/  RED.E.ADD.F32.FTZ.RN.STRONG.GPU [R44.64], R49 ;  /* 0x000000312c00798e */ /* 0x0025e4000c10e784 */
.L_x_7247:
[----:B------:R-:W-:Y:S05]  /*49b0*/  BSYNC B0 ;  /* 0x0000000000007941 */ /* 0x000fea0003800000 */
.L_x_7246:
        /* <DEDUP_REMOVED lines=9> */
.L_x_7249:
[----:B------:R-:W-:Y:S05]  /*4a50*/  BSYNC B0 ;  /* 0x0000000000007941 */ /* 0x000fea0003800000 */
.L_x_7248:
[----:B--23--:R2:W3:Y:S01]  /*4a60*/  LDS R49, [R196.X4+0xa40] ;  /* 0x000a4000c4317984 */ /* 0x00c4e20000004800 */
[----:B------:R-:W-:Y:S01]  /*4a70*/  BSSY B0, `(.L_x_7250) ;  /* 0x0000008000007945 */ /* 0x000fe20003800000 */
[----:B------:R-:W-:Y:S05]  /*4a80*/  @!P2 BRA `(.L_x_7251) ;  /* 0x000000600000a947 */ /* 0x000fea0003800000 */
[----:B------:R-:W-:-:S04]  /*4a90*/  IMAD.WIDE.U32 R46, R183, c[0x0][0x2b0], R22 ;  /* 0x0000ac00b72e7a25 */ /* 0x000fc800078e0016 */
[----:B------:R-:W-:Y:S01]  /*4aa0*/  IMAD.WIDE.U32 R44, R183, c[0x0][0x2d0], R36 ;  /* 0x0000b400b72c7a25 */ /* 0x000fe200078e0024 */
[----:B------:R-:W-:-:S04]  /*4ab0*/  IADD3 R47, R51, R47, RZ ;  /* 0x0000002f332f7210 */ /* 0x000fc80007ffe0ff */
[----:B------:R-:W-:Y:S01]  /*4ac0*/  IADD3 R45, R177, R45, RZ ;  /* 0x0000002db12d7210 */ /* 0x000fe20007ffe0ff */
[----:B------:R4:W-:Y:S04]  /*4ad0*/  RED.E.ADD.F32.FTZ.RN.STRONG.GPU [R46.64], R185 ;  /* 0x000000b92e00798e */ /* 0x0009e8000c10e784 */
[----:B---3--:R4:W-:Y:S02]  /*4ae0*/  RED.E.ADD.F32.FTZ.RN.STRONG.GPU [R44.64], R49 ;  /* 0x000000312c00798e */ /* 0x0089e4000c10e784 */
.L_x_7251:
[----:B------:R-:W-:Y:S05]  /*4af0*/  BSYNC B0 ;  /* 0x0000000000007941 */ /* 0x000fea0003800000 */
.L_x_7250:
        /* <DEDUP_REMOVED lines=9> */
.L_x_7253:
[----:B------:R-:W-:Y:S05]  /*4b90*/  BSYNC B0 ;  /* 0x0000000000007941 */ /* 0x000fea0003800000 */
.L_x_7252:
[----:B0---4-:R0:W4:Y:S01]  /*4ba0*/  LDS R49, [R178.X4+0xb40] ;  /* 0x000b4000b2317984 */ /* 0x0111220000004800 */
[----:B------:R-:W-:Y:S01]  /*4bb0*/  BSSY B0, `(.L_x_7254) ;  /* 0x0000008000007945 */ /* 0x000fe20003800000 */
[----:B------:R-:W-:Y:S05]  /*4bc0*/  @!P4 BRA `(.L_x_7255) ;  /* 0x000000600000c947 */ /* 0x000fea0003800000 */
[----:B------:R-:W-:-:S04]  /*4bd0*/  IMAD.WIDE.U32 R46, R183, c[0x0][0x2b0], R26 ;  /* 0x0000ac00b72e7a25 */ /* 0x000fc800078e001a */
[----:B------:R-:W-:Y:S01]  /*4be0*/  IMAD.WIDE.U32 R44, R183, c[0x0][0x2d0], R40 ;  /* 0x0000b400b72c7a25 */ /* 0x000fe200078e0028 */
[----:B------:R-:W-:-:S04]  /*4bf0*/  IADD3 R47, R51, R47, RZ ;  /* 0x0000002f332f7210 */ /* 0x000fc80007ffe0ff */
[----:B------:R-:W-:Y:S01]  /*4c00*/  IADD3 R45, R177, R45, RZ ;  /* 0x0000002db12d7210 */ /* 0x000fe20007ffe0ff */
[----:B------:R0:W-:Y:S04]  /*4c10*/  RED.E.ADD.F32.FTZ.RN.STRONG.GPU [R46.64], R179 ;  /* 0x000000b32e00798e */ /* 0x0001e8000c10e784 */
[----:B----4-:R0:W-:Y:S02]  /*4c20*/  RED.E.ADD.F32.FTZ.RN.STRONG.GPU [R44.64], R49 ;  /* 0x000000312c00798e */ /* 0x0101e4000c10e784 */
.L_x_7255:
[----:B------:R-:W-:Y:S05]  /*4c30*/  BSYNC B0 ;  /* 0x0000000000007941 */ /* 0x000fea0003800000 */
.L_x_7254:
        /* <DEDUP_REMOVED lines=9> */
.L_x_7257:
[----:B------:R-:W-:Y:S05]  /*4cd0*/  BSYNC B0 ;  /* 0x0000000000007941 */ /* 0x000fea0003800000 */
.L_x_7256:
        /* <DEDUP_REMOVED lines=13> */
[CC--:B------:R-:W-:Y:S02]  /*4db0*/  FMUL.FTZ R44, R0.reuse, R155.reuse ;  /* 0x0000009b002c7220 */ /* 0x0c0fe40000410000 */
        /* <DEDUP_REMOVED lines=17> */
[----:B0-----:R-:W-:-:S02]  /*4ed0*/  @P0 FADD R46, R47, R46 ;  /* 0x0000002e2f2e0221 */ /* 0x001fc40000000000 */
[----:B------:R-:W-:Y:S02]  /*4ee0*/  FMUL.FTZ R45, R164, R45 ;  /* 0x0000002da42d7220 */ /* 0x000fe40000410000 */
[----:B------:R-:W-:Y:S01]  /*4ef0*/  FMUL.FTZ R0, R161, R0 ;  /* 0x00000000a1007220 */ /* 0x000fe20000410000 */
[----:B----4-:R-:W0:Y:S01]  /*4f00*/  SHFL.DOWN P0, R49, R46, 0x4, 0x1f ;  /* 0x08801f002e317f89 */ /* 0x010e220000000000 */
        /* <DEDUP_REMOVED lines=9> */
[----:B------:R-:W-:-:S02]  /*4fa0*/  FFMA.FTZ R59, R138, R78, R59 ;  /* 0x0000004e8a3b7223 */ /* 0x000fc4000001003b */
[----:B------:R-:W-:Y:S02]  /*4fb0*/  FADD.FTZ R69, R148, R69 ;  /* 0x0000004594457221 */ /* 0x000fe40000010000 */
[----:B------:R-:W-:Y:S02]  /*4fc0*/  FFMA.FTZ R60, R141, R81, R60 ;  /* 0x000000518d3c7223 */ /* 0x000fe4000001003c */
[----:B0-----:R-:W-:Y:S02]  /*4fd0*/  @P0 FADD R49, R46, R49 ;  /* 0x000000312e310221 */ /* 0x001fe40000000000 */
[----:B------:R-:W-:Y:S02]  /*4fe0*/  FADD.FTZ R68, R147, R68 ;  /* 0x0000004493447221 */ /* 0x000fe40000010000 */
[----:B------:R-:W-:Y:S01]  /*4ff0*/  FFMA.FTZ R61, R140, R80, R61 ;  /* 0x000000508c3d7223 */ /* 0x000fe2000001003d */
[----:B------:R-:W0:Y:S01]  /*5000*/  SHFL.DOWN P0, R48, R49, 0x8, 0x1f ;  /* 0x09001f0031307f89 */ /* 0x000e220000000000 */
        /* <DEDUP_REMOVED lines=18> */
.L_x_7259:
[----:B0-----:R-:W-:Y:S05]  /*5130*/  BSYNC B0 ;  /* 0x0000000000007941 */ /* 0x001fea0003800000 */
.L_x_7258:
[----:B------:R-:W-:Y:S02]  /*5140*/  IADD3 R55, R55, 0x1, RZ ;  /* 0x0000000137377810 */ /* 0x000fe40007ffe0ff */
[----:B------:R-:W-:Y:S02]  /*5150*/  IADD3 R53, P1, R53, 0x1, RZ ;  /* 0x0000000135357810 */ /* 0x000fe40007f3e0ff */
[----:B------:R-:W-:Y:S02]  /*5160*/  ISETP.GE.AND P0, PT, R55, c[0x0][0x16c], PT ;  /* 0x00005b0037007a0c */ /* 0x000fe40003f06270 */
[----:B------:R-:W-:-:S11]  /*5170*/  IADD3.X R52, RZ, R52, RZ, P1, !PT ;  /* 0x00000034ff347210 */ /* 0x000fd60000ffe4ff */
[----:B------:R-:W-:Y:S01]  /*5180*/  @P0 CALL.REL.NOINC `(.L_x_7239) ;  /* 0x0000001000000944 */ /* 0x000fe20003c00000 */
[----:B------:R-:W-:Y:S05]  /*5190*/  BRA `(.L_x_7260) ;  /* 0xffffda8000007947 */ /* 0x000fea000383ffff */
.L_x_7239:
        /* <DEDUP_REMOVED lines=28> */
[----:B------:R-:W-:-:S04]  /*5360*/  F2FP.PACK_AB R56, R56, R57 ;  /* 0x000000393838723e */ /* 0x000fc800000000ff */
[----:B------:R-:W-:Y:S01]  /*5370*/  PRMT R20, R56, 0x7632, R20 ;  /* 0x0000763238147816 */ /* 0x000fe20000000014 */
[----:B------:R-:W-:Y:S02]  /*5380*/  IMAD R39, R135, c[0x0][0x2e0], RZ ;  /* 0x0000b80087277a24 */ /* 0x000fe400078e02ff */
[----:B------:R-:W-:Y:S01]  /*5390*/  IMAD R41, R111, -0x100, R132 ;  /* 0xffffff006f297824 */ /* 0x000fe200078e0284 */
        /* <DEDUP_REMOVED lines=14> */
[----:B------:R-:W5:Y:S01]  /*5480*/  LDS.U16 R12, [R95+0x8] ;  /* 0x000008005f0c7984 */ /* 0x000f620000000400 */
[----:B0-----:R-:W-:-:S05]  /*5490*/  HADD2.F32 R18, -RZ, R18.H0_H0 ;  /* 0x20000012ff127230 */ /* 0x001fca0000004100 */
[--C-:B------:R-:W-:Y:S01]  /*54a0*/  FADD.FTZ R18, R18, R133.reuse ;  /* 0x0000008512127221 */ /* 0x100fe20000010000 */
[----:B--2---:R-:W-:Y:S02]  /*54b0*/  HADD2.F32 R14, -RZ, R10.H0_H0 ;  /* 0x2000000aff0e7230 */ /* 0x004fe40000004100 */
[----:B------:R-:W0:Y:S02]  /*54c0*/  LDS.U16 R10, [R95+0xa] ;  /* 0x00000a005f0a7984 */ /* 0x000e240000000400 */
[----:B------:R-:W-:Y:S01]  /*54d0*/  FSETP.GTU.FTZ.AND P6, PT, R18, 20, PT ;  /* 0x41a000001200780b */ /* 0x000fe20003fdc000 */
[----:B------:R-:W-:Y:S01]  /*54e0*/  FADD.FTZ R15, R14, R133 ;  /* 0x000000850e0f7221 */ /* 0x000fe20000010000 */
[----:B---3--:R-:W-:Y:S02]  /*54f0*/  HADD2.F32 R16, -RZ, R0.H0_H0 ;  /* 0x20000000ff107230 */ /* 0x008fe40000004100 */
[----:B------:R-:W2:Y:S01]  /*5500*/  LDS.U16 R0, [R95+0xc] ;  /* 0x00000c005f007984 */ /* 0x000ea20000000400 */
[----:B----4-:R-:W-:Y:S01]  /*5510*/  HADD2.F32 R14, -RZ, R11.H0_H0 ;  /* 0x2000000bff0e7230 */ /* 0x010fe20000004100 */
[----:B------:R-:W-:-:S02]  /*5520*/  FSETP.GTU.FTZ.AND P0, PT, R15, 20, PT ;  /* 0x41a000000f00780b */ /* 0x000fc40003f1c000 */
[----:B------:R-:W3:Y:S01]  /*5530*/  LDS.U16 R11, [R95+0xe] ;  /* 0x00000e005f0b7984 */ /* 0x000ee20000000400 */
[----:B------:R-:W-:-:S04]  /*5540*/  FADD.FTZ R16, R16, R133 ;  /* 0x0000008510107221 */ /* 0x000fc80000010000 */
[----:B------:R-:W-:Y:S01]  /*5550*/  @!P6 FMUL.FTZ R13, R18, -1.4426950216293334961 ;  /* 0xbfb8aa3b120de820 */ /* 0x000fe20000410000 */
[----:B------:R-:W-:Y:S01]  /*5560*/  BAR.SYNC.DEFER_BLOCKING 0x0 ;  /* 0x0000000000007b1d */ /* 0x000fe20000010000 */
[----:B------:R-:W-:Y:S01]  /*5570*/  FSETP.GTU.FTZ.AND P1, PT, R16, 20, PT ;  /* 0x41a000001000780b */ /* 0x000fe20003f3c000 */
[----:B------:R-:W-:-:S04]  /*5580*/  FADD.FTZ R17, R14, R133 ;  /* 0x000000850e117221 */ /* 0x000fc80000010000 */
[----:B------:R-:W4:Y:S01]  /*5590*/  @!P6 MUFU.EX2 R13, R13 ;  /* 0x0000000d000de308 */ /* 0x000f220000000800 */
[----:B------:R-:W-:Y:S01]  /*55a0*/  @!P0 FMUL.FTZ R14, R15, -1.4426950216293334961 ;  /* 0xbfb8aa3b0f0e8820 */ /* 0x000fe20000410000 */
[----:B------:R-:W-:-:S06]  /*55b0*/  FSETP.GTU.FTZ.AND P2, PT, R17, 20, PT ;  /* 0x41a000001100780b */ /* 0x000fcc0003f5c000 */
[----:B------:R-:W1:Y:S01]  /*55c0*/  @!P0 MUFU.EX2 R14, R14 ;  /* 0x0000000e000e8308 */ /* 0x000e620000000800 */
[----:B------:R-:W-:Y:S01]  /*55d0*/  @!P1 FMUL.FTZ R15, R16, -1.4426950216293334961 ;  /* 0xbfb8aa3b100f9820 */ /* 0x000fe20000410000 */
[----:B-----5:R-:W-:-:S05]  /*55e0*/  HADD2.F32 R16, -RZ, R12.H0_H0 ;  /* 0x2000000cff107230 */ /* 0x020fca0000004100 */
[----:B------:R-:W-:Y:S02]  /*55f0*/  FADD.FTZ R16, R16, R133 ;  /* 0x0000008510107221 */ /* 0x000fe40000010000 */
[----:B----4-:R-:W-:-:S03]  /*5600*/  @!P6 FADD.FTZ R13, R13, 1 ;  /* 0x3f8000000d0de421 */ /* 0x010fc60000010000 */
[----:B------:R-:W-:Y:S01]  /*5610*/  FSETP.GTU.FTZ.AND P3, PT, R16, 20, PT ;  /* 0x41a000001000780b */ /* 0x000fe20003f7c000 */
[----:B0-----:R-:W-:Y:S02]  /*5620*/  HADD2.F32 R10, -RZ, R10.H0_H0 ;  /* 0x2000000aff0a7230 */ /* 0x001fe40000004100 */
[----:B------:R-:W0:Y:S01]  /*5630*/  @!P6 MUFU.RCP R13, R13 ;  /* 0x0000000d000de308 */ /* 0x000e220000001000 */
[----:B-1----:R-:W-:Y:S01]  /*5640*/  @!P0 FADD.FTZ R14, R14, 1 ;  /* 0x3f8000000e0e8421 */ /* 0x002fe20000010000 */
[----:B--2---:R-:W-:Y:S01]  /*5650*/  HADD2.F32 R0, -RZ, R0.H0_H0 ;  /* 0x20000000ff007230 */ /* 0x004fe20000004100 */
[----:B------:R-:W-:Y:S02]  /*5660*/  @!P2 FMUL.FTZ R12, R17, -1.4426950216293334961 ;  /* 0xbfb8aa3b110ca820 */ /* 0x000fe40000410000 */
[--C-:B------:R-:W-:Y:S01]  /*5670*/  FADD.FTZ R17, R10, R133.reuse ;  /* 0x000000850a117221 */ /* 0x100fe20000010000 */
[----:B---3--:R-:W-:Y:S01]  /*5680*/  HADD2.F32 R10, -RZ, R11.H0_H0 ;  /* 0x2000000bff0a7230 */ /* 0x008fe20000004100 */
[----:B------:R-:W-:Y:S01]  /*5690*/  FADD.FTZ R18, R0, R133 ;  /* 0x0000008500127221 */ /* 0x000fe20000010000 */
[----:B------:R-:W1:Y:S02]  /*56a0*/  @!P0 MUFU.RCP R14, R14 ;  /* 0x0000000e000e8308 */ /* 0x000e640000001000 */
[----:B------:R-:W-:-:S02]  /*56b0*/  @!P3 FMUL.FTZ R0, R16, -1.4426950216293334961 ;  /* 0xbfb8aa3b1000b820 */ /* 0x000fc40000410000 */
[----:B------:R-:W-:Y:S01]  /*56c0*/  FADD.FTZ R16, R10, R133 ;  /* 0x000000850a107221 */ /* 0x000fe20000010000 */
[----:B------:R-:W-:Y:S02]  /*56d0*/  FSETP.GTU.FTZ.AND P4, PT, R17, 20, PT ;  /* 0x41a000001100780b */ /* 0x000fe40003f9c000 */
[----:B------:R-:W-:Y:S01]  /*56e0*/  FSETP.GTU.FTZ.AND P5, PT, R18, 20, PT ;  /* 0x41a000001200780b */ /* 0x000fe20003fbc000 */
[----:B0-----:R-:W-:Y:S01]  /*56f0*/  @!P6 FMUL.FTZ R64, R64, R13 ;  /* 0x0000000d4040e220 */ /* 0x001fe20000410000 */
[----:B------:R-:W-:Y:S01]  /*5700*/  FSETP.GTU.FTZ.AND P6, PT, R16, 20, PT ;  /* 0x41a000001000780b */ /* 0x000fe20003fdc000 */
[----:B-1----:R-:W-:Y:S01]  /*5710*/  @!P0 FMUL.FTZ R65, R65, R14 ;  /* 0x0000000e41418220 */ /* 0x002fe20000410000 */
[----:B------:R-:W-:-:S07]  /*5720*/  ISETP.NE.AND P0, PT, R128, RZ, PT ;  /* 0x000000ff8000720c */ /* 0x000fce0003f05270 */
[----:B------:R-:W-:Y:S01]  /*5730*/  @!P4 FMUL.FTZ R10, R17, -1.4426950216293334961 ;  /* 0xbfb8aa3b110ac820 */ /* 0x000fe20000410000 */
[----:B------:R-:W-:Y:S01]  /*5740*/  PRMT R17, R62, 0x7632, R17 ;  /* 0x000076323e117816 */ /* 0x000fe20000000011 */
[----:B------:R-:W-:Y:S01]  /*5750*/  @!P5 FMUL.FTZ R11, R18, -1.4426950216293334961 ;  /* 0xbfb8aa3b120bd820 */ /* 0x000fe20000410000 */
[----:B------:R-:W-:Y:S01]  /*5760*/  PRMT R18, R58, 0x7632, R18 ;  /* 0x000076323a127816 */ /* 0x000fe20000000012 */
[----:B------:R-:W-:Y:S01]  /*5770*/  @!P6 FMUL.FTZ R13, R16, -1.4426950216293334961 ;  /* 0xbfb8aa3b100de820 */ /* 0x000fe20000410000 */
[----:B------:R-:W-:Y:S01]  /*5780*/  PRMT R16, R60, 0x7632, R16 ;  /* 0x000076323c107816 */ /* 0x000fe20000000010 */
[----:B------:R-:W-:Y:S04]  /*5790*/  STS.U16 [R95], R62 ;  /* 0x0000003e5f007388 */ /* 0x000fe80000000400 */
        /* <DEDUP_REMOVED lines=18> */
[----:B------:R-:W2:Y:S08]  /*58c0*/  @!P3 MUFU.EX2 R0, R0 ;  /* 0x000000000000b308 */ /* 0x000eb00000000800 */
[----:B------:R-:W3:Y:S08]  /*58d0*/  @!P5 MUFU.EX2 R11, R11 ;  /* 0x0000000b000bd308 */ /* 0x000ef00000000800 */
[----:B------:R-:W4:Y:S01]  /*58e0*/  @!P1 MUFU.EX2 R15, R15 ;  /* 0x0000000f000f9308 */ /* 0x000f220000000800 */
[----:B------:R-:W5:Y:S07]  /*58f0*/  LDS R35, [0x210] ;  /* 0x00021000ff237984 */ /* 0x000f6e0000000800 */
[----:B------:R3:W0:Y:S08]  /*5900*/  @!P6 MUFU.EX2 R14, R13 ;  /* 0x0000000d000ee308 */ /* 0x0006300000000800 */
[----:B------:R-:W1:Y:S01]  /*5910*/  @!P2 MUFU.EX2 R12, R12 ;  /* 0x0000000c000ca308 */ /* 0x000e620000000800 */
[----:B--2---:R-:W-:-:S07]  /*5920*/  @!P3 FADD.FTZ R0, R0, 1 ;  /* 0x3f8000000000b421 */ /* 0x004fce0000010000 */
[----:B------:R-:W-:Y:S01]  /*5930*/  @!P4 MUFU.EX2 R10, R10 ;  /* 0x0000000a000ac308 */ /* 0x000fe20000000800 */
[----:B---3--:R-:W-:Y:S02]  /*5940*/  @!P5 FADD.FTZ R13, R11, 1 ;  /* 0x3f8000000b0dd421 */ /* 0x008fe40000010000 */
[----:B----4-:R-:W-:Y:S02]  /*5950*/  @!P1 FADD.FTZ R15, R15, 1 ;  /* 0x3f8000000f0f9421 */ /* 0x010fe40000010000 */
[----:B0-----:R-:W-:-:S03]  /*5960*/  @!P6 FADD.FTZ R14, R14, 1 ;  /* 0x3f8000000e0ee421 */ /* 0x001fc60000010000 */
[----:B------:R0:W2:Y:S01]  /*5970*/  @!P3 MUFU.RCP R17, R0 ;  /* 0x000000000011b308 */ /* 0x0000a20000001000 */
[----:B-1----:R-:W-:-:S07]  /*5980*/  @!P2 FADD.FTZ R12, R12, 1 ;  /* 0x3f8000000c0ca421 */ /* 0x002fce0000010000 */
[----:B------:R-:W1:Y:S01]  /*5990*/  @!P5 MUFU.RCP R13, R13 ;  /* 0x0000000d000dd308 */ /* 0x000e620000001000 */
[----:B0-----:R-:W-:-:S07]  /*59a0*/  IMAD R0, R174, c[0x0][0x2d8], RZ ;  /* 0x0000b600ae007a24 */ /* 0x001fce00078e02ff */
[----:B------:R-:W0:Y:S01]  /*59b0*/  @!P1 MUFU.RCP R15, R15 ;  /* 0x0000000f000f9308 */ /* 0x000e220000001000 */
[----:B------:R-:W-:-:S07]  /*59c0*/  IMAD R37, R131, c[0x0][0x2dc], R0 ;  /* 0x0000b70083257a24 */ /* 0x000fce00078e0200 */
[----:B------:R-:W3:Y:S08]  /*59d0*/  @!P6 MUFU.RCP R14, R14 ;  /* 0x0000000e000ee308 */ /* 0x000ef00000001000 */
[----:B------:R4:W-:Y:S01]  /*59e0*/  @!P2 MUFU.RCP R16, R12 ;  /* 0x0000000c0010a308 */ /* 0x0009e20000001000 */
[----:B--2---:R-:W-:Y:S02]  /*59f0*/  @!P3 FMUL.FTZ R68, R68, R17 ;  /* 0x000000114444b220 */ /* 0x004fe40000410000 */
[----:B----4-:R-:W-:-:S02]  /*5a00*/  @!P4 FADD.FTZ R12, R10, 1 ;  /* 0x3f8000000a0cc421 */ /* 0x010fc40000010000 */
[----:B------:R-:W-:Y:S01]  /*5a10*/  IMAD.WIDE.U32 R10, R131, c[0x0][0x2d8], RZ ;  /* 0x0000b600830a7a25 */ /* 0x000fe200078e00ff */
[----:B------:R-:W-:-:S03]  /*5a20*/  HFMA2.MMA R17, -RZ, RZ, 0, 1.1920928955078125e-07 ;  /* 0x00000002ff117435 */ /* 0x000fc600000001ff */
[----:B------:R-:W2:Y:S01]  /*5a30*/  @!P4 MUFU.RCP R12, R12 ;  /* 0x0000000c000cc308 */ /* 0x000ea20000001000 */
[----:B------:R-:W-:Y:S01]  /*5a40*/  IADD3 R11, R11, R37, RZ ;  /* 0x000000250b0b7210 */ /* 0x000fe20007ffe0ff */
[----:B-1----:R-:W-:Y:S01]  /*5a50*/  @!P5 FMUL.FTZ R70, R70, R13 ;  /* 0x0000000d4646d220 */ /* 0x002fe20000410000 */
[----:B-----5:R-:W-:Y:S01]  /*5a60*/  ISETP.GE.AND P5, PT, R8, R35, PT ;  /* 0x000000230800720c */ /* 0x020fe20003fa6270 */
[----:B0-----:R-:W-:Y:S02]  /*5a70*/  @!P1 FMUL.FTZ R66, R66, R15 ;  /* 0x0000000f42429220 */ /* 0x001fe40000410000 */
[----:B---3--:R-:W-:Y:S02]  /*5a80*/  @!P6 FMUL.FTZ R71, R71, R14 ;  /* 0x0000000e4747e220 */ /* 0x008fe40000410000 */
[----:B------:R-:W-:-:S04]  /*5a90*/  IMAD.WIDE.U32 R14, R136, c[0x0][0x2e0], R10 ;  /* 0x0000b800880e7a25 */ /* 0x000fc800078e000a */
[----:B------:R-:W-:Y:S01]  /*5aa0*/  IMAD R0, R136, c[0x0][0x2e4], R39 ;  /* 0x0000b90088007a24 */ /* 0x000fe200078e0227 */
[----:B------:R-:W-:Y:S01]  /*5ab0*/  SHF.R.S32.HI R39, RZ, 0x1f, R41 ;  /* 0x0000001fff277819 */ /* 0x000fe20000011429 */
[----:B------:R-:W-:Y:S01]  /*5ac0*/  IMAD.WIDE R10, R8, R17, c[0x0][0x330] ;  /* 0x0000cc00080a7625 */ /* 0x000fe200078e0211 */
[----:B------:R-:W-:-:S03]  /*5ad0*/  IADD3 R17, P6, R41, R14, RZ ;  /* 0x0000000e29117210 */ /* 0x000fc60007fde0ff */
[----:B--2---:R-:W-:Y:S01]  /*5ae0*/  @!P4 FMUL.FTZ R69, R69, R12 ;  /* 0x0000000c4545c220 */ /* 0x004fe20000410000 */
[----:B------:R-:W-:Y:S01]  /*5af0*/  IADD3 R12, P1, R8, R109, RZ ;  /* 0x0000006d080c7210 */ /* 0x000fe20007f3e0ff */
[----:B------:R-:W-:Y:S01]  /*5b00*/  @!P2 FMUL.FTZ R67, R67, R16 ;  /* 0x000000104343a220 */ /* 0x000fe20000410000 */
[----:B------:R-:W-:Y:S02]  /*5b10*/  IADD3.X R14, R39, R0, R15, P6, !PT ;  /* 0x00000000270e7210 */ /* 0x000fe400037fe40f */
[----:B------:R-:W-:Y:S02]  /*5b20*/  LEA R16, P6, R17, R10, 0x1 ;  /* 0x0000000a11107211 */ /* 0x000fe400078c08ff */
[----:B------:R-:W-:Y:S02]  /*5b30*/  LEA.HI.X.SX32 R13, R109, R9, 0x1, P1 ;  /* 0x000000096d0d7211 */ /* 0x000fe400008f0eff */
        /* <DEDUP_REMOVED lines=15> */
.L_x_7262:
[----:B------:R-:W-:Y:S05]  /*5c30*/  BSYNC B0 ;  /* 0x0000000000007941 */ /* 0x000fea0003800000 */
.L_x_7261:
        /* <DEDUP_REMOVED lines=64> */
.L_x_7264:
[----:B------:R-:W-:Y:S05]  /*6040*/  BSYNC B0 ;  /* 0x0000000000007941 */ /* 0x000fea0003800000 */
.L_x_7263:
[----:B------:R-:W-:Y:S01]  /*6050*/  MOV R11, R27 ;  /* 0x0000001b000b7202 */ /* 0x000fe20000000f00 */
[----:B------:R-:W-:Y:S01]  /*6060*/  IMAD R13, R135, c[0x0][0x300], RZ ;  /* 0x0000c000870d7a24 */ /* 0x000fe200078e02ff */
[----:B------:R-:W-:Y:S02]  /*6070*/  IADD3 R0, P0, R104, -0x1c0, RZ ;  /* 0xfffffe4068007810 */ /* 0x000fe40007f1e0ff */
[----:B------:R-:W-:Y:S01]  /*6080*/  ISETP.GE.AND P6, PT, R106, R25, PT ;  /* 0x000000196a00720c */ /* 0x000fe20003fc6270 */
[----:B------:R-:W-:Y:S01]  /*6090*/  IMAD.WIDE.U32 R10, R136, c[0x0][0x300], R10 ;  /* 0x0000c000880a7a25 */ /* 0x000fe200078e000a */
[----:B------:R-:W-:Y:S02]  /*60a0*/  IADD3.X R12, R105, -0x1, RZ, P0, !PT ;  /* 0xffffffff690c7810 */ /* 0x000fe400007fe4ff */
[----:B------:R-:W-:Y:S01]  /*60b0*/  IADD3 R0, P1, R0, c[0x0][0x340], RZ ;  /* 0x0000d00000007a10 */ /* 0x000fe20007f3e0ff */
[----:B0-----:R-:W-:Y:S01]  /*60c0*/  IMAD R14, R136, c[0x0][0x304], R13 ;  /* 0x0000c100880e7a24 */ /* 0x001fe200078e020d */
[----:B------:R-:W-:-:S02]  /*60d0*/  IADD3 R13, P0, R41, R10, RZ ;  /* 0x0000000a290d7210 */ /* 0x000fc40007f1e0ff */
[----:B------:R-:W-:Y:S02]  /*60e0*/  IADD3.X R12, R12, c[0x0][0x344], RZ, P1, !PT ;  /* 0x0000d1000c0c7a10 */ /* 0x000fe40000ffe4ff */
[----:B------:R-:W-:Y:S02]  /*60f0*/  IADD3.X R11, R39, R14, R11, P0, !PT ;  /* 0x0000000e270b7210 */ /* 0x000fe400007fe40b */
[C---:B------:R-:W-:Y:S02]  /*6100*/  LEA R10, P2, R13.reuse, R0, 0x1 ;  /* 0x000000000d0a7211 */ /* 0x040fe400078408ff */
[-C--:B------:R-:W-:Y:S02]  /*6110*/  ISETP.GE.AND P0, PT, R118, R25.reuse, PT ;  /* 0x000000197600720c */ /* 0x080fe40003f06270 */
        /* <DEDUP_REMOVED lines=27> */
.L_x_7222:
        /* <DEDUP_REMOVED lines=17> */
[----:B0-----:R-:W0:Y:S02]  /*63e0*/  SHFL.DOWN P1, R11, R6, 0x10, 0x1f ;  /* 0x0a001f00060b7f89 */ /* 0x001e240000020000 */
[----:B0-----:R-:W-:Y:S01]  /*63f0*/  @P1 FADD R11, R6, R11 ;  /* 0x0000000b060b1221 */ /* 0x001fe20000000000 */
[----:B--2---:R-:W-:-:S04]  /*6400*/  ISETP.NE.AND P1, PT, R8, RZ, PT ;  /* 0x000000ff0800720c */ /* 0x004fc80003f25270 */
[----:B------:R0:W-:Y:S04]  /*6410*/  @!P2 STS [0xc64], R11 ;  /* 0x000c640bff00a388 */ /* 0x0001e80000000800 */
[----:B------:R-:W-:Y:S06]  /*6420*/  BAR.SYNC.DEFER_BLOCKING 0x0 ;  /* 0x0000000000007b1d */ /* 0x000fec0000010000 */
[----:B------:R-:W-:Y:S05]  /*6430*/  @P1 BRA `(.L_x_7267) ;  /* 0x0000001000001947 */ /* 0x000fea0003800000 */
[----:B0-----:R0:W-:Y:S02]  /*6440*/  RED.E.ADD.F32.FTZ.RN.STRONG.GPU [R4.64], R11 ;  /* 0x0000000b0400798e */ /* 0x0011e4000c10e784 */
.L_x_7267:
[----:B0-----:R-:W-:Y:S05]  /*6450*/  BSYNC B0 ;  /* 0x0000000000007941 */ /* 0x001fea0003800000 */
.L_x_7266:
        /* <DEDUP_REMOVED lines=21> */
[----:B------:R-:W-:Y:S01]  /*65b0*/  IMAD.MOV.U32 R9, RZ, RZ, RZ ;  /* 0x000000ffff097224 */ /* 0x000fe200078e00ff */
[----:B------:R-:W-:Y:S05]  /*65c0*/  BRA `(.L_x_7270) ;  /* 0x0000001000007947 */ /* 0x000fea0003800000 */
.L_x_7269:
[----:B------:R-:W1:Y:S02]  /*65d0*/  S2R R9, SR_TID.X ;  /* 0x0000000000097919 */ /* 0x000e640000002100 */
.L_x_7270:
[----:B-1----:R-:W-:Y:S05]  /*65e0*/  BSYNC B0 ;  /* 0x0000000000007941 */ /* 0x002fea0003800000 */
.L_x_7268:
[----:B------:R-:W-:-:S13]  /*65f0*/  ISETP.GE.AND P0, PT, R9, c[0x0][0x16c], PT ;  /* 0x00005b0009007a0c */ /* 0x000fda0003f06270 */
[----:B------:R-:W-:Y:S05]  /*6600*/  @P0 EXIT ;  /* 0x000000000000094d */ /* 0x000fea0003800000 */
[----:B------:R-:W-:Y:S02]  /*6610*/  IMAD R135, R135, c[0x0][0x288], RZ ;  /* 0x0000a20087877a24 */ /* 0x000fe400078e02ff */
[----:B------:R-:W-:-:S04]  /*6620*/  IMAD.WIDE.U32 R2, R136, c[0x0][0x288], RZ ;  /* 0x0000a20088027a25 */ /* 0x000fc800078e00ff */
[----:B------:R-:W-:-:S05]  /*6630*/  IMAD R13, R136, c[0x0][0x28c], R135 ;  /* 0x0000a300880d7a24 */ /* 0x000fca00078e0287 */
[----:B------:R-:W-:Y:S02]  /*6640*/  IADD3 R13, R3, R13, RZ ;  /* 0x0000000d030d7210 */ /* 0x000fe40007ffe0ff */
.L_x_7271:
        /* <DEDUP_REMOVED lines=16> */
.L_x_7272:
        /* <DEDUP_REMOVED lines=11> */
.L_x_9114:


//--------------------- .text._Z25selective_scan_bwd_kernelI32Selective_Scan_bwd_kernel_traitsILi32ELi8ELb0ELb1ELb1ELb1ELb1EN3c104HalfEfEEv12SSMParamsBwd --------------------------
	.section	.text._Z25selective_scan_bwd_kernelI32Selective_Scan_bwd_kernel_traitsILi32ELi8ELb0ELb1ELb1ELb1ELb1EN3c104HalfEfEEv12SSMParamsBwd,"ax",@progbits
	.sectioninfo	@"SHI_REGISTERS=213"
	.align	128
        .global         _Z25selective_scan_bwd_kernelI32Selective_Scan_bwd_kernel_traitsILi32ELi8ELb0ELb1ELb1ELb1ELb1EN3c104HalfEfEEv12SSMParamsBwd
        .type           _Z25selective_scan_bwd_kernelI32Selective_Scan_bwd_kernel_traitsILi32ELi8ELb0ELb1ELb1ELb1ELb1EN3c104HalfEfEEv12SSMParamsBwd,@function
        .size           _Z25selective_scan_bwd_kernelI32Selective_Scan_bwd_kernel_traitsILi32ELi8ELb0ELb1ELb1ELb1ELb1EN3c104HalfEfEEv12SSMParamsBwd,(.L_x_9115 - _Z25selective_scan_bwd_kernelI32Selective_Scan_bwd_kernel_traitsILi32ELi8ELb0ELb1ELb1ELb1ELb1EN3c104HalfEfEEv12SSMParamsBwd)
        .other          _Z25selective_scan_bwd_kernelI32Selective_Scan_bwd_kernel_traitsILi32ELi8ELb0ELb1ELb1ELb1ELb1EN3c104HalfEfEEv12SSMParamsBwd,@"STO_CUDA_ENTRY STV_DEFAULT"
_Z25selective_scan_bwd_kernelI32Selective_Scan_bwd_kernel_traitsILi32ELi8ELb0ELb1ELb1ELb1ELb1EN3c104HalfEfEEv12SSMParamsBwd:
.text._Z25selective_scan_bwd_kernelI32Selective_Scan_bwd_kernel_traitsILi32ELi8ELb0ELb1ELb1ELb1ELb1EN3c104HalfEfEEv12SSMParamsBwd:
        /* <DEDUP_REMOVED lines=31> */
[----:B------:R-:W-:Y:S01]  /*01f0*/  HFMA2.MMA R96, -RZ, RZ, 0, 0 ;  /* 0x00000000ff607435 */ /* 0x000fe200000001ff */
[----:B-1----:R-:W-:Y:S01]  /*0200*/  IMAD.WIDE.U32 R4, R101, c[0x0][0x1e0], RZ ;  /* 0x0000780065047a25 */ /* 0x002fe200078e00ff */
[----:B--2---:R-:W-:-:S03]  /*0210*/  HFMA2.MMA R6, -RZ, RZ, 0, 0 ;  /* 0x00000000ff067435 */ /* 0x004fc600000001ff */
[----:B------:R-:W-:Y:S01]  /*0220*/  IMAD R15, R101, c[0x0][0x194], R14 ;  /* 0x00006500650f7a24 */ /* 0x000fe200078e020e */
[----:B------:R-:W-:Y:S01]  /*0230*/  IADD3 R5, R5, R13, RZ ;  /* 0x0000000d05057210 */ /* 0x000fe20007ffe0ff */
[----:B------:R-:W-:Y:S01]  /*0240*/  IMAD R14, R104, c[0x0][0x280], RZ ;  /* 0x0000a000680e7a24 */ /* 0x000fe200078e02ff */
[----:B---3--:R-:W-:Y:S01]  /*0250*/  IADD3 R8, RZ, -R7, RZ ;  /* 0x80000007ff087210 */ /* 0x008fe20007ffe0ff */
[----:B------:R-:W-:Y:S01]  /*0260*/  IMAD.MOV.U32 R98, RZ, RZ, RZ ;  /* 0x000000ffff627224 */ /* 0x000fe200078e00ff */
        /* <DEDUP_REMOVED lines=16> */
[----:B------:R-:W-:Y:S02]  /*0370*/  IMAD R11, R101, c[0x0][0x27c], R12 ;  /* 0x00009f00650b7a24 */ /* 0x000fe400078e020c */
[----:B------:R-:W-:-:S03]  /*0380*/  IMAD.WIDE.U32 R2, R105, c[0x0][0x1d8], R2 ;  /* 0x0000760069027a25 */ /* 0x000fc600078e0002 */
[----:B------:R-:W-:Y:S01]  /*0390*/  IADD3 R7, R7, R11, RZ ;  /* 0x0000000b07077210 */ /* 0x000fe20007ffe0ff */
[----:B------:R-:W-:Y:S01]  /*03a0*/  IMAD.IADD R9, R9, 0x1, R15 ;  /* 0x0000000109097824 */ /* 0x000fe200078e020f */
[----:B------:R-:W-:Y:S01]  /*03b0*/  SHF.R.S32.HI R15, RZ, 0x1f, R13 ;  /* 0x0000001fff0f7819 */ /* 0x000fe2000001140d */
[----:B------:R-:W-:Y:S01]  /*03c0*/  IMAD R12, R104, c[0x0][0x1e8], RZ ;  /* 0x00007a00680c7a24 */ /* 0x000fe200078e02ff */
[-C--:B------:R-:W-:Y:S01]  /*03d0*/  @!P4 IADD3 R0, R0, -R17.reuse, RZ ;  /* 0x800000110000c210 */ /* 0x080fe20007ffe0ff */
[----:B------:R-:W-:Y:S01]  /*03e0*/  IMAD.WIDE.U32 R6, R105, c[0x0][0x280], R6 ;  /* 0x0000a00069067a25 */ /* 0x000fe200078e0006 */
[----:B------:R-:W-:Y:S02]  /*03f0*/  @!P4 IADD3 R100, R100, 0x1, RZ ;  /* 0x000000016464c810 */ /* 0x000fe40007ffe0ff */
[----:B------:R-:W-:Y:S01]  /*0400*/  ISETP.GE.U32.AND P2, PT, R0, R17, PT ;  /* 0x000000110000720c */ /* 0x000fe20003f46070 */
[----:B------:R-:W-:Y:S01]  /*0410*/  IMAD R0, R104, c[0x0][0x1d8], RZ ;  /* 0x0000760068007a24 */ /* 0x000fe200078e02ff */
[----:B------:R-:W-:Y:S01]  /*0420*/  IADD3 R95, P4, R13, R4, RZ ;  /* 0x000000040d5f7210 */ /* 0x000fe20007f9e0ff */
[----:B------:R-:W-:Y:S01]  /*0430*/  IMAD R12, R105, c[0x0][0x1ec], R12 ;  /* 0x00007b00690c7a24 */ /* 0x000fe200078e020c */
[----:B------:R-:W-:Y:S01]  /*0440*/  IADD3 R91, P5, R13, R6, RZ ;  /* 0x000000060d5b7210 */ /* 0x000fe20007fbe0ff */
[----:B------:R-:W-:-:S02]  /*0450*/  IMAD R0, R105, c[0x0][0x1dc], R0 ;  /* 0x0000770069007a24 */ /* 0x000fc400078e0200 */
[----:B------:R-:W-:Y:S01]  /*0460*/  IMAD R14, R105, c[0x0][0x284], R14 ;  /* 0x0000a100690e7a24 */ /* 0x000fe200078e020e */
[----:B------:R-:W-:Y:S01]  /*0470*/  IADD3.X R4, R15, R5, R12, P4, !PT ;  /* 0x000000050f047210 */ /* 0x000fe200027fe40c */
[----:B------:R-:W-:Y:S01]  /*0480*/  IMAD.WIDE.U32 R10, R101, c[0x0][0x1b0], RZ ;  /* 0x00006c00650a7a25 */ /* 0x000fe200078e00ff */
[----:B------:R-:W-:Y:S02]  /*0490*/  HFMA2.MMA R12, -RZ, RZ, 0, 0 ;  /* 0x00000000ff0c7435 */ /* 0x000fe400000001ff */
[----:B------:R-:W-:Y:S01]  /*04a0*/  IADD3.X R6, R15, R7, R14, P5, !PT ;  /* 0x000000070f067210 */ /* 0x000fe20002ffe40e */
[----:B------:R-:W-:Y:S01]  /*04b0*/  IMAD R17, R101, c[0x0][0x1b4], R16 ;  /* 0x00006d0065117a24 */ /* 0x000fe200078e0210 */
[----:B------:R-:W-:Y:S02]  /*04c0*/  @P2 IADD3 R100, R100, 0x1, RZ ;  /* 0x0000000164642810 */ /* 0x000fe40007ffe0ff */
[----:B------:R-:W-:Y:S01]  /*04d0*/  IADD3 R97, P2, R13, R2, RZ ;  /* 0x000000020d617210 */ /* 0x000fe20007f5e0ff */
[----:B------:R-:W-:Y:S01]  /*04e0*/  IMAD.IADD R11, R11, 0x1, R17 ;  /* 0x000000010b0b7824 */ /* 0x000fe200078e0211 */
[----:B------:R-:W-:-:S02]  /*04f0*/  @!P1 IADD3 R100, -R100, RZ, RZ ;  /* 0x000000ff64649210 */ /* 0x000fc40007ffe1ff */
[----:B------:R-:W-:Y:S02]  /*0500*/  @!P0 LOP3.LUT R100, RZ, c[0x0][0x178], RZ, 0x33, !PT ;  /* 0x00005e00ff648a12 */ /* 0x000fe400078e33ff */
[----:B------:R-:W-:Y:S02]  /*0510*/  IADD3.X R2, R15, R3, R0, P2, !PT ;  /* 0x000000030f027210 */ /* 0x000fe400017fe400 */
[----:B------:R-:W-:Y:S01]  /*0520*/  SHF.R.S32.HI R176, RZ, 0x1f, R100 ;  /* 0x0000001fffb07819 */ /* 0x000fe20000011464 */
[----:B------:R-:W-:Y:S01]  /*0530*/  IMAD.WIDE.U32 R8, R100, c[0x0][0x1a8], R8 ;  /* 0x00006a0064087a25 */ /* 0x000fe200078e0008 */
[----:B------:R-:W-:Y:S02]  /*0540*/  LEA R99, P0, R97, c[0x0][0x240], 0x1 ;  /* 0x0000900061637a11 */ /* 0x000fe400078008ff */
[----:B------:R-:W-:Y:S01]  /*0550*/  LEA R92, P1, R95, c[0x0][0x248], 0x1 ;  /* 0x000092005f5c7a11 */ /* 0x000fe200078208ff */
[C---:B------:R-:W-:Y:S01]  /*0560*/  IMAD R3, R176.reuse, c[0x0][0x1a8], RZ ;  /* 0x00006a00b0037a24 */ /* 0x040fe200078e02ff */
[----:B------:R-:W-:Y:S01]  /*0570*/  LEA.HI.X R97, R97, c[0x0][0x244], R2, 0x1, P0 ;  /* 0x0000910061617a11 */ /* 0x000fe200000f0c02 */
[----:B------:R-:W-:Y:S01]  /*0580*/  IMAD R5, R176, c[0x0][0x1c8], RZ ;  /* 0x00007200b0057a24 */ /* 0x000fe200078e02ff */
[----:B------:R-:W-:Y:S01]  /*0590*/  ISETP.NE.U32.AND P0, PT, RZ, c[0x0][0x260], PT ;  /* 0x00009800ff007a0c */ /* 0x000fe20003f05070 */
[C---:B------:R-:W-:Y:S01]  /*05a0*/  IMAD R3, R100.reuse, c[0x0][0x1ac], R3 ;  /* 0x00006b0064037a24 */ /* 0x040fe200078e0203 */
[----:B------:R-:W-:Y:S01]  /*05b0*/  LEA R93, P2, R91, c[0x0][0x308], 0x1 ;  /* 0x0000c2005b5d7a11 */ /* 0x000fe200078408ff */
[----:B------:R-:W-:Y:S01]  /*05c0*/  IMAD.WIDE.U32 R10, R100, c[0x0][0x1c8], R10 ;  /* 0x00007200640a7a25 */ /* 0x000fe200078e000a */
[----:B------:R-:W-:-:S02]  /*05d0*/  LEA.HI.X R95, R95, c[0x0][0x24c], R4, 0x1, P1 ;  /* 0x000093005f5f7a11 */ /* 0x000fc400008f0c04 */
[----:B------:R-:W-:Y:S01]  /*05e0*/  ISETP.NE.AND.EX P0, PT, RZ, c[0x0][0x264], PT, P0 ;  /* 0x00009900ff007a0c */ /* 0x000fe20003f05300 */
[----:B------:R-:W-:Y:S01]  /*05f0*/  IMAD R5, R100, c[0x0][0x1cc], R5 ;  /* 0x0000730064057a24 */ /* 0x000fe200078e0205 */
[----:B------:R-:W-:Y:S02]  /*0600*/  ISETP.NE.U32.AND P1, PT, RZ, c[0x0][0x328], PT ;  /* 0x0000ca00ff007a0c */ /* 0x000fe40003f25070 */
[----:B------:R-:W-:Y:S02]  /*0610*/  IADD3 R89, P5, R13, R8, RZ ;  /* 0x000000080d597210 */ /* 0x000fe40007fbe0ff */
[----:B------:R-:W-:Y:S02]  /*0620*/  IADD3 R0, R9, R3, RZ ;  /* 0x0000000309007210 */ /* 0x000fe40007ffe0ff */
[----:B------:R-:W-:Y:S02]  /*0630*/  LEA.HI.X R91, R91, c[0x0][0x30c], R6, 0x1, P2 ;  /* 0x0000c3005b5b7a11 */ /* 0x000fe400010f0c06 */
[----:B------:R-:W-:-:S02]  /*0640*/  ISETP.NE.U32.AND P2, PT, RZ, c[0x0][0x348], PT ;  /* 0x0000d200ff007a0c */ /* 0x000fc40003f45070 */
[----:B------:R-:W-:Y:S02]  /*0650*/  ISETP.NE.AND.EX P1, PT, RZ, c[0x0][0x32c], PT, P1 ;  /* 0x0000cb00ff007a0c */ /* 0x000fe40003f25310 */
[----:B------:R-:W-:Y:S02]  /*0660*/  IADD3.X R0, R15, R0, RZ, P5, !PT ;  /* 0x000000000f007210 */ /* 0x000fe40002ffe4ff */
[----:B------:R-:W-:Y:S02]  /*0670*/  LEA R90, P5, R89, c[0x0][0x228], 0x1 ;  /* 0x00008a00595a7a11 */ /* 0x000fe400078a08ff */
[----:B------:R-:W-:Y:S02]  /*0680*/  ISETP.NE.AND.EX P2, PT, RZ, c[0x0][0x34c], PT, P2 ;  /* 0x0000d300ff007a0c */ /* 0x000fe40003f45320 */
[----:B------:R-:W-:Y:S02]  /*0690*/  IADD3 R13, P4, R13, R10, RZ ;  /* 0x0000000a0d0d7210 */ /* 0x000fe40007f9e0ff */
[----:B------:R-:W-:-:S02]  /*06a0*/  IADD3 R2, R11, R5, RZ ;  /* 0x000000050b027210 */ /* 0x000fc40007ffe0ff */
[----:B------:R-:W-:Y:S01]  /*06b0*/  LEA.HI.X R89, R89, c[0x0][0x22c], R0, 0x1, P5 ;  /* 0x00008b0059597a11 */ /* 0x000fe200028f0c00 */
[----:B------:R-:W-:Y:S01]  /*06c0*/  @P0 IMAD R0, R101, c[0x0][0x164], R105 ;  /* 0x0000590065000a24 */ /* 0x000fe200078e0269 */
[----:B------:R-:W-:Y:S01]  /*06d0*/  CS2R R10, SRZ ;  /* 0x00000000000a7805 */ /* 0x000fe2000001ff00 */
[----:B------:R-:W-:Y:S01]  /*06e0*/  IMAD.X R2, R15, 0x1, R2, P4 ;  /* 0x000000010f027824 */ /* 0x000fe200020e0602 */
[----:B------:R-:W-:Y:S01]  /*06f0*/  @P1 LEA R12, P4, R105, c[0x0][0x328], 0x2 ;  /* 0x0000ca00690c1a11 */ /* 0x000fe200078810ff */
[----:B------:R-:W-:Y:S01]  /*0700*/  @P0 IMAD R0, R0, c[0x0][0x174], RZ ;  /* 0x00005d0000000a24 */ /* 0x000fe200078e02ff */
[----:B------:R-:W-:Y:S02]  /*0710*/  @P0 MOV R15, 0x8 ;  /* 0x00000008000f0802 */ /* 0x000fe40000000f00 */
[----:B------:R-:W-:Y:S01]  /*0720*/  MOV R3, RZ ;  /* 0x000000ff00037202 */ /* 0x000fe20000000f00 */
[----:B------:R-:W-:Y:S01]  /*0730*/  @P0 IMAD R0, R0, c[0x0][0x16c], RZ ;  /* 0x00005b0000000a24 */ /* 0x000fe200078e02ff */
[----:B------:R-:W-:-:S02]  /*0740*/  LEA R87, P6, R13, c[0x0][0x230], 0x1 ;  /* 0x00008c000d577a11 */ /* 0x000fc400078c08ff */
[C---:B------:R-:W-:Y:S01]  /*0750*/  @P2 LEA R10, P5, R105.reuse, c[0x0][0x348], 0x2 ;  /* 0x0000d200690a2a11 */ /* 0x040fe200078a10ff */
[----:B------:R-:W-:Y:S01]  /*0760*/  @P0 IMAD.WIDE R14, R0, R15, c[0x0][0x260] ;  /* 0x00009800000e0625 */ /* 0x000fe200078e020f */
[----:B------:R-:W-:Y:S01]  /*0770*/  @P1 LEA.HI.X R3, R105, c[0x0][0x32c], R104, 0x2, P4 ;  /* 0x0000cb0069031a11 */ /* 0x000fe200020f1468 */
[----:B------:R-:W-:Y:S01]  /*0780*/  @!P0 CS2R R14, SRZ ;  /* 0x00000000000e8805 */ /* 0x000fe2000001ff00 */
[----:B------:R-:W-:Y:S02]  /*0790*/  LEA.HI.X R83, R13, c[0x0][0x234], R2, 0x1, P6 ;  /* 0x00008d000d537a11 */ /* 0x000fe400030f0c02 */
[----:B------:R-:W-:Y:S02]  /*07a0*/  @P2 LEA.HI.X R11, R105, c[0x0][0x34c], R104, 0x2, P5 ;  /* 0x0000d300690b2a11 */ /* 0x000fe400028f1468 */
[----:B------:R-:W-:Y:S01]  /*07b0*/  MOV R13, R3 ;  /* 0x00000003000d7202 */ /* 0x000fe20000000f00 */
[----:B------:R-:W-:Y:S05]  /*07c0*/  @!P3 BRA `(.L_x_7273) ;  /* 0x000072a00000b947 */ /* 0x000fea0003800000 */
[----:B------:R-:W0:Y:S01]  /*07d0*/  S2R R94, SR_TID.X ;  /* 0x00000000005e7919 */ /* 0x000e220000002100 */
[----:B------:R-:W-:Y:S01]  /*07e0*/  IMAD.MOV.U32 R96, RZ, RZ, RZ ;  /* 0x000000ffff607224 */ /* 0x000fe200078e00ff */
[----:B------:R-:W-:-:S02]  /*07f0*/  MOV R81, RZ ;  /* 0x000000ff00517202 */ /* 0x000fc40000000f00 */
[----:B------:R-:W1:Y:S01]  /*0800*/  S2R R85, SR_LANEID ;  /* 0x0000000000557919 */ /* 0x000e620000000000 */
[----:B------:R-:W-:Y:S02]  /*0810*/  MOV R98, RZ ;  /* 0x000000ff00627202 */ /* 0x000fe40000000f00 */
[C---:B0-----:R-:W-:Y:S02]  /*0820*/  SHF.L.U32 R77, R94.reuse, 0x3, RZ ;  /* 0x000000035e4d7819 */ /* 0x041fe400000006ff */
[C---:B------:R-:W-:Y:S02]  /*0830*/  LOP3.LUT R175, R94.reuse, 0x1f, RZ, 0xc0, !PT ;  /* 0x0000001f5eaf7812 */ /* 0x040fe400078ec0ff */
[----:B------:R-:W-:Y:S02]  /*0840*/  LOP3.LUT R9, R77, 0xffffff00, RZ, 0xc0, !PT ;  /* 0xffffff004d097812 */ /* 0x000fe400078ec0ff */
[----:B------:R-:W-:Y:S02]  /*0850*/  LEA.HI.SX32 R79, R94, R94, 0x1b ;  /* 0x0000005e5e4f7211 */ /* 0x000fe400078fdaff */
[----:B------:R-:W-:-:S02]  /*0860*/  LOP3.LUT R8, R9, 0x1f, R94, 0xf8, !PT ;  /* 0x0000001f09087812 */ /* 0x000fc400078ef85e */
[----:B------:R-:W-:Y:S02]  /*0870*/  LEA.HI.SX32 R77, R77, R77, 0x1b ;  /* 0x0000004d4d4d7211 */ /* 0x000fe400078fdaff */
[----:B------:R-:W-:Y:S02]  /*0880*/  SHF.R.S32.HI R9, RZ, 0x1f, R8 ;  /* 0x0000001fff097819 */ /* 0x000fe40000011408 */
[C---:B------:R-:W-:Y:S02]  /*0890*/  LOP3.LUT R88, R8.reuse, 0x20, RZ, 0xfc, !PT ;  /* 0x0000002008587812 */ /* 0x040fe400078efcff */
[C---:B------:R-:W-:Y:S02]  /*08a0*/  LOP3.LUT R86, R8.reuse, 0x40, RZ, 0xfc, !PT ;  /* 0x0000004008567812 */ /* 0x040fe400078efcff */
[C---:B------:R-:W-:Y:S02]  /*08b0*/  LOP3.LUT R84, R8.reuse, 0x60, RZ, 0xfc, !PT ;  /* 0x0000006008547812 */ /* 0x040fe400078efcff */
[----:B------:R-:W-:-:S02]  /*08c0*/  LOP3.LUT R82, R8, 0x80, RZ, 0xfc, !PT ;  /* 0x0000008008527812 */ /* 0x000fc400078efcff */
[C---:B------:R-:W-:Y:S02]  /*08d0*/  LOP3.LUT R80, R8.reuse, 0xa0, RZ, 0xfc, !PT ;  /* 0x000000a008507812 */ /* 0x040fe400078efcff */
[C---:B------:R-:W-:Y:S02]  /*08e0*/  LOP3.LUT R78, R8.reuse, 0xc0, RZ, 0xfc, !PT ;  /* 0x000000c0084e7812 */ /* 0x040fe400078efcff */
[----:B-1----:R-:W-:Y:S02]  /*08f0*/  LOP3.LUT R76, R8, 0xe0, RZ, 0xfc, !PT ;  /* 0x000000e0084c7812 */ /* 0x002fe400078efcff */
.L_x_7321:
[----:B------:R-:W-:Y:S01]  /*0900*/  IADD3 R173, -R81, c[0x0][0x174], RZ ;  /* 0x00005d0051ad7a10 */ /* 0x000fe20007ffe1ff */
[----:B------:R-:W-:Y:S01]  /*0910*/  BAR.SYNC.DEFER_BLOCKING 0x0 ;  /* 0x0000000000007b1d */ /* 0x000fe20000010000 */
[----:B0-----:R-:W-:Y:S02]  /*0920*/  LEA R2, P3, R8, R99, 0x1 ;  /* 0x0000006308027211 */ /* 0x001fe400078608ff */
[----:B------:R-:W-:Y:S02]  /*0930*/  LEA R6, R173, 0xffffff00, 0x8 ;  /* 0xffffff00ad067811 */ /* 0x000fe400078e40ff */
[----:B------:R-:W-:-:S02]  /*0940*/  PRMT R5, RZ, 0x7610, R5 ;  /* 0x00007610ff057816 */ /* 0x000fc40000000005 */
[----:B------:R-:W-:Y:S02]  /*0950*/  IADD3 R75, -R6, c[0x0][0x168], RZ ;  /* 0x00005a00064b7a10 */ /* 0x000fe40007ffe1ff */
[C---:B------:R-:W-:Y:S02]  /*0960*/  LEA.HI.X R3, R8.reuse, R97, R9, 0x1, P3 ;  /* 0x0000006108037211 */ /* 0x040fe400018f0c09 */
[-C--:B------:R-:W-:Y:S02]  /*0970*/  ISETP.GE.AND P0, PT, R8, R75.reuse, PT ;  /* 0x0000004b0800720c */ /* 0x080fe40003f06270 */
[-C--:B------:R-:W-:Y:S02]  /*0980*/  ISETP.GE.AND P1, PT, R88, R75.reuse, PT ;  /* 0x0000004b5800720c */ /* 0x080fe40003f26270 */
[----:B------:R-:W-:Y:S02]  /*0990*/  ISETP.GE.AND P2, PT, R86, R75, PT ;  /* 0x0000004b5600720c */ /* 0x000fe40003f46270 */
[----:B------:R-:W-:-:S02]  /*09a0*/  PRMT R0, RZ, 0x7610, R0 ;  /* 0x00007610ff007816 */ /* 0x000fc40000000000 */
        /* <DEDUP_REMOVED lines=19> */
[C---:B------:R-:W-:Y:S01]  /*0ae0*/  IADD3 R20, R85.reuse, 0x20, RZ ;  /* 0x0000002055147810 */ /* 0x040fe20007ffe0ff */
[----:B------:R-:W-:Y:S01]  /*0af0*/  IMAD.SHL.U32 R65, R8, 0x2, RZ ;  /* 0x0000000208417824 */ /* 0x000fe200078e00ff */
[----:B------:R-:W-:-:S02]  /*0b00*/  IADD3 R22, R85, 0x40, RZ ;  /* 0x0000004055167810 */ /* 0x000fc40007ffe0ff */
[CC--:B------:R-:W-:Y:S02]  /*0b10*/  LEA.HI.SX32 R74, R85.reuse, R85.reuse, 0x1b ;  /* 0x00000055554a7211 */ /* 0x0c0fe400078fdaff */
[-C--:B------:R-:W-:Y:S02]  /*0b20*/  LEA.HI.SX32 R20, R20, R85.reuse, 0x1b ;  /* 0x0000005514147211 */ /* 0x080fe400078fdaff */
[----:B------:R-:W-:Y:S02]  /*0b30*/  LEA.HI.SX32 R22, R22, R85, 0x1b ;  /* 0x0000005516167211 */ /* 0x000fe400078fdaff */
[----:B------:R-:W-:Y:S01]  /*0b40*/  SHF.L.U32 R74, R74, 0x1, RZ ;  /* 0x000000014a4a7819 */ /* 0x000fe200000006ff */
[----:B------:R-:W-:Y:S01]  /*0b50*/  IMAD.SHL.U32 R73, R20, 0x2, RZ ;  /* 0x0000000214497824 */ /* 0x000fe200078e00ff */
[----:B------:R-:W-:Y:S02]  /*0b60*/  SHF.L.U32 R72, R22, 0x1, RZ ;  /* 0x0000000116487819 */ /* 0x000fe400000006ff */
        /* <DEDUP_REMOVED lines=9> */
[----:B------:R-:W-:Y:S01]  /*0c00*/  SHF.L.U32 R71, R2, 0x1, RZ ;  /* 0x0000000102477819 */ /* 0x000fe200000006ff */
[----:B------:R-:W-:Y:S01]  /*0c10*/  IMAD.SHL.U32 R69, R22, 0x2, RZ ;  /* 0x0000000216457824 */ /* 0x000fe200078e00ff */
[----:B------:R-:W-:Y:S02]  /*0c20*/  LEA.HI.SX32 R26, R26, R85, 0x1b ;  /* 0x000000551a1a7211 */ /* 0x000fe400078fdaff */
[----:B------:R-:W-:Y:S02]  /*0c30*/  SHF.L.U32 R70, R20, 0x1, RZ ;  /* 0x0000000114467819 */ /* 0x000fe400000006ff */
[----:B------:R-:W-:-:S02]  /*0c40*/  SHF.L.U32 R68, R24, 0x1, RZ ;  /* 0x0000000118447819 */ /* 0x000fc400000006ff */
[----:B------:R-:W-:Y:S02]  /*0c50*/  SHF.L.U32 R67, R26, 0x1, RZ ;  /* 0x000000011a437819 */ /* 0x000fe400000006ff */
[CC--:B------:R-:W-:Y:S02]  /*0c60*/  ISETP.GE.AND P6, PT, R8.reuse, R75.reuse, PT ;  /* 0x0000004b0800720c */ /* 0x0c0fe40003fc6270 */
[----:B------:R-:W-:Y:S02]  /*0c70*/  SHF.L.U64.HI R66, R8, 0x1, R9 ;  /* 0x0000000108427819 */ /* 0x000fe40000010209 */
        /* <DEDUP_REMOVED lines=10> */
[----:B---3--:R0:W-:Y:S04]  /*0d20*/  STS.U16 [R73+0x40], R0 ;  /* 0x0000400049007388 */ /* 0x0081e80000000400 */
[----:B-1--4-:R1:W-:Y:S01]  /*0d30*/  STS.U16 [R72+0x80], R7 ;  /* 0x0000800748007388 */ /* 0x0123e20000000400 */
[----:B0-----:R-:W-:-:S04]  /*0d40*/  SHF.L.U32 R0, R85, 0x3, RZ ;  /* 0x0000000355007819 */ /* 0x001fc800000006ff */
[----:B------:R-:W-:Y:S02]  /*0d50*/  LEA.HI.SX32 R0, R0, R0, 0x1b ;  /* 0x0000000000007211 */ /* 0x000fe400078fdaff */
[----:B-1----:R-:W-:Y:S01]  /*0d60*/  PRMT R7, RZ, 0x7610, R7 ;  /* 0x00007610ff077816 */ /* 0x002fe20000000007 */
[----:B------:R0:W-:Y:S01]  /*0d70*/  STS.U16 [R71+0xc0], R4 ;  /* 0x0000c00447007388 */ /* 0x0001e20000000400 */
[----:B------:R-:W-:-:S03]  /*0d80*/  SHF.L.U32 R64, R0, 0x1, RZ ;  /* 0x0000000100407819 */ /* 0x000fc600000006ff */
[----:B------:R-:W-:Y:S04]  /*0d90*/  STS.U16 [R70+0x100], R17 ;  /* 0x0001001146007388 */ /* 0x000fe80000000400 */
[----:B------:R1:W-:Y:S01]  /*0da0*/  STS.U16 [R69+0x140], R16 ;  /* 0x0001401045007388 */ /* 0x0003e20000000400 */
[----:B0-----:R-:W-:-:S03]  /*0db0*/  IADD3 R4, P0, R92, R65, RZ ;  /* 0x000000415c047210 */ /* 0x001fc60007f1e0ff */
[----:B------:R0:W-:Y:S01]  /*0dc0*/  STS.U16 [R68+0x180], R19 ;  /* 0x0001801344007388 */ /* 0x0001e20000000400 */
[----:B------:R-:W-:-:S03]  /*0dd0*/  IADD3.X R5, R95, R66, RZ, P0, !PT ;  /* 0x000000425f057210 */ /* 0x000fc600007fe4ff */
[----:B------:R2:W-:Y:S01]  /*0de0*/  STS.U16 [R67+0x1c0], R18 ;  /* 0x0001c01243007388 */ /* 0x0005e20000000400 */
[----:B------:R-:W-:-:S06]  /*0df0*/  NOP ;  /* 0x0000000000007918 */ /* 0x000fcc0000000000 */
[----:B------:R-:W-:Y:S01]  /*0e00*/  LDS.U16 R171, [R64] ;  /* 0x0000000040ab7984 */ /* 0x000fe20000000400 */
[----:B-1----:R-:W-:Y:S02]  /*0e10*/  LEA R16, P1, R8, R93, 0x1 ;  /* 0x0000005d08107211 */ /* 0x002fe400078208ff */
[----:B------:R-:W-:Y:S01]  /*0e20*/  ISETP.GE.AND P0, PT, R88, R75, PT ;  /* 0x0000004b5800720c */ /* 0x000fe20003f06270 */
[----:B------:R-:W-:Y:S01]  /*0e30*/  LDS.U16 R63, [R64+0x2] ;  /* 0x00000200403f7984 */ /* 0x000fe20000000400 */
[----:B------:R-:W-:Y:S02]  /*0e40*/  LEA.HI.X R17, R8, R91, R9, 0x1, P1 ;  /* 0x0000005b08117211 */ /* 0x000fe400008f0c09 */
[-C--:B------:R-:W-:Y:S01]  /*0e50*/  ISETP.GE.AND P1, PT, R86, R75.reuse, PT ;  /* 0x0000004b5600720c */ /* 0x080fe20003f26270 */
[----:B------:R-:W-:Y:S01]  /*0e60*/  LDS.U16 R62, [R64+0x4] ;  /* 0x00000400403e7984 */ /* 0x000fe20000000400 */
[----:B0-----:R-:W-:Y:S02]  /*0e70*/  PRMT R19, RZ, 0x7610, R19 ;  /* 0x00007610ff137816 */ /* 0x001fe40000000013 */
[----:B--2---:R-:W-:Y:S01]  /*0e80*/  PRMT R18, RZ, 0x7610, R18 ;  /* 0x00007610ff127816 */ /* 0x004fe20000000012 */
        /* <DEDUP_REMOVED lines=38> */
[----:B------:R-:W2:Y:S04]  /*10f0*/  LDS.U16 R34, [R64+0x8] ;  /* 0x0000080040227984 */ /* 0x000ea80000000400 */
[----:B------:R-:W0:Y:S04]  /*1100*/  LDS.U16 R35, [R64+0xa] ;  /* 0x00000a0040237984 */ /* 0x000e280000000400 */
        /* <DEDUP_REMOVED lines=16> */
[C---:B------:R-:W-:Y:S02]  /*1210*/  IMAD R43, R101.reuse, c[0x0][0x204], R20 ;  /* 0x00008100652b7a24 */ /* 0x040fe400078e0214 */
[----:B------:R-:W-:-:S04]  /*1220*/  IMAD.WIDE.U32 R2, R101, c[0x0][0x1f0], RZ ;  /* 0x00007c0065027a25 */ /* 0x000fc800078e00ff */
[C---:B-1----:R-:W-:Y:S02]  /*1230*/  IMAD.WIDE.U32 R18, R101.reuse, c[0x0][0x200], RZ ;  /* 0x0000800065127a25 */ /* 0x042fe400078e00ff */
[----:B------:R-:W-:Y:S02]  /*1240*/  @!P0 MOV R20, R6 ;  /* 0x0000000600148202 */ /* 0x000fe40000000f00 */
[C---:B------:R-:W-:Y:S01]  /*1250*/  IMAD R29, R101.reuse, c[0x0][0x1f4], R0 ;  /* 0x00007d00651d7a24 */ /* 0x040fe200078e0200 */
[----:B------:R-:W-:Y:S01]  /*1260*/  @!P0 MOV R21, R7 ;  /* 0x0000000700158202 */ /* 0x000fe20000000f00 */
[----:B------:R-:W-:Y:S01]  /*1270*/  @!P0 IMAD.WIDE.U32 R16, R101, c[0x0][0x1f0], R6 ;  /* 0x00007c0065108a25 */ /* 0x000fe200078e0006 */
[----:B------:R-:W-:Y:S02]  /*1280*/  IADD3 R56, R81, -c[0x0][0x174], RZ ;  /* 0x80005d0051387a10 */ /* 0x000fe40007ffe0ff */
[----:B------:R-:W-:Y:S01]  /*1290*/  IADD3 R3, R3, R29, RZ ;  /* 0x0000001d03037210 */ /* 0x000fe20007ffe0ff */
[----:B------:R-:W-:Y:S01]  /*12a0*/  IMAD.MOV.U32 R22, RZ, RZ, R18 ;  /* 0x000000ffff167224 */ /* 0x000fe200078e0012 */
[----:B------:R-:W-:Y:S01]  /*12b0*/  @!P0 IADD3 R17, R29, R17, RZ ;  /* 0x000000111d118210 */ /* 0x000fe20007ffe0ff */
[----:B------:R-:W-:-:S04]  /*12c0*/  @!P0 IMAD.WIDE.U32 R20, R101, c[0x0][0x200], R20 ;  /* 0x0000800065148a25 */ /* 0x000fc800078e0014 */
[----:B------:R-:W-:Y:S02]  /*12d0*/  IMAD R18, R104, c[0x0][0x208], RZ ;  /* 0x0000820068127a24 */ /* 0x000fe400078e02ff */
[----:B------:R-:W-:Y:S01]  /*12e0*/  IMAD.IADD R23, R19, 0x1, R43 ;  /* 0x0000000113177824 */ /* 0x000fe200078e022b */
        /* <DEDUP_REMOVED lines=18> */
[C---:B------:R-:W-:Y:S02]  /*1410*/  LEA.HI.X R3, R8.reuse, c[0x0][0x26c], R9, 0x1, P1 ;  /* 0x00009b0008037a11 */ /* 0x040fe400008f0c09 */
[----:B------:R-:W-:Y:S02]  /*1420*/  LEA R16, P2, R8, c[0x0][0x258], 0x1 ;  /* 0x0000960008107a11 */ /* 0x000fe400078408ff */
[----:B------:R-:W-:Y:S02]  /*1430*/  @!P0 LEA R18, P1, R47, c[0x0][0x268], 0x1 ;  /* 0x00009a002f128a11 */ /* 0x000fe400078208ff */
[----:B------:R-:W-:-:S02]  /*1440*/  @!P0 IADD3.X R44, R9, R17, R49, P3, !PT ;  /* 0x00000011092c8210 */ /* 0x000fc40001ffe431 */
[----:B------:R-:W-:Y:S02]  /*1450*/  LEA.HI.X R17, R8, c[0x0][0x25c], R9, 0x1, P2 ;  /* 0x0000970008117a11 */ /* 0x000fe400010f0c09 */
[----:B------:R-:W-:Y:S02]  /*1460*/  LEA R16, P4, R21, R16, 0x1 ;  /* 0x0000001015107211 */ /* 0x000fe400078808ff */
[----:B------:R-:W-:Y:S02]  /*1470*/  @!P0 LEA.HI.X R19, R47, c[0x0][0x26c], R48, 0x1, P1 ;  /* 0x00009b002f138a11 */ /* 0x000fe400008f0c30 */
[----:B------:R-:W-:Y:S01]  /*1480*/  @!P0 LEA R20, P3, R43, c[0x0][0x258], 0x1 ;  /* 0x000096002b148a11 */ /* 0x000fe200078608ff */
[----:B--2---:R-:W-:Y:S01]  /*1490*/  HADD2.F32 R31, -RZ, R31.H0_H0 ;  /* 0x2000001fff1f7230 */ /* 0x004fe20000004100 */
[----:B------:R-:W-:Y:S01]  /*14a0*/  LEA.HI.X R17, R21, R17, R42, 0x1, P4 ;  /* 0x0000001115117211 */ /* 0x000fe200020f0c2a */
[----:B---3--:R-:W-:Y:S01]  /*14b0*/  HADD2.F32 R33, -RZ, R33.H0_H0 ;  /* 0x20000021ff217230 */ /* 0x008fe20000004100 */
[----:B------:R-:W-:Y:S01]  /*14c0*/  @!P0 LEA.HI.X R21, R43, c[0x0][0x25c], R44, 0x1, P3 ;  /* 0x000097002b158a11 */ /* 0x000fe200018f0c2c */
[----:B------:R-:W-:-:S02]  /*14d0*/  HADD2.F32 R43, -RZ, R34.H0_H0 ;  /* 0x20000022ff2b7230 */ /* 0x000fc40000004100 */
[----:B------:R-:W-:Y:S01]  /*14e0*/  HADD2.F32 R35, -RZ, R35.H0_H0 ;  /* 0x20000023ff237230 */ /* 0x000fe20000004100 */
[--C-:B-----5:R-:W-:Y:S01]  /*14f0*/  FADD.FTZ R107, R31, R102.reuse ;  /* 0x000000661f6b7221 */ /* 0x120fe20000010000 */
[----:B------:R-:W-:Y:S01]  /*1500*/  LEA R2, P2, R45, R2, 0x1 ;  /* 0x000000022d027211 */ /* 0x000fe200078408ff */
[--C-:B------:R-:W-:Y:S01]  /*1510*/  FADD.FTZ R109, R33, R102.reuse ;  /* 0x00000066216d7221 */ /* 0x100fe20000010000 */
[----:B------:R-:W-:Y:S01]  /*1520*/  HADD2.F32 R31, -RZ, R36.H0_H0 ;  /* 0x20000024ff1f7230 */ /* 0x000fe20000004100 */
[--C-:B------:R-:W-:Y:S02]  /*1530*/  FADD.FTZ R110, R43, R102.reuse ;  /* 0x000000662b6e7221 */ /* 0x100fe40000010000 */
[----:B------:R-:W-:Y:S01]  /*1540*/  FADD.FTZ R111, R35, R102 ;  /* 0x00000066236f7221 */ /* 0x000fe20000010000 */
[----:B------:R-:W-:Y:S01]  /*1550*/  BSSY B0, `(.L_x_7274) ;  /* 0x000003e000007945 */ /* 0x000fe20003800000 */
[----:B------:R-:W-:Y:S01]  /*1560*/  LEA.HI.X R3, R45, R3, R46, 0x1, P2 ;  /* 0x000000032d037211 */ /* 0x000fe200010f0c2e */
[----:B------:R-:W-:Y:S01]  /*1570*/  FADD.FTZ R112, R31, R102 ;  /* 0x000000661f707221 */ /* 0x000fe20000010000 */
[----:B------:R-:W-:-:S02]  /*1580*/  FSETP.GTU.FTZ.AND P6, PT, R107, 20, PT ;  /* 0x41a000006b00780b */ /* 0x000fc40003fdc000 */
[----:B------:R-:W-:Y:S02]  /*1590*/  FSETP.GTU.FTZ.AND P4, PT, R109, 20, PT ;  /* 0x41a000006d00780b */ /* 0x000fe40003f9c000 */
[----:B------:R-:W-:Y:S02]  /*15a0*/  FSETP.GTU.FTZ.AND P3, PT, R110, 20, PT ;  /* 0x41a000006e00780b */ /* 0x000fe40003f7c000 */
[----:B------:R-:W-:Y:S01]  /*15b0*/  FSETP.GTU.FTZ.AND P2, PT, R111, 20, PT ;  /* 0x41a000006f00780b */ /* 0x000fe20003f5c000 */
[----:B----4-:R-:W-:Y:S04]  /*15c0*/  STS.U16 [R74], R25 ;  /* 0x000000194a007388 */ /* 0x010fe80000000400 */
[----:B------:R-:W-:Y:S04]  /*15d0*/  STS.U16 [R73+0x40], R24 ;  /* 0x0000401849007388 */ /* 0x000fe80000000400 */
[----:B------:R-:W-:Y:S04]  /*15e0*/  STS.U16 [R72+0x80], R27 ;  /* 0x0000801b48007388 */ /* 0x000fe80000000400 */
[----:B------:R-:W-:Y:S04]  /*15f0*/  STS.U16 [R71+0xc0], R26 ;  /* 0x0000c01a47007388 */ /* 0x000fe80000000400 */
[----:B------:R0:W-:Y:S04]  /*1600*/  STS.U16 [R70+0x100], R39 ;  /* 0x0001002746007388 */ /* 0x0001e80000000400 */
[----:B------:R-:W-:Y:S04]  /*1610*/  STS.U16 [R69+0x140], R38 ;  /* 0x0001402645007388 */ /* 0x000fe80000000400 */
[----:B------:R1:W-:Y:S04]  /*1620*/  STS.U16 [R68+0x180], R41 ;  /* 0x0001802944007388 */ /* 0x0003e80000000400 */
        /* <DEDUP_REMOVED lines=11> */
[----:B------:R-:W-:-:S05]  /*16e0*/  FADD.FTZ R106, R39, R102 ;  /* 0x00000066276a7221 */ /* 0x000fca0000010000 */
[----:B------:R-:W-:Y:S01]  /*16f0*/  FSETP.GTU.FTZ.AND P1, PT, R106, 20, PT ;  /* 0x41a000006a00780b */ /* 0x000fe20003f3c000 */
[----:B-1----:R-:W-:-:S05]  /*1700*/  HADD2.F32 R41, -RZ, R32.H0_H0 ;  /* 0x20000020ff297230 */ /* 0x002fca0000004100 */
[----:B------:R-:W-:-:S05]  /*1710*/  FADD.FTZ R108, R41, R102 ;  /* 0x00000066296c7221 */ /* 0x000fca0000010000 */
[----:B------:R-:W-:Y:S02]  /*1720*/  FSETP.GTU.FTZ.AND P5, PT, R108, 20, PT ;  /* 0x41a000006c00780b */ /* 0x000fe40003fbc000 */
[----:B------:R-:W-:Y:S06]  /*1730*/  @P1 BRA `(.L_x_7275) ;  /* 0x000001f000001947 */ /* 0x000fec0003800000 */
[----:B---34-:R-:W-:Y:S01]  /*1740*/  FMUL.FTZ R106, R106, 1.4426950216293334961 ;  /* 0x3fb8aa3b6a6a7820 */ /* 0x018fe20000410000 */
        /* <DEDUP_REMOVED lines=30> */
.L_x_7275:
[----:B---34-:R-:W-:Y:S05]  /*1930*/  BSYNC B0 ;  /* 0x0000000000007941 */ /* 0x018fea0003800000 */
.L_x_7274:
[----:B------:R-:W-:Y:S01]  /*1940*/  HADD2.F32 R37, -RZ, R37.H0_H0 ;  /* 0x20000025ff257230 */ /* 0x000fe20000004100 */
[----:B------:R-:W-:Y:S01]  /*1950*/  BSSY B0, `(.L_x_7276) ;  /* 0x0000023000007945 */ /* 0x000fe20003800000 */
[----:B------:R-:W-:-:S03]  /*1960*/  FSETP.GTU.FTZ.AND P1, PT, R112, 20, PT ;  /* 0x41a000007000780b */ /* 0x000fc60003f3c000 */
        /* <DEDUP_REMOVED lines=33> */
.L_x_7277:
[----:B------:R-:W-:Y:S05]  /*1b80*/  BSYNC B0 ;  /* 0x0000000000007941 */ /* 0x000fea0003800000 */
.L_x_7276:
        /* <DEDUP_REMOVED lines=35> */
.L_x_7279:
[----:B------:R-:W-:Y:S05]  /*1dc0*/  BSYNC B0 ;  /* 0x0000000000007941 */ /* 0x000fea0003800000 */
.L_x_7278:
        /* <DEDUP_REMOVED lines=33> */
.L_x_7281:
[----:B------:R-:W-:Y:S05]  /*1fe0*/  BSYNC B0 ;  /* 0x0000000000007941 */ /* 0x000fea0003800000 */
.L_x_7280:
        /* <DEDUP_REMOVED lines=33> */
.L_x_7283:
[----:B------:R-:W-:Y:S05]  /*2200*/  BSYNC B0 ;  /* 0x0000000000007941 */ /* 0x000fea0003800000 */
.L_x_7282:
        /* <DEDUP_REMOVED lines=33> */
.L_x_7285:
[----:B------:R-:W-:Y:S05]  /*2420*/  BSYNC B0 ;  /* 0x0000000000007941 */ /* 0x000fea0003800000 */
.L_x_7284:
        /* <DEDUP_REMOVED lines=33> */
.L_x_7287:
[----:B------:R-:W-:Y:S05]  /*2640*/  BSYNC B0 ;  /* 0x0000000000007941 */ /* 0x000fea0003800000 */
.L_x_7286:
        /* <DEDUP_REMOVED lines=33> */
.L_x_7289:
[----:B------:R-:W-:Y:S05]  /*2860*/  BSYNC B0 ;  /* 0x0000000000007941 */ /* 0x000fea0003800000 */
.L_x_7288:
        /* <DEDUP_REMOVED lines=42> */
[----:B------:R-:W-:Y:S04]  /*2b10*/  LDS.U16 R31, [R64+0x6] ;  /* 0x00000600401f7984 */ /* 0x000fe80000000400 */
[----:B------:R-:W-:Y:S04]  /*2b20*/  LDS.U16 R32, [R64+0x8] ;  /* 0x0000080040207984 */ /* 0x000fe80000000400 */
[----:B------:R-:W-:Y:S04]  /*2b30*/  LDS.U16 R33, [R64+0xa] ;  /* 0x00000a0040217984 */ /* 0x000fe80000000400 */
[----:B------:R-:W2:Y:S04]  /*2b40*/  LDS.U16 R35, [R64+0xc] ;  /* 0x00000c0040237984 */ /* 0x000ea80000000400 */
[----:B------:R-:W3:Y:S04]  /*2b50*/  LDS.U16 R36, [R64+0xe] ;  /* 0x00000e0040247984 */ /* 0x000ee80000000400 */
[----:B------:R-:W-:Y:S01]  /*2b60*/  BAR.SYNC.DEFER_BLOCKING 0x0 ;  /* 0x0000000000007b1d */ /* 0x000fe20000010000 */
[----:B0-----:R-:W-:-:S05]  /*2b70*/  PRMT R34, RZ, 0x7610, R34 ;  /* 0x00007610ff227816 */ /* 0x001fca0000000022 */
        /* <DEDUP_REMOVED lines=11> */
[----:B------:R-:W-:Y:S01]  /*2c30*/  HADD2.F32 R18, -RZ, R2.H0_H0 ;  /* 0x20000002ff127230 */ /* 0x000fe20000004100 */
[----:B------:R-:W-:Y:S01]  /*2c40*/  FMUL.FTZ R3, R19, -1.4426950216293334961 ;  /* 0xbfb8aa3b13037820 */ /* 0x000fe20000410000 */
[----:B------:R-:W-:-:S03]  /*2c50*/  HADD2.F32 R48, -RZ, R33.H0_H0 ;  /* 0x20000021ff307230 */ /* 0x000fc60000004100 */
[----:B------:R1:W-:Y:S01]  /*2c60*/  MUFU.EX2 R44, R3 ;  /* 0x00000003002c7308 */ /* 0x0003e20000000800 */
[----:B------:R-:W-:Y:S02]  /*2c70*/  FMUL.FTZ R2, R18, -1.4426950216293334961 ;  /* 0xbfb8aa3b12027820 */ /* 0x000fe40000410000 */
[----:B-1----:R-:W-:-:S05]  /*2c80*/  FMUL.FTZ R3, R49, -1.4426950216293334961 ;  /* 0xbfb8aa3b31037820 */ /* 0x002fca0000410000 */
[----:B0-----:R0:W1:Y:S08]  /*2c90*/  MUFU.EX2 R21, R2 ;  /* 0x0000000200157308 */ /* 0x0010700000000800 */
[----:B------:R-:W-:Y:S01]  /*2ca0*/  MUFU.EX2 R50, R3 ;  /* 0x0000000300327308 */ /* 0x000fe20000000800 */
[----:B0-----:R-:W-:Y:S01]  /*2cb0*/  FMUL.FTZ R2, R48, -1.4426950216293334961 ;  /* 0xbfb8aa3b30027820 */ /* 0x001fe20000410000 */
[----:B------:R-:W-:-:S06]  /*2cc0*/  HADD2.F32 R46, -RZ, R31.H0_H0 ;  /* 0x2000001fff2e7230 */ /* 0x000fcc0000004100 */
[----:B------:R-:W-:Y:S01]  /*2cd0*/  MUFU.EX2 R35, R2 ;  /* 0x0000000200237308 */ /* 0x000fe20000000800 */
[----:B------:R-:W-:Y:S01]  /*2ce0*/  HADD2.F32 R20, -RZ, R30.H0_H0 ;  /* 0x2000001eff147230 */ /* 0x000fe20000004100 */
[----:B-----5:R-:W-:Y:S01]  /*2cf0*/  FMUL.FTZ R16, R46, -1.4426950216293334961 ;  /* 0xbfb8aa3b2e107820 */ /* 0x020fe20000410000 */
[----:B------:R-:W-:-:S03]  /*2d00*/  HADD2.F32 R47, -RZ, R32.H0_H0 ;  /* 0x20000020ff2f7230 */ /* 0x000fc60000004100 */
[----:B------:R-:W-:Y:S01]  /*2d10*/  FMUL.FTZ R30, R20, -1.4426950216293334961 ;  /* 0xbfb8aa3b141e7820 */ /* 0x000fe20000410000 */
[----:B---3--:R-:W-:Y:S01]  /*2d20*/  HADD2.F32 R51, -RZ, R36.H0_H0 ;  /* 0x20000024ff337230 */ /* 0x008fe20000004100 */
[----:B------:R-:W0:Y:S01]  /*2d30*/  MUFU.EX2 R16, R16 ;  /* 0x0000001000107308 */ /* 0x000e220000000800 */
[----:B------:R-:W-:-:S07]  /*2d40*/  FMUL.FTZ R17, R47, -1.4426950216293334961 ;  /* 0xbfb8aa3b2f117820 */ /* 0x000fce0000410000 */
[----:B------:R1:W-:Y:S02]  /*2d50*/  MUFU.EX2 R45, R30 ;  /* 0x0000001e002d7308 */ /* 0x0003e40000000800 */
[----:B-1----:R-:W-:-:S06]  /*2d60*/  FADD.FTZ R30, R21, 1 ;  /* 0x3f800000151e7421 */ /* 0x002fcc0000010000 */
[----:B------:R1:W2:Y:S08]  /*2d70*/  MUFU.EX2 R33, R17 ;  /* 0x0000001100217308 */ /* 0x0002b00000000800 */
[----:B------:R-:W-:Y:S01]  /*2d80*/  MUFU.RCP R31, R30 ;  /* 0x0000001e001f7308 */ /* 0x000fe20000001000 */
[----:B-1----:R-:W-:Y:S02]  /*2d90*/  FMUL.FTZ R17, R51, -1.4426950216293334961 ;  /* 0xbfb8aa3b33117820 */ /* 0x002fe40000410000 */
[----:B0-----:R-:W-:-:S05]  /*2da0*/  FADD.FTZ R32, R16, 1 ;  /* 0x3f80000010207421 */ /* 0x001fca0000010000 */
[----:B------:R-:W0:Y:S01]  /*2db0*/  MUFU.EX2 R52, R17 ;  /* 0x0000001100347308 */ /* 0x000e220000000800 */
[----:B--2---:R-:W-:Y:S02]  /*2dc0*/  FADD.FTZ R33, R33, 1 ;  /* 0x3f80000021217421 */ /* 0x004fe40000010000 */
[----:B------:R-:W-:-:S06]  /*2dd0*/  FADD.FTZ R44, R44, 1 ;  /* 0x3f8000002c2c7421 */ /* 0x000fcc0000010000 */
[----:B------:R-:W1:Y:S01]  /*2de0*/  MUFU.RCP R44, R44 ;  /* 0x0000002c002c7308 */ /* 0x000e620000001000 */
[----:B------:R-:W-:Y:S01]  /*2df0*/  HADD2.F32 R28, -RZ, R28.H0_H0 ;  /* 0x2000001cff1c7230 */ /* 0x000fe20000004100 */
[----:B------:R-:W-:Y:S01]  /*2e00*/  FADD.FTZ R45, R45, 1 ;  /* 0x3f8000002d2d7421 */ /* 0x000fe20000010000 */
[----:B------:R-:W-:Y:S01]  /*2e10*/  HADD2.F32 R29, -RZ, R29.H0_H0 ;  /* 0x2000001dff1d7230 */ /* 0x000fe20000004100 */
[----:B------:R-:W-:-:S04]  /*2e20*/  FADD.FTZ R50, R50, 1 ;  /* 0x3f80000032327421 */ /* 0x000fc80000010000 */
[----:B------:R-:W2:Y:S01]  /*2e30*/  MUFU.RCP R45, R45 ;  /* 0x0000002d002d7308 */ /* 0x000ea20000001000 */
[----:B0-----:R-:W-:Y:S02]  /*2e40*/  FADD.FTZ R52, R52, 1 ;  /* 0x3f80000034347421 */ /* 0x001fe40000010000 */
[----:B-1----:R-:W-:-:S04]  /*2e50*/  FADD.FTZ R36, -R44, 1 ;  /* 0x3f8000002c247421 */ /* 0x002fc80000010100 */
[----:B------:R-:W-:Y:S01]  /*2e60*/  FFMA.FTZ R36, R19, R36, 1 ;  /* 0x3f80000013247423 */ /* 0x000fe20000010024 */
[----:B------:R-:W-:Y:S02]  /*2e70*/  HADD2.F32 R26, -RZ, R26.H0_H0 ;  /* 0x2000001aff1a7230 */ /* 0x000fe40000004100 */
[----:B------:R-:W-:Y:S01]  /*2e80*/  HADD2.F32 R140, -RZ, R25.H0_H0 ;  /* 0x20000019ff8c7230 */ /* 0x000fe20000004100 */
[----:B------:R-:W0:Y:S01]  /*2e90*/  MUFU.RCP R50, R50 ;  /* 0x0000003200327308 */ /* 0x000e220000001000 */
[----:B------:R-:W-:-:S07]  /*2ea0*/  HADD2.F32 R27, -RZ, R27.H0_H0 ;  /* 0x2000001bff1b7230 */ /* 0x000fce0000004100 */
[----:B------:R-:W1:Y:S01]  /*2eb0*/  MUFU.RCP R52, R52 ;  /* 0x0000003400347308 */ /* 0x000e620000001000 */
[----:B--2---:R-:W-:Y:S01]  /*2ec0*/  FADD.FTZ R25, -R45, 1 ;  /* 0x3f8000002d197421 */ /* 0x004fe20000010100 */
[----:B------:R-:W-:Y:S02]  /*2ed0*/  HADD2.F32 R138, -RZ, R24.H0_H0 ;  /* 0x20000018ff8a7230 */ /* 0x000fe40000004100 */
[----:B------:R-:W-:Y:S01]  /*2ee0*/  HADD2.F32 R136, -RZ, R23.H0_H0 ;  /* 0x20000017ff887230 */ /* 0x000fe20000004100 */
[----:B------:R-:W-:Y:S01]  /*2ef0*/  FFMA.FTZ R25, R20, R25, 1 ;  /* 0x3f80000014197423 */ /* 0x000fe20000010019 */
[----:B------:R-:W-:Y:S01]  /*2f00*/  HADD2.F32 R134, -RZ, R22.H0_H0 ;  /* 0x20000016ff867230 */ /* 0x000fe20000004100 */
[----:B0-----:R-:W-:-:S04]  /*2f10*/  FADD.FTZ R22, -R50, 1 ;  /* 0x3f80000032167421 */ /* 0x001fc80000010100 */
[----:B------:R-:W-:Y:S02]  /*2f20*/  FFMA.FTZ R22, R49, R22, 1 ;  /* 0x3f80000031167423 */ /* 0x000fe40000010016 */
[----:B-1----:R-:W-:-:S04]  /*2f30*/  FADD.FTZ R24, -R52, 1 ;  /* 0x3f80000034187421 */ /* 0x002fc80000010100 */
[----:B------:R-:W-:Y:S01]  /*2f40*/  FFMA.FTZ R24, R51, R24, 1 ;  /* 0x3f80000033187423 */ /* 0x000fe20000010018 */
[----:B------:R-:W-:Y:S01]  /*2f50*/  ISETP.NE.AND P6, PT, R94, RZ, PT ;  /* 0x000000ff5e00720c */ /* 0x000fe20003fc5270 */
[----:B----4-:R-:W-:Y:S04]  /*2f60*/  STS.U16 [R74], R37 ;  /* 0x000000254a007388 */ /* 0x010fe80000000400 */
        /* <DEDUP_REMOVED lines=8> */
[----:B------:R-:W2:Y:S04]  /*2ff0*/  LDS.U16 R3, [R64+0x2] ;  /* 0x0000020040037984 */ /* 0x000ea80000000400 */
[----:B------:R-:W3:Y:S04]  /*3000*/  LDS.U16 R2, [R64] ;  /* 0x0000000040027984 */ /* 0x000ee80000000400 */
[----:B------:R-:W-:Y:S04]  /*3010*/  LDS.U16 R17, [R64+0x6] ;  /* 0x0000060040117984 */ /* 0x000fe80000000400 */
[----:B------:R-:W4:Y:S01]  /*3020*/  LDS.U16 R21, [R64+0x8] ;  /* 0x0000080040157984 */ /* 0x000f220000000400 */
[----:B0-----:R-:W-:-:S03]  /*3030*/  FADD.FTZ R38, R35, 1 ;  /* 0x3f80000023267421 */ /* 0x001fc60000010000 */
[----:B------:R-:W0:Y:S01]  /*3040*/  LDS.U16 R16, [R64+0x4] ;  /* 0x0000040040107984 */ /* 0x000e220000000400 */
[----:B------:R3:W5:Y:S03]  /*3050*/  MUFU.RCP R39, R32 ;  /* 0x0000002000277308 */ /* 0x0007660000001000 */
[----:B------:R-:W0:Y:S05]  /*3060*/  LDS.U16 R30, [R64+0xa] ;  /* 0x00000a00401e7984 */ /* 0x000e2a0000000400 */
[----:B-1----:R1:W0:Y:S01]  /*3070*/  MUFU.RCP R40, R33 ;  /* 0x0000002100287308 */ /* 0x0022220000001000 */
[----:B--2---:R-:W-:Y:S01]  /*3080*/  HADD2.F32 R35, -RZ, R3.H0_H0 ;  /* 0x20000003ff237230 */ /* 0x004fe20000004100 */
[----:B------:R-:W-:Y:S01]  /*3090*/  FADD.FTZ R3, -R31, 1 ;  /* 0x3f8000001f037421 */ /* 0x000fe20000010100 */
[----:B---3--:R-:W-:-:S03]  /*30a0*/  HADD2.F32 R32, -RZ, R2.H0_H0 ;  /* 0x20000002ff207230 */ /* 0x008fc60000004100 */
[----:B-1----:R-:W-:Y:S01]  /*30b0*/  FFMA.FTZ R33, R18, R3, 1 ;  /* 0x3f80000012217423 */ /* 0x002fe20000010003 */
[----:B------:R-:W1:Y:S04]  /*30c0*/  LDS.U16 R2, [R64+0xc] ;  /* 0x00000c0040027984 */ /* 0x000e680000000400 */
[----:B------:R-:W2:Y:S01]  /*30d0*/  LDS.U16 R3, [R64+0xe] ;  /* 0x00000e0040037984 */ /* 0x000ea20000000400 */
[----:B------:R-:W-:Y:S02]  /*30e0*/  FMUL.FTZ R37, R28, R35 ;  /* 0x000000231c257220 */ /* 0x000fe40000410000 */
[----:B------:R-:W-:Y:S02]  /*30f0*/  FMUL.FTZ R34, R29, R32 ;  /* 0x000000201d227220 */ /* 0x000fe40000410000 */
[----:B------:R-:W-:Y:S01]  /*3100*/  FMUL.FTZ R37, R44, R37 ;  /* 0x000000252c257220 */ /* 0x000fe20000410000 */
[----:B----4-:R-:W-:Y:S01]  /*3110*/  HADD2.F32 R21, -RZ, R21.H0_H0 ;  /* 0x20000015ff157230 */ /* 0x010fe20000004100 */
[----:B------:R-:W-:-:S02]  /*3120*/  FMUL.FTZ R34, R31, R34 ;  /* 0x000000221f227220 */ /* 0x000fc40000410000 */
[----:B------:R-:W-:Y:S01]  /*3130*/  FMUL.FTZ R36, R37, R36 ;  /* 0x0000002425247220 */ /* 0x000fe20000410000 */
[----:B------:R-:W-:Y:S01]  /*3140*/  HADD2.F32 R37, -RZ, R17.H0_H0 ;  /* 0x20000011ff257230 */ /* 0x000fe20000004100 */
[----:B------:R3:W4:Y:S01]  /*3150*/  MUFU.RCP R43, R38 ;  /* 0x00000026002b7308 */ /* 0x0007220000001000 */
[----:B------:R-:W-:Y:S01]  /*3160*/  FMUL.FTZ R33, R34, R33 ;  /* 0x0000002122217220 */ /* 0x000fe20000410000 */
[----:B0-----:R-:W-:Y:S01]  /*3170*/  HADD2.F32 R34, -RZ, R16.H0_H0 ;  /* 0x20000010ff227230 */ /* 0x001fe20000004100 */
[----:B-----5:R-:W-:Y:S02]  /*3180*/  FADD.FTZ R41, -R39, 1 ;  /* 0x3f80000027297421 */ /* 0x020fe40000010100 */
[----:B------:R-:W-:Y:S02]  /*3190*/  FADD.FTZ R42, -R40, 1 ;  /* 0x3f800000282a7421 */ /* 0x000fe40000010100 */
[----:B------:R-:W-:Y:S02]  /*31a0*/  FMUL.FTZ R17, R140, R21 ;  /* 0x000000158c117220 */ /* 0x000fe40000410000 */
[----:B---3--:R-:W-:-:S02]  /*31b0*/  FMUL.FTZ R38, R26, R37 ;  /* 0x000000251a267220 */ /* 0x008fc40000410000 */
[----:B------:R-:W-:Y:S02]  /*31c0*/  FFMA.FTZ R41, R46, R41, 1 ;  /* 0x3f8000002e297423 */ /* 0x000fe40000010029 */
[----:B------:R-:W-:Y:S02]  /*31d0*/  FFMA.FTZ R42, R47, R42, 1 ;  /* 0x3f8000002f2a7423 */ /* 0x000fe4000001002a */
[----:B------:R-:W-:Y:S02]  /*31e0*/  FMUL.FTZ R38, R39, R38 ;  /* 0x0000002627267220 */ /* 0x000fe40000410000 */
[----:B------:R-:W-:Y:S02]  /*31f0*/  FMUL.FTZ R17, R40, R17 ;  /* 0x0000001128117220 */ /* 0x000fe40000410000 */
[----:B------:R-:W-:Y:S01]  /*3200*/  FMUL.FTZ R16, R27, R34 ;  /* 0x000000221b107220 */ /* 0x000fe20000410000 */
[----:B------:R-:W-:Y:S01]  /*3210*/  HADD2.F32 R30, -RZ, R30.H0_H0 ;  /* 0x2000001eff1e7230 */ /* 0x000fe20000004100 */
[----:B------:R-:W-:-:S02]  /*3220*/  FMUL.FTZ R41, R38, R41 ;  /* 0x0000002926297220 */ /* 0x000fc40000410000 */
[----:B------:R-:W-:Y:S02]  /*3230*/  FMUL.FTZ R17, R17, R42 ;  /* 0x0000002a11117220 */ /* 0x000fe40000410000 */
[----:B------:R-:W-:Y:S01]  /*3240*/  FMUL.FTZ R16, R45, R16 ;  /* 0x000000102d107220 */ /* 0x000fe20000410000 */
[----:B-1----:R-:W-:Y:S02]  /*3250*/  HADD2.F32 R38, -RZ, R2.H0_H0 ;  /* 0x20000002ff267230 */ /* 0x002fe40000004100 */
[----:B--2---:R-:W-:Y:S01]  /*3260*/  HADD2.F32 R42, -RZ, R3.H0_H0 ;  /* 0x20000003ff2a7230 */ /* 0x004fe20000004100 */
[----:B------:R-:W-:Y:S02]  /*3270*/  FMUL.FTZ R16, R16, R25 ;  /* 0x0000001910107220 */ /* 0x000fe40000410000 */
[----:B----4-:R-:W-:Y:S02]  /*3280*/  FADD.FTZ R23, -R43, 1 ;  /* 0x3f8000002b177421 */ /* 0x010fe40000010100 */
[----:B------:R-:W-:-:S02]  /*3290*/  FMUL.FTZ R2, R138, R30 ;  /* 0x0000001e8a027220 */ /* 0x000fc40000410000 */
[----:B------:R-:W-:Y:S02]  /*32a0*/  FMUL.FTZ R25, R136, R38 ;  /* 0x0000002688197220 */ /* 0x000fe40000410000 */
[----:B------:R-:W-:Y:S02]  /*32b0*/  FMUL.FTZ R3, R134, R42 ;  /* 0x0000002a86037220 */ /* 0x000fe40000410000 */
        /* <DEDUP_REMOVED lines=39> */
[----:B--2---:R-:W-:Y:S01]  /*3530*/  IMAD.WIDE.U32 R2, R101, c[0x0][0x2e8], RZ ;  /* 0x0000ba0065027a25 */ /* 0x004fe200078e00ff */
[----:B------:R-:W-:-:S04]  /*3540*/  LEA R25, P0, R8, c[0x0][0x338], 0x1 ;  /* 0x0000ce0008197a11 */ /* 0x000fc800078008ff */
[----:B------:R-:W-:Y:S01]  /*3550*/  IADD3 R3, R3, R23, RZ ;  /* 0x0000001703037210 */ /* 0x000fe20007ffe0ff */
[----:B------:R-:W-:-:S04]  /*3560*/  IMAD R16, R104, c[0x0][0x2f0], RZ ;  /* 0x0000bc0068107a24 */ /* 0x000fc800078e02ff */
[----:B------:R-:W-:-:S04]  /*3570*/  IMAD.WIDE.U32 R2, R105, c[0x0][0x2f0], R2 ;  /* 0x0000bc0069027a25 */ /* 0x000fc800078e0002 */
[----:B------:R-:W-:Y:S01]  /*3580*/  IMAD R17, R105, c[0x0][0x2f4], R16 ;  /* 0x0000bd0069117a24 */ /* 0x000fe200078e0210 */
[----:B------:R-:W-:Y:S02]  /*3590*/  LEA.HI.X R16, R8, c[0x0][0x33c], R9, 0x1, P0 ;  /* 0x0000cf0008107a11 */ /* 0x000fe400000f0c09 */
[----:B------:R-:W-:-:S04]  /*35a0*/  IADD3 R2, P1, R56, R2, RZ ;  /* 0x0000000238027210 */ /* 0x000fc80007f3e0ff */
[----:B------:R-:W-:Y:S02]  /*35b0*/  IADD3.X R3, R0, R17, R3, P1, !PT ;  /* 0x0000001100037210 */ /* 0x000fe40000ffe403 */
[----:B---3--:R-:W-:Y:S01]  /*35c0*/  LEA R24, P1, R2, R25, 0x1 ;  /* 0x0000001902187211 */ /* 0x008fe200078208ff */
[----:B------:R-:W-:Y:S01]  /*35d0*/  BSSY B0, `(.L_x_7290) ;  /* 0x0000010000007945 */ /* 0x000fe20003800000 */
[-C--:B0-----:R-:W-:Y:S02]  /*35e0*/  ISETP.GE.AND P0, PT, R8, R123.reuse, PT ;  /* 0x0000007b0800720c */ /* 0x081fe40003f06270 */
[----:B------:R-:W-:Y:S02]  /*35f0*/  LEA.HI.X R25, R2, R16, R3, 0x1, P1 ;  /* 0x0000001002197211 */ /* 0x000fe400008f0c03 */
[----:B------:R-:W-:Y:S02]  /*3600*/  IADD3 R2, P1, R8, R6, RZ ;  /* 0x0000000608027210 */ /* 0x000fe40007f3e0ff */
[----:B------:R-:W-:-:S02]  /*3610*/  ISETP.GE.AND P2, PT, R86, R123, PT ;  /* 0x0000007b5600720c */ /* 0x000fc40003f46270 */
[----:B------:R-:W-:-:S05]  /*3620*/  IADD3.X R3, R9, R7, RZ, P1, !PT ;  /* 0x0000000709037210 */ /* 0x000fca0000ffe4ff */
        /* <DEDUP_REMOVED lines=10> */
.L_x_7291:
[----:B------:R-:W-:Y:S05]  /*36d0*/  BSYNC B0 ;  /* 0x0000000000007941 */ /* 0x000fea0003800000 */
.L_x_7290:
[----:B------:R1:W-:Y:S01]  /*36e0*/  @!P2 STG.E.U16 [R24.64+-0x180], R53 ;  /* 0xfffe80351800a986 */ /* 0x0003e2000c101504 */
[----:B------:R-:W-:Y:S01]  /*36f0*/  ISETP.GE.AND P1, PT, R84, R123, PT ;  /* 0x0000007b5400720c */ /* 0x000fe20003f26270 */
[----:B------:R-:W-:Y:S01]  /*3700*/  FMUL.FTZ R18, R18, R31 ;  /* 0x0000001f12127220 */ /* 0x000fe20000410000 */
[-C--:B------:R-:W-:Y:S01]  /*3710*/  ISETP.GE.AND P0, PT, R82, R123.reuse, PT ;  /* 0x0000007b5200720c */ /* 0x080fe20003f06270 */
[----:B------:R-:W-:Y:S01]  /*3720*/  FMUL.FTZ R19, R19, R44 ;  /* 0x0000002c13137220 */ /* 0x000fe20000410000 */
[----:B------:R-:W-:Y:S01]  /*3730*/  ISETP.GE.AND P3, PT, R80, R123, PT ;  /* 0x0000007b5000720c */ /* 0x000fe20003f66270 */
[----:B------:R-:W-:Y:S01]  /*3740*/  FMUL.FTZ R20, R20, R45 ;  /* 0x0000002d14147220 */ /* 0x000fe20000410000 */
[----:B------:R-:W-:Y:S01]  /*3750*/  ISETP.GE.AND P4, PT, R78, R123, PT ;  /* 0x0000007b4e00720c */ /* 0x000fe20003f86270 */
[----:B------:R-:W-:Y:S01]  /*3760*/  FMUL.FTZ R39, R46, R39 ;  /* 0x000000272e277220 */ /* 0x000fe20000410000 */
[-C--:B------:R-:W-:Y:S01]  /*3770*/  ISETP.GE.AND P2, PT, R88, R123.reuse, PT ;  /* 0x0000007b5800720c */ /* 0x080fe20003f46270 */
        /* <DEDUP_REMOVED lines=40> */
[----:B------:R2:W-:Y:S04]  /*3a00*/  STS.U16 [R64], R18 ;  /* 0x0000001240007388 */ /* 0x0005e80000000400 */
[----:B------:R-:W-:Y:S04]  /*3a10*/  STS.U16 [R64+0x2], R32 ;  /* 0x0000022040007388 */ /* 0x000fe80000000400 */
[----:B------:R-:W-:Y:S01]  /*3a20*/  STS.U16 [R64+0x4], R20 ;  /* 0x0000041440007388 */ /* 0x000fe20000000400 */
[----:B--2---:R-:W-:-:S03]  /*3a30*/  IMAD R18, R177, c[0x0][0x210], RZ ;  /* 0x00008400b1127a24 */ /* 0x004fc600078e02ff */
[----:B------:R-:W-:Y:S04]  /*3a40*/  STS.U16 [R64+0x6], R16 ;  /* 0x0000061040007388 */ /* 0x000fe80000000400 */
[----:B------:R2:W-:Y:S04]  /*3a50*/  STS.U16 [R64+0x8], R21 ;  /* 0x0000081540007388 */ /* 0x0005e80000000400 */
[----:B------:R3:W-:Y:S04]  /*3a60*/  STS.U16 [R64+0xa], R17 ;  /* 0x00000a1140007388 */ /* 0x0007e80000000400 */
[----:B------:R-:W-:Y:S01]  /*3a70*/  STS.U16 [R64+0xc], R38 ;  /* 0x00000c2640007388 */ /* 0x000fe20000000400 */
[----:B--2---:R-:W-:-:S03]  /*3a80*/  LEA R21, P0, R8, c[0x0][0x270], 0x1 ;  /* 0x00009c0008157a11 */ /* 0x004fc600078008ff */
[----:B------:R2:W-:Y:S01]  /*3a90*/  STS.U16 [R64+0xe], R19 ;  /* 0x00000e1340007388 */ /* 0x0005e20000000400 */
[----:B------:R-:W-:-:S06]  /*3aa0*/  NOP ;  /* 0x0000000000007918 */ /* 0x000fcc0000000000 */
[----:B0-----:R-:W-:Y:S01]  /*3ab0*/  LDS.U16 R23, [R74] ;  /* 0x000000004a177984 */ /* 0x001fe20000000400 */
[----:B---3--:R-:W-:-:S03]  /*3ac0*/  IMAD.WIDE.U32 R16, R101, c[0x0][0x210], RZ ;  /* 0x0000840065107a25 */ /* 0x008fc600078e00ff */
[----:B-1----:R-:W-:Y:S01]  /*3ad0*/  LDS.U16 R25, [R73+0x40] ;  /* 0x0000400049197984 */ /* 0x002fe20000000400 */
[----:B--2---:R-:W-:Y:S02]  /*3ae0*/  IMAD R19, R101, c[0x0][0x214], R18 ;  /* 0x0000850065137a24 */ /* 0x004fe400078e0212 */
[----:B------:R-:W-:Y:S01]  /*3af0*/  IMAD R18, R104, c[0x0][0x218], RZ ;  /* 0x0000860068127a24 */ /* 0x000fe200078e02ff */
[----:B------:R-:W-:Y:S02]  /*3b00*/  LDS.U16 R27, [R72+0x80] ;  /* 0x00008000481b7984 */ /* 0x000fe40000000400 */
[----:B------:R-:W-:Y:S01]  /*3b10*/  IADD3 R17, R17, R19, RZ ;  /* 0x0000001311117210 */ /* 0x000fe20007ffe0ff */
[C---:B------:R-:W-:Y:S01]  /*3b20*/  IMAD R41, R105.reuse, c[0x0][0x21c], R18 ;  /* 0x0000870069297a24 */ /* 0x040fe200078e0212 */
        /* <DEDUP_REMOVED lines=28> */
.L_x_7294:
[----:B------:R-:W-:Y:S05]  /*3cf0*/  BSYNC B0 ;  /* 0x0000000000007941 */ /* 0x000fea0003800000 */
.L_x_7293:
        /* <DEDUP_REMOVED lines=13> */
.L_x_7292:
[----:B------:R-:W-:Y:S01]  /*3dd0*/  HADD2.F32 R16, -RZ, R171.H0_H0 ;  /* 0x200000abff107230 */ /* 0x000fe20000004100 */
[----:B------:R-:W-:Y:S01]  /*3de0*/  BAR.SYNC.DEFER_BLOCKING 0x0 ;  /* 0x0000000000007b1d */ /* 0x000fe20000010000 */
[----:B0-----:R-:W-:Y:S01]  /*3df0*/  HADD2.F32 R18, -RZ, R63.H0_H0 ;  /* 0x2000003fff127230 */ /* 0x001fe20000004100 */
[CC--:B------:R-:W-:Y:S01]  /*3e00*/  FMUL.FTZ R133, R135.reuse, R103.reuse ;  /* 0x0000006787857220 */ /* 0x0c0fe20000410000 */
[----:B------:R-:W-:Y:S01]  /*3e10*/  CS2R R124, SRZ ;  /* 0x00000000007c7805 */ /* 0x000fe2000001ff00 */
[----:B------:R-:W-:Y:S01]  /*3e20*/  FFMA.FTZ R17, R135, R16, R98 ;  /* 0x0000001087117223 */ /* 0x000fe20000010062 */
[----:B------:R-:W-:Y:S01]  /*3e30*/  HADD2.F32 R16, -RZ, R62.H0_H0 ;  /* 0x2000003eff107230 */ /* 0x000fe20000004100 */
[CC--:B------:R-:W-:Y:S01]  /*3e40*/  FMUL.FTZ R132, R146.reuse, R103.reuse ;  /* 0x0000006792847220 */ /* 0x0c0fe20000410000 */
[----:B------:R-:W-:Y:S01]  /*3e50*/  HADD2.F32 R98, -RZ, R57.H0_H0 ;  /* 0x20000039ff627230 */ /* 0x000fe20000004100 */
[----:B------:R-:W-:Y:S01]  /*3e60*/  FFMA.FTZ R17, R146, R18, R17 ;  /* 0x0000001292117223 */ /* 0x000fe20000010011 */
[----:B------:R-:W-:Y:S01]  /*3e70*/  HADD2.F32 R18, -RZ, R61.H0_H0 ;  /* 0x2000003dff127230 */ /* 0x000fe20000004100 */
[CC--:B------:R-:W-:Y:S01]  /*3e80*/  FMUL.FTZ R131, R144.reuse, R103.reuse ;  /* 0x0000006790837220 */ /* 0x0c0fe20000410000 */
[----:B------:R-:W-:Y:S01]  /*3e90*/  CS2R R122, SRZ ;  /* 0x00000000007a7805 */ /* 0x000fe2000001ff00 */
[----:B------:R-:W-:Y:S01]  /*3ea0*/  FFMA.FTZ R17, R144, R16, R17 ;  /* 0x0000001090117223 */ /* 0x000fe20000010011 */
[----:B------:R-:W-:Y:S01]  /*3eb0*/  HADD2.F32 R16, -RZ, R60.H0_H0 ;  /* 0x2000003cff107230 */ /* 0x000fe20000004100 */
[CC--:B------:R-:W-:Y:S01]  /*3ec0*/  FMUL.FTZ R130, R142.reuse, R103.reuse ;  /* 0x000000678e827220 */ /* 0x0c0fe20000410000 */
[----:B-1----:R-:W-:Y:S01]  /*3ed0*/  CS2R R120, SRZ ;  /* 0x0000000000787805 */ /* 0x002fe2000001ff00 */
[----:B------:R-:W-:Y:S01]  /*3ee0*/  FFMA.FTZ R17, R142, R18, R17 ;  /* 0x000000128e117223 */ /* 0x000fe20000010011 */
[----:B------:R-:W-:Y:S01]  /*3ef0*/  HADD2.F32 R18, -RZ, R59.H0_H0 ;  /* 0x2000003bff127230 */ /* 0x000fe20000004100 */
[CC--:B------:R-:W-:Y:S01]  /*3f00*/  FMUL.FTZ R129, R140.reuse, R103.reuse ;  /* 0x000000678c817220 */ /* 0x0c0fe20000410000 */
[----:B------:R-:W-:Y:S01]  /*3f10*/  CS2R R118, SRZ ;  /* 0x0000000000767805 */ /* 0x000fe2000001ff00 */
[----:B------:R-:W-:Y:S01]  /*3f20*/  FFMA.FTZ R17, R140, R16, R17 ;  /* 0x000000108c117223 */ /* 0x000fe20000010011 */
[----:B------:R-:W-:Y:S01]  /*3f30*/  HADD2.F32 R16, -RZ, R58.H0_H0 ;  /* 0x2000003aff107230 */ /* 0x000fe20000004100 */
[----:B------:R-:W-:-:S02]  /*3f40*/  FMUL.FTZ R128, R138, R103 ;  /* 0x000000678a807220 */ /* 0x000fc40000410000 */
[----:B------:R-:W-:Y:S01]  /*3f50*/  FFMA.FTZ R17, R138, R18, R17 ;  /* 0x000000128a117223 */ /* 0x000fe20000010011 */
[----:B------:R-:W-:Y:S01]  /*3f60*/  MOV R18, c[0x0][0x16c] ;  /* 0x00005b0000127a02 */ /* 0x000fe20000000f00 */
[CC--:B------:R-:W-:Y:S02]  /*3f70*/  FMUL.FTZ R127, R136.reuse, R103.reuse ;  /* 0x00000067887f7220 */ /* 0x0c0fe40000410000 */
[----:B------:R-:W-:Y:S01]  /*3f80*/  FFMA.FTZ R17, R136, R16, R17 ;  /* 0x0000001088117223 */ /* 0x000fe20000010011 */
[----:B------:R-:W-:Y:S01]  /*3f90*/  ISETP.GE.AND P0, PT, R18, 0x1, PT ;  /* 0x000000011200780c */ /* 0x000fe20003f06270 */
[C---:B------:R-:W-:Y:S02]  /*3fa0*/  FMUL.FTZ R126, R134.reuse, R103 ;  /* 0x00000067867e7220 */ /* 0x040fe40000410000 */
[----:B------:R-:W-:-:S10]  /*3fb0*/  FFMA.FTZ R98, R134, R98, R17 ;  /* 0x0000006286627223 */ /* 0x000fd40000010011 */
[----:B------:R-:W-:Y:S05]  /*3fc0*/  @!P0 BRA `(.L_x_7295) ;  /* 0x0000298000008947 */ /* 0x000fea0003800000 */
[----:B------:R-:W-:Y:S01]  /*3fd0*/  HFMA2.MMA R19, -RZ, RZ, 0, 0 ;  /* 0x00000000ff137435 */ /* 0x000fe200000001ff */
[----:B------:R-:W-:Y:S01]  /*3fe0*/  MOV R18, R94 ;  /* 0x0000005e00127202 */ /* 0x000fe20000000f00 */
[----:B------:R-:W-:Y:S01]  /*3ff0*/  IMAD R20, R177, c[0x0][0x298], RZ ;  /* 0x0000a600b1147a24 */ /* 0x000fe200078e02ff */
[----:B------:R-:W-:Y:S01]  /*4000*/  IADD3 R116, R173, -0x1, RZ ;  /* 0xffffffffad747810 */ /* 0x000fe20007ffe0ff */
[----:B------:R-:W-:Y:S01]  /*4010*/  IMAD R22, R177, c[0x0][0x2b8], RZ ;  /* 0x0000ae00b1167a24 */ /* 0x000fe200078e02ff */
[----:B------:R-:W-:Y:S01]  /*4020*/  MOV R117, RZ ;  /* 0x000000ff00757202 */ /* 0x000fe20000000f00 */
[C---:B------:R-:W-:Y:S01]  /*4030*/  IMAD R21, R101.reuse, c[0x0][0x29c], R20 ;  /* 0x0000a70065157a24 */ /* 0x040fe200078e0214 */
[----:B------:R-:W-:Y:S01]  /*4040*/  CS2R R124, SRZ ;  /* 0x00000000007c7805 */ /* 0x000fe2000001ff00 */
[C---:B------:R-:W-:Y:S01]  /*4050*/  IMAD R23, R101.reuse, c[0x0][0x2bc], R22 ;  /* 0x0000af0065177a24 */ /* 0x040fe200078e0216 */
[----:B------:R-:W-:Y:S01]  /*4060*/  LEA.HI R22, R116, R116, RZ, 0x1 ;  /* 0x0000007474167211 */ /* 0x000fe200078f08ff */
[C-C-:B------:R-:W-:Y:S01]  /*4070*/  IMAD.WIDE.U32 R16, R101.reuse, c[0x0][0x298], R18.reuse ;  /* 0x0000a60065107a25 */ /* 0x140fe200078e0012 */
[----:B------:R-:W-:Y:S01]  /*4080*/  CS2R R114, SRZ ;  /* 0x0000000000727805 */ /* 0x000fe2000001ff00 */
[----:B------:R-:W-:Y:S01]  /*4090*/  CS2R R122, SRZ ;  /* 0x00000000007a7805 */ /* 0x000fe2000001ff00 */
[----:B------:R-:W-:Y:S01]  /*40a0*/  CS2R R120, SRZ ;  /* 0x0000000000787805 */ /* 0x000fe2000001ff00 */
[----:B------:R-:W-:Y:S01]  /*40b0*/  IMAD.WIDE.U32 R18, R101, c[0x0][0x2b8], R18 ;  /* 0x0000ae0065127a25 */ /* 0x000fe200078e0012 */
[----:B------:R-:W-:-:S03]  /*40c0*/  CS2R R118, SRZ ;  /* 0x0000000000767805 */ /* 0x000fc6000001ff00 */
[----:B------:R-:W-:Y:S01]  /*40d0*/  IMAD.IADD R17, R17, 0x1, R21 ;  /* 0x0000000111117824 */ /* 0x000fe200078e0215 */
[----:B------:R-:W-:Y:S01]  /*40e0*/  IADD3 R19, R19, R23, RZ ;  /* 0x0000001713137210 */ /* 0x000fe20007ffe0ff */
[----:B------:R-:W-:Y:S02]  /*40f0*/  IMAD R21, R176, c[0x0][0x2a0], RZ ;  /* 0x0000a800b0157a24 */ /* 0x000fe400078e02ff */
[----:B------:R-:W-:-:S04]  /*4100*/  IMAD.WIDE.U32 R16, R100, c[0x0][0x2a0], R16 ;  /* 0x0000a80064107a25 */ /* 0x000fc800078e0010 */
[----:B------:R-:W-:Y:S01]  /*4110*/  IMAD R23, R100, c[0x0][0x2a4], R21 ;  /* 0x0000a90064177a24 */ /* 0x000fe200078e0215 */
[----:B------:R-:W-:Y:S01]  /*4120*/  LEA R32, P0, R16, c[0x0][0x318], 0x2 ;  /* 0x0000c60010207a11 */ /* 0x000fe200078010ff */
[----:B------:R-:W-:Y:S02]  /*4130*/  IMAD R25, R176, c[0x0][0x2c0], RZ ;  /* 0x0000b000b0197a24 */ /* 0x000fe400078e02ff */
[----:B------:R-:W-:Y:S01]  /*4140*/  IMAD.WIDE.U32 R20, R100, c[0x0][0x2c0], R18 ;  /* 0x0000b00064147a25 */ /* 0x000fe200078e0012 */
[----:B------:R-:W-:Y:S02]  /*4150*/  IADD3 R23, R17, R23, RZ ;  /* 0x0000001711177210 */ /* 0x000fe40007ffe0ff */
[----:B------:R-:W-:Y:S01]  /*4160*/  LOP3.LUT R17, R22, 0xfffffe, RZ, 0xc0, !PT ;  /* 0x00fffffe16117812 */ /* 0x000fe200078ec0ff */
[----:B------:R-:W-:Y:S01]  /*4170*/  IMAD R25, R100, c[0x0][0x2c4], R25 ;  /* 0x0000b10064197a24 */ /* 0x000fe200078e0219 */
[----:B------:R-:W-:Y:S02]  /*4180*/  LEA.HI.X R33, R16, c[0x0][0x31c], R23, 0x2, P0 ;  /* 0x0000c70010217a11 */ /* 0x000fe400000f1417 */
[----:B------:R-:W-:-:S02]  /*4190*/  LEA R46, P2, R20, c[0x0][0x320], 0x2 ;  /* 0x0000c800142e7a11 */ /* 0x000fc400078410ff */
[----:B------:R-:W-:Y:S01]  /*41a0*/  IADD3 R19, R21, R25, RZ ;  /* 0x0000001915137210 */ /* 0x000fe20007ffe0ff */
[----:B------:R-:W-:Y:S01]  /*41b0*/  IMAD.WIDE R32, R56, 0x4, R32 ;  /* 0x0000000438207825 */ /* 0x000fe200078e0220 */
[C---:B------:R-:W-:Y:S02]  /*41c0*/  IADD3 R16, P0, R6.reuse, R16, RZ ;  /* 0x0000001006107210 */ /* 0x040fe40007f1e0ff */
[----:B------:R-:W-:Y:S02]  /*41d0*/  IADD3 R18, P1, R6, R20, RZ ;  /* 0x0000001406127210 */ /* 0x000fe40007f3e0ff */
[----:B------:R-:W-:Y:S02]  /*41e0*/  LEA.HI.X R47, R20, c[0x0][0x324], R19, 0x2, P2 ;  /* 0x0000c900142f7a11 */ /* 0x000fe400010f1413 */
[----:B------:R-:W-:Y:S02]  /*41f0*/  IADD3 R20, P5, R32, -0x380, RZ ;  /* 0xfffffc8020147810 */ /* 0x000fe40007fbe0ff */
        /* <DEDUP_REMOVED lines=9> */
[----:B------:R-:W-:Y:S02]  /*4290*/  IADD3.X R21, R33, -0x1, RZ, P5, !PT ;  /* 0xffffffff21157810 */ /* 0x000fe40002ffe4ff */
[----:B------:R-:W-:-:S02]  /*42a0*/  IADD3 R32, P5, R32, -0x80, RZ ;  /* 0xffffff8020207810 */ /* 0x000fc40007fbe0ff */
        /* <DEDUP_REMOVED lines=18> */
[C---:B------:R-:W-:Y:S02]  /*43d0*/  IADD3.X R45, R47.reuse, -0x1, RZ, P0, !PT ;  /* 0xffffffff2f2d7810 */ /* 0x040fe400007fe4ff */
[----:B------:R-:W-:Y:S02]  /*43e0*/  IADD3.X R47, R47, -0x1, RZ, P5, !PT ;  /* 0xffffffff2f2f7810 */ /* 0x000fe40002ffe4ff */
.L_x_7316:
        /* <DEDUP_REMOVED lines=9> */
[----:B------:R-:W-:Y:S02]  /*4480*/  PRMT R148, RZ, 0x7610, R148 ;  /* 0x00007610ff947816 */ /* 0x000fe40000000094 */
[----:B------:R-:W-:Y:S02]  /*4490*/  IADD3 R49, R49, R51, RZ ;  /* 0x0000003331317210 */ /* 0x000fe40007ffe0ff */
[----:B------:R-:W-:Y:S02]  /*44a0*/  ISETP.GE.AND P2, PT, R84, R75, PT ;  /* 0x0000004b5400720c */ /* 0x000fe40003f46270 */
[----:B------:R-:W-:Y:S02]  /*44b0*/  LEA.HI.X R51, R48, R89, R49, 0x1, P1 ;  /* 0x0000005930337211 */ /* 0x000fe400008f0c31 */
[-C--:B------:R-:W-:Y:S02]  /*44c0*/  ISETP.GE.AND P1, PT, R86, R75.reuse, PT ;  /* 0x0000004b5600720c */ /* 0x080fe40003f26270 */
[-C--:B------:R-:W-:Y:S01]  /*44d0*/  ISETP.GE.AND P3, PT, R82, R75.reuse, PT ;  /* 0x0000004b5200720c */ /* 0x080fe20003f66270 */
[----:B--2---:R0:W2:Y:S01]  /*44e0*/  @!P5 LDG.E.U16 R55, [R50.64] ;  /* 0x000000043237d981 */ /* 0x0040a2000c1e1500 */
[----:B------:R-:W-:-:S02]  /*44f0*/  ISETP.GE.AND P4, PT, R80, R75, PT ;  /* 0x0000004b5000720c */ /* 0x000fc40003f86270 */
[-C--:B------:R-:W-:Y:S01]  /*4500*/  ISETP.GE.AND P5, PT, R78, R75.reuse, PT ;  /* 0x0000004b4e00720c */ /* 0x080fe20003fa6270 */
        /* <DEDUP_REMOVED lines=39> */
[----:B------:R-:W-:Y:S01]  /*4780*/  PRMT R50, RZ, 0x7610, R50 ;  /* 0x00007610ff327816 */ /* 0x000fe20000000032 */
[----:B--2---:R0:W-:Y:S04]  /*4790*/  STS.U16 [R74], R55 ;  /* 0x000000374a007388 */ /* 0x0041e80000000400 */
[----:B-1-3--:R1:W-:Y:S04]  /*47a0*/  STS.U16 [R73+0x40], R148 ;  /* 0x0000409449007388 */ /* 0x00a3e80000000400 */
[----:B----4-:R2:W-:Y:S04]  /*47b0*/  STS.U16 [R72+0x80], R139 ;  /* 0x0000808b48007388 */ /* 0x0105e80000000400 */
[----:B------:R3:W-:Y:S04]  /*47c0*/  STS.U16 [R71+0xc0], R150 ;  /* 0x0000c09647007388 */ /* 0x0007e80000000400 */
        /* <DEDUP_REMOVED lines=12> */
[----:B------:R-:W-:Y:S01]  /*4890*/  LDS.U16 R147, [R64+0xc] ;  /* 0x00000c0040937984 */ /* 0x000fe20000000400 */
[----:B-1----:R-:W-:Y:S02]  /*48a0*/  PRMT R148, RZ, 0x7610, R148 ;  /* 0x00007610ff947816 */ /* 0x002fe40000000094 */
[----:B--2---:R-:W-:Y:S01]  /*48b0*/  PRMT R139, RZ, 0x7610, R139 ;  /* 0x00007610ff8b7816 */ /* 0x004fe2000000008b */
[----:B------:R0:W2:Y:S01]  /*48c0*/  @!P0 LDG.E.U16 R50, [R52.64+0xc0] ;  /* 0x0000c00434328981 */ /* 0x0000a2000c1e1500 */
[----:B---3--:R-:W-:-:S03]  /*48d0*/  PRMT R150, RZ, 0x7610, R150 ;  /* 0x00007610ff967816 */ /* 0x008fc60000000096 */
[----:B------:R0:W3:Y:S04]  /*48e0*/  @!P1 LDG.E.U16 R55, [R52.64+0x100] ;  /* 0x0001000434379981 */ /* 0x0000e8000c1e1500 */
[----:B------:R0:W3:Y:S04]  /*48f0*/  @!P2 LDG.E.U16 R148, [R52.64+0x140] ;  /* 0x000140043494a981 */ /* 0x0000e8000c1e1500 */
[----:B------:R0:W3:Y:S04]  /*4900*/  @!P3 LDG.E.U16 R139, [R52.64+0x180] ;  /* 0x00018004348bb981 */ /* 0x0000e8000c1e1500 */
[----:B------:R0:W3:Y:S01]  /*4910*/  @!P4 LDG.E.U16 R150, [R52.64+0x1c0] ;  /* 0x0001c0043496c981 */ /* 0x0000e2000c1e1500 */
[----:B------:R-:W-:-:S02]  /*4920*/  IADD3 R70, R85, 0x20, RZ ;  /* 0x0000002055467810 */ /* 0x000fc40007ffe0ff */
[C---:B------:R-:W-:Y:S01]  /*4930*/  IADD3 R68, R85.reuse, 0x40, RZ ;  /* 0x0000004055447810 */ /* 0x040fe20007ffe0ff */
[----:B------:R-:W1:Y:S01]  /*4940*/  LDS.U16 R149, [R64+0x2] ;  /* 0x0000020040957984 */ /* 0x000e620000000400 */
[-C--:B------:R-:W-:Y:S02]  /*4950*/  LEA.HI.SX32 R74, R85, R85.reuse, 0x1b ;  /* 0x00000055554a7211 */ /* 0x080fe400078fdaff */
[-C--:B------:R-:W-:Y:S01]  /*4960*/  LEA.HI.SX32 R70, R70, R85.reuse, 0x1b ;  /* 0x0000005546467211 */ /* 0x080fe200078fdaff */
[----:B------:R-:W1:Y:S01]  /*4970*/  LDS.U16 R151, [R64] ;  /* 0x0000000040977984 */ /* 0x000e620000000400 */
[----:B------:R-:W-:Y:S02]  /*4980*/  LEA.HI.SX32 R68, R68, R85, 0x1b ;  /* 0x0000005544447211 */ /* 0x000fe400078fdaff */
[----:B------:R-:W-:Y:S01]  /*4990*/  SHF.L.U32 R74, R74, 0x1, RZ ;  /* 0x000000014a4a7819 */ /* 0x000fe200000006ff */
[----:B------:R-:W-:Y:S01]  /*49a0*/  LDS.U16 R153, [R64+0x6] ;  /* 0x0000060040997984 */ /* 0x000fe20000000400 */
[----:B------:R-:W-:-:S02]  /*49b0*/  SHF.L.U32 R73, R70, 0x1, RZ ;  /* 0x0000000146497819 */ /* 0x000fc400000006ff */
[----:B------:R-:W-:Y:S01]  /*49c0*/  SHF.L.U32 R72, R68, 0x1, RZ ;  /* 0x0000000144487819 */ /* 0x000fe200000006ff */
[----:B------:R-:W1:Y:S01]  /*49d0*/  LDS.U16 R155, [R64+0x4] ;  /* 0x00000400409b7984 */ /* 0x000e620000000400 */
[----:B------:R-:W-:-:S03]  /*49e0*/  IADD3 R154, R85, 0x60, RZ ;  /* 0x00000060559a7810 */ /* 0x000fc60007ffe0ff */
[----:B------:R-:W-:Y:S04]  /*49f0*/  LDS.U16 R156, [R64+0xa] ;  /* 0x00000a00409c7984 */ /* 0x000fe80000000400 */
[----:B------:R-:W1:Y:S04]  /*4a00*/  LDS.U16 R157, [R64+0x8] ;  /* 0x00000800409d7984 */ /* 0x000e680000000400 */
[----:B------:R0:W1:Y:S01]  /*4a10*/  LDS.U16 R158, [R64+0xe] ;  /* 0x00000e00409e7984 */ /* 0x0000620000000400 */
[C---:B------:R-:W-:Y:S02]  /*4a20*/  IADD3 R152, R85.reuse, 0x80, RZ ;  /* 0x0000008055987810 */ /* 0x040fe40007ffe0ff */
[----:B------:R-:W-:-:S02]  /*4a30*/  IADD3 R70, R85, 0xa0, RZ ;  /* 0x000000a055467810 */ /* 0x000fc40007ffe0ff */
[C---:B------:R-:W-:Y:S02]  /*4a40*/  IADD3 R68, R85.reuse, 0xc0, RZ ;  /* 0x000000c055447810 */ /* 0x040fe40007ffe0ff */
[-C--:B------:R-:W-:Y:S02]  /*4a50*/  LEA.HI.SX32 R154, R154, R85.reuse, 0x1b ;  /* 0x000000559a9a7211 */ /* 0x080fe400078fdaff */
[----:B------:R-:W-:Y:S02]  /*4a60*/  ISETP.NE.AND P1, PT, R94, RZ, PT ;  /* 0x000000ff5e00720c */ /* 0x000fe40003f25270 */
[----:B0-----:R-:W-:Y:S02]  /*4a70*/  IADD3 R52, R85, 0xe0, RZ ;  /* 0x000000e055347810 */ /* 0x001fe40007ffe0ff */
[-C--:B------:R-:W-:Y:S02]  /*4a80*/  LEA.HI.SX32 R152, R152, R85.reuse, 0x1b ;  /* 0x0000005598987211 */ /* 0x080fe400078fdaff */
[----:B------:R-:W-:-:S02]  /*4a90*/  LEA.HI.SX32 R69, R70, R85, 0x1b ;  /* 0x0000005546457211 */ /* 0x000fc400078fdaff */
[----:B------:R-:W-:Y:S01]  /*4aa0*/  SHF.L.U32 R53, R85, 0x3, RZ ;  /* 0x0000000355357819 */ /* 0x000fe200000006ff */
[----:B------:R-:W-:Y:S01]  /*4ab0*/  IMAD.SHL.U32 R71, R154, 0x2, RZ ;  /* 0x000000029a477824 */ /* 0x000fe200078e00ff */
[-C--:B------:R-:W-:Y:S02]  /*4ac0*/  LEA.HI.SX32 R68, R68, R85.reuse, 0x1b ;  /* 0x0000005544447211 */ /* 0x080fe400078fdaff */
[----:B------:R-:W-:Y:S02]  /*4ad0*/  LEA.HI.SX32 R52, R52, R85, 0x1b ;  /* 0x0000005534347211 */ /* 0x000fe400078fdaff */
[----:B------:R-:W-:Y:S02]  /*4ae0*/  SHF.L.U32 R70, R152, 0x1, RZ ;  /* 0x0000000198467819 */ /* 0x000fe400000006ff */
[----:B------:R-:W-:Y:S02]  /*4af0*/  SHF.L.U32 R69, R69, 0x1, RZ ;  /* 0x0000000145457819 */ /* 0x000fe400000006ff */
[----:B------:R-:W-:-:S02]  /*4b00*/  LEA.HI.SX32 R53, R53, R53, 0x1b ;  /* 0x0000003535357211 */ /* 0x000fc400078fdaff */
[----:B------:R-:W-:Y:S02]  /*4b10*/  SHF.L.U32 R68, R68, 0x1, RZ ;  /* 0x0000000144447819 */ /* 0x000fe400000006ff */
[----:B------:R-:W-:Y:S02]  /*4b20*/  SHF.L.U32 R67, R52, 0x1, RZ ;  /* 0x0000000134437819 */ /* 0x000fe400000006ff */
[----:B------:R-:W-:Y:S02]  /*4b30*/  SHF.L.U32 R64, R53, 0x1, RZ ;  /* 0x0000000135407819 */ /* 0x000fe400000006ff */
[----:B------:R-:W-:-:S04]  /*4b40*/  ISETP.NE.AND P0, PT, R175, RZ, PT ;  /* 0x000000ffaf00720c */ /* 0x000fc80003f05270 */
[----:B------:R-:W-:Y:S02]  /*4b50*/  ISETP.LT.OR P2, PT, R173, 0x2, P0 ;  /* 0x00000002ad00780c */ /* 0x000fe40000741670 */
[----:B------:R-:W-:-:S11]  /*4b60*/  MOV R164, RZ ;  /* 0x000000ff00a47202 */ /* 0x000fd60000000f00 */
[----:B------:R-:W-:Y:S01]  /*4b70*/  @!P2 IADD3 R52, R173, -0x2, RZ ;  /* 0xfffffffead34a810 */ /* 0x000fe20007ffe0ff */
[----:B------:R-:W-:Y:S02]  /*4b80*/  HADD2.F32 R145, -RZ, R171.H0_H0 ;  /* 0x200000abff917230 */ /* 0x000fe40000004100 */
[----:B------:R-:W-:Y:S02]  /*4b90*/  HADD2.F32 R154, -RZ, R63.H0_H0 ;  /* 0x2000003fff9a7230 */ /* 0x000fe40000004100 */
[----:B------:R-:W-:Y:S01]  /*4ba0*/  HADD2.F32 R143, -RZ, R62.H0_H0 ;  /* 0x2000003eff8f7230 */ /* 0x000fe20000004100 */
        /* <DEDUP_REMOVED lines=18> */
[----:B------:R-:W-:Y:S01]  /*4cd0*/  BSSY B0, `(.L_x_7296) ;  /* 0x0000052000007945 */ /* 0x000fe20003800000 */
[----:B----4-:R-:W-:Y:S04]  /*4ce0*/  STS.U16 [R74+0x210], R49 ;  /* 0x000210314a007388 */ /* 0x010fe80000000400 */
[----:B------:R-:W-:Y:S04]  /*4cf0*/  STS.U16 [R73+0x250], R48 ;  /* 0x0002503049007388 */ /* 0x000fe80000000400 */
[----:B------:R0:W-:Y:S02]  /*4d00*/  STS.U16 [R72+0x290], R51 ;  /* 0x0002903348007388 */ /* 0x0001e40000000400 */
[----:B0-----:R-:W-:-:S04]  /*4d10*/  FMUL.FTZ R51, R137, 1.4426950216293334961 ;  /* 0x3fb8aa3b89337820 */ /* 0x001fc80000410000 */
[----:B------:R-:W-:Y:S01]  /*4d20*/  FMUL.FTZ R162, R51, R106 ;  /* 0x0000006a33a27220 */ /* 0x000fe20000410000 */
[----:B--2---:R-:W-:Y:S05]  /*4d30*/  STS.U16 [R71+0x2d0], R50 ;  /* 0x0002d03247007388 */ /* 0x004fea0000000400 */
[----:B------:R-:W0:Y:S01]  /*4d40*/  MUFU.EX2 R162, R162 ;  /* 0x000000a200a27308 */ /* 0x000e220000000800 */
[----:B---3--:R-:W-:Y:S01]  /*4d50*/  STS.U16 [R70+0x310], R55 ;  /* 0x0003103746007388 */ /* 0x008fe20000000400 */
[----:B------:R-:W-:Y:S01]  /*4d60*/  IMAD R48, R116, 0x100, R117 ;  /* 0x0000010074307824 */ /* 0x000fe200078e0275 */
[----:B------:R-:W-:Y:S02]  /*4d70*/  @P1 IADD3 R48, R94, 0x200, RZ ;  /* 0x000002005e301810 */ /* 0x000fe40007ffe0ff */
[----:B------:R-:W-:Y:S04]  /*4d80*/  STS.U16 [R69+0x350], R148 ;  /* 0x0003509445007388 */ /* 0x000fe80000000400 */
[----:B------:R1:W-:Y:S04]  /*4d90*/  STS.U16 [R68+0x390], R139 ;  /* 0x0003908b44007388 */ /* 0x0003e80000000400 */
[----:B------:R-:W-:Y:S01]  /*4da0*/  STS.U16 [R67+0x3d0], R150 ;  /* 0x0003d09643007388 */ /* 0x000fe20000000400 */
[----:B------:R-:W-:-:S06]  /*4db0*/  NOP ;  /* 0x0000000000007918 */ /* 0x000fcc0000000000 */
[----:B------:R-:W2:Y:S01]  /*4dc0*/  LDS.U16 R190, [R64+0x21c] ;  /* 0x00021c0040be7984 */ /* 0x000ea20000000400 */
[----:B-1----:R-:W-:-:S03]  /*4dd0*/  SHF.L.U32 R139, R48, 0x2, RZ ;  /* 0x00000002308b7819 */ /* 0x002fc600000006ff */
[----:B------:R-:W-:Y:S04]  /*4de0*/  LDS.U16 R181, [R64+0x212] ;  /* 0x0002120040b57984 */ /* 0x000fe80000000400 */
[----:B------:R-:W-:Y:S04]  /*4df0*/  LDS.U16 R183, [R64+0x210] ;  /* 0x0002100040b77984 */ /* 0x000fe80000000400 */
[----:B------:R-:W-:Y:S04]  /*4e00*/  LDS.U16 R185, [R64+0x216] ;  /* 0x0002160040b97984 */ /* 0x000fe80000000400 */
[----:B------:R-:W-:Y:S04]  /*4e10*/  LDS.U16 R187, [R64+0x214] ;  /* 0x0002140040bb7984 */ /* 0x000fe80000000400 */
[----:B------:R-:W-:Y:S04]  /*4e20*/  LDS.U16 R160, [R64+0x21a] ;  /* 0x00021a0040a07984 */ /* 0x000fe80000000400 */
[----:B------:R-:W-:Y:S04]  /*4e30*/  LDS.U16 R189, [R64+0x218] ;  /* 0x0002180040bd7984 */ /* 0x000fe80000000400 */
[----:B------:R-:W1:Y:S04]  /*4e40*/  LDS.U16 R186, [R64+0x21e] ;  /* 0x00021e0040ba7984 */ /* 0x000e680000000400 */
[----:B0-----:R0:W-:Y:S01]  /*4e50*/  STS [R139+0xe98], R162 ;  /* 0x000e98a28b007388 */ /* 0x0011e20000000800 */
[----:B------:R-:W-:-:S04]  /*4e60*/  @!P2 IMAD R49, R52, c[0x0][0x16c], R117 ;  /* 0x00005b003431aa24 */ /* 0x000fc800078e0275 */
[----:B------:R-:W-:Y:S01]  /*4e70*/  @!P2 IMAD.WIDE R48, R49, 0x8, R14 ;  /* 0x000000083130a825 */ /* 0x000fe200078e020e */
[----:B------:R-:W-:Y:S03]  /*4e80*/  BAR.SYNC.DEFER_BLOCKING 0x0 ;  /* 0x0000000000007b1d */ /* 0x000fe60000010000 */
[C---:B------:R-:W-:Y:S02]  /*4e90*/  FMUL.FTZ R53, R51.reuse, R107 ;  /* 0x0000006b33357220 */ /* 0x040fe40000410000 */
[C---:B------:R-:W-:Y:S01]  /*4ea0*/  FMUL.FTZ R55, R51.reuse, R108 ;  /* 0x0000006c33377220 */ /* 0x040fe20000410000 */
[----:B--2---:R-:W-:Y:S01]  /*4eb0*/  HADD2.F32 R191, -RZ, R190.H0_H0 ;  /* 0x200000beffbf7230 */ /* 0x004fe20000004100 */
[C---:B------:R-:W-:Y:S02]  /*4ec0*/  FMUL.FTZ R161, R51.reuse, R109 ;  /* 0x0000006d33a17220 */ /* 0x040fe40000410000 */
[----:B------:R-:W2:Y:S01]  /*4ed0*/  MUFU.EX2 R53, R53 ;  /* 0x0000003500357308 */ /* 0x000ea20000000800 */
[----:B------:R-:W-:Y:S01]  /*4ee0*/  FMUL.FTZ R167, R51, R110 ;  /* 0x0000006e33a77220 */ /* 0x000fe20000410000 */
[----:B------:R2:W5:Y:S01]  /*4ef0*/  @!P2 LDG.E R164, [R48.64+0x4] ;  /* 0x0000040430a4a981 */ /* 0x000562000c1e1900 */
[----:B------:R-:W-:-:S05]  /*4f00*/  ISETP.NE.AND P2, PT, R94, 0x1f, PT ;  /* 0x0000001f5e00780c */ /* 0x000fca0003f45270 */
[----:B------:R-:W3:Y:S01]  /*4f10*/  MUFU.EX2 R55, R55 ;  /* 0x0000003700377308 */ /* 0x000ee20000000800 */
[----:B------:R-:W-:Y:S02]  /*4f20*/  FMUL.FTZ R190, R136, R191 ;  /* 0x000000bf88be7220 */ /* 0x000fe40000410000 */
[----:B------:R-:W-:-:S05]  /*4f30*/  FMUL.FTZ R165, R51, R111 ;  /* 0x0000006f33a57220 */ /* 0x000fca0000410000 */
[----:B------:R-:W4:Y:S01]  /*4f40*/  MUFU.EX2 R161, R161 ;  /* 0x000000a100a17308 */ /* 0x000f220000000800 */
[----:B------:R0:W1:Y:S07]  /*4f50*/  @P2 LDS R191, [R94.X4+0x169c] ;  /* 0x00169c005ebf2984 */ /* 0x00006e0000004800 */
[----:B------:R-:W0:Y:S01]  /*4f60*/  MUFU.EX2 R167, R167 ;  /* 0x000000a700a77308 */ /* 0x000e220000000800 */
[----:B--2---:R-:W-:-:S07]  /*4f70*/  FMUL.FTZ R48, R162, R53 ;  /* 0x00000035a2307220 */ /* 0x004fce0000410000 */
[----:B------:R-:W2:Y:S01]  /*4f80*/  MUFU.EX2 R165, R165 ;  /* 0x000000a500a57308 */ /* 0x000ea20000000800 */
[----:B---3--:R-:W-:Y:S02]  /*4f90*/  FMUL.FTZ R48, R55, R48 ;  /* 0x0000003037307220 */ /* 0x008fe40000410000 */
[----:B------:R-:W-:Y:S02]  /*4fa0*/  FMUL.FTZ R163, R51, R113 ;  /* 0x0000007133a37220 */ /* 0x000fe40000410000 */
[----:B----4-:R-:W-:Y:S02]  /*4fb0*/  FMUL.FTZ R48, R161, R48 ;  /* 0x00000030a1307220 */ /* 0x010fe40000410000 */
[----:B------:R-:W-:Y:S02]  /*4fc0*/  FMUL.FTZ R159, R51, R112 ;  /* 0x00000070339f7220 */ /* 0x000fe40000410000 */
[----:B0-----:R-:W-:Y:S01]  /*4fd0*/  FMUL.FTZ R48, R167, R48 ;  /* 0x00000030a7307220 */ /* 0x001fe20000410000 */
[----:B------:R-:W0:Y:S01]  /*4fe0*/  MUFU.EX2 R163, R163 ;  /* 0x000000a300a37308 */ /* 0x000e220000000800 */
[----:B------:R-:W-:Y:S01]  /*4ff0*/  FMUL.FTZ R50, R152, R109 ;  /* 0x0000006d98327220 */ /* 0x000fe20000410000 */
[----:B------:R-:W-:Y:S01]  /*5000*/  HADD2.F32 R150, -RZ, R59.H0_H0 ;  /* 0x2000003bff967230 */ /* 0x000fe20000004100 */
[----:B--2---:R-:W-:-:S05]  /*5010*/  FMUL.FTZ R196, R165, R48 ;  /* 0x00000030a5c47220 */ /* 0x004fca0000410000 */
[----:B------:R-:W2:Y:S01]  /*5020*/  MUFU.EX2 R159, R159 ;  /* 0x0000009f009f7308 */ /* 0x000ea20000000800 */
[----:B------:R-:W-:Y:S01]  /*5030*/  FFMA.FTZ R48, R53, R179, R188 ;  /* 0x000000b335307223 */ /* 0x000fe200000100bc */
[----:B------:R-:W-:Y:S01]  /*5040*/  HADD2.F32 R139, -RZ, R58.H0_H0 ;  /* 0x2000003aff8b7230 */ /* 0x000fe20000004100 */
[----:B------:R-:W-:Y:S01]  /*5050*/  FMUL.FTZ R168, R153, R50 ;  /* 0x0000003299a87220 */ /* 0x000fe20000410000 */
[----:B------:R-:W-:Y:S01]  /*5060*/  HADD2.F32 R148, -RZ, R57.H0_H0 ;  /* 0x20000039ff947230 */ /* 0x000fe20000004100 */
[----:B------:R-:W-:Y:S01]  /*5070*/  FFMA.FTZ R48, R55, R48, R166 ;  /* 0x0000003037307223 */ /* 0x000fe200000100a6 */
[----:B-1----:R-:W-:Y:S02]  /*5080*/  HADD2.F32 R193, -RZ, R186.H0_H0 ;  /* 0x200000baffc17230 */ /* 0x002fe40000004100 */
[----:B------:R-:W-:Y:S01]  /*5090*/  HADD2.F32 R49, -RZ, R160.H0_H0 ;  /* 0x200000a0ff317230 */ /* 0x000fe20000004100 */
[----:B------:R-:W-:Y:S02]  /*50a0*/  FMUL.FTZ R169, R150, R111 ;  /* 0x0000006f96a97220 */ /* 0x000fe40000410000 */
[----:B------:R-:W-:-:S02]  /*50b0*/  FMUL.FTZ R52, R139, R112 ;  /* 0x000000708b347220 */ /* 0x000fc40000410000 */
[----:B------:R-:W-:Y:S02]  /*50c0*/  FMUL.FTZ R51, R148, R113 ;  /* 0x0000007194337220 */ /* 0x000fe40000410000 */
[----:B------:R-:W-:Y:S02]  /*50d0*/  FFMA.FTZ R48, R161, R48, R168 ;  /* 0x00000030a1307223 */ /* 0x000fe400000100a8 */
[----:B------:R-:W-:Y:S01]  /*50e0*/  FMUL.FTZ R160, R134, R193 ;  /* 0x000000c186a07220 */ /* 0x000fe20000410000 */
[----:B------:R-:W-:Y:S01]  /*50f0*/  HADD2.F32 R189, -RZ, R189.H0_H0 ;  /* 0x200000bdffbd7230 */ /* 0x000fe20000004100 */
[----:B------:R-:W-:Y:S02]  /*5100*/  FMUL.FTZ R192, R138, R49 ;  /* 0x000000318ac07220 */ /* 0x000fe40000410000 */
[----:B------:R-:W-:Y:S02]  /*5110*/  FMUL.FTZ R174, R147, R52 ;  /* 0x0000003493ae7220 */ /* 0x000fe40000410000 */
[----:B------:R-:W-:-:S02]  /*5120*/  FMUL.FTZ R172, R156, R169 ;  /* 0x000000a99cac7220 */ /* 0x000fc40000410000 */
[----:B------:R-:W-:Y:S02]  /*5130*/  FMUL.FTZ R186, R158, R51 ;  /* 0x000000339eba7220 */ /* 0x000fe40000410000 */
[----:B------:R-:W-:Y:S02]  /*5140*/  FFMA.FTZ R193, R167, R48, R170 ;  /* 0x00000030a7c17223 */ /* 0x000fe400000100aa */
[----:B0-----:R-:W-:Y:S01]  /*5150*/  FFMA.FTZ R49, R163, R160, R190 ;  /* 0x000000a0a3317223 */ /* 0x001fe200000100be */
[----:B------:R-:W-:Y:S05]  /*5160*/  @P2 BRA `(.L_x_7297) ;  /* 0x0000008000002947 */ /* 0x000fea0003800000 */
[----:B--2---:R-:W-:-:S13]  /*5170*/  ISETP.NE.AND P3, PT, R173, c[0x0][0x174], PT ;  /* 0x00005d00ad007a0c */ /* 0x004fda0003f65270 */
[----:B------:R-:W-:-:S04]  /*5180*/  @P3 IADD3 R191, -R81, c[0x0][0x174], RZ ;  /* 0x00005d0051bf3a10 */ /* 0x000fc80007ffe1ff */
[----:B------:R-:W-:-:S04]  /*5190*/  @P3 LEA.HI R48, R191, R191, RZ, 0x1 ;  /* 0x000000bfbf303211 */ /* 0x000fc800078f08ff */
[----:B------:R-:W-:-:S05]  /*51a0*/  @P3 LOP3.LUT R48, R48, 0xfffffe, RZ, 0xc0, !PT ;  /* 0x00fffffe30303812 */ /* 0x000fca00078ec0ff */
[----:B------:R-:W-:Y:S01]  /*51b0*/  @P3 IMAD.IADD R48, R191, 0x1, -R48 ;  /* 0x00000001bf303824 */ /* 0x000fe200078e0a30 */
[----:B------:R-:W-:-:S04]  /*51c0*/  HFMA2.MMA R191, -RZ, RZ, 1.875, 0 ;  /* 0x3f800000ffbf7435 */ /* 0x000fc800000001ff */
[----:B------:R-:W-:-:S06]  /*51d0*/  @P3 LEA R48, R48, R117, 0x8 ;  /* 0x0000007530303211 */ /* 0x000fcc00078e40ff */
[----:B------:R0:W1:Y:S02]  /*51e0*/  @P3 LDS R191, [R48.X4+0xe98] ;  /* 0x000e980030bf3984 */ /* 0x0000640000004800 */
.L_x_7297:
[----:B--2---:R-:W-:Y:S05]  /*51f0*/  BSYNC B0 ;  /* 0x0000000000007941 */ /* 0x004fea0003800000 */
.L_x_7296:
[----:B01----:R-:W-:Y:S01]  /*5200*/  FMUL.FTZ R48, R163, R191 ;  /* 0x000000bfa3307220 */ /* 0x003fe20000410000 */
        /* <DEDUP_REMOVED lines=8> */
[----:B------:R-:W-:Y:S01]  /*5290*/  ISETP.GE.AND P3, PT, R85, 0x1, PT ;  /* 0x000000015500780c */ /* 0x000fe20003f66270 */
[----:B------:R-:W-:Y:S01]  /*52a0*/  FFMA.FTZ R49, R165, R49, R194 ;  /* 0x00000031a5317223 */ /* 0x000fe200000100c2 */
[----:B------:R-:W-:Y:S01]  /*52b0*/  ISETP.GE.OR P0, PT, R173, c[0x0][0x174], P0 ;  /* 0x00005d00ad007a0c */ /* 0x000fe20000706670 */
[----:B------:R-:W-:Y:S01]  /*52c0*/  FMUL.FTZ R48, R165, R48 ;  /* 0x00000030a5307220 */ /* 0x000fe20000410000 */
[----:B------:R-:W-:Y:S01]  /*52d0*/  ISETP.NE.AND P5, PT, R94, RZ, PT ;  /* 0x000000ff5e00720c */ /* 0x000fe20003fa5270 */
[----:B------:R-:W-:Y:S01]  /*52e0*/  FMUL.FTZ R202, R144, R187 ;  /* 0x000000bb90ca7220 */ /* 0x000fe20000410000 */
[C---:B------:R-:W-:Y:S01]  /*52f0*/  IADD3 R195, R94.reuse, 0xa0, RZ ;  /* 0x000000a05ec37810 */ /* 0x040fe20007ffe0ff */
[C---:B------:R-:W-:Y:S01]  /*5300*/  FFMA.FTZ R49, R167.reuse, R49, R204 ;  /* 0x00000031a7317223 */ /* 0x040fe200000100cc */
[----:B------:R-:W-:Y:S01]  /*5310*/  IADD3 R197, R94, 0xc0, RZ ;  /* 0x000000c05ec57810 */ /* 0x000fe20007ffe0ff */
[----:B------:R-:W-:Y:S01]  /*5320*/  FMUL.FTZ R198, R167, R48 ;  /* 0x00000030a7c67220 */ /* 0x000fe20000410000 */
[----:B------:R-:W-:Y:S01]  /*5330*/  HADD2.F32 R48, -RZ, R183.H0_H0 ;  /* 0x200000b7ff307230 */ /* 0x000fe20000004100 */
        /* <DEDUP_REMOVED lines=9> */
[C---:B------:R-:W-:Y:S02]  /*53d0*/  FFMA.FTZ R193, R159.reuse, R193, R174 ;  /* 0x000000c19fc17223 */ /* 0x040fe400000100ae */
[----:B------:R-:W-:-:S02]  /*53e0*/  FMUL.FTZ R196, R159, R196 ;  /* 0x000000c49fc47220 */ /* 0x000fc40000410000 */
[C---:B------:R-:W-:Y:S02]  /*53f0*/  FFMA.FTZ R189, R53.reuse, R49, R198 ;  /* 0x0000003135bd7223 */ /* 0x040fe400000100c6 */
[----:B------:R-:W-:Y:S02]  /*5400*/  FMUL.FTZ R208, R53, R206 ;  /* 0x000000ce35d07220 */ /* 0x000fe40000410000 */
[C---:B------:R-:W-:Y:S01]  /*5410*/  FFMA.FTZ R193, R163.reuse, R193, R186 ;  /* 0x000000c1a3c17223 */ /* 0x040fe200000100ba */
[----:B------:R-:W0:Y:S01]  /*5420*/  SHFL.DOWN PT, R183, R189, 0x1, 0x1f ;  /* 0x08201f00bdb77f89 */ /* 0x000e2200000e0000 */
[----:B------:R-:W-:-:S03]  /*5430*/  FMUL.FTZ R206, R163, R196 ;  /* 0x000000c4a3ce7220 */ /* 0x000fc60000410000 */
[----:B------:R-:W1:Y:S04]  /*5440*/  SHFL.DOWN PT, R181, R208, 0x1, 0x1f ;  /* 0x08201f00d0b57f89 */ /* 0x000e6800000e0000 */
[----:B------:R-:W2:Y:S04]  /*5450*/  SHFL.UP PT, R48, R193, 0x1, RZ ;  /* 0x04200000c1307989 */ /* 0x000ea800000e00ff */
[----:B------:R-:W3:Y:S04]  /*5460*/  SHFL.UP PT, R49, R206, 0x1, RZ ;  /* 0x04200000ce317989 */ /* 0x000ee800000e00ff */
[----:B-----5:R-:W-:Y:S01]  /*5470*/  SHFL.IDX PT, R196, R164, RZ, 0x1f ;  /* 0x00001fffa4c47589 */ /* 0x020fe200000e0000 */
        /* <DEDUP_REMOVED lines=26> */
[----:B------:R-:W-:Y:S01]  /*5620*/  HFMA2.MMA R48, -RZ, RZ, 1.875, 0 ;  /* 0x3f800000ff307435 */ /* 0x000fe200000001ff */
[----:B---3--:R-:W-:Y:S02]  /*5630*/  @P3 FMUL.FTZ R206, R206, R49 ;  /* 0x00000031cece3220 */ /* 0x008fe40000410000 */
[----:B------:R-:W2:Y:S01]  /*5640*/  SHFL.UP PT, R183, R193, 0x8, RZ ;  /* 0x05000000c1b77989 */ /* 0x000ea200000e00ff */
[----:B------:R-:W-:Y:S02]  /*5650*/  MOV R49, RZ ;  /* 0x000000ff00317202 */ /* 0x000fe40000000f00 */
[C---:B------:R-:W-:Y:S01]  /*5660*/  ISETP.GE.AND P3, PT, R85.reuse, 0x8, PT ;  /* 0x000000085500780c */ /* 0x040fe20003f66270 */
[----:B------:R-:W3:Y:S04]  /*5670*/  SHFL.UP PT, R181, R206, 0x8, RZ ;  /* 0x05000000ceb57989 */ /* 0x000ee800000e00ff */
[----:B------:R-:W-:Y:S01]  /*5680*/  @!P0 LDS.64 R48, [R117.X8+0x1718] ;  /* 0x0017180075308984 */ /* 0x000fe20000008a00 */
[----:B------:R-:W-:Y:S01]  /*5690*/  ISETP.GE.AND P0, PT, R85, 0x10, PT ;  /* 0x000000105500780c */ /* 0x000fe20003f06270 */
[----:B0-----:R-:W-:-:S02]  /*56a0*/  @!P4 FFMA.FTZ R189, R208, R187, R189 ;  /* 0x000000bbd0bdc223 */ /* 0x001fc400000100bd */
        /* <DEDUP_REMOVED lines=9> */
[----:B-1----:R-:W-:Y:S02]  /*5740*/  @!P3 FMUL.FTZ R208, R208, R185 ;  /* 0x000000b9d0d0b220 */ /* 0x002fe40000410000 */
[----:B--2---:R-:W-:-:S03]  /*5750*/  @P0 FFMA.FTZ R193, R206, R183, R193 ;  /* 0x000000b7cec10223 */ /* 0x004fc600000100c1 */
[----:B------:R-:W-:Y:S01]  /*5760*/  SHFL.DOWN PT, R210, R208, 0x1, 0x1f ;  /* 0x08201f00d0d27f89 */ /* 0x000fe200000e0000 */
[----:B---3--:R-:W-:-:S03]  /*5770*/  @P0 FMUL.FTZ R206, R206, R181 ;  /* 0x000000b5cece0220 */ /* 0x008fc60000410000 */
[----:B------:R-:W-:Y:S04]  /*5780*/  SHFL.DOWN PT, R183, R189, 0x1, 0x1f ;  /* 0x08201f00bdb77f89 */ /* 0x000fe800000e0000 */
[----:B------:R-:W0:Y:S04]  /*5790*/  SHFL.IDX PT, R181, R49, RZ, 0x1f ;  /* 0x00001fff31b57589 */ /* 0x000e2800000e0000 */
[----:B------:R-:W-:Y:S04]  /*57a0*/  SHFL.UP PT, R193, R193, 0x1, RZ ;  /* 0x04200000c1c17989 */ /* 0x000fe800000e00ff */
[----:B------:R-:W1:Y:S01]  /*57b0*/  SHFL.UP PT, R206, R206, 0x1, RZ ;  /* 0x04200000cece7989 */ /* 0x000e6200000e00ff */
[----:B0-----:R-:W-:-:S03]  /*57c0*/  @P2 FFMA.FTZ R181, R210, R181, R183 ;  /* 0x000000b5d2b52223 */ /* 0x001fc600000100b7 */
[----:B------:R0:W-:Y:S01]  /*57d0*/  SHFL.IDX PT, R210, R189, RZ, 0x1f ;  /* 0x00001fffbdd27589 */ /* 0x0001e200000e0000 */
[----:B------:R-:W-:-:S03]  /*57e0*/  FFMA.FTZ R160, R181, R191, R160 ;  /* 0x000000bfb5a07223 */ /* 0x000fc600000100a0 */
[----:B------:R-:W2:Y:S01]  /*57f0*/  SHFL.IDX PT, R191, R208, RZ, 0x1f ;  /* 0x00001fffd0bf7589 */ /* 0x000ea200000e0000 */
[----:B-1----:R-:W-:Y:S01]  /*5800*/  @P1 FFMA.FTZ R196, R206, R196, R193 ;  /* 0x000000c4cec41223 */ /* 0x002fe200000100c1 */
[----:B0-----:R-:W-:-:S03]  /*5810*/  IADD3 R189, R94, 0x60, RZ ;  /* 0x000000605ebd7810 */ /* 0x001fc60007ffe0ff */
[----:B------:R-:W-:Y:S02]  /*5820*/  FFMA.FTZ R196, R162, R196, R179 ;  /* 0x000000c4a2c47223 */ /* 0x000fe400000100b3 */
[----:B------:R-:W-:Y:S02]  /*5830*/  FFMA.FTZ R162, R163, R160, R190 ;  /* 0x000000a0a3a27223 */ /* 0x000fe400000100be */
[----:B------:R-:W-:Y:S02]  /*5840*/  FFMA.FTZ R181, R53, R196, R188 ;  /* 0x000000c435b57223 */ /* 0x000fe400000100bc */
[----:B------:R-:W-:Y:S02]  /*5850*/  FFMA.FTZ R164, R159, R162, R192 ;  /* 0x000000a29fa47223 */ /* 0x000fe400000100c0 */
[----:B------:R-:W-:Y:S02]  /*5860*/  FFMA.FTZ R187, R55, R181, R166 ;  /* 0x000000b537bb7223 */ /* 0x000fe400000100a6 */
[----:B------:R-:W-:Y:S01]  /*5870*/  FFMA.FTZ R166, R165, R164, R194 ;  /* 0x000000a4a5a67223 */ /* 0x000fe200000100c2 */
[----:B------:R-:W-:Y:S01]  /*5880*/  LEA.HI.SX32 R194, R189, R94, 0x1b ;  /* 0x0000005ebdc27211 */ /* 0x000fe200078fdaff */
[----:B------:R-:W-:-:S02]  /*5890*/  FFMA.FTZ R183, R161, R187, R168 ;  /* 0x000000bba1b77223 */ /* 0x000fc400000100a8 */
[C---:B------:R-:W-:Y:S02]  /*58a0*/  FFMA.FTZ R168, R167.reuse, R166, R204 ;  /* 0x000000a6a7a87223 */ /* 0x040fe400000100cc */
[----:B------:R-:W-:Y:S02]  /*58b0*/  FFMA.FTZ R185, R167, R183, R170 ;  /* 0x000000b7a7b97223 */ /* 0x000fe400000100aa */
[----:B------:R-:W-:Y:S02]  /*58c0*/  FFMA.FTZ R170, R161, R168, R202 ;  /* 0x000000a8a1aa7223 */ /* 0x000fe400000100ca */
[----:B------:R-:W-:Y:S02]  /*58d0*/  FFMA.FTZ R193, R165, R185, R172 ;  /* 0x000000b9a5c17223 */ /* 0x000fe400000100ac */
[----:B------:R-:W-:Y:S01]  /*58e0*/  FFMA.FTZ R172, R55, R170, R200 ;  /* 0x000000aa37ac7223 */ /* 0x000fe200000100c8 */
[----:B------:R-:W-:Y:S01]  /*58f0*/  IADD3 R200, -R6, c[0x0][0x168], -R94 ;  /* 0x00005a0006c87a10 */ /* 0x000fe20007ffe95e */
[----:B------:R-:W-:Y:S01]  /*5900*/  FFMA.FTZ R203, R159, R193, R174 ;  /* 0x000000c19fcb7223 */ /* 0x000fe200000100ae */
[----:B------:R-:W-:Y:S01]  /*5910*/  IADD3 R55, R94, 0x40, RZ ;  /* 0x000000405e377810 */ /* 0x000fe20007ffe0ff */
[----:B------:R-:W-:Y:S01]  /*5920*/  FFMA.FTZ R174, R53, R172, R198 ;  /* 0x000000ac35ae7223 */ /* 0x000fe200000100c6 */
[----:B------:R-:W-:Y:S01]  /*5930*/  ISETP.GE.AND P0, PT, R200, 0x1, PT ;  /* 0x00000001c800780c */ /* 0x000fe20003f06270 */
[----:B------:R-:W-:Y:S01]  /*5940*/  IMAD.SHL.U32 R53, R94, 0x8, RZ ;  /* 0x000000085e357824 */ /* 0x000fe200078e00ff */
[----:B------:R-:W-:Y:S01]  /*5950*/  LEA.HI.SX32 R192, R55, R94, 0x1b ;  /* 0x0000005e37c07211 */ /* 0x000fe200078fdaff */
[----:B------:R-:W-:-:S02]  /*5960*/  FFMA.FTZ R159, R151, -R184, R196 ;  /* 0x800000b8979f7223 */ /* 0x000fc400000100c4 */
[----:B------:R-:W-:Y:S01]  /*5970*/  FMUL.FTZ R184, R174, R106 ;  /* 0x0000006aaeb87220 */ /* 0x000fe20000410000 */
[----:B------:R-:W-:Y:S01]  /*5980*/  LEA.HI.SX32 R202, R53, R53, 0x1b ;  /* 0x0000003535ca7211 */ /* 0x000fe200078fdaff */
[----:B------:R-:W-:Y:S02]  /*5990*/  FFMA.FTZ R161, R149, -R182, R181 ;  /* 0x800000b695a17223 */ /* 0x000fe400000100b5 */
[----:B------:R-:W-:Y:S02]  /*59a0*/  FMUL.FTZ R53, R172, R107 ;  /* 0x0000006bac357220 */ /* 0x000fe40000410000 */
[----:B------:R-:W-:Y:S02]  /*59b0*/  FFMA.FTZ R182, R159, R184, RZ ;  /* 0x000000b89fb67223 */ /* 0x000fe400000100ff */
[----:B------:R-:W-:Y:S02]  /*59c0*/  FFMA.FTZ R205, R163, R203, R186 ;  /* 0x000000cba3cd7223 */ /* 0x000fe400000100ba */
[----:B------:R-:W-:-:S02]  /*59d0*/  FFMA.FTZ R163, R155, -R180, R187 ;  /* 0x800000b49ba37223 */ /* 0x000fc400000100bb */
[-C--:B------:R-:W-:Y:S02]  /*59e0*/  FFMA.FTZ R182, R161, R53.reuse, R182 ;  /* 0x00000035a1b67223 */ /* 0x080fe400000100b6 */
[----:B------:R-:W-:Y:S02]  /*59f0*/  FMUL.FTZ R180, R170, R108 ;  /* 0x0000006caab47220 */ /* 0x000fe40000410000 */
[----:B------:R-:W-:Y:S02]  /*5a00*/  FMUL.FTZ R188, R154, R53 ;  /* 0x000000359abc7220 */ /* 0x000fe40000410000 */
[----:B------:R-:W-:Y:S02]  /*5a10*/  FFMA.FTZ R165, R153, -R50, R183 ;  /* 0x8000003299a57223 */ /* 0x000fe400000100b7 */
[----:B------:R-:W-:Y:S02]  /*5a20*/  FMUL.FTZ R53, R168, R109 ;  /* 0x0000006da8357220 */ /* 0x000fe40000410000 */
[----:B------:R-:W-:-:S02]  /*5a30*/  FFMA.FTZ R182, R163, R180, R182 ;  /* 0x000000b4a3b67223 */ /* 0x000fc400000100b6 */
[C---:B--2---:R-:W-:Y:S02]  /*5a40*/  FFMA.FTZ R49, R191.reuse, R49, R210 ;  /* 0x00000031bf317223 */ /* 0x044fe400000100d2 */
[----:B------:R-:W-:Y:S01]  /*5a50*/  FMUL.FTZ R48, R191, R48 ;  /* 0x00000030bf307220 */ /* 0x000fe20000410000 */
[----:B------:R-:W-:Y:S01]  /*5a60*/  IADD3 R191, R94, 0x80, RZ ;  /* 0x000000805ebf7810 */ /* 0x000fe20007ffe0ff */
[----:B------:R-:W-:Y:S02]  /*5a70*/  FMUL.FTZ R50, R166, R110 ;  /* 0x0000006ea6327220 */ /* 0x000fe40000410000 */
[----:B------:R-:W-:Y:S01]  /*5a80*/  FFMA.FTZ R182, R165, R53, R182 ;  /* 0x00000035a5b67223 */ /* 0x000fe200000100b6 */
[----:B------:R0:W-:Y:S01]  /*5a90*/  @!P5 STS.64 [R117.X8+0x1718], R48 ;  /* 0x001718307500d388 */ /* 0x0001e20000008a00 */
[----:B------:R-:W-:Y:S02]  /*5aa0*/  FFMA.FTZ R167, R157, -R178, R185 ;  /* 0x800000b29da77223 */ /* 0x000fe400000100b9 */
[----:B------:R-:W-:-:S02]  /*5ab0*/  FMUL.FTZ R184, R145, R184 ;  /* 0x000000b891b87220 */ /* 0x000fc40000410000 */
[-C--:B------:R-:W-:Y:S02]  /*5ac0*/  FMUL.FTZ R186, R141, R50.reuse ;  /* 0x000000328dba7220 */ /* 0x080fe40000410000 */
[----:B------:R-:W-:Y:S01]  /*5ad0*/  FFMA.FTZ R182, R167, R50, R182 ;  /* 0x00000032a7b67223 */ /* 0x000fe200000100b6 */
[----:B------:R1:W-:Y:S01]  /*5ae0*/  STS [R202.X4+0x420], R184 ;  /* 0x000420b8ca007388 */ /* 0x0003e20000004800 */
[----:B------:R-:W-:Y:S02]  /*5af0*/  FFMA.FTZ R169, R156, -R169, R193 ;  /* 0x800000a99ca97223 */ /* 0x000fe400000100c1 */
[----:B------:R-:W-:Y:S01]  /*5b00*/  FFMA.FTZ R178, R147, -R52, R203 ;  /* 0x8000003493b27223 */ /* 0x000fe200000100cb */
[----:B------:R2:W-:Y:S01]  /*5b10*/  STS [R77.X4+0x424], R188 ;  /* 0x000424bc4d007388 */ /* 0x0005e20000004800 */
[----:B0-----:R-:W-:Y:S02]  /*5b20*/  FMUL.FTZ R48, R152, R53 ;  /* 0x0000003598307220 */ /* 0x001fe40000410000 */
[----:B------:R-:W-:Y:S01]  /*5b30*/  FMUL.FTZ R49, R164, R111 ;  /* 0x0000006fa4317220 */ /* 0x000fe20000410000 */
[----:B------:R0:W-:Y:S01]  /*5b40*/  STS [R77.X4+0x430], R186 ;  /* 0x000430ba4d007388 */ /* 0x0001e20000004800 */
[----:B------:R-:W-:Y:S01]  /*5b50*/  FMUL.FTZ R52, R160, R113 ;  /* 0x00000071a0347220 */ /* 0x000fe20000410000 */
[----:B-1----:R-:W-:Y:S01]  /*5b60*/  LEA.HI.SX32 R184, R197, R94, 0x1b ;  /* 0x0000005ec5b87211 */ /* 0x002fe200078fdaff */
[----:B------:R-:W-:Y:S01]  /*5b70*/  FMUL.FTZ R50, R162, R112 ;  /* 0x00000070a2327220 */ /* 0x000fe20000410000 */
[----:B------:R1:W-:Y:S01]  /*5b80*/  STS [R77.X4+0x42c], R48 ;  /* 0x00042c304d007388 */ /* 0x0003e20000004800 */
[----:B------:R-:W-:Y:S01]  /*5b90*/  FFMA.FTZ R179, R158, -R51, R205 ;  /* 0x800000339eb37223 */ /* 0x000fe200000100cd */
[----:B--2---:R-:W-:Y:S01]  /*5ba0*/  LEA.HI.SX32 R188, R191, R94, 0x1b ;  /* 0x0000005ebfbc7211 */ /* 0x004fe200078fdaff */
[----:B------:R-:W-:-:S02]  /*5bb0*/  FMUL.FTZ R180, R143, R180 ;  /* 0x000000b48fb47220 */ /* 0x000fc40000410000 */
[-C--:B------:R-:W-:Y:S01]  /*5bc0*/  FFMA.FTZ R51, R169, R49.reuse, R182 ;  /* 0x00000031a9337223 */ /* 0x080fe200000100b6 */
[----:B0-----:R-:W-:Y:S01]  /*5bd0*/  LEA.HI.SX32 R186, R195, R94, 0x1b ;  /* 0x0000005ec3ba7211 */ /* 0x001fe200078fdaff */
[----:B------:R-:W-:Y:S01]  /*5be0*/  FMUL.FTZ R49, R150, R49 ;  /* 0x0000003196317220 */ /* 0x000fe20000410000 */
[----:B------:R0:W-:Y:S01]  /*5bf0*/  STS [R77.X4+0x428], R180 ;  /* 0x000428b44d007388 */ /* 0x0001e20000004800 */
[----:B------:R-:W-:Y:S01]  /*5c00*/  FMUL.FTZ R53, R148, R52 ;  /* 0x0000003494357220 */ /* 0x000fe20000410000 */
[----:B------:R-:W-:Y:S01]  /*5c10*/  LEA.HI.SX32 R182, R199, R94, 0x1b ;  /* 0x0000005ec7b67211 */ /* 0x000fe200078fdaff */
[-C--:B-1----:R-:W-:Y:S01]  /*5c20*/  FMUL.FTZ R48, R139, R50.reuse ;  /* 0x000000328b307220 */ /* 0x082fe20000410000 */
[----:B------:R-:W-:Y:S01]  /*5c30*/  STS [R202.X4+0x434], R49 ;  /* 0x00043431ca007388 */ /* 0x000fe20000004800 */
[----:B------:R-:W-:Y:S02]  /*5c40*/  FFMA.FTZ R51, R178, R50, R51 ;  /* 0x00000032b2337223 */ /* 0x000fe40000010033 */
[----:B------:R-:W-:Y:S01]  /*5c50*/  FMUL.FTZ R196, R135, R196 ;  /* 0x000000c487c47220 */ /* 0x000fe20000410000 */
[----:B------:R1:W-:Y:S01]  /*5c60*/  STS [R202.X4+0x438], R48 ;  /* 0x00043830ca007388 */ /* 0x0003e20000004800 */
[----:B------:R-:W-:-:S02]  /*5c70*/  FMUL.FTZ R50, R144, R187 ;  /* 0x000000bb90327220 */ /* 0x000fc40000410000 */
[----:B0-----:R-:W-:Y:S01]  /*5c80*/  FMUL.FTZ R180, R179, R52 ;  /* 0x00000034b3b47220 */ /* 0x001fe20000410000 */
[----:B------:R0:W-:Y:S01]  /*5c90*/  STS [R202.X4+0x43c], R53 ;  /* 0x00043c35ca007388 */ /* 0x0001e20000004800 */
[----:B------:R-:W-:Y:S02]  /*5ca0*/  FMUL.FTZ R52, R142, R183 ;  /* 0x000000b78e347220 */ /* 0x000fe40000410000 */
[----:B------:R-:W-:Y:S01]  /*5cb0*/  FADD.FTZ R180, R51, R180 ;  /* 0x000000b433b47221 */ /* 0x000fe20000010000 */
[----:B------:R-:W-:Y:S01]  /*5cc0*/  BAR.SYNC.DEFER_BLOCKING 0x0 ;  /* 0x0000000000007b1d */ /* 0x000fe20000010000 */
[----:B------:R-:W-:Y:S01]  /*5cd0*/  IADD3 R51, R94, 0x20, RZ ;  /* 0x000000205e337810 */ /* 0x000fe20007ffe0ff */
[----:B-1----:R-:W-:Y:S02]  /*5ce0*/  FMUL.FTZ R48, R146, R181 ;  /* 0x000000b592307220 */ /* 0x002fe40000410000 */
[----:B------:R-:W-:Y:S01]  /*5cf0*/  FMUL.FTZ R198, R140, R185 ;  /* 0x000000b98cc67220 */ /* 0x000fe20000410000 */
[----:B------:R-:W-:Y:S01]  /*5d00*/  LEA.HI.SX32 R190, R51, R94, 0x1b ;  /* 0x0000005e33be7211 */ /* 0x000fe200078fdaff */
[----:B------:R-:W-:Y:S01]  /*5d10*/  FMUL.FTZ R193, R138, R193 ;  /* 0x000000c18ac17220 */ /* 0x000fe20000410000 */
[----:B------:R-:W-:Y:S01]  /*5d20*/  SHF.L.U64.HI R185, R115, 0x2, R114 ;  /* 0x0000000273b97819 */ /* 0x000fe20000010272 */
[----:B------:R-:W-:-:S02]  /*5d30*/  FMUL.FTZ R49, R136, R203 ;  /* 0x000000cb88317220 */ /* 0x000fc40000410000 */
        /* <DEDUP_REMOVED lines=34> */
.L_x_7299:
[----:B01234-:R-:W-:Y:S05]  /*5f60*/  BSYNC B0 ;  /* 0x0000000000007941 */ /* 0x01ffea0003800000 */
.L_x_7298:
        /* <DEDUP_REMOVED lines=21> */
.L_x_7301:
[----:B0-----:R-:W-:Y:S05]  /*60c0*/  BSYNC B0 ;  /* 0x0000000000007941 */ /* 0x001fea0003800000 */
.L_x_7300:
        /* <DEDUP_REMOVED lines=9> */
.L_x_7303:
[----:B------:R-:W-:Y:S05]  /*6160*/  BSYNC B0 ;  /* 0x0000000000007941 */ /* 0x000fea0003800000 */
.L_x_7302:
[----:B-12---:R1:W2:Y:S01]  /*6170*/  LDS R53, [R194.X4+0x9c0] ;  /* 0x0009c000c2357984 */ /* 0x0062a20000004800 */
[----:B------:R-:W-:Y:S01]  /*6180*/  BSSY B0, `(.L_x_7304) ;  /* 0x0000008000007945 */ /* 0x000fe20003800000 */
[----:B------:R-:W-:Y:S05]  /*6190*/  @!P1 BRA `(.L_x_7305) ;  /* 0x0000006000009947 */ /* 0x000fea0003800000 */
[----:B------:R-:W-:-:S04]  /*61a0*/  IMAD.WIDE.U32 R50, R193, c[0x0][0x2b0], R24 ;  /* 0x0000ac00c1327a25 */ /* 0x000fc800078e0018 */
[----:B------:R-:W-:Y:S01]  /*61b0*/  IMAD.WIDE.U32 R48, R193, c[0x0][0x2d0], R38 ;  /* 0x0000b400c1307a25 */ /* 0x000fe200078e0026 */
[----:B------:R-:W-:-:S04]  /*61c0*/  IADD3 R51, R55, R51, RZ ;  /* 0x0000003337337210 */ /* 0x000fc80007ffe0ff */
[----:B------:R-:W-:Y:S01]  /*61d0*/  IADD3 R49, R183, R49, RZ ;  /* 0x00000031b7317210 */ /* 0x000fe20007ffe0ff */
[----:B------:R3:W-:Y:S04]  /*61e0*/  RED.E.ADD.F32.FTZ.RN.STRONG.GPU [R50.64], R201 ;  /* 0x000000c93200798e */ /* 0x0007e8000c10e784 */
[----:B--2---:R3:W-:Y:S02]  /*61f0*/  RED.E.ADD.F32.FTZ.RN.STRONG.GPU [R48.64], R53 ;  /* 0x000000353000798e */ /* 0x0047e4000c10e784 */
.L_x_7305:
[----:B------:R-:W-:Y:S05]  /*6200*/  BSYNC B0 ;  /* 0x0000000000007941 */ /* 0x000fea0003800000 */
.L_x_7304:
        /* <DEDUP_REMOVED lines=9> */
.L_x_7307:
[----:B------:R-:W-:Y:S05]  /*62a0*/  BSYNC B0 ;  /* 0x0000000000007941 */ /* 0x000fea0003800000 */
.L_x_7306:
[----:B---34-:R3:W4:Y:S01]  /*62b0*/  LDS R53, [R186.X4+0xac0] ;  /* 0x000ac000ba357984 */ /* 0x0187220000004800 */
        /* <DEDUP_REMOVED lines=8> */
.L_x_7309:
[----:B------:R-:W-:Y:S05]  /*6340*/  BSYNC B0 ;  /* 0x0000000000007941 */ /* 0x000fea0003800000 */
.L_x_7308:
        /* <DEDUP_REMOVED lines=9> */
.L_x_7311:
[----:B------:R-:W-:Y:S05]  /*63e0*/  BSYNC B0 ;  /* 0x0000000000007941 */ /* 0x000fea0003800000 */
.L_x_7310:
        /* <DEDUP_REMOVED lines=9> */
.L_x_7313:
[----:B------:R-:W-:Y:S05]  /*6480*/  BSYNC B0 ;  /* 0x0000000000007941 */ /* 0x000fea0003800000 */
.L_x_7312:
[----:B0---4-:R-:W0:Y:S01]  /*6490*/  SHFL.DOWN P0, R53, R180, 0x1, 0x1f ;  /* 0x08201f00b4357f89 */ /* 0x011e220000000000 */
        /* <DEDUP_REMOVED lines=8> */
[C---:B------:R-:W-:Y:S02]  /*6520*/  FMUL.FTZ R160, R137.reuse, R160 ;  /* 0x000000a089a07220 */ /* 0x040fe40000410000 */
[C---:B------:R-:W-:Y:S02]  /*6530*/  FMUL.FTZ R164, R137.reuse, R164 ;  /* 0x000000a489a47220 */ /* 0x040fe40000410000 */
[----:B------:R-:W-:-:S02]  /*6540*/  FMUL.FTZ R168, R137, R168 ;  /* 0x000000a889a87220 */ /* 0x000fc40000410000 */
[----:B------:R-:W-:Y:S02]  /*6550*/  FMUL.FTZ R172, R137, R172 ;  /* 0x000000ac89ac7220 */ /* 0x000fe40000410000 */
[----:B------:R-:W-:Y:S02]  /*6560*/  FMUL.FTZ R162, R147, R162 ;  /* 0x000000a293a27220 */ /* 0x000fe40000410000 */
[----:B------:R-:W-:Y:S02]  /*6570*/  FMUL.FTZ R160, R179, R160 ;  /* 0x000000a0b3a07220 */ /* 0x000fe40000410000 */
[----:B0-----:R-:W-:Y:S02]  /*6580*/  @P0 FADD R53, R180, R53 ;  /* 0x00000035b4350221 */ /* 0x001fe40000000000 */
[----:B------:R-:W-:Y:S02]  /*6590*/  FMUL.FTZ R164, R169, R164 ;  /* 0x000000a4a9a47220 */ /* 0x000fe40000410000 */
[----:B------:R-:W-:Y:S01]  /*65a0*/  FMUL.FTZ R168, R165, R168 ;  /* 0x000000a8a5a87220 */ /* 0x000fe20000410000 */
[----:B------:R-:W0:Y:S01]  /*65b0*/  SHFL.DOWN P0, R48, R53, 0x2, 0x1f ;  /* 0x08401f0035307f89 */ /* 0x000e220000000000 */
        /* <DEDUP_REMOVED lines=12> */
[----:B0-----:R-:W-:-:S02]  /*6680*/  @P0 FADD R48, R53, R48 ;  /* 0x0000003035300221 */ /* 0x001fc40000000000 */
[----:B------:R-:W-:Y:S02]  /*6690*/  FADD.FTZ R123, R164, R123 ;  /* 0x0000007ba47b7221 */ /* 0x000fe40000010000 */
[----:B------:R-:W-:Y:S01]  /*66a0*/  FFMA.FTZ R130, R153, R109, R130 ;  /* 0x0000006d99827223 */ /* 0x000fe20000010082 */
[----:B------:R-:W0:Y:S01]  /*66b0*/  SHFL.DOWN P0, R55, R48, 0x4, 0x1f ;  /* 0x08801f0030377f89 */ /* 0x000e220000000000 */
[----:B------:R-:W-:Y:S02]  /*66c0*/  FADD.FTZ R121, R168, R121 ;  /* 0x00000079a8797221 */ /* 0x000fe40000010000 */
[----:B------:R-:W-:Y:S02]  /*66d0*/  FADD.FTZ R118, R149, R118 ;  /* 0x0000007695767221 */ /* 0x000fe40000010000 */
[----:B0-----:R-:W-:Y:S02]  /*66e0*/  @P0 FADD R55, R48, R55 ;  /* 0x0000003730370221 */ /* 0x001fe40000000000 */
[----:B------:R-:W-:-:S02]  /*66f0*/  FMUL.FTZ R48, R137, R166 ;  /* 0x000000a689307220 */ /* 0x000fc40000410000 */
[----:B------:R-:W-:Y:S01]  /*6700*/  FMUL.FTZ R166, R157, R166 ;  /* 0x000000a69da67220 */ /* 0x000fe20000410000 */
[----:B------:R-:W0:Y:S01]  /*6710*/  SHFL.DOWN P0, R50, R55, 0x8, 0x1f ;  /* 0x09001f0037327f89 */ /* 0x000e220000000000 */
[----:B------:R-:W-:Y:S02]  /*6720*/  FMUL.FTZ R48, R167, R48 ;  /* 0x00000030a7307220 */ /* 0x000fe40000410000 */
[----:B------:R-:W-:Y:S02]  /*6730*/  FFMA.FTZ R129, R166, R110, R129 ;  /* 0x0000006ea6817223 */ /* 0x000fe40000010081 */
[----:B------:R-:W-:Y:S02]  /*6740*/  FFMA.FTZ R141, R141, R166, R48 ;  /* 0x000000a68d8d7223 */ /* 0x000fe40000010030 */
[-C--:B------:R-:W-:Y:S02]  /*6750*/  FMUL.FTZ R48, R137, R174.reuse ;  /* 0x000000ae89307220 */ /* 0x080fe40000410000 */
[----:B------:R-:W-:-:S02]  /*6760*/  FMUL.FTZ R174, R151, R174 ;  /* 0x000000ae97ae7220 */ /* 0x000fc40000410000 */
[----:B------:R-:W-:Y:S02]  /*6770*/  FMUL.FTZ R48, R159, R48 ;  /* 0x000000309f307220 */ /* 0x000fe40000410000 */
[----:B------:R-:W-:Y:S02]  /*6780*/  FADD.FTZ R122, R141, R122 ;  /* 0x0000007a8d7a7221 */ /* 0x000fe40000010000 */
[----:B------:R-:W-:Y:S02]  /*6790*/  FFMA.FTZ R48, R145, R174, R48 ;  /* 0x000000ae91307223 */ /* 0x000fe40000010030 */
[----:B------:R-:W-:Y:S02]  /*67a0*/  FFMA.FTZ R133, R174, R106, R133 ;  /* 0x0000006aae857223 */ /* 0x000fe40000010085 */
[----:B------:R-:W-:Y:S02]  /*67b0*/  FADD.FTZ R119, R48, R119 ;  /* 0x0000007730777221 */ /* 0x000fe40000010000 */
[----:B0-----:R-:W-:Y:S01]  /*67c0*/  @P0 FADD R50, R55, R50 ;  /* 0x0000003237320221 */ /* 0x001fe20000000000 */
[----:B------:R-:W-:-:S04]  /*67d0*/  ISETP.NE.AND P0, PT, R85, RZ, PT ;  /* 0x000000ff5500720c */ /* 0x000fc80003f05270 */
[----:B------:R-:W0:Y:S02]  /*67e0*/  SHFL.DOWN P1, R181, R50, 0x10, 0x1f ;  /* 0x0a001f0032b57f89 */ /* 0x000e240000020000 */
[----:B0-----:R-:W-:Y:S02]  /*67f0*/  @P1 FADD R181, R50, R181 ;  /* 0x000000b532b51221 */ /* 0x001fe40000000000 */
[-C--:B------:R-:W-:Y:S02]  /*6800*/  FMUL.FTZ R50, R155, R170.reuse ;  /* 0x000000aa9b327220 */ /* 0x080fe40000410000 */
[----:B------:R-:W-:-:S03]  /*6810*/  FMUL.FTZ R170, R137, R170 ;  /* 0x000000aa89aa7220 */ /* 0x000fc60000410000 */
[----:B------:R0:W-:Y:S01]  /*6820*/  @!P0 STS [0xc64], R181 ;  /* 0x000c64b5ff008388 */ /* 0x0001e20000000800 */
[----:B------:R-:W-:Y:S02]  /*6830*/  FFMA.FTZ R131, R50, R108, R131 ;  /* 0x0000006c32837223 */ /* 0x000fe40000010083 */
[----:B------:R-:W-:-:S04]  /*6840*/  FMUL.FTZ R170, R163, R170 ;  /* 0x000000aaa3aa7220 */ /* 0x000fc80000410000 */
[----:B------:R-:W-:-:S04]  /*6850*/  FFMA.FTZ R143, R143, R50, R170 ;  /* 0x000000328f8f7223 */ /* 0x000fc800000100aa */
        /* <DEDUP_REMOVED lines=8> */
.L_x_7315:
[----:B0-----:R-:W-:Y:S05]  /*68e0*/  BSYNC B0 ;  /* 0x0000000000007941 */ /* 0x001fea0003800000 */
.L_x_7314:
[----:B------:R-:W-:Y:S02]  /*68f0*/  IADD3 R117, R117, 0x1, RZ ;  /* 0x0000000175757810 */ /* 0x000fe40007ffe0ff */
[----:B------:R-:W-:Y:S02]  /*6900*/  IADD3 R115, P1, R115, 0x1, RZ ;  /* 0x0000000173737810 */ /* 0x000fe40007f3e0ff */
[----:B------:R-:W-:Y:S02]  /*6910*/  ISETP.GE.AND P0, PT, R117, c[0x0][0x16c], PT ;  /* 0x00005b0075007a0c */ /* 0x000fe40003f06270 */
[----:B------:R-:W-:-:S11]  /*6920*/  IADD3.X R114, RZ, R114, RZ, P1, !PT ;  /* 0x00000072ff727210 */ /* 0x000fd60000ffe4ff */
[----:B------:R-:W-:Y:S01]  /*6930*/  @P0 CALL.REL.NOINC `(.L_x_7295) ;  /* 0x0000001000000944 */ /* 0x000fe20003c00000 */
[----:B------:R-:W-:Y:S05]  /*6940*/  BRA `(.L_x_7316) ;  /* 0xffffdaa000007947 */ /* 0x000fea000383ffff */
.L_x_7295:
        /* <DEDUP_REMOVED lines=30> */
[----:B------:R-:W-:Y:S01]  /*6b30*/  F2FP.PACK_AB R126, R126, R127 ;  /* 0x0000007f7e7e723e */ /* 0x000fe200000000ff */
        /* <DEDUP_REMOVED lines=20> */
[--C-:B------:R-:W-:Y:S01]  /*6c80*/  FADD.FTZ R18, R17, R102.reuse ;  /* 0x0000006611127221 */ /* 0x100fe20000010000 */
[----:B---3--:R-:W-:Y:S02]  /*6c90*/  HADD2.F32 R17, -RZ, R5.H0_H0 ;  /* 0x20000005ff117230 */ /* 0x008fe40000004100 */
[----:B------:R-:W2:Y:S03]  /*6ca0*/  LDS.U16 R5, [R64+0xc] ;  /* 0x00000c0040057984 */ /* 0x000ea60000000400 */
[----:B------:R-:W-:-:S06]  /*6cb0*/  FADD.FTZ R19, R17, R102 ;  /* 0x0000006611137221 */ /* 0x000fcc0000010000 */
[----:B------:R-:W-:Y:S01]  /*6cc0*/  @!P0 FMUL.FTZ R17, R16, -1.4426950216293334961 ;  /* 0xbfb8aa3b10118820 */ /* 0x000fe20000410000 */
[----:B----4-:R-:W-:Y:S01]  /*6cd0*/  HADD2.F32 R21, -RZ, R6.H0_H0 ;  /* 0x20000006ff157230 */ /* 0x010fe20000004100 */
[----:B------:R-:W3:Y:S04]  /*6ce0*/  LDS.U16 R16, [R64+0xe] ;  /* 0x00000e0040107984 */ /* 0x000ee80000000400 */
[----:B------:R-:W4:Y:S01]  /*6cf0*/  @!P0 MUFU.EX2 R17, R17 ;  /* 0x0000001100118308 */ /* 0x000f220000000800 */
[----:B------:R-:W-:Y:S01]  /*6d00*/  BAR.SYNC.DEFER_BLOCKING 0x0 ;  /* 0x0000000000007b1d */ /* 0x000fe20000010000 */
[----:B------:R-:W-:Y:S01]  /*6d10*/  FSETP.GTU.FTZ.AND P4, PT, R19, 20, PT ;  /* 0x41a000001300780b */ /* 0x000fe20003f9c000 */
[----:B------:R-:W-:Y:S01]  /*6d20*/  FADD.FTZ R21, R21, R102 ;  /* 0x0000006615157221 */ /* 0x000fe20000010000 */
[----:B------:R-:W-:Y:S01]  /*6d30*/  FSETP.GTU.FTZ.AND P5, PT, R18, 20, PT ;  /* 0x41a000001200780b */ /* 0x000fe20003fbc000 */
[----:B-----5:R-:W-:-:S03]  /*6d40*/  HADD2.F32 R7, -RZ, R7.H0_H0 ;  /* 0x20000007ff077230 */ /* 0x020fc60000004100 */
[----:B------:R-:W-:Y:S02]  /*6d50*/  FSETP.GTU.FTZ.AND P3, PT, R21, 20, PT ;  /* 0x41a000001500780b */ /* 0x000fe40003f7c000 */
[----:B------:R-:W-:Y:S02]  /*6d60*/  FADD.FTZ R20, R7, R102 ;  /* 0x0000006607147221 */ /* 0x000fe40000010000 */
[----:B----4-:R-:W-:Y:S01]  /*6d70*/  @!P0 FADD.FTZ R6, R17, 1 ;  /* 0x3f80000011068421 */ /* 0x010fe20000010000 */
[----:B0-----:R-:W-:-:S05]  /*6d80*/  HADD2.F32 R7, -RZ, R4.H0_H0 ;  /* 0x20000004ff077230 */ /* 0x001fca0000004100 */
[----:B------:R-:W0:Y:S01]  /*6d90*/  @!P0 MUFU.RCP R6, R6 ;  /* 0x0000000600068308 */ /* 0x000e220000001000 */
[----:B------:R-:W-:Y:S02]  /*6da0*/  @!P4 FMUL.FTZ R19, R19, -1.4426950216293334961 ;  /* 0xbfb8aa3b1313c820 */ /* 0x000fe40000410000 */
[----:B------:R-:W-:Y:S01]  /*6db0*/  FADD.FTZ R22, R7, R102 ;  /* 0x0000006607167221 */ /* 0x000fe20000010000 */
[----:B--2---:R-:W-:Y:S01]  /*6dc0*/  HADD2.F32 R5, -RZ, R5.H0_H0 ;  /* 0x20000005ff057230 */ /* 0x004fe20000004100 */
[----:B------:R-:W-:Y:S01]  /*6dd0*/  @!P5 FMUL.FTZ R18, R18, -1.4426950216293334961 ;  /* 0xbfb8aa3b1212d820 */ /* 0x000fe20000410000 */
[----:B------:R-:W-:Y:S02]  /*6de0*/  FSETP.GTU.FTZ.AND P2, PT, R20, 20, PT ;  /* 0x41a000001400780b */ /* 0x000fe40003f5c000 */
[----:B------:R-:W2:Y:S01]  /*6df0*/  @!P4 MUFU.EX2 R19, R19 ;  /* 0x000000130013c308 */ /* 0x000ea20000000800 */
[----:B------:R-:W-:Y:S01]  /*6e00*/  FSETP.GTU.FTZ.AND P1, PT, R22, 20, PT ;  /* 0x41a000001600780b */ /* 0x000fe20003f3c000 */
[----:B------:R-:W-:-:S02]  /*6e10*/  @!P3 FMUL.FTZ R4, R21, -1.4426950216293334961 ;  /* 0xbfb8aa3b1504b820 */ /* 0x000fc40000410000 */
[----:B------:R-:W-:-:S04]  /*6e20*/  FADD.FTZ R21, R5, R102 ;  /* 0x0000006605157221 */ /* 0x000fc80000010000 */
[----:B------:R-:W4:Y:S01]  /*6e30*/  @!P5 MUFU.EX2 R18, R18 ;  /* 0x000000120012d308 */ /* 0x000f220000000800 */
[----:B0-----:R-:W-:Y:S01]  /*6e40*/  @!P0 FMUL.FTZ R119, R119, R6 ;  /* 0x0000000677778220 */ /* 0x001fe20000410000 */
[----:B------:R-:W-:Y:S01]  /*6e50*/  FSETP.GTU.FTZ.AND P0, PT, R21, 20, PT ;  /* 0x41a000001500780b */ /* 0x000fe20003f1c000 */
[----:B------:R-:W-:Y:S01]  /*6e60*/  @!P2 FMUL.FTZ R5, R20, -1.4426950216293334961 ;  /* 0xbfb8aa3b1405a820 */ /* 0x000fe20000410000 */
[----:B------:R0:W-:Y:S01]  /*6e70*/  STS.U16 [R64+0x2], R32 ;  /* 0x0000022040007388 */ /* 0x0001e20000000400 */
[----:B------:R-:W-:Y:S01]  /*6e80*/  PRMT R20, R130, 0x7632, R20 ;  /* 0x0000763282147816 */ /* 0x000fe20000000014 */
[----:B------:R-:W-:Y:S01]  /*6e90*/  @!P1 FMUL.FTZ R6, R22, -1.4426950216293334961 ;  /* 0xbfb8aa3b16069820 */ /* 0x000fe20000410000 */
[----:B------:R-:W-:Y:S01]  /*6ea0*/  PRMT R22, R128, 0x7632, R22 ;  /* 0x0000763280167816 */ /* 0x000fe20000000016 */
[----:B--2---:R-:W-:Y:S01]  /*6eb0*/  @!P4 FADD.FTZ R19, R19, 1 ;  /* 0x3f8000001313c421 */ /* 0x004fe20000010000 */
[----:B---3--:R-:W-:Y:S01]  /*6ec0*/  HADD2.F32 R7, -RZ, R16.H0_H0 ;  /* 0x20000010ff077230 */ /* 0x008fe20000004100 */
[----:B0-----:R-:W-:Y:S01]  /*6ed0*/  PRMT R32, R126, 0x7632, R32 ;  /* 0x000076327e207816 */ /* 0x001fe20000000020 */
[----:B------:R-:W-:Y:S01]  /*6ee0*/  STS.U16 [R64], R132 ;  /* 0x0000008440007388 */ /* 0x000fe20000000400 */
[----:B----4-:R-:W-:Y:S01]  /*6ef0*/  @!P5 FADD.FTZ R18, R18, 1 ;  /* 0x3f8000001212d421 */ /* 0x010fe20000010000 */
[----:B------:R0:W-:Y:S02]  /*6f00*/  @!P4 MUFU.RCP R37, R19 ;  /* 0x000000130025c308 */ /* 0x0001e40000001000 */
[----:B------:R-:W-:Y:S01]  /*6f10*/  @!P0 FMUL.FTZ R16, R21, -1.4426950216293334961 ;  /* 0xbfb8aa3b15108820 */ /* 0x000fe20000410000 */
[----:B------:R-:W-:Y:S04]  /*6f20*/  STS.U16 [R64+0x4], R130 ;  /* 0x0000048240007388 */ /* 0x000fe80000000400 */
[----:B------:R-:W-:Y:S04]  /*6f30*/  STS.U16 [R64+0x6], R20 ;  /* 0x0000061440007388 */ /* 0x000fe80000000400 */
[----:B------:R-:W-:Y:S01]  /*6f40*/  STS.U16 [R64+0x8], R128 ;  /* 0x0000088040007388 */ /* 0x000fe20000000400 */
[----:B------:R2:W3:Y:S03]  /*6f50*/  @!P5 MUFU.RCP R17, R18 ;  /* 0x000000120011d308 */ /* 0x0004e60000001000 */
        /* <DEDUP_REMOVED lines=13> */
[----:B------:R-:W-:Y:S01]  /*7030*/  BAR.SYNC.DEFER_BLOCKING 0x0 ;  /* 0x0000000000007b1d */ /* 0x000fe20000010000 */
[----:B--2---:R-:W-:-:S02]  /*7040*/  FADD.FTZ R18, R7, R102 ;  /* 0x0000006607127221 */ /* 0x004fc40000010000 */
[----:B---3--:R-:W-:-:S03]  /*7050*/  @!P5 FMUL.FTZ R118, R118, R17 ;  /* 0x000000117676d220 */ /* 0x008fc60000410000 */
[C---:B------:R-:W-:Y:S01]  /*7060*/  FSETP.GTU.FTZ.AND P5, PT, R18.reuse, 20, PT ;  /* 0x41a000001200780b */ /* 0x040fe20003fbc000 */
[----:B------:R-:W0:Y:S08]  /*7070*/  @!P3 MUFU.EX2 R4, R4 ;  /* 0x000000040004b308 */ /* 0x000e300000000800 */
[----:B------:R2:W-:Y:S01]  /*7080*/  @!P1 MUFU.EX2 R7, R6 ;  /* 0x0000000600079308 */ /* 0x0005e20000000800 */
[----:B------:R-:W3:Y:S07]  /*7090*/  LDS R35, [0x210] ;  /* 0x00021000ff237984 */ /* 0x000eee0000000800 */
[----:B------:R-:W5:Y:S01]  /*70a0*/  @!P2 MUFU.EX2 R5, R5 ;  /* 0x000000050005a308 */ /* 0x000f620000000800 */
[----:B--2---:R-:W-:-:S07]  /*70b0*/  @!P5 FMUL.FTZ R6, R18, -1.4426950216293334961 ;  /* 0xbfb8aa3b1206d820 */ /* 0x004fce0000410000 */
[----:B------:R5:W2:Y:S01]  /*70c0*/  @!P5 MUFU.EX2 R17, R6 ;  /* 0x000000060011d308 */ /* 0x000aa20000000800 */
[----:B0-----:R-:W-:Y:S02]  /*70d0*/  @!P3 FADD.FTZ R4, R4, 1 ;  /* 0x3f8000000404b421 */ /* 0x001fe40000010000 */
[----:B----4-:R-:W-:-:S05]  /*70e0*/  IMAD R22, R177, c[0x0][0x2d8], RZ ;  /* 0x0000b600b1167a24 */ /* 0x010fca00078e02ff */
[----:B------:R-:W0:Y:S01]  /*70f0*/  @!P0 MUFU.EX2 R16, R16 ;  /* 0x0000001000108308 */ /* 0x000e220000000800 */
[----:B-----5:R-:W-:Y:S02]  /*7100*/  @!P2 FADD.FTZ R6, R5, 1 ;  /* 0x3f8000000506a421 */ /* 0x020fe40000010000 */
[----:B------:R-:W-:-:S05]  /*7110*/  IMAD R43, R101, c[0x0][0x2dc], R22 ;  /* 0x0000b700652b7a24 */ /* 0x000fca00078e0216 */
[----:B------:R4:W-:Y:S01]  /*7120*/  @!P3 MUFU.RCP R18, R4 ;  /* 0x000000040012b308 */ /* 0x0009e20000001000 */
[----:B--2---:R-:W-:Y:S02]  /*7130*/  @!P5 FADD.FTZ R17, R17, 1 ;  /* 0x3f8000001111d421 */ /* 0x004fe40000010000 */
[----:B----4-:R-:W-:-:S05]  /*7140*/  IMAD.WIDE.U32 R4, R101, c[0x0][0x2d8], RZ ;  /* 0x0000b60065047a25 */ /* 0x010fca00078e00ff */
[----:B------:R-:W-:Y:S01]  /*7150*/  @!P2 MUFU.RCP R39, R6 ;  /* 0x000000060027a308 */ /* 0x000fe20000001000 */
[----:B------:R-:W-:Y:S02]  /*7160*/  IMAD.IADD R5, R5, 0x1, R43 ;  /* 0x0000000105057824 */ /* 0x000fe400078e022b */
[----:B------:R-:W-:Y:S02]  /*7170*/  @!P1 FADD.FTZ R7, R7, 1 ;  /* 0x3f80000007079421 */ /* 0x000fe40000010000 */
[----:B------:R-:W-:-:S03]  /*7180*/  IMAD R22, R104, c[0x0][0x2e0], RZ ;  /* 0x0000b80068167a24 */ /* 0x000fc600078e02ff */
[----:B------:R-:W2:Y:S01]  /*7190*/  @!P5 MUFU.RCP R6, R17 ;  /* 0x000000110006d308 */ /* 0x000ea20000001000 */
[----:B------:R-:W-:-:S04]  /*71a0*/  IMAD.WIDE.U32 R4, R105, c[0x0][0x2e0], R4 ;  /* 0x0000b80069047a25 */ /* 0x000fc800078e0004 */
[----:B0-----:R-:W-:Y:S02]  /*71b0*/  @!P0 FADD.FTZ R16, R16, 1 ;  /* 0x3f80000010108421 */ /* 0x001fe40000010000 */
[----:B------:R-:W-:Y:S01]  /*71c0*/  @!P4 FMUL.FTZ R120, R120, R37 ;  /* 0x000000257878c220 */ /* 0x000fe20000410000 */
[----:B------:R0:W4:Y:S01]  /*71d0*/  @!P1 MUFU.RCP R20, R7 ;  /* 0x0000000700149308 */ /* 0x0001220000001000 */
[----:B------:R-:W-:Y:S01]  /*71e0*/  IADD3 R4, P4, R56, R4, RZ ;  /* 0x0000000438047210 */ /* 0x000fe20007f9e0ff */
[----:B0-----:R-:W-:-:S06]  /*71f0*/  IMAD R7, R105, c[0x0][0x2e4], R22 ;  /* 0x0000b90069077a24 */ /* 0x001fcc00078e0216 */
[----:B------:R0:W5:Y:S01]  /*7200*/  @!P0 MUFU.RCP R41, R16 ;  /* 0x0000001000298308 */ /* 0x0001620000001000 */
[----:B------:R-:W-:Y:S02]  /*7210*/  IADD3.X R5, R0, R7, R5, P4, !PT ;  /* 0x0000000700057210 */ /* 0x000fe400027fe405 */
[C---:B---3--:R-:W-:Y:S01]  /*7220*/  ISETP.GE.AND P4, PT, R8.reuse, R35, PT ;  /* 0x000000230800720c */ /* 0x048fe20003f86270 */
[----:B--2---:R-:W-:Y:S01]  /*7230*/  @!P5 FMUL.FTZ R125, R125, R6 ;  /* 0x000000067d7dd220 */ /* 0x004fe20000410000 */
[----:B------:R-:W-:-:S04]  /*7240*/  LEA R17, P5, R8, c[0x0][0x330], 0x1 ;  /* 0x0000cc0008117a11 */ /* 0x000fc800078a08ff */
[----:B------:R-:W-:Y:S02]  /*7250*/  LEA.HI.X R6, R8, c[0x0][0x334], R9, 0x1, P5 ;  /* 0x0000cd0008067a11 */ /* 0x000fe400028f0c09 */
[----:B0-----:R-:W-:Y:S01]  /*7260*/  LEA R16, P5, R4, R17, 0x1 ;  /* 0x0000001104107211 */ /* 0x001fe200078a08ff */
[----:B------:R-:W-:Y:S01]  /*7270*/  @!P3 FMUL.FTZ R121, R121, R18 ;  /* 0x000000127979b220 */ /* 0x000fe20000410000 */
[----:B------:R-:W-:Y:S01]  /*7280*/  ISETP.GE.AND P3, PT, R86, R35, PT ;  /* 0x000000235600720c */ /* 0x000fe20003f66270 */
[----:B------:R-:W-:Y:S01]  /*7290*/  @!P2 FMUL.FTZ R122, R122, R39 ;  /* 0x000000277a7aa220 */ /* 0x000fe20000410000 */
[-C--:B------:R-:W-:Y:S01]  /*72a0*/  ISETP.GE.AND P2, PT, R84, R35.reuse, PT ;  /* 0x000000235400720c */ /* 0x080fe20003f46270 */
[----:B----4-:R-:W-:Y:S01]  /*72b0*/  @!P1 FMUL.FTZ R123, R123, R20 ;  /* 0x000000147b7b9220 */ /* 0x010fe20000410000 */
[----:B------:R-:W-:Y:S01]  /*72c0*/  ISETP.GE.AND P1, PT, R82, R35, PT ;  /* 0x000000235200720c */ /* 0x000fe20003f26270 */
[----:B-----5:R-:W-:Y:S01]  /*72d0*/  @!P0 FMUL.FTZ R124, R124, R41 ;  /* 0x000000297c7c8220 */ /* 0x020fe20000410000 */
        /* <DEDUP_REMOVED lines=14> */
.L_x_7318:
[----:B------:R-:W-:Y:S05]  /*73c0*/  BSYNC B0 ;  /* 0x0000000000007941 */ /* 0x000fea0003800000 */
.L_x_7317:
        /* <DEDUP_REMOVED lines=64> */
.L_x_7320:
[----:B------:R-:W-:Y:S05]  /*77d0*/  BSYNC B0 ;  /* 0x0000000000007941 */ /* 0x000fea0003800000 */
.L_x_7319:
[----:B------:R-:W-:Y:S01]  /*77e0*/  MOV R2, R4 ;  /* 0x0000000400027202 */ /* 0x000fe20000000f00 */
[----:B0-----:R-:W-:Y:S01]  /*77f0*/  IMAD R6, R104, c[0x0][0x300], RZ ;  /* 0x0000c00068067a24 */ /* 0x001fe200078e02ff */
[----:B------:R-:W-:Y:S02]  /*7800*/  MOV R3, R27 ;  /* 0x0000001b00037202 */ /* 0x000fe40000000f00 */
[----:B------:R-:W-:Y:S01]  /*7810*/  IADD3 R4, P0, R65, -0x1c0, RZ ;  /* 0xfffffe4041047810 */ /* 0x000fe20007f1e0ff */
[C---:B------:R-:W-:Y:S01]  /*7820*/  IMAD R7, R105.reuse, c[0x0][0x304], R6 ;  /* 0x0000c10069077a24 */ /* 0x040fe200078e0206 */
[----:B------:R-:W-:Y:S01]  /*7830*/  ISETP.GE.AND P6, PT, R76, R25, PT ;  /* 0x000000194c00720c */ /* 0x000fe20003fc6270 */
[----:B------:R-:W-:Y:S01]  /*7840*/  IMAD.WIDE.U32 R2, R105, c[0x0][0x300], R2 ;  /* 0x0000c00069027a25 */ /* 0x000fe200078e0002 */
[----:B------:R-:W-:Y:S02]  /*7850*/  IADD3.X R5, R66, -0x1, RZ, P0, !PT ;  /* 0xffffffff42057810 */ /* 0x000fe400007fe4ff */
[----:B------:R-:W-:-:S02]  /*7860*/  IADD3 R4, P1, R4, c[0x0][0x340], RZ ;  /* 0x0000d00004047a10 */ /* 0x000fc40007f3e0ff */
        /* <DEDUP_REMOVED lines=10> */
[-C--:B------:R-:W-:Y:S02]  /*7910*/  ISETP.GE.AND P4, PT, R80, R25.reuse, PT ;  /* 0x000000195000720c */ /* 0x080fe40003f86270 */
[----:B------:R-:W-:Y:S01]  /*7920*/  ISETP.GE.AND P5, PT, R78, R25, PT ;  /* 0x000000194e00720c */ /* 0x000fe20003fa6270 */
[----:B------:R0:W-:Y:S01]  /*7930*/  @!P0 STG.E.U16 [R2.64], R73 ;  /* 0x0000004902008986 */ /* 0x0001e2000c101504 */
[----:B------:R-:W-:-:S02]  /*7940*/  ISETP.GT.AND P0, PT, R173, 0x1, PT ;  /* 0x00000001ad00780c */ /* 0x000fc40003f04270 */
        /* <DEDUP_REMOVED lines=18> */
.L_x_7273:
        /* <DEDUP_REMOVED lines=24> */
.L_x_7323:
[----:B0-----:R-:W-:Y:S05]  /*7bf0*/  BSYNC B0 ;  /* 0x0000000000007941 */ /* 0x001fea0003800000 */
.L_x_7322:
        /* <DEDUP_REMOVED lines=21> */
[----:B------:R-:W-:Y:S01]  /*7d50*/  IMAD.MOV.U32 R9, RZ, RZ, RZ ;  /* 0x000000ffff097224 */ /* 0x000fe200078e00ff */
[----:B------:R-:W-:Y:S05]  /*7d60*/  BRA `(.L_x_7326) ;  /* 0x0000001000007947 */ /* 0x000fea0003800000 */
.L_x_7325:
[----:B------:R-:W2:Y:S02]  /*7d70*/  S2R R9, SR_TID.X ;  /* 0x0000000000097919 */ /* 0x000ea40000002100 */
.L_x_7326:
[----:B0-----:R-:W-:Y:S05]  /*7d80*/  BSYNC B0 ;  /* 0x0000000000007941 */ /* 0x001fea0003800000 */
.L_x_7324:
[----:B--2---:R-:W-:-:S13]  /*7d90*/  ISETP.GE.AND P0, PT, R9, c[0x0][0x16c], PT ;  /* 0x00005b0009007a0c */ /* 0x004fda0003f06270 */
[----:B------:R-:W-:Y:S05]  /*7da0*/  @P0 EXIT ;  /* 0x000000000000094d */ /* 0x000fea0003800000 */
[----:B------:R-:W-:Y:S02]  /*7db0*/  IMAD R104, R104, c[0x0][0x288], RZ ;  /* 0x0000a20068687a24 */ /* 0x000fe400078e02ff */
[----:B------:R-:W-:-:S04]  /*7dc0*/  IMAD.WIDE.U32 R2, R105, c[0x0][0x288], RZ ;  /* 0x0000a20069027a25 */ /* 0x000fc800078e00ff */
[----:B------:R-:W-:-:S05]  /*7dd0*/  IMAD R13, R105, c[0x0][0x28c], R104 ;  /* 0x0000a300690d7a24 */ /* 0x000fca00078e0268 */
[----:B------:R-:W-:Y:S02]  /*7de0*/  IADD3 R13, R3, R13, RZ ;  /* 0x0000000d030d7210 */ /* 0x000fe40007ffe0ff */
.L_x_7327:
[----:B0-----:R0:W2:Y:S01]  /*7df0*/  LDS R11, [R9.X4+0x1f18] ;  /* 0x001f1800090b7984 */ /* 0x0010a20000004800 */
        /* <DEDUP_REMOVED lines=12> */
[----:B--2---:R0:W-:Y:S10]  /*7ec0*/  RED.E.ADD.F32.FTZ.RN.STRONG.GPU [R6.64], R11 ;  /* 0x0000000b0600798e */ /* 0x0041f4000c10e784 */
[----:B------:R-:W-:Y:S05]  /*7ed0*/  @!P0 BRA `(.L_x_7327) ;  /* 0xffffff1000008947 */ /* 0x000fea000383ffff */
[----:B------:R-:W-:Y:S05]  /*7ee0*/  EXIT ;  /* 0x000000000000794d */ /* 0x000fea0003800000 */
.L_x_7328:
        /* <DEDUP_REMOVED lines=9> */
.L_x_9115:


//--------------------- .text._Z25selective_scan_bwd_kernelI32Selective_Scan_bwd_kernel_traitsILi32ELi8ELb1ELb0ELb0ELb0ELb0EN3c104HalfEfEEv12SSMParamsBwd --------------------------
	.section	.text._Z25selective_scan_bwd_kernelI32Selective_Scan_bwd_kernel_traitsILi32ELi8ELb1ELb0ELb0ELb0ELb0EN3c104HalfEfEEv12SSMParamsBwd,"ax",@progbits
	.sectioninfo	@"SHI_REGISTERS=127"
	.align	128
        .global         _Z25selective_scan_bwd_kernelI32Selective_Scan_bwd_kernel_traitsILi32ELi8ELb1ELb0ELb0ELb0ELb0EN3c104HalfEfEEv12SSMParamsBwd
        .type           _Z25selective_scan_bwd_kernelI32Selective_Scan_bwd_kernel_traitsILi32ELi8ELb1ELb0ELb0ELb0ELb0EN3c104HalfEfEEv12SSMParamsBwd,@function
        .size           _Z25selective_scan_bwd_kernelI32Selective_Scan_bwd_kernel_traitsILi32ELi8ELb1ELb0ELb0ELb0ELb0EN3c104HalfEfEEv12SSMParamsBwd,(.L_x_9116 - _Z25selective_scan_bwd_kernelI32Selective_Scan_bwd_kernel_traitsILi32ELi8ELb1ELb0ELb0ELb0ELb0EN3c104HalfEfEEv12SSMParamsBwd)
        .other          _Z25selective_scan_bwd_kernelI32Selective_Scan_bwd_kernel_traitsILi32ELi8ELb1ELb0ELb0ELb0ELb0EN3c104HalfEfEEv12SSMParamsBwd,@"STO_CUDA_ENTRY STV_DEFAULT"
_Z25selective_scan_bwd_kernelI32Selective_Scan_bwd_kernel_traitsILi32ELi8ELb1ELb0ELb0ELb0ELb0EN3c104HalfEfEEv12SSMParamsBwd:
.text._Z25selective_scan_bwd_kernelI32Selective_Scan_bwd_kernel_traitsILi32ELi8ELb1ELb0ELb0ELb0ELb0EN3c104HalfEfEEv12SSMParamsBwd:
        /* <DEDUP_REMOVED lines=10> */
[----:B0-----:R-:W-:Y:S01]  /*00a0*/  SHF.R.S32.HI R32, RZ, 0x1f, R34 ;  /* 0x0000001fff207819 */ /* 0x001fe20000011422 */
[----:B------:R-:W-:Y:S01]  /*00b0*/  IMAD.WIDE.U32 R2, R34, c[0x0][0x1d0], RZ ;  /* 0x0000740022027a25 */ /* 0x000fe200078e00ff */
[----:B-1----:R-:W-:-:S03]  /*00c0*/  SHF.R.S32.HI R40, RZ, 0x1f, R43 ;  /* 0x0000001fff287819 */ /* 0x002fc6000001142b */
[----:B------:R-:W-:Y:S02]  /*00d0*/  IMAD R9, R32, c[0x0][0x1d0], RZ ;  /* 0x0000740020097a24 */ /* 0x000fe400078e02ff */
[C---:B------:R-:W-:Y:S02]  /*00e0*/  @P0 LEA R4, P2, R43.reuse, c[0x0][0x238], 0x2 ;  /* 0x00008e002b040a11 */ /* 0x040fe400078410ff */
[----:B------:R-:W-:Y:S01]  /*00f0*/  MOV R8, c[0x0][0x174] ;  /* 0x00005d0000087a02 */ /* 0x000fe20000000f00 */
[----:B------:R-:W-:Y:S01]  /*0100*/  IMAD R9, R34, c[0x0][0x1d4], R9 ;  /* 0x0000750022097a24 */ /* 0x000fe200078e0209 */
[C-C-:B------:R-:W-:Y:S01]  /*0110*/  @P0 LEA.HI.X R5, R43.reuse, c[0x0][0x23c], R40.reuse, 0x2, P2 ;  /* 0x00008f002b050a11 */ /* 0x140fe200010f1428 */
[----:B------:R-:W-:Y:S01]  /*0120*/  IMAD R11, R32, c[0x0][0x1e0], RZ ;  /* 0x00007800200b7a24 */ /* 0x000fe200078e02ff */
[----:B------:R-:W-:Y:S02]  /*0130*/  @P1 LEA R6, P3, R43, c[0x0][0x250], 0x2 ;  /* 0x000094002b061a11 */ /* 0x000fe400078610ff */
[----:B------:R-:W-:Y:S01]  /*0140*/  IADD3 R3, R3, R9, RZ ;  /* 0x0000000903037210 */ /* 0x000fe20007ffe0ff */
[----:B------:R0:W5:Y:S01]  /*0150*/  @P0 LDG.E R38, [R4.64] ;  /* 0x0000000604260981 */ /* 0x000162000c1e1900 */
[----:B------:R-:W-:Y:S01]  /*0160*/  IMAD R13, R34, c[0x0][0x1e4], R11 ;  /* 0x00007900220d7a24 */ /* 0x000fe200078e020b */
[----:B------:R-:W-:Y:S01]  /*0170*/  LEA R9, R8, 0xffffff00, 0x8 ;  /* 0xffffff0008097811 */ /* 0x000fe200078e40ff */
[----:B------:R-:W-:Y:S01]  /*0180*/  IMAD R0, R40, c[0x0][0x1d8], RZ ;  /* 0x0000760028007a24 */ /* 0x000fe200078e02ff */
[C---:B------:R-:W-:Y:S01]  /*0190*/  @P1 LEA.HI.X R7, R43.reuse, c[0x0][0x254], R40, 0x2, P3 ;  /* 0x000095002b071a11 */ /* 0x040fe200018f1428 */
[----:B------:R-:W-:-:S04]  /*01a0*/  IMAD.WIDE.U32 R2, R43, c[0x0][0x1d8], R2 ;  /* 0x000076002b027a25 */ /* 0x000fc800078e0002 */
[----:B0-----:R-:W-:Y:S01]  /*01b0*/  IMAD.WIDE.U32 R4, R34, c[0x0][0x1e0], RZ ;  /* 0x0000780022047a25 */ /* 0x001fe200078e00ff */
[----:B------:R-:W-:Y:S01]  /*01c0*/  SHF.R.S32.HI R11, RZ, 0x1f, R9 ;  /* 0x0000001fff0b7819 */ /* 0x000fe20000011409 */
[----:B------:R0:W5:Y:S01]  /*01d0*/  @P1 LDG.E R36, [R6.64] ;  /* 0x0000000606241981 */ /* 0x000162000c1e1900 */
[----:B------:R-:W-:Y:S01]  /*01e0*/  IADD3 R35, P0, R9, R2, RZ ;  /* 0x0000000209237210 */ /* 0x000fe20007f1e0ff */
[----:B------:R-:W-:Y:S01]  /*01f0*/  IMAD R15, R32, c[0x0][0x278], RZ ;  /* 0x00009e00200f7a24 */ /* 0x000fe200078e02ff */
[----:B------:R-:W-:Y:S01]  /*0200*/  IADD3 R5, R5, R13, RZ ;  /* 0x0000000d05057210 */ /* 0x000fe20007ffe0ff */
[----:B------:R-:W-:Y:S01]  /*0210*/  IMAD R0, R43, c[0x0][0x1dc], R0 ;  /* 0x000077002b007a24 */ /* 0x000fe200078e0200 */
[----:B------:R-:W-:Y:S01]  /*0220*/  ISETP.GE.AND P3, PT, R8, 0x1, PT ;  /* 0x000000010800780c */ /* 0x000fe20003f66270 */
[----:B------:R-:W-:Y:S02]  /*0230*/  IMAD R15, R34, c[0x0][0x27c], R15 ;  /* 0x00009f00220f7a24 */ /* 0x000fe400078e020f */
[----:B------:R-:W-:Y:S01]  /*0240*/  IMAD R8, R40, c[0x0][0x1e8], RZ ;  /* 0x00007a0028087a24 */ /* 0x000fe200078e02ff */
[----:B------:R-:W-:Y:S01]  /*0250*/  IADD3.X R0, R11, R3, R0, P0, !PT ;  /* 0x000000030b007210 */ /* 0x000fe200007fe400 */
[----:B0-----:R-:W-:Y:S01]  /*0260*/  IMAD.WIDE.U32 R6, R34, c[0x0][0x278], RZ ;  /* 0x00009e0022067a25 */ /* 0x001fe200078e00ff */
[----:B------:R-:W-:-:S03]  /*0270*/  ISETP.NE.U32.AND P0, PT, RZ, c[0x0][0x260], PT ;  /* 0x00009800ff007a0c */ /* 0x000fc60003f05070 */
[----:B------:R-:W-:Y:S01]  /*0280*/  IMAD.WIDE.U32 R2, R43, c[0x0][0x1e8], R4 ;  /* 0x00007a002b027a25 */ /* 0x000fe200078e0004 */
[----:B------:R-:W-:Y:S02]  /*0290*/  IADD3 R7, R7, R15, RZ ;  /* 0x0000000f07077210 */ /* 0x000fe40007ffe0ff */
[----:B------:R-:W-:Y:S01]  /*02a0*/  LEA R37, P1, R35, c[0x0][0x240], 0x1 ;  /* 0x0000900023257a11 */ /* 0x000fe200078208ff */
[----:B------:R-:W-:Y:S01]  /*02b0*/  IMAD R8, R43, c[0x0][0x1ec], R8 ;  /* 0x00007b002b087a24 */ /* 0x000fe200078e0208 */
[----:B------:R-:W-:Y:S02]  /*02c0*/  IADD3 R31, P2, R9, R2, RZ ;  /* 0x00000002091f7210 */ /* 0x000fe40007f5e0ff */
[----:B------:R-:W-:Y:S01]  /*02d0*/  ISETP.NE.AND.EX P0, PT, RZ, c[0x0][0x264], PT, P0 ;  /* 0x00009900ff007a0c */ /* 0x000fe20003f05300 */
[----:B------:R-:W-:Y:S01]  /*02e0*/  IMAD R10, R40, c[0x0][0x280], RZ ;  /* 0x0000a000280a7a24 */ /* 0x000fe200078e02ff */
[----:B------:R-:W-:Y:S01]  /*02f0*/  IADD3.X R2, R11, R3, R8, P2, !PT ;  /* 0x000000030b027210 */ /* 0x000fe200017fe408 */
[----:B------:R-:W-:Y:S01]  /*0300*/  IMAD.WIDE.U32 R4, R43, c[0x0][0x280], R6 ;  /* 0x0000a0002b047a25 */ /* 0x000fe200078e0006 */
[----:B------:R-:W-:-:S02]  /*0310*/  LEA.HI.X R35, R35, c[0x0][0x244], R0, 0x1, P1 ;  /* 0x0000910023237a11 */ /* 0x000fc400008f0c00 */
[----:B------:R-:W-:Y:S02]  /*0320*/  ISETP.NE.U32.AND P1, PT, RZ, c[0x0][0x328], PT ;  /* 0x0000ca00ff007a0c */ /* 0x000fe40003f25070 */
[----:B------:R-:W-:Y:S01]  /*0330*/  ISETP.NE.U32.AND P2, PT, RZ, c[0x0][0x348], PT ;  /* 0x0000d200ff007a0c */ /* 0x000fe20003f45070 */
[----:B------:R-:W-:Y:S01]  /*0340*/  IMAD R10, R43, c[0x0][0x284], R10 ;  /* 0x0000a1002b0a7a24 */ /* 0x000fe200078e020a */
[----:B------:R-:W-:Y:S02]  /*0350*/  IADD3 R9, P4, R9, R4, RZ ;  /* 0x0000000409097210 */ /* 0x000fe40007f9e0ff */
[----:B------:R-:W-:Y:S02]  /*0360*/  ISETP.NE.AND.EX P1, PT, RZ, c[0x0][0x32c], PT, P1 ;  /* 0x0000cb00ff007a0c */ /* 0x000fe40003f25310 */
[----:B------:R-:W-:Y:S01]  /*0370*/  ISETP.NE.AND.EX P2, PT, RZ, c[0x0][0x34c], PT, P2 ;  /* 0x0000d300ff007a0c */ /* 0x000fe20003f45320 */
[----:B------:R-:W-:Y:S01]  /*0380*/  @P0 IMAD R0, R34, c[0x0][0x164], R43 ;  /* 0x0000590022000a24 */ /* 0x000fe200078e022b */
[----:B------:R-:W-:-:S02]  /*0390*/  IADD3.X R4, R11, R5, R10, P4, !PT ;  /* 0x000000050b047210 */ /* 0x000fc400027fe40a */
[----:B------:R-:W-:Y:S02]  /*03a0*/  LEA R29, P5, R9, c[0x0][0x308], 0x1 ;  /* 0x0000c200091d7a11 */ /* 0x000fe400078a08ff */
[----:B------:R-:W-:Y:S01]  /*03b0*/  LEA R33, P4, R31, c[0x0][0x248], 0x1 ;  /* 0x000092001f217a11 */ /* 0x000fe200078808ff */
[----:B------:R-:W-:Y:S01]  /*03c0*/  @P0 IMAD R0, R0, c[0x0][0x174], RZ ;  /* 0x00005d0000000a24 */ /* 0x000fe200078e02ff */
[----:B------:R-:W-:Y:S01]  /*03d0*/  LEA.HI.X R27, R9, c[0x0][0x30c], R4, 0x1, P5 ;  /* 0x0000c300091b7a11 */ /* 0x000fe200028f0c04 */
[----:B------:R-:W-:Y:S01]  /*03e0*/  IMAD R4, R40, c[0x0][0x2a8], RZ ;  /* 0x0000aa0028047a24 */ /* 0x000fe200078e02ff */
[----:B------:R-:W-:Y:S01]  /*03f0*/  LEA.HI.X R31, R31, c[0x0][0x24c], R2, 0x1, P4 ;  /* 0x000093001f1f7a11 */ /* 0x000fe200020f0c02 */
[----:B------:R-:W-:Y:S01]  /*0400*/  CS2R R16, SRZ ;  /* 0x0000000000107805 */ /* 0x000fe2000001ff00 */
[----:B------:R-:W-:Y:S01]  /*0410*/  CS2R R2, SRZ ;  /* 0x0000000000027805 */ /* 0x000fe2000001ff00 */
[----:B------:R-:W-:Y:S01]  /*0420*/  @P0 MOV R19, 0x8 ;  /* 0x0000000800130802 */ /* 0x000fe20000000f00 */
[C---:B------:R-:W-:Y:S01]  /*0430*/  IMAD.WIDE.U32 R20, R43.reuse, c[0x0][0x2a8], RZ ;  /* 0x0000aa002b147a25 */ /* 0x040fe200078e00ff */
[----:B------:R-:W-:-:S02]  /*0440*/  @P1 LEA R16, P4, R43, c[0x0][0x328], 0x2 ;  /* 0x0000ca002b101a11 */ /* 0x000fc400078810ff */
[C---:B------:R-:W-:Y:S01]  /*0450*/  @P2 LEA R2, P5, R43.reuse, c[0x0][0x348], 0x2 ;  /* 0x0000d2002b022a11 */ /* 0x040fe200078a10ff */
[----:B------:R-:W-:Y:S02]  /*0460*/  @P0 IMAD R0, R0, c[0x0][0x16c], RZ ;  /* 0x00005b0000000a24 */ /* 0x000fe400078e02ff */
[C---:B------:R-:W-:Y:S01]  /*0470*/  IMAD R41, R43.reuse, c[0x0][0x2ac], R4 ;  /* 0x0000ab002b297a24 */ /* 0x040fe200078e0204 */
[----:B------:R-:W-:Y:S01]  /*0480*/  HFMA2.MMA R30, -RZ, RZ, 0, 0 ;  /* 0x00000000ff1e7435 */ /* 0x000fe200000001ff */
[----:B------:R-:W-:Y:S01]  /*0490*/  @P0 IMAD.WIDE R18, R0, R19, c[0x0][0x260] ;  /* 0x0000980000120625 */ /* 0x000fe200078e0213 */
[----:B------:R-:W-:Y:S01]  /*04a0*/  HFMA2.MMA R28, -RZ, RZ, 0, 0 ;  /* 0x00000000ff1c7435 */ /* 0x000fe200000001ff */
[C-C-:B------:R-:W-:Y:S01]  /*04b0*/  @P1 LEA.HI.X R17, R43.reuse, c[0x0][0x32c], R40.reuse, 0x2, P4 ;  /* 0x0000cb002b111a11 */ /* 0x140fe200020f1428 */
[----:B------:R-:W-:Y:S01]  /*04c0*/  @!P0 CS2R R18, SRZ ;  /* 0x0000000000128805 */ /* 0x000fe2000001ff00 */
[----:B------:R-:W-:Y:S02]  /*04d0*/  @P2 LEA.HI.X R3, R43, c[0x0][0x34c], R40, 0x2, P5 ;  /* 0x0000d3002b032a11 */ /* 0x000fe400028f1428 */
[----:B------:R-:W-:Y:S01]  /*04e0*/  IADD3 R41, R21, R41, RZ ;  /* 0x0000002915297210 */ /* 0x000fe20007ffe0ff */
[----:B------:R-:W-:Y:S05]  /*04f0*/  @!P3 BRA `(.L_x_7329) ;  /* 0x00001fa00000b947 */ /* 0x000fea0003800000 */
[----:B------:R-:W0:Y:S01]  /*0500*/  S2R R39, SR_TID.X ;  /* 0x0000000000277919 */ /* 0x000e220000002100 */
[----:B------:R-:W-:-:S02]  /*0510*/  MOV R25, c[0x0][0x174] ;  /* 0x00005d0000197a02 */ /* 0x000fc40000000f00 */
[----:B------:R-:W-:Y:S01]  /*0520*/  MOV R28, RZ ;  /* 0x000000ff001c7202 */ /* 0x000fe20000000f00 */
[----:B------:R-:W1:Y:S01]  /*0530*/  S2R R26, SR_LANEID ;  /* 0x00000000001a7919 */ /* 0x000e620000000000 */
[----:B------:R-:W-:Y:S02]  /*0540*/  MOV R30, RZ ;  /* 0x000000ff001e7202 */ /* 0x000fe40000000f00 */
[C---:B0-----:R-:W-:Y:S02]  /*0550*/  LOP3.LUT R82, R39.reuse, 0x1f, RZ, 0xc0, !PT ;  /* 0x0000001f27527812 */ /* 0x041fe400078ec0ff */
[----:B------:R-:W-:Y:S02]  /*0560*/  SHF.R.S32.HI R24, RZ, 0x1f, R39 ;  /* 0x0000001fff187819 */ /* 0x000fe40000011427 */
[----:B-1----:R-:W-:Y:S02]  /*0570*/  IADD3 R23, R39, 0x200, RZ ;  /* 0x0000020027177810 */ /* 0x002fe40007ffe0ff */
.L_x_7336:
[----:B------:R-:W-:Y:S01]  /*0580*/  BAR.SYNC.DEFER_BLOCKING 0x0 ;  /* 0x0000000000007b1d */ /* 0x000fe20000010000 */
[C---:B------:R-:W-:Y:S02]  /*0590*/  SHF.L.U32 R22, R39.reuse, 0x4, RZ ;  /* 0x0000000427167819 */ /* 0x040fe400000006ff */
[----:B------:R-:W-:-:S02]  /*05a0*/  SHF.L.U64.HI R0, R39, 0x4, R24 ;  /* 0x0000000427007819 */ /* 0x000fc40000010218 */
[----:B------:R-:W-:-:S04]  /*05b0*/  IADD3 R8, P0, R37, R22, RZ ;  /* 0x0000001625087210 */ /* 0x000fc80007f1e0ff */
[----:B------:R-:W-:-:S05]  /*05c0*/  IADD3.X R9, R35, R0, RZ, P0, !PT ;  /* 0x0000000023097210 */ /* 0x000fca00007fe4ff */
[----:B0-----:R-:W2:Y:S01]  /*05d0*/  LDG.E.128 R12, [R8.64] ;  /* 0x00000006080c7981 */ /* 0x001ea2000c1e1d00 */
[----:B------:R-:W-:-:S04]  /*05e0*/  IADD3 R44, P0, R33, R22, RZ ;  /* 0x00000016212c7210 */ /* 0x000fc80007f1e0ff */
[----:B------:R-:W-:Y:S01]  /*05f0*/  IADD3.X R45, R31, R0, RZ, P0, !PT ;  /* 0x000000001f2d7210 */ /* 0x000fe200007fe4ff */
[----:B--2---:R-:W-:Y:S01]  /*0600*/  STS.128 [R26.X16], R12 ;  /* 0x0000000c1a007388 */ /* 0x004fe2000000cc00 */
[----:B------:R-:W-:-:S06]  /*0610*/  NOP ;  /* 0x0000000000007918 */ /* 0x000fcc0000000000 */
[----:B------:R-:W0:Y:S04]  /*0620*/  LDS.128 R4, [R26.X16] ;  /* 0x000000001a047984 */ /* 0x000e28000000cc00 */
[----:B------:R-:W-:Y:S06]  /*0630*/  BAR.SYNC.DEFER_BLOCKING 0x0 ;  /* 0x0000000000007b1d */ /* 0x000fec0000010000 */
[----:B------:R-:W2:Y:S01]  /*0640*/  LDG.E.128 R48, [R44.64] ;  /* 0x000000062c307981 */ /* 0x000ea2000c1e1d00 */
[----:B------:R-:W-:-:S04]  /*0650*/  IADD3 R46, P0, R29, R22, RZ ;  /* 0x000000161d2e7210 */ /* 0x000fc80007f1e0ff */
[----:B------:R-:W-:Y:S01]  /*0660*/  IADD3.X R47, R27, R0, RZ, P0, !PT ;  /* 0x000000001b2f7210 */ /* 0x000fe200007fe4ff */
[----:B--2---:R1:W-:Y:S01]  /*0670*/  STS.128 [R26.X16], R48 ;  /* 0x000000301a007388 */ /* 0x0043e2000000cc00 */
[----:B------:R-:W-:-:S06]  /*0680*/  NOP ;  /* 0x0000000000007918 */ /* 0x000fcc0000000000 */
[----:B------:R-:W-:Y:S04]  /*0690*/  LDS.128 R8, [R26.X16] ;  /* 0x000000001a087984 */ /* 0x000fe8000000cc00 */
[----:B------:R-:W-:Y:S06]  /*06a0*/  BAR.SYNC.DEFER_BLOCKING 0x0 ;  /* 0x0000000000007b1d */ /* 0x000fec0000010000 */
[----:B------:R2:W3:Y:S01]  /*06b0*/  LDG.E.128 R60, [R46.64] ;  /* 0x000000062e3c7981 */ /* 0x0004e2000c1e1d00 */
[--C-:B0-----:R-:W-:Y:S01]  /*06c0*/  HADD2.F32 R42, -RZ, R4.reuse.H0_H0 ;  /* 0x20000004ff2a7230 */ /* 0x101fe20000004100 */
[----:B-1----:R-:W-:Y:S01]  /*06d0*/  HFMA2.MMA R51, -RZ, RZ, 0, 0 ;  /* 0x00000000ff337435 */ /* 0x002fe200000001ff */
[----:B------:R-:W-:Y:S01]  /*06e0*/  HADD2.F32 R44, -RZ, R4.H1_H1 ;  /* 0x30000004ff2c7230 */ /* 0x000fe20000004100 */
[----:B------:R-:W-:Y:S01]  /*06f0*/  CS2R R48, SRZ ;  /* 0x0000000000307805 */ /* 0x000fe2000001ff00 */
[----:B--2---:R-:W-:Y:S01]  /*0700*/  CS2R R46, SRZ ;  /* 0x00000000002e7805 */ /* 0x004fe2000001ff00 */
[----:B---3--:R-:W-:Y:S01]  /*0710*/  STS.128 [R26.X16], R60 ;  /* 0x0000003c1a007388 */ /* 0x008fe2000000cc00 */
[----:B------:R-:W-:-:S06]  /*0720*/  NOP ;  /* 0x0000000000007918 */ /* 0x000fcc0000000000 */
[----:B------:R-:W0:Y:S02]  /*0730*/  LDS.128 R12, [R26.X16] ;  /* 0x000000001a0c7984 */ /* 0x000e24000000cc00 */
[--C-:B0-----:R-:W-:Y:S02]  /*0740*/  HADD2.F32 R53, -RZ, R12.reuse.H0_H0 ;  /* 0x2000000cff357230 */ /* 0x101fe40000004100 */
[----:B------:R-:W-:Y:S02]  /*0750*/  HADD2.F32 R57, -RZ, R12.H1_H1 ;  /* 0x3000000cff397230 */ /* 0x000fe40000004100 */
[----:B------:R-:W-:Y:S01]  /*0760*/  HADD2.F32 R12, -RZ, R5.H0_H0 ;  /* 0x20000005ff0c7230 */ /* 0x000fe20000004100 */
[----:B------:R-:W-:Y:S01]  /*0770*/  FFMA.FTZ R42, R53, R42, R30 ;  /* 0x0000002a352a7223 */ /* 0x000fe2000001001e */
[----:B------:R-:W-:Y:S02]  /*0780*/  HADD2.F32 R55, -RZ, R13.H0_H0 ;  /* 0x2000000dff377230 */ /* 0x000fe40000004100 */
[----:B------:R-:W-:Y:S01]  /*0790*/  HADD2.F32 R30, -RZ, R5.H1_H1 ;  /* 0x30000005ff1e7230 */ /* 0x000fe20000004100 */
[----:B------:R-:W-:Y:S01]  /*07a0*/  FFMA.FTZ R42, R57, R44, R42 ;  /* 0x0000002c392a7223 */ /* 0x000fe2000001002a */
[----:B------:R-:W-:Y:S01]  /*07b0*/  HADD2.F32 R61, -RZ, R13.H1_H1 ;  /* 0x3000000dff3d7230 */ /* 0x000fe20000004100 */
[----:B------:R-:W-:Y:S01]  /*07c0*/  CS2R R44, SRZ ;  /* 0x00000000002c7805 */ /* 0x000fe2000001ff00 */
[--C-:B------:R-:W-:Y:S01]  /*07d0*/  HADD2.F32 R59, -RZ, R14.reuse.H0_H0 ;  /* 0x2000000eff3b7230 */ /* 0x100fe20000004100 */
[----:B------:R-:W-:Y:S01]  /*07e0*/  FFMA.FTZ R12, R55, R12, R42 ;  /* 0x0000000c370c7223 */ /* 0x000fe2000001002a */
[----:B------:R-:W-:Y:S01]  /*07f0*/  HADD2.F32 R67, -RZ, R14.H1_H1 ;  /* 0x3000000eff437230 */ /* 0x000fe20000004100 */
[----:B------:R-:W-:Y:S01]  /*0800*/  MOV R14, c[0x0][0x16c] ;  /* 0x00005b00000e7a02 */ /* 0x000fe20000000f00 */
[--C-:B------:R-:W-:Y:S01]  /*0810*/  HADD2.F32 R13, -RZ, R6.reuse.H0_H0 ;  /* 0x20000006ff0d7230 */ /* 0x100fe20000004100 */
[----:B------:R-:W-:Y:S01]  /*0820*/  FFMA.FTZ R12, R61, R30, R12 ;  /* 0x0000001e3d0c7223 */ /* 0x000fe2000001000c */
[----:B------:R-:W-:Y:S01]  /*0830*/  HADD2.F32 R30, -RZ, R6.H1_H1 ;  /* 0x30000006ff1e7230 */ /* 0x000fe20000004100 */
[----:B------:R-:W-:Y:S01]  /*0840*/  BAR.SYNC.DEFER_BLOCKING 0x0 ;  /* 0x0000000000007b1d */ /* 0x000fe20000010000 */
[----:B------:R-:W-:Y:S01]  /*0850*/  ISETP.GE.AND P0, PT, R14, 0x1, PT ;  /* 0x000000010e00780c */ /* 0x000fe20003f06270 */
[----:B------:R-:W-:Y:S01]  /*0860*/  FFMA.FTZ R12, R59, R13, R12 ;  /* 0x0000000d3b0c7223 */ /* 0x000fe2000001000c */
[----:B------:R-:W-:Y:S01]  /*0870*/  HADD2.F32 R13, -RZ, R7.H0_H0 ;  /* 0x20000007ff0d7230 */ /* 0x000fe20000004100 */
[----:B------:R-:W-:Y:S01]  /*0880*/  MOV R42, RZ ;  /* 0x000000ff002a7202 */ /* 0x000fe20000000f00 */
[--C-:B------:R-:W-:Y:S01]  /*0890*/  HADD2.F32 R65, -RZ, R15.reuse.H0_H0 ;  /* 0x2000000fff417230 */ /* 0x100fe20000004100 */
[----:B------:R-:W-:Y:S01]  /*08a0*/  FFMA.FTZ R12, R67, R30, R12 ;  /* 0x0000001e430c7223 */ /* 0x000fe2000001000c */
[----:B------:R-:W-:Y:S01]  /*08b0*/  HADD2.F32 R71, -RZ, R15.H1_H1 ;  /* 0x3000000fff477230 */ /* 0x000fe20000004100 */
[----:B-----5:R-:W-:Y:S01]  /*08c0*/  FMUL.FTZ R15, R55, R38 ;  /* 0x00000026370f7220 */ /* 0x020fe20000410000 */
[----:B------:R-:W-:Y:S01]  /*08d0*/  HADD2.F32 R30, -RZ, R7.H1_H1 ;  /* 0x30000007ff1e7230 */ /* 0x000fe20000004100 */
[----:B------:R-:W-:-:S02]  /*08e0*/  FFMA.FTZ R12, R65, R13, R12 ;  /* 0x0000000d410c7223 */ /* 0x000fc4000001000c */
[----:B------:R-:W-:Y:S02]  /*08f0*/  FMUL.FTZ R13, R53, R38 ;  /* 0x00000026350d7220 */ /* 0x000fe40000410000 */
[----:B------:R-:W-:Y:S02]  /*0900*/  FFMA.FTZ R30, R71, R30, R12 ;  /* 0x0000001e471e7223 */ /* 0x000fe4000001000c */
[-C--:B------:R-:W-:Y:S02]  /*0910*/  FMUL.FTZ R12, R57, R38.reuse ;  /* 0x00000026390c7220 */ /* 0x080fe40000410000 */
[-C--:B------:R-:W-:Y:S02]  /*0920*/  FMUL.FTZ R14, R61, R38.reuse ;  /* 0x000000263d0e7220 */ /* 0x080fe40000410000 */
[-C--:B------:R-:W-:Y:S02]  /*0930*/  FMUL.FTZ R63, R59, R38.reuse ;  /* 0x000000263b3f7220 */ /* 0x080fe40000410000 */
[----:B------:R-:W-:-:S02]  /*0940*/  FMUL.FTZ R50, R67, R38 ;  /* 0x0000002643327220 */ /* 0x000fc40000410000 */
[-C--:B------:R-:W-:Y:S02]  /*0950*/  FMUL.FTZ R69, R65, R38.reuse ;  /* 0x0000002641457220 */ /* 0x080fe40000410000 */
[----:B------:R-:W-:Y:S01]  /*0960*/  FMUL.FTZ R52, R71, R38 ;  /* 0x0000002647347220 */ /* 0x000fe20000410000 */
[----:B------:R-:W-:Y:S05]  /*0970*/  @!P0 BRA `(.L_x_7330) ;  /* 0x0000173000008947 */ /* 0x000fea0003800000 */
[C---:B------:R-:W-:Y:S01]  /*0980*/  IMAD R54, R40.reuse, c[0x0][0x1b8], RZ ;  /* 0x00006e0028367a24 */ /* 0x040fe200078e02ff */
[C---:B------:R-:W-:Y:S01]  /*0990*/  IADD3 R44, R25.reuse, -0x2, RZ ;  /* 0xfffffffe192c7810 */ /* 0x040fe20007ffe0ff */
[--C-:B------:R-:W-:Y:S01]  /*09a0*/  HADD2.F32 R81, -RZ, R8.reuse.H0_H0 ;  /* 0x20000008ff517230 */ /* 0x100fe20000004100 */
[----:B------:R-:W-:Y:S01]  /*09b0*/  IADD3 R42, R25, -0x1, RZ ;  /* 0xffffffff192a7810 */ /* 0x000fe20007ffe0ff */
[----:B------:R-:W-:Y:S01]  /*09c0*/  HADD2.F32 R83, -RZ, R8.H1_H1 ;  /* 0x30000008ff537230 */ /* 0x000fe20000004100 */
[C---:B------:R-:W-:Y:S01]  /*09d0*/  IMAD R46, R40.reuse, c[0x0][0x180], RZ ;  /* 0x00006000282e7a24 */ /* 0x040fe200078e02ff */
[--C-:B------:R-:W-:Y:S01]  /*09e0*/  HADD2.F32 R85, -RZ, R9.reuse.H0_H0 ;  /* 0x20000009ff557230 */ /* 0x100fe20000004100 */
[C---:B------:R-:W-:Y:S01]  /*09f0*/  IMAD R75, R43.reuse, c[0x0][0x1bc], R54 ;  /* 0x00006f002b4b7a24 */ /* 0x040fe200078e0236 */
[----:B------:R-:W-:Y:S01]  /*0a00*/  HADD2.F32 R87, -RZ, R9.H1_H1 ;  /* 0x30000009ff577230 */ /* 0x000fe20000004100 */
[C---:B------:R-:W-:Y:S01]  /*0a10*/  IMAD.WIDE.U32 R8, R43.reuse, c[0x0][0x1b8], RZ ;  /* 0x00006e002b087a25 */ /* 0x040fe200078e00ff */
[--C-:B------:R-:W-:Y:S01]  /*0a20*/  HADD2.F32 R89, -RZ, R10.reuse.H0_H0 ;  /* 0x2000000aff597230 */ /* 0x100fe20000004100 */
[----:B------:R-:W-:Y:S01]  /*0a30*/  MOV R110, RZ ;  /* 0x000000ff006e7202 */ /* 0x000fe20000000f00 */
[----:B------:R-:W-:Y:S01]  /*0a40*/  HADD2.F32 R91, -RZ, R10.H1_H1 ;  /* 0x3000000aff5b7230 */ /* 0x000fe20000004100 */
[----:B------:R-:W-:Y:S01]  /*0a50*/  IMAD R48, R40, c[0x0][0x198], RZ ;  /* 0x0000660028307a24 */ /* 0x000fe200078e02ff */
[--C-:B------:R-:W-:Y:S01]  /*0a60*/  HADD2.F32 R93, -RZ, R11.reuse.H0_H0 ;  /* 0x2000000bff5d7230 */ /* 0x100fe20000004100 */
[----:B------:R-:W-:Y:S01]  /*0a70*/  IMAD R73, R44, c[0x0][0x16c], RZ ;  /* 0x00005b002c497a24 */ /* 0x000fe200078e02ff */
[----:B------:R-:W-:Y:S01]  /*0a80*/  LEA.HI R44, R42, R42, RZ, 0x1 ;  /* 0x0000002a2a2c7211 */ /* 0x000fe200078f08ff */
[----:B------:R-:W-:Y:S01]  /*0a90*/  HADD2.F32 R95, -RZ, R11.H1_H1 ;  /* 0x3000000bff5f7230 */ /* 0x000fe20000004100 */
[----:B------:R-:W-:Y:S01]  /*0aa0*/  IMAD.WIDE.U32 R10, R43, c[0x0][0x180], RZ ;  /* 0x000060002b0a7a25 */ /* 0x000fe200078e00ff */
[----:B------:R-:W-:Y:S01]  /*0ab0*/  IADD3 R75, R9, R75, RZ ;  /* 0x0000004b094b7210 */ /* 0x000fe20007ffe0ff */
[----:B------:R-:W-:Y:S01]  /*0ac0*/  UMOV UR4, URZ ;  /* 0x0000003f00047c82 */ /* 0x000fe20008000000 */
[----:B------:R-:W-:Y:S01]  /*0ad0*/  LOP3.LUT R9, R44, 0xfffffe, RZ, 0xc0, !PT ;  /* 0x00fffffe2c097812 */ /* 0x000fe200078ec0ff */
[C---:B------:R-:W-:Y:S01]  /*0ae0*/  IMAD R45, R43.reuse, c[0x0][0x184], R46 ;  /* 0x000061002b2d7a24 */ /* 0x040fe200078e022e */
[----:B------:R-:W-:Y:S01]  /*0af0*/  LEA R80, P0, R10, c[0x0][0x220], 0x2 ;  /* 0x000088000a507a11 */ /* 0x000fe200078010ff */
[----:B------:R-:W-:Y:S01]  /*0b00*/  IMAD.WIDE.U32 R76, R43, c[0x0][0x198], RZ ;  /* 0x000066002b4c7a25 */ /* 0x000fe200078e00ff */
[----:B------:R-:W-:-:S02]  /*0b10*/  LEA R78, P2, R8, c[0x0][0x230], 0x2 ;  /* 0x00008c00084e7a11 */ /* 0x000fc400078410ff */
[----:B------:R-:W-:Y:S01]  /*0b20*/  IADD3 R45, R11, R45, RZ ;  /* 0x0000002d0b2d7210 */ /* 0x000fe20007ffe0ff */
[----:B------:R-:W-:Y:S01]  /*0b30*/  IMAD R47, R43, c[0x0][0x19c], R48 ;  /* 0x000067002b2f7a24 */ /* 0x000fe200078e0230 */
[----:B------:R-:W-:Y:S01]  /*0b40*/  LEA R79, P1, R76, c[0x0][0x228], 0x2 ;  /* 0x00008a004c4f7a11 */ /* 0x000fe200078210ff */
[----:B------:R-:W-:Y:S01]  /*0b50*/  IMAD.WIDE R72, R73, 0x8, R18 ;  /* 0x0000000849487825 */ /* 0x000fe200078e0212 */
[----:B------:R-:W-:Y:S01]  /*0b60*/  IADD3 R9, R42, -R9, RZ ;  /* 0x800000092a097210 */ /* 0x000fe20007ffe0ff */
[----:B------:R-:W-:Y:S01]  /*0b70*/  CS2R R48, SRZ ;  /* 0x0000000000307805 */ /* 0x000fe2000001ff00 */
[----:B------:R-:W-:Y:S01]  /*0b80*/  IADD3 R11, R77, R47, RZ ;  /* 0x0000002f4d0b7210 */ /* 0x000fe20007ffe0ff */
[--C-:B------:R-:W-:Y:S01]  /*0b90*/  FADD.FTZ R70, R81, R36.reuse ;  /* 0x0000002451467221 */ /* 0x100fe20000010000 */
[----:B------:R-:W-:Y:S01]  /*0ba0*/  LEA.HI.X R77, R10, c[0x0][0x224], R45, 0x2, P0 ;  /* 0x000089000a4d7a11 */ /* 0x000fe200000f142d */
[----:B------:R-:W-:Y:S01]  /*0bb0*/  CS2R R46, SRZ ;  /* 0x00000000002e7805 */ /* 0x000fe2000001ff00 */
[----:B------:R-:W-:Y:S01]  /*0bc0*/  MOV R74, R72 ;  /* 0x00000048004a7202 */ /* 0x000fe20000000f00 */
[----:B------:R-:W-:Y:S01]  /*0bd0*/  CS2R R44, SRZ ;  /* 0x00000000002c7805 */ /* 0x000fe2000001ff00 */
        /* <DEDUP_REMOVED lines=11> */
[----:B------:R-:W-:-:S02]  /*0c90*/  FADD.FTZ R58, R93, R36 ;  /* 0x000000245d3a7221 */ /* 0x000fc40000010000 */
[----:B------:R-:W-:Y:S02]  /*0ca0*/  FADD.FTZ R56, R95, R36 ;  /* 0x000000245f387221 */ /* 0x000fe40000010000 */
.L_x_7335:
[----:B------:R-:W-:Y:S02]  /*0cb0*/  MOV R8, R80 ;  /* 0x0000005000087202 */ /* 0x000fe40000000f00 */
[----:B------:R-:W-:-:S05]  /*0cc0*/  MOV R9, R77 ;  /* 0x0000004d00097202 */ /* 0x000fca0000000f00 */
[----:B------:R0:W2:Y:S01]  /*0cd0*/  LDG.E R81, [R8.64] ;  /* 0x0000000608517981 */ /* 0x0000a2000c1e1900 */
[----:B------:R-:W-:Y:S02]  /*0ce0*/  MOV R10, R79 ;  /* 0x0000004f000a7202 */ /* 0x000fe40000000f00 */
[----:B------:R-:W-:-:S05]  /*0cf0*/  MOV R11, R76 ;  /* 0x0000004c000b7202 */ /* 0x000fca0000000f00 */
[----:B------:R-:W3:Y:S01]  /*0d00*/  LDG.E R10, [R10.64] ;  /* 0x000000060a0a7981 */ /* 0x000ee2000c1e1900 */
[----:B0-----:R-:W-:Y:S02]  /*0d10*/  MOV R8, R78 ;  /* 0x0000004e00087202 */ /* 0x001fe40000000f00 */
[----:B------:R-:W-:-:S05]  /*0d20*/  MOV R9, R75 ;  /* 0x0000004b00097202 */ /* 0x000fca0000000f00 */
[----:B------:R0:W3:Y:S01]  /*0d30*/  LDG.E R83, [R8.64] ;  /* 0x0000000608537981 */ /* 0x0000e2000c1e1900 */
[----:B------:R-:W-:-:S04]  /*0d40*/  ISETP.NE.AND P1, PT, R39, RZ, PT ;  /* 0x000000ff2700720c */ /* 0x000fc80003f25270 */
[----:B------:R-:W-:Y:S02]  /*0d50*/  SEL R85, R54, R23, !P1 ;  /* 0x0000001736557207 */ /* 0x000fe40004800000 */
[----:B------:R-:W-:Y:S02]  /*0d60*/  ISETP.NE.AND P2, PT, R39, 0x1f, PT ;  /* 0x0000001f2700780c */ /* 0x000fe40003f45270 */
[----:B------:R-:W-:-:S04]  /*0d70*/  ISETP.GT.AND P0, PT, R25, 0x1, PT ;  /* 0x000000011900780c */ /* 0x000fc80003f04270 */
[----:B------:R-:W-:Y:S01]  /*0d80*/  ISETP.EQ.AND P0, PT, R82, RZ, P0 ;  /* 0x000000ff5200720c */ /* 0x000fe20000702270 */
[----:B------:R-:W-:-:S12]  /*0d90*/  HFMA2.MMA R116, -RZ, RZ, 0, 0 ;  /* 0x00000000ff747435 */ /* 0x000fd800000001ff */
[----:B0-----:R-:W-:Y:S02]  /*0da0*/  @P0 MOV R8, R74 ;  /* 0x0000004a00080202 */ /* 0x001fe40000000f00 */
[----:B------:R-:W-:Y:S01]  /*0db0*/  @P0 MOV R9, R73 ;  /* 0x0000004900090202 */ /* 0x000fe20000000f00 */
        /* <DEDUP_REMOVED lines=16> */
[----:B------:R-:W-:Y:S01]  /*0ec0*/  BAR.SYNC.DEFER_BLOCKING 0x0 ;  /* 0x0000000000007b1d */ /* 0x000fe20000010000 */
[-C--:B------:R-:W-:Y:S02]  /*0ed0*/  FMUL.FTZ R107, R68, R99.reuse ;  /* 0x00000063446b7220 */ /* 0x080fe40000410000 */
[-C--:B------:R-:W-:Y:S02]  /*0ee0*/  FMUL.FTZ R108, R66, R99.reuse ;  /* 0x00000063426c7220 */ /* 0x080fe40000410000 */
[-C--:B------:R-:W-:Y:S01]  /*0ef0*/  FMUL.FTZ R111, R64, R99.reuse ;  /* 0x00000063406f7220 */ /* 0x080fe20000410000 */
[----:B------:R1:W2:Y:S04]  /*0f00*/  @P2 LDS R117, [R39.X4+0xc5c] ;  /* 0x000c5c0027752984 */ /* 0x0002a80000004800 */
[----:B------:R4:W5:Y:S01]  /*0f10*/  @P0 LDG.E R116, [R8.64+0x4] ;  /* 0x0000040608740981 */ /* 0x000962000c1e1900 */
[----:B------:R-:W-:-:S02]  /*0f20*/  FMUL.FTZ R105, R62, R99 ;  /* 0x000000633e697220 */ /* 0x000fc40000410000 */
[-C--:B------:R-:W-:Y:S02]  /*0f30*/  FMUL.FTZ R103, R60, R99.reuse ;  /* 0x000000633c677220 */ /* 0x080fe40000410000 */
[-C--:B------:R-:W-:Y:S02]  /*0f40*/  FMUL.FTZ R101, R58, R99.reuse ;  /* 0x000000633a657220 */ /* 0x080fe40000410000 */
[----:B----4-:R-:W-:Y:S01]  /*0f50*/  FMUL.FTZ R9, R56, R99 ;  /* 0x0000006338097220 */ /* 0x010fe20000410000 */
[----:B------:R-:W-:Y:S08]  /*0f60*/  MUFU.EX2 R107, R107 ;  /* 0x0000006b006b7308 */ /* 0x000ff00000000800 */
[----:B------:R-:W4:Y:S01]  /*0f70*/  MUFU.EX2 R9, R9 ;  /* 0x0000000900097308 */ /* 0x000f220000000800 */
[----:B---3--:R-:W-:-:S07]  /*0f80*/  FMUL.FTZ R10, R83, R10 ;  /* 0x0000000a530a7220 */ /* 0x008fce0000410000 */
[----:B------:R-:W3:Y:S01]  /*0f90*/  MUFU.EX2 R108, R108 ;  /* 0x0000006c006c7308 */ /* 0x000ee20000000800 */
[----:B------:R-:W-:-:S07]  /*0fa0*/  HADD2.F32 R83, -RZ, R4.H0_H0 ;  /* 0x20000004ff537230 */ /* 0x000fce0000004100 */
[----:B------:R-:W1:Y:S01]  /*0fb0*/  MUFU.EX2 R111, R111 ;  /* 0x0000006f006f7308 */ /* 0x000e620000000800 */
[----:B0-----:R-:W-:-:S07]  /*0fc0*/  HADD2.F32 R85, -RZ, R4.H1_H1 ;  /* 0x30000004ff557230 */ /* 0x001fce0000004100 */
[----:B------:R-:W0:Y:S08]  /*0fd0*/  MUFU.EX2 R105, R105 ;  /* 0x0000006900697308 */ /* 0x000e300000000800 */
[----:B------:R-:W0:Y:S08]  /*0fe0*/  MUFU.EX2 R103, R103 ;  /* 0x0000006700677308 */ /* 0x000e300000000800 */
[----:B------:R-:W0:Y:S01]  /*0ff0*/  MUFU.EX2 R101, R101 ;  /* 0x0000006500657308 */ /* 0x000e220000000800 */
[----:B------:R-:W-:-:S02]  /*1000*/  FMUL.FTZ R86, R65, R10 ;  /* 0x0000000a41567220 */ /* 0x000fc40000410000 */
[-C--:B------:R-:W-:Y:S02]  /*1010*/  FMUL.FTZ R8, R71, R10.reuse ;  /* 0x0000000a47087220 */ /* 0x080fe40000410000 */
[----:B------:R-:W-:Y:S02]  /*1020*/  FMUL.FTZ R115, R70, R83 ;  /* 0x0000005346737220 */ /* 0x000fe40000410000 */
[----:B------:R-:W-:Y:S02]  /*1030*/  FMUL.FTZ R112, R68, R85 ;  /* 0x0000005544707220 */ /* 0x000fe40000410000 */
[-C--:B------:R-:W-:Y:S02]  /*1040*/  FMUL.FTZ R102, R53, R10.reuse ;  /* 0x0000000a35667220 */ /* 0x080fe40000410000 */
[-C--:B------:R-:W-:Y:S02]  /*1050*/  FMUL.FTZ R109, R57, R10.reuse ;  /* 0x0000000a396d7220 */ /* 0x080fe40000410000 */
[----:B------:R-:W-:-:S02]  /*1060*/  FMUL.FTZ R88, R67, R10 ;  /* 0x0000000a43587220 */ /* 0x000fc40000410000 */
[----:B----4-:R-:W-:Y:S01]  /*1070*/  FFMA.FTZ R90, R9, R8, R86 ;  /* 0x00000008095a7223 */ /* 0x010fe20000010056 */
[----:B------:R-:W-:Y:S05]  /*1080*/  @P2 BRA `(.L_x_7332) ;  /* 0x0000008000002947 */ /* 0x000fea0003800000 */
[----:B0123--:R-:W-:Y:S02]  /*1090*/  ISETP.NE.AND P0, PT, R25, c[0x0][0x174], PT ;  /* 0x00005d0019007a0c */ /* 0x00ffe40003f05270 */
[----:B------:R-:W-:-:S11]  /*10a0*/  MOV R117, 0x3f800000 ;  /* 0x3f80000000757802 */ /* 0x000fd60000000f00 */
[----:B------:R-:W-:-:S04]  /*10b0*/  @P0 LEA.HI R11, R25, R25, RZ, 0x1 ;  /* 0x00000019190b0211 */ /* 0x000fc800078f08ff */
[----:B------:R-:W-:-:S04]  /*10c0*/  @P0 LOP3.LUT R84, R11, 0x3ffffe, RZ, 0xc0, !PT ;  /* 0x003ffffe0b540812 */ /* 0x000fc800078ec0ff */
[----:B------:R-:W-:-:S04]  /*10d0*/  @P0 IADD3 R84, -R84, R25, RZ ;  /* 0x0000001954540210 */ /* 0x000fc80007ffe1ff */
[----:B------:R-:W-:-:S04]  /*10e0*/  @P0 LEA R11, R84, 0x458, 0xa ;  /* 0x00000458540b0811 */ /* 0x000fc800078e50ff */
[----:B------:R-:W-:-:S05]  /*10f0*/  @P0 IADD3 R11, R11, R72, RZ ;  /* 0x000000480b0b0210 */ /* 0x000fca0007ffe0ff */
[----:B------:R0:W1:Y:S02]  /*1100*/  @P0 LDS R117, [R11] ;  /* 0x000000000b750984 */ /* 0x0000640000000800 */
.L_x_7332:
[----:B0123--:R-:W-:Y:S05]  /*1110*/  BSYNC B0 ;  /* 0x0000000000007941 */ /* 0x00ffea0003800000 */
.L_x_7331:
[----:B------:R-:W-:Y:S01]  /*1120*/  FMUL.FTZ R84, R9, R117 ;  /* 0x0000007509547220 */ /* 0x000fe20000410000 */
[----:B------:R-:W-:Y:S01]  /*1130*/  ISETP.NE.AND P3, PT, R82, 0x1f, PT ;  /* 0x0000001f5200780c */ /* 0x000fe20003f65270 */
[----:B------:R-:W-:Y:S01]  /*1140*/  FMUL.FTZ R114, R59, R10 ;  /* 0x0000000a3b727220 */ /* 0x000fe20000410000 */
[----:B------:R-:W-:Y:S01]  /*1150*/  ISETP.GE.AND P0, PT, R26, 0x1, PT ;  /* 0x000000011a00780c */ /* 0x000fe20003f06270 */
[C---:B------:R-:W-:Y:S01]  /*1160*/  FFMA.FTZ R90, R101.reuse, R90, R88 ;  /* 0x0000005a655a7223 */ /* 0x040fe20000010058 */
[----:B------:R-:W-:Y:S01]  /*1170*/  BSSY B0, `(.L_x_7333) ;  /* 0x00000de000007945 */ /* 0x000fe20003800000 */
[----:B------:R-:W-:Y:S02]  /*1180*/  FMUL.FTZ R84, R101, R84 ;  /* 0x0000005465547220 */ /* 0x000fe40000410000 */
[-C--:B------:R-:W-:Y:S02]  /*1190*/  FMUL.FTZ R98, R55, R10.reuse ;  /* 0x0000000a37627220 */ /* 0x080fe40000410000 */
[----:B------:R-:W-:-:S02]  /*11a0*/  FMUL.FTZ R96, R61, R10 ;  /* 0x0000000a3d607220 */ /* 0x000fc40000410000 */
[----:B------:R-:W-:Y:S02]  /*11b0*/  FFMA.FTZ R10, R107, R115, R112 ;  /* 0x000000736b0a7223 */ /* 0x000fe40000010070 */
[C---:B------:R-:W-:Y:S02]  /*11c0*/  FFMA.FTZ R99, R103.reuse, R90, R114 ;  /* 0x0000005a67637223 */ /* 0x040fe40000010072 */
[----:B------:R-:W-:Y:S02]  /*11d0*/  FMUL.FTZ R90, R103, R84 ;  /* 0x00000054675a7220 */ /* 0x000fe40000410000 */
[----:B------:R-:W-:Y:S02]  /*11e0*/  FFMA.FTZ R84, R108, R10, R113 ;  /* 0x0000000a6c547223 */ /* 0x000fe40000010071 */
        /* <DEDUP_REMOVED lines=11> */
[----:B------:R-:W-:Y:S02]  /*12a0*/  FFMA.FTZ R11, R103, R84, R100 ;  /* 0x00000054670b7223 */ /* 0x000fe40000010064 */
[----:B------:R-:W-:Y:S02]  /*12b0*/  FMUL.FTZ R10, R105, R10 ;  /* 0x0000000a690a7220 */ /* 0x000fe40000410000 */
[----:B------:R-:W-:-:S02]  /*12c0*/  FFMA.FTZ R84, R107, R99, R102 ;  /* 0x000000636b547223 */ /* 0x000fc40000010066 */
[----:B------:R-:W-:Y:S02]  /*12d0*/  FMUL.FTZ R99, R107, R90 ;  /* 0x0000005a6b637220 */ /* 0x000fe40000410000 */
[----:B------:R-:W-:Y:S01]  /*12e0*/  FMUL.FTZ R10, R103, R10 ;  /* 0x0000000a670a7220 */ /* 0x000fe20000410000 */
[----:B------:R-:W0:Y:S01]  /*12f0*/  SHFL.DOWN PT, R121, R84, 0x1, 0x1f ;  /* 0x08201f0054797f89 */ /* 0x000e2200000e0000 */
[----:B------:R-:W-:Y:S02]  /*1300*/  FMUL.FTZ R90, R56, R95 ;  /* 0x0000005f385a7220 */ /* 0x000fe40000410000 */
[C---:B------:R-:W-:Y:S01]  /*1310*/  FFMA.FTZ R11, R101.reuse, R11, R92 ;  /* 0x0000000b650b7223 */ /* 0x040fe2000001005c */
[----:B------:R-:W1:Y:S01]  /*1320*/  SHFL.DOWN PT, R120, R99, 0x1, 0x1f ;  /* 0x08201f0063787f89 */ /* 0x000e6200000e0000 */
[----:B------:R-:W-:Y:S02]  /*1330*/  FMUL.FTZ R10, R101, R10 ;  /* 0x0000000a650a7220 */ /* 0x000fe40000410000 */
[----:B------:R-:W-:-:S02]  /*1340*/  FFMA.FTZ R118, R9, R11, R90 ;  /* 0x0000000b09767223 */ /* 0x000fc4000001005a */
        /* <DEDUP_REMOVED lines=16> */
[----:B------:R-:W-:-:S03]  /*1450*/  ISETP.GE.AND P3, PT, R26, 0x4, PT ;  /* 0x000000041a00780c */ /* 0x000fc60003f66270 */
[----:B------:R-:W1:Y:S01]  /*1460*/  SHFL.DOWN PT, R120, R99, 0x4, 0x1f ;  /* 0x08801f0063787f89 */ /* 0x000e6200000e0000 */
[C---:B--2---:R-:W-:Y:S02]  /*1470*/  @P0 FFMA.FTZ R118, R119.reuse, R11, R118 ;  /* 0x0000000b77760223 */ /* 0x044fe40000010076 */
[----:B---3--:R-:W-:Y:S01]  /*1480*/  @P0 FMUL.FTZ R119, R119, R10 ;  /* 0x0000000a77770220 */ /* 0x008fe20000410000 */
[----:B------:R-:W-:Y:S02]  /*1490*/  ISETP.GE.U32.AND P0, PT, R82, 0x1c, PT ;  /* 0x0000001c5200780c */ /* 0x000fe40003f06070 */
[----:B------:R-:W2:Y:S04]  /*14a0*/  SHFL.UP PT, R11, R118, 0x4, RZ ;  /* 0x04800000760b7989 */ /* 0x000ea800000e00ff */
[----:B------:R-:W3:Y:S07]  /*14b0*/  SHFL.UP PT, R10, R119, 0x4, RZ ;  /* 0x04800000770a7989 */ /* 0x000eee00000e00ff */
[----:B0-----:R-:W-:-:S02]  /*14c0*/  @!P0 FFMA.FTZ R84, R99, R121, R84 ;  /* 0x0000007963548223 */ /* 0x001fc40000010054 */
[----:B-1----:R-:W-:Y:S01]  /*14d0*/  @!P0 FMUL.FTZ R99, R99, R120 ;  /* 0x0000007863638220 */ /* 0x002fe20000410000 */
[----:B------:R-:W-:Y:S02]  /*14e0*/  ISETP.GE.AND P0, PT, R25, c[0x0][0x174], PT ;  /* 0x00005d0019007a0c */ /* 0x000fe40003f06270 */
[----:B------:R-:W0:Y:S02]  /*14f0*/  SHFL.DOWN PT, R123, R84, 0x8, 0x1f ;  /* 0x09001f00547b7f89 */ /* 0x000e2400000e0000 */
[C---:B------:R-:W-:Y:S02]  /*1500*/  ISETP.EQ.AND P0, PT, R82.reuse, RZ, !P0 ;  /* 0x000000ff5200720c */ /* 0x040fe40004702270 */
[----:B------:R-:W1:Y:S01]  /*1510*/  SHFL.DOWN PT, R122, R99, 0x8, 0x1f ;  /* 0x09001f00637a7f89 */ /* 0x000e6200000e0000 */
[C---:B--2---:R-:W-:Y:S01]  /*1520*/  @P3 FFMA.FTZ R118, R119.reuse, R11, R118 ;  /* 0x0000000b77763223 */ /* 0x044fe20000010076 */
[----:B------:R-:W-:Y:S01]  /*1530*/  HFMA2.MMA R11, -RZ, RZ, 0, 0 ;  /* 0x00000000ff0b7435 */ /* 0x000fe200000001ff */
[----:B---3--:R-:W-:Y:S01]  /*1540*/  @P3 FMUL.FTZ R119, R119, R10 ;  /* 0x0000000a77773220 */ /* 0x008fe20000410000 */
[----:B------:R-:W-:-:S02]  /*1550*/  ISETP.GE.U32.AND P3, PT, R82, 0x18, PT ;  /* 0x000000185200780c */ /* 0x000fc40003f66070 */
[----:B------:R-:W2:Y:S01]  /*1560*/  SHFL.UP PT, R121, R118, 0x8, RZ ;  /* 0x0500000076797989 */ /* 0x000ea200000e00ff */
[----:B------:R-:W-:-:S03]  /*1570*/  MOV R10, 0x3f800000 ;  /* 0x3f800000000a7802 */ /* 0x000fc60000000f00 */
[----:B------:R-:W3:Y:S04]  /*1580*/  SHFL.UP PT, R120, R119, 0x8, RZ ;  /* 0x0500000077787989 */ /* 0x000ee800000e00ff */
[----:B------:R-:W-:Y:S01]  /*1590*/  @P0 LDS.64 R10, [UR4+0xcd8] ;  /* 0x000cd804ff0a0984 */ /* 0x000fe20008000a00 */
[----:B------:R-:W-:Y:S02]  /*15a0*/  ISETP.GE.AND P0, PT, R26, 0x8, PT ;  /* 0x000000081a00780c */ /* 0x000fe40003f06270 */
[C---:B0-----:R-:W-:Y:S02]  /*15b0*/  @!P3 FFMA.FTZ R84, R99.reuse, R123, R84 ;  /* 0x0000007b6354b223 */ /* 0x041fe40000010054 */
[----:B-1----:R-:W-:Y:S01]  /*15c0*/  @!P3 FMUL.FTZ R99, R99, R122 ;  /* 0x0000007a6363b220 */ /* 0x002fe20000410000 */
[----:B------:R-:W-:-:S02]  /*15d0*/  ISETP.GE.U32.AND P3, PT, R82, 0x10, PT ;  /* 0x000000105200780c */ /* 0x000fc40003f66070 */
[----:B------:R-:W0:Y:S04]  /*15e0*/  SHFL.DOWN PT, R123, R84, 0x10, 0x1f ;  /* 0x0a001f00547b7f89 */ /* 0x000e2800000e0000 */
[----:B------:R-:W1:Y:S02]  /*15f0*/  SHFL.DOWN PT, R122, R99, 0x10, 0x1f ;  /* 0x0a001f00637a7f89 */ /* 0x000e6400000e0000 */
[C---:B--2---:R-:W-:Y:S02]  /*1600*/  @P0 FFMA.FTZ R118, R119.reuse, R121, R118 ;  /* 0x0000007977760223 */ /* 0x044fe40000010076 */
        /* <DEDUP_REMOVED lines=28> */
[C---:B------:R-:W-:Y:S02]  /*17d0*/  FFMA.FTZ R112, R108.reuse, R120, R113 ;  /* 0x000000786c707223 */ /* 0x040fe40000010071 */
[C---:B------:R-:W-:Y:S02]  /*17e0*/  FFMA.FTZ R98, R111.reuse, R96, R98 ;  /* 0x000000606f627223 */ /* 0x040fe40000010062 */
[----:B------:R-:W-:Y:S02]  /*17f0*/  FFMA.FTZ R114, R111, R112, R106 ;  /* 0x000000706f727223 */ /* 0x000fe4000001006a */
[----:B------:R-:W-:Y:S02]  /*1800*/  FFMA.FTZ R108, R108, R98, R109 ;  /* 0x000000626c6c7223 */ /* 0x000fe4000001006d */
[----:B------:R-:W-:-:S02]  /*1810*/  FFMA.FTZ R118, R105, R114, R104 ;  /* 0x0000007269767223 */ /* 0x000fc40000010068 */
[----:B------:R-:W-:Y:S02]  /*1820*/  FFMA.FTZ R102, R107, R108, R102 ;  /* 0x0000006c6b667223 */ /* 0x000fe40000010066 */
[----:B------:R-:W-:Y:S02]  /*1830*/  FFMA.FTZ R104, R53, R122, RZ ;  /* 0x0000007a35687223 */ /* 0x000fe400000100ff */
        /* <DEDUP_REMOVED lines=18> */
[----:B------:R-:W-:Y:S02]  /*1960*/  FFMA.FTZ R115, R59, R118, R115 ;  /* 0x000000763b737223 */ /* 0x000fe40000010073 */
[----:B------:R-:W-:Y:S02]  /*1970*/  FFMA.FTZ R118, R101, R116, R92 ;  /* 0x0000007465767223 */ /* 0x000fe4000001005c */
[C---:B------:R-:W-:Y:S02]  /*1980*/  FFMA.FTZ R92, -R60.reuse, R93, R116 ;  /* 0x0000005d3c5c7223 */ /* 0x040fe40000010174 */
[----:B------:R-:W-:-:S02]  /*1990*/  FMUL.FTZ R101, R60, R88 ;  /* 0x000000583c657220 */ /* 0x000fc40000410000 */
        /* <DEDUP_REMOVED lines=23> */
[----:B------:R-:W-:Y:S02]  /*1b10*/  FMUL.FTZ R99, R90, R99 ;  /* 0x000000635a637220 */ /* 0x000fe40000410000 */
[----:B------:R-:W-:Y:S02]  /*1b20*/  FFMA.FTZ R88, R93, R88, R119 ;  /* 0x000000585d587223 */ /* 0x000fe40000010077 */
        /* <DEDUP_REMOVED lines=10> */
[----:B------:R-:W-:-:S02]  /*1bd0*/  FFMA.FTZ R96, R89, R96, R10 ;  /* 0x0000006059607223 */ /* 0x000fc4000001000a */
[C---:B------:R-:W-:Y:S02]  /*1be0*/  FMUL.FTZ R10, R81.reuse, R98 ;  /* 0x00000062510a7220 */ /* 0x040fe40000410000 */
[C---:B------:R-:W-:Y:S02]  /*1bf0*/  FMUL.FTZ R11, R81.reuse, R108 ;  /* 0x0000006c510b7220 */ /* 0x040fe40000410000 */
        /* <DEDUP_REMOVED lines=33> */
[----:B------:R-:W-:-:S05]  /*1e10*/  FADD.FTZ R45, R102, R45 ;  /* 0x0000002d662d7221 */ /* 0x000fca0000010000 */
[----:B0-----:R-:W-:Y:S02]  /*1e20*/  @!P0 FADD.FTZ R115, R115, R118 ;  /* 0x0000007673738221 */ /* 0x001fe40000010000 */
[----:B-1----:R-:W-:Y:S01]  /*1e30*/  @!P0 FADD.FTZ R9, R9, R120 ;  /* 0x0000007809098221 */ /* 0x002fe20000010000 */
[----:B------:R-:W-:Y:S02]  /*1e40*/  ISETP.GT.AND P0, PT, R26, 0xf, PT ;  /* 0x0000000f1a00780c */ /* 0x000fe40003f04270 */
[----:B------:R-:W0:Y:S04]  /*1e50*/  SHFL.DOWN PT, R120, R115, 0x10, 0x1f ;  /* 0x0a001f0073787f89 */ /* 0x000e2800000e0000 */
[----:B------:R-:W1:Y:S07]  /*1e60*/  SHFL.DOWN PT, R118, R9, 0x10, 0x1f ;  /* 0x0a001f0009767f89 */ /* 0x000e6e00000e0000 */
[----:B0-----:R-:W-:-:S02]  /*1e70*/  @!P0 FADD.FTZ R115, R115, R120 ;  /* 0x0000007873738221 */ /* 0x001fc40000010000 */
[----:B-1----:R-:W-:-:S03]  /*1e80*/  @!P0 FADD.FTZ R9, R9, R118 ;  /* 0x0000007609098221 */ /* 0x002fc60000010000 */
        /* <DEDUP_REMOVED lines=12> */
.L_x_7334:
[----:B0-----:R-:W-:Y:S05]  /*1f50*/  BSYNC B0 ;  /* 0x0000000000007941 */ /* 0x001fea0003800000 */
.L_x_7333:
        /* <DEDUP_REMOVED lines=21> */
.L_x_7330:
[----:B------:R-:W-:Y:S01]  /*20b0*/  BAR.SYNC.DEFER_BLOCKING 0x0 ;  /* 0x0000000000007b1d */ /* 0x000fe20000010000 */
[----:B------:R-:W-:Y:S01]  /*20c0*/  F2FP.PACK_AB R11, R52, R69 ;  /* 0x00000045340b723e */ /* 0x000fe200000000ff */
[----:B------:R-:W-:Y:S01]  /*20d0*/  IMAD R57, R32, c[0x0][0x2f8], RZ ;  /* 0x0000be0020397a24 */ /* 0x000fe200078e02ff */
[----:B------:R-:W-:Y:S01]  /*20e0*/  F2FP.PACK_AB R10, R50, R63 ;  /* 0x0000003f320a723e */ /* 0x000fe200000000ff */
[----:B------:R-:W-:Y:S01]  /*20f0*/  IMAD R50, R40, c[0x0][0x300], RZ ;  /* 0x0000c00028327a24 */ /* 0x000fe200078e02ff */
[----:B------:R-:W-:Y:S01]  /*2100*/  F2FP.PACK_AB R9, R14, R15 ;  /* 0x0000000f0e09723e */ /* 0x000fe200000000ff */
[----:B------:R-:W-:Y:S01]  /*2110*/  IMAD R14, R40, c[0x0][0x2e0], RZ ;  /* 0x0000b800280e7a24 */ /* 0x000fe200078e02ff */
[----:B------:R-:W-:Y:S01]  /*2120*/  F2FP.PACK_AB R8, R12, R13 ;  /* 0x0000000d0c08723e */ /* 0x000fe200000000ff */
[----:B------:R-:W-:Y:S01]  /*2130*/  IMAD R13, R32, c[0x0][0x2d8], RZ ;  /* 0x0000b600200d7a24 */ /* 0x000fe200078e02ff */
[C---:B------:R-:W-:Y:S01]  /*2140*/  IADD3 R56, R25.reuse, -0x1, RZ ;  /* 0xffffffff19387810 */ /* 0x040fe20007ffe0ff */
[C---:B------:R-:W-:Y:S01]  /*2150*/  IMAD R57, R34.reuse, c[0x0][0x2fc], R57 ;  /* 0x0000bf0022397a24 */ /* 0x040fe200078e0239 */
[----:B------:R-:W-:Y:S01]  /*2160*/  ISETP.GT.AND P3, PT, R25, 0x1, PT ;  /* 0x000000011900780c */ /* 0x000fe20003f64270 */
[----:B------:R-:W-:Y:S01]  /*2170*/  IMAD R15, R34, c[0x0][0x2dc], R13 ;  /* 0x0000b700220f7a24 */ /* 0x000fe200078e020d */
[----:B------:R-:W-:-:S02]  /*2180*/  SHF.L.U32 R52, R56, 0x8, RZ ;  /* 0x0000000838347819 */ /* 0x000fc400000006ff */
[----:B------:R-:W-:Y:S02]  /*2190*/  IADD3 R37, P1, R37, -0x200, RZ ;  /* 0xfffffe0025257810 */ /* 0x000fe40007f3e0ff */
[--C-:B------:R-:W-:Y:S02]  /*21a0*/  SHF.R.S32.HI R53, RZ, 0x1f, R52.reuse ;  /* 0x0000001fff357819 */ /* 0x100fe40000011434 */
[----:B------:R-:W-:Y:S02]  /*21b0*/  IADD3 R33, P2, R33, -0x200, RZ ;  /* 0xfffffe0021217810 */ /* 0x000fe40007f5e0ff */
[----:B------:R-:W-:Y:S01]  /*21c0*/  MOV R25, R56 ;  /* 0x0000003800197202 */ /* 0x000fe20000000f00 */
[----:B------:R-:W-:Y:S01]  /*21d0*/  IMAD.WIDE.U32 R12, R34, c[0x0][0x2d8], R52 ;  /* 0x0000b600220c7a25 */ /* 0x000fe200078e0034 */
[----:B------:R-:W-:Y:S01]  /*21e0*/  IADD3.X R35, R35, -0x1, RZ, P1, !PT ;  /* 0xffffffff23237810 */ /* 0x000fe20000ffe4ff */
[----:B------:R0:W-:Y:S01]  /*21f0*/  STS.128 [R26.X16], R8 ;  /* 0x000000081a007388 */ /* 0x0001e2000000cc00 */
[----:B------:R-:W-:-:S06]  /*2200*/  NOP ;  /* 0x0000000000007918 */ /* 0x000fcc0000000000 */
[----:B------:R-:W1:Y:S01]  /*2210*/  LDS.128 R4, [R26.X16] ;  /* 0x000000001a047984 */ /* 0x000e62000000cc00 */
[----:B------:R-:W-:Y:S01]  /*2220*/  IADD3 R13, R13, R15, RZ ;  /* 0x0000000f0d0d7210 */ /* 0x000fe20007ffe0ff */
[----:B------:R-:W-:Y:S01]  /*2230*/  IMAD R15, R43, c[0x0][0x2e4], R14 ;  /* 0x0000b9002b0f7a24 */ /* 0x000fe200078e020e */
[----:B------:R-:W-:Y:S01]  /*2240*/  IADD3.X R31, R31, -0x1, RZ, P2, !PT ;  /* 0xffffffff1f1f7810 */ /* 0x000fe200017fe4ff */
[----:B------:R-:W-:-:S04]  /*2250*/  IMAD.WIDE.U32 R52, R34, c[0x0][0x2f8], R52 ;  /* 0x0000be0022347a25 */ /* 0x000fc800078e0034 */
[----:B0-----:R-:W-:Y:S01]  /*2260*/  IMAD.WIDE.U32 R8, R43, c[0x0][0x2e0], R12 ;  /* 0x0000b8002b087a25 */ /* 0x001fe200078e000c */
[----:B------:R-:W-:Y:S02]  /*2270*/  F2FP.PACK_AB R11, R51, R48 ;  /* 0x00000030330b723e */ /* 0x000fe400000000ff */
[----:B------:R-:W-:Y:S02]  /*2280*/  F2FP.PACK_AB R10, R49, R46 ;  /* 0x0000002e310a723e */ /* 0x000fe400000000ff */
[----:B------:R-:W-:Y:S02]  /*2290*/  IADD3 R9, R9, R15, RZ ;  /* 0x0000000f09097210 */ /* 0x000fe40007ffe0ff */
[C---:B------:R-:W-:Y:S02]  /*22a0*/  LEA R55, P0, R8.reuse, c[0x0][0x330], 0x1 ;  /* 0x0000cc0008377a11 */ /* 0x040fe400078008ff */
[----:B------:R-:W-:Y:S02]  /*22b0*/  IADD3 R53, R53, R57, RZ ;  /* 0x0000003935357210 */ /* 0x000fe40007ffe0ff */
[----:B------:R-:W-:-:S02]  /*22c0*/  LEA.HI.X R9, R8, c[0x0][0x334], R9, 0x1, P0 ;  /* 0x0000cd0008097a11 */ /* 0x000fc400000f0c09 */
[----:B------:R-:W-:Y:S02]  /*22d0*/  IADD3 R54, P0, R55, R22, RZ ;  /* 0x0000001637367210 */ /* 0x000fe40007f1e0ff */
[----:B------:R-:W-:Y:S01]  /*22e0*/  F2FP.PACK_AB R8, R42, R45 ;  /* 0x0000002d2a08723e */ /* 0x000fe200000000ff */
[----:B------:R-:W-:Y:S01]  /*22f0*/  FADD.FTZ R45, R28, R45 ;  /* 0x0000002d1c2d7221 */ /* 0x000fe20000010000 */
[----:B------:R-:W-:Y:S02]  /*2300*/  IADD3.X R55, R9, R0, RZ, P0, !PT ;  /* 0x0000000009377210 */ /* 0x000fe400007fe4ff */
[----:B------:R-:W-:Y:S01]  /*2310*/  F2FP.PACK_AB R9, R47, R44 ;  /* 0x0000002c2f09723e */ /* 0x000fe200000000ff */
[----:B------:R-:W-:-:S04]  /*2320*/  FADD.FTZ R45, R45, R42 ;  /* 0x0000002a2d2d7221 */ /* 0x000fc80000010000 */
[----:B------:R-:W-:-:S04]  /*2330*/  FADD.FTZ R44, R45, R44 ;  /* 0x0000002c2d2c7221 */ /* 0x000fc80000010000 */
[----:B------:R-:W-:Y:S01]  /*2340*/  FADD.FTZ R47, R44, R47 ;  /* 0x0000002f2c2f7221 */ /* 0x000fe20000010000 */
[----:B-1----:R0:W-:Y:S03]  /*2350*/  STG.E.128 [R54.64], R4 ;  /* 0x0000000436007986 */ /* 0x0021e6000c101d06 */
[----:B------:R-:W-:Y:S01]  /*2360*/  FADD.FTZ R46, R47, R46 ;  /* 0x0000002e2f2e7221 */ /* 0x000fe20000010000 */
[----:B------:R-:W-:Y:S03]  /*2370*/  BAR.SYNC.DEFER_BLOCKING 0x0 ;  /* 0x0000000000007b1d */ /* 0x000fe60000010000 */
[----:B------:R-:W-:-:S04]  /*2380*/  FADD.FTZ R49, R46, R49 ;  /* 0x000000312e317221 */ /* 0x000fc80000010000 */
[----:B------:R-:W-:-:S04]  /*2390*/  FADD.FTZ R28, R49, R48 ;  /* 0x00000030311c7221 */ /* 0x000fc80000010000 */
[----:B------:R-:W-:Y:S02]  /*23a0*/  FADD.FTZ R28, R28, R51 ;  /* 0x000000331c1c7221 */ /* 0x000fe40000010000 */
[C---:B0-----:R-:W-:Y:S02]  /*23b0*/  IMAD R7, R43.reuse, c[0x0][0x304], R50 ;  /* 0x0000c1002b077a24 */ /* 0x041fe400078e0232 */
[----:B------:R-:W-:-:S05]  /*23c0*/  IMAD.WIDE.U32 R4, R43, c[0x0][0x300], R52 ;  /* 0x0000c0002b047a25 */ /* 0x000fca00078e0034 */
[----:B------:R-:W-:Y:S02]  /*23d0*/  IADD3 R7, R5, R7, RZ ;  /* 0x0000000705077210 */ /* 0x000fe40007ffe0ff */
[----:B------:R-:W-:Y:S01]  /*23e0*/  LEA R5, P0, R4, c[0x0][0x340], 0x1 ;  /* 0x0000d00004057a11 */ /* 0x000fe200078008ff */
[----:B------:R-:W-:Y:S01]  /*23f0*/  STS.128 [R26.X16], R8 ;  /* 0x000000081a007388 */ /* 0x000fe2000000cc00 */
[----:B------:R-:W-:-:S06]  /*2400*/  NOP ;  /* 0x0000000000007918 */ /* 0x000fcc0000000000 */
[----:B------:R-:W0:Y:S01]  /*2410*/  LDS.128 R12, [R26.X16] ;  /* 0x000000001a0c7984 */ /* 0x000e22000000cc00 */
[----:B------:R-:W-:Y:S02]  /*2420*/  LEA.HI.X R7, R4, c[0x0][0x344], R7, 0x1, P0 ;  /* 0x0000d10004077a11 */ /* 0x000fe400000f0c07 */
[----:B------:R-:W-:-:S04]  /*2430*/  IADD3 R4, P0, R5, R22, RZ ;  /* 0x0000001605047210 */ /* 0x000fc80007f1e0ff */
[----:B------:R-:W-:Y:S02]  /*2440*/  IADD3.X R5, R7, R0, RZ, P0, !PT ;  /* 0x0000000007057210 */ /* 0x000fe400007fe4ff */
[----:B------:R-:W-:-:S04]  /*2450*/  IADD3 R29, P0, R29, -0x200, RZ ;  /* 0xfffffe001d1d7810 */ /* 0x000fc80007f1e0ff */
[----:B------:R-:W-:Y:S01]  /*2460*/  IADD3.X R27, R27, -0x1, RZ, P0, !PT ;  /* 0xffffffff1b1b7810 */ /* 0x000fe200007fe4ff */
[----:B0-----:R0:W-:Y:S01]  /*2470*/  STG.E.128 [R4.64], R12 ;  /* 0x0000000c04007986 */ /* 0x0011e2000c101d06 */
[----:B------:R-:W-:Y:S01]  /*2480*/  @!P3 CALL.REL.NOINC `(.L_x_7329) ;  /* 0x000000100000b944 */ /* 0x000fe20003c00000 */
[----:B------:R-:W-:Y:S05]  /*2490*/  BRA `(.L_x_7336) ;  /* 0xffffe0e000007947 */ /* 0x000fea000383ffff */
.L_x_7329:
        /* <DEDUP_REMOVED lines=24> */
.L_x_7338:
[----:B0-----:R-:W-:Y:S05]  /*2620*/  BSYNC B0 ;  /* 0x0000000000007941 */ /* 0x001fea0003800000 */
.L_x_7337:
        /* <DEDUP_REMOVED lines=23> */
.L_x_7340:
[----:B------:R-:W1:Y:S02]  /*27a0*/  S2R R19, SR_TID.X ;  /* 0x0000000000137919 */ /* 0x000e640000002100 */
.L_x_7341:
[----:B0-----:R-:W-:Y:S05]  /*27b0*/  BSYNC B0 ;  /* 0x0000000000007941 */ /* 0x001fea0003800000 */
.L_x_7339:
[----:B-1----:R-:W-:-:S13]  /*27c0*/  ISETP.GE.AND P0, PT, R19, c[0x0][0x16c], PT ;  /* 0x00005b0013007a0c */ /* 0x002fda0003f06270 */
[----:B------:R-:W-:Y:S05]  /*27d0*/  @P0 EXIT ;  /* 0x000000000000094d */ /* 0x000fea0003800000 */
        /* <DEDUP_REMOVED lines=16> */
.L_x_7342:
        /* <DEDUP_REMOVED lines=54> */
.L_x_7343:
        /* <DEDUP_REMOVED lines=12> */
.L_x_9116:


//--------------------- .text._Z25selective_scan_bwd_kernelI32Selective_Scan_bwd_kernel_traitsILi32ELi8ELb1ELb0ELb0ELb0ELb1EN3c104HalfEfEEv12SSMParamsBwd --------------------------
	.section	.text._Z25selective_scan_bwd_kernelI32Selective_Scan_bwd_kernel_traitsILi32ELi8ELb1ELb0ELb0ELb0ELb1EN3c104HalfEfEEv12SSMParamsBwd,"ax",@progbits
	.sectioninfo	@"SHI_REGISTERS=128"
	.align	128
        .global         _Z25selective_scan_bwd_kernelI32Selective_Scan_bwd_kernel_traitsILi32ELi8ELb1ELb0ELb0ELb0ELb1EN3c104HalfEfEEv12SSMParamsBwd
        .type           _Z25selective_scan_bwd_kernelI32Selective_Scan_bwd_kernel_traitsILi32ELi8ELb1ELb0ELb0ELb0ELb1EN3c104HalfEfEEv12SSMParamsBwd,@function
        .size           _Z25selective_scan_bwd_kernelI32Selective_Scan_bwd_kernel_traitsILi32ELi8ELb1ELb0ELb0ELb0ELb1EN3c104HalfEfEEv12SSMParamsBwd,(.L_x_9117 - _Z25selective_scan_bwd_kernelI32Selective_Scan_bwd_kernel_traitsILi32ELi8ELb1ELb0ELb0ELb0ELb1EN3c104HalfEfEEv12SSMParamsBwd)
        .other          _Z25selective_scan_bwd_kernelI32Selective_Scan_bwd_kernel_traitsILi32ELi8ELb1ELb0ELb0ELb0ELb1EN3c104HalfEfEEv12SSMParamsBwd,@"STO_CUDA_ENTRY STV_DEFAULT"
_Z25selective_scan_bwd_kernelI32Selective_Scan_bwd_kernel_traitsILi32ELi8ELb1ELb0ELb0ELb0ELb1EN3c104HalfEfEEv12SSMParamsBwd:
.text._Z25selective_scan_bwd_kernelI32Selective_Scan_bwd_kernel_traitsILi32ELi8ELb1ELb0ELb0ELb0ELb1EN3c104HalfEfEEv12SSMParamsBwd:
        /* <DEDUP_REMOVED lines=25> */
[----:B------:R-:W-:Y:S01]  /*0190*/  HFMA2.MMA R39, -RZ, RZ, 0, 0 ;  /* 0x00000000ff277435 */ /* 0x000fe200000001ff */
[----:B------:R-:W-:Y:S01]  /*01a0*/  ISETP.NE.U32.AND P0, PT, RZ, c[0x0][0x260], PT ;  /* 0x00009800ff007a0c */ /* 0x000fe20003f05070 */
[C---:B------:R-:W-:Y:S01]  /*01b0*/  IMAD R13, R25.reuse, c[0x0][0x1e4], R10 ;  /* 0x00007900190d7a24 */ /* 0x040fe200078e020a */
[----:B------:R-:W-:Y:S01]  /*01c0*/  MOV R27, RZ ;  /* 0x000000ff001b7202 */ /* 0x000fe20000000f00 */
[----:B0-----:R-:W-:Y:S01]  /*01d0*/  IMAD.WIDE.U32 R6, R25, c[0x0][0x278], RZ ;  /* 0x00009e0019067a25 */ /* 0x001fe200078e00ff */
[----:B------:R-:W-:Y:S02]  /*01e0*/  ISETP.NE.AND.EX P0, PT, RZ, c[0x0][0x264], PT, P0 ;  /* 0x00009900ff007a0c */ /* 0x000fe40003f05300 */
[----:B------:R-:W-:Y:S01]  /*01f0*/  IADD3 R5, R5, R13, RZ ;  /* 0x0000000d05057210 */ /* 0x000fe20007ffe0ff */
[----:B-1----:R-:W-:Y:S01]  /*0200*/  IMAD R9, R25, c[0x0][0x27c], R12 ;  /* 0x00009f0019097a24 */ /* 0x002fe200078e020c */
[----:B------:R-:W-:Y:S01]  /*0210*/  MOV R8, c[0x0][0x174] ;  /* 0x00005d0000087a02 */ /* 0x000fe20000000f00 */
[----:B------:R-:W-:-:S02]  /*0220*/  IMAD R13, R23, c[0x0][0x1d8], RZ ;  /* 0x00007600170d7a24 */ /* 0x000fc400078e02ff */
[----:B------:R-:W-:Y:S01]  /*0230*/  IMAD R15, R23, c[0x0][0x1e8], RZ ;  /* 0x00007a00170f7a24 */ /* 0x000fe200078e02ff */
[----:B------:R-:W-:Y:S01]  /*0240*/  IADD3 R7, R7, R9, RZ ;  /* 0x0000000907077210 */ /* 0x000fe20007ffe0ff */
[----:B------:R-:W-:Y:S01]  /*0250*/  IMAD.WIDE.U32 R2, R0, c[0x0][0x1d8], R2 ;  /* 0x0000760000027a25 */ /* 0x000fe200078e0002 */
[C---:B------:R-:W-:Y:S02]  /*0260*/  LEA R9, R8.reuse, 0xffffff00, 0x8 ;  /* 0xffffff0008097811 */ /* 0x040fe400078e40ff */
        /* <DEDUP_REMOVED lines=13> */
[----:B------:R-:W-:Y:S01]  /*0340*/  IADD3.X R4, R11, R5, R15, P2, !PT ;  /* 0x000000050b047210 */ /* 0x000fe200017fe40f */
[----:B------:R-:W-:Y:S01]  /*0350*/  CS2R R12, SRZ ;  /* 0x00000000000c7805 */ /* 0x000fe2000001ff00 */
        /* <DEDUP_REMOVED lines=8> */
[----:B------:R-:W-:Y:S01]  /*03e0*/  LEA.HI.X R33, R33, c[0x0][0x24c], R4, 0x1, P5 ;  /* 0x0000930021217a11 */ /* 0x000fe200028f0c04 */
[----:B------:R-:W-:Y:S01]  /*03f0*/  HFMA2.MMA R4, -RZ, RZ, 0, 0 ;  /* 0x00000000ff047435 */ /* 0x000fe200000001ff */
[----:B------:R-:W-:Y:S01]  /*0400*/  @P0 MOV R15, 0x8 ;  /* 0x00000008000f0802 */ /* 0x000fe20000000f00 */
[----:B------:R-:W-:Y:S01]  /*0410*/  @P0 IMAD R2, R2, c[0x0][0x174], RZ ;  /* 0x00005d0002020a24 */ /* 0x000fe200078e02ff */
[----:B------:R-:W-:-:S02]  /*0420*/  LEA R34, P6, R9, c[0x0][0x308], 0x1 ;  /* 0x0000c20009227a11 */ /* 0x000fc400078c08ff */
[----:B------:R-:W-:Y:S01]  /*0430*/  MOV R3, RZ ;  /* 0x000000ff00037202 */ /* 0x000fe20000000f00 */
[----:B------:R-:W-:Y:S01]  /*0440*/  @P0 IMAD R2, R2, c[0x0][0x16c], RZ ;  /* 0x00005b0002020a24 */ /* 0x000fe200078e02ff */
[C---:B------:R-:W-:Y:S02]  /*0450*/  @P1 LEA R12, P4, R0.reuse, c[0x0][0x328], 0x2 ;  /* 0x0000ca00000c1a11 */ /* 0x040fe400078810ff */
[----:B------:R-:W-:Y:S01]  /*0460*/  @P2 LEA R4, P5, R0, c[0x0][0x348], 0x2 ;  /* 0x0000d20000042a11 */ /* 0x000fe200078a10ff */
[----:B------:R-:W-:Y:S01]  /*0470*/  @P0 IMAD.WIDE R14, R2, R15, c[0x0][0x260] ;  /* 0x00009800020e0625 */ /* 0x000fe200078e020f */
[----:B------:R-:W-:Y:S01]  /*0480*/  LEA.HI.X R35, R9, c[0x0][0x30c], R6, 0x1, P6 ;  /* 0x0000c30009237a11 */ /* 0x000fe200030f0c06 */
[----:B------:R-:W-:Y:S01]  /*0490*/  @!P0 CS2R R14, SRZ ;  /* 0x00000000000e8805 */ /* 0x000fe2000001ff00 */
[C-C-:B------:R-:W-:Y:S02]  /*04a0*/  @P1 LEA.HI.X R13, R0.reuse, c[0x0][0x32c], R23.reuse, 0x2, P4 ;  /* 0x0000cb00000d1a11 */ /* 0x140fe400020f1417 */
[----:B------:R-:W-:-:S02]  /*04b0*/  @P2 LEA.HI.X R3, R0, c[0x0][0x34c], R23, 0x2, P5 ;  /* 0x0000d30000032a11 */ /* 0x000fc400028f1417 */
[----:B------:R-:W-:Y:S01]  /*04c0*/  MOV R2, R4 ;  /* 0x0000000400027202 */ /* 0x000fe20000000f00 */
[----:B------:R-:W-:Y:S05]  /*04d0*/  @!P3 BRA `(.L_x_7344) ;  /* 0x00002b700000b947 */ /* 0x000fea0003800000 */
[----:B------:R-:W0:Y:S01]  /*04e0*/  S2R R28, SR_TID.X ;  /* 0x00000000001c7919 */ /* 0x000e220000002100 */
[----:B------:R-:W-:Y:S02]  /*04f0*/  MOV R36, c[0x0][0x174] ;  /* 0x00005d0000247a02 */ /* 0x000fe40000000f00 */
[----:B------:R-:W-:Y:S01]  /*0500*/  MOV R27, RZ ;  /* 0x000000ff001b7202 */ /* 0x000fe20000000f00 */
[----:B------:R-:W1:Y:S01]  /*0510*/  S2R R29, SR_LANEID ;  /* 0x00000000001d7919 */ /* 0x000e620000000000 */
[----:B------:R-:W-:Y:S02]  /*0520*/  MOV R39, RZ ;  /* 0x000000ff00277202 */ /* 0x000fe40000000f00 */
[----:B0-----:R-:W-:Y:S02]  /*0530*/  LOP3.LUT R75, R28, 0x1f, RZ, 0xc0, !PT ;  /* 0x0000001f1c4b7812 */ /* 0x001fe400078ec0ff */
[----:B------:R-:W-:-:S02]  /*0540*/  SHF.R.S32.HI R37, RZ, 0x1f, R28 ;  /* 0x0000001fff257819 */ /* 0x000fc4000001141c */
[----:B-1----:R-:W-:Y:S02]  /*0550*/  IADD3 R38, R28, 0x200, RZ ;  /* 0x000002001c267810 */ /* 0x002fe40007ffe0ff */
.L_x_7352:
[----:B------:R-:W-:Y:S01]  /*0560*/  BAR.SYNC.DEFER_BLOCKING 0x0 ;  /* 0x0000000000007b1d */ /* 0x000fe20000010000 */
[C---:B------:R-:W-:Y:S02]  /*0570*/  SHF.L.U32 R59, R28.reuse, 0x4, RZ ;  /* 0x000000041c3b7819 */ /* 0x040fe400000006ff */
[----:B------:R-:W-:Y:S02]  /*0580*/  SHF.L.U64.HI R54, R28, 0x4, R37 ;  /* 0x000000041c367819 */ /* 0x000fe40000010225 */
[----:B------:R-:W-:-:S04]  /*0590*/  IADD3 R8, P0, R30, R59, RZ ;  /* 0x0000003b1e087210 */ /* 0x000fc80007f1e0ff */
[----:B------:R-:W-:-:S05]  /*05a0*/  IADD3.X R9, R31, R54, RZ, P0, !PT ;  /* 0x000000361f097210 */ /* 0x000fca00007fe4ff */
[----:B------:R-:W2:Y:S01]  /*05b0*/  LDG.E.128 R44, [R8.64] ;  /* 0x00000006082c7981 */ /* 0x000ea2000c1e1d00 */
[----:B0-----:R-:W-:-:S04]  /*05c0*/  IADD3 R16, P0, R32, R59, RZ ;  /* 0x0000003b20107210 */ /* 0x001fc80007f1e0ff */
[----:B------:R-:W-:Y:S01]  /*05d0*/  IADD3.X R17, R33, R54, RZ, P0, !PT ;  /* 0x0000003621117210 */ /* 0x000fe200007fe4ff */
[----:B--2---:R0:W-:Y:S01]  /*05e0*/  STS.128 [R29.X16], R44 ;  /* 0x0000002c1d007388 */ /* 0x0041e2000000cc00 */
[----:B------:R-:W-:-:S06]  /*05f0*/  NOP ;  /* 0x0000000000007918 */ /* 0x000fcc0000000000 */
[----:B------:R-:W-:Y:S04]  /*0600*/  LDS.128 R4, [R29.X16] ;  /* 0x000000001d047984 */ /* 0x000fe8000000cc00 */
        /* <DEDUP_REMOVED lines=8> */
[----:B------:R-:W2:Y:S01]  /*0690*/  LDG.E.128 R40, [R40.64] ;  /* 0x0000000628287981 */ /* 0x000ea2000c1e1d00 */
[----:B------:R-:W-:Y:S01]  /*06a0*/  LEA R20, R36, 0xffffff00, 0x8 ;  /* 0xffffff0024147811 */ /* 0x000fe200078e40ff */
[----:B------:R-:W-:-:S02]  /*06b0*/  IMAD R18, R26, c[0x0][0x1f0], RZ ;  /* 0x00007c001a127a24 */ /* 0x000fc400078e02ff */
[----:B0-----:R-:W-:Y:S01]  /*06c0*/  IMAD R45, R23, c[0x0][0x1f8], RZ ;  /* 0x00007e00172d7a24 */ /* 0x001fe200078e02ff */
[----:B------:R-:W-:Y:S01]  /*06d0*/  SHF.R.S32.HI R21, RZ, 0x1f, R20 ;  /* 0x0000001fff157819 */ /* 0x000fe20000011414 */
[C---:B------:R-:W-:Y:S02]  /*06e0*/  IMAD R19, R25.reuse, c[0x0][0x1f4], R18 ;  /* 0x00007d0019137a24 */ /* 0x040fe400078e0212 */
[----:B------:R-:W-:Y:S02]  /*06f0*/  IMAD R45, R0, c[0x0][0x1fc], R45 ;  /* 0x00007f00002d7a24 */ /* 0x000fe400078e022d */
[----:B------:R-:W-:-:S05]  /*0700*/  IMAD.WIDE.U32 R16, R25, c[0x0][0x1f0], R20 ;  /* 0x00007c0019107a25 */ /* 0x000fca00078e0014 */
[----:B------:R-:W-:-:S05]  /*0710*/  IADD3 R17, R17, R19, RZ ;  /* 0x0000001311117210 */ /* 0x000fca0007ffe0ff */
[----:B------:R-:W-:-:S05]  /*0720*/  IMAD.WIDE.U32 R16, R0, c[0x0][0x1f8], R16 ;  /* 0x00007e0000107a25 */ /* 0x000fca00078e0010 */
[----:B------:R-:W-:Y:S02]  /*0730*/  IADD3 R17, R17, R45, RZ ;  /* 0x0000002d11117210 */ /* 0x000fe40007ffe0ff */
[----:B------:R-:W-:-:S04]  /*0740*/  LEA R44, P0, R16, c[0x0][0x268], 0x1 ;  /* 0x00009a00102c7a11 */ /* 0x000fc800078008ff */
[----:B------:R-:W-:Y:S02]  /*0750*/  LEA.HI.X R17, R16, c[0x0][0x26c], R17, 0x1, P0 ;  /* 0x00009b0010117a11 */ /* 0x000fe400000f0c11 */
[----:B------:R-:W-:-:S04]  /*0760*/  IADD3 R44, P0, R44, R59, RZ ;  /* 0x0000003b2c2c7210 */ /* 0x000fc80007f1e0ff */
[----:B------:R-:W-:Y:S01]  /*0770*/  IADD3.X R45, R17, R54, RZ, P0, !PT ;  /* 0x00000036112d7210 */ /* 0x000fe200007fe4ff */
[----:B--2---:R0:W-:Y:S01]  /*0780*/  STS.128 [R29.X16], R40 ;  /* 0x000000281d007388 */ /* 0x0041e2000000cc00 */
[----:B------:R-:W-:-:S06]  /*0790*/  NOP ;  /* 0x0000000000007918 */ /* 0x000fcc0000000000 */
[----:B------:R-:W2:Y:S04]  /*07a0*/  LDS.128 R16, [R29.X16] ;  /* 0x000000001d107984 */ /* 0x000ea8000000cc00 */
[----:B------:R-:W-:Y:S06]  /*07b0*/  BAR.SYNC.DEFER_BLOCKING 0x0 ;  /* 0x0000000000007b1d */ /* 0x000fec0000010000 */
[----:B------:R-:W3:Y:S01]  /*07c0*/  LDG.E.128 R44, [R44.64] ;  /* 0x000000062c2c7981 */ /* 0x000ee2000c1e1d00 */
[----:B-1----:R-:W-:-:S02]  /*07d0*/  IMAD R48, R26, c[0x0][0x200], RZ ;  /* 0x000080001a307a24 */ /* 0x002fc400078e02ff */
[----:B------:R-:W-:Y:S02]  /*07e0*/  IMAD R53, R23, c[0x0][0x208], RZ ;  /* 0x0000820017357a24 */ /* 0x000fe400078e02ff */
[C---:B------:R-:W-:Y:S02]  /*07f0*/  IMAD R51, R25.reuse, c[0x0][0x204], R48 ;  /* 0x0000810019337a24 */ /* 0x040fe400078e0230 */
[----:B------:R-:W-:-:S04]  /*0800*/  IMAD.WIDE.U32 R48, R25, c[0x0][0x200], R20 ;  /* 0x0000800019307a25 */ /* 0x000fc800078e0014 */
[----:B------:R-:W-:Y:S01]  /*0810*/  IMAD R53, R0, c[0x0][0x20c], R53 ;  /* 0x0000830000357a24 */ /* 0x000fe200078e0235 */
[----:B------:R-:W-:-:S05]  /*0820*/  IADD3 R49, R49, R51, RZ ;  /* 0x0000003331317210 */ /* 0x000fca0007ffe0ff */
[----:B0-----:R-:W-:-:S05]  /*0830*/  IMAD.WIDE.U32 R40, R0, c[0x0][0x208], R48 ;  /* 0x0000820000287a25 */ /* 0x001fca00078e0030 */
[----:B------:R-:W-:Y:S02]  /*0840*/  IADD3 R41, R41, R53, RZ ;  /* 0x0000003529297210 */ /* 0x000fe40007ffe0ff */
[----:B------:R-:W-:-:S04]  /*0850*/  LEA R48, P0, R40, c[0x0][0x258], 0x1 ;  /* 0x0000960028307a11 */ /* 0x000fc800078008ff */
[----:B------:R-:W-:Y:S02]  /*0860*/  LEA.HI.X R41, R40, c[0x0][0x25c], R41, 0x1, P0 ;  /* 0x0000970028297a11 */ /* 0x000fe400000f0c29 */
[----:B------:R-:W-:-:S04]  /*0870*/  IADD3 R48, P0, R48, R59, RZ ;  /* 0x0000003b30307210 */ /* 0x000fc80007f1e0ff */
[----:B------:R-:W-:Y:S01]  /*0880*/  IADD3.X R49, R41, R54, RZ, P0, !PT ;  /* 0x0000003629317210 */ /* 0x000fe200007fe4ff */
[----:B---3--:R-:W-:Y:S01]  /*0890*/  STS.128 [R29.X16], R44 ;  /* 0x0000002c1d007388 */ /* 0x008fe2000000cc00 */
[----:B------:R-:W-:-:S06]  /*08a0*/  NOP ;  /* 0x0000000000007918 */ /* 0x000fcc0000000000 */
[----:B------:R-:W0:Y:S04]  /*08b0*/  LDS.128 R40, [R29.X16] ;  /* 0x000000001d287984 */ /* 0x000e28000000cc00 */
[----:B------:R-:W-:Y:S06]  /*08c0*/  BAR.SYNC.DEFER_BLOCKING 0x0 ;  /* 0x0000000000007b1d */ /* 0x000fec0000010000 */
[----:B------:R-:W3:Y:S01]  /*08d0*/  LDG.E.128 R48, [R48.64] ;  /* 0x0000000630307981 */ /* 0x000ee2000c1e1d00 */
[--C-:B--2---:R-:W-:Y:S01]  /*08e0*/  HADD2.F32 R73, -RZ, R18.reuse.H0_H0 ;  /* 0x20000012ff497230 */ /* 0x104fe20000004100 */
[----:B------:R-:W-:Y:S01]  /*08f0*/  IMAD R68, R26, c[0x0][0x2e8], RZ ;  /* 0x0000ba001a447a24 */ /* 0x000fe200078e02ff */
[----:B------:R-:W-:-:S02]  /*0900*/  HADD2.F32 R70, -RZ, R18.H1_H1 ;  /* 0x30000012ff467230 */ /* 0x000fc40000004100 */
[--C-:B------:R-:W-:Y:S01]  /*0910*/  HADD2.F32 R79, -RZ, R17.reuse.H0_H0 ;  /* 0x20000011ff4f7230 */ /* 0x100fe20000004100 */
[----:B------:R-:W-:Y:S01]  /*0920*/  IMAD R69, R25, c[0x0][0x2ec], R68 ;  /* 0x0000bb0019457a24 */ /* 0x000fe200078e0244 */
[----:B------:R-:W-:Y:S02]  /*0930*/  HADD2.F32 R72, -RZ, R17.H1_H1 ;  /* 0x30000011ff487230 */ /* 0x000fe40000004100 */
[----:B------:R-:W-:Y:S02]  /*0940*/  HADD2.F32 R71, -RZ, R19.H0_H0 ;  /* 0x20000013ff477230 */ /* 0x000fe40000004100 */
[----:B------:R-:W-:Y:S02]  /*0950*/  HADD2.F32 R85, -RZ, R10.H1_H1 ;  /* 0x3000000aff557230 */ /* 0x000fe40000004100 */
[----:B0-----:R-:W-:Y:S02]  /*0960*/  HADD2.F32 R62, -RZ, R40.H0_H0 ;  /* 0x20000028ff3e7230 */ /* 0x001fe40000004100 */
[----:B------:R-:W-:-:S02]  /*0970*/  HADD2.F32 R61, -RZ, R41.H1_H1 ;  /* 0x30000029ff3d7230 */ /* 0x000fc40000004100 */
[----:B------:R-:W-:Y:S02]  /*0980*/  HADD2.F32 R57, -RZ, R42.H0_H0 ;  /* 0x2000002aff397230 */ /* 0x000fe40000004100 */
[----:B------:R-:W-:Y:S01]  /*0990*/  HADD2.F32 R77, -RZ, R40.H1_H1 ;  /* 0x30000028ff4d7230 */ /* 0x000fe20000004100 */
[----:B------:R-:W-:Y:S01]  /*09a0*/  FMUL.FTZ R40, R62, -1.4426950216293334961 ;  /* 0xbfb8aa3b3e287820 */ /* 0x000fe20000410000 */
[----:B------:R-:W-:Y:S01]  /*09b0*/  HADD2.F32 R60, -RZ, R41.H0_H0 ;  /* 0x20000029ff3c7230 */ /* 0x000fe20000004100 */
[----:B------:R-:W-:Y:S01]  /*09c0*/  FMUL.FTZ R44, R61, -1.4426950216293334961 ;  /* 0xbfb8aa3b3d2c7820 */ /* 0x000fe20000410000 */
[--C-:B------:R-:W-:Y:S01]  /*09d0*/  HADD2.F32 R56, -RZ, R43.reuse.H0_H0 ;  /* 0x2000002bff387230 */ /* 0x100fe20000004100 */
[----:B------:R-:W-:Y:S01]  /*09e0*/  FMUL.FTZ R45, R57, -1.4426950216293334961 ;  /* 0xbfb8aa3b392d7820 */ /* 0x000fe20000410000 */
[----:B------:R-:W-:Y:S01]  /*09f0*/  HADD2.F32 R55, -RZ, R42.H1_H1 ;  /* 0x3000002aff377230 */ /* 0x000fe20000004100 */
[----:B------:R-:W0:Y:S01]  /*0a00*/  MUFU.EX2 R40, R40 ;  /* 0x0000002800287308 */ /* 0x000e220000000800 */
[----:B------:R-:W-:Y:S01]  /*0a10*/  FMUL.FTZ R52, R77, -1.4426950216293334961 ;  /* 0xbfb8aa3b4d347820 */ /* 0x000fe20000410000 */
[----:B------:R-:W-:Y:S01]  /*0a20*/  HADD2.F32 R42, -RZ, R43.H1_H1 ;  /* 0x3000002bff2a7230 */ /* 0x000fe20000004100 */
[----:B------:R-:W-:Y:S01]  /*0a30*/  FMUL.FTZ R41, R60, -1.4426950216293334961 ;  /* 0xbfb8aa3b3c297820 */ /* 0x000fe20000410000 */
[--C-:B------:R-:W-:Y:S01]  /*0a40*/  HADD2.F32 R87, -RZ, R11.reuse.H0_H0 ;  /* 0x2000000bff577230 */ /* 0x100fe20000004100 */
[----:B------:R-:W-:Y:S01]  /*0a50*/  FMUL.FTZ R43, R56, -1.4426950216293334961 ;  /* 0xbfb8aa3b382b7820 */ /* 0x000fe20000410000 */
[----:B------:R-:W-:Y:S01]  /*0a60*/  HADD2.F32 R89, -RZ, R11.H1_H1 ;  /* 0x3000000bff597230 */ /* 0x000fe20000004100 */
[----:B------:R-:W-:Y:S01]  /*0a70*/  FMUL.FTZ R66, R42, -1.4426950216293334961 ;  /* 0xbfb8aa3b2a427820 */ /* 0x000fe20000410000 */
[----:B------:R-:W1:Y:S01]  /*0a80*/  MUFU.EX2 R63, R44 ;  /* 0x0000002c003f7308 */ /* 0x000e620000000800 */
[----:B------:R-:W-:-:S07]  /*0a90*/  FMUL.FTZ R53, R55, -1.4426950216293334961 ;  /* 0xbfb8aa3b37357820 */ /* 0x000fce0000410000 */
[----:B------:R-:W2:Y:S01]  /*0aa0*/  MUFU.EX2 R64, R45 ;  /* 0x0000002d00407308 */ /* 0x000ea20000000800 */
[----:B0-----:R-:W-:-:S07]  /*0ab0*/  FADD.FTZ R40, R40, 1 ;  /* 0x3f80000028287421 */ /* 0x001fce0000010000 */
[----:B------:R-:W0:Y:S01]  /*0ac0*/  MUFU.EX2 R52, R52 ;  /* 0x0000003400347308 */ /* 0x000e220000000800 */
[----:B-1----:R-:W-:-:S07]  /*0ad0*/  FADD.FTZ R63, R63, 1 ;  /* 0x3f8000003f3f7421 */ /* 0x002fce0000010000 */
[----:B------:R-:W1:Y:S01]  /*0ae0*/  MUFU.RCP R81, R40 ;  /* 0x0000002800517308 */ /* 0x000e620000001000 */
[----:B--2---:R-:W-:-:S07]  /*0af0*/  FADD.FTZ R64, R64, 1 ;  /* 0x3f80000040407421 */ /* 0x004fce0000010000 */
[----:B------:R-:W2:Y:S01]  /*0b00*/  MUFU.EX2 R41, R41 ;  /* 0x0000002900297308 */ /* 0x000ea20000000800 */
[----:B0-----:R-:W-:-:S07]  /*0b10*/  FADD.FTZ R58, R52, 1 ;  /* 0x3f800000343a7421 */ /* 0x001fce0000010000 */
[----:B------:R2:W-:Y:S01]  /*0b20*/  MUFU.EX2 R67, R43 ;  /* 0x0000002b00437308 */ /* 0x0005e20000000800 */
[----:B-1----:R-:W-:-:S04]  /*0b30*/  FADD.FTZ R17, -R81, 1 ;  /* 0x3f80000051117421 */ /* 0x002fc80000010100 */
[----:B------:R-:W-:-:S03]  /*0b40*/  FFMA.FTZ R17, R62, R17, 1 ;  /* 0x3f8000003e117423 */ /* 0x000fc60000010011 */
[----:B------:R0:W1:Y:S01]  /*0b50*/  MUFU.EX2 R80, R66 ;  /* 0x0000004200507308 */ /* 0x0000620000000800 */
[----:B--2---:R-:W-:Y:S01]  /*0b60*/  FADD.FTZ R43, R41, 1 ;  /* 0x3f800000292b7421 */ /* 0x004fe20000010000 */
[----:B------:R-:W-:-:S06]  /*0b70*/  HADD2.F32 R41, -RZ, R16.H1_H1 ;  /* 0x30000010ff297230 */ /* 0x000fcc0000004100 */
[----:B------:R2:W4:Y:S01]  /*0b80*/  MUFU.EX2 R65, R53 ;  /* 0x0000003500417308 */ /* 0x0005220000000800 */
[----:B0-----:R-:W-:-:S07]  /*0b90*/  HADD2.F32 R66, -RZ, R19.H1_H1 ;  /* 0x30000013ff427230 */ /* 0x001fce0000004100 */
[----:B------:R0:W3:Y:S01]  /*0ba0*/  MUFU.RCP R78, R58 ;  /* 0x0000003a004e7308 */ /* 0x0000e20000001000 */
[----:B-1----:R-:W-:Y:S02]  /*0bb0*/  FADD.FTZ R80, R80, 1 ;  /* 0x3f80000050507421 */ /* 0x002fe40000010000 */
[----:B--2---:R-:W-:-:S05]  /*0bc0*/  IMAD.WIDE.U32 R52, R25, c[0x0][0x2e8], R20 ;  /* 0x0000ba0019347a25 */ /* 0x004fca00078e0014 */
[----:B------:R-:W-:Y:S01]  /*0bd0*/  MUFU.RCP R43, R43 ;  /* 0x0000002b002b7308 */ /* 0x000fe20000001000 */
[----:B0-----:R-:W-:Y:S01]  /*0be0*/  FMUL.FTZ R58, R62, R81 ;  /* 0x000000513e3a7220 */ /* 0x001fe20000410000 */
[----:B------:R-:W-:Y:S01]  /*0bf0*/  IADD3 R53, R53, R69, RZ ;  /* 0x0000004535357210 */ /* 0x000fe20007ffe0ff */
[----:B----4-:R-:W-:-:S04]  /*0c00*/  FADD.FTZ R76, R65, 1 ;  /* 0x3f800000414c7421 */ /* 0x010fc80000010000 */
[----:B------:R-:W-:Y:S01]  /*0c10*/  IMAD.WIDE.U32 R52, R0, c[0x0][0x2f0], R52 ;  /* 0x0000bc0000347a25 */ /* 0x000fe200078e0034 */
[----:B------:R-:W-:Y:S08]  /*0c20*/  MUFU.RCP R74, R64 ;  /* 0x00000040004a7308 */ /* 0x000ff00000001000 */
[----:B------:R-:W-:Y:S01]  /*0c30*/  MUFU.RCP R76, R76 ;  /* 0x0000004c004c7308 */ /* 0x000fe20000001000 */
[----:B---3--:R0:W-:Y:S01]  /*0c40*/  STS.128 [R29.X16], R48 ;  /* 0x000000301d007388 */ /* 0x0081e2000000cc00 */
[----:B------:R-:W-:-:S06]  /*0c50*/  NOP ;  /* 0x0000000000007918 */ /* 0x000fcc0000000000 */
[----:B------:R-:W1:Y:S01]  /*0c60*/  LDS.128 R44, [R29.X16] ;  /* 0x000000001d2c7984 */ /* 0x000e62000000cc00 */
[----:B0-----:R-:W-:Y:S01]  /*0c70*/  MOV R48, c[0x0][0x16c] ;  /* 0x00005b0000307a02 */ /* 0x001fe20000000f00 */
[----:B------:R-:W-:Y:S02]  /*0c80*/  HADD2.F32 R49, -RZ, R4.H0_H0 ;  /* 0x20000004ff317230 */ /* 0x000fe40000004100 */
[----:B------:R-:W-:Y:S01]  /*0c90*/  BAR.SYNC.DEFER_BLOCKING 0x0 ;  /* 0x0000000000007b1d */ /* 0x000fe20000010000 */
[----:B------:R-:W-:Y:S01]  /*0ca0*/  ISETP.GE.AND P1, PT, R48, 0x1, PT ;  /* 0x000000013000780c */ /* 0x000fe20003f26270 */
[----:B------:R-:W-:-:S04]  /*0cb0*/  HADD2.F32 R48, -RZ, R16.H0_H0 ;  /* 0x20000010ff307230 */ /* 0x000fc80000004100 */
[----:B------:R1:W0:Y:S01]  /*0cc0*/  MUFU.RCP R16, R63 ;  /* 0x0000003f00107308 */ /* 0x0002220000001000 */
[----:B------:R-:W-:-:S04]  /*0cd0*/  FMUL.FTZ R40, R48, R58 ;  /* 0x0000003a30287220 */ /* 0x000fc80000410000 */
[----:B------:R-:W-:Y:S02]  /*0ce0*/  FFMA.FTZ R18, R40, R49, R39 ;  /* 0x0000003128127223 */ /* 0x000fe40000010027 */
[----:B------:R-:W-:-:S06]  /*0cf0*/  FADD.FTZ R39, R67, 1 ;  /* 0x3f80000043277421 */ /* 0x000fcc0000010000 */
[----:B------:R-:W2:Y:S01]  /*0d00*/  MUFU.RCP R39, R39 ;  /* 0x0000002700277308 */ /* 0x000ea20000001000 */
[--C-:B-1----:R-:W-:Y:S02]  /*0d10*/  HADD2.F32 R63, -RZ, R44.reuse.H0_H0 ;  /* 0x2000002cff3f7230 */ /* 0x102fe40000004100 */
[----:B------:R-:W-:Y:S02]  /*0d20*/  HADD2.F32 R44, -RZ, R44.H1_H1 ;  /* 0x3000002cff2c7230 */ /* 0x000fe40000004100 */
[--C-:B------:R-:W-:Y:S01]  /*0d30*/  HADD2.F32 R64, -RZ, R46.reuse.H0_H0 ;  /* 0x2000002eff407230 */ /* 0x100fe20000004100 */
[----:B------:R-:W-:Y:S01]  /*0d40*/  FMUL.FTZ R48, R48, R63 ;  /* 0x0000003f30307220 */ /* 0x000fe20000410000 */
[----:B------:R-:W-:Y:S01]  /*0d50*/  HADD2.F32 R67, -RZ, R46.H1_H1 ;  /* 0x3000002eff437230 */ /* 0x000fe20000004100 */
[----:B------:R-:W-:Y:S01]  /*0d60*/  FADD.FTZ R46, -R78, 1 ;  /* 0x3f8000004e2e7421 */ /* 0x000fe20000010100 */
[----:B------:R-:W-:Y:S01]  /*0d70*/  HADD2.F32 R65, -RZ, R45.H1_H1 ;  /* 0x3000002dff417230 */ /* 0x000fe20000004100 */
[----:B------:R-:W-:Y:S01]  /*0d80*/  FMUL.FTZ R48, R81, R48 ;  /* 0x0000003051307220 */ /* 0x000fe20000410000 */
[--C-:B------:R-:W-:Y:S01]  /*0d90*/  HADD2.F32 R68, -RZ, R47.reuse.H0_H0 ;  /* 0x2000002fff447230 */ /* 0x100fe20000004100 */
[----:B------:R-:W1:Y:S01]  /*0da0*/  MUFU.RCP R81, R80 ;  /* 0x0000005000517308 */ /* 0x000e620000001000 */
[----:B------:R-:W-:Y:S01]  /*0db0*/  FMUL.FTZ R19, R41, R44 ;  /* 0x0000002c29137220 */ /* 0x000fe20000410000 */
[----:B------:R-:W-:Y:S01]  /*0dc0*/  HADD2.F32 R69, -RZ, R47.H1_H1 ;  /* 0x3000002fff457230 */ /* 0x000fe20000004100 */
[C---:B------:R-:W-:Y:S01]  /*0dd0*/  FFMA.FTZ R46, R77.reuse, R46, 1 ;  /* 0x3f8000004d2e7423 */ /* 0x040fe2000001002e */
[----:B------:R-:W-:Y:S01]  /*0de0*/  HADD2.F32 R62, -RZ, R45.H0_H0 ;  /* 0x2000002dff3e7230 */ /* 0x000fe20000004100 */
[----:B------:R-:W-:-:S02]  /*0df0*/  FMUL.FTZ R77, R77, R78 ;  /* 0x0000004e4d4d7220 */ /* 0x000fc40000410000 */
[----:B------:R-:W-:Y:S02]  /*0e00*/  FMUL.FTZ R19, R78, R19 ;  /* 0x000000134e137220 */ /* 0x000fe40000410000 */
[----:B0-----:R-:W-:Y:S02]  /*0e10*/  FADD.FTZ R78, -R16, 1 ;  /* 0x3f800000104e7421 */ /* 0x001fe40000010100 */
        /* <DEDUP_REMOVED lines=9> */
[----:B--2---:R-:W-:-:S02]  /*0eb0*/  FADD.FTZ R17, -R39, 1 ;  /* 0x3f80000027117421 */ /* 0x004fc40000010100 */
[----:B-1----:R-:W-:Y:S02]  /*0ec0*/  FADD.FTZ R47, -R81, 1 ;  /* 0x3f800000512f7421 */ /* 0x002fe40000010100 */
[----:B------:R-:W-:Y:S02]  /*0ed0*/  FMUL.FTZ R19, R19, R46 ;  /* 0x0000002e13137220 */ /* 0x000fe40000410000 */
[----:B------:R-:W-:Y:S02]  /*0ee0*/  FMUL.FTZ R45, R50, R45 ;  /* 0x0000002d322d7220 */ /* 0x000fe40000410000 */
[----:B------:R-:W-:Y:S01]  /*0ef0*/  FFMA.FTZ R49, R56, R17, 1 ;  /* 0x3f80000038317423 */ /* 0x000fe20000010011 */
[----:B------:R-:W-:Y:S01]  /*0f00*/  F2FP.PACK_AB R48, R19, R48 ;  /* 0x000000301330723e */ /* 0x000fe200000000ff */
[----:B------:R-:W-:Y:S02]  /*0f10*/  FFMA.FTZ R83, R42, R47, 1 ;  /* 0x3f8000002a537423 */ /* 0x000fe4000001002f */
[----:B------:R-:W-:-:S02]  /*0f20*/  FADD.FTZ R46, -R74, 1 ;  /* 0x3f8000004a2e7421 */ /* 0x000fc40000010100 */
        /* <DEDUP_REMOVED lines=9> */
[----:B------:R-:W-:Y:S02]  /*0fc0*/  FMUL.FTZ R80, R39, R80 ;  /* 0x0000005027507220 */ /* 0x000fe40000410000 */
[----:B------:R-:W-:Y:S02]  /*0fd0*/  FMUL.FTZ R82, R81, R82 ;  /* 0x0000005251527220 */ /* 0x000fe40000410000 */
[----:B------:R-:W-:-:S02]  /*0fe0*/  FMUL.FTZ R17, R17, R46 ;  /* 0x0000002e11117220 */ /* 0x000fc40000410000 */
[----:B------:R-:W-:Y:S01]  /*0ff0*/  FMUL.FTZ R50, R47, R50 ;  /* 0x000000322f327220 */ /* 0x000fe20000410000 */
[--C-:B------:R-:W-:Y:S01]  /*1000*/  HADD2.F32 R47, -RZ, R5.reuse.H1_H1 ;  /* 0x30000005ff2f7230 */ /* 0x100fe20000004100 */
[----:B------:R-:W-:Y:S01]  /*1010*/  FMUL.FTZ R51, R80, R49 ;  /* 0x0000003150337220 */ /* 0x000fe20000410000 */
[----:B------:R-:W-:Y:S01]  /*1020*/  F2FP.PACK_AB R49, R78, R45 ;  /* 0x0000002d4e31723e */ /* 0x000fe200000000ff */
[----:B------:R-:W-:Y:S01]  /*1030*/  FMUL.FTZ R82, R82, R83 ;  /* 0x0000005352527220 */ /* 0x000fe20000410000 */
[----:B------:R-:W-:Y:S01]  /*1040*/  F2FP.PACK_AB R50, R50, R17 ;  /* 0x000000113232723e */ /* 0x000fe200000000ff */
[----:B------:R-:W-:Y:S01]  /*1050*/  HADD2.F32 R17, -RZ, R4.H1_H1 ;  /* 0x30000004ff117230 */ /* 0x000fe20000004100 */
[----:B------:R-:W-:Y:S01]  /*1060*/  FMUL.FTZ R41, R41, R77 ;  /* 0x0000004d29297220 */ /* 0x000fe20000410000 */
[----:B------:R-:W-:Y:S01]  /*1070*/  HADD2.F32 R45, -RZ, R5.H0_H0 ;  /* 0x20000005ff2d7230 */ /* 0x000fe20000004100 */
[----:B------:R-:W-:Y:S01]  /*1080*/  F2FP.PACK_AB R51, R82, R51 ;  /* 0x000000335233723e */ /* 0x000fe200000000ff */
[----:B------:R-:W-:Y:S01]  /*1090*/  FMUL.FTZ R61, R61, R16 ;  /* 0x000000103d3d7220 */ /* 0x000fe20000410000 */
[----:B------:R-:W-:Y:S01]  /*10a0*/  HADD2.F32 R83, -RZ, R10.H0_H0 ;  /* 0x2000000aff537230 */ /* 0x000fe20000004100 */
[----:B------:R-:W-:-:S02]  /*10b0*/  FFMA.FTZ R46, R41, R17, R18 ;  /* 0x00000011292e7223 */ /* 0x000fc40000010012 */
[----:B------:R0:W-:Y:S01]  /*10c0*/  STS.128 [R29.X16], R48 ;  /* 0x000000301d007388 */ /* 0x0001e2000000cc00 */
[----:B------:R-:W-:-:S06]  /*10d0*/  NOP ;  /* 0x0000000000007918 */ /* 0x000fcc0000000000 */
[----:B------:R-:W1:Y:S01]  /*10e0*/  LDS.128 R16, [R29.X16] ;  /* 0x000000001d107984 */ /* 0x000e62000000cc00 */
[----:B------:R-:W-:Y:S02]  /*10f0*/  FMUL.FTZ R60, R60, R43 ;  /* 0x0000002b3c3c7220 */ /* 0x000fe40000410000 */
[----:B------:R-:W-:Y:S02]  /*1100*/  FMUL.FTZ R74, R57, R74 ;  /* 0x0000004a394a7220 */ /* 0x000fe40000410000 */
[----:B------:R-:W-:Y:S02]  /*1110*/  FMUL.FTZ R43, R79, R60 ;  /* 0x0000003c4f2b7220 */ /* 0x000fe40000410000 */
[----:B------:R-:W-:Y:S02]  /*1120*/  IMAD R79, R23, c[0x0][0x2f0], RZ ;  /* 0x0000bc00174f7a24 */ /* 0x000fe400078e02ff */
[----:B------:R-:W-:Y:S01]  /*1130*/  FFMA.FTZ R46, R43, R45, R46 ;  /* 0x0000002d2b2e7223 */ /* 0x000fe2000001002e */
[----:B0-----:R-:W-:Y:S01]  /*1140*/  LEA R50, P0, R52, c[0x0][0x338], 0x1 ;  /* 0x0000ce0034327a11 */ /* 0x001fe200078008ff */
[----:B------:R-:W-:-:S02]  /*1150*/  FMUL.FTZ R45, R72, R61 ;  /* 0x0000003d482d7220 */ /* 0x000fc40000410000 */
[----:B------:R-:W-:Y:S02]  /*1160*/  IMAD R79, R0, c[0x0][0x2f4], R79 ;  /* 0x0000bd00004f7a24 */ /* 0x000fe400078e024f */
[----:B------:R-:W-:Y:S01]  /*1170*/  FFMA.FTZ R46, R45, R47, R46 ;  /* 0x0000002f2d2e7223 */ /* 0x000fe2000001002e */
[----:B------:R-:W-:Y:S01]  /*1180*/  HADD2.F32 R47, -RZ, R6.H0_H0 ;  /* 0x20000006ff2f7230 */ /* 0x000fe20000004100 */
[----:B------:R-:W-:Y:S01]  /*1190*/  FMUL.FTZ R57, R73, R74 ;  /* 0x0000004a49397220 */ /* 0x000fe20000410000 */
[----:B------:R-:W-:Y:S01]  /*11a0*/  IADD3 R49, R53, R79, RZ ;  /* 0x0000004f35317210 */ /* 0x000fe20007ffe0ff */
[----:B------:R-:W-:Y:S01]  /*11b0*/  FMUL.FTZ R76, R55, R76 ;  /* 0x0000004c374c7220 */ /* 0x000fe20000410000 */
[----:B------:R-:W-:Y:S01]  /*11c0*/  HADD2.F32 R73, -RZ, R8.H1_H1 ;  /* 0x30000008ff497230 */ /* 0x000fe20000004100 */
[----:B------:R-:W-:Y:S01]  /*11d0*/  FFMA.FTZ R48, R57, R47, R46 ;  /* 0x0000002f39307223 */ /* 0x000fe2000001002e */
[----:B------:R-:W-:Y:S01]  /*11e0*/  HADD2.F32 R47, -RZ, R6.H1_H1 ;  /* 0x30000006ff2f7230 */ /* 0x000fe20000004100 */
[----:B------:R-:W-:Y:S01]  /*11f0*/  FMUL.FTZ R55, R70, R76 ;  /* 0x0000004c46377220 */ /* 0x000fe20000410000 */
[----:B------:R-:W-:Y:S01]  /*1200*/  LEA.HI.X R49, R52, c[0x0][0x33c], R49, 0x1, P0 ;  /* 0x0000cf0034317a11 */ /* 0x000fe200000f0c31 */
[----:B------:R-:W-:Y:S01]  /*1210*/  FMUL.FTZ R56, R56, R39 ;  /* 0x0000002738387220 */ /* 0x000fe20000410000 */
[----:B------:R-:W-:Y:S01]  /*1220*/  IADD3 R46, P2, R50, R59, RZ ;  /* 0x0000003b322e7210 */ /* 0x000fe20007f5e0ff */
[----:B------:R-:W-:Y:S01]  /*1230*/  FFMA.FTZ R48, R55, R47, R48 ;  /* 0x0000002f37307223 */ /* 0x000fe20000010030 */
[----:B------:R-:W-:Y:S01]  /*1240*/  ISETP.NE.U32.AND P0, PT, RZ, c[0x0][0x270], PT ;  /* 0x00009c00ff007a0c */ /* 0x000fe20003f05070 */
[--C-:B------:R-:W-:Y:S01]  /*1250*/  HADD2.F32 R39, -RZ, R7.reuse.H0_H0 ;  /* 0x20000007ff277230 */ /* 0x100fe20000004100 */
[----:B------:R-:W-:Y:S01]  /*1260*/  IADD3.X R47, R49, R54, RZ, P2, !PT ;  /* 0x00000036312f7210 */ /* 0x000fe200017fe4ff */
[----:B------:R-:W-:Y:S01]  /*1270*/  FMUL.FTZ R53, R71, R56 ;  /* 0x0000003847357220 */ /* 0x000fe20000410000 */
[----:B------:R-:W-:Y:S01]  /*1280*/  ISETP.NE.AND.EX P0, PT, RZ, c[0x0][0x274], PT, P0 ;  /* 0x00009d00ff007a0c */ /* 0x000fe20003f05300 */
[----:B------:R-:W-:Y:S01]  /*1290*/  FMUL.FTZ R42, R42, R81 ;  /* 0x000000512a2a7220 */ /* 0x000fe20000410000 */
[----:B------:R-:W-:Y:S01]  /*12a0*/  HADD2.F32 R71, -RZ, R8.H0_H0 ;  /* 0x20000008ff477230 */ /* 0x000fe20000004100 */
[----:B------:R-:W-:Y:S01]  /*12b0*/  FFMA.FTZ R48, R53, R39, R48 ;  /* 0x0000002735307223 */ /* 0x000fe20000010030 */
[----:B------:R-:W-:Y:S01]  /*12c0*/  HADD2.F32 R39, -RZ, R7.H1_H1 ;  /* 0x30000007ff277230 */ /* 0x000fe20000004100 */
[----:B------:R-:W-:Y:S01]  /*12d0*/  FMUL.FTZ R59, R66, R42 ;  /* 0x0000002a423b7220 */ /* 0x000fe20000410000 */
[--C-:B------:R-:W-:Y:S01]  /*12e0*/  HADD2.F32 R79, -RZ, R9.reuse.H0_H0 ;  /* 0x20000009ff4f7230 */ /* 0x100fe20000004100 */
[----:B-1----:R0:W-:Y:S01]  /*12f0*/  STG.E.128 [R46.64], R16 ;  /* 0x000000102e007986 */ /* 0x0021e2000c101d06 */
[----:B------:R-:W-:Y:S01]  /*1300*/  HADD2.F32 R81, -RZ, R9.H1_H1 ;  /* 0x30000009ff517230 */ /* 0x000fe20000004100 */
[----:B------:R-:W-:-:S04]  /*1310*/  FFMA.FTZ R39, R59, R39, R48 ;  /* 0x000000273b277223 */ /* 0x000fc80000010030 */
[----:B------:R-:W-:Y:S05]  /*1320*/  @!P0 BRA `(.L_x_7345) ;  /* 0x000001d000008947 */ /* 0x000fea0003800000 */
[----:B------:R-:W-:Y:S01]  /*1330*/  BAR.SYNC.DEFER_BLOCKING 0x0 ;  /* 0x0000000000007b1d */ /* 0x000fe20000010000 */
[----:B------:R-:W-:Y:S02]  /*1340*/  FMUL.FTZ R8, R58, R63 ;  /* 0x0000003f3a087220 */ /* 0x000fe40000410000 */
[----:B------:R-:W-:Y:S02]  /*1350*/  FMUL.FTZ R9, R60, R62 ;  /* 0x0000003e3c097220 */ /* 0x000fe40000410000 */
[----:B------:R-:W-:Y:S02]  /*1360*/  FMUL.FTZ R10, R74, R64 ;  /* 0x000000404a0a7220 */ /* 0x000fe40000410000 */
[----:B------:R-:W-:Y:S02]  /*1370*/  FMUL.FTZ R11, R56, R68 ;  /* 0x00000044380b7220 */ /* 0x000fe40000410000 */
[----:B------:R-:W-:Y:S02]  /*1380*/  FMUL.FTZ R42, R42, R69 ;  /* 0x000000452a2a7220 */ /* 0x000fe40000410000 */
[----:B------:R-:W-:-:S02]  /*1390*/  FMUL.FTZ R67, R76, R67 ;  /* 0x000000434c437220 */ /* 0x000fc40000410000 */
[----:B0-----:R-:W-:Y:S01]  /*13a0*/  FMUL.FTZ R16, R61, R65 ;  /* 0x000000413d107220 */ /* 0x001fe20000410000 */
[----:B------:R-:W-:Y:S01]  /*13b0*/  F2FP.PACK_AB R11, R42, R11 ;  /* 0x0000000b2a0b723e */ /* 0x000fe200000000ff */
[----:B------:R-:W-:Y:S01]  /*13c0*/  FMUL.FTZ R77, R77, R44 ;  /* 0x0000002c4d4d7220 */ /* 0x000fe20000410000 */
[----:B------:R-:W-:Y:S01]  /*13d0*/  F2FP.PACK_AB R10, R67, R10 ;  /* 0x0000000a430a723e */ /* 0x000fe200000000ff */
[----:B------:R-:W-:Y:S01]  /*13e0*/  IMAD R42, R26, c[0x0][0x210], RZ ;  /* 0x000084001a2a7a24 */ /* 0x000fe200078e02ff */
[----:B------:R-:W-:Y:S01]  /*13f0*/  F2FP.PACK_AB R9, R16, R9 ;  /* 0x000000091009723e */ /* 0x000fe200000000ff */
[----:B------:R-:W-:Y:S01]  /*1400*/  IMAD.WIDE.U32 R46, R25, c[0x0][0x210], R20 ;  /* 0x00008400192e7a25 */ /* 0x000fe200078e0014 */
[----:B------:R-:W-:-:S03]  /*1410*/  F2FP.PACK_AB R8, R77, R8 ;  /* 0x000000084d08723e */ /* 0x000fc600000000ff */
[----:B------:R-:W-:Y:S02]  /*1420*/  IMAD R49, R25, c[0x0][0x214], R42 ;  /* 0x0000850019317a24 */ /* 0x000fe400078e022a */
[----:B------:R0:W-:Y:S01]  /*1430*/  STS.128 [R29.X16], R8 ;  /* 0x000000081d007388 */ /* 0x0001e2000000cc00 */
[----:B------:R-:W-:-:S06]  /*1440*/  NOP ;  /* 0x0000000000007918 */ /* 0x000fcc0000000000 */
[----:B------:R-:W1:Y:S01]  /*1450*/  LDS.128 R16, [R29.X16] ;  /* 0x000000001d107984 */ /* 0x000e62000000cc00 */
[----:B------:R-:W-:Y:S01]  /*1460*/  IADD3 R47, R47, R49, RZ ;  /* 0x000000312f2f7210 */ /* 0x000fe20007ffe0ff */
[----:B------:R-:W-:-:S04]  /*1470*/  IMAD R51, R23, c[0x0][0x218], RZ ;  /* 0x0000860017337a24 */ /* 0x000fc800078e02ff */
[C---:B------:R-:W-:Y:S02]  /*1480*/  IMAD R51, R0.reuse, c[0x0][0x21c], R51 ;  /* 0x0000870000337a24 */ /* 0x040fe400078e0233 */
[----:B------:R-:W-:-:S05]  /*1490*/  IMAD.WIDE.U32 R46, R0, c[0x0][0x218], R46 ;  /* 0x00008600002e7a25 */ /* 0x000fca00078e002e */
[----:B0-----:R-:W-:Y:S02]  /*14a0*/  IADD3 R11, R47, R51, RZ ;  /* 0x000000332f0b7210 */ /* 0x001fe40007ffe0ff */
[----:B------:R-:W-:-:S04]  /*14b0*/  LEA R9, P0, R46, c[0x0][0x270], 0x1 ;  /* 0x00009c002e097a11 */ /* 0x000fc800078008ff */
[----:B------:R-:W-:Y:S02]  /*14c0*/  LEA.HI.X R46, R46, c[0x0][0x274], R11, 0x1, P0 ;  /* 0x00009d002e2e7a11 */ /* 0x000fe400000f0c0b */
[----:B------:R-:W-:-:S04]  /*14d0*/  LEA R8, P0, R28, R9, 0x4 ;  /* 0x000000091c087211 */ /* 0x000fc800078020ff */
[----:B------:R-:W-:-:S05]  /*14e0*/  LEA.HI.X R9, R28, R46, R37, 0x4, P0 ;  /* 0x0000002e1c097211 */ /* 0x000fca00000f2425 */
[----:B-1----:R0:W-:Y:S04]  /*14f0*/  STG.E.128 [R8.64], R16 ;  /* 0x0000001008007986 */ /* 0x0021e8000c101d06 */
.L_x_7345:
[----:B------:R-:W-:Y:S01]  /*1500*/  BAR.SYNC.DEFER_BLOCKING 0x0 ;  /* 0x0000000000007b1d */ /* 0x000fe20000010000 */
[----:B------:R-:W-:Y:S01]  /*1510*/  HFMA2.MMA R61, -RZ, RZ, 0, 0 ;  /* 0x00000000ff3d7435 */ /* 0x000fe200000001ff */
[--C-:B-----5:R-:W-:Y:S01]  /*1520*/  FADD.FTZ R58, R71, R24.reuse ;  /* 0x00000018473a7221 */ /* 0x120fe20000010000 */
[----:B------:R-:W-:Y:S01]  /*1530*/  HFMA2.MMA R44, -RZ, RZ, 0, 0 ;  /* 0x00000000ff2c7435 */ /* 0x000fe200000001ff */
[----:B------:R-:W-:Y:S01]  /*1540*/  CS2R R48, SRZ ;  /* 0x0000000000307805 */ /* 0x000fe2000001ff00 */
[----:B------:R-:W-:Y:S01]  /*1550*/  MOV R51, RZ ;  /* 0x000000ff00337202 */ /* 0x000fe20000000f00 */
[----:B0-----:R-:W-:Y:S01]  /*1560*/  CS2R R46, SRZ ;  /* 0x00000000002e7805 */ /* 0x001fe2000001ff00 */
[----:B------:R-:W-:Y:S01]  /*1570*/  MOV R42, RZ ;  /* 0x000000ff002a7202 */ /* 0x000fe20000000f00 */
[--C-:B------:R-:W-:Y:S02]  /*1580*/  FADD.FTZ R60, R73, R24.reuse ;  /* 0x00000018493c7221 */ /* 0x100fe40000010000 */
[----:B------:R-:W-:-:S02]  /*1590*/  FADD.FTZ R62, R79, R24 ;  /* 0x000000184f3e7221 */ /* 0x000fc40000010000 */
[--C-:B------:R-:W-:Y:S02]  /*15a0*/  FADD.FTZ R64, R81, R24.reuse ;  /* 0x0000001851407221 */ /* 0x100fe40000010000 */
[--C-:B------:R-:W-:Y:S02]  /*15b0*/  FADD.FTZ R66, R83, R24.reuse ;  /* 0x0000001853427221 */ /* 0x100fe40000010000 */
[--C-:B------:R-:W-:Y:S02]  /*15c0*/  FADD.FTZ R68, R85, R24.reuse ;  /* 0x0000001855447221 */ /* 0x100fe40000010000 */
        /* <DEDUP_REMOVED lines=11> */
[C---:B------:R-:W-:Y:S01]  /*1680*/  IMAD R19, R23.reuse, c[0x0][0x180], RZ ;  /* 0x0000600017137a24 */ /* 0x040fe200078e02ff */
[C---:B------:R-:W-:Y:S01]  /*1690*/  IADD3 R18, R36.reuse, -0x2, RZ ;  /* 0xfffffffe24127810 */ /* 0x040fe20007ffe0ff */
[C---:B------:R-:W-:Y:S01]  /*16a0*/  IMAD R73, R23.reuse, c[0x0][0x198], RZ ;  /* 0x0000660017497a24 */ /* 0x040fe200078e02ff */
[----:B------:R-:W-:Y:S01]  /*16b0*/  IADD3 R61, R36, -0x1, RZ ;  /* 0xffffffff243d7810 */ /* 0x000fe20007ffe0ff */
[----:B------:R-:W-:Y:S01]  /*16c0*/  IMAD R81, R23, c[0x0][0x1b8], RZ ;  /* 0x00006e0017517a24 */ /* 0x000fe200078e02ff */
[----:B------:R-:W-:Y:S01]  /*16d0*/  MOV R96, RZ ;  /* 0x000000ff00607202 */ /* 0x000fe20000000f00 */
[----:B------:R-:W-:Y:S01]  /*16e0*/  IMAD R79, R0, c[0x0][0x184], R19 ;  /* 0x00006100004f7a24 */ /* 0x000fe200078e0213 */
[----:B------:R-:W-:Y:S01]  /*16f0*/  UMOV UR4, URZ ;  /* 0x0000003f00047c82 */ /* 0x000fe20008000000 */
[----:B------:R-:W-:Y:S01]  /*1700*/  IMAD R19, R18, c[0x0][0x16c], RZ ;  /* 0x00005b0012137a24 */ /* 0x000fe200078e02ff */
[----:B------:R-:W-:Y:S01]  /*1710*/  LEA.HI R18, R61, R61, RZ, 0x1 ;  /* 0x0000003d3d127211 */ /* 0x000fe200078f08ff */
[----:B------:R-:W-:-:S03]  /*1720*/  IMAD.WIDE.U32 R8, R0, c[0x0][0x180], RZ ;  /* 0x0000600000087a25 */ /* 0x000fc600078e00ff */
[----:B------:R-:W-:Y:S01]  /*1730*/  LOP3.LUT R78, R18, 0xfffffe, RZ, 0xc0, !PT ;  /* 0x00fffffe124e7812 */ /* 0x000fe200078ec0ff */
[----:B------:R-:W-:Y:S01]  /*1740*/  IMAD.WIDE.U32 R10, R0, c[0x0][0x198], RZ ;  /* 0x00006600000a7a25 */ /* 0x000fe200078e00ff */
[----:B------:R-:W-:Y:S02]  /*1750*/  IADD3 R79, R9, R79, RZ ;  /* 0x0000004f094f7210 */ /* 0x000fe40007ffe0ff */
[----:B------:R-:W-:Y:S01]  /*1760*/  LEA R72, P0, R8, c[0x0][0x220], 0x2 ;  /* 0x0000880008487a11 */ /* 0x000fe200078010ff */
[----:B------:R-:W-:Y:S01]  /*1770*/  IMAD R77, R0, c[0x0][0x19c], R73 ;  /* 0x00006700004d7a24 */ /* 0x000fe200078e0249 */
[----:B------:R-:W-:Y:S01]  /*1780*/  LEA R73, P1, R10, c[0x0][0x228], 0x2 ;  /* 0x00008a000a497a11 */ /* 0x000fe200078210ff */
[C---:B------:R-:W-:Y:S01]  /*1790*/  IMAD.WIDE.U32 R16, R0.reuse, c[0x0][0x1b8], RZ ;  /* 0x00006e0000107a25 */ /* 0x040fe200078e00ff */
[----:B------:R-:W-:Y:S02]  /*17a0*/  IADD3 R78, R61, -R78, RZ ;  /* 0x8000004e3d4e7210 */ /* 0x000fe40007ffe0ff */
[----:B------:R-:W-:Y:S01]  /*17b0*/  IADD3 R9, R11, R77, RZ ;  /* 0x0000004d0b097210 */ /* 0x000fe20007ffe0ff */
[----:B------:R-:W-:Y:S01]  /*17c0*/  IMAD R81, R0, c[0x0][0x1bc], R81 ;  /* 0x00006f0000517a24 */ /* 0x000fe200078e0251 */
[----:B------:R-:W-:Y:S01]  /*17d0*/  LEA R74, P2, R16, c[0x0][0x230], 0x2 ;  /* 0x00008c00104a7a11 */ /* 0x000fe200078410ff */
[----:B------:R-:W-:Y:S01]  /*17e0*/  IMAD.WIDE R18, R19, 0x8, R14 ;  /* 0x0000000813127825 */ /* 0x000fe200078e020e */
[----:B------:R-:W-:-:S02]  /*17f0*/  LEA.HI.X R76, R10, c[0x0][0x22c], R9, 0x2, P1 ;  /* 0x00008b000a4c7a11 */ /* 0x000fc400008f1409 */
[----:B------:R-:W-:Y:S02]  /*1800*/  IADD3 R77, R17, R81, RZ ;  /* 0x00000051114d7210 */ /* 0x000fe40007ffe0ff */
[----:B------:R-:W-:Y:S02]  /*1810*/  LEA.HI.X R17, R8, c[0x0][0x224], R79, 0x2, P0 ;  /* 0x0000890008117a11 */ /* 0x000fe400000f144f */
[----:B------:R-:W-:Y:S02]  /*1820*/  LEA.HI.X R77, R16, c[0x0][0x234], R77, 0x2, P2 ;  /* 0x00008d00104d7a11 */ /* 0x000fe400010f144d */
[----:B------:R-:W-:Y:S02]  /*1830*/  MOV R79, R19 ;  /* 0x00000013004f7202 */ /* 0x000fe40000000f00 */
[----:B------:R-:W-:Y:S02]  /*1840*/  MOV R61, RZ ;  /* 0x000000ff003d7202 */ /* 0x000fe40000000f00 */
[----:B------:R-:W-:-:S02]  /*1850*/  MOV R16, RZ ;  /* 0x000000ff00107202 */ /* 0x000fc40000000f00 */
[----:B------:R-:W-:Y:S02]  /*1860*/  SHF.L.U32 R19, R78, 0x8, RZ ;  /* 0x000000084e137819 */ /* 0x000fe400000006ff */
.L_x_7351:
        /* <DEDUP_REMOVED lines=14> */
[----:B------:R-:W-:Y:S01]  /*1950*/  HFMA2.MMA R98, -RZ, RZ, 0, 0 ;  /* 0x00000000ff627435 */ /* 0x000fe200000001ff */
[--C-:B------:R-:W-:Y:S02]  /*1960*/  HADD2.F32 R87, -RZ, R4.reuse.H0_H0 ;  /* 0x20000004ff577230 */ /* 0x100fe40000004100 */
[----:B------:R-:W-:Y:S02]  /*1970*/  HADD2.F32 R85, -RZ, R4.H1_H1 ;  /* 0x30000004ff557230 */ /* 0x000fe40000004100 */
[--C-:B------:R-:W-:Y:S02]  /*1980*/  HADD2.F32 R83, -RZ, R5.reuse.H0_H0 ;  /* 0x20000005ff537230 */ /* 0x100fe40000004100 */
[----:B------:R-:W-:Y:S02]  /*1990*/  HADD2.F32 R81, -RZ, R5.H1_H1 ;  /* 0x30000005ff517230 */ /* 0x000fe40000004100 */
[----:B------:R-:W-:-:S02]  /*19a0*/  HADD2.F32 R93, -RZ, R6.H0_H0 ;  /* 0x20000006ff5d7230 */ /* 0x000fc40000004100 */
[----:B------:R-:W-:Y:S01]  /*19b0*/  HADD2.F32 R91, -RZ, R6.H1_H1 ;  /* 0x30000006ff5b7230 */ /* 0x000fe20000004100 */
[----:B0-----:R-:W-:Y:S01]  /*19c0*/  @P0 MOV R8, R18 ;  /* 0x0000001200080202 */ /* 0x001fe20000000f00 */
[----:B------:R-:W-:Y:S01]  /*19d0*/  HADD2.F32 R89, -RZ, R7.H0_H0 ;  /* 0x20000007ff597230 */ /* 0x000fe20000004100 */
[----:B------:R-:W-:Y:S01]  /*19e0*/  @P0 MOV R9, R79 ;  /* 0x0000004f00090202 */ /* 0x000fe20000000f00 */
[----:B------:R-:W-:Y:S01]  /*19f0*/  BSSY B0, `(.L_x_7347) ;  /* 0x000002e000007945 */ /* 0x000fe20003800000 */
[----:B------:R-:W-:Y:S02]  /*1a00*/  FMUL.FTZ R100, R58, R87 ;  /* 0x000000573a647220 */ /* 0x000fe40000410000 */
[----:B------:R-:W-:Y:S02]  /*1a10*/  FMUL.FTZ R107, R60, R85 ;  /* 0x000000553c6b7220 */ /* 0x000fe40000410000 */
[----:B------:R-:W-:Y:S02]  /*1a20*/  FMUL.FTZ R109, R62, R83 ;  /* 0x000000533e6d7220 */ /* 0x000fe40000410000 */
[----:B------:R-:W-:-:S02]  /*1a30*/  FMUL.FTZ R111, R64, R81 ;  /* 0x00000051406f7220 */ /* 0x000fc40000410000 */
        /* <DEDUP_REMOVED lines=8> */
[----:B0-----:R-:W-:-:S03]  /*1ac0*/  FMUL.FTZ R82, R71, R95 ;  /* 0x0000005f47527220 */ /* 0x001fc60000410000 */
[----:B------:R0:W1:Y:S01]  /*1ad0*/  @P2 LDS R104, [R28.X4+0xc5c] ;  /* 0x000c5c001c682984 */ /* 0x0000620000004800 */
[-C--:B------:R-:W-:Y:S02]  /*1ae0*/  FMUL.FTZ R92, R62, R95.reuse ;  /* 0x0000005f3e5c7220 */ /* 0x080fe40000410000 */
[-C--:B------:R-:W-:Y:S02]  /*1af0*/  FMUL.FTZ R94, R64, R95.reuse ;  /* 0x0000005f405e7220 */ /* 0x080fe40000410000 */
[-C--:B------:R-:W-:Y:S02]  /*1b00*/  FMUL.FTZ R90, R66, R95.reuse ;  /* 0x0000005f425a7220 */ /* 0x080fe40000410000 */
[-C--:B------:R-:W-:Y:S02]  /*1b10*/  FMUL.FTZ R115, R68, R95.reuse ;  /* 0x0000005f44737220 */ /* 0x080fe40000410000 */
[----:B------:R-:W-:Y:S01]  /*1b20*/  FMUL.FTZ R84, R70, R95 ;  /* 0x0000005f46547220 */ /* 0x000fe20000410000 */
[----:B------:R-:W2:Y:S01]  /*1b30*/  MUFU.EX2 R82, R82 ;  /* 0x0000005200527308 */ /* 0x000ea20000000800 */
[----:B---3--:R-:W-:Y:S01]  /*1b40*/  FMUL.FTZ R80, R80, R11 ;  /* 0x0000000b50507220 */ /* 0x008fe20000410000 */
[----:B------:R3:W5:Y:S06]  /*1b50*/  @P0 LDG.E R98, [R8.64+0x4] ;  /* 0x0000040608620981 */ /* 0x00076c000c1e1900 */
[----:B------:R-:W4:Y:S08]  /*1b60*/  MUFU.EX2 R88, R88 ;  /* 0x0000005800587308 */ /* 0x000f300000000800 */
[----:B------:R-:W0:Y:S08]  /*1b70*/  MUFU.EX2 R92, R92 ;  /* 0x0000005c005c7308 */ /* 0x000e300000000800 */
[----:B------:R-:W0:Y:S08]  /*1b80*/  MUFU.EX2 R94, R94 ;  /* 0x0000005e005e7308 */ /* 0x000e300000000800 */
[----:B------:R-:W0:Y:S08]  /*1b90*/  MUFU.EX2 R90, R90 ;  /* 0x0000005a005a7308 */ /* 0x000e300000000800 */
[----:B------:R-:W0:Y:S08]  /*1ba0*/  MUFU.EX2 R115, R115 ;  /* 0x0000007300737308 */ /* 0x000e300000000800 */
[----:B------:R-:W0:Y:S01]  /*1bb0*/  MUFU.EX2 R84, R84 ;  /* 0x0000005400547308 */ /* 0x000e220000000800 */
[----:B------:R-:W-:-:S02]  /*1bc0*/  FMUL.FTZ R101, R53, R80 ;  /* 0x0000005035657220 */ /* 0x000fc40000410000 */
[-C--:B------:R-:W-:Y:S01]  /*1bd0*/  FMUL.FTZ R97, R59, R80.reuse ;  /* 0x000000503b617220 */ /* 0x080fe20000410000 */
[----:B---3--:R-:W-:Y:S01]  /*1be0*/  HADD2.F32 R8, -RZ, R7.H1_H1 ;  /* 0x30000007ff087230 */ /* 0x008fe20000004100 */
[----:B------:R-:W-:Y:S02]  /*1bf0*/  FMUL.FTZ R9, R70, R89 ;  /* 0x0000005946097220 */ /* 0x000fe40000410000 */
[-C--:B------:R-:W-:Y:S02]  /*1c00*/  FMUL.FTZ R113, R40, R80.reuse ;  /* 0x0000005028717220 */ /* 0x080fe40000410000 */
[-C--:B------:R-:W-:Y:S02]  /*1c10*/  FMUL.FTZ R119, R41, R80.reuse ;  /* 0x0000005029777220 */ /* 0x080fe40000410000 */
[----:B------:R-:W-:Y:S02]  /*1c20*/  FMUL.FTZ R103, R55, R80 ;  /* 0x0000005037677220 */ /* 0x000fe40000410000 */
[----:B--2---:R-:W-:Y:S01]  /*1c30*/  FFMA.FTZ R95, R82, R97, R101 ;  /* 0x00000061525f7223 */ /* 0x004fe20000010065 */
[----:B------:R-:W-:Y:S05]  /*1c40*/  @P2 BRA `(.L_x_7348) ;  /* 0x0000008000002947 */ /* 0x000fea0003800000 */
[----:B-1--4-:R-:W-:Y:S02]  /*1c50*/  ISETP.NE.AND P0, PT, R36, c[0x0][0x174], PT ;  /* 0x00005d0024007a0c */ /* 0x012fe40003f05270 */
[----:B------:R-:W-:-:S11]  /*1c60*/  MOV R104, 0x3f800000 ;  /* 0x3f80000000687802 */ /* 0x000fd60000000f00 */
[----:B------:R-:W-:-:S04]  /*1c70*/  @P0 LEA.HI R10, R36, R36, RZ, 0x1 ;  /* 0x00000024240a0211 */ /* 0x000fc800078f08ff */
[----:B------:R-:W-:-:S04]  /*1c80*/  @P0 LOP3.LUT R11, R10, 0x3ffffe, RZ, 0xc0, !PT ;  /* 0x003ffffe0a0b0812 */ /* 0x000fc800078ec0ff */
[----:B------:R-:W-:-:S04]  /*1c90*/  @P0 IADD3 R11, -R11, R36, RZ ;  /* 0x000000240b0b0210 */ /* 0x000fc80007ffe1ff */
[----:B------:R-:W-:-:S04]  /*1ca0*/  @P0 LEA R11, R11, 0x458, 0xa ;  /* 0x000004580b0b0811 */ /* 0x000fc800078e50ff */
[----:B------:R-:W-:-:S05]  /*1cb0*/  @P0 IADD3 R11, R11, R16, RZ ;  /* 0x000000100b0b0210 */ /* 0x000fca0007ffe0ff */
[----:B------:R1:W2:Y:S02]  /*1cc0*/  @P0 LDS R104, [R11] ;  /* 0x000000000b680984 */ /* 0x0002a40000000800 */
.L_x_7348:
[----:B-1--4-:R-:W-:Y:S05]  /*1cd0*/  BSYNC B0 ;  /* 0x0000000000007941 */ /* 0x012fea0003800000 */
.L_x_7347:
[----:B--2---:R-:W-:Y:S01]  /*1ce0*/  FMUL.FTZ R11, R82, R104 ;  /* 0x00000068520b7220 */ /* 0x004fe20000410000 */
[----:B------:R-:W-:Y:S01]  /*1cf0*/  ISETP.NE.AND P3, PT, R75, 0x1f, PT ;  /* 0x0000001f4b00780c */ /* 0x000fe20003f65270 */
[-C--:B------:R-:W-:Y:S01]  /*1d00*/  FMUL.FTZ R102, R57, R80.reuse ;  /* 0x0000005039667220 */ /* 0x080fe20000410000 */
[----:B------:R-:W-:Y:S01]  /*1d10*/  ISETP.GE.AND P0, PT, R29, 0x1, PT ;  /* 0x000000011d00780c */ /* 0x000fe20003f06270 */
[C---:B0-----:R-:W-:Y:S01]  /*1d20*/  FFMA.FTZ R95, R84.reuse, R95, R103 ;  /* 0x0000005f545f7223 */ /* 0x041fe20000010067 */
[----:B------:R-:W-:Y:S01]  /*1d30*/  BSSY B0, `(.L_x_7349) ;  /* 0x00000de000007945 */ /* 0x000fe20003800000 */
[----:B------:R-:W-:Y:S02]  /*1d40*/  FMUL.FTZ R106, R84, R11 ;  /* 0x0000000b546a7220 */ /* 0x000fe40000410000 */
[-C--:B------:R-:W-:Y:S02]  /*1d50*/  FMUL.FTZ R121, R43, R80.reuse ;  /* 0x000000502b797220 */ /* 0x080fe40000410000 */
        /* <DEDUP_REMOVED lines=11> */
[C---:B------:R-:W-:Y:S02]  /*1e10*/  FMUL.FTZ R95, R94.reuse, R95 ;  /* 0x0000005f5e5f7220 */ /* 0x040fe40000410000 */
        /* <DEDUP_REMOVED lines=34> */
[----:B---3--:R-:W-:-:S03]  /*2040*/  @P0 FMUL.FTZ R125, R125, R10 ;  /* 0x0000000a7d7d0220 */ /* 0x008fc60000410000 */
[----:B------:R-:W2:Y:S01]  /*2050*/  SHFL.UP PT, R11, R106, 0x4, RZ ;  /* 0x048000006a0b7989 */ /* 0x000ea200000e00ff */
[----:B------:R-:W-:-:S03]  /*2060*/  ISETP.GE.U32.AND P0, PT, R75, 0x1c, PT ;  /* 0x0000001c4b00780c */ /* 0x000fc60003f06070 */
[----:B------:R-:W3:Y:S10]  /*2070*/  SHFL.UP PT, R10, R125, 0x4, RZ ;  /* 0x048000007d0a7989 */ /* 0x000ef400000e00ff */
[----:B0-----:R-:W-:-:S02]  /*2080*/  @!P0 FFMA.FTZ R95, R80, R110, R95 ;  /* 0x0000006e505f8223 */ /* 0x001fc4000001005f */
[----:B-1----:R-:W-:Y:S01]  /*2090*/  @!P0 FMUL.FTZ R80, R80, R108 ;  /* 0x0000006c50508220 */ /* 0x002fe20000410000 */
[----:B------:R-:W-:Y:S02]  /*20a0*/  ISETP.GE.AND P0, PT, R36, c[0x0][0x174], PT ;  /* 0x00005d0024007a0c */ /* 0x000fe40003f06270 */
[----:B------:R-:W0:Y:S02]  /*20b0*/  SHFL.DOWN PT, R114, R95, 0x8, 0x1f ;  /* 0x09001f005f727f89 */ /* 0x000e2400000e0000 */
[----:B------:R-:W-:Y:S02]  /*20c0*/  ISETP.EQ.AND P0, PT, R75, RZ, !P0 ;  /* 0x000000ff4b00720c */ /* 0x000fe40004702270 */
        /* <DEDUP_REMOVED lines=8> */
[----:B------:R-:W-:Y:S01]  /*2150*/  @P0 LDS.64 R10, [UR4+0xcd8] ;  /* 0x000cd804ff0a0984 */ /* 0x000fe20008000a00 */
[----:B------:R-:W-:-:S04]  /*2160*/  ISETP.GE.AND P0, PT, R29, 0x8, PT ;  /* 0x000000081d00780c */ /* 0x000fc80003f06270 */
        /* <DEDUP_REMOVED lines=84> */
[----:B------:R-:W-:Y:S02]  /*26b0*/  FMUL.FTZ R80, R99, R80 ;  /* 0x0000005063507220 */ /* 0x000fe40000410000 */
[----:B------:R-:W-:Y:S02]  /*26c0*/  FMUL.FTZ R100, R100, R95 ;  /* 0x0000005f64647220 */ /* 0x000fe40000410000 */
[----:B------:R-:W-:Y:S02]  /*26d0*/  FFMA.FTZ R91, R91, R103, R84 ;  /* 0x000000675b5b7223 */ /* 0x000fe40000010054 */
[----:B------:R-:W-:Y:S02]  /*26e0*/  FFMA.FTZ R80, R89, R101, R80 ;  /* 0x0000006559507223 */ /* 0x000fe40000010050 */
        /* <DEDUP_REMOVED lines=13> */
[C---:B------:R-:W-:Y:S02]  /*27c0*/  FMUL.FTZ R81, R78.reuse, R111 ;  /* 0x0000006f4e517220 */ /* 0x040fe40000410000 */
[----:B------:R-:W-:Y:S02]  /*27d0*/  FMUL.FTZ R11, R78, R113 ;  /* 0x000000714e0b7220 */ /* 0x000fe40000410000 */
[----:B------:R-:W-:Y:S02]  /*27e0*/  FFMA.FTZ R97, R8, R97, R102 ;  /* 0x0000006108617223 */ /* 0x000fe40000010066 */
[----:B------:R-:W-:-:S02]  /*27f0*/  FMUL.FTZ R90, R90, R81 ;  /* 0x000000515a5a7220 */ /* 0x000fc40000410000 */
[----:B------:R-:W-:Y:S02]  /*2800*/  FMUL.FTZ R86, R86, R11 ;  /* 0x0000000b56567220 */ /* 0x000fe40000410000 */
        /* <DEDUP_REMOVED lines=30> */
[----:B-1----:R-:W-:-:S03]  /*29f0*/  @!P0 FADD.FTZ R9, R9, R108 ;  /* 0x0000006c09098221 */ /* 0x002fc60000010000 */
[----:B------:R-:W0:Y:S01]  /*2a00*/  SHFL.DOWN PT, R121, R82, 0x10, 0x1f ;  /* 0x0a001f0052797f89 */ /* 0x000e2200000e0000 */
[----:B------:R-:W-:-:S03]  /*2a10*/  ISETP.GT.AND P0, PT, R29, 0xf, PT ;  /* 0x0000000f1d00780c */ /* 0x000fc60003f04270 */
[----:B------:R-:W1:Y:S10]  /*2a20*/  SHFL.DOWN PT, R108, R9, 0x10, 0x1f ;  /* 0x0a001f00096c7f89 */ /* 0x000e7400000e0000 */
        /* <DEDUP_REMOVED lines=14> */
.L_x_7350:
[----:B0-----:R-:W-:Y:S05]  /*2b10*/  BSYNC B0 ;  /* 0x0000000000007941 */ /* 0x001fea0003800000 */
.L_x_7349:
        /* <DEDUP_REMOVED lines=21> */
.L_x_7346:
[----:B------:R-:W-:Y:S01]  /*2c70*/  BAR.SYNC.DEFER_BLOCKING 0x0 ;  /* 0x0000000000007b1d */ /* 0x000fe20000010000 */
[----:B------:R-:W-:Y:S01]  /*2c80*/  F2FP.PACK_AB R11, R69, R56 ;  /* 0x00000038450b723e */ /* 0x000fe200000000ff */
[----:B------:R-:W-:Y:S01]  /*2c90*/  IMAD R16, R26, c[0x0][0x2d8], RZ ;  /* 0x0000b6001a107a24 */ /* 0x000fe200078e02ff */
[----:B------:R-:W-:Y:S01]  /*2ca0*/  F2FP.PACK_AB R10, R67, R54 ;  /* 0x00000036430a723e */ /* 0x000fe200000000ff */
[----:B------:R-:W-:Y:S01]  /*2cb0*/  IMAD R41, R23, c[0x0][0x2e0], RZ ;  /* 0x0000b80017297a24 */ /* 0x000fe200078e02ff */
[----:B------:R-:W-:Y:S01]  /*2cc0*/  F2FP.PACK_AB R9, R65, R52 ;  /* 0x000000344109723e */ /* 0x000fe200000000ff */
[C---:B------:R-:W-:Y:S01]  /*2cd0*/  IMAD R19, R25.reuse, c[0x0][0x2dc], R16 ;  /* 0x0000b70019137a24 */ /* 0x040fe200078e0210 */
[----:B------:R-:W-:Y:S01]  /*2ce0*/  F2FP.PACK_AB R8, R50, R63 ;  /* 0x0000003f3208723e */ /* 0x000fe200000000ff */
[----:B------:R-:W-:Y:S01]  /*2cf0*/  IMAD.WIDE.U32 R16, R25, c[0x0][0x2d8], R20 ;  /* 0x0000b60019107a25 */ /* 0x000fe200078e0014 */
[----:B------:R-:W-:-:S02]  /*2d00*/  SHF.L.U32 R52, R28, 0x4, RZ ;  /* 0x000000041c347819 */ /* 0x000fc400000006ff */
[----:B------:R-:W-:Y:S01]  /*2d10*/  SHF.L.U64.HI R45, R28, 0x4, R37 ;  /* 0x000000041c2d7819 */ /* 0x000fe20000010225 */
[----:B------:R-:W-:Y:S01]  /*2d20*/  IMAD R41, R0, c[0x0][0x2e4], R41 ;  /* 0x0000b90000297a24 */ /* 0x000fe200078e0229 */
[----:B------:R-:W-:Y:S01]  /*2d30*/  IADD3 R17, R17, R19, RZ ;  /* 0x0000001311117210 */ /* 0x000fe20007ffe0ff */
[----:B------:R-:W-:Y:S01]  /*2d40*/  IMAD R50, R26, c[0x0][0x2f8], RZ ;  /* 0x0000be001a327a24 */ /* 0x000fe200078e02ff */
[----:B------:R-:W-:Y:S01]  /*2d50*/  ISETP.GT.AND P3, PT, R36, 0x1, PT ;  /* 0x000000012400780c */ /* 0x000fe20003f64270 */
[C---:B------:R-:W-:Y:S01]  /*2d60*/  IMAD.WIDE.U32 R20, R25.reuse, c[0x0][0x2f8], R20 ;  /* 0x0000be0019147a25 */ /* 0x040fe200078e0014 */
[----:B------:R-:W-:Y:S02]  /*2d70*/  IADD3 R30, P1, R30, -0x200, RZ ;  /* 0xfffffe001e1e7810 */ /* 0x000fe40007f3e0ff */
[----:B------:R-:W-:Y:S01]  /*2d80*/  IADD3 R34, P2, R34, -0x200, RZ ;  /* 0xfffffe0022227810 */ /* 0x000fe20007f5e0ff */
[----:B------:R-:W-:Y:S01]  /*2d90*/  IMAD R43, R25, c[0x0][0x2fc], R50 ;  /* 0x0000bf00192b7a24 */ /* 0x000fe200078e0232 */
[----:B------:R-:W-:-:S02]  /*2da0*/  IADD3 R36, R36, -0x1, RZ ;  /* 0xffffffff24247810 */ /* 0x000fc40007ffe0ff */
[----:B------:R-:W-:Y:S01]  /*2db0*/  IADD3.X R31, R31, -0x1, RZ, P1, !PT ;  /* 0xffffffff1f1f7810 */ /* 0x000fe20000ffe4ff */
[----:B------:R0:W-:Y:S01]  /*2dc0*/  STS.128 [R29.X16], R8 ;  /* 0x000000081d007388 */ /* 0x0001e2000000cc00 */
[----:B------:R-:W-:-:S06]  /*2dd0*/  NOP ;  /* 0x0000000000007918 */ /* 0x000fcc0000000000 */
[----:B------:R-:W1:Y:S01]  /*2de0*/  LDS.128 R4, [R29.X16] ;  /* 0x000000001d047984 */ /* 0x000e62000000cc00 */
[----:B------:R-:W-:Y:S01]  /*2df0*/  IADD3 R21, R21, R43, RZ ;  /* 0x0000002b15157210 */ /* 0x000fe20007ffe0ff */
[----:B------:R-:W-:Y:S01]  /*2e00*/  IMAD R43, R23, c[0x0][0x300], RZ ;  /* 0x0000c000172b7a24 */ /* 0x000fe200078e02ff */
[----:B------:R-:W-:Y:S01]  /*2e10*/  IADD3.X R35, R35, -0x1, RZ, P2, !PT ;  /* 0xffffffff23237810 */ /* 0x000fe200017fe4ff */
[----:B0-----:R-:W-:Y:S01]  /*2e20*/  IMAD.WIDE.U32 R8, R0, c[0x0][0x2e0], R16 ;  /* 0x0000b80000087a25 */ /* 0x001fe200078e0010 */
[----:B------:R-:W-:Y:S02]  /*2e30*/  F2FP.PACK_AB R11, R42, R47 ;  /* 0x0000002f2a0b723e */ /* 0x000fe400000000ff */
[----:B------:R-:W-:Y:S02]  /*2e40*/  F2FP.PACK_AB R10, R44, R49 ;  /* 0x000000312c0a723e */ /* 0x000fe400000000ff */
[----:B------:R-:W-:Y:S02]  /*2e50*/  IADD3 R9, R9, R41, RZ ;  /* 0x0000002909097210 */ /* 0x000fe40007ffe0ff */
[----:B------:R-:W-:-:S04]  /*2e60*/  LEA R40, P0, R8, c[0x0][0x330], 0x1 ;  /* 0x0000cc0008287a11 */ /* 0x000fc800078008ff */
[----:B------:R-:W-:Y:S02]  /*2e70*/  LEA.HI.X R8, R8, c[0x0][0x334], R9, 0x1, P0 ;  /* 0x0000cd0008087a11 */ /* 0x000fe400000f0c09 */
[----:B------:R-:W-:Y:S02]  /*2e80*/  IADD3 R40, P0, R40, R52, RZ ;  /* 0x0000003428287210 */ /* 0x000fe40007f1e0ff */
[----:B------:R-:W-:Y:S02]  /*2e90*/  F2FP.PACK_AB R9, R61, R48 ;  /* 0x000000303d09723e */ /* 0x000fe400000000ff */
        /* <DEDUP_REMOVED lines=10> */
[----:B------:R-:W-:-:S04]  /*2f40*/  FADD.FTZ R27, R44, R47 ;  /* 0x0000002f2c1b7221 */ /* 0x000fc80000010000 */
[----:B------:R-:W-:Y:S02]  /*2f50*/  FADD.FTZ R27, R27, R42 ;  /* 0x0000002a1b1b7221 */ /* 0x000fe40000010000 */
[C---:B0-----:R-:W-:Y:S02]  /*2f60*/  IMAD R7, R0.reuse, c[0x0][0x304], R43 ;  /* 0x0000c10000077a24 */ /* 0x041fe400078e022b */
[----:B------:R-:W-:-:S05]  /*2f70*/  IMAD.WIDE.U32 R4, R0, c[0x0][0x300], R20 ;  /* 0x0000c00000047a25 */ /* 0x000fca00078e0014 */
[----:B------:R-:W-:Y:S01]  /*2f80*/  IADD3 R7, R5, R7, RZ ;  /* 0x0000000705077210 */ /* 0x000fe20007ffe0ff */
[----:B------:R-:W-:Y:S01]  /*2f90*/  STS.128 [R29.X16], R8 ;  /* 0x000000081d007388 */ /* 0x000fe2000000cc00 */
[----:B------:R-:W-:-:S06]  /*2fa0*/  NOP ;  /* 0x0000000000007918 */ /* 0x000fcc0000000000 */
[----:B------:R-:W0:Y:S01]  /*2fb0*/  LDS.128 R16, [R29.X16] ;  /* 0x000000001d107984 */ /* 0x000e22000000cc00 */
[----:B------:R-:W-:-:S04]  /*2fc0*/  LEA R5, P0, R4, c[0x0][0x340], 0x1 ;  /* 0x0000d00004057a11 */ /* 0x000fc800078008ff */
        /* <DEDUP_REMOVED lines=8> */
.L_x_7344:
        /* <DEDUP_REMOVED lines=24> */
.L_x_7354:
[----:B0-----:R-:W-:Y:S05]  /*31d0*/  BSYNC B0 ;  /* 0x0000000000007941 */ /* 0x001fea0003800000 */
.L_x_7353:
        /* <DEDUP_REMOVED lines=23> */
.L_x_7356:
[----:B------:R-:W1:Y:S02]  /*3350*/  S2R R21, SR_TID.X ;  /* 0x0000000000157919 */ /* 0x000e640000002100 */
.L_x_7357:
[----:B0-----:R-:W-:Y:S05]  /*3360*/  BSYNC B0 ;  /* 0x0000000000007941 */ /* 0x001fea0003800000 */
.L_x_7355:
        /* <DEDUP_REMOVED lines=22> */
.L_x_7358:
        /* <DEDUP_REMOVED lines=55> */
.L_x_7359:
        /* <DEDUP_REMOVED lines=12> */
.L_x_9117:


//--------------------- .text._Z25selective_scan_bwd_kernelI32Selective_Scan_bwd_kernel_traitsILi32ELi8ELb1ELb0ELb0ELb1ELb0EN3c104HalfEfEEv12SSMParamsBwd --------------------------
	.section	.text._Z25selective_scan_bwd_kernelI32Selective_Scan_bwd_kernel_traitsILi32ELi8ELb1ELb0ELb0ELb1ELb0EN3c104HalfEfEEv12SSMParamsBwd,"ax",@progbits
	.sectioninfo	@"SHI_REGISTERS=125"
	.align	128
        .global         _Z25selective_scan_bwd_kernelI32Selective_Scan_bwd_kernel_traitsILi32ELi8ELb1ELb0ELb0ELb1ELb0EN3c104HalfEfEEv12SSMParamsBwd
        .type           _Z25selective_scan_bwd_kernelI32Selective_Scan_bwd_kernel_traitsILi32ELi8ELb1ELb0ELb0ELb1ELb0EN3c104HalfEfEEv12SSMParamsBwd,@function
        .size           _Z25selective_scan_bwd_kernelI32Selective_Scan_bwd_kernel_traitsILi32ELi8ELb1ELb0ELb0ELb1ELb0EN3c104HalfEfEEv12SSMParamsBwd,(.L_x_9118 - _Z25selective_scan_bwd_kernelI32Selective_Scan_bwd_kernel_traitsILi32ELi8ELb1ELb0ELb0ELb1ELb0EN3c104HalfEfEEv12SSMParamsBwd)
        .other          _Z25selective_scan_bwd_kernelI32Selective_Scan_bwd_kernel_traitsILi32ELi8ELb1ELb0ELb0ELb1ELb0EN3c104HalfEfEEv12SSMParamsBwd,@"STO_CUDA_ENTRY STV_DEFAULT"
_Z25selective_scan_bwd_kernelI32Selective_Scan_bwd_kernel_traitsILi32ELi8ELb1ELb0ELb0ELb1ELb0EN3c104HalfEfEEv12SSMParamsBwd:
.text._Z25selective_scan_bwd_kernelI32Selective_Scan_bwd_kernel_traitsILi32ELi8ELb1ELb0ELb0ELb1ELb0EN3c104HalfEfEEv12SSMParamsBwd:
        /* <DEDUP_REMOVED lines=12> */
[C---:B------:R-:W-:Y:S01]  /*00c0*/  @P0 LEA R6, P2, R35.reuse, c[0x0][0x238], 0x2 ;  /* 0x00008e0023060a11 */ /* 0x040fe200078410ff */
[C---:B------:R-:W-:Y:S01]  /*00d0*/  IMAD R10, R30.reuse, c[0x0][0x1e0], RZ ;  /* 0x000078001e0a7a24 */ /* 0x040fe200078e02ff */
        /* <DEDUP_REMOVED lines=14> */
[----:B------:R-:W-:Y:S01]  /*01c0*/  ISETP.NE.U32.AND P0, PT, RZ, c[0x0][0x260], PT ;  /* 0x00009800ff007a0c */ /* 0x000fe20003f05070 */
[----:B0-----:R-:W-:Y:S01]  /*01d0*/  IMAD.WIDE.U32 R6, R31, c[0x0][0x278], RZ ;  /* 0x00009e001f067a25 */ /* 0x001fe200078e00ff */
[----:B------:R-:W-:-:S02]  /*01e0*/  CS2R R28, SRZ ;  /* 0x00000000001c7805 */ /* 0x000fc4000001ff00 */
[----:B------:R-:W-:Y:S01]  /*01f0*/  ISETP.NE.AND.EX P0, PT, RZ, c[0x0][0x264], PT, P0 ;  /* 0x00009900ff007a0c */ /* 0x000fe20003f05300 */
[----:B-1----:R-:W-:Y:S01]  /*0200*/  IMAD R9, R31, c[0x0][0x27c], R12 ;  /* 0x00009f001f097a24 */ /* 0x002fe200078e020c */
[----:B------:R-:W-:Y:S01]  /*0210*/  MOV R12, c[0x0][0x174] ;  /* 0x00005d00000c7a02 */ /* 0x000fe20000000f00 */
[----:B------:R-:W-:Y:S02]  /*0220*/  IMAD R8, R34, c[0x0][0x1e8], RZ ;  /* 0x00007a0022087a24 */ /* 0x000fe400078e02ff */
[----:B------:R-:W-:Y:S01]  /*0230*/  IMAD.WIDE.U32 R2, R35, c[0x0][0x1d8], R2 ;  /* 0x0000760023027a25 */ /* 0x000fe200078e0002 */
[----:B------:R-:W-:Y:S02]  /*0240*/  IADD3 R7, R7, R9, RZ ;  /* 0x0000000907077210 */ /* 0x000fe40007ffe0ff */
[C---:B------:R-:W-:Y:S01]  /*0250*/  LEA R9, R12.reuse, 0xffffff00, 0x8 ;  /* 0xffffff000c097811 */ /* 0x040fe200078e40ff */
[----:B------:R-:W-:Y:S01]  /*0260*/  IMAD.WIDE.U32 R4, R35, c[0x0][0x1e8], R4 ;  /* 0x00007a0023047a25 */ /* 0x000fe200078e0004 */
[----:B------:R-:W-:-:S02]  /*0270*/  ISETP.GE.AND P3, PT, R12, 0x1, PT ;  /* 0x000000010c00780c */ /* 0x000fc40003f66270 */
[----:B------:R-:W-:Y:S01]  /*0280*/  SHF.R.S32.HI R11, RZ, 0x1f, R9 ;  /* 0x0000001fff0b7819 */ /* 0x000fe20000011409 */
[----:B------:R-:W-:Y:S01]  /*0290*/  IMAD R0, R35, c[0x0][0x1dc], R0 ;  /* 0x0000770023007a24 */ /* 0x000fe200078e0200 */
[----:B------:R-:W-:Y:S01]  /*02a0*/  IADD3 R24, P1, R9, R2, RZ ;  /* 0x0000000209187210 */ /* 0x000fe20007f3e0ff */
[----:B------:R-:W-:Y:S01]  /*02b0*/  IMAD R8, R35, c[0x0][0x1ec], R8 ;  /* 0x00007b0023087a24 */ /* 0x000fe200078e0208 */
[----:B------:R-:W-:Y:S01]  /*02c0*/  IADD3 R22, P2, R9, R4, RZ ;  /* 0x0000000409167210 */ /* 0x000fe20007f5e0ff */
[----:B------:R-:W-:Y:S01]  /*02d0*/  IMAD.WIDE.U32 R6, R35, c[0x0][0x280], R6 ;  /* 0x0000a00023067a25 */ /* 0x000fe200078e0006 */
[C---:B------:R-:W-:Y:S01]  /*02e0*/  IADD3.X R3, R11.reuse, R3, R0, P1, !PT ;  /* 0x000000030b037210 */ /* 0x040fe20000ffe400 */
[----:B------:R-:W-:Y:S01]  /*02f0*/  CS2R R12, SRZ ;  /* 0x00000000000c7805 */ /* 0x000fe2000001ff00 */
        /* <DEDUP_REMOVED lines=15> */
[----:B------:R-:W-:Y:S01]  /*03f0*/  CS2R R2, SRZ ;  /* 0x0000000000027805 */ /* 0x000fe2000001ff00 */
        /* <DEDUP_REMOVED lines=11> */
[----:B------:R-:W-:Y:S01]  /*04b0*/  MOV R0, c[0x0][0x174] ;  /* 0x00005d0000007a02 */ /* 0x000fe20000000f00 */
[----:B------:R-:W-:Y:S02]  /*04c0*/  CS2R R28, SRZ ;  /* 0x00000000001c7805 */ /* 0x000fe4000001ff00 */
[----:B------:R-:W1:Y:S01]  /*04d0*/  S2R R26, SR_LANEID ;  /* 0x00000000001a7919 */ /* 0x000e620000000000 */
[----:B0-----:R-:W-:-:S03]  /*04e0*/  LOP3.LUT R79, R27, 0x1f, RZ, 0xc0, !PT ;  /* 0x0000001f1b4f7812 */ /* 0x001fc600078ec0ff */
.L_x_7383:
[----:B------:R-:W-:Y:S01]  /*04f0*/  BAR.SYNC.DEFER_BLOCKING 0x0 ;  /* 0x0000000000007b1d */ /* 0x000fe20000010000 */
[----:B0-----:R-:W-:-:S02]  /*0500*/  SHF.R.S32.HI R4, RZ, 0x1f, R27 ;  /* 0x0000001fff047819 */ /* 0x001fc4000001141b */
[C---:B------:R-:W-:Y:S02]  /*0510*/  SHF.L.U32 R38, R27.reuse, 0x4, RZ ;  /* 0x000000041b267819 */ /* 0x040fe400000006ff */
[----:B------:R-:W-:Y:S02]  /*0520*/  SHF.L.U64.HI R11, R27, 0x4, R4 ;  /* 0x000000041b0b7819 */ /* 0x000fe40000010204 */
[----:B------:R-:W-:-:S04]  /*0530*/  IADD3 R8, P0, R25, R38, RZ ;  /* 0x0000002619087210 */ /* 0x000fc80007f1e0ff */
[----:B------:R-:W-:-:S05]  /*0540*/  IADD3.X R9, R24, R11, RZ, P0, !PT ;  /* 0x0000000b18097210 */ /* 0x000fca00007fe4ff */
[----:B------:R-:W2:Y:S01]  /*0550*/  LDG.E.128 R16, [R8.64] ;  /* 0x0000000608107981 */ /* 0x000ea2000c1e1d00 */
[----:B------:R-:W-:-:S04]  /*0560*/  IADD3 R36, P0, R23, R38, RZ ;  /* 0x0000002617247210 */ /* 0x000fc80007f1e0ff */
[----:B------:R-:W-:Y:S01]  /*0570*/  IADD3.X R37, R22, R11, RZ, P0, !PT ;  /* 0x0000000b16257210 */ /* 0x000fe200007fe4ff */
[----:B-12---:R-:W-:Y:S01]  /*0580*/  STS.128 [R26.X16], R16 ;  /* 0x000000101a007388 */ /* 0x006fe2000000cc00 */
[----:B------:R-:W-:-:S06]  /*0590*/  NOP ;  /* 0x0000000000007918 */ /* 0x000fcc0000000000 */
[----:B------:R-:W0:Y:S04]  /*05a0*/  LDS.128 R4, [R26.X16] ;  /* 0x000000001a047984 */ /* 0x000e28000000cc00 */
[----:B------:R-:W-:Y:S06]  /*05b0*/  BAR.SYNC.DEFER_BLOCKING 0x0 ;  /* 0x0000000000007b1d */ /* 0x000fec0000010000 */
[----:B------:R-:W2:Y:S01]  /*05c0*/  LDG.E.128 R40, [R36.64] ;  /* 0x0000000624287981 */ /* 0x000ea2000c1e1d00 */
[----:B------:R-:W-:-:S04]  /*05d0*/  IADD3 R38, P0, R21, R38, RZ ;  /* 0x0000002615267210 */ /* 0x000fc80007f1e0ff */
[----:B------:R-:W-:Y:S01]  /*05e0*/  IADD3.X R39, R20, R11, RZ, P0, !PT ;  /* 0x0000000b14277210 */ /* 0x000fe200007fe4ff */
[----:B--2---:R-:W-:Y:S01]  /*05f0*/  STS.128 [R26.X16], R40 ;  /* 0x000000281a007388 */ /* 0x004fe2000000cc00 */
[----:B------:R-:W-:-:S06]  /*0600*/  NOP ;  /* 0x0000000000007918 */ /* 0x000fcc0000000000 */
[----:B------:R-:W1:Y:S04]  /*0610*/  LDS.128 R8, [R26.X16] ;  /* 0x000000001a087984 */ /* 0x000e68000000cc00 */
[----:B------:R-:W-:Y:S06]  /*0620*/  BAR.SYNC.DEFER_BLOCKING 0x0 ;  /* 0x0000000000007b1d */ /* 0x000fec0000010000 */
[----:B------:R-:W2:Y:S01]  /*0630*/  LDG.E.128 R52, [R38.64] ;  /* 0x0000000626347981 */ /* 0x000ea2000c1e1d00 */
[--C-:B0-----:R-:W-:Y:S01]  /*0640*/  HADD2.F32 R36, -RZ, R4.reuse.H0_H0 ;  /* 0x20000004ff247230 */ /* 0x101fe20000004100 */
[----:B------:R-:W-:Y:S01]  /*0650*/  BSSY B0, `(.L_x_7361) ;  /* 0x0000048000007945 */ /* 0x000fe20003800000 */
[----:B------:R-:W-:-:S02]  /*0660*/  HADD2.F32 R37, -RZ, R4.H1_H1 ;  /* 0x30000004ff257230 */ /* 0x000fc40000004100 */
[--C-:B-1----:R-:W-:Y:S02]  /*0670*/  HADD2.F32 R51, -RZ, R10.reuse.H0_H0 ;  /* 0x2000000aff337230 */ /* 0x102fe40000004100 */
[----:B------:R-:W-:Y:S02]  /*0680*/  HADD2.F32 R49, -RZ, R10.H1_H1 ;  /* 0x3000000aff317230 */ /* 0x000fe40000004100 */
[--C-:B------:R-:W-:Y:S01]  /*0690*/  HADD2.F32 R59, -RZ, R11.reuse.H0_H0 ;  /* 0x2000000bff3b7230 */ /* 0x100fe20000004100 */
[--C-:B-----5:R-:W-:Y:S01]  /*06a0*/  FADD.FTZ R51, R51, R32.reuse ;  /* 0x0000002033337221 */ /* 0x120fe20000010000 */
[----:B------:R-:W-:Y:S01]  /*06b0*/  HADD2.F32 R11, -RZ, R11.H1_H1 ;  /* 0x3000000bff0b7230 */ /* 0x000fe20000004100 */
[--C-:B------:R-:W-:Y:S02]  /*06c0*/  FADD.FTZ R49, R49, R32.reuse ;  /* 0x0000002031317221 */ /* 0x100fe40000010000 */
[----:B------:R-:W-:Y:S01]  /*06d0*/  FADD.FTZ R59, R59, R32 ;  /* 0x000000203b3b7221 */ /* 0x000fe20000010000 */
[----:B------:R-:W-:-:S02]  /*06e0*/  FSETP.GTU.FTZ.AND P2, PT, R51, 20, PT ;  /* 0x41a000003300780b */ /* 0x000fc40003f5c000 */
[----:B------:R-:W-:Y:S01]  /*06f0*/  FSETP.GTU.FTZ.AND P1, PT, R49, 20, PT ;  /* 0x41a000003100780b */ /* 0x000fe20003f3c000 */
[----:B--2---:R0:W-:Y:S01]  /*0700*/  STS.128 [R26.X16], R52 ;  /* 0x000000341a007388 */ /* 0x0041e2000000cc00 */
[----:B------:R-:W-:-:S06]  /*0710*/  NOP ;  /* 0x0000000000007918 */ /* 0x000fcc0000000000 */
[----:B------:R-:W1:Y:S01]  /*0720*/  LDS.128 R16, [R26.X16] ;  /* 0x000000001a107984 */ /* 0x000e62000000cc00 */
[----:B0-----:R-:W-:-:S05]  /*0730*/  HADD2.F32 R55, -RZ, R8.H1_H1 ;  /* 0x30000008ff377230 */ /* 0x001fca0000004100 */
[----:B------:R-:W-:-:S05]  /*0740*/  FADD.FTZ R55, R55, R32 ;  /* 0x0000002037377221 */ /* 0x000fca0000010000 */
[----:B------:R-:W-:Y:S01]  /*0750*/  FSETP.GTU.FTZ.AND P6, PT, R55, 20, PT ;  /* 0x41a000003700780b */ /* 0x000fe20003fdc000 */
[--C-:B-1----:R-:W-:Y:S02]  /*0760*/  HADD2.F32 R44, -RZ, R16.reuse.H0_H0 ;  /* 0x20000010ff2c7230 */ /* 0x102fe40000004100 */
[----:B------:R-:W-:Y:S02]  /*0770*/  HADD2.F32 R50, -RZ, R16.H1_H1 ;  /* 0x30000010ff327230 */ /* 0x000fe40000004100 */
[----:B------:R-:W-:Y:S01]  /*0780*/  HADD2.F32 R16, -RZ, R5.H0_H0 ;  /* 0x20000005ff107230 */ /* 0x000fe20000004100 */
[----:B------:R-:W-:Y:S01]  /*0790*/  FFMA.FTZ R29, R44, R36, R29 ;  /* 0x000000242c1d7223 */ /* 0x000fe2000001001d */
[--C-:B------:R-:W-:Y:S01]  /*07a0*/  HADD2.F32 R48, -RZ, R17.reuse.H0_H0 ;  /* 0x20000011ff307230 */ /* 0x100fe20000004100 */
[----:B------:R-:W-:Y:S01]  /*07b0*/  MOV R36, c[0x0][0x16c] ;  /* 0x00005b0000247a02 */ /* 0x000fe20000000f00 */
[----:B------:R-:W-:Y:S01]  /*07c0*/  HADD2.F32 R58, -RZ, R17.H1_H1 ;  /* 0x30000011ff3a7230 */ /* 0x000fe20000004100 */
[----:B------:R-:W-:Y:S01]  /*07d0*/  FFMA.FTZ R29, R50, R37, R29 ;  /* 0x00000025321d7223 */ /* 0x000fe2000001001d */
[--C-:B------:R-:W-:Y:S01]  /*07e0*/  HADD2.F32 R37, -RZ, R9.reuse.H0_H0 ;  /* 0x20000009ff257230 */ /* 0x100fe20000004100 */
[----:B------:R-:W-:Y:S01]  /*07f0*/  ISETP.GE.AND P5, PT, R36, 0x1, PT ;  /* 0x000000012400780c */ /* 0x000fe20003fa6270 */
[----:B------:R-:W-:Y:S01]  /*0800*/  HADD2.F32 R9, -RZ, R9.H1_H1 ;  /* 0x30000009ff097230 */ /* 0x000fe20000004100 */
[----:B------:R-:W-:Y:S01]  /*0810*/  FFMA.FTZ R39, R48, R16, R29 ;  /* 0x0000001030277223 */ /* 0x000fe2000001001d */
[----:B------:R-:W-:Y:S01]  /*0820*/  HADD2.F32 R29, -RZ, R8.H0_H0 ;  /* 0x20000008ff1d7230 */ /* 0x000fe20000004100 */
[--C-:B------:R-:W-:Y:S01]  /*0830*/  FADD.FTZ R54, R37, R32.reuse ;  /* 0x0000002025367221 */ /* 0x100fe20000010000 */
[----:B------:R-:W-:Y:S01]  /*0840*/  HADD2.F32 R36, -RZ, R5.H1_H1 ;  /* 0x30000005ff247230 */ /* 0x000fe20000004100 */
[--C-:B------:R-:W-:Y:S01]  /*0850*/  FADD.FTZ R53, R9, R32.reuse ;  /* 0x0000002009357221 */ /* 0x100fe20000010000 */
[----:B------:R-:W-:Y:S01]  /*0860*/  HADD2.F32 R16, -RZ, R6.H0_H0 ;  /* 0x20000006ff107230 */ /* 0x000fe20000004100 */
[----:B------:R-:W-:Y:S01]  /*0870*/  FADD.FTZ R56, R29, R32 ;  /* 0x000000201d387221 */ /* 0x000fe20000010000 */
[----:B------:R-:W-:Y:S01]  /*0880*/  FSETP.GTU.FTZ.AND P4, PT, R54, 20, PT ;  /* 0x41a000003600780b */ /* 0x000fe20003f9c000 */
[----:B------:R-:W-:Y:S01]  /*0890*/  FFMA.FTZ R39, R58, R36, R39 ;  /* 0x000000243a277223 */ /* 0x000fe20000010027 */
[----:B------:R-:W-:Y:S01]  /*08a0*/  FSETP.GTU.FTZ.AND P3, PT, R53, 20, PT ;  /* 0x41a000003500780b */ /* 0x000fe20003f7c000 */
[----:B------:R-:W-:Y:S01]  /*08b0*/  HADD2.F32 R60, -RZ, R18.H0_H0 ;  /* 0x20000012ff3c7230 */ /* 0x000fe20000004100 */
        /* <DEDUP_REMOVED lines=33> */
.L_x_7362:
[----:B------:R-:W-:Y:S05]  /*0ad0*/  BSYNC B0 ;  /* 0x0000000000007941 */ /* 0x000fea0003800000 */
.L_x_7361:
        /* <DEDUP_REMOVED lines=39> */
.L_x_7364:
[----:B------:R-:W-:Y:S05]  /*0d50*/  BSYNC B0 ;  /* 0x0000000000007941 */ /* 0x000fea0003800000 */
.L_x_7363:
[--C-:B------:R-:W-:Y:S01]  /*0d60*/  HADD2.F32 R62, -RZ, R19.reuse.H0_H0 ;  /* 0x20000013ff3e7230 */ /* 0x100fe20000004100 */
[----:B------:R-:W-:Y:S01]  /*0d70*/  FFMA.FTZ R39, R64, R16, R39 ;  /* 0x0000001040277223 */ /* 0x000fe20000010027 */
[----:B------:R-:W-:Y:S01]  /*0d80*/  BSSY B0, `(.L_x_7365) ;  /* 0x0000025000007945 */ /* 0x000fe20003800000 */
[----:B------:R-:W-:Y:S01]  /*0d90*/  FSETP.GTU.FTZ.AND P6, PT, R57, 20, PT ;  /* 0x41a000003900780b */ /* 0x000fe20003fdc000 */
[----:B------:R-:W-:Y:S01]  /*0da0*/  HADD2.F32 R66, -RZ, R19.H1_H1 ;  /* 0x30000013ff427230 */ /* 0x000fe20000004100 */
[----:B------:R-:W-:Y:S01]  /*0db0*/  FFMA.FTZ R8, R62, R17, R39 ;  /* 0x000000113e087223 */ /* 0x000fe20000010027 */
[----:B------:R-:W-:Y:S01]  /*0dc0*/  HADD2.F32 R29, -RZ, R7.H1_H1 ;  /* 0x30000007ff1d7230 */ /* 0x000fe20000004100 */
        /* <DEDUP_REMOVED lines=32> */
.L_x_7366:
[----:B------:R-:W-:Y:S05]  /*0fd0*/  BSYNC B0 ;  /* 0x0000000000007941 */ /* 0x000fea0003800000 */
.L_x_7365:
        /* <DEDUP_REMOVED lines=33> */
.L_x_7368:
[----:B------:R-:W-:Y:S05]  /*11f0*/  BSYNC B0 ;  /* 0x0000000000007941 */ /* 0x000fea0003800000 */
.L_x_7367:
        /* <DEDUP_REMOVED lines=33> */
.L_x_7370:
[----:B------:R-:W-:Y:S05]  /*1410*/  BSYNC B0 ;  /* 0x0000000000007941 */ /* 0x000fea0003800000 */
.L_x_7369:
        /* <DEDUP_REMOVED lines=33> */
.L_x_7372:
[----:B------:R-:W-:Y:S05]  /*1630*/  BSYNC B0 ;  /* 0x0000000000007941 */ /* 0x000fea0003800000 */
.L_x_7371:
        /* <DEDUP_REMOVED lines=33> */
.L_x_7374:
[----:B------:R-:W-:Y:S05]  /*1850*/  BSYNC B0 ;  /* 0x0000000000007941 */ /* 0x000fea0003800000 */
.L_x_7373:
        /* <DEDUP_REMOVED lines=33> */
.L_x_7376:
[----:B------:R-:W-:Y:S05]  /*1a70*/  BSYNC B0 ;  /* 0x0000000000007941 */ /* 0x000fea0003800000 */
.L_x_7375:
        /* <DEDUP_REMOVED lines=20> */
[----:B------:R-:W-:Y:S01]  /*1bc0*/  HFMA2.MMA R101, -RZ, RZ, 0, 0 ;  /* 0x00000000ff657435 */ /* 0x000fe200000001ff */
[----:B------:R-:W-:Y:S01]  /*1bd0*/  IMAD.WIDE.U32 R68, R35, c[0x0][0x180], RZ ;  /* 0x0000600023447a25 */ /* 0x000fe200078e00ff */
[----:B------:R-:W-:-:S03]  /*1be0*/  UMOV UR4, URZ ;  /* 0x0000003f00047c82 */ /* 0x000fc60008000000 */
[C---:B------:R-:W-:Y:S01]  /*1bf0*/  IMAD R73, R35.reuse, c[0x0][0x184], R72 ;  /* 0x0000610023497a24 */ /* 0x040fe200078e0248 */
[----:B------:R-:W-:Y:S01]  /*1c00*/  LEA R65, P0, R68, c[0x0][0x220], 0x2 ;  /* 0x0000880044417a11 */ /* 0x000fe200078010ff */
[----:B------:R-:W-:-:S03]  /*1c10*/  IMAD.WIDE.U32 R70, R35, c[0x0][0x198], RZ ;  /* 0x0000660023467a25 */ /* 0x000fc600078e00ff */
[----:B------:R-:W-:Y:S01]  /*1c20*/  IADD3 R73, R69, R73, RZ ;  /* 0x0000004945497210 */ /* 0x000fe20007ffe0ff */
[C---:B------:R-:W-:Y:S01]  /*1c30*/  IMAD R67, R35.reuse, c[0x0][0x19c], R74 ;  /* 0x0000670023437a24 */ /* 0x040fe200078e024a */
[----:B------:R-:W-:Y:S01]  /*1c40*/  LEA R63, P1, R70, c[0x0][0x228], 0x2 ;  /* 0x00008a00463f7a11 */ /* 0x000fe200078210ff */
[----:B------:R-:W-:Y:S01]  /*1c50*/  IMAD.WIDE.U32 R10, R35, c[0x0][0x1b8], RZ ;  /* 0x00006e00230a7a25 */ /* 0x000fe200078e00ff */
[----:B------:R-:W-:Y:S02]  /*1c60*/  LEA.HI.X R68, R68, c[0x0][0x224], R73, 0x2, P0 ;  /* 0x0000890044447a11 */ /* 0x000fe400000f1449 */
[----:B------:R-:W-:Y:S01]  /*1c70*/  IADD3 R69, R71, R67, RZ ;  /* 0x0000004347457210 */ /* 0x000fe20007ffe0ff */
[----:B------:R-:W-:Y:S01]  /*1c80*/  IMAD R75, R35, c[0x0][0x1bc], R76 ;  /* 0x00006f00234b7a24 */ /* 0x000fe200078e024c */
[----:B------:R-:W-:Y:S01]  /*1c90*/  LEA R61, P2, R10, c[0x0][0x230], 0x2 ;  /* 0x00008c000a3d7a11 */ /* 0x000fe200078410ff */
[----:B------:R-:W-:Y:S01]  /*1ca0*/  IMAD R9, R8, c[0x0][0x16c], RZ ;  /* 0x00005b0008097a24 */ /* 0x000fe200078e02ff */
[----:B------:R-:W-:-:S02]  /*1cb0*/  LEA.HI R8, R38, R38, RZ, 0x1 ;  /* 0x0000002626087211 */ /* 0x000fc400078f08ff */
[----:B------:R-:W-:Y:S02]  /*1cc0*/  IADD3 R67, R11, R75, RZ ;  /* 0x0000004b0b437210 */ /* 0x000fe40007ffe0ff */
[----:B------:R-:W-:Y:S01]  /*1cd0*/  LOP3.LUT R11, R8, 0xfffffe, RZ, 0xc0, !PT ;  /* 0x00fffffe080b7812 */ /* 0x000fe200078ec0ff */
[----:B------:R-:W-:Y:S01]  /*1ce0*/  IMAD.WIDE R8, R9, 0x8, R14 ;  /* 0x0000000809087825 */ /* 0x000fe200078e020e */
[----:B------:R-:W-:Y:S01]  /*1cf0*/  LEA.HI.X R70, R70, c[0x0][0x22c], R69, 0x2, P1 ;  /* 0x00008b0046467a11 */ /* 0x000fe200008f1445 */
[----:B------:R-:W-:Y:S01]  /*1d00*/  HFMA2.MMA R69, -RZ, RZ, 0, 0 ;  /* 0x00000000ff457435 */ /* 0x000fe200000001ff */
[----:B------:R-:W-:Y:S02]  /*1d10*/  IADD3 R11, R38, -R11, RZ ;  /* 0x8000000b260b7210 */ /* 0x000fe40007ffe0ff */
[----:B------:R-:W-:Y:S02]  /*1d20*/  LEA.HI.X R72, R10, c[0x0][0x234], R67, 0x2, P2 ;  /* 0x00008d000a487a11 */ /* 0x000fe400010f1443 */
[----:B------:R-:W-:-:S02]  /*1d30*/  MOV R67, R8 ;  /* 0x0000000800437202 */ /* 0x000fc40000000f00 */
[----:B------:R-:W-:Y:S02]  /*1d40*/  MOV R74, R9 ;  /* 0x00000009004a7202 */ /* 0x000fe40000000f00 */
[----:B------:R-:W-:Y:S02]  /*1d50*/  MOV R38, RZ ;  /* 0x000000ff00267202 */ /* 0x000fe40000000f00 */
[----:B------:R-:W-:Y:S02]  /*1d60*/  SHF.L.U32 R71, R11, 0x8, RZ ;  /* 0x000000080b477819 */ /* 0x000fe400000006ff */
.L_x_7382:
        /* <DEDUP_REMOVED lines=14> */
[----:B------:R-:W-:Y:S02]  /*1e50*/  ISETP.EQ.AND P0, PT, R79, RZ, P0 ;  /* 0x000000ff4f00720c */ /* 0x000fe40000702270 */
[----:B------:R-:W-:-:S11]  /*1e60*/  MOV R89, RZ ;  /* 0x000000ff00597202 */ /* 0x000fd60000000f00 */
[----:B0-----:R-:W-:Y:S02]  /*1e70*/  @P0 MOV R8, R67 ;  /* 0x0000004300080202 */ /* 0x001fe40000000f00 */
[----:B------:R-:W-:Y:S01]  /*1e80*/  @P0 MOV R9, R74 ;  /* 0x0000004a00090202 */ /* 0x000fe20000000f00 */
[--C-:B------:R-:W-:Y:S02]  /*1e90*/  HADD2.F32 R77, -RZ, R5.reuse.H0_H0 ;  /* 0x20000005ff4d7230 */ /* 0x100fe40000004100 */
[----:B------:R-:W-:Y:S02]  /*1ea0*/  HADD2.F32 R78, -RZ, R5.H1_H1 ;  /* 0x30000005ff4e7230 */ /* 0x000fe40000004100 */
[----:B------:R-:W-:Y:S02]  /*1eb0*/  HADD2.F32 R82, -RZ, R6.H0_H0 ;  /* 0x20000006ff527230 */ /* 0x000fe40000004100 */
[--C-:B------:R-:W-:Y:S01]  /*1ec0*/  HADD2.F32 R84, -RZ, R7.reuse.H0_H0 ;  /* 0x20000007ff547230 */ /* 0x100fe20000004100 */
[----:B------:R-:W-:Y:S01]  /*1ed0*/  BSSY B0, `(.L_x_7378) ;  /* 0x0000031000007945 */ /* 0x000fe20003800000 */
[----:B------:R-:W-:Y:S01]  /*1ee0*/  HADD2.F32 R80, -RZ, R7.H1_H1 ;  /* 0x30000007ff507230 */ /* 0x000fe20000004100 */
[----:B------:R-:W-:-:S02]  /*1ef0*/  FMUL.FTZ R102, R77, R54 ;  /* 0x000000364d667220 */ /* 0x000fc40000410000 */
        /* <DEDUP_REMOVED lines=11> */
[----:B------:R1:W2:Y:S04]  /*1fb0*/  @P2 LDS R103, [R27.X4+0xc5c] ;  /* 0x000c5c001b672984 */ /* 0x0002a80000004800 */
[----:B------:R4:W5:Y:S01]  /*1fc0*/  @P0 LDG.E R89, [R8.64+0x4] ;  /* 0x0000040608590981 */ /* 0x000962000c1e1900 */
[----:B------:R-:W-:-:S02]  /*1fd0*/  FMUL.FTZ R93, R86, R51 ;  /* 0x00000033565d7220 */ /* 0x000fc40000410000 */
[C---:B------:R-:W-:Y:S02]  /*1fe0*/  FMUL.FTZ R95, R86.reuse, R49 ;  /* 0x00000031565f7220 */ /* 0x040fe40000410000 */
[C---:B------:R-:W-:Y:S02]  /*1ff0*/  FMUL.FTZ R83, R86.reuse, R59 ;  /* 0x0000003b56537220 */ /* 0x040fe40000410000 */
        /* <DEDUP_REMOVED lines=8> */
[----:B------:R-:W0:Y:S01]  /*2080*/  MUFU.EX2 R93, R93 ;  /* 0x0000005d005d7308 */ /* 0x000e220000000800 */
[----:B------:R-:W-:-:S07]  /*2090*/  HADD2.F32 R8, -RZ, R6.H1_H1 ;  /* 0x30000006ff087230 */ /* 0x000fce0000004100 */
[----:B------:R-:W0:Y:S08]  /*20a0*/  MUFU.EX2 R95, R95 ;  /* 0x0000005f005f7308 */ /* 0x000e300000000800 */
[----:B------:R-:W0:Y:S01]  /*20b0*/  MUFU.EX2 R83, R83 ;  /* 0x0000005300537308 */ /* 0x000e220000000800 */
[-C--:B------:R-:W-:Y:S02]  /*20c0*/  FMUL.FTZ R94, R62, R11.reuse ;  /* 0x0000000b3e5e7220 */ /* 0x080fe40000410000 */
[----:B------:R-:W-:-:S02]  /*20d0*/  FMUL.FTZ R92, R66, R11 ;  /* 0x0000000b425c7220 */ /* 0x000fc40000410000 */
[----:B------:R-:W-:Y:S02]  /*20e0*/  FMUL.FTZ R98, R75, R56 ;  /* 0x000000384b627220 */ /* 0x000fe40000410000 */
[----:B------:R-:W-:Y:S02]  /*20f0*/  FMUL.FTZ R99, R76, R55 ;  /* 0x000000374c637220 */ /* 0x000fe40000410000 */
[----:B------:R-:W-:Y:S02]  /*2100*/  FMUL.FTZ R106, R8, R49 ;  /* 0x00000031086a7220 */ /* 0x000fe40000410000 */
[-C--:B------:R-:W-:Y:S02]  /*2110*/  FMUL.FTZ R97, R44, R11.reuse ;  /* 0x0000000b2c617220 */ /* 0x080fe40000410000 */
[-C--:B------:R-:W-:Y:S02]  /*2120*/  FMUL.FTZ R112, R50, R11.reuse ;  /* 0x0000000b32707220 */ /* 0x080fe40000410000 */
[----:B------:R-:W-:-:S02]  /*2130*/  FMUL.FTZ R96, R64, R11 ;  /* 0x0000000b40607220 */ /* 0x000fc40000410000 */
[----:B----4-:R-:W-:Y:S01]  /*2140*/  FFMA.FTZ R86, R9, R92, R94 ;  /* 0x0000005c09567223 */ /* 0x010fe2000001005e */
[----:B------:R-:W-:Y:S05]  /*2150*/  @P2 BRA `(.L_x_7379) ;  /* 0x0000008000002947 */ /* 0x000fea0003800000 */
[----:B0123--:R-:W-:Y:S01]  /*2160*/  ISETP.NE.AND P0, PT, R0, c[0x0][0x174], PT ;  /* 0x00005d0000007a0c */ /* 0x00ffe20003f05270 */
[----:B------:R-:W-:-:S12]  /*2170*/  HFMA2.MMA R103, -RZ, RZ, 1.875, 0 ;  /* 0x3f800000ff677435 */ /* 0x000fd800000001ff */
[----:B------:R-:W-:-:S04]  /*2180*/  @P0 LEA.HI R10, R0, R0, RZ, 0x1 ;  /* 0x00000000000a0211 */ /* 0x000fc800078f08ff */
[----:B------:R-:W-:-:S04]  /*2190*/  @P0 LOP3.LUT R81, R10, 0x3ffffe, RZ, 0xc0, !PT ;  /* 0x003ffffe0a510812 */ /* 0x000fc800078ec0ff */
[----:B------:R-:W-:-:S04]  /*21a0*/  @P0 IADD3 R81, -R81, R0, RZ ;  /* 0x0000000051510210 */ /* 0x000fc80007ffe1ff */
[----:B------:R-:W-:-:S04]  /*21b0*/  @P0 LEA R10, R81, 0x458, 0xa ;  /* 0x00000458510a0811 */ /* 0x000fc800078e50ff */
[----:B------:R-:W-:-:S05]  /*21c0*/  @P0 IADD3 R10, R10, R69, RZ ;  /* 0x000000450a0a0210 */ /* 0x000fca0007ffe0ff */
[----:B------:R0:W1:Y:S02]  /*21d0*/  @P0 LDS R103, [R10] ;  /* 0x000000000a670984 */ /* 0x0000640000000800 */
.L_x_7379:
[----:B0123--:R-:W-:Y:S05]  /*21e0*/  BSYNC B0 ;  /* 0x0000000000007941 */ /* 0x00ffea0003800000 */
.L_x_7378:
[----:B------:R-:W-:Y:S01]  /*21f0*/  FMUL.FTZ R10, R9, R103 ;  /* 0x00000067090a7220 */ /* 0x000fe20000410000 */
[----:B------:R-:W-:Y:S01]  /*2200*/  ISETP.NE.AND P3, PT, R79, 0x1f, PT ;  /* 0x0000001f4f00780c */ /* 0x000fe20003f65270 */
[-C--:B------:R-:W-:Y:S01]  /*2210*/  FMUL.FTZ R116, R60, R11.reuse ;  /* 0x0000000b3c747220 */ /* 0x080fe20000410000 */
[----:B------:R-:W-:Y:S01]  /*2220*/  ISETP.GE.AND P0, PT, R26, 0x1, PT ;  /* 0x000000011a00780c */ /* 0x000fe20003f06270 */
[C---:B------:R-:W-:Y:S01]  /*2230*/  FFMA.FTZ R81, R83.reuse, R86, R96 ;  /* 0x0000005653517223 */ /* 0x040fe20000010060 */
[----:B------:R-:W-:Y:S01]  /*2240*/  BSSY B0, `(.L_x_7380) ;  /* 0x00000de000007945 */ /* 0x000fe20003800000 */
[----:B------:R-:W-:Y:S02]  /*2250*/  FMUL.FTZ R86, R83, R10 ;  /* 0x0000000a53567220 */ /* 0x000fe40000410000 */
[----:B------:R-:W-:Y:S02]  /*2260*/  FMUL.FTZ R100, R58, R11 ;  /* 0x0000000b3a647220 */ /* 0x000fe40000410000 */
[----:B------:R-:W-:-:S02]  /*2270*/  FFMA.FTZ R81, R95, R81, R116 ;  /* 0x000000515f517223 */ /* 0x000fc40000010074 */
[----:B------:R-:W-:Y:S02]  /*2280*/  FMUL.FTZ R88, R95, R86 ;  /* 0x000000565f587220 */ /* 0x000fe40000410000 */
[----:B------:R-:W-:Y:S02]  /*2290*/  FFMA.FTZ R10, R104, R98, R99 ;  /* 0x00000062680a7223 */ /* 0x000fe40000010063 */
[----:B------:R-:W-:Y:S02]  /*22a0*/  FMUL.FTZ R86, R85, R104 ;  /* 0x0000006855567220 */ /* 0x000fe40000410000 */
[----:B------:R-:W-:Y:S02]  /*22b0*/  FMUL.FTZ R114, R48, R11 ;  /* 0x0000000b30727220 */ /* 0x000fe40000410000 */
[C---:B------:R-:W-:Y:S02]  /*22c0*/  FFMA.FTZ R81, R93.reuse, R81, R100 ;  /* 0x000000515d517223 */ /* 0x040fe40000010064 */
[----:B------:R-:W-:-:S02]  /*22d0*/  FMUL.FTZ R88, R93, R88 ;  /* 0x000000585d587220 */ /* 0x000fc40000410000 */
[C---:B------:R-:W-:Y:S02]  /*22e0*/  FFMA.FTZ R10, R87.reuse, R10, R102 ;  /* 0x0000000a570a7223 */ /* 0x040fe40000010066 */
[----:B------:R-:W-:Y:S02]  /*22f0*/  FMUL.FTZ R86, R87, R86 ;  /* 0x0000005657567220 */ /* 0x000fe40000410000 */
[C---:B------:R-:W-:Y:S02]  /*2300*/  FFMA.FTZ R81, R91.reuse, R81, R114 ;  /* 0x000000515b517223 */ /* 0x040fe40000010072 */
[C---:B------:R-:W-:Y:S02]  /*2310*/  FMUL.FTZ R88, R91.reuse, R88 ;  /* 0x000000585b587220 */ /* 0x040fe40000410000 */
[C---:B------:R-:W-:Y:S02]  /*2320*/  FFMA.FTZ R10, R91.reuse, R10, R110 ;  /* 0x0000000a5b0a7223 */ /* 0x040fe4000001006e */
[----:B------:R-:W-:-:S02]  /*2330*/  FMUL.FTZ R86, R91, R86 ;  /* 0x000000565b567220 */ /* 0x000fc40000410000 */
[C---:B------:R-:W-:Y:S02]  /*2340*/  FFMA.FTZ R81, R87.reuse, R81, R112 ;  /* 0x0000005157517223 */ /* 0x040fe40000010070 */
[----:B------:R-:W-:Y:S02]  /*2350*/  FMUL.FTZ R105, R87, R88 ;  /* 0x0000005857697220 */ /* 0x000fe40000410000 */
[C---:B------:R-:W-:Y:S02]  /*2360*/  FFMA.FTZ R11, R93.reuse, R10, R108 ;  /* 0x0000000a5d0b7223 */ /* 0x040fe4000001006c */
[----:B------:R-:W-:Y:S02]  /*2370*/  FMUL.FTZ R10, R93, R86 ;  /* 0x000000565d0a7220 */ /* 0x000fe40000410000 */
[C---:B------:R-:W-:Y:S02]  /*2380*/  FFMA.FTZ R81, R104.reuse, R81, R97 ;  /* 0x0000005168517223 */ /* 0x040fe40000010061 */
[----:B------:R-:W-:-:S02]  /*2390*/  FMUL.FTZ R86, R104, R105 ;  /* 0x0000006968567220 */ /* 0x000fc40000410000 */
[C---:B------:R-:W-:Y:S01]  /*23a0*/  FFMA.FTZ R11, R95.reuse, R11, R106 ;  /* 0x0000000b5f0b7223 */ /* 0x040fe2000001006a */
[----:B------:R-:W0:Y:S01]  /*23b0*/  SHFL.DOWN PT, R109, R81, 0x1, 0x1f ;  /* 0x08201f00516d7f89 */ /* 0x000e2200000e0000 */
[----:B------:R-:W-:Y:S02]  /*23c0*/  FMUL.FTZ R10, R95, R10 ;  /* 0x0000000a5f0a7220 */ /* 0x000fe40000410000 */
[----:B------:R-:W-:Y:S01]  /*23d0*/  FMUL.FTZ R88, R80, R57 ;  /* 0x0000003950587220 */ /* 0x000fe20000410000 */
[----:B------:R-:W1:Y:S01]  /*23e0*/  SHFL.DOWN PT, R107, R86, 0x1, 0x1f ;  /* 0x08201f00566b7f89 */ /* 0x000e6200000e0000 */
[C---:B------:R-:W-:Y:S02]  /*23f0*/  FFMA.FTZ R11, R83.reuse, R11, R90 ;  /* 0x0000000b530b7223 */ /* 0x040fe4000001005a */
        /* <DEDUP_REMOVED lines=32> */
[----:B------:R-:W-:Y:S01]  /*2600*/  MOV R11, RZ ;  /* 0x000000ff000b7202 */ /* 0x000fe20000000f00 */
[----:B---3--:R-:W-:Y:S01]  /*2610*/  @P3 FMUL.FTZ R105, R105, R10 ;  /* 0x0000000a69693220 */ /* 0x008fe20000410000 */
[----:B------:R-:W-:-:S02]  /*2620*/  HFMA2.MMA R10, -RZ, RZ, 1.875, 0 ;  /* 0x3f800000ff0a7435 */ /* 0x000fc400000001ff */
[----:B------:R-:W2:Y:S01]  /*2630*/  SHFL.UP PT, R107, R118, 0x8, RZ ;  /* 0x05000000766b7989 */ /* 0x000ea200000e00ff */
[----:B------:R-:W-:-:S03]  /*2640*/  ISETP.GE.U32.AND P3, PT, R79, 0x18, PT ;  /* 0x000000184f00780c */ /* 0x000fc60003f66070 */
[----:B------:R-:W3:Y:S04]  /*2650*/  SHFL.UP PT, R120, R105, 0x8, RZ ;  /* 0x0500000069787989 */ /* 0x000ee800000e00ff */
[----:B------:R-:W-:Y:S01]  /*2660*/  @P0 LDS.64 R10, [UR4+0xcd8] ;  /* 0x000cd804ff0a0984 */ /* 0x000fe20008000a00 */
        /* <DEDUP_REMOVED lines=43> */
[-C--:B------:R-:W-:Y:S02]  /*2920*/  FFMA.FTZ R87, R75, -R56.reuse, R107 ;  /* 0x800000384b577223 */ /* 0x080fe4000001006b */
[----:B------:R-:W-:Y:S02]  /*2930*/  FMUL.FTZ R106, R104, R56 ;  /* 0x00000038686a7220 */ /* 0x000fe40000410000 */
[----:B------:R-:W-:-:S02]  /*2940*/  FFMA.FTZ R89, R50, R99, R85 ;  /* 0x0000006332597223 */ /* 0x000fc40000010055 */
[-C--:B------:R-:W-:Y:S02]  /*2950*/  FFMA.FTZ R108, R76, -R55.reuse, R99 ;  /* 0x800000374c6c7223 */ /* 0x080fe40000010063 */
[----:B------:R-:W-:Y:S02]  /*2960*/  FMUL.FTZ R85, R112, R55 ;  /* 0x0000003770557220 */ /* 0x000fe40000410000 */
[----:B------:R-:W-:Y:S02]  /*2970*/  FFMA.FTZ R91, R106, R87, RZ ;  /* 0x000000576a5b7223 */ /* 0x000fe400000100ff */
        /* <DEDUP_REMOVED lines=27> */
[C---:B--2---:R-:W-:Y:S01]  /*2b30*/  FFMA.FTZ R11, R86.reuse, R11, R81 ;  /* 0x0000000b560b7223 */ /* 0x044fe20000010051 */
[----:B------:R-:W0:Y:S01]  /*2b40*/  SHFL.DOWN PT, R116, R83, 0x1, 0x1f ;  /* 0x08201f0053747f89 */ /* 0x000e2200000e0000 */
[----:B------:R-:W-:Y:S02]  /*2b50*/  FMUL.FTZ R10, R86, R10 ;  /* 0x0000000a560a7220 */ /* 0x000fe40000410000 */
[----:B------:R-:W-:Y:S01]  /*2b60*/  FADD.FTZ R46, R95, R46 ;  /* 0x0000002e5f2e7221 */ /* 0x000fe20000010000 */
[----:B------:R-:W1:Y:S01]  /*2b70*/  SHFL.DOWN PT, R118, R9, 0x1, 0x1f ;  /* 0x08201f0009767f89 */ /* 0x000e6200000e0000 */
[C---:B------:R-:W-:Y:S02]  /*2b80*/  FMUL.FTZ R86, R73.reuse, R94 ;  /* 0x0000005e49567220 */ /* 0x040fe40000410000 */
[----:B------:R-:W-:Y:S01]  /*2b90*/  FMUL.FTZ R81, R73, R98 ;  /* 0x0000006249517220 */ /* 0x000fe20000410000 */
[----:B------:R2:W-:Y:S01]  /*2ba0*/  @!P2 STS.64 [UR4+0xcd8], R10 ;  /* 0x000cd80aff00a988 */ /* 0x0005e20008000a04 */
[----:B------:R-:W-:-:S02]  /*2bb0*/  FMUL.FTZ R99, R99, R86 ;  /* 0x0000005663637220 */ /* 0x000fc40000410000 */
[----:B------:R-:W-:Y:S02]  /*2bc0*/  FMUL.FTZ R81, R114, R81 ;  /* 0x0000005172517220 */ /* 0x000fe40000410000 */
[----:B------:R-:W-:Y:S02]  /*2bd0*/  FFMA.FTZ R84, R84, R94, R99 ;  /* 0x0000005e54547223 */ /* 0x000fe40000010063 */
[----:B------:R-:W-:Y:S02]  /*2be0*/  FFMA.FTZ R81, R82, R98, R81 ;  /* 0x0000006252517223 */ /* 0x000fe40000010051 */
[----:B------:R-:W-:Y:S02]  /*2bf0*/  FADD.FTZ R47, R105, R47 ;  /* 0x0000002f692f7221 */ /* 0x000fe40000010000 */
[C---:B--2---:R-:W-:Y:S02]  /*2c00*/  FMUL.FTZ R11, R73.reuse, R92 ;  /* 0x0000005c490b7220 */ /* 0x044fe40000410000 */
[----:B------:R-:W-:-:S02]  /*2c10*/  FMUL.FTZ R10, R73, R102 ;  /* 0x00000066490a7220 */ /* 0x000fc40000410000 */
[----:B------:R-:W-:Y:S02]  /*2c20*/  FMUL.FTZ R11, R88, R11 ;  /* 0x0000000b580b7220 */ /* 0x000fe40000410000 */
[----:B0-----:R-:W-:Y:S02]  /*2c30*/  @!P0 FADD.FTZ R83, R83, R116 ;  /* 0x0000007453538221 */ /* 0x001fe40000010000 */
[----:B------:R-:W-:Y:S02]  /*2c40*/  FFMA.FTZ R95, R80, R92, R11 ;  /* 0x0000005c505f7223 */ /* 0x000fe4000001000b */
        /* <DEDUP_REMOVED lines=32> */
[----:B------:R-:W-:-:S03]  /*2e50*/  ISETP.GT.AND P0, PT, R26, 0x17, PT ;  /* 0x000000171a00780c */ /* 0x000fc60003f04270 */
[----:B------:R-:W1:Y:S10]  /*2e60*/  SHFL.DOWN PT, R118, R9, 0x8, 0x1f ;  /* 0x09001f0009767f89 */ /* 0x000e7400000e0000 */
[----:B0-----:R-:W-:-:S02]  /*2e70*/  @!P0 FADD.FTZ R83, R83, R116 ;  /* 0x0000007453538221 */ /* 0x001fc40000010000 */
[----:B------:R-:W-:Y:S02]  /*2e80*/  FMUL.FTZ R116, R73, R96 ;  /* 0x0000006049747220 */ /* 0x000fe40000410000 */
[----:B-1----:R-:W-:Y:S01]  /*2e90*/  @!P0 FADD.FTZ R9, R9, R118 ;  /* 0x0000007609098221 */ /* 0x002fe20000010000 */
[----:B------:R-:W-:Y:S01]  /*2ea0*/  ISETP.GT.AND P0, PT, R26, 0xf, PT ;  /* 0x0000000f1a00780c */ /* 0x000fe20003f04270 */
[----:B------:R-:W0:Y:S01]  /*2eb0*/  SHFL.DOWN PT, R118, R83, 0x10, 0x1f ;  /* 0x0a001f0053767f89 */ /* 0x000e2200000e0000 */
[----:B------:R-:W-:-:S03]  /*2ec0*/  FMUL.FTZ R97, R97, R116 ;  /* 0x0000007461617220 */ /* 0x000fc60000410000 */
[----:B------:R-:W1:Y:S01]  /*2ed0*/  SHFL.DOWN PT, R120, R9, 0x10, 0x1f ;  /* 0x0a001f0009787f89 */ /* 0x000e6200000e0000 */
[----:B------:R-:W-:Y:S02]  /*2ee0*/  FFMA.FTZ R96, R8, R96, R97 ;  /* 0x0000006008607223 */ /* 0x000fe40000010061 */
[----:B------:R-:W-:Y:S02]  /*2ef0*/  FMUL.FTZ R8, R73, R100 ;  /* 0x0000006449087220 */ /* 0x000fe40000410000 */
[----:B------:R-:W-:Y:S02]  /*2f00*/  FADD.FTZ R37, R96, R37 ;  /* 0x0000002560257221 */ /* 0x000fe40000010000 */
[----:B------:R-:W-:-:S04]  /*2f10*/  FMUL.FTZ R91, R91, R8 ;  /* 0x000000085b5b7220 */ /* 0x000fc80000410000 */
[----:B------:R-:W-:-:S04]  /*2f20*/  FFMA.FTZ R78, R78, R100, R91 ;  /* 0x000000644e4e7223 */ /* 0x000fc8000001005b */
[----:B------:R-:W-:Y:S02]  /*2f30*/  FADD.FTZ R39, R78, R39 ;  /* 0x000000274e277221 */ /* 0x000fe40000010000 */
[----:B0-----:R-:W-:Y:S02]  /*2f40*/  @!P0 FADD.FTZ R83, R83, R118 ;  /* 0x0000007653538221 */ /* 0x001fe40000010000 */
        /* <DEDUP_REMOVED lines=13> */
.L_x_7381:
[----:B0-----:R-:W-:Y:S05]  /*3020*/  BSYNC B0 ;  /* 0x0000000000007941 */ /* 0x001fea0003800000 */
.L_x_7380:
[----:B------:R-:W-:Y:S01]  /*3030*/  MOV R8, c[0x0][0x1c0] ;  /* 0x0000700000087a02 */ /* 0x000fe20000000f00 */
[----:B------:R-:W-:Y:S01]  /*3040*/  UIADD3 UR4, UR4, 0x8, URZ ;  /* 0x0000000804047890 */ /* 0x000fe2000fffe03f */
[----:B------:R-:W-:-:S02]  /*3050*/  MOV R9, c[0x0][0x1c4] ;  /* 0x0000710000097a02 */ /* 0x000fc40000000f00 */
[C---:B------:R-:W-:Y:S02]  /*3060*/  LEA R61, P0, R8.reuse, R61, 0x2 ;  /* 0x0000003d083d7211 */ /* 0x040fe400078010ff */
        /* <DEDUP_REMOVED lines=17> */
.L_x_7377:
[----:B------:R-:W-:Y:S01]  /*3180*/  BAR.SYNC.DEFER_BLOCKING 0x0 ;  /* 0x0000000000007b1d */ /* 0x000fe20000010000 */
[----:B------:R-:W-:Y:S02]  /*3190*/  SHF.R.S32.HI R54, RZ, 0x1f, R27 ;  /* 0x0000001fff367819 */ /* 0x000fe4000001141b */
[----:B------:R-:W-:-:S04]  /*31a0*/  LEA R4, P0, R27, R23, 0x4 ;  /* 0x000000171b047211 */ /* 0x000fc800078020ff */
[----:B------:R-:W-:-:S06]  /*31b0*/  LEA.HI.X R5, R27, R22, R54, 0x4, P0 ;  /* 0x000000161b057211 */ /* 0x000fcc00000f2436 */
[----:B------:R-:W2:Y:S01]  /*31c0*/  LDG.E.128 R4, [R4.64] ;  /* 0x0000000604047981 */ /* 0x000ea2000c1e1d00 */
[----:B------:R-:W-:-:S03]  /*31d0*/  IADD3 R55, R0, -0x1, RZ ;  /* 0xffffffff00377810 */ /* 0x000fc60007ffe0ff */
[----:B--2---:R-:W-:Y:S01]  /*31e0*/  STS.128 [R26.X16], R4 ;  /* 0x000000041a007388 */ /* 0x004fe2000000cc00 */
[----:B------:R-:W-:-:S06]  /*31f0*/  NOP ;  /* 0x0000000000007918 */ /* 0x000fcc0000000000 */
[----:B------:R-:W0:Y:S02]  /*3200*/  LDS.128 R8, [R26.X16] ;  /* 0x000000001a087984 */ /* 0x000e24000000cc00 */
[--C-:B0-----:R-:W-:Y:S02]  /*3210*/  HADD2.F32 R49, -RZ, R8.reuse.H0_H0 ;  /* 0x20000008ff317230 */ /* 0x101fe40000004100 */
[--C-:B------:R-:W-:Y:S02]  /*3220*/  HADD2.F32 R5, -RZ, R9.reuse.H0_H0 ;  /* 0x20000009ff057230 */ /* 0x100fe40000004100 */
[----:B------:R-:W-:Y:S01]  /*3230*/  HADD2.F32 R9, -RZ, R9.H1_H1 ;  /* 0x30000009ff097230 */ /* 0x000fe20000004100 */
[--C-:B------:R-:W-:Y:S01]  /*3240*/  FADD.FTZ R44, R49, R32.reuse ;  /* 0x00000020312c7221 */ /* 0x100fe20000010000 */
[----:B------:R-:W-:Y:S01]  /*3250*/  HADD2.F32 R49, -RZ, R8.H1_H1 ;  /* 0x30000008ff317230 */ /* 0x000fe20000004100 */
[--C-:B------:R-:W-:Y:S01]  /*3260*/  FADD.FTZ R6, R5, R32.reuse ;  /* 0x0000002005067221 */ /* 0x100fe20000010000 */
[----:B------:R-:W-:Y:S01]  /*3270*/  HADD2.F32 R7, -RZ, R10.H0_H0 ;  /* 0x2000000aff077230 */ /* 0x000fe20000004100 */
[----:B------:R-:W-:Y:S01]  /*3280*/  BAR.SYNC.DEFER_BLOCKING 0x0 ;  /* 0x0000000000007b1d */ /* 0x000fe20000010000 */
[----:B------:R-:W-:Y:S01]  /*3290*/  FSETP.GTU.FTZ.AND P6, PT, R44, 20, PT ;  /* 0x41a000002c00780b */ /* 0x000fe20003fdc000 */
[----:B------:R-:W-:Y:S01]  /*32a0*/  FADD.FTZ R49, R49, R32 ;  /* 0x0000002031317221 */ /* 0x000fe20000010000 */
[----:B------:R-:W-:-:S04]  /*32b0*/  FSETP.GTU.FTZ.AND P1, PT, R6, 20, PT ;  /* 0x41a000000600780b */ /* 0x000fc80003f3c000 */
[----:B------:R-:W-:-:S07]  /*32c0*/  FSETP.GTU.FTZ.AND P0, PT, R49, 20, PT ;  /* 0x41a000003100780b */ /* 0x000fce0003f1c000 */
[----:B------:R-:W-:Y:S02]  /*32d0*/  @!P6 FMUL.FTZ R8, R44, -1.4426950216293334961 ;  /* 0xbfb8aa3b2c08e820 */ /* 0x000fe40000410000 */
[--C-:B------:R-:W-:Y:S01]  /*32e0*/  FADD.FTZ R44, R9, R32.reuse ;  /* 0x00000020092c7221 */ /* 0x100fe20000010000 */
[--C-:B------:R-:W-:Y:S01]  /*32f0*/  HADD2.F32 R9, -RZ, R11.reuse.H0_H0 ;  /* 0x2000000bff097230 */ /* 0x100fe20000004100 */
[----:B------:R-:W-:Y:S01]  /*3300*/  @!P1 FMUL.FTZ R6, R6, -1.4426950216293334961 ;  /* 0xbfb8aa3b06069820 */ /* 0x000fe20000410000 */
[----:B------:R-:W-:Y:S01]  /*3310*/  HADD2.F32 R11, -RZ, R11.H1_H1 ;  /* 0x3000000bff0b7230 */ /* 0x000fe20000004100 */
[----:B------:R-:W0:Y:S01]  /*3320*/  @!P6 MUFU.EX2 R8, R8 ;  /* 0x000000080008e308 */ /* 0x000e220000000800 */
[----:B------:R-:W-:Y:S01]  /*3330*/  @!P0 FMUL.FTZ R5, R49, -1.4426950216293334961 ;  /* 0xbfb8aa3b31058820 */ /* 0x000fe20000410000 */
[----:B------:R-:W-:Y:S01]  /*3340*/  FSETP.GTU.FTZ.AND P2, PT, R44, 20, PT ;  /* 0x41a000002c00780b */ /* 0x000fe20003f5c000 */
[--C-:B------:R-:W-:Y:S01]  /*3350*/  FADD.FTZ R49, R7, R32.reuse ;  /* 0x0000002007317221 */ /* 0x100fe20000010000 */
[----:B------:R-:W-:Y:S01]  /*3360*/  HADD2.F32 R7, -RZ, R10.H1_H1 ;  /* 0x3000000aff077230 */ /* 0x000fe20000004100 */
[----:B------:R-:W-:-:S03]  /*3370*/  FADD.FTZ R9, R9, R32 ;  /* 0x0000002009097221 */ /* 0x000fc60000010000 */
[----:B------:R-:W-:Y:S01]  /*3380*/  FSETP.GTU.FTZ.AND P3, PT, R49, 20, PT ;  /* 0x41a000003100780b */ /* 0x000fe20003f7c000 */
[----:B------:R-:W-:Y:S01]  /*3390*/  FADD.FTZ R7, R7, R32 ;  /* 0x0000002007077221 */ /* 0x000fe20000010000 */
[----:B------:R-:W-:Y:S01]  /*33a0*/  FSETP.GTU.FTZ.AND P5, PT, R9, 20, PT ;  /* 0x41a000000900780b */ /* 0x000fe20003fbc000 */
[----:B------:R1:W2:Y:S03]  /*33b0*/  @!P0 MUFU.EX2 R48, R5 ;  /* 0x0000000500308308 */ /* 0x0002a60000000800 */
[----:B------:R-:W-:Y:S01]  /*33c0*/  FSETP.GTU.FTZ.AND P4, PT, R7, 20, PT ;  /* 0x41a000000700780b */ /* 0x000fe20003f9c000 */
[----:B0-----:R-:W-:-:S04]  /*33d0*/  @!P6 FADD.FTZ R4, R8, 1 ;  /* 0x3f8000000804e421 */ /* 0x001fc80000010000 */
[----:B------:R-:W-:Y:S01]  /*33e0*/  @!P1 MUFU.EX2 R6, R6 ;  /* 0x0000000600069308 */ /* 0x000fe20000000800 */
[----:B-1----:R-:W-:Y:S02]  /*33f0*/  @!P2 FMUL.FTZ R5, R44, -1.4426950216293334961 ;  /* 0xbfb8aa3b2c05a820 */ /* 0x002fe40000410000 */
[----:B------:R-:W-:Y:S02]  /*3400*/  FADD.FTZ R44, R11, R32 ;  /* 0x000000200b2c7221 */ /* 0x000fe40000010000 */
[----:B------:R-:W-:-:S03]  /*3410*/  @!P5 FMUL.FTZ R11, R9, -1.4426950216293334961 ;  /* 0xbfb8aa3b090bd820 */ /* 0x000fc60000410000 */
[----:B------:R0:W1:Y:S01]  /*3420*/  @!P6 MUFU.RCP R8, R4 ;  /* 0x000000040008e308 */ /* 0x0000620000001000 */
[----:B------:R-:W-:Y:S01]  /*3430*/  @!P4 FMUL.FTZ R10, R7, -1.4426950216293334961 ;  /* 0xbfb8aa3b070ac820 */ /* 0x000fe20000410000 */
[----:B------:R-:W-:Y:S01]  /*3440*/  F2FP.PACK_AB R7, R47, R52 ;  /* 0x000000342f07723e */ /* 0x000fe200000000ff */
[----:B--2---:R-:W-:-:S05]  /*3450*/  @!P0 FADD.FTZ R48, R48, 1 ;  /* 0x3f80000030308421 */ /* 0x004fca0000010000 */
[----:B------:R-:W2:Y:S01]  /*3460*/  @!P2 MUFU.EX2 R5, R5 ;  /* 0x000000050005a308 */ /* 0x000ea20000000800 */
[----:B0-----:R-:W-:-:S07]  /*3470*/  @!P3 FMUL.FTZ R4, R49, -1.4426950216293334961 ;  /* 0xbfb8aa3b3104b820 */ /* 0x001fce0000410000 */
[----:B------:R-:W0:Y:S01]  /*3480*/  @!P3 MUFU.EX2 R4, R4 ;  /* 0x000000040004b308 */ /* 0x000e220000000800 */
[----:B-1----:R-:W-:Y:S01]  /*3490*/  @!P6 FMUL.FTZ R19, R19, R8 ;  /* 0x000000081313e220 */ /* 0x002fe20000410000 */
[----:B------:R-:W-:Y:S01]  /*34a0*/  FSETP.GTU.FTZ.AND P6, PT, R44, 20, PT ;  /* 0x41a000002c00780b */ /* 0x000fe20003fdc000 */
[----:B------:R-:W-:Y:S01]  /*34b0*/  @!P1 FADD.FTZ R8, R6, 1 ;  /* 0x3f80000006089421 */ /* 0x000fe20000010000 */
[----:B------:R-:W-:-:S04]  /*34c0*/  F2FP.PACK_AB R6, R45, R46 ;  /* 0x0000002e2d06723e */ /* 0x000fc800000000ff */
[----:B------:R-:W1:Y:S01]  /*34d0*/  @!P4 MUFU.EX2 R10, R10 ;  /* 0x0000000a000ac308 */ /* 0x000e620000000800 */
[----:B--2---:R-:W-:Y:S01]  /*34e0*/  @!P2 FADD.FTZ R9, R5, 1 ;  /* 0x3f8000000509a421 */ /* 0x004fe20000010000 */
[----:B------:R-:W-:-:S05]  /*34f0*/  F2FP.PACK_AB R5, R42, R43 ;  /* 0x0000002b2a05723e */ /* 0x000fca00000000ff */
[----:B------:R-:W-:Y:S01]  /*3500*/  @!P6 FMUL.FTZ R49, R44, -1.4426950216293334961 ;  /* 0xbfb8aa3b2c31e820 */ /* 0x000fe20000410000 */
[----:B------:R-:W2:Y:S01]  /*3510*/  @!P5 MUFU.EX2 R11, R11 ;  /* 0x0000000b000bd308 */ /* 0x000ea20000000800 */
[----:B0-----:R-:W-:Y:S01]  /*3520*/  @!P3 FADD.FTZ R42, R4, 1 ;  /* 0x3f800000042ab421 */ /* 0x001fe20000010000 */
[----:B------:R-:W-:Y:S01]  /*3530*/  F2FP.PACK_AB R4, R40, R41 ;  /* 0x000000292804723e */ /* 0x000fe200000000ff */
[----:B------:R-:W-:Y:S01]  /*3540*/  IMAD R40, R30, c[0x0][0x2d8], RZ ;  /* 0x0000b6001e287a24 */ /* 0x000fe200078e02ff */
[----:B------:R-:W-:-:S03]  /*3550*/  SHF.L.U32 R44, R55, 0x8, RZ ;  /* 0x00000008372c7819 */ /* 0x000fc600000006ff */
[----:B------:R0:W-:Y:S01]  /*3560*/  STS.128 [R26.X16], R4 ;  /* 0x000000041a007388 */ /* 0x0001e2000000cc00 */
[----:B------:R-:W3:Y:S01]  /*3570*/  @!P1 MUFU.RCP R51, R8 ;  /* 0x0000000800339308 */ /* 0x000ee20000001000 */
[----:B-1----:R-:W-:Y:S01]  /*3580*/  @!P4 FADD.FTZ R43, R10, 1 ;  /* 0x3f8000000a2bc421 */ /* 0x002fe20000010000 */
[----:B------:R-:W-:Y:S01]  /*3590*/  SHF.R.S32.HI R45, RZ, 0x1f, R44 ;  /* 0x0000001fff2d7819 */ /* 0x000fe2000001142c */
[----:B------:R-:W-:-:S04]  /*35a0*/  IMAD R53, R31, c[0x0][0x2dc], R40 ;  /* 0x0000b7001f357a24 */ /* 0x000fc800078e0228 */
[----:B------:R-:W-:Y:S01]  /*35b0*/  IMAD.WIDE.U32 R40, R31, c[0x0][0x2d8], R44 ;  /* 0x0000b6001f287a25 */ /* 0x000fe200078e002c */
[----:B------:R1:W4:Y:S03]  /*35c0*/  @!P2 MUFU.RCP R50, R9 ;  /* 0x000000090032a308 */ /* 0x0003260000001000 */
[----:B--2---:R-:W-:Y:S01]  /*35d0*/  @!P5 FADD.FTZ R46, R11, 1 ;  /* 0x3f8000000b2ed421 */ /* 0x004fe20000010000 */
[----:B------:R-:W-:-:S06]  /*35e0*/  NOP ;  /* 0x0000000000007918 */ /* 0x000fcc0000000000 */
[----:B-1----:R-:W1:Y:S01]  /*35f0*/  LDS.128 R8, [R26.X16] ;  /* 0x000000001a087984 */ /* 0x002e62000000cc00 */
[----:B------:R-:W2:Y:S01]  /*3600*/  @!P5 MUFU.RCP R46, R46 ;  /* 0x0000002e002ed308 */ /* 0x000ea20000001000 */
[----:B------:R-:W-:Y:S01]  /*3610*/  IADD3 R41, R41, R53, RZ ;  /* 0x0000003529297210 */ /* 0x000fe20007ffe0ff */
[----:B0-----:R-:W-:Y:S02]  /*3620*/  IMAD R4, R34, c[0x0][0x2e0], RZ ;  /* 0x0000b80022047a24 */ /* 0x001fe400078e02ff */
[----:B---3--:R-:W-:Y:S01]  /*3630*/  @!P1 FMUL.FTZ R36, R36, R51 ;  /* 0x0000003324249220 */ /* 0x008fe20000410000 */
[----:B------:R-:W-:Y:S01]  /*3640*/  SHF.L.U64.HI R51, R27, 0x4, R54 ;  /* 0x000000041b337819 */ /* 0x000fe20000010236 */
[C---:B------:R-:W-:Y:S02]  /*3650*/  IMAD R53, R35.reuse, c[0x0][0x2e4], R4 ;  /* 0x0000b90023357a24 */ /* 0x040fe400078e0204 */
[----:B------:R-:W0:Y:S01]  /*3660*/  @!P6 MUFU.EX2 R49, R49 ;  /* 0x000000310031e308 */ /* 0x000e220000000800 */
[----:B------:R-:W-:-:S04]  /*3670*/  IMAD.WIDE.U32 R4, R35, c[0x0][0x2e0], R40 ;  /* 0x0000b80023047a25 */ /* 0x000fc800078e0028 */
[----:B----4-:R-:W-:Y:S01]  /*3680*/  @!P2 FMUL.FTZ R39, R39, R50 ;  /* 0x000000322727a220 */ /* 0x010fe20000410000 */
[----:B------:R-:W-:Y:S01]  /*3690*/  IADD3 R41, R5, R53, RZ ;  /* 0x0000003505297210 */ /* 0x000fe20007ffe0ff */
[----:B------:R-:W-:Y:S01]  /*36a0*/  IMAD.WIDE.U32 R44, R31, c[0x0][0x2f8], R44 ;  /* 0x0000be001f2c7a25 */ /* 0x000fe200078e002c */
[----:B------:R-:W3:Y:S01]  /*36b0*/  @!P3 MUFU.RCP R47, R42 ;  /* 0x0000002a002fb308 */ /* 0x000ee20000001000 */
[C---:B------:R-:W-:Y:S02]  /*36c0*/  LEA R5, P1, R4.reuse, c[0x0][0x330], 0x1 ;  /* 0x0000cc0004057a11 */ /* 0x040fe400078208ff */
[----:B------:R-:W-:Y:S01]  /*36d0*/  SHF.L.U32 R53, R27, 0x4, RZ ;  /* 0x000000041b357819 */ /* 0x000fe200000006ff */
[----:B--2---:R-:W-:Y:S01]  /*36e0*/  @!P5 FMUL.FTZ R17, R17, R46 ;  /* 0x0000002e1111d220 */ /* 0x004fe20000410000 */
[----:B------:R-:W-:Y:S02]  /*36f0*/  LEA.HI.X R4, R4, c[0x0][0x334], R41, 0x1, P1 ;  /* 0x0000cd0004047a11 */ /* 0x000fe400008f0c29 */
[----:B------:R-:W-:Y:S01]  /*3700*/  IADD3 R46, P1, R5, R53, RZ ;  /* 0x00000035052e7210 */ /* 0x000fe20007f3e0ff */
[----:B0-----:R-:W-:Y:S01]  /*3710*/  @!P6 FADD.FTZ R49, R49, 1 ;  /* 0x3f8000003131e421 */ /* 0x001fe20000010000 */
[----:B------:R-:W0:Y:S01]  /*3720*/  @!P4 MUFU.RCP R52, R43 ;  /* 0x0000002b0034c308 */ /* 0x000e220000001000 */
[----:B------:R-:W-:-:S02]  /*3730*/  F2FP.PACK_AB R5, R39, R36 ;  /* 0x000000242705723e */ /* 0x000fc400000000ff */
[----:B------:R-:W-:Y:S01]  /*3740*/  IADD3 R25, P2, R25, -0x200, RZ ;  /* 0xfffffe0019197810 */ /* 0x000fe20007f5e0ff */
[----:B---3--:R-:W-:Y:S01]  /*3750*/  @!P3 FMUL.FTZ R16, R16, R47 ;  /* 0x0000002f1010b220 */ /* 0x008fe20000410000 */
[----:B------:R-:W-:-:S03]  /*3760*/  IADD3.X R47, R4, R51, RZ, P1, !PT ;  /* 0x00000033042f7210 */ /* 0x000fc60000ffe4ff */
[----:B------:R-:W2:Y:S01]  /*3770*/  @!P6 MUFU.RCP R49, R49 ;  /* 0x000000310031e308 */ /* 0x000ea20000001000 */
[----:B------:R-:W-:Y:S02]  /*3780*/  ISETP.GT.AND P3, PT, R0, 0x1, PT ;  /* 0x000000010000780c */ /* 0x000fe40003f64270 */
[----:B------:R-:W-:Y:S01]  /*3790*/  IADD3 R21, P1, R21, -0x200, RZ ;  /* 0xfffffe0015157810 */ /* 0x000fe20007f3e0ff */
[----:B-1----:R1:W-:Y:S01]  /*37a0*/  STG.E.128 [R46.64], R8 ;  /* 0x000000082e007986 */ /* 0x0023e2000c101d06 */
[----:B------:R-:W-:Y:S01]  /*37b0*/  MOV R0, R55 ;  /* 0x0000003700007202 */ /* 0x000fe20000000f00 */
[----:B0-----:R-:W-:Y:S02]  /*37c0*/  @!P4 FMUL.FTZ R37, R37, R52 ;  /* 0x000000342525c220 */ /* 0x001fe40000410000 */
[----:B------:R0:W3:Y:S01]  /*37d0*/  @!P0 MUFU.RCP R7, R48 ;  /* 0x0000003000078308 */ /* 0x0000e20000001000 */
[----:B------:R-:W-:Y:S02]  /*37e0*/  IADD3.X R20, R20, -0x1, RZ, P1, !PT ;  /* 0xffffffff14147810 */ /* 0x000fe40000ffe4ff */
[----:B------:R-:W-:-:S02]  /*37f0*/  IADD3.X R24, R24, -0x1, RZ, P2, !PT ;  /* 0xffffffff18187810 */ /* 0x000fc400017fe4ff */
[----:B------:R-:W-:Y:S01]  /*3800*/  F2FP.PACK_AB R6, R37, R16 ;  /* 0x000000102506723e */ /* 0x000fe200000000ff */
[----:B--2---:R-:W-:Y:S02]  /*3810*/  @!P6 FMUL.FTZ R38, R38, R49 ;  /* 0x000000312626e220 */ /* 0x004fe40000410000 */
[----:B0-----:R-:W-:-:S04]  /*3820*/  IMAD R48, R30, c[0x0][0x2f8], RZ ;  /* 0x0000be001e307a24 */ /* 0x001fc800078e02ff */
[----:B------:R-:W-:Y:S02]  /*3830*/  IMAD R49, R31, c[0x0][0x2fc], R48 ;  /* 0x0000bf001f317a24 */ /* 0x000fe400078e0230 */
[----:B---3--:R-:W-:Y:S01]  /*3840*/  @!P0 FMUL.FTZ R18, R18, R7 ;  /* 0x0000000712128220 */ /* 0x008fe20000410000 */
[----:B------:R-:W-:Y:S01]  /*3850*/  F2FP.PACK_AB R7, R38, R17 ;  /* 0x000000112607723e */ /* 0x000fe200000000ff */
[----:B------:R-:W-:Y:S01]  /*3860*/  IMAD R48, R34, c[0x0][0x300], RZ ;  /* 0x0000c00022307a24 */ /* 0x000fe200078e02ff */
[----:B------:R-:W-:Y:S02]  /*3870*/  IADD3 R45, R45, R49, RZ ;  /* 0x000000312d2d7210 */ /* 0x000fe40007ffe0ff */
[----:B------:R-:W-:Y:S01]  /*3880*/  F2FP.PACK_AB R4, R18, R19 ;  /* 0x000000131204723e */ /* 0x000fe200000000ff */
[----:B------:R-:W-:Y:S01]  /*3890*/  BAR.SYNC.DEFER_BLOCKING 0x0 ;  /* 0x0000000000007b1d */ /* 0x000fe20000010000 */
[C---:B------:R-:W-:Y:S02]  /*38a0*/  IMAD R49, R35.reuse, c[0x0][0x304], R48 ;  /* 0x0000c10023317a24 */ /* 0x040fe400078e0230 */
[----:B-1----:R-:W-:-:S04]  /*38b0*/  IMAD.WIDE.U32 R8, R35, c[0x0][0x300], R44 ;  /* 0x0000c00023087a25 */ /* 0x002fc800078e002c */
[----:B------:R-:W-:-:S04]  /*38c0*/  FADD.FTZ R19, R19, R28 ;  /* 0x0000001c13137221 */ /* 0x000fc80000010000 */
[----:B------:R-:W-:-:S04]  /*38d0*/  FADD.FTZ R19, R19, R18 ;  /* 0x0000001213137221 */ /* 0x000fc80000010000 */
[----:B------:R-:W-:-:S04]  /*38e0*/  FADD.FTZ R36, R19, R36 ;  /* 0x0000002413247221 */ /* 0x000fc80000010000 */
[----:B------:R-:W-:-:S04]  /*38f0*/  FADD.FTZ R39, R36, R39 ;  /* 0x0000002724277221 */ /* 0x000fc80000010000 */
[----:B------:R-:W-:Y:S01]  /*3900*/  FADD.FTZ R16, R39, R16 ;  /* 0x0000001027107221 */ /* 0x000fe20000010000 */
[----:B------:R0:W-:Y:S01]  /*3910*/  STS.128 [R26.X16], R4 ;  /* 0x000000041a007388 */ /* 0x0001e2000000cc00 */
[----:B------:R-:W-:-:S06]  /*3920*/  NOP ;  /* 0x0000000000007918 */ /* 0x000fcc0000000000 */
[----:B------:R-:W1:Y:S01]  /*3930*/  LDS.128 R40, [R26.X16] ;  /* 0x000000001a287984 */ /* 0x000e62000000cc00 */
[----:B------:R-:W-:-:S04]  /*3940*/  FADD.FTZ R16, R16, R37 ;  /* 0x0000002510107221 */ /* 0x000fc80000010000 */
[----:B------:R-:W-:Y:S01]  /*3950*/  FADD.FTZ R17, R16, R17 ;  /* 0x0000001110117221 */ /* 0x000fe20000010000 */
[----:B0-----:R-:W-:-:S03]  /*3960*/  IADD3 R5, R9, R49, RZ ;  /* 0x0000003109057210 */ /* 0x001fc60007ffe0ff */
[----:B------:R-:W-:Y:S01]  /*3970*/  FADD.FTZ R28, R17, R38 ;  /* 0x00000026111c7221 */ /* 0x000fe20000010000 */
[----:B------:R-:W-:-:S04]  /*3980*/  LEA R4, P0, R8, c[0x0][0x340], 0x1 ;  /* 0x0000d00008047a11 */ /* 0x000fc800078008ff */
[----:B------:R-:W-:Y:S02]  /*3990*/  LEA.HI.X R8, R8, c[0x0][0x344], R5, 0x1, P0 ;  /* 0x0000d10008087a11 */ /* 0x000fe400000f0c05 */
[----:B------:R-:W-:-:S04]  /*39a0*/  IADD3 R4, P0, R4, R53, RZ ;  /* 0x0000003504047210 */ /* 0x000fc80007f1e0ff */
[----:B------:R-:W-:Y:S02]  /*39b0*/  IADD3.X R5, R8, R51, RZ, P0, !PT ;  /* 0x0000003308057210 */ /* 0x000fe400007fe4ff */
[----:B------:R-:W-:-:S04]  /*39c0*/  IADD3 R23, P0, R23, -0x200, RZ ;  /* 0xfffffe0017177810 */ /* 0x000fc80007f1e0ff */
[----:B------:R-:W-:Y:S01]  /*39d0*/  IADD3.X R22, R22, -0x1, RZ, P0, !PT ;  /* 0xffffffff16167810 */ /* 0x000fe200007fe4ff */
[----:B-1----:R0:W-:Y:S01]  /*39e0*/  STG.E.128 [R4.64], R40 ;  /* 0x0000002804007986 */ /* 0x0021e2000c101d06 */
[----:B------:R-:W-:Y:S01]  /*39f0*/  @!P3 CALL.REL.NOINC `(.L_x_7360) ;  /* 0x000000100000b944 */ /* 0x000fe20003c00000 */
[----:B------:R-:W-:Y:S05]  /*3a00*/  BRA `(.L_x_7383) ;  /* 0xffffcae000007947 */ /* 0x000fea000383ffff */
.L_x_7360:
        /* <DEDUP_REMOVED lines=24> */
.L_x_7385:
[----:B0-----:R-:W-:Y:S05]  /*3b90*/  BSYNC B0 ;  /* 0x0000000000007941 */ /* 0x001fea0003800000 */
.L_x_7384:
        /* <DEDUP_REMOVED lines=23> */
.L_x_7387:
[----:B------:R-:W1:Y:S02]  /*3d10*/  S2R R21, SR_TID.X ;  /* 0x0000000000157919 */ /* 0x000e640000002100 */
.L_x_7388:
[----:B0-----:R-:W-:Y:S05]  /*3d20*/  BSYNC B0 ;  /* 0x0000000000007941 */ /* 0x001fea0003800000 */
.L_x_7386:
        /* <DEDUP_REMOVED lines=22> */
.L_x_7389:
        /* <DEDUP_REMOVED lines=26> */
[C---:B-----5:R-:W-:Y:S01]  /*4030*/  IMAD R33, R21.reuse, c[0x0][0x2b4], R22 ;  /* 0x0000ad0015217a24 */ /* 0x060fe200078e0216 */
        /* <DEDUP_REMOVED lines=28> */
.L_x_7390:
        /* <DEDUP_REMOVED lines=16> */
.L_x_9118:


//--------------------- .text._Z25selective_scan_bwd_kernelI32Selective_Scan_bwd_kernel_traitsILi32ELi8ELb1ELb0ELb0ELb1ELb1EN3c104HalfEfEEv12SSMParamsBwd --------------------------
	.section	.text._Z25selective_scan_bwd_kernelI32Selective_Scan_bwd_kernel_traitsILi32ELi8ELb1ELb0ELb0ELb1ELb1EN3c104HalfEfEEv12SSMParamsBwd,"ax",@progbits
	.sectioninfo	@"SHI_REGISTERS=128"
	.align	128
        .global         _Z25selective_scan_bwd_kernelI32Selective_Scan_bwd_kernel_traitsILi32ELi8ELb1ELb0ELb0ELb1ELb1EN3c104HalfEfEEv12SSMParamsBwd
        .type           _Z25selective_scan_bwd_kernelI32Selective_Scan_bwd_kernel_traitsILi32ELi8ELb1ELb0ELb0ELb1ELb1EN3c104HalfEfEEv12SSMParamsBwd,@function
        .size           _Z25selective_scan_bwd_kernelI32Selective_Scan_bwd_kernel_traitsILi32ELi8ELb1ELb0ELb0ELb1ELb1EN3c104HalfEfEEv12SSMParamsBwd,(.L_x_9119 - _Z25selective_scan_bwd_kernelI32Selective_Scan_bwd_kernel_traitsILi32ELi8ELb1ELb0ELb0ELb1ELb1EN3c104HalfEfEEv12SSMParamsBwd)
        .other          _Z25selective_scan_bwd_kernelI32Selective_Scan_bwd_kernel_traitsILi32ELi8ELb1ELb0ELb0ELb1ELb1EN3c104HalfEfEEv12SSMParamsBwd,@"STO_CUDA_ENTRY STV_DEFAULT"
_Z25selective_scan_bwd_kernelI32Selective_Scan_bwd_kernel_traitsILi32ELi8ELb1ELb0ELb0ELb1ELb1EN3c104HalfEfEEv12SSMParamsBwd:
.text._Z25selective_scan_bwd_kernelI32Selective_Scan_bwd_kernel_traitsILi32ELi8ELb1ELb0ELb0ELb1ELb1EN3c104HalfEfEEv12SSMParamsBwd:
        /* <DEDUP_REMOVED lines=28> */
[----:B------:R-:W-:Y:S01]  /*01c0*/  HFMA2.MMA R45, -RZ, RZ, 0, 0 ;  /* 0x00000000ff2d7435 */ /* 0x000fe200000001ff */
[----:B0-----:R-:W-:Y:S01]  /*01d0*/  IMAD.WIDE.U32 R6, R31, c[0x0][0x278], RZ ;  /* 0x00009e001f067a25 */ /* 0x001fe200078e00ff */
[----:B------:R-:W-:Y:S02]  /*01e0*/  ISETP.NE.AND.EX P0, PT, RZ, c[0x0][0x264], PT, P0 ;  /* 0x00009900ff007a0c */ /* 0x000fe40003f05300 */
        /* <DEDUP_REMOVED lines=15> */
[C---:B------:R-:W-:Y:S01]  /*02e0*/  IMAD.WIDE.U32 R6, R0.reuse, c[0x0][0x280], R6 ;  /* 0x0000a00000067a25 */ /* 0x040fe200078e0006 */
[----:B------:R-:W-:Y:S02]  /*02f0*/  @P0 MOV R27, 0x8 ;  /* 0x00000008001b0802 */ /* 0x000fe40000000f00 */
[----:B------:R-:W-:Y:S01]  /*0300*/  LEA R39, P5, R41, c[0x0][0x248], 0x1 ;  /* 0x0000920029277a11 */ /* 0x000fe200078a08ff */
[C---:B------:R-:W-:Y:S01]  /*0310*/  IMAD R13, R0.reuse, c[0x0][0x1dc], R13 ;  /* 0x00007700000d7a24 */ /* 0x040fe200078e020d */
[----:B------:R-:W-:Y:S01]  /*0320*/  IADD3 R9, P4, R9, R6, RZ ;  /* 0x0000000609097210 */ /* 0x000fe20007f9e0ff */
[----:B------:R-:W-:-:S02]  /*0330*/  IMAD R15, R0, c[0x0][0x1ec], R15 ;  /* 0x00007b00000f7a24 */ /* 0x000fc400078e020f */
[----:B------:R-:W-:Y:S01]  /*0340*/  IMAD R17, R0, c[0x0][0x284], R17 ;  /* 0x0000a10000117a24 */ /* 0x000fe200078e0211 */
[C---:B------:R-:W-:Y:S02]  /*0350*/  IADD3.X R2, R11.reuse, R3, R13, P1, !PT ;  /* 0x000000030b027210 */ /* 0x040fe40000ffe40d */
[C---:B------:R-:W-:Y:S02]  /*0360*/  IADD3.X R4, R11.reuse, R5, R15, P2, !PT ;  /* 0x000000050b047210 */ /* 0x040fe400017fe40f */
[----:B------:R-:W-:Y:S02]  /*0370*/  ISETP.NE.U32.AND P1, PT, RZ, c[0x0][0x328], PT ;  /* 0x0000ca00ff007a0c */ /* 0x000fe40003f25070 */
[----:B------:R-:W-:Y:S02]  /*0380*/  ISETP.NE.U32.AND P2, PT, RZ, c[0x0][0x348], PT ;  /* 0x0000d200ff007a0c */ /* 0x000fe40003f45070 */
[----:B------:R-:W-:Y:S02]  /*0390*/  IADD3.X R40, R11, R7, R17, P4, !PT ;  /* 0x000000070b287210 */ /* 0x000fe400027fe411 */
[----:B------:R-:W-:-:S02]  /*03a0*/  LEA R36, P4, R37, c[0x0][0x240], 0x1 ;  /* 0x0000900025247a11 */ /* 0x000fc400078808ff */
[----:B------:R-:W-:Y:S02]  /*03b0*/  ISETP.NE.AND.EX P1, PT, RZ, c[0x0][0x32c], PT, P1 ;  /* 0x0000cb00ff007a0c */ /* 0x000fe40003f25310 */
[----:B------:R-:W-:Y:S02]  /*03c0*/  ISETP.NE.AND.EX P2, PT, RZ, c[0x0][0x34c], PT, P2 ;  /* 0x0000d300ff007a0c */ /* 0x000fe40003f45320 */
[----:B------:R-:W-:Y:S01]  /*03d0*/  LEA.HI.X R37, R37, c[0x0][0x244], R2, 0x1, P4 ;  /* 0x0000910025257a11 */ /* 0x000fe200020f0c02 */
[----:B------:R-:W-:Y:S01]  /*03e0*/  @P0 IMAD R2, R31, c[0x0][0x164], R0 ;  /* 0x000059001f020a24 */ /* 0x000fe200078e0200 */
[----:B------:R-:W-:Y:S01]  /*03f0*/  LEA.HI.X R41, R41, c[0x0][0x24c], R4, 0x1, P5 ;  /* 0x0000930029297a11 */ /* 0x000fe200028f0c04 */
[----:B------:R-:W-:Y:S01]  /*0400*/  HFMA2.MMA R4, -RZ, RZ, 0, 0 ;  /* 0x00000000ff047435 */ /* 0x000fe200000001ff */
[----:B------:R-:W-:Y:S01]  /*0410*/  LEA R38, P6, R9, c[0x0][0x308], 0x1 ;  /* 0x0000c20009267a11 */ /* 0x000fe200078c08ff */
[----:B------:R-:W-:Y:S01]  /*0420*/  @P0 IMAD R2, R2, c[0x0][0x174], RZ ;  /* 0x00005d0002020a24 */ /* 0x000fe200078e02ff */
[----:B------:R-:W-:-:S02]  /*0430*/  MOV R3, RZ ;  /* 0x000000ff00037202 */ /* 0x000fc40000000f00 */
[----:B------:R-:W-:Y:S01]  /*0440*/  LEA.HI.X R40, R9, c[0x0][0x30c], R40, 0x1, P6 ;  /* 0x0000c30009287a11 */ /* 0x000fe200030f0c28 */
[----:B------:R-:W-:Y:S01]  /*0450*/  @P0 IMAD R2, R2, c[0x0][0x16c], RZ ;  /* 0x00005b0002020a24 */ /* 0x000fe200078e02ff */
[C---:B------:R-:W-:Y:S02]  /*0460*/  @P1 LEA R24, P4, R0.reuse, c[0x0][0x328], 0x2 ;  /* 0x0000ca0000181a11 */ /* 0x040fe400078810ff */
[----:B------:R-:W-:Y:S01]  /*0470*/  @P2 LEA R4, P5, R0, c[0x0][0x348], 0x2 ;  /* 0x0000d20000042a11 */ /* 0x000fe200078a10ff */
[----:B------:R-:W-:Y:S01]  /*0480*/  @P0 IMAD.WIDE R26, R2, R27, c[0x0][0x260] ;  /* 0x00009800021a0625 */ /* 0x000fe200078e021b */
[C-C-:B------:R-:W-:Y:S01]  /*0490*/  @P1 LEA.HI.X R25, R0.reuse, c[0x0][0x32c], R29.reuse, 0x2, P4 ;  /* 0x0000cb0000191a11 */ /* 0x140fe200020f141d */
[----:B------:R-:W-:Y:S01]  /*04a0*/  @!P0 CS2R R26, SRZ ;  /* 0x00000000001a8805 */ /* 0x000fe2000001ff00 */
        /* <DEDUP_REMOVED lines=8> */
[----:B0-----:R-:W-:Y:S02]  /*0530*/  LOP3.LUT R56, R34, 0x1f, RZ, 0xc0, !PT ;  /* 0x0000001f22387812 */ /* 0x001fe400078ec0ff */
[----:B------:R-:W-:Y:S02]  /*0540*/  SHF.R.S32.HI R23, RZ, 0x1f, R34 ;  /* 0x0000001fff177819 */ /* 0x000fe40000011422 */
.L_x_7415:
[----:B------:R-:W-:Y:S01]  /*0550*/  BAR.SYNC.DEFER_BLOCKING 0x0 ;  /* 0x0000000000007b1d */ /* 0x000fe20000010000 */
[C---:B------:R-:W-:Y:S02]  /*0560*/  SHF.L.U32 R43, R34.reuse, 0x4, RZ ;  /* 0x00000004222b7819 */ /* 0x040fe400000006ff */
[----:B------:R-:W-:Y:S02]  /*0570*/  SHF.L.U64.HI R44, R34, 0x4, R23 ;  /* 0x00000004222c7819 */ /* 0x000fe40000010217 */
[----:B------:R-:W-:-:S04]  /*0580*/  IADD3 R8, P0, R36, R43, RZ ;  /* 0x0000002b24087210 */ /* 0x000fc80007f1e0ff */
[----:B------:R-:W-:-:S05]  /*0590*/  IADD3.X R9, R37, R44, RZ, P0, !PT ;  /* 0x0000002c25097210 */ /* 0x000fca00007fe4ff */
[----:B------:R-:W2:Y:S01]  /*05a0*/  LDG.E.128 R20, [R8.64] ;  /* 0x0000000608147981 */ /* 0x000ea2000c1e1d00 */
[----:B------:R-:W-:-:S04]  /*05b0*/  IADD3 R10, P0, R39, R43, RZ ;  /* 0x0000002b270a7210 */ /* 0x000fc80007f1e0ff */
[----:B------:R-:W-:Y:S01]  /*05c0*/  IADD3.X R11, R41, R44, RZ, P0, !PT ;  /* 0x0000002c290b7210 */ /* 0x000fe200007fe4ff */
[----:B012---:R0:W-:Y:S01]  /*05d0*/  STS.128 [R35.X16], R20 ;  /* 0x0000001423007388 */ /* 0x0071e2000000cc00 */
[----:B------:R-:W-:-:S06]  /*05e0*/  NOP ;  /* 0x0000000000007918 */ /* 0x000fcc0000000000 */
[----:B------:R-:W-:Y:S04]  /*05f0*/  LDS.128 R4, [R35.X16] ;  /* 0x0000000023047984 */ /* 0x000fe8000000cc00 */
        /* <DEDUP_REMOVED lines=9> */
[----:B------:R-:W-:Y:S01]  /*0690*/  LEA R46, R42, 0xffffff00, 0x8 ;  /* 0xffffff002a2e7811 */ /* 0x000fe200078e40ff */
[----:B------:R-:W-:Y:S01]  /*06a0*/  IMAD R8, R32, c[0x0][0x1f0], RZ ;  /* 0x00007c0020087a24 */ /* 0x000fe200078e02ff */
[----:B------:R-:W-:Y:S01]  /*06b0*/  BSSY B0, `(.L_x_7392) ;  /* 0x0000047000007945 */ /* 0x000fe20003800000 */
[----:B0-----:R-:W-:Y:S01]  /*06c0*/  IMAD R21, R29, c[0x0][0x1f8], RZ ;  /* 0x00007e001d157a24 */ /* 0x001fe200078e02ff */
[----:B------:R-:W-:Y:S01]  /*06d0*/  SHF.R.S32.HI R47, RZ, 0x1f, R46 ;  /* 0x0000001fff2f7819 */ /* 0x000fe2000001142e */
[----:B------:R-:W-:-:S04]  /*06e0*/  IMAD R11, R31, c[0x0][0x1f4], R8 ;  /* 0x00007d001f0b7a24 */ /* 0x000fc800078e0208 */
[----:B------:R-:W-:Y:S01]  /*06f0*/  IMAD.WIDE.U32 R8, R31, c[0x0][0x1f0], R46 ;  /* 0x00007c001f087a25 */ /* 0x000fe200078e002e */
[--C-:B-1----:R-:W-:Y:S02]  /*0700*/  HADD2.F32 R23, -RZ, R12.reuse.H0_H0 ;  /* 0x2000000cff177230 */ /* 0x102fe40000004100 */
[--C-:B------:R-:W-:Y:S02]  /*0710*/  HADD2.F32 R49, -RZ, R13.reuse.H0_H0 ;  /* 0x2000000dff317230 */ /* 0x100fe40000004100 */
[----:B------:R-:W-:Y:S01]  /*0720*/  IADD3 R9, R9, R11, RZ ;  /* 0x0000000b09097210 */ /* 0x000fe20007ffe0ff */
[C---:B------:R-:W-:Y:S01]  /*0730*/  IMAD R11, R0.reuse, c[0x0][0x1fc], R21 ;  /* 0x00007f00000b7a24 */ /* 0x040fe200078e0215 */
[----:B------:R-:W-:Y:S01]  /*0740*/  HADD2.F32 R53, -RZ, R12.H1_H1 ;  /* 0x3000000cff357230 */ /* 0x000fe20000004100 */
[----:B-----5:R-:W-:Y:S01]  /*0750*/  FADD.FTZ R54, R23, R30 ;  /* 0x0000001e17367221 */ /* 0x020fe20000010000 */
[----:B------:R-:W-:Y:S01]  /*0760*/  HADD2.F32 R13, -RZ, R13.H1_H1 ;  /* 0x3000000dff0d7230 */ /* 0x000fe20000004100 */
[----:B------:R-:W-:Y:S01]  /*0770*/  IMAD.WIDE.U32 R20, R0, c[0x0][0x1f8], R8 ;  /* 0x00007e0000147a25 */ /* 0x000fe200078e0008 */
[----:B------:R-:W-:-:S02]  /*0780*/  HADD2.F32 R55, -RZ, R14.H0_H0 ;  /* 0x2000000eff377230 */ /* 0x000fc40000004100 */
[----:B------:R-:W-:Y:S01]  /*0790*/  FSETP.GTU.FTZ.AND P6, PT, R54, 20, PT ;  /* 0x41a000003600780b */ /* 0x000fe20003fdc000 */
[--C-:B------:R-:W-:Y:S01]  /*07a0*/  FADD.FTZ R52, R49, R30.reuse ;  /* 0x0000001e31347221 */ /* 0x100fe20000010000 */
[----:B------:R-:W-:Y:S01]  /*07b0*/  IADD3 R21, R21, R11, RZ ;  /* 0x0000000b15157210 */ /* 0x000fe20007ffe0ff */
[--C-:B------:R-:W-:Y:S01]  /*07c0*/  FADD.FTZ R53, R53, R30.reuse ;  /* 0x0000001e35357221 */ /* 0x100fe20000010000 */
[----:B------:R-:W-:Y:S01]  /*07d0*/  LEA R22, P0, R20, c[0x0][0x268], 0x1 ;  /* 0x00009a0014167a11 */ /* 0x000fe200078008ff */
[--C-:B------:R-:W-:Y:S01]  /*07e0*/  FADD.FTZ R51, R13, R30.reuse ;  /* 0x0000001e0d337221 */ /* 0x100fe20000010000 */
[----:B------:R-:W-:Y:S01]  /*07f0*/  FSETP.GTU.FTZ.AND P4, PT, R52, 20, PT ;  /* 0x41a000003400780b */ /* 0x000fe20003f9c000 */
[----:B------:R-:W-:Y:S01]  /*0800*/  FADD.FTZ R50, R55, R30 ;  /* 0x0000001e37327221 */ /* 0x000fe20000010000 */
[----:B------:R-:W-:Y:S02]  /*0810*/  LEA.HI.X R21, R20, c[0x0][0x26c], R21, 0x1, P0 ;  /* 0x00009b0014157a11 */ /* 0x000fe400000f0c15 */
[----:B------:R-:W-:-:S02]  /*0820*/  IADD3 R20, P0, R22, R43, RZ ;  /* 0x0000002b16147210 */ /* 0x000fc40007f1e0ff */
[----:B------:R-:W-:Y:S02]  /*0830*/  FSETP.GTU.FTZ.AND P5, PT, R53, 20, PT ;  /* 0x41a000003500780b */ /* 0x000fe40003fbc000 */
[----:B------:R-:W-:Y:S02]  /*0840*/  IADD3.X R21, R21, R44, RZ, P0, !PT ;  /* 0x0000002c15157210 */ /* 0x000fe400007fe4ff */
[----:B------:R-:W-:Y:S02]  /*0850*/  FSETP.GTU.FTZ.AND P3, PT, R51, 20, PT ;  /* 0x41a000003300780b */ /* 0x000fe40003f7c000 */
[----:B------:R-:W-:Y:S01]  /*0860*/  FSETP.GTU.FTZ.AND P2, PT, R50, 20, PT ;  /* 0x41a000003200780b */ /* 0x000fe20003f5c000 */
[----:B--2---:R0:W-:Y:S01]  /*0870*/  STS.128 [R35.X16], R16 ;  /* 0x0000001023007388 */ /* 0x0041e2000000cc00 */
[----:B------:R-:W-:-:S06]  /*0880*/  NOP ;  /* 0x0000000000007918 */ /* 0x000fcc0000000000 */
[----:B------:R1:W2:Y:S01]  /*0890*/  LDS.128 R8, [R35.X16] ;  /* 0x0000000023087984 */ /* 0x0002a2000000cc00 */
[----:B0-----:R-:W-:Y:S02]  /*08a0*/  HADD2.F32 R17, -RZ, R14.H1_H1 ;  /* 0x3000000eff117230 */ /* 0x001fe40000004100 */
[--C-:B------:R-:W-:Y:S02]  /*08b0*/  HADD2.F32 R19, -RZ, R15.reuse.H0_H0 ;  /* 0x2000000fff137230 */ /* 0x100fe40000004100 */
[----:B------:R-:W-:Y:S01]  /*08c0*/  HADD2.F32 R15, -RZ, R15.H1_H1 ;  /* 0x3000000fff0f7230 */ /* 0x000fe20000004100 */
[--C-:B------:R-:W-:Y:S02]  /*08d0*/  FADD.FTZ R49, R17, R30.reuse ;  /* 0x0000001e11317221 */ /* 0x100fe40000010000 */
[--C-:B------:R-:W-:Y:S02]  /*08e0*/  FADD.FTZ R48, R19, R30.reuse ;  /* 0x0000001e13307221 */ /* 0x100fe40000010000 */
[----:B------:R-:W-:Y:S01]  /*08f0*/  FADD.FTZ R55, R15, R30 ;  /* 0x0000001e0f377221 */ /* 0x000fe20000010000 */
[----:B------:R-:W-:-:S02]  /*0900*/  FSETP.GTU.FTZ.AND P1, PT, R49, 20, PT ;  /* 0x41a000003100780b */ /* 0x000fc40003f3c000 */
[----:B------:R-:W-:Y:S01]  /*0910*/  FSETP.GTU.FTZ.AND P0, PT, R48, 20, PT ;  /* 0x41a000003000780b */ /* 0x000fe20003f1c000 */
[----:B------:R-:W-:Y:S07]  /*0920*/  @P6 BRA `(.L_x_7393) ;  /* 0x000001f000006947 */ /* 0x000fee0003800000 */
[----:B-1----:R-:W-:Y:S01]  /*0930*/  FMUL.FTZ R54, R54, 1.4426950216293334961 ;  /* 0x3fb8aa3b36367820 */ /* 0x002fe20000410000 */
        /* <DEDUP_REMOVED lines=30> */
.L_x_7393:
[----:B-1----:R-:W-:Y:S05]  /*0b20*/  BSYNC B0 ;  /* 0x0000000000007941 */ /* 0x002fea0003800000 */
.L_x_7392:
        /* <DEDUP_REMOVED lines=34> */
.L_x_7395:
[----:B------:R-:W-:Y:S05]  /*0d50*/  BSYNC B0 ;  /* 0x0000000000007941 */ /* 0x000fea0003800000 */
.L_x_7394:
        /* <DEDUP_REMOVED lines=33> */
.L_x_7397:
[----:B------:R-:W-:Y:S05]  /*0f70*/  BSYNC B0 ;  /* 0x0000000000007941 */ /* 0x000fea0003800000 */
.L_x_7396:
        /* <DEDUP_REMOVED lines=33> */
.L_x_7399:
[----:B------:R-:W-:Y:S05]  /*1190*/  BSYNC B0 ;  /* 0x0000000000007941 */ /* 0x000fea0003800000 */
.L_x_7398:
        /* <DEDUP_REMOVED lines=33> */
.L_x_7401:
[----:B------:R-:W-:Y:S05]  /*13b0*/  BSYNC B0 ;  /* 0x0000000000007941 */ /* 0x000fea0003800000 */
.L_x_7400:
        /* <DEDUP_REMOVED lines=33> */
.L_x_7403:
[----:B------:R-:W-:Y:S05]  /*15d0*/  BSYNC B0 ;  /* 0x0000000000007941 */ /* 0x000fea0003800000 */
.L_x_7402:
        /* <DEDUP_REMOVED lines=33> */
.L_x_7405:
[----:B------:R-:W-:Y:S05]  /*17f0*/  BSYNC B0 ;  /* 0x0000000000007941 */ /* 0x000fea0003800000 */
.L_x_7404:
        /* <DEDUP_REMOVED lines=33> */
.L_x_7407:
[----:B------:R-:W-:Y:S05]  /*1a10*/  BSYNC B0 ;  /* 0x0000000000007941 */ /* 0x000fea0003800000 */
.L_x_7406:
[----:B------:R-:W-:Y:S06]  /*1a20*/  BAR.SYNC.DEFER_BLOCKING 0x0 ;  /* 0x0000000000007b1d */ /* 0x000fec0000010000 */
[----:B------:R-:W3:Y:S01]  /*1a30*/  LDG.E.128 R20, [R20.64] ;  /* 0x0000000614147981 */ /* 0x000ee2000c1e1d00 */
[----:B------:R-:W-:Y:S02]  /*1a40*/  IMAD R12, R32, c[0x0][0x200], RZ ;  /* 0x00008000200c7a24 */ /* 0x000fe400078e02ff */
[----:B------:R-:W-:Y:S02]  /*1a50*/  IMAD R17, R29, c[0x0][0x208], RZ ;  /* 0x000082001d117a24 */ /* 0x000fe400078e02ff */
[----:B------:R-:W-:-:S02]  /*1a60*/  IMAD R15, R31, c[0x0][0x204], R12 ;  /* 0x000081001f0f7a24 */ /* 0x000fc400078e020c */
[----:B------:R-:W-:-:S04]  /*1a70*/  IMAD.WIDE.U32 R12, R31, c[0x0][0x200], R46 ;  /* 0x000080001f0c7a25 */ /* 0x000fc800078e002e */
[----:B------:R-:W-:Y:S01]  /*1a80*/  IMAD R17, R0, c[0x0][0x20c], R17 ;  /* 0x0000830000117a24 */ /* 0x000fe200078e0211 */
[----:B------:R-:W-:-:S05]  /*1a90*/  IADD3 R13, R13, R15, RZ ;  /* 0x0000000f0d0d7210 */ /* 0x000fca0007ffe0ff */
[----:B------:R-:W-:-:S05]  /*1aa0*/  IMAD.WIDE.U32 R12, R0, c[0x0][0x208], R12 ;  /* 0x00008200000c7a25 */ /* 0x000fca00078e000c */
        /* <DEDUP_REMOVED lines=11> */
[----:B------:R-:W-:Y:S01]  /*1b60*/  MOV R82, c[0x0][0x16c] ;  /* 0x00005b0000527a02 */ /* 0x000fe20000000f00 */
[----:B------:R-:W-:-:S03]  /*1b70*/  HADD2.F32 R77, -RZ, R9.H1_H1 ;  /* 0x30000009ff4d7230 */ /* 0x000fc60000004100 */
[----:B------:R-:W-:Y:S01]  /*1b80*/  ISETP.GE.AND P1, PT, R82, 0x1, PT ;  /* 0x000000015200780c */ /* 0x000fe20003f26270 */
[--C-:B0-----:R-:W-:Y:S02]  /*1b90*/  HADD2.F32 R78, -RZ, R12.reuse.H1_H1 ;  /* 0x3000000cff4e7230 */ /* 0x101fe40000004100 */
[--C-:B------:R-:W-:Y:S02]  /*1ba0*/  HADD2.F32 R57, -RZ, R13.reuse.H0_H0 ;  /* 0x2000000dff397230 */ /* 0x100fe40000004100 */
[----:B------:R-:W-:Y:S02]  /*1bb0*/  HADD2.F32 R60, -RZ, R13.H1_H1 ;  /* 0x3000000dff3c7230 */ /* 0x000fe40000004100 */
[----:B------:R-:W-:Y:S01]  /*1bc0*/  HADD2.F32 R73, -RZ, R12.H0_H0 ;  /* 0x2000000cff497230 */ /* 0x000fe20000004100 */
[----:B------:R-:W-:Y:S01]  /*1bd0*/  FMUL.FTZ R12, R78, -1.4426950216293334961 ;  /* 0xbfb8aa3b4e0c7820 */ /* 0x000fe20000410000 */
[--C-:B------:R-:W-:Y:S01]  /*1be0*/  HADD2.F32 R58, -RZ, R14.reuse.H0_H0 ;  /* 0x2000000eff3a7230 */ /* 0x100fe20000004100 */
[----:B------:R-:W-:Y:S01]  /*1bf0*/  FMUL.FTZ R20, R57, -1.4426950216293334961 ;  /* 0xbfb8aa3b39147820 */ /* 0x000fe20000410000 */
[----:B------:R-:W-:Y:S01]  /*1c00*/  HADD2.F32 R22, -RZ, R14.H1_H1 ;  /* 0x3000000eff167230 */ /* 0x000fe20000004100 */
[----:B------:R-:W-:Y:S01]  /*1c10*/  FMUL.FTZ R13, R60, -1.4426950216293334961 ;  /* 0xbfb8aa3b3c0d7820 */ /* 0x000fe20000410000 */
[----:B------:R-:W-:Y:S01]  /*1c20*/  MUFU.EX2 R23, R12 ;  /* 0x0000000c00177308 */ /* 0x000fe20000000800 */
[----:B------:R-:W-:Y:S01]  /*1c30*/  HADD2.F32 R21, -RZ, R15.H0_H0 ;  /* 0x2000000fff157230 */ /* 0x000fe20000004100 */
[----:B------:R-:W-:-:S02]  /*1c40*/  FMUL.FTZ R59, R73, -1.4426950216293334961 ;  /* 0xbfb8aa3b493b7820 */ /* 0x000fc40000410000 */
[----:B------:R-:W-:Y:S02]  /*1c50*/  FMUL.FTZ R62, R58, -1.4426950216293334961 ;  /* 0xbfb8aa3b3a3e7820 */ /* 0x000fe40000410000 */
[----:B------:R-:W-:Y:S02]  /*1c60*/  FMUL.FTZ R68, R21, -1.4426950216293334961 ;  /* 0xbfb8aa3b15447820 */ /* 0x000fe40000410000 */
[----:B------:R0:W1:Y:S01]  /*1c70*/  MUFU.EX2 R61, R20 ;  /* 0x00000014003d7308 */ /* 0x0000620000000800 */
[----:B------:R-:W-:-:S07]  /*1c80*/  FMUL.FTZ R63, R22, -1.4426950216293334961 ;  /* 0xbfb8aa3b163f7820 */ /* 0x000fce0000410000 */
[----:B------:R-:W2:Y:S01]  /*1c90*/  MUFU.EX2 R65, R13 ;  /* 0x0000000d00417308 */ /* 0x000ea20000000800 */
[----:B0-----:R-:W-:-:S05]  /*1ca0*/  HADD2.F32 R20, -RZ, R15.H1_H1 ;  /* 0x3000000fff147230 */ /* 0x001fca0000004100 */
[----:B------:R-:W-:Y:S02]  /*1cb0*/  FMUL.FTZ R69, R20, -1.4426950216293334961 ;  /* 0xbfb8aa3b14457820 */ /* 0x000fe40000410000 */
[----:B------:R-:W0:Y:S01]  /*1cc0*/  MUFU.EX2 R59, R59 ;  /* 0x0000003b003b7308 */ /* 0x000e220000000800 */
[----:B-1----:R-:W-:-:S07]  /*1cd0*/  FADD.FTZ R64, R61, 1 ;  /* 0x3f8000003d407421 */ /* 0x002fce0000010000 */
[----:B------:R0:W1:Y:S01]  /*1ce0*/  MUFU.EX2 R66, R62 ;  /* 0x0000003e00427308 */ /* 0x0000620000000800 */
[----:B--2---:R-:W-:Y:S01]  /*1cf0*/  FADD.FTZ R61, R65, 1 ;  /* 0x3f800000413d7421 */ /* 0x004fe20000010000 */
[----:B------:R-:W-:-:S06]  /*1d00*/  HADD2.F32 R65, -RZ, R10.H1_H1 ;  /* 0x3000000aff417230 */ /* 0x000fcc0000004100 */
[----:B------:R2:W4:Y:S01]  /*1d10*/  MUFU.EX2 R67, R63 ;  /* 0x0000003f00437308 */ /* 0x0005220000000800 */
[----:B0-----:R-:W-:Y:S01]  /*1d20*/  FADD.FTZ R62, R59, 1 ;  /* 0x3f8000003b3e7421 */ /* 0x001fe20000010000 */
[----:B------:R-:W-:-:S06]  /*1d30*/  HADD2.F32 R59, -RZ, R8.H1_H1 ;  /* 0x30000008ff3b7230 */ /* 0x000fcc0000004100 */
[----:B------:R-:W0:Y:S01]  /*1d40*/  MUFU.RCP R76, R62 ;  /* 0x0000003e004c7308 */ /* 0x000e220000001000 */
[----:B--2---:R-:W-:Y:S01]  /*1d50*/  FADD.FTZ R63, R23, 1 ;  /* 0x3f800000173f7421 */ /* 0x004fe20000010000 */
[----:B------:R-:W-:Y:S01]  /*1d60*/  HADD2.F32 R23, -RZ, R8.H0_H0 ;  /* 0x20000008ff177230 */ /* 0x000fe20000004100 */
[----:B-1----:R-:W-:-:S05]  /*1d70*/  FADD.FTZ R66, R66, 1 ;  /* 0x3f80000042427421 */ /* 0x002fca0000010000 */
[----:B------:R-:W1:Y:S01]  /*1d80*/  MUFU.EX2 R68, R68 ;  /* 0x0000004400447308 */ /* 0x000e620000000800 */
[----:B----4-:R-:W-:Y:S01]  /*1d90*/  FADD.FTZ R75, R67, 1 ;  /* 0x3f800000434b7421 */ /* 0x010fe20000010000 */
[----:B------:R-:W-:-:S06]  /*1da0*/  HADD2.F32 R67, -RZ, R11.H0_H0 ;  /* 0x2000000bff437230 */ /* 0x000fcc0000004100 */
[----:B------:R2:W4:Y:S01]  /*1db0*/  MUFU.EX2 R80, R69 ;  /* 0x0000004500507308 */ /* 0x0005220000000800 */
[----:B0-----:R-:W-:-:S04]  /*1dc0*/  FADD.FTZ R8, -R76, 1 ;  /* 0x3f8000004c087421 */ /* 0x001fc80000010100 */
[C---:B------:R-:W-:Y:S02]  /*1dd0*/  FFMA.FTZ R8, R73.reuse, R8, 1 ;  /* 0x3f80000049087423 */ /* 0x040fe40000010008 */
[----:B------:R-:W-:Y:S01]  /*1de0*/  FMUL.FTZ R73, R73, R76 ;  /* 0x0000004c49497220 */ /* 0x000fe20000410000 */
[----:B------:R0:W5:Y:S01]  /*1df0*/  MUFU.RCP R81, R63 ;  /* 0x0000003f00517308 */ /* 0x0001620000001000 */
[----:B-1----:R-:W-:Y:S01]  /*1e00*/  FADD.FTZ R74, R68, 1 ;  /* 0x3f800000444a7421 */ /* 0x002fe20000010000 */
[----:B--2---:R-:W-:-:S06]  /*1e10*/  HADD2.F32 R69, -RZ, R11.H1_H1 ;  /* 0x3000000bff457230 */ /* 0x004fcc0000004100 */
[----:B------:R-:W-:Y:S01]  /*1e20*/  MUFU.RCP R61, R61 ;  /* 0x0000003d003d7308 */ /* 0x000fe20000001000 */
[----:B0-----:R-:W-:Y:S01]  /*1e30*/  HADD2.F32 R63, -RZ, R10.H0_H0 ;  /* 0x2000000aff3f7230 */ /* 0x001fe20000004100 */
[----:B----4-:R-:W-:Y:S02]  /*1e40*/  FADD.FTZ R80, R80, 1 ;  /* 0x3f80000050507421 */ /* 0x010fe40000010000 */
[----:B-----5:R-:W-:-:S04]  /*1e50*/  FADD.FTZ R11, -R81, 1 ;  /* 0x3f800000510b7421 */ /* 0x020fc80000010100 */
[----:B------:R-:W-:Y:S01]  /*1e60*/  MUFU.RCP R74, R74 ;  /* 0x0000004a004a7308 */ /* 0x000fe20000001000 */
[----:B------:R-:W-:-:S07]  /*1e70*/  FFMA.FTZ R11, R78, R11, 1 ;  /* 0x3f8000004e0b7423 */ /* 0x000fce000001000b */
[----:B------:R-:W-:Y:S08]  /*1e80*/  MUFU.RCP R71, R66 ;  /* 0x0000004200477308 */ /* 0x000ff00000001000 */
[----:B------:R-:W-:Y:S01]  /*1e90*/  MUFU.RCP R75, R75 ;  /* 0x0000004b004b7308 */ /* 0x000fe20000001000 */
[----:B---3--:R0:W-:Y:S01]  /*1ea0*/  STS.128 [R35.X16], R16 ;  /* 0x0000001023007388 */ /* 0x0081e2000000cc00 */
[----:B------:R-:W-:-:S06]  /*1eb0*/  NOP ;  /* 0x0000000000007918 */ /* 0x000fcc0000000000 */
[----:B------:R-:W1:Y:S01]  /*1ec0*/  LDS.128 R12, [R35.X16] ;  /* 0x00000000230c7984 */ /* 0x000e62000000cc00 */
[----:B0-----:R-:W0:Y:S01]  /*1ed0*/  MUFU.RCP R16, R64 ;  /* 0x0000004000107308 */ /* 0x001e220000001000 */
[--C-:B-1----:R-:W-:Y:S02]  /*1ee0*/  HADD2.F32 R18, -RZ, R12.reuse.H0_H0 ;  /* 0x2000000cff127230 */ /* 0x102fe40000004100 */
[----:B------:R-:W-:Y:S01]  /*1ef0*/  HADD2.F32 R19, -RZ, R12.H1_H1 ;  /* 0x3000000cff137230 */ /* 0x000fe20000004100 */
[----:B0-----:R-:W-:Y:S01]  /*1f00*/  FADD.FTZ R12, -R16, 1 ;  /* 0x3f800000100c7421 */ /* 0x001fe20000010100 */
        /* <DEDUP_REMOVED lines=11> */
[----:B------:R-:W0:Y:S01]  /*1fc0*/  MUFU.RCP R81, R80 ;  /* 0x0000005000517308 */ /* 0x000e220000001000 */
[----:B------:R-:W-:-:S02]  /*1fd0*/  FADD.FTZ R15, -R61, 1 ;  /* 0x3f8000003d0f7421 */ /* 0x000fc40000010100 */
[----:B------:R-:W-:Y:S02]  /*1fe0*/  FMUL.FTZ R13, R79, R62 ;  /* 0x0000003e4f0d7220 */ /* 0x000fe40000410000 */
[----:B------:R-:W-:Y:S02]  /*1ff0*/  FMUL.FTZ R14, R77, R64 ;  /* 0x000000404d0e7220 */ /* 0x000fe40000410000 */
[----:B------:R-:W-:Y:S02]  /*2000*/  FMUL.FTZ R11, R10, R11 ;  /* 0x0000000b0a0b7220 */ /* 0x000fe40000410000 */
[----:B------:R-:W-:Y:S02]  /*2010*/  FFMA.FTZ R12, R57, R12, 1 ;  /* 0x3f800000390c7423 */ /* 0x000fe4000001000c */
[----:B------:R-:W-:Y:S02]  /*2020*/  FFMA.FTZ R15, R60, R15, 1 ;  /* 0x3f8000003c0f7423 */ /* 0x000fe4000001000f */
[----:B------:R-:W-:-:S02]  /*2030*/  FMUL.FTZ R13, R16, R13 ;  /* 0x0000000d100d7220 */ /* 0x000fc40000410000 */
[----:B------:R-:W-:Y:S02]  /*2040*/  FMUL.FTZ R14, R61, R14 ;  /* 0x0000000e3d0e7220 */ /* 0x000fe40000410000 */
[----:B------:R-:W-:Y:S02]  /*2050*/  FADD.FTZ R10, -R74, 1 ;  /* 0x3f8000004a0a7421 */ /* 0x000fe40000010100 */
[----:B0-----:R-:W-:Y:S02]  /*2060*/  FADD.FTZ R17, -R81, 1 ;  /* 0x3f80000051117421 */ /* 0x001fe40000010100 */
[----:B------:R-:W-:Y:S02]  /*2070*/  FMUL.FTZ R8, R9, R8 ;  /* 0x0000000809087220 */ /* 0x000fe40000410000 */
[----:B------:R-:W-:Y:S02]  /*2080*/  FMUL.FTZ R9, R13, R12 ;  /* 0x0000000c0d097220 */ /* 0x000fe40000410000 */
[----:B------:R-:W-:Y:S01]  /*2090*/  FMUL.FTZ R14, R14, R15 ;  /* 0x0000000f0e0e7220 */ /* 0x000fe20000410000 */
[----:B------:R-:W-:Y:S01]  /*20a0*/  F2FP.PACK_AB R8, R11, R8 ;  /* 0x000000080b08723e */ /* 0x000fe200000000ff */
[----:B------:R-:W-:-:S02]  /*20b0*/  FFMA.FTZ R78, R21, R10, 1 ;  /* 0x3f800000154e7423 */ /* 0x000fc4000001000a */
[----:B------:R-:W-:Y:S01]  /*20c0*/  FFMA.FTZ R83, R20, R17, 1 ;  /* 0x3f80000014537423 */ /* 0x000fe20000010011 */
[----:B------:R-:W-:Y:S01]  /*20d0*/  F2FP.PACK_AB R9, R14, R9 ;  /* 0x000000090e09723e */ /* 0x000fe200000000ff */
[----:B------:R-:W-:Y:S02]  /*20e0*/  FADD.FTZ R13, -R71, 1 ;  /* 0x3f800000470d7421 */ /* 0x000fe40000010100 */
[----:B------:R-:W-:Y:S02]  /*20f0*/  FADD.FTZ R15, -R75, 1 ;  /* 0x3f8000004b0f7421 */ /* 0x000fe40000010100 */
        /* <DEDUP_REMOVED lines=12> */
[----:B------:R-:W-:Y:S01]  /*21c0*/  HADD2.F32 R12, -RZ, R4.H0_H0 ;  /* 0x20000004ff0c7230 */ /* 0x000fe20000004100 */
[----:B------:R-:W-:Y:S02]  /*21d0*/  FMUL.FTZ R17, R17, R78 ;  /* 0x0000004e11117220 */ /* 0x000fe40000410000 */
[----:B------:R-:W-:Y:S01]  /*21e0*/  FMUL.FTZ R80, R80, R83 ;  /* 0x0000005350507220 */ /* 0x000fe20000410000 */
[----:B------:R-:W-:Y:S01]  /*21f0*/  F2FP.PACK_AB R10, R15, R10 ;  /* 0x0000000a0f0a723e */ /* 0x000fe200000000ff */
[----:B------:R-:W-:-:S02]  /*2200*/  IMAD R14, R32, c[0x0][0x2e8], RZ ;  /* 0x0000ba00200e7a24 */ /* 0x000fc400078e02ff */
[----:B------:R-:W-:Y:S01]  /*2210*/  FMUL.FTZ R23, R23, R73 ;  /* 0x0000004917177220 */ /* 0x000fe20000410000 */
[----:B------:R-:W-:Y:S01]  /*2220*/  F2FP.PACK_AB R11, R80, R17 ;  /* 0x00000011500b723e */ /* 0x000fe200000000ff */
[----:B------:R-:W-:Y:S01]  /*2230*/  BAR.SYNC.DEFER_BLOCKING 0x0 ;  /* 0x0000000000007b1d */ /* 0x000fe20000010000 */
[----:B------:R-:W-:Y:S02]  /*2240*/  FMUL.FTZ R78, R57, R16 ;  /* 0x00000010394e7220 */ /* 0x000fe40000410000 */
[----:B------:R-:W-:Y:S01]  /*2250*/  FFMA.FTZ R80, R23, R12, R45 ;  /* 0x0000000c17507223 */ /* 0x000fe2000001002d */
[----:B------:R-:W-:Y:S01]  /*2260*/  HADD2.F32 R45, -RZ, R4.H1_H1 ;  /* 0x30000004ff2d7230 */ /* 0x000fe20000004100 */
[C---:B------:R-:W-:Y:S02]  /*2270*/  IMAD R57, R31.reuse, c[0x0][0x2ec], R14 ;  /* 0x0000bb001f397a24 */ /* 0x040fe400078e020e */
[----:B------:R-:W-:-:S04]  /*2280*/  IMAD.WIDE.U32 R16, R31, c[0x0][0x2e8], R46 ;  /* 0x0000ba001f107a25 */ /* 0x000fc800078e002e */
[----:B------:R-:W-:Y:S01]  /*2290*/  FMUL.FTZ R59, R59, R76 ;  /* 0x0000004c3b3b7220 */ /* 0x000fe20000410000 */
[----:B------:R-:W-:Y:S01]  /*22a0*/  IADD3 R17, R17, R57, RZ ;  /* 0x0000003911117210 */ /* 0x000fe20007ffe0ff */
[----:B------:R-:W-:Y:S02]  /*22b0*/  FMUL.FTZ R57, R79, R78 ;  /* 0x0000004e4f397220 */ /* 0x000fe40000410000 */
[----:B------:R-:W-:Y:S01]  /*22c0*/  FFMA.FTZ R80, R59, R45, R80 ;  /* 0x0000002d3b507223 */ /* 0x000fe20000010050 */
[----:B------:R-:W-:Y:S01]  /*22d0*/  HADD2.F32 R45, -RZ, R5.H0_H0 ;  /* 0x20000005ff2d7230 */ /* 0x000fe20000004100 */
[----:B------:R-:W-:Y:S02]  /*22e0*/  FMUL.FTZ R60, R60, R61 ;  /* 0x0000003d3c3c7220 */ /* 0x000fe40000410000 */
[----:B------:R-:W-:Y:S02]  /*22f0*/  FMUL.FTZ R58, R58, R71 ;  /* 0x000000473a3a7220 */ /* 0x000fe40000410000 */
[----:B------:R-:W-:Y:S01]  /*2300*/  FFMA.FTZ R80, R57, R45, R80 ;  /* 0x0000002d39507223 */ /* 0x000fe20000010050 */
[----:B------:R-:W-:Y:S01]  /*2310*/  HADD2.F32 R45, -RZ, R7.H1_H1 ;  /* 0x30000007ff2d7230 */ /* 0x000fe20000004100 */
[----:B------:R-:W-:Y:S01]  /*2320*/  FMUL.FTZ R61, R77, R60 ;  /* 0x0000003c4d3d7220 */ /* 0x000fe20000410000 */
[----:B------:R0:W-:Y:S01]  /*2330*/  STS.128 [R35.X16], R8 ;  /* 0x0000000823007388 */ /* 0x0001e2000000cc00 */
[----:B------:R-:W-:-:S06]  /*2340*/  NOP ;  /* 0x0000000000007918 */ /* 0x000fcc0000000000 */
[----:B------:R-:W1:Y:S01]  /*2350*/  LDS.128 R12, [R35.X16] ;  /* 0x00000000230c7984 */ /* 0x000e62000000cc00 */
[----:B------:R-:W-:Y:S02]  /*2360*/  FMUL.FTZ R63, R63, R58 ;  /* 0x0000003a3f3f7220 */ /* 0x000fe40000410000 */
[----:B------:R-:W-:-:S04]  /*2370*/  IMAD.WIDE.U32 R16, R0, c[0x0][0x2f0], R16 ;  /* 0x0000bc0000107a25 */ /* 0x000fc800078e0010 */
[----:B------:R-:W-:Y:S02]  /*2380*/  FMUL.FTZ R22, R22, R75 ;  /* 0x0000004b16167220 */ /* 0x000fe40000410000 */
[----:B0-----:R-:W-:Y:S01]  /*2390*/  IMAD R9, R29, c[0x0][0x2f0], RZ ;  /* 0x0000bc001d097a24 */ /* 0x001fe200078e02ff */
[----:B------:R-:W-:Y:S01]  /*23a0*/  HADD2.F32 R8, -RZ, R5.H1_H1 ;  /* 0x30000005ff087230 */ /* 0x000fe20000004100 */
[----:B------:R-:W-:Y:S02]  /*23b0*/  FMUL.FTZ R65, R65, R22 ;  /* 0x0000001641417220 */ /* 0x000fe40000410000 */
[----:B------:R-:W-:Y:S01]  /*23c0*/  IMAD R11, R0, c[0x0][0x2f4], R9 ;  /* 0x0000bd00000b7a24 */ /* 0x000fe200078e0209 */
[--C-:B------:R-:W-:Y:S01]  /*23d0*/  HADD2.F32 R9, -RZ, R6.reuse.H0_H0 ;  /* 0x20000006ff097230 */ /* 0x100fe20000004100 */
[----:B------:R-:W-:Y:S01]  /*23e0*/  FFMA.FTZ R8, R61, R8, R80 ;  /* 0x000000083d087223 */ /* 0x000fe20000010050 */
[C---:B------:R-:W-:Y:S01]  /*23f0*/  LEA R80, P0, R16.reuse, c[0x0][0x338], 0x1 ;  /* 0x0000ce0010507a11 */ /* 0x040fe200078008ff */
[----:B------:R-:W-:Y:S01]  /*2400*/  FMUL.FTZ R21, R21, R74 ;  /* 0x0000004a15157220 */ /* 0x000fe20000410000 */
[----:B------:R-:W-:Y:S01]  /*2410*/  IADD3 R17, R17, R11, RZ ;  /* 0x0000000b11117210 */ /* 0x000fe20007ffe0ff */
[----:B------:R-:W-:Y:S01]  /*2420*/  FFMA.FTZ R8, R63, R9, R8 ;  /* 0x000000093f087223 */ /* 0x000fe20000010008 */
[----:B------:R-:W-:Y:S01]  /*2430*/  HADD2.F32 R9, -RZ, R6.H1_H1 ;  /* 0x30000006ff097230 */ /* 0x000fe20000004100 */
[----:B------:R-:W-:Y:S01]  /*2440*/  FMUL.FTZ R67, R67, R21 ;  /* 0x0000001543437220 */ /* 0x000fe20000410000 */
[----:B------:R-:W-:Y:S01]  /*2450*/  LEA.HI.X R17, R16, c[0x0][0x33c], R17, 0x1, P0 ;  /* 0x0000cf0010117a11 */ /* 0x000fe200000f0c11 */
[----:B------:R-:W-:Y:S01]  /*2460*/  HADD2.F32 R11, -RZ, R7.H0_H0 ;  /* 0x20000007ff0b7230 */ /* 0x000fe20000004100 */
[----:B------:R-:W-:Y:S01]  /*2470*/  ISETP.NE.U32.AND P0, PT, RZ, c[0x0][0x270], PT ;  /* 0x00009c00ff007a0c */ /* 0x000fe20003f05070 */
[----:B------:R-:W-:Y:S01]  /*2480*/  FFMA.FTZ R10, R65, R9, R8 ;  /* 0x00000009410a7223 */ /* 0x000fe20000010008 */
[----:B------:R-:W-:Y:S01]  /*2490*/  IADD3 R8, P2, R80, R43, RZ ;  /* 0x0000002b50087210 */ /* 0x000fe20007f5e0ff */
[----:B------:R-:W-:Y:S01]  /*24a0*/  FMUL.FTZ R20, R20, R81 ;  /* 0x0000005114147220 */ /* 0x000fe20000410000 */
[----:B------:R-:W-:Y:S01]  /*24b0*/  ISETP.NE.AND.EX P0, PT, RZ, c[0x0][0x274], PT, P0 ;  /* 0x00009d00ff007a0c */ /* 0x000fe20003f05300 */
[----:B------:R-:W-:Y:S01]  /*24c0*/  FFMA.FTZ R74, R67, R11, R10 ;  /* 0x0000000b434a7223 */ /* 0x000fe2000001000a */
[----:B------:R-:W-:Y:S01]  /*24d0*/  IADD3.X R9, R17, R44, RZ, P2, !PT ;  /* 0x0000002c11097210 */ /* 0x000fe200017fe4ff */
[----:B------:R-:W-:-:S04]  /*24e0*/  FMUL.FTZ R69, R69, R20 ;  /* 0x0000001445457220 */ /* 0x000fc80000410000 */
[----:B-1----:R0:W-:Y:S06]  /*24f0*/  STG.E.128 [R8.64], R12 ;  /* 0x0000000c08007986 */ /* 0x0021ec000c101d06 */
[----:B------:R-:W-:Y:S05]  /*2500*/  @!P0 BRA `(.L_x_7408) ;  /* 0x000001d000008947 */ /* 0x000fea0003800000 */
[----:B------:R-:W-:Y:S01]  /*2510*/  BAR.SYNC.DEFER_BLOCKING 0x0 ;  /* 0x0000000000007b1d */ /* 0x000fe20000010000 */
[----:B0-----:R-:W-:Y:S02]  /*2520*/  FMUL.FTZ R8, R73, R18 ;  /* 0x0000001249087220 */ /* 0x001fe40000410000 */
        /* <DEDUP_REMOVED lines=21> */
[----:B------:R-:W-:Y:S02]  /*2680*/  IADD3 R17, R17, R19, RZ ;  /* 0x0000001311117210 */ /* 0x000fe40007ffe0ff */
[----:B0-----:R-:W-:-:S04]  /*2690*/  LEA R8, P0, R16, c[0x0][0x270], 0x1 ;  /* 0x00009c0010087a11 */ /* 0x001fc800078008ff */
[----:B------:R-:W-:Y:S02]  /*26a0*/  LEA.HI.X R17, R16, c[0x0][0x274], R17, 0x1, P0 ;  /* 0x00009d0010117a11 */ /* 0x000fe400000f0c11 */
[----:B------:R-:W-:-:S04]  /*26b0*/  IADD3 R8, P0, R8, R43, RZ ;  /* 0x0000002b08087210 */ /* 0x000fc80007f1e0ff */
[----:B------:R-:W-:-:S05]  /*26c0*/  IADD3.X R9, R17, R44, RZ, P0, !PT ;  /* 0x0000002c11097210 */ /* 0x000fca00007fe4ff */
[----:B-1----:R0:W-:Y:S04]  /*26d0*/  STG.E.128 [R8.64], R12 ;  /* 0x0000000c08007986 */ /* 0x0021e8000c101d06 */
.L_x_7408:
[----:B------:R-:W-:Y:S01]  /*26e0*/  BAR.SYNC.DEFER_BLOCKING 0x0 ;  /* 0x0000000000007b1d */ /* 0x000fe20000010000 */
[----:B------:R-:W-:Y:S01]  /*26f0*/  HFMA2.MMA R47, -RZ, RZ, 0, 0 ;  /* 0x00000000ff2f7435 */ /* 0x000fe200000001ff */
[----:B------:R-:W-:Y:S01]  /*2700*/  FFMA.FTZ R45, R69, R45, R74 ;  /* 0x0000002d452d7223 */ /* 0x000fe2000001004a */
[----:B------:R-:W-:Y:S01]  /*2710*/  MOV R22, RZ ;  /* 0x000000ff00167202 */ /* 0x000fe20000000f00 */
        /* <DEDUP_REMOVED lines=12> */
[C---:B0-----:R-:W-:Y:S01]  /*27e0*/  IMAD R15, R29.reuse, c[0x0][0x180], RZ ;  /* 0x000060001d0f7a24 */ /* 0x041fe200078e02ff */
        /* <DEDUP_REMOVED lines=24> */
[----:B------:R-:W-:Y:S02]  /*2970*/  MOV R83, R15 ;  /* 0x0000000f00537202 */ /* 0x000fe40000000f00 */
[----:B------:R-:W-:Y:S02]  /*2980*/  LEA.HI.X R81, R12, c[0x0][0x234], R81, 0x2, P2 ;  /* 0x00008d000c517a11 */ /* 0x000fe400010f1451 */
[----:B------:R-:W-:Y:S02]  /*2990*/  LEA.HI.X R13, R8, c[0x0][0x224], R9, 0x2, P0 ;  /* 0x00008900080d7a11 */ /* 0x000fe400000f1409 */
[----:B------:R-:W-:Y:S02]  /*29a0*/  MOV R47, RZ ;  /* 0x000000ff002f7202 */ /* 0x000fe40000000f00 */
[----:B------:R-:W-:-:S02]  /*29b0*/  MOV R15, RZ ;  /* 0x000000ff000f7202 */ /* 0x000fc40000000f00 */
[----:B------:R-:W-:Y:S02]  /*29c0*/  SHF.L.U32 R12, R70, 0x8, RZ ;  /* 0x00000008460c7819 */ /* 0x000fe400000006ff */
.L_x_7414:
        /* <DEDUP_REMOVED lines=46> */
[----:B0-----:R-:W-:-:S07]  /*2cb0*/  HADD2.F32 R85, -RZ, R4.H0_H0 ;  /* 0x20000004ff557230 */ /* 0x001fce0000004100 */
[----:B------:R-:W0:Y:S01]  /*2cc0*/  MUFU.EX2 R96, R96 ;  /* 0x0000006000607308 */ /* 0x000e220000000800 */
[----:B------:R-:W-:-:S07]  /*2cd0*/  HADD2.F32 R72, -RZ, R4.H1_H1 ;  /* 0x30000004ff487230 */ /* 0x000fce0000004100 */
        /* <DEDUP_REMOVED lines=22> */
.L_x_7411:
[----:B0123--:R-:W-:Y:S05]  /*2e40*/  BSYNC B0 ;  /* 0x0000000000007941 */ /* 0x00ffea0003800000 */
.L_x_7410:
[----:B------:R-:W-:Y:S01]  /*2e50*/  FMUL.FTZ R78, R9, R97 ;  /* 0x00000061094e7220 */ /* 0x000fe20000410000 */
[----:B------:R-:W-:Y:S01]  /*2e60*/  ISETP.NE.AND P3, PT, R56, 0x1f, PT ;  /* 0x0000001f3800780c */ /* 0x000fe20003f65270 */
[----:B------:R-:W-:Y:S01]  /*2e70*/  FMUL.FTZ R119, R63, R10 ;  /* 0x0000000a3f777220 */ /* 0x000fe20000410000 */
[----:B------:R-:W-:Y:S01]  /*2e80*/  ISETP.GE.AND P0, PT, R35, 0x1, PT ;  /* 0x000000012300780c */ /* 0x000fe20003f06270 */
[C---:B------:R-:W-:Y:S01]  /*2e90*/  FFMA.FTZ R80, R95.reuse, R80, R102 ;  /* 0x000000505f507223 */ /* 0x040fe20000010066 */
[----:B------:R-:W-:Y:S01]  /*2ea0*/  BSSY B0, `(.L_x_7412) ;  /* 0x00000de000007945 */ /* 0x000fe20003800000 */
[----:B------:R-:W-:Y:S02]  /*2eb0*/  FMUL.FTZ R11, R95, R78 ;  /* 0x0000004e5f0b7220 */ /* 0x000fe40000410000 */
[----:B------:R-:W-:Y:S02]  /*2ec0*/  FMUL.FTZ R117, R61, R10 ;  /* 0x0000000a3d757220 */ /* 0x000fe40000410000 */
[----:B------:R-:W-:-:S02]  /*2ed0*/  FFMA.FTZ R80, R100, R80, R119 ;  /* 0x0000005064507223 */ /* 0x000fc40000010077 */
[----:B------:R-:W-:Y:S02]  /*2ee0*/  FMUL.FTZ R115, R57, R10 ;  /* 0x0000000a39737220 */ /* 0x000fe40000410000 */
[----:B------:R-:W-:Y:S02]  /*2ef0*/  FMUL.FTZ R93, R100, R11 ;  /* 0x0000000b645d7220 */ /* 0x000fe40000410000 */
[----:B------:R-:W-:Y:S02]  /*2f00*/  FFMA.FTZ R10, R90, R99, R101 ;  /* 0x000000635a0a7223 */ /* 0x000fe40000010065 */
        /* <DEDUP_REMOVED lines=53> */
[----:B------:R-:W-:Y:S01]  /*3260*/  MOV R10, 0x3f800000 ;  /* 0x3f800000000a7802 */ /* 0x000fe20000000f00 */
[----:B---3--:R-:W-:Y:S01]  /*3270*/  @P3 FMUL.FTZ R106, R106, R11 ;  /* 0x0000000b6a6a3220 */ /* 0x008fe20000410000 */
[----:B------:R-:W-:-:S02]  /*3280*/  HFMA2.MMA R11, -RZ, RZ, 0, 0 ;  /* 0x00000000ff0b7435 */ /* 0x000fc400000001ff */
        /* <DEDUP_REMOVED lines=90> */
[----:B------:R-:W-:Y:S02]  /*3830*/  FFMA.FTZ R89, R89, R99, R78 ;  /* 0x0000006359597223 */ /* 0x000fe4000001004e */
[----:B------:R-:W-:Y:S02]  /*3840*/  FADD.FTZ R62, R117, R62 ;  /* 0x0000003e753e7221 */ /* 0x000fe40000010000 */
        /* <DEDUP_REMOVED lines=43> */
[----:B------:R-:W1:Y:S10]  /*3b00*/  SHFL.DOWN PT, R108, R9, 0x8, 0x1f ;  /* 0x09001f00096c7f89 */ /* 0x000e7400000e0000 */
[----:B0-----:R-:W-:-:S02]  /*3b10*/  @!P0 FADD.FTZ R80, R80, R119 ;  /* 0x0000007750508221 */ /* 0x001fc40000010000 */
[----:B------:R-:W-:Y:S02]  /*3b20*/  FMUL.FTZ R119, R70, R97 ;  /* 0x0000006146777220 */ /* 0x000fe40000410000 */
[----:B-1----:R-:W-:Y:S01]  /*3b30*/  @!P0 FADD.FTZ R9, R9, R108 ;  /* 0x0000006c09098221 */ /* 0x002fe20000010000 */
[----:B------:R-:W0:Y:S01]  /*3b40*/  SHFL.DOWN PT, R121, R80, 0x10, 0x1f ;  /* 0x0a001f0050797f89 */ /* 0x000e2200000e0000 */
[----:B------:R-:W-:Y:S01]  /*3b50*/  ISETP.GT.AND P0, PT, R35, 0xf, PT ;  /* 0x0000000f2300780c */ /* 0x000fe20003f04270 */
[----:B------:R-:W-:Y:S02]  /*3b60*/  FMUL.FTZ R119, R82, R119 ;  /* 0x0000007752777220 */ /* 0x000fe40000410000 */
[----:B------:R-:W1:Y:S02]  /*3b70*/  SHFL.DOWN PT, R108, R9, 0x10, 0x1f ;  /* 0x0a001f00096c7f89 */ /* 0x000e6400000e0000 */
[----:B------:R-:W-:-:S04]  /*3b80*/  FFMA.FTZ R82, R8, R97, R119 ;  /* 0x0000006108527223 */ /* 0x000fc80000010077 */
[----:B------:R-:W-:-:S04]  /*3b90*/  FADD.FTZ R21, R82, R21 ;  /* 0x0000001552157221 */ /* 0x000fc80000010000 */
        /* <DEDUP_REMOVED lines=14> */
.L_x_7413:
[----:B0-----:R-:W-:Y:S05]  /*3c80*/  BSYNC B0 ;  /* 0x0000000000007941 */ /* 0x001fea0003800000 */
.L_x_7412:
        /* <DEDUP_REMOVED lines=21> */
.L_x_7409:
[----:B------:R-:W-:Y:S01]  /*3de0*/  BAR.SYNC.DEFER_BLOCKING 0x0 ;  /* 0x0000000000007b1d */ /* 0x000fe20000010000 */
[----:B------:R-:W-:Y:S02]  /*3df0*/  SHF.R.S32.HI R23, RZ, 0x1f, R34 ;  /* 0x0000001fff177819 */ /* 0x000fe40000011422 */
[----:B------:R-:W-:-:S04]  /*3e00*/  LEA R4, P0, R34, R39, 0x4 ;  /* 0x0000002722047211 */ /* 0x000fc800078020ff */
[----:B------:R-:W-:-:S06]  /*3e10*/  LEA.HI.X R5, R34, R41, R23, 0x4, P0 ;  /* 0x0000002922057211 */ /* 0x000fcc00000f2417 */
[----:B------:R-:W2:Y:S04]  /*3e20*/  LDG.E.128 R4, [R4.64] ;  /* 0x0000000604047981 */ /* 0x000ea8000c1e1d00 */
[----:B--2---:R-:W-:Y:S01]  /*3e30*/  STS.128 [R35.X16], R4 ;  /* 0x0000000423007388 */ /* 0x004fe2000000cc00 */
[----:B------:R-:W-:-:S06]  /*3e40*/  NOP ;  /* 0x0000000000007918 */ /* 0x000fcc0000000000 */
[----:B0-----:R-:W0:Y:S02]  /*3e50*/  LDS.128 R8, [R35.X16] ;  /* 0x0000000023087984 */ /* 0x001e24000000cc00 */
        /* <DEDUP_REMOVED lines=20> */
[--C-:B------:R-:W-:Y:S02]  /*3fa0*/  FADD.FTZ R9, R9, R30.reuse ;  /* 0x0000001e09097221 */ /* 0x100fe40000010000 */
[----:B------:R-:W-:-:S03]  /*3fb0*/  FADD.FTZ R11, R11, R30 ;  /* 0x0000001e0b0b7221 */ /* 0x000fc60000010000 */
[----:B------:R1:W2:Y:S01]  /*3fc0*/  @!P0 MUFU.EX2 R14, R5 ;  /* 0x00000005000e8308 */ /* 0x0002a20000000800 */
[----:B------:R-:W-:Y:S01]  /*3fd0*/  FSETP.GTU.FTZ.AND P5, PT, R9, 20, PT ;  /* 0x41a000000900780b */ /* 0x000fe20003fbc000 */
[----:B0-----:R-:W-:-:S06]  /*3fe0*/  @!P6 FADD.FTZ R4, R8, 1 ;  /* 0x3f8000000804e421 */ /* 0x001fcc0000010000 */
[----:B------:R-:W0:Y:S01]  /*3ff0*/  @!P1 MUFU.EX2 R6, R6 ;  /* 0x0000000600069308 */ /* 0x000e220000000800 */
[--C-:B------:R-:W-:Y:S01]  /*4000*/  FADD.FTZ R8, R7, R30.reuse ;  /* 0x0000001e07087221 */ /* 0x100fe20000010000 */
[----:B------:R-:W-:Y:S01]  /*4010*/  HADD2.F32 R7, -RZ, R10.H1_H1 ;  /* 0x3000000aff077230 */ /* 0x000fe20000004100 */
[----:B-1----:R-:W-:Y:S01]  /*4020*/  @!P2 FMUL.FTZ R5, R12, -1.4426950216293334961 ;  /* 0xbfb8aa3b0c05a820 */ /* 0x002fe20000410000 */
[----:B------:R-:W-:Y:S02]  /*4030*/  F2FP.PACK_AB R10, R60, R75 ;  /* 0x0000004b3c0a723e */ /* 0x000fe400000000ff */
[----:B------:R-:W-:Y:S01]  /*4040*/  FSETP.GTU.FTZ.AND P3, PT, R8, 20, PT ;  /* 0x41a000000800780b */ /* 0x000fe20003f7c000 */
[----:B------:R-:W-:Y:S01]  /*4050*/  FADD.FTZ R7, R7, R30 ;  /* 0x0000001e07077221 */ /* 0x000fe20000010000 */
[----:B------:R1:W3:Y:S01]  /*4060*/  @!P6 MUFU.RCP R13, R4 ;  /* 0x00000004000de308 */ /* 0x0002e20000001000 */
[----:B--2---:R-:W-:-:S03]  /*4070*/  @!P0 FADD.FTZ R14, R14, 1 ;  /* 0x3f8000000e0e8421 */ /* 0x004fc60000010000 */
[----:B------:R-:W-:-:S04]  /*4080*/  FSETP.GTU.FTZ.AND P4, PT, R7, 20, PT ;  /* 0x41a000000700780b */ /* 0x000fc80003f9c000 */
[----:B------:R-:W2:Y:S01]  /*4090*/  @!P2 MUFU.EX2 R5, R5 ;  /* 0x000000050005a308 */ /* 0x000ea20000000800 */
[----:B0-----:R-:W-:Y:S02]  /*40a0*/  @!P1 FADD.FTZ R6, R6, 1 ;  /* 0x3f80000006069421 */ /* 0x001fe40000010000 */
[----:B-1----:R-:W-:Y:S02]  /*40b0*/  @!P3 FMUL.FTZ R4, R8, -1.4426950216293334961 ;  /* 0xbfb8aa3b0804b820 */ /* 0x002fe40000410000 */
[----:B------:R-:W-:Y:S01]  /*40c0*/  @!P5 FMUL.FTZ R8, R9, -1.4426950216293334961 ;  /* 0xbfb8aa3b0908d820 */ /* 0x000fe20000410000 */
[----:B------:R-:W-:Y:S01]  /*40d0*/  F2FP.PACK_AB R9, R73, R58 ;  /* 0x0000003a4909723e */ /* 0x000fe200000000ff */
[----:B---3--:R-:W-:Y:S01]  /*40e0*/  @!P6 FMUL.FTZ R16, R16, R13 ;  /* 0x0000000d1010e220 */ /* 0x008fe20000410000 */
[----:B------:R-:W-:Y:S01]  /*40f0*/  FSETP.GTU.FTZ.AND P6, PT, R11, 20, PT ;  /* 0x41a000000b00780b */ /* 0x000fe20003fdc000 */
[----:B------:R-:W0:Y:S01]  /*4100*/  @!P3 MUFU.EX2 R4, R4 ;  /* 0x000000040004b308 */ /* 0x000e220000000800 */
[----:B------:R-:W-:Y:S01]  /*4110*/  @!P4 FMUL.FTZ R7, R7, -1.4426950216293334961 ;  /* 0xbfb8aa3b0707c820 */ /* 0x000fe20000410000 */
[----:B------:R-:W-:Y:S01]  /*4120*/  IADD3 R58, R42, -0x1, RZ ;  /* 0xffffffff2a3a7810 */ /* 0x000fe20007ffe0ff */
[----:B--2---:R-:W-:-:S03]  /*4130*/  @!P2 FADD.FTZ R5, R5, 1 ;  /* 0x3f8000000505a421 */ /* 0x004fc60000010000 */
[----:B------:R-:W-:Y:S02]  /*4140*/  SHF.L.U32 R48, R58, 0x8, RZ ;  /* 0x000000083a307819 */ /* 0x000fe400000006ff */
[----:B------:R-:W1:Y:S02]  /*4150*/  @!P4 MUFU.EX2 R7, R7 ;  /* 0x000000070007c308 */ /* 0x000e640000000800 */
[----:B------:R-:W-:Y:S02]  /*4160*/  SHF.R.S32.HI R49, RZ, 0x1f, R48 ;  /* 0x0000001fff317819 */ /* 0x000fe40000011430 */
[----:B------:R-:W-:Y:S01]  /*4170*/  @!P6 FMUL.FTZ R15, R11, -1.4426950216293334961 ;  /* 0xbfb8aa3b0b0fe820 */ /* 0x000fe20000410000 */
[----:B------:R-:W-:-:S03]  /*4180*/  F2FP.PACK_AB R11, R62, R77 ;  /* 0x0000004d3e0b723e */ /* 0x000fc600000000ff */
[----:B------:R2:W3:Y:S01]  /*4190*/  @!P5 MUFU.EX2 R13, R8 ;  /* 0x00000008000dd308 */ /* 0x0004e20000000800 */
[----:B0-----:R-:W-:Y:S02]  /*41a0*/  @!P3 FADD.FTZ R12, R4, 1 ;  /* 0x3f800000040cb421 */ /* 0x001fe40000010000 */
[----:B------:R-:W-:-:S04]  /*41b0*/  IMAD R4, R32, c[0x0][0x2d8], RZ ;  /* 0x0000b60020047a24 */ /* 0x000fc800078e02ff */
[----:B------:R-:W-:Y:S01]  /*41c0*/  IMAD R57, R31, c[0x0][0x2dc], R4 ;  /* 0x0000b7001f397a24 */ /* 0x000fe200078e0204 */
[----:B------:R1:W0:Y:S01]  /*41d0*/  @!P6 MUFU.EX2 R50, R15 ;  /* 0x0000000f0032e308 */ /* 0x0002220000000800 */
[----:B--2---:R-:W-:-:S05]  /*41e0*/  F2FP.PACK_AB R8, R71, R46 ;  /* 0x0000002e4708723e */ /* 0x004fca00000000ff */
[----:B------:R2:W-:Y:S02]  /*41f0*/  STS.128 [R35.X16], R8 ;  /* 0x0000000823007388 */ /* 0x0005e4000000cc00 */
[----:B------:R-:W4:Y:S01]  /*4200*/  @!P1 MUFU.RCP R51, R6 ;  /* 0x0000000600339308 */ /* 0x000f220000001000 */
[----:B-1----:R-:W-:Y:S02]  /*4210*/  @!P4 FADD.FTZ R15, R7, 1 ;  /* 0x3f800000070fc421 */ /* 0x002fe40000010000 */
[----:B---3--:R-:W-:-:S05]  /*4220*/  @!P5 FADD.FTZ R46, R13, 1 ;  /* 0x3f8000000d2ed421 */ /* 0x008fca0000010000 */
[----:B------:R1:W3:Y:S01]  /*4230*/  @!P2 MUFU.RCP R52, R5 ;  /* 0x000000050034a308 */ /* 0x0002e20000001000 */
[----:B------:R-:W-:-:S06]  /*4240*/  NOP ;  /* 0x0000000000007918 */ /* 0x000fcc0000000000 */
[----:B0-----:R-:W-:Y:S01]  /*4250*/  @!P6 FADD.FTZ R50, R50, 1 ;  /* 0x3f8000003232e421 */ /* 0x001fe20000010000 */
[----:B------:R0:W5:Y:S01]  /*4260*/  @!P3 MUFU.RCP R53, R12 ;  /* 0x0000000c0035b308 */ /* 0x0001620000001000 */
[----:B-1----:R-:W1:Y:S01]  /*4270*/  LDS.128 R4, [R35.X16] ;  /* 0x0000000023047984 */ /* 0x002e62000000cc00 */
[----:B--2---:R-:W-:Y:S02]  /*4280*/  IMAD R9, R29, c[0x0][0x2e0], RZ ;  /* 0x0000b8001d097a24 */ /* 0x004fe400078e02ff */
[----:B----4-:R-:W-:Y:S02]  /*4290*/  @!P1 FMUL.FTZ R18, R18, R51 ;  /* 0x0000003312129220 */ /* 0x010fe40000410000 */
[----:B------:R-:W-:Y:S02]  /*42a0*/  IMAD R11, R0, c[0x0][0x2e4], R9 ;  /* 0x0000b900000b7a24 */ /* 0x000fe400078e0209 */
[----:B------:R-:W2:Y:S01]  /*42b0*/  @!P6 MUFU.RCP R50, R50 ;  /* 0x000000320032e308 */ /* 0x000ea20000001000 */
[----:B0-----:R-:W-:-:S04]  /*42c0*/  IMAD.WIDE.U32 R12, R31, c[0x0][0x2d8], R48 ;  /* 0x0000b6001f0c7a25 */ /* 0x001fc800078e0030 */
[----:B---3--:R-:W-:Y:S01]  /*42d0*/  @!P2 FMUL.FTZ R19, R19, R52 ;  /* 0x000000341313a220 */ /* 0x008fe20000410000 */
[----:B------:R-:W-:Y:S01]  /*42e0*/  IADD3 R13, R13, R57, RZ ;  /* 0x000000390d0d7210 */ /* 0x000fe20007ffe0ff */
[----:B------:R-:W-:Y:S01]  /*42f0*/  IMAD.WIDE.U32 R48, R31, c[0x0][0x2f8], R48 ;  /* 0x0000be001f307a25 */ /* 0x000fe200078e0030 */
[----:B------:R-:W0:Y:S01]  /*4300*/  @!P4 MUFU.RCP R54, R15 ;  /* 0x0000000f0036c308 */ /* 0x000e220000001000 */
[----:B------:R-:W-:Y:S02]  /*4310*/  IADD3 R38, P2, R38, -0x200, RZ ;  /* 0xfffffe0026267810 */ /* 0x000fe40007f5e0ff */
[----:B------:R-:W-:Y:S02]  /*4320*/  IMAD.WIDE.U32 R8, R0, c[0x0][0x2e0], R12 ;  /* 0x0000b80000087a25 */ /* 0x000fe400078e000c */
[----:B------:R-:W-:Y:S02]  /*4330*/  IADD3.X R40, R40, -0x1, RZ, P2, !PT ;  /* 0xffffffff28287810 */ /* 0x000fe400017fe4ff */
[----:B-----5:R-:W-:Y:S01]  /*4340*/  @!P3 FMUL.FTZ R20, R20, R53 ;  /* 0x000000351414b220 */ /* 0x020fe20000410000 */
[----:B------:R-:W-:Y:S01]  /*4350*/  IADD3 R9, R9, R11, RZ ;  /* 0x0000000b09097210 */ /* 0x000fe20007ffe0ff */
[----:B--2---:R-:W-:Y:S01]  /*4360*/  @!P6 FMUL.FTZ R47, R47, R50 ;  /* 0x000000322f2fe220 */ /* 0x004fe20000410000 */
[----:B------:R-:W-:Y:S01]  /*4370*/  LEA R10, P1, R8, c[0x0][0x330], 0x1 ;  /* 0x0000cc00080a7a11 */ /* 0x000fe200078208ff */
[----:B------:R2:W3:Y:S01]  /*4380*/  @!P5 MUFU.RCP R55, R46 ;  /* 0x0000002e0037d308 */ /* 0x0004e20000001000 */
[----:B------:R-:W-:-:S02]  /*4390*/  ISETP.GT.AND P3, PT, R42, 0x1, PT ;  /* 0x000000012a00780c */ /* 0x000fc40003f64270 */
[----:B------:R-:W-:Y:S02]  /*43a0*/  LEA.HI.X R9, R8, c[0x0][0x334], R9, 0x1, P1 ;  /* 0x0000cd0008097a11 */ /* 0x000fe400008f0c09 */
[----:B------:R-:W-:Y:S01]  /*43b0*/  IADD3 R50, P1, R10, R43, RZ ;  /* 0x0000002b0a327210 */ /* 0x000fe20007f3e0ff */
[----:B0-----:R-:W-:Y:S01]  /*43c0*/  @!P4 FMUL.FTZ R21, R21, R54 ;  /* 0x000000361515c220 */ /* 0x001fe20000410000 */
[----:B------:R-:W-:Y:S01]  /*43d0*/  MOV R42, R58 ;  /* 0x0000003a002a7202 */ /* 0x000fe20000000f00 */
[----:B------:R-:W0:Y:S01]  /*43e0*/  @!P0 MUFU.RCP R14, R14 ;  /* 0x0000000e000e8308 */ /* 0x000e220000001000 */
[----:B------:R-:W-:Y:S01]  /*43f0*/  IADD3.X R51, R9, R44, RZ, P1, !PT ;  /* 0x0000002c09337210 */ /* 0x000fe20000ffe4ff */
[----:B--2---:R-:W-:Y:S01]  /*4400*/  IMAD R46, R32, c[0x0][0x2f8], RZ ;  /* 0x0000be00202e7a24 */ /* 0x004fe200078e02ff */
[----:B------:R-:W-:Y:S02]  /*4410*/  F2FP.PACK_AB R10, R21, R20 ;  /* 0x00000014150a723e */ /* 0x000fe400000000ff */
[----:B------:R-:W-:Y:S01]  /*4420*/  F2FP.PACK_AB R9, R19, R18 ;  /* 0x000000121309723e */ /* 0x000fe200000000ff */
[----:B-1----:R1:W-:Y:S01]  /*4430*/  STG.E.128 [R50.64], R4 ;  /* 0x0000000432007986 */ /* 0x0023e2000c101d06 */
[----:B------:R-:W-:-:S03]  /*4440*/  IMAD R53, R31, c[0x0][0x2fc], R46 ;  /* 0x0000bf001f357a24 */ /* 0x000fc600078e022e */
[----:B------:R-:W-:Y:S01]  /*4450*/  BAR.SYNC.DEFER_BLOCKING 0x0 ;  /* 0x0000000000007b1d */ /* 0x000fe20000010000 */
[----:B---3--:R-:W-:Y:S01]  /*4460*/  @!P5 FMUL.FTZ R22, R22, R55 ;  /* 0x000000371616d220 */ /* 0x008fe20000410000 */
[----:B------:R-:W-:Y:S01]  /*4470*/  IADD3 R49, R49, R53, RZ ;  /* 0x0000003531317210 */ /* 0x000fe20007ffe0ff */
[----:B------:R-:W-:Y:S01]  /*4480*/  IMAD R55, R29, c[0x0][0x300], RZ ;  /* 0x0000c0001d377a24 */ /* 0x000fe200078e02ff */
[----:B------:R-:W-:Y:S01]  /*4490*/  IADD3 R36, P1, R36, -0x200, RZ ;  /* 0xfffffe0024247810 */ /* 0x000fe20007f3e0ff */
[----:B0-----:R-:W-:Y:S01]  /*44a0*/  @!P0 FMUL.FTZ R17, R17, R14 ;  /* 0x0000000e11118220 */ /* 0x001fe20000410000 */
[----:B------:R-:W-:Y:S01]  /*44b0*/  F2FP.PACK_AB R11, R47, R22 ;  /* 0x000000162f0b723e */ /* 0x000fe200000000ff */
[----:B------:R-:W-:Y:S01]  /*44c0*/  IMAD R55, R0, c[0x0][0x304], R55 ;  /* 0x0000c10000377a24 */ /* 0x000fe200078e0237 */
[----:B------:R-:W-:Y:S02]  /*44d0*/  IADD3.X R37, R37, -0x1, RZ, P1, !PT ;  /* 0xffffffff25257810 */ /* 0x000fe40000ffe4ff */
[----:B------:R-:W-:Y:S01]  /*44e0*/  F2FP.PACK_AB R8, R17, R16 ;  /* 0x000000101108723e */ /* 0x000fe200000000ff */
[----:B------:R-:W-:-:S02]  /*44f0*/  FADD.FTZ R16, R16, R33 ;  /* 0x0000002110107221 */ /* 0x000fc40000010000 */
[----:B-1----:R-:W-:-:S04]  /*4500*/  IMAD.WIDE.U32 R4, R0, c[0x0][0x300], R48 ;  /* 0x0000c00000047a25 */ /* 0x002fc800078e0030 */
[----:B------:R-:W-:Y:S01]  /*4510*/  FADD.FTZ R17, R16, R17 ;  /* 0x0000001110117221 */ /* 0x000fe20000010000 */
[----:B------:R-:W-:Y:S02]  /*4520*/  IADD3 R5, R5, R55, RZ ;  /* 0x0000003705057210 */ /* 0x000fe40007ffe0ff */
[----:B------:R-:W-:Y:S01]  /*4530*/  LEA R6, P0, R4, c[0x0][0x340], 0x1 ;  /* 0x0000d00004067a11 */ /* 0x000fe200078008ff */
[----:B------:R-:W-:Y:S01]  /*4540*/  FADD.FTZ R18, R17, R18 ;  /* 0x0000001211127221 */ /* 0x000fe20000010000 */
[----:B------:R-:W-:Y:S01]  /*4550*/  STS.128 [R35.X16], R8 ;  /* 0x0000000823007388 */ /* 0x000fe2000000cc00 */
[----:B------:R-:W-:-:S06]  /*4560*/  NOP ;  /* 0x0000000000007918 */ /* 0x000fcc0000000000 */
[----:B------:R-:W0:Y:S01]  /*4570*/  LDS.128 R12, [R35.X16] ;  /* 0x00000000230c7984 */ /* 0x000e22000000cc00 */
[----:B------:R-:W-:Y:S01]  /*4580*/  LEA.HI.X R5, R4, c[0x0][0x344], R5, 0x1, P0 ;  /* 0x0000d10004057a11 */ /* 0x000fe200000f0c05 */
[----:B------:R-:W-:Y:S01]  /*4590*/  FADD.FTZ R19, R18, R19 ;  /* 0x0000001312137221 */ /* 0x000fe20000010000 */
[----:B------:R-:W-:-:S03]  /*45a0*/  IADD3 R4, P0, R6, R43, RZ ;  /* 0x0000002b06047210 */ /* 0x000fc60007f1e0ff */
[----:B------:R-:W-:Y:S01]  /*45b0*/  FADD.FTZ R20, R19, R20 ;  /* 0x0000001413147221 */ /* 0x000fe20000010000 */
[----:B------:R-:W-:Y:S02]  /*45c0*/  IADD3.X R5, R5, R44, RZ, P0, !PT ;  /* 0x0000002c05057210 */ /* 0x000fe400007fe4ff */
[----:B------:R-:W-:Y:S01]  /*45d0*/  IADD3 R39, P0, R39, -0x200, RZ ;  /* 0xfffffe0027277810 */ /* 0x000fe20007f1e0ff */
[----:B------:R-:W-:-:S03]  /*45e0*/  FADD.FTZ R21, R20, R21 ;  /* 0x0000001514157221 */ /* 0x000fc60000010000 */
[----:B------:R-:W-:Y:S01]  /*45f0*/  IADD3.X R41, R41, -0x1, RZ, P0, !PT ;  /* 0xffffffff29297810 */ /* 0x000fe200007fe4ff */
[----:B------:R-:W-:-:S04]  /*4600*/  FADD.FTZ R22, R21, R22 ;  /* 0x0000001615167221 */ /* 0x000fc80000010000 */
[----:B------:R-:W-:Y:S01]  /*4610*/  FADD.FTZ R33, R22, R47 ;  /* 0x0000002f16217221 */ /* 0x000fe20000010000 */
[----:B0-----:R0:W-:Y:S01]  /*4620*/  STG.E.128 [R4.64], R12 ;  /* 0x0000000c04007986 */ /* 0x0011e2000c101d06 */
[----:B------:R-:W-:Y:S01]  /*4630*/  @!P3 CALL.REL.NOINC `(.L_x_7391) ;  /* 0x000000100000b944 */ /* 0x000fe20003c00000 */
[----:B------:R-:W-:Y:S05]  /*4640*/  BRA `(.L_x_7415) ;  /* 0xffffbf0000007947 */ /* 0x000fea000383ffff */
.L_x_7391:
        /* <DEDUP_REMOVED lines=24> */
.L_x_7417:
[----:B0-----:R-:W-:Y:S05]  /*47d0*/  BSYNC B0 ;  /* 0x0000000000007941 */ /* 0x001fea0003800000 */
.L_x_7416:
        /* <DEDUP_REMOVED lines=23> */
.L_x_7419:
[----:B------:R-:W1:Y:S02]  /*4950*/  S2R R21, SR_TID.X ;  /* 0x0000000000157919 */ /* 0x000e640000002100 */
.L_x_7420:
[----:B0-----:R-:W-:Y:S05]  /*4960*/  BSYNC B0 ;  /* 0x0000000000007941 */ /* 0x001fea0003800000 */
.L_x_7418:
        /* <DEDUP_REMOVED lines=22> */
.L_x_7421:
        /* <DEDUP_REMOVED lines=55> */
.L_x_7422:
        /* <DEDUP_REMOVED lines=12> */
.L_x_9119:


//--------------------- .text._Z25selective_scan_bwd_kernelI32Selective_Scan_bwd_kernel_traitsILi32ELi8ELb1ELb0ELb1ELb0ELb0EN3c104HalfEfEEv12SSMParamsBwd --------------------------
	.section	.text._Z25selective_scan_bwd_kernelI32Selective_Scan_bwd_kernel_traitsILi32ELi8ELb1ELb0ELb1ELb0ELb0EN3c104HalfEfEEv12SSMParamsBwd,"ax",@progbits
	.sectioninfo	@"SHI_REGISTERS=168"
	.align	128
        .global         _Z25selective_scan_bwd_kernelI32Selective_Scan_bwd_kernel_traitsILi32ELi8ELb1ELb0ELb1ELb0ELb0EN3c104HalfEfEEv12SSMParamsBwd
        .type           _Z25selective_scan_bwd_kernelI32Selective_Scan_bwd_kernel_traitsILi32ELi8ELb1ELb0ELb1ELb0ELb0EN3c104HalfEfEEv12SSMParamsBwd,@function
        .size           _Z25selective_scan_bwd_kernelI32Selective_Scan_bwd_kernel_traitsILi32ELi8ELb1ELb0ELb1ELb0ELb0EN3c104HalfEfEEv12SSMParamsBwd,(.L_x_9120 - _Z25selective_scan_bwd_kernelI32Selective_Scan_bwd_kernel_traitsILi32ELi8ELb1ELb0ELb1ELb0ELb0EN3c104HalfEfEEv12SSMParamsBwd)
        .other          _Z25selective_scan_bwd_kernelI32Selective_Scan_bwd_kernel_traitsILi32ELi8ELb1ELb0ELb1ELb0ELb0EN3c104HalfEfEEv12SSMParamsBwd,@"STO_CUDA_ENTRY STV_DEFAULT"
_Z25selective_scan_bwd_kernelI32Selective_Scan_bwd_kernel_traitsILi32ELi8ELb1ELb0ELb1ELb0ELb0EN3c104HalfEfEEv12SSMParamsBwd:
.text._Z25selective_scan_bwd_kernelI32Selective_Scan_bwd_kernel_traitsILi32ELi8ELb1ELb0ELb1ELb0ELb0EN3c104HalfEfEEv12SSMParamsBwd:
        /* <DEDUP_REMOVED lines=8> */
[----:B------:R-:W-:Y:S02]  /*0080*/  ISETP.NE.AND.EX P0, PT, RZ, c[0x0][0x23c], PT, P0 ;  /* 0x00008f00ff007a0c */ /* 0x000fe40003f05300 */
[----:B------:R-:W-:Y:S02]  /*0090*/  ISETP.NE.AND.EX P1, PT, RZ, c[0x0][0x254], PT, P1 ;  /* 0x00009500ff007a0c */ /* 0x000fe40003f25310 */
[----:B------:R-:W-:Y:S01]  /*00a0*/  MOV R4, RZ ;  /* 0x000000ff00047202 */ /* 0x000fe20000000f00 */
        /* <DEDUP_REMOVED lines=9> */
[----:B------:R1:W2:Y:S01]  /*0140*/  F2I.FTZ.U32.TRUNC.NTZ R11, R10 ;  /* 0x0000000a000b7305 */ /* 0x0002a2000021f000 */
[----:B------:R3:W5:Y:S01]  /*0150*/  @P1 LDG.E R4, [R8.64] ;  /* 0x0000000608041981 */ /* 0x000762000c1e1900 */
[----:B------:R-:W-:Y:S01]  /*0160*/  LOP3.LUT R16, R0, c[0x0][0x178], RZ, 0x3c, !PT ;  /* 0x00005e0000107a12 */ /* 0x000fe200078e3cff */
[----:B------:R-:W-:Y:S01]  /*0170*/  IMAD R21, R3, c[0x0][0x1d8], RZ ;  /* 0x0000760003157a24 */ /* 0x000fe200078e02ff */
[----:B------:R-:W-:Y:S01]  /*0180*/  MOV R18, c[0x0][0x174] ;  /* 0x00005d0000127a02 */ /* 0x000fe20000000f00 */
[----:B------:R-:W-:Y:S01]  /*0190*/  CS2R R76, SRZ ;  /* 0x00000000004c7805 */ /* 0x000fe2000001ff00 */
[----:B------:R-:W-:Y:S01]  /*01a0*/  ISETP.GE.AND P2, PT, R16, RZ, PT ;  /* 0x000000ff1000720c */ /* 0x000fe20003f46270 */
[----:B------:R-:W-:Y:S01]  /*01b0*/  IMAD R21, R0, c[0x0][0x1dc], R21 ;  /* 0x0000770000157a24 */ /* 0x000fe200078e0215 */
[----:B------:R-:W-:Y:S01]  /*01c0*/  ISETP.GE.AND P3, PT, R18, 0x1, PT ;  /* 0x000000011200780c */ /* 0x000fe20003f66270 */
[----:B-1----:R-:W-:Y:S01]  /*01d0*/  HFMA2.MMA R10, -RZ, RZ, 0, 0 ;  /* 0x00000000ff0a7435 */ /* 0x002fe200000001ff */
[----:B------:R-:W-:Y:S01]  /*01e0*/  CS2R R70, SRZ ;  /* 0x0000000000467805 */ /* 0x000fe2000001ff00 */
[----:B0-----:R-:W-:-:S02]  /*01f0*/  SHF.R.S32.HI R6, RZ, 0x1f, R5 ;  /* 0x0000001fff067819 */ /* 0x001fc40000011405 */
[----:B--2---:R-:W-:-:S03]  /*0200*/  IADD3 R14, RZ, -R11, RZ ;  /* 0x8000000bff0e7210 */ /* 0x004fc60007ffe0ff */
[C---:B------:R-:W-:Y:S02]  /*0210*/  IMAD R12, R6.reuse, c[0x0][0x1e0], RZ ;  /* 0x00007800060c7a24 */ /* 0x040fe400078e02ff */
[----:B------:R-:W-:Y:S02]  /*0220*/  IMAD R16, R6, c[0x0][0x278], RZ ;  /* 0x00009e0006107a24 */ /* 0x000fe400078e02ff */
[----:B------:R-:W-:Y:S01]  /*0230*/  IMAD R7, R14, R17, RZ ;  /* 0x000000110e077224 */ /* 0x000fe200078e02ff */
[----:B------:R-:W-:Y:S01]  /*0240*/  IABS R14, R0 ;  /* 0x00000000000e7213 */ /* 0x000fe20000000000 */
[----:B------:R-:W-:Y:S02]  /*0250*/  IMAD R15, R5, c[0x0][0x1e4], R12 ;  /* 0x00007900050f7a24 */ /* 0x000fe400078e020c */
[----:B------:R-:W-:-:S04]  /*0260*/  IMAD.HI.U32 R11, R11, R7, R10 ;  /* 0x000000070b0b7227 */ /* 0x000fc800078e000a */
[----:B------:R-:W-:Y:S02]  /*0270*/  IMAD R10, R6, c[0x0][0x1d0], RZ ;  /* 0x00007400060a7a24 */ /* 0x000fe400078e02ff */
[----:B------:R-:W-:-:S04]  /*0280*/  IMAD.HI.U32 R7, R11, R14, RZ ;  /* 0x0000000e0b077227 */ /* 0x000fc800078e00ff */
[----:B------:R-:W-:Y:S01]  /*0290*/  IMAD R13, R5, c[0x0][0x1d4], R10 ;  /* 0x00007500050d7a24 */ /* 0x000fe200078e020a */
[----:B---3--:R-:W-:Y:S01]  /*02a0*/  IADD3 R8, -R7, RZ, RZ ;  /* 0x000000ff07087210 */ /* 0x008fe20007ffe1ff */
[----:B------:R-:W-:-:S04]  /*02b0*/  IMAD.WIDE.U32 R10, R5, c[0x0][0x1e0], RZ ;  /* 0x00007800050a7a25 */ /* 0x000fc800078e00ff */
[----:B------:R-:W-:Y:S01]  /*02c0*/  IMAD R14, R17, R8, R14 ;  /* 0x00000008110e7224 */ /* 0x000fe200078e020e */
[----:B------:R-:W-:Y:S01]  /*02d0*/  IADD3 R11, R11, R15, RZ ;  /* 0x0000000f0b0b7210 */ /* 0x000fe20007ffe0ff */
[----:B------:R-:W-:-:S03]  /*02e0*/  IMAD.WIDE.U32 R8, R5, c[0x0][0x1d0], RZ ;  /* 0x0000740005087a25 */ /* 0x000fc600078e00ff */
[----:B------:R-:W-:Y:S01]  /*02f0*/  ISETP.GT.U32.AND P1, PT, R17, R14, PT ;  /* 0x0000000e1100720c */ /* 0x000fe20003f24070 */
[----:B------:R-:W-:Y:S01]  /*0300*/  IMAD R15, R5, c[0x0][0x27c], R16 ;  /* 0x00009f00050f7a24 */ /* 0x000fe200078e0210 */
[----:B------:R-:W-:Y:S01]  /*0310*/  IADD3 R9, R9, R13, RZ ;  /* 0x0000000d09097210 */ /* 0x000fe20007ffe0ff */
[----:B------:R-:W-:-:S04]  /*0320*/  IMAD.WIDE.U32 R12, R5, c[0x0][0x278], RZ ;  /* 0x00009e00050c7a25 */ /* 0x000fc800078e00ff */
[----:B------:R-:W-:Y:S01]  /*0330*/  IMAD.WIDE.U32 R8, R0, c[0x0][0x1d8], R8 ;  /* 0x0000760000087a25 */ /* 0x000fe200078e0008 */
[----:B------:R-:W-:-:S03]  /*0340*/  IADD3 R13, R13, R15, RZ ;  /* 0x0000000f0d0d7210 */ /* 0x000fc60007ffe0ff */
[----:B------:R-:W-:Y:S02]  /*0350*/  IMAD R16, R6, c[0x0][0x1b0], RZ ;  /* 0x00006c0006107a24 */ /* 0x000fe400078e02ff */
[-C--:B------:R-:W-:Y:S02]  /*0360*/  @!P1 IADD3 R14, R14, -R17.reuse, RZ ;  /* 0x800000110e0e9210 */ /* 0x080fe40007ffe0ff */
[----:B------:R-:W-:Y:S01]  /*0370*/  @!P1 IADD3 R7, R7, 0x1, RZ ;  /* 0x0000000107079810 */ /* 0x000fe20007ffe0ff */
[C---:B------:R-:W-:Y:S01]  /*0380*/  IMAD R23, R5.reuse, c[0x0][0x1b4], R16 ;  /* 0x00006d0005177a24 */ /* 0x040fe200078e0210 */
[----:B------:R-:W-:Y:S01]  /*0390*/  ISETP.GE.U32.AND P0, PT, R14, R17, PT ;  /* 0x000000110e00720c */ /* 0x000fe20003f06070 */
[----:B------:R-:W-:Y:S01]  /*03a0*/  IMAD.WIDE.U32 R14, R5, c[0x0][0x1b0], RZ ;  /* 0x00006c00050e7a25 */ /* 0x000fe200078e00ff */
[----:B------:R-:W-:Y:S02]  /*03b0*/  LEA R17, R18, 0xffffff00, 0x8 ;  /* 0xffffff0012117811 */ /* 0x000fe400078e40ff */
[----:B------:R-:W-:-:S02]  /*03c0*/  ISETP.NE.AND P1, PT, RZ, c[0x0][0x178], PT ;  /* 0x00005e00ff007a0c */ /* 0x000fc40003f25270 */
[----:B------:R-:W-:Y:S02]  /*03d0*/  SHF.R.S32.HI R19, RZ, 0x1f, R17 ;  /* 0x0000001fff137819 */ /* 0x000fe40000011411 */
[----:B------:R-:W-:Y:S02]  /*03e0*/  IADD3 R24, P4, R17, R8, RZ ;  /* 0x0000000811187210 */ /* 0x000fe40007f9e0ff */
[----:B------:R-:W-:Y:S01]  /*03f0*/  IADD3 R15, R15, R23, RZ ;  /* 0x000000170f0f7210 */ /* 0x000fe20007ffe0ff */
[----:B------:R-:W-:Y:S01]  /*0400*/  IMAD R23, R3, c[0x0][0x280], RZ ;  /* 0x0000a00003177a24 */ /* 0x000fe200078e02ff */
[----:B------:R-:W-:Y:S01]  /*0410*/  IADD3.X R25, R19, R9, R21, P4, !PT ;  /* 0x0000000913197210 */ /* 0x000fe200027fe415 */
[----:B------:R-:W-:Y:S01]  /*0420*/  IMAD R21, R3, c[0x0][0x1e8], RZ ;  /* 0x00007a0003157a24 */ /* 0x000fe200078e02ff */
[----:B------:R-:W-:Y:S01]  /*0430*/  @P0 IADD3 R7, R7, 0x1, RZ ;  /* 0x0000000107070810 */ /* 0x000fe20007ffe0ff */
[----:B------:R-:W-:-:S03]  /*0440*/  IMAD.WIDE.U32 R8, R0, c[0x0][0x1e8], R10 ;  /* 0x00007a0000087a25 */ /* 0x000fc600078e000a */
[----:B------:R-:W-:Y:S01]  /*0450*/  @!P2 IADD3 R7, -R7, RZ, RZ ;  /* 0x000000ff0707a210 */ /* 0x000fe20007ffe1ff */
[C---:B------:R-:W-:Y:S01]  /*0460*/  IMAD R21, R0.reuse, c[0x0][0x1ec], R21 ;  /* 0x00007b0000157a24 */ /* 0x040fe200078e0215 */
[----:B------:R-:W-:Y:S01]  /*0470*/  IADD3 R22, P0, R17, R8, RZ ;  /* 0x0000000811167210 */ /* 0x000fe20007f1e0ff */
[C---:B------:R-:W-:Y:S01]  /*0480*/  IMAD.WIDE.U32 R10, R0.reuse, c[0x0][0x280], R12 ;  /* 0x0000a000000a7a25 */ /* 0x040fe200078e000c */
[----:B------:R-:W-:Y:S02]  /*0490*/  @!P1 LOP3.LUT R7, RZ, c[0x0][0x178], RZ, 0x33, !PT ;  /* 0x00005e00ff079a12 */ /* 0x000fe400078e33ff */
[----:B------:R-:W-:Y:S01]  /*04a0*/  IADD3.X R9, R19, R9, R21, P0, !PT ;  /* 0x0000000913097210 */ /* 0x000fe200007fe415 */
[----:B------:R-:W-:Y:S01]  /*04b0*/  IMAD R12, R0, c[0x0][0x284], R23 ;  /* 0x0000a100000c7a24 */ /* 0x000fe200078e0217 */
[----:B------:R-:W-:Y:S01]  /*04c0*/  ISETP.NE.U32.AND P0, PT, RZ, c[0x0][0x260], PT ;  /* 0x00009800ff007a0c */ /* 0x000fe20003f05070 */
[----:B------:R-:W-:Y:S01]  /*04d0*/  IMAD.WIDE.U32 R14, R7, c[0x0][0x1c8], R14 ;  /* 0x00007200070e7a25 */ /* 0x000fe200078e000e */
[----:B------:R-:W-:-:S02]  /*04e0*/  IADD3 R20, P2, R17, R10, RZ ;  /* 0x0000000a11147210 */ /* 0x000fc40007f5e0ff */
[----:B------:R-:W-:Y:S02]  /*04f0*/  SHF.R.S32.HI R8, RZ, 0x1f, R7 ;  /* 0x0000001fff087819 */ /* 0x000fe40000011407 */
[----:B------:R-:W-:Y:S02]  /*0500*/  ISETP.NE.AND.EX P0, PT, RZ, c[0x0][0x264], PT, P0 ;  /* 0x00009900ff007a0c */ /* 0x000fe40003f05300 */
[----:B------:R-:W-:Y:S01]  /*0510*/  IADD3.X R11, R19, R11, R12, P2, !PT ;  /* 0x0000000b130b7210 */ /* 0x000fe200017fe40c */
[----:B------:R-:W-:Y:S01]  /*0520*/  IMAD R10, R8, c[0x0][0x1c8], RZ ;  /* 0x00007200080a7a24 */ /* 0x000fe200078e02ff */
[----:B------:R-:W-:Y:S02]  /*0530*/  LEA R23, P1, R24, c[0x0][0x240], 0x1 ;  /* 0x0000900018177a11 */ /* 0x000fe400078208ff */
[----:B------:R-:W-:Y:S02]  /*0540*/  LEA R21, P2, R22, c[0x0][0x248], 0x1 ;  /* 0x0000920016157a11 */ /* 0x000fe400078408ff */
[----:B------:R-:W-:-:S02]  /*0550*/  LEA.HI.X R24, R24, c[0x0][0x244], R25, 0x1, P1 ;  /* 0x0000910018187a11 */ /* 0x000fc400008f0c19 */
[----:B------:R-:W-:Y:S01]  /*0560*/  LEA.HI.X R22, R22, c[0x0][0x24c], R9, 0x1, P2 ;  /* 0x0000930016167a11 */ /* 0x000fe200010f0c09 */
[----:B------:R-:W-:Y:S01]  /*0570*/  IMAD R9, R7, c[0x0][0x1cc], R10 ;  /* 0x0000730007097a24 */ /* 0x000fe200078e020a */
[----:B------:R-:W-:Y:S02]  /*0580*/  ISETP.NE.U32.AND P1, PT, RZ, c[0x0][0x328], PT ;  /* 0x0000ca00ff007a0c */ /* 0x000fe40003f25070 */
[----:B------:R-:W-:Y:S02]  /*0590*/  ISETP.NE.U32.AND P2, PT, RZ, c[0x0][0x348], PT ;  /* 0x0000d200ff007a0c */ /* 0x000fe40003f45070 */
[----:B------:R-:W-:Y:S02]  /*05a0*/  ISETP.NE.AND.EX P1, PT, RZ, c[0x0][0x32c], PT, P1 ;  /* 0x0000cb00ff007a0c */ /* 0x000fe40003f25310 */
[----:B------:R-:W-:Y:S02]  /*05b0*/  ISETP.NE.AND.EX P2, PT, RZ, c[0x0][0x34c], PT, P2 ;  /* 0x0000d300ff007a0c */ /* 0x000fe40003f45320 */
[----:B------:R-:W-:Y:S01]  /*05c0*/  IADD3 R10, R15, R9, RZ ;  /* 0x000000090f0a7210 */ /* 0x000fe20007ffe0ff */
[----:B------:R-:W-:Y:S01]  /*05d0*/  @P0 IMAD R9, R5, c[0x0][0x164], R0 ;  /* 0x0000590005090a24 */ /* 0x000fe200078e0200 */
[----:B------:R-:W-:-:S02]  /*05e0*/  LEA R16, P4, R20, c[0x0][0x308], 0x1 ;  /* 0x0000c20014107a11 */ /* 0x000fc400078808ff */
[----:B------:R-:W-:Y:S01]  /*05f0*/  IADD3 R17, P5, R17, R14, RZ ;  /* 0x0000000e11117210 */ /* 0x000fe20007fbe0ff */
[----:B------:R-:W-:Y:S01]  /*0600*/  @P0 IMAD R9, R9, c[0x0][0x174], RZ ;  /* 0x00005d0009090a24 */ /* 0x000fe200078e02ff */
[----:B------:R-:W-:Y:S02]  /*0610*/  @P0 MOV R82, 0x8 ;  /* 0x0000000800520802 */ /* 0x000fe40000000f00 */
[----:B------:R-:W-:Y:S01]  /*0620*/  LEA.HI.X R20, R20, c[0x0][0x30c], R11, 0x1, P4 ;  /* 0x0000c30014147a11 */ /* 0x000fe200020f0c0b */
[----:B------:R-:W-:Y:S01]  /*0630*/  @P0 IMAD R9, R9, c[0x0][0x16c], RZ ;  /* 0x00005b0009090a24 */ /* 0x000fe200078e02ff */
[----:B------:R-:W-:Y:S02]  /*0640*/  IADD3.X R10, R19, R10, RZ, P5, !PT ;  /* 0x0000000a130a7210 */ /* 0x000fe40002ffe4ff */
[----:B------:R-:W-:Y:S01]  /*0650*/  LEA R18, P6, R17, c[0x0][0x230], 0x1 ;  /* 0x00008c0011127a11 */ /* 0x000fe200078c08ff */
[----:B------:R-:W-:Y:S01]  /*0660*/  @P0 IMAD.WIDE R82, R9, R82, c[0x0][0x260] ;  /* 0x0000980009520625 */ /* 0x000fe200078e0252 */
[C---:B------:R-:W-:Y:S01]  /*0670*/  @P1 LEA R76, P4, R0.reuse, c[0x0][0x328], 0x2 ;  /* 0x0000ca00004c1a11 */ /* 0x040fe200078810ff */
[----:B------:R-:W-:Y:S01]  /*0680*/  HFMA2.MMA R9, -RZ, RZ, 0, 0 ;  /* 0x00000000ff097435 */ /* 0x000fe200000001ff */
[----:B------:R-:W-:Y:S01]  /*0690*/  @P2 LEA R70, P5, R0, c[0x0][0x348], 0x2 ;  /* 0x0000d20000462a11 */ /* 0x000fe200078a10ff */
[----:B------:R-:W-:Y:S01]  /*06a0*/  @!P0 CS2R R82, SRZ ;  /* 0x0000000000528805 */ /* 0x000fe2000001ff00 */
[----:B------:R-:W-:-:S02]  /*06b0*/  LEA.HI.X R19, R17, c[0x0][0x234], R10, 0x1, P6 ;  /* 0x00008d0011137a11 */ /* 0x000fc400030f0c0a */
[C-C-:B------:R-:W-:Y:S02]  /*06c0*/  @P1 LEA.HI.X R77, R0.reuse, c[0x0][0x32c], R3.reuse, 0x2, P4 ;  /* 0x0000cb00004d1a11 */ /* 0x140fe400020f1403 */
[----:B------:R-:W-:Y:S02]  /*06d0*/  @P2 LEA.HI.X R71, R0, c[0x0][0x34c], R3, 0x2, P5 ;  /* 0x0000d30000472a11 */ /* 0x000fe400028f1403 */
[----:B------:R-:W-:Y:S01]  /*06e0*/  MOV R10, RZ ;  /* 0x000000ff000a7202 */ /* 0x000fe20000000f00 */
[----:B------:R-:W-:Y:S05]  /*06f0*/  @!P3 BRA `(.L_x_7423) ;  /* 0x00002be00000b947 */ /* 0x000fea0003800000 */
[----:B------:R-:W0:Y:S01]  /*0700*/  S2R R12, SR_TID.X ;  /* 0x00000000000c7919 */ /* 0x000e220000002100 */
[----:B------:R-:W-:Y:S01]  /*0710*/  IMAD R10, R6, c[0x0][0x2b8], RZ ;  /* 0x0000ae00060a7a24 */ /* 0x000fe200078e02ff */
[----:B------:R-:W-:Y:S01]  /*0720*/  MOV R13, RZ ;  /* 0x000000ff000d7202 */ /* 0x000fe20000000f00 */
[----:B------:R-:W-:Y:S01]  /*0730*/  IMAD R14, R8, c[0x0][0x2c0], RZ ;  /* 0x0000b000080e7a24 */ /* 0x000fe200078e02ff */
[----:B------:R-:W-:Y:S01]  /*0740*/  MOV R15, R22 ;  /* 0x00000016000f7202 */ /* 0x000fe20000000f00 */
[----:B------:R-:W-:Y:S01]  /*0750*/  IMAD R9, R5, c[0x0][0x2bc], R10 ;  /* 0x0000af0005097a24 */ /* 0x000fe200078e020a */
[----:B------:R-:W-:Y:S01]  /*0760*/  MOV R17, R20 ;  /* 0x0000001400117202 */ /* 0x000fe20000000f00 */
[----:B------:R-:W-:Y:S01]  /*0770*/  IMAD R25, R3, c[0x0][0x198], RZ ;  /* 0x0000660003197a24 */ /* 0x000fe200078e02ff */
[----:B------:R-:W-:Y:S01]  /*0780*/  MOV R20, c[0x0][0x174] ;  /* 0x00005d0000147a02 */ /* 0x000fe20000000f00 */
[----:B------:R-:W-:Y:S01]  /*0790*/  IMAD.WIDE.U32 R66, R0, c[0x0][0x180], RZ ;  /* 0x0000600000427a25 */ /* 0x000fe200078e00ff */
[----:B------:R-:W-:-:S03]  /*07a0*/  UMOV UR4, URZ ;  /* 0x0000003f00047c82 */ /* 0x000fc60008000000 */
[----:B------:R-:W-:-:S04]  /*07b0*/  IMAD.WIDE.U32 R64, R0, c[0x0][0x198], RZ ;  /* 0x0000660000407a25 */ /* 0x000fc800078e00ff */
[----:B------:R-:W-:-:S05]  /*07c0*/  IMAD R29, R0, c[0x0][0x19c], R25 ;  /* 0x00006700001d7a24 */ /* 0x000fca00078e0219 */
[----:B------:R-:W-:Y:S01]  /*07d0*/  IADD3 R29, R65, R29, RZ ;  /* 0x0000001d411d7210 */ /* 0x000fe20007ffe0ff */
[----:B0-----:R-:W-:Y:S01]  /*07e0*/  IMAD.WIDE.U32 R10, R5, c[0x0][0x2b8], R12 ;  /* 0x0000ae00050a7a25 */ /* 0x001fe200078e000c */
[C---:B------:R-:W-:Y:S02]  /*07f0*/  IADD3 R31, R12.reuse, 0x20, RZ ;  /* 0x000000200c1f7810 */ /* 0x040fe40007ffe0ff */
[C---:B------:R-:W-:Y:S02]  /*0800*/  IADD3 R33, R12.reuse, 0x40, RZ ;  /* 0x000000400c217810 */ /* 0x040fe40007ffe0ff */
[----:B------:R-:W-:Y:S01]  /*0810*/  IADD3 R11, R11, R9, RZ ;  /* 0x000000090b0b7210 */ /* 0x000fe20007ffe0ff */
[C---:B------:R-:W-:Y:S01]  /*0820*/  IMAD R9, R7.reuse, c[0x0][0x2c4], R14 ;  /* 0x0000b10007097a24 */ /* 0x040fe200078e020e */
[----:B------:R-:W-:Y:S02]  /*0830*/  MOV R14, R21 ;  /* 0x00000015000e7202 */ /* 0x000fe40000000f00 */
[----:B------:R-:W0:Y:S01]  /*0840*/  S2R R21, SR_LANEID ;  /* 0x0000000000157919 */ /* 0x000e220000000000 */
[----:B------:R-:W-:Y:S01]  /*0850*/  IMAD.WIDE.U32 R10, R7, c[0x0][0x2c0], R10 ;  /* 0x0000b000070a7a25 */ /* 0x000fe200078e000a */
[----:B------:R-:W-:-:S02]  /*0860*/  IADD3 R35, R12, 0x60, RZ ;  /* 0x000000600c237810 */ /* 0x000fc40007ffe0ff */
[----:B------:R-:W-:Y:S02]  /*0870*/  SHF.L.U32 R26, R12, 0x3, RZ ;  /* 0x000000030c1a7819 */ /* 0x000fe400000006ff */
[----:B------:R-:W-:Y:S02]  /*0880*/  IADD3 R9, R11, R9, RZ ;  /* 0x000000090b097210 */ /* 0x000fe40007ffe0ff */
[C---:B------:R-:W-:Y:S02]  /*0890*/  LEA R56, P0, R10.reuse, c[0x0][0x320], 0x2 ;  /* 0x0000c8000a387a11 */ /* 0x040fe400078010ff */
[----:B------:R-:W-:Y:S01]  /*08a0*/  MOV R11, R23 ;  /* 0x00000017000b7202 */ /* 0x000fe20000000f00 */
[----:B------:R-:W-:Y:S01]  /*08b0*/  IMAD R23, R3, c[0x0][0x180], RZ ;  /* 0x0000600003177a24 */ /* 0x000fe200078e02ff */
[----:B------:R-:W-:Y:S02]  /*08c0*/  LEA.HI.X R36, R10, c[0x0][0x324], R9, 0x2, P0 ;  /* 0x0000c9000a247a11 */ /* 0x000fe400000f1409 */
[----:B------:R-:W-:Y:S01]  /*08d0*/  IADD3 R62, P0, R56, -0x200, RZ ;  /* 0xfffffe00383e7810 */ /* 0x000fe20007f1e0ff */
[----:B------:R-:W-:Y:S01]  /*08e0*/  IMAD R27, R0, c[0x0][0x184], R23 ;  /* 0x00006100001b7a24 */ /* 0x000fe200078e0217 */
[----:B------:R-:W-:-:S02]  /*08f0*/  IADD3 R60, P1, R56, -0x100, RZ ;  /* 0xffffff00383c7810 */ /* 0x000fc40007f3e0ff */
[C---:B------:R-:W-:Y:S02]  /*0900*/  IADD3 R37, R12.reuse, 0x80, RZ ;  /* 0x000000800c257810 */ /* 0x040fe40007ffe0ff */
[C---:B------:R-:W-:Y:S02]  /*0910*/  IADD3 R39, R12.reuse, 0xa0, RZ ;  /* 0x000000a00c277810 */ /* 0x040fe40007ffe0ff */
[C---:B------:R-:W-:Y:S02]  /*0920*/  IADD3 R41, R12.reuse, 0xc0, RZ ;  /* 0x000000c00c297810 */ /* 0x040fe40007ffe0ff */
[----:B------:R-:W-:Y:S02]  /*0930*/  IADD3 R43, R12, 0xe0, RZ ;  /* 0x000000e00c2b7810 */ /* 0x000fe40007ffe0ff */
[----:B------:R-:W-:Y:S02]  /*0940*/  IADD3 R56, P2, R56, -0x80, RZ ;  /* 0xffffff8038387810 */ /* 0x000fe40007f5e0ff */
[----:B------:R-:W-:-:S02]  /*0950*/  LEA.HI.SX32 R28, R31, R12, 0x1b ;  /* 0x0000000c1f1c7211 */ /* 0x000fc400078fdaff */
[----:B------:R-:W-:Y:S02]  /*0960*/  MOV R13, R24 ;  /* 0x00000018000d7202 */ /* 0x000fe40000000f00 */
[-C--:B------:R-:W-:Y:S02]  /*0970*/  LEA.HI.SX32 R30, R33, R12.reuse, 0x1b ;  /* 0x0000000c211e7211 */ /* 0x080fe400078fdaff */
[----:B------:R-:W-:Y:S02]  /*0980*/  LEA.HI.SX32 R31, R35, R12, 0x1b ;  /* 0x0000000c231f7211 */ /* 0x000fe400078fdaff */
[----:B------:R-:W-:Y:S02]  /*0990*/  MOV R10, RZ ;  /* 0x000000ff000a7202 */ /* 0x000fe40000000f00 */
[----:B------:R-:W-:Y:S02]  /*09a0*/  MOV R9, RZ ;  /* 0x000000ff00097202 */ /* 0x000fe40000000f00 */
[----:B------:R-:W-:-:S02]  /*09b0*/  LOP3.LUT R22, R12, 0x1f, RZ, 0xc0, !PT ;  /* 0x0000001f0c167812 */ /* 0x000fc400078ec0ff */
[----:B------:R-:W-:Y:S02]  /*09c0*/  SHF.R.S32.HI R23, RZ, 0x1f, R12 ;  /* 0x0000001fff177819 */ /* 0x000fe4000001140c */
[C---:B------:R-:W-:Y:S02]  /*09d0*/  IADD3 R24, R12.reuse, 0x200, RZ ;  /* 0x000002000c187810 */ /* 0x040fe40007ffe0ff */
[----:B------:R-:W-:Y:S02]  /*09e0*/  LEA.HI.SX32 R25, R12, R12, 0x1b ;  /* 0x0000000c0c197211 */ /* 0x000fe400078fdaff */
[----:B------:R-:W-:Y:S02]  /*09f0*/  IADD3 R27, R67, R27, RZ ;  /* 0x0000001b431b7210 */ /* 0x000fe40007ffe0ff */
[----:B------:R-:W-:Y:S02]  /*0a00*/  LEA.HI.SX32 R26, R26, R26, 0x1b ;  /* 0x0000001a1a1a7211 */ /* 0x000fe400078fdaff */
[----:B------:R-:W-:-:S02]  /*0a10*/  LEA.HI.SX32 R32, R37, R12, 0x1b ;  /* 0x0000000c25207211 */ /* 0x000fc400078fdaff */
[-C--:B------:R-:W-:Y:S02]  /*0a20*/  LEA.HI.SX32 R33, R39, R12.reuse, 0x1b ;  /* 0x0000000c27217211 */ /* 0x080fe400078fdaff */
[-C--:B------:R-:W-:Y:S02]  /*0a30*/  LEA.HI.SX32 R34, R41, R12.reuse, 0x1b ;  /* 0x0000000c29227211 */ /* 0x080fe400078fdaff */
[----:B------:R-:W-:Y:S02]  /*0a40*/  LEA.HI.SX32 R35, R43, R12, 0x1b ;  /* 0x0000000c2b237211 */ /* 0x000fe400078fdaff */
[C---:B------:R-:W-:Y:S02]  /*0a50*/  IADD3.X R63, R36.reuse, -0x1, RZ, P0, !PT ;  /* 0xffffffff243f7810 */ /* 0x040fe400007fe4ff */
[C---:B------:R-:W-:Y:S02]  /*0a60*/  IADD3.X R61, R36.reuse, -0x1, RZ, P1, !PT ;  /* 0xffffffff243d7810 */ /* 0x040fe40000ffe4ff */
[----:B0-----:R-:W-:-:S02]  /*0a70*/  IADD3.X R57, R36, -0x1, RZ, P2, !PT ;  /* 0xffffffff24397810 */ /* 0x001fc400017fe4ff */
.L_x_7447:
[----:B------:R-:W-:Y:S01]  /*0a80*/  BAR.SYNC.DEFER_BLOCKING 0x0 ;  /* 0x0000000000007b1d */ /* 0x000fe20000010000 */
[----:B0-----:R-:W-:-:S02]  /*0a90*/  SHF.L.U32 R49, R12, 0x4, RZ ;  /* 0x000000040c317819 */ /* 0x001fc400000006ff */
[----:B------:R-:W-:Y:S02]  /*0aa0*/  SHF.L.U64.HI R36, R12, 0x4, R23 ;  /* 0x000000040c247819 */ /* 0x000fe40000010217 */
[----:B------:R-:W-:-:S04]  /*0ab0*/  IADD3 R44, P0, R11, R49, RZ ;  /* 0x000000310b2c7210 */ /* 0x000fc80007f1e0ff */
[----:B------:R-:W-:-:S06]  /*0ac0*/  IADD3.X R45, R13, R36, RZ, P0, !PT ;  /* 0x000000240d2d7210 */ /* 0x000fcc00007fe4ff */
[----:B--2---:R-:W2:Y:S01]  /*0ad0*/  LDG.E.128 R44, [R44.64] ;  /* 0x000000062c2c7981 */ /* 0x004ea2000c1e1d00 */
        /* <DEDUP_REMOVED lines=11> */
[----:B-1----:R-:W1:Y:S04]  /*0b90*/  LDS.128 R36, [R21.X16] ;  /* 0x0000000015247984 */ /* 0x002e68000000cc00 */
[----:B------:R-:W-:Y:S06]  /*0ba0*/  BAR.SYNC.DEFER_BLOCKING 0x0 ;  /* 0x0000000000007b1d */ /* 0x000fec0000010000 */
[----:B------:R-:W2:Y:S01]  /*0bb0*/  LDG.E.128 R48, [R48.64] ;  /* 0x0000000630307981 */ /* 0x000ea2000c1e1d00 */
[--C-:B0-----:R-:W-:Y:S01]  /*0bc0*/  HADD2.F32 R59, -RZ, R40.reuse.H0_H0 ;  /* 0x20000028ff3b7230 */ /* 0x101fe20000004100 */
[----:B------:R-:W-:Y:S01]  /*0bd0*/  ISETP.LT.AND P0, PT, RZ, c[0x0][0x16c], PT ;  /* 0x00005b00ff007a0c */ /* 0x000fe20003f01270 */
[----:B------:R-:W-:-:S02]  /*0be0*/  HADD2.F32 R68, -RZ, R40.H1_H1 ;  /* 0x30000028ff447230 */ /* 0x000fc40000004100 */
[--C-:B-1----:R-:W-:Y:S02]  /*0bf0*/  HADD2.F32 R107, -RZ, R37.reuse.H0_H0 ;  /* 0x20000025ff6b7230 */ /* 0x102fe40000004100 */
[----:B------:R-:W-:Y:S02]  /*0c00*/  HADD2.F32 R109, -RZ, R36.H0_H0 ;  /* 0x20000024ff6d7230 */ /* 0x000fe40000004100 */
[----:B------:R-:W-:Y:S01]  /*0c10*/  HADD2.F32 R37, -RZ, R37.H1_H1 ;  /* 0x30000025ff257230 */ /* 0x000fe20000004100 */
[--C-:B-----5:R-:W-:Y:S02]  /*0c20*/  FADD.FTZ R107, R107, R4.reuse ;  /* 0x000000046b6b7221 */ /* 0x120fe40000010000 */
[--C-:B------:R-:W-:Y:S02]  /*0c30*/  FADD.FTZ R109, R109, R4.reuse ;  /* 0x000000046d6d7221 */ /* 0x100fe40000010000 */
[----:B------:R-:W-:Y:S01]  /*0c40*/  FADD.FTZ R106, R37, R4 ;  /* 0x00000004256a7221 */ /* 0x000fe20000010000 */
[----:B--2---:R0:W-:Y:S01]  /*0c50*/  STS.128 [R21.X16], R48 ;  /* 0x0000003015007388 */ /* 0x0041e2000000cc00 */
[----:B------:R-:W-:-:S06]  /*0c60*/  NOP ;  /* 0x0000000000007918 */ /* 0x000fcc0000000000 */
[----:B------:R-:W1:Y:S01]  /*0c70*/  LDS.128 R44, [R21.X16] ;  /* 0x00000000152c7984 */ /* 0x000e62000000cc00 */
[----:B0-----:R-:W-:Y:S02]  /*0c80*/  HADD2.F32 R48, -RZ, R41.H1_H1 ;  /* 0x30000029ff307230 */ /* 0x001fe40000004100 */
[--C-:B------:R-:W-:Y:S02]  /*0c90*/  HADD2.F32 R51, -RZ, R39.reuse.H0_H0 ;  /* 0x20000027ff337230 */ /* 0x100fe40000004100 */
[----:B------:R-:W-:Y:S02]  /*0ca0*/  HADD2.F32 R49, -RZ, R38.H1_H1 ;  /* 0x30000026ff317230 */ /* 0x000fe40000004100 */
[----:B------:R-:W-:Y:S01]  /*0cb0*/  HADD2.F32 R39, -RZ, R39.H1_H1 ;  /* 0x30000027ff277230 */ /* 0x000fe20000004100 */
[--C-:B------:R-:W-:Y:S02]  /*0cc0*/  FADD.FTZ R90, R51, R4.reuse ;  /* 0x00000004335a7221 */ /* 0x100fe40000010000 */
[----:B------:R-:W-:-:S02]  /*0cd0*/  FADD.FTZ R92, R49, R4 ;  /* 0x00000004315c7221 */ /* 0x000fc40000010000 */
[----:B------:R-:W-:Y:S01]  /*0ce0*/  FADD.FTZ R88, R39, R4 ;  /* 0x0000000427587221 */ /* 0x000fe20000010000 */
[--C-:B-1----:R-:W-:Y:S02]  /*0cf0*/  HADD2.F32 R58, -RZ, R44.reuse.H0_H0 ;  /* 0x2000002cff3a7230 */ /* 0x102fe40000004100 */
[----:B------:R-:W-:Y:S02]  /*0d00*/  HADD2.F32 R69, -RZ, R44.H1_H1 ;  /* 0x3000002cff457230 */ /* 0x000fe40000004100 */
[----:B------:R-:W-:Y:S01]  /*0d10*/  HADD2.F32 R75, -RZ, R45.H1_H1 ;  /* 0x3000002dff4b7230 */ /* 0x000fe20000004100 */
[C---:B------:R-:W-:Y:S01]  /*0d20*/  FFMA.FTZ R44, R58.reuse, R59, R9 ;  /* 0x0000003b3a2c7223 */ /* 0x040fe20000010009 */
[----:B------:R-:W-:Y:S01]  /*0d30*/  HADD2.F32 R9, -RZ, R41.H0_H0 ;  /* 0x20000029ff097230 */ /* 0x000fe20000004100 */
[----:B------:R-:W-:Y:S01]  /*0d40*/  FMUL.FTZ R87, R58, R2 ;  /* 0x000000023a577220 */ /* 0x000fe20000410000 */
[----:B------:R-:W-:Y:S01]  /*0d50*/  HADD2.F32 R59, -RZ, R45.H0_H0 ;  /* 0x2000002dff3b7230 */ /* 0x000fe20000004100 */
[C---:B------:R-:W-:Y:S01]  /*0d60*/  FFMA.FTZ R44, R69.reuse, R68, R44 ;  /* 0x00000044452c7223 */ /* 0x040fe2000001002c */
[----:B------:R-:W-:Y:S01]  /*0d70*/  HADD2.F32 R73, -RZ, R46.H0_H0 ;  /* 0x2000002eff497230 */ /* 0x000fe20000004100 */
[-C--:B------:R-:W-:Y:S01]  /*0d80*/  FMUL.FTZ R68, R69, R2.reuse ;  /* 0x0000000245447220 */ /* 0x080fe20000410000 */
[--C-:B------:R-:W-:Y:S01]  /*0d90*/  HADD2.F32 R45, -RZ, R42.reuse.H1_H1 ;  /* 0x3000002aff2d7230 */ /* 0x100fe20000004100 */
[C---:B------:R-:W-:Y:S01]  /*0da0*/  FFMA.FTZ R44, R59.reuse, R9, R44 ;  /* 0x000000093b2c7223 */ /* 0x040fe2000001002c */
[----:B------:R-:W-:Y:S01]  /*0db0*/  HADD2.F32 R9, -RZ, R42.H0_H0 ;  /* 0x2000002aff097230 */ /* 0x000fe20000004100 */
[----:B------:R-:W-:Y:S01]  /*0dc0*/  FMUL.FTZ R89, R59, R2 ;  /* 0x000000023b597220 */ /* 0x000fe20000410000 */
[----:B------:R-:W-:Y:S01]  /*0dd0*/  HADD2.F32 R81, -RZ, R46.H1_H1 ;  /* 0x3000002eff517230 */ /* 0x000fe20000004100 */
[C---:B------:R-:W-:Y:S01]  /*0de0*/  FFMA.FTZ R44, R75.reuse, R48, R44 ;  /* 0x000000304b2c7223 */ /* 0x040fe2000001002c */
[--C-:B------:R-:W-:Y:S01]  /*0df0*/  HADD2.F32 R79, -RZ, R47.reuse.H0_H0 ;  /* 0x2000002fff4f7230 */ /* 0x100fe20000004100 */
        /* <DEDUP_REMOVED lines=10> */
[----:B------:R-:W-:-:S02]  /*0ea0*/  FFMA.FTZ R44, R79, R9, R44 ;  /* 0x000000094f2c7223 */ /* 0x000fc4000001002c */
[----:B------:R-:W-:Y:S02]  /*0eb0*/  FADD.FTZ R108, R45, R4 ;  /* 0x000000042d6c7221 */ /* 0x000fe40000010000 */
[----:B------:R-:W-:Y:S02]  /*0ec0*/  FFMA.FTZ R9, R85, R46, R44 ;  /* 0x0000002e55097223 */ /* 0x000fe4000001002c */
[----:B------:R-:W-:Y:S02]  /*0ed0*/  FADD.FTZ R94, R47, R4 ;  /* 0x000000042f5e7221 */ /* 0x000fe40000010000 */
[-C--:B------:R-:W-:Y:S02]  /*0ee0*/  FMUL.FTZ R95, R79, R2.reuse ;  /* 0x000000024f5f7220 */ /* 0x080fe40000410000 */
[----:B------:R-:W-:Y:S01]  /*0ef0*/  FMUL.FTZ R86, R85, R2 ;  /* 0x0000000255567220 */ /* 0x000fe20000410000 */
[----:B------:R-:W-:Y:S06]  /*0f00*/  BAR.SYNC.DEFER_BLOCKING 0x0 ;  /* 0x0000000000007b1d */ /* 0x000fec0000010000 */
[----:B---34-:R-:W-:Y:S05]  /*0f10*/  @P0 BRA `(.L_x_7424) ;  /* 0x0000005000000947 */ /* 0x018fea0003800000 */
[----:B------:R-:W-:Y:S01]  /*0f20*/  CS2R R54, SRZ ;  /* 0x0000000000367805 */ /* 0x000fe2000001ff00 */
[----:B------:R-:W-:Y:S01]  /*0f30*/  CS2R R52, SRZ ;  /* 0x0000000000347805 */ /* 0x000fe2000001ff00 */
[----:B------:R-:W-:Y:S01]  /*0f40*/  CS2R R38, SRZ ;  /* 0x0000000000267805 */ /* 0x000fe2000001ff00 */
[----:B------:R-:W-:Y:S01]  /*0f50*/  CS2R R36, SRZ ;  /* 0x0000000000247805 */ /* 0x000fe2000001ff00 */
[----:B------:R-:W-:Y:S05]  /*0f60*/  BRA `(.L_x_7425) ;  /* 0x00001f3000007947 */ /* 0x000fea0003800000 */
.L_x_7424:
[----:B------:R-:W-:Y:S01]  /*0f70*/  HFMA2.MMA R37, -RZ, RZ, 0, 0 ;  /* 0x00000000ff257435 */ /* 0x000fe200000001ff */
[----:B------:R-:W-:Y:S01]  /*0f80*/  MOV R36, R12 ;  /* 0x0000000c00247202 */ /* 0x000fe20000000f00 */
[----:B------:R-:W-:Y:S01]  /*0f90*/  IMAD R38, R6, c[0x0][0x2b8], RZ ;  /* 0x0000ae0006267a24 */ /* 0x000fe200078e02ff */
[----:B------:R-:W-:Y:S01]  /*0fa0*/  HFMA2.MMA R84, -RZ, RZ, 0, 0 ;  /* 0x00000000ff547435 */ /* 0x000fe200000001ff */
[----:B------:R-:W-:Y:S01]  /*0fb0*/  CS2R R54, SRZ ;  /* 0x0000000000367805 */ /* 0x000fe2000001ff00 */
[----:B------:R-:W-:Y:S01]  /*0fc0*/  HFMA2.MMA R80, -RZ, RZ, 0, 0 ;  /* 0x00000000ff507435 */ /* 0x000fe200000001ff */
[C---:B------:R-:W-:Y:S01]  /*0fd0*/  IMAD R39, R5.reuse, c[0x0][0x2bc], R38 ;  /* 0x0000af0005277a24 */ /* 0x040fe200078e0226 */
[----:B------:R-:W-:Y:S01]  /*0fe0*/  MOV R93, RZ ;  /* 0x000000ff005d7202 */ /* 0x000fe20000000f00 */
[----:B------:R-:W-:Y:S01]  /*0ff0*/  IMAD R38, R8, c[0x0][0x2c0], RZ ;  /* 0x0000b00008267a24 */ /* 0x000fe200078e02ff */
[----:B------:R-:W-:Y:S01]  /*1000*/  CS2R R52, SRZ ;  /* 0x0000000000347805 */ /* 0x000fe2000001ff00 */
[----:B------:R-:W-:-:S05]  /*1010*/  IMAD.WIDE.U32 R36, R5, c[0x0][0x2b8], R36 ;  /* 0x0000ae0005247a25 */ /* 0x000fca00078e0024 */
[----:B------:R-:W-:Y:S01]  /*1020*/  IADD3 R37, R37, R39, RZ ;  /* 0x0000002725257210 */ /* 0x000fe20007ffe0ff */
[----:B------:R-:W-:-:S04]  /*1030*/  IMAD R39, R7, c[0x0][0x2c4], R38 ;  /* 0x0000b10007277a24 */ /* 0x000fc800078e0226 */
[----:B------:R-:W-:Y:S01]  /*1040*/  IMAD.WIDE.U32 R96, R7, c[0x0][0x2c0], R36 ;  /* 0x0000b00007607a25 */ /* 0x000fe200078e0024 */
[----:B------:R-:W-:-:S04]  /*1050*/  IADD3 R37, R20, -0x1, RZ ;  /* 0xffffffff14257810 */ /* 0x000fc80007ffe0ff */
[----:B------:R-:W-:Y:S02]  /*1060*/  IADD3 R38, R97, R39, RZ ;  /* 0x0000002761267210 */ /* 0x000fe40007ffe0ff */
[C---:B------:R-:W-:Y:S02]  /*1070*/  LEA R36, P0, R96.reuse, c[0x0][0x320], 0x2 ;  /* 0x0000c80060247a11 */ /* 0x040fe400078010ff */
[----:B------:R-:W-:Y:S02]  /*1080*/  MOV R39, c[0x0][0x174] ;  /* 0x00005d0000277a02 */ /* 0x000fe40000000f00 */
[----:B------:R-:W-:Y:S02]  /*1090*/  SHF.L.U32 R45, R37, 0x8, RZ ;  /* 0x00000008252d7819 */ /* 0x000fe400000006ff */
[----:B------:R-:W-:Y:S02]  /*10a0*/  LEA.HI.X R37, R96, c[0x0][0x324], R38, 0x2, P0 ;  /* 0x0000c90060257a11 */ /* 0x000fe400000f1426 */
[----:B------:R-:W-:-:S02]  /*10b0*/  LEA R39, R39, UR4, 0x8 ;  /* 0x0000000427277c11 */ /* 0x000fc4000f8e40ff */
[----:B------:R-:W-:-:S03]  /*10c0*/  IADD3 R96, P0, R45, R96, RZ ;  /* 0x000000602d607210 */ /* 0x000fc60007f1e0ff */
[----:B------:R-:W-:Y:S01]  /*10d0*/  IMAD.WIDE R36, R39, 0x4, R36 ;  /* 0x0000000427247825 */ /* 0x000fe200078e0224 */
[----:B------:R-:W-:Y:S02]  /*10e0*/  LEA.HI.X.SX32 R97, R45, R38, 0x1, P0 ;  /* 0x000000262d617211 */ /* 0x000fe400000f0eff */
[----:B------:R-:W-:Y:S02]  /*10f0*/  CS2R R38, SRZ ;  /* 0x0000000000267805 */ /* 0x000fe4000001ff00 */
[C---:B------:R-:W-:Y:S02]  /*1100*/  IADD3 R98, P0, R36.reuse, -0x380, RZ ;  /* 0xfffffc8024627810 */ /* 0x040fe40007f1e0ff */
[C---:B------:R-:W-:Y:S02]  /*1110*/  IADD3 R100, P1, R36.reuse, -0x300, RZ ;  /* 0xfffffd0024647810 */ /* 0x040fe40007f3e0ff */
[C---:B------:R-:W-:Y:S02]  /*1120*/  IADD3 R102, P2, R36.reuse, -0x280, RZ ;  /* 0xfffffd8024667810 */ /* 0x040fe40007f5e0ff */
[----:B------:R-:W-:-:S02]  /*1130*/  IADD3 R104, P3, R36, -0x180, RZ ;  /* 0xfffffe8024687810 */ /* 0x000fc40007f7e0ff */
[C---:B------:R-:W-:Y:S02]  /*1140*/  IADD3.X R99, R37.reuse, -0x1, RZ, P0, !PT ;  /* 0xffffffff25637810 */ /* 0x040fe400007fe4ff */
[C---:B------:R-:W-:Y:S02]  /*1150*/  IADD3.X R101, R37.reuse, -0x1, RZ, P1, !PT ;  /* 0xffffffff25657810 */ /* 0x040fe40000ffe4ff */
[C---:B------:R-:W-:Y:S02]  /*1160*/  IADD3.X R103, R37.reuse, -0x1, RZ, P2, !PT ;  /* 0xffffffff25677810 */ /* 0x040fe400017fe4ff */
[----:B------:R-:W-:Y:S01]  /*1170*/  IADD3.X R105, R37, -0x1, RZ, P3, !PT ;  /* 0xffffffff25697810 */ /* 0x000fe20001ffe4ff */
[----:B------:R-:W-:Y:S01]  /*1180*/  HFMA2.MMA R37, -RZ, RZ, 0, 0 ;  /* 0x00000000ff257435 */ /* 0x000fe200000001ff */
[----:B------:R-:W-:Y:S02]  /*1190*/  MOV R36, RZ ;  /* 0x000000ff00247202 */ /* 0x000fe40000000f00 */
.L_x_7446:
[----:B------:R-:W-:Y:S02]  /*11a0*/  SHF.R.S32.HI R120, RZ, 0x1f, R84 ;  /* 0x0000001fff787819 */ /* 0x000fe40000011454 */
[----:B------:R-:W-:-:S02]  /*11b0*/  MOV R44, R66 ;  /* 0x00000042002c7202 */ /* 0x000fc40000000f00 */
[----:B------:R-:W-:Y:S01]  /*11c0*/  MOV R45, R27 ;  /* 0x0000001b002d7202 */ /* 0x000fe20000000f00 */
[C---:B------:R-:W-:Y:S02]  /*11d0*/  IMAD R47, R120.reuse, c[0x0][0x188], RZ ;  /* 0x00006200782f7a24 */ /* 0x040fe400078e02ff */
[----:B------:R-:W-:Y:S02]  /*11e0*/  IMAD R49, R120, c[0x0][0x1c0], RZ ;  /* 0x0000700078317a24 */ /* 0x000fe400078e02ff */
[----:B------:R-:W-:-:S04]  /*11f0*/  IMAD.WIDE.U32 R44, R84, c[0x0][0x188], R44 ;  /* 0x00006200542c7a25 */ /* 0x000fc800078e002c */
[----:B------:R-:W-:Y:S01]  /*1200*/  IMAD R47, R84, c[0x0][0x18c], R47 ;  /* 0x00006300542f7a24 */ /* 0x000fe200078e022f */
[----:B------:R-:W-:Y:S01]  /*1210*/  LEA R50, P0, R44, c[0x0][0x220], 0x2 ;  /* 0x000088002c327a11 */ /* 0x000fe200078010ff */
[----:B------:R-:W-:-:S03]  /*1220*/  IMAD R49, R84, c[0x0][0x1c4], R49 ;  /* 0x0000710054317a24 */ /* 0x000fc600078e0231 */
[----:B------:R-:W-:Y:S01]  /*1230*/  IADD3 R45, R45, R47, RZ ;  /* 0x0000002f2d2d7210 */ /* 0x000fe20007ffe0ff */
[----:B------:R-:W-:-:S03]  /*1240*/  IMAD.WIDE.U32 R46, R84, c[0x0][0x1c0], RZ ;  /* 0x00007000542e7a25 */ /* 0x000fc600078e00ff */
[----:B------:R-:W-:Y:S02]  /*1250*/  LEA.HI.X R51, R44, c[0x0][0x224], R45, 0x2, P0 ;  /* 0x000089002c337a11 */ /* 0x000fe400000f142d */
[----:B------:R-:W-:Y:S02]  /*1260*/  LEA R45, P0, R46, R18, 0x1 ;  /* 0x000000122e2d7211 */ /* 0x000fe400078008ff */
[----:B------:R-:W-:Y:S01]  /*1270*/  IADD3 R47, R47, R49, RZ ;  /* 0x000000312f2f7210 */ /* 0x000fe20007ffe0ff */
[----:B--2---:R0:W2:Y:S01]  /*1280*/  LDG.E R78, [R50.64] ;  /* 0x00000006324e7981 */ /* 0x0040a2000c1e1900 */
[----:B------:R-:W-:Y:S02]  /*1290*/  LEA R44, P1, R12, R45, 0x4 ;  /* 0x0000002d0c2c7211 */ /* 0x000fe400078220ff */
[----:B------:R-:W-:-:S04]  /*12a0*/  LEA.HI.X R46, R46, R19, R47, 0x1, P0 ;  /* 0x000000132e2e7211 */ /* 0x000fc800000f0c2f */
[----:B------:R-:W-:-:S06]  /*12b0*/  LEA.HI.X R45, R12, R46, R23, 0x4, P1 ;  /* 0x0000002e0c2d7211 */ /* 0x000fcc00008f2417 */
[----:B---3--:R-:W3:Y:S01]  /*12c0*/  LDG.E.128 R44, [R44.64] ;  /* 0x000000062c2c7981 */ /* 0x008ee2000c1e1d00 */
[----:B------:R-:W-:Y:S01]  /*12d0*/  MOV R48, R64 ;  /* 0x0000004000307202 */ /* 0x000fe20000000f00 */
[----:B------:R-:W-:Y:S01]  /*12e0*/  IMAD R111, R120, c[0x0][0x1a0], RZ ;  /* 0x00006800786f7a24 */ /* 0x000fe200078e02ff */
[----:B------:R-:W-:Y:S02]  /*12f0*/  MOV R49, R29 ;  /* 0x0000001d00317202 */ /* 0x000fe40000000f00 */
[----:B------:R-:W-:Y:S01]  /*1300*/  ISETP.GT.AND P0, PT, R20, 0x1, PT ;  /* 0x000000011400780c */ /* 0x000fe20003f04270 */
[----:B------:R-:W-:Y:S01]  /*1310*/  IMAD R111, R84, c[0x0][0x1a4], R111 ;  /* 0x00006900546f7a24 */ /* 0x000fe200078e026f */
[----:B------:R-:W-:Y:S01]  /*1320*/  IADD3 R135, R20, -0x1, RZ ;  /* 0xffffffff14877810 */ /* 0x000fe20007ffe0ff */
[----:B------:R-:W-:Y:S01]  /*1330*/  IMAD.WIDE.U32 R48, R84, c[0x0][0x1a0], R48 ;  /* 0x0000680054307a25 */ /* 0x000fe200078e0030 */
[----:B------:R-:W-:-:S04]  /*1340*/  ISETP.EQ.AND P0, PT, R22, RZ, P0 ;  /* 0x000000ff1600720c */ /* 0x000fc80000702270 */
[C---:B------:R-:W-:Y:S02]  /*1350*/  LEA R110, P1, R48.reuse, c[0x0][0x228], 0x2 ;  /* 0x00008a00306e7a11 */ /* 0x040fe400078210ff */
[----:B0-----:R-:W-:Y:S02]  /*1360*/  IADD3 R51, R49, R111, RZ ;  /* 0x0000006f31337210 */ /* 0x001fe40007ffe0ff */
[----:B------:R-:W-:Y:S02]  /*1370*/  LEA.HI R49, R135, R135, RZ, 0x1 ;  /* 0x0000008787317211 */ /* 0x000fe400078f08ff */
[----:B------:R-:W-:Y:S02]  /*1380*/  LEA.HI.X R111, R48, c[0x0][0x22c], R51, 0x2, P1 ;  /* 0x00008b00306f7a11 */ /* 0x000fe400008f1433 */
[----:B------:R-:W-:Y:S02]  /*1390*/  LOP3.LUT R48, R49, 0xfffffe, RZ, 0xc0, !PT ;  /* 0x00fffffe31307812 */ /* 0x000fe400078ec0ff */
[----:B------:R-:W-:Y:S01]  /*13a0*/  @P0 IADD3 R51, R20, -0x2, RZ ;  /* 0xfffffffe14330810 */ /* 0x000fe20007ffe0ff */
[----:B----4-:R0:W4:Y:S01]  /*13b0*/  LDG.E R114, [R110.64] ;  /* 0x000000066e727981 */ /* 0x010122000c1e1900 */
[----:B------:R-:W-:-:S02]  /*13c0*/  IADD3 R49, R135, -R48, RZ ;  /* 0x8000003087317210 */ /* 0x000fc40007ffe0ff */
[----:B------:R-:W-:Y:S02]  /*13d0*/  ISETP.NE.AND P1, PT, R12, RZ, PT ;  /* 0x000000ff0c00720c */ /* 0x000fe40003f25270 */
[----:B------:R-:W-:Y:S01]  /*13e0*/  LEA R49, R49, R84, 0x8 ;  /* 0x0000005431317211 */ /* 0x000fe200078e40ff */
[----:B------:R-:W-:-:S03]  /*13f0*/  @P0 IMAD R51, R51, c[0x0][0x16c], R84 ;  /* 0x00005b0033330a24 */ /* 0x000fc600078e0254 */
[----:B------:R-:W-:Y:S01]  /*1400*/  SEL R115, R49, R24, !P1 ;  /* 0x0000001831737207 */ /* 0x000fe20004800000 */
[----:B------:R-:W-:Y:S01]  /*1410*/  @P0 IMAD.WIDE R112, R51, 0x8, R82 ;  /* 0x0000000833700825 */ /* 0x000fe200078e0252 */
[----:B------:R-:W-:Y:S02]  /*1420*/  ISETP.NE.AND P2, PT, R12, 0x1f, PT ;  /* 0x0000001f0c00780c */ /* 0x000fe40003f45270 */
[----:B------:R-:W-:Y:S01]  /*1430*/  MOV R132, RZ ;  /* 0x000000ff00847202 */ /* 0x000fe20000000f00 */
[--C-:B0-----:R-:W-:Y:S02]  /*1440*/  HADD2.F32 R110, -RZ, R40.reuse.H0_H0 ;  /* 0x20000028ff6e7230 */ /* 0x101fe40000004100 */
[----:B------:R-:W-:Y:S02]  /*1450*/  HADD2.F32 R119, -RZ, R40.H1_H1 ;  /* 0x30000028ff777230 */ /* 0x000fe40000004100 */
[----:B------:R-:W-:-:S03]  /*1460*/  HADD2.F32 R117, -RZ, R41.H1_H1 ;  /* 0x30000029ff757230 */ /* 0x000fc60000004100 */
[----:B------:R-:W-:Y:S01]  /*1470*/  FMUL.FTZ R136, R108, R119 ;  /* 0x000000776c887220 */ /* 0x000fe20000410000 */
[----:B------:R-:W-:Y:S01]  /*1480*/  HADD2.F32 R129, -RZ, R42.H1_H1 ;  /* 0x3000002aff817230 */ /* 0x000fe20000004100 */
[----:B------:R-:W-:Y:S01]  /*1490*/  FMUL.FTZ R157, R106, R117 ;  /* 0x000000756a9d7220 */ /* 0x000fe20000410000 */
[----:B------:R-:W-:Y:S01]  /*14a0*/  HADD2.F32 R127, -RZ, R43.H0_H0 ;  /* 0x2000002bff7f7230 */ /* 0x000fe20000004100 */
[----:B------:R-:W-:Y:S02]  /*14b0*/  BSSY B0, `(.L_x_7426) ;  /* 0x0000040000007945 */ /* 0x000fe40003800000 */
[----:B------:R-:W-:Y:S02]  /*14c0*/  FMUL.FTZ R147, R92, R129 ;  /* 0x000000815c937220 */ /* 0x000fe40000410000 */
[----:B------:R-:W-:Y:S02]  /*14d0*/  FMUL.FTZ R141, R90, R127 ;  /* 0x0000007f5a8d7220 */ /* 0x000fe40000410000 */
[----:B--2---:R-:W-:-:S04]  /*14e0*/  FMUL.FTZ R123, R78, 1.4426950216293334961 ;  /* 0x3fb8aa3b4e7b7820 */ /* 0x004fc80000410000 */
[----:B------:R-:W-:-:S06]  /*14f0*/  FMUL.FTZ R116, R109, R123 ;  /* 0x0000007b6d747220 */ /* 0x000fcc0000410000 */
[----:B------:R-:W0:Y:S01]  /*1500*/  MUFU.EX2 R116, R116 ;  /* 0x0000007400747308 */ /* 0x000e220000000800 */
[----:B-1-3--:R1:W-:Y:S01]  /*1510*/  STS.128 [R21.X16], R44 ;  /* 0x0000002c15007388 */ /* 0x00a3e2000000cc00 */
[----:B------:R-:W-:-:S06]  /*1520*/  NOP ;  /* 0x0000000000007918 */ /* 0x000fcc0000000000 */
[----:B------:R-:W2:Y:S04]  /*1530*/  LDS.128 R48, [R21.X16] ;  /* 0x0000000015307984 */ /* 0x000ea8000000cc00 */
[----:B0-----:R0:W-:Y:S04]  /*1540*/  STS [R115.X4+0x878], R116 ;  /* 0x0008787473007388 */ /* 0x0011e80000004800 */
[----:B------:R-:W-:Y:S01]  /*1550*/  BAR.SYNC.DEFER_BLOCKING 0x0 ;  /* 0x0000000000007b1d */ /* 0x000fe20000010000 */
[-C--:B------:R-:W-:Y:S02]  /*1560*/  FMUL.FTZ R131, R108, R123.reuse ;  /* 0x0000007b6c837220 */ /* 0x080fe40000410000 */
[----:B------:R-:W-:-:S02]  /*1570*/  FMUL.FTZ R121, R107, R123 ;  /* 0x0000007b6b797220 */ /* 0x000fc40000410000 */
[-C--:B------:R-:W-:Y:S02]  /*1580*/  FMUL.FTZ R118, R106, R123.reuse ;  /* 0x0000007b6a767220 */ /* 0x080fe40000410000 */
[----:B------:R-:W3:Y:S01]  /*1590*/  MUFU.EX2 R131, R131 ;  /* 0x0000008300837308 */ /* 0x000ee20000000800 */
[----:B------:R0:W0:Y:S07]  /*15a0*/  @P2 LDS R138, [R12.X4+0x107c] ;  /* 0x00107c000c8a2984 */ /* 0x00002e0000004800 */
[----:B------:R-:W0:Y:S01]  /*15b0*/  MUFU.EX2 R121, R121 ;  /* 0x0000007900797308 */ /* 0x000e220000000800 */
[----:B------:R2:W5:Y:S01]  /*15c0*/  @P0 LDG.E R132, [R112.64+0x4] ;  /* 0x0000040670840981 */ /* 0x000562000c1e1900 */
[----:B------:R-:W-:-:S02]  /*15d0*/  FMUL.FTZ R149, R94, R123 ;  /* 0x0000007b5e957220 */ /* 0x000fc40000410000 */
[-C--:B------:R-:W-:Y:S02]  /*15e0*/  FMUL.FTZ R124, R92, R123.reuse ;  /* 0x0000007b5c7c7220 */ /* 0x080fe40000410000 */
[-C--:B-1----:R-:W-:Y:S02]  /*15f0*/  FMUL.FTZ R46, R90, R123.reuse ;  /* 0x0000007b5a2e7220 */ /* 0x082fe40000410000 */
[----:B--2---:R-:W-:Y:S01]  /*1600*/  FMUL.FTZ R112, R88, R123 ;  /* 0x0000007b58707220 */ /* 0x004fe20000410000 */
[----:B------:R-:W1:Y:S01]  /*1610*/  MUFU.EX2 R118, R118 ;  /* 0x0000007600767308 */ /* 0x000e620000000800 */
[--C-:B------:R-:W-:Y:S02]  /*1620*/  HADD2.F32 R47, -RZ, R50.reuse.H0_H0 ;  /* 0x20000032ff2f7230 */ /* 0x100fe40000004100 */
[----:B------:R-:W-:Y:S02]  /*1630*/  HADD2.F32 R137, -RZ, R50.H1_H1 ;  /* 0x30000032ff897230 */ /* 0x000fe40000004100 */
[----:B------:R-:W-:-:S03]  /*1640*/  HADD2.F32 R145, -RZ, R49.H0_H0 ;  /* 0x20000031ff917230 */ /* 0x000fc60000004100 */
[----:B------:R-:W2:Y:S01]  /*1650*/  MUFU.EX2 R112, R112 ;  /* 0x0000007000707308 */ /* 0x000ea20000000800 */
[----:B------:R-:W-:Y:S01]  /*1660*/  HADD2.F32 R139, -RZ, R49.H1_H1 ;  /* 0x30000031ff8b7230 */ /* 0x000fe20000004100 */
[----:B------:R-:W-:Y:S01]  /*1670*/  FMUL.FTZ R49, R109, R110 ;  /* 0x0000006e6d317220 */ /* 0x000fe20000410000 */
[--C-:B------:R-:W-:Y:S02]  /*1680*/  HADD2.F32 R133, -RZ, R51.reuse.H0_H0 ;  /* 0x20000033ff857230 */ /* 0x100fe40000004100 */
[----:B------:R-:W-:Y:S02]  /*1690*/  HADD2.F32 R143, -RZ, R51.H1_H1 ;  /* 0x30000033ff8f7230 */ /* 0x000fe40000004100 */
[----:B------:R-:W-:Y:S01]  /*16a0*/  HADD2.F32 R50, -RZ, R41.H0_H0 ;  /* 0x20000029ff327230 */ /* 0x000fe20000004100 */
[----:B------:R-:W0:Y:S01]  /*16b0*/  MUFU.EX2 R149, R149 ;  /* 0x0000009500957308 */ /* 0x000e220000000800 */
[--C-:B------:R-:W-:Y:S01]  /*16c0*/  HADD2.F32 R151, -RZ, R48.reuse.H0_H0 ;  /* 0x20000030ff977230 */ /* 0x100fe20000004100 */
[----:B---3--:R-:W-:Y:S01]  /*16d0*/  FMUL.FTZ R126, R116, R131 ;  /* 0x00000083747e7220 */ /* 0x008fe20000410000 */
[----:B------:R-:W-:Y:S01]  /*16e0*/  HADD2.F32 R153, -RZ, R48.H1_H1 ;  /* 0x30000030ff997230 */ /* 0x000fe20000004100 */
[----:B------:R-:W-:-:S04]  /*16f0*/  FMUL.FTZ R48, R107, R50 ;  /* 0x000000326b307220 */ /* 0x000fc80000410000 */
[----:B------:R-:W3:Y:S01]  /*1700*/  MUFU.EX2 R124, R124 ;  /* 0x0000007c007c7308 */ /* 0x000ee20000000800 */
[----:B------:R-:W-:Y:S02]  /*1710*/  FFMA.FTZ R44, R131, R49, R136 ;  /* 0x00000031832c7223 */ /* 0x000fe40000010088 */
[----:B----4-:R-:W-:-:S05]  /*1720*/  FMUL.FTZ R128, R114, R133 ;  /* 0x0000008572807220 */ /* 0x010fca0000410000 */
[----:B------:R-:W4:Y:S01]  /*1730*/  MUFU.EX2 R46, R46 ;  /* 0x0000002e002e7308 */ /* 0x000f220000000800 */
[C---:B------:R-:W-:Y:S01]  /*1740*/  FMUL.FTZ R134, R114.reuse, R143 ;  /* 0x0000008f72867220 */ /* 0x040fe20000410000 */
[----:B0-----:R-:W-:Y:S01]  /*1750*/  HADD2.F32 R115, -RZ, R42.H0_H0 ;  /* 0x2000002aff737230 */ /* 0x001fe20000004100 */
[C---:B------:R-:W-:Y:S02]  /*1760*/  FMUL.FTZ R45, R121.reuse, R126 ;  /* 0x0000007e792d7220 */ /* 0x040fe40000410000 */
[----:B------:R-:W-:Y:S02]  /*1770*/  FMUL.FTZ R130, R114, R137 ;  /* 0x0000008972827220 */ /* 0x000fe40000410000 */
[----:B------:R-:W-:Y:S02]  /*1780*/  FFMA.FTZ R44, R121, R44, R48 ;  /* 0x0000002c792c7223 */ /* 0x000fe40000010030 */
[----:B------:R-:W-:Y:S02]  /*1790*/  FMUL.FTZ R125, R79, R128 ;  /* 0x000000804f7d7220 */ /* 0x000fe40000410000 */
[----:B------:R-:W-:Y:S01]  /*17a0*/  FMUL.FTZ R111, R85, R134 ;  /* 0x00000086556f7220 */ /* 0x000fe20000410000 */
[----:B------:R-:W-:Y:S01]  /*17b0*/  HADD2.F32 R113, -RZ, R43.H1_H1 ;  /* 0x3000002bff717230 */ /* 0x000fe20000004100 */
[----:B-1----:R-:W-:-:S02]  /*17c0*/  FMUL.FTZ R126, R118, R45 ;  /* 0x0000002d767e7220 */ /* 0x002fc40000410000 */
[----:B------:R-:W-:Y:S02]  /*17d0*/  FMUL.FTZ R123, R81, R130 ;  /* 0x00000082517b7220 */ /* 0x000fe40000410000 */
[----:B------:R-:W-:Y:S02]  /*17e0*/  FMUL.FTZ R122, R94, R115 ;  /* 0x000000735e7a7220 */ /* 0x000fe40000410000 */
[----:B------:R-:W-:Y:S02]  /*17f0*/  FFMA.FTZ R44, R118, R44, R157 ;  /* 0x0000002c762c7223 */ /* 0x000fe4000001009d */
[C---:B------:R-:W-:Y:S02]  /*1800*/  FMUL.FTZ R45, R114.reuse, R151 ;  /* 0x00000097722d7220 */ /* 0x040fe40000410000 */
[----:B------:R-:W-:Y:S02]  /*1810*/  FMUL.FTZ R128, R114, R47 ;  /* 0x0000002f72807220 */ /* 0x000fe40000410000 */
[----:B--2---:R-:W-:Y:S01]  /*1820*/  FFMA.FTZ R130, R112, R111, R125 ;  /* 0x0000006f70827223 */ /* 0x004fe2000001007d */
[----:B------:R-:W-:Y:S05]  /*1830*/  @P2 BRA `(.L_x_7427) ;  /* 0x0000007000002947 */ /* 0x000fea0003800000 */
[----:B---34-:R-:W-:Y:S02]  /*1840*/  ISETP.NE.AND P0, PT, R20, c[0x0][0x174], PT ;  /* 0x00005d0014007a0c */ /* 0x018fe40003f05270 */
[----:B------:R-:W-:-:S11]  /*1850*/  MOV R138, 0x3f800000 ;  /* 0x3f800000008a7802 */ /* 0x000fd60000000f00 */
[----:B------:R-:W-:-:S04]  /*1860*/  @P0 LEA.HI R51, R20, R20, RZ, 0x1 ;  /* 0x0000001414330211 */ /* 0x000fc800078f08ff */
[----:B------:R-:W-:-:S04]  /*1870*/  @P0 LOP3.LUT R51, R51, 0xfffffe, RZ, 0xc0, !PT ;  /* 0x00fffffe33330812 */ /* 0x000fc800078ec0ff */
[----:B------:R-:W-:-:S04]  /*1880*/  @P0 IADD3 R51, -R51, R20, RZ ;  /* 0x0000001433330210 */ /* 0x000fc80007ffe1ff */
[----:B------:R-:W-:-:S05]  /*1890*/  @P0 LEA R51, R51, R84, 0x8 ;  /* 0x0000005433330211 */ /* 0x000fca00078e40ff */
[----:B------:R0:W1:Y:S02]  /*18a0*/  @P0 LDS R138, [R51.X4+0x878] ;  /* 0x00087800338a0984 */ /* 0x0000640000004800 */
.L_x_7427:
[----:B---34-:R-:W-:Y:S05]  /*18b0*/  BSYNC B0 ;  /* 0x0000000000007941 */ /* 0x018fea0003800000 */
.L_x_7426:
[----:B-1----:R-:W-:Y:S01]  /*18c0*/  FMUL.FTZ R155, R112, R138 ;  /* 0x0000008a709b7220 */ /* 0x002fe20000410000 */
[----:B------:R-:W-:Y:S01]  /*18d0*/  ISETP.NE.AND P3, PT, R22, 0x1f, PT ;  /* 0x0000001f1600780c */ /* 0x000fe20003f65270 */
[----:B0-----:R-:W-:Y:S01]  /*18e0*/  FMUL.FTZ R51, R73, R128 ;  /* 0x0000008049337220 */ /* 0x001fe20000410000 */
[----:B------:R-:W-:Y:S01]  /*18f0*/  ISETP.GE.AND P0, PT, R21, 0x1, PT ;  /* 0x000000011500780c */ /* 0x000fe20003f06270 */
[----:B------:R-:W-:Y:S01]  /*1900*/  FMUL.FTZ R134, R114, R139 ;  /* 0x0000008b72867220 */ /* 0x000fe20000410000 */
[----:B------:R-:W-:Y:S01]  /*1910*/  ISETP.NE.AND P4, PT, R12, RZ, PT ;  /* 0x000000ff0c00720c */ /* 0x000fe20003f85270 */
[C---:B------:R-:W-:Y:S01]  /*1920*/  FFMA.FTZ R128, R46.reuse, R130, R123 ;  /* 0x000000822e807223 */ /* 0x040fe2000001007b */
[----:B------:R-:W-:Y:S01]  /*1930*/  LEA R135, R135, R12, 0x8 ;  /* 0x0000000c87877211 */ /* 0x000fe200078e40ff */
[----:B------:R-:W-:Y:S01]  /*1940*/  FMUL.FTZ R155, R46, R155 ;  /* 0x0000009b2e9b7220 */ /* 0x000fe20000410000 */
[----:B------:R-:W-:Y:S01]  /*1950*/  BSSY B0, `(.L_x_7428) ;  /* 0x00000bd000007945 */ /* 0x000fe20003800000 */
[----:B------:R-:W-:-:S02]  /*1960*/  FMUL.FTZ R130, R114, R145 ;  /* 0x0000009172827220 */ /* 0x000fc40000410000 */
[----:B------:R-:W-:Y:S02]  /*1970*/  FMUL.FTZ R134, R75, R134 ;  /* 0x000000864b867220 */ /* 0x000fe40000410000 */
[C---:B------:R-:W-:Y:S02]  /*1980*/  FFMA.FTZ R142, R124.reuse, R128, R51 ;  /* 0x000000807c8e7223 */ /* 0x040fe40000010033 */
[----:B------:R-:W-:Y:S02]  /*1990*/  FMUL.FTZ R140, R124, R155 ;  /* 0x0000009b7c8c7220 */ /* 0x000fe40000410000 */
[----:B------:R-:W-:Y:S02]  /*19a0*/  FMUL.FTZ R128, R114, R153 ;  /* 0x0000009972807220 */ /* 0x000fe40000410000 */
[----:B------:R-:W-:Y:S02]  /*19b0*/  FMUL.FTZ R159, R59, R130 ;  /* 0x000000823b9f7220 */ /* 0x000fe40000410000 */
[----:B------:R-:W-:-:S02]  /*19c0*/  FFMA.FTZ R142, R149, R142, R134 ;  /* 0x0000008e958e7223 */ /* 0x000fc40000010086 */
[C---:B------:R-:W-:Y:S02]  /*19d0*/  FMUL.FTZ R161, R149.reuse, R140 ;  /* 0x0000008c95a17220 */ /* 0x040fe40000410000 */
        /* <DEDUP_REMOVED lines=11> */
[----:B------:R-:W-:Y:S02]  /*1a90*/  FMUL.FTZ R155, R88, R113 ;  /* 0x00000071589b7220 */ /* 0x000fe40000410000 */
[C---:B------:R-:W-:Y:S02]  /*1aa0*/  FFMA.FTZ R44, R46.reuse, R44, R141 ;  /* 0x0000002c2e2c7223 */ /* 0x040fe4000001008d */
[----:B------:R-:W-:Y:S02]  /*1ab0*/  FMUL.FTZ R140, R131, R130 ;  /* 0x00000082838c7220 */ /* 0x000fe40000410000 */
[----:B------:R-:W-:Y:S01]  /*1ac0*/  FMUL.FTZ R45, R46, R45 ;  /* 0x0000002d2e2d7220 */ /* 0x000fe20000410000 */
[----:B------:R-:W0:Y:S01]  /*1ad0*/  SHFL.DOWN PT, R130, R161, 0x1, 0x1f ;  /* 0x08201f00a1827f89 */ /* 0x000e2200000e0000 */
[C---:B------:R-:W-:Y:S02]  /*1ae0*/  FFMA.FTZ R163, R112.reuse, R44, R155 ;  /* 0x0000002c70a37223 */ /* 0x040fe4000001009b */
[----:B------:R-:W-:Y:S01]  /*1af0*/  FMUL.FTZ R142, R112, R45 ;  /* 0x0000002d708e7220 */ /* 0x000fe20000410000 */
        /* <DEDUP_REMOVED lines=19> */
[----:B---3--:R-:W-:-:S03]  /*1c30*/  @P0 FMUL.FTZ R142, R142, R45 ;  /* 0x0000002d8e8e0220 */ /* 0x008fc60000410000 */
[----:B------:R-:W2:Y:S01]  /*1c40*/  SHFL.UP PT, R44, R163, 0x4, RZ ;  /* 0x04800000a32c7989 */ /* 0x000ea200000e00ff */
[----:B------:R-:W-:-:S03]  /*1c50*/  ISETP.GE.U32.AND P0, PT, R22, 0x1c, PT ;  /* 0x0000001c1600780c */ /* 0x000fc60003f06070 */
[----:B------:R-:W3:Y:S10]  /*1c60*/  SHFL.UP PT, R45, R142, 0x4, RZ ;  /* 0x048000008e2d7989 */ /* 0x000ef400000e00ff */
[----:B0-----:R-:W-:Y:S01]  /*1c70*/  @!P0 FFMA.FTZ R161, R140, R130, R161 ;  /* 0x000000828ca18223 */ /* 0x001fe200000100a1 */
[----:B------:R-:W-:Y:S01]  /*1c80*/  SHF.L.U32 R130, R84, 0x3, RZ ;  /* 0x0000000354827819 */ /* 0x000fe200000006ff */
[----:B-1----:R-:W-:Y:S01]  /*1c90*/  @!P0 FMUL.FTZ R140, R140, R165 ;  /* 0x000000a58c8c8220 */ /* 0x002fe20000410000 */
[----:B------:R-:W-:-:S02]  /*1ca0*/  ISETP.GE.AND P0, PT, R20, c[0x0][0x174], PT ;  /* 0x00005d0014007a0c */ /* 0x000fc40003f06270 */
[----:B------:R-:W0:Y:S01]  /*1cb0*/  SHFL.DOWN PT, R148, R161, 0x8, 0x1f ;  /* 0x09001f00a1947f89 */ /* 0x000e2200000e0000 */
[----:B--2---:R-:W-:Y:S01]  /*1cc0*/  @P3 FFMA.FTZ R163, R142, R44, R163 ;  /* 0x0000002c8ea33223 */ /* 0x004fe200000100a3 */
[----:B------:R-:W-:Y:S02]  /*1cd0*/  ISETP.NE.OR P0, PT, R22, RZ, P0 ;  /* 0x000000ff1600720c */ /* 0x000fe40000705670 */
[----:B------:R-:W1:Y:S01]  /*1ce0*/  SHFL.DOWN PT, R146, R140, 0x8, 0x1f ;  /* 0x09001f008c927f89 */ /* 0x000e6200000e0000 */
[----:B------:R-:W-:Y:S01]  /*1cf0*/  MOV R44, 0x3f800000 ;  /* 0x3f800000002c7802 */ /* 0x000fe20000000f00 */
[----:B---3--:R-:W-:Y:S01]  /*1d00*/  @P3 FMUL.FTZ R142, R142, R45 ;  /* 0x0000002d8e8e3220 */ /* 0x008fe20000410000 */
[----:B------:R-:W-:Y:S01]  /*1d10*/  HFMA2.MMA R45, -RZ, RZ, 0, 0 ;  /* 0x00000000ff2d7435 */ /* 0x000fe200000001ff */
[----:B------:R-:W2:Y:S01]  /*1d20*/  SHFL.UP PT, R144, R163, 0x8, RZ ;  /* 0x05000000a3907989 */ /* 0x000ea200000e00ff */
[----:B------:R-:W-:-:S03]  /*1d30*/  ISETP.GE.U32.AND P3, PT, R22, 0x18, PT ;  /* 0x000000181600780c */ /* 0x000fc60003f66070 */
[----:B------:R-:W3:Y:S05]  /*1d40*/  SHFL.UP PT, R165, R142, 0x8, RZ ;  /* 0x050000008ea57989 */ /* 0x000eea00000e00ff */
[----:B------:R-:W-:Y:S01]  /*1d50*/  @!P0 LDS.64 R44, [R130+0x10f8] ;  /* 0x0010f800822c8984 */ /* 0x000fe20000000a00 */
[----:B------:R-:W-:-:S04]  /*1d60*/  ISETP.GE.AND P0, PT, R21, 0x8, PT ;  /* 0x000000081500780c */ /* 0x000fc80003f06270 */
[C---:B0-----:R-:W-:Y:S02]  /*1d70*/  @!P3 FFMA.FTZ R161, R140.reuse, R148, R161 ;  /* 0x000000948ca1b223 */ /* 0x041fe400000100a1 */
[----:B-1----:R-:W-:-:S03]  /*1d80*/  @!P3 FMUL.FTZ R140, R140, R146 ;  /* 0x000000928c8cb220 */ /* 0x002fc60000410000 */
[----:B------:R-:W0:Y:S01]  /*1d90*/  SHFL.DOWN PT, R148, R161, 0x10, 0x1f ;  /* 0x0a001f00a1947f89 */ /* 0x000e2200000e0000 */
[----:B------:R-:W-:-:S03]  /*1da0*/  ISETP.GE.U32.AND P3, PT, R22, 0x10, PT ;  /* 0x000000101600780c */ /* 0x000fc60003f66070 */
[C---:B--2---:R-:W-:Y:S01]  /*1db0*/  @P0 FFMA.FTZ R163, R142.reuse, R144, R163 ;  /* 0x000000908ea30223 */ /* 0x044fe200000100a3 */
[----:B------:R-:W1:Y:S01]  /*1dc0*/  SHFL.DOWN PT, R146, R140, 0x10, 0x1f ;  /* 0x0a001f008c927f89 */ /* 0x000e6200000e0000 */
[----:B---3--:R-:W-:-:S03]  /*1dd0*/  @P0 FMUL.FTZ R142, R142, R165 ;  /* 0x000000a58e8e0220 */ /* 0x008fc60000410000 */
[----:B------:R-:W2:Y:S01]  /*1de0*/  SHFL.UP PT, R144, R163, 0x10, RZ ;  /* 0x06000000a3907989 */ /* 0x000ea200000e00ff */
[----:B------:R-:W-:-:S03]  /*1df0*/  ISETP.GE.AND P0, PT, R21, 0x10, PT ;  /* 0x000000101500780c */ /* 0x000fc60003f06270 */
[----:B------:R-:W3:Y:S01]  /*1e00*/  SHFL.UP PT, R165, R142, 0x10, RZ ;  /* 0x060000008ea57989 */ /* 0x000ee200000e00ff */
[C---:B0-----:R-:W-:Y:S02]  /*1e10*/  @!P3 FFMA.FTZ R161, R140.reuse, R148, R161 ;  /* 0x000000948ca1b223 */ /* 0x041fe400000100a1 */
[----:B-1----:R-:W-:Y:S01]  /*1e20*/  @!P3 FMUL.FTZ R140, R140, R146 ;  /* 0x000000928c8cb220 */ /* 0x002fe20000410000 */
[----:B------:R-:W-:Y:S06]  /*1e30*/  SHFL.IDX PT, R148, R45, RZ, 0x1f ;  /* 0x00001fff2d947589 */ /* 0x000fec00000e0000 */
[C---:B--2---:R-:W-:Y:S01]  /*1e40*/  @P0 FFMA.FTZ R163, R142.reuse, R144, R163 ;  /* 0x000000908ea30223 */ /* 0x044fe200000100a3 */
[----:B------:R-:W-:Y:S01]  /*1e50*/  SHFL.DOWN PT, R152, R161, 0x1, 0x1f ;  /* 0x08201f00a1987f89 */ /* 0x000fe200000e0000 */
[----:B---3--:R-:W-:-:S03]  /*1e60*/  @P0 FMUL.FTZ R142, R142, R165 ;  /* 0x000000a58e8e0220 */ /* 0x008fc60000410000 */
[----:B------:R-:W0:Y:S04]  /*1e70*/  SHFL.DOWN PT, R150, R140, 0x1, 0x1f ;  /* 0x08201f008c967f89 */ /* 0x000e2800000e0000 */
[----:B-----5:R-:W-:Y:S04]  /*1e80*/  SHFL.IDX PT, R146, R132, RZ, 0x1f ;  /* 0x00001fff84927589 */ /* 0x020fe800000e0000 */
[----:B------:R-:W-:Y:S04]  /*1e90*/  SHFL.UP PT, R163, R163, 0x1, RZ ;  /* 0x04200000a3a37989 */ /* 0x000fe800000e00ff */
[----:B------:R-:W1:Y:S04]  /*1ea0*/  SHFL.UP PT, R142, R142, 0x1, RZ ;  /* 0x042000008e8e7989 */ /* 0x000e6800000e00ff */
[----:B------:R-:W-:Y:S04]  /*1eb0*/  SHFL.IDX PT, R144, R161, RZ, 0x1f ;  /* 0x00001fffa1907589 */ /* 0x000fe800000e0000 */
[----:B------:R-:W2:Y:S01]  /*1ec0*/  SHFL.IDX PT, R165, R140, RZ, 0x1f ;  /* 0x00001fff8ca57589 */ /* 0x000ea200000e0000 */
[----:B0-----:R-:W-:-:S04]  /*1ed0*/  @P2 FFMA.FTZ R148, R150, R148, R152 ;  /* 0x0000009496942223 */ /* 0x001fc80000010098 */
[----:B------:R-:W-:-:S04]  /*1ee0*/  FFMA.FTZ R111, R148, R138, R111 ;  /* 0x0000008a946f7223 */ /* 0x000fc8000001006f */
[----:B------:R-:W-:Y:S02]  /*1ef0*/  FFMA.FTZ R125, R112, R111, R125 ;  /* 0x0000006f707d7223 */ /* 0x000fe4000001007d */
[----:B-1----:R-:W-:Y:S01]  /*1f00*/  @P1 FFMA.FTZ R146, R142, R146, R163 ;  /* 0x000000928e921223 */ /* 0x002fe200000100a3 */
[----:B------:R-:W-:Y:S01]  /*1f10*/  IADD3 R142, -R135, c[0x0][0x168], RZ ;  /* 0x00005a00878e7a10 */ /* 0x000fe20007ffe1ff */
[----:B------:R-:W-:Y:S02]  /*1f20*/  FFMA.FTZ R123, R46, R125, R123 ;  /* 0x0000007d2e7b7223 */ /* 0x000fe4000001007b */
[----:B------:R-:W-:Y:S01]  /*1f30*/  FFMA.FTZ R138, R116, R146, R49 ;  /* 0x00000092748a7223 */ /* 0x000fe20000010031 */
[----:B------:R-:W-:Y:S01]  /*1f40*/  ISETP.GE.AND P0, PT, R142, 0x1, PT ;  /* 0x000000018e00780c */ /* 0x000fe20003f06270 */
[----:B------:R-:W-:Y:S02]  /*1f50*/  FFMA.FTZ R51, R124, R123, R51 ;  /* 0x0000007b7c337223 */ /* 0x000fe40000010033 */
[----:B------:R-:W-:-:S02]  /*1f60*/  FFMA.FTZ R116, R131, R138, R136 ;  /* 0x0000008a83747223 */ /* 0x000fc40000010088 */
[----:B------:R-:W-:Y:S02]  /*1f70*/  FMUL.FTZ R151, R151, R138 ;  /* 0x0000008a97977220 */ /* 0x000fe40000410000 */
[----:B------:R-:W-:Y:S01]  /*1f80*/  FFMA.FTZ R132, R121, R116, R48 ;  /* 0x0000007479847223 */ /* 0x000fe20000010030 */
[----:B------:R-:W-:Y:S01]  /*1f90*/  P2R R48, PR, RZ, 0x10 ;  /* 0x00000010ff307803 */ /* 0x000fe20000000000 */
[----:B------:R-:W-:Y:S02]  /*1fa0*/  FFMA.FTZ R49, R149, R51, R134 ;  /* 0x0000003395317223 */ /* 0x000fe40000010086 */
[----:B------:R-:W-:Y:S02]  /*1fb0*/  FFMA.FTZ R157, R118, R132, R157 ;  /* 0x00000084769d7223 */ /* 0x000fe4000001009d */
[----:B------:R-:W-:Y:S02]  /*1fc0*/  FFMA.FTZ R134, R58, R151, RZ ;  /* 0x000000973a867223 */ /* 0x000fe400000100ff */
[----:B------:R-:W-:-:S02]  /*1fd0*/  FMUL.FTZ R153, R153, R116 ;  /* 0x0000007499997220 */ /* 0x000fc40000410000 */
[----:B------:R-:W-:Y:S02]  /*1fe0*/  FFMA.FTZ R149, R149, R157, R122 ;  /* 0x0000009d95957223 */ /* 0x000fe4000001007a */
[----:B------:R-:W-:Y:S02]  /*1ff0*/  FFMA.FTZ R134, R69, R153, R134 ;  /* 0x0000009945867223 */ /* 0x000fe40000010086 */
[----:B------:R-:W-:Y:S02]  /*2000*/  FMUL.FTZ R145, R145, R132 ;  /* 0x0000008491917220 */ /* 0x000fe40000410000 */
[----:B------:R-:W-:Y:S02]  /*2010*/  FFMA.FTZ R147, R124, R149, R147 ;  /* 0x000000957c937223 */ /* 0x000fe40000010093 */
[----:B------:R-:W-:Y:S01]  /*2020*/  FFMA.FTZ R134, R59, R145, R134 ;  /* 0x000000913b867223 */ /* 0x000fe20000010086 */
[----:B------:R-:W-:Y:S01]  /*2030*/  SHF.L.U32 R145, R93, 0x2, RZ ;  /* 0x000000025d917819 */ /* 0x000fe200000006ff */
[----:B------:R-:W-:-:S02]  /*2040*/  FMUL.FTZ R139, R139, R157 ;  /* 0x0000009d8b8b7220 */ /* 0x000fc40000410000 */
[C---:B--2---:R-:W-:Y:S02]  /*2050*/  FFMA.FTZ R45, R165.reuse, R45, R144 ;  /* 0x0000002da52d7223 */ /* 0x044fe40000010090 */
[----:B------:R-:W-:Y:S02]  /*2060*/  FMUL.FTZ R44, R165, R44 ;  /* 0x0000002ca52c7220 */ /* 0x000fe40000410000 */
[----:B------:R-:W-:Y:S02]  /*2070*/  FFMA.FTZ R141, R46, R147, R141 ;  /* 0x000000932e8d7223 */ /* 0x000fe4000001008d */
[----:B------:R-:W-:Y:S01]  /*2080*/  FMUL.FTZ R46, R114, R116 ;  /* 0x00000074722e7220 */ /* 0x000fe20000410000 */
[----:B------:R0:W-:Y:S01]  /*2090*/  @!P4 STS.64 [R130+0x10f8], R44 ;  /* 0x0010f82c8200c388 */ /* 0x0001e20000000a00 */
[----:B------:R-:W-:Y:S02]  /*20a0*/  FFMA.FTZ R134, R75, R139, R134 ;  /* 0x0000008b4b867223 */ /* 0x000fe40000010086 */
[----:B------:R-:W-:-:S02]  /*20b0*/  FMUL.FTZ R47, R47, R149 ;  /* 0x000000952f2f7220 */ /* 0x000fc40000410000 */
[----:B------:R-:W-:Y:S02]  /*20c0*/  FFMA.FTZ R48, R118, R49, R159 ;  /* 0x0000003176307223 */ /* 0x000fe4000001009f */
[----:B------:R-:W-:Y:S02]  /*20d0*/  FFMA.FTZ R134, R73, R47, R134 ;  /* 0x0000002f49867223 */ /* 0x000fe40000010086 */
[----:B------:R-:W-:Y:S02]  /*20e0*/  FFMA.FTZ R121, R121, R48, R126 ;  /* 0x0000003079797223 */ /* 0x000fe4000001007e */
[----:B------:R-:W-:Y:S02]  /*20f0*/  FMUL.FTZ R139, R114, R138 ;  /* 0x0000008a728b7220 */ /* 0x000fe40000410000 */
[----:B0-----:R-:W-:Y:S02]  /*2100*/  FMUL.FTZ R45, R69, R46 ;  /* 0x0000002e452d7220 */ /* 0x001fe40000410000 */
[----:B------:R-:W-:-:S02]  /*2110*/  FMUL.FTZ R46, R137, R147 ;  /* 0x00000093892e7220 */ /* 0x000fc40000410000 */
[----:B------:R-:W-:Y:S01]  /*2120*/  FMUL.FTZ R133, R133, R141 ;  /* 0x0000008d85857220 */ /* 0x000fe20000410000 */
[----:B------:R0:W-:Y:S01]  /*2130*/  STS [R26.X4+0x224], R45 ;  /* 0x0002242d1a007388 */ /* 0x0001e20000004800 */
[----:B------:R-:W-:Y:S02]  /*2140*/  FFMA.FTZ R46, R81, R46, R134 ;  /* 0x0000002e512e7223 */ /* 0x000fe40000010086 */
[C---:B------:R-:W-:Y:S02]  /*2150*/  FMUL.FTZ R44, R114.reuse, R157 ;  /* 0x0000009d722c7220 */ /* 0x040fe40000410000 */
[----:B------:R-:W-:Y:S02]  /*2160*/  FMUL.FTZ R118, R114, R132 ;  /* 0x0000008472767220 */ /* 0x000fe40000410000 */
[----:B------:R-:W-:Y:S02]  /*2170*/  FFMA.FTZ R131, R131, R121, R128 ;  /* 0x0000007983837223 */ /* 0x000fe40000010080 */
[----:B------:R-:W-:-:S02]  /*2180*/  FMUL.FTZ R139, R58, R139 ;  /* 0x0000008b3a8b7220 */ /* 0x000fc40000410000 */
[----:B------:R-:W-:Y:S02]  /*2190*/  FFMA.FTZ R122, R79, R133, R46 ;  /* 0x000000854f7a7223 */ /* 0x000fe4000001002e */
[----:B------:R-:W-:Y:S01]  /*21a0*/  FMUL.FTZ R137, R75, R44 ;  /* 0x0000002c4b897220 */ /* 0x000fe20000410000 */
[----:B------:R1:W-:Y:S01]  /*21b0*/  STS [R26.X4+0x220], R139 ;  /* 0x0002208b1a007388 */ /* 0x0003e20000004800 */
[----:B------:R-:W-:Y:S02]  /*21c0*/  FMUL.FTZ R46, R114, R147 ;  /* 0x00000093722e7220 */ /* 0x000fe40000410000 */
[----:B------:R-:W-:Y:S01]  /*21d0*/  FMUL.FTZ R47, R59, R118 ;  /* 0x000000763b2f7220 */ /* 0x000fe20000410000 */
[----:B------:R2:W-:Y:S01]  /*21e0*/  STS [R26.X4+0x22c], R137 ;  /* 0x00022c891a007388 */ /* 0x0005e20000004800 */
[----:B------:R-:W-:Y:S02]  /*21f0*/  FFMA.FTZ R136, R112, R141, R155 ;  /* 0x0000008d70887223 */ /* 0x000fe4000001009b */
[----:B------:R-:W-:Y:S01]  /*2200*/  FMUL.FTZ R44, R114, R149 ;  /* 0x00000095722c7220 */ /* 0x000fe20000410000 */
[----:B------:R-:W-:Y:S01]  /*2210*/  STS [R26.X4+0x228], R47 ;  /* 0x0002282f1a007388 */ /* 0x000fe20000004800 */
[----:B------:R-:W-:Y:S01]  /*2220*/  FFMA.FTZ R118, -R109, R110, R138 ;  /* 0x0000006e6d767223 */ /* 0x000fe2000001018a */
[----:B------:R-:W-:Y:S01]  /*2230*/  SHF.L.U64.HI R138, R93, 0x2, R80 ;  /* 0x000000025d8a7819 */ /* 0x000fe20000010250 */
[----:B------:R-:W-:-:S02]  /*2240*/  FMUL.FTZ R124, R109, R131 ;  /* 0x000000836d7c7220 */ /* 0x000fc40000410000 */
[C---:B------:R-:W-:Y:S02]  /*2250*/  FMUL.FTZ R112, R114.reuse, R141 ;  /* 0x0000008d72707220 */ /* 0x040fe40000410000 */
[----:B0-----:R-:W-:Y:S02]  /*2260*/  FMUL.FTZ R45, R81, R46 ;  /* 0x0000002e512d7220 */ /* 0x001fe40000410000 */
[----:B-1----:R-:W-:Y:S02]  /*2270*/  FMUL.FTZ R139, R73, R44 ;  /* 0x0000002c498b7220 */ /* 0x002fe40000410000 */
[----:B------:R-:W-:Y:S01]  /*2280*/  FMUL.FTZ R114, R114, R136 ;  /* 0x0000008872727220 */ /* 0x000fe20000410000 */
[----:B------:R0:W-:Y:S01]  /*2290*/  STS [R26.X4+0x234], R45 ;  /* 0x0002342d1a007388 */ /* 0x0001e20000004800 */
[C---:B------:R-:W-:Y:S02]  /*22a0*/  FFMA.FTZ R116, -R108.reuse, R119, R116 ;  /* 0x000000776c747223 */ /* 0x040fe40000010174 */
[----:B------:R-:W-:Y:S01]  /*22b0*/  FMUL.FTZ R133, R108, R121 ;  /* 0x000000796c857220 */ /* 0x000fe20000410000 */
[----:B------:R1:W-:Y:S01]  /*22c0*/  STS [R26.X4+0x230], R139 ;  /* 0x0002308b1a007388 */ /* 0x0003e20000004800 */
[----:B------:R-:W-:-:S02]  /*22d0*/  FFMA.FTZ R44, R124, R118, RZ ;  /* 0x000000767c2c7223 */ /* 0x000fc400000100ff */
[----:B--2---:R-:W-:Y:S02]  /*22e0*/  FMUL.FTZ R137, R85, R114 ;  /* 0x0000007255897220 */ /* 0x004fe40000410000 */
[C---:B------:R-:W-:Y:S02]  /*22f0*/  FFMA.FTZ R114, -R107.reuse, R50, R132 ;  /* 0x000000326b727223 */ /* 0x040fe40000010184 */
[----:B------:R-:W-:Y:S01]  /*2300*/  FMUL.FTZ R126, R107, R48 ;  /* 0x000000306b7e7220 */ /* 0x000fe20000410000 */
[----:B------:R2:W-:Y:S01]  /*2310*/  STS [R26.X4+0x23c], R137 ;  /* 0x00023c891a007388 */ /* 0x0005e20000004800 */
[----:B0-----:R-:W-:Y:S02]  /*2320*/  FFMA.FTZ R45, R133, R116, R44 ;  /* 0x00000074852d7223 */ /* 0x001fe4000001002c */
[----:B------:R-:W-:Y:S02]  /*2330*/  FMUL.FTZ R47, R79, R112 ;  /* 0x000000704f2f7220 */ /* 0x000fe40000410000 */
[----:B------:R-:W-:-:S02]  /*2340*/  FFMA.FTZ R112, -R106, R117, R157 ;  /* 0x000000756a707223 */ /* 0x000fc4000001019d */
[----:B------:R-:W-:Y:S01]  /*2350*/  FMUL.FTZ R135, R106, R49 ;  /* 0x000000316a877220 */ /* 0x000fe20000410000 */
[----:B------:R0:W-:Y:S01]  /*2360*/  STS [R26.X4+0x238], R47 ;  /* 0x0002382f1a007388 */ /* 0x0001e20000004800 */
[----:B------:R-:W-:Y:S02]  /*2370*/  FFMA.FTZ R45, R126, R114, R45 ;  /* 0x000000727e2d7223 */ /* 0x000fe4000001002d */
[C---:B------:R-:W-:Y:S02]  /*2380*/  FFMA.FTZ R128, -R94.reuse, R115, R149 ;  /* 0x000000735e807223 */ /* 0x040fe40000010195 */
[----:B------:R-:W-:Y:S02]  /*2390*/  FMUL.FTZ R130, R94, R51 ;  /* 0x000000335e827220 */ /* 0x000fe40000410000 */
[----:B------:R-:W-:Y:S02]  /*23a0*/  FFMA.FTZ R45, R135, R112, R45 ;  /* 0x00000070872d7223 */ /* 0x000fe4000001002d */
[----:B------:R-:W-:-:S02]  /*23b0*/  FFMA.FTZ R132, -R92, R129, R147 ;  /* 0x000000815c847223 */ /* 0x000fc40000010193 */
[----:B-1----:R-:W-:Y:S02]  /*23c0*/  FMUL.FTZ R139, R92, R123 ;  /* 0x0000007b5c8b7220 */ /* 0x002fe40000410000 */
[----:B------:R-:W-:Y:S02]  /*23d0*/  FFMA.FTZ R45, R130, R128, R45 ;  /* 0x00000080822d7223 */ /* 0x000fe4000001002d */
[----:B------:R-:W-:Y:S02]  /*23e0*/  FMUL.FTZ R143, R143, R136 ;  /* 0x000000888f8f7220 */ /* 0x000fe40000410000 */
[----:B--2---:R-:W-:Y:S02]  /*23f0*/  FMUL.FTZ R137, R88, R111 ;  /* 0x0000006f58897220 */ /* 0x004fe40000410000 */
[C---:B------:R-:W-:Y:S02]  /*2400*/  FMUL.FTZ R134, R90.reuse, R125 ;  /* 0x0000007d5a867220 */ /* 0x040fe40000410000 */
[----:B------:R-:W-:-:S02]  /*2410*/  FFMA.FTZ R141, -R90, R127, R141 ;  /* 0x0000007f5a8d7223 */ /* 0x000fc4000001018d */
[----:B------:R-:W-:Y:S02]  /*2420*/  FFMA.FTZ R136, -R88, R113, R136 ;  /* 0x0000007158887223 */ /* 0x000fe40000010188 */
[----:B------:R-:W-:Y:S02]  /*2430*/  FFMA.FTZ R45, R139, R132, R45 ;  /* 0x000000848b2d7223 */ /* 0x000fe4000001002d */
[----:B------:R-:W-:Y:S02]  /*2440*/  FFMA.FTZ R122, R85, R143, R122 ;  /* 0x0000008f557a7223 */ /* 0x000fe4000001007a */
[----:B------:R-:W-:Y:S02]  /*2450*/  IMAD R138, R138, c[0x0][0x2d0], RZ ;  /* 0x0000b4008a8a7a24 */ /* 0x000fe400078e02ff */
[----:B------:R-:W-:Y:S02]  /*2460*/  FMUL.FTZ R147, R137, R136 ;  /* 0x0000008889937220 */ /* 0x000fe40000410000 */
[----:B------:R-:W-:Y:S01]  /*2470*/  FFMA.FTZ R140, R134, R141, R45 ;  /* 0x0000008d868c7223 */ /* 0x000fe2000001002d */
[----:B------:R-:W-:Y:S06]  /*2480*/  BAR.SYNC.DEFER_BLOCKING 0x0 ;  /* 0x0000000000007b1d */ /* 0x000fec0000010000 */
[----:B------:R-:W-:Y:S05]  /*2490*/  @!P0 BRA `(.L_x_7429) ;  /* 0x0000008000008947 */ /* 0x000fea0003800000 */
[----:B0-----:R-:W0:Y:S01]  /*24a0*/  LDS R143, [R25.X4+0x220] ;  /* 0x00022000198f7984 */ /* 0x001e220000004800 */
[----:B------:R-:W-:-:S02]  /*24b0*/  IMAD R45, R120, c[0x0][0x2d0], RZ ;  /* 0x0000b400782d7a24 */ /* 0x000fc400078e02ff */
[----:B------:R-:W-:-:S04]  /*24c0*/  IMAD.WIDE.U32 R46, R84, c[0x0][0x2d0], R96 ;  /* 0x0000b400542e7a25 */ /* 0x000fc800078e0060 */
[----:B------:R-:W-:Y:S01]  /*24d0*/  IMAD R45, R84, c[0x0][0x2d4], R45 ;  /* 0x0000b500542d7a24 */ /* 0x000fe200078e022d */
[----:B------:R-:W-:-:S04]  /*24e0*/  LEA R44, P0, R46, c[0x0][0x320], 0x2 ;  /* 0x0000c8002e2c7a11 */ /* 0x000fc800078010ff */
[----:B------:R-:W-:-:S04]  /*24f0*/  IADD3 R45, R47, R45, RZ ;  /* 0x0000002d2f2d7210 */ /* 0x000fc80007ffe0ff */
[----:B------:R-:W-:-:S05]  /*2500*/  LEA.HI.X R45, R46, c[0x0][0x324], R45, 0x2, P0 ;  /* 0x0000c9002e2d7a11 */ /* 0x000fca00000f142d */
[----:B0-----:R0:W-:Y:S02]  /*2510*/  RED.E.ADD.F32.FTZ.RN.STRONG.GPU [R44.64], R143 ;  /* 0x0000008f2c00798e */ /* 0x0011e4000c10e786 */
.L_x_7429:
[----:B0-----:R-:W-:Y:S05]  /*2520*/  BSYNC B0 ;  /* 0x0000000000007941 */ /* 0x001fea0003800000 */
.L_x_7428:
[----:B------:R0:W1:Y:S01]  /*2530*/  LDS R47, [R28.X4+0x2a0] ;  /* 0x0002a0001c2f7984 */ /* 0x0000620000004800 */
[----:B------:R-:W-:Y:S01]  /*2540*/  ISETP.GE.AND P6, PT, R142, 0x21, PT ;  /* 0x000000218e00780c */ /* 0x000fe20003fc6270 */
[----:B------:R-:W-:Y:S01]  /*2550*/  BSSY B0, `(.L_x_7430) ;  /* 0x000000d000007945 */ /* 0x000fe20003800000 */
[----:B------:R-:W-:Y:S01]  /*2560*/  FADD.FTZ R120, R140, R147 ;  /* 0x000000938c787221 */ /* 0x000fe20000010000 */
[C---:B------:R-:W-:Y:S01]  /*2570*/  ISETP.GE.AND P0, PT, R142.reuse, 0x41, PT ;  /* 0x000000418e00780c */ /* 0x040fe20003f06270 */
[----:B------:R-:W-:Y:S01]  /*2580*/  IMAD R143, R145, c[0x0][0x2d4], R138 ;  /* 0x0000b500918f7a24 */ /* 0x000fe200078e028a */
[C---:B------:R-:W-:Y:S02]  /*2590*/  ISETP.GE.AND P1, PT, R142.reuse, 0x61, PT ;  /* 0x000000618e00780c */ /* 0x040fe40003f26270 */
[C---:B------:R-:W-:Y:S02]  /*25a0*/  ISETP.GE.AND P2, PT, R142.reuse, 0x81, PT ;  /* 0x000000818e00780c */ /* 0x040fe40003f46270 */
[----:B------:R-:W-:-:S02]  /*25b0*/  ISETP.GE.AND P3, PT, R142, 0xa1, PT ;  /* 0x000000a18e00780c */ /* 0x000fc40003f66270 */
[C---:B------:R-:W-:Y:S02]  /*25c0*/  ISETP.GE.AND P4, PT, R142.reuse, 0xc1, PT ;  /* 0x000000c18e00780c */ /* 0x040fe40003f86270 */
[----:B------:R-:W-:Y:S01]  /*25d0*/  ISETP.GE.AND P5, PT, R142, 0xe1, PT ;  /* 0x000000e18e00780c */ /* 0x000fe20003fa6270 */
[----:B------:R-:W-:Y:S07]  /*25e0*/  @!P6 BRA `(.L_x_7431) ;  /* 0x000000300000e947 */ /* 0x000fee0003800000 */
[----:B0-----:R-:W-:-:S05]  /*25f0*/  IMAD.WIDE.U32 R44, R145, c[0x0][0x2d0], R98 ;  /* 0x0000b400912c7a25 */ /* 0x001fca00078e0062 */
[----:B------:R-:W-:-:S05]  /*2600*/  IADD3 R45, R45, R143, RZ ;  /* 0x0000008f2d2d7210 */ /* 0x000fca0007ffe0ff */
[----:B-1----:R0:W-:Y:S02]  /*2610*/  RED.E.ADD.F32.FTZ.RN.STRONG.GPU [R44.64], R47 ;  /* 0x0000002f2c00798e */ /* 0x0021e4000c10e786 */
.L_x_7431:
[----:B0-----:R-:W-:Y:S05]  /*2620*/  BSYNC B0 ;  /* 0x0000000000007941 */ /* 0x001fea0003800000 */
.L_x_7430:
[----:B-1----:R0:W1:Y:S01]  /*2630*/  LDS R47, [R30.X4+0x320] ;  /* 0x000320001e2f7984 */ /* 0x0020620000004800 */
[----:B------:R-:W-:Y:S01]  /*2640*/  BSSY B0, `(.L_x_7432) ;  /* 0x0000005000007945 */ /* 0x000fe20003800000 */
[----:B------:R-:W-:Y:S05]  /*2650*/  @!P0 BRA `(.L_x_7433) ;  /* 0x0000003000008947 */ /* 0x000fea0003800000 */
[----:B------:R-:W-:-:S05]  /*2660*/  IMAD.WIDE.U32 R44, R145, c[0x0][0x2d0], R100 ;  /* 0x0000b400912c7a25 */ /* 0x000fca00078e0064 */
[----:B------:R-:W-:-:S05]  /*2670*/  IADD3 R45, R143, R45, RZ ;  /* 0x0000002d8f2d7210 */ /* 0x000fca0007ffe0ff */
[----:B-1----:R1:W-:Y:S02]  /*2680*/  RED.E.ADD.F32.FTZ.RN.STRONG.GPU [R44.64], R47 ;  /* 0x0000002f2c00798e */ /* 0x0023e4000c10e786 */
.L_x_7433:
[----:B------:R-:W-:Y:S05]  /*2690*/  BSYNC B0 ;  /* 0x0000000000007941 */ /* 0x000fea0003800000 */
.L_x_7432:
[----:B-1----:R1:W2:Y:S01]  /*26a0*/  LDS R47, [R31.X4+0x3a0] ;  /* 0x0003a0001f2f7984 */ /* 0x0022a20000004800 */
[----:B------:R-:W-:Y:S01]  /*26b0*/  BSSY B0, `(.L_x_7434) ;  /* 0x0000006000007945 */ /* 0x000fe20003800000 */
[----:B------:R-:W-:Y:S01]  /*26c0*/  MOV R46, c[0x0][0x174] ;  /* 0x00005d00002e7a02 */ /* 0x000fe20000000f00 */
[----:B------:R-:W-:Y:S05]  /*26d0*/  @!P1 BRA `(.L_x_7435) ;  /* 0x0000003000009947 */ /* 0x000fea0003800000 */
[----:B------:R-:W-:-:S05]  /*26e0*/  IMAD.WIDE.U32 R44, R145, c[0x0][0x2d0], R102 ;  /* 0x0000b400912c7a25 */ /* 0x000fca00078e0066 */
[----:B------:R-:W-:-:S05]  /*26f0*/  IADD3 R45, R143, R45, RZ ;  /* 0x0000002d8f2d7210 */ /* 0x000fca0007ffe0ff */
[----:B--2---:R2:W-:Y:S02]  /*2700*/  RED.E.ADD.F32.FTZ.RN.STRONG.GPU [R44.64], R47 ;  /* 0x0000002f2c00798e */ /* 0x0045e4000c10e786 */
.L_x_7435:
[----:B------:R-:W-:Y:S05]  /*2710*/  BSYNC B0 ;  /* 0x0000000000007941 */ /* 0x000fea0003800000 */
.L_x_7434:
[----:B--2---:R2:W3:Y:S01]  /*2720*/  LDS R47, [R32.X4+0x420] ;  /* 0x00042000202f7984 */ /* 0x0044e20000004800 */
[----:B------:R-:W-:Y:S01]  /*2730*/  BSSY B0, `(.L_x_7436) ;  /* 0x0000007000007945 */ /* 0x000fe20003800000 */
[----:B------:R-:W-:Y:S01]  /*2740*/  LEA R149, R46, UR4, 0x8 ;  /* 0x000000042e957c11 */ /* 0x000fe2000f8e40ff */
[----:B------:R-:W-:Y:S05]  /*2750*/  @!P2 BRA `(.L_x_7437) ;  /* 0x000000400000a947 */ /* 0x000fea0003800000 */
[----:B------:R-:W-:-:S06]  /*2760*/  IMAD.WIDE R44, R149, 0x4, R62 ;  /* 0x00000004952c7825 */ /* 0x000fcc00078e023e */
[----:B------:R-:W-:-:S05]  /*2770*/  IMAD.WIDE.U32 R44, R145, c[0x0][0x2d0], R44 ;  /* 0x0000b400912c7a25 */ /* 0x000fca00078e002c */
[----:B------:R-:W-:-:S05]  /*2780*/  IADD3 R45, R143, R45, RZ ;  /* 0x0000002d8f2d7210 */ /* 0x000fca0007ffe0ff */
[----:B---3--:R3:W-:Y:S02]  /*2790*/  RED.E.ADD.F32.FTZ.RN.STRONG.GPU [R44.64], R47 ;  /* 0x0000002f2c00798e */ /* 0x0087e4000c10e786 */
.L_x_7437:
[----:B------:R-:W-:Y:S05]  /*27a0*/  BSYNC B0 ;  /* 0x0000000000007941 */ /* 0x000fea0003800000 */
.L_x_7436:
[----:B------:R4:W0:Y:S01]  /*27b0*/  LDS R147, [R33.X4+0x4a0] ;  /* 0x0004a00021937984 */ /* 0x0008220000004800 */
[----:B------:R-:W-:Y:S01]  /*27c0*/  BSSY B0, `(.L_x_7438) ;  /* 0x0000006000007945 */ /* 0x000fe20003800000 */
[----:B---3--:R-:W-:Y:S01]  /*27d0*/  IMAD.WIDE R44, R149, 0x4, R56 ;  /* 0x00000004952c7825 */ /* 0x008fe200078e0238 */
[----:B------:R-:W-:Y:S05]  /*27e0*/  @!P3 BRA `(.L_x_7439) ;  /* 0x000000300000b947 */ /* 0x000fea0003800000 */
[----:B------:R-:W-:-:S05]  /*27f0*/  IMAD.WIDE.U32 R46, R145, c[0x0][0x2d0], R104 ;  /* 0x0000b400912e7a25 */ /* 0x000fca00078e0068 */
[----:B------:R-:W-:-:S05]  /*2800*/  IADD3 R47, R143, R47, RZ ;  /* 0x0000002f8f2f7210 */ /* 0x000fca0007ffe0ff */
[----:B0-----:R0:W-:Y:S02]  /*2810*/  RED.E.ADD.F32.FTZ.RN.STRONG.GPU [R46.64], R147 ;  /* 0x000000932e00798e */ /* 0x0011e4000c10e786 */
.L_x_7439:
[----:B------:R-:W-:Y:S05]  /*2820*/  BSYNC B0 ;  /* 0x0000000000007941 */ /* 0x000fea0003800000 */
.L_x_7438:
[----:B0-----:R0:W3:Y:S01]  /*2830*/  LDS R147, [R34.X4+0x520] ;  /* 0x0005200022937984 */ /* 0x0010e20000004800 */
[----:B------:R-:W-:Y:S01]  /*2840*/  BSSY B0, `(.L_x_7440) ;  /* 0x0000007000007945 */ /* 0x000fe20003800000 */
[----:B------:R-:W-:Y:S01]  /*2850*/  IMAD.WIDE.U32 R44, R145, c[0x0][0x2d0], R44 ;  /* 0x0000b400912c7a25 */ /* 0x000fe200078e002c */
[----:B------:R-:W-:Y:S05]  /*2860*/  @!P4 BRA `(.L_x_7441) ;  /* 0x000000400000c947 */ /* 0x000fea0003800000 */
[----:B------:R-:W-:-:S06]  /*2870*/  IMAD.WIDE R46, R149, 0x4, R60 ;  /* 0x00000004952e7825 */ /* 0x000fcc00078e023c */
[----:B------:R-:W-:-:S05]  /*2880*/  IMAD.WIDE.U32 R46, R145, c[0x0][0x2d0], R46 ;  /* 0x0000b400912e7a25 */ /* 0x000fca00078e002e */
[----:B------:R-:W-:-:S05]  /*2890*/  IADD3 R47, R143, R47, RZ ;  /* 0x0000002f8f2f7210 */ /* 0x000fca0007ffe0ff */
[----:B---3--:R3:W-:Y:S02]  /*28a0*/  RED.E.ADD.F32.FTZ.RN.STRONG.GPU [R46.64], R147 ;  /* 0x000000932e00798e */ /* 0x0087e4000c10e786 */
.L_x_7441:
[----:B------:R-:W-:Y:S05]  /*28b0*/  BSYNC B0 ;  /* 0x0000000000007941 */ /* 0x000fea0003800000 */
.L_x_7440:
[----:B---3--:R3:W0:Y:S01]  /*28c0*/  LDS R47, [R35.X4+0x5a0] ;  /* 0x0005a000232f7984 */ /* 0x0086220000004800 */
[----:B------:R-:W-:Y:S01]  /*28d0*/  BSSY B0, `(.L_x_7442) ;  /* 0x0000004000007945 */ /* 0x000fe20003800000 */
[----:B------:R-:W-:Y:S05]  /*28e0*/  @!P5 BRA `(.L_x_7443) ;  /* 0x000000200000d947 */ /* 0x000fea0003800000 */
[----:B------:R-:W-:-:S05]  /*28f0*/  IADD3 R45, R143, R45, RZ ;  /* 0x0000002d8f2d7210 */ /* 0x000fca0007ffe0ff */
[----:B0-----:R0:W-:Y:S02]  /*2900*/  RED.E.ADD.F32.FTZ.RN.STRONG.GPU [R44.64], R47 ;  /* 0x0000002f2c00798e */ /* 0x0011e4000c10e786 */
.L_x_7443:
[----:B------:R-:W-:Y:S05]  /*2910*/  BSYNC B0 ;  /* 0x0000000000007941 */ /* 0x000fea0003800000 */
.L_x_7442:
[----:B0-----:R-:W0:Y:S01]  /*2920*/  SHFL.DOWN PT, R47, R122, 0x1, 0x1f ;  /* 0x08201f007a2f7f89 */ /* 0x001e2200000e0000 */
        /* <DEDUP_REMOVED lines=9> */
[----:B------:R-:W-:Y:S02]  /*29c0*/  FADD.FTZ R95, R134, R95 ;  /* 0x0000005f865f7221 */ /* 0x000fe40000010000 */
[----:B------:R-:W-:Y:S02]  /*29d0*/  FADD.FTZ R74, R139, R74 ;  /* 0x0000004a8b4a7221 */ /* 0x000fe40000010000 */
[----:B------:R-:W-:Y:S02]  /*29e0*/  FADD.FTZ R91, R130, R91 ;  /* 0x0000005b825b7221 */ /* 0x000fe40000010000 */
[----:B------:R-:W-:Y:S02]  /*29f0*/  FADD.FTZ R72, R135, R72 ;  /* 0x0000004887487221 */ /* 0x000fe40000010000 */
[----:B------:R-:W-:Y:S02]  /*2a00*/  FADD.FTZ R89, R126, R89 ;  /* 0x000000597e597221 */ /* 0x000fe40000010000 */
[----:B------:R-:W-:-:S02]  /*2a10*/  FADD.FTZ R68, R133, R68 ;  /* 0x0000004485447221 */ /* 0x000fc40000010000 */
[----:B0-----:R-:W-:Y:S02]  /*2a20*/  @!P0 FADD.FTZ R122, R122, R47 ;  /* 0x0000002f7a7a8221 */ /* 0x001fe40000010000 */
[----:B------:R-:W-:Y:S02]  /*2a30*/  FADD.FTZ R87, R124, R87 ;  /* 0x000000577c577221 */ /* 0x000fe40000010000 */
[----:B-----5:R-:W-:Y:S01]  /*2a40*/  @!P0 FADD.FTZ R120, R120, R45 ;  /* 0x0000002d78788221 */ /* 0x020fe20000010000 */
[----:B------:R-:W0:Y:S01]  /*2a50*/  SHFL.DOWN PT, R47, R122, 0x2, 0x1f ;  /* 0x08401f007a2f7f89 */ /* 0x000e2200000e0000 */
[----:B------:R-:W-:Y:S01]  /*2a60*/  ISETP.GT.AND P0, PT, R21, 0x1d, PT ;  /* 0x0000001d1500780c */ /* 0x000fe20003f04270 */
[----:B------:R-:W-:Y:S02]  /*2a70*/  FADD.FTZ R54, R125, R54 ;  /* 0x000000367d367221 */ /* 0x000fe40000010000 */
[----:B------:R-:W5:Y:S10]  /*2a80*/  SHFL.DOWN PT, R45, R120, 0x2, 0x1f ;  /* 0x08401f00782d7f89 */ /* 0x000f7400000e0000 */
        /* <DEDUP_REMOVED lines=11> */
[----:B------:R-:W-:Y:S02]  /*2b40*/  FMUL.FTZ R47, R78, R111 ;  /* 0x0000006f4e2f7220 */ /* 0x000fe40000410000 */
[----:B-----5:R-:W-:Y:S01]  /*2b50*/  @!P0 FADD.FTZ R120, R120, R45 ;  /* 0x0000002d78788221 */ /* 0x020fe20000010000 */
[----:B------:R-:W0:Y:S01]  /*2b60*/  SHFL.DOWN PT, R145, R122, 0x10, 0x1f ;  /* 0x0a001f007a917f89 */ /* 0x000e2200000e0000 */
[----:B------:R-:W-:Y:S01]  /*2b70*/  ISETP.GT.AND P0, PT, R21, 0xf, PT ;  /* 0x0000000f1500780c */ /* 0x000fe20003f04270 */
[----:B------:R-:W-:Y:S02]  /*2b80*/  FMUL.FTZ R45, R78, R123 ;  /* 0x0000007b4e2d7220 */ /* 0x000fe40000410000 */
[----:B------:R-:W5:Y:S01]  /*2b90*/  SHFL.DOWN PT, R143, R120, 0x10, 0x1f ;  /* 0x0a001f00788f7f89 */ /* 0x000f6200000e0000 */
[----:B------:R-:W-:Y:S02]  /*2ba0*/  FMUL.FTZ R136, R136, R47 ;  /* 0x0000002f88887220 */ /* 0x000fe40000410000 */
[----:B------:R-:W-:-:S02]  /*2bb0*/  FMUL.FTZ R132, R132, R45 ;  /* 0x0000002d84847220 */ /* 0x000fc40000410000 */
[C---:B------:R-:W-:Y:S02]  /*2bc0*/  FMUL.FTZ R45, R78.reuse, R51 ;  /* 0x000000334e2d7220 */ /* 0x040fe40000410000 */
[----:B------:R-:W-:Y:S02]  /*2bd0*/  FMUL.FTZ R47, R78, R49 ;  /* 0x000000314e2f7220 */ /* 0x000fe40000410000 */
[----:B------:R-:W-:Y:S02]  /*2be0*/  FMUL.FTZ R128, R128, R45 ;  /* 0x0000002d80807220 */ /* 0x000fe40000410000 */
[----:B------:R-:W-:Y:S02]  /*2bf0*/  FFMA.FTZ R136, R113, R111, R136 ;  /* 0x0000006f71887223 */ /* 0x000fe40000010088 */
[----:B------:R-:W-:Y:S02]  /*2c00*/  FFMA.FTZ R115, R115, R51, R128 ;  /* 0x0000003373737223 */ /* 0x000fe40000010080 */
[----:B------:R-:W-:-:S02]  /*2c10*/  FMUL.FTZ R112, R112, R47 ;  /* 0x0000002f70707220 */ /* 0x000fc40000410000 */
[C---:B------:R-:W-:Y:S02]  /*2c20*/  FMUL.FTZ R111, R78.reuse, R48 ;  /* 0x000000304e6f7220 */ /* 0x040fe40000410000 */
[----:B------:R-:W-:Y:S02]  /*2c30*/  FMUL.FTZ R51, R78, R121 ;  /* 0x000000794e337220 */ /* 0x000fe40000410000 */
[----:B0-----:R-:W-:Y:S02]  /*2c40*/  @!P0 FADD.FTZ R122, R122, R145 ;  /* 0x000000917a7a8221 */ /* 0x001fe40000010000 */
[----:B------:R-:W-:Y:S02]  /*2c50*/  FMUL.FTZ R47, R78, R131 ;  /* 0x000000834e2f7220 */ /* 0x000fe40000410000 */
[----:B-----5:R-:W-:Y:S01]  /*2c60*/  @!P0 FADD.FTZ R120, R120, R143 ;  /* 0x0000008f78788221 */ /* 0x020fe20000010000 */
[----:B------:R-:W-:Y:S01]  /*2c70*/  MOV R45, R122 ;  /* 0x0000007a002d7202 */ /* 0x000fe20000000f00 */
[----:B------:R-:W-:-:S02]  /*2c80*/  FMUL.FTZ R111, R114, R111 ;  /* 0x0000006f726f7220 */ /* 0x000fc40000410000 */
[----:B------:R-:W-:Y:S01]  /*2c90*/  FMUL.FTZ R116, R116, R51 ;  /* 0x0000003374747220 */ /* 0x000fe20000410000 */
[----:B------:R-:W-:Y:S01]  /*2ca0*/  MOV R44, R120 ;  /* 0x00000078002c7202 */ /* 0x000fe20000000f00 */
[----:B------:R-:W-:Y:S02]  /*2cb0*/  FMUL.FTZ R47, R118, R47 ;  /* 0x0000002f762f7220 */ /* 0x000fe40000410000 */
[----:B------:R-:W-:Y:S02]  /*2cc0*/  FFMA.FTZ R132, R129, R123, R132 ;  /* 0x0000007b81847223 */ /* 0x000fe40000010084 */
[----:B------:R0:W-:Y:S01]  /*2cd0*/  @!P1 STS.64 [0x648], R44 ;  /* 0x0006482cff009388 */ /* 0x0001e20000000a00 */
        /* <DEDUP_REMOVED lines=16> */
[----:B------:R-:W5:Y:S01]  /*2de0*/  @P0 LDS R47, [R48+0x18f8] ;  /* 0x0018f800302f0984 */ /* 0x000f620000000800 */
[----:B0-----:R-:W-:Y:S02]  /*2df0*/  @P0 FADD.FTZ R45, R45, R46 ;  /* 0x0000002e2d2d0221 */ /* 0x001fe40000010000 */
[----:B-----5:R-:W-:-:S03]  /*2e00*/  @P0 FADD.FTZ R44, R44, R47 ;  /* 0x0000002f2c2c0221 */ /* 0x020fc60000010000 */
[----:B------:R0:W-:Y:S04]  /*2e10*/  STS [R48+0x1cf8], R45 ;  /* 0x001cf82d30007388 */ /* 0x0001e80000000800 */
[----:B------:R0:W-:Y:S02]  /*2e20*/  STS [R48+0x18f8], R44 ;  /* 0x0018f82c30007388 */ /* 0x0001e40000000800 */
.L_x_7445:
[----:B0-----:R-:W-:Y:S05]  /*2e30*/  BSYNC B0 ;  /* 0x0000000000007941 */ /* 0x001fea0003800000 */
.L_x_7444:
[----:B------:R-:W-:Y:S02]  /*2e40*/  IADD3 R84, R84, 0x1, RZ ;  /* 0x0000000154547810 */ /* 0x000fe40007ffe0ff */
[----:B------:R-:W-:Y:S02]  /*2e50*/  IADD3 R93, P1, R93, 0x1, RZ ;  /* 0x000000015d5d7810 */ /* 0x000fe40007f3e0ff */
[----:B------:R-:W-:Y:S02]  /*2e60*/  ISETP.GE.AND P0, PT, R84, c[0x0][0x16c], PT ;  /* 0x00005b0054007a0c */ /* 0x000fe40003f06270 */
[----:B------:R-:W-:-:S11]  /*2e70*/  IADD3.X R80, RZ, R80, RZ, P1, !PT ;  /* 0x00000050ff507210 */ /* 0x000fd60000ffe4ff */
[----:B------:R-:W-:Y:S01]  /*2e80*/  @P0 CALL.REL.NOINC `(.L_x_7425) ;  /* 0x0000001000000944 */ /* 0x000fe20003c00000 */
[----:B------:R-:W-:Y:S05]  /*2e90*/  BRA `(.L_x_7446) ;  /* 0xffffe30000007947 */ /* 0x000fea000383ffff */
.L_x_7425:
        /* <DEDUP_REMOVED lines=8> */
[----:B------:R-:W-:Y:S01]  /*2f20*/  IMAD R69, R0, c[0x0][0x2e4], R69 ;  /* 0x0000b90000457a24 */ /* 0x000fe200078e0245 */
[----:B------:R-:W-:Y:S01]  /*2f30*/  IADD3 R78, R20, -0x1, RZ ;  /* 0xffffffff144e7810 */ /* 0x000fe20007ffe0ff */
[----:B------:R-:W-:Y:S01]  /*2f40*/  IMAD R72, R6, c[0x0][0x2f8], RZ ;  /* 0x0000be0006487a24 */ /* 0x000fe200078e02ff */
[----:B------:R-:W-:Y:S01]  /*2f50*/  SHF.L.U32 R74, R12, 0x4, RZ ;  /* 0x000000040c4a7819 */ /* 0x000fe200000006ff */
[----:B------:R-:W-:Y:S01]  /*2f60*/  UIADD3 UR4, UR4, -0x100, URZ ;  /* 0xffffff0004047890 */ /* 0x000fe2000fffe03f */
[----:B------:R-:W-:Y:S01]  /*2f70*/  SHF.L.U32 R58, R78, 0x8, RZ ;  /* 0x000000084e3a7819 */ /* 0x000fe200000006ff */
[----:B------:R-:W-:Y:S01]  /*2f80*/  IMAD R73, R5, c[0x0][0x2fc], R72 ;  /* 0x0000bf0005497a24 */ /* 0x000fe200078e0248 */
[----:B------:R-:W-:-:S02]  /*2f90*/  SHF.L.U64.HI R75, R12, 0x4, R23 ;  /* 0x000000040c4b7819 */ /* 0x000fc40000010217 */
[--C-:B------:R-:W-:Y:S02]  /*2fa0*/  SHF.R.S32.HI R59, RZ, 0x1f, R58.reuse ;  /* 0x0000001fff3b7819 */ /* 0x100fe4000001143a */
[----:B------:R-:W-:Y:S02]  /*2fb0*/  ISETP.GT.AND P4, PT, R20, 0x1, PT ;  /* 0x000000011400780c */ /* 0x000fe40003f84270 */
[----:B------:R-:W-:Y:S01]  /*2fc0*/  IADD3 R16, P1, R16, -0x200, RZ ;  /* 0xfffffe0010107810 */ /* 0x000fe20007f3e0ff */
[----:B------:R-:W-:Y:S01]  /*2fd0*/  IMAD.WIDE.U32 R48, R5, c[0x0][0x2d8], R58 ;  /* 0x0000b60005307a25 */ /* 0x000fe200078e003a */
[----:B------:R-:W-:Y:S01]  /*2fe0*/  IADD3 R11, P2, R11, -0x200, RZ ;  /* 0xfffffe000b0b7810 */ /* 0x000fe20007f5e0ff */
[----:B------:R0:W-:Y:S01]  /*2ff0*/  STS.128 [R21.X16], R44 ;  /* 0x0000002c15007388 */ /* 0x0001e2000000cc00 */
[----:B------:R-:W-:-:S06]  /*3000*/  NOP ;  /* 0x0000000000007918 */ /* 0x000fcc0000000000 */
[----:B------:R-:W5:Y:S01]  /*3010*/  LDS.128 R40, [R21.X16] ;  /* 0x0000000015287984 */ /* 0x000f62000000cc00 */
[----:B------:R-:W-:Y:S01]  /*3020*/  IADD3 R49, R49, R51, RZ ;  /* 0x0000003331317210 */ /* 0x000fe20007ffe0ff */
[----:B------:R-:W-:Y:S01]  /*3030*/  IMAD.WIDE.U32 R58, R5, c[0x0][0x2f8], R58 ;  /* 0x0000be00053a7a25 */ /* 0x000fe200078e003a */
[----:B------:R-:W-:Y:S02]  /*3040*/  IADD3 R14, P3, R14, -0x200, RZ ;  /* 0xfffffe000e0e7810 */ /* 0x000fe40007f7e0ff */
[----:B------:R-:W-:Y:S02]  /*3050*/  MOV R20, R78 ;  /* 0x0000004e00147202 */ /* 0x000fe40000000f00 */
[----:B------:R-:W-:Y:S01]  /*3060*/  IADD3 R59, R59, R73, RZ ;  /* 0x000000493b3b7210 */ /* 0x000fe20007ffe0ff */
[----:B------:R-:W-:Y:S01]  /*3070*/  IMAD R73, R3, c[0x0][0x300], RZ ;  /* 0x0000c00003497a24 */ /* 0x000fe200078e02ff */
[----:B0-----:R-:W-:Y:S01]  /*3080*/  F2FP.PACK_AB R47, R55, R54 ;  /* 0x00000036372f723e */ /* 0x001fe200000000ff */
[----:B------:R-:W-:Y:S01]  /*3090*/  IMAD.WIDE.U32 R44, R0, c[0x0][0x2e0], R48 ;  /* 0x0000b800002c7a25 */ /* 0x000fe200078e0030 */
[----:B------:R-:W-:-:S02]  /*30a0*/  F2FP.PACK_AB R46, R53, R52 ;  /* 0x00000034352e723e */ /* 0x000fc400000000ff */
[----:B------:R-:W-:Y:S01]  /*30b0*/  IADD3.X R17, R17, -0x1, RZ, P1, !PT ;  /* 0xffffffff11117810 */ /* 0x000fe20000ffe4ff */
[----:B------:R-:W-:Y:S01]  /*30c0*/  IMAD R73, R0, c[0x0][0x304], R73 ;  /* 0x0000c10000497a24 */ /* 0x000fe200078e0249 */
[----:B------:R-:W-:Y:S02]  /*30d0*/  IADD3 R45, R45, R69, RZ ;  /* 0x000000452d2d7210 */ /* 0x000fe40007ffe0ff */
[C---:B------:R-:W-:Y:S02]  /*30e0*/  LEA R68, P0, R44.reuse, c[0x0][0x330], 0x1 ;  /* 0x0000cc002c447a11 */ /* 0x040fe400078008ff */
[----:B------:R-:W-:Y:S02]  /*30f0*/  IADD3.X R13, R13, -0x1, RZ, P2, !PT ;  /* 0xffffffff0d0d7810 */ /* 0x000fe400017fe4ff */
[----:B------:R-:W-:Y:S02]  /*3100*/  LEA.HI.X R44, R44, c[0x0][0x334], R45, 0x1, P0 ;  /* 0x0000cd002c2c7a11 */ /* 0x000fe400000f0c2d */
[----:B------:R-:W-:-:S02]  /*3110*/  IADD3 R68, P0, R68, R74, RZ ;  /* 0x0000004a44447210 */ /* 0x000fc40007f1e0ff */
[----:B------:R-:W-:Y:S02]  /*3120*/  F2FP.PACK_AB R45, R39, R38 ;  /* 0x00000026272d723e */ /* 0x000fe400000000ff */
[----:B------:R-:W-:Y:S02]  /*3130*/  IADD3.X R69, R44, R75, RZ, P0, !PT ;  /* 0x0000004b2c457210 */ /* 0x000fe400007fe4ff */
[----:B------:R-:W-:Y:S01]  /*3140*/  F2FP.PACK_AB R44, R36, R37 ;  /* 0x00000025242c723e */ /* 0x000fe200000000ff */
[----:B------:R-:W-:Y:S01]  /*3150*/  FADD.FTZ R37, R10, R37 ;  /* 0x000000250a257221 */ /* 0x000fe20000010000 */
[----:B------:R-:W-:Y:S01]  /*3160*/  IADD3.X R15, R15, -0x1, RZ, P3, !PT ;  /* 0xffffffff0f0f7810 */ /* 0x000fe20001ffe4ff */
[----:B-----5:R0:W-:Y:S04]  /*3170*/  STG.E.128 [R68.64], R40 ;  /* 0x0000002844007986 */ /* 0x0201e8000c101d06 */
[----:B------:R-:W-:Y:S01]  /*3180*/  BAR.SYNC.DEFER_BLOCKING 0x0 ;  /* 0x0000000000007b1d */ /* 0x000fe20000010000 */
[----:B0-----:R-:W-:-:S02]  /*3190*/  FADD.FTZ R41, R37, R36 ;  /* 0x0000002425297221 */ /* 0x001fc40000010000 */
[----:B------:R-:W-:-:S04]  /*31a0*/  IMAD.WIDE.U32 R36, R0, c[0x0][0x300], R58 ;  /* 0x0000c00000247a25 */ /* 0x000fc800078e003a */
[----:B------:R-:W-:Y:S01]  /*31b0*/  FADD.FTZ R38, R41, R38 ;  /* 0x0000002629267221 */ /* 0x000fe20000010000 */
[----:B------:R-:W-:Y:S02]  /*31c0*/  IADD3 R41, R37, R73, RZ ;  /* 0x0000004925297210 */ /* 0x000fe40007ffe0ff */
[----:B------:R-:W-:Y:S01]  /*31d0*/  LEA R37, P0, R36, c[0x0][0x340], 0x1 ;  /* 0x0000d00024257a11 */ /* 0x000fe200078008ff */
        /* <DEDUP_REMOVED lines=16> */
.L_x_7423:
[----:B------:R-:W-:Y:S02]  /*32e0*/  ISETP.NE.U32.AND P0, PT, RZ, c[0x0][0x328], PT ;  /* 0x0000ca00ff007a0c */ /* 0x000fe40003f05070 */
[----:B------:R-:W-:Y:S02]  /*32f0*/  ISETP.NE.U32.AND P2, PT, RZ, c[0x0][0x348], PT ;  /* 0x0000d200ff007a0c */ /* 0x000fe40003f45070 */
[----:B------:R-:W-:Y:S02]  /*3300*/  ISETP.NE.AND.EX P1, PT, RZ, c[0x0][0x32c], PT, P0 ;  /* 0x0000cb00ff007a0c */ /* 0x000fe40003f25300 */
[----:B------:R-:W-:-:S11]  /*3310*/  ISETP.NE.AND.EX P0, PT, RZ, c[0x0][0x34c], PT, P2 ;  /* 0x0000d300ff007a0c */ /* 0x000fd60003f05320 */
[----:B------:R-:W-:Y:S05]  /*3320*/  @!P1 BRA `(.L_x_7448) ;  /* 0x0000014000009947 */ /* 0x000fea0003800000 */
[----:B-----5:R-:W0:Y:S01]  /*3330*/  SHFL.DOWN P1, R2, R9, 0x1, 0x1f ;  /* 0x08201f0009027f89 */ /* 0x020e220000020000 */
        /* <DEDUP_REMOVED lines=18> */
.L_x_7449:
[----:B0-----:R-:W-:Y:S05]  /*3460*/  BSYNC B0 ;  /* 0x0000000000007941 */ /* 0x001fea0003800000 */
.L_x_7448:
        /* <DEDUP_REMOVED lines=23> */
.L_x_7451:
[----:B------:R-:W0:Y:S02]  /*35e0*/  S2R R15, SR_TID.X ;  /* 0x00000000000f7919 */ /* 0x000e240000002100 */
.L_x_7452:
[----:B0-----:R-:W-:Y:S05]  /*35f0*/  BSYNC B0 ;  /* 0x0000000000007941 */ /* 0x001fea0003800000 */
.L_x_7450:
[----:B------:R-:W-:-:S13]  /*3600*/  ISETP.GE.AND P0, PT, R15, c[0x0][0x16c], PT ;  /* 0x00005b000f007a0c */ /* 0x000fda0003f06270 */
[----:B------:R-:W-:Y:S05]  /*3610*/  @P0 EXIT ;  /* 0x000000000000094d */ /* 0x000fea0003800000 */
[C---:B------:R-:W-:Y:S02]  /*3620*/  IMAD R5, R3.reuse, c[0x0][0x2a8], RZ ;  /* 0x0000aa0003057a24 */ /* 0x040fe400078e02ff */
[----:B------:R-:W-:Y:S02]  /*3630*/  IMAD R7, R3, c[0x0][0x288], RZ ;  /* 0x0000a20003077a24 */ /* 0x000fe400078e02ff */
[C---:B------:R-:W-:Y:S02]  /*3640*/  IMAD R23, R0.reuse, c[0x0][0x2ac], R5 ;  /* 0x0000ab0000177a24 */ /* 0x040fe400078e0205 */
[----:B-----5:R-:W-:-:S04]  /*3650*/  IMAD.WIDE.U32 R2, R0, c[0x0][0x2a8], RZ ;  /* 0x0000aa0000027a25 */ /* 0x020fc800078e00ff */
[C---:B------:R-:W-:Y:S01]  /*3660*/  IMAD R7, R0.reuse, c[0x0][0x28c], R7 ;  /* 0x0000a30000077a24 */ /* 0x040fe200078e0207 */
[----:B------:R-:W-:Y:S01]  /*3670*/  IADD3 R23, R3, R23, RZ ;  /* 0x0000001703177210 */ /* 0x000fe20007ffe0ff */
[----:B------:R-:W-:-:S05]  /*3680*/  IMAD.WIDE.U32 R4, R0, c[0x0][0x288], RZ ;  /* 0x0000a20000047a25 */ /* 0x000fca00078e00ff */
[----:B------:R-:W-:Y:S02]  /*3690*/  IADD3 R21, R5, R7, RZ ;  /* 0x0000000705157210 */ /* 0x000fe40007ffe0ff */
.L_x_7453:
[----:B0-----:R-:W0:Y:S01]  /*36a0*/  LDS R17, [R15.X4+0x18f8] ;  /* 0x0018f8000f117984 */ /* 0x001e220000004800 */
[----:B------:R-:W-:Y:S01]  /*36b0*/  SHF.R.S32.HI R0, RZ, 0x1f, R15 ;  /* 0x0000001fff007819 */ /* 0x000fe2000001140f */
[----:B------:R-:W-:Y:S01]  /*36c0*/  YIELD ;  /* 0x0000000000007946 */ /* 0x000fe20003800000 */
[----:B------:R-:W-:Y:S01]  /*36d0*/  MOV R8, R2 ;  /* 0x0000000200087202 */ /* 0x000fe20000000f00 */
[----:B------:R5:W1:Y:S01]  /*36e0*/  LDS R19, [R15.X4+0x1cf8] ;  /* 0x001cf8000f137984 */ /* 0x000a620000004800 */
        /* <DEDUP_REMOVED lines=10> */
[----:B-----5:R-:W-:Y:S02]  /*3790*/  IADD3 R15, R15, c[0x0][0x0], RZ ;  /* 0x000000000f0f7a10 */ /* 0x020fe40007ffe0ff */
[----:B------:R-:W-:Y:S02]  /*37a0*/  IADD3 R9, R7, R9, RZ ;  /* 0x0000000907097210 */ /* 0x000fe40007ffe0ff */
[----:B------:R-:W-:Y:S02]  /*37b0*/  LEA R12, P1, R10, c[0x0][0x318], 0x2 ;  /* 0x0000c6000a0c7a11 */ /* 0x000fe400078210ff */
        /* <DEDUP_REMOVED lines=8> */
.L_x_7454:
        /* <DEDUP_REMOVED lines=12> */
.L_x_9120:


//--------------------- .text._Z25selective_scan_bwd_kernelI32Selective_Scan_bwd_kernel_traitsILi32ELi8ELb1ELb0ELb1ELb0ELb1EN3c104HalfEfEEv12SSMParamsBwd --------------------------
	.section	.text._Z25selective_scan_bwd_kernelI32Selective_Scan_bwd_kernel_traitsILi32ELi8ELb1ELb0ELb1ELb0ELb1EN3c104HalfEfEEv12SSMParamsBwd,"ax",@progbits
	.sectioninfo	@"SHI_REGISTERS=167"
	.align	128
        .global         _Z25selective_scan_bwd_kernelI32Selective_Scan_bwd_kernel_traitsILi32ELi8ELb1ELb0ELb1ELb0ELb1EN3c104HalfEfEEv12SSMParamsBwd
        .type           _Z25selective_scan_bwd_kernelI32Selective_Scan_bwd_kernel_traitsILi32ELi8ELb1ELb0ELb1ELb0ELb1EN3c104HalfEfEEv12SSMParamsBwd,@function
        .size           _Z25selective_scan_bwd_kernelI32Selective_Scan_bwd_kernel_traitsILi32ELi8ELb1ELb0ELb1ELb0ELb1EN3c104HalfEfEEv12SSMParamsBwd,(.L_x_9121 - _Z25selective_scan_bwd_kernelI32Selective_Scan_bwd_kernel_traitsILi32ELi8ELb1ELb0ELb1ELb0ELb1EN3c104HalfEfEEv12SSMParamsBwd)
        .other          _Z25selective_scan_bwd_kernelI32Selective_Scan_bwd_kernel_traitsILi32ELi8ELb1ELb0ELb1ELb0ELb1EN3c104HalfEfEEv12SSMParamsBwd,@"STO_CUDA_ENTRY STV_DEFAULT"
_Z25selective_scan_bwd_kernelI32Selective_Scan_bwd_kernel_traitsILi32ELi8ELb1ELb0ELb1ELb0ELb1EN3c104HalfEfEEv12SSMParamsBwd:
.text._Z25selective_scan_bwd_kernelI32Selective_Scan_bwd_kernel_traitsILi32ELi8ELb1ELb0ELb1ELb0ELb1EN3c104HalfEfEEv12SSMParamsBwd:
        /* <DEDUP_REMOVED lines=27> */
[----:B------:R-:W-:Y:S01]  /*01b0*/  IMAD R10, R73, c[0x0][0x284], R10 ;  /* 0x0000a100490a7a24 */ /* 0x000fe200078e020a */
        /* <DEDUP_REMOVED lines=32> */
[----:B------:R-:W-:Y:S01]  /*03c0*/  IMAD R0, R72, c[0x0][0x1d8], RZ ;  /* 0x0000760048007a24 */ /* 0x000fe200078e02ff */
[----:B------:R-:W-:Y:S01]  /*03d0*/  IADD3 R28, P4, R11, R2, RZ ;  /* 0x000000020b1c7210 */ /* 0x000fe20007f9e0ff */
[----:B------:R-:W-:Y:S01]  /*03e0*/  IMAD.WIDE.U32 R8, R35, c[0x0][0x1b0], RZ ;  /* 0x00006c0023087a25 */ /* 0x000fe200078e00ff */
[----:B------:R-:W-:Y:S02]  /*03f0*/  @!P1 IADD3 R33, R33, 0x1, RZ ;  /* 0x0000000121219810 */ /* 0x000fe40007ffe0ff */
[----:B------:R-:W-:Y:S01]  /*0400*/  ISETP.NE.AND P1, PT, RZ, c[0x0][0x178], PT ;  /* 0x00005e00ff007a0c */ /* 0x000fe20003f25270 */
[----:B------:R-:W-:Y:S01]  /*0410*/  IMAD R0, R73, c[0x0][0x1dc], R0 ;  /* 0x0000770049007a24 */ /* 0x000fe200078e0200 */
[----:B------:R-:W-:-:S02]  /*0420*/  IADD3 R9, R9, R15, RZ ;  /* 0x0000000f09097210 */ /* 0x000fc40007ffe0ff */
[----:B------:R-:W-:Y:S02]  /*0430*/  @P0 IADD3 R33, R33, 0x1, RZ ;  /* 0x0000000121210810 */ /* 0x000fe40007ffe0ff */
[----:B------:R-:W-:Y:S01]  /*0440*/  IADD3.X R15, R13, R3, R0, P4, !PT ;  /* 0x000000030d0f7210 */ /* 0x000fe200027fe400 */
[----:B------:R-:W-:Y:S01]  /*0450*/  IMAD R0, R72, c[0x0][0x1e8], RZ ;  /* 0x00007a0048007a24 */ /* 0x000fe200078e02ff */
[----:B------:R-:W-:Y:S01]  /*0460*/  @!P2 IADD3 R33, -R33, RZ, RZ ;  /* 0x000000ff2121a210 */ /* 0x000fe20007ffe1ff */
[----:B------:R-:W-:-:S04]  /*0470*/  IMAD.WIDE.U32 R2, R73, c[0x0][0x1e8], R4 ;  /* 0x00007a0049027a25 */ /* 0x000fc800078e0004 */
[----:B------:R-:W-:Y:S01]  /*0480*/  IMAD.WIDE.U32 R4, R73, c[0x0][0x280], R6 ;  /* 0x0000a00049047a25 */ /* 0x000fe200078e0006 */
[----:B------:R-:W-:Y:S02]  /*0490*/  IADD3 R26, P0, R11, R2, RZ ;  /* 0x000000020b1a7210 */ /* 0x000fe40007f1e0ff */
[----:B------:R-:W-:Y:S01]  /*04a0*/  @!P1 LOP3.LUT R33, RZ, c[0x0][0x178], RZ, 0x33, !PT ;  /* 0x00005e00ff219a12 */ /* 0x000fe200078e33ff */
[----:B------:R-:W-:Y:S01]  /*04b0*/  IMAD R0, R73, c[0x0][0x1ec], R0 ;  /* 0x00007b0049007a24 */ /* 0x000fe200078e0200 */
[----:B------:R-:W-:Y:S02]  /*04c0*/  IADD3 R24, P2, R11, R4, RZ ;  /* 0x000000040b187210 */ /* 0x000fe40007f5e0ff */
[----:B------:R-:W-:Y:S01]  /*04d0*/  LEA R29, P1, R28, c[0x0][0x240], 0x1 ;  /* 0x000090001c1d7a11 */ /* 0x000fe200078208ff */
[----:B------:R-:W-:Y:S01]  /*04e0*/  IMAD.WIDE.U32 R8, R33, c[0x0][0x1c8], R8 ;  /* 0x0000720021087a25 */ /* 0x000fe200078e0008 */
[----:B------:R-:W-:Y:S02]  /*04f0*/  IADD3.X R3, R13, R3, R0, P0, !PT ;  /* 0x000000030d037210 */ /* 0x000fe400007fe400 */
[----:B------:R-:W-:-:S02]  /*0500*/  ISETP.NE.U32.AND P0, PT, RZ, c[0x0][0x260], PT ;  /* 0x00009800ff007a0c */ /* 0x000fc40003f05070 */
[----:B------:R-:W-:Y:S02]  /*0510*/  IADD3.X R5, R13, R5, R10, P2, !PT ;  /* 0x000000050d057210 */ /* 0x000fe400017fe40a */
        /* <DEDUP_REMOVED lines=21> */
[----:B------:R-:W-:Y:S01]  /*0670*/  LEA R23, P6, R11, c[0x0][0x230], 0x1 ;  /* 0x00008c000b177a11 */ /* 0x000fe200078c08ff */
        /* <DEDUP_REMOVED lines=8> */
[----:B------:R-:W-:Y:S01]  /*0700*/  MOV R31, RZ ;  /* 0x000000ff001f7202 */ /* 0x000fe20000000f00 */
[----:B------:R-:W-:Y:S01]  /*0710*/  IMAD R0, R34, c[0x0][0x2b8], RZ ;  /* 0x0000ae0022007a24 */ /* 0x000fe200078e02ff */
[----:B------:R-:W-:Y:S01]  /*0720*/  MOV R21, c[0x0][0x174] ;  /* 0x00005d0000157a02 */ /* 0x000fe20000000f00 */
[----:B------:R-:W1:Y:S01]  /*0730*/  S2R R20, SR_LANEID ;  /* 0x0000000000147919 */ /* 0x000e620000000000 */
[----:B------:R-:W-:Y:S01]  /*0740*/  IMAD R4, R72, c[0x0][0x198], RZ ;  /* 0x0000660048047a24 */ /* 0x000fe200078e02ff */
[----:B------:R-:W-:Y:S01]  /*0750*/  MOV R19, RZ ;  /* 0x000000ff00137202 */ /* 0x000fe20000000f00 */
[----:B------:R-:W-:Y:S01]  /*0760*/  IMAD R5, R35, c[0x0][0x2bc], R0 ;  /* 0x0000af0023057a24 */ /* 0x000fe200078e0200 */
[----:B------:R-:W-:Y:S01]  /*0770*/  MOV R74, RZ ;  /* 0x000000ff004a7202 */ /* 0x000fe20000000f00 */
[----:B------:R-:W-:-:S02]  /*0780*/  IMAD R0, R32, c[0x0][0x2c0], RZ ;  /* 0x0000b00020007a24 */ /* 0x000fc400078e02ff */
[----:B------:R-:W-:-:S04]  /*0790*/  IMAD.WIDE.U32 R68, R73, c[0x0][0x180], RZ ;  /* 0x0000600049447a25 */ /* 0x000fc800078e00ff */
[----:B------:R-:W-:-:S04]  /*07a0*/  IMAD.WIDE.U32 R70, R73, c[0x0][0x198], RZ ;  /* 0x0000660049467a25 */ /* 0x000fc800078e00ff */
[----:B------:R-:W-:Y:S02]  /*07b0*/  IMAD R13, R73, c[0x0][0x19c], R4 ;  /* 0x00006700490d7a24 */ /* 0x000fe400078e0204 */
[----:B0-----:R-:W-:Y:S01]  /*07c0*/  IMAD.WIDE.U32 R2, R35, c[0x0][0x2b8], R30 ;  /* 0x0000ae0023027a25 */ /* 0x001fe200078e001e */
[C---:B------:R-:W-:Y:S02]  /*07d0*/  SHF.L.U32 R12, R30.reuse, 0x3, RZ ;  /* 0x000000031e0c7819 */ /* 0x040fe400000006ff */
[C---:B------:R-:W-:Y:S02]  /*07e0*/  IADD3 R11, R30.reuse, 0x20, RZ ;  /* 0x000000201e0b7810 */ /* 0x040fe40007ffe0ff */
[----:B------:R-:W-:Y:S01]  /*07f0*/  IADD3 R3, R3, R5, RZ ;  /* 0x0000000503037210 */ /* 0x000fe20007ffe0ff */
[C---:B------:R-:W-:Y:S01]  /*0800*/  IMAD R5, R33.reuse, c[0x0][0x2c4], R0 ;  /* 0x0000b10021057a24 */ /* 0x040fe200078e0200 */
[C---:B------:R-:W-:Y:S02]  /*0810*/  IADD3 R9, R30.reuse, 0x60, RZ ;  /* 0x000000601e097810 */ /* 0x040fe40007ffe0ff */
[C---:B------:R-:W-:Y:S01]  /*0820*/  IADD3 R37, R30.reuse, 0xa0, RZ ;  /* 0x000000a01e257810 */ /* 0x040fe20007ffe0ff */
[----:B------:R-:W-:Y:S01]  /*0830*/  IMAD.WIDE.U32 R2, R33, c[0x0][0x2c0], R2 ;  /* 0x0000b00021027a25 */ /* 0x000fe200078e0002 */
[----:B------:R-:W-:-:S02]  /*0840*/  IADD3 R39, R30, 0xc0, RZ ;  /* 0x000000c01e277810 */ /* 0x000fc40007ffe0ff */
[----:B------:R-:W-:Y:S02]  /*0850*/  IADD3 R41, R30, 0xe0, RZ ;  /* 0x000000e01e297810 */ /* 0x000fe40007ffe0ff */
[----:B------:R-:W-:Y:S02]  /*0860*/  IADD3 R3, R3, R5, RZ ;  /* 0x0000000503037210 */ /* 0x000fe40007ffe0ff */
[----:B------:R-:W-:Y:S02]  /*0870*/  LEA R7, P0, R2, c[0x0][0x320], 0x2 ;  /* 0x0000c80002077a11 */ /* 0x000fe400078010ff */
[----:B------:R-:W-:Y:S02]  /*0880*/  IADD3 R5, R30, 0x80, RZ ;  /* 0x000000801e057810 */ /* 0x000fe40007ffe0ff */
[----:B------:R-:W-:Y:S01]  /*0890*/  LEA.HI.X R0, R2, c[0x0][0x324], R3, 0x2, P0 ;  /* 0x0000c90002007a11 */ /* 0x000fe200000f1403 */
[----:B------:R-:W-:Y:S01]  /*08a0*/  IMAD R2, R72, c[0x0][0x180], RZ ;  /* 0x0000600048027a24 */ /* 0x000fe200078e02ff */
[----:B------:R-:W-:-:S02]  /*08b0*/  IADD3 R3, R30, 0x40, RZ ;  /* 0x000000401e037810 */ /* 0x000fc40007ffe0ff */
[----:B------:R-:W-:Y:S01]  /*08c0*/  IADD3 R8, P0, R7, -0x180, RZ ;  /* 0xfffffe8007087810 */ /* 0x000fe20007f1e0ff */
[----:B------:R-:W-:Y:S01]  /*08d0*/  IMAD R15, R73, c[0x0][0x184], R2 ;  /* 0x00006100490f7a24 */ /* 0x000fe200078e0202 */
[----:B------:R-:W-:Y:S02]  /*08e0*/  IADD3 R7, P1, R7, -0x80, RZ ;  /* 0xffffff8007077810 */ /* 0x000fe40007f3e0ff */
[-C--:B------:R-:W-:Y:S02]  /*08f0*/  LEA.HI.SX32 R10, R3, R30.reuse, 0x1b ;  /* 0x0000001e030a7211 */ /* 0x080fe400078fdaff */
[----:B------:R-:W-:Y:S02]  /*0900*/  LEA.HI.SX32 R6, R5, R30, 0x1b ;  /* 0x0000001e05067211 */ /* 0x000fe400078fdaff */
[----:B------:R-:W-:Y:S02]  /*0910*/  IADD3.X R2, R0, -0x1, RZ, P0, !PT ;  /* 0xffffffff00027810 */ /* 0x000fe400007fe4ff */
[----:B------:R-:W-:-:S02]  /*0920*/  MOV R31, RZ ;  /* 0x000000ff001f7202 */ /* 0x000fc40000000f00 */
[C---:B------:R-:W-:Y:S02]  /*0930*/  LOP3.LUT R18, R30.reuse, 0x1f, RZ, 0xc0, !PT ;  /* 0x0000001f1e127812 */ /* 0x040fe400078ec0ff */
[----:B------:R-:W-:Y:S02]  /*0940*/  SHF.R.S32.HI R17, RZ, 0x1f, R30 ;  /* 0x0000001fff117819 */ /* 0x000fe4000001141e */
[C---:B------:R-:W-:Y:S02]  /*0950*/  IADD3 R16, R30.reuse, 0x200, RZ ;  /* 0x000002001e107810 */ /* 0x040fe40007ffe0ff */
[----:B------:R-:W-:Y:S02]  /*0960*/  LEA.HI.SX32 R14, R30, R30, 0x1b ;  /* 0x0000001e1e0e7211 */ /* 0x000fe400078fdaff */
[----:B------:R-:W-:Y:S02]  /*0970*/  IADD3 R15, R69, R15, RZ ;  /* 0x0000000f450f7210 */ /* 0x000fe40007ffe0ff */
[----:B------:R-:W-:-:S02]  /*0980*/  IADD3 R13, R71, R13, RZ ;  /* 0x0000000d470d7210 */ /* 0x000fc40007ffe0ff */
[----:B------:R-:W-:Y:S02]  /*0990*/  LEA.HI.SX32 R12, R12, R12, 0x1b ;  /* 0x0000000c0c0c7211 */ /* 0x000fe400078fdaff */
[-C--:B------:R-:W-:Y:S02]  /*09a0*/  LEA.HI.SX32 R11, R11, R30.reuse, 0x1b ;  /* 0x0000001e0b0b7211 */ /* 0x080fe400078fdaff */
[-C--:B------:R-:W-:Y:S02]  /*09b0*/  LEA.HI.SX32 R9, R9, R30.reuse, 0x1b ;  /* 0x0000001e09097211 */ /* 0x080fe400078fdaff */
[-C--:B------:R-:W-:Y:S02]  /*09c0*/  LEA.HI.SX32 R5, R37, R30.reuse, 0x1b ;  /* 0x0000001e25057211 */ /* 0x080fe400078fdaff */
[-C--:B------:R-:W-:Y:S02]  /*09d0*/  LEA.HI.SX32 R4, R39, R30.reuse, 0x1b ;  /* 0x0000001e27047211 */ /* 0x080fe400078fdaff */
[----:B------:R-:W-:-:S02]  /*09e0*/  LEA.HI.SX32 R3, R41, R30, 0x1b ;  /* 0x0000001e29037211 */ /* 0x000fc400078fdaff */
[----:B-1----:R-:W-:Y:S02]  /*09f0*/  IADD3.X R0, R0, -0x1, RZ, P1, !PT ;  /* 0xffffffff00007810 */ /* 0x002fe40000ffe4ff */
.L_x_7479:
[----:B------:R-:W-:Y:S01]  /*0a00*/  BAR.SYNC.DEFER_BLOCKING 0x0 ;  /* 0x0000000000007b1d */ /* 0x000fe20000010000 */
[C---:B------:R-:W-:Y:S02]  /*0a10*/  SHF.L.U32 R78, R30.reuse, 0x4, RZ ;  /* 0x000000041e4e7819 */ /* 0x040fe400000006ff */
[----:B------:R-:W-:Y:S02]  /*0a20*/  SHF.L.U64.HI R75, R30, 0x4, R17 ;  /* 0x000000041e4b7819 */ /* 0x000fe40000010211 */
[----:B------:R-:W-:-:S04]  /*0a30*/  IADD3 R48, P0, R29, R78, RZ ;  /* 0x0000004e1d307210 */ /* 0x000fc80007f1e0ff */
[----:B------:R-:W-:-:S06]  /*0a40*/  IADD3.X R49, R28, R75, RZ, P0, !PT ;  /* 0x0000004b1c317210 */ /* 0x000fcc00007fe4ff */
[----:B--2---:R-:W2:Y:S01]  /*0a50*/  LDG.E.128 R48, [R48.64] ;  /* 0x0000000430307981 */ /* 0x004ea2000c1e1d00 */
[----:B-1----:R-:W-:-:S04]  /*0a60*/  IADD3 R44, P0, R27, R78, RZ ;  /* 0x0000004e1b2c7210 */ /* 0x002fc80007f1e0ff */
[----:B------:R-:W-:Y:S01]  /*0a70*/  IADD3.X R45, R26, R75, RZ, P0, !PT ;  /* 0x0000004b1a2d7210 */ /* 0x000fe200007fe4ff */
[----:B0-2---:R0:W-:Y:S01]  /*0a80*/  STS.128 [R20.X16], R48 ;  /* 0x0000003014007388 */ /* 0x0051e2000000cc00 */
[----:B------:R-:W-:-:S06]  /*0a90*/  NOP ;  /* 0x0000000000007918 */ /* 0x000fcc0000000000 */
[----:B------:R-:W-:Y:S04]  /*0aa0*/  LDS.128 R36, [R20.X16] ;  /* 0x0000000014247984 */ /* 0x000fe8000000cc00 */
[----:B------:R-:W-:Y:S06]  /*0ab0*/  BAR.SYNC.DEFER_BLOCKING 0x0 ;  /* 0x0000000000007b1d */ /* 0x000fec0000010000 */
[----:B------:R-:W2:Y:S01]  /*0ac0*/  LDG.E.128 R44, [R44.64] ;  /* 0x000000042c2c7981 */ /* 0x000ea2000c1e1d00 */
[----:B------:R-:W-:-:S04]  /*0ad0*/  IADD3 R52, P0, R25, R78, RZ ;  /* 0x0000004e19347210 */ /* 0x000fc80007f1e0ff */
[----:B------:R-:W-:Y:S02]  /*0ae0*/  IADD3.X R53, R24, R75, RZ, P0, !PT ;  /* 0x0000004b18357210 */ /* 0x000fe400007fe4ff */
[----:B------:R-:W-:Y:S01]  /*0af0*/  MOV R76, c[0x0][0x174] ;  /* 0x00005d00004c7a02 */ /* 0x000fe20000000f00 */
[----:B--2---:R1:W-:Y:S01]  /*0b00*/  STS.128 [R20.X16], R44 ;  /* 0x0000002c14007388 */ /* 0x0043e2000000cc00 */
[----:B------:R-:W-:-:S06]  /*0b10*/  NOP ;  /* 0x0000000000007918 */ /* 0x000fcc0000000000 */
[----:B------:R-:W-:Y:S04]  /*0b20*/  LDS.128 R40, [R20.X16] ;  /* 0x0000000014287984 */ /* 0x000fe8000000cc00 */
[----:B------:R-:W-:Y:S06]  /*0b30*/  BAR.SYNC.DEFER_BLOCKING 0x0 ;  /* 0x0000000000007b1d */ /* 0x000fec0000010000 */
[----:B0-----:R-:W2:Y:S01]  /*0b40*/  LDG.E.128 R48, [R52.64] ;  /* 0x0000000434307981 */ /* 0x001ea2000c1e1d00 */
[----:B------:R-:W-:Y:S01]  /*0b50*/  LEA R76, R76, R19, 0x8 ;  /* 0x000000134c4c7211 */ /* 0x000fe200078e40ff */
[----:B------:R-:W-:-:S02]  /*0b60*/  IMAD R54, R72, c[0x0][0x1f8], RZ ;  /* 0x00007e0048367a24 */ /* 0x000fc400078e02ff */
[----:B-1----:R-:W-:Y:S01]  /*0b70*/  IMAD R44, R34, c[0x0][0x1f0], RZ ;  /* 0x00007c00222c7a24 */ /* 0x002fe200078e02ff */
[----:B------:R-:W-:Y:S01]  /*0b80*/  SHF.R.S32.HI R77, RZ, 0x1f, R76 ;  /* 0x0000001fff4d7819 */ /* 0x000fe2000001144c */
[----:B------:R-:W-:Y:S02]  /*0b90*/  IMAD R61, R73, c[0x0][0x1fc], R54 ;  /* 0x00007f00493d7a24 */ /* 0x000fe400078e0236 */
        /* <DEDUP_REMOVED lines=11> */
[----:B------:R-:W1:Y:S04]  /*0c50*/  LDS.128 R44, [R20.X16] ;  /* 0x00000000142c7984 */ /* 0x000e68000000cc00 */
[----:B------:R-:W-:Y:S06]  /*0c60*/  BAR.SYNC.DEFER_BLOCKING 0x0 ;  /* 0x0000000000007b1d */ /* 0x000fec0000010000 */
[----:B------:R-:W2:Y:S01]  /*0c70*/  LDG.E.128 R60, [R60.64+-0x200] ;  /* 0xfffe00043c3c7981 */ /* 0x000ea2000c1e1d00 */
[----:B------:R-:W-:-:S02]  /*0c80*/  IMAD R52, R72, c[0x0][0x208], RZ ;  /* 0x0000820048347a24 */ /* 0x000fc400078e02ff */
[----:B------:R-:W-:Y:S02]  /*0c90*/  IMAD R54, R34, c[0x0][0x200], RZ ;  /* 0x0000800022367a24 */ /* 0x000fe400078e02ff */
[C---:B------:R-:W-:Y:S02]  /*0ca0*/  IMAD R55, R73.reuse, c[0x0][0x20c], R52 ;  /* 0x0000830049377a24 */ /* 0x040fe400078e0234 */
[----:B------:R-:W-:-:S05]  /*0cb0*/  IMAD.WIDE.U32 R52, R73, c[0x0][0x208], R76 ;  /* 0x0000820049347a25 */ /* 0x000fca00078e004c */
[----:B------:R-:W-:Y:S01]  /*0cc0*/  IADD3 R53, R53, R55, RZ ;  /* 0x0000003735357210 */ /* 0x000fe20007ffe0ff */
[----:B------:R-:W-:-:S04]  /*0cd0*/  IMAD R55, R35, c[0x0][0x204], R54 ;  /* 0x0000810023377a24 */ /* 0x000fc800078e0236 */
[----:B0-----:R-:W-:-:S05]  /*0ce0*/  IMAD.WIDE.U32 R48, R35, c[0x0][0x200], R52 ;  /* 0x0000800023307a25 */ /* 0x001fca00078e0034 */
[----:B------:R-:W-:Y:S02]  /*0cf0*/  IADD3 R49, R49, R55, RZ ;  /* 0x0000003731317210 */ /* 0x000fe40007ffe0ff */
[----:B------:R-:W-:-:S04]  /*0d00*/  LEA R53, P0, R48, c[0x0][0x258], 0x1 ;  /* 0x0000960030357a11 */ /* 0x000fc800078008ff */
[----:B------:R-:W-:Y:S02]  /*0d10*/  LEA.HI.X R48, R48, c[0x0][0x25c], R49, 0x1, P0 ;  /* 0x0000970030307a11 */ /* 0x000fe400000f0c31 */
[----:B------:R-:W-:-:S04]  /*0d20*/  IADD3 R52, P0, R53, R78, RZ ;  /* 0x0000004e35347210 */ /* 0x000fc80007f1e0ff */
[----:B------:R-:W-:Y:S01]  /*0d30*/  IADD3.X R53, R48, R75, RZ, P0, !PT ;  /* 0x0000004b30357210 */ /* 0x000fe200007fe4ff */
[----:B--2---:R-:W-:Y:S01]  /*0d40*/  STS.128 [R20.X16], R60 ;  /* 0x0000003c14007388 */ /* 0x004fe2000000cc00 */
[----:B------:R-:W-:-:S06]  /*0d50*/  NOP ;  /* 0x0000000000007918 */ /* 0x000fcc0000000000 */
[----:B------:R-:W0:Y:S04]  /*0d60*/  LDS.128 R48, [R20.X16] ;  /* 0x0000000014307984 */ /* 0x000e28000000cc00 */
[----:B------:R-:W-:Y:S06]  /*0d70*/  BAR.SYNC.DEFER_BLOCKING 0x0 ;  /* 0x0000000000007b1d */ /* 0x000fec0000010000 */
[----:B------:R-:W2:Y:S01]  /*0d80*/  LDG.E.128 R52, [R52.64+-0x200] ;  /* 0xfffe000434347981 */ /* 0x000ea2000c1e1d00 */
[--C-:B-1----:R-:W-:Y:S01]  /*0d90*/  HADD2.F32 R96, -RZ, R46.reuse.H0_H0 ;  /* 0x2000002eff607230 */ /* 0x102fe20000004100 */
[----:B------:R-:W-:Y:S01]  /*0da0*/  IMAD R92, R72, c[0x0][0x2f0], RZ ;  /* 0x0000bc00485c7a24 */ /* 0x000fe200078e02ff */
[----:B------:R-:W-:-:S02]  /*0db0*/  HADD2.F32 R94, -RZ, R46.H1_H1 ;  /* 0x3000002eff5e7230 */ /* 0x000fc40000004100 */
[----:B------:R-:W-:Y:S01]  /*0dc0*/  HADD2.F32 R100, -RZ, R45.H0_H0 ;  /* 0x2000002dff647230 */ /* 0x000fe20000004100 */
[----:B------:R-:W-:Y:S01]  /*0dd0*/  IMAD R93, R73, c[0x0][0x2f4], R92 ;  /* 0x0000bd00495d7a24 */ /* 0x000fe200078e025c */
[----:B------:R-:W-:Y:S02]  /*0de0*/  HADD2.F32 R99, -RZ, R44.H1_H1 ;  /* 0x3000002cff637230 */ /* 0x000fe40000004100 */
[----:B------:R-:W-:Y:S02]  /*0df0*/  HADD2.F32 R92, -RZ, R47.H0_H0 ;  /* 0x2000002fff5c7230 */ /* 0x000fe40000004100 */
[----:B------:R-:W-:Y:S02]  /*0e00*/  HADD2.F32 R111, -RZ, R40.H1_H1 ;  /* 0x30000028ff6f7230 */ /* 0x000fe40000004100 */
[--C-:B0-----:R-:W-:Y:S02]  /*0e10*/  HADD2.F32 R83, -RZ, R48.reuse.H0_H0 ;  /* 0x20000030ff537230 */ /* 0x101fe40000004100 */
[----:B------:R-:W-:-:S02]  /*0e20*/  HADD2.F32 R97, -RZ, R48.H1_H1 ;  /* 0x30000030ff617230 */ /* 0x000fc40000004100 */
[--C-:B------:R-:W-:Y:S01]  /*0e30*/  HADD2.F32 R81, -RZ, R49.reuse.H0_H0 ;  /* 0x20000031ff517230 */ /* 0x100fe20000004100 */
[----:B------:R-:W-:Y:S01]  /*0e40*/  FMUL.FTZ R48, R83, -1.4426950216293334961 ;  /* 0xbfb8aa3b53307820 */ /* 0x000fe20000410000 */
[--C-:B------:R-:W-:Y:S01]  /*0e50*/  HADD2.F32 R80, -RZ, R50.reuse.H0_H0 ;  /* 0x20000032ff507230 */ /* 0x100fe20000004100 */
[----:B------:R-:W-:Y:S01]  /*0e60*/  FMUL.FTZ R84, R97, -1.4426950216293334961 ;  /* 0xbfb8aa3b61547820 */ /* 0x000fe20000410000 */
[----:B------:R-:W-:Y:S01]  /*0e70*/  HADD2.F32 R82, -RZ, R49.H1_H1 ;  /* 0x30000031ff527230 */ /* 0x000fe20000004100 */
        /* <DEDUP_REMOVED lines=8> */
[----:B------:R-:W-:Y:S01]  /*0f00*/  HADD2.F32 R109, -RZ, R41.H0_H0 ;  /* 0x20000029ff6d7230 */ /* 0x000fe20000004100 */
[----:B------:R-:W-:Y:S01]  /*0f10*/  FMUL.FTZ R90, R63, -1.4426950216293334961 ;  /* 0xbfb8aa3b3f5a7820 */ /* 0x000fe20000410000 */
[----:B------:R0:W-:Y:S01]  /*0f20*/  MUFU.EX2 R60, R84 ;  /* 0x00000054003c7308 */ /* 0x0001e20000000800 */
[----:B------:R-:W-:-:S07]  /*0f30*/  FMUL.FTZ R91, R62, -1.4426950216293334961 ;  /* 0xbfb8aa3b3e5b7820 */ /* 0x000fce0000410000 */
[----:B------:R-:W1:Y:S01]  /*0f40*/  MUFU.EX2 R86, R49 ;  /* 0x0000003100567308 */ /* 0x000e620000000800 */
[----:B0-----:R-:W-:-:S07]  /*0f50*/  FADD.FTZ R84, R48, 1 ;  /* 0x3f80000030547421 */ /* 0x001fce0000010000 */
[----:B------:R-:W0:Y:S08]  /*0f60*/  MUFU.EX2 R88, R50 ;  /* 0x0000003200587308 */ /* 0x000e300000000800 */
[----:B---3--:R3:W-:Y:S01]  /*0f70*/  MUFU.RCP R98, R84 ;  /* 0x0000005400627308 */ /* 0x0087e20000001000 */
[----:B-1----:R-:W-:-:S07]  /*0f80*/  FADD.FTZ R86, R86, 1 ;  /* 0x3f80000056567421 */ /* 0x002fce0000010000 */
[----:B------:R-:W1:Y:S01]  /*0f90*/  MUFU.EX2 R87, R61 ;  /* 0x0000003d00577308 */ /* 0x000e620000000800 */
[----:B---3--:R-:W-:Y:S01]  /*0fa0*/  HADD2.F32 R84, -RZ, R45.H1_H1 ;  /* 0x3000002dff547230 */ /* 0x008fe20000004100 */
[----:B0-----:R-:W-:Y:S01]  /*0fb0*/  FADD.FTZ R95, R88, 1 ;  /* 0x3f800000585f7421 */ /* 0x001fe20000010000 */
[----:B------:R-:W-:-:S05]  /*0fc0*/  HADD2.F32 R88, -RZ, R47.H1_H1 ;  /* 0x3000002fff587230 */ /* 0x000fca0000004100 */
[----:B------:R-:W0:Y:S08]  /*0fd0*/  MUFU.EX2 R90, R90 ;  /* 0x0000005a005a7308 */ /* 0x000e300000000800 */
[----:B----4-:R3:W4:Y:S01]  /*0fe0*/  MUFU.EX2 R89, R85 ;  /* 0x0000005500597308 */ /* 0x0107220000000800 */
[----:B-1----:R-:W-:-:S07]  /*0ff0*/  FADD.FTZ R87, R87, 1 ;  /* 0x3f80000057577421 */ /* 0x002fce0000010000 */
[----:B------:R-:W1:Y:S01]  /*1000*/  MUFU.EX2 R103, R91 ;  /* 0x0000005b00677308 */ /* 0x000e620000000800 */
[----:B---3--:R-:W-:Y:S02]  /*1010*/  FADD.FTZ R85, R60, 1 ;  /* 0x3f8000003c557421 */ /* 0x008fe40000010000 */
[----:B0-----:R-:W-:Y:S02]  /*1020*/  FADD.FTZ R102, R90, 1 ;  /* 0x3f8000005a667421 */ /* 0x001fe40000010000 */
[----:B------:R-:W-:-:S03]  /*1030*/  IMAD.WIDE.U32 R60, R73, c[0x0][0x2f0], R76 ;  /* 0x0000bc00493c7a25 */ /* 0x000fc600078e004c */
[----:B------:R-:W0:Y:S01]  /*1040*/  MUFU.RCP R104, R85 ;  /* 0x0000005500687308 */ /* 0x000e220000001000 */
[----:B----4-:R-:W-:Y:S01]  /*1050*/  FADD.FTZ R46, R89, 1 ;  /* 0x3f800000592e7421 */ /* 0x010fe20000010000 */
[----:B------:R-:W-:-:S05]  /*1060*/  IADD3 R61, R61, R93, RZ ;  /* 0x0000005d3d3d7210 */ /* 0x000fca0007ffe0ff */
[----:B------:R-:W-:Y:S01]  /*1070*/  IMAD.WIDE.U32 R60, R35, c[0x0][0x2e8], R60 ;  /* 0x0000ba00233c7a25 */ /* 0x000fe200078e003c */
[----:B------:R-:W-:Y:S03]  /*1080*/  MUFU.RCP R101, R87 ;  /* 0x0000005700657308 */ /* 0x000fe60000001000 */
[----:B-1----:R-:W-:-:S05]  /*1090*/  FADD.FTZ R103, R103, 1 ;  /* 0x3f80000067677421 */ /* 0x002fca0000010000 */
[----:B------:R-:W1:Y:S08]  /*10a0*/  MUFU.RCP R86, R86 ;  /* 0x0000005600567308 */ /* 0x000e700000001000 */
[----:B------:R-:W-:Y:S08]  /*10b0*/  MUFU.RCP R95, R95 ;  /* 0x0000005f005f7308 */ /* 0x000ff00000001000 */
[----:B------:R-:W-:Y:S01]  /*10c0*/  MUFU.RCP R102, R102 ;  /* 0x0000006600667308 */ /* 0x000fe20000001000 */
[----:B--2---:R2:W-:Y:S01]  /*10d0*/  STS.128 [R20.X16], R52 ;  /* 0x0000003414007388 */ /* 0x0045e2000000cc00 */
[----:B------:R-:W-:-:S06]  /*10e0*/  NOP ;  /* 0x0000000000007918 */ /* 0x000fcc0000000000 */
[----:B------:R-:W3:Y:S01]  /*10f0*/  LDS.128 R48, [R20.X16] ;  /* 0x0000000014307984 */ /* 0x000ee2000000cc00 */
[----:B--2---:R-:W-:Y:S01]  /*1100*/  MOV R52, c[0x0][0x16c] ;  /* 0x00005b0000347a02 */ /* 0x004fe20000000f00 */
[----:B------:R-:W-:Y:S01]  /*1110*/  HADD2.F32 R54, -RZ, R44.H0_H0 ;  /* 0x2000002cff367230 */ /* 0x000fe20000004100 */
[C---:B------:R-:W-:Y:S01]  /*1120*/  FMUL.FTZ R53, R83.reuse, R98 ;  /* 0x0000006253357220 */ /* 0x040fe20000410000 */
[----:B------:R-:W-:Y:S01]  /*1130*/  HADD2.F32 R55, -RZ, R36.H0_H0 ;  /* 0x20000024ff377230 */ /* 0x000fe20000004100 */
[----:B------:R-:W-:Y:S01]  /*1140*/  ISETP.GE.AND P1, PT, R52, 0x1, PT ;  /* 0x000000013400780c */ /* 0x000fe20003f26270 */
[----:B------:R-:W-:Y:S02]  /*1150*/  FADD.FTZ R44, -R98, 1 ;  /* 0x3f800000622c7421 */ /* 0x000fe40000010100 */
[----:B------:R-:W-:Y:S02]  /*1160*/  FMUL.FTZ R52, R54, R53 ;  /* 0x0000003536347220 */ /* 0x000fe40000410000 */
[----:B------:R-:W-:-:S02]  /*1170*/  FFMA.FTZ R44, R83, R44, 1 ;  /* 0x3f800000532c7423 */ /* 0x000fc4000001002c */
[----:B------:R-:W-:Y:S02]  /*1180*/  FFMA.FTZ R107, R52, R55, R74 ;  /* 0x00000037346b7223 */ /* 0x000fe4000001004a */
[----:B------:R0:W2:Y:S02]  /*1190*/  MUFU.RCP R74, R46 ;  /* 0x0000002e004a7308 */ /* 0x0000a40000001000 */
[----:B0-----:R-:W-:-:S04]  /*11a0*/  FADD.FTZ R46, -R104, 1 ;  /* 0x3f800000682e7421 */ /* 0x001fc80000010100 */
[----:B------:R-:W-:Y:S01]  /*11b0*/  FFMA.FTZ R46, R97, R46, 1 ;  /* 0x3f800000612e7423 */ /* 0x000fe2000001002e */
[--C-:B---3--:R-:W-:Y:S02]  /*11c0*/  HADD2.F32 R90, -RZ, R48.reuse.H0_H0 ;  /* 0x20000030ff5a7230 */ /* 0x108fe40000004100 */
[----:B------:R-:W-:Y:S01]  /*11d0*/  HADD2.F32 R55, -RZ, R48.H1_H1 ;  /* 0x30000030ff377230 */ /* 0x000fe20000004100 */
[----:B-1----:R-:W-:Y:S01]  /*11e0*/  FADD.FTZ R48, -R86, 1 ;  /* 0x3f80000056307421 */ /* 0x002fe20000010100 */
[--C-:B------:R-:W-:Y:S01]  /*11f0*/  HADD2.F32 R85, -RZ, R49.reuse.H1_H1 ;  /* 0x30000031ff557230 */ /* 0x100fe20000004100 */
[----:B------:R-:W-:Y:S01]  /*1200*/  FMUL.FTZ R45, R54, R90 ;  /* 0x0000005a362d7220 */ /* 0x000fe20000410000 */
[----:B------:R-:W-:Y:S01]  /*1210*/  HADD2.F32 R83, -RZ, R49.H0_H0 ;  /* 0x20000031ff537230 */ /* 0x000fe20000004100 */
[----:B------:R-:W-:Y:S01]  /*1220*/  FMUL.FTZ R47, R99, R55 ;  /* 0x00000037632f7220 */ /* 0x000fe20000410000 */
[--C-:B------:R-:W-:Y:S01]  /*1230*/  HADD2.F32 R87, -RZ, R50.reuse.H0_H0 ;  /* 0x20000032ff577230 */ /* 0x100fe20000004100 */
[----:B------:R-:W-:Y:S01]  /*1240*/  FMUL.FTZ R45, R98, R45 ;  /* 0x0000002d622d7220 */ /* 0x000fe20000410000 */
[----:B------:R-:W-:Y:S01]  /*1250*/  HADD2.F32 R89, -RZ, R50.H1_H1 ;  /* 0x30000032ff597230 */ /* 0x000fe20000004100 */
[----:B------:R-:W-:Y:S01]  /*1260*/  FMUL.FTZ R98, R97, R104 ;  /* 0x0000006861627220 */ /* 0x000fe20000410000 */
[--C-:B------:R-:W-:Y:S01]  /*1270*/  HADD2.F32 R91, -RZ, R51.reuse.H0_H0 ;  /* 0x20000033ff5b7230 */ /* 0x100fe20000004100 */
[----:B------:R-:W0:Y:S01]  /*1280*/  MUFU.RCP R97, R103 ;  /* 0x0000006700617308 */ /* 0x000e220000001000 */
[----:B------:R-:W-:Y:S01]  /*1290*/  HADD2.F32 R93, -RZ, R51.H1_H1 ;  /* 0x30000033ff5d7230 */ /* 0x000fe20000004100 */
[----:B------:R-:W-:-:S02]  /*12a0*/  FADD.FTZ R51, -R101, 1 ;  /* 0x3f80000065337421 */ /* 0x000fc40000010100 */
        /* <DEDUP_REMOVED lines=9> */
[----:B--2---:R-:W-:Y:S02]  /*1340*/  FADD.FTZ R46, -R74, 1 ;  /* 0x3f8000004a2e7421 */ /* 0x004fe40000010100 */
[----:B0-----:R-:W-:Y:S02]  /*1350*/  FADD.FTZ R51, -R97, 1 ;  /* 0x3f80000061337421 */ /* 0x001fe40000010100 */
[----:B------:R-:W-:-:S02]  /*1360*/  FMUL.FTZ R44, R45, R44 ;  /* 0x0000002c2d2c7220 */ /* 0x000fc40000410000 */
[----:B------:R-:W-:Y:S02]  /*1370*/  FMUL.FTZ R45, R49, R48 ;  /* 0x00000030312d7220 */ /* 0x000fe40000410000 */
[----:B------:R-:W-:Y:S01]  /*1380*/  FFMA.FTZ R48, R79, R46, 1 ;  /* 0x3f8000004f307423 */ /* 0x000fe2000001002e */
[----:B------:R-:W-:Y:S01]  /*1390*/  F2FP.PACK_AB R44, R47, R44 ;  /* 0x0000002c2f2c723e */ /* 0x000fe200000000ff */
[----:B------:R-:W-:Y:S01]  /*13a0*/  FFMA.FTZ R105, R62, R51, 1 ;  /* 0x3f8000003e697423 */ /* 0x000fe20000010033 */
[----:B------:R-:W-:Y:S01]  /*13b0*/  F2FP.PACK_AB R45, R50, R45 ;  /* 0x0000002d322d723e */ /* 0x000fe200000000ff */
[----:B------:R-:W-:Y:S02]  /*13c0*/  FADD.FTZ R49, -R95, 1 ;  /* 0x3f8000005f317421 */ /* 0x000fe40000010100 */
[----:B------:R-:W-:Y:S02]  /*13d0*/  FADD.FTZ R54, -R102, 1 ;  /* 0x3f80000066367421 */ /* 0x000fe40000010100 */
[----:B------:R-:W-:-:S02]  /*13e0*/  FMUL.FTZ R46, R96, R87 ;  /* 0x00000057602e7220 */ /* 0x000fc40000410000 */
[----:B------:R-:W-:Y:S02]  /*13f0*/  FMUL.FTZ R51, R94, R89 ;  /* 0x000000595e337220 */ /* 0x000fe40000410000 */
        /* <DEDUP_REMOVED lines=9> */
[----:B------:R-:W-:Y:S01]  /*1490*/  FMUL.FTZ R51, R51, R48 ;  /* 0x0000003033337220 */ /* 0x000fe20000410000 */
[----:B------:R-:W-:Y:S01]  /*14a0*/  HADD2.F32 R48, -RZ, R36.H1_H1 ;  /* 0x30000024ff307230 */ /* 0x000fe20000004100 */
[----:B------:R-:W-:-:S02]  /*14b0*/  FMUL.FTZ R103, R103, R54 ;  /* 0x0000003667677220 */ /* 0x000fc40000410000 */
[----:B------:R-:W-:Y:S01]  /*14c0*/  FMUL.FTZ R104, R104, R105 ;  /* 0x0000006968687220 */ /* 0x000fe20000410000 */
[----:B------:R-:W-:Y:S01]  /*14d0*/  F2FP.PACK_AB R46, R51, R46 ;  /* 0x0000002e332e723e */ /* 0x000fe200000000ff */
[----:B------:R-:W-:Y:S02]  /*14e0*/  FMUL.FTZ R54, R99, R98 ;  /* 0x0000006263367220 */ /* 0x000fe40000410000 */
[----:B------:R-:W-:Y:S01]  /*14f0*/  FMUL.FTZ R99, R81, R86 ;  /* 0x0000005651637220 */ /* 0x000fe20000410000 */
[----:B------:R-:W-:Y:S01]  /*1500*/  F2FP.PACK_AB R47, R104, R103 ;  /* 0x00000067682f723e */ /* 0x000fe200000000ff */
[----:B------:R-:W-:Y:S01]  /*1510*/  BAR.SYNC.DEFER_BLOCKING 0x0 ;  /* 0x0000000000007b1d */ /* 0x000fe20000010000 */
[----:B------:R-:W-:Y:S01]  /*1520*/  FFMA.FTZ R107, R54, R48, R107 ;  /* 0x00000030366b7223 */ /* 0x000fe2000001006b */
[--C-:B------:R-:W-:Y:S01]  /*1530*/  HADD2.F32 R81, -RZ, R37.reuse.H0_H0 ;  /* 0x20000025ff517230 */ /* 0x100fe20000004100 */
[----:B------:R-:W-:Y:S01]  /*1540*/  FMUL.FTZ R101, R82, R101 ;  /* 0x0000006552657220 */ /* 0x000fe20000410000 */
[----:B------:R-:W-:Y:S01]  /*1550*/  HADD2.F32 R82, -RZ, R37.H1_H1 ;  /* 0x30000025ff527230 */ /* 0x000fe20000004100 */
[----:B------:R-:W-:-:S02]  /*1560*/  FMUL.FTZ R86, R100, R99 ;  /* 0x0000006364567220 */ /* 0x000fc40000410000 */
[----:B------:R-:W-:Y:S02]  /*1570*/  IMAD R104, R34, c[0x0][0x2e8], RZ ;  /* 0x0000ba0022687a24 */ /* 0x000fe400078e02ff */
[----:B------:R-:W-:Y:S02]  /*1580*/  FFMA.FTZ R81, R86, R81, R107 ;  /* 0x0000005156517223 */ /* 0x000fe4000001006b */
[----:B------:R-:W-:Y:S02]  /*1590*/  FMUL.FTZ R84, R84, R101 ;  /* 0x0000006554547220 */ /* 0x000fe40000410000 */
[----:B------:R-:W-:Y:S02]  /*15a0*/  FMUL.FTZ R100, R80, R95 ;  /* 0x0000005f50647220 */ /* 0x000fe40000410000 */
[----:B------:R-:W-:Y:S02]  /*15b0*/  IMAD R95, R35, c[0x0][0x2ec], R104 ;  /* 0x0000bb00235f7a24 */ /* 0x000fe400078e0268 */
[----:B------:R-:W-:-:S02]  /*15c0*/  FFMA.FTZ R81, R84, R82, R81 ;  /* 0x0000005254517223 */ /* 0x000fc40000010051 */
[----:B------:R-:W-:Y:S01]  /*15d0*/  FMUL.FTZ R82, R96, R100 ;  /* 0x0000006460527220 */ /* 0x000fe20000410000 */
[----:B------:R-:W-:Y:S01]  /*15e0*/  IADD3 R61, R61, R95, RZ ;  /* 0x0000005f3d3d7210 */ /* 0x000fe20007ffe0ff */
[----:B------:R-:W-:Y:S01]  /*15f0*/  FMUL.FTZ R102, R63, R102 ;  /* 0x000000663f667220 */ /* 0x000fe20000410000 */
[----:B------:R-:W-:Y:S01]  /*1600*/  HADD2.F32 R95, -RZ, R41.H1_H1 ;  /* 0x30000029ff5f7230 */ /* 0x000fe20000004100 */
[----:B------:R-:W-:Y:S01]  /*1610*/  FMUL.FTZ R62, R62, R97 ;  /* 0x000000613e3e7220 */ /* 0x000fe20000410000 */
[----:B------:R0:W-:Y:S01]  /*1620*/  STS.128 [R20.X16], R44 ;  /* 0x0000002c14007388 */ /* 0x0001e2000000cc00 */
[----:B------:R-:W-:-:S06]  /*1630*/  NOP ;  /* 0x0000000000007918 */ /* 0x000fcc0000000000 */
[----:B------:R-:W1:Y:S01]  /*1640*/  LDS.128 R48, [R20.X16] ;  /* 0x0000000014307984 */ /* 0x000e62000000cc00 */
[----:B------:R-:W-:Y:S01]  /*1650*/  FMUL.FTZ R88, R88, R62 ;  /* 0x0000003e58587220 */ /* 0x000fe20000410000 */
[----:B------:R-:W-:Y:S02]  /*1660*/  HADD2.F32 R63, -RZ, R42.H0_H0 ;  /* 0x2000002aff3f7230 */ /* 0x000fe40000004100 */
[--C-:B0-----:R-:W-:Y:S01]  /*1670*/  HADD2.F32 R44, -RZ, R38.reuse.H0_H0 ;  /* 0x20000026ff2c7230 */ /* 0x101fe20000004100 */
[----:B------:R-:W-:Y:S01]  /*1680*/  FMUL.FTZ R46, R79, R74 ;  /* 0x0000004a4f2e7220 */ /* 0x000fe20000410000 */
[----:B------:R-:W-:Y:S01]  /*1690*/  LEA R47, P0, R60, c[0x0][0x338], 0x1 ;  /* 0x0000ce003c2f7a11 */ /* 0x000fe200078008ff */
[----:B------:R-:W-:Y:S02]  /*16a0*/  HADD2.F32 R45, -RZ, R38.H1_H1 ;  /* 0x30000026ff2d7230 */ /* 0x000fe40000004100 */
[----:B------:R-:W-:Y:S01]  /*16b0*/  FFMA.FTZ R81, R82, R44, R81 ;  /* 0x0000002c52517223 */ /* 0x000fe20000010051 */
[----:B------:R-:W-:Y:S01]  /*16c0*/  LEA.HI.X R60, R60, c[0x0][0x33c], R61, 0x1, P0 ;  /* 0x0000cf003c3c7a11 */ /* 0x000fe200000f0c3d */
[----:B------:R-:W-:Y:S01]  /*16d0*/  FMUL.FTZ R80, R94, R46 ;  /* 0x0000002e5e507220 */ /* 0x000fe20000410000 */
[----:B------:R-:W-:Y:S01]  /*16e0*/  IADD3 R44, P2, R47, R78, RZ ;  /* 0x0000004e2f2c7210 */ /* 0x000fe20007f5e0ff */
[--C-:B------:R-:W-:Y:S01]  /*16f0*/  HADD2.F32 R47, -RZ, R39.reuse.H0_H0 ;  /* 0x20000027ff2f7230 */ /* 0x100fe20000004100 */
[----:B------:R-:W-:Y:S01]  /*1700*/  ISETP.NE.U32.AND P0, PT, RZ, c[0x0][0x270], PT ;  /* 0x00009c00ff007a0c */ /* 0x000fe20003f05070 */
[----:B------:R-:W-:Y:S01]  /*1710*/  FFMA.FTZ R81, R80, R45, R81 ;  /* 0x0000002d50517223 */ /* 0x000fe20000010051 */
[----:B------:R-:W-:Y:S01]  /*1720*/  IADD3.X R45, R60, R75, RZ, P2, !PT ;  /* 0x0000004b3c2d7210 */ /* 0x000fe200017fe4ff */
[----:B------:R-:W-:Y:S01]  /*1730*/  FMUL.FTZ R78, R92, R102 ;  /* 0x000000665c4e7220 */ /* 0x000fe20000410000 */
[----:B------:R-:W-:Y:S01]  /*1740*/  ISETP.NE.AND.EX P0, PT, RZ, c[0x0][0x274], PT, P0 ;  /* 0x00009d00ff007a0c */ /* 0x000fe20003f05300 */
[----:B------:R-:W-:-:S02]  /*1750*/  HADD2.F32 R74, -RZ, R39.H1_H1 ;  /* 0x30000027ff4a7230 */ /* 0x000fc40000004100 */
[----:B------:R-:W-:Y:S01]  /*1760*/  FFMA.FTZ R47, R78, R47, R81 ;  /* 0x0000002f4e2f7223 */ /* 0x000fe20000010051 */
[----:B------:R-:W-:Y:S02]  /*1770*/  HADD2.F32 R61, -RZ, R40.H0_H0 ;  /* 0x20000028ff3d7230 */ /* 0x000fe40000004100 */
[----:B------:R-:W-:Y:S01]  /*1780*/  HADD2.F32 R75, -RZ, R42.H1_H1 ;  /* 0x3000002aff4b7230 */ /* 0x000fe20000004100 */
[----:B------:R-:W-:Y:S01]  /*1790*/  FFMA.FTZ R74, R88, R74, R47 ;  /* 0x0000004a584a7223 */ /* 0x000fe2000001002f */
[--C-:B------:R-:W-:Y:S02]  /*17a0*/  HADD2.F32 R79, -RZ, R43.reuse.H0_H0 ;  /* 0x2000002bff4f7230 */ /* 0x100fe40000004100 */
[----:B------:R-:W-:Y:S01]  /*17b0*/  HADD2.F32 R81, -RZ, R43.H1_H1 ;  /* 0x3000002bff517230 */ /* 0x000fe20000004100 */
[----:B-1----:R0:W-:Y:S02]  /*17c0*/  STG.E.128 [R44.64+-0x200], R48 ;  /* 0xfffe00302c007986 */ /* 0x0021e4000c101d04 */
[----:B------:R-:W-:Y:S05]  /*17d0*/  @!P0 BRA `(.L_x_7456) ;  /* 0x000001d000008947 */ /* 0x000fea0003800000 */
[----:B------:R-:W-:Y:S01]  /*17e0*/  BAR.SYNC.DEFER_BLOCKING 0x0 ;  /* 0x0000000000007b1d */ /* 0x000fe20000010000 */
[----:B------:R-:W-:-:S02]  /*17f0*/  FMUL.FTZ R40, R53, R90 ;  /* 0x0000005a35287220 */ /* 0x000fc40000410000 */
[----:B------:R-:W-:Y:S02]  /*1800*/  FMUL.FTZ R41, R99, R83 ;  /* 0x0000005363297220 */ /* 0x000fe40000410000 */
[----:B------:R-:W-:Y:S02]  /*1810*/  FMUL.FTZ R42, R100, R87 ;  /* 0x00000057642a7220 */ /* 0x000fe40000410000 */
[----:B------:R-:W-:Y:S02]  /*1820*/  FMUL.FTZ R43, R102, R91 ;  /* 0x0000005b662b7220 */ /* 0x000fe40000410000 */
[----:B------:R-:W-:Y:S02]  /*1830*/  FMUL.FTZ R62, R62, R93 ;  /* 0x0000005d3e3e7220 */ /* 0x000fe40000410000 */
[----:B------:R-:W-:Y:S02]  /*1840*/  FMUL.FTZ R89, R46, R89 ;  /* 0x000000592e597220 */ /* 0x000fe40000410000 */
        /* <DEDUP_REMOVED lines=21> */
[----:B-1----:R0:W-:Y:S04]  /*19a0*/  STG.E.128 [R40.64+-0x200], R44 ;  /* 0xfffe002c28007986 */ /* 0x0021e8000c101d04 */
.L_x_7456:
[----:B------:R-:W-:Y:S01]  /*19b0*/  BAR.SYNC.DEFER_BLOCKING 0x0 ;  /* 0x0000000000007b1d */ /* 0x000fe20000010000 */
[----:B------:R-:W-:Y:S01]  /*19c0*/  HFMA2.MMA R62, -RZ, RZ, 0, 0 ;  /* 0x00000000ff3e7435 */ /* 0x000fe200000001ff */
[--C-:B-----5:R-:W-:Y:S01]  /*19d0*/  FADD.FTZ R112, R61, R56.reuse ;  /* 0x000000383d707221 */ /* 0x120fe20000010000 */
[----:B------:R-:W-:Y:S01]  /*19e0*/  HFMA2.MMA R60, -RZ, RZ, 0, 0 ;  /* 0x00000000ff3c7435 */ /* 0x000fe200000001ff */
[--C-:B------:R-:W-:Y:S01]  /*19f0*/  FADD.FTZ R93, R63, R56.reuse ;  /* 0x000000383f5d7221 */ /* 0x100fe20000010000 */
[----:B------:R-:W-:Y:S01]  /*1a00*/  MOV R55, RZ ;  /* 0x000000ff00377202 */ /* 0x000fe20000000f00 */
[--C-:B------:R-:W-:Y:S01]  /*1a10*/  FADD.FTZ R91, R75, R56.reuse ;  /* 0x000000384b5b7221 */ /* 0x100fe20000010000 */
[----:B------:R-:W-:Y:S01]  /*1a20*/  MOV R53, RZ ;  /* 0x000000ff00357202 */ /* 0x000fe20000000f00 */
[----:B0-----:R-:W-:Y:S01]  /*1a30*/  CS2R R50, SRZ ;  /* 0x0000000000327805 */ /* 0x001fe2000001ff00 */
[----:B------:R-:W-:Y:S01]  /*1a40*/  CS2R R48, SRZ ;  /* 0x0000000000307805 */ /* 0x000fe2000001ff00 */
[----:B------:R-:W-:-:S02]  /*1a50*/  FADD.FTZ R111, R111, R56 ;  /* 0x000000386f6f7221 */ /* 0x000fc40000010000 */
[--C-:B------:R-:W-:Y:S02]  /*1a60*/  FADD.FTZ R109, R109, R56.reuse ;  /* 0x000000386d6d7221 */ /* 0x100fe40000010000 */
[--C-:B------:R-:W-:Y:S02]  /*1a70*/  FADD.FTZ R95, R95, R56.reuse ;  /* 0x000000385f5f7221 */ /* 0x100fe40000010000 */
[--C-:B------:R-:W-:Y:S02]  /*1a80*/  FADD.FTZ R89, R79, R56.reuse ;  /* 0x000000384f597221 */ /* 0x100fe40000010000 */
        /* <DEDUP_REMOVED lines=12> */
[----:B------:R-:W-:-:S02]  /*1b50*/  MOV R41, RZ ;  /* 0x000000ff00297202 */ /* 0x000fc40000000f00 */
[----:B------:R-:W-:Y:S01]  /*1b60*/  MOV R83, RZ ;  /* 0x000000ff00537202 */ /* 0x000fe20000000f00 */
[C---:B------:R-:W-:Y:S01]  /*1b70*/  IMAD R43, R35.reuse, c[0x0][0x2bc], R42 ;  /* 0x0000af00232b7a24 */ /* 0x040fe200078e022a */
[----:B------:R-:W-:Y:S01]  /*1b80*/  MOV R62, RZ ;  /* 0x000000ff003e7202 */ /* 0x000fe20000000f00 */
[----:B------:R-:W-:Y:S01]  /*1b90*/  IMAD.WIDE.U32 R40, R35, c[0x0][0x2b8], R40 ;  /* 0x0000ae0023287a25 */ /* 0x000fe200078e0028 */
[----:B------:R-:W-:Y:S02]  /*1ba0*/  MOV R108, RZ ;  /* 0x000000ff006c7202 */ /* 0x000fe40000000f00 */
[----:B------:R-:W-:Y:S01]  /*1bb0*/  MOV R81, RZ ;  /* 0x000000ff00517202 */ /* 0x000fe20000000f00 */
[----:B------:R-:W-:Y:S01]  /*1bc0*/  IMAD R42, R32, c[0x0][0x2c0], RZ ;  /* 0x0000b000202a7a24 */ /* 0x000fe200078e02ff */
[----:B------:R-:W-:-:S03]  /*1bd0*/  IADD3 R41, R41, R43, RZ ;  /* 0x0000002b29297210 */ /* 0x000fc60007ffe0ff */
[C---:B------:R-:W-:Y:S02]  /*1be0*/  IMAD R43, R33.reuse, c[0x0][0x2c4], R42 ;  /* 0x0000b100212b7a24 */ /* 0x040fe400078e022a */
[----:B------:R-:W-:-:S05]  /*1bf0*/  IMAD.WIDE.U32 R40, R33, c[0x0][0x2c0], R40 ;  /* 0x0000b00021287a25 */ /* 0x000fca00078e0028 */
[----:B------:R-:W-:Y:S02]  /*1c00*/  IADD3 R43, R41, R43, RZ ;  /* 0x0000002b292b7210 */ /* 0x000fe40007ffe0ff */
[C---:B------:R-:W-:Y:S02]  /*1c10*/  LEA R41, P2, R40.reuse, c[0x0][0x320], 0x2 ;  /* 0x0000c80028297a11 */ /* 0x040fe400078410ff */
[C---:B------:R-:W-:Y:S02]  /*1c20*/  IADD3 R106, P0, P1, R40.reuse, -0x100, R76 ;  /* 0xffffff00286a7810 */ /* 0x040fe4000791e04c */
[----:B------:R-:W-:Y:S02]  /*1c30*/  LEA.HI.X R45, R40, c[0x0][0x324], R43, 0x2, P2 ;  /* 0x0000c900282d7a11 */ /* 0x000fe400010f142b */
[----:B------:R-:W-:Y:S02]  /*1c40*/  LEA R96, P2, R76, R41, 0x2 ;  /* 0x000000294c607211 */ /* 0x000fe400078410ff */
[----:B------:R-:W-:-:S02]  /*1c50*/  IADD3.X R107, R43, -0x1, R77, P0, P1 ;  /* 0xffffffff2b6b7810 */ /* 0x000fc400007e244d */
[----:B------:R-:W-:Y:S02]  /*1c60*/  LEA.HI.X R40, R76, R45, R77, 0x2, P2 ;  /* 0x0000002d4c287211 */ /* 0x000fe400010f144d */
        /* <DEDUP_REMOVED lines=9> */
[----:B------:R-:W-:Y:S02]  /*1d00*/  IADD3.X R97, R40, -0x1, RZ, P6, !PT ;  /* 0xffffffff28617810 */ /* 0x000fe400037fe4ff */
.L_x_7478:
[----:B------:R-:W-:Y:S02]  /*1d10*/  SHF.R.S32.HI R141, RZ, 0x1f, R83 ;  /* 0x0000001fff8d7819 */ /* 0x000fe40000011453 */
[----:B------:R-:W-:-:S02]  /*1d20*/  MOV R40, R68 ;  /* 0x0000004400287202 */ /* 0x000fc40000000f00 */
[----:B------:R-:W-:Y:S01]  /*1d30*/  MOV R41, R15 ;  /* 0x0000000f00297202 */ /* 0x000fe20000000f00 */
[C---:B------:R-:W-:Y:S02]  /*1d40*/  IMAD R42, R141.reuse, c[0x0][0x188], RZ ;  /* 0x000062008d2a7a24 */ /* 0x040fe400078e02ff */
[----:B------:R-:W-:Y:S02]  /*1d50*/  IMAD R44, R141, c[0x0][0x1c0], RZ ;  /* 0x000070008d2c7a24 */ /* 0x000fe400078e02ff */
[----:B------:R-:W-:-:S04]  /*1d60*/  IMAD.WIDE.U32 R40, R83, c[0x0][0x188], R40 ;  /* 0x0000620053287a25 */ /* 0x000fc800078e0028 */
[C---:B------:R-:W-:Y:S01]  /*1d70*/  IMAD R43, R83.reuse, c[0x0][0x18c], R42 ;  /* 0x00006300532b7a24 */ /* 0x040fe200078e022a */
[----:B------:R-:W-:Y:S01]  /*1d80*/  LEA R46, P0, R40, c[0x0][0x220], 0x2 ;  /* 0x00008800282e7a11 */ /* 0x000fe200078010ff */
[----:B------:R-:W-:-:S03]  /*1d90*/  IMAD R45, R83, c[0x0][0x1c4], R44 ;  /* 0x00007100532d7a24 */ /* 0x000fc600078e022c */
[----:B------:R-:W-:Y:S01]  /*1da0*/  IADD3 R41, R41, R43, RZ ;  /* 0x0000002b29297210 */ /* 0x000fe20007ffe0ff */
[----:B------:R-:W-:-:S03]  /*1db0*/  IMAD.WIDE.U32 R42, R83, c[0x0][0x1c0], RZ ;  /* 0x00007000532a7a25 */ /* 0x000fc600078e00ff */
[----:B------:R-:W-:Y:S02]  /*1dc0*/  LEA.HI.X R47, R40, c[0x0][0x224], R41, 0x2, P0 ;  /* 0x00008900282f7a11 */ /* 0x000fe400000f1429 */
[----:B------:R-:W-:Y:S02]  /*1dd0*/  LEA R41, P0, R42, R23, 0x1 ;  /* 0x000000172a297211 */ /* 0x000fe400078008ff */
[----:B------:R-:W-:Y:S01]  /*1de0*/  IADD3 R43, R43, R45, RZ ;  /* 0x0000002d2b2b7210 */ /* 0x000fe20007ffe0ff */
[----:B0-2---:R0:W2:Y:S01]  /*1df0*/  LDG.E R79, [R46.64] ;  /* 0x000000042e4f7981 */ /* 0x0050a2000c1e1900 */
        /* <DEDUP_REMOVED lines=8> */
[----:B0-----:R-:W-:Y:S01]  /*1e80*/  IMAD R47, R83, c[0x0][0x1a4], R114 ;  /* 0x00006900532f7a24 */ /* 0x001fe200078e0272 */
[----:B------:R-:W-:Y:S01]  /*1e90*/  IADD3 R113, R21, -0x1, RZ ;  /* 0xffffffff15717810 */ /* 0x000fe20007ffe0ff */
[----:B------:R-:W-:Y:S01]  /*1ea0*/  IMAD.WIDE.U32 R44, R83, c[0x0][0x1a0], R44 ;  /* 0x00006800532c7a25 */ /* 0x000fe200078e002c */
[----:B------:R-:W-:Y:S02]  /*1eb0*/  ISETP.EQ.AND P0, PT, R18, RZ, P0 ;  /* 0x000000ff1200720c */ /* 0x000fe40000702270 */
[----:B------:R-:W-:-:S02]  /*1ec0*/  LEA.HI R46, R113, R113, RZ, 0x1 ;  /* 0x00000071712e7211 */ /* 0x000fc400078f08ff */
[----:B------:R-:W-:Y:S02]  /*1ed0*/  LEA R114, P1, R44, c[0x0][0x228], 0x2 ;  /* 0x00008a002c727a11 */ /* 0x000fe400078210ff */
[----:B------:R-:W-:Y:S02]  /*1ee0*/  IADD3 R45, R45, R47, RZ ;  /* 0x0000002f2d2d7210 */ /* 0x000fe40007ffe0ff */
[----:B------:R-:W-:Y:S02]  /*1ef0*/  LOP3.LUT R46, R46, 0xfffffe, RZ, 0xc0, !PT ;  /* 0x00fffffe2e2e7812 */ /* 0x000fe400078ec0ff */
[----:B------:R-:W-:Y:S02]  /*1f00*/  LEA.HI.X R115, R44, c[0x0][0x22c], R45, 0x2, P1 ;  /* 0x00008b002c737a11 */ /* 0x000fe400008f142d */
[----:B------:R-:W-:Y:S02]  /*1f10*/  IADD3 R46, R113, -R46, RZ ;  /* 0x8000002e712e7210 */ /* 0x000fe40007ffe0ff */
[----:B------:R-:W-:-:S02]  /*1f20*/  @P0 IADD3 R44, R21, -0x2, RZ ;  /* 0xfffffffe152c0810 */ /* 0x000fc40007ffe0ff */
[----:B----4-:R0:W4:Y:S01]  /*1f30*/  LDG.E R115, [R114.64] ;  /* 0x0000000472737981 */ /* 0x010122000c1e1900 */
[----:B------:R-:W-:Y:S02]  /*1f40*/  ISETP.NE.AND P1, PT, R30, RZ, PT ;  /* 0x000000ff1e00720c */ /* 0x000fe40003f25270 */
[----:B------:R-:W-:Y:S01]  /*1f50*/  LEA R45, R46, R83, 0x8 ;  /* 0x000000532e2d7211 */ /* 0x000fe200078e40ff */
[----:B------:R-:W-:-:S03]  /*1f60*/  @P0 IMAD R117, R44, c[0x0][0x16c], R83 ;  /* 0x00005b002c750a24 */ /* 0x000fc600078e0253 */
[----:B------:R-:W-:Y:S02]  /*1f70*/  SEL R113, R45, R16, !P1 ;  /* 0x000000102d717207 */ /* 0x000fe40004800000 */
[----:B------:R-:W-:Y:S01]  /*1f80*/  ISETP.NE.AND P2, PT, R30, 0x1f, PT ;  /* 0x0000001f1e00780c */ /* 0x000fe20003f45270 */
[----:B------:R-:W-:Y:S01]  /*1f90*/  HFMA2.MMA R131, -RZ, RZ, 0, 0 ;  /* 0x00000000ff837435 */ /* 0x000fe200000001ff */
[----:B------:R-:W-:Y:S01]  /*1fa0*/  @P0 IMAD.WIDE R116, R117, 0x8, R58 ;  /* 0x0000000875740825 */ /* 0x000fe200078e023a */
[----:B------:R-:W-:Y:S02]  /*1fb0*/  HADD2.F32 R126, -RZ, R36.H1_H1 ;  /* 0x30000024ff7e7230 */ /* 0x000fe40000004100 */
[----:B------:R-:W-:-:S03]  /*1fc0*/  HADD2.F32 R124, -RZ, R37.H0_H0 ;  /* 0x20000025ff7c7230 */ /* 0x000fc60000004100 */
[----:B0-----:R-:W-:Y:S01]  /*1fd0*/  FMUL.FTZ R114, R111, R126 ;  /* 0x0000007e6f727220 */ /* 0x001fe20000410000 */
[----:B------:R-:W-:Y:S01]  /*1fe0*/  HADD2.F32 R122, -RZ, R37.H1_H1 ;  /* 0x30000025ff7a7230 */ /* 0x000fe20000004100 */
[----:B------:R-:W-:Y:S01]  /*1ff0*/  FMUL.FTZ R164, R109, R124 ;  /* 0x0000007c6da47220 */ /* 0x000fe20000410000 */
[--C-:B------:R-:W-:Y:S02]  /*2000*/  HADD2.F32 R120, -RZ, R38.reuse.H0_H0 ;  /* 0x20000026ff787230 */ /* 0x100fe40000004100 */
[----:B------:R-:W-:Y:S01]  /*2010*/  HADD2.F32 R138, -RZ, R38.H1_H1 ;  /* 0x30000026ff8a7230 */ /* 0x000fe20000004100 */
[----:B------:R-:W-:Y:S01]  /*2020*/  FMUL.FTZ R152, R95, R122 ;  /* 0x0000007a5f987220 */ /* 0x000fe20000410000 */
[--C-:B------:R-:W-:Y:S01]  /*2030*/  HADD2.F32 R136, -RZ, R39.reuse.H0_H0 ;  /* 0x20000027ff887230 */ /* 0x100fe20000004100 */
[----:B------:R-:W-:Y:S01]  /*2040*/  BSSY B0, `(.L_x_7458) ;  /* 0x000003e000007945 */ /* 0x000fe20003800000 */
[----:B------:R-:W-:Y:S01]  /*2050*/  HADD2.F32 R118, -RZ, R39.H1_H1 ;  /* 0x30000027ff767230 */ /* 0x000fe20000004100 */
[----:B------:R-:W-:-:S02]  /*2060*/  FMUL.FTZ R123, R93, R120 ;  /* 0x000000785d7b7220 */ /* 0x000fc40000410000 */
[----:B------:R-:W-:Y:S02]  /*2070*/  FMUL.FTZ R146, R89, R136 ;  /* 0x0000008859927220 */ /* 0x000fe40000410000 */
[----:B--2---:R-:W-:-:S04]  /*2080*/  FMUL.FTZ R132, R79, 1.4426950216293334961 ;  /* 0x3fb8aa3b4f847820 */ /* 0x004fc80000410000 */
[----:B------:R-:W-:-:S06]  /*2090*/  FMUL.FTZ R128, R112, R132 ;  /* 0x0000008470807220 */ /* 0x000fcc0000410000 */
[----:B------:R-:W0:Y:S01]  /*20a0*/  MUFU.EX2 R128, R128 ;  /* 0x0000008000807308 */ /* 0x000e220000000800 */
[----:B---3--:R1:W-:Y:S01]  /*20b0*/  STS.128 [R20.X16], R40 ;  /* 0x0000002814007388 */ /* 0x0083e2000000cc00 */
[----:B------:R-:W-:-:S06]  /*20c0*/  NOP ;  /* 0x0000000000007918 */ /* 0x000fcc0000000000 */
[----:B------:R-:W2:Y:S04]  /*20d0*/  LDS.128 R44, [R20.X16] ;  /* 0x00000000142c7984 */ /* 0x000ea8000000cc00 */
[----:B0-----:R0:W-:Y:S04]  /*20e0*/  STS [R113.X4+0x878], R128 ;  /* 0x0008788071007388 */ /* 0x0011e80000004800 */
[----:B------:R-:W-:Y:S01]  /*20f0*/  BAR.SYNC.DEFER_BLOCKING 0x0 ;  /* 0x0000000000007b1d */ /* 0x000fe20000010000 */
[-C--:B------:R-:W-:Y:S02]  /*2100*/  FMUL.FTZ R119, R111, R132.reuse ;  /* 0x000000846f777220 */ /* 0x080fe40000410000 */
[----:B------:R-:W-:-:S02]  /*2110*/  FMUL.FTZ R121, R109, R132 ;  /* 0x000000846d797220 */ /* 0x000fc40000410000 */
[-C--:B-1----:R-:W-:Y:S02]  /*2120*/  FMUL.FTZ R43, R95, R132.reuse ;  /* 0x000000845f2b7220 */ /* 0x082fe40000410000 */
[----:B------:R-:W1:Y:S01]  /*2130*/  MUFU.EX2 R119, R119 ;  /* 0x0000007700777308 */ /* 0x000e620000000800 */
[----:B------:R3:W3:Y:S07]  /*2140*/  @P2 LDS R135, [R30.X4+0x107c] ;  /* 0x00107c001e872984 */ /* 0x0006ee0000004800 */
[----:B------:R-:W0:Y:S01]  /*2150*/  MUFU.EX2 R121, R121 ;  /* 0x0000007900797308 */ /* 0x000e220000000800 */
[--C-:B--2---:R-:W-:Y:S01]  /*2160*/  HADD2.F32 R142, -RZ, R45.reuse.H0_H0 ;  /* 0x2000002dff8e7230 */ /* 0x104fe20000004100 */
[-C--:B------:R-:W-:Y:S01]  /*2170*/  FMUL.FTZ R154, R93, R132.reuse ;  /* 0x000000845d9a7220 */ /* 0x080fe20000410000 */
[----:B------:R-:W-:Y:S01]  /*2180*/  HADD2.F32 R140, -RZ, R45.H1_H1 ;  /* 0x3000002dff8c7230 */ /* 0x000fe20000004100 */
[----:B------:R-:W-:-:S04]  /*2190*/  FMUL.FTZ R45, R87, R132 ;  /* 0x00000084572d7220 */ /* 0x000fc80000410000 */
[----:B------:R-:W2:Y:S01]  /*21a0*/  MUFU.EX2 R43, R43 ;  /* 0x0000002b002b7308 */ /* 0x000ea20000000800 */
[--C-:B------:R-:W-:Y:S01]  /*21b0*/  HADD2.F32 R158, -RZ, R44.reuse.H0_H0 ;  /* 0x2000002cff9e7230 */ /* 0x100fe20000004100 */
[-C--:B------:R-:W-:Y:S01]  /*21c0*/  FMUL.FTZ R148, R91, R132.reuse ;  /* 0x000000845b947220 */ /* 0x080fe20000410000 */
[----:B------:R-:W-:Y:S01]  /*21d0*/  HADD2.F32 R130, -RZ, R44.H1_H1 ;  /* 0x3000002cff827230 */ /* 0x000fe20000004100 */
[----:B------:R1:W5:Y:S01]  /*21e0*/  @P0 LDG.E R131, [R116.64+0x4] ;  /* 0x0000040474830981 */ /* 0x000362000c1e1900 */
[--C-:B------:R-:W-:Y:S02]  /*21f0*/  HADD2.F32 R44, -RZ, R47.reuse.H0_H0 ;  /* 0x2000002fff2c7230 */ /* 0x100fe40000004100 */
[----:B------:R-:W-:Y:S01]  /*2200*/  HADD2.F32 R144, -RZ, R47.H1_H1 ;  /* 0x3000002fff907230 */ /* 0x000fe20000004100 */
[----:B------:R-:W-:Y:S01]  /*2210*/  FMUL.FTZ R47, R89, R132 ;  /* 0x00000084592f7220 */ /* 0x000fe20000410000 */
[----:B0-----:R-:W-:Y:S01]  /*2220*/  HADD2.F32 R113, -RZ, R36.H0_H0 ;  /* 0x20000024ff717230 */ /* 0x001fe20000004100 */
[----:B------:R-:W0:Y:S01]  /*2230*/  MUFU.EX2 R45, R45 ;  /* 0x0000002d002d7308 */ /* 0x000e220000000800 */
[----:B------:R-:W-:Y:S01]  /*2240*/  HADD2.F32 R42, -RZ, R46.H0_H0 ;  /* 0x2000002eff2a7230 */ /* 0x000fe20000004100 */
[----:B-1----:R-:W-:-:S02]  /*2250*/  FMUL.FTZ R116, R128, R119 ;  /* 0x0000007780747220 */ /* 0x002fc40000410000 */
[----:B------:R-:W-:-:S04]  /*2260*/  FMUL.FTZ R129, R112, R113 ;  /* 0x0000007170817220 */ /* 0x000fc80000410000 */
[----:B------:R-:W1:Y:S01]  /*2270*/  MUFU.EX2 R154, R154 ;  /* 0x0000009a009a7308 */ /* 0x000e620000000800 */
[----:B------:R-:W-:Y:S01]  /*2280*/  HADD2.F32 R46, -RZ, R46.H1_H1 ;  /* 0x3000002eff2e7230 */ /* 0x000fe20000004100 */
[----:B------:R-:W-:Y:S02]  /*2290*/  FMUL.FTZ R116, R121, R116 ;  /* 0x0000007479747220 */ /* 0x000fe40000410000 */
[----:B------:R-:W-:-:S04]  /*22a0*/  FFMA.FTZ R40, R119, R129, R114 ;  /* 0x0000008177287223 */ /* 0x000fc80000010072 */
[----:B------:R-:W0:Y:S01]  /*22b0*/  MUFU.EX2 R148, R148 ;  /* 0x0000009400947308 */ /* 0x000e220000000800 */
[C---:B----4-:R-:W-:Y:S02]  /*22c0*/  FMUL.FTZ R125, R115.reuse, R44 ;  /* 0x0000002c737d7220 */ /* 0x050fe40000410000 */
[----:B------:R-:W-:-:S05]  /*22d0*/  FMUL.FTZ R133, R115, R144 ;  /* 0x0000009073857220 */ /* 0x000fca0000410000 */
[----:B------:R-:W4:Y:S01]  /*22e0*/  MUFU.EX2 R47, R47 ;  /* 0x0000002f002f7308 */ /* 0x000f220000000800 */
[----:B--2---:R-:W-:Y:S02]  /*22f0*/  FMUL.FTZ R41, R43, R116 ;  /* 0x000000742b297220 */ /* 0x004fe40000410000 */
        /* <DEDUP_REMOVED lines=8> */
[----:B------:R-:W-:Y:S02]  /*2380*/  FMUL.FTZ R132, R80, R127 ;  /* 0x0000007f50847220 */ /* 0x000fe40000410000 */
[----:B0-----:R-:W-:Y:S01]  /*2390*/  FFMA.FTZ R137, R45, R116, R134 ;  /* 0x000000742d897223 */ /* 0x001fe20000010086 */
[----:B------:R-:W-:Y:S05]  /*23a0*/  @P2 BRA `(.L_x_7459) ;  /* 0x0000007000002947 */ /* 0x000fea0003800000 */
[----:B-1-34-:R-:W-:Y:S02]  /*23b0*/  ISETP.NE.AND P0, PT, R21, c[0x0][0x174], PT ;  /* 0x00005d0015007a0c */ /* 0x01afe40003f05270 */
[----:B------:R-:W-:-:S11]  /*23c0*/  MOV R135, 0x3f800000 ;  /* 0x3f80000000877802 */ /* 0x000fd60000000f00 */
[----:B------:R-:W-:-:S04]  /*23d0*/  @P0 LEA.HI R127, R21, R21, RZ, 0x1 ;  /* 0x00000015157f0211 */ /* 0x000fc800078f08ff */
[----:B------:R-:W-:-:S04]  /*23e0*/  @P0 LOP3.LUT R150, R127, 0xfffffe, RZ, 0xc0, !PT ;  /* 0x00fffffe7f960812 */ /* 0x000fc800078ec0ff */
[----:B------:R-:W-:-:S04]  /*23f0*/  @P0 IADD3 R150, -R150, R21, RZ ;  /* 0x0000001596960210 */ /* 0x000fc80007ffe1ff */
[----:B------:R-:W-:-:S05]  /*2400*/  @P0 LEA R150, R150, R83, 0x8 ;  /* 0x0000005396960211 */ /* 0x000fca00078e40ff */
[----:B------:R0:W1:Y:S02]  /*2410*/  @P0 LDS R135, [R150.X4+0x878] ;  /* 0x0008780096870984 */ /* 0x0000640000004800 */
.L_x_7459:
[----:B-1-34-:R-:W-:Y:S05]  /*2420*/  BSYNC B0 ;  /* 0x0000000000007941 */ /* 0x01afea0003800000 */
.L_x_7458:
[----:B0-----:R-:W-:Y:S01]  /*2430*/  FMUL.FTZ R150, R45, R135 ;  /* 0x000000872d967220 */ /* 0x001fe20000410000 */
[----:B------:R-:W-:Y:S01]  /*2440*/  ISETP.NE.AND P3, PT, R18, 0x1f, PT ;  /* 0x0000001f1200780c */ /* 0x000fe20003f65270 */
[----:B------:R-:W-:Y:S01]  /*2450*/  FMUL.FTZ R127, R115, R140 ;  /* 0x0000008c737f7220 */ /* 0x000fe20000410000 */
[----:B------:R-:W-:Y:S01]  /*2460*/  ISETP.GE.AND P0, PT, R20, 0x1, PT ;  /* 0x000000011400780c */ /* 0x000fe20003f06270 */
[----:B------:R-:W-:Y:S01]  /*2470*/  FMUL.FTZ R133, R82, R133 ;  /* 0x0000008552857220 */ /* 0x000fe20000410000 */
[----:B------:R-:W-:Y:S01]  /*2480*/  ISETP.NE.AND P4, PT, R30, RZ, PT ;  /* 0x000000ff1e00720c */ /* 0x000fe20003f85270 */
[C---:B------:R-:W-:Y:S01]  /*2490*/  FFMA.FTZ R143, R47.reuse, R137, R132 ;  /* 0x000000892f8f7223 */ /* 0x040fe20000010084 */
[----:B------:R-:W-:Y:S01]  /*24a0*/  BSSY B0, `(.L_x_7460) ;  /* 0x00000c6000007945 */ /* 0x000fe20003800000 */
        /* <DEDUP_REMOVED lines=14> */
[----:B------:R-:W-:Y:S02]  /*2590*/  FMUL.FTZ R156, R52, R125 ;  /* 0x0000007d349c7220 */ /* 0x000fe40000410000 */
[C---:B------:R-:W-:Y:S02]  /*25a0*/  FFMA.FTZ R145, R121.reuse, R145, R160 ;  /* 0x0000009179917223 */ /* 0x040fe400000100a0 */
[----:B------:R-:W-:Y:S02]  /*25b0*/  FMUL.FTZ R150, R121, R150 ;  /* 0x0000009679967220 */ /* 0x000fe40000410000 */
[C---:B------:R-:W-:Y:S02]  /*25c0*/  FFMA.FTZ R40, R148.reuse, R40, R117 ;  /* 0x0000002894287223 */ /* 0x040fe40000010075 */
[----:B------:R-:W-:Y:S02]  /*25d0*/  FMUL.FTZ R41, R148, R41 ;  /* 0x0000002994297220 */ /* 0x000fe40000410000 */
[----:B------:R-:W-:-:S02]  /*25e0*/  FFMA.FTZ R139, R119, R145, R156 ;  /* 0x00000091778b7223 */ /* 0x000fc4000001009c */
[----:B------:R-:W-:Y:S02]  /*25f0*/  FMUL.FTZ R137, R119, R150 ;  /* 0x0000009677897220 */ /* 0x000fe40000410000 */
[----:B------:R-:W-:Y:S01]  /*2600*/  FMUL.FTZ R150, R87, R118 ;  /* 0x0000007657967220 */ /* 0x000fe20000410000 */
[----:B------:R-:W0:Y:S01]  /*2610*/  SHFL.DOWN PT, R147, R139, 0x1, 0x1f ;  /* 0x08201f008b937f89 */ /* 0x000e2200000e0000 */
[C---:B------:R-:W-:Y:S02]  /*2620*/  FFMA.FTZ R143, R47.reuse, R40, R146 ;  /* 0x000000282f8f7223 */ /* 0x040fe40000010092 */
[----:B------:R-:W-:Y:S01]  /*2630*/  FMUL.FTZ R40, R47, R41 ;  /* 0x000000292f287220 */ /* 0x000fe20000410000 */
[----:B------:R-:W1:Y:S01]  /*2640*/  SHFL.DOWN PT, R125, R137, 0x1, 0x1f ;  /* 0x08201f00897d7f89 */ /* 0x000e6200000e0000 */
        /* <DEDUP_REMOVED lines=27> */
[----:B------:R-:W0:Y:S01]  /*2800*/  SHFL.DOWN PT, R153, R139, 0x8, 0x1f ;  /* 0x09001f008b997f89 */ /* 0x000e2200000e0000 */
[----:B------:R-:W-:Y:S02]  /*2810*/  SHF.L.U32 R125, R83, 0x3, RZ ;  /* 0x00000003537d7819 */ /* 0x000fe400000006ff */
[----:B------:R-:W-:Y:S01]  /*2820*/  ISETP.NE.OR P0, PT, R18, RZ, P0 ;  /* 0x000000ff1200720c */ /* 0x000fe20000705670 */
        /* <DEDUP_REMOVED lines=8> */
[----:B------:R-:W-:Y:S01]  /*28b0*/  @!P0 LDS.64 R40, [R125+0x10f8] ;  /* 0x0010f8007d288984 */ /* 0x000fe20000000a00 */
[----:B------:R-:W-:-:S05]  /*28c0*/  ISETP.GE.AND P0, PT, R20, 0x8, PT ;  /* 0x000000081400780c */ /* 0x000fca0003f06270 */
        /* <DEDUP_REMOVED lines=17> */
[----:B-----5:R-:W-:Y:S04]  /*29e0*/  SHFL.IDX PT, R151, R131, RZ, 0x1f ;  /* 0x00001fff83977589 */ /* 0x020fe800000e0000 */
[----:B------:R-:W-:Y:S04]  /*29f0*/  SHFL.UP PT, R143, R143, 0x1, RZ ;  /* 0x042000008f8f7989 */ /* 0x000fe800000e00ff */
[----:B------:R-:W1:Y:S04]  /*2a00*/  SHFL.UP PT, R145, R145, 0x1, RZ ;  /* 0x0420000091917989 */ /* 0x000e6800000e00ff */
[----:B------:R2:W-:Y:S04]  /*2a10*/  SHFL.IDX PT, R149, R139, RZ, 0x1f ;  /* 0x00001fff8b957589 */ /* 0x0005e800000e0000 */
[----:B------:R-:W3:Y:S01]  /*2a20*/  SHFL.IDX PT, R147, R137, RZ, 0x1f ;  /* 0x00001fff89937589 */ /* 0x000ee200000e0000 */
[----:B0-----:R-:W-:Y:S01]  /*2a30*/  @P2 FFMA.FTZ R153, R155, R153, R157 ;  /* 0x000000999b992223 */ /* 0x001fe2000001009d */
[----:B--2---:R-:W-:-:S03]  /*2a40*/  SHF.L.U32 R139, R108, 0x2, RZ ;  /* 0x000000026c8b7819 */ /* 0x004fc600000006ff */
[----:B------:R-:W-:-:S04]  /*2a50*/  FFMA.FTZ R116, R153, R135, R116 ;  /* 0x0000008799747223 */ /* 0x000fc80000010074 */
[----:B------:R-:W-:Y:S02]  /*2a60*/  FFMA.FTZ R134, R45, R116, R134 ;  /* 0x000000742d867223 */ /* 0x000fe40000010086 */
[----:B-1----:R-:W-:Y:S02]  /*2a70*/  @P1 FFMA.FTZ R151, R145, R151, R143 ;  /* 0x0000009791971223 */ /* 0x002fe4000001008f */
[-C--:B------:R-:W-:Y:S02]  /*2a80*/  FFMA.FTZ R132, R47, R134.reuse, R132 ;  /* 0x000000862f847223 */ /* 0x080fe40000010084 */
[----:B------:R-:W-:Y:S01]  /*2a90*/  FFMA.FTZ R129, R128, R151, R129 ;  /* 0x0000009780817223 */ /* 0x000fe20000010081 */
[----:B------:R-:W-:Y:S01]  /*2aa0*/  P2R R128, PR, RZ, 0x10 ;  /* 0x00000010ff807803 */ /* 0x000fe20000000000 */
[----:B------:R-:W-:Y:S02]  /*2ab0*/  FMUL.FTZ R135, R89, R134 ;  /* 0x0000008659877220 */ /* 0x000fe40000410000 */
[----:B------:R-:W-:-:S02]  /*2ac0*/  FFMA.FTZ R131, R119, R129, R114 ;  /* 0x0000008177837223 */ /* 0x000fc40000010072 */
[----:B------:R-:W-:Y:S02]  /*2ad0*/  FFMA.FTZ R114, R148, R132, R133 ;  /* 0x0000008494727223 */ /* 0x000fe40000010085 */
[----:B------:R-:W-:Y:S02]  /*2ae0*/  FMUL.FTZ R133, R158, R129 ;  /* 0x000000819e857220 */ /* 0x000fe40000410000 */
[----:B------:R-:W-:Y:S02]  /*2af0*/  FFMA.FTZ R164, R121, R131, R164 ;  /* 0x0000008379a47223 */ /* 0x000fe400000100a4 */
[----:B------:R-:W-:Y:S02]  /*2b00*/  FFMA.FTZ R128, R154, R114, R127 ;  /* 0x000000729a807223 */ /* 0x000fe4000001007f */
[----:B------:R-:W-:Y:S02]  /*2b10*/  FFMA.FTZ R133, R52, R133, RZ ;  /* 0x0000008534857223 */ /* 0x000fe400000100ff */
[----:B------:R-:W-:-:S02]  /*2b20*/  FMUL.FTZ R127, R130, R131 ;  /* 0x00000083827f7220 */ /* 0x000fc40000410000 */
[C---:B------:R-:W-:Y:S02]  /*2b30*/  FFMA.FTZ R130, R43.reuse, R128, R162 ;  /* 0x000000802b827223 */ /* 0x040fe400000100a2 */
[-C--:B------:R-:W-:Y:S02]  /*2b40*/  FFMA.FTZ R152, R43, R164.reuse, R152 ;  /* 0x000000a42b987223 */ /* 0x080fe40000010098 */
[----:B------:R-:W-:Y:S02]  /*2b50*/  FFMA.FTZ R127, R54, R127, R133 ;  /* 0x0000007f367f7223 */ /* 0x000fe40000010085 */
[----:B------:R-:W-:Y:S02]  /*2b60*/  FMUL.FTZ R43, R142, R164 ;  /* 0x000000a48e2b7220 */ /* 0x000fe40000410000 */
[----:B------:R-:W-:Y:S02]  /*2b70*/  FFMA.FTZ R142, R121, R130, R160 ;  /* 0x00000082798e7223 */ /* 0x000fe400000100a0 */
[----:B------:R-:W-:-:S02]  /*2b80*/  FFMA.FTZ R154, R154, R152, R123 ;  /* 0x000000989a9a7223 */ /* 0x000fc4000001007b */
[----:B------:R-:W-:Y:S02]  /*2b90*/  FFMA.FTZ R127, R86, R43, R127 ;  /* 0x0000002b567f7223 */ /* 0x000fe4000001007f */
[----:B------:R-:W-:Y:S02]  /*2ba0*/  FMUL.FTZ R121, R140, R152 ;  /* 0x000000988c797220 */ /* 0x000fe40000410000 */
[-C--:B------:R-:W-:Y:S02]  /*2bb0*/  FFMA.FTZ R133, R148, R154.reuse, R117 ;  /* 0x0000009a94857223 */ /* 0x080fe40000010075 */
[----:B------:R-:W-:Y:S02]  /*2bc0*/  FFMA.FTZ R121, R84, R121, R127 ;  /* 0x0000007954797223 */ /* 0x000fe4000001007f */
[----:B------:R-:W-:Y:S02]  /*2bd0*/  FMUL.FTZ R42, R42, R154 ;  /* 0x0000009a2a2a7220 */ /* 0x000fe40000410000 */
[----:B---3--:R-:W-:-:S02]  /*2be0*/  FFMA.FTZ R41, R147, R41, R149 ;  /* 0x0000002993297223 */ /* 0x008fc40000010095 */
[----:B------:R-:W-:Y:S02]  /*2bf0*/  FMUL.FTZ R40, R147, R40 ;  /* 0x0000002893287220 */ /* 0x000fe40000410000 */
[----:B------:R-:W-:Y:S02]  /*2c00*/  FMUL.FTZ R43, R115, R129 ;  /* 0x00000081732b7220 */ /* 0x000fe40000410000 */
[-C--:B------:R-:W-:Y:S01]  /*2c10*/  FFMA.FTZ R47, R47, R133.reuse, R146 ;  /* 0x000000852f2f7223 */ /* 0x080fe20000010092 */
[----:B------:R0:W-:Y:S01]  /*2c20*/  @!P4 STS.64 [R125+0x10f8], R40 ;  /* 0x0010f8287d00c388 */ /* 0x0001e20000000a00 */
[----:B------:R-:W-:Y:S02]  /*2c30*/  FFMA.FTZ R121, R82, R42, R121 ;  /* 0x0000002a52797223 */ /* 0x000fe40000010079 */
[----:B------:R-:W-:Y:S02]  /*2c40*/  FMUL.FTZ R46, R46, R133 ;  /* 0x000000852e2e7220 */ /* 0x000fe40000410000 */
[----:B------:R-:W-:-:S02]  /*2c50*/  FMUL.FTZ R117, R115, R131 ;  /* 0x0000008373757220 */ /* 0x000fc40000410000 */
[----:B------:R-:W-:Y:S02]  /*2c60*/  FMUL.FTZ R43, R52, R43 ;  /* 0x0000002b342b7220 */ /* 0x000fe40000410000 */
[----:B------:R-:W-:Y:S02]  /*2c70*/  FMUL.FTZ R123, R115, R154 ;  /* 0x0000009a737b7220 */ /* 0x000fe40000410000 */
[----:B------:R-:W-:Y:S01]  /*2c80*/  FFMA.FTZ R45, R45, R47, R150 ;  /* 0x0000002f2d2d7223 */ /* 0x000fe20000010096 */
[----:B0-----:R-:W-:Y:S01]  /*2c90*/  MOV R40, c[0x0][0x174] ;  /* 0x00005d0000287a02 */ /* 0x001fe20000000f00 */
[----:B------:R-:W-:Y:S01]  /*2ca0*/  FMUL.FTZ R125, R115, R133 ;  /* 0x00000085737d7220 */ /* 0x000fe20000410000 */
[----:B------:R0:W-:Y:S01]  /*2cb0*/  STS [R12.X4+0x220], R43 ;  /* 0x0002202b0c007388 */ /* 0x0001e20000004800 */
[----:B------:R-:W-:Y:S01]  /*2cc0*/  FFMA.FTZ R121, R80, R46, R121 ;  /* 0x0000002e50797223 */ /* 0x000fe20000010079 */
[----:B------:R-:W-:Y:S01]  /*2cd0*/  LEA R143, R40, R19, 0x8 ;  /* 0x00000013288f7211 */ /* 0x000fe200078e40ff */
[----:B------:R-:W-:Y:S01]  /*2ce0*/  FMUL.FTZ R44, R44, R47 ;  /* 0x0000002f2c2c7220 */ /* 0x000fe20000410000 */
[----:B------:R-:W-:Y:S01]  /*2cf0*/  SHF.L.U64.HI R46, R108, 0x2, R81 ;  /* 0x000000026c2e7819 */ /* 0x000fe20000010251 */
[----:B------:R-:W-:Y:S01]  /*2d00*/  FMUL.FTZ R117, R54, R117 ;  /* 0x0000007536757220 */ /* 0x000fe20000410000 */
[----:B------:R-:W-:Y:S01]  /*2d10*/  LEA R40, P0, R143, R8, 0x2 ;  /* 0x000000088f287211 */ /* 0x000fe200078010ff */
[----:B------:R-:W-:Y:S01]  /*2d20*/  FFMA.FTZ R140, R119, R142, R156 ;  /* 0x0000008e778c7223 */ /* 0x000fe2000001009c */
[----:B------:R-:W-:Y:S01]  /*2d30*/  LEA R42, P1, R143, R7, 0x2 ;  /* 0x000000078f2a7211 */ /* 0x000fe200078210ff */
[----:B------:R-:W-:Y:S01]  /*2d40*/  FMUL.FTZ R41, R115, R164 ;  /* 0x000000a473297220 */ /* 0x000fe20000410000 */
[----:B------:R1:W-:Y:S01]  /*2d50*/  STS [R12.X4+0x224], R117 ;  /* 0x000224750c007388 */ /* 0x0003e20000004800 */
[----:B------:R-:W-:-:S02]  /*2d60*/  FMUL.FTZ R123, R82, R123 ;  /* 0x0000007b527b7220 */ /* 0x000fc40000410000 */
[C---:B------:R-:W-:Y:S02]  /*2d70*/  FMUL.FTZ R119, R115.reuse, R152 ;  /* 0x0000009873777220 */ /* 0x040fe40000410000 */
[----:B0-----:R-:W-:Y:S01]  /*2d80*/  FMUL.FTZ R43, R115, R47 ;  /* 0x0000002f732b7220 */ /* 0x001fe20000410000 */
[----:B------:R0:W-:Y:S01]  /*2d90*/  STS [R12.X4+0x230], R123 ;  /* 0x0002307b0c007388 */ /* 0x0001e20000004800 */
[----:B------:R-:W-:Y:S02]  /*2da0*/  FMUL.FTZ R125, R80, R125 ;  /* 0x0000007d507d7220 */ /* 0x000fe40000410000 */
[----:B------:R-:W-:Y:S02]  /*2db0*/  FFMA.FTZ R121, R78, R44, R121 ;  /* 0x0000002c4e797223 */ /* 0x000fe40000010079 */
[----:B------:R-:W-:Y:S01]  /*2dc0*/  FMUL.FTZ R144, R144, R45 ;  /* 0x0000002d90907220 */ /* 0x000fe20000410000 */
[----:B------:R2:W-:Y:S01]  /*2dd0*/  STS [R12.X4+0x234], R125 ;  /* 0x0002347d0c007388 */ /* 0x0005e20000004800 */
[----:B------:R-:W-:-:S02]  /*2de0*/  FMUL.FTZ R41, R86, R41 ;  /* 0x0000002956297220 */ /* 0x000fc40000410000 */
[----:B------:R-:W-:Y:S02]  /*2df0*/  FMUL.FTZ R119, R84, R119 ;  /* 0x0000007754777220 */ /* 0x000fe40000410000 */
[----:B-1----:R-:W-:Y:S01]  /*2e00*/  FMUL.FTZ R117, R78, R43 ;  /* 0x0000002b4e757220 */ /* 0x002fe20000410000 */
[----:B------:R-:W-:Y:S01]  /*2e10*/  SHF.R.S32.HI R43, RZ, 0x1f, R143 ;  /* 0x0000001fff2b7819 */ /* 0x000fe2000001148f */
[----:B0-----:R-:W-:Y:S01]  /*2e20*/  FFMA.FTZ R123, R88, R144, R121 ;  /* 0x00000090587b7223 */ /* 0x001fe20000010079 */
[----:B------:R0:W-:Y:S01]  /*2e30*/  STS [R12.X4+0x228], R41 ;  /* 0x000228290c007388 */ /* 0x0001e20000004800 */
[C---:B------:R-:W-:Y:S02]  /*2e40*/  FFMA.FTZ R121, -R112.reuse, R113, R129 ;  /* 0x0000007170797223 */ /* 0x040fe40000010181 */
[----:B--2---:R-:W-:Y:S01]  /*2e50*/  FMUL.FTZ R125, R112, R140 ;  /* 0x0000008c707d7220 */ /* 0x004fe20000410000 */
[----:B------:R1:W-:Y:S01]  /*2e60*/  STS [R12.X4+0x22c], R119 ;  /* 0x00022c770c007388 */ /* 0x0003e20000004800 */
[----:B------:R-:W-:-:S02]  /*2e70*/  FMUL.FTZ R115, R115, R45 ;  /* 0x0000002d73737220 */ /* 0x000fc40000410000 */
[----:B------:R-:W-:Y:S01]  /*2e80*/  FMUL.FTZ R144, R111, R142 ;  /* 0x0000008e6f907220 */ /* 0x000fe20000410000 */
[----:B------:R2:W-:Y:S01]  /*2e90*/  STS [R12.X4+0x238], R117 ;  /* 0x000238750c007388 */ /* 0x0005e20000004800 */
[----:B------:R-:W-:Y:S01]  /*2ea0*/  FFMA.FTZ R44, R125, R121, RZ ;  /* 0x000000797d2c7223 */ /* 0x000fe200000100ff */
[C-C-:B0-----:R-:W-:Y:S01]  /*2eb0*/  LEA.HI.X R41, R143.reuse, R2, R43.reuse, 0x2, P0 ;  /* 0x000000028f297211 */ /* 0x141fe200000f142b */
[----:B------:R-:W-:Y:S01]  /*2ec0*/  FMUL.FTZ R115, R88, R115 ;  /* 0x0000007358737220 */ /* 0x000fe20000410000 */
[----:B------:R-:W-:Y:S01]  /*2ed0*/  LEA.HI.X R43, R143, R0, R43, 0x2, P1 ;  /* 0x000000008f2b7211 */ /* 0x000fe200008f142b */
[----:B------:R-:W-:Y:S01]  /*2ee0*/  FMUL.FTZ R127, R109, R130 ;  /* 0x000000826d7f7220 */ /* 0x000fe20000410000 */
[----:B------:R-:W-:Y:S01]  /*2ef0*/  IADD3 R143, R143, -0x100, RZ ;  /* 0xffffff008f8f7810 */ /* 0x000fe20007ffe0ff */
[----:B-1----:R-:W-:Y:S01]  /*2f00*/  FFMA.FTZ R119, -R111, R126, R131 ;  /* 0x0000007e6f777223 */ /* 0x002fe20000010183 */
[----:B------:R0:W-:Y:S01]  /*2f10*/  STS [R12.X4+0x23c], R115 ;  /* 0x00023c730c007388 */ /* 0x0001e20000004800 */
[----:B------:R-:W-:Y:S01]  /*2f20*/  FMUL.FTZ R146, R95, R128 ;  /* 0x000000805f927220 */ /* 0x000fe20000410000 */
[----:B------:R-:W-:Y:S01]  /*2f30*/  IADD3 R143, -R143, c[0x0][0x168], -R30 ;  /* 0x00005a008f8f7a10 */ /* 0x000fe20007ffe91e */
[----:B--2---:R-:W-:-:S02]  /*2f40*/  FFMA.FTZ R117, -R109, R124, R164 ;  /* 0x0000007c6d757223 */ /* 0x004fc400000101a4 */
[----:B------:R-:W-:Y:S01]  /*2f50*/  FFMA.FTZ R44, R144, R119, R44 ;  /* 0x00000077902c7223 */ /* 0x000fe2000001002c */
[----:B------:R-:W-:Y:S01]  /*2f60*/  ISETP.GE.AND P0, PT, R143, 0x1, PT ;  /* 0x000000018f00780c */ /* 0x000fe20003f06270 */
[----:B------:R-:W-:Y:S02]  /*2f70*/  FFMA.FTZ R129, -R93, R120, R154 ;  /* 0x000000785d817223 */ /* 0x000fe4000001019a */
[----:B------:R-:W-:Y:S02]  /*2f80*/  FFMA.FTZ R44, R127, R117, R44 ;  /* 0x000000757f2c7223 */ /* 0x000fe4000001002c */
[----:B0-----:R-:W-:Y:S02]  /*2f90*/  FFMA.FTZ R115, -R95, R122, R152 ;  /* 0x0000007a5f737223 */ /* 0x001fe40000010198 */
        /* <DEDUP_REMOVED lines=8> */
[----:B------:R-:W-:Y:S02]  /*3020*/  FFMA.FTZ R44, R150, R133, R44 ;  /* 0x00000085962c7223 */ /* 0x000fe4000001002c */
[----:B------:R-:W-:Y:S02]  /*3030*/  IMAD R154, R46, c[0x0][0x2d0], RZ ;  /* 0x0000b4002e9a7a24 */ /* 0x000fe400078e02ff */
[----:B------:R-:W-:Y:S02]  /*3040*/  FMUL.FTZ R156, R148, R137 ;  /* 0x00000089949c7220 */ /* 0x000fe40000410000 */
[----:B------:R-:W-:Y:S01]  /*3050*/  FFMA.FTZ R147, R135, R152, R44 ;  /* 0x0000009887937223 */ /* 0x000fe2000001002c */
[----:B------:R-:W-:Y:S06]  /*3060*/  BAR.SYNC.DEFER_BLOCKING 0x0 ;  /* 0x0000000000007b1d */ /* 0x000fec0000010000 */
[----:B------:R-:W-:Y:S05]  /*3070*/  @!P0 BRA `(.L_x_7461) ;  /* 0x0000008000008947 */ /* 0x000fea0003800000 */
[----:B------:R-:W0:Y:S01]  /*3080*/  LDS R145, [R14.X4+0x220] ;  /* 0x000220000e917984 */ /* 0x000e220000004800 */
[----:B------:R-:W-:-:S04]  /*3090*/  IMAD R44, R141, c[0x0][0x2d0], RZ ;  /* 0x0000b4008d2c7a24 */ /* 0x000fc800078e02ff */
[C---:B------:R-:W-:Y:S02]  /*30a0*/  IMAD R47, R83.reuse, c[0x0][0x2d4], R44 ;  /* 0x0000b500532f7a24 */ /* 0x040fe400078e022c */
[----:B------:R-:W-:-:S05]  /*30b0*/  IMAD.WIDE.U32 R44, R83, c[0x0][0x2d0], R106 ;  /* 0x0000b400532c7a25 */ /* 0x000fca00078e006a */
[----:B------:R-:W-:Y:S02]  /*30c0*/  IADD3 R45, R45, R47, RZ ;  /* 0x0000002f2d2d7210 */ /* 0x000fe40007ffe0ff */
[----:B------:R-:W-:-:S04]  /*30d0*/  LEA R46, P0, R44, c[0x0][0x320], 0x2 ;  /* 0x0000c8002c2e7a11 */ /* 0x000fc800078010ff */
[----:B------:R-:W-:-:S05]  /*30e0*/  LEA.HI.X R47, R44, c[0x0][0x324], R45, 0x2, P0 ;  /* 0x0000c9002c2f7a11 */ /* 0x000fca00000f142d */
[----:B0-----:R0:W-:Y:S04]  /*30f0*/  RED.E.ADD.F32.FTZ.RN.STRONG.GPU [R46.64], R145 ;  /* 0x000000912e00798e */ /* 0x0011e8000c10e784 */
.L_x_7461:
[----:B------:R-:W-:Y:S05]  /*3100*/  BSYNC B0 ;  /* 0x0000000000007941 */ /* 0x000fea0003800000 */
.L_x_7460:
[----:B------:R1:W2:Y:S01]  /*3110*/  LDS R141, [R11.X4+0x2a0] ;  /* 0x0002a0000b8d7984 */ /* 0x0002a20000004800 */
[----:B------:R-:W-:Y:S01]  /*3120*/  ISETP.GE.AND P6, PT, R143, 0x21, PT ;  /* 0x000000218f00780c */ /* 0x000fe20003fc6270 */
[----:B------:R-:W-:Y:S01]  /*3130*/  BSSY B0, `(.L_x_7462) ;  /* 0x000000d000007945 */ /* 0x000fe20003800000 */
[----:B0-----:R-:W-:Y:S01]  /*3140*/  FADD.FTZ R46, R147, R156 ;  /* 0x0000009c932e7221 */ /* 0x001fe20000010000 */
[----:B------:R-:W-:Y:S01]  /*3150*/  ISETP.GE.AND P0, PT, R143, 0x41, PT ;  /* 0x000000418f00780c */ /* 0x000fe20003f06270 */
[----:B------:R-:W-:Y:S01]  /*3160*/  IMAD R47, R139, c[0x0][0x2d4], R154 ;  /* 0x0000b5008b2f7a24 */ /* 0x000fe200078e029a */
[C---:B------:R-:W-:Y:S02]  /*3170*/  ISETP.GE.AND P1, PT, R143.reuse, 0x61, PT ;  /* 0x000000618f00780c */ /* 0x040fe40003f26270 */
[C---:B------:R-:W-:Y:S02]  /*3180*/  ISETP.GE.AND P2, PT, R143.reuse, 0x81, PT ;  /* 0x000000818f00780c */ /* 0x040fe40003f46270 */
[----:B------:R-:W-:-:S02]  /*3190*/  ISETP.GE.AND P3, PT, R143, 0xa1, PT ;  /* 0x000000a18f00780c */ /* 0x000fc40003f66270 */
[C---:B------:R-:W-:Y:S02]  /*31a0*/  ISETP.GE.AND P4, PT, R143.reuse, 0xc1, PT ;  /* 0x000000c18f00780c */ /* 0x040fe40003f86270 */
[----:B------:R-:W-:Y:S01]  /*31b0*/  ISETP.GE.AND P5, PT, R143, 0xe1, PT ;  /* 0x000000e18f00780c */ /* 0x000fe20003fa6270 */
[----:B------:R-:W-:Y:S07]  /*31c0*/  @!P6 BRA `(.L_x_7463) ;  /* 0x000000300000e947 */ /* 0x000fee0003800000 */
[----:B-1----:R-:W-:-:S05]  /*31d0*/  IMAD.WIDE.U32 R44, R139, c[0x0][0x2d0], R104 ;  /* 0x0000b4008b2c7a25 */ /* 0x002fca00078e0068 */
[----:B------:R-:W-:-:S05]  /*31e0*/  IADD3 R45, R45, R47, RZ ;  /* 0x0000002f2d2d7210 */ /* 0x000fca0007ffe0ff */
[----:B--2---:R0:W-:Y:S02]  /*31f0*/  RED.E.ADD.F32.FTZ.RN.STRONG.GPU [R44.64], R141 ;  /* 0x0000008d2c00798e */ /* 0x0041e4000c10e784 */
.L_x_7463:
[----:B-1----:R-:W-:Y:S05]  /*3200*/  BSYNC B0 ;  /* 0x0000000000007941 */ /* 0x002fea0003800000 */
.L_x_7462:
[----:B0-2---:R0:W1:Y:S01]  /*3210*/  LDS R141, [R10.X4+0x320] ;  /* 0x000320000a8d7984 */ /* 0x0050620000004800 */
[----:B------:R-:W-:Y:S01]  /*3220*/  BSSY B0, `(.L_x_7464) ;  /* 0x0000005000007945 */ /* 0x000fe20003800000 */
[----:B------:R-:W-:Y:S05]  /*3230*/  @!P0 BRA `(.L_x_7465) ;  /* 0x0000003000008947 */ /* 0x000fea0003800000 */
[----:B------:R-:W-:-:S05]  /*3240*/  IMAD.WIDE.U32 R44, R139, c[0x0][0x2d0], R102 ;  /* 0x0000b4008b2c7a25 */ /* 0x000fca00078e0066 */
[----:B------:R-:W-:-:S05]  /*3250*/  IADD3 R45, R47, R45, RZ ;  /* 0x0000002d2f2d7210 */ /* 0x000fca0007ffe0ff */
[----:B-1----:R1:W-:Y:S02]  /*3260*/  RED.E.ADD.F32.FTZ.RN.STRONG.GPU [R44.64], R141 ;  /* 0x0000008d2c00798e */ /* 0x0023e4000c10e784 */
.L_x_7465:
[----:B------:R-:W-:Y:S05]  /*3270*/  BSYNC B0 ;  /* 0x0000000000007941 */ /* 0x000fea0003800000 */
.L_x_7464:
[----:B-1----:R1:W2:Y:S01]  /*3280*/  LDS R141, [R9.X4+0x3a0] ;  /* 0x0003a000098d7984 */ /* 0x0022a20000004800 */
[----:B------:R-:W-:Y:S01]  /*3290*/  BSSY B0, `(.L_x_7466) ;  /* 0x0000005000007945 */ /* 0x000fe20003800000 */
[----:B------:R-:W-:Y:S05]  /*32a0*/  @!P1 BRA `(.L_x_7467) ;  /* 0x0000003000009947 */ /* 0x000fea0003800000 */
[----:B------:R-:W-:-:S05]  /*32b0*/  IMAD.WIDE.U32 R44, R139, c[0x0][0x2d0], R100 ;  /* 0x0000b4008b2c7a25 */ /* 0x000fca00078e0064 */
[----:B------:R-:W-:-:S05]  /*32c0*/  IADD3 R45, R47, R45, RZ ;  /* 0x0000002d2f2d7210 */ /* 0x000fca0007ffe0ff */
[----:B--2---:R2:W-:Y:S02]  /*32d0*/  RED.E.ADD.F32.FTZ.RN.STRONG.GPU [R44.64], R141 ;  /* 0x0000008d2c00798e */ /* 0x0045e4000c10e784 */
.L_x_7467:
[----:B------:R-:W-:Y:S05]  /*32e0*/  BSYNC B0 ;  /* 0x0000000000007941 */ /* 0x000fea0003800000 */
.L_x_7466:
[----:B--2---:R2:W3:Y:S01]  /*32f0*/  LDS R141, [R6.X4+0x420] ;  /* 0x00042000068d7984 */ /* 0x0044e20000004800 */
[----:B------:R-:W-:Y:S01]  /*3300*/  BSSY B0, `(.L_x_7468) ;  /* 0x0000005000007945 */ /* 0x000fe20003800000 */
[----:B------:R-:W-:Y:S05]  /*3310*/  @!P2 BRA `(.L_x_7469) ;  /* 0x000000300000a947 */ /* 0x000fea0003800000 */
[----:B------:R-:W-:-:S05]  /*3320*/  IMAD.WIDE.U32 R44, R139, c[0x0][0x2d0], R98 ;  /* 0x0000b4008b2c7a25 */ /* 0x000fca00078e0062 */
[----:B------:R-:W-:-:S05]  /*3330*/  IADD3 R45, R47, R45, RZ ;  /* 0x0000002d2f2d7210 */ /* 0x000fca0007ffe0ff */
[----:B---3--:R3:W-:Y:S02]  /*3340*/  RED.E.ADD.F32.FTZ.RN.STRONG.GPU [R44.64], R141 ;  /* 0x0000008d2c00798e */ /* 0x0087e4000c10e784 */
.L_x_7469:
[----:B------:R-:W-:Y:S05]  /*3350*/  BSYNC B0 ;  /* 0x0000000000007941 */ /* 0x000fea0003800000 */
.L_x_7468:
[----:B---3--:R3:W4:Y:S01]  /*3360*/  LDS R45, [R5.X4+0x4a0] ;  /* 0x0004a000052d7984 */ /* 0x0087220000004800 */
[----:B------:R-:W-:Y:S01]  /*3370*/  BSSY B0, `(.L_x_7470) ;  /* 0x0000005000007945 */ /* 0x000fe20003800000 */
[----:B------:R-:W-:Y:S05]  /*3380*/  @!P3 BRA `(.L_x_7471) ;  /* 0x000000300000b947 */ /* 0x000fea0003800000 */
[----:B------:R-:W-:-:S05]  /*3390*/  IMAD.WIDE.U32 R40, R139, c[0x0][0x2d0], R40 ;  /* 0x0000b4008b287a25 */ /* 0x000fca00078e0028 */
[----:B------:R-:W-:-:S05]  /*33a0*/  IADD3 R41, R47, R41, RZ ;  /* 0x000000292f297210 */ /* 0x000fca0007ffe0ff */
[----:B----4-:R4:W-:Y:S02]  /*33b0*/  RED.E.ADD.F32.FTZ.RN.STRONG.GPU [R40.64], R45 ;  /* 0x0000002d2800798e */ /* 0x0109e4000c10e784 */
.L_x_7471:
[----:B------:R-:W-:Y:S05]  /*33c0*/  BSYNC B0 ;  /* 0x0000000000007941 */ /* 0x000fea0003800000 */
.L_x_7470:
[----:B----4-:R4:W0:Y:S01]  /*33d0*/  LDS R45, [R4.X4+0x520] ;  /* 0x00052000042d7984 */ /* 0x0108220000004800 */
[----:B------:R-:W-:Y:S01]  /*33e0*/  BSSY B0, `(.L_x_7472) ;  /* 0x0000006000007945 */ /* 0x000fe20003800000 */
[----:B------:R-:W-:Y:S01]  /*33f0*/  IMAD.WIDE.U32 R42, R139, c[0x0][0x2d0], R42 ;  /* 0x0000b4008b2a7a25 */ /* 0x000fe200078e002a */
[----:B------:R-:W-:Y:S05]  /*3400*/  @!P4 BRA `(.L_x_7473) ;  /* 0x000000300000c947 */ /* 0x000fea0003800000 */
[----:B------:R-:W-:-:S05]  /*3410*/  IMAD.WIDE.U32 R40, R139, c[0x0][0x2d0], R96 ;  /* 0x0000b4008b287a25 */ /* 0x000fca00078e0060 */
[----:B------:R-:W-:-:S05]  /*3420*/  IADD3 R41, R47, R41, RZ ;  /* 0x000000292f297210 */ /* 0x000fca0007ffe0ff */
[----:B0-----:R0:W-:Y:S02]  /*3430*/  RED.E.ADD.F32.FTZ.RN.STRONG.GPU [R40.64], R45 ;  /* 0x0000002d2800798e */ /* 0x0011e4000c10e784 */
.L_x_7473:
[----:B------:R-:W-:Y:S05]  /*3440*/  BSYNC B0 ;  /* 0x0000000000007941 */ /* 0x000fea0003800000 */
.L_x_7472:
[----:B0-----:R0:W1:Y:S01]  /*3450*/  LDS R41, [R3.X4+0x5a0] ;  /* 0x0005a00003297984 */ /* 0x0010620000004800 */
[----:B------:R-:W-:Y:S01]  /*3460*/  BSSY B0, `(.L_x_7474) ;  /* 0x0000004000007945 */ /* 0x000fe20003800000 */
[----:B------:R-:W-:Y:S05]  /*3470*/  @!P5 BRA `(.L_x_7475) ;  /* 0x000000200000d947 */ /* 0x000fea0003800000 */
[----:B------:R-:W-:-:S05]  /*3480*/  IADD3 R43, R47, R43, RZ ;  /* 0x0000002b2f2b7210 */ /* 0x000fca0007ffe0ff */
[----:B-1----:R1:W-:Y:S02]  /*3490*/  RED.E.ADD.F32.FTZ.RN.STRONG.GPU [R42.64], R41 ;  /* 0x000000292a00798e */ /* 0x0023e4000c10e784 */
.L_x_7475:
[----:B------:R-:W-:Y:S05]  /*34a0*/  BSYNC B0 ;  /* 0x0000000000007941 */ /* 0x000fea0003800000 */
.L_x_7474:
[----:B-1----:R-:W1:Y:S01]  /*34b0*/  SHFL.DOWN PT, R41, R46, 0x1, 0x1f ;  /* 0x08201f002e297f89 */ /* 0x002e6200000e0000 */
        /* <DEDUP_REMOVED lines=11> */
[----:B------:R-:W-:Y:S02]  /*3570*/  FFMA.FTZ R122, R122, R128, R115 ;  /* 0x000000807a7a7223 */ /* 0x000fe40000010073 */
[----:B------:R-:W-:Y:S02]  /*3580*/  FMUL.FTZ R42, R121, R42 ;  /* 0x0000002a792a7220 */ /* 0x000fe40000410000 */
[----:B------:R-:W-:Y:S02]  /*3590*/  FADD.FTZ R85, R148, R85 ;  /* 0x0000005594557221 */ /* 0x000fe40000010000 */
[----:B------:R-:W-:-:S02]  /*35a0*/  FFMA.FTZ R113, R113, R140, R42 ;  /* 0x0000008c71717223 */ /* 0x000fc4000001002a */
[----:B-1----:R-:W-:Y:S02]  /*35b0*/  @!P0 FADD.FTZ R46, R46, R41 ;  /* 0x000000292e2e8221 */ /* 0x002fe40000010000 */
[----:B------:R-:W-:Y:S02]  /*35c0*/  FADD.FTZ R110, R135, R110 ;  /* 0x0000006e876e7221 */ /* 0x000fe40000010000 */
[----:B-----5:R-:W-:Y:S01]  /*35d0*/  @!P0 FADD.FTZ R123, R123, R40 ;  /* 0x000000287b7b8221 */ /* 0x020fe20000010000 */
[----:B------:R-:W1:Y:S01]  /*35e0*/  SHFL.DOWN PT, R41, R46, 0x2, 0x1f ;  /* 0x08401f002e297f89 */ /* 0x000e6200000e0000 */
        /* <DEDUP_REMOVED lines=11> */
[----:B-1----:R-:W-:Y:S02]  /*36a0*/  @!P0 FADD.FTZ R46, R46, R41 ;  /* 0x000000292e2e8221 */ /* 0x002fe40000010000 */
[----:B-----5:R-:W-:-:S03]  /*36b0*/  @!P0 FADD.FTZ R123, R123, R40 ;  /* 0x000000287b7b8221 */ /* 0x020fc60000010000 */
[----:B------:R-:W1:Y:S01]  /*36c0*/  SHFL.DOWN PT, R41, R46, 0x4, 0x1f ;  /* 0x08801f002e297f89 */ /* 0x000e6200000e0000 */
[----:B------:R-:W-:-:S03]  /*36d0*/  ISETP.GT.AND P0, PT, R20, 0x1b, PT ;  /* 0x0000001b1400780c */ /* 0x000fc60003f04270 */
[----:B------:R-:W5:Y:S10]  /*36e0*/  SHFL.DOWN PT, R40, R123, 0x4, 0x1f ;  /* 0x08801f007b287f89 */ /* 0x000f7400000e0000 */
[----:B-1----:R-:W-:-:S02]  /*36f0*/  @!P0 FADD.FTZ R46, R46, R41 ;  /* 0x000000292e2e8221 */ /* 0x002fc40000010000 */
[----:B-----5:R-:W-:-:S03]  /*3700*/  @!P0 FADD.FTZ R123, R123, R40 ;  /* 0x000000287b7b8221 */ /* 0x020fc60000010000 */
[----:B------:R-:W1:Y:S01]  /*3710*/  SHFL.DOWN PT, R41, R46, 0x8, 0x1f ;  /* 0x09001f002e297f89 */ /* 0x000e6200000e0000 */
[----:B------:R-:W-:-:S03]  /*3720*/  ISETP.GT.AND P0, PT, R20, 0x17, PT ;  /* 0x000000171400780c */ /* 0x000fc60003f04270 */
[----:B------:R-:W5:Y:S10]  /*3730*/  SHFL.DOWN PT, R40, R123, 0x8, 0x1f ;  /* 0x09001f007b287f89 */ /* 0x000f7400000e0000 */
[----:B-1----:R-:W-:-:S02]  /*3740*/  @!P0 FADD.FTZ R46, R46, R41 ;  /* 0x000000292e2e8221 */ /* 0x002fc40000010000 */
[----:B------:R-:W-:Y:S02]  /*3750*/  FMUL.FTZ R41, R79, R134 ;  /* 0x000000864f297220 */ /* 0x000fe40000410000 */
[----:B-----5:R-:W-:Y:S01]  /*3760*/  @!P0 FADD.FTZ R123, R123, R40 ;  /* 0x000000287b7b8221 */ /* 0x020fe20000010000 */
[----:B------:R-:W1:Y:S01]  /*3770*/  SHFL.DOWN PT, R43, R46, 0x10, 0x1f ;  /* 0x0a001f002e2b7f89 */ /* 0x000e6200000e0000 */
        /* <DEDUP_REMOVED lines=13> */
[----:B-1----:R-:W-:Y:S02]  /*3850*/  @!P0 FADD.FTZ R46, R46, R43 ;  /* 0x0000002b2e2e8221 */ /* 0x002fe40000010000 */
[----:B-----5:R-:W-:-:S03]  /*3860*/  @!P0 FADD.FTZ R123, R123, R44 ;  /* 0x0000002c7b7b8221 */ /* 0x020fc60000010000 */
[----:B------:R-:W-:Y:S01]  /*3870*/  MOV R40, R46 ;  /* 0x0000002e00287202 */ /* 0x000fe20000000f00 */
[C---:B------:R-:W-:Y:S02]  /*3880*/  FMUL.FTZ R46, R79.reuse, R130 ;  /* 0x000000824f2e7220 */ /* 0x040fe40000410000 */
[----:B------:R-:W-:Y:S01]  /*3890*/  FMUL.FTZ R44, R79, R142 ;  /* 0x0000008e4f2c7220 */ /* 0x000fe20000410000 */
[----:B------:R-:W-:Y:S01]  /*38a0*/  MOV R41, R123 ;  /* 0x0000007b00297202 */ /* 0x000fe20000000f00 */
[----:B------:R-:W-:Y:S02]  /*38b0*/  FMUL.FTZ R117, R117, R46 ;  /* 0x0000002e75757220 */ /* 0x000fe40000410000 */
[----:B------:R-:W-:Y:S02]  /*38c0*/  FMUL.FTZ R119, R119, R44 ;  /* 0x0000002c77777220 */ /* 0x000fe40000410000 */
[----:B------:R1:W-:Y:S01]  /*38d0*/  @!P1 STS.64 [0x648], R40 ;  /* 0x00064828ff009388 */ /* 0x0003e20000000a00 */
[----:B------:R-:W-:-:S02]  /*38e0*/  FFMA.FTZ R117, R124, R130, R117 ;  /* 0x000000827c757223 */ /* 0x000fc40000010075 */
[----:B------:R-:W-:Y:S02]  /*38f0*/  FFMA.FTZ R126, R126, R142, R119 ;  /* 0x0000008e7e7e7223 */ /* 0x000fe40000010077 */
[----:B------:R-:W-:Y:S02]  /*3900*/  FADD.FTZ R60, R117, R60 ;  /* 0x0000003c753c7221 */ /* 0x000fe40000010000 */
[----:B------:R-:W-:Y:S01]  /*3910*/  FADD.FTZ R55, R126, R55 ;  /* 0x000000377e377221 */ /* 0x000fe20000010000 */
[----:B------:R-:W-:Y:S06]  /*3920*/  BAR.SYNC.DEFER_BLOCKING 0x0 ;  /* 0x0000000000007b1d */ /* 0x000fec0000010000 */
[----:B------:R-:W-:Y:S05]  /*3930*/  @P2 BRA `(.L_x_7477) ;  /* 0x0000008000002947 */ /* 0x000fea0003800000 */
[----:B-1----:R-:W-:Y:S02]  /*3940*/  ISETP.NE.AND P0, PT, R21, c[0x0][0x174], PT ;  /* 0x00005d0015007a0c */ /* 0x002fe40003f05270 */
[----:B------:R-:W-:-:S11]  /*3950*/  SHF.L.U32 R44, R83, 0x2, RZ ;  /* 0x00000002532c7819 */ /* 0x000fd600000006ff */
[----:B------:R-:W1:Y:S04]  /*3960*/  @P0 LDS R42, [R44+0x1cf8] ;  /* 0x001cf8002c2a0984 */ /* 0x000e680000000800 */
[----:B------:R-:W5:Y:S01]  /*3970*/  @P0 LDS R43, [R44+0x18f8] ;  /* 0x0018f8002c2b0984 */ /* 0x000f620000000800 */
[----:B-1----:R-:W-:Y:S02]  /*3980*/  @P0 FADD.FTZ R41, R41, R42 ;  /* 0x0000002a29290221 */ /* 0x002fe40000010000 */
[----:B-----5:R-:W-:-:S03]  /*3990*/  @P0 FADD.FTZ R40, R40, R43 ;  /* 0x0000002b28280221 */ /* 0x020fc60000010000 */
[----:B------:R1:W-:Y:S04]  /*39a0*/  STS [R44+0x1cf8], R41 ;  /* 0x001cf8292c007388 */ /* 0x0003e80000000800 */
[----:B------:R1:W-:Y:S02]  /*39b0*/  STS [R44+0x18f8], R40 ;  /* 0x0018f8282c007388 */ /* 0x0003e40000000800 */
.L_x_7477:
[----:B-1----:R-:W-:Y:S05]  /*39c0*/  BSYNC B0 ;  /* 0x0000000000007941 */ /* 0x002fea0003800000 */
.L_x_7476:
[----:B------:R-:W-:Y:S02]  /*39d0*/  IADD3 R83, R83, 0x1, RZ ;  /* 0x0000000153537810 */ /* 0x000fe40007ffe0ff */
[----:B------:R-:W-:Y:S02]  /*39e0*/  IADD3 R108, P1, R108, 0x1, RZ ;  /* 0x000000016c6c7810 */ /* 0x000fe40007f3e0ff */
[----:B------:R-:W-:Y:S02]  /*39f0*/  ISETP.GE.AND P0, PT, R83, c[0x0][0x16c], PT ;  /* 0x00005b0053007a0c */ /* 0x000fe40003f06270 */
[----:B------:R-:W-:-:S11]  /*3a00*/  IADD3.X R81, RZ, R81, RZ, P1, !PT ;  /* 0x00000051ff517210 */ /* 0x000fd60000ffe4ff */
[----:B------:R-:W-:Y:S01]  /*3a10*/  @P0 CALL.REL.NOINC `(.L_x_7457) ;  /* 0x0000001000000944 */ /* 0x000fe20003c00000 */
[----:B------:R-:W-:Y:S05]  /*3a20*/  BRA `(.L_x_7478) ;  /* 0xffffe2e000007947 */ /* 0x000fea000383ffff */
.L_x_7457:
        /* <DEDUP_REMOVED lines=8> */
[----:B------:R-:W-:Y:S01]  /*3ab0*/  IMAD R52, R72, c[0x0][0x300], RZ ;  /* 0x0000c00048347a24 */ /* 0x000fe200078e02ff */
[----:B------:R-:W-:Y:S02]  /*3ac0*/  MOV R78, R76 ;  /* 0x0000004c004e7202 */ /* 0x000fe40000000f00 */
[----:B------:R-:W-:Y:S01]  /*3ad0*/  MOV R79, R77 ;  /* 0x0000004d004f7202 */ /* 0x000fe20000000f00 */
[C---:B------:R-:W-:Y:S01]  /*3ae0*/  IMAD R61, R73.reuse, c[0x0][0x304], R52 ;  /* 0x0000c100493d7a24 */ /* 0x040fe200078e0234 */
[----:B------:R-:W-:Y:S01]  /*3af0*/  SHF.L.U32 R63, R30, 0x4, RZ ;  /* 0x000000041e3f7819 */ /* 0x000fe200000006ff */
[----:B------:R-:W-:Y:S01]  /*3b00*/  IMAD R52, R34, c[0x0][0x2f8], RZ ;  /* 0x0000be0022347a24 */ /* 0x000fe200078e02ff */
[----:B------:R-:W-:Y:S01]  /*3b10*/  SHF.L.U64.HI R54, R30, 0x4, R17 ;  /* 0x000000041e367819 */ /* 0x000fe20000010211 */
[----:B------:R-:W-:Y:S01]  /*3b20*/  IMAD.WIDE.U32 R44, R73, c[0x0][0x2e0], R78 ;  /* 0x0000b800492c7a25 */ /* 0x000fe200078e004e */
[----:B------:R-:W-:-:S02]  /*3b30*/  ISETP.GT.AND P4, PT, R21, 0x1, PT ;  /* 0x000000011500780c */ /* 0x000fc40003f84270 */
[----:B------:R-:W-:Y:S01]  /*3b40*/  IADD3 R27, P1, R27, -0x200, RZ ;  /* 0xfffffe001b1b7810 */ /* 0x000fe20007f3e0ff */
[----:B------:R-:W-:Y:S01]  /*3b50*/  IMAD.WIDE.U32 R78, R73, c[0x0][0x300], R78 ;  /* 0x0000c000494e7a25 */ /* 0x000fe200078e004e */
[----:B------:R-:W-:Y:S02]  /*3b60*/  IADD3 R45, R45, R47, RZ ;  /* 0x0000002f2d2d7210 */ /* 0x000fe40007ffe0ff */
[----:B------:R-:W-:Y:S01]  /*3b70*/  IADD3 R29, P2, R29, -0x200, RZ ;  /* 0xfffffe001d1d7810 */ /* 0x000fe20007f5e0ff */
[----:B------:R1:W-:Y:S01]  /*3b80*/  STS.128 [R20.X16], R40 ;  /* 0x0000002814007388 */ /* 0x0003e2000000cc00 */
[----:B------:R-:W-:-:S06]  /*3b90*/  NOP ;  /* 0x0000000000007918 */ /* 0x000fcc0000000000 */
[----:B------:R-:W5:Y:S01]  /*3ba0*/  LDS.128 R36, [R20.X16] ;  /* 0x0000000014247984 */ /* 0x000f62000000cc00 */
[----:B------:R-:W-:Y:S01]  /*3bb0*/  IMAD R47, R35, c[0x0][0x2dc], R46 ;  /* 0x0000b700232f7a24 */ /* 0x000fe200078e022e */
[----:B------:R-:W-:Y:S02]  /*3bc0*/  IADD3 R79, R79, R61, RZ ;  /* 0x0000003d4f4f7210 */ /* 0x000fe40007ffe0ff */
[----:B------:R-:W-:Y:S02]  /*3bd0*/  IADD3 R25, P3, R25, -0x200, RZ ;  /* 0xfffffe0019197810 */ /* 0x000fe40007f7e0ff */
[----:B------:R-:W-:Y:S02]  /*3be0*/  IADD3 R19, R19, -0x100, RZ ;  /* 0xffffff0013137810 */ /* 0x000fe40007ffe0ff */
[----:B------:R-:W-:Y:S01]  /*3bf0*/  IADD3 R21, R21, -0x1, RZ ;  /* 0xffffffff15157810 */ /* 0x000fe20007ffe0ff */
[----:B-1----:R-:W-:Y:S01]  /*3c00*/  IMAD.WIDE.U32 R40, R35, c[0x0][0x2d8], R44 ;  /* 0x0000b60023287a25 */ /* 0x002fe200078e002c */
[----:B------:R-:W-:-:S02]  /*3c10*/  F2FP.PACK_AB R43, R48, R49 ;  /* 0x00000031302b723e */ /* 0x000fc400000000ff */
[----:B------:R-:W-:Y:S02]  /*3c20*/  F2FP.PACK_AB R42, R50, R51 ;  /* 0x00000033322a723e */ /* 0x000fe400000000ff */
[----:B------:R-:W-:Y:S02]  /*3c30*/  IADD3 R41, R41, R47, RZ ;  /* 0x0000002f29297210 */ /* 0x000fe40007ffe0ff */
[----:B------:R-:W-:Y:S02]  /*3c40*/  LEA R76, P0, R40, c[0x0][0x330], 0x1 ;  /* 0x0000cc00284c7a11 */ /* 0x000fe400078008ff */
        /* <DEDUP_REMOVED lines=8> */
[----:B------:R-:W-:Y:S01]  /*3cd0*/  IMAD R31, R35, c[0x0][0x2fc], R52 ;  /* 0x0000bf00231f7a24 */ /* 0x000fe200078e0234 */
[----:B------:R-:W-:Y:S01]  /*3ce0*/  IADD3.X R24, R24, -0x1, RZ, P3, !PT ;  /* 0xffffffff18187810 */ /* 0x000fe20001ffe4ff */
[----:B------:R-:W-:-:S04]  /*3cf0*/  FADD.FTZ R55, R62, R55 ;  /* 0x000000373e377221 */ /* 0x000fc80000010000 */
[----:B------:R-:W-:Y:S01]  /*3d00*/  FADD.FTZ R60, R55, R60 ;  /* 0x0000003c373c7221 */ /* 0x000fe20000010000 */
[----:B-----5:R1:W-:Y:S03]  /*3d10*/  STG.E.128 [R76.64+-0x200], R36 ;  /* 0xfffe00244c007986 */ /* 0x0203e6000c101d04 */
[----:B------:R-:W-:Y:S01]  /*3d20*/  FADD.FTZ R60, R60, R53 ;  /* 0x000000353c3c7221 */ /* 0x000fe20000010000 */
[----:B------:R-:W-:Y:S03]  /*3d30*/  BAR.SYNC.DEFER_BLOCKING 0x0 ;  /* 0x0000000000007b1d */ /* 0x000fe60000010000 */
[----:B------:R-:W-:-:S04]  /*3d40*/  FADD.FTZ R51, R60, R51 ;  /* 0x000000333c337221 */ /* 0x000fc80000010000 */
[----:B------:R-:W-:Y:S02]  /*3d50*/  FADD.FTZ R50, R51, R50 ;  /* 0x0000003233327221 */ /* 0x000fe40000010000 */
[----:B-1----:R-:W-:-:S05]  /*3d60*/  IMAD.WIDE.U32 R36, R35, c[0x0][0x2f8], R78 ;  /* 0x0000be0023247a25 */ /* 0x002fca00078e004e */
[----:B------:R-:W-:Y:S02]  /*3d70*/  IADD3 R31, R37, R31, RZ ;  /* 0x0000001f251f7210 */ /* 0x000fe40007ffe0ff */
[----:B------:R-:W-:Y:S01]  /*3d80*/  LEA R37, P0, R36, c[0x0][0x340], 0x1 ;  /* 0x0000d00024257a11 */ /* 0x000fe200078008ff */
[----:B------:R-:W-:Y:S01]  /*3d90*/  STS.128 [R20.X16], R40 ;  /* 0x0000002814007388 */ /* 0x000fe2000000cc00 */
[----:B------:R-:W-:-:S06]  /*3da0*/  NOP ;  /* 0x0000000000007918 */ /* 0x000fcc0000000000 */
[----:B------:R-:W1:Y:S01]  /*3db0*/  LDS.128 R44, [R20.X16] ;  /* 0x00000000142c7984 */ /* 0x000e62000000cc00 */
[----:B------:R-:W-:Y:S02]  /*3dc0*/  LEA.HI.X R31, R36, c[0x0][0x344], R31, 0x1, P0 ;  /* 0x0000d100241f7a11 */ /* 0x000fe400000f0c1f */
[----:B------:R-:W-:-:S04]  /*3dd0*/  IADD3 R36, P0, R37, R63, RZ ;  /* 0x0000003f25247210 */ /* 0x000fc80007f1e0ff */
[----:B------:R-:W-:Y:S01]  /*3de0*/  IADD3.X R37, R31, R54, RZ, P0, !PT ;  /* 0x000000361f257210 */ /* 0x000fe200007fe4ff */
[----:B------:R-:W-:Y:S01]  /*3df0*/  FADD.FTZ R31, R50, R49 ;  /* 0x00000031321f7221 */ /* 0x000fe20000010000 */
[----:B------:R-:W-:-:S03]  /*3e00*/  IADD3 R23, P0, R23, -0x200, RZ ;  /* 0xfffffe0017177810 */ /* 0x000fc60007f1e0ff */
[----:B------:R-:W-:Y:S01]  /*3e10*/  FADD.FTZ R31, R31, R48 ;  /* 0x000000301f1f7221 */ /* 0x000fe20000010000 */
[----:B------:R-:W-:Y:S01]  /*3e20*/  IADD3.X R22, R22, -0x1, RZ, P0, !PT ;  /* 0xffffffff16167810 */ /* 0x000fe200007fe4ff */
[----:B-1----:R1:W-:Y:S01]  /*3e30*/  STG.E.128 [R36.64+-0x200], R44 ;  /* 0xfffe002c24007986 */ /* 0x0023e2000c101d04 */
[----:B------:R-:W-:Y:S01]  /*3e40*/  @!P4 CALL.REL.NOINC `(.L_x_7455) ;  /* 0x000000100000c944 */ /* 0x000fe20003c00000 */
[----:B------:R-:W-:Y:S05]  /*3e50*/  BRA `(.L_x_7479) ;  /* 0xffffcba000007947 */ /* 0x000fea000383ffff */
.L_x_7455:
[----:B------:R-:W-:Y:S02]  /*3e60*/  ISETP.NE.U32.AND P0, PT, RZ, c[0x0][0x328], PT ;  /* 0x0000ca00ff007a0c */ /* 0x000fe40003f05070 */
[----:B------:R-:W-:Y:S02]  /*3e70*/  ISETP.NE.U32.AND P2, PT, RZ, c[0x0][0x348], PT ;  /* 0x0000d200ff007a0c */ /* 0x000fe40003f45070 */
[----:B------:R-:W-:Y:S02]  /*3e80*/  ISETP.NE.AND.EX P1, PT, RZ, c[0x0][0x32c], PT, P0 ;  /* 0x0000cb00ff007a0c */ /* 0x000fe40003f25300 */
[----:B------:R-:W-:-:S11]  /*3e90*/  ISETP.NE.AND.EX P0, PT, RZ, c[0x0][0x34c], PT, P2 ;  /* 0x0000d300ff007a0c */ /* 0x000fd60003f05320 */
[----:B------:R-:W-:Y:S05]  /*3ea0*/  @!P1 BRA `(.L_x_7480) ;  /* 0x0000014000009947 */ /* 0x000fea0003800000 */
[----:B0-----:R-:W0:Y:S01]  /*3eb0*/  SHFL.DOWN P1, R3, R74, 0x1, 0x1f ;  /* 0x08201f004a037f89 */ /* 0x001e220000020000 */
[----:B------:R-:W-:Y:S03]  /*3ec0*/  BSSY B0, `(.L_x_7480) ;  /* 0x0000012000007945 */ /* 0x000fe60003800000 */
[----:B----4-:R-:W4:Y:S01]  /*3ed0*/  S2R R4, SR_LANEID ;  /* 0x0000000000047919 */ /* 0x010f220000000000 */
[----:B0-----:R-:W-:Y:S01]  /*3ee0*/  @P1 FADD R3, R3, R74 ;  /* 0x0000004a03031221 */ /* 0x001fe20000000000 */
[----:B----4-:R-:W-:-:S04]  /*3ef0*/  ISETP.NE.AND P2, PT, R4, RZ, PT ;  /* 0x000000ff0400720c */ /* 0x010fc80003f45270 */
[----:B------:R-:W0:Y:S04]  /*3f00*/  SHFL.DOWN P1, R0, R3, 0x2, 0x1f ;  /* 0x08401f0003007f89 */ /* 0x000e280000020000 */
[----:B------:R-:W4:Y:S01]  /*3f10*/  S2R R4, SR_TID.X ;  /* 0x0000000000047919 */ /* 0x000f220000002100 */
[----:B0-----:R-:W-:-:S05]  /*3f20*/  @P1 FADD R0, R3, R0 ;  /* 0x0000000003001221 */ /* 0x001fca0000000000 */
[----:B---3--:R-:W0:Y:S02]  /*3f30*/  SHFL.DOWN P1, R5, R0, 0x4, 0x1f ;  /* 0x08801f0000057f89 */ /* 0x008e240000020000 */
        /* <DEDUP_REMOVED lines=10> */
.L_x_7481:
[----:B0-----:R-:W-:Y:S05]  /*3fe0*/  BSYNC B0 ;  /* 0x0000000000007941 */ /* 0x001fea0003800000 */
.L_x_7480:
[----:B------:R-:W-:Y:S01]  /*3ff0*/  BSSY B0, `(.L_x_7482) ;  /* 0x0000018000007945 */ /* 0x000fe20003800000 */
[----:B------:R-:W-:Y:S05]  /*4000*/  @!P0 BRA `(.L_x_7483) ;  /* 0x0000015000008947 */ /* 0x000fea0003800000 */
[----:B------:R-:W-:Y:S06]  /*4010*/  BAR.SYNC.DEFER_BLOCKING 0x0 ;  /* 0x0000000000007b1d */ /* 0x000fec0000010000 */
[----:B------:R-:W0:Y:S04]  /*4020*/  SHFL.DOWN P0, R0, R31, 0x1, 0x1f ;  /* 0x08201f001f007f89 */ /* 0x000e280000000000 */
[----:B--2---:R-:W2:Y:S04]  /*4030*/  S2R R6, SR_LANEID ;  /* 0x0000000000067919 */ /* 0x004ea80000000000 */
[----:B------:R-:W1:Y:S01]  /*4040*/  S2R R15, SR_TID.X ;  /* 0x00000000000f7919 */ /* 0x000e620000002100 */
[----:B0-----:R-:W-:Y:S01]  /*4050*/  @P0 FADD R0, R0, R31 ;  /* 0x0000001f00000221 */ /* 0x001fe20000000000 */
[----:B--2---:R-:W-:-:S04]  /*4060*/  ISETP.NE.AND P1, PT, R6, RZ, PT ;  /* 0x000000ff0600720c */ /* 0x004fc80003f25270 */
[----:B------:R-:W0:Y:S02]  /*4070*/  SHFL.DOWN P0, R3, R0, 0x2, 0x1f ;  /* 0x08401f0000037f89 */ /* 0x000e240000000000 */
[----:B0-----:R-:W-:-:S05]  /*4080*/  @P0 FADD R3, R0, R3 ;  /* 0x0000000300030221 */ /* 0x001fca0000000000 */
[----:B------:R-:W0:Y:S02]  /*4090*/  SHFL.DOWN P0, R2, R3, 0x4, 0x1f ;  /* 0x08801f0003027f89 */ /* 0x000e240000000000 */
[----:B0-----:R-:W-:-:S05]  /*40a0*/  @P0 FADD R2, R3, R2 ;  /* 0x0000000203020221 */ /* 0x001fca0000000000 */
[----:B---3--:R-:W0:Y:S02]  /*40b0*/  SHFL.DOWN P0, R5, R2, 0x8, 0x1f ;  /* 0x09001f0002057f89 */ /* 0x008e240000000000 */
[----:B0-----:R-:W-:-:S05]  /*40c0*/  @P0 FADD R5, R2, R5 ;  /* 0x0000000502050221 */ /* 0x001fca0000000000 */
[----:B----4-:R-:W0:Y:S02]  /*40d0*/  SHFL.DOWN P0, R4, R5, 0x10, 0x1f ;  /* 0x0a001f0005047f89 */ /* 0x010e240000000000 */
        /* <DEDUP_REMOVED lines=8> */
.L_x_7483:
[----:B------:R-:W0:Y:S02]  /*4160*/  S2R R15, SR_TID.X ;  /* 0x00000000000f7919 */ /* 0x000e240000002100 */
.L_x_7484:
[----:B0-----:R-:W-:Y:S05]  /*4170*/  BSYNC B0 ;  /* 0x0000000000007941 */ /* 0x001fea0003800000 */
.L_x_7482:
[----:B------:R-:W-:-:S13]  /*4180*/  ISETP.GE.AND P0, PT, R15, c[0x0][0x16c], PT ;  /* 0x00005b000f007a0c */ /* 0x000fda0003f06270 */
[----:B------:R-:W-:Y:S05]  /*4190*/  @P0 EXIT ;  /* 0x000000000000094d */ /* 0x000fea0003800000 */
[C---:B------:R-:W-:Y:S02]  /*41a0*/  IMAD R0, R72.reuse, c[0x0][0x2a8], RZ ;  /* 0x0000aa0048007a24 */ /* 0x040fe400078e02ff */
[----:B------:R-:W-:Y:S02]  /*41b0*/  IMAD R72, R72, c[0x0][0x288], RZ ;  /* 0x0000a20048487a24 */ /* 0x000fe400078e02ff */
[----:B------:R-:W-:-:S04]  /*41c0*/  IMAD.WIDE.U32 R2, R73, c[0x0][0x2a8], RZ ;  /* 0x0000aa0049027a25 */ /* 0x000fc800078e00ff */
[C---:B------:R-:W-:Y:S02]  /*41d0*/  IMAD R23, R73.reuse, c[0x0][0x2ac], R0 ;  /* 0x0000ab0049177a24 */ /* 0x040fe400078e0200 */
[C---:B------:R-:W-:Y:S02]  /*41e0*/  IMAD R21, R73.reuse, c[0x0][0x28c], R72 ;  /* 0x0000a30049157a24 */ /* 0x040fe400078e0248 */
[----:B---34-:R-:W-:Y:S01]  /*41f0*/  IMAD.WIDE.U32 R4, R73, c[0x0][0x288], RZ ;  /* 0x0000a20049047a25 */ /* 0x018fe200078e00ff */
[----:B------:R-:W-:-:S04]  /*4200*/  IADD3 R23, R3, R23, RZ ;  /* 0x0000001703177210 */ /* 0x000fc80007ffe0ff */
[----:B------:R-:W-:Y:S02]  /*4210*/  IADD3 R21, R5, R21, RZ ;  /* 0x0000001505157210 */ /* 0x000fe40007ffe0ff */
.L_x_7485:
[----:B0-----:R-:W0:Y:S01]  /*4220*/  LDS R17, [R15.X4+0x18f8] ;  /* 0x0018f8000f117984 */ /* 0x001e220000004800 */
[----:B------:R-:W-:Y:S01]  /*4230*/  SHF.R.S32.HI R0, RZ, 0x1f, R15 ;  /* 0x0000001fff007819 */ /* 0x000fe2000001140f */
[----:B------:R-:W-:Y:S01]  /*4240*/  YIELD ;  /* 0x0000000000007946 */ /* 0x000fe20003800000 */
[----:B------:R-:W-:Y:S01]  /*4250*/  MOV R8, R2 ;  /* 0x0000000200087202 */ /* 0x000fe20000000f00 */
[----:B------:R3:W4:Y:S01]  /*4260*/  LDS R19, [R15.X4+0x1cf8] ;  /* 0x001cf8000f137984 */ /* 0x0007220000004800 */
        /* <DEDUP_REMOVED lines=21> */
.L_x_7486:
        /* <DEDUP_REMOVED lines=12> */
.L_x_9121:


//--------------------- .text._Z25selective_scan_bwd_kernelI32Selective_Scan_bwd_kernel_traitsILi32ELi8ELb1ELb0ELb1ELb1ELb0EN3c104HalfEfEEv12SSMParamsBwd --------------------------
	.section	.text._Z25selective_scan_bwd_kernelI32Selective_Scan_bwd_kernel_traitsILi32ELi8ELb1ELb0ELb1ELb1ELb0EN3c104HalfEfEEv12SSMParamsBwd,"ax",@progbits
	.sectioninfo	@"SHI_REGISTERS=168"
	.align	128
        .global         _Z25selective_scan_bwd_kernelI32Selective_Scan_bwd_kernel_traitsILi32ELi8ELb1ELb0ELb1ELb1ELb0EN3c104HalfEfEEv12SSMParamsBwd
        .type           _Z25selective_scan_bwd_kernelI32Selective_Scan_bwd_kernel_traitsILi32ELi8ELb1ELb0ELb1ELb1ELb0EN3c104HalfEfEEv12SSMParamsBwd,@function
        .size           _Z25selective_scan_bwd_kernelI32Selective_Scan_bwd_kernel_traitsILi32ELi8ELb1ELb0ELb1ELb1ELb0EN3c104HalfEfEEv12SSMParamsBwd,(.L_x_9122 - _Z25selective_scan_bwd_kernelI32Selective_Scan_bwd_kernel_traitsILi32ELi8ELb1ELb0ELb1ELb1ELb0EN3c104HalfEfEEv12SSMParamsBwd)
        .other          _Z25selective_scan_bwd_kernelI32Selective_Scan_bwd_kernel_traitsILi32ELi8ELb1ELb0ELb1ELb1ELb0EN3c104HalfEfEEv12SSMParamsBwd,@"STO_CUDA_ENTRY STV_DEFAULT"
_Z25selective_scan_bwd_kernelI32Selective_Scan_bwd_kernel_traitsILi32ELi8ELb1ELb0ELb1ELb1ELb0EN3c104HalfEfEEv12SSMParamsBwd:
.text._Z25selective_scan_bwd_kernelI32Selective_Scan_bwd_kernel_traitsILi32ELi8ELb1ELb0ELb1ELb1ELb0EN3c104HalfEfEEv12SSMParamsBwd:
        /* <DEDUP_REMOVED lines=118> */
[----:B------:R-:W1:Y:S01]  /*0760*/  S2R R21, SR_LANEID ;  /* 0x0000000000157919 */ /* 0x000e620000000000 */
[----:B------:R-:W-:Y:S01]  /*0770*/  IMAD R27, R3, c[0x0][0x198], RZ ;  /* 0x00006600031b7a24 */ /* 0x000fe200078e02ff */
[----:B------:R-:W-:Y:S01]  /*0780*/  MOV R17, R22 ;  /* 0x0000001600117202 */ /* 0x000fe20000000f00 */
[----:B------:R-:W-:Y:S01]  /*0790*/  IMAD.WIDE.U32 R60, R0, c[0x0][0x180], RZ ;  /* 0x00006000003c7a25 */ /* 0x000fe200078e00ff */
[----:B------:R-:W-:-:S03]  /*07a0*/  UMOV UR4, URZ ;  /* 0x0000003f00047c82 */ /* 0x000fc60008000000 */
[----:B------:R-:W-:-:S04]  /*07b0*/  IMAD.WIDE.U32 R58, R0, c[0x0][0x198], RZ ;  /* 0x00006600003a7a25 */ /* 0x000fc800078e00ff */
[----:B------:R-:W-:-:S05]  /*07c0*/  IMAD R27, R0, c[0x0][0x19c], R27 ;  /* 0x00006700001b7a24 */ /* 0x000fca00078e021b */
[----:B------:R-:W-:Y:S01]  /*07d0*/  IADD3 R27, R59, R27, RZ ;  /* 0x0000001b3b1b7210 */ /* 0x000fe20007ffe0ff */
[----:B0-----:R-:W-:Y:S01]  /*07e0*/  IMAD.WIDE.U32 R10, R5, c[0x0][0x2b8], R12 ;  /* 0x0000ae00050a7a25 */ /* 0x001fe200078e000c */
[C---:B------:R-:W-:Y:S02]  /*07f0*/  IADD3 R29, R12.reuse, 0x20, RZ ;  /* 0x000000200c1d7810 */ /* 0x040fe40007ffe0ff */
[----:B------:R-:W-:Y:S02]  /*0800*/  MOV R13, R24 ;  /* 0x00000018000d7202 */ /* 0x000fe40000000f00 */
[----:B------:R-:W-:Y:S01]  /*0810*/  IADD3 R11, R11, R9, RZ ;  /* 0x000000090b0b7210 */ /* 0x000fe20007ffe0ff */
[C---:B------:R-:W-:Y:S01]  /*0820*/  IMAD R9, R7.reuse, c[0x0][0x2c4], R14 ;  /* 0x0000b10007097a24 */ /* 0x040fe200078e020e */
[C---:B------:R-:W-:Y:S02]  /*0830*/  IADD3 R31, R12.reuse, 0x40, RZ ;  /* 0x000000400c1f7810 */ /* 0x040fe40007ffe0ff */
[C---:B------:R-:W-:Y:S01]  /*0840*/  IADD3 R33, R12.reuse, 0x60, RZ ;  /* 0x000000600c217810 */ /* 0x040fe20007ffe0ff */
[----:B------:R-:W-:Y:S01]  /*0850*/  IMAD.WIDE.U32 R10, R7, c[0x0][0x2c0], R10 ;  /* 0x0000b000070a7a25 */ /* 0x000fe200078e000a */
[----:B------:R-:W-:-:S02]  /*0860*/  SHF.L.U32 R24, R12, 0x3, RZ ;  /* 0x000000030c187819 */ /* 0x000fc400000006ff */
[----:B------:R-:W-:Y:S02]  /*0870*/  IADD3 R35, R12, 0x80, RZ ;  /* 0x000000800c237810 */ /* 0x000fe40007ffe0ff */
[----:B------:R-:W-:Y:S02]  /*0880*/  IADD3 R9, R11, R9, RZ ;  /* 0x000000090b097210 */ /* 0x000fe40007ffe0ff */
[----:B------:R-:W-:Y:S01]  /*0890*/  MOV R11, R23 ;  /* 0x00000017000b7202 */ /* 0x000fe20000000f00 */
[----:B------:R-:W-:Y:S01]  /*08a0*/  IMAD R23, R3, c[0x0][0x180], RZ ;  /* 0x0000600003177a24 */ /* 0x000fe200078e02ff */
[----:B------:R-:W-:Y:S02]  /*08b0*/  LEA R56, P0, R10, c[0x0][0x320], 0x2 ;  /* 0x0000c8000a387a11 */ /* 0x000fe400078010ff */
[----:B------:R-:W-:Y:S01]  /*08c0*/  IADD3 R37, R12, 0xa0, RZ ;  /* 0x000000a00c257810 */ /* 0x000fe20007ffe0ff */
[----:B------:R-:W-:Y:S01]  /*08d0*/  IMAD R25, R0, c[0x0][0x184], R23 ;  /* 0x0000610000197a24 */ /* 0x000fe200078e0217 */
[----:B------:R-:W-:-:S02]  /*08e0*/  LEA.HI.X R34, R10, c[0x0][0x324], R9, 0x2, P0 ;  /* 0x0000c9000a227a11 */ /* 0x000fc400000f1409 */
[C---:B------:R-:W-:Y:S02]  /*08f0*/  IADD3 R39, R12.reuse, 0xc0, RZ ;  /* 0x000000c00c277810 */ /* 0x040fe40007ffe0ff */
[----:B------:R-:W-:Y:S02]  /*0900*/  IADD3 R41, R12, 0xe0, RZ ;  /* 0x000000e00c297810 */ /* 0x000fe40007ffe0ff */
[----:B------:R-:W-:Y:S02]  /*0910*/  IADD3 R56, P0, R56, -0x100, RZ ;  /* 0xffffff0038387810 */ /* 0x000fe40007f1e0ff */
[----:B------:R-:W-:Y:S02]  /*0920*/  MOV R14, R16 ;  /* 0x00000010000e7202 */ /* 0x000fe40000000f00 */
[----:B------:R-:W-:Y:S02]  /*0930*/  LEA.HI.SX32 R26, R29, R12, 0x1b ;  /* 0x0000000c1d1a7211 */ /* 0x000fe400078fdaff */
[----:B------:R-:W-:-:S02]  /*0940*/  MOV R16, R20 ;  /* 0x0000001400107202 */ /* 0x000fc40000000f00 */
[-C--:B------:R-:W-:Y:S02]  /*0950*/  LEA.HI.SX32 R28, R31, R12.reuse, 0x1b ;  /* 0x0000000c1f1c7211 */ /* 0x080fe400078fdaff */
[----:B------:R-:W-:Y:S02]  /*0960*/  LEA.HI.SX32 R29, R33, R12, 0x1b ;  /* 0x0000000c211d7211 */ /* 0x000fe400078fdaff */
[----:B------:R-:W-:Y:S02]  /*0970*/  MOV R20, c[0x0][0x174] ;  /* 0x00005d0000147a02 */ /* 0x000fe40000000f00 */
[----:B------:R-:W-:Y:S02]  /*0980*/  MOV R10, RZ ;  /* 0x000000ff000a7202 */ /* 0x000fe40000000f00 */
[----:B------:R-:W-:Y:S02]  /*0990*/  MOV R9, RZ ;  /* 0x000000ff00097202 */ /* 0x000fe40000000f00 */
[----:B------:R-:W-:-:S02]  /*09a0*/  LOP3.LUT R22, R12, 0x1f, RZ, 0xc0, !PT ;  /* 0x0000001f0c167812 */ /* 0x000fc400078ec0ff */
[----:B------:R-:W-:Y:S02]  /*09b0*/  LEA.HI.SX32 R23, R12, R12, 0x1b ;  /* 0x0000000c0c177211 */ /* 0x000fe400078fdaff */
[----:B------:R-:W-:Y:S02]  /*09c0*/  IADD3 R25, R61, R25, RZ ;  /* 0x000000193d197210 */ /* 0x000fe40007ffe0ff */
[----:B------:R-:W-:Y:S02]  /*09d0*/  LEA.HI.SX32 R24, R24, R24, 0x1b ;  /* 0x0000001818187211 */ /* 0x000fe400078fdaff */
[-C--:B------:R-:W-:Y:S02]  /*09e0*/  LEA.HI.SX32 R30, R35, R12.reuse, 0x1b ;  /* 0x0000000c231e7211 */ /* 0x080fe400078fdaff */
[-C--:B------:R-:W-:Y:S02]  /*09f0*/  LEA.HI.SX32 R31, R37, R12.reuse, 0x1b ;  /* 0x0000000c251f7211 */ /* 0x080fe400078fdaff */
[----:B------:R-:W-:-:S02]  /*0a00*/  LEA.HI.SX32 R32, R39, R12, 0x1b ;  /* 0x0000000c27207211 */ /* 0x000fc400078fdaff */
[----:B------:R-:W-:Y:S02]  /*0a10*/  LEA.HI.SX32 R33, R41, R12, 0x1b ;  /* 0x0000000c29217211 */ /* 0x000fe400078fdaff */
[----:B-1----:R-:W-:Y:S02]  /*0a20*/  IADD3.X R57, R34, -0x1, RZ, P0, !PT ;  /* 0xffffffff22397810 */ /* 0x002fe400007fe4ff */
.L_x_7526:
[----:B------:R-:W-:Y:S01]  /*0a30*/  BAR.SYNC.DEFER_BLOCKING 0x0 ;  /* 0x0000000000007b1d */ /* 0x000fe20000010000 */
[----:B------:R-:W-:Y:S02]  /*0a40*/  SHF.R.S32.HI R63, RZ, 0x1f, R12 ;  /* 0x0000001fff3f7819 */ /* 0x000fe4000001140c */
[C---:B0-----:R-:W-:Y:S02]  /*0a50*/  SHF.L.U32 R34, R12.reuse, 0x4, RZ ;  /* 0x000000040c227819 */ /* 0x041fe400000006ff */
[----:B------:R-:W-:Y:S02]  /*0a60*/  SHF.L.U64.HI R36, R12, 0x4, R63 ;  /* 0x000000040c247819 */ /* 0x000fe4000001023f */
[----:B------:R-:W-:-:S04]  /*0a70*/  IADD3 R44, P0, R11, R34, RZ ;  /* 0x000000220b2c7210 */ /* 0x000fc80007f1e0ff */
[----:B------:R-:W-:-:S06]  /*0a80*/  IADD3.X R45, R13, R36, RZ, P0, !PT ;  /* 0x000000240d2d7210 */ /* 0x000fcc00007fe4ff */
[----:B------:R-:W2:Y:S01]  /*0a90*/  LDG.E.128 R44, [R44.64] ;  /* 0x000000062c2c7981 */ /* 0x000ea2000c1e1d00 */
[----:B------:R-:W-:-:S04]  /*0aa0*/  IADD3 R52, P0, R15, R34, RZ ;  /* 0x000000220f347210 */ /* 0x000fc80007f1e0ff */
[----:B------:R-:W-:Y:S01]  /*0ab0*/  IADD3.X R53, R17, R36, RZ, P0, !PT ;  /* 0x0000002411357210 */ /* 0x000fe200007fe4ff */
[----:B--2---:R0:W-:Y:S01]  /*0ac0*/  STS.128 [R21.X16], R44 ;  /* 0x0000002c15007388 */ /* 0x0041e2000000cc00 */
[----:B------:R-:W-:-:S06]  /*0ad0*/  NOP ;  /* 0x0000000000007918 */ /* 0x000fcc0000000000 */
[----:B------:R-:W1:Y:S04]  /*0ae0*/  LDS.128 R40, [R21.X16] ;  /* 0x0000000015287984 */ /* 0x000e68000000cc00 */
[----:B------:R-:W-:Y:S06]  /*0af0*/  BAR.SYNC.DEFER_BLOCKING 0x0 ;  /* 0x0000000000007b1d */ /* 0x000fec0000010000 */
[----:B------:R-:W2:Y:S01]  /*0b00*/  LDG.E.128 R52, [R52.64] ;  /* 0x0000000634347981 */ /* 0x000ea2000c1e1d00 */
[----:B------:R-:W-:-:S04]  /*0b10*/  IADD3 R34, P0, R14, R34, RZ ;  /* 0x000000220e227210 */ /* 0x000fc80007f1e0ff */
[----:B------:R-:W-:Y:S01]  /*0b20*/  IADD3.X R35, R16, R36, RZ, P0, !PT ;  /* 0x0000002410237210 */ /* 0x000fe200007fe4ff */
[----:B--2---:R-:W-:Y:S01]  /*0b30*/  STS.128 [R21.X16], R52 ;  /* 0x0000003415007388 */ /* 0x004fe2000000cc00 */
[----:B------:R-:W-:-:S06]  /*0b40*/  NOP ;  /* 0x0000000000007918 */ /* 0x000fcc0000000000 */
[----:B------:R-:W2:Y:S04]  /*0b50*/  LDS.128 R36, [R21.X16] ;  /* 0x0000000015247984 */ /* 0x000ea8000000cc00 */
[----:B------:R-:W-:Y:S06]  /*0b60*/  BAR.SYNC.DEFER_BLOCKING 0x0 ;  /* 0x0000000000007b1d */ /* 0x000fec0000010000 */
[----:B0-----:R0:W3:Y:S01]  /*0b70*/  LDG.E.128 R44, [R34.64] ;  /* 0x00000006222c7981 */ /* 0x0010e2000c1e1d00 */
[--C-:B-1----:R-:W-:Y:S01]  /*0b80*/  HADD2.F32 R62, -RZ, R40.reuse.H0_H0 ;  /* 0x20000028ff3e7230 */ /* 0x102fe20000004100 */
[----:B------:R-:W-:Y:S01]  /*0b90*/  BSSY B0, `(.L_x_7488) ;  /* 0x0000048000007945 */ /* 0x000fe20003800000 */
[----:B------:R-:W-:-:S02]  /*0ba0*/  HADD2.F32 R70, -RZ, R40.H1_H1 ;  /* 0x30000028ff467230 */ /* 0x000fc40000004100 */
[----:B0-----:R-:W-:Y:S02]  /*0bb0*/  HADD2.F32 R34, -RZ, R41.H1_H1 ;  /* 0x30000029ff227230 */ /* 0x001fe40000004100 */
[----:B--2---:R-:W-:Y:S02]  /*0bc0*/  HADD2.F32 R83, -RZ, R36.H0_H0 ;  /* 0x20000024ff537230 */ /* 0x004fe40000004100 */
[--C-:B------:R-:W-:Y:S02]  /*0bd0*/  HADD2.F32 R81, -RZ, R37.reuse.H0_H0 ;  /* 0x20000025ff517230 */ /* 0x100fe40000004100 */
[----:B------:R-:W-:Y:S01]  /*0be0*/  HADD2.F32 R37, -RZ, R37.H1_H1 ;  /* 0x30000025ff257230 */ /* 0x000fe20000004100 */
[--C-:B-----5:R-:W-:Y:S01]  /*0bf0*/  FADD.FTZ R83, R83, R4.reuse ;  /* 0x0000000453537221 */ /* 0x120fe20000010000 */
[----:B------:R-:W-:Y:S01]  /*0c00*/  HADD2.F32 R35, -RZ, R38.H0_H0 ;  /* 0x20000026ff237230 */ /* 0x000fe20000004100 */
[--C-:B------:R-:W-:Y:S02]  /*0c10*/  FADD.FTZ R81, R81, R4.reuse ;  /* 0x0000000451517221 */ /* 0x100fe40000010000 */
[--C-:B------:R-:W-:Y:S01]  /*0c20*/  FADD.FTZ R80, R37, R4.reuse ;  /* 0x0000000425507221 */ /* 0x100fe20000010000 */
[----:B------:R-:W-:Y:S01]  /*0c30*/  FSETP.GTU.FTZ.AND P0, PT, R83, 20, PT ;  /* 0x41a000005300780b */ /* 0x000fe20003f1c000 */
[----:B------:R-:W-:Y:S01]  /*0c40*/  FADD.FTZ R78, R35, R4 ;  /* 0x00000004234e7221 */ /* 0x000fe20000010000 */
[----:B------:R-:W-:-:S02]  /*0c50*/  FSETP.GTU.FTZ.AND P4, PT, R81, 20, PT ;  /* 0x41a000005100780b */ /* 0x000fc40003f9c000 */
[----:B------:R-:W-:Y:S02]  /*0c60*/  FSETP.GTU.FTZ.AND P3, PT, R80, 20, PT ;  /* 0x41a000005000780b */ /* 0x000fe40003f7c000 */
[----:B------:R-:W-:Y:S01]  /*0c70*/  FSETP.GTU.FTZ.AND P2, PT, R78, 20, PT ;  /* 0x41a000004e00780b */ /* 0x000fe20003f5c000 */
[----:B---3--:R0:W-:Y:S01]  /*0c80*/  STS.128 [R21.X16], R44 ;  /* 0x0000002c15007388 */ /* 0x0081e2000000cc00 */
[----:B------:R-:W-:-:S06]  /*0c90*/  NOP ;  /* 0x0000000000007918 */ /* 0x000fcc0000000000 */
[----:B------:R-:W1:Y:S01]  /*0ca0*/  LDS.128 R48, [R21.X16] ;  /* 0x0000000015307984 */ /* 0x000e62000000cc00 */
[----:B0-----:R-:W-:Y:S02]  /*0cb0*/  HADD2.F32 R45, -RZ, R38.H1_H1 ;  /* 0x30000026ff2d7230 */ /* 0x001fe40000004100 */
[--C-:B------:R-:W-:Y:S02]  /*0cc0*/  HADD2.F32 R47, -RZ, R39.reuse.H0_H0 ;  /* 0x20000027ff2f7230 */ /* 0x100fe40000004100 */
[----:B------:R-:W-:Y:S01]  /*0cd0*/  HADD2.F32 R39, -RZ, R39.H1_H1 ;  /* 0x30000027ff277230 */ /* 0x000fe20000004100 */
[--C-:B------:R-:W-:Y:S02]  /*0ce0*/  FADD.FTZ R76, R45, R4.reuse ;  /* 0x000000042d4c7221 */ /* 0x100fe40000010000 */
[----:B------:R-:W-:-:S03]  /*0cf0*/  FADD.FTZ R86, R47, R4 ;  /* 0x000000042f567221 */ /* 0x000fc60000010000 */
[----:B------:R-:W-:Y:S01]  /*0d00*/  FSETP.GTU.FTZ.AND P1, PT, R76, 20, PT ;  /* 0x41a000004c00780b */ /* 0x000fe20003f3c000 */
[--C-:B-1----:R-:W-:Y:S02]  /*0d10*/  HADD2.F32 R74, -RZ, R48.reuse.H0_H0 ;  /* 0x20000030ff4a7230 */ /* 0x102fe40000004100 */
        /* <DEDUP_REMOVED lines=8> */
[----:B------:R-:W-:-:S03]  /*0da0*/  HADD2.F32 R87, -RZ, R50.H0_H0 ;  /* 0x20000032ff577230 */ /* 0x000fc60000004100 */
[----:B------:R-:W-:Y:S01]  /*0db0*/  FFMA.FTZ R62, R77, R9, R62 ;  /* 0x000000094d3e7223 */ /* 0x000fe2000001003e */
[----:B------:R-:W-:Y:S02]  /*0dc0*/  HADD2.F32 R9, -RZ, R36.H1_H1 ;  /* 0x30000024ff097230 */ /* 0x000fe40000004100 */
[----:B------:R-:W-:Y:S01]  /*0dd0*/  HADD2.F32 R36, -RZ, R42.H0_H0 ;  /* 0x2000002aff247230 */ /* 0x000fe20000004100 */
[----:B------:R-:W-:Y:S02]  /*0de0*/  FFMA.FTZ R62, R85, R34, R62 ;  /* 0x00000022553e7223 */ /* 0x000fe4000001003e */
[----:B------:R-:W-:-:S05]  /*0df0*/  FADD.FTZ R82, R9, R4 ;  /* 0x0000000409527221 */ /* 0x000fca0000010000 */
        /* <DEDUP_REMOVED lines=33> */
.L_x_7489:
[----:B------:R-:W-:Y:S05]  /*1010*/  BSYNC B0 ;  /* 0x0000000000007941 */ /* 0x000fea0003800000 */
.L_x_7488:
        /* <DEDUP_REMOVED lines=39> */
.L_x_7491:
[----:B------:R-:W-:Y:S05]  /*1290*/  BSYNC B0 ;  /* 0x0000000000007941 */ /* 0x000fea0003800000 */
.L_x_7490:
        /* <DEDUP_REMOVED lines=39> */
.L_x_7493:
[----:B------:R-:W-:Y:S05]  /*1510*/  BSYNC B0 ;  /* 0x0000000000007941 */ /* 0x000fea0003800000 */
.L_x_7492:
        /* <DEDUP_REMOVED lines=33> */
.L_x_7495:
[----:B------:R-:W-:Y:S05]  /*1730*/  BSYNC B0 ;  /* 0x0000000000007941 */ /* 0x000fea0003800000 */
.L_x_7494:
        /* <DEDUP_REMOVED lines=33> */
.L_x_7497:
[----:B------:R-:W-:Y:S05]  /*1950*/  BSYNC B0 ;  /* 0x0000000000007941 */ /* 0x000fea0003800000 */
.L_x_7496:
        /* <DEDUP_REMOVED lines=33> */
.L_x_7499:
[----:B------:R-:W-:Y:S05]  /*1b70*/  BSYNC B0 ;  /* 0x0000000000007941 */ /* 0x000fea0003800000 */
.L_x_7498:
        /* <DEDUP_REMOVED lines=33> */
.L_x_7501:
[----:B------:R-:W-:Y:S05]  /*1d90*/  BSYNC B0 ;  /* 0x0000000000007941 */ /* 0x000fea0003800000 */
.L_x_7500:
        /* <DEDUP_REMOVED lines=33> */
.L_x_7503:
[----:B------:R-:W-:Y:S05]  /*1fb0*/  BSYNC B0 ;  /* 0x0000000000007941 */ /* 0x000fea0003800000 */
.L_x_7502:
        /* <DEDUP_REMOVED lines=17> */
[----:B------:R-:W-:Y:S01]  /*20d0*/  IMAD R46, R6, c[0x0][0x2b8], RZ ;  /* 0x0000ae00062e7a24 */ /* 0x000fe200078e02ff */
[----:B------:R-:W-:Y:S01]  /*20e0*/  MOV R91, c[0x0][0x174] ;  /* 0x00005d00005b7a02 */ /* 0x000fe20000000f00 */
[----:B------:R-:W-:Y:S01]  /*20f0*/  HFMA2.MMA R111, -RZ, RZ, 0, 0 ;  /* 0x00000000ff6f7435 */ /* 0x000fe200000001ff */
[----:B------:R-:W-:Y:S01]  /*2100*/  MOV R53, RZ ;  /* 0x000000ff00357202 */ /* 0x000fe20000000f00 */
[----:B------:R-:W-:Y:S01]  /*2110*/  IMAD R47, R5, c[0x0][0x2bc], R46 ;  /* 0x0000af00052f7a24 */ /* 0x000fe200078e022e */
[----:B------:R-:W-:Y:S01]  /*2120*/  LEA R91, R91, UR4, 0x8 ;  /* 0x000000045b5b7c11 */ /* 0x000fe2000f8e40ff */
[----:B------:R-:W-:Y:S01]  /*2130*/  IMAD R46, R8, c[0x0][0x2c0], RZ ;  /* 0x0000b000082e7a24 */ /* 0x000fe200078e02ff */
[----:B------:R-:W-:Y:S01]  /*2140*/  HFMA2.MMA R109, -RZ, RZ, 0, 0 ;  /* 0x00000000ff6d7435 */ /* 0x000fe200000001ff */
[----:B------:R-:W-:Y:S01]  /*2150*/  IMAD.WIDE.U32 R44, R5, c[0x0][0x2b8], R44 ;  /* 0x0000ae00052c7a25 */ /* 0x000fe200078e002c */
[----:B------:R-:W-:-:S04]  /*2160*/  MOV R106, RZ ;  /* 0x000000ff006a7202 */ /* 0x000fc80000000f00 */
[----:B------:R-:W-:Y:S01]  /*2170*/  IADD3 R45, R45, R47, RZ ;  /* 0x0000002f2d2d7210 */ /* 0x000fe20007ffe0ff */
[----:B------:R-:W-:-:S04]  /*2180*/  IMAD R47, R7, c[0x0][0x2c4], R46 ;  /* 0x0000b100072f7a24 */ /* 0x000fc800078e022e */
[----:B------:R-:W-:Y:S01]  /*2190*/  IMAD.WIDE.U32 R88, R7, c[0x0][0x2c0], R44 ;  /* 0x0000b00007587a25 */ /* 0x000fe200078e002c */
[----:B------:R-:W-:-:S04]  /*21a0*/  IADD3 R45, R20, -0x1, RZ ;  /* 0xffffffff142d7810 */ /* 0x000fc80007ffe0ff */
[----:B------:R-:W-:Y:S02]  /*21b0*/  IADD3 R46, R89, R47, RZ ;  /* 0x0000002f592e7210 */ /* 0x000fe40007ffe0ff */
[C---:B------:R-:W-:Y:S02]  /*21c0*/  LEA R44, P0, R88.reuse, c[0x0][0x320], 0x2 ;  /* 0x0000c800582c7a11 */ /* 0x040fe400078010ff */
[----:B------:R-:W-:Y:S02]  /*21d0*/  SHF.L.U32 R47, R45, 0x8, RZ ;  /* 0x000000082d2f7819 */ /* 0x000fe400000006ff */
[----:B------:R-:W-:Y:S02]  /*21e0*/  LEA.HI.X R45, R88, c[0x0][0x324], R46, 0x2, P0 ;  /* 0x0000c900582d7a11 */ /* 0x000fe400000f142e */
[----:B------:R-:W-:-:S03]  /*21f0*/  IADD3 R88, P0, R47, R88, RZ ;  /* 0x000000582f587210 */ /* 0x000fc60007f1e0ff */
[----:B------:R-:W-:Y:S01]  /*2200*/  IMAD.WIDE R44, R91, 0x4, R44 ;  /* 0x000000045b2c7825 */ /* 0x000fe200078e022c */
[----:B------:R-:W-:-:S03]  /*2210*/  LEA.HI.X.SX32 R89, R47, R46, 0x1, P0 ;  /* 0x0000002e2f597211 */ /* 0x000fc600000f0eff */
[----:B------:R-:W-:Y:S01]  /*2220*/  IMAD.WIDE R90, R91, 0x4, R56 ;  /* 0x000000045b5a7825 */ /* 0x000fe200078e0238 */
        /* <DEDUP_REMOVED lines=12> */
.L_x_7525:
        /* <DEDUP_REMOVED lines=22> */
[C---:B------:R-:W-:Y:S01]  /*2450*/  ISETP.GT.AND P0, PT, R20.reuse, 0x1, PT ;  /* 0x000000011400780c */ /* 0x040fe20003f04270 */
[C---:B0-----:R-:W-:Y:S01]  /*2460*/  IMAD R51, R111.reuse, c[0x0][0x1a4], R108 ;  /* 0x000069006f337a24 */ /* 0x041fe200078e026c */
[----:B------:R-:W-:Y:S01]  /*2470*/  IADD3 R139, R20, -0x1, RZ ;  /* 0xffffffff148b7810 */ /* 0x000fe20007ffe0ff */
[----:B------:R-:W-:Y:S01]  /*2480*/  IMAD.WIDE.U32 R48, R111, c[0x0][0x1a0], R48 ;  /* 0x000068006f307a25 */ /* 0x000fe200078e0030 */
[----:B------:R-:W-:Y:S02]  /*2490*/  ISETP.NE.AND P1, PT, R12, RZ, PT ;  /* 0x000000ff0c00720c */ /* 0x000fe40003f25270 */
[----:B------:R-:W-:-:S02]  /*24a0*/  ISETP.EQ.AND P0, PT, R22, RZ, P0 ;  /* 0x000000ff1600720c */ /* 0x000fc40000702270 */
[C---:B------:R-:W-:Y:S02]  /*24b0*/  LEA R114, P2, R48.reuse, c[0x0][0x228], 0x2 ;  /* 0x00008a0030727a11 */ /* 0x040fe400078410ff */
[----:B------:R-:W-:Y:S02]  /*24c0*/  IADD3 R51, R49, R51, RZ ;  /* 0x0000003331337210 */ /* 0x000fe40007ffe0ff */
[C---:B------:R-:W-:Y:S02]  /*24d0*/  LEA.HI R50, R139.reuse, R139, RZ, 0x1 ;  /* 0x0000008b8b327211 */ /* 0x040fe400078f08ff */
[----:B------:R-:W-:Y:S02]  /*24e0*/  LEA.HI.X R115, R48, c[0x0][0x22c], R51, 0x2, P2 ;  /* 0x00008b0030737a11 */ /* 0x000fe400010f1433 */
[----:B------:R-:W-:Y:S02]  /*24f0*/  LOP3.LUT R50, R50, 0xfffffe, RZ, 0xc0, !PT ;  /* 0x00fffffe32327812 */ /* 0x000fe400078ec0ff */
[----:B------:R-:W-:Y:S01]  /*2500*/  IADD3 R49, R12, 0x200, RZ ;  /* 0x000002000c317810 */ /* 0x000fe20007ffe0ff */
[----:B------:R-:W4:Y:S01]  /*2510*/  LDG.E R114, [R114.64] ;  /* 0x0000000672727981 */ /* 0x000f22000c1e1900 */
[----:B------:R-:W-:-:S02]  /*2520*/  IADD3 R50, R139, -R50, RZ ;  /* 0x800000328b327210 */ /* 0x000fc40007ffe0ff */
[----:B------:R-:W-:Y:S02]  /*2530*/  @P0 IADD3 R48, R20, -0x2, RZ ;  /* 0xfffffffe14300810 */ /* 0x000fe40007ffe0ff */
[----:B------:R-:W-:-:S03]  /*2540*/  @!P1 LEA R49, R50, R111, 0x8 ;  /* 0x0000006f32319211 */ /* 0x000fc600078e40ff */
[----:B------:R-:W-:Y:S01]  /*2550*/  @P0 IMAD R117, R48, c[0x0][0x16c], R111 ;  /* 0x00005b0030750a24 */ /* 0x000fe200078e026f */
[----:B------:R-:W-:Y:S02]  /*2560*/  SHF.L.U32 R119, R49, 0x2, RZ ;  /* 0x0000000231777819 */ /* 0x000fe400000006ff */
[----:B------:R-:W-:Y:S01]  /*2570*/  ISETP.NE.AND P2, PT, R12, 0x1f, PT ;  /* 0x0000001f0c00780c */ /* 0x000fe20003f45270 */
[--C-:B------:R-:W-:Y:S02]  /*2580*/  HADD2.F32 R108, -RZ, R40.reuse.H0_H0 ;  /* 0x20000028ff6c7230 */ /* 0x100fe40000004100 */
[----:B------:R-:W-:Y:S02]  /*2590*/  HADD2.F32 R123, -RZ, R40.H1_H1 ;  /* 0x30000028ff7b7230 */ /* 0x000fe40000004100 */
[----:B------:R-:W-:-:S03]  /*25a0*/  HADD2.F32 R121, -RZ, R41.H1_H1 ;  /* 0x30000029ff797230 */ /* 0x000fc60000004100 */
[----:B------:R-:W-:Y:S01]  /*25b0*/  FMUL.FTZ R132, R123, R82 ;  /* 0x000000527b847220 */ /* 0x000fe20000410000 */
[----:B------:R-:W-:Y:S01]  /*25c0*/  MOV R130, RZ ;  /* 0x000000ff00827202 */ /* 0x000fe20000000f00 */
[----:B------:R-:W-:Y:S01]  /*25d0*/  @P0 IMAD.WIDE R116, R117, 0x8, R68 ;  /* 0x0000000875740825 */ /* 0x000fe200078e0244 */
[----:B------:R-:W-:Y:S02]  /*25e0*/  HADD2.F32 R133, -RZ, R42.H1_H1 ;  /* 0x3000002aff857230 */ /* 0x000fe40000004100 */
[----:B------:R-:W-:Y:S01]  /*25f0*/  HADD2.F32 R131, -RZ, R43.H0_H0 ;  /* 0x2000002bff837230 */ /* 0x000fe20000004100 */
[----:B------:R-:W-:Y:S01]  /*2600*/  FMUL.FTZ R161, R121, R80 ;  /* 0x0000005079a17220 */ /* 0x000fe20000410000 */
[----:B------:R-:W-:Y:S03]  /*2610*/  BSSY B0, `(.L_x_7505) ;  /* 0x0000040000007945 */ /* 0x000fe60003800000 */
[----:B------:R-:W-:-:S02]  /*2620*/  FMUL.FTZ R145, R131, R86 ;  /* 0x0000005683917220 */ /* 0x000fc40000410000 */
[----:B--2---:R-:W-:-:S04]  /*2630*/  FMUL.FTZ R127, R104, 1.4426950216293334961 ;  /* 0x3fb8aa3b687f7820 */ /* 0x004fc80000410000 */
[----:B------:R-:W-:-:S06]  /*2640*/  FMUL.FTZ R110, R127, R83 ;  /* 0x000000537f6e7220 */ /* 0x000fcc0000410000 */
[----:B------:R-:W0:Y:S01]  /*2650*/  MUFU.EX2 R110, R110 ;  /* 0x0000006e006e7308 */ /* 0x000e220000000800 */
[----:B---3--:R-:W-:Y:S01]  /*2660*/  STS.128 [R21.X16], R44 ;  /* 0x0000002c15007388 */ /* 0x008fe2000000cc00 */
[----:B------:R-:W-:-:S06]  /*2670*/  NOP ;  /* 0x0000000000007918 */ /* 0x000fcc0000000000 */
[----:B-1----:R-:W1:Y:S04]  /*2680*/  LDS.128 R48, [R21.X16] ;  /* 0x0000000015307984 */ /* 0x002e68000000cc00 */
[----:B0-----:R0:W-:Y:S04]  /*2690*/  STS [R119+0x878], R110 ;  /* 0x0008786e77007388 */ /* 0x0011e80000000800 */
[----:B------:R-:W-:Y:S01]  /*26a0*/  BAR.SYNC.DEFER_BLOCKING 0x0 ;  /* 0x0000000000007b1d */ /* 0x000fe20000010000 */
[C---:B------:R-:W-:Y:S02]  /*26b0*/  FMUL.FTZ R135, R127.reuse, R82 ;  /* 0x000000527f877220 */ /* 0x040fe40000410000 */
[----:B------:R-:W-:-:S02]  /*26c0*/  FMUL.FTZ R125, R127, R81 ;  /* 0x000000517f7d7220 */ /* 0x000fc40000410000 */
[C---:B------:R-:W-:Y:S02]  /*26d0*/  FMUL.FTZ R118, R127.reuse, R80 ;  /* 0x000000507f767220 */ /* 0x040fe40000410000 */
[----:B------:R-:W2:Y:S01]  /*26e0*/  MUFU.EX2 R135, R135 ;  /* 0x0000008700877308 */ /* 0x000ea20000000800 */
[C---:B------:R-:W-:Y:S02]  /*26f0*/  FMUL.FTZ R112, R127.reuse, R84 ;  /* 0x000000547f707220 */ /* 0x040fe40000410000 */
[C---:B------:R-:W-:Y:S01]  /*2700*/  FMUL.FTZ R153, R127.reuse, R78 ;  /* 0x0000004e7f997220 */ /* 0x040fe20000410000 */
[--C-:B-1----:R-:W-:Y:S02]  /*2710*/  HADD2.F32 R137, -RZ, R51.reuse.H0_H0 ;  /* 0x20000033ff897230 */ /* 0x102fe40000004100 */
[----:B------:R-:W-:Y:S01]  /*2720*/  HADD2.F32 R147, -RZ, R51.H1_H1 ;  /* 0x30000033ff937230 */ /* 0x000fe20000004100 */
[C---:B------:R-:W-:Y:S01]  /*2730*/  FMUL.FTZ R151, R127.reuse, R76 ;  /* 0x0000004c7f977220 */ /* 0x040fe20000410000 */
[----:B------:R1:W3:Y:S01]  /*2740*/  @P2 LDS R51, [R12.X4+0x107c] ;  /* 0x00107c000c332984 */ /* 0x0002e20000004800 */
[----:B------:R-:W0:Y:S01]  /*2750*/  MUFU.EX2 R125, R125 ;  /* 0x0000007d007d7308 */ /* 0x000e220000000800 */
[----:B------:R-:W-:Y:S01]  /*2760*/  FMUL.FTZ R46, R127, R86 ;  /* 0x000000567f2e7220 */ /* 0x000fe20000410000 */
[--C-:B------:R-:W-:Y:S01]  /*2770*/  HADD2.F32 R47, -RZ, R50.reuse.H0_H0 ;  /* 0x20000032ff2f7230 */ /* 0x100fe20000004100 */
[----:B------:R0:W5:Y:S01]  /*2780*/  @P0 LDG.E R130, [R116.64+0x4] ;  /* 0x0000040674820981 */ /* 0x000162000c1e1900 */
[----:B------:R-:W-:-:S04]  /*2790*/  HADD2.F32 R141, -RZ, R50.H1_H1 ;  /* 0x30000032ff8d7230 */ /* 0x000fc80000004100 */
[----:B------:R-:W0:Y:S01]  /*27a0*/  MUFU.EX2 R118, R118 ;  /* 0x0000007600767308 */ /* 0x000e220000000800 */
[--C-:B------:R-:W-:Y:S02]  /*27b0*/  HADD2.F32 R149, -RZ, R49.reuse.H0_H0 ;  /* 0x20000031ff957230 */ /* 0x100fe40000004100 */
[----:B------:R-:W-:Y:S01]  /*27c0*/  HADD2.F32 R143, -RZ, R49.H1_H1 ;  /* 0x30000031ff8f7230 */ /* 0x000fe20000004100 */
[----:B------:R-:W-:Y:S01]  /*27d0*/  FMUL.FTZ R49, R108, R83 ;  /* 0x000000536c317220 */ /* 0x000fe20000410000 */
[----:B------:R-:W-:-:S03]  /*27e0*/  HADD2.F32 R50, -RZ, R41.H0_H0 ;  /* 0x20000029ff327230 */ /* 0x000fc60000004100 */
[----:B------:R-:W0:Y:S01]  /*27f0*/  MUFU.EX2 R112, R112 ;  /* 0x0000007000707308 */ /* 0x000e220000000800 */
[--C-:B------:R-:W-:Y:S02]  /*2800*/  HADD2.F32 R155, -RZ, R48.reuse.H0_H0 ;  /* 0x20000030ff9b7230 */ /* 0x100fe40000004100 */
[----:B------:R-:W-:Y:S01]  /*2810*/  HADD2.F32 R157, -RZ, R48.H1_H1 ;  /* 0x30000030ff9d7230 */ /* 0x000fe20000004100 */
[----:B--2---:R-:W-:-:S04]  /*2820*/  FMUL.FTZ R48, R110, R135 ;  /* 0x000000876e307220 */ /* 0x004fc80000410000 */
[----:B------:R-:W2:Y:S01]  /*2830*/  MUFU.EX2 R153, R153 ;  /* 0x0000009900997308 */ /* 0x000ea20000000800 */
[----:B------:R-:W-:Y:S02]  /*2840*/  FMUL.FTZ R128, R50, R81 ;  /* 0x0000005132807220 */ /* 0x000fe40000410000 */
[----:B------:R-:W-:-:S05]  /*2850*/  FFMA.FTZ R44, R135, R49, R132 ;  /* 0x00000031872c7223 */ /* 0x000fca0000010084 */
[----:B------:R-:W1:Y:S01]  /*2860*/  MUFU.EX2 R151, R151 ;  /* 0x0000009700977308 */ /* 0x000e620000000800 */
[C---:B----4-:R-:W-:Y:S02]  /*2870*/  FMUL.FTZ R124, R114.reuse, R137 ;  /* 0x00000089727c7220 */ /* 0x050fe40000410000 */
[----:B------:R-:W-:-:S05]  /*2880*/  FMUL.FTZ R126, R114, R147 ;  /* 0x00000093727e7220 */ /* 0x000fca0000410000 */
[----:B------:R-:W4:Y:S01]  /*2890*/  MUFU.EX2 R46, R46 ;  /* 0x0000002e002e7308 */ /* 0x000f220000000800 */
[----:B0-----:R-:W-:Y:S01]  /*28a0*/  HADD2.F32 R119, -RZ, R42.H0_H0 ;  /* 0x2000002aff777230 */ /* 0x001fe20000004100 */
[C---:B------:R-:W-:Y:S02]  /*28b0*/  FMUL.FTZ R45, R125.reuse, R48 ;  /* 0x000000307d2d7220 */ /* 0x040fe40000410000 */
[----:B------:R-:W-:Y:S02]  /*28c0*/  FFMA.FTZ R44, R125, R44, R128 ;  /* 0x0000002c7d2c7223 */ /* 0x000fe40000010080 */
[----:B------:R-:W-:Y:S02]  /*28d0*/  FMUL.FTZ R48, R114, R141 ;  /* 0x0000008d72307220 */ /* 0x000fe40000410000 */
[----:B------:R-:W-:Y:S02]  /*28e0*/  FMUL.FTZ R129, R105, R124 ;  /* 0x0000007c69817220 */ /* 0x000fe40000410000 */
[----:B------:R-:W-:Y:S01]  /*28f0*/  FMUL.FTZ R115, R113, R126 ;  /* 0x0000007e71737220 */ /* 0x000fe20000410000 */
[----:B------:R-:W-:Y:S01]  /*2900*/  HADD2.F32 R117, -RZ, R43.H1_H1 ;  /* 0x3000002bff757230 */ /* 0x000fe20000004100 */
[----:B------:R-:W-:-:S02]  /*2910*/  FMUL.FTZ R122, R118, R45 ;  /* 0x0000002d767a7220 */ /* 0x000fc40000410000 */
[----:B------:R-:W-:Y:S02]  /*2920*/  FMUL.FTZ R120, R119, R78 ;  /* 0x0000004e77787220 */ /* 0x000fe40000410000 */
[----:B------:R-:W-:Y:S02]  /*2930*/  FMUL.FTZ R116, R133, R76 ;  /* 0x0000004c85747220 */ /* 0x000fe40000410000 */
[----:B------:R-:W-:Y:S02]  /*2940*/  FFMA.FTZ R44, R118, R44, R161 ;  /* 0x0000002c762c7223 */ /* 0x000fe400000100a1 */
[C---:B------:R-:W-:Y:S02]  /*2950*/  FMUL.FTZ R45, R114.reuse, R155 ;  /* 0x0000009b722d7220 */ /* 0x040fe40000410000 */
[----:B------:R-:W-:Y:S02]  /*2960*/  FMUL.FTZ R136, R114, R47 ;  /* 0x0000002f72887220 */ /* 0x000fe40000410000 */
[----:B------:R-:W-:-:S02]  /*2970*/  FMUL.FTZ R127, R107, R48 ;  /* 0x000000306b7f7220 */ /* 0x000fc40000410000 */
[----:B------:R-:W-:Y:S01]  /*2980*/  FFMA.FTZ R124, R112, R115, R129 ;  /* 0x00000073707c7223 */ /* 0x000fe20000010081 */
[----:B------:R-:W-:Y:S05]  /*2990*/  @P2 BRA `(.L_x_7506) ;  /* 0x0000007000002947 */ /* 0x000fea0003800000 */
[----:B-1234-:R-:W-:-:S13]  /*29a0*/  ISETP.NE.AND P0, PT, R20, c[0x0][0x174], PT ;  /* 0x00005d0014007a0c */ /* 0x01efda0003f05270 */
[----:B------:R-:W-:-:S04]  /*29b0*/  @P0 LEA.HI R48, R20, R20, RZ, 0x1 ;  /* 0x0000001414300211 */ /* 0x000fc800078f08ff */
[----:B------:R-:W-:-:S04]  /*29c0*/  @P0 LOP3.LUT R51, R48, 0xfffffe, RZ, 0xc0, !PT ;  /* 0x00fffffe30330812 */ /* 0x000fc800078ec0ff */
[----:B------:R-:W-:Y:S01]  /*29d0*/  @P0 IADD3 R48, -R51, R20, RZ ;  /* 0x0000001433300210 */ /* 0x000fe20007ffe1ff */
[----:B------:R-:W-:-:S03]  /*29e0*/  HFMA2.MMA R51, -RZ, RZ, 1.875, 0 ;  /* 0x3f800000ff337435 */ /* 0x000fc600000001ff */
[----:B------:R-:W-:-:S07]  /*29f0*/  @P0 LEA R48, R48, R111, 0x8 ;  /* 0x0000006f30300211 */ /* 0x000fce00078e40ff */
[----:B------:R0:W1:Y:S02]  /*2a00*/  @P0 LDS R51, [R48.X4+0x878] ;  /* 0x0008780030330984 */ /* 0x0000640000004800 */
.L_x_7506:
[----:B-1234-:R-:W-:Y:S05]  /*2a10*/  BSYNC B0 ;  /* 0x0000000000007941 */ /* 0x01efea0003800000 */
.L_x_7505:
[----:B------:R-:W-:Y:S01]  /*2a20*/  FMUL.FTZ R159, R112, R51 ;  /* 0x00000033709f7220 */ /* 0x000fe20000410000 */
        /* <DEDUP_REMOVED lines=29> */
[C---:B------:R-:W-:Y:S01]  /*2c00*/  FFMA.FTZ R44, R46.reuse, R44, R145 ;  /* 0x0000002c2e2c7223 */ /* 0x040fe20000010091 */
[----:B------:R-:W0:Y:S01]  /*2c10*/  SHFL.DOWN PT, R144, R165, 0x1, 0x1f ;  /* 0x08201f00a5907f89 */ /* 0x000e2200000e0000 */
[----:B------:R-:W-:Y:S02]  /*2c20*/  FMUL.FTZ R138, R135, R138 ;  /* 0x0000008a878a7220 */ /* 0x000fe40000410000 */
[----:B------:R-:W-:Y:S02]  /*2c30*/  FMUL.FTZ R45, R46, R45 ;  /* 0x0000002d2e2d7220 */ /* 0x000fe40000410000 */
[C---:B------:R-:W-:Y:S01]  /*2c40*/  FFMA.FTZ R142, R112.reuse, R44, R159 ;  /* 0x0000002c708e7223 */ /* 0x040fe2000001009f */
[----:B------:R-:W1:Y:S01]  /*2c50*/  SHFL.DOWN PT, R126, R138, 0x1, 0x1f ;  /* 0x08201f008a7e7f89 */ /* 0x000e6200000e0000 */
[----:B------:R-:W-:-:S03]  /*2c60*/  FMUL.FTZ R140, R112, R45 ;  /* 0x0000002d708c7220 */ /* 0x000fc60000410000 */
[----:B------:R-:W2:Y:S04]  /*2c70*/  SHFL.UP PT, R44, R142, 0x1, RZ ;  /* 0x042000008e2c7989 */ /* 0x000ea800000e00ff */
[----:B------:R-:W3:Y:S01]  /*2c80*/  SHFL.UP PT, R45, R140, 0x1, RZ ;  /* 0x042000008c2d7989 */ /* 0x000ee200000e00ff */
[----:B0-----:R-:W-:-:S05]  /*2c90*/  @P3 FFMA.FTZ R165, R138, R144, R165 ;  /* 0x000000908aa53223 */ /* 0x001fca00000100a5 */
[----:B------:R-:W0:Y:S01]  /*2ca0*/  SHFL.DOWN PT, R144, R165, 0x2, 0x1f ;  /* 0x08401f00a5907f89 */ /* 0x000e2200000e0000 */
[----:B-1----:R-:W-:Y:S01]  /*2cb0*/  @P3 FMUL.FTZ R138, R138, R126 ;  /* 0x0000007e8a8a3220 */ /* 0x002fe20000410000 */
[----:B------:R-:W-:Y:S01]  /*2cc0*/  ISETP.GE.U32.AND P3, PT, R22, 0x1e, PT ;  /* 0x0000001e1600780c */ /* 0x000fe20003f66070 */
[----:B--2---:R-:W-:-:S03]  /*2cd0*/  @P0 FFMA.FTZ R142, R140, R44, R142 ;  /* 0x0000002c8c8e0223 */ /* 0x004fc6000001008e */
[----:B------:R-:W1:Y:S01]  /*2ce0*/  SHFL.DOWN PT, R126, R138, 0x2, 0x1f ;  /* 0x08401f008a7e7f89 */ /* 0x000e6200000e0000 */
[----:B---3--:R-:W-:-:S03]  /*2cf0*/  @P0 FMUL.FTZ R140, R140, R45 ;  /* 0x0000002d8c8c0220 */ /* 0x008fc60000410000 */
[----:B------:R-:W2:Y:S01]  /*2d00*/  SHFL.UP PT, R44, R142, 0x2, RZ ;  /* 0x044000008e2c7989 */ /* 0x000ea200000e00ff */
[----:B------:R-:W-:-:S03]  /*2d10*/  ISETP.GE.AND P0, PT, R21, 0x2, PT ;  /* 0x000000021500780c */ /* 0x000fc60003f06270 */
[----:B------:R-:W3:Y:S01]  /*2d20*/  SHFL.UP PT, R45, R140, 0x2, RZ ;  /* 0x044000008c2d7989 */ /* 0x000ee200000e00ff */
[----:B0-----:R-:W-:-:S05]  /*2d30*/  @!P3 FFMA.FTZ R165, R138, R144, R165 ;  /* 0x000000908aa5b223 */ /* 0x001fca00000100a5 */
[----:B------:R-:W0:Y:S01]  /*2d40*/  SHFL.DOWN PT, R144, R165, 0x4, 0x1f ;  /* 0x08801f00a5907f89 */ /* 0x000e2200000e0000 */
[----:B-1----:R-:W-:Y:S01]  /*2d50*/  @!P3 FMUL.FTZ R138, R138, R126 ;  /* 0x0000007e8a8ab220 */ /* 0x002fe20000410000 */
[----:B------:R-:W-:Y:S02]  /*2d60*/  ISETP.GE.AND P3, PT, R21, 0x4, PT ;  /* 0x000000041500780c */ /* 0x000fe40003f66270 */
[C---:B--2---:R-:W-:Y:S02]  /*2d70*/  @P0 FFMA.FTZ R142, R140.reuse, R44, R142 ;  /* 0x0000002c8c8e0223 */ /* 0x044fe4000001008e */
[----:B------:R-:W1:Y:S01]  /*2d80*/  SHFL.DOWN PT, R126, R138, 0x4, 0x1f ;  /* 0x08801f008a7e7f89 */ /* 0x000e6200000e0000 */
[----:B---3--:R-:W-:-:S03]  /*2d90*/  @P0 FMUL.FTZ R140, R140, R45 ;  /* 0x0000002d8c8c0220 */ /* 0x008fc60000410000 */
[----:B------:R-:W2:Y:S01]  /*2da0*/  SHFL.UP PT, R44, R142, 0x4, RZ ;  /* 0x048000008e2c7989 */ /* 0x000ea200000e00ff */
[----:B------:R-:W-:-:S03]  /*2db0*/  ISETP.GE.U32.AND P0, PT, R22, 0x1c, PT ;  /* 0x0000001c1600780c */ /* 0x000fc60003f06070 */
[----:B------:R-:W3:Y:S10]  /*2dc0*/  SHFL.UP PT, R45, R140, 0x4, RZ ;  /* 0x048000008c2d7989 */ /* 0x000ef400000e00ff */
[----:B0-----:R-:W-:-:S05]  /*2dd0*/  @!P0 FFMA.FTZ R165, R138, R144, R165 ;  /* 0x000000908aa58223 */ /* 0x001fca00000100a5 */
[----:B------:R-:W0:Y:S01]  /*2de0*/  SHFL.DOWN PT, R150, R165, 0x8, 0x1f ;  /* 0x09001f00a5967f89 */ /* 0x000e2200000e0000 */
[----:B-1----:R-:W-:Y:S01]  /*2df0*/  @!P0 FMUL.FTZ R138, R138, R126 ;  /* 0x0000007e8a8a8220 */ /* 0x002fe20000410000 */
[----:B------:R-:W-:Y:S02]  /*2e00*/  ISETP.GE.AND P0, PT, R20, c[0x0][0x174], PT ;  /* 0x00005d0014007a0c */ /* 0x000fe40003f06270 */
[----:B------:R-:W-:Y:S01]  /*2e10*/  SHF.L.U32 R126, R111, 0x3, RZ ;  /* 0x000000036f7e7819 */ /* 0x000fe200000006ff */
[----:B--2---:R-:W-:Y:S01]  /*2e20*/  @P3 FFMA.FTZ R142, R140, R44, R142 ;  /* 0x0000002c8c8e3223 */ /* 0x004fe2000001008e */
[----:B------:R-:W-:Y:S01]  /*2e30*/  ISETP.NE.OR P0, PT, R22, RZ, P0 ;  /* 0x000000ff1600720c */ /* 0x000fe20000705670 */
[----:B------:R-:W-:Y:S01]  /*2e40*/  HFMA2.MMA R44, -RZ, RZ, 1.875, 0 ;  /* 0x3f800000ff2c7435 */ /* 0x000fe200000001ff */
[----:B------:R-:W1:Y:S01]  /*2e50*/  SHFL.DOWN PT, R148, R138, 0x8, 0x1f ;  /* 0x09001f008a947f89 */ /* 0x000e6200000e0000 */
[----:B---3--:R-:W-:Y:S01]  /*2e60*/  @P3 FMUL.FTZ R140, R140, R45 ;  /* 0x0000002d8c8c3220 */ /* 0x008fe20000410000 */
[----:B------:R-:W-:-:S02]  /*2e70*/  MOV R45, RZ ;  /* 0x000000ff002d7202 */ /* 0x000fc40000000f00 */
[----:B------:R-:W2:Y:S01]  /*2e80*/  SHFL.UP PT, R146, R142, 0x8, RZ ;  /* 0x050000008e927989 */ /* 0x000ea200000e00ff */
[----:B------:R-:W-:-:S03]  /*2e90*/  ISETP.GE.U32.AND P3, PT, R22, 0x18, PT ;  /* 0x000000181600780c */ /* 0x000fc60003f66070 */
[----:B------:R-:W3:Y:S04]  /*2ea0*/  SHFL.UP PT, R144, R140, 0x8, RZ ;  /* 0x050000008c907989 */ /* 0x000ee800000e00ff */
[----:B------:R-:W-:Y:S01]  /*2eb0*/  @!P0 LDS.64 R44, [R126+0x10f8] ;  /* 0x0010f8007e2c8984 */ /* 0x000fe20000000a00 */
[----:B------:R-:W-:-:S05]  /*2ec0*/  ISETP.GE.AND P0, PT, R21, 0x8, PT ;  /* 0x000000081500780c */ /* 0x000fca0003f06270 */
[----:B0-----:R-:W-:-:S05]  /*2ed0*/  @!P3 FFMA.FTZ R165, R138, R150, R165 ;  /* 0x000000968aa5b223 */ /* 0x001fca00000100a5 */
[----:B------:R-:W0:Y:S01]  /*2ee0*/  SHFL.DOWN PT, R150, R165, 0x10, 0x1f ;  /* 0x0a001f00a5967f89 */ /* 0x000e2200000e0000 */
[----:B-1----:R-:W-:Y:S01]  /*2ef0*/  @!P3 FMUL.FTZ R138, R138, R148 ;  /* 0x000000948a8ab220 */ /* 0x002fe20000410000 */
[----:B------:R-:W-:Y:S01]  /*2f00*/  ISETP.GE.U32.AND P3, PT, R22, 0x10, PT ;  /* 0x000000101600780c */ /* 0x000fe20003f66070 */
[----:B--2---:R-:W-:-:S03]  /*2f10*/  @P0 FFMA.FTZ R142, R140, R146, R142 ;  /* 0x000000928c8e0223 */ /* 0x004fc6000001008e */
[----:B------:R-:W1:Y:S01]  /*2f20*/  SHFL.DOWN PT, R148, R138, 0x10, 0x1f ;  /* 0x0a001f008a947f89 */ /* 0x000e6200000e0000 */
[----:B---3--:R-:W-:-:S03]  /*2f30*/  @P0 FMUL.FTZ R140, R140, R144 ;  /* 0x000000908c8c0220 */ /* 0x008fc60000410000 */
[----:B------:R-:W2:Y:S01]  /*2f40*/  SHFL.UP PT, R146, R142, 0x10, RZ ;  /* 0x060000008e927989 */ /* 0x000ea200000e00ff */
[----:B------:R-:W-:-:S03]  /*2f50*/  ISETP.GE.AND P0, PT, R21, 0x10, PT ;  /* 0x000000101500780c */ /* 0x000fc60003f06270 */
[----:B------:R-:W3:Y:S01]  /*2f60*/  SHFL.UP PT, R144, R140, 0x10, RZ ;  /* 0x060000008c907989 */ /* 0x000ee200000e00ff */
[----:B0-----:R-:W-:-:S03]  /*2f70*/  @!P3 FFMA.FTZ R165, R138, R150, R165 ;  /* 0x000000968aa5b223 */ /* 0x001fc600000100a5 */
[----:B------:R-:W-:Y:S01]  /*2f80*/  SHFL.IDX PT, R150, R45, RZ, 0x1f ;  /* 0x00001fff2d967589 */ /* 0x000fe200000e0000 */
[----:B-1----:R-:W-:-:S03]  /*2f90*/  @!P3 FMUL.FTZ R138, R138, R148 ;  /* 0x000000948a8ab220 */ /* 0x002fc60000410000 */
[----:B------:R-:W-:Y:S02]  /*2fa0*/  SHFL.DOWN PT, R154, R165, 0x1, 0x1f ;  /* 0x08201f00a59a7f89 */ /* 0x000fe400000e0000 */
[C---:B--2---:R-:W-:Y:S02]  /*2fb0*/  @P0 FFMA.FTZ R142, R140.reuse, R146, R142 ;  /* 0x000000928c8e0223 */ /* 0x044fe4000001008e */
[----:B------:R-:W0:Y:S01]  /*2fc0*/  SHFL.DOWN PT, R152, R138, 0x1, 0x1f ;  /* 0x08201f008a987f89 */ /* 0x000e2200000e0000 */
[----:B---3--:R-:W-:-:S03]  /*2fd0*/  @P0 FMUL.FTZ R140, R140, R144 ;  /* 0x000000908c8c0220 */ /* 0x008fc60000410000 */
        /* <DEDUP_REMOVED lines=13> */
[----:B------:R-:W-:Y:S01]  /*30b0*/  FFMA.FTZ R51, R151, R127, R136 ;  /* 0x0000007f97337223 */ /* 0x000fe20000010088 */
[----:B------:R-:W-:Y:S01]  /*30c0*/  SHF.L.U64.HI R136, R109, 0x2, R106 ;  /* 0x000000026d887819 */ /* 0x000fe2000001026a */
[----:B------:R-:W-:-:S02]  /*30d0*/  FFMA.FTZ R132, R135, R110, R132 ;  /* 0x0000006e87847223 */ /* 0x000fc40000010084 */
[----:B------:R-:W-:Y:S02]  /*30e0*/  FMUL.FTZ R155, R155, R110 ;  /* 0x0000006e9b9b7220 */ /* 0x000fe40000410000 */
[----:B------:R-:W-:Y:S02]  /*30f0*/  FFMA.FTZ R128, R125, R132, R128 ;  /* 0x000000847d807223 */ /* 0x000fe40000010080 */
[----:B------:R-:W-:Y:S02]  /*3100*/  FFMA.FTZ R130, R74, R155, RZ ;  /* 0x0000009b4a827223 */ /* 0x000fe400000100ff */
[----:B------:R-:W-:Y:S02]  /*3110*/  FFMA.FTZ R161, R118, R128, R161 ;  /* 0x0000008076a17223 */ /* 0x000fe400000100a1 */
[----:B------:R-:W-:Y:S02]  /*3120*/  FMUL.FTZ R157, R157, R132 ;  /* 0x000000849d9d7220 */ /* 0x000fe40000410000 */
[C---:B------:R-:W-:Y:S01]  /*3130*/  FFMA.FTZ R49, R153.reuse, R51, R48 ;  /* 0x0000003399317223 */ /* 0x040fe20000010030 */
[----:B------:R-:W-:Y:S01]  /*3140*/  P2R R48, PR, RZ, 0x10 ;  /* 0x00000010ff307803 */ /* 0x000fe20000000000 */
[----:B------:R-:W-:-:S02]  /*3150*/  FFMA.FTZ R153, R153, R161, R120 ;  /* 0x000000a199997223 */ /* 0x000fc40000010078 */
[----:B------:R-:W-:Y:S02]  /*3160*/  FFMA.FTZ R130, R79, R157, R130 ;  /* 0x0000009d4f827223 */ /* 0x000fe40000010082 */
[----:B------:R-:W-:Y:S02]  /*3170*/  FMUL.FTZ R149, R149, R128 ;  /* 0x0000008095957220 */ /* 0x000fe40000410000 */
[----:B------:R-:W-:Y:S02]  /*3180*/  FFMA.FTZ R151, R151, R153, R116 ;  /* 0x0000009997977223 */ /* 0x000fe40000010074 */
[----:B------:R-:W-:Y:S02]  /*3190*/  FFMA.FTZ R130, R77, R149, R130 ;  /* 0x000000954d827223 */ /* 0x000fe40000010082 */
[----:B------:R-:W-:Y:S02]  /*31a0*/  FMUL.FTZ R143, R143, R161 ;  /* 0x000000a18f8f7220 */ /* 0x000fe40000410000 */
[----:B--2---:R-:W-:-:S02]  /*31b0*/  FFMA.FTZ R45, R146, R45, R144 ;  /* 0x0000002d922d7223 */ /* 0x004fc40000010090 */
[----:B------:R-:W-:Y:S02]  /*31c0*/  FMUL.FTZ R44, R146, R44 ;  /* 0x0000002c922c7220 */ /* 0x000fe40000410000 */
[----:B------:R-:W-:Y:S02]  /*31d0*/  FFMA.FTZ R145, R46, R151, R145 ;  /* 0x000000972e917223 */ /* 0x000fe40000010091 */
[----:B------:R-:W-:Y:S01]  /*31e0*/  FMUL.FTZ R46, R114, R132 ;  /* 0x00000084722e7220 */ /* 0x000fe20000410000 */
[----:B------:R0:W-:Y:S01]  /*31f0*/  @!P4 STS.64 [R126+0x10f8], R44 ;  /* 0x0010f82c7e00c388 */ /* 0x0001e20000000a00 */
[----:B------:R-:W-:Y:S02]  /*3200*/  FFMA.FTZ R130, R85, R143, R130 ;  /* 0x0000008f55827223 */ /* 0x000fe40000010082 */
[----:B------:R-:W-:Y:S02]  /*3210*/  FMUL.FTZ R47, R47, R153 ;  /* 0x000000992f2f7220 */ /* 0x000fe40000410000 */
[----:B------:R-:W-:-:S02]  /*3220*/  FFMA.FTZ R48, R118, R49, R163 ;  /* 0x0000003176307223 */ /* 0x000fc400000100a3 */
[----:B------:R-:W-:Y:S02]  /*3230*/  FFMA.FTZ R130, R87, R47, R130 ;  /* 0x0000002f57827223 */ /* 0x000fe40000010082 */
[----:B------:R-:W-:Y:S02]  /*3240*/  FFMA.FTZ R125, R125, R48, R122 ;  /* 0x000000307d7d7223 */ /* 0x000fe4000001007a */
[C---:B------:R-:W-:Y:S02]  /*3250*/  FMUL.FTZ R143, R114.reuse, R110 ;  /* 0x0000006e728f7220 */ /* 0x040fe40000410000 */
[----:B0-----:R-:W-:Y:S02]  /*3260*/  FMUL.FTZ R45, R79, R46 ;  /* 0x0000002e4f2d7220 */ /* 0x001fe40000410000 */
[----:B------:R-:W-:Y:S02]  /*3270*/  FMUL.FTZ R46, R141, R151 ;  /* 0x000000978d2e7220 */ /* 0x000fe40000410000 */
[----:B------:R-:W-:Y:S01]  /*3280*/  FMUL.FTZ R44, R114, R161 ;  /* 0x000000a1722c7220 */ /* 0x000fe20000410000 */
[----:B------:R0:W-:Y:S01]  /*3290*/  STS [R24.X4+0x224], R45 ;  /* 0x0002242d18007388 */ /* 0x0001e20000004800 */
[----:B------:R-:W-:-:S02]  /*32a0*/  FFMA.FTZ R46, R107, R46, R130 ;  /* 0x0000002e6b2e7223 */ /* 0x000fc40000010082 */
[-C--:B------:R-:W-:Y:S02]  /*32b0*/  FMUL.FTZ R137, R137, R145.reuse ;  /* 0x0000009189897220 */ /* 0x080fe40000410000 */
[----:B------:R-:W-:Y:S02]  /*32c0*/  FMUL.FTZ R116, R114, R128 ;  /* 0x0000008072747220 */ /* 0x000fe40000410000 */
[----:B------:R-:W-:Y:S02]  /*32d0*/  FFMA.FTZ R159, R112, R145, R159 ;  /* 0x00000091709f7223 */ /* 0x000fe4000001009f */
[----:B------:R-:W-:Y:S02]  /*32e0*/  FFMA.FTZ R135, R135, R125, R124 ;  /* 0x0000007d87877223 */ /* 0x000fe4000001007c */
[----:B------:R-:W-:Y:S02]  /*32f0*/  FMUL.FTZ R143, R74, R143 ;  /* 0x0000008f4a8f7220 */ /* 0x000fe40000410000 */
[----:B------:R-:W-:-:S02]  /*3300*/  FMUL.FTZ R141, R85, R44 ;  /* 0x0000002c558d7220 */ /* 0x000fc40000410000 */
[----:B------:R-:W-:Y:S01]  /*3310*/  FFMA.FTZ R118, R105, R137, R46 ;  /* 0x0000008969767223 */ /* 0x000fe2000001002e */
[----:B------:R1:W-:Y:S01]  /*3320*/  STS [R24.X4+0x220], R143 ;  /* 0x0002208f18007388 */ /* 0x0003e20000004800 */
[C---:B------:R-:W-:Y:S02]  /*3330*/  FMUL.FTZ R44, R114.reuse, R153 ;  /* 0x00000099722c7220 */ /* 0x040fe40000410000 */
[C---:B------:R-:W-:Y:S01]  /*3340*/  FMUL.FTZ R46, R114.reuse, R151 ;  /* 0x00000097722e7220 */ /* 0x040fe20000410000 */
[----:B------:R2:W-:Y:S01]  /*3350*/  STS [R24.X4+0x22c], R141 ;  /* 0x00022c8d18007388 */ /* 0x0005e20000004800 */
[C---:B------:R-:W-:Y:S02]  /*3360*/  FMUL.FTZ R112, R114.reuse, R145 ;  /* 0x0000009172707220 */ /* 0x040fe40000410000 */
[----:B------:R-:W-:Y:S02]  /*3370*/  FMUL.FTZ R47, R77, R116 ;  /* 0x000000744d2f7220 */ /* 0x000fe40000410000 */
[----:B------:R-:W-:-:S02]  /*3380*/  FMUL.FTZ R114, R114, R159 ;  /* 0x0000009f72727220 */ /* 0x000fc40000410000 */
[-C--:B------:R-:W-:Y:S01]  /*3390*/  FFMA.FTZ R116, R108, -R83.reuse, R110 ;  /* 0x800000536c747223 */ /* 0x080fe2000001006e */
[----:B------:R3:W-:Y:S01]  /*33a0*/  STS [R24.X4+0x228], R47 ;  /* 0x0002282f18007388 */ /* 0x0007e20000004800 */
[----:B------:R-:W-:Y:S02]  /*33b0*/  FMUL.FTZ R120, R135, R83 ;  /* 0x0000005387787220 */ /* 0x000fe40000410000 */
[----:B0-----:R-:W-:Y:S02]  /*33c0*/  FMUL.FTZ R45, R107, R46 ;  /* 0x0000002e6b2d7220 */ /* 0x001fe40000410000 */
[----:B-1----:R-:W-:Y:S02]  /*33d0*/  FMUL.FTZ R143, R87, R44 ;  /* 0x0000002c578f7220 */ /* 0x002fe40000410000 */
[----:B--2---:R-:W-:Y:S01]  /*33e0*/  FMUL.FTZ R141, R113, R114 ;  /* 0x00000072718d7220 */ /* 0x004fe20000410000 */
[----:B------:R0:W-:Y:S01]  /*33f0*/  STS [R24.X4+0x234], R45 ;  /* 0x0002342d18007388 */ /* 0x0001e20000004800 */
[----:B------:R-:W-:-:S02]  /*3400*/  FFMA.FTZ R114, R123, -R82, R132 ;  /* 0x800000527b727223 */ /* 0x000fc40000010084 */
[----:B------:R-:W-:Y:S01]  /*3410*/  FMUL.FTZ R137, R125, R82 ;  /* 0x000000527d897220 */ /* 0x000fe20000410000 */
[----:B------:R1:W-:Y:S01]  /*3420*/  STS [R24.X4+0x230], R143 ;  /* 0x0002308f18007388 */ /* 0x0003e20000004800 */
[----:B------:R-:W-:Y:S02]  /*3430*/  FFMA.FTZ R44, R120, R116, RZ ;  /* 0x00000074782c7223 */ /* 0x000fe400000100ff */
[----:B---3--:R-:W-:Y:S01]  /*3440*/  FMUL.FTZ R47, R105, R112 ;  /* 0x00000070692f7220 */ /* 0x008fe20000410000 */
[----:B------:R2:W-:Y:S01]  /*3450*/  STS [R24.X4+0x23c], R141 ;  /* 0x00023c8d18007388 */ /* 0x0005e20000004800 */
[-C--:B------:R-:W-:Y:S02]  /*3460*/  FFMA.FTZ R112, R50, -R81.reuse, R128 ;  /* 0x8000005132707223 */ /* 0x080fe40000010080 */
[----:B------:R-:W-:Y:S01]  /*3470*/  FMUL.FTZ R122, R48, R81 ;  /* 0x00000051307a7220 */ /* 0x000fe20000410000 */
[----:B------:R3:W-:Y:S01]  /*3480*/  STS [R24.X4+0x238], R47 ;  /* 0x0002382f18007388 */ /* 0x0007e20000004800 */
[----:B0-----:R-:W-:-:S02]  /*3490*/  FFMA.FTZ R45, R137, R114, R44 ;  /* 0x00000072892d7223 */ /* 0x001fc4000001002c */
[-C--:B------:R-:W-:Y:S02]  /*34a0*/  FFMA.FTZ R110, R121, -R80.reuse, R161 ;  /* 0x80000050796e7223 */ /* 0x080fe400000100a1 */
[----:B------:R-:W-:Y:S02]  /*34b0*/  FMUL.FTZ R139, R49, R80 ;  /* 0x00000050318b7220 */ /* 0x000fe40000410000 */
[----:B------:R-:W-:Y:S02]  /*34c0*/  FFMA.FTZ R45, R122, R112, R45 ;  /* 0x000000707a2d7223 */ /* 0x000fe4000001002d */
[-C--:B------:R-:W-:Y:S02]  /*34d0*/  FFMA.FTZ R124, R119, -R78.reuse, R153 ;  /* 0x8000004e777c7223 */ /* 0x080fe40000010099 */
[----:B------:R-:W-:Y:S02]  /*34e0*/  FMUL.FTZ R126, R51, R78 ;  /* 0x0000004e337e7220 */ /* 0x000fe40000410000 */
[----:B------:R-:W-:-:S02]  /*34f0*/  FFMA.FTZ R45, R139, R110, R45 ;  /* 0x0000006e8b2d7223 */ /* 0x000fc4000001002d */
[-C--:B------:R-:W-:Y:S02]  /*3500*/  FFMA.FTZ R128, R133, -R76.reuse, R151 ;  /* 0x8000004c85807223 */ /* 0x080fe40000010097 */
[----:B-1----:R-:W-:Y:S02]  /*3510*/  FMUL.FTZ R143, R127, R76 ;  /* 0x0000004c7f8f7220 */ /* 0x002fe40000410000 */
[----:B------:R-:W-:Y:S02]  /*3520*/  FFMA.FTZ R45, R126, R124, R45 ;  /* 0x0000007c7e2d7223 */ /* 0x000fe4000001002d */
[----:B------:R-:W-:Y:S02]  /*3530*/  FMUL.FTZ R147, R147, R159 ;  /* 0x0000009f93937220 */ /* 0x000fe40000410000 */
[----:B--2---:R-:W-:Y:S02]  /*3540*/  FMUL.FTZ R141, R115, R84 ;  /* 0x00000054738d7220 */ /* 0x004fe40000410000 */
[----:B------:R-:W-:-:S02]  /*3550*/  FMUL.FTZ R130, R129, R86 ;  /* 0x0000005681827220 */ /* 0x000fc40000410000 */
[----:B------:R-:W-:Y:S02]  /*3560*/  FFMA.FTZ R145, R131, -R86, R145 ;  /* 0x8000005683917223 */ /* 0x000fe40000010091 */
[----:B------:R-:W-:Y:S02]  /*3570*/  FFMA.FTZ R132, R117, -R84, R159 ;  /* 0x8000005475847223 */ /* 0x000fe4000001009f */
[----:B------:R-:W-:Y:S02]  /*3580*/  FFMA.FTZ R45, R143, R128, R45 ;  /* 0x000000808f2d7223 */ /* 0x000fe4000001002d */
[----:B------:R-:W-:Y:S01]  /*3590*/  FFMA.FTZ R118, R113, R147, R118 ;  /* 0x0000009371767223 */ /* 0x000fe20000010076 */
[----:B------:R-:W-:Y:S01]  /*35a0*/  SHF.L.U32 R147, R109, 0x2, RZ ;  /* 0x000000026d937819 */ /* 0x000fe200000006ff */
[----:B------:R-:W-:Y:S02]  /*35b0*/  IMAD R136, R136, c[0x0][0x2d0], RZ ;  /* 0x0000b40088887a24 */ /* 0x000fe400078e02ff */
[----:B------:R-:W-:-:S02]  /*35c0*/  FMUL.FTZ R151, R141, R132 ;  /* 0x000000848d977220 */ /* 0x000fc40000410000 */
[----:B------:R-:W-:Y:S01]  /*35d0*/  FFMA.FTZ R138, R130, R145, R45 ;  /* 0x00000091828a7223 */ /* 0x000fe2000001002d */
[----:B------:R-:W-:Y:S06]  /*35e0*/  BAR.SYNC.DEFER_BLOCKING 0x0 ;  /* 0x0000000000007b1d */ /* 0x000fec0000010000 */
[----:B------:R-:W-:Y:S05]  /*35f0*/  @!P0 BRA `(.L_x_7508) ;  /* 0x0000008000008947 */ /* 0x000fea0003800000 */
[----:B---3--:R-:W0:Y:S01]  /*3600*/  LDS R149, [R23.X4+0x220] ;  /* 0x0002200017957984 */ /* 0x008e220000004800 */
[----:B------:R-:W-:Y:S02]  /*3610*/  IMAD R134, R134, c[0x0][0x2d0], RZ ;  /* 0x0000b40086867a24 */ /* 0x000fe400078e02ff */
[----:B------:R-:W-:-:S04]  /*3620*/  IMAD.WIDE.U32 R44, R111, c[0x0][0x2d0], R88 ;  /* 0x0000b4006f2c7a25 */ /* 0x000fc800078e0058 */
[----:B------:R-:W-:Y:S01]  /*3630*/  IMAD R47, R111, c[0x0][0x2d4], R134 ;  /* 0x0000b5006f2f7a24 */ /* 0x000fe200078e0286 */
[----:B------:R-:W-:-:S04]  /*3640*/  LEA R46, P0, R44, c[0x0][0x320], 0x2 ;  /* 0x0000c8002c2e7a11 */ /* 0x000fc800078010ff */
[----:B------:R-:W-:-:S04]  /*3650*/  IADD3 R45, R45, R47, RZ ;  /* 0x0000002f2d2d7210 */ /* 0x000fc80007ffe0ff */
[----:B------:R-:W-:-:S05]  /*3660*/  LEA.HI.X R47, R44, c[0x0][0x324], R45, 0x2, P0 ;  /* 0x0000c9002c2f7a11 */ /* 0x000fca00000f142d */
[----:B0-----:R0:W-:Y:S02]  /*3670*/  RED.E.ADD.F32.FTZ.RN.STRONG.GPU [R46.64], R149 ;  /* 0x000000952e00798e */ /* 0x0011e4000c10e786 */
.L_x_7508:
[----:B---3--:R-:W-:Y:S05]  /*3680*/  BSYNC B0 ;  /* 0x0000000000007941 */ /* 0x008fea0003800000 */
.L_x_7507:
[----:B0-----:R0:W1:Y:S01]  /*3690*/  LDS R47, [R26.X4+0x2a0] ;  /* 0x0002a0001a2f7984 */ /* 0x0010620000004800 */
        /* <DEDUP_REMOVED lines=14> */
.L_x_7510:
[----:B0-----:R-:W-:Y:S05]  /*3780*/  BSYNC B0 ;  /* 0x0000000000007941 */ /* 0x001fea0003800000 */
.L_x_7509:
[----:B-1----:R0:W1:Y:S01]  /*3790*/  LDS R47, [R28.X4+0x320] ;  /* 0x000320001c2f7984 */ /* 0x0020620000004800 */
[----:B------:R-:W-:Y:S01]  /*37a0*/  BSSY B0, `(.L_x_7511) ;  /* 0x0000005000007945 */ /* 0x000fe20003800000 */
[----:B------:R-:W-:Y:S05]  /*37b0*/  @!P0 BRA `(.L_x_7512) ;  /* 0x0000003000008947 */ /* 0x000fea0003800000 */
[----:B------:R-:W-:-:S05]  /*37c0*/  IMAD.WIDE.U32 R44, R147, c[0x0][0x2d0], R94 ;  /* 0x0000b400932c7a25 */ /* 0x000fca00078e005e */
[----:B------:R-:W-:-:S05]  /*37d0*/  IADD3 R45, R149, R45, RZ ;  /* 0x0000002d952d7210 */ /* 0x000fca0007ffe0ff */
[----:B-1----:R1:W-:Y:S02]  /*37e0*/  RED.E.ADD.F32.FTZ.RN.STRONG.GPU [R44.64], R47 ;  /* 0x0000002f2c00798e */ /* 0x0023e4000c10e786 */
.L_x_7512:
[----:B------:R-:W-:Y:S05]  /*37f0*/  BSYNC B0 ;  /* 0x0000000000007941 */ /* 0x000fea0003800000 */
.L_x_7511:
[----:B-1----:R1:W2:Y:S01]  /*3800*/  LDS R47, [R29.X4+0x3a0] ;  /* 0x0003a0001d2f7984 */ /* 0x0022a20000004800 */
[----:B------:R-:W-:Y:S01]  /*3810*/  BSSY B0, `(.L_x_7513) ;  /* 0x0000005000007945 */ /* 0x000fe20003800000 */
[----:B------:R-:W-:Y:S05]  /*3820*/  @!P1 BRA `(.L_x_7514) ;  /* 0x0000003000009947 */ /* 0x000fea0003800000 */
[----:B------:R-:W-:-:S05]  /*3830*/  IMAD.WIDE.U32 R44, R147, c[0x0][0x2d0], R96 ;  /* 0x0000b400932c7a25 */ /* 0x000fca00078e0060 */
[----:B------:R-:W-:-:S05]  /*3840*/  IADD3 R45, R149, R45, RZ ;  /* 0x0000002d952d7210 */ /* 0x000fca0007ffe0ff */
[----:B--2---:R2:W-:Y:S02]  /*3850*/  RED.E.ADD.F32.FTZ.RN.STRONG.GPU [R44.64], R47 ;  /* 0x0000002f2c00798e */ /* 0x0045e4000c10e786 */
.L_x_7514:
[----:B------:R-:W-:Y:S05]  /*3860*/  BSYNC B0 ;  /* 0x0000000000007941 */ /* 0x000fea0003800000 */
.L_x_7513:
[----:B--2---:R2:W3:Y:S01]  /*3870*/  LDS R47, [R30.X4+0x420] ;  /* 0x000420001e2f7984 */ /* 0x0044e20000004800 */
[----:B------:R-:W-:Y:S01]  /*3880*/  BSSY B0, `(.L_x_7515) ;  /* 0x0000005000007945 */ /* 0x000fe20003800000 */
[----:B------:R-:W-:Y:S05]  /*3890*/  @!P2 BRA `(.L_x_7516) ;  /* 0x000000300000a947 */ /* 0x000fea0003800000 */
[----:B------:R-:W-:-:S05]  /*38a0*/  IMAD.WIDE.U32 R44, R147, c[0x0][0x2d0], R98 ;  /* 0x0000b400932c7a25 */ /* 0x000fca00078e0062 */
[----:B------:R-:W-:-:S05]  /*38b0*/  IADD3 R45, R149, R45, RZ ;  /* 0x0000002d952d7210 */ /* 0x000fca0007ffe0ff */
[----:B---3--:R3:W-:Y:S02]  /*38c0*/  RED.E.ADD.F32.FTZ.RN.STRONG.GPU [R44.64], R47 ;  /* 0x0000002f2c00798e */ /* 0x0087e4000c10e786 */
.L_x_7516:
[----:B------:R-:W-:Y:S05]  /*38d0*/  BSYNC B0 ;  /* 0x0000000000007941 */ /* 0x000fea0003800000 */
.L_x_7515:
[----:B---3--:R3:W4:Y:S01]  /*38e0*/  LDS R47, [R31.X4+0x4a0] ;  /* 0x0004a0001f2f7984 */ /* 0x0087220000004800 */
[----:B------:R-:W-:Y:S01]  /*38f0*/  BSSY B0, `(.L_x_7517) ;  /* 0x0000005000007945 */ /* 0x000fe20003800000 */
[----:B------:R-:W-:Y:S05]  /*3900*/  @!P3 BRA `(.L_x_7518) ;  /* 0x000000300000b947 */ /* 0x000fea0003800000 */
[----:B------:R-:W-:-:S05]  /*3910*/  IMAD.WIDE.U32 R44, R147, c[0x0][0x2d0], R100 ;  /* 0x0000b400932c7a25 */ /* 0x000fca00078e0064 */
[----:B------:R-:W-:-:S05]  /*3920*/  IADD3 R45, R149, R45, RZ ;  /* 0x0000002d952d7210 */ /* 0x000fca0007ffe0ff */
[----:B----4-:R4:W-:Y:S02]  /*3930*/  RED.E.ADD.F32.FTZ.RN.STRONG.GPU [R44.64], R47 ;  /* 0x0000002f2c00798e */ /* 0x0109e4000c10e786 */
.L_x_7518:
[----:B------:R-:W-:Y:S05]  /*3940*/  BSYNC B0 ;  /* 0x0000000000007941 */ /* 0x000fea0003800000 */
.L_x_7517:
[----:B------:R0:W1:Y:S01]  /*3950*/  LDS R151, [R32.X4+0x520] ;  /* 0x0005200020977984 */ /* 0x0000620000004800 */
[----:B------:R-:W-:Y:S01]  /*3960*/  BSSY B0, `(.L_x_7519) ;  /* 0x0000006000007945 */ /* 0x000fe20003800000 */
[----:B----4-:R-:W-:Y:S01]  /*3970*/  IMAD.WIDE.U32 R44, R147, c[0x0][0x2d0], R102 ;  /* 0x0000b400932c7a25 */ /* 0x010fe200078e0066 */
[----:B------:R-:W-:Y:S05]  /*3980*/  @!P4 BRA `(.L_x_7520) ;  /* 0x000000300000c947 */ /* 0x000fea0003800000 */
[----:B------:R-:W-:-:S05]  /*3990*/  IMAD.WIDE.U32 R46, R147, c[0x0][0x2d0], R90 ;  /* 0x0000b400932e7a25 */ /* 0x000fca00078e005a */
[----:B------:R-:W-:-:S05]  /*39a0*/  IADD3 R47, R149, R47, RZ ;  /* 0x0000002f952f7210 */ /* 0x000fca0007ffe0ff */
[----:B-1----:R1:W-:Y:S02]  /*39b0*/  RED.E.ADD.F32.FTZ.RN.STRONG.GPU [R46.64], R151 ;  /* 0x000000972e00798e */ /* 0x0023e4000c10e786 */
.L_x_7520:
[----:B------:R-:W-:Y:S05]  /*39c0*/  BSYNC B0 ;  /* 0x0000000000007941 */ /* 0x000fea0003800000 */
.L_x_7519:
[----:B-1----:R1:W4:Y:S01]  /*39d0*/  LDS R47, [R33.X4+0x5a0] ;  /* 0x0005a000212f7984 */ /* 0x0023220000004800 */
[----:B------:R-:W-:Y:S01]  /*39e0*/  BSSY B0, `(.L_x_7521) ;  /* 0x0000004000007945 */ /* 0x000fe20003800000 */
[----:B------:R-:W-:Y:S05]  /*39f0*/  @!P5 BRA `(.L_x_7522) ;  /* 0x000000200000d947 */ /* 0x000fea0003800000 */
[----:B------:R-:W-:-:S05]  /*3a00*/  IADD3 R45, R149, R45, RZ ;  /* 0x0000002d952d7210 */ /* 0x000fca0007ffe0ff */
[----:B----4-:R4:W-:Y:S02]  /*3a10*/  RED.E.ADD.F32.FTZ.RN.STRONG.GPU [R44.64], R47 ;  /* 0x0000002f2c00798e */ /* 0x0109e4000c10e786 */
.L_x_7522:
[----:B------:R-:W-:Y:S05]  /*3a20*/  BSYNC B0 ;  /* 0x0000000000007941 */ /* 0x000fea0003800000 */
.L_x_7521:
        /* <DEDUP_REMOVED lines=22> */
[----:B------:R-:W5:Y:S10]  /*3b90*/  SHFL.DOWN PT, R45, R134, 0x2, 0x1f ;  /* 0x08401f00862d7f89 */ /* 0x000f7400000e0000 */
        /* <DEDUP_REMOVED lines=27> */
[----:B----4-:R-:W-:Y:S02]  /*3d50*/  @!P0 FADD.FTZ R118, R118, R149 ;  /* 0x0000009576768221 */ /* 0x010fe40000010000 */
        /* <DEDUP_REMOVED lines=30> */
.L_x_7524:
[----:B----4-:R-:W-:Y:S05]  /*3f40*/  BSYNC B0 ;  /* 0x0000000000007941 */ /* 0x010fea0003800000 */
.L_x_7523:
[----:B------:R-:W-:Y:S02]  /*3f50*/  IADD3 R111, R111, 0x1, RZ ;  /* 0x000000016f6f7810 */ /* 0x000fe40007ffe0ff */
[----:B------:R-:W-:Y:S02]  /*3f60*/  IADD3 R109, P1, R109, 0x1, RZ ;  /* 0x000000016d6d7810 */ /* 0x000fe40007f3e0ff */
[----:B------:R-:W-:Y:S02]  /*3f70*/  ISETP.GE.AND P0, PT, R111, c[0x0][0x16c], PT ;  /* 0x00005b006f007a0c */ /* 0x000fe40003f06270 */
[----:B------:R-:W-:-:S11]  /*3f80*/  IADD3.X R106, RZ, R106, RZ, P1, !PT ;  /* 0x0000006aff6a7210 */ /* 0x000fd60000ffe4ff */
[----:B------:R-:W-:Y:S01]  /*3f90*/  @P0 CALL.REL.NOINC `(.L_x_7504) ;  /* 0x0000001000000944 */ /* 0x000fe20003c00000 */
[----:B------:R-:W-:Y:S05]  /*3fa0*/  BRA `(.L_x_7525) ;  /* 0xffffe34000007947 */ /* 0x000fea000383ffff */
.L_x_7504:
[----:B------:R-:W-:Y:S01]  /*3fb0*/  BAR.SYNC.DEFER_BLOCKING 0x0 ;  /* 0x0000000000007b1d */ /* 0x000fe20000010000 */
[----:B------:R-:W-:Y:S02]  /*3fc0*/  SHF.R.S32.HI R79, RZ, 0x1f, R12 ;  /* 0x0000001fff4f7819 */ /* 0x000fe4000001140c */
[----:B------:R-:W-:-:S04]  /*3fd0*/  LEA R40, P0, R12, R15, 0x4 ;  /* 0x0000000f0c287211 */ /* 0x000fc800078020ff */
[----:B------:R-:W-:-:S06]  /*3fe0*/  LEA.HI.X R41, R12, R17, R79, 0x4, P0 ;  /* 0x000000110c297211 */ /* 0x000fcc00000f244f */
[----:B------:R-:W4:Y:S01]  /*3ff0*/  LDG.E.128 R40, [R40.64] ;  /* 0x0000000628287981 */ /* 0x000f22000c1e1d00 */
[----:B------:R-:W-:Y:S01]  /*4000*/  IADD3 R78, R20, -0x1, RZ ;  /* 0xffffffff144e7810 */ /* 0x000fe20007ffe0ff */
[----:B------:R-:W-:Y:S01]  /*4010*/  UIADD3 UR4, UR4, -0x100, URZ ;  /* 0xffffff0004047890 */ /* 0x000fe2000fffe03f */
[----:B------:R-:W-:Y:S01]  /*4020*/  SHF.L.U64.HI R79, R12, 0x4, R79 ;  /* 0x000000040c4f7819 */ /* 0x000fe2000001024f */
[----:B----4-:R-:W-:Y:S01]  /*4030*/  STS.128 [R21.X16], R40 ;  /* 0x0000002815007388 */ /* 0x010fe2000000cc00 */
[----:B------:R-:W-:-:S06]  /*4040*/  NOP ;  /* 0x0000000000007918 */ /* 0x000fcc0000000000 */
[----:B------:R-:W4:Y:S02]  /*4050*/  LDS.128 R44, [R21.X16] ;  /* 0x00000000152c7984 */ /* 0x000f24000000cc00 */
[----:B----4-:R-:W-:Y:S02]  /*4060*/  HADD2.F32 R49, -RZ, R44.H0_H0 ;  /* 0x2000002cff317230 */ /* 0x010fe40000004100 */
        /* <DEDUP_REMOVED lines=16> */
[----:B------:R-:W4:Y:S01]  /*4170*/  @!P6 MUFU.EX2 R44, R44 ;  /* 0x0000002c002ce308 */ /* 0x000f220000000800 */
[----:B------:R-:W-:Y:S01]  /*4180*/  @!P0 FMUL.FTZ R41, R49, -1.4426950216293334961 ;  /* 0xbfb8aa3b31298820 */ /* 0x000fe20000410000 */
[----:B------:R-:W-:Y:S01]  /*4190*/  FSETP.GTU.FTZ.AND P2, PT, R48, 20, PT ;  /* 0x41a000003000780b */ /* 0x000fe20003f5c000 */
[--C-:B------:R-:W-:Y:S01]  /*41a0*/  FADD.FTZ R49, R43, R4.reuse ;  /* 0x000000042b317221 */ /* 0x100fe20000010000 */
[----:B------:R-:W-:Y:S01]  /*41b0*/  HADD2.F32 R43, -RZ, R46.H1_H1 ;  /* 0x3000002eff2b7230 */ /* 0x000fe20000004100 */
[--C-:B------:R-:W-:Y:S01]  /*41c0*/  FADD.FTZ R45, R45, R4.reuse ;  /* 0x000000042d2d7221 */ /* 0x100fe20000010000 */
[----:B------:R-:W-:Y:S01]  /*41d0*/  F2FP.PACK_AB R46, R70, R73 ;  /* 0x00000049462e723e */ /* 0x000fe200000000ff */
[--C-:B------:R-:W-:Y:S01]  /*41e0*/  FADD.FTZ R47, R47, R4.reuse ;  /* 0x000000042f2f7221 */ /* 0x100fe20000010000 */
[----:B------:R-:W-:Y:S01]  /*41f0*/  FSETP.GTU.FTZ.AND P3, PT, R49, 20, PT ;  /* 0x41a000003100780b */ /* 0x000fe20003f7c000 */
[----:B------:R-:W-:Y:S01]  /*4200*/  FADD.FTZ R43, R43, R4 ;  /* 0x000000042b2b7221 */ /* 0x000fe20000010000 */
[----:B------:R5:W0:Y:S01]  /*4210*/  @!P0 MUFU.EX2 R50, R41 ;  /* 0x0000002900328308 */ /* 0x000a220000000800 */
[----:B------:R-:W-:Y:S01]  /*4220*/  FSETP.GTU.FTZ.AND P5, PT, R45, 20, PT ;  /* 0x41a000002d00780b */ /* 0x000fe20003fbc000 */
[----:B------:R-:W-:-:S02]  /*4230*/  IMAD R73, R3, c[0x0][0x300], RZ ;  /* 0x0000c00003497a24 */ /* 0x000fc400078e02ff */
[----:B------:R-:W-:Y:S01]  /*4240*/  FSETP.GTU.FTZ.AND P4, PT, R43, 20, PT ;  /* 0x41a000002b00780b */ /* 0x000fe20003f9c000 */
[----:B----4-:R-:W-:-:S03]  /*4250*/  @!P6 FADD.FTZ R40, R44, 1 ;  /* 0x3f8000002c28e421 */ /* 0x010fc60000010000 */
[----:B------:R-:W4:Y:S01]  /*4260*/  @!P1 MUFU.EX2 R42, R42 ;  /* 0x0000002a002a9308 */ /* 0x000f220000000800 */
[----:B-----5:R-:W-:Y:S02]  /*4270*/  @!P2 FMUL.FTZ R41, R48, -1.4426950216293334961 ;  /* 0xbfb8aa3b3029a820 */ /* 0x020fe40000410000 */
[----:B------:R-:W-:-:S05]  /*4280*/  IMAD R73, R0, c[0x0][0x304], R73 ;  /* 0x0000c10000497a24 */ /* 0x000fca00078e0249 */
[----:B------:R5:W1:Y:S01]  /*4290*/  @!P6 MUFU.RCP R44, R40 ;  /* 0x00000028002ce308 */ /* 0x000a620000001000 */
[----:B------:R-:W-:Y:S02]  /*42a0*/  @!P4 FMUL.FTZ R43, R43, -1.4426950216293334961 ;  /* 0xbfb8aa3b2b2bc820 */ /* 0x000fe40000410000 */
[----:B0-----:R-:W-:-:S05]  /*42b0*/  @!P0 FADD.FTZ R50, R50, 1 ;  /* 0x3f80000032328421 */ /* 0x001fca0000010000 */
[----:B------:R-:W0:Y:S01]  /*42c0*/  @!P2 MUFU.EX2 R41, R41 ;  /* 0x000000290029a308 */ /* 0x000e220000000800 */
[----:B-----5:R-:W-:Y:S02]  /*42d0*/  @!P3 FMUL.FTZ R40, R49, -1.4426950216293334961 ;  /* 0xbfb8aa3b3128b820 */ /* 0x020fe40000410000 */
[----:B----4-:R-:W-:-:S05]  /*42e0*/  @!P1 FADD.FTZ R42, R42, 1 ;  /* 0x3f8000002a2a9421 */ /* 0x010fca0000010000 */
[----:B------:R-:W4:Y:S01]  /*42f0*/  @!P3 MUFU.EX2 R40, R40 ;  /* 0x000000280028b308 */ /* 0x000f220000000800 */
[----:B-1----:R-:W-:Y:S01]  /*4300*/  @!P6 FMUL.FTZ R35, R35, R44 ;  /* 0x0000002c2323e220 */ /* 0x002fe20000410000 */
[----:B------:R-:W-:Y:S01]  /*4310*/  FSETP.GTU.FTZ.AND P6, PT, R47, 20, PT ;  /* 0x41a000002f00780b */ /* 0x000fe20003fdc000 */
[----:B------:R-:W-:Y:S01]  /*4320*/  @!P5 FMUL.FTZ R44, R45, -1.4426950216293334961 ;  /* 0xbfb8aa3b2d2cd820 */ /* 0x000fe20000410000 */
[----:B------:R-:W-:Y:S02]  /*4330*/  F2FP.PACK_AB R45, R62, R71 ;  /* 0x000000473e2d723e */ /* 0x000fe400000000ff */
[----:B------:R-:W-:Y:S02]  /*4340*/  SHF.L.U32 R62, R78, 0x8, RZ ;  /* 0x000000084e3e7819 */ /* 0x000fe400000006ff */
[----:B------:R-:W1:Y:S01]  /*4350*/  @!P4 MUFU.EX2 R43, R43 ;  /* 0x0000002b002bc308 */ /* 0x000e620000000800 */
[----:B0-----:R-:W-:Y:S01]  /*4360*/  @!P2 FADD.FTZ R41, R41, 1 ;  /* 0x3f8000002929a421 */ /* 0x001fe20000010000 */
[----:B------:R-:W-:-:S05]  /*4370*/  SHF.R.S32.HI R63, RZ, 0x1f, R62 ;  /* 0x0000001fff3f7819 */ /* 0x000fca000001143e */
[----:B------:R-:W-:Y:S01]  /*4380*/  @!P6 FMUL.FTZ R48, R47, -1.4426950216293334961 ;  /* 0xbfb8aa3b2f30e820 */ /* 0x000fe20000410000 */
[----:B------:R0:W5:Y:S01]  /*4390*/  @!P5 MUFU.EX2 R74, R44 ;  /* 0x0000002c004ad308 */ /* 0x0001620000000800 */
[----:B------:R-:W-:Y:S01]  /*43a0*/  F2FP.PACK_AB R47, R72, R75 ;  /* 0x0000004b482f723e */ /* 0x000fe200000000ff */
[----:B----4-:R-:W-:Y:S01]  /*43b0*/  @!P3 FADD.FTZ R51, R40, 1 ;  /* 0x3f8000002833b421 */ /* 0x010fe20000010000 */
[----:B------:R-:W-:Y:S01]  /*43c0*/  SHF.L.U32 R75, R12, 0x4, RZ ;  /* 0x000000040c4b7819 */ /* 0x000fe200000006ff */
[----:B------:R-:W-:-:S04]  /*43d0*/  IMAD R40, R6, c[0x0][0x2d8], RZ ;  /* 0x0000b60006287a24 */ /* 0x000fc800078e02ff */
[----:B------:R-:W4:Y:S01]  /*43e0*/  @!P1 MUFU.RCP R77, R42 ;  /* 0x0000002a004d9308 */ /* 0x000f220000001000 */
[----:B0-----:R-:W-:Y:S01]  /*43f0*/  F2FP.PACK_AB R44, R54, R55 ;  /* 0x00000037362c723e */ /* 0x001fe200000000ff */
[----:B-1----:R-:W-:Y:S02]  /*4400*/  @!P4 FADD.FTZ R54, R43, 1 ;  /* 0x3f8000002b36c421 */ /* 0x002fe40000010000 */
[----:B------:R-:W-:Y:S02]  /*4410*/  IMAD R71, R5, c[0x0][0x2dc], R40 ;  /* 0x0000b70005477a24 */ /* 0x000fe400078e0228 */
[----:B------:R0:W-:Y:S02]  /*4420*/  STS.128 [R21.X16], R44 ;  /* 0x0000002c15007388 */ /* 0x0001e4000000cc00 */
[----:B------:R1:W2:Y:S01]  /*4430*/  @!P2 MUFU.RCP R72, R41 ;  /* 0x000000290048a308 */ /* 0x0002a20000001000 */
[----:B------:R-:W-:-:S06]  /*4440*/  NOP ;  /* 0x0000000000007918 */ /* 0x000fcc0000000000 */
[----:B-----5:R-:W-:Y:S01]  /*4450*/  @!P5 FADD.FTZ R74, R74, 1 ;  /* 0x3f8000004a4ad421 */ /* 0x020fe20000010000 */
[----:B------:R5:W3:Y:S01]  /*4460*/  @!P6 MUFU.EX2 R76, R48 ;  /* 0x00000030004ce308 */ /* 0x000ae20000000800 */
[----:B-1----:R-:W1:Y:S01]  /*4470*/  LDS.128 R40, [R21.X16] ;  /* 0x0000000015287984 */ /* 0x002e62000000cc00 */
[----:B----4-:R-:W-:Y:S02]  /*4480*/  @!P1 FMUL.FTZ R36, R36, R77 ;  /* 0x0000004d24249220 */ /* 0x010fe40000410000 */
[----:B0-----:R-:W-:-:S04]  /*4490*/  IMAD R45, R3, c[0x0][0x2e0], RZ ;  /* 0x0000b800032d7a24 */ /* 0x001fc800078e02ff */
[----:B------:R-:W0:Y:S01]  /*44a0*/  @!P5 MUFU.RCP R55, R74 ;  /* 0x0000004a0037d308 */ /* 0x000e220000001000 */
[----:B-----5:R-:W-:-:S04]  /*44b0*/  IMAD.WIDE.U32 R48, R5, c[0x0][0x2d8], R62 ;  /* 0x0000b60005307a25 */ /* 0x020fc800078e003e */
[----:B--2---:R-:W-:Y:S01]  /*44c0*/  @!P2 FMUL.FTZ R37, R37, R72 ;  /* 0x000000482525a220 */ /* 0x004fe20000410000 */
[----:B------:R-:W-:Y:S01]  /*44d0*/  IADD3 R49, R49, R71, RZ ;  /* 0x0000004731317210 */ /* 0x000fe20007ffe0ff */
[----:B------:R-:W-:Y:S01]  /*44e0*/  IMAD R71, R0, c[0x0][0x2e4], R45 ;  /* 0x0000b90000477a24 */ /* 0x000fe200078e022d */
[----:B------:R2:W4:Y:S01]  /*44f0*/  @!P4 MUFU.RCP R70, R54 ;  /* 0x000000360046c308 */ /* 0x0005220000001000 */
[----:B---3--:R-:W-:Y:S01]  /*4500*/  @!P6 FADD.FTZ R76, R76, 1 ;  /* 0x3f8000004c4ce421 */ /* 0x008fe20000010000 */
[----:B------:R-:W-:Y:S01]  /*4510*/  IADD3 R14, P2, R14, -0x200, RZ ;  /* 0xfffffe000e0e7810 */ /* 0x000fe20007f5e0ff */
[----:B------:R-:W-:-:S03]  /*4520*/  IMAD.WIDE.U32 R44, R0, c[0x0][0x2e0], R48 ;  /* 0x0000b800002c7a25 */ /* 0x000fc600078e0030 */
[----:B------:R-:W-:Y:S01]  /*4530*/  IADD3.X R16, R16, -0x1, RZ, P2, !PT ;  /* 0xffffffff10107810 */ /* 0x000fe200017fe4ff */
[----:B------:R-:W-:Y:S01]  /*4540*/  IMAD.WIDE.U32 R62, R5, c[0x0][0x2f8], R62 ;  /* 0x0000be00053e7a25 */ /* 0x000fe200078e003e */
[----:B------:R-:W-:Y:S01]  /*4550*/  IADD3 R45, R45, R71, RZ ;  /* 0x000000472d2d7210 */ /* 0x000fe20007ffe0ff */
[----:B------:R-:W3:Y:S01]  /*4560*/  @!P3 MUFU.RCP R51, R51 ;  /* 0x000000330033b308 */ /* 0x000ee20000001000 */
[----:B--2---:R-:W-:Y:S01]  /*4570*/  LEA R54, P1, R44, c[0x0][0x330], 0x1 ;  /* 0x0000cc002c367a11 */ /* 0x004fe200078208ff */
[----:B0-----:R-:W-:-:S03]  /*4580*/  @!P5 FMUL.FTZ R52, R52, R55 ;  /* 0x000000373434d220 */ /* 0x001fc60000410000 */
[----:B------:R-:W-:Y:S02]  /*4590*/  LEA.HI.X R44, R44, c[0x0][0x334], R45, 0x1, P1 ;  /* 0x0000cd002c2c7a11 */ /* 0x000fe400008f0c2d */
[----:B------:R-:W-:Y:S01]  /*45a0*/  IADD3 R54, P1, R54, R75, RZ ;  /* 0x0000004b36367210 */ /* 0x000fe20007f3e0ff */
[----:B------:R-:W0:Y:S01]  /*45b0*/  @!P6 MUFU.RCP R76, R76 ;  /* 0x0000004c004ce308 */ /* 0x000e220000001000 */
[----:B----4-:R-:W-:Y:S01]  /*45c0*/  @!P4 FMUL.FTZ R39, R39, R70 ;  /* 0x000000462727c220 */ /* 0x010fe20000410000 */
[----:B------:R-:W-:Y:S01]  /*45d0*/  F2FP.PACK_AB R45, R37, R36 ;  /* 0x00000024252d723e */ /* 0x000fe200000000ff */
[----:B------:R-:W-:Y:S01]  /*45e0*/  IMAD R70, R6, c[0x0][0x2f8], RZ ;  /* 0x0000be0006467a24 */ /* 0x000fe200078e02ff */
[----:B------:R-:W-:Y:S02]  /*45f0*/  IADD3.X R55, R44, R79, RZ, P1, !PT ;  /* 0x0000004f2c377210 */ /* 0x000fe40000ffe4ff */
[----:B------:R-:W-:Y:S01]  /*4600*/  ISETP.GT.AND P4, PT, R20, 0x1, PT ;  /* 0x000000011400780c */ /* 0x000fe20003f84270 */
[----:B------:R-:W-:Y:S01]  /*4610*/  IMAD R71, R5, c[0x0][0x2fc], R70 ;  /* 0x0000bf0005477a24 */ /* 0x000fe200078e0246 */
[----:B------:R-:W2:Y:S01]  /*4620*/  @!P0 MUFU.RCP R47, R50 ;  /* 0x00000032002f8308 */ /* 0x000ea20000001000 */
[----:B-1----:R1:W-:Y:S01]  /*4630*/  STG.E.128 [R54.64], R40 ;  /* 0x0000002836007986 */ /* 0x0023e2000c101d06 */
[----:B---3--:R-:W-:-:S03]  /*4640*/  @!P3 FMUL.FTZ R38, R38, R51 ;  /* 0x000000332626b220 */ /* 0x008fc60000410000 */
[----:B------:R-:W-:Y:S01]  /*4650*/  BAR.SYNC.DEFER_BLOCKING 0x0 ;  /* 0x0000000000007b1d */ /* 0x000fe20000010000 */
[----:B------:R-:W-:Y:S01]  /*4660*/  IADD3 R63, R63, R71, RZ ;  /* 0x000000473f3f7210 */ /* 0x000fe20007ffe0ff */
[----:B0-----:R-:W-:Y:S01]  /*4670*/  @!P6 FMUL.FTZ R53, R53, R76 ;  /* 0x0000004c3535e220 */ /* 0x001fe20000410000 */
[----:B------:R-:W-:Y:S02]  /*4680*/  F2FP.PACK_AB R46, R39, R38 ;  /* 0x00000026272e723e */ /* 0x000fe400000000ff */
[----:B------:R-:W-:Y:S02]  /*4690*/  IADD3 R18, P1, R18, -0x200, RZ ;  /* 0xfffffe0012127810 */ /* 0x000fe40007f3e0ff */
[----:B------:R-:W-:Y:S02]  /*46a0*/  IADD3 R11, P3, R11, -0x200, RZ ;  /* 0xfffffe000b0b7810 */ /* 0x000fe40007f7e0ff */
[----:B------:R-:W-:Y:S01]  /*46b0*/  MOV R20, R78 ;  /* 0x0000004e00147202 */ /* 0x000fe20000000f00 */
[----:B--2---:R-:W-:Y:S01]  /*46c0*/  @!P0 FMUL.FTZ R34, R34, R47 ;  /* 0x0000002f22228220 */ /* 0x004fe20000410000 */
[----:B------:R-:W-:Y:S01]  /*46d0*/  F2FP.PACK_AB R47, R53, R52 ;  /* 0x00000034352f723e */ /* 0x000fe200000000ff */
[----:B-1----:R-:W-:Y:S01]  /*46e0*/  IMAD.WIDE.U32 R40, R0, c[0x0][0x300], R62 ;  /* 0x0000c00000287a25 */ /* 0x002fe200078e003e */
[----:B------:R-:W-:-:S02]  /*46f0*/  IADD3.X R19, R19, -0x1, RZ, P1, !PT ;  /* 0xffffffff13137810 */ /* 0x000fc40000ffe4ff */
[----:B------:R-:W-:Y:S01]  /*4700*/  F2FP.PACK_AB R44, R34, R35 ;  /* 0x00000023222c723e */ /* 0x000fe200000000ff */
[----:B------:R-:W-:Y:S01]  /*4710*/  FADD.FTZ R35, R35, R10 ;  /* 0x0000000a23237221 */ /* 0x000fe20000010000 */
[----:B------:R-:W-:Y:S02]  /*4720*/  IADD3 R41, R41, R73, RZ ;  /* 0x0000004929297210 */ /* 0x000fe40007ffe0ff */
[----:B------:R-:W-:Y:S01]  /*4730*/  IADD3.X R13, R13, -0x1, RZ, P3, !PT ;  /* 0xffffffff0d0d7810 */ /* 0x000fe20001ffe4ff */
[----:B------:R-:W-:Y:S01]  /*4740*/  FADD.FTZ R35, R35, R34 ;  /* 0x0000002223237221 */ /* 0x000fe20000010000 */
        /* <DEDUP_REMOVED lines=13> */
[----:B------:R-:W-:-:S04]  /*4820*/  FADD.FTZ R10, R39, R52 ;  /* 0x00000034270a7221 */ /* 0x000fc80000010000 */
[----:B------:R-:W-:Y:S01]  /*4830*/  FADD.FTZ R10, R10, R53 ;  /* 0x000000350a0a7221 */ /* 0x000fe20000010000 */
[----:B0-----:R0:W-:Y:S01]  /*4840*/  STG.E.128 [R34.64], R48 ;  /* 0x0000003022007986 */ /* 0x0011e2000c101d06 */
[----:B------:R-:W-:Y:S01]  /*4850*/  @!P4 CALL.REL.NOINC `(.L_x_7487) ;  /* 0x000000100000c944 */ /* 0x000fe20003c00000 */
[----:B------:R-:W-:Y:S05]  /*4860*/  BRA `(.L_x_7526) ;  /* 0xffffc1c000007947 */ /* 0x000fea000383ffff */
.L_x_7487:
[----:B------:R-:W-:Y:S02]  /*4870*/  ISETP.NE.U32.AND P0, PT, RZ, c[0x0][0x328], PT ;  /* 0x0000ca00ff007a0c */ /* 0x000fe40003f05070 */
[----:B------:R-:W-:Y:S02]  /*4880*/  ISETP.NE.U32.AND P2, PT, RZ, c[0x0][0x348], PT ;  /* 0x0000d200ff007a0c */ /* 0x000fe40003f45070 */
[----:B------:R-:W-:Y:S02]  /*4890*/  ISETP.NE.AND.EX P1, PT, RZ, c[0x0][0x32c], PT, P0 ;  /* 0x0000cb00ff007a0c */ /* 0x000fe40003f25300 */
[----:B------:R-:W-:-:S11]  /*48a0*/  ISETP.NE.AND.EX P0, PT, RZ, c[0x0][0x34c], PT, P2 ;  /* 0x0000d300ff007a0c */ /* 0x000fd60003f05320 */
[----:B------:R-:W-:Y:S05]  /*48b0*/  @!P1 BRA `(.L_x_7527) ;  /* 0x0000014000009947 */ /* 0x000fea0003800000 */
[----:B-----5:R-:W1:Y:S01]  /*48c0*/  SHFL.DOWN P1, R2, R9, 0x1, 0x1f ;  /* 0x08201f0009027f89 */ /* 0x020e620000020000 */
        /* <DEDUP_REMOVED lines=18> */
.L_x_7528:
[----:B-1----:R-:W-:Y:S05]  /*49f0*/  BSYNC B0 ;  /* 0x0000000000007941 */ /* 0x002fea0003800000 */
.L_x_7527:
        /* <DEDUP_REMOVED lines=8> */
[----:B-----5:R-:W1:Y:S02]  /*4a80*/  SHFL.DOWN P0, R2, R5, 0x2, 0x1f ;  /* 0x08401f0005027f89 */ /* 0x020e640000000000 */
        /* <DEDUP_REMOVED lines=14> */
.L_x_7530:
[----:B------:R-:W1:Y:S02]  /*4b70*/  S2R R15, SR_TID.X ;  /* 0x00000000000f7919 */ /* 0x000e640000002100 */
.L_x_7531:
[----:B-1----:R-:W-:Y:S05]  /*4b80*/  BSYNC B0 ;  /* 0x0000000000007941 */ /* 0x002fea0003800000 */
.L_x_7529:
        /* <DEDUP_REMOVED lines=10> */
.L_x_7532:
[----:B-1----:R-:W1:Y:S01]  /*4c30*/  LDS R17, [R15.X4+0x18f8] ;  /* 0x0018f8000f117984 */ /* 0x002e620000004800 */
        /* <DEDUP_REMOVED lines=25> */
.L_x_7533:
        /* <DEDUP_REMOVED lines=11> */
.L_x_9122:


//--------------------- .text._Z25selective_scan_bwd_kernelI32Selective_Scan_bwd_kernel_traitsILi32ELi8ELb1ELb0ELb1ELb1ELb1EN3c104HalfEfEEv12SSMParamsBwd --------------------------
	.section	.text._Z25selective_scan_bwd_kernelI32Selective_Scan_bwd_kernel_traitsILi32ELi8ELb1ELb0ELb1ELb1ELb1EN3c104HalfEfEEv12SSMParamsBwd,"ax",@progbits
	.sectioninfo	@"SHI_REGISTERS=168"
	.align	128
        .global         _Z25selective_scan_bwd_kernelI32Selective_Scan_bwd_kernel_traitsILi32ELi8ELb1ELb0ELb1ELb1ELb1EN3c104HalfEfEEv12SSMParamsBwd
        .type           _Z25selective_scan_bwd_kernelI32Selective_Scan_bwd_kernel_traitsILi32ELi8ELb1ELb0ELb1ELb1ELb1EN3c104HalfEfEEv12SSMParamsBwd,@function
        .size           _Z25selective_scan_bwd_kernelI32Selective_Scan_bwd_kernel_traitsILi32ELi8ELb1ELb0ELb1ELb1ELb1EN3c104HalfEfEEv12SSMParamsBwd,(.L_x_9123 - _Z25selective_scan_bwd_kernelI32Selective_Scan_bwd_kernel_traitsILi32ELi8ELb1ELb0ELb1ELb1ELb1EN3c104HalfEfEEv12SSMParamsBwd)
        .other          _Z25selective_scan_bwd_kernelI32Selective_Scan_bwd_kernel_traitsILi32ELi8ELb1ELb0ELb1ELb1ELb1EN3c104HalfEfEEv12SSMParamsBwd,@"STO_CUDA_ENTRY STV_DEFAULT"
_Z25selective_scan_bwd_kernelI32Selective_Scan_bwd_kernel_traitsILi32ELi8ELb1ELb0ELb1ELb1ELb1EN3c104HalfEfEEv12SSMParamsBwd:
.text._Z25selective_scan_bwd_kernelI32Selective_Scan_bwd_kernel_traitsILi32ELi8ELb1ELb0ELb1ELb1ELb1EN3c104HalfEfEEv12SSMParamsBwd:
        /* <DEDUP_REMOVED lines=23> */
[----:B------:R-:W-:Y:S01]  /*0170*/  IMAD R15, R33, c[0x0][0x1d8], RZ ;  /* 0x00007600210f7a24 */ /* 0x000fe200078e02ff */
[----:B------:R-:W-:Y:S01]  /*0180*/  CS2R R38, SRZ ;  /* 0x0000000000267805 */ /* 0x000fe2000001ff00 */
[----:B------:R-:W-:Y:S01]  /*0190*/  CS2R R56, SRZ ;  /* 0x0000000000387805 */ /* 0x000fe2000001ff00 */
[C---:B------:R-:W-:Y:S01]  /*01a0*/  IMAD R11, R28.reuse, c[0x0][0x278], RZ ;  /* 0x00009e001c0b7a24 */ /* 0x040fe200078e02ff */
[----:B0-----:R-:W-:Y:S01]  /*01b0*/  IABS R2, R34 ;  /* 0x0000002200027213 */ /* 0x001fe20000000000 */
[----:B------:R-:W-:Y:S01]  /*01c0*/  IMAD R9, R28, c[0x0][0x1e0], RZ ;  /* 0x000078001c097a24 */ /* 0x000fe200078e02ff */
[----:B-1----:R-:W-:Y:S01]  /*01d0*/  HFMA2.MMA R6, -RZ, RZ, 0, 0 ;  /* 0x00000000ff067435 */ /* 0x002fe200000001ff */
[----:B------:R-:W-:Y:S01]  /*01e0*/  IMAD R11, R30, c[0x0][0x27c], R11 ;  /* 0x00009f001e0b7a24 */ /* 0x000fe200078e020b */
[----:B------:R-:W-:Y:S01]  /*01f0*/  HFMA2.MMA R35, -RZ, RZ, 0, 0 ;  /* 0x00000000ff237435 */ /* 0x000fe200000001ff */
[----:B--2---:R-:W-:Y:S01]  /*0200*/  IMAD R5, R28, c[0x0][0x1d0], RZ ;  /* 0x000074001c057a24 */ /* 0x004fe200078e02ff */
[----:B------:R-:W-:Y:S01]  /*0210*/  MOV R22, RZ ;  /* 0x000000ff00167202 */ /* 0x000fe20000000f00 */
[----:B------:R-:W-:Y:S01]  /*0220*/  IMAD R9, R30, c[0x0][0x1e4], R9 ;  /* 0x000079001e097a24 */ /* 0x000fe200078e0209 */
[----:B---3--:R-:W-:-:S05]  /*0230*/  IADD3 R8, RZ, -R7, RZ ;  /* 0x80000007ff087210 */ /* 0x008fca0007ffe0ff */
[----:B------:R-:W-:Y:S01]  /*0240*/  IMAD R3, R8, R13, RZ ;  /* 0x0000000d08037224 */ /* 0x000fe200078e02ff */
[----:B------:R-:W-:-:S03]  /*0250*/  MOV R8, c[0x0][0x174] ;  /* 0x00005d0000087a02 */ /* 0x000fc60000000f00 */
[----:B------:R-:W-:Y:S01]  /*0260*/  IMAD.HI.U32 R7, R7, R3, R6 ;  /* 0x0000000307077227 */ /* 0x000fe200078e0006 */
[----:B------:R-:W-:Y:S02]  /*0270*/  LOP3.LUT R6, R34, c[0x0][0x178], RZ, 0x3c, !PT ;  /* 0x00005e0022067a12 */ /* 0x000fe400078e3cff */
[----:B------:R-:W-:Y:S02]  /*0280*/  ISETP.GE.AND P3, PT, R8, 0x1, PT ;  /* 0x000000010800780c */ /* 0x000fe40003f66270 */
[----:B------:R-:W-:Y:S01]  /*0290*/  ISETP.GE.AND P2, PT, R6, RZ, PT ;  /* 0x000000ff0600720c */ /* 0x000fe20003f46270 */
[----:B------:R-:W-:-:S04]  /*02a0*/  IMAD.HI.U32 R26, R7, R2, RZ ;  /* 0x00000002071a7227 */ /* 0x000fc800078e00ff */
[----:B------:R-:W-:Y:S01]  /*02b0*/  IMAD R7, R30, c[0x0][0x1d4], R5 ;  /* 0x000075001e077a24 */ /* 0x000fe200078e0205 */
[----:B------:R-:W-:Y:S01]  /*02c0*/  IADD3 R0, -R26, RZ, RZ ;  /* 0x000000ff1a007210 */ /* 0x000fe20007ffe1ff */
[----:B------:R-:W-:-:S04]  /*02d0*/  IMAD.WIDE.U32 R4, R30, c[0x0][0x1e0], RZ ;  /* 0x000078001e047a25 */ /* 0x000fc800078e00ff */
[----:B------:R-:W-:Y:S01]  /*02e0*/  IMAD R0, R13, R0, R2 ;  /* 0x000000000d007224 */ /* 0x000fe200078e0202 */
[----:B------:R-:W-:Y:S01]  /*02f0*/  IADD3 R5, R5, R9, RZ ;  /* 0x0000000905057210 */ /* 0x000fe20007ffe0ff */
[----:B------:R-:W-:-:S03]  /*0300*/  IMAD.WIDE.U32 R2, R30, c[0x0][0x1d0], RZ ;  /* 0x000074001e027a25 */ /* 0x000fc600078e00ff */
[----:B------:R-:W-:Y:S02]  /*0310*/  ISETP.GT.U32.AND P1, PT, R13, R0, PT ;  /* 0x000000000d00720c */ /* 0x000fe40003f24070 */
[----:B------:R-:W-:Y:S01]  /*0320*/  IADD3 R3, R3, R7, RZ ;  /* 0x0000000703037210 */ /* 0x000fe20007ffe0ff */
[----:B------:R-:W-:-:S04]  /*0330*/  IMAD.WIDE.U32 R6, R30, c[0x0][0x278], RZ ;  /* 0x00009e001e067a25 */ /* 0x000fc800078e00ff */
[----:B------:R-:W-:Y:S01]  /*0340*/  IMAD.WIDE.U32 R2, R34, c[0x0][0x1d8], R2 ;  /* 0x0000760022027a25 */ /* 0x000fe200078e0002 */
[----:B------:R-:W-:Y:S02]  /*0350*/  IADD3 R7, R7, R11, RZ ;  /* 0x0000000b07077210 */ /* 0x000fe40007ffe0ff */
[----:B------:R-:W-:Y:S01]  /*0360*/  LEA R11, R8, 0xffffff00, 0x8 ;  /* 0xffffff00080b7811 */ /* 0x000fe200078e40ff */
[----:B------:R-:W-:Y:S02]  /*0370*/  IMAD.WIDE.U32 R8, R30, c[0x0][0x1b0], RZ ;  /* 0x00006c001e087a25 */ /* 0x000fe400078e00ff */
[-C--:B------:R-:W-:Y:S02]  /*0380*/  @!P1 IADD3 R0, R0, -R13.reuse, RZ ;  /* 0x8000000d00009210 */ /* 0x080fe40007ffe0ff */
[----:B------:R-:W-:Y:S02]  /*0390*/  IADD3 R27, P4, R11, R2, RZ ;  /* 0x000000020b1b7210 */ /* 0x000fe40007f9e0ff */
[----:B------:R-:W-:Y:S01]  /*03a0*/  ISETP.GE.U32.AND P0, PT, R0, R13, PT ;  /* 0x0000000d0000720c */ /* 0x000fe20003f06070 */
[----:B------:R-:W-:Y:S01]  /*03b0*/  IMAD R13, R28, c[0x0][0x1b0], RZ ;  /* 0x00006c001c0d7a24 */ /* 0x000fe200078e02ff */
[----:B------:R-:W-:Y:S01]  /*03c0*/  @!P1 IADD3 R26, R26, 0x1, RZ ;  /* 0x000000011a1a9810 */ /* 0x000fe20007ffe0ff */
[----:B------:R-:W-:Y:S01]  /*03d0*/  IMAD R0, R34, c[0x0][0x1dc], R15 ;  /* 0x0000770022007a24 */ /* 0x000fe200078e020f */
[----:B------:R-:W-:Y:S01]  /*03e0*/  ISETP.NE.AND P1, PT, RZ, c[0x0][0x178], PT ;  /* 0x00005e00ff007a0c */ /* 0x000fe20003f25270 */
[----:B------:R-:W-:Y:S01]  /*03f0*/  IMAD R17, R30, c[0x0][0x1b4], R13 ;  /* 0x00006d001e117a24 */ /* 0x000fe200078e020d */
[----:B------:R-:W-:Y:S01]  /*0400*/  SHF.R.S32.HI R13, RZ, 0x1f, R11 ;  /* 0x0000001fff0d7819 */ /* 0x000fe2000001140b */
[----:B------:R-:W-:-:S03]  /*0410*/  IMAD R15, R33, c[0x0][0x1e8], RZ ;  /* 0x00007a00210f7a24 */ /* 0x000fc600078e02ff */
[----:B------:R-:W-:Y:S01]  /*0420*/  IADD3.X R0, R13, R3, R0, P4, !PT ;  /* 0x000000030d007210 */ /* 0x000fe200027fe400 */
[----:B------:R-:W-:Y:S01]  /*0430*/  IMAD.WIDE.U32 R2, R34, c[0x0][0x1e8], R4 ;  /* 0x00007a0022027a25 */ /* 0x000fe200078e0004 */
[----:B------:R-:W-:Y:S02]  /*0440*/  IADD3 R9, R9, R17, RZ ;  /* 0x0000001109097210 */ /* 0x000fe40007ffe0ff */
[----:B------:R-:W-:Y:S01]  /*0450*/  @P0 IADD3 R26, R26, 0x1, RZ ;  /* 0x000000011a1a0810 */ /* 0x000fe20007ffe0ff */
[----:B------:R-:W-:Y:S01]  /*0460*/  IMAD R17, R33, c[0x0][0x280], RZ ;  /* 0x0000a00021117a24 */ /* 0x000fe200078e02ff */
[C---:B------:R-:W-:Y:S01]  /*0470*/  IADD3 R23, P0, R11.reuse, R2, RZ ;  /* 0x000000020b177210 */ /* 0x040fe20007f1e0ff */
[----:B------:R-:W-:Y:S01]  /*0480*/  IMAD.WIDE.U32 R4, R34, c[0x0][0x280], R6 ;  /* 0x0000a00022047a25 */ /* 0x000fe200078e0006 */
[----:B------:R-:W-:Y:S02]  /*0490*/  @!P2 IADD3 R26, -R26, RZ, RZ ;  /* 0x000000ff1a1aa210 */ /* 0x000fe40007ffe1ff */
[----:B------:R-:W-:Y:S01]  /*04a0*/  @!P1 LOP3.LUT R26, RZ, c[0x0][0x178], RZ, 0x33, !PT ;  /* 0x00005e00ff1a9a12 */ /* 0x000fe200078e33ff */
[C---:B------:R-:W-:Y:S01]  /*04b0*/  IMAD R15, R34.reuse, c[0x0][0x1ec], R15 ;  /* 0x00007b00220f7a24 */ /* 0x040fe200078e020f */
[----:B------:R-:W-:Y:S01]  /*04c0*/  IADD3 R19, P2, R11, R4, RZ ;  /* 0x000000040b137210 */ /* 0x000fe20007f5e0ff */
[----:B------:R-:W-:Y:S01]  /*04d0*/  IMAD R17, R34, c[0x0][0x284], R17 ;  /* 0x0000a10022117a24 */ /* 0x000fe200078e0211 */
[----:B------:R-:W-:Y:S01]  /*04e0*/  LEA R29, P1, R27, c[0x0][0x240], 0x1 ;  /* 0x000090001b1d7a11 */ /* 0x000fe200078208ff */
[----:B------:R-:W-:Y:S01]  /*04f0*/  IMAD.WIDE.U32 R8, R26, c[0x0][0x1c8], R8 ;  /* 0x000072001a087a25 */ /* 0x000fe200078e0008 */
[----:B------:R-:W-:-:S02]  /*0500*/  IADD3.X R2, R13, R3, R15, P0, !PT ;  /* 0x000000030d027210 */ /* 0x000fc400007fe40f */
[----:B------:R-:W-:Y:S02]  /*0510*/  ISETP.NE.U32.AND P0, PT, RZ, c[0x0][0x260], PT ;  /* 0x00009800ff007a0c */ /* 0x000fe40003f05070 */
[----:B------:R-:W-:Y:S02]  /*0520*/  IADD3.X R4, R13, R5, R17, P2, !PT ;  /* 0x000000050d047210 */ /* 0x000fe400017fe411 */
        /* <DEDUP_REMOVED lines=30> */
[C---:B------:R-:W-:Y:S01]  /*0710*/  IMAD R3, R33.reuse, c[0x0][0x180], RZ ;  /* 0x0000600021037a24 */ /* 0x040fe200078e02ff */
[----:B------:R-:W-:Y:S01]  /*0720*/  MOV R16, c[0x0][0x174] ;  /* 0x00005d0000107a02 */ /* 0x000fe20000000f00 */
[----:B------:R-:W-:Y:S01]  /*0730*/  IMAD R5, R33, c[0x0][0x198], RZ ;  /* 0x0000660021057a24 */ /* 0x000fe200078e02ff */
[----:B------:R-:W1:Y:S01]  /*0740*/  S2R R15, SR_LANEID ;  /* 0x00000000000f7919 */ /* 0x000e620000000000 */
[C---:B------:R-:W-:Y:S01]  /*0750*/  IMAD R13, R34.reuse, c[0x0][0x184], R3 ;  /* 0x00006100220d7a24 */ /* 0x040fe200078e0203 */
[----:B------:R-:W-:Y:S01]  /*0760*/  MOV R22, RZ ;  /* 0x000000ff00167202 */ /* 0x000fe20000000f00 */
[C---:B------:R-:W-:Y:S01]  /*0770*/  IMAD R11, R34.reuse, c[0x0][0x19c], R5 ;  /* 0x00006700220b7a24 */ /* 0x040fe200078e0205 */
[----:B------:R-:W-:Y:S01]  /*0780*/  MOV R35, RZ ;  /* 0x000000ff00237202 */ /* 0x000fe20000000f00 */
[----:B------:R-:W-:Y:S01]  /*0790*/  IMAD.WIDE.U32 R58, R34, c[0x0][0x180], RZ ;  /* 0x00006000223a7a25 */ /* 0x000fe200078e00ff */
[----:B------:R-:W-:-:S03]  /*07a0*/  UMOV UR4, URZ ;  /* 0x0000003f00047c82 */ /* 0x000fc60008000000 */
[----:B------:R-:W-:Y:S01]  /*07b0*/  IMAD.WIDE.U32 R64, R34, c[0x0][0x198], RZ ;  /* 0x0000660022407a25 */ /* 0x000fe200078e00ff */
[----:B------:R-:W-:-:S04]  /*07c0*/  IADD3 R13, R59, R13, RZ ;  /* 0x0000000d3b0d7210 */ /* 0x000fc80007ffe0ff */
[----:B------:R-:W-:Y:S02]  /*07d0*/  IADD3 R11, R65, R11, RZ ;  /* 0x0000000b410b7210 */ /* 0x000fe40007ffe0ff */
[C---:B0-----:R-:W-:Y:S02]  /*07e0*/  IADD3 R3, R20.reuse, 0x40, RZ ;  /* 0x0000004014037810 */ /* 0x041fe40007ffe0ff */
[C---:B------:R-:W-:Y:S02]  /*07f0*/  IADD3 R5, R20.reuse, 0x80, RZ ;  /* 0x0000008014057810 */ /* 0x040fe40007ffe0ff */
[C---:B------:R-:W-:Y:S02]  /*0800*/  SHF.L.U32 R10, R20.reuse, 0x3, RZ ;  /* 0x00000003140a7819 */ /* 0x040fe400000006ff */
[C---:B------:R-:W-:Y:S02]  /*0810*/  IADD3 R9, R20.reuse, 0x20, RZ ;  /* 0x0000002014097810 */ /* 0x040fe40007ffe0ff */
[----:B------:R-:W-:-:S02]  /*0820*/  IADD3 R7, R20, 0x60, RZ ;  /* 0x0000006014077810 */ /* 0x000fc40007ffe0ff */
[C---:B------:R-:W-:Y:S02]  /*0830*/  IADD3 R41, R20.reuse, 0xa0, RZ ;  /* 0x000000a014297810 */ /* 0x040fe40007ffe0ff */
[C---:B------:R-:W-:Y:S02]  /*0840*/  IADD3 R43, R20.reuse, 0xc0, RZ ;  /* 0x000000c0142b7810 */ /* 0x040fe40007ffe0ff */
[C---:B------:R-:W-:Y:S02]  /*0850*/  IADD3 R45, R20.reuse, 0xe0, RZ ;  /* 0x000000e0142d7810 */ /* 0x040fe40007ffe0ff */
[-C--:B------:R-:W-:Y:S02]  /*0860*/  LEA.HI.SX32 R8, R3, R20.reuse, 0x1b ;  /* 0x0000001403087211 */ /* 0x080fe400078fdaff */
[----:B------:R-:W-:Y:S02]  /*0870*/  LEA.HI.SX32 R6, R5, R20, 0x1b ;  /* 0x0000001405067211 */ /* 0x000fe400078fdaff */
[----:B------:R-:W-:-:S02]  /*0880*/  LOP3.LUT R14, R20, 0x1f, RZ, 0xc0, !PT ;  /* 0x0000001f140e7812 */ /* 0x000fc400078ec0ff */
[----:B------:R-:W-:Y:S02]  /*0890*/  LEA.HI.SX32 R12, R20, R20, 0x1b ;  /* 0x00000014140c7211 */ /* 0x000fe400078fdaff */
[----:B------:R-:W-:Y:S02]  /*08a0*/  LEA.HI.SX32 R10, R10, R10, 0x1b ;  /* 0x0000000a0a0a7211 */ /* 0x000fe400078fdaff */
[-C--:B------:R-:W-:Y:S02]  /*08b0*/  LEA.HI.SX32 R9, R9, R20.reuse, 0x1b ;  /* 0x0000001409097211 */ /* 0x080fe400078fdaff */
[-C--:B------:R-:W-:Y:S02]  /*08c0*/  LEA.HI.SX32 R7, R7, R20.reuse, 0x1b ;  /* 0x0000001407077211 */ /* 0x080fe400078fdaff */
[-C--:B------:R-:W-:Y:S02]  /*08d0*/  LEA.HI.SX32 R5, R41, R20.reuse, 0x1b ;  /* 0x0000001429057211 */ /* 0x080fe400078fdaff */
[----:B------:R-:W-:-:S02]  /*08e0*/  LEA.HI.SX32 R4, R43, R20, 0x1b ;  /* 0x000000142b047211 */ /* 0x000fc400078fdaff */
[----:B-1----:R-:W-:Y:S02]  /*08f0*/  LEA.HI.SX32 R3, R45, R20, 0x1b ;  /* 0x000000142d037211 */ /* 0x002fe400078fdaff */
.L_x_7574:
[----:B------:R-:W-:Y:S01]  /*0900*/  BAR.SYNC.DEFER_BLOCKING 0x0 ;  /* 0x0000000000007b1d */ /* 0x000fe20000010000 */
[----:B0-----:R-:W-:Y:S02]  /*0910*/  SHF.R.S32.HI R41, RZ, 0x1f, R20 ;  /* 0x0000001fff297819 */ /* 0x001fe40000011414 */
[C---:B------:R-:W-:Y:S02]  /*0920*/  SHF.L.U32 R2, R20.reuse, 0x4, RZ ;  /* 0x0000000414027819 */ /* 0x040fe400000006ff */
        /* <DEDUP_REMOVED lines=17> */
[----:B0-----:R0:W2:Y:S01]  /*0a40*/  LDG.E.128 R52, [R60.64] ;  /* 0x000000063c347981 */ /* 0x0010a2000c1e1d00 */
[----:B------:R-:W-:Y:S01]  /*0a50*/  LEA R74, R16, 0xffffff00, 0x8 ;  /* 0xffffff00104a7811 */ /* 0x000fe200078e40ff */
[----:B------:R-:W-:Y:S01]  /*0a60*/  IMAD R63, R28, c[0x0][0x1f0], RZ ;  /* 0x00007c001c3f7a24 */ /* 0x000fe200078e02ff */
[----:B------:R-:W-:Y:S01]  /*0a70*/  BSSY B0, `(.L_x_7535) ;  /* 0x0000047000007945 */ /* 0x000fe20003800000 */
[----:B------:R-:W-:Y:S01]  /*0a80*/  IMAD R69, R33, c[0x0][0x1f8], RZ ;  /* 0x00007e0021457a24 */ /* 0x000fe200078e02ff */
[----:B------:R-:W-:Y:S01]  /*0a90*/  SHF.R.S32.HI R75, RZ, 0x1f, R74 ;  /* 0x0000001fff4b7819 */ /* 0x000fe2000001144a */
[----:B------:R-:W-:-:S02]  /*0aa0*/  IMAD R67, R30, c[0x0][0x1f4], R63 ;  /* 0x00007d001e437a24 */ /* 0x000fc400078e023f */
[----:B------:R-:W-:Y:S02]  /*0ab0*/  IMAD R69, R34, c[0x0][0x1fc], R69 ;  /* 0x00007f0022457a24 */ /* 0x000fe400078e0245 */
[----:B------:R-:W-:Y:S01]  /*0ac0*/  IMAD.WIDE.U32 R62, R30, c[0x0][0x1f0], R74 ;  /* 0x00007c001e3e7a25 */ /* 0x000fe200078e004a */
[--C-:B-1----:R-:W-:Y:S02]  /*0ad0*/  HADD2.F32 R66, -RZ, R48.reuse.H0_H0 ;  /* 0x20000030ff427230 */ /* 0x102fe40000004100 */
[----:B------:R-:W-:Y:S02]  /*0ae0*/  HADD2.F32 R48, -RZ, R48.H1_H1 ;  /* 0x30000030ff307230 */ /* 0x000fe40000004100 */
[----:B------:R-:W-:Y:S01]  /*0af0*/  IADD3 R63, R63, R67, RZ ;  /* 0x000000433f3f7210 */ /* 0x000fe20007ffe0ff */
[--C-:B------:R-:W-:Y:S01]  /*0b00*/  HADD2.F32 R70, -RZ, R50.reuse.H0_H0 ;  /* 0x20000032ff467230 */ /* 0x100fe20000004100 */
[--C-:B-----5:R-:W-:Y:S01]  /*0b10*/  FADD.FTZ R66, R66, R31.reuse ;  /* 0x0000001f42427221 */ /* 0x120fe20000010000 */
[----:B------:R-:W-:Y:S01]  /*0b20*/  HADD2.F32 R68, -RZ, R49.H0_H0 ;  /* 0x20000031ff447230 */ /* 0x000fe20000004100 */
[----:B------:R-:W-:Y:S01]  /*0b30*/  FADD.FTZ R67, R48, R31 ;  /* 0x0000001f30437221 */ /* 0x000fe20000010000 */
[----:B------:R-:W-:Y:S01]  /*0b40*/  HADD2.F32 R50, -RZ, R50.H1_H1 ;  /* 0x30000032ff327230 */ /* 0x000fe20000004100 */
[----:B------:R-:W-:Y:S01]  /*0b50*/  IMAD.WIDE.U32 R62, R34, c[0x0][0x1f8], R62 ;  /* 0x00007e00223e7a25 */ /* 0x000fe200078e003e */
[----:B------:R-:W-:Y:S01]  /*0b60*/  FSETP.GTU.FTZ.AND P6, PT, R66, 20, PT ;  /* 0x41a000004200780b */ /* 0x000fe20003fdc000 */
[--C-:B------:R-:W-:Y:S01]  /*0b70*/  HADD2.F32 R72, -RZ, R51.reuse.H0_H0 ;  /* 0x20000033ff487230 */ /* 0x100fe20000004100 */
[----:B------:R-:W-:Y:S01]  /*0b80*/  FSETP.GTU.FTZ.AND P5, PT, R67, 20, PT ;  /* 0x41a000004300780b */ /* 0x000fe20003fbc000 */
[--C-:B------:R-:W-:Y:S01]  /*0b90*/  FADD.FTZ R68, R68, R31.reuse ;  /* 0x0000001f44447221 */ /* 0x100fe20000010000 */
[----:B------:R-:W-:Y:S01]  /*0ba0*/  IADD3 R63, R63, R69, RZ ;  /* 0x000000453f3f7210 */ /* 0x000fe20007ffe0ff */
[--C-:B------:R-:W-:Y:S01]  /*0bb0*/  FADD.FTZ R70, R70, R31.reuse ;  /* 0x0000001f46467221 */ /* 0x100fe20000010000 */
[----:B0-----:R-:W-:Y:S01]  /*0bc0*/  LEA R61, P0, R62, c[0x0][0x268], 0x1 ;  /* 0x00009a003e3d7a11 */ /* 0x001fe200078008ff */
[--C-:B------:R-:W-:Y:S01]  /*0bd0*/  FADD.FTZ R71, R50, R31.reuse ;  /* 0x0000001f32477221 */ /* 0x100fe20000010000 */
[----:B------:R-:W-:Y:S01]  /*0be0*/  HADD2.F32 R48, -RZ, R51.H1_H1 ;  /* 0x30000033ff307230 */ /* 0x000fe20000004100 */
[----:B------:R-:W-:Y:S01]  /*0bf0*/  FADD.FTZ R72, R72, R31 ;  /* 0x0000001f48487221 */ /* 0x000fe20000010000 */
[----:B------:R-:W-:Y:S01]  /*0c00*/  LEA.HI.X R63, R62, c[0x0][0x26c], R63, 0x1, P0 ;  /* 0x00009b003e3f7a11 */ /* 0x000fe200000f0c3f */
[----:B------:R-:W-:Y:S01]  /*0c10*/  HADD2.F32 R62, -RZ, R49.H1_H1 ;  /* 0x30000031ff3e7230 */ /* 0x000fe20000004100 */
[----:B------:R-:W-:Y:S01]  /*0c20*/  IADD3 R60, P0, R61, R2, RZ ;  /* 0x000000023d3c7210 */ /* 0x000fe20007f1e0ff */
[----:B------:R-:W-:Y:S01]  /*0c30*/  FADD.FTZ R73, R48, R31 ;  /* 0x0000001f30497221 */ /* 0x000fe20000010000 */
[----:B------:R-:W-:-:S02]  /*0c40*/  FSETP.GTU.FTZ.AND P4, PT, R68, 20, PT ;  /* 0x41a000004400780b */ /* 0x000fc40003f9c000 */
[----:B------:R-:W-:Y:S01]  /*0c50*/  FADD.FTZ R69, R62, R31 ;  /* 0x0000001f3e457221 */ /* 0x000fe20000010000 */
[----:B------:R-:W-:Y:S02]  /*0c60*/  IADD3.X R61, R63, R0, RZ, P0, !PT ;  /* 0x000000003f3d7210 */ /* 0x000fe400007fe4ff */
[----:B------:R-:W-:Y:S02]  /*0c70*/  FSETP.GTU.FTZ.AND P2, PT, R70, 20, PT ;  /* 0x41a000004600780b */ /* 0x000fe40003f5c000 */
[----:B------:R-:W-:Y:S02]  /*0c80*/  FSETP.GTU.FTZ.AND P3, PT, R69, 20, PT ;  /* 0x41a000004500780b */ /* 0x000fe40003f7c000 */
[----:B------:R-:W-:Y:S02]  /*0c90*/  FSETP.GTU.FTZ.AND P1, PT, R71, 20, PT ;  /* 0x41a000004700780b */ /* 0x000fe40003f3c000 */
[----:B------:R-:W-:Y:S01]  /*0ca0*/  FSETP.GTU.FTZ.AND P0, PT, R72, 20, PT ;  /* 0x41a000004800780b */ /* 0x000fe20003f1c000 */
[----:B--2---:R0:W-:Y:S01]  /*0cb0*/  STS.128 [R15.X16], R52 ;  /* 0x000000340f007388 */ /* 0x0041e2000000cc00 */
[----:B------:R-:W-:-:S06]  /*0cc0*/  NOP ;  /* 0x0000000000007918 */ /* 0x000fcc0000000000 */
[----:B------:R0:W1:Y:S01]  /*0cd0*/  LDS.128 R44, [R15.X16] ;  /* 0x000000000f2c7984 */ /* 0x000062000000cc00 */
[----:B---3--:R-:W-:Y:S05]  /*0ce0*/  @P6 BRA `(.L_x_7536) ;  /* 0x000001f000006947 */ /* 0x008fea0003800000 */
[----:B------:R-:W-:Y:S01]  /*0cf0*/  FMUL.FTZ R66, R66, 1.4426950216293334961 ;  /* 0x3fb8aa3b42427820 */ /* 0x000fe20000410000 */
[----:B------:R-:W-:Y:S01]  /*0d00*/  HFMA2.MMA R51, -RZ, RZ, 1.625, 0 ;  /* 0x3e800000ff337435 */ /* 0x000fe200000001ff */
[----:B0-----:R-:W-:Y:S02]  /*0d10*/  MOV R52, 0x3d39bf78 ;  /* 0x3d39bf7800347802 */ /* 0x001fe40000000f00 */
        /* <DEDUP_REMOVED lines=28> */
.L_x_7536:
[----:B------:R-:W-:Y:S05]  /*0ee0*/  BSYNC B0 ;  /* 0x0000000000007941 */ /* 0x000fea0003800000 */
.L_x_7535:
[----:B------:R-:W-:Y:S01]  /*0ef0*/  BSSY B0, `(.L_x_7537) ;  /* 0x0000022000007945 */ /* 0x000fe20003800000 */
[----:B------:R-:W-:Y:S01]  /*0f00*/  FSETP.GTU.FTZ.AND P6, PT, R73, 20, PT ;  /* 0x41a000004900780b */ /* 0x000fe20003fdc000 */
[----:B------:R-:W-:Y:S07]  /*0f10*/  @P5 BRA `(.L_x_7538) ;  /* 0x000001f000005947 */ /* 0x000fee0003800000 */
        /* <DEDUP_REMOVED lines=31> */
.L_x_7538:
[----:B------:R-:W-:Y:S05]  /*1110*/  BSYNC B0 ;  /* 0x0000000000007941 */ /* 0x000fea0003800000 */
.L_x_7537:
        /* <DEDUP_REMOVED lines=33> */
.L_x_7540:
[----:B------:R-:W-:Y:S05]  /*1330*/  BSYNC B0 ;  /* 0x0000000000007941 */ /* 0x000fea0003800000 */
.L_x_7539:
        /* <DEDUP_REMOVED lines=33> */
.L_x_7542:
[----:B------:R-:W-:Y:S05]  /*1550*/  BSYNC B0 ;  /* 0x0000000000007941 */ /* 0x000fea0003800000 */
.L_x_7541:
        /* <DEDUP_REMOVED lines=33> */
.L_x_7544:
[----:B------:R-:W-:Y:S05]  /*1770*/  BSYNC B0 ;  /* 0x0000000000007941 */ /* 0x000fea0003800000 */
.L_x_7543:
        /* <DEDUP_REMOVED lines=33> */
.L_x_7546:
[----:B------:R-:W-:Y:S05]  /*1990*/  BSYNC B0 ;  /* 0x0000000000007941 */ /* 0x000fea0003800000 */
.L_x_7545:
        /* <DEDUP_REMOVED lines=33> */
.L_x_7548:
[----:B------:R-:W-:Y:S05]  /*1bb0*/  BSYNC B0 ;  /* 0x0000000000007941 */ /* 0x000fea0003800000 */
.L_x_7547:
        /* <DEDUP_REMOVED lines=33> */
.L_x_7550:
[----:B------:R-:W-:Y:S05]  /*1dd0*/  BSYNC B0 ;  /* 0x0000000000007941 */ /* 0x000fea0003800000 */
.L_x_7549:
[----:B------:R-:W-:Y:S06]  /*1de0*/  BAR.SYNC.DEFER_BLOCKING 0x0 ;  /* 0x0000000000007b1d */ /* 0x000fec0000010000 */
[----:B------:R-:W2:Y:S01]  /*1df0*/  LDG.E.128 R60, [R60.64] ;  /* 0x000000063c3c7981 */ /* 0x000ea2000c1e1d00 */
[----:B------:R-:W-:Y:S02]  /*1e00*/  IMAD R49, R28, c[0x0][0x200], RZ ;  /* 0x000080001c317a24 */ /* 0x000fe400078e02ff */
[----:B0-----:R-:W-:Y:S02]  /*1e10*/  IMAD R53, R33, c[0x0][0x208], RZ ;  /* 0x0000820021357a24 */ /* 0x001fe400078e02ff */
        /* <DEDUP_REMOVED lines=14> */
[----:B------:R-:W2:Y:S01]  /*1f00*/  LDG.E.128 R52, [R52.64] ;  /* 0x0000000634347981 */ /* 0x000ea2000c1e1d00 */
[----:B-1----:R-:W-:-:S02]  /*1f10*/  HADD2.F32 R89, -RZ, R44.H1_H1 ;  /* 0x3000002cff597230 */ /* 0x002fc40000004100 */
        /* <DEDUP_REMOVED lines=9> */
[----:B------:R-:W0:Y:S01]  /*1fb0*/  MUFU.EX2 R80, R48 ;  /* 0x0000003000507308 */ /* 0x000e220000000800 */
[----:B------:R-:W-:Y:S01]  /*1fc0*/  HADD2.F32 R62, -RZ, R51.H0_H0 ;  /* 0x20000033ff3e7230 */ /* 0x000fe20000004100 */
[----:B------:R-:W-:-:S02]  /*1fd0*/  FMUL.FTZ R76, R96, -1.4426950216293334961 ;  /* 0xbfb8aa3b604c7820 */ /* 0x000fc40000410000 */
[----:B------:R-:W-:Y:S02]  /*1fe0*/  FMUL.FTZ R79, R63, -1.4426950216293334961 ;  /* 0xbfb8aa3b3f4f7820 */ /* 0x000fe40000410000 */
[----:B------:R-:W-:Y:S02]  /*1ff0*/  FMUL.FTZ R85, R62, -1.4426950216293334961 ;  /* 0xbfb8aa3b3e557820 */ /* 0x000fe40000410000 */
[----:B------:R1:W-:Y:S01]  /*2000*/  MUFU.EX2 R81, R60 ;  /* 0x0000003c00517308 */ /* 0x0003e20000000800 */
[----:B------:R-:W-:-:S07]  /*2010*/  FMUL.FTZ R82, R61, -1.4426950216293334961 ;  /* 0xbfb8aa3b3d527820 */ /* 0x000fce0000410000 */
[----:B------:R-:W3:Y:S01]  /*2020*/  MUFU.EX2 R83, R49 ;  /* 0x0000003100537308 */ /* 0x000ee20000000800 */
[----:B-1----:R-:W-:Y:S01]  /*2030*/  HADD2.F32 R60, -RZ, R51.H1_H1 ;  /* 0x30000033ff3c7230 */ /* 0x002fe20000004100 */
[----:B0-----:R-:W-:-:S04]  /*2040*/  FADD.FTZ R80, R80, 1 ;  /* 0x3f80000050507421 */ /* 0x001fc80000010000 */
[----:B------:R-:W-:Y:S02]  /*2050*/  FMUL.FTZ R87, R60, -1.4426950216293334961 ;  /* 0xbfb8aa3b3c577820 */ /* 0x000fe40000410000 */
[----:B------:R-:W0:Y:S08]  /*2060*/  MUFU.EX2 R76, R76 ;  /* 0x0000004c004c7308 */ /* 0x000e300000000800 */
[----:B------:R0:W1:Y:S01]  /*2070*/  MUFU.EX2 R84, R79 ;  /* 0x0000004f00547308 */ /* 0x0000620000000800 */
[----:B---3--:R-:W-:Y:S01]  /*2080*/  FADD.FTZ R92, R83, 1 ;  /* 0x3f800000535c7421 */ /* 0x008fe20000010000 */
[----:B------:R-:W-:-:S06]  /*2090*/  HADD2.F32 R83, -RZ, R46.H0_H0 ;  /* 0x2000002eff537230 */ /* 0x000fcc0000004100 */
[----:B------:R3:W4:Y:S01]  /*20a0*/  MUFU.EX2 R88, R85 ;  /* 0x0000005500587308 */ /* 0x0007220000000800 */
[----:B0-----:R-:W-:Y:S01]  /*20b0*/  FADD.FTZ R79, R76, 1 ;  /* 0x3f8000004c4f7421 */ /* 0x001fe20000010000 */
[----:B------:R-:W-:-:S06]  /*20c0*/  HADD2.F32 R76, -RZ, R44.H0_H0 ;  /* 0x2000002cff4c7230 */ /* 0x000fcc0000004100 */
[----:B------:R0:W5:Y:S01]  /*20d0*/  MUFU.RCP R93, R79 ;  /* 0x0000004f005d7308 */ /* 0x0001620000001000 */
[----:B---3--:R-:W-:Y:S01]  /*20e0*/  HADD2.F32 R85, -RZ, R45.H1_H1 ;  /* 0x3000002dff557230 */ /* 0x008fe20000004100 */
[----:B-1----:R-:W-:-:S06]  /*20f0*/  FADD.FTZ R84, R84, 1 ;  /* 0x3f80000054547421 */ /* 0x002fcc0000010000 */
[----:B------:R-:W1:Y:S01]  /*2100*/  MUFU.RCP R100, R80 ;  /* 0x0000005000647308 */ /* 0x000e620000001000 */
[----:B----4-:R-:W-:Y:S01]  /*2110*/  FADD.FTZ R95, R88, 1 ;  /* 0x3f800000585f7421 */ /* 0x010fe20000010000 */
[----:B0-----:R-:W-:-:S06]  /*2120*/  HADD2.F32 R79, -RZ, R47.H0_H0 ;  /* 0x2000002fff4f7230 */ /* 0x001fcc0000004100 */
[----:B------:R0:W3:Y:S08]  /*2130*/  MUFU.EX2 R99, R87 ;  /* 0x0000005700637308 */ /* 0x0000f00000000800 */
[----:B------:R4:W3:Y:S01]  /*2140*/  MUFU.EX2 R86, R82 ;  /* 0x0000005200567308 */ /* 0x0008e20000000800 */
[----:B0-----:R-:W-:Y:S01]  /*2150*/  HADD2.F32 R87, -RZ, R45.H0_H0 ;  /* 0x2000002dff577230 */ /* 0x001fe20000004100 */
[----:B-----5:R-:W-:-:S04]  /*2160*/  FADD.FTZ R45, -R93, 1 ;  /* 0x3f8000005d2d7421 */ /* 0x020fc80000010100 */
[----:B------:R-:W-:Y:S02]  /*2170*/  FFMA.FTZ R45, R96, R45, 1 ;  /* 0x3f800000602d7423 */ /* 0x000fe4000001002d */
[----:B------:R-:W-:Y:S01]  /*2180*/  MUFU.RCP R92, R92 ;  /* 0x0000005c005c7308 */ /* 0x000fe20000001000 */
[----:B----4-:R-:W-:Y:S01]  /*2190*/  FADD.FTZ R82, R81, 1 ;  /* 0x3f80000051527421 */ /* 0x010fe20000010000 */
[----:B------:R-:W-:Y:S01]  /*21a0*/  HADD2.F32 R81, -RZ, R46.H1_H1 ;  /* 0x3000002eff517230 */ /* 0x000fe20000004100 */
[----:B-1----:R-:W-:Y:S02]  /*21b0*/  FADD.FTZ R46, -R100, 1 ;  /* 0x3f800000642e7421 */ /* 0x002fe40000010100 */
[----:B---3--:R-:W-:Y:S02]  /*21c0*/  FADD.FTZ R99, R99, 1 ;  /* 0x3f80000063637421 */ /* 0x008fe40000010000 */
[----:B------:R-:W-:Y:S01]  /*21d0*/  FMUL.FTZ R96, R96, R93 ;  /* 0x0000005d60607220 */ /* 0x000fe20000410000 */
[----:B------:R-:W-:Y:S01]  /*21e0*/  MUFU.RCP R95, R95 ;  /* 0x0000005f005f7308 */ /* 0x000fe20000001000 */
[----:B------:R-:W-:-:S02]  /*21f0*/  FADD.FTZ R98, R86, 1 ;  /* 0x3f80000056627421 */ /* 0x000fc40000010000 */
[----:B------:R-:W-:-:S05]  /*2200*/  FFMA.FTZ R46, R97, R46, 1 ;  /* 0x3f800000612e7423 */ /* 0x000fca000001002e */
[----:B------:R-:W-:Y:S08]  /*2210*/  MUFU.RCP R94, R84 ;  /* 0x00000054005e7308 */ /* 0x000ff00000001000 */
[----:B------:R-:W-:Y:S01]  /*2220*/  MUFU.RCP R98, R98 ;  /* 0x0000006200627308 */ /* 0x000fe20000001000 */
[----:B--2---:R0:W-:Y:S01]  /*2230*/  STS.128 [R15.X16], R52 ;  /* 0x000000340f007388 */ /* 0x0041e2000000cc00 */
[----:B------:R-:W-:-:S06]  /*2240*/  NOP ;  /* 0x0000000000007918 */ /* 0x000fcc0000000000 */
[----:B------:R-:W1:Y:S01]  /*2250*/  LDS.128 R48, [R15.X16] ;  /* 0x000000000f307984 */ /* 0x000e62000000cc00 */
[----:B0-----:R0:W2:Y:S01]  /*2260*/  MUFU.RCP R53, R82 ;  /* 0x0000005200357308 */ /* 0x0010a20000001000 */
[----:B------:R-:W-:Y:S02]  /*2270*/  HADD2.F32 R54, -RZ, R47.H1_H1 ;  /* 0x3000002fff367230 */ /* 0x000fe40000004100 */
[--C-:B-1----:R-:W-:Y:S02]  /*2280*/  HADD2.F32 R55, -RZ, R48.reuse.H0_H0 ;  /* 0x20000030ff377230 */ /* 0x102fe40000004100 */
[--C-:B0-----:R-:W-:Y:S02]  /*2290*/  HADD2.F32 R82, -RZ, R49.reuse.H0_H0 ;  /* 0x20000031ff527230 */ /* 0x101fe40000004100 */
[----:B------:R-:W-:Y:S01]  /*22a0*/  HADD2.F32 R84, -RZ, R49.H1_H1 ;  /* 0x30000031ff547230 */ /* 0x000fe20000004100 */
[----:B------:R-:W-:Y:S01]  /*22b0*/  FMUL.FTZ R44, R76, R55 ;  /* 0x000000374c2c7220 */ /* 0x000fe20000410000 */
[----:B------:R-:W-:Y:S01]  /*22c0*/  HADD2.F32 R80, -RZ, R48.H1_H1 ;  /* 0x30000030ff507230 */ /* 0x000fe20000004100 */
[----:B--2---:R-:W-:Y:S01]  /*22d0*/  FADD.FTZ R49, -R53, 1 ;  /* 0x3f80000035317421 */ /* 0x004fe20000010100 */
        /* <DEDUP_REMOVED lines=10> */
[----:B------:R-:W-:Y:S02]  /*2380*/  FFMA.FTZ R49, R78, R49, 1 ;  /* 0x3f8000004e317423 */ /* 0x000fe40000010031 */
[----:B------:R-:W-:Y:S02]  /*2390*/  FFMA.FTZ R50, R77, R50, 1 ;  /* 0x3f8000004d327423 */ /* 0x000fe40000010032 */
[----:B------:R-:W-:Y:S02]  /*23a0*/  FMUL.FTZ R48, R53, R48 ;  /* 0x0000003035307220 */ /* 0x000fe40000410000 */
[----:B------:R-:W-:-:S02]  /*23b0*/  FMUL.FTZ R51, R92, R51 ;  /* 0x000000335c337220 */ /* 0x000fc40000410000 */
[----:B------:R-:W-:Y:S02]  /*23c0*/  FMUL.FTZ R47, R89, R80 ;  /* 0x00000050592f7220 */ /* 0x000fe40000410000 */
[----:B------:R-:W-:Y:S02]  /*23d0*/  FMUL.FTZ R44, R44, R45 ;  /* 0x0000002d2c2c7220 */ /* 0x000fe40000410000 */
[----:B------:R-:W-:Y:S02]  /*23e0*/  FMUL.FTZ R45, R48, R49 ;  /* 0x00000031302d7220 */ /* 0x000fe40000410000 */
[----:B------:R-:W-:Y:S02]  /*23f0*/  FMUL.FTZ R50, R51, R50 ;  /* 0x0000003233327220 */ /* 0x000fe40000410000 */
[----:B------:R-:W-:Y:S02]  /*2400*/  FMUL.FTZ R47, R100, R47 ;  /* 0x0000002f642f7220 */ /* 0x000fe40000410000 */
[----:B------:R-:W-:Y:S01]  /*2410*/  FADD.FTZ R49, -R95, 1 ;  /* 0x3f8000005f317421 */ /* 0x000fe20000010100 */
[----:B------:R-:W-:Y:S01]  /*2420*/  F2FP.PACK_AB R45, R50, R45 ;  /* 0x0000002d322d723e */ /* 0x000fe200000000ff */
[----:B0-----:R-:W-:-:S02]  /*2430*/  FADD.FTZ R51, -R97, 1 ;  /* 0x3f80000061337421 */ /* 0x001fc40000010100 */
[----:B------:R-:W-:Y:S02]  /*2440*/  FMUL.FTZ R47, R47, R46 ;  /* 0x0000002e2f2f7220 */ /* 0x000fe40000410000 */
[----:B------:R-:W-:Y:S02]  /*2450*/  FFMA.FTZ R99, R62, R49, 1 ;  /* 0x3f8000003e637423 */ /* 0x000fe40000010031 */
        /* <DEDUP_REMOVED lines=16> */
[----:B------:R-:W-:Y:S01]  /*2560*/  HADD2.F32 R48, -RZ, R40.H0_H0 ;  /* 0x20000028ff307230 */ /* 0x000fe20000004100 */
[----:B------:R-:W-:-:S02]  /*2570*/  FMUL.FTZ R52, R52, R99 ;  /* 0x0000006334347220 */ /* 0x000fc40000410000 */
[----:B------:R-:W-:Y:S01]  /*2580*/  FMUL.FTZ R101, R100, R101 ;  /* 0x0000006564657220 */ /* 0x000fe20000410000 */
[----:B------:R-:W-:Y:S01]  /*2590*/  F2FP.PACK_AB R46, R51, R46 ;  /* 0x0000002e332e723e */ /* 0x000fe200000000ff */
[----:B------:R-:W-:Y:S02]  /*25a0*/  IMAD R49, R28, c[0x0][0x2e8], RZ ;  /* 0x0000ba001c317a24 */ /* 0x000fe400078e02ff */
[----:B------:R-:W-:Y:S01]  /*25b0*/  FMUL.FTZ R76, R76, R96 ;  /* 0x000000604c4c7220 */ /* 0x000fe20000410000 */
[----:B------:R-:W-:Y:S01]  /*25c0*/  F2FP.PACK_AB R47, R101, R52 ;  /* 0x00000034652f723e */ /* 0x000fe200000000ff */
[----:B------:R-:W-:Y:S01]  /*25d0*/  BAR.SYNC.DEFER_BLOCKING 0x0 ;  /* 0x0000000000007b1d */ /* 0x000fe20000010000 */
[----:B------:R-:W-:Y:S01]  /*25e0*/  IMAD R99, R30, c[0x0][0x2ec], R49 ;  /* 0x0000bb001e637a24 */ /* 0x000fe200078e0231 */
[----:B------:R-:W-:Y:S01]  /*25f0*/  MOV R101, c[0x0][0x16c] ;  /* 0x00005b0000657a02 */ /* 0x000fe20000000f00 */
[----:B------:R-:W-:Y:S01]  /*2600*/  FFMA.FTZ R100, R76, R48, R35 ;  /* 0x000000304c647223 */ /* 0x000fe20000010023 */
[----:B------:R-:W-:Y:S01]  /*2610*/  HADD2.F32 R35, -RZ, R40.H1_H1 ;  /* 0x30000028ff237230 */ /* 0x000fe20000004100 */
[----:B------:R-:W-:Y:S01]  /*2620*/  FMUL.FTZ R78, R78, R53 ;  /* 0x000000354e4e7220 */ /* 0x000fe20000410000 */
[----:B------:R-:W-:Y:S01]  /*2630*/  ISETP.GE.AND P1, PT, R101, 0x1, PT ;  /* 0x000000016500780c */ /* 0x000fe20003f26270 */
[----:B------:R-:W-:-:S04]  /*2640*/  IMAD.WIDE.U32 R52, R30, c[0x0][0x2e8], R74 ;  /* 0x0000ba001e347a25 */ /* 0x000fc800078e004a */
[----:B------:R-:W-:Y:S01]  /*2650*/  FMUL.FTZ R89, R89, R93 ;  /* 0x0000005d59597220 */ /* 0x000fe20000410000 */
[----:B------:R-:W-:Y:S01]  /*2660*/  IADD3 R53, R53, R99, RZ ;  /* 0x0000006335357210 */ /* 0x000fe20007ffe0ff */
[----:B------:R-:W-:Y:S02]  /*2670*/  FMUL.FTZ R87, R87, R78 ;  /* 0x0000004e57577220 */ /* 0x000fe40000410000 */
[----:B------:R-:W-:Y:S01]  /*2680*/  FFMA.FTZ R100, R89, R35, R100 ;  /* 0x0000002359647223 */ /* 0x000fe20000010064 */
[----:B------:R-:W-:Y:S01]  /*2690*/  HADD2.F32 R35, -RZ, R41.H0_H0 ;  /* 0x20000029ff237230 */ /* 0x000fe20000004100 */
[----:B------:R-:W-:-:S04]  /*26a0*/  IMAD.WIDE.U32 R52, R34, c[0x0][0x2f0], R52 ;  /* 0x0000bc0022347a25 */ /* 0x000fc800078e0034 */
[----:B------:R-:W-:Y:S02]  /*26b0*/  FMUL.FTZ R92, R77, R92 ;  /* 0x0000005c4d5c7220 */ /* 0x000fe40000410000 */
[----:B------:R-:W-:Y:S01]  /*26c0*/  FFMA.FTZ R100, R87, R35, R100 ;  /* 0x0000002357647223 */ /* 0x000fe20000010064 */
[----:B------:R0:W-:Y:S01]  /*26d0*/  STS.128 [R15.X16], R44 ;  /* 0x0000002c0f007388 */ /* 0x0001e2000000cc00 */
[----:B------:R-:W-:-:S06]  /*26e0*/  NOP ;  /* 0x0000000000007918 */ /* 0x000fcc0000000000 */
[----:B------:R-:W1:Y:S01]  /*26f0*/  LDS.128 R48, [R15.X16] ;  /* 0x000000000f307984 */ /* 0x000e62000000cc00 */
[----:B------:R-:W-:Y:S01]  /*2700*/  HADD2.F32 R35, -RZ, R41.H1_H1 ;  /* 0x30000029ff237230 */ /* 0x000fe20000004100 */
[----:B------:R-:W-:Y:S02]  /*2710*/  FMUL.FTZ R85, R85, R92 ;  /* 0x0000005c55557220 */ /* 0x000fe40000410000 */
[----:B------:R-:W-:Y:S02]  /*2720*/  FMUL.FTZ R63, R63, R94 ;  /* 0x0000005e3f3f7220 */ /* 0x000fe40000410000 */
[----:B------:R-:W-:Y:S01]  /*2730*/  FFMA.FTZ R100, R85, R35, R100 ;  /* 0x0000002355647223 */ /* 0x000fe20000010064 */
[----:B------:R-:W-:Y:S01]  /*2740*/  HADD2.F32 R35, -RZ, R42.H0_H0 ;  /* 0x2000002aff237230 */ /* 0x000fe20000004100 */
[----:B------:R-:W-:Y:S02]  /*2750*/  FMUL.FTZ R83, R83, R63 ;  /* 0x0000003f53537220 */ /* 0x000fe40000410000 */
[----:B0-----:R-:W-:-:S02]  /*2760*/  IMAD R45, R33, c[0x0][0x2f0], RZ ;  /* 0x0000bc00212d7a24 */ /* 0x001fc400078e02ff */
[----:B------:R-:W-:Y:S02]  /*2770*/  FMUL.FTZ R61, R61, R98 ;  /* 0x000000623d3d7220 */ /* 0x000fe40000410000 */
[----:B------:R-:W-:Y:S02]  /*2780*/  IMAD R45, R34, c[0x0][0x2f4], R45 ;  /* 0x0000bd00222d7a24 */ /* 0x000fe400078e022d */
[----:B------:R-:W-:Y:S01]  /*2790*/  FFMA.FTZ R100, R83, R35, R100 ;  /* 0x0000002353647223 */ /* 0x000fe20000010064 */
[----:B------:R-:W-:Y:S01]  /*27a0*/  HADD2.F32 R35, -RZ, R42.H1_H1 ;  /* 0x3000002aff237230 */ /* 0x000fe20000004100 */
[----:B------:R-:W-:Y:S01]  /*27b0*/  FMUL.FTZ R81, R81, R61 ;  /* 0x0000003d51517220 */ /* 0x000fe20000410000 */
[----:B------:R-:W-:Y:S01]  /*27c0*/  IADD3 R53, R53, R45, RZ ;  /* 0x0000002d35357210 */ /* 0x000fe20007ffe0ff */
[----:B------:R-:W-:Y:S01]  /*27d0*/  FMUL.FTZ R62, R62, R95 ;  /* 0x0000005f3e3e7220 */ /* 0x000fe20000410000 */
[C---:B------:R-:W-:Y:S01]  /*27e0*/  LEA R45, P0, R52.reuse, c[0x0][0x338], 0x1 ;  /* 0x0000ce00342d7a11 */ /* 0x040fe200078008ff */
[----:B------:R-:W-:Y:S01]  /*27f0*/  FFMA.FTZ R100, R81, R35, R100 ;  /* 0x0000002351647223 */ /* 0x000fe20000010064 */
[--C-:B------:R-:W-:Y:S01]  /*2800*/  HADD2.F32 R35, -RZ, R43.reuse.H0_H0 ;  /* 0x2000002bff237230 */ /* 0x100fe20000004100 */
[----:B------:R-:W-:Y:S01]  /*2810*/  FMUL.FTZ R79, R79, R62 ;  /* 0x0000003e4f4f7220 */ /* 0x000fe20000410000 */
[----:B------:R-:W-:Y:S01]  /*2820*/  LEA.HI.X R53, R52, c[0x0][0x33c], R53, 0x1, P0 ;  /* 0x0000cf0034357a11 */ /* 0x000fe200000f0c35 */
[----:B------:R-:W-:Y:S01]  /*2830*/  FMUL.FTZ R60, R60, R97 ;  /* 0x000000613c3c7220 */ /* 0x000fe20000410000 */
[----:B------:R-:W-:Y:S01]  /*2840*/  IADD3 R44, P2, R45, R2, RZ ;  /* 0x000000022d2c7210 */ /* 0x000fe20007f5e0ff */
[----:B------:R-:W-:Y:S01]  /*2850*/  FFMA.FTZ R100, R79, R35, R100 ;  /* 0x000000234f647223 */ /* 0x000fe20000010064 */
[----:B------:R-:W-:Y:S01]  /*2860*/  ISETP.NE.U32.AND P0, PT, RZ, c[0x0][0x270], PT ;  /* 0x00009c00ff007a0c */ /* 0x000fe20003f05070 */
[----:B------:R-:W-:Y:S01]  /*2870*/  HADD2.F32 R35, -RZ, R43.H1_H1 ;  /* 0x3000002bff237230 */ /* 0x000fe20000004100 */
[----:B------:R-:W-:Y:S01]  /*2880*/  IADD3.X R45, R53, R0, RZ, P2, !PT ;  /* 0x00000000352d7210 */ /* 0x000fe200017fe4ff */
[----:B------:R-:W-:Y:S01]  /*2890*/  FMUL.FTZ R77, R54, R60 ;  /* 0x0000003c364d7220 */ /* 0x000fe20000410000 */
[----:B------:R-:W-:-:S03]  /*28a0*/  ISETP.NE.AND.EX P0, PT, RZ, c[0x0][0x274], PT, P0 ;  /* 0x00009d00ff007a0c */ /* 0x000fc60003f05300 */
[----:B-1----:R0:W-:Y:S10]  /*28b0*/  STG.E.128 [R44.64], R48 ;  /* 0x000000302c007986 */ /* 0x0021f4000c101d06 */
[----:B------:R-:W-:Y:S05]  /*28c0*/  @!P0 BRA `(.L_x_7551) ;  /* 0x000001d000008947 */ /* 0x000fea0003800000 */
[----:B------:R-:W-:Y:S01]  /*28d0*/  BAR.SYNC.DEFER_BLOCKING 0x0 ;  /* 0x0000000000007b1d */ /* 0x000fe20000010000 */
[----:B0-----:R-:W-:-:S02]  /*28e0*/  FMUL.FTZ R44, R96, R55 ;  /* 0x00000037602c7220 */ /* 0x001fc40000410000 */
[----:B------:R-:W-:Y:S02]  /*28f0*/  FMUL.FTZ R45, R78, R82 ;  /* 0x000000524e2d7220 */ /* 0x000fe40000410000 */
[----:B------:R-:W-:Y:S02]  /*2900*/  FMUL.FTZ R46, R63, R86 ;  /* 0x000000563f2e7220 */ /* 0x000fe40000410000 */
        /* <DEDUP_REMOVED lines=25> */
.L_x_7551:
        /* <DEDUP_REMOVED lines=15> */
[----:B0-----:R-:W-:Y:S01]  /*2b90*/  HFMA2.MMA R45, -RZ, RZ, 0, 0 ;  /* 0x00000000ff2d7435 */ /* 0x001fe200000001ff */
[----:B------:R-:W-:Y:S01]  /*2ba0*/  MOV R44, R20 ;  /* 0x00000014002c7202 */ /* 0x000fe20000000f00 */
[----:B------:R-:W-:Y:S01]  /*2bb0*/  IMAD R47, R28, c[0x0][0x2b8], RZ ;  /* 0x0000ae001c2f7a24 */ /* 0x000fe200078e02ff */
[----:B------:R-:W-:Y:S01]  /*2bc0*/  HFMA2.MMA R117, -RZ, RZ, 0, 0 ;  /* 0x00000000ff757435 */ /* 0x000fe200000001ff */
[----:B------:R-:W-:Y:S01]  /*2bd0*/  IMAD R49, R24, c[0x0][0x2c0], RZ ;  /* 0x0000b00018317a24 */ /* 0x000fe200078e02ff */
[----:B------:R-:W-:Y:S01]  /*2be0*/  HFMA2.MMA R115, -RZ, RZ, 0, 0 ;  /* 0x00000000ff737435 */ /* 0x000fe200000001ff */
[----:B------:R-:W-:Y:S01]  /*2bf0*/  IMAD R47, R30, c[0x0][0x2bc], R47 ;  /* 0x0000af001e2f7a24 */ /* 0x000fe200078e022f */
[----:B------:R-:W-:Y:S01]  /*2c00*/  MOV R63, RZ ;  /* 0x000000ff003f7202 */ /* 0x000fe20000000f00 */
[----:B------:R-:W-:Y:S01]  /*2c10*/  IMAD R49, R26, c[0x0][0x2c4], R49 ;  /* 0x0000b1001a317a24 */ /* 0x000fe200078e0231 */
[----:B------:R-:W-:Y:S01]  /*2c20*/  MOV R88, RZ ;  /* 0x000000ff00587202 */ /* 0x000fe20000000f00 */
[----:B------:R-:W-:-:S05]  /*2c30*/  IMAD.WIDE.U32 R44, R30, c[0x0][0x2b8], R44 ;  /* 0x0000ae001e2c7a25 */ /* 0x000fca00078e002c */
[----:B------:R-:W-:Y:S02]  /*2c40*/  IADD3 R45, R45, R47, RZ ;  /* 0x0000002f2d2d7210 */ /* 0x000fe40007ffe0ff */
[----:B------:R-:W-:-:S03]  /*2c50*/  MOV R47, c[0x0][0x174] ;  /* 0x00005d00002f7a02 */ /* 0x000fc60000000f00 */
[----:B------:R-:W-:Y:S01]  /*2c60*/  IMAD.WIDE.U32 R92, R26, c[0x0][0x2c0], R44 ;  /* 0x0000b0001a5c7a25 */ /* 0x000fe200078e002c */
[----:B------:R-:W-:-:S04]  /*2c70*/  LEA R47, R47, UR4, 0x8 ;  /* 0x000000042f2f7c11 */ /* 0x000fc8000f8e40ff */
[----:B------:R-:W-:Y:S02]  /*2c80*/  IADD3 R49, R93, R49, RZ ;  /* 0x000000315d317210 */ /* 0x000fe40007ffe0ff */
[----:B------:R-:W-:-:S04]  /*2c90*/  LEA R44, P0, R92, c[0x0][0x320], 0x2 ;  /* 0x0000c8005c2c7a11 */ /* 0x000fc800078010ff */
[----:B------:R-:W-:Y:S02]  /*2ca0*/  LEA.HI.X R45, R92, c[0x0][0x324], R49, 0x2, P0 ;  /* 0x0000c9005c2d7a11 */ /* 0x000fe400000f1431 */
[----:B------:R-:W-:-:S03]  /*2cb0*/  IADD3 R92, P0, R74, R92, RZ ;  /* 0x0000005c4a5c7210 */ /* 0x000fc60007f1e0ff */
[----:B------:R-:W-:Y:S01]  /*2cc0*/  IMAD.WIDE R44, R47, 0x4, R44 ;  /* 0x000000042f2c7825 */ /* 0x000fe200078e022c */
[----:B------:R-:W-:-:S04]  /*2cd0*/  IADD3.X R93, R75, R49, RZ, P0, !PT ;  /* 0x000000314b5d7210 */ /* 0x000fc800007fe4ff */
[C---:B------:R-:W-:Y:S02]  /*2ce0*/  IADD3 R94, P6, R44.reuse, -0x380, RZ ;  /* 0xfffffc802c5e7810 */ /* 0x040fe40007fde0ff */
[C---:B------:R-:W-:Y:S02]  /*2cf0*/  IADD3 R96, P5, R44.reuse, -0x300, RZ ;  /* 0xfffffd002c607810 */ /* 0x040fe40007fbe0ff */
[----:B------:R-:W-:Y:S02]  /*2d00*/  IADD3.X R95, R45, -0x1, RZ, P6, !PT ;  /* 0xffffffff2d5f7810 */ /* 0x000fe400037fe4ff */
        /* <DEDUP_REMOVED lines=10> */
[----:B------:R-:W-:Y:S02]  /*2db0*/  IADD3.X R107, R45, -0x1, RZ, P6, !PT ;  /* 0xffffffff2d6b7810 */ /* 0x000fe400037fe4ff */
.L_x_7573:
[----:B------:R-:W-:Y:S02]  /*2dc0*/  SHF.R.S32.HI R124, RZ, 0x1f, R117 ;  /* 0x0000001fff7c7819 */ /* 0x000fe40000011475 */
[----:B------:R-:W-:Y:S02]  /*2dd0*/  MOV R44, R58 ;  /* 0x0000003a002c7202 */ /* 0x000fe40000000f00 */
        /* <DEDUP_REMOVED lines=10> */
[C---:B------:R-:W-:Y:S02]  /*2e80*/  LEA R45, P0, R46.reuse, R18, 0x1 ;  /* 0x000000122e2d7211 */ /* 0x040fe400078008ff */
[----:B------:R-:W-:Y:S01]  /*2e90*/  IADD3 R47, R47, R49, RZ ;  /* 0x000000312f2f7210 */ /* 0x000fe20007ffe0ff */
[----:B0-2---:R0:W2:Y:S01]  /*2ea0*/  LDG.E R86, [R50.64] ;  /* 0x0000000632567981 */ /* 0x0050a2000c1e1900 */
[----:B------:R-:W-:Y:S02]  /*2eb0*/  IADD3 R44, P1, R45, R2, RZ ;  /* 0x000000022d2c7210 */ /* 0x000fe40007f3e0ff */
[----:B------:R-:W-:-:S04]  /*2ec0*/  LEA.HI.X R47, R46, R17, R47, 0x1, P0 ;  /* 0x000000112e2f7211 */ /* 0x000fc800000f0c2f */
[----:B------:R-:W-:-:S06]  /*2ed0*/  IADD3.X R45, R47, R0, RZ, P1, !PT ;  /* 0x000000002f2d7210 */ /* 0x000fcc0000ffe4ff */
[----:B---3--:R-:W3:Y:S01]  /*2ee0*/  LDG.E.128 R44, [R44.64] ;  /* 0x000000062c2c7981 */ /* 0x008ee2000c1e1d00 */
[----:B------:R-:W-:Y:S01]  /*2ef0*/  MOV R48, R64 ;  /* 0x0000004000307202 */ /* 0x000fe20000000f00 */
[----:B------:R-:W-:Y:S01]  /*2f00*/  IMAD R108, R124, c[0x0][0x1a0], RZ ;  /* 0x000068007c6c7a24 */ /* 0x000fe200078e02ff */
[----:B------:R-:W-:Y:S02]  /*2f10*/  MOV R49, R11 ;  /* 0x0000000b00317202 */ /* 0x000fe40000000f00 */
[C---:B------:R-:W-:Y:S01]  /*2f20*/  IADD3 R90, R16.reuse, -0x1, RZ ;  /* 0xffffffff105a7810 */ /* 0x040fe20007ffe0ff */
[C---:B------:R-:W-:Y:S01]  /*2f30*/  IMAD R119, R117.reuse, c[0x0][0x1a4], R108 ;  /* 0x0000690075777a24 */ /* 0x040fe200078e026c */
[----:B------:R-:W-:Y:S01]  /*2f40*/  ISETP.GT.AND P0, PT, R16, 0x1, PT ;  /* 0x000000011000780c */ /* 0x000fe20003f04270 */
[----:B------:R-:W-:Y:S01]  /*2f50*/  IMAD.WIDE.U32 R48, R117, c[0x0][0x1a0], R48 ;  /* 0x0000680075307a25 */ /* 0x000fe200078e0030 */
[----:B------:R-:W-:Y:S02]  /*2f60*/  ISETP.NE.AND P1, PT, R20, RZ, PT ;  /* 0x000000ff1400720c */ /* 0x000fe40003f25270 */
[----:B0-----:R-:W-:-:S02]  /*2f70*/  LEA.HI R50, R90, R90, RZ, 0x1 ;  /* 0x0000005a5a327211 */ /* 0x001fc400078f08ff */
[----:B------:R-:W-:Y:S02]  /*2f80*/  LEA R118, P2, R48, c[0x0][0x228], 0x2 ;  /* 0x00008a0030767a11 */ /* 0x000fe400078410ff */
[----:B------:R-:W-:Y:S02]  /*2f90*/  IADD3 R119, R49, R119, RZ ;  /* 0x0000007731777210 */ /* 0x000fe40007ffe0ff */
[----:B------:R-:W-:Y:S02]  /*2fa0*/  ISETP.EQ.AND P0, PT, R14, RZ, P0 ;  /* 0x000000ff0e00720c */ /* 0x000fe40000702270 */
[----:B------:R-:W-:Y:S02]  /*2fb0*/  LEA.HI.X R119, R48, c[0x0][0x22c], R119, 0x2, P2 ;  /* 0x00008b0030777a11 */ /* 0x000fe400010f1477 */
[----:B------:R-:W-:Y:S02]  /*2fc0*/  LOP3.LUT R51, R50, 0xfffffe, RZ, 0xc0, !PT ;  /* 0x00fffffe32337812 */ /* 0x000fe400078ec0ff */
[----:B------:R-:W-:Y:S01]  /*2fd0*/  IADD3 R49, R20, 0x200, RZ ;  /* 0x0000020014317810 */ /* 0x000fe20007ffe0ff */
[----:B------:R0:W4:Y:S01]  /*2fe0*/  LDG.E R118, [R118.64] ;  /* 0x0000000676767981 */ /* 0x000122000c1e1900 */
[----:B------:R-:W-:-:S04]  /*2ff0*/  IADD3 R90, R90, -R51, RZ ;  /* 0x800000335a5a7210 */ /* 0x000fc80007ffe0ff */
[----:B------:R-:W-:Y:S02]  /*3000*/  @!P1 LEA R49, R90, R117, 0x8 ;  /* 0x000000755a319211 */ /* 0x000fe400078e40ff */
[----:B------:R-:W-:Y:S02]  /*3010*/  @P0 IADD3 R48, R16, -0x2, RZ ;  /* 0xfffffffe10300810 */ /* 0x000fe40007ffe0ff */
[----:B------:R-:W-:-:S03]  /*3020*/  SHF.L.U32 R123, R49, 0x2, RZ ;  /* 0x00000002317b7819 */ /* 0x000fc600000006ff */
[----:B------:R-:W-:Y:S01]  /*3030*/  @P0 IMAD R121, R48, c[0x0][0x16c], R117 ;  /* 0x00005b0030790a24 */ /* 0x000fe200078e0275 */
[----:B------:R-:W-:Y:S02]  /*3040*/  ISETP.NE.AND P2, PT, R20, 0x1f, PT ;  /* 0x0000001f1400780c */ /* 0x000fe40003f45270 */
[----:B------:R-:W-:Y:S01]  /*3050*/  MOV R136, RZ ;  /* 0x000000ff00887202 */ /* 0x000fe20000000f00 */
[----:B------:R-:W-:Y:S01]  /*3060*/  @P0 IMAD.WIDE R120, R121, 0x8, R36 ;  /* 0x0000000879780825 */ /* 0x000fe200078e0224 */
[----:B------:R-:W-:Y:S02]  /*3070*/  HADD2.F32 R110, -RZ, R40.H1_H1 ;  /* 0x30000028ff6e7230 */ /* 0x000fe40000004100 */
[----:B------:R-:W-:-:S03]  /*3080*/  HADD2.F32 R108, -RZ, R41.H1_H1 ;  /* 0x30000029ff6c7230 */ /* 0x000fc60000004100 */
[----:B------:R-:W-:Y:S01]  /*3090*/  FMUL.FTZ R138, R110, R67 ;  /* 0x000000436e8a7220 */ /* 0x000fe20000410000 */
[--C-:B0-----:R-:W-:Y:S01]  /*30a0*/  HADD2.F32 R119, -RZ, R42.reuse.H0_H0 ;  /* 0x2000002aff777230 */ /* 0x101fe20000004100 */
[----:B------:R-:W-:Y:S01]  /*30b0*/  FMUL.FTZ R128, R108, R69 ;  /* 0x000000456c807220 */ /* 0x000fe20000410000 */
[----:B------:R-:W-:Y:S02]  /*30c0*/  HADD2.F32 R114, -RZ, R42.H1_H1 ;  /* 0x3000002aff727230 */ /* 0x000fe40000004100 */
[--C-:B------:R-:W-:Y:S01]  /*30d0*/  HADD2.F32 R129, -RZ, R43.reuse.H0_H0 ;  /* 0x2000002bff817230 */ /* 0x100fe20000004100 */
[----:B------:R-:W-:Y:S01]  /*30e0*/  BSSY B0, `(.L_x_7553) ;  /* 0x0000040000007945 */ /* 0x000fe20003800000 */
[----:B------:R-:W-:Y:S01]  /*30f0*/  HADD2.F32 R90, -RZ, R43.H1_H1 ;  /* 0x3000002bff5a7230 */ /* 0x000fe20000004100 */
[----:B------:R-:W-:Y:S02]  /*3100*/  FMUL.FTZ R122, R119, R70 ;  /* 0x00000046777a7220 */ /* 0x000fe40000410000 */
[----:B------:R-:W-:-:S02]  /*3110*/  FMUL.FTZ R139, R129, R72 ;  /* 0x00000048818b7220 */ /* 0x000fc40000410000 */
[----:B--2---:R-:W-:-:S04]  /*3120*/  FMUL.FTZ R116, R86, 1.4426950216293334961 ;  /* 0x3fb8aa3b56747820 */ /* 0x004fc80000410000 */
[----:B------:R-:W-:-:S06]  /*3130*/  FMUL.FTZ R112, R116, R66 ;  /* 0x0000004274707220 */ /* 0x000fcc0000410000 */
[----:B------:R-:W0:Y:S01]  /*3140*/  MUFU.EX2 R112, R112 ;  /* 0x0000007000707308 */ /* 0x000e220000000800 */
[----:B-1-3--:R1:W-:Y:S01]  /*3150*/  STS.128 [R15.X16], R44 ;  /* 0x0000002c0f007388 */ /* 0x00a3e2000000cc00 */
[----:B------:R-:W-:-:S06]  /*3160*/  NOP ;  /* 0x0000000000007918 */ /* 0x000fcc0000000000 */
[----:B------:R-:W2:Y:S04]  /*3170*/  LDS.128 R48, [R15.X16] ;  /* 0x000000000f307984 */ /* 0x000ea8000000cc00 */
[----:B0-----:R0:W-:Y:S04]  /*3180*/  STS [R123+0x878], R112 ;  /* 0x000878707b007388 */ /* 0x0011e80000000800 */
[----:B------:R-:W-:Y:S01]  /*3190*/  BAR.SYNC.DEFER_BLOCKING 0x0 ;  /* 0x0000000000007b1d */ /* 0x000fe20000010000 */
[C---:B------:R-:W-:Y:S02]  /*31a0*/  FMUL.FTZ R131, R116.reuse, R67 ;  /* 0x0000004374837220 */ /* 0x040fe40000410000 */
[----:B-1----:R-:W-:-:S02]  /*31b0*/  FMUL.FTZ R46, R116, R68 ;  /* 0x00000044742e7220 */ /* 0x002fc40000410000 */
[C---:B------:R-:W-:Y:S02]  /*31c0*/  FMUL.FTZ R145, R116.reuse, R69 ;  /* 0x0000004574917220 */ /* 0x040fe40000410000 */
[----:B------:R-:W1:Y:S01]  /*31d0*/  MUFU.EX2 R131, R131 ;  /* 0x0000008300837308 */ /* 0x000e620000000800 */
[C---:B------:R-:W-:Y:S01]  /*31e0*/  FMUL.FTZ R141, R116.reuse, R73 ;  /* 0x00000049748d7220 */ /* 0x040fe20000410000 */
[----:B------:R3:W3:Y:S06]  /*31f0*/  @P2 LDS R127, [R20.X4+0x107c] ;  /* 0x00107c00147f2984 */ /* 0x0006ec0000004800 */
[----:B------:R-:W1:Y:S01]  /*3200*/  MUFU.EX2 R46, R46 ;  /* 0x0000002e002e7308 */ /* 0x000e620000000800 */
[----:B------:R-:W-:-:S02]  /*3210*/  FMUL.FTZ R149, R116, R70 ;  /* 0x0000004674957220 */ /* 0x000fc40000410000 */
[C---:B------:R-:W-:Y:S01]  /*3220*/  FMUL.FTZ R147, R116.reuse, R71 ;  /* 0x0000004774937220 */ /* 0x040fe20000410000 */
[----:B0-----:R-:W-:Y:S01]  /*3230*/  HADD2.F32 R123, -RZ, R40.H0_H0 ;  /* 0x20000028ff7b7230 */ /* 0x001fe20000004100 */
[----:B------:R-:W-:Y:S01]  /*3240*/  FMUL.FTZ R116, R116, R72 ;  /* 0x0000004874747220 */ /* 0x000fe20000410000 */
[----:B------:R0:W5:Y:S02]  /*3250*/  @P0 LDG.E R136, [R120.64+0x4] ;  /* 0x0000040678880981 */ /* 0x000164000c1e1900 */
[----:B------:R-:W3:Y:S01]  /*3260*/  MUFU.EX2 R145, R145 ;  /* 0x0000009100917308 */ /* 0x000ee20000000800 */
[--C-:B--2---:R-:W-:Y:S02]  /*3270*/  HADD2.F32 R133, -RZ, R51.reuse.H0_H0 ;  /* 0x20000033ff857230 */ /* 0x104fe40000004100 */
[----:B------:R-:W-:Y:S01]  /*3280*/  HADD2.F32 R143, -RZ, R51.H1_H1 ;  /* 0x30000033ff8f7230 */ /* 0x000fe20000004100 */
[----:B------:R-:W-:-:S04]  /*3290*/  FMUL.FTZ R51, R123, R66 ;  /* 0x000000427b337220 */ /* 0x000fc80000410000 */
[----:B------:R-:W2:Y:S01]  /*32a0*/  MUFU.EX2 R141, R141 ;  /* 0x0000008d008d7308 */ /* 0x000ea20000000800 */
[----:B0-----:R-:W-:Y:S01]  /*32b0*/  HADD2.F32 R121, -RZ, R41.H0_H0 ;  /* 0x20000029ff797230 */ /* 0x001fe20000004100 */
[----:B-1----:R-:W-:Y:S01]  /*32c0*/  FMUL.FTZ R45, R112, R131 ;  /* 0x00000083702d7220 */ /* 0x002fe20000410000 */
[--C-:B------:R-:W-:Y:S01]  /*32d0*/  HADD2.F32 R125, -RZ, R49.reuse.H0_H0 ;  /* 0x20000031ff7d7230 */ /* 0x100fe20000004100 */
[----:B------:R-:W-:Y:S01]  /*32e0*/  FFMA.FTZ R44, R131, R51, R138 ;  /* 0x00000033832c7223 */ /* 0x000fe2000001008a */
[----:B------:R-:W-:-:S03]  /*32f0*/  HADD2.F32 R137, -RZ, R49.H1_H1 ;  /* 0x30000031ff897230 */ /* 0x000fc60000004100 */
[----:B------:R-:W0:Y:S01]  /*3300*/  MUFU.EX2 R149, R149 ;  /* 0x0000009500957308 */ /* 0x000e220000000800 */
[--C-:B------:R-:W-:Y:S01]  /*3310*/  HADD2.F32 R47, -RZ, R50.reuse.H0_H0 ;  /* 0x20000032ff2f7230 */ /* 0x100fe20000004100 */
[----:B------:R-:W-:Y:S01]  /*3320*/  FMUL.FTZ R49, R121, R68 ;  /* 0x0000004479317220 */ /* 0x000fe20000410000 */
[----:B------:R-:W-:Y:S01]  /*3330*/  HADD2.F32 R135, -RZ, R50.H1_H1 ;  /* 0x30000032ff877230 */ /* 0x000fe20000004100 */
[----:B----4-:R-:W-:-:S04]  /*3340*/  FMUL.FTZ R142, R118, R133 ;  /* 0x00000085768e7220 */ /* 0x010fc80000410000 */
[----:B------:R-:W1:Y:S01]  /*3350*/  MUFU.EX2 R147, R147 ;  /* 0x0000009300937308 */ /* 0x000e620000000800 */
[----:B------:R-:W-:-:S07]  /*3360*/  FMUL.FTZ R50, R118, R143 ;  /* 0x0000008f76327220 */ /* 0x000fce0000410000 */
[----:B------:R-:W4:Y:S01]  /*3370*/  MUFU.EX2 R116, R116 ;  /* 0x0000007400747308 */ /* 0x000f220000000800 */
[--C-:B------:R-:W-:Y:S01]  /*3380*/  HADD2.F32 R151, -RZ, R48.reuse.H0_H0 ;  /* 0x20000030ff977230 */ /* 0x100fe20000004100 */
[C---:B------:R-:W-:Y:S01]  /*3390*/  FMUL.FTZ R126, R46.reuse, R45 ;  /* 0x0000002d2e7e7220 */ /* 0x040fe20000410000 */
[----:B------:R-:W-:Y:S01]  /*33a0*/  HADD2.F32 R153, -RZ, R48.H1_H1 ;  /* 0x30000030ff997230 */ /* 0x000fe20000004100 */
[----:B------:R-:W-:Y:S02]  /*33b0*/  FFMA.FTZ R44, R46, R44, R49 ;  /* 0x0000002c2e2c7223 */ /* 0x000fe40000010031 */
[----:B------:R-:W-:Y:S02]  /*33c0*/  FMUL.FTZ R48, R118, R135 ;  /* 0x0000008776307220 */ /* 0x000fe40000410000 */
[----:B------:R-:W-:Y:S02]  /*33d0*/  FMUL.FTZ R142, R79, R142 ;  /* 0x0000008e4f8e7220 */ /* 0x000fe40000410000 */
[----:B------:R-:W-:-:S02]  /*33e0*/  FMUL.FTZ R50, R77, R50 ;  /* 0x000000324d327220 */ /* 0x000fc40000410000 */
[----:B------:R-:W-:Y:S02]  /*33f0*/  FMUL.FTZ R120, R114, R71 ;  /* 0x0000004772787220 */ /* 0x000fe40000410000 */
[C---:B---3--:R-:W-:Y:S02]  /*3400*/  FMUL.FTZ R126, R145.reuse, R126 ;  /* 0x0000007e917e7220 */ /* 0x048fe40000410000 */
[----:B------:R-:W-:Y:S02]  /*3410*/  FFMA.FTZ R44, R145, R44, R128 ;  /* 0x0000002c912c7223 */ /* 0x000fe40000010080 */
[C---:B------:R-:W-:Y:S02]  /*3420*/  FMUL.FTZ R45, R118.reuse, R151 ;  /* 0x00000097762d7220 */ /* 0x040fe40000410000 */
[----:B------:R-:W-:Y:S02]  /*3430*/  FMUL.FTZ R140, R118, R47 ;  /* 0x0000002f768c7220 */ /* 0x000fe40000410000 */
[----:B------:R-:W-:-:S02]  /*3440*/  FMUL.FTZ R157, R81, R48 ;  /* 0x00000030519d7220 */ /* 0x000fc40000410000 */
[----:B--2---:R-:W-:Y:S01]  /*3450*/  FFMA.FTZ R130, R141, R50, R142 ;  /* 0x000000328d827223 */ /* 0x004fe2000001008e */
[----:B------:R-:W-:Y:S05]  /*3460*/  @P2 BRA `(.L_x_7554) ;  /* 0x0000007000002947 */ /* 0x000fea0003800000 */
[----:B01--4-:R-:W-:-:S13]  /*3470*/  ISETP.NE.AND P0, PT, R16, c[0x0][0x174], PT ;  /* 0x00005d0010007a0c */ /* 0x013fda0003f05270 */
[----:B------:R-:W-:-:S04]  /*3480*/  @P0 LEA.HI R48, R16, R16, RZ, 0x1 ;  /* 0x0000001010300211 */ /* 0x000fc800078f08ff */
[----:B------:R-:W-:-:S04]  /*3490*/  @P0 LOP3.LUT R127, R48, 0xfffffe, RZ, 0xc0, !PT ;  /* 0x00fffffe307f0812 */ /* 0x000fc800078ec0ff */
[----:B------:R-:W-:Y:S01]  /*34a0*/  @P0 IADD3 R48, -R127, R16, RZ ;  /* 0x000000107f300210 */ /* 0x000fe20007ffe1ff */
[----:B------:R-:W-:-:S03]  /*34b0*/  HFMA2.MMA R127, -RZ, RZ, 1.875, 0 ;  /* 0x3f800000ff7f7435 */ /* 0x000fc600000001ff */
[----:B------:R-:W-:-:S07]  /*34c0*/  @P0 LEA R48, R48, R117, 0x8 ;  /* 0x0000007530300211 */ /* 0x000fce00078e40ff */
[----:B------:R0:W1:Y:S02]  /*34d0*/  @P0 LDS R127, [R48.X4+0x878] ;  /* 0x00087800307f0984 */ /* 0x0000640000004800 */
.L_x_7554:
[----:B01--4-:R-:W-:Y:S05]  /*34e0*/  BSYNC B0 ;  /* 0x0000000000007941 */ /* 0x013fea0003800000 */
.L_x_7553:
[----:B------:R-:W-:Y:S01]  /*34f0*/  FMUL.FTZ R155, R141, R127 ;  /* 0x0000007f8d9b7220 */ /* 0x000fe20000410000 */
        /* <DEDUP_REMOVED lines=57> */
[C---:B0-----:R-:W-:Y:S01]  /*3890*/  @!P0 FFMA.FTZ R159, R144.reuse, R132, R159 ;  /* 0x00000084909f8223 */ /* 0x041fe2000001009f */
[----:B------:R-:W-:Y:S01]  /*38a0*/  SHF.L.U32 R132, R117, 0x3, RZ ;  /* 0x0000000375847819 */ /* 0x000fe200000006ff */
[----:B-1----:R-:W-:Y:S01]  /*38b0*/  @!P0 FMUL.FTZ R144, R144, R163 ;  /* 0x000000a390908220 */ /* 0x002fe20000410000 */
[----:B------:R-:W-:-:S02]  /*38c0*/  ISETP.GE.AND P0, PT, R16, c[0x0][0x174], PT ;  /* 0x00005d0010007a0c */ /* 0x000fc40003f06270 */
[----:B------:R-:W0:Y:S02]  /*38d0*/  SHFL.DOWN PT, R150, R159, 0x8, 0x1f ;  /* 0x09001f009f967f89 */ /* 0x000e2400000e0000 */
[----:B------:R-:W-:Y:S02]  /*38e0*/  ISETP.NE.OR P0, PT, R14, RZ, P0 ;  /* 0x000000ff0e00720c */ /* 0x000fe40000705670 */
[----:B------:R-:W1:Y:S01]  /*38f0*/  SHFL.DOWN PT, R165, R144, 0x8, 0x1f ;  /* 0x09001f0090a57f89 */ /* 0x000e6200000e0000 */
[C---:B--2---:R-:W-:Y:S01]  /*3900*/  @P3 FFMA.FTZ R161, R146.reuse, R44, R161 ;  /* 0x0000002c92a13223 */ /* 0x044fe200000100a1 */
[----:B------:R-:W-:Y:S01]  /*3910*/  HFMA2.MMA R44, -RZ, RZ, 1.875, 0 ;  /* 0x3f800000ff2c7435 */ /* 0x000fe200000001ff */
[----:B---3--:R-:W-:Y:S01]  /*3920*/  @P3 FMUL.FTZ R146, R146, R45 ;  /* 0x0000002d92923220 */ /* 0x008fe20000410000 */
[----:B------:R-:W-:Y:S02]  /*3930*/  MOV R45, RZ ;  /* 0x000000ff002d7202 */ /* 0x000fe40000000f00 */
        /* <DEDUP_REMOVED lines=15> */
[----:B0-----:R-:W-:-:S03]  /*3a30*/  @!P3 FFMA.FTZ R159, R144, R150, R159 ;  /* 0x00000096909fb223 */ /* 0x001fc6000001009f */
[----:B-----5:R-:W-:Y:S01]  /*3a40*/  SHFL.IDX PT, R150, R136, RZ, 0x1f ;  /* 0x00001fff88967589 */ /* 0x020fe200000e0000 */
[----:B-1----:R-:W-:-:S03]  /*3a50*/  @!P3 FMUL.FTZ R144, R144, R165 ;  /* 0x000000a59090b220 */ /* 0x002fc60000410000 */
[----:B------:R-:W-:Y:S04]  /*3a60*/  SHFL.IDX PT, R152, R45, RZ, 0x1f ;  /* 0x00001fff2d987589 */ /* 0x000fe800000e0000 */
[----:B------:R-:W-:Y:S01]  /*3a70*/  SHFL.DOWN PT, R154, R159, 0x1, 0x1f ;  /* 0x08201f009f9a7f89 */ /* 0x000fe200000e0000 */
[----:B--2---:R-:W-:-:S03]  /*3a80*/  @P0 FFMA.FTZ R161, R146, R148, R161 ;  /* 0x0000009492a10223 */ /* 0x004fc600000100a1 */
[----:B------:R-:W0:Y:S01]  /*3a90*/  SHFL.DOWN PT, R165, R144, 0x1, 0x1f ;  /* 0x08201f0090a57f89 */ /* 0x000e2200000e0000 */
[----:B---3--:R-:W-:-:S03]  /*3aa0*/  @P0 FMUL.FTZ R146, R146, R163 ;  /* 0x000000a392920220 */ /* 0x008fc60000410000 */
[----:B------:R-:W-:Y:S04]  /*3ab0*/  SHFL.UP PT, R161, R161, 0x1, RZ ;  /* 0x04200000a1a17989 */ /* 0x000fe800000e00ff */
[----:B------:R-:W1:Y:S04]  /*3ac0*/  SHFL.UP PT, R146, R146, 0x1, RZ ;  /* 0x0420000092927989 */ /* 0x000e6800000e00ff */
[----:B------:R-:W-:Y:S04]  /*3ad0*/  SHFL.IDX PT, R148, R159, RZ, 0x1f ;  /* 0x00001fff9f947589 */ /* 0x000fe800000e0000 */
[----:B------:R-:W2:Y:S01]  /*3ae0*/  SHFL.IDX PT, R163, R144, RZ, 0x1f ;  /* 0x00001fff90a37589 */ /* 0x000ea200000e0000 */
[----:B0-----:R-:W-:-:S04]  /*3af0*/  @P2 FFMA.FTZ R152, R165, R152, R154 ;  /* 0x00000098a5982223 */ /* 0x001fc8000001009a */
[----:B------:R-:W-:Y:S02]  /*3b00*/  FFMA.FTZ R50, R152, R127, R50 ;  /* 0x0000007f98327223 */ /* 0x000fe40000010032 */
[----:B-1----:R-:W-:Y:S02]  /*3b10*/  @P1 FFMA.FTZ R150, R146, R150, R161 ;  /* 0x0000009692961223 */ /* 0x002fe400000100a1 */
[----:B------:R-:W-:Y:S02]  /*3b20*/  FFMA.FTZ R127, R141, R50, R142 ;  /* 0x000000328d7f7223 */ /* 0x000fe4000001008e */
[----:B------:R-:W-:Y:S02]  /*3b30*/  FFMA.FTZ R142, R112, R150, R51 ;  /* 0x00000096708e7223 */ /* 0x000fe40000010033 */
[----:B------:R-:W-:Y:S02]  /*3b40*/  FFMA.FTZ R112, R116, R127, R157 ;  /* 0x0000007f74707223 */ /* 0x000fe4000001009d */
[----:B------:R-:W-:-:S02]  /*3b50*/  FFMA.FTZ R138, R131, R142, R138 ;  /* 0x0000008e838a7223 */ /* 0x000fc4000001008a */
[----:B------:R-:W-:Y:S02]  /*3b60*/  FFMA.FTZ R51, R147, R112, R140 ;  /* 0x0000007093337223 */ /* 0x000fe4000001008c */
[----:B------:R-:W-:Y:S01]  /*3b70*/  FFMA.FTZ R136, R46, R138, R49 ;  /* 0x0000008a2e887223 */ /* 0x000fe20000010031 */
[----:B------:R-:W-:Y:S01]  /*3b80*/  P2R R49, PR, RZ, 0x10 ;  /* 0x00000010ff317803 */ /* 0x000fe20000000000 */
[----:B------:R-:W-:Y:S02]  /*3b90*/  FFMA.FTZ R48, R149, R51, R48 ;  /* 0x0000003395307223 */ /* 0x000fe40000010030 */
[----:B------:R-:W-:Y:S02]  /*3ba0*/  FMUL.FTZ R151, R151, R142 ;  /* 0x0000008e97977220 */ /* 0x000fe40000410000 */
[C---:B------:R-:W-:Y:S02]  /*3bb0*/  FFMA.FTZ R49, R145.reuse, R48, R134 ;  /* 0x0000003091317223 */ /* 0x040fe40000010086 */
[----:B------:R-:W-:-:S02]  /*3bc0*/  FFMA.FTZ R145, R145, R136, R128 ;  /* 0x0000008891917223 */ /* 0x000fc40000010080 */
[----:B------:R-:W-:Y:S02]  /*3bd0*/  FFMA.FTZ R140, R76, R151, RZ ;  /* 0x000000974c8c7223 */ /* 0x000fe400000100ff */
[----:B------:R-:W-:Y:S02]  /*3be0*/  FMUL.FTZ R153, R153, R138 ;  /* 0x0000008a99997220 */ /* 0x000fe40000410000 */
[----:B------:R-:W-:Y:S02]  /*3bf0*/  FFMA.FTZ R149, R149, R145, R122 ;  /* 0x0000009195957223 */ /* 0x000fe4000001007a */
[----:B------:R-:W-:Y:S02]  /*3c00*/  FFMA.FTZ R140, R89, R153, R140 ;  /* 0x00000099598c7223 */ /* 0x000fe4000001008c */
[----:B------:R-:W-:Y:S02]  /*3c10*/  FMUL.FTZ R128, R125, R136 ;  /* 0x000000887d807220 */ /* 0x000fe40000410000 */
[----:B------:R-:W-:-:S02]  /*3c20*/  FFMA.FTZ R147, R147, R149, R120 ;  /* 0x0000009593937223 */ /* 0x000fc40000010078 */
[----:B------:R-:W-:Y:S02]  /*3c30*/  FFMA.FTZ R128, R87, R128, R140 ;  /* 0x0000008057807223 */ /* 0x000fe4000001008c */
[----:B------:R-:W-:Y:S02]  /*3c40*/  FMUL.FTZ R137, R137, R145 ;  /* 0x0000009189897220 */ /* 0x000fe40000410000 */
[C---:B--2---:R-:W-:Y:S02]  /*3c50*/  FFMA.FTZ R45, R163.reuse, R45, R148 ;  /* 0x0000002da32d7223 */ /* 0x044fe40000010094 */
[----:B------:R-:W-:Y:S02]  /*3c60*/  FMUL.FTZ R44, R163, R44 ;  /* 0x0000002ca32c7220 */ /* 0x000fe40000410000 */
[----:B------:R-:W-:Y:S02]  /*3c70*/  FFMA.FTZ R125, R46, R49, R155 ;  /* 0x000000312e7d7223 */ /* 0x000fe4000001009b */
[----:B------:R-:W-:Y:S01]  /*3c80*/  FFMA.FTZ R46, R116, R147, R139 ;  /* 0x00000093742e7223 */ /* 0x000fe2000001008b */
[----:B------:R0:W-:Y:S01]  /*3c90*/  @!P4 STS.64 [R132+0x10f8], R44 ;  /* 0x0010f82c8400c388 */ /* 0x0001e20000000a00 */
[----:B------:R-:W-:Y:S01]  /*3ca0*/  FMUL.FTZ R116, R118, R138 ;  /* 0x0000008a76747220 */ /* 0x000fe20000410000 */
[----:B------:R-:W-:Y:S01]  /*3cb0*/  LEA R139, R16, 0xffffff00, 0x8 ;  /* 0xffffff00108b7811 */ /* 0x000fe200078e40ff */
[----:B------:R-:W-:-:S02]  /*3cc0*/  FFMA.FTZ R128, R85, R137, R128 ;  /* 0x0000008955807223 */ /* 0x000fc40000010080 */
[----:B------:R-:W-:Y:S01]  /*3cd0*/  FMUL.FTZ R47, R47, R149 ;  /* 0x000000952f2f7220 */ /* 0x000fe20000410000 */
[----:B------:R-:W-:Y:S01]  /*3ce0*/  IADD3 R146, -R139, c[0x0][0x168], -R20 ;  /* 0x00005a008b927a10 */ /* 0x000fe20007ffe914 */
[----:B------:R-:W-:Y:S02]  /*3cf0*/  FMUL.FTZ R137, R118, R142 ;  /* 0x0000008e76897220 */ /* 0x000fe40000410000 */
[----:B------:R-:W-:Y:S01]  /*3d00*/  FFMA.FTZ R128, R83, R47, R128 ;  /* 0x0000002f53807223 */ /* 0x000fe20000010080 */
[----:B------:R-:W-:Y:S01]  /*3d10*/  ISETP.GE.AND P0, PT, R146, 0x1, PT ;  /* 0x000000019200780c */ /* 0x000fe20003f06270 */
[----:B------:R-:W-:Y:S02]  /*3d20*/  FMUL.FTZ R120, R118, R136 ;  /* 0x0000008876787220 */ /* 0x000fe40000410000 */
[----:B0-----:R-:W-:Y:S02]  /*3d30*/  FMUL.FTZ R45, R89, R116 ;  /* 0x00000074592d7220 */ /* 0x001fe40000410000 */
[----:B------:R-:W-:-:S02]  /*3d40*/  FMUL.FTZ R116, R135, R147 ;  /* 0x0000009387747220 */ /* 0x000fc40000410000 */
[----:B------:R-:W-:Y:S01]  /*3d50*/  FMUL.FTZ R133, R133, R46 ;  /* 0x0000002e85857220 */ /* 0x000fe20000410000 */
[----:B------:R0:W-:Y:S01]  /*3d60*/  STS [R10.X4+0x224], R45 ;  /* 0x0002242d0a007388 */ /* 0x0001e20000004800 */
[----:B------:R-:W-:Y:S02]  /*3d70*/  FFMA.FTZ R116, R81, R116, R128 ;  /* 0x0000007451747223 */ /* 0x000fe40000010080 */
[----:B------:R-:W-:Y:S02]  /*3d80*/  FMUL.FTZ R44, R118, R145 ;  /* 0x00000091762c7220 */ /* 0x000fe40000410000 */
[----:B------:R-:W-:Y:S02]  /*3d90*/  FFMA.FTZ R131, R131, R125, R130 ;  /* 0x0000007d83837223 */ /* 0x000fe40000010082 */
[----:B------:R-:W-:Y:S02]  /*3da0*/  FFMA.FTZ R140, R141, R46, R126 ;  /* 0x0000002e8d8c7223 */ /* 0x000fe4000001007e */
[----:B------:R-:W-:-:S02]  /*3db0*/  FMUL.FTZ R137, R76, R137 ;  /* 0x000000894c897220 */ /* 0x000fc40000410000 */
[----:B------:R-:W-:Y:S02]  /*3dc0*/  FMUL.FTZ R47, R87, R120 ;  /* 0x00000078572f7220 */ /* 0x000fe40000410000 */
[----:B------:R-:W-:Y:S01]  /*3dd0*/  FFMA.FTZ R126, R79, R133, R116 ;  /* 0x000000854f7e7223 */ /* 0x000fe20000010074 */
[----:B------:R1:W-:Y:S01]  /*3de0*/  STS [R10.X4+0x220], R137 ;  /* 0x000220890a007388 */ /* 0x0003e20000004800 */
[----:B------:R-:W-:Y:S02]  /*3df0*/  FMUL.FTZ R135, R85, R44 ;  /* 0x0000002c55877220 */ /* 0x000fe40000410000 */
[C---:B------:R-:W-:Y:S01]  /*3e00*/  FMUL.FTZ R116, R118.reuse, R147 ;  /* 0x0000009376747220 */ /* 0x040fe20000410000 */
[----:B------:R2:W-:Y:S01]  /*3e10*/  STS [R10.X4+0x228], R47 ;  /* 0x0002282f0a007388 */ /* 0x0005e20000004800 */
[C---:B------:R-:W-:Y:S02]  /*3e20*/  FMUL.FTZ R44, R118.reuse, R149 ;  /* 0x00000095762c7220 */ /* 0x040fe40000410000 */
[----:B------:R-:W-:Y:S01]  /*3e30*/  FMUL.FTZ R120, R118, R46 ;  /* 0x0000002e76787220 */ /* 0x000fe20000410000 */
[----:B------:R3:W-:Y:S01]  /*3e40*/  STS [R10.X4+0x22c], R135 ;  /* 0x00022c870a007388 */ /* 0x0007e20000004800 */
[-C--:B------:R-:W-:Y:S01]  /*3e50*/  FFMA.FTZ R122, R123, -R66.reuse, R142 ;  /* 0x800000427b7a7223 */ /* 0x080fe2000001008e */
[----:B------:R-:W-:Y:S01]  /*3e60*/  SHF.L.U64.HI R142, R115, 0x2, R88 ;  /* 0x00000002738e7819 */ /* 0x000fe20000010258 */
[----:B------:R-:W-:-:S02]  /*3e70*/  FMUL.FTZ R128, R131, R66 ;  /* 0x0000004283807220 */ /* 0x000fc40000410000 */
[----:B------:R-:W-:Y:S02]  /*3e80*/  FMUL.FTZ R118, R118, R140 ;  /* 0x0000008c76767220 */ /* 0x000fe40000410000 */
[----:B0-----:R-:W-:Y:S02]  /*3e90*/  FMUL.FTZ R45, R81, R116 ;  /* 0x00000074512d7220 */ /* 0x001fe40000410000 */
[----:B-1----:R-:W-:Y:S02]  /*3ea0*/  FMUL.FTZ R137, R83, R44 ;  /* 0x0000002c53897220 */ /* 0x002fe40000410000 */
[----:B--2---:R-:W-:Y:S01]  /*3eb0*/  FMUL.FTZ R47, R79, R120 ;  /* 0x000000784f2f7220 */ /* 0x004fe20000410000 */
[----:B------:R0:W-:Y:S01]  /*3ec0*/  STS [R10.X4+0x234], R45 ;  /* 0x0002342d0a007388 */ /* 0x0001e20000004800 */
[-C--:B------:R-:W-:Y:S02]  /*3ed0*/  FFMA.FTZ R120, R110, -R67.reuse, R138 ;  /* 0x800000436e787223 */ /* 0x080fe4000001008a */
[----:B------:R-:W-:Y:S01]  /*3ee0*/  FMUL.FTZ R133, R125, R67 ;  /* 0x000000437d857220 */ /* 0x000fe20000410000 */
[----:B------:R-:W-:Y:S01]  /*3ef0*/  STS [R10.X4+0x230], R137 ;  /* 0x000230890a007388 */ /* 0x000fe20000004800 */
[----:B------:R-:W-:-:S02]  /*3f00*/  FFMA.FTZ R44, R128, R122, RZ ;  /* 0x0000007a802c7223 */ /* 0x000fc400000100ff */
[----:B---3--:R-:W-:Y:S01]  /*3f10*/  FMUL.FTZ R135, R77, R118 ;  /* 0x000000764d877220 */ /* 0x008fe20000410000 */
[----:B------:R-:W-:Y:S01]  /*3f20*/  STS [R10.X4+0x238], R47 ;  /* 0x0002382f0a007388 */ /* 0x000fe20000004800 */
[-C--:B------:R-:W-:Y:S02]  /*3f30*/  FFMA.FTZ R118, R121, -R68.reuse, R136 ;  /* 0x8000004479767223 */ /* 0x080fe40000010088 */
[----:B------:R-:W-:Y:S01]  /*3f40*/  FMUL.FTZ R130, R49, R68 ;  /* 0x0000004431827220 */ /* 0x000fe20000410000 */
[----:B------:R1:W-:Y:S01]  /*3f50*/  STS [R10.X4+0x23c], R135 ;  /* 0x00023c870a007388 */ /* 0x0003e20000004800 */
[----:B0-----:R-:W-:Y:S02]  /*3f60*/  FFMA.FTZ R45, R133, R120, R44 ;  /* 0x00000078852d7223 */ /* 0x001fe4000001002c */
[----:B------:R-:W-:Y:S02]  /*3f70*/  FFMA.FTZ R116, R108, -R69, R145 ;  /* 0x800000456c747223 */ /* 0x000fe40000010091 */
[----:B------:R-:W-:-:S02]  /*3f80*/  FFMA.FTZ R45, R130, R118, R45 ;  /* 0x00000076822d7223 */ /* 0x000fc4000001002d */
[-C--:B------:R-:W-:Y:S02]  /*3f90*/  FFMA.FTZ R132, R119, -R70.reuse, R149 ;  /* 0x8000004677847223 */ /* 0x080fe40000010095 */
[----:B------:R-:W-:Y:S02]  /*3fa0*/  FMUL.FTZ R134, R51, R70 ;  /* 0x0000004633867220 */ /* 0x000fe40000410000 */
[----:B-1----:R-:W-:Y:S02]  /*3fb0*/  FMUL.FTZ R135, R48, R69 ;  /* 0x0000004530877220 */ /* 0x002fe40000410000 */
[-C--:B------:R-:W-:Y:S02]  /*3fc0*/  FFMA.FTZ R136, R114, -R71.reuse, R147 ;  /* 0x8000004772887223 */ /* 0x080fe40000010093 */
[----:B------:R-:W-:Y:S02]  /*3fd0*/  FFMA.FTZ R45, R135, R116, R45 ;  /* 0x00000074872d7223 */ /* 0x000fe4000001002d */
[----:B------:R-:W-:-:S02]  /*3fe0*/  FMUL.FTZ R139, R112, R71 ;  /* 0x00000047708b7220 */ /* 0x000fc40000410000 */
[----:B------:R-:W-:Y:S02]  /*3ff0*/  FFMA.FTZ R45, R134, R132, R45 ;  /* 0x00000084862d7223 */ /* 0x000fe4000001002d */
[----:B------:R-:W-:Y:S02]  /*4000*/  FMUL.FTZ R143, R143, R140 ;  /* 0x0000008c8f8f7220 */ /* 0x000fe40000410000 */
[-C--:B------:R-:W-:Y:S02]  /*4010*/  FMUL.FTZ R137, R50, R73.reuse ;  /* 0x0000004932897220 */ /* 0x080fe40000410000 */
[-C--:B------:R-:W-:Y:S02]  /*4020*/  FMUL.FTZ R138, R127, R72.reuse ;  /* 0x000000487f8a7220 */ /* 0x080fe40000410000 */
[----:B------:R-:W-:Y:S02]  /*4030*/  FFMA.FTZ R141, R129, -R72, R46 ;  /* 0x80000048818d7223 */ /* 0x000fe4000001002e */
[----:B------:R-:W-:-:S02]  /*4040*/  FFMA.FTZ R140, R90, -R73, R140 ;  /* 0x800000495a8c7223 */ /* 0x000fc4000001008c */
[----:B------:R-:W-:Y:S02]  /*4050*/  FFMA.FTZ R45, R139, R136, R45 ;  /* 0x000000888b2d7223 */ /* 0x000fe4000001002d */
[----:B------:R-:W-:Y:S01]  /*4060*/  FFMA.FTZ R126, R77, R143, R126 ;  /* 0x0000008f4d7e7223 */ /* 0x000fe2000001007e */
[----:B------:R-:W-:Y:S01]  /*4070*/  SHF.L.U32 R143, R115, 0x2, RZ ;  /* 0x00000002738f7819 */ /* 0x000fe200000006ff */
[----:B------:R-:W-:Y:S02]  /*4080*/  IMAD R142, R142, c[0x0][0x2d0], RZ ;  /* 0x0000b4008e8e7a24 */ /* 0x000fe400078e02ff */
[----:B------:R-:W-:Y:S02]  /*4090*/  FMUL.FTZ R147, R137, R140 ;  /* 0x0000008c89937220 */ /* 0x000fe40000410000 */
[----:B------:R-:W-:Y:S01]  /*40a0*/  FFMA.FTZ R144, R138, R141, R45 ;  /* 0x0000008d8a907223 */ /* 0x000fe2000001002d */
[----:B------:R-:W-:Y:S06]  /*40b0*/  BAR.SYNC.DEFER_BLOCKING 0x0 ;  /* 0x0000000000007b1d */ /* 0x000fec0000010000 */
[----:B------:R-:W-:Y:S05]  /*40c0*/  @!P0 BRA `(.L_x_7556) ;  /* 0x0000008000008947 */ /* 0x000fea0003800000 */
[----:B------:R-:W0:Y:S01]  /*40d0*/  LDS R145, [R12.X4+0x220] ;  /* 0x000220000c917984 */ /* 0x000e220000004800 */
[----:B------:R-:W-:-:S02]  /*40e0*/  IMAD R124, R124, c[0x0][0x2d0], RZ ;  /* 0x0000b4007c7c7a24 */ /* 0x000fc400078e02ff */
[----:B------:R-:W-:-:S04]  /*40f0*/  IMAD.WIDE.U32 R46, R117, c[0x0][0x2d0], R92 ;  /* 0x0000b400752e7a25 */ /* 0x000fc800078e005c */
[----:B------:R-:W-:Y:S01]  /*4100*/  IMAD R45, R117, c[0x0][0x2d4], R124 ;  /* 0x0000b500752d7a24 */ /* 0x000fe200078e027c */
[----:B------:R-:W-:-:S04]  /*4110*/  LEA R44, P0, R46, c[0x0][0x320], 0x2 ;  /* 0x0000c8002e2c7a11 */ /* 0x000fc800078010ff */
[----:B------:R-:W-:-:S04]  /*4120*/  IADD3 R45, R47, R45, RZ ;  /* 0x0000002d2f2d7210 */ /* 0x000fc80007ffe0ff */
[----:B------:R-:W-:-:S05]  /*4130*/  LEA.HI.X R45, R46, c[0x0][0x324], R45, 0x2, P0 ;  /* 0x0000c9002e2d7a11 */ /* 0x000fca00000f142d */
[----:B0-----:R0:W-:Y:S02]  /*4140*/  RED.E.ADD.F32.FTZ.RN.STRONG.GPU [R44.64], R145 ;  /* 0x000000912c00798e */ /* 0x0011e4000c10e786 */
.L_x_7556:
[----:B------:R-:W-:Y:S05]  /*4150*/  BSYNC B0 ;  /* 0x0000000000007941 */ /* 0x000fea0003800000 */
.L_x_7555:
[----:B------:R1:W2:Y:S01]  /*4160*/  LDS R47, [R9.X4+0x2a0] ;  /* 0x0002a000092f7984 */ /* 0x0002a20000004800 */
[----:B------:R-:W-:Y:S01]  /*4170*/  ISETP.GE.AND P6, PT, R146, 0x21, PT ;  /* 0x000000219200780c */ /* 0x000fe20003fc6270 */
[----:B------:R-:W-:Y:S01]  /*4180*/  BSSY B0, `(.L_x_7557) ;  /* 0x000000d000007945 */ /* 0x000fe20003800000 */
[----:B------:R-:W-:Y:S01]  /*4190*/  FADD.FTZ R124, R144, R147 ;  /* 0x00000093907c7221 */ /* 0x000fe20000010000 */
[C---:B------:R-:W-:Y:S01]  /*41a0*/  ISETP.GE.AND P0, PT, R146.reuse, 0x41, PT ;  /* 0x000000419200780c */ /* 0x040fe20003f06270 */
[----:B0-----:R-:W-:Y:S01]  /*41b0*/  IMAD R145, R143, c[0x0][0x2d4], R142 ;  /* 0x0000b5008f917a24 */ /* 0x001fe200078e028e */
        /* <DEDUP_REMOVED lines=9> */
.L_x_7558:
[----:B-1----:R-:W-:Y:S05]  /*4250*/  BSYNC B0 ;  /* 0x0000000000007941 */ /* 0x002fea0003800000 */
.L_x_7557:
[----:B0-2---:R0:W1:Y:S01]  /*4260*/  LDS R47, [R8.X4+0x320] ;  /* 0x00032000082f7984 */ /* 0x0050620000004800 */
[----:B------:R-:W-:Y:S01]  /*4270*/  BSSY B0, `(.L_x_7559) ;  /* 0x0000005000007945 */ /* 0x000fe20003800000 */
[----:B------:R-:W-:Y:S05]  /*4280*/  @!P0 BRA `(.L_x_7560) ;  /* 0x0000003000008947 */ /* 0x000fea0003800000 */
[----:B------:R-:W-:-:S05]  /*4290*/  IMAD.WIDE.U32 R44, R143, c[0x0][0x2d0], R96 ;  /* 0x0000b4008f2c7a25 */ /* 0x000fca00078e0060 */
[----:B------:R-:W-:-:S05]  /*42a0*/  IADD3 R45, R145, R45, RZ ;  /* 0x0000002d912d7210 */ /* 0x000fca0007ffe0ff */
[----:B-1----:R1:W-:Y:S02]  /*42b0*/  RED.E.ADD.F32.FTZ.RN.STRONG.GPU [R44.64], R47 ;  /* 0x0000002f2c00798e */ /* 0x0023e4000c10e786 */
.L_x_7560:
[----:B------:R-:W-:Y:S05]  /*42c0*/  BSYNC B0 ;  /* 0x0000000000007941 */ /* 0x000fea0003800000 */
.L_x_7559:
[----:B-1----:R1:W2:Y:S01]  /*42d0*/  LDS R47, [R7.X4+0x3a0] ;  /* 0x0003a000072f7984 */ /* 0x0022a20000004800 */
[----:B------:R-:W-:Y:S01]  /*42e0*/  BSSY B0, `(.L_x_7561) ;  /* 0x0000005000007945 */ /* 0x000fe20003800000 */
[----:B------:R-:W-:Y:S05]  /*42f0*/  @!P1 BRA `(.L_x_7562) ;  /* 0x0000003000009947 */ /* 0x000fea0003800000 */
[----:B------:R-:W-:-:S05]  /*4300*/  IMAD.WIDE.U32 R44, R143, c[0x0][0x2d0], R98 ;  /* 0x0000b4008f2c7a25 */ /* 0x000fca00078e0062 */
[----:B------:R-:W-:-:S05]  /*4310*/  IADD3 R45, R145, R45, RZ ;  /* 0x0000002d912d7210 */ /* 0x000fca0007ffe0ff */
[----:B--2---:R2:W-:Y:S02]  /*4320*/  RED.E.ADD.F32.FTZ.RN.STRONG.GPU [R44.64], R47 ;  /* 0x0000002f2c00798e */ /* 0x0045e4000c10e786 */
.L_x_7562:
[----:B------:R-:W-:Y:S05]  /*4330*/  BSYNC B0 ;  /* 0x0000000000007941 */ /* 0x000fea0003800000 */
.L_x_7561:
[----:B--2---:R2:W3:Y:S01]  /*4340*/  LDS R47, [R6.X4+0x420] ;  /* 0x00042000062f7984 */ /* 0x0044e20000004800 */
[----:B------:R-:W-:Y:S01]  /*4350*/  BSSY B0, `(.L_x_7563) ;  /* 0x0000005000007945 */ /* 0x000fe20003800000 */
[----:B------:R-:W-:Y:S05]  /*4360*/  @!P2 BRA `(.L_x_7564) ;  /* 0x000000300000a947 */ /* 0x000fea0003800000 */
[----:B------:R-:W-:-:S05]  /*4370*/  IMAD.WIDE.U32 R44, R143, c[0x0][0x2d0], R100 ;  /* 0x0000b4008f2c7a25 */ /* 0x000fca00078e0064 */
[----:B------:R-:W-:-:S05]  /*4380*/  IADD3 R45, R145, R45, RZ ;  /* 0x0000002d912d7210 */ /* 0x000fca0007ffe0ff */
[----:B---3--:R3:W-:Y:S02]  /*4390*/  RED.E.ADD.F32.FTZ.RN.STRONG.GPU [R44.64], R47 ;  /* 0x0000002f2c00798e */ /* 0x0087e4000c10e786 */
.L_x_7564:
[----:B------:R-:W-:Y:S05]  /*43a0*/  BSYNC B0 ;  /* 0x0000000000007941 */ /* 0x000fea0003800000 */
.L_x_7563:
[----:B---3--:R3:W4:Y:S01]  /*43b0*/  LDS R47, [R5.X4+0x4a0] ;  /* 0x0004a000052f7984 */ /* 0x0087220000004800 */
[----:B------:R-:W-:Y:S01]  /*43c0*/  BSSY B0, `(.L_x_7565) ;  /* 0x0000005000007945 */ /* 0x000fe20003800000 */
[----:B------:R-:W-:Y:S05]  /*43d0*/  @!P3 BRA `(.L_x_7566) ;  /* 0x000000300000b947 */ /* 0x000fea0003800000 */
[----:B------:R-:W-:-:S05]  /*43e0*/  IMAD.WIDE.U32 R44, R143, c[0x0][0x2d0], R102 ;  /* 0x0000b4008f2c7a25 */ /* 0x000fca00078e0066 */
[----:B------:R-:W-:-:S05]  /*43f0*/  IADD3 R45, R145, R45, RZ ;  /* 0x0000002d912d7210 */ /* 0x000fca0007ffe0ff */
[----:B----4-:R4:W-:Y:S02]  /*4400*/  RED.E.ADD.F32.FTZ.RN.STRONG.GPU [R44.64], R47 ;  /* 0x0000002f2c00798e */ /* 0x0109e4000c10e786 */
.L_x_7566:
[----:B------:R-:W-:Y:S05]  /*4410*/  BSYNC B0 ;  /* 0x0000000000007941 */ /* 0x000fea0003800000 */
.L_x_7565:
[----:B------:R0:W1:Y:S01]  /*4420*/  LDS R147, [R4.X4+0x520] ;  /* 0x0005200004937984 */ /* 0x0000620000004800 */
[----:B------:R-:W-:Y:S01]  /*4430*/  BSSY B0, `(.L_x_7567) ;  /* 0x0000006000007945 */ /* 0x000fe20003800000 */
[----:B----4-:R-:W-:Y:S01]  /*4440*/  IMAD.WIDE.U32 R44, R143, c[0x0][0x2d0], R106 ;  /* 0x0000b4008f2c7a25 */ /* 0x010fe200078e006a */
[----:B------:R-:W-:Y:S05]  /*4450*/  @!P4 BRA `(.L_x_7568) ;  /* 0x000000300000c947 */ /* 0x000fea0003800000 */
[----:B------:R-:W-:-:S05]  /*4460*/  IMAD.WIDE.U32 R46, R143, c[0x0][0x2d0], R104 ;  /* 0x0000b4008f2e7a25 */ /* 0x000fca00078e0068 */
[----:B------:R-:W-:-:S05]  /*4470*/  IADD3 R47, R145, R47, RZ ;  /* 0x0000002f912f7210 */ /* 0x000fca0007ffe0ff */
[----:B-1----:R1:W-:Y:S02]  /*4480*/  RED.E.ADD.F32.FTZ.RN.STRONG.GPU [R46.64], R147 ;  /* 0x000000932e00798e */ /* 0x0023e4000c10e786 */
.L_x_7568:
[----:B------:R-:W-:Y:S05]  /*4490*/  BSYNC B0 ;  /* 0x0000000000007941 */ /* 0x000fea0003800000 */
.L_x_7567:
[----:B-1----:R1:W4:Y:S01]  /*44a0*/  LDS R47, [R3.X4+0x5a0] ;  /* 0x0005a000032f7984 */ /* 0x0023220000004800 */
[----:B------:R-:W-:Y:S01]  /*44b0*/  BSSY B0, `(.L_x_7569) ;  /* 0x0000004000007945 */ /* 0x000fe20003800000 */
[----:B------:R-:W-:Y:S05]  /*44c0*/  @!P5 BRA `(.L_x_7570) ;  /* 0x000000200000d947 */ /* 0x000fea0003800000 */
[----:B------:R-:W-:-:S05]  /*44d0*/  IADD3 R45, R145, R45, RZ ;  /* 0x0000002d912d7210 */ /* 0x000fca0007ffe0ff */
[----:B----4-:R4:W-:Y:S02]  /*44e0*/  RED.E.ADD.F32.FTZ.RN.STRONG.GPU [R44.64], R47 ;  /* 0x0000002f2c00798e */ /* 0x0109e4000c10e786 */
.L_x_7570:
[----:B------:R-:W-:Y:S05]  /*44f0*/  BSYNC B0 ;  /* 0x0000000000007941 */ /* 0x000fea0003800000 */
.L_x_7569:
        /* <DEDUP_REMOVED lines=10> */
[-C--:B------:R-:W-:Y:S02]  /*45a0*/  FMUL.FTZ R133, R86, R50.reuse ;  /* 0x0000003256857220 */ /* 0x080fe40000410000 */
[----:B------:R-:W-:Y:S02]  /*45b0*/  FADD.FTZ R62, R127, R62 ;  /* 0x0000003e7f3e7221 */ /* 0x000fe40000010000 */
[----:B------:R-:W-:Y:S02]  /*45c0*/  FMUL.FTZ R133, R140, R133 ;  /* 0x000000858c857220 */ /* 0x000fe40000410000 */
[----:B------:R-:W-:Y:S02]  /*45d0*/  FADD.FTZ R84, R137, R84 ;  /* 0x0000005489547221 */ /* 0x000fe40000010000 */
[----:B------:R-:W-:Y:S02]  /*45e0*/  FFMA.FTZ R50, R90, R50, R133 ;  /* 0x000000325a327223 */ /* 0x000fe40000010085 */
        /* <DEDUP_REMOVED lines=26> */
[-C--:B------:R-:W-:Y:S02]  /*4790*/  FMUL.FTZ R45, R86, R112.reuse ;  /* 0x00000070562d7220 */ /* 0x080fe40000410000 */
[----:B------:R-:W5:Y:S02]  /*47a0*/  SHFL.DOWN PT, R143, R124, 0x10, 0x1f ;  /* 0x0a001f007c8f7f89 */ /* 0x000f6400000e0000 */
        /* <DEDUP_REMOVED lines=8> */
[----:B------:R-:W-:-:S02]  /*4830*/  FMUL.FTZ R51, R86, R125 ;  /* 0x0000007d56337220 */ /* 0x000fc40000410000 */
[----:B----4-:R-:W-:Y:S02]  /*4840*/  @!P0 FADD.FTZ R126, R126, R145 ;  /* 0x000000917e7e8221 */ /* 0x010fe40000010000 */
[----:B------:R-:W-:Y:S02]  /*4850*/  FMUL.FTZ R47, R86, R131 ;  /* 0x00000083562f7220 */ /* 0x000fe40000410000 */
[----:B-----5:R-:W-:Y:S01]  /*4860*/  @!P0 FADD.FTZ R124, R124, R143 ;  /* 0x0000008f7c7c8221 */ /* 0x020fe20000010000 */
[----:B------:R-:W-:Y:S01]  /*4870*/  MOV R45, R126 ;  /* 0x0000007e002d7202 */ /* 0x000fe20000000f00 */
[----:B------:R-:W-:Y:S02]  /*4880*/  FMUL.FTZ R118, R118, R119 ;  /* 0x0000007776767220 */ /* 0x000fe40000410000 */
[----:B------:R-:W-:Y:S01]  /*4890*/  FMUL.FTZ R51, R120, R51 ;  /* 0x0000003378337220 */ /* 0x000fe20000410000 */
[----:B------:R-:W-:Y:S01]  /*48a0*/  MOV R44, R124 ;  /* 0x0000007c002c7202 */ /* 0x000fe20000000f00 */
[----:B------:R-:W-:-:S02]  /*48b0*/  FMUL.FTZ R122, R122, R47 ;  /* 0x0000002f7a7a7220 */ /* 0x000fc40000410000 */
[----:B------:R-:W-:Y:S02]  /*48c0*/  FFMA.FTZ R48, R108, R48, R127 ;  /* 0x000000306c307223 */ /* 0x000fe4000001007f */
[----:B------:R4:W-:Y:S01]  /*48d0*/  @!P1 STS.64 [0x648], R44 ;  /* 0x0006482cff009388 */ /* 0x0009e20000000a00 */
        /* <DEDUP_REMOVED lines=19> */
.L_x_7572:
[----:B----4-:R-:W-:Y:S05]  /*4a10*/  BSYNC B0 ;  /* 0x0000000000007941 */ /* 0x010fea0003800000 */
.L_x_7571:
[----:B------:R-:W-:Y:S02]  /*4a20*/  IADD3 R117, R117, 0x1, RZ ;  /* 0x0000000175757810 */ /* 0x000fe40007ffe0ff */
[----:B------:R-:W-:Y:S02]  /*4a30*/  IADD3 R115, P1, R115, 0x1, RZ ;  /* 0x0000000173737810 */ /* 0x000fe40007f3e0ff */
[----:B------:R-:W-:Y:S02]  /*4a40*/  ISETP.GE.AND P0, PT, R117, c[0x0][0x16c], PT ;  /* 0x00005b0075007a0c */ /* 0x000fe40003f06270 */
[----:B------:R-:W-:-:S11]  /*4a50*/  IADD3.X R88, RZ, R88, RZ, P1, !PT ;  /* 0x00000058ff587210 */ /* 0x000fd60000ffe4ff */
[----:B------:R-:W-:Y:S01]  /*4a60*/  @P0 CALL.REL.NOINC `(.L_x_7552) ;  /* 0x0000001000000944 */ /* 0x000fe20003c00000 */
[----:B------:R-:W-:Y:S05]  /*4a70*/  BRA `(.L_x_7573) ;  /* 0xffffe34000007947 */ /* 0x000fea000383ffff */
.L_x_7552:
[----:B------:R-:W-:Y:S01]  /*4a80*/  BAR.SYNC.DEFER_BLOCKING 0x0 ;  /* 0x0000000000007b1d */ /* 0x000fe20000010000 */
[----:B------:R-:W-:Y:S02]  /*4a90*/  SHF.R.S32.HI R41, RZ, 0x1f, R20 ;  /* 0x0000001fff297819 */ /* 0x000fe40000011414 */
[----:B------:R-:W-:-:S04]  /*4aa0*/  LEA R40, P0, R20, R25, 0x4 ;  /* 0x0000001914287211 */ /* 0x000fc800078020ff */
[----:B------:R-:W-:-:S06]  /*4ab0*/  LEA.HI.X R41, R20, R23, R41, 0x4, P0 ;  /* 0x0000001714297211 */ /* 0x000fcc00000f2429 */
[----:B------:R-:W4:Y:S01]  /*4ac0*/  LDG.E.128 R40, [R40.64] ;  /* 0x0000000628287981 */ /* 0x000f22000c1e1d00 */
[----:B0-----:R-:W-:Y:S01]  /*4ad0*/  IMAD R49, R28, c[0x0][0x2d8], RZ ;  /* 0x0000b6001c317a24 */ /* 0x001fe200078e02ff */
[----:B------:R-:W-:-:S03]  /*4ae0*/  UIADD3 UR4, UR4, -0x100, URZ ;  /* 0xffffff0004047890 */ /* 0x000fc6000fffe03f */
[----:B------:R-:W-:Y:S01]  /*4af0*/  IMAD R49, R30, c[0x0][0x2dc], R49 ;  /* 0x0000b7001e317a24 */ /* 0x000fe200078e0231 */
[----:B----4-:R0:W-:Y:S01]  /*4b00*/  STS.128 [R15.X16], R40 ;  /* 0x000000280f007388 */ /* 0x0101e2000000cc00 */
[----:B------:R-:W-:-:S06]  /*4b10*/  NOP ;  /* 0x0000000000007918 */ /* 0x000fcc0000000000 */
[----:B------:R-:W4:Y:S01]  /*4b20*/  LDS.128 R44, [R15.X16] ;  /* 0x000000000f2c7984 */ /* 0x000f22000000cc00 */
[----:B0-----:R-:W-:-:S04]  /*4b30*/  IMAD R43, R33, c[0x0][0x2e0], RZ ;  /* 0x0000b800212b7a24 */ /* 0x001fc800078e02ff */
[----:B------:R-:W-:Y:S01]  /*4b40*/  IMAD R73, R34, c[0x0][0x2e4], R43 ;  /* 0x0000b90022497a24 */ /* 0x000fe200078e022b */
[--C-:B----4-:R-:W-:Y:S02]  /*4b50*/  HADD2.F32 R48, -RZ, R44.reuse.H0_H0 ;  /* 0x2000002cff307230 */ /* 0x110fe40000004100 */
[----:B------:R-:W-:Y:S02]  /*4b60*/  HADD2.F32 R44, -RZ, R44.H1_H1 ;  /* 0x3000002cff2c7230 */ /* 0x000fe40000004100 */
[----:B------:R-:W-:Y:S01]  /*4b70*/  HADD2.F32 R40, -RZ, R45.H0_H0 ;  /* 0x2000002dff287230 */ /* 0x000fe20000004100 */
[--C-:B------:R-:W-:Y:S02]  /*4b80*/  FADD.FTZ R48, R48, R31.reuse ;  /* 0x0000001f30307221 */ /* 0x100fe40000010000 */
[--C-:B------:R-:W-:Y:S02]  /*4b90*/  FADD.FTZ R50, R44, R31.reuse ;  /* 0x0000001f2c327221 */ /* 0x100fe40000010000 */
[----:B------:R-:W-:Y:S01]  /*4ba0*/  FADD.FTZ R51, R40, R31 ;  /* 0x0000001f28337221 */ /* 0x000fe20000010000 */
[----:B------:R-:W-:Y:S01]  /*4bb0*/  BAR.SYNC.DEFER_BLOCKING 0x0 ;  /* 0x0000000000007b1d */ /* 0x000fe20000010000 */
[----:B------:R-:W-:Y:S01]  /*4bc0*/  FSETP.GTU.FTZ.AND P6, PT, R48, 20, PT ;  /* 0x41a000003000780b */ /* 0x000fe20003fdc000 */
[----:B------:R-:W-:Y:S01]  /*4bd0*/  IMAD.WIDE.U32 R40, R30, c[0x0][0x2d8], R74 ;  /* 0x0000b6001e287a25 */ /* 0x000fe200078e004a */
[----:B------:R-:W-:-:S02]  /*4be0*/  FSETP.GTU.FTZ.AND P5, PT, R50, 20, PT ;  /* 0x41a000003200780b */ /* 0x000fc40003fbc000 */
[----:B------:R-:W-:Y:S01]  /*4bf0*/  FSETP.GTU.FTZ.AND P4, PT, R51, 20, PT ;  /* 0x41a000003300780b */ /* 0x000fe20003f9c000 */
[----:B------:R-:W-:Y:S01]  /*4c00*/  IMAD.WIDE.U32 R74, R30, c[0x0][0x2f8], R74 ;  /* 0x0000be001e4a7a25 */ /* 0x000fe200078e004a */
[----:B------:R-:W-:-:S05]  /*4c10*/  IADD3 R41, R41, R49, RZ ;  /* 0x0000003129297210 */ /* 0x000fca0007ffe0ff */
[----:B------:R-:W-:-:S04]  /*4c20*/  IMAD.WIDE.U32 R40, R34, c[0x0][0x2e0], R40 ;  /* 0x0000b80022287a25 */ /* 0x000fc800078e0028 */
[----:B------:R-:W-:Y:S01]  /*4c30*/  @!P6 FMUL.FTZ R44, R48, -1.4426950216293334961 ;  /* 0xbfb8aa3b302ce820 */ /* 0x000fe20000410000 */
[----:B------:R-:W-:Y:S01]  /*4c40*/  HADD2.F32 R48, -RZ, R45.H1_H1 ;  /* 0x3000002dff307230 */ /* 0x000fe20000004100 */
[----:B------:R-:W-:Y:S01]  /*4c50*/  @!P5 FMUL.FTZ R42, R50, -1.4426950216293334961 ;  /* 0xbfb8aa3b322ad820 */ /* 0x000fe20000410000 */
[----:B------:R-:W-:Y:S01]  /*4c60*/  HADD2.F32 R50, -RZ, R47.H1_H1 ;  /* 0x3000002fff327230 */ /* 0x000fe20000004100 */
[----:B------:R-:W-:Y:S01]  /*4c70*/  IADD3 R73, R41, R73, RZ ;  /* 0x0000004929497210 */ /* 0x000fe20007ffe0ff */
[----:B------:R-:W-:Y:S01]  /*4c80*/  @!P4 FMUL.FTZ R43, R51, -1.4426950216293334961 ;  /* 0xbfb8aa3b332bc820 */ /* 0x000fe20000410000 */
[----:B------:R-:W0:Y:S01]  /*4c90*/  @!P6 MUFU.EX2 R44, R44 ;  /* 0x0000002c002ce308 */ /* 0x000e220000000800 */
[----:B------:R-:W-:Y:S01]  /*4ca0*/  FADD.FTZ R45, R48, R31 ;  /* 0x0000001f302d7221 */ /* 0x000fe20000010000 */
[--C-:B------:R-:W-:Y:S01]  /*4cb0*/  HADD2.F32 R48, -RZ, R46.reuse.H0_H0 ;  /* 0x2000002eff307230 */ /* 0x100fe20000004100 */
[----:B------:R-:W-:Y:S01]  /*4cc0*/  LEA R71, P1, R40, c[0x0][0x330], 0x1 ;  /* 0x0000cc0028477a11 */ /* 0x000fe200078208ff */
[----:B------:R-:W-:-:S02]  /*4cd0*/  HADD2.F32 R46, -RZ, R46.H1_H1 ;  /* 0x3000002eff2e7230 */ /* 0x000fc40000004100 */
[----:B------:R-:W-:Y:S01]  /*4ce0*/  FSETP.GTU.FTZ.AND P3, PT, R45, 20, PT ;  /* 0x41a000002d00780b */ /* 0x000fe20003f7c000 */
[--C-:B------:R-:W-:Y:S01]  /*4cf0*/  FADD.FTZ R49, R48, R31.reuse ;  /* 0x0000001f30317221 */ /* 0x100fe20000010000 */
[----:B------:R-:W-:Y:S01]  /*4d00*/  HADD2.F32 R48, -RZ, R47.H0_H0 ;  /* 0x2000002fff307230 */ /* 0x000fe20000004100 */
[----:B------:R-:W-:Y:S01]  /*4d10*/  FADD.FTZ R46, R46, R31 ;  /* 0x0000001f2e2e7221 */ /* 0x000fe20000010000 */
[----:B------:R-:W-:Y:S01]  /*4d20*/  LEA.HI.X R73, R40, c[0x0][0x334], R73, 0x1, P1 ;  /* 0x0000cd0028497a11 */ /* 0x000fe200008f0c49 */
[--C-:B------:R-:W-:Y:S01]  /*4d30*/  FADD.FTZ R47, R50, R31.reuse ;  /* 0x0000001f322f7221 */ /* 0x100fe20000010000 */
[----:B------:R-:W-:Y:S01]  /*4d40*/  FSETP.GTU.FTZ.AND P2, PT, R49, 20, PT ;  /* 0x41a000003100780b */ /* 0x000fe20003f5c000 */
[----:B------:R-:W-:Y:S01]  /*4d50*/  FADD.FTZ R48, R48, R31 ;  /* 0x0000001f30307221 */ /* 0x000fe20000010000 */
[----:B------:R-:W-:Y:S01]  /*4d60*/  FSETP.GTU.FTZ.AND P0, PT, R46, 20, PT ;  /* 0x41a000002e00780b */ /* 0x000fe20003f1c000 */
[----:B------:R-:W4:Y:S01]  /*4d70*/  @!P5 MUFU.EX2 R42, R42 ;  /* 0x0000002a002ad308 */ /* 0x000f220000000800 */
[----:B0-----:R-:W-:-:S02]  /*4d80*/  @!P6 FADD.FTZ R44, R44, 1 ;  /* 0x3f8000002c2ce421 */ /* 0x001fc40000010000 */
[----:B------:R-:W-:Y:S01]  /*4d90*/  FSETP.GTU.FTZ.AND P1, PT, R48, 20, PT ;  /* 0x41a000003000780b */ /* 0x000fe20003f3c000 */
[----:B------:R-:W-:-:S04]  /*4da0*/  @!P3 FMUL.FTZ R41, R45, -1.4426950216293334961 ;  /* 0xbfb8aa3b2d29b820 */ /* 0x000fc80000410000 */
[----:B------:R-:W0:Y:S02]  /*4db0*/  @!P6 MUFU.RCP R44, R44 ;  /* 0x0000002c002ce308 */ /* 0x000e240000001000 */
[----:B------:R-:W-:-:S06]  /*4dc0*/  @!P2 FMUL.FTZ R40, R49, -1.4426950216293334961 ;  /* 0xbfb8aa3b3128a820 */ /* 0x000fcc0000410000 */
[----:B------:R-:W5:Y:S01]  /*4dd0*/  @!P4 MUFU.EX2 R43, R43 ;  /* 0x0000002b002bc308 */ /* 0x000f620000000800 */
[----:B------:R-:W-:Y:S02]  /*4de0*/  @!P1 FMUL.FTZ R45, R48, -1.4426950216293334961 ;  /* 0xbfb8aa3b302d9820 */ /* 0x000fe40000410000 */
[----:B----4-:R-:W-:Y:S02]  /*4df0*/  @!P5 FADD.FTZ R42, R42, 1 ;  /* 0x3f8000002a2ad421 */ /* 0x010fe40000010000 */
[----:B0-----:R-:W-:Y:S01]  /*4e00*/  @!P6 FMUL.FTZ R53, R53, R44 ;  /* 0x0000002c3535e220 */ /* 0x001fe20000410000 */
[----:B------:R-:W-:Y:S02]  /*4e10*/  FSETP.GTU.FTZ.AND P6, PT, R47, 20, PT ;  /* 0x41a000002f00780b */ /* 0x000fe40003fdc000 */
[----:B------:R-:W0:Y:S01]  /*4e20*/  @!P3 MUFU.EX2 R41, R41 ;  /* 0x000000290029b308 */ /* 0x000e220000000800 */
[----:B------:R-:W-:Y:S01]  /*4e30*/  @!P0 FMUL.FTZ R44, R46, -1.4426950216293334961 ;  /* 0xbfb8aa3b2e2c8820 */ /* 0x000fe20000410000 */
[----:B------:R-:W-:Y:S01]  /*4e40*/  F2FP.PACK_AB R46, R82, R111 ;  /* 0x0000006f522e723e */ /* 0x000fe200000000ff */
[----:B-----5:R-:W-:-:S05]  /*4e50*/  @!P4 FADD.FTZ R43, R43, 1 ;  /* 0x3f8000002b2bc421 */ /* 0x020fca0000010000 */
[----:B------:R-:W-:Y:S03]  /*4e60*/  @!P2 MUFU.EX2 R40, R40 ;  /* 0x000000280028a308 */ /* 0x000fe60000000800 */
[----:B------:R-:W-:Y:S01]  /*4e70*/  @!P6 FMUL.FTZ R49, R47, -1.4426950216293334961 ;  /* 0xbfb8aa3b2f31e820 */ /* 0x000fe20000410000 */
[----:B------:R-:W-:-:S04]  /*4e80*/  F2FP.PACK_AB R47, R84, R113 ;  /* 0x00000071542f723e */ /* 0x000fc800000000ff */
[----:B------:R4:W5:Y:S01]  /*4e90*/  @!P0 MUFU.EX2 R50, R44 ;  /* 0x0000002c00328308 */ /* 0x0009620000000800 */
[----:B0-----:R-:W-:-:S07]  /*4ea0*/  @!P3 FADD.FTZ R48, R41, 1 ;  /* 0x3f8000002930b421 */ /* 0x001fce0000010000 */
[----:B------:R0:W1:Y:S01]  /*4eb0*/  @!P1 MUFU.EX2 R51, R45 ;  /* 0x0000002d00339308 */ /* 0x0000620000000800 */
[----:B----4-:R-:W-:-:S07]  /*4ec0*/  F2FP.PACK_AB R44, R78, R91 ;  /* 0x0000005b4e2c723e */ /* 0x010fce00000000ff */
[----:B------:R4:W-:Y:S01]  /*4ed0*/  @!P6 MUFU.EX2 R66, R49 ;  /* 0x000000310042e308 */ /* 0x0009e20000000800 */
[----:B0-----:R-:W-:Y:S01]  /*4ee0*/  F2FP.PACK_AB R45, R80, R109 ;  /* 0x0000006d502d723e */ /* 0x001fe200000000ff */
[----:B-----5:R-:W-:-:S04]  /*4ef0*/  @!P0 FADD.FTZ R50, R50, 1 ;  /* 0x3f80000032328421 */ /* 0x020fc80000010000 */
[----:B------:R0:W-:Y:S02]  /*4f00*/  STS.128 [R15.X16], R44 ;  /* 0x0000002c0f007388 */ /* 0x0001e4000000cc00 */
[----:B------:R-:W5:Y:S01]  /*4f10*/  @!P5 MUFU.RCP R67, R42 ;  /* 0x0000002a0043d308 */ /* 0x000f620000001000 */
[----:B----4-:R-:W-:Y:S02]  /*4f20*/  @!P2 FADD.FTZ R49, R40, 1 ;  /* 0x3f8000002831a421 */ /* 0x010fe40000010000 */
[----:B-1----:R-:W-:-:S05]  /*4f30*/  @!P1 FADD.FTZ R51, R51, 1 ;  /* 0x3f80000033339421 */ /* 0x002fca0000010000 */
[----:B------:R1:W4:Y:S01]  /*4f40*/  @!P4 MUFU.RCP R69, R43 ;  /* 0x0000002b0045c308 */ /* 0x0003220000001000 */
[----:B------:R-:W-:-:S07]  /*4f50*/  NOP ;  /* 0x0000000000007918 */ /* 0x000fce0000000000 */
[----:B------:R-:W2:Y:S01]  /*4f60*/  @!P2 MUFU.RCP R49, R49 ;  /* 0x000000310031a308 */ /* 0x000ea20000001000 */
[----:B-1----:R-:W1:Y:S01]  /*4f70*/  LDS.128 R40, [R15.X16] ;  /* 0x000000000f287984 */ /* 0x002e62000000cc00 */
[----:B-----5:R-:W-:-:S05]  /*4f80*/  @!P5 FMUL.FTZ R52, R52, R67 ;  /* 0x000000433434d220 */ /* 0x020fca0000410000 */
[----:B0-----:R-:W-:Y:S01]  /*4f90*/  F2FP.PACK_AB R44, R52, R53 ;  /* 0x00000035342c723e */ /* 0x001fe200000000ff */
[----:B------:R0:W5:Y:S01]  /*4fa0*/  @!P3 MUFU.RCP R68, R48 ;  /* 0x000000300044b308 */ /* 0x0001620000001000 */
[----:B----4-:R-:W-:Y:S01]  /*4fb0*/  @!P4 FMUL.FTZ R54, R54, R69 ;  /* 0x000000453636c220 */ /* 0x010fe20000410000 */
[----:B------:R-:W-:Y:S01]  /*4fc0*/  ISETP.GT.AND P4, PT, R16, 0x1, PT ;  /* 0x000000011000780c */ /* 0x000fe20003f84270 */
[----:B------:R-:W-:Y:S01]  /*4fd0*/  IMAD R69, R28, c[0x0][0x2f8], RZ ;  /* 0x0000be001c457a24 */ /* 0x000fe200078e02ff */
[----:B------:R-:W-:Y:S01]  /*4fe0*/  IADD3 R16, R16, -0x1, RZ ;  /* 0xffffffff10107810 */ /* 0x000fe20007ffe0ff */
[----:B------:R-:W-:Y:S02]  /*4ff0*/  FADD.FTZ R53, R53, R22 ;  /* 0x0000001635357221 */ /* 0x000fe40000010000 */
[----:B------:R-:W-:Y:S01]  /*5000*/  IMAD R69, R30, c[0x0][0x2fc], R69 ;  /* 0x0000bf001e457a24 */ /* 0x000fe200078e0245 */
[----:B------:R-:W4:Y:S01]  /*5010*/  @!P0 MUFU.RCP R50, R50 ;  /* 0x0000003200328308 */ /* 0x000f220000001000 */
[----:B0-----:R-:W-:-:S02]  /*5020*/  @!P6 FADD.FTZ R48, R66, 1 ;  /* 0x3f8000004230e421 */ /* 0x001fc40000010000 */
[----:B--2---:R-:W-:Y:S01]  /*5030*/  @!P2 FMUL.FTZ R60, R60, R49 ;  /* 0x000000313c3ca220 */ /* 0x004fe20000410000 */
[----:B------:R-:W-:Y:S01]  /*5040*/  IADD3 R66, P2, R71, R2, RZ ;  /* 0x0000000247427210 */ /* 0x000fe20007f5e0ff */
[----:B------:R-:W-:Y:S01]  /*5050*/  FADD.FTZ R53, R53, R52 ;  /* 0x0000003435357221 */ /* 0x000fe20000010000 */
[----:B------:R-:W-:Y:S01]  /*5060*/  IADD3 R75, R75, R69, RZ ;  /* 0x000000454b4b7210 */ /* 0x000fe20007ffe0ff */
[----:B------:R-:W-:Y:S01]  /*5070*/  IMAD R69, R33, c[0x0][0x300], RZ ;  /* 0x0000c00021457a24 */ /* 0x000fe200078e02ff */
[----:B------:R-:W-:Y:S01]  /*5080*/  IADD3.X R67, R73, R0, RZ, P2, !PT ;  /* 0x0000000049437210 */ /* 0x000fe200017fe4ff */
[----:B------:R-:W0:Y:S01]  /*5090*/  @!P1 MUFU.RCP R51, R51 ;  /* 0x0000003300339308 */ /* 0x000e220000001000 */
[----:B-----5:R-:W-:Y:S01]  /*50a0*/  @!P3 FMUL.FTZ R55, R55, R68 ;  /* 0x000000443737b220 */ /* 0x020fe20000410000 */
[----:B------:R-:W-:Y:S02]  /*50b0*/  IADD3 R29, P2, R29, -0x200, RZ ;  /* 0xfffffe001d1d7810 */ /* 0x000fe40007f5e0ff */
[----:B------:R-:W-:-:S02]  /*50c0*/  IADD3 R21, P3, R21, -0x200, RZ ;  /* 0xfffffe0015157810 */ /* 0x000fc40007f7e0ff */
[----:B------:R-:W-:Y:S01]  /*50d0*/  F2FP.PACK_AB R45, R55, R54 ;  /* 0x00000036372d723e */ /* 0x000fe200000000ff */
[----:B----4-:R-:W-:Y:S01]  /*50e0*/  @!P0 FMUL.FTZ R61, R61, R50 ;  /* 0x000000323d3d8220 */ /* 0x010fe20000410000 */
[----:B------:R-:W2:Y:S01]  /*50f0*/  @!P6 MUFU.RCP R48, R48 ;  /* 0x000000300030e308 */ /* 0x000ea20000001000 */
[----:B------:R-:W-:Y:S01]  /*5100*/  FADD.FTZ R54, R53, R54 ;  /* 0x0000003635367221 */ /* 0x000fe20000010000 */
[----:B------:R-:W-:Y:S02]  /*5110*/  IADD3.X R27, R27, -0x1, RZ, P2, !PT ;  /* 0xffffffff1b1b7810 */ /* 0x000fe400017fe4ff */
[----:B------:R-:W-:Y:S01]  /*5120*/  F2FP.PACK_AB R46, R61, R60 ;  /* 0x0000003c3d2e723e */ /* 0x000fe200000000ff */
[----:B------:R-:W-:Y:S01]  /*5130*/  FADD.FTZ R55, R54, R55 ;  /* 0x0000003736377221 */ /* 0x000fe20000010000 */
[----:B------:R-:W-:Y:S01]  /*5140*/  IADD3.X R19, R19, -0x1, RZ, P3, !PT ;  /* 0xffffffff13137810 */ /* 0x000fe20001ffe4ff */
[----:B-1----:R1:W-:Y:S01]  /*5150*/  STG.E.128 [R66.64], R40 ;  /* 0x0000002842007986 */ /* 0x0023e2000c101d06 */
[----:B0-----:R-:W-:-:S03]  /*5160*/  @!P1 FMUL.FTZ R62, R62, R51 ;  /* 0x000000333e3e9220 */ /* 0x001fc60000410000 */
[----:B------:R-:W-:Y:S01]  /*5170*/  BAR.SYNC.DEFER_BLOCKING 0x0 ;  /* 0x0000000000007b1d */ /* 0x000fe20000010000 */
[----:B------:R-:W-:Y:S01]  /*5180*/  FADD.FTZ R60, R55, R60 ;  /* 0x0000003c373c7221 */ /* 0x000fe20000010000 */
[----:B------:R-:W-:Y:S01]  /*5190*/  IADD3 R18, P1, R18, -0x200, RZ ;  /* 0xfffffe0012127810 */ /* 0x000fe20007f3e0ff */
[----:B--2---:R-:W-:Y:S02]  /*51a0*/  @!P6 FMUL.FTZ R63, R63, R48 ;  /* 0x000000303f3fe220 */ /* 0x004fe40000410000 */
[----:B------:R-:W-:Y:S01]  /*51b0*/  FADD.FTZ R61, R60, R61 ;  /* 0x0000003d3c3d7221 */ /* 0x000fe20000010000 */
[----:B------:R-:W-:Y:S02]  /*51c0*/  IADD3.X R17, R17, -0x1, RZ, P1, !PT ;  /* 0xffffffff11117810 */ /* 0x000fe40000ffe4ff */
[----:B------:R-:W-:Y:S01]  /*51d0*/  F2FP.PACK_AB R47, R63, R62 ;  /* 0x0000003e3f2f723e */ /* 0x000fe200000000ff */
[----:B------:R-:W-:Y:S02]  /*51e0*/  FADD.FTZ R22, R61, R62 ;  /* 0x0000003e3d167221 */ /* 0x000fe40000010000 */
[----:B-1----:R-:W-:-:S02]  /*51f0*/  IMAD R43, R34, c[0x0][0x304], R69 ;  /* 0x0000c100222b7a24 */ /* 0x002fc400078e0245 */
[----:B------:R-:W-:-:S04]  /*5200*/  IMAD.WIDE.U32 R40, R34, c[0x0][0x300], R74 ;  /* 0x0000c00022287a25 */ /* 0x000fc800078e004a */
[----:B------:R-:W-:Y:S01]  /*5210*/  FADD.FTZ R22, R22, R63 ;  /* 0x0000003f16167221 */ /* 0x000fe20000010000 */
        /* <DEDUP_REMOVED lines=13> */
.L_x_7534:
        /* <DEDUP_REMOVED lines=15> */
[----:B---3--:R-:W1:Y:S02]  /*53e0*/  SHFL.DOWN P1, R5, R2, 0x8, 0x1f ;  /* 0x09001f0002057f89 */ /* 0x008e640000020000 */
        /* <DEDUP_REMOVED lines=8> */
.L_x_7576:
[----:B-1----:R-:W-:Y:S05]  /*5470*/  BSYNC B0 ;  /* 0x0000000000007941 */ /* 0x002fea0003800000 */
.L_x_7575:
        /* <DEDUP_REMOVED lines=10> */
[----:B---3--:R-:W1:Y:S02]  /*5520*/  SHFL.DOWN P0, R5, R0, 0x4, 0x1f ;  /* 0x08801f0000057f89 */ /* 0x008e640000000000 */
        /* <DEDUP_REMOVED lines=12> */
.L_x_7578:
[----:B------:R-:W1:Y:S02]  /*55f0*/  S2R R13, SR_TID.X ;  /* 0x00000000000d7919 */ /* 0x000e640000002100 */
.L_x_7579:
[----:B-1----:R-:W-:Y:S05]  /*5600*/  BSYNC B0 ;  /* 0x0000000000007941 */ /* 0x002fea0003800000 */
.L_x_7577:
[----:B------:R-:W-:-:S13]  /*5610*/  ISETP.GE.AND P0, PT, R13, c[0x0][0x16c], PT ;  /* 0x00005b000d007a0c */ /* 0x000fda0003f06270 */
[----:B------:R-:W-:Y:S05]  /*5620*/  @P0 EXIT ;  /* 0x000000000000094d */ /* 0x000fea0003800000 */
[C---:B---3--:R-:W-:Y:S02]  /*5630*/  IMAD R5, R33.reuse, c[0x0][0x2a8], RZ ;  /* 0x0000aa0021057a24 */ /* 0x048fe400078e02ff */
[----:B------:R-:W-:Y:S02]  /*5640*/  IMAD R33, R33, c[0x0][0x288], RZ ;  /* 0x0000a20021217a24 */ /* 0x000fe400078e02ff */
[----:B------:R-:W-:-:S04]  /*5650*/  IMAD.WIDE.U32 R2, R34, c[0x0][0x2a8], RZ ;  /* 0x0000aa0022027a25 */ /* 0x000fc800078e00ff */
[C---:B------:R-:W-:Y:S02]  /*5660*/  IMAD R5, R34.reuse, c[0x0][0x2ac], R5 ;  /* 0x0000ab0022057a24 */ /* 0x040fe400078e0205 */
[C---:B------:R-:W-:Y:S02]  /*5670*/  IMAD R19, R34.reuse, c[0x0][0x28c], R33 ;  /* 0x0000a30022137a24 */ /* 0x040fe400078e0221 */
[----:B------:R-:W-:Y:S01]  /*5680*/  IMAD.WIDE.U32 R34, R34, c[0x0][0x288], RZ ;  /* 0x0000a20022227a25 */ /* 0x000fe200078e00ff */
[----:B------:R-:W-:-:S04]  /*5690*/  IADD3 R21, R3, R5, RZ ;  /* 0x0000000503157210 */ /* 0x000fc80007ffe0ff */
[----:B------:R-:W-:Y:S02]  /*56a0*/  IADD3 R19, R35, R19, RZ ;  /* 0x0000001323137210 */ /* 0x000fe40007ffe0ff */
.L_x_7580:
        /* <DEDUP_REMOVED lines=26> */
.L_x_7581:
        /* <DEDUP_REMOVED lines=11> */
.L_x_9123:


//--------------------- .text._Z25selective_scan_bwd_kernelI32Selective_Scan_bwd_kernel_traitsILi32ELi8ELb1ELb1ELb0ELb0ELb0EN3c104HalfEfEEv12SSMParamsBwd --------------------------
	.section	.text._Z25selective_scan_bwd_kernelI32Selective_Scan_bwd_kernel_traitsILi32ELi8ELb1ELb1ELb0ELb0ELb0EN3c104HalfEfEEv12SSMParamsBwd,"ax",@progbits
	.sectioninfo	@"SHI_REGISTERS=168"
	.align	128
        .global         _Z25selective_scan_bwd_kernelI32Selective_Scan_bwd_kernel_traitsILi32ELi8ELb1ELb1ELb0ELb0ELb0EN3c104HalfEfEEv12SSMParamsBwd
        .type           _Z25selective_scan_bwd_kernelI32Selective_Scan_bwd_kernel_traitsILi32ELi8ELb1ELb1ELb0ELb0ELb0EN3c104HalfEfEEv12SSMParamsBwd,@function
        .size           _Z25selective_scan_bwd_kernelI32Selective_Scan_bwd_kernel_traitsILi32ELi8ELb1ELb1ELb0ELb0ELb0EN3c104HalfEfEEv12SSMParamsBwd,(.L_x_9124 - _Z25selective_scan_bwd_kernelI32Selective_Scan_bwd_kernel_traitsILi32ELi8ELb1ELb1ELb0ELb0ELb0EN3c104HalfEfEEv12SSMParamsBwd)
        .other          _Z25selective_scan_bwd_kernelI32Selective_Scan_bwd_kernel_traitsILi32ELi8ELb1ELb1ELb0ELb0ELb0EN3c104HalfEfEEv12SSMParamsBwd,@"STO_CUDA_ENTRY STV_DEFAULT"
_Z25selective_scan_bwd_kernelI32Selective_Scan_bwd_kernel_traitsILi32ELi8ELb1ELb1ELb0ELb0ELb0EN3c104HalfEfEEv12SSMParamsBwd:
.text._Z25selective_scan_bwd_kernelI32Selective_Scan_bwd_kernel_traitsILi32ELi8ELb1ELb1ELb0ELb0ELb0EN3c104HalfEfEEv12SSMParamsBwd:
        /* <DEDUP_REMOVED lines=144> */
[----:B------:R-:W-:Y:S02]  /*0900*/  IADD3 R58, P2, R56, -0x100, RZ ;  /* 0xffffff00383a7810 */ /* 0x000fe40007f5e0ff */
[C---:B------:R-:W-:Y:S02]  /*0910*/  IADD3 R37, R12.reuse, 0x80, RZ ;  /* 0x000000800c257810 */ /* 0x040fe40007ffe0ff */
[C---:B------:R-:W-:Y:S02]  /*0920*/  IADD3 R39, R12.reuse, 0xa0, RZ ;  /* 0x000000a00c277810 */ /* 0x040fe40007ffe0ff */
[C---:B------:R-:W-:Y:S02]  /*0930*/  IADD3 R41, R12.reuse, 0xc0, RZ ;  /* 0x000000c00c297810 */ /* 0x040fe40007ffe0ff */
[----:B------:R-:W-:Y:S02]  /*0940*/  IADD3 R43, R12, 0xe0, RZ ;  /* 0x000000e00c2b7810 */ /* 0x000fe40007ffe0ff */
[----:B------:R-:W-:-:S02]  /*0950*/  IADD3 R56, P3, R56, -0x80, RZ ;  /* 0xffffff8038387810 */ /* 0x000fc40007f7e0ff */
[----:B------:R-:W-:Y:S02]  /*0960*/  LEA.HI.SX32 R28, R31, R12, 0x1b ;  /* 0x0000000c1f1c7211 */ /* 0x000fe400078fdaff */
[----:B------:R-:W-:Y:S02]  /*0970*/  MOV R13, R24 ;  /* 0x00000018000d7202 */ /* 0x000fe40000000f00 */
[-C--:B------:R-:W-:Y:S02]  /*0980*/  LEA.HI.SX32 R30, R33, R12.reuse, 0x1b ;  /* 0x0000000c211e7211 */ /* 0x080fe400078fdaff */
[----:B------:R-:W-:Y:S02]  /*0990*/  LEA.HI.SX32 R31, R35, R12, 0x1b ;  /* 0x0000000c231f7211 */ /* 0x000fe400078fdaff */
[----:B------:R-:W-:Y:S02]  /*09a0*/  MOV R10, RZ ;  /* 0x000000ff000a7202 */ /* 0x000fe40000000f00 */
[----:B------:R-:W-:-:S02]  /*09b0*/  MOV R9, RZ ;  /* 0x000000ff00097202 */ /* 0x000fc40000000f00 */
[C---:B------:R-:W-:Y:S02]  /*09c0*/  LOP3.LUT R22, R12.reuse, 0x1f, RZ, 0xc0, !PT ;  /* 0x0000001f0c167812 */ /* 0x040fe400078ec0ff */
[----:B------:R-:W-:Y:S02]  /*09d0*/  SHF.R.S32.HI R23, RZ, 0x1f, R12 ;  /* 0x0000001fff177819 */ /* 0x000fe4000001140c */
[C---:B------:R-:W-:Y:S02]  /*09e0*/  IADD3 R24, R12.reuse, 0x200, RZ ;  /* 0x000002000c187810 */ /* 0x040fe40007ffe0ff */
[----:B------:R-:W-:Y:S02]  /*09f0*/  LEA.HI.SX32 R25, R12, R12, 0x1b ;  /* 0x0000000c0c197211 */ /* 0x000fe400078fdaff */
[----:B------:R-:W-:Y:S02]  /*0a00*/  IADD3 R27, R71, R27, RZ ;  /* 0x0000001b471b7210 */ /* 0x000fe40007ffe0ff */
[----:B------:R-:W-:-:S02]  /*0a10*/  LEA.HI.SX32 R26, R26, R26, 0x1b ;  /* 0x0000001a1a1a7211 */ /* 0x000fc400078fdaff */
[-C--:B------:R-:W-:Y:S02]  /*0a20*/  LEA.HI.SX32 R32, R37, R12.reuse, 0x1b ;  /* 0x0000000c25207211 */ /* 0x080fe400078fdaff */
[-C--:B------:R-:W-:Y:S02]  /*0a30*/  LEA.HI.SX32 R33, R39, R12.reuse, 0x1b ;  /* 0x0000000c27217211 */ /* 0x080fe400078fdaff */
[-C--:B------:R-:W-:Y:S02]  /*0a40*/  LEA.HI.SX32 R34, R41, R12.reuse, 0x1b ;  /* 0x0000000c29227211 */ /* 0x080fe400078fdaff */
[----:B------:R-:W-:Y:S02]  /*0a50*/  LEA.HI.SX32 R35, R43, R12, 0x1b ;  /* 0x0000000c2b237211 */ /* 0x000fe400078fdaff */
[C---:B------:R-:W-:Y:S02]  /*0a60*/  IADD3.X R63, R36.reuse, -0x1, RZ, P0, !PT ;  /* 0xffffffff243f7810 */ /* 0x040fe400007fe4ff */
[----:B------:R-:W-:-:S02]  /*0a70*/  IADD3.X R61, R36, -0x1, RZ, P1, !PT ;  /* 0xffffffff243d7810 */ /* 0x000fc40000ffe4ff */
[C---:B------:R-:W-:Y:S02]  /*0a80*/  IADD3.X R59, R36.reuse, -0x1, RZ, P2, !PT ;  /* 0xffffffff243b7810 */ /* 0x040fe400017fe4ff */
[----:B0-----:R-:W-:Y:S02]  /*0a90*/  IADD3.X R57, R36, -0x1, RZ, P3, !PT ;  /* 0xffffffff24397810 */ /* 0x001fe40001ffe4ff */
.L_x_7606:
[----:B------:R-:W-:Y:S01]  /*0aa0*/  BAR.SYNC.DEFER_BLOCKING 0x0 ;  /* 0x0000000000007b1d */ /* 0x000fe20000010000 */
[C---:B------:R-:W-:Y:S02]  /*0ab0*/  SHF.L.U32 R53, R12.reuse, 0x4, RZ ;  /* 0x000000040c357819 */ /* 0x040fe400000006ff */
[----:B0-----:R-:W-:Y:S02]  /*0ac0*/  SHF.L.U64.HI R36, R12, 0x4, R23 ;  /* 0x000000040c247819 */ /* 0x001fe40000010217 */
        /* <DEDUP_REMOVED lines=20> */
[----:B-1----:R-:W-:Y:S02]  /*0c10*/  HADD2.F32 R107, -RZ, R37.H1_H1 ;  /* 0x30000025ff6b7230 */ /* 0x002fe40000004100 */
[----:B------:R-:W-:Y:S02]  /*0c20*/  HADD2.F32 R109, -RZ, R36.H1_H1 ;  /* 0x30000024ff6d7230 */ /* 0x000fe40000004100 */
[----:B------:R-:W-:Y:S01]  /*0c30*/  HADD2.F32 R105, -RZ, R38.H1_H1 ;  /* 0x30000026ff697230 */ /* 0x000fe20000004100 */
[--C-:B-----5:R-:W-:Y:S01]  /*0c40*/  FADD.FTZ R107, R107, R4.reuse ;  /* 0x000000046b6b7221 */ /* 0x120fe20000010000 */
[----:B------:R-:W-:Y:S01]  /*0c50*/  HADD2.F32 R103, -RZ, R39.H1_H1 ;  /* 0x30000027ff677230 */ /* 0x000fe20000004100 */
[--C-:B------:R-:W-:Y:S02]  /*0c60*/  FADD.FTZ R109, R109, R4.reuse ;  /* 0x000000046d6d7221 */ /* 0x100fe40000010000 */
[--C-:B------:R-:W-:Y:S02]  /*0c70*/  FADD.FTZ R105, R105, R4.reuse ;  /* 0x0000000469697221 */ /* 0x100fe40000010000 */
[----:B------:R-:W-:Y:S01]  /*0c80*/  FADD.FTZ R103, R103, R4 ;  /* 0x0000000467677221 */ /* 0x000fe20000010000 */
[----:B--2---:R0:W-:Y:S01]  /*0c90*/  STS.128 [R21.X16], R52 ;  /* 0x0000003415007388 */ /* 0x0041e2000000cc00 */
[----:B------:R-:W-:-:S06]  /*0ca0*/  NOP ;  /* 0x0000000000007918 */ /* 0x000fcc0000000000 */
[----:B------:R-:W1:Y:S01]  /*0cb0*/  LDS.128 R44, [R21.X16] ;  /* 0x00000000152c7984 */ /* 0x000e62000000cc00 */
[----:B0-----:R-:W-:-:S05]  /*0cc0*/  HADD2.F32 R53, -RZ, R39.H0_H0 ;  /* 0x20000027ff357230 */ /* 0x001fca0000004100 */
        /* <DEDUP_REMOVED lines=8> */
[----:B------:R-:W-:Y:S01]  /*0d50*/  FFMA.FTZ R44, R51, R50, R44 ;  /* 0x00000032332c7223 */ /* 0x000fe2000001002c */
[----:B------:R-:W-:Y:S01]  /*0d60*/  HADD2.F32 R50, -RZ, R41.H1_H1 ;  /* 0x30000029ff327230 */ /* 0x000fe20000004100 */
[-C--:B------:R-:W-:Y:S01]  /*0d70*/  FMUL.FTZ R64, R67, R2.reuse ;  /* 0x0000000243407220 */ /* 0x080fe20000410000 */
[----:B------:R-:W-:Y:S01]  /*0d80*/  HADD2.F32 R65, -RZ, R46.H0_H0 ;  /* 0x2000002eff417230 */ /* 0x000fe20000004100 */
[C---:B------:R-:W-:Y:S01]  /*0d90*/  FFMA.FTZ R44, R49.reuse, R9, R44 ;  /* 0x00000009312c7223 */ /* 0x040fe2000001002c */
[--C-:B------:R-:W-:Y:S01]  /*0da0*/  HADD2.F32 R9, -RZ, R42.reuse.H0_H0 ;  /* 0x2000002aff097230 */ /* 0x100fe20000004100 */
[----:B------:R-:W-:Y:S01]  /*0db0*/  FMUL.FTZ R87, R49, R2 ;  /* 0x0000000231577220 */ /* 0x000fe20000410000 */
[----:B------:R-:W-:Y:S01]  /*0dc0*/  HADD2.F32 R45, -RZ, R42.H1_H1 ;  /* 0x3000002aff2d7230 */ /* 0x000fe20000004100 */
[----:B------:R-:W-:Y:S01]  /*0dd0*/  FFMA.FTZ R44, R67, R50, R44 ;  /* 0x00000032432c7223 */ /* 0x000fe2000001002c */
        /* <DEDUP_REMOVED lines=8> */
[----:B------:R-:W-:Y:S01]  /*0e60*/  HADD2.F32 R47, -RZ, R37.H0_H0 ;  /* 0x20000025ff2f7230 */ /* 0x000fe20000004100 */
[----:B------:R-:W-:Y:S01]  /*0e70*/  FMUL.FTZ R66, R81, R2 ;  /* 0x0000000251427220 */ /* 0x000fe20000410000 */
[----:B------:R-:W-:Y:S01]  /*0e80*/  HADD2.F32 R46, -RZ, R43.H1_H1 ;  /* 0x3000002bff2e7230 */ /* 0x000fe20000004100 */
[----:B------:R-:W-:Y:S01]  /*0e90*/  FFMA.FTZ R44, R75, R9, R44 ;  /* 0x000000094b2c7223 */ /* 0x000fe2000001002c */
[----:B------:R-:W-:Y:S01]  /*0ea0*/  HADD2.F32 R45, -RZ, R36.H0_H0 ;  /* 0x20000024ff2d7230 */ /* 0x000fe20000004100 */
[----:B------:R-:W-:Y:S01]  /*0eb0*/  FADD.FTZ R90, R47, R4 ;  /* 0x000000042f5a7221 */ /* 0x000fe20000010000 */
[----:B------:R-:W-:Y:S01]  /*0ec0*/  HADD2.F32 R37, -RZ, R38.H0_H0 ;  /* 0x20000026ff257230 */ /* 0x000fe20000004100 */
[----:B------:R-:W-:-:S02]  /*0ed0*/  FFMA.FTZ R9, R83, R46, R44 ;  /* 0x0000002e53097223 */ /* 0x000fc4000001002c */
[--C-:B------:R-:W-:Y:S02]  /*0ee0*/  FADD.FTZ R92, R45, R4.reuse ;  /* 0x000000042d5c7221 */ /* 0x100fe40000010000 */
        /* <DEDUP_REMOVED lines=10> */
.L_x_7583:
        /* <DEDUP_REMOVED lines=12> */
[----:B------:R-:W-:Y:S01]  /*1050*/  IMAD R39, R7, c[0x0][0x2a4], R38 ;  /* 0x0000a90007277a24 */ /* 0x000fe200078e0226 */
[----:B------:R-:W-:-:S03]  /*1060*/  IADD3 R38, R20, -0x1, RZ ;  /* 0xffffffff14267810 */ /* 0x000fc60007ffe0ff */
[----:B------:R-:W-:Y:S01]  /*1070*/  IMAD.WIDE.U32 R94, R7, c[0x0][0x2a0], R36 ;  /* 0x0000a800075e7a25 */ /* 0x000fe200078e0024 */
[----:B------:R-:W-:-:S04]  /*1080*/  SHF.L.U32 R45, R38, 0x8, RZ ;  /* 0x00000008262d7819 */ /* 0x000fc800000006ff */
[----:B------:R-:W-:Y:S02]  /*1090*/  IADD3 R44, R95, R39, RZ ;  /* 0x000000275f2c7210 */ /* 0x000fe40007ffe0ff */
[C---:B------:R-:W-:Y:S02]  /*10a0*/  LEA R36, P0, R94.reuse, c[0x0][0x318], 0x2 ;  /* 0x0000c6005e247a11 */ /* 0x040fe400078010ff */
[----:B------:R-:W-:Y:S02]  /*10b0*/  MOV R39, c[0x0][0x174] ;  /* 0x00005d0000277a02 */ /* 0x000fe40000000f00 */
[----:B------:R-:W-:Y:S02]  /*10c0*/  LEA.HI.X R37, R94, c[0x0][0x31c], R44, 0x2, P0 ;  /* 0x0000c7005e257a11 */ /* 0x000fe400000f142c */
[----:B------:R-:W-:Y:S02]  /*10d0*/  LEA R39, R39, UR4, 0x8 ;  /* 0x0000000427277c11 */ /* 0x000fe4000f8e40ff */
[----:B------:R-:W-:-:S03]  /*10e0*/  IADD3 R94, P0, R45, R94, RZ ;  /* 0x0000005e2d5e7210 */ /* 0x000fc60007f1e0ff */
[----:B------:R-:W-:Y:S01]  /*10f0*/  IMAD.WIDE R36, R39, 0x4, R36 ;  /* 0x0000000427247825 */ /* 0x000fe200078e0224 */
[----:B------:R-:W-:Y:S01]  /*1100*/  LEA.HI.X.SX32 R95, R45, R44, 0x1, P0 ;  /* 0x0000002c2d5f7211 */ /* 0x000fe200000f0eff */
[----:B------:R-:W-:-:S03]  /*1110*/  CS2R R38, SRZ ;  /* 0x0000000000267805 */ /* 0x000fc6000001ff00 */
[C---:B------:R-:W-:Y:S02]  /*1120*/  IADD3 R96, P1, R36.reuse, -0x380, RZ ;  /* 0xfffffc8024607810 */ /* 0x040fe40007f3e0ff */
[C---:B------:R-:W-:Y:S02]  /*1130*/  IADD3 R98, P2, R36.reuse, -0x300, RZ ;  /* 0xfffffd0024627810 */ /* 0x040fe40007f5e0ff */
[----:B------:R-:W-:Y:S02]  /*1140*/  IADD3 R100, P3, R36, -0x200, RZ ;  /* 0xfffffe0024647810 */ /* 0x000fe40007f7e0ff */
[C---:B------:R-:W-:Y:S02]  /*1150*/  IADD3.X R97, R37.reuse, -0x1, RZ, P1, !PT ;  /* 0xffffffff25617810 */ /* 0x040fe40000ffe4ff */
[C---:B------:R-:W-:Y:S02]  /*1160*/  IADD3.X R99, R37.reuse, -0x1, RZ, P2, !PT ;  /* 0xffffffff25637810 */ /* 0x040fe400017fe4ff */
[----:B------:R-:W-:Y:S01]  /*1170*/  IADD3.X R101, R37, -0x1, RZ, P3, !PT ;  /* 0xffffffff25657810 */ /* 0x000fe20001ffe4ff */
[----:B------:R-:W-:Y:S01]  /*1180*/  HFMA2.MMA R37, -RZ, RZ, 0, 0 ;  /* 0x00000000ff257435 */ /* 0x000fe200000001ff */
[----:B------:R-:W-:-:S02]  /*1190*/  MOV R36, RZ ;  /* 0x000000ff00247202 */ /* 0x000fc40000000f00 */
.L_x_7605:
[----:B------:R-:W-:Y:S01]  /*11a0*/  SHF.R.S32.HI R139, RZ, 0x1f, R82 ;  /* 0x0000001fff8b7819 */ /* 0x000fe20000011452 */
[----:B------:R-:W-:Y:S01]  /*11b0*/  IMAD.WIDE.U32 R44, R82, c[0x0][0x1a0], RZ ;  /* 0x00006800522c7a25 */ /* 0x000fe200078e00ff */
[----:B------:R-:W-:-:S03]  /*11c0*/  MOV R46, R70 ;  /* 0x00000046002e7202 */ /* 0x000fc60000000f00 */
[C---:B------:R-:W-:Y:S01]  /*11d0*/  IMAD R47, R139.reuse, c[0x0][0x1a0], RZ ;  /* 0x000068008b2f7a24 */ /* 0x040fe200078e02ff */
[----:B------:R-:W-:Y:S01]  /*11e0*/  LEA R111, P0, R44, R18, 0x1 ;  /* 0x000000122c6f7211 */ /* 0x000fe200078008ff */
[----:B------:R-:W-:Y:S02]  /*11f0*/  IMAD R113, R139, c[0x0][0x188], RZ ;  /* 0x000062008b717a24 */ /* 0x000fe400078e02ff */
[C---:B------:R-:W-:Y:S02]  /*1200*/  IMAD R47, R82.reuse, c[0x0][0x1a4], R47 ;  /* 0x00006900522f7a24 */ /* 0x040fe400078e022f */
[----:B------:R-:W-:-:S03]  /*1210*/  IMAD R113, R82, c[0x0][0x18c], R113 ;  /* 0x0000630052717a24 */ /* 0x000fc600078e0271 */
[----:B------:R-:W-:Y:S02]  /*1220*/  IADD3 R45, R45, R47, RZ ;  /* 0x0000002f2d2d7210 */ /* 0x000fe40007ffe0ff */
[----:B------:R-:W-:Y:S02]  /*1230*/  MOV R47, R27 ;  /* 0x0000001b002f7202 */ /* 0x000fe40000000f00 */
[----:B------:R-:W-:Y:S02]  /*1240*/  LEA.HI.X R45, R44, R19, R45, 0x1, P0 ;  /* 0x000000132c2d7211 */ /* 0x000fe400000f0c2d */
[----:B------:R-:W-:Y:S01]  /*1250*/  LEA R44, P1, R12, R111, 0x4 ;  /* 0x0000006f0c2c7211 */ /* 0x000fe200078220ff */
[----:B------:R-:W-:-:S03]  /*1260*/  IMAD.WIDE.U32 R46, R82, c[0x0][0x188], R46 ;  /* 0x00006200522e7a25 */ /* 0x000fc600078e002e */
[----:B------:R-:W-:Y:S02]  /*1270*/  LEA.HI.X R45, R12, R45, R23, 0x4, P1 ;  /* 0x0000002d0c2d7211 */ /* 0x000fe400008f2417 */
[----:B------:R-:W-:Y:S02]  /*1280*/  IADD3 R47, R47, R113, RZ ;  /* 0x000000712f2f7210 */ /* 0x000fe40007ffe0ff */
[----:B------:R-:W-:-:S04]  /*1290*/  LEA R114, P0, R46, c[0x0][0x220], 0x2 ;  /* 0x000088002e727a11 */ /* 0x000fc800078010ff */
[----:B------:R-:W-:Y:S02]  /*12a0*/  LEA.HI.X R115, R46, c[0x0][0x224], R47, 0x2, P0 ;  /* 0x000089002e737a11 */ /* 0x000fe400000f142f */
[----:B--2---:R-:W2:Y:S04]  /*12b0*/  LDG.E.128 R44, [R44.64] ;  /* 0x000000062c2c7981 */ /* 0x004ea8000c1e1d00 */
[----:B---3--:R-:W3:Y:S01]  /*12c0*/  LDG.E R74, [R114.64] ;  /* 0x00000006724a7981 */ /* 0x008ee2000c1e1900 */
[----:B------:R-:W-:Y:S01]  /*12d0*/  MOV R110, R68 ;  /* 0x00000044006e7202 */ /* 0x000fe20000000f00 */
[----:B------:R-:W-:Y:S01]  /*12e0*/  IMAD R117, R139, c[0x0][0x1c0], RZ ;  /* 0x000070008b757a24 */ /* 0x000fe200078e02ff */
[----:B------:R-:W-:Y:S02]  /*12f0*/  MOV R111, R29 ;  /* 0x0000001d006f7202 */ /* 0x000fe40000000f00 */
[----:B------:R-:W-:-:S03]  /*1300*/  IADD3 R141, R20, -0x1, RZ ;  /* 0xffffffff148d7810 */ /* 0x000fc60007ffe0ff */
[----:B------:R-:W-:-:S04]  /*1310*/  IMAD.WIDE.U32 R112, R82, c[0x0][0x1c0], R110 ;  /* 0x0000700052707a25 */ /* 0x000fc800078e006e */
[----:B------:R-:W-:Y:S01]  /*1320*/  IMAD R111, R82, c[0x0][0x1c4], R117 ;  /* 0x00007100526f7a24 */ /* 0x000fe200078e0275 */
[----:B------:R-:W-:-:S04]  /*1330*/  LEA R110, P0, R112, c[0x0][0x230], 0x2 ;  /* 0x00008c00706e7a11 */ /* 0x000fc800078010ff */
[----:B------:R-:W-:-:S04]  /*1340*/  IADD3 R111, R113, R111, RZ ;  /* 0x0000006f716f7210 */ /* 0x000fc80007ffe0ff */
[----:B------:R-:W-:Y:S02]  /*1350*/  LEA.HI.X R111, R112, c[0x0][0x234], R111, 0x2, P0 ;  /* 0x00008d00706f7a11 */ /* 0x000fe400000f146f */
[----:B------:R-:W-:-:S04]  /*1360*/  ISETP.GT.AND P0, PT, R20, 0x1, PT ;  /* 0x000000011400780c */ /* 0x000fc80003f04270 */
[----:B------:R-:W-:Y:S02]  /*1370*/  ISETP.EQ.AND P0, PT, R22, RZ, P0 ;  /* 0x000000ff1600720c */ /* 0x000fe40000702270 */
[----:B------:R-:W-:-:S04]  /*1380*/  LEA.HI R102, R141, R141, RZ, 0x1 ;  /* 0x0000008d8d667211 */ /* 0x000fc800078f08ff */
[----:B------:R-:W-:-:S04]  /*1390*/  LOP3.LUT R102, R102, 0xfffffe, RZ, 0xc0, !PT ;  /* 0x00fffffe66667812 */ /* 0x000fc800078ec0ff */
[----:B------:R-:W-:Y:S02]  /*13a0*/  IADD3 R113, R141, -R102, RZ ;  /* 0x800000668d717210 */ /* 0x000fe40007ffe0ff */
[----:B------:R-:W-:Y:S02]  /*13b0*/  ISETP.NE.AND P1, PT, R12, RZ, PT ;  /* 0x000000ff0c00720c */ /* 0x000fe40003f25270 */
[----:B------:R-:W-:-:S04]  /*13c0*/  LEA R113, R113, R82, 0x8 ;  /* 0x0000005271717211 */ /* 0x000fc800078e40ff */
[----:B------:R-:W-:Y:S01]  /*13d0*/  SEL R104, R113, R24, !P1 ;  /* 0x0000001871687207 */ /* 0x000fe20004800000 */
[----:B--2---:R0:W-:Y:S01]  /*13e0*/  STS.128 [R21.X16], R44 ;  /* 0x0000002c15007388 */ /* 0x0041e2000000cc00 */
[----:B------:R-:W-:-:S06]  /*13f0*/  NOP ;  /* 0x0000000000007918 */ /* 0x000fcc0000000000 */
[----:B-1----:R1:W2:Y:S01]  /*1400*/  LDG.E R116, [R110.64] ;  /* 0x000000066e747981 */ /* 0x0022a2000c1e1900 */
[----:B---3--:R-:W-:-:S04]  /*1410*/  FMUL.FTZ R117, R74, 1.4426950216293334961 ;  /* 0x3fb8aa3b4a757820 */ /* 0x008fc80000410000 */
[----:B------:R-:W-:-:S06]  /*1420*/  FMUL.FTZ R131, R92, R117 ;  /* 0x000000755c837220 */ /* 0x000fcc0000410000 */
[----:B------:R-:W3:Y:S01]  /*1430*/  MUFU.EX2 R131, R131 ;  /* 0x0000008300837308 */ /* 0x000ee20000000800 */
[----:B0-----:R-:W-:-:S05]  /*1440*/  @P0 IADD3 R45, R20, -0x2, RZ ;  /* 0xfffffffe142d0810 */ /* 0x001fca0007ffe0ff */
[----:B------:R-:W-:-:S04]  /*1450*/  @P0 IMAD R45, R45, c[0x0][0x16c], R82 ;  /* 0x00005b002d2d0a24 */ /* 0x000fc800078e0252 */
[----:B-1----:R-:W-:Y:S02]  /*1460*/  @P0 IMAD.WIDE R110, R45, 0x8, R78 ;  /* 0x000000082d6e0825 */ /* 0x002fe400078e024e */
[----:B------:R-:W0:Y:S04]  /*1470*/  LDS.128 R44, [R21.X16] ;  /* 0x00000000152c7984 */ /* 0x000e28000000cc00 */
[----:B---3--:R1:W-:Y:S01]  /*1480*/  STS [R104.X4+0x878], R131 ;  /* 0x0008788368007388 */ /* 0x0083e20000004800 */
[----:B------:R-:W-:-:S03]  /*1490*/  ISETP.NE.AND P2, PT, R12, 0x1f, PT ;  /* 0x0000001f0c00780c */ /* 0x000fc60003f45270 */
[----:B------:R-:W-:Y:S01]  /*14a0*/  BAR.SYNC.DEFER_BLOCKING 0x0 ;  /* 0x0000000000007b1d */ /* 0x000fe20000010000 */
[-C--:B------:R-:W-:Y:S02]  /*14b0*/  FMUL.FTZ R120, R109, R117.reuse ;  /* 0x000000756d787220 */ /* 0x080fe40000410000 */
[-C--:B------:R-:W-:Y:S02]  /*14c0*/  FMUL.FTZ R140, R90, R117.reuse ;  /* 0x000000755a8c7220 */ /* 0x080fe40000410000 */
[-C--:B------:R-:W-:Y:S02]  /*14d0*/  FMUL.FTZ R122, R107, R117.reuse ;  /* 0x000000756b7a7220 */ /* 0x080fe40000410000 */
[----:B------:R-:W3:Y:S01]  /*14e0*/  MUFU.EX2 R120, R120 ;  /* 0x0000007800787308 */ /* 0x000ee20000000800 */
[-C--:B------:R-:W-:Y:S02]  /*14f0*/  FMUL.FTZ R143, R103, R117.reuse ;  /* 0x00000075678f7220 */ /* 0x080fe40000410000 */
[----:B----4-:R4:W2:Y:S05]  /*1500*/  @P2 LDS R150, [R12.X4+0x107c] ;  /* 0x00107c000c962984 */ /* 0x0108aa0000004800 */
[----:B------:R-:W0:Y:S01]  /*1510*/  MUFU.EX2 R140, R140 ;  /* 0x0000008c008c7308 */ /* 0x000e220000000800 */
[----:B------:R-:W-:-:S02]  /*1520*/  FMUL.FTZ R125, R88, R117 ;  /* 0x00000075587d7220 */ /* 0x000fc40000410000 */
[-C--:B------:R-:W-:Y:S02]  /*1530*/  FMUL.FTZ R126, R105, R117.reuse ;  /* 0x00000075697e7220 */ /* 0x080fe40000410000 */
[----:B------:R-:W-:Y:S01]  /*1540*/  FMUL.FTZ R148, R86, R117 ;  /* 0x0000007556947220 */ /* 0x000fe20000410000 */
[----:B------:R-:W-:Y:S02]  /*1550*/  MOV R115, RZ ;  /* 0x000000ff00737202 */ /* 0x000fe40000000f00 */
[----:B------:R-:W3:Y:S01]  /*1560*/  MUFU.EX2 R122, R122 ;  /* 0x0000007a007a7308 */ /* 0x000ee20000000800 */
[--C-:B------:R-:W-:Y:S02]  /*1570*/  HADD2.F32 R113, -RZ, R40.reuse.H0_H0 ;  /* 0x20000028ff717230 */ /* 0x100fe40000004100 */
[----:B------:R-:W-:Y:S01]  /*1580*/  HADD2.F32 R108, -RZ, R40.H1_H1 ;  /* 0x30000028ff6c7230 */ /* 0x000fe20000004100 */
[----:B------:R3:W5:Y:S04]  /*1590*/  @P0 LDG.E R115, [R110.64+0x4] ;  /* 0x000004066e730981 */ /* 0x000768000c1e1900 */
[----:B------:R-:W2:Y:S01]  /*15a0*/  MUFU.EX2 R143, R143 ;  /* 0x0000008f008f7308 */ /* 0x000ea20000000800 */
[--C-:B0-----:R-:W-:Y:S01]  /*15b0*/  HADD2.F32 R102, -RZ, R44.reuse.H0_H0 ;  /* 0x2000002cff667230 */ /* 0x101fe20000004100 */
[----:B------:R-:W-:Y:S01]  /*15c0*/  FMUL.FTZ R159, R92, R113 ;  /* 0x000000715c9f7220 */ /* 0x000fe20000410000 */
[----:B-1----:R-:W-:Y:S01]  /*15d0*/  HADD2.F32 R104, -RZ, R44.H1_H1 ;  /* 0x3000002cff687230 */ /* 0x002fe20000004100 */
[----:B------:R-:W-:Y:S01]  /*15e0*/  FMUL.FTZ R155, R109, R108 ;  /* 0x0000006c6d9b7220 */ /* 0x000fe20000410000 */
[----:B------:R-:W-:-:S03]  /*15f0*/  HADD2.F32 R106, -RZ, R45.H0_H0 ;  /* 0x2000002dff6a7230 */ /* 0x000fc60000004100 */
[----:B------:R-:W0:Y:S01]  /*1600*/  MUFU.EX2 R125, R125 ;  /* 0x0000007d007d7308 */ /* 0x000e220000000800 */
[----:B------:R-:W-:Y:S01]  /*1610*/  HADD2.F32 R112, -RZ, R45.H1_H1 ;  /* 0x3000002dff707230 */ /* 0x000fe20000004100 */
[----:B---3--:R-:W-:Y:S01]  /*1620*/  FMUL.FTZ R45, R131, R120 ;  /* 0x00000078832d7220 */ /* 0x008fe20000410000 */
[--C-:B------:R-:W-:Y:S02]  /*1630*/  HADD2.F32 R111, -RZ, R41.reuse.H0_H0 ;  /* 0x20000029ff6f7230 */ /* 0x100fe40000004100 */
[----:B------:R-:W-:-:S03]  /*1640*/  HADD2.F32 R136, -RZ, R41.H1_H1 ;  /* 0x30000029ff887230 */ /* 0x000fc60000004100 */
[----:B------:R-:W1:Y:S01]  /*1650*/  MUFU.EX2 R126, R126 ;  /* 0x0000007e007e7308 */ /* 0x000e620000000800 */
[--C-:B------:R-:W-:Y:S02]  /*1660*/  HADD2.F32 R135, -RZ, R42.reuse.H0_H0 ;  /* 0x2000002aff877230 */ /* 0x100fe40000004100 */
[----:B------:R-:W-:-:S05]  /*1670*/  HADD2.F32 R134, -RZ, R42.H1_H1 ;  /* 0x3000002aff867230 */ /* 0x000fca0000004100 */
[----:B------:R-:W3:Y:S01]  /*1680*/  MUFU.EX2 R148, R148 ;  /* 0x0000009400947308 */ /* 0x000ee20000000800 */
        /* <DEDUP_REMOVED lines=10> */
[----:B------:R-:W-:Y:S01]  /*1730*/  FMUL.FTZ R163, R104, R155 ;  /* 0x0000009b68a37220 */ /* 0x000fe20000410000 */
[--C-:B------:R-:W-:Y:S01]  /*1740*/  HADD2.F32 R118, -RZ, R47.reuse.H0_H0 ;  /* 0x2000002fff767230 */ /* 0x100fe20000004100 */
[----:B------:R-:W-:Y:S01]  /*1750*/  FMUL.FTZ R138, R103, R114 ;  /* 0x00000072678a7220 */ /* 0x000fe20000410000 */
[----:B------:R-:W-:Y:S01]  /*1760*/  HADD2.F32 R137, -RZ, R47.H1_H1 ;  /* 0x3000002fff897230 */ /* 0x000fe20000004100 */
[----:B------:R-:W-:Y:S02]  /*1770*/  FMUL.FTZ R47, R86, R133 ;  /* 0x00000085562f7220 */ /* 0x000fe40000410000 */
[----:B------:R-:W-:Y:S02]  /*1780*/  FMUL.FTZ R44, R122, R45 ;  /* 0x0000002d7a2c7220 */ /* 0x000fe40000410000 */
[----:B------:R-:W-:Y:S02]  /*1790*/  FMUL.FTZ R161, R106, R129 ;  /* 0x000000816aa17220 */ /* 0x000fe40000410000 */
[----:B------:R-:W-:-:S02]  /*17a0*/  FMUL.FTZ R157, R112, R151 ;  /* 0x00000097709d7220 */ /* 0x000fc40000410000 */
[----:B------:R-:W-:Y:S02]  /*17b0*/  FMUL.FTZ R128, R110, R147 ;  /* 0x000000936e807220 */ /* 0x000fe40000410000 */
[----:B------:R-:W-:Y:S02]  /*17c0*/  FMUL.FTZ R149, R119, R124 ;  /* 0x0000007c77957220 */ /* 0x000fe40000410000 */
[-C--:B--2---:R-:W-:Y:S02]  /*17d0*/  FMUL.FTZ R121, R48, R116.reuse ;  /* 0x0000007430797220 */ /* 0x084fe40000410000 */
        /* <DEDUP_REMOVED lines=8> */
[----:B------:R-:W-:-:S02]  /*1860*/  FFMA.FTZ R142, R143, R132, R130 ;  /* 0x000000848f8e7223 */ /* 0x000fc40000010082 */
[----:B------:R-:W-:Y:S01]  /*1870*/  FFMA.FTZ R46, R120, R116, R163 ;  /* 0x00000074782e7223 */ /* 0x000fe200000100a3 */
[----:B------:R-:W-:Y:S05]  /*1880*/  @P2 BRA `(.L_x_7586) ;  /* 0x0000007000002947 */ /* 0x000fea0003800000 */
[----:B01-34-:R-:W-:Y:S02]  /*1890*/  ISETP.NE.AND P0, PT, R20, c[0x0][0x174], PT ;  /* 0x00005d0014007a0c */ /* 0x01bfe40003f05270 */
[----:B------:R-:W-:-:S11]  /*18a0*/  MOV R150, 0x3f800000 ;  /* 0x3f80000000967802 */ /* 0x000fd60000000f00 */
[----:B------:R-:W-:-:S04]  /*18b0*/  @P0 LEA.HI R45, R20, R20, RZ, 0x1 ;  /* 0x00000014142d0211 */ /* 0x000fc800078f08ff */
[----:B------:R-:W-:-:S04]  /*18c0*/  @P0 LOP3.LUT R45, R45, 0xfffffe, RZ, 0xc0, !PT ;  /* 0x00fffffe2d2d0812 */ /* 0x000fc800078ec0ff */
[----:B------:R-:W-:-:S04]  /*18d0*/  @P0 IADD3 R45, -R45, R20, RZ ;  /* 0x000000142d2d0210 */ /* 0x000fc80007ffe1ff */
[----:B------:R-:W-:-:S05]  /*18e0*/  @P0 LEA R45, R45, R82, 0x8 ;  /* 0x000000522d2d0211 */ /* 0x000fca00078e40ff */
[----:B------:R0:W1:Y:S02]  /*18f0*/  @P0 LDS R150, [R45.X4+0x878] ;  /* 0x000878002d960984 */ /* 0x0000640000004800 */
.L_x_7586:
[----:B01-34-:R-:W-:Y:S05]  /*1900*/  BSYNC B0 ;  /* 0x0000000000007941 */ /* 0x01bfea0003800000 */
.L_x_7585:
[----:B------:R-:W-:Y:S01]  /*1910*/  FMUL.FTZ R45, R143, R150 ;  /* 0x000000968f2d7220 */ /* 0x000fe20000410000 */
[----:B------:R-:W-:Y:S01]  /*1920*/  ISETP.GE.AND P0, PT, R21, 0x1, PT ;  /* 0x000000011500780c */ /* 0x000fe20003f06270 */
[----:B------:R-:W-:Y:S01]  /*1930*/  FFMA.FTZ R46, R140, R46, R161 ;  /* 0x0000002e8c2e7223 */ /* 0x000fe200000100a1 */
[----:B------:R-:W-:Y:S01]  /*1940*/  ISETP.NE.AND P3, PT, R22, 0x1f, PT ;  /* 0x0000001f1600780c */ /* 0x000fe20003f65270 */
[----:B------:R-:W-:Y:S01]  /*1950*/  FFMA.FTZ R142, R148, R142, R153 ;  /* 0x0000008e948e7223 */ /* 0x000fe20000010099 */
[----:B------:R-:W-:Y:S01]  /*1960*/  ISETP.GE.U32.AND P4, PT, R22, 0x18, PT ;  /* 0x000000181600780c */ /* 0x000fe20003f86070 */
[----:B------:R-:W-:Y:S01]  /*1970*/  FMUL.FTZ R45, R148, R45 ;  /* 0x0000002d942d7220 */ /* 0x000fe20000410000 */
[----:B------:R-:W-:Y:S01]  /*1980*/  ISETP.NE.AND P5, PT, R12, RZ, PT ;  /* 0x000000ff0c00720c */ /* 0x000fe20003fa5270 */
[----:B------:R-:W-:Y:S01]  /*1990*/  FFMA.FTZ R46, R122, R46, R157 ;  /* 0x0000002e7a2e7223 */ /* 0x000fe2000001009d */
[----:B------:R-:W-:Y:S01]  /*19a0*/  LEA R141, R141, R12, 0x8 ;  /* 0x0000000c8d8d7211 */ /* 0x000fe200078e40ff */
[C---:B------:R-:W-:Y:S01]  /*19b0*/  FFMA.FTZ R152, R126.reuse, R142, R127 ;  /* 0x0000008e7e987223 */ /* 0x040fe2000001007f */
[----:B------:R-:W-:Y:S01]  /*19c0*/  BSSY B0, `(.L_x_7587) ;  /* 0x00000a6000007945 */ /* 0x000fe20003800000 */
[----:B------:R-:W-:-:S02]  /*19d0*/  FMUL.FTZ R142, R126, R45 ;  /* 0x0000002d7e8e7220 */ /* 0x000fc40000410000 */
[C---:B------:R-:W-:Y:S02]  /*19e0*/  FFMA.FTZ R46, R125.reuse, R46, R128 ;  /* 0x0000002e7d2e7223 */ /* 0x040fe40000010080 */
[C---:B------:R-:W-:Y:S02]  /*19f0*/  FMUL.FTZ R45, R125.reuse, R44 ;  /* 0x0000002c7d2d7220 */ /* 0x040fe40000410000 */
[C---:B------:R-:W-:Y:S02]  /*1a00*/  FFMA.FTZ R152, R125.reuse, R152, R146 ;  /* 0x000000987d987223 */ /* 0x040fe40000010092 */
[----:B------:R-:W-:Y:S02]  /*1a10*/  FMUL.FTZ R165, R125, R142 ;  /* 0x0000008e7da57220 */ /* 0x000fe40000410000 */
[----:B------:R-:W-:Y:S02]  /*1a20*/  FMUL.FTZ R145, R118, R47 ;  /* 0x0000002f76917220 */ /* 0x000fe40000410000 */
[----:B------:R-:W-:-:S02]  /*1a30*/  FFMA.FTZ R46, R126, R46, R149 ;  /* 0x0000002e7e2e7223 */ /* 0x000fc40000010095 */
        /* <DEDUP_REMOVED lines=8> */
[C---:B------:R-:W-:Y:S02]  /*1ac0*/  FFMA.FTZ R154, R143.reuse, R46, R144 ;  /* 0x0000002e8f9a7223 */ /* 0x040fe40000010090 */
        /* <DEDUP_REMOVED lines=28> */
[----:B------:R-:W-:Y:S01]  /*1c90*/  MOV R44, 0x3f800000 ;  /* 0x3f800000002c7802 */ /* 0x000fe20000000f00 */
[----:B-1----:R-:W-:-:S03]  /*1ca0*/  @P0 FMUL.FTZ R156, R156, R45 ;  /* 0x0000002d9c9c0220 */ /* 0x002fc60000410000 */
[----:B------:R-:W0:Y:S01]  /*1cb0*/  SHFL.UP PT, R158, R154, 0x8, RZ ;  /* 0x050000009a9e7989 */ /* 0x000e2200000e00ff */
[----:B------:R-:W-:Y:S01]  /*1cc0*/  ISETP.GE.AND P0, PT, R20, c[0x0][0x174], PT ;  /* 0x00005d0014007a0c */ /* 0x000fe20003f06270 */
[----:B------:R-:W-:Y:S01]  /*1cd0*/  HFMA2.MMA R45, -RZ, RZ, 0, 0 ;  /* 0x00000000ff2d7435 */ /* 0x000fe200000001ff */
[----:B--2---:R-:W-:Y:S02]  /*1ce0*/  @!P3 FFMA.FTZ R165, R152, R142, R165 ;  /* 0x0000008e98a5b223 */ /* 0x004fe400000100a5 */
[----:B------:R-:W1:Y:S01]  /*1cf0*/  SHFL.UP PT, R142, R156, 0x8, RZ ;  /* 0x050000009c8e7989 */ /* 0x000e6200000e00ff */
[----:B------:R-:W-:Y:S01]  /*1d00*/  ISETP.NE.OR P0, PT, R22, RZ, P0 ;  /* 0x000000ff1600720c */ /* 0x000fe20000705670 */
[----:B---3--:R-:W-:Y:S01]  /*1d10*/  @!P3 FMUL.FTZ R152, R152, R46 ;  /* 0x0000002e9898b220 */ /* 0x008fe20000410000 */
[----:B------:R-:W-:Y:S01]  /*1d20*/  ISETP.GE.AND P3, PT, R21, 0x8, PT ;  /* 0x000000081500780c */ /* 0x000fe20003f66270 */
[----:B------:R-:W2:Y:S01]  /*1d30*/  SHFL.DOWN PT, R162, R165, 0x8, 0x1f ;  /* 0x09001f00a5a27f89 */ /* 0x000ea200000e0000 */
[----:B------:R-:W-:-:S03]  /*1d40*/  SHF.L.U32 R46, R82, 0x3, RZ ;  /* 0x00000003522e7819 */ /* 0x000fc600000006ff */
[----:B------:R-:W3:Y:S06]  /*1d50*/  SHFL.DOWN PT, R160, R152, 0x8, 0x1f ;  /* 0x09001f0098a07f89 */ /* 0x000eec00000e0000 */
[----:B------:R-:W-:Y:S01]  /*1d60*/  @!P0 LDS.64 R44, [R46+0x10f8] ;  /* 0x0010f8002e2c8984 */ /* 0x000fe20000000a00 */
[----:B------:R-:W-:Y:S01]  /*1d70*/  ISETP.GE.AND P0, PT, R21, 0x10, PT ;  /* 0x000000101500780c */ /* 0x000fe20003f06270 */
[C---:B0-----:R-:W-:Y:S02]  /*1d80*/  @P3 FFMA.FTZ R154, R156.reuse, R158, R154 ;  /* 0x0000009e9c9a3223 */ /* 0x041fe4000001009a */
        /* <DEDUP_REMOVED lines=22> */
[----:B------:R-:W-:Y:S02]  /*1ef0*/  FFMA.FTZ R163, R120, R131, R163 ;  /* 0x0000008378a37223 */ /* 0x000fe400000100a3 */
[----:B------:R-:W-:Y:S02]  /*1f00*/  FFMA.FTZ R132, R158, R150, R132 ;  /* 0x000000969e847223 */ /* 0x000fe40000010084 */
[----:B------:R-:W-:Y:S02]  /*1f10*/  FFMA.FTZ R115, R102, -R159, R131 ;  /* 0x8000009f66737223 */ /* 0x000fe40000010083 */
[----:B------:R-:W-:Y:S01]  /*1f20*/  FFMA.FTZ R150, R48, R131, RZ ;  /* 0x0000008330967223 */ /* 0x000fe200000100ff */
[----:B------:R-:W0:Y:S01]  /*1f30*/  SHFL.IDX PT, R159, R152, RZ, 0x1f ;  /* 0x00001fff989f7589 */ /* 0x000e2200000e0000 */
        /* <DEDUP_REMOVED lines=15> */
[-C--:B------:R-:W-:Y:S02]  /*2030*/  FFMA.FTZ R145, R148, R149.reuse, R145 ;  /* 0x0000009594917223 */ /* 0x080fe40000010091 */
[----:B------:R-:W-:Y:S02]  /*2040*/  FFMA.FTZ R150, R81, R149, R150 ;  /* 0x0000009551967223 */ /* 0x000fe40000010096 */
[----:B0-----:R-:W-:Y:S02]  /*2050*/  FFMA.FTZ R45, R159, R45, R142 ;  /* 0x0000002d9f2d7223 */ /* 0x001fe4000001008e */
[----:B------:R-:W-:-:S02]  /*2060*/  FMUL.FTZ R142, R92, R121 ;  /* 0x000000795c8e7220 */ /* 0x000fc40000410000 */
[----:B------:R-:W-:Y:S02]  /*2070*/  FFMA.FTZ R144, R143, R145, R144 ;  /* 0x000000918f907223 */ /* 0x000fe40000010090 */
[----:B------:R-:W-:Y:S01]  /*2080*/  FFMA.FTZ R122, R118, -R47, R145 ;  /* 0x8000002f767a7223 */ /* 0x000fe20000010091 */
[----:B------:R-:W-:Y:S01]  /*2090*/  P2R R47, PR, RZ, 0x20 ;  /* 0x00000020ff2f7803 */ /* 0x000fe20000000000 */
[----:B------:R-:W-:Y:S02]  /*20a0*/  FFMA.FTZ R150, R75, R145, R150 ;  /* 0x000000914b967223 */ /* 0x000fe40000010096 */
[----:B------:R-:W-:Y:S02]  /*20b0*/  FFMA.FTZ R116, R104, -R155, R163 ;  /* 0x8000009b68747223 */ /* 0x000fe400000100a3 */
[----:B------:R-:W-:Y:S02]  /*20c0*/  FMUL.FTZ R145, R109, R117 ;  /* 0x000000756d917220 */ /* 0x000fe40000410000 */
[----:B------:R-:W-:-:S02]  /*20d0*/  FFMA.FTZ R143, R115, R142, RZ ;  /* 0x0000008e738f7223 */ /* 0x000fc400000100ff */
[----:B------:R-:W-:Y:S02]  /*20e0*/  FMUL.FTZ R44, R159, R44 ;  /* 0x0000002c9f2c7220 */ /* 0x000fe40000410000 */
[----:B------:R-:W-:Y:S02]  /*20f0*/  FFMA.FTZ R120, R137, -R138, R144 ;  /* 0x8000008a89787223 */ /* 0x000fe40000010090 */
[----:B------:R-:W-:Y:S01]  /*2100*/  FFMA.FTZ R138, R83, R144, R150 ;  /* 0x00000090538a7223 */ /* 0x000fe20000010096 */
[----:B------:R0:W-:Y:S01]  /*2110*/  @!P5 STS.64 [R46+0x10f8], R44 ;  /* 0x0010f82c2e00d388 */ /* 0x0001e20000000a00 */
[----:B------:R-:W-:Y:S02]  /*2120*/  FFMA.FTZ R129, R106, -R129, R161 ;  /* 0x800000816a817223 */ /* 0x000fe400000100a1 */
[----:B------:R-:W-:Y:S02]  /*2130*/  FMUL.FTZ R146, R90, R123 ;  /* 0x0000007b5a927220 */ /* 0x000fe40000410000 */
[----:B------:R-:W-:-:S02]  /*2140*/  FFMA.FTZ R144, R116, R145, R143 ;  /* 0x0000009174907223 */ /* 0x000fc4000001008f */
[----:B------:R-:W-:Y:S02]  /*2150*/  FMUL.FTZ R140, R86, R131 ;  /* 0x00000083568c7220 */ /* 0x000fe40000410000 */
[----:B------:R-:W-:Y:S02]  /*2160*/  FFMA.FTZ R126, R110, -R147, R154 ;  /* 0x800000936e7e7223 */ /* 0x000fe4000001009a */
[----:B------:R-:W-:Y:S01]  /*2170*/  FMUL.FTZ R47, R103, R132 ;  /* 0x00000084672f7220 */ /* 0x000fe20000410000 */
[----:B0-----:R-:W-:Y:S01]  /*2180*/  SHF.L.U64.HI R44, R91, 0x2, R80 ;  /* 0x000000025b2c7819 */ /* 0x001fe20000010250 */
[----:B------:R-:W-:Y:S01]  /*2190*/  FFMA.FTZ R45, R129, R146, R144 ;  /* 0x00000092812d7223 */ /* 0x000fe20000010090 */
[----:B------:R-:W-:Y:S01]  /*21a0*/  IADD3 R144, -R141, c[0x0][0x168], RZ ;  /* 0x00005a008d907a10 */ /* 0x000fe20007ffe1ff */
[----:B------:R-:W-:Y:S02]  /*21b0*/  FFMA.FTZ R128, R112, -R151, R157 ;  /* 0x8000009770807223 */ /* 0x000fe4000001009d */
[----:B------:R-:W-:Y:S01]  /*21c0*/  FFMA.FTZ R124, R119, -R124, R149 ;  /* 0x8000007c777c7223 */ /* 0x000fe20000010095 */
[----:B------:R-:W-:Y:S01]  /*21d0*/  ISETP.GE.AND P0, PT, R144, 0x1, PT ;  /* 0x000000019000780c */ /* 0x000fe20003f06270 */
        /* <DEDUP_REMOVED lines=8> */
[----:B------:R-:W-:-:S02]  /*2260*/  FMUL.FTZ R143, R111, R146 ;  /* 0x000000926f8f7220 */ /* 0x000fc40000410000 */
[----:B------:R-:W-:Y:S02]  /*2270*/  FMUL.FTZ R155, R134, R153 ;  /* 0x00000099869b7220 */ /* 0x000fe40000410000 */
[----:B------:R-:W-:Y:S01]  /*2280*/  FMUL.FTZ R145, R108, R145 ;  /* 0x000000916c917220 */ /* 0x000fe20000410000 */
[----:B------:R2:W-:Y:S01]  /*2290*/  STS [R26.X4+0x228], R143 ;  /* 0x0002288f1a007388 */ /* 0x0005e20000004800 */
[----:B0-----:R-:W-:Y:S02]  /*22a0*/  FMUL.FTZ R149, R136, R147 ;  /* 0x0000009388957220 */ /* 0x001fe40000410000 */
[-C--:B------:R-:W-:Y:S01]  /*22b0*/  FFMA.FTZ R147, R126, R148.reuse, R45 ;  /* 0x000000947e937223 */ /* 0x080fe2000001002d */
[----:B------:R0:W-:Y:S01]  /*22c0*/  STS [R26.X4+0x234], R155 ;  /* 0x0002349b1a007388 */ /* 0x0001e20000004800 */
[----:B-1----:R-:W-:Y:S02]  /*22d0*/  FMUL.FTZ R151, R135, R148 ;  /* 0x0000009487977220 */ /* 0x002fe40000410000 */
[----:B------:R-:W-:Y:S01]  /*22e0*/  FMUL.FTZ R45, R113, R142 ;  /* 0x0000008e712d7220 */ /* 0x000fe20000410000 */
[----:B------:R0:W-:Y:S01]  /*22f0*/  STS [R26.X4+0x22c], R149 ;  /* 0x00022c951a007388 */ /* 0x0001e20000004800 */
[----:B------:R-:W-:Y:S01]  /*2300*/  FFMA.FTZ R147, R124, R153, R147 ;  /* 0x000000997c937223 */ /* 0x000fe20000010093 */
[----:B--2---:R-:W-:Y:S01]  /*2310*/  SHF.L.U32 R143, R91, 0x2, RZ ;  /* 0x000000025b8f7819 */ /* 0x004fe200000006ff */
[----:B------:R-:W-:Y:S01]  /*2320*/  FMUL.FTZ R142, R120, R47 ;  /* 0x0000002f788e7220 */ /* 0x000fe20000410000 */
[----:B------:R0:W-:Y:S01]  /*2330*/  STS [R26.X4+0x230], R151 ;  /* 0x000230971a007388 */ /* 0x0001e20000004800 */
[----:B------:R-:W-:-:S02]  /*2340*/  FFMA.FTZ R147, R122, R140, R147 ;  /* 0x0000008c7a937223 */ /* 0x000fc40000010093 */
[----:B------:R-:W-:Y:S01]  /*2350*/  IMAD R140, R44, c[0x0][0x2b0], RZ ;  /* 0x0000ac002c8c7a24 */ /* 0x000fe200078e02ff */
[----:B------:R0:W-:Y:S04]  /*2360*/  STS [R26.X4+0x224], R145 ;  /* 0x000224911a007388 */ /* 0x0001e80000004800 */
[----:B------:R0:W-:Y:S04]  /*2370*/  STS [R26.X4+0x220], R45 ;  /* 0x0002202d1a007388 */ /* 0x0001e80000004800 */
        /* <DEDUP_REMOVED lines=10> */
.L_x_7588:
[----:B0-----:R-:W-:Y:S05]  /*2420*/  BSYNC B0 ;  /* 0x0000000000007941 */ /* 0x001fea0003800000 */
.L_x_7587:
[----:B------:R0:W1:Y:S01]  /*2430*/  LDS R47, [R28.X4+0x2a0] ;  /* 0x0002a0001c2f7984 */ /* 0x0000620000004800 */
[C---:B------:R-:W-:Y:S01]  /*2440*/  ISETP.GE.AND P6, PT, R144.reuse, 0x21, PT ;  /* 0x000000219000780c */ /* 0x040fe20003fc6270 */
        /* <DEDUP_REMOVED lines=13> */
.L_x_7590:
[----:B0-----:R-:W-:Y:S05]  /*2520*/  BSYNC B0 ;  /* 0x0000000000007941 */ /* 0x001fea0003800000 */
.L_x_7589:
[----:B-1----:R0:W1:Y:S01]  /*2530*/  LDS R47, [R30.X4+0x320] ;  /* 0x000320001e2f7984 */ /* 0x0020620000004800 */
[----:B------:R-:W-:Y:S01]  /*2540*/  BSSY B0, `(.L_x_7591) ;  /* 0x0000006000007945 */ /* 0x000fe20003800000 */
[----:B------:R-:W-:Y:S01]  /*2550*/  MOV R46, c[0x0][0x174] ;  /* 0x00005d00002e7a02 */ /* 0x000fe20000000f00 */
[----:B------:R-:W-:Y:S05]  /*2560*/  @!P0 BRA `(.L_x_7592) ;  /* 0x0000003000008947 */ /* 0x000fea0003800000 */
[----:B------:R-:W-:-:S05]  /*2570*/  IMAD.WIDE.U32 R44, R143, c[0x0][0x2b0], R98 ;  /* 0x0000ac008f2c7a25 */ /* 0x000fca00078e0062 */
[----:B------:R-:W-:-:S05]  /*2580*/  IADD3 R45, R141, R45, RZ ;  /* 0x0000002d8d2d7210 */ /* 0x000fca0007ffe0ff */
[----:B-1----:R1:W-:Y:S02]  /*2590*/  RED.E.ADD.F32.FTZ.RN.STRONG.GPU [R44.64], R47 ;  /* 0x0000002f2c00798e */ /* 0x0023e4000c10e786 */
.L_x_7592:
[----:B------:R-:W-:Y:S05]  /*25a0*/  BSYNC B0 ;  /* 0x0000000000007941 */ /* 0x000fea0003800000 */
.L_x_7591:
[----:B-1----:R1:W2:Y:S01]  /*25b0*/  LDS R47, [R31.X4+0x3a0] ;  /* 0x0003a0001f2f7984 */ /* 0x0022a20000004800 */
[----:B------:R-:W-:Y:S01]  /*25c0*/  BSSY B0, `(.L_x_7593) ;  /* 0x0000007000007945 */ /* 0x000fe20003800000 */
[----:B------:R-:W-:Y:S01]  /*25d0*/  LEA R147, R46, UR4, 0x8 ;  /* 0x000000042e937c11 */ /* 0x000fe2000f8e40ff */
[----:B------:R-:W-:Y:S05]  /*25e0*/  @!P1 BRA `(.L_x_7594) ;  /* 0x0000004000009947 */ /* 0x000fea0003800000 */
[----:B------:R-:W-:-:S06]  /*25f0*/  IMAD.WIDE R44, R147, 0x4, R62 ;  /* 0x00000004932c7825 */ /* 0x000fcc00078e023e */
[----:B------:R-:W-:-:S05]  /*2600*/  IMAD.WIDE.U32 R44, R143, c[0x0][0x2b0], R44 ;  /* 0x0000ac008f2c7a25 */ /* 0x000fca00078e002c */
[----:B------:R-:W-:-:S05]  /*2610*/  IADD3 R45, R141, R45, RZ ;  /* 0x0000002d8d2d7210 */ /* 0x000fca0007ffe0ff */
[----:B--2---:R2:W-:Y:S02]  /*2620*/  RED.E.ADD.F32.FTZ.RN.STRONG.GPU [R44.64], R47 ;  /* 0x0000002f2c00798e */ /* 0x0045e4000c10e786 */
.L_x_7594:
[----:B------:R-:W-:Y:S05]  /*2630*/  BSYNC B0 ;  /* 0x0000000000007941 */ /* 0x000fea0003800000 */
.L_x_7593:
[----:B--2---:R2:W3:Y:S01]  /*2640*/  LDS R47, [R32.X4+0x420] ;  /* 0x00042000202f7984 */ /* 0x0044e20000004800 */
[----:B------:R-:W-:Y:S01]  /*2650*/  BSSY B0, `(.L_x_7595) ;  /* 0x0000005000007945 */ /* 0x000fe20003800000 */
[----:B------:R-:W-:Y:S05]  /*2660*/  @!P2 BRA `(.L_x_7596) ;  /* 0x000000300000a947 */ /* 0x000fea0003800000 */
[----:B------:R-:W-:-:S05]  /*2670*/  IMAD.WIDE.U32 R44, R143, c[0x0][0x2b0], R100 ;  /* 0x0000ac008f2c7a25 */ /* 0x000fca00078e0064 */
[----:B------:R-:W-:-:S05]  /*2680*/  IADD3 R45, R141, R45, RZ ;  /* 0x0000002d8d2d7210 */ /* 0x000fca0007ffe0ff */
[----:B---3--:R3:W-:Y:S02]  /*2690*/  RED.E.ADD.F32.FTZ.RN.STRONG.GPU [R44.64], R47 ;  /* 0x0000002f2c00798e */ /* 0x0087e4000c10e786 */
.L_x_7596:
[----:B------:R-:W-:Y:S05]  /*26a0*/  BSYNC B0 ;  /* 0x0000000000007941 */ /* 0x000fea0003800000 */
.L_x_7595:
[----:B------:R4:W0:Y:S01]  /*26b0*/  LDS R145, [R33.X4+0x4a0] ;  /* 0x0004a00021917984 */ /* 0x0008220000004800 */
[----:B------:R-:W-:Y:S01]  /*26c0*/  BSSY B0, `(.L_x_7597) ;  /* 0x0000007000007945 */ /* 0x000fe20003800000 */
[----:B---3--:R-:W-:Y:S01]  /*26d0*/  IMAD.WIDE R44, R147, 0x4, R56 ;  /* 0x00000004932c7825 */ /* 0x008fe200078e0238 */
[----:B------:R-:W-:Y:S05]  /*26e0*/  @!P3 BRA `(.L_x_7598) ;  /* 0x000000400000b947 */ /* 0x000fea0003800000 */
[----:B------:R-:W-:-:S06]  /*26f0*/  IMAD.WIDE R46, R147, 0x4, R60 ;  /* 0x00000004932e7825 */ /* 0x000fcc00078e023c */
[----:B------:R-:W-:-:S05]  /*2700*/  IMAD.WIDE.U32 R46, R143, c[0x0][0x2b0], R46 ;  /* 0x0000ac008f2e7a25 */ /* 0x000fca00078e002e */
[----:B------:R-:W-:-:S05]  /*2710*/  IADD3 R47, R141, R47, RZ ;  /* 0x0000002f8d2f7210 */ /* 0x000fca0007ffe0ff */
[----:B0-----:R0:W-:Y:S02]  /*2720*/  RED.E.ADD.F32.FTZ.RN.STRONG.GPU [R46.64], R145 ;  /* 0x000000912e00798e */ /* 0x0011e4000c10e786 */
.L_x_7598:
[----:B------:R-:W-:Y:S05]  /*2730*/  BSYNC B0 ;  /* 0x0000000000007941 */ /* 0x000fea0003800000 */
.L_x_7597:
        /* <DEDUP_REMOVED lines=8> */
.L_x_7600:
[----:B------:R-:W-:Y:S05]  /*27c0*/  BSYNC B0 ;  /* 0x0000000000007941 */ /* 0x000fea0003800000 */
.L_x_7599:
[----:B---3--:R3:W0:Y:S01]  /*27d0*/  LDS R47, [R35.X4+0x5a0] ;  /* 0x0005a000232f7984 */ /* 0x0086220000004800 */
[----:B------:R-:W-:Y:S01]  /*27e0*/  BSSY B0, `(.L_x_7601) ;  /* 0x0000004000007945 */ /* 0x000fe20003800000 */
[----:B------:R-:W-:Y:S05]  /*27f0*/  @!P5 BRA `(.L_x_7602) ;  /* 0x000000200000d947 */ /* 0x000fea0003800000 */
[----:B------:R-:W-:-:S05]  /*2800*/  IADD3 R45, R141, R45, RZ ;  /* 0x0000002d8d2d7210 */ /* 0x000fca0007ffe0ff */
[----:B0-----:R0:W-:Y:S02]  /*2810*/  RED.E.ADD.F32.FTZ.RN.STRONG.GPU [R44.64], R47 ;  /* 0x0000002f2c00798e */ /* 0x0011e4000c10e786 */
.L_x_7602:
[----:B------:R-:W-:Y:S05]  /*2820*/  BSYNC B0 ;  /* 0x0000000000007941 */ /* 0x000fea0003800000 */
.L_x_7601:
[----:B0-----:R-:W0:Y:S01]  /*2830*/  SHFL.DOWN PT, R45, R138, 0x1, 0x1f ;  /* 0x08201f008a2d7f89 */ /* 0x001e2200000e0000 */
[C---:B------:R-:W-:Y:S01]  /*2840*/  ISETP.GT.AND P0, PT, R21.reuse, 0x1e, PT ;  /* 0x0000001e1500780c */ /* 0x040fe20003f04270 */
        /* <DEDUP_REMOVED lines=15> */
[----:B0-----:R-:W-:Y:S02]  /*2940*/  @!P0 FADD.FTZ R138, R138, R45 ;  /* 0x0000002d8a8a8221 */ /* 0x001fe40000010000 */
[----:B------:R-:W-:Y:S02]  /*2950*/  FFMA.FTZ R93, R86, R118, R93 ;  /* 0x00000076565d7223 */ /* 0x000fe4000001005d */
[----:B-----5:R-:W-:Y:S01]  /*2960*/  @!P0 FADD.FTZ R139, R139, R44 ;  /* 0x0000002c8b8b8221 */ /* 0x020fe20000010000 */
[----:B------:R-:W0:Y:S01]  /*2970*/  SHFL.DOWN PT, R45, R138, 0x2, 0x1f ;  /* 0x08401f008a2d7f89 */ /* 0x000e2200000e0000 */
[----:B------:R-:W-:Y:S01]  /*2980*/  ISETP.GT.AND P0, PT, R21, 0x1d, PT ;  /* 0x0000001d1500780c */ /* 0x000fe20003f04270 */
[----:B------:R-:W-:Y:S02]  /*2990*/  FFMA.FTZ R87, R90, R106, R87 ;  /* 0x0000006a5a577223 */ /* 0x000fe40000010057 */
[----:B------:R-:W5:Y:S01]  /*29a0*/  SHFL.DOWN PT, R44, R139, 0x2, 0x1f ;  /* 0x08401f008b2c7f89 */ /* 0x000f6200000e0000 */
[----:B------:R-:W-:-:S02]  /*29b0*/  FFMA.FTZ R84, R103, R137, R84 ;  /* 0x0000008967547223 */ /* 0x000fc40000010054 */
[----:B------:R-:W-:Y:S02]  /*29c0*/  FADD.FTZ R54, R131, R54 ;  /* 0x0000003683367221 */ /* 0x000fe40000010000 */
[----:B------:R-:W-:-:S05]  /*29d0*/  FFMA.FTZ R85, R92, R102, R85 ;  /* 0x000000665c557223 */ /* 0x000fca0000010055 */
[----:B0-----:R-:W-:Y:S02]  /*29e0*/  @!P0 FADD.FTZ R138, R138, R45 ;  /* 0x0000002d8a8a8221 */ /* 0x001fe40000010000 */
        /* <DEDUP_REMOVED lines=10> */
[----:B------:R-:W5:Y:S02]  /*2a90*/  SHFL.DOWN PT, R44, R139, 0x8, 0x1f ;  /* 0x09001f008b2c7f89 */ /* 0x000f6400000e0000 */
[----:B------:R-:W-:Y:S02]  /*2aa0*/  FFMA.FTZ R135, R135, R110, R45 ;  /* 0x0000006e87877223 */ /* 0x000fe4000001002d */
[----:B------:R-:W-:-:S02]  /*2ab0*/  FMUL.FTZ R45, R112, R125 ;  /* 0x0000007d702d7220 */ /* 0x000fc40000410000 */
[----:B------:R-:W-:Y:S02]  /*2ac0*/  FMUL.FTZ R125, R74, R125 ;  /* 0x0000007d4a7d7220 */ /* 0x000fe40000410000 */
[----:B------:R-:W-:Y:S02]  /*2ad0*/  FFMA.FTZ R64, R107, R45, R64 ;  /* 0x0000002d6b407223 */ /* 0x000fe40000010040 */
[----:B------:R-:W-:Y:S02]  /*2ae0*/  FMUL.FTZ R125, R128, R125 ;  /* 0x0000007d807d7220 */ /* 0x000fe40000410000 */
[----:B------:R-:W-:Y:S02]  /*2af0*/  FADD.FTZ R52, R135, R52 ;  /* 0x0000003487347221 */ /* 0x000fe40000010000 */
[----:B------:R-:W-:-:S04]  /*2b00*/  FFMA.FTZ R136, R136, R45, R125 ;  /* 0x0000002d88887223 */ /* 0x000fc8000001007d */
[----:B------:R-:W-:Y:S02]  /*2b10*/  FADD.FTZ R39, R136, R39 ;  /* 0x0000002788277221 */ /* 0x000fe40000010000 */
[----:B0-----:R-:W-:Y:S02]  /*2b20*/  @!P0 FADD.FTZ R138, R138, R47 ;  /* 0x0000002f8a8a8221 */ /* 0x001fe40000010000 */
[----:B------:R-:W-:Y:S02]  /*2b30*/  FMUL.FTZ R47, R74, R130 ;  /* 0x000000824a2f7220 */ /* 0x000fe40000410000 */
[----:B-----5:R-:W-:Y:S01]  /*2b40*/  @!P0 FADD.FTZ R139, R139, R44 ;  /* 0x0000002c8b8b8221 */ /* 0x020fe20000010000 */
[----:B------:R-:W0:Y:S01]  /*2b50*/  SHFL.DOWN PT, R127, R138, 0x10, 0x1f ;  /* 0x0a001f008a7f7f89 */ /* 0x000e2200000e0000 */
[----:B------:R-:W-:Y:S01]  /*2b60*/  ISETP.GT.AND P0, PT, R21, 0xf, PT ;  /* 0x0000000f1500780c */ /* 0x000fe20003f04270 */
[----:B------:R-:W-:Y:S02]  /*2b70*/  FMUL.FTZ R47, R124, R47 ;  /* 0x0000002f7c2f7220 */ /* 0x000fe40000410000 */
[----:B------:R-:W5:Y:S01]  /*2b80*/  SHFL.DOWN PT, R46, R139, 0x10, 0x1f ;  /* 0x0a001f008b2e7f89 */ /* 0x000f6200000e0000 */
[----:B------:R-:W-:-:S02]  /*2b90*/  FMUL.FTZ R44, R74, R123 ;  /* 0x0000007b4a2c7220 */ /* 0x000fc40000410000 */
[----:B------:R-:W-:Y:S02]  /*2ba0*/  FFMA.FTZ R134, R134, R119, R47 ;  /* 0x0000007786867223 */ /* 0x000fe4000001002f */
[----:B------:R-:W-:Y:S02]  /*2bb0*/  FMUL.FTZ R47, R74, R132 ;  /* 0x000000844a2f7220 */ /* 0x000fe40000410000 */
[----:B------:R-:W-:Y:S02]  /*2bc0*/  FMUL.FTZ R129, R129, R44 ;  /* 0x0000002c81817220 */ /* 0x000fe40000410000 */
[----:B------:R-:W-:Y:S02]  /*2bd0*/  FMUL.FTZ R120, R120, R47 ;  /* 0x0000002f78787220 */ /* 0x000fe40000410000 */
[-C--:B------:R-:W-:Y:S02]  /*2be0*/  FMUL.FTZ R47, R104, R117.reuse ;  /* 0x00000075682f7220 */ /* 0x080fe40000410000 */
[----:B------:R-:W-:-:S02]  /*2bf0*/  FMUL.FTZ R117, R74, R117 ;  /* 0x000000754a757220 */ /* 0x000fc40000410000 */
[----:B------:R-:W-:Y:S02]  /*2c00*/  FMUL.FTZ R74, R74, R121 ;  /* 0x000000794a4a7220 */ /* 0x000fe40000410000 */
[----:B------:R-:W-:Y:S02]  /*2c10*/  FMUL.FTZ R117, R116, R117 ;  /* 0x0000007574757220 */ /* 0x000fe40000410000 */
[----:B------:R-:W-:Y:S02]  /*2c20*/  FMUL.FTZ R74, R115, R74 ;  /* 0x0000004a734a7220 */ /* 0x000fe40000410000 */
[----:B0-----:R-:W-:Y:S02]  /*2c30*/  @!P0 FADD.FTZ R138, R138, R127 ;  /* 0x0000007f8a8a8221 */ /* 0x001fe40000010000 */
[----:B------:R-:W-:Y:S02]  /*2c40*/  FFMA.FTZ R129, R111, R106, R129 ;  /* 0x0000006a6f817223 */ /* 0x000fe40000010081 */
[----:B-----5:R-:W-:Y:S01]  /*2c50*/  @!P0 FADD.FTZ R139, R139, R46 ;  /* 0x0000002e8b8b8221 */ /* 0x020fe20000010000 */
[----:B------:R-:W-:Y:S01]  /*2c60*/  MOV R45, R138 ;  /* 0x0000008a002d7202 */ /* 0x000fe20000000f00 */
[----:B------:R-:W-:-:S02]  /*2c70*/  FFMA.FTZ R120, R114, R137, R120 ;  /* 0x0000008972787223 */ /* 0x000fc40000010078 */
[----:B------:R-:W-:Y:S01]  /*2c80*/  FFMA.FTZ R117, R108, R47, R117 ;  /* 0x0000002f6c757223 */ /* 0x000fe20000010075 */
[----:B------:R-:W-:Y:S01]  /*2c90*/  MOV R44, R139 ;  /* 0x0000008b002c7202 */ /* 0x000fe20000000f00 */
[----:B------:R-:W-:Y:S02]  /*2ca0*/  FFMA.FTZ R74, R113, R102, R74 ;  /* 0x00000066714a7223 */ /* 0x000fe4000001004a */
[----:B------:R-:W-:Y:S02]  /*2cb0*/  FADD.FTZ R53, R134, R53 ;  /* 0x0000003586357221 */ /* 0x000fe40000010000 */
[----:B------:R0:W-:Y:S01]  /*2cc0*/  @!P1 STS.64 [0x648], R44 ;  /* 0x0006482cff009388 */ /* 0x0001e20000000a00 */
[----:B------:R-:W-:Y:S02]  /*2cd0*/  FFMA.FTZ R50, R109, R47, R50 ;  /* 0x0000002f6d327223 */ /* 0x000fe40000010032 */
        /* <DEDUP_REMOVED lines=14> */
.L_x_7604:
[----:B0-----:R-:W-:Y:S05]  /*2dc0*/  BSYNC B0 ;  /* 0x0000000000007941 */ /* 0x001fea0003800000 */
.L_x_7603:
[----:B------:R-:W-:Y:S02]  /*2dd0*/  IADD3 R82, R82, 0x1, RZ ;  /* 0x0000000152527810 */ /* 0x000fe40007ffe0ff */
[----:B------:R-:W-:Y:S02]  /*2de0*/  IADD3 R91, P1, R91, 0x1, RZ ;  /* 0x000000015b5b7810 */ /* 0x000fe40007f3e0ff */
[----:B------:R-:W-:Y:S02]  /*2df0*/  ISETP.GE.AND P0, PT, R82, c[0x0][0x16c], PT ;  /* 0x00005b0052007a0c */ /* 0x000fe40003f06270 */
[----:B------:R-:W-:-:S11]  /*2e00*/  IADD3.X R80, RZ, R80, RZ, P1, !PT ;  /* 0x00000050ff507210 */ /* 0x000fd60000ffe4ff */
[----:B------:R-:W-:Y:S01]  /*2e10*/  @P0 CALL.REL.NOINC `(.L_x_7584) ;  /* 0x0000001000000944 */ /* 0x000fe20003c00000 */
[----:B------:R-:W-:Y:S05]  /*2e20*/  BRA `(.L_x_7605) ;  /* 0xffffe37000007947 */ /* 0x000fea000383ffff */
.L_x_7584:
        /* <DEDUP_REMOVED lines=68> */
.L_x_7582:
        /* <DEDUP_REMOVED lines=24> */
.L_x_7608:
[----:B0-----:R-:W-:Y:S05]  /*33f0*/  BSYNC B0 ;  /* 0x0000000000007941 */ /* 0x001fea0003800000 */
.L_x_7607:
        /* <DEDUP_REMOVED lines=23> */
.L_x_7610:
[----:B------:R-:W0:Y:S02]  /*3570*/  S2R R15, SR_TID.X ;  /* 0x00000000000f7919 */ /* 0x000e240000002100 */
.L_x_7611:
[----:B0-----:R-:W-:Y:S05]  /*3580*/  BSYNC B0 ;  /* 0x0000000000007941 */ /* 0x001fea0003800000 */
.L_x_7609:
        /* <DEDUP_REMOVED lines=10> */
.L_x_7612:
        /* <DEDUP_REMOVED lines=26> */
.L_x_7613:
        /* <DEDUP_REMOVED lines=11> */
.L_x_9124:


//--------------------- .text._Z25selective_scan_bwd_kernelI32Selective_Scan_bwd_kernel_traitsILi32ELi8ELb1ELb1ELb0ELb0ELb1EN3c104HalfEfEEv12SSMParamsBwd --------------------------
	.section	.text._Z25selective_scan_bwd_kernelI32Selective_Scan_bwd_kernel_traitsILi32ELi8ELb1ELb1ELb0ELb0ELb1EN3c104HalfEfEEv12SSMParamsBwd,"ax",@progbits
	.sectioninfo	@"SHI_REGISTERS=180"
	.align	128
        .global         _Z25selective_scan_bwd_kernelI32Selective_Scan_bwd_kernel_traitsILi32ELi8ELb1ELb1ELb0ELb0ELb1EN3c104HalfEfEEv12SSMParamsBwd
        .type           _Z25selective_scan_bwd_kernelI32Selective_Scan_bwd_kernel_traitsILi32ELi8ELb1ELb1ELb0ELb0ELb1EN3c104HalfEfEEv12SSMParamsBwd,@function
        .size           _Z25selective_scan_bwd_kernelI32Selective_Scan_bwd_kernel_traitsILi32ELi8ELb1ELb1ELb0ELb0ELb1EN3c104HalfEfEEv12SSMParamsBwd,(.L_x_9125 - _Z25selective_scan_bwd_kernelI32Selective_Scan_bwd_kernel_traitsILi32ELi8ELb1ELb1ELb0ELb0ELb1EN3c104HalfEfEEv12SSMParamsBwd)
        .other          _Z25selective_scan_bwd_kernelI32Selective_Scan_bwd_kernel_traitsILi32ELi8ELb1ELb1ELb0ELb0ELb1EN3c104HalfEfEEv12SSMParamsBwd,@"STO_CUDA_ENTRY STV_DEFAULT"
_Z25selective_scan_bwd_kernelI32Selective_Scan_bwd_kernel_traitsILi32ELi8ELb1ELb1ELb0ELb0ELb1EN3c104HalfEfEEv12SSMParamsBwd:
.text._Z25selective_scan_bwd_kernelI32Selective_Scan_bwd_kernel_traitsILi32ELi8ELb1ELb1ELb0ELb0ELb1EN3c104HalfEfEEv12SSMParamsBwd:
        /* <DEDUP_REMOVED lines=28> */
[C---:B------:R-:W-:Y:S01]  /*01c0*/  IMAD R9, R138.reuse, c[0x0][0x1e0], RZ ;  /* 0x000078008a097a24 */ /* 0x040fe200078e02ff */
[----:B-1----:R-:W-:Y:S01]  /*01d0*/  HFMA2.MMA R6, -RZ, RZ, 0, 0 ;  /* 0x00000000ff067435 */ /* 0x002fe200000001ff */
[C---:B------:R-:W-:Y:S01]  /*01e0*/  IMAD R11, R138.reuse, c[0x0][0x278], RZ ;  /* 0x00009e008a0b7a24 */ /* 0x040fe200078e02ff */
[----:B------:R-:W-:Y:S01]  /*01f0*/  MOV R39, RZ ;  /* 0x000000ff00277202 */ /* 0x000fe20000000f00 */
[----:B----4-:R-:W-:-:S02]  /*0200*/  IMAD R5, R138, c[0x0][0x1d0], RZ ;  /* 0x000074008a057a24 */ /* 0x010fc400078e02ff */
[C---:B------:R-:W-:Y:S01]  /*0210*/  IMAD R9, R38.reuse, c[0x0][0x1e4], R9 ;  /* 0x0000790026097a24 */ /* 0x040fe200078e0209 */
[----:B---3--:R-:W-:Y:S01]  /*0220*/  IADD3 R10, RZ, -R7, RZ ;  /* 0x80000007ff0a7210 */ /* 0x008fe20007ffe0ff */
[----:B------:R-:W-:Y:S02]  /*0230*/  IMAD R11, R38, c[0x0][0x27c], R11 ;  /* 0x00009f00260b7a24 */ /* 0x000fe400078e020b */
[----:B------:R-:W-:Y:S02]  /*0240*/  IMAD R12, R35, c[0x0][0x284], R12 ;  /* 0x0000a100230c7a24 */ /* 0x000fe400078e020c */
[----:B------:R-:W-:Y:S02]  /*0250*/  IMAD R3, R10, R13, RZ ;  /* 0x0000000d0a037224 */ /* 0x000fe400078e02ff */
[----:B------:R-:W-:Y:S02]  /*0260*/  IMAD R10, R0, c[0x0][0x1d8], RZ ;  /* 0x00007600000a7a24 */ /* 0x000fe400078e02ff */
[----:B------:R-:W-:Y:S01]  /*0270*/  IMAD.HI.U32 R7, R7, R3, R6 ;  /* 0x0000000307077227 */ /* 0x000fe200078e0006 */
[----:B------:R-:W-:-:S03]  /*0280*/  LOP3.LUT R6, R35, c[0x0][0x178], RZ, 0x3c, !PT ;  /* 0x00005e0023067a12 */ /* 0x000fc600078e3cff */
[----:B------:R-:W-:Y:S01]  /*0290*/  IMAD R10, R35, c[0x0][0x1dc], R10 ;  /* 0x00007700230a7a24 */ /* 0x000fe200078e020a */
[----:B------:R-:W-:Y:S01]  /*02a0*/  ISETP.GE.AND P2, PT, R6, RZ, PT ;  /* 0x000000ff0600720c */ /* 0x000fe20003f46270 */
[----:B------:R-:W-:-:S04]  /*02b0*/  IMAD.HI.U32 R37, R7, R2, RZ ;  /* 0x0000000207257227 */ /* 0x000fc800078e00ff */
[C---:B------:R-:W-:Y:S01]  /*02c0*/  IMAD R7, R38.reuse, c[0x0][0x1d4], R5 ;  /* 0x0000750026077a24 */ /* 0x040fe200078e0205 */
[----:B------:R-:W-:Y:S01]  /*02d0*/  IADD3 R8, -R37, RZ, RZ ;  /* 0x000000ff25087210 */ /* 0x000fe20007ffe1ff */
[----:B------:R-:W-:-:S04]  /*02e0*/  IMAD.WIDE.U32 R4, R38, c[0x0][0x1e0], RZ ;  /* 0x0000780026047a25 */ /* 0x000fc800078e00ff */
[----:B------:R-:W-:Y:S01]  /*02f0*/  IMAD R8, R13, R8, R2 ;  /* 0x000000080d087224 */ /* 0x000fe200078e0202 */
[----:B------:R-:W-:Y:S01]  /*0300*/  IADD3 R5, R5, R9, RZ ;  /* 0x0000000905057210 */ /* 0x000fe20007ffe0ff */
[C---:B------:R-:W-:Y:S01]  /*0310*/  IMAD.WIDE.U32 R2, R38.reuse, c[0x0][0x1d0], RZ ;  /* 0x0000740026027a25 */ /* 0x040fe200078e00ff */
[----:B------:R-:W-:Y:S02]  /*0320*/  MOV R9, c[0x0][0x174] ;  /* 0x00005d0000097a02 */ /* 0x000fe40000000f00 */
[----:B------:R-:W-:Y:S02]  /*0330*/  ISETP.GT.U32.AND P1, PT, R13, R8, PT ;  /* 0x000000080d00720c */ /* 0x000fe40003f24070 */
[----:B------:R-:W-:Y:S01]  /*0340*/  IADD3 R3, R3, R7, RZ ;  /* 0x0000000703037210 */ /* 0x000fe20007ffe0ff */
[----:B------:R-:W-:Y:S01]  /*0350*/  IMAD.WIDE.U32 R6, R38, c[0x0][0x278], RZ ;  /* 0x00009e0026067a25 */ /* 0x000fe200078e00ff */
[----:B------:R-:W-:-:S03]  /*0360*/  ISETP.GE.AND P3, PT, R9, 0x1, PT ;  /* 0x000000010900780c */ /* 0x000fc60003f66270 */
[----:B------:R-:W-:Y:S01]  /*0370*/  IMAD.WIDE.U32 R2, R35, c[0x0][0x1d8], R2 ;  /* 0x0000760023027a25 */ /* 0x000fe200078e0002 */
[----:B------:R-:W-:Y:S02]  /*0380*/  IADD3 R7, R7, R11, RZ ;  /* 0x0000000b07077210 */ /* 0x000fe40007ffe0ff */
[----:B------:R-:W-:-:S03]  /*0390*/  LEA R11, R9, 0xffffff00, 0x8 ;  /* 0xffffff00090b7811 */ /* 0x000fc600078e40ff */
[-C--:B------:R-:W-:Y:S02]  /*03a0*/  @!P1 IADD3 R8, R8, -R13.reuse, RZ ;  /* 0x8000000d08089210 */ /* 0x080fe40007ffe0ff */
[----:B------:R-:W-:Y:S02]  /*03b0*/  IADD3 R42, P4, R11, R2, RZ ;  /* 0x000000020b2a7210 */ /* 0x000fe40007f9e0ff */
[----:B------:R-:W-:Y:S01]  /*03c0*/  ISETP.GE.U32.AND P0, PT, R8, R13, PT ;  /* 0x0000000d0800720c */ /* 0x000fe20003f06070 */
[----:B------:R-:W-:Y:S01]  /*03d0*/  IMAD R13, R138, c[0x0][0x190], RZ ;  /* 0x000064008a0d7a24 */ /* 0x000fe200078e02ff */
[----:B------:R-:W-:Y:S01]  /*03e0*/  @!P1 IADD3 R37, R37, 0x1, RZ ;  /* 0x0000000125259810 */ /* 0x000fe20007ffe0ff */
[----:B------:R-:W-:Y:S01]  /*03f0*/  IMAD.WIDE.U32 R8, R38, c[0x0][0x190], RZ ;  /* 0x0000640026087a25 */ /* 0x000fe200078e00ff */
[----:B------:R-:W-:-:S03]  /*0400*/  ISETP.NE.AND P1, PT, RZ, c[0x0][0x178], PT ;  /* 0x00005e00ff007a0c */ /* 0x000fc60003f25270 */
[----:B------:R-:W-:Y:S01]  /*0410*/  IMAD R15, R38, c[0x0][0x194], R13 ;  /* 0x00006500260f7a24 */ /* 0x000fe200078e020d */
[----:B------:R-:W-:-:S04]  /*0420*/  SHF.R.S32.HI R13, RZ, 0x1f, R11 ;  /* 0x0000001fff0d7819 */ /* 0x000fc8000001140b */
[----:B------:R-:W-:Y:S02]  /*0430*/  IADD3 R9, R9, R15, RZ ;  /* 0x0000000f09097210 */ /* 0x000fe40007ffe0ff */
[----:B------:R-:W-:Y:S01]  /*0440*/  IADD3.X R15, R13, R3, R10, P4, !PT ;  /* 0x000000030d0f7210 */ /* 0x000fe200027fe40a */
[----:B------:R-:W-:Y:S01]  /*0450*/  IMAD R10, R0, c[0x0][0x1e8], RZ ;  /* 0x00007a00000a7a24 */ /* 0x000fe200078e02ff */
[----:B------:R-:W-:Y:S01]  /*0460*/  @P0 IADD3 R37, R37, 0x1, RZ ;  /* 0x0000000125250810 */ /* 0x000fe20007ffe0ff */
[----:B------:R-:W-:-:S03]  /*0470*/  IMAD.WIDE.U32 R2, R35, c[0x0][0x1e8], R4 ;  /* 0x00007a0023027a25 */ /* 0x000fc600078e0004 */
[----:B------:R-:W-:Y:S01]  /*0480*/  @!P2 IADD3 R37, -R37, RZ, RZ ;  /* 0x000000ff2525a210 */ /* 0x000fe20007ffe1ff */
[----:B------:R-:W-:Y:S01]  /*0490*/  IMAD.WIDE.U32 R4, R35, c[0x0][0x280], R6 ;  /* 0x0000a00023047a25 */ /* 0x000fe200078e0006 */
[----:B------:R-:W-:Y:S02]  /*04a0*/  IADD3 R44, P0, R11, R2, RZ ;  /* 0x000000020b2c7210 */ /* 0x000fe40007f1e0ff */
[----:B------:R-:W-:Y:S01]  /*04b0*/  @!P1 LOP3.LUT R37, RZ, c[0x0][0x178], RZ, 0x33, !PT ;  /* 0x00005e00ff259a12 */ /* 0x000fe200078e33ff */
[----:B------:R-:W-:Y:S01]  /*04c0*/  IMAD R10, R35, c[0x0][0x1ec], R10 ;  /* 0x00007b00230a7a24 */ /* 0x000fe200078e020a */
[----:B------:R-:W-:Y:S02]  /*04d0*/  IADD3 R46, P2, R11, R4, RZ ;  /* 0x000000040b2e7210 */ /* 0x000fe40007f5e0ff */
        /* <DEDUP_REMOVED lines=35> */
[----:B------:R-:W-:Y:S01]  /*0710*/  IMAD R3, R138, c[0x0][0x298], RZ ;  /* 0x0000a6008a037a24 */ /* 0x000fe200078e02ff */
[----:B------:R-:W-:Y:S01]  /*0720*/  MOV R41, RZ ;  /* 0x000000ff00297202 */ /* 0x000fe20000000f00 */
[----:B------:R-:W-:Y:S01]  /*0730*/  IMAD R6, R140, c[0x0][0x2a0], RZ ;  /* 0x0000a8008c067a24 */ /* 0x000fe200078e02ff */
[----:B------:R-:W1:Y:S01]  /*0740*/  S2R R50, SR_LANEID ;  /* 0x0000000000327919 */ /* 0x000e620000000000 */
[----:B------:R-:W-:Y:S01]  /*0750*/  IMAD R5, R38, c[0x0][0x29c], R3 ;  /* 0x0000a70026057a24 */ /* 0x000fe200078e0203 */
[----:B------:R-:W-:Y:S01]  /*0760*/  MOV R49, c[0x0][0x174] ;  /* 0x00005d0000317a02 */ /* 0x000fe20000000f00 */
[----:B------:R-:W-:Y:S01]  /*0770*/  IMAD.WIDE.U32 R14, R35, c[0x0][0x180], RZ ;  /* 0x00006000230e7a25 */ /* 0x000fe200078e00ff */
[----:B------:R-:W-:-:S02]  /*0780*/  MOV R39, RZ ;  /* 0x000000ff00277202 */ /* 0x000fc40000000f00 */
[----:B------:R-:W-:Y:S01]  /*0790*/  MOV R51, RZ ;  /* 0x000000ff00337202 */ /* 0x000fe20000000f00 */
[----:B------:R-:W-:Y:S01]  /*07a0*/  IMAD.WIDE.U32 R12, R35, c[0x0][0x1b8], RZ ;  /* 0x00006e00230c7a25 */ /* 0x000fe200078e00ff */
[----:B------:R-:W-:-:S03]  /*07b0*/  MOV R71, RZ ;  /* 0x000000ff00477202 */ /* 0x000fc60000000f00 */
[----:B0-----:R-:W-:Y:S01]  /*07c0*/  IMAD.WIDE.U32 R2, R38, c[0x0][0x298], R40 ;  /* 0x0000a60026027a25 */ /* 0x001fe200078e0028 */
[----:B------:R-:W-:Y:S02]  /*07d0*/  MOV R41, R4 ;  /* 0x0000000400297202 */ /* 0x000fe40000000f00 */
[----:B------:R-:W-:Y:S01]  /*07e0*/  SHF.L.U32 R56, R40, 0x3, RZ ;  /* 0x0000000328387819 */ /* 0x000fe200000006ff */
[----:B------:R-:W-:Y:S01]  /*07f0*/  IMAD R4, R0, c[0x0][0x180], RZ ;  /* 0x0000600000047a24 */ /* 0x000fe200078e02ff */
[----:B------:R-:W-:Y:S01]  /*0800*/  IADD3 R3, R3, R5, RZ ;  /* 0x0000000503037210 */ /* 0x000fe20007ffe0ff */
[C---:B------:R-:W-:Y:S01]  /*0810*/  IMAD R5, R37.reuse, c[0x0][0x2a4], R6 ;  /* 0x0000a90025057a24 */ /* 0x040fe200078e0206 */
[----:B------:R-:W-:Y:S01]  /*0820*/  IADD3 R59, R40, 0x40, RZ ;  /* 0x00000040283b7810 */ /* 0x000fe20007ffe0ff */
[----:B------:R-:W-:Y:S01]  /*0830*/  IMAD R6, R0, c[0x0][0x1b8], RZ ;  /* 0x00006e0000067a24 */ /* 0x000fe200078e02ff */
[C---:B------:R-:W-:Y:S01]  /*0840*/  IADD3 R61, R40.reuse, 0x80, RZ ;  /* 0x00000080283d7810 */ /* 0x040fe20007ffe0ff */
[----:B------:R-:W-:Y:S01]  /*0850*/  IMAD.WIDE.U32 R2, R37, c[0x0][0x2a0], R2 ;  /* 0x0000a80025027a25 */ /* 0x000fe200078e0002 */
[----:B------:R-:W-:-:S02]  /*0860*/  IADD3 R65, R40, 0xa0, RZ ;  /* 0x000000a028417810 */ /* 0x000fc40007ffe0ff */
[----:B------:R-:W-:Y:S01]  /*0870*/  IADD3 R7, R40, 0xc0, RZ ;  /* 0x000000c028077810 */ /* 0x000fe20007ffe0ff */
[----:B------:R-:W-:Y:S01]  /*0880*/  IMAD R55, R35, c[0x0][0x184], R4 ;  /* 0x0000610023377a24 */ /* 0x000fe200078e0204 */
[----:B------:R-:W-:Y:S01]  /*0890*/  IADD3 R3, R3, R5, RZ ;  /* 0x0000000503037210 */ /* 0x000fe20007ffe0ff */
[----:B------:R-:W-:Y:S01]  /*08a0*/  IMAD R57, R35, c[0x0][0x1bc], R6 ;  /* 0x00006f0023397a24 */ /* 0x000fe200078e0206 */
[----:B------:R-:W-:Y:S02]  /*08b0*/  LEA R64, P0, R2, c[0x0][0x318], 0x2 ;  /* 0x0000c60002407a11 */ /* 0x000fe400078010ff */
[----:B------:R-:W-:Y:S02]  /*08c0*/  IADD3 R5, R40, 0x60, RZ ;  /* 0x0000006028057810 */ /* 0x000fe40007ffe0ff */
[----:B------:R-:W-:Y:S02]  /*08d0*/  LEA.HI.X R2, R2, c[0x0][0x31c], R3, 0x2, P0 ;  /* 0x0000c70002027a11 */ /* 0x000fe400000f1403 */
[----:B------:R-:W-:-:S02]  /*08e0*/  IADD3 R62, P0, R64, -0x200, RZ ;  /* 0xfffffe00403e7810 */ /* 0x000fc40007f1e0ff */
[----:B------:R-:W-:Y:S02]  /*08f0*/  IADD3 R63, P1, R64, -0x100, RZ ;  /* 0xffffff00403f7810 */ /* 0x000fe40007f3e0ff */
[C---:B------:R-:W-:Y:S02]  /*0900*/  IADD3 R3, R40.reuse, 0x20, RZ ;  /* 0x0000002028037810 */ /* 0x040fe40007ffe0ff */
[----:B------:R-:W-:Y:S02]  /*0910*/  IADD3 R67, R40, 0xe0, RZ ;  /* 0x000000e028437810 */ /* 0x000fe40007ffe0ff */
[----:B------:R-:W-:Y:S02]  /*0920*/  IADD3 R64, P2, R64, -0x80, RZ ;  /* 0xffffff8040407810 */ /* 0x000fe40007f5e0ff */
[----:B------:R-:W-:Y:S02]  /*0930*/  LOP3.LUT R142, R40, 0x1f, RZ, 0xc0, !PT ;  /* 0x0000001f288e7812 */ /* 0x000fe400078ec0ff */
[----:B------:R-:W-:-:S02]  /*0940*/  SHF.R.S32.HI R53, RZ, 0x1f, R40 ;  /* 0x0000001fff357819 */ /* 0x000fc40000011428 */
[C---:B------:R-:W-:Y:S02]  /*0950*/  IADD3 R52, R40.reuse, 0x200, RZ ;  /* 0x0000020028347810 */ /* 0x040fe40007ffe0ff */
[----:B------:R-:W-:Y:S02]  /*0960*/  LEA.HI.SX32 R54, R40, R40, 0x1b ;  /* 0x0000002828367211 */ /* 0x000fe400078fdaff */
[----:B------:R-:W-:Y:S02]  /*0970*/  IADD3 R55, R15, R55, RZ ;  /* 0x000000370f377210 */ /* 0x000fe40007ffe0ff */
[----:B------:R-:W-:Y:S02]  /*0980*/  IADD3 R57, R13, R57, RZ ;  /* 0x000000390d397210 */ /* 0x000fe40007ffe0ff */
        /* <DEDUP_REMOVED lines=8> */
[C---:B------:R-:W-:Y:S02]  /*0a10*/  IADD3.X R68, R2.reuse, -0x1, RZ, P0, !PT ;  /* 0xffffffff02447810 */ /* 0x040fe400007fe4ff */
[C---:B------:R-:W-:Y:S02]  /*0a20*/  IADD3.X R69, R2.reuse, -0x1, RZ, P1, !PT ;  /* 0xffffffff02457810 */ /* 0x040fe40000ffe4ff */
[----:B-1----:R-:W-:Y:S02]  /*0a30*/  IADD3.X R70, R2, -0x1, RZ, P2, !PT ;  /* 0xffffffff02467810 */ /* 0x002fe400017fe4ff */
.L_x_7638:
[----:B------:R-:W-:Y:S01]  /*0a40*/  BAR.SYNC.DEFER_BLOCKING 0x0 ;  /* 0x0000000000007b1d */ /* 0x000fe20000010000 */
[C---:B------:R-:W-:Y:S02]  /*0a50*/  SHF.L.U32 R32, R40.reuse, 0x4, RZ ;  /* 0x0000000428207819 */ /* 0x040fe400000006ff */
[----:B------:R-:W-:Y:S02]  /*0a60*/  SHF.L.U64.HI R33, R40, 0x4, R53 ;  /* 0x0000000428217819 */ /* 0x000fe40000010235 */
[----:B0-----:R-:W-:-:S04]  /*0a70*/  IADD3 R2, P0, R41, R32, RZ ;  /* 0x0000002029027210 */ /* 0x001fc80007f1e0ff */
[----:B------:R-:W-:-:S05]  /*0a80*/  IADD3.X R3, R42, R33, RZ, P0, !PT ;  /* 0x000000212a037210 */ /* 0x000fca00007fe4ff */
[----:B--2---:R-:W2:Y:S01]  /*0a90*/  LDG.E.128 R24, [R2.64] ;  /* 0x0000000402187981 */ /* 0x004ea2000c1e1d00 */
        /* <DEDUP_REMOVED lines=13> */
[----:B---3--:R-:W3:Y:S01]  /*0b70*/  LDG.E.128 R28, [R28.64] ;  /* 0x000000041c1c7981 */ /* 0x008ee2000c1e1d00 */
[----:B------:R-:W-:Y:S01]  /*0b80*/  MOV R2, c[0x0][0x174] ;  /* 0x00005d0000027a02 */ /* 0x000fe20000000f00 */
[----:B0-----:R-:W-:-:S02]  /*0b90*/  IMAD R24, R0, c[0x0][0x1f8], RZ ;  /* 0x00007e0000187a24 */ /* 0x001fc400078e02ff */
[----:B------:R-:W-:Y:S01]  /*0ba0*/  IMAD R27, R138, c[0x0][0x1f0], RZ ;  /* 0x00007c008a1b7a24 */ /* 0x000fe200078e02ff */
[----:B------:R-:W-:Y:S01]  /*0bb0*/  LEA R2, R2, R51, 0x8 ;  /* 0x0000003302027211 */ /* 0x000fe200078e40ff */
[----:B------:R-:W-:Y:S02]  /*0bc0*/  IMAD R25, R35, c[0x0][0x1fc], R24 ;  /* 0x00007f0023197a24 */ /* 0x000fe400078e0218 */
[----:B------:R-:W-:Y:S01]  /*0bd0*/  IMAD R27, R38, c[0x0][0x1f4], R27 ;  /* 0x00007d00261b7a24 */ /* 0x000fe200078e021b */
[----:B------:R-:W-:-:S05]  /*0be0*/  SHF.R.S32.HI R3, RZ, 0x1f, R2 ;  /* 0x0000001fff037819 */ /* 0x000fca0000011402 */
        /* <DEDUP_REMOVED lines=12> */
[----:B------:R-:W3:Y:S01]  /*0cb0*/  LDG.E.128 R76, [R76.64+-0x200] ;  /* 0xfffe00044c4c7981 */ /* 0x000ee2000c1e1d00 */
[----:B------:R-:W-:-:S02]  /*0cc0*/  IMAD R22, R0, c[0x0][0x208], RZ ;  /* 0x0000820000167a24 */ /* 0x000fc400078e02ff */
[----:B--2---:R-:W-:Y:S02]  /*0cd0*/  IMAD R75, R138, c[0x0][0x200], RZ ;  /* 0x000080008a4b7a24 */ /* 0x004fe400078e02ff */
[C---:B------:R-:W-:Y:S02]  /*0ce0*/  IMAD R73, R35.reuse, c[0x0][0x20c], R22 ;  /* 0x0000830023497a24 */ /* 0x040fe400078e0216 */
        /* <DEDUP_REMOVED lines=11> */
[----:B------:R-:W2:Y:S04]  /*0da0*/  LDS.128 R28, [R50.X16] ;  /* 0x00000000321c7984 */ /* 0x000ea8000000cc00 */
[----:B------:R-:W-:Y:S06]  /*0db0*/  BAR.SYNC.DEFER_BLOCKING 0x0 ;  /* 0x0000000000007b1d */ /* 0x000fec0000010000 */
[----:B------:R-:W3:Y:S01]  /*0dc0*/  LDG.E.128 R72, [R72.64+-0x200] ;  /* 0xfffe000448487981 */ /* 0x000ee2000c1e1d00 */
[----:B-1----:R-:W-:-:S02]  /*0dd0*/  HADD2.F32 R98, -RZ, R4.H0_H0 ;  /* 0x20000004ff627230 */ /* 0x002fc40000004100 */
[----:B0-----:R-:W-:Y:S02]  /*0de0*/  HADD2.F32 R91, -RZ, R27.H1_H1 ;  /* 0x3000001bff5b7230 */ /* 0x001fe40000004100 */
[----:B------:R-:W-:Y:S02]  /*0df0*/  HADD2.F32 R103, -RZ, R11.H1_H1 ;  /* 0x3000000bff677230 */ /* 0x000fe40000004100 */
[----:B--2---:R-:W-:Y:S02]  /*0e00*/  HADD2.F32 R80, -RZ, R28.H0_H0 ;  /* 0x2000001cff507230 */ /* 0x004fe40000004100 */
[--C-:B------:R-:W-:Y:S02]  /*0e10*/  HADD2.F32 R84, -RZ, R29.reuse.H0_H0 ;  /* 0x2000001dff547230 */ /* 0x100fe40000004100 */
[----:B------:R-:W-:Y:S01]  /*0e20*/  HADD2.F32 R86, -RZ, R29.H1_H1 ;  /* 0x3000001dff567230 */ /* 0x000fe20000004100 */
[----:B------:R-:W-:Y:S01]  /*0e30*/  FMUL.FTZ R22, R80, -1.4426950216293334961 ;  /* 0xbfb8aa3b50167820 */ /* 0x000fe20000410000 */
[----:B------:R-:W-:-:S02]  /*0e40*/  HADD2.F32 R90, -RZ, R30.H0_H0 ;  /* 0x2000001eff5a7230 */ /* 0x000fc40000004100 */
        /* <DEDUP_REMOVED lines=8> */
[----:B------:R-:W-:Y:S02]  /*0ed0*/  FMUL.FTZ R23, R82, -1.4426950216293334961 ;  /* 0xbfb8aa3b52177820 */ /* 0x000fe40000410000 */
[----:B------:R-:W-:Y:S01]  /*0ee0*/  FMUL.FTZ R85, R97, -1.4426950216293334961 ;  /* 0xbfb8aa3b61557820 */ /* 0x000fe20000410000 */
[----:B------:R-:W1:Y:S01]  /*0ef0*/  MUFU.EX2 R78, R28 ;  /* 0x0000001c004e7308 */ /* 0x000e620000000800 */
[----:B------:R-:W-:-:S02]  /*0f00*/  FMUL.FTZ R87, R99, -1.4426950216293334961 ;  /* 0xbfb8aa3b63577820 */ /* 0x000fc40000410000 */
[----:B------:R-:W-:-:S05]  /*0f10*/  FMUL.FTZ R77, R94, -1.4426950216293334961 ;  /* 0xbfb8aa3b5e4d7820 */ /* 0x000fca0000410000 */
[----:B------:R-:W2:Y:S01]  /*0f20*/  MUFU.EX2 R79, R29 ;  /* 0x0000001d004f7308 */ /* 0x000ea20000000800 */
[----:B0-----:R-:W-:Y:S02]  /*0f30*/  FADD.FTZ R76, R22, 1 ;  /* 0x3f800000164c7421 */ /* 0x001fe40000010000 */
[----:B------:R-:W-:-:S04]  /*0f40*/  IMAD R22, R0, c[0x0][0x2f0], RZ ;  /* 0x0000bc0000167a24 */ /* 0x000fc800078e02ff */
[----:B------:R-:W-:Y:S01]  /*0f50*/  IMAD R89, R35, c[0x0][0x2f4], R22 ;  /* 0x0000bd0023597a24 */ /* 0x000fe200078e0216 */
[----:B------:R-:W0:Y:S01]  /*0f60*/  MUFU.EX2 R81, R30 ;  /* 0x0000001e00517308 */ /* 0x000e220000000800 */
[----:B-1----:R-:W-:-:S07]  /*0f70*/  FADD.FTZ R78, R78, 1 ;  /* 0x3f8000004e4e7421 */ /* 0x002fce0000010000 */
[----:B------:R2:W-:Y:S08]  /*0f80*/  MUFU.RCP R83, R76 ;  /* 0x0000004c00537308 */ /* 0x0005f00000001000 */
[----:B------:R-:W1:Y:S01]  /*0f90*/  MUFU.EX2 R23, R23 ;  /* 0x0000001700177308 */ /* 0x000e620000000800 */
[----:B--2---:R-:W-:Y:S01]  /*0fa0*/  FADD.FTZ R76, R79, 1 ;  /* 0x3f8000004f4c7421 */ /* 0x004fe20000010000 */
[--C-:B------:R-:W-:Y:S01]  /*0fb0*/  HADD2.F32 R79, -RZ, R26.reuse.H0_H0 ;  /* 0x2000001aff4f7230 */ /* 0x100fe20000004100 */
[----:B0-----:R-:W-:Y:S01]  /*0fc0*/  FADD.FTZ R88, R81, 1 ;  /* 0x3f80000051587421 */ /* 0x001fe20000010000 */
[----:B------:R-:W-:-:S04]  /*0fd0*/  HADD2.F32 R81, -RZ, R26.H1_H1 ;  /* 0x3000001aff517230 */ /* 0x000fc80000004100 */
[----:B------:R-:W-:Y:S08]  /*0fe0*/  MUFU.EX2 R96, R85 ;  /* 0x0000005500607308 */ /* 0x000ff00000000800 */
[----:B------:R-:W0:Y:S08]  /*0ff0*/  MUFU.EX2 R101, R87 ;  /* 0x0000005700657308 */ /* 0x000e300000000800 */
[----:B------:R1:W2:Y:S08]  /*1000*/  MUFU.EX2 R92, R77 ;  /* 0x0000004d005c7308 */ /* 0x0002b00000000800 */
[----:B------:R-:W-:Y:S01]  /*1010*/  MUFU.RCP R87, R78 ;  /* 0x0000004e00577308 */ /* 0x000fe20000001000 */
[----:B-1----:R-:W-:-:S02]  /*1020*/  FADD.FTZ R77, R23, 1 ;  /* 0x3f800000174d7421 */ /* 0x002fc40000010000 */
[----:B------:R-:W-:-:S04]  /*1030*/  IMAD.WIDE.U32 R22, R35, c[0x0][0x2f0], R2 ;  /* 0x0000bc0023167a25 */ /* 0x000fc800078e0002 */
[----:B0-----:R-:W-:Y:S01]  /*1040*/  FADD.FTZ R101, R101, 1 ;  /* 0x3f80000065657421 */ /* 0x001fe20000010000 */
[----:B------:R0:W1:Y:S01]  /*1050*/  MUFU.RCP R85, R77 ;  /* 0x0000004d00557308 */ /* 0x0000620000001000 */
[----:B------:R-:W-:Y:S01]  /*1060*/  IADD3 R23, R23, R89, RZ ;  /* 0x0000005917177210 */ /* 0x000fe20007ffe0ff */
[----:B------:R-:W-:Y:S01]  /*1070*/  HADD2.F32 R89, -RZ, R27.H0_H0 ;  /* 0x2000001bff597230 */ /* 0x000fe20000004100 */
[----:B--2---:R-:W-:-:S03]  /*1080*/  FADD.FTZ R27, R92, 1 ;  /* 0x3f8000005c1b7421 */ /* 0x004fc60000010000 */
[----:B------:R-:W-:Y:S02]  /*1090*/  IMAD.WIDE.U32 R22, R38, c[0x0][0x2e8], R22 ;  /* 0x0000ba0026167a25 */ /* 0x000fe400078e0016 */
[----:B------:R-:W2:Y:S01]  /*10a0*/  MUFU.RCP R93, R76 ;  /* 0x0000004c005d7308 */ /* 0x000ea20000001000 */
[----:B0-----:R-:W-:-:S07]  /*10b0*/  HADD2.F32 R77, -RZ, R25.H1_H1 ;  /* 0x30000019ff4d7230 */ /* 0x001fce0000004100 */
[----:B------:R0:W-:Y:S08]  /*10c0*/  MUFU.RCP R104, R101 ;  /* 0x0000006500687308 */ /* 0x0001f00000001000 */
[----:B------:R-:W-:Y:S01]  /*10d0*/  MUFU.RCP R95, R88 ;  /* 0x00000058005f7308 */ /* 0x000fe20000001000 */
[----:B0-----:R-:W-:Y:S01]  /*10e0*/  HADD2.F32 R101, -RZ, R11.H0_H0 ;  /* 0x2000000bff657230 */ /* 0x001fe20000004100 */
[----:B---3--:R0:W-:Y:S01]  /*10f0*/  STS.128 [R50.X16], R72 ;  /* 0x0000004832007388 */ /* 0x0081e2000000cc00 */
[----:B------:R-:W-:-:S06]  /*1100*/  NOP ;  /* 0x0000000000007918 */ /* 0x000fcc0000000000 */
[----:B------:R-:W3:Y:S01]  /*1110*/  LDS.128 R28, [R50.X16] ;  /* 0x00000000321c7984 */ /* 0x000ee2000000cc00 */
[----:B0-----:R-:W-:Y:S01]  /*1120*/  MOV R72, c[0x0][0x16c] ;  /* 0x00005b0000487a02 */ /* 0x001fe20000000f00 */
[--C-:B------:R-:W-:Y:S01]  /*1130*/  HADD2.F32 R73, -RZ, R24.reuse.H0_H0 ;  /* 0x20000018ff497230 */ /* 0x100fe20000004100 */
[----:B------:R-:W-:Y:S01]  /*1140*/  FMUL.FTZ R74, R80, R83 ;  /* 0x00000053504a7220 */ /* 0x000fe20000410000 */
[----:B------:R-:W-:Y:S01]  /*1150*/  HADD2.F32 R75, -RZ, R25.H0_H0 ;  /* 0x20000019ff4b7230 */ /* 0x000fe20000004100 */
[----:B------:R-:W-:Y:S01]  /*1160*/  ISETP.GE.AND P1, PT, R72, 0x1, PT ;  /* 0x000000014800780c */ /* 0x000fe20003f26270 */
[----:B------:R-:W-:Y:S01]  /*1170*/  FADD.FTZ R25, -R83, 1 ;  /* 0x3f80000053197421 */ /* 0x000fe20000010100 */
[----:B------:R-:W-:Y:S01]  /*1180*/  HADD2.F32 R24, -RZ, R24.H1_H1 ;  /* 0x30000018ff187230 */ /* 0x000fe20000004100 */
[----:B------:R-:W-:Y:S02]  /*1190*/  FMUL.FTZ R72, R73, R74 ;  /* 0x0000004a49487220 */ /* 0x000fe40000410000 */
[----:B------:R-:W-:-:S02]  /*11a0*/  FFMA.FTZ R25, R80, R25, 1 ;  /* 0x3f80000050197423 */ /* 0x000fc40000010019 */
[----:B------:R-:W-:Y:S02]  /*11b0*/  FFMA.FTZ R108, R72, R98, R71 ;  /* 0x00000062486c7223 */ /* 0x000fe40000010047 */
[----:B------:R-:W-:Y:S01]  /*11c0*/  FADD.FTZ R98, R96, 1 ;  /* 0x3f80000060627421 */ /* 0x000fe20000010000 */
[----:B------:R1:W-:Y:S08]  /*11d0*/  MUFU.RCP R71, R27 ;  /* 0x0000001b00477308 */ /* 0x0003f00000001000 */
[----:B------:R-:W0:Y:S01]  /*11e0*/  MUFU.RCP R98, R98 ;  /* 0x0000006200627308 */ /* 0x000e220000001000 */
[----:B-1----:R-:W-:-:S04]  /*11f0*/  FADD.FTZ R27, -R85, 1 ;  /* 0x3f800000551b7421 */ /* 0x002fc80000010100 */
[C---:B------:R-:W-:Y:S01]  /*1200*/  FFMA.FTZ R27, R82.reuse, R27, 1 ;  /* 0x3f800000521b7423 */ /* 0x040fe2000001001b */
[----:B---3--:R-:W-:Y:S02]  /*1210*/  HADD2.F32 R76, -RZ, R28.H0_H0 ;  /* 0x2000001cff4c7230 */ /* 0x008fe40000004100 */
[--C-:B------:R-:W-:Y:S02]  /*1220*/  HADD2.F32 R80, -RZ, R29.reuse.H0_H0 ;  /* 0x2000001dff507230 */ /* 0x100fe40000004100 */
        /* <DEDUP_REMOVED lines=14> */
[----:B--2---:R-:W-:Y:S02]  /*1310*/  FADD.FTZ R31, -R93, 1 ;  /* 0x3f8000005d1f7421 */ /* 0x004fe40000010100 */
[----:B------:R-:W-:Y:S02]  /*1320*/  FMUL.FTZ R82, R77, R88 ;  /* 0x000000584d527220 */ /* 0x000fe40000410000 */
[----:B------:R-:W-:Y:S02]  /*1330*/  FMUL.FTZ R25, R26, R25 ;  /* 0x000000191a197220 */ /* 0x000fe40000410000 */
[----:B------:R-:W-:-:S02]  /*1340*/  FMUL.FTZ R29, R30, R29 ;  /* 0x0000001d1e1d7220 */ /* 0x000fc40000410000 */
[----:B------:R-:W-:Y:S02]  /*1350*/  FMUL.FTZ R28, R85, R28 ;  /* 0x0000001c551c7220 */ /* 0x000fe40000410000 */
[----:B------:R-:W-:Y:S02]  /*1360*/  FFMA.FTZ R31, R86, R31, 1 ;  /* 0x3f800000561f7423 */ /* 0x000fe4000001001f */
[----:B------:R-:W-:Y:S02]  /*1370*/  FMUL.FTZ R82, R93, R82 ;  /* 0x000000525d527220 */ /* 0x000fe40000410000 */
[----:B0-----:R-:W-:Y:S02]  /*1380*/  FADD.FTZ R26, -R98, 1 ;  /* 0x3f800000621a7421 */ /* 0x001fe40000010100 */
[----:B------:R-:W-:Y:S02]  /*1390*/  FADD.FTZ R30, -R104, 1 ;  /* 0x3f800000681e7421 */ /* 0x000fe40000010100 */
[----:B------:R-:W-:-:S02]  /*13a0*/  FMUL.FTZ R28, R28, R27 ;  /* 0x0000001b1c1c7220 */ /* 0x000fc40000410000 */
[----:B------:R-:W-:Y:S02]  /*13b0*/  FMUL.FTZ R82, R82, R31 ;  /* 0x0000001f52527220 */ /* 0x000fe40000410000 */
[----:B------:R-:W-:Y:S01]  /*13c0*/  FFMA.FTZ R102, R97, R26, 1 ;  /* 0x3f80000061667423 */ /* 0x000fe2000001001a */
[----:B------:R-:W-:Y:S01]  /*13d0*/  F2FP.PACK_AB R28, R28, R25 ;  /* 0x000000191c1c723e */ /* 0x000fe200000000ff */
[----:B------:R-:W-:Y:S01]  /*13e0*/  FFMA.FTZ R106, R99, R30, 1 ;  /* 0x3f800000636a7423 */ /* 0x000fe2000001001e */
[----:B------:R-:W-:Y:S01]  /*13f0*/  F2FP.PACK_AB R29, R82, R29 ;  /* 0x0000001d521d723e */ /* 0x000fe200000000ff */
[----:B------:R-:W-:Y:S01]  /*1400*/  FADD.FTZ R27, -R95, 1 ;  /* 0x3f8000005f1b7421 */ /* 0x000fe20000010100 */
[----:B------:R-:W-:Y:S01]  /*1410*/  HADD2.F32 R25, -RZ, R4.H1_H1 ;  /* 0x30000004ff197230 */ /* 0x000fe20000004100 */
[----:B------:R-:W-:Y:S01]  /*1420*/  FADD.FTZ R31, -R71, 1 ;  /* 0x3f800000471f7421 */ /* 0x000fe20000010100 */
[----:B------:R-:W-:Y:S01]  /*1430*/  HADD2.F32 R82, -RZ, R5.H0_H0 ;  /* 0x20000005ff527230 */ /* 0x000fe20000004100 */
        /* <DEDUP_REMOVED lines=20> */
[----:B------:R-:W-:Y:S01]  /*1580*/  HADD2.F32 R85, -RZ, R5.H1_H1 ;  /* 0x30000005ff557230 */ /* 0x000fe20000004100 */
[----:B------:R-:W-:Y:S02]  /*1590*/  IMAD R87, R138, c[0x0][0x2e8], RZ ;  /* 0x0000ba008a577a24 */ /* 0x000fe400078e02ff */
[----:B------:R-:W-:Y:S01]  /*15a0*/  FMUL.FTZ R86, R86, R93 ;  /* 0x0000005d56567220 */ /* 0x000fe20000410000 */
[----:B------:R-:W-:Y:S01]  /*15b0*/  HADD2.F32 R93, -RZ, R9.H0_H0 ;  /* 0x20000009ff5d7230 */ /* 0x000fe20000004100 */
[----:B------:R-:W-:-:S02]  /*15c0*/  IMAD R87, R38, c[0x0][0x2ec], R87 ;  /* 0x0000bb0026577a24 */ /* 0x000fc400078e0257 */
[----:B------:R-:W-:Y:S02]  /*15d0*/  FMUL.FTZ R75, R75, R84 ;  /* 0x000000544b4b7220 */ /* 0x000fe40000410000 */
[----:B------:R-:W-:Y:S02]  /*15e0*/  FMUL.FTZ R77, R77, R86 ;  /* 0x000000564d4d7220 */ /* 0x000fe40000410000 */
[----:B------:R-:W-:Y:S02]  /*15f0*/  FFMA.FTZ R82, R75, R82, R108 ;  /* 0x000000524b527223 */ /* 0x000fe4000001006c */
[----:B------:R-:W-:Y:S01]  /*1600*/  FMUL.FTZ R90, R90, R95 ;  /* 0x0000005f5a5a7220 */ /* 0x000fe20000410000 */
[----:B------:R-:W-:Y:S01]  /*1610*/  HADD2.F32 R95, -RZ, R9.H1_H1 ;  /* 0x30000009ff5f7230 */ /* 0x000fe20000004100 */
[----:B------:R-:W-:Y:S02]  /*1620*/  FFMA.FTZ R82, R77, R85, R82 ;  /* 0x000000554d527223 */ /* 0x000fe40000010052 */
[----:B------:R-:W-:-:S02]  /*1630*/  FMUL.FTZ R79, R79, R90 ;  /* 0x0000005a4f4f7220 */ /* 0x000fc40000410000 */
[----:B------:R-:W-:Y:S01]  /*1640*/  FMUL.FTZ R94, R94, R71 ;  /* 0x000000475e5e7220 */ /* 0x000fe20000410000 */
[----:B------:R-:W-:Y:S01]  /*1650*/  HADD2.F32 R71, -RZ, R7.H1_H1 ;  /* 0x30000007ff477230 */ /* 0x000fe20000004100 */
[----:B------:R-:W-:Y:S01]  /*1660*/  FMUL.FTZ R98, R97, R98 ;  /* 0x0000006261627220 */ /* 0x000fe20000410000 */
[----:B------:R0:W-:Y:S01]  /*1670*/  STS.128 [R50.X16], R28 ;  /* 0x0000001c32007388 */ /* 0x0001e2000000cc00 */
[----:B------:R-:W-:-:S06]  /*1680*/  NOP ;  /* 0x0000000000007918 */ /* 0x000fcc0000000000 */
[----:B------:R-:W1:Y:S01]  /*1690*/  LDS.128 R24, [R50.X16] ;  /* 0x0000000032187984 */ /* 0x000e62000000cc00 */
[----:B------:R-:W-:Y:S01]  /*16a0*/  FMUL.FTZ R81, R81, R94 ;  /* 0x0000005e51517220 */ /* 0x000fe20000410000 */
[--C-:B------:R-:W-:Y:S01]  /*16b0*/  HADD2.F32 R97, -RZ, R10.reuse.H0_H0 ;  /* 0x2000000aff617230 */ /* 0x100fe20000004100 */
[----:B------:R-:W-:Y:S02]  /*16c0*/  FMUL.FTZ R89, R89, R98 ;  /* 0x0000006259597220 */ /* 0x000fe40000410000 */
[----:B------:R-:W-:Y:S01]  /*16d0*/  FMUL.FTZ R104, R99, R104 ;  /* 0x0000006863687220 */ /* 0x000fe20000410000 */
[----:B------:R-:W-:Y:S01]  /*16e0*/  HADD2.F32 R99, -RZ, R10.H1_H1 ;  /* 0x3000000aff637230 */ /* 0x000fe20000004100 */
[----:B0-----:R-:W-:Y:S01]  /*16f0*/  IADD3 R31, R23, R87, RZ ;  /* 0x00000057171f7210 */ /* 0x001fe20007ffe0ff */
[--C-:B------:R-:W-:Y:S01]  /*1700*/  HADD2.F32 R28, -RZ, R6.reuse.H0_H0 ;  /* 0x20000006ff1c7230 */ /* 0x100fe20000004100 */
[----:B------:R-:W-:Y:S01]  /*1710*/  LEA R29, P0, R22, c[0x0][0x338], 0x1 ;  /* 0x0000ce00161d7a11 */ /* 0x000fe200078008ff */
[----:B------:R-:W-:Y:S01]  /*1720*/  HADD2.F32 R23, -RZ, R6.H1_H1 ;  /* 0x30000006ff177230 */ /* 0x000fe20000004100 */
[----:B------:R-:W-:-:S02]  /*1730*/  FMUL.FTZ R91, R91, R104 ;  /* 0x000000685b5b7220 */ /* 0x000fc40000410000 */
[----:B------:R-:W-:Y:S01]  /*1740*/  LEA.HI.X R30, R22, c[0x0][0x33c], R31, 0x1, P0 ;  /* 0x0000cf00161e7a11 */ /* 0x000fe200000f0c1f */
[----:B------:R-:W-:Y:S01]  /*1750*/  FFMA.FTZ R28, R79, R28, R82 ;  /* 0x0000001c4f1c7223 */ /* 0x000fe20000010052 */
[----:B------:R-:W-:Y:S01]  /*1760*/  IADD3 R32, P2, R29, R32, RZ ;  /* 0x000000201d207210 */ /* 0x000fe20007f5e0ff */
[----:B------:R-:W-:Y:S01]  /*1770*/  HADD2.F32 R22, -RZ, R7.H0_H0 ;  /* 0x20000007ff167230 */ /* 0x000fe20000004100 */
[----:B------:R-:W-:Y:S01]  /*1780*/  ISETP.NE.U32.AND P0, PT, RZ, c[0x0][0x270], PT ;  /* 0x00009c00ff007a0c */ /* 0x000fe20003f05070 */
[----:B------:R-:W-:Y:S01]  /*1790*/  FFMA.FTZ R28, R81, R23, R28 ;  /* 0x00000017511c7223 */ /* 0x000fe2000001001c */
[----:B------:R-:W-:Y:S01]  /*17a0*/  IADD3.X R33, R30, R33, RZ, P2, !PT ;  /* 0x000000211e217210 */ /* 0x000fe200017fe4ff */
[--C-:B------:R-:W-:Y:S01]  /*17b0*/  HADD2.F32 R29, -RZ, R8.reuse.H0_H0 ;  /* 0x20000008ff1d7230 */ /* 0x100fe20000004100 */
[----:B------:R-:W-:Y:S01]  /*17c0*/  ISETP.NE.AND.EX P0, PT, RZ, c[0x0][0x274], PT, P0 ;  /* 0x00009d00ff007a0c */ /* 0x000fe20003f05300 */
[----:B------:R-:W-:Y:S01]  /*17d0*/  FFMA.FTZ R22, R89, R22, R28 ;  /* 0x0000001659167223 */ /* 0x000fe2000001001c */
[----:B------:R-:W-:-:S03]  /*17e0*/  HADD2.F32 R31, -RZ, R8.H1_H1 ;  /* 0x30000008ff1f7230 */ /* 0x000fc60000004100 */
[----:B------:R-:W-:Y:S01]  /*17f0*/  FFMA.FTZ R71, R91, R71, R22 ;  /* 0x000000475b477223 */ /* 0x000fe20000010016 */
[----:B-1----:R0:W-:Y:S07]  /*1800*/  STG.E.128 [R32.64+-0x200], R24 ;  /* 0xfffe001820007986 */ /* 0x0021ee000c101d04 */
[----:B----4-:R-:W-:Y:S05]  /*1810*/  @!P0 BRA `(.L_x_7615) ;  /* 0x000001d000008947 */ /* 0x010fea0003800000 */
[----:B------:R-:W-:Y:S01]  /*1820*/  BAR.SYNC.DEFER_BLOCKING 0x0 ;  /* 0x0000000000007b1d */ /* 0x000fe20000010000 */
[----:B0-----:R-:W-:Y:S02]  /*1830*/  FMUL.FTZ R24, R74, R76 ;  /* 0x0000004c4a187220 */ /* 0x001fe40000410000 */
[----:B------:R-:W-:-:S02]  /*1840*/  FMUL.FTZ R25, R84, R80 ;  /* 0x0000005054197220 */ /* 0x000fc40000410000 */
        /* <DEDUP_REMOVED lines=26> */
.L_x_7615:
[----:B------:R-:W-:Y:S01]  /*19f0*/  BAR.SYNC.DEFER_BLOCKING 0x0 ;  /* 0x0000000000007b1d */ /* 0x000fe20000010000 */
[----:B------:R-:W-:Y:S01]  /*1a00*/  HFMA2.MMA R80, -RZ, RZ, 0, 0 ;  /* 0x00000000ff507435 */ /* 0x000fe200000001ff */
[--C-:B-----5:R-:W-:Y:S01]  /*1a10*/  FADD.FTZ R90, R95, R36.reuse ;  /* 0x000000245f5a7221 */ /* 0x120fe20000010000 */
[----:B------:R-:W-:Y:S01]  /*1a20*/  HFMA2.MMA R87, -RZ, RZ, 0, 0 ;  /* 0x00000000ff577435 */ /* 0x000fe200000001ff */
[--C-:B------:R-:W-:Y:S01]  /*1a30*/  FADD.FTZ R98, R101, R36.reuse ;  /* 0x0000002465627221 */ /* 0x100fe20000010000 */
[----:B------:R-:W-:Y:S01]  /*1a40*/  HFMA2.MMA R85, -RZ, RZ, 0, 0 ;  /* 0x00000000ff557435 */ /* 0x000fe200000001ff */
[--C-:B------:R-:W-:Y:S01]  /*1a50*/  FADD.FTZ R88, R93, R36.reuse ;  /* 0x000000245d587221 */ /* 0x100fe20000010000 */
[----:B------:R-:W-:Y:S01]  /*1a60*/  CS2R R82, SRZ ;  /* 0x0000000000527805 */ /* 0x000fe2000001ff00 */
[--C-:B------:R-:W-:Y:S01]  /*1a70*/  FADD.FTZ R92, R97, R36.reuse ;  /* 0x00000024615c7221 */ /* 0x100fe20000010000 */
[----:B------:R-:W-:Y:S01]  /*1a80*/  MOV R78, RZ ;  /* 0x000000ff004e7202 */ /* 0x000fe20000000f00 */
[--C-:B------:R-:W-:Y:S01]  /*1a90*/  FADD.FTZ R95, R99, R36.reuse ;  /* 0x00000024635f7221 */ /* 0x100fe20000010000 */
[----:B------:R-:W-:Y:S01]  /*1aa0*/  MOV R76, RZ ;  /* 0x000000ff004c7202 */ /* 0x000fe20000000f00 */
[--C-:B------:R-:W-:Y:S01]  /*1ab0*/  FADD.FTZ R101, R103, R36.reuse ;  /* 0x0000002467657221 */ /* 0x100fe20000010000 */
[----:B------:R-:W-:Y:S01]  /*1ac0*/  MOV R74, RZ ;  /* 0x000000ff004a7202 */ /* 0x000fe20000000f00 */
        /* <DEDUP_REMOVED lines=11> */
[----:B0-----:R-:W-:Y:S01]  /*1b80*/  MOV R8, R40 ;  /* 0x0000002800087202 */ /* 0x001fe20000000f00 */
[----:B------:R-:W-:Y:S01]  /*1b90*/  IMAD R11, R138, c[0x0][0x298], RZ ;  /* 0x0000a6008a0b7a24 */ /* 0x000fe200078e02ff */
[----:B------:R-:W-:Y:S01]  /*1ba0*/  MOV R9, RZ ;  /* 0x000000ff00097202 */ /* 0x000fe20000000f00 */
[----:B------:R-:W-:Y:S01]  /*1bb0*/  IMAD R10, R140, c[0x0][0x2a0], RZ ;  /* 0x0000a8008c0a7a24 */ /* 0x000fe200078e02ff */
[----:B------:R-:W-:Y:S01]  /*1bc0*/  CS2R R104, SRZ ;  /* 0x0000000000687805 */ /* 0x000fe2000001ff00 */
[C---:B------:R-:W-:Y:S01]  /*1bd0*/  IMAD R11, R38.reuse, c[0x0][0x29c], R11 ;  /* 0x0000a700260b7a24 */ /* 0x040fe200078e020b */
[----:B------:R-:W-:Y:S01]  /*1be0*/  MOV R82, RZ ;  /* 0x000000ff00527202 */ /* 0x000fe20000000f00 */
[----:B------:R-:W-:Y:S01]  /*1bf0*/  IMAD.WIDE.U32 R8, R38, c[0x0][0x298], R8 ;  /* 0x0000a60026087a25 */ /* 0x000fe200078e0008 */
[----:B------:R-:W-:-:S04]  /*1c00*/  MOV R107, RZ ;  /* 0x000000ff006b7202 */ /* 0x000fc80000000f00 */
[----:B------:R-:W-:Y:S01]  /*1c10*/  IADD3 R9, R9, R11, RZ ;  /* 0x0000000b09097210 */ /* 0x000fe20007ffe0ff */
[----:B------:R-:W-:-:S04]  /*1c20*/  IMAD R11, R37, c[0x0][0x2a4], R10 ;  /* 0x0000a900250b7a24 */ /* 0x000fc800078e020a */
[----:B------:R-:W-:-:S05]  /*1c30*/  IMAD.WIDE.U32 R8, R37, c[0x0][0x2a0], R8 ;  /* 0x0000a80025087a25 */ /* 0x000fca00078e0008 */
[----:B------:R-:W-:Y:S02]  /*1c40*/  IADD3 R11, R9, R11, RZ ;  /* 0x0000000b090b7210 */ /* 0x000fe40007ffe0ff */
[C---:B------:R-:W-:Y:S02]  /*1c50*/  LEA R9, P2, R8.reuse, c[0x0][0x318], 0x2 ;  /* 0x0000c60008097a11 */ /* 0x040fe400078410ff */
[C---:B------:R-:W-:Y:S02]  /*1c60*/  IADD3 R22, P0, P1, R8.reuse, -0x100, R2 ;  /* 0xffffff0008167810 */ /* 0x040fe4000791e002 */
[----:B------:R-:W-:Y:S02]  /*1c70*/  LEA.HI.X R23, R8, c[0x0][0x31c], R11, 0x2, P2 ;  /* 0x0000c70008177a11 */ /* 0x000fe400010f140b */
[----:B------:R-:W-:-:S04]  /*1c80*/  LEA R30, P2, R2, R9, 0x2 ;  /* 0x00000009021e7211 */ /* 0x000fc800078410ff */
[--C-:B------:R-:W-:Y:S02]  /*1c90*/  LEA.HI.X R8, R2, R23, R3.reuse, 0x2, P2 ;  /* 0x0000001702087211 */ /* 0x100fe400010f1403 */
[C---:B------:R-:W-:Y:S02]  /*1ca0*/  IADD3 R24, P2, R30.reuse, -0x380, RZ ;  /* 0xfffffc801e187810 */ /* 0x040fe40007f5e0ff */
[C---:B------:R-:W-:Y:S02]  /*1cb0*/  IADD3 R26, P3, R30.reuse, -0x300, RZ ;  /* 0xfffffd001e1a7810 */ /* 0x040fe40007f7e0ff */
[C---:B------:R-:W-:Y:S02]  /*1cc0*/  IADD3 R28, P4, R30.reuse, -0x280, RZ ;  /* 0xfffffd801e1c7810 */ /* 0x040fe40007f9e0ff */
[----:B------:R-:W-:Y:S02]  /*1cd0*/  IADD3 R30, P5, R30, -0x180, RZ ;  /* 0xfffffe801e1e7810 */ /* 0x000fe40007fbe0ff */
[----:B------:R-:W-:-:S02]  /*1ce0*/  IADD3.X R23, R11, -0x1, R3, P0, P1 ;  /* 0xffffffff0b177810 */ /* 0x000fc400007e2403 */
[C---:B------:R-:W-:Y:S02]  /*1cf0*/  IADD3.X R25, R8.reuse, -0x1, RZ, P2, !PT ;  /* 0xffffffff08197810 */ /* 0x040fe400017fe4ff */
[C---:B------:R-:W-:Y:S02]  /*1d00*/  IADD3.X R27, R8.reuse, -0x1, RZ, P3, !PT ;  /* 0xffffffff081b7810 */ /* 0x040fe40001ffe4ff */
[C---:B------:R-:W-:Y:S02]  /*1d10*/  IADD3.X R29, R8.reuse, -0x1, RZ, P4, !PT ;  /* 0xffffffff081d7810 */ /* 0x040fe400027fe4ff */
[----:B------:R-:W-:Y:S02]  /*1d20*/  IADD3.X R31, R8, -0x1, RZ, P5, !PT ;  /* 0xffffffff081f7810 */ /* 0x000fe40002ffe4ff */
.L_x_7637:
[----:B------:R-:W-:Y:S01]  /*1d30*/  SHF.R.S32.HI R108, RZ, 0x1f, R105 ;  /* 0x0000001fff6c7819 */ /* 0x000fe20000011469 */
[----:B------:R-:W-:Y:S01]  /*1d40*/  IMAD.WIDE.U32 R10, R105, c[0x0][0x1a0], RZ ;  /* 0x00006800690a7a25 */ /* 0x000fe200078e00ff */
[----:B------:R-:W-:Y:S02]  /*1d50*/  MOV R8, R14 ;  /* 0x0000000e00087202 */ /* 0x000fe40000000f00 */
[----:B------:R-:W-:Y:S01]  /*1d60*/  MOV R9, R55 ;  /* 0x0000003700097202 */ /* 0x000fe20000000f00 */
[----:B------:R-:W-:Y:S01]  /*1d70*/  IMAD R106, R108, c[0x0][0x1a0], RZ ;  /* 0x000068006c6a7a24 */ /* 0x000fe200078e02ff */
[----:B------:R-:W-:Y:S01]  /*1d80*/  LEA R33, P1, R10, R47, 0x1 ;  /* 0x0000002f0a217211 */ /* 0x000fe200078208ff */
[----:B------:R-:W-:-:S02]  /*1d90*/  IMAD R32, R108, c[0x0][0x188], RZ ;  /* 0x000062006c207a24 */ /* 0x000fc400078e02ff */
[C---:B------:R-:W-:Y:S02]  /*1da0*/  IMAD R111, R105.reuse, c[0x0][0x1a4], R106 ;  /* 0x00006900696f7a24 */ /* 0x040fe400078e026a */
[----:B------:R-:W-:-:S03]  /*1db0*/  IMAD.WIDE.U32 R8, R105, c[0x0][0x188], R8 ;  /* 0x0000620069087a25 */ /* 0x000fc600078e0008 */
[----:B------:R-:W-:Y:S01]  /*1dc0*/  IADD3 R11, R11, R111, RZ ;  /* 0x0000006f0b0b7210 */ /* 0x000fe20007ffe0ff */
[----:B------:R-:W-:Y:S01]  /*1dd0*/  IMAD R109, R105, c[0x0][0x18c], R32 ;  /* 0x00006300696d7a24 */ /* 0x000fe200078e0220 */
[----:B------:R-:W-:Y:S02]  /*1de0*/  LEA R32, P0, R8, c[0x0][0x220], 0x2 ;  /* 0x0000880008207a11 */ /* 0x000fe400078010ff */
[----:B------:R-:W-:Y:S02]  /*1df0*/  LEA.HI.X R11, R10, R48, R11, 0x1, P1 ;  /* 0x000000300a0b7211 */ /* 0x000fe400008f0c0b */
[C---:B------:R-:W-:Y:S02]  /*1e00*/  LEA R10, P1, R40.reuse, R33, 0x4 ;  /* 0x00000021280a7211 */ /* 0x040fe400078220ff */
[----:B------:R-:W-:Y:S02]  /*1e10*/  IADD3 R9, R9, R109, RZ ;  /* 0x0000006d09097210 */ /* 0x000fe40007ffe0ff */
[----:B------:R-:W-:-:S02]  /*1e20*/  LEA.HI.X R11, R40, R11, R53, 0x4, P1 ;  /* 0x0000000b280b7211 */ /* 0x000fc400008f2435 */
[----:B------:R-:W-:-:S04]  /*1e30*/  LEA.HI.X R33, R8, c[0x0][0x224], R9, 0x2, P0 ;  /* 0x0000890008217a11 */ /* 0x000fc800000f1409 */
[----:B--2---:R-:W2:Y:S04]  /*1e40*/  LDG.E.128 R8, [R10.64] ;  /* 0x000000040a087981 */ /* 0x004ea8000c1e1d00 */
[----:B0--3--:R0:W3:Y:S01]  /*1e50*/  LDG.E R106, [R32.64] ;  /* 0x00000004206a7981 */ /* 0x0090e2000c1e1900 */
[----:B------:R-:W-:Y:S01]  /*1e60*/  IMAD R112, R108, c[0x0][0x1c0], RZ ;  /* 0x000070006c707a24 */ /* 0x000fe200078e02ff */
[----:B------:R-:W-:-:S03]  /*1e70*/  IADD3 R109, R49, -0x1, RZ ;  /* 0xffffffff316d7810 */ /* 0x000fc60007ffe0ff */
[----:B------:R-:W-:Y:S01]  /*1e80*/  IMAD R115, R105, c[0x0][0x1c4], R112 ;  /* 0x0000710069737a24 */ /* 0x000fe200078e0270 */
[----:B0-----:R-:W-:Y:S02]  /*1e90*/  MOV R32, R12 ;  /* 0x0000000c00207202 */ /* 0x001fe40000000f00 */
[----:B------:R-:W-:-:S05]  /*1ea0*/  MOV R33, R57 ;  /* 0x0000003900217202 */ /* 0x000fca0000000f00 */
[----:B------:R-:W-:Y:S01]  /*1eb0*/  IMAD.WIDE.U32 R110, R105, c[0x0][0x1c0], R32 ;  /* 0x00007000696e7a25 */ /* 0x000fe200078e0020 */
[----:B------:R-:W-:-:S04]  /*1ec0*/  LEA.HI R113, R109, R109, RZ, 0x1 ;  /* 0x0000006d6d717211 */ /* 0x000fc800078f08ff */
[C---:B------:R-:W-:Y:S02]  /*1ed0*/  LEA R112, P1, R110.reuse, c[0x0][0x230], 0x2 ;  /* 0x00008c006e707a11 */ /* 0x040fe400078210ff */
[----:B------:R-:W-:Y:S02]  /*1ee0*/  IADD3 R111, R111, R115, RZ ;  /* 0x000000736f6f7210 */ /* 0x000fe40007ffe0ff */
[----:B------:R-:W-:Y:S02]  /*1ef0*/  LOP3.LUT R32, R113, 0xfffffe, RZ, 0xc0, !PT ;  /* 0x00fffffe71207812 */ /* 0x000fe400078ec0ff */
[----:B------:R-:W-:Y:S02]  /*1f00*/  LEA.HI.X R113, R110, c[0x0][0x234], R111, 0x2, P1 ;  /* 0x00008d006e717a11 */ /* 0x000fe400008f146f */
[----:B------:R-:W-:Y:S02]  /*1f10*/  IADD3 R110, R109, -R32, RZ ;  /* 0x800000206d6e7210 */ /* 0x000fe40007ffe0ff */
[----:B------:R-:W-:-:S02]  /*1f20*/  ISETP.NE.AND P1, PT, R40, RZ, PT ;  /* 0x000000ff2800720c */ /* 0x000fc40003f25270 */
[----:B------:R-:W-:-:S04]  /*1f30*/  LEA R109, R110, R105, 0x8 ;  /* 0x000000696e6d7211 */ /* 0x000fc800078e40ff */
[----:B------:R-:W-:Y:S01]  /*1f40*/  SEL R109, R109, R52, !P1 ;  /* 0x000000346d6d7207 */ /* 0x000fe20004800000 */
[----:B--2---:R-:W-:Y:S01]  /*1f50*/  STS.128 [R50.X16], R8 ;  /* 0x0000000832007388 */ /* 0x004fe2000000cc00 */
[----:B------:R-:W-:-:S06]  /*1f60*/  NOP ;  /* 0x0000000000007918 */ /* 0x000fcc0000000000 */
[----:B------:R0:W2:Y:S01]  /*1f70*/  LDG.E R134, [R112.64] ;  /* 0x0000000470867981 */ /* 0x0000a2000c1e1900 */
[----:B---3--:R-:W-:-:S03]  /*1f80*/  FMUL.FTZ R33, R106, 1.4426950216293334961 ;  /* 0x3fb8aa3b6a217820 */ /* 0x008fc60000410000 */
[----:B------:R-:W0:Y:S01]  /*1f90*/  LDS.128 R8, [R50.X16] ;  /* 0x0000000032087984 */ /* 0x000e22000000cc00 */
[----:B------:R-:W-:-:S06]  /*1fa0*/  FMUL.FTZ R32, R84, R33 ;  /* 0x0000002154207220 */ /* 0x000fcc0000410000 */
[----:B------:R-:W1:Y:S01]  /*1fb0*/  MUFU.EX2 R32, R32 ;  /* 0x0000002000207308 */ /* 0x000e620000000800 */
[----:B------:R-:W-:Y:S01]  /*1fc0*/  ISETP.NE.AND P2, PT, R40, 0x1f, PT ;  /* 0x0000001f2800780c */ /* 0x000fe20003f45270 */
[----:B-1----:R1:W-:Y:S04]  /*1fd0*/  STS [R109.X4+0x878], R32 ;  /* 0x000878206d007388 */ /* 0x0023e80000004800 */
[----:B------:R-:W-:Y:S01]  /*1fe0*/  BAR.SYNC.DEFER_BLOCKING 0x0 ;  /* 0x0000000000007b1d */ /* 0x000fe20000010000 */
[----:B------:R-:W-:-:S04]  /*1ff0*/  ISETP.GT.AND P0, PT, R49, 0x1, PT ;  /* 0x000000013100780c */ /* 0x000fc80003f04270 */
[----:B------:R-:W-:Y:S01]  /*2000*/  ISETP.EQ.AND P0, PT, R142, RZ, P0 ;  /* 0x000000ff8e00720c */ /* 0x000fe20000702270 */
[-C--:B------:R-:W-:Y:S02]  /*2010*/  FMUL.FTZ R122, R101, R33.reuse ;  /* 0x00000021657a7220 */ /* 0x080fe40000410000 */
[----:B----4-:R3:W4:Y:S10]  /*2020*/  @P2 LDS R133, [R40.X4+0x107c] ;  /* 0x00107c0028852984 */ /* 0x0107340000004800 */
[----:B------:R-:W-:Y:S01]  /*2030*/  @P0 IADD3 R114, R49, -0x2, RZ ;  /* 0xfffffffe31720810 */ /* 0x000fe20007ffe0ff */
[----:B0-----:R-:W-:Y:S01]  /*2040*/  HADD2.F32 R113, -RZ, R10.H0_H0 ;  /* 0x2000000aff717230 */ /* 0x001fe20000004100 */
[----:B------:R-:W-:-:S03]  /*2050*/  FMUL.FTZ R124, R88, R33 ;  /* 0x00000021587c7220 */ /* 0x000fc60000410000 */
[----:B------:R-:W-:Y:S01]  /*2060*/  @P0 IMAD R111, R114, c[0x0][0x16c], R105 ;  /* 0x00005b00726f0a24 */ /* 0x000fe200078e0269 */
[----:B------:R-:W-:Y:S01]  /*2070*/  HADD2.F32 R114, -RZ, R10.H1_H1 ;  /* 0x3000000aff727230 */ /* 0x000fe20000004100 */
[-C--:B------:R-:W-:Y:S02]  /*2080*/  FMUL.FTZ R126, R90, R33.reuse ;  /* 0x000000215a7e7220 */ /* 0x080fe40000410000 */
[-C--:B------:R-:W-:Y:S02]  /*2090*/  FMUL.FTZ R130, R92, R33.reuse ;  /* 0x000000215c827220 */ /* 0x080fe40000410000 */
[-C--:B------:R-:W-:Y:S02]  /*20a0*/  FMUL.FTZ R128, R95, R33.reuse ;  /* 0x000000215f807220 */ /* 0x080fe40000410000 */
[----:B------:R-:W-:Y:S01]  /*20b0*/  FMUL.FTZ R10, R98, R33 ;  /* 0x00000021620a7220 */ /* 0x000fe20000410000 */
[----:B------:R-:W0:Y:S01]  /*20c0*/  MUFU.EX2 R122, R122 ;  /* 0x0000007a007a7308 */ /* 0x000e220000000800 */
[----:B------:R-:W-:Y:S01]  /*20d0*/  HFMA2.MMA R136, -RZ, RZ, 0, 0 ;  /* 0x00000000ff887435 */ /* 0x000fe200000001ff */
[----:B------:R-:W-:-:S06]  /*20e0*/  @P0 IMAD.WIDE R110, R111, 0x8, R20 ;  /* 0x000000086f6e0825 */ /* 0x000fcc00078e0214 */
[----:B------:R-:W0:Y:S01]  /*20f0*/  MUFU.EX2 R124, R124 ;  /* 0x0000007c007c7308 */ /* 0x000e220000000800 */
[--C-:B------:R-:W-:Y:S02]  /*2100*/  HADD2.F32 R117, -RZ, R4.reuse.H0_H0 ;  /* 0x20000004ff757230 */ /* 0x100fe40000004100 */
[----:B------:R-:W-:Y:S01]  /*2110*/  HADD2.F32 R119, -RZ, R4.H1_H1 ;  /* 0x30000004ff777230 */ /* 0x000fe20000004100 */
[----:B------:R-:W-:Y:S01]  /*2120*/  BSSY B0, `(.L_x_7617) ;  /* 0x0000021000007945 */ /* 0x000fe20003800000 */
[----:B------:R0:W5:Y:S03]  /*2130*/  @P0 LDG.E R136, [R110.64+0x4] ;  /* 0x000004046e880981 */ /* 0x000166000c1e1900 */
[----:B------:R-:W0:Y:S08]  /*2140*/  MUFU.EX2 R126, R126 ;  /* 0x0000007e007e7308 */ /* 0x000e300000000800 */
[----:B------:R-:W0:Y:S08]  /*2150*/  MUFU.EX2 R130, R130 ;  /* 0x0000008200827308 */ /* 0x000e300000000800 */
[----:B------:R-:W2:Y:S08]  /*2160*/  MUFU.EX2 R128, R128 ;  /* 0x0000008000807308 */ /* 0x000eb00000000800 */
[----:B------:R-:W2:Y:S01]  /*2170*/  MUFU.EX2 R10, R10 ;  /* 0x0000000a000a7308 */ /* 0x000ea20000000800 */
[--C-:B0-----:R-:W-:Y:S01]  /*2180*/  HADD2.F32 R110, -RZ, R9.reuse.H0_H0 ;  /* 0x20000009ff6e7230 */ /* 0x101fe20000004100 */
[----:B------:R-:W-:Y:S01]  /*2190*/  ISETP.NE.AND P3, PT, R142, 0x1f, PT ;  /* 0x0000001f8e00780c */ /* 0x000fe20003f65270 */
[----:B------:R-:W-:Y:S01]  /*21a0*/  HADD2.F32 R112, -RZ, R9.H1_H1 ;  /* 0x30000009ff707230 */ /* 0x000fe20000004100 */
[----:B------:R-:W-:Y:S01]  /*21b0*/  FMUL.FTZ R144, R84, R117 ;  /* 0x0000007554907220 */ /* 0x000fe20000410000 */
[--C-:B-1----:R-:W-:Y:S01]  /*21c0*/  HADD2.F32 R109, -RZ, R8.reuse.H0_H0 ;  /* 0x20000008ff6d7230 */ /* 0x102fe20000004100 */
[----:B------:R-:W-:Y:S01]  /*21d0*/  FMUL.FTZ R132, R86, R119 ;  /* 0x0000007756847220 */ /* 0x000fe20000410000 */
        /* <DEDUP_REMOVED lines=8> */
[----:B------:R-:W-:Y:S01]  /*2260*/  HADD2.F32 R118, -RZ, R7.H1_H1 ;  /* 0x30000007ff767230 */ /* 0x000fe20000004100 */
[-C--:B--2---:R-:W-:Y:S02]  /*2270*/  FMUL.FTZ R163, R89, R134.reuse ;  /* 0x0000008659a37220 */ /* 0x084fe40000410000 */
[-C--:B------:R-:W-:Y:S02]  /*2280*/  FMUL.FTZ R166, R91, R134.reuse ;  /* 0x000000865ba67220 */ /* 0x080fe40000410000 */
[----:B------:R-:W-:Y:S02]  /*2290*/  FMUL.FTZ R158, R81, R134 ;  /* 0x00000086519e7220 */ /* 0x000fe40000410000 */
[----:B------:R-:W-:Y:S01]  /*22a0*/  FFMA.FTZ R9, R122, R166, R163 ;  /* 0x000000a67a097223 */ /* 0x000fe200000100a3 */
        /* <DEDUP_REMOVED lines=8> */
.L_x_7618:
[----:B---34-:R-:W-:Y:S05]  /*2330*/  BSYNC B0 ;  /* 0x0000000000007941 */ /* 0x018fea0003800000 */
.L_x_7617:
[----:B-1----:R-:W-:Y:S01]  /*2340*/  FMUL.FTZ R11, R122, R133 ;  /* 0x000000857a0b7220 */ /* 0x002fe20000410000 */
[----:B------:R-:W-:Y:S01]  /*2350*/  ISETP.GE.AND P0, PT, R50, 0x1, PT ;  /* 0x000000013200780c */ /* 0x000fe20003f06270 */
[----:B------:R-:W-:Y:S01]  /*2360*/  FMUL.FTZ R33, R86, R33 ;  /* 0x0000002156217220 */ /* 0x000fe20000410000 */
[----:B------:R-:W-:Y:S01]  /*2370*/  ISETP.GE.U32.AND P4, PT, R142, 0x18, PT ;  /* 0x000000188e00780c */ /* 0x000fe20003f86070 */
[-C--:B------:R-:W-:Y:S01]  /*2380*/  FMUL.FTZ R147, R79, R134.reuse ;  /* 0x000000864f937220 */ /* 0x080fe20000410000 */
[----:B------:R-:W-:Y:S01]  /*2390*/  SHF.L.U32 R168, R105, 0x3, RZ ;  /* 0x0000000369a87819 */ /* 0x000fe200000006ff */
[C---:B------:R-:W-:Y:S01]  /*23a0*/  FFMA.FTZ R9, R10.reuse, R9, R158 ;  /* 0x000000090a097223 */ /* 0x040fe2000001009e */
[----:B------:R-:W1:Y:S01]  /*23b0*/  MUFU.EX2 R177, R33 ;  /* 0x0000002100b17308 */ /* 0x000e620000000800 */
[----:B------:R-:W-:Y:S01]  /*23c0*/  FMUL.FTZ R11, R10, R11 ;  /* 0x0000000b0a0b7220 */ /* 0x000fe20000410000 */
[----:B-----5:R-:W-:Y:S01]  /*23d0*/  SHFL.IDX PT, R136, R136, RZ, 0x1f ;  /* 0x00001fff88887589 */ /* 0x020fe200000e0000 */
[----:B------:R-:W-:Y:S01]  /*23e0*/  FMUL.FTZ R165, R77, R134 ;  /* 0x000000864da57220 */ /* 0x000fe20000410000 */
[----:B------:R-:W-:Y:S01]  /*23f0*/  ISETP.NE.AND P5, PT, R40, RZ, PT ;  /* 0x000000ff2800720c */ /* 0x000fe20003fa5270 */
[C---:B------:R-:W-:Y:S01]  /*2400*/  FFMA.FTZ R9, R128.reuse, R9, R147 ;  /* 0x0000000980097223 */ /* 0x040fe20000010093 */
[----:B------:R-:W-:Y:S01]  /*2410*/  BSSY B0, `(.L_x_7619) ;  /* 0x00000c3000007945 */ /* 0x000fe20003800000 */
[----:B------:R-:W-:-:S02]  /*2420*/  FMUL.FTZ R11, R128, R11 ;  /* 0x0000000b800b7220 */ /* 0x000fc40000410000 */
[-C--:B------:R-:W-:Y:S02]  /*2430*/  FMUL.FTZ R164, R75, R134.reuse ;  /* 0x000000864ba47220 */ /* 0x080fe40000410000 */
[C---:B------:R-:W-:Y:S02]  /*2440*/  FFMA.FTZ R9, R130.reuse, R9, R165 ;  /* 0x0000000982097223 */ /* 0x040fe400000100a5 */
[----:B------:R-:W-:Y:S02]  /*2450*/  FMUL.FTZ R11, R130, R11 ;  /* 0x0000000b820b7220 */ /* 0x000fe40000410000 */
[----:B------:R-:W-:Y:S02]  /*2460*/  FMUL.FTZ R162, R73, R134 ;  /* 0x0000008649a27220 */ /* 0x000fe40000410000 */
[C---:B------:R-:W-:Y:S02]  /*2470*/  FFMA.FTZ R9, R126.reuse, R9, R164 ;  /* 0x000000097e097223 */ /* 0x040fe400000100a4 */
[----:B------:R-:W-:-:S02]  /*2480*/  FMUL.FTZ R11, R126, R11 ;  /* 0x0000000b7e0b7220 */ /* 0x000fc40000410000 */
[----:B------:R-:W-:Y:S02]  /*2490*/  FMUL.FTZ R160, R72, R134 ;  /* 0x0000008648a07220 */ /* 0x000fe40000410000 */
[C---:B------:R-:W-:Y:S02]  /*24a0*/  FFMA.FTZ R9, R124.reuse, R9, R162 ;  /* 0x000000097c097223 */ /* 0x040fe400000100a2 */
[----:B0-----:R-:W-:Y:S02]  /*24b0*/  FMUL.FTZ R8, R124, R11 ;  /* 0x0000000b7c087220 */ /* 0x001fe40000410000 */
[----:B------:R-:W-:Y:S02]  /*24c0*/  FMUL.FTZ R151, R88, R121 ;  /* 0x0000007958977220 */ /* 0x000fe40000410000 */
[----:B------:R-:W-:Y:S02]  /*24d0*/  FMUL.FTZ R11, R109, R144 ;  /* 0x000000906d0b7220 */ /* 0x000fe40000410000 */
[----:B------:R-:W-:-:S02]  /*24e0*/  FMUL.FTZ R146, R111, R132 ;  /* 0x000000846f927220 */ /* 0x000fc40000410000 */
[C---:B-1----:R-:W-:Y:S02]  /*24f0*/  FFMA.FTZ R141, R177.reuse, R9, R160 ;  /* 0x00000009b18d7223 */ /* 0x042fe400000100a0 */
[C---:B------:R-:W-:Y:S02]  /*2500*/  FMUL.FTZ R152, R177.reuse, R8 ;  /* 0x00000008b1987220 */ /* 0x040fe40000410000 */
[----:B------:R-:W-:Y:S01]  /*2510*/  FMUL.FTZ R153, R90, R125 ;  /* 0x0000007d5a997220 */ /* 0x000fe20000410000 */
[----:B------:R-:W0:Y:S01]  /*2520*/  SHFL.DOWN PT, R139, R141, 0x1, 0x1f ;  /* 0x08201f008d8b7f89 */ /* 0x000e2200000e0000 */
[----:B------:R-:W-:Y:S02]  /*2530*/  FMUL.FTZ R33, R110, R151 ;  /* 0x000000976e217220 */ /* 0x000fe40000410000 */
[----:B------:R-:W-:Y:S01]  /*2540*/  FFMA.FTZ R8, R177, R11, R146 ;  /* 0x0000000bb1087223 */ /* 0x000fe20000010092 */
[----:B------:R-:W1:Y:S01]  /*2550*/  SHFL.DOWN PT, R135, R152, 0x1, 0x1f ;  /* 0x08201f0098877f89 */ /* 0x000e6200000e0000 */
        /* <DEDUP_REMOVED lines=21> */
[----:B------:R-:W-:Y:S02]  /*26b0*/  FMUL.FTZ R150, R122, R9 ;  /* 0x000000097a967220 */ /* 0x000fe40000410000 */
[C---:B0-----:R-:W-:Y:S01]  /*26c0*/  @P3 FFMA.FTZ R141, R152.reuse, R139, R141 ;  /* 0x0000008b988d3223 */ /* 0x041fe2000001008d */
[----:B------:R-:W0:Y:S01]  /*26d0*/  SHFL.UP PT, R8, R137, 0x1, RZ ;  /* 0x0420000089087989 */ /* 0x000e2200000e00ff */
[----:B-1----:R-:W-:Y:S01]  /*26e0*/  @P3 FMUL.FTZ R152, R152, R135 ;  /* 0x0000008798983220 */ /* 0x002fe20000410000 */
[----:B------:R-:W-:Y:S02]  /*26f0*/  ISETP.GE.U32.AND P3, PT, R142, 0x1e, PT ;  /* 0x0000001e8e00780c */ /* 0x000fe40003f66070 */
[----:B------:R-:W1:Y:S04]  /*2700*/  SHFL.UP PT, R9, R150, 0x1, RZ ;  /* 0x0420000096097989 */ /* 0x000e6800000e00ff */
[----:B------:R-:W2:Y:S04]  /*2710*/  SHFL.DOWN PT, R139, R141, 0x2, 0x1f ;  /* 0x08401f008d8b7f89 */ /* 0x000ea800000e0000 */
[----:B------:R-:W3:Y:S01]  /*2720*/  SHFL.DOWN PT, R135, R152, 0x2, 0x1f ;  /* 0x08401f0098877f89 */ /* 0x000ee200000e0000 */
[----:B0-----:R-:W-:-:S02]  /*2730*/  @P0 FFMA.FTZ R137, R150, R8, R137 ;  /* 0x0000000896890223 */ /* 0x001fc40000010089 */
        /* <DEDUP_REMOVED lines=10> */
[----:B------:R-:W-:Y:S01]  /*27e0*/  HFMA2.MMA R8, -RZ, RZ, 1.875, 0 ;  /* 0x3f800000ff087435 */ /* 0x000fe200000001ff */
[----:B-1----:R-:W-:Y:S01]  /*27f0*/  @P0 FMUL.FTZ R150, R150, R9 ;  /* 0x0000000996960220 */ /* 0x002fe20000410000 */
[----:B------:R-:W-:Y:S02]  /*2800*/  ISETP.GE.AND P0, PT, R49, c[0x0][0x174], PT ;  /* 0x00005d0031007a0c */ /* 0x000fe40003f06270 */
[----:B------:R-:W-:-:S03]  /*2810*/  MOV R9, RZ ;  /* 0x000000ff00097202 */ /* 0x000fc60000000f00 */
[----:B--2---:R-:W-:Y:S01]  /*2820*/  @!P3 FFMA.FTZ R141, R152, R139, R141 ;  /* 0x0000008b988db223 */ /* 0x004fe2000001008d */
[----:B------:R-:W-:Y:S01]  /*2830*/  ISETP.NE.OR P0, PT, R142, RZ, P0 ;  /* 0x000000ff8e00720c */ /* 0x000fe20000705670 */
[----:B------:R-:W0:Y:S01]  /*2840*/  SHFL.UP PT, R139, R137, 0x4, RZ ;  /* 0x04800000898b7989 */ /* 0x000e2200000e00ff */
[----:B---3--:R-:W-:Y:S01]  /*2850*/  @!P3 FMUL.FTZ R152, R152, R135 ;  /* 0x000000879898b220 */ /* 0x008fe20000410000 */
[C---:B------:R-:W-:Y:S02]  /*2860*/  ISETP.GE.AND P3, PT, R50.reuse, 0x4, PT ;  /* 0x000000043200780c */ /* 0x040fe40003f66270 */
[----:B------:R-:W1:Y:S04]  /*2870*/  SHFL.UP PT, R135, R150, 0x4, RZ ;  /* 0x0480000096877989 */ /* 0x000e6800000e00ff */
[----:B------:R-:W2:Y:S04]  /*2880*/  SHFL.DOWN PT, R145, R141, 0x8, 0x1f ;  /* 0x09001f008d917f89 */ /* 0x000ea800000e0000 */
[----:B------:R-:W3:Y:S04]  /*2890*/  SHFL.DOWN PT, R143, R152, 0x8, 0x1f ;  /* 0x09001f00988f7f89 */ /* 0x000ee800000e0000 */
        /* <DEDUP_REMOVED lines=11> */
[----:B0-----:R-:W-:-:S03]  /*2950*/  @P0 FFMA.FTZ R137, R150, R139, R137 ;  /* 0x0000008b96890223 */ /* 0x001fc60000010089 */
[----:B------:R-:W-:Y:S01]  /*2960*/  SHFL.IDX PT, R156, R9, RZ, 0x1f ;  /* 0x00001fff099c7589 */ /* 0x000fe200000e0000 */
[----:B-1----:R-:W-:Y:S01]  /*2970*/  @P0 FMUL.FTZ R150, R150, R135 ;  /* 0x0000008796960220 */ /* 0x002fe20000410000 */
[----:B------:R-:W-:Y:S02]  /*2980*/  ISETP.GE.AND P0, PT, R50, 0x10, PT ;  /* 0x000000103200780c */ /* 0x000fe40003f06270 */
[----:B------:R-:W0:Y:S01]  /*2990*/  SHFL.UP PT, R139, R137, 0x10, RZ ;  /* 0x06000000898b7989 */ /* 0x000e2200000e00ff */
[----:B--2---:R-:W-:-:S03]  /*29a0*/  @!P3 FFMA.FTZ R141, R152, R145, R141 ;  /* 0x00000091988db223 */ /* 0x004fc6000001008d */
[----:B------:R-:W1:Y:S01]  /*29b0*/  SHFL.UP PT, R135, R150, 0x10, RZ ;  /* 0x0600000096877989 */ /* 0x000e6200000e00ff */
[----:B---3--:R-:W-:-:S03]  /*29c0*/  @!P3 FMUL.FTZ R152, R152, R143 ;  /* 0x0000008f9898b220 */ /* 0x008fc60000410000 */
[----:B------:R-:W-:Y:S04]  /*29d0*/  SHFL.DOWN PT, R167, R141, 0x1, 0x1f ;  /* 0x08201f008da77f89 */ /* 0x000fe800000e0000 */
[----:B------:R-:W2:Y:S04]  /*29e0*/  SHFL.DOWN PT, R145, R152, 0x1, 0x1f ;  /* 0x08201f0098917f89 */ /* 0x000ea800000e0000 */
[----:B------:R-:W-:Y:S04]  /*29f0*/  SHFL.IDX PT, R154, R141, RZ, 0x1f ;  /* 0x00001fff8d9a7589 */ /* 0x000fe800000e0000 */
[----:B------:R-:W3:Y:S01]  /*2a00*/  SHFL.IDX PT, R143, R152, RZ, 0x1f ;  /* 0x00001fff988f7589 */ /* 0x000ee200000e0000 */
[----:B0-----:R-:W-:-:S02]  /*2a10*/  @P0 FFMA.FTZ R137, R150, R139, R137 ;  /* 0x0000008b96890223 */ /* 0x001fc40000010089 */
[----:B-1----:R-:W-:Y:S01]  /*2a20*/  @P0 FMUL.FTZ R150, R150, R135 ;  /* 0x0000008796960220 */ /* 0x002fe20000410000 */
[----:B------:R-:W-:-:S03]  /*2a30*/  P2R R135, PR, RZ, 0x20 ;  /* 0x00000020ff877803 */ /* 0x000fc60000000000 */
[----:B------:R-:W-:Y:S04]  /*2a40*/  SHFL.UP PT, R137, R137, 0x1, RZ ;  /* 0x0420000089897989 */ /* 0x000fe800000e00ff */
[----:B------:R-:W0:Y:S01]  /*2a50*/  SHFL.UP PT, R150, R150, 0x1, RZ ;  /* 0x0420000096967989 */ /* 0x000e2200000e00ff */
[----:B--2---:R-:W-:-:S04]  /*2a60*/  @P2 FFMA.FTZ R156, R145, R156, R167 ;  /* 0x0000009c919c2223 */ /* 0x004fc800000100a7 */
[----:B------:R-:W-:-:S04]  /*2a70*/  FFMA.FTZ R133, R156, R133, R166 ;  /* 0x000000859c857223 */ /* 0x000fc800000100a6 */
[-C--:B------:R-:W-:Y:S02]  /*2a80*/  FFMA.FTZ R135, R122, R133.reuse, R163 ;  /* 0x000000857a877223 */ /* 0x080fe400000100a3 */
[----:B------:R-:W-:Y:S02]  /*2a90*/  FMUL.FTZ R173, R101, R133 ;  /* 0x0000008565ad7220 */ /* 0x000fe40000410000 */
[----:B------:R-:W-:Y:S02]  /*2aa0*/  FFMA.FTZ R145, R10, R135, R158 ;  /* 0x000000870a917223 */ /* 0x000fe4000001009e */
[C---:B---3--:R-:W-:Y:S02]  /*2ab0*/  FFMA.FTZ R9, R143.reuse, R9, R154 ;  /* 0x000000098f097223 */ /* 0x048fe4000001009a */
[----:B------:R-:W-:Y:S02]  /*2ac0*/  FFMA.FTZ R147, R128, R145, R147 ;  /* 0x0000009180937223 */ /* 0x000fe40000010093 */
[----:B------:R-:W-:-:S02]  /*2ad0*/  FMUL.FTZ R8, R143, R8 ;  /* 0x000000088f087220 */ /* 0x000fc40000410000 */
[----:B------:R-:W-:Y:S02]  /*2ae0*/  FMUL.FTZ R175, R118, R173 ;  /* 0x000000ad76af7220 */ /* 0x000fe40000410000 */
[----:B------:R-:W-:Y:S01]  /*2af0*/  FFMA.FTZ R143, R130, R147, R165 ;  /* 0x00000093828f7223 */ /* 0x000fe200000100a5 */
[----:B------:R-:W-:Y:S01]  /*2b00*/  @!P5 STS.64 [R168+0x10f8], R8 ;  /* 0x0010f808a800d388 */ /* 0x000fe20000000a00 */
[----:B0-----:R-:W-:Y:S02]  /*2b10*/  @P1 FFMA.FTZ R136, R150, R136, R137 ;  /* 0x0000008896881223 */ /* 0x001fe40000010089 */
[----:B------:R-:W-:Y:S01]  /*2b20*/  FFMA.FTZ R141, R126, R143, R164 ;  /* 0x0000008f7e8d7223 */ /* 0x000fe200000100a4 */
[----:B------:R0:W-:Y:S01]  /*2b30*/  STS [R56.X4+0x23c], R175 ;  /* 0x00023caf38007388 */ /* 0x0001e20000004800 */
[----:B------:R-:W-:Y:S02]  /*2b40*/  FMUL.FTZ R158, R98, R135 ;  /* 0x00000087629e7220 */ /* 0x000fe40000410000 */
[----:B------:R-:W-:-:S02]  /*2b50*/  FFMA.FTZ R139, R124, R141, R162 ;  /* 0x0000008d7c8b7223 */ /* 0x000fc400000100a2 */
[----:B------:R-:W-:Y:S02]  /*2b60*/  FMUL.FTZ R152, R88, R141 ;  /* 0x0000008d58987220 */ /* 0x000fe40000410000 */
[CC--:B------:R-:W-:Y:S02]  /*2b70*/  FFMA.FTZ R137, R177.reuse, R139.reuse, R160 ;  /* 0x0000008bb1897223 */ /* 0x0c0fe400000100a0 */
[----:B------:R-:W-:Y:S02]  /*2b80*/  FMUL.FTZ R150, R86, R139 ;  /* 0x0000008b56967220 */ /* 0x000fe40000410000 */
[----:B0-----:R-:W-:Y:S02]  /*2b90*/  FFMA.FTZ R175, R32, R136, R11 ;  /* 0x0000008820af7223 */ /* 0x001fe4000001000b */
[----:B------:R-:W-:Y:S02]  /*2ba0*/  FMUL.FTZ R8, R84, R137 ;  /* 0x0000008954087220 */ /* 0x000fe40000410000 */
[----:B------:R-:W-:-:S02]  /*2bb0*/  FFMA.FTZ R146, R177, R175, R146 ;  /* 0x000000afb1927223 */ /* 0x000fc40000010092 */
[----:B------:R-:W-:Y:S02]  /*2bc0*/  FFMA.FTZ R32, R72, R175, RZ ;  /* 0x000000af48207223 */ /* 0x000fe400000100ff */
[-C--:B------:R-:W-:Y:S02]  /*2bd0*/  FFMA.FTZ R33, R124, R146.reuse, R33 ;  /* 0x000000927c217223 */ /* 0x080fe40000010021 */
[----:B------:R-:W-:Y:S02]  /*2be0*/  FFMA.FTZ R32, R73, R146, R32 ;  /* 0x0000009249207223 */ /* 0x000fe40000010020 */
[----:B------:R-:W-:Y:S01]  /*2bf0*/  FFMA.FTZ R124, R109, -R144, R175 ;  /* 0x800000906d7c7223 */ /* 0x000fe200000100af */
[----:B------:R-:W-:Y:S01]  /*2c00*/  MOV R144, c[0x0][0x174] ;  /* 0x00005d0000907a02 */ /* 0x000fe20000000f00 */
[----:B------:R-:W-:Y:S02]  /*2c10*/  FMUL.FTZ R9, R119, R150 ;  /* 0x0000009677097220 */ /* 0x000fe40000410000 */
[----:B------:R-:W-:Y:S01]  /*2c20*/  FFMA.FTZ R155, R126, R33, R155 ;  /* 0x000000217e9b7223 */ /* 0x000fe2000001009b */
[----:B------:R-:W-:Y:S01]  /*2c30*/  LEA R144, R144, R51, 0x8 ;  /* 0x0000003390907211 */ /* 0x000fe200078e40ff */
[----:B------:R-:W-:Y:S01]  /*2c40*/  FFMA.FTZ R32, R75, R33, R32 ;  /* 0x000000214b207223 */ /* 0x000fe20000010020 */
[----:B------:R0:W-:Y:S01]  /*2c50*/  STS [R56.X4+0x224], R9 ;  /* 0x0002240938007388 */ /* 0x0001e20000004800 */
[----:B------:R-:W-:-:S02]  /*2c60*/  FMUL.FTZ R11, R117, R8 ;  /* 0x00000008750b7220 */ /* 0x000fc40000410000 */
[-C--:B------:R-:W-:Y:S01]  /*2c70*/  FFMA.FTZ R130, R130, R155.reuse, R157 ;  /* 0x0000009b82827223 */ /* 0x080fe2000001009d */
[----:B------:R-:W-:Y:S01]  /*2c80*/  SHF.L.U32 R157, R104, 0x2, RZ ;  /* 0x00000002689d7819 */ /* 0x000fe200000006ff */
[----:B------:R-:W-:Y:S01]  /*2c90*/  FFMA.FTZ R32, R77, R155, R32 ;  /* 0x0000009b4d207223 */ /* 0x000fe20000010020 */
[----:B------:R1:W-:Y:S01]  /*2ca0*/  STS [R56.X4+0x220], R11 ;  /* 0x0002200b38007388 */ /* 0x0003e20000004800 */
[----:B------:R-:W-:Y:S02]  /*2cb0*/  FFMA.FTZ R126, R111, -R132, R146 ;  /* 0x800000846f7e7223 */ /* 0x000fe40000010092 */
[----:B------:R-:W-:Y:S01]  /*2cc0*/  FFMA.FTZ R136, R112, -R153, R155 ;  /* 0x8000009970887223 */ /* 0x000fe2000001009b */
[----:B------:R-:W-:Y:S01]  /*2cd0*/  IADD3 R155, R144, -0x100, RZ ;  /* 0xffffff00909b7810 */ /* 0x000fe20007ffe0ff */
[----:B0-----:R-:W-:Y:S01]  /*2ce0*/  FFMA.FTZ R9, R124, R8, RZ ;  /* 0x000000087c097223 */ /* 0x001fe200000100ff */
[----:B------:R-:W-:Y:S01]  /*2cf0*/  LEA R8, P1, R144, R63, 0x2 ;  /* 0x0000003f90087211 */ /* 0x000fe200078210ff */
[-C--:B------:R-:W-:Y:S01]  /*2d00*/  FFMA.FTZ R159, R128, R130.reuse, R159 ;  /* 0x00000082809f7223 */ /* 0x080fe2000001009f */
[----:B------:R-:W-:Y:S01]  /*2d10*/  IADD3 R146, -R155, c[0x0][0x168], -R40 ;  /* 0x00005a009b927a10 */ /* 0x000fe20007ffe928 */
[----:B------:R-:W-:Y:S01]  /*2d20*/  FFMA.FTZ R128, R79, R130, R32 ;  /* 0x000000824f807223 */ /* 0x000fe20000010020 */
[----:B-1----:R-:W-:Y:S01]  /*2d30*/  SHF.R.S32.HI R11, RZ, 0x1f, R144 ;  /* 0x0000001fff0b7819 */ /* 0x002fe20000011490 */
[----:B------:R-:W-:Y:S01]  /*2d40*/  FFMA.FTZ R132, R110, -R151, R33 ;  /* 0x800000976e847223 */ /* 0x000fe20000010021 */
[----:B------:R-:W-:Y:S01]  /*2d50*/  LEA R32, P0, R144, R62, 0x2 ;  /* 0x0000003e90207211 */ /* 0x000fe200078010ff */
[----:B------:R-:W-:-:S02]  /*2d60*/  FFMA.FTZ R9, R126, R150, R9 ;  /* 0x000000967e097223 */ /* 0x000fc40000010009 */
[----:B------:R-:W-:Y:S01]  /*2d70*/  FMUL.FTZ R154, R90, R143 ;  /* 0x0000008f5a9a7220 */ /* 0x000fe20000410000 */
[----:B------:R-:W-:Y:S01]  /*2d80*/  LEA.HI.X R33, R144, R68, R11, 0x2, P0 ;  /* 0x0000004490217211 */ /* 0x000fe200000f140b */
[----:B------:R-:W-:Y:S01]  /*2d90*/  FFMA.FTZ R9, R132, R152, R9 ;  /* 0x0000009884097223 */ /* 0x000fe20000010009 */
[----:B------:R-:W-:Y:S01]  /*2da0*/  ISETP.GE.AND P0, PT, R146, 0x1, PT ;  /* 0x000000019200780c */ /* 0x000fe20003f06270 */
[----:B------:R-:W-:Y:S02]  /*2db0*/  FMUL.FTZ R163, R123, R158 ;  /* 0x0000009e7ba37220 */ /* 0x000fe40000410000 */
[----:B------:R-:W-:Y:S02]  /*2dc0*/  FMUL.FTZ R169, R95, R145 ;  /* 0x000000915fa97220 */ /* 0x000fe40000410000 */
[----:B------:R-:W-:Y:S01]  /*2dd0*/  FMUL.FTZ R156, R92, R147 ;  /* 0x000000935c9c7220 */ /* 0x000fe20000410000 */
[----:B------:R0:W-:Y:S01]  /*2de0*/  STS [R56.X4+0x238], R163 ;  /* 0x000238a338007388 */ /* 0x0001e20000004800 */
[----:B------:R-:W-:-:S02]  /*2df0*/  FMUL.FTZ R165, R125, R154 ;  /* 0x0000009a7da57220 */ /* 0x000fc40000410000 */
[----:B------:R-:W-:Y:S02]  /*2e00*/  FFMA.FTZ R151, R113, -R148, R130 ;  /* 0x8000009471977223 */ /* 0x000fe40000010082 */
[----:B------:R-:W-:Y:S01]  /*2e10*/  FFMA.FTZ R161, R10, R159, R161 ;  /* 0x0000009f0aa17223 */ /* 0x000fe200000100a1 */
[----:B------:R-:W-:Y:S01]  /*2e20*/  LEA R10, P2, R144, R64, 0x2 ;  /* 0x00000040900a7211 */ /* 0x000fe200078410ff */
[----:B------:R-:W-:Y:S01]  /*2e30*/  FFMA.FTZ R154, R136, R154, R9 ;  /* 0x0000009a889a7223 */ /* 0x000fe20000010009 */
[--C-:B------:R-:W-:Y:S01]  /*2e40*/  LEA.HI.X R9, R144, R69, R11.reuse, 0x2, P1 ;  /* 0x0000004590097211 */ /* 0x100fe200008f140b */
[----:B------:R-:W-:Y:S01]  /*2e50*/  FMUL.FTZ R171, R120, R169 ;  /* 0x000000a978ab7220 */ /* 0x000fe20000410000 */
[----:B------:R-:W-:Y:S01]  /*2e60*/  LEA.HI.X R11, R144, R70, R11, 0x2, P2 ;  /* 0x00000046900b7211 */ /* 0x000fe200010f140b */
[----:B------:R-:W-:Y:S01]  /*2e70*/  FMUL.FTZ R167, R127, R156 ;  /* 0x0000009c7fa77220 */ /* 0x000fe20000410000 */
[----:B------:R-:W-:Y:S01]  /*2e80*/  SHF.L.U64.HI R144, R104, 0x2, R107 ;  /* 0x0000000268907819 */ /* 0x000fe2000001026b */
[----:B0-----:R-:W-:Y:S01]  /*2e90*/  FMUL.FTZ R163, R121, R152 ;  /* 0x0000009879a37220 */ /* 0x001fe20000410000 */
[----:B------:R0:W-:Y:S01]  /*2ea0*/  STS [R56.X4+0x234], R171 ;  /* 0x000234ab38007388 */ /* 0x0001e20000004800 */
[----:B------:R-:W-:-:S02]  /*2eb0*/  FFMA.FTZ R153, R114, -R131, R159 ;  /* 0x8000008372997223 */ /* 0x000fc4000001009f */
[----:B------:R-:W-:Y:S01]  /*2ec0*/  FFMA.FTZ R128, R81, R159, R128 ;  /* 0x0000009f51807223 */ /* 0x000fe20000010080 */
[----:B------:R0:W-:Y:S01]  /*2ed0*/  STS [R56.X4+0x230], R167 ;  /* 0x000230a738007388 */ /* 0x0001e20000004800 */
[-C--:B------:R-:W-:Y:S02]  /*2ee0*/  FFMA.FTZ R130, R122, R161.reuse, R149 ;  /* 0x000000a17a827223 */ /* 0x080fe40000010095 */
[----:B------:R-:W-:Y:S01]  /*2ef0*/  FFMA.FTZ R154, R151, R156, R154 ;  /* 0x0000009c979a7223 */ /* 0x000fe2000001009a */
[----:B------:R0:W-:Y:S01]  /*2f00*/  STS [R56.X4+0x22c], R165 ;  /* 0x00022ca538007388 */ /* 0x0001e20000004800 */
[----:B------:R-:W-:Y:S02]  /*2f10*/  FFMA.FTZ R149, R115, -R134, R161 ;  /* 0x8000008673957223 */ /* 0x000fe400000100a1 */
[----:B------:R-:W-:Y:S01]  /*2f20*/  FFMA.FTZ R128, R89, R161, R128 ;  /* 0x000000a159807223 */ /* 0x000fe20000010080 */
[----:B------:R0:W-:Y:S01]  /*2f30*/  STS [R56.X4+0x228], R163 ;  /* 0x000228a338007388 */ /* 0x0001e20000004800 */
[----:B------:R-:W-:-:S02]  /*2f40*/  FFMA.FTZ R154, R153, R169, R154 ;  /* 0x000000a9999a7223 */ /* 0x000fc4000001009a */
[----:B------:R-:W-:Y:S02]  /*2f50*/  FFMA.FTZ R122, R116, -R129, R130 ;  /* 0x80000081747a7223 */ /* 0x000fe40000010082 */
[----:B------:R-:W-:Y:S02]  /*2f60*/  FFMA.FTZ R134, R91, R130, R128 ;  /* 0x000000825b867223 */ /* 0x000fe40000010080 */
[----:B------:R-:W-:Y:S02]  /*2f70*/  FFMA.FTZ R154, R149, R158, R154 ;  /* 0x0000009e959a7223 */ /* 0x000fe4000001009a */
[----:B------:R-:W-:Y:S02]  /*2f80*/  IMAD R144, R144, c[0x0][0x2b0], RZ ;  /* 0x0000ac0090907a24 */ /* 0x000fe400078e02ff */
[----:B------:R-:W-:Y:S01]  /*2f90*/  FMUL.FTZ R173, R122, R173 ;  /* 0x000000ad7aad7220 */ /* 0x000fe20000410000 */
        /* <DEDUP_REMOVED lines=10> */
.L_x_7620:
[----:B0-----:R-:W-:Y:S05]  /*3040*/  BSYNC B0 ;  /* 0x0000000000007941 */ /* 0x001fea0003800000 */
.L_x_7619:
        /* <DEDUP_REMOVED lines=15> */
.L_x_7622:
[----:B0-----:R-:W-:Y:S05]  /*3140*/  BSYNC B0 ;  /* 0x0000000000007941 */ /* 0x001fea0003800000 */
.L_x_7621:
[----:B-1----:R0:W1:Y:S01]  /*3150*/  LDS R131, [R59.X4+0x320] ;  /* 0x000320003b837984 */ /* 0x0020620000004800 */
[----:B------:R-:W-:Y:S01]  /*3160*/  BSSY B0, `(.L_x_7623) ;  /* 0x0000005000007945 */ /* 0x000fe20003800000 */
[----:B------:R-:W-:Y:S05]  /*3170*/  @!P0 BRA `(.L_x_7624) ;  /* 0x0000003000008947 */ /* 0x000fea0003800000 */
[----:B------:R-:W-:-:S05]  /*3180*/  IMAD.WIDE.U32 R128, R157, c[0x0][0x2b0], R26 ;  /* 0x0000ac009d807a25 */ /* 0x000fca00078e001a */
[----:B------:R-:W-:-:S05]  /*3190*/  IADD3 R129, R155, R129, RZ ;  /* 0x000000819b817210 */ /* 0x000fca0007ffe0ff */
[----:B-1----:R1:W-:Y:S02]  /*31a0*/  RED.E.ADD.F32.FTZ.RN.STRONG.GPU [R128.64], R131 ;  /* 0x000000838000798e */ /* 0x0023e4000c10e784 */
.L_x_7624:
[----:B------:R-:W-:Y:S05]  /*31b0*/  BSYNC B0 ;  /* 0x0000000000007941 */ /* 0x000fea0003800000 */
.L_x_7623:
[----:B-1----:R1:W2:Y:S01]  /*31c0*/  LDS R131, [R60.X4+0x3a0] ;  /* 0x0003a0003c837984 */ /* 0x0022a20000004800 */
[----:B------:R-:W-:Y:S01]  /*31d0*/  BSSY B0, `(.L_x_7625) ;  /* 0x0000005000007945 */ /* 0x000fe20003800000 */
[----:B------:R-:W-:Y:S05]  /*31e0*/  @!P1 BRA `(.L_x_7626) ;  /* 0x0000003000009947 */ /* 0x000fea0003800000 */
[----:B------:R-:W-:-:S05]  /*31f0*/  IMAD.WIDE.U32 R128, R157, c[0x0][0x2b0], R28 ;  /* 0x0000ac009d807a25 */ /* 0x000fca00078e001c */
[----:B------:R-:W-:-:S05]  /*3200*/  IADD3 R129, R155, R129, RZ ;  /* 0x000000819b817210 */ /* 0x000fca0007ffe0ff */
[----:B--2---:R2:W-:Y:S02]  /*3210*/  RED.E.ADD.F32.FTZ.RN.STRONG.GPU [R128.64], R131 ;  /* 0x000000838000798e */ /* 0x0045e4000c10e784 */
.L_x_7626:
[----:B------:R-:W-:Y:S05]  /*3220*/  BSYNC B0 ;  /* 0x0000000000007941 */ /* 0x000fea0003800000 */
.L_x_7625:
[----:B--2---:R2:W3:Y:S01]  /*3230*/  LDS R129, [R61.X4+0x420] ;  /* 0x000420003d817984 */ /* 0x0044e20000004800 */
[----:B------:R-:W-:Y:S01]  /*3240*/  BSSY B0, `(.L_x_7627) ;  /* 0x0000005000007945 */ /* 0x000fe20003800000 */
[----:B------:R-:W-:Y:S05]  /*3250*/  @!P2 BRA `(.L_x_7628) ;  /* 0x000000300000a947 */ /* 0x000fea0003800000 */
[----:B------:R-:W-:-:S05]  /*3260*/  IMAD.WIDE.U32 R32, R157, c[0x0][0x2b0], R32 ;  /* 0x0000ac009d207a25 */ /* 0x000fca00078e0020 */
[----:B------:R-:W-:-:S05]  /*3270*/  IADD3 R33, R155, R33, RZ ;  /* 0x000000219b217210 */ /* 0x000fca0007ffe0ff */
[----:B---3--:R3:W-:Y:S02]  /*3280*/  RED.E.ADD.F32.FTZ.RN.STRONG.GPU [R32.64], R129 ;  /* 0x000000812000798e */ /* 0x0087e4000c10e784 */
.L_x_7628:
[----:B------:R-:W-:Y:S05]  /*3290*/  BSYNC B0 ;  /* 0x0000000000007941 */ /* 0x000fea0003800000 */
.L_x_7627:
[----:B---3--:R3:W4:Y:S01]  /*32a0*/  LDS R129, [R65.X4+0x4a0] ;  /* 0x0004a00041817984 */ /* 0x0087220000004800 */
[----:B------:R-:W-:Y:S01]  /*32b0*/  BSSY B0, `(.L_x_7629) ;  /* 0x0000005000007945 */ /* 0x000fe20003800000 */
[----:B------:R-:W-:Y:S05]  /*32c0*/  @!P3 BRA `(.L_x_7630) ;  /* 0x000000300000b947 */ /* 0x000fea0003800000 */
[----:B------:R-:W-:-:S05]  /*32d0*/  IMAD.WIDE.U32 R32, R157, c[0x0][0x2b0], R30 ;  /* 0x0000ac009d207a25 */ /* 0x000fca00078e001e */
[----:B------:R-:W-:-:S05]  /*32e0*/  IADD3 R33, R155, R33, RZ ;  /* 0x000000219b217210 */ /* 0x000fca0007ffe0ff */
[----:B----4-:R4:W-:Y:S02]  /*32f0*/  RED.E.ADD.F32.FTZ.RN.STRONG.GPU [R32.64], R129 ;  /* 0x000000812000798e */ /* 0x0109e4000c10e784 */
.L_x_7630:
[----:B------:R-:W-:Y:S05]  /*3300*/  BSYNC B0 ;  /* 0x0000000000007941 */ /* 0x000fea0003800000 */
.L_x_7629:
[----:B----4-:R4:W0:Y:S01]  /*3310*/  LDS R33, [R66.X4+0x520] ;  /* 0x0005200042217984 */ /* 0x0108220000004800 */
[----:B------:R-:W-:Y:S01]  /*3320*/  BSSY B0, `(.L_x_7631) ;  /* 0x0000006000007945 */ /* 0x000fe20003800000 */
[----:B------:R-:W-:Y:S01]  /*3330*/  IMAD.WIDE.U32 R10, R157, c[0x0][0x2b0], R10 ;  /* 0x0000ac009d0a7a25 */ /* 0x000fe200078e000a */
[----:B------:R-:W-:Y:S05]  /*3340*/  @!P4 BRA `(.L_x_7632) ;  /* 0x000000300000c947 */ /* 0x000fea0003800000 */
[----:B------:R-:W-:-:S05]  /*3350*/  IMAD.WIDE.U32 R8, R157, c[0x0][0x2b0], R8 ;  /* 0x0000ac009d087a25 */ /* 0x000fca00078e0008 */
[----:B------:R-:W-:-:S05]  /*3360*/  IADD3 R9, R155, R9, RZ ;  /* 0x000000099b097210 */ /* 0x000fca0007ffe0ff */
[----:B0-----:R0:W-:Y:S02]  /*3370*/  RED.E.ADD.F32.FTZ.RN.STRONG.GPU [R8.64], R33 ;  /* 0x000000210800798e */ /* 0x0011e4000c10e784 */
.L_x_7632:
[----:B------:R-:W-:Y:S05]  /*3380*/  BSYNC B0 ;  /* 0x0000000000007941 */ /* 0x000fea0003800000 */
.L_x_7631:
[----:B0-----:R0:W1:Y:S01]  /*3390*/  LDS R9, [R67.X4+0x5a0] ;  /* 0x0005a00043097984 */ /* 0x0010620000004800 */
[----:B------:R-:W-:Y:S01]  /*33a0*/  BSSY B0, `(.L_x_7633) ;  /* 0x0000004000007945 */ /* 0x000fe20003800000 */
[----:B------:R-:W-:Y:S05]  /*33b0*/  @!P5 BRA `(.L_x_7634) ;  /* 0x000000200000d947 */ /* 0x000fea0003800000 */
[----:B------:R-:W-:-:S05]  /*33c0*/  IADD3 R11, R155, R11, RZ ;  /* 0x0000000b9b0b7210 */ /* 0x000fca0007ffe0ff */
[----:B-1----:R1:W-:Y:S02]  /*33d0*/  RED.E.ADD.F32.FTZ.RN.STRONG.GPU [R10.64], R9 ;  /* 0x000000090a00798e */ /* 0x0023e4000c10e784 */
.L_x_7634:
[----:B------:R-:W-:Y:S05]  /*33e0*/  BSYNC B0 ;  /* 0x0000000000007941 */ /* 0x000fea0003800000 */
.L_x_7633:
[----:B-1----:R-:W1:Y:S01]  /*33f0*/  SHFL.DOWN PT, R11, R134, 0x1, 0x1f ;  /* 0x08201f00860b7f89 */ /* 0x002e6200000e0000 */
        /* <DEDUP_REMOVED lines=8> */
[----:B------:R-:W-:Y:S02]  /*3480*/  FMUL.FTZ R151, R151, R10 ;  /* 0x0000000a97977220 */ /* 0x000fe40000410000 */
[----:B------:R-:W-:-:S02]  /*3490*/  FMUL.FTZ R110, R110, R141 ;  /* 0x0000008d6e6e7220 */ /* 0x000fc40000410000 */
[----:B------:R-:W-:Y:S02]  /*34a0*/  FMUL.FTZ R111, R111, R139 ;  /* 0x0000008b6f6f7220 */ /* 0x000fe40000410000 */
[----:B------:R-:W-:Y:S02]  /*34b0*/  FMUL.FTZ R10, R109, R137 ;  /* 0x000000896d0a7220 */ /* 0x000fe40000410000 */
[C---:B------:R-:W-:Y:S02]  /*34c0*/  FMUL.FTZ R133, R106.reuse, R133 ;  /* 0x000000856a857220 */ /* 0x040fe40000410000 */
[C---:B------:R-:W-:Y:S02]  /*34d0*/  FMUL.FTZ R116, R106.reuse, R135 ;  /* 0x000000876a747220 */ /* 0x040fe40000410000 */
[C---:B------:R-:W-:Y:S02]  /*34e0*/  FMUL.FTZ R32, R106.reuse, R145 ;  /* 0x000000916a207220 */ /* 0x040fe40000410000 */
[----:B------:R-:W-:-:S02]  /*34f0*/  FMUL.FTZ R141, R106, R141 ;  /* 0x0000008d6a8d7220 */ /* 0x000fc40000410000 */
[----:B-1----:R-:W-:Y:S02]  /*3500*/  @!P0 FADD.FTZ R134, R134, R11 ;  /* 0x0000000b86868221 */ /* 0x002fe40000010000 */
[----:B------:R-:W-:Y:S02]  /*3510*/  FMUL.FTZ R139, R106, R139 ;  /* 0x0000008b6a8b7220 */ /* 0x000fe40000410000 */
[----:B-----5:R-:W-:Y:S01]  /*3520*/  @!P0 FADD.FTZ R130, R130, R9 ;  /* 0x0000000982828221 */ /* 0x020fe20000010000 */
[----:B------:R-:W1:Y:S01]  /*3530*/  SHFL.DOWN PT, R11, R134, 0x2, 0x1f ;  /* 0x08401f00860b7f89 */ /* 0x000e6200000e0000 */
[----:B------:R-:W-:Y:S01]  /*3540*/  ISETP.GT.AND P0, PT, R50, 0x1d, PT ;  /* 0x0000001d3200780c */ /* 0x000fe20003f04270 */
[----:B------:R-:W-:Y:S02]  /*3550*/  FMUL.FTZ R137, R106, R137 ;  /* 0x000000896a897220 */ /* 0x000fe40000410000 */
[----:B------:R-:W5:Y:S01]  /*3560*/  SHFL.DOWN PT, R9, R130, 0x2, 0x1f ;  /* 0x08401f0082097f89 */ /* 0x000f6200000e0000 */
[----:B------:R-:W-:-:S02]  /*3570*/  FFMA.FTZ R99, R92, R8, R99 ;  /* 0x000000085c637223 */ /* 0x000fc40000010063 */
[----:B------:R-:W-:Y:S02]  /*3580*/  FFMA.FTZ R151, R127, R8, R151 ;  /* 0x000000087f977223 */ /* 0x000fe40000010097 */
        /* <DEDUP_REMOVED lines=8> */
[----:B-1----:R-:W-:Y:S02]  /*3610*/  @!P0 FADD.FTZ R134, R134, R11 ;  /* 0x0000000b86868221 */ /* 0x002fe40000010000 */
[----:B------:R-:W-:Y:S02]  /*3620*/  FFMA.FTZ R116, R123, R108, R116 ;  /* 0x0000006c7b747223 */ /* 0x000fe40000010074 */
[----:B-----5:R-:W-:Y:S01]  /*3630*/  @!P0 FADD.FTZ R130, R130, R9 ;  /* 0x0000000982828221 */ /* 0x020fe20000010000 */
[----:B------:R-:W1:Y:S01]  /*3640*/  SHFL.DOWN PT, R11, R134, 0x4, 0x1f ;  /* 0x08801f00860b7f89 */ /* 0x000e6200000e0000 */
[----:B------:R-:W-:Y:S01]  /*3650*/  ISETP.GT.AND P0, PT, R50, 0x1b, PT ;  /* 0x0000001b3200780c */ /* 0x000fe20003f04270 */
[----:B------:R-:W-:-:S02]  /*3660*/  FFMA.FTZ R141, R121, R110, R141 ;  /* 0x0000006e798d7223 */ /* 0x000fc4000001008d */
[----:B------:R-:W5:Y:S01]  /*3670*/  SHFL.DOWN PT, R9, R130, 0x4, 0x1f ;  /* 0x08801f0082097f89 */ /* 0x000f6200000e0000 */
[----:B------:R-:W-:Y:S02]  /*3680*/  FFMA.FTZ R133, R118, R33, R133 ;  /* 0x0000002176857223 */ /* 0x000fe40000010085 */
[----:B------:R-:W-:Y:S02]  /*3690*/  FFMA.FTZ R111, R119, R111, R126 ;  /* 0x0000006f776f7223 */ /* 0x000fe4000001007e */
[----:B------:R-:W-:Y:S02]  /*36a0*/  FFMA.FTZ R137, R117, R10, R137 ;  /* 0x0000000a75897223 */ /* 0x000fe40000010089 */
[----:B------:R-:W-:Y:S02]  /*36b0*/  FFMA.FTZ R103, R98, R108, R103 ;  /* 0x0000006c62677223 */ /* 0x000fe40000010067 */
[----:B------:R-:W-:Y:S02]  /*36c0*/  FADD.FTZ R76, R151, R76 ;  /* 0x0000004c974c7221 */ /* 0x000fe40000010000 */
[----:B------:R-:W-:-:S02]  /*36d0*/  FFMA.FTZ R97, R88, R110, R97 ;  /* 0x0000006e58617223 */ /* 0x000fc40000010061 */
[----:B------:R-:W-:Y:S02]  /*36e0*/  FFMA.FTZ R102, R101, R33, R102 ;  /* 0x0000002165667223 */ /* 0x000fe40000010066 */
[----:B------:R-:W-:Y:S02]  /*36f0*/  FADD.FTZ R83, R116, R83 ;  /* 0x0000005374537221 */ /* 0x000fe40000010000 */
[----:B------:R-:W-:Y:S02]  /*3700*/  FFMA.FTZ R93, R84, R10, R93 ;  /* 0x0000000a545d7223 */ /* 0x000fe4000001005d */
[----:B------:R-:W-:Y:S02]  /*3710*/  FADD.FTZ R78, R141, R78 ;  /* 0x0000004e8d4e7221 */ /* 0x000fe40000010000 */
[----:B-1----:R-:W-:Y:S02]  /*3720*/  @!P0 FADD.FTZ R134, R134, R11 ;  /* 0x0000000b86868221 */ /* 0x002fe40000010000 */
[----:B------:R-:W-:-:S02]  /*3730*/  FADD.FTZ R74, R133, R74 ;  /* 0x0000004a854a7221 */ /* 0x000fc40000010000 */
[----:B-----5:R-:W-:Y:S01]  /*3740*/  @!P0 FADD.FTZ R130, R130, R9 ;  /* 0x0000000982828221 */ /* 0x020fe20000010000 */
[----:B------:R-:W1:Y:S01]  /*3750*/  SHFL.DOWN PT, R11, R134, 0x8, 0x1f ;  /* 0x09001f00860b7f89 */ /* 0x000e6200000e0000 */
[----:B------:R-:W-:Y:S01]  /*3760*/  ISETP.GT.AND P0, PT, R50, 0x17, PT ;  /* 0x000000173200780c */ /* 0x000fe20003f04270 */
[----:B------:R-:W-:Y:S02]  /*3770*/  FADD.FTZ R80, R111, R80 ;  /* 0x000000506f507221 */ /* 0x000fe40000010000 */
[----:B------:R-:W5:Y:S01]  /*3780*/  SHFL.DOWN PT, R9, R130, 0x8, 0x1f ;  /* 0x09001f0082097f89 */ /* 0x000f6200000e0000 */
[----:B------:R-:W-:-:S09]  /*3790*/  FADD.FTZ R82, R137, R82 ;  /* 0x0000005289527221 */ /* 0x000fd20000010000 */
[----:B-1----:R-:W-:Y:S02]  /*37a0*/  @!P0 FADD.FTZ R134, R134, R11 ;  /* 0x0000000b86868221 */ /* 0x002fe40000010000 */
[----:B------:R-:W-:Y:S02]  /*37b0*/  FMUL.FTZ R11, R114, R145 ;  /* 0x00000091720b7220 */ /* 0x000fe40000410000 */
[----:B-----5:R-:W-:Y:S01]  /*37c0*/  @!P0 FADD.FTZ R130, R130, R9 ;  /* 0x0000000982828221 */ /* 0x020fe20000010000 */
[----:B------:R-:W1:Y:S01]  /*37d0*/  SHFL.DOWN PT, R129, R134, 0x10, 0x1f ;  /* 0x0a001f0086817f89 */ /* 0x000e6200000e0000 */
[----:B------:R-:W-:Y:S01]  /*37e0*/  ISETP.GT.AND P0, PT, R50, 0xf, PT ;  /* 0x0000000f3200780c */ /* 0x000fe20003f04270 */
[-C--:B------:R-:W-:Y:S02]  /*37f0*/  FMUL.FTZ R9, R112, R143.reuse ;  /* 0x0000008f70097220 */ /* 0x080fe40000410000 */
[----:B------:R-:W5:Y:S01]  /*3800*/  SHFL.DOWN PT, R113, R130, 0x10, 0x1f ;  /* 0x0a001f0082717f89 */ /* 0x000f6200000e0000 */
[----:B------:R-:W-:-:S02]  /*3810*/  FMUL.FTZ R143, R106, R143 ;  /* 0x0000008f6a8f7220 */ /* 0x000fc40000410000 */
[----:B------:R-:W-:Y:S02]  /*3820*/  FFMA.FTZ R96, R90, R9, R96 ;  /* 0x000000095a607223 */ /* 0x000fe40000010060 */
[----:B------:R-:W-:Y:S02]  /*3830*/  FMUL.FTZ R136, R136, R143 ;  /* 0x0000008f88887220 */ /* 0x000fe40000410000 */
[----:B------:R-:W-:Y:S02]  /*3840*/  FFMA.FTZ R32, R120, R11, R32 ;  /* 0x0000000b78207223 */ /* 0x000fe40000010020 */
[----:B------:R-:W-:Y:S02]  /*3850*/  FFMA.FTZ R136, R125, R9, R136 ;  /* 0x000000097d887223 */ /* 0x000fe40000010088 */
[----:B------:R-:W-:Y:S02]  /*3860*/  FFMA.FTZ R100, R95, R11, R100 ;  /* 0x0000000b5f647223 */ /* 0x000fe40000010064 */
[----:B------:R-:W-:-:S02]  /*3870*/  FADD.FTZ R85, R32, R85 ;  /* 0x0000005520557221 */ /* 0x000fc40000010000 */
[----:B------:R-:W-:Y:S02]  /*3880*/  FADD.FTZ R87, R136, R87 ;  /* 0x0000005788577221 */ /* 0x000fe40000010000 */
[----:B-1----:R-:W-:Y:S02]  /*3890*/  @!P0 FADD.FTZ R134, R134, R129 ;  /* 0x0000008186868221 */ /* 0x002fe40000010000 */
[----:B-----5:R-:W-:-:S03]  /*38a0*/  @!P0 FADD.FTZ R130, R130, R113 ;  /* 0x0000007182828221 */ /* 0x020fc60000010000 */
[----:B------:R-:W-:Y:S02]  /*38b0*/  MOV R9, R134 ;  /* 0x0000008600097202 */ /* 0x000fe40000000f00 */
[----:B------:R-:W-:-:S05]  /*38c0*/  MOV R8, R130 ;  /* 0x0000008200087202 */ /* 0x000fca0000000f00 */
[----:B------:R1:W-:Y:S04]  /*38d0*/  @!P1 STS.64 [0x648], R8 ;  /* 0x00064808ff009388 */ /* 0x0003e80000000a00 */
        /* <DEDUP_REMOVED lines=10> */
.L_x_7636:
[----:B-1----:R-:W-:Y:S05]  /*3980*/  BSYNC B0 ;  /* 0x0000000000007941 */ /* 0x002fea0003800000 */
.L_x_7635:
[----:B------:R-:W-:Y:S02]  /*3990*/  IADD3 R105, R105, 0x1, RZ ;  /* 0x0000000169697810 */ /* 0x000fe40007ffe0ff */
[----:B------:R-:W-:Y:S02]  /*39a0*/  IADD3 R104, P1, R104, 0x1, RZ ;  /* 0x0000000168687810 */ /* 0x000fe40007f3e0ff */
[----:B------:R-:W-:Y:S02]  /*39b0*/  ISETP.GE.AND P0, PT, R105, c[0x0][0x16c], PT ;  /* 0x00005b0069007a0c */ /* 0x000fe40003f06270 */
[----:B------:R-:W-:-:S11]  /*39c0*/  IADD3.X R107, RZ, R107, RZ, P1, !PT ;  /* 0x0000006bff6b7210 */ /* 0x000fd60000ffe4ff */
[----:B------:R-:W-:Y:S01]  /*39d0*/  @P0 CALL.REL.NOINC `(.L_x_7616) ;  /* 0x0000001000000944 */ /* 0x000fe20003c00000 */
[----:B------:R-:W-:Y:S05]  /*39e0*/  BRA `(.L_x_7637) ;  /* 0xffffe34000007947 */ /* 0x000fea000383ffff */
.L_x_7616:
[----:B------:R-:W-:Y:S01]  /*39f0*/  BAR.SYNC.DEFER_BLOCKING 0x0 ;  /* 0x0000000000007b1d */ /* 0x000fe20000010000 */
[----:B------:R-:W-:Y:S01]  /*3a00*/  F2FP.PACK_AB R7, R102, R103 ;  /* 0x000000676607723e */ /* 0x000fe200000000ff */
[----:B0-----:R-:W-:Y:S01]  /*3a10*/  IMAD R24, R0, c[0x0][0x2e0], RZ ;  /* 0x0000b80000187a24 */ /* 0x001fe200078e02ff */
[----:B------:R-:W-:Y:S01]  /*3a20*/  F2FP.PACK_AB R6, R100, R99 ;  /* 0x000000636406723e */ /* 0x000fe200000000ff */
[----:B------:R-:W-:Y:S01]  /*3a30*/  IMAD R27, R138, c[0x0][0x2d8], RZ ;  /* 0x0000b6008a1b7a24 */ /* 0x000fe200078e02ff */
[----:B------:R-:W-:Y:S01]  /*3a40*/  F2FP.PACK_AB R5, R96, R97 ;  /* 0x000000616005723e */ /* 0x000fe200000000ff */
[----:B------:R-:W-:Y:S01]  /*3a50*/  IMAD R25, R35, c[0x0][0x2e4], R24 ;  /* 0x0000b90023197a24 */ /* 0x000fe200078e0218 */
[----:B------:R-:W-:Y:S01]  /*3a60*/  F2FP.PACK_AB R4, R94, R93 ;  /* 0x0000005d5e04723e */ /* 0x000fe200000000ff */
[----:B------:R-:W-:Y:S01]  /*3a70*/  IMAD R27, R38, c[0x0][0x2dc], R27 ;  /* 0x0000b700261b7a24 */ /* 0x000fe200078e021b */
[----:B------:R-:W-:Y:S01]  /*3a80*/  MOV R22, R2 ;  /* 0x0000000200167202 */ /* 0x000fe20000000f00 */
[----:B------:R-:W-:Y:S01]  /*3a90*/  IMAD R28, R0, c[0x0][0x300], RZ ;  /* 0x0000c000001c7a24 */ /* 0x000fe200078e02ff */
[----:B------:R-:W-:Y:S01]  /*3aa0*/  MOV R23, R3 ;  /* 0x0000000300177202 */ /* 0x000fe20000000f00 */
[----:B------:R-:W-:Y:S01]  /*3ab0*/  FADD.FTZ R39, R39, R82 ;  /* 0x0000005227277221 */ /* 0x000fe20000010000 */
[C---:B------:R-:W-:Y:S01]  /*3ac0*/  SHF.L.U32 R30, R40.reuse, 0x4, RZ ;  /* 0x00000004281e7819 */ /* 0x040fe200000006ff */
[C---:B------:R-:W-:Y:S01]  /*3ad0*/  IMAD R29, R35.reuse, c[0x0][0x304], R28 ;  /* 0x0000c100231d7a24 */ /* 0x040fe200078e021c */
[----:B------:R-:W-:Y:S01]  /*3ae0*/  SHF.L.U64.HI R31, R40, 0x4, R53 ;  /* 0x00000004281f7819 */ /* 0x000fe20000010235 */
[----:B------:R-:W-:Y:S01]  /*3af0*/  IMAD.WIDE.U32 R2, R35, c[0x0][0x2e0], R22 ;  /* 0x0000b80023027a25 */ /* 0x000fe200078e0016 */
[----:B------:R-:W-:-:S02]  /*3b00*/  F2FP.PACK_AB R26, R85, R76 ;  /* 0x0000004c551a723e */ /* 0x000fc400000000ff */
[----:B------:R-:W-:Y:S01]  /*3b10*/  F2FP.PACK_AB R24, R80, R82 ;  /* 0x000000525018723e */ /* 0x000fe200000000ff */
[----:B------:R-:W-:Y:S01]  /*3b20*/  IMAD.WIDE.U32 R22, R35, c[0x0][0x300], R22 ;  /* 0x0000c00023167a25 */ /* 0x000fe200078e0016 */
[----:B------:R-:W-:Y:S02]  /*3b30*/  IADD3 R3, R3, R25, RZ ;  /* 0x0000001903037210 */ /* 0x000fe40007ffe0ff */
[----:B------:R-:W-:Y:S01]  /*3b40*/  F2FP.PACK_AB R25, R87, R78 ;  /* 0x0000004e5719723e */ /* 0x000fe200000000ff */
[----:B------:R0:W-:Y:S01]  /*3b50*/  STS.128 [R50.X16], R4 ;  /* 0x0000000432007388 */ /* 0x0001e2000000cc00 */
[----:B------:R-:W-:-:S06]  /*3b60*/  NOP ;  /* 0x0000000000007918 */ /* 0x000fcc0000000000 */
[----:B------:R-:W1:Y:S01]  /*3b70*/  LDS.128 R8, [R50.X16] ;  /* 0x0000000032087984 */ /* 0x000e62000000cc00 */
[----:B------:R-:W-:Y:S01]  /*3b80*/  IMAD.WIDE.U32 R2, R38, c[0x0][0x2d8], R2 ;  /* 0x0000b60026027a25 */ /* 0x000fe200078e0002 */
[----:B------:R-:W-:Y:S02]  /*3b90*/  IADD3 R23, R23, R29, RZ ;  /* 0x0000001d17177210 */ /* 0x000fe40007ffe0ff */
[----:B------:R-:W-:Y:S01]  /*3ba0*/  ISETP.GT.AND P4, PT, R49, 0x1, PT ;  /* 0x000000013100780c */ /* 0x000fe20003f84270 */
[----:B------:R-:W-:Y:S01]  /*3bb0*/  IMAD R29, R138, c[0x0][0x2f8], RZ ;  /* 0x0000be008a1d7a24 */ /* 0x000fe200078e02ff */
[----:B------:R-:W-:Y:S01]  /*3bc0*/  IADD3 R43, P1, R43, -0x200, RZ ;  /* 0xfffffe002b2b7810 */ /* 0x000fe20007f3e0ff */
[----:B------:R-:W-:Y:S01]  /*3bd0*/  FADD.FTZ R39, R39, R80 ;  /* 0x0000005027277221 */ /* 0x000fe20000010000 */
[----:B------:R-:W-:Y:S02]  /*3be0*/  IADD3 R41, P2, R41, -0x200, RZ ;  /* 0xfffffe0029297810 */ /* 0x000fe40007f5e0ff */
[----:B0-----:R-:W-:Y:S01]  /*3bf0*/  IADD3 R5, R3, R27, RZ ;  /* 0x0000001b03057210 */ /* 0x001fe20007ffe0ff */
[----:B------:R-:W-:Y:S01]  /*3c00*/  FADD.FTZ R78, R39, R78 ;  /* 0x0000004e274e7221 */ /* 0x000fe20000010000 */
[----:B------:R-:W-:-:S02]  /*3c10*/  LEA R3, P0, R2, c[0x0][0x330], 0x1 ;  /* 0x0000cc0002037a11 */ /* 0x000fc400078008ff */
[----:B------:R-:W-:Y:S01]  /*3c20*/  F2FP.PACK_AB R27, R74, R83 ;  /* 0x000000534a1b723e */ /* 0x000fe200000000ff */
[----:B------:R-:W-:Y:S01]  /*3c30*/  FADD.FTZ R87, R78, R87 ;  /* 0x000000574e577221 */ /* 0x000fe20000010000 */
[----:B------:R-:W-:Y:S02]  /*3c40*/  LEA.HI.X R4, R2, c[0x0][0x334], R5, 0x1, P0 ;  /* 0x0000cd0002047a11 */ /* 0x000fe400000f0c05 */
[----:B------:R-:W-:Y:S01]  /*3c50*/  IADD3 R2, P0, R3, R30, RZ ;  /* 0x0000001e03027210 */ /* 0x000fe20007f1e0ff */
[----:B------:R-:W-:Y:S01]  /*3c60*/  FADD.FTZ R76, R87, R76 ;  /* 0x0000004c574c7221 */ /* 0x000fe20000010000 */
[----:B------:R-:W-:Y:S02]  /*3c70*/  IADD3 R45, P3, R45, -0x200, RZ ;  /* 0xfffffe002d2d7810 */ /* 0x000fe40007f7e0ff */
[----:B------:R-:W-:Y:S01]  /*3c80*/  IADD3.X R3, R4, R31, RZ, P0, !PT ;  /* 0x0000001f04037210 */ /* 0x000fe200007fe4ff */
[----:B------:R-:W-:Y:S01]  /*3c90*/  FADD.FTZ R76, R76, R85 ;  /* 0x000000554c4c7221 */ /* 0x000fe20000010000 */
[----:B------:R-:W-:-:S02]  /*3ca0*/  IADD3 R51, R51, -0x100, RZ ;  /* 0xffffff0033337810 */ /* 0x000fc40007ffe0ff */
[----:B------:R-:W-:Y:S01]  /*3cb0*/  IADD3 R49, R49, -0x1, RZ ;  /* 0xffffffff31317810 */ /* 0x000fe20007ffe0ff */
[----:B------:R-:W-:Y:S01]  /*3cc0*/  FADD.FTZ R39, R76, R83 ;  /* 0x000000534c277221 */ /* 0x000fe20000010000 */
[----:B------:R-:W-:Y:S02]  /*3cd0*/  IADD3.X R44, R44, -0x1, RZ, P1, !PT ;  /* 0xffffffff2c2c7810 */ /* 0x000fe40000ffe4ff */
[----:B------:R-:W-:Y:S01]  /*3ce0*/  IADD3.X R42, R42, -0x1, RZ, P2, !PT ;  /* 0xffffffff2a2a7810 */ /* 0x000fe200017fe4ff */
[----:B------:R-:W-:Y:S01]  /*3cf0*/  FADD.FTZ R39, R39, R74 ;  /* 0x0000004a27277221 */ /* 0x000fe20000010000 */
[----:B------:R-:W-:Y:S01]  /*3d00*/  IADD3.X R46, R46, -0x1, RZ, P3, !PT ;  /* 0xffffffff2e2e7810 */ /* 0x000fe20001ffe4ff */
[----:B-1----:R0:W-:Y:S04]  /*3d10*/  STG.E.128 [R2.64+-0x200], R8 ;  /* 0xfffe000802007986 */ /* 0x0021e8000c101d04 */
[----:B------:R-:W-:Y:S01]  /*3d20*/  BAR.SYNC.DEFER_BLOCKING 0x0 ;  /* 0x0000000000007b1d */ /* 0x000fe20000010000 */
[----:B0-----:R-:W-:-:S02]  /*3d30*/  IMAD R9, R38, c[0x0][0x2fc], R29 ;  /* 0x0000bf0026097a24 */ /* 0x001fc400078e021d */
        /* <DEDUP_REMOVED lines=11> */
[----:B0-----:R0:W-:Y:S01]  /*3df0*/  STG.E.128 [R2.64+-0x200], R4 ;  /* 0xfffe000402007986 */ /* 0x0011e2000c101d04 */
[----:B------:R-:W-:Y:S01]  /*3e00*/  @!P4 CALL.REL.NOINC `(.L_x_7614) ;  /* 0x000000100000c944 */ /* 0x000fe20003c00000 */
[----:B------:R-:W-:Y:S05]  /*3e10*/  BRA `(.L_x_7638) ;  /* 0xffffcc2000007947 */ /* 0x000fea000383ffff */
.L_x_7614:
        /* <DEDUP_REMOVED lines=24> */
.L_x_7640:
[----:B0-----:R-:W-:Y:S05]  /*3fa0*/  BSYNC B0 ;  /* 0x0000000000007941 */ /* 0x001fea0003800000 */
.L_x_7639:
        /* <DEDUP_REMOVED lines=23> */
.L_x_7642:
[----:B------:R-:W1:Y:S02]  /*4120*/  S2R R15, SR_TID.X ;  /* 0x00000000000f7919 */ /* 0x000e640000002100 */
.L_x_7643:
[----:B0-----:R-:W-:Y:S05]  /*4130*/  BSYNC B0 ;  /* 0x0000000000007941 */ /* 0x001fea0003800000 */
.L_x_7641:
[----:B-1----:R-:W-:-:S13]  /*4140*/  ISETP.GE.AND P0, PT, R15, c[0x0][0x16c], PT ;  /* 0x00005b000f007a0c */ /* 0x002fda0003f06270 */
        /* <DEDUP_REMOVED lines=9> */
.L_x_7644:
        /* <DEDUP_REMOVED lines=26> */
.L_x_7645:
        /* <DEDUP_REMOVED lines=16> */
.L_x_9125:


//--------------------- .text._Z25selective_scan_bwd_kernelI32Selective_Scan_bwd_kernel_traitsILi32ELi8ELb1ELb1ELb0ELb1ELb0EN3c104HalfEfEEv12SSMParamsBwd --------------------------
	.section	.text._Z25selective_scan_bwd_kernelI32Selective_Scan_bwd_kernel_traitsILi32ELi8ELb1ELb1ELb0ELb1ELb0EN3c104HalfEfEEv12SSMParamsBwd,"ax",@progbits
	.sectioninfo	@"SHI_REGISTERS=172"
	.align	128
        .global         _Z25selective_scan_bwd_kernelI32Selective_Scan_bwd_kernel_traitsILi32ELi8ELb1ELb1ELb0ELb1ELb0EN3c104HalfEfEEv12SSMParamsBwd
        .type           _Z25selective_scan_bwd_kernelI32Selective_Scan_bwd_kernel_traitsILi32ELi8ELb1ELb1ELb0ELb1ELb0EN3c104HalfEfEEv12SSMParamsBwd,@function
        .size           _Z25selective_scan_bwd_kernelI32Selective_Scan_bwd_kernel_traitsILi32ELi8ELb1ELb1ELb0ELb1ELb0EN3c104HalfEfEEv12SSMParamsBwd,(.L_x_9126 - _Z25selective_scan_bwd_kernelI32Selective_Scan_bwd_kernel_traitsILi32ELi8ELb1ELb1ELb0ELb1ELb0EN3c104HalfEfEEv12SSMParamsBwd)
        .other          _Z25selective_scan_bwd_kernelI32Selective_Scan_bwd_kernel_traitsILi32ELi8ELb1ELb1ELb0ELb1ELb0EN3c104HalfEfEEv12SSMParamsBwd,@"STO_CUDA_ENTRY STV_DEFAULT"
_Z25selective_scan_bwd_kernelI32Selective_Scan_bwd_kernel_traitsILi32ELi8ELb1ELb1ELb0ELb1ELb0EN3c104HalfEfEEv12SSMParamsBwd:
.text._Z25selective_scan_bwd_kernelI32Selective_Scan_bwd_kernel_traitsILi32ELi8ELb1ELb1ELb0ELb1ELb0EN3c104HalfEfEEv12SSMParamsBwd:
        /* <DEDUP_REMOVED lines=119> */
[----:B------:R-:W-:Y:S01]  /*0770*/  IMAD R7, R44, c[0x0][0x2a4], R7 ;  /* 0x0000a9002c077a24 */ /* 0x000fe200078e0207 */
[----:B------:R-:W-:Y:S01]  /*0780*/  MOV R68, RZ ;  /* 0x000000ff00447202 */ /* 0x000fe20000000f00 */
[----:B------:R-:W-:Y:S01]  /*0790*/  IMAD.WIDE.U32 R16, R0, c[0x0][0x180], RZ ;  /* 0x0000600000107a25 */ /* 0x000fe200078e00ff */
[----:B------:R-:W-:Y:S01]  /*07a0*/  MOV R48, RZ ;  /* 0x000000ff00307202 */ /* 0x000fe20000000f00 */
[----:B------:R-:W-:-:S02]  /*07b0*/  UMOV UR4, URZ ;  /* 0x0000003f00047c82 */ /* 0x000fc40008000000 */
[----:B------:R-:W-:-:S04]  /*07c0*/  IMAD.WIDE.U32 R14, R0, c[0x0][0x1b8], RZ ;  /* 0x00006e00000e7a25 */ /* 0x000fc800078e00ff */
[----:B0-----:R-:W-:Y:S01]  /*07d0*/  IMAD.WIDE.U32 R2, R43, c[0x0][0x298], R46 ;  /* 0x0000a6002b027a25 */ /* 0x001fe200078e002e */
[----:B------:R-:W-:Y:S02]  /*07e0*/  MOV R47, R6 ;  /* 0x00000006002f7202 */ /* 0x000fe40000000f00 */
[C---:B------:R-:W-:Y:S02]  /*07f0*/  SHF.L.U32 R58, R46.reuse, 0x3, RZ ;  /* 0x000000032e3a7819 */ /* 0x040fe400000006ff */
[----:B------:R-:W-:Y:S01]  /*0800*/  IADD3 R3, R3, R5, RZ ;  /* 0x0000000503037210 */ /* 0x000fe20007ffe0ff */
[----:B------:R-:W-:Y:S01]  /*0810*/  IMAD R5, R41, c[0x0][0x1b8], RZ ;  /* 0x00006e0029057a24 */ /* 0x000fe200078e02ff */
[C---:B------:R-:W-:Y:S02]  /*0820*/  IADD3 R63, R46.reuse, 0x60, RZ ;  /* 0x000000602e3f7810 */ /* 0x040fe40007ffe0ff */
[----:B------:R-:W-:Y:S01]  /*0830*/  IADD3 R65, R46, 0xa0, RZ ;  /* 0x000000a02e417810 */ /* 0x000fe20007ffe0ff */
[----:B------:R-:W-:Y:S01]  /*0840*/  IMAD.WIDE.U32 R2, R44, c[0x0][0x2a0], R2 ;  /* 0x0000a8002c027a25 */ /* 0x000fe200078e0002 */
[----:B------:R-:W-:-:S02]  /*0850*/  IADD3 R9, R46, 0xc0, RZ ;  /* 0x000000c02e097810 */ /* 0x000fc40007ffe0ff */
[----:B------:R-:W-:Y:S01]  /*0860*/  IADD3 R67, R46, 0xe0, RZ ;  /* 0x000000e02e437810 */ /* 0x000fe20007ffe0ff */
[----:B------:R-:W-:Y:S01]  /*0870*/  IMAD R61, R0, c[0x0][0x1bc], R5 ;  /* 0x00006f00003d7a24 */ /* 0x000fe200078e0205 */
        /* <DEDUP_REMOVED lines=8> */
[----:B------:R-:W-:Y:S02]  /*0900*/  IADD3 R3, R46, 0x20, RZ ;  /* 0x000000202e037810 */ /* 0x000fe40007ffe0ff */
[----:B------:R-:W-:Y:S02]  /*0910*/  IADD3 R2, P1, R4, -0x80, RZ ;  /* 0xffffff8004027810 */ /* 0x000fe40007f3e0ff */
[-C--:B------:R-:W-:Y:S02]  /*0920*/  LEA.HI.SX32 R60, R3, R46.reuse, 0x1b ;  /* 0x0000002e033c7211 */ /* 0x080fe400078fdaff */
[C---:B------:R-:W-:Y:S02]  /*0930*/  LOP3.LUT R138, R46.reuse, 0x1f, RZ, 0xc0, !PT ;  /* 0x0000001f2e8a7812 */ /* 0x040fe400078ec0ff */
[----:B------:R-:W-:-:S02]  /*0940*/  LEA.HI.SX32 R57, R46, R46, 0x1b ;  /* 0x0000002e2e397211 */ /* 0x000fc400078fdaff */
[----:B------:R-:W-:Y:S02]  /*0950*/  IADD3 R59, R17, R59, RZ ;  /* 0x0000003b113b7210 */ /* 0x000fe40007ffe0ff */
[----:B------:R-:W-:Y:S02]  /*0960*/  IADD3 R61, R15, R61, RZ ;  /* 0x0000003d0f3d7210 */ /* 0x000fe40007ffe0ff */
[----:B------:R-:W-:Y:S02]  /*0970*/  LEA.HI.SX32 R58, R58, R58, 0x1b ;  /* 0x0000003a3a3a7211 */ /* 0x000fe400078fdaff */
[-C--:B------:R-:W-:Y:S02]  /*0980*/  LEA.HI.SX32 R62, R5, R46.reuse, 0x1b ;  /* 0x0000002e053e7211 */ /* 0x080fe400078fdaff */
[-C--:B------:R-:W-:Y:S02]  /*0990*/  LEA.HI.SX32 R63, R63, R46.reuse, 0x1b ;  /* 0x0000002e3f3f7211 */ /* 0x080fe400078fdaff */
[----:B------:R-:W-:-:S02]  /*09a0*/  LEA.HI.SX32 R64, R7, R46, 0x1b ;  /* 0x0000002e07407211 */ /* 0x000fc400078fdaff */
[-C--:B------:R-:W-:Y:S02]  /*09b0*/  LEA.HI.SX32 R65, R65, R46.reuse, 0x1b ;  /* 0x0000002e41417211 */ /* 0x080fe400078fdaff */
[-C--:B------:R-:W-:Y:S02]  /*09c0*/  LEA.HI.SX32 R66, R9, R46.reuse, 0x1b ;  /* 0x0000002e09427211 */ /* 0x080fe400078fdaff */
[----:B------:R-:W-:Y:S02]  /*09d0*/  LEA.HI.SX32 R67, R67, R46, 0x1b ;  /* 0x0000002e43437211 */ /* 0x000fe400078fdaff */
[C---:B------:R-:W-:Y:S02]  /*09e0*/  IADD3.X R13, R6.reuse, -0x1, RZ, P0, !PT ;  /* 0xffffffff060d7810 */ /* 0x040fe400007fe4ff */
[----:B-1----:R-:W-:Y:S02]  /*09f0*/  IADD3.X R3, R6, -0x1, RZ, P1, !PT ;  /* 0xffffffff06037810 */ /* 0x002fe40000ffe4ff */
.L_x_7685:
[----:B------:R-:W-:Y:S01]  /*0a00*/  BAR.SYNC.DEFER_BLOCKING 0x0 ;  /* 0x0000000000007b1d */ /* 0x000fe20000010000 */
[----:B------:R-:W-:Y:S02]  /*0a10*/  SHF.R.S32.HI R69, RZ, 0x1f, R46 ;  /* 0x0000001fff457819 */ /* 0x000fe4000001142e */
[----:B------:R-:W-:-:S02]  /*0a20*/  SHF.L.U32 R30, R46, 0x4, RZ ;  /* 0x000000042e1e7819 */ /* 0x000fc400000006ff */
[----:B------:R-:W-:Y:S02]  /*0a30*/  SHF.L.U64.HI R24, R46, 0x4, R69 ;  /* 0x000000042e187819 */ /* 0x000fe40000010245 */
[----:B0-----:R-:W-:-:S04]  /*0a40*/  IADD3 R8, P0, R47, R30, RZ ;  /* 0x0000001e2f087210 */ /* 0x001fc80007f1e0ff */
[----:B------:R-:W-:-:S06]  /*0a50*/  IADD3.X R9, R45, R24, RZ, P0, !PT ;  /* 0x000000182d097210 */ /* 0x000fcc00007fe4ff */
[----:B------:R-:W2:Y:S01]  /*0a60*/  LDG.E.128 R8, [R8.64] ;  /* 0x0000000608087981 */ /* 0x000ea2000c1e1d00 */
        /* <DEDUP_REMOVED lines=11> */
[----:B------:R-:W2:Y:S04]  /*0b20*/  LDS.128 R24, [R56.X16] ;  /* 0x0000000038187984 */ /* 0x000ea8000000cc00 */
[----:B------:R-:W-:Y:S06]  /*0b30*/  BAR.SYNC.DEFER_BLOCKING 0x0 ;  /* 0x0000000000007b1d */ /* 0x000fec0000010000 */
[----:B------:R3:W4:Y:S01]  /*0b40*/  LDG.E.128 R36, [R30.64] ;  /* 0x000000061e247981 */ /* 0x000722000c1e1d00 */
[--C-:B0-----:R-:W-:Y:S01]  /*0b50*/  HADD2.F32 R28, -RZ, R4.reuse.H0_H0 ;  /* 0x20000004ff1c7230 */ /* 0x101fe20000004100 */
[----:B-1----:R-:W-:Y:S01]  /*0b60*/  MOV R32, c[0x0][0x16c] ;  /* 0x00005b0000207a02 */ /* 0x002fe20000000f00 */
[----:B------:R-:W-:Y:S01]  /*0b70*/  HADD2.F32 R29, -RZ, R4.H1_H1 ;  /* 0x30000004ff1d7230 */ /* 0x000fe20000004100 */
[----:B------:R-:W-:Y:S02]  /*0b80*/  BSSY B0, `(.L_x_7647) ;  /* 0x0000046000007945 */ /* 0x000fe40003800000 */
[----:B------:R-:W-:Y:S01]  /*0b90*/  ISETP.GE.AND P5, PT, R32, 0x1, PT ;  /* 0x000000012000780c */ /* 0x000fe20003fa6270 */
[----:B---3--:R-:W-:-:S02]  /*0ba0*/  HADD2.F32 R30, -RZ, R5.H1_H1 ;  /* 0x30000005ff1e7230 */ /* 0x008fc40000004100 */
[--C-:B--2---:R-:W-:Y:S02]  /*0bb0*/  HADD2.F32 R31, -RZ, R25.reuse.H0_H0 ;  /* 0x20000019ff1f7230 */ /* 0x104fe40000004100 */
[----:B------:R-:W-:Y:S02]  /*0bc0*/  HADD2.F32 R81, -RZ, R24.H1_H1 ;  /* 0x30000018ff517230 */ /* 0x000fe40000004100 */
[----:B------:R-:W-:Y:S01]  /*0bd0*/  HADD2.F32 R25, -RZ, R25.H1_H1 ;  /* 0x30000019ff197230 */ /* 0x000fe20000004100 */
[--C-:B-----5:R-:W-:Y:S01]  /*0be0*/  FADD.FTZ R70, R31, R42.reuse ;  /* 0x0000002a1f467221 */ /* 0x120fe20000010000 */
[--C-:B------:R-:W-:Y:S01]  /*0bf0*/  HADD2.F32 R33, -RZ, R26.reuse.H0_H0 ;  /* 0x2000001aff217230 */ /* 0x100fe20000004100 */
[--C-:B------:R-:W-:Y:S01]  /*0c00*/  FADD.FTZ R81, R81, R42.reuse ;  /* 0x0000002a51517221 */ /* 0x100fe20000010000 */
[----:B------:R-:W-:Y:S01]  /*0c10*/  HADD2.F32 R35, -RZ, R26.H1_H1 ;  /* 0x3000001aff237230 */ /* 0x000fe20000004100 */
[--C-:B------:R-:W-:Y:S01]  /*0c20*/  FADD.FTZ R72, R25, R42.reuse ;  /* 0x0000002a19487221 */ /* 0x100fe20000010000 */
[----:B------:R-:W-:Y:S01]  /*0c30*/  FSETP.GTU.FTZ.AND P4, PT, R70, 20, PT ;  /* 0x41a000004600780b */ /* 0x000fe20003f9c000 */
[--C-:B------:R-:W-:Y:S01]  /*0c40*/  FADD.FTZ R74, R33, R42.reuse ;  /* 0x0000002a214a7221 */ /* 0x100fe20000010000 */
[----:B------:R-:W-:Y:S01]  /*0c50*/  FSETP.GTU.FTZ.AND P6, PT, R81, 20, PT ;  /* 0x41a000005100780b */ /* 0x000fe20003fdc000 */
[----:B------:R-:W-:Y:S01]  /*0c60*/  FADD.FTZ R76, R35, R42 ;  /* 0x0000002a234c7221 */ /* 0x000fe20000010000 */
[----:B------:R-:W-:Y:S01]  /*0c70*/  FSETP.GTU.FTZ.AND P3, PT, R72, 20, PT ;  /* 0x41a000004800780b */ /* 0x000fe20003f7c000 */
[----:B------:R-:W-:Y:S01]  /*0c80*/  HADD2.F32 R25, -RZ, R6.H0_H0 ;  /* 0x20000006ff197230 */ /* 0x000fe20000004100 */
[----:B------:R-:W-:-:S02]  /*0c90*/  FSETP.GTU.FTZ.AND P2, PT, R74, 20, PT ;  /* 0x41a000004a00780b */ /* 0x000fc40003f5c000 */
[----:B------:R-:W-:Y:S01]  /*0ca0*/  FSETP.GTU.FTZ.AND P1, PT, R76, 20, PT ;  /* 0x41a000004c00780b */ /* 0x000fe20003f3c000 */
[----:B----4-:R0:W-:Y:S01]  /*0cb0*/  STS.128 [R56.X16], R36 ;  /* 0x0000002438007388 */ /* 0x0101e2000000cc00 */
[----:B------:R-:W-:-:S06]  /*0cc0*/  NOP ;  /* 0x0000000000007918 */ /* 0x000fcc0000000000 */
[----:B------:R-:W1:Y:S01]  /*0cd0*/  LDS.128 R8, [R56.X16] ;  /* 0x0000000038087984 */ /* 0x000e62000000cc00 */
[--C-:B0-----:R-:W-:Y:S02]  /*0ce0*/  HADD2.F32 R37, -RZ, R27.reuse.H0_H0 ;  /* 0x2000001bff257230 */ /* 0x101fe40000004100 */
[----:B------:R-:W-:-:S03]  /*0cf0*/  HADD2.F32 R27, -RZ, R27.H1_H1 ;  /* 0x3000001bff1b7230 */ /* 0x000fc60000004100 */
[----:B------:R-:W-:Y:S01]  /*0d00*/  FADD.FTZ R78, R37, R42 ;  /* 0x0000002a254e7221 */ /* 0x000fe20000010000 */
[--C-:B-1----:R-:W-:Y:S02]  /*0d10*/  HADD2.F32 R71, -RZ, R8.reuse.H0_H0 ;  /* 0x20000008ff477230 */ /* 0x102fe40000004100 */
[----:B------:R-:W-:Y:S02]  /*0d20*/  HADD2.F32 R73, -RZ, R8.H1_H1 ;  /* 0x30000008ff497230 */ /* 0x000fe40000004100 */
[----:B------:R-:W-:Y:S01]  /*0d30*/  HADD2.F32 R8, -RZ, R5.H0_H0 ;  /* 0x20000005ff087230 */ /* 0x000fe20000004100 */
[----:B------:R-:W-:Y:S01]  /*0d40*/  FFMA.FTZ R28, R71, R28, R48 ;  /* 0x0000001c471c7223 */ /* 0x000fe20000010030 */
[--C-:B------:R-:W-:Y:S02]  /*0d50*/  HADD2.F32 R75, -RZ, R9.reuse.H0_H0 ;  /* 0x20000009ff4b7230 */ /* 0x100fe40000004100 */
[----:B------:R-:W-:Y:S01]  /*0d60*/  HADD2.F32 R77, -RZ, R9.H1_H1 ;  /* 0x30000009ff4d7230 */ /* 0x000fe20000004100 */
[----:B------:R-:W-:Y:S01]  /*0d70*/  FFMA.FTZ R28, R73, R29, R28 ;  /* 0x0000001d491c7223 */ /* 0x000fe2000001001c */
[----:B------:R-:W-:-:S02]  /*0d80*/  HADD2.F32 R29, -RZ, R24.H0_H0 ;  /* 0x20000018ff1d7230 */ /* 0x000fc40000004100 */
[----:B------:R-:W-:Y:S01]  /*0d90*/  HADD2.F32 R79, -RZ, R10.H0_H0 ;  /* 0x2000000aff4f7230 */ /* 0x000fe20000004100 */
[----:B------:R-:W-:Y:S02]  /*0da0*/  FFMA.FTZ R8, R75, R8, R28 ;  /* 0x000000084b087223 */ /* 0x000fe4000001001c */
[----:B------:R-:W-:Y:S02]  /*0db0*/  FADD.FTZ R80, R29, R42 ;  /* 0x0000002a1d507221 */ /* 0x000fe40000010000 */
[----:B------:R-:W-:-:S03]  /*0dc0*/  FFMA.FTZ R30, R77, R30, R8 ;  /* 0x0000001e4d1e7223 */ /* 0x000fc60000010008 */
        /* <DEDUP_REMOVED lines=33> */
.L_x_7648:
[----:B------:R-:W-:Y:S05]  /*0fe0*/  BSYNC B0 ;  /* 0x0000000000007941 */ /* 0x000fea0003800000 */
.L_x_7647:
        /* <DEDUP_REMOVED lines=39> */
.L_x_7650:
[----:B------:R-:W-:Y:S05]  /*1260*/  BSYNC B0 ;  /* 0x0000000000007941 */ /* 0x000fea0003800000 */
.L_x_7649:
        /* <DEDUP_REMOVED lines=39> */
.L_x_7652:
[----:B------:R-:W-:Y:S05]  /*14e0*/  BSYNC B0 ;  /* 0x0000000000007941 */ /* 0x000fea0003800000 */
.L_x_7651:
        /* <DEDUP_REMOVED lines=33> */
.L_x_7654:
[----:B------:R-:W-:Y:S05]  /*1700*/  BSYNC B0 ;  /* 0x0000000000007941 */ /* 0x000fea0003800000 */
.L_x_7653:
        /* <DEDUP_REMOVED lines=33> */
.L_x_7656:
[----:B------:R-:W-:Y:S05]  /*1920*/  BSYNC B0 ;  /* 0x0000000000007941 */ /* 0x000fea0003800000 */
.L_x_7655:
        /* <DEDUP_REMOVED lines=33> */
.L_x_7658:
[----:B------:R-:W-:Y:S05]  /*1b40*/  BSYNC B0 ;  /* 0x0000000000007941 */ /* 0x000fea0003800000 */
.L_x_7657:
        /* <DEDUP_REMOVED lines=33> */
.L_x_7660:
[----:B------:R-:W-:Y:S05]  /*1d60*/  BSYNC B0 ;  /* 0x0000000000007941 */ /* 0x000fea0003800000 */
.L_x_7659:
        /* <DEDUP_REMOVED lines=33> */
.L_x_7662:
[----:B------:R-:W-:Y:S05]  /*1f80*/  BSYNC B0 ;  /* 0x0000000000007941 */ /* 0x000fea0003800000 */
.L_x_7661:
[----:B------:R-:W-:Y:S01]  /*1f90*/  BAR.SYNC.DEFER_BLOCKING 0x0 ;  /* 0x0000000000007b1d */ /* 0x000fe20000010000 */
[----:B------:R-:W-:Y:S01]  /*1fa0*/  HFMA2.MMA R95, -RZ, RZ, 0, 0 ;  /* 0x00000000ff5f7435 */ /* 0x000fe200000001ff */
[----:B------:R-:W-:Y:S01]  /*1fb0*/  FFMA.FTZ R48, R87, R48, R24 ;  /* 0x0000003057307223 */ /* 0x000fe20000010018 */
[----:B------:R-:W-:Y:S01]  /*1fc0*/  HFMA2.MMA R86, -RZ, RZ, 0, 0 ;  /* 0x00000000ff567435 */ /* 0x000fe200000001ff */
[----:B------:R-:W-:Y:S01]  /*1fd0*/  MOV R84, RZ ;  /* 0x000000ff00547202 */ /* 0x000fe20000000f00 */
        /* <DEDUP_REMOVED lines=15> */
[----:B------:R-:W-:Y:S01]  /*20d0*/  IMAD R25, R136, c[0x0][0x2a0], RZ ;  /* 0x0000a80088197a24 */ /* 0x000fe200078e02ff */
[----:B------:R-:W-:Y:S01]  /*20e0*/  MOV R35, c[0x0][0x174] ;  /* 0x00005d0000237a02 */ /* 0x000fe20000000f00 */
[C---:B------:R-:W-:Y:S01]  /*20f0*/  IMAD R11, R43.reuse, c[0x0][0x29c], R10 ;  /* 0x0000a7002b0b7a24 */ /* 0x040fe200078e020a */
[----:B------:R-:W-:Y:S01]  /*2100*/  MOV R107, RZ ;  /* 0x000000ff006b7202 */ /* 0x000fe20000000f00 */
[----:B------:R-:W-:Y:S01]  /*2110*/  IMAD.WIDE.U32 R8, R43, c[0x0][0x298], R8 ;  /* 0x0000a6002b087a25 */ /* 0x000fe200078e0008 */
[----:B------:R-:W-:-:S02]  /*2120*/  LEA R35, R35, UR4, 0x8 ;  /* 0x0000000423237c11 */ /* 0x000fc4000f8e40ff */
[----:B------:R-:W-:Y:S01]  /*2130*/  MOV R95, RZ ;  /* 0x000000ff005f7202 */ /* 0x000fe20000000f00 */
[C---:B------:R-:W-:Y:S01]  /*2140*/  IMAD R25, R44.reuse, c[0x0][0x2a4], R25 ;  /* 0x0000a9002c197a24 */ /* 0x040fe200078e0219 */
[----:B------:R-:W-:Y:S01]  /*2150*/  IADD3 R9, R9, R11, RZ ;  /* 0x0000000b09097210 */ /* 0x000fe20007ffe0ff */
[----:B------:R-:W-:Y:S01]  /*2160*/  IMAD.WIDE R36, R35, 0x4, R12 ;  /* 0x0000000423247825 */ /* 0x000fe200078e020c */
[----:B------:R-:W-:Y:S02]  /*2170*/  MOV R105, RZ ;  /* 0x000000ff00697202 */ /* 0x000fe40000000f00 */
[----:B------:R-:W-:Y:S01]  /*2180*/  MOV R100, RZ ;  /* 0x000000ff00647202 */ /* 0x000fe20000000f00 */
        /* <DEDUP_REMOVED lines=19> */
[----:B------:R-:W-:Y:S02]  /*22c0*/  IADD3.X R25, R9, -0x1, RZ, P4, !PT ;  /* 0xffffffff09197810 */ /* 0x000fe400027fe4ff */
.L_x_7684:
[----:B------:R-:W-:Y:S01]  /*22d0*/  SHF.R.S32.HI R104, RZ, 0x1f, R107 ;  /* 0x0000001fff687819 */ /* 0x000fe2000001146b */
[----:B------:R-:W-:-:S04]  /*22e0*/  IMAD.WIDE.U32 R10, R107, c[0x0][0x1a0], RZ ;  /* 0x000068006b0a7a25 */ /* 0x000fc800078e00ff */
[----:B------:R-:W-:Y:S01]  /*22f0*/  IMAD R8, R104, c[0x0][0x1a0], RZ ;  /* 0x0000680068087a24 */ /* 0x000fe200078e02ff */
[----:B------:R-:W-:Y:S01]  /*2300*/  LEA R109, P0, R10, R53, 0x1 ;  /* 0x000000350a6d7211 */ /* 0x000fe200078008ff */
[----:B------:R-:W-:Y:S02]  /*2310*/  IMAD R102, R104, c[0x0][0x188], RZ ;  /* 0x0000620068667a24 */ /* 0x000fe400078e02ff */
[C---:B------:R-:W-:Y:S01]  /*2320*/  IMAD R9, R107.reuse, c[0x0][0x1a4], R8 ;  /* 0x000069006b097a24 */ /* 0x040fe200078e0208 */
[----:B------:R-:W-:Y:S01]  /*2330*/  MOV R8, R16 ;  /* 0x0000001000087202 */ /* 0x000fe20000000f00 */
        /* <DEDUP_REMOVED lines=11> */
[----:B0--3--:R0:W3:Y:S01]  /*23f0*/  LDG.E R102, [R108.64] ;  /* 0x000000066c667981 */ /* 0x0090e2000c1e1900 */
[----:B------:R-:W-:Y:S01]  /*2400*/  IMAD R106, R104, c[0x0][0x1c0], RZ ;  /* 0x00007000686a7a24 */ /* 0x000fe200078e02ff */
[----:B------:R-:W-:Y:S02]  /*2410*/  IADD3 R127, R55, -0x1, RZ ;  /* 0xffffffff377f7810 */ /* 0x000fe40007ffe0ff */
[----:B------:R-:W-:Y:S01]  /*2420*/  ISETP.NE.AND P1, PT, R46, RZ, PT ;  /* 0x000000ff2e00720c */ /* 0x000fe20003f25270 */
[----:B------:R-:W-:Y:S01]  /*2430*/  IMAD R113, R107, c[0x0][0x1c4], R106 ;  /* 0x000071006b717a24 */ /* 0x000fe200078e026a */
[----:B------:R-:W-:-:S02]  /*2440*/  LEA.HI R106, R127, R127, RZ, 0x1 ;  /* 0x0000007f7f6a7211 */ /* 0x000fc400078f08ff */
[----:B0-----:R-:W-:Y:S02]  /*2450*/  MOV R108, R14 ;  /* 0x0000000e006c7202 */ /* 0x001fe40000000f00 */
[----:B------:R-:W-:-:S05]  /*2460*/  MOV R109, R61 ;  /* 0x0000003d006d7202 */ /* 0x000fca0000000f00 */
[----:B------:R-:W-:-:S05]  /*2470*/  IMAD.WIDE.U32 R110, R107, c[0x0][0x1c0], R108 ;  /* 0x000070006b6e7a25 */ /* 0x000fca00078e006c */
[----:B------:R-:W-:Y:S02]  /*2480*/  LEA R112, P0, R110, c[0x0][0x230], 0x2 ;  /* 0x00008c006e707a11 */ /* 0x000fe400078010ff */
[----:B------:R-:W-:-:S04]  /*2490*/  IADD3 R111, R111, R113, RZ ;  /* 0x000000716f6f7210 */ /* 0x000fc80007ffe0ff */
[----:B------:R-:W-:Y:S02]  /*24a0*/  LEA.HI.X R113, R110, c[0x0][0x234], R111, 0x2, P0 ;  /* 0x00008d006e717a11 */ /* 0x000fe400000f146f */
[----:B------:R-:W-:-:S04]  /*24b0*/  ISETP.GT.AND P0, PT, R55, 0x1, PT ;  /* 0x000000013700780c */ /* 0x000fc80003f04270 */
[----:B------:R-:W-:Y:S02]  /*24c0*/  ISETP.EQ.AND P0, PT, R138, RZ, P0 ;  /* 0x000000ff8a00720c */ /* 0x000fe40000702270 */
[----:B------:R-:W-:-:S04]  /*24d0*/  LOP3.LUT R106, R106, 0xfffffe, RZ, 0xc0, !PT ;  /* 0x00fffffe6a6a7812 */ /* 0x000fc800078ec0ff */
[----:B------:R-:W-:Y:S02]  /*24e0*/  IADD3 R106, R127, -R106, RZ ;  /* 0x8000006a7f6a7210 */ /* 0x000fe40007ffe0ff */
[----:B------:R-:W-:Y:S02]  /*24f0*/  IADD3 R109, R46, 0x200, RZ ;  /* 0x000002002e6d7810 */ /* 0x000fe40007ffe0ff */
[----:B------:R-:W-:-:S04]  /*2500*/  @!P1 LEA R109, R106, R107, 0x8 ;  /* 0x0000006b6a6d9211 */ /* 0x000fc800078e40ff */
[----:B------:R-:W-:Y:S01]  /*2510*/  SHF.L.U32 R109, R109, 0x2, RZ ;  /* 0x000000026d6d7819 */ /* 0x000fe200000006ff */
[----:B--2---:R0:W-:Y:S01]  /*2520*/  STS.128 [R56.X16], R8 ;  /* 0x0000000838007388 */ /* 0x0041e2000000cc00 */
[----:B------:R-:W-:-:S06]  /*2530*/  NOP ;  /* 0x0000000000007918 */ /* 0x000fcc0000000000 */
[----:B------:R1:W2:Y:S01]  /*2540*/  LDG.E R156, [R112.64] ;  /* 0x00000006709c7981 */ /* 0x0002a2000c1e1900 */
[----:B---3--:R-:W-:-:S04]  /*2550*/  FMUL.FTZ R129, R102, 1.4426950216293334961 ;  /* 0x3fb8aa3b66817820 */ /* 0x008fc80000410000 */
[----:B------:R-:W-:Y:S01]  /*2560*/  FMUL.FTZ R108, R129, R80 ;  /* 0x00000050816c7220 */ /* 0x000fe20000410000 */
[----:B0-----:R-:W-:-:S03]  /*2570*/  @P0 IADD3 R8, R55, -0x2, RZ ;  /* 0xfffffffe37080810 */ /* 0x001fc60007ffe0ff */
[----:B------:R-:W0:Y:S02]  /*2580*/  MUFU.EX2 R162, R108 ;  /* 0x0000006c00a27308 */ /* 0x000e240000000800 */
[----:B------:R-:W-:Y:S02]  /*2590*/  @P0 IMAD R111, R8, c[0x0][0x16c], R107 ;  /* 0x00005b00086f0a24 */ /* 0x000fe400078e026b */
[----:B------:R-:W3:Y:S04]  /*25a0*/  LDS.128 R8, [R56.X16] ;  /* 0x0000000038087984 */ /* 0x000ee8000000cc00 */
[----:B0-----:R0:W-:Y:S01]  /*25b0*/  STS [R109+0x878], R162 ;  /* 0x000878a26d007388 */ /* 0x0011e20000000800 */
[----:B------:R-:W-:Y:S01]  /*25c0*/  HFMA2.MMA R118, -RZ, RZ, 0, 0 ;  /* 0x00000000ff767435 */ /* 0x000fe200000001ff */
[----:B------:R-:W-:-:S02]  /*25d0*/  @P0 IMAD.WIDE R110, R111, 0x8, R22 ;  /* 0x000000086f6e0825 */ /* 0x000fc400078e0216 */
[----:B------:R-:W-:Y:S01]  /*25e0*/  BAR.SYNC.DEFER_BLOCKING 0x0 ;  /* 0x0000000000007b1d */ /* 0x000fe20000010000 */
[----:B------:R-:W-:Y:S01]  /*25f0*/  ISETP.NE.AND P2, PT, R46, 0x1f, PT ;  /* 0x0000001f2e00780c */ /* 0x000fe20003f45270 */
[C---:B------:R-:W-:Y:S02]  /*2600*/  FMUL.FTZ R133, R129.reuse, R81 ;  /* 0x0000005181857220 */ /* 0x040fe40000410000 */
[C---:B------:R-:W-:Y:S02]  /*2610*/  FMUL.FTZ R124, R129.reuse, R70 ;  /* 0x00000046817c7220 */ /* 0x040fe40000410000 */
[C---:B------:R-:W-:Y:S02]  /*2620*/  FMUL.FTZ R128, R129.reuse, R72 ;  /* 0x0000004881807220 */ /* 0x040fe40000410000 */
[----:B------:R-:W-:Y:S01]  /*2630*/  FMUL.FTZ R116, R129, R74 ;  /* 0x0000004a81747220 */ /* 0x000fe20000410000 */
[----:B----4-:R4:W5:Y:S01]  /*2640*/  @P0 LDG.E R118, [R110.64+0x4] ;  /* 0x000004066e760981 */ /* 0x010962000c1e1900 */
[----:B---3--:R-:W-:-:S02]  /*2650*/  HADD2.F32 R106, -RZ, R8.H0_H0 ;  /* 0x20000008ff6a7230 */ /* 0x008fc40000004100 */
[----:B0-----:R-:W-:Y:S01]  /*2660*/  HADD2.F32 R109, -RZ, R8.H1_H1 ;  /* 0x30000008ff6d7230 */ /* 0x001fe20000004100 */
[C---:B------:R-:W-:Y:S01]  /*2670*/  FMUL.FTZ R8, R129.reuse, R76 ;  /* 0x0000004c81087220 */ /* 0x040fe20000410000 */
[--C-:B------:R-:W-:Y:S02]  /*2680*/  HADD2.F32 R108, -RZ, R9.reuse.H0_H0 ;  /* 0x20000009ff6c7230 */ /* 0x100fe40000004100 */
[----:B----4-:R-:W-:Y:S01]  /*2690*/  HADD2.F32 R111, -RZ, R9.H1_H1 ;  /* 0x30000009ff6f7230 */ /* 0x010fe20000004100 */
[C---:B------:R-:W-:Y:S02]  /*26a0*/  FMUL.FTZ R9, R129.reuse, R82 ;  /* 0x0000005281097220 */ /* 0x040fe40000410000 */
[----:B------:R-:W-:-:S04]  /*26b0*/  FMUL.FTZ R129, R129, R78 ;  /* 0x0000004e81817220 */ /* 0x000fc80000410000 */
[----:B------:R0:W-:Y:S02]  /*26c0*/  MUFU.EX2 R167, R129 ;  /* 0x0000008100a77308 */ /* 0x0001e40000000800 */
[----:B0-----:R0:W3:Y:S06]  /*26d0*/  @P2 LDS R129, [R46.X4+0x107c] ;  /* 0x00107c002e812984 */ /* 0x0010ec0000004800 */
[----:B------:R-:W4:Y:S08]  /*26e0*/  MUFU.EX2 R133, R133 ;  /* 0x0000008500857308 */ /* 0x000f300000000800 */
[----:B------:R-:W0:Y:S01]  /*26f0*/  MUFU.EX2 R124, R124 ;  /* 0x0000007c007c7308 */ /* 0x000e220000000800 */
[----:B-1----:R-:W-:-:S02]  /*2700*/  HADD2.F32 R113, -RZ, R4.H0_H0 ;  /* 0x20000004ff717230 */ /* 0x002fc40000004100 */
[----:B------:R-:W-:-:S05]  /*2710*/  HADD2.F32 R114, -RZ, R4.H1_H1 ;  /* 0x30000004ff727230 */ /* 0x000fca0000004100 */
[----:B------:R-:W1:Y:S01]  /*2720*/  MUFU.EX2 R128, R128 ;  /* 0x0000008000807308 */ /* 0x000e620000000800 */
[----:B------:R-:W-:-:S07]  /*2730*/  HADD2.F32 R115, -RZ, R5.H0_H0 ;  /* 0x20000005ff737230 */ /* 0x000fce0000004100 */
[----:B------:R-:W1:Y:S01]  /*2740*/  MUFU.EX2 R169, R9 ;  /* 0x0000000900a97308 */ /* 0x000e620000000800 */
[----:B------:R-:W-:Y:S01]  /*2750*/  HADD2.F32 R117, -RZ, R5.H1_H1 ;  /* 0x30000005ff757230 */ /* 0x000fe20000004100 */
[----:B----4-:R-:W-:Y:S01]  /*2760*/  FMUL.FTZ R137, R162, R133 ;  /* 0x00000085a2897220 */ /* 0x010fe20000410000 */
[--C-:B------:R-:W-:Y:S01]  /*2770*/  HADD2.F32 R119, -RZ, R6.reuse.H0_H0 ;  /* 0x20000006ff777230 */ /* 0x100fe20000004100 */
[----:B------:R-:W-:Y:S01]  /*2780*/  FMUL.FTZ R131, R113, R80 ;  /* 0x0000005071837220 */ /* 0x000fe20000410000 */
[----:B------:R-:W-:-:S03]  /*2790*/  HADD2.F32 R121, -RZ, R6.H1_H1 ;  /* 0x30000006ff797230 */ /* 0x000fc60000004100 */
[----:B------:R-:W4:Y:S01]  /*27a0*/  MUFU.EX2 R165, R8 ;  /* 0x0000000800a57308 */ /* 0x000f220000000800 */
[----:B------:R-:W-:Y:S01]  /*27b0*/  FMUL.FTZ R120, R114, R81 ;  /* 0x0000005172787220 */ /* 0x000fe20000410000 */
[--C-:B------:R-:W-:Y:S01]  /*27c0*/  HADD2.F32 R110, -RZ, R10.reuse.H0_H0 ;  /* 0x2000000aff6e7230 */ /* 0x100fe20000004100 */
[----:B0-----:R-:W-:Y:S01]  /*27d0*/  FMUL.FTZ R137, R124, R137 ;  /* 0x000000897c897220 */ /* 0x001fe20000410000 */
[----:B------:R-:W-:Y:S01]  /*27e0*/  HADD2.F32 R10, -RZ, R10.H1_H1 ;  /* 0x3000000aff0a7230 */ /* 0x000fe20000004100 */
[----:B------:R-:W-:Y:S01]  /*27f0*/  FMUL.FTZ R135, R115, R70 ;  /* 0x0000004673877220 */ /* 0x000fe20000410000 */
[--C-:B------:R-:W-:Y:S01]  /*2800*/  HADD2.F32 R123, -RZ, R7.reuse.H0_H0 ;  /* 0x20000007ff7b7230 */ /* 0x100fe20000004100 */
[----:B------:R-:W-:Y:S01]  /*2810*/  FMUL.FTZ R130, R117, R72 ;  /* 0x0000004875827220 */ /* 0x000fe20000410000 */
[----:B------:R0:W2:Y:S01]  /*2820*/  MUFU.EX2 R163, R116 ;  /* 0x0000007400a37308 */ /* 0x0000a20000000800 */
[----:B------:R-:W-:Y:S01]  /*2830*/  HADD2.F32 R125, -RZ, R7.H1_H1 ;  /* 0x30000007ff7d7230 */ /* 0x000fe20000004100 */
[----:B------:R-:W-:Y:S01]  /*2840*/  FMUL.FTZ R143, R119, R74 ;  /* 0x0000004a778f7220 */ /* 0x000fe20000410000 */
[----:B------:R-:W-:Y:S01]  /*2850*/  BSSY B0, `(.L_x_7664) ;  /* 0x000001f000007945 */ /* 0x000fe20003800000 */
[----:B------:R-:W-:-:S02]  /*2860*/  FMUL.FTZ R145, R121, R76 ;  /* 0x0000004c79917220 */ /* 0x000fc40000410000 */
[----:B------:R-:W-:Y:S02]  /*2870*/  FMUL.FTZ R122, R109, R120 ;  /* 0x000000786d7a7220 */ /* 0x000fe40000410000 */
[----:B0-----:R-:W-:Y:S01]  /*2880*/  FMUL.FTZ R116, R106, R131 ;  /* 0x000000836a747220 */ /* 0x001fe20000410000 */
[--C-:B------:R-:W-:Y:S01]  /*2890*/  HADD2.F32 R112, -RZ, R11.reuse.H0_H0 ;  /* 0x2000000bff707230 */ /* 0x100fe20000004100 */
[----:B-1----:R-:W-:Y:S01]  /*28a0*/  FMUL.FTZ R146, R128, R137 ;  /* 0x0000008980927220 */ /* 0x002fe20000410000 */
[----:B------:R-:W-:Y:S01]  /*28b0*/  HADD2.F32 R11, -RZ, R11.H1_H1 ;  /* 0x3000000bff0b7230 */ /* 0x000fe20000004100 */
        /* <DEDUP_REMOVED lines=24> */
.L_x_7665:
[----:B---34-:R-:W-:Y:S05]  /*2a40*/  BSYNC B0 ;  /* 0x0000000000007941 */ /* 0x018fea0003800000 */
.L_x_7664:
[----:B01----:R-:W-:Y:S01]  /*2a50*/  FMUL.FTZ R8, R169, R129 ;  /* 0x00000081a9087220 */ /* 0x003fe20000410000 */
[----:B------:R-:W-:Y:S01]  /*2a60*/  ISETP.GE.AND P0, PT, R56, 0x1, PT ;  /* 0x000000013800780c */ /* 0x000fe20003f06270 */
[----:B------:R-:W-:Y:S01]  /*2a70*/  FFMA.FTZ R9, R124, R9, R137 ;  /* 0x000000097c097223 */ /* 0x000fe20000010089 */
[C---:B------:R-:W-:Y:S01]  /*2a80*/  ISETP.NE.AND P3, PT, R138.reuse, 0x1f, PT ;  /* 0x0000001f8a00780c */ /* 0x040fe20003f65270 */
[C---:B------:R-:W-:Y:S01]  /*2a90*/  FFMA.FTZ R149, R167.reuse, R149, R156 ;  /* 0x00000095a7957223 */ /* 0x040fe2000001009c */
[----:B------:R-:W-:Y:S01]  /*2aa0*/  ISETP.GE.U32.AND P4, PT, R138, 0x18, PT ;  /* 0x000000188a00780c */ /* 0x000fe20003f86070 */
[----:B------:R-:W-:Y:S01]  /*2ab0*/  FMUL.FTZ R8, R167, R8 ;  /* 0x00000008a7087220 */ /* 0x000fe20000410000 */
[----:B------:R-:W-:Y:S01]  /*2ac0*/  SHF.L.U32 R164, R107, 0x3, RZ ;  /* 0x000000036ba47819 */ /* 0x000fe200000006ff */
[----:B------:R-:W-:Y:S01]  /*2ad0*/  FFMA.FTZ R9, R128, R9, R139 ;  /* 0x0000000980097223 */ /* 0x000fe2000001008b */
[----:B------:R-:W-:Y:S01]  /*2ae0*/  ISETP.NE.AND P5, PT, R46, RZ, PT ;  /* 0x000000ff2e00720c */ /* 0x000fe20003fa5270 */
[----:B------:R-:W-:Y:S01]  /*2af0*/  FFMA.FTZ R149, R165, R149, R154 ;  /* 0x00000095a5957223 */ /* 0x000fe2000001009a */
[----:B------:R-:W-:Y:S01]  /*2b00*/  LEA R127, R127, R46, 0x8 ;  /* 0x0000002e7f7f7211 */ /* 0x000fe200078e40ff */
[----:B------:R-:W-:Y:S01]  /*2b10*/  FMUL.FTZ R148, R165, R8 ;  /* 0x00000008a5947220 */ /* 0x000fe20000410000 */
[----:B------:R-:W-:Y:S01]  /*2b20*/  BSSY B0, `(.L_x_7666) ;  /* 0x00000a4000007945 */ /* 0x000fe20003800000 */
[----:B------:R-:W-:-:S02]  /*2b30*/  FFMA.FTZ R8, R163, R9, R140 ;  /* 0x00000009a3087223 */ /* 0x000fc4000001008c */
[C---:B------:R-:W-:Y:S02]  /*2b40*/  FMUL.FTZ R146, R163.reuse, R146 ;  /* 0x00000092a3927220 */ /* 0x040fe40000410000 */
[C---:B------:R-:W-:Y:S02]  /*2b50*/  FFMA.FTZ R150, R163.reuse, R149, R152 ;  /* 0x00000095a3967223 */ /* 0x040fe40000010098 */
[----:B------:R-:W-:Y:S02]  /*2b60*/  FMUL.FTZ R142, R112, R147 ;  /* 0x00000093708e7220 */ /* 0x000fe40000410000 */
[----:B------:R-:W-:Y:S02]  /*2b70*/  FMUL.FTZ R149, R163, R148 ;  /* 0x00000094a3957220 */ /* 0x000fe40000410000 */
[C---:B------:R-:W-:Y:S02]  /*2b80*/  FFMA.FTZ R9, R165.reuse, R8, R141 ;  /* 0x00000008a5097223 */ /* 0x040fe4000001008d */
[----:B------:R-:W-:-:S02]  /*2b90*/  FMUL.FTZ R146, R165, R146 ;  /* 0x00000092a5927220 */ /* 0x000fc40000410000 */
[----:B------:R-:W-:Y:S02]  /*2ba0*/  FMUL.FTZ R144, R11, R126 ;  /* 0x0000007e0b907220 */ /* 0x000fe40000410000 */
[C---:B------:R-:W-:Y:S02]  /*2bb0*/  FMUL.FTZ R149, R128.reuse, R149 ;  /* 0x0000009580957220 */ /* 0x040fe40000410000 */
[C---:B------:R-:W-:Y:S02]  /*2bc0*/  FFMA.FTZ R9, R167.reuse, R9, R142 ;  /* 0x00000009a7097223 */ /* 0x040fe4000001008e */
[----:B------:R-:W-:Y:S02]  /*2bd0*/  FFMA.FTZ R150, R128, R150, R155 ;  /* 0x0000009680967223 */ /* 0x000fe4000001009b */
[----:B------:R-:W-:Y:S02]  /*2be0*/  FMUL.FTZ R146, R167, R146 ;  /* 0x00000092a7927220 */ /* 0x000fe40000410000 */
[----:B------:R-:W-:-:S02]  /*2bf0*/  FMUL.FTZ R8, R124, R149 ;  /* 0x000000957c087220 */ /* 0x000fc40000410000 */
[C---:B------:R-:W-:Y:S02]  /*2c00*/  FFMA.FTZ R148, R169.reuse, R9, R144 ;  /* 0x00000009a9947223 */ /* 0x040fe40000010090 */
[----:B------:R-:W-:Y:S02]  /*2c10*/  FFMA.FTZ R150, R124, R150, R153 ;  /* 0x000000967c967223 */ /* 0x000fe40000010099 */
[----:B------:R-:W-:Y:S01]  /*2c20*/  FMUL.FTZ R149, R169, R146 ;  /* 0x00000092a9957220 */ /* 0x000fe20000410000 */
[----:B------:R-:W0:Y:S01]  /*2c30*/  SHFL.UP PT, R9, R148, 0x1, RZ ;  /* 0x0420000094097989 */ /* 0x000e2200000e00ff */
[C---:B------:R-:W-:Y:S02]  /*2c40*/  FFMA.FTZ R159, R133.reuse, R150, R132 ;  /* 0x00000096859f7223 */ /* 0x040fe40000010084 */
        /* <DEDUP_REMOVED lines=60> */
[-C--:B------:R-:W-:Y:S02]  /*3010*/  FFMA.FTZ R151, R133, R162.reuse, R122 ;  /* 0x000000a285977223 */ /* 0x080fe4000001007a */
[----:B------:R-:W-:Y:S02]  /*3020*/  FFMA.FTZ R122, R71, R162, RZ ;  /* 0x000000a2477a7223 */ /* 0x000fe400000100ff */
[----:B-1----:R-:W-:Y:S02]  /*3030*/  @P2 FFMA.FTZ R146, R161, R146, R150 ;  /* 0x00000092a1922223 */ /* 0x002fe40000010096 */
[----:B------:R-:W-:Y:S01]  /*3040*/  FFMA.FTZ R137, R124, R151, R137 ;  /* 0x000000977c897223 */ /* 0x000fe20000010089 */
[----:B------:R-:W-:Y:S01]  /*3050*/  SHFL.IDX PT, R150, R159, RZ, 0x1f ;  /* 0x00001fff9f967589 */ /* 0x000fe200000e0000 */
[----:B------:R-:W-:Y:S02]  /*3060*/  FFMA.FTZ R129, R146, R129, R157 ;  /* 0x0000008192817223 */ /* 0x000fe4000001009d */
[----:B------:R-:W-:Y:S01]  /*3070*/  FFMA.FTZ R122, R73, R151, R122 ;  /* 0x00000097497a7223 */ /* 0x000fe2000001007a */
[----:B------:R-:W0:Y:S01]  /*3080*/  SHFL.IDX PT, R146, R160, RZ, 0x1f ;  /* 0x00001fffa0927589 */ /* 0x000e2200000e0000 */
[----:B------:R-:W-:-:S02]  /*3090*/  FFMA.FTZ R116, R106, -R131, R162 ;  /* 0x800000836a747223 */ /* 0x000fc400000100a2 */
[----:B------:R-:W-:Y:S02]  /*30a0*/  FFMA.FTZ R139, R128, R137, R139 ;  /* 0x00000089808b7223 */ /* 0x000fe4000001008b */
[----:B------:R-:W-:Y:S02]  /*30b0*/  FFMA.FTZ R131, R169, R129, R158 ;  /* 0x00000081a9837223 */ /* 0x000fe4000001009e */
[----:B------:R-:W-:Y:S02]  /*30c0*/  FFMA.FTZ R118, R109, -R120, R151 ;  /* 0x800000786d767223 */ /* 0x000fe40000010097 */
[----:B------:R-:W-:Y:S02]  /*30d0*/  FFMA.FTZ R148, R75, R137, R122 ;  /* 0x000000894b947223 */ /* 0x000fe4000001007a */
[----:B------:R-:W-:Y:S02]  /*30e0*/  FFMA.FTZ R120, R108, -R135, R137 ;  /* 0x800000876c787223 */ /* 0x000fe40000010089 */
[----:B------:R-:W-:-:S02]  /*30f0*/  FFMA.FTZ R140, R163, R139, R140 ;  /* 0x0000008ba38c7223 */ /* 0x000fc4000001008c */
[----:B------:R-:W-:Y:S02]  /*3100*/  FFMA.FTZ R135, R167, R131, R156 ;  /* 0x00000083a7877223 */ /* 0x000fe4000001009c */
[----:B------:R-:W-:Y:S02]  /*3110*/  FFMA.FTZ R122, R111, -R130, R139 ;  /* 0x800000826f7a7223 */ /* 0x000fe4000001008b */
[----:B------:R-:W-:Y:S02]  /*3120*/  FFMA.FTZ R148, R77, R139, R148 ;  /* 0x0000008b4d947223 */ /* 0x000fe40000010094 */
[CC--:B------:R-:W-:Y:S02]  /*3130*/  FFMA.FTZ R139, R165.reuse, R140.reuse, R141 ;  /* 0x0000008ca58b7223 */ /* 0x0c0fe4000001008d */
        /* <DEDUP_REMOVED lines=9> */
[C---:B0-----:R-:W-:Y:S02]  /*31d0*/  FFMA.FTZ R9, R146.reuse, R9, R150 ;  /* 0x0000000992097223 */ /* 0x041fe40000010096 */
[----:B------:R-:W-:Y:S02]  /*31e0*/  FFMA.FTZ R133, R133, R124, R132 ;  /* 0x0000007c85857223 */ /* 0x000fe40000010084 */
[----:B------:R-:W-:Y:S02]  /*31f0*/  FMUL.FTZ R8, R146, R8 ;  /* 0x0000000892087220 */ /* 0x000fe40000410000 */
[----:B------:R-:W-:Y:S02]  /*3200*/  FFMA.FTZ R146, R11, -R126, R144 ;  /* 0x8000007e0b927223 */ /* 0x000fe40000010090 */
[----:B------:R-:W-:Y:S01]  /*3210*/  FMUL.FTZ R126, R133, R80 ;  /* 0x00000050857e7220 */ /* 0x000fe20000410000 */
[----:B------:R0:W-:Y:S01]  /*3220*/  @!P5 STS.64 [R164+0x10f8], R8 ;  /* 0x0010f808a400d388 */ /* 0x0001e20000000a00 */
[----:B------:R-:W-:Y:S01]  /*3230*/  FFMA.FTZ R130, R110, -R143, R140 ;  /* 0x8000008f6e827223 */ /* 0x000fe2000001008c */
[----:B------:R-:W-:Y:S01]  /*3240*/  P2R R140, PR, RZ, 0x20 ;  /* 0x00000020ff8c7803 */ /* 0x000fe20000000000 */
[----:B------:R-:W-:-:S02]  /*3250*/  FMUL.FTZ R145, R124, R81 ;  /* 0x000000517c917220 */ /* 0x000fc40000410000 */
[----:B------:R-:W-:Y:S02]  /*3260*/  FFMA.FTZ R143, R116, R126, RZ ;  /* 0x0000007e748f7223 */ /* 0x000fe400000100ff */
[----:B------:R-:W-:Y:S02]  /*3270*/  FMUL.FTZ R132, R139, R70 ;  /* 0x000000468b847220 */ /* 0x000fe40000410000 */
[----:B------:R-:W-:Y:S02]  /*3280*/  FFMA.FTZ R143, R118, R145, R143 ;  /* 0x00000091768f7223 */ /* 0x000fe4000001008f */
[----:B------:R-:W-:Y:S02]  /*3290*/  FMUL.FTZ R140, R141, R74 ;  /* 0x0000004a8d8c7220 */ /* 0x000fe40000410000 */
[----:B0-----:R-:W-:Y:S02]  /*32a0*/  FMUL.FTZ R8, R137, R72 ;  /* 0x0000004889087220 */ /* 0x001fe40000410000 */
[----:B------:R-:W-:-:S02]  /*32b0*/  FFMA.FTZ R143, R120, R132, R143 ;  /* 0x00000084788f7223 */ /* 0x000fc4000001008f */
[----:B------:R-:W-:Y:S02]  /*32c0*/  FFMA.FTZ R152, R85, R167, R148 ;  /* 0x000000a755987223 */ /* 0x000fe40000010094 */
[----:B------:R-:W-:Y:S02]  /*32d0*/  FFMA.FTZ R143, R122, R8, R143 ;  /* 0x000000087a8f7223 */ /* 0x000fe4000001008f */
[-C--:B------:R-:W-:Y:S02]  /*32e0*/  FMUL.FTZ R151, R119, R140.reuse ;  /* 0x0000008c77977220 */ /* 0x080fe40000410000 */
[----:B------:R-:W-:Y:S01]  /*32f0*/  FFMA.FTZ R143, R130, R140, R143 ;  /* 0x0000008c828f7223 */ /* 0x000fe2000001008f */
[----:B------:R-:W-:Y:S01]  /*3300*/  IADD3 R140, -R127, c[0x0][0x168], RZ ;  /* 0x00005a007f8c7a10 */ /* 0x000fe20007ffe1ff */
[----:B------:R-:W-:Y:S01]  /*3310*/  FMUL.FTZ R150, R129, R82 ;  /* 0x0000005281967220 */ /* 0x000fe20000410000 */
[----:B------:R-:W-:Y:S01]  /*3320*/  STS [R58.X4+0x230], R151 ;  /* 0x000230973a007388 */ /* 0x000fe20000004800 */
[----:B------:R-:W-:Y:S01]  /*3330*/  FMUL.FTZ R148, R131, R78 ;  /* 0x0000004e83947220 */ /* 0x000fe20000410000 */
[----:B------:R-:W-:Y:S01]  /*3340*/  ISETP.GE.AND P0, PT, R140, 0x1, PT ;  /* 0x000000018c00780c */ /* 0x000fe20003f06270 */
[----:B------:R-:W-:-:S02]  /*3350*/  FFMA.FTZ R128, R112, -R147, R167 ;  /* 0x8000009370807223 */ /* 0x000fc400000100a7 */
[----:B------:R-:W-:Y:S02]  /*3360*/  FMUL.FTZ R149, R125, R150 ;  /* 0x000000967d957220 */ /* 0x000fe40000410000 */
[----:B------:R-:W-:Y:S02]  /*3370*/  FMUL.FTZ R147, R123, R148 ;  /* 0x000000947b937220 */ /* 0x000fe40000410000 */
[----:B------:R-:W-:Y:S01]  /*3380*/  FFMA.FTZ R152, R87, R144, R152 ;  /* 0x0000009057987223 */ /* 0x000fe20000010098 */
[----:B------:R0:W-:Y:S01]  /*3390*/  STS [R58.X4+0x23c], R149 ;  /* 0x00023c953a007388 */ /* 0x0001e20000004800 */
[----:B------:R-:W-:Y:S02]  /*33a0*/  FMUL.FTZ R144, R135, R76 ;  /* 0x0000004c87907220 */ /* 0x000fe40000410000 */
[----:B------:R-:W-:Y:S01]  /*33b0*/  FMUL.FTZ R145, R114, R145 ;  /* 0x0000009172917220 */ /* 0x000fe20000410000 */
[----:B------:R1:W-:Y:S01]  /*33c0*/  STS [R58.X4+0x238], R147 ;  /* 0x000238933a007388 */ /* 0x0003e20000004800 */
[----:B------:R-:W-:-:S02]  /*33d0*/  FMUL.FTZ R153, R121, R144 ;  /* 0x0000009079997220 */ /* 0x000fc40000410000 */
[----:B------:R-:W-:Y:S01]  /*33e0*/  FMUL.FTZ R9, R113, R126 ;  /* 0x0000007e71097220 */ /* 0x000fe20000410000 */
[----:B------:R-:W-:Y:S01]  /*33f0*/  STS [R58.X4+0x224], R145 ;  /* 0x000224913a007388 */ /* 0x000fe20000004800 */
[----:B------:R-:W-:Y:S02]  /*3400*/  FFMA.FTZ R143, R142, R144, R143 ;  /* 0x000000908e8f7223 */ /* 0x000fe4000001008f */
[----:B0-----:R-:W-:Y:S01]  /*3410*/  FMUL.FTZ R149, R117, R8 ;  /* 0x0000000875957220 */ /* 0x001fe20000410000 */
[----:B------:R-:W-:Y:S01]  /*3420*/  STS [R58.X4+0x234], R153 ;  /* 0x000234993a007388 */ /* 0x000fe20000004800 */
[----:B------:R-:W-:Y:S02]  /*3430*/  FFMA.FTZ R148, R128, R148, R143 ;  /* 0x0000009480947223 */ /* 0x000fe4000001008f */
[----:B-1----:R-:W-:Y:S01]  /*3440*/  FMUL.FTZ R147, R115, R132 ;  /* 0x0000008473937220 */ /* 0x002fe20000410000 */
[----:B------:R-:W-:Y:S01]  /*3450*/  SHF.L.U64.HI R132, R105, 0x2, R100 ;  /* 0x0000000269847819 */ /* 0x000fe20000010264 */
[----:B------:R0:W-:Y:S04]  /*3460*/  STS [R58.X4+0x22c], R149 ;  /* 0x00022c953a007388 */ /* 0x0001e80000004800 */
[----:B------:R1:W-:Y:S01]  /*3470*/  STS [R58.X4+0x228], R147 ;  /* 0x000228933a007388 */ /* 0x0003e20000004800 */
[----:B------:R-:W-:-:S03]  /*3480*/  IMAD R132, R132, c[0x0][0x2b0], RZ ;  /* 0x0000ac0084847a24 */ /* 0x000fc600078e02ff */
[----:B------:R2:W-:Y:S01]  /*3490*/  STS [R58.X4+0x220], R9 ;  /* 0x000220093a007388 */ /* 0x0005e20000004800 */
[----:B0-----:R-:W-:Y:S01]  /*34a0*/  SHF.L.U32 R149, R105, 0x2, RZ ;  /* 0x0000000269957819 */ /* 0x001fe200000006ff */
[----:B-1----:R-:W-:Y:S02]  /*34b0*/  FMUL.FTZ R147, R146, R150 ;  /* 0x0000009692937220 */ /* 0x002fe40000410000 */
[----:B------:R-:W-:Y:S06]  /*34c0*/  BAR.SYNC.DEFER_BLOCKING 0x0 ;  /* 0x0000000000007b1d */ /* 0x000fec0000010000 */
[----:B------:R-:W-:Y:S05]  /*34d0*/  @!P0 BRA `(.L_x_7667) ;  /* 0x0000008000008947 */ /* 0x000fea0003800000 */
[----:B--2---:R-:W0:Y:S01]  /*34e0*/  LDS R143, [R57.X4+0x220] ;  /* 0x00022000398f7984 */ /* 0x004e220000004800 */
[----:B------:R-:W-:-:S02]  /*34f0*/  IMAD R104, R104, c[0x0][0x2b0], RZ ;  /* 0x0000ac0068687a24 */ /* 0x000fc400078e02ff */
[----:B------:R-:W-:-:S04]  /*3500*/  IMAD.WIDE.U32 R8, R107, c[0x0][0x2b0], R38 ;  /* 0x0000ac006b087a25 */ /* 0x000fc800078e0026 */
[----:B------:R-:W-:Y:S01]  /*3510*/  IMAD R127, R107, c[0x0][0x2b4], R104 ;  /* 0x0000ad006b7f7a24 */ /* 0x000fe200078e0268 */
[----:B------:R-:W-:-:S04]  /*3520*/  LEA R126, P0, R8, c[0x0][0x318], 0x2 ;  /* 0x0000c600087e7a11 */ /* 0x000fc800078010ff */
[----:B------:R-:W-:-:S04]  /*3530*/  IADD3 R9, R9, R127, RZ ;  /* 0x0000007f09097210 */ /* 0x000fc80007ffe0ff */
[----:B------:R-:W-:-:S05]  /*3540*/  LEA.HI.X R127, R8, c[0x0][0x31c], R9, 0x2, P0 ;  /* 0x0000c700087f7a11 */ /* 0x000fca00000f1409 */
[----:B0-----:R0:W-:Y:S02]  /*3550*/  RED.E.ADD.F32.FTZ.RN.STRONG.GPU [R126.64], R143 ;  /* 0x0000008f7e00798e */ /* 0x0011e4000c10e786 */
.L_x_7667:
[----:B--2---:R-:W-:Y:S05]  /*3560*/  BSYNC B0 ;  /* 0x0000000000007941 */ /* 0x004fea0003800000 */
.L_x_7666:
        /* <DEDUP_REMOVED lines=15> */
.L_x_7669:
[----:B0-----:R-:W-:Y:S05]  /*3660*/  BSYNC B0 ;  /* 0x0000000000007941 */ /* 0x001fea0003800000 */
.L_x_7668:
[----:B-1----:R0:W1:Y:S01]  /*3670*/  LDS R127, [R62.X4+0x320] ;  /* 0x000320003e7f7984 */ /* 0x0020620000004800 */
[----:B------:R-:W-:Y:S01]  /*3680*/  BSSY B0, `(.L_x_7670) ;  /* 0x0000005000007945 */ /* 0x000fe20003800000 */
[----:B------:R-:W-:Y:S05]  /*3690*/  @!P0 BRA `(.L_x_7671) ;  /* 0x0000003000008947 */ /* 0x000fea0003800000 */
[----:B------:R-:W-:-:S05]  /*36a0*/  IMAD.WIDE.U32 R8, R149, c[0x0][0x2b0], R30 ;  /* 0x0000ac0095087a25 */ /* 0x000fca00078e001e */
[----:B------:R-:W-:-:S05]  /*36b0*/  IADD3 R9, R143, R9, RZ ;  /* 0x000000098f097210 */ /* 0x000fca0007ffe0ff */
[----:B-1----:R1:W-:Y:S02]  /*36c0*/  RED.E.ADD.F32.FTZ.RN.STRONG.GPU [R8.64], R127 ;  /* 0x0000007f0800798e */ /* 0x0023e4000c10e786 */
.L_x_7671:
[----:B------:R-:W-:Y:S05]  /*36d0*/  BSYNC B0 ;  /* 0x0000000000007941 */ /* 0x000fea0003800000 */
.L_x_7670:
[----:B-1----:R1:W2:Y:S01]  /*36e0*/  LDS R127, [R63.X4+0x3a0] ;  /* 0x0003a0003f7f7984 */ /* 0x0022a20000004800 */
[----:B------:R-:W-:Y:S01]  /*36f0*/  BSSY B0, `(.L_x_7672) ;  /* 0x0000005000007945 */ /* 0x000fe20003800000 */
[----:B------:R-:W-:Y:S05]  /*3700*/  @!P1 BRA `(.L_x_7673) ;  /* 0x0000003000009947 */ /* 0x000fea0003800000 */
[----:B------:R-:W-:-:S05]  /*3710*/  IMAD.WIDE.U32 R8, R149, c[0x0][0x2b0], R28 ;  /* 0x0000ac0095087a25 */ /* 0x000fca00078e001c */
[----:B------:R-:W-:-:S05]  /*3720*/  IADD3 R9, R143, R9, RZ ;  /* 0x000000098f097210 */ /* 0x000fca0007ffe0ff */
[----:B--2---:R2:W-:Y:S02]  /*3730*/  RED.E.ADD.F32.FTZ.RN.STRONG.GPU [R8.64], R127 ;  /* 0x0000007f0800798e */ /* 0x0045e4000c10e786 */
.L_x_7673:
[----:B------:R-:W-:Y:S05]  /*3740*/  BSYNC B0 ;  /* 0x0000000000007941 */ /* 0x000fea0003800000 */
.L_x_7672:
[----:B--2---:R2:W3:Y:S01]  /*3750*/  LDS R127, [R64.X4+0x420] ;  /* 0x00042000407f7984 */ /* 0x0044e20000004800 */
[----:B------:R-:W-:Y:S01]  /*3760*/  BSSY B0, `(.L_x_7674) ;  /* 0x0000005000007945 */ /* 0x000fe20003800000 */
[----:B------:R-:W-:Y:S05]  /*3770*/  @!P2 BRA `(.L_x_7675) ;  /* 0x000000300000a947 */ /* 0x000fea0003800000 */
[----:B------:R-:W-:-:S05]  /*3780*/  IMAD.WIDE.U32 R8, R149, c[0x0][0x2b0], R26 ;  /* 0x0000ac0095087a25 */ /* 0x000fca00078e001a */
[----:B------:R-:W-:-:S05]  /*3790*/  IADD3 R9, R143, R9, RZ ;  /* 0x000000098f097210 */ /* 0x000fca0007ffe0ff */
[----:B---3--:R3:W-:Y:S02]  /*37a0*/  RED.E.ADD.F32.FTZ.RN.STRONG.GPU [R8.64], R127 ;  /* 0x0000007f0800798e */ /* 0x0087e4000c10e786 */
.L_x_7675:
[----:B------:R-:W-:Y:S05]  /*37b0*/  BSYNC B0 ;  /* 0x0000000000007941 */ /* 0x000fea0003800000 */
.L_x_7674:
[----:B---3--:R3:W4:Y:S01]  /*37c0*/  LDS R127, [R65.X4+0x4a0] ;  /* 0x0004a000417f7984 */ /* 0x0087220000004800 */
[----:B------:R-:W-:Y:S01]  /*37d0*/  BSSY B0, `(.L_x_7676) ;  /* 0x0000005000007945 */ /* 0x000fe20003800000 */
[----:B------:R-:W-:Y:S05]  /*37e0*/  @!P3 BRA `(.L_x_7677) ;  /* 0x000000300000b947 */ /* 0x000fea0003800000 */
[----:B------:R-:W-:-:S05]  /*37f0*/  IMAD.WIDE.U32 R8, R149, c[0x0][0x2b0], R36 ;  /* 0x0000ac0095087a25 */ /* 0x000fca00078e0024 */
[----:B------:R-:W-:-:S05]  /*3800*/  IADD3 R9, R143, R9, RZ ;  /* 0x000000098f097210 */ /* 0x000fca0007ffe0ff */
[----:B----4-:R4:W-:Y:S02]  /*3810*/  RED.E.ADD.F32.FTZ.RN.STRONG.GPU [R8.64], R127 ;  /* 0x0000007f0800798e */ /* 0x0109e4000c10e786 */
.L_x_7677:
[----:B------:R-:W-:Y:S05]  /*3820*/  BSYNC B0 ;  /* 0x0000000000007941 */ /* 0x000fea0003800000 */
.L_x_7676:
[----:B----4-:R4:W0:Y:S01]  /*3830*/  LDS R127, [R66.X4+0x520] ;  /* 0x00052000427f7984 */ /* 0x0108220000004800 */
[----:B------:R-:W-:Y:S01]  /*3840*/  BSSY B0, `(.L_x_7678) ;  /* 0x0000005000007945 */ /* 0x000fe20003800000 */
[----:B------:R-:W-:Y:S05]  /*3850*/  @!P4 BRA `(.L_x_7679) ;  /* 0x000000300000c947 */ /* 0x000fea0003800000 */
[----:B------:R-:W-:-:S05]  /*3860*/  IMAD.WIDE.U32 R8, R149, c[0x0][0x2b0], R24 ;  /* 0x0000ac0095087a25 */ /* 0x000fca00078e0018 */
[----:B------:R-:W-:-:S05]  /*3870*/  IADD3 R9, R143, R9, RZ ;  /* 0x000000098f097210 */ /* 0x000fca0007ffe0ff */
[----:B0-----:R0:W-:Y:S02]  /*3880*/  RED.E.ADD.F32.FTZ.RN.STRONG.GPU [R8.64], R127 ;  /* 0x0000007f0800798e */ /* 0x0011e4000c10e786 */
.L_x_7679:
[----:B------:R-:W-:Y:S05]  /*3890*/  BSYNC B0 ;  /* 0x0000000000007941 */ /* 0x000fea0003800000 */
.L_x_7678:
[----:B0-----:R0:W1:Y:S01]  /*38a0*/  LDS R127, [R67.X4+0x5a0] ;  /* 0x0005a000437f7984 */ /* 0x0010620000004800 */
[----:B------:R-:W-:Y:S01]  /*38b0*/  BSSY B0, `(.L_x_7680) ;  /* 0x0000005000007945 */ /* 0x000fe20003800000 */
[----:B------:R-:W-:Y:S05]  /*38c0*/  @!P5 BRA `(.L_x_7681) ;  /* 0x000000300000d947 */ /* 0x000fea0003800000 */
[----:B------:R-:W-:-:S05]  /*38d0*/  IMAD.WIDE.U32 R8, R149, c[0x0][0x2b0], R34 ;  /* 0x0000ac0095087a25 */ /* 0x000fca00078e0022 */
[----:B------:R-:W-:-:S05]  /*38e0*/  IADD3 R9, R143, R9, RZ ;  /* 0x000000098f097210 */ /* 0x000fca0007ffe0ff */
[----:B-1----:R1:W-:Y:S02]  /*38f0*/  RED.E.ADD.F32.FTZ.RN.STRONG.GPU [R8.64], R127 ;  /* 0x0000007f0800798e */ /* 0x0023e4000c10e786 */
.L_x_7681:
[----:B------:R-:W-:Y:S05]  /*3900*/  BSYNC B0 ;  /* 0x0000000000007941 */ /* 0x000fea0003800000 */
.L_x_7680:
[----:B-1----:R-:W1:Y:S01]  /*3910*/  SHFL.DOWN PT, R127, R152, 0x1, 0x1f ;  /* 0x08201f00987f7f89 */ /* 0x002e6200000e0000 */
        /* <DEDUP_REMOVED lines=12> */
[-C--:B------:R-:W-:Y:S02]  /*39e0*/  FMUL.FTZ R8, R11, R129.reuse ;  /* 0x000000810b087220 */ /* 0x080fe40000410000 */
[C---:B------:R-:W-:Y:S02]  /*39f0*/  FMUL.FTZ R129, R102.reuse, R129 ;  /* 0x0000008166817220 */ /* 0x040fe40000410000 */
[----:B------:R-:W-:Y:S02]  /*3a00*/  FMUL.FTZ R133, R102, R133 ;  /* 0x0000008566857220 */ /* 0x000fe40000410000 */
[----:B------:R-:W-:-:S02]  /*3a10*/  FFMA.FTZ R101, R10, R76, R101 ;  /* 0x0000004c0a657223 */ /* 0x000fc40000010065 */
[----:B-1----:R-:W-:Y:S02]  /*3a20*/  @!P0 FADD.FTZ R152, R152, R127 ;  /* 0x0000007f98988221 */ /* 0x002fe40000010000 */
[----:B------:R-:W-:Y:S02]  /*3a30*/  FMUL.FTZ R129, R146, R129 ;  /* 0x0000008192817220 */ /* 0x000fe40000410000 */
[----:B-----5:R-:W-:Y:S01]  /*3a40*/  @!P0 FADD.FTZ R104, R104, R9 ;  /* 0x0000000968688221 */ /* 0x020fe20000010000 */
[----:B------:R-:W1:Y:S01]  /*3a50*/  SHFL.DOWN PT, R127, R152, 0x2, 0x1f ;  /* 0x08401f00987f7f89 */ /* 0x000e6200000e0000 */
        /* <DEDUP_REMOVED lines=20> */
[----:B------:R-:W-:Y:S01]  /*3ba0*/  ISETP.GT.AND P0, PT, R56, 0x17, PT ;  /* 0x000000173800780c */ /* 0x000fe20003f04270 */
[-C--:B------:R-:W-:Y:S02]  /*3bb0*/  FMUL.FTZ R9, R102, R141.reuse ;  /* 0x0000008d66097220 */ /* 0x080fe40000410000 */
[----:B------:R-:W5:Y:S01]  /*3bc0*/  SHFL.DOWN PT, R127, R104, 0x8, 0x1f ;  /* 0x09001f00687f7f89 */ /* 0x000f6200000e0000 */
[----:B------:R-:W-:Y:S02]  /*3bd0*/  FMUL.FTZ R141, R110, R141 ;  /* 0x0000008d6e8d7220 */ /* 0x000fe40000410000 */
[----:B------:R-:W-:Y:S02]  /*3be0*/  FMUL.FTZ R130, R130, R9 ;  /* 0x0000000982827220 */ /* 0x000fe40000410000 */
        /* <DEDUP_REMOVED lines=8> */
[----:B-1----:R-:W-:Y:S02]  /*3c70*/  @!P0 FADD.FTZ R152, R152, R143 ;  /* 0x0000008f98988221 */ /* 0x002fe40000010000 */
[----:B------:R-:W-:Y:S02]  /*3c80*/  FMUL.FTZ R120, R120, R139 ;  /* 0x0000008b78787220 */ /* 0x000fe40000410000 */
[----:B-----5:R-:W-:Y:S01]  /*3c90*/  @!P0 FADD.FTZ R104, R104, R127 ;  /* 0x0000007f68688221 */ /* 0x020fe20000010000 */
[----:B------:R-:W1:Y:S01]  /*3ca0*/  SHFL.DOWN PT, R143, R152, 0x10, 0x1f ;  /* 0x0a001f00988f7f89 */ /* 0x000e6200000e0000 */
[----:B------:R-:W-:Y:S01]  /*3cb0*/  ISETP.GT.AND P0, PT, R56, 0xf, PT ;  /* 0x0000000f3800780c */ /* 0x000fe20003f04270 */
[----:B------:R-:W-:Y:S02]  /*3cc0*/  FFMA.FTZ R120, R115, R9, R120 ;  /* 0x0000000973787223 */ /* 0x000fe40000010078 */
[----:B------:R-:W5:Y:S01]  /*3cd0*/  SHFL.DOWN PT, R127, R104, 0x10, 0x1f ;  /* 0x0a001f00687f7f89 */ /* 0x000f6200000e0000 */
        /* <DEDUP_REMOVED lines=8> */
[----:B------:R-:W-:Y:S02]  /*3d60*/  FADD.FTZ R89, R130, R89 ;  /* 0x0000005982597221 */ /* 0x000fe40000010000 */
[----:B------:R-:W-:Y:S02]  /*3d70*/  FADD.FTZ R86, R121, R86 ;  /* 0x0000005679567221 */ /* 0x000fe40000010000 */
[----:B-1----:R-:W-:Y:S02]  /*3d80*/  @!P0 FADD.FTZ R152, R152, R143 ;  /* 0x0000008f98988221 */ /* 0x002fe40000010000 */
[----:B------:R-:W-:Y:S02]  /*3d90*/  FADD.FTZ R84, R119, R84 ;  /* 0x0000005477547221 */ /* 0x000fe40000010000 */
[----:B-----5:R-:W-:Y:S01]  /*3da0*/  @!P0 FADD.FTZ R104, R104, R127 ;  /* 0x0000007f68688221 */ /* 0x020fe20000010000 */
[----:B------:R-:W-:Y:S01]  /*3db0*/  MOV R11, R152 ;  /* 0x00000098000b7202 */ /* 0x000fe20000000f00 */
[----:B------:R-:W-:-:S02]  /*3dc0*/  FADD.FTZ R91, R120, R91 ;  /* 0x0000005b785b7221 */ /* 0x000fc40000010000 */
[----:B------:R-:W-:Y:S01]  /*3dd0*/  FADD.FTZ R90, R9, R90 ;  /* 0x0000005a095a7221 */ /* 0x000fe20000010000 */
        /* <DEDUP_REMOVED lines=12> */
.L_x_7683:
[----:B-1----:R-:W-:Y:S05]  /*3ea0*/  BSYNC B0 ;  /* 0x0000000000007941 */ /* 0x002fea0003800000 */
.L_x_7682:
[----:B------:R-:W-:Y:S02]  /*3eb0*/  IADD3 R107, R107, 0x1, RZ ;  /* 0x000000016b6b7810 */ /* 0x000fe40007ffe0ff */
[----:B------:R-:W-:Y:S02]  /*3ec0*/  IADD3 R105, P1, R105, 0x1, RZ ;  /* 0x0000000169697810 */ /* 0x000fe40007f3e0ff */
[----:B------:R-:W-:Y:S02]  /*3ed0*/  ISETP.GE.AND P0, PT, R107, c[0x0][0x16c], PT ;  /* 0x00005b006b007a0c */ /* 0x000fe40003f06270 */
[----:B------:R-:W-:-:S11]  /*3ee0*/  IADD3.X R100, RZ, R100, RZ, P1, !PT ;  /* 0x00000064ff647210 */ /* 0x000fd60000ffe4ff */
[----:B------:R-:W-:Y:S01]  /*3ef0*/  @P0 CALL.REL.NOINC `(.L_x_7663) ;  /* 0x0000001000000944 */ /* 0x000fe20003c00000 */
[----:B------:R-:W-:Y:S05]  /*3f00*/  BRA `(.L_x_7684) ;  /* 0xffffe3c000007947 */ /* 0x000fea000383ffff */
.L_x_7663:
[----:B------:R-:W-:Y:S01]  /*3f10*/  BAR.SYNC.DEFER_BLOCKING 0x0 ;  /* 0x0000000000007b1d */ /* 0x000fe20000010000 */
[----:B------:R-:W-:Y:S02]  /*3f20*/  SHF.R.S32.HI R35, RZ, 0x1f, R46 ;  /* 0x0000001fff237819 */ /* 0x000fe4000001142e */
[----:B------:R-:W-:-:S04]  /*3f30*/  LEA R8, P0, R46, R49, 0x4 ;  /* 0x000000312e087211 */ /* 0x000fc800078020ff */
[----:B------:R-:W-:-:S06]  /*3f40*/  LEA.HI.X R9, R46, R51, R35, 0x4, P0 ;  /* 0x000000332e097211 */ /* 0x000fcc00000f2423 */
[----:B------:R-:W5:Y:S01]  /*3f50*/  LDG.E.128 R8, [R8.64] ;  /* 0x0000000608087981 */ /* 0x000f62000c1e1d00 */
[----:B------:R-:W-:Y:S01]  /*3f60*/  F2FP.PACK_AB R102, R101, R96 ;  /* 0x000000606566723e */ /* 0x000fe200000000ff */
[----:B------:R-:W-:Y:S01]  /*3f70*/  UIADD3 UR4, UR4, -0x100, URZ ;  /* 0xffffff0004047890 */ /* 0x000fe2000fffe03f */
[----:B------:R-:W-:Y:S02]  /*3f80*/  F2FP.PACK_AB R103, R103, R98 ;  /* 0x000000626767723e */ /* 0x000fe400000000ff */
[----:B------:R-:W-:Y:S02]  /*3f90*/  F2FP.PACK_AB R101, R99, R94 ;  /* 0x0000005e6365723e */ /* 0x000fe400000000ff */
[----:B------:R-:W-:Y:S02]  /*3fa0*/  F2FP.PACK_AB R100, R92, R97 ;  /* 0x000000615c64723e */ /* 0x000fe400000000ff */
[----:B------:R-:W-:Y:S02]  /*3fb0*/  IADD3 R36, R55, -0x1, RZ ;  /* 0xffffffff37247810 */ /* 0x000fe40007ffe0ff */
[----:B------:R-:W-:-:S02]  /*3fc0*/  SHF.L.U32 R34, R46, 0x4, RZ ;  /* 0x000000042e227819 */ /* 0x000fc400000006ff */
[----:B------:R-:W-:Y:S01]  /*3fd0*/  SHF.L.U64.HI R37, R46, 0x4, R35 ;  /* 0x000000042e257819 */ /* 0x000fe20000010223 */
[----:B------:R-:W-:-:S04]  /*3fe0*/  IMAD R35, R41, c[0x0][0x300], RZ ;  /* 0x0000c00029237a24 */ /* 0x000fc800078e02ff */
[----:B------:R-:W-:Y:S01]  /*3ff0*/  IMAD R35, R0, c[0x0][0x304], R35 ;  /* 0x0000c10000237a24 */ /* 0x000fe200078e0223 */
[----:B-----5:R-:W-:Y:S01]  /*4000*/  STS.128 [R56.X16], R8 ;  /* 0x0000000838007388 */ /* 0x020fe2000000cc00 */
[----:B------:R-:W-:-:S06]  /*4010*/  NOP ;  /* 0x0000000000007918 */ /* 0x000fcc0000000000 */
[----:B------:R-:W1:Y:S04]  /*4020*/  LDS.128 R4, [R56.X16] ;  /* 0x0000000038047984 */ /* 0x000e68000000cc00 */
[----:B------:R-:W-:Y:S06]  /*4030*/  BAR.SYNC.DEFER_BLOCKING 0x0 ;  /* 0x0000000000007b1d */ /* 0x000fec0000010000 */
[----:B------:R-:W-:Y:S01]  /*4040*/  STS.128 [R56.X16], R100 ;  /* 0x0000006438007388 */ /* 0x000fe2000000cc00 */
[----:B-1----:R-:W-:-:S02]  /*4050*/  HADD2.F32 R25, -RZ, R4.H0_H0 ;  /* 0x20000004ff197230 */ /* 0x002fc40000004100 */
[--C-:B------:R-:W-:Y:S02]  /*4060*/  HADD2.F32 R9, -RZ, R5.reuse.H0_H0 ;  /* 0x20000005ff097230 */ /* 0x100fe40000004100 */
[----:B------:R-:W-:Y:S01]  /*4070*/  HADD2.F32 R5, -RZ, R5.H1_H1 ;  /* 0x30000005ff057230 */ /* 0x000fe20000004100 */
[--C-:B------:R-:W-:Y:S01]  /*4080*/  FADD.FTZ R24, R25, R42.reuse ;  /* 0x0000002a19187221 */ /* 0x100fe20000010000 */
[----:B------:R-:W-:Y:S01]  /*4090*/  HADD2.F32 R25, -RZ, R4.H1_H1 ;  /* 0x30000004ff197230 */ /* 0x000fe20000004100 */
[--C-:B------:R-:W-:Y:S01]  /*40a0*/  FADD.FTZ R11, R9, R42.reuse ;  /* 0x0000002a090b7221 */ /* 0x100fe20000010000 */
[--C-:B------:R-:W-:Y:S02]  /*40b0*/  HADD2.F32 R9, -RZ, R6.reuse.H0_H0 ;  /* 0x20000006ff097230 */ /* 0x100fe40000004100 */
[----:B------:R-:W-:Y:S01]  /*40c0*/  FSETP.GTU.FTZ.AND P6, PT, R24, 20, PT ;  /* 0x41a000001800780b */ /* 0x000fe20003fdc000 */
[--C-:B------:R-:W-:Y:S01]  /*40d0*/  FADD.FTZ R25, R25, R42.reuse ;  /* 0x0000002a19197221 */ /* 0x100fe20000010000 */
[----:B------:R-:W-:Y:S01]  /*40e0*/  FSETP.GTU.FTZ.AND P1, PT, R11, 20, PT ;  /* 0x41a000000b00780b */ /* 0x000fe20003f3c000 */
[----:B------:R-:W-:Y:S01]  /*40f0*/  FADD.FTZ R26, R9, R42 ;  /* 0x0000002a091a7221 */ /* 0x000fe20000010000 */
[----:B------:R-:W-:-:S02]  /*4100*/  HADD2.F32 R9, -RZ, R6.H1_H1 ;  /* 0x30000006ff097230 */ /* 0x000fc40000004100 */
[----:B------:R-:W-:Y:S02]  /*4110*/  FSETP.GTU.FTZ.AND P0, PT, R25, 20, PT ;  /* 0x41a000001900780b */ /* 0x000fe40003f1c000 */
[----:B------:R-:W-:Y:S01]  /*4120*/  FSETP.GTU.FTZ.AND P3, PT, R26, 20, PT ;  /* 0x41a000001a00780b */ /* 0x000fe20003f7c000 */
[----:B------:R-:W-:-:S04]  /*4130*/  FADD.FTZ R9, R9, R42 ;  /* 0x0000002a09097221 */ /* 0x000fc80000010000 */
[----:B------:R-:W-:Y:S01]  /*4140*/  @!P6 FMUL.FTZ R4, R24, -1.4426950216293334961 ;  /* 0xbfb8aa3b1804e820 */ /* 0x000fe20000410000 */
[----:B------:R-:W-:-:S05]  /*4150*/  FSETP.GTU.FTZ.AND P4, PT, R9, 20, PT ;  /* 0x41a000000900780b */ /* 0x000fca0003f9c000 */
[----:B------:R-:W1:Y:S01]  /*4160*/  @!P6 MUFU.EX2 R4, R4 ;  /* 0x000000040004e308 */ /* 0x000e620000000800 */
[----:B------:R-:W-:Y:S02]  /*4170*/  @!P0 FMUL.FTZ R8, R25, -1.4426950216293334961 ;  /* 0xbfb8aa3b19088820 */ /* 0x000fe40000410000 */
[----:B------:R-:W-:-:S05]  /*4180*/  FADD.FTZ R25, R5, R42 ;  /* 0x0000002a05197221 */ /* 0x000fca0000010000 */
[----:B------:R-:W-:Y:S01]  /*4190*/  FSETP.GTU.FTZ.AND P2, PT, R25, 20, PT ;  /* 0x41a000001900780b */ /* 0x000fe20003f5c000 */
[----:B------:R-:W5:Y:S01]  /*41a0*/  @!P0 MUFU.EX2 R10, R8 ;  /* 0x00000008000a8308 */ /* 0x000f620000000800 */
[----:B-1----:R-:W-:Y:S02]  /*41b0*/  @!P6 FADD.FTZ R5, R4, 1 ;  /* 0x3f8000000405e421 */ /* 0x002fe40000010000 */
[----:B------:R-:W-:Y:S01]  /*41c0*/  @!P1 FMUL.FTZ R4, R11, -1.4426950216293334961 ;  /* 0xbfb8aa3b0b049820 */ /* 0x000fe20000410000 */
[----:B------:R-:W-:-:S04]  /*41d0*/  HADD2.F32 R11, -RZ, R7.H0_H0 ;  /* 0x20000007ff0b7230 */ /* 0x000fc80000004100 */
[----:B------:R1:W0:Y:S01]  /*41e0*/  @!P6 MUFU.RCP R24, R5 ;  /* 0x000000050018e308 */ /* 0x0002220000001000 */
[----:B------:R-:W-:-:S03]  /*41f0*/  HADD2.F32 R7, -RZ, R7.H1_H1 ;  /* 0x30000007ff077230 */ /* 0x000fc60000004100 */
[----:B------:R-:W-:Y:S02]  /*4200*/  @!P2 FMUL.FTZ R6, R25, -1.4426950216293334961 ;  /* 0xbfb8aa3b1906a820 */ /* 0x000fe40000410000 */
[--C-:B------:R-:W-:Y:S02]  /*4210*/  FADD.FTZ R11, R11, R42.reuse ;  /* 0x0000002a0b0b7221 */ /* 0x100fe40000010000 */
[----:B------:R-:W-:Y:S02]  /*4220*/  FADD.FTZ R25, R7, R42 ;  /* 0x0000002a07197221 */ /* 0x000fe40000010000 */
[----:B------:R-:W-:Y:S01]  /*4230*/  @!P4 FMUL.FTZ R7, R9, -1.4426950216293334961 ;  /* 0xbfb8aa3b0907c820 */ /* 0x000fe20000410000 */
[----:B------:R-:W2:Y:S01]  /*4240*/  @!P1 MUFU.EX2 R4, R4 ;  /* 0x0000000400049308 */ /* 0x000ea20000000800 */
[----:B-1----:R-:W-:Y:S01]  /*4250*/  @!P3 FMUL.FTZ R5, R26, -1.4426950216293334961 ;  /* 0xbfb8aa3b1a05b820 */ /* 0x002fe20000410000 */
[----:B------:R-:W-:Y:S01]  /*4260*/  FSETP.GTU.FTZ.AND P5, PT, R11, 20, PT ;  /* 0x41a000000b00780b */ /* 0x000fe20003fbc000 */
[----:B-----5:R-:W-:-:S02]  /*4270*/  @!P0 FADD.FTZ R10, R10, 1 ;  /* 0x3f8000000a0a8421 */ /* 0x020fc40000010000 */
[----:B0-----:R-:W-:-:S03]  /*4280*/  @!P6 FMUL.FTZ R93, R93, R24 ;  /* 0x000000185d5de220 */ /* 0x001fc60000410000 */
[----:B------:R-:W0:Y:S01]  /*4290*/  @!P2 MUFU.EX2 R6, R6 ;  /* 0x000000060006a308 */ /* 0x000e220000000800 */
[----:B------:R-:W-:Y:S02]  /*42a0*/  FSETP.GTU.FTZ.AND P6, PT, R25, 20, PT ;  /* 0x41a000001900780b */ /* 0x000fe40003fdc000 */
[----:B------:R-:W-:-:S04]  /*42b0*/  SHF.L.U32 R24, R36, 0x8, RZ ;  /* 0x0000000824187819 */ /* 0x000fc800000006ff */
[----:B------:R-:W-:Y:S01]  /*42c0*/  @!P5 FMUL.FTZ R8, R11, -1.4426950216293334961 ;  /* 0xbfb8aa3b0b08d820 */ /* 0x000fe20000410000 */
[----:B------:R-:W1:Y:S01]  /*42d0*/  @!P3 MUFU.EX2 R5, R5 ;  /* 0x000000050005b308 */ /* 0x000e620000000800 */
[----:B--2---:R-:W-:-:S05]  /*42e0*/  @!P1 FADD.FTZ R4, R4, 1 ;  /* 0x3f80000004049421 */ /* 0x004fca0000010000 */
[----:B------:R-:W-:Y:S01]  /*42f0*/  @!P6 FMUL.FTZ R9, R25, -1.4426950216293334961 ;  /* 0xbfb8aa3b1909e820 */ /* 0x000fe20000410000 */
[----:B------:R-:W-:Y:S01]  /*4300*/  SHF.R.S32.HI R25, RZ, 0x1f, R24 ;  /* 0x0000001fff197819 */ /* 0x000fe20000011418 */
[----:B------:R-:W2:Y:S01]  /*4310*/  @!P4 MUFU.EX2 R7, R7 ;  /* 0x000000070007c308 */ /* 0x000ea20000000800 */
[----:B0-----:R-:W-:-:S07]  /*4320*/  @!P2 FADD.FTZ R6, R6, 1 ;  /* 0x3f8000000606a421 */ /* 0x001fce0000010000 */
[----:B------:R0:W5:Y:S01]  /*4330*/  @!P5 MUFU.EX2 R27, R8 ;  /* 0x00000008001bd308 */ /* 0x0001620000000800 */
[----:B-1----:R-:W-:-:S07]  /*4340*/  @!P3 FADD.FTZ R11, R5, 1 ;  /* 0x3f800000050bb421 */ /* 0x002fce0000010000 */
[----:B------:R-:W1:Y:S01]  /*4350*/  @!P1 MUFU.RCP R30, R4 ;  /* 0x00000004001e9308 */ /* 0x000e620000001000 */
[----:B--2---:R-:W-:Y:S02]  /*4360*/  @!P4 FADD.FTZ R26, R7, 1 ;  /* 0x3f800000071ac421 */ /* 0x004fe40000010000 */
[----:B0-----:R-:W-:-:S04]  /*4370*/  IMAD R8, R134, c[0x0][0x2d8], RZ ;  /* 0x0000b60086087a24 */ /* 0x001fc800078e02ff */
[----:B------:R-:W-:Y:S01]  /*4380*/  IMAD R33, R43, c[0x0][0x2dc], R8 ;  /* 0x0000b7002b217a24 */ /* 0x000fe200078e0208 */
[----:B------:R0:W2:Y:S01]  /*4390*/  @!P2 MUFU.RCP R29, R6 ;  /* 0x00000006001da308 */ /* 0x0000a20000001000 */
[----:B------:R-:W-:-:S06]  /*43a0*/  NOP ;  /* 0x0000000000007918 */ /* 0x000fcc0000000000 */
[----:B-----5:R-:W-:Y:S01]  /*43b0*/  @!P5 FADD.FTZ R27, R27, 1 ;  /* 0x3f8000001b1bd421 */ /* 0x020fe20000010000 */
[----:B------:R5:W3:Y:S01]  /*43c0*/  @!P6 MUFU.EX2 R28, R9 ;  /* 0x00000009001ce308 */ /* 0x000ae20000000800 */
[----:B0-----:R-:W0:Y:S01]  /*43d0*/  LDS.128 R4, [R56.X16] ;  /* 0x0000000038047984 */ /* 0x001e22000000cc00 */
[----:B-1----:R-:W-:-:S06]  /*43e0*/  @!P1 FMUL.FTZ R91, R91, R30 ;  /* 0x0000001e5b5b9220 */ /* 0x002fcc0000410000 */
[----:B------:R1:W4:Y:S01]  /*43f0*/  @!P3 MUFU.RCP R32, R11 ;  /* 0x0000000b0020b308 */ /* 0x0003220000001000 */
[----:B-----5:R-:W-:-:S04]  /*4400*/  IMAD.WIDE.U32 R8, R43, c[0x0][0x2d8], R24 ;  /* 0x0000b6002b087a25 */ /* 0x020fc800078e0018 */
[----:B--2---:R-:W-:Y:S01]  /*4410*/  @!P2 FMUL.FTZ R88, R88, R29 ;  /* 0x0000001d5858a220 */ /* 0x004fe20000410000 */
[----:B------:R-:W-:Y:S01]  /*4420*/  IADD3 R9, R9, R33, RZ ;  /* 0x0000002109097210 */ /* 0x000fe20007ffe0ff */
[----:B------:R-:W-:Y:S01]  /*4430*/  IMAD.WIDE.U32 R24, R43, c[0x0][0x2f8], R24 ;  /* 0x0000be002b187a25 */ /* 0x000fe200078e0018 */
[----:B------:R-:W2:Y:S01]  /*4440*/  @!P5 MUFU.RCP R27, R27 ;  /* 0x0000001b001bd308 */ /* 0x000ea20000001000 */
[----:B------:R-:W-:Y:S02]  /*4450*/  IADD3 R50, P2, R50, -0x200, RZ ;  /* 0xfffffe0032327810 */ /* 0x000fe40007f5e0ff */
[----:B-1----:R-:W-:Y:S01]  /*4460*/  IMAD R11, R41, c[0x0][0x2e0], RZ ;  /* 0x0000b800290b7a24 */ /* 0x002fe200078e02ff */
[----:B------:R-:W-:Y:S01]  /*4470*/  F2FP.PACK_AB R29, R88, R91 ;  /* 0x0000005b581d723e */ /* 0x000fe200000000ff */
[----:B------:R-:W-:Y:S01]  /*4480*/  IMAD.WIDE.U32 R8, R0, c[0x0][0x2e0], R8 ;  /* 0x0000b80000087a25 */ /* 0x000fe200078e0008 */
[----:B------:R-:W-:Y:S02]  /*4490*/  IADD3.X R52, R52, -0x1, RZ, P2, !PT ;  /* 0xffffffff34347810 */ /* 0x000fe400017fe4ff */
[----:B------:R1:W5:Y:S01]  /*44a0*/  @!P4 MUFU.RCP R31, R26 ;  /* 0x0000001a001fc308 */ /* 0x0003620000001000 */
[----:B------:R-:W-:-:S02]  /*44b0*/  IMAD R33, R0, c[0x0][0x2e4], R11 ;  /* 0x0000b90000217a24 */ /* 0x000fc400078e020b */
[----:B---3--:R-:W-:Y:S02]  /*44c0*/  @!P6 FADD.FTZ R28, R28, 1 ;  /* 0x3f8000001c1ce421 */ /* 0x008fe40000010000 */
[----:B----4-:R-:W-:Y:S01]  /*44d0*/  @!P3 FMUL.FTZ R89, R89, R32 ;  /* 0x000000205959b220 */ /* 0x010fe20000410000 */
[----:B------:R-:W-:Y:S01]  /*44e0*/  IADD3 R9, R9, R33, RZ ;  /* 0x0000002109097210 */ /* 0x000fe20007ffe0ff */
[----:B------:R-:W-:Y:S01]  /*44f0*/  IMAD R32, R134, c[0x0][0x2f8], RZ ;  /* 0x0000be0086207a24 */ /* 0x000fe200078e02ff */
[----:B------:R-:W3:Y:S01]  /*4500*/  @!P0 MUFU.RCP R11, R10 ;  /* 0x0000000a000b8308 */ /* 0x000ee20000001000 */
[----:B-1----:R-:W-:Y:S01]  /*4510*/  LEA R26, P1, R8, c[0x0][0x330], 0x1 ;  /* 0x0000cc00081a7a11 */ /* 0x002fe200078208ff */
[----:B--2---:R-:W-:Y:S01]  /*4520*/  @!P5 FMUL.FTZ R84, R84, R27 ;  /* 0x0000001b5454d220 */ /* 0x004fe20000410000 */
[----:B------:R-:W-:Y:S01]  /*4530*/  IADD3 R47, P3, R47, -0x200, RZ ;  /* 0xfffffe002f2f7810 */ /* 0x000fe20007f7e0ff */
[----:B------:R-:W-:Y:S01]  /*4540*/  IMAD R33, R43, c[0x0][0x2fc], R32 ;  /* 0x0000bf002b217a24 */ /* 0x000fe200078e0220 */
[----:B------:R-:W-:-:S02]  /*4550*/  LEA.HI.X R8, R8, c[0x0][0x334], R9, 0x1, P1 ;  /* 0x0000cd0008087a11 */ /* 0x000fc400008f0c09 */
[----:B------:R-:W-:Y:S01]  /*4560*/  IADD3 R26, P1, R26, R34, RZ ;  /* 0x000000221a1a7210 */ /* 0x000fe20007f3e0ff */
[----:B------:R-:W1:Y:S01]  /*4570*/  @!P6 MUFU.RCP R28, R28 ;  /* 0x0000001c001ce308 */ /* 0x000e620000001000 */
[----:B-----5:R-:W-:Y:S01]  /*4580*/  @!P4 FMUL.FTZ R86, R86, R31 ;  /* 0x0000001f5656c220 */ /* 0x020fe20000410000 */
[----:B------:R-:W-:Y:S02]  /*4590*/  IADD3 R25, R25, R33, RZ ;  /* 0x0000002119197210 */ /* 0x000fe40007ffe0ff */
[----:B------:R-:W-:Y:S02]  /*45a0*/  IADD3.X R27, R8, R37, RZ, P1, !PT ;  /* 0x00000025081b7210 */ /* 0x000fe40000ffe4ff */
[----:B------:R-:W-:Y:S01]  /*45b0*/  F2FP.PACK_AB R30, R86, R89 ;  /* 0x00000059561e723e */ /* 0x000fe200000000ff */
[----:B---3--:R-:W-:Y:S02]  /*45c0*/  @!P0 FMUL.FTZ R90, R90, R11 ;  /* 0x0000000b5a5a8220 */ /* 0x008fe40000410000 */
[----:B0-----:R0:W-:Y:S04]  /*45d0*/  STG.E.128 [R26.64], R4 ;  /* 0x000000041a007986 */ /* 0x0011e8000c101d06 */
[----:B------:R-:W-:Y:S01]  /*45e0*/  BAR.SYNC.DEFER_BLOCKING 0x0 ;  /* 0x0000000000007b1d */ /* 0x000fe20000010000 */
[----:B------:R-:W-:Y:S01]  /*45f0*/  ISETP.GT.AND P4, PT, R55, 0x1, PT ;  /* 0x000000013700780c */ /* 0x000fe20003f84270 */
[----:B-1----:R-:W-:Y:S01]  /*4600*/  @!P6 FMUL.FTZ R95, R95, R28 ;  /* 0x0000001c5f5fe220 */ /* 0x002fe20000410000 */
[----:B------:R-:W-:Y:S01]  /*4610*/  F2FP.PACK_AB R28, R90, R93 ;  /* 0x0000005d5a1c723e */ /* 0x000fe200000000ff */
[----:B------:R-:W-:Y:S01]  /*4620*/  FADD.FTZ R93, R93, R68 ;  /* 0x000000445d5d7221 */ /* 0x000fe20000010000 */
[----:B------:R-:W-:-:S02]  /*4630*/  IADD3 R53, P1, R53, -0x200, RZ ;  /* 0xfffffe0035357810 */ /* 0x000fc40007f3e0ff */
[----:B------:R-:W-:Y:S01]  /*4640*/  F2FP.PACK_AB R31, R95, R84 ;  /* 0x000000545f1f723e */ /* 0x000fe200000000ff */
[----:B------:R-:W-:Y:S01]  /*4650*/  FADD.FTZ R90, R93, R90 ;  /* 0x0000005a5d5a7221 */ /* 0x000fe20000010000 */
[----:B------:R-:W-:Y:S02]  /*4660*/  MOV R55, R36 ;  /* 0x0000002400377202 */ /* 0x000fe40000000f00 */
[----:B------:R-:W-:Y:S01]  /*4670*/  IADD3.X R54, R54, -0x1, RZ, P1, !PT ;  /* 0xffffffff36367810 */ /* 0x000fe20000ffe4ff */
[----:B------:R-:W-:Y:S01]  /*4680*/  FADD.FTZ R91, R90, R91 ;  /* 0x0000005b5a5b7221 */ /* 0x000fe20000010000 */
[----:B------:R-:W-:Y:S01]  /*4690*/  IADD3.X R45, R45, -0x1, RZ, P3, !PT ;  /* 0xffffffff2d2d7810 */ /* 0x000fe20001ffe4ff */
[----:B0-----:R-:W-:-:S04]  /*46a0*/  IMAD.WIDE.U32 R4, R0, c[0x0][0x300], R24 ;  /* 0x0000c00000047a25 */ /* 0x001fc800078e0018 */
        /* <DEDUP_REMOVED lines=15> */
[----:B0-----:R0:W-:Y:S01]  /*47a0*/  STG.E.128 [R4.64], R8 ;  /* 0x0000000804007986 */ /* 0x0011e2000c101d06 */
[----:B------:R-:W-:Y:S01]  /*47b0*/  @!P4 CALL.REL.NOINC `(.L_x_7646) ;  /* 0x000000100000c944 */ /* 0x000fe20003c00000 */
[----:B------:R-:W-:Y:S05]  /*47c0*/  BRA `(.L_x_7685) ;  /* 0xffffc23000007947 */ /* 0x000fea000383ffff */
.L_x_7646:
        /* <DEDUP_REMOVED lines=24> */
.L_x_7687:
[----:B0-----:R-:W-:Y:S05]  /*4950*/  BSYNC B0 ;  /* 0x0000000000007941 */ /* 0x001fea0003800000 */
.L_x_7686:
        /* <DEDUP_REMOVED lines=23> */
.L_x_7689:
[----:B------:R-:W1:Y:S02]  /*4ad0*/  S2R R15, SR_TID.X ;  /* 0x00000000000f7919 */ /* 0x000e640000002100 */
.L_x_7690:
[----:B0-----:R-:W-:Y:S05]  /*4ae0*/  BSYNC B0 ;  /* 0x0000000000007941 */ /* 0x001fea0003800000 */
.L_x_7688:
        /* <DEDUP_REMOVED lines=10> */
.L_x_7691:
        /* <DEDUP_REMOVED lines=26> */
.L_x_7692:
        /* <DEDUP_REMOVED lines=13> */
.L_x_9126:


//--------------------- .text._Z25selective_scan_bwd_kernelI32Selective_Scan_bwd_kernel_traitsILi32ELi8ELb1ELb1ELb0ELb1ELb1EN3c104HalfEfEEv12SSMParamsBwd --------------------------
	.section	.text._Z25selective_scan_bwd_kernelI32Selective_Scan_bwd_kernel_traitsILi32ELi8ELb1ELb1ELb0ELb1ELb1EN3c104HalfEfEEv12SSMParamsBwd,"ax",@progbits
	.sectioninfo	@"SHI_REGISTERS=184"
	.align	128
        .global         _Z25selective_scan_bwd_kernelI32Selective_Scan_bwd_kernel_traitsILi32ELi8ELb1ELb1ELb0ELb1ELb1EN3c104HalfEfEEv12SSMParamsBwd
        .type           _Z25selective_scan_bwd_kernelI32Selective_Scan_bwd_kernel_traitsILi32ELi8ELb1ELb1ELb0ELb1ELb1EN3c104HalfEfEEv12SSMParamsBwd,@function
        .size           _Z25selective_scan_bwd_kernelI32Selective_Scan_bwd_kernel_traitsILi32ELi8ELb1ELb1ELb0ELb1ELb1EN3c104HalfEfEEv12SSMParamsBwd,(.L_x_9127 - _Z25selective_scan_bwd_kernelI32Selective_Scan_bwd_kernel_traitsILi32ELi8ELb1ELb1ELb0ELb1ELb1EN3c104HalfEfEEv12SSMParamsBwd)
        .other          _Z25selective_scan_bwd_kernelI32Selective_Scan_bwd_kernel_traitsILi32ELi8ELb1ELb1ELb0ELb1ELb1EN3c104HalfEfEEv12SSMParamsBwd,@"STO_CUDA_ENTRY STV_DEFAULT"
_Z25selective_scan_bwd_kernelI32Selective_Scan_bwd_kernel_traitsILi32ELi8ELb1ELb1ELb0ELb1ELb1EN3c104HalfEfEEv12SSMParamsBwd:
.text._Z25selective_scan_bwd_kernelI32Selective_Scan_bwd_kernel_traitsILi32ELi8ELb1ELb1ELb0ELb1ELb1EN3c104HalfEfEEv12SSMParamsBwd:
        /* <DEDUP_REMOVED lines=25> */
[----:B------:R-:W-:Y:S01]  /*0190*/  CS2R R24, SRZ ;  /* 0x0000000000187805 */ /* 0x000fe2000001ff00 */
[----:B------:R-:W-:Y:S01]  /*01a0*/  IMAD R19, R45, c[0x0][0x280], RZ ;  /* 0x0000a0002d137a24 */ /* 0x000fe200078e02ff */
[----:B0-----:R-:W-:Y:S01]  /*01b0*/  IABS R2, R0 ;  /* 0x0000000000027213 */ /* 0x001fe20000000000 */
[C---:B------:R-:W-:Y:S01]  /*01c0*/  IMAD R15, R0.reuse, c[0x0][0x1dc], R15 ;  /* 0x00007700000f7a24 */ /* 0x040fe200078e020f */
[----:B-1----:R-:W-:Y:S01]  /*01d0*/  HFMA2.MMA R6, -RZ, RZ, 0, 0 ;  /* 0x00000000ff067435 */ /* 0x002fe200000001ff */
[----:B------:R-:W-:Y:S01]  /*01e0*/  IMAD R19, R0, c[0x0][0x284], R19 ;  /* 0x0000a10000137a24 */ /* 0x000fe200078e0213 */
[----:B------:R-:W-:Y:S01]  /*01f0*/  ISETP.GE.AND P3, PT, R12, 0x1, PT ;  /* 0x000000010c00780c */ /* 0x000fe20003f66270 */
[----:B--2---:R-:W-:Y:S01]  /*0200*/  IMAD R4, R136, c[0x0][0x1d0], RZ ;  /* 0x0000740088047a24 */ /* 0x004fe200078e02ff */
[----:B------:R-:W-:Y:S01]  /*0210*/  CS2R R22, SRZ ;  /* 0x0000000000167805 */ /* 0x000fe2000001ff00 */
[----:B------:R-:W-:Y:S01]  /*0220*/  HFMA2.MMA R73, -RZ, RZ, 0, 0 ;  /* 0x00000000ff497435 */ /* 0x000fe200000001ff */
        /* <DEDUP_REMOVED lines=25> */
[----:B------:R-:W-:Y:S01]  /*03c0*/  IMAD.WIDE.U32 R8, R47, c[0x0][0x190], RZ ;  /* 0x000064002f087a25 */ /* 0x000fe200078e00ff */
[----:B------:R-:W-:-:S02]  /*03d0*/  LEA R11, R12, 0xffffff00, 0x8 ;  /* 0xffffff000c0b7811 */ /* 0x000fc400078e40ff */
[----:B------:R-:W-:Y:S01]  /*03e0*/  @!P1 IADD3 R48, R48, 0x1, RZ ;  /* 0x0000000130309810 */ /* 0x000fe20007ffe0ff */
[----:B------:R-:W-:Y:S01]  /*03f0*/  IMAD R17, R47, c[0x0][0x194], R10 ;  /* 0x000065002f117a24 */ /* 0x000fe200078e020a */
[----:B------:R-:W-:Y:S02]  /*0400*/  SHF.R.S32.HI R13, RZ, 0x1f, R11 ;  /* 0x0000001fff0d7819 */ /* 0x000fe4000001140b */
[----:B------:R-:W-:Y:S02]  /*0410*/  IADD3 R10, P4, R11, R2, RZ ;  /* 0x000000020b0a7210 */ /* 0x000fe40007f9e0ff */
[----:B------:R-:W-:Y:S01]  /*0420*/  IADD3 R9, R9, R17, RZ ;  /* 0x0000001109097210 */ /* 0x000fe20007ffe0ff */
[----:B------:R-:W-:Y:S01]  /*0430*/  IMAD R17, R45, c[0x0][0x1e8], RZ ;  /* 0x00007a002d117a24 */ /* 0x000fe200078e02ff */
[----:B------:R-:W-:Y:S01]  /*0440*/  IADD3.X R15, R13, R3, R15, P4, !PT ;  /* 0x000000030d0f7210 */ /* 0x000fe200027fe40f */
[----:B------:R-:W-:Y:S01]  /*0450*/  IMAD.WIDE.U32 R2, R0, c[0x0][0x1e8], R4 ;  /* 0x00007a0000027a25 */ /* 0x000fe200078e0004 */
[----:B------:R-:W-:-:S02]  /*0460*/  ISETP.NE.AND P1, PT, RZ, c[0x0][0x178], PT ;  /* 0x00005e00ff007a0c */ /* 0x000fc40003f25270 */
[----:B------:R-:W-:Y:S01]  /*0470*/  @P0 IADD3 R48, R48, 0x1, RZ ;  /* 0x0000000130300810 */ /* 0x000fe20007ffe0ff */
[----:B------:R-:W-:Y:S01]  /*0480*/  IMAD.WIDE.U32 R4, R0, c[0x0][0x280], R6 ;  /* 0x0000a00000047a25 */ /* 0x000fe200078e0006 */
[C---:B------:R-:W-:Y:S02]  /*0490*/  IADD3 R55, P0, R11.reuse, R2, RZ ;  /* 0x000000020b377210 */ /* 0x040fe40007f1e0ff */
        /* <DEDUP_REMOVED lines=52> */
[C---:B------:R-:W-:Y:S02]  /*07e0*/  SHF.L.U32 R62, R50.reuse, 0x3, RZ ;  /* 0x00000003323e7819 */ /* 0x040fe400000006ff */
[C---:B------:R-:W-:Y:S02]  /*07f0*/  IADD3 R67, R50.reuse, 0x60, RZ ;  /* 0x0000006032437810 */ /* 0x040fe40007ffe0ff */
[----:B------:R-:W-:Y:S01]  /*0800*/  IADD3 R3, R3, R5, RZ ;  /* 0x0000000503037210 */ /* 0x000fe20007ffe0ff */
[----:B------:R-:W-:Y:S01]  /*0810*/  IMAD R5, R45, c[0x0][0x1b8], RZ ;  /* 0x00006e002d057a24 */ /* 0x000fe200078e02ff */
[C---:B------:R-:W-:Y:S02]  /*0820*/  IADD3 R69, R50.reuse, 0xa0, RZ ;  /* 0x000000a032457810 */ /* 0x040fe40007ffe0ff */
[----:B------:R-:W-:Y:S01]  /*0830*/  IADD3 R9, R50, 0xc0, RZ ;  /* 0x000000c032097810 */ /* 0x000fe20007ffe0ff */
[----:B------:R-:W-:Y:S01]  /*0840*/  IMAD.WIDE.U32 R2, R48, c[0x0][0x2a0], R2 ;  /* 0x0000a80030027a25 */ /* 0x000fe200078e0002 */
[----:B------:R-:W-:-:S02]  /*0850*/  IADD3 R71, R50, 0xe0, RZ ;  /* 0x000000e032477810 */ /* 0x000fc40007ffe0ff */
[----:B------:R-:W-:Y:S01]  /*0860*/  MOV R51, R4 ;  /* 0x0000000400337202 */ /* 0x000fe20000000f00 */
        /* <DEDUP_REMOVED lines=9> */
[C---:B------:R-:W-:Y:S02]  /*0900*/  IADD3 R3, R50.reuse, 0x20, RZ ;  /* 0x0000002032037810 */ /* 0x040fe40007ffe0ff */
[C---:B------:R-:W-:Y:S02]  /*0910*/  LOP3.LUT R142, R50.reuse, 0x1f, RZ, 0xc0, !PT ;  /* 0x0000001f328e7812 */ /* 0x040fe400078ec0ff */
        /* <DEDUP_REMOVED lines=9> */
[-C--:B------:R-:W-:Y:S02]  /*09b0*/  LEA.HI.SX32 R70, R9, R50.reuse, 0x1b ;  /* 0x0000003209467211 */ /* 0x080fe400078fdaff */
[----:B------:R-:W-:Y:S02]  /*09c0*/  LEA.HI.SX32 R71, R71, R50, 0x1b ;  /* 0x0000003247477211 */ /* 0x000fe400078fdaff */
[----:B-1----:R-:W-:Y:S02]  /*09d0*/  IADD3.X R17, R2, -0x1, RZ, P0, !PT ;  /* 0xffffffff02117810 */ /* 0x002fe400007fe4ff */
.L_x_7733:
[----:B------:R-:W-:Y:S01]  /*09e0*/  BAR.SYNC.DEFER_BLOCKING 0x0 ;  /* 0x0000000000007b1d */ /* 0x000fe20000010000 */
[----:B0-----:R-:W-:Y:S02]  /*09f0*/  SHF.R.S32.HI R3, RZ, 0x1f, R50 ;  /* 0x0000001fff037819 */ /* 0x001fe40000011432 */
[C---:B------:R-:W-:Y:S02]  /*0a00*/  SHF.L.U32 R72, R50.reuse, 0x4, RZ ;  /* 0x0000000432487819 */ /* 0x040fe400000006ff */
[----:B------:R-:W-:Y:S02]  /*0a10*/  SHF.L.U64.HI R74, R50, 0x4, R3 ;  /* 0x00000004324a7819 */ /* 0x000fe40000010203 */
[----:B------:R-:W-:-:S04]  /*0a20*/  IADD3 R2, P0, R49, R72, RZ ;  /* 0x0000004831027210 */ /* 0x000fc80007f1e0ff */
[----:B------:R-:W-:-:S05]  /*0a30*/  IADD3.X R3, R51, R74, RZ, P0, !PT ;  /* 0x0000004a33037210 */ /* 0x000fca00007fe4ff */
        /* <DEDUP_REMOVED lines=16> */
[----:B0-----:R-:W-:Y:S01]  /*0b40*/  IMAD R12, R136, c[0x0][0x1f0], RZ ;  /* 0x00007c00880c7a24 */ /* 0x001fe200078e02ff */
[----:B------:R-:W-:Y:S01]  /*0b50*/  BSSY B0, `(.L_x_7694) ;  /* 0x0000047000007945 */ /* 0x000fe20003800000 */
[----:B------:R-:W-:Y:S01]  /*0b60*/  IMAD R15, R45, c[0x0][0x1f8], RZ ;  /* 0x00007e002d0f7a24 */ /* 0x000fe200078e02ff */
[----:B------:R-:W-:Y:S01]  /*0b70*/  SHF.R.S32.HI R3, RZ, 0x1f, R2 ;  /* 0x0000001fff037819 */ /* 0x000fe20000011402 */
[----:B------:R-:W-:-:S02]  /*0b80*/  IMAD R13, R47, c[0x0][0x1f4], R12 ;  /* 0x00007d002f0d7a24 */ /* 0x000fc400078e020c */
[C---:B------:R-:W-:Y:S02]  /*0b90*/  IMAD R15, R0.reuse, c[0x0][0x1fc], R15 ;  /* 0x00007f00000f7a24 */ /* 0x040fe400078e020f */
[----:B------:R-:W-:Y:S01]  /*0ba0*/  IMAD.WIDE.U32 R8, R47, c[0x0][0x1f0], R2 ;  /* 0x00007c002f087a25 */ /* 0x000fe200078e0002 */
[----:B-1----:R-:W-:Y:S02]  /*0bb0*/  HADD2.F32 R75, -RZ, R28.H0_H0 ;  /* 0x2000001cff4b7230 */ /* 0x002fe40000004100 */
[--C-:B------:R-:W-:Y:S02]  /*0bc0*/  HADD2.F32 R77, -RZ, R29.reuse.H0_H0 ;  /* 0x2000001dff4d7230 */ /* 0x100fe40000004100 */
[----:B------:R-:W-:Y:S01]  /*0bd0*/  IADD3 R9, R9, R13, RZ ;  /* 0x0000000d09097210 */ /* 0x000fe20007ffe0ff */
[----:B------:R-:W-:Y:S01]  /*0be0*/  HADD2.F32 R29, -RZ, R29.H1_H1 ;  /* 0x3000001dff1d7230 */ /* 0x000fe20000004100 */
[--C-:B-----5:R-:W-:Y:S01]  /*0bf0*/  FADD.FTZ R75, R75, R46.reuse ;  /* 0x0000002e4b4b7221 */ /* 0x120fe20000010000 */
[--C-:B------:R-:W-:Y:S01]  /*0c00*/  HADD2.F32 R79, -RZ, R30.reuse.H0_H0 ;  /* 0x2000001eff4f7230 */ /* 0x100fe20000004100 */
        /* <DEDUP_REMOVED lines=9> */
[C---:B------:R-:W-:Y:S01]  /*0ca0*/  LEA R13, P0, R12.reuse, c[0x0][0x268], 0x1 ;  /* 0x00009a000c0d7a11 */ /* 0x040fe200078008ff */
[--C-:B------:R-:W-:Y:S01]  /*0cb0*/  FADD.FTZ R80, R33, R46.reuse ;  /* 0x0000002e21507221 */ /* 0x100fe20000010000 */
[----:B------:R-:W-:Y:S01]  /*0cc0*/  HADD2.F32 R31, -RZ, R31.H1_H1 ;  /* 0x3000001fff1f7230 */ /* 0x000fe20000004100 */
[----:B------:R-:W-:Y:S01]  /*0cd0*/  FADD.FTZ R81, R81, R46 ;  /* 0x0000002e51517221 */ /* 0x000fe20000010000 */
[----:B------:R-:W-:-:S02]  /*0ce0*/  LEA.HI.X R15, R12, c[0x0][0x26c], R15, 0x1, P0 ;  /* 0x00009b000c0f7a11 */ /* 0x000fc400000f0c0f */
[----:B------:R-:W-:Y:S01]  /*0cf0*/  IADD3 R12, P0, R13, R72, RZ ;  /* 0x000000480d0c7210 */ /* 0x000fe20007f1e0ff */
[--C-:B------:R-:W-:Y:S01]  /*0d00*/  FADD.FTZ R82, R31, R46.reuse ;  /* 0x0000002e1f527221 */ /* 0x100fe20000010000 */
[----:B------:R-:W-:Y:S02]  /*0d10*/  FSETP.GTU.FTZ.AND P3, PT, R78, 20, PT ;  /* 0x41a000004e00780b */ /* 0x000fe40003f7c000 */
[----:B------:R-:W-:Y:S01]  /*0d20*/  IADD3.X R13, R15, R74, RZ, P0, !PT ;  /* 0x0000004a0f0d7210 */ /* 0x000fe200007fe4ff */
[----:B------:R-:W-:Y:S01]  /*0d30*/  HADD2.F32 R15, -RZ, R28.H1_H1 ;  /* 0x3000001cff0f7230 */ /* 0x000fe20000004100 */
[----:B------:R-:W-:Y:S02]  /*0d40*/  FSETP.GTU.FTZ.AND P2, PT, R79, 20, PT ;  /* 0x41a000004f00780b */ /* 0x000fe40003f5c000 */
[----:B------:R-:W-:Y:S02]  /*0d50*/  FSETP.GTU.FTZ.AND P1, PT, R80, 20, PT ;  /* 0x41a000005000780b */ /* 0x000fe40003f3c000 */
[----:B------:R-:W-:Y:S01]  /*0d60*/  FADD.FTZ R76, R15, R46 ;  /* 0x0000002e0f4c7221 */ /* 0x000fe20000010000 */
[----:B------:R-:W-:-:S04]  /*0d70*/  FSETP.GTU.FTZ.AND P0, PT, R81, 20, PT ;  /* 0x41a000005100780b */ /* 0x000fc80003f1c000 */
[----:B------:R-:W-:Y:S01]  /*0d80*/  FSETP.GTU.FTZ.AND P5, PT, R76, 20, PT ;  /* 0x41a000004c00780b */ /* 0x000fe20003fbc000 */
[----:B--2---:R0:W-:Y:S01]  /*0d90*/  STS.128 [R60.X16], R36 ;  /* 0x000000243c007388 */ /* 0x0041e2000000cc00 */
[----:B------:R-:W-:-:S06]  /*0da0*/  NOP ;  /* 0x0000000000007918 */ /* 0x000fcc0000000000 */
[----:B------:R0:W1:Y:S01]  /*0db0*/  LDS.128 R8, [R60.X16] ;  /* 0x000000003c087984 */ /* 0x000062000000cc00 */
[----:B---3--:R-:W-:Y:S05]  /*0dc0*/  @P6 BRA `(.L_x_7695) ;  /* 0x000001f000006947 */ /* 0x008fea0003800000 */
        /* <DEDUP_REMOVED lines=31> */
.L_x_7695:
[----:B------:R-:W-:Y:S05]  /*0fc0*/  BSYNC B0 ;  /* 0x0000000000007941 */ /* 0x000fea0003800000 */
.L_x_7694:
[----:B------:R-:W-:Y:S01]  /*0fd0*/  BSSY B0, `(.L_x_7696) ;  /* 0x0000022000007945 */ /* 0x000fe20003800000 */
[----:B------:R-:W-:Y:S01]  /*0fe0*/  FSETP.GTU.FTZ.AND P6, PT, R82, 20, PT ;  /* 0x41a000005200780b */ /* 0x000fe20003fdc000 */
[----:B------:R-:W-:Y:S07]  /*0ff0*/  @P5 BRA `(.L_x_7697) ;  /* 0x000001f000005947 */ /* 0x000fee0003800000 */
        /* <DEDUP_REMOVED lines=31> */
.L_x_7697:
[----:B------:R-:W-:Y:S05]  /*11f0*/  BSYNC B0 ;  /* 0x0000000000007941 */ /* 0x000fea0003800000 */
.L_x_7696:
[----:B------:R-:W-:Y:S01]  /*1200*/  BSSY B0, `(.L_x_7698) ;  /* 0x0000021000007945 */ /* 0x000fe20003800000 */
        /* <DEDUP_REMOVED lines=32> */
.L_x_7699:
[----:B------:R-:W-:Y:S05]  /*1410*/  BSYNC B0 ;  /* 0x0000000000007941 */ /* 0x000fea0003800000 */
.L_x_7698:
        /* <DEDUP_REMOVED lines=33> */
.L_x_7701:
[----:B------:R-:W-:Y:S05]  /*1630*/  BSYNC B0 ;  /* 0x0000000000007941 */ /* 0x000fea0003800000 */
.L_x_7700:
        /* <DEDUP_REMOVED lines=33> */
.L_x_7703:
[----:B------:R-:W-:Y:S05]  /*1850*/  BSYNC B0 ;  /* 0x0000000000007941 */ /* 0x000fea0003800000 */
.L_x_7702:
        /* <DEDUP_REMOVED lines=33> */
.L_x_7705:
[----:B------:R-:W-:Y:S05]  /*1a70*/  BSYNC B0 ;  /* 0x0000000000007941 */ /* 0x000fea0003800000 */
.L_x_7704:
        /* <DEDUP_REMOVED lines=33> */
.L_x_7707:
[----:B------:R-:W-:Y:S05]  /*1c90*/  BSYNC B0 ;  /* 0x0000000000007941 */ /* 0x000fea0003800000 */
.L_x_7706:
        /* <DEDUP_REMOVED lines=33> */
.L_x_7709:
[----:B------:R-:W-:Y:S05]  /*1eb0*/  BSYNC B0 ;  /* 0x0000000000007941 */ /* 0x000fea0003800000 */
.L_x_7708:
[----:B------:R-:W-:Y:S06]  /*1ec0*/  BAR.SYNC.DEFER_BLOCKING 0x0 ;  /* 0x0000000000007b1d */ /* 0x000fec0000010000 */
[----:B------:R-:W2:Y:S01]  /*1ed0*/  LDG.E.128 R32, [R12.64] ;  /* 0x000000060c207981 */ /* 0x000ea2000c1e1d00 */
        /* <DEDUP_REMOVED lines=14> */
[----:B------:R-:W2:Y:S04]  /*1fc0*/  LDS.128 R12, [R60.X16] ;  /* 0x000000003c0c7984 */ /* 0x000ea8000000cc00 */
[----:B------:R-:W-:Y:S06]  /*1fd0*/  BAR.SYNC.DEFER_BLOCKING 0x0 ;  /* 0x0000000000007b1d */ /* 0x000fec0000010000 */
[----:B------:R-:W3:Y:S01]  /*1fe0*/  LDG.E.128 R28, [R28.64] ;  /* 0x000000061c1c7981 */ /* 0x000ee2000c1e1d00 */
[----:B-1----:R-:W-:-:S02]  /*1ff0*/  HADD2.F32 R87, -RZ, R8.H0_H0 ;  /* 0x20000008ff577230 */ /* 0x002fc40000004100 */
[----:B------:R-:W-:Y:S02]  /*2000*/  HADD2.F32 R8, -RZ, R8.H1_H1 ;  /* 0x30000008ff087230 */ /* 0x000fe40000004100 */
[--C-:B------:R-:W-:Y:S02]  /*2010*/  HADD2.F32 R99, -RZ, R11.reuse.H0_H0 ;  /* 0x2000000bff637230 */ /* 0x100fe40000004100 */
[----:B------:R-:W-:Y:S02]  /*2020*/  HADD2.F32 R101, -RZ, R11.H1_H1 ;  /* 0x3000000bff657230 */ /* 0x000fe40000004100 */
[--C-:B------:R-:W-:Y:S02]  /*2030*/  HADD2.F32 R95, -RZ, R10.reuse.H0_H0 ;  /* 0x2000000aff5f7230 */ /* 0x100fe40000004100 */
[----:B------:R-:W-:Y:S02]  /*2040*/  HADD2.F32 R97, -RZ, R10.H1_H1 ;  /* 0x3000000aff617230 */ /* 0x000fe40000004100 */
[----:B0-2---:R-:W-:-:S02]  /*2050*/  HADD2.F32 R38, -RZ, R12.H1_H1 ;  /* 0x3000000cff267230 */ /* 0x005fc40000004100 */
[--C-:B------:R-:W-:Y:S02]  /*2060*/  HADD2.F32 R40, -RZ, R13.reuse.H1_H1 ;  /* 0x3000000dff287230 */ /* 0x100fe40000004100 */
[----:B------:R-:W-:Y:S01]  /*2070*/  HADD2.F32 R36, -RZ, R12.H0_H0 ;  /* 0x2000000cff247230 */ /* 0x000fe20000004100 */
[----:B------:R-:W-:Y:S01]  /*2080*/  FMUL.FTZ R12, R38, -1.4426950216293334961 ;  /* 0xbfb8aa3b260c7820 */ /* 0x000fe20000410000 */
[----:B------:R-:W-:Y:S01]  /*2090*/  HADD2.F32 R39, -RZ, R13.H0_H0 ;  /* 0x2000000dff277230 */ /* 0x000fe20000004100 */
[----:B------:R-:W-:Y:S01]  /*20a0*/  FMUL.FTZ R13, R40, -1.4426950216293334961 ;  /* 0xbfb8aa3b280d7820 */ /* 0x000fe20000410000 */
[--C-:B------:R-:W-:Y:S01]  /*20b0*/  HADD2.F32 R43, -RZ, R14.reuse.H0_H0 ;  /* 0x2000000eff2b7230 */ /* 0x100fe20000004100 */
[----:B------:R-:W0:Y:S01]  /*20c0*/  MUFU.EX2 R32, R12 ;  /* 0x0000000c00207308 */ /* 0x000e220000000800 */
[----:B------:R-:W-:Y:S01]  /*20d0*/  HADD2.F32 R85, -RZ, R14.H1_H1 ;  /* 0x3000000eff557230 */ /* 0x000fe20000004100 */
[----:B------:R-:W-:Y:S01]  /*20e0*/  FMUL.FTZ R37, R36, -1.4426950216293334961 ;  /* 0xbfb8aa3b24257820 */ /* 0x000fe20000410000 */
[--C-:B------:R-:W-:Y:S01]  /*20f0*/  HADD2.F32 R90, -RZ, R15.reuse.H0_H0 ;  /* 0x2000000fff5a7230 */ /* 0x100fe20000004100 */
[----:B------:R-:W-:Y:S01]  /*2100*/  FMUL.FTZ R33, R39, -1.4426950216293334961 ;  /* 0xbfb8aa3b27217820 */ /* 0x000fe20000410000 */
[----:B------:R-:W-:Y:S01]  /*2110*/  HADD2.F32 R94, -RZ, R15.H1_H1 ;  /* 0x3000000fff5e7230 */ /* 0x000fe20000004100 */
[----:B------:R-:W-:Y:S01]  /*2120*/  FMUL.FTZ R41, R43, -1.4426950216293334961 ;  /* 0xbfb8aa3b2b297820 */ /* 0x000fe20000410000 */
[--C-:B------:R-:W-:Y:S01]  /*2130*/  HADD2.F32 R93, -RZ, R9.reuse.H1_H1 ;  /* 0x30000009ff5d7230 */ /* 0x100fe20000004100 */
[----:B------:R-:W1:Y:S01]  /*2140*/  MUFU.EX2 R35, R13 ;  /* 0x0000000d00237308 */ /* 0x000e620000000800 */
[----:B------:R-:W-:Y:S01]  /*2150*/  FMUL.FTZ R84, R90, -1.4426950216293334961 ;  /* 0xbfb8aa3b5a547820 */ /* 0x000fe20000410000 */
[----:B------:R-:W-:Y:S01]  /*2160*/  HADD2.F32 R91, -RZ, R9.H0_H0 ;  /* 0x20000009ff5b7230 */ /* 0x000fe20000004100 */
[----:B------:R-:W-:-:S02]  /*2170*/  FMUL.FTZ R88, R94, -1.4426950216293334961 ;  /* 0xbfb8aa3b5e587820 */ /* 0x000fc40000410000 */
[----:B------:R-:W-:-:S03]  /*2180*/  FMUL.FTZ R83, R85, -1.4426950216293334961 ;  /* 0xbfb8aa3b55537820 */ /* 0x000fc60000410000 */
[----:B------:R-:W2:Y:S01]  /*2190*/  MUFU.EX2 R37, R37 ;  /* 0x0000002500257308 */ /* 0x000ea20000000800 */
[----:B0-----:R-:W-:-:S07]  /*21a0*/  FADD.FTZ R32, R32, 1 ;  /* 0x3f80000020207421 */ /* 0x001fce0000010000 */
[----:B------:R-:W0:Y:S01]  /*21b0*/  MUFU.EX2 R34, R33 ;  /* 0x0000002100227308 */ /* 0x000e220000000800 */
[----:B-1----:R-:W-:-:S07]  /*21c0*/  FADD.FTZ R35, R35, 1 ;  /* 0x3f80000023237421 */ /* 0x002fce0000010000 */
[----:B------:R-:W-:Y:S01]  /*21d0*/  MUFU.EX2 R86, R84 ;  /* 0x0000005400567308 */ /* 0x000fe20000000800 */
[----:B--2---:R-:W-:-:S07]  /*21e0*/  FADD.FTZ R37, R37, 1 ;  /* 0x3f80000025257421 */ /* 0x004fce0000010000 */
[----:B------:R-:W1:Y:S01]  /*21f0*/  MUFU.EX2 R89, R88 ;  /* 0x0000005800597308 */ /* 0x000e620000000800 */
[----:B0-----:R-:W-:-:S07]  /*2200*/  FADD.FTZ R34, R34, 1 ;  /* 0x3f80000022227421 */ /* 0x001fce0000010000 */
[----:B------:R-:W0:Y:S08]  /*2210*/  MUFU.EX2 R42, R41 ;  /* 0x00000029002a7308 */ /* 0x000e300000000800 */
[----:B------:R-:W2:Y:S01]  /*2220*/  MUFU.RCP R33, R32 ;  /* 0x0000002000217308 */ /* 0x000ea20000001000 */
[----:B-1----:R-:W-:-:S07]  /*2230*/  FADD.FTZ R89, R89, 1 ;  /* 0x3f80000059597421 */ /* 0x002fce0000010000 */
[----:B------:R-:W1:Y:S01]  /*2240*/  MUFU.EX2 R83, R83 ;  /* 0x0000005300537308 */ /* 0x000e620000000800 */
[----:B0-----:R-:W-:-:S07]  /*2250*/  FADD.FTZ R42, R42, 1 ;  /* 0x3f8000002a2a7421 */ /* 0x001fce0000010000 */
[----:B------:R-:W-:Y:S01]  /*2260*/  MUFU.RCP R41, R35 ;  /* 0x0000002300297308 */ /* 0x000fe20000001000 */
[----:B--2---:R-:W-:-:S04]  /*2270*/  FADD.FTZ R11, -R33, 1 ;  /* 0x3f800000210b7421 */ /* 0x004fc80000010100 */
[----:B------:R-:W-:-:S03]  /*2280*/  FFMA.FTZ R11, R38, R11, 1 ;  /* 0x3f800000260b7423 */ /* 0x000fc6000001000b */
[----:B------:R-:W0:Y:S01]  /*2290*/  MUFU.RCP R37, R37 ;  /* 0x0000002500257308 */ /* 0x000e220000001000 */
[----:B-1----:R-:W-:-:S07]  /*22a0*/  FADD.FTZ R10, R83, 1 ;  /* 0x3f800000530a7421 */ /* 0x002fce0000010000 */
[----:B------:R-:W1:Y:S08]  /*22b0*/  MUFU.RCP R34, R34 ;  /* 0x0000002200227308 */ /* 0x000e700000001000 */
[----:B------:R2:W-:Y:S01]  /*22c0*/  MUFU.RCP R84, R42 ;  /* 0x0000002a00547308 */ /* 0x0005e20000001000 */
[----:B0-----:R-:W-:-:S04]  /*22d0*/  FADD.FTZ R9, -R37, 1 ;  /* 0x3f80000025097421 */ /* 0x001fc80000010100 */
[C---:B------:R-:W-:Y:S02]  /*22e0*/  FFMA.FTZ R9, R36.reuse, R9, 1 ;  /* 0x3f80000024097423 */ /* 0x040fe40000010009 */
[----:B------:R-:W-:Y:S01]  /*22f0*/  FMUL.FTZ R36, R36, R37 ;  /* 0x0000002524247220 */ /* 0x000fe20000410000 */
[----:B---3--:R0:W-:Y:S01]  /*2300*/  STS.128 [R60.X16], R28 ;  /* 0x0000001c3c007388 */ /* 0x0081e2000000cc00 */
[----:B------:R-:W-:-:S06]  /*2310*/  NOP ;  /* 0x0000000000007918 */ /* 0x000fcc0000000000 */
[----:B------:R-:W3:Y:S01]  /*2320*/  LDS.128 R12, [R60.X16] ;  /* 0x000000003c0c7984 */ /* 0x000ee2000000cc00 */
[----:B0-----:R-:W-:Y:S02]  /*2330*/  FADD.FTZ R28, R86, 1 ;  /* 0x3f800000561c7421 */ /* 0x001fe40000010000 */
[----:B------:R-:W-:Y:S01]  /*2340*/  FMUL.FTZ R31, R38, R33 ;  /* 0x00000021261f7220 */ /* 0x000fe20000410000 */
[----:B------:R0:W-:Y:S08]  /*2350*/  MUFU.RCP R86, R10 ;  /* 0x0000000a00567308 */ /* 0x0001f00000001000 */
[----:B------:R4:W5:Y:S01]  /*2360*/  MUFU.RCP R103, R28 ;  /* 0x0000001c00677308 */ /* 0x0009620000001000 */
[----:B---3--:R-:W-:-:S02]  /*2370*/  HADD2.F32 R32, -RZ, R12.H1_H1 ;  /* 0x3000000cff207230 */ /* 0x008fc40000004100 */
[----:B------:R-:W-:Y:S02]  /*2380*/  HADD2.F32 R30, -RZ, R12.H0_H0 ;  /* 0x2000000cff1e7230 */ /* 0x000fe40000004100 */
[----:B--2---:R-:W-:Y:S01]  /*2390*/  HADD2.F32 R42, -RZ, R13.H1_H1 ;  /* 0x3000000dff2a7230 */ /* 0x004fe20000004100 */
[----:B------:R-:W-:Y:S01]  /*23a0*/  FMUL.FTZ R12, R8, R32 ;  /* 0x00000020080c7220 */ /* 0x000fe20000410000 */
[--C-:B------:R-:W-:Y:S01]  /*23b0*/  HADD2.F32 R92, -RZ, R15.reuse.H0_H0 ;  /* 0x2000000fff5c7230 */ /* 0x100fe20000004100 */
[----:B0-----:R-:W-:Y:S01]  /*23c0*/  FMUL.FTZ R10, R87, R30 ;  /* 0x0000001e570a7220 */ /* 0x001fe20000410000 */
[----:B------:R-:W-:Y:S01]  /*23d0*/  HADD2.F32 R96, -RZ, R15.H1_H1 ;  /* 0x3000000fff607230 */ /* 0x000fe20000004100 */
[----:B------:R-:W-:Y:S01]  /*23e0*/  FMUL.FTZ R12, R33, R12 ;  /* 0x0000000c210c7220 */ /* 0x000fe20000410000 */
[----:B------:R-:W-:Y:S01]  /*23f0*/  HADD2.F32 R35, -RZ, R13.H0_H0 ;  /* 0x2000000dff237230 */ /* 0x000fe20000004100 */
[----:B------:R-:W0:Y:S01]  /*2400*/  MUFU.RCP R33, R89 ;  /* 0x0000005900217308 */ /* 0x000e220000001000 */
[----:B------:R-:W-:Y:S01]  /*2410*/  FADD.FTZ R15, -R41, 1 ;  /* 0x3f800000290f7421 */ /* 0x000fe20000010100 */
[--C-:B------:R-:W-:Y:S01]  /*2420*/  HADD2.F32 R83, -RZ, R14.reuse.H0_H0 ;  /* 0x2000000eff537230 */ /* 0x100fe20000004100 */
[----:B----4-:R-:W-:Y:S01]  /*2430*/  FMUL.FTZ R28, R93, R42 ;  /* 0x0000002a5d1c7220 */ /* 0x010fe20000410000 */
[----:B------:R-:W-:Y:S01]  /*2440*/  HADD2.F32 R88, -RZ, R14.H1_H1 ;  /* 0x3000000eff587230 */ /* 0x000fe20000004100 */
[----:B------:R-:W-:-:S02]  /*2450*/  FFMA.FTZ R15, R40, R15, 1 ;  /* 0x3f800000280f7423 */ /* 0x000fc4000001000f */
[----:B------:R-:W-:Y:S02]  /*2460*/  FMUL.FTZ R28, R41, R28 ;  /* 0x0000001c291c7220 */ /* 0x000fe40000410000 */
[----:B-1----:R-:W-:Y:S02]  /*2470*/  FADD.FTZ R14, -R34, 1 ;  /* 0x3f800000220e7421 */ /* 0x002fe40000010100 */
[----:B------:R-:W-:Y:S02]  /*2480*/  FMUL.FTZ R13, R91, R35 ;  /* 0x000000235b0d7220 */ /* 0x000fe40000410000 */
[----:B------:R-:W-:Y:S02]  /*2490*/  FMUL.FTZ R12, R12, R11 ;  /* 0x0000000b0c0c7220 */ /* 0x000fe40000410000 */
[----:B------:R-:W-:Y:S02]  /*24a0*/  FMUL.FTZ R28, R28, R15 ;  /* 0x0000000f1c1c7220 */ /* 0x000fe40000410000 */
[----:B------:R-:W-:-:S02]  /*24b0*/  FMUL.FTZ R10, R37, R10 ;  /* 0x0000000a250a7220 */ /* 0x000fc40000410000 */
[----:B------:R-:W-:Y:S02]  /*24c0*/  FFMA.FTZ R14, R39, R14, 1 ;  /* 0x3f800000270e7423 */ /* 0x000fe4000001000e */
[----:B------:R-:W-:Y:S02]  /*24d0*/  FMUL.FTZ R13, R34, R13 ;  /* 0x0000000d220d7220 */ /* 0x000fe40000410000 */
[----:B-----5:R-:W-:Y:S02]  /*24e0*/  FADD.FTZ R11, -R103, 1 ;  /* 0x3f800000670b7421 */ /* 0x020fe40000010100 */
[----:B0-----:R-:W-:Y:S02]  /*24f0*/  FADD.FTZ R15, -R33, 1 ;  /* 0x3f800000210f7421 */ /* 0x001fe40000010100 */
[----:B------:R-:W-:Y:S02]  /*2500*/  FMUL.FTZ R9, R10, R9 ;  /* 0x000000090a097220 */ /* 0x000fe40000410000 */
[----:B------:R-:W-:-:S02]  /*2510*/  FMUL.FTZ R13, R13, R14 ;  /* 0x0000000e0d0d7220 */ /* 0x000fc40000410000 */
[----:B------:R-:W-:Y:S01]  /*2520*/  FFMA.FTZ R29, R90, R11, 1 ;  /* 0x3f8000005a1d7423 */ /* 0x000fe2000001000b */
[----:B------:R-:W-:Y:S01]  /*2530*/  F2FP.PACK_AB R12, R12, R9 ;  /* 0x000000090c0c723e */ /* 0x000fe200000000ff */
[----:B------:R-:W-:Y:S01]  /*2540*/  FFMA.FTZ R37, R94, R15, 1 ;  /* 0x3f8000005e257423 */ /* 0x000fe2000001000f */
[----:B------:R-:W-:Y:S01]  /*2550*/  F2FP.PACK_AB R13, R28, R13 ;  /* 0x0000000d1c0d723e */ /* 0x000fe200000000ff */
[----:B------:R-:W-:Y:S02]  /*2560*/  FADD.FTZ R10, -R84, 1 ;  /* 0x3f800000540a7421 */ /* 0x000fe40000010100 */
[----:B------:R-:W-:Y:S02]  /*2570*/  FADD.FTZ R14, -R86, 1 ;  /* 0x3f800000560e7421 */ /* 0x000fe40000010100 */
[----:B------:R-:W-:Y:S02]  /*2580*/  FMUL.FTZ R11, R95, R83 ;  /* 0x000000535f0b7220 */ /* 0x000fe40000410000 */
[----:B------:R-:W-:-:S02]  /*2590*/  FMUL.FTZ R15, R97, R88 ;  /* 0x00000058610f7220 */ /* 0x000fc40000410000 */
        /* <DEDUP_REMOVED lines=12> */
[----:B------:R-:W-:Y:S01]  /*2660*/  F2FP.PACK_AB R14, R15, R10 ;  /* 0x0000000a0f0e723e */ /* 0x000fe200000000ff */
[--C-:B------:R-:W-:Y:S01]  /*2670*/  HADD2.F32 R10, -RZ, R4.reuse.H0_H0 ;  /* 0x20000004ff0a7230 */ /* 0x100fe20000004100 */
[----:B------:R-:W-:Y:S01]  /*2680*/  FMUL.FTZ R87, R87, R36 ;  /* 0x0000002457577220 */ /* 0x000fe20000410000 */
[----:B------:R-:W-:Y:S01]  /*2690*/  HADD2.F32 R37, -RZ, R4.H1_H1 ;  /* 0x30000004ff257230 */ /* 0x000fe20000004100 */
[----:B------:R-:W-:Y:S01]  /*26a0*/  F2FP.PACK_AB R15, R98, R29 ;  /* 0x0000001d620f723e */ /* 0x000fe200000000ff */
[----:B------:R-:W-:Y:S01]  /*26b0*/  BAR.SYNC.DEFER_BLOCKING 0x0 ;  /* 0x0000000000007b1d */ /* 0x000fe20000010000 */
[----:B------:R-:W-:Y:S01]  /*26c0*/  FFMA.FTZ R38, R87, R10, R73 ;  /* 0x0000000a57267223 */ /* 0x000fe20000010049 */
[----:B------:R-:W-:Y:S01]  /*26d0*/  MOV R73, c[0x0][0x16c] ;  /* 0x00005b0000497a02 */ /* 0x000fe20000000f00 */
[----:B------:R-:W-:-:S02]  /*26e0*/  FMUL.FTZ R89, R8, R31 ;  /* 0x0000001f08597220 */ /* 0x000fc40000410000 */
[----:B------:R-:W-:Y:S01]  /*26f0*/  IMAD R28, R136, c[0x0][0x2e8], RZ ;  /* 0x0000ba00881c7a24 */ /* 0x000fe200078e02ff */
[----:B------:R-:W-:Y:S01]  /*2700*/  ISETP.GE.AND P1, PT, R73, 0x1, PT ;  /* 0x000000014900780c */ /* 0x000fe20003f26270 */
[----:B------:R-:W-:Y:S01]  /*2710*/  FMUL.FTZ R34, R39, R34 ;  /* 0x0000002227227220 */ /* 0x000fe20000410000 */
[----:B------:R-:W-:Y:S01]  /*2720*/  HADD2.F32 R73, -RZ, R7.H1_H1 ;  /* 0x30000007ff497230 */ /* 0x000fe20000004100 */
[C---:B------:R-:W-:Y:S02]  /*2730*/  IMAD R39, R47.reuse, c[0x0][0x2ec], R28 ;  /* 0x0000bb002f277a24 */ /* 0x040fe400078e021c */
[----:B------:R-:W-:-:S04]  /*2740*/  IMAD.WIDE.U32 R28, R47, c[0x0][0x2e8], R2 ;  /* 0x0000ba002f1c7a25 */ /* 0x000fc800078e0002 */
[----:B------:R-:W-:Y:S01]  /*2750*/  FFMA.FTZ R38, R89, R37, R38 ;  /* 0x0000002559267223 */ /* 0x000fe20000010026 */
[----:B------:R-:W-:Y:S01]  /*2760*/  HADD2.F32 R37, -RZ, R5.H0_H0 ;  /* 0x20000005ff257230 */ /* 0x000fe20000004100 */
[----:B------:R-:W-:Y:S01]  /*2770*/  FMUL.FTZ R91, R91, R34 ;  /* 0x000000225b5b7220 */ /* 0x000fe20000410000 */
[----:B------:R-:W-:Y:S01]  /*2780*/  IADD3 R29, R29, R39, RZ ;  /* 0x000000271d1d7210 */ /* 0x000fe20007ffe0ff */
[----:B------:R-:W-:Y:S02]  /*2790*/  FMUL.FTZ R40, R40, R41 ;  /* 0x0000002928287220 */ /* 0x000fe40000410000 */
[----:B------:R-:W-:Y:S02]  /*27a0*/  FFMA.FTZ R38, R91, R37, R38 ;  /* 0x000000255b267223 */ /* 0x000fe40000010026 */
[----:B------:R-:W-:Y:S01]  /*27b0*/  FMUL.FTZ R93, R93, R40 ;  /* 0x000000285d5d7220 */ /* 0x000fe20000410000 */
[----:B------:R0:W-:Y:S01]  /*27c0*/  STS.128 [R60.X16], R12 ;  /* 0x0000000c3c007388 */ /* 0x0001e2000000cc00 */
[----:B------:R-:W-:-:S06]  /*27d0*/  NOP ;  /* 0x0000000000007918 */ /* 0x000fcc0000000000 */
[----:B------:R-:W1:Y:S01]  /*27e0*/  LDS.128 R8, [R60.X16] ;  /* 0x000000003c087984 */ /* 0x000e62000000cc00 */
[----:B------:R-:W-:Y:S02]  /*27f0*/  FMUL.FTZ R84, R43, R84 ;  /* 0x000000542b547220 */ /* 0x000fe40000410000 */
[----:B------:R-:W-:Y:S02]  /*2800*/  FMUL.FTZ R86, R85, R86 ;  /* 0x0000005655567220 */ /* 0x000fe40000410000 */
[----:B------:R-:W-:Y:S02]  /*2810*/  FMUL.FTZ R95, R95, R84 ;  /* 0x000000545f5f7220 */ /* 0x000fe40000410000 */
[----:B------:R-:W-:Y:S02]  /*2820*/  FMUL.FTZ R97, R97, R86 ;  /* 0x0000005661617220 */ /* 0x000fe40000410000 */
[----:B0-----:R-:W-:Y:S01]  /*2830*/  IMAD R13, R45, c[0x0][0x2f0], RZ ;  /* 0x0000bc002d0d7a24 */ /* 0x001fe200078e02ff */
[----:B------:R-:W-:Y:S01]  /*2840*/  HADD2.F32 R14, -RZ, R5.H1_H1 ;  /* 0x30000005ff0e7230 */ /* 0x000fe20000004100 */
[----:B------:R-:W-:Y:S01]  /*2850*/  FMUL.FTZ R90, R90, R103 ;  /* 0x000000675a5a7220 */ /* 0x000fe20000410000 */
[----:B------:R-:W-:Y:S01]  /*2860*/  HADD2.F32 R15, -RZ, R6.H0_H0 ;  /* 0x20000006ff0f7230 */ /* 0x000fe20000004100 */
[----:B------:R-:W-:-:S02]  /*2870*/  IMAD R37, R0, c[0x0][0x2f4], R13 ;  /* 0x0000bd0000257a24 */ /* 0x000fc400078e020d */
[----:B------:R-:W-:-:S04]  /*2880*/  IMAD.WIDE.U32 R12, R0, c[0x0][0x2f0], R28 ;  /* 0x0000bc00000c7a25 */ /* 0x000fc800078e001c */
[----:B------:R-:W-:Y:S01]  /*2890*/  FFMA.FTZ R14, R93, R14, R38 ;  /* 0x0000000e5d0e7223 */ /* 0x000fe20000010026 */
[----:B------:R-:W-:Y:S01]  /*28a0*/  IADD3 R37, R13, R37, RZ ;  /* 0x000000250d257210 */ /* 0x000fe20007ffe0ff */
[----:B------:R-:W-:Y:S01]  /*28b0*/  HADD2.F32 R13, -RZ, R6.H1_H1 ;  /* 0x30000006ff0d7230 */ /* 0x000fe20000004100 */
[C---:B------:R-:W-:Y:S01]  /*28c0*/  LEA R29, P0, R12.reuse, c[0x0][0x338], 0x1 ;  /* 0x0000ce000c1d7a11 */ /* 0x040fe200078008ff */
[----:B------:R-:W-:Y:S01]  /*28d0*/  FFMA.FTZ R14, R95, R15, R14 ;  /* 0x0000000f5f0e7223 */ /* 0x000fe2000001000e */
[----:B------:R-:W-:Y:S01]  /*28e0*/  HADD2.F32 R15, -RZ, R7.H0_H0 ;  /* 0x20000007ff0f7230 */ /* 0x000fe20000004100 */
[----:B------:R-:W-:Y:S01]  /*28f0*/  FMUL.FTZ R99, R99, R90 ;  /* 0x0000005a63637220 */ /* 0x000fe20000410000 */
[----:B------:R-:W-:Y:S01]  /*2900*/  LEA.HI.X R37, R12, c[0x0][0x33c], R37, 0x1, P0 ;  /* 0x0000cf000c257a11 */ /* 0x000fe200000f0c25 */
[----:B------:R-:W-:Y:S01]  /*2910*/  FFMA.FTZ R14, R97, R13, R14 ;  /* 0x0000000d610e7223 */ /* 0x000fe2000001000e */
[----:B------:R-:W-:Y:S01]  /*2920*/  IADD3 R12, P2, R29, R72, RZ ;  /* 0x000000481d0c7210 */ /* 0x000fe20007f5e0ff */
[----:B------:R-:W-:Y:S01]  /*2930*/  FMUL.FTZ R94, R94, R33 ;  /* 0x000000215e5e7220 */ /* 0x000fe20000410000 */
[----:B------:R-:W-:Y:S01]  /*2940*/  ISETP.NE.U32.AND P0, PT, RZ, c[0x0][0x270], PT ;  /* 0x00009c00ff007a0c */ /* 0x000fe20003f05070 */
[----:B------:R-:W-:Y:S01]  /*2950*/  FFMA.FTZ R38, R99, R15, R14 ;  /* 0x0000000f63267223 */ /* 0x000fe2000001000e */
        /* <DEDUP_REMOVED lines=34> */
.L_x_7710:
[----:B------:R-:W-:Y:S01]  /*2b80*/  BAR.SYNC.DEFER_BLOCKING 0x0 ;  /* 0x0000000000007b1d */ /* 0x000fe20000010000 */
[----:B------:R-:W-:Y:S01]  /*2b90*/  HFMA2.MMA R90, -RZ, RZ, 0, 0 ;  /* 0x00000000ff5a7435 */ /* 0x000fe200000001ff */
[----:B------:R-:W-:Y:S01]  /*2ba0*/  FFMA.FTZ R73, R101, R73, R38 ;  /* 0x0000004965497223 */ /* 0x000fe20000010026 */
[----:B------:R-:W-:Y:S01]  /*2bb0*/  HFMA2.MMA R86, -RZ, RZ, 0, 0 ;  /* 0x00000000ff567435 */ /* 0x000fe200000001ff */
[----:B------:R-:W-:Y:S01]  /*2bc0*/  MOV R83, RZ ;  /* 0x000000ff00537202 */ /* 0x000fe20000000f00 */
[----:B------:R-:W-:Y:S01]  /*2bd0*/  HFMA2.MMA R88, -RZ, RZ, 0, 0 ;  /* 0x00000000ff587435 */ /* 0x000fe200000001ff */
        /* <DEDUP_REMOVED lines=23> */
[----:B------:R-:W-:Y:S02]  /*2d50*/  IADD3 R9, R9, R11, RZ ;  /* 0x0000000b09097210 */ /* 0x000fe40007ffe0ff */
[----:B------:R-:W-:Y:S02]  /*2d60*/  MOV R100, RZ ;  /* 0x000000ff00647202 */ /* 0x000fe40000000f00 */
[----:B------:R-:W-:Y:S01]  /*2d70*/  MOV R117, RZ ;  /* 0x000000ff00757202 */ /* 0x000fe20000000f00 */
[----:B------:R-:W-:-:S05]  /*2d80*/  IMAD.WIDE.U32 R40, R48, c[0x0][0x2a0], R8 ;  /* 0x0000a80030287a25 */ /* 0x000fca00078e0008 */
[----:B------:R-:W-:Y:S02]  /*2d90*/  IADD3 R13, R41, R13, RZ ;  /* 0x0000000d290d7210 */ /* 0x000fe40007ffe0ff */
[----:B------:R-:W-:-:S04]  /*2da0*/  LEA R8, P0, R40, c[0x0][0x318], 0x2 ;  /* 0x0000c60028087a11 */ /* 0x000fc800078010ff */
[----:B------:R-:W-:Y:S02]  /*2db0*/  LEA.HI.X R9, R40, c[0x0][0x31c], R13, 0x2, P0 ;  /* 0x0000c70028097a11 */ /* 0x000fe400000f140d */
[----:B------:R-:W-:-:S03]  /*2dc0*/  IADD3 R40, P0, R2, R40, RZ ;  /* 0x0000002802287210 */ /* 0x000fc60007f1e0ff */
[----:B------:R-:W-:Y:S01]  /*2dd0*/  IMAD.WIDE R8, R43, 0x4, R8 ;  /* 0x000000042b087825 */ /* 0x000fe200078e0208 */
[----:B------:R-:W-:-:S03]  /*2de0*/  IADD3.X R41, R3, R13, RZ, P0, !PT ;  /* 0x0000000d03297210 */ /* 0x000fc600007fe4ff */
        /* <DEDUP_REMOVED lines=13> */
.L_x_7732:
[----:B------:R-:W-:Y:S01]  /*2ec0*/  SHF.R.S32.HI R104, RZ, 0x1f, R115 ;  /* 0x0000001fff687819 */ /* 0x000fe20000011473 */
[----:B------:R-:W-:Y:S01]  /*2ed0*/  IMAD.WIDE.U32 R10, R115, c[0x0][0x1a0], RZ ;  /* 0x00006800730a7a25 */ /* 0x000fe200078e00ff */
[----:B------:R-:W-:-:S02]  /*2ee0*/  MOV R8, R20 ;  /* 0x0000001400087202 */ /* 0x000fc40000000f00 */
[----:B------:R-:W-:Y:S01]  /*2ef0*/  MOV R9, R63 ;  /* 0x0000003f00097202 */ /* 0x000fe20000000f00 */
[----:B------:R-:W-:Y:S01]  /*2f00*/  IMAD R14, R104, c[0x0][0x1a0], RZ ;  /* 0x00006800680e7a24 */ /* 0x000fe200078e02ff */
[----:B------:R-:W-:Y:S01]  /*2f10*/  LEA R13, P1, R10, R57, 0x1 ;  /* 0x000000390a0d7211 */ /* 0x000fe200078208ff */
[----:B------:R-:W-:Y:S02]  /*2f20*/  IMAD R12, R104, c[0x0][0x188], RZ ;  /* 0x00006200680c7a24 */ /* 0x000fe400078e02ff */
[C---:B------:R-:W-:Y:S02]  /*2f30*/  IMAD R119, R115.reuse, c[0x0][0x1a4], R14 ;  /* 0x0000690073777a24 */ /* 0x040fe400078e020e */
[----:B------:R-:W-:-:S03]  /*2f40*/  IMAD.WIDE.U32 R8, R115, c[0x0][0x188], R8 ;  /* 0x0000620073087a25 */ /* 0x000fc600078e0008 */
[----:B------:R-:W-:Y:S01]  /*2f50*/  IADD3 R11, R11, R119, RZ ;  /* 0x000000770b0b7210 */ /* 0x000fe20007ffe0ff */
[----:B------:R-:W-:Y:S01]  /*2f60*/  IMAD R15, R115, c[0x0][0x18c], R12 ;  /* 0x00006300730f7a24 */ /* 0x000fe200078e020c */
[----:B------:R-:W-:Y:S02]  /*2f70*/  LEA R12, P0, R8, c[0x0][0x220], 0x2 ;  /* 0x00008800080c7a11 */ /* 0x000fe400078010ff */
[----:B------:R-:W-:Y:S02]  /*2f80*/  LEA.HI.X R11, R10, R58, R11, 0x1, P1 ;  /* 0x0000003a0a0b7211 */ /* 0x000fe400008f0c0b */
[----:B------:R-:W-:Y:S02]  /*2f90*/  IADD3 R10, P1, R13, R72, RZ ;  /* 0x000000480d0a7210 */ /* 0x000fe40007f3e0ff */
[----:B------:R-:W-:Y:S02]  /*2fa0*/  IADD3 R9, R9, R15, RZ ;  /* 0x0000000f09097210 */ /* 0x000fe40007ffe0ff */
[----:B------:R-:W-:-:S02]  /*2fb0*/  IADD3.X R11, R11, R74, RZ, P1, !PT ;  /* 0x0000004a0b0b7210 */ /* 0x000fc40000ffe4ff */
[----:B------:R-:W-:-:S04]  /*2fc0*/  LEA.HI.X R13, R8, c[0x0][0x224], R9, 0x2, P0 ;  /* 0x00008900080d7a11 */ /* 0x000fc800000f1409 */
[----:B--2---:R-:W2:Y:S04]  /*2fd0*/  LDG.E.128 R8, [R10.64] ;  /* 0x000000060a087981 */ /* 0x004ea8000c1e1d00 */
[----:B0--3--:R0:W3:Y:S01]  /*2fe0*/  LDG.E R102, [R12.64] ;  /* 0x000000060c667981 */ /* 0x0090e2000c1e1900 */
[----:B------:R-:W-:Y:S01]  /*2ff0*/  IMAD R110, R104, c[0x0][0x1c0], RZ ;  /* 0x00007000686e7a24 */ /* 0x000fe200078e02ff */
[----:B0-----:R-:W-:Y:S02]  /*3000*/  MOV R12, R18 ;  /* 0x00000012000c7202 */ /* 0x001fe40000000f00 */
[----:B------:R-:W-:-:S05]  /*3010*/  MOV R13, R65 ;  /* 0x00000041000d7202 */ /* 0x000fca0000000f00 */
[----:B------:R-:W-:-:S04]  /*3020*/  IMAD.WIDE.U32 R14, R115, c[0x0][0x1c0], R12 ;  /* 0x00007000730e7a25 */ /* 0x000fc800078e000c */
[----:B------:R-:W-:Y:S01]  /*3030*/  IMAD R13, R115, c[0x0][0x1c4], R110 ;  /* 0x00007100730d7a24 */ /* 0x000fe200078e026e */
[----:B------:R-:W-:-:S04]  /*3040*/  LEA R122, P2, R14, c[0x0][0x230], 0x2 ;  /* 0x00008c000e7a7a11 */ /* 0x000fc800078410ff */
[----:B------:R-:W-:-:S04]  /*3050*/  IADD3 R13, R15, R13, RZ ;  /* 0x0000000d0f0d7210 */ /* 0x000fc80007ffe0ff */
[----:B------:R-:W-:Y:S02]  /*3060*/  LEA.HI.X R123, R14, c[0x0][0x234], R13, 0x2, P2 ;  /* 0x00008d000e7b7a11 */ /* 0x000fe400010f140d */
[C---:B------:R-:W-:Y:S02]  /*3070*/  IADD3 R106, R59.reuse, -0x1, RZ ;  /* 0xffffffff3b6a7810 */ /* 0x040fe40007ffe0ff */
[----:B------:R-:W-:Y:S02]  /*3080*/  ISETP.GT.AND P0, PT, R59, 0x1, PT ;  /* 0x000000013b00780c */ /* 0x000fe40003f04270 */
[----:B------:R-:W-:Y:S02]  /*3090*/  ISETP.NE.AND P1, PT, R50, RZ, PT ;  /* 0x000000ff3200720c */ /* 0x000fe40003f25270 */
[----:B------:R-:W-:Y:S02]  /*30a0*/  LEA.HI R108, R106, R106, RZ, 0x1 ;  /* 0x0000006a6a6c7211 */ /* 0x000fe400078f08ff */
[----:B------:R-:W-:-:S02]  /*30b0*/  ISETP.EQ.AND P0, PT, R142, RZ, P0 ;  /* 0x000000ff8e00720c */ /* 0x000fc40000702270 */
[----:B------:R-:W-:-:S04]  /*30c0*/  LOP3.LUT R119, R108, 0xfffffe, RZ, 0xc0, !PT ;  /* 0x00fffffe6c777812 */ /* 0x000fc800078ec0ff */
[----:B------:R-:W-:Y:S02]  /*30d0*/  IADD3 R106, R106, -R119, RZ ;  /* 0x800000776a6a7210 */ /* 0x000fe40007ffe0ff */
[----:B------:R-:W-:Y:S02]  /*30e0*/  IADD3 R12, R50, 0x200, RZ ;  /* 0x00000200320c7810 */ /* 0x000fe40007ffe0ff */
[----:B------:R-:W-:-:S03]  /*30f0*/  @!P1 LEA R12, R106, R115, 0x8 ;  /* 0x000000736a0c9211 */ /* 0x000fc600078e40ff */
[----:B------:R-:W-:Y:S02]  /*3100*/  @P0 IADD3 R14, R59, -0x2, RZ ;  /* 0xfffffffe3b0e0810 */ /* 0x000fe40007ffe0ff */
[----:B------:R-:W-:Y:S01]  /*3110*/  SHF.L.U32 R121, R12, 0x2, RZ ;  /* 0x000000020c797819 */ /* 0x000fe200000006ff */
[----:B--2---:R0:W-:Y:S01]  /*3120*/  STS.128 [R60.X16], R8 ;  /* 0x000000083c007388 */ /* 0x0041e2000000cc00 */
[----:B------:R-:W-:-:S06]  /*3130*/  NOP ;  /* 0x0000000000007918 */ /* 0x000fcc0000000000 */
[----:B-1----:R1:W2:Y:S01]  /*3140*/  LDG.E R122, [R122.64] ;  /* 0x000000067a7a7981 */ /* 0x0022a2000c1e1900 */
[----:B---3--:R-:W-:-:S04]  /*3150*/  FMUL.FTZ R124, R102, 1.4426950216293334961 ;  /* 0x3fb8aa3b667c7820 */ /* 0x008fc80000410000 */
[----:B------:R-:W-:-:S06]  /*3160*/  FMUL.FTZ R120, R124, R75 ;  /* 0x0000004b7c787220 */ /* 0x000fcc0000410000 */
[----:B------:R-:W3:Y:S01]  /*3170*/  MUFU.EX2 R120, R120 ;  /* 0x0000007800787308 */ /* 0x000ee20000000800 */
[----:B------:R-:W-:Y:S02]  /*3180*/  @P0 IMAD R119, R14, c[0x0][0x16c], R115 ;  /* 0x00005b000e770a24 */ /* 0x000fe400078e0273 */
[----:B------:R-:W4:Y:S01]  /*3190*/  LDS.128 R12, [R60.X16] ;  /* 0x000000003c0c7984 */ /* 0x000f22000000cc00 */
[----:B------:R-:W-:-:S03]  /*31a0*/  ISETP.NE.AND P2, PT, R50, 0x1f, PT ;  /* 0x0000001f3200780c */ /* 0x000fc60003f45270 */
[----:B---3--:R3:W-:Y:S04]  /*31b0*/  STS [R121+0x878], R120 ;  /* 0x0008787879007388 */ /* 0x0087e80000000800 */
[----:B------:R-:W-:Y:S01]  /*31c0*/  BAR.SYNC.DEFER_BLOCKING 0x0 ;  /* 0x0000000000007b1d */ /* 0x000fe20000010000 */
[----:B------:R-:W-:Y:S01]  /*31d0*/  HFMA2.MMA R131, -RZ, RZ, 0, 0 ;  /* 0x00000000ff837435 */ /* 0x000fe200000001ff */
[----:B------:R-:W-:-:S04]  /*31e0*/  @P0 IMAD.WIDE R118, R119, 0x8, R26 ;  /* 0x0000000877760825 */ /* 0x000fc800078e021a */
[C---:B0-----:R-:W-:Y:S01]  /*31f0*/  FMUL.FTZ R8, R124.reuse, R82 ;  /* 0x000000527c087220 */ /* 0x041fe20000410000 */
[----:B------:R0:W0:Y:S01]  /*3200*/  @P2 LDS R127, [R50.X4+0x107c] ;  /* 0x00107c00327f2984 */ /* 0x0000220000004800 */
[C---:B------:R-:W-:Y:S02]  /*3210*/  FMUL.FTZ R139, R124.reuse, R77 ;  /* 0x0000004d7c8b7220 */ /* 0x040fe40000410000 */
[C---:B------:R-:W-:Y:S01]  /*3220*/  FMUL.FTZ R132, R124.reuse, R78 ;  /* 0x0000004e7c847220 */ /* 0x040fe20000410000 */
[----:B------:R1:W5:Y:S01]  /*3230*/  @P0 LDG.E R131, [R118.64+0x4] ;  /* 0x0000040676830981 */ /* 0x000362000c1e1900 */
[C---:B------:R-:W-:Y:S02]  /*3240*/  FMUL.FTZ R128, R124.reuse, R79 ;  /* 0x0000004f7c807220 */ /* 0x040fe40000410000 */
[C---:B------:R-:W-:Y:S02]  /*3250*/  FMUL.FTZ R126, R124.reuse, R80 ;  /* 0x000000507c7e7220 */ /* 0x040fe40000410000 */
[----:B------:R-:W-:Y:S01]  /*3260*/  FMUL.FTZ R130, R124, R81 ;  /* 0x000000517c827220 */ /* 0x000fe20000410000 */
[----:B------:R-:W-:Y:S08]  /*3270*/  MUFU.EX2 R139, R139 ;  /* 0x0000008b008b7308 */ /* 0x000ff00000000800 */
[----:B-1----:R-:W1:Y:S01]  /*3280*/  MUFU.EX2 R118, R8 ;  /* 0x0000000800767308 */ /* 0x002e620000000800 */
[----:B------:R-:W-:-:S07]  /*3290*/  HADD2.F32 R110, -RZ, R4.H0_H0 ;  /* 0x20000004ff6e7230 */ /* 0x000fce0000004100 */
[----:B------:R-:W0:Y:S01]  /*32a0*/  MUFU.EX2 R132, R132 ;  /* 0x0000008400847308 */ /* 0x000e220000000800 */
[----:B------:R-:W-:-:S07]  /*32b0*/  HADD2.F32 R119, -RZ, R4.H1_H1 ;  /* 0x30000004ff777230 */ /* 0x000fce0000004100 */
[----:B------:R-:W0:Y:S08]  /*32c0*/  MUFU.EX2 R128, R128 ;  /* 0x0000008000807308 */ /* 0x000e300000000800 */
[----:B------:R-:W0:Y:S08]  /*32d0*/  MUFU.EX2 R126, R126 ;  /* 0x0000007e007e7308 */ /* 0x000e300000000800 */
[----:B------:R-:W0:Y:S01]  /*32e0*/  MUFU.EX2 R130, R130 ;  /* 0x0000008200827308 */ /* 0x000e220000000800 */
[----:B------:R-:W-:Y:S01]  /*32f0*/  BSSY B0, `(.L_x_7712) ;  /* 0x000001e000007945 */ /* 0x000fe20003800000 */
[----:B----4-:R-:W-:Y:S01]  /*3300*/  HADD2.F32 R10, -RZ, R12.H0_H0 ;  /* 0x2000000cff0a7230 */ /* 0x010fe20000004100 */
[----:B------:R-:W-:Y:S01]  /*3310*/  ISETP.NE.AND P3, PT, R142, 0x1f, PT ;  /* 0x0000001f8e00780c */ /* 0x000fe20003f65270 */
[----:B------:R-:W-:Y:S01]  /*3320*/  HADD2.F32 R11, -RZ, R13.H0_H0 ;  /* 0x2000000dff0b7230 */ /* 0x000fe20000004100 */
[----:B------:R-:W-:Y:S01]  /*3330*/  FMUL.FTZ R147, R110, R75 ;  /* 0x0000004b6e937220 */ /* 0x000fe20000410000 */
[----:B------:R-:W-:Y:S01]  /*3340*/  HADD2.F32 R106, -RZ, R14.H0_H0 ;  /* 0x2000000eff6a7230 */ /* 0x000fe20000004100 */
[----:B------:R-:W-:Y:S01]  /*3350*/  FMUL.FTZ R143, R119, R76 ;  /* 0x0000004c778f7220 */ /* 0x000fe20000410000 */
[----:B------:R-:W-:-:S02]  /*3360*/  HADD2.F32 R108, -RZ, R15.H0_H0 ;  /* 0x2000000fff6c7230 */ /* 0x000fc40000004100 */
[----:B------:R-:W-:Y:S02]  /*3370*/  HADD2.F32 R12, -RZ, R12.H1_H1 ;  /* 0x3000000cff0c7230 */ /* 0x000fe40000004100 */
[----:B------:R-:W-:Y:S02]  /*3380*/  HADD2.F32 R13, -RZ, R13.H1_H1 ;  /* 0x3000000dff0d7230 */ /* 0x000fe40000004100 */
[----:B------:R-:W-:Y:S02]  /*3390*/  HADD2.F32 R14, -RZ, R14.H1_H1 ;  /* 0x3000000eff0e7230 */ /* 0x000fe40000004100 */
[----:B------:R-:W-:Y:S02]  /*33a0*/  HADD2.F32 R15, -RZ, R15.H1_H1 ;  /* 0x3000000fff0f7230 */ /* 0x000fe40000004100 */
[--C-:B------:R-:W-:Y:S02]  /*33b0*/  HADD2.F32 R112, -RZ, R5.reuse.H0_H0 ;  /* 0x20000005ff707230 */ /* 0x100fe40000004100 */
[----:B---3--:R-:W-:-:S02]  /*33c0*/  HADD2.F32 R121, -RZ, R5.H1_H1 ;  /* 0x30000005ff797230 */ /* 0x008fc40000004100 */
[--C-:B------:R-:W-:Y:S02]  /*33d0*/  HADD2.F32 R114, -RZ, R6.reuse.H0_H0 ;  /* 0x20000006ff727230 */ /* 0x100fe40000004100 */
[----:B------:R-:W-:Y:S02]  /*33e0*/  HADD2.F32 R123, -RZ, R6.H1_H1 ;  /* 0x30000006ff7b7230 */ /* 0x000fe40000004100 */
[--C-:B------:R-:W-:Y:S02]  /*33f0*/  HADD2.F32 R116, -RZ, R7.reuse.H0_H0 ;  /* 0x20000007ff747230 */ /* 0x100fe40000004100 */
[----:B------:R-:W-:Y:S01]  /*3400*/  HADD2.F32 R125, -RZ, R7.H1_H1 ;  /* 0x30000007ff7d7230 */ /* 0x000fe20000004100 */
[-C--:B--2---:R-:W-:Y:S02]  /*3410*/  FMUL.FTZ R167, R99, R122.reuse ;  /* 0x0000007a63a77220 */ /* 0x084fe40000410000 */
[-C--:B------:R-:W-:Y:S02]  /*3420*/  FMUL.FTZ R166, R101, R122.reuse ;  /* 0x0000007a65a67220 */ /* 0x080fe40000410000 */
[----:B------:R-:W-:-:S02]  /*3430*/  FMUL.FTZ R156, R97, R122 ;  /* 0x0000007a619c7220 */ /* 0x000fc40000410000 */
[----:B-1----:R-:W-:Y:S01]  /*3440*/  FFMA.FTZ R9, R118, R166, R167 ;  /* 0x000000a676097223 */ /* 0x002fe200000100a7 */
[----:B------:R-:W-:Y:S05]  /*3450*/  @P2 BRA `(.L_x_7713) ;  /* 0x0000007000002947 */ /* 0x000fea0003800000 */
[----:B0-----:R-:W-:Y:S02]  /*3460*/  ISETP.NE.AND P0, PT, R59, c[0x0][0x174], PT ;  /* 0x00005d003b007a0c */ /* 0x001fe40003f05270 */
[----:B------:R-:W-:-:S11]  /*3470*/  MOV R127, 0x3f800000 ;  /* 0x3f800000007f7802 */ /* 0x000fd60000000f00 */
[----:B------:R-:W-:-:S04]  /*3480*/  @P0 LEA.HI R8, R59, R59, RZ, 0x1 ;  /* 0x0000003b3b080211 */ /* 0x000fc800078f08ff */
[----:B------:R-:W-:-:S04]  /*3490*/  @P0 LOP3.LUT R8, R8, 0xfffffe, RZ, 0xc0, !PT ;  /* 0x00fffffe08080812 */ /* 0x000fc800078ec0ff */
[----:B------:R-:W-:-:S04]  /*34a0*/  @P0 IADD3 R8, -R8, R59, RZ ;  /* 0x0000003b08080210 */ /* 0x000fc80007ffe1ff */
[----:B------:R-:W-:-:S05]  /*34b0*/  @P0 LEA R8, R8, R115, 0x8 ;  /* 0x0000007308080211 */ /* 0x000fca00078e40ff */
[----:B------:R0:W1:Y:S02]  /*34c0*/  @P0 LDS R127, [R8.X4+0x878] ;  /* 0x00087800087f0984 */ /* 0x0000640000004800 */
.L_x_7713:
[----:B0-----:R-:W-:Y:S05]  /*34d0*/  BSYNC B0 ;  /* 0x0000000000007941 */ /* 0x001fea0003800000 */
.L_x_7712:
[----:B-1----:R-:W-:Y:S01]  /*34e0*/  FMUL.FTZ R129, R118, R127 ;  /* 0x0000007f76817220 */ /* 0x002fe20000410000 */
[----:B------:R-:W-:Y:S01]  /*34f0*/  ISETP.GE.AND P0, PT, R60, 0x1, PT ;  /* 0x000000013c00780c */ /* 0x000fe20003f06270 */
[----:B------:R-:W-:Y:S01]  /*3500*/  FMUL.FTZ R124, R124, R76 ;  /* 0x0000004c7c7c7220 */ /* 0x000fe20000410000 */
[----:B------:R-:W-:Y:S01]  /*3510*/  ISETP.GE.U32.AND P4, PT, R142, 0x18, PT ;  /* 0x000000188e00780c */ /* 0x000fe20003f86070 */
[-C--:B------:R-:W-:Y:S01]  /*3520*/  FMUL.FTZ R165, R95, R122.reuse ;  /* 0x0000007a5fa57220 */ /* 0x080fe20000410000 */
[----:B------:R-:W-:Y:S01]  /*3530*/  SHF.L.U32 R168, R115, 0x3, RZ ;  /* 0x0000000373a87819 */ /* 0x000fe200000006ff */
[C---:B------:R-:W-:Y:S01]  /*3540*/  FFMA.FTZ R9, R130.reuse, R9, R156 ;  /* 0x0000000982097223 */ /* 0x040fe2000001009c */
[----:B------:R-:W0:Y:S01]  /*3550*/  MUFU.EX2 R181, R124 ;  /* 0x0000007c00b57308 */ /* 0x000e220000000800 */
[----:B------:R-:W-:Y:S01]  /*3560*/  FMUL.FTZ R129, R130, R129 ;  /* 0x0000008182817220 */ /* 0x000fe20000410000 */
[----:B------:R-:W-:Y:S01]  /*3570*/  ISETP.NE.AND P5, PT, R50, RZ, PT ;  /* 0x000000ff3200720c */ /* 0x000fe20003fa5270 */
[----:B------:R-:W-:Y:S01]  /*3580*/  FMUL.FTZ R164, R93, R122 ;  /* 0x0000007a5da47220 */ /* 0x000fe20000410000 */
[----:B------:R-:W-:Y:S01]  /*3590*/  BSSY B0, `(.L_x_7714) ;  /* 0x00000bc000007945 */ /* 0x000fe20003800000 */
[----:B------:R-:W-:-:S02]  /*35a0*/  FFMA.FTZ R9, R126, R9, R165 ;  /* 0x000000097e097223 */ /* 0x000fc400000100a5 */
[----:B------:R-:W-:Y:S02]  /*35b0*/  FMUL.FTZ R129, R126, R129 ;  /* 0x000000817e817220 */ /* 0x000fe40000410000 */
[-C--:B------:R-:W-:Y:S02]  /*35c0*/  FMUL.FTZ R162, R91, R122.reuse ;  /* 0x0000007a5ba27220 */ /* 0x080fe40000410000 */
        /* <DEDUP_REMOVED lines=8> */
[----:B0-----:R-:W-:Y:S02]  /*3650*/  FFMA.FTZ R135, R181, R134, R158 ;  /* 0x00000086b5877223 */ /* 0x001fe4000001009e */
[----:B------:R-:W-:-:S02]  /*3660*/  FMUL.FTZ R138, R112, R77 ;  /* 0x0000004d708a7220 */ /* 0x000fc40000410000 */
[----:B------:R-:W-:Y:S01]  /*3670*/  FMUL.FTZ R149, R10, R147 ;  /* 0x000000930a957220 */ /* 0x000fe20000410000 */
[----:B------:R-:W0:Y:S01]  /*3680*/  SHFL.DOWN PT, R133, R135, 0x1, 0x1f ;  /* 0x08201f0087857f89 */ /* 0x000e2200000e0000 */
[----:B------:R-:W-:Y:S02]  /*3690*/  FMUL.FTZ R124, R12, R143 ;  /* 0x0000008f0c7c7220 */ /* 0x000fe40000410000 */
[----:B------:R-:W-:Y:S02]  /*36a0*/  FMUL.FTZ R152, R181, R8 ;  /* 0x00000008b5987220 */ /* 0x000fe40000410000 */
[----:B------:R-:W-:Y:S02]  /*36b0*/  FMUL.FTZ R146, R121, R78 ;  /* 0x0000004e79927220 */ /* 0x000fe40000410000 */
[----:B------:R-:W-:Y:S01]  /*36c0*/  FMUL.FTZ R144, R11, R138 ;  /* 0x0000008a0b907220 */ /* 0x000fe20000410000 */
[----:B------:R-:W1:Y:S01]  /*36d0*/  SHFL.DOWN PT, R129, R152, 0x1, 0x1f ;  /* 0x08201f0098817f89 */ /* 0x000e6200000e0000 */
        /* <DEDUP_REMOVED lines=21> */
[----:B------:R-:W-:Y:S02]  /*3830*/  FFMA.FTZ R122, R118, R8, R163 ;  /* 0x00000008767a7223 */ /* 0x000fe400000100a3 */
[C---:B0-----:R-:W-:Y:S02]  /*3840*/  @P3 FFMA.FTZ R135, R152.reuse, R133, R135 ;  /* 0x0000008598873223 */ /* 0x041fe40000010087 */
[----:B-1----:R-:W-:Y:S01]  /*3850*/  @P3 FMUL.FTZ R152, R152, R129 ;  /* 0x0000008198983220 */ /* 0x002fe20000410000 */
[----:B------:R-:W-:Y:S01]  /*3860*/  ISETP.GE.U32.AND P3, PT, R142, 0x1e, PT ;  /* 0x0000001e8e00780c */ /* 0x000fe20003f66070 */
[----:B------:R-:W-:Y:S01]  /*3870*/  FMUL.FTZ R133, R118, R9 ;  /* 0x0000000976857220 */ /* 0x000fe20000410000 */
[----:B------:R-:W0:Y:S04]  /*3880*/  SHFL.DOWN PT, R137, R135, 0x2, 0x1f ;  /* 0x08401f0087897f89 */ /* 0x000e2800000e0000 */
[----:B------:R-:W1:Y:S04]  /*3890*/  SHFL.UP PT, R9, R122, 0x1, RZ ;  /* 0x042000007a097989 */ /* 0x000e6800000e00ff */
[----:B------:R-:W2:Y:S04]  /*38a0*/  SHFL.DOWN PT, R129, R152, 0x2, 0x1f ;  /* 0x08401f0098817f89 */ /* 0x000ea800000e0000 */
[----:B------:R-:W3:Y:S01]  /*38b0*/  SHFL.UP PT, R8, R133, 0x1, RZ ;  /* 0x0420000085087989 */ /* 0x000ee200000e00ff */
[----:B0-----:R-:W-:-:S02]  /*38c0*/  @!P3 FFMA.FTZ R135, R152, R137, R135 ;  /* 0x000000899887b223 */ /* 0x001fc40000010087 */
[----:B-1----:R-:W-:-:S03]  /*38d0*/  @P0 FFMA.FTZ R122, R133, R9, R122 ;  /* 0x00000009857a0223 */ /* 0x002fc6000001007a */
[----:B------:R-:W0:Y:S01]  /*38e0*/  SHFL.DOWN PT, R137, R135, 0x4, 0x1f ;  /* 0x08801f0087897f89 */ /* 0x000e2200000e0000 */
[----:B--2---:R-:W-:-:S03]  /*38f0*/  @!P3 FMUL.FTZ R152, R152, R129 ;  /* 0x000000819898b220 */ /* 0x004fc60000410000 */
[----:B------:R-:W1:Y:S01]  /*3900*/  SHFL.UP PT, R9, R122, 0x2, RZ ;  /* 0x044000007a097989 */ /* 0x000e6200000e00ff */
[----:B------:R-:W-:Y:S01]  /*3910*/  ISETP.GE.U32.AND P3, PT, R142, 0x1c, PT ;  /* 0x0000001c8e00780c */ /* 0x000fe20003f66070 */
[----:B---3--:R-:W-:Y:S02]  /*3920*/  @P0 FMUL.FTZ R133, R133, R8 ;  /* 0x0000000885850220 */ /* 0x008fe40000410000 */
[----:B------:R-:W2:Y:S01]  /*3930*/  SHFL.DOWN PT, R129, R152, 0x4, 0x1f ;  /* 0x08801f0098817f89 */ /* 0x000ea200000e0000 */
[----:B------:R-:W-:-:S03]  /*3940*/  ISETP.GE.AND P0, PT, R60, 0x2, PT ;  /* 0x000000023c00780c */ /* 0x000fc60003f06270 */
[----:B------:R-:W3:Y:S06]  /*3950*/  SHFL.UP PT, R8, R133, 0x2, RZ ;  /* 0x0440000085087989 */ /* 0x000eec00000e00ff */
[----:B0-----:R-:W-:-:S04]  /*3960*/  @!P3 FFMA.FTZ R135, R152, R137, R135 ;  /* 0x000000899887b223 */ /* 0x001fc80000010087 */
[C---:B-1----:R-:W-:Y:S01]  /*3970*/  @P0 FFMA.FTZ R122, R133.reuse, R9, R122 ;  /* 0x00000009857a0223 */ /* 0x042fe2000001007a */
[----:B------:R-:W0:Y:S01]  /*3980*/  SHFL.DOWN PT, R141, R135, 0x8, 0x1f ;  /* 0x09001f00878d7f89 */ /* 0x000e2200000e0000 */
[----:B------:R-:W-:Y:S01]  /*3990*/  MOV R9, RZ ;  /* 0x000000ff00097202 */ /* 0x000fe20000000f00 */
[----:B--2---:R-:W-:Y:S01]  /*39a0*/  @!P3 FMUL.FTZ R152, R152, R129 ;  /* 0x000000819898b220 */ /* 0x004fe20000410000 */
[----:B------:R-:W-:Y:S01]  /*39b0*/  ISETP.GE.AND P3, PT, R60, 0x4, PT ;  /* 0x000000043c00780c */ /* 0x000fe20003f66270 */
[----:B------:R-:W1:Y:S01]  /*39c0*/  SHFL.UP PT, R129, R122, 0x4, RZ ;  /* 0x048000007a817989 */ /* 0x000e6200000e00ff */
[----:B---3--:R-:W-:Y:S01]  /*39d0*/  @P0 FMUL.FTZ R133, R133, R8 ;  /* 0x0000000885850220 */ /* 0x008fe20000410000 */
[----:B------:R-:W-:Y:S02]  /*39e0*/  ISETP.GE.AND P0, PT, R59, c[0x0][0x174], PT ;  /* 0x00005d003b007a0c */ /* 0x000fe40003f06270 */
[----:B------:R-:W2:Y:S01]  /*39f0*/  SHFL.DOWN PT, R137, R152, 0x8, 0x1f ;  /* 0x09001f0098897f89 */ /* 0x000ea200000e0000 */
[----:B------:R-:W-:Y:S01]  /*3a00*/  HFMA2.MMA R8, -RZ, RZ, 1.875, 0 ;  /* 0x3f800000ff087435 */ /* 0x000fe200000001ff */
[----:B------:R-:W-:-:S02]  /*3a10*/  ISETP.NE.OR P0, PT, R142, RZ, P0 ;  /* 0x000000ff8e00720c */ /* 0x000fc40000705670 */
[----:B------:R-:W3:Y:S01]  /*3a20*/  SHFL.UP PT, R148, R133, 0x4, RZ ;  /* 0x0480000085947989 */ /* 0x000ee200000e00ff */
[----:B0-----:R-:W-:-:S10]  /*3a30*/  @!P4 FFMA.FTZ R135, R152, R141, R135 ;  /* 0x0000008d9887c223 */ /* 0x001fd40000010087 */
[----:B------:R-:W-:Y:S01]  /*3a40*/  @!P0 LDS.64 R8, [R168+0x10f8] ;  /* 0x0010f800a8088984 */ /* 0x000fe20000000a00 */
[----:B------:R-:W-:Y:S01]  /*3a50*/  ISETP.GE.AND P0, PT, R60, 0x8, PT ;  /* 0x000000083c00780c */ /* 0x000fe20003f06270 */
[----:B-1----:R-:W-:Y:S02]  /*3a60*/  @P3 FFMA.FTZ R122, R133, R129, R122 ;  /* 0x00000081857a3223 */ /* 0x002fe4000001007a */
[----:B------:R-:W0:Y:S01]  /*3a70*/  SHFL.DOWN PT, R141, R135, 0x10, 0x1f ;  /* 0x0a001f00878d7f89 */ /* 0x000e2200000e0000 */
[----:B--2---:R-:W-:-:S03]  /*3a80*/  @!P4 FMUL.FTZ R152, R152, R137 ;  /* 0x000000899898c220 */ /* 0x004fc60000410000 */
[----:B------:R-:W1:Y:S01]  /*3a90*/  SHFL.UP PT, R129, R122, 0x8, RZ ;  /* 0x050000007a817989 */ /* 0x000e6200000e00ff */
[----:B---3--:R-:W-:-:S03]  /*3aa0*/  @P3 FMUL.FTZ R133, R133, R148 ;  /* 0x0000009485853220 */ /* 0x008fc60000410000 */
[----:B------:R-:W2:Y:S01]  /*3ab0*/  SHFL.DOWN PT, R137, R152, 0x10, 0x1f ;  /* 0x0a001f0098897f89 */ /* 0x000ea200000e0000 */
[----:B------:R-:W-:-:S03]  /*3ac0*/  ISETP.GE.U32.AND P3, PT, R142, 0x10, PT ;  /* 0x000000108e00780c */ /* 0x000fc60003f66070 */
[----:B------:R-:W3:Y:S10]  /*3ad0*/  SHFL.UP PT, R148, R133, 0x8, RZ ;  /* 0x0500000085947989 */ /* 0x000ef400000e00ff */
[----:B0-----:R-:W-:-:S02]  /*3ae0*/  @!P3 FFMA.FTZ R135, R152, R141, R135 ;  /* 0x0000008d9887b223 */ /* 0x001fc40000010087 */
[----:B-1----:R-:W-:-:S03]  /*3af0*/  @P0 FFMA.FTZ R122, R133, R129, R122 ;  /* 0x00000081857a0223 */ /* 0x002fc6000001007a */
[----:B------:R-:W-:Y:S01]  /*3b00*/  SHFL.DOWN PT, R169, R135, 0x1, 0x1f ;  /* 0x08201f0087a97f89 */ /* 0x000fe200000e0000 */
[----:B--2---:R-:W-:-:S03]  /*3b10*/  @!P3 FMUL.FTZ R152, R152, R137 ;  /* 0x000000899898b220 */ /* 0x004fc60000410000 */
[----:B------:R-:W0:Y:S01]  /*3b20*/  SHFL.UP PT, R129, R122, 0x10, RZ ;  /* 0x060000007a817989 */ /* 0x000e2200000e00ff */
[----:B---3--:R-:W-:-:S03]  /*3b30*/  @P0 FMUL.FTZ R133, R133, R148 ;  /* 0x0000009485850220 */ /* 0x008fc60000410000 */
[----:B------:R-:W-:Y:S01]  /*3b40*/  SHFL.IDX PT, R150, R9, RZ, 0x1f ;  /* 0x00001fff09967589 */ /* 0x000fe200000e0000 */
[----:B------:R-:W-:-:S03]  /*3b50*/  ISETP.GE.AND P0, PT, R60, 0x10, PT ;  /* 0x000000103c00780c */ /* 0x000fc60003f06270 */
[----:B------:R-:W1:Y:S04]  /*3b60*/  SHFL.DOWN PT, R141, R152, 0x1, 0x1f ;  /* 0x08201f00988d7f89 */ /* 0x000e6800000e0000 */
[----:B------:R-:W2:Y:S04]  /*3b70*/  SHFL.UP PT, R148, R133, 0x10, RZ ;  /* 0x0600000085947989 */ /* 0x000ea800000e00ff */
[----:B------:R-:W-:Y:S04]  /*3b80*/  SHFL.IDX PT, R154, R135, RZ, 0x1f ;  /* 0x00001fff879a7589 */ /* 0x000fe800000e0000 */
[----:B------:R-:W3:Y:S01]  /*3b90*/  SHFL.IDX PT, R137, R152, RZ, 0x1f ;  /* 0x00001fff98897589 */ /* 0x000ee200000e0000 */
[----:B0-----:R-:W-:-:S02]  /*3ba0*/  @P0 FFMA.FTZ R122, R133, R129, R122 ;  /* 0x00000081857a0223 */ /* 0x001fc4000001007a */
[----:B-1----:R-:W-:Y:S02]  /*3bb0*/  @P2 FFMA.FTZ R150, R141, R150, R169 ;  /* 0x000000968d962223 */ /* 0x002fe400000100a9 */
[----:B--2---:R-:W-:Y:S02]  /*3bc0*/  @P0 FMUL.FTZ R133, R133, R148 ;  /* 0x0000009485850220 */ /* 0x004fe40000410000 */
[----:B------:R-:W-:Y:S01]  /*3bd0*/  FFMA.FTZ R127, R150, R127, R166 ;  /* 0x0000007f967f7223 */ /* 0x000fe200000100a6 */
[----:B------:R0:W-:Y:S03]  /*3be0*/  SHFL.UP PT, R148, R122, 0x1, RZ ;  /* 0x042000007a947989 */ /* 0x0001e600000e00ff */
[----:B------:R-:W-:Y:S01]  /*3bf0*/  FFMA.FTZ R129, R118, R127, R167 ;  /* 0x0000007f76817223 */ /* 0x000fe200000100a7 */
[----:B-----5:R1:W-:Y:S01]  /*3c00*/  SHFL.IDX PT, R150, R131, RZ, 0x1f ;  /* 0x00001fff83967589 */ /* 0x0203e200000e0000 */
[----:B---3--:R-:W-:-:S02]  /*3c10*/  FFMA.FTZ R9, R137, R9, R154 ;  /* 0x0000000989097223 */ /* 0x008fc4000001009a */
[----:B------:R-:W-:Y:S01]  /*3c20*/  FMUL.FTZ R8, R137, R8 ;  /* 0x0000000889087220 */ /* 0x000fe20000410000 */
[----:B------:R-:W2:Y:S01]  /*3c30*/  SHFL.UP PT, R133, R133, 0x1, RZ ;  /* 0x0420000085857989 */ /* 0x000ea200000e00ff */
[----:B------:R-:W-:Y:S01]  /*3c40*/  FFMA.FTZ R137, R130, R129, R156 ;  /* 0x0000008182897223 */ /* 0x000fe2000001009c */
[----:B0-----:R-:W-:Y:S01]  /*3c50*/  P2R R122, PR, RZ, 0x20 ;  /* 0x00000020ff7a7803 */ /* 0x001fe20000000000 */
[----:B------:R-:W-:Y:S01]  /*3c60*/  FMUL.FTZ R177, R129, R81 ;  /* 0x0000005181b17220 */ /* 0x000fe20000410000 */
[----:B------:R0:W-:Y:S01]  /*3c70*/  @!P5 STS.64 [R168+0x10f8], R8 ;  /* 0x0010f808a800d388 */ /* 0x0001e20000000a00 */
[----:B------:R-:W-:Y:S02]  /*3c80*/  FFMA.FTZ R141, R126, R137, R165 ;  /* 0x000000897e8d7223 */ /* 0x000fe400000100a5 */
[----:B------:R-:W-:Y:S02]  /*3c90*/  FMUL.FTZ R154, R137, R80 ;  /* 0x00000050899a7220 */ /* 0x000fe40000410000 */
[----:B------:R-:W-:-:S02]  /*3ca0*/  FFMA.FTZ R135, R128, R141, R164 ;  /* 0x0000008d80877223 */ /* 0x000fc400000100a4 */
[----:B------:R-:W-:Y:S02]  /*3cb0*/  FMUL.FTZ R165, R123, R154 ;  /* 0x0000009a7ba57220 */ /* 0x000fe40000410000 */
[----:B------:R-:W-:Y:S02]  /*3cc0*/  FFMA.FTZ R122, R132, R135, R162 ;  /* 0x00000087847a7223 */ /* 0x000fe400000100a2 */
[----:B------:R-:W-:Y:S01]  /*3cd0*/  FMUL.FTZ R152, R135, R78 ;  /* 0x0000004e87987220 */ /* 0x000fe20000410000 */
[----:B------:R3:W-:Y:S01]  /*3ce0*/  STS [R62.X4+0x234], R165 ;  /* 0x000234a53e007388 */ /* 0x0007e20000004800 */
[----:B-1----:R-:W-:Y:S02]  /*3cf0*/  FFMA.FTZ R131, R139, R122, R160 ;  /* 0x0000007a8b837223 */ /* 0x002fe400000100a0 */
[----:B------:R-:W-:Y:S02]  /*3d00*/  FMUL.FTZ R167, R122, R77 ;  /* 0x0000004d7aa77220 */ /* 0x000fe40000410000 */
[----:B------:R-:W-:-:S02]  /*3d10*/  FMUL.FTZ R169, R116, R177 ;  /* 0x000000b174a97220 */ /* 0x000fc40000410000 */
[----:B------:R-:W-:Y:S02]  /*3d20*/  FMUL.FTZ R156, R127, R82 ;  /* 0x000000527f9c7220 */ /* 0x000fe40000410000 */
[----:B--2---:R-:W-:Y:S01]  /*3d30*/  @P1 FFMA.FTZ R150, R133, R150, R148 ;  /* 0x0000009685961223 */ /* 0x004fe20000010094 */
[----:B------:R-:W-:Y:S01]  /*3d40*/  STS [R62.X4+0x238], R169 ;  /* 0x000238a93e007388 */ /* 0x000fe20000004800 */
[----:B------:R-:W-:Y:S02]  /*3d50*/  FFMA.FTZ R133, R181, R131, R158 ;  /* 0x00000083b5857223 */ /* 0x000fe4000001009e */
[----:B------:R-:W-:Y:S02]  /*3d60*/  FFMA.FTZ R120, R120, R150, R149 ;  /* 0x0000009678787223 */ /* 0x000fe40000010095 */
[----:B0-----:R-:W-:Y:S02]  /*3d70*/  FMUL.FTZ R9, R133, R75 ;  /* 0x0000004b85097220 */ /* 0x001fe40000410000 */
[----:B------:R-:W-:-:S02]  /*3d80*/  FFMA.FTZ R181, R181, R120, R124 ;  /* 0x00000078b5b57223 */ /* 0x000fc4000001007c */
[----:B------:R-:W-:Y:S02]  /*3d90*/  FFMA.FTZ R8, R87, R120, RZ ;  /* 0x0000007857087223 */ /* 0x000fe400000100ff */
[----:B------:R-:W-:Y:S02]  /*3da0*/  FFMA.FTZ R139, R139, R181, R144 ;  /* 0x000000b58b8b7223 */ /* 0x000fe40000010090 */
[----:B------:R-:W-:Y:S02]  /*3db0*/  FFMA.FTZ R120, R10, -R147, R120 ;  /* 0x800000930a787223 */ /* 0x000fe40000010078 */
[----:B------:R-:W-:Y:S02]  /*3dc0*/  FFMA.FTZ R8, R89, R181, R8 ;  /* 0x000000b559087223 */ /* 0x000fe40000010008 */
[----:B------:R-:W-:Y:S02]  /*3dd0*/  FMUL.FTZ R149, R110, R9 ;  /* 0x000000096e957220 */ /* 0x000fe40000410000 */
[----:B------:R-:W-:-:S02]  /*3de0*/  FFMA.FTZ R151, R132, R139, R151 ;  /* 0x0000008b84977223 */ /* 0x000fc40000010097 */
[----:B------:R-:W-:Y:S01]  /*3df0*/  FMUL.FTZ R148, R131, R76 ;  /* 0x0000004c83947220 */ /* 0x000fe20000410000 */
[----:B------:R0:W-:Y:S01]  /*3e00*/  STS [R62.X4+0x220], R149 ;  /* 0x000220953e007388 */ /* 0x0001e20000004800 */
[----:B------:R-:W-:Y:S02]  /*3e10*/  FFMA.FTZ R124, R12, -R143, R181 ;  /* 0x8000008f0c7c7223 */ /* 0x000fe400000100b5 */
[----:B------:R-:W-:Y:S02]  /*3e20*/  FFMA.FTZ R9, R120, R9, RZ ;  /* 0x0000000978097223 */ /* 0x000fe400000100ff */
[----:B------:R-:W-:Y:S02]  /*3e30*/  FFMA.FTZ R132, R11, -R138, R139 ;  /* 0x8000008a0b847223 */ /* 0x000fe4000001008b */
[----:B------:R-:W-:Y:S01]  /*3e40*/  FFMA.FTZ R8, R91, R139, R8 ;  /* 0x0000008b5b087223 */ /* 0x000fe20000010008 */
[----:B------:R-:W-:Y:S01]  /*3e50*/  LEA R139, R59, 0xffffff00, 0x8 ;  /* 0xffffff003b8b7811 */ /* 0x000fe200078e40ff */
[----:B---3--:R-:W-:Y:S01]  /*3e60*/  FMUL.FTZ R165, R119, R148 ;  /* 0x0000009477a57220 */ /* 0x008fe20000410000 */
[----:B0-----:R-:W-:Y:S01]  /*3e70*/  SHF.L.U32 R149, R100, 0x2, RZ ;  /* 0x0000000264957819 */ /* 0x001fe200000006ff */
[----:B------:R-:W-:-:S02]  /*3e80*/  FFMA.FTZ R128, R128, R151, R155 ;  /* 0x0000009780807223 */ /* 0x000fc4000001009b */
[----:B------:R-:W-:Y:S01]  /*3e90*/  FFMA.FTZ R9, R124, R148, R9 ;  /* 0x000000947c097223 */ /* 0x000fe20000010009 */
[----:B------:R-:W-:Y:S01]  /*3ea0*/  IADD3 R148, -R139, c[0x0][0x168], -R50 ;  /* 0x00005a008b947a10 */ /* 0x000fe20007ffe932 */
[----:B------:R-:W-:Y:S01]  /*3eb0*/  FFMA.FTZ R146, R13, -R146, R151 ;  /* 0x800000920d927223 */ /* 0x000fe20000010097 */
[----:B------:R0:W-:Y:S01]  /*3ec0*/  STS [R62.X4+0x224], R165 ;  /* 0x000224a53e007388 */ /* 0x0001e20000004800 */
[----:B------:R-:W-:Y:S01]  /*3ed0*/  FFMA.FTZ R8, R93, R151, R8 ;  /* 0x000000975d087223 */ /* 0x000fe20000010008 */
[----:B------:R-:W-:Y:S01]  /*3ee0*/  ISETP.GE.AND P0, PT, R148, 0x1, PT ;  /* 0x000000019400780c */ /* 0x000fe20003f06270 */
[----:B------:R-:W-:Y:S02]  /*3ef0*/  FFMA.FTZ R159, R126, R128, R159 ;  /* 0x000000807e9f7223 */ /* 0x000fe4000001009f */
[----:B------:R-:W-:Y:S02]  /*3f00*/  FFMA.FTZ R9, R132, R167, R9 ;  /* 0x000000a784097223 */ /* 0x000fe40000010009 */
[----:B------:R-:W-:-:S02]  /*3f10*/  FMUL.FTZ R173, R141, R79 ;  /* 0x0000004f8dad7220 */ /* 0x000fc40000410000 */
[----:B------:R-:W-:Y:S02]  /*3f20*/  FFMA.FTZ R126, R106, -R153, R128 ;  /* 0x800000996a7e7223 */ /* 0x000fe40000010080 */
[----:B------:R-:W-:Y:S02]  /*3f30*/  FFMA.FTZ R8, R95, R128, R8 ;  /* 0x000000805f087223 */ /* 0x000fe40000010008 */
[----:B------:R-:W-:Y:S02]  /*3f40*/  FFMA.FTZ R130, R130, R159, R161 ;  /* 0x0000009f82827223 */ /* 0x000fe400000100a1 */
[----:B------:R-:W-:Y:S02]  /*3f50*/  FFMA.FTZ R9, R146, R152, R9 ;  /* 0x0000009892097223 */ /* 0x000fe40000010009 */
[----:B------:R-:W-:Y:S02]  /*3f60*/  FMUL.FTZ R179, R125, R156 ;  /* 0x0000009c7db37220 */ /* 0x000fe40000410000 */
[----:B------:R-:W-:-:S02]  /*3f70*/  FMUL.FTZ R175, R114, R173 ;  /* 0x000000ad72af7220 */ /* 0x000fc40000410000 */
[----:B------:R-:W-:Y:S01]  /*3f80*/  FMUL.FTZ R171, R121, R152 ;  /* 0x0000009879ab7220 */ /* 0x000fe20000410000 */
[----:B------:R0:W-:Y:S01]  /*3f90*/  STS [R62.X4+0x23c], R179 ;  /* 0x00023cb33e007388 */ /* 0x0001e20000004800 */
[----:B------:R-:W-:Y:S02]  /*3fa0*/  FMUL.FTZ R169, R112, R167 ;  /* 0x000000a770a97220 */ /* 0x000fe40000410000 */
[----:B------:R-:W-:Y:S01]  /*3fb0*/  FFMA.FTZ R128, R14, -R157, R159 ;  /* 0x8000009d0e807223 */ /* 0x000fe2000001009f */
[----:B------:R0:W-:Y:S01]  /*3fc0*/  STS [R62.X4+0x230], R175 ;  /* 0x000230af3e007388 */ /* 0x0001e20000004800 */
[----:B------:R-:W-:Y:S02]  /*3fd0*/  FFMA.FTZ R8, R97, R159, R8 ;  /* 0x0000009f61087223 */ /* 0x000fe40000010008 */
[----:B------:R-:W-:Y:S01]  /*3fe0*/  FFMA.FTZ R138, R118, R130, R163 ;  /* 0x00000082768a7223 */ /* 0x000fe200000100a3 */
[----:B------:R0:W-:Y:S01]  /*3ff0*/  STS [R62.X4+0x22c], R171 ;  /* 0x00022cab3e007388 */ /* 0x0001e20000004800 */
[----:B------:R-:W-:-:S02]  /*4000*/  FFMA.FTZ R9, R126, R173, R9 ;  /* 0x000000ad7e097223 */ /* 0x000fc40000010009 */
[----:B------:R-:W-:Y:S01]  /*4010*/  FFMA.FTZ R118, R108, -R145, R130 ;  /* 0x800000916c767223 */ /* 0x000fe20000010082 */
[----:B------:R-:W-:Y:S01]  /*4020*/  SHF.L.U64.HI R145, R100, 0x2, R117 ;  /* 0x0000000264917819 */ /* 0x000fe20000010275 */
[----:B------:R0:W-:Y:S01]  /*4030*/  STS [R62.X4+0x228], R169 ;  /* 0x000228a93e007388 */ /* 0x0001e20000004800 */
[----:B------:R-:W-:Y:S02]  /*4040*/  FFMA.FTZ R8, R99, R130, R8 ;  /* 0x0000008263087223 */ /* 0x000fe40000010008 */
[----:B------:R-:W-:Y:S02]  /*4050*/  FFMA.FTZ R9, R128, R154, R9 ;  /* 0x0000009a80097223 */ /* 0x000fe40000010009 */
[----:B------:R-:W-:Y:S02]  /*4060*/  FFMA.FTZ R134, R15, -R134, R138 ;  /* 0x800000860f867223 */ /* 0x000fe4000001008a */
[----:B------:R-:W-:Y:S02]  /*4070*/  FFMA.FTZ R130, R101, R138, R8 ;  /* 0x0000008a65827223 */ /* 0x000fe40000010008 */
[----:B------:R-:W-:-:S02]  /*4080*/  FFMA.FTZ R144, R118, R177, R9 ;  /* 0x000000b176907223 */ /* 0x000fc40000010009 */
        /* <DEDUP_REMOVED lines=12> */
.L_x_7715:
[----:B0-----:R-:W-:Y:S05]  /*4150*/  BSYNC B0 ;  /* 0x0000000000007941 */ /* 0x001fea0003800000 */
.L_x_7714:
        /* <DEDUP_REMOVED lines=15> */
.L_x_7717:
[----:B0-----:R-:W-:Y:S05]  /*4250*/  BSYNC B0 ;  /* 0x0000000000007941 */ /* 0x001fea0003800000 */
.L_x_7716:
[----:B-1----:R0:W1:Y:S01]  /*4260*/  LDS R139, [R66.X4+0x320] ;  /* 0x00032000428b7984 */ /* 0x0020620000004800 */
[----:B------:R-:W-:Y:S01]  /*4270*/  BSSY B0, `(.L_x_7718) ;  /* 0x0000005000007945 */ /* 0x000fe20003800000 */
[----:B------:R-:W-:Y:S05]  /*4280*/  @!P0 BRA `(.L_x_7719) ;  /* 0x0000003000008947 */ /* 0x000fea0003800000 */
[----:B------:R-:W-:-:S05]  /*4290*/  IMAD.WIDE.U32 R8, R149, c[0x0][0x2b0], R36 ;  /* 0x0000ac0095087a25 */ /* 0x000fca00078e0024 */
[----:B------:R-:W-:-:S05]  /*42a0*/  IADD3 R9, R145, R9, RZ ;  /* 0x0000000991097210 */ /* 0x000fca0007ffe0ff */
[----:B-1----:R1:W-:Y:S02]  /*42b0*/  RED.E.ADD.F32.FTZ.RN.STRONG.GPU [R8.64], R139 ;  /* 0x0000008b0800798e */ /* 0x0023e4000c10e786 */
.L_x_7719:
[----:B------:R-:W-:Y:S05]  /*42c0*/  BSYNC B0 ;  /* 0x0000000000007941 */ /* 0x000fea0003800000 */
.L_x_7718:
[----:B-1----:R1:W2:Y:S01]  /*42d0*/  LDS R139, [R67.X4+0x3a0] ;  /* 0x0003a000438b7984 */ /* 0x0022a20000004800 */
[----:B------:R-:W-:Y:S01]  /*42e0*/  BSSY B0, `(.L_x_7720) ;  /* 0x0000005000007945 */ /* 0x000fe20003800000 */
[----:B------:R-:W-:Y:S05]  /*42f0*/  @!P1 BRA `(.L_x_7721) ;  /* 0x0000003000009947 */ /* 0x000fea0003800000 */
[----:B------:R-:W-:-:S05]  /*4300*/  IMAD.WIDE.U32 R8, R149, c[0x0][0x2b0], R34 ;  /* 0x0000ac0095087a25 */ /* 0x000fca00078e0022 */
[----:B------:R-:W-:-:S05]  /*4310*/  IADD3 R9, R145, R9, RZ ;  /* 0x0000000991097210 */ /* 0x000fca0007ffe0ff */
[----:B--2---:R2:W-:Y:S02]  /*4320*/  RED.E.ADD.F32.FTZ.RN.STRONG.GPU [R8.64], R139 ;  /* 0x0000008b0800798e */ /* 0x0045e4000c10e786 */
.L_x_7721:
[----:B------:R-:W-:Y:S05]  /*4330*/  BSYNC B0 ;  /* 0x0000000000007941 */ /* 0x000fea0003800000 */
.L_x_7720:
[----:B--2---:R2:W3:Y:S01]  /*4340*/  LDS R139, [R68.X4+0x420] ;  /* 0x00042000448b7984 */ /* 0x0044e20000004800 */
[----:B------:R-:W-:Y:S01]  /*4350*/  BSSY B0, `(.L_x_7722) ;  /* 0x0000005000007945 */ /* 0x000fe20003800000 */
[----:B------:R-:W-:Y:S05]  /*4360*/  @!P2 BRA `(.L_x_7723) ;  /* 0x000000300000a947 */ /* 0x000fea0003800000 */
[----:B------:R-:W-:-:S05]  /*4370*/  IMAD.WIDE.U32 R8, R149, c[0x0][0x2b0], R32 ;  /* 0x0000ac0095087a25 */ /* 0x000fca00078e0020 */
[----:B------:R-:W-:-:S05]  /*4380*/  IADD3 R9, R145, R9, RZ ;  /* 0x0000000991097210 */ /* 0x000fca0007ffe0ff */
[----:B---3--:R3:W-:Y:S02]  /*4390*/  RED.E.ADD.F32.FTZ.RN.STRONG.GPU [R8.64], R139 ;  /* 0x0000008b0800798e */ /* 0x0087e4000c10e786 */
.L_x_7723:
[----:B------:R-:W-:Y:S05]  /*43a0*/  BSYNC B0 ;  /* 0x0000000000007941 */ /* 0x000fea0003800000 */
.L_x_7722:
[----:B---3--:R3:W4:Y:S01]  /*43b0*/  LDS R139, [R69.X4+0x4a0] ;  /* 0x0004a000458b7984 */ /* 0x0087220000004800 */
[----:B------:R-:W-:Y:S01]  /*43c0*/  BSSY B0, `(.L_x_7724) ;  /* 0x0000005000007945 */ /* 0x000fe20003800000 */
[----:B------:R-:W-:Y:S05]  /*43d0*/  @!P3 BRA `(.L_x_7725) ;  /* 0x000000300000b947 */ /* 0x000fea0003800000 */
[----:B------:R-:W-:-:S05]  /*43e0*/  IMAD.WIDE.U32 R8, R149, c[0x0][0x2b0], R30 ;  /* 0x0000ac0095087a25 */ /* 0x000fca00078e001e */
[----:B------:R-:W-:-:S05]  /*43f0*/  IADD3 R9, R145, R9, RZ ;  /* 0x0000000991097210 */ /* 0x000fca0007ffe0ff */
[----:B----4-:R4:W-:Y:S02]  /*4400*/  RED.E.ADD.F32.FTZ.RN.STRONG.GPU [R8.64], R139 ;  /* 0x0000008b0800798e */ /* 0x0109e4000c10e786 */
.L_x_7725:
[----:B------:R-:W-:Y:S05]  /*4410*/  BSYNC B0 ;  /* 0x0000000000007941 */ /* 0x000fea0003800000 */
.L_x_7724:
[----:B------:R0:W1:Y:S01]  /*4420*/  LDS R143, [R70.X4+0x520] ;  /* 0x00052000468f7984 */ /* 0x0000620000004800 */
[----:B------:R-:W-:Y:S01]  /*4430*/  BSSY B0, `(.L_x_7726) ;  /* 0x0000006000007945 */ /* 0x000fe20003800000 */
[----:B----4-:R-:W-:Y:S01]  /*4440*/  IMAD.WIDE.U32 R8, R149, c[0x0][0x2b0], R28 ;  /* 0x0000ac0095087a25 */ /* 0x010fe200078e001c */
[----:B------:R-:W-:Y:S05]  /*4450*/  @!P4 BRA `(.L_x_7727) ;  /* 0x000000300000c947 */ /* 0x000fea0003800000 */
[----:B------:R-:W-:-:S05]  /*4460*/  IMAD.WIDE.U32 R138, R149, c[0x0][0x2b0], R42 ;  /* 0x0000ac00958a7a25 */ /* 0x000fca00078e002a */
[----:B------:R-:W-:-:S05]  /*4470*/  IADD3 R139, R145, R139, RZ ;  /* 0x0000008b918b7210 */ /* 0x000fca0007ffe0ff */
[----:B-1----:R1:W-:Y:S02]  /*4480*/  RED.E.ADD.F32.FTZ.RN.STRONG.GPU [R138.64], R143 ;  /* 0x0000008f8a00798e */ /* 0x0023e4000c10e786 */
.L_x_7727:
[----:B------:R-:W-:Y:S05]  /*4490*/  BSYNC B0 ;  /* 0x0000000000007941 */ /* 0x000fea0003800000 */
.L_x_7726:
[----:B-1----:R1:W4:Y:S01]  /*44a0*/  LDS R139, [R71.X4+0x5a0] ;  /* 0x0005a000478b7984 */ /* 0x0023220000004800 */
[----:B------:R-:W-:Y:S01]  /*44b0*/  BSSY B0, `(.L_x_7728) ;  /* 0x0000004000007945 */ /* 0x000fe20003800000 */
[----:B------:R-:W-:Y:S05]  /*44c0*/  @!P5 BRA `(.L_x_7729) ;  /* 0x000000200000d947 */ /* 0x000fea0003800000 */
[----:B------:R-:W-:-:S05]  /*44d0*/  IADD3 R9, R145, R9, RZ ;  /* 0x0000000991097210 */ /* 0x000fca0007ffe0ff */
[----:B----4-:R4:W-:Y:S02]  /*44e0*/  RED.E.ADD.F32.FTZ.RN.STRONG.GPU [R8.64], R139 ;  /* 0x0000008b0800798e */ /* 0x0109e4000c10e786 */
.L_x_7729:
[----:B------:R-:W-:Y:S05]  /*44f0*/  BSYNC B0 ;  /* 0x0000000000007941 */ /* 0x000fea0003800000 */
.L_x_7728:
        /* <DEDUP_REMOVED lines=33> */
[----:B----4-:R-:W-:Y:S02]  /*4710*/  @!P0 FADD.FTZ R130, R130, R139 ;  /* 0x0000008b82828221 */ /* 0x010fe40000010000 */
[----:B------:R-:W-:Y:S02]  /*4720*/  FFMA.FTZ R127, R125, R104, R127 ;  /* 0x000000687d7f7223 */ /* 0x000fe4000001007f */
        /* <DEDUP_REMOVED lines=8> */
[----:B------:R-:W-:Y:S02]  /*47b0*/  FADD.FTZ R84, R137, R84 ;  /* 0x0000005489547221 */ /* 0x000fe40000010000 */
[----:B------:R-:W-:Y:S02]  /*47c0*/  FFMA.FTZ R94, R11, R77, R94 ;  /* 0x0000004d0b5e7223 */ /* 0x000fe4000001005e */
[----:B------:R-:W-:-:S02]  /*47d0*/  FFMA.FTZ R113, R104, R82, R113 ;  /* 0x0000005268717223 */ /* 0x000fc40000010071 */
[----:B------:R-:W-:Y:S02]  /*47e0*/  FADD.FTZ R86, R135, R86 ;  /* 0x0000005687567221 */ /* 0x000fe40000010000 */
[----:B------:R-:W-:Y:S02]  /*47f0*/  FADD.FTZ R83, R116, R83 ;  /* 0x0000005374537221 */ /* 0x000fe40000010000 */
[----:B------:R-:W-:Y:S02]  /*4800*/  FFMA.FTZ R107, R12, R76, R107 ;  /* 0x0000004c0c6b7223 */ /* 0x000fe4000001006b */
[----:B------:R-:W-:Y:S02]  /*4810*/  FADD.FTZ R103, R112, R103 ;  /* 0x0000006770677221 */ /* 0x000fe40000010000 */
[----:B----4-:R-:W-:Y:S02]  /*4820*/  @!P0 FADD.FTZ R130, R130, R139 ;  /* 0x0000008b82828221 */ /* 0x010fe40000010000 */
[----:B------:R-:W-:-:S02]  /*4830*/  FADD.FTZ R90, R127, R90 ;  /* 0x0000005a7f5a7221 */ /* 0x000fc40000010000 */
[----:B-----5:R-:W-:Y:S01]  /*4840*/  @!P0 FADD.FTZ R144, R144, R9 ;  /* 0x0000000990908221 */ /* 0x020fe20000010000 */
[----:B------:R-:W4:Y:S01]  /*4850*/  SHFL.DOWN PT, R143, R130, 0x8, 0x1f ;  /* 0x09001f00828f7f89 */ /* 0x000f2200000e0000 */
[----:B------:R-:W-:Y:S01]  /*4860*/  ISETP.GT.AND P0, PT, R60, 0x17, PT ;  /* 0x000000173c00780c */ /* 0x000fe20003f04270 */
[-C--:B------:R-:W-:Y:S02]  /*4870*/  FMUL.FTZ R9, R102, R141.reuse ;  /* 0x0000008d66097220 */ /* 0x080fe40000410000 */
[----:B------:R-:W5:Y:S01]  /*4880*/  SHFL.DOWN PT, R139, R144, 0x8, 0x1f ;  /* 0x09001f00908b7f89 */ /* 0x000f6200000e0000 */
[----:B------:R-:W-:Y:S02]  /*4890*/  FMUL.FTZ R141, R106, R141 ;  /* 0x0000008d6a8d7220 */ /* 0x000fe40000410000 */
        /* <DEDUP_REMOVED lines=18> */
[----:B------:R-:W-:-:S05]  /*49c0*/  MOV R145, R130 ;  /* 0x0000008200917202 */ /* 0x000fca0000000f00 */
        /* <DEDUP_REMOVED lines=11> */
.L_x_7731:
[----:B----4-:R-:W-:Y:S05]  /*4a80*/  BSYNC B0 ;  /* 0x0000000000007941 */ /* 0x010fea0003800000 */
.L_x_7730:
[----:B------:R-:W-:Y:S02]  /*4a90*/  IADD3 R115, R115, 0x1, RZ ;  /* 0x0000000173737810 */ /* 0x000fe40007ffe0ff */
[----:B------:R-:W-:Y:S02]  /*4aa0*/  IADD3 R100, P1, R100, 0x1, RZ ;  /* 0x0000000164647810 */ /* 0x000fe40007f3e0ff */
[----:B------:R-:W-:Y:S02]  /*4ab0*/  ISETP.GE.AND P0, PT, R115, c[0x0][0x16c], PT ;  /* 0x00005b0073007a0c */ /* 0x000fe40003f06270 */
[----:B------:R-:W-:-:S11]  /*4ac0*/  IADD3.X R117, RZ, R117, RZ, P1, !PT ;  /* 0x00000075ff757210 */ /* 0x000fd60000ffe4ff */
[----:B------:R-:W-:Y:S01]  /*4ad0*/  @P0 CALL.REL.NOINC `(.L_x_7711) ;  /* 0x0000001000000944 */ /* 0x000fe20003c00000 */
[----:B------:R-:W-:Y:S05]  /*4ae0*/  BRA `(.L_x_7732) ;  /* 0xffffe3d000007947 */ /* 0x000fea000383ffff */
.L_x_7711:
[----:B------:R-:W-:Y:S01]  /*4af0*/  BAR.SYNC.DEFER_BLOCKING 0x0 ;  /* 0x0000000000007b1d */ /* 0x000fe20000010000 */
[----:B------:R-:W-:Y:S02]  /*4b00*/  SHF.R.S32.HI R4, RZ, 0x1f, R50 ;  /* 0x0000001fff047819 */ /* 0x000fe40000011432 */
[----:B0-----:R-:W-:-:S04]  /*4b10*/  LEA R8, P0, R50, R53, 0x4 ;  /* 0x0000003532087211 */ /* 0x001fc800078020ff */
[----:B------:R-:W-:-:S06]  /*4b20*/  LEA.HI.X R9, R50, R55, R4, 0x4, P0 ;  /* 0x0000003732097211 */ /* 0x000fcc00000f2404 */
[----:B------:R-:W4:Y:S01]  /*4b30*/  LDG.E.128 R8, [R8.64] ;  /* 0x0000000608087981 */ /* 0x000f22000c1e1d00 */
[----:B------:R-:W-:Y:S01]  /*4b40*/  MOV R14, R2 ;  /* 0x00000002000e7202 */ /* 0x000fe20000000f00 */
[----:B------:R-:W-:Y:S01]  /*4b50*/  IMAD R32, R136, c[0x0][0x2f8], RZ ;  /* 0x0000be0088207a24 */ /* 0x000fe200078e02ff */
[----:B------:R-:W-:Y:S01]  /*4b60*/  MOV R15, R3 ;  /* 0x00000003000f7202 */ /* 0x000fe20000000f00 */
[----:B------:R-:W-:-:S04]  /*4b70*/  UIADD3 UR4, UR4, -0x100, URZ ;  /* 0xffffff0004047890 */ /* 0x000fc8000fffe03f */
[----:B------:R-:W-:Y:S01]  /*4b80*/  IMAD.WIDE.U32 R2, R47, c[0x0][0x2d8], R14 ;  /* 0x0000b6002f027a25 */ /* 0x000fe200078e000e */
[----:B----4-:R-:W-:Y:S01]  /*4b90*/  STS.128 [R60.X16], R8 ;  /* 0x000000083c007388 */ /* 0x010fe2000000cc00 */
[----:B------:R-:W-:-:S06]  /*4ba0*/  NOP ;  /* 0x0000000000007918 */ /* 0x000fcc0000000000 */
[----:B------:R-:W0:Y:S02]  /*4bb0*/  LDS.128 R4, [R60.X16] ;  /* 0x000000003c047984 */ /* 0x000e24000000cc00 */
[--C-:B0-----:R-:W-:Y:S02]  /*4bc0*/  HADD2.F32 R13, -RZ, R4.reuse.H0_H0 ;  /* 0x20000004ff0d7230 */ /* 0x101fe40000004100 */
[--C-:B------:R-:W-:Y:S02]  /*4bd0*/  HADD2.F32 R9, -RZ, R5.reuse.H0_H0 ;  /* 0x20000005ff097230 */ /* 0x100fe40000004100 */
[----:B------:R-:W-:Y:S01]  /*4be0*/  HADD2.F32 R5, -RZ, R5.H1_H1 ;  /* 0x30000005ff057230 */ /* 0x000fe20000004100 */
[--C-:B------:R-:W-:Y:S01]  /*4bf0*/  FADD.FTZ R12, R13, R46.reuse ;  /* 0x0000002e0d0c7221 */ /* 0x100fe20000010000 */
[----:B------:R-:W-:Y:S01]  /*4c00*/  HADD2.F32 R13, -RZ, R4.H1_H1 ;  /* 0x30000004ff0d7230 */ /* 0x000fe20000004100 */
[----:B------:R-:W-:Y:S03]  /*4c10*/  BAR.SYNC.DEFER_BLOCKING 0x0 ;  /* 0x0000000000007b1d */ /* 0x000fe60000010000 */
[----:B------:R-:W-:Y:S01]  /*4c20*/  FSETP.GTU.FTZ.AND P6, PT, R12, 20, PT ;  /* 0x41a000000c00780b */ /* 0x000fe20003fdc000 */
[----:B------:R-:W-:-:S05]  /*4c30*/  FADD.FTZ R13, R13, R46 ;  /* 0x0000002e0d0d7221 */ /* 0x000fca0000010000 */
[----:B------:R-:W-:-:S07]  /*4c40*/  FSETP.GTU.FTZ.AND P5, PT, R13, 20, PT ;  /* 0x41a000000d00780b */ /* 0x000fce0003fbc000 */
[----:B------:R-:W-:Y:S02]  /*4c50*/  @!P6 FMUL.FTZ R4, R12, -1.4426950216293334961 ;  /* 0xbfb8aa3b0c04e820 */ /* 0x000fe40000410000 */
[----:B------:R-:W-:-:S04]  /*4c60*/  IMAD R12, R136, c[0x0][0x2d8], RZ ;  /* 0x0000b600880c7a24 */ /* 0x000fc800078e02ff */
[----:B------:R-:W0:Y:S01]  /*4c70*/  @!P6 MUFU.EX2 R4, R4 ;  /* 0x000000040004e308 */ /* 0x000e220000000800 */
[----:B------:R-:W-:Y:S02]  /*4c80*/  IMAD R11, R47, c[0x0][0x2dc], R12 ;  /* 0x0000b7002f0b7a24 */ /* 0x000fe400078e020c */
[--C-:B------:R-:W-:Y:S02]  /*4c90*/  FADD.FTZ R12, R9, R46.reuse ;  /* 0x0000002e090c7221 */ /* 0x100fe40000010000 */
[----:B------:R-:W-:Y:S01]  /*4ca0*/  @!P5 FMUL.FTZ R8, R13, -1.4426950216293334961 ;  /* 0xbfb8aa3b0d08d820 */ /* 0x000fe20000410000 */
[----:B------:R-:W-:Y:S01]  /*4cb0*/  IADD3 R3, R3, R11, RZ ;  /* 0x0000000b03037210 */ /* 0x000fe20007ffe0ff */
[----:B------:R-:W-:Y:S01]  /*4cc0*/  FADD.FTZ R13, R5, R46 ;  /* 0x0000002e050d7221 */ /* 0x000fe20000010000 */
[----:B------:R-:W-:Y:S01]  /*4cd0*/  HADD2.F32 R5, -RZ, R6.H0_H0 ;  /* 0x20000006ff057230 */ /* 0x000fe20000004100 */
[----:B------:R-:W-:Y:S01]  /*4ce0*/  FSETP.GTU.FTZ.AND P4, PT, R12, 20, PT ;  /* 0x41a000000c00780b */ /* 0x000fe20003f9c000 */
[----:B------:R-:W-:Y:S01]  /*4cf0*/  IMAD R9, R45, c[0x0][0x2e0], RZ ;  /* 0x0000b8002d097a24 */ /* 0x000fe200078e02ff */
[--C-:B------:R-:W-:Y:S01]  /*4d00*/  HADD2.F32 R11, -RZ, R7.reuse.H0_H0 ;  /* 0x20000007ff0b7230 */ /* 0x100fe20000004100 */
[----:B------:R-:W-:Y:S01]  /*4d10*/  IMAD.WIDE.U32 R2, R0, c[0x0][0x2e0], R2 ;  /* 0x0000b80000027a25 */ /* 0x000fe200078e0002 */
[----:B------:R-:W-:Y:S01]  /*4d20*/  HADD2.F32 R7, -RZ, R7.H1_H1 ;  /* 0x30000007ff077230 */ /* 0x000fe20000004100 */
[----:B------:R-:W-:Y:S01]  /*4d30*/  @!P5 MUFU.EX2 R8, R8 ;  /* 0x000000080008d308 */ /* 0x000fe20000000800 */
[----:B------:R-:W-:Y:S01]  /*4d40*/  FSETP.GTU.FTZ.AND P3, PT, R13, 20, PT ;  /* 0x41a000000d00780b */ /* 0x000fe20003f7c000 */
[----:B0-----:R-:W-:Y:S01]  /*4d50*/  @!P6 FADD.FTZ R4, R4, 1 ;  /* 0x3f8000000404e421 */ /* 0x001fe20000010000 */
[----:B------:R-:W-:Y:S01]  /*4d60*/  LEA R33, P1, R2, c[0x0][0x330], 0x1 ;  /* 0x0000cc0002217a11 */ /* 0x000fe200078208ff */
[----:B------:R-:W-:-:S02]  /*4d70*/  FADD.FTZ R28, R5, R46 ;  /* 0x0000002e051c7221 */ /* 0x000fc40000010000 */
[----:B------:R-:W-:Y:S01]  /*4d80*/  IMAD R35, R0, c[0x0][0x2e4], R9 ;  /* 0x0000b90000237a24 */ /* 0x000fe200078e0209 */
[----:B------:R-:W-:Y:S01]  /*4d90*/  HADD2.F32 R9, -RZ, R6.H1_H1 ;  /* 0x30000006ff097230 */ /* 0x000fe20000004100 */
[----:B------:R0:W4:Y:S01]  /*4da0*/  @!P6 MUFU.RCP R10, R4 ;  /* 0x00000004000ae308 */ /* 0x0001220000001000 */
[----:B------:R-:W-:Y:S01]  /*4db0*/  FSETP.GTU.FTZ.AND P2, PT, R28, 20, PT ;  /* 0x41a000001c00780b */ /* 0x000fe20003f5c000 */
[----:B------:R-:W-:Y:S01]  /*4dc0*/  @!P4 FMUL.FTZ R5, R12, -1.4426950216293334961 ;  /* 0xbfb8aa3b0c05c820 */ /* 0x000fe20000410000 */
[----:B------:R-:W-:Y:S01]  /*4dd0*/  IADD3 R35, R3, R35, RZ ;  /* 0x0000002303237210 */ /* 0x000fe20007ffe0ff */
[--C-:B------:R-:W-:Y:S02]  /*4de0*/  FADD.FTZ R6, R9, R46.reuse ;  /* 0x0000002e09067221 */ /* 0x100fe40000010000 */
[--C-:B------:R-:W-:Y:S01]  /*4df0*/  FADD.FTZ R11, R11, R46.reuse ;  /* 0x0000002e0b0b7221 */ /* 0x100fe20000010000 */
[----:B------:R-:W-:Y:S01]  /*4e00*/  LEA.HI.X R35, R2, c[0x0][0x334], R35, 0x1, P1 ;  /* 0x0000cd0002237a11 */ /* 0x000fe200008f0c23 */
[----:B------:R-:W-:Y:S01]  /*4e10*/  FADD.FTZ R7, R7, R46 ;  /* 0x0000002e07077221 */ /* 0x000fe20000010000 */
[----:B------:R-:W-:Y:S01]  /*4e20*/  FSETP.GTU.FTZ.AND P0, PT, R6, 20, PT ;  /* 0x41a000000600780b */ /* 0x000fe20003f1c000 */
[----:B------:R-:W5:Y:S01]  /*4e30*/  @!P4 MUFU.EX2 R5, R5 ;  /* 0x000000050005c308 */ /* 0x000f620000000800 */
[----:B------:R-:W-:Y:S01]  /*4e40*/  FSETP.GTU.FTZ.AND P1, PT, R11, 20, PT ;  /* 0x41a000000b00780b */ /* 0x000fe20003f3c000 */
[----:B------:R-:W-:-:S02]  /*4e50*/  @!P3 FMUL.FTZ R3, R13, -1.4426950216293334961 ;  /* 0xbfb8aa3b0d03b820 */ /* 0x000fc40000410000 */
[----:B0-----:R-:W-:Y:S02]  /*4e60*/  @!P2 FMUL.FTZ R4, R28, -1.4426950216293334961 ;  /* 0xbfb8aa3b1c04a820 */ /* 0x001fe40000410000 */
[----:B----4-:R-:W-:Y:S01]  /*4e70*/  @!P6 FMUL.FTZ R105, R105, R10 ;  /* 0x0000000a6969e220 */ /* 0x010fe20000410000 */
[----:B------:R-:W-:Y:S01]  /*4e80*/  FSETP.GTU.FTZ.AND P6, PT, R7, 20, PT ;  /* 0x41a000000700780b */ /* 0x000fe20003fdc000 */
[----:B------:R0:W4:Y:S01]  /*4e90*/  @!P2 MUFU.EX2 R9, R4 ;  /* 0x000000040009a308 */ /* 0x0001220000000800 */
[----:B------:R-:W-:-:S03]  /*4ea0*/  @!P5 FADD.FTZ R8, R8, 1 ;  /* 0x3f8000000808d421 */ /* 0x000fc60000010000 */
[----:B------:R-:W-:Y:S02]  /*4eb0*/  @!P0 FMUL.FTZ R6, R6, -1.4426950216293334961 ;  /* 0xbfb8aa3b06068820 */ /* 0x000fe40000410000 */
[----:B------:R-:W-:Y:S02]  /*4ec0*/  @!P1 FMUL.FTZ R10, R11, -1.4426950216293334961 ;  /* 0xbfb8aa3b0b0a9820 */ /* 0x000fe40000410000 */
[----:B------:R1:W-:Y:S01]  /*4ed0*/  @!P0 MUFU.EX2 R13, R6 ;  /* 0x00000006000d8308 */ /* 0x0003e20000000800 */
[----:B-----5:R-:W-:Y:S01]  /*4ee0*/  @!P4 FADD.FTZ R2, R5, 1 ;  /* 0x3f8000000502c421 */ /* 0x020fe20000010000 */
[----:B------:R-:W-:Y:S02]  /*4ef0*/  F2FP.PACK_AB R5, R109, R94 ;  /* 0x0000005e6d05723e */ /* 0x000fe400000000ff */
[----:B------:R-:W-:Y:S01]  /*4f00*/  @!P6 FMUL.FTZ R11, R7, -1.4426950216293334961 ;  /* 0xbfb8aa3b070be820 */ /* 0x000fe20000410000 */
[----:B------:R-:W-:Y:S02]  /*4f10*/  F2FP.PACK_AB R7, R113, R98 ;  /* 0x000000627107723e */ /* 0x000fe400000000ff */
[----:B0-----:R-:W-:Y:S01]  /*4f20*/  F2FP.PACK_AB R4, R107, R92 ;  /* 0x0000005c6b04723e */ /* 0x001fe200000000ff */
[----:B------:R-:W0:Y:S01]  /*4f30*/  @!P1 MUFU.EX2 R28, R10 ;  /* 0x0000000a001c9308 */ /* 0x000e220000000800 */
[----:B-1----:R-:W-:Y:S01]  /*4f40*/  F2FP.PACK_AB R6, R111, R96 ;  /* 0x000000606f06723e */ /* 0x002fe200000000ff */
[----:B----4-:R-:W-:-:S04]  /*4f50*/  @!P2 FADD.FTZ R12, R9, 1 ;  /* 0x3f800000090ca421 */ /* 0x010fc80000010000 */
[----:B------:R-:W-:Y:S01]  /*4f60*/  STS.128 [R60.X16], R4 ;  /* 0x000000043c007388 */ /* 0x000fe2000000cc00 */
[----:B------:R-:W-:-:S06]  /*4f70*/  NOP ;  /* 0x0000000000007918 */ /* 0x000fcc0000000000 */
[----:B------:R-:W1:Y:S01]  /*4f80*/  @!P6 MUFU.EX2 R29, R11 ;  /* 0x0000000b001de308 */ /* 0x000e620000000800 */
[----:B0-----:R-:W-:-:S07]  /*4f90*/  @!P1 FADD.FTZ R28, R28, 1 ;  /* 0x3f8000001c1c9421 */ /* 0x001fce0000010000 */
[----:B------:R0:W4:Y:S08]  /*4fa0*/  @!P5 MUFU.RCP R31, R8 ;  /* 0x00000008001fd308 */ /* 0x0001300000001000 */
[----:B------:R5:W2:Y:S01]  /*4fb0*/  @!P4 MUFU.RCP R30, R2 ;  /* 0x00000002001ec308 */ /* 0x000aa20000001000 */
[----:B0-----:R-:W0:Y:S01]  /*4fc0*/  LDS.128 R8, [R60.X16] ;  /* 0x000000003c087984 */ /* 0x001e22000000cc00 */
[----:B-1----:R-:W-:-:S06]  /*4fd0*/  @!P6 FADD.FTZ R29, R29, 1 ;  /* 0x3f8000001d1de421 */ /* 0x002fcc0000010000 */
[----:B------:R-:W1:Y:S01]  /*4fe0*/  @!P2 MUFU.RCP R12, R12 ;  /* 0x0000000c000ca308 */ /* 0x000e620000001000 */
[----:B-----5:R-:W-:Y:S02]  /*4ff0*/  @!P0 FADD.FTZ R2, R13, 1 ;  /* 0x3f8000000d028421 */ /* 0x020fe40000010000 */
[----:B----4-:R-:W-:-:S05]  /*5000*/  @!P5 FMUL.FTZ R88, R88, R31 ;  /* 0x0000001f5858d220 */ /* 0x010fca0000410000 */
[----:B------:R-:W4:Y:S01]  /*5010*/  @!P3 MUFU.EX2 R3, R3 ;  /* 0x000000030003b308 */ /* 0x000f220000000800 */
[----:B--2---:R-:W-:Y:S01]  /*5020*/  @!P4 FMUL.FTZ R103, R103, R30 ;  /* 0x0000001e6767c220 */ /* 0x004fe20000410000 */
[C---:B------:R-:W-:Y:S02]  /*5030*/  ISETP.GT.AND P4, PT, R59.reuse, 0x1, PT ;  /* 0x000000013b00780c */ /* 0x040fe40003f84270 */
[----:B------:R-:W-:-:S04]  /*5040*/  IADD3 R59, R59, -0x1, RZ ;  /* 0xffffffff3b3b7810 */ /* 0x000fc80007ffe0ff */
[----:B------:R-:W2:Y:S01]  /*5050*/  @!P0 MUFU.RCP R13, R2 ;  /* 0x00000002000d8308 */ /* 0x000ea20000001000 */
[----:B-1----:R-:W-:Y:S01]  /*5060*/  @!P2 FMUL.FTZ R85, R85, R12 ;  /* 0x0000000c5555a220 */ /* 0x002fe20000410000 */
[----:B------:R-:W-:Y:S01]  /*5070*/  IADD3 R12, P2, R33, R72, RZ ;  /* 0x00000048210c7210 */ /* 0x000fe20007f5e0ff */
[----:B----4-:R-:W-:-:S05]  /*5080*/  @!P3 FADD.FTZ R3, R3, 1 ;  /* 0x3f8000000303b421 */ /* 0x010fca0000010000 */
[----:B------:R-:W1:Y:S01]  /*5090*/  @!P1 MUFU.RCP R28, R28 ;  /* 0x0000001c001c9308 */ /* 0x000e620000001000 */
[----:B--2---:R-:W-:Y:S01]  /*50a0*/  @!P0 FMUL.FTZ R84, R84, R13 ;  /* 0x0000000d54548220 */ /* 0x004fe20000410000 */
[----:B------:R-:W-:-:S06]  /*50b0*/  IADD3.X R13, R35, R74, RZ, P2, !PT ;  /* 0x0000004a230d7210 */ /* 0x000fcc00017fe4ff */
[----:B------:R-:W2:Y:S01]  /*50c0*/  @!P3 MUFU.RCP R3, R3 ;  /* 0x000000030003b308 */ /* 0x000ea20000001000 */
[----:B------:R-:W-:Y:S02]  /*50d0*/  IADD3 R49, P2, R49, -0x200, RZ ;  /* 0xfffffe0031317810 */ /* 0x000fe40007f5e0ff */
[----:B------:R-:W-:Y:S01]  /*50e0*/  F2FP.PACK_AB R30, R84, R85 ;  /* 0x00000055541e723e */ /* 0x000fe200000000ff */
[----:B0-----:R0:W-:Y:S01]  /*50f0*/  STG.E.128 [R12.64], R8 ;  /* 0x000000080c007986 */ /* 0x0011e2000c101d06 */
[----:B------:R-:W-:Y:S01]  /*5100*/  IADD3.X R51, R51, -0x1, RZ, P2, !PT ;  /* 0xffffffff33337810 */ /* 0x000fe200017fe4ff */
[----:B-1----:R-:W-:Y:S02]  /*5110*/  @!P1 FMUL.FTZ R83, R83, R28 ;  /* 0x0000001c53539220 */ /* 0x002fe40000410000 */
[----:B------:R-:W1:Y:S01]  /*5120*/  @!P6 MUFU.RCP R29, R29 ;  /* 0x0000001d001de308 */ /* 0x000e620000001000 */
[----:B------:R-:W-:Y:S01]  /*5130*/  F2FP.PACK_AB R28, R88, R105 ;  /* 0x00000069581c723e */ /* 0x000fe200000000ff */
[----:B------:R-:W-:Y:S01]  /*5140*/  FADD.FTZ R105, R105, R52 ;  /* 0x0000003469697221 */ /* 0x000fe20000010000 */
[----:B------:R-:W-:Y:S01]  /*5150*/  BAR.SYNC.DEFER_BLOCKING 0x0 ;  /* 0x0000000000007b1d */ /* 0x000fe20000010000 */
[----:B------:R-:W-:-:S02]  /*5160*/  IADD3 R57, P1, R57, -0x200, RZ ;  /* 0xfffffe0039397810 */ /* 0x000fc40007f3e0ff */
[----:B------:R-:W-:Y:S02]  /*5170*/  FADD.FTZ R88, R105, R88 ;  /* 0x0000005869587221 */ /* 0x000fe40000010000 */
[----:B--2---:R-:W-:Y:S01]  /*5180*/  @!P3 FMUL.FTZ R86, R86, R3 ;  /* 0x000000035656b220 */ /* 0x004fe20000410000 */
[----:B------:R-:W-:Y:S01]  /*5190*/  IADD3 R54, P3, R54, -0x200, RZ ;  /* 0xfffffe0036367810 */ /* 0x000fe20007f7e0ff */
[C---:B------:R-:W-:Y:S01]  /*51a0*/  IMAD.WIDE.U32 R2, R47.reuse, c[0x0][0x2f8], R14 ;  /* 0x0000be002f027a25 */ /* 0x040fe200078e000e */
[----:B------:R-:W-:Y:S02]  /*51b0*/  IADD3.X R58, R58, -0x1, RZ, P1, !PT ;  /* 0xffffffff3a3a7810 */ /* 0x000fe40000ffe4ff */
[----:B------:R-:W-:Y:S01]  /*51c0*/  IADD3.X R56, R56, -0x1, RZ, P3, !PT ;  /* 0xffffffff38387810 */ /* 0x000fe20001ffe4ff */
[----:B------:R-:W-:Y:S02]  /*51d0*/  IMAD R15, R47, c[0x0][0x2fc], R32 ;  /* 0x0000bf002f0f7a24 */ /* 0x000fe400078e0220 */
[----:B-1----:R-:W-:Y:S01]  /*51e0*/  @!P6 FMUL.FTZ R90, R90, R29 ;  /* 0x0000001d5a5ae220 */ /* 0x002fe20000410000 */
[----:B------:R-:W-:Y:S01]  /*51f0*/  F2FP.PACK_AB R29, R86, R103 ;  /* 0x00000067561d723e */ /* 0x000fe200000000ff */
[----:B------:R-:W-:Y:S01]  /*5200*/  FADD.FTZ R103, R88, R103 ;  /* 0x0000006758677221 */ /* 0x000fe20000010000 */
[----:B------:R-:W-:Y:S01]  /*5210*/  IADD3 R3, R3, R15, RZ ;  /* 0x0000000f03037210 */ /* 0x000fe20007ffe0ff */
[----:B------:R-:W-:Y:S01]  /*5220*/  IMAD R15, R45, c[0x0][0x300], RZ ;  /* 0x0000c0002d0f7a24 */ /* 0x000fe200078e02ff */
[----:B------:R-:W-:Y:S01]  /*5230*/  F2FP.PACK_AB R31, R90, R83 ;  /* 0x000000535a1f723e */ /* 0x000fe200000000ff */
[----:B------:R-:W-:-:S02]  /*5240*/  FADD.FTZ R86, R103, R86 ;  /* 0x0000005667567221 */ /* 0x000fc40000010000 */
[C---:B0-----:R-:W-:Y:S02]  /*5250*/  IMAD R9, R0.reuse, c[0x0][0x304], R15 ;  /* 0x0000c10000097a24 */ /* 0x041fe400078e020f */
[----:B------:R-:W-:Y:S01]  /*5260*/  IMAD.WIDE.U32 R2, R0, c[0x0][0x300], R2 ;  /* 0x0000c00000027a25 */ /* 0x000fe200078e0002 */
[----:B------:R-:W-:Y:S01]  /*5270*/  STS.128 [R60.X16], R28 ;  /* 0x0000001c3c007388 */ /* 0x000fe2000000cc00 */
[----:B------:R-:W-:-:S06]  /*5280*/  NOP ;  /* 0x0000000000007918 */ /* 0x000fcc0000000000 */
[----:B------:R-:W0:Y:S01]  /*5290*/  LDS.128 R4, [R60.X16] ;  /* 0x000000003c047984 */ /* 0x000e22000000cc00 */
[----:B------:R-:W-:Y:S01]  /*52a0*/  IADD3 R9, R3, R9, RZ ;  /* 0x0000000903097210 */ /* 0x000fe20007ffe0ff */
[----:B------:R-:W-:Y:S01]  /*52b0*/  FADD.FTZ R85, R86, R85 ;  /* 0x0000005556557221 */ /* 0x000fe20000010000 */
[----:B------:R-:W-:-:S03]  /*52c0*/  LEA R3, P0, R2, c[0x0][0x340], 0x1 ;  /* 0x0000d00002037a11 */ /* 0x000fc600078008ff */
[----:B------:R-:W-:Y:S01]  /*52d0*/  FADD.FTZ R84, R85, R84 ;  /* 0x0000005455547221 */ /* 0x000fe20000010000 */
[----:B------:R-:W-:Y:S02]  /*52e0*/  LEA.HI.X R9, R2, c[0x0][0x344], R9, 0x1, P0 ;  /* 0x0000d10002097a11 */ /* 0x000fe400000f0c09 */
[----:B------:R-:W-:Y:S01]  /*52f0*/  IADD3 R2, P0, R3, R72, RZ ;  /* 0x0000004803027210 */ /* 0x000fe20007f1e0ff */
[----:B------:R-:W-:-:S03]  /*5300*/  FADD.FTZ R83, R84, R83 ;  /* 0x0000005354537221 */ /* 0x000fc60000010000 */
[----:B------:R-:W-:Y:S01]  /*5310*/  IADD3.X R3, R9, R74, RZ, P0, !PT ;  /* 0x0000004a09037210 */ /* 0x000fe200007fe4ff */
[----:B------:R-:W-:Y:S01]  /*5320*/  FADD.FTZ R52, R83, R90 ;  /* 0x0000005a53347221 */ /* 0x000fe20000010000 */
[----:B------:R-:W-:-:S04]  /*5330*/  IADD3 R53, P0, R53, -0x200, RZ ;  /* 0xfffffe0035357810 */ /* 0x000fc80007f1e0ff */
[----:B------:R-:W-:Y:S01]  /*5340*/  IADD3.X R55, R55, -0x1, RZ, P0, !PT ;  /* 0xffffffff37377810 */ /* 0x000fe200007fe4ff */
[----:B0-----:R0:W-:Y:S01]  /*5350*/  STG.E.128 [R2.64], R4 ;  /* 0x0000000402007986 */ /* 0x0011e2000c101d06 */
[----:B------:R-:W-:Y:S01]  /*5360*/  @!P4 CALL.REL.NOINC `(.L_x_7693) ;  /* 0x000000100000c944 */ /* 0x000fe20003c00000 */
[----:B------:R-:W-:Y:S05]  /*5370*/  BRA `(.L_x_7733) ;  /* 0xffffb66000007947 */ /* 0x000fea000383ffff */
.L_x_7693:
        /* <DEDUP_REMOVED lines=24> */
.L_x_7735:
[----:B0-----:R-:W-:Y:S05]  /*5500*/  BSYNC B0 ;  /* 0x0000000000007941 */ /* 0x001fea0003800000 */
.L_x_7734:
        /* <DEDUP_REMOVED lines=23> */
.L_x_7737:
[----:B------:R-:W1:Y:S02]  /*5680*/  S2R R15, SR_TID.X ;  /* 0x00000000000f7919 */ /* 0x000e640000002100 */
.L_x_7738:
[----:B0-----:R-:W-:Y:S05]  /*5690*/  BSYNC B0 ;  /* 0x0000000000007941 */ /* 0x001fea0003800000 */
.L_x_7736:
        /* <DEDUP_REMOVED lines=10> */
.L_x_7739:
        /* <DEDUP_REMOVED lines=26> */
.L_x_7740:
        /* <DEDUP_REMOVED lines=10> */
.L_x_9127:


//--------------------- .text._Z25selective_scan_bwd_kernelI32Selective_Scan_bwd_kernel_traitsILi32ELi8ELb1ELb1ELb1ELb0ELb0EN3c104HalfEfEEv12SSMParamsBwd --------------------------
	.section	.text._Z25selective_scan_bwd_kernelI32Selective_Scan_bwd_kernel_traitsILi32ELi8ELb1ELb1ELb1ELb0ELb0EN3c104HalfEfEEv12SSMParamsBwd,"ax",@progbits
	.sectioninfo	@"SHI_REGISTERS=186"
	.align	128
        .global         _Z25selective_scan_bwd_kernelI32Selective_Scan_bwd_kernel_traitsILi32ELi8ELb1ELb1ELb1ELb0ELb0EN3c104HalfEfEEv12SSMParamsBwd
        .type           _Z25selective_scan_bwd_kernelI32Selective_Scan_bwd_kernel_traitsILi32ELi8ELb1ELb1ELb1ELb0ELb0EN3c104HalfEfEEv12SSMParamsBwd,@function
        .size           _Z25selective_scan_bwd_kernelI32Selective_Scan_bwd_kernel_traitsILi32ELi8ELb1ELb1ELb1ELb0ELb0EN3c104HalfEfEEv12SSMParamsBwd,(.L_x_9128 - _Z25selective_scan_bwd_kernelI32Selective_Scan_bwd_kernel_traitsILi32ELi8ELb1ELb1ELb1ELb0ELb0EN3c104HalfEfEEv12SSMParamsBwd)
        .other          _Z25selective_scan_bwd_kernelI32Selective_Scan_bwd_kernel_traitsILi32ELi8ELb1ELb1ELb1ELb0ELb0EN3c104HalfEfEEv12SSMParamsBwd,@"STO_CUDA_ENTRY STV_DEFAULT"
_Z25selective_scan_bwd_kernelI32Selective_Scan_bwd_kernel_traitsILi32ELi8ELb1ELb1ELb1ELb0ELb0EN3c104HalfEfEEv12SSMParamsBwd:
.text._Z25selective_scan_bwd_kernelI32Selective_Scan_bwd_kernel_traitsILi32ELi8ELb1ELb1ELb1ELb0ELb0EN3c104HalfEfEEv12SSMParamsBwd:
        /* <DEDUP_REMOVED lines=113> */
[----:B------:R-:W-:Y:S02]  /*0710*/  LEA R74, P6, R13, c[0x0][0x230], 0x1 ;  /* 0x00008c000d4a7a11 */ /* 0x000fe400078c08ff */
[C---:B------:R-:W-:Y:S01]  /*0720*/  @P1 LEA R22, P4, R91.reuse, c[0x0][0x328], 0x2 ;  /* 0x0000ca005b161a11 */ /* 0x040fe200078810ff */
        /* <DEDUP_REMOVED lines=8> */
[----:B------:R-:W-:Y:S01]  /*07b0*/  IMAD R0, R90, c[0x0][0x180], RZ ;  /* 0x000060005a007a24 */ /* 0x000fe200078e02ff */
[----:B------:R-:W-:Y:S01]  /*07c0*/  MOV R72, c[0x0][0x174] ;  /* 0x00005d0000487a02 */ /* 0x000fe20000000f00 */
[C---:B------:R-:W-:Y:S01]  /*07d0*/  IMAD.WIDE.U32 R2, R91.reuse, c[0x0][0x180], RZ ;  /* 0x000060005b027a25 */ /* 0x040fe200078e00ff */
[----:B------:R-:W1:Y:S01]  /*07e0*/  S2R R71, SR_LANEID ;  /* 0x0000000000477919 */ /* 0x000e620000000000 */
[----:B------:R-:W-:Y:S01]  /*07f0*/  CS2R R84, SRZ ;  /* 0x0000000000547805 */ /* 0x000fe2000001ff00 */
[----:B------:R-:W-:Y:S01]  /*0800*/  UMOV UR4, URZ ;  /* 0x0000003f00047c82 */ /* 0x000fe20008000000 */
[----:B------:R-:W-:-:S05]  /*0810*/  IMAD R69, R91, c[0x0][0x184], R0 ;  /* 0x000061005b457a24 */ /* 0x000fca00078e0200 */
[----:B------:R-:W-:Y:S02]  /*0820*/  IADD3 R69, R3, R69, RZ ;  /* 0x0000004503457210 */ /* 0x000fe40007ffe0ff */
[C---:B0-----:R-:W-:Y:S02]  /*0830*/  SHF.L.U32 R67, R83.reuse, 0x3, RZ ;  /* 0x0000000353437819 */ /* 0x041fe400000006ff */
[C---:B------:R-:W-:Y:S02]  /*0840*/  IADD3 R66, R83.reuse, 0x20, RZ ;  /* 0x0000002053427810 */ /* 0x040fe40007ffe0ff */
[C---:B------:R-:W-:Y:S02]  /*0850*/  IADD3 R0, R83.reuse, 0x40, RZ ;  /* 0x0000004053007810 */ /* 0x040fe40007ffe0ff */
[C---:B------:R-:W-:Y:S02]  /*0860*/  IADD3 R64, R83.reuse, 0x60, RZ ;  /* 0x0000006053407810 */ /* 0x040fe40007ffe0ff */
[----:B------:R-:W-:-:S02]  /*0870*/  IADD3 R4, R83, 0x80, RZ ;  /* 0x0000008053047810 */ /* 0x000fc40007ffe0ff */
[C---:B------:R-:W-:Y:S02]  /*0880*/  IADD3 R62, R83.reuse, 0xa0, RZ ;  /* 0x000000a0533e7810 */ /* 0x040fe40007ffe0ff */
[C---:B------:R-:W-:Y:S02]  /*0890*/  IADD3 R6, R83.reuse, 0xc0, RZ ;  /* 0x000000c053067810 */ /* 0x040fe40007ffe0ff */
[C---:B------:R-:W-:Y:S02]  /*08a0*/  IADD3 R60, R83.reuse, 0xe0, RZ ;  /* 0x000000e0533c7810 */ /* 0x040fe40007ffe0ff */
[C---:B------:R-:W-:Y:S02]  /*08b0*/  LOP3.LUT R153, R83.reuse, 0x1f, RZ, 0xc0, !PT ;  /* 0x0000001f53997812 */ /* 0x040fe400078ec0ff */
[----:B------:R-:W-:Y:S02]  /*08c0*/  SHF.R.S32.HI R70, RZ, 0x1f, R83 ;  /* 0x0000001fff467819 */ /* 0x000fe40000011453 */
[----:B------:R-:W-:-:S02]  /*08d0*/  LEA.HI.SX32 R68, R83, R83, 0x1b ;  /* 0x0000005353447211 */ /* 0x000fc400078fdaff */
[----:B------:R-:W-:Y:S02]  /*08e0*/  LEA.HI.SX32 R67, R67, R67, 0x1b ;  /* 0x0000004343437211 */ /* 0x000fe400078fdaff */
[-C--:B------:R-:W-:Y:S02]  /*08f0*/  LEA.HI.SX32 R66, R66, R83.reuse, 0x1b ;  /* 0x0000005342427211 */ /* 0x080fe400078fdaff */
[-C--:B------:R-:W-:Y:S02]  /*0900*/  LEA.HI.SX32 R65, R0, R83.reuse, 0x1b ;  /* 0x0000005300417211 */ /* 0x080fe400078fdaff */
[-C--:B------:R-:W-:Y:S02]  /*0910*/  LEA.HI.SX32 R64, R64, R83.reuse, 0x1b ;  /* 0x0000005340407211 */ /* 0x080fe400078fdaff */
[-C--:B------:R-:W-:Y:S02]  /*0920*/  LEA.HI.SX32 R63, R4, R83.reuse, 0x1b ;  /* 0x00000053043f7211 */ /* 0x080fe400078fdaff */
[----:B------:R-:W-:-:S02]  /*0930*/  LEA.HI.SX32 R62, R62, R83, 0x1b ;  /* 0x000000533e3e7211 */ /* 0x000fc400078fdaff */
[-C--:B------:R-:W-:Y:S02]  /*0940*/  LEA.HI.SX32 R61, R6, R83.reuse, 0x1b ;  /* 0x00000053063d7211 */ /* 0x080fe400078fdaff */
[----:B-1----:R-:W-:Y:S02]  /*0950*/  LEA.HI.SX32 R60, R60, R83, 0x1b ;  /* 0x000000533c3c7211 */ /* 0x002fe400078fdaff */
.L_x_7765:
        /* <DEDUP_REMOVED lines=10> */
[----:B-1----:R-:W1:Y:S04]  /*0a00*/  LDS.128 R4, [R71.X16] ;  /* 0x0000000047047984 */ /* 0x002e68000000cc00 */
        /* <DEDUP_REMOVED lines=8> */
[----:B0--3--:R0:W3:Y:S01]  /*0a90*/  LDG.E.128 R16, [R14.64] ;  /* 0x000000060e107981 */ /* 0x0090e2000c1e1d00 */
[--C-:B-1----:R-:W-:Y:S01]  /*0aa0*/  HADD2.F32 R12, -RZ, R4.reuse.H0_H0 ;  /* 0x20000004ff0c7230 */ /* 0x102fe20000004100 */
[----:B------:R-:W-:Y:S01]  /*0ab0*/  ISETP.LT.AND P0, PT, RZ, c[0x0][0x16c], PT ;  /* 0x00005b00ff007a0c */ /* 0x000fe20003f01270 */
[----:B------:R-:W-:-:S02]  /*0ac0*/  HADD2.F32 R13, -RZ, R4.H1_H1 ;  /* 0x30000004ff0d7230 */ /* 0x000fc40000004100 */
[----:B0-----:R-:W-:Y:S02]  /*0ad0*/  HADD2.F32 R14, -RZ, R5.H1_H1 ;  /* 0x30000005ff0e7230 */ /* 0x001fe40000004100 */
[----:B--2---:R-:W-:Y:S02]  /*0ae0*/  HADD2.F32 R119, -RZ, R9.H0_H0 ;  /* 0x20000009ff777230 */ /* 0x004fe40000004100 */
[----:B------:R-:W-:Y:S02]  /*0af0*/  HADD2.F32 R115, -RZ, R11.H0_H0 ;  /* 0x2000000bff737230 */ /* 0x000fe40000004100 */
[----:B------:R-:W-:Y:S01]  /*0b00*/  HADD2.F32 R121, -RZ, R8.H0_H0 ;  /* 0x20000008ff797230 */ /* 0x000fe20000004100 */
[--C-:B-----5:R-:W-:Y:S01]  /*0b10*/  FADD.FTZ R119, R119, R88.reuse ;  /* 0x0000005877777221 */ /* 0x120fe20000010000 */
        /* <DEDUP_REMOVED lines=10> */
[----:B---3--:R-:W-:Y:S01]  /*0bc0*/  STS.128 [R71.X16], R16 ;  /* 0x0000001047007388 */ /* 0x008fe2000000cc00 */
[----:B------:R-:W-:-:S06]  /*0bd0*/  NOP ;  /* 0x0000000000007918 */ /* 0x000fcc0000000000 */
[----:B------:R-:W0:Y:S02]  /*0be0*/  LDS.128 R100, [R71.X16] ;  /* 0x0000000047647984 */ /* 0x000e24000000cc00 */
[--C-:B0-----:R-:W-:Y:S02]  /*0bf0*/  HADD2.F32 R0, -RZ, R100.reuse.H0_H0 ;  /* 0x20000064ff007230 */ /* 0x101fe40000004100 */
[----:B------:R-:W-:Y:S02]  /*0c00*/  HADD2.F32 R94, -RZ, R100.H1_H1 ;  /* 0x30000064ff5e7230 */ /* 0x000fe40000004100 */
[----:B------:R-:W-:Y:S01]  /*0c10*/  HADD2.F32 R92, -RZ, R101.H0_H0 ;  /* 0x20000065ff5c7230 */ /* 0x000fe20000004100 */
        /* <DEDUP_REMOVED lines=11> */
[--C-:B------:R-:W-:Y:S01]  /*0cd0*/  HADD2.F32 R100, -RZ, R103.reuse.H0_H0 ;  /* 0x20000067ff647230 */ /* 0x100fe20000004100 */
[C---:B------:R-:W-:Y:S01]  /*0ce0*/  FFMA.FTZ R13, R98.reuse, R14, R13 ;  /* 0x0000000e620d7223 */ /* 0x040fe2000001000d */
[----:B------:R-:W-:Y:S01]  /*0cf0*/  HADD2.F32 R14, -RZ, R6.H1_H1 ;  /* 0x30000006ff0e7230 */ /* 0x000fe20000004100 */
[-C--:B------:R-:W-:Y:S01]  /*0d00*/  FMUL.FTZ R111, R98, R89.reuse ;  /* 0x00000059626f7220 */ /* 0x080fe20000410000 */
[----:B------:R-:W-:Y:S01]  /*0d10*/  HADD2.F32 R104, -RZ, R103.H1_H1 ;  /* 0x30000067ff687230 */ /* 0x000fe20000004100 */
[C---:B------:R-:W-:Y:S01]  /*0d20*/  FFMA.FTZ R13, R96.reuse, R12, R13 ;  /* 0x0000000c600d7223 */ /* 0x040fe2000001000d */
[----:B------:R-:W-:Y:S01]  /*0d30*/  HADD2.F32 R12, -RZ, R7.H0_H0 ;  /* 0x20000007ff0c7230 */ /* 0x000fe20000004100 */
[----:B------:R-:W-:-:S02]  /*0d40*/  FMUL.FTZ R118, R96, R89 ;  /* 0x0000005960767220 */ /* 0x000fc40000410000 */
[C---:B------:R-:W-:Y:S01]  /*0d50*/  FFMA.FTZ R13, R102.reuse, R14, R13 ;  /* 0x0000000e660d7223 */ /* 0x040fe2000001000d */
[----:B------:R-:W-:Y:S01]  /*0d60*/  HADD2.F32 R14, -RZ, R7.H1_H1 ;  /* 0x30000007ff0e7230 */ /* 0x000fe20000004100 */
[-C--:B------:R-:W-:Y:S02]  /*0d70*/  FMUL.FTZ R109, R102, R89.reuse ;  /* 0x00000059666d7220 */ /* 0x080fe40000410000 */
[C---:B------:R-:W-:Y:S01]  /*0d80*/  FFMA.FTZ R85, R100.reuse, R12, R13 ;  /* 0x0000000c64557223 */ /* 0x040fe2000001000d */
[----:B------:R-:W-:Y:S01]  /*0d90*/  HADD2.F32 R13, -RZ, R8.H1_H1 ;  /* 0x30000008ff0d7230 */ /* 0x000fe20000004100 */
[----:B------:R-:W-:Y:S02]  /*0da0*/  FMUL.FTZ R116, R100, R89 ;  /* 0x0000005964747220 */ /* 0x000fe40000410000 */
[----:B------:R-:W-:Y:S02]  /*0db0*/  FFMA.FTZ R85, R104, R14, R85 ;  /* 0x0000000e68557223 */ /* 0x000fe40000010055 */
[----:B------:R-:W-:-:S02]  /*0dc0*/  FADD.FTZ R130, R13, R88 ;  /* 0x000000580d827221 */ /* 0x000fc40000010000 */
        /* <DEDUP_REMOVED lines=12> */
.L_x_7742:
[----:B------:R-:W-:Y:S01]  /*0e90*/  HFMA2.MMA R11, -RZ, RZ, 0, 0 ;  /* 0x00000000ff0b7435 */ /* 0x000fe200000001ff */
[C---:B------:R-:W-:Y:S01]  /*0ea0*/  IMAD R8, R157.reuse, c[0x0][0x298], RZ ;  /* 0x0000a6009d087a24 */ /* 0x040fe200078e02ff */
[----:B------:R-:W-:Y:S01]  /*0eb0*/  MOV R10, R83 ;  /* 0x00000053000a7202 */ /* 0x000fe20000000f00 */
[----:B------:R-:W-:Y:S01]  /*0ec0*/  IMAD R12, R157, c[0x0][0x2b8], RZ ;  /* 0x0000ae009d0c7a24 */ /* 0x000fe200078e02ff */
[----:B------:R-:W-:Y:S01]  /*0ed0*/  HFMA2.MMA R105, -RZ, RZ, 0, 0 ;  /* 0x00000000ff697435 */ /* 0x000fe200000001ff */
[C---:B------:R-:W-:Y:S01]  /*0ee0*/  IMAD R13, R87.reuse, c[0x0][0x29c], R8 ;  /* 0x0000a700570d7a24 */ /* 0x040fe200078e0208 */
[----:B------:R-:W-:Y:S01]  /*0ef0*/  HFMA2.MMA R114, -RZ, RZ, 0, 0 ;  /* 0x00000000ff727435 */ /* 0x000fe200000001ff */
[C---:B------:R-:W-:Y:S01]  /*0f00*/  IMAD R15, R87.reuse, c[0x0][0x2bc], R12 ;  /* 0x0000af00570f7a24 */ /* 0x040fe200078e020c */
[----:B------:R-:W-:Y:S01]  /*0f10*/  IADD3 R12, R72, -0x1, RZ ;  /* 0xffffffff480c7810 */ /* 0x000fe20007ffe0ff */
[----:B------:R-:W-:Y:S01]  /*0f20*/  HFMA2.MMA R106, -RZ, RZ, 0, 0 ;  /* 0x00000000ff6a7435 */ /* 0x000fe200000001ff */
[C-C-:B------:R-:W-:Y:S01]  /*0f30*/  IMAD.WIDE.U32 R8, R87.reuse, c[0x0][0x298], R10.reuse ;  /* 0x0000a60057087a25 */ /* 0x140fe200078e000a */
[----:B------:R-:W-:Y:S01]  /*0f40*/  HFMA2.MMA R95, -RZ, RZ, 0, 0 ;  /* 0x00000000ff5f7435 */ /* 0x000fe200000001ff */
[----:B------:R-:W-:Y:S01]  /*0f50*/  SHF.L.U32 R29, R12, 0x8, RZ ;  /* 0x000000080c1d7819 */ /* 0x000fe200000006ff */
[----:B------:R-:W-:Y:S01]  /*0f60*/  HFMA2.MMA R112, -RZ, RZ, 0, 0 ;  /* 0x00000000ff707435 */ /* 0x000fe200000001ff */
[----:B------:R-:W-:Y:S01]  /*0f70*/  IMAD.WIDE.U32 R10, R87, c[0x0][0x2b8], R10 ;  /* 0x0000ae00570a7a25 */ /* 0x000fe200078e000a */
[----:B------:R-:W-:Y:S01]  /*0f80*/  IADD3 R9, R9, R13, RZ ;  /* 0x0000000d09097210 */ /* 0x000fe20007ffe0ff */
[----:B------:R-:W-:Y:S01]  /*0f90*/  HFMA2.MMA R97, -RZ, RZ, 0, 0 ;  /* 0x00000000ff617435 */ /* 0x000fe200000001ff */
[----:B------:R-:W-:Y:S01]  /*0fa0*/  SHF.R.S32.HI R16, RZ, 0x1f, R29 ;  /* 0x0000001fff107819 */ /* 0x000fe2000001141d */
[----:B------:R-:W-:Y:S01]  /*0fb0*/  IMAD R13, R155, c[0x0][0x2a0], RZ ;  /* 0x0000a8009b0d7a24 */ /* 0x000fe200078e02ff */
[----:B------:R-:W-:Y:S01]  /*0fc0*/  IADD3 R11, R11, R15, RZ ;  /* 0x0000000f0b0b7210 */ /* 0x000fe20007ffe0ff */
[----:B------:R-:W-:Y:S01]  /*0fd0*/  IMAD R15, R155, c[0x0][0x2c0], RZ ;  /* 0x0000b0009b0f7a24 */ /* 0x000fe200078e02ff */
[----:B------:R-:W-:Y:S01]  /*0fe0*/  MOV R93, RZ ;  /* 0x000000ff005d7202 */ /* 0x000fe20000000f00 */
[C---:B------:R-:W-:Y:S01]  /*0ff0*/  IMAD R13, R86.reuse, c[0x0][0x2a4], R13 ;  /* 0x0000a900560d7a24 */ /* 0x040fe200078e020d */
[----:B------:R-:W-:Y:S01]  /*1000*/  MOV R103, RZ ;  /* 0x000000ff00677202 */ /* 0x000fe20000000f00 */
[----:B------:R-:W-:Y:S01]  /*1010*/  IMAD.WIDE.U32 R8, R86, c[0x0][0x2a0], R8 ;  /* 0x0000a80056087a25 */ /* 0x000fe200078e0008 */
[----:B------:R-:W-:-:S02]  /*1020*/  MOV R108, RZ ;  /* 0x000000ff006c7202 */ /* 0x000fc40000000f00 */
[----:B------:R-:W-:Y:S01]  /*1030*/  MOV R99, RZ ;  /* 0x000000ff00637202 */ /* 0x000fe20000000f00 */
[C---:B------:R-:W-:Y:S01]  /*1040*/  IMAD R15, R86.reuse, c[0x0][0x2c4], R15 ;  /* 0x0000b100560f7a24 */ /* 0x040fe200078e020f */
[----:B------:R-:W-:Y:S01]  /*1050*/  IADD3 R19, R9, R13, RZ ;  /* 0x0000000d09137210 */ /* 0x000fe20007ffe0ff */
[----:B------:R-:W-:Y:S01]  /*1060*/  IMAD.WIDE.U32 R10, R86, c[0x0][0x2c0], R10 ;  /* 0x0000b000560a7a25 */ /* 0x000fe200078e000a */
[C---:B------:R-:W-:Y:S02]  /*1070*/  LEA R12, P1, R8.reuse, c[0x0][0x318], 0x2 ;  /* 0x0000c600080c7a11 */ /* 0x040fe400078210ff */
[----:B------:R-:W-:Y:S02]  /*1080*/  MOV R9, c[0x0][0x174] ;  /* 0x00005d0000097a02 */ /* 0x000fe40000000f00 */
[----:B------:R-:W-:Y:S02]  /*1090*/  IADD3 R17, R11, R15, RZ ;  /* 0x0000000f0b117210 */ /* 0x000fe40007ffe0ff */
[----:B------:R-:W-:-:S02]  /*10a0*/  LEA.HI.X R13, R8, c[0x0][0x31c], R19, 0x2, P1 ;  /* 0x0000c700080d7a11 */ /* 0x000fc400008f1413 */
[----:B------:R-:W-:Y:S02]  /*10b0*/  LEA R11, R9, UR4, 0x8 ;  /* 0x00000004090b7c11 */ /* 0x000fe4000f8e40ff */
[C---:B------:R-:W-:Y:S02]  /*10c0*/  LEA R14, P2, R10.reuse, c[0x0][0x320], 0x2 ;  /* 0x0000c8000a0e7a11 */ /* 0x040fe400078410ff */
[----:B------:R-:W-:Y:S01]  /*10d0*/  IADD3 R26, P0, R29, R8, RZ ;  /* 0x000000081d1a7210 */ /* 0x000fe20007f1e0ff */
[----:B------:R-:W-:Y:S01]  /*10e0*/  IMAD.WIDE R8, R11, 0x4, R12 ;  /* 0x000000040b087825 */ /* 0x000fe200078e020c */
[----:B------:R-:W-:Y:S02]  /*10f0*/  IADD3 R28, P1, R29, R10, RZ ;  /* 0x0000000a1d1c7210 */ /* 0x000fe40007f3e0ff */
[----:B------:R-:W-:Y:S02]  /*1100*/  LEA.HI.X R15, R10, c[0x0][0x324], R17, 0x2, P2 ;  /* 0x0000c9000a0f7a11 */ /* 0x000fe400010f1411 */
[----:B------:R-:W-:-:S02]  /*1110*/  IADD3.X R27, R16, R19, RZ, P0, !PT ;  /* 0x00000013101b7210 */ /* 0x000fc400007fe4ff */
[----:B------:R-:W-:Y:S01]  /*1120*/  IADD3.X R29, R16, R17, RZ, P1, !PT ;  /* 0x00000011101d7210 */ /* 0x000fe20000ffe4ff */
[----:B------:R-:W-:Y:S01]  /*1130*/  IMAD.WIDE R10, R11, 0x4, R14 ;  /* 0x000000040b0a7825 */ /* 0x000fe200078e020e */
        /* <DEDUP_REMOVED lines=14> */
[C---:B------:R-:W-:Y:S02]  /*1220*/  IADD3 R44, P0, R10.reuse, -0x380, RZ ;  /* 0xfffffc800a2c7810 */ /* 0x040fe40007f1e0ff */
[C---:B------:R-:W-:Y:S02]  /*1230*/  IADD3 R46, P1, R10.reuse, -0x300, RZ ;  /* 0xfffffd000a2e7810 */ /* 0x040fe40007f3e0ff */
[----:B------:R-:W-:-:S02]  /*1240*/  IADD3 R48, P2, R10, -0x280, RZ ;  /* 0xfffffd800a307810 */ /* 0x000fc40007f5e0ff */
[C---:B------:R-:W-:Y:S02]  /*1250*/  IADD3 R50, P3, R10.reuse, -0x200, RZ ;  /* 0xfffffe000a327810 */ /* 0x040fe40007f7e0ff */
[C---:B------:R-:W-:Y:S02]  /*1260*/  IADD3 R52, P4, R10.reuse, -0x180, RZ ;  /* 0xfffffe800a347810 */ /* 0x040fe40007f9e0ff */
[C---:B------:R-:W-:Y:S02]  /*1270*/  IADD3 R54, P5, R10.reuse, -0x100, RZ ;  /* 0xffffff000a367810 */ /* 0x040fe40007fbe0ff */
[----:B------:R-:W-:Y:S02]  /*1280*/  IADD3 R56, P6, R10, -0x80, RZ ;  /* 0xffffff800a387810 */ /* 0x000fe40007fde0ff */
[C---:B------:R-:W-:Y:S02]  /*1290*/  IADD3.X R45, R11.reuse, -0x1, RZ, P0, !PT ;  /* 0xffffffff0b2d7810 */ /* 0x040fe400007fe4ff */
[----:B------:R-:W-:-:S02]  /*12a0*/  IADD3.X R47, R11, -0x1, RZ, P1, !PT ;  /* 0xffffffff0b2f7810 */ /* 0x000fc40000ffe4ff */
[C---:B------:R-:W-:Y:S02]  /*12b0*/  IADD3.X R49, R11.reuse, -0x1, RZ, P2, !PT ;  /* 0xffffffff0b317810 */ /* 0x040fe400017fe4ff */
[C---:B------:R-:W-:Y:S02]  /*12c0*/  IADD3.X R51, R11.reuse, -0x1, RZ, P3, !PT ;  /* 0xffffffff0b337810 */ /* 0x040fe40001ffe4ff */
[C---:B------:R-:W-:Y:S02]  /*12d0*/  IADD3.X R53, R11.reuse, -0x1, RZ, P4, !PT ;  /* 0xffffffff0b357810 */ /* 0x040fe400027fe4ff */
[C---:B------:R-:W-:Y:S02]  /*12e0*/  IADD3.X R55, R11.reuse, -0x1, RZ, P5, !PT ;  /* 0xffffffff0b377810 */ /* 0x040fe40002ffe4ff */
[----:B------:R-:W-:Y:S02]  /*12f0*/  IADD3.X R57, R11, -0x1, RZ, P6, !PT ;  /* 0xffffffff0b397810 */ /* 0x000fe400037fe4ff */
[----:B------:R-:W-:-:S02]  /*1300*/  MOV R110, RZ ;  /* 0x000000ff006e7202 */ /* 0x000fc40000000f00 */
.L_x_7764:
[----:B------:R-:W-:Y:S01]  /*1310*/  SHF.R.S32.HI R139, RZ, 0x1f, R105 ;  /* 0x0000001fff8b7819 */ /* 0x000fe20000011469 */
[----:B------:R-:W-:Y:S01]  /*1320*/  IMAD.WIDE.U32 R8, R105, c[0x0][0x1a0], RZ ;  /* 0x0000680069087a25 */ /* 0x000fe200078e00ff */
[----:B------:R-:W-:-:S02]  /*1330*/  SHF.L.U32 R59, R83, 0x4, RZ ;  /* 0x00000004533b7819 */ /* 0x000fc400000006ff */
[----:B------:R-:W-:Y:S01]  /*1340*/  SHF.L.U64.HI R58, R83, 0x4, R70 ;  /* 0x00000004533a7819 */ /* 0x000fe20000010246 */
[----:B------:R-:W-:-:S04]  /*1350*/  IMAD R10, R139, c[0x0][0x1a0], RZ ;  /* 0x000068008b0a7a24 */ /* 0x000fc800078e02ff */
[----:B------:R-:W-:Y:S01]  /*1360*/  IMAD R11, R105, c[0x0][0x1a4], R10 ;  /* 0x00006900690b7a24 */ /* 0x000fe200078e020a */
[----:B------:R-:W-:-:S04]  /*1370*/  LEA R10, P0, R8, R76, 0x1 ;  /* 0x0000004c080a7211 */ /* 0x000fc800078008ff */
[----:B------:R-:W-:Y:S02]  /*1380*/  IADD3 R9, R9, R11, RZ ;  /* 0x0000000b09097210 */ /* 0x000fe40007ffe0ff */
[----:B------:R-:W-:Y:S02]  /*1390*/  IADD3 R10, P1, R10, R59, RZ ;  /* 0x0000003b0a0a7210 */ /* 0x000fe40007f3e0ff */
[----:B------:R-:W-:-:S04]  /*13a0*/  LEA.HI.X R9, R8, R75, R9, 0x1, P0 ;  /* 0x0000004b08097211 */ /* 0x000fc800000f0c09 */
[----:B------:R-:W-:-:S06]  /*13b0*/  IADD3.X R11, R9, R58, RZ, P1, !PT ;  /* 0x0000003a090b7210 */ /* 0x000fcc0000ffe4ff */
[----:B--2---:R-:W2:Y:S01]  /*13c0*/  LDG.E.128 R8, [R10.64] ;  /* 0x000000060a087981 */ /* 0x004ea2000c1e1d00 */
[----:B------:R-:W-:Y:S01]  /*13d0*/  MOV R12, R2 ;  /* 0x00000002000c7202 */ /* 0x000fe20000000f00 */
[C---:B------:R-:W-:Y:S01]  /*13e0*/  IMAD R14, R139.reuse, c[0x0][0x188], RZ ;  /* 0x000062008b0e7a24 */ /* 0x040fe200078e02ff */
[----:B------:R-:W-:Y:S01]  /*13f0*/  MOV R13, R69 ;  /* 0x00000045000d7202 */ /* 0x000fe20000000f00 */
[----:B------:R-:W-:Y:S02]  /*1400*/  IMAD R18, R139, c[0x0][0x1c0], RZ ;  /* 0x000070008b127a24 */ /* 0x000fe400078e02ff */
[C---:B------:R-:W-:Y:S02]  /*1410*/  IMAD R15, R105.reuse, c[0x0][0x18c], R14 ;  /* 0x00006300690f7a24 */ /* 0x040fe400078e020e */
[----:B------:R-:W-:-:S04]  /*1420*/  IMAD.WIDE.U32 R12, R105, c[0x0][0x188], R12 ;  /* 0x00006200690c7a25 */ /* 0x000fc800078e000c */
[----:B------:R-:W-:Y:S01]  /*1430*/  IMAD.WIDE.U32 R16, R105, c[0x0][0x1c0], RZ ;  /* 0x0000700069107a25 */ /* 0x000fe200078e00ff */
[----:B------:R-:W-:Y:S02]  /*1440*/  LEA R14, P0, R12, c[0x0][0x220], 0x2 ;  /* 0x000088000c0e7a11 */ /* 0x000fe400078010ff */
[----:B------:R-:W-:Y:S01]  /*1450*/  IADD3 R13, R13, R15, RZ ;  /* 0x0000000f0d0d7210 */ /* 0x000fe20007ffe0ff */
[----:B------:R-:W-:Y:S01]  /*1460*/  IMAD R19, R105, c[0x0][0x1c4], R18 ;  /* 0x0000710069137a24 */ /* 0x000fe200078e0212 */
[----:B------:R-:W-:Y:S02]  /*1470*/  LEA R18, P1, R16, R74, 0x1 ;  /* 0x0000004a10127211 */ /* 0x000fe400078208ff */
[----:B------:R-:W-:Y:S02]  /*1480*/  LEA.HI.X R15, R12, c[0x0][0x224], R13, 0x2, P0 ;  /* 0x000089000c0f7a11 */ /* 0x000fe400000f140d */
[----:B------:R-:W-:-:S03]  /*1490*/  IADD3 R17, R17, R19, RZ ;  /* 0x0000001311117210 */ /* 0x000fc60007ffe0ff */
[----:B---3--:R-:W3:Y:S01]  /*14a0*/  LDG.E R101, [R14.64] ;  /* 0x000000060e657981 */ /* 0x008ee2000c1e1900 */
[----:B------:R-:W-:Y:S02]  /*14b0*/  LEA.HI.X R17, R16, R73, R17, 0x1, P1 ;  /* 0x0000004910117211 */ /* 0x000fe400008f0c11 */
[----:B------:R-:W-:-:S04]  /*14c0*/  IADD3 R16, P0, R18, R59, RZ ;  /* 0x0000003b12107210 */ /* 0x000fc80007f1e0ff */
[----:B------:R-:W-:Y:S01]  /*14d0*/  IADD3.X R17, R17, R58, RZ, P0, !PT ;  /* 0x0000003a11117210 */ /* 0x000fe200007fe4ff */
[----:B--2---:R0:W-:Y:S01]  /*14e0*/  STS.128 [R71.X16], R8 ;  /* 0x0000000847007388 */ /* 0x0041e2000000cc00 */
[----:B------:R-:W-:-:S06]  /*14f0*/  NOP ;  /* 0x0000000000007918 */ /* 0x000fcc0000000000 */
[----:B------:R-:W2:Y:S01]  /*1500*/  LDG.E.128 R16, [R16.64] ;  /* 0x0000000610107981 */ /* 0x000ea2000c1e1d00 */
[C---:B------:R-:W-:Y:S02]  /*1510*/  ISETP.GT.AND P0, PT, R72.reuse, 0x1, PT ;  /* 0x000000014800780c */ /* 0x040fe40003f04270 */
[----:B------:R-:W-:Y:S02]  /*1520*/  IADD3 R142, R72, -0x1, RZ ;  /* 0xffffffff488e7810 */ /* 0x000fe40007ffe0ff */
[----:B------:R-:W-:Y:S02]  /*1530*/  ISETP.EQ.AND P0, PT, R153, RZ, P0 ;  /* 0x000000ff9900720c */ /* 0x000fe40000702270 */
[----:B------:R-:W-:Y:S02]  /*1540*/  ISETP.NE.AND P1, PT, R83, RZ, PT ;  /* 0x000000ff5300720c */ /* 0x000fe40003f25270 */
[----:B------:R-:W-:Y:S01]  /*1550*/  LEA.HI R12, R142, R142, RZ, 0x1 ;  /* 0x0000008e8e0c7211 */ /* 0x000fe200078f08ff */
[----:B---3--:R-:W-:-:S04]  /*1560*/  FMUL.FTZ R137, R101, 1.4426950216293334961 ;  /* 0x3fb8aa3b65897820 */ /* 0x008fc80000410000 */
[----:B------:R-:W-:Y:S01]  /*1570*/  FMUL.FTZ R141, R121, R137 ;  /* 0x00000089798d7220 */ /* 0x000fe20000410000 */
[----:B------:R-:W-:-:S05]  /*1580*/  LOP3.LUT R13, R12, 0xfffffe, RZ, 0xc0, !PT ;  /* 0x00fffffe0c0d7812 */ /* 0x000fca00078ec0ff */
[----:B-1----:R-:W1:Y:S01]  /*1590*/  MUFU.EX2 R141, R141 ;  /* 0x0000008d008d7308 */ /* 0x002e620000000800 */
[----:B0-----:R-:W-:Y:S02]  /*15a0*/  IADD3 R8, R142, -R13, RZ ;  /* 0x8000000d8e087210 */ /* 0x001fe40007ffe0ff */
[----:B------:R-:W-:Y:S02]  /*15b0*/  IADD3 R12, R83, 0x200, RZ ;  /* 0x00000200530c7810 */ /* 0x000fe40007ffe0ff */
[----:B------:R-:W-:Y:S02]  /*15c0*/  @P0 IADD3 R10, R72, -0x2, RZ ;  /* 0xfffffffe480a0810 */ /* 0x000fe40007ffe0ff */
[----:B------:R-:W-:-:S03]  /*15d0*/  @!P1 LEA R12, R8, R105, 0x8 ;  /* 0x00000069080c9211 */ /* 0x000fc600078e40ff */
[----:B------:R-:W-:Y:S01]  /*15e0*/  @P0 IMAD R133, R10, c[0x0][0x16c], R105 ;  /* 0x00005b000a850a24 */ /* 0x000fe200078e0269 */
[----:B------:R-:W-:Y:S01]  /*15f0*/  SHF.L.U32 R134, R12, 0x2, RZ ;  /* 0x000000020c867819 */ /* 0x000fe200000006ff */
[----:B------:R-:W0:Y:S01]  /*1600*/  LDS.128 R8, [R71.X16] ;  /* 0x0000000047087984 */ /* 0x000e22000000cc00 */
[----:B------:R-:W-:Y:S01]  /*1610*/  ISETP.NE.AND P2, PT, R83, 0x1f, PT ;  /* 0x0000001f5300780c */ /* 0x000fe20003f45270 */
[-C--:B------:R-:W-:Y:S02]  /*1620*/  FMUL.FTZ R148, R130, R137.reuse ;  /* 0x0000008982947220 */ /* 0x080fe40000410000 */
[-C--:B------:R-:W-:Y:S02]  /*1630*/  FMUL.FTZ R143, R119, R137.reuse ;  /* 0x00000089778f7220 */ /* 0x080fe40000410000 */
[-C--:B------:R-:W-:Y:S02]  /*1640*/  FMUL.FTZ R146, R128, R137.reuse ;  /* 0x0000008980927220 */ /* 0x080fe40000410000 */
[----:B------:R-:W-:Y:S01]  /*1650*/  FMUL.FTZ R145, R117, R137 ;  /* 0x0000008975917220 */ /* 0x000fe20000410000 */
[----:B------:R-:W-:Y:S01]  /*1660*/  MOV R147, RZ ;  /* 0x000000ff00937202 */ /* 0x000fe20000000f00 */
[----:B------:R-:W-:Y:S01]  /*1670*/  MUFU.EX2 R148, R148 ;  /* 0x0000009400947308 */ /* 0x000fe20000000800 */
[----:B------:R-:W-:-:S04]  /*1680*/  @P0 IMAD.WIDE R132, R133, 0x8, R24 ;  /* 0x0000000885840825 */ /* 0x000fc800078e0218 */
[----:B------:R-:W-:-:S03]  /*1690*/  FMUL.FTZ R131, R126, R137 ;  /* 0x000000897e837220 */ /* 0x000fc60000410000 */
[----:B------:R-:W-:Y:S01]  /*16a0*/  MUFU.EX2 R143, R143 ;  /* 0x0000008f008f7308 */ /* 0x000fe20000000800 */
[----:B------:R-:W-:-:S07]  /*16b0*/  HADD2.F32 R136, -RZ, R6.H0_H0 ;  /* 0x20000006ff887230 */ /* 0x000fce0000004100 */
[----:B------:R-:W-:Y:S01]  /*16c0*/  MUFU.EX2 R146, R146 ;  /* 0x0000009200927308 */ /* 0x000fe20000000800 */
[--C-:B0-----:R-:W-:Y:S02]  /*16d0*/  HADD2.F32 R125, -RZ, R11.reuse.H0_H0 ;  /* 0x2000000bff7d7230 */ /* 0x101fe40000004100 */
[----:B------:R-:W-:Y:S01]  /*16e0*/  HADD2.F32 R129, -RZ, R11.H1_H1 ;  /* 0x3000000bff817230 */ /* 0x000fe20000004100 */
[----:B------:R-:W-:-:S04]  /*16f0*/  FMUL.FTZ R11, R124, R137 ;  /* 0x000000897c0b7220 */ /* 0x000fc80000410000 */
[----:B------:R-:W-:Y:S08]  /*1700*/  MUFU.EX2 R145, R145 ;  /* 0x0000009100917308 */ /* 0x000ff00000000800 */
[----:B------:R-:W0:Y:S01]  /*1710*/  MUFU.EX2 R11, R11 ;  /* 0x0000000b000b7308 */ /* 0x000e220000000800 */
[--C-:B------:R-:W-:Y:S02]  /*1720*/  HADD2.F32 R123, -RZ, R10.reuse.H0_H0 ;  /* 0x2000000aff7b7230 */ /* 0x100fe40000004100 */
[----:B------:R-:W-:-:S02]  /*1730*/  HADD2.F32 R127, -RZ, R10.H1_H1 ;  /* 0x3000000aff7f7230 */ /* 0x000fc40000004100 */
[----:B------:R-:W-:Y:S02]  /*1740*/  HADD2.F32 R135, -RZ, R6.H1_H1 ;  /* 0x30000006ff877230 */ /* 0x000fe40000004100 */
[----:B------:R-:W-:Y:S01]  /*1750*/  HADD2.F32 R138, -RZ, R7.H0_H0 ;  /* 0x20000007ff8a7230 */ /* 0x000fe20000004100 */
[----:B------:R3:W4:Y:S01]  /*1760*/  MUFU.EX2 R10, R131 ;  /* 0x00000083000a7308 */ /* 0x0007220000000800 */
[----:B------:R-:W-:Y:S01]  /*1770*/  BSSY B0, `(.L_x_7744) ;  /* 0x000002e000007945 */ /* 0x000fe20003800000 */
[----:B------:R-:W-:Y:S01]  /*1780*/  FMUL.FTZ R152, R126, R135 ;  /* 0x000000877e987220 */ /* 0x000fe20000410000 */
[----:B---3--:R-:W-:-:S05]  /*1790*/  HADD2.F32 R131, -RZ, R4.H1_H1 ;  /* 0x30000004ff837230 */ /* 0x008fca0000004100 */
[----:B------:R-:W-:Y:S01]  /*17a0*/  FMUL.FTZ R160, R130, R131 ;  /* 0x0000008382a07220 */ /* 0x000fe20000410000 */
[----:B--2---:R-:W-:Y:S01]  /*17b0*/  STS.128 [R71.X16+0x210], R16 ;  /* 0x0002101047007388 */ /* 0x004fe2000000cc00 */
[----:B------:R-:W-:-:S06]  /*17c0*/  NOP ;  /* 0x0000000000007918 */ /* 0x000fcc0000000000 */
[----:B------:R-:W2:Y:S04]  /*17d0*/  LDS.128 R12, [R71.X16+0x210] ;  /* 0x00021000470c7984 */ /* 0x000ea8000000cc00 */
[----:B-1----:R1:W-:Y:S04]  /*17e0*/  STS [R134+0xe98], R141 ;  /* 0x000e988d86007388 */ /* 0x0023e80000000800 */
[----:B------:R-:W-:Y:S06]  /*17f0*/  BAR.SYNC.DEFER_BLOCKING 0x0 ;  /* 0x0000000000007b1d */ /* 0x000fec0000010000 */
[----:B------:R3:W0:Y:S01]  /*1800*/  @P2 LDS R140, [R83.X4+0x169c] ;  /* 0x00169c00538c2984 */ /* 0x0006220000004800 */
[----:B--2---:R-:W-:-:S03]  /*1810*/  HADD2.F32 R151, -RZ, R13.H0_H0 ;  /* 0x2000000dff977230 */ /* 0x004fc60000004100 */
[----:B------:R2:W5:Y:S01]  /*1820*/  @P0 LDG.E R147, [R132.64+0x4] ;  /* 0x0000040684930981 */ /* 0x000562000c1e1900 */
[----:B------:R-:W-:Y:S01]  /*1830*/  HADD2.F32 R161, -RZ, R13.H1_H1 ;  /* 0x3000000dffa17230 */ /* 0x000fe20000004100 */
[----:B------:R-:W-:Y:S01]  /*1840*/  FMUL.FTZ R13, R115, R137 ;  /* 0x00000089730d7220 */ /* 0x000fe20000410000 */
[--C-:B------:R-:W-:Y:S02]  /*1850*/  HADD2.F32 R167, -RZ, R15.reuse.H0_H0 ;  /* 0x2000000fffa77230 */ /* 0x100fe40000004100 */
[----:B------:R-:W-:-:S03]  /*1860*/  HADD2.F32 R169, -RZ, R15.H1_H1 ;  /* 0x3000000fffa97230 */ /* 0x000fc60000004100 */
[----:B------:R-:W0:Y:S01]  /*1870*/  MUFU.EX2 R13, R13 ;  /* 0x0000000d000d7308 */ /* 0x000e220000000800 */
[----:B------:R-:W-:Y:S01]  /*1880*/  HADD2.F32 R165, -RZ, R14.H1_H1 ;  /* 0x3000000effa57230 */ /* 0x000fe20000004100 */
[----:B------:R-:W-:Y:S01]  /*1890*/  FMUL.FTZ R144, R100, R167 ;  /* 0x000000a764907220 */ /* 0x000fe20000410000 */
[----:B--2---:R-:W-:Y:S01]  /*18a0*/  HADD2.F32 R132, -RZ, R4.H0_H0 ;  /* 0x20000004ff847230 */ /* 0x004fe20000004100 */
[----:B------:R-:W-:Y:S01]  /*18b0*/  FMUL.FTZ R169, R104, R169 ;  /* 0x000000a968a97220 */ /* 0x000fe20000410000 */
[--C-:B-1----:R-:W-:Y:S02]  /*18c0*/  HADD2.F32 R134, -RZ, R5.reuse.H0_H0 ;  /* 0x20000005ff867230 */ /* 0x102fe40000004100 */
        /* <DEDUP_REMOVED lines=13> */
[----:B------:R-:W-:Y:S01]  /*19a0*/  FMUL.FTZ R150, R102, R165 ;  /* 0x000000a566967220 */ /* 0x000fe20000410000 */
[----:B------:R-:W-:Y:S01]  /*19b0*/  HADD2.F32 R137, -RZ, R7.H1_H1 ;  /* 0x30000007ff897230 */ /* 0x000fe20000004100 */
[----:B0-----:R-:W-:Y:S01]  /*19c0*/  FFMA.FTZ R156, R11, R169, R144 ;  /* 0x000000a90b9c7223 */ /* 0x001fe20000010090 */
        /* <DEDUP_REMOVED lines=8> */
.L_x_7745:
[----:B---34-:R-:W-:Y:S05]  /*1a50*/  BSYNC B0 ;  /* 0x0000000000007941 */ /* 0x018fea0003800000 */
.L_x_7744:
[----:B01----:R-:W-:Y:S01]  /*1a60*/  FMUL.FTZ R8, R11, R140 ;  /* 0x0000008c0b087220 */ /* 0x003fe20000410000 */
[C---:B------:R-:W-:Y:S01]  /*1a70*/  ISETP.NE.AND P0, PT, R153.reuse, 0x1f, PT ;  /* 0x0000001f9900780c */ /* 0x040fe20003f05270 */
[----:B------:R-:W-:Y:S01]  /*1a80*/  FMUL.FTZ R163, R96, R163 ;  /* 0x000000a360a37220 */ /* 0x000fe20000410000 */
[----:B------:R-:W-:Y:S01]  /*1a90*/  ISETP.GE.U32.AND P3, PT, R153, 0x1e, PT ;  /* 0x0000001e9900780c */ /* 0x000fe20003f66070 */
[----:B------:R-:W-:Y:S01]  /*1aa0*/  FFMA.FTZ R158, R13, R156, R150 ;  /* 0x0000009c0d9e7223 */ /* 0x000fe20000010096 */
[----:B------:R-:W-:Y:S01]  /*1ab0*/  ISETP.GE.U32.AND P4, PT, R153, 0x18, PT ;  /* 0x000000189900780c */ /* 0x000fe20003f86070 */
[----:B------:R-:W-:Y:S01]  /*1ac0*/  FMUL.FTZ R165, R13, R8 ;  /* 0x000000080da57220 */ /* 0x000fe20000410000 */
[----:B------:R-:W-:Y:S01]  /*1ad0*/  SHF.L.U32 R181, R105, 0x3, RZ ;  /* 0x0000000369b57819 */ /* 0x000fe200000006ff */
[----:B------:R-:W-:Y:S01]  /*1ae0*/  FMUL.FTZ R156, R98, R161 ;  /* 0x000000a1629c7220 */ /* 0x000fe20000410000 */
[----:B------:R-:W-:Y:S01]  /*1af0*/  ISETP.NE.AND P5, PT, R83, RZ, PT ;  /* 0x000000ff5300720c */ /* 0x000fe20003fa5270 */
[----:B------:R-:W-:Y:S01]  /*1b00*/  FFMA.FTZ R158, R10, R158, R163 ;  /* 0x0000009e0a9e7223 */ /* 0x000fe200000100a3 */
[----:B------:R-:W-:Y:S01]  /*1b10*/  LEA R142, R142, R83, 0x8 ;  /* 0x000000538e8e7211 */ /* 0x000fe200078e40ff */
[----:B------:R-:W-:Y:S01]  /*1b20*/  FMUL.FTZ R8, R10, R165 ;  /* 0x000000a50a087220 */ /* 0x000fe20000410000 */
[----:B------:R-:W-:Y:S01]  /*1b30*/  BSSY B0, `(.L_x_7746) ;  /* 0x00000ce000007945 */ /* 0x000fe20003800000 */
[----:B------:R-:W-:-:S02]  /*1b40*/  FMUL.FTZ R151, R92, R151 ;  /* 0x000000975c977220 */ /* 0x000fc40000410000 */
[C---:B------:R-:W-:Y:S02]  /*1b50*/  FFMA.FTZ R167, R145.reuse, R158, R156 ;  /* 0x0000009e91a77223 */ /* 0x040fe4000001009c */
[----:B------:R-:W-:Y:S02]  /*1b60*/  FMUL.FTZ R161, R145, R8 ;  /* 0x0000000891a17220 */ /* 0x000fe40000410000 */
[----:B------:R-:W-:Y:S02]  /*1b70*/  FMUL.FTZ R158, R94, R149 ;  /* 0x000000955e9e7220 */ /* 0x000fe40000410000 */
[C---:B------:R-:W-:Y:S02]  /*1b80*/  FFMA.FTZ R167, R146.reuse, R167, R151 ;  /* 0x000000a792a77223 */ /* 0x040fe40000010097 */
        /* <DEDUP_REMOVED lines=8> */
[C---:B------:R-:W-:Y:S01]  /*1c10*/  FFMA.FTZ R8, R148.reuse, R164, R165 ;  /* 0x000000a494087223 */ /* 0x040fe200000100a5 */
[----:B------:R-:W0:Y:S01]  /*1c20*/  SHFL.DOWN PT, R175, R176, 0x1, 0x1f ;  /* 0x08201f00b0af7f89 */ /* 0x000e2200000e0000 */
[----:B------:R-:W-:Y:S02]  /*1c30*/  FMUL.FTZ R177, R148, R9 ;  /* 0x0000000994b17220 */ /* 0x000fe40000410000 */
[----:B------:R-:W-:Y:S02]  /*1c40*/  FMUL.FTZ R162, R141, R148 ;  /* 0x000000948da27220 */ /* 0x000fe40000410000 */
[----:B------:R-:W-:Y:S01]  /*1c50*/  FMUL.FTZ R167, R19, R154 ;  /* 0x0000009a13a77220 */ /* 0x000fe20000410000 */
[----:B------:R-:W1:Y:S01]  /*1c60*/  SHFL.DOWN PT, R178, R177, 0x1, 0x1f ;  /* 0x08201f00b1b27f89 */ /* 0x000e6200000e0000 */
        /* <DEDUP_REMOVED lines=20> */
[----:B------:R-:W-:Y:S02]  /*1db0*/  ISETP.GE.AND P0, PT, R71, 0x1, PT ;  /* 0x000000014700780c */ /* 0x000fe40003f06270 */
[----:B------:R-:W1:Y:S04]  /*1dc0*/  SHFL.UP PT, R9, R174, 0x1, RZ ;  /* 0x04200000ae097989 */ /* 0x000e6800000e00ff */
[----:B------:R-:W2:Y:S04]  /*1dd0*/  SHFL.DOWN PT, R149, R176, 0x2, 0x1f ;  /* 0x08401f00b0957f89 */ /* 0x000ea800000e0000 */
[----:B------:R-:W3:Y:S03]  /*1de0*/  SHFL.DOWN PT, R178, R177, 0x2, 0x1f ;  /* 0x08401f00b1b27f89 */ /* 0x000ee600000e0000 */
        /* <DEDUP_REMOVED lines=16> */
[----:B--2---:R-:W-:Y:S01]  /*1ef0*/  @!P3 FFMA.FTZ R176, R177, R179, R176 ;  /* 0x000000b3b1b0b223 */ /* 0x004fe200000100b0 */
[----:B------:R-:W1:Y:S01]  /*1f00*/  SHFL.UP PT, R149, R174, 0x4, RZ ;  /* 0x04800000ae957989 */ /* 0x000e6200000e00ff */
[----:B------:R-:W-:Y:S01]  /*1f10*/  ISETP.NE.OR P0, PT, R153, RZ, P0 ;  /* 0x000000ff9900720c */ /* 0x000fe20000705670 */
[----:B---3--:R-:W-:Y:S02]  /*1f20*/  @!P3 FMUL.FTZ R177, R177, R178 ;  /* 0x000000b2b1b1b220 */ /* 0x008fe40000410000 */
[----:B------:R-:W2:Y:S01]  /*1f30*/  SHFL.DOWN PT, R179, R176, 0x8, 0x1f ;  /* 0x09001f00b0b37f89 */ /* 0x000ea200000e0000 */
[----:B------:R-:W-:-:S03]  /*1f40*/  ISETP.GE.AND P3, PT, R71, 0x4, PT ;  /* 0x000000044700780c */ /* 0x000fc60003f66270 */
[----:B------:R-:W3:Y:S06]  /*1f50*/  SHFL.DOWN PT, R178, R177, 0x8, 0x1f ;  /* 0x09001f00b1b27f89 */ /* 0x000eec00000e0000 */
[----:B------:R-:W-:Y:S01]  /*1f60*/  @!P0 LDS.64 R8, [R181+0x1718] ;  /* 0x00171800b5088984 */ /* 0x000fe20000000a00 */
[----:B------:R-:W-:-:S03]  /*1f70*/  ISETP.GE.AND P0, PT, R71, 0x8, PT ;  /* 0x000000084700780c */ /* 0x000fc60003f06270 */
        /* <DEDUP_REMOVED lines=16> */
[----:B------:R-:W-:Y:S04]  /*2080*/  SHFL.IDX PT, R180, R9, RZ, 0x1f ;  /* 0x00001fff09b47589 */ /* 0x000fe800000e0000 */
[----:B------:R-:W-:Y:S04]  /*2090*/  SHFL.DOWN PT, R182, R176, 0x1, 0x1f ;  /* 0x08201f00b0b67f89 */ /* 0x000fe800000e0000 */
[----:B------:R-:W2:Y:S04]  /*20a0*/  SHFL.DOWN PT, R183, R177, 0x1, 0x1f ;  /* 0x08201f00b1b77f89 */ /* 0x000ea800000e0000 */
[----:B------:R-:W-:Y:S01]  /*20b0*/  SHFL.IDX PT, R179, R176, RZ, 0x1f ;  /* 0x00001fffb0b37589 */ /* 0x000fe200000e0000 */
[----:B0-----:R-:W-:-:S03]  /*20c0*/  @P0 FFMA.FTZ R173, R174, R175, R173 ;  /* 0x000000afaead0223 */ /* 0x001fc600000100ad */
[----:B------:R-:W0:Y:S01]  /*20d0*/  SHFL.IDX PT, R178, R177, RZ, 0x1f ;  /* 0x00001fffb1b27589 */ /* 0x000e2200000e0000 */
[----:B-1----:R-:W-:-:S03]  /*20e0*/  @P0 FMUL.FTZ R174, R174, R149 ;  /* 0x00000095aeae0220 */ /* 0x002fc60000410000 */
[----:B-----5:R1:W-:Y:S04]  /*20f0*/  SHFL.IDX PT, R175, R147, RZ, 0x1f ;  /* 0x00001fff93af7589 */ /* 0x0203e800000e0000 */
[----:B------:R-:W-:Y:S04]  /*2100*/  SHFL.UP PT, R173, R173, 0x1, RZ ;  /* 0x04200000adad7989 */ /* 0x000fe800000e00ff */
[----:B------:R-:W3:Y:S01]  /*2110*/  SHFL.UP PT, R174, R174, 0x1, RZ ;  /* 0x04200000aeae7989 */ /* 0x000ee200000e00ff */
[----:B-1----:R-:W-:Y:S01]  /*2120*/  P2R R147, PR, RZ, 0x20 ;  /* 0x00000020ff937803 */ /* 0x002fe20000000000 */
[----:B--2---:R-:W-:-:S04]  /*2130*/  @P2 FFMA.FTZ R180, R183, R180, R182 ;  /* 0x000000b4b7b42223 */ /* 0x004fc800000100b6 */
[----:B------:R-:W-:-:S04]  /*2140*/  FFMA.FTZ R140, R180, R140, R169 ;  /* 0x0000008cb48c7223 */ /* 0x000fc800000100a9 */
[----:B------:R-:W-:Y:S02]  /*2150*/  FFMA.FTZ R144, R11, R140, R144 ;  /* 0x0000008c0b907223 */ /* 0x000fe40000010090 */
[C---:B0-----:R-:W-:Y:S02]  /*2160*/  FFMA.FTZ R9, R178.reuse, R9, R179 ;  /* 0x00000009b2097223 */ /* 0x041fe400000100b3 */
[----:B------:R-:W-:Y:S02]  /*2170*/  FFMA.FTZ R149, R13, R144, R150 ;  /* 0x000000900d957223 */ /* 0x000fe40000010096 */
[----:B------:R-:W-:Y:S02]  /*2180*/  FMUL.FTZ R8, R178, R8 ;  /* 0x00000008b2087220 */ /* 0x000fe40000410000 */
[----:B------:R-:W-:Y:S02]  /*2190*/  FFMA.FTZ R150, R10, R149, R163 ;  /* 0x000000950a967223 */ /* 0x000fe400000100a3 */
[----:B------:R-:W-:Y:S01]  /*21a0*/  FMUL.FTZ R180, R124, R140 ;  /* 0x0000008c7cb47220 */ /* 0x000fe20000410000 */
[----:B------:R0:W-:Y:S01]  /*21b0*/  @!P5 STS.64 [R181+0x1718], R8 ;  /* 0x00171808b500d388 */ /* 0x0001e20000000a00 */
[----:B------:R-:W-:-:S02]  /*21c0*/  FFMA.FTZ R147, R145, R150, R156 ;  /* 0x0000009691937223 */ /* 0x000fc4000001009c */
[----:B---3--:R-:W-:Y:S02]  /*21d0*/  @P1 FFMA.FTZ R175, R174, R175, R173 ;  /* 0x000000afaeaf1223 */ /* 0x008fe400000100ad */
[----:B------:R-:W-:Y:S02]  /*21e0*/  FFMA.FTZ R156, R146, R147, R151 ;  /* 0x00000093929c7223 */ /* 0x000fe40000010097 */
[----:B------:R-:W-:Y:S02]  /*21f0*/  FFMA.FTZ R175, R141, R175, R164 ;  /* 0x000000af8daf7223 */ /* 0x000fe400000100a4 */
[----:B------:R-:W-:Y:S02]  /*2200*/  FFMA.FTZ R151, R143, R156, R158 ;  /* 0x0000009c8f977223 */ /* 0x000fe4000001009e */
[C---:B------:R-:W-:Y:S02]  /*2210*/  FFMA.FTZ R177, R148.reuse, R175, R165 ;  /* 0x000000af94b17223 */ /* 0x040fe400000100a5 */
[----:B------:R-:W-:-:S02]  /*2220*/  FFMA.FTZ R158, R148, R151, R161 ;  /* 0x00000097949e7223 */ /* 0x000fc400000100a1 */
[----:B------:R-:W-:Y:S02]  /*2230*/  FFMA.FTZ R141, R16, -R159, R175 ;  /* 0x8000009f108d7223 */ /* 0x000fe400000100af */
[----:B0-----:R-:W-:Y:S02]  /*2240*/  FMUL.FTZ R8, R121, R158 ;  /* 0x0000009e79087220 */ /* 0x001fe40000410000 */
[----:B------:R-:W-:Y:S02]  /*2250*/  FFMA.FTZ R179, R143, R177, R166 ;  /* 0x000000b18fb37223 */ /* 0x000fe400000100a6 */
[----:B------:R-:W-:Y:S02]  /*2260*/  FMUL.FTZ R163, R117, R150 ;  /* 0x0000009675a37220 */ /* 0x000fe40000410000 */
[----:B------:R-:W-:Y:S02]  /*2270*/  FFMA.FTZ R143, R17, -R160, R177 ;  /* 0x800000a0118f7223 */ /* 0x000fe400000100b1 */
[----:B------:R-:W-:-:S02]  /*2280*/  FMUL.FTZ R160, R130, R151 ;  /* 0x0000009782a07220 */ /* 0x000fc40000410000 */
[----:B------:R-:W-:Y:S02]  /*2290*/  FFMA.FTZ R148, R141, R8, RZ ;  /* 0x000000088d947223 */ /* 0x000fe400000100ff */
[----:B------:R-:W-:Y:S02]  /*22a0*/  FMUL.FTZ R164, R136, R163 ;  /* 0x000000a388a47220 */ /* 0x000fe40000410000 */
[----:B------:R-:W-:Y:S02]  /*22b0*/  FFMA.FTZ R181, R146, R179, R167 ;  /* 0x000000b392b57223 */ /* 0x000fe400000100a7 */
[----:B------:R-:W-:Y:S01]  /*22c0*/  FFMA.FTZ R146, R18, -R15, R179 ;  /* 0x8000000f12927223 */ /* 0x000fe200000100b3 */
[----:B------:R0:W-:Y:S01]  /*22d0*/  STS [R67.X4+0x430], R164 ;  /* 0x000430a443007388 */ /* 0x0001e20000004800 */
[----:B------:R-:W-:Y:S02]  /*22e0*/  FFMA.FTZ R9, R143, R160, R148 ;  /* 0x000000a08f097223 */ /* 0x000fe40000010094 */
[----:B------:R-:W-:-:S02]  /*22f0*/  FMUL.FTZ R169, R115, R144 ;  /* 0x0000009073a97220 */ /* 0x000fc40000410000 */
[----:B------:R-:W-:Y:S02]  /*2300*/  FMUL.FTZ R174, R126, R149 ;  /* 0x000000957eae7220 */ /* 0x000fe40000410000 */
[----:B------:R-:W-:Y:S02]  /*2310*/  FMUL.FTZ R15, R119, R156 ;  /* 0x0000009c770f7220 */ /* 0x000fe40000410000 */
[----:B------:R-:W-:Y:S02]  /*2320*/  FMUL.FTZ R148, R128, R147 ;  /* 0x0000009380947220 */ /* 0x000fe40000410000 */
[----:B------:R-:W-:Y:S02]  /*2330*/  FMUL.FTZ R182, R137, R180 ;  /* 0x000000b489b67220 */ /* 0x000fe40000410000 */
[----:B------:R-:W-:Y:S02]  /*2340*/  FMUL.FTZ R178, R138, R169 ;  /* 0x000000a98ab27220 */ /* 0x000fe40000410000 */
[----:B------:R-:W-:Y:S01]  /*2350*/  FMUL.FTZ R176, R135, R174 ;  /* 0x000000ae87b07220 */ /* 0x000fe20000410000 */
[----:B------:R-:W-:Y:S01]  /*2360*/  STS [R67.X4+0x43c], R182 ;  /* 0x00043cb643007388 */ /* 0x000fe20000004800 */
[----:B------:R-:W-:-:S02]  /*2370*/  FMUL.FTZ R166, R133, R148 ;  /* 0x0000009485a67220 */ /* 0x000fc40000410000 */
[----:B0-----:R-:W-:Y:S01]  /*2380*/  FMUL.FTZ R164, R134, R15 ;  /* 0x0000000f86a47220 */ /* 0x001fe20000410000 */
[----:B------:R-:W-:Y:S01]  /*2390*/  STS [R67.X4+0x438], R178 ;  /* 0x000438b243007388 */ /* 0x000fe20000004800 */
[----:B------:R-:W-:Y:S02]  /*23a0*/  FMUL.FTZ R160, R131, R160 ;  /* 0x000000a083a07220 */ /* 0x000fe40000410000 */
[----:B------:R-:W-:Y:S01]  /*23b0*/  FMUL.FTZ R8, R132, R8 ;  /* 0x0000000884087220 */ /* 0x000fe20000410000 */
[----:B------:R-:W-:Y:S01]  /*23c0*/  STS [R67.X4+0x434], R176 ;  /* 0x000434b043007388 */ /* 0x000fe20000004800 */
[----:B------:R-:W-:Y:S01]  /*23d0*/  FFMA.FTZ R183, R145, R181, R168 ;  /* 0x000000b591b77223 */ /* 0x000fe200000100a8 */
[----:B------:R-:W-:Y:S01]  /*23e0*/  IADD3 R168, -R142, c[0x0][0x168], RZ ;  /* 0x00005a008ea87a10 */ /* 0x000fe20007ffe1ff */
[----:B------:R-:W-:Y:S01]  /*23f0*/  FFMA.FTZ R154, R19, -R154, R181 ;  /* 0x8000009a139a7223 */ /* 0x000fe200000100b5 */
[----:B------:R0:W-:Y:S01]  /*2400*/  STS [R67.X4+0x42c], R166 ;  /* 0x00042ca643007388 */ /* 0x0001e20000004800 */
[----:B------:R-:W-:Y:S01]  /*2410*/  FFMA.FTZ R9, R146, R15, R9 ;  /* 0x0000000f92097223 */ /* 0x000fe20000010009 */
[----:B------:R-:W-:Y:S01]  /*2420*/  ISETP.GE.AND P0, PT, R168, 0x1, PT ;  /* 0x00000001a800780c */ /* 0x000fe20003f06270 */
[----:B------:R-:W-:Y:S01]  /*2430*/  FFMA.FTZ R15, R10, R183, R171 ;  /* 0x000000b70a0f7223 */ /* 0x000fe200000100ab */
[----:B------:R-:W-:Y:S01]  /*2440*/  STS [R67.X4+0x428], R164 ;  /* 0x000428a443007388 */ /* 0x000fe20000004800 */
[----:B------:R-:W-:-:S02]  /*2450*/  FFMA.FTZ R148, R154, R148, R9 ;  /* 0x000000949a947223 */ /* 0x000fc40000010009 */
[----:B------:R-:W-:Y:S01]  /*2460*/  FFMA.FTZ R145, R123, -R12, R183 ;  /* 0x8000000c7b917223 */ /* 0x000fe200000100b7 */
[----:B------:R-:W-:Y:S01]  /*2470*/  STS [R67.X4+0x424], R160 ;  /* 0x000424a043007388 */ /* 0x000fe20000004800 */
[----:B------:R-:W-:Y:S01]  /*2480*/  FFMA.FTZ R13, R13, R15, R170 ;  /* 0x0000000f0d0d7223 */ /* 0x000fe200000100aa */
[----:B0-----:R-:W-:Y:S01]  /*2490*/  SHF.L.U64.HI R166, R114, 0x2, R103 ;  /* 0x0000000272a67819 */ /* 0x001fe20000010267 */
[----:B------:R-:W-:Y:S01]  /*24a0*/  FFMA.FTZ R163, R145, R163, R148 ;  /* 0x000000a391a37223 */ /* 0x000fe20000010094 */
[----:B------:R0:W-:Y:S01]  /*24b0*/  STS [R67.X4+0x420], R8 ;  /* 0x0004200843007388 */ /* 0x0001e20000004800 */
[----:B------:R-:W-:Y:S02]  /*24c0*/  FFMA.FTZ R152, R127, -R152, R15 ;  /* 0x800000987f987223 */ /* 0x000fe4000001000f */
[----:B------:R-:W-:Y:S01]  /*24d0*/  FFMA.FTZ R159, R125, -R14, R13 ;  /* 0x8000000e7d9f7223 */ /* 0x000fe2000001000d */
[----:B------:R-:W-:Y:S01]  /*24e0*/  BAR.SYNC.DEFER_BLOCKING 0x0 ;  /* 0x0000000000007b1d */ /* 0x000fe20000010000 */
[----:B------:R-:W-:-:S02]  /*24f0*/  FFMA.FTZ R174, R152, R174, R163 ;  /* 0x000000ae98ae7223 */ /* 0x000fc400000100a3 */
[----:B------:R-:W-:Y:S02]  /*2500*/  FMUL.FTZ R10, R0, R175 ;  /* 0x000000af000a7220 */ /* 0x000fe40000410000 */
[----:B------:R-:W-:Y:S02]  /*2510*/  FFMA.FTZ R11, R11, R13, R172 ;  /* 0x0000000d0b0b7223 */ /* 0x000fe400000100ac */
[----:B------:R-:W-:Y:S02]  /*2520*/  FFMA.FTZ R174, R159, R169, R174 ;  /* 0x000000a99fae7223 */ /* 0x000fe400000100ae */
[----:B------:R-:W-:Y:S02]  /*2530*/  FFMA.FTZ R148, R129, -R162, R11 ;  /* 0x800000a281947223 */ /* 0x000fe4000001000b */
[----:B0-----:R-:W-:Y:S02]  /*2540*/  FMUL.FTZ R8, R94, R177 ;  /* 0x000000b15e087220 */ /* 0x001fe40000410000 */
[----:B------:R-:W-:Y:S01]  /*2550*/  FMUL.FTZ R12, R92, R179 ;  /* 0x000000b35c0c7220 */ /* 0x000fe20000410000 */
[----:B------:R-:W-:Y:S01]  /*2560*/  SHF.L.U32 R179, R114, 0x2, RZ ;  /* 0x0000000272b37819 */ /* 0x000fe200000006ff */
[----:B------:R-:W-:-:S02]  /*2570*/  FMUL.FTZ R14, R98, R181 ;  /* 0x000000b5620e7220 */ /* 0x000fc40000410000 */
[----:B------:R-:W-:Y:S02]  /*2580*/  FMUL.FTZ R162, R96, R183 ;  /* 0x000000b760a27220 */ /* 0x000fe40000410000 */
[----:B------:R-:W-:Y:S02]  /*2590*/  FMUL.FTZ R142, R100, R13 ;  /* 0x0000000d648e7220 */ /* 0x000fe40000410000 */
[----:B------:R-:W-:Y:S02]  /*25a0*/  FMUL.FTZ R164, R104, R11 ;  /* 0x0000000b68a47220 */ /* 0x000fe40000410000 */
[----:B------:R-:W-:Y:S01]  /*25b0*/  FMUL.FTZ R9, R148, R180 ;  /* 0x000000b494097220 */ /* 0x000fe20000410000 */
[----:B------:R-:W0:Y:S03]  /*25c0*/  LDS R165, [R68.X4+0x420] ;  /* 0x0004200044a57984 */ /* 0x000e260000004800 */
[----:B------:R-:W-:Y:S01]  /*25d0*/  FADD.FTZ R160, R174, R9 ;  /* 0x00000009aea07221 */ /* 0x000fe20000010000 */
        /* <DEDUP_REMOVED lines=8> */
[----:B------:R-:W-:Y:S04]  /*2660*/  STS [R67.X4+0x844], R8 ;  /* 0x0008440843007388 */ /* 0x000fe80000004800 */
[----:B------:R-:W-:Y:S01]  /*2670*/  STS [R67.X4+0x848], R12 ;  /* 0x0008480c43007388 */ /* 0x000fe20000004800 */
[----:B-1----:R-:W-:-:S03]  /*2680*/  FMUL.FTZ R10, R102, R15 ;  /* 0x0000000f660a7220 */ /* 0x002fc60000410000 */
[----:B------:R-:W-:Y:S04]  /*2690*/  STS [R67.X4+0x84c], R14 ;  /* 0x00084c0e43007388 */ /* 0x000fe80000004800 */
[----:B------:R1:W-:Y:S04]  /*26a0*/  STS [R67.X4+0x850], R162 ;  /* 0x000850a243007388 */ /* 0x0003e80000004800 */
[----:B------:R0:W-:Y:S04]  /*26b0*/  STS [R67.X4+0x854], R10 ;  /* 0x0008540a43007388 */ /* 0x0001e80000004800 */
[----:B------:R0:W-:Y:S01]  /*26c0*/  STS [R67.X4+0x858], R142 ;  /* 0x0008588e43007388 */ /* 0x0001e20000004800 */
[----:B-1----:R-:W-:-:S03]  /*26d0*/  IMAD R162, R166, c[0x0][0x2b0], RZ ;  /* 0x0000ac00a6a27a24 */ /* 0x002fc600078e02ff */
[----:B------:R1:W-:Y:S01]  /*26e0*/  STS [R67.X4+0x85c], R164 ;  /* 0x00085ca443007388 */ /* 0x0003e20000004800 */
[----:B------:R-:W-:-:S03]  /*26f0*/  IMAD R166, R166, c[0x0][0x2d0], RZ ;  /* 0x0000b400a6a67a24 */ /* 0x000fc600078e02ff */
[----:B------:R-:W-:Y:S06]  /*2700*/  BAR.SYNC.DEFER_BLOCKING 0x0 ;  /* 0x0000000000007b1d */ /* 0x000fec0000010000 */
[----:B------:R-:W-:Y:S05]  /*2710*/  @!P0 BRA `(.L_x_7747) ;  /* 0x000000f000008947 */ /* 0x000fea0003800000 */
[----:B01234-:R-:W0:Y:S01]  /*2720*/  LDS R177, [R68.X4+0x840] ;  /* 0x0008400044b17984 */ /* 0x01fe220000004800 */
[C---:B------:R-:W-:Y:S02]  /*2730*/  IMAD R10, R139.reuse, c[0x0][0x2b0], RZ ;  /* 0x0000ac008b0a7a24 */ /* 0x040fe400078e02ff */
[----:B------:R-:W-:Y:S02]  /*2740*/  IMAD R12, R139, c[0x0][0x2d0], RZ ;  /* 0x0000b4008b0c7a24 */ /* 0x000fe400078e02ff */
[----:B------:R-:W-:-:S04]  /*2750*/  IMAD.WIDE.U32 R8, R105, c[0x0][0x2b0], R26 ;  /* 0x0000ac0069087a25 */ /* 0x000fc800078e001a */
[C---:B------:R-:W-:Y:S02]  /*2760*/  IMAD R13, R105.reuse, c[0x0][0x2b4], R10 ;  /* 0x0000ad00690d7a24 */ /* 0x040fe400078e020a */
[C---:B------:R-:W-:Y:S01]  /*2770*/  IMAD R15, R105.reuse, c[0x0][0x2d4], R12 ;  /* 0x0000b500690f7a24 */ /* 0x040fe200078e020c */
[----:B------:R-:W-:Y:S01]  /*2780*/  LEA R12, P0, R8, c[0x0][0x318], 0x2 ;  /* 0x0000c600080c7a11 */ /* 0x000fe200078010ff */
        /* <DEDUP_REMOVED lines=8> */
.L_x_7747:
[----:B01234-:R-:W-:Y:S05]  /*2810*/  BSYNC B0 ;  /* 0x0000000000007941 */ /* 0x01ffea0003800000 */
.L_x_7746:
[----:B------:R0:W1:Y:S01]  /*2820*/  LDS R13, [R66.X4+0x8c0] ;  /* 0x0008c000420d7984 */ /* 0x0000620000004800 */
[C---:B------:R-:W-:Y:S01]  /*2830*/  ISETP.GE.AND P6, PT, R168.reuse, 0x21, PT ;  /* 0x00000021a800780c */ /* 0x040fe20003fc6270 */
[----:B------:R-:W-:Y:S01]  /*2840*/  BSSY B0, `(.L_x_7748) ;  /* 0x0000010000007945 */ /* 0x000fe20003800000 */
[C---:B------:R-:W-:Y:S01]  /*2850*/  IMAD R15, R179.reuse, c[0x0][0x2b4], R162 ;  /* 0x0000ad00b30f7a24 */ /* 0x040fe200078e02a2 */
[C---:B------:R-:W-:Y:S01]  /*2860*/  ISETP.GE.AND P0, PT, R168.reuse, 0x41, PT ;  /* 0x00000041a800780c */ /* 0x040fe20003f06270 */
[----:B------:R-:W-:Y:S01]  /*2870*/  IMAD R139, R179, c[0x0][0x2d4], R166 ;  /* 0x0000b500b38b7a24 */ /* 0x000fe200078e02a6 */
[----:B------:R-:W-:-:S02]  /*2880*/  ISETP.GE.AND P1, PT, R168, 0x61, PT ;  /* 0x00000061a800780c */ /* 0x000fc40003f26270 */
[C---:B------:R-:W-:Y:S02]  /*2890*/  ISETP.GE.AND P2, PT, R168.reuse, 0x81, PT ;  /* 0x00000081a800780c */ /* 0x040fe40003f46270 */
[C---:B------:R-:W-:Y:S02]  /*28a0*/  ISETP.GE.AND P3, PT, R168.reuse, 0xa1, PT ;  /* 0x000000a1a800780c */ /* 0x040fe40003f66270 */
        /* <DEDUP_REMOVED lines=9> */
.L_x_7749:
[----:B0-----:R-:W-:Y:S05]  /*2940*/  BSYNC B0 ;  /* 0x0000000000007941 */ /* 0x001fea0003800000 */
.L_x_7748:
        /* <DEDUP_REMOVED lines=9> */
.L_x_7751:
[----:B------:R-:W-:Y:S05]  /*29e0*/  BSYNC B0 ;  /* 0x0000000000007941 */ /* 0x000fea0003800000 */
.L_x_7750:
        /* <DEDUP_REMOVED lines=9> */
.L_x_7753:
[----:B------:R-:W-:Y:S05]  /*2a80*/  BSYNC B0 ;  /* 0x0000000000007941 */ /* 0x000fea0003800000 */
.L_x_7752:
        /* <DEDUP_REMOVED lines=9> */
.L_x_7755:
[----:B------:R-:W-:Y:S05]  /*2b20*/  BSYNC B0 ;  /* 0x0000000000007941 */ /* 0x000fea0003800000 */
.L_x_7754:
        /* <DEDUP_REMOVED lines=9> */
.L_x_7757:
[----:B------:R-:W-:Y:S05]  /*2bc0*/  BSYNC B0 ;  /* 0x0000000000007941 */ /* 0x000fea0003800000 */
.L_x_7756:
        /* <DEDUP_REMOVED lines=9> */
.L_x_7759:
[----:B------:R-:W-:Y:S05]  /*2c60*/  BSYNC B0 ;  /* 0x0000000000007941 */ /* 0x000fea0003800000 */
.L_x_7758:
        /* <DEDUP_REMOVED lines=9> */
.L_x_7761:
[----:B------:R-:W-:Y:S05]  /*2d00*/  BSYNC B0 ;  /* 0x0000000000007941 */ /* 0x000fea0003800000 */
.L_x_7760:
        /* <DEDUP_REMOVED lines=8> */
[C---:B------:R-:W-:Y:S02]  /*2d90*/  FMUL.FTZ R15, R101.reuse, R140 ;  /* 0x0000008c650f7220 */ /* 0x040fe40000410000 */
[C---:B------:R-:W-:Y:S02]  /*2da0*/  FMUL.FTZ R149, R101.reuse, R149 ;  /* 0x0000009565957220 */ /* 0x040fe40000410000 */
[C---:B------:R-:W-:Y:S02]  /*2db0*/  FMUL.FTZ R150, R101.reuse, R150 ;  /* 0x0000009665967220 */ /* 0x040fe40000410000 */
[----:B------:R-:W-:-:S02]  /*2dc0*/  FMUL.FTZ R147, R101, R147 ;  /* 0x0000009365937220 */ /* 0x000fc40000410000 */
[----:B----4-:R-:W-:Y:S02]  /*2dd0*/  FMUL.FTZ R13, R101, R156 ;  /* 0x0000009c650d7220 */ /* 0x010fe40000410000 */
        /* <DEDUP_REMOVED lines=18> */
[----:B0-----:R-:W-:-:S02]  /*2f00*/  @P0 FADD R10, R9, R10 ;  /* 0x0000000a090a0221 */ /* 0x001fc40000000000 */
[-C--:B------:R-:W-:Y:S02]  /*2f10*/  FMUL.FTZ R9, R16, R158.reuse ;  /* 0x0000009e10097220 */ /* 0x080fe40000410000 */
[----:B------:R-:W-:Y:S01]  /*2f20*/  FMUL.FTZ R158, R101, R158 ;  /* 0x0000009e659e7220 */ /* 0x000fe20000410000 */
[----:B------:R-:W0:Y:S01]  /*2f30*/  SHFL.DOWN P0, R11, R10, 0x4, 0x1f ;  /* 0x08801f000a0b7f89 */ /* 0x000e220000000000 */
[----:B------:R-:W-:Y:S02]  /*2f40*/  FFMA.FTZ R109, R126, R14, R109 ;  /* 0x0000000e7e6d7223 */ /* 0x000fe4000001006d */
[----:B------:R-:W-:Y:S02]  /*2f50*/  FMUL.FTZ R158, R141, R158 ;  /* 0x0000009e8d9e7220 */ /* 0x000fe40000410000 */
[----:B------:R-:W-:Y:S02]  /*2f60*/  FADD.FTZ R106, R159, R106 ;  /* 0x0000006a9f6a7221 */ /* 0x000fe40000010000 */
[----:B------:R-:W-:-:S02]  /*2f70*/  FFMA.FTZ R158, R132, R9, R158 ;  /* 0x00000009849e7223 */ /* 0x000fc4000001009e */
[----:B------:R-:W-:Y:S02]  /*2f80*/  FFMA.FTZ R118, R117, R123, R118 ;  /* 0x0000007b75767223 */ /* 0x000fe40000010076 */
[----:B------:R-:W-:Y:S02]  /*2f90*/  FADD.FTZ R108, R149, R108 ;  /* 0x0000006c956c7221 */ /* 0x000fe40000010000 */
[----:B------:R-:W-:Y:S02]  /*2fa0*/  FADD.FTZ R93, R142, R93 ;  /* 0x0000005d8e5d7221 */ /* 0x000fe40000010000 */
[----:B------:R-:W-:Y:S02]  /*2fb0*/  FADD.FTZ R95, R150, R95 ;  /* 0x0000005f965f7221 */ /* 0x000fe40000010000 */
[----:B------:R-:W-:Y:S02]  /*2fc0*/  FFMA.FTZ R113, R130, R8, R113 ;  /* 0x0000000882717223 */ /* 0x000fe40000010071 */
[----:B------:R-:W-:-:S02]  /*2fd0*/  FFMA.FTZ R122, R121, R9, R122 ;  /* 0x00000009797a7223 */ /* 0x000fc4000001007a */
[----:B------:R-:W-:Y:S02]  /*2fe0*/  FADD.FTZ R99, R12, R99 ;  /* 0x000000630c637221 */ /* 0x000fe40000010000 */
[----:B------:R-:W-:Y:S02]  /*2ff0*/  FADD.FTZ R97, R158, R97 ;  /* 0x000000619e617221 */ /* 0x000fe40000010000 */
[----:B0-----:R-:W-:Y:S02]  /*3000*/  @P0 FADD R11, R10, R11 ;  /* 0x0000000b0a0b0221 */ /* 0x001fe40000000000 */
[----:B------:R-:W-:-:S03]  /*3010*/  FMUL.FTZ R10, R101, R151 ;  /* 0x00000097650a7220 */ /* 0x000fc60000410000 */
[----:B------:R-:W0:Y:S01]  /*3020*/  SHFL.DOWN P0, R162, R11, 0x8, 0x1f ;  /* 0x09001f000ba27f89 */ /* 0x000e220000000000 */
[----:B------:R-:W-:-:S04]  /*3030*/  FMUL.FTZ R10, R143, R10 ;  /* 0x0000000a8f0a7220 */ /* 0x000fc80000410000 */
[----:B------:R-:W-:-:S04]  /*3040*/  FFMA.FTZ R131, R131, R8, R10 ;  /* 0x0000000883837223 */ /* 0x000fc8000001000a */
[----:B------:R-:W-:Y:S02]  /*3050*/  FADD.FTZ R110, R131, R110 ;  /* 0x0000006e836e7221 */ /* 0x000fe40000010000 */
[----:B0-----:R-:W-:Y:S01]  /*3060*/  @P0 FADD R162, R11, R162 ;  /* 0x000000a20ba20221 */ /* 0x001fe20000000000 */
[----:B------:R-:W-:Y:S01]  /*3070*/  ISETP.NE.AND P0, PT, R71, RZ, PT ;  /* 0x000000ff4700720c */ /* 0x000fe20003f05270 */
[----:B------:R-:W-:-:S03]  /*3080*/  FMUL.FTZ R11, R18, R156 ;  /* 0x0000009c120b7220 */ /* 0x000fc60000410000 */
[----:B------:R-:W0:Y:S01]  /*3090*/  SHFL.DOWN P1, R129, R162, 0x10, 0x1f ;  /* 0x0a001f00a2817f89 */ /* 0x000e220000020000 */
[-C--:B------:R-:W-:Y:S02]  /*30a0*/  FFMA.FTZ R13, R134, R11.reuse, R13 ;  /* 0x0000000b860d7223 */ /* 0x080fe4000001000d */
[----:B------:R-:W-:Y:S02]  /*30b0*/  FFMA.FTZ R120, R119, R11, R120 ;  /* 0x0000000b77787223 */ /* 0x000fe40000010078 */
[----:B------:R-:W-:Y:S02]  /*30c0*/  FADD.FTZ R112, R13, R112 ;  /* 0x000000700d707221 */ /* 0x000fe40000010000 */
[----:B0-----:R-:W-:-:S05]  /*30d0*/  @P1 FADD R129, R162, R129 ;  /* 0x00000081a2811221 */ /* 0x001fca0000000000 */
        /* <DEDUP_REMOVED lines=8> */
.L_x_7763:
[----:B0-----:R-:W-:Y:S05]  /*3160*/  BSYNC B0 ;  /* 0x0000000000007941 */ /* 0x001fea0003800000 */
.L_x_7762:
[----:B------:R-:W-:Y:S02]  /*3170*/  IADD3 R105, R105, 0x1, RZ ;  /* 0x0000000169697810 */ /* 0x000fe40007ffe0ff */
[----:B------:R-:W-:Y:S02]  /*3180*/  IADD3 R114, P1, R114, 0x1, RZ ;  /* 0x0000000172727810 */ /* 0x000fe40007f3e0ff */
[----:B------:R-:W-:Y:S02]  /*3190*/  ISETP.GE.AND P0, PT, R105, c[0x0][0x16c], PT ;  /* 0x00005b0069007a0c */ /* 0x000fe40003f06270 */
[----:B------:R-:W-:-:S11]  /*31a0*/  IADD3.X R103, RZ, R103, RZ, P1, !PT ;  /* 0x00000067ff677210 */ /* 0x000fd60000ffe4ff */
[----:B------:R-:W-:Y:S01]  /*31b0*/  @P0 CALL.REL.NOINC `(.L_x_7743) ;  /* 0x0000001000000944 */ /* 0x000fe20003c00000 */
[----:B------:R-:W-:Y:S05]  /*31c0*/  BRA `(.L_x_7764) ;  /* 0xffffe14000007947 */ /* 0x000fea000383ffff */
.L_x_7743:
[----:B------:R-:W-:Y:S01]  /*31d0*/  BAR.SYNC.DEFER_BLOCKING 0x0 ;  /* 0x0000000000007b1d */ /* 0x000fe20000010000 */
[----:B------:R-:W-:Y:S01]  /*31e0*/  F2FP.PACK_AB R119, R107, R116 ;  /* 0x000000746b77723e */ /* 0x000fe200000000ff */
[----:B------:R-:W-:Y:S01]  /*31f0*/  IMAD R0, R157, c[0x0][0x2d8], RZ ;  /* 0x0000b6009d007a24 */ /* 0x000fe200078e02ff */
[----:B------:R-:W-:Y:S01]  /*3200*/  F2FP.PACK_AB R118, R109, R118 ;  /* 0x000000766d76723e */ /* 0x000fe200000000ff */
[----:B------:R-:W-:Y:S01]  /*3210*/  UIADD3 UR4, UR4, -0x100, URZ ;  /* 0xffffff0004047890 */ /* 0x000fe2000fffe03f */
[----:B------:R-:W-:Y:S01]  /*3220*/  F2FP.PACK_AB R117, R111, R120 ;  /* 0x000000786f75723e */ /* 0x000fe200000000ff */
[----:B------:R-:W-:Y:S01]  /*3230*/  IMAD R7, R87, c[0x0][0x2dc], R0 ;  /* 0x0000b70057077a24 */ /* 0x000fe200078e0200 */
[----:B------:R-:W-:Y:S01]  /*3240*/  F2FP.PACK_AB R116, R113, R122 ;  /* 0x0000007a7174723e */ /* 0x000fe200000000ff */
[----:B------:R-:W-:Y:S01]  /*3250*/  IMAD R0, R90, c[0x0][0x2e0], RZ ;  /* 0x0000b8005a007a24 */ /* 0x000fe200078e02ff */
[----:B------:R-:W-:Y:S02]  /*3260*/  IADD3 R26, R72, -0x1, RZ ;  /* 0xffffffff481a7810 */ /* 0x000fe40007ffe0ff */
[----:B------:R-:W-:-:S02]  /*3270*/  F2FP.PACK_AB R19, R93, R106 ;  /* 0x0000006a5d13723e */ /* 0x000fc400000000ff */
[----:B------:R-:W-:Y:S02]  /*3280*/  SHF.L.U32 R12, R26, 0x8, RZ ;  /* 0x000000081a0c7819 */ /* 0x000fe400000006ff */
[----:B------:R-:W-:Y:S02]  /*3290*/  F2FP.PACK_AB R18, R108, R95 ;  /* 0x0000005f6c12723e */ /* 0x000fe400000000ff */
[--C-:B------:R-:W-:Y:S02]  /*32a0*/  SHF.R.S32.HI R13, RZ, 0x1f, R12.reuse ;  /* 0x0000001fff0d7819 */ /* 0x100fe4000001140c */
[----:B------:R-:W-:Y:S02]  /*32b0*/  F2FP.PACK_AB R17, R99, R112 ;  /* 0x000000706311723e */ /* 0x000fe400000000ff */
[----:B------:R-:W-:Y:S01]  /*32c0*/  F2FP.PACK_AB R16, R110, R97 ;  /* 0x000000616e10723e */ /* 0x000fe200000000ff */
[----:B------:R-:W-:Y:S01]  /*32d0*/  IMAD.WIDE.U32 R4, R87, c[0x0][0x2d8], R12 ;  /* 0x0000b60057047a25 */ /* 0x000fe200078e000c */
[----:B------:R-:W-:Y:S01]  /*32e0*/  ISETP.GT.AND P5, PT, R72, 0x1, PT ;  /* 0x000000014800780c */ /* 0x000fe20003fa4270 */
[----:B------:R-:W-:Y:S01]  /*32f0*/  STS.128 [R71.X16], R116 ;  /* 0x0000007447007388 */ /* 0x000fe2000000cc00 */
[----:B------:R-:W-:-:S06]  /*3300*/  NOP ;  /* 0x0000000000007918 */ /* 0x000fcc0000000000 */
[----:B------:R-:W0:Y:S01]  /*3310*/  LDS.128 R8, [R71.X16] ;  /* 0x0000000047087984 */ /* 0x000e22000000cc00 */
[----:B------:R-:W-:Y:S01]  /*3320*/  IADD3 R5, R5, R7, RZ ;  /* 0x0000000705057210 */ /* 0x000fe20007ffe0ff */
[----:B------:R-:W-:Y:S01]  /*3330*/  IMAD R7, R91, c[0x0][0x2e4], R0 ;  /* 0x0000b9005b077a24 */ /* 0x000fe200078e0200 */
[----:B------:R-:W-:Y:S01]  /*3340*/  IADD3 R74, P1, R74, -0x200, RZ ;  /* 0xfffffe004a4a7810 */ /* 0x000fe20007f3e0ff */
[----:B------:R-:W-:Y:S01]  /*3350*/  IMAD R0, R157, c[0x0][0x2f8], RZ ;  /* 0x0000be009d007a24 */ /* 0x000fe200078e02ff */
[----:B------:R-:W-:Y:S01]  /*3360*/  IADD3 R78, P2, R78, -0x200, RZ ;  /* 0xfffffe004e4e7810 */ /* 0x000fe20007f5e0ff */
[----:B------:R-:W-:Y:S01]  /*3370*/  IMAD.WIDE.U32 R4, R91, c[0x0][0x2e0], R4 ;  /* 0x0000b8005b047a25 */ /* 0x000fe200078e0004 */
[----:B------:R-:W-:Y:S02]  /*3380*/  IADD3 R82, P3, R82, -0x200, RZ ;  /* 0xfffffe0052527810 */ /* 0x000fe40007f7e0ff */
[----:B------:R-:W-:Y:S01]  /*3390*/  IADD3 R80, P4, R80, -0x200, RZ ;  /* 0xfffffe0050507810 */ /* 0x000fe20007f9e0ff */
[----:B------:R-:W-:Y:S01]  /*33a0*/  IMAD R27, R87, c[0x0][0x2fc], R0 ;  /* 0x0000bf00571b7a24 */ /* 0x000fe200078e0200 */
[----:B------:R-:W-:Y:S01]  /*33b0*/  IADD3 R5, R5, R7, RZ ;  /* 0x0000000705057210 */ /* 0x000fe20007ffe0ff */
[----:B------:R-:W-:Y:S01]  /*33c0*/  IMAD.WIDE.U32 R12, R87, c[0x0][0x2f8], R12 ;  /* 0x0000be00570c7a25 */ /* 0x000fe200078e000c */
[----:B------:R-:W-:-:S02]  /*33d0*/  LEA R14, P0, R4, c[0x0][0x330], 0x1 ;  /* 0x0000cc00040e7a11 */ /* 0x000fc400078008ff */
[----:B------:R-:W-:Y:S01]  /*33e0*/  MOV R72, R26 ;  /* 0x0000001a00487202 */ /* 0x000fe20000000f00 */
[----:B------:R-:W-:Y:S01]  /*33f0*/  IMAD R0, R90, c[0x0][0x300], RZ ;  /* 0x0000c0005a007a24 */ /* 0x000fe200078e02ff */
[----:B------:R-:W-:Y:S01]  /*3400*/  LEA.HI.X R5, R4, c[0x0][0x334], R5, 0x1, P0 ;  /* 0x0000cd0004057a11 */ /* 0x000fe200000f0c05 */
[----:B------:R-:W-:Y:S01]  /*3410*/  FADD.FTZ R97, R84, R97 ;  /* 0x0000006154617221 */ /* 0x000fe20000010000 */
[----:B------:R-:W-:Y:S02]  /*3420*/  IADD3 R14, P0, R14, R59, RZ ;  /* 0x0000003b0e0e7210 */ /* 0x000fe40007f1e0ff */
[----:B------:R-:W-:Y:S01]  /*3430*/  IADD3 R13, R13, R27, RZ ;  /* 0x0000001b0d0d7210 */ /* 0x000fe20007ffe0ff */
[----:B------:R-:W-:Y:S01]  /*3440*/  FADD.FTZ R97, R97, R110 ;  /* 0x0000006e61617221 */ /* 0x000fe20000010000 */
[----:B------:R-:W-:Y:S02]  /*3450*/  IADD3.X R15, R5, R58, RZ, P0, !PT ;  /* 0x0000003a050f7210 */ /* 0x000fe400007fe4ff */
[----:B------:R-:W-:Y:S01]  /*3460*/  IADD3.X R73, R73, -0x1, RZ, P1, !PT ;  /* 0xffffffff49497810 */ /* 0x000fe20000ffe4ff */
[----:B------:R-:W-:Y:S01]  /*3470*/  FADD.FTZ R112, R97, R112 ;  /* 0x0000007061707221 */ /* 0x000fe20000010000 */
[----:B------:R-:W-:-:S02]  /*3480*/  IADD3.X R77, R77, -0x1, RZ, P2, !PT ;  /* 0xffffffff4d4d7810 */ /* 0x000fc400017fe4ff */
[----:B------:R-:W-:Y:S01]  /*3490*/  IADD3.X R81, R81, -0x1, RZ, P3, !PT ;  /* 0xffffffff51517810 */ /* 0x000fe20001ffe4ff */
[----:B------:R-:W-:Y:S01]  /*34a0*/  FADD.FTZ R112, R112, R99 ;  /* 0x0000006370707221 */ /* 0x000fe20000010000 */
[----:B------:R-:W-:-:S03]  /*34b0*/  IADD3.X R79, R79, -0x1, RZ, P4, !PT ;  /* 0xffffffff4f4f7810 */ /* 0x000fc600027fe4ff */
[----:B------:R-:W-:-:S04]  /*34c0*/  FADD.FTZ R95, R112, R95 ;  /* 0x0000005f705f7221 */ /* 0x000fc80000010000 */
[----:B------:R-:W-:Y:S01]  /*34d0*/  FADD.FTZ R95, R95, R108 ;  /* 0x0000006c5f5f7221 */ /* 0x000fe20000010000 */
[----:B0-----:R0:W-:Y:S03]  /*34e0*/  STG.E.128 [R14.64], R8 ;  /* 0x000000080e007986 */ /* 0x0011e6000c101d06 */
[----:B------:R-:W-:Y:S01]  /*34f0*/  FADD.FTZ R84, R95, R106 ;  /* 0x0000006a5f547221 */ /* 0x000fe20000010000 */
[----:B------:R-:W-:Y:S03]  /*3500*/  BAR.SYNC.DEFER_BLOCKING 0x0 ;  /* 0x0000000000007b1d */ /* 0x000fe60000010000 */
[----:B------:R-:W-:Y:S02]  /*3510*/  FADD.FTZ R84, R84, R93 ;  /* 0x0000005d54547221 */ /* 0x000fe40000010000 */
        /* <DEDUP_REMOVED lines=15> */
.L_x_7741:
[----:B------:R-:W-:Y:S02]  /*3610*/  ISETP.NE.U32.AND P0, PT, RZ, c[0x0][0x328], PT ;  /* 0x0000ca00ff007a0c */ /* 0x000fe40003f05070 */
[----:B------:R-:W-:Y:S02]  /*3620*/  ISETP.NE.U32.AND P2, PT, RZ, c[0x0][0x348], PT ;  /* 0x0000d200ff007a0c */ /* 0x000fe40003f45070 */
[----:B------:R-:W-:Y:S02]  /*3630*/  ISETP.NE.AND.EX P1, PT, RZ, c[0x0][0x32c], PT, P0 ;  /* 0x0000cb00ff007a0c */ /* 0x000fe40003f25300 */
[----:B------:R-:W-:-:S11]  /*3640*/  ISETP.NE.AND.EX P0, PT, RZ, c[0x0][0x34c], PT, P2 ;  /* 0x0000d300ff007a0c */ /* 0x000fd60003f05320 */
[----:B------:R-:W-:Y:S05]  /*3650*/  @!P1 BRA `(.L_x_7766) ;  /* 0x0000014000009947 */ /* 0x000fea0003800000 */
[----:B------:R-:W4:Y:S01]  /*3660*/  SHFL.DOWN P1, R0, R85, 0x1, 0x1f ;  /* 0x08201f0055007f89 */ /* 0x000f220000020000 */
[----:B------:R-:W-:Y:S03]  /*3670*/  BSSY B0, `(.L_x_7766) ;  /* 0x0000012000007945 */ /* 0x000fe60003800000 */
[----:B0-----:R-:W0:Y:S01]  /*3680*/  S2R R6, SR_LANEID ;  /* 0x0000000000067919 */ /* 0x001e220000000000 */
        /* <DEDUP_REMOVED lines=16> */
.L_x_7767:
[----:B0-----:R-:W-:Y:S05]  /*3790*/  BSYNC B0 ;  /* 0x0000000000007941 */ /* 0x001fea0003800000 */
.L_x_7766:
[----:B------:R-:W-:Y:S01]  /*37a0*/  BSSY B0, `(.L_x_7768) ;  /* 0x0000018000007945 */ /* 0x000fe20003800000 */
[----:B------:R-:W-:Y:S05]  /*37b0*/  @!P0 BRA `(.L_x_7769) ;  /* 0x0000015000008947 */ /* 0x000fea0003800000 */
[----:B------:R-:W-:Y:S06]  /*37c0*/  BAR.SYNC.DEFER_BLOCKING 0x0 ;  /* 0x0000000000007b1d */ /* 0x000fec0000010000 */
[----:B------:R-:W4:Y:S04]  /*37d0*/  SHFL.DOWN P0, R3, R84, 0x1, 0x1f ;  /* 0x08201f0054037f89 */ /* 0x000f280000000000 */
[----:B0-----:R-:W0:Y:S04]  /*37e0*/  S2R R4, SR_LANEID ;  /* 0x0000000000047919 */ /* 0x001e280000000000 */
        /* <DEDUP_REMOVED lines=18> */
.L_x_7769:
[----:B0-----:R-:W0:Y:S02]  /*3910*/  S2R R9, SR_TID.X ;  /* 0x0000000000097919 */ /* 0x001e240000002100 */
.L_x_7770:
[----:B0-----:R-:W-:Y:S05]  /*3920*/  BSYNC B0 ;  /* 0x0000000000007941 */ /* 0x001fea0003800000 */
.L_x_7768:
[----:B------:R-:W-:-:S13]  /*3930*/  ISETP.GE.AND P0, PT, R9, c[0x0][0x16c], PT ;  /* 0x00005b0009007a0c */ /* 0x000fda0003f06270 */
[----:B------:R-:W-:Y:S05]  /*3940*/  @P0 EXIT ;  /* 0x000000000000094d */ /* 0x000fea0003800000 */
[----:B------:R-:W-:Y:S02]  /*3950*/  IMAD R90, R90, c[0x0][0x288], RZ ;  /* 0x0000a2005a5a7a24 */ /* 0x000fe400078e02ff */
[----:B------:R-:W-:-:S04]  /*3960*/  IMAD.WIDE.U32 R2, R91, c[0x0][0x288], RZ ;  /* 0x0000a2005b027a25 */ /* 0x000fc800078e00ff */
[----:B------:R-:W-:-:S05]  /*3970*/  IMAD R13, R91, c[0x0][0x28c], R90 ;  /* 0x0000a3005b0d7a24 */ /* 0x000fca00078e025a */
[----:B------:R-:W-:Y:S02]  /*3980*/  IADD3 R13, R3, R13, RZ ;  /* 0x0000000d030d7210 */ /* 0x000fe40007ffe0ff */
.L_x_7771:
[----:B0-----:R0:W4:Y:S01]  /*3990*/  LDS R11, [R9.X4+0x1f18] ;  /* 0x001f1800090b7984 */ /* 0x0011220000004800 */
        /* <DEDUP_REMOVED lines=15> */
.L_x_7772:
        /* <DEDUP_REMOVED lines=15> */
.L_x_9128:


//--------------------- .text._Z25selective_scan_bwd_kernelI32Selective_Scan_bwd_kernel_traitsILi32ELi8ELb1ELb1ELb1ELb0ELb1EN3c104HalfEfEEv12SSMParamsBwd --------------------------
	.section	.text._Z25selective_scan_bwd_kernelI32Selective_Scan_bwd_kernel_traitsILi32ELi8ELb1ELb1ELb1ELb0ELb1EN3c104HalfEfEEv12SSMParamsBwd,"ax",@progbits
	.sectioninfo	@"SHI_REGISTERS=190"
	.align	128
        .global         _Z25selective_scan_bwd_kernelI32Selective_Scan_bwd_kernel_traitsILi32ELi8ELb1ELb1ELb1ELb0ELb1EN3c104HalfEfEEv12SSMParamsBwd
        .type           _Z25selective_scan_bwd_kernelI32Selective_Scan_bwd_kernel_traitsILi32ELi8ELb1ELb1ELb1ELb0ELb1EN3c104HalfEfEEv12SSMParamsBwd,@function
        .size           _Z25selective_scan_bwd_kernelI32Selective_Scan_bwd_kernel_traitsILi32ELi8ELb1ELb1ELb1ELb0ELb1EN3c104HalfEfEEv12SSMParamsBwd,(.L_x_9129 - _Z25selective_scan_bwd_kernelI32Selective_Scan_bwd_kernel_traitsILi32ELi8ELb1ELb1ELb1ELb0ELb1EN3c104HalfEfEEv12SSMParamsBwd)
        .other          _Z25selective_scan_bwd_kernelI32Selective_Scan_bwd_kernel_traitsILi32ELi8ELb1ELb1ELb1ELb0ELb1EN3c104HalfEfEEv12SSMParamsBwd,@"STO_CUDA_ENTRY STV_DEFAULT"
_Z25selective_scan_bwd_kernelI32Selective_Scan_bwd_kernel_traitsILi32ELi8ELb1ELb1ELb1ELb0ELb1EN3c104HalfEfEEv12SSMParamsBwd:
.text._Z25selective_scan_bwd_kernelI32Selective_Scan_bwd_kernel_traitsILi32ELi8ELb1ELb1ELb1ELb0ELb1EN3c104HalfEfEEv12SSMParamsBwd:
        /* <DEDUP_REMOVED lines=18> */
[C---:B------:R-:W-:Y:S01]  /*0120*/  @P1 LEA.HI.X R5, R91.reuse, c[0x0][0x254], R86, 0x2, P3 ;  /* 0x000095005b051a11 */ /* 0x040fe200018f1456 */
[----:B------:R0:W5:Y:S01]  /*0130*/  @P0 LDG.E R84, [R2.64] ;  /* 0x0000000402540981 */ /* 0x000162000c1e1900 */
[----:B-1----:R-:W-:Y:S01]  /*0140*/  IADD3 R6, R0, 0xffffffe, RZ ;  /* 0x0ffffffe00067810 */ /* 0x002fe20007ffe0ff */
[C---:B------:R-:W-:Y:S02]  /*0150*/  IMAD R9, R136.reuse, c[0x0][0x1d0], RZ ;  /* 0x0000740088097a24 */ /* 0x040fe400078e02ff */
[----:B------:R-:W-:Y:S01]  /*0160*/  IMAD R13, R136, c[0x0][0x1e0], RZ ;  /* 0x00007800880d7a24 */ /* 0x000fe200078e02ff */
[----:B------:R1:W2:Y:S01]  /*0170*/  F2I.FTZ.U32.TRUNC.NTZ R7, R6 ;  /* 0x0000000600077305 */ /* 0x0002a2000021f000 */
[----:B------:R3:W5:Y:S01]  /*0180*/  @P1 LDG.E R82, [R4.64] ;  /* 0x0000000404521981 */ /* 0x000762000c1e1900 */
[----:B------:R-:W-:Y:S01]  /*0190*/  LOP3.LUT R10, R91, c[0x0][0x178], RZ, 0x3c, !PT ;  /* 0x00005e005b0a7a12 */ /* 0x000fe200078e3cff */
[C---:B------:R-:W-:Y:S01]  /*01a0*/  IMAD R11, R80.reuse, c[0x0][0x1d4], R9 ;  /* 0x00007500500b7a24 */ /* 0x040fe200078e0209 */
[----:B------:R-:W-:Y:S01]  /*01b0*/  ISETP.NE.AND P0, PT, RZ, c[0x0][0x178], PT ;  /* 0x00005e00ff007a0c */ /* 0x000fe20003f05270 */
[----:B------:R-:W-:Y:S01]  /*01c0*/  IMAD R13, R80, c[0x0][0x1e4], R13 ;  /* 0x00007900500d7a24 */ /* 0x000fe200078e020d */
[----:B0-----:R-:W-:Y:S01]  /*01d0*/  IABS R2, R91 ;  /* 0x0000005b00027213 */ /* 0x001fe20000000000 */
[----:B------:R-:W-:Y:S01]  /*01e0*/  IMAD R15, R136, c[0x0][0x278], RZ ;  /* 0x00009e00880f7a24 */ /* 0x000fe200078e02ff */
[----:B------:R-:W-:Y:S01]  /*01f0*/  ISETP.GE.AND P1, PT, R10, RZ, PT ;  /* 0x000000ff0a00720c */ /* 0x000fe20003f26270 */
[----:B-1----:R-:W-:Y:S01]  /*0200*/  HFMA2.MMA R6, -RZ, RZ, 0, 0 ;  /* 0x00000000ff067435 */ /* 0x002fe200000001ff */
[----:B------:R-:W-:Y:S01]  /*0210*/  IMAD R17, R136, c[0x0][0x190], RZ ;  /* 0x0000640088117a24 */ /* 0x000fe200078e02ff */
[----:B------:R-:W-:Y:S01]  /*0220*/  CS2R R22, SRZ ;  /* 0x0000000000167805 */ /* 0x000fe2000001ff00 */
[C---:B---3--:R-:W-:Y:S01]  /*0230*/  IMAD.WIDE.U32 R4, R80.reuse, c[0x0][0x1e0], RZ ;  /* 0x0000780050047a25 */ /* 0x048fe200078e00ff */
[----:B------:R-:W-:Y:S01]  /*0240*/  CS2R R20, SRZ ;  /* 0x0000000000147805 */ /* 0x000fe2000001ff00 */
[----:B------:R-:W-:Y:S01]  /*0250*/  HFMA2.MMA R88, -RZ, RZ, 0, 0 ;  /* 0x00000000ff587435 */ /* 0x000fe200000001ff */
[----:B------:R-:W-:Y:S01]  /*0260*/  MOV R76, RZ ;  /* 0x000000ff004c7202 */ /* 0x000fe20000000f00 */
[----:B------:R-:W-:Y:S01]  /*0270*/  IMAD R15, R80, c[0x0][0x27c], R15 ;  /* 0x00009f00500f7a24 */ /* 0x000fe200078e020f */
[----:B--2---:R-:W-:Y:S01]  /*0280*/  IADD3 R8, RZ, -R7, RZ ;  /* 0x80000007ff087210 */ /* 0x004fe20007ffe0ff */
[C---:B------:R-:W-:Y:S01]  /*0290*/  IMAD R12, R86.reuse, c[0x0][0x1e8], RZ ;  /* 0x00007a00560c7a24 */ /* 0x040fe200078e02ff */
[----:B------:R-:W-:Y:S01]  /*02a0*/  IADD3 R5, R5, R13, RZ ;  /* 0x0000000d05057210 */ /* 0x000fe20007ffe0ff */
[----:B------:R-:W-:Y:S01]  /*02b0*/  IMAD R14, R86, c[0x0][0x280], RZ ;  /* 0x0000a000560e7a24 */ /* 0x000fe200078e02ff */
[----:B------:R-:W-:Y:S01]  /*02c0*/  MOV R13, c[0x0][0x174] ;  /* 0x00005d00000d7a02 */ /* 0x000fe20000000f00 */
[----:B------:R-:W-:-:S02]  /*02d0*/  IMAD R3, R8, R19, RZ ;  /* 0x0000001308037224 */ /* 0x000fc400078e02ff */
[----:B------:R-:W-:Y:S01]  /*02e0*/  IMAD.WIDE.U32 R4, R91, c[0x0][0x1e8], R4 ;  /* 0x00007a005b047a25 */ /* 0x000fe200078e0004 */
[C---:B------:R-:W-:Y:S02]  /*02f0*/  ISETP.GE.AND P3, PT, R13.reuse, 0x1, PT ;  /* 0x000000010d00780c */ /* 0x040fe40003f66270 */
[----:B------:R-:W-:Y:S01]  /*0300*/  LEA R13, R13, 0xffffff00, 0x8 ;  /* 0xffffff000d0d7811 */ /* 0x000fe200078e40ff */
[----:B------:R-:W-:-:S04]  /*0310*/  IMAD.HI.U32 R7, R7, R3, R6 ;  /* 0x0000000307077227 */ /* 0x000fc800078e0006 */
[----:B------:R-:W-:-:S04]  /*0320*/  IMAD.WIDE.U32 R8, R80, c[0x0][0x190], RZ ;  /* 0x0000640050087a25 */ /* 0x000fc800078e00ff */
[----:B------:R-:W-:-:S04]  /*0330*/  IMAD.HI.U32 R78, R7, R2, RZ ;  /* 0x00000002074e7227 */ /* 0x000fc800078e00ff */
[----:B------:R-:W-:Y:S01]  /*0340*/  IMAD.WIDE.U32 R6, R80, c[0x0][0x278], RZ ;  /* 0x00009e0050067a25 */ /* 0x000fe200078e00ff */
[----:B------:R-:W-:-:S03]  /*0350*/  IADD3 R0, -R78, RZ, RZ ;  /* 0x000000ff4e007210 */ /* 0x000fc60007ffe1ff */
[C---:B------:R-:W-:Y:S01]  /*0360*/  IMAD R17, R80.reuse, c[0x0][0x194], R17 ;  /* 0x0000650050117a24 */ /* 0x040fe200078e0211 */
[----:B------:R-:W-:Y:S01]  /*0370*/  IADD3 R7, R7, R15, RZ ;  /* 0x0000000f07077210 */ /* 0x000fe20007ffe0ff */
[----:B------:R-:W-:Y:S01]  /*0380*/  IMAD R0, R19, R0, R2 ;  /* 0x0000000013007224 */ /* 0x000fe200078e0202 */
[----:B------:R-:W-:Y:S01]  /*0390*/  SHF.R.S32.HI R15, RZ, 0x1f, R13 ;  /* 0x0000001fff0f7819 */ /* 0x000fe2000001140d */
[----:B------:R-:W-:Y:S01]  /*03a0*/  IMAD.WIDE.U32 R2, R80, c[0x0][0x1d0], RZ ;  /* 0x0000740050027a25 */ /* 0x000fe200078e00ff */
[----:B------:R-:W-:Y:S02]  /*03b0*/  IADD3 R9, R9, R17, RZ ;  /* 0x0000001109097210 */ /* 0x000fe40007ffe0ff */
[----:B------:R-:W-:Y:S01]  /*03c0*/  ISETP.GT.U32.AND P4, PT, R19, R0, PT ;  /* 0x000000001300720c */ /* 0x000fe20003f84070 */
[----:B------:R-:W-:Y:S01]  /*03d0*/  IMAD.WIDE.U32 R6, R91, c[0x0][0x280], R6 ;  /* 0x0000a0005b067a25 */ /* 0x000fe200078e0006 */
[----:B------:R-:W-:-:S03]  /*03e0*/  IADD3 R3, R3, R11, RZ ;  /* 0x0000000b03037210 */ /* 0x000fc60007ffe0ff */
[----:B------:R-:W-:Y:S01]  /*03f0*/  IMAD R12, R91, c[0x0][0x1ec], R12 ;  /* 0x00007b005b0c7a24 */ /* 0x000fe200078e020c */
[----:B------:R-:W-:Y:S01]  /*0400*/  IADD3 R77, P5, R13, R6, RZ ;  /* 0x000000060d4d7210 */ /* 0x000fe20007fbe0ff */
[----:B------:R-:W-:-:S04]  /*0410*/  IMAD.WIDE.U32 R2, R91, c[0x0][0x1d8], R2 ;  /* 0x000076005b027a25 */ /* 0x000fc800078e0002 */
[----:B------:R-:W-:Y:S02]  /*0420*/  IMAD R14, R91, c[0x0][0x284], R14 ;  /* 0x0000a1005b0e7a24 */ /* 0x000fe400078e020e */
[-C--:B------:R-:W-:Y:S01]  /*0430*/  @!P4 IADD3 R0, R0, -R19.reuse, RZ ;  /* 0x800000130000c210 */ /* 0x080fe20007ffe0ff */
[----:B------:R-:W-:Y:S01]  /*0440*/  IMAD R17, R136, c[0x0][0x1b0], RZ ;  /* 0x00006c0088117a24 */ /* 0x000fe200078e02ff */
[----:B------:R-:W-:Y:S01]  /*0450*/  @!P4 IADD3 R78, R78, 0x1, RZ ;  /* 0x000000014e4ec810 */ /* 0x000fe20007ffe0ff */
[----:B------:R-:W-:Y:S01]  /*0460*/  IMAD.WIDE.U32 R10, R80, c[0x0][0x1b0], RZ ;  /* 0x00006c00500a7a25 */ /* 0x000fe200078e00ff */
[----:B------:R-:W-:Y:S02]  /*0470*/  ISETP.GE.U32.AND P2, PT, R0, R19, PT ;  /* 0x000000130000720c */ /* 0x000fe40003f46070 */
[----:B------:R-:W-:Y:S01]  /*0480*/  IADD3 R81, P4, R13, R4, RZ ;  /* 0x000000040d517210 */ /* 0x000fe20007f9e0ff */
[----:B------:R-:W-:Y:S01]  /*0490*/  IMAD R0, R86, c[0x0][0x1d8], RZ ;  /* 0x0000760056007a24 */ /* 0x000fe200078e02ff */
[C---:B------:R-:W-:Y:S01]  /*04a0*/  IADD3.X R6, R15.reuse, R7, R14, P5, !PT ;  /* 0x000000070f067210 */ /* 0x040fe20002ffe40e */
[----:B------:R-:W-:Y:S01]  /*04b0*/  IMAD R17, R80, c[0x0][0x1b4], R17 ;  /* 0x00006d0050117a24 */ /* 0x000fe200078e0211 */
[----:B------:R-:W-:Y:S01]  /*04c0*/  IADD3.X R4, R15, R5, R12, P4, !PT ;  /* 0x000000050f047210 */ /* 0x000fe200027fe40c */
[----:B------:R-:W-:-:S03]  /*04d0*/  IMAD R0, R91, c[0x0][0x1dc], R0 ;  /* 0x000077005b007a24 */ /* 0x000fc600078e0200 */
[----:B------:R-:W-:-:S03]  /*04e0*/  IADD3 R11, R11, R17, RZ ;  /* 0x000000110b0b7210 */ /* 0x000fc60007ffe0ff */
        /* <DEDUP_REMOVED lines=8> */
[----:B------:R-:W-:Y:S01]  /*0570*/  LEA.HI.X R85, R85, c[0x0][0x244], R2, 0x1, P0 ;  /* 0x0000910055557a11 */ /* 0x000fe200000f0c02 */
[----:B------:R-:W-:Y:S01]  /*0580*/  IMAD.WIDE.U32 R10, R78, c[0x0][0x1c8], R10 ;  /* 0x000072004e0a7a25 */ /* 0x000fe200078e000a */
[----:B------:R-:W-:Y:S02]  /*0590*/  ISETP.NE.U32.AND P0, PT, RZ, c[0x0][0x260], PT ;  /* 0x00009800ff007a0c */ /* 0x000fe40003f05070 */
[----:B------:R-:W-:Y:S01]  /*05a0*/  LEA R83, P1, R81, c[0x0][0x248], 0x1 ;  /* 0x0000920051537a11 */ /* 0x000fe200078208ff */
[C---:B------:R-:W-:Y:S01]  /*05b0*/  IMAD R3, R134.reuse, c[0x0][0x1a8], RZ ;  /* 0x00006a0086037a24 */ /* 0x040fe200078e02ff */
[----:B------:R-:W-:Y:S01]  /*05c0*/  LEA R79, P2, R77, c[0x0][0x308], 0x1 ;  /* 0x0000c2004d4f7a11 */ /* 0x000fe200078408ff */
[----:B------:R-:W-:Y:S01]  /*05d0*/  IMAD R5, R134, c[0x0][0x1c8], RZ ;  /* 0x0000720086057a24 */ /* 0x000fe200078e02ff */
[----:B------:R-:W-:Y:S01]  /*05e0*/  ISETP.NE.AND.EX P0, PT, RZ, c[0x0][0x264], PT, P0 ;  /* 0x00009900ff007a0c */ /* 0x000fe20003f05300 */
[C---:B------:R-:W-:Y:S01]  /*05f0*/  IMAD R3, R78.reuse, c[0x0][0x1ac], R3 ;  /* 0x00006b004e037a24 */ /* 0x040fe200078e0203 */
[----:B------:R-:W-:Y:S01]  /*0600*/  LEA.HI.X R81, R81, c[0x0][0x24c], R4, 0x1, P1 ;  /* 0x0000930051517a11 */ /* 0x000fe200008f0c04 */
[----:B------:R-:W-:Y:S01]  /*0610*/  IMAD R5, R78, c[0x0][0x1cc], R5 ;  /* 0x000073004e057a24 */ /* 0x000fe200078e0205 */
[----:B------:R-:W-:-:S02]  /*0620*/  LEA.HI.X R77, R77, c[0x0][0x30c], R6, 0x1, P2 ;  /* 0x0000c3004d4d7a11 */ /* 0x000fc400010f0c06 */
[----:B------:R-:W-:Y:S02]  /*0630*/  ISETP.NE.U32.AND P1, PT, RZ, c[0x0][0x328], PT ;  /* 0x0000ca00ff007a0c */ /* 0x000fe40003f25070 */
[----:B------:R-:W-:Y:S02]  /*0640*/  ISETP.NE.U32.AND P2, PT, RZ, c[0x0][0x348], PT ;  /* 0x0000d200ff007a0c */ /* 0x000fe40003f45070 */
[----:B------:R-:W-:Y:S02]  /*0650*/  ISETP.NE.AND.EX P1, PT, RZ, c[0x0][0x32c], PT, P1 ;  /* 0x0000cb00ff007a0c */ /* 0x000fe40003f25310 */
[----:B------:R-:W-:Y:S01]  /*0660*/  ISETP.NE.AND.EX P2, PT, RZ, c[0x0][0x34c], PT, P2 ;  /* 0x0000d300ff007a0c */ /* 0x000fe20003f45320 */
[----:B------:R-:W-:Y:S01]  /*0670*/  @P0 IMAD R0, R80, c[0x0][0x164], R91 ;  /* 0x0000590050000a24 */ /* 0x000fe200078e025b */
        /* <DEDUP_REMOVED lines=45> */
.L_x_7797:
        /* <DEDUP_REMOVED lines=14> */
[----:B------:R-:W-:Y:S02]  /*0a30*/  IADD3.X R15, R77, R0, RZ, P0, !PT ;  /* 0x000000004d0f7210 */ /* 0x000fe400007fe4ff */
[----:B------:R-:W-:Y:S01]  /*0a40*/  MOV R2, c[0x0][0x174] ;  /* 0x00005d0000027a02 */ /* 0x000fe20000000f00 */
[----:B-12---:R1:W-:Y:S01]  /*0a50*/  STS.128 [R70.X16], R28 ;  /* 0x0000001c46007388 */ /* 0x0063e2000000cc00 */
[----:B------:R-:W-:-:S06]  /*0a60*/  NOP ;  /* 0x0000000000007918 */ /* 0x000fcc0000000000 */
[----:B------:R-:W-:Y:S04]  /*0a70*/  LDS.128 R8, [R70.X16] ;  /* 0x0000000046087984 */ /* 0x000fe8000000cc00 */
[----:B------:R-:W-:Y:S06]  /*0a80*/  BAR.SYNC.DEFER_BLOCKING 0x0 ;  /* 0x0000000000007b1d */ /* 0x000fec0000010000 */
[----:B------:R-:W2:Y:S01]  /*0a90*/  LDG.E.128 R32, [R14.64] ;  /* 0x000000040e207981 */ /* 0x000ea2000c1e1d00 */
[----:B------:R-:W-:Y:S01]  /*0aa0*/  LEA R2, R2, R69, 0x8 ;  /* 0x0000004502027211 */ /* 0x000fe200078e40ff */
[----:B0-----:R-:W-:-:S02]  /*0ab0*/  IMAD R16, R86, c[0x0][0x1f8], RZ ;  /* 0x00007e0056107a24 */ /* 0x001fc400078e02ff */
[----:B------:R-:W-:Y:S01]  /*0ac0*/  IMAD R19, R136, c[0x0][0x1f0], RZ ;  /* 0x00007c0088137a24 */ /* 0x000fe200078e02ff */
        /* <DEDUP_REMOVED lines=16> */
[----:B------:R-:W-:-:S02]  /*0bd0*/  IMAD R16, R86, c[0x0][0x208], RZ ;  /* 0x0000820056107a24 */ /* 0x000fc400078e02ff */
[----:B-1----:R-:W-:Y:S02]  /*0be0*/  IMAD R29, R136, c[0x0][0x200], RZ ;  /* 0x00008000881d7a24 */ /* 0x002fe400078e02ff */
        /* <DEDUP_REMOVED lines=12> */
[----:B------:R-:W1:Y:S04]  /*0cb0*/  LDS.128 R16, [R70.X16] ;  /* 0x0000000046107984 */ /* 0x000e68000000cc00 */
[----:B------:R-:W-:Y:S06]  /*0cc0*/  BAR.SYNC.DEFER_BLOCKING 0x0 ;  /* 0x0000000000007b1d */ /* 0x000fec0000010000 */
[----:B------:R-:W2:Y:S01]  /*0cd0*/  LDG.E.128 R28, [R28.64+-0x200] ;  /* 0xfffe00041c1c7981 */ /* 0x000ea2000c1e1d00 */
[----:B0-----:R-:W-:-:S02]  /*0ce0*/  HADD2.F32 R99, -RZ, R15.H0_H0 ;  /* 0x2000000fff637230 */ /* 0x001fc40000004100 */
[----:B------:R-:W-:Y:S02]  /*0cf0*/  HADD2.F32 R107, -RZ, R15.H1_H1 ;  /* 0x3000000fff6b7230 */ /* 0x000fe40000004100 */
[----:B------:R-:W-:Y:S02]  /*0d00*/  HADD2.F32 R47, -RZ, R4.H0_H0 ;  /* 0x20000004ff2f7230 */ /* 0x000fe40000004100 */
[----:B------:R-:W-:Y:S02]  /*0d10*/  HADD2.F32 R97, -RZ, R13.H0_H0 ;  /* 0x2000000dff617230 */ /* 0x000fe40000004100 */
[--C-:B------:R-:W-:Y:S02]  /*0d20*/  HADD2.F32 R103, -RZ, R14.reuse.H0_H0 ;  /* 0x2000000eff677230 */ /* 0x100fe40000004100 */
[----:B------:R-:W-:Y:S02]  /*0d30*/  HADD2.F32 R101, -RZ, R14.H1_H1 ;  /* 0x3000000eff657230 */ /* 0x000fe40000004100 */
[----:B-1----:R-:W-:-:S02]  /*0d40*/  HADD2.F32 R27, -RZ, R16.H0_H0 ;  /* 0x20000010ff1b7230 */ /* 0x002fc40000004100 */
        /* <DEDUP_REMOVED lines=14> */
[----:B------:R-:W-:Y:S01]  /*0e30*/  HADD2.F32 R13, -RZ, R13.H1_H1 ;  /* 0x3000000dff0d7230 */ /* 0x000fe20000004100 */
[----:B------:R-:W-:Y:S01]  /*0e40*/  FMUL.FTZ R38, R50, -1.4426950216293334961 ;  /* 0xbfb8aa3b32267820 */ /* 0x000fe20000410000 */
[----:B------:R-:W-:Y:S01]  /*0e50*/  MUFU.EX2 R26, R26 ;  /* 0x0000001a001a7308 */ /* 0x000fe20000000800 */
[----:B------:R-:W-:-:S07]  /*0e60*/  FMUL.FTZ R41, R52, -1.4426950216293334961 ;  /* 0xbfb8aa3b34297820 */ /* 0x000fce0000410000 */
[----:B------:R0:W1:Y:S08]  /*0e70*/  MUFU.EX2 R39, R32 ;  /* 0x0000002000277308 */ /* 0x0000700000000800 */
[----:B---3--:R-:W3:Y:S01]  /*0e80*/  MUFU.EX2 R36, R17 ;  /* 0x0000001100247308 */ /* 0x008ee20000000800 */
[----:B0-----:R-:W-:-:S07]  /*0e90*/  FADD.FTZ R32, R16, 1 ;  /* 0x3f80000010207421 */ /* 0x001fce0000010000 */
[----:B------:R-:W0:Y:S01]  /*0ea0*/  MUFU.EX2 R40, R18 ;  /* 0x0000001200287308 */ /* 0x000e220000000800 */
[----:B-1----:R-:W-:-:S07]  /*0eb0*/  FADD.FTZ R39, R39, 1 ;  /* 0x3f80000027277421 */ /* 0x002fce0000010000 */
[----:B------:R1:W4:Y:S01]  /*0ec0*/  MUFU.EX2 R43, R34 ;  /* 0x00000022002b7308 */ /* 0x0003220000000800 */
[----:B---3--:R-:W-:-:S07]  /*0ed0*/  FADD.FTZ R36, R36, 1 ;  /* 0x3f80000024247421 */ /* 0x008fce0000010000 */
[----:B------:R-:W3:Y:S01]  /*0ee0*/  MUFU.RCP R32, R32 ;  /* 0x0000002000207308 */ /* 0x000ee20000001000 */
[----:B-1----:R-:W-:Y:S01]  /*0ef0*/  FADD.FTZ R34, R26, 1 ;  /* 0x3f8000001a227421 */ /* 0x002fe20000010000 */
[--C-:B------:R-:W-:Y:S01]  /*0f00*/  HADD2.F32 R26, -RZ, R12.reuse.H0_H0 ;  /* 0x2000000cff1a7230 */ /* 0x100fe20000004100 */
[----:B0-----:R-:W-:Y:S01]  /*0f10*/  FADD.FTZ R40, R40, 1 ;  /* 0x3f80000028287421 */ /* 0x001fe20000010000 */
[----:B------:R-:W-:-:S04]  /*0f20*/  HADD2.F32 R12, -RZ, R12.H1_H1 ;  /* 0x3000000cff0c7230 */ /* 0x000fc80000004100 */
[----:B------:R-:W0:Y:S01]  /*0f30*/  MUFU.RCP R34, R34 ;  /* 0x0000002200227308 */ /* 0x000e220000001000 */
[----:B----4-:R-:W-:-:S07]  /*0f40*/  FADD.FTZ R15, R43, 1 ;  /* 0x3f8000002b0f7421 */ /* 0x010fce0000010000 */
[----:B------:R-:W-:Y:S01]  /*0f50*/  MUFU.EX2 R44, R38 ;  /* 0x00000026002c7308 */ /* 0x000fe20000000800 */
[----:B---3--:R-:W-:-:S04]  /*0f60*/  FADD.FTZ R14, -R32, 1 ;  /* 0x3f800000200e7421 */ /* 0x008fc80000010100 */
[----:B------:R-:W-:-:S03]  /*0f70*/  FFMA.FTZ R14, R27, R14, 1 ;  /* 0x3f8000001b0e7423 */ /* 0x000fc6000001000e */
[----:B------:R1:W3:Y:S01]  /*0f80*/  MUFU.EX2 R53, R41 ;  /* 0x0000002900357308 */ /* 0x0002e20000000800 */
[----:B0-----:R-:W-:-:S04]  /*0f90*/  FMUL.FTZ R43, R33, R34 ;  /* 0x00000022212b7220 */ /* 0x001fc80000410000 */
[----:B------:R-:W-:-:S03]  /*0fa0*/  FMUL.FTZ R95, R12, R43 ;  /* 0x0000002b0c5f7220 */ /* 0x000fc60000410000 */
[----:B------:R-:W-:Y:S01]  /*0fb0*/  MUFU.RCP R38, R36 ;  /* 0x0000002400267308 */ /* 0x000fe20000001000 */
[----:B-1----:R-:W-:-:S04]  /*0fc0*/  FMUL.FTZ R41, R27, R32 ;  /* 0x000000201b297220 */ /* 0x002fc80000410000 */
[----:B------:R-:W-:-:S03]  /*0fd0*/  FMUL.FTZ R93, R26, R41 ;  /* 0x000000291a5d7220 */ /* 0x000fc60000410000 */
[----:B------:R0:W-:Y:S01]  /*0fe0*/  MUFU.RCP R42, R39 ;  /* 0x00000027002a7308 */ /* 0x0001e20000001000 */
[----:B---3--:R-:W-:Y:S02]  /*0ff0*/  FADD.FTZ R53, R53, 1 ;  /* 0x3f80000035357421 */ /* 0x008fe40000010000 */
[----:B------:R-:W-:-:S05]  /*1000*/  FFMA.FTZ R88, R93, R47, R88 ;  /* 0x0000002f5d587223 */ /* 0x000fca0000010058 */
[----:B------:R-:W-:Y:S01]  /*1010*/  MUFU.RCP R46, R40 ;  /* 0x00000028002e7308 */ /* 0x000fe20000001000 */
[----:B0-----:R-:W-:-:S07]  /*1020*/  HADD2.F32 R39, -RZ, R11.H1_H1 ;  /* 0x3000000bff277230 */ /* 0x001fce0000004100 */
[----:B------:R-:W-:Y:S01]  /*1030*/  MUFU.RCP R53, R53 ;  /* 0x0000003500357308 */ /* 0x000fe20000001000 */
[----:B--2---:R0:W-:Y:S01]  /*1040*/  STS.128 [R70.X16], R28 ;  /* 0x0000001c46007388 */ /* 0x0041e2000000cc00 */
[----:B------:R-:W-:-:S06]  /*1050*/  NOP ;  /* 0x0000000000007918 */ /* 0x000fcc0000000000 */
[----:B------:R-:W1:Y:S01]  /*1060*/  LDS.128 R16, [R70.X16] ;  /* 0x0000000046107984 */ /* 0x000e62000000cc00 */
[----:B0-----:R-:W-:Y:S01]  /*1070*/  FADD.FTZ R28, -R34, 1 ;  /* 0x3f800000221c7421 */ /* 0x001fe20000010100 */
[----:B------:R-:W-:Y:S01]  /*1080*/  HADD2.F32 R30, -RZ, R4.H1_H1 ;  /* 0x30000004ff1e7230 */ /* 0x000fe20000004100 */
[----:B------:R-:W-:Y:S01]  /*1090*/  FADD.FTZ R31, R44, 1 ;  /* 0x3f8000002c1f7421 */ /* 0x000fe20000010000 */
[----:B------:R-:W-:Y:S01]  /*10a0*/  MUFU.RCP R29, R15 ;  /* 0x0000000f001d7308 */ /* 0x000fe20000001000 */
[----:B------:R-:W-:Y:S02]  /*10b0*/  FFMA.FTZ R36, R33, R28, 1 ;  /* 0x3f80000021247423 */ /* 0x000fe4000001001c */
[----:B------:R-:W-:-:S05]  /*10c0*/  FFMA.FTZ R88, R95, R30, R88 ;  /* 0x0000001e5f587223 */ /* 0x000fca0000010058 */
[----:B------:R-:W0:Y:S02]  /*10d0*/  MUFU.RCP R31, R31 ;  /* 0x0000001f001f7308 */ /* 0x000e240000001000 */
[----:B0-----:R-:W-:Y:S01]  /*10e0*/  FADD.FTZ R33, -R31, 1 ;  /* 0x3f8000001f217421 */ /* 0x001fe20000010100 */
[----:B-1----:R-:W-:-:S03]  /*10f0*/  HADD2.F32 R28, -RZ, R16.H0_H0 ;  /* 0x20000010ff1c7230 */ /* 0x002fc60000004100 */
[----:B------:R-:W-:Y:S01]  /*1100*/  FFMA.FTZ R33, R50, R33, 1 ;  /* 0x3f80000032217423 */ /* 0x000fe20000010021 */
[----:B------:R-:W-:Y:S01]  /*1110*/  HADD2.F32 R30, -RZ, R16.H1_H1 ;  /* 0x30000010ff1e7230 */ /* 0x000fe20000004100 */
[----:B------:R-:W-:Y:S01]  /*1120*/  FADD.FTZ R16, -R42, 1 ;  /* 0x3f8000002a107421 */ /* 0x000fe20000010100 */
        /* <DEDUP_REMOVED lines=8> */
[--C-:B------:R-:W-:Y:S01]  /*11b0*/  HADD2.F32 R49, -RZ, R18.reuse.H1_H1 ;  /* 0x30000012ff317230 */ /* 0x100fe20000004100 */
[----:B------:R-:W-:Y:S01]  /*11c0*/  FMUL.FTZ R19, R97, R40 ;  /* 0x0000002861137220 */ /* 0x000fe20000410000 */
[----:B------:R-:W-:Y:S01]  /*11d0*/  HADD2.F32 R47, -RZ, R18.H0_H0 ;  /* 0x20000012ff2f7230 */ /* 0x000fe20000004100 */
[----:B------:R-:W-:-:S02]  /*11e0*/  FMUL.FTZ R27, R13, R44 ;  /* 0x0000002c0d1b7220 */ /* 0x000fc40000410000 */
[----:B------:R-:W-:Y:S02]  /*11f0*/  FFMA.FTZ R12, R35, R12, 1 ;  /* 0x3f800000230c7423 */ /* 0x000fe4000001000c */
[----:B------:R-:W-:Y:S02]  /*1200*/  FMUL.FTZ R19, R38, R19 ;  /* 0x0000001326137220 */ /* 0x000fe40000410000 */
[----:B------:R-:W-:Y:S02]  /*1210*/  FMUL.FTZ R14, R15, R14 ;  /* 0x0000000e0f0e7220 */ /* 0x000fe40000410000 */
[----:B------:R-:W-:Y:S02]  /*1220*/  FMUL.FTZ R17, R34, R17 ;  /* 0x0000001122117220 */ /* 0x000fe40000410000 */
[----:B------:R-:W-:Y:S02]  /*1230*/  FFMA.FTZ R16, R37, R16, 1 ;  /* 0x3f80000025107423 */ /* 0x000fe40000010010 */
[----:B------:R-:W-:-:S02]  /*1240*/  FMUL.FTZ R27, R42, R27 ;  /* 0x0000001b2a1b7220 */ /* 0x000fc40000410000 */
[----:B------:R-:W-:Y:S02]  /*1250*/  FADD.FTZ R15, -R29, 1 ;  /* 0x3f8000001d0f7421 */ /* 0x000fe40000010100 */
[----:B------:R-:W-:Y:S02]  /*1260*/  FMUL.FTZ R12, R19, R12 ;  /* 0x0000000c130c7220 */ /* 0x000fe40000410000 */
[----:B------:R-:W-:Y:S02]  /*1270*/  FMUL.FTZ R32, R35, R38 ;  /* 0x0000002623207220 */ /* 0x000fe40000410000 */
[----:B------:R-:W-:Y:S02]  /*1280*/  FMUL.FTZ R17, R17, R36 ;  /* 0x0000002411117220 */ /* 0x000fe40000410000 */
[----:B------:R-:W-:Y:S02]  /*1290*/  FMUL.FTZ R27, R27, R16 ;  /* 0x000000101b1b7220 */ /* 0x000fe40000410000 */
[----:B------:R-:W-:-:S02]  /*12a0*/  FFMA.FTZ R19, R48, R15, 1 ;  /* 0x3f80000030137423 */ /* 0x000fc4000001000f */
[----:B------:R-:W-:Y:S02]  /*12b0*/  FMUL.FTZ R18, R101, R49 ;  /* 0x0000003165127220 */ /* 0x000fe40000410000 */
        /* <DEDUP_REMOVED lines=18> */
[----:B------:R-:W-:Y:S01]  /*13e0*/  IMAD R14, R86, c[0x0][0x2f0], RZ ;  /* 0x0000bc00560e7a24 */ /* 0x000fe200078e02ff */
[--C-:B------:R-:W-:Y:S01]  /*13f0*/  HADD2.F32 R12, -RZ, R5.reuse.H0_H0 ;  /* 0x20000005ff0c7230 */ /* 0x100fe20000004100 */
[C---:B------:R-:W-:Y:S01]  /*1400*/  IMAD.WIDE.U32 R26, R91.reuse, c[0x0][0x2f0], R2 ;  /* 0x0000bc005b1a7a25 */ /* 0x040fe200078e0002 */
[----:B------:R-:W-:Y:S01]  /*1410*/  F2FP.PACK_AB R19, R36, R19 ;  /* 0x000000132413723e */ /* 0x000fe200000000ff */
[----:B------:R-:W-:Y:S01]  /*1420*/  BAR.SYNC.DEFER_BLOCKING 0x0 ;  /* 0x0000000000007b1d */ /* 0x000fe20000010000 */
[----:B------:R-:W-:Y:S01]  /*1430*/  HADD2.F32 R33, -RZ, R5.H1_H1 ;  /* 0x30000005ff217230 */ /* 0x000fe20000004100 */
[----:B------:R-:W-:-:S02]  /*1440*/  IMAD R15, R91, c[0x0][0x2f4], R14 ;  /* 0x0000bd005b0f7a24 */ /* 0x000fc400078e020e */
[----:B------:R-:W-:Y:S01]  /*1450*/  FMUL.FTZ R34, R37, R42 ;  /* 0x0000002a25227220 */ /* 0x000fe20000410000 */
[----:B------:R-:W-:Y:S01]  /*1460*/  HADD2.F32 R37, -RZ, R11.H0_H0 ;  /* 0x2000000bff257230 */ /* 0x000fe20000004100 */
[----:B------:R-:W-:Y:S01]  /*1470*/  FMUL.FTZ R97, R97, R32 ;  /* 0x0000002061617220 */ /* 0x000fe20000410000 */
[----:B------:R-:W-:Y:S01]  /*1480*/  IADD3 R27, R27, R15, RZ ;  /* 0x0000000f1b1b7210 */ /* 0x000fe20007ffe0ff */
[----:B------:R-:W-:Y:S02]  /*1490*/  FMUL.FTZ R105, R13, R34 ;  /* 0x000000220d697220 */ /* 0x000fe40000410000 */
[----:B------:R-:W-:Y:S02]  /*14a0*/  FFMA.FTZ R88, R97, R12, R88 ;  /* 0x0000000c61587223 */ /* 0x000fe40000010058 */
[----:B------:R-:W-:Y:S02]  /*14b0*/  IMAD R35, R136, c[0x0][0x2e8], RZ ;  /* 0x0000ba0088237a24 */ /* 0x000fe400078e02ff */
[----:B------:R-:W-:-:S02]  /*14c0*/  FMUL.FTZ R46, R45, R46 ;  /* 0x0000002e2d2e7220 */ /* 0x000fc40000410000 */
[----:B------:R-:W-:Y:S02]  /*14d0*/  IMAD R35, R80, c[0x0][0x2ec], R35 ;  /* 0x0000bb0050237a24 */ /* 0x000fe400078e0223 */
[----:B------:R-:W-:Y:S01]  /*14e0*/  FFMA.FTZ R88, R105, R33, R88 ;  /* 0x0000002169587223 */ /* 0x000fe20000010058 */
[----:B------:R-:W-:Y:S01]  /*14f0*/  HADD2.F32 R33, -RZ, R10.H0_H0 ;  /* 0x2000000aff217230 */ /* 0x000fe20000004100 */
[----:B------:R-:W-:Y:S02]  /*1500*/  FMUL.FTZ R103, R103, R46 ;  /* 0x0000002e67677220 */ /* 0x000fe40000410000 */
[----:B------:R-:W-:Y:S01]  /*1510*/  FMUL.FTZ R48, R48, R29 ;  /* 0x0000001d30307220 */ /* 0x000fe20000410000 */
[----:B------:R-:W-:Y:S01]  /*1520*/  HADD2.F32 R29, -RZ, R9.H0_H0 ;  /* 0x20000009ff1d7230 */ /* 0x000fe20000004100 */
[----:B------:R0:W-:Y:S01]  /*1530*/  STS.128 [R70.X16], R16 ;  /* 0x0000001046007388 */ /* 0x0001e2000000cc00 */
[----:B------:R-:W-:-:S06]  /*1540*/  NOP ;  /* 0x0000000000007918 */ /* 0x000fcc0000000000 */
[----:B------:R-:W1:Y:S01]  /*1550*/  LDS.128 R12, [R70.X16] ;  /* 0x00000000460c7984 */ /* 0x000e62000000cc00 */
[----:B------:R-:W-:Y:S02]  /*1560*/  FMUL.FTZ R101, R101, R48 ;  /* 0x0000003065657220 */ /* 0x000fe40000410000 */
[----:B------:R-:W-:Y:S01]  /*1570*/  FMUL.FTZ R50, R50, R31 ;  /* 0x0000001f32327220 */ /* 0x000fe20000410000 */
[----:B------:R-:W-:Y:S01]  /*1580*/  HADD2.F32 R31, -RZ, R9.H1_H1 ;  /* 0x30000009ff1f7230 */ /* 0x000fe20000004100 */
[----:B------:R-:W-:Y:S02]  /*1590*/  FMUL.FTZ R52, R52, R53 ;  /* 0x0000003534347220 */ /* 0x000fe40000410000 */
[----:B------:R-:W-:Y:S02]  /*15a0*/  FMUL.FTZ R99, R99, R50 ;  /* 0x0000003263637220 */ /* 0x000fe40000410000 */
[----:B0-----:R-:W-:Y:S01]  /*15b0*/  IMAD.WIDE.U32 R16, R80, c[0x0][0x2e8], R26 ;  /* 0x0000ba0050107a25 */ /* 0x001fe200078e001a */
[----:B------:R-:W-:Y:S01]  /*15c0*/  HADD2.F32 R18, -RZ, R6.H0_H0 ;  /* 0x20000006ff127230 */ /* 0x000fe20000004100 */
[----:B------:R-:W-:-:S02]  /*15d0*/  MOV R26, c[0x0][0x16c] ;  /* 0x00005b00001a7a02 */ /* 0x000fc40000000f00 */
[----:B------:R-:W-:Y:S01]  /*15e0*/  FMUL.FTZ R107, R107, R52 ;  /* 0x000000346b6b7220 */ /* 0x000fe20000410000 */
[----:B------:R-:W-:Y:S01]  /*15f0*/  IADD3 R27, R17, R35, RZ ;  /* 0x00000023111b7210 */ /* 0x000fe20007ffe0ff */
[----:B------:R-:W-:Y:S01]  /*1600*/  HADD2.F32 R17, -RZ, R6.H1_H1 ;  /* 0x30000006ff117230 */ /* 0x000fe20000004100 */
[----:B------:R-:W-:Y:S01]  /*1610*/  FFMA.FTZ R18, R103, R18, R88 ;  /* 0x0000001267127223 */ /* 0x000fe20000010058 */
[----:B------:R-:W-:Y:S01]  /*1620*/  LEA R19, P0, R16, c[0x0][0x338], 0x1 ;  /* 0x0000ce0010137a11 */ /* 0x000fe200078008ff */
[--C-:B------:R-:W-:Y:S01]  /*1630*/  HADD2.F32 R88, -RZ, R7.reuse.H1_H1 ;  /* 0x30000007ff587230 */ /* 0x100fe20000004100 */
[----:B------:R-:W-:Y:S01]  /*1640*/  ISETP.GE.AND P1, PT, R26, 0x1, PT ;  /* 0x000000011a00780c */ /* 0x000fe20003f26270 */
[----:B------:R-:W-:Y:S01]  /*1650*/  FFMA.FTZ R18, R101, R17, R18 ;  /* 0x0000001165127223 */ /* 0x000fe20000010012 */
[----:B------:R-:W-:Y:S01]  /*1660*/  HADD2.F32 R17, -RZ, R7.H0_H0 ;  /* 0x20000007ff117230 */ /* 0x000fe20000004100 */
[----:B------:R-:W-:Y:S01]  /*1670*/  LEA.HI.X R27, R16, c[0x0][0x33c], R27, 0x1, P0 ;  /* 0x0000cf00101b7a11 */ /* 0x000fe200000f0c1b */
[----:B------:R-:W-:Y:S01]  /*1680*/  HADD2.F32 R35, -RZ, R10.H1_H1 ;  /* 0x3000000aff237230 */ /* 0x000fe20000004100 */
[----:B------:R-:W-:Y:S01]  /*1690*/  IADD3 R16, P2, R19, R58, RZ ;  /* 0x0000003a13107210 */ /* 0x000fe20007f5e0ff */
[----:B------:R-:W-:Y:S01]  /*16a0*/  HADD2.F32 R19, -RZ, R8.H0_H0 ;  /* 0x20000008ff137230 */ /* 0x000fe20000004100 */
[----:B------:R-:W-:Y:S01]  /*16b0*/  FFMA.FTZ R18, R99, R17, R18 ;  /* 0x0000001163127223 */ /* 0x000fe20000010012 */
[----:B------:R-:W-:-:S02]  /*16c0*/  ISETP.NE.U32.AND P0, PT, RZ, c[0x0][0x270], PT ;  /* 0x00009c00ff007a0c */ /* 0x000fc40003f05070 */
[----:B------:R-:W-:Y:S01]  /*16d0*/  IADD3.X R17, R27, R0, RZ, P2, !PT ;  /* 0x000000001b117210 */ /* 0x000fe200017fe4ff */
[----:B------:R-:W-:Y:S01]  /*16e0*/  HADD2.F32 R27, -RZ, R8.H1_H1 ;  /* 0x30000008ff1b7230 */ /* 0x000fe20000004100 */
[----:B------:R-:W-:Y:S01]  /*16f0*/  ISETP.NE.AND.EX P0, PT, RZ, c[0x0][0x274], PT, P0 ;  /* 0x00009d00ff007a0c */ /* 0x000fe20003f05300 */
[----:B------:R-:W-:Y:S02]  /*1700*/  FFMA.FTZ R88, R107, R88, R18 ;  /* 0x000000586b587223 */ /* 0x000fe40000010012 */
[----:B-1----:R0:W-:Y:S10]  /*1710*/  STG.E.128 [R16.64+-0x200], R12 ;  /* 0xfffe000c10007986 */ /* 0x0021f4000c101d04 */
        /* <DEDUP_REMOVED lines=30> */
.L_x_7774:
[----:B------:R-:W-:Y:S01]  /*1900*/  BAR.SYNC.DEFER_BLOCKING 0x0 ;  /* 0x0000000000007b1d */ /* 0x000fe20000010000 */
        /* <DEDUP_REMOVED lines=8> */
[--C-:B-----5:R-:W-:Y:S02]  /*1990*/  FADD.FTZ R98, R19, R82.reuse ;  /* 0x0000005213627221 */ /* 0x120fe40000010000 */
        /* <DEDUP_REMOVED lines=16> */
[C---:B0-----:R-:W-:Y:S01]  /*1aa0*/  IMAD R9, R136.reuse, c[0x0][0x298], RZ ;  /* 0x0000a60088097a24 */ /* 0x041fe200078e02ff */
[----:B------:R-:W-:Y:S01]  /*1ab0*/  MOV R10, R89 ;  /* 0x00000059000a7202 */ /* 0x000fe20000000f00 */
[----:B------:R-:W-:Y:S01]  /*1ac0*/  IMAD R15, R136, c[0x0][0x2b8], RZ ;  /* 0x0000ae00880f7a24 */ /* 0x000fe200078e02ff */
[----:B------:R-:W-:Y:S01]  /*1ad0*/  MOV R11, RZ ;  /* 0x000000ff000b7202 */ /* 0x000fe20000000f00 */
[----:B------:R-:W-:Y:S01]  /*1ae0*/  IMAD R13, R80, c[0x0][0x29c], R9 ;  /* 0x0000a700500d7a24 */ /* 0x000fe200078e0209 */
[----:B------:R-:W-:Y:S01]  /*1af0*/  IADD3 R29, P0, R2, -0x100, RZ ;  /* 0xffffff00021d7810 */ /* 0x000fe20007f1e0ff */
[C---:B------:R-:W-:Y:S01]  /*1b00*/  IMAD R15, R80.reuse, c[0x0][0x2bc], R15 ;  /* 0x0000af00500f7a24 */ /* 0x040fe200078e020f */
[----:B------:R-:W-:Y:S01]  /*1b10*/  MOV R125, RZ ;  /* 0x000000ff007d7202 */ /* 0x000fe20000000f00 */
[----:B------:R-:W-:Y:S01]  /*1b20*/  IMAD.WIDE.U32 R8, R80, c[0x0][0x298], R10 ;  /* 0x0000a60050087a25 */ /* 0x000fe200078e000a */
[----:B------:R-:W-:-:S02]  /*1b30*/  MOV R115, RZ ;  /* 0x000000ff00737202 */ /* 0x000fc40000000f00 */
[----:B------:R-:W-:Y:S01]  /*1b40*/  MOV R122, RZ ;  /* 0x000000ff007a7202 */ /* 0x000fe20000000f00 */
[----:B------:R-:W-:Y:S01]  /*1b50*/  IMAD.WIDE.U32 R10, R80, c[0x0][0x2b8], R10 ;  /* 0x0000ae00500a7a25 */ /* 0x000fe200078e000a */
[----:B------:R-:W-:Y:S02]  /*1b60*/  IADD3 R9, R9, R13, RZ ;  /* 0x0000000d09097210 */ /* 0x000fe40007ffe0ff */
[----:B------:R-:W-:Y:S01]  /*1b70*/  MOV R127, RZ ;  /* 0x000000ff007f7202 */ /* 0x000fe20000000f00 */
[C---:B------:R-:W-:Y:S01]  /*1b80*/  IMAD R13, R134.reuse, c[0x0][0x2a0], RZ ;  /* 0x0000a800860d7a24 */ /* 0x040fe200078e02ff */
[----:B------:R-:W-:Y:S01]  /*1b90*/  IADD3 R11, R11, R15, RZ ;  /* 0x0000000f0b0b7210 */ /* 0x000fe20007ffe0ff */
[----:B------:R-:W-:Y:S02]  /*1ba0*/  IMAD R15, R134, c[0x0][0x2c0], RZ ;  /* 0x0000b000860f7a24 */ /* 0x000fe400078e02ff */
[C---:B------:R-:W-:Y:S02]  /*1bb0*/  IMAD R13, R78.reuse, c[0x0][0x2a4], R13 ;  /* 0x0000a9004e0d7a24 */ /* 0x040fe400078e020d */
[----:B------:R-:W-:-:S04]  /*1bc0*/  IMAD.WIDE.U32 R8, R78, c[0x0][0x2a0], R8 ;  /* 0x0000a8004e087a25 */ /* 0x000fc800078e0008 */
[C---:B------:R-:W-:Y:S01]  /*1bd0*/  IMAD R17, R78.reuse, c[0x0][0x2c4], R15 ;  /* 0x0000b1004e117a24 */ /* 0x040fe200078e020f */
[----:B------:R-:W-:Y:S01]  /*1be0*/  IADD3 R15, R9, R13, RZ ;  /* 0x0000000d090f7210 */ /* 0x000fe20007ffe0ff */
[----:B------:R-:W-:Y:S01]  /*1bf0*/  IMAD.WIDE.U32 R10, R78, c[0x0][0x2c0], R10 ;  /* 0x0000b0004e0a7a25 */ /* 0x000fe200078e000a */
[----:B------:R-:W-:Y:S02]  /*1c00*/  LEA R42, P2, R8, c[0x0][0x318], 0x2 ;  /* 0x0000c600082a7a11 */ /* 0x000fe400078410ff */
[----:B------:R-:W-:Y:S02]  /*1c10*/  IADD3 R26, P1, R29, R8, RZ ;  /* 0x000000081d1a7210 */ /* 0x000fe40007f3e0ff */
[----:B------:R-:W-:Y:S02]  /*1c20*/  IADD3 R13, R11, R17, RZ ;  /* 0x000000110b0d7210 */ /* 0x000fe40007ffe0ff */
[----:B------:R-:W-:Y:S02]  /*1c30*/  LEA R56, P3, R10, c[0x0][0x320], 0x2 ;  /* 0x0000c8000a387a11 */ /* 0x000fe400078610ff */
[----:B------:R-:W-:-:S02]  /*1c40*/  SHF.L.U32 R9, R2, 0x2, RZ ;  /* 0x0000000202097819 */ /* 0x000fc400000006ff */
[----:B------:R-:W-:Y:S02]  /*1c50*/  LEA.HI.X R8, R8, c[0x0][0x31c], R15, 0x2, P2 ;  /* 0x0000c70008087a11 */ /* 0x000fe400010f140f */
[----:B------:R-:W-:Y:S02]  /*1c60*/  IADD3 R28, P2, R29, R10, RZ ;  /* 0x0000000a1d1c7210 */ /* 0x000fe40007f5e0ff */
[----:B------:R-:W-:Y:S02]  /*1c70*/  LEA.HI.X R0, R10, c[0x0][0x324], R13, 0x2, P3 ;  /* 0x0000c9000a007a11 */ /* 0x000fe400018f140d */
[----:B------:R-:W-:Y:S02]  /*1c80*/  IADD3.X R10, R3, -0x1, RZ, P0, !PT ;  /* 0xffffffff030a7810 */ /* 0x000fe400007fe4ff */
[----:B------:R-:W-:Y:S02]  /*1c90*/  SHF.L.U64.HI R11, R2, 0x2, R3 ;  /* 0x00000002020b7819 */ /* 0x000fe40000010203 */
[----:B------:R-:W-:-:S02]  /*1ca0*/  IADD3 R42, P0, R42, R9, RZ ;  /* 0x000000092a2a7210 */ /* 0x000fc40007f1e0ff */
[----:B------:R-:W-:Y:S02]  /*1cb0*/  IADD3 R56, P3, R56, R9, RZ ;  /* 0x0000000938387210 */ /* 0x000fe40007f7e0ff */
[-C--:B------:R-:W-:Y:S02]  /*1cc0*/  IADD3.X R29, R13, R10.reuse, RZ, P2, !PT ;  /* 0x0000000a0d1d7210 */ /* 0x080fe400017fe4ff */
[-C--:B------:R-:W-:Y:S02]  /*1cd0*/  IADD3.X R8, R8, R11.reuse, RZ, P0, !PT ;  /* 0x0000000b08087210 */ /* 0x080fe400007fe4ff */
[----:B------:R-:W-:Y:S02]  /*1ce0*/  IADD3.X R0, R0, R11, RZ, P3, !PT ;  /* 0x0000000b00007210 */ /* 0x000fe40001ffe4ff */
[----:B------:R-:W-:Y:S02]  /*1cf0*/  IADD3.X R27, R15, R10, RZ, P1, !PT ;  /* 0x0000000a0f1b7210 */ /* 0x000fe40000ffe4ff */
        /* <DEDUP_REMOVED lines=19> */
[----:B------:R-:W-:Y:S02]  /*1e30*/  IADD3.X R43, R8, -0x1, RZ, P1, !PT ;  /* 0xffffffff082b7810 */ /* 0x000fe40000ffe4ff */
        /* <DEDUP_REMOVED lines=8> */
.L_x_7796:
[----:B------:R-:W-:Y:S01]  /*1ec0*/  SHF.R.S32.HI R138, RZ, 0x1f, R125 ;  /* 0x0000001fff8a7819 */ /* 0x000fe2000001147d */
[----:B------:R-:W-:Y:S01]  /*1ed0*/  IMAD.WIDE.U32 R8, R125, c[0x0][0x1a0], RZ ;  /* 0x000068007d087a25 */ /* 0x000fe200078e00ff */
[----:B------:R-:W-:-:S03]  /*1ee0*/  SHF.L.U32 R58, R89, 0x4, RZ ;  /* 0x00000004593a7819 */ /* 0x000fc600000006ff */
[----:B------:R-:W-:Y:S01]  /*1ef0*/  IMAD R0, R138, c[0x0][0x1a0], RZ ;  /* 0x000068008a007a24 */ /* 0x000fe200078e02ff */
[----:B------:R-:W-:-:S03]  /*1f00*/  LEA R11, P0, R8, R75, 0x1 ;  /* 0x0000004b080b7211 */ /* 0x000fc600078008ff */
[----:B------:R-:W-:Y:S01]  /*1f10*/  IMAD R13, R125, c[0x0][0x1a4], R0 ;  /* 0x000069007d0d7a24 */ /* 0x000fe200078e0200 */
[----:B------:R-:W-:Y:S02]  /*1f20*/  SHF.L.U64.HI R0, R89, 0x4, R68 ;  /* 0x0000000459007819 */ /* 0x000fe40000010244 */
[----:B------:R-:W-:Y:S02]  /*1f30*/  IADD3 R10, P1, R11, R58, RZ ;  /* 0x0000003a0b0a7210 */ /* 0x000fe40007f3e0ff */
[----:B------:R-:W-:-:S04]  /*1f40*/  IADD3 R9, R9, R13, RZ ;  /* 0x0000000d09097210 */ /* 0x000fc80007ffe0ff */
[----:B------:R-:W-:-:S04]  /*1f50*/  LEA.HI.X R9, R8, R74, R9, 0x1, P0 ;  /* 0x0000004a08097211 */ /* 0x000fc800000f0c09 */
[----:B------:R-:W-:-:S06]  /*1f60*/  IADD3.X R11, R9, R0, RZ, P1, !PT ;  /* 0x00000000090b7210 */ /* 0x000fcc0000ffe4ff */
[----:B--2---:R-:W2:Y:S01]  /*1f70*/  LDG.E.128 R8, [R10.64] ;  /* 0x000000040a087981 */ /* 0x004ea2000c1e1d00 */
        /* <DEDUP_REMOVED lines=15> */
[----:B------:R-:W-:Y:S02]  /*2070*/  LEA.HI.X R17, R16, R72, R17, 0x1, P1 ;  /* 0x0000004810117211 */ /* 0x000fe400008f0c11 */
[----:B------:R-:W-:Y:S01]  /*2080*/  IADD3 R16, P0, R19, R58, RZ ;  /* 0x0000003a13107210 */ /* 0x000fe20007f1e0ff */
[----:B---3--:R-:W3:Y:S03]  /*2090*/  LDG.E R124, [R14.64] ;  /* 0x000000040e7c7981 */ /* 0x008ee6000c1e1900 */
        /* <DEDUP_REMOVED lines=8> */
[----:B------:R-:W-:-:S04]  /*2120*/  LEA.HI R13, R12, R12, RZ, 0x1 ;  /* 0x0000000c0c0d7211 */ /* 0x000fc800078f08ff */
[----:B------:R-:W-:Y:S01]  /*2130*/  LOP3.LUT R13, R13, 0xfffffe, RZ, 0xc0, !PT ;  /* 0x00fffffe0d0d7812 */ /* 0x000fe200078ec0ff */
[----:B---3--:R-:W-:-:S04]  /*2140*/  FMUL.FTZ R145, R124, 1.4426950216293334961 ;  /* 0x3fb8aa3b7c917820 */ /* 0x008fc80000410000 */
[----:B------:R-:W-:Y:S01]  /*2150*/  FMUL.FTZ R140, R98, R145 ;  /* 0x00000091628c7220 */ /* 0x000fe20000410000 */
[----:B------:R-:W-:-:S05]  /*2160*/  IADD3 R12, R12, -R13, RZ ;  /* 0x8000000d0c0c7210 */ /* 0x000fca0007ffe0ff */
[----:B-1----:R-:W1:Y:S01]  /*2170*/  MUFU.EX2 R140, R140 ;  /* 0x0000008c008c7308 */ /* 0x002e620000000800 */
[----:B0-----:R-:W-:Y:S02]  /*2180*/  IADD3 R8, R89, 0x200, RZ ;  /* 0x0000020059087810 */ /* 0x001fe40007ffe0ff */
[----:B------:R-:W-:Y:S02]  /*2190*/  @P0 IADD3 R10, R71, -0x2, RZ ;  /* 0xfffffffe470a0810 */ /* 0x000fe40007ffe0ff */
[----:B------:R-:W-:-:S03]  /*21a0*/  @!P1 LEA R8, R12, R125, 0x8 ;  /* 0x0000007d0c089211 */ /* 0x000fc600078e40ff */
[----:B------:R-:W-:Y:S01]  /*21b0*/  @P0 IMAD R129, R10, c[0x0][0x16c], R125 ;  /* 0x00005b000a810a24 */ /* 0x000fe200078e027d */
[----:B------:R-:W-:Y:S02]  /*21c0*/  SHF.L.U32 R133, R8, 0x2, RZ ;  /* 0x0000000208857819 */ /* 0x000fe400000006ff */
[----:B------:R-:W0:Y:S01]  /*21d0*/  LDS.128 R8, [R70.X16] ;  /* 0x0000000046087984 */ /* 0x000e22000000cc00 */
[----:B------:R-:W-:Y:S01]  /*21e0*/  ISETP.NE.AND P2, PT, R89, 0x1f, PT ;  /* 0x0000001f5900780c */ /* 0x000fe20003f45270 */
[----:B------:R-:W-:Y:S01]  /*21f0*/  HFMA2.MMA R148, -RZ, RZ, 0, 0 ;  /* 0x00000000ff947435 */ /* 0x000fe200000001ff */
[-C--:B------:R-:W-:Y:S02]  /*2200*/  FMUL.FTZ R151, R100, R145.reuse ;  /* 0x0000009164977220 */ /* 0x080fe40000410000 */
[-C--:B------:R-:W-:Y:S02]  /*2210*/  FMUL.FTZ R142, R102, R145.reuse ;  /* 0x00000091668e7220 */ /* 0x080fe40000410000 */
[----:B------:R-:W-:-:S02]  /*2220*/  FMUL.FTZ R146, R104, R145 ;  /* 0x0000009168927220 */ /* 0x000fc40000410000 */
[----:B------:R-:W-:Y:S01]  /*2230*/  FMUL.FTZ R144, R106, R145 ;  /* 0x000000916a907220 */ /* 0x000fe20000410000 */
[----:B------:R-:W-:Y:S01]  /*2240*/  MUFU.EX2 R151, R151 ;  /* 0x0000009700977308 */ /* 0x000fe20000000800 */
[----:B------:R-:W-:-:S04]  /*2250*/  @P0 IMAD.WIDE R128, R129, 0x8, R24 ;  /* 0x0000000881800825 */ /* 0x000fc800078e0218 */
[----:B------:R-:W-:-:S03]  /*2260*/  FMUL.FTZ R131, R108, R145 ;  /* 0x000000916c837220 */ /* 0x000fc60000410000 */
[----:B------:R-:W-:Y:S01]  /*2270*/  MUFU.EX2 R142, R142 ;  /* 0x0000008e008e7308 */ /* 0x000fe20000000800 */
[----:B------:R-:W-:-:S07]  /*2280*/  HADD2.F32 R143, -RZ, R4.H0_H0 ;  /* 0x20000004ff8f7230 */ /* 0x000fce0000004100 */
[----:B------:R-:W-:Y:S01]  /*2290*/  MUFU.EX2 R146, R146 ;  /* 0x0000009200927308 */ /* 0x000fe20000000800 */
[----:B------:R-:W-:-:S07]  /*22a0*/  HADD2.F32 R141, -RZ, R4.H1_H1 ;  /* 0x30000004ff8d7230 */ /* 0x000fce0000004100 */
[----:B------:R-:W-:Y:S01]  /*22b0*/  MUFU.EX2 R144, R144 ;  /* 0x0000009000907308 */ /* 0x000fe20000000800 */
[--C-:B------:R-:W-:Y:S02]  /*22c0*/  HADD2.F32 R139, -RZ, R5.reuse.H0_H0 ;  /* 0x20000005ff8b7230 */ /* 0x100fe40000004100 */
[----:B------:R-:W-:Y:S02]  /*22d0*/  HADD2.F32 R137, -RZ, R5.H1_H1 ;  /* 0x30000005ff897230 */ /* 0x000fe40000004100 */
[----:B------:R-:W-:Y:S01]  /*22e0*/  HADD2.F32 R135, -RZ, R6.H0_H0 ;  /* 0x20000006ff877230 */ /* 0x000fe20000004100 */
[----:B------:R-:W-:Y:S01]  /*22f0*/  BSSY B0, `(.L_x_7776) ;  /* 0x0000033000007945 */ /* 0x000fe20003800000 */
[----:B0-----:R-:W-:Y:S01]  /*2300*/  HADD2.F32 R130, -RZ, R11.H1_H1 ;  /* 0x3000000bff827230 */ /* 0x001fe20000004100 */
[----:B------:R-:W-:Y:S01]  /*2310*/  FMUL.FTZ R163, R98, R143 ;  /* 0x0000008f62a37220 */ /* 0x000fe20000410000 */
[----:B------:R-:W-:Y:S01]  /*2320*/  HADD2.F32 R126, -RZ, R9.H1_H1 ;  /* 0x30000009ff7e7230 */ /* 0x000fe20000004100 */
[----:B------:R-:W-:-:S02]  /*2330*/  FMUL.FTZ R154, R100, R141 ;  /* 0x0000008d649a7220 */ /* 0x000fc40000410000 */
[----:B------:R-:W-:Y:S01]  /*2340*/  FMUL.FTZ R152, R106, R135 ;  /* 0x000000876a987220 */ /* 0x000fe20000410000 */
[----:B--2---:R0:W-:Y:S01]  /*2350*/  STS.128 [R70.X16+0x210], R16 ;  /* 0x0002101046007388 */ /* 0x0041e2000000cc00 */
[----:B------:R-:W-:-:S06]  /*2360*/  NOP ;  /* 0x0000000000007918 */ /* 0x000fcc0000000000 */
[----:B------:R-:W2:Y:S04]  /*2370*/  LDS.128 R12, [R70.X16+0x210] ;  /* 0x00021000460c7984 */ /* 0x000ea8000000cc00 */
[----:B-1----:R1:W-:Y:S04]  /*2380*/  STS [R133+0xe98], R140 ;  /* 0x000e988c85007388 */ /* 0x0023e80000000800 */
[----:B------:R-:W-:Y:S01]  /*2390*/  BAR.SYNC.DEFER_BLOCKING 0x0 ;  /* 0x0000000000007b1d */ /* 0x000fe20000010000 */
[--C-:B0-----:R-:W-:Y:S02]  /*23a0*/  HADD2.F32 R16, -RZ, R8.reuse.H0_H0 ;  /* 0x20000008ff107230 */ /* 0x101fe40000004100 */
[----:B------:R-:W-:-:S03]  /*23b0*/  HADD2.F32 R17, -RZ, R8.H1_H1 ;  /* 0x30000008ff117230 */ /* 0x000fc60000004100 */
[----:B------:R0:W3:Y:S01]  /*23c0*/  @P2 LDS R147, [R89.X4+0x169c] ;  /* 0x00169c0059932984 */ /* 0x0000e20000004800 */
[----:B--2---:R-:W-:-:S03]  /*23d0*/  HADD2.F32 R156, -RZ, R12.H1_H1 ;  /* 0x3000000cff9c7230 */ /* 0x004fc60000004100 */
[----:B------:R2:W5:Y:S01]  /*23e0*/  @P0 LDG.E R148, [R128.64+0x4] ;  /* 0x0000040480940981 */ /* 0x000562000c1e1900 */
[----:B------:R-:W-:Y:S01]  /*23f0*/  HADD2.F32 R8, -RZ, R12.H0_H0 ;  /* 0x2000000cff087230 */ /* 0x000fe20000004100 */
[-C--:B------:R-:W-:Y:S01]  /*2400*/  FMUL.FTZ R12, R112, R145.reuse ;  /* 0x00000091700c7220 */ /* 0x080fe20000410000 */
[--C-:B------:R-:W-:Y:S02]  /*2410*/  HADD2.F32 R162, -RZ, R14.reuse.H0_H0 ;  /* 0x2000000effa27230 */ /* 0x100fe40000004100 */
[----:B------:R-:W-:Y:S01]  /*2420*/  HADD2.F32 R164, -RZ, R14.H1_H1 ;  /* 0x3000000effa47230 */ /* 0x000fe20000004100 */
[----:B------:R-:W-:Y:S02]  /*2430*/  FMUL.FTZ R14, R110, R145 ;  /* 0x000000916e0e7220 */ /* 0x000fe40000410000 */
[----:B------:R-:W4:Y:S01]  /*2440*/  MUFU.EX2 R12, R12 ;  /* 0x0000000c000c7308 */ /* 0x000f220000000800 */
[--C-:B------:R-:W-:Y:S02]  /*2450*/  HADD2.F32 R150, -RZ, R15.reuse.H0_H0 ;  /* 0x2000000fff967230 */ /* 0x100fe40000004100 */
[----:B------:R-:W-:-:S05]  /*2460*/  HADD2.F32 R166, -RZ, R15.H1_H1 ;  /* 0x3000000fffa67230 */ /* 0x000fca0000004100 */
[----:B------:R-:W0:Y:S01]  /*2470*/  MUFU.EX2 R14, R14 ;  /* 0x0000000e000e7308 */ /* 0x000e220000000800 */
[--C-:B------:R-:W-:Y:S02]  /*2480*/  HADD2.F32 R19, -RZ, R10.reuse.H0_H0 ;  /* 0x2000000aff137230 */ /* 0x100fe40000004100 */
[----:B--2---:R-:W-:Y:S01]  /*2490*/  HADD2.F32 R128, -RZ, R10.H1_H1 ;  /* 0x3000000aff807230 */ /* 0x004fe20000004100 */
[----:B------:R-:W-:Y:S01]  /*24a0*/  FMUL.FTZ R149, R99, R150 ;  /* 0x0000009663957220 */ /* 0x000fe20000410000 */
[----:B-1----:R-:W-:Y:S01]  /*24b0*/  HADD2.F32 R133, -RZ, R6.H1_H1 ;  /* 0x30000006ff857230 */ /* 0x002fe20000004100 */
[----:B------:R-:W-:Y:S02]  /*24c0*/  FMUL.FTZ R166, R107, R166 ;  /* 0x000000a66ba67220 */ /* 0x000fe40000410000 */
[----:B------:R1:W2:Y:S01]  /*24d0*/  MUFU.EX2 R10, R131 ;  /* 0x00000083000a7308 */ /* 0x0002a20000000800 */
[----:B------:R-:W-:Y:S01]  /*24e0*/  HADD2.F32 R129, -RZ, R11.H0_H0 ;  /* 0x2000000bff817230 */ /* 0x000fe20000004100 */
[----:B------:R-:W-:Y:S01]  /*24f0*/  FMUL.FTZ R15, R102, R139 ;  /* 0x0000008b660f7220 */ /* 0x000fe20000410000 */
[--C-:B------:R-:W-:Y:S01]  /*2500*/  HADD2.F32 R158, -RZ, R13.reuse.H0_H0 ;  /* 0x2000000dff9e7230 */ /* 0x100fe20000004100 */
[----:B------:R-:W-:Y:S01]  /*2510*/  FMUL.FTZ R11, R108, R133 ;  /* 0x000000856c0b7220 */ /* 0x000fe20000410000 */
[----:B------:R-:W-:-:S02]  /*2520*/  HADD2.F32 R160, -RZ, R13.H1_H1 ;  /* 0x3000000dffa07230 */ /* 0x000fc40000004100 */
[----:B-1----:R-:W-:Y:S01]  /*2530*/  HADD2.F32 R131, -RZ, R7.H0_H0 ;  /* 0x20000007ff837230 */ /* 0x002fe20000004100 */
[----:B------:R-:W-:Y:S01]  /*2540*/  FMUL.FTZ R13, R104, R137 ;  /* 0x00000089680d7220 */ /* 0x000fe20000410000 */
[----:B------:R-:W-:Y:S01]  /*2550*/  HADD2.F32 R18, -RZ, R9.H0_H0 ;  /* 0x20000009ff127230 */ /* 0x000fe20000004100 */
[----:B------:R-:W-:Y:S01]  /*2560*/  FMUL.FTZ R153, R101, R164 ;  /* 0x000000a465997220 */ /* 0x000fe20000410000 */
[----:B------:R-:W-:Y:S01]  /*2570*/  HADD2.F32 R145, -RZ, R7.H1_H1 ;  /* 0x30000007ff917230 */ /* 0x000fe20000004100 */
[----:B------:R-:W-:Y:S02]  /*2580*/  FMUL.FTZ R150, R110, R131 ;  /* 0x000000836e967220 */ /* 0x000fe40000410000 */
[----:B----4-:R-:W-:Y:S01]  /*2590*/  FFMA.FTZ R157, R12, R166, R149 ;  /* 0x000000a60c9d7223 */ /* 0x010fe20000010095 */
[----:B------:R-:W-:Y:S05]  /*25a0*/  @P2 BRA `(.L_x_7777) ;  /* 0x0000007000002947 */ /* 0x000fea0003800000 */
[----:B0-23--:R-:W-:Y:S02]  /*25b0*/  ISETP.NE.AND P0, PT, R71, c[0x0][0x174], PT ;  /* 0x00005d0047007a0c */ /* 0x00dfe40003f05270 */
[----:B------:R-:W-:-:S11]  /*25c0*/  MOV R147, 0x3f800000 ;  /* 0x3f80000000937802 */ /* 0x000fd60000000f00 */
[----:B------:R-:W-:-:S04]  /*25d0*/  @P0 LEA.HI R9, R71, R71, RZ, 0x1 ;  /* 0x0000004747090211 */ /* 0x000fc800078f08ff */
[----:B------:R-:W-:-:S04]  /*25e0*/  @P0 LOP3.LUT R164, R9, 0xfffffe, RZ, 0xc0, !PT ;  /* 0x00fffffe09a40812 */ /* 0x000fc800078ec0ff */
[----:B------:R-:W-:-:S04]  /*25f0*/  @P0 IADD3 R164, -R164, R71, RZ ;  /* 0x00000047a4a40210 */ /* 0x000fc80007ffe1ff */
[----:B------:R-:W-:-:S05]  /*2600*/  @P0 LEA R164, R164, R125, 0x8 ;  /* 0x0000007da4a40211 */ /* 0x000fca00078e40ff */
[----:B------:R0:W1:Y:S02]  /*2610*/  @P0 LDS R147, [R164.X4+0xe98] ;  /* 0x000e9800a4930984 */ /* 0x0000640000004800 */
.L_x_7777:
[----:B0-23--:R-:W-:Y:S05]  /*2620*/  BSYNC B0 ;  /* 0x0000000000007941 */ /* 0x00dfea0003800000 */
.L_x_7776:
[----:B-1----:R-:W-:Y:S01]  /*2630*/  FMUL.FTZ R9, R12, R147 ;  /* 0x000000930c097220 */ /* 0x002fe20000410000 */
        /* <DEDUP_REMOVED lines=8> */
[----:B-----5:R0:W-:Y:S01]  /*26c0*/  SHFL.IDX PT, R181, R148, RZ, 0x1f ;  /* 0x00001fff94b57589 */ /* 0x0201e200000e0000 */
[C---:B------:R-:W-:Y:S01]  /*26d0*/  FFMA.FTZ R161, R10.reuse, R159, R155 ;  /* 0x0000009f0aa17223 */ /* 0x040fe2000001009b */
[----:B------:R-:W-:Y:S01]  /*26e0*/  ISETP.NE.AND P5, PT, R89, RZ, PT ;  /* 0x000000ff5900720c */ /* 0x000fe20003fa5270 */
[----:B------:R-:W-:Y:S01]  /*26f0*/  FMUL.FTZ R9, R10, R9 ;  /* 0x000000090a097220 */ /* 0x000fe20000410000 */
[----:B------:R-:W-:Y:S01]  /*2700*/  BSSY B0, `(.L_x_7778) ;  /* 0x00000d0000007945 */ /* 0x000fe20003800000 */
[----:B------:R-:W-:-:S02]  /*2710*/  FMUL.FTZ R159, R97, R158 ;  /* 0x0000009e619f7220 */ /* 0x000fc40000410000 */
[C---:B------:R-:W-:Y:S01]  /*2720*/  FFMA.FTZ R158, R144.reuse, R161, R157 ;  /* 0x000000a1909e7223 */ /* 0x040fe2000001009d */
[----:B0-----:R-:W-:Y:S01]  /*2730*/  P2R R148, PR, RZ, 0x20 ;  /* 0x00000020ff947803 */ /* 0x001fe20000000000 */
        /* <DEDUP_REMOVED lines=57> */
[C---:B--2---:R-:W-:Y:S01]  /*2ad0*/  @!P3 FFMA.FTZ R170, R183.reuse, R174, R170 ;  /* 0x000000aeb7aab223 */ /* 0x044fe200000100aa */
        /* <DEDUP_REMOVED lines=31> */
[----:B------:R-:W-:Y:S04]  /*2cd0*/  SHFL.UP PT, R158, R158, 0x1, RZ ;  /* 0x042000009e9e7989 */ /* 0x000fe800000e00ff */
[----:B------:R-:W1:Y:S01]  /*2ce0*/  SHFL.UP PT, R179, R179, 0x1, RZ ;  /* 0x04200000b3b37989 */ /* 0x000e6200000e00ff */
[----:B--2---:R-:W-:-:S04]  /*2cf0*/  @P2 FFMA.FTZ R176, R185, R176, R180 ;  /* 0x000000b0b9b02223 */ /* 0x004fc800000100b4 */
[----:B------:R-:W-:-:S04]  /*2d00*/  FFMA.FTZ R147, R176, R147, R166 ;  /* 0x00000093b0937223 */ /* 0x000fc800000100a6 */
[----:B------:R-:W-:Y:S02]  /*2d10*/  FFMA.FTZ R149, R12, R147, R149 ;  /* 0x000000930c957223 */ /* 0x000fe40000010095 */
[----:B0-----:R-:W-:Y:S02]  /*2d20*/  FFMA.FTZ R9, R172, R9, R174 ;  /* 0x00000009ac097223 */ /* 0x001fe400000100ae */
[----:B------:R-:W-:Y:S02]  /*2d30*/  FFMA.FTZ R153, R14, R149, R153 ;  /* 0x000000950e997223 */ /* 0x000fe40000010099 */
[----:B------:R-:W-:Y:S02]  /*2d40*/  FMUL.FTZ R8, R172, R8 ;  /* 0x00000008ac087220 */ /* 0x000fe40000410000 */
[----:B------:R-:W-:Y:S02]  /*2d50*/  FFMA.FTZ R155, R10, R153, R155 ;  /* 0x000000990a9b7223 */ /* 0x000fe4000001009b */
[----:B-1----:R-:W-:Y:S01]  /*2d60*/  @P1 FFMA.FTZ R181, R179, R181, R158 ;  /* 0x000000b5b3b51223 */ /* 0x002fe2000001009e */
[----:B------:R0:W-:Y:S01]  /*2d70*/  @!P5 STS.64 [R178+0x1718], R8 ;  /* 0x00171808b200d388 */ /* 0x0001e20000000a00 */
        /* <DEDUP_REMOVED lines=8> */
[----:B0-----:R-:W-:Y:S02]  /*2e00*/  FMUL.FTZ R8, R98, R161 ;  /* 0x000000a162087220 */ /* 0x001fe40000410000 */
[----:B------:R-:W-:Y:S02]  /*2e10*/  FFMA.FTZ R142, R17, -R154, R160 ;  /* 0x8000009a118e7223 */ /* 0x000fe400000100a0 */
[----:B------:R-:W-:Y:S02]  /*2e20*/  FMUL.FTZ R154, R100, R148 ;  /* 0x00000094649a7220 */ /* 0x000fe40000410000 */
[----:B------:R-:W-:Y:S02]  /*2e30*/  FFMA.FTZ R9, R140, R8, RZ ;  /* 0x000000088c097223 */ /* 0x000fe400000100ff */
[----:B------:R-:W-:-:S02]  /*2e40*/  FFMA.FTZ R174, R146, R172, R169 ;  /* 0x000000ac92ae7223 */ /* 0x000fc400000100a9 */
[----:B------:R-:W-:Y:S02]  /*2e50*/  FFMA.FTZ R146, R18, -R15, R172 ;  /* 0x8000000f12927223 */ /* 0x000fe400000100ac */
[----:B------:R-:W-:Y:S02]  /*2e60*/  FMUL.FTZ R156, R102, R159 ;  /* 0x0000009f669c7220 */ /* 0x000fe40000410000 */
[----:B------:R-:W-:Y:S02]  /*2e70*/  FFMA.FTZ R9, R142, R154, R9 ;  /* 0x0000009a8e097223 */ /* 0x000fe40000010009 */
[----:B------:R-:W-:Y:S02]  /*2e80*/  FFMA.FTZ R176, R144, R174, R171 ;  /* 0x000000ae90b07223 */ /* 0x000fe400000100ab */
[----:B------:R-:W-:Y:S02]  /*2e90*/  FMUL.FTZ R158, R104, R157 ;  /* 0x0000009d689e7220 */ /* 0x000fe40000410000 */
[----:B------:R-:W-:-:S02]  /*2ea0*/  FFMA.FTZ R144, R126, -R13, R174 ;  /* 0x8000000d7e907223 */ /* 0x000fc400000100ae */
[----:B------:R-:W-:Y:S02]  /*2eb0*/  FFMA.FTZ R9, R146, R156, R9 ;  /* 0x0000009c92097223 */ /* 0x000fe40000010009 */
[----:B------:R-:W-:Y:S02]  /*2ec0*/  FMUL.FTZ R164, R106, R155 ;  /* 0x0000009b6aa47220 */ /* 0x000fe40000410000 */
[----:B------:R-:W-:Y:S02]  /*2ed0*/  FFMA.FTZ R10, R10, R176, R173 ;  /* 0x000000b00a0a7223 */ /* 0x000fe400000100ad */
[----:B------:R-:W-:Y:S02]  /*2ee0*/  FFMA.FTZ R9, R144, R158, R9 ;  /* 0x0000009e90097223 */ /* 0x000fe40000010009 */
[----:B------:R-:W-:Y:S02]  /*2ef0*/  FFMA.FTZ R152, R19, -R152, R176 ;  /* 0x8000009813987223 */ /* 0x000fe400000100b0 */
[----:B------:R-:W-:-:S02]  /*2f00*/  FMUL.FTZ R170, R112, R147 ;  /* 0x0000009370aa7220 */ /* 0x000fc40000410000 */
[----:B------:R-:W-:Y:S02]  /*2f10*/  FMUL.FTZ R168, R110, R149 ;  /* 0x000000956ea87220 */ /* 0x000fe40000410000 */
[----:B------:R-:W-:Y:S02]  /*2f20*/  FMUL.FTZ R166, R108, R153 ;  /* 0x000000996ca67220 */ /* 0x000fe40000410000 */
[-C--:B------:R-:W-:Y:S02]  /*2f30*/  FMUL.FTZ R179, R135, R164.reuse ;  /* 0x000000a487b37220 */ /* 0x080fe40000410000 */
[----:B------:R-:W-:Y:S02]  /*2f40*/  FFMA.FTZ R164, R152, R164, R9 ;  /* 0x000000a498a47223 */ /* 0x000fe40000010009 */
[----:B------:R-:W-:Y:S01]  /*2f50*/  FFMA.FTZ R151, R128, -R11, R10 ;  /* 0x8000000b80977223 */ /* 0x000fe2000001000a */
[----:B------:R-:W-:Y:S01]  /*2f60*/  STS [R66.X4+0x430], R179 ;  /* 0x000430b342007388 */ /* 0x000fe20000004800 */
[----:B------:R-:W-:-:S02]  /*2f70*/  FMUL.FTZ R187, R145, R170 ;  /* 0x000000aa91bb7220 */ /* 0x000fc40000410000 */
[----:B------:R-:W-:Y:S02]  /*2f80*/  FMUL.FTZ R185, R131, R168 ;  /* 0x000000a883b97220 */ /* 0x000fe40000410000 */
[----:B------:R-:W-:Y:S01]  /*2f90*/  FMUL.FTZ R183, R133, R166 ;  /* 0x000000a685b77220 */ /* 0x000fe20000410000 */
[----:B------:R-:W-:Y:S01]  /*2fa0*/  STS [R66.X4+0x43c], R187 ;  /* 0x00043cbb42007388 */ /* 0x000fe20000004800 */
[----:B------:R-:W-:Y:S02]  /*2fb0*/  FMUL.FTZ R15, R137, R158 ;  /* 0x0000009e890f7220 */ /* 0x000fe40000410000 */
[----:B------:R-:W-:Y:S01]  /*2fc0*/  FMUL.FTZ R13, R139, R156 ;  /* 0x0000009c8b0d7220 */ /* 0x000fe20000410000 */
[----:B------:R0:W-:Y:S01]  /*2fd0*/  STS [R66.X4+0x438], R185 ;  /* 0x000438b942007388 */ /* 0x0001e20000004800 */
[----:B------:R-:W-:Y:S02]  /*2fe0*/  FMUL.FTZ R11, R141, R154 ;  /* 0x0000009a8d0b7220 */ /* 0x000fe40000410000 */
[----:B------:R-:W-:Y:S01]  /*2ff0*/  FMUL.FTZ R9, R143, R8 ;  /* 0x000000088f097220 */ /* 0x000fe20000410000 */
[----:B------:R-:W-:Y:S01]  /*3000*/  STS [R66.X4+0x434], R183 ;  /* 0x000434b742007388 */ /* 0x000fe20000004800 */
[----:B------:R-:W-:Y:S01]  /*3010*/  MOV R8, c[0x0][0x174] ;  /* 0x00005d0000087a02 */ /* 0x000fe20000000f00 */
[----:B------:R-:W-:-:S02]  /*3020*/  FFMA.FTZ R14, R14, R10, R175 ;  /* 0x0000000a0e0e7223 */ /* 0x000fc400000100af */
[----:B------:R-:W-:Y:S01]  /*3030*/  STS [R66.X4+0x42c], R15 ;  /* 0x00042c0f42007388 */ /* 0x000fe20000004800 */
[----:B------:R-:W-:Y:S01]  /*3040*/  LEA R8, R8, R69, 0x8 ;  /* 0x0000004508087211 */ /* 0x000fe200078e40ff */
[----:B------:R-:W-:Y:S01]  /*3050*/  FFMA.FTZ R12, R12, R14, R177 ;  /* 0x0000000e0c0c7223 */ /* 0x000fe200000100b1 */
[----:B0-----:R-:W-:Y:S01]  /*3060*/  SHF.L.U32 R185, R122, 0x2, RZ ;  /* 0x000000027ab97819 */ /* 0x001fe200000006ff */
[----:B------:R0:W-:Y:S01]  /*3070*/  STS [R66.X4+0x428], R13 ;  /* 0x0004280d42007388 */ /* 0x0001e20000004800 */
[----:B------:R-:W-:Y:S01]  /*3080*/  IADD3 R8, R8, -0x100, RZ ;  /* 0xffffff0008087810 */ /* 0x000fe20007ffe0ff */
[----:B------:R-:W-:Y:S02]  /*3090*/  FFMA.FTZ R154, R129, -R150, R14 ;  /* 0x80000096819a7223 */ /* 0x000fe4000001000e */
[----:B------:R1:W-:Y:S01]  /*30a0*/  STS [R66.X4+0x424], R11 ;  /* 0x0004240b42007388 */ /* 0x0003e20000004800 */
[----:B------:R-:W-:Y:S02]  /*30b0*/  FFMA.FTZ R163, R151, R166, R164 ;  /* 0x000000a697a37223 */ /* 0x000fe400000100a4 */
[----:B------:R-:W-:Y:S01]  /*30c0*/  FFMA.FTZ R150, R130, -R165, R12 ;  /* 0x800000a582967223 */ /* 0x000fe2000001000c */
[----:B------:R2:W-:Y:S01]  /*30d0*/  STS [R66.X4+0x420], R9 ;  /* 0x0004200942007388 */ /* 0x0005e20000004800 */
[----:B------:R-:W-:-:S02]  /*30e0*/  FFMA.FTZ R156, R154, R168, R163 ;  /* 0x000000a89a9c7223 */ /* 0x000fc400000100a3 */
[----:B0-----:R-:W-:Y:S01]  /*30f0*/  FMUL.FTZ R13, R93, R162 ;  /* 0x000000a25d0d7220 */ /* 0x001fe20000410000 */
[----:B------:R-:W-:Y:S01]  /*3100*/  BAR.SYNC.DEFER_BLOCKING 0x0 ;  /* 0x0000000000007b1d */ /* 0x000fe20000010000 */
[----:B------:R-:W-:Y:S01]  /*3110*/  IADD3 R162, -R8, c[0x0][0x168], -R89 ;  /* 0x00005a0008a27a10 */ /* 0x000fe20007ffe959 */
[----:B------:R-:W-:Y:S02]  /*3120*/  FMUL.FTZ R15, R150, R170 ;  /* 0x000000aa960f7220 */ /* 0x000fe40000410000 */
[----:B-1----:R-:W-:Y:S01]  /*3130*/  FMUL.FTZ R11, R97, R172 ;  /* 0x000000ac610b7220 */ /* 0x002fe20000410000 */
[----:B------:R-:W-:Y:S01]  /*3140*/  ISETP.GE.AND P0, PT, R162, 0x1, PT ;  /* 0x00000001a200780c */ /* 0x000fe20003f06270 */
[----:B------:R-:W-:Y:S02]  /*3150*/  FADD.FTZ R156, R156, R15 ;  /* 0x0000000f9c9c7221 */ /* 0x000fe40000010000 */
[----:B--2---:R-:W-:Y:S01]  /*3160*/  FMUL.FTZ R9, R95, R160 ;  /* 0x000000a05f097220 */ /* 0x004fe20000410000 */
[----:B------:R-:W-:Y:S01]  /*3170*/  SHF.L.U64.HI R160, R122, 0x2, R127 ;  /* 0x000000027aa07819 */ /* 0x000fe2000001027f */
[----:B------:R-:W-:-:S02]  /*3180*/  FMUL.FTZ R15, R105, R174 ;  /* 0x000000ae690f7220 */ /* 0x000fc40000410000 */
[----:B------:R-:W-:Y:S02]  /*3190*/  FMUL.FTZ R179, R103, R176 ;  /* 0x000000b067b37220 */ /* 0x000fe40000410000 */
[----:B------:R-:W-:Y:S02]  /*31a0*/  FMUL.FTZ R181, R99, R14 ;  /* 0x0000000e63b57220 */ /* 0x000fe40000410000 */
[----:B------:R-:W-:Y:S02]  /*31b0*/  FMUL.FTZ R183, R107, R12 ;  /* 0x0000000c6bb77220 */ /* 0x000fe40000410000 */
[C---:B------:R-:W-:Y:S02]  /*31c0*/  IMAD R158, R160.reuse, c[0x0][0x2b0], RZ ;  /* 0x0000ac00a09e7a24 */ /* 0x040fe400078e02ff */
[----:B------:R-:W-:Y:S01]  /*31d0*/  IMAD R160, R160, c[0x0][0x2d0], RZ ;  /* 0x0000b400a0a07a24 */ /* 0x000fe200078e02ff */
        /* <DEDUP_REMOVED lines=34> */
.L_x_7779:
[----:B01234-:R-:W-:Y:S05]  /*3400*/  BSYNC B0 ;  /* 0x0000000000007941 */ /* 0x01ffea0003800000 */
.L_x_7778:
        /* <DEDUP_REMOVED lines=18> */
.L_x_7781:
[----:B0-----:R-:W-:Y:S05]  /*3530*/  BSYNC B0 ;  /* 0x0000000000007941 */ /* 0x001fea0003800000 */
.L_x_7780:
        /* <DEDUP_REMOVED lines=9> */
.L_x_7783:
[----:B------:R-:W-:Y:S05]  /*35d0*/  BSYNC B0 ;  /* 0x0000000000007941 */ /* 0x000fea0003800000 */
.L_x_7782:
        /* <DEDUP_REMOVED lines=9> */
.L_x_7785:
[----:B------:R-:W-:Y:S05]  /*3670*/  BSYNC B0 ;  /* 0x0000000000007941 */ /* 0x000fea0003800000 */
.L_x_7784:
        /* <DEDUP_REMOVED lines=9> */
.L_x_7787:
[----:B------:R-:W-:Y:S05]  /*3710*/  BSYNC B0 ;  /* 0x0000000000007941 */ /* 0x000fea0003800000 */
.L_x_7786:
        /* <DEDUP_REMOVED lines=9> */
.L_x_7789:
[----:B------:R-:W-:Y:S05]  /*37b0*/  BSYNC B0 ;  /* 0x0000000000007941 */ /* 0x000fea0003800000 */
.L_x_7788:
        /* <DEDUP_REMOVED lines=9> */
.L_x_7791:
[----:B------:R-:W-:Y:S05]  /*3850*/  BSYNC B0 ;  /* 0x0000000000007941 */ /* 0x000fea0003800000 */
.L_x_7790:
        /* <DEDUP_REMOVED lines=9> */
.L_x_7793:
[----:B------:R-:W-:Y:S05]  /*38f0*/  BSYNC B0 ;  /* 0x0000000000007941 */ /* 0x000fea0003800000 */
.L_x_7792:
[----:B0-----:R-:W0:Y:S01]  /*3900*/  SHFL.DOWN P0, R11, R156, 0x1, 0x1f ;  /* 0x08201f009c0b7f89 */ /* 0x001e220000000000 */
[-C--:B------:R-:W-:Y:S01]  /*3910*/  FMUL.FTZ R12, R129, R149.reuse ;  /* 0x00000095810c7220 */ /* 0x080fe20000410000 */
        /* <DEDUP_REMOVED lines=10> */
[CC--:B------:R-:W-:Y:S02]  /*39c0*/  FMUL.FTZ R9, R124.reuse, R148.reuse ;  /* 0x000000947c097220 */ /* 0x0c0fe40000410000 */
[----:B------:R-:W-:Y:S02]  /*39d0*/  FMUL.FTZ R161, R124, R161 ;  /* 0x000000a17ca17220 */ /* 0x000fe40000410000 */
[----:B----4-:R-:W-:Y:S02]  /*39e0*/  FMUL.FTZ R13, R128, R153 ;  /* 0x00000099800d7220 */ /* 0x010fe40000410000 */
        /* <DEDUP_REMOVED lines=22> */
[----:B------:R-:W-:Y:S02]  /*3b50*/  FFMA.FTZ R16, R143, R16, R161 ;  /* 0x000000108f107223 */ /* 0x000fe400000100a1 */
        /* <DEDUP_REMOVED lines=31> */
.L_x_7795:
[----:B0-----:R-:W-:Y:S05]  /*3d50*/  BSYNC B0 ;  /* 0x0000000000007941 */ /* 0x001fea0003800000 */
.L_x_7794:
[----:B------:R-:W-:Y:S02]  /*3d60*/  IADD3 R125, R125, 0x1, RZ ;  /* 0x000000017d7d7810 */ /* 0x000fe40007ffe0ff */
[----:B------:R-:W-:Y:S02]  /*3d70*/  IADD3 R122, P1, R122, 0x1, RZ ;  /* 0x000000017a7a7810 */ /* 0x000fe40007f3e0ff */
[----:B------:R-:W-:Y:S02]  /*3d80*/  ISETP.GE.AND P0, PT, R125, c[0x0][0x16c], PT ;  /* 0x00005b007d007a0c */ /* 0x000fe40003f06270 */
[----:B------:R-:W-:-:S11]  /*3d90*/  IADD3.X R127, RZ, R127, RZ, P1, !PT ;  /* 0x0000007fff7f7210 */ /* 0x000fd60000ffe4ff */
[----:B------:R-:W-:Y:S01]  /*3da0*/  @P0 CALL.REL.NOINC `(.L_x_7775) ;  /* 0x0000001000000944 */ /* 0x000fe20003c00000 */
[----:B------:R-:W-:Y:S05]  /*3db0*/  BRA `(.L_x_7796) ;  /* 0xffffe10000007947 */ /* 0x000fea000383ffff */
.L_x_7775:
        /* <DEDUP_REMOVED lines=8> */
[----:B0-----:R-:W-:Y:S01]  /*3e40*/  IMAD R14, R86, c[0x0][0x300], RZ ;  /* 0x0000c000560e7a24 */ /* 0x001fe200078e02ff */
[----:B------:R-:W-:Y:S02]  /*3e50*/  MOV R12, R2 ;  /* 0x00000002000c7202 */ /* 0x000fe40000000f00 */
[----:B------:R-:W-:Y:S01]  /*3e60*/  MOV R13, R3 ;  /* 0x00000003000d7202 */ /* 0x000fe20000000f00 */
[----:B------:R-:W-:Y:S01]  /*3e70*/  IMAD R15, R91, c[0x0][0x304], R14 ;  /* 0x0000c1005b0f7a24 */ /* 0x000fe200078e020e */
[----:B------:R-:W-:-:S02]  /*3e80*/  F2FP.PACK_AB R19, R90, R109 ;  /* 0x0000006d5a13723e */ /* 0x000fc400000000ff */
[----:B------:R-:W-:Y:S01]  /*3e90*/  F2FP.PACK_AB R18, R92, R111 ;  /* 0x0000006f5c12723e */ /* 0x000fe200000000ff */
[--C-:B------:R-:W-:Y:S01]  /*3ea0*/  IMAD.WIDE.U32 R2, R91, c[0x0][0x2e0], R12.reuse ;  /* 0x0000b8005b027a25 */ /* 0x100fe200078e000c */
[----:B------:R-:W-:Y:S02]  /*3eb0*/  F2FP.PACK_AB R17, R113, R94 ;  /* 0x0000005e7111723e */ /* 0x000fe400000000ff */
[----:B------:R-:W-:Y:S01]  /*3ec0*/  F2FP.PACK_AB R16, R96, R115 ;  /* 0x000000736010723e */ /* 0x000fe200000000ff */
[----:B------:R-:W-:Y:S01]  /*3ed0*/  IMAD.WIDE.U32 R12, R91, c[0x0][0x300], R12 ;  /* 0x0000c0005b0c7a25 */ /* 0x000fe200078e000c */
[----:B------:R-:W-:Y:S02]  /*3ee0*/  IADD3 R3, R3, R5, RZ ;  /* 0x0000000503037210 */ /* 0x000fe40007ffe0ff */
[----:B------:R-:W-:Y:S01]  /*3ef0*/  ISETP.GT.AND P5, PT, R71, 0x1, PT ;  /* 0x000000014700780c */ /* 0x000fe20003fa4270 */
[----:B------:R-:W-:Y:S01]  /*3f00*/  STS.128 [R70.X16], R120 ;  /* 0x0000007846007388 */ /* 0x000fe2000000cc00 */
[----:B------:R-:W-:-:S06]  /*3f10*/  NOP ;  /* 0x0000000000007918 */ /* 0x000fcc0000000000 */
[----:B------:R-:W0:Y:S01]  /*3f20*/  LDS.128 R8, [R70.X16] ;  /* 0x0000000046087984 */ /* 0x000e22000000cc00 */
[C---:B------:R-:W-:Y:S01]  /*3f30*/  IMAD R5, R80.reuse, c[0x0][0x2dc], R7 ;  /* 0x0000b70050057a24 */ /* 0x040fe200078e0207 */
[----:B------:R-:W-:Y:S01]  /*3f40*/  IADD3 R13, R13, R15, RZ ;  /* 0x0000000f0d0d7210 */ /* 0x000fe20007ffe0ff */
[----:B------:R-:W-:Y:S01]  /*3f50*/  IMAD.WIDE.U32 R2, R80, c[0x0][0x2d8], R2 ;  /* 0x0000b60050027a25 */ /* 0x000fe200078e0002 */
[----:B------:R-:W-:Y:S02]  /*3f60*/  IADD3 R73, P1, R73, -0x200, RZ ;  /* 0xfffffe0049497810 */ /* 0x000fe40007f3e0ff */
[----:B------:R-:W-:Y:S01]  /*3f70*/  IADD3 R83, P2, R83, -0x200, RZ ;  /* 0xfffffe0053537810 */ /* 0x000fe20007f5e0ff */
[----:B------:R-:W-:Y:S01]  /*3f80*/  FADD.FTZ R115, R76, R115 ;  /* 0x000000734c737221 */ /* 0x000fe20000010000 */
[----:B------:R-:W-:Y:S02]  /*3f90*/  IADD3 R5, R3, R5, RZ ;  /* 0x0000000503057210 */ /* 0x000fe40007ffe0ff */
[----:B------:R-:W-:Y:S01]  /*3fa0*/  LEA R3, P0, R2, c[0x0][0x330], 0x1 ;  /* 0x0000cc0002037a11 */ /* 0x000fe200078008ff */
[----:B------:R-:W-:Y:S01]  /*3fb0*/  FADD.FTZ R115, R115, R96 ;  /* 0x0000006073737221 */ /* 0x000fe20000010000 */
[----:B------:R-:W-:-:S02]  /*3fc0*/  IADD3 R87, P3, R87, -0x200, RZ ;  /* 0xfffffe0057577810 */ /* 0x000fc40007f7e0ff */
[----:B------:R-:W-:Y:S01]  /*3fd0*/  LEA.HI.X R5, R2, c[0x0][0x334], R5, 0x1, P0 ;  /* 0x0000cd0002057a11 */ /* 0x000fe200000f0c05 */
[----:B------:R-:W-:Y:S01]  /*3fe0*/  FADD.FTZ R94, R115, R94 ;  /* 0x0000005e735e7221 */ /* 0x000fe20000010000 */
[----:B------:R-:W-:Y:S02]  /*3ff0*/  IADD3 R2, P0, R3, R58, RZ ;  /* 0x0000003a03027210 */ /* 0x000fe40007f1e0ff */
[----:B------:R-:W-:Y:S01]  /*4000*/  IADD3 R79, P4, R79, -0x200, RZ ;  /* 0xfffffe004f4f7810 */ /* 0x000fe20007f9e0ff */
[----:B------:R-:W-:Y:S01]  /*4010*/  FADD.FTZ R94, R94, R113 ;  /* 0x000000715e5e7221 */ /* 0x000fe20000010000 */
[----:B------:R-:W-:Y:S02]  /*4020*/  IADD3.X R3, R5, R0, RZ, P0, !PT ;  /* 0x0000000005037210 */ /* 0x000fe400007fe4ff */
[----:B------:R-:W-:Y:S01]  /*4030*/  IADD3 R69, R69, -0x100, RZ ;  /* 0xffffff0045457810 */ /* 0x000fe20007ffe0ff */
[----:B------:R-:W-:Y:S01]  /*4040*/  FADD.FTZ R111, R94, R111 ;  /* 0x0000006f5e6f7221 */ /* 0x000fe20000010000 */
[----:B------:R-:W-:-:S02]  /*4050*/  IADD3 R71, R71, -0x1, RZ ;  /* 0xffffffff47477810 */ /* 0x000fc40007ffe0ff */
[----:B------:R-:W-:Y:S01]  /*4060*/  IADD3.X R72, R72, -0x1, RZ, P1, !PT ;  /* 0xffffffff48487810 */ /* 0x000fe20000ffe4ff */
[----:B------:R-:W-:Y:S01]  /*4070*/  FADD.FTZ R92, R111, R92 ;  /* 0x0000005c6f5c7221 */ /* 0x000fe20000010000 */
[----:B------:R-:W-:Y:S02]  /*4080*/  IADD3.X R81, R81, -0x1, RZ, P2, !PT ;  /* 0xffffffff51517810 */ /* 0x000fe400017fe4ff */
[----:B------:R-:W-:Y:S01]  /*4090*/  IADD3.X R85, R85, -0x1, RZ, P3, !PT ;  /* 0xffffffff55557810 */ /* 0x000fe20001ffe4ff */
[----:B------:R-:W-:Y:S01]  /*40a0*/  FADD.FTZ R109, R92, R109 ;  /* 0x0000006d5c6d7221 */ /* 0x000fe20000010000 */
[----:B------:R-:W-:-:S03]  /*40b0*/  IADD3.X R77, R77, -0x1, RZ, P4, !PT ;  /* 0xffffffff4d4d7810 */ /* 0x000fc600027fe4ff */
[----:B------:R-:W-:Y:S01]  /*40c0*/  FADD.FTZ R76, R109, R90 ;  /* 0x0000005a6d4c7221 */ /* 0x000fe20000010000 */
[----:B0-----:R0:W-:Y:S04]  /*40d0*/  STG.E.128 [R2.64+-0x200], R8 ;  /* 0xfffe000802007986 */ /* 0x0011e8000c101d04 */
[----:B------:R-:W-:Y:S01]  /*40e0*/  BAR.SYNC.DEFER_BLOCKING 0x0 ;  /* 0x0000000000007b1d */ /* 0x000fe20000010000 */
[----:B0-----:R-:W-:-:S04]  /*40f0*/  IMAD R3, R136, c[0x0][0x2f8], RZ ;  /* 0x0000be0088037a24 */ /* 0x001fc800078e02ff */
[C---:B------:R-:W-:Y:S02]  /*4100*/  IMAD R9, R80.reuse, c[0x0][0x2fc], R3 ;  /* 0x0000bf0050097a24 */ /* 0x040fe400078e0203 */
[----:B------:R-:W-:Y:S01]  /*4110*/  IMAD.WIDE.U32 R2, R80, c[0x0][0x2f8], R12 ;  /* 0x0000be0050027a25 */ /* 0x000fe200078e000c */
[----:B------:R-:W-:Y:S01]  /*4120*/  STS.128 [R70.X16], R16 ;  /* 0x0000001046007388 */ /* 0x000fe2000000cc00 */
[----:B------:R-:W-:-:S06]  /*4130*/  NOP ;  /* 0x0000000000007918 */ /* 0x000fcc0000000000 */
[----:B------:R-:W0:Y:S01]  /*4140*/  LDS.128 R4, [R70.X16] ;  /* 0x0000000046047984 */ /* 0x000e22000000cc00 */
[----:B------:R-:W-:Y:S02]  /*4150*/  IADD3 R9, R3, R9, RZ ;  /* 0x0000000903097210 */ /* 0x000fe40007ffe0ff */
[----:B------:R-:W-:-:S04]  /*4160*/  LEA R3, P0, R2, c[0x0][0x340], 0x1 ;  /* 0x0000d00002037a11 */ /* 0x000fc800078008ff */
        /* <DEDUP_REMOVED lines=8> */
.L_x_7773:
[----:B------:R-:W-:Y:S02]  /*41f0*/  ISETP.NE.U32.AND P0, PT, RZ, c[0x0][0x328], PT ;  /* 0x0000ca00ff007a0c */ /* 0x000fe40003f05070 */
[----:B------:R-:W-:Y:S02]  /*4200*/  ISETP.NE.U32.AND P2, PT, RZ, c[0x0][0x348], PT ;  /* 0x0000d200ff007a0c */ /* 0x000fe40003f45070 */
[----:B------:R-:W-:Y:S02]  /*4210*/  ISETP.NE.AND.EX P1, PT, RZ, c[0x0][0x32c], PT, P0 ;  /* 0x0000cb00ff007a0c */ /* 0x000fe40003f25300 */
[----:B------:R-:W-:-:S11]  /*4220*/  ISETP.NE.AND.EX P0, PT, RZ, c[0x0][0x34c], PT, P2 ;  /* 0x0000d300ff007a0c */ /* 0x000fd60003f05320 */
[----:B------:R-:W-:Y:S05]  /*4230*/  @!P1 BRA `(.L_x_7798) ;  /* 0x0000014000009947 */ /* 0x000fea0003800000 */
[----:B0-----:R-:W0:Y:S01]  /*4240*/  SHFL.DOWN P1, R3, R88, 0x1, 0x1f ;  /* 0x08201f0058037f89 */ /* 0x001e220000020000 */
[----:B------:R-:W-:Y:S03]  /*4250*/  BSSY B0, `(.L_x_7798) ;  /* 0x0000012000007945 */ /* 0x000fe60003800000 */
[----:B------:R-:W4:Y:S01]  /*4260*/  S2R R4, SR_LANEID ;  /* 0x0000000000047919 */ /* 0x000f220000000000 */
[----:B0-----:R-:W-:Y:S01]  /*4270*/  @P1 FADD R3, R3, R88 ;  /* 0x0000005803031221 */ /* 0x001fe20000000000 */
[----:B----4-:R-:W-:-:S04]  /*4280*/  ISETP.NE.AND P2, PT, R4, RZ, PT ;  /* 0x000000ff0400720c */ /* 0x010fc80003f45270 */
        /* <DEDUP_REMOVED lines=14> */
.L_x_7799:
[----:B0-----:R-:W-:Y:S05]  /*4370*/  BSYNC B0 ;  /* 0x0000000000007941 */ /* 0x001fea0003800000 */
.L_x_7798:
        /* <DEDUP_REMOVED lines=23> */
.L_x_7801:
[----:B------:R-:W4:Y:S02]  /*44f0*/  S2R R9, SR_TID.X ;  /* 0x0000000000097919 */ /* 0x000f240000002100 */
.L_x_7802:
[----:B0-----:R-:W-:Y:S05]  /*4500*/  BSYNC B0 ;  /* 0x0000000000007941 */ /* 0x001fea0003800000 */
.L_x_7800:
[----:B----4-:R-:W-:-:S13]  /*4510*/  ISETP.GE.AND P0, PT, R9, c[0x0][0x16c], PT ;  /* 0x00005b0009007a0c */ /* 0x010fda0003f06270 */
[----:B------:R-:W-:Y:S05]  /*4520*/  @P0 EXIT ;  /* 0x000000000000094d */ /* 0x000fea0003800000 */
[----:B------:R-:W-:Y:S02]  /*4530*/  IMAD R86, R86, c[0x0][0x288], RZ ;  /* 0x0000a20056567a24 */ /* 0x000fe400078e02ff */
[----:B------:R-:W-:-:S04]  /*4540*/  IMAD.WIDE.U32 R2, R91, c[0x0][0x288], RZ ;  /* 0x0000a2005b027a25 */ /* 0x000fc800078e00ff */
[----:B------:R-:W-:-:S05]  /*4550*/  IMAD R13, R91, c[0x0][0x28c], R86 ;  /* 0x0000a3005b0d7a24 */ /* 0x000fca00078e0256 */
[----:B------:R-:W-:Y:S02]  /*4560*/  IADD3 R13, R3, R13, RZ ;  /* 0x0000000d030d7210 */ /* 0x000fe40007ffe0ff */
.L_x_7803:
        /* <DEDUP_REMOVED lines=16> */
.L_x_7804:
        /* <DEDUP_REMOVED lines=9> */
.L_x_9129:


//--------------------- .text._Z25selective_scan_bwd_kernelI32Selective_Scan_bwd_kernel_traitsILi32ELi8ELb1ELb1ELb1ELb1ELb0EN3c104HalfEfEEv12SSMParamsBwd --------------------------
	.section	.text._Z25selective_scan_bwd_kernelI32Selective_Scan_bwd_kernel_traitsILi32ELi8ELb1ELb1ELb1ELb1ELb0EN3c104HalfEfEEv12SSMParamsBwd,"ax",@progbits
	.sectioninfo	@"SHI_REGISTERS=188"
	.align	128
        .global         _Z25selective_scan_bwd_kernelI32Selective_Scan_bwd_kernel_traitsILi32ELi8ELb1ELb1ELb1ELb1ELb0EN3c104HalfEfEEv12SSMParamsBwd
        .type           _Z25selective_scan_bwd_kernelI32Selective_Scan_bwd_kernel_traitsILi32ELi8ELb1ELb1ELb1ELb1ELb0EN3c104HalfEfEEv12SSMParamsBwd,@function
        .size           _Z25selective_scan_bwd_kernelI32Selective_Scan_bwd_kernel_traitsILi32ELi8ELb1ELb1ELb1ELb1ELb0EN3c104HalfEfEEv12SSMParamsBwd,(.L_x_9130 - _Z25selective_scan_bwd_kernelI32Selective_Scan_bwd_kernel_traitsILi32ELi8ELb1ELb1ELb1ELb1ELb0EN3c104HalfEfEEv12SSMParamsBwd)
        .other          _Z25selective_scan_bwd_kernelI32Selective_Scan_bwd_kernel_traitsILi32ELi8ELb1ELb1ELb1ELb1ELb0EN3c104HalfEfEEv12SSMParamsBwd,@"STO_CUDA_ENTRY STV_DEFAULT"
_Z25selective_scan_bwd_kernelI32Selective_Scan_bwd_kernel_traitsILi32ELi8ELb1ELb1ELb1ELb1ELb0EN3c104HalfEfEEv12SSMParamsBwd:
.text._Z25selective_scan_bwd_kernelI32Selective_Scan_bwd_kernel_traitsILi32ELi8ELb1ELb1ELb1ELb1ELb0EN3c104HalfEfEEv12SSMParamsBwd:
        /* <DEDUP_REMOVED lines=30> */
[----:B------:R-:W-:Y:S01]  /*01e0*/  HFMA2.MMA R61, -RZ, RZ, 0, 0 ;  /* 0x00000000ff3d7435 */ /* 0x000fe200000001ff */
[----:B------:R-:W-:Y:S01]  /*01f0*/  IMAD R16, R150, c[0x0][0x190], RZ ;  /* 0x0000640096107a24 */ /* 0x000fe200078e02ff */
[----:B------:R-:W-:Y:S01]  /*0200*/  MOV R86, RZ ;  /* 0x000000ff00567202 */ /* 0x000fe20000000f00 */
[----:B--2---:R-:W-:Y:S01]  /*0210*/  HFMA2.MMA R6, -RZ, RZ, 0, 0 ;  /* 0x00000000ff067435 */ /* 0x004fe200000001ff */
[----:B-1----:R-:W-:-:S04]  /*0220*/  IMAD.WIDE.U32 R4, R59, c[0x0][0x1e0], RZ ;  /* 0x000078003b047a25 */ /* 0x002fc800078e00ff */
        /* <DEDUP_REMOVED lines=40> */
[----:B------:R-:W-:Y:S01]  /*04b0*/  IMAD R23, R59, c[0x0][0x1b4], R12 ;  /* 0x00006d003b177a24 */ /* 0x000fe200078e020c */
[----:B------:R-:W-:-:S03]  /*04c0*/  CS2R R20, SRZ ;  /* 0x0000000000147805 */ /* 0x000fc6000001ff00 */
        /* <DEDUP_REMOVED lines=17> */
[----:B------:R-:W-:-:S02]  /*05e0*/  IADD3 R73, P5, R13, R8, RZ ;  /* 0x000000080d497210 */ /* 0x000fc40007fbe0ff */
[----:B------:R-:W-:Y:S02]  /*05f0*/  IADD3 R2, R9, R3, RZ ;  /* 0x0000000309027210 */ /* 0x000fe40007ffe0ff */
[----:B------:R-:W-:Y:S01]  /*0600*/  LEA.HI.X R65, R65, c[0x0][0x24c], R4, 0x1, P1 ;  /* 0x0000930041417a11 */ /* 0x000fe200008f0c04 */
[----:B------:R-:W-:Y:S01]  /*0610*/  HFMA2.MMA R4, -RZ, RZ, 0, 0 ;  /* 0x00000000ff047435 */ /* 0x000fe200000001ff */
        /* <DEDUP_REMOVED lines=29> */
[----:B------:R-:W-:Y:S01]  /*07f0*/  MOV R83, c[0x0][0x174] ;  /* 0x00005d0000537a02 */ /* 0x000fe20000000f00 */
[----:B------:R-:W-:Y:S01]  /*0800*/  UMOV UR4, URZ ;  /* 0x0000003f00047c82 */ /* 0x000fe20008000000 */
[----:B------:R-:W-:Y:S01]  /*0810*/  MOV R86, RZ ;  /* 0x000000ff00567202 */ /* 0x000fe20000000f00 */
[----:B------:R-:W1:Y:S01]  /*0820*/  S2R R74, SR_LANEID ;  /* 0x00000000004a7919 */ /* 0x000e620000000000 */
[----:B------:R-:W-:-:S02]  /*0830*/  MOV R61, RZ ;  /* 0x000000ff003d7202 */ /* 0x000fc40000000f00 */
[C---:B0-----:R-:W-:Y:S02]  /*0840*/  SHF.L.U32 R76, R64.reuse, 0x3, RZ ;  /* 0x00000003404c7819 */ /* 0x041fe400000006ff */
[C---:B------:R-:W-:Y:S02]  /*0850*/  IADD3 R77, R64.reuse, 0x20, RZ ;  /* 0x00000020404d7810 */ /* 0x040fe40007ffe0ff */
[C---:B------:R-:W-:Y:S02]  /*0860*/  IADD3 R5, R64.reuse, 0x40, RZ ;  /* 0x0000004040057810 */ /* 0x040fe40007ffe0ff */
[C---:B------:R-:W-:Y:S02]  /*0870*/  IADD3 R79, R64.reuse, 0x60, RZ ;  /* 0x00000060404f7810 */ /* 0x040fe40007ffe0ff */
[C---:B------:R-:W-:Y:S02]  /*0880*/  IADD3 R7, R64.reuse, 0x80, RZ ;  /* 0x0000008040077810 */ /* 0x040fe40007ffe0ff */
[----:B------:R-:W-:-:S02]  /*0890*/  IADD3 R81, R64, 0xa0, RZ ;  /* 0x000000a040517810 */ /* 0x000fc40007ffe0ff */
[C---:B------:R-:W-:Y:S02]  /*08a0*/  IADD3 R9, R64.reuse, 0xc0, RZ ;  /* 0x000000c040097810 */ /* 0x040fe40007ffe0ff */
[C---:B------:R-:W-:Y:S02]  /*08b0*/  IADD3 R11, R64.reuse, 0xe0, RZ ;  /* 0x000000e0400b7810 */ /* 0x040fe40007ffe0ff */
[C---:B------:R-:W-:Y:S02]  /*08c0*/  LOP3.LUT R154, R64.reuse, 0x1f, RZ, 0xc0, !PT ;  /* 0x0000001f409a7812 */ /* 0x040fe400078ec0ff */
[----:B------:R-:W-:Y:S02]  /*08d0*/  LEA.HI.SX32 R75, R64, R64, 0x1b ;  /* 0x00000040404b7211 */ /* 0x000fe400078fdaff */
[----:B------:R-:W-:Y:S02]  /*08e0*/  LEA.HI.SX32 R76, R76, R76, 0x1b ;  /* 0x0000004c4c4c7211 */ /* 0x000fe400078fdaff */
[----:B------:R-:W-:-:S02]  /*08f0*/  LEA.HI.SX32 R77, R77, R64, 0x1b ;  /* 0x000000404d4d7211 */ /* 0x000fc400078fdaff */
[-C--:B------:R-:W-:Y:S02]  /*0900*/  LEA.HI.SX32 R78, R5, R64.reuse, 0x1b ;  /* 0x00000040054e7211 */ /* 0x080fe400078fdaff */
[-C--:B------:R-:W-:Y:S02]  /*0910*/  LEA.HI.SX32 R79, R79, R64.reuse, 0x1b ;  /* 0x000000404f4f7211 */ /* 0x080fe400078fdaff */
[-C--:B------:R-:W-:Y:S02]  /*0920*/  LEA.HI.SX32 R80, R7, R64.reuse, 0x1b ;  /* 0x0000004007507211 */ /* 0x080fe400078fdaff */
[-C--:B------:R-:W-:Y:S02]  /*0930*/  LEA.HI.SX32 R81, R81, R64.reuse, 0x1b ;  /* 0x0000004051517211 */ /* 0x080fe400078fdaff */
[-C--:B------:R-:W-:Y:S02]  /*0940*/  LEA.HI.SX32 R82, R9, R64.reuse, 0x1b ;  /* 0x0000004009527211 */ /* 0x080fe400078fdaff */
[----:B-1----:R-:W-:-:S02]  /*0950*/  LEA.HI.SX32 R66, R11, R64, 0x1b ;  /* 0x000000400b427211 */ /* 0x002fc400078fdaff */
.L_x_7844:
[----:B------:R-:W-:Y:S01]  /*0960*/  BAR.SYNC.DEFER_BLOCKING 0x0 ;  /* 0x0000000000007b1d */ /* 0x000fe20000010000 */
[----:B------:R-:W-:-:S02]  /*0970*/  SHF.R.S32.HI R97, RZ, 0x1f, R64 ;  /* 0x0000001fff617819 */ /* 0x000fc40000011440 */
[C---:B0-----:R-:W-:Y:S02]  /*0980*/  SHF.L.U32 R84, R64.reuse, 0x4, RZ ;  /* 0x0000000440547819 */ /* 0x041fe400000006ff */
        /* <DEDUP_REMOVED lines=15> */
[----:B---3--:R-:W3:Y:S04]  /*0a80*/  LDS.128 R8, [R74.X16] ;  /* 0x000000004a087984 */ /* 0x008ee8000000cc00 */
[----:B------:R-:W-:Y:S06]  /*0a90*/  BAR.SYNC.DEFER_BLOCKING 0x0 ;  /* 0x0000000000007b1d */ /* 0x000fec0000010000 */
[----:B0-----:R0:W4:Y:S01]  /*0aa0*/  LDG.E.128 R16, [R14.64] ;  /* 0x000000060e107981 */ /* 0x001122000c1e1d00 */
[--C-:B-1----:R-:W-:Y:S01]  /*0ab0*/  HADD2.F32 R12, -RZ, R4.reuse.H0_H0 ;  /* 0x20000004ff0c7230 */ /* 0x102fe20000004100 */
[----:B--2---:R-:W-:Y:S01]  /*0ac0*/  MOV R25, c[0x0][0x16c] ;  /* 0x00005b0000197a02 */ /* 0x004fe20000000f00 */
[----:B------:R-:W-:Y:S01]  /*0ad0*/  HADD2.F32 R13, -RZ, R4.H1_H1 ;  /* 0x30000004ff0d7230 */ /* 0x000fe20000004100 */
[----:B------:R-:W-:Y:S01]  /*0ae0*/  BSSY B0, `(.L_x_7806) ;  /* 0x0000046000007945 */ /* 0x000fe20003800000 */
[--C-:B------:R-:W-:Y:S01]  /*0af0*/  HADD2.F32 R24, -RZ, R5.reuse.H0_H0 ;  /* 0x20000005ff187230 */ /* 0x100fe20000004100 */
[----:B------:R-:W-:Y:S01]  /*0b00*/  ISETP.GE.AND P5, PT, R25, 0x1, PT ;  /* 0x000000011900780c */ /* 0x000fe20003fa6270 */
[----:B0-----:R-:W-:-:S02]  /*0b10*/  HADD2.F32 R14, -RZ, R5.H1_H1 ;  /* 0x30000005ff0e7230 */ /* 0x001fc40000004100 */
[--C-:B---3--:R-:W-:Y:S02]  /*0b20*/  HADD2.F32 R15, -RZ, R9.reuse.H0_H0 ;  /* 0x20000009ff0f7230 */ /* 0x108fe40000004100 */
[----:B------:R-:W-:Y:S02]  /*0b30*/  HADD2.F32 R109, -RZ, R8.H1_H1 ;  /* 0x30000008ff6d7230 */ /* 0x000fe40000004100 */
[----:B------:R-:W-:Y:S01]  /*0b40*/  HADD2.F32 R9, -RZ, R9.H1_H1 ;  /* 0x30000009ff097230 */ /* 0x000fe20000004100 */
[--C-:B-----5:R-:W-:Y:S01]  /*0b50*/  FADD.FTZ R104, R15, R58.reuse ;  /* 0x0000003a0f687221 */ /* 0x120fe20000010000 */
        /* <DEDUP_REMOVED lines=9> */
[----:B------:R-:W-:Y:S01]  /*0bf0*/  FADD.FTZ R119, R119, R58 ;  /* 0x0000003a77777221 */ /* 0x000fe20000010000 */
[----:B------:R-:W-:Y:S01]  /*0c00*/  FSETP.GTU.FTZ.AND P1, PT, R113, 20, PT ;  /* 0x41a000007100780b */ /* 0x000fe20003f3c000 */
[----:B----4-:R0:W-:Y:S01]  /*0c10*/  STS.128 [R74.X16], R16 ;  /* 0x000000104a007388 */ /* 0x0101e2000000cc00 */
[----:B------:R-:W-:-:S06]  /*0c20*/  NOP ;  /* 0x0000000000007918 */ /* 0x000fcc0000000000 */
[----:B------:R-:W1:Y:S01]  /*0c30*/  LDS.128 R124, [R74.X16] ;  /* 0x000000004a7c7984 */ /* 0x000e62000000cc00 */
[----:B0-----:R-:W-:-:S05]  /*0c40*/  HADD2.F32 R17, -RZ, R10.H0_H0 ;  /* 0x2000000aff117230 */ /* 0x001fca0000004100 */
[----:B------:R-:W-:-:S05]  /*0c50*/  FADD.FTZ R106, R17, R58 ;  /* 0x0000003a116a7221 */ /* 0x000fca0000010000 */
[----:B------:R-:W-:Y:S01]  /*0c60*/  FSETP.GTU.FTZ.AND P2, PT, R106, 20, PT ;  /* 0x41a000006a00780b */ /* 0x000fe20003f5c000 */
[--C-:B-1----:R-:W-:Y:S02]  /*0c70*/  HADD2.F32 R95, -RZ, R124.reuse.H0_H0 ;  /* 0x2000007cff5f7230 */ /* 0x102fe40000004100 */
[----:B------:R-:W-:Y:S02]  /*0c80*/  HADD2.F32 R103, -RZ, R124.H1_H1 ;  /* 0x3000007cff677230 */ /* 0x000fe40000004100 */
[--C-:B------:R-:W-:Y:S01]  /*0c90*/  HADD2.F32 R101, -RZ, R125.reuse.H0_H0 ;  /* 0x2000007dff657230 */ /* 0x100fe20000004100 */
[----:B------:R-:W-:Y:S01]  /*0ca0*/  FFMA.FTZ R12, R95, R12, R61 ;  /* 0x0000000c5f0c7223 */ /* 0x000fe2000001003d */
[----:B------:R-:W-:Y:S02]  /*0cb0*/  HADD2.F32 R117, -RZ, R125.H1_H1 ;  /* 0x3000007dff757230 */ /* 0x000fe40000004100 */
[----:B------:R-:W-:Y:S01]  /*0cc0*/  HADD2.F32 R121, -RZ, R126.H0_H0 ;  /* 0x2000007eff797230 */ /* 0x000fe20000004100 */
[----:B------:R-:W-:Y:S01]  /*0cd0*/  FFMA.FTZ R12, R103, R13, R12 ;  /* 0x0000000d670c7223 */ /* 0x000fe2000001000c */
[----:B------:R-:W-:-:S03]  /*0ce0*/  HADD2.F32 R13, -RZ, R8.H0_H0 ;  /* 0x20000008ff0d7230 */ /* 0x000fc60000004100 */
[----:B------:R-:W-:Y:S02]  /*0cf0*/  FFMA.FTZ R12, R101, R24, R12 ;  /* 0x00000018650c7223 */ /* 0x000fe4000001000c */
[----:B------:R-:W-:Y:S01]  /*0d00*/  FADD.FTZ R102, R13, R58 ;  /* 0x0000003a0d667221 */ /* 0x000fe20000010000 */
[----:B------:R-:W-:Y:S01]  /*0d10*/  HADD2.F32 R13, -RZ, R6.H0_H0 ;  /* 0x20000006ff0d7230 */ /* 0x000fe20000004100 */
        /* <DEDUP_REMOVED lines=34> */
.L_x_7807:
[----:B------:R-:W-:Y:S05]  /*0f40*/  BSYNC B0 ;  /* 0x0000000000007941 */ /* 0x000fea0003800000 */
.L_x_7806:
        /* <DEDUP_REMOVED lines=39> */
.L_x_7809:
[----:B------:R-:W-:Y:S05]  /*11c0*/  BSYNC B0 ;  /* 0x0000000000007941 */ /* 0x000fea0003800000 */
.L_x_7808:
        /* <DEDUP_REMOVED lines=39> */
.L_x_7811:
[----:B------:R-:W-:Y:S05]  /*1440*/  BSYNC B0 ;  /* 0x0000000000007941 */ /* 0x000fea0003800000 */
.L_x_7810:
        /* <DEDUP_REMOVED lines=33> */
.L_x_7813:
[----:B------:R-:W-:Y:S05]  /*1660*/  BSYNC B0 ;  /* 0x0000000000007941 */ /* 0x000fea0003800000 */
.L_x_7812:
        /* <DEDUP_REMOVED lines=33> */
.L_x_7815:
[----:B------:R-:W-:Y:S05]  /*1880*/  BSYNC B0 ;  /* 0x0000000000007941 */ /* 0x000fea0003800000 */
.L_x_7814:
        /* <DEDUP_REMOVED lines=33> */
.L_x_7817:
[----:B------:R-:W-:Y:S05]  /*1aa0*/  BSYNC B0 ;  /* 0x0000000000007941 */ /* 0x000fea0003800000 */
.L_x_7816:
        /* <DEDUP_REMOVED lines=33> */
.L_x_7819:
[----:B------:R-:W-:Y:S05]  /*1cc0*/  BSYNC B0 ;  /* 0x0000000000007941 */ /* 0x000fea0003800000 */
.L_x_7818:
        /* <DEDUP_REMOVED lines=33> */
.L_x_7821:
[----:B------:R-:W-:Y:S05]  /*1ee0*/  BSYNC B0 ;  /* 0x0000000000007941 */ /* 0x000fea0003800000 */
.L_x_7820:
[----:B------:R-:W-:Y:S01]  /*1ef0*/  BAR.SYNC.DEFER_BLOCKING 0x0 ;  /* 0x0000000000007b1d */ /* 0x000fe20000010000 */
[----:B------:R-:W-:Y:S01]  /*1f00*/  HFMA2.MMA R87, -RZ, RZ, 0, 0 ;  /* 0x00000000ff577435 */ /* 0x000fe200000001ff */
[----:B------:R-:W-:Y:S01]  /*1f10*/  FFMA.FTZ R61, R127, R61, R12 ;  /* 0x0000003d7f3d7223 */ /* 0x000fe2000001000c */
[----:B------:R-:W-:Y:S01]  /*1f20*/  CS2R R90, SRZ ;  /* 0x00000000005a7805 */ /* 0x000fe2000001ff00 */
[----:B------:R-:W-:Y:S01]  /*1f30*/  CS2R R88, SRZ ;  /* 0x0000000000587805 */ /* 0x000fe2000001ff00 */
[----:B------:R-:W-:Y:S01]  /*1f40*/  CS2R R92, SRZ ;  /* 0x00000000005c7805 */ /* 0x000fe2000001ff00 */
[----:B------:R-:W-:Y:S01]  /*1f50*/  MOV R94, RZ ;  /* 0x000000ff005e7202 */ /* 0x000fe20000000f00 */
        /* <DEDUP_REMOVED lines=9> */
[C---:B------:R-:W-:Y:S01]  /*1ff0*/  IMAD R8, R150.reuse, c[0x0][0x298], RZ ;  /* 0x0000a60096087a24 */ /* 0x040fe200078e02ff */
[----:B------:R-:W-:Y:S01]  /*2000*/  MOV R10, R64 ;  /* 0x00000040000a7202 */ /* 0x000fe20000000f00 */
[----:B------:R-:W-:Y:S01]  /*2010*/  IMAD R12, R150, c[0x0][0x2b8], RZ ;  /* 0x0000ae00960c7a24 */ /* 0x000fe200078e02ff */
[----:B------:R-:W-:Y:S01]  /*2020*/  MOV R11, RZ ;  /* 0x000000ff000b7202 */ /* 0x000fe20000000f00 */
[C---:B------:R-:W-:Y:S01]  /*2030*/  IMAD R13, R59.reuse, c[0x0][0x29c], R8 ;  /* 0x0000a7003b0d7a24 */ /* 0x040fe200078e0208 */
[----:B------:R-:W-:Y:S01]  /*2040*/  MOV R129, RZ ;  /* 0x000000ff00817202 */ /* 0x000fe20000000f00 */
[----:B------:R-:W-:Y:S01]  /*2050*/  IMAD R15, R59, c[0x0][0x2bc], R12 ;  /* 0x0000af003b0f7a24 */ /* 0x000fe200078e020c */
[----:B------:R-:W-:Y:S01]  /*2060*/  IADD3 R12, R83, -0x1, RZ ;  /* 0xffffffff530c7810 */ /* 0x000fe20007ffe0ff */
[----:B------:R-:W-:Y:S01]  /*2070*/  IMAD.WIDE.U32 R8, R59, c[0x0][0x298], R10 ;  /* 0x0000a6003b087a25 */ /* 0x000fe200078e000a */
[----:B------:R-:W-:-:S02]  /*2080*/  MOV R90, RZ ;  /* 0x000000ff005a7202 */ /* 0x000fc40000000f00 */
[----:B------:R-:W-:Y:S01]  /*2090*/  SHF.L.U32 R27, R12, 0x8, RZ ;  /* 0x000000080c1b7819 */ /* 0x000fe200000006ff */
[----:B------:R-:W-:Y:S01]  /*20a0*/  IMAD.WIDE.U32 R10, R59, c[0x0][0x2b8], R10 ;  /* 0x0000ae003b0a7a25 */ /* 0x000fe200078e000a */
[----:B------:R-:W-:Y:S02]  /*20b0*/  IADD3 R9, R9, R13, RZ ;  /* 0x0000000d09097210 */ /* 0x000fe40007ffe0ff */
[----:B------:R-:W-:Y:S01]  /*20c0*/  SHF.R.S32.HI R16, RZ, 0x1f, R27 ;  /* 0x0000001fff107819 */ /* 0x000fe2000001141b */
[C---:B------:R-:W-:Y:S01]  /*20d0*/  IMAD R13, R152.reuse, c[0x0][0x2a0], RZ ;  /* 0x0000a800980d7a24 */ /* 0x040fe200078e02ff */
[----:B------:R-:W-:Y:S01]  /*20e0*/  IADD3 R11, R11, R15, RZ ;  /* 0x0000000f0b0b7210 */ /* 0x000fe20007ffe0ff */
[----:B------:R-:W-:Y:S01]  /*20f0*/  IMAD R15, R152, c[0x0][0x2c0], RZ ;  /* 0x0000b000980f7a24 */ /* 0x000fe200078e02ff */
[----:B------:R-:W-:Y:S01]  /*2100*/  MOV R112, RZ ;  /* 0x000000ff00707202 */ /* 0x000fe20000000f00 */
[C---:B------:R-:W-:Y:S01]  /*2110*/  IMAD R13, R60.reuse, c[0x0][0x2a4], R13 ;  /* 0x0000a9003c0d7a24 */ /* 0x040fe200078e020d */
[----:B------:R-:W-:Y:S01]  /*2120*/  MOV R131, RZ ;  /* 0x000000ff00837202 */ /* 0x000fe20000000f00 */
[----:B------:R-:W-:-:S04]  /*2130*/  IMAD.WIDE.U32 R8, R60, c[0x0][0x2a0], R8 ;  /* 0x0000a8003c087a25 */ /* 0x000fc800078e0008 */
[C---:B------:R-:W-:Y:S01]  /*2140*/  IMAD R15, R60.reuse, c[0x0][0x2c4], R15 ;  /* 0x0000b1003c0f7a24 */ /* 0x040fe200078e020f */
[----:B------:R-:W-:Y:S01]  /*2150*/  IADD3 R19, R9, R13, RZ ;  /* 0x0000000d09137210 */ /* 0x000fe20007ffe0ff */
[----:B------:R-:W-:Y:S01]  /*2160*/  IMAD.WIDE.U32 R10, R60, c[0x0][0x2c0], R10 ;  /* 0x0000b0003c0a7a25 */ /* 0x000fe200078e000a */
[C---:B------:R-:W-:Y:S02]  /*2170*/  LEA R12, P1, R8.reuse, c[0x0][0x318], 0x2 ;  /* 0x0000c600080c7a11 */ /* 0x040fe400078210ff */
[----:B------:R-:W-:Y:S02]  /*2180*/  MOV R9, c[0x0][0x174] ;  /* 0x00005d0000097a02 */ /* 0x000fe40000000f00 */
[----:B------:R-:W-:Y:S02]  /*2190*/  IADD3 R17, R11, R15, RZ ;  /* 0x0000000f0b117210 */ /* 0x000fe40007ffe0ff */
[----:B------:R-:W-:Y:S02]  /*21a0*/  LEA.HI.X R13, R8, c[0x0][0x31c], R19, 0x2, P1 ;  /* 0x0000c700080d7a11 */ /* 0x000fe400008f1413 */
[----:B------:R-:W-:-:S02]  /*21b0*/  LEA R11, R9, UR4, 0x8 ;  /* 0x00000004090b7c11 */ /* 0x000fc4000f8e40ff */
[C---:B------:R-:W-:Y:S02]  /*21c0*/  LEA R14, P2, R10.reuse, c[0x0][0x320], 0x2 ;  /* 0x0000c8000a0e7a11 */ /* 0x040fe400078410ff */
[----:B------:R-:W-:Y:S01]  /*21d0*/  IADD3 R24, P0, R27, R8, RZ ;  /* 0x000000081b187210 */ /* 0x000fe20007f1e0ff */
[----:B------:R-:W-:Y:S01]  /*21e0*/  IMAD.WIDE R8, R11, 0x4, R12 ;  /* 0x000000040b087825 */ /* 0x000fe200078e020c */
[----:B------:R-:W-:Y:S02]  /*21f0*/  IADD3 R26, P1, R27, R10, RZ ;  /* 0x0000000a1b1a7210 */ /* 0x000fe40007f3e0ff */
[----:B------:R-:W-:Y:S02]  /*2200*/  LEA.HI.X R15, R10, c[0x0][0x324], R17, 0x2, P2 ;  /* 0x0000c9000a0f7a11 */ /* 0x000fe400010f1411 */
[C---:B------:R-:W-:Y:S02]  /*2210*/  IADD3.X R25, R16.reuse, R19, RZ, P0, !PT ;  /* 0x0000001310197210 */ /* 0x040fe400007fe4ff */
        /* <DEDUP_REMOVED lines=30> */
.L_x_7843:
[----:B------:R-:W-:Y:S01]  /*2400*/  SHF.R.S32.HI R132, RZ, 0x1f, R129 ;  /* 0x0000001fff847819 */ /* 0x000fe20000011481 */
[----:B------:R-:W-:Y:S01]  /*2410*/  IMAD.WIDE.U32 R8, R129, c[0x0][0x1a0], RZ ;  /* 0x0000680081087a25 */ /* 0x000fe200078e00ff */
[C---:B------:R-:W-:Y:S02]  /*2420*/  SHF.L.U32 R84, R64.reuse, 0x4, RZ ;  /* 0x0000000440547819 */ /* 0x040fe400000006ff */
[----:B------:R-:W-:Y:S01]  /*2430*/  SHF.L.U64.HI R85, R64, 0x4, R97 ;  /* 0x0000000440557819 */ /* 0x000fe20000010261 */
[----:B------:R-:W-:Y:S01]  /*2440*/  IMAD R10, R132, c[0x0][0x1a0], RZ ;  /* 0x00006800840a7a24 */ /* 0x000fe200078e02ff */
[----:B------:R-:W-:-:S03]  /*2450*/  LEA R11, P0, R8, R62, 0x1 ;  /* 0x0000003e080b7211 */ /* 0x000fc600078008ff */
[----:B------:R-:W-:Y:S01]  /*2460*/  IMAD R13, R129, c[0x0][0x1a4], R10 ;  /* 0x00006900810d7a24 */ /* 0x000fe200078e020a */
[----:B------:R-:W-:-:S04]  /*2470*/  IADD3 R10, P1, R11, R84, RZ ;  /* 0x000000540b0a7210 */ /* 0x000fc80007f3e0ff */
        /* <DEDUP_REMOVED lines=16> */
[----:B------:R-:W-:Y:S02]  /*2580*/  IADD3 R13, R13, R133, RZ ;  /* 0x000000850d0d7210 */ /* 0x000fe40007ffe0ff */
[----:B------:R-:W-:Y:S02]  /*2590*/  LEA R14, P0, R12, c[0x0][0x220], 0x2 ;  /* 0x000088000c0e7a11 */ /* 0x000fe400078010ff */
[----:B------:R-:W-:Y:S02]  /*25a0*/  LEA.HI.X R18, R16, R70, R15, 0x1, P1 ;  /* 0x0000004610127211 */ /* 0x000fe400008f0c0f */
[----:B------:R-:W-:Y:S02]  /*25b0*/  LEA.HI.X R15, R12, c[0x0][0x224], R13, 0x2, P0 ;  /* 0x000089000c0f7a11 */ /* 0x000fe400000f140d */
[----:B------:R-:W-:-:S03]  /*25c0*/  IADD3 R16, P0, R19, R84, RZ ;  /* 0x0000005413107210 */ /* 0x000fc60007f1e0ff */
[----:B---3--:R-:W3:Y:S01]  /*25d0*/  LDG.E R114, [R14.64] ;  /* 0x000000060e727981 */ /* 0x008ee2000c1e1900 */
[----:B------:R-:W-:-:S03]  /*25e0*/  IADD3.X R17, R18, R85, RZ, P0, !PT ;  /* 0x0000005512117210 */ /* 0x000fc600007fe4ff */
        /* <DEDUP_REMOVED lines=8> */
[----:B------:R-:W-:-:S04]  /*2670*/  LOP3.LUT R12, R12, 0xfffffe, RZ, 0xc0, !PT ;  /* 0x00fffffe0c0c7812 */ /* 0x000fc800078ec0ff */
[----:B------:R-:W-:Y:S01]  /*2680*/  IADD3 R12, R13, -R12, RZ ;  /* 0x8000000c0d0c7210 */ /* 0x000fe20007ffe0ff */
[----:B---3--:R-:W-:-:S04]  /*2690*/  FMUL.FTZ R139, R114, 1.4426950216293334961 ;  /* 0x3fb8aa3b728b7820 */ /* 0x008fc80000410000 */
[----:B------:R-:W-:Y:S01]  /*26a0*/  FMUL.FTZ R134, R139, R102 ;  /* 0x000000668b867220 */ /* 0x000fe20000410000 */
[----:B0-----:R-:W-:-:S05]  /*26b0*/  IADD3 R8, R64, 0x200, RZ ;  /* 0x0000020040087810 */ /* 0x001fca0007ffe0ff */
[----:B------:R-:W0:Y:S01]  /*26c0*/  MUFU.EX2 R134, R134 ;  /* 0x0000008600867308 */ /* 0x000e220000000800 */
[----:B------:R-:W-:Y:S02]  /*26d0*/  @P0 IADD3 R10, R83, -0x2, RZ ;  /* 0xfffffffe530a0810 */ /* 0x000fe40007ffe0ff */
[----:B------:R-:W-:-:S03]  /*26e0*/  @!P1 LEA R8, R12, R129, 0x8 ;  /* 0x000000810c089211 */ /* 0x000fc600078e40ff */
[----:B------:R-:W-:Y:S01]  /*26f0*/  @P0 IMAD R145, R10, c[0x0][0x16c], R129 ;  /* 0x00005b000a910a24 */ /* 0x000fe200078e0281 */
[----:B------:R-:W-:Y:S02]  /*2700*/  SHF.L.U32 R133, R8, 0x2, RZ ;  /* 0x0000000208857819 */ /* 0x000fe400000006ff */
[----:B-1----:R-:W1:Y:S01]  /*2710*/  LDS.128 R8, [R74.X16] ;  /* 0x000000004a087984 */ /* 0x002e62000000cc00 */
[----:B------:R-:W-:Y:S01]  /*2720*/  ISETP.NE.AND P2, PT, R64, 0x1f, PT ;  /* 0x0000001f4000780c */ /* 0x000fe20003f45270 */
[----:B------:R-:W-:Y:S01]  /*2730*/  HFMA2.MMA R142, -RZ, RZ, 0, 0 ;  /* 0x00000000ff8e7435 */ /* 0x000fe200000001ff */
[----:B------:R-:W-:-:S04]  /*2740*/  @P0 IMAD.WIDE R144, R145, 0x8, R22 ;  /* 0x0000000891900825 */ /* 0x000fc800078e0216 */
[C---:B------:R-:W-:Y:S02]  /*2750*/  FMUL.FTZ R141, R139.reuse, R109 ;  /* 0x0000006d8b8d7220 */ /* 0x040fe40000410000 */
[C---:B------:R-:W-:Y:S02]  /*2760*/  FMUL.FTZ R136, R139.reuse, R104 ;  /* 0x000000688b887220 */ /* 0x040fe40000410000 */
[C---:B------:R-:W-:Y:S02]  /*2770*/  FMUL.FTZ R140, R139.reuse, R111 ;  /* 0x0000006f8b8c7220 */ /* 0x040fe40000410000 */
[C---:B------:R-:W-:Y:S01]  /*2780*/  FMUL.FTZ R138, R139.reuse, R106 ;  /* 0x0000006a8b8a7220 */ /* 0x040fe20000410000 */
[----:B------:R-:W-:Y:S01]  /*2790*/  MUFU.EX2 R141, R141 ;  /* 0x0000008d008d7308 */ /* 0x000fe20000000800 */
[----:B------:R-:W-:-:S07]  /*27a0*/  FMUL.FTZ R124, R139, R113 ;  /* 0x000000718b7c7220 */ /* 0x000fce0000410000 */
[----:B------:R-:W-:Y:S01]  /*27b0*/  MUFU.EX2 R136, R136 ;  /* 0x0000008800887308 */ /* 0x000fe20000000800 */
[----:B------:R-:W-:-:S07]  /*27c0*/  HADD2.F32 R135, -RZ, R4.H0_H0 ;  /* 0x20000004ff877230 */ /* 0x000fce0000004100 */
[----:B------:R-:W-:Y:S01]  /*27d0*/  MUFU.EX2 R140, R140 ;  /* 0x0000008c008c7308 */ /* 0x000fe20000000800 */
[----:B------:R-:W-:-:S07]  /*27e0*/  HADD2.F32 R126, -RZ, R4.H1_H1 ;  /* 0x30000004ff7e7230 */ /* 0x000fce0000004100 */
[----:B------:R-:W-:Y:S01]  /*27f0*/  MUFU.EX2 R138, R138 ;  /* 0x0000008a008a7308 */ /* 0x000fe20000000800 */
[--C-:B-1----:R-:W-:Y:S02]  /*2800*/  HADD2.F32 R116, -RZ, R10.reuse.H0_H0 ;  /* 0x2000000aff747230 */ /* 0x102fe40000004100 */
[----:B------:R-:W-:Y:S02]  /*2810*/  HADD2.F32 R118, -RZ, R10.H1_H1 ;  /* 0x3000000aff767230 */ /* 0x000fe40000004100 */
[----:B------:R-:W-:-:S03]  /*2820*/  HADD2.F32 R137, -RZ, R6.H0_H0 ;  /* 0x20000006ff897230 */ /* 0x000fc60000004100 */
[----:B------:R1:W-:Y:S01]  /*2830*/  MUFU.EX2 R10, R124 ;  /* 0x0000007c000a7308 */ /* 0x0003e20000000800 */
[----:B------:R-:W-:Y:S02]  /*2840*/  HADD2.F32 R130, -RZ, R6.H1_H1 ;  /* 0x30000006ff827230 */ /* 0x000fe40000004100 */
[----:B------:R-:W-:Y:S01]  /*2850*/  HADD2.F32 R128, -RZ, R7.H0_H0 ;  /* 0x20000007ff807230 */ /* 0x000fe20000004100 */
[----:B------:R-:W-:Y:S01]  /*2860*/  BSSY B0, `(.L_x_7823) ;  /* 0x0000030000007945 */ /* 0x000fe20003800000 */
[----:B------:R-:W-:Y:S02]  /*2870*/  HADD2.F32 R120, -RZ, R11.H0_H0 ;  /* 0x2000000bff787230 */ /* 0x000fe40000004100 */
[----:B-1----:R-:W-:Y:S01]  /*2880*/  HADD2.F32 R124, -RZ, R5.H1_H1 ;  /* 0x30000005ff7c7230 */ /* 0x002fe20000004100 */
[----:B------:R-:W-:Y:S01]  /*2890*/  FMUL.FTZ R157, R135, R102 ;  /* 0x00000066879d7220 */ /* 0x000fe20000410000 */
[----:B------:R-:W-:Y:S01]  /*28a0*/  HADD2.F32 R122, -RZ, R11.H1_H1 ;  /* 0x3000000bff7a7230 */ /* 0x000fe20000004100 */
[----:B------:R-:W-:-:S02]  /*28b0*/  FMUL.FTZ R148, R126, R109 ;  /* 0x0000006d7e947220 */ /* 0x000fc40000410000 */
[----:B------:R-:W-:Y:S02]  /*28c0*/  FMUL.FTZ R146, R124, R111 ;  /* 0x0000006f7c927220 */ /* 0x000fe40000410000 */
[----:B------:R-:W-:Y:S01]  /*28d0*/  FMUL.FTZ R11, R128, R119 ;  /* 0x00000077800b7220 */ /* 0x000fe20000410000 */
[----:B--2---:R1:W-:Y:S01]  /*28e0*/  STS.128 [R74.X16+0x210], R16 ;  /* 0x000210104a007388 */ /* 0x0043e2000000cc00 */
[----:B------:R-:W-:-:S06]  /*28f0*/  NOP ;  /* 0x0000000000007918 */ /* 0x000fcc0000000000 */
[----:B------:R-:W2:Y:S04]  /*2900*/  LDS.128 R12, [R74.X16+0x210] ;  /* 0x000210004a0c7984 */ /* 0x000ea8000000cc00 */
[----:B0-----:R0:W-:Y:S04]  /*2910*/  STS [R133+0xe98], R134 ;  /* 0x000e988685007388 */ /* 0x0011e80000000800 */
[----:B------:R-:W-:Y:S01]  /*2920*/  BAR.SYNC.DEFER_BLOCKING 0x0 ;  /* 0x0000000000007b1d */ /* 0x000fe20000010000 */
[--C-:B-1----:R-:W-:Y:S02]  /*2930*/  HADD2.F32 R16, -RZ, R8.reuse.H0_H0 ;  /* 0x20000008ff107230 */ /* 0x102fe40000004100 */
[----:B------:R-:W-:-:S03]  /*2940*/  HADD2.F32 R17, -RZ, R8.H1_H1 ;  /* 0x30000008ff117230 */ /* 0x000fc60000004100 */
[----:B------:R1:W3:Y:S04]  /*2950*/  @P2 LDS R143, [R64.X4+0x169c] ;  /* 0x00169c00408f2984 */ /* 0x0002e80000004800 */
[----:B------:R4:W5:Y:S01]  /*2960*/  @P0 LDG.E R142, [R144.64+0x4] ;  /* 0x00000406908e0981 */ /* 0x000962000c1e1900 */
[----:B--2---:R-:W-:Y:S02]  /*2970*/  HADD2.F32 R8, -RZ, R12.H0_H0 ;  /* 0x2000000cff087230 */ /* 0x004fe40000004100 */
[----:B------:R-:W-:Y:S02]  /*2980*/  HADD2.F32 R160, -RZ, R14.H0_H0 ;  /* 0x2000000effa07230 */ /* 0x000fe40000004100 */
[----:B----4-:R-:W-:Y:S01]  /*2990*/  HADD2.F32 R144, -RZ, R12.H1_H1 ;  /* 0x3000000cff907230 */ /* 0x010fe20000004100 */
[C---:B------:R-:W-:Y:S01]  /*29a0*/  FMUL.FTZ R12, R139.reuse, R110 ;  /* 0x0000006e8b0c7220 */ /* 0x040fe20000410000 */
[----:B------:R-:W-:Y:S01]  /*29b0*/  HADD2.F32 R162, -RZ, R14.H1_H1 ;  /* 0x3000000effa27230 */ /* 0x000fe20000004100 */
[----:B------:R-:W-:-:S04]  /*29c0*/  FMUL.FTZ R14, R139, R119 ;  /* 0x000000778b0e7220 */ /* 0x000fc80000410000 */
[----:B------:R-:W2:Y:S01]  /*29d0*/  MUFU.EX2 R12, R12 ;  /* 0x0000000c000c7308 */ /* 0x000ea20000000800 */
[--C-:B------:R-:W-:Y:S02]  /*29e0*/  HADD2.F32 R164, -RZ, R15.reuse.H0_H0 ;  /* 0x2000000fffa47230 */ /* 0x100fe40000004100 */
[----:B------:R-:W-:-:S05]  /*29f0*/  HADD2.F32 R166, -RZ, R15.H1_H1 ;  /* 0x3000000fffa67230 */ /* 0x000fca0000004100 */
[----:B------:R-:W4:Y:S01]  /*2a00*/  MUFU.EX2 R14, R14 ;  /* 0x0000000e000e7308 */ /* 0x000f220000000800 */
[----:B0-----:R-:W-:Y:S01]  /*2a10*/  HADD2.F32 R133, -RZ, R5.H0_H0 ;  /* 0x20000005ff857230 */ /* 0x001fe20000004100 */
[----:B------:R-:W-:Y:S02]  /*2a20*/  FMUL.FTZ R145, R125, R164 ;  /* 0x000000a47d917220 */ /* 0x000fe40000410000 */
        /* <DEDUP_REMOVED lines=9> */
[----:B------:R-:W-:Y:S01]  /*2ac0*/  HADD2.F32 R139, -RZ, R7.H1_H1 ;  /* 0x30000007ff8b7230 */ /* 0x000fe20000004100 */
[----:B--2---:R-:W-:Y:S01]  /*2ad0*/  FFMA.FTZ R151, R12, R166, R145 ;  /* 0x000000a60c977223 */ /* 0x004fe20000010091 */
[----:B------:R-:W-:Y:S05]  /*2ae0*/  @P2 BRA `(.L_x_7824) ;  /* 0x0000007000002947 */ /* 0x000fea0003800000 */
[----:B-1-3--:R-:W-:Y:S02]  /*2af0*/  ISETP.NE.AND P0, PT, R83, c[0x0][0x174], PT ;  /* 0x00005d0053007a0c */ /* 0x00afe40003f05270 */
[----:B------:R-:W-:-:S11]  /*2b00*/  MOV R143, 0x3f800000 ;  /* 0x3f800000008f7802 */ /* 0x000fd60000000f00 */
[----:B------:R-:W-:-:S04]  /*2b10*/  @P0 LEA.HI R9, R83, R83, RZ, 0x1 ;  /* 0x0000005353090211 */ /* 0x000fc800078f08ff */
[----:B------:R-:W-:-:S04]  /*2b20*/  @P0 LOP3.LUT R162, R9, 0xfffffe, RZ, 0xc0, !PT ;  /* 0x00fffffe09a20812 */ /* 0x000fc800078ec0ff */
[----:B------:R-:W-:-:S04]  /*2b30*/  @P0 IADD3 R162, -R162, R83, RZ ;  /* 0x00000053a2a20210 */ /* 0x000fc80007ffe1ff */
[----:B------:R-:W-:-:S05]  /*2b40*/  @P0 LEA R162, R162, R129, 0x8 ;  /* 0x00000081a2a20211 */ /* 0x000fca00078e40ff */
[----:B------:R0:W1:Y:S02]  /*2b50*/  @P0 LDS R143, [R162.X4+0xe98] ;  /* 0x000e9800a28f0984 */ /* 0x0000640000004800 */
.L_x_7824:
[----:B-1-3--:R-:W-:Y:S05]  /*2b60*/  BSYNC B0 ;  /* 0x0000000000007941 */ /* 0x00afea0003800000 */
.L_x_7823:
[----:B------:R-:W-:Y:S01]  /*2b70*/  FMUL.FTZ R9, R12, R143 ;  /* 0x0000008f0c097220 */ /* 0x000fe20000410000 */
[C---:B------:R-:W-:Y:S01]  /*2b80*/  ISETP.NE.AND P0, PT, R154.reuse, 0x1f, PT ;  /* 0x0000001f9a00780c */ /* 0x040fe20003f05270 */
[----:B------:R-:W-:Y:S01]  /*2b90*/  FMUL.FTZ R149, R121, R160 ;  /* 0x000000a079957220 */ /* 0x000fe20000410000 */
[----:B------:R-:W-:Y:S01]  /*2ba0*/  ISETP.GE.U32.AND P3, PT, R154, 0x1e, PT ;  /* 0x0000001e9a00780c */ /* 0x000fe20003f66070 */
[----:B----4-:R-:W-:Y:S01]  /*2bb0*/  FFMA.FTZ R151, R14, R151, R147 ;  /* 0x000000970e977223 */ /* 0x010fe20000010093 */
[----:B------:R-:W-:Y:S01]  /*2bc0*/  ISETP.GE.U32.AND P4, PT, R154, 0x18, PT ;  /* 0x000000189a00780c */ /* 0x000fe20003f86070 */
[----:B------:R-:W-:Y:S01]  /*2bd0*/  FMUL.FTZ R9, R14, R9 ;  /* 0x000000090e097220 */ /* 0x000fe20000410000 */
[----:B------:R-:W-:Y:S01]  /*2be0*/  SHF.L.U32 R176, R129, 0x3, RZ ;  /* 0x0000000381b07819 */ /* 0x000fe200000006ff */
[----:B------:R-:W-:Y:S01]  /*2bf0*/  FMUL.FTZ R161, R117, R158 ;  /* 0x0000009e75a17220 */ /* 0x000fe20000410000 */
[----:B-----5:R1:W-:Y:S01]  /*2c00*/  SHFL.IDX PT, R177, R142, RZ, 0x1f ;  /* 0x00001fff8eb17589 */ /* 0x0203e200000e0000 */
[----:B------:R-:W-:Y:S01]  /*2c10*/  FFMA.FTZ R153, R10, R151, R149 ;  /* 0x000000970a997223 */ /* 0x000fe20000010095 */
[----:B------:R-:W-:Y:S01]  /*2c20*/  ISETP.NE.AND P5, PT, R64, RZ, PT ;  /* 0x000000ff4000720c */ /* 0x000fe20003fa5270 */
[----:B------:R-:W-:Y:S01]  /*2c30*/  FMUL.FTZ R9, R10, R9 ;  /* 0x000000090a097220 */ /* 0x000fe20000410000 */
[----:B------:R-:W-:Y:S01]  /*2c40*/  BSSY B0, `(.L_x_7825) ;  /* 0x00000cf000007945 */ /* 0x000fe20003800000 */
[----:B------:R-:W-:-:S02]  /*2c50*/  FMUL.FTZ R151, R101, R156 ;  /* 0x0000009c65977220 */ /* 0x000fc40000410000 */
[C---:B------:R-:W-:Y:S01]  /*2c60*/  FFMA.FTZ R156, R138.reuse, R153, R161 ;  /* 0x000000998a9c7223 */ /* 0x040fe200000100a1 */
[----:B-1----:R-:W-:Y:S01]  /*2c70*/  P2R R142, PR, RZ, 0x20 ;  /* 0x00000020ff8e7803 */ /* 0x002fe20000000000 */
        /* <DEDUP_REMOVED lines=11> */
[----:B------:R-:W-:Y:S01]  /*2d30*/  FMUL.FTZ R163, R18, R155 ;  /* 0x0000009b12a37220 */ /* 0x000fe20000410000 */
[----:B------:R-:W1:Y:S01]  /*2d40*/  SHFL.DOWN PT, R164, R168, 0x1, 0x1f ;  /* 0x08201f00a8a47f89 */ /* 0x000e6200000e0000 */
[----:B------:R-:W-:Y:S02]  /*2d50*/  FFMA.FTZ R9, R141, R160, R158 ;  /* 0x000000a08d097223 */ /* 0x000fe4000001009e */
[----:B------:R-:W-:Y:S01]  /*2d60*/  FMUL.FTZ R159, R134, R141 ;  /* 0x0000008d869f7220 */ /* 0x000fe20000410000 */
[----:B0-----:R-:W0:Y:S01]  /*2d70*/  SHFL.DOWN PT, R162, R179, 0x1, 0x1f ;  /* 0x08201f00b3a27f89 */ /* 0x001e2200000e0000 */
        /* <DEDUP_REMOVED lines=18> */
[C---:B-1----:R-:W-:Y:S01]  /*2ea0*/  @P0 FFMA.FTZ R168, R179.reuse, R164, R168 ;  /* 0x000000a4b3a80223 */ /* 0x042fe200000100a8 */
[----:B------:R-:W1:Y:S01]  /*2eb0*/  SHFL.UP PT, R9, R144, 0x1, RZ ;  /* 0x0420000090097989 */ /* 0x000e6200000e00ff */
[----:B0-----:R-:W-:Y:S01]  /*2ec0*/  @P0 FMUL.FTZ R179, R179, R162 ;  /* 0x000000a2b3b30220 */ /* 0x001fe20000410000 */
[----:B------:R-:W-:Y:S02]  /*2ed0*/  ISETP.GE.AND P0, PT, R74, 0x1, PT ;  /* 0x000000014a00780c */ /* 0x000fe40003f06270 */
[----:B------:R-:W0:Y:S04]  /*2ee0*/  SHFL.UP PT, R8, R175, 0x1, RZ ;  /* 0x04200000af087989 */ /* 0x000e2800000e00ff */
[----:B------:R-:W2:Y:S04]  /*2ef0*/  SHFL.DOWN PT, R164, R168, 0x2, 0x1f ;  /* 0x08401f00a8a47f89 */ /* 0x000ea800000e0000 */
[----:B------:R-:W3:Y:S03]  /*2f00*/  SHFL.DOWN PT, R162, R179, 0x2, 0x1f ;  /* 0x08401f00b3a27f89 */ /* 0x000ee600000e0000 */
[----:B-1----:R-:W-:-:S02]  /*2f10*/  @P0 FFMA.FTZ R144, R175, R9, R144 ;  /* 0x00000009af900223 */ /* 0x002fc40000010090 */
[----:B0-----:R-:W-:-:S03]  /*2f20*/  @P0 FMUL.FTZ R175, R175, R8 ;  /* 0x00000008afaf0220 */ /* 0x001fc60000410000 */
        /* <DEDUP_REMOVED lines=73> */
[----:B------:R-:W-:Y:S02]  /*33c0*/  FMUL.FTZ R162, R149, R106 ;  /* 0x0000006a95a27220 */ /* 0x000fe40000410000 */
[----:B------:R-:W-:Y:S02]  /*33d0*/  FMUL.FTZ R141, R142, R111 ;  /* 0x0000006f8e8d7220 */ /* 0x000fe40000410000 */
[----:B------:R-:W-:-:S02]  /*33e0*/  FFMA.FTZ R170, R138, R168, R167 ;  /* 0x000000a88aaa7223 */ /* 0x000fc400000100a7 */
[----:B------:R-:W-:Y:S02]  /*33f0*/  FFMA.FTZ R146, R19, -R146, R168 ;  /* 0x8000009213927223 */ /* 0x000fe400000100a8 */
[----:B------:R-:W-:Y:S02]  /*3400*/  FFMA.FTZ R9, R140, R148, R9 ;  /* 0x000000948c097223 */ /* 0x000fe40000010009 */
[----:B------:R-:W-:Y:S02]  /*3410*/  FMUL.FTZ R161, R137, R162 ;  /* 0x000000a289a17220 */ /* 0x000fe40000410000 */
[----:B------:R-:W-:Y:S02]  /*3420*/  FFMA.FTZ R9, R146, R141, R9 ;  /* 0x0000008d92097223 */ /* 0x000fe40000010009 */
[----:B------:R-:W-:Y:S01]  /*3430*/  FFMA.FTZ R138, R116, -R13, R170 ;  /* 0x8000000d748a7223 */ /* 0x000fe200000100aa */
[----:B------:R0:W-:Y:S01]  /*3440*/  STS [R76.X4+0x430], R161 ;  /* 0x000430a14c007388 */ /* 0x0001e20000004800 */
[----:B------:R-:W-:-:S02]  /*3450*/  FMUL.FTZ R164, R143, R110 ;  /* 0x0000006e8fa47220 */ /* 0x000fc40000410000 */
[----:B------:R-:W-:Y:S02]  /*3460*/  FMUL.FTZ R181, R145, R119 ;  /* 0x0000007791b57220 */ /* 0x000fe40000410000 */
[----:B------:R-:W-:Y:S02]  /*3470*/  FMUL.FTZ R175, R147, R113 ;  /* 0x0000007193af7220 */ /* 0x000fe40000410000 */
[----:B------:R-:W-:Y:S02]  /*3480*/  FFMA.FTZ R162, R138, R162, R9 ;  /* 0x000000a28aa27223 */ /* 0x000fe40000010009 */
        /* <DEDUP_REMOVED lines=9> */
[----:B------:R0:W-:Y:S01]  /*3520*/  STS [R76.X4+0x434], R179 ;  /* 0x000434b34c007388 */ /* 0x0001e20000004800 */
[----:B------:R-:W-:Y:S01]  /*3530*/  FFMA.FTZ R10, R10, R170, R169 ;  /* 0x000000aa0a0a7223 */ /* 0x000fe200000100a9 */
[----:B------:R-:W-:Y:S02]  /*3540*/  LEA R8, R83, R64, 0x8 ;  /* 0x0000004053087211 */ /* 0x000fe400078e40ff */
[----:B------:R-:W-:Y:S01]  /*3550*/  STS [R76.X4+0x42c], R163 ;  /* 0x00042ca34c007388 */ /* 0x000fe20000004800 */
[----:B------:R-:W-:Y:S01]  /*3560*/  FFMA.FTZ R14, R14, R10, R171 ;  /* 0x0000000a0e0e7223 */ /* 0x000fe200000100ab */
[----:B------:R-:W-:Y:S01]  /*3570*/  IADD3 R8, R8, -0x100, RZ ;  /* 0xffffff0008087810 */ /* 0x000fe20007ffe0ff */
[----:B------:R-:W-:Y:S01]  /*3580*/  FFMA.FTZ R141, R118, -R15, R10 ;  /* 0x8000000f768d7223 */ /* 0x000fe2000001000a */
[----:B------:R-:W-:Y:S01]  /*3590*/  STS [R76.X4+0x428], R161 ;  /* 0x000428a14c007388 */ /* 0x000fe20000004800 */
[----:B------:R-:W-:Y:S01]  /*35a0*/  FFMA.FTZ R155, R120, -R11, R14 ;  /* 0x8000000b789b7223 */ /* 0x000fe2000001000e */
[----:B0-----:R-:W-:Y:S01]  /*35b0*/  SHF.L.U32 R179, R112, 0x2, RZ ;  /* 0x0000000270b37819 */ /* 0x001fe200000006ff */
[----:B------:R-:W-:Y:S01]  /*35c0*/  FFMA.FTZ R162, R141, R175, R162 ;  /* 0x000000af8da27223 */ /* 0x000fe200000100a2 */
[----:B------:R-:W-:Y:S01]  /*35d0*/  STS [R76.X4+0x424], R157 ;  /* 0x0004249d4c007388 */ /* 0x000fe20000004800 */
[----:B------:R-:W-:-:S02]  /*35e0*/  FFMA.FTZ R12, R12, R14, R173 ;  /* 0x0000000e0c0c7223 */ /* 0x000fc400000100ad */
[----:B------:R-:W-:Y:S01]  /*35f0*/  FFMA.FTZ R156, R155, R181, R162 ;  /* 0x000000b59b9c7223 */ /* 0x000fe200000100a2 */
[----:B------:R0:W-:Y:S01]  /*3600*/  STS [R76.X4+0x420], R9 ;  /* 0x000420094c007388 */ /* 0x0001e20000004800 */
[----:B------:R-:W-:Y:S01]  /*3610*/  IADD3 R162, -R8, c[0x0][0x168], RZ ;  /* 0x00005a0008a27a10 */ /* 0x000fe20007ffe1ff */
[----:B------:R-:W-:Y:S02]  /*3620*/  FFMA.FTZ R148, R122, -R159, R12 ;  /* 0x8000009f7a947223 */ /* 0x000fe4000001000c */
[----:B------:R-:W-:Y:S01]  /*3630*/  BAR.SYNC.DEFER_BLOCKING 0x0 ;  /* 0x0000000000007b1d */ /* 0x000fe20000010000 */
[----:B------:R-:W-:Y:S01]  /*3640*/  FMUL.FTZ R11, R95, R160 ;  /* 0x000000a05f0b7220 */ /* 0x000fe20000410000 */
[----:B------:R-:W-:Y:S01]  /*3650*/  ISETP.GE.AND P0, PT, R162, 0x1, PT ;  /* 0x00000001a200780c */ /* 0x000fe20003f06270 */
[----:B------:R-:W-:Y:S01]  /*3660*/  FMUL.FTZ R13, R148, R164 ;  /* 0x000000a4940d7220 */ /* 0x000fe20000410000 */
[----:B------:R-:W-:Y:S01]  /*3670*/  SHF.L.U64.HI R160, R112, 0x2, R131 ;  /* 0x0000000270a07819 */ /* 0x000fe20000010283 */
[----:B------:R-:W-:-:S02]  /*3680*/  FMUL.FTZ R15, R117, R168 ;  /* 0x000000a8750f7220 */ /* 0x000fc40000410000 */
[----:B------:R-:W-:Y:S02]  /*3690*/  FADD.FTZ R156, R156, R13 ;  /* 0x0000000d9c9c7221 */ /* 0x000fe40000010000 */
[----:B0-----:R-:W-:Y:S02]  /*36a0*/  FMUL.FTZ R9, R103, R158 ;  /* 0x0000009e67097220 */ /* 0x001fe40000410000 */
[----:B------:R-:W-:Y:S02]  /*36b0*/  FMUL.FTZ R13, R101, R166 ;  /* 0x000000a6650d7220 */ /* 0x000fe40000410000 */
[----:B------:R-:W-:Y:S02]  /*36c0*/  FMUL.FTZ R173, R121, R170 ;  /* 0x000000aa79ad7220 */ /* 0x000fe40000410000 */
[----:B------:R-:W-:Y:S02]  /*36d0*/  FMUL.FTZ R175, R125, R14 ;  /* 0x0000000e7daf7220 */ /* 0x000fe40000410000 */
[----:B------:R-:W-:-:S02]  /*36e0*/  FMUL.FTZ R177, R127, R12 ;  /* 0x0000000c7fb17220 */ /* 0x000fc40000410000 */
        /* <DEDUP_REMOVED lines=36> */
.L_x_7826:
[----:B01234-:R-:W-:Y:S05]  /*3930*/  BSYNC B0 ;  /* 0x0000000000007941 */ /* 0x01ffea0003800000 */
.L_x_7825:
        /* <DEDUP_REMOVED lines=18> */
.L_x_7828:
[----:B0-----:R-:W-:Y:S05]  /*3a60*/  BSYNC B0 ;  /* 0x0000000000007941 */ /* 0x001fea0003800000 */
.L_x_7827:
        /* <DEDUP_REMOVED lines=9> */
.L_x_7830:
[----:B------:R-:W-:Y:S05]  /*3b00*/  BSYNC B0 ;  /* 0x0000000000007941 */ /* 0x000fea0003800000 */
.L_x_7829:
        /* <DEDUP_REMOVED lines=9> */
.L_x_7832:
[----:B------:R-:W-:Y:S05]  /*3ba0*/  BSYNC B0 ;  /* 0x0000000000007941 */ /* 0x000fea0003800000 */
.L_x_7831:
        /* <DEDUP_REMOVED lines=9> */
.L_x_7834:
[----:B------:R-:W-:Y:S05]  /*3c40*/  BSYNC B0 ;  /* 0x0000000000007941 */ /* 0x000fea0003800000 */
.L_x_7833:
        /* <DEDUP_REMOVED lines=9> */
.L_x_7836:
[----:B------:R-:W-:Y:S05]  /*3ce0*/  BSYNC B0 ;  /* 0x0000000000007941 */ /* 0x000fea0003800000 */
.L_x_7835:
        /* <DEDUP_REMOVED lines=9> */
.L_x_7838:
[----:B------:R-:W-:Y:S05]  /*3d80*/  BSYNC B0 ;  /* 0x0000000000007941 */ /* 0x000fea0003800000 */
.L_x_7837:
        /* <DEDUP_REMOVED lines=9> */
.L_x_7840:
[----:B------:R-:W-:Y:S05]  /*3e20*/  BSYNC B0 ;  /* 0x0000000000007941 */ /* 0x000fea0003800000 */
.L_x_7839:
        /* <DEDUP_REMOVED lines=12> */
[C---:B------:R-:W-:Y:S02]  /*3ef0*/  FMUL.FTZ R151, R114.reuse, R151 ;  /* 0x0000009772977220 */ /* 0x040fe40000410000 */
[----:B------:R-:W-:Y:S02]  /*3f00*/  FMUL.FTZ R153, R114, R153 ;  /* 0x0000009972997220 */ /* 0x000fe40000410000 */
[----:B------:R-:W-:Y:S02]  /*3f10*/  FMUL.FTZ R145, R120, R145 ;  /* 0x0000009178917220 */ /* 0x000fe40000410000 */
[----:B0-----:R-:W-:Y:S02]  /*3f20*/  @P0 FADD R9, R156, R9 ;  /* 0x000000099c090221 */ /* 0x001fe40000000000 */
[----:B----4-:R-:W-:Y:S02]  /*3f30*/  FMUL.FTZ R13, R118, R147 ;  /* 0x00000093760d7220 */ /* 0x010fe40000410000 */
        /* <DEDUP_REMOVED lines=16> */
[----:B------:R-:W-:Y:S01]  /*4040*/  FFMA.FTZ R153, R135, R16, R153 ;  /* 0x0000001087997223 */ /* 0x000fe20000010099 */
[----:B------:R-:W0:Y:S01]  /*4050*/  SHFL.DOWN P0, R11, R10, 0x4, 0x1f ;  /* 0x08801f000a0b7f89 */ /* 0x000e220000000000 */
[----:B------:R-:W-:Y:S02]  /*4060*/  FMUL.FTZ R9, R136, R9 ;  /* 0x0000000988097220 */ /* 0x000fe40000410000 */
[----:B------:R-:W-:Y:S02]  /*4070*/  FFMA.FTZ R108, R145, R119, R108 ;  /* 0x00000077916c7223 */ /* 0x000fe4000001006c */
[----:B------:R-:W-:Y:S02]  /*4080*/  FFMA.FTZ R126, R126, R17, R9 ;  /* 0x000000117e7e7223 */ /* 0x000fe40000010009 */
[----:B------:R-:W-:-:S02]  /*4090*/  FFMA.FTZ R100, R13, R113, R100 ;  /* 0x000000710d647223 */ /* 0x000fc40000010064 */
[----:B------:R-:W-:Y:S02]  /*40a0*/  FFMA.FTZ R115, R122, R110, R115 ;  /* 0x0000006e7a737223 */ /* 0x000fe40000010073 */
[----:B------:R-:W-:Y:S02]  /*40b0*/  FADD.FTZ R91, R128, R91 ;  /* 0x0000005b805b7221 */ /* 0x000fe40000010000 */
[----:B------:R-:W-:Y:S02]  /*40c0*/  FFMA.FTZ R107, R116, R106, R107 ;  /* 0x0000006a746b7223 */ /* 0x000fe4000001006b */
[----:B------:R-:W-:Y:S02]  /*40d0*/  FADD.FTZ R89, R8, R89 ;  /* 0x0000005908597221 */ /* 0x000fe40000010000 */
[----:B------:R-:W-:Y:S02]  /*40e0*/  FADD.FTZ R90, R143, R90 ;  /* 0x0000005a8f5a7221 */ /* 0x000fe40000010000 */
[----:B------:R-:W-:-:S02]  /*40f0*/  FFMA.FTZ R98, R19, R111, R98 ;  /* 0x0000006f13627223 */ /* 0x000fc40000010062 */
[----:B------:R-:W-:Y:S02]  /*4100*/  FADD.FTZ R92, R149, R92 ;  /* 0x0000005c955c7221 */ /* 0x000fe40000010000 */
[----:B------:R-:W-:Y:S02]  /*4110*/  FFMA.FTZ R96, R17, R109, R96 ;  /* 0x0000006d11607223 */ /* 0x000fe40000010060 */
[----:B0-----:R-:W-:Y:S02]  /*4120*/  @P0 FADD R11, R10, R11 ;  /* 0x0000000b0a0b0221 */ /* 0x001fe40000000000 */
[----:B------:R-:W-:Y:S02]  /*4130*/  FFMA.FTZ R99, R16, R102, R99 ;  /* 0x0000006610637223 */ /* 0x000fe40000010063 */
[----:B------:R-:W-:Y:S01]  /*4140*/  FADD.FTZ R93, R18, R93 ;  /* 0x0000005d125d7221 */ /* 0x000fe20000010000 */
[----:B------:R-:W0:Y:S01]  /*4150*/  SHFL.DOWN P0, R12, R11, 0x8, 0x1f ;  /* 0x09001f000b0c7f89 */ /* 0x000e220000000000 */
[----:B------:R-:W-:-:S02]  /*4160*/  FADD.FTZ R87, R126, R87 ;  /* 0x000000577e577221 */ /* 0x000fc40000010000 */
[----:B------:R-:W-:Y:S02]  /*4170*/  FADD.FTZ R94, R153, R94 ;  /* 0x0000005e995e7221 */ /* 0x000fe40000010000 */
[----:B0-----:R-:W-:Y:S01]  /*4180*/  @P0 FADD R12, R11, R12 ;  /* 0x0000000c0b0c0221 */ /* 0x001fe20000000000 */
[----:B------:R-:W-:Y:S01]  /*4190*/  ISETP.NE.AND P0, PT, R74, RZ, PT ;  /* 0x000000ff4a00720c */ /* 0x000fe20003f05270 */
[----:B------:R-:W-:-:S03]  /*41a0*/  FMUL.FTZ R11, R114, R142 ;  /* 0x0000008e720b7220 */ /* 0x000fc60000410000 */
[----:B------:R-:W0:Y:S01]  /*41b0*/  SHFL.DOWN P1, R15, R12, 0x10, 0x1f ;  /* 0x0a001f000c0f7f89 */ /* 0x000e220000020000 */
[----:B------:R-:W-:-:S04]  /*41c0*/  FMUL.FTZ R11, R146, R11 ;  /* 0x0000000b920b7220 */ /* 0x000fc80000410000 */
[----:B------:R-:W-:-:S04]  /*41d0*/  FFMA.FTZ R11, R124, R19, R11 ;  /* 0x000000137c0b7223 */ /* 0x000fc8000001000b */
        /* <DEDUP_REMOVED lines=10> */
.L_x_7842:
[----:B0-----:R-:W-:Y:S05]  /*4280*/  BSYNC B0 ;  /* 0x0000000000007941 */ /* 0x001fea0003800000 */
.L_x_7841:
[----:B------:R-:W-:Y:S02]  /*4290*/  IADD3 R129, R129, 0x1, RZ ;  /* 0x0000000181817810 */ /* 0x000fe40007ffe0ff */
[----:B------:R-:W-:Y:S02]  /*42a0*/  IADD3 R112, P1, R112, 0x1, RZ ;  /* 0x0000000170707810 */ /* 0x000fe40007f3e0ff */
[----:B------:R-:W-:Y:S02]  /*42b0*/  ISETP.GE.AND P0, PT, R129, c[0x0][0x16c], PT ;  /* 0x00005b0081007a0c */ /* 0x000fe40003f06270 */
[----:B------:R-:W-:-:S11]  /*42c0*/  IADD3.X R131, RZ, R131, RZ, P1, !PT ;  /* 0x00000083ff837210 */ /* 0x000fd60000ffe4ff */
[----:B------:R-:W-:Y:S01]  /*42d0*/  @P0 CALL.REL.NOINC `(.L_x_7822) ;  /* 0x0000001000000944 */ /* 0x000fe20003c00000 */
[----:B------:R-:W-:Y:S05]  /*42e0*/  BRA `(.L_x_7843) ;  /* 0xffffe11000007947 */ /* 0x000fea000383ffff */
.L_x_7822:
[----:B------:R-:W-:Y:S01]  /*42f0*/  BAR.SYNC.DEFER_BLOCKING 0x0 ;  /* 0x0000000000007b1d */ /* 0x000fe20000010000 */
[----:B------:R-:W-:Y:S02]  /*4300*/  SHF.R.S32.HI R4, RZ, 0x1f, R64 ;  /* 0x0000001fff047819 */ /* 0x000fe40000011440 */
[----:B------:R-:W-:-:S04]  /*4310*/  LEA R8, P0, R64, R63, 0x4 ;  /* 0x0000003f40087211 */ /* 0x000fc800078020ff */
[----:B------:R-:W-:-:S06]  /*4320*/  LEA.HI.X R9, R64, R65, R4, 0x4, P0 ;  /* 0x0000004140097211 */ /* 0x000fcc00000f2404 */
[----:B------:R-:W4:Y:S01]  /*4330*/  LDG.E.128 R8, [R8.64] ;  /* 0x0000000608087981 */ /* 0x000f22000c1e1d00 */
        /* <DEDUP_REMOVED lines=8> */
[----:B------:R-:W-:Y:S01]  /*43c0*/  IADD3 R26, R83, -0x1, RZ ;  /* 0xffffffff531a7810 */ /* 0x000fe20007ffe0ff */
[----:B----4-:R-:W-:Y:S01]  /*43d0*/  STS.128 [R74.X16], R8 ;  /* 0x000000084a007388 */ /* 0x010fe2000000cc00 */
[----:B------:R-:W-:-:S06]  /*43e0*/  NOP ;  /* 0x0000000000007918 */ /* 0x000fcc0000000000 */
[----:B------:R-:W0:Y:S04]  /*43f0*/  LDS.128 R4, [R74.X16] ;  /* 0x000000004a047984 */ /* 0x000e28000000cc00 */
[----:B------:R-:W-:Y:S06]  /*4400*/  BAR.SYNC.DEFER_BLOCKING 0x0 ;  /* 0x0000000000007b1d */ /* 0x000fec0000010000 */
[----:B------:R-:W-:Y:S01]  /*4410*/  STS.128 [R74.X16], R112 ;  /* 0x000000704a007388 */ /* 0x000fe2000000cc00 */
[----:B0-----:R-:W-:-:S02]  /*4420*/  HADD2.F32 R13, -RZ, R4.H0_H0 ;  /* 0x20000004ff0d7230 */ /* 0x001fc40000004100 */
        /* <DEDUP_REMOVED lines=15> */
[----:B------:R-:W-:Y:S01]  /*4520*/  FSETP.GTU.FTZ.AND P4, PT, R9, 20, PT ;  /* 0x41a000000900780b */ /* 0x000fe20003f9c000 */
[----:B------:R-:W-:-:S04]  /*4530*/  FADD.FTZ R12, R5, R58 ;  /* 0x0000003a050c7221 */ /* 0x000fc80000010000 */
[----:B------:R-:W0:Y:S01]  /*4540*/  @!P6 MUFU.EX2 R4, R4 ;  /* 0x000000040004e308 */ /* 0x000e220000000800 */
[----:B------:R-:W-:Y:S01]  /*4550*/  FSETP.GTU.FTZ.AND P2, PT, R12, 20, PT ;  /* 0x41a000000c00780b */ /* 0x000fe20003f5c000 */
[----:B------:R-:W-:-:S06]  /*4560*/  @!P0 FMUL.FTZ R8, R13, -1.4426950216293334961 ;  /* 0xbfb8aa3b0d088820 */ /* 0x000fcc0000410000 */
[----:B------:R4:W5:Y:S06]  /*4570*/  @!P0 MUFU.EX2 R10, R8 ;  /* 0x00000008000a8308 */ /* 0x00096c0000000800 */
[----:B------:R-:W-:Y:S01]  /*4580*/  @!P2 FMUL.FTZ R6, R12, -1.4426950216293334961 ;  /* 0xbfb8aa3b0c06a820 */ /* 0x000fe20000410000 */
[----:B------:R-:W-:Y:S01]  /*4590*/  SHF.L.U32 R12, R26, 0x8, RZ ;  /* 0x000000081a0c7819 */ /* 0x000fe200000006ff */
[----:B0-----:R-:W-:Y:S02]  /*45a0*/  @!P6 FADD.FTZ R5, R4, 1 ;  /* 0x3f8000000405e421 */ /* 0x001fe40000010000 */
[----:B------:R-:W-:Y:S01]  /*45b0*/  @!P1 FMUL.FTZ R4, R11, -1.4426950216293334961 ;  /* 0xbfb8aa3b0b049820 */ /* 0x000fe20000410000 */
[--C-:B------:R-:W-:Y:S01]  /*45c0*/  HADD2.F32 R11, -RZ, R7.reuse.H0_H0 ;  /* 0x20000007ff0b7230 */ /* 0x100fe20000004100 */
[----:B------:R0:W1:Y:S01]  /*45d0*/  @!P6 MUFU.RCP R13, R5 ;  /* 0x00000005000de308 */ /* 0x0000620000001000 */
[----:B------:R-:W-:-:S03]  /*45e0*/  HADD2.F32 R7, -RZ, R7.H1_H1 ;  /* 0x30000007ff077230 */ /* 0x000fc60000004100 */
[--C-:B------:R-:W-:Y:S02]  /*45f0*/  FADD.FTZ R11, R11, R58.reuse ;  /* 0x0000003a0b0b7221 */ /* 0x100fe40000010000 */
[----:B----4-:R-:W-:Y:S02]  /*4600*/  FADD.FTZ R8, R7, R58 ;  /* 0x0000003a07087221 */ /* 0x010fe40000010000 */
[----:B------:R-:W-:Y:S01]  /*4610*/  @!P4 FMUL.FTZ R7, R9, -1.4426950216293334961 ;  /* 0xbfb8aa3b0907c820 */ /* 0x000fe20000410000 */
[----:B------:R-:W-:Y:S01]  /*4620*/  FSETP.GTU.FTZ.AND P5, PT, R11, 20, PT ;  /* 0x41a000000b00780b */ /* 0x000fe20003fbc000 */
[----:B0-----:R-:W-:Y:S01]  /*4630*/  @!P3 FMUL.FTZ R5, R14, -1.4426950216293334961 ;  /* 0xbfb8aa3b0e05b820 */ /* 0x001fe20000410000 */
[----:B------:R-:W0:Y:S01]  /*4640*/  @!P1 MUFU.EX2 R4, R4 ;  /* 0x0000000400049308 */ /* 0x000e220000000800 */
[----:B-----5:R-:W-:Y:S02]  /*4650*/  @!P0 FADD.FTZ R10, R10, 1 ;  /* 0x3f8000000a0a8421 */ /* 0x020fe40000010000 */
[----:B-1----:R-:W-:Y:S01]  /*4660*/  @!P6 FMUL.FTZ R94, R94, R13 ;  /* 0x0000000d5e5ee220 */ /* 0x002fe20000410000 */
[----:B------:R-:W-:-:S04]  /*4670*/  FSETP.GTU.FTZ.AND P6, PT, R8, 20, PT ;  /* 0x41a000000800780b */ /* 0x000fc80003fdc000 */
[----:B------:R-:W1:Y:S01]  /*4680*/  @!P2 MUFU.EX2 R6, R6 ;  /* 0x000000060006a308 */ /* 0x000e620000000800 */
[----:B------:R-:W-:Y:S01]  /*4690*/  SHF.R.S32.HI R13, RZ, 0x1f, R12 ;  /* 0x0000001fff0d7819 */ /* 0x000fe2000001140c */
[----:B------:R-:W-:Y:S02]  /*46a0*/  FADD.FTZ R86, R94, R86 ;  /* 0x000000565e567221 */ /* 0x000fe40000010000 */
[----:B------:R-:W-:-:S04]  /*46b0*/  @!P5 FMUL.FTZ R9, R11, -1.4426950216293334961 ;  /* 0xbfb8aa3b0b09d820 */ /* 0x000fc80000410000 */
[----:B------:R-:W4:Y:S01]  /*46c0*/  @!P3 MUFU.EX2 R5, R5 ;  /* 0x000000050005b308 */ /* 0x000f220000000800 */
[----:B0-----:R-:W-:Y:S02]  /*46d0*/  @!P1 FADD.FTZ R4, R4, 1 ;  /* 0x3f80000004049421 */ /* 0x001fe40000010000 */
[----:B------:R-:W-:-:S05]  /*46e0*/  @!P6 FMUL.FTZ R11, R8, -1.4426950216293334961 ;  /* 0xbfb8aa3b080be820 */ /* 0x000fca0000410000 */
[----:B------:R-:W0:Y:S01]  /*46f0*/  @!P4 MUFU.EX2 R7, R7 ;  /* 0x000000070007c308 */ /* 0x000e220000000800 */
[----:B-1----:R-:W-:-:S07]  /*4700*/  @!P2 FADD.FTZ R6, R6, 1 ;  /* 0x3f8000000606a421 */ /* 0x002fce0000010000 */
[----:B------:R-:W1:Y:S01]  /*4710*/  @!P5 MUFU.EX2 R9, R9 ;  /* 0x000000090009d308 */ /* 0x000e620000000800 */
[----:B----4-:R-:W-:-:S07]  /*4720*/  @!P3 FADD.FTZ R8, R5, 1 ;  /* 0x3f8000000508b421 */ /* 0x010fce0000010000 */
[----:B------:R0:W4:Y:S08]  /*4730*/  @!P6 MUFU.EX2 R15, R11 ;  /* 0x0000000b000fe308 */ /* 0x0001300000000800 */
[----:B------:R-:W5:Y:S01]  /*4740*/  @!P1 MUFU.RCP R16, R4 ;  /* 0x0000000400109308 */ /* 0x000f620000001000 */
[----:B0-----:R-:W-:Y:S02]  /*4750*/  @!P4 FADD.FTZ R11, R7, 1 ;  /* 0x3f800000070bc421 */ /* 0x001fe40000010000 */
[----:B-1----:R-:W-:-:S05]  /*4760*/  @!P5 FADD.FTZ R14, R9, 1 ;  /* 0x3f800000090ed421 */ /* 0x002fca0000010000 */
[----:B------:R0:W1:Y:S01]  /*4770*/  @!P2 MUFU.RCP R17, R6 ;  /* 0x000000060011a308 */ /* 0x0000620000001000 */
[----:B------:R-:W-:-:S06]  /*4780*/  NOP ;  /* 0x0000000000007918 */ /* 0x000fcc0000000000 */
[----:B----4-:R-:W-:Y:S01]  /*4790*/  @!P6 FADD.FTZ R15, R15, 1 ;  /* 0x3f8000000f0fe421 */ /* 0x010fe20000010000 */
[----:B------:R4:W2:Y:S01]  /*47a0*/  @!P3 MUFU.RCP R19, R8 ;  /* 0x000000080013b308 */ /* 0x0008a20000001000 */
[----:B0-----:R-:W0:Y:S01]  /*47b0*/  LDS.128 R4, [R74.X16] ;  /* 0x000000004a047984 */ /* 0x001e22000000cc00 */
[----:B-----5:R-:W-:-:S06]  /*47c0*/  @!P1 FMUL.FTZ R93, R93, R16 ;  /* 0x000000105d5d9220 */ /* 0x020fcc0000410000 */
[----:B------:R-:W5:Y:S01]  /*47d0*/  @!P5 MUFU.RCP R14, R14 ;  /* 0x0000000e000ed308 */ /* 0x000f620000001000 */
[----:B----4-:R-:W-:-:S04]  /*47e0*/  IMAD.WIDE.U32 R8, R59, c[0x0][0x2d8], R12 ;  /* 0x0000b6003b087a25 */ /* 0x010fc800078e000c */
[----:B-1----:R-:W-:Y:S01]  /*47f0*/  @!P2 FMUL.FTZ R88, R88, R17 ;  /* 0x000000115858a220 */ /* 0x002fe20000410000 */
[----:B------:R-:W-:Y:S01]  /*4800*/  IADD3 R9, R9, R25, RZ ;  /* 0x0000001909097210 */ /* 0x000fe20007ffe0ff */
[----:B------:R-:W-:Y:S01]  /*4810*/  IMAD R25, R57, c[0x0][0x2e0], RZ ;  /* 0x0000b80039197a24 */ /* 0x000fe200078e02ff */
[----:B------:R-:W1:Y:S01]  /*4820*/  @!P6 MUFU.RCP R15, R15 ;  /* 0x0000000f000fe308 */ /* 0x000e620000001000 */
[----:B--2---:R-:W-:Y:S01]  /*4830*/  @!P3 FMUL.FTZ R92, R92, R19 ;  /* 0x000000135c5cb220 */ /* 0x004fe20000410000 */
[----:B------:R-:W-:Y:S01]  /*4840*/  F2FP.PACK_AB R17, R88, R93 ;  /* 0x0000005d5811723e */ /* 0x000fe200000000ff */
[----:B------:R-:W-:Y:S01]  /*4850*/  IMAD.WIDE.U32 R8, R0, c[0x0][0x2e0], R8 ;  /* 0x0000b80000087a25 */ /* 0x000fe200078e0008 */
[----:B------:R-:W-:Y:S02]  /*4860*/  IADD3 R69, P2, R69, -0x200, RZ ;  /* 0xfffffe0045457810 */ /* 0x000fe40007f5e0ff */
[----:B------:R-:W-:Y:S01]  /*4870*/  IADD3 R71, P3, R71, -0x200, RZ ;  /* 0xfffffe0047477810 */ /* 0x000fe20007f7e0ff */
[----:B------:R-:W-:Y:S01]  /*4880*/  IMAD.WIDE.U32 R12, R59, c[0x0][0x2f8], R12 ;  /* 0x0000be003b0c7a25 */ /* 0x000fe200078e000c */
[----:B------:R2:W4:Y:S01]  /*4890*/  @!P4 MUFU.RCP R18, R11 ;  /* 0x0000000b0012c308 */ /* 0x0005220000001000 */
[----:B------:R-:W-:-:S02]  /*48a0*/  IADD3.X R70, R70, -0x1, RZ, P2, !PT ;  /* 0xffffffff46467810 */ /* 0x000fc400017fe4ff */
[----:B-----5:R-:W-:Y:S01]  /*48b0*/  @!P5 FMUL.FTZ R91, R91, R14 ;  /* 0x0000000e5b5bd220 */ /* 0x020fe20000410000 */
[----:B------:R-:W-:Y:S02]  /*48c0*/  ISETP.GT.AND P5, PT, R83, 0x1, PT ;  /* 0x000000015300780c */ /* 0x000fe40003fa4270 */
[----:B------:R-:W-:Y:S01]  /*48d0*/  MOV R83, R26 ;  /* 0x0000001a00537202 */ /* 0x000fe20000000f00 */
[----:B-1----:R-:W-:Y:S01]  /*48e0*/  @!P6 FMUL.FTZ R90, R90, R15 ;  /* 0x0000000f5a5ae220 */ /* 0x002fe20000410000 */
[----:B------:R-:W1:Y:S01]  /*48f0*/  @!P0 MUFU.RCP R10, R10 ;  /* 0x0000000a000a8308 */ /* 0x000e620000001000 */
[----:B--2---:R-:W-:Y:S01]  /*4900*/  IMAD R11, R0, c[0x0][0x2e4], R25 ;  /* 0x0000b900000b7a24 */ /* 0x004fe200078e0219 */
[----:B------:R-:W-:Y:S01]  /*4910*/  IADD3.X R72, R72, -0x1, RZ, P3, !PT ;  /* 0xffffffff48487810 */ /* 0x000fe20001ffe4ff */
[----:B------:R-:W-:Y:S01]  /*4920*/  IMAD R25, R59, c[0x0][0x2fc], R24 ;  /* 0x0000bf003b197a24 */ /* 0x000fe200078e0218 */
[----:B------:R-:W-:Y:S02]  /*4930*/  F2FP.PACK_AB R19, R90, R91 ;  /* 0x0000005b5a13723e */ /* 0x000fe400000000ff */
[----:B------:R-:W-:Y:S01]  /*4940*/  IADD3 R11, R9, R11, RZ ;  /* 0x0000000b090b7210 */ /* 0x000fe20007ffe0ff */
[----:B----4-:R-:W-:Y:S01]  /*4950*/  @!P4 FMUL.FTZ R89, R89, R18 ;  /* 0x000000125959c220 */ /* 0x010fe20000410000 */
[----:B------:R-:W-:-:S02]  /*4960*/  LEA R9, P1, R8, c[0x0][0x330], 0x1 ;  /* 0x0000cc0008097a11 */ /* 0x000fc400078208ff */
[----:B------:R-:W-:Y:S01]  /*4970*/  IADD3 R13, R13, R25, RZ ;  /* 0x000000190d0d7210 */ /* 0x000fe20007ffe0ff */
[----:B------:R-:W-:Y:S01]  /*4980*/  IMAD R25, R57, c[0x0][0x300], RZ ;  /* 0x0000c00039197a24 */ /* 0x000fe200078e02ff */
[----:B------:R-:W-:Y:S02]  /*4990*/  LEA.HI.X R8, R8, c[0x0][0x334], R11, 0x1, P1 ;  /* 0x0000cd0008087a11 */ /* 0x000fe400008f0c0b */
[----:B------:R-:W-:Y:S01]  /*49a0*/  IADD3 R14, P1, R9, R84, RZ ;  /* 0x00000054090e7210 */ /* 0x000fe20007f3e0ff */
[----:B-1----:R-:W-:Y:S01]  /*49b0*/  @!P0 FMUL.FTZ R87, R87, R10 ;  /* 0x0000000a57578220 */ /* 0x002fe20000410000 */
[----:B------:R-:W-:Y:S02]  /*49c0*/  F2FP.PACK_AB R18, R89, R92 ;  /* 0x0000005c5912723e */ /* 0x000fe400000000ff */
[----:B------:R-:W-:Y:S01]  /*49d0*/  IADD3.X R15, R8, R85, RZ, P1, !PT ;  /* 0x00000055080f7210 */ /* 0x000fe20000ffe4ff */
[----:B------:R-:W-:Y:S01]  /*49e0*/  FADD.FTZ R86, R86, R87 ;  /* 0x0000005756567221 */ /* 0x000fe20000010000 */
[----:B------:R-:W-:-:S02]  /*49f0*/  F2FP.PACK_AB R16, R87, R94 ;  /* 0x0000005e5710723e */ /* 0x000fc400000000ff */
[----:B------:R-:W-:Y:S01]  /*4a00*/  IADD3 R62, P1, R62, -0x200, RZ ;  /* 0xfffffe003e3e7810 */ /* 0x000fe20007f3e0ff */
[----:B0-----:R0:W-:Y:S01]  /*4a10*/  STG.E.128 [R14.64], R4 ;  /* 0x000000040e007986 */ /* 0x0011e2000c101d06 */
[----:B------:R-:W-:-:S03]  /*4a20*/  FADD.FTZ R93, R86, R93 ;  /* 0x0000005d565d7221 */ /* 0x000fc60000010000 */
[----:B------:R-:W-:Y:S01]  /*4a30*/  BAR.SYNC.DEFER_BLOCKING 0x0 ;  /* 0x0000000000007b1d */ /* 0x000fe20000010000 */
[----:B------:R-:W-:Y:S01]  /*4a40*/  FADD.FTZ R93, R93, R88 ;  /* 0x000000585d5d7221 */ /* 0x000fe20000010000 */
[----:B------:R-:W-:Y:S02]  /*4a50*/  IADD3 R67, P4, R67, -0x200, RZ ;  /* 0xfffffe0043437810 */ /* 0x000fe40007f9e0ff */
        /* <DEDUP_REMOVED lines=21> */
.L_x_7805:
        /* <DEDUP_REMOVED lines=24> */
.L_x_7846:
[----:B0-----:R-:W-:Y:S05]  /*4d30*/  BSYNC B0 ;  /* 0x0000000000007941 */ /* 0x001fea0003800000 */
.L_x_7845:
        /* <DEDUP_REMOVED lines=21> */
[----:B------:R-:W-:Y:S01]  /*4e90*/  MOV R11, RZ ;  /* 0x000000ff000b7202 */ /* 0x000fe20000000f00 */
[----:B------:R-:W-:Y:S05]  /*4ea0*/  BRA `(.L_x_7849) ;  /* 0x0000001000007947 */ /* 0x000fea0003800000 */
.L_x_7848:
[----:B0-----:R-:W0:Y:S02]  /*4eb0*/  S2R R11, SR_TID.X ;  /* 0x00000000000b7919 */ /* 0x001e240000002100 */
.L_x_7849:
[----:B0-----:R-:W-:Y:S05]  /*4ec0*/  BSYNC B0 ;  /* 0x0000000000007941 */ /* 0x001fea0003800000 */
.L_x_7847:
[----:B------:R-:W-:-:S13]  /*4ed0*/  ISETP.GE.AND P0, PT, R11, c[0x0][0x16c], PT ;  /* 0x00005b000b007a0c */ /* 0x000fda0003f06270 */
[----:B------:R-:W-:Y:S05]  /*4ee0*/  @P0 EXIT ;  /* 0x000000000000094d */ /* 0x000fea0003800000 */
[----:B------:R-:W-:Y:S02]  /*4ef0*/  IMAD R57, R57, c[0x0][0x288], RZ ;  /* 0x0000a20039397a24 */ /* 0x000fe400078e02ff */
[----:B------:R-:W-:-:S04]  /*4f00*/  IMAD.WIDE.U32 R2, R0, c[0x0][0x288], RZ ;  /* 0x0000a20000027a25 */ /* 0x000fc800078e00ff */
[----:B------:R-:W-:-:S05]  /*4f10*/  IMAD R13, R0, c[0x0][0x28c], R57 ;  /* 0x0000a300000d7a24 */ /* 0x000fca00078e0239 */
[----:B------:R-:W-:Y:S02]  /*4f20*/  IADD3 R13, R3, R13, RZ ;  /* 0x0000000d030d7210 */ /* 0x000fe40007ffe0ff */
.L_x_7850:
        /* <DEDUP_REMOVED lines=16> */
.L_x_7851:
        /* <DEDUP_REMOVED lines=13> */
.L_x_9130:


//--------------------- .text._Z25selective_scan_bwd_kernelI32Selective_Scan_bwd_kernel_traitsILi32ELi8ELb1ELb1ELb1ELb1ELb1EN3c104HalfEfEEv12SSMParamsBwd --------------------------
	.section	.text._Z25selective_scan_bwd_kernelI32Selective_Scan_bwd_kernel_traitsILi32ELi8ELb1ELb1ELb1ELb1ELb1EN3c104HalfEfEEv12SSMParamsBwd,"ax",@progbits
	.sectioninfo	@"SHI_REGISTERS=184"
	.align	128
        .global         _Z25selective_scan_bwd_kernelI32Selective_Scan_bwd_kernel_traitsILi32ELi8ELb1ELb1ELb1ELb1ELb1EN3c104HalfEfEEv12SSMParamsBwd
        .type           _Z25selective_scan_bwd_kernelI32Selective_Scan_bwd_kernel_traitsILi32ELi8ELb1ELb1ELb1ELb1ELb1EN3c104HalfEfEEv12SSMParamsBwd,@function
        .size           _Z25selective_scan_bwd_kernelI32Selective_Scan_bwd_kernel_traitsILi32ELi8ELb1ELb1ELb1ELb1ELb1EN3c104HalfEfEEv12SSMParamsBwd,(.L_x_9131 - _Z25selective_scan_bwd_kernelI32Selective_Scan_bwd_kernel_traitsILi32ELi8ELb1ELb1ELb1ELb1ELb1EN3c104HalfEfEEv12SSMParamsBwd)
        .other          _Z25selective_scan_bwd_kernelI32Selective_Scan_bwd_kernel_traitsILi32ELi8ELb1ELb1ELb1ELb1ELb1EN3c104HalfEfEEv12SSMParamsBwd,@"STO_CUDA_ENTRY STV_DEFAULT"
_Z25selective_scan_bwd_kernelI32Selective_Scan_bwd_kernel_traitsILi32ELi8ELb1ELb1ELb1ELb1ELb1EN3c104HalfEfEEv12SSMParamsBwd:
.text._Z25selective_scan_bwd_kernelI32Selective_Scan_bwd_kernel_traitsILi32ELi8ELb1ELb1ELb1ELb1ELb1EN3c104HalfEfEEv12SSMParamsBwd:
        /* <DEDUP_REMOVED lines=87> */
[----:B------:R-:W-:Y:S02]  /*0570*/  LEA R83, P1, R82, c[0x0][0x248], 0x1 ;  /* 0x0000920052537a11 */ /* 0x000fe400078208ff */
[----:B------:R-:W-:Y:S01]  /*0580*/  LEA R81, P2, R80, c[0x0][0x308], 0x1 ;  /* 0x0000c20050517a11 */ /* 0x000fe200078408ff */
[----:B------:R-:W-:Y:S01]  /*0590*/  IMAD R3, R88, c[0x0][0x1ac], R3 ;  /* 0x00006b0058037a24 */ /* 0x000fe200078e0203 */
[----:B------:R-:W-:Y:S02]  /*05a0*/  ISETP.NE.AND.EX P0, PT, RZ, c[0x0][0x264], PT, P0 ;  /* 0x00009900ff007a0c */ /* 0x000fe40003f05300 */
[----:B------:R-:W-:Y:S01]  /*05b0*/  LEA.HI.X R82, R82, c[0x0][0x24c], R5, 0x1, P1 ;  /* 0x0000930052527a11 */ /* 0x000fe200008f0c05 */
[----:B------:R-:W-:Y:S01]  /*05c0*/  IMAD R5, R143, c[0x0][0x1c8], RZ ;  /* 0x000072008f057a24 */ /* 0x000fe200078e02ff */
[----:B------:R-:W-:-:S02]  /*05d0*/  LEA.HI.X R80, R80, c[0x0][0x30c], R7, 0x1, P2 ;  /* 0x0000c30050507a11 */ /* 0x000fc400010f0c07 */
[----:B------:R-:W-:Y:S01]  /*05e0*/  ISETP.NE.U32.AND P1, PT, RZ, c[0x0][0x328], PT ;  /* 0x0000ca00ff007a0c */ /* 0x000fe20003f25070 */
[C---:B------:R-:W-:Y:S01]  /*05f0*/  IMAD R5, R88.reuse, c[0x0][0x1cc], R5 ;  /* 0x0000730058057a24 */ /* 0x040fe200078e0205 */
        /* <DEDUP_REMOVED lines=28> */
[----:B------:R-:W-:Y:S01]  /*07c0*/  MOV R75, c[0x0][0x174] ;  /* 0x00005d00004b7a02 */ /* 0x000fe20000000f00 */
[----:B------:R-:W-:Y:S01]  /*07d0*/  UMOV UR4, URZ ;  /* 0x0000003f00047c82 */ /* 0x000fe20008000000 */
[----:B------:R-:W-:Y:S01]  /*07e0*/  MOV R87, RZ ;  /* 0x000000ff00577202 */ /* 0x000fe20000000f00 */
[----:B------:R-:W1:Y:S01]  /*07f0*/  S2R R74, SR_LANEID ;  /* 0x00000000004a7919 */ /* 0x000e620000000000 */
[----:B------:R-:W-:Y:S02]  /*0800*/  MOV R94, RZ ;  /* 0x000000ff005e7202 */ /* 0x000fe40000000f00 */
[----:B0-----:R-:W-:-:S02]  /*0810*/  SHF.L.U32 R72, R86, 0x3, RZ ;  /* 0x0000000356487819 */ /* 0x001fc400000006ff */
[C---:B------:R-:W-:Y:S02]  /*0820*/  IADD3 R71, R86.reuse, 0x20, RZ ;  /* 0x0000002056477810 */ /* 0x040fe40007ffe0ff */
[C---:B------:R-:W-:Y:S02]  /*0830*/  IADD3 R5, R86.reuse, 0x40, RZ ;  /* 0x0000004056057810 */ /* 0x040fe40007ffe0ff */
[C---:B------:R-:W-:Y:S02]  /*0840*/  IADD3 R69, R86.reuse, 0x60, RZ ;  /* 0x0000006056457810 */ /* 0x040fe40007ffe0ff */
[C---:B------:R-:W-:Y:S02]  /*0850*/  IADD3 R7, R86.reuse, 0x80, RZ ;  /* 0x0000008056077810 */ /* 0x040fe40007ffe0ff */
[C---:B------:R-:W-:Y:S02]  /*0860*/  IADD3 R67, R86.reuse, 0xa0, RZ ;  /* 0x000000a056437810 */ /* 0x040fe40007ffe0ff */
[----:B------:R-:W-:-:S02]  /*0870*/  IADD3 R9, R86, 0xc0, RZ ;  /* 0x000000c056097810 */ /* 0x000fc40007ffe0ff */
[C---:B------:R-:W-:Y:S02]  /*0880*/  IADD3 R65, R86.reuse, 0xe0, RZ ;  /* 0x000000e056417810 */ /* 0x040fe40007ffe0ff */
[C---:B------:R-:W-:Y:S02]  /*0890*/  LOP3.LUT R142, R86.reuse, 0x1f, RZ, 0xc0, !PT ;  /* 0x0000001f568e7812 */ /* 0x040fe400078ec0ff */
[----:B------:R-:W-:Y:S02]  /*08a0*/  LEA.HI.SX32 R73, R86, R86, 0x1b ;  /* 0x0000005656497211 */ /* 0x000fe400078fdaff */
[----:B------:R-:W-:Y:S02]  /*08b0*/  LEA.HI.SX32 R72, R72, R72, 0x1b ;  /* 0x0000004848487211 */ /* 0x000fe400078fdaff */
[-C--:B------:R-:W-:Y:S02]  /*08c0*/  LEA.HI.SX32 R71, R71, R86.reuse, 0x1b ;  /* 0x0000005647477211 */ /* 0x080fe400078fdaff */
[----:B------:R-:W-:-:S02]  /*08d0*/  LEA.HI.SX32 R70, R5, R86, 0x1b ;  /* 0x0000005605467211 */ /* 0x000fc400078fdaff */
[-C--:B------:R-:W-:Y:S02]  /*08e0*/  LEA.HI.SX32 R69, R69, R86.reuse, 0x1b ;  /* 0x0000005645457211 */ /* 0x080fe400078fdaff */
[-C--:B------:R-:W-:Y:S02]  /*08f0*/  LEA.HI.SX32 R68, R7, R86.reuse, 0x1b ;  /* 0x0000005607447211 */ /* 0x080fe400078fdaff */
[-C--:B------:R-:W-:Y:S02]  /*0900*/  LEA.HI.SX32 R67, R67, R86.reuse, 0x1b ;  /* 0x0000005643437211 */ /* 0x080fe400078fdaff */
[-C--:B------:R-:W-:Y:S02]  /*0910*/  LEA.HI.SX32 R66, R9, R86.reuse, 0x1b ;  /* 0x0000005609427211 */ /* 0x080fe400078fdaff */
[----:B-1----:R-:W-:Y:S02]  /*0920*/  LEA.HI.SX32 R65, R65, R86, 0x1b ;  /* 0x0000005641417211 */ /* 0x002fe400078fdaff */
.L_x_7892:
[----:B------:R-:W-:Y:S01]  /*0930*/  BAR.SYNC.DEFER_BLOCKING 0x0 ;  /* 0x0000000000007b1d */ /* 0x000fe20000010000 */
[----:B------:R-:W-:Y:S02]  /*0940*/  SHF.R.S32.HI R63, RZ, 0x1f, R86 ;  /* 0x0000001fff3f7819 */ /* 0x000fe40000011456 */
[----:B------:R-:W-:-:S02]  /*0950*/  SHF.L.U32 R64, R86, 0x4, RZ ;  /* 0x0000000456407819 */ /* 0x000fc400000006ff */
[----:B------:R-:W-:Y:S02]  /*0960*/  SHF.L.U64.HI R63, R86, 0x4, R63 ;  /* 0x00000004563f7819 */ /* 0x000fe4000001023f */
[----:B0-----:R-:W-:-:S04]  /*0970*/  IADD3 R8, P0, R85, R64, RZ ;  /* 0x0000004055087210 */ /* 0x001fc80007f1e0ff */
[----:B------:R-:W-:-:S05]  /*0980*/  IADD3.X R9, R84, R63, RZ, P0, !PT ;  /* 0x0000003f54097210 */ /* 0x000fca00007fe4ff */
[----:B------:R-:W2:Y:S01]  /*0990*/  LDG.E.128 R24, [R8.64] ;  /* 0x0000000608187981 */ /* 0x000ea2000c1e1d00 */
[----:B------:R-:W-:-:S04]  /*09a0*/  IADD3 R10, P0, R83, R64, RZ ;  /* 0x00000040530a7210 */ /* 0x000fc80007f1e0ff */
[----:B------:R-:W-:Y:S01]  /*09b0*/  IADD3.X R11, R82, R63, RZ, P0, !PT ;  /* 0x0000003f520b7210 */ /* 0x000fe200007fe4ff */
[----:B--2---:R-:W-:Y:S01]  /*09c0*/  STS.128 [R74.X16], R24 ;  /* 0x000000184a007388 */ /* 0x004fe2000000cc00 */
        /* <DEDUP_REMOVED lines=8> */
[----:B------:R-:W0:Y:S04]  /*0a50*/  LDS.128 R16, [R74.X16] ;  /* 0x000000004a107984 */ /* 0x000e28000000cc00 */
[----:B------:R-:W-:Y:S06]  /*0a60*/  BAR.SYNC.DEFER_BLOCKING 0x0 ;  /* 0x0000000000007b1d */ /* 0x000fec0000010000 */
[----:B------:R1:W2:Y:S01]  /*0a70*/  LDG.E.128 R32, [R14.64] ;  /* 0x000000060e207981 */ /* 0x0002a2000c1e1d00 */
[----:B------:R-:W-:Y:S01]  /*0a80*/  LEA R12, R75, 0xffffff00, 0x8 ;  /* 0xffffff004b0c7811 */ /* 0x000fe200078e40ff */
[----:B------:R-:W-:Y:S01]  /*0a90*/  IMAD R0, R144, c[0x0][0x1f0], RZ ;  /* 0x00007c0090007a24 */ /* 0x000fe200078e02ff */
[----:B------:R-:W-:Y:S02]  /*0aa0*/  BSSY B0, `(.L_x_7853) ;  /* 0x0000047000007945 */ /* 0x000fe40003800000 */
[----:B------:R-:W-:Y:S01]  /*0ab0*/  SHF.R.S32.HI R13, RZ, 0x1f, R12 ;  /* 0x0000001fff0d7819 */ /* 0x000fe2000001140c */
[----:B------:R-:W-:-:S02]  /*0ac0*/  IMAD R11, R89, c[0x0][0x1f4], R0 ;  /* 0x00007d00590b7a24 */ /* 0x000fc400078e0200 */
[----:B------:R-:W-:Y:S02]  /*0ad0*/  IMAD R0, R92, c[0x0][0x1f8], RZ ;  /* 0x00007e005c007a24 */ /* 0x000fe400078e02ff */
[----:B------:R-:W-:Y:S01]  /*0ae0*/  IMAD.WIDE.U32 R8, R89, c[0x0][0x1f0], R12 ;  /* 0x00007c0059087a25 */ /* 0x000fe200078e000c */
[--C-:B0-----:R-:W-:Y:S02]  /*0af0*/  HADD2.F32 R27, -RZ, R17.reuse.H0_H0 ;  /* 0x20000011ff1b7230 */ /* 0x101fe40000004100 */
[----:B------:R-:W-:Y:S02]  /*0b00*/  HADD2.F32 R61, -RZ, R16.H1_H1 ;  /* 0x30000010ff3d7230 */ /* 0x000fe40000004100 */
[----:B------:R-:W-:Y:S01]  /*0b10*/  IADD3 R9, R9, R11, RZ ;  /* 0x0000000b09097210 */ /* 0x000fe20007ffe0ff */
[----:B------:R-:W-:Y:S01]  /*0b20*/  IMAD R11, R93, c[0x0][0x1fc], R0 ;  /* 0x00007f005d0b7a24 */ /* 0x000fe200078e0200 */
[----:B------:R-:W-:Y:S01]  /*0b30*/  HADD2.F32 R17, -RZ, R17.H1_H1 ;  /* 0x30000011ff117230 */ /* 0x000fe20000004100 */
[----:B-----5:R-:W-:Y:S01]  /*0b40*/  FADD.FTZ R60, R27, R90 ;  /* 0x0000005a1b3c7221 */ /* 0x020fe20000010000 */
[--C-:B------:R-:W-:Y:S01]  /*0b50*/  HADD2.F32 R29, -RZ, R18.reuse.H0_H0 ;  /* 0x20000012ff1d7230 */ /* 0x100fe20000004100 */
[----:B------:R-:W-:Y:S01]  /*0b60*/  IMAD.WIDE.U32 R24, R93, c[0x0][0x1f8], R8 ;  /* 0x00007e005d187a25 */ /* 0x000fe200078e0008 */
[----:B------:R-:W-:-:S02]  /*0b70*/  HADD2.F32 R57, -RZ, R18.H1_H1 ;  /* 0x30000012ff397230 */ /* 0x000fc40000004100 */
[--C-:B------:R-:W-:Y:S01]  /*0b80*/  HADD2.F32 R31, -RZ, R19.reuse.H0_H0 ;  /* 0x20000013ff1f7230 */ /* 0x100fe20000004100 */
[--C-:B------:R-:W-:Y:S01]  /*0b90*/  FADD.FTZ R61, R61, R90.reuse ;  /* 0x0000005a3d3d7221 */ /* 0x100fe20000010000 */
[----:B------:R-:W-:Y:S01]  /*0ba0*/  IADD3 R25, R25, R11, RZ ;  /* 0x0000000b19197210 */ /* 0x000fe20007ffe0ff */
[--C-:B------:R-:W-:Y:S01]  /*0bb0*/  FADD.FTZ R59, R17, R90.reuse ;  /* 0x0000005a113b7221 */ /* 0x100fe20000010000 */
[C---:B-1----:R-:W-:Y:S01]  /*0bc0*/  LEA R15, P0, R24.reuse, c[0x0][0x268], 0x1 ;  /* 0x00009a00180f7a11 */ /* 0x042fe200078008ff */
[--C-:B------:R-:W-:Y:S01]  /*0bd0*/  FADD.FTZ R58, R29, R90.reuse ;  /* 0x0000005a1d3a7221 */ /* 0x100fe20000010000 */
[----:B------:R-:W-:Y:S01]  /*0be0*/  HADD2.F32 R19, -RZ, R19.H1_H1 ;  /* 0x30000013ff137230 */ /* 0x000fe20000004100 */
[--C-:B------:R-:W-:Y:S01]  /*0bf0*/  FADD.FTZ R57, R57, R90.reuse ;  /* 0x0000005a39397221 */ /* 0x100fe20000010000 */
[----:B------:R-:W-:Y:S01]  /*0c00*/  LEA.HI.X R24, R24, c[0x0][0x26c], R25, 0x1, P0 ;  /* 0x00009b0018187a11 */ /* 0x000fe200000f0c19 */
[----:B------:R-:W-:Y:S01]  /*0c10*/  HADD2.F32 R25, -RZ, R16.H0_H0 ;  /* 0x20000010ff197230 */ /* 0x000fe20000004100 */
[----:B------:R-:W-:Y:S01]  /*0c20*/  IADD3 R14, P0, R15, R64, RZ ;  /* 0x000000400f0e7210 */ /* 0x000fe20007f1e0ff */
[--C-:B------:R-:W-:Y:S01]  /*0c30*/  FADD.FTZ R56, R31, R90.reuse ;  /* 0x0000005a1f387221 */ /* 0x100fe20000010000 */
[----:B------:R-:W-:Y:S01]  /*0c40*/  FSETP.GTU.FTZ.AND P5, PT, R61, 20, PT ;  /* 0x41a000003d00780b */ /* 0x000fe20003fbc000 */
[--C-:B------:R-:W-:Y:S01]  /*0c50*/  FADD.FTZ R0, R19, R90.reuse ;  /* 0x0000005a13007221 */ /* 0x100fe20000010000 */
[----:B------:R-:W-:Y:S01]  /*0c60*/  IADD3.X R15, R24, R63, RZ, P0, !PT ;  /* 0x0000003f180f7210 */ /* 0x000fe200007fe4ff */
[----:B------:R-:W-:Y:S01]  /*0c70*/  FADD.FTZ R62, R25, R90 ;  /* 0x0000005a193e7221 */ /* 0x000fe20000010000 */
[----:B------:R-:W-:-:S02]  /*0c80*/  FSETP.GTU.FTZ.AND P4, PT, R60, 20, PT ;  /* 0x41a000003c00780b */ /* 0x000fc40003f9c000 */
[----:B------:R-:W-:Y:S02]  /*0c90*/  FSETP.GTU.FTZ.AND P3, PT, R59, 20, PT ;  /* 0x41a000003b00780b */ /* 0x000fe40003f7c000 */
        /* <DEDUP_REMOVED lines=39> */
.L_x_7854:
[----:B------:R-:W-:Y:S05]  /*0f10*/  BSYNC B0 ;  /* 0x0000000000007941 */ /* 0x000fea0003800000 */
.L_x_7853:
        /* <DEDUP_REMOVED lines=34> */
.L_x_7856:
[----:B------:R-:W-:Y:S05]  /*1140*/  BSYNC B0 ;  /* 0x0000000000007941 */ /* 0x000fea0003800000 */
.L_x_7855:
        /* <DEDUP_REMOVED lines=33> */
.L_x_7858:
[----:B------:R-:W-:Y:S05]  /*1360*/  BSYNC B0 ;  /* 0x0000000000007941 */ /* 0x000fea0003800000 */
.L_x_7857:
        /* <DEDUP_REMOVED lines=33> */
.L_x_7860:
[----:B------:R-:W-:Y:S05]  /*1580*/  BSYNC B0 ;  /* 0x0000000000007941 */ /* 0x000fea0003800000 */
.L_x_7859:
        /* <DEDUP_REMOVED lines=33> */
.L_x_7862:
[----:B------:R-:W-:Y:S05]  /*17a0*/  BSYNC B0 ;  /* 0x0000000000007941 */ /* 0x000fea0003800000 */
.L_x_7861:
        /* <DEDUP_REMOVED lines=33> */
.L_x_7864:
[----:B------:R-:W-:Y:S05]  /*19c0*/  BSYNC B0 ;  /* 0x0000000000007941 */ /* 0x000fea0003800000 */
.L_x_7863:
        /* <DEDUP_REMOVED lines=33> */
.L_x_7866:
[----:B------:R-:W-:Y:S05]  /*1be0*/  BSYNC B0 ;  /* 0x0000000000007941 */ /* 0x000fea0003800000 */
.L_x_7865:
        /* <DEDUP_REMOVED lines=33> */
.L_x_7868:
[----:B------:R-:W-:Y:S05]  /*1e00*/  BSYNC B0 ;  /* 0x0000000000007941 */ /* 0x000fea0003800000 */
.L_x_7867:
[----:B------:R-:W-:Y:S06]  /*1e10*/  BAR.SYNC.DEFER_BLOCKING 0x0 ;  /* 0x0000000000007b1d */ /* 0x000fec0000010000 */
[----:B------:R-:W2:Y:S01]  /*1e20*/  LDG.E.128 R28, [R14.64] ;  /* 0x000000060e1c7981 */ /* 0x000ea2000c1e1d00 */
[----:B------:R-:W-:Y:S02]  /*1e30*/  IMAD R16, R144, c[0x0][0x200], RZ ;  /* 0x0000800090107a24 */ /* 0x000fe400078e02ff */
[----:B------:R-:W-:Y:S02]  /*1e40*/  IMAD R18, R92, c[0x0][0x208], RZ ;  /* 0x000082005c127a24 */ /* 0x000fe400078e02ff */
[----:B------:R-:W-:-:S02]  /*1e50*/  IMAD R19, R89, c[0x0][0x204], R16 ;  /* 0x0000810059137a24 */ /* 0x000fc400078e0210 */
[----:B------:R-:W-:-:S05]  /*1e60*/  IMAD.WIDE.U32 R16, R89, c[0x0][0x200], R12 ;  /* 0x0000800059107a25 */ /* 0x000fca00078e000c */
[----:B------:R-:W-:Y:S01]  /*1e70*/  IADD3 R17, R17, R19, RZ ;  /* 0x0000001311117210 */ /* 0x000fe20007ffe0ff */
[----:B------:R-:W-:-:S04]  /*1e80*/  IMAD R19, R93, c[0x0][0x20c], R18 ;  /* 0x000083005d137a24 */ /* 0x000fc800078e0212 */
        /* <DEDUP_REMOVED lines=14> */
[--C-:B------:R-:W-:Y:S02]  /*1f70*/  HADD2.F32 R104, -RZ, R9.reuse.H1_H1 ;  /* 0x30000009ff687230 */ /* 0x100fe40000004100 */
[----:B------:R-:W-:Y:S02]  /*1f80*/  HADD2.F32 R106, -RZ, R9.H0_H0 ;  /* 0x20000009ff6a7230 */ /* 0x000fe40000004100 */
        /* <DEDUP_REMOVED lines=15> */
[--C-:B------:R-:W-:Y:S01]  /*2080*/  HADD2.F32 R98, -RZ, R11.reuse.H0_H0 ;  /* 0x2000000bff627230 */ /* 0x100fe20000004100 */
[----:B------:R-:W1:Y:S01]  /*2090*/  MUFU.EX2 R34, R17 ;  /* 0x0000001100227308 */ /* 0x000e620000000800 */
[----:B------:R-:W-:Y:S01]  /*20a0*/  FMUL.FTZ R40, R42, -1.4426950216293334961 ;  /* 0xbfb8aa3b2a287820 */ /* 0x000fe20000410000 */
[----:B------:R-:W-:Y:S01]  /*20b0*/  HADD2.F32 R96, -RZ, R11.H1_H1 ;  /* 0x3000000bff607230 */ /* 0x000fe20000004100 */
[----:B------:R-:W-:-:S02]  /*20c0*/  FMUL.FTZ R41, R45, -1.4426950216293334961 ;  /* 0xbfb8aa3b2d297820 */ /* 0x000fc40000410000 */
[----:B------:R-:W-:-:S03]  /*20d0*/  FMUL.FTZ R37, R39, -1.4426950216293334961 ;  /* 0xbfb8aa3b27257820 */ /* 0x000fc60000410000 */
[----:B------:R-:W2:Y:S01]  /*20e0*/  MUFU.EX2 R15, R15 ;  /* 0x0000000f000f7308 */ /* 0x000ea20000000800 */
[----:B0-----:R-:W-:-:S07]  /*20f0*/  FADD.FTZ R28, R28, 1 ;  /* 0x3f8000001c1c7421 */ /* 0x001fce0000010000 */
[----:B------:R-:W0:Y:S01]  /*2100*/  MUFU.EX2 R30, R29 ;  /* 0x0000001d001e7308 */ /* 0x000e220000000800 */
[----:B-1----:R-:W-:-:S07]  /*2110*/  FADD.FTZ R34, R34, 1 ;  /* 0x3f80000022227421 */ /* 0x002fce0000010000 */
[----:B------:R-:W1:Y:S01]  /*2120*/  MUFU.EX2 R40, R40 ;  /* 0x0000002800287308 */ /* 0x000e620000000800 */
[----:B--2---:R-:W-:-:S07]  /*2130*/  FADD.FTZ R15, R15, 1 ;  /* 0x3f8000000f0f7421 */ /* 0x004fce0000010000 */
[----:B------:R-:W2:Y:S01]  /*2140*/  MUFU.EX2 R46, R41 ;  /* 0x00000029002e7308 */ /* 0x000ea20000000800 */
[----:B0-----:R-:W-:-:S07]  /*2150*/  FADD.FTZ R30, R30, 1 ;  /* 0x3f8000001e1e7421 */ /* 0x001fce0000010000 */
[----:B------:R-:W0:Y:S01]  /*2160*/  MUFU.EX2 R38, R37 ;  /* 0x0000002500267308 */ /* 0x000e220000000800 */
[----:B-1----:R-:W-:-:S07]  /*2170*/  FADD.FTZ R43, R40, 1 ;  /* 0x3f800000282b7421 */ /* 0x002fce0000010000 */
[----:B------:R-:W1:Y:S01]  /*2180*/  MUFU.EX2 R35, R35 ;  /* 0x0000002300237308 */ /* 0x000e620000000800 */
[----:B--2---:R-:W-:-:S07]  /*2190*/  FADD.FTZ R46, R46, 1 ;  /* 0x3f8000002e2e7421 */ /* 0x004fce0000010000 */
[----:B------:R-:W2:Y:S01]  /*21a0*/  MUFU.RCP R15, R15 ;  /* 0x0000000f000f7308 */ /* 0x000ea20000001000 */
[----:B0-----:R-:W-:-:S07]  /*21b0*/  FADD.FTZ R10, R38, 1 ;  /* 0x3f800000260a7421 */ /* 0x001fce0000010000 */
[----:B------:R-:W-:Y:S01]  /*21c0*/  MUFU.RCP R34, R34 ;  /* 0x0000002200227308 */ /* 0x000fe20000001000 */
[----:B-1----:R-:W-:-:S07]  /*21d0*/  FADD.FTZ R35, R35, 1 ;  /* 0x3f80000023237421 */ /* 0x002fce0000010000 */
[----:B------:R-:W-:Y:S01]  /*21e0*/  MUFU.RCP R30, R30 ;  /* 0x0000001e001e7308 */ /* 0x000fe20000001000 */
[----:B--2---:R-:W-:-:S04]  /*21f0*/  FADD.FTZ R9, -R15, 1 ;  /* 0x3f8000000f097421 */ /* 0x004fc80000010100 */
[----:B------:R-:W-:-:S03]  /*2200*/  FFMA.FTZ R9, R14, R9, 1 ;  /* 0x3f8000000e097423 */ /* 0x000fc60000010009 */
[----:B------:R-:W0:Y:S08]  /*2210*/  MUFU.RCP R29, R28 ;  /* 0x0000001c001d7308 */ /* 0x000e300000001000 */
[----:B------:R-:W-:Y:S08]  /*2220*/  MUFU.RCP R40, R10 ;  /* 0x0000000a00287308 */ /* 0x000ff00000001000 */
[----:B------:R-:W-:Y:S01]  /*2230*/  MUFU.RCP R43, R43 ;  /* 0x0000002b002b7308 */ /* 0x000fe20000001000 */
[----:B0-----:R-:W-:-:S04]  /*2240*/  FADD.FTZ R11, -R29, 1 ;  /* 0x3f8000001d0b7421 */ /* 0x001fc80000010100 */
[----:B------:R-:W-:-:S03]  /*2250*/  FFMA.FTZ R11, R32, R11, 1 ;  /* 0x3f800000200b7423 */ /* 0x000fc6000001000b */
[----:B------:R-:W0:Y:S08]  /*2260*/  MUFU.RCP R46, R46 ;  /* 0x0000002e002e7308 */ /* 0x000e300000001000 */
[----:B------:R1:W2:Y:S01]  /*2270*/  MUFU.RCP R37, R35 ;  /* 0x0000002300257308 */ /* 0x0002a20000001000 */
[----:B---3--:R3:W-:Y:S01]  /*2280*/  STS.128 [R74.X16], R24 ;  /* 0x000000184a007388 */ /* 0x0087e2000000cc00 */
[----:B------:R-:W-:-:S06]  /*2290*/  NOP ;  /* 0x0000000000007918 */ /* 0x000fcc0000000000 */
[----:B------:R-:W4:Y:S01]  /*22a0*/  LDS.128 R16, [R74.X16] ;  /* 0x000000004a107984 */ /* 0x000f22000000cc00 */
[----:B---3--:R-:W-:Y:S02]  /*22b0*/  FMUL.FTZ R24, R14, R15 ;  /* 0x0000000f0e187220 */ /* 0x008fe40000410000 */
[----:B------:R-:W-:Y:S02]  /*22c0*/  FMUL.FTZ R27, R32, R29 ;  /* 0x0000001d201b7220 */ /* 0x000fe40000410000 */
[----:B0-----:R-:W-:Y:S02]  /*22d0*/  FADD.FTZ R32, -R46, 1 ;  /* 0x3f8000002e207421 */ /* 0x001fe40000010100 */
[----:B------:R-:W-:Y:S02]  /*22e0*/  FMUL.FTZ R108, R8, R27 ;  /* 0x0000001b086c7220 */ /* 0x000fe40000410000 */
[C---:B------:R-:W-:Y:S02]  /*22f0*/  FFMA.FTZ R48, R45.reuse, R32, 1 ;  /* 0x3f8000002d307423 */ /* 0x040fe40000010020 */
[----:B------:R-:W-:Y:S01]  /*2300*/  FMUL.FTZ R45, R45, R46 ;  /* 0x0000002e2d2d7220 */ /* 0x000fe20000410000 */
[----:B----4-:R-:W-:-:S02]  /*2310*/  HADD2.F32 R25, -RZ, R16.H0_H0 ;  /* 0x20000010ff197230 */ /* 0x010fc40000004100 */
[--C-:B-1----:R-:W-:Y:S02]  /*2320*/  HADD2.F32 R35, -RZ, R17.reuse.H1_H1 ;  /* 0x30000011ff237230 */ /* 0x102fe40000004100 */
[----:B------:R-:W-:Y:S01]  /*2330*/  HADD2.F32 R28, -RZ, R17.H0_H0 ;  /* 0x20000011ff1c7230 */ /* 0x000fe20000004100 */
        /* <DEDUP_REMOVED lines=8> */
[----:B------:R-:W-:Y:S01]  /*23c0*/  FADD.FTZ R16, -R30, 1 ;  /* 0x3f8000001e107421 */ /* 0x000fe20000010100 */
[----:B------:R-:W-:Y:S01]  /*23d0*/  HADD2.F32 R47, -RZ, R19.H1_H1 ;  /* 0x30000013ff2f7230 */ /* 0x000fe20000004100 */
[----:B------:R-:W-:-:S02]  /*23e0*/  FMUL.FTZ R15, R106, R28 ;  /* 0x0000001c6a0f7220 */ /* 0x000fc40000410000 */
[----:B------:R-:W-:Y:S02]  /*23f0*/  FMUL.FTZ R14, R8, R26 ;  /* 0x0000001a080e7220 */ /* 0x000fe40000410000 */
[----:B------:R-:W-:Y:S02]  /*2400*/  FFMA.FTZ R18, R31, R18, 1 ;  /* 0x3f8000001f127423 */ /* 0x000fe40000010012 */
[----:B------:R-:W-:Y:S02]  /*2410*/  FMUL.FTZ R17, R34, R17 ;  /* 0x0000001122117220 */ /* 0x000fe40000410000 */
[----:B------:R-:W-:Y:S02]  /*2420*/  FFMA.FTZ R16, R33, R16, 1 ;  /* 0x3f80000021107423 */ /* 0x000fe40000010010 */
[----:B------:R-:W-:Y:S02]  /*2430*/  FMUL.FTZ R15, R30, R15 ;  /* 0x0000000f1e0f7220 */ /* 0x000fe40000410000 */
[----:B------:R-:W-:-:S02]  /*2440*/  FMUL.FTZ R9, R10, R9 ;  /* 0x000000090a097220 */ /* 0x000fc40000410000 */
[----:B------:R-:W-:Y:S02]  /*2450*/  FMUL.FTZ R14, R29, R14 ;  /* 0x0000000e1d0e7220 */ /* 0x000fe40000410000 */
[----:B------:R-:W-:Y:S02]  /*2460*/  FMUL.FTZ R18, R17, R18 ;  /* 0x0000001211127220 */ /* 0x000fe40000410000 */
[----:B------:R-:W-:Y:S02]  /*2470*/  FADD.FTZ R10, -R40, 1 ;  /* 0x3f800000280a7421 */ /* 0x000fe40000010100 */
[----:B------:R-:W-:Y:S02]  /*2480*/  FADD.FTZ R17, -R43, 1 ;  /* 0x3f8000002b117421 */ /* 0x000fe40000010100 */
[----:B------:R-:W-:Y:S02]  /*2490*/  FMUL.FTZ R15, R15, R16 ;  /* 0x000000100f0f7220 */ /* 0x000fe40000410000 */
[----:B------:R-:W-:-:S02]  /*24a0*/  FMUL.FTZ R14, R14, R11 ;  /* 0x0000000b0e0e7220 */ /* 0x000fc40000410000 */
[----:B------:R-:W-:Y:S02]  /*24b0*/  FFMA.FTZ R16, R39, R10, 1 ;  /* 0x3f80000027107423 */ /* 0x000fe4000001000a */
[----:B--2---:R-:W-:Y:S02]  /*24c0*/  FADD.FTZ R11, -R37, 1 ;  /* 0x3f800000250b7421 */ /* 0x004fe40000010100 */
[----:B------:R-:W-:Y:S02]  /*24d0*/  FFMA.FTZ R19, R42, R17, 1 ;  /* 0x3f8000002a137423 */ /* 0x000fe40000010011 */
[----:B------:R-:W-:Y:S02]  /*24e0*/  FMUL.FTZ R10, R102, R38 ;  /* 0x00000026660a7220 */ /* 0x000fe40000410000 */
[----:B------:R-:W-:Y:S02]  /*24f0*/  FMUL.FTZ R17, R100, R41 ;  /* 0x0000002964117220 */ /* 0x000fe40000410000 */
        /* <DEDUP_REMOVED lines=14> */
[--C-:B------:R-:W-:Y:S01]  /*25e0*/  HADD2.F32 R9, -RZ, R4.reuse.H0_H0 ;  /* 0x20000004ff097230 */ /* 0x100fe20000004100 */
[----:B------:R-:W-:Y:S01]  /*25f0*/  IMAD R10, R144, c[0x0][0x2e8], RZ ;  /* 0x0000ba00900a7a24 */ /* 0x000fe200078e02ff */
[----:B------:R-:W-:Y:S01]  /*2600*/  MOV R32, c[0x0][0x16c] ;  /* 0x00005b0000207a02 */ /* 0x000fe20000000f00 */
[----:B------:R-:W-:Y:S01]  /*2610*/  FMUL.FTZ R95, R95, R24 ;  /* 0x000000185f5f7220 */ /* 0x000fe20000410000 */
[----:B------:R-:W-:Y:S01]  /*2620*/  F2FP.PACK_AB R19, R48, R19 ;  /* 0x000000133013723e */ /* 0x000fe200000000ff */
[----:B------:R-:W-:Y:S01]  /*2630*/  BAR.SYNC.DEFER_BLOCKING 0x0 ;  /* 0x0000000000007b1d */ /* 0x000fe20000010000 */
[----:B------:R-:W-:Y:S01]  /*2640*/  IMAD R49, R89, c[0x0][0x2ec], R10 ;  /* 0x0000bb0059317a24 */ /* 0x000fe200078e020a */
[----:B------:R-:W-:Y:S01]  /*2650*/  ISETP.GE.AND P1, PT, R32, 0x1, PT ;  /* 0x000000012000780c */ /* 0x000fe20003f26270 */
[----:B------:R-:W-:Y:S01]  /*2660*/  FFMA.FTZ R29, R95, R9, R94 ;  /* 0x000000095f1d7223 */ /* 0x000fe2000001005e */
[----:B------:R-:W-:Y:S01]  /*2670*/  HADD2.F32 R94, -RZ, R7.H1_H1 ;  /* 0x30000007ff5e7230 */ /* 0x000fe20000004100 */
[----:B------:R-:W-:Y:S01]  /*2680*/  FMUL.FTZ R33, R33, R30 ;  /* 0x0000001e21217220 */ /* 0x000fe20000410000 */
[----:B------:R-:W-:Y:S01]  /*2690*/  HADD2.F32 R30, -RZ, R4.H1_H1 ;  /* 0x30000004ff1e7230 */ /* 0x000fe20000004100 */
[----:B------:R-:W-:-:S04]  /*26a0*/  IMAD.WIDE.U32 R14, R89, c[0x0][0x2e8], R12 ;  /* 0x0000ba00590e7a25 */ /* 0x000fc800078e000c */
[----:B------:R-:W-:Y:S01]  /*26b0*/  FFMA.FTZ R29, R108, R30, R29 ;  /* 0x0000001e6c1d7223 */ /* 0x000fe2000001001d */
[----:B------:R-:W-:Y:S01]  /*26c0*/  HADD2.F32 R30, -RZ, R5.H0_H0 ;  /* 0x20000005ff1e7230 */ /* 0x000fe20000004100 */
[----:B------:R-:W-:Y:S01]  /*26d0*/  IADD3 R15, R15, R49, RZ ;  /* 0x000000310f0f7210 */ /* 0x000fe20007ffe0ff */
[----:B------:R-:W-:Y:S02]  /*26e0*/  FMUL.FTZ R106, R106, R33 ;  /* 0x000000216a6a7220 */ /* 0x000fe40000410000 */
[----:B------:R-:W-:Y:S02]  /*26f0*/  FMUL.FTZ R31, R31, R34 ;  /* 0x000000221f1f7220 */ /* 0x000fe40000410000 */
[----:B------:R-:W-:Y:S02]  /*2700*/  FFMA.FTZ R29, R106, R30, R29 ;  /* 0x0000001e6a1d7223 */ /* 0x000fe4000001001d */
[----:B------:R-:W-:Y:S02]  /*2710*/  FMUL.FTZ R104, R104, R31 ;  /* 0x0000001f68687220 */ /* 0x000fe40000410000 */
[----:B------:R-:W-:Y:S01]  /*2720*/  IMAD.WIDE.U32 R14, R93, c[0x0][0x2f0], R14 ;  /* 0x0000bc005d0e7a25 */ /* 0x000fe200078e000e */
        /* <DEDUP_REMOVED lines=9> */
[----:B------:R-:W-:Y:S01]  /*27c0*/  LEA R17, P0, R14, c[0x0][0x338], 0x1 ;  /* 0x0000ce000e117a11 */ /* 0x000fe200078008ff */
[----:B------:R-:W-:-:S02]  /*27d0*/  FMUL.FTZ R43, R42, R43 ;  /* 0x0000002b2a2b7220 */ /* 0x000fc40000410000 */
[----:B------:R-:W-:Y:S02]  /*27e0*/  IMAD R19, R93, c[0x0][0x2f4], R18 ;  /* 0x0000bd005d137a24 */ /* 0x000fe400078e0212 */
[----:B------:R-:W-:Y:S01]  /*27f0*/  FFMA.FTZ R29, R104, R16, R29 ;  /* 0x00000010681d7223 */ /* 0x000fe2000001001d */
[--C-:B------:R-:W-:Y:S01]  /*2800*/  HADD2.F32 R16, -RZ, R6.reuse.H0_H0 ;  /* 0x20000006ff107230 */ /* 0x100fe20000004100 */
[----:B------:R-:W-:Y:S01]  /*2810*/  FMUL.FTZ R98, R98, R43 ;  /* 0x0000002b62627220 */ /* 0x000fe20000410000 */
[----:B------:R-:W-:Y:S01]  /*2820*/  IADD3 R19, R15, R19, RZ ;  /* 0x000000130f137210 */ /* 0x000fe20007ffe0ff */
[----:B------:R-:W-:Y:S01]  /*2830*/  HADD2.F32 R15, -RZ, R6.H1_H1 ;  /* 0x30000006ff0f7230 */ /* 0x000fe20000004100 */
[----:B------:R-:W-:Y:S02]  /*2840*/  FMUL.FTZ R96, R96, R45 ;  /* 0x0000002d60607220 */ /* 0x000fe40000410000 */
[----:B------:R-:W-:Y:S01]  /*2850*/  FFMA.FTZ R29, R102, R16, R29 ;  /* 0x00000010661d7223 */ /* 0x000fe2000001001d */
[----:B------:R-:W-:Y:S01]  /*2860*/  LEA.HI.X R18, R14, c[0x0][0x33c], R19, 0x1, P0 ;  /* 0x0000cf000e127a11 */ /* 0x000fe200000f0c13 */
[----:B------:R-:W-:Y:S01]  /*2870*/  HADD2.F32 R16, -RZ, R7.H0_H0 ;  /* 0x20000007ff107230 */ /* 0x000fe20000004100 */
[----:B------:R-:W-:Y:S01]  /*2880*/  IADD3 R14, P2, R17, R64, RZ ;  /* 0x00000040110e7210 */ /* 0x000fe20007f5e0ff */
[----:B------:R-:W-:Y:S01]  /*2890*/  FFMA.FTZ R29, R100, R15, R29 ;  /* 0x0000000f641d7223 */ /* 0x000fe2000001001d */
[----:B------:R-:W-:-:S02]  /*28a0*/  ISETP.NE.U32.AND P0, PT, RZ, c[0x0][0x270], PT ;  /* 0x00009c00ff007a0c */ /* 0x000fc40003f05070 */
[----:B------:R-:W-:Y:S01]  /*28b0*/  IADD3.X R15, R18, R63, RZ, P2, !PT ;  /* 0x0000003f120f7210 */ /* 0x000fe200017fe4ff */
[----:B------:R-:W-:Y:S01]  /*28c0*/  FFMA.FTZ R29, R98, R16, R29 ;  /* 0x00000010621d7223 */ /* 0x000fe2000001001d */
        /* <DEDUP_REMOVED lines=14> */
[----:B------:R-:W-:Y:S01]  /*29b0*/  IMAD.WIDE.U32 R12, R89, c[0x0][0x210], R12 ;  /* 0x00008400590c7a25 */ /* 0x000fe200078e000c */
[----:B------:R-:W-:-:S02]  /*29c0*/  F2FP.PACK_AB R9, R14, R9 ;  /* 0x000000090e09723e */ /* 0x000fc400000000ff */
[----:B------:R-:W-:Y:S01]  /*29d0*/  F2FP.PACK_AB R8, R27, R8 ;  /* 0x000000081b08723e */ /* 0x000fe200000000ff */
[----:B------:R-:W-:-:S04]  /*29e0*/  IMAD R14, R144, c[0x0][0x210], RZ ;  /* 0x00008400900e7a24 */ /* 0x000fc800078e02ff */
[----:B------:R0:W-:Y:S01]  /*29f0*/  STS.128 [R74.X16], R8 ;  /* 0x000000084a007388 */ /* 0x0001e2000000cc00 */
[----:B------:R-:W-:-:S06]  /*2a00*/  NOP ;  /* 0x0000000000007918 */ /* 0x000fcc0000000000 */
[----:B------:R-:W1:Y:S01]  /*2a10*/  LDS.128 R16, [R74.X16] ;  /* 0x000000004a107984 */ /* 0x000e62000000cc00 */
        /* <DEDUP_REMOVED lines=8> */
[----:B------:R-:W-:-:S04]  /*2aa0*/  IADD3 R8, P0, R9, R64, RZ ;  /* 0x0000004009087210 */ /* 0x000fc80007f1e0ff */
[----:B------:R-:W-:-:S05]  /*2ab0*/  IADD3.X R9, R12, R63, RZ, P0, !PT ;  /* 0x0000003f0c097210 */ /* 0x000fca00007fe4ff */
[----:B-1----:R0:W-:Y:S04]  /*2ac0*/  STG.E.128 [R8.64], R16 ;  /* 0x0000001008007986 */ /* 0x0021e8000c101d06 */
.L_x_7869:
        /* <DEDUP_REMOVED lines=19> */
[C---:B0-----:R-:W-:Y:S01]  /*2c00*/  IMAD R8, R144.reuse, c[0x0][0x298], RZ ;  /* 0x0000a60090087a24 */ /* 0x041fe200078e02ff */
        /* <DEDUP_REMOVED lines=13> */
[----:B------:R-:W-:Y:S01]  /*2ce0*/  IMAD R13, R143, c[0x0][0x2a0], RZ ;  /* 0x0000a8008f0d7a24 */ /* 0x000fe200078e02ff */
        /* <DEDUP_REMOVED lines=50> */
.L_x_7891:
[----:B------:R-:W-:Y:S01]  /*3010*/  SHF.R.S32.HI R134, RZ, 0x1f, R115 ;  /* 0x0000001fff867819 */ /* 0x000fe20000011473 */
[----:B------:R-:W-:-:S04]  /*3020*/  IMAD.WIDE.U32 R8, R115, c[0x0][0x1a0], RZ ;  /* 0x0000680073087a25 */ /* 0x000fc800078e00ff */
        /* <DEDUP_REMOVED lines=38> */
[----:B------:R-:W-:-:S06]  /*3290*/  FMUL.FTZ R136, R135, R62 ;  /* 0x0000003e87887220 */ /* 0x000fcc0000410000 */
[----:B-1----:R-:W1:Y:S01]  /*32a0*/  MUFU.EX2 R136, R136 ;  /* 0x0000008800887308 */ /* 0x002e620000000800 */
[----:B------:R-:W-:Y:S02]  /*32b0*/  IADD3 R13, R86, 0x200, RZ ;  /* 0x00000200560d7810 */ /* 0x000fe40007ffe0ff */
[----:B0-----:R-:W-:Y:S02]  /*32c0*/  @P0 IADD3 R8, R75, -0x2, RZ ;  /* 0xfffffffe4b080810 */ /* 0x001fe40007ffe0ff */
[----:B------:R-:W-:-:S03]  /*32d0*/  @!P1 LEA R13, R12, R115, 0x8 ;  /* 0x000000730c0d9211 */ /* 0x000fc600078e40ff */
[----:B------:R-:W-:Y:S01]  /*32e0*/  @P0 IMAD R127, R8, c[0x0][0x16c], R115 ;  /* 0x00005b00087f0a24 */ /* 0x000fe200078e0273 */
[----:B------:R-:W-:Y:S01]  /*32f0*/  SHF.L.U32 R121, R13, 0x2, RZ ;  /* 0x000000020d797819 */ /* 0x000fe200000006ff */
[----:B------:R-:W0:Y:S01]  /*3300*/  LDS.128 R8, [R74.X16] ;  /* 0x000000004a087984 */ /* 0x000e22000000cc00 */
        /* <DEDUP_REMOVED lines=12> */
[----:B0-----:R-:W-:-:S07]  /*33d0*/  HADD2.F32 R125, -RZ, R11.H0_H0 ;  /* 0x2000000bff7d7230 */ /* 0x001fce0000004100 */
[----:B------:R-:W-:Y:S01]  /*33e0*/  MUFU.EX2 R139, R139 ;  /* 0x0000008b008b7308 */ /* 0x000fe20000000800 */
[----:B------:R-:W-:Y:S02]  /*33f0*/  HADD2.F32 R123, -RZ, R10.H1_H1 ;  /* 0x3000000aff7b7230 */ /* 0x000fe40000004100 */
[----:B------:R-:W-:Y:S02]  /*3400*/  HADD2.F32 R130, -RZ, R4.H1_H1 ;  /* 0x30000004ff827230 */ /* 0x000fe40000004100 */
[--C-:B------:R-:W-:Y:S02]  /*3410*/  HADD2.F32 R133, -RZ, R6.reuse.H0_H0 ;  /* 0x20000006ff857230 */ /* 0x100fe40000004100 */
[----:B------:R-:W-:Y:S02]  /*3420*/  HADD2.F32 R132, -RZ, R6.H1_H1 ;  /* 0x30000006ff847230 */ /* 0x000fe40000004100 */
[----:B------:R-:W-:Y:S01]  /*3430*/  HADD2.F32 R131, -RZ, R7.H0_H0 ;  /* 0x20000007ff837230 */ /* 0x000fe20000004100 */
[----:B------:R-:W-:Y:S01]  /*3440*/  BSSY B0, `(.L_x_7871) ;  /* 0x0000031000007945 */ /* 0x000fe20003800000 */
[----:B------:R-:W-:-:S02]  /*3450*/  FMUL.FTZ R162, R130, R61 ;  /* 0x0000003d82a27220 */ /* 0x000fc40000410000 */
[----:B------:R-:W-:Y:S02]  /*3460*/  FMUL.FTZ R152, R133, R58 ;  /* 0x0000003a85987220 */ /* 0x000fe40000410000 */
[----:B------:R-:W-:Y:S01]  /*3470*/  FMUL.FTZ R156, R132, R57 ;  /* 0x00000039849c7220 */ /* 0x000fe20000410000 */
[----:B--2---:R0:W-:Y:S01]  /*3480*/  STS.128 [R74.X16+0x210], R16 ;  /* 0x000210104a007388 */ /* 0x0041e2000000cc00 */
[----:B------:R-:W-:-:S06]  /*3490*/  NOP ;  /* 0x0000000000007918 */ /* 0x000fcc0000000000 */
[----:B------:R-:W2:Y:S04]  /*34a0*/  LDS.128 R12, [R74.X16+0x210] ;  /* 0x000210004a0c7984 */ /* 0x000ea8000000cc00 */
[----:B-1----:R1:W-:Y:S04]  /*34b0*/  STS [R121+0xe98], R136 ;  /* 0x000e988879007388 */ /* 0x0023e80000000800 */
[----:B------:R-:W-:Y:S01]  /*34c0*/  BAR.SYNC.DEFER_BLOCKING 0x0 ;  /* 0x0000000000007b1d */ /* 0x000fe20000010000 */
[--C-:B0-----:R-:W-:Y:S02]  /*34d0*/  HADD2.F32 R16, -RZ, R8.reuse.H0_H0 ;  /* 0x20000008ff107230 */ /* 0x101fe40000004100 */
[----:B------:R-:W-:-:S02]  /*34e0*/  HADD2.F32 R17, -RZ, R8.H1_H1 ;  /* 0x30000008ff117230 */ /* 0x000fc40000004100 */
[--C-:B------:R-:W-:Y:S02]  /*34f0*/  HADD2.F32 R18, -RZ, R9.reuse.H0_H0 ;  /* 0x20000009ff127230 */ /* 0x100fe40000004100 */
[----:B------:R-:W-:Y:S01]  /*3500*/  HADD2.F32 R19, -RZ, R9.H1_H1 ;  /* 0x30000009ff137230 */ /* 0x000fe20000004100 */
[----:B------:R0:W3:Y:S04]  /*3510*/  @P2 LDS R146, [R86.X4+0x169c] ;  /* 0x00169c0056922984 */ /* 0x0000e80000004800 */
[----:B------:R4:W5:Y:S01]  /*3520*/  @P0 LDG.E R147, [R126.64+0x4] ;  /* 0x000004067e930981 */ /* 0x000962000c1e1900 */
[--C-:B--2---:R-:W-:Y:S02]  /*3530*/  HADD2.F32 R8, -RZ, R12.reuse.H0_H0 ;  /* 0x2000000cff087230 */ /* 0x104fe40000004100 */
[----:B------:R-:W-:Y:S01]  /*3540*/  HADD2.F32 R9, -RZ, R12.H1_H1 ;  /* 0x3000000cff097230 */ /* 0x000fe20000004100 */
[C---:B------:R-:W-:Y:S01]  /*3550*/  FMUL.FTZ R12, R135.reuse, R0 ;  /* 0x00000000870c7220 */ /* 0x040fe20000410000 */
[----:B----4-:R-:W-:Y:S01]  /*3560*/  HADD2.F32 R126, -RZ, R11.H1_H1 ;  /* 0x3000000bff7e7230 */ /* 0x010fe20000004100 */
[----:B------:R-:W-:-:S04]  /*3570*/  FMUL.FTZ R11, R135, R56 ;  /* 0x00000038870b7220 */ /* 0x000fc80000410000 */
[----:B------:R-:W2:Y:S01]  /*3580*/  MUFU.EX2 R12, R12 ;  /* 0x0000000c000c7308 */ /* 0x000ea20000000800 */
[--C-:B------:R-:W-:Y:S02]  /*3590*/  HADD2.F32 R155, -RZ, R15.reuse.H0_H0 ;  /* 0x2000000fff9b7230 */ /* 0x100fe40000004100 */
[----:B------:R-:W-:-:S05]  /*35a0*/  HADD2.F32 R157, -RZ, R15.H1_H1 ;  /* 0x3000000fff9d7230 */ /* 0x000fca0000004100 */
[----:B------:R-:W4:Y:S01]  /*35b0*/  MUFU.EX2 R11, R11 ;  /* 0x0000000b000b7308 */ /* 0x000f220000000800 */
[----:B-1----:R-:W-:Y:S02]  /*35c0*/  HADD2.F32 R121, -RZ, R10.H0_H0 ;  /* 0x2000000aff797230 */ /* 0x002fe40000004100 */
[--C-:B------:R-:W-:Y:S01]  /*35d0*/  HADD2.F32 R153, -RZ, R14.reuse.H1_H1 ;  /* 0x3000000eff997230 */ /* 0x100fe20000004100 */
[----:B------:R-:W-:Y:S01]  /*35e0*/  FMUL.FTZ R159, R98, R155 ;  /* 0x0000009b629f7220 */ /* 0x000fe20000410000 */
[----:B------:R-:W-:Y:S01]  /*35f0*/  HADD2.F32 R127, -RZ, R5.H0_H0 ;  /* 0x20000005ff7f7230 */ /* 0x000fe20000004100 */
[----:B------:R-:W-:Y:S02]  /*3600*/  FMUL.FTZ R157, R96, R157 ;  /* 0x0000009d609d7220 */ /* 0x000fe40000410000 */
[----:B------:R1:W0:Y:S01]  /*3610*/  MUFU.EX2 R10, R128 ;  /* 0x00000080000a7308 */ /* 0x0002220000000800 */
[--C-:B------:R-:W-:Y:S01]  /*3620*/  HADD2.F32 R145, -RZ, R13.reuse.H0_H0 ;  /* 0x2000000dff917230 */ /* 0x100fe20000004100 */
[----:B------:R-:W-:Y:S01]  /*3630*/  FMUL.FTZ R148, R100, R153 ;  /* 0x0000009964947220 */ /* 0x000fe20000410000 */
[----:B------:R-:W-:Y:S01]  /*3640*/  HADD2.F32 R149, -RZ, R13.H1_H1 ;  /* 0x3000000dff957230 */ /* 0x000fe20000004100 */
[----:B------:R-:W-:Y:S01]  /*3650*/  FMUL.FTZ R15, R129, R62 ;  /* 0x0000003e810f7220 */ /* 0x000fe20000410000 */
[----:B------:R-:W-:-:S02]  /*3660*/  HADD2.F32 R151, -RZ, R14.H0_H0 ;  /* 0x2000000eff977230 */ /* 0x000fc40000004100 */
[----:B-1----:R-:W-:Y:S01]  /*3670*/  HADD2.F32 R128, -RZ, R5.H1_H1 ;  /* 0x30000005ff807230 */ /* 0x002fe20000004100 */
[----:B------:R-:W-:Y:S01]  /*3680*/  FMUL.FTZ R13, R127, R60 ;  /* 0x0000003c7f0d7220 */ /* 0x000fe20000410000 */
[----:B------:R-:W-:Y:S01]  /*3690*/  HADD2.F32 R135, -RZ, R7.H1_H1 ;  /* 0x30000007ff877230 */ /* 0x000fe20000004100 */
[----:B------:R-:W-:Y:S02]  /*36a0*/  FMUL.FTZ R14, R131, R56 ;  /* 0x00000038830e7220 */ /* 0x000fe40000410000 */
[----:B------:R-:W-:Y:S02]  /*36b0*/  FMUL.FTZ R160, R128, R59 ;  /* 0x0000003b80a07220 */ /* 0x000fe40000410000 */
[----:B--2---:R-:W-:Y:S01]  /*36c0*/  FFMA.FTZ R153, R12, R157, R159 ;  /* 0x0000009d0c997223 */ /* 0x004fe2000001009f */
[----:B------:R-:W-:Y:S05]  /*36d0*/  @P2 BRA `(.L_x_7872) ;  /* 0x0000007000002947 */ /* 0x000fea0003800000 */
[----:B0--34-:R-:W-:-:S13]  /*36e0*/  ISETP.NE.AND P0, PT, R75, c[0x0][0x174], PT ;  /* 0x00005d004b007a0c */ /* 0x019fda0003f05270 */
[----:B------:R-:W-:-:S04]  /*36f0*/  @P0 LEA.HI R146, R75, R75, RZ, 0x1 ;  /* 0x0000004b4b920211 */ /* 0x000fc800078f08ff */
[----:B------:R-:W-:-:S04]  /*3700*/  @P0 LOP3.LUT R146, R146, 0xfffffe, RZ, 0xc0, !PT ;  /* 0x00fffffe92920812 */ /* 0x000fc800078ec0ff */
[----:B------:R-:W-:Y:S02]  /*3710*/  @P0 IADD3 R150, -R146, R75, RZ ;  /* 0x0000004b92960210 */ /* 0x000fe40007ffe1ff */
[----:B------:R-:W-:Y:S02]  /*3720*/  MOV R146, 0x3f800000 ;  /* 0x3f80000000927802 */ /* 0x000fe40000000f00 */
[----:B------:R-:W-:-:S05]  /*3730*/  @P0 LEA R150, R150, R115, 0x8 ;  /* 0x0000007396960211 */ /* 0x000fca00078e40ff */
[----:B------:R0:W1:Y:S02]  /*3740*/  @P0 LDS R146, [R150.X4+0xe98] ;  /* 0x000e980096920984 */ /* 0x0000640000004800 */
.L_x_7872:
[----:B0--34-:R-:W-:Y:S05]  /*3750*/  BSYNC B0 ;  /* 0x0000000000007941 */ /* 0x019fea0003800000 */
.L_x_7871:
[----:B-1----:R-:W-:Y:S01]  /*3760*/  FMUL.FTZ R150, R12, R146 ;  /* 0x000000920c967220 */ /* 0x002fe20000410000 */
[----:B------:R-:W-:Y:S01]  /*3770*/  ISETP.NE.AND P0, PT, R142, 0x1f, PT ;  /* 0x0000001f8e00780c */ /* 0x000fe20003f05270 */
[----:B------:R-:W-:Y:S01]  /*3780*/  FMUL.FTZ R155, R102, R151 ;  /* 0x00000097669b7220 */ /* 0x000fe20000410000 */
[C---:B------:R-:W-:Y:S01]  /*3790*/  ISETP.GE.U32.AND P3, PT, R142.reuse, 0x1e, PT ;  /* 0x0000001e8e00780c */ /* 0x040fe20003f66070 */
[C---:B------:R-:W-:Y:S01]  /*37a0*/  FFMA.FTZ R153, R11.reuse, R153, R148 ;  /* 0x000000990b997223 */ /* 0x040fe20000010094 */
[----:B------:R-:W-:Y:S01]  /*37b0*/  ISETP.GE.U32.AND P4, PT, R142, 0x18, PT ;  /* 0x000000188e00780c */ /* 0x000fe20003f86070 */
[----:B------:R-:W-:Y:S01]  /*37c0*/  FMUL.FTZ R151, R11, R150 ;  /* 0x000000960b977220 */ /* 0x000fe20000410000 */
[----:B------:R-:W-:Y:S01]  /*37d0*/  ISETP.NE.AND P5, PT, R86, RZ, PT ;  /* 0x000000ff5600720c */ /* 0x000fe20003fa5270 */
[----:B------:R-:W-:Y:S01]  /*37e0*/  FMUL.FTZ R154, R104, R149 ;  /* 0x00000095689a7220 */ /* 0x000fe20000410000 */
[----:B------:R-:W-:Y:S01]  /*37f0*/  LEA R137, R137, R86, 0x8 ;  /* 0x0000005689897211 */ /* 0x000fe200078e40ff */
        /* <DEDUP_REMOVED lines=18> */
[----:B------:R-:W-:Y:S02]  /*3920*/  FMUL.FTZ R174, R141, R8 ;  /* 0x000000088dae7220 */ /* 0x000fe40000410000 */
[----:B------:R-:W-:Y:S01]  /*3930*/  FMUL.FTZ R163, R19, R160 ;  /* 0x000000a013a37220 */ /* 0x000fe20000410000 */
[----:B------:R-:W0:Y:S01]  /*3940*/  SHFL.DOWN PT, R172, R173, 0x1, 0x1f ;  /* 0x08201f00adac7f89 */ /* 0x000e2200000e0000 */
[----:B------:R-:W-:-:S02]  /*3950*/  FFMA.FTZ R9, R138, R9, R161 ;  /* 0x000000098a097223 */ /* 0x000fc400000100a1 */
[----:B------:R-:W-:Y:S01]  /*3960*/  FMUL.FTZ R165, R138, R165 ;  /* 0x000000a58aa57220 */ /* 0x000fe20000410000 */
[----:B------:R-:W1:Y:S01]  /*3970*/  SHFL.DOWN PT, R171, R174, 0x1, 0x1f ;  /* 0x08201f00aeab7f89 */ /* 0x000e6200000e0000 */
        /* <DEDUP_REMOVED lines=15> */
[C---:B0-----:R-:W-:Y:S01]  /*3a70*/  @P0 FFMA.FTZ R173, R174.reuse, R172, R173 ;  /* 0x000000acaead0223 */ /* 0x041fe200000100ad */
[----:B------:R-:W0:Y:S01]  /*3a80*/  SHFL.UP PT, R9, R150, 0x1, RZ ;  /* 0x0420000096097989 */ /* 0x000e2200000e00ff */
[----:B-1----:R-:W-:Y:S01]  /*3a90*/  @P0 FMUL.FTZ R174, R174, R171 ;  /* 0x000000abaeae0220 */ /* 0x002fe20000410000 */
[----:B------:R-:W-:-:S02]  /*3aa0*/  ISETP.GE.AND P0, PT, R74, 0x1, PT ;  /* 0x000000014a00780c */ /* 0x000fc40003f06270 */
        /* <DEDUP_REMOVED lines=19> */
[----:B--2---:R-:W-:Y:S01]  /*3be0*/  @!P3 FFMA.FTZ R173, R174, R175, R173 ;  /* 0x000000afaeadb223 */ /* 0x004fe200000100ad */
[----:B------:R-:W1:Y:S01]  /*3bf0*/  SHFL.UP PT, R172, R169, 0x4, RZ ;  /* 0x04800000a9ac7989 */ /* 0x000e6200000e00ff */
[----:B------:R-:W-:Y:S01]  /*3c00*/  ISETP.NE.OR P0, PT, R142, RZ, P0 ;  /* 0x000000ff8e00720c */ /* 0x000fe20000705670 */
[----:B---3--:R-:W-:Y:S02]  /*3c10*/  @!P3 FMUL.FTZ R174, R174, R171 ;  /* 0x000000abaeaeb220 */ /* 0x008fe40000410000 */
[----:B------:R-:W2:Y:S01]  /*3c20*/  SHFL.DOWN PT, R175, R173, 0x8, 0x1f ;  /* 0x09001f00adaf7f89 */ /* 0x000ea200000e0000 */
[----:B------:R-:W-:-:S03]  /*3c30*/  ISETP.GE.AND P3, PT, R74, 0x4, PT ;  /* 0x000000044a00780c */ /* 0x000fc60003f66270 */
[----:B------:R-:W3:Y:S06]  /*3c40*/  SHFL.DOWN PT, R171, R174, 0x8, 0x1f ;  /* 0x09001f00aeab7f89 */ /* 0x000eec00000e0000 */
[----:B------:R-:W-:Y:S01]  /*3c50*/  @!P0 LDS.64 R8, [R115.X8+0x1718] ;  /* 0x0017180073088984 */ /* 0x000fe20000008a00 */
        /* <DEDUP_REMOVED lines=20> */
[----:B-----5:R3:W-:Y:S01]  /*3da0*/  SHFL.IDX PT, R171, R147, RZ, 0x1f ;  /* 0x00001fff93ab7589 */ /* 0x0207e200000e0000 */
[----:B0-----:R-:W-:-:S03]  /*3db0*/  @P0 FFMA.FTZ R150, R169, R145, R150 ;  /* 0x00000091a9960223 */ /* 0x001fc60000010096 */
[----:B------:R-:W-:Y:S01]  /*3dc0*/  SHFL.IDX PT, R176, R173, RZ, 0x1f ;  /* 0x00001fffadb07589 */ /* 0x000fe200000e0000 */
[----:B-1----:R-:W-:-:S03]  /*3dd0*/  @P0 FMUL.FTZ R169, R169, R172 ;  /* 0x000000aca9a90220 */ /* 0x002fc60000410000 */
[----:B------:R-:W0:Y:S01]  /*3de0*/  SHFL.IDX PT, R175, R174, RZ, 0x1f ;  /* 0x00001fffaeaf7589 */ /* 0x000e2200000e0000 */
[----:B---3--:R-:W-:-:S03]  /*3df0*/  P2R R147, PR, RZ, 0x20 ;  /* 0x00000020ff937803 */ /* 0x008fc60000000000 */
[----:B------:R1:W-:Y:S04]  /*3e00*/  SHFL.UP PT, R172, R150, 0x1, RZ ;  /* 0x0420000096ac7989 */ /* 0x0003e800000e00ff */
[----:B------:R-:W3:Y:S01]  /*3e10*/  SHFL.UP PT, R169, R169, 0x1, RZ ;  /* 0x04200000a9a97989 */ /* 0x000ee200000e00ff */
[----:B--2---:R-:W-:-:S04]  /*3e20*/  @P2 FFMA.FTZ R177, R178, R177, R179 ;  /* 0x000000b1b2b12223 */ /* 0x004fc800000100b3 */
[----:B------:R-:W-:-:S04]  /*3e30*/  FFMA.FTZ R145, R177, R146, R157 ;  /* 0x00000092b1917223 */ /* 0x000fc8000001009d */
[----:B------:R-:W-:Y:S02]  /*3e40*/  FFMA.FTZ R146, R12, R145, R159 ;  /* 0x000000910c927223 */ /* 0x000fe4000001009f */
[----:B------:R-:W-:Y:S02]  /*3e50*/  FMUL.FTZ R178, R145, R0 ;  /* 0x0000000091b27220 */ /* 0x000fe40000410000 */
[----:B------:R-:W-:Y:S02]  /*3e60*/  FFMA.FTZ R148, R11, R146, R148 ;  /* 0x000000920b947223 */ /* 0x000fe40000010094 */
[C---:B0-----:R-:W-:Y:S02]  /*3e70*/  FFMA.FTZ R9, R175.reuse, R9, R176 ;  /* 0x00000009af097223 */ /* 0x041fe400000100b0 */
[----:B-1----:R-:W-:Y:S02]  /*3e80*/  FFMA.FTZ R150, R10, R148, R155 ;  /* 0x000000940a967223 */ /* 0x002fe4000001009b */
[----:B------:R-:W-:-:S02]  /*3e90*/  FMUL.FTZ R8, R175, R8 ;  /* 0x00000008af087220 */ /* 0x000fc40000410000 */
[----:B------:R-:W-:Y:S02]  /*3ea0*/  FFMA.FTZ R154, R139, R150, R154 ;  /* 0x000000968b9a7223 */ /* 0x000fe4000001009a */
[----:B---3--:R-:W-:Y:S01]  /*3eb0*/  @P1 FFMA.FTZ R171, R169, R171, R172 ;  /* 0x000000aba9ab1223 */ /* 0x008fe200000100ac */
[----:B------:R0:W-:Y:S01]  /*3ec0*/  @!P5 STS.64 [R115.X8+0x1718], R8 ;  /* 0x001718087300d388 */ /* 0x0001e20000008a00 */
[----:B------:R-:W-:Y:S02]  /*3ed0*/  FFMA.FTZ R147, R140, R154, R153 ;  /* 0x0000009a8c937223 */ /* 0x000fe40000010099 */
[----:B------:R-:W-:Y:S02]  /*3ee0*/  FFMA.FTZ R176, R136, R171, R158 ;  /* 0x000000ab88b07223 */ /* 0x000fe4000001009e */
[----:B------:R-:W-:Y:S02]  /*3ef0*/  FFMA.FTZ R158, R138, R147, R149 ;  /* 0x000000938a9e7223 */ /* 0x000fe40000010095 */
[----:B------:R-:W-:Y:S01]  /*3f00*/  FFMA.FTZ R169, R141, R176, R166 ;  /* 0x000000b08da97223 */ /* 0x000fe200000100a6 */
[----:B------:R-:W-:Y:S01]  /*3f10*/  IADD3 R166, -R137, c[0x0][0x168], RZ ;  /* 0x00005a0089a67a10 */ /* 0x000fe20007ffe1ff */
[----:B------:R-:W-:Y:S01]  /*3f20*/  FFMA.FTZ R149, R141, R158, R164 ;  /* 0x0000009e8d957223 */ /* 0x000fe200000100a4 */
[----:B------:R-:W-:Y:S01]  /*3f30*/  SHF.L.U64.HI R164, R117, 0x2, R124 ;  /* 0x0000000275a47819 */ /* 0x000fe2000001027c */
[----:B------:R-:W-:Y:S01]  /*3f40*/  FFMA.FTZ R136, R16, -R15, R176 ;  /* 0x8000000f10887223 */ /* 0x000fe200000100b0 */
[----:B------:R-:W-:Y:S01]  /*3f50*/  ISETP.GE.AND P0, PT, R166, 0x1, PT ;  /* 0x00000001a600780c */ /* 0x000fe20003f06270 */
[----:B0-----:R-:W-:-:S02]  /*3f60*/  FMUL.FTZ R8, R149, R62 ;  /* 0x0000003e95087220 */ /* 0x001fc40000410000 */
[----:B------:R-:W-:Y:S02]  /*3f70*/  FMUL.FTZ R173, R135, R178 ;  /* 0x000000b287ad7220 */ /* 0x000fe40000410000 */
[----:B------:R-:W-:Y:S02]  /*3f80*/  FFMA.FTZ R171, R138, R169, R161 ;  /* 0x000000a98aab7223 */ /* 0x000fe400000100a1 */
[----:B------:R-:W-:Y:S01]  /*3f90*/  FFMA.FTZ R138, R17, -R162, R169 ;  /* 0x800000a2118a7223 */ /* 0x000fe200000100a9 */
[----:B------:R0:W-:Y:S01]  /*3fa0*/  STS [R72.X4+0x43c], R173 ;  /* 0x00043cad48007388 */ /* 0x0001e20000004800 */
[----:B------:R-:W-:Y:S02]  /*3fb0*/  FMUL.FTZ R15, R158, R61 ;  /* 0x0000003d9e0f7220 */ /* 0x000fe40000410000 */
[----:B------:R-:W-:Y:S02]  /*3fc0*/  FFMA.FTZ R9, R136, R8, RZ ;  /* 0x0000000888097223 */ /* 0x000fe400000100ff */
[----:B------:R-:W-:-:S02]  /*3fd0*/  FMUL.FTZ R162, R147, R60 ;  /* 0x0000003c93a27220 */ /* 0x000fc40000410000 */
[----:B------:R-:W-:Y:S02]  /*3fe0*/  FFMA.FTZ R9, R138, R15, R9 ;  /* 0x0000000f8a097223 */ /* 0x000fe40000010009 */
[----:B------:R-:W-:Y:S02]  /*3ff0*/  FMUL.FTZ R141, R154, R59 ;  /* 0x0000003b9a8d7220 */ /* 0x000fe40000410000 */
[----:B0-----:R-:W-:Y:S02]  /*4000*/  FFMA.FTZ R173, R140, R171, R163 ;  /* 0x000000ab8cad7223 */ /* 0x001fe400000100a3 */
[----:B------:R-:W-:Y:S02]  /*4010*/  FFMA.FTZ R140, R18, -R13, R171 ;  /* 0x8000000d128c7223 */ /* 0x000fe400000100ab */
[----:B------:R-:W-:Y:S02]  /*4020*/  FFMA.FTZ R175, R139, R173, R168 ;  /* 0x000000ad8baf7223 */ /* 0x000fe400000100a8 */
[----:B------:R-:W-:-:S02]  /*4030*/  FFMA.FTZ R160, R19, -R160, R173 ;  /* 0x800000a013a07223 */ /* 0x000fc400000100ad */
[----:B------:R-:W-:Y:S02]  /*4040*/  FFMA.FTZ R9, R140, R162, R9 ;  /* 0x000000a28c097223 */ /* 0x000fe40000010009 */
[----:B------:R-:W-:Y:S02]  /*4050*/  FFMA.FTZ R177, R10, R175, R165 ;  /* 0x000000af0ab17223 */ /* 0x000fe400000100a5 */
[----:B------:R-:W-:Y:S02]  /*4060*/  FMUL.FTZ R172, R150, R58 ;  /* 0x0000003a96ac7220 */ /* 0x000fe40000410000 */
[----:B------:R-:W-:Y:S02]  /*4070*/  FFMA.FTZ R9, R160, R141, R9 ;  /* 0x0000008da0097223 */ /* 0x000fe40000010009 */
[----:B------:R-:W-:Y:S02]  /*4080*/  FFMA.FTZ R152, R121, -R152, R175 ;  /* 0x8000009879987223 */ /* 0x000fe400000100af */
[----:B------:R-:W-:-:S02]  /*4090*/  FMUL.FTZ R174, R146, R56 ;  /* 0x0000003892ae7220 */ /* 0x000fc40000410000 */
[----:B------:R-:W-:Y:S02]  /*40a0*/  FMUL.FTZ R155, R148, R57 ;  /* 0x00000039949b7220 */ /* 0x000fe40000410000 */
[----:B------:R-:W-:Y:S02]  /*40b0*/  FFMA.FTZ R179, R11, R177, R170 ;  /* 0x000000b10bb37223 */ /* 0x000fe400000100aa */
[----:B------:R-:W-:Y:S02]  /*40c0*/  FFMA.FTZ R11, R152, R172, R9 ;  /* 0x000000ac980b7223 */ /* 0x000fe40000010009 */
[----:B------:R-:W-:Y:S02]  /*40d0*/  FMUL.FTZ R159, R131, R174 ;  /* 0x000000ae839f7220 */ /* 0x000fe40000410000 */
        /* <DEDUP_REMOVED lines=9> */
[----:B------:R-:W-:Y:S02]  /*4170*/  FFMA.FTZ R156, R123, -R156, R177 ;  /* 0x8000009c7b9c7223 */ /* 0x000fe400000100b1 */
[----:B------:R-:W-:Y:S01]  /*4180*/  FFMA.FTZ R181, R12, R179, R167 ;  /* 0x000000b30cb57223 */ /* 0x000fe200000100a7 */
[----:B------:R0:W-:Y:S01]  /*4190*/  STS [R72.X4+0x42c], R139 ;  /* 0x00042c8b48007388 */ /* 0x0001e20000004800 */
[----:B------:R-:W-:-:S02]  /*41a0*/  FFMA.FTZ R8, R156, R155, R11 ;  /* 0x0000009b9c087223 */ /* 0x000fc4000001000b */
[----:B------:R-:W-:Y:S01]  /*41b0*/  FMUL.FTZ R11, R95, R176 ;  /* 0x000000b05f0b7220 */ /* 0x000fe20000410000 */
[----:B------:R1:W-:Y:S01]  /*41c0*/  STS [R72.X4+0x428], R13 ;  /* 0x0004280d48007388 */ /* 0x0003e20000004800 */
[----:B------:R-:W-:Y:S02]  /*41d0*/  FMUL.FTZ R137, R98, R179 ;  /* 0x000000b362897220 */ /* 0x000fe40000410000 */
[----:B------:R-:W-:Y:S01]  /*41e0*/  FFMA.FTZ R141, R125, -R14, R179 ;  /* 0x8000000e7d8d7223 */ /* 0x000fe200000100b3 */
[----:B------:R2:W-:Y:S01]  /*41f0*/  STS [R72.X4+0x424], R15 ;  /* 0x0004240f48007388 */ /* 0x0005e20000004800 */
[----:B------:R-:W-:Y:S02]  /*4200*/  IMAD R162, R164, c[0x0][0x2b0], RZ ;  /* 0x0000ac00a4a27a24 */ /* 0x000fe400078e02ff */
[----:B0-----:R-:W-:Y:S01]  /*4210*/  FFMA.FTZ R139, R126, -R151, R181 ;  /* 0x800000977e8b7223 */ /* 0x001fe200000100b5 */
[----:B------:R0:W-:Y:S01]  /*4220*/  STS [R72.X4+0x420], R9 ;  /* 0x0004200948007388 */ /* 0x0001e20000004800 */
[----:B------:R-:W-:-:S02]  /*4230*/  FFMA.FTZ R8, R141, R174, R8 ;  /* 0x000000ae8d087223 */ /* 0x000fc40000010008 */
[----:B-1----:R-:W-:Y:S01]  /*4240*/  FMUL.FTZ R13, R106, R171 ;  /* 0x000000ab6a0d7220 */ /* 0x002fe20000410000 */
[----:B------:R-:W-:Y:S01]  /*4250*/  BAR.SYNC.DEFER_BLOCKING 0x0 ;  /* 0x0000000000007b1d */ /* 0x000fe20000010000 */
[----:B------:R-:W-:Y:S02]  /*4260*/  FMUL.FTZ R171, R96, R181 ;  /* 0x000000b560ab7220 */ /* 0x000fe40000410000 */
[----:B--2---:R-:W-:Y:S01]  /*4270*/  FMUL.FTZ R15, R104, R173 ;  /* 0x000000ad680f7220 */ /* 0x004fe20000410000 */
[----:B------:R-:W-:Y:S01]  /*4280*/  SHF.L.U32 R173, R117, 0x2, RZ ;  /* 0x0000000275ad7819 */ /* 0x000fe200000006ff */
[----:B------:R-:W-:Y:S02]  /*4290*/  FMUL.FTZ R153, R139, R178 ;  /* 0x000000b28b997220 */ /* 0x000fe40000410000 */
[----:B0-----:R-:W-:Y:S02]  /*42a0*/  FMUL.FTZ R9, R108, R169 ;  /* 0x000000a96c097220 */ /* 0x001fe40000410000 */
[----:B------:R-:W-:-:S02]  /*42b0*/  FMUL.FTZ R169, R102, R175 ;  /* 0x000000af66a97220 */ /* 0x000fc40000410000 */
[----:B------:R-:W-:Y:S02]  /*42c0*/  FADD.FTZ R153, R8, R153 ;  /* 0x0000009908997221 */ /* 0x000fe40000010000 */
        /* <DEDUP_REMOVED lines=35> */
.L_x_7874:
[----:B01234-:R-:W-:Y:S05]  /*4500*/  BSYNC B0 ;  /* 0x0000000000007941 */ /* 0x01ffea0003800000 */
.L_x_7873:
        /* <DEDUP_REMOVED lines=18> */
.L_x_7876:
[----:B0-----:R-:W-:Y:S05]  /*4630*/  BSYNC B0 ;  /* 0x0000000000007941 */ /* 0x001fea0003800000 */
.L_x_7875:
        /* <DEDUP_REMOVED lines=9> */
.L_x_7878:
[----:B------:R-:W-:Y:S05]  /*46d0*/  BSYNC B0 ;  /* 0x0000000000007941 */ /* 0x000fea0003800000 */
.L_x_7877:
        /* <DEDUP_REMOVED lines=9> */
.L_x_7880:
[----:B------:R-:W-:Y:S05]  /*4770*/  BSYNC B0 ;  /* 0x0000000000007941 */ /* 0x000fea0003800000 */
.L_x_7879:
        /* <DEDUP_REMOVED lines=9> */
.L_x_7882:
[----:B------:R-:W-:Y:S05]  /*4810*/  BSYNC B0 ;  /* 0x0000000000007941 */ /* 0x000fea0003800000 */
.L_x_7881:
        /* <DEDUP_REMOVED lines=9> */
.L_x_7884:
[----:B------:R-:W-:Y:S05]  /*48b0*/  BSYNC B0 ;  /* 0x0000000000007941 */ /* 0x000fea0003800000 */
.L_x_7883:
        /* <DEDUP_REMOVED lines=9> */
.L_x_7886:
[----:B------:R-:W-:Y:S05]  /*4950*/  BSYNC B0 ;  /* 0x0000000000007941 */ /* 0x000fea0003800000 */
.L_x_7885:
        /* <DEDUP_REMOVED lines=9> */
.L_x_7888:
[----:B------:R-:W-:Y:S05]  /*49f0*/  BSYNC B0 ;  /* 0x0000000000007941 */ /* 0x000fea0003800000 */
.L_x_7887:
[----:B------:R-:W5:Y:S01]  /*4a00*/  SHFL.DOWN P0, R12, R153, 0x1, 0x1f ;  /* 0x08201f00990c7f89 */ /* 0x000f620000000000 */
[----:B------:R-:W-:Y:S01]  /*4a10*/  ISETP.NE.AND P2, PT, R86, RZ, PT ;  /* 0x000000ff5600720c */ /* 0x000fe20003f45270 */
[----:B------:R-:W-:Y:S01]  /*4a20*/  FMUL.FTZ R18, R18, R147 ;  /* 0x0000009312127220 */ /* 0x000fe20000410000 */
[----:B------:R-:W-:Y:S01]  /*4a30*/  BSSY B0, `(.L_x_7889) ;  /* 0x0000042000007945 */ /* 0x000fe20003800000 */
[C---:B0-----:R-:W-:Y:S02]  /*4a40*/  FMUL.FTZ R8, R119.reuse, R146 ;  /* 0x0000009277087220 */ /* 0x041fe40000410000 */
[----:B------:R-:W-:-:S02]  /*4a50*/  FMUL.FTZ R10, R119, R145 ;  /* 0x00000091770a7220 */ /* 0x000fc40000410000 */
[C---:B------:R-:W-:Y:S02]  /*4a60*/  FMUL.FTZ R15, R119.reuse, R148 ;  /* 0x00000094770f7220 */ /* 0x040fe40000410000 */
[C---:B----4-:R-:W-:Y:S02]  /*4a70*/  FMUL.FTZ R13, R119.reuse, R150 ;  /* 0x00000096770d7220 */ /* 0x050fe40000410000 */
[C---:B------:R-:W-:Y:S02]  /*4a80*/  FMUL.FTZ R11, R119.reuse, R154 ;  /* 0x0000009a770b7220 */ /* 0x040fe40000410000 */
[----:B------:R-:W-:Y:S02]  /*4a90*/  FMUL.FTZ R147, R119, R147 ;  /* 0x0000009377937220 */ /* 0x000fe40000410000 */
[----:B------:R-:W-:Y:S02]  /*4aa0*/  FMUL.FTZ R141, R141, R8 ;  /* 0x000000088d8d7220 */ /* 0x000fe40000410000 */
[----:B------:R-:W-:-:S02]  /*4ab0*/  FMUL.FTZ R146, R125, R146 ;  /* 0x000000927d927220 */ /* 0x000fc40000410000 */
[----:B------:R-:W-:Y:S02]  /*4ac0*/  FMUL.FTZ R126, R126, R145 ;  /* 0x000000917e7e7220 */ /* 0x000fe40000410000 */
[----:B------:R-:W-:Y:S02]  /*4ad0*/  FMUL.FTZ R123, R123, R148 ;  /* 0x000000947b7b7220 */ /* 0x000fe40000410000 */
[----:B-----5:R-:W-:Y:S02]  /*4ae0*/  @P0 FADD R12, R153, R12 ;  /* 0x0000000c990c0221 */ /* 0x020fe40000000000 */
[----:B------:R-:W-:Y:S02]  /*4af0*/  FMUL.FTZ R8, R121, R150 ;  /* 0x0000009679087220 */ /* 0x000fe40000410000 */
        /* <DEDUP_REMOVED lines=14> */
[----:B0-----:R-:W-:-:S02]  /*4be0*/  @P0 FADD R9, R12, R9 ;  /* 0x000000090c090221 */ /* 0x001fc40000000000 */
[----:B------:R-:W-:Y:S02]  /*4bf0*/  FFMA.FTZ R147, R127, R18, R147 ;  /* 0x000000127f937223 */ /* 0x000fe40000010093 */
[----:B------:R-:W-:Y:S01]  /*4c00*/  FFMA.FTZ R111, R146, R56, R111 ;  /* 0x00000038926f7223 */ /* 0x000fe2000001006f */
[----:B------:R-:W0:Y:S01]  /*4c10*/  SHFL.DOWN P0, R14, R9, 0x4, 0x1f ;  /* 0x08801f00090e7f89 */ /* 0x000e220000000000 */
        /* <DEDUP_REMOVED lines=9> */
[----:B------:R-:W-:-:S02]  /*4cb0*/  FFMA.FTZ R118, R17, R61, R118 ;  /* 0x0000003d11767223 */ /* 0x000fc40000010076 */
[----:B------:R-:W-:Y:S02]  /*4cc0*/  FFMA.FTZ R105, R16, R62, R105 ;  /* 0x0000003e10697223 */ /* 0x000fe40000010069 */
[----:B------:R-:W-:Y:S02]  /*4cd0*/  FADD.FTZ R99, R128, R99 ;  /* 0x0000006380637221 */ /* 0x000fe40000010000 */
[----:B0-----:R-:W-:Y:S02]  /*4ce0*/  @P0 FADD R14, R9, R14 ;  /* 0x0000000e090e0221 */ /* 0x001fe40000000000 */
[C---:B------:R-:W-:Y:S02]  /*4cf0*/  FMUL.FTZ R9, R119.reuse, R158 ;  /* 0x0000009e77097220 */ /* 0x040fe40000410000 */
[----:B------:R-:W-:Y:S01]  /*4d00*/  FMUL.FTZ R119, R119, R149 ;  /* 0x0000009577777220 */ /* 0x000fe20000410000 */
[----:B------:R-:W0:Y:S01]  /*4d10*/  SHFL.DOWN P0, R137, R14, 0x8, 0x1f ;  /* 0x09001f000e897f89 */ /* 0x000e220000000000 */
[----:B------:R-:W-:-:S02]  /*4d20*/  FMUL.FTZ R9, R138, R9 ;  /* 0x000000098a097220 */ /* 0x000fc40000410000 */
[----:B------:R-:W-:Y:S02]  /*4d30*/  FMUL.FTZ R119, R136, R119 ;  /* 0x0000007788777220 */ /* 0x000fe40000410000 */
[----:B------:R-:W-:Y:S02]  /*4d40*/  FFMA.FTZ R130, R130, R17, R9 ;  /* 0x0000001182827223 */ /* 0x000fe40000010009 */
[----:B------:R-:W-:Y:S02]  /*4d50*/  FFMA.FTZ R119, R129, R16, R119 ;  /* 0x0000001081777223 */ /* 0x000fe40000010077 */
[----:B------:R-:W-:Y:S02]  /*4d60*/  FADD.FTZ R114, R147, R114 ;  /* 0x0000007293727221 */ /* 0x000fe40000010000 */
[----:B------:R-:W-:Y:S02]  /*4d70*/  FADD.FTZ R97, R130, R97 ;  /* 0x0000006182617221 */ /* 0x000fe40000010000 */
[----:B------:R-:W-:-:S02]  /*4d80*/  FADD.FTZ R116, R119, R116 ;  /* 0x0000007477747221 */ /* 0x000fc40000010000 */
        /* <DEDUP_REMOVED lines=12> */
.L_x_7890:
[----:B0-----:R-:W-:Y:S05]  /*4e50*/  BSYNC B0 ;  /* 0x0000000000007941 */ /* 0x001fea0003800000 */
.L_x_7889:
[----:B------:R-:W-:Y:S02]  /*4e60*/  IADD3 R115, R115, 0x1, RZ ;  /* 0x0000000173737810 */ /* 0x000fe40007ffe0ff */
[----:B------:R-:W-:Y:S02]  /*4e70*/  IADD3 R117, P1, R117, 0x1, RZ ;  /* 0x0000000175757810 */ /* 0x000fe40007f3e0ff */
[----:B------:R-:W-:Y:S02]  /*4e80*/  ISETP.GE.AND P0, PT, R115, c[0x0][0x16c], PT ;  /* 0x00005b0073007a0c */ /* 0x000fe40003f06270 */
[----:B------:R-:W-:-:S11]  /*4e90*/  IADD3.X R124, RZ, R124, RZ, P1, !PT ;  /* 0x0000007cff7c7210 */ /* 0x000fd60000ffe4ff */
[----:B------:R-:W-:Y:S01]  /*4ea0*/  @P0 CALL.REL.NOINC `(.L_x_7870) ;  /* 0x0000001000000944 */ /* 0x000fe20003c00000 */
[----:B------:R-:W-:Y:S05]  /*4eb0*/  BRA `(.L_x_7891) ;  /* 0xffffe15000007947 */ /* 0x000fea000383ffff */
.L_x_7870:
[----:B------:R-:W-:Y:S01]  /*4ec0*/  BAR.SYNC.DEFER_BLOCKING 0x0 ;  /* 0x0000000000007b1d */ /* 0x000fe20000010000 */
[----:B------:R-:W-:Y:S02]  /*4ed0*/  SHF.R.S32.HI R5, RZ, 0x1f, R86 ;  /* 0x0000001fff057819 */ /* 0x000fe40000011456 */
[----:B0-----:R-:W-:-:S04]  /*4ee0*/  LEA R8, P0, R86, R83, 0x4 ;  /* 0x0000005356087211 */ /* 0x001fc800078020ff */
        /* <DEDUP_REMOVED lines=17> */
[----:B------:R-:W-:Y:S02]  /*5000*/  HADD2.F32 R9, -RZ, R5.H0_H0 ;  /* 0x20000005ff097230 */ /* 0x000fe40000004100 */
[----:B------:R-:W-:Y:S01]  /*5010*/  HADD2.F32 R11, -RZ, R7.H0_H0 ;  /* 0x20000007ff0b7230 */ /* 0x000fe20000004100 */
[--C-:B------:R-:W-:Y:S01]  /*5020*/  FADD.FTZ R0, R13, R90.reuse ;  /* 0x0000005a0d007221 */ /* 0x100fe20000010000 */
[----:B------:R-:W-:Y:S01]  /*5030*/  HADD2.F32 R13, -RZ, R4.H1_H1 ;  /* 0x30000004ff0d7230 */ /* 0x000fe20000004100 */
[--C-:B------:R-:W-:Y:S01]  /*5040*/  FADD.FTZ R8, R9, R90.reuse ;  /* 0x0000005a09087221 */ /* 0x100fe20000010000 */
[----:B------:R-:W-:Y:S01]  /*5050*/  HADD2.F32 R9, -RZ, R5.H1_H1 ;  /* 0x30000005ff097230 */ /* 0x000fe20000004100 */
[--C-:B------:R-:W-:Y:S01]  /*5060*/  FADD.FTZ R11, R11, R90.reuse ;  /* 0x0000005a0b0b7221 */ /* 0x100fe20000010000 */
[----:B------:R-:W-:Y:S01]  /*5070*/  FSETP.GTU.FTZ.AND P6, PT, R0, 20, PT ;  /* 0x41a000000000780b */ /* 0x000fe20003fdc000 */
[--C-:B------:R-:W-:Y:S01]  /*5080*/  FADD.FTZ R13, R13, R90.reuse ;  /* 0x0000005a0d0d7221 */ /* 0x100fe20000010000 */
[----:B------:R-:W-:Y:S01]  /*5090*/  FSETP.GTU.FTZ.AND P1, PT, R8, 20, PT ;  /* 0x41a000000800780b */ /* 0x000fe20003f3c000 */
[----:B------:R-:W-:Y:S01]  /*50a0*/  FADD.FTZ R12, R9, R90 ;  /* 0x0000005a090c7221 */ /* 0x000fe20000010000 */
[----:B------:R-:W-:Y:S01]  /*50b0*/  HADD2.F32 R9, -RZ, R6.H0_H0 ;  /* 0x20000006ff097230 */ /* 0x000fe20000004100 */
[----:B------:R-:W-:Y:S01]  /*50c0*/  FSETP.GTU.FTZ.AND P5, PT, R11, 20, PT ;  /* 0x41a000000b00780b */ /* 0x000fe20003fbc000 */
[----:B------:R-:W-:Y:S01]  /*50d0*/  HADD2.F32 R7, -RZ, R7.H1_H1 ;  /* 0x30000007ff077230 */ /* 0x000fe20000004100 */
[----:B------:R-:W-:-:S02]  /*50e0*/  FSETP.GTU.FTZ.AND P0, PT, R13, 20, PT ;  /* 0x41a000000d00780b */ /* 0x000fc40003f1c000 */
[--C-:B------:R-:W-:Y:S01]  /*50f0*/  FADD.FTZ R14, R9, R90.reuse ;  /* 0x0000005a090e7221 */ /* 0x100fe20000010000 */
[----:B------:R-:W-:Y:S01]  /*5100*/  HADD2.F32 R9, -RZ, R6.H1_H1 ;  /* 0x30000006ff097230 */ /* 0x000fe20000004100 */
[----:B------:R-:W-:Y:S02]  /*5110*/  FSETP.GTU.FTZ.AND P2, PT, R12, 20, PT ;  /* 0x41a000000c00780b */ /* 0x000fe40003f5c000 */
[----:B------:R-:W-:Y:S01]  /*5120*/  @!P6 FMUL.FTZ R0, R0, -1.4426950216293334961 ;  /* 0xbfb8aa3b0000e820 */ /* 0x000fe20000410000 */
[----:B------:R-:W-:Y:S01]  /*5130*/  FSETP.GTU.FTZ.AND P3, PT, R14, 20, PT ;  /* 0x41a000000e00780b */ /* 0x000fe20003f7c000 */
[----:B------:R-:W-:-:S04]  /*5140*/  FADD.FTZ R9, R9, R90 ;  /* 0x0000005a09097221 */ /* 0x000fc80000010000 */
[----:B------:R-:W0:Y:S01]  /*5150*/  @!P6 MUFU.EX2 R0, R0 ;  /* 0x000000000000e308 */ /* 0x000e220000000800 */
[----:B------:R-:W-:Y:S01]  /*5160*/  @!P0 FMUL.FTZ R5, R13, -1.4426950216293334961 ;  /* 0xbfb8aa3b0d058820 */ /* 0x000fe20000410000 */
[----:B------:R-:W-:-:S06]  /*5170*/  FSETP.GTU.FTZ.AND P4, PT, R9, 20, PT ;  /* 0x41a000000900780b */ /* 0x000fcc0003f9c000 */
[----:B------:R4:W5:Y:S07]  /*5180*/  @!P0 MUFU.EX2 R10, R5 ;  /* 0x00000005000a8308 */ /* 0x00096e0000000800 */
[----:B------:R-:W-:Y:S02]  /*5190*/  @!P4 FMUL.FTZ R6, R9, -1.4426950216293334961 ;  /* 0xbfb8aa3b0906c820 */ /* 0x000fe40000410000 */
[----:B0-----:R-:W-:Y:S02]  /*51a0*/  @!P6 FADD.FTZ R4, R0, 1 ;  /* 0x3f8000000004e421 */ /* 0x001fe40000010000 */
[----:B------:R-:W-:-:S02]  /*51b0*/  @!P1 FMUL.FTZ R0, R8, -1.4426950216293334961 ;  /* 0xbfb8aa3b08009820 */ /* 0x000fc40000410000 */
[----:B------:R0:W1:Y:S01]  /*51c0*/  @!P6 MUFU.RCP R13, R4 ;  /* 0x00000004000de308 */ /* 0x0000620000001000 */
[----:B------:R-:W-:Y:S02]  /*51d0*/  FADD.FTZ R8, R7, R90 ;  /* 0x0000005a07087221 */ /* 0x000fe40000010000 */
[----:B----4-:R-:W-:Y:S01]  /*51e0*/  @!P2 FMUL.FTZ R5, R12, -1.4426950216293334961 ;  /* 0xbfb8aa3b0c05a820 */ /* 0x010fe20000410000 */
[----:B------:R-:W-:Y:S01]  /*51f0*/  SHF.L.U32 R12, R24, 0x8, RZ ;  /* 0x00000008180c7819 */ /* 0x000fe200000006ff */
[----:B------:R-:W-:Y:S02]  /*5200*/  @!P5 FMUL.FTZ R7, R11, -1.4426950216293334961 ;  /* 0xbfb8aa3b0b07d820 */ /* 0x000fe40000410000 */
[----:B-----5:R-:W-:Y:S01]  /*5210*/  @!P0 FADD.FTZ R10, R10, 1 ;  /* 0x3f8000000a0a8421 */ /* 0x020fe20000010000 */
[----:B------:R-:W4:Y:S01]  /*5220*/  @!P1 MUFU.EX2 R0, R0 ;  /* 0x0000000000009308 */ /* 0x000f220000000800 */
[----:B0-----:R-:W-:Y:S02]  /*5230*/  @!P3 FMUL.FTZ R4, R14, -1.4426950216293334961 ;  /* 0xbfb8aa3b0e04b820 */ /* 0x001fe40000410000 */
[----:B-1----:R-:W-:Y:S01]  /*5240*/  @!P6 FMUL.FTZ R116, R116, R13 ;  /* 0x0000000d7474e220 */ /* 0x002fe20000410000 */
[----:B------:R-:W-:-:S04]  /*5250*/  FSETP.GTU.FTZ.AND P6, PT, R8, 20, PT ;  /* 0x41a000000800780b */ /* 0x000fc80003fdc000 */
[----:B------:R-:W0:Y:S01]  /*5260*/  @!P2 MUFU.EX2 R5, R5 ;  /* 0x000000050005a308 */ /* 0x000e220000000800 */
[----:B------:R-:W-:Y:S01]  /*5270*/  SHF.R.S32.HI R13, RZ, 0x1f, R12 ;  /* 0x0000001fff0d7819 */ /* 0x000fe2000001140c */
[----:B----4-:R-:W-:-:S06]  /*5280*/  @!P1 FADD.FTZ R0, R0, 1 ;  /* 0x3f80000000009421 */ /* 0x010fcc0000010000 */
[----:B------:R-:W1:Y:S01]  /*5290*/  @!P3 MUFU.EX2 R4, R4 ;  /* 0x000000040004b308 */ /* 0x000e620000000800 */
[----:B------:R-:W-:-:S07]  /*52a0*/  @!P6 FMUL.FTZ R9, R8, -1.4426950216293334961 ;  /* 0xbfb8aa3b0809e820 */ /* 0x000fce0000410000 */
[----:B------:R-:W-:Y:S01]  /*52b0*/  @!P4 MUFU.EX2 R6, R6 ;  /* 0x000000060006c308 */ /* 0x000fe20000000800 */
[----:B0-----:R-:W-:-:S07]  /*52c0*/  @!P2 FADD.FTZ R5, R5, 1 ;  /* 0x3f8000000505a421 */ /* 0x001fce0000010000 */
[----:B------:R-:W0:Y:S01]  /*52d0*/  @!P5 MUFU.EX2 R7, R7 ;  /* 0x000000070007d308 */ /* 0x000e220000000800 */
[----:B-1----:R-:W-:-:S07]  /*52e0*/  @!P3 FADD.FTZ R8, R4, 1 ;  /* 0x3f8000000408b421 */ /* 0x002fce0000010000 */
[----:B------:R-:W1:Y:S08]  /*52f0*/  @!P6 MUFU.EX2 R14, R9 ;  /* 0x00000009000ee308 */ /* 0x000e700000000800 */
[----:B------:R4:W5:Y:S01]  /*5300*/  @!P1 MUFU.RCP R15, R0 ;  /* 0x00000000000f9308 */ /* 0x0009620000001000 */
[----:B0-----:R-:W-:-:S07]  /*5310*/  @!P5 FADD.FTZ R11, R7, 1 ;  /* 0x3f800000070bd421 */ /* 0x001fce0000010000 */
[----:B------:R0:W2:Y:S01]  /*5320*/  @!P2 MUFU.RCP R16, R5 ;  /* 0x000000050010a308 */ /* 0x0000a20000001000 */
[----:B----4-:R-:W-:Y:S01]  /*5330*/  @!P4 FADD.FTZ R0, R6, 1 ;  /* 0x3f8000000600c421 */ /* 0x010fe20000010000 */
[----:B------:R-:W-:-:S06]  /*5340*/  NOP ;  /* 0x0000000000007918 */ /* 0x000fcc0000000000 */
[----:B-1----:R-:W-:Y:S01]  /*5350*/  @!P6 FADD.FTZ R14, R14, 1 ;  /* 0x3f8000000e0ee421 */ /* 0x002fe20000010000 */
[----:B0-----:R-:W0:Y:S01]  /*5360*/  LDS.128 R4, [R74.X16] ;  /* 0x000000004a047984 */ /* 0x001e22000000cc00 */
[----:B------:R1:W4:Y:S01]  /*5370*/  @!P3 MUFU.RCP R17, R8 ;  /* 0x000000080011b308 */ /* 0x0003220000001000 */
[----:B-----5:R-:W-:Y:S02]  /*5380*/  @!P1 FMUL.FTZ R114, R114, R15 ;  /* 0x0000000f72729220 */ /* 0x020fe40000410000 */
[----:B--2---:R-:W-:Y:S01]  /*5390*/  @!P2 FMUL.FTZ R99, R99, R16 ;  /* 0x000000106363a220 */ /* 0x004fe20000410000 */
[----:B------:R-:W-:-:S04]  /*53a0*/  IADD3 R77, P2, R77, -0x200, RZ ;  /* 0xfffffe004d4d7810 */ /* 0x000fc80007f5e0ff */
[----:B------:R-:W2:Y:S01]  /*53b0*/  @!P6 MUFU.RCP R14, R14 ;  /* 0x0000000e000ee308 */ /* 0x000ea20000001000 */
[----:B-1----:R-:W-:Y:S01]  /*53c0*/  IMAD.WIDE.U32 R8, R89, c[0x0][0x2d8], R12 ;  /* 0x0000b60059087a25 */ /* 0x002fe200078e000c */
[----:B------:R-:W-:-:S03]  /*53d0*/  IADD3.X R76, R76, -0x1, RZ, P2, !PT ;  /* 0xffffffff4c4c7810 */ /* 0x000fc600017fe4ff */
[----:B------:R-:W-:Y:S01]  /*53e0*/  IMAD.WIDE.U32 R12, R89, c[0x0][0x2f8], R12 ;  /* 0x0000be00590c7a25 */ /* 0x000fe200078e000c */
[----:B------:R-:W-:Y:S02]  /*53f0*/  IADD3 R9, R9, R19, RZ ;  /* 0x0000001309097210 */ /* 0x000fe40007ffe0ff */
[----:B------:R-:W1:Y:S01]  /*5400*/  @!P4 MUFU.RCP R0, R0 ;  /* 0x000000000000c308 */ /* 0x000e620000001000 */
[C---:B------:R-:W-:Y:S02]  /*5410*/  IMAD R19, R93.reuse, c[0x0][0x2e4], R18 ;  /* 0x0000b9005d137a24 */ /* 0x040fe400078e0212 */
[----:B------:R-:W-:-:S04]  /*5420*/  IMAD.WIDE.U32 R8, R93, c[0x0][0x2e0], R8 ;  /* 0x0000b8005d087a25 */ /* 0x000fc800078e0008 */
[----:B----4-:R-:W-:Y:S01]  /*5430*/  @!P3 FMUL.FTZ R112, R112, R17 ;  /* 0x000000117070b220 */ /* 0x010fe20000410000 */
[----:B------:R-:W-:Y:S01]  /*5440*/  IADD3 R9, R9, R19, RZ ;  /* 0x0000001309097210 */ /* 0x000fe20007ffe0ff */
[----:B--2---:R-:W-:Y:S01]  /*5450*/  @!P6 FMUL.FTZ R103, R103, R14 ;  /* 0x0000000e6767e220 */ /* 0x004fe20000410000 */
[C---:B------:R-:W-:Y:S01]  /*5460*/  LEA R15, P1, R8.reuse, c[0x0][0x330], 0x1 ;  /* 0x0000cc00080f7a11 */ /* 0x040fe200078208ff */
[----:B------:R-:W2:Y:S01]  /*5470*/  @!P5 MUFU.RCP R11, R11 ;  /* 0x0000000b000bd308 */ /* 0x000ea20000001000 */
[----:B------:R-:W-:Y:S02]  /*5480*/  F2FP.PACK_AB R17, R99, R114 ;  /* 0x000000726311723e */ /* 0x000fe400000000ff */
[----:B------:R-:W-:Y:S02]  /*5490*/  LEA.HI.X R8, R8, c[0x0][0x334], R9, 0x1, P1 ;  /* 0x0000cd0008087a11 */ /* 0x000fe400008f0c09 */
[----:B------:R-:W-:Y:S01]  /*54a0*/  IADD3 R14, P1, R15, R64, RZ ;  /* 0x000000400f0e7210 */ /* 0x000fe20007f3e0ff */
[----:B-1----:R-:W-:Y:S01]  /*54b0*/  @!P4 FMUL.FTZ R101, R101, R0 ;  /* 0x000000006565c220 */ /* 0x002fe20000410000 */
[----:B------:R-:W-:Y:S01]  /*54c0*/  IADD3 R85, P3, R85, -0x200, RZ ;  /* 0xfffffe0055557810 */ /* 0x000fe20007f7e0ff */
[----:B------:R-:W1:Y:S01]  /*54d0*/  @!P0 MUFU.RCP R10, R10 ;  /* 0x0000000a000a8308 */ /* 0x000e620000001000 */
[----:B------:R-:W-:Y:S01]  /*54e0*/  IADD3.X R15, R8, R63, RZ, P1, !PT ;  /* 0x0000003f080f7210 */ /* 0x000fe20000ffe4ff */
[----:B------:R-:W-:Y:S01]  /*54f0*/  IMAD R0, R144, c[0x0][0x2f8], RZ ;  /* 0x0000be0090007a24 */ /* 0x000fe200078e02ff */
[----:B------:R-:W-:-:S02]  /*5500*/  F2FP.PACK_AB R18, R101, R112 ;  /* 0x000000706512723e */ /* 0x000fc400000000ff */
[----:B------:R-:W-:Y:S01]  /*5510*/  IADD3 R79, P1, R79, -0x200, RZ ;  /* 0xfffffe004f4f7810 */ /* 0x000fe20007f3e0ff */
[----:B0-----:R0:W-:Y:S01]  /*5520*/  STG.E.128 [R14.64], R4 ;  /* 0x000000040e007986 */ /* 0x0011e2000c101d06 */
[----:B------:R-:W-:-:S03]  /*5530*/  IMAD R25, R89, c[0x0][0x2fc], R0 ;  /* 0x0000bf0059197a24 */ /* 0x000fc600078e0200 */
[----:B------:R-:W-:Y:S01]  /*5540*/  BAR.SYNC.DEFER_BLOCKING 0x0 ;  /* 0x0000000000007b1d */ /* 0x000fe20000010000 */
[----:B--2---:R-:W-:Y:S01]  /*5550*/  @!P5 FMUL.FTZ R110, R110, R11 ;  /* 0x0000000b6e6ed220 */ /* 0x004fe20000410000 */
[----:B------:R-:W-:Y:S01]  /*5560*/  IADD3 R13, R13, R25, RZ ;  /* 0x000000190d0d7210 */ /* 0x000fe20007ffe0ff */
[----:B------:R-:W-:Y:S01]  /*5570*/  IMAD R0, R92, c[0x0][0x300], RZ ;  /* 0x0000c0005c007a24 */ /* 0x000fe200078e02ff */
[----:B------:R-:W-:Y:S01]  /*5580*/  ISETP.GT.AND P5, PT, R75, 0x1, PT ;  /* 0x000000014b00780c */ /* 0x000fe20003fa4270 */
[----:B-1----:R-:W-:Y:S01]  /*5590*/  @!P0 FMUL.FTZ R97, R97, R10 ;  /* 0x0000000a61618220 */ /* 0x002fe20000410000 */
[----:B------:R-:W-:Y:S02]  /*55a0*/  F2FP.PACK_AB R19, R103, R110 ;  /* 0x0000006e6713723e */ /* 0x000fe400000000ff */
[----:B------:R-:W-:Y:S02]  /*55b0*/  IADD3 R81, P4, R81, -0x200, RZ ;  /* 0xfffffe0051517810 */ /* 0x000fe40007f9e0ff */
[----:B------:R-:W-:Y:S01]  /*55c0*/  F2FP.PACK_AB R16, R97, R116 ;  /* 0x000000746110723e */ /* 0x000fe200000000ff */
[----:B------:R-:W-:Y:S01]  /*55d0*/  FADD.FTZ R116, R116, R87 ;  /* 0x0000005774747221 */ /* 0x000fe20000010000 */
[----:B------:R-:W-:Y:S01]  /*55e0*/  MOV R75, R24 ;  /* 0x00000018004b7202 */ /* 0x000fe20000000f00 */
[C---:B0-----:R-:W-:Y:S01]  /*55f0*/  IMAD R7, R93.reuse, c[0x0][0x304], R0 ;  /* 0x0000c1005d077a24 */ /* 0x041fe200078e0200 */
[----:B------:R-:W-:Y:S01]  /*5600*/  IADD3.X R78, R78, -0x1, RZ, P1, !PT ;  /* 0xffffffff4e4e7810 */ /* 0x000fe20000ffe4ff */
[----:B------:R-:W-:Y:S01]  /*5610*/  IMAD.WIDE.U32 R4, R93, c[0x0][0x300], R12 ;  /* 0x0000c0005d047a25 */ /* 0x000fe200078e000c */
[----:B------:R-:W-:-:S02]  /*5620*/  IADD3.X R84, R84, -0x1, RZ, P3, !PT ;  /* 0xffffffff54547810 */ /* 0x000fc40001ffe4ff */
[----:B------:R-:W-:Y:S01]  /*5630*/  IADD3.X R80, R80, -0x1, RZ, P4, !PT ;  /* 0xffffffff50507810 */ /* 0x000fe200027fe4ff */
        /* <DEDUP_REMOVED lines=20> */
.L_x_7852:
        /* <DEDUP_REMOVED lines=24> */
.L_x_7894:
[----:B0-----:R-:W-:Y:S05]  /*5900*/  BSYNC B0 ;  /* 0x0000000000007941 */ /* 0x001fea0003800000 */
.L_x_7893:
        /* <DEDUP_REMOVED lines=23> */
.L_x_7896:
[----:B0-----:R-:W0:Y:S02]  /*5a80*/  S2R R9, SR_TID.X ;  /* 0x0000000000097919 */ /* 0x001e240000002100 */
.L_x_7897:
[----:B0-----:R-:W-:Y:S05]  /*5a90*/  BSYNC B0 ;  /* 0x0000000000007941 */ /* 0x001fea0003800000 */
.L_x_7895:
[----:B------:R-:W-:-:S13]  /*5aa0*/  ISETP.GE.AND P0, PT, R9, c[0x0][0x16c], PT ;  /* 0x00005b0009007a0c */ /* 0x000fda0003f06270 */
[----:B------:R-:W-:Y:S05]  /*5ab0*/  @P0 EXIT ;  /* 0x000000000000094d */ /* 0x000fea0003800000 */
[----:B------:R-:W-:Y:S02]  /*5ac0*/  IMAD R92, R92, c[0x0][0x288], RZ ;  /* 0x0000a2005c5c7a24 */ /* 0x000fe400078e02ff */
[----:B------:R-:W-:-:S04]  /*5ad0*/  IMAD.WIDE.U32 R2, R93, c[0x0][0x288], RZ ;  /* 0x0000a2005d027a25 */ /* 0x000fc800078e00ff */
[----:B------:R-:W-:-:S05]  /*5ae0*/  IMAD R13, R93, c[0x0][0x28c], R92 ;  /* 0x0000a3005d0d7a24 */ /* 0x000fca00078e025c */
[----:B------:R-:W-:Y:S02]  /*5af0*/  IADD3 R13, R3, R13, RZ ;  /* 0x0000000d030d7210 */ /* 0x000fe40007ffe0ff */
.L_x_7898:
        /* <DEDUP_REMOVED lines=16> */
.L_x_7899:
        /* <DEDUP_REMOVED lines=16> */
.L_x_9131:


//--------------------- .text._Z25selective_scan_bwd_kernelI32Selective_Scan_bwd_kernel_traitsILi32ELi4ELb0ELb0ELb0ELb0ELb0EN3c104HalfEfEEv12SSMParamsBwd --------------------------
	.section	.text._Z25selective_scan_bwd_kernelI32Selective_Scan_bwd_kernel_traitsILi32ELi4ELb0ELb0ELb0ELb0ELb0EN3c104HalfEfEEv12SSMParamsBwd,"ax",@progbits
	.sectioninfo	@"SHI_REGISTERS=107"
	.align	128
        .global         _Z25selective_scan_bwd_kernelI32Selective_Scan_bwd_kernel_traitsILi32ELi4ELb0ELb0ELb0ELb0ELb0EN3c104HalfEfEEv12SSMParamsBwd
        .type           _Z25selective_scan_bwd_kernelI32Selective_Scan_bwd_kernel_traitsILi32ELi4ELb0ELb0ELb0ELb0ELb0EN3c104HalfEfEEv12SSMParamsBwd,@function
        .size           _Z25selective_scan_bwd_kernelI32Selective_Scan_bwd_kernel_traitsILi32ELi4ELb0ELb0ELb0ELb0ELb0EN3c104HalfEfEEv12SSMParamsBwd,(.L_x_9132 - _Z25selective_scan_bwd_kernelI32Selective_Scan_bwd_kernel_traitsILi32ELi4ELb0ELb0ELb0ELb0ELb0EN3c104HalfEfEEv12SSMParamsBwd)
        .other          _Z25selective_scan_bwd_kernelI32Selective_Scan_bwd_kernel_traitsILi32ELi4ELb0ELb0ELb0ELb0ELb0EN3c104HalfEfEEv12SSMParamsBwd,@"STO_CUDA_ENTRY STV_DEFAULT"
_Z25selective_scan_bwd_kernelI32Selective_Scan_bwd_kernel_traitsILi32ELi4ELb0ELb0ELb0ELb0ELb0EN3c104HalfEfEEv12SSMParamsBwd:
.text._Z25selective_scan_bwd_kernelI32Selective_Scan_bwd_kernel_traitsILi32ELi4ELb0ELb0ELb0ELb0ELb0EN3c104HalfEfEEv12SSMParamsBwd:
[----:B------:R-:W-:Y:S02]  /*0000*/  MOV R1, c[0x0][0x28] ;  /* 0x00000a0000017a02 */ /* 0x000fe40000000f00 */
[----:B------:R-:W0:Y:S01]  /*0010*/  S2R R0, SR_CTAID.Y ;  /* 0x0000000000007919 */ /* 0x000e220000002600 */
[----:B------:R-:W-:Y:S01]  /*0020*/  ISETP.NE.U32.AND P0, PT, RZ, c[0x0][0x238], PT ;  /* 0x00008e00ff007a0c */ /* 0x000fe20003f05070 */
[----:B------:R-:W-:Y:S01]  /*0030*/  IMAD.MOV.U32 R18, RZ, RZ, RZ ;  /* 0x000000ffff127224 */ /* 0x000fe200078e00ff */
[----:B------:R-:W-:Y:S01]  /*0040*/  ISETP.NE.U32.AND P1, PT, RZ, c[0x0][0x250], PT ;  /* 0x00009400ff007a0c */ /* 0x000fe20003f25070 */
[----:B------:R-:W1:Y:S01]  /*0050*/  S2R R21, SR_CTAID.X ;  /* 0x0000000000157919 */ /* 0x000e620000002500 */
[----:B------:R-:W-:Y:S01]  /*0060*/  ISETP.NE.AND.EX P0, PT, RZ, c[0x0][0x23c], PT, P0 ;  /* 0x00008f00ff007a0c */ /* 0x000fe20003f05300 */
[----:B------:R-:W-:Y:S01]  /*0070*/  HFMA2.MMA R20, -RZ, RZ, 0, 0 ;  /* 0x00000000ff147435 */ /* 0x000fe200000001ff */
[----:B------:R-:W-:Y:S01]  /*0080*/  ISETP.NE.AND.EX P1, PT, RZ, c[0x0][0x254], PT, P1 ;  /* 0x00009500ff007a0c */ /* 0x000fe20003f25310 */
[----:B------:R-:W-:Y:S01]  /*0090*/  ULDC.64 UR6, c[0x0][0x118] ;  /* 0x0000460000067ab9 */ /* 0x000fe20000000a00 */
[----:B0-----:R-:W-:-:S09]  /*00a0*/  SHF.R.S32.HI R19, RZ, 0x1f, R0 ;  /* 0x0000001fff137819 */ /* 0x001fd20000011400 */
[C---:B------:R-:W-:Y:S02]  /*00b0*/  @P0 LEA R8, P2, R0.reuse, c[0x0][0x238], 0x2 ;  /* 0x00008e0000080a11 */ /* 0x040fe400078410ff */
[----:B-1----:R-:W-:Y:S02]  /*00c0*/  SHF.R.S32.HI R22, RZ, 0x1f, R21 ;  /* 0x0000001fff167819 */ /* 0x002fe40000011415 */
[C-C-:B------:R-:W-:Y:S02]  /*00d0*/  @P0 LEA.HI.X R9, R0.reuse, c[0x0][0x23c], R19.reuse, 0x2, P2 ;  /* 0x00008f0000090a11 */ /* 0x140fe400010f1413 */
[----:B------:R-:W-:Y:S01]  /*00e0*/  @P1 LEA R10, P3, R0, c[0x0][0x250], 0x2 ;  /* 0x00009400000a1a11 */ /* 0x000fe200078610ff */
[----:B------:R-:W-:Y:S02]  /*00f0*/  IMAD R12, R22, c[0x0][0x1e0], RZ ;  /* 0x00007800160c7a24 */ /* 0x000fe400078e02ff */
[----:B------:R0:W5:Y:S01]  /*0100*/  @P0 LDG.E R18, [R8.64] ;  /* 0x0000000608120981 */ /* 0x000162000c1e1900 */
[----:B------:R-:W-:Y:S01]  /*0110*/  IMAD.WIDE.U32 R4, R21, c[0x0][0x1e0], RZ ;  /* 0x0000780015047a25 */ /* 0x000fe200078e00ff */
[----:B------:R-:W-:-:S03]  /*0120*/  @P1 LEA.HI.X R11, R0, c[0x0][0x254], R19, 0x2, P3 ;  /* 0x00009500000b1a11 */ /* 0x000fc600018f1413 */
[C---:B------:R-:W-:Y:S02]  /*0130*/  IMAD R6, R22.reuse, c[0x0][0x1d0], RZ ;  /* 0x0000740016067a24 */ /* 0x040fe400078e02ff */
[----:B------:R-:W-:Y:S01]  /*0140*/  IMAD R14, R22, c[0x0][0x278], RZ ;  /* 0x00009e00160e7a24 */ /* 0x000fe200078e02ff */
[----:B------:R1:W5:Y:S01]  /*0150*/  @P1 LDG.E R20, [R10.64] ;  /* 0x000000060a141981 */ /* 0x000362000c1e1900 */
[C---:B0-----:R-:W-:Y:S01]  /*0160*/  IMAD R9, R21.reuse, c[0x0][0x1e4], R12 ;  /* 0x0000790015097a24 */ /* 0x041fe200078e020c */
[----:B------:R-:W-:Y:S01]  /*0170*/  MOV R8, c[0x0][0x174] ;  /* 0x00005d0000087a02 */ /* 0x000fe20000000f00 */
[----:B------:R-:W-:Y:S02]  /*0180*/  IMAD R13, R21, c[0x0][0x1d4], R6 ;  /* 0x00007500150d7a24 */ /* 0x000fe400078e0206 */
[----:B------:R-:W-:Y:S02]  /*0190*/  IMAD.IADD R5, R5, 0x1, R9 ;  /* 0x0000000105057824 */ /* 0x000fe400078e0209 */
[----:B------:R-:W-:Y:S01]  /*01a0*/  IMAD.WIDE.U32 R6, R21, c[0x0][0x278], RZ ;  /* 0x00009e0015067a25 */ /* 0x000fe200078e00ff */
[----:B------:R-:W-:-:S03]  /*01b0*/  LEA R9, R8, 0xffffff80, 0x7 ;  /* 0xffffff8008097811 */ /* 0x000fc600078e38ff */
[----:B-1----:R-:W-:Y:S02]  /*01c0*/  IMAD R11, R21, c[0x0][0x27c], R14 ;  /* 0x00009f00150b7a24 */ /* 0x002fe400078e020e */
[----:B------:R-:W-:Y:S02]  /*01d0*/  IMAD R15, R19, c[0x0][0x1e8], RZ ;  /* 0x00007a00130f7a24 */ /* 0x000fe400078e02ff */
[----:B------:R-:W-:Y:S01]  /*01e0*/  IMAD.WIDE.U32 R4, R0, c[0x0][0x1e8], R4 ;  /* 0x00007a0000047a25 */ /* 0x000fe200078e0004 */
[----:B------:R-:W-:-:S03]  /*01f0*/  IADD3 R7, R7, R11, RZ ;  /* 0x0000000b07077210 */ /* 0x000fc60007ffe0ff */
[----:B------:R-:W-:Y:S01]  /*0200*/  IMAD.WIDE.U32 R2, R21, c[0x0][0x1d0], RZ ;  /* 0x0000740015027a25 */ /* 0x000fe200078e00ff */
[----:B------:R-:W-:Y:S02]  /*0210*/  SHF.R.S32.HI R11, RZ, 0x1f, R9 ;  /* 0x0000001fff0b7819 */ /* 0x000fe40000011409 */
[----:B------:R-:W-:Y:S01]  /*0220*/  IADD3 R35, P1, R9, R4, RZ ;  /* 0x0000000409237210 */ /* 0x000fe20007f3e0ff */
[C---:B------:R-:W-:Y:S02]  /*0230*/  IMAD R15, R0.reuse, c[0x0][0x1ec], R15 ;  /* 0x00007b00000f7a24 */ /* 0x040fe400078e020f */
[----:B------:R-:W-:Y:S02]  /*0240*/  IMAD.IADD R3, R3, 0x1, R13 ;  /* 0x0000000103037824 */ /* 0x000fe400078e020d */
[----:B------:R-:W-:Y:S01]  /*0250*/  IMAD R13, R19, c[0x0][0x1d8], RZ ;  /* 0x00007600130d7a24 */ /* 0x000fe200078e02ff */
[----:B------:R-:W-:Y:S01]  /*0260*/  IADD3.X R4, R11, R5, R15, P1, !PT ;  /* 0x000000050b047210 */ /* 0x000fe20000ffe40f */
[----:B------:R-:W-:Y:S01]  /*0270*/  IMAD.WIDE.U32 R2, R0, c[0x0][0x1d8], R2 ;  /* 0x0000760000027a25 */ /* 0x000fe200078e0002 */
[----:B------:R-:W-:-:S03]  /*0280*/  LEA R34, P1, R35, c[0x0][0x248], 0x1 ;  /* 0x0000920023227a11 */ /* 0x000fc600078208ff */
[----:B------:R-:W-:Y:S01]  /*0290*/  IMAD R17, R19, c[0x0][0x280], RZ ;  /* 0x0000a00013117a24 */ /* 0x000fe200078e02ff */
[----:B------:R-:W-:Y:S01]  /*02a0*/  IADD3 R33, P0, R9, R2, RZ ;  /* 0x0000000209217210 */ /* 0x000fe20007f1e0ff */
[C---:B------:R-:W-:Y:S01]  /*02b0*/  IMAD R13, R0.reuse, c[0x0][0x1dc], R13 ;  /* 0x00007700000d7a24 */ /* 0x040fe200078e020d */
[----:B------:R-:W-:Y:S01]  /*02c0*/  LEA.HI.X R35, R35, c[0x0][0x24c], R4, 0x1, P1 ;  /* 0x0000930023237a11 */ /* 0x000fe200008f0c04 */
[C---:B------:R-:W-:Y:S01]  /*02d0*/  IMAD.WIDE.U32 R6, R0.reuse, c[0x0][0x280], R6 ;  /* 0x0000a00000067a25 */ /* 0x040fe200078e0006 */
[----:B------:R-:W-:Y:S02]  /*02e0*/  ISETP.NE.U32.AND P1, PT, RZ, c[0x0][0x260], PT ;  /* 0x00009800ff007a0c */ /* 0x000fe40003f25070 */
[----:B------:R-:W-:Y:S01]  /*02f0*/  IADD3.X R2, R11, R3, R13, P0, !PT ;  /* 0x000000030b027210 */ /* 0x000fe200007fe40d */
[----:B------:R-:W-:Y:S01]  /*0300*/  IMAD R17, R0, c[0x0][0x284], R17 ;  /* 0x0000a10000117a24 */ /* 0x000fe200078e0211 */
[----:B------:R-:W-:Y:S02]  /*0310*/  IADD3 R9, P2, R9, R6, RZ ;  /* 0x0000000609097210 */ /* 0x000fe40007f5e0ff */
[----:B------:R-:W-:-:S02]  /*0320*/  LEA R30, P0, R33, c[0x0][0x240], 0x1 ;  /* 0x00009000211e7a11 */ /* 0x000fc400078008ff */
[----:B------:R-:W-:Y:S02]  /*0330*/  ISETP.NE.AND.EX P1, PT, RZ, c[0x0][0x264], PT, P1 ;  /* 0x00009900ff007a0c */ /* 0x000fe40003f25310 */
[----:B------:R-:W-:Y:S02]  /*0340*/  IADD3.X R6, R11, R7, R17, P2, !PT ;  /* 0x000000070b067210 */ /* 0x000fe400017fe411 */
[----:B------:R-:W-:Y:S02]  /*0350*/  LEA.HI.X R33, R33, c[0x0][0x244], R2, 0x1, P0 ;  /* 0x0000910021217a11 */ /* 0x000fe400000f0c02 */
[----:B------:R-:W-:Y:S02]  /*0360*/  ISETP.NE.U32.AND P2, PT, RZ, c[0x0][0x348], PT ;  /* 0x0000d200ff007a0c */ /* 0x000fe40003f45070 */
[----:B------:R-:W-:Y:S02]  /*0370*/  ISETP.NE.U32.AND P0, PT, RZ, c[0x0][0x328], PT ;  /* 0x0000ca00ff007a0c */ /* 0x000fe40003f05070 */
[----:B------:R-:W-:-:S02]  /*0380*/  ISETP.NE.AND.EX P2, PT, RZ, c[0x0][0x34c], PT, P2 ;  /* 0x0000d300ff007a0c */ /* 0x000fc40003f45320 */
[----:B------:R-:W-:Y:S02]  /*0390*/  ISETP.NE.AND.EX P0, PT, RZ, c[0x0][0x32c], PT, P0 ;  /* 0x0000cb00ff007a0c */ /* 0x000fe40003f05300 */
[----:B------:R-:W-:Y:S01]  /*03a0*/  ISETP.GE.AND P3, PT, R8, 0x1, PT ;  /* 0x000000010800780c */ /* 0x000fe20003f66270 */
[----:B------:R-:W-:Y:S01]  /*03b0*/  @P1 IMAD R2, R21, c[0x0][0x164], R0 ;  /* 0x0000590015021a24 */ /* 0x000fe200078e0200 */
[----:B------:R-:W-:Y:S01]  /*03c0*/  LEA R36, P4, R9, c[0x0][0x308], 0x1 ;  /* 0x0000c20009247a11 */ /* 0x000fe200078808ff */
[C---:B------:R-:W-:Y:S02]  /*03d0*/  IMAD R7, R19.reuse, c[0x0][0x2a8], RZ ;  /* 0x0000aa0013077a24 */ /* 0x040fe400078e02ff */
[----:B------:R-:W-:Y:S02]  /*03e0*/  @P1 IMAD R2, R2, c[0x0][0x174], RZ ;  /* 0x00005d0002021a24 */ /* 0x000fe400078e02ff */
[C---:B------:R-:W-:Y:S02]  /*03f0*/  IMAD R17, R19.reuse, c[0x0][0x1b8], RZ ;  /* 0x00006e0013117a24 */ /* 0x040fe400078e02ff */
[----:B------:R-:W-:Y:S01]  /*0400*/  IMAD R15, R19, c[0x0][0x288], RZ ;  /* 0x0000a200130f7a24 */ /* 0x000fe200078e02ff */
[----:B------:R-:W-:Y:S01]  /*0410*/  LEA.HI.X R37, R9, c[0x0][0x30c], R6, 0x1, P4 ;  /* 0x0000c30009257a11 */ /* 0x000fe200020f0c06 */
[----:B------:R-:W-:Y:S01]  /*0420*/  CS2R R4, SRZ ;  /* 0x0000000000047805 */ /* 0x000fe2000001ff00 */
[----:B------:R-:W-:Y:S01]  /*0430*/  IMAD.MOV.U32 R14, RZ, RZ, RZ ;  /* 0x000000ffff0e7224 */ /* 0x000fe200078e00ff */
[----:B------:R-:W-:Y:S01]  /*0440*/  HFMA2.MMA R3, -RZ, RZ, 0, 0 ;  /* 0x00000000ff037435 */ /* 0x000fe200000001ff */
[C---:B------:R-:W-:Y:S01]  /*0450*/  IMAD.WIDE.U32 R12, R0.reuse, c[0x0][0x2a8], RZ ;  /* 0x0000aa00000c7a25 */ /* 0x040fe200078e00ff */
[----:B------:R-:W-:-:S02]  /*0460*/  @P2 LEA R14, P5, R0, c[0x0][0x348], 0x2 ;  /* 0x0000d200000e2a11 */ /* 0x000fc400078a10ff */
[C---:B------:R-:W-:Y:S01]  /*0470*/  @P0 LEA R4, P4, R0.reuse, c[0x0][0x328], 0x2 ;  /* 0x0000ca0000040a11 */ /* 0x040fe200078810ff */
[----:B------:R-:W-:-:S04]  /*0480*/  IMAD.WIDE.U32 R8, R0, c[0x0][0x1b8], RZ ;  /* 0x00006e0000087a25 */ /* 0x000fc800078e00ff */
[----:B------:R-:W-:Y:S02]  /*0490*/  @P1 IMAD.MOV.U32 R27, RZ, RZ, 0x8 ;  /* 0x00000008ff1b1424 */ /* 0x000fe400078e00ff */
[----:B------:R-:W-:Y:S02]  /*04a0*/  @P1 IMAD R2, R2, c[0x0][0x16c], RZ ;  /* 0x00005b0002021a24 */ /* 0x000fe400078e02ff */
[C---:B------:R-:W-:Y:S02]  /*04b0*/  IMAD R25, R0.reuse, c[0x0][0x2ac], R7 ;  /* 0x0000ab0000197a24 */ /* 0x040fe400078e0207 */
[C---:B------:R-:W-:Y:S02]  /*04c0*/  IMAD R17, R0.reuse, c[0x0][0x1bc], R17 ;  /* 0x00006f0000117a24 */ /* 0x040fe400078e0211 */
[----:B------:R-:W-:-:S04]  /*04d0*/  IMAD.WIDE.U32 R10, R0, c[0x0][0x288], RZ ;  /* 0x0000a200000a7a25 */ /* 0x000fc800078e00ff */
[----:B------:R-:W-:Y:S01]  /*04e0*/  IMAD R15, R0, c[0x0][0x28c], R15 ;  /* 0x0000a300000f7a24 */ /* 0x000fe200078e020f */
[----:B------:R-:W-:Y:S01]  /*04f0*/  MOV R24, RZ ;  /* 0x000000ff00187202 */ /* 0x000fe20000000f00 */
[----:B------:R-:W-:Y:S01]  /*0500*/  @P1 IMAD.WIDE R6, R2, R27, c[0x0][0x260] ;  /* 0x0000980002061625 */ /* 0x000fe200078e021b */
[C-C-:B------:R-:W-:Y:S01]  /*0510*/  @P0 LEA.HI.X R5, R0.reuse, c[0x0][0x32c], R19.reuse, 0x2, P4 ;  /* 0x0000cb0000050a11 */ /* 0x140fe200020f1413 */
[----:B------:R-:W-:Y:S01]  /*0520*/  @!P1 CS2R R6, SRZ ;  /* 0x0000000000069805 */ /* 0x000fe2000001ff00 */
[----:B------:R-:W-:Y:S01]  /*0530*/  @P2 LEA.HI.X R3, R0, c[0x0][0x34c], R19, 0x2, P5 ;  /* 0x0000d30000032a11 */ /* 0x000fe200028f1413 */
[----:B------:R-:W-:Y:S01]  /*0540*/  IMAD.MOV.U32 R23, RZ, RZ, RZ ;  /* 0x000000ffff177224 */ /* 0x000fe200078e00ff */
[----:B------:R-:W-:Y:S01]  /*0550*/  IADD3 R25, R13, R25, RZ ;  /* 0x000000190d197210 */ /* 0x000fe20007ffe0ff */
[----:B------:R-:W-:Y:S01]  /*0560*/  IMAD.IADD R27, R11, 0x1, R15 ;  /* 0x000000010b1b7824 */ /* 0x000fe200078e020f */
[----:B------:R-:W-:Y:S01]  /*0570*/  IADD3 R29, R9, R17, RZ ;  /* 0x00000011091d7210 */ /* 0x000fe20007ffe0ff */
[----:B------:R-:W-:Y:S01]  /*0580*/  IMAD.MOV.U32 R2, RZ, RZ, R14 ;  /* 0x000000ffff027224 */ /* 0x000fe200078e000e */
[----:B------:R-:W-:Y:S05]  /*0590*/  @!P3 BRA `(.L_x_7900) ;  /* 0x00001ef00000b947 */ /* 0x000fea0003800000 */
[----:B------:R-:W0:Y:S01]  /*05a0*/  S2R R26, SR_TID.X ;  /* 0x00000000001a7919 */ /* 0x000e220000002100 */
[----:B------:R-:W-:Y:S01]  /*05b0*/  IMAD R17, R19, c[0x0][0x180], RZ ;  /* 0x0000600013117a24 */ /* 0x000fe200078e02ff */
[----:B------:R-:W-:Y:S01]  /*05c0*/  MOV R38, c[0x0][0x174] ;  /* 0x00005d0000267a02 */ /* 0x000fe20000000f00 */
[----:B------:R-:W-:Y:S01]  /*05d0*/  IMAD.WIDE.U32 R14, R0, c[0x0][0x180], RZ ;  /* 0x00006000000e7a25 */ /* 0x000fe200078e00ff */
[----:B------:R-:W1:Y:S01]  /*05e0*/  S2R R32, SR_LANEID ;  /* 0x0000000000207919 */ /* 0x000e620000000000 */
[----:B------:R-:W-:-:S02]  /*05f0*/  MOV R24, RZ ;  /* 0x000000ff00187202 */ /* 0x000fc40000000f00 */
[----:B------:R-:W-:Y:S01]  /*0600*/  IMAD R17, R0, c[0x0][0x184], R17 ;  /* 0x0000610000117a24 */ /* 0x000fe200078e0211 */
[----:B------:R-:W-:Y:S01]  /*0610*/  LEA R28, P0, R14, c[0x0][0x220], 0x2 ;  /* 0x000088000e1c7a11 */ /* 0x000fe200078010ff */
[----:B------:R-:W-:Y:S01]  /*0620*/  IMAD.MOV.U32 R40, RZ, RZ, RZ ;  /* 0x000000ffff287224 */ /* 0x000fe200078e00ff */
[----:B------:R-:W-:Y:S02]  /*0630*/  MOV R23, RZ ;  /* 0x000000ff00177202 */ /* 0x000fe40000000f00 */
[----:B------:R-:W-:-:S04]  /*0640*/  IADD3 R31, R15, R17, RZ ;  /* 0x000000110f1f7210 */ /* 0x000fc80007ffe0ff */
[----:B------:R-:W-:Y:S01]  /*0650*/  LEA.HI.X R31, R14, c[0x0][0x224], R31, 0x2, P0 ;  /* 0x000089000e1f7a11 */ /* 0x000fe200000f141f */
[C---:B0-----:R-:W-:Y:S01]  /*0660*/  IMAD.SHL.U32 R14, R26.reuse, 0x4, RZ ;  /* 0x000000041a0e7824 */ /* 0x041fe200078e00ff */
[----:B------:R-:W-:-:S04]  /*0670*/  LOP3.LUT R96, R26, 0x1f, RZ, 0xc0, !PT ;  /* 0x0000001f1a607812 */ /* 0x000fc800078ec0ff */
[----:B------:R-:W-:-:S04]  /*0680*/  LOP3.LUT R39, R14, 0xffffff80, RZ, 0xc0, !PT ;  /* 0xffffff800e277812 */ /* 0x000fc800078ec0ff */
[----:B------:R-:W-:-:S04]  /*0690*/  LOP3.LUT R39, R39, 0x1f, R26, 0xf8, !PT ;  /* 0x0000001f27277812 */ /* 0x000fc800078ef81a */
[----:B------:R-:W-:Y:S02]  /*06a0*/  SHF.R.S32.HI R42, RZ, 0x1f, R39 ;  /* 0x0000001fff2a7819 */ /* 0x000fe40000011427 */
[C---:B------:R-:W-:Y:S02]  /*06b0*/  LOP3.LUT R41, R39.reuse, 0x20, RZ, 0xfc, !PT ;  /* 0x0000002027297812 */ /* 0x040fe400078efcff */
[C---:B------:R-:W-:Y:S02]  /*06c0*/  LOP3.LUT R43, R39.reuse, 0x40, RZ, 0xfc, !PT ;  /* 0x00000040272b7812 */ /* 0x040fe400078efcff */
[----:B-1----:R-:W-:Y:S02]  /*06d0*/  LOP3.LUT R44, R39, 0x60, RZ, 0xfc, !PT ;  /* 0x00000060272c7812 */ /* 0x002fe400078efcff */
.L_x_7911:
[----:B------:R-:W-:Y:S01]  /*06e0*/  BAR.SYNC.DEFER_BLOCKING 0x0 ;  /* 0x0000000000007b1d */ /* 0x000fe20000010000 */
[----:B0-----:R-:W-:Y:S02]  /*06f0*/  LEA R45, R38, 0xffffff80, 0x7 ;  /* 0xffffff80262d7811 */ /* 0x001fe400078e38ff */
[----:B-1----:R-:W-:Y:S02]  /*0700*/  SHF.L.U32 R51, R39, 0x1, RZ ;  /* 0x0000000127337819 */ /* 0x002fe400000006ff */
[----:B------:R-:W-:-:S02]  /*0710*/  IADD3 R14, -R45, c[0x0][0x168], RZ ;  /* 0x00005a002d0e7a10 */ /* 0x000fc40007ffe1ff */
[C---:B------:R-:W-:Y:S02]  /*0720*/  SHF.L.U64.HI R54, R39.reuse, 0x1, R42 ;  /* 0x0000000127367819 */ /* 0x040fe4000001022a */
[-C--:B------:R-:W-:Y:S02]  /*0730*/  ISETP.GE.AND P0, PT, R39, R14.reuse, PT ;  /* 0x0000000e2700720c */ /* 0x080fe40003f06270 */
[-C--:B------:R-:W-:Y:S02]  /*0740*/  ISETP.GE.AND P1, PT, R41, R14.reuse, PT ;  /* 0x0000000e2900720c */ /* 0x080fe40003f26270 */
[-C--:B------:R-:W-:Y:S02]  /*0750*/  ISETP.GE.AND P2, PT, R43, R14.reuse, PT ;  /* 0x0000000e2b00720c */ /* 0x080fe40003f46270 */
[----:B------:R-:W-:Y:S02]  /*0760*/  ISETP.GE.AND P3, PT, R44, R14, PT ;  /* 0x0000000e2c00720c */ /* 0x000fe40003f66270 */
[----:B------:R-:W-:-:S02]  /*0770*/  IADD3 R14, P4, R30, R51, RZ ;  /* 0x000000331e0e7210 */ /* 0x000fc40007f9e0ff */
[----:B------:R-:W-:Y:S02]  /*0780*/  PRMT R46, RZ, 0x7610, R46 ;  /* 0x00007610ff2e7816 */ /* 0x000fe4000000002e */
[----:B------:R-:W-:Y:S01]  /*0790*/  PRMT R47, RZ, 0x7610, R47 ;  /* 0x00007610ff2f7816 */ /* 0x000fe2000000002f */
[----:B------:R-:W-:Y:S01]  /*07a0*/  IMAD.X R15, R33, 0x1, R54, P4 ;  /* 0x00000001210f7824 */ /* 0x000fe200020e0636 */
[----:B------:R-:W-:Y:S02]  /*07b0*/  PRMT R48, RZ, 0x7610, R48 ;  /* 0x00007610ff307816 */ /* 0x000fe40000000030 */
[----:B------:R-:W-:Y:S02]  /*07c0*/  PRMT R49, RZ, 0x7610, R49 ;  /* 0x00007610ff317816 */ /* 0x000fe40000000031 */
[----:B------:R-:W2:Y:S04]  /*07d0*/  @!P0 LDG.E.U16 R46, [R14.64] ;  /* 0x000000060e2e8981 */ /* 0x000ea8000c1e1500 */
[----:B------:R-:W3:Y:S04]  /*07e0*/  @!P1 LDG.E.U16 R47, [R14.64+0x40] ;  /* 0x000040060e2f9981 */ /* 0x000ee8000c1e1500 */
[----:B------:R-:W4:Y:S04]  /*07f0*/  @!P2 LDG.E.U16 R48, [R14.64+0x80] ;  /* 0x000080060e30a981 */ /* 0x000f28000c1e1500 */
[----:B------:R-:W4:Y:S01]  /*0800*/  @!P3 LDG.E.U16 R49, [R14.64+0xc0] ;  /* 0x0000c0060e31b981 */ /* 0x000f22000c1e1500 */
[----:B------:R-:W-:-:S02]  /*0810*/  SHF.L.U32 R50, R32, 0x1, RZ ;  /* 0x0000000120327819 */ /* 0x000fc400000006ff */
[----:B------:R-:W-:Y:S02]  /*0820*/  IADD3 R16, P0, R34, R51, RZ ;  /* 0x0000003322107210 */ /* 0x000fe40007f1e0ff */
[----:B------:R-:W-:Y:S02]  /*0830*/  IADD3 R52, -R45, c[0x0][0x168], RZ ;  /* 0x00005a002d347a10 */ /* 0x000fe40007ffe1ff */
        /* <DEDUP_REMOVED lines=9> */
[----:B--2---:R0:W-:Y:S04]  /*08d0*/  STS.U16 [R50], R46 ;  /* 0x0000002e32007388 */ /* 0x0041e80000000400 */
[----:B---3--:R-:W-:Y:S04]  /*08e0*/  STS.U16 [R50+0x40], R47 ;  /* 0x0000402f32007388 */ /* 0x008fe80000000400 */
[----:B----4-:R-:W-:Y:S04]  /*08f0*/  STS.U16 [R50+0x80], R48 ;  /* 0x0000803032007388 */ /* 0x010fe80000000400 */
[----:B------:R1:W-:Y:S01]  /*0900*/  STS.U16 [R50+0xc0], R49 ;  /* 0x0000c03132007388 */ /* 0x0003e20000000400 */
[----:B------:R-:W-:-:S06]  /*0910*/  NOP ;  /* 0x0000000000007918 */ /* 0x000fcc0000000000 */
[----:B------:R-:W2:Y:S04]  /*0920*/  LDS.64 R66, [R32.X8] ;  /* 0x0000000020427984 */ /* 0x000ea80000008a00 */
[----:B------:R-:W-:Y:S06]  /*0930*/  BAR.SYNC.DEFER_BLOCKING 0x0 ;  /* 0x0000000000007b1d */ /* 0x000fec0000010000 */
[----:B------:R3:W4:Y:S04]  /*0940*/  @!P0 LDG.E.U16 R53, [R16.64] ;  /* 0x0000000610358981 */ /* 0x000728000c1e1500 */
[----:B------:R3:W2:Y:S04]  /*0950*/  @!P1 LDG.E.U16 R55, [R16.64+0x40] ;  /* 0x0000400610379981 */ /* 0x0006a8000c1e1500 */
[----:B------:R3:W2:Y:S04]  /*0960*/  @!P2 LDG.E.U16 R57, [R16.64+0x80] ;  /* 0x000080061039a981 */ /* 0x0006a8000c1e1500 */
[----:B------:R3:W2:Y:S01]  /*0970*/  @!P3 LDG.E.U16 R59, [R16.64+0xc0] ;  /* 0x0000c006103bb981 */ /* 0x0006a2000c1e1500 */
[----:B------:R-:W-:-:S02]  /*0980*/  ISETP.GE.AND P0, PT, R39, R52, PT ;  /* 0x000000342700720c */ /* 0x000fc40003f06270 */
[-C--:B------:R-:W-:Y:S02]  /*0990*/  ISETP.GE.AND P1, PT, R41, R52.reuse, PT ;  /* 0x000000342900720c */ /* 0x080fe40003f26270 */
[-C--:B------:R-:W-:Y:S02]  /*09a0*/  ISETP.GE.AND P2, PT, R43, R52.reuse, PT ;  /* 0x000000342b00720c */ /* 0x080fe40003f46270 */
[----:B------:R-:W-:Y:S02]  /*09b0*/  ISETP.GE.AND P3, PT, R44, R52, PT ;  /* 0x000000342c00720c */ /* 0x000fe40003f66270 */
[----:B0-----:R-:W-:Y:S02]  /*09c0*/  IADD3 R46, P4, R36, R51, RZ ;  /* 0x00000033242e7210 */ /* 0x001fe40007f9e0ff */
[----:B---3--:R-:W-:Y:S02]  /*09d0*/  PRMT R17, RZ, 0x7610, R17 ;  /* 0x00007610ff117816 */ /* 0x008fe40000000011 */
[----:B-1----:R-:W-:Y:S01]  /*09e0*/  PRMT R49, RZ, 0x7610, R49 ;  /* 0x00007610ff317816 */ /* 0x002fe20000000031 */
[----:B------:R-:W-:Y:S01]  /*09f0*/  IMAD.X R47, R37, 0x1, R54, P4 ;  /* 0x00000001252f7824 */ /* 0x000fe200020e0636 */
[----:B------:R-:W-:-:S02]  /*0a00*/  PRMT R61, RZ, 0x7610, R61 ;  /* 0x00007610ff3d7816 */ /* 0x000fc4000000003d */
[----:B------:R-:W-:Y:S01]  /*0a10*/  PRMT R63, RZ, 0x7610, R63 ;  /* 0x00007610ff3f7816 */ /* 0x000fe2000000003f */
[----:B----4-:R-:W-:Y:S04]  /*0a20*/  STS.U16 [R50], R53 ;  /* 0x0000003532007388 */ /* 0x010fe80000000400 */
[----:B--2---:R-:W-:Y:S04]  /*0a30*/  STS.U16 [R50+0x40], R55 ;  /* 0x0000403732007388 */ /* 0x004fe80000000400 */
[----:B------:R-:W-:Y:S04]  /*0a40*/  STS.U16 [R50+0x80], R57 ;  /* 0x0000803932007388 */ /* 0x000fe80000000400 */
[----:B------:R-:W-:Y:S01]  /*0a50*/  STS.U16 [R50+0xc0], R59 ;  /* 0x0000c03b32007388 */ /* 0x000fe20000000400 */
[----:B------:R-:W-:-:S06]  /*0a60*/  NOP ;  /* 0x0000000000007918 */ /* 0x000fcc0000000000 */
[----:B------:R-:W-:Y:S04]  /*0a70*/  LDS.64 R14, [R32.X8] ;  /* 0x00000000200e7984 */ /* 0x000fe80000008a00 */
[----:B------:R-:W-:Y:S06]  /*0a80*/  BAR.SYNC.DEFER_BLOCKING 0x0 ;  /* 0x0000000000007b1d */ /* 0x000fec0000010000 */
[----:B------:R0:W2:Y:S04]  /*0a90*/  @!P0 LDG.E.U16 R17, [R46.64] ;  /* 0x000000062e118981 */ /* 0x0000a8000c1e1500 */
[----:B------:R0:W3:Y:S04]  /*0aa0*/  @!P1 LDG.E.U16 R49, [R46.64+0x40] ;  /* 0x000040062e319981 */ /* 0x0000e8000c1e1500 */
[----:B------:R0:W4:Y:S04]  /*0ab0*/  @!P2 LDG.E.U16 R61, [R46.64+0x80] ;  /* 0x000080062e3da981 */ /* 0x000128000c1e1500 */
[----:B------:R0:W4:Y:S01]  /*0ac0*/  @!P3 LDG.E.U16 R63, [R46.64+0xc0] ;  /* 0x0000c0062e3fb981 */ /* 0x000122000c1e1500 */
[--C-:B------:R-:W-:Y:S01]  /*0ad0*/  HADD2.F32 R16, -RZ, R66.reuse.H0_H0 ;  /* 0x20000042ff107230 */ /* 0x100fe20000004100 */
[----:B------:R-:W-:Y:S01]  /*0ae0*/  IMAD.MOV.U32 R52, RZ, RZ, RZ ;  /* 0x000000ffff347224 */ /* 0x000fe200078e00ff */
[----:B------:R-:W-:Y:S01]  /*0af0*/  HADD2.F32 R48, -RZ, R66.H1_H1 ;  /* 0x30000042ff307230 */ /* 0x000fe20000004100 */
[----:B0-----:R-:W-:Y:S01]  /*0b00*/  MOV R46, c[0x0][0x16c] ;  /* 0x00005b00002e7a02 */ /* 0x001fe20000000f00 */
[----:B------:R-:W-:-:S03]  /*0b10*/  HFMA2.MMA R47, -RZ, RZ, 0, 0 ;  /* 0x00000000ff2f7435 */ /* 0x000fc600000001ff */
[----:B------:R-:W-:Y:S01]  /*0b20*/  ISETP.GE.AND P0, PT, R46, 0x1, PT ;  /* 0x000000012e00780c */ /* 0x000fe20003f06270 */
[----:B--2---:R0:W-:Y:S04]  /*0b30*/  STS.U16 [R50], R17 ;  /* 0x0000001132007388 */ /* 0x0041e80000000400 */
[----:B---3--:R-:W-:Y:S04]  /*0b40*/  STS.U16 [R50+0x40], R49 ;  /* 0x0000403132007388 */ /* 0x008fe80000000400 */
[----:B----4-:R-:W-:Y:S01]  /*0b50*/  STS.U16 [R50+0x80], R61 ;  /* 0x0000803d32007388 */ /* 0x010fe20000000400 */
[----:B0-----:R-:W-:-:S03]  /*0b60*/  HADD2.F32 R17, -RZ, R67.H0_H0 ;  /* 0x20000043ff117230 */ /* 0x001fc60000004100 */
[----:B------:R-:W-:Y:S01]  /*0b70*/  STS.U16 [R50+0xc0], R63 ;  /* 0x0000c03f32007388 */ /* 0x000fe20000000400 */
[----:B------:R-:W-:-:S06]  /*0b80*/  NOP ;  /* 0x0000000000007918 */ /* 0x000fcc0000000000 */
[----:B------:R-:W0:Y:S02]  /*0b90*/  LDS.64 R58, [R32.X8] ;  /* 0x00000000203a7984 */ /* 0x000e240000008a00 */
[--C-:B0-----:R-:W-:Y:S02]  /*0ba0*/  HADD2.F32 R53, -RZ, R58.reuse.H0_H0 ;  /* 0x2000003aff357230 */ /* 0x101fe40000004100 */
[----:B------:R-:W-:Y:S02]  /*0bb0*/  HADD2.F32 R55, -RZ, R58.H1_H1 ;  /* 0x3000003aff377230 */ /* 0x000fe40000004100 */
[--C-:B------:R-:W-:Y:S01]  /*0bc0*/  HADD2.F32 R57, -RZ, R59.reuse.H0_H0 ;  /* 0x2000003bff397230 */ /* 0x100fe20000004100 */
[C---:B------:R-:W-:Y:S01]  /*0bd0*/  FFMA.FTZ R16, R53.reuse, R16, R23 ;  /* 0x0000001035107223 */ /* 0x040fe20000010017 */
[----:B------:R-:W-:Y:S01]  /*0be0*/  HADD2.F32 R59, -RZ, R59.H1_H1 ;  /* 0x3000003bff3b7230 */ /* 0x000fe20000004100 */
[----:B-----5:R-:W-:Y:S01]  /*0bf0*/  FMUL.FTZ R56, R53, R18 ;  /* 0x0000001235387220 */ /* 0x020fe20000410000 */
[----:B------:R-:W-:Y:S01]  /*0c00*/  HADD2.F32 R23, -RZ, R67.H1_H1 ;  /* 0x30000043ff177230 */ /* 0x000fe20000004100 */
[----:B------:R-:W-:-:S02]  /*0c10*/  FFMA.FTZ R16, R55, R48, R16 ;  /* 0x0000003037107223 */ /* 0x000fc40000010010 */
[----:B------:R-:W-:Y:S01]  /*0c20*/  CS2R R48, SRZ ;  /* 0x0000000000307805 */ /* 0x000fe2000001ff00 */
[-C--:B------:R-:W-:Y:S02]  /*0c30*/  FMUL.FTZ R61, R55, R18.reuse ;  /* 0x00000012373d7220 */ /* 0x080fe40000410000 */
[C---:B------:R-:W-:Y:S01]  /*0c40*/  FFMA.FTZ R16, R57.reuse, R17, R16 ;  /* 0x0000001139107223 */ /* 0x040fe20000010010 */
[----:B------:R-:W-:Y:S01]  /*0c50*/  MOV R17, c[0x0][0x174] ;  /* 0x00005d0000117a02 */ /* 0x000fe20000000f00 */
[----:B------:R-:W-:Y:S02]  /*0c60*/  FMUL.FTZ R58, R57, R18 ;  /* 0x00000012393a7220 */ /* 0x000fe40000410000 */
[----:B------:R-:W-:Y:S01]  /*0c70*/  FFMA.FTZ R23, R59, R23, R16 ;  /* 0x000000173b177223 */ /* 0x000fe20000010010 */
[----:B------:R-:W-:Y:S01]  /*0c80*/  LEA R46, R17, R40, 0x7 ;  /* 0x00000028112e7211 */ /* 0x000fe200078e38ff */
[----:B------:R-:W-:-:S03]  /*0c90*/  FMUL.FTZ R63, R59, R18 ;  /* 0x000000123b3f7220 */ /* 0x000fc60000410000 */
[----:B------:R-:W-:Y:S01]  /*0ca0*/  SHF.R.S32.HI R50, RZ, 0x1f, R46 ;  /* 0x0000001fff327819 */ /* 0x000fe2000001142e */
[----:B------:R-:W-:Y:S06]  /*0cb0*/  BAR.SYNC.DEFER_BLOCKING 0x0 ;  /* 0x0000000000007b1d */ /* 0x000fec0000010000 */
[----:B------:R-:W-:Y:S05]  /*0cc0*/  @!P0 BRA `(.L_x_7901) ;  /* 0x000010c000008947 */ /* 0x000fea0003800000 */
[----:B------:R-:W-:Y:S01]  /*0cd0*/  IMAD R65, R19, c[0x0][0x198], RZ ;  /* 0x0000660013417a24 */ /* 0x000fe200078e02ff */
[----:B------:R-:W-:Y:S01]  /*0ce0*/  IADD3 R52, R38, -0x1, RZ ;  /* 0xffffffff26347810 */ /* 0x000fe20007ffe0ff */
[----:B------:R-:W-:Y:S01]  /*0cf0*/  IMAD.WIDE.U32 R16, R0, c[0x0][0x198], RZ ;  /* 0x0000660000107a25 */ /* 0x000fe200078e00ff */
[----:B------:R-:W-:Y:S01]  /*0d00*/  IADD3 R60, R38, -0x2, RZ ;  /* 0xfffffffe263c7810 */ /* 0x000fe20007ffe0ff */
[--C-:B------:R-:W-:Y:S01]  /*0d10*/  HADD2.F32 R75, -RZ, R15.reuse.H0_H0 ;  /* 0x2000000fff4b7230 */ /* 0x100fe20000004100 */
[----:B------:R-:W-:Y:S01]  /*0d20*/  LEA.HI R62, R52, R52, RZ, 0x1 ;  /* 0x00000034343e7211 */ /* 0x000fe200078f08ff */
[----:B------:R-:W-:Y:S01]  /*0d30*/  IMAD R65, R0, c[0x0][0x19c], R65 ;  /* 0x0000670000417a24 */ /* 0x000fe200078e0241 */
[--C-:B------:R-:W-:Y:S01]  /*0d40*/  HADD2.F32 R73, -RZ, R14.reuse.H1_H1 ;  /* 0x3000000eff497230 */ /* 0x100fe20000004100 */
[----:B------:R-:W-:Y:S01]  /*0d50*/  IMAD R69, R60, c[0x0][0x16c], RZ ;  /* 0x00005b003c457a24 */ /* 0x000fe200078e02ff */
[----:B------:R-:W-:Y:S01]  /*0d60*/  LEA R60, P0, R16, c[0x0][0x228], 0x2 ;  /* 0x00008a00103c7a11 */ /* 0x000fe200078010ff */
[----:B------:R-:W-:Y:S01]  /*0d70*/  IMAD.IADD R65, R17, 0x1, R65 ;  /* 0x0000000111417824 */ /* 0x000fe200078e0241 */
[----:B------:R-:W-:Y:S01]  /*0d80*/  LOP3.LUT R17, R62, 0xfffffe, RZ, 0xc0, !PT ;  /* 0x00fffffe3e117812 */ /* 0x000fe200078ec0ff */
[----:B------:R-:W-:Y:S01]  /*0d90*/  IMAD.WIDE R68, R69, 0x8, R6 ;  /* 0x0000000845447825 */ /* 0x000fe200078e0206 */
[----:B------:R-:W-:Y:S01]  /*0da0*/  HADD2.F32 R15, -RZ, R15.H1_H1 ;  /* 0x3000000fff0f7230 */ /* 0x000fe20000004100 */
[----:B------:R-:W-:Y:S01]  /*0db0*/  MOV R70, RZ ;  /* 0x000000ff00467202 */ /* 0x000fe20000000f00 */
[----:B------:R-:W-:Y:S01]  /*0dc0*/  UMOV UR4, URZ ;  /* 0x0000003f00047c82 */ /* 0x000fe20008000000 */
[----:B------:R-:W-:Y:S01]  /*0dd0*/  IADD3 R76, R52, -R17, RZ ;  /* 0x80000011344c7210 */ /* 0x000fe20007ffe0ff */
[----:B------:R-:W-:Y:S01]  /*0de0*/  HADD2.F32 R17, -RZ, R14.H0_H0 ;  /* 0x2000000eff117230 */ /* 0x000fe20000004100 */
[----:B------:R-:W-:Y:S01]  /*0df0*/  LEA.HI.X R65, R16, c[0x0][0x22c], R65, 0x2, P0 ;  /* 0x00008b0010417a11 */ /* 0x000fe200000f1441 */
[--C-:B------:R-:W-:Y:S01]  /*0e00*/  FADD.FTZ R74, R75, R20.reuse ;  /* 0x000000144b4a7221 */ /* 0x100fe20000010000 */
[C---:B------:R-:W-:Y:S01]  /*0e10*/  LEA R64, P0, R8.reuse, c[0x0][0x230], 0x2 ;  /* 0x00008c0008407a11 */ /* 0x040fe200078010ff */
[----:B------:R-:W-:Y:S01]  /*0e20*/  IMAD.MOV.U32 R98, RZ, RZ, RZ ;  /* 0x000000ffff627224 */ /* 0x000fe200078e00ff */
[----:B------:R-:W-:Y:S01]  /*0e30*/  MOV R62, R68 ;  /* 0x00000044003e7202 */ /* 0x000fe20000000f00 */
[----:B------:R-:W-:Y:S01]  /*0e40*/  IMAD.MOV.U32 R71, RZ, RZ, R31 ;  /* 0x000000ffff477224 */ /* 0x000fe200078e001f */
[----:B------:R-:W-:Y:S01]  /*0e50*/  MOV R52, RZ ;  /* 0x000000ff00347202 */ /* 0x000fe20000000f00 */
[--C-:B------:R-:W-:Y:S01]  /*0e60*/  FADD.FTZ R72, R17, R20.reuse ;  /* 0x0000001411487221 */ /* 0x100fe20000010000 */
[----:B------:R-:W-:Y:S01]  /*0e70*/  MOV R68, R28 ;  /* 0x0000001c00447202 */ /* 0x000fe20000000f00 */
[--C-:B------:R-:W-:Y:S01]  /*0e80*/  FADD.FTZ R73, R73, R20.reuse ;  /* 0x0000001449497221 */ /* 0x100fe20000010000 */
[----:B------:R-:W-:Y:S01]  /*0e90*/  LEA.HI.X R77, R8, c[0x0][0x234], R29, 0x2, P0 ;  /* 0x00008d00084d7a11 */ /* 0x000fe200000f141d */
[----:B------:R-:W-:Y:S01]  /*0ea0*/  FADD.FTZ R75, R15, R20 ;  /* 0x000000140f4b7221 */ /* 0x000fe20000010000 */
[----:B------:R-:W-:-:S02]  /*0eb0*/  SHF.L.U32 R76, R76, 0x8, RZ ;  /* 0x000000084c4c7819 */ /* 0x000fc400000006ff */
.L_x_7906:
[----:B------:R-:W-:Y:S01]  /*0ec0*/  IMAD.MOV.U32 R14, RZ, RZ, R68 ;  /* 0x000000ffff0e7224 */ /* 0x000fe200078e0044 */
[----:B------:R-:W-:-:S05]  /*0ed0*/  MOV R15, R71 ;  /* 0x00000047000f7202 */ /* 0x000fca0000000f00 */
[----:B------:R0:W2:Y:S01]  /*0ee0*/  LDG.E R78, [R14.64] ;  /* 0x000000060e4e7981 */ /* 0x0000a2000c1e1900 */
[----:B------:R-:W-:Y:S02]  /*0ef0*/  MOV R17, R65 ;  /* 0x0000004100117202 */ /* 0x000fe40000000f00 */
[----:B------:R-:W-:-:S05]  /*0f00*/  MOV R16, R60 ;  /* 0x0000003c00107202 */ /* 0x000fca0000000f00 */
[----:B------:R-:W3:Y:S01]  /*0f10*/  LDG.E R17, [R16.64] ;  /* 0x0000000610117981 */ /* 0x000ee2000c1e1900 */
[----:B0-----:R-:W-:Y:S01]  /*0f20*/  MOV R14, R64 ;  /* 0x00000040000e7202 */ /* 0x001fe20000000f00 */
[----:B------:R-:W-:-:S05]  /*0f30*/  IMAD.MOV.U32 R15, RZ, RZ, R77 ;  /* 0x000000ffff0f7224 */ /* 0x000fca00078e004d */
[----:B------:R0:W3:Y:S01]  /*0f40*/  LDG.E R80, [R14.64] ;  /* 0x000000060e507981 */ /* 0x0000e2000c1e1900 */
[C---:B------:R-:W-:Y:S02]  /*0f50*/  ISETP.NE.AND P1, PT, R26.reuse, RZ, PT ;  /* 0x000000ff1a00720c */ /* 0x040fe40003f25270 */
[----:B------:R-:W-:-:S04]  /*0f60*/  IADD3 R81, R26, 0x200, RZ ;  /* 0x000002001a517810 */ /* 0x000fc80007ffe0ff */
[----:B------:R-:W-:Y:S02]  /*0f70*/  SEL R84, R76, R81, !P1 ;  /* 0x000000514c547207 */ /* 0x000fe40004800000 */
[----:B------:R-:W-:Y:S02]  /*0f80*/  ISETP.NE.AND P2, PT, R26, 0x1f, PT ;  /* 0x0000001f1a00780c */ /* 0x000fe40003f45270 */
[----:B------:R-:W-:-:S04]  /*0f90*/  ISETP.GT.AND P0, PT, R38, 0x1, PT ;  /* 0x000000012600780c */ /* 0x000fc80003f04270 */
[----:B------:R-:W-:Y:S01]  /*0fa0*/  ISETP.EQ.AND P0, PT, R96, RZ, P0 ;  /* 0x000000ff6000720c */ /* 0x000fe20000702270 */
[----:B------:R-:W-:Y:S01]  /*0fb0*/  IMAD.MOV.U32 R85, RZ, RZ, RZ ;  /* 0x000000ffff557224 */ /* 0x000fe200078e00ff */
[----:B------:R-:W-:Y:S01]  /*0fc0*/  HADD2.F32 R81, -RZ, R67.H0_H0 ;  /* 0x20000043ff517230 */ /* 0x000fe20000004100 */
[----:B------:R-:W-:Y:S10]  /*0fd0*/  BSSY B0, `(.L_x_7902) ;  /* 0x0000024000007945 */ /* 0x000ff40003800000 */
[----:B0-----:R-:W-:-:S02]  /*0fe0*/  @P0 MOV R14, R62 ;  /* 0x0000003e000e0202 */ /* 0x001fc40000000f00 */
[----:B------:R-:W-:Y:S01]  /*0ff0*/  @P0 MOV R15, R69 ;  /* 0x00000045000f0202 */ /* 0x000fe20000000f00 */
[----:B--2---:R-:W-:-:S04]  /*1000*/  FMUL.FTZ R79, R78, 1.4426950216293334961 ;  /* 0x3fb8aa3b4e4f7820 */ /* 0x004fc80000410000 */
[----:B------:R-:W-:-:S06]  /*1010*/  FMUL.FTZ R83, R72, R79 ;  /* 0x0000004f48537220 */ /* 0x000fcc0000410000 */
[----:B------:R-:W0:Y:S02]  /*1020*/  MUFU.EX2 R83, R83 ;  /* 0x0000005300537308 */ /* 0x000e240000000800 */
[----:B0-----:R0:W-:Y:S04]  /*1030*/  STS [R84.X4+0x348], R83 ;  /* 0x0003485354007388 */ /* 0x0011e80000004800 */
[----:B------:R-:W-:Y:S01]  /*1040*/  BAR.SYNC.DEFER_BLOCKING 0x0 ;  /* 0x0000000000007b1d */ /* 0x000fe20000010000 */
[-C--:B------:R-:W-:Y:S02]  /*1050*/  FMUL.FTZ R82, R75, R79.reuse ;  /* 0x0000004f4b527220 */ /* 0x080fe40000410000 */
[-C--:B------:R-:W-:Y:S02]  /*1060*/  FMUL.FTZ R86, R73, R79.reuse ;  /* 0x0000004f49567220 */ /* 0x080fe40000410000 */
[----:B------:R-:W-:Y:S01]  /*1070*/  FMUL.FTZ R87, R74, R79 ;  /* 0x0000004f4a577220 */ /* 0x000fe20000410000 */
[----:B------:R1:W2:Y:S01]  /*1080*/  @P2 LDS R94, [R26.X4+0xb4c] ;  /* 0x000b4c001a5e2984 */ /* 0x0002a20000004800 */
[----:B------:R-:W4:Y:S01]  /*1090*/  MUFU.EX2 R82, R82 ;  /* 0x0000005200527308 */ /* 0x000f220000000800 */
[----:B---3--:R-:W-:Y:S01]  /*10a0*/  FMUL.FTZ R16, R80, R17 ;  /* 0x0000001150107220 */ /* 0x008fe20000410000 */
[----:B0-----:R-:W-:Y:S01]  /*10b0*/  HADD2.F32 R84, -RZ, R67.H1_H1 ;  /* 0x30000043ff547230 */ /* 0x001fe20000004100 */
[----:B------:R0:W5:Y:S05]  /*10c0*/  @P0 LDG.E R85, [R14.64+0x4] ;  /* 0x000004060e550981 */ /* 0x00016a000c1e1900 */
[----:B------:R-:W3:Y:S01]  /*10d0*/  MUFU.EX2 R86, R86 ;  /* 0x0000005600567308 */ /* 0x000ee20000000800 */
[----:B------:R-:W-:-:S07]  /*10e0*/  HADD2.F32 R79, -RZ, R66.H0_H0 ;  /* 0x20000042ff4f7230 */ /* 0x000fce0000004100 */
[----:B------:R-:W1:Y:S01]  /*10f0*/  MUFU.EX2 R87, R87 ;  /* 0x0000005700577308 */ /* 0x000e620000000800 */
[----:B------:R-:W-:Y:S01]  /*1100*/  HADD2.F32 R80, -RZ, R66.H1_H1 ;  /* 0x30000042ff507230 */ /* 0x000fe20000004100 */
[-C--:B------:R-:W-:Y:S02]  /*1110*/  FMUL.FTZ R91, R57, R16.reuse ;  /* 0x00000010395b7220 */ /* 0x080fe40000410000 */
[----:B------:R-:W-:Y:S02]  /*1120*/  FMUL.FTZ R93, R59, R16 ;  /* 0x000000103b5d7220 */ /* 0x000fe40000410000 */
[----:B------:R-:W-:Y:S02]  /*1130*/  FMUL.FTZ R90, R72, R79 ;  /* 0x0000004f485a7220 */ /* 0x000fe40000410000 */
[----:B------:R-:W-:Y:S02]  /*1140*/  FMUL.FTZ R89, R73, R80 ;  /* 0x0000005049597220 */ /* 0x000fe40000410000 */
[----:B0-----:R-:W-:-:S02]  /*1150*/  FMUL.FTZ R14, R74, R81 ;  /* 0x000000514a0e7220 */ /* 0x001fc40000410000 */
[----:B------:R-:W-:Y:S02]  /*1160*/  FMUL.FTZ R15, R75, R84 ;  /* 0x000000544b0f7220 */ /* 0x000fe40000410000 */
[----:B------:R-:W-:Y:S02]  /*1170*/  FMUL.FTZ R88, R55, R16 ;  /* 0x0000001037587220 */ /* 0x000fe40000410000 */
[----:B----4-:R-:W-:Y:S01]  /*1180*/  FFMA.FTZ R92, R82, R93, R91 ;  /* 0x0000005d525c7223 */ /* 0x010fe2000001005b */
[----:B------:R-:W-:Y:S05]  /*1190*/  @P2 BRA `(.L_x_7903) ;  /* 0x0000007000002947 */ /* 0x000fea0003800000 */
[----:B-1-3--:R-:W-:Y:S01]  /*11a0*/  ISETP.NE.AND P0, PT, R38, c[0x0][0x174], PT ;  /* 0x00005d0026007a0c */ /* 0x00afe20003f05270 */
[----:B--2---:R-:W-:-:S12]  /*11b0*/  HFMA2.MMA R94, -RZ, RZ, 1.875, 0 ;  /* 0x3f800000ff5e7435 */ /* 0x004fd800000001ff */
[----:B------:R-:W-:-:S04]  /*11c0*/  @P0 LEA.HI R17, R38, R38, RZ, 0x1 ;  /* 0x0000002626110211 */ /* 0x000fc800078f08ff */
[----:B------:R-:W-:-:S05]  /*11d0*/  @P0 LOP3.LUT R17, R17, 0x3ffffe, RZ, 0xc0, !PT ;  /* 0x003ffffe11110812 */ /* 0x000fca00078ec0ff */
[----:B------:R-:W-:-:S05]  /*11e0*/  @P0 IMAD.IADD R17, R38, 0x1, -R17 ;  /* 0x0000000126110824 */ /* 0x000fca00078e0a11 */
[----:B------:R-:W-:-:S05]  /*11f0*/  @P0 LEA R17, R17, R70, 0xa ;  /* 0x0000004611110211 */ /* 0x000fca00078e50ff */
[----:B------:R0:W1:Y:S02]  /*1200*/  @P0 LDS R94, [R17+0x348] ;  /* 0x00034800115e0984 */ /* 0x0000640000000800 */
.L_x_7903:
[----:B-1-3--:R-:W-:Y:S05]  /*1210*/  BSYNC B0 ;  /* 0x0000000000007941 */ /* 0x00afea0003800000 */
.L_x_7902:
[----:B--2---:R-:W-:Y:S01]  /*1220*/  FMUL.FTZ R100, R82, R94 ;  /* 0x0000005e52647220 */ /* 0x004fe20000410000 */
[----:B------:R-:W-:Y:S01]  /*1230*/  ISETP.NE.AND P3, PT, R96, 0x1f, PT ;  /* 0x0000001f6000780c */ /* 0x000fe20003f65270 */
[----:B------:R-:W-:Y:S01]  /*1240*/  FMUL.FTZ R95, R53, R16 ;  /* 0x00000010355f7220 */ /* 0x000fe20000410000 */
[----:B------:R-:W-:Y:S01]  /*1250*/  ISETP.GE.AND P0, PT, R32, 0x1, PT ;  /* 0x000000012000780c */ /* 0x000fe20003f06270 */
[C---:B------:R-:W-:Y:S01]  /*1260*/  FFMA.FTZ R92, R87.reuse, R92, R88 ;  /* 0x0000005c575c7223 */ /* 0x040fe20000010058 */
[----:B------:R-:W-:Y:S01]  /*1270*/  ISETP.GE.U32.AND P4, PT, R96, 0x18, PT ;  /* 0x000000186000780c */ /* 0x000fe20003f86070 */
[----:B------:R-:W-:Y:S01]  /*1280*/  FFMA.FTZ R16, R86, R90, R89 ;  /* 0x0000005a56107223 */ /* 0x000fe20000010059 */
[----:B------:R-:W-:Y:S01]  /*1290*/  BSSY B0, `(.L_x_7904) ;  /* 0x000009b000007945 */ /* 0x000fe20003800000 */
[----:B------:R-:W-:Y:S02]  /*12a0*/  FMUL.FTZ R97, R87, R100 ;  /* 0x0000006457617220 */ /* 0x000fe40000410000 */
[----:B------:R-:W-:-:S02]  /*12b0*/  FMUL.FTZ R100, R83, R86 ;  /* 0x0000005653647220 */ /* 0x000fc40000410000 */
[C---:B------:R-:W-:Y:S02]  /*12c0*/  FFMA.FTZ R92, R86.reuse, R92, R95 ;  /* 0x0000005c565c7223 */ /* 0x040fe4000001005f */
[C---:B------:R-:W-:Y:S02]  /*12d0*/  FFMA.FTZ R16, R87.reuse, R16, R14 ;  /* 0x0000001057107223 */ /* 0x040fe4000001000e */
[----:B------:R-:W-:Y:S01]  /*12e0*/  FMUL.FTZ R97, R86, R97 ;  /* 0x0000006156617220 */ /* 0x000fe20000410000 */
[----:B------:R-:W1:Y:S01]  /*12f0*/  SHFL.DOWN PT, R101, R92, 0x1, 0x1f ;  /* 0x08201f005c657f89 */ /* 0x000e6200000e0000 */
[----:B0-----:R-:W-:Y:S02]  /*1300*/  FMUL.FTZ R17, R87, R100 ;  /* 0x0000006457117220 */ /* 0x001fe40000410000 */
[C---:B------:R-:W-:Y:S01]  /*1310*/  FFMA.FTZ R99, R82.reuse, R16, R15 ;  /* 0x0000001052637223 */ /* 0x040fe2000001000f */
[----:B------:R-:W0:Y:S01]  /*1320*/  SHFL.DOWN PT, R102, R97, 0x1, 0x1f ;  /* 0x08201f0061667f89 */ /* 0x000e2200000e0000 */
[----:B------:R-:W-:-:S03]  /*1330*/  FMUL.FTZ R100, R82, R17 ;  /* 0x0000001152647220 */ /* 0x000fc60000410000 */
        /* <DEDUP_REMOVED lines=22> */
[----:B0-----:R-:W-:-:S02]  /*14a0*/  @!P0 FFMA.FTZ R92, R97, R101, R92 ;  /* 0x00000065615c8223 */ /* 0x001fc4000001005c */
[----:B-1----:R-:W-:-:S03]  /*14b0*/  @!P0 FMUL.FTZ R97, R97, R102 ;  /* 0x0000006661618220 */ /* 0x002fc60000410000 */
[----:B------:R-:W0:Y:S01]  /*14c0*/  SHFL.DOWN PT, R103, R92, 0x8, 0x1f ;  /* 0x09001f005c677f89 */ /* 0x000e2200000e0000 */
[----:B------:R-:W-:Y:S01]  /*14d0*/  ISETP.GE.AND P0, PT, R38, c[0x0][0x174], PT ;  /* 0x00005d0026007a0c */ /* 0x000fe20003f06270 */
[----:B--2---:R-:W-:Y:S02]  /*14e0*/  @P3 FFMA.FTZ R99, R100, R16, R99 ;  /* 0x0000001064633223 */ /* 0x004fe40000010063 */
[----:B------:R-:W1:Y:S01]  /*14f0*/  SHFL.DOWN PT, R104, R97, 0x8, 0x1f ;  /* 0x09001f0061687f89 */ /* 0x000e6200000e0000 */
[----:B------:R-:W-:Y:S01]  /*1500*/  ISETP.EQ.AND P0, PT, R96, RZ, !P0 ;  /* 0x000000ff6000720c */ /* 0x000fe20004702270 */
[----:B---3--:R-:W-:Y:S02]  /*1510*/  @P3 FMUL.FTZ R100, R100, R17 ;  /* 0x0000001164643220 */ /* 0x008fe40000410000 */
[----:B------:R-:W2:Y:S01]  /*1520*/  SHFL.UP PT, R102, R99, 0x8, RZ ;  /* 0x0500000063667989 */ /* 0x000ea200000e00ff */
[----:B------:R-:W-:Y:S01]  /*1530*/  IMAD.MOV.U32 R17, RZ, RZ, RZ ;  /* 0x000000ffff117224 */ /* 0x000fe200078e00ff */
[----:B------:R-:W-:-:S02]  /*1540*/  MOV R16, 0x3f800000 ;  /* 0x3f80000000107802 */ /* 0x000fc40000000f00 */
[----:B------:R-:W3:Y:S01]  /*1550*/  SHFL.UP PT, R101, R100, 0x8, RZ ;  /* 0x0500000064657989 */ /* 0x000ee200000e00ff */
[----:B------:R-:W-:-:S05]  /*1560*/  ISETP.GE.AND P3, PT, R32, 0x8, PT ;  /* 0x000000082000780c */ /* 0x000fca0003f66270 */
[----:B------:R-:W-:Y:S01]  /*1570*/  @P0 LDS.64 R16, [UR4+0xbc8] ;  /* 0x000bc804ff100984 */ /* 0x000fe20008000a00 */
        /* <DEDUP_REMOVED lines=15> */
[----:B---3--:R-:W-:Y:S01]  /*1670*/  @P0 FMUL.FTZ R100, R100, R101 ;  /* 0x0000006564640220 */ /* 0x008fe20000410000 */
[----:B------:R-:W-:Y:S02]  /*1680*/  ISETP.GT.AND P0, PT, R32, 0x1e, PT ;  /* 0x0000001e2000780c */ /* 0x000fe40003f04270 */
[----:B------:R-:W0:Y:S04]  /*1690*/  SHFL.DOWN PT, R103, R97, 0x1, 0x1f ;  /* 0x08201f0061677f89 */ /* 0x000e2800000e0000 */
        /* <DEDUP_REMOVED lines=10> */
[----:B------:R-:W-:-:S03]  /*1740*/  ISETP.NE.AND P1, PT, R32, RZ, PT ;  /* 0x000000ff2000720c */ /* 0x000fc60003f25270 */
[----:B------:R-:W-:Y:S02]  /*1750*/  FFMA.FTZ R90, R83, R101, R90 ;  /* 0x00000065535a7223 */ /* 0x000fe4000001005a */
[----:B------:R-:W-:Y:S02]  /*1760*/  FFMA.FTZ R83, R87, R91, R88 ;  /* 0x0000005b57537223 */ /* 0x000fe40000010058 */
[CC--:B------:R-:W-:Y:S02]  /*1770*/  FFMA.FTZ R89, R86.reuse, R90.reuse, R89 ;  /* 0x0000005a56597223 */ /* 0x0c0fe40000010059 */
[----:B------:R-:W-:Y:S02]  /*1780*/  FFMA.FTZ R95, R86, R83, R95 ;  /* 0x00000053565f7223 */ /* 0x000fe4000001005f */
[----:B------:R-:W-:Y:S02]  /*1790*/  FFMA.FTZ R86, R53, R90, RZ ;  /* 0x0000005a35567223 */ /* 0x000fe400000100ff */
[----:B------:R-:W-:-:S02]  /*17a0*/  FFMA.FTZ R88, -R72, R79, R90 ;  /* 0x0000004f48587223 */ /* 0x000fc4000001015a */
[----:B------:R-:W-:Y:S02]  /*17b0*/  FMUL.FTZ R85, R72, R95 ;  /* 0x0000005f48557220 */ /* 0x000fe40000410000 */
[-C--:B------:R-:W-:Y:S02]  /*17c0*/  FFMA.FTZ R94, R87, R89.reuse, R14 ;  /* 0x00000059575e7223 */ /* 0x080fe4000001000e */
[----:B------:R-:W-:Y:S02]  /*17d0*/  FFMA.FTZ R90, R55, R89, R86 ;  /* 0x00000059375a7223 */ /* 0x000fe40000010056 */
[C---:B------:R-:W-:Y:S02]  /*17e0*/  FFMA.FTZ R87, -R73.reuse, R80, R89 ;  /* 0x0000005049577223 */ /* 0x040fe40000010159 */
[----:B------:R-:W-:Y:S02]  /*17f0*/  FMUL.FTZ R86, R73, R83 ;  /* 0x0000005349567220 */ /* 0x000fe40000410000 */
[----:B------:R-:W-:-:S02]  /*1800*/  FFMA.FTZ R14, R85, R88, RZ ;  /* 0x00000058550e7223 */ /* 0x000fc400000100ff */
[-C--:B------:R-:W-:Y:S02]  /*1810*/  FFMA.FTZ R15, R82, R94.reuse, R15 ;  /* 0x0000005e520f7223 */ /* 0x080fe4000001000f */
[----:B------:R-:W-:Y:S02]  /*1820*/  FFMA.FTZ R90, R57, R94, R90 ;  /* 0x0000005e395a7223 */ /* 0x000fe4000001005a */
[C---:B------:R-:W-:Y:S02]  /*1830*/  FFMA.FTZ R82, -R74.reuse, R81, R94 ;  /* 0x000000514a527223 */ /* 0x040fe4000001015e */
[----:B------:R-:W-:Y:S02]  /*1840*/  FMUL.FTZ R89, R74, R91 ;  /* 0x0000005b4a597220 */ /* 0x000fe40000410000 */
[----:B------:R-:W-:Y:S02]  /*1850*/  FFMA.FTZ R14, R86, R87, R14 ;  /* 0x00000057560e7223 */ /* 0x000fe4000001000e */
[----:B------:R-:W-:-:S02]  /*1860*/  FFMA.FTZ R99, -R75, R84, R15 ;  /* 0x000000544b637223 */ /* 0x000fc4000001010f */
[----:B------:R-:W-:Y:S02]  /*1870*/  FFMA.FTZ R15, R59, R15, R90 ;  /* 0x0000000f3b0f7223 */ /* 0x000fe4000001005a */
[----:B------:R-:W-:Y:S02]  /*1880*/  FMUL.FTZ R94, R75, R93 ;  /* 0x0000005d4b5e7220 */ /* 0x000fe40000410000 */
[----:B------:R-:W-:Y:S01]  /*1890*/  FFMA.FTZ R14, R89, R82, R14 ;  /* 0x00000052590e7223 */ /* 0x000fe2000001000e */
[----:B------:R-:W0:Y:S01]  /*18a0*/  SHFL.DOWN PT, R90, R15, 0x1, 0x1f ;  /* 0x08201f000f5a7f89 */ /* 0x000e2200000e0000 */
[C---:B--2---:R-:W-:Y:S02]  /*18b0*/  FFMA.FTZ R17, R97.reuse, R17, R92 ;  /* 0x0000001161117223 */ /* 0x044fe4000001005c */
[----:B------:R-:W-:Y:S02]  /*18c0*/  FFMA.FTZ R14, R94, R99, R14 ;  /* 0x000000635e0e7223 */ /* 0x000fe4000001000e */
[----:B------:R-:W-:-:S02]  /*18d0*/  FMUL.FTZ R16, R97, R16 ;  /* 0x0000001061107220 */ /* 0x000fc40000410000 */
[C---:B------:R-:W-:Y:S01]  /*18e0*/  FMUL.FTZ R97, R78.reuse, R91 ;  /* 0x0000005b4e617220 */ /* 0x040fe20000410000 */
[----:B------:R-:W1:Y:S01]  /*18f0*/  SHFL.DOWN PT, R101, R14, 0x1, 0x1f ;  /* 0x08201f000e657f89 */ /* 0x000e6200000e0000 */
[----:B------:R-:W-:Y:S02]  /*1900*/  FADD.FTZ R58, R89, R58 ;  /* 0x0000003a593a7221 */ /* 0x000fe40000010000 */
[C---:B------:R-:W-:Y:S01]  /*1910*/  FMUL.FTZ R92, R78.reuse, R93 ;  /* 0x0000005d4e5c7220 */ /* 0x040fe20000410000 */
[----:B------:R-:W-:Y:S01]  /*1920*/  @!P2 STS.64 [UR4+0xbc8], R16 ;  /* 0x000bc810ff00a988 */ /* 0x000fe20008000a04 */
[----:B------:R-:W-:Y:S02]  /*1930*/  FMUL.FTZ R89, R78, R95 ;  /* 0x0000005f4e597220 */ /* 0x000fe40000410000 */
[----:B------:R-:W-:Y:S02]  /*1940*/  FMUL.FTZ R92, R99, R92 ;  /* 0x0000005c635c7220 */ /* 0x000fe40000410000 */
[----:B------:R-:W-:-:S02]  /*1950*/  FMUL.FTZ R88, R88, R89 ;  /* 0x0000005958587220 */ /* 0x000fc40000410000 */
[----:B------:R-:W-:Y:S02]  /*1960*/  FFMA.FTZ R93, R84, R93, R92 ;  /* 0x0000005d545d7223 */ /* 0x000fe4000001005c */
[----:B------:R-:W-:Y:S02]  /*1970*/  FFMA.FTZ R88, R79, R95, R88 ;  /* 0x0000005f4f587223 */ /* 0x000fe40000010058 */
        /* <DEDUP_REMOVED lines=8> */
[----:B------:R-:W-:-:S03]  /*1a00*/  FADD.FTZ R49, R88, R49 ;  /* 0x0000003158317221 */ /* 0x000fc60000010000 */
[----:B------:R-:W1:Y:S09]  /*1a10*/  SHFL.DOWN PT, R101, R14, 0x2, 0x1f ;  /* 0x08401f000e657f89 */ /* 0x000e7200000e0000 */
[----:B0-----:R-:W-:-:S05]  /*1a20*/  @!P0 FADD.FTZ R15, R15, R90 ;  /* 0x0000005a0f0f8221 */ /* 0x001fca0000010000 */
[----:B------:R-:W0:Y:S01]  /*1a30*/  SHFL.DOWN PT, R90, R15, 0x4, 0x1f ;  /* 0x08801f000f5a7f89 */ /* 0x000e2200000e0000 */
[----:B-1----:R-:W-:Y:S01]  /*1a40*/  @!P0 FADD.FTZ R14, R14, R101 ;  /* 0x000000650e0e8221 */ /* 0x002fe20000010000 */
[----:B------:R-:W-:-:S04]  /*1a50*/  ISETP.GT.AND P0, PT, R32, 0x1b, PT ;  /* 0x0000001b2000780c */ /* 0x000fc80003f04270 */
        /* <DEDUP_REMOVED lines=11> */
[----:B0-----:R-:W-:Y:S02]  /*1b10*/  @!P0 FADD.FTZ R15, R15, R90 ;  /* 0x0000005a0f0f8221 */ /* 0x001fe40000010000 */
[----:B------:R-:W-:-:S02]  /*1b20*/  FMUL.FTZ R90, R82, R97 ;  /* 0x00000061525a7220 */ /* 0x000fc40000410000 */
[----:B------:R-:W-:Y:S02]  /*1b30*/  FMUL.FTZ R82, R78, R83 ;  /* 0x000000534e527220 */ /* 0x000fe40000410000 */
[----:B------:R-:W-:Y:S02]  /*1b40*/  FFMA.FTZ R90, R81, R91, R90 ;  /* 0x0000005b515a7223 */ /* 0x000fe4000001005a */
[----:B-1----:R-:W-:Y:S02]  /*1b50*/  @!P0 FADD.FTZ R14, R14, R101 ;  /* 0x000000650e0e8221 */ /* 0x002fe40000010000 */
[----:B------:R-:W-:Y:S02]  /*1b60*/  FMUL.FTZ R82, R87, R82 ;  /* 0x0000005257527220 */ /* 0x000fe40000410000 */
[----:B------:R-:W-:Y:S01]  /*1b70*/  FADD.FTZ R47, R90, R47 ;  /* 0x0000002f5a2f7221 */ /* 0x000fe20000010000 */
[----:B------:R0:W-:Y:S01]  /*1b80*/  @!P1 STS.64 [0x118], R14 ;  /* 0x0001180eff009388 */ /* 0x0001e20000000a00 */
[----:B------:R-:W-:-:S04]  /*1b90*/  FFMA.FTZ R83, R80, R83, R82 ;  /* 0x0000005350537223 */ /* 0x000fc80000010052 */
        /* <DEDUP_REMOVED lines=10> */
.L_x_7905:
[----:B0-----:R-:W-:Y:S05]  /*1c40*/  BSYNC B0 ;  /* 0x0000000000007941 */ /* 0x001fea0003800000 */
.L_x_7904:
[----:B------:R-:W-:Y:S01]  /*1c50*/  MOV R14, c[0x0][0x1c0] ;  /* 0x00007000000e7a02 */ /* 0x000fe20000000f00 */
[----:B------:R-:W-:Y:S01]  /*1c60*/  IMAD.MOV.U32 R15, RZ, RZ, c[0x0][0x1c4] ;  /* 0x00007100ff0f7624 */ /* 0x000fe200078e00ff */
[----:B------:R-:W-:Y:S01]  /*1c70*/  IADD3 R98, R98, 0x1, RZ ;  /* 0x0000000162627810 */ /* 0x000fe20007ffe0ff */
[----:B------:R-:W-:Y:S01]  /*1c80*/  UIADD3 UR4, UR4, 0x8, URZ ;  /* 0x0000000804047890 */ /* 0x000fe2000fffe03f */
        /* <DEDUP_REMOVED lines=9> */
[----:B------:R-:W-:Y:S02]  /*1d20*/  LEA R68, P2, R16, R68, 0x2 ;  /* 0x0000004410447211 */ /* 0x000fe400078410ff */
[----:B------:R-:W-:Y:S02]  /*1d30*/  LEA.HI.X R65, R14, R65, R15, 0x2, P1 ;  /* 0x000000410e417211 */ /* 0x000fe400008f140f */
[----:B------:R-:W-:Y:S02]  /*1d40*/  LEA.HI.X R71, R16, R71, R17, 0x2, P2 ;  /* 0x0000004710477211 */ /* 0x000fe400010f1411 */
[----:B------:R-:W-:Y:S02]  /*1d50*/  IADD3 R70, R70, 0x4, RZ ;  /* 0x0000000446467810 */ /* 0x000fe40007ffe0ff */
[----:B------:R-:W-:Y:S02]  /*1d60*/  IADD3 R76, R76, 0x1, RZ ;  /* 0x000000014c4c7810 */ /* 0x000fe40007ffe0ff */
[----:B------:R-:W-:Y:S01]  /*1d70*/  IADD3.X R69, RZ, R69, RZ, P3, !PT ;  /* 0x00000045ff457210 */ /* 0x000fe20001ffe4ff */
[----:B------:R-:W-:Y:S05]  /*1d80*/  @!P0 BRA `(.L_x_7906) ;  /* 0xfffff13000008947 */ /* 0x000fea000383ffff */
.L_x_7901:
[----:B------:R-:W-:Y:S01]  /*1d90*/  BAR.SYNC.DEFER_BLOCKING 0x0 ;  /* 0x0000000000007b1d */ /* 0x000fe20000010000 */
[----:B------:R-:W-:Y:S01]  /*1da0*/  ISETP.NE.AND P0, PT, R26, RZ, PT ;  /* 0x000000ff1a00720c */ /* 0x000fe20003f05270 */
[----:B------:R-:W-:Y:S01]  /*1db0*/  IMAD.SHL.U32 R62, R32, 0x2, RZ ;  /* 0x00000002203e7824 */ /* 0x000fe200078e00ff */
[----:B------:R-:W-:Y:S01]  /*1dc0*/  F2FP.PACK_AB R56, R61, R56 ;  /* 0x000000383d38723e */ /* 0x000fe200000000ff */
[----:B------:R-:W-:Y:S01]  /*1dd0*/  IMAD.WIDE.U32 R14, R21, c[0x0][0x2d8], RZ ;  /* 0x0000b600150e7a25 */ /* 0x000fe200078e00ff */
[----:B------:R-:W-:Y:S01]  /*1de0*/  F2FP.PACK_AB R57, R63, R58 ;  /* 0x0000003a3f39723e */ /* 0x000fe200000000ff */
[----:B------:R-:W-:Y:S01]  /*1df0*/  BSSY B0, `(.L_x_7907) ;  /* 0x0000029000007945 */ /* 0x000fe20003800000 */
[----:B------:R-:W-:Y:S01]  /*1e00*/  IADD3 R64, -R45, c[0x0][0x168], RZ ;  /* 0x00005a002d407a10 */ /* 0x000fe20007ffe1ff */
[----:B------:R-:W-:-:S02]  /*1e10*/  IMAD R58, R22, c[0x0][0x2d8], RZ ;  /* 0x0000b600163a7a24 */ /* 0x000fc400078e02ff */
[----:B------:R-:W-:-:S04]  /*1e20*/  IMAD R17, R19, c[0x0][0x2e0], RZ ;  /* 0x0000b80013117a24 */ /* 0x000fc800078e02ff */
[----:B------:R-:W-:Y:S01]  /*1e30*/  IMAD R17, R0, c[0x0][0x2e4], R17 ;  /* 0x0000b90000117a24 */ /* 0x000fe200078e0211 */
[----:B------:R0:W-:Y:S01]  /*1e40*/  STS.64 [R32.X8], R56 ;  /* 0x0000003820007388 */ /* 0x0001e20000008a00 */
[----:B------:R-:W-:-:S06]  /*1e50*/  NOP ;  /* 0x0000000000007918 */ /* 0x000fcc0000000000 */
[----:B------:R-:W-:Y:S04]  /*1e60*/  LDS.U16 R53, [R62] ;  /* 0x000000003e357984 */ /* 0x000fe80000000400 */
[----:B------:R-:W-:Y:S01]  /*1e70*/  LDS.U16 R59, [R62+0x40] ;  /* 0x000040003e3b7984 */ /* 0x000fe20000000400 */
[----:B0-----:R-:W-:Y:S01]  /*1e80*/  IMAD R57, R21, c[0x0][0x2dc], R58 ;  /* 0x0000b70015397a24 */ /* 0x001fe200078e023a */
[----:B------:R-:W-:Y:S02]  /*1e90*/  IADD3 R58, P2, R51, -0xc0, RZ ;  /* 0xffffff40333a7810 */ /* 0x000fe40007f5e0ff */
[----:B------:R-:W-:Y:S02]  /*1ea0*/  LDS.U16 R61, [R62+0x80] ;  /* 0x000080003e3d7984 */ /* 0x000fe40000000400 */
[----:B------:R-:W-:-:S02]  /*1eb0*/  IADD3 R15, R15, R57, RZ ;  /* 0x000000390f0f7210 */ /* 0x000fc40007ffe0ff */
[----:B------:R-:W-:Y:S01]  /*1ec0*/  LDS.U16 R63, [R62+0xc0] ;  /* 0x0000c0003e3f7984 */ /* 0x000fe20000000400 */
[----:B------:R-:W-:Y:S02]  /*1ed0*/  IADD3.X R60, R54, -0x1, RZ, P2, !PT ;  /* 0xffffffff363c7810 */ /* 0x000fe400017fe4ff */
[----:B------:R-:W-:Y:S01]  /*1ee0*/  IMAD.WIDE.U32 R14, R0, c[0x0][0x2e0], R14 ;  /* 0x0000b800000e7a25 */ /* 0x000fe200078e000e */
[----:B------:R-:W-:Y:S04]  /*1ef0*/  @!P0 STS [0x100], R64 ;  /* 0x00010040ff008388 */ /* 0x000fe80000000800 */
[----:B------:R-:W-:Y:S01]  /*1f00*/  BAR.SYNC.DEFER_BLOCKING 0x0 ;  /* 0x0000000000007b1d */ /* 0x000fe20000010000 */
[----:B------:R-:W-:-:S04]  /*1f10*/  IADD3 R56, P1, R46, R14, RZ ;  /* 0x0000000e2e387210 */ /* 0x000fc80007f3e0ff */
[----:B------:R-:W-:Y:S02]  /*1f20*/  IADD3.X R51, R50, R17, R15, P1, !PT ;  /* 0x0000001132337210 */ /* 0x000fe40000ffe40f */
[----:B------:R-:W-:-:S04]  /*1f30*/  IADD3 R17, P5, R58, c[0x0][0x330], RZ ;  /* 0x0000cc003a117a10 */ /* 0x000fc80007fbe0ff */
[----:B------:R-:W-:Y:S02]  /*1f40*/  IADD3.X R15, R60, c[0x0][0x334], RZ, P5, !PT ;  /* 0x0000cd003c0f7a10 */ /* 0x000fe40002ffe4ff */
[C---:B------:R-:W-:Y:S01]  /*1f50*/  IADD3 R14, P5, R39.reuse, R45, RZ ;  /* 0x0000002d270e7210 */ /* 0x040fe20007fbe0ff */
[----:B------:R-:W0:Y:S02]  /*1f60*/  LDS R16, [0x100] ;  /* 0x00010000ff107984 */ /* 0x000e240000000800 */
[-C--:B0-----:R-:W-:Y:S02]  /*1f70*/  ISETP.GE.AND P4, PT, R39, R16.reuse, PT ;  /* 0x000000102700720c */ /* 0x081fe40003f86270 */
[-C--:B------:R-:W-:Y:S02]  /*1f80*/  ISETP.GE.AND P3, PT, R43, R16.reuse, PT ;  /* 0x000000102b00720c */ /* 0x080fe40003f66270 */
[-C--:B------:R-:W-:Y:S02]  /*1f90*/  ISETP.GE.AND P2, PT, R41, R16.reuse, PT ;  /* 0x000000102900720c */ /* 0x080fe40003f46270 */
[----:B------:R-:W-:-:S02]  /*1fa0*/  ISETP.GE.AND P1, PT, R44, R16, PT ;  /* 0x000000102c00720c */ /* 0x000fc40003f26270 */
[----:B------:R-:W-:-:S04]  /*1fb0*/  LEA R16, P6, R56, R17, 0x1 ;  /* 0x0000001138107211 */ /* 0x000fc800078c08ff */
[----:B------:R-:W-:Y:S02]  /*1fc0*/  LEA.HI.X R17, R56, R15, R51, 0x1, P6 ;  /* 0x0000000f38117211 */ /* 0x000fe400030f0c33 */
        /* <DEDUP_REMOVED lines=11> */
.L_x_7908:
[----:B------:R-:W-:Y:S05]  /*2080*/  BSYNC B0 ;  /* 0x0000000000007941 */ /* 0x000fea0003800000 */
.L_x_7907:
[----:B------:R-:W-:Y:S01]  /*2090*/  @!P3 STG.E.U16 [R16.64+0x40], R61 ;  /* 0x0000403d1000b986 */ /* 0x000fe2000c101506 */
[----:B0-----:R-:W-:Y:S01]  /*20a0*/  F2FP.PACK_AB R56, R48, R49 ;  /* 0x000000313038723e */ /* 0x001fe200000000ff */
[----:B------:R-:W-:Y:S01]  /*20b0*/  FADD.FTZ R49, R49, R24 ;  /* 0x0000001831317221 */ /* 0x000fe20000010000 */
[----:B------:R-:W-:Y:S01]  /*20c0*/  F2FP.PACK_AB R57, R52, R47 ;  /* 0x0000002f3439723e */ /* 0x000fe200000000ff */
[----:B------:R-:W-:Y:S01]  /*20d0*/  @!P2 STG.E.U16 [R16.64], R59 ;  /* 0x0000003b1000a986 */ /* 0x000fe2000c101506 */
[----:B------:R-:W-:Y:S01]  /*20e0*/  IMAD R24, R22, c[0x0][0x2f8], RZ ;  /* 0x0000be0016187a24 */ /* 0x000fe200078e02ff */
[----:B------:R-:W-:Y:S01]  /*20f0*/  BSSY B0, `(.L_x_7909) ;  /* 0x000001d000007945 */ /* 0x000fe20003800000 */
[----:B------:R-:W-:Y:S01]  /*2100*/  FADD.FTZ R48, R49, R48 ;  /* 0x0000003031307221 */ /* 0x000fe20000010000 */
[----:B------:R0:W-:Y:S01]  /*2110*/  @!P1 STG.E.U16 [R16.64+0x80], R63 ;  /* 0x0000803f10009986 */ /* 0x0001e2000c101506 */
[----:B------:R-:W-:Y:S02]  /*2120*/  IMAD R49, R21, c[0x0][0x2fc], R24 ;  /* 0x0000bf0015317a24 */ /* 0x000fe400078e0218 */
[----:B------:R-:W-:Y:S01]  /*2130*/  FADD.FTZ R47, R48, R47 ;  /* 0x0000002f302f7221 */ /* 0x000fe20000010000 */
[----:B------:R-:W-:Y:S03]  /*2140*/  BAR.SYNC.DEFER_BLOCKING 0x0 ;  /* 0x0000000000007b1d */ /* 0x000fe60000010000 */
[----:B------:R-:W-:-:S02]  /*2150*/  FADD.FTZ R24, R47, R52 ;  /* 0x000000342f187221 */ /* 0x000fc40000010000 */
[----:B0-----:R-:W-:Y:S01]  /*2160*/  IMAD.WIDE.U32 R16, R21, c[0x0][0x2f8], RZ ;  /* 0x0000be0015107a25 */ /* 0x001fe200078e00ff */
[----:B------:R0:W-:Y:S01]  /*2170*/  STS.64 [R32.X8], R56 ;  /* 0x0000003820007388 */ /* 0x0001e20000008a00 */
[----:B------:R-:W-:-:S06]  /*2180*/  NOP ;  /* 0x0000000000007918 */ /* 0x000fcc0000000000 */
[----:B------:R-:W-:Y:S04]  /*2190*/  LDS.U16 R45, [R62] ;  /* 0x000000003e2d7984 */ /* 0x000fe80000000400 */
[----:B------:R-:W-:Y:S01]  /*21a0*/  LDS.U16 R51, [R62+0x40] ;  /* 0x000040003e337984 */ /* 0x000fe20000000400 */
[----:B0-----:R-:W-:-:S03]  /*21b0*/  IADD3 R57, R17, R49, RZ ;  /* 0x0000003111397210 */ /* 0x001fc60007ffe0ff */
        /* <DEDUP_REMOVED lines=16> */
.L_x_7910:
[----:B------:R-:W-:Y:S05]  /*22c0*/  BSYNC B0 ;  /* 0x0000000000007941 */ /* 0x000fea0003800000 */
.L_x_7909:
        /* <DEDUP_REMOVED lines=10> */
[----:B------:R-:W-:Y:S02]  /*2370*/  IADD3 R40, R40, -0x80, RZ ;  /* 0xffffff8028287810 */ /* 0x000fe40007ffe0ff */
[----:B------:R-:W-:Y:S02]  /*2380*/  IADD3.X R50, R50, R17, R15, P3, !PT ;  /* 0x0000001132327210 */ /* 0x000fe40001ffe40f */
[----:B------:R-:W-:Y:S02]  /*2390*/  IADD3.X R15, R60, c[0x0][0x344], RZ, P4, !PT ;  /* 0x0000d1003c0f7a10 */ /* 0x000fe400027fe4ff */
[----:B------:R-:W-:-:S04]  /*23a0*/  LEA R14, P3, R46, R16, 0x1 ;  /* 0x000000102e0e7211 */ /* 0x000fc800078608ff */
[----:B------:R-:W-:Y:S02]  /*23b0*/  LEA.HI.X R15, R46, R15, R50, 0x1, P3 ;  /* 0x0000000f2e0f7211 */ /* 0x000fe400018f0c32 */
[C---:B------:R-:W-:Y:S02]  /*23c0*/  ISETP.GT.AND P3, PT, R38.reuse, 0x1, PT ;  /* 0x000000012600780c */ /* 0x040fe40003f64270 */
        /* <DEDUP_REMOVED lines=12> */
.L_x_7900:
[----:B------:R-:W-:Y:S02]  /*2490*/  ISETP.NE.U32.AND P0, PT, RZ, c[0x0][0x328], PT ;  /* 0x0000ca00ff007a0c */ /* 0x000fe40003f05070 */
[----:B------:R-:W-:-:S02]  /*24a0*/  ISETP.NE.U32.AND P2, PT, RZ, c[0x0][0x348], PT ;  /* 0x0000d200ff007a0c */ /* 0x000fc40003f45070 */
        /* <DEDUP_REMOVED lines=11> */
[----:B-1----:R-:W1:Y:S02]  /*2560*/  SHFL.DOWN P1, R14, R7, 0x4, 0x1f ;  /* 0x08801f00070e7f89 */ /* 0x002e640000020000 */
        /* <DEDUP_REMOVED lines=9> */
[----:B-1----:R1:W-:Y:S02]  /*2600*/  RED.E.ADD.F32.FTZ.RN.STRONG.GPU [R4.64], R16 ;  /* 0x000000100400798e */ /* 0x0023e4000c10e786 */
.L_x_7913:
[----:B-1----:R-:W-:Y:S05]  /*2610*/  BSYNC B0 ;  /* 0x0000000000007941 */ /* 0x002fea0003800000 */
.L_x_7912:
[----:B------:R-:W-:Y:S01]  /*2620*/  BSSY B0, `(.L_x_7914) ;  /* 0x0000018000007945 */ /* 0x000fe20003800000 */
[----:B------:R-:W-:Y:S05]  /*2630*/  @!P0 BRA `(.L_x_7915) ;  /* 0x0000015000008947 */ /* 0x000fea0003800000 */
[----:B------:R-:W-:Y:S06]  /*2640*/  BAR.SYNC.DEFER_BLOCKING 0x0 ;  /* 0x0000000000007b1d */ /* 0x000fec0000010000 */
[----:B------:R-:W2:Y:S04]  /*2650*/  SHFL.DOWN P0, R5, R24, 0x1, 0x1f ;  /* 0x08201f0018057f89 */ /* 0x000ea80000000000 */
[----:B-1----:R-:W1:Y:S04]  /*2660*/  S2R R14, SR_LANEID ;  /* 0x00000000000e7919 */ /* 0x002e680000000000 */
[----:B------:R-:W3:Y:S01]  /*2670*/  S2R R21, SR_TID.X ;  /* 0x0000000000157919 */ /* 0x000ee20000002100 */
        /* <DEDUP_REMOVED lines=17> */
.L_x_7915:
[----:B------:R-:W2:Y:S02]  /*2790*/  S2R R21, SR_TID.X ;  /* 0x0000000000157919 */ /* 0x000ea40000002100 */
.L_x_7916:
[----:B-1----:R-:W-:Y:S05]  /*27a0*/  BSYNC B0 ;  /* 0x0000000000007941 */ /* 0x002fea0003800000 */
.L_x_7914:
[----:B--2---:R-:W-:-:S13]  /*27b0*/  ISETP.GE.AND P0, PT, R21, c[0x0][0x16c], PT ;  /* 0x00005b0015007a0c */ /* 0x004fda0003f06270 */
[----:B------:R-:W-:Y:S05]  /*27c0*/  @P0 EXIT ;  /* 0x000000000000094d */ /* 0x000fea0003800000 */
[C---:B------:R-:W-:Y:S02]  /*27d0*/  IMAD R5, R19.reuse, c[0x0][0x2c8], RZ ;  /* 0x0000b20013057a24 */ /* 0x040fe400078e02ff */
[----:B------:R-:W-:Y:S02]  /*27e0*/  IMAD R19, R19, c[0x0][0x198], RZ ;  /* 0x0000660013137a24 */ /* 0x000fe400078e02ff */
[----:B------:R-:W-:-:S04]  /*27f0*/  IMAD.WIDE.U32 R2, R0, c[0x0][0x2c8], RZ ;  /* 0x0000b20000027a25 */ /* 0x000fc800078e00ff */
[C---:B------:R-:W-:Y:S02]  /*2800*/  IMAD R7, R0.reuse, c[0x0][0x19c], R19 ;  /* 0x0000670000077a24 */ /* 0x040fe400078e0213 */
[C---:B------:R-:W-:Y:S02]  /*2810*/  IMAD R5, R0.reuse, c[0x0][0x2cc], R5 ;  /* 0x0000b30000057a24 */ /* 0x040fe400078e0205 */
[----:B-----5:R-:W-:-:S03]  /*2820*/  IMAD.WIDE.U32 R18, R0, c[0x0][0x198], RZ ;  /* 0x0000660000127a25 */ /* 0x020fc600078e00ff */
[----:B------:R-:W-:Y:S02]  /*2830*/  IADD3 R33, R3, R5, RZ ;  /* 0x0000000503217210 */ /* 0x000fe40007ffe0ff */
[----:B------:R-:W-:Y:S02]  /*2840*/  IADD3 R39, R19, R7, RZ ;  /* 0x0000000713277210 */ /* 0x000fe40007ffe0ff */
.L_x_7917:
[----:B-1----:R-:W1:Y:S01]  /*2850*/  LDS R23, [R21.X4+0x13c8] ;  /* 0x0013c80015177984 */ /* 0x002e620000004800 */
[----:B------:R-:W-:Y:S01]  /*2860*/  SHF.R.S32.HI R20, RZ, 0x1f, R21 ;  /* 0x0000001fff147819 */ /* 0x000fe20000011415 */
[----:B------:R-:W-:Y:S01]  /*2870*/  IMAD.MOV.U32 R26, RZ, RZ, R10 ;  /* 0x000000ffff1a7224 */ /* 0x000fe200078e000a */
[----:B------:R-:W-:Y:S01]  /*2880*/  MOV R28, R8 ;  /* 0x00000008001c7202 */ /* 0x000fe20000000f00 */
[----:B------:R-:W-:Y:S01]  /*2890*/  YIELD ;  /* 0x0000000000007946 */ /* 0x000fe20003800000 */
[----:B------:R-:W2:Y:S01]  /*28a0*/  LDS R31, [R21.X4+0x17c8] ;  /* 0x0017c800151f7984 */ /* 0x000ea20000004800 */
[C---:B------:R-:W-:Y:S02]  /*28b0*/  IMAD R0, R20.reuse, c[0x0][0x290], RZ ;  /* 0x0000a40014007a24 */ /* 0x040fe400078e02ff */
[----:B------:R-:W-:-:S02]  /*28c0*/  IMAD R6, R20, c[0x0][0x1c0], RZ ;  /* 0x0000700014067a24 */ /* 0x000fc400078e02ff */
        /* <DEDUP_REMOVED lines=10> */
[----:B-1----:R1:W-:Y:S04]  /*2970*/  RED.E.ADD.F32.FTZ.RN.STRONG.GPU [R6.64], R23 ;  /* 0x000000170600798e */ /* 0x0023e8000c10e786 */
[----:B------:R3:W2:Y:S01]  /*2980*/  LDG.E R0, [R16.64] ;  /* 0x0000000610007981 */ /* 0x0006a2000c1e1900 */
[----:B------:R-:W-:Y:S01]  /*2990*/  MOV R24, R12 ;  /* 0x0000000c00187202 */ /* 0x000fe20000000f00 */
[C---:B------:R-:W-:Y:S02]  /*29a0*/  IMAD R22, R20.reuse, c[0x0][0x2b0], RZ ;  /* 0x0000ac0014167a24 */ /* 0x040fe400078e02ff */
[----:B------:R-:W-:Y:S02]  /*29b0*/  IMAD R26, R20, c[0x0][0x1a0], RZ ;  /* 0x00006800141a7a24 */ /* 0x000fe400078e02ff */
[----:B------:R-:W-:Y:S01]  /*29c0*/  IMAD.WIDE.U32 R4, R21, c[0x0][0x2b0], R24 ;  /* 0x0000ac0015047a25 */ /* 0x000fe200078e0018 */
[----:B-1----:R-:W-:-:S03]  /*29d0*/  MOV R6, R18 ;  /* 0x0000001200067202 */ /* 0x002fc60000000f00 */
[----:B------:R-:W-:Y:S02]  /*29e0*/  IMAD.MOV.U32 R7, RZ, RZ, R39 ;  /* 0x000000ffff077224 */ /* 0x000fe400078e0027 */
[C---:B------:R-:W-:Y:S02]  /*29f0*/  IMAD R35, R21.reuse, c[0x0][0x2b4], R22 ;  /* 0x0000ad0015237a24 */ /* 0x040fe400078e0216 */
[----:B------:R-:W-:Y:S01]  /*2a00*/  IMAD.WIDE.U32 R14, R21, c[0x0][0x1a0], R6 ;  /* 0x00006800150e7a25 */ /* 0x000fe200078e0006 */
[----:B------:R-:W-:Y:S02]  /*2a10*/  LEA R6, P0, R4, c[0x0][0x318], 0x2 ;  /* 0x0000c60004067a11 */ /* 0x000fe400078010ff */
[----:B------:R-:W-:Y:S01]  /*2a20*/  IADD3 R7, R5, R35, RZ ;  /* 0x0000002305077210 */ /* 0x000fe20007ffe0ff */
[----:B------:R-:W-:Y:S01]  /*2a30*/  IMAD R37, R21, c[0x0][0x1a4], R26 ;  /* 0x0000690015257a24 */ /* 0x000fe200078e021a */
[----:B---3--:R-:W-:Y:S02]  /*2a40*/  LEA R16, P1, R14, c[0x0][0x228], 0x2 ;  /* 0x00008a000e107a11 */ /* 0x008fe400078210ff */
[----:B------:R-:W-:-:S02]  /*2a50*/  LEA.HI.X R7, R4, c[0x0][0x31c], R7, 0x2, P0 ;  /* 0x0000c70004077a11 */ /* 0x000fc400000f1407 */
[----:B------:R-:W-:-:S04]  /*2a60*/  IADD3 R5, R15, R37, RZ ;  /* 0x000000250f057210 */ /* 0x000fc80007ffe0ff */
[----:B------:R-:W-:Y:S01]  /*2a70*/  LEA.HI.X R17, R14, c[0x0][0x22c], R5, 0x2, P1 ;  /* 0x00008b000e117a11 */ /* 0x000fe200008f1405 */
[----:B--2---:R-:W-:-:S05]  /*2a80*/  FMUL.FTZ R23, R0, R31 ;  /* 0x0000001f00177220 */ /* 0x004fca0000410000 */
        /* <DEDUP_REMOVED lines=16> */
.L_x_7918:
        /* <DEDUP_REMOVED lines=15> */
.L_x_9132:


//--------------------- .text._Z25selective_scan_bwd_kernelI32Selective_Scan_bwd_kernel_traitsILi32ELi4ELb0ELb0ELb0ELb0ELb1EN3c104HalfEfEEv12SSMParamsBwd --------------------------
	.section	.text._Z25selective_scan_bwd_kernelI32Selective_Scan_bwd_kernel_traitsILi32ELi4ELb0ELb0ELb0ELb0ELb1EN3c104HalfEfEEv12SSMParamsBwd,"ax",@progbits
	.sectioninfo	@"SHI_REGISTERS=100"
	.align	128
        .global         _Z25selective_scan_bwd_kernelI32Selective_Scan_bwd_kernel_traitsILi32ELi4ELb0ELb0ELb0ELb0ELb1EN3c104HalfEfEEv12SSMParamsBwd
        .type           _Z25selective_scan_bwd_kernelI32Selective_Scan_bwd_kernel_traitsILi32ELi4ELb0ELb0ELb0ELb0ELb1EN3c104HalfEfEEv12SSMParamsBwd,@function
        .size           _Z25selective_scan_bwd_kernelI32Selective_Scan_bwd_kernel_traitsILi32ELi4ELb0ELb0ELb0ELb0ELb1EN3c104HalfEfEEv12SSMParamsBwd,(.L_x_9133 - _Z25selective_scan_bwd_kernelI32Selective_Scan_bwd_kernel_traitsILi32ELi4ELb0ELb0ELb0ELb0ELb1EN3c104HalfEfEEv12SSMParamsBwd)
        .other          _Z25selective_scan_bwd_kernelI32Selective_Scan_bwd_kernel_traitsILi32ELi4ELb0ELb0ELb0ELb0ELb1EN3c104HalfEfEEv12SSMParamsBwd,@"STO_CUDA_ENTRY STV_DEFAULT"
_Z25selective_scan_bwd_kernelI32Selective_Scan_bwd_kernel_traitsILi32ELi4ELb0ELb0ELb0ELb0ELb1EN3c104HalfEfEEv12SSMParamsBwd:
.text._Z25selective_scan_bwd_kernelI32Selective_Scan_bwd_kernel_traitsILi32ELi4ELb0ELb0ELb0ELb0ELb1EN3c104HalfEfEEv12SSMParamsBwd:
        /* <DEDUP_REMOVED lines=13> */
[----:B------:R-:W-:Y:S01]  /*00d0*/  @P0 LEA R6, P2, R0, c[0x0][0x238], 0x2 ;  /* 0x00008e0000060a11 */ /* 0x000fe200078410ff */
[----:B------:R-:W-:Y:S01]  /*00e0*/  IMAD R10, R20, c[0x0][0x1e0], RZ ;  /* 0x00007800140a7a24 */ /* 0x000fe200078e02ff */
[C---:B------:R-:W-:Y:S01]  /*00f0*/  @P1 LEA R8, P3, R0.reuse, c[0x0][0x250], 0x2 ;  /* 0x0000940000081a11 */ /* 0x040fe200078610ff */
[C---:B------:R-:W-:Y:S01]  /*0100*/  IMAD R11, R19.reuse, c[0x0][0x1d4], R4 ;  /* 0x00007500130b7a24 */ /* 0x040fe200078e0204 */
[C-C-:B------:R-:W-:Y:S01]  /*0110*/  @P0 LEA.HI.X R7, R0.reuse, c[0x0][0x23c], R17.reuse, 0x2, P2 ;  /* 0x00008f0000070a11 */ /* 0x140fe200010f1411 */
[----:B------:R-:W-:Y:S01]  /*0120*/  IMAD.WIDE.U32 R2, R19, c[0x0][0x1d0], RZ ;  /* 0x0000740013027a25 */ /* 0x000fe200078e00ff */
[----:B------:R-:W-:-:S03]  /*0130*/  @P1 LEA.HI.X R9, R0, c[0x0][0x254], R17, 0x2, P3 ;  /* 0x0000950000091a11 */ /* 0x000fc600018f1411 */
        /* <DEDUP_REMOVED lines=10> */
[----:B0-----:R-:W-:Y:S01]  /*01e0*/  IMAD.WIDE.U32 R6, R19, c[0x0][0x278], RZ ;  /* 0x00009e0013067a25 */ /* 0x001fe200078e00ff */
[----:B------:R-:W-:-:S02]  /*01f0*/  HFMA2.MMA R22, -RZ, RZ, 0, 0 ;  /* 0x00000000ff167435 */ /* 0x000fc400000001ff */
[----:B------:R-:W-:Y:S01]  /*0200*/  ISETP.NE.AND.EX P0, PT, RZ, c[0x0][0x264], PT, P0 ;  /* 0x00009900ff007a0c */ /* 0x000fe20003f05300 */
[----:B-1----:R-:W-:Y:S02]  /*0210*/  IMAD R9, R19, c[0x0][0x27c], R12 ;  /* 0x00009f0013097a24 */ /* 0x002fe400078e020c */
[----:B------:R-:W-:Y:S02]  /*0220*/  IMAD.MOV.U32 R8, RZ, RZ, c[0x0][0x174] ;  /* 0x00005d00ff087624 */ /* 0x000fe400078e00ff */
[----:B------:R-:W-:Y:S01]  /*0230*/  IMAD.WIDE.U32 R2, R0, c[0x0][0x1d8], R2 ;  /* 0x0000760000027a25 */ /* 0x000fe200078e0002 */
[----:B------:R-:W-:Y:S02]  /*0240*/  IADD3 R7, R7, R9, RZ ;  /* 0x0000000907077210 */ /* 0x000fe40007ffe0ff */
[----:B------:R-:W-:Y:S01]  /*0250*/  LEA R9, R8, 0xffffff80, 0x7 ;  /* 0xffffff8008097811 */ /* 0x000fe200078e38ff */
[----:B------:R-:W-:Y:S01]  /*0260*/  IMAD.WIDE.U32 R4, R0, c[0x0][0x1e8], R4 ;  /* 0x00007a0000047a25 */ /* 0x000fe200078e0004 */
[----:B------:R-:W-:-:S02]  /*0270*/  ISETP.GE.AND P3, PT, R8, 0x1, PT ;  /* 0x000000010800780c */ /* 0x000fc40003f66270 */
        /* <DEDUP_REMOVED lines=19> */
[----:B------:R-:W-:Y:S01]  /*03b0*/  IADD3.X R30, R11, R7, R21, P4, !PT ;  /* 0x000000070b1e7210 */ /* 0x000fe200027fe415 */
[----:B------:R-:W-:Y:S01]  /*03c0*/  IMAD.MOV.U32 R21, RZ, RZ, RZ ;  /* 0x000000ffff157224 */ /* 0x000fe200078e00ff */
[----:B------:R-:W-:Y:S01]  /*03d0*/  LEA R24, P4, R26, c[0x0][0x240], 0x1 ;  /* 0x000090001a187a11 */ /* 0x000fe200078808ff */
[----:B------:R-:W-:Y:S01]  /*03e0*/  CS2R R6, SRZ ;  /* 0x0000000000067805 */ /* 0x000fe2000001ff00 */
[----:B------:R-:W-:-:S02]  /*03f0*/  LEA.HI.X R28, R28, c[0x0][0x24c], R5, 0x1, P5 ;  /* 0x000093001c1c7a11 */ /* 0x000fc400028f0c05 */
[----:B------:R-:W-:Y:S01]  /*0400*/  LEA.HI.X R26, R26, c[0x0][0x244], R3, 0x1, P4 ;  /* 0x000091001a1a7a11 */ /* 0x000fe200020f0c03 */
        /* <DEDUP_REMOVED lines=13> */
[----:B------:R-:W-:Y:S01]  /*04e0*/  MOV R22, RZ ;  /* 0x000000ff00167202 */ /* 0x000fe20000000f00 */
[----:B------:R-:W-:Y:S01]  /*04f0*/  IMAD.MOV.U32 R21, RZ, RZ, RZ ;  /* 0x000000ffff157224 */ /* 0x000fe200078e00ff */
[----:B------:R-:W1:Y:S01]  /*0500*/  S2R R25, SR_LANEID ;  /* 0x0000000000197919 */ /* 0x000e620000000000 */
[----:B------:R-:W-:-:S02]  /*0510*/  MOV R32, RZ ;  /* 0x000000ff00207202 */ /* 0x000fc40000000f00 */
[C---:B0-----:R-:W-:Y:S02]  /*0520*/  SHF.L.U32 R2, R23.reuse, 0x2, RZ ;  /* 0x0000000217027819 */ /* 0x041fe400000006ff */
[----:B------:R-:W-:Y:S02]  /*0530*/  LOP3.LUT R86, R23, 0x1f, RZ, 0xc0, !PT ;  /* 0x0000001f17567812 */ /* 0x000fe400078ec0ff */
[----:B------:R-:W-:-:S04]  /*0540*/  LOP3.LUT R2, R2, 0xffffff80, RZ, 0xc0, !PT ;  /* 0xffffff8002027812 */ /* 0x000fc800078ec0ff */
[----:B------:R-:W-:-:S04]  /*0550*/  LOP3.LUT R33, R2, 0x1f, R23, 0xf8, !PT ;  /* 0x0000001f02217812 */ /* 0x000fc800078ef817 */
[----:B------:R-:W-:Y:S02]  /*0560*/  SHF.R.S32.HI R34, RZ, 0x1f, R33 ;  /* 0x0000001fff227819 */ /* 0x000fe40000011421 */
[C---:B------:R-:W-:Y:S02]  /*0570*/  LOP3.LUT R35, R33.reuse, 0x20, RZ, 0xfc, !PT ;  /* 0x0000002021237812 */ /* 0x040fe400078efcff */
[C---:B------:R-:W-:Y:S02]  /*0580*/  LOP3.LUT R36, R33.reuse, 0x40, RZ, 0xfc, !PT ;  /* 0x0000004021247812 */ /* 0x040fe400078efcff */
[----:B-1----:R-:W-:Y:S02]  /*0590*/  LOP3.LUT R37, R33, 0x60, RZ, 0xfc, !PT ;  /* 0x0000006021257812 */ /* 0x002fe400078efcff */
.L_x_7935:
[----:B------:R-:W-:Y:S01]  /*05a0*/  BAR.SYNC.DEFER_BLOCKING 0x0 ;  /* 0x0000000000007b1d */ /* 0x000fe20000010000 */
[----:B-1----:R-:W-:Y:S02]  /*05b0*/  LEA R2, R31, 0xffffff80, 0x7 ;  /* 0xffffff801f027811 */ /* 0x002fe400078e38ff */
[----:B------:R-:W-:Y:S02]  /*05c0*/  SHF.L.U32 R38, R33, 0x1, RZ ;  /* 0x0000000121267819 */ /* 0x000fe400000006ff */
[----:B------:R-:W-:-:S02]  /*05d0*/  IADD3 R14, -R2, c[0x0][0x168], RZ ;  /* 0x00005a00020e7a10 */ /* 0x000fc40007ffe1ff */
[C---:B0-----:R-:W-:Y:S02]  /*05e0*/  SHF.L.U64.HI R39, R33.reuse, 0x1, R34 ;  /* 0x0000000121277819 */ /* 0x041fe40000010222 */
[-C--:B------:R-:W-:Y:S02]  /*05f0*/  ISETP.GE.AND P0, PT, R33, R14.reuse, PT ;  /* 0x0000000e2100720c */ /* 0x080fe40003f06270 */
[-C--:B------:R-:W-:Y:S02]  /*0600*/  ISETP.GE.AND P1, PT, R35, R14.reuse, PT ;  /* 0x0000000e2300720c */ /* 0x080fe40003f26270 */
[-C--:B------:R-:W-:Y:S02]  /*0610*/  ISETP.GE.AND P2, PT, R36, R14.reuse, PT ;  /* 0x0000000e2400720c */ /* 0x080fe40003f46270 */
[----:B------:R-:W-:Y:S02]  /*0620*/  ISETP.GE.AND P3, PT, R37, R14, PT ;  /* 0x0000000e2500720c */ /* 0x000fe40003f66270 */
[----:B------:R-:W-:-:S02]  /*0630*/  IADD3 R10, P4, R24, R38, RZ ;  /* 0x00000026180a7210 */ /* 0x000fc40007f9e0ff */
[----:B------:R-:W-:Y:S02]  /*0640*/  PRMT R3, RZ, 0x7610, R3 ;  /* 0x00007610ff037816 */ /* 0x000fe40000000003 */
[----:B------:R-:W-:Y:S02]  /*0650*/  PRMT R15, RZ, 0x7610, R15 ;  /* 0x00007610ff0f7816 */ /* 0x000fe4000000000f */
[----:B------:R-:W-:Y:S02]  /*0660*/  PRMT R41, RZ, 0x7610, R41 ;  /* 0x00007610ff297816 */ /* 0x000fe40000000029 */
[----:B------:R-:W-:Y:S02]  /*0670*/  PRMT R43, RZ, 0x7610, R43 ;  /* 0x00007610ff2b7816 */ /* 0x000fe4000000002b */
[----:B------:R-:W-:-:S05]  /*0680*/  IADD3.X R11, R26, R39, RZ, P4, !PT ;  /* 0x000000271a0b7210 */ /* 0x000fca00027fe4ff */
[----:B------:R-:W2:Y:S04]  /*0690*/  @!P0 LDG.E.U16 R3, [R10.64] ;  /* 0x000000060a038981 */ /* 0x000ea8000c1e1500 */
[----:B------:R-:W3:Y:S04]  /*06a0*/  @!P1 LDG.E.U16 R15, [R10.64+0x40] ;  /* 0x000040060a0f9981 */ /* 0x000ee8000c1e1500 */
[----:B------:R-:W4:Y:S04]  /*06b0*/  @!P2 LDG.E.U16 R41, [R10.64+0x80] ;  /* 0x000080060a29a981 */ /* 0x000f28000c1e1500 */
[----:B------:R-:W4:Y:S01]  /*06c0*/  @!P3 LDG.E.U16 R43, [R10.64+0xc0] ;  /* 0x0000c0060a2bb981 */ /* 0x000f22000c1e1500 */
[----:B------:R-:W-:Y:S01]  /*06d0*/  IMAD.SHL.U32 R40, R25, 0x2, RZ ;  /* 0x0000000219287824 */ /* 0x000fe200078e00ff */
[----:B------:R-:W-:-:S02]  /*06e0*/  IADD3 R12, P0, R27, R38, RZ ;  /* 0x000000261b0c7210 */ /* 0x000fc40007f1e0ff */
[-C--:B------:R-:W-:Y:S02]  /*06f0*/  ISETP.GE.AND P1, PT, R35, R14.reuse, PT ;  /* 0x0000000e2300720c */ /* 0x080fe40003f26270 */
[----:B------:R-:W-:Y:S02]  /*0700*/  IADD3.X R13, R28, R39, RZ, P0, !PT ;  /* 0x000000271c0d7210 */ /* 0x000fe400007fe4ff */
        /* <DEDUP_REMOVED lines=9> */
[----:B----4-:R1:W-:Y:S04]  /*07a0*/  STS.U16 [R40+0x80], R41 ;  /* 0x0000802928007388 */ /* 0x0103e80000000400 */
[----:B------:R-:W-:Y:S01]  /*07b0*/  STS.U16 [R40+0xc0], R43 ;  /* 0x0000c02b28007388 */ /* 0x000fe20000000400 */
[----:B------:R-:W-:-:S06]  /*07c0*/  NOP ;  /* 0x0000000000007918 */ /* 0x000fcc0000000000 */
[----:B------:R-:W-:Y:S04]  /*07d0*/  LDS.64 R58, [R25.X8] ;  /* 0x00000000193a7984 */ /* 0x000fe80000008a00 */
[----:B------:R-:W-:Y:S06]  /*07e0*/  BAR.SYNC.DEFER_BLOCKING 0x0 ;  /* 0x0000000000007b1d */ /* 0x000fec0000010000 */
[----:B------:R-:W2:Y:S04]  /*07f0*/  @!P0 LDG.E.U16 R47, [R12.64] ;  /* 0x000000060c2f8981 */ /* 0x000ea8000c1e1500 */
[----:B------:R-:W3:Y:S04]  /*0800*/  @!P1 LDG.E.U16 R49, [R12.64+0x40] ;  /* 0x000040060c319981 */ /* 0x000ee8000c1e1500 */
[----:B------:R-:W4:Y:S04]  /*0810*/  @!P2 LDG.E.U16 R51, [R12.64+0x80] ;  /* 0x000080060c33a981 */ /* 0x000f28000c1e1500 */
[----:B------:R-:W4:Y:S01]  /*0820*/  @!P3 LDG.E.U16 R53, [R12.64+0xc0] ;  /* 0x0000c0060c35b981 */ /* 0x000f22000c1e1500 */
        /* <DEDUP_REMOVED lines=10> */
[----:B--2---:R-:W-:Y:S04]  /*08d0*/  STS.U16 [R40], R47 ;  /* 0x0000002f28007388 */ /* 0x004fe80000000400 */
[----:B---3--:R2:W-:Y:S04]  /*08e0*/  STS.U16 [R40+0x40], R49 ;  /* 0x0000403128007388 */ /* 0x0085e80000000400 */
[----:B----4-:R-:W-:Y:S04]  /*08f0*/  STS.U16 [R40+0x80], R51 ;  /* 0x0000803328007388 */ /* 0x010fe80000000400 */
[----:B------:R2:W-:Y:S01]  /*0900*/  STS.U16 [R40+0xc0], R53 ;  /* 0x0000c03528007388 */ /* 0x0005e20000000400 */
[----:B------:R-:W-:-:S06]  /*0910*/  NOP ;  /* 0x0000000000007918 */ /* 0x000fcc0000000000 */
[----:B------:R-:W-:Y:S04]  /*0920*/  LDS.64 R12, [R25.X8] ;  /* 0x00000000190c7984 */ /* 0x000fe80000008a00 */
[----:B------:R-:W-:Y:S06]  /*0930*/  BAR.SYNC.DEFER_BLOCKING 0x0 ;  /* 0x0000000000007b1d */ /* 0x000fec0000010000 */
[----:B------:R4:W3:Y:S04]  /*0940*/  @!P0 LDG.E.U16 R55, [R44.64] ;  /* 0x000000062c378981 */ /* 0x0008e8000c1e1500 */
[----:B------:R4:W3:Y:S04]  /*0950*/  @!P1 LDG.E.U16 R57, [R44.64+0x40] ;  /* 0x000040062c399981 */ /* 0x0008e8000c1e1500 */
[----:B------:R4:W3:Y:S04]  /*0960*/  @!P2 LDG.E.U16 R61, [R44.64+0x80] ;  /* 0x000080062c3da981 */ /* 0x0008e8000c1e1500 */
[----:B------:R4:W3:Y:S01]  /*0970*/  @!P3 LDG.E.U16 R63, [R44.64+0xc0] ;  /* 0x0000c0062c3fb981 */ /* 0x0008e2000c1e1500 */
[----:B------:R-:W-:Y:S01]  /*0980*/  ISETP.GE.AND P0, PT, R33, R14, PT ;  /* 0x0000000e2100720c */ /* 0x000fe20003f06270 */
[----:B------:R-:W-:Y:S01]  /*0990*/  IMAD R42, R20, c[0x0][0x1f0], RZ ;  /* 0x00007c00142a7a24 */ /* 0x000fe200078e02ff */
[----:B0-----:R-:W-:Y:S01]  /*09a0*/  SHF.R.S32.HI R3, RZ, 0x1f, R2 ;  /* 0x0000001fff037819 */ /* 0x001fe20000011402 */
[----:B------:R-:W-:Y:S01]  /*09b0*/  IMAD.WIDE.U32 R10, R19, c[0x0][0x1f0], RZ ;  /* 0x00007c00130a7a25 */ /* 0x000fe200078e00ff */
[----:B-1----:R-:W-:-:S02]  /*09c0*/  MOV R41, c[0x0][0x174] ;  /* 0x00005d0000297a02 */ /* 0x002fc40000000f00 */
[----:B--2---:R-:W-:Y:S01]  /*09d0*/  PRMT R49, RZ, 0x7610, R49 ;  /* 0x00007610ff317816 */ /* 0x004fe20000000031 */
[----:B------:R-:W-:Y:S01]  /*09e0*/  IMAD R15, R19, c[0x0][0x1f4], R42 ;  /* 0x00007d00130f7a24 */ /* 0x000fe200078e022a */
[----:B------:R-:W-:Y:S01]  /*09f0*/  PRMT R65, RZ, 0x7610, R65 ;  /* 0x00007610ff417816 */ /* 0x000fe20000000041 */
[----:B------:R-:W-:Y:S01]  /*0a00*/  IMAD R47, R17, c[0x0][0x1f8], RZ ;  /* 0x00007e00112f7a24 */ /* 0x000fe200078e02ff */
[----:B------:R-:W-:Y:S01]  /*0a10*/  PRMT R67, RZ, 0x7610, R67 ;  /* 0x00007610ff437816 */ /* 0x000fe20000000043 */
[----:B------:R-:W-:Y:S02]  /*0a20*/  IMAD.IADD R11, R11, 0x1, R15 ;  /* 0x000000010b0b7824 */ /* 0x000fe400078e020f */
[----:B------:R-:W-:-:S04]  /*0a30*/  @!P0 IMAD.WIDE.U32 R42, R19, c[0x0][0x1f0], R2 ;  /* 0x00007c00132a8a25 */ /* 0x000fc800078e0002 */
[----:B------:R-:W-:Y:S01]  /*0a40*/  IMAD R41, R41, 0x80, R32 ;  /* 0x0000008029297824 */ /* 0x000fe200078e0220 */
[----:B------:R-:W-:Y:S01]  /*0a50*/  @!P0 IADD3 R43, R15, R43, RZ ;  /* 0x0000002b0f2b8210 */ /* 0x000fe20007ffe0ff */
[----:B----4-:R-:W-:Y:S01]  /*0a60*/  IMAD.WIDE.U32 R44, R0, c[0x0][0x1f8], R10 ;  /* 0x00007e00002c7a25 */ /* 0x010fe200078e000a */
[----:B------:R-:W-:-:S03]  /*0a70*/  IADD3 R15, P1, R33, -0x60, RZ ;  /* 0xffffffa0210f7810 */ /* 0x000fc60007f3e0ff */
[----:B------:R-:W-:Y:S01]  /*0a80*/  @!P0 IMAD.WIDE.U32 R10, R0, c[0x0][0x1f8], R42 ;  /* 0x00007e00000a8a25 */ /* 0x000fe200078e002a */
[----:B------:R-:W-:Y:S02]  /*0a90*/  IADD3.X R48, R34, -0x1, RZ, P1, !PT ;  /* 0xffffffff22307810 */ /* 0x000fe40000ffe4ff */
[----:B------:R-:W-:Y:S01]  /*0aa0*/  SHF.R.S32.HI R42, RZ, 0x1f, R41 ;  /* 0x0000001fff2a7819 */ /* 0x000fe20000011429 */
[----:B------:R-:W-:Y:S01]  /*0ab0*/  IMAD R47, R0, c[0x0][0x1fc], R47 ;  /* 0x00007f00002f7a24 */ /* 0x000fe200078e022f */
[----:B------:R-:W-:Y:S02]  /*0ac0*/  IADD3 R43, P2, R41, R44, RZ ;  /* 0x0000002c292b7210 */ /* 0x000fe40007f5e0ff */
[----:B------:R-:W-:Y:S02]  /*0ad0*/  @!P0 IADD3 R46, P1, R33, R10, RZ ;  /* 0x0000000a212e8210 */ /* 0x000fe40007f3e0ff */
[----:B------:R-:W-:Y:S02]  /*0ae0*/  LEA R52, P3, R15, c[0x0][0x268], 0x1 ;  /* 0x00009a000f347a11 */ /* 0x000fe400078608ff */
[----:B------:R-:W-:-:S02]  /*0af0*/  IADD3.X R45, R42, R47, R45, P2, !PT ;  /* 0x0000002f2a2d7210 */ /* 0x000fc400017fe42d */
[----:B------:R-:W-:Y:S02]  /*0b00*/  @!P0 IADD3.X R11, R34, R11, R47, P1, !PT ;  /* 0x0000000b220b8210 */ /* 0x000fe40000ffe42f */
[----:B------:R-:W-:Y:S02]  /*0b10*/  LEA.HI.X R10, R15, c[0x0][0x26c], R48, 0x1, P3 ;  /* 0x00009b000f0a7a11 */ /* 0x000fe400018f0c30 */
[C---:B------:R-:W-:Y:S02]  /*0b20*/  LEA R52, P2, R43.reuse, R52, 0x1 ;  /* 0x000000342b347211 */ /* 0x040fe400078408ff */
[C---:B------:R-:W-:Y:S02]  /*0b30*/  @!P0 LEA R44, P1, R46.reuse, c[0x0][0x268], 0x1 ;  /* 0x00009a002e2c8a11 */ /* 0x040fe400078208ff */
[----:B------:R-:W-:Y:S02]  /*0b40*/  LEA.HI.X R53, R43, R10, R45, 0x1, P2 ;  /* 0x0000000a2b357211 */ /* 0x000fe400010f0c2d */
[----:B------:R-:W-:-:S02]  /*0b50*/  @!P0 LEA.HI.X R45, R46, c[0x0][0x26c], R11, 0x1, P1 ;  /* 0x00009b002e2d8a11 */ /* 0x000fc400008f0c0b */
[-C--:B------:R-:W-:Y:S02]  /*0b60*/  ISETP.GE.AND P3, PT, R35, R14.reuse, PT ;  /* 0x0000000e2300720c */ /* 0x080fe40003f66270 */
[-C--:B------:R-:W-:Y:S02]  /*0b70*/  ISETP.GE.AND P2, PT, R36, R14.reuse, PT ;  /* 0x0000000e2400720c */ /* 0x080fe40003f46270 */
[----:B------:R-:W-:Y:S02]  /*0b80*/  ISETP.GE.AND P1, PT, R37, R14, PT ;  /* 0x0000000e2500720c */ /* 0x000fe40003f26270 */
[----:B------:R-:W-:Y:S01]  /*0b90*/  PRMT R43, RZ, 0x7610, R43 ;  /* 0x00007610ff2b7816 */ /* 0x000fe2000000002b */
[----:B---3--:R0:W-:Y:S04]  /*0ba0*/  STS.U16 [R40], R55 ;  /* 0x0000003728007388 */ /* 0x0081e80000000400 */
[----:B------:R-:W-:Y:S04]  /*0bb0*/  STS.U16 [R40+0x40], R57 ;  /* 0x0000403928007388 */ /* 0x000fe80000000400 */
[----:B------:R1:W-:Y:S04]  /*0bc0*/  STS.U16 [R40+0x80], R61 ;  /* 0x0000803d28007388 */ /* 0x0003e80000000400 */
[----:B------:R2:W-:Y:S01]  /*0bd0*/  STS.U16 [R40+0xc0], R63 ;  /* 0x0000c03f28007388 */ /* 0x0005e20000000400 */
[----:B------:R-:W-:-:S06]  /*0be0*/  NOP ;  /* 0x0000000000007918 */ /* 0x000fcc0000000000 */
[----:B------:R-:W-:Y:S04]  /*0bf0*/  LDS.64 R10, [R25.X8] ;  /* 0x00000000190a7984 */ /* 0x000fe80000008a00 */
[----:B------:R-:W-:Y:S06]  /*0c00*/  BAR.SYNC.DEFER_BLOCKING 0x0 ;  /* 0x0000000000007b1d */ /* 0x000fec0000010000 */
[----:B------:R3:W4:Y:S04]  /*0c10*/  @!P0 LDG.E.U16 R43, [R44.64] ;  /* 0x000000062c2b8981 */ /* 0x000728000c1e1500 */
[----:B------:R0:W4:Y:S04]  /*0c20*/  @!P3 LDG.E.U16 R49, [R52.64] ;  /* 0x000000063431b981 */ /* 0x000128000c1e1500 */
[----:B------:R0:W4:Y:S04]  /*0c30*/  @!P2 LDG.E.U16 R65, [R52.64+0x40] ;  /* 0x000040063441a981 */ /* 0x000128000c1e1500 */
[----:B------:R1:W4:Y:S01]  /*0c40*/  @!P1 LDG.E.U16 R67, [R52.64+0x80] ;  /* 0x0000800634439981 */ /* 0x000322000c1e1500 */
[----:B------:R-:W-:Y:S01]  /*0c50*/  IMAD R50, R20, c[0x0][0x200], RZ ;  /* 0x0000800014327a24 */ /* 0x000fe200078e02ff */
[----:B------:R-:W-:Y:S01]  /*0c60*/  @!P0 MOV R51, R3 ;  /* 0x0000000300338202 */ /* 0x000fe20000000f00 */
[----:B------:R-:W-:-:S04]  /*0c70*/  IMAD.WIDE.U32 R46, R19, c[0x0][0x200], RZ ;  /* 0x00008000132e7a25 */ /* 0x000fc800078e00ff */
[----:B0-----:R-:W-:Y:S01]  /*0c80*/  IMAD R55, R19, c[0x0][0x204], R50 ;  /* 0x0000810013377a24 */ /* 0x001fe200078e0232 */
[----:B------:R-:W-:-:S03]  /*0c90*/  @!P0 MOV R50, R2 ;  /* 0x0000000200328202 */ /* 0x000fc60000000f00 */
[----:B------:R-:W-:Y:S02]  /*0ca0*/  IMAD.IADD R47, R47, 0x1, R55 ;  /* 0x000000012f2f7824 */ /* 0x000fe400078e0237 */
[----:B------:R-:W-:-:S04]  /*0cb0*/  @!P0 IMAD.WIDE.U32 R50, R19, c[0x0][0x200], R50 ;  /* 0x0000800013328a25 */ /* 0x000fc800078e0032 */
[----:B------:R-:W-:Y:S01]  /*0cc0*/  IMAD.WIDE.U32 R46, R0, c[0x0][0x208], R46 ;  /* 0x00008200002e7a25 */ /* 0x000fe200078e002e */
[----:B------:R-:W-:-:S03]  /*0cd0*/  @!P0 IADD3 R51, R55, R51, RZ ;  /* 0x0000003337338210 */ /* 0x000fc60007ffe0ff */
[----:B------:R-:W-:Y:S01]  /*0ce0*/  IMAD R55, R17, c[0x0][0x208], RZ ;  /* 0x0000820011377a24 */ /* 0x000fe200078e02ff */
[----:B------:R-:W-:Y:S01]  /*0cf0*/  IADD3 R46, P5, R41, R46, RZ ;  /* 0x0000002e292e7210 */ /* 0x000fe20007fbe0ff */
[----:B---3--:R-:W-:Y:S01]  /*0d00*/  @!P0 IMAD.WIDE.U32 R44, R0, c[0x0][0x208], R50 ;  /* 0x00008200002c8a25 */ /* 0x008fe200078e0032 */
[----:B------:R-:W-:-:S03]  /*0d10*/  LEA R50, P6, R15, c[0x0][0x258], 0x1 ;  /* 0x000096000f327a11 */ /* 0x000fc600078c08ff */
[----:B------:R-:W-:Y:S01]  /*0d20*/  IMAD R55, R0, c[0x0][0x20c], R55 ;  /* 0x0000830000377a24 */ /* 0x000fe200078e0237 */
[----:B-1----:R-:W-:-:S04]  /*0d30*/  @!P0 IADD3 R52, P4, R33, R44, RZ ;  /* 0x0000002c21348210 */ /* 0x002fc80007f9e0ff */
[----:B------:R-:W-:Y:S02]  /*0d40*/  IADD3.X R47, R42, R55, R47, P5, !PT ;  /* 0x000000372a2f7210 */ /* 0x000fe40002ffe42f */
[----:B------:R-:W-:Y:S02]  /*0d50*/  @!P0 IADD3.X R53, R34, R45, R55, P4, !PT ;  /* 0x0000002d22358210 */ /* 0x000fe400027fe437 */
[----:B------:R-:W-:Y:S02]  /*0d60*/  LEA.HI.X R45, R15, c[0x0][0x25c], R48, 0x1, P6 ;  /* 0x000097000f2d7a11 */ /* 0x000fe400030f0c30 */
[----:B------:R-:W-:Y:S02]  /*0d70*/  LEA R50, P5, R46, R50, 0x1 ;  /* 0x000000322e327211 */ /* 0x000fe400078a08ff */
[----:B------:R-:W-:Y:S02]  /*0d80*/  @!P0 LEA R44, P4, R52, c[0x0][0x258], 0x1 ;  /* 0x00009600342c8a11 */ /* 0x000fe400078808ff */
[----:B------:R-:W-:-:S02]  /*0d90*/  LEA.HI.X R51, R46, R45, R47, 0x1, P5 ;  /* 0x0000002d2e337211 */ /* 0x000fc400028f0c2f */
[--C-:B------:R-:W-:Y:S02]  /*0da0*/  @!P0 LEA.HI.X R45, R52, c[0x0][0x25c], R53.reuse, 0x1, P4 ;  /* 0x00009700342d8a11 */ /* 0x100fe400020f0c35 */
[----:B------:R-:W-:Y:S02]  /*0db0*/  PRMT R53, RZ, 0x7610, R53 ;  /* 0x00007610ff357816 */ /* 0x000fe40000000035 */
[----:B------:R-:W-:Y:S02]  /*0dc0*/  PRMT R55, RZ, 0x7610, R55 ;  /* 0x00007610ff377816 */ /* 0x000fe40000000037 */
[----:B------:R-:W-:Y:S02]  /*0dd0*/  PRMT R61, RZ, 0x7610, R61 ;  /* 0x00007610ff3d7816 */ /* 0x000fe4000000003d */
[----:B--2---:R-:W-:Y:S01]  /*0de0*/  PRMT R63, RZ, 0x7610, R63 ;  /* 0x00007610ff3f7816 */ /* 0x004fe2000000003f */
[----:B----4-:R-:W-:Y:S04]  /*0df0*/  STS.U16 [R40], R43 ;  /* 0x0000002b28007388 */ /* 0x010fe80000000400 */
[----:B------:R-:W-:Y:S04]  /*0e00*/  STS.U16 [R40+0x40], R49 ;  /* 0x0000403128007388 */ /* 0x000fe80000000400 */
[----:B------:R-:W-:Y:S04]  /*0e10*/  STS.U16 [R40+0x80], R65 ;  /* 0x0000804128007388 */ /* 0x000fe80000000400 */
[----:B------:R-:W-:Y:S01]  /*0e20*/  STS.U16 [R40+0xc0], R67 ;  /* 0x0000c04328007388 */ /* 0x000fe20000000400 */
[----:B------:R-:W-:-:S06]  /*0e30*/  NOP ;  /* 0x0000000000007918 */ /* 0x000fcc0000000000 */
[----:B------:R-:W0:Y:S04]  /*0e40*/  LDS.64 R46, [R25.X8] ;  /* 0x00000000192e7984 */ /* 0x000e280000008a00 */
[----:B------:R-:W-:Y:S06]  /*0e50*/  BAR.SYNC.DEFER_BLOCKING 0x0 ;  /* 0x0000000000007b1d */ /* 0x000fec0000010000 */
[----:B------:R-:W2:Y:S04]  /*0e60*/  @!P0 LDG.E.U16 R53, [R44.64] ;  /* 0x000000062c358981 */ /* 0x000ea8000c1e1500 */
[----:B------:R1:W3:Y:S04]  /*0e70*/  @!P3 LDG.E.U16 R55, [R50.64] ;  /* 0x000000063237b981 */ /* 0x0002e8000c1e1500 */
[----:B------:R1:W4:Y:S04]  /*0e80*/  @!P2 LDG.E.U16 R61, [R50.64+0x40] ;  /* 0x00004006323da981 */ /* 0x000328000c1e1500 */
[----:B------:R1:W4:Y:S01]  /*0e90*/  @!P1 LDG.E.U16 R63, [R50.64+0x80] ;  /* 0x00008006323f9981 */ /* 0x000322000c1e1500 */
[--C-:B0-----:R-:W-:Y:S01]  /*0ea0*/  HADD2.F32 R57, -RZ, R46.reuse.H0_H0 ;  /* 0x2000002eff397230 */ /* 0x101fe20000004100 */
[----:B------:R-:W-:Y:S01]  /*0eb0*/  ISETP.NE.AND P1, PT, R23, RZ, PT ;  /* 0x000000ff1700720c */ /* 0x000fe20003f25270 */
[----:B------:R-:W-:Y:S01]  /*0ec0*/  HADD2.F32 R43, -RZ, R46.H1_H1 ;  /* 0x3000002eff2b7230 */ /* 0x000fe20000004100 */
[----:B------:R-:W-:Y:S01]  /*0ed0*/  BSSY B0, `(.L_x_7920) ;  /* 0x000005f000007945 */ /* 0x000fe20003800000 */
[--C-:B------:R-:W-:Y:S01]  /*0ee0*/  HADD2.F32 R46, -RZ, R47.reuse.H0_H0 ;  /* 0x2000002fff2e7230 */ /* 0x100fe20000004100 */
[----:B------:R-:W-:Y:S01]  /*0ef0*/  FMUL.FTZ R49, R57, -1.4426950216293334961 ;  /* 0xbfb8aa3b39317820 */ /* 0x000fe20000410000 */
[----:B------:R-:W-:Y:S01]  /*0f00*/  HADD2.F32 R47, -RZ, R47.H1_H1 ;  /* 0x3000002fff2f7230 */ /* 0x000fe20000004100 */
[----:B------:R-:W-:Y:S01]  /*0f10*/  FMUL.FTZ R52, R43, -1.4426950216293334961 ;  /* 0xbfb8aa3b2b347820 */ /* 0x000fe20000410000 */
[----:B------:R-:W-:Y:S01]  /*0f20*/  HADD2.F32 R56, -RZ, R10.H1_H1 ;  /* 0x3000000aff387230 */ /* 0x000fe20000004100 */
[----:B-1----:R-:W-:-:S02]  /*0f30*/  FMUL.FTZ R51, R46, -1.4426950216293334961 ;  /* 0xbfb8aa3b2e337820 */ /* 0x002fc40000410000 */
[----:B------:R-:W0:Y:S08]  /*0f40*/  MUFU.EX2 R49, R49 ;  /* 0x0000003100317308 */ /* 0x000e300000000800 */
[----:B------:R-:W1:Y:S08]  /*0f50*/  MUFU.EX2 R51, R51 ;  /* 0x0000003300337308 */ /* 0x000e700000000800 */
[----:B------:R-:W-:Y:S01]  /*0f60*/  MUFU.EX2 R52, R52 ;  /* 0x0000003400347308 */ /* 0x000fe20000000800 */
[----:B0-----:R-:W-:Y:S01]  /*0f70*/  FADD.FTZ R50, R49, 1 ;  /* 0x3f80000031327421 */ /* 0x001fe20000010000 */
[----:B------:R-:W-:Y:S01]  /*0f80*/  HADD2.F32 R49, -RZ, R10.H0_H0 ;  /* 0x2000000aff317230 */ /* 0x000fe20000004100 */
[----:B-1----:R-:W-:-:S05]  /*0f90*/  FADD.FTZ R62, R51, 1 ;  /* 0x3f800000333e7421 */ /* 0x002fca0000010000 */
[----:B------:R-:W0:Y:S01]  /*0fa0*/  MUFU.RCP R60, R50 ;  /* 0x00000032003c7308 */ /* 0x000e220000001000 */
[----:B------:R-:W-:-:S07]  /*0fb0*/  HADD2.F32 R51, -RZ, R11.H0_H0 ;  /* 0x2000000bff337230 */ /* 0x000fce0000004100 */
[----:B------:R-:W-:Y:S01]  /*0fc0*/  MUFU.RCP R65, R62 ;  /* 0x0000003e00417308 */ /* 0x000fe20000001000 */
[----:B0-----:R-:W-:-:S04]  /*0fd0*/  FADD.FTZ R10, -R60, 1 ;  /* 0x3f8000003c0a7421 */ /* 0x001fc80000010100 */
[----:B------:R-:W-:Y:S01]  /*0fe0*/  FFMA.FTZ R10, R57, R10, 1 ;  /* 0x3f800000390a7423 */ /* 0x000fe2000001000a */
[----:B--2---:R0:W-:Y:S04]  /*0ff0*/  STS.U16 [R40], R53 ;  /* 0x0000003528007388 */ /* 0x0041e80000000400 */
[----:B---3--:R-:W-:Y:S04]  /*1000*/  STS.U16 [R40+0x40], R55 ;  /* 0x0000403728007388 */ /* 0x008fe80000000400 */
[----:B----4-:R1:W-:Y:S01]  /*1010*/  STS.U16 [R40+0x80], R61 ;  /* 0x0000803d28007388 */ /* 0x0103e20000000400 */
[----:B0-----:R-:W-:-:S03]  /*1020*/  FMUL.FTZ R53, R47, -1.4426950216293334961 ;  /* 0xbfb8aa3b2f357820 */ /* 0x001fc60000410000 */
[----:B------:R0:W-:Y:S01]  /*1030*/  STS.U16 [R40+0xc0], R63 ;  /* 0x0000c03f28007388 */ /* 0x0001e20000000400 */
[----:B------:R-:W-:-:S06]  /*1040*/  NOP ;  /* 0x0000000000007918 */ /* 0x000fcc0000000000 */
[----:B------:R-:W2:Y:S01]  /*1050*/  LDS.64 R44, [R25.X8] ;  /* 0x00000000192c7984 */ /* 0x000ea20000008a00 */
[----:B------:R-:W0:Y:S01]  /*1060*/  MUFU.EX2 R53, R53 ;  /* 0x0000003500357308 */ /* 0x000e220000000800 */
[----:B-1----:R-:W-:-:S07]  /*1070*/  FADD.FTZ R61, R52, 1 ;  /* 0x3f800000343d7421 */ /* 0x002fce0000010000 */
[----:B------:R1:W-:Y:S01]  /*1080*/  MUFU.RCP R66, R61 ;  /* 0x0000003d00427308 */ /* 0x0003e20000001000 */
[----:B0-----:R-:W-:Y:S01]  /*1090*/  FADD.FTZ R63, R53, 1 ;  /* 0x3f800000353f7421 */ /* 0x001fe20000010000 */
[----:B------:R-:W-:Y:S01]  /*10a0*/  HADD2.F32 R53, -RZ, R11.H1_H1 ;  /* 0x3000000bff357230 */ /* 0x000fe20000004100 */
[----:B------:R-:W-:-:S05]  /*10b0*/  FADD.FTZ R11, -R65, 1 ;  /* 0x3f800000410b7421 */ /* 0x000fca0000010100 */
[----:B------:R-:W0:Y:S01]  /*10c0*/  MUFU.RCP R68, R63 ;  /* 0x0000003f00447308 */ /* 0x000e220000001000 */
[----:B-1----:R-:W-:Y:S02]  /*10d0*/  FFMA.FTZ R61, R46, R11, 1 ;  /* 0x3f8000002e3d7423 */ /* 0x002fe4000001000b */
[----:B0-----:R-:W-:Y:S01]  /*10e0*/  FADD.FTZ R62, -R68, 1 ;  /* 0x3f800000443e7421 */ /* 0x001fe20000010100 */
[----:B--2---:R-:W-:-:S03]  /*10f0*/  HADD2.F32 R54, -RZ, R44.H0_H0 ;  /* 0x2000002cff367230 */ /* 0x004fc60000004100 */
[----:B------:R-:W-:Y:S01]  /*1100*/  FFMA.FTZ R64, R47, R62, 1 ;  /* 0x3f8000002f407423 */ /* 0x000fe2000001003e */
[----:B------:R-:W-:Y:S01]  /*1110*/  HADD2.F32 R55, -RZ, R44.H1_H1 ;  /* 0x3000002cff377230 */ /* 0x000fe20000004100 */
[----:B------:R-:W-:Y:S01]  /*1120*/  FADD.FTZ R44, -R66, 1 ;  /* 0x3f800000422c7421 */ /* 0x000fe20000010100 */
[--C-:B------:R-:W-:Y:S01]  /*1130*/  HADD2.F32 R50, -RZ, R45.reuse.H0_H0 ;  /* 0x2000002dff327230 */ /* 0x100fe20000004100 */
[----:B------:R-:W-:Y:S01]  /*1140*/  FMUL.FTZ R11, R49, R54 ;  /* 0x00000036310b7220 */ /* 0x000fe20000410000 */
[----:B------:R-:W-:Y:S01]  /*1150*/  HADD2.F32 R52, -RZ, R45.H1_H1 ;  /* 0x3000002dff347230 */ /* 0x000fe20000004100 */
        /* <DEDUP_REMOVED lines=13> */
[----:B------:R-:W-:-:S03]  /*1230*/  IMAD.WIDE.U32 R10, R19, c[0x0][0x2e8], RZ ;  /* 0x0000ba00130a7a25 */ /* 0x000fc600078e00ff */
[----:B------:R-:W-:Y:S01]  /*1240*/  F2FP.PACK_AB R63, R64, R61 ;  /* 0x0000003d403f723e */ /* 0x000fe200000000ff */
[----:B------:R-:W-:Y:S01]  /*1250*/  BAR.SYNC.DEFER_BLOCKING 0x0 ;  /* 0x0000000000007b1d */ /* 0x000fe20000010000 */
[----:B------:R-:W-:Y:S02]  /*1260*/  IMAD R64, R20, c[0x0][0x2e8], RZ ;  /* 0x0000ba0014407a24 */ /* 0x000fe400078e02ff */
[----:B------:R-:W-:-:S04]  /*1270*/  IMAD R45, R17, c[0x0][0x2f0], RZ ;  /* 0x0000bc00112d7a24 */ /* 0x000fc800078e02ff */
[----:B------:R-:W-:Y:S01]  /*1280*/  IMAD R61, R0, c[0x0][0x2f4], R45 ;  /* 0x0000bd00003d7a24 */ /* 0x000fe200078e022d */
[----:B------:R-:W-:Y:S01]  /*1290*/  LEA R45, P5, R15, c[0x0][0x338], 0x1 ;  /* 0x0000ce000f2d7a11 */ /* 0x000fe200078a08ff */
[----:B------:R0:W-:Y:S01]  /*12a0*/  STS.64 [R25.X8], R62 ;  /* 0x0000003e19007388 */ /* 0x0001e20000008a00 */
[----:B------:R-:W-:-:S06]  /*12b0*/  NOP ;  /* 0x0000000000007918 */ /* 0x000fcc0000000000 */
[----:B------:R-:W-:Y:S04]  /*12c0*/  LDS.U16 R67, [R40] ;  /* 0x0000000028437984 */ /* 0x000fe80000000400 */
[----:B------:R-:W-:Y:S01]  /*12d0*/  LDS.U16 R69, [R40+0x40] ;  /* 0x0000400028457984 */ /* 0x000fe20000000400 */
[----:B0-----:R-:W-:Y:S02]  /*12e0*/  IMAD R63, R19, c[0x0][0x2ec], R64 ;  /* 0x0000bb00133f7a24 */ /* 0x001fe400078e0240 */
[----:B------:R-:W-:Y:S01]  /*12f0*/  FMUL.FTZ R64, R57, R60 ;  /* 0x0000003c39407220 */ /* 0x000fe20000410000 */
[----:B------:R-:W-:Y:S02]  /*1300*/  LDS.U16 R71, [R40+0x80] ;  /* 0x0000800028477984 */ /* 0x000fe40000000400 */
[----:B------:R-:W-:-:S02]  /*1310*/  IADD3 R11, R11, R63, RZ ;  /* 0x0000003f0b0b7210 */ /* 0x000fc40007ffe0ff */
[----:B------:R-:W-:Y:S03]  /*1320*/  LDS.U16 R73, [R40+0xc0] ;  /* 0x0000c00028497984 */ /* 0x000fe60000000400 */
[----:B------:R-:W-:Y:S01]  /*1330*/  IMAD.WIDE.U32 R10, R0, c[0x0][0x2f0], R10 ;  /* 0x0000bc00000a7a25 */ /* 0x000fe200078e000a */
[----:B------:R-:W-:Y:S04]  /*1340*/  @!P1 STS [0x100], R14 ;  /* 0x0001000eff009388 */ /* 0x000fe80000000800 */
[----:B------:R-:W-:Y:S01]  /*1350*/  BAR.SYNC.DEFER_BLOCKING 0x0 ;  /* 0x0000000000007b1d */ /* 0x000fe20000010000 */
[----:B------:R-:W-:-:S04]  /*1360*/  IADD3 R62, P0, R41, R10, RZ ;  /* 0x0000000a293e7210 */ /* 0x000fc80007f1e0ff */
[----:B------:R-:W-:Y:S02]  /*1370*/  IADD3.X R61, R42, R61, R11, P0, !PT ;  /* 0x0000003d2a3d7210 */ /* 0x000fe400007fe40b */
[----:B------:R-:W-:Y:S02]  /*1380*/  LEA.HI.X R11, R15, c[0x0][0x33c], R48, 0x1, P5 ;  /* 0x0000cf000f0b7a11 */ /* 0x000fe400028f0c30 */
[C---:B------:R-:W-:Y:S01]  /*1390*/  IADD3 R10, P5, R33.reuse, R2, RZ ;  /* 0x00000002210a7210 */ /* 0x040fe20007fbe0ff */
[----:B------:R-:W0:Y:S02]  /*13a0*/  LDS R44, [0x100] ;  /* 0x00010000ff2c7984 */ /* 0x000e240000000800 */
[-C--:B0-----:R-:W-:Y:S02]  /*13b0*/  ISETP.GE.AND P4, PT, R33, R44.reuse, PT ;  /* 0x0000002c2100720c */ /* 0x081fe40003f86270 */
[-C--:B------:R-:W-:Y:S02]  /*13c0*/  ISETP.GE.AND P3, PT, R36, R44.reuse, PT ;  /* 0x0000002c2400720c */ /* 0x080fe40003f66270 */
[----:B------:R-:W-:-:S02]  /*13d0*/  ISETP.GE.AND P2, PT, R35, R44, PT ;  /* 0x0000002c2300720c */ /* 0x000fc40003f46270 */
[----:B------:R-:W-:Y:S02]  /*13e0*/  ISETP.GE.AND P0, PT, R37, R44, PT ;  /* 0x0000002c2500720c */ /* 0x000fe40003f06270 */
[----:B------:R-:W-:-:S04]  /*13f0*/  LEA R44, P6, R62, R45, 0x1 ;  /* 0x0000002d3e2c7211 */ /* 0x000fc800078c08ff */
[----:B------:R-:W-:Y:S01]  /*1400*/  LEA.HI.X R45, R62, R11, R61, 0x1, P6 ;  /* 0x0000000b3e2d7211 */ /* 0x000fe200030f0c3d */
[----:B------:R-:W-:Y:S01]  /*1410*/  IMAD.X R11, R34, 0x1, R3, P5 ;  /* 0x00000001220b7824 */ /* 0x000fe200028e0603 */
        /* <DEDUP_REMOVED lines=10> */
.L_x_7921:
[----:B------:R-:W-:Y:S05]  /*14c0*/  BSYNC B0 ;  /* 0x0000000000007941 */ /* 0x000fea0003800000 */
.L_x_7920:
[----:B------:R-:W-:Y:S01]  /*14d0*/  @!P0 STG.E.U16 [R44.64+0x80], R73 ;  /* 0x000080492c008986 */ /* 0x000fe2000c101506 */
[----:B------:R-:W-:Y:S01]  /*14e0*/  ISETP.NE.U32.AND P0, PT, RZ, c[0x0][0x270], PT ;  /* 0x00009c00ff007a0c */ /* 0x000fe20003f05070 */
[----:B------:R-:W-:Y:S01]  /*14f0*/  FMUL.FTZ R68, R47, R68 ;  /* 0x000000442f447220 */ /* 0x000fe20000410000 */
[--C-:B------:R-:W-:Y:S01]  /*1500*/  HADD2.F32 R47, -RZ, R12.reuse.H1_H1 ;  /* 0x3000000cff2f7230 */ /* 0x100fe20000004100 */
[----:B------:R-:W-:Y:S01]  /*1510*/  FMUL.FTZ R66, R43, R66 ;  /* 0x000000422b427220 */ /* 0x000fe20000410000 */
[----:B------:R-:W-:Y:S01]  /*1520*/  ISETP.NE.AND.EX P0, PT, RZ, c[0x0][0x274], PT, P0 ;  /* 0x00009d00ff007a0c */ /* 0x000fe20003f05300 */
[--C-:B------:R-:W-:Y:S01]  /*1530*/  HADD2.F32 R57, -RZ, R13.reuse.H0_H0 ;  /* 0x2000000dff397230 */ /* 0x100fe20000004100 */
[----:B------:R-:W-:Y:S01]  /*1540*/  FMUL.FTZ R65, R46, R65 ;  /* 0x000000412e417220 */ /* 0x000fe20000410000 */
[----:B------:R-:W-:Y:S01]  /*1550*/  HADD2.F32 R43, -RZ, R12.H0_H0 ;  /* 0x2000000cff2b7230 */ /* 0x000fe20000004100 */
[----:B------:R-:W-:Y:S01]  /*1560*/  @!P3 STG.E.U16 [R44.64+0x40], R71 ;  /* 0x000040472c00b986 */ /* 0x000fe2000c101506 */
[----:B------:R-:W-:Y:S01]  /*1570*/  HADD2.F32 R13, -RZ, R13.H1_H1 ;  /* 0x3000000dff0d7230 */ /* 0x000fe20000004100 */
[----:B------:R-:W-:-:S02]  /*1580*/  FMUL.FTZ R51, R51, R65 ;  /* 0x0000004133337220 */ /* 0x000fc40000410000 */
[----:B------:R1:W-:Y:S01]  /*1590*/  @!P2 STG.E.U16 [R44.64], R69 ;  /* 0x000000452c00a986 */ /* 0x0003e2000c101506 */
[--C-:B-----5:R-:W-:Y:S02]  /*15a0*/  FADD.FTZ R43, R43, R18.reuse ;  /* 0x000000122b2b7221 */ /* 0x120fe40000010000 */
[--C-:B------:R-:W-:Y:S02]  /*15b0*/  FADD.FTZ R46, R13, R18.reuse ;  /* 0x000000120d2e7221 */ /* 0x100fe40000010000 */
[----:B------:R-:W-:Y:S02]  /*15c0*/  FMUL.FTZ R53, R53, R68 ;  /* 0x0000004435357220 */ /* 0x000fe40000410000 */
[--C-:B-1----:R-:W-:Y:S02]  /*15d0*/  FADD.FTZ R44, R47, R18.reuse ;  /* 0x000000122f2c7221 */ /* 0x102fe40000010000 */
[----:B------:R-:W-:Y:S02]  /*15e0*/  FMUL.FTZ R47, R49, R64 ;  /* 0x00000040312f7220 */ /* 0x000fe40000410000 */
[----:B------:R-:W-:-:S02]  /*15f0*/  FADD.FTZ R45, R57, R18 ;  /* 0x00000012392d7221 */ /* 0x000fc40000010000 */
        /* <DEDUP_REMOVED lines=9> */
[----:B------:R-:W-:-:S03]  /*1690*/  IMAD R52, R20, c[0x0][0x210], RZ ;  /* 0x0000840014347a24 */ /* 0x000fc600078e02ff */
[----:B------:R-:W-:Y:S01]  /*16a0*/  F2FP.PACK_AB R55, R13, R50 ;  /* 0x000000320d37723e */ /* 0x000fe200000000ff */
[----:B------:R-:W-:-:S04]  /*16b0*/  IMAD.WIDE.U32 R12, R19, c[0x0][0x210], RZ ;  /* 0x00008400130c7a25 */ /* 0x000fc800078e00ff */
[----:B0-----:R-:W-:-:S04]  /*16c0*/  IMAD R67, R19, c[0x0][0x214], R52 ;  /* 0x0000850013437a24 */ /* 0x001fc800078e0234 */
[----:B------:R-:W-:Y:S01]  /*16d0*/  IMAD.IADD R13, R13, 0x1, R67 ;  /* 0x000000010d0d7824 */ /* 0x000fe200078e0243 */
[----:B------:R0:W-:Y:S01]  /*16e0*/  STS.64 [R25.X8], R54 ;  /* 0x0000003619007388 */ /* 0x0001e20000008a00 */
[----:B------:R-:W-:-:S06]  /*16f0*/  NOP ;  /* 0x0000000000007918 */ /* 0x000fcc0000000000 */
[----:B------:R-:W-:Y:S01]  /*1700*/  LDS.U16 R57, [R40] ;  /* 0x0000000028397984 */ /* 0x000fe20000000400 */
[----:B------:R-:W-:-:S03]  /*1710*/  IMAD.WIDE.U32 R12, R0, c[0x0][0x218], R12 ;  /* 0x00008600000c7a25 */ /* 0x000fc600078e000c */
[----:B------:R-:W-:Y:S01]  /*1720*/  LDS.U16 R61, [R40+0x40] ;  /* 0x00004000283d7984 */ /* 0x000fe20000000400 */
[----:B0-----:R-:W-:Y:S01]  /*1730*/  IMAD R55, R17, c[0x0][0x218], RZ ;  /* 0x0000860011377a24 */ /* 0x001fe200078e02ff */
[----:B------:R-:W-:Y:S02]  /*1740*/  IADD3 R12, P5, R41, R12, RZ ;  /* 0x0000000c290c7210 */ /* 0x000fe40007fbe0ff */
[----:B------:R-:W-:Y:S01]  /*1750*/  LDS.U16 R63, [R40+0x80] ;  /* 0x00008000283f7984 */ /* 0x000fe20000000400 */
[----:B------:R-:W-:Y:S01]  /*1760*/  IMAD R55, R0, c[0x0][0x21c], R55 ;  /* 0x0000870000377a24 */ /* 0x000fe200078e0237 */
[----:B------:R-:W-:Y:S02]  /*1770*/  LEA R54, P0, R15, c[0x0][0x270], 0x1 ;  /* 0x00009c000f367a11 */ /* 0x000fe400078008ff */
[----:B------:R-:W-:Y:S02]  /*1780*/  LDS.U16 R65, [R40+0xc0] ;  /* 0x0000c00028417984 */ /* 0x000fe40000000400 */
[----:B------:R-:W-:-:S02]  /*1790*/  IADD3.X R13, R42, R55, R13, P5, !PT ;  /* 0x000000372a0d7210 */ /* 0x000fc40002ffe40d */
[----:B------:R-:W-:Y:S01]  /*17a0*/  @!P1 STS [0x100], R14 ;  /* 0x0001000eff009388 */ /* 0x000fe20000000800 */
[----:B------:R-:W-:-:S03]  /*17b0*/  LEA.HI.X R15, R15, c[0x0][0x274], R48, 0x1, P0 ;  /* 0x00009d000f0f7a11 */ /* 0x000fc600000f0c30 */
[----:B------:R-:W-:Y:S01]  /*17c0*/  BAR.SYNC.DEFER_BLOCKING 0x0 ;  /* 0x0000000000007b1d */ /* 0x000fe20000010000 */
        /* <DEDUP_REMOVED lines=19> */
.L_x_7924:
[----:B------:R-:W-:Y:S05]  /*1900*/  BSYNC B0 ;  /* 0x0000000000007941 */ /* 0x000fea0003800000 */
.L_x_7923:
[----:B------:R1:W-:Y:S04]  /*1910*/  @!P0 STG.E.U16 [R54.64], R61 ;  /* 0x0000003d36008986 */ /* 0x0003e8000c101506 */
[----:B------:R1:W-:Y:S04]  /*1920*/  @!P2 STG.E.U16 [R54.64+0x40], R63 ;  /* 0x0000403f3600a986 */ /* 0x0003e8000c101506 */
[----:B------:R1:W-:Y:S02]  /*1930*/  @!P3 STG.E.U16 [R54.64+0x80], R65 ;  /* 0x000080413600b986 */ /* 0x0003e4000c101506 */
.L_x_7922:
[--C-:B------:R-:W-:Y:S01]  /*1940*/  HADD2.F32 R12, -RZ, R58.reuse.H0_H0 ;  /* 0x2000003aff0c7230 */ /* 0x100fe20000004100 */
[----:B------:R-:W-:Y:S01]  /*1950*/  BAR.SYNC.DEFER_BLOCKING 0x0 ;  /* 0x0000000000007b1d */ /* 0x000fe20000010000 */
[----:B------:R-:W-:Y:S01]  /*1960*/  HADD2.F32 R13, -RZ, R58.H1_H1 ;  /* 0x3000003aff0d7230 */ /* 0x000fe20000004100 */
[----:B------:R-:W-:Y:S01]  /*1970*/  HFMA2.MMA R48, -RZ, RZ, 0, 0 ;  /* 0x00000000ff307435 */ /* 0x000fe200000001ff */
[--C-:B0-----:R-:W-:Y:S01]  /*1980*/  HADD2.F32 R14, -RZ, R59.reuse.H0_H0 ;  /* 0x2000003bff0e7230 */ /* 0x101fe20000004100 */
[C---:B------:R-:W-:Y:S01]  /*1990*/  FFMA.FTZ R12, R47.reuse, R12, R21 ;  /* 0x0000000c2f0c7223 */ /* 0x040fe20000010015 */
[----:B------:R-:W-:Y:S01]  /*19a0*/  HADD2.F32 R21, -RZ, R59.H1_H1 ;  /* 0x3000003bff157230 */ /* 0x000fe20000004100 */
[-C--:B------:R-:W-:Y:S01]  /*19b0*/  FMUL.FTZ R52, R47, R16.reuse ;  /* 0x000000102f347220 */ /* 0x080fe20000410000 */
[----:B------:R-:W-:Y:S01]  /*19c0*/  MOV R50, RZ ;  /* 0x000000ff00327202 */ /* 0x000fe20000000f00 */
[C---:B------:R-:W-:Y:S01]  /*19d0*/  FFMA.FTZ R12, R49.reuse, R13, R12 ;  /* 0x0000000d310c7223 */ /* 0x040fe2000001000c */
[----:B------:R-:W-:Y:S01]  /*19e0*/  MOV R13, c[0x0][0x16c] ;  /* 0x00005b00000d7a02 */ /* 0x000fe20000000f00 */
[----:B-1----:R-:W-:-:S02]  /*19f0*/  FMUL.FTZ R61, R49, R16 ;  /* 0x00000010313d7220 */ /* 0x002fc40000410000 */
[----:B------:R-:W-:Y:S01]  /*1a00*/  FFMA.FTZ R12, R51, R14, R12 ;  /* 0x0000000e330c7223 */ /* 0x000fe2000001000c */
[----:B------:R-:W-:Y:S01]  /*1a10*/  ISETP.GE.AND P0, PT, R13, 0x1, PT ;  /* 0x000000010d00780c */ /* 0x000fe20003f06270 */
[-C--:B------:R-:W-:Y:S02]  /*1a20*/  FMUL.FTZ R54, R51, R16.reuse ;  /* 0x0000001033367220 */ /* 0x080fe40000410000 */
[C---:B------:R-:W-:Y:S02]  /*1a30*/  FFMA.FTZ R21, R53.reuse, R21, R12 ;  /* 0x0000001535157223 */ /* 0x040fe4000001000c */
[----:B------:R-:W-:Y:S02]  /*1a40*/  FMUL.FTZ R63, R53, R16 ;  /* 0x00000010353f7220 */ /* 0x000fe40000410000 */
[----:B------:R-:W-:Y:S02]  /*1a50*/  IMAD.MOV.U32 R57, RZ, RZ, RZ ;  /* 0x000000ffff397224 */ /* 0x000fe400078e00ff */
[----:B------:R-:W-:-:S04]  /*1a60*/  IMAD.MOV.U32 R55, RZ, RZ, RZ ;  /* 0x000000ffff377224 */ /* 0x000fc800078e00ff */
        /* <DEDUP_REMOVED lines=11> */
[----:B------:R-:W-:-:S03]  /*1b20*/  IMAD.WIDE.U32 R56, R0, c[0x0][0x198], RZ ;  /* 0x0000660000387a25 */ /* 0x000fc600078e00ff */
[----:B------:R-:W-:Y:S01]  /*1b30*/  IADD3 R65, R67, R65, RZ ;  /* 0x0000004143417210 */ /* 0x000fe20007ffe0ff */
[----:B------:R-:W-:Y:S01]  /*1b40*/  IMAD R69, R0, c[0x0][0x19c], R69 ;  /* 0x0000670000457a24 */ /* 0x000fe200078e0245 */
[----:B------:R-:W-:Y:S01]  /*1b50*/  LEA R62, P2, R56, c[0x0][0x228], 0x2 ;  /* 0x00008a00383e7a11 */ /* 0x000fe200078410ff */
[----:B------:R-:W-:Y:S01]  /*1b60*/  IMAD.WIDE.U32 R14, R0, c[0x0][0x1b8], RZ ;  /* 0x00006e00000e7a25 */ /* 0x000fe200078e00ff */
[----:B------:R-:W-:Y:S02]  /*1b70*/  LEA.HI.X R65, R66, c[0x0][0x224], R65, 0x2, P0 ;  /* 0x0000890042417a11 */ /* 0x000fe400000f1441 */
[----:B------:R-:W-:Y:S01]  /*1b80*/  IADD3 R67, R57, R69, RZ ;  /* 0x0000004539437210 */ /* 0x000fe20007ffe0ff */
[----:B------:R-:W-:Y:S01]  /*1b90*/  IMAD R71, R0, c[0x0][0x1bc], R71 ;  /* 0x00006f0000477a24 */ /* 0x000fe200078e0247 */
[----:B------:R-:W-:Y:S01]  /*1ba0*/  LEA R60, P3, R14, c[0x0][0x230], 0x2 ;  /* 0x00008c000e3c7a11 */ /* 0x000fe200078610ff */
[----:B------:R-:W-:Y:S01]  /*1bb0*/  IMAD R13, R12, c[0x0][0x16c], RZ ;  /* 0x00005b000c0d7a24 */ /* 0x000fe200078e02ff */
[----:B------:R-:W-:Y:S01]  /*1bc0*/  LEA.HI R12, R68, R68, RZ, 0x1 ;  /* 0x00000044440c7211 */ /* 0x000fe200078f08ff */
[----:B------:R-:W-:Y:S01]  /*1bd0*/  IMAD.IADD R69, R15, 0x1, R71 ;  /* 0x000000010f457824 */ /* 0x000fe200078e0247 */
[----:B------:R-:W-:Y:S01]  /*1be0*/  LEA.HI.X R67, R56, c[0x0][0x22c], R67, 0x2, P2 ;  /* 0x00008b0038437a11 */ /* 0x000fe200010f1443 */
[----:B------:R-:W-:Y:S01]  /*1bf0*/  IMAD.MOV.U32 R66, RZ, RZ, RZ ;  /* 0x000000ffff427224 */ /* 0x000fe200078e00ff */
[----:B------:R-:W-:Y:S01]  /*1c00*/  LOP3.LUT R15, R12, 0xfffffe, RZ, 0xc0, !PT ;  /* 0x00fffffe0c0f7812 */ /* 0x000fe200078ec0ff */
[----:B------:R-:W-:Y:S01]  /*1c10*/  IMAD.WIDE R12, R13, 0x8, R8 ;  /* 0x000000080d0c7825 */ /* 0x000fe200078e0208 */
[----:B------:R-:W-:-:S02]  /*1c20*/  LEA.HI.X R69, R14, c[0x0][0x234], R69, 0x2, P3 ;  /* 0x00008d000e457a11 */ /* 0x000fc400018f1445 */
[----:B------:R-:W-:Y:S01]  /*1c30*/  IADD3 R15, R68, -R15, RZ ;  /* 0x8000000f440f7210 */ /* 0x000fe20007ffe0ff */
[----:B------:R-:W-:Y:S01]  /*1c40*/  IMAD.MOV.U32 R71, RZ, RZ, R13 ;  /* 0x000000ffff477224 */ /* 0x000fe200078e000d */
[----:B------:R-:W-:Y:S02]  /*1c50*/  MOV R56, R12 ;  /* 0x0000000c00387202 */ /* 0x000fe40000000f00 */
[----:B------:R-:W-:Y:S02]  /*1c60*/  MOV R57, RZ ;  /* 0x000000ff00397202 */ /* 0x000fe40000000f00 */
[----:B------:R-:W-:Y:S02]  /*1c70*/  SHF.L.U32 R68, R15, 0x8, RZ ;  /* 0x000000080f447819 */ /* 0x000fe400000006ff */
.L_x_7930:
[----:B------:R-:W2:Y:S01]  /*1c80*/  LDG.E R70, [R64.64] ;  /* 0x0000000640467981 */ /* 0x000ea2000c1e1900 */
[----:B------:R-:W-:Y:S01]  /*1c90*/  MOV R14, R62 ;  /* 0x0000003e000e7202 */ /* 0x000fe20000000f00 */
[----:B------:R-:W-:Y:S01]  /*1ca0*/  IMAD.MOV.U32 R13, RZ, RZ, R69 ;  /* 0x000000ffff0d7224 */ /* 0x000fe200078e0045 */
[----:B------:R-:W-:Y:S02]  /*1cb0*/  MOV R12, R60 ;  /* 0x0000003c000c7202 */ /* 0x000fe40000000f00 */
[----:B------:R-:W-:-:S03]  /*1cc0*/  MOV R15, R67 ;  /* 0x00000043000f7202 */ /* 0x000fc60000000f00 */
[----:B------:R0:W3:Y:S04]  /*1cd0*/  LDG.E R73, [R12.64] ;  /* 0x000000060c497981 */ /* 0x0000e8000c1e1900 */
[----:B------:R1:W3:Y:S01]  /*1ce0*/  LDG.E R14, [R14.64] ;  /* 0x000000060e0e7981 */ /* 0x0002e2000c1e1900 */
[C---:B------:R-:W-:Y:S02]  /*1cf0*/  ISETP.NE.AND P2, PT, R23.reuse, RZ, PT ;  /* 0x000000ff1700720c */ /* 0x040fe40003f45270 */
[----:B------:R-:W-:-:S04]  /*1d00*/  IADD3 R77, R23, 0x200, RZ ;  /* 0x00000200174d7810 */ /* 0x000fc80007ffe0ff */
[----:B------:R-:W-:Y:S02]  /*1d10*/  SEL R74, R68, R77, !P2 ;  /* 0x0000004d444a7207 */ /* 0x000fe40005000000 */
[----:B------:R-:W-:Y:S02]  /*1d20*/  ISETP.NE.AND P3, PT, R23, 0x1f, PT ;  /* 0x0000001f1700780c */ /* 0x000fe40003f65270 */
[----:B------:R-:W-:-:S04]  /*1d30*/  ISETP.GT.AND P0, PT, R31, 0x1, PT ;  /* 0x000000011f00780c */ /* 0x000fc80003f04270 */
[----:B------:R-:W-:Y:S01]  /*1d40*/  ISETP.EQ.AND P0, PT, R86, RZ, P0 ;  /* 0x000000ff5600720c */ /* 0x000fe20000702270 */
[----:B------:R-:W-:-:S12]  /*1d50*/  IMAD.MOV.U32 R79, RZ, RZ, RZ ;  /* 0x000000ffff4f7224 */ /* 0x000fd800078e00ff */
[----:B0-----:R-:W-:Y:S02]  /*1d60*/  @P0 MOV R12, R56 ;  /* 0x00000038000c0202 */ /* 0x001fe40000000f00 */
[----:B------:R-:W-:Y:S01]  /*1d70*/  @P0 MOV R13, R71 ;  /* 0x00000047000d0202 */ /* 0x000fe20000000f00 */
[----:B------:R-:W-:Y:S01]  /*1d80*/  HADD2.F32 R77, -RZ, R59.H1_H1 ;  /* 0x3000003bff4d7230 */ /* 0x000fe20000004100 */
[----:B------:R-:W-:Y:S01]  /*1d90*/  BSSY B0, `(.L_x_7926) ;  /* 0x0000022000007945 */ /* 0x000fe20003800000 */
[----:B--2---:R-:W-:-:S04]  /*1da0*/  FMUL.FTZ R72, R70, 1.4426950216293334961 ;  /* 0x3fb8aa3b46487820 */ /* 0x004fc80000410000 */
[----:B------:R-:W-:-:S06]  /*1db0*/  FMUL.FTZ R75, R43, R72 ;  /* 0x000000482b4b7220 */ /* 0x000fcc0000410000 */
[----:B------:R-:W0:Y:S02]  /*1dc0*/  MUFU.EX2 R75, R75 ;  /* 0x0000004b004b7308 */ /* 0x000e240000000800 */
[----:B0-----:R0:W-:Y:S04]  /*1dd0*/  STS [R74.X4+0x348], R75 ;  /* 0x0003484b4a007388 */ /* 0x0011e80000004800 */
[----:B------:R-:W-:Y:S01]  /*1de0*/  BAR.SYNC.DEFER_BLOCKING 0x0 ;  /* 0x0000000000007b1d */ /* 0x000fe20000010000 */
[-C--:B------:R-:W-:Y:S02]  /*1df0*/  FMUL.FTZ R76, R46, R72.reuse ;  /* 0x000000482e4c7220 */ /* 0x080fe40000410000 */
[----:B------:R-:W-:-:S03]  /*1e00*/  FMUL.FTZ R78, R44, R72 ;  /* 0x000000482c4e7220 */ /* 0x000fc60000410000 */
[----:B------:R2:W4:Y:S01]  /*1e10*/  @P3 LDS R93, [R23.X4+0xb4c] ;  /* 0x000b4c00175d3984 */ /* 0x0005220000004800 */
[----:B------:R-:W0:Y:S01]  /*1e20*/  MUFU.EX2 R76, R76 ;  /* 0x0000004c004c7308 */ /* 0x000e220000000800 */
[----:B-1----:R-:W-:Y:S02]  /*1e30*/  FMUL.FTZ R15, R45, R72 ;  /* 0x000000482d0f7220 */ /* 0x002fe40000410000 */
[----:B------:R1:W5:Y:S01]  /*1e40*/  @P0 LDG.E R79, [R12.64+0x4] ;  /* 0x000004060c4f0981 */ /* 0x000362000c1e1900 */
[----:B---3--:R-:W-:-:S04]  /*1e50*/  FMUL.FTZ R14, R73, R14 ;  /* 0x0000000e490e7220 */ /* 0x008fc80000410000 */
[----:B------:R-:W3:Y:S01]  /*1e60*/  MUFU.EX2 R78, R78 ;  /* 0x0000004e004e7308 */ /* 0x000ee20000000800 */
[----:B------:R-:W-:-:S07]  /*1e70*/  HADD2.F32 R72, -RZ, R58.H0_H0 ;  /* 0x2000003aff487230 */ /* 0x000fce0000004100 */
[----:B-1----:R2:W1:Y:S01]  /*1e80*/  MUFU.EX2 R12, R15 ;  /* 0x0000000f000c7308 */ /* 0x0024620000000800 */
[----:B------:R-:W-:Y:S01]  /*1e90*/  HADD2.F32 R73, -RZ, R58.H1_H1 ;  /* 0x3000003aff497230 */ /* 0x000fe20000004100 */
[-C--:B------:R-:W-:Y:S01]  /*1ea0*/  FMUL.FTZ R87, R51, R14.reuse ;  /* 0x0000000e33577220 */ /* 0x080fe20000410000 */
[----:B0-----:R-:W-:Y:S01]  /*1eb0*/  HADD2.F32 R74, -RZ, R59.H0_H0 ;  /* 0x2000003bff4a7230 */ /* 0x001fe20000004100 */
[----:B------:R-:W-:Y:S02]  /*1ec0*/  FMUL.FTZ R82, R53, R14 ;  /* 0x0000000e35527220 */ /* 0x000fe40000410000 */
[----:B------:R-:W-:Y:S02]  /*1ed0*/  FMUL.FTZ R80, R43, R72 ;  /* 0x000000482b507220 */ /* 0x000fe40000410000 */
[----:B------:R-:W-:Y:S02]  /*1ee0*/  FMUL.FTZ R83, R44, R73 ;  /* 0x000000492c537220 */ /* 0x000fe40000410000 */
[----:B------:R-:W-:-:S02]  /*1ef0*/  FMUL.FTZ R81, R45, R74 ;  /* 0x0000004a2d517220 */ /* 0x000fc40000410000 */
[----:B------:R-:W-:Y:S02]  /*1f00*/  FMUL.FTZ R13, R46, R77 ;  /* 0x0000004d2e0d7220 */ /* 0x000fe40000410000 */
[----:B------:R-:W-:Y:S02]  /*1f10*/  FMUL.FTZ R85, R49, R14 ;  /* 0x0000000e31557220 */ /* 0x000fe40000410000 */
[----:B------:R-:W-:Y:S01]  /*1f20*/  FFMA.FTZ R90, R76, R82, R87 ;  /* 0x000000524c5a7223 */ /* 0x000fe20000010057 */
[----:B------:R-:W-:Y:S05]  /*1f30*/  @P3 BRA `(.L_x_7927) ;  /* 0x0000007000003947 */ /* 0x000fea0003800000 */
[----:B-123--:R-:W-:Y:S01]  /*1f40*/  ISETP.NE.AND P0, PT, R31, c[0x0][0x174], PT ;  /* 0x00005d001f007a0c */ /* 0x00efe20003f05270 */
[----:B----4-:R-:W-:-:S12]  /*1f50*/  HFMA2.MMA R93, -RZ, RZ, 1.875, 0 ;  /* 0x3f800000ff5d7435 */ /* 0x010fd800000001ff */
[----:B------:R-:W-:-:S04]  /*1f60*/  @P0 LEA.HI R15, R31, R31, RZ, 0x1 ;  /* 0x0000001f1f0f0211 */ /* 0x000fc800078f08ff */
[----:B------:R-:W-:-:S05]  /*1f70*/  @P0 LOP3.LUT R84, R15, 0x3ffffe, RZ, 0xc0, !PT ;  /* 0x003ffffe0f540812 */ /* 0x000fca00078ec0ff */
[----:B------:R-:W-:-:S05]  /*1f80*/  @P0 IMAD.IADD R15, R31, 0x1, -R84 ;  /* 0x000000011f0f0824 */ /* 0x000fca00078e0a54 */
[----:B------:R-:W-:-:S05]  /*1f90*/  @P0 LEA R15, R15, R66, 0xa ;  /* 0x000000420f0f0211 */ /* 0x000fca00078e50ff */
[----:B------:R0:W1:Y:S02]  /*1fa0*/  @P0 LDS R93, [R15+0x348] ;  /* 0x000348000f5d0984 */ /* 0x0000640000000800 */
.L_x_7927:
[----:B-123--:R-:W-:Y:S05]  /*1fb0*/  BSYNC B0 ;  /* 0x0000000000007941 */ /* 0x00efea0003800000 */
.L_x_7926:
[----:B0---4-:R-:W-:Y:S01]  /*1fc0*/  FMUL.FTZ R15, R76, R93 ;  /* 0x0000005d4c0f7220 */ /* 0x011fe20000410000 */
[----:B------:R-:W-:Y:S01]  /*1fd0*/  ISETP.NE.AND P4, PT, R86, 0x1f, PT ;  /* 0x0000001f5600780c */ /* 0x000fe20003f85270 */
[----:B------:R-:W-:Y:S01]  /*1fe0*/  FMUL.FTZ R89, R47, R14 ;  /* 0x0000000e2f597220 */ /* 0x000fe20000410000 */
[----:B------:R-:W-:Y:S01]  /*1ff0*/  ISETP.GE.AND P0, PT, R25, 0x1, PT ;  /* 0x000000011900780c */ /* 0x000fe20003f06270 */
[----:B------:R-:W-:Y:S01]  /*2000*/  FFMA.FTZ R90, R12, R90, R85 ;  /* 0x0000005a0c5a7223 */ /* 0x000fe20000010055 */
[----:B------:R-:W-:Y:S01]  /*2010*/  ISETP.GE.U32.AND P5, PT, R86, 0x18, PT ;  /* 0x000000185600780c */ /* 0x000fe20003fa6070 */
[----:B------:R-:W-:Y:S01]  /*2020*/  FFMA.FTZ R14, R78, R80, R83 ;  /* 0x000000504e0e7223 */ /* 0x000fe20000010053 */
[----:B------:R-:W-:Y:S01]  /*2030*/  BSSY B0, `(.L_x_7928) ;  /* 0x000009a000007945 */ /* 0x000fe20003800000 */
[----:B------:R-:W-:Y:S02]  /*2040*/  FMUL.FTZ R91, R12, R15 ;  /* 0x0000000f0c5b7220 */ /* 0x000fe40000410000 */
[----:B------:R-:W-:-:S02]  /*2050*/  FMUL.FTZ R15, R75, R78 ;  /* 0x0000004e4b0f7220 */ /* 0x000fc40000410000 */
[----:B------:R-:W-:Y:S02]  /*2060*/  FFMA.FTZ R84, R78, R90, R89 ;  /* 0x0000005a4e547223 */ /* 0x000fe40000010059 */
[----:B------:R-:W-:Y:S02]  /*2070*/  FFMA.FTZ R14, R12, R14, R81 ;  /* 0x0000000e0c0e7223 */ /* 0x000fe40000010051 */
[----:B------:R-:W-:Y:S01]  /*2080*/  FMUL.FTZ R91, R78, R91 ;  /* 0x0000005b4e5b7220 */ /* 0x000fe20000410000 */
[----:B------:R-:W0:Y:S01]  /*2090*/  SHFL.DOWN PT, R94, R84, 0x1, 0x1f ;  /* 0x08201f00545e7f89 */ /* 0x000e2200000e0000 */
[----:B------:R-:W-:Y:S02]  /*20a0*/  FMUL.FTZ R15, R12, R15 ;  /* 0x0000000f0c0f7220 */ /* 0x000fe40000410000 */
[C---:B------:R-:W-:Y:S01]  /*20b0*/  FFMA.FTZ R90, R76.reuse, R14, R13 ;  /* 0x0000000e4c5a7223 */ /* 0x040fe2000001000d */
[----:B------:R-:W1:Y:S01]  /*20c0*/  SHFL.DOWN PT, R92, R91, 0x1, 0x1f ;  /* 0x08201f005b5c7f89 */ /* 0x000e6200000e0000 */
[----:B------:R-:W-:-:S03]  /*20d0*/  FMUL.FTZ R95, R76, R15 ;  /* 0x0000000f4c5f7220 */ /* 0x000fc60000410000 */
        /* <DEDUP_REMOVED lines=26> */
[C---:B--2---:R-:W-:Y:S02]  /*2280*/  @P4 FFMA.FTZ R90, R95.reuse, R15, R90 ;  /* 0x0000000f5f5a4223 */ /* 0x044fe4000001005a */
[----:B------:R-:W1:Y:S01]  /*2290*/  SHFL.DOWN PT, R96, R91, 0x8, 0x1f ;  /* 0x09001f005b607f89 */ /* 0x000e6200000e0000 */
[----:B------:R-:W-:Y:S01]  /*22a0*/  ISETP.EQ.AND P0, PT, R86, RZ, !P0 ;  /* 0x000000ff5600720c */ /* 0x000fe20004702270 */
[----:B------:R-:W-:Y:S02]  /*22b0*/  IMAD.MOV.U32 R15, RZ, RZ, RZ ;  /* 0x000000ffff0f7224 */ /* 0x000fe400078e00ff */
[----:B---3--:R-:W-:Y:S01]  /*22c0*/  @P4 FMUL.FTZ R95, R95, R14 ;  /* 0x0000000e5f5f4220 */ /* 0x008fe20000410000 */
[----:B------:R-:W2:Y:S01]  /*22d0*/  SHFL.UP PT, R94, R90, 0x8, RZ ;  /* 0x050000005a5e7989 */ /* 0x000ea200000e00ff */
[----:B------:R-:W-:-:S02]  /*22e0*/  MOV R14, 0x3f800000 ;  /* 0x3f800000000e7802 */ /* 0x000fc40000000f00 */
[C---:B------:R-:W-:Y:S01]  /*22f0*/  ISETP.GE.AND P4, PT, R25.reuse, 0x8, PT ;  /* 0x000000081900780c */ /* 0x040fe20003f86270 */
[----:B------:R-:W3:Y:S05]  /*2300*/  SHFL.UP PT, R92, R95, 0x8, RZ ;  /* 0x050000005f5c7989 */ /* 0x000eea00000e00ff */
        /* <DEDUP_REMOVED lines=28> */
[----:B------:R-:W-:Y:S01]  /*24d0*/  ISETP.NE.AND P2, PT, R25, RZ, PT ;  /* 0x000000ff1900720c */ /* 0x000fe20003f45270 */
[----:B------:R-:W-:Y:S02]  /*24e0*/  FFMA.FTZ R85, R12, R87, R85 ;  /* 0x000000570c557223 */ /* 0x000fe40000010055 */
[----:B------:R-:W-:Y:S02]  /*24f0*/  FFMA.FTZ R92, R75, R92, R80 ;  /* 0x0000005c4b5c7223 */ /* 0x000fe40000010050 */
[C---:B------:R-:W-:Y:S02]  /*2500*/  FFMA.FTZ R89, R78.reuse, R85, R89 ;  /* 0x000000554e597223 */ /* 0x040fe40000010059 */
[----:B------:R-:W-:-:S02]  /*2510*/  FFMA.FTZ R83, R78, R92, R83 ;  /* 0x0000005c4e537223 */ /* 0x000fc40000010053 */
[----:B------:R-:W-:Y:S02]  /*2520*/  FFMA.FTZ R80, R47, R92, RZ ;  /* 0x0000005c2f507223 */ /* 0x000fe400000100ff */
[C---:B------:R-:W-:Y:S02]  /*2530*/  FFMA.FTZ R78, -R43.reuse, R72, R92 ;  /* 0x000000482b4e7223 */ /* 0x040fe4000001015c */
[----:B------:R-:W-:Y:S02]  /*2540*/  FMUL.FTZ R75, R43, R89 ;  /* 0x000000592b4b7220 */ /* 0x000fe40000410000 */
[-C--:B------:R-:W-:Y:S02]  /*2550*/  FFMA.FTZ R90, R12, R83.reuse, R81 ;  /* 0x000000530c5a7223 */ /* 0x080fe40000010051 */
[----:B------:R-:W-:Y:S02]  /*2560*/  FFMA.FTZ R12, R49, R83, R80 ;  /* 0x00000053310c7223 */ /* 0x000fe40000010050 */
[----:B------:R-:W-:-:S02]  /*2570*/  FFMA.FTZ R81, -R44, R73, R83 ;  /* 0x000000492c517223 */ /* 0x000fc40000010153 */
[----:B------:R-:W-:Y:S02]  /*2580*/  FMUL.FTZ R80, R44, R85 ;  /* 0x000000552c507220 */ /* 0x000fe40000410000 */
[----:B------:R-:W-:Y:S02]  /*2590*/  FFMA.FTZ R79, R75, R78, RZ ;  /* 0x0000004e4b4f7223 */ /* 0x000fe400000100ff */
[----:B------:R-:W-:Y:S02]  /*25a0*/  FFMA.FTZ R13, R76, R90, R13 ;  /* 0x0000005a4c0d7223 */ /* 0x000fe4000001000d */
[C---:B------:R-:W-:Y:S02]  /*25b0*/  FFMA.FTZ R82, -R45.reuse, R74, R90 ;  /* 0x0000004a2d527223 */ /* 0x040fe4000001015a */
[----:B------:R-:W-:Y:S02]  /*25c0*/  FMUL.FTZ R76, R45, R87 ;  /* 0x000000572d4c7220 */ /* 0x000fe40000410000 */
[----:B------:R-:W-:-:S02]  /*25d0*/  FFMA.FTZ R79, R80, R81, R79 ;  /* 0x00000051504f7223 */ /* 0x000fc4000001004f */
[----:B------:R-:W-:Y:S02]  /*25e0*/  FFMA.FTZ R12, R51, R90, R12 ;  /* 0x0000005a330c7223 */ /* 0x000fe4000001000c */
[C---:B------:R-:W-:Y:S02]  /*25f0*/  FMUL.FTZ R90, R46.reuse, R93 ;  /* 0x0000005d2e5a7220 */ /* 0x040fe40000410000 */
[----:B------:R-:W-:Y:S02]  /*2600*/  FFMA.FTZ R83, -R46, R77, R13 ;  /* 0x0000004d2e537223 */ /* 0x000fe4000001010d */
[----:B------:R-:W-:Y:S02]  /*2610*/  FFMA.FTZ R79, R76, R82, R79 ;  /* 0x000000524c4f7223 */ /* 0x000fe4000001004f */
[----:B------:R-:W-:Y:S02]  /*2620*/  FFMA.FTZ R13, R53, R13, R12 ;  /* 0x0000000d350d7223 */ /* 0x000fe4000001000c */
[----:B------:R-:W-:-:S02]  /*2630*/  FFMA.FTZ R12, R90, R83, R79 ;  /* 0x000000535a0c7223 */ /* 0x000fc4000001004f */
[C---:B--2---:R-:W-:Y:S01]  /*2640*/  FFMA.FTZ R15, R91.reuse, R15, R84 ;  /* 0x0000000f5b0f7223 */ /* 0x044fe20000010054 */
[----:B------:R-:W0:Y:S01]  /*2650*/  SHFL.DOWN PT, R92, R13, 0x1, 0x1f ;  /* 0x08201f000d5c7f89 */ /* 0x000e2200000e0000 */
[----:B------:R-:W-:Y:S02]  /*2660*/  FADD.FTZ R54, R76, R54 ;  /* 0x000000364c367221 */ /* 0x000fe40000010000 */
[C---:B------:R-:W-:Y:S01]  /*2670*/  FMUL.FTZ R84, R70.reuse, R93 ;  /* 0x0000005d46547220 */ /* 0x040fe20000410000 */
[----:B------:R-:W1:Y:S01]  /*2680*/  SHFL.DOWN PT, R79, R12, 0x1, 0x1f ;  /* 0x08201f000c4f7f89 */ /* 0x000e6200000e0000 */
[----:B------:R-:W-:Y:S02]  /*2690*/  FMUL.FTZ R76, R70, R85 ;  /* 0x00000055464c7220 */ /* 0x000fe40000410000 */
[----:B------:R-:W-:Y:S02]  /*26a0*/  FMUL.FTZ R14, R91, R14 ;  /* 0x0000000e5b0e7220 */ /* 0x000fe40000410000 */
[----:B------:R-:W-:-:S02]  /*26b0*/  FMUL.FTZ R84, R83, R84 ;  /* 0x0000005453547220 */ /* 0x000fc40000410000 */
[----:B------:R-:W-:Y:S01]  /*26c0*/  FMUL.FTZ R76, R81, R76 ;  /* 0x0000004c514c7220 */ /* 0x000fe20000410000 */
[----:B------:R-:W-:Y:S01]  /*26d0*/  @!P1 STS.64 [UR4+0xbc8], R14 ;  /* 0x000bc80eff009988 */ /* 0x000fe20008000a04 */
[----:B------:R-:W-:Y:S02]  /*26e0*/  FFMA.FTZ R84, R77, R93, R84 ;  /* 0x0000005d4d547223 */ /* 0x000fe40000010054 */
[----:B------:R-:W-:Y:S02]  /*26f0*/  FFMA.FTZ R73, R73, R85, R76 ;  /* 0x0000005549497223 */ /* 0x000fe4000001004c */
        /* <DEDUP_REMOVED lines=26> */
[----:B-1----:R-:W-:Y:S02]  /*28a0*/  @!P0 FADD.FTZ R12, R12, R79 ;  /* 0x0000004f0c0c8221 */ /* 0x002fe40000010000 */
[----:B------:R-:W-:-:S03]  /*28b0*/  FMUL.FTZ R79, R70, R87 ;  /* 0x00000057464f7220 */ /* 0x000fc60000410000 */
[----:B------:R0:W-:Y:S01]  /*28c0*/  @!P2 STS.64 [0x118], R12 ;  /* 0x0001180cff00a388 */ /* 0x0001e20000000a00 */
[----:B------:R-:W-:Y:S02]  /*28d0*/  FMUL.FTZ R82, R82, R79 ;  /* 0x0000004f52527220 */ /* 0x000fe40000410000 */
[----:B------:R-:W-:Y:S02]  /*28e0*/  FMUL.FTZ R79, R70, R89 ;  /* 0x00000059464f7220 */ /* 0x000fe40000410000 */
[----:B------:R-:W-:Y:S02]  /*28f0*/  FFMA.FTZ R87, R74, R87, R82 ;  /* 0x000000574a577223 */ /* 0x000fe40000010052 */
[----:B------:R-:W-:Y:S02]  /*2900*/  FMUL.FTZ R79, R78, R79 ;  /* 0x0000004f4e4f7220 */ /* 0x000fe40000410000 */
[----:B------:R-:W-:Y:S02]  /*2910*/  FADD.FTZ R48, R87, R48 ;  /* 0x0000003057307221 */ /* 0x000fe40000010000 */
        /* <DEDUP_REMOVED lines=11> */
.L_x_7929:
[----:B0-----:R-:W-:Y:S05]  /*29d0*/  BSYNC B0 ;  /* 0x0000000000007941 */ /* 0x001fea0003800000 */
.L_x_7928:
[----:B------:R-:W-:Y:S01]  /*29e0*/  MOV R12, c[0x0][0x1c0] ;  /* 0x00007000000c7a02 */ /* 0x000fe20000000f00 */
[----:B------:R-:W-:Y:S01]  /*29f0*/  IMAD.MOV.U32 R13, RZ, RZ, c[0x0][0x1c4] ;  /* 0x00007100ff0d7624 */ /* 0x000fe200078e00ff */
[----:B------:R-:W-:Y:S01]  /*2a00*/  IADD3 R88, R88, 0x1, RZ ;  /* 0x0000000158587810 */ /* 0x000fe20007ffe0ff */
[----:B------:R-:W-:Y:S01]  /*2a10*/  IMAD.MOV.U32 R15, RZ, RZ, c[0x0][0x18c] ;  /* 0x00006300ff0f7624 */ /* 0x000fe200078e00ff */
[----:B------:R-:W-:Y:S01]  /*2a20*/  LEA R60, P0, R12, R60, 0x2 ;  /* 0x0000003c0c3c7211 */ /* 0x000fe200078010ff */
[----:B------:R-:W-:Y:S01]  /*2a30*/  UIADD3 UR4, UR4, 0x8, URZ ;  /* 0x0000000804047890 */ /* 0x000fe2000fffe03f */
[----:B------:R-:W-:-:S02]  /*2a40*/  MOV R14, c[0x0][0x188] ;  /* 0x00006200000e7a02 */ /* 0x000fc40000000f00 */
[----:B------:R-:W-:Y:S02]  /*2a50*/  LEA.HI.X R69, R12, R69, R13, 0x2, P0 ;  /* 0x000000450c457211 */ /* 0x000fe400000f140d */
        /* <DEDUP_REMOVED lines=12> */
.L_x_7925:
[----:B------:R-:W-:Y:S01]  /*2b20*/  BAR.SYNC.DEFER_BLOCKING 0x0 ;  /* 0x0000000000007b1d */ /* 0x000fe20000010000 */
[----:B------:R-:W-:Y:S01]  /*2b30*/  F2FP.PACK_AB R52, R61, R52 ;  /* 0x000000343d34723e */ /* 0x000fe200000000ff */
[----:B------:R-:W-:Y:S01]  /*2b40*/  IMAD R14, R20, c[0x0][0x2d8], RZ ;  /* 0x0000b600140e7a24 */ /* 0x000fe200078e02ff */
[----:B------:R-:W-:Y:S01]  /*2b50*/  F2FP.PACK_AB R53, R63, R54 ;  /* 0x000000363f35723e */ /* 0x000fe200000000ff */
[----:B------:R-:W-:Y:S01]  /*2b60*/  IMAD R13, R17, c[0x0][0x2e0], RZ ;  /* 0x0000b800110d7a24 */ /* 0x000fe200078e02ff */
[----:B------:R-:W-:Y:S01]  /*2b70*/  IADD3 R54, -R2, c[0x0][0x168], RZ ;  /* 0x00005a0002367a10 */ /* 0x000fe20007ffe1ff */
[C---:B------:R-:W-:Y:S01]  /*2b80*/  IMAD.WIDE.U32 R2, R19.reuse, c[0x0][0x2d8], RZ ;  /* 0x0000b60013027a25 */ /* 0x040fe200078e00ff */
[----:B------:R-:W-:Y:S01]  /*2b90*/  IADD3 R44, P0, R38, -0xc0, RZ ;  /* 0xffffff40262c7810 */ /* 0x000fe20007f1e0ff */
[----:B------:R-:W-:Y:S02]  /*2ba0*/  BSSY B0, `(.L_x_7931) ;  /* 0x0000025000007945 */ /* 0x000fe40003800000 */
[----:B------:R-:W-:Y:S01]  /*2bb0*/  IMAD R51, R19, c[0x0][0x2dc], R14 ;  /* 0x0000b70013337a24 */ /* 0x000fe200078e020e */
[----:B------:R-:W-:Y:S01]  /*2bc0*/  IADD3.X R46, R39, -0x1, RZ, P0, !PT ;  /* 0xffffffff272e7810 */ /* 0x000fe200007fe4ff */
[----:B------:R-:W-:Y:S01]  /*2bd0*/  IMAD R15, R0, c[0x0][0x2e4], R13 ;  /* 0x0000b900000f7a24 */ /* 0x000fe200078e020d */
[----:B------:R-:W-:-:S02]  /*2be0*/  IADD3 R14, P5, R44, c[0x0][0x330], RZ ;  /* 0x0000cc002c0e7a10 */ /* 0x000fc40007fbe0ff */
[----:B------:R-:W-:-:S05]  /*2bf0*/  IADD3 R3, R3, R51, RZ ;  /* 0x0000003303037210 */ /* 0x000fca0007ffe0ff */
[----:B------:R-:W-:Y:S01]  /*2c00*/  IMAD.WIDE.U32 R2, R0, c[0x0][0x2e0], R2 ;  /* 0x0000b80000027a25 */ /* 0x000fe200078e0002 */
[----:B------:R-:W-:Y:S01]  /*2c10*/  STS.64 [R25.X8], R52 ;  /* 0x0000003419007388 */ /* 0x000fe20000008a00 */
[----:B------:R-:W-:-:S06]  /*2c20*/  NOP ;  /* 0x0000000000007918 */ /* 0x000fcc0000000000 */
[----:B------:R-:W-:Y:S01]  /*2c30*/  LDS.U16 R43, [R40] ;  /* 0x00000000282b7984 */ /* 0x000fe20000000400 */
[----:B------:R-:W-:Y:S02]  /*2c40*/  IADD3 R13, P2, R41, R2, RZ ;  /* 0x00000002290d7210 */ /* 0x000fe40007f5e0ff */
[----:B------:R-:W-:Y:S01]  /*2c50*/  IADD3.X R2, R46, c[0x0][0x334], RZ, P5, !PT ;  /* 0x0000cd002e027a10 */ /* 0x000fe20002ffe4ff */
        /* <DEDUP_REMOVED lines=25> */
.L_x_7932:
[----:B------:R-:W-:Y:S05]  /*2df0*/  BSYNC B0 ;  /* 0x0000000000007941 */ /* 0x000fea0003800000 */
.L_x_7931:
[----:B------:R-:W-:Y:S01]  /*2e00*/  @!P0 STG.E.U16 [R14.64], R45 ;  /* 0x0000002d0e008986 */ /* 0x000fe2000c101506 */
[----:B------:R-:W-:Y:S01]  /*2e10*/  F2FP.PACK_AB R2, R50, R55 ;  /* 0x000000373202723e */ /* 0x000fe200000000ff */
[----:B------:R-:W-:Y:S01]  /*2e20*/  FADD.FTZ R55, R55, R22 ;  /* 0x0000001637377221 */ /* 0x000fe20000010000 */
[----:B------:R-:W-:Y:S01]  /*2e30*/  F2FP.PACK_AB R3, R57, R48 ;  /* 0x000000303903723e */ /* 0x000fe200000000ff */
[----:B------:R-:W-:Y:S01]  /*2e40*/  @!P2 STG.E.U16 [R14.64+0x40], R47 ;  /* 0x0000402f0e00a986 */ /* 0x000fe2000c101506 */
[----:B0-----:R-:W-:Y:S01]  /*2e50*/  IMAD R12, R20, c[0x0][0x2f8], RZ ;  /* 0x0000be00140c7a24 */ /* 0x001fe200078e02ff */
[----:B------:R-:W-:Y:S01]  /*2e60*/  BSSY B0, `(.L_x_7933) ;  /* 0x000001d000007945 */ /* 0x000fe20003800000 */
[----:B------:R-:W-:Y:S01]  /*2e70*/  FADD.FTZ R55, R55, R50 ;  /* 0x0000003237377221 */ /* 0x000fe20000010000 */
[----:B------:R-:W-:Y:S01]  /*2e80*/  @!P3 STG.E.U16 [R14.64+0x80], R49 ;  /* 0x000080310e00b986 */ /* 0x000fe2000c101506 */
[----:B------:R-:W-:Y:S02]  /*2e90*/  IMAD R13, R19, c[0x0][0x2fc], R12 ;  /* 0x0000bf00130d7a24 */ /* 0x000fe400078e020c */
[----:B------:R-:W-:Y:S01]  /*2ea0*/  FADD.FTZ R22, R55, R48 ;  /* 0x0000003037167221 */ /* 0x000fe20000010000 */
[----:B------:R-:W-:Y:S03]  /*2eb0*/  BAR.SYNC.DEFER_BLOCKING 0x0 ;  /* 0x0000000000007b1d */ /* 0x000fe60000010000 */
[----:B------:R-:W-:-:S03]  /*2ec0*/  FADD.FTZ R22, R22, R57 ;  /* 0x0000003916167221 */ /* 0x000fc60000010000 */
[----:B------:R0:W-:Y:S01]  /*2ed0*/  STS.64 [R25.X8], R2 ;  /* 0x0000000219007388 */ /* 0x0001e20000008a00 */
[----:B------:R-:W-:-:S06]  /*2ee0*/  NOP ;  /* 0x0000000000007918 */ /* 0x000fcc0000000000 */
[----:B------:R-:W-:Y:S04]  /*2ef0*/  LDS.U16 R39, [R40] ;  /* 0x0000000028277984 */ /* 0x000fe80000000400 */
[----:B------:R-:W-:Y:S01]  /*2f00*/  LDS.U16 R43, [R40+0x40] ;  /* 0x00004000282b7984 */ /* 0x000fe20000000400 */
[----:B0-----:R-:W-:-:S03]  /*2f10*/  IMAD.WIDE.U32 R2, R19, c[0x0][0x2f8], RZ ;  /* 0x0000be0013027a25 */ /* 0x001fc600078e00ff */
[----:B------:R-:W-:Y:S02]  /*2f20*/  LDS.U16 R51, [R40+0x80] ;  /* 0x0000800028337984 */ /* 0x000fe40000000400 */
[----:B------:R-:W-:Y:S02]  /*2f30*/  IADD3 R15, R3, R13, RZ ;  /* 0x0000000d030f7210 */ /* 0x000fe40007ffe0ff */
        /* <DEDUP_REMOVED lines=15> */
.L_x_7934:
[----:B------:R-:W-:Y:S05]  /*3030*/  BSYNC B0 ;  /* 0x0000000000007941 */ /* 0x000fea0003800000 */
.L_x_7933:
[----:B------:R-:W-:Y:S01]  /*3040*/  MOV R3, R15 ;  /* 0x0000000f00037202 */ /* 0x000fe20000000f00 */
[----:B------:R-:W-:Y:S01]  /*3050*/  IMAD R11, R17, c[0x0][0x300], RZ ;  /* 0x0000c000110b7a24 */ /* 0x000fe200078e02ff */
[----:B------:R-:W-:Y:S02]  /*3060*/  IADD3 R10, P4, R44, c[0x0][0x340], RZ ;  /* 0x0000d0002c0a7a10 */ /* 0x000fe40007f9e0ff */
[-C--:B------:R-:W-:Y:S01]  /*3070*/  ISETP.GE.AND P0, PT, R35, R38.reuse, PT ;  /* 0x000000262300720c */ /* 0x080fe20003f06270 */
[----:B------:R-:W-:Y:S01]  /*3080*/  IMAD.WIDE.U32 R2, R0, c[0x0][0x300], R2 ;  /* 0x0000c00000027a25 */ /* 0x000fe200078e0002 */
[-C--:B------:R-:W-:Y:S02]  /*3090*/  ISETP.GE.AND P1, PT, R36, R38.reuse, PT ;  /* 0x000000262400720c */ /* 0x080fe40003f26270 */
[----:B------:R-:W-:Y:S01]  /*30a0*/  ISETP.GE.AND P2, PT, R37, R38, PT ;  /* 0x000000262500720c */ /* 0x000fe20003f46270 */
[----:B------:R-:W-:Y:S01]  /*30b0*/  IMAD R11, R0, c[0x0][0x304], R11 ;  /* 0x0000c100000b7a24 */ /* 0x000fe200078e020b */
[----:B------:R-:W-:-:S02]  /*30c0*/  IADD3 R41, P3, R41, R2, RZ ;  /* 0x0000000229297210 */ /* 0x000fc40007f7e0ff */
        /* <DEDUP_REMOVED lines=18> */
.L_x_7919:
        /* <DEDUP_REMOVED lines=24> */
.L_x_7937:
[----:B-1----:R-:W-:Y:S05]  /*3370*/  BSYNC B0 ;  /* 0x0000000000007941 */ /* 0x002fea0003800000 */
.L_x_7936:
        /* <DEDUP_REMOVED lines=23> */
.L_x_7939:
[----:B------:R-:W2:Y:S02]  /*34f0*/  S2R R21, SR_TID.X ;  /* 0x0000000000157919 */ /* 0x000ea40000002100 */
.L_x_7940:
[----:B-1----:R-:W-:Y:S05]  /*3500*/  BSYNC B0 ;  /* 0x0000000000007941 */ /* 0x002fea0003800000 */
.L_x_7938:
[----:B--2---:R-:W-:-:S13]  /*3510*/  ISETP.GE.AND P0, PT, R21, c[0x0][0x16c], PT ;  /* 0x00005b0015007a0c */ /* 0x004fda0003f06270 */
[----:B------:R-:W-:Y:S05]  /*3520*/  @P0 EXIT ;  /* 0x000000000000094d */ /* 0x000fea0003800000 */
[C---:B------:R-:W-:Y:S02]  /*3530*/  IMAD R15, R17.reuse, c[0x0][0x198], RZ ;  /* 0x00006600110f7a24 */ /* 0x040fe400078e02ff */
[C---:B------:R-:W-:Y:S02]  /*3540*/  IMAD R11, R17.reuse, c[0x0][0x288], RZ ;  /* 0x0000a200110b7a24 */ /* 0x040fe400078e02ff */
[C---:B0-----:R-:W-:Y:S02]  /*3550*/  IMAD R13, R17.reuse, c[0x0][0x2a8], RZ ;  /* 0x0000aa00110d7a24 */ /* 0x041fe400078e02ff */
[C---:B------:R-:W-:Y:S02]  /*3560*/  IMAD R19, R17.reuse, c[0x0][0x1b8], RZ ;  /* 0x00006e0011137a24 */ /* 0x040fe400078e02ff */
[----:B------:R-:W-:Y:S02]  /*3570*/  IMAD R9, R17, c[0x0][0x2c8], RZ ;  /* 0x0000b20011097a24 */ /* 0x000fe400078e02ff */
[----:B-----5:R-:W-:-:S04]  /*3580*/  IMAD.WIDE.U32 R16, R0, c[0x0][0x198], RZ ;  /* 0x0000660000107a25 */ /* 0x020fc800078e00ff */
        /* <DEDUP_REMOVED lines=10> */
[C---:B------:R-:W-:Y:S02]  /*3630*/  IMAD R9, R0.reuse, c[0x0][0x2cc], R9 ;  /* 0x0000b30000097a24 */ /* 0x040fe400078e0209 */
[----:B------:R-:W-:-:S04]  /*3640*/  IMAD.WIDE.U32 R18, R0, c[0x0][0x1b8], RZ ;  /* 0x00006e0000127a25 */ /* 0x000fc800078e00ff */
[----:B------:R-:W-:Y:S02]  /*3650*/  IMAD.IADD R31, R3, 0x1, R9 ;  /* 0x00000001031f7824 */ /* 0x000fe400078e0209 */
[----:B------:R-:W-:Y:S02]  /*3660*/  IMAD.IADD R39, R19, 0x1, R23 ;  /* 0x0000000113277824 */ /* 0x000fe400078e0217 */
.L_x_7941:
        /* <DEDUP_REMOVED lines=55> */
.L_x_7942:
        /* <DEDUP_REMOVED lines=10> */
.L_x_9133:


//--------------------- .text._Z25selective_scan_bwd_kernelI32Selective_Scan_bwd_kernel_traitsILi32ELi4ELb0ELb0ELb0ELb1ELb0EN3c104HalfEfEEv12SSMParamsBwd --------------------------
	.section	.text._Z25selective_scan_bwd_kernelI32Selective_Scan_bwd_kernel_traitsILi32ELi4ELb0ELb0ELb0ELb1ELb0EN3c104HalfEfEEv12SSMParamsBwd,"ax",@progbits
	.sectioninfo	@"SHI_REGISTERS=107"
	.align	128
        .global         _Z25selective_scan_bwd_kernelI32Selective_Scan_bwd_kernel_traitsILi32ELi4ELb0ELb0ELb0ELb1ELb0EN3c104HalfEfEEv12SSMParamsBwd
        .type           _Z25selective_scan_bwd_kernelI32Selective_Scan_bwd_kernel_traitsILi32ELi4ELb0ELb0ELb0ELb1ELb0EN3c104HalfEfEEv12SSMParamsBwd,@function
        .size           _Z25selective_scan_bwd_kernelI32Selective_Scan_bwd_kernel_traitsILi32ELi4ELb0ELb0ELb0ELb1ELb0EN3c104HalfEfEEv12SSMParamsBwd,(.L_x_9134 - _Z25selective_scan_bwd_kernelI32Selective_Scan_bwd_kernel_traitsILi32ELi4ELb0ELb0ELb0ELb1ELb0EN3c104HalfEfEEv12SSMParamsBwd)
        .other          _Z25selective_scan_bwd_kernelI32Selective_Scan_bwd_kernel_traitsILi32ELi4ELb0ELb0ELb0ELb1ELb0EN3c104HalfEfEEv12SSMParamsBwd,@"STO_CUDA_ENTRY STV_DEFAULT"
_Z25selective_scan_bwd_kernelI32Selective_Scan_bwd_kernel_traitsILi32ELi4ELb0ELb0ELb0ELb1ELb0EN3c104HalfEfEEv12SSMParamsBwd:
.text._Z25selective_scan_bwd_kernelI32Selective_Scan_bwd_kernel_traitsILi32ELi4ELb0ELb0ELb0ELb1ELb0EN3c104HalfEfEEv12SSMParamsBwd:
        /* <DEDUP_REMOVED lines=13> */
[C---:B------:R-:W-:Y:S01]  /*00d0*/  @P0 LEA.HI.X R9, R0.reuse, c[0x0][0x23c], R23, 0x2, P2 ;  /* 0x00008f0000090a11 */ /* 0x040fe200010f1417 */
[----:B------:R-:W-:Y:S01]  /*00e0*/  IMAD.WIDE.U32 R4, R25, c[0x0][0x1e0], RZ ;  /* 0x0000780019047a25 */ /* 0x000fe200078e00ff */
[----:B------:R-:W-:-:S03]  /*00f0*/  @P1 LEA R10, P3, R0, c[0x0][0x250], 0x2 ;  /* 0x00009400000a1a11 */ /* 0x000fc600078610ff */
[----:B------:R-:W-:Y:S01]  /*0100*/  IMAD R12, R26, c[0x0][0x1e0], RZ ;  /* 0x000078001a0c7a24 */ /* 0x000fe200078e02ff */
        /* <DEDUP_REMOVED lines=13> */
[----:B------:R-:W-:Y:S02]  /*01e0*/  IMAD R15, R23, c[0x0][0x1e8], RZ ;  /* 0x00007a00170f7a24 */ /* 0x000fe400078e02ff */
[----:B------:R-:W-:Y:S01]  /*01f0*/  IMAD.WIDE.U32 R4, R0, c[0x0][0x1e8], R4 ;  /* 0x00007a0000047a25 */ /* 0x000fe200078e0004 */
[----:B------:R-:W-:-:S03]  /*0200*/  IADD3 R3, R3, R13, RZ ;  /* 0x0000000d03037210 */ /* 0x000fc60007ffe0ff */
[----:B------:R-:W-:Y:S01]  /*0210*/  IMAD.IADD R7, R7, 0x1, R11 ;  /* 0x0000000107077824 */ /* 0x000fe200078e020b */
[----:B------:R-:W-:Y:S01]  /*0220*/  SHF.R.S32.HI R11, RZ, 0x1f, R9 ;  /* 0x0000001fff0b7819 */ /* 0x000fe20000011409 */
[C---:B------:R-:W-:Y:S01]  /*0230*/  IMAD R15, R0.reuse, c[0x0][0x1ec], R15 ;  /* 0x00007b00000f7a24 */ /* 0x040fe200078e020f */
[----:B------:R-:W-:Y:S01]  /*0240*/  IADD3 R36, P1, R9, R4, RZ ;  /* 0x0000000409247210 */ /* 0x000fe20007f3e0ff */
[----:B------:R-:W-:Y:S02]  /*0250*/  IMAD R13, R23, c[0x0][0x1d8], RZ ;  /* 0x00007600170d7a24 */ /* 0x000fe400078e02ff */
        /* <DEDUP_REMOVED lines=8> */
[----:B------:R-:W-:-:S02]  /*02e0*/  ISETP.NE.U32.AND P1, PT, RZ, c[0x0][0x260], PT ;  /* 0x00009800ff007a0c */ /* 0x000fc40003f25070 */
[----:B------:R-:W-:Y:S01]  /*02f0*/  IADD3.X R3, R11, R3, R13, P0, !PT ;  /* 0x000000030b037210 */ /* 0x000fe200007fe40d */
[----:B------:R-:W-:Y:S01]  /*0300*/  IMAD R17, R0, c[0x0][0x284], R17 ;  /* 0x0000a10000117a24 */ /* 0x000fe200078e0211 */
[----:B------:R-:W-:Y:S02]  /*0310*/  IADD3 R9, P2, R9, R6, RZ ;  /* 0x0000000609097210 */ /* 0x000fe40007f5e0ff */
[C---:B------:R-:W-:Y:S02]  /*0320*/  LEA R30, P0, R34.reuse, c[0x0][0x240], 0x1 ;  /* 0x00009000221e7a11 */ /* 0x040fe400078008ff */
[----:B------:R-:W-:Y:S02]  /*0330*/  ISETP.NE.AND.EX P1, PT, RZ, c[0x0][0x264], PT, P1 ;  /* 0x00009900ff007a0c */ /* 0x000fe40003f25310 */
[----:B------:R-:W-:Y:S02]  /*0340*/  IADD3.X R38, R11, R7, R17, P2, !PT ;  /* 0x000000070b267210 */ /* 0x000fe400017fe411 */
[----:B------:R-:W-:-:S02]  /*0350*/  LEA.HI.X R34, R34, c[0x0][0x244], R3, 0x1, P0 ;  /* 0x0000910022227a11 */ /* 0x000fc400000f0c03 */
[----:B------:R-:W-:Y:S02]  /*0360*/  ISETP.NE.U32.AND P0, PT, RZ, c[0x0][0x328], PT ;  /* 0x0000ca00ff007a0c */ /* 0x000fe40003f05070 */
[----:B------:R-:W-:Y:S02]  /*0370*/  ISETP.NE.U32.AND P2, PT, RZ, c[0x0][0x348], PT ;  /* 0x0000d200ff007a0c */ /* 0x000fe40003f45070 */
[----:B------:R-:W-:Y:S02]  /*0380*/  ISETP.NE.AND.EX P0, PT, RZ, c[0x0][0x32c], PT, P0 ;  /* 0x0000cb00ff007a0c */ /* 0x000fe40003f05300 */
[----:B------:R-:W-:Y:S02]  /*0390*/  ISETP.NE.AND.EX P2, PT, RZ, c[0x0][0x34c], PT, P2 ;  /* 0x0000d300ff007a0c */ /* 0x000fe40003f45320 */
[----:B------:R-:W-:Y:S01]  /*03a0*/  ISETP.GE.AND P3, PT, R8, 0x1, PT ;  /* 0x000000010800780c */ /* 0x000fe20003f66270 */
[----:B------:R-:W-:Y:S01]  /*03b0*/  @P1 IMAD R2, R25, c[0x0][0x164], R0 ;  /* 0x0000590019021a24 */ /* 0x000fe200078e0200 */
[----:B------:R-:W-:Y:S01]  /*03c0*/  LEA R37, P4, R9, c[0x0][0x308], 0x1 ;  /* 0x0000c20009257a11 */ /* 0x000fe200078808ff */
[----:B------:R-:W-:-:S02]  /*03d0*/  IMAD R3, R23, c[0x0][0x2a8], RZ ;  /* 0x0000aa0017037a24 */ /* 0x000fc400078e02ff */
[----:B------:R-:W-:Y:S02]  /*03e0*/  @P1 IMAD R2, R2, c[0x0][0x174], RZ ;  /* 0x00005d0002021a24 */ /* 0x000fe400078e02ff */
[----:B------:R-:W-:Y:S01]  /*03f0*/  IMAD R5, R23, c[0x0][0x288], RZ ;  /* 0x0000a20017057a24 */ /* 0x000fe200078e02ff */
[----:B------:R-:W-:Y:S01]  /*0400*/  LEA.HI.X R38, R9, c[0x0][0x30c], R38, 0x1, P4 ;  /* 0x0000c30009267a11 */ /* 0x000fe200020f0c26 */
[----:B------:R-:W-:Y:S01]  /*0410*/  IMAD R11, R23, c[0x0][0x1b8], RZ ;  /* 0x00006e00170b7a24 */ /* 0x000fe200078e02ff */
        /* <DEDUP_REMOVED lines=18> */
[----:B------:R-:W-:Y:S01]  /*0540*/  IMAD.IADD R33, R13, 0x1, R33 ;  /* 0x000000010d217824 */ /* 0x000fe200078e0221 */
[----:B------:R-:W-:Y:S02]  /*0550*/  IADD3 R29, R17, R3, RZ ;  /* 0x00000003111d7210 */ /* 0x000fe40007ffe0ff */
[----:B------:R-:W-:Y:S01]  /*0560*/  IADD3 R31, R15, R5, RZ ;  /* 0x000000050f1f7210 */ /* 0x000fe20007ffe0ff */
[----:B------:R-:W-:Y:S05]  /*0570*/  @!P3 BRA `(.L_x_7943) ;  /* 0x00002a900000b947 */ /* 0x000fea0003800000 */
[----:B------:R-:W0:Y:S01]  /*0580*/  S2R R28, SR_TID.X ;  /* 0x00000000001c7919 */ /* 0x000e220000002100 */
[----:B------:R-:W-:-:S02]  /*0590*/  MOV R39, c[0x0][0x174] ;  /* 0x00005d0000277a02 */ /* 0x000fc40000000f00 */
[----:B------:R-:W-:Y:S01]  /*05a0*/  MOV R27, RZ ;  /* 0x000000ff001b7202 */ /* 0x000fe20000000f00 */
        /* <DEDUP_REMOVED lines=11> */
.L_x_7962:
[----:B------:R-:W-:Y:S01]  /*0660*/  BAR.SYNC.DEFER_BLOCKING 0x0 ;  /* 0x0000000000007b1d */ /* 0x000fe20000010000 */
[----:B------:R-:W-:Y:S01]  /*0670*/  LEA R46, R39, 0xffffff80, 0x7 ;  /* 0xffffff80272e7811 */ /* 0x000fe200078e38ff */
[C---:B------:R-:W-:Y:S01]  /*0680*/  IMAD.SHL.U32 R50, R40.reuse, 0x2, RZ ;  /* 0x0000000228327824 */ /* 0x040fe200078e00ff */
[----:B-1----:R-:W-:Y:S02]  /*0690*/  SHF.L.U64.HI R49, R40, 0x1, R43 ;  /* 0x0000000128317819 */ /* 0x002fe4000001022b */
[----:B------:R-:W-:-:S02]  /*06a0*/  IADD3 R3, -R46, c[0x0][0x168], RZ ;  /* 0x00005a002e037a10 */ /* 0x000fc40007ffe1ff */
[----:B------:R-:W-:Y:S02]  /*06b0*/  IADD3 R2, P4, R30, R50, RZ ;  /* 0x000000321e027210 */ /* 0x000fe40007f9e0ff */
[-C--:B------:R-:W-:Y:S02]  /*06c0*/  ISETP.GE.AND P0, PT, R40, R3.reuse, PT ;  /* 0x000000032800720c */ /* 0x080fe40003f06270 */
[-C--:B------:R-:W-:Y:S02]  /*06d0*/  ISETP.GE.AND P1, PT, R42, R3.reuse, PT ;  /* 0x000000032a00720c */ /* 0x080fe40003f26270 */
[-C--:B------:R-:W-:Y:S02]  /*06e0*/  ISETP.GE.AND P2, PT, R44, R3.reuse, PT ;  /* 0x000000032c00720c */ /* 0x080fe40003f46270 */
[----:B------:R-:W-:Y:S02]  /*06f0*/  ISETP.GE.AND P3, PT, R45, R3, PT ;  /* 0x000000032d00720c */ /* 0x000fe40003f66270 */
[----:B0-----:R-:W-:-:S02]  /*0700*/  PRMT R18, RZ, 0x7610, R18 ;  /* 0x00007610ff127816 */ /* 0x001fc40000000012 */
        /* <DEDUP_REMOVED lines=8> */
[----:B------:R-:W-:-:S02]  /*0790*/  SHF.L.U32 R47, R32, 0x1, RZ ;  /* 0x00000001202f7819 */ /* 0x000fc400000006ff */
[----:B------:R-:W-:Y:S02]  /*07a0*/  IADD3 R5, -R46, c[0x0][0x168], RZ ;  /* 0x00005a002e057a10 */ /* 0x000fe40007ffe1ff */
[----:B------:R-:W-:Y:S02]  /*07b0*/  IADD3 R4, P0, R35, R50, RZ ;  /* 0x0000003223047210 */ /* 0x000fe40007f1e0ff */
[-C--:B------:R-:W-:Y:S02]  /*07c0*/  ISETP.GE.AND P1, PT, R40, R5.reuse, PT ;  /* 0x000000052800720c */ /* 0x080fe40003f26270 */
[-C--:B------:R-:W-:Y:S02]  /*07d0*/  ISETP.GE.AND P2, PT, R42, R5.reuse, PT ;  /* 0x000000052a00720c */ /* 0x080fe40003f46270 */
[-C--:B------:R-:W-:Y:S02]  /*07e0*/  ISETP.GE.AND P3, PT, R44, R5.reuse, PT ;  /* 0x000000052c00720c */ /* 0x080fe40003f66270 */
[----:B------:R-:W-:-:S02]  /*07f0*/  ISETP.GE.AND P4, PT, R45, R5, PT ;  /* 0x000000052d00720c */ /* 0x000fc40003f86270 */
[----:B------:R-:W-:Y:S02]  /*0800*/  PRMT R48, RZ, 0x7610, R48 ;  /* 0x00007610ff307816 */ /* 0x000fe40000000030 */
[----:B------:R-:W-:Y:S02]  /*0810*/  PRMT R52, RZ, 0x7610, R52 ;  /* 0x00007610ff347816 */ /* 0x000fe40000000034 */
[----:B------:R-:W-:Y:S02]  /*0820*/  PRMT R54, RZ, 0x7610, R54 ;  /* 0x00007610ff367816 */ /* 0x000fe40000000036 */
[----:B------:R-:W-:Y:S02]  /*0830*/  PRMT R56, RZ, 0x7610, R56 ;  /* 0x00007610ff387816 */ /* 0x000fe40000000038 */
[----:B------:R-:W-:Y:S01]  /*0840*/  IADD3.X R5, R36, R49, RZ, P0, !PT ;  /* 0x0000003124057210 */ /* 0x000fe200007fe4ff */
        /* <DEDUP_REMOVED lines=11> */
[----:B0-----:R-:W-:-:S02]  /*0900*/  IADD3 R18, P0, R37, R50, RZ ;  /* 0x0000003225127210 */ /* 0x001fc40007f1e0ff */
[----:B-1----:R-:W-:Y:S02]  /*0910*/  PRMT R20, RZ, 0x7610, R20 ;  /* 0x00007610ff147816 */ /* 0x002fe40000000014 */
[----:B------:R-:W-:Y:S02]  /*0920*/  PRMT R58, RZ, 0x7610, R58 ;  /* 0x00007610ff3a7816 */ /* 0x000fe4000000003a */
[----:B------:R-:W-:Y:S02]  /*0930*/  PRMT R60, RZ, 0x7610, R60 ;  /* 0x00007610ff3c7816 */ /* 0x000fe4000000003c */
[----:B------:R-:W-:Y:S02]  /*0940*/  PRMT R62, RZ, 0x7610, R62 ;  /* 0x00007610ff3e7816 */ /* 0x000fe4000000003e */
[----:B------:R-:W-:Y:S01]  /*0950*/  IADD3.X R19, R38, R49, RZ, P0, !PT ;  /* 0x0000003126137210 */ /* 0x000fe200007fe4ff */
[----:B--2---:R-:W-:Y:S04]  /*0960*/  STS.U16 [R47], R48 ;  /* 0x000000302f007388 */ /* 0x004fe80000000400 */
[----:B---3--:R-:W-:Y:S04]  /*0970*/  STS.U16 [R47+0x40], R52 ;  /* 0x000040342f007388 */ /* 0x008fe80000000400 */
[----:B----4-:R-:W-:Y:S04]  /*0980*/  STS.U16 [R47+0x80], R54 ;  /* 0x000080362f007388 */ /* 0x010fe80000000400 */
[----:B------:R-:W-:Y:S01]  /*0990*/  STS.U16 [R47+0xc0], R56 ;  /* 0x0000c0382f007388 */ /* 0x000fe20000000400 */
[----:B------:R-:W-:-:S06]  /*09a0*/  NOP ;  /* 0x0000000000007918 */ /* 0x000fcc0000000000 */
[----:B------:R-:W0:Y:S04]  /*09b0*/  LDS.64 R64, [R32.X8] ;  /* 0x0000000020407984 */ /* 0x000e280000008a00 */
[----:B------:R-:W-:Y:S06]  /*09c0*/  BAR.SYNC.DEFER_BLOCKING 0x0 ;  /* 0x0000000000007b1d */ /* 0x000fec0000010000 */
[----:B------:R1:W2:Y:S04]  /*09d0*/  @!P1 LDG.E.U16 R20, [R18.64] ;  /* 0x0000000612149981 */ /* 0x0002a8000c1e1500 */
[----:B------:R1:W3:Y:S04]  /*09e0*/  @!P2 LDG.E.U16 R58, [R18.64+0x40] ;  /* 0x00004006123aa981 */ /* 0x0002e8000c1e1500 */
[----:B------:R1:W4:Y:S04]  /*09f0*/  @!P3 LDG.E.U16 R60, [R18.64+0x80] ;  /* 0x00008006123cb981 */ /* 0x000328000c1e1500 */
[----:B------:R1:W4:Y:S01]  /*0a00*/  @!P4 LDG.E.U16 R62, [R18.64+0xc0] ;  /* 0x0000c006123ec981 */ /* 0x000322000c1e1500 */
[--C-:B0-----:R-:W-:Y:S01]  /*0a10*/  HADD2.F32 R21, -RZ, R64.reuse.H0_H0 ;  /* 0x20000040ff157230 */ /* 0x101fe20000004100 */
[----:B------:R-:W-:Y:S01]  /*0a20*/  BSSY B0, `(.L_x_7944) ;  /* 0x000003b000007945 */ /* 0x000fe20003800000 */
[----:B------:R-:W-:-:S02]  /*0a30*/  HADD2.F32 R57, -RZ, R64.H1_H1 ;  /* 0x30000040ff397230 */ /* 0x000fc40000004100 */
[--C-:B------:R-:W-:Y:S02]  /*0a40*/  HADD2.F32 R59, -RZ, R65.reuse.H1_H1 ;  /* 0x30000041ff3b7230 */ /* 0x100fe40000004100 */
[----:B------:R-:W-:Y:S01]  /*0a50*/  HADD2.F32 R48, -RZ, R2.H0_H0 ;  /* 0x20000002ff307230 */ /* 0x000fe20000004100 */
[--C-:B-----5:R-:W-:Y:S01]  /*0a60*/  FADD.FTZ R57, R57, R24.reuse ;  /* 0x0000001839397221 */ /* 0x120fe20000010000 */
[----:B-1----:R-:W-:Y:S01]  /*0a70*/  HADD2.F32 R19, -RZ, R65.H0_H0 ;  /* 0x20000041ff137230 */ /* 0x002fe20000004100 */
[----:B------:R-:W-:-:S03]  /*0a80*/  FADD.FTZ R59, R59, R24 ;  /* 0x000000183b3b7221 */ /* 0x000fc60000010000 */
[----:B------:R-:W-:Y:S02]  /*0a90*/  FSETP.GTU.FTZ.AND P3, PT, R57, 20, PT ;  /* 0x41a000003900780b */ /* 0x000fe40003f7c000 */
[----:B------:R-:W-:Y:S01]  /*0aa0*/  FSETP.GTU.FTZ.AND P1, PT, R59, 20, PT ;  /* 0x41a000003b00780b */ /* 0x000fe20003f3c000 */
[----:B--2---:R0:W-:Y:S04]  /*0ab0*/  STS.U16 [R47], R20 ;  /* 0x000000142f007388 */ /* 0x0041e80000000400 */
[----:B---3--:R-:W-:Y:S04]  /*0ac0*/  STS.U16 [R47+0x40], R58 ;  /* 0x0000403a2f007388 */ /* 0x008fe80000000400 */
[----:B----4-:R1:W-:Y:S01]  /*0ad0*/  STS.U16 [R47+0x80], R60 ;  /* 0x0000803c2f007388 */ /* 0x0103e20000000400 */
[----:B0-----:R-:W-:-:S03]  /*0ae0*/  HADD2.F32 R20, -RZ, R2.H1_H1 ;  /* 0x30000002ff147230 */ /* 0x001fc60000004100 */
[----:B------:R-:W-:Y:S01]  /*0af0*/  STS.U16 [R47+0xc0], R62 ;  /* 0x0000c03e2f007388 */ /* 0x000fe20000000400 */
[----:B------:R-:W-:-:S06]  /*0b00*/  NOP ;  /* 0x0000000000007918 */ /* 0x000fcc0000000000 */
[----:B------:R-:W0:Y:S01]  /*0b10*/  LDS.64 R52, [R32.X8] ;  /* 0x0000000020347984 */ /* 0x000e220000008a00 */
[--C-:B-1----:R-:W-:Y:S02]  /*0b20*/  FADD.FTZ R60, R21, R24.reuse ;  /* 0x00000018153c7221 */ /* 0x102fe40000010000 */
[----:B------:R-:W-:Y:S01]  /*0b30*/  FADD.FTZ R58, R19, R24 ;  /* 0x00000018133a7221 */ /* 0x000fe20000010000 */
[----:B------:R-:W-:Y:S02]  /*0b40*/  HADD2.F32 R19, -RZ, R3.H0_H0 ;  /* 0x20000003ff137230 */ /* 0x000fe40000004100 */
[----:B------:R-:W-:Y:S02]  /*0b50*/  FSETP.GTU.FTZ.AND P2, PT, R60, 20, PT ;  /* 0x41a000003c00780b */ /* 0x000fe40003f5c000 */
[----:B------:R-:W-:Y:S01]  /*0b60*/  FSETP.GTU.FTZ.AND P0, PT, R58, 20, PT ;  /* 0x41a000003a00780b */ /* 0x000fe20003f1c000 */
[--C-:B0-----:R-:W-:Y:S02]  /*0b70*/  HADD2.F32 R56, -RZ, R52.reuse.H0_H0 ;  /* 0x20000034ff387230 */ /* 0x101fe40000004100 */
[----:B------:R-:W-:-:S02]  /*0b80*/  HADD2.F32 R61, -RZ, R52.H1_H1 ;  /* 0x30000034ff3d7230 */ /* 0x000fc40000004100 */
[--C-:B------:R-:W-:Y:S01]  /*0b90*/  HADD2.F32 R63, -RZ, R53.reuse.H0_H0 ;  /* 0x20000035ff3f7230 */ /* 0x100fe20000004100 */
[----:B------:R-:W-:Y:S01]  /*0ba0*/  FFMA.FTZ R18, R56, R48, R51 ;  /* 0x0000003038127223 */ /* 0x000fe20000010033 */
[----:B------:R-:W-:-:S03]  /*0bb0*/  HADD2.F32 R65, -RZ, R53.H1_H1 ;  /* 0x30000035ff417230 */ /* 0x000fc60000004100 */
[----:B------:R-:W-:Y:S01]  /*0bc0*/  FFMA.FTZ R18, R61, R20, R18 ;  /* 0x000000143d127223 */ /* 0x000fe20000010012 */
        /* <DEDUP_REMOVED lines=32> */
.L_x_7945:
[----:B------:R-:W-:Y:S05]  /*0dd0*/  BSYNC B0 ;  /* 0x0000000000007941 */ /* 0x000fea0003800000 */
.L_x_7944:
        /* <DEDUP_REMOVED lines=33> */
.L_x_7947:
[----:B------:R-:W-:Y:S05]  /*0ff0*/  BSYNC B0 ;  /* 0x0000000000007941 */ /* 0x000fea0003800000 */
.L_x_7946:
        /* <DEDUP_REMOVED lines=33> */
.L_x_7949:
[----:B------:R-:W-:Y:S05]  /*1210*/  BSYNC B0 ;  /* 0x0000000000007941 */ /* 0x000fea0003800000 */
.L_x_7948:
        /* <DEDUP_REMOVED lines=33> */
.L_x_7951:
[----:B------:R-:W-:Y:S05]  /*1430*/  BSYNC B0 ;  /* 0x0000000000007941 */ /* 0x000fea0003800000 */
.L_x_7950:
[----:B------:R-:W-:Y:S01]  /*1440*/  IMAD.MOV.U32 R20, RZ, RZ, c[0x0][0x16c] ;  /* 0x00005b00ff147624 */ /* 0x000fe200078e00ff */
[----:B------:R-:W-:Y:S01]  /*1450*/  MOV R48, c[0x0][0x174] ;  /* 0x00005d0000307a02 */ /* 0x000fe20000000f00 */
[----:B------:R-:W-:Y:S01]  /*1460*/  HADD2.F32 R51, -RZ, R3.H1_H1 ;  /* 0x30000003ff337230 */ /* 0x000fe20000004100 */
[----:B------:R-:W-:Y:S01]  /*1470*/  FFMA.FTZ R18, R63, R19, R18 ;  /* 0x000000133f127223 */ /* 0x000fe20000010012 */
[----:B------:R-:W-:Y:S01]  /*1480*/  BAR.SYNC.DEFER_BLOCKING 0x0 ;  /* 0x0000000000007b1d */ /* 0x000fe20000010000 */
[----:B------:R-:W-:Y:S01]  /*1490*/  ISETP.GE.AND P0, PT, R20, 0x1, PT ;  /* 0x000000011400780c */ /* 0x000fe20003f06270 */
[----:B------:R-:W-:Y:S01]  /*14a0*/  CS2R R52, SRZ ;  /* 0x0000000000347805 */ /* 0x000fe2000001ff00 */
[----:B------:R-:W-:Y:S01]  /*14b0*/  LEA R48, R48, R41, 0x7 ;  /* 0x0000002930307211 */ /* 0x000fe200078e38ff */
[----:B------:R-:W-:Y:S01]  /*14c0*/  FFMA.FTZ R51, R65, R51, R18 ;  /* 0x0000003341337223 */ /* 0x000fe20000010012 */
[----:B------:R-:W-:Y:S01]  /*14d0*/  CS2R R54, SRZ ;  /* 0x0000000000367805 */ /* 0x000fe2000001ff00 */
[-C--:B------:R-:W-:Y:S01]  /*14e0*/  FMUL.FTZ R64, R56, R22.reuse ;  /* 0x0000001638407220 */ /* 0x080fe20000410000 */
[----:B------:R-:W-:Y:S01]  /*14f0*/  SHF.R.S32.HI R47, RZ, 0x1f, R48 ;  /* 0x0000001fff2f7819 */ /* 0x000fe20000011430 */
[----:B------:R-:W-:-:S02]  /*1500*/  FMUL.FTZ R67, R61, R22 ;  /* 0x000000163d437220 */ /* 0x000fc40000410000 */
[-C--:B------:R-:W-:Y:S02]  /*1510*/  FMUL.FTZ R69, R63, R22.reuse ;  /* 0x000000163f457220 */ /* 0x080fe40000410000 */
[----:B------:R-:W-:Y:S02]  /*1520*/  FMUL.FTZ R62, R65, R22 ;  /* 0x00000016413e7220 */ /* 0x000fe40000410000 */
[----:B------:R-:W-:Y:S05]  /*1530*/  @!P0 BRA `(.L_x_7952) ;  /* 0x000010a000008947 */ /* 0x000fea0003800000 */
[----:B------:R-:W-:Y:S01]  /*1540*/  IMAD R19, R23, c[0x0][0x180], RZ ;  /* 0x0000600017137a24 */ /* 0x000fe200078e02ff */
[----:B------:R-:W-:Y:S01]  /*1550*/  IADD3 R18, R39, -0x2, RZ ;  /* 0xfffffffe27127810 */ /* 0x000fe20007ffe0ff */
[----:B------:R-:W-:Y:S01]  /*1560*/  IMAD R55, R23, c[0x0][0x198], RZ ;  /* 0x0000660017377a24 */ /* 0x000fe200078e02ff */
[----:B------:R-:W-:Y:S01]  /*1570*/  IADD3 R54, R39, -0x1, RZ ;  /* 0xffffffff27367810 */ /* 0x000fe20007ffe0ff */
[C---:B------:R-:W-:Y:S01]  /*1580*/  IMAD.WIDE.U32 R52, R0.reuse, c[0x0][0x180], RZ ;  /* 0x0000600000347a25 */ /* 0x040fe200078e00ff */
[----:B------:R-:W-:Y:S01]  /*1590*/  HFMA2.MMA R98, -RZ, RZ, 0, 0 ;  /* 0x00000000ff627435 */ /* 0x000fe200000001ff */
[----:B------:R-:W-:Y:S01]  /*15a0*/  MOV R74, RZ ;  /* 0x000000ff004a7202 */ /* 0x000fe20000000f00 */
[----:B------:R-:W-:Y:S01]  /*15b0*/  UMOV UR4, URZ ;  /* 0x0000003f00047c82 */ /* 0x000fe20008000000 */
[----:B------:R-:W-:Y:S01]  /*15c0*/  IMAD.WIDE.U32 R20, R0, c[0x0][0x198], RZ ;  /* 0x0000660000147a25 */ /* 0x000fe200078e00ff */
[----:B------:R-:W-:-:S03]  /*15d0*/  LEA R68, P0, R52, c[0x0][0x220], 0x2 ;  /* 0x0000880034447a11 */ /* 0x000fc600078010ff */
[----:B------:R-:W-:Y:S01]  /*15e0*/  IMAD R71, R0, c[0x0][0x184], R19 ;  /* 0x0000610000477a24 */ /* 0x000fe200078e0213 */
[----:B------:R-:W-:Y:S01]  /*15f0*/  LEA R66, P1, R20, c[0x0][0x228], 0x2 ;  /* 0x00008a0014427a11 */ /* 0x000fe200078210ff */
[----:B------:R-:W-:Y:S02]  /*1600*/  IMAD R55, R0, c[0x0][0x19c], R55 ;  /* 0x0000670000377a24 */ /* 0x000fe400078e0237 */
[----:B------:R-:W-:Y:S01]  /*1610*/  IMAD R19, R18, c[0x0][0x16c], RZ ;  /* 0x00005b0012137a24 */ /* 0x000fe200078e02ff */
[----:B------:R-:W-:Y:S02]  /*1620*/  LEA.HI R18, R54, R54, RZ, 0x1 ;  /* 0x0000003636127211 */ /* 0x000fe400078f08ff */
[----:B------:R-:W-:Y:S02]  /*1630*/  IADD3 R71, R53, R71, RZ ;  /* 0x0000004735477210 */ /* 0x000fe40007ffe0ff */
[----:B------:R-:W-:Y:S02]  /*1640*/  IADD3 R73, R21, R55, RZ ;  /* 0x0000003715497210 */ /* 0x000fe40007ffe0ff */
[----:B------:R-:W-:Y:S01]  /*1650*/  LOP3.LUT R21, R18, 0xfffffe, RZ, 0xc0, !PT ;  /* 0x00fffffe12157812 */ /* 0x000fe200078ec0ff */
[----:B------:R-:W-:Y:S01]  /*1660*/  IMAD.WIDE R18, R19, 0x8, R10 ;  /* 0x0000000813127825 */ /* 0x000fe200078e020a */
[----:B------:R-:W-:-:S02]  /*1670*/  LEA.HI.X R71, R52, c[0x0][0x224], R71, 0x2, P0 ;  /* 0x0000890034477a11 */ /* 0x000fc400000f1447 */
[----:B------:R-:W-:Y:S01]  /*1680*/  IADD3 R21, R54, -R21, RZ ;  /* 0x8000001536157210 */ /* 0x000fe20007ffe0ff */
[----:B------:R-:W-:Y:S01]  /*1690*/  IMAD.MOV.U32 R75, RZ, RZ, R19 ;  /* 0x000000ffff4b7224 */ /* 0x000fe200078e0013 */
[----:B------:R-:W-:Y:S01]  /*16a0*/  LEA R72, P0, R12, c[0x0][0x230], 0x2 ;  /* 0x00008c000c487a11 */ /* 0x000fe200078010ff */
[----:B------:R-:W-:Y:S01]  /*16b0*/  CS2R R52, SRZ ;  /* 0x0000000000347805 */ /* 0x000fe2000001ff00 */
[----:B------:R-:W-:Y:S01]  /*16c0*/  LEA.HI.X R73, R20, c[0x0][0x22c], R73, 0x2, P1 ;  /* 0x00008b0014497a11 */ /* 0x000fe200008f1449 */
[----:B------:R-:W-:Y:S01]  /*16d0*/  CS2R R54, SRZ ;  /* 0x0000000000367805 */ /* 0x000fe2000001ff00 */
[----:B------:R-:W-:Y:S02]  /*16e0*/  MOV R70, R18 ;  /* 0x0000001200467202 */ /* 0x000fe40000000f00 */
[----:B------:R-:W-:Y:S02]  /*16f0*/  LEA.HI.X R77, R12, c[0x0][0x234], R33, 0x2, P0 ;  /* 0x00008d000c4d7a11 */ /* 0x000fe400000f1421 */
[----:B------:R-:W-:-:S02]  /*1700*/  SHF.L.U32 R76, R21, 0x8, RZ ;  /* 0x00000008154c7819 */ /* 0x000fc400000006ff */
.L_x_7957:
[----:B------:R-:W-:Y:S02]  /*1710*/  MOV R18, R68 ;  /* 0x0000004400127202 */ /* 0x000fe40000000f00 */
        /* <DEDUP_REMOVED lines=13> */
[----:B------:R-:W-:Y:S02]  /*17f0*/  ISETP.EQ.AND P0, PT, R96, RZ, P0 ;  /* 0x000000ff6000720c */ /* 0x000fe40000702270 */
[----:B------:R-:W-:Y:S01]  /*1800*/  MOV R85, RZ ;  /* 0x000000ff00557202 */ /* 0x000fe20000000f00 */
[----:B------:R-:W-:Y:S01]  /*1810*/  HADD2.F32 R81, -RZ, R3.H0_H0 ;  /* 0x20000003ff517230 */ /* 0x000fe20000004100 */
[----:B------:R-:W-:Y:S09]  /*1820*/  BSSY B0, `(.L_x_7953) ;  /* 0x0000024000007945 */ /* 0x000ff20003800000 */
[----:B0-----:R-:W-:-:S02]  /*1830*/  @P0 MOV R18, R70 ;  /* 0x0000004600120202 */ /* 0x001fc40000000f00 */
[----:B------:R-:W-:Y:S01]  /*1840*/  @P0 MOV R19, R75 ;  /* 0x0000004b00130202 */ /* 0x000fe20000000f00 */
[----:B--2---:R-:W-:-:S04]  /*1850*/  FMUL.FTZ R79, R78, 1.4426950216293334961 ;  /* 0x3fb8aa3b4e4f7820 */ /* 0x004fc80000410000 */
[----:B------:R-:W-:-:S06]  /*1860*/  FMUL.FTZ R83, R79, R60 ;  /* 0x0000003c4f537220 */ /* 0x000fcc0000410000 */
[----:B------:R-:W0:Y:S02]  /*1870*/  MUFU.EX2 R83, R83 ;  /* 0x0000005300537308 */ /* 0x000e240000000800 */
[----:B0-----:R0:W-:Y:S04]  /*1880*/  STS [R84.X4+0x348], R83 ;  /* 0x0003485354007388 */ /* 0x0011e80000004800 */
[----:B------:R-:W-:Y:S01]  /*1890*/  BAR.SYNC.DEFER_BLOCKING 0x0 ;  /* 0x0000000000007b1d */ /* 0x000fe20000010000 */
[C---:B------:R-:W-:Y:S02]  /*18a0*/  FMUL.FTZ R82, R79.reuse, R59 ;  /* 0x0000003b4f527220 */ /* 0x040fe40000410000 */
[C---:B------:R-:W-:Y:S02]  /*18b0*/  FMUL.FTZ R86, R79.reuse, R57 ;  /* 0x000000394f567220 */ /* 0x040fe40000410000 */
        /* <DEDUP_REMOVED lines=20> */
[----:B--2---:R-:W-:-:S12]  /*1a00*/  IMAD.MOV.U32 R94, RZ, RZ, 0x3f800000 ;  /* 0x3f800000ff5e7424 */ /* 0x004fd800078e00ff */
[----:B------:R-:W-:-:S04]  /*1a10*/  @P0 LEA.HI R21, R39, R39, RZ, 0x1 ;  /* 0x0000002727150211 */ /* 0x000fc800078f08ff */
[----:B------:R-:W-:-:S04]  /*1a20*/  @P0 LOP3.LUT R92, R21, 0x3ffffe, RZ, 0xc0, !PT ;  /* 0x003ffffe155c0812 */ /* 0x000fc800078ec0ff */
[----:B------:R-:W-:-:S04]  /*1a30*/  @P0 IADD3 R21, -R92, R39, RZ ;  /* 0x000000275c150210 */ /* 0x000fc80007ffe1ff */
[----:B------:R-:W-:-:S05]  /*1a40*/  @P0 LEA R21, R21, R74, 0xa ;  /* 0x0000004a15150211 */ /* 0x000fca00078e50ff */
[----:B------:R0:W1:Y:S02]  /*1a50*/  @P0 LDS R94, [R21+0x348] ;  /* 0x00034800155e0984 */ /* 0x0000640000000800 */
.L_x_7954:
[----:B-1-3--:R-:W-:Y:S05]  /*1a60*/  BSYNC B0 ;  /* 0x0000000000007941 */ /* 0x00afea0003800000 */
.L_x_7953:
[----:B--2---:R-:W-:Y:S01]  /*1a70*/  FMUL.FTZ R92, R82, R94 ;  /* 0x0000005e525c7220 */ /* 0x004fe20000410000 */
[----:B------:R-:W-:Y:S01]  /*1a80*/  ISETP.NE.AND P3, PT, R96, 0x1f, PT ;  /* 0x0000001f6000780c */ /* 0x000fe20003f65270 */
[----:B------:R-:W-:Y:S01]  /*1a90*/  FMUL.FTZ R95, R56, R20 ;  /* 0x00000014385f7220 */ /* 0x000fe20000410000 */
[----:B------:R-:W-:Y:S01]  /*1aa0*/  ISETP.GE.AND P0, PT, R32, 0x1, PT ;  /* 0x000000012000780c */ /* 0x000fe20003f06270 */
[C---:B0-----:R-:W-:Y:S01]  /*1ab0*/  FFMA.FTZ R21, R87.reuse, R97, R88 ;  /* 0x0000006157157223 */ /* 0x041fe20000010058 */
        /* <DEDUP_REMOVED lines=44> */
[----:B------:R-:W-:Y:S01]  /*1d80*/  HFMA2.MMA R21, -RZ, RZ, 0, 0 ;  /* 0x00000000ff157435 */ /* 0x000fe200000001ff */
[----:B------:R-:W-:-:S02]  /*1d90*/  MOV R20, 0x3f800000 ;  /* 0x3f80000000147802 */ /* 0x000fc40000000f00 */
[----:B------:R-:W3:Y:S01]  /*1da0*/  SHFL.UP PT, R101, R100, 0x8, RZ ;  /* 0x0500000064657989 */ /* 0x000ee200000e00ff */
[----:B------:R-:W-:-:S06]  /*1db0*/  ISETP.GE.AND P3, PT, R32, 0x8, PT ;  /* 0x000000082000780c */ /* 0x000fcc0003f66270 */
        /* <DEDUP_REMOVED lines=30> */
[----:B------:R-:W-:Y:S02]  /*1fa0*/  FMUL.FTZ R99, R93, R59 ;  /* 0x0000003b5d637220 */ /* 0x000fe40000410000 */
[----:B------:R-:W-:Y:S02]  /*1fb0*/  FFMA.FTZ R101, R83, R101, R90 ;  /* 0x0000006553657223 */ /* 0x000fe4000001005a */
[----:B------:R-:W-:Y:S02]  /*1fc0*/  FFMA.FTZ R83, R87, R91, R88 ;  /* 0x0000005b57537223 */ /* 0x000fe40000010058 */
[----:B------:R-:W-:-:S02]  /*1fd0*/  FFMA.FTZ R89, R86, R101, R89 ;  /* 0x0000006556597223 */ /* 0x000fc40000010059 */
[----:B------:R-:W-:Y:S02]  /*1fe0*/  FFMA.FTZ R95, R86, R83, R95 ;  /* 0x00000053565f7223 */ /* 0x000fe4000001005f */
[----:B------:R-:W-:Y:S02]  /*1ff0*/  FFMA.FTZ R86, R56, R101, RZ ;  /* 0x0000006538567223 */ /* 0x000fe400000100ff */
[-C--:B------:R-:W-:Y:S02]  /*2000*/  FFMA.FTZ R94, R87, R89.reuse, R18 ;  /* 0x00000059575e7223 */ /* 0x080fe40000010012 */
[----:B------:R-:W-:Y:S02]  /*2010*/  FFMA.FTZ R90, R61, R89, R86 ;  /* 0x000000593d5a7223 */ /* 0x000fe40000010056 */
[-C--:B------:R-:W-:Y:S02]  /*2020*/  FFMA.FTZ R88, R79, -R60.reuse, R101 ;  /* 0x8000003c4f587223 */ /* 0x080fe40000010065 */
[----:B------:R-:W-:-:S02]  /*2030*/  FMUL.FTZ R85, R95, R60 ;  /* 0x0000003c5f557220 */ /* 0x000fc40000410000 */
[-C--:B------:R-:W-:Y:S02]  /*2040*/  FFMA.FTZ R19, R82, R94.reuse, R19 ;  /* 0x0000005e52137223 */ /* 0x080fe40000010013 */
[----:B------:R-:W-:Y:S02]  /*2050*/  FFMA.FTZ R90, R63, R94, R90 ;  /* 0x0000005e3f5a7223 */ /* 0x000fe4000001005a */
[-C--:B------:R-:W-:Y:S02]  /*2060*/  FFMA.FTZ R87, R80, -R57.reuse, R89 ;  /* 0x8000003950577223 */ /* 0x080fe40000010059 */
[----:B------:R-:W-:Y:S02]  /*2070*/  FMUL.FTZ R86, R83, R57 ;  /* 0x0000003953567220 */ /* 0x000fe40000410000 */
[----:B------:R-:W-:Y:S02]  /*2080*/  FFMA.FTZ R18, R85, R88, RZ ;  /* 0x0000005855127223 */ /* 0x000fe400000100ff */
[----:B------:R-:W-:-:S02]  /*2090*/  FFMA.FTZ R89, R81, -R58, R94 ;  /* 0x8000003a51597223 */ /* 0x000fc4000001005e */
[----:B------:R-:W-:Y:S02]  /*20a0*/  FFMA.FTZ R94, R84, -R59, R19 ;  /* 0x8000003b545e7223 */ /* 0x000fe40000010013 */
[----:B------:R-:W-:Y:S02]  /*20b0*/  FFMA.FTZ R19, R65, R19, R90 ;  /* 0x0000001341137223 */ /* 0x000fe4000001005a */
[----:B------:R-:W-:Y:S02]  /*20c0*/  FMUL.FTZ R82, R91, R58 ;  /* 0x0000003a5b527220 */ /* 0x000fe40000410000 */
[----:B------:R-:W-:Y:S01]  /*20d0*/  FFMA.FTZ R18, R86, R87, R18 ;  /* 0x0000005756127223 */ /* 0x000fe20000010012 */
[----:B------:R-:W0:Y:S01]  /*20e0*/  SHFL.DOWN PT, R90, R19, 0x1, 0x1f ;  /* 0x08201f00135a7f89 */ /* 0x000e2200000e0000 */
[----:B--2---:R-:W-:Y:S02]  /*20f0*/  FFMA.FTZ R21, R97, R21, R92 ;  /* 0x0000001561157223 */ /* 0x004fe4000001005c */
[----:B------:R-:W-:-:S02]  /*2100*/  FFMA.FTZ R18, R82, R89, R18 ;  /* 0x0000005952127223 */ /* 0x000fc40000010012 */
[----:B------:R-:W-:Y:S02]  /*2110*/  FMUL.FTZ R20, R97, R20 ;  /* 0x0000001461147220 */ /* 0x000fe40000410000 */
[----:B------:R-:W-:Y:S02]  /*2120*/  FFMA.FTZ R18, R99, R94, R18 ;  /* 0x0000005e63127223 */ /* 0x000fe40000010012 */
[----:B------:R-:W-:Y:S01]  /*2130*/  FADD.FTZ R69, R82, R69 ;  /* 0x0000004552457221 */ /* 0x000fe20000010000 */
[----:B------:R-:W-:Y:S01]  /*2140*/  @!P2 STS.64 [UR4+0xbc8], R20 ;  /* 0x000bc814ff00a988 */ /* 0x000fe20008000a04 */
[C---:B------:R-:W-:Y:S02]  /*2150*/  FMUL.FTZ R97, R78.reuse, R93 ;  /* 0x0000005d4e617220 */ /* 0x040fe40000410000 */
[----:B------:R-:W-:Y:S01]  /*2160*/  FMUL.FTZ R82, R78, R83 ;  /* 0x000000534e527220 */ /* 0x000fe20000410000 */
[----:B------:R-:W1:Y:S01]  /*2170*/  SHFL.DOWN PT, R101, R18, 0x1, 0x1f ;  /* 0x08201f0012657f89 */ /* 0x000e6200000e0000 */
[----:B------:R-:W-:-:S02]  /*2180*/  FMUL.FTZ R97, R94, R97 ;  /* 0x000000615e617220 */ /* 0x000fc40000410000 */
[----:B------:R-:W-:Y:S02]  /*2190*/  FMUL.FTZ R82, R87, R82 ;  /* 0x0000005257527220 */ /* 0x000fe40000410000 */
[----:B------:R-:W-:Y:S02]  /*21a0*/  FFMA.FTZ R97, R84, R93, R97 ;  /* 0x0000005d54617223 */ /* 0x000fe40000010061 */
[----:B------:R-:W-:Y:S02]  /*21b0*/  FFMA.FTZ R83, R80, R83, R82 ;  /* 0x0000005350537223 */ /* 0x000fe40000010052 */
[----:B------:R-:W-:Y:S02]  /*21c0*/  FADD.FTZ R62, R99, R62 ;  /* 0x0000003e633e7221 */ /* 0x000fe40000010000 */
[----:B0-----:R-:W-:Y:S02]  /*21d0*/  @!P0 FADD.FTZ R19, R19, R90 ;  /* 0x0000005a13138221 */ /* 0x001fe40000010000 */
[----:B------:R-:W-:-:S02]  /*21e0*/  FADD.FTZ R67, R86, R67 ;  /* 0x0000004356437221 */ /* 0x000fc40000010000 */
[----:B------:R-:W-:Y:S01]  /*21f0*/  FADD.FTZ R64, R85, R64 ;  /* 0x0000004055407221 */ /* 0x000fe20000010000 */
[----:B------:R-:W0:Y:S01]  /*2200*/  SHFL.DOWN PT, R90, R19, 0x2, 0x1f ;  /* 0x08401f00135a7f89 */ /* 0x000e2200000e0000 */
[----:B------:R-:W-:Y:S02]  /*2210*/  FADD.FTZ R52, R97, R52 ;  /* 0x0000003461347221 */ /* 0x000fe40000010000 */
[----:B------:R-:W-:Y:S02]  /*2220*/  FADD.FTZ R54, R83, R54 ;  /* 0x0000003653367221 */ /* 0x000fe40000010000 */
        /* <DEDUP_REMOVED lines=19> */
[----:B------:R-:W-:-:S04]  /*2360*/  FMUL.FTZ R90, R78, R91 ;  /* 0x0000005b4e5a7220 */ /* 0x000fc80000410000 */
[----:B------:R-:W-:Y:S02]  /*2370*/  FMUL.FTZ R90, R89, R90 ;  /* 0x0000005a595a7220 */ /* 0x000fe40000410000 */
[----:B------:R-:W-:Y:S02]  /*2380*/  FMUL.FTZ R89, R78, R95 ;  /* 0x0000005f4e597220 */ /* 0x000fe40000410000 */
[----:B------:R-:W-:Y:S02]  /*2390*/  FFMA.FTZ R90, R81, R91, R90 ;  /* 0x0000005b515a7223 */ /* 0x000fe4000001005a */
[----:B------:R-:W-:Y:S02]  /*23a0*/  FMUL.FTZ R88, R88, R89 ;  /* 0x0000005958587220 */ /* 0x000fe40000410000 */
[----:B-1----:R-:W-:Y:S02]  /*23b0*/  @!P0 FADD.FTZ R18, R18, R101 ;  /* 0x0000006512128221 */ /* 0x002fe40000010000 */
[----:B------:R-:W-:-:S02]  /*23c0*/  FFMA.FTZ R88, R79, R95, R88 ;  /* 0x0000005f4f587223 */ /* 0x000fc40000010058 */
[----:B------:R-:W-:Y:S01]  /*23d0*/  FADD.FTZ R53, R90, R53 ;  /* 0x000000355a357221 */ /* 0x000fe20000010000 */
[----:B------:R0:W-:Y:S01]  /*23e0*/  @!P1 STS.64 [0x118], R18 ;  /* 0x00011812ff009388 */ /* 0x0001e20000000a00 */
[----:B------:R-:W-:-:S03]  /*23f0*/  FADD.FTZ R55, R88, R55 ;  /* 0x0000003758377221 */ /* 0x000fc60000010000 */
        /* <DEDUP_REMOVED lines=9> */
.L_x_7956:
[----:B0-----:R-:W-:Y:S05]  /*2490*/  BSYNC B0 ;  /* 0x0000000000007941 */ /* 0x001fea0003800000 */
.L_x_7955:
[----:B------:R-:W-:Y:S01]  /*24a0*/  MOV R18, c[0x0][0x1c0] ;  /* 0x0000700000127a02 */ /* 0x000fe20000000f00 */
[----:B------:R-:W-:Y:S01]  /*24b0*/  IMAD.MOV.U32 R20, RZ, RZ, c[0x0][0x188] ;  /* 0x00006200ff147624 */ /* 0x000fe200078e00ff */
[----:B------:R-:W-:Y:S01]  /*24c0*/  MOV R19, c[0x0][0x1c4] ;  /* 0x0000710000137a02 */ /* 0x000fe20000000f00 */
[----:B------:R-:W-:Y:S01]  /*24d0*/  UIADD3 UR4, UR4, 0x8, URZ ;  /* 0x0000000804047890 */ /* 0x000fe2000fffe03f */
[----:B------:R-:W-:Y:S02]  /*24e0*/  LEA R72, P0, R18, R72, 0x2 ;  /* 0x0000004812487211 */ /* 0x000fe400078010ff */
[----:B------:R-:W-:-:S02]  /*24f0*/  IADD3 R98, R98, 0x1, RZ ;  /* 0x0000000162627810 */ /* 0x000fc40007ffe0ff */
[----:B------:R-:W-:Y:S02]  /*2500*/  LEA.HI.X R77, R18, R77, R19, 0x2, P0 ;  /* 0x0000004d124d7211 */ /* 0x000fe400000f1413 */
        /* <DEDUP_REMOVED lines=12> */
[----:B------:R-:W-:Y:S05]  /*25d0*/  @!P0 BRA `(.L_x_7957) ;  /* 0xfffff13000008947 */ /* 0x000fea000383ffff */
.L_x_7952:
[----:B------:R-:W-:Y:S01]  /*25e0*/  BAR.SYNC.DEFER_BLOCKING 0x0 ;  /* 0x0000000000007b1d */ /* 0x000fe20000010000 */
[----:B------:R-:W-:Y:S02]  /*25f0*/  IADD3 R19, -R46, c[0x0][0x168], RZ ;  /* 0x00005a002e137a10 */ /* 0x000fe40007ffe1ff */
[----:B------:R-:W-:Y:S02]  /*2600*/  PRMT R3, RZ, 0x7610, R3 ;  /* 0x00007610ff037816 */ /* 0x000fe40000000003 */
[-C--:B------:R-:W-:Y:S02]  /*2610*/  ISETP.GE.AND P0, PT, R40, R19.reuse, PT ;  /* 0x000000132800720c */ /* 0x080fe40003f06270 */
[-C--:B------:R-:W-:Y:S02]  /*2620*/  ISETP.GE.AND P1, PT, R42, R19.reuse, PT ;  /* 0x000000132a00720c */ /* 0x080fe40003f26270 */
[----:B------:R-:W-:-:S02]  /*2630*/  ISETP.GE.AND P2, PT, R44, R19, PT ;  /* 0x000000132c00720c */ /* 0x000fc40003f46270 */
[----:B------:R-:W-:Y:S02]  /*2640*/  ISETP.GE.AND P3, PT, R45, R19, PT ;  /* 0x000000132d00720c */ /* 0x000fe40003f66270 */
[----:B------:R-:W-:Y:S02]  /*2650*/  PRMT R21, RZ, 0x7610, R21 ;  /* 0x00007610ff157816 */ /* 0x000fe40000000015 */
[----:B------:R-:W-:Y:S02]  /*2660*/  PRMT R57, RZ, 0x7610, R57 ;  /* 0x00007610ff397816 */ /* 0x000fe40000000039 */
[----:B------:R-:W-:Y:S01]  /*2670*/  PRMT R59, RZ, 0x7610, R59 ;  /* 0x00007610ff3b7816 */ /* 0x000fe2000000003b */
[----:B------:R-:W2:Y:S04]  /*2680*/  @!P0 LDG.E.U16 R3, [R4.64] ;  /* 0x0000000604038981 */ /* 0x000ea8000c1e1500 */
[----:B------:R-:W3:Y:S04]  /*2690*/  @!P1 LDG.E.U16 R21, [R4.64+0x40] ;  /* 0x0000400604159981 */ /* 0x000ee8000c1e1500 */
[----:B------:R-:W4:Y:S04]  /*26a0*/  @!P2 LDG.E.U16 R57, [R4.64+0x80] ;  /* 0x000080060439a981 */ /* 0x000f28000c1e1500 */
[----:B------:R-:W5:Y:S01]  /*26b0*/  @!P3 LDG.E.U16 R59, [R4.64+0xc0] ;  /* 0x0000c006043bb981 */ /* 0x000f62000c1e1500 */
[----:B------:R-:W-:Y:S01]  /*26c0*/  SHF.L.U32 R18, R32, 0x1, RZ ;  /* 0x0000000120127819 */ /* 0x000fe200000006ff */
[----:B------:R-:W-:Y:S01]  /*26d0*/  IMAD R56, R26, c[0x0][0x2d8], RZ ;  /* 0x0000b6001a387a24 */ /* 0x000fe200078e02ff */
[----:B------:R-:W-:Y:S01]  /*26e0*/  ISETP.NE.AND P0, PT, R28, RZ, PT ;  /* 0x000000ff1c00720c */ /* 0x000fe20003f05270 */
[----:B------:R-:W-:Y:S01]  /*26f0*/  BSSY B0, `(.L_x_7958) ;  /* 0x0000051000007945 */ /* 0x000fe20003800000 */
[----:B------:R-:W-:Y:S01]  /*2700*/  F2FP.PACK_AB R68, R67, R64 ;  /* 0x000000404344723e */ /* 0x000fe200000000ff */
[----:B------:R-:W-:Y:S01]  /*2710*/  IMAD R67, R25, c[0x0][0x2dc], R56 ;  /* 0x0000b70019437a24 */ /* 0x000fe200078e0238 */
[----:B------:R-:W-:Y:S01]  /*2720*/  F2FP.PACK_AB R69, R62, R69 ;  /* 0x000000453e45723e */ /* 0x000fe200000000ff */
[----:B--2---:R-:W-:Y:S04]  /*2730*/  STS.U16 [R18], R3 ;  /* 0x0000000312007388 */ /* 0x004fe80000000400 */
[----:B---3--:R-:W-:Y:S04]  /*2740*/  STS.U16 [R18+0x40], R21 ;  /* 0x0000401512007388 */ /* 0x008fe80000000400 */
[----:B----4-:R-:W-:Y:S04]  /*2750*/  STS.U16 [R18+0x80], R57 ;  /* 0x0000803912007388 */ /* 0x010fe80000000400 */
[----:B-----5:R-:W-:Y:S01]  /*2760*/  STS.U16 [R18+0xc0], R59 ;  /* 0x0000c03b12007388 */ /* 0x020fe20000000400 */
[----:B------:R-:W-:-:S06]  /*2770*/  NOP ;  /* 0x0000000000007918 */ /* 0x000fcc0000000000 */
[----:B------:R-:W0:Y:S04]  /*2780*/  LDS.64 R70, [R32.X8] ;  /* 0x0000000020467984 */ /* 0x000e280000008a00 */
[----:B------:R-:W-:Y:S06]  /*2790*/  BAR.SYNC.DEFER_BLOCKING 0x0 ;  /* 0x0000000000007b1d */ /* 0x000fec0000010000 */
[----:B------:R1:W-:Y:S01]  /*27a0*/  STS.64 [R32.X8], R68 ;  /* 0x0000004420007388 */ /* 0x0003e20000008a00 */
[----:B------:R-:W-:-:S06]  /*27b0*/  NOP ;  /* 0x0000000000007918 */ /* 0x000fcc0000000000 */
[----:B------:R-:W-:Y:S04]  /*27c0*/  LDS.U16 R59, [R18] ;  /* 0x00000000123b7984 */ /* 0x000fe80000000400 */
[----:B------:R-:W-:Y:S01]  /*27d0*/  LDS.U16 R63, [R18+0x80] ;  /* 0x00008000123f7984 */ /* 0x000fe20000000400 */
[--C-:B0-----:R-:W-:Y:S01]  /*27e0*/  HADD2.F32 R61, -RZ, R70.reuse.H0_H0 ;  /* 0x20000046ff3d7230 */ /* 0x101fe20000004100 */
[----:B-1----:R-:W-:Y:S01]  /*27f0*/  IMAD R69, R23, c[0x0][0x2e0], RZ ;  /* 0x0000b80017457a24 */ /* 0x002fe200078e02ff */
[--C-:B------:R-:W-:Y:S01]  /*2800*/  HADD2.F32 R3, -RZ, R71.reuse.H0_H0 ;  /* 0x20000047ff037230 */ /* 0x100fe20000004100 */
[----:B------:R-:W-:Y:S01]  /*2810*/  LDS.U16 R65, [R18+0xc0] ;  /* 0x0000c00012417984 */ /* 0x000fe20000000400 */
[----:B------:R-:W-:Y:S01]  /*2820*/  HADD2.F32 R5, -RZ, R71.H1_H1 ;  /* 0x30000047ff057230 */ /* 0x000fe20000004100 */
[--C-:B------:R-:W-:Y:S01]  /*2830*/  FADD.FTZ R2, R61, R24.reuse ;  /* 0x000000183d027221 */ /* 0x100fe20000010000 */
[----:B------:R-:W-:Y:S01]  /*2840*/  HADD2.F32 R61, -RZ, R70.H1_H1 ;  /* 0x30000046ff3d7230 */ /* 0x000fe20000004100 */
[----:B------:R-:W-:-:S02]  /*2850*/  FADD.FTZ R4, R3, R24 ;  /* 0x0000001803047221 */ /* 0x000fc40000010000 */
[--C-:B------:R-:W-:Y:S01]  /*2860*/  FADD.FTZ R21, R5, R24.reuse ;  /* 0x0000001805157221 */ /* 0x100fe20000010000 */
[----:B------:R-:W-:Y:S01]  /*2870*/  FSETP.GTU.FTZ.AND P1, PT, R2, 20, PT ;  /* 0x41a000000200780b */ /* 0x000fe20003f3c000 */
[----:B------:R-:W-:Y:S01]  /*2880*/  FADD.FTZ R61, R61, R24 ;  /* 0x000000183d3d7221 */ /* 0x000fe20000010000 */
[----:B------:R-:W-:Y:S01]  /*2890*/  FSETP.GTU.FTZ.AND P3, PT, R4, 20, PT ;  /* 0x41a000000400780b */ /* 0x000fe20003f7c000 */
[----:B------:R-:W-:Y:S01]  /*28a0*/  IMAD R62, R0, c[0x0][0x2e4], R69 ;  /* 0x0000b900003e7a24 */ /* 0x000fe200078e0245 */
[----:B------:R-:W-:Y:S02]  /*28b0*/  FSETP.GTU.FTZ.AND P4, PT, R21, 20, PT ;  /* 0x41a000001500780b */ /* 0x000fe40003f9c000 */
[----:B------:R-:W-:-:S07]  /*28c0*/  FSETP.GTU.FTZ.AND P2, PT, R61, 20, PT ;  /* 0x41a000003d00780b */ /* 0x000fce0003f5c000 */
[----:B------:R-:W-:Y:S02]  /*28d0*/  @!P1 FMUL.FTZ R2, R2, -1.4426950216293334961 ;  /* 0xbfb8aa3b02029820 */ /* 0x000fe40000410000 */
[----:B------:R-:W-:Y:S02]  /*28e0*/  @!P3 FMUL.FTZ R5, R4, -1.4426950216293334961 ;  /* 0xbfb8aa3b0405b820 */ /* 0x000fe40000410000 */
[----:B------:R-:W-:Y:S02]  /*28f0*/  @!P4 FMUL.FTZ R21, R21, -1.4426950216293334961 ;  /* 0xbfb8aa3b1515c820 */ /* 0x000fe40000410000 */
[----:B------:R-:W-:Y:S01]  /*2900*/  @!P2 FMUL.FTZ R3, R61, -1.4426950216293334961 ;  /* 0xbfb8aa3b3d03a820 */ /* 0x000fe20000410000 */
[----:B------:R-:W0:Y:S01]  /*2910*/  @!P1 MUFU.EX2 R2, R2 ;  /* 0x0000000200029308 */ /* 0x000e220000000800 */
[----:B------:R-:W-:Y:S04]  /*2920*/  LDS.U16 R61, [R18+0x40] ;  /* 0x00004000123d7984 */ /* 0x000fe80000000400 */
[----:B------:R-:W-:Y:S03]  /*2930*/  @!P0 STS [0x100], R19 ;  /* 0x00010013ff008388 */ /* 0x000fe60000000800 */
[----:B------:R-:W1:Y:S01]  /*2940*/  @!P4 MUFU.EX2 R21, R21 ;  /* 0x000000150015c308 */ /* 0x000e620000000800 */
[----:B------:R-:W-:Y:S07]  /*2950*/  BAR.SYNC.DEFER_BLOCKING 0x0 ;  /* 0x0000000000007b1d */ /* 0x000fee0000010000 */
[----:B------:R-:W2:Y:S01]  /*2960*/  @!P2 MUFU.EX2 R3, R3 ;  /* 0x000000030003a308 */ /* 0x000ea20000000800 */
[----:B0-----:R-:W-:-:S07]  /*2970*/  @!P1 FADD.FTZ R4, R2, 1 ;  /* 0x3f80000002049421 */ /* 0x001fce0000010000 */
[----:B------:R2:W0:Y:S01]  /*2980*/  @!P3 MUFU.EX2 R20, R5 ;  /* 0x000000050014b308 */ /* 0x0004220000000800 */
[----:B-1----:R-:W-:-:S07]  /*2990*/  @!P4 FADD.FTZ R21, R21, 1 ;  /* 0x3f8000001515c421 */ /* 0x002fce0000010000 */
[----:B------:R-:W1:Y:S01]  /*29a0*/  @!P4 MUFU.RCP R21, R21 ;  /* 0x000000150015c308 */ /* 0x000e620000001000 */
[----:B------:R-:W3:Y:S01]  /*29b0*/  LDS R57, [0x100] ;  /* 0x00010000ff397984 */ /* 0x000ee20000000800 */
[----:B--2---:R-:W-:Y:S02]  /*29c0*/  @!P2 FADD.FTZ R5, R3, 1 ;  /* 0x3f8000000305a421 */ /* 0x004fe40000010000 */
[----:B------:R-:W-:-:S04]  /*29d0*/  IMAD.WIDE.U32 R2, R25, c[0x0][0x2d8], RZ ;  /* 0x0000b60019027a25 */ /* 0x000fc800078e00ff */
[----:B------:R-:W2:Y:S01]  /*29e0*/  @!P1 MUFU.RCP R4, R4 ;  /* 0x0000000400049308 */ /* 0x000ea20000001000 */
[----:B0-----:R-:W-:Y:S01]  /*29f0*/  @!P3 FADD.FTZ R20, R20, 1 ;  /* 0x3f8000001414b421 */ /* 0x001fe20000010000 */
[----:B------:R-:W-:-:S05]  /*2a00*/  IADD3 R3, R3, R67, RZ ;  /* 0x0000004303037210 */ /* 0x000fca0007ffe0ff */
[----:B------:R-:W-:Y:S01]  /*2a10*/  IMAD.WIDE.U32 R2, R0, c[0x0][0x2e0], R2 ;  /* 0x0000b80000027a25 */ /* 0x000fe200078e0002 */
[----:B------:R-:W0:Y:S03]  /*2a20*/  @!P2 MUFU.RCP R5, R5 ;  /* 0x000000050005a308 */ /* 0x000e260000001000 */
[----:B-1----:R-:W-:Y:S01]  /*2a30*/  @!P4 FMUL.FTZ R52, R52, R21 ;  /* 0x000000153434c220 */ /* 0x002fe20000410000 */
[----:B------:R-:W-:-:S04]  /*2a40*/  IADD3 R60, P5, R48, R2, RZ ;  /* 0x00000002303c7210 */ /* 0x000fc80007fbe0ff */
[----:B------:R-:W1:Y:S01]  /*2a50*/  @!P3 MUFU.RCP R20, R20 ;  /* 0x000000140014b308 */ /* 0x000e620000001000 */
[----:B--2---:R-:W-:Y:S01]  /*2a60*/  @!P1 FMUL.FTZ R55, R55, R4 ;  /* 0x0000000437379220 */ /* 0x004fe20000410000 */
[----:B------:R-:W-:Y:S02]  /*2a70*/  IADD3 R50, P1, R50, -0xc0, RZ ;  /* 0xffffff4032327810 */ /* 0x000fe40007f3e0ff */
[----:B------:R-:W-:Y:S02]  /*2a80*/  IADD3.X R62, R47, R62, R3, P5, !PT ;  /* 0x0000003e2f3e7210 */ /* 0x000fe40002ffe403 */
[----:B------:R-:W-:Y:S02]  /*2a90*/  IADD3.X R58, R49, -0x1, RZ, P1, !PT ;  /* 0xffffffff313a7810 */ /* 0x000fe40000ffe4ff */
[----:B------:R-:W-:Y:S01]  /*2aa0*/  IADD3 R56, P5, R50, c[0x0][0x330], RZ ;  /* 0x0000cc0032387a10 */ /* 0x000fe20007fbe0ff */
[----:B0-----:R-:W-:-:S03]  /*2ab0*/  @!P2 FMUL.FTZ R54, R54, R5 ;  /* 0x000000053636a220 */ /* 0x001fc60000410000 */
[----:B------:R-:W-:Y:S02]  /*2ac0*/  IADD3.X R3, R58, c[0x0][0x334], RZ, P5, !PT ;  /* 0x0000cd003a037a10 */ /* 0x000fe40002ffe4ff */
[----:B------:R-:W-:Y:S02]  /*2ad0*/  LEA R56, P6, R60, R56, 0x1 ;  /* 0x000000383c387211 */ /* 0x000fe400078c08ff */
[C---:B------:R-:W-:Y:S01]  /*2ae0*/  IADD3 R2, P5, R40.reuse, R46, RZ ;  /* 0x0000002e28027210 */ /* 0x040fe20007fbe0ff */
[----:B-1----:R-:W-:Y:S01]  /*2af0*/  @!P3 FMUL.FTZ R53, R53, R20 ;  /* 0x000000143535b220 */ /* 0x002fe20000410000 */
[-C--:B---3--:R-:W-:Y:S02]  /*2b00*/  ISETP.GE.AND P4, PT, R40, R57.reuse, PT ;  /* 0x000000392800720c */ /* 0x088fe40003f86270 */
[-C--:B------:R-:W-:Y:S02]  /*2b10*/  ISETP.GE.AND P3, PT, R44, R57.reuse, PT ;  /* 0x000000392c00720c */ /* 0x080fe40003f66270 */
[----:B------:R-:W-:-:S02]  /*2b20*/  ISETP.GE.AND P2, PT, R42, R57, PT ;  /* 0x000000392a00720c */ /* 0x000fc40003f46270 */
[----:B------:R-:W-:Y:S02]  /*2b30*/  ISETP.GE.AND P1, PT, R45, R57, PT ;  /* 0x000000392d00720c */ /* 0x000fe40003f26270 */
[----:B------:R-:W-:Y:S02]  /*2b40*/  LEA.HI.X R57, R60, R3, R62, 0x1, P6 ;  /* 0x000000033c397211 */ /* 0x000fe400030f0c3e */
[----:B------:R-:W-:-:S03]  /*2b50*/  LEA.HI.X.SX32 R3, R46, R43, 0x1, P5 ;  /* 0x0000002b2e037211 */ /* 0x000fc600028f0eff */
        /* <DEDUP_REMOVED lines=10> */
.L_x_7959:
[----:B------:R-:W-:Y:S05]  /*2c00*/  BSYNC B0 ;  /* 0x0000000000007941 */ /* 0x000fea0003800000 */
.L_x_7958:
[----:B------:R-:W-:Y:S01]  /*2c10*/  @!P3 STG.E.U16 [R56.64+0x40], R63 ;  /* 0x0000403f3800b986 */ /* 0x000fe2000c101506 */
[----:B------:R-:W-:Y:S01]  /*2c20*/  F2FP.PACK_AB R4, R54, R55 ;  /* 0x000000373604723e */ /* 0x000fe200000000ff */
[----:B------:R-:W-:Y:S01]  /*2c30*/  FADD.FTZ R27, R55, R27 ;  /* 0x0000001b371b7221 */ /* 0x000fe20000010000 */
[----:B------:R-:W-:Y:S01]  /*2c40*/  F2FP.PACK_AB R5, R52, R53 ;  /* 0x000000353405723e */ /* 0x000fe200000000ff */
[----:B------:R-:W-:Y:S01]  /*2c50*/  @!P2 STG.E.U16 [R56.64], R61 ;  /* 0x0000003d3800a986 */ /* 0x000fe2000c101506 */
        /* <DEDUP_REMOVED lines=30> */
.L_x_7961:
[----:B------:R-:W-:Y:S05]  /*2e40*/  BSYNC B0 ;  /* 0x0000000000007941 */ /* 0x000fea0003800000 */
.L_x_7960:
[----:B------:R-:W-:Y:S01]  /*2e50*/  MOV R2, R4 ;  /* 0x0000000400027202 */ /* 0x000fe20000000f00 */
[----:B------:R-:W-:Y:S01]  /*2e60*/  IMAD R5, R23, c[0x0][0x300], RZ ;  /* 0x0000c00017057a24 */ /* 0x000fe200078e02ff */
[----:B------:R-:W-:Y:S02]  /*2e70*/  MOV R3, R53 ;  /* 0x0000003500037202 */ /* 0x000fe40000000f00 */
[----:B------:R-:W-:Y:S01]  /*2e80*/  IADD3 R4, P4, R50, c[0x0][0x340], RZ ;  /* 0x0000d00032047a10 */ /* 0x000fe20007f9e0ff */
[----:B------:R-:W-:Y:S01]  /*2e90*/  IMAD R5, R0, c[0x0][0x304], R5 ;  /* 0x0000c10000057a24 */ /* 0x000fe200078e0205 */
        /* <DEDUP_REMOVED lines=23> */
.L_x_7943:
        /* <DEDUP_REMOVED lines=24> */
.L_x_7964:
[----:B-1----:R-:W-:Y:S05]  /*3190*/  BSYNC B0 ;  /* 0x0000000000007941 */ /* 0x002fea0003800000 */
.L_x_7963:
[----:B------:R-:W-:Y:S01]  /*31a0*/  BSSY B0, `(.L_x_7965) ;  /* 0x0000018000007945 */ /* 0x000fe20003800000 */
[----:B------:R-:W-:Y:S05]  /*31b0*/  @!P0 BRA `(.L_x_7966) ;  /* 0x0000015000008947 */ /* 0x000fea0003800000 */
[----:B------:R-:W-:Y:S06]  /*31c0*/  BAR.SYNC.DEFER_BLOCKING 0x0 ;  /* 0x0000000000007b1d */ /* 0x000fec0000010000 */
[----:B-1----:R-:W1:Y:S04]  /*31d0*/  SHFL.DOWN P0, R2, R27, 0x1, 0x1f ;  /* 0x08201f001b027f89 */ /* 0x002e680000000000 */
        /* <DEDUP_REMOVED lines=19> */
.L_x_7966:
[----:B0-----:R-:W0:Y:S02]  /*3310*/  S2R R21, SR_TID.X ;  /* 0x0000000000157919 */ /* 0x001e240000002100 */
.L_x_7967:
[----:B0-----:R-:W-:Y:S05]  /*3320*/  BSYNC B0 ;  /* 0x0000000000007941 */ /* 0x001fea0003800000 */
.L_x_7965:
[----:B------:R-:W-:-:S13]  /*3330*/  ISETP.GE.AND P0, PT, R21, c[0x0][0x16c], PT ;  /* 0x00005b0015007a0c */ /* 0x000fda0003f06270 */
[----:B------:R-:W-:Y:S05]  /*3340*/  @P0 EXIT ;  /* 0x000000000000094d */ /* 0x000fea0003800000 */
[C---:B------:R-:W-:Y:S02]  /*3350*/  IMAD R5, R23.reuse, c[0x0][0x2c8], RZ ;  /* 0x0000b20017057a24 */ /* 0x040fe400078e02ff */
[----:B------:R-:W-:Y:S02]  /*3360*/  IMAD R23, R23, c[0x0][0x198], RZ ;  /* 0x0000660017177a24 */ /* 0x000fe400078e02ff */
[----:B------:R-:W-:-:S04]  /*3370*/  IMAD.WIDE.U32 R18, R0, c[0x0][0x198], RZ ;  /* 0x0000660000127a25 */ /* 0x000fc800078e00ff */
[C---:B------:R-:W-:Y:S02]  /*3380*/  IMAD R23, R0.reuse, c[0x0][0x19c], R23 ;  /* 0x0000670000177a24 */ /* 0x040fe400078e0217 */
[----:B-1----:R-:W-:-:S03]  /*3390*/  IMAD.WIDE.U32 R2, R0, c[0x0][0x2c8], RZ ;  /* 0x0000b20000027a25 */ /* 0x002fc600078e00ff */
[----:B------:R-:W-:Y:S01]  /*33a0*/  IADD3 R39, R19, R23, RZ ;  /* 0x0000001713277210 */ /* 0x000fe20007ffe0ff */
[----:B------:R-:W-:-:S04]  /*33b0*/  IMAD R5, R0, c[0x0][0x2cc], R5 ;  /* 0x0000b30000057a24 */ /* 0x000fc800078e0205 */
[----:B------:R-:W-:Y:S02]  /*33c0*/  IMAD.IADD R27, R3, 0x1, R5 ;  /* 0x00000001031b7824 */ /* 0x000fe400078e0205 */
.L_x_7968:
        /* <DEDUP_REMOVED lines=21> */
[C---:B-----5:R-:W-:Y:S02]  /*3520*/  IMAD R22, R20.reuse, c[0x0][0x2b0], RZ ;  /* 0x0000ac0014167a24 */ /* 0x060fe400078e02ff */
[----:B------:R-:W-:Y:S02]  /*3530*/  IMAD R24, R20, c[0x0][0x1a0], RZ ;  /* 0x0000680014187a24 */ /* 0x000fe400078e02ff */
[----:B------:R-:W-:Y:S01]  /*3540*/  IMAD.WIDE.U32 R4, R21, c[0x0][0x2b0], R28 ;  /* 0x0000ac0015047a25 */ /* 0x000fe200078e001c */
[----:B0-----:R-:W-:-:S03]  /*3550*/  MOV R7, R39 ;  /* 0x0000002700077202 */ /* 0x001fc60000000f00 */
[----:B------:R-:W-:Y:S02]  /*3560*/  IMAD.MOV.U32 R6, RZ, RZ, R18 ;  /* 0x000000ffff067224 */ /* 0x000fe400078e0012 */
[C---:B------:R-:W-:Y:S02]  /*3570*/  IMAD R35, R21.reuse, c[0x0][0x2b4], R22 ;  /* 0x0000ad0015237a24 */ /* 0x040fe400078e0216 */
[----:B------:R-:W-:Y:S01]  /*3580*/  IMAD.WIDE.U32 R8, R21, c[0x0][0x1a0], R6 ;  /* 0x0000680015087a25 */ /* 0x000fe200078e0006 */
[----:B------:R-:W-:Y:S02]  /*3590*/  LEA R6, P0, R4, c[0x0][0x318], 0x2 ;  /* 0x0000c60004067a11 */ /* 0x000fe400078010ff */
[----:B------:R-:W-:Y:S01]  /*35a0*/  IADD3 R7, R5, R35, RZ ;  /* 0x0000002305077210 */ /* 0x000fe20007ffe0ff */
[----:B------:R-:W-:Y:S01]  /*35b0*/  IMAD R37, R21, c[0x0][0x1a4], R24 ;  /* 0x0000690015257a24 */ /* 0x000fe200078e0218 */
[----:B--2---:R-:W-:Y:S02]  /*35c0*/  LEA R10, P1, R8, c[0x0][0x228], 0x2 ;  /* 0x00008a00080a7a11 */ /* 0x004fe400078210ff */
[----:B------:R-:W-:-:S02]  /*35d0*/  LEA.HI.X R7, R4, c[0x0][0x31c], R7, 0x2, P0 ;  /* 0x0000c70004077a11 */ /* 0x000fc400000f1407 */
        /* <DEDUP_REMOVED lines=19> */
.L_x_7969:
        /* <DEDUP_REMOVED lines=15> */
.L_x_9134:


//--------------------- .text._Z25selective_scan_bwd_kernelI32Selective_Scan_bwd_kernel_traitsILi32ELi4ELb0ELb0ELb0ELb1ELb1EN3c104HalfEfEEv12SSMParamsBwd --------------------------
	.section	.text._Z25selective_scan_bwd_kernelI32Selective_Scan_bwd_kernel_traitsILi32ELi4ELb0ELb0ELb0ELb1ELb1EN3c104HalfEfEEv12SSMParamsBwd,"ax",@progbits
	.sectioninfo	@"SHI_REGISTERS=102"
	.align	128
        .global         _Z25selective_scan_bwd_kernelI32Selective_Scan_bwd_kernel_traitsILi32ELi4ELb0ELb0ELb0ELb1ELb1EN3c104HalfEfEEv12SSMParamsBwd
        .type           _Z25selective_scan_bwd_kernelI32Selective_Scan_bwd_kernel_traitsILi32ELi4ELb0ELb0ELb0ELb1ELb1EN3c104HalfEfEEv12SSMParamsBwd,@function
        .size           _Z25selective_scan_bwd_kernelI32Selective_Scan_bwd_kernel_traitsILi32ELi4ELb0ELb0ELb0ELb1ELb1EN3c104HalfEfEEv12SSMParamsBwd,(.L_x_9135 - _Z25selective_scan_bwd_kernelI32Selective_Scan_bwd_kernel_traitsILi32ELi4ELb0ELb0ELb0ELb1ELb1EN3c104HalfEfEEv12SSMParamsBwd)
        .other          _Z25selective_scan_bwd_kernelI32Selective_Scan_bwd_kernel_traitsILi32ELi4ELb0ELb0ELb0ELb1ELb1EN3c104HalfEfEEv12SSMParamsBwd,@"STO_CUDA_ENTRY STV_DEFAULT"
_Z25selective_scan_bwd_kernelI32Selective_Scan_bwd_kernel_traitsILi32ELi4ELb0ELb0ELb0ELb1ELb1EN3c104HalfEfEEv12SSMParamsBwd:
.text._Z25selective_scan_bwd_kernelI32Selective_Scan_bwd_kernel_traitsILi32ELi4ELb0ELb0ELb0ELb1ELb1EN3c104HalfEfEEv12SSMParamsBwd:
        /* <DEDUP_REMOVED lines=26> */
[C---:B------:R-:W-:Y:S01]  /*01a0*/  IMAD R13, R45.reuse, c[0x0][0x1e4], R10 ;  /* 0x000079002d0d7a24 */ /* 0x040fe200078e020a */
[----:B------:R-:W-:Y:S01]  /*01b0*/  ISETP.NE.U32.AND P0, PT, RZ, c[0x0][0x260], PT ;  /* 0x00009800ff007a0c */ /* 0x000fe20003f05070 */
[----:B------:R-:W-:Y:S02]  /*01c0*/  IMAD.MOV.U32 R0, RZ, RZ, c[0x0][0x174] ;  /* 0x00005d00ff007624 */ /* 0x000fe400078e00ff */
        /* <DEDUP_REMOVED lines=10> */
[----:B------:R-:W-:Y:S02]  /*0270*/  IMAD R15, R47, c[0x0][0x1e8], RZ ;  /* 0x00007a002f0f7a24 */ /* 0x000fe400078e02ff */
[C---:B------:R-:W-:Y:S01]  /*0280*/  IMAD R13, R48.reuse, c[0x0][0x1dc], R13 ;  /* 0x00007700300d7a24 */ /* 0x040fe200078e020d */
[----:B------:R-:W-:Y:S01]  /*0290*/  SHF.R.S32.HI R11, RZ, 0x1f, R9 ;  /* 0x0000001fff0b7819 */ /* 0x000fe20000011409 */
[----:B------:R-:W-:Y:S01]  /*02a0*/  IMAD.WIDE.U32 R4, R48, c[0x0][0x1e8], R4 ;  /* 0x00007a0030047a25 */ /* 0x000fe200078e0004 */
[----:B------:R-:W-:-:S03]  /*02b0*/  IADD3 R37, P1, R9, R2, RZ ;  /* 0x0000000209257210 */ /* 0x000fc60007f3e0ff */
[C---:B------:R-:W-:Y:S01]  /*02c0*/  IMAD R15, R48.reuse, c[0x0][0x1ec], R15 ;  /* 0x00007b00300f7a24 */ /* 0x040fe200078e020f */
[----:B------:R-:W-:Y:S01]  /*02d0*/  IADD3 R35, P2, R9, R4, RZ ;  /* 0x0000000409237210 */ /* 0x000fe20007f5e0ff */
[----:B------:R-:W-:Y:S01]  /*02e0*/  IMAD R17, R47, c[0x0][0x280], RZ ;  /* 0x0000a0002f117a24 */ /* 0x000fe200078e02ff */
[C---:B------:R-:W-:Y:S01]  /*02f0*/  IADD3.X R2, R11.reuse, R3, R13, P1, !PT ;  /* 0x000000030b027210 */ /* 0x040fe20000ffe40d */
[C---:B------:R-:W-:Y:S01]  /*0300*/  IMAD.WIDE.U32 R6, R48.reuse, c[0x0][0x280], R6 ;  /* 0x0000a00030067a25 */ /* 0x040fe200078e0006 */
[----:B------:R-:W-:Y:S02]  /*0310*/  ISETP.NE.U32.AND P1, PT, RZ, c[0x0][0x328], PT ;  /* 0x0000ca00ff007a0c */ /* 0x000fe40003f25070 */
[----:B------:R-:W-:Y:S01]  /*0320*/  IADD3.X R4, R11, R5, R15, P2, !PT ;  /* 0x000000050b047210 */ /* 0x000fe200017fe40f */
[----:B------:R-:W-:Y:S01]  /*0330*/  IMAD R17, R48, c[0x0][0x284], R17 ;  /* 0x0000a10030117a24 */ /* 0x000fe200078e0211 */
[----:B------:R-:W-:Y:S01]  /*0340*/  ISETP.NE.U32.AND P2, PT, RZ, c[0x0][0x348], PT ;  /* 0x0000d200ff007a0c */ /* 0x000fe20003f45070 */
[----:B------:R-:W-:Y:S01]  /*0350*/  @P0 IMAD R0, R45, c[0x0][0x164], R48 ;  /* 0x000059002d000a24 */ /* 0x000fe200078e0230 */
[----:B------:R-:W-:Y:S01]  /*0360*/  ISETP.NE.AND.EX P1, PT, RZ, c[0x0][0x32c], PT, P1 ;  /* 0x0000cb00ff007a0c */ /* 0x000fe20003f25310 */
[----:B------:R-:W-:Y:S01]  /*0370*/  IMAD.MOV.U32 R42, RZ, RZ, RZ ;  /* 0x000000ffff2a7224 */ /* 0x000fe200078e00ff */
[----:B------:R-:W-:Y:S01]  /*0380*/  IADD3 R9, P4, R9, R6, RZ ;  /* 0x0000000609097210 */ /* 0x000fe20007f9e0ff */
[----:B------:R-:W-:Y:S01]  /*0390*/  @P0 IMAD R0, R0, c[0x0][0x174], RZ ;  /* 0x00005d0000000a24 */ /* 0x000fe200078e02ff */
[----:B------:R-:W-:-:S02]  /*03a0*/  ISETP.NE.AND.EX P2, PT, RZ, c[0x0][0x34c], PT, P2 ;  /* 0x0000d300ff007a0c */ /* 0x000fc40003f45320 */
[----:B------:R-:W-:Y:S01]  /*03b0*/  IADD3.X R6, R11, R7, R17, P4, !PT ;  /* 0x000000070b067210 */ /* 0x000fe200027fe411 */
[----:B------:R-:W-:Y:S01]  /*03c0*/  @P0 IMAD R0, R0, c[0x0][0x16c], RZ ;  /* 0x00005b0000000a24 */ /* 0x000fe200078e02ff */
[----:B------:R-:W-:Y:S02]  /*03d0*/  LEA R40, P4, R37, c[0x0][0x240], 0x1 ;  /* 0x0000900025287a11 */ /* 0x000fe400078808ff */
[----:B------:R-:W-:Y:S02]  /*03e0*/  LEA R36, P5, R35, c[0x0][0x248], 0x1 ;  /* 0x0000920023247a11 */ /* 0x000fe400078a08ff */
[----:B------:R-:W-:Y:S02]  /*03f0*/  LEA.HI.X R37, R37, c[0x0][0x244], R2, 0x1, P4 ;  /* 0x0000910025257a11 */ /* 0x000fe400020f0c02 */
[----:B------:R-:W-:Y:S01]  /*0400*/  @P1 LEA R8, P4, R48, c[0x0][0x328], 0x2 ;  /* 0x0000ca0030081a11 */ /* 0x000fe200078810ff */
[----:B------:R-:W-:Y:S01]  /*0410*/  CS2R R2, SRZ ;  /* 0x0000000000027805 */ /* 0x000fe2000001ff00 */
[----:B------:R-:W-:-:S02]  /*0420*/  @P0 MOV R11, 0x8 ;  /* 0x00000008000b0802 */ /* 0x000fc40000000f00 */
[----:B------:R-:W-:Y:S02]  /*0430*/  LEA.HI.X R35, R35, c[0x0][0x24c], R4, 0x1, P5 ;  /* 0x0000930023237a11 */ /* 0x000fe400028f0c04 */
[C---:B------:R-:W-:Y:S01]  /*0440*/  LEA R34, P6, R9.reuse, c[0x0][0x308], 0x1 ;  /* 0x0000c20009227a11 */ /* 0x040fe200078c08ff */
[----:B------:R-:W-:Y:S01]  /*0450*/  @P0 IMAD.WIDE R10, R0, R11, c[0x0][0x260] ;  /* 0x00009800000a0625 */ /* 0x000fe200078e020b */
[C---:B------:R-:W-:Y:S01]  /*0460*/  @P2 LEA R2, P5, R48.reuse, c[0x0][0x348], 0x2 ;  /* 0x0000d20030022a11 */ /* 0x040fe200078a10ff */
[----:B------:R-:W-:Y:S01]  /*0470*/  @!P0 CS2R R10, SRZ ;  /* 0x00000000000a8805 */ /* 0x000fe2000001ff00 */
[----:B------:R-:W-:Y:S02]  /*0480*/  @P1 LEA.HI.X R3, R48, c[0x0][0x32c], R47, 0x2, P4 ;  /* 0x0000cb0030031a11 */ /* 0x000fe400020f142f */
[----:B------:R-:W-:Y:S02]  /*0490*/  MOV R7, RZ ;  /* 0x000000ff00077202 */ /* 0x000fe40000000f00 */
[----:B------:R-:W-:-:S02]  /*04a0*/  LEA.HI.X R33, R9, c[0x0][0x30c], R6, 0x1, P6 ;  /* 0x0000c30009217a11 */ /* 0x000fc400030f0c06 */
[----:B------:R-:W-:Y:S02]  /*04b0*/  @P2 LEA.HI.X R7, R48, c[0x0][0x34c], R47, 0x2, P5 ;  /* 0x0000d30030072a11 */ /* 0x000fe400028f142f */
[----:B------:R-:W-:Y:S02]  /*04c0*/  MOV R9, R3 ;  /* 0x0000000300097202 */ /* 0x000fe40000000f00 */
[----:B------:R-:W-:Y:S01]  /*04d0*/  MOV R6, R2 ;  /* 0x0000000200067202 */ /* 0x000fe20000000f00 */
[----:B------:R-:W-:Y:S05]  /*04e0*/  @!P3 BRA `(.L_x_7970) ;  /* 0x000039400000b947 */ /* 0x000fea0003800000 */
[----:B------:R-:W0:Y:S01]  /*04f0*/  S2R R39, SR_TID.X ;  /* 0x0000000000277919 */ /* 0x000e220000002100 */
[----:B------:R-:W-:Y:S01]  /*0500*/  IMAD.MOV.U32 R32, RZ, RZ, c[0x0][0x174] ;  /* 0x00005d00ff207624 */ /* 0x000fe200078e00ff */
[----:B------:R-:W-:Y:S02]  /*0510*/  MOV R41, RZ ;  /* 0x000000ff00297202 */ /* 0x000fe40000000f00 */
[----:B------:R-:W1:Y:S01]  /*0520*/  S2R R38, SR_LANEID ;  /* 0x0000000000267919 */ /* 0x000e620000000000 */
[----:B------:R-:W-:-:S02]  /*0530*/  MOV R30, RZ ;  /* 0x000000ff001e7202 */ /* 0x000fc40000000f00 */
        /* <DEDUP_REMOVED lines=9> */
.L_x_7994:
[----:B------:R-:W-:Y:S01]  /*05d0*/  BAR.SYNC.DEFER_BLOCKING 0x0 ;  /* 0x0000000000007b1d */ /* 0x000fe20000010000 */
[----:B------:R-:W-:Y:S02]  /*05e0*/  LEA R4, R32, 0xffffff80, 0x7 ;  /* 0xffffff8020047811 */ /* 0x000fe400078e38ff */
[----:B0-----:R-:W-:Y:S02]  /*05f0*/  SHF.L.U32 R25, R31, 0x1, RZ ;  /* 0x000000011f197819 */ /* 0x001fe400000006ff */
        /* <DEDUP_REMOVED lines=17> */
[-C--:B------:R-:W-:Y:S02]  /*0710*/  ISETP.GE.AND P1, PT, R31, R16.reuse, PT ;  /* 0x000000101f00720c */ /* 0x080fe40003f26270 */
[-C--:B------:R-:W-:Y:S02]  /*0720*/  ISETP.GE.AND P2, PT, R28, R16.reuse, PT ;  /* 0x000000101c00720c */ /* 0x080fe40003f46270 */
[-C--:B------:R-:W-:Y:S02]  /*0730*/  ISETP.GE.AND P3, PT, R27, R16.reuse, PT ;  /* 0x000000101b00720c */ /* 0x080fe40003f66270 */
[----:B------:R-:W-:Y:S02]  /*0740*/  ISETP.GE.AND P4, PT, R26, R16, PT ;  /* 0x000000101a00720c */ /* 0x000fe40003f86270 */
[----:B------:R-:W-:Y:S02]  /*0750*/  IADD3 R2, P0, R36, R25, RZ ;  /* 0x0000001924027210 */ /* 0x000fe40007f1e0ff */
[----:B------:R-:W-:-:S02]  /*0760*/  PRMT R22, RZ, 0x7610, R22 ;  /* 0x00007610ff167816 */ /* 0x000fc40000000016 */
[----:B------:R-:W-:Y:S02]  /*0770*/  PRMT R50, RZ, 0x7610, R50 ;  /* 0x00007610ff327816 */ /* 0x000fe40000000032 */
[----:B------:R-:W-:Y:S02]  /*0780*/  PRMT R52, RZ, 0x7610, R52 ;  /* 0x00007610ff347816 */ /* 0x000fe40000000034 */
[----:B------:R-:W-:Y:S02]  /*0790*/  PRMT R56, RZ, 0x7610, R56 ;  /* 0x00007610ff387816 */ /* 0x000fe40000000038 */
[----:B------:R-:W-:Y:S01]  /*07a0*/  IADD3.X R3, R35, R24, RZ, P0, !PT ;  /* 0x0000001823037210 */ /* 0x000fe200007fe4ff */
[----:B--2---:R-:W-:Y:S04]  /*07b0*/  STS.U16 [R23], R0 ;  /* 0x0000000017007388 */ /* 0x004fe80000000400 */
[----:B---3--:R-:W-:Y:S04]  /*07c0*/  STS.U16 [R23+0x40], R14 ;  /* 0x0000400e17007388 */ /* 0x008fe80000000400 */
[----:B----4-:R0:W-:Y:S04]  /*07d0*/  STS.U16 [R23+0x80], R18 ;  /* 0x0000801217007388 */ /* 0x0101e80000000400 */
[----:B------:R1:W-:Y:S01]  /*07e0*/  STS.U16 [R23+0xc0], R20 ;  /* 0x0000c01417007388 */ /* 0x0003e20000000400 */
        /* <DEDUP_REMOVED lines=8> */
[----:B------:R-:W-:Y:S02]  /*0870*/  PRMT R0, RZ, 0x7610, R0 ;  /* 0x00007610ff007816 */ /* 0x000fe40000000000 */
[----:B-1----:R-:W-:Y:S02]  /*0880*/  PRMT R20, RZ, 0x7610, R20 ;  /* 0x00007610ff147816 */ /* 0x002fe40000000014 */
        /* <DEDUP_REMOVED lines=14> */
[----:B------:R-:W-:Y:S01]  /*0970*/  ISETP.GE.AND P2, PT, R31, R16, PT ;  /* 0x000000101f00720c */ /* 0x000fe20003f46270 */
[----:B------:R-:W-:Y:S01]  /*0980*/  IMAD R14, R43, c[0x0][0x1f0], RZ ;  /* 0x00007c002b0e7a24 */ /* 0x000fe200078e02ff */
[----:B------:R-:W-:Y:S01]  /*0990*/  SHF.R.S32.HI R5, RZ, 0x1f, R4 ;  /* 0x0000001fff057819 */ /* 0x000fe20000011404 */
[C---:B------:R-:W-:Y:S01]  /*09a0*/  IMAD.WIDE.U32 R12, R45.reuse, c[0x0][0x1f0], RZ ;  /* 0x00007c002d0c7a25 */ /* 0x040fe200078e00ff */
[----:B------:R-:W-:Y:S01]  /*09b0*/  MOV R21, c[0x0][0x174] ;  /* 0x00005d0000157a02 */ /* 0x000fe20000000f00 */
[--C-:B0-----:R-:W-:Y:S01]  /*09c0*/  HADD2.F32 R51, -RZ, R55.reuse.H0_H0 ;  /* 0x20000037ff337230 */ /* 0x101fe20000004100 */
[----:B------:R-:W-:Y:S01]  /*09d0*/  BSSY B0, `(.L_x_7971) ;  /* 0x000004a000007945 */ /* 0x000fe20003800000 */
[----:B------:R-:W-:Y:S01]  /*09e0*/  IMAD R17, R45, c[0x0][0x1f4], R14 ;  /* 0x00007d002d117a24 */ /* 0x000fe200078e020e */
[----:B------:R-:W-:Y:S01]  /*09f0*/  LEA R22, R21, R30, 0x7 ;  /* 0x0000001e15167211 */ /* 0x000fe200078e38ff */
[----:B-1----:R-:W-:Y:S01]  /*0a00*/  IMAD R19, R47, c[0x0][0x1f8], RZ ;  /* 0x00007e002f137a24 */ /* 0x002fe200078e02ff */
[----:B------:R-:W-:Y:S01]  /*0a10*/  HADD2.F32 R55, -RZ, R55.H1_H1 ;  /* 0x30000037ff377230 */ /* 0x000fe20000004100 */
[----:B------:R-:W-:-:S02]  /*0a20*/  ISETP.GE.AND P3, PT, R28, R16, PT ;  /* 0x000000101c00720c */ /* 0x000fc40003f66270 */
[----:B------:R-:W-:Y:S01]  /*0a30*/  @!P2 IMAD.WIDE.U32 R14, R45, c[0x0][0x1f0], R4 ;  /* 0x00007c002d0eaa25 */ /* 0x000fe200078e0004 */
[----:B------:R-:W-:Y:S02]  /*0a40*/  IADD3 R13, R13, R17, RZ ;  /* 0x000000110d0d7210 */ /* 0x000fe40007ffe0ff */
[----:B------:R-:W-:Y:S01]  /*0a50*/  SHF.R.S32.HI R21, RZ, 0x1f, R22 ;  /* 0x0000001fff157819 */ /* 0x000fe20000011416 */
[----:B------:R-:W-:Y:S01]  /*0a60*/  @!P2 IMAD.IADD R15, R17, 0x1, R15 ;  /* 0x00000001110fa824 */ /* 0x000fe200078e020f */
[----:B------:R-:W-:Y:S01]  /*0a70*/  IADD3 R17, P0, R31, -0x60, RZ ;  /* 0xffffffa01f117810 */ /* 0x000fe20007f1e0ff */
[C---:B------:R-:W-:Y:S01]  /*0a80*/  IMAD.WIDE.U32 R52, R48.reuse, c[0x0][0x1f8], R12 ;  /* 0x00007e0030347a25 */ /* 0x040fe200078e000c */
[-C--:B------:R-:W-:Y:S02]  /*0a90*/  ISETP.GE.AND P4, PT, R27, R16.reuse, PT ;  /* 0x000000101b00720c */ /* 0x080fe40003f86270 */
[----:B------:R-:W-:Y:S01]  /*0aa0*/  IADD3.X R50, R29, -0x1, RZ, P0, !PT ;  /* 0xffffffff1d327810 */ /* 0x000fe200007fe4ff */
[----:B------:R-:W-:Y:S01]  /*0ab0*/  IMAD R49, R48, c[0x0][0x1fc], R19 ;  /* 0x00007f0030317a24 */ /* 0x000fe200078e0213 */
[----:B------:R-:W-:Y:S01]  /*0ac0*/  ISETP.GE.AND P5, PT, R26, R16, PT ;  /* 0x000000101a00720c */ /* 0x000fe20003fa6270 */
[----:B------:R-:W-:Y:S01]  /*0ad0*/  @!P2 IMAD.WIDE.U32 R18, R48, c[0x0][0x1f8], R14 ;  /* 0x00007e003012aa25 */ /* 0x000fe200078e000e */
[----:B--2---:R0:W-:Y:S04]  /*0ae0*/  STS.U16 [R23], R0 ;  /* 0x0000000017007388 */ /* 0x0041e80000000400 */
[----:B---3--:R1:W-:Y:S04]  /*0af0*/  STS.U16 [R23+0x40], R20 ;  /* 0x0000401417007388 */ /* 0x0083e80000000400 */
[----:B----4-:R2:W-:Y:S01]  /*0b00*/  STS.U16 [R23+0x80], R58 ;  /* 0x0000803a17007388 */ /* 0x0105e20000000400 */
[----:B0-----:R-:W-:-:S03]  /*0b10*/  LEA R0, P1, R17, c[0x0][0x268], 0x1 ;  /* 0x00009a0011007a11 */ /* 0x001fc600078208ff */
[----:B------:R2:W-:Y:S01]  /*0b20*/  STS.U16 [R23+0xc0], R62 ;  /* 0x0000c03e17007388 */ /* 0x0005e20000000400 */
[----:B------:R-:W-:-:S06]  /*0b30*/  NOP ;  /* 0x0000000000007918 */ /* 0x000fcc0000000000 */
[----:B------:R2:W0:Y:S01]  /*0b40*/  LDS.64 R12, [R38.X8] ;  /* 0x00000000260c7984 */ /* 0x0004220000008a00 */
[----:B-1----:R-:W-:Y:S02]  /*0b50*/  IADD3 R20, P0, R22, R52, RZ ;  /* 0x0000003416147210 */ /* 0x002fe40007f1e0ff */
[----:B------:R-:W-:Y:S02]  /*0b60*/  LEA.HI.X R15, R17, c[0x0][0x26c], R50, 0x1, P1 ;  /* 0x00009b00110f7a11 */ /* 0x000fe400008f0c32 */
[----:B------:R-:W-:Y:S02]  /*0b70*/  IADD3.X R52, R21, R49, R53, P0, !PT ;  /* 0x0000003115347210 */ /* 0x000fe400007fe435 */
[C---:B------:R-:W-:Y:S02]  /*0b80*/  LEA R14, P1, R20.reuse, R0, 0x1 ;  /* 0x00000000140e7211 */ /* 0x040fe400078208ff */
[----:B------:R-:W-:Y:S01]  /*0b90*/  @!P2 IADD3 R0, P0, R31, R18, RZ ;  /* 0x000000121f00a210 */ /* 0x000fe20007f1e0ff */
[----:B-----5:R-:W-:Y:S01]  /*0ba0*/  FADD.FTZ R18, R51, R44 ;  /* 0x0000002c33127221 */ /* 0x020fe20000010000 */
[----:B------:R-:W-:-:S02]  /*0bb0*/  LEA.HI.X R15, R20, R15, R52, 0x1, P1 ;  /* 0x0000000f140f7211 */ /* 0x000fc400008f0c34 */
[----:B------:R-:W-:Y:S01]  /*0bc0*/  @!P2 IADD3.X R53, R29, R19, R49, P0, !PT ;  /* 0x000000131d35a210 */ /* 0x000fe200007fe431 */
[--C-:B------:R-:W-:Y:S01]  /*0bd0*/  HADD2.F32 R19, -RZ, R54.reuse.H0_H0 ;  /* 0x20000036ff137230 */ /* 0x100fe20000004100 */
[----:B------:R-:W-:Y:S01]  /*0be0*/  @!P2 LEA R52, P0, R0, c[0x0][0x268], 0x1 ;  /* 0x00009a000034aa11 */ /* 0x000fe200078008ff */
[----:B------:R-:W-:-:S03]  /*0bf0*/  HADD2.F32 R49, -RZ, R54.H1_H1 ;  /* 0x30000036ff317230 */ /* 0x000fc60000004100 */
[--C-:B------:R-:W-:Y:S01]  /*0c00*/  FADD.FTZ R20, R19, R44.reuse ;  /* 0x0000002c13147221 */ /* 0x100fe20000010000 */
[----:B------:R-:W-:Y:S01]  /*0c10*/  @!P2 LEA.HI.X R53, R0, c[0x0][0x26c], R53, 0x1, P0 ;  /* 0x00009b000035aa11 */ /* 0x000fe200000f0c35 */
[--C-:B------:R-:W-:Y:S01]  /*0c20*/  FADD.FTZ R19, R49, R44.reuse ;  /* 0x0000002c31137221 */ /* 0x100fe20000010000 */
[----:B------:R-:W-:Y:S01]  /*0c30*/  FSETP.GTU.FTZ.AND P0, PT, R18, 20, PT ;  /* 0x41a000001200780b */ /* 0x000fe20003f1c000 */
[----:B------:R-:W-:Y:S01]  /*0c40*/  FADD.FTZ R0, R55, R44 ;  /* 0x0000002c37007221 */ /* 0x000fe20000010000 */
[----:B------:R-:W-:Y:S02]  /*0c50*/  FSETP.GTU.FTZ.AND P6, PT, R20, 20, PT ;  /* 0x41a000001400780b */ /* 0x000fe40003fdc000 */
[----:B------:R-:W-:-:S11]  /*0c60*/  FSETP.GTU.FTZ.AND P1, PT, R19, 20, PT ;  /* 0x41a000001300780b */ /* 0x000fd60003f3c000 */
[----:B------:R-:W-:Y:S05]  /*0c70*/  @P6 BRA `(.L_x_7972) ;  /* 0x000001f000006947 */ /* 0x000fea0003800000 */
[----:B--2---:R-:W-:Y:S01]  /*0c80*/  FMUL.FTZ R20, R20, 1.4426950216293334961 ;  /* 0x3fb8aa3b14147820 */ /* 0x004fe20000410000 */
        /* <DEDUP_REMOVED lines=30> */
.L_x_7972:
[----:B--2---:R-:W-:Y:S05]  /*0e70*/  BSYNC B0 ;  /* 0x0000000000007941 */ /* 0x004fea0003800000 */
.L_x_7971:
[----:B------:R-:W-:Y:S01]  /*0e80*/  BSSY B0, `(.L_x_7973) ;  /* 0x0000026000007945 */ /* 0x000fe20003800000 */
[----:B------:R-:W-:Y:S02]  /*0e90*/  FSETP.GTU.FTZ.AND P6, PT, R0, 20, PT ;  /* 0x41a000000000780b */ /* 0x000fe40003fdc000 */
[----:B------:R-:W-:Y:S02]  /*0ea0*/  PRMT R54, RZ, 0x7610, R54 ;  /* 0x00007610ff367816 */ /* 0x000fe40000000036 */
[----:B------:R-:W-:Y:S02]  /*0eb0*/  PRMT R56, RZ, 0x7610, R56 ;  /* 0x00007610ff387816 */ /* 0x000fe40000000038 */
[----:B------:R-:W-:Y:S02]  /*0ec0*/  PRMT R58, RZ, 0x7610, R58 ;  /* 0x00007610ff3a7816 */ /* 0x000fe4000000003a */
[----:B------:R-:W-:Y:S01]  /*0ed0*/  PRMT R62, RZ, 0x7610, R62 ;  /* 0x00007610ff3e7816 */ /* 0x000fe2000000003e */
[----:B------:R-:W-:Y:S05]  /*0ee0*/  @P1 BRA `(.L_x_7974) ;  /* 0x000001f000001947 */ /* 0x000fea0003800000 */
[----:B------:R-:W-:Y:S01]  /*0ef0*/  FMUL.FTZ R19, R19, 1.4426950216293334961 ;  /* 0x3fb8aa3b13137820 */ /* 0x000fe20000410000 */
        /* <DEDUP_REMOVED lines=30> */
.L_x_7974:
[----:B------:R-:W-:Y:S05]  /*10e0*/  BSYNC B0 ;  /* 0x0000000000007941 */ /* 0x000fea0003800000 */
.L_x_7973:
        /* <DEDUP_REMOVED lines=33> */
.L_x_7976:
[----:B------:R-:W-:Y:S05]  /*1300*/  BSYNC B0 ;  /* 0x0000000000007941 */ /* 0x000fea0003800000 */
.L_x_7975:
        /* <DEDUP_REMOVED lines=33> */
.L_x_7978:
[----:B------:R-:W-:Y:S05]  /*1520*/  BSYNC B0 ;  /* 0x0000000000007941 */ /* 0x000fea0003800000 */
.L_x_7977:
[----:B------:R-:W-:Y:S06]  /*1530*/  BAR.SYNC.DEFER_BLOCKING 0x0 ;  /* 0x0000000000007b1d */ /* 0x000fec0000010000 */
[----:B------:R1:W2:Y:S04]  /*1540*/  @!P2 LDG.E.U16 R54, [R52.64] ;  /* 0x000000063436a981 */ /* 0x0002a8000c1e1500 */
[----:B------:R3:W4:Y:S04]  /*1550*/  @!P3 LDG.E.U16 R56, [R14.64] ;  /* 0x000000060e38b981 */ /* 0x000728000c1e1500 */
[----:B------:R3:W5:Y:S04]  /*1560*/  @!P4 LDG.E.U16 R58, [R14.64+0x40] ;  /* 0x000040060e3ac981 */ /* 0x000768000c1e1500 */
[----:B------:R3:W5:Y:S01]  /*1570*/  @!P5 LDG.E.U16 R62, [R14.64+0x80] ;  /* 0x000080060e3ed981 */ /* 0x000762000c1e1500 */
[----:B------:R-:W-:Y:S01]  /*1580*/  IMAD R66, R43, c[0x0][0x200], RZ ;  /* 0x000080002b427a24 */ /* 0x000fe200078e02ff */
[----:B------:R-:W-:Y:S01]  /*1590*/  @!P2 MOV R67, R5 ;  /* 0x000000050043a202 */ /* 0x000fe20000000f00 */
[----:B------:R-:W-:-:S04]  /*15a0*/  IMAD.WIDE.U32 R64, R45, c[0x0][0x200], RZ ;  /* 0x000080002d407a25 */ /* 0x000fc800078e00ff */
[----:B------:R-:W-:Y:S01]  /*15b0*/  IMAD R49, R45, c[0x0][0x204], R66 ;  /* 0x000081002d317a24 */ /* 0x000fe200078e0242 */
[----:B------:R-:W-:-:S04]  /*15c0*/  @!P2 MOV R66, R4 ;  /* 0x000000040042a202 */ /* 0x000fc80000000f00 */
[----:B------:R-:W-:Y:S01]  /*15d0*/  IADD3 R65, R65, R49, RZ ;  /* 0x0000003141417210 */ /* 0x000fe20007ffe0ff */
[----:B------:R-:W-:-:S04]  /*15e0*/  @!P2 IMAD.WIDE.U32 R66, R45, c[0x0][0x200], R66 ;  /* 0x000080002d42aa25 */ /* 0x000fc800078e0042 */
[----:B-1----:R-:W-:Y:S01]  /*15f0*/  IMAD.WIDE.U32 R52, R48, c[0x0][0x208], R64 ;  /* 0x0000820030347a25 */ /* 0x002fe200078e0040 */
[----:B------:R-:W-:-:S03]  /*1600*/  @!P2 IADD3 R67, R49, R67, RZ ;  /* 0x000000433143a210 */ /* 0x000fc60007ffe0ff */
[----:B------:R-:W-:Y:S02]  /*1610*/  IMAD R49, R47, c[0x0][0x208], RZ ;  /* 0x000082002f317a24 */ /* 0x000fe400078e02ff */
[----:B---3--:R-:W-:-:S04]  /*1620*/  @!P2 IMAD.WIDE.U32 R14, R48, c[0x0][0x208], R66 ;  /* 0x00008200300eaa25 */ /* 0x008fc800078e0042 */
[----:B------:R-:W-:Y:S01]  /*1630*/  IMAD R66, R48, c[0x0][0x20c], R49 ;  /* 0x0000830030427a24 */ /* 0x000fe200078e0231 */
[----:B------:R-:W-:Y:S02]  /*1640*/  IADD3 R49, P1, R22, R52, RZ ;  /* 0x0000003416317210 */ /* 0x000fe40007f3e0ff */
[----:B------:R-:W-:Y:S02]  /*1650*/  @!P2 IADD3 R51, P0, R31, R14, RZ ;  /* 0x0000000e1f33a210 */ /* 0x000fe40007f1e0ff */
[----:B------:R-:W-:Y:S02]  /*1660*/  LEA R52, P6, R17, c[0x0][0x258], 0x1 ;  /* 0x0000960011347a11 */ /* 0x000fe400078c08ff */
[----:B------:R-:W-:Y:S02]  /*1670*/  IADD3.X R64, R21, R66, R53, P1, !PT ;  /* 0x0000004215407210 */ /* 0x000fe40000ffe435 */
[----:B------:R-:W-:Y:S02]  /*1680*/  @!P2 IADD3.X R66, R29, R15, R66, P0, !PT ;  /* 0x0000000f1d42a210 */ /* 0x000fe400007fe442 */
[----:B------:R-:W-:-:S02]  /*1690*/  LEA.HI.X R15, R17, c[0x0][0x25c], R50, 0x1, P6 ;  /* 0x00009700110f7a11 */ /* 0x000fc400030f0c32 */
[----:B------:R-:W-:Y:S02]  /*16a0*/  LEA R52, P1, R49, R52, 0x1 ;  /* 0x0000003431347211 */ /* 0x000fe400078208ff */
[----:B------:R-:W-:Y:S02]  /*16b0*/  @!P2 LEA R14, P0, R51, c[0x0][0x258], 0x1 ;  /* 0x00009600330eaa11 */ /* 0x000fe400078008ff */
[----:B------:R-:W-:Y:S02]  /*16c0*/  LEA.HI.X R53, R49, R15, R64, 0x1, P1 ;  /* 0x0000000f31357211 */ /* 0x000fe400008f0c40 */
[----:B------:R-:W-:Y:S02]  /*16d0*/  @!P2 LEA.HI.X R15, R51, c[0x0][0x25c], R66, 0x1, P0 ;  /* 0x00009700330faa11 */ /* 0x000fe400000f0c42 */
[----:B------:R-:W-:Y:S02]  /*16e0*/  PRMT R64, RZ, 0x7610, R64 ;  /* 0x00007610ff407816 */ /* 0x000fe40000000040 */
[----:B------:R-:W-:-:S02]  /*16f0*/  PRMT R66, RZ, 0x7610, R66 ;  /* 0x00007610ff427816 */ /* 0x000fc40000000042 */
[----:B------:R-:W-:Y:S01]  /*1700*/  PRMT R68, RZ, 0x7610, R68 ;  /* 0x00007610ff447816 */ /* 0x000fe20000000044 */
[----:B--2---:R1:W-:Y:S04]  /*1710*/  STS.U16 [R23], R54 ;  /* 0x0000003617007388 */ /* 0x0043e80000000400 */
[----:B----4-:R-:W-:Y:S04]  /*1720*/  STS.U16 [R23+0x40], R56 ;  /* 0x0000403817007388 */ /* 0x010fe80000000400 */
[----:B-----5:R-:W-:Y:S04]  /*1730*/  STS.U16 [R23+0x80], R58 ;  /* 0x0000803a17007388 */ /* 0x020fe80000000400 */
[----:B------:R-:W-:Y:S01]  /*1740*/  STS.U16 [R23+0xc0], R62 ;  /* 0x0000c03e17007388 */ /* 0x000fe20000000400 */
[----:B------:R-:W-:-:S06]  /*1750*/  NOP ;  /* 0x0000000000007918 */ /* 0x000fcc0000000000 */
[----:B------:R-:W2:Y:S04]  /*1760*/  LDS.64 R70, [R38.X8] ;  /* 0x0000000026467984 */ /* 0x000ea80000008a00 */
[----:B------:R-:W-:Y:S01]  /*1770*/  BAR.SYNC.DEFER_BLOCKING 0x0 ;  /* 0x0000000000007b1d */ /* 0x000fe20000010000 */
[----:B-1----:R-:W-:-:S05]  /*1780*/  PRMT R54, RZ, 0x7610, R54 ;  /* 0x00007610ff367816 */ /* 0x002fca0000000036 */
[----:B------:R-:W3:Y:S04]  /*1790*/  @!P2 LDG.E.U16 R64, [R14.64] ;  /* 0x000000060e40a981 */ /* 0x000ee8000c1e1500 */
[----:B------:R1:W4:Y:S04]  /*17a0*/  @!P3 LDG.E.U16 R66, [R52.64] ;  /* 0x000000063442b981 */ /* 0x000328000c1e1500 */
[----:B------:R1:W5:Y:S04]  /*17b0*/  @!P4 LDG.E.U16 R68, [R52.64+0x40] ;  /* 0x000040063444c981 */ /* 0x000368000c1e1500 */
[----:B------:R1:W5:Y:S01]  /*17c0*/  @!P5 LDG.E.U16 R54, [R52.64+0x80] ;  /* 0x000080063436d981 */ /* 0x000362000c1e1500 */
[--C-:B--2---:R-:W-:Y:S01]  /*17d0*/  HADD2.F32 R56, -RZ, R71.reuse.H0_H0 ;  /* 0x20000047ff387230 */ /* 0x104fe20000004100 */
[----:B------:R-:W-:Y:S01]  /*17e0*/  ISETP.NE.AND P1, PT, R39, RZ, PT ;  /* 0x000000ff2700720c */ /* 0x000fe20003f25270 */
[----:B------:R-:W-:Y:S01]  /*17f0*/  HADD2.F32 R57, -RZ, R71.H1_H1 ;  /* 0x30000047ff397230 */ /* 0x000fe20000004100 */
[----:B------:R-:W-:Y:S01]  /*1800*/  BSSY B0, `(.L_x_7979) ;  /* 0x000005e000007945 */ /* 0x000fe20003800000 */
[----:B------:R-:W-:-:S02]  /*1810*/  HADD2.F32 R49, -RZ, R70.H1_H1 ;  /* 0x30000046ff317230 */ /* 0x000fc40000004100 */
[----:B------:R-:W-:Y:S02]  /*1820*/  HADD2.F32 R51, -RZ, R70.H0_H0 ;  /* 0x20000046ff337230 */ /* 0x000fe40000004100 */
[----:B0-----:R-:W-:Y:S01]  /*1830*/  HADD2.F32 R65, -RZ, R13.H0_H0 ;  /* 0x2000000dff417230 */ /* 0x001fe20000004100 */
[----:B-1----:R-:W-:Y:S01]  /*1840*/  FMUL.FTZ R52, R56, -1.4426950216293334961 ;  /* 0xbfb8aa3b38347820 */ /* 0x002fe20000410000 */
[--C-:B------:R-:W-:Y:S01]  /*1850*/  HADD2.F32 R70, -RZ, R12.reuse.H0_H0 ;  /* 0x2000000cff467230 */ /* 0x100fe20000004100 */
[----:B------:R-:W-:Y:S01]  /*1860*/  FMUL.FTZ R53, R57, -1.4426950216293334961 ;  /* 0xbfb8aa3b39357820 */ /* 0x000fe20000410000 */
[----:B------:R-:W-:Y:S01]  /*1870*/  HADD2.F32 R69, -RZ, R12.H1_H1 ;  /* 0x3000000cff457230 */ /* 0x000fe20000004100 */
[----:B------:R-:W-:Y:S02]  /*1880*/  FMUL.FTZ R58, R49, -1.4426950216293334961 ;  /* 0xbfb8aa3b313a7820 */ /* 0x000fe40000410000 */
[----:B------:R-:W0:Y:S01]  /*1890*/  MUFU.EX2 R52, R52 ;  /* 0x0000003400347308 */ /* 0x000e220000000800 */
[----:B------:R-:W-:-:S07]  /*18a0*/  FMUL.FTZ R55, R51, -1.4426950216293334961 ;  /* 0xbfb8aa3b33377820 */ /* 0x000fce0000410000 */
[----:B------:R-:W1:Y:S08]  /*18b0*/  MUFU.EX2 R53, R53 ;  /* 0x0000003500357308 */ /* 0x000e700000000800 */
[----:B------:R-:W-:Y:S01]  /*18c0*/  MUFU.EX2 R58, R58 ;  /* 0x0000003a003a7308 */ /* 0x000fe20000000800 */
[----:B0-----:R-:W-:-:S07]  /*18d0*/  FADD.FTZ R67, R52, 1 ;  /* 0x3f80000034437421 */ /* 0x001fce0000010000 */
[----:B------:R-:W0:Y:S01]  /*18e0*/  MUFU.EX2 R55, R55 ;  /* 0x0000003700377308 */ /* 0x000e220000000800 */
[----:B-1----:R-:W-:-:S07]  /*18f0*/  FADD.FTZ R72, R53, 1 ;  /* 0x3f80000035487421 */ /* 0x002fce0000010000 */
[----:B------:R-:W-:Y:S08]  /*1900*/  MUFU.RCP R67, R67 ;  /* 0x0000004300437308 */ /* 0x000ff00000001000 */
[----:B------:R-:W1:Y:S01]  /*1910*/  MUFU.RCP R72, R72 ;  /* 0x0000004800487308 */ /* 0x000e620000001000 */
[----:B0-----:R-:W-:Y:S02]  /*1920*/  FADD.FTZ R55, R55, 1 ;  /* 0x3f80000037377421 */ /* 0x001fe40000010000 */
[----:B-1----:R-:W-:Y:S01]  /*1930*/  FADD.FTZ R52, -R72, 1 ;  /* 0x3f80000048347421 */ /* 0x002fe20000010100 */
[----:B---3--:R0:W-:Y:S04]  /*1940*/  STS.U16 [R23], R64 ;  /* 0x0000004017007388 */ /* 0x0081e80000000400 */
[----:B----4-:R1:W-:Y:S04]  /*1950*/  STS.U16 [R23+0x40], R66 ;  /* 0x0000404217007388 */ /* 0x0103e80000000400 */
[----:B-----5:R2:W-:Y:S01]  /*1960*/  STS.U16 [R23+0x80], R68 ;  /* 0x0000804417007388 */ /* 0x0205e20000000400 */
[----:B0-----:R-:W0:Y:S03]  /*1970*/  MUFU.RCP R64, R55 ;  /* 0x0000003700407308 */ /* 0x001e260000001000 */
[----:B------:R3:W-:Y:S01]  /*1980*/  STS.U16 [R23+0xc0], R54 ;  /* 0x0000c03617007388 */ /* 0x0007e20000000400 */
[----:B------:R-:W-:-:S06]  /*1990*/  NOP ;  /* 0x0000000000007918 */ /* 0x000fcc0000000000 */
[----:B------:R-:W4:Y:S01]  /*19a0*/  LDS.64 R14, [R38.X8] ;  /* 0x00000000260e7984 */ /* 0x000f220000008a00 */
[----:B-1----:R-:W-:Y:S01]  /*19b0*/  FADD.FTZ R66, R58, 1 ;  /* 0x3f8000003a427421 */ /* 0x002fe20000010000 */
[----:B--2---:R-:W-:Y:S01]  /*19c0*/  HADD2.F32 R68, -RZ, R13.H1_H1 ;  /* 0x3000000dff447230 */ /* 0x004fe20000004100 */
[----:B------:R-:W-:Y:S02]  /*19d0*/  FADD.FTZ R13, -R67, 1 ;  /* 0x3f800000430d7421 */ /* 0x000fe40000010100 */
[----:B---3--:R-:W-:Y:S02]  /*19e0*/  FFMA.FTZ R54, R57, R52, 1 ;  /* 0x3f80000039367423 */ /* 0x008fe40000010034 */
[----:B------:R-:W1:Y:S01]  /*19f0*/  MUFU.RCP R66, R66 ;  /* 0x0000004200427308 */ /* 0x000e620000001000 */
[----:B------:R-:W-:Y:S02]  /*1a00*/  FFMA.FTZ R53, R56, R13, 1 ;  /* 0x3f80000038357423 */ /* 0x000fe4000001000d */
[----:B0-----:R-:W-:-:S04]  /*1a10*/  FADD.FTZ R12, -R64, 1 ;  /* 0x3f800000400c7421 */ /* 0x001fc80000010100 */
[----:B------:R-:W-:Y:S01]  /*1a20*/  FFMA.FTZ R12, R51, R12, 1 ;  /* 0x3f800000330c7423 */ /* 0x000fe2000001000c */
[--C-:B----4-:R-:W-:Y:S02]  /*1a30*/  HADD2.F32 R63, -RZ, R14.reuse.H0_H0 ;  /* 0x2000000eff3f7230 */ /* 0x110fe40000004100 */
[----:B------:R-:W-:Y:S01]  /*1a40*/  HADD2.F32 R62, -RZ, R14.H1_H1 ;  /* 0x3000000eff3e7230 */ /* 0x000fe20000004100 */
[----:B-1----:R-:W-:Y:S01]  /*1a50*/  FADD.FTZ R14, -R66, 1 ;  /* 0x3f800000420e7421 */ /* 0x002fe20000010100 */
[--C-:B------:R-:W-:Y:S01]  /*1a60*/  HADD2.F32 R58, -RZ, R15.reuse.H0_H0 ;  /* 0x2000000fff3a7230 */ /* 0x100fe20000004100 */
[----:B------:R-:W-:Y:S01]  /*1a70*/  FMUL.FTZ R13, R70, R63 ;  /* 0x0000003f460d7220 */ /* 0x000fe20000410000 */
[----:B------:R-:W-:Y:S01]  /*1a80*/  HADD2.F32 R59, -RZ, R15.H1_H1 ;  /* 0x3000000fff3b7230 */ /* 0x000fe20000004100 */
        /* <DEDUP_REMOVED lines=24> */
[----:B0-----:R-:W-:-:S03]  /*1c10*/  IMAD R55, R45, c[0x0][0x2ec], R52 ;  /* 0x0000bb002d377a24 */ /* 0x001fc600078e0234 */
[----:B------:R-:W-:Y:S02]  /*1c20*/  LDS.U16 R75, [R23+0x80] ;  /* 0x00008000174b7984 */ /* 0x000fe40000000400 */
[----:B------:R-:W-:Y:S02]  /*1c30*/  IADD3 R13, R13, R55, RZ ;  /* 0x000000370d0d7210 */ /* 0x000fe40007ffe0ff */
        /* <DEDUP_REMOVED lines=26> */
.L_x_7980:
[----:B------:R-:W-:Y:S05]  /*1de0*/  BSYNC B0 ;  /* 0x0000000000007941 */ /* 0x000fea0003800000 */
.L_x_7979:
[----:B------:R1:W-:Y:S01]  /*1df0*/  @!P3 STG.E.U16 [R14.64+0x40], R75 ;  /* 0x0000404b0e00b986 */ /* 0x0003e2000c101506 */
[----:B------:R-:W-:Y:S02]  /*1e00*/  FMUL.FTZ R64, R51, R64 ;  /* 0x0000004033407220 */ /* 0x000fe40000410000 */
[----:B------:R-:W-:Y:S01]  /*1e10*/  FMUL.FTZ R66, R49, R66 ;  /* 0x0000004231427220 */ /* 0x000fe20000410000 */
[----:B------:R1:W-:Y:S01]  /*1e20*/  @!P2 STG.E.U16 [R14.64], R73 ;  /* 0x000000490e00a986 */ /* 0x0003e2000c101506 */
[----:B------:R-:W-:Y:S02]  /*1e30*/  FMUL.FTZ R56, R56, R67 ;  /* 0x0000004338387220 */ /* 0x000fe40000410000 */
[----:B------:R-:W-:Y:S01]  /*1e40*/  FMUL.FTZ R57, R57, R72 ;  /* 0x0000004839397220 */ /* 0x000fe20000410000 */
[----:B------:R1:W-:Y:S01]  /*1e50*/  @!P0 STG.E.U16 [R14.64+0x80], R77 ;  /* 0x0000804d0e008986 */ /* 0x0003e2000c101506 */
[----:B------:R-:W-:Y:S01]  /*1e60*/  ISETP.NE.U32.AND P0, PT, RZ, c[0x0][0x270], PT ;  /* 0x00009c00ff007a0c */ /* 0x000fe20003f05070 */
[----:B------:R-:W-:-:S02]  /*1e70*/  FMUL.FTZ R49, R70, R64 ;  /* 0x0000004046317220 */ /* 0x000fc40000410000 */
[----:B------:R-:W-:Y:S01]  /*1e80*/  FMUL.FTZ R51, R69, R66 ;  /* 0x0000004245337220 */ /* 0x000fe20000410000 */
[----:B------:R-:W-:Y:S01]  /*1e90*/  ISETP.NE.AND.EX P0, PT, RZ, c[0x0][0x274], PT, P0 ;  /* 0x00009d00ff007a0c */ /* 0x000fe20003f05300 */
[----:B------:R-:W-:Y:S02]  /*1ea0*/  FMUL.FTZ R53, R65, R56 ;  /* 0x0000003841357220 */ /* 0x000fe40000410000 */
[----:B0-----:R-:W-:-:S10]  /*1eb0*/  FMUL.FTZ R55, R68, R57 ;  /* 0x0000003944377220 */ /* 0x001fd40000410000 */
        /* <DEDUP_REMOVED lines=8> */
[----:B------:R-:W-:Y:S02]  /*1f40*/  IMAD R54, R43, c[0x0][0x210], RZ ;  /* 0x000084002b367a24 */ /* 0x000fe400078e02ff */
[----:B------:R-:W-:Y:S01]  /*1f50*/  IMAD.WIDE.U32 R14, R45, c[0x0][0x210], RZ ;  /* 0x000084002d0e7a25 */ /* 0x000fe200078e00ff */
[----:B------:R-:W-:-:S02]  /*1f60*/  F2FP.PACK_AB R69, R57, R56 ;  /* 0x000000383945723e */ /* 0x000fc400000000ff */
[----:B------:R-:W-:Y:S01]  /*1f70*/  LEA R56, P0, R17, c[0x0][0x270], 0x1 ;  /* 0x00009c0011387a11 */ /* 0x000fe200078008ff */
[----:B------:R-:W-:-:S03]  /*1f80*/  IMAD R57, R47, c[0x0][0x218], RZ ;  /* 0x000086002f397a24 */ /* 0x000fc600078e02ff */
[----:B------:R-:W-:Y:S01]  /*1f90*/  LEA.HI.X R17, R17, c[0x0][0x274], R50, 0x1, P0 ;  /* 0x00009d0011117a11 */ /* 0x000fe200000f0c32 */
[----:B------:R-:W-:Y:S01]  /*1fa0*/  IMAD R57, R48, c[0x0][0x21c], R57 ;  /* 0x0000870030397a24 */ /* 0x000fe200078e0239 */
        /* <DEDUP_REMOVED lines=32> */
.L_x_7983:
[----:B------:R-:W-:Y:S05]  /*21b0*/  BSYNC B0 ;  /* 0x0000000000007941 */ /* 0x000fea0003800000 */
.L_x_7982:
[----:B------:R1:W-:Y:S04]  /*21c0*/  @!P0 STG.E.U16 [R56.64], R63 ;  /* 0x0000003f38008986 */ /* 0x0003e8000c101506 */
[----:B------:R1:W-:Y:S04]  /*21d0*/  @!P2 STG.E.U16 [R56.64+0x40], R65 ;  /* 0x000040413800a986 */ /* 0x0003e8000c101506 */
[----:B------:R1:W-:Y:S02]  /*21e0*/  @!P3 STG.E.U16 [R56.64+0x80], R67 ;  /* 0x000080433800b986 */ /* 0x0003e4000c101506 */
.L_x_7981:
[--C-:B-1----:R-:W-:Y:S01]  /*21f0*/  HADD2.F32 R14, -RZ, R60.reuse.H0_H0 ;  /* 0x2000003cff0e7230 */ /* 0x102fe20000004100 */
[----:B------:R-:W-:Y:S01]  /*2200*/  BAR.SYNC.DEFER_BLOCKING 0x0 ;  /* 0x0000000000007b1d */ /* 0x000fe20000010000 */
[----:B------:R-:W-:Y:S01]  /*2210*/  HADD2.F32 R15, -RZ, R60.H1_H1 ;  /* 0x3000003cff0f7230 */ /* 0x000fe20000004100 */
[----:B------:R-:W-:Y:S01]  /*2220*/  HFMA2.MMA R50, -RZ, RZ, 0, 0 ;  /* 0x00000000ff327435 */ /* 0x000fe200000001ff */
[--C-:B0-----:R-:W-:Y:S01]  /*2230*/  HADD2.F32 R16, -RZ, R61.reuse.H0_H0 ;  /* 0x2000003dff107230 */ /* 0x101fe20000004100 */
[C---:B------:R-:W-:Y:S01]  /*2240*/  FFMA.FTZ R14, R49.reuse, R14, R42 ;  /* 0x0000000e310e7223 */ /* 0x040fe2000001002a */
[----:B------:R-:W-:Y:S01]  /*2250*/  HADD2.F32 R42, -RZ, R61.H1_H1 ;  /* 0x3000003dff2a7230 */ /* 0x000fe20000004100 */
[----:B------:R-:W-:Y:S01]  /*2260*/  HFMA2.MMA R59, -RZ, RZ, 0, 0 ;  /* 0x00000000ff3b7435 */ /* 0x000fe200000001ff */
        /* <DEDUP_REMOVED lines=9> */
[----:B------:R-:W-:Y:S02]  /*2300*/  FMUL.FTZ R65, R55, R46 ;  /* 0x0000002e37417220 */ /* 0x000fe40000410000 */
[----:B------:R-:W-:-:S06]  /*2310*/  IMAD.MOV.U32 R52, RZ, RZ, RZ ;  /* 0x000000ffff347224 */ /* 0x000fcc00078e00ff */
[----:B------:R-:W-:Y:S05]  /*2320*/  @!P0 BRA `(.L_x_7984) ;  /* 0x000010e000008947 */ /* 0x000fea0003800000 */
[C---:B------:R-:W-:Y:S01]  /*2330*/  IMAD R69, R47.reuse, c[0x0][0x1b8], RZ ;  /* 0x00006e002f457a24 */ /* 0x040fe200078e02ff */
[----:B------:R-:W-:Y:S01]  /*2340*/  IADD3 R52, R32, -0x2, RZ ;  /* 0xfffffffe20347810 */ /* 0x000fe20007ffe0ff */
[----:B------:R-:W-:Y:S01]  /*2350*/  IMAD.WIDE.U32 R14, R48, c[0x0][0x1b8], RZ ;  /* 0x00006e00300e7a25 */ /* 0x000fe200078e00ff */
[----:B------:R-:W-:Y:S01]  /*2360*/  IADD3 R50, R32, -0x1, RZ ;  /* 0xffffffff20327810 */ /* 0x000fe20007ffe0ff */
[----:B------:R-:W-:Y:S01]  /*2370*/  UMOV UR4, URZ ;  /* 0x0000003f00047c82 */ /* 0x000fe20008000000 */
[----:B------:R-:W-:Y:S01]  /*2380*/  MOV R68, RZ ;  /* 0x000000ff00447202 */ /* 0x000fe20000000f00 */
[----:B------:R-:W-:Y:S01]  /*2390*/  IMAD R71, R48, c[0x0][0x1bc], R69 ;  /* 0x00006f0030477a24 */ /* 0x000fe200078e0245 */
[----:B------:R-:W-:Y:S01]  /*23a0*/  LEA R64, P3, R14, c[0x0][0x230], 0x2 ;  /* 0x00008c000e407a11 */ /* 0x000fe200078610ff */
[C---:B------:R-:W-:Y:S02]  /*23b0*/  IMAD R57, R47.reuse, c[0x0][0x180], RZ ;  /* 0x000060002f397a24 */ /* 0x040fe400078e02ff */
[----:B------:R-:W-:Y:S01]  /*23c0*/  IMAD R73, R52, c[0x0][0x16c], RZ ;  /* 0x00005b0034497a24 */ /* 0x000fe200078e02ff */
[----:B------:R-:W-:Y:S01]  /*23d0*/  LEA.HI R52, R50, R50, RZ, 0x1 ;  /* 0x0000003232347211 */ /* 0x000fe200078f08ff */
[----:B------:R-:W-:Y:S01]  /*23e0*/  IMAD R59, R47, c[0x0][0x198], RZ ;  /* 0x000066002f3b7a24 */ /* 0x000fe200078e02ff */
[----:B------:R-:W-:Y:S01]  /*23f0*/  IADD3 R71, R15, R71, RZ ;  /* 0x000000470f477210 */ /* 0x000fe20007ffe0ff */
[----:B------:R-:W-:Y:S01]  /*2400*/  IMAD.WIDE.U32 R66, R48, c[0x0][0x180], RZ ;  /* 0x0000600030427a25 */ /* 0x000fe200078e00ff */
[----:B------:R-:W-:-:S02]  /*2410*/  LOP3.LUT R15, R52, 0xfffffe, RZ, 0xc0, !PT ;  /* 0x00fffffe340f7812 */ /* 0x000fc400078ec0ff */
[----:B------:R-:W-:Y:S01]  /*2420*/  LEA.HI.X R71, R14, c[0x0][0x234], R71, 0x2, P3 ;  /* 0x00008d000e477a11 */ /* 0x000fe200018f1447 */
[----:B------:R-:W-:Y:S01]  /*2430*/  IMAD R57, R48, c[0x0][0x184], R57 ;  /* 0x0000610030397a24 */ /* 0x000fe200078e0239 */
[----:B------:R-:W-:Y:S01]  /*2440*/  LEA R58, P0, R66, c[0x0][0x220], 0x2 ;  /* 0x00008800423a7a11 */ /* 0x000fe200078010ff */
[----:B------:R-:W-:Y:S01]  /*2450*/  IMAD.WIDE.U32 R16, R48, c[0x0][0x198], RZ ;  /* 0x0000660030107a25 */ /* 0x000fe200078e00ff */
[----:B------:R-:W-:Y:S02]  /*2460*/  IADD3 R15, R50, -R15, RZ ;  /* 0x8000000f320f7210 */ /* 0x000fe40007ffe0ff */
[----:B------:R-:W-:Y:S01]  /*2470*/  IADD3 R67, R67, R57, RZ ;  /* 0x0000003943437210 */ /* 0x000fe20007ffe0ff */
[----:B------:R-:W-:Y:S01]  /*2480*/  IMAD R59, R48, c[0x0][0x19c], R59 ;  /* 0x00006700303b7a24 */ /* 0x000fe200078e023b */
[----:B------:R-:W-:Y:S01]  /*2490*/  LEA R62, P2, R16, c[0x0][0x228], 0x2 ;  /* 0x00008a00103e7a11 */ /* 0x000fe200078410ff */
[----:B------:R-:W-:Y:S01]  /*24a0*/  IMAD.WIDE R72, R73, 0x8, R10 ;  /* 0x0000000849487825 */ /* 0x000fe200078e020a */
[----:B------:R-:W-:-:S02]  /*24b0*/  LEA.HI.X R67, R66, c[0x0][0x224], R67, 0x2, P0 ;  /* 0x0000890042437a11 */ /* 0x000fc400000f1443 */
[----:B------:R-:W-:Y:S01]  /*24c0*/  IADD3 R69, R17, R59, RZ ;  /* 0x0000003b11457210 */ /* 0x000fe20007ffe0ff */
[----:B------:R-:W-:Y:S01]  /*24d0*/  IMAD.MOV.U32 R92, RZ, RZ, RZ ;  /* 0x000000ffff5c7224 */ /* 0x000fe200078e00ff */
[----:B------:R-:W-:Y:S01]  /*24e0*/  MOV R66, R72 ;  /* 0x0000004800427202 */ /* 0x000fe20000000f00 */
[----:B------:R-:W-:Y:S01]  /*24f0*/  IMAD.SHL.U32 R70, R15, 0x100, RZ ;  /* 0x000001000f467824 */ /* 0x000fe200078e00ff */
[----:B------:R-:W-:Y:S02]  /*2500*/  LEA.HI.X R69, R16, c[0x0][0x22c], R69, 0x2, P2 ;  /* 0x00008b0010457a11 */ /* 0x000fe400010f1445 */
[----:B------:R-:W-:Y:S02]  /*2510*/  MOV R50, RZ ;  /* 0x000000ff00327202 */ /* 0x000fe40000000f00 */
[----:B------:R-:W-:Y:S02]  /*2520*/  MOV R57, RZ ;  /* 0x000000ff00397202 */ /* 0x000fe40000000f00 */
[----:B------:R-:W-:-:S02]  /*2530*/  MOV R59, RZ ;  /* 0x000000ff003b7202 */ /* 0x000fc40000000f00 */
[----:B------:R-:W-:Y:S02]  /*2540*/  MOV R52, RZ ;  /* 0x000000ff00347202 */ /* 0x000fe40000000f00 */
.L_x_7989:
[----:B------:R-:W-:Y:S02]  /*2550*/  MOV R14, R58 ;  /* 0x0000003a000e7202 */ /* 0x000fe40000000f00 */
[----:B------:R-:W-:-:S05]  /*2560*/  MOV R15, R67 ;  /* 0x00000043000f7202 */ /* 0x000fca0000000f00 */
[----:B------:R0:W2:Y:S01]  /*2570*/  LDG.E R72, [R14.64] ;  /* 0x000000060e487981 */ /* 0x0000a2000c1e1900 */
[----:B------:R-:W-:Y:S01]  /*2580*/  IMAD.MOV.U32 R17, RZ, RZ, R69 ;  /* 0x000000ffff117224 */ /* 0x000fe200078e0045 */
        /* <DEDUP_REMOVED lines=21> */
[C---:B------:R-:W-:Y:S02]  /*26e0*/  FMUL.FTZ R78, R75.reuse, R0 ;  /* 0x000000004b4e7220 */ /* 0x040fe40000410000 */
        /* <DEDUP_REMOVED lines=20> */
[----:B-123--:R-:W-:Y:S02]  /*2830*/  ISETP.NE.AND P0, PT, R32, c[0x0][0x174], PT ;  /* 0x00005d0020007a0c */ /* 0x00efe40003f05270 */
[----:B----4-:R-:W-:-:S11]  /*2840*/  MOV R93, 0x3f800000 ;  /* 0x3f800000005d7802 */ /* 0x010fd60000000f00 */
[----:B------:R-:W-:-:S04]  /*2850*/  @P0 LEA.HI R16, R32, R32, RZ, 0x1 ;  /* 0x0000002020100211 */ /* 0x000fc800078f08ff */
[----:B------:R-:W-:-:S04]  /*2860*/  @P0 LOP3.LUT R17, R16, 0x3ffffe, RZ, 0xc0, !PT ;  /* 0x003ffffe10110812 */ /* 0x000fc800078ec0ff */
[----:B------:R-:W-:-:S05]  /*2870*/  @P0 IADD3 R17, -R17, R32, RZ ;  /* 0x0000002011110210 */ /* 0x000fca0007ffe1ff */
[----:B------:R-:W-:-:S05]  /*2880*/  @P0 IMAD R17, R17, 0x400, R68 ;  /* 0x0000040011110824 */ /* 0x000fca00078e0244 */
[----:B------:R0:W1:Y:S02]  /*2890*/  @P0 LDS R93, [R17+0x348] ;  /* 0x00034800115d0984 */ /* 0x0000640000000800 */
.L_x_7986:
[----:B-123--:R-:W-:Y:S05]  /*28a0*/  BSYNC B0 ;  /* 0x0000000000007941 */ /* 0x00efea0003800000 */
.L_x_7985:
        /* <DEDUP_REMOVED lines=47> */
[----:B------:R-:W-:Y:S01]  /*2ba0*/  HFMA2.MMA R17, -RZ, RZ, 0, 0 ;  /* 0x00000000ff117435 */ /* 0x000fe200000001ff */
[----:B---3--:R-:W-:Y:S01]  /*2bb0*/  @P4 FMUL.FTZ R95, R95, R16 ;  /* 0x000000105f5f4220 */ /* 0x008fe20000410000 */
[----:B------:R-:W2:Y:S01]  /*2bc0*/  SHFL.UP PT, R97, R94, 0x8, RZ ;  /* 0x050000005e617989 */ /* 0x000ea200000e00ff */
[----:B------:R-:W-:Y:S02]  /*2bd0*/  MOV R16, 0x3f800000 ;  /* 0x3f80000000107802 */ /* 0x000fe40000000f00 */
[C---:B------:R-:W-:Y:S01]  /*2be0*/  ISETP.GE.AND P4, PT, R38.reuse, 0x8, PT ;  /* 0x000000082600780c */ /* 0x040fe20003f86270 */
[----:B------:R-:W3:Y:S06]  /*2bf0*/  SHFL.UP PT, R96, R95, 0x8, RZ ;  /* 0x050000005f607989 */ /* 0x000eec00000e00ff */
[----:B------:R-:W-:Y:S01]  /*2c00*/  @P0 LDS.64 R16, [UR4+0xbc8] ;  /* 0x000bc804ff100984 */ /* 0x000fe20008000a00 */
        /* <DEDUP_REMOVED lines=15> */
[----:B---3--:R-:W-:-:S03]  /*2d00*/  @P0 FMUL.FTZ R95, R95, R96 ;  /* 0x000000605f5f0220 */ /* 0x008fc60000410000 */
[----:B------:R-:W0:Y:S01]  /*2d10*/  SHFL.IDX PT, R97, R17, RZ, 0x1f ;  /* 0x00001fff11617589 */ /* 0x000e2200000e0000 */
[----:B------:R-:W-:-:S03]  /*2d20*/  ISETP.GT.AND P0, PT, R38, 0x1e, PT ;  /* 0x0000001e2600780c */ /* 0x000fc60003f04270 */
        /* <DEDUP_REMOVED lines=12> */
[----:B------:R-:W-:Y:S02]  /*2df0*/  FMUL.FTZ R95, R72, R93 ;  /* 0x0000005d485f7220 */ /* 0x000fe40000410000 */
        /* <DEDUP_REMOVED lines=19> */
[----:B------:R-:W-:Y:S02]  /*2f30*/  FFMA.FTZ R14, R90, R94, R87 ;  /* 0x0000005e5a0e7223 */ /* 0x000fe40000010057 */
[C---:B--2---:R-:W-:Y:S01]  /*2f40*/  FFMA.FTZ R17, R91.reuse, R17, R88 ;  /* 0x000000115b117223 */ /* 0x044fe20000010058 */
[----:B------:R-:W0:Y:S01]  /*2f50*/  SHFL.DOWN PT, R96, R15, 0x1, 0x1f ;  /* 0x08201f000f607f89 */ /* 0x000e2200000e0000 */
[----:B------:R-:W-:Y:S02]  /*2f60*/  FMUL.FTZ R16, R91, R16 ;  /* 0x000000105b107220 */ /* 0x000fe40000410000 */
[----:B------:R-:W-:Y:S01]  /*2f70*/  FMUL.FTZ R91, R72, R85 ;  /* 0x00000055485b7220 */ /* 0x000fe20000410000 */
[----:B------:R-:W1:Y:S01]  /*2f80*/  SHFL.DOWN PT, R87, R14, 0x1, 0x1f ;  /* 0x08201f000e577f89 */ /* 0x000e6200000e0000 */
[----:B------:R-:W-:Y:S02]  /*2f90*/  FMUL.FTZ R94, R94, R95 ;  /* 0x0000005f5e5e7220 */ /* 0x000fe40000410000 */
[----:B------:R-:W-:Y:S01]  /*2fa0*/  FMUL.FTZ R91, R84, R91 ;  /* 0x0000005b545b7220 */ /* 0x000fe20000410000 */
[----:B------:R-:W-:Y:S01]  /*2fb0*/  @!P1 STS.64 [UR4+0xbc8], R16 ;  /* 0x000bc810ff009988 */ /* 0x000fe20008000a04 */
        /* <DEDUP_REMOVED lines=9> */
[----:B-1----:R-:W-:Y:S01]  /*3050*/  @!P0 FADD.FTZ R14, R14, R87 ;  /* 0x000000570e0e8221 */ /* 0x002fe20000010000 */
[----:B------:R-:W-:Y:S02]  /*3060*/  ISETP.GT.AND P0, PT, R38, 0x1d, PT ;  /* 0x0000001d2600780c */ /* 0x000fe40003f04270 */
[----:B------:R-:W0:Y:S04]  /*3070*/  SHFL.DOWN PT, R96, R15, 0x2, 0x1f ;  /* 0x08401f000f607f89 */ /* 0x000e2800000e0000 */
[----:B------:R-:W1:Y:S07]  /*3080*/  SHFL.DOWN PT, R87, R14, 0x2, 0x1f ;  /* 0x08401f000e577f89 */ /* 0x000e6e00000e0000 */
        /* <DEDUP_REMOVED lines=35> */
.L_x_7988:
[----:B0-----:R-:W-:Y:S05]  /*32c0*/  BSYNC B0 ;  /* 0x0000000000007941 */ /* 0x001fea0003800000 */
.L_x_7987:
        /* <DEDUP_REMOVED lines=20> */
.L_x_7984:
        /* <DEDUP_REMOVED lines=14> */
[----:B------:R-:W-:Y:S01]  /*34f0*/  F2FP.PACK_AB R54, R63, R54 ;  /* 0x000000363f36723e */ /* 0x000fe200000000ff */
[----:B------:R-:W-:Y:S01]  /*3500*/  BSSY B0, `(.L_x_7990) ;  /* 0x0000051000007945 */ /* 0x000fe20003800000 */
[----:B------:R-:W-:Y:S01]  /*3510*/  F2FP.PACK_AB R55, R65, R56 ;  /* 0x000000384137723e */ /* 0x000fe200000000ff */
[----:B--2---:R-:W-:Y:S04]  /*3520*/  STS.U16 [R23], R0 ;  /* 0x0000000017007388 */ /* 0x004fe80000000400 */
[----:B---3--:R-:W-:Y:S04]  /*3530*/  STS.U16 [R23+0x40], R4 ;  /* 0x0000400417007388 */ /* 0x008fe80000000400 */
[----:B----4-:R-:W-:Y:S04]  /*3540*/  STS.U16 [R23+0x80], R14 ;  /* 0x0000800e17007388 */ /* 0x010fe80000000400 */
[----:B-----5:R0:W-:Y:S01]  /*3550*/  STS.U16 [R23+0xc0], R16 ;  /* 0x0000c01017007388 */ /* 0x0201e20000000400 */
[----:B------:R-:W-:-:S06]  /*3560*/  NOP ;  /* 0x0000000000007918 */ /* 0x000fcc0000000000 */
[----:B------:R-:W1:Y:S01]  /*3570*/  LDS.64 R18, [R38.X8] ;  /* 0x0000000026127984 */ /* 0x000e620000008a00 */
[----:B0-----:R-:W-:-:S03]  /*3580*/  IMAD R16, R43, c[0x0][0x2d8], RZ ;  /* 0x0000b6002b107a24 */ /* 0x001fc600078e02ff */
[----:B------:R-:W-:Y:S01]  /*3590*/  BAR.SYNC.DEFER_BLOCKING 0x0 ;  /* 0x0000000000007b1d */ /* 0x000fe20000010000 */
[----:B------:R-:W-:-:S05]  /*35a0*/  IMAD R61, R45, c[0x0][0x2dc], R16 ;  /* 0x0000b7002d3d7a24 */ /* 0x000fca00078e0210 */
[----:B------:R0:W-:Y:S01]  /*35b0*/  STS.64 [R38.X8], R54 ;  /* 0x0000003626007388 */ /* 0x0001e20000008a00 */
[----:B------:R-:W-:-:S06]  /*35c0*/  NOP ;  /* 0x0000000000007918 */ /* 0x000fcc0000000000 */
[----:B------:R-:W-:Y:S04]  /*35d0*/  LDS.U16 R17, [R23] ;  /* 0x0000000017117984 */ /* 0x000fe80000000400 */
[----:B------:R-:W-:Y:S01]  /*35e0*/  LDS.U16 R49, [R23+0x80] ;  /* 0x0000800017317984 */ /* 0x000fe20000000400 */
[--C-:B-1----:R-:W-:Y:S01]  /*35f0*/  HADD2.F32 R15, -RZ, R18.reuse.H1_H1 ;  /* 0x30000012ff0f7230 */ /* 0x102fe20000004100 */
[----:B0-----:R-:W-:Y:S01]  /*3600*/  IMAD R55, R47, c[0x0][0x2e0], RZ ;  /* 0x0000b8002f377a24 */ /* 0x001fe200078e02ff */
[----:B------:R-:W-:Y:S01]  /*3610*/  HADD2.F32 R3, -RZ, R19.H0_H0 ;  /* 0x20000013ff037230 */ /* 0x000fe20000004100 */
[----:B------:R-:W-:Y:S01]  /*3620*/  LDS.U16 R51, [R23+0xc0] ;  /* 0x0000c00017337984 */ /* 0x000fe20000000400 */
[----:B------:R-:W-:Y:S01]  /*3630*/  HADD2.F32 R5, -RZ, R18.H0_H0 ;  /* 0x20000012ff057230 */ /* 0x000fe20000004100 */
[----:B------:R-:W-:-:S02]  /*3640*/  FADD.FTZ R15, R15, R44 ;  /* 0x0000002c0f0f7221 */ /* 0x000fc40000010000 */
[--C-:B------:R-:W-:Y:S01]  /*3650*/  FADD.FTZ R14, R3, R44.reuse ;  /* 0x0000002c030e7221 */ /* 0x100fe20000010000 */
[----:B------:R-:W-:Y:S01]  /*3660*/  HADD2.F32 R3, -RZ, R19.H1_H1 ;  /* 0x30000013ff037230 */ /* 0x000fe20000004100 */
[----:B------:R-:W-:Y:S01]  /*3670*/  FADD.FTZ R5, R5, R44 ;  /* 0x0000002c05057221 */ /* 0x000fe20000010000 */
[----:B------:R-:W-:Y:S01]  /*3680*/  FSETP.GTU.FTZ.AND P3, PT, R15, 20, PT ;  /* 0x41a000000f00780b */ /* 0x000fe20003f7c000 */
[----:B------:R-:W-:Y:S01]  /*3690*/  LDS.U16 R19, [R23+0x40] ;  /* 0x0000400017137984 */ /* 0x000fe20000000400 */
[----:B------:R-:W-:Y:S01]  /*36a0*/  FSETP.GTU.FTZ.AND P4, PT, R14, 20, PT ;  /* 0x41a000000e00780b */ /* 0x000fe20003f9c000 */
[----:B------:R-:W-:Y:S01]  /*36b0*/  IMAD R18, R48, c[0x0][0x2e4], R55 ;  /* 0x0000b90030127a24 */ /* 0x000fe200078e0237 */
[----:B------:R-:W-:Y:S01]  /*36c0*/  FSETP.GTU.FTZ.AND P2, PT, R5, 20, PT ;  /* 0x41a000000500780b */ /* 0x000fe20003f5c000 */
[----:B------:R-:W-:Y:S08]  /*36d0*/  @!P1 STS [0x100], R58 ;  /* 0x0001003aff009388 */ /* 0x000ff00000000800 */
[----:B------:R-:W-:-:S02]  /*36e0*/  @!P3 FMUL.FTZ R2, R15, -1.4426950216293334961 ;  /* 0xbfb8aa3b0f02b820 */ /* 0x000fc40000410000 */
[----:B------:R-:W-:Y:S02]  /*36f0*/  FADD.FTZ R15, R3, R44 ;  /* 0x0000002c030f7221 */ /* 0x000fe40000010000 */
[----:B------:R-:W-:Y:S01]  /*3700*/  @!P4 FMUL.FTZ R3, R14, -1.4426950216293334961 ;  /* 0xbfb8aa3b0e03c820 */ /* 0x000fe20000410000 */
[----:B------:R-:W0:Y:S01]  /*3710*/  @!P3 MUFU.EX2 R4, R2 ;  /* 0x000000020004b308 */ /* 0x000e220000000800 */
[----:B------:R-:W-:Y:S01]  /*3720*/  @!P2 FMUL.FTZ R0, R5, -1.4426950216293334961 ;  /* 0xbfb8aa3b0500a820 */ /* 0x000fe20000410000 */
[----:B------:R-:W-:Y:S01]  /*3730*/  BAR.SYNC.DEFER_BLOCKING 0x0 ;  /* 0x0000000000007b1d */ /* 0x000fe20000010000 */
[----:B------:R-:W-:-:S05]  /*3740*/  FSETP.GTU.FTZ.AND P0, PT, R15, 20, PT ;  /* 0x41a000000f00780b */ /* 0x000fca0003f1c000 */
[----:B------:R1:W2:Y:S08]  /*3750*/  @!P4 MUFU.EX2 R5, R3 ;  /* 0x000000030005c308 */ /* 0x0002b00000000800 */
[----:B------:R-:W-:Y:S01]  /*3760*/  @!P0 FMUL.FTZ R14, R15, -1.4426950216293334961 ;  /* 0xbfb8aa3b0f0e8820 */ /* 0x000fe20000410000 */
[----:B------:R-:W3:Y:S01]  /*3770*/  @!P2 MUFU.EX2 R0, R0 ;  /* 0x000000000000a308 */ /* 0x000ee20000000800 */
[----:B-1----:R-:W-:-:S04]  /*3780*/  IMAD.WIDE.U32 R2, R45, c[0x0][0x2d8], RZ ;  /* 0x0000b6002d027a25 */ /* 0x002fc800078e00ff */
[----:B0-----:R-:W-:Y:S01]  /*3790*/  @!P3 FADD.FTZ R4, R4, 1 ;  /* 0x3f8000000404b421 */ /* 0x001fe20000010000 */
[----:B------:R-:W-:Y:S01]  /*37a0*/  IADD3 R3, R3, R61, RZ ;  /* 0x0000003d03037210 */ /* 0x000fe20007ffe0ff */
[----:B--2---:R-:W-:Y:S01]  /*37b0*/  @!P4 FADD.FTZ R5, R5, 1 ;  /* 0x3f8000000505c421 */ /* 0x004fe20000010000 */
[----:B------:R-:W0:Y:S01]  /*37c0*/  @!P0 MUFU.EX2 R14, R14 ;  /* 0x0000000e000e8308 */ /* 0x000e220000000800 */
[----:B------:R-:W1:Y:S02]  /*37d0*/  LDS R15, [0x100] ;  /* 0x00010000ff0f7984 */ /* 0x000e640000000800 */
[----:B------:R-:W-:-:S05]  /*37e0*/  IMAD.WIDE.U32 R2, R48, c[0x0][0x2e0], R2 ;  /* 0x0000b80030027a25 */ /* 0x000fca00078e0002 */
[----:B------:R-:W-:Y:S01]  /*37f0*/  IADD3 R55, P5, R22, R2, RZ ;  /* 0x0000000216377210 */ /* 0x000fe20007fbe0ff */
[----:B---3--:R-:W-:Y:S01]  /*3800*/  @!P2 FADD.FTZ R0, R0, 1 ;  /* 0x3f8000000000a421 */ /* 0x008fe20000010000 */
[----:B------:R-:W2:Y:S02]  /*3810*/  @!P3 MUFU.RCP R4, R4 ;  /* 0x000000040004b308 */ /* 0x000ea40000001000 */
[----:B------:R-:W-:Y:S02]  /*3820*/  IADD3.X R18, R21, R18, R3, P5, !PT ;  /* 0x0000001215127210 */ /* 0x000fe40002ffe403 */
[----:B------:R-:W-:Y:S01]  /*3830*/  IADD3 R20, P5, R25, -0xc0, RZ ;  /* 0xffffff4019147810 */ /* 0x000fe20007fbe0ff */
[----:B0-----:R-:W-:-:S03]  /*3840*/  @!P0 FADD.FTZ R14, R14, 1 ;  /* 0x3f8000000e0e8421 */ /* 0x001fc60000010000 */
[----:B------:R0:W3:Y:S01]  /*3850*/  @!P2 MUFU.RCP R53, R0 ;  /* 0x000000000035a308 */ /* 0x0000e20000001000 */
[----:B------:R-:W-:-:S07]  /*3860*/  IADD3.X R24, R24, -0x1, RZ, P5, !PT ;  /* 0xffffffff18187810 */ /* 0x000fce0002ffe4ff */
[----:B------:R-:W4:Y:S01]  /*3870*/  @!P4 MUFU.RCP R16, R5 ;  /* 0x000000050010c308 */ /* 0x000f220000001000 */
[----:B0-----:R-:W-:Y:S01]  /*3880*/  IADD3 R0, P6, R20, c[0x0][0x330], RZ ;  /* 0x0000cc0014007a10 */ /* 0x001fe20007fde0ff */
[----:B--2---:R-:W-:-:S03]  /*3890*/  @!P3 FMUL.FTZ R59, R59, R4 ;  /* 0x000000043b3bb220 */ /* 0x004fc60000410000 */
[----:B------:R-:W-:-:S03]  /*38a0*/  IADD3.X R2, R24, c[0x0][0x334], RZ, P6, !PT ;  /* 0x0000cd0018027a10 */ /* 0x000fc600037fe4ff */
[----:B------:R0:W2:Y:S01]  /*38b0*/  @!P0 MUFU.RCP R3, R14 ;  /* 0x0000000e00038308 */ /* 0x0000a20000001000 */
[----:B---3--:R-:W-:Y:S01]  /*38c0*/  @!P2 FMUL.FTZ R52, R52, R53 ;  /* 0x000000353434a220 */ /* 0x008fe20000410000 */
[-C--:B-1----:R-:W-:Y:S01]  /*38d0*/  ISETP.GE.AND P5, PT, R31, R15.reuse, PT ;  /* 0x0000000f1f00720c */ /* 0x082fe20003fa6270 */
[----:B----4-:R-:W-:Y:S01]  /*38e0*/  @!P4 FMUL.FTZ R57, R57, R16 ;  /* 0x000000103939c220 */ /* 0x010fe20000410000 */
[----:B0-----:R-:W-:Y:S02]  /*38f0*/  LEA R14, P6, R55, R0, 0x1 ;  /* 0x00000000370e7211 */ /* 0x001fe400078c08ff */
[-C--:B------:R-:W-:Y:S02]  /*3900*/  ISETP.GE.AND P4, PT, R28, R15.reuse, PT ;  /* 0x0000000f1c00720c */ /* 0x080fe40003f86270 */
[-C--:B------:R-:W-:Y:S02]  /*3910*/  ISETP.GE.AND P3, PT, R27, R15.reuse, PT ;  /* 0x0000000f1b00720c */ /* 0x080fe40003f66270 */
[----:B------:R-:W-:Y:S01]  /*3920*/  ISETP.GE.AND P2, PT, R26, R15, PT ;  /* 0x0000000f1a00720c */ /* 0x000fe20003f46270 */
[----:B--2---:R-:W-:Y:S01]  /*3930*/  @!P0 FMUL.FTZ R50, R50, R3 ;  /* 0x0000000332328220 */ /* 0x004fe20000410000 */
[----:B------:R-:W-:-:S03]  /*3940*/  LEA.HI.X R15, R55, R2, R18, 0x1, P6 ;  /* 0x00000002370f7211 */ /* 0x000fc600030f0c12 */
        /* <DEDUP_REMOVED lines=12> */
.L_x_7991:
[----:B------:R-:W-:Y:S05]  /*3a10*/  BSYNC B0 ;  /* 0x0000000000007941 */ /* 0x000fea0003800000 */
.L_x_7990:
[----:B------:R1:W-:Y:S01]  /*3a20*/  @!P4 STG.E.U16 [R14.64], R19 ;  /* 0x000000130e00c986 */ /* 0x0003e2000c101506 */
[----:B------:R-:W-:Y:S01]  /*3a30*/  F2FP.PACK_AB R2, R59, R52 ;  /* 0x000000343b02723e */ /* 0x000fe200000000ff */
[----:B------:R-:W-:Y:S01]  /*3a40*/  FADD.FTZ R52, R52, R41 ;  /* 0x0000002934347221 */ /* 0x000fe20000010000 */
[----:B------:R-:W-:Y:S01]  /*3a50*/  F2FP.PACK_AB R3, R50, R57 ;  /* 0x000000393203723e */ /* 0x000fe200000000ff */
[----:B------:R-:W-:Y:S01]  /*3a60*/  @!P3 STG.E.U16 [R14.64+0x40], R49 ;  /* 0x000040310e00b986 */ /* 0x000fe2000c101506 */
[----:B0-----:R-:W-:Y:S01]  /*3a70*/  IMAD R4, R43, c[0x0][0x2f8], RZ ;  /* 0x0000be002b047a24 */ /* 0x001fe200078e02ff */
[----:B------:R-:W-:Y:S01]  /*3a80*/  BSSY B0, `(.L_x_7992) ;  /* 0x000001f000007945 */ /* 0x000fe20003800000 */
[----:B------:R-:W-:Y:S01]  /*3a90*/  FADD.FTZ R52, R52, R59 ;  /* 0x0000003b34347221 */ /* 0x000fe20000010000 */
[----:B------:R-:W-:Y:S03]  /*3aa0*/  @!P2 STG.E.U16 [R14.64+0x80], R51 ;  /* 0x000080330e00a986 */ /* 0x000fe6000c101506 */
[----:B------:R-:W-:Y:S01]  /*3ab0*/  FADD.FTZ R41, R52, R57 ;  /* 0x0000003934297221 */ /* 0x000fe20000010000 */
[----:B------:R-:W-:Y:S01]  /*3ac0*/  BAR.SYNC.DEFER_BLOCKING 0x0 ;  /* 0x0000000000007b1d */ /* 0x000fe20000010000 */
[----:B-1----:R-:W-:-:S02]  /*3ad0*/  IMAD R19, R45, c[0x0][0x2fc], R4 ;  /* 0x0000bf002d137a24 */ /* 0x002fc400078e0204 */
        /* <DEDUP_REMOVED lines=25> */
.L_x_7993:
[----:B------:R-:W-:Y:S05]  /*3c70*/  BSYNC B0 ;  /* 0x0000000000007941 */ /* 0x000fea0003800000 */
.L_x_7992:
        /* <DEDUP_REMOVED lines=11> */
[C---:B------:R-:W-:Y:S02]  /*3d30*/  LEA R2, P3, R5.reuse, R4, 0x1 ;  /* 0x0000000405027211 */ /* 0x040fe400078608ff */
[----:B------:R-:W-:Y:S02]  /*3d40*/  IADD3 R30, R30, -0x80, RZ ;  /* 0xffffff801e1e7810 */ /* 0x000fe40007ffe0ff */
[----:B------:R-:W-:Y:S02]  /*3d50*/  LEA.HI.X R3, R5, R0, R3, 0x1, P3 ;  /* 0x0000000005037211 */ /* 0x000fe400018f0c03 */
        /* <DEDUP_REMOVED lines=13> */
.L_x_7970:
        /* <DEDUP_REMOVED lines=24> */
.L_x_7996:
[----:B0-----:R-:W-:Y:S05]  /*3fb0*/  BSYNC B0 ;  /* 0x0000000000007941 */ /* 0x001fea0003800000 */
.L_x_7995:
        /* <DEDUP_REMOVED lines=23> */
.L_x_7998:
[----:B------:R-:W1:Y:S02]  /*4130*/  S2R R19, SR_TID.X ;  /* 0x0000000000137919 */ /* 0x000e640000002100 */
.L_x_7999:
[----:B0-----:R-:W-:Y:S05]  /*4140*/  BSYNC B0 ;  /* 0x0000000000007941 */ /* 0x001fea0003800000 */
.L_x_7997:
        /* <DEDUP_REMOVED lines=17> */
[C---:B------:R-:W-:Y:S02]  /*4260*/  IMAD R25, R48.reuse, c[0x0][0x2ac], R47 ;  /* 0x0000ab0030197a24 */ /* 0x040fe400078e022f */
[----:B------:R-:W-:Y:S01]  /*4270*/  IMAD.WIDE.U32 R48, R48, c[0x0][0x2a8], RZ ;  /* 0x0000aa0030307a25 */ /* 0x000fe200078e00ff */
[----:B------:R-:W-:-:S03]  /*4280*/  IADD3 R37, R17, R13, RZ ;  /* 0x0000000d11257210 */ /* 0x000fc60007ffe0ff */
[----:B------:R-:W-:Y:S01]  /*4290*/  IMAD.IADD R27, R5, 0x1, R9 ;  /* 0x00000001051b7824 */ /* 0x000fe200078e0209 */
[----:B------:R-:W-:Y:S02]  /*42a0*/  IADD3 R25, R49, R25, RZ ;  /* 0x0000001931197210 */ /* 0x000fe40007ffe0ff */
.L_x_8000:
        /* <DEDUP_REMOVED lines=55> */
.L_x_8001:
        /* <DEDUP_REMOVED lines=14> */
.L_x_9135:


//--------------------- .text._Z25selective_scan_bwd_kernelI32Selective_Scan_bwd_kernel_traitsILi32ELi4ELb0ELb0ELb1ELb0ELb0EN3c104HalfEfEEv12SSMParamsBwd --------------------------
	.section	.text._Z25selective_scan_bwd_kernelI32Selective_Scan_bwd_kernel_traitsILi32ELi4ELb0ELb0ELb1ELb0ELb0EN3c104HalfEfEEv12SSMParamsBwd,"ax",@progbits
	.sectioninfo	@"SHI_REGISTERS=128"
	.align	128
        .global         _Z25selective_scan_bwd_kernelI32Selective_Scan_bwd_kernel_traitsILi32ELi4ELb0ELb0ELb1ELb0ELb0EN3c104HalfEfEEv12SSMParamsBwd
        .type           _Z25selective_scan_bwd_kernelI32Selective_Scan_bwd_kernel_traitsILi32ELi4ELb0ELb0ELb1ELb0ELb0EN3c104HalfEfEEv12SSMParamsBwd,@function
        .size           _Z25selective_scan_bwd_kernelI32Selective_Scan_bwd_kernel_traitsILi32ELi4ELb0ELb0ELb1ELb0ELb0EN3c104HalfEfEEv12SSMParamsBwd,(.L_x_9136 - _Z25selective_scan_bwd_kernelI32Selective_Scan_bwd_kernel_traitsILi32ELi4ELb0ELb0ELb1ELb0ELb0EN3c104HalfEfEEv12SSMParamsBwd)
        .other          _Z25selective_scan_bwd_kernelI32Selective_Scan_bwd_kernel_traitsILi32ELi4ELb0ELb0ELb1ELb0ELb0EN3c104HalfEfEEv12SSMParamsBwd,@"STO_CUDA_ENTRY STV_DEFAULT"
_Z25selective_scan_bwd_kernelI32Selective_Scan_bwd_kernel_traitsILi32ELi4ELb0ELb0ELb1ELb0ELb0EN3c104HalfEfEEv12SSMParamsBwd:
.text._Z25selective_scan_bwd_kernelI32Selective_Scan_bwd_kernel_traitsILi32ELi4ELb0ELb0ELb1ELb0ELb0EN3c104HalfEfEEv12SSMParamsBwd:
        /* <DEDUP_REMOVED lines=22> */
[----:B------:R-:W-:Y:S01]  /*0160*/  LOP3.LUT R16, R0, c[0x0][0x178], RZ, 0x3c, !PT ;  /* 0x00005e0000107a12 */ /* 0x000fe200078e3cff */
[----:B------:R-:W-:Y:S01]  /*0170*/  IMAD.MOV.U32 R17, RZ, RZ, c[0x0][0x174] ;  /* 0x00005d00ff117624 */ /* 0x000fe200078e00ff */
[----:B------:R-:W-:Y:S01]  /*0180*/  CS2R R68, SRZ ;  /* 0x0000000000447805 */ /* 0x000fe2000001ff00 */
[----:B------:R-:W-:Y:S01]  /*0190*/  IMAD R19, R3, c[0x0][0x1d8], RZ ;  /* 0x0000760003137a24 */ /* 0x000fe200078e02ff */
[----:B------:R-:W-:Y:S01]  /*01a0*/  ISETP.GE.AND P2, PT, R16, RZ, PT ;  /* 0x000000ff1000720c */ /* 0x000fe20003f46270 */
[----:B------:R-:W-:Y:S01]  /*01b0*/  CS2R R66, SRZ ;  /* 0x0000000000427805 */ /* 0x000fe2000001ff00 */
[----:B-1----:R-:W-:Y:S01]  /*01c0*/  IABS R6, R0 ;  /* 0x0000000000067213 */ /* 0x002fe20000000000 */
[----:B--2---:R-:W-:Y:S01]  /*01d0*/  HFMA2.MMA R10, -RZ, RZ, 0, 0 ;  /* 0x00000000ff0a7435 */ /* 0x004fe200000001ff */
[----:B------:R-:W-:Y:S01]  /*01e0*/  ISETP.GE.AND P3, PT, R17, 0x1, PT ;  /* 0x000000011100780c */ /* 0x000fe20003f66270 */
[----:B------:R-:W-:Y:S01]  /*01f0*/  IMAD R19, R0, c[0x0][0x1dc], R19 ;  /* 0x0000770000137a24 */ /* 0x000fe200078e0213 */
[----:B0-----:R-:W-:Y:S01]  /*0200*/  SHF.R.S32.HI R84, RZ, 0x1f, R5 ;  /* 0x0000001fff547819 */ /* 0x001fe20000011405 */
[----:B---3--:R-:W-:-:S04]  /*0210*/  IMAD.MOV R14, RZ, RZ, -R11 ;  /* 0x000000ffff0e7224 */ /* 0x008fc800078e0a0b */
[----:B----4-:R-:W-:Y:S02]  /*0220*/  IMAD R8, R84, c[0x0][0x1d0], RZ ;  /* 0x0000740054087a24 */ /* 0x010fe400078e02ff */
        /* <DEDUP_REMOVED lines=13> */
[----:B------:R-:W-:-:S04]  /*0300*/  IMAD.WIDE.U32 R6, R0, c[0x0][0x1d8], R6 ;  /* 0x0000760000067a25 */ /* 0x000fc800078e0006 */
[----:B------:R-:W-:Y:S02]  /*0310*/  IMAD.IADD R9, R9, 0x1, R13 ;  /* 0x0000000109097824 */ /* 0x000fe400078e020d */
[-C--:B------:R-:W-:Y:S01]  /*0320*/  @!P1 IADD3 R12, R12, -R15.reuse, RZ ;  /* 0x8000000f0c0c9210 */ /* 0x080fe20007ffe0ff */
[C---:B------:R-:W-:Y:S01]  /*0330*/  IMAD.WIDE.U32 R10, R5.reuse, c[0x0][0x278], RZ ;  /* 0x00009e00050a7a25 */ /* 0x040fe200078e00ff */
[----:B------:R-:W-:Y:S02]  /*0340*/  @!P1 IADD3 R14, R14, 0x1, RZ ;  /* 0x000000010e0e9810 */ /* 0x000fe40007ffe0ff */
[----:B------:R-:W-:Y:S01]  /*0350*/  ISETP.GE.U32.AND P0, PT, R12, R15, PT ;  /* 0x0000000f0c00720c */ /* 0x000fe20003f06070 */
[----:B------:R-:W-:Y:S01]  /*0360*/  IMAD R13, R5, c[0x0][0x27c], R16 ;  /* 0x00009f00050d7a24 */ /* 0x000fe200078e0210 */
[----:B------:R-:W-:Y:S01]  /*0370*/  LEA R15, R17, 0xffffff80, 0x7 ;  /* 0xffffff80110f7811 */ /* 0x000fe200078e38ff */
[----:B------:R-:W-:Y:S01]  /*0380*/  IMAD R16, R84, c[0x0][0x1b0], RZ ;  /* 0x00006c0054107a24 */ /* 0x000fe200078e02ff */
[----:B------:R-:W-:Y:S01]  /*0390*/  ISETP.NE.AND P1, PT, RZ, c[0x0][0x178], PT ;  /* 0x00005e00ff007a0c */ /* 0x000fe20003f25270 */
[----:B------:R-:W-:Y:S01]  /*03a0*/  IMAD.WIDE.U32 R8, R0, c[0x0][0x1e8], R8 ;  /* 0x00007a0000087a25 */ /* 0x000fe200078e0008 */
[----:B------:R-:W-:-:S02]  /*03b0*/  SHF.R.S32.HI R17, RZ, 0x1f, R15 ;  /* 0x0000001fff117819 */ /* 0x000fc4000001140f */
[----:B------:R-:W-:Y:S01]  /*03c0*/  IADD3 R22, P4, R15, R6, RZ ;  /* 0x000000060f167210 */ /* 0x000fe20007f9e0ff */
[----:B------:R-:W-:Y:S01]  /*03d0*/  IMAD R21, R5, c[0x0][0x1b4], R16 ;  /* 0x00006d0005157a24 */ /* 0x000fe200078e0210 */
[----:B------:R-:W-:Y:S01]  /*03e0*/  IADD3 R11, R11, R13, RZ ;  /* 0x0000000d0b0b7210 */ /* 0x000fe20007ffe0ff */
[----:B------:R-:W-:Y:S01]  /*03f0*/  IMAD.WIDE.U32 R12, R5, c[0x0][0x1b0], RZ ;  /* 0x00006c00050c7a25 */ /* 0x000fe200078e00ff */
[----:B------:R-:W-:Y:S02]  /*0400*/  IADD3.X R7, R17, R7, R19, P4, !PT ;  /* 0x0000000711077210 */ /* 0x000fe400027fe413 */
[----:B------:R-:W-:Y:S01]  /*0410*/  @P0 IADD3 R14, R14, 0x1, RZ ;  /* 0x000000010e0e0810 */ /* 0x000fe20007ffe0ff */
[----:B------:R-:W-:Y:S01]  /*0420*/  IMAD R19, R3, c[0x0][0x1e8], RZ ;  /* 0x00007a0003137a24 */ /* 0x000fe200078e02ff */
[----:B------:R-:W-:Y:S01]  /*0430*/  IADD3 R20, P0, R15, R8, RZ ;  /* 0x000000080f147210 */ /* 0x000fe20007f1e0ff */
[----:B------:R-:W-:Y:S01]  /*0440*/  IMAD.IADD R13, R13, 0x1, R21 ;  /* 0x000000010d0d7824 */ /* 0x000fe200078e0215 */
[----:B------:R-:W-:Y:S01]  /*0450*/  MOV R6, R14 ;  /* 0x0000000e00067202 */ /* 0x000fe20000000f00 */
[----:B------:R-:W-:-:S02]  /*0460*/  IMAD R21, R3, c[0x0][0x280], RZ ;  /* 0x0000a00003157a24 */ /* 0x000fc400078e02ff */
[----:B------:R-:W-:-:S04]  /*0470*/  IMAD.WIDE.U32 R10, R0, c[0x0][0x280], R10 ;  /* 0x0000a000000a7a25 */ /* 0x000fc800078e000a */
[C---:B------:R-:W-:Y:S02]  /*0480*/  IMAD R19, R0.reuse, c[0x0][0x1ec], R19 ;  /* 0x00007b0000137a24 */ /* 0x040fe400078e0213 */
[----:B------:R-:W-:Y:S01]  /*0490*/  @!P2 IMAD.MOV R6, RZ, RZ, -R6 ;  /* 0x000000ffff06a224 */ /* 0x000fe200078e0a06 */
[----:B------:R-:W-:Y:S01]  /*04a0*/  @!P1 LOP3.LUT R6, RZ, c[0x0][0x178], RZ, 0x33, !PT ;  /* 0x00005e00ff069a12 */ /* 0x000fe200078e33ff */
[----:B------:R-:W-:Y:S01]  /*04b0*/  IMAD R8, R0, c[0x0][0x284], R21 ;  /* 0x0000a10000087a24 */ /* 0x000fe200078e0215 */
[----:B------:R-:W-:Y:S02]  /*04c0*/  IADD3 R18, P2, R15, R10, RZ ;  /* 0x0000000a0f127210 */ /* 0x000fe40007f5e0ff */
[----:B------:R-:W-:Y:S01]  /*04d0*/  IADD3.X R9, R17, R9, R19, P0, !PT ;  /* 0x0000000911097210 */ /* 0x000fe200007fe413 */
[----:B------:R-:W-:Y:S01]  /*04e0*/  IMAD.WIDE.U32 R12, R6, c[0x0][0x1c8], R12 ;  /* 0x00007200060c7a25 */ /* 0x000fe200078e000c */
[----:B------:R-:W-:Y:S02]  /*04f0*/  ISETP.NE.U32.AND P0, PT, RZ, c[0x0][0x260], PT ;  /* 0x00009800ff007a0c */ /* 0x000fe40003f05070 */
[----:B------:R-:W-:-:S02]  /*0500*/  LEA R21, P1, R22, c[0x0][0x240], 0x1 ;  /* 0x0000900016157a11 */ /* 0x000fc400078208ff */
[----:B------:R-:W-:Y:S02]  /*0510*/  SHF.R.S32.HI R85, RZ, 0x1f, R6 ;  /* 0x0000001fff557819 */ /* 0x000fe40000011406 */
[----:B------:R-:W-:Y:S02]  /*0520*/  IADD3.X R11, R17, R11, R8, P2, !PT ;  /* 0x0000000b110b7210 */ /* 0x000fe400017fe408 */
[----:B------:R-:W-:Y:S02]  /*0530*/  LEA R19, P2, R20, c[0x0][0x248], 0x1 ;  /* 0x0000920014137a11 */ /* 0x000fe400078408ff */
[----:B------:R-:W-:Y:S02]  /*0540*/  ISETP.NE.AND.EX P0, PT, RZ, c[0x0][0x264], PT, P0 ;  /* 0x00009900ff007a0c */ /* 0x000fe40003f05300 */
[----:B------:R-:W-:Y:S01]  /*0550*/  LEA.HI.X R22, R22, c[0x0][0x244], R7, 0x1, P1 ;  /* 0x0000910016167a11 */ /* 0x000fe200008f0c07 */
[----:B------:R-:W-:Y:S01]  /*0560*/  IMAD R7, R85, c[0x0][0x1c8], RZ ;  /* 0x0000720055077a24 */ /* 0x000fe200078e02ff */
[----:B------:R-:W-:-:S02]  /*0570*/  LEA.HI.X R20, R20, c[0x0][0x24c], R9, 0x1, P2 ;  /* 0x0000930014147a11 */ /* 0x000fc400010f0c09 */
[----:B------:R-:W-:Y:S01]  /*0580*/  ISETP.NE.U32.AND P1, PT, RZ, c[0x0][0x328], PT ;  /* 0x0000ca00ff007a0c */ /* 0x000fe20003f25070 */
[----:B------:R-:W-:Y:S01]  /*0590*/  IMAD R7, R6, c[0x0][0x1cc], R7 ;  /* 0x0000730006077a24 */ /* 0x000fe200078e0207 */
[----:B------:R-:W-:Y:S02]  /*05a0*/  ISETP.NE.U32.AND P2, PT, RZ, c[0x0][0x348], PT ;  /* 0x0000d200ff007a0c */ /* 0x000fe40003f45070 */
[----:B------:R-:W-:Y:S02]  /*05b0*/  ISETP.NE.AND.EX P1, PT, RZ, c[0x0][0x32c], PT, P1 ;  /* 0x0000cb00ff007a0c */ /* 0x000fe40003f25310 */
[----:B------:R-:W-:Y:S02]  /*05c0*/  ISETP.NE.AND.EX P2, PT, RZ, c[0x0][0x34c], PT, P2 ;  /* 0x0000d300ff007a0c */ /* 0x000fe40003f45320 */
[----:B------:R-:W-:Y:S01]  /*05d0*/  IADD3 R8, R13, R7, RZ ;  /* 0x000000070d087210 */ /* 0x000fe20007ffe0ff */
[----:B------:R-:W-:Y:S01]  /*05e0*/  @P0 IMAD R7, R5, c[0x0][0x164], R0 ;  /* 0x0000590005070a24 */ /* 0x000fe200078e0200 */
[----:B------:R-:W-:-:S02]  /*05f0*/  IADD3 R15, P5, R15, R12, RZ ;  /* 0x0000000c0f0f7210 */ /* 0x000fc40007fbe0ff */
[C---:B------:R-:W-:Y:S01]  /*0600*/  LEA R14, P4, R18.reuse, c[0x0][0x308], 0x1 ;  /* 0x0000c200120e7a11 */ /* 0x040fe200078808ff */
[----:B------:R-:W-:Y:S01]  /*0610*/  @P0 IMAD R7, R7, c[0x0][0x174], RZ ;  /* 0x00005d0007070a24 */ /* 0x000fe200078e02ff */
[----:B------:R-:W-:Y:S01]  /*0620*/  LEA R16, P6, R15, c[0x0][0x230], 0x1 ;  /* 0x00008c000f107a11 */ /* 0x000fe200078c08ff */
[----:B------:R-:W-:Y:S01]  /*0630*/  IMAD.X R8, R17, 0x1, R8, P5 ;  /* 0x0000000111087824 */ /* 0x000fe200028e0608 */
[----:B------:R-:W-:Y:S01]  /*0640*/  @P0 MOV R70, 0x8 ;  /* 0x0000000800460802 */ /* 0x000fe20000000f00 */
[----:B------:R-:W-:Y:S01]  /*0650*/  @P0 IMAD R7, R7, c[0x0][0x16c], RZ ;  /* 0x00005b0007070a24 */ /* 0x000fe200078e02ff */
[----:B------:R-:W-:Y:S02]  /*0660*/  LEA.HI.X R18, R18, c[0x0][0x30c], R11, 0x1, P4 ;  /* 0x0000c30012127a11 */ /* 0x000fe400020f0c0b */
[C---:B------:R-:W-:Y:S01]  /*0670*/  @P1 LEA R68, P4, R0.reuse, c[0x0][0x328], 0x2 ;  /* 0x0000ca0000441a11 */ /* 0x040fe200078810ff */
[----:B------:R-:W-:Y:S01]  /*0680*/  @P0 IMAD.WIDE R70, R7, R70, c[0x0][0x260] ;  /* 0x0000980007460625 */ /* 0x000fe200078e0246 */
[C---:B------:R-:W-:Y:S01]  /*0690*/  @P2 LEA R66, P5, R0.reuse, c[0x0][0x348], 0x2 ;  /* 0x0000d20000422a11 */ /* 0x040fe200078a10ff */
[----:B------:R-:W-:Y:S01]  /*06a0*/  @!P0 CS2R R70, SRZ ;  /* 0x0000000000468805 */ /* 0x000fe2000001ff00 */
[----:B------:R-:W-:Y:S01]  /*06b0*/  LEA.HI.X R17, R15, c[0x0][0x234], R8, 0x1, P6 ;  /* 0x00008d000f117a11 */ /* 0x000fe200030f0c08 */
[----:B------:R-:W-:Y:S01]  /*06c0*/  HFMA2.MMA R8, -RZ, RZ, 0, 0 ;  /* 0x00000000ff087435 */ /* 0x000fe200000001ff */
[C-C-:B------:R-:W-:Y:S01]  /*06d0*/  @P1 LEA.HI.X R69, R0.reuse, c[0x0][0x32c], R3.reuse, 0x2, P4 ;  /* 0x0000cb0000451a11 */ /* 0x140fe200020f1403 */
[----:B------:R-:W-:Y:S01]  /*06e0*/  IMAD.MOV.U32 R7, RZ, RZ, RZ ;  /* 0x000000ffff077224 */ /* 0x000fe200078e00ff */
[----:B------:R-:W-:Y:S01]  /*06f0*/  @P2 LEA.HI.X R67, R0, c[0x0][0x34c], R3, 0x2, P5 ;  /* 0x0000d30000432a11 */ /* 0x000fe200028f1403 */
[----:B------:R-:W-:Y:S05]  /*0700*/  @!P3 BRA `(.L_x_8002) ;  /* 0x000026900000b947 */ /* 0x000fea0003800000 */
[----:B------:R-:W0:Y:S01]  /*0710*/  S2R R10, SR_TID.X ;  /* 0x00000000000a7919 */ /* 0x000e220000002100 */
[----:B------:R-:W-:Y:S01]  /*0720*/  IMAD R8, R84, c[0x0][0x2b8], RZ ;  /* 0x0000ae0054087a24 */ /* 0x000fe200078e02ff */
[----:B------:R-:W-:Y:S01]  /*0730*/  MOV R13, R20 ;  /* 0x00000014000d7202 */ /* 0x000fe20000000f00 */
[----:B------:R-:W-:Y:S01]  /*0740*/  IMAD.MOV.U32 R11, RZ, RZ, RZ ;  /* 0x000000ffff0b7224 */ /* 0x000fe200078e00ff */
[----:B------:R-:W-:Y:S01]  /*0750*/  MOV R15, R18 ;  /* 0x00000012000f7202 */ /* 0x000fe20000000f00 */
[----:B------:R-:W-:-:S02]  /*0760*/  IMAD R7, R5, c[0x0][0x2bc], R8 ;  /* 0x0000af0005077a24 */ /* 0x000fc400078e0208 */
[----:B------:R-:W-:Y:S02]  /*0770*/  IMAD.MOV.U32 R12, RZ, RZ, R19 ;  /* 0x000000ffff0c7224 */ /* 0x000fe400078e0013 */
[----:B------:R-:W1:Y:S01]  /*0780*/  S2R R19, SR_LANEID ;  /* 0x0000000000137919 */ /* 0x000e620000000000 */
[----:B------:R-:W-:Y:S02]  /*0790*/  IMAD R23, R3, c[0x0][0x198], RZ ;  /* 0x0000660003177a24 */ /* 0x000fe400078e02ff */
[----:B------:R-:W-:-:S04]  /*07a0*/  IMAD.WIDE.U32 R64, R0, c[0x0][0x180], RZ ;  /* 0x0000600000407a25 */ /* 0x000fc800078e00ff */
[----:B------:R-:W-:-:S04]  /*07b0*/  IMAD.WIDE.U32 R62, R0, c[0x0][0x198], RZ ;  /* 0x00006600003e7a25 */ /* 0x000fc800078e00ff */
[----:B------:R-:W-:Y:S02]  /*07c0*/  IMAD R23, R0, c[0x0][0x19c], R23 ;  /* 0x0000670000177a24 */ /* 0x000fe400078e0217 */
[----:B------:R-:W-:Y:S02]  /*07d0*/  IMAD.MOV.U32 R18, RZ, RZ, c[0x0][0x174] ;  /* 0x00005d00ff127624 */ /* 0x000fe400078e00ff */
[----:B0-----:R-:W-:Y:S01]  /*07e0*/  IMAD.WIDE.U32 R8, R5, c[0x0][0x2b8], R10 ;  /* 0x0000ae0005087a25 */ /* 0x001fe200078e000a */
[----:B------:R-:W-:-:S03]  /*07f0*/  LOP3.LUT R86, R10, 0x1f, RZ, 0xc0, !PT ;  /* 0x0000001f0a567812 */ /* 0x000fc600078ec0ff */
[----:B------:R-:W-:Y:S01]  /*0800*/  IMAD R11, R85, c[0x0][0x2c0], RZ ;  /* 0x0000b000550b7a24 */ /* 0x000fe200078e02ff */
[----:B------:R-:W-:Y:S01]  /*0810*/  IADD3 R9, R9, R7, RZ ;  /* 0x0000000709097210 */ /* 0x000fe20007ffe0ff */
[----:B------:R-:W-:Y:S01]  /*0820*/  IMAD.MOV.U32 R20, RZ, RZ, RZ ;  /* 0x000000ffff147224 */ /* 0x000fe200078e00ff */
[----:B------:R-:W-:Y:S01]  /*0830*/  SHF.L.U32 R7, R10, 0x2, RZ ;  /* 0x000000020a077819 */ /* 0x000fe200000006ff */
[C---:B------:R-:W-:Y:S02]  /*0840*/  IMAD R11, R6.reuse, c[0x0][0x2c4], R11 ;  /* 0x0000b100060b7a24 */ /* 0x040fe400078e020b */
[----:B------:R-:W-:Y:S01]  /*0850*/  IMAD.WIDE.U32 R8, R6, c[0x0][0x2c0], R8 ;  /* 0x0000b00006087a25 */ /* 0x000fe200078e0008 */
[----:B------:R-:W-:Y:S02]  /*0860*/  LOP3.LUT R61, R7, 0xffffff80, RZ, 0xc0, !PT ;  /* 0xffffff80073d7812 */ /* 0x000fe400078ec0ff */
[----:B------:R-:W-:Y:S01]  /*0870*/  MOV R7, RZ ;  /* 0x000000ff00077202 */ /* 0x000fe20000000f00 */
[----:B------:R-:W-:Y:S01]  /*0880*/  IMAD.IADD R31, R9, 0x1, R11 ;  /* 0x00000001091f7824 */ /* 0x000fe200078e020b */
[----:B------:R-:W-:Y:S01]  /*0890*/  LEA R25, P0, R8, c[0x0][0x320], 0x2 ;  /* 0x0000c80008197a11 */ /* 0x000fe200078010ff */
[----:B------:R-:W-:Y:S01]  /*08a0*/  IMAD.IADD R23, R63, 0x1, R23 ;  /* 0x000000013f177824 */ /* 0x000fe200078e0217 */
[----:B------:R-:W-:Y:S01]  /*08b0*/  MOV R9, R21 ;  /* 0x0000001500097202 */ /* 0x000fe20000000f00 */
[----:B------:R-:W-:Y:S01]  /*08c0*/  IMAD R21, R3, c[0x0][0x180], RZ ;  /* 0x0000600003157a24 */ /* 0x000fe200078e02ff */
[----:B------:R-:W-:-:S02]  /*08d0*/  MOV R11, R22 ;  /* 0x00000016000b7202 */ /* 0x000fc40000000f00 */
[----:B------:R-:W-:Y:S01]  /*08e0*/  LEA.HI.X R31, R8, c[0x0][0x324], R31, 0x2, P0 ;  /* 0x0000c900081f7a11 */ /* 0x000fe200000f141f */
[----:B------:R-:W-:Y:S01]  /*08f0*/  IMAD R21, R0, c[0x0][0x184], R21 ;  /* 0x0000610000157a24 */ /* 0x000fe200078e0215 */
[C---:B------:R-:W-:Y:S02]  /*0900*/  IADD3 R22, P0, R25.reuse, -0x180, RZ ;  /* 0xfffffe8019167810 */ /* 0x040fe40007f1e0ff */
[----:B------:R-:W-:Y:S02]  /*0910*/  IADD3 R24, P1, R25, -0x100, RZ ;  /* 0xffffff0019187810 */ /* 0x000fe40007f3e0ff */
[----:B------:R-:W-:Y:S02]  /*0920*/  LOP3.LUT R60, R61, 0x1f, R10, 0xf8, !PT ;  /* 0x0000001f3d3c7812 */ /* 0x000fe400078ef80a */
[----:B------:R-:W-:Y:S02]  /*0930*/  IADD3 R25, P2, R25, -0x80, RZ ;  /* 0xffffff8019197810 */ /* 0x000fe40007f5e0ff */
[----:B------:R-:W-:-:S02]  /*0940*/  IADD3.X R29, R31, -0x1, RZ, P0, !PT ;  /* 0xffffffff1f1d7810 */ /* 0x000fc400007fe4ff */
[----:B------:R-:W-:Y:S02]  /*0950*/  IADD3.X R30, R31, -0x1, RZ, P1, !PT ;  /* 0xffffffff1f1e7810 */ /* 0x000fe40000ffe4ff */
[----:B------:R-:W-:Y:S02]  /*0960*/  MOV R8, RZ ;  /* 0x000000ff00087202 */ /* 0x000fe40000000f00 */
[----:B------:R-:W-:Y:S02]  /*0970*/  IADD3 R21, R65, R21, RZ ;  /* 0x0000001541157210 */ /* 0x000fe40007ffe0ff */
[----:B------:R-:W-:Y:S02]  /*0980*/  SHF.R.S32.HI R61, RZ, 0x1f, R60 ;  /* 0x0000001fff3d7819 */ /* 0x000fe4000001143c */
[C---:B------:R-:W-:Y:S02]  /*0990*/  LOP3.LUT R26, R60.reuse, 0x20, RZ, 0xfc, !PT ;  /* 0x000000203c1a7812 */ /* 0x040fe400078efcff */
[----:B------:R-:W-:-:S02]  /*09a0*/  LOP3.LUT R27, R60, 0x40, RZ, 0xfc, !PT ;  /* 0x000000403c1b7812 */ /* 0x000fc400078efcff */
[----:B------:R-:W-:Y:S02]  /*09b0*/  LOP3.LUT R28, R60, 0x60, RZ, 0xfc, !PT ;  /* 0x000000603c1c7812 */ /* 0x000fe400078efcff */
[----:B-1----:R-:W-:Y:S02]  /*09c0*/  IADD3.X R31, R31, -0x1, RZ, P2, !PT ;  /* 0xffffffff1f1f7810 */ /* 0x002fe400017fe4ff */
.L_x_8021:
[----:B------:R-:W-:Y:S01]  /*09d0*/  BAR.SYNC.DEFER_BLOCKING 0x0 ;  /* 0x0000000000007b1d */ /* 0x000fe20000010000 */
[----:B----4-:R-:W-:Y:S02]  /*09e0*/  LEA R37, R18, 0xffffff80, 0x7 ;  /* 0xffffff8012257811 */ /* 0x010fe400078e38ff */
[C---:B------:R-:W-:Y:S02]  /*09f0*/  SHF.L.U32 R39, R60.reuse, 0x1, RZ ;  /* 0x000000013c277819 */ /* 0x040fe400000006ff */
[----:B------:R-:W-:Y:S02]  /*0a00*/  IADD3 R87, -R37, c[0x0][0x168], RZ ;  /* 0x00005a0025577a10 */ /* 0x000fe40007ffe1ff */
[C---:B------:R-:W-:Y:S02]  /*0a10*/  SHF.L.U64.HI R36, R60.reuse, 0x1, R61 ;  /* 0x000000013c247819 */ /* 0x040fe4000001023d */
[----:B------:R-:W-:-:S02]  /*0a20*/  ISETP.GE.AND P0, PT, R60, R87, PT ;  /* 0x000000573c00720c */ /* 0x000fc40003f06270 */
[-C--:B------:R-:W-:Y:S02]  /*0a30*/  ISETP.GE.AND P1, PT, R26, R87.reuse, PT ;  /* 0x000000571a00720c */ /* 0x080fe40003f26270 */
[-C--:B------:R-:W-:Y:S02]  /*0a40*/  ISETP.GE.AND P2, PT, R27, R87.reuse, PT ;  /* 0x000000571b00720c */ /* 0x080fe40003f46270 */
[----:B------:R-:W-:Y:S02]  /*0a50*/  ISETP.GE.AND P3, PT, R28, R87, PT ;  /* 0x000000571c00720c */ /* 0x000fe40003f66270 */
[----:B0-----:R-:W-:Y:S02]  /*0a60*/  IADD3 R32, P4, R9, R39, RZ ;  /* 0x0000002709207210 */ /* 0x001fe40007f9e0ff */
[----:B------:R-:W-:Y:S02]  /*0a70*/  PRMT R38, RZ, 0x7610, R38 ;  /* 0x00007610ff267816 */ /* 0x000fe40000000026 */
[----:B------:R-:W-:-:S02]  /*0a80*/  PRMT R40, RZ, 0x7610, R40 ;  /* 0x00007610ff287816 */ /* 0x000fc40000000028 */
[----:B------:R-:W-:Y:S02]  /*0a90*/  PRMT R42, RZ, 0x7610, R42 ;  /* 0x00007610ff2a7816 */ /* 0x000fe4000000002a */
[----:B------:R-:W-:Y:S02]  /*0aa0*/  PRMT R44, RZ, 0x7610, R44 ;  /* 0x00007610ff2c7816 */ /* 0x000fe4000000002c */
[----:B------:R-:W-:-:S05]  /*0ab0*/  IADD3.X R33, R11, R36, RZ, P4, !PT ;  /* 0x000000240b217210 */ /* 0x000fca00027fe4ff */
[----:B--2---:R-:W2:Y:S04]  /*0ac0*/  @!P0 LDG.E.U16 R38, [R32.64] ;  /* 0x0000000420268981 */ /* 0x004ea8000c1e1500 */
[----:B---3--:R-:W3:Y:S04]  /*0ad0*/  @!P1 LDG.E.U16 R40, [R32.64+0x40] ;  /* 0x0000400420289981 */ /* 0x008ee8000c1e1500 */
        /* <DEDUP_REMOVED lines=14> */
[----:B---3--:R-:W-:Y:S04]  /*0bc0*/  STS.U16 [R89+0x40], R40 ;  /* 0x0000402859007388 */ /* 0x008fe80000000400 */
[----:B----4-:R0:W-:Y:S04]  /*0bd0*/  STS.U16 [R89+0x80], R42 ;  /* 0x0000802a59007388 */ /* 0x0101e80000000400 */
[----:B-1----:R1:W-:Y:S01]  /*0be0*/  STS.U16 [R89+0xc0], R44 ;  /* 0x0000c02c59007388 */ /* 0x0023e20000000400 */
[----:B------:R-:W-:-:S06]  /*0bf0*/  NOP ;  /* 0x0000000000007918 */ /* 0x000fcc0000000000 */
[----:B------:R-:W2:Y:S04]  /*0c00*/  LDS.64 R58, [R19.X8] ;  /* 0x00000000133a7984 */ /* 0x000ea80000008a00 */
[----:B------:R-:W-:Y:S06]  /*0c10*/  BAR.SYNC.DEFER_BLOCKING 0x0 ;  /* 0x0000000000007b1d */ /* 0x000fec0000010000 */
[----:B------:R-:W3:Y:S04]  /*0c20*/  @!P0 LDG.E.U16 R46, [R34.64] ;  /* 0x00000004222e8981 */ /* 0x000ee8000c1e1500 */
[----:B------:R-:W4:Y:S04]  /*0c30*/  @!P1 LDG.E.U16 R48, [R34.64+0x40] ;  /* 0x0000400422309981 */ /* 0x000f28000c1e1500 */
[----:B------:R-:W2:Y:S04]  /*0c40*/  @!P2 LDG.E.U16 R50, [R34.64+0x80] ;  /* 0x000080042232a981 */ /* 0x000ea8000c1e1500 */
[----:B------:R-:W2:Y:S01]  /*0c50*/  @!P3 LDG.E.U16 R52, [R34.64+0xc0] ;  /* 0x0000c0042234b981 */ /* 0x000ea2000c1e1500 */
[----:B0-----:R-:W-:-:S02]  /*0c60*/  IADD3 R42, P0, R14, R39, RZ ;  /* 0x000000270e2a7210 */ /* 0x001fc40007f1e0ff */
[-C--:B------:R-:W-:Y:S02]  /*0c70*/  ISETP.GE.AND P1, PT, R26, R87.reuse, PT ;  /* 0x000000571a00720c */ /* 0x080fe40003f26270 */
[----:B------:R-:W-:Y:S02]  /*0c80*/  IADD3.X R43, R15, R36, RZ, P0, !PT ;  /* 0x000000240f2b7210 */ /* 0x000fe400007fe4ff */
[-C--:B------:R-:W-:Y:S02]  /*0c90*/  ISETP.GE.AND P0, PT, R60, R87.reuse, PT ;  /* 0x000000573c00720c */ /* 0x080fe40003f06270 */
[-C--:B------:R-:W-:Y:S02]  /*0ca0*/  ISETP.GE.AND P2, PT, R27, R87.reuse, PT ;  /* 0x000000571b00720c */ /* 0x080fe40003f46270 */
[----:B------:R-:W-:Y:S02]  /*0cb0*/  ISETP.GE.AND P3, PT, R28, R87, PT ;  /* 0x000000571c00720c */ /* 0x000fe40003f66270 */
[----:B------:R-:W-:-:S02]  /*0cc0*/  PRMT R40, RZ, 0x7610, R40 ;  /* 0x00007610ff287816 */ /* 0x000fc40000000028 */
[----:B-1----:R-:W-:Y:S02]  /*0cd0*/  PRMT R44, RZ, 0x7610, R44 ;  /* 0x00007610ff2c7816 */ /* 0x002fe4000000002c */
[----:B------:R-:W-:Y:S02]  /*0ce0*/  PRMT R54, RZ, 0x7610, R54 ;  /* 0x00007610ff367816 */ /* 0x000fe40000000036 */
[----:B------:R-:W-:Y:S01]  /*0cf0*/  PRMT R56, RZ, 0x7610, R56 ;  /* 0x00007610ff387816 */ /* 0x000fe20000000038 */
[----:B---3--:R-:W-:Y:S04]  /*0d00*/  STS.U16 [R89], R46 ;  /* 0x0000002e59007388 */ /* 0x008fe80000000400 */
[----:B----4-:R-:W-:Y:S04]  /*0d10*/  STS.U16 [R89+0x40], R48 ;  /* 0x0000403059007388 */ /* 0x010fe80000000400 */
[----:B--2---:R-:W-:Y:S04]  /*0d20*/  STS.U16 [R89+0x80], R50 ;  /* 0x0000803259007388 */ /* 0x004fe80000000400 */
        /* <DEDUP_REMOVED lines=9> */
[----:B------:R-:W-:Y:S01]  /*0dc0*/  ISETP.LT.AND P0, PT, RZ, c[0x0][0x16c], PT ;  /* 0x00005b00ff007a0c */ /* 0x000fe20003f01270 */
[----:B------:R-:W-:-:S12]  /*0dd0*/  HADD2.F32 R35, -RZ, R58.H1_H1 ;  /* 0x3000003aff237230 */ /* 0x000fd80000004100 */
[----:B0-----:R-:W-:Y:S02]  /*0de0*/  @!P0 MOV R42, RZ ;  /* 0x000000ff002a8202 */ /* 0x001fe40000000f00 */
[----:B------:R-:W-:Y:S01]  /*0df0*/  @!P0 MOV R49, RZ ;  /* 0x000000ff00318202 */ /* 0x000fe20000000f00 */
[----:B--2---:R-:W-:Y:S04]  /*0e00*/  STS.U16 [R89], R40 ;  /* 0x0000002859007388 */ /* 0x004fe80000000400 */
[----:B---3--:R0:W-:Y:S04]  /*0e10*/  STS.U16 [R89+0x40], R44 ;  /* 0x0000402c59007388 */ /* 0x0081e80000000400 */
[----:B----4-:R-:W-:Y:S04]  /*0e20*/  STS.U16 [R89+0x80], R54 ;  /* 0x0000803659007388 */ /* 0x010fe80000000400 */
[----:B------:R-:W-:Y:S01]  /*0e30*/  STS.U16 [R89+0xc0], R56 ;  /* 0x0000c03859007388 */ /* 0x000fe20000000400 */
[----:B------:R-:W-:-:S06]  /*0e40*/  NOP ;  /* 0x0000000000007918 */ /* 0x000fcc0000000000 */
[----:B------:R-:W1:Y:S01]  /*0e50*/  LDS.64 R46, [R19.X8] ;  /* 0x00000000132e7984 */ /* 0x000e620000008a00 */
[----:B0-----:R-:W-:Y:S01]  /*0e60*/  @!P0 MOV R44, RZ ;  /* 0x000000ff002c8202 */ /* 0x001fe20000000f00 */
[--C-:B-1----:R-:W-:Y:S02]  /*0e70*/  HADD2.F32 R38, -RZ, R46.reuse.H0_H0 ;  /* 0x2000002eff267230 */ /* 0x102fe40000004100 */
[----:B------:R-:W-:Y:S02]  /*0e80*/  HADD2.F32 R41, -RZ, R46.H1_H1 ;  /* 0x3000002eff297230 */ /* 0x000fe40000004100 */
[--C-:B------:R-:W-:Y:S01]  /*0e90*/  HADD2.F32 R43, -RZ, R47.reuse.H0_H0 ;  /* 0x2000002fff2b7230 */ /* 0x100fe20000004100 */
[C---:B------:R-:W-:Y:S01]  /*0ea0*/  FFMA.FTZ R34, R38.reuse, R34, R7 ;  /* 0x0000002226227223 */ /* 0x040fe20000010007 */
[----:B------:R-:W-:Y:S01]  /*0eb0*/  HADD2.F32 R45, -RZ, R47.H1_H1 ;  /* 0x3000002fff2d7230 */ /* 0x000fe20000004100 */
[----:B------:R-:W-:Y:S01]  /*0ec0*/  IMAD.MOV.U32 R47, RZ, RZ, c[0x0][0x174] ;  /* 0x00005d00ff2f7624 */ /* 0x000fe200078e00ff */
[--C-:B------:R-:W-:Y:S01]  /*0ed0*/  HADD2.F32 R7, -RZ, R59.reuse.H0_H0 ;  /* 0x2000003bff077230 */ /* 0x100fe20000004100 */
[----:B------:R-:W-:Y:S01]  /*0ee0*/  FFMA.FTZ R34, R41, R35, R34 ;  /* 0x0000002329227223 */ /* 0x000fe20000010022 */
[----:B------:R-:W-:Y:S01]  /*0ef0*/  HADD2.F32 R35, -RZ, R59.H1_H1 ;  /* 0x3000003bff237230 */ /* 0x000fe20000004100 */
[----:B-----5:R-:W-:Y:S01]  /*0f00*/  FMUL.FTZ R46, R38, R2 ;  /* 0x00000002262e7220 */ /* 0x020fe20000410000 */
[----:B------:R-:W-:Y:S01]  /*0f10*/  LEA R40, R47, R20, 0x7 ;  /* 0x000000142f287211 */ /* 0x000fe200078e38ff */
[----:B------:R-:W-:-:S02]  /*0f20*/  FFMA.FTZ R34, R43, R7, R34 ;  /* 0x000000072b227223 */ /* 0x000fc40000010022 */
[----:B------:R-:W-:Y:S01]  /*0f30*/  @!P0 IMAD.MOV.U32 R47, RZ, RZ, RZ ;  /* 0x000000ffff2f8224 */ /* 0x000fe200078e00ff */
[----:B------:R-:W-:Y:S01]  /*0f40*/  SHF.R.S32.HI R51, RZ, 0x1f, R40 ;  /* 0x0000001fff337819 */ /* 0x000fe20000011428 */
[----:B------:R-:W-:Y:S02]  /*0f50*/  FFMA.FTZ R7, R45, R35, R34 ;  /* 0x000000232d077223 */ /* 0x000fe40000010022 */
[-C--:B------:R-:W-:Y:S02]  /*0f60*/  FMUL.FTZ R53, R41, R2.reuse ;  /* 0x0000000229357220 */ /* 0x080fe40000410000 */
[-C--:B------:R-:W-:Y:S02]  /*0f70*/  FMUL.FTZ R48, R43, R2.reuse ;  /* 0x000000022b307220 */ /* 0x080fe40000410000 */
[----:B------:R-:W-:Y:S01]  /*0f80*/  FMUL.FTZ R55, R45, R2 ;  /* 0x000000022d377220 */ /* 0x000fe20000410000 */
[----:B------:R-:W-:Y:S06]  /*0f90*/  BAR.SYNC.DEFER_BLOCKING 0x0 ;  /* 0x0000000000007b1d */ /* 0x000fec0000010000 */
[----:B------:R-:W-:Y:S05]  /*0fa0*/  @!P0 BRA `(.L_x_8003) ;  /* 0x000016f000008947 */ /* 0x000fea0003800000 */
[----:B------:R-:W-:Y:S01]  /*0fb0*/  HFMA2.MMA R35, -RZ, RZ, 0, 0 ;  /* 0x00000000ff237435 */ /* 0x000fe200000001ff */
[----:B------:R-:W-:Y:S01]  /*0fc0*/  IMAD R42, R84, c[0x0][0x2b8], RZ ;  /* 0x0000ae00542a7a24 */ /* 0x000fe200078e02ff */
[--C-:B------:R-:W-:Y:S01]  /*0fd0*/  HADD2.F32 R73, -RZ, R32.reuse.H0_H0 ;  /* 0x20000020ff497230 */ /* 0x100fe20000004100 */
[----:B------:R-:W-:Y:S01]  /*0fe0*/  IMAD.MOV.U32 R34, RZ, RZ, R10 ;  /* 0x000000ffff227224 */ /* 0x000fe200078e000a */
[----:B------:R-:W-:Y:S01]  /*0ff0*/  HADD2.F32 R75, -RZ, R32.H1_H1 ;  /* 0x30000020ff4b7230 */ /* 0x000fe20000004100 */
[----:B------:R-:W-:Y:S01]  /*1000*/  IMAD R47, R5, c[0x0][0x2bc], R42 ;  /* 0x0000af00052f7a24 */ /* 0x000fe200078e022a */
[C---:B------:R-:W-:Y:S01]  /*1010*/  SHF.L.U64.HI R32, R40.reuse, 0x2, R51 ;  /* 0x0000000228207819 */ /* 0x040fe20000010233 */
[----:B------:R-:W-:Y:S01]  /*1020*/  IMAD R49, R85, c[0x0][0x2c0], RZ ;  /* 0x0000b00055317a24 */ /* 0x000fe200078e02ff */
[----:B------:R-:W-:Y:S01]  /*1030*/  HFMA2.MMA R42, -RZ, RZ, 0, 0 ;  /* 0x00000000ff2a7435 */ /* 0x000fe200000001ff */
[----:B------:R-:W-:Y:S01]  /*1040*/  IMAD.SHL.U32 R77, R40, 0x4, RZ ;  /* 0x00000004284d7824 */ /* 0x000fe200078e00ff */
[----:B------:R-:W-:Y:S01]  /*1050*/  MOV R81, RZ ;  /* 0x000000ff00517202 */ /* 0x000fe20000000f00 */
[----:B------:R-:W-:Y:S01]  /*1060*/  IMAD.WIDE.U32 R34, R5, c[0x0][0x2b8], R34 ;  /* 0x0000ae0005227a25 */ /* 0x000fe200078e0022 */
[----:B------:R-:W-:-:S02]  /*1070*/  MOV R83, RZ ;  /* 0x000000ff00537202 */ /* 0x000fc40000000f00 */
[----:B------:R-:W-:Y:S01]  /*1080*/  IADD3 R74, P1, R77, R24, RZ ;  /* 0x000000184d4a7210 */ /* 0x000fe20007f3e0ff */
[C---:B------:R-:W-:Y:S01]  /*1090*/  IMAD R49, R6.reuse, c[0x0][0x2c4], R49 ;  /* 0x0000b10006317a24 */ /* 0x040fe200078e0231 */
[----:B------:R-:W-:Y:S01]  /*10a0*/  IADD3 R35, R35, R47, RZ ;  /* 0x0000002f23237210 */ /* 0x000fe20007ffe0ff */
[--C-:B------:R-:W-:Y:S01]  /*10b0*/  FADD.FTZ R52, R73, R4.reuse ;  /* 0x0000000449347221 */ /* 0x100fe20000010000 */
[----:B------:R-:W-:Y:S01]  /*10c0*/  SHF.R.S32.HI R47, RZ, 0x1f, R37 ;  /* 0x0000001fff2f7819 */ /* 0x000fe20000011425 */
[----:B------:R-:W-:Y:S01]  /*10d0*/  FADD.FTZ R54, R75, R4 ;  /* 0x000000044b367221 */ /* 0x000fe20000010000 */
[----:B------:R-:W-:Y:S01]  /*10e0*/  IADD3 R76, P2, R77, R25, RZ ;  /* 0x000000194d4c7210 */ /* 0x000fe20007f5e0ff */
[----:B------:R-:W-:-:S04]  /*10f0*/  IMAD.WIDE.U32 R34, R6, c[0x0][0x2c0], R34 ;  /* 0x0000b00006227a25 */ /* 0x000fc800078e0022 */
[----:B------:R-:W-:Y:S01]  /*1100*/  IMAD.MOV.U32 R50, RZ, RZ, RZ ;  /* 0x000000ffff327224 */ /* 0x000fe200078e00ff */
[----:B------:R-:W-:Y:S01]  /*1110*/  IADD3 R56, P0, R37, R34, RZ ;  /* 0x0000002225387210 */ /* 0x000fe20007f1e0ff */
[----:B------:R-:W-:Y:S02]  /*1120*/  IMAD.MOV.U32 R44, RZ, RZ, RZ ;  /* 0x000000ffff2c7224 */ /* 0x000fe400078e00ff */
[C---:B------:R-:W-:Y:S01]  /*1130*/  IMAD.X R75, R32.reuse, 0x1, R30, P1 ;  /* 0x00000001204b7824 */ /* 0x040fe200008e061e */
[----:B------:R-:W-:Y:S01]  /*1140*/  IADD3.X R57, R47, R35, R49, P0, !PT ;  /* 0x000000232f397210 */ /* 0x000fe200007fe431 */
[--C-:B------:R-:W-:Y:S01]  /*1150*/  HADD2.F32 R35, -RZ, R33.reuse.H0_H0 ;  /* 0x20000021ff237230 */ /* 0x100fe20000004100 */
[----:B------:R-:W-:Y:S01]  /*1160*/  IADD3 R72, P0, R77, R22, RZ ;  /* 0x000000164d487210 */ /* 0x000fe20007f1e0ff */
[----:B------:R-:W-:Y:S01]  /*1170*/  HADD2.F32 R33, -RZ, R33.H1_H1 ;  /* 0x30000021ff217230 */ /* 0x000fe20000004100 */
[----:B------:R-:W-:Y:S01]  /*1180*/  HFMA2.MMA R47, -RZ, RZ, 0, 0 ;  /* 0x00000000ff2f7435 */ /* 0x000fe200000001ff */
[----:B------:R-:W-:Y:S01]  /*1190*/  MOV R49, RZ ;  /* 0x000000ff00317202 */ /* 0x000fe20000000f00 */
[--C-:B------:R-:W-:Y:S01]  /*11a0*/  FADD.FTZ R80, R35, R4.reuse ;  /* 0x0000000423507221 */ /* 0x100fe20000010000 */
[C---:B------:R-:W-:Y:S01]  /*11b0*/  IADD3.X R73, R32.reuse, R29, RZ, P0, !PT ;  /* 0x0000001d20497210 */ /* 0x040fe200007fe4ff */
[----:B------:R-:W-:Y:S01]  /*11c0*/  FADD.FTZ R82, R33, R4 ;  /* 0x0000000421527221 */ /* 0x000fe20000010000 */
[----:B------:R-:W-:-:S02]  /*11d0*/  IADD3.X R77, R32, R31, RZ, P2, !PT ;  /* 0x0000001f204d7210 */ /* 0x000fc400017fe4ff */
.L_x_8016:
[----:B------:R-:W-:Y:S01]  /*11e0*/  SHF.R.S32.HI R90, RZ, 0x1f, R81 ;  /* 0x0000001fff5a7819 */ /* 0x000fe20000011451 */
[----:B------:R-:W-:Y:S01]  /*11f0*/  IMAD.MOV.U32 R33, RZ, RZ, R21 ;  /* 0x000000ffff217224 */ /* 0x000fe200078e0015 */
[----:B------:R-:W-:-:S02]  /*1200*/  MOV R32, R64 ;  /* 0x0000004000207202 */ /* 0x000fc40000000f00 */
[----:B------:R-:W-:Y:S01]  /*1210*/  IADD3 R87, -R37, c[0x0][0x168], RZ ;  /* 0x00005a0025577a10 */ /* 0x000fe20007ffe1ff */
[----:B------:R-:W-:Y:S02]  /*1220*/  IMAD R34, R90, c[0x0][0x188], RZ ;  /* 0x000062005a227a24 */ /* 0x000fe400078e02ff */
[----:B------:R-:W-:-:S04]  /*1230*/  IMAD.WIDE.U32 R32, R81, c[0x0][0x188], R32 ;  /* 0x0000620051207a25 */ /* 0x000fc800078e0020 */
[----:B------:R-:W-:Y:S01]  /*1240*/  IMAD R35, R81, c[0x0][0x18c], R34 ;  /* 0x0000630051237a24 */ /* 0x000fe200078e0222 */
[----:B------:R-:W-:Y:S01]  /*1250*/  LEA R34, P0, R32, c[0x0][0x220], 0x2 ;  /* 0x0000880020227a11 */ /* 0x000fe200078010ff */
[----:B------:R-:W-:-:S03]  /*1260*/  IMAD R78, R90, c[0x0][0x1c0], RZ ;  /* 0x000070005a4e7a24 */ /* 0x000fc600078e02ff */
[----:B------:R-:W-:-:S04]  /*1270*/  IADD3 R33, R33, R35, RZ ;  /* 0x0000002321217210 */ /* 0x000fc80007ffe0ff */
[----:B------:R-:W-:-:S05]  /*1280*/  LEA.HI.X R35, R32, c[0x0][0x224], R33, 0x2, P0 ;  /* 0x0000890020237a11 */ /* 0x000fca00000f1421 */
[----:B0-2---:R0:W2:Y:S01]  /*1290*/  LDG.E R88, [R34.64] ;  /* 0x0000000422587981 */ /* 0x0050a2000c1e1900 */
[C---:B------:R-:W-:Y:S01]  /*12a0*/  IMAD.WIDE.U32 R32, R81.reuse, c[0x0][0x1c0], R60 ;  /* 0x0000700051207a25 */ /* 0x040fe200078e003c */
        /* <DEDUP_REMOVED lines=8> */
[----:B------:R-:W-:Y:S02]  /*1330*/  PRMT R96, RZ, 0x7610, R96 ;  /* 0x00007610ff607816 */ /* 0x000fe40000000060 */
[----:B------:R-:W-:Y:S02]  /*1340*/  PRMT R98, RZ, 0x7610, R98 ;  /* 0x00007610ff627816 */ /* 0x000fe40000000062 */
[----:B------:R-:W-:Y:S02]  /*1350*/  PRMT R102, RZ, 0x7610, R102 ;  /* 0x00007610ff667816 */ /* 0x000fe40000000066 */
[----:B------:R-:W-:-:S05]  /*1360*/  LEA.HI.X R79, R32, R17, R33, 0x1, P4 ;  /* 0x00000011204f7211 */ /* 0x000fca00020f0c21 */
[----:B-1-3--:R1:W3:Y:S04]  /*1370*/  @!P0 LDG.E.U16 R92, [R78.64] ;  /* 0x000000044e5c8981 */ /* 0x00a2e8000c1e1500 */
[----:B------:R1:W4:Y:S04]  /*1380*/  @!P1 LDG.E.U16 R96, [R78.64+0x40] ;  /* 0x000040044e609981 */ /* 0x000328000c1e1500 */
[----:B------:R1:W4:Y:S04]  /*1390*/  @!P2 LDG.E.U16 R98, [R78.64+0x80] ;  /* 0x000080044e62a981 */ /* 0x000328000c1e1500 */
[----:B------:R1:W4:Y:S01]  /*13a0*/  @!P3 LDG.E.U16 R102, [R78.64+0xc0] ;  /* 0x0000c0044e66b981 */ /* 0x000322000c1e1500 */
[----:B------:R-:W-:Y:S01]  /*13b0*/  MOV R33, R23 ;  /* 0x0000001700217202 */ /* 0x000fe20000000f00 */
[----:B0-----:R-:W-:Y:S01]  /*13c0*/  IMAD R34, R90, c[0x0][0x1a0], RZ ;  /* 0x000068005a227a24 */ /* 0x001fe200078e02ff */
[----:B------:R-:W-:Y:S01]  /*13d0*/  IADD3 R89, R18, -0x1, RZ ;  /* 0xffffffff12597810 */ /* 0x000fe20007ffe0ff */
[----:B------:R-:W-:Y:S01]  /*13e0*/  IMAD.MOV.U32 R32, RZ, RZ, R62 ;  /* 0x000000ffff207224 */ /* 0x000fe200078e003e */
[----:B------:R-:W-:Y:S01]  /*13f0*/  ISETP.NE.AND P1, PT, R10, RZ, PT ;  /* 0x000000ff0a00720c */ /* 0x000fe20003f25270 */
[----:B------:R-:W-:Y:S01]  /*1400*/  IMAD R91, R81, c[0x0][0x1a4], R34 ;  /* 0x00006900515b7a24 */ /* 0x000fe200078e0222 */
[----:B------:R-:W-:Y:S01]  /*1410*/  LEA.HI R35, R89, R89, RZ, 0x1 ;  /* 0x0000005959237211 */ /* 0x000fe200078f08ff */
[----:B------:R-:W-:Y:S01]  /*1420*/  IMAD.WIDE.U32 R32, R81, c[0x0][0x1a0], R32 ;  /* 0x0000680051207a25 */ /* 0x000fe200078e0020 */
[----:B------:R-:W-:-:S02]  /*1430*/  ISETP.GT.AND P0, PT, R18, 0x1, PT ;  /* 0x000000011200780c */ /* 0x000fc40003f04270 */
[----:B-1----:R-:W-:Y:S02]  /*1440*/  LOP3.LUT R78, R35, 0xfffffe, RZ, 0xc0, !PT ;  /* 0x00fffffe234e7812 */ /* 0x002fe400078ec0ff */
[----:B------:R-:W-:Y:S02]  /*1450*/  LEA R34, P2, R32, c[0x0][0x228], 0x2 ;  /* 0x00008a0020227a11 */ /* 0x000fe400078410ff */
[----:B------:R-:W-:Y:S01]  /*1460*/  IADD3 R33, R33, R91, RZ ;  /* 0x0000005b21217210 */ /* 0x000fe20007ffe0ff */
[----:B------:R-:W-:Y:S01]  /*1470*/  IMAD.IADD R78, R89, 0x1, -R78 ;  /* 0x00000001594e7824 */ /* 0x000fe200078e0a4e */
[----:B------:R-:W-:Y:S02]  /*1480*/  IADD3 R91, R10, 0x200, RZ ;  /* 0x000002000a5b7810 */ /* 0x000fe40007ffe0ff */
[----:B------:R-:W-:Y:S02]  /*1490*/  LEA.HI.X R35, R32, c[0x0][0x22c], R33, 0x2, P2 ;  /* 0x00008b0020237a11 */ /* 0x000fe400010f1421 */
[----:B------:R-:W-:-:S02]  /*14a0*/  SHF.L.U32 R89, R19, 0x1, RZ ;  /* 0x0000000113597819 */ /* 0x000fc400000006ff */
[----:B------:R-:W-:Y:S01]  /*14b0*/  ISETP.EQ.AND P0, PT, R86, RZ, P0 ;  /* 0x000000ff5600720c */ /* 0x000fe20000702270 */
[----:B------:R0:W4:Y:S01]  /*14c0*/  LDG.E R94, [R34.64] ;  /* 0x00000004225e7981 */ /* 0x000122000c1e1900 */
[----:B------:R-:W-:-:S04]  /*14d0*/  @!P1 IMAD R91, R78, 0x100, R81 ;  /* 0x000001004e5b9824 */ /* 0x000fc800078e0251 */
[----:B------:R-:W-:-:S07]  /*14e0*/  IMAD.SHL.U32 R78, R91, 0x4, RZ ;  /* 0x000000045b4e7824 */ /* 0x000fce00078e00ff */
[----:B------:R-:W-:Y:S02]  /*14f0*/  @P0 IADD3 R32, R18, -0x2, RZ ;  /* 0xfffffffe12200810 */ /* 0x000fe40007ffe0ff */
[----:B------:R-:W-:-:S03]  /*1500*/  MOV R100, RZ ;  /* 0x000000ff00647202 */ /* 0x000fc60000000f00 */
[----:B------:R-:W-:-:S04]  /*1510*/  @P0 IMAD R33, R32, c[0x0][0x16c], R81 ;  /* 0x00005b0020210a24 */ /* 0x000fc800078e0251 */
[----:B------:R-:W-:Y:S01]  /*1520*/  @P0 IMAD.WIDE R32, R33, 0x8, R70 ;  /* 0x0000000821200825 */ /* 0x000fe200078e0246 */
[----:B------:R-:W-:Y:S01]  /*1530*/  ISETP.NE.AND P2, PT, R10, 0x1f, PT ;  /* 0x0000001f0a00780c */ /* 0x000fe20003f45270 */
[--C-:B------:R-:W-:Y:S02]  /*1540*/  HADD2.F32 R91, -RZ, R58.reuse.H0_H0 ;  /* 0x2000003aff5b7230 */ /* 0x100fe40000004100 */
[----:B------:R-:W-:Y:S02]  /*1550*/  HADD2.F32 R93, -RZ, R58.H1_H1 ;  /* 0x3000003aff5d7230 */ /* 0x000fe40000004100 */
[----:B------:R-:W-:-:S03]  /*1560*/  HADD2.F32 R95, -RZ, R59.H0_H0 ;  /* 0x2000003bff5f7230 */ /* 0x000fc60000004100 */
[----:B------:R-:W-:Y:S01]  /*1570*/  FMUL.FTZ R115, R54, R93 ;  /* 0x0000005d36737220 */ /* 0x000fe20000410000 */
[----:B------:R-:W-:Y:S01]  /*1580*/  HADD2.F32 R97, -RZ, R59.H1_H1 ;  /* 0x3000003bff617230 */ /* 0x000fe20000004100 */
[----:B------:R-:W-:Y:S01]  /*1590*/  FMUL.FTZ R109, R80, R95 ;  /* 0x0000005f506d7220 */ /* 0x000fe20000410000 */
[----:B------:R-:W-:Y:S01]  /*15a0*/  BSSY B0, `(.L_x_8004) ;  /* 0x0000030000007945 */ /* 0x000fe20003800000 */
[----:B--2---:R-:W-:-:S04]  /*15b0*/  FMUL.FTZ R79, R88, 1.4426950216293334961 ;  /* 0x3fb8aa3b584f7820 */ /* 0x004fc80000410000 */
[----:B------:R-:W-:-:S06]  /*15c0*/  FMUL.FTZ R99, R52, R79 ;  /* 0x0000004f34637220 */ /* 0x000fcc0000410000 */
[----:B------:R-:W1:Y:S01]  /*15d0*/  MUFU.EX2 R99, R99 ;  /* 0x0000006300637308 */ /* 0x000e620000000800 */
[----:B---3--:R2:W-:Y:S04]  /*15e0*/  STS.U16 [R89], R92 ;  /* 0x0000005c59007388 */ /* 0x0085e80000000400 */
[----:B----4-:R-:W-:Y:S04]  /*15f0*/  STS.U16 [R89+0x40], R96 ;  /* 0x0000406059007388 */ /* 0x010fe80000000400 */
[----:B------:R3:W-:Y:S04]  /*1600*/  STS.U16 [R89+0x80], R98 ;  /* 0x0000806259007388 */ /* 0x0007e80000000400 */
[----:B------:R-:W-:Y:S01]  /*1610*/  STS.U16 [R89+0xc0], R102 ;  /* 0x0000c06659007388 */ /* 0x000fe20000000400 */
[----:B------:R-:W-:-:S06]  /*1620*/  NOP ;  /* 0x0000000000007918 */ /* 0x000fcc0000000000 */
[----:B0-----:R-:W0:Y:S04]  /*1630*/  LDS.64 R34, [R19.X8] ;  /* 0x0000000013227984 */ /* 0x001e280000008a00 */
[----:B-1----:R1:W-:Y:S04]  /*1640*/  STS [R78+0x548], R99 ;  /* 0x000548634e007388 */ /* 0x0023e80000000800 */
[----:B------:R-:W-:Y:S01]  /*1650*/  BAR.SYNC.DEFER_BLOCKING 0x0 ;  /* 0x0000000000007b1d */ /* 0x000fe20000010000 */
[-C--:B--2---:R-:W-:Y:S02]  /*1660*/  FMUL.FTZ R92, R54, R79.reuse ;  /* 0x0000004f365c7220 */ /* 0x084fe40000410000 */
[----:B---3--:R-:W-:-:S02]  /*1670*/  FMUL.FTZ R98, R82, R79 ;  /* 0x0000004f52627220 */ /* 0x008fc40000410000 */
[----:B------:R-:W-:Y:S02]  /*1680*/  FMUL.FTZ R79, R80, R79 ;  /* 0x0000004f504f7220 */ /* 0x000fe40000410000 */
[----:B------:R-:W2:Y:S01]  /*1690*/  MUFU.EX2 R92, R92 ;  /* 0x0000005c005c7308 */ /* 0x000ea20000000800 */
[----:B------:R3:W5:Y:S07]  /*16a0*/  @P0 LDG.E R100, [R32.64+0x4] ;  /* 0x0000040420640981 */ /* 0x00076e000c1e1900 */
[----:B---3--:R-:W3:Y:S01]  /*16b0*/  MUFU.EX2 R32, R79 ;  /* 0x0000004f00207308 */ /* 0x008ee20000000800 */
[----:B--2---:R-:W-:-:S04]  /*16c0*/  FMUL.FTZ R117, R99, R92 ;  /* 0x0000005c63757220 */ /* 0x004fc80000410000 */
[----:B---3--:R-:W-:Y:S02]  /*16d0*/  FMUL.FTZ R119, R32, R117 ;  /* 0x0000007520777220 */ /* 0x008fe40000410000 */
[----:B------:R2:W3:Y:S01]  /*16e0*/  @P2 LDS R117, [R10.X4+0xd4c] ;  /* 0x000d4c000a752984 */ /* 0x0004e20000004800 */
[----:B------:R-:W4:Y:S01]  /*16f0*/  MUFU.EX2 R98, R98 ;  /* 0x0000006200627308 */ /* 0x000f220000000800 */
[--C-:B0-----:R-:W-:Y:S02]  /*1700*/  HADD2.F32 R103, -RZ, R35.reuse.H0_H0 ;  /* 0x20000023ff677230 */ /* 0x101fe40000004100 */
[----:B------:R-:W-:Y:S02]  /*1710*/  HADD2.F32 R35, -RZ, R35.H1_H1 ;  /* 0x30000023ff237230 */ /* 0x000fe40000004100 */
[--C-:B------:R-:W-:Y:S02]  /*1720*/  HADD2.F32 R107, -RZ, R34.reuse.H0_H0 ;  /* 0x20000022ff6b7230 */ /* 0x100fe40000004100 */
[----:B------:R-:W-:Y:S01]  /*1730*/  HADD2.F32 R101, -RZ, R34.H1_H1 ;  /* 0x30000022ff657230 */ /* 0x000fe20000004100 */
[----:B------:R-:W-:-:S02]  /*1740*/  FMUL.FTZ R34, R94, R103 ;  /* 0x000000675e227220 */ /* 0x000fc40000410000 */
[C---:B------:R-:W-:Y:S02]  /*1750*/  FMUL.FTZ R96, R94.reuse, R35 ;  /* 0x000000235e607220 */ /* 0x040fe40000410000 */
[----:B-1----:R-:W-:Y:S02]  /*1760*/  FMUL.FTZ R78, R94, R101 ;  /* 0x000000655e4e7220 */ /* 0x002fe40000410000 */
[----:B------:R-:W-:Y:S02]  /*1770*/  FMUL.FTZ R111, R43, R34 ;  /* 0x000000222b6f7220 */ /* 0x000fe40000410000 */
[----:B------:R-:W-:Y:S02]  /*1780*/  FMUL.FTZ R102, R52, R91 ;  /* 0x0000005b34667220 */ /* 0x000fe40000410000 */
[----:B------:R-:W-:Y:S02]  /*1790*/  FMUL.FTZ R34, R45, R96 ;  /* 0x000000602d227220 */ /* 0x000fe40000410000 */
[----:B------:R-:W-:-:S02]  /*17a0*/  FMUL.FTZ R113, R41, R78 ;  /* 0x0000004e29717220 */ /* 0x000fc40000410000 */
[----:B------:R-:W-:Y:S02]  /*17b0*/  FFMA.FTZ R79, R92, R102, R115 ;  /* 0x000000665c4f7223 */ /* 0x000fe40000010073 */
[----:B------:R-:W-:Y:S02]  /*17c0*/  FMUL.FTZ R105, R94, R107 ;  /* 0x0000006b5e697220 */ /* 0x000fe40000410000 */
[----:B----4-:R-:W-:Y:S02]  /*17d0*/  FFMA.FTZ R78, R98, R34, R111 ;  /* 0x00000022624e7223 */ /* 0x010fe4000001006f */
[----:B------:R-:W-:Y:S02]  /*17e0*/  FMUL.FTZ R33, R82, R97 ;  /* 0x0000006152217220 */ /* 0x000fe40000410000 */
[----:B------:R-:W-:Y:S02]  /*17f0*/  FFMA.FTZ R121, R32, R79, R109 ;  /* 0x0000004f20797223 */ /* 0x000fe4000001006d */
[----:B------:R-:W-:-:S02]  /*1800*/  FMUL.FTZ R105, R38, R105 ;  /* 0x0000006926697220 */ /* 0x000fc40000410000 */
[----:B------:R-:W-:Y:S01]  /*1810*/  FFMA.FTZ R96, R32, R78, R113 ;  /* 0x0000004e20607223 */ /* 0x000fe20000010071 */
[----:B------:R-:W-:Y:S05]  /*1820*/  @P2 BRA `(.L_x_8005) ;  /* 0x0000007000002947 */ /* 0x000fea0003800000 */
[----:B--2---:R-:W-:Y:S01]  /*1830*/  ISETP.NE.AND P0, PT, R18, c[0x0][0x174], PT ;  /* 0x00005d0012007a0c */ /* 0x004fe20003f05270 */
[----:B---3--:R-:W-:-:S12]  /*1840*/  HFMA2.MMA R117, -RZ, RZ, 1.875, 0 ;  /* 0x3f800000ff757435 */ /* 0x008fd800000001ff */
[----:B------:R-:W-:-:S04]  /*1850*/  @P0 LEA.HI R78, R18, R18, RZ, 0x1 ;  /* 0x00000012124e0211 */ /* 0x000fc800078f08ff */
[----:B------:R-:W-:-:S04]  /*1860*/  @P0 LOP3.LUT R79, R78, 0xfffffe, RZ, 0xc0, !PT ;  /* 0x00fffffe4e4f0812 */ /* 0x000fc800078ec0ff */
[----:B------:R-:W-:-:S05]  /*1870*/  @P0 IADD3 R78, -R79, R18, RZ ;  /* 0x000000124f4e0210 */ /* 0x000fca0007ffe1ff */
[----:B------:R-:W-:-:S05]  /*1880*/  @P0 IMAD R78, R78, 0x100, R81 ;  /* 0x000001004e4e0824 */ /* 0x000fca00078e0251 */
[----:B------:R0:W1:Y:S02]  /*1890*/  @P0 LDS R117, [R78.X4+0x548] ;  /* 0x000548004e750984 */ /* 0x0000640000004800 */
.L_x_8005:
[----:B--2---:R-:W-:Y:S05]  /*18a0*/  BSYNC B0 ;  /* 0x0000000000007941 */ /* 0x004fea0003800000 */
.L_x_8004:
[C---:B-1-3--:R-:W-:Y:S01]  /*18b0*/  FMUL.FTZ R79, R98.reuse, R117 ;  /* 0x00000075624f7220 */ /* 0x04afe20000410000 */
[----:B------:R-:W-:Y:S01]  /*18c0*/  ISETP.GE.AND P0, PT, R19, 0x1, PT ;  /* 0x000000011300780c */ /* 0x000fe20003f06270 */
[----:B------:R-:W-:Y:S01]  /*18d0*/  FFMA.FTZ R121, R98, R121, R33 ;  /* 0x0000007962797223 */ /* 0x000fe20000010021 */
[----:B------:R-:W-:Y:S01]  /*18e0*/  ISETP.NE.AND P3, PT, R86, 0x1f, PT ;  /* 0x0000001f5600780c */ /* 0x000fe20003f65270 */
[----:B------:R-:W-:Y:S01]  /*18f0*/  FMUL.FTZ R106, R98, R119 ;  /* 0x00000077626a7220 */ /* 0x000fe20000410000 */
[----:B------:R-:W-:Y:S01]  /*1900*/  ISETP.GE.U32.AND P4, PT, R86, 0x18, PT ;  /* 0x000000185600780c */ /* 0x000fe20003f86070 */
[----:B------:R-:W-:Y:S01]  /*1910*/  FMUL.FTZ R123, R32, R79 ;  /* 0x0000004f207b7220 */ /* 0x000fe20000410000 */
[----:B0-----:R-:W0:Y:S01]  /*1920*/  SHFL.UP PT, R78, R121, 0x1, RZ ;  /* 0x04200000794e7989 */ /* 0x001e2200000e00ff */
[C---:B------:R-:W-:Y:S01]  /*1930*/  FFMA.FTZ R119, R92.reuse, R96, R105 ;  /* 0x000000605c777223 */ /* 0x040fe20000010069 */
[----:B------:R-:W-:Y:S01]  /*1940*/  BSSY B0, `(.L_x_8006) ;  /* 0x000007b000007945 */ /* 0x000fe20003800000 */
[----:B------:R-:W-:Y:S01]  /*1950*/  FMUL.FTZ R104, R92, R123 ;  /* 0x0000007b5c687220 */ /* 0x000fe20000410000 */
        /* <DEDUP_REMOVED lines=26> */
[----:B------:R-:W0:Y:S01]  /*1b00*/  SHFL.UP PT, R108, R121, 0x8, RZ ;  /* 0x05000000796c7989 */ /* 0x000e2200000e00ff */
[----:B------:R-:W-:Y:S02]  /*1b10*/  ISETP.GE.AND P0, PT, R18, c[0x0][0x174], PT ;  /* 0x00005d0012007a0c */ /* 0x000fe40003f06270 */
[----:B--2---:R-:W-:Y:S01]  /*1b20*/  @!P3 FFMA.FTZ R119, R104, R96, R119 ;  /* 0x000000606877b223 */ /* 0x004fe20000010077 */
[----:B------:R-:W1:Y:S01]  /*1b30*/  SHFL.UP PT, R123, R106, 0x8, RZ ;  /* 0x050000006a7b7989 */ /* 0x000e6200000e00ff */
[----:B------:R-:W-:Y:S01]  /*1b40*/  ISETP.NE.OR P0, PT, R86, RZ, P0 ;  /* 0x000000ff5600720c */ /* 0x000fe20000705670 */
[----:B---3--:R-:W-:-:S02]  /*1b50*/  @!P3 FMUL.FTZ R104, R104, R125 ;  /* 0x0000007d6868b220 */ /* 0x008fc40000410000 */
[----:B------:R-:W2:Y:S01]  /*1b60*/  SHFL.DOWN PT, R110, R119, 0x8, 0x1f ;  /* 0x09001f00776e7f89 */ /* 0x000ea200000e0000 */
[----:B------:R-:W-:Y:S02]  /*1b70*/  ISETP.GE.AND P3, PT, R19, 0x8, PT ;  /* 0x000000081300780c */ /* 0x000fe40003f66270 */
[----:B------:R-:W-:Y:S01]  /*1b80*/  MOV R79, RZ ;  /* 0x000000ff004f7202 */ /* 0x000fe20000000f00 */
[----:B------:R-:W3:Y:S01]  /*1b90*/  SHFL.DOWN PT, R125, R104, 0x8, 0x1f ;  /* 0x09001f00687d7f89 */ /* 0x000ee200000e0000 */
[----:B------:R-:W-:-:S05]  /*1ba0*/  SHF.L.U32 R96, R81, 0x3, RZ ;  /* 0x0000000351607819 */ /* 0x000fca00000006ff */
        /* <DEDUP_REMOVED lines=14> */
[----:B------:R-:W-:Y:S01]  /*1c90*/  ISETP.NE.AND P0, PT, R10, RZ, PT ;  /* 0x000000ff0a00720c */ /* 0x000fe20003f05270 */
[----:B--2---:R-:W-:-:S02]  /*1ca0*/  @!P3 FFMA.FTZ R119, R104, R110, R119 ;  /* 0x0000006e6877b223 */ /* 0x004fc40000010077 */
[----:B------:R-:W-:Y:S01]  /*1cb0*/  SHFL.UP PT, R121, R121, 0x1, RZ ;  /* 0x0420000079797989 */ /* 0x000fe200000e00ff */
[----:B---3--:R-:W-:-:S03]  /*1cc0*/  @!P3 FMUL.FTZ R104, R104, R125 ;  /* 0x0000007d6868b220 */ /* 0x008fc60000410000 */
[----:B-----5:R-:W-:Y:S04]  /*1cd0*/  SHFL.IDX PT, R110, R100, RZ, 0x1f ;  /* 0x00001fff646e7589 */ /* 0x020fe800000e0000 */
[----:B------:R-:W0:Y:S04]  /*1ce0*/  SHFL.UP PT, R106, R106, 0x1, RZ ;  /* 0x042000006a6a7989 */ /* 0x000e2800000e00ff */
[----:B------:R-:W-:Y:S04]  /*1cf0*/  SHFL.DOWN PT, R116, R119, 0x1, 0x1f ;  /* 0x08201f0077747f89 */ /* 0x000fe800000e0000 */
[----:B------:R-:W1:Y:S04]  /*1d00*/  SHFL.DOWN PT, R123, R104, 0x1, 0x1f ;  /* 0x08201f00687b7f89 */ /* 0x000e6800000e0000 */
[----:B------:R-:W-:Y:S04]  /*1d10*/  SHFL.IDX PT, R112, R119, RZ, 0x1f ;  /* 0x00001fff77707589 */ /* 0x000fe800000e0000 */
[----:B------:R2:W3:Y:S01]  /*1d20*/  SHFL.IDX PT, R108, R104, RZ, 0x1f ;  /* 0x00001fff686c7589 */ /* 0x0004e200000e0000 */
[----:B0-----:R-:W-:-:S04]  /*1d30*/  @P1 FFMA.FTZ R110, R106, R110, R121 ;  /* 0x0000006e6a6e1223 */ /* 0x001fc80000010079 */
[----:B------:R-:W-:Y:S02]  /*1d40*/  FFMA.FTZ R102, R99, R110, R102 ;  /* 0x0000006e63667223 */ /* 0x000fe40000010066 */
[----:B-1----:R-:W-:Y:S02]  /*1d50*/  @P2 FFMA.FTZ R114, R123, R114, R116 ;  /* 0x000000727b722223 */ /* 0x002fe40000010074 */
[-C--:B------:R-:W-:Y:S02]  /*1d60*/  FFMA.FTZ R115, R92, R102.reuse, R115 ;  /* 0x000000665c737223 */ /* 0x080fe40000010073 */
[----:B------:R-:W-:Y:S01]  /*1d70*/  FFMA.FTZ R99, R114, R117, R34 ;  /* 0x0000007572637223 */ /* 0x000fe20000010022 */
[----:B------:R-:W-:Y:S01]  /*1d80*/  SHF.L.U32 R117, R50, 0x2, RZ ;  /* 0x0000000232757819 */ /* 0x000fe200000006ff */
[----:B------:R-:W-:Y:S02]  /*1d90*/  FMUL.FTZ R107, R107, R102 ;  /* 0x000000666b6b7220 */ /* 0x000fe40000410000 */
[----:B------:R-:W-:-:S02]  /*1da0*/  FMUL.FTZ R100, R101, R115 ;  /* 0x0000007365647220 */ /* 0x000fc40000410000 */
[----:B------:R-:W-:Y:S02]  /*1db0*/  FFMA.FTZ R109, R32, R115, R109 ;  /* 0x00000073206d7223 */ /* 0x000fe4000001006d */
[----:B------:R-:W-:Y:S02]  /*1dc0*/  FFMA.FTZ R101, R98, R99, R111 ;  /* 0x0000006362657223 */ /* 0x000fe4000001006f */
[----:B------:R-:W-:Y:S01]  /*1dd0*/  FFMA.FTZ R34, R38, R107, RZ ;  /* 0x0000006b26227223 */ /* 0x000fe200000100ff */
[----:B------:R-:W-:Y:S01]  /*1de0*/  IADD3 R107, -R37, c[0x0][0x168], -R10 ;  /* 0x00005a00256b7a10 */ /* 0x000fe20007ffe90a */
[----:B--2---:R-:W-:Y:S02]  /*1df0*/  FMUL.FTZ R104, R103, R109 ;  /* 0x0000006d67687220 */ /* 0x004fe40000410000 */
[----:B------:R-:W-:Y:S01]  /*1e00*/  FFMA.FTZ R103, R32, R101, R113 ;  /* 0x0000006520677223 */ /* 0x000fe20000010071 */
[----:B------:R-:W-:Y:S01]  /*1e10*/  ISETP.GE.AND P1, PT, R107, 0x1, PT ;  /* 0x000000016b00780c */ /* 0x000fe20003f26270 */
[----:B------:R-:W-:Y:S01]  /*1e20*/  FFMA.FTZ R34, R41, R100, R34 ;  /* 0x0000006429227223 */ /* 0x000fe20000010022 */
[C---:B------:R-:W-:Y:S01]  /*1e30*/  ISETP.GE.AND P2, PT, R107.reuse, 0x21, PT ;  /* 0x000000216b00780c */ /* 0x040fe20003f46270 */
[----:B------:R-:W-:Y:S01]  /*1e40*/  FFMA.FTZ R100, R98, R109, R33 ;  /* 0x0000006d62647223 */ /* 0x000fe20000010021 */
[C---:B------:R-:W-:Y:S01]  /*1e50*/  ISETP.GE.AND P3, PT, R107.reuse, 0x41, PT ;  /* 0x000000416b00780c */ /* 0x040fe20003f66270 */
[----:B------:R-:W-:Y:S01]  /*1e60*/  FFMA.FTZ R105, R92, R103, R105 ;  /* 0x000000675c697223 */ /* 0x000fe20000010069 */
[----:B------:R-:W-:Y:S01]  /*1e70*/  ISETP.GE.AND P4, PT, R107, 0x61, PT ;  /* 0x000000616b00780c */ /* 0x000fe20003f86270 */
[----:B------:R-:W-:-:S02]  /*1e80*/  FFMA.FTZ R104, R43, R104, R34 ;  /* 0x000000682b687223 */ /* 0x000fc40000010022 */
[C---:B------:R-:W-:Y:S02]  /*1e90*/  FMUL.FTZ R33, R94.reuse, R102 ;  /* 0x000000665e217220 */ /* 0x040fe40000410000 */
[C---:B------:R-:W-:Y:S02]  /*1ea0*/  FMUL.FTZ R34, R94.reuse, R115 ;  /* 0x000000735e227220 */ /* 0x040fe40000410000 */
[C---:B------:R-:W-:Y:S02]  /*1eb0*/  FMUL.FTZ R98, R94.reuse, R109 ;  /* 0x0000006d5e627220 */ /* 0x040fe40000410000 */
[-C--:B------:R-:W-:Y:S02]  /*1ec0*/  FMUL.FTZ R94, R94, R100.reuse ;  /* 0x000000645e5e7220 */ /* 0x080fe40000410000 */
[----:B------:R-:W-:Y:S02]  /*1ed0*/  FMUL.FTZ R106, R35, R100 ;  /* 0x00000064236a7220 */ /* 0x000fe40000410000 */
[----:B------:R-:W-:-:S02]  /*1ee0*/  FFMA.FTZ R102, -R52, R91, R102 ;  /* 0x0000005b34667223 */ /* 0x000fc40000010166 */
[----:B------:R-:W-:Y:S02]  /*1ef0*/  FMUL.FTZ R107, R52, R105 ;  /* 0x00000069346b7220 */ /* 0x000fe40000410000 */
[----:B------:R-:W-:Y:S02]  /*1f00*/  FMUL.FTZ R32, R38, R33 ;  /* 0x0000002126207220 */ /* 0x000fe40000410000 */
[C---:B---3--:R-:W-:Y:S02]  /*1f10*/  FFMA.FTZ R79, R108.reuse, R79, R112 ;  /* 0x0000004f6c4f7223 */ /* 0x048fe40000010070 */
[----:B------:R-:W-:Y:S02]  /*1f20*/  FMUL.FTZ R78, R108, R78 ;  /* 0x0000004e6c4e7220 */ /* 0x000fe40000410000 */
[----:B------:R-:W-:Y:S02]  /*1f30*/  FMUL.FTZ R33, R41, R34 ;  /* 0x0000002229217220 */ /* 0x000fe40000410000 */
[----:B------:R-:W-:Y:S01]  /*1f40*/  FMUL.FTZ R34, R43, R98 ;  /* 0x000000622b227220 */ /* 0x000fe20000410000 */
[----:B------:R0:W-:Y:S01]  /*1f50*/  @!P0 STS.64 [R96+0xdc8], R78 ;  /* 0x000dc84e60008388 */ /* 0x0001e20000000a00 */
[----:B------:R-:W-:-:S02]  /*1f60*/  FMUL.FTZ R35, R45, R94 ;  /* 0x0000005e2d237220 */ /* 0x000fc40000410000 */
[----:B------:R-:W-:Y:S01]  /*1f70*/  FFMA.FTZ R92, R45, R106, R104 ;  /* 0x0000006a2d5c7223 */ /* 0x000fe20000010068 */
[----:B------:R-:W-:Y:S01]  /*1f80*/  SHF.L.U64.HI R106, R50, 0x2, R83 ;  /* 0x00000002326a7819 */ /* 0x000fe20000010253 */
[C---:B------:R-:W-:Y:S01]  /*1f90*/  FFMA.FTZ R115, -R54.reuse, R93, R115 ;  /* 0x0000005d36737223 */ /* 0x040fe20000010173 */
[----:B------:R1:W-:Y:S01]  /*1fa0*/  STS.128 [R10.X16+0x110], R32 ;  /* 0x000110200a007388 */ /* 0x0003e2000000cc00 */
[----:B------:R-:W-:Y:S02]  /*1fb0*/  FMUL.FTZ R94, R54, R103 ;  /* 0x00000067365e7220 */ /* 0x000fe40000410000 */
[----:B------:R-:W-:Y:S02]  /*1fc0*/  FFMA.FTZ R104, R107, R102, RZ ;  /* 0x000000666b687223 */ /* 0x000fe400000100ff */
[----:B------:R-:W-:Y:S02]  /*1fd0*/  FMUL.FTZ R98, R82, R99 ;  /* 0x0000006352627220 */ /* 0x000fe40000410000 */
[----:B------:R-:W-:-:S02]  /*1fe0*/  FFMA.FTZ R109, -R80, R95, R109 ;  /* 0x0000005f506d7223 */ /* 0x000fc4000001016d */
[----:B0-----:R-:W-:Y:S02]  /*1ff0*/  FMUL.FTZ R79, R80, R101 ;  /* 0x00000065504f7220 */ /* 0x001fe40000410000 */
[----:B------:R-:W-:Y:S02]  /*2000*/  FFMA.FTZ R78, -R82, R97, R100 ;  /* 0x00000061524e7223 */ /* 0x000fe40000010164 */
[----:B------:R-:W-:Y:S02]  /*2010*/  FFMA.FTZ R104, R94, R115, R104 ;  /* 0x000000735e687223 */ /* 0x000fe40000010068 */
[----:B------:R-:W-:Y:S02]  /*2020*/  IMAD R96, R106, c[0x0][0x2d0], RZ ;  /* 0x0000b4006a607a24 */ /* 0x000fe400078e02ff */
[----:B------:R-:W-:Y:S02]  /*2030*/  FMUL.FTZ R113, R98, R78 ;  /* 0x0000004e62717220 */ /* 0x000fe40000410000 */
[----:B------:R-:W-:Y:S01]  /*2040*/  FFMA.FTZ R104, R79, R109, R104 ;  /* 0x0000006d4f687223 */ /* 0x000fe20000010068 */
[----:B------:R-:W-:Y:S06]  /*2050*/  BAR.SYNC.DEFER_BLOCKING 0x0 ;  /* 0x0000000000007b1d */ /* 0x000fec0000010000 */
[----:B------:R-:W-:Y:S05]  /*2060*/  @!P1 BRA `(.L_x_8007) ;  /* 0x0000008000009947 */ /* 0x000fea0003800000 */
[----:B-1----:R-:W0:Y:S01]  /*2070*/  LDS R111, [R10.X4+0x110] ;  /* 0x000110000a6f7984 */ /* 0x002e220000004800 */
[----:B------:R-:W-:-:S02]  /*2080*/  IMAD R90, R90, c[0x0][0x2d0], RZ ;  /* 0x0000b4005a5a7a24 */ /* 0x000fc400078e02ff */
[----:B------:R-:W-:-:S04]  /*2090*/  IMAD.WIDE.U32 R32, R81, c[0x0][0x2d0], R56 ;  /* 0x0000b40051207a25 */ /* 0x000fc800078e0038 */
[----:B------:R-:W-:Y:S01]  /*20a0*/  IMAD R35, R81, c[0x0][0x2d4], R90 ;  /* 0x0000b50051237a24 */ /* 0x000fe200078e025a */
[----:B------:R-:W-:-:S04]  /*20b0*/  LEA R34, P1, R32, c[0x0][0x320], 0x2 ;  /* 0x0000c80020227a11 */ /* 0x000fc800078210ff */
[----:B------:R-:W-:-:S04]  /*20c0*/  IADD3 R33, R33, R35, RZ ;  /* 0x0000002321217210 */ /* 0x000fc80007ffe0ff */
[----:B------:R-:W-:-:S05]  /*20d0*/  LEA.HI.X R35, R32, c[0x0][0x324], R33, 0x2, P1 ;  /* 0x0000c90020237a11 */ /* 0x000fca00008f1421 */
[----:B0-----:R0:W-:Y:S02]  /*20e0*/  RED.E.ADD.F32.FTZ.RN.STRONG.GPU [R34.64], R111 ;  /* 0x0000006f2200798e */ /* 0x0011e4000c10e784 */
.L_x_8007:
[----:B-1----:R-:W-:Y:S05]  /*20f0*/  BSYNC B0 ;  /* 0x0000000000007941 */ /* 0x002fea0003800000 */
.L_x_8006:
[----:B0-----:R0:W1:Y:S01]  /*2100*/  LDS R35, [R10.X4+0x190] ;  /* 0x000190000a237984 */ /* 0x0010620000004800 */
[----:B------:R-:W-:Y:S01]  /*2110*/  BSSY B0, `(.L_x_8008) ;  /* 0x0000007000007945 */ /* 0x000fe20003800000 */
[----:B------:R-:W-:Y:S02]  /*2120*/  FADD.FTZ R90, R104, R113 ;  /* 0x00000071685a7221 */ /* 0x000fe40000010000 */
[----:B------:R-:W-:Y:S01]  /*2130*/  IMAD R113, R117, c[0x0][0x2d4], R96 ;  /* 0x0000b50075717a24 */ /* 0x000fe200078e0260 */
[----:B------:R-:W-:Y:S05]  /*2140*/  @!P2 BRA `(.L_x_8009) ;  /* 0x000000300000a947 */ /* 0x000fea0003800000 */
[----:B------:R-:W-:-:S04]  /*2150*/  IMAD.WIDE.U32 R32, R117, c[0x0][0x2d0], R72 ;  /* 0x0000b40075207a25 */ /* 0x000fc800078e0048 */
[----:B------:R-:W-:-:S05]  /*2160*/  IMAD.IADD R33, R33, 0x1, R113 ;  /* 0x0000000121217824 */ /* 0x000fca00078e0271 */
[----:B-1----:R1:W-:Y:S02]  /*2170*/  RED.E.ADD.F32.FTZ.RN.STRONG.GPU [R32.64], R35 ;  /* 0x000000232000798e */ /* 0x0023e4000c10e784 */
.L_x_8009:
[----:B------:R-:W-:Y:S05]  /*2180*/  BSYNC B0 ;  /* 0x0000000000007941 */ /* 0x000fea0003800000 */
.L_x_8008:
[----:B------:R2:W3:Y:S01]  /*2190*/  LDS R111, [R10.X4+0x210] ;  /* 0x000210000a6f7984 */ /* 0x0004e20000004800 */
[----:B------:R-:W-:Y:S01]  /*21a0*/  BSSY B0, `(.L_x_8010) ;  /* 0x0000006000007945 */ /* 0x000fe20003800000 */
[----:B-1----:R-:W-:Y:S01]  /*21b0*/  IMAD.WIDE.U32 R32, R117, c[0x0][0x2d0], R76 ;  /* 0x0000b40075207a25 */ /* 0x002fe200078e004c */
[----:B------:R-:W-:Y:S05]  /*21c0*/  @!P3 BRA `(.L_x_8011) ;  /* 0x000000300000b947 */ /* 0x000fea0003800000 */
[----:B------:R-:W-:-:S05]  /*21d0*/  IMAD.WIDE.U32 R34, R117, c[0x0][0x2d0], R74 ;  /* 0x0000b40075227a25 */ /* 0x000fca00078e004a */
[----:B------:R-:W-:-:S05]  /*21e0*/  IADD3 R35, R113, R35, RZ ;  /* 0x0000002371237210 */ /* 0x000fca0007ffe0ff */
[----:B---3--:R1:W-:Y:S02]  /*21f0*/  RED.E.ADD.F32.FTZ.RN.STRONG.GPU [R34.64], R111 ;  /* 0x0000006f2200798e */ /* 0x0083e4000c10e784 */
.L_x_8011:
[----:B------:R-:W-:Y:S05]  /*2200*/  BSYNC B0 ;  /* 0x0000000000007941 */ /* 0x000fea0003800000 */
.L_x_8010:
[----:B-1----:R1:W4:Y:S01]  /*2210*/  LDS R35, [R10.X4+0x290] ;  /* 0x000290000a237984 */ /* 0x0023220000004800 */
[----:B------:R-:W-:Y:S01]  /*2220*/  BSSY B0, `(.L_x_8012) ;  /* 0x0000004000007945 */ /* 0x000fe20003800000 */
[----:B------:R-:W-:Y:S05]  /*2230*/  @!P4 BRA `(.L_x_8013) ;  /* 0x000000200000c947 */ /* 0x000fea0003800000 */
[----:B------:R-:W-:-:S05]  /*2240*/  IADD3 R33, R113, R33, RZ ;  /* 0x0000002171217210 */ /* 0x000fca0007ffe0ff */
[----:B----4-:R4:W-:Y:S02]  /*2250*/  RED.E.ADD.F32.FTZ.RN.STRONG.GPU [R32.64], R35 ;  /* 0x000000232000798e */ /* 0x0109e4000c10e784 */
.L_x_8013:
[----:B------:R-:W-:Y:S05]  /*2260*/  BSYNC B0 ;  /* 0x0000000000007941 */ /* 0x000fea0003800000 */
.L_x_8012:
[----:B----4-:R-:W4:Y:S01]  /*2270*/  SHFL.DOWN PT, R33, R90, 0x1, 0x1f ;  /* 0x08201f005a217f89 */ /* 0x010f2200000e0000 */
[----:B------:R-:W-:Y:S01]  /*2280*/  ISETP.GT.AND P1, PT, R19, 0x1e, PT ;  /* 0x0000001e1300780c */ /* 0x000fe20003f24270 */
[----:B------:R-:W-:Y:S01]  /*2290*/  FADD.FTZ R48, R79, R48 ;  /* 0x000000304f307221 */ /* 0x000fe20000010000 */
[----:B------:R-:W-:Y:S01]  /*22a0*/  ISETP.NE.AND P2, PT, R19, RZ, PT ;  /* 0x000000ff1300720c */ /* 0x000fe20003f45270 */
[----:B------:R-:W5:Y:S01]  /*22b0*/  SHFL.DOWN PT, R35, R92, 0x1, 0x1f ;  /* 0x08201f005c237f89 */ /* 0x000f6200000e0000 */
[C---:B------:R-:W-:Y:S01]  /*22c0*/  FMUL.FTZ R79, R88.reuse, R99 ;  /* 0x00000063584f7220 */ /* 0x040fe20000410000 */
[----:B------:R-:W-:Y:S01]  /*22d0*/  BSSY B0, `(.L_x_8014) ;  /* 0x0000036000007945 */ /* 0x000fe20003800000 */
        /* <DEDUP_REMOVED lines=32> */
[----:B------:R-:W-:Y:S01]  /*24e0*/  MOV R32, R90 ;  /* 0x0000005a00207202 */ /* 0x000fe20000000f00 */
[C---:B------:R-:W-:Y:S02]  /*24f0*/  FMUL.FTZ R90, R88.reuse, R101 ;  /* 0x00000065585a7220 */ /* 0x040fe40000410000 */
[----:B------:R-:W-:Y:S02]  /*2500*/  FMUL.FTZ R35, R88, R105 ;  /* 0x0000006958237220 */ /* 0x000fe40000410000 */
[----:B------:R-:W-:Y:S02]  /*2510*/  IMAD.MOV.U32 R33, RZ, RZ, R92 ;  /* 0x000000ffff217224 */ /* 0x000fe400078e005c */
[----:B------:R-:W-:Y:S02]  /*2520*/  FMUL.FTZ R90, R109, R90 ;  /* 0x0000005a6d5a7220 */ /* 0x000fe40000410000 */
[----:B------:R-:W-:Y:S01]  /*2530*/  FMUL.FTZ R102, R102, R35 ;  /* 0x0000002366667220 */ /* 0x000fe20000410000 */
[----:B------:R4:W-:Y:S01]  /*2540*/  @!P2 STS.64 [0x318], R32 ;  /* 0x00031820ff00a388 */ /* 0x0009e20000000a00 */
[----:B------:R-:W-:-:S02]  /*2550*/  FFMA.FTZ R90, R95, R101, R90 ;  /* 0x000000655f5a7223 */ /* 0x000fc4000001005a */
[----:B------:R-:W-:Y:S02]  /*2560*/  FFMA.FTZ R102, R91, R105, R102 ;  /* 0x000000695b667223 */ /* 0x000fe40000010066 */
        /* <DEDUP_REMOVED lines=12> */
.L_x_8015:
[----:B----4-:R-:W-:Y:S05]  /*2630*/  BSYNC B0 ;  /* 0x0000000000007941 */ /* 0x010fea0003800000 */
.L_x_8014:
[----:B------:R-:W-:Y:S02]  /*2640*/  IADD3 R81, R81, 0x1, RZ ;  /* 0x0000000151517810 */ /* 0x000fe40007ffe0ff */
[----:B------:R-:W-:Y:S02]  /*2650*/  IADD3 R50, P1, R50, 0x1, RZ ;  /* 0x0000000132327810 */ /* 0x000fe40007f3e0ff */
[----:B------:R-:W-:-:S03]  /*2660*/  ISETP.GE.AND P0, PT, R81, c[0x0][0x16c], PT ;  /* 0x00005b0051007a0c */ /* 0x000fc60003f06270 */
[----:B------:R-:W-:-:S10]  /*2670*/  IMAD.X R83, RZ, RZ, R83, P1 ;  /* 0x000000ffff537224 */ /* 0x000fd400008e0653 */
[----:B------:R-:W-:Y:S01]  /*2680*/  @P0 CALL.REL.NOINC `(.L_x_8003) ;  /* 0x0000001000000944 */ /* 0x000fe20003c00000 */
[----:B------:R-:W-:Y:S05]  /*2690*/  BRA `(.L_x_8016) ;  /* 0xffffeb4000007947 */ /* 0x000fea000383ffff */
.L_x_8003:
[----:B------:R-:W-:Y:S01]  /*26a0*/  BAR.SYNC.DEFER_BLOCKING 0x0 ;  /* 0x0000000000007b1d */ /* 0x000fe20000010000 */
[----:B------:R-:W-:Y:S01]  /*26b0*/  ISETP.NE.AND P0, PT, R10, RZ, PT ;  /* 0x000000ff0a00720c */ /* 0x000fe20003f05270 */
[----:B------:R-:W-:Y:S01]  /*26c0*/  IMAD R34, R84, c[0x0][0x2d8], RZ ;  /* 0x0000b60054227a24 */ /* 0x000fe200078e02ff */
[----:B------:R-:W-:Y:S01]  /*26d0*/  F2FP.PACK_AB R54, R53, R46 ;  /* 0x0000002e3536723e */ /* 0x000fe200000000ff */
[----:B------:R-:W-:Y:S01]  /*26e0*/  IMAD.WIDE.U32 R32, R5, c[0x0][0x2d8], RZ ;  /* 0x0000b60005207a25 */ /* 0x000fe200078e00ff */
[----:B------:R-:W-:Y:S01]  /*26f0*/  F2FP.PACK_AB R55, R55, R48 ;  /* 0x000000303737723e */ /* 0x000fe200000000ff */
[----:B------:R-:W-:Y:S01]  /*2700*/  BSSY B0, `(.L_x_8017) ;  /* 0x0000027000007945 */ /* 0x000fe20003800000 */
[----:B------:R-:W-:Y:S01]  /*2710*/  IADD3 R46, P2, R39, -0xc0, RZ ;  /* 0xffffff40272e7810 */ /* 0x000fe20007f5e0ff */
[----:B------:R-:W-:-:S03]  /*2720*/  IMAD R57, R3, c[0x0][0x2e0], RZ ;  /* 0x0000b80003397a24 */ /* 0x000fc600078e02ff */
[----:B------:R-:W-:Y:S01]  /*2730*/  IADD3.X R48, R36, -0x1, RZ, P2, !PT ;  /* 0xffffffff24307810 */ /* 0x000fe200017fe4ff */
[----:B------:R-:W-:Y:S01]  /*2740*/  IMAD R57, R0, c[0x0][0x2e4], R57 ;  /* 0x0000b90000397a24 */ /* 0x000fe200078e0239 */
[----:B------:R4:W-:Y:S01]  /*2750*/  STS.64 [R19.X8], R54 ;  /* 0x0000003613007388 */ /* 0x0009e20000008a00 */
[----:B------:R-:W-:-:S06]  /*2760*/  NOP ;  /* 0x0000000000007918 */ /* 0x000fcc0000000000 */
[----:B------:R-:W-:Y:S04]  /*2770*/  LDS.U16 R41, [R89] ;  /* 0x0000000059297984 */ /* 0x000fe80000000400 */
[----:B------:R-:W-:Y:S01]  /*2780*/  LDS.U16 R43, [R89+0x40] ;  /* 0x00004000592b7984 */ /* 0x000fe20000000400 */
[----:B----4-:R-:W-:Y:S01]  /*2790*/  IMAD R55, R5, c[0x0][0x2dc], R34 ;  /* 0x0000b70005377a24 */ /* 0x010fe200078e0222 */
[----:B------:R-:W-:Y:S02]  /*27a0*/  IADD3 R34, P5, R46, c[0x0][0x330], RZ ;  /* 0x0000cc002e227a10 */ /* 0x000fe40007fbe0ff */
        /* <DEDUP_REMOVED lines=8> */
[----:B------:R-:W-:Y:S02]  /*2830*/  IADD3.X R33, R48, c[0x0][0x334], RZ, P5, !PT ;  /* 0x0000cd0030217a10 */ /* 0x000fe40002ffe4ff */
[----:B------:R-:W-:Y:S02]  /*2840*/  LEA R34, P6, R38, R34, 0x1 ;  /* 0x0000002226227211 */ /* 0x000fe400078c08ff */
[C---:B------:R-:W-:Y:S01]  /*2850*/  IADD3 R32, P5, R60.reuse, R37, RZ ;  /* 0x000000253c207210 */ /* 0x040fe20007fbe0ff */
[----:B------:R-:W4:Y:S02]  /*2860*/  LDS R35, [0x100] ;  /* 0x00010000ff237984 */ /* 0x000f240000000800 */
[-C--:B----4-:R-:W-:Y:S02]  /*2870*/  ISETP.GE.AND P4, PT, R60, R35.reuse, PT ;  /* 0x000000233c00720c */ /* 0x090fe40003f86270 */
[----:B------:R-:W-:-:S02]  /*2880*/  ISETP.GE.AND P3, PT, R27, R35, PT ;  /* 0x000000231b00720c */ /* 0x000fc40003f66270 */
[-C--:B------:R-:W-:Y:S02]  /*2890*/  ISETP.GE.AND P2, PT, R26, R35.reuse, PT ;  /* 0x000000231a00720c */ /* 0x080fe40003f46270 */
        /* <DEDUP_REMOVED lines=13> */
.L_x_8018:
[----:B------:R-:W-:Y:S05]  /*2970*/  BSYNC B0 ;  /* 0x0000000000007941 */ /* 0x000fea0003800000 */
.L_x_8017:
[----:B------:R-:W-:Y:S01]  /*2980*/  @!P3 STG.E.U16 [R34.64+0x40], R45 ;  /* 0x0000402d2200b986 */ /* 0x000fe2000c101504 */
[----:B------:R-:W-:Y:S01]  /*2990*/  F2FP.PACK_AB R36, R44, R49 ;  /* 0x000000312c24723e */ /* 0x000fe200000000ff */
[----:B------:R-:W-:Y:S01]  /*29a0*/  FADD.FTZ R49, R49, R8 ;  /* 0x0000000831317221 */ /* 0x000fe20000010000 */
[----:B------:R-:W-:Y:S01]  /*29b0*/  F2FP.PACK_AB R37, R42, R47 ;  /* 0x0000002f2a25723e */ /* 0x000fe200000000ff */
[----:B------:R-:W-:Y:S01]  /*29c0*/  @!P2 STG.E.U16 [R34.64], R43 ;  /* 0x0000002b2200a986 */ /* 0x000fe2000c101504 */
[----:B------:R-:W-:Y:S01]  /*29d0*/  IMAD R8, R84, c[0x0][0x2f8], RZ ;  /* 0x0000be0054087a24 */ /* 0x000fe200078e02ff */
[----:B------:R-:W-:Y:S01]  /*29e0*/  BSSY B0, `(.L_x_8019) ;  /* 0x000001d000007945 */ /* 0x000fe20003800000 */
[----:B------:R-:W-:Y:S01]  /*29f0*/  FADD.FTZ R44, R49, R44 ;  /* 0x0000002c312c7221 */ /* 0x000fe20000010000 */
[----:B------:R5:W-:Y:S03]  /*2a00*/  @!P1 STG.E.U16 [R34.64+0x80], R53 ;  /* 0x0000803522009986 */ /* 0x000be6000c101504 */
[----:B------:R-:W-:Y:S01]  /*2a10*/  FADD.FTZ R47, R44, R47 ;  /* 0x0000002f2c2f7221 */ /* 0x000fe20000010000 */
[----:B------:R-:W-:Y:S01]  /*2a20*/  BAR.SYNC.DEFER_BLOCKING 0x0 ;  /* 0x0000000000007b1d */ /* 0x000fe20000010000 */
[----:B-----5:R-:W-:-:S05]  /*2a30*/  IMAD.WIDE.U32 R34, R5, c[0x0][0x2f8], RZ ;  /* 0x0000be0005227a25 */ /* 0x020fca00078e00ff */
[----:B------:R5:W-:Y:S01]  /*2a40*/  STS.64 [R19.X8], R36 ;  /* 0x0000002413007388 */ /* 0x000be20000008a00 */
[----:B------:R-:W-:-:S06]  /*2a50*/  NOP ;  /* 0x0000000000007918 */ /* 0x000fcc0000000000 */
[----:B----4-:R-:W-:Y:S04]  /*2a60*/  LDS.U16 R39, [R89] ;  /* 0x0000000059277984 */ /* 0x010fe80000000400 */
[----:B------:R-:W-:Y:S01]  /*2a70*/  LDS.U16 R41, [R89+0x40] ;  /* 0x0000400059297984 */ /* 0x000fe20000000400 */
[----:B-----5:R-:W-:Y:S02]  /*2a80*/  IMAD R37, R5, c[0x0][0x2fc], R8 ;  /* 0x0000bf0005257a24 */ /* 0x020fe400078e0208 */
[----:B------:R-:W-:Y:S01]  /*2a90*/  FADD.FTZ R8, R47, R42 ;  /* 0x0000002a2f087221 */ /* 0x000fe20000010000 */
[----:B------:R-:W-:Y:S02]  /*2aa0*/  LDS.U16 R55, [R89+0x80] ;  /* 0x0000800059377984 */ /* 0x000fe40000000400 */
[----:B------:R-:W-:-:S02]  /*2ab0*/  IADD3 R45, R35, R37, RZ ;  /* 0x00000025232d7210 */ /* 0x000fc40007ffe0ff */
        /* <DEDUP_REMOVED lines=15> */
.L_x_8020:
[----:B------:R-:W-:Y:S05]  /*2bb0*/  BSYNC B0 ;  /* 0x0000000000007941 */ /* 0x000fea0003800000 */
.L_x_8019:
        /* <DEDUP_REMOVED lines=13> */
[----:B------:R-:W-:Y:S02]  /*2c90*/  ISETP.GT.AND P4, PT, R18, 0x1, PT ;  /* 0x000000011200780c */ /* 0x000fe40003f84270 */
[----:B------:R-:W-:-:S02]  /*2ca0*/  LEA R32, P3, R40, R34, 0x1 ;  /* 0x0000002228207211 */ /* 0x000fc400078608ff */
[----:B------:R-:W-:Y:S02]  /*2cb0*/  IADD3 R18, R18, -0x1, RZ ;  /* 0xffffffff12127810 */ /* 0x000fe40007ffe0ff */
[----:B------:R-:W-:Y:S02]  /*2cc0*/  LEA.HI.X R33, R40, R33, R51, 0x1, P3 ;  /* 0x0000002128217211 */ /* 0x000fe400018f0c33 */
[----:B------:R-:W-:-:S03]  /*2cd0*/  IADD3 R12, P3, R12, -0x100, RZ ;  /* 0xffffff000c0c7810 */ /* 0x000fc60007f7e0ff */
[----:B------:R0:W-:Y:S01]  /*2ce0*/  @!P0 STG.E.U16 [R32.64], R41 ;  /* 0x0000002920008986 */ /* 0x0001e2000c101504 */
        /* <DEDUP_REMOVED lines=11> */
.L_x_8002:
[----:B------:R-:W-:Y:S02]  /*2da0*/  ISETP.NE.U32.AND P0, PT, RZ, c[0x0][0x328], PT ;  /* 0x0000ca00ff007a0c */ /* 0x000fe40003f05070 */
[----:B------:R-:W-:Y:S02]  /*2db0*/  ISETP.NE.U32.AND P2, PT, RZ, c[0x0][0x348], PT ;  /* 0x0000d200ff007a0c */ /* 0x000fe40003f45070 */
[----:B------:R-:W-:Y:S02]  /*2dc0*/  ISETP.NE.AND.EX P1, PT, RZ, c[0x0][0x32c], PT, P0 ;  /* 0x0000cb00ff007a0c */ /* 0x000fe40003f25300 */
[----:B------:R-:W-:-:S11]  /*2dd0*/  ISETP.NE.AND.EX P0, PT, RZ, c[0x0][0x34c], PT, P2 ;  /* 0x0000d300ff007a0c */ /* 0x000fd60003f05320 */
[----:B------:R-:W-:Y:S05]  /*2de0*/  @!P1 BRA `(.L_x_8022) ;  /* 0x0000014000009947 */ /* 0x000fea0003800000 */
[----:B-----5:R-:W0:Y:S01]  /*2df0*/  SHFL.DOWN P1, R2, R7, 0x1, 0x1f ;  /* 0x08201f0007027f89 */ /* 0x020e220000020000 */
[----:B------:R-:W-:Y:S03]  /*2e00*/  BSSY B0, `(.L_x_8022) ;  /* 0x0000012000007945 */ /* 0x000fe60003800000 */
[----:B012---:R-:W0:Y:S01]  /*2e10*/  S2R R10, SR_LANEID ;  /* 0x00000000000a7919 */ /* 0x007e220000000000 */
[----:B------:R-:W-:-:S03]  /*2e20*/  @P1 FADD R2, R2, R7 ;  /* 0x0000000702021221 */ /* 0x000fc60000000000 */
[----:B------:R-:W1:Y:S01]  /*2e30*/  S2R R7, SR_TID.X ;  /* 0x0000000000077919 */ /* 0x000e620000002100 */
[----:B0-----:R-:W-:-:S03]  /*2e40*/  ISETP.NE.AND P2, PT, R10, RZ, PT ;  /* 0x000000ff0a00720c */ /* 0x001fc60003f45270 */
        /* <DEDUP_REMOVED lines=13> */
.L_x_8023:
[----:B0-----:R-:W-:Y:S05]  /*2f20*/  BSYNC B0 ;  /* 0x0000000000007941 */ /* 0x001fea0003800000 */
.L_x_8022:
        /* <DEDUP_REMOVED lines=21> */
[----:B------:R-:W-:Y:S01]  /*3080*/  IMAD.MOV.U32 R15, RZ, RZ, RZ ;  /* 0x000000ffff0f7224 */ /* 0x000fe200078e00ff */
[----:B------:R-:W-:Y:S05]  /*3090*/  BRA `(.L_x_8026) ;  /* 0x0000001000007947 */ /* 0x000fea0003800000 */
.L_x_8025:
[----:B------:R-:W0:Y:S02]  /*30a0*/  S2R R15, SR_TID.X ;  /* 0x00000000000f7919 */ /* 0x000e240000002100 */
.L_x_8026:
[----:B0-----:R-:W-:Y:S05]  /*30b0*/  BSYNC B0 ;  /* 0x0000000000007941 */ /* 0x001fea0003800000 */
.L_x_8024:
        /* <DEDUP_REMOVED lines=10> */
.L_x_8027:
        /* <DEDUP_REMOVED lines=9> */
[----:B-12---:R-:W-:-:S04]  /*31f0*/  IMAD.WIDE.U32 R10, R15, c[0x0][0x2b0], R8 ;  /* 0x0000ac000f0a7a25 */ /* 0x006fc800078e0008 */
[----:B------:R-:W-:-:S04]  /*3200*/  IMAD.WIDE.U32 R6, R15, c[0x0][0x290], R6 ;  /* 0x0000a4000f067a25 */ /* 0x000fc800078e0006 */
[----:B------:R-:W-:Y:S01]  /*3210*/  IMAD R9, R15, c[0x0][0x294], R12 ;  /* 0x0000a5000f097a24 */ /* 0x000fe200078e020c */
[----:B------:R-:W-:Y:S01]  /*3220*/  LEA R8, P0, R6, c[0x0][0x310], 0x2 ;  /* 0x0000c40006087a11 */ /* 0x000fe200078010ff */
[----:B------:R-:W-:Y:S01]  /*3230*/  IMAD R0, R0, c[0x0][0x2b0], RZ ;  /* 0x0000ac0000007a24 */ /* 0x000fe200078e02ff */
[----:B------:R-:W-:Y:S02]  /*3240*/  LEA R12, P1, R10, c[0x0][0x318], 0x2 ;  /* 0x0000c6000a0c7a11 */ /* 0x000fe400078210ff */
[----:B------:R-:W-:Y:S01]  /*3250*/  IADD3 R9, R7, R9, RZ ;  /* 0x0000000907097210 */ /* 0x000fe20007ffe0ff */
[C---:B------:R-:W-:Y:S01]  /*3260*/  IMAD R13, R15.reuse, c[0x0][0x2b4], R0 ;  /* 0x0000ad000f0d7a24 */ /* 0x040fe200078e0200 */
[----:B-----5:R-:W-:Y:S02]  /*3270*/  IADD3 R15, R15, c[0x0][0x0], RZ ;  /* 0x000000000f0f7a10 */ /* 0x020fe40007ffe0ff */
[----:B------:R-:W-:Y:S02]  /*3280*/  LEA.HI.X R9, R6, c[0x0][0x314], R9, 0x2, P0 ;  /* 0x0000c50006097a11 */ /* 0x000fe400000f1409 */
[----:B------:R-:W-:-:S02]  /*3290*/  ISETP.GE.AND P0, PT, R15, c[0x0][0x16c], PT ;  /* 0x00005b000f007a0c */ /* 0x000fc40003f06270 */
[----:B------:R-:W-:-:S04]  /*32a0*/  IADD3 R7, R11, R13, RZ ;  /* 0x0000000d0b077210 */ /* 0x000fc80007ffe0ff */
[----:B------:R-:W-:Y:S01]  /*32b0*/  LEA.HI.X R13, R10, c[0x0][0x31c], R7, 0x2, P1 ;  /* 0x0000c7000a0d7a11 */ /* 0x000fe200008f1407 */
[----:B0-----:R0:W-:Y:S04]  /*32c0*/  RED.E.ADD.F32.FTZ.RN.STRONG.GPU [R8.64], R17 ;  /* 0x000000110800798e */ /* 0x0011e8000c10e784 */
[----:B------:R0:W-:Y:S02]  /*32d0*/  RED.E.ADD.F32.FTZ.RN.STRONG.GPU [R12.64], R19 ;  /* 0x000000130c00798e */ /* 0x0001e4000c10e784 */
[----:B------:R-:W-:Y:S05]  /*32e0*/  @!P0 BRA `(.L_x_8027) ;  /* 0xfffffe7000008947 */ /* 0x000fea000383ffff */
[----:B------:R-:W-:Y:S05]  /*32f0*/  EXIT ;  /* 0x000000000000794d */ /* 0x000fea0003800000 */
.L_x_8028:
        /* <DEDUP_REMOVED lines=16> */
.L_x_9136:


//--------------------- .text._Z25selective_scan_bwd_kernelI32Selective_Scan_bwd_kernel_traitsILi32ELi4ELb0ELb0ELb1ELb0ELb1EN3c104HalfEfEEv12SSMParamsBwd --------------------------
	.section	.text._Z25selective_scan_bwd_kernelI32Selective_Scan_bwd_kernel_traitsILi32ELi4ELb0ELb0ELb1ELb0ELb1EN3c104HalfEfEEv12SSMParamsBwd,"ax",@progbits
	.sectioninfo	@"SHI_REGISTERS=124"
	.align	128
        .global         _Z25selective_scan_bwd_kernelI32Selective_Scan_bwd_kernel_traitsILi32ELi4ELb0ELb0ELb1ELb0ELb1EN3c104HalfEfEEv12SSMParamsBwd
        .type           _Z25selective_scan_bwd_kernelI32Selective_Scan_bwd_kernel_traitsILi32ELi4ELb0ELb0ELb1ELb0ELb1EN3c104HalfEfEEv12SSMParamsBwd,@function
        .size           _Z25selective_scan_bwd_kernelI32Selective_Scan_bwd_kernel_traitsILi32ELi4ELb0ELb0ELb1ELb0ELb1EN3c104HalfEfEEv12SSMParamsBwd,(.L_x_9137 - _Z25selective_scan_bwd_kernelI32Selective_Scan_bwd_kernel_traitsILi32ELi4ELb0ELb0ELb1ELb0ELb1EN3c104HalfEfEEv12SSMParamsBwd)
        .other          _Z25selective_scan_bwd_kernelI32Selective_Scan_bwd_kernel_traitsILi32ELi4ELb0ELb0ELb1ELb0ELb1EN3c104HalfEfEEv12SSMParamsBwd,@"STO_CUDA_ENTRY STV_DEFAULT"
_Z25selective_scan_bwd_kernelI32Selective_Scan_bwd_kernel_traitsILi32ELi4ELb0ELb0ELb1ELb0ELb1EN3c104HalfEfEEv12SSMParamsBwd:
.text._Z25selective_scan_bwd_kernelI32Selective_Scan_bwd_kernel_traitsILi32ELi4ELb0ELb0ELb1ELb0ELb1EN3c104HalfEfEEv12SSMParamsBwd:
        /* <DEDUP_REMOVED lines=9> */
[----:B------:R-:W-:Y:S01]  /*0090*/  IMAD.MOV.U32 R4, RZ, RZ, RZ ;  /* 0x000000ffff047224 */ /* 0x000fe200078e00ff */
        /* <DEDUP_REMOVED lines=31> */
[----:B---3--:R-:W-:Y:S02]  /*0290*/  IMAD.MOV R8, RZ, RZ, -R7 ;  /* 0x000000ffff087224 */ /* 0x008fe400078e0a07 */
[----:B------:R-:W-:Y:S02]  /*02a0*/  IMAD R13, R5, c[0x0][0x1d4], R10 ;  /* 0x00007500050d7a24 */ /* 0x000fe400078e020a */
[----:B------:R-:W-:Y:S02]  /*02b0*/  IMAD R14, R17, R8, R14 ;  /* 0x00000008110e7224 */ /* 0x000fe400078e020e */
[----:B------:R-:W-:-:S03]  /*02c0*/  IMAD.WIDE.U32 R8, R5, c[0x0][0x1d0], RZ ;  /* 0x0000740005087a25 */ /* 0x000fc600078e00ff */
[----:B------:R-:W-:Y:S01]  /*02d0*/  ISETP.GT.U32.AND P1, PT, R17, R14, PT ;  /* 0x0000000e1100720c */ /* 0x000fe20003f24070 */
[----:B------:R-:W-:Y:S01]  /*02e0*/  IMAD.WIDE.U32 R10, R5, c[0x0][0x1e0], RZ ;  /* 0x00007800050a7a25 */ /* 0x000fe200078e00ff */
[----:B------:R-:W-:-:S03]  /*02f0*/  IADD3 R9, R9, R13, RZ ;  /* 0x0000000d09097210 */ /* 0x000fc60007ffe0ff */
[----:B------:R-:W-:Y:S01]  /*0300*/  IMAD.WIDE.U32 R12, R5, c[0x0][0x278], RZ ;  /* 0x00009e00050c7a25 */ /* 0x000fe200078e00ff */
[----:B------:R-:W-:-:S03]  /*0310*/  IADD3 R11, R11, R15, RZ ;  /* 0x0000000f0b0b7210 */ /* 0x000fc60007ffe0ff */
[----:B------:R-:W-:-:S04]  /*0320*/  IMAD.WIDE.U32 R8, R0, c[0x0][0x1d8], R8 ;  /* 0x0000760000087a25 */ /* 0x000fc800078e0008 */
[----:B------:R-:W-:Y:S01]  /*0330*/  @!P1 IMAD.IADD R14, R14, 0x1, -R17 ;  /* 0x000000010e0e9824 */ /* 0x000fe200078e0a11 */
[----:B------:R-:W-:Y:S01]  /*0340*/  @!P1 IADD3 R7, R7, 0x1, RZ ;  /* 0x0000000107079810 */ /* 0x000fe20007ffe0ff */
[C---:B------:R-:W-:Y:S01]  /*0350*/  IMAD R15, R5.reuse, c[0x0][0x27c], R16 ;  /* 0x00009f00050f7a24 */ /* 0x040fe200078e0210 */
[----:B------:R-:W-:Y:S01]  /*0360*/  ISETP.NE.AND P1, PT, RZ, c[0x0][0x178], PT ;  /* 0x00005e00ff007a0c */ /* 0x000fe20003f25270 */
[----:B------:R-:W-:Y:S01]  /*0370*/  IMAD R16, R6, c[0x0][0x1b0], RZ ;  /* 0x00006c0006107a24 */ /* 0x000fe200078e02ff */
[----:B------:R-:W-:Y:S02]  /*0380*/  ISETP.GE.U32.AND P0, PT, R14, R17, PT ;  /* 0x000000110e00720c */ /* 0x000fe40003f06070 */
[----:B------:R-:W-:Y:S01]  /*0390*/  LEA R17, R18, 0xffffff80, 0x7 ;  /* 0xffffff8012117811 */ /* 0x000fe200078e38ff */
[----:B------:R-:W-:Y:S01]  /*03a0*/  IMAD R23, R5, c[0x0][0x1b4], R16 ;  /* 0x00006d0005177a24 */ /* 0x000fe200078e0210 */
[----:B------:R-:W-:Y:S01]  /*03b0*/  IADD3 R13, R13, R15, RZ ;  /* 0x0000000f0d0d7210 */ /* 0x000fe20007ffe0ff */
[----:B------:R-:W-:Y:S01]  /*03c0*/  IMAD.WIDE.U32 R14, R5, c[0x0][0x1b0], RZ ;  /* 0x00006c00050e7a25 */ /* 0x000fe200078e00ff */
[----:B------:R-:W-:-:S02]  /*03d0*/  SHF.R.S32.HI R19, RZ, 0x1f, R17 ;  /* 0x0000001fff137819 */ /* 0x000fc40000011411 */
[----:B------:R-:W-:Y:S01]  /*03e0*/  IADD3 R24, P4, R17, R8, RZ ;  /* 0x0000000811187210 */ /* 0x000fe20007f9e0ff */
[----:B------:R-:W-:Y:S02]  /*03f0*/  IMAD.IADD R15, R15, 0x1, R23 ;  /* 0x000000010f0f7824 */ /* 0x000fe400078e0217 */
        /* <DEDUP_REMOVED lines=33> */
[----:B------:R-:W-:Y:S01]  /*0610*/  @P0 MOV R68, 0x8 ;  /* 0x0000000800440802 */ /* 0x000fe20000000f00 */
[----:B------:R-:W-:Y:S01]  /*0620*/  IMAD.X R10, R19, 0x1, R10, P5 ;  /* 0x00000001130a7824 */ /* 0x000fe200028e060a */
[----:B------:R-:W-:Y:S01]  /*0630*/  LEA.HI.X R20, R20, c[0x0][0x30c], R11, 0x1, P4 ;  /* 0x0000c30014147a11 */ /* 0x000fe200020f0c0b */
[----:B------:R-:W-:Y:S01]  /*0640*/  @P0 IMAD R9, R9, c[0x0][0x16c], RZ ;  /* 0x00005b0009090a24 */ /* 0x000fe200078e02ff */
[----:B------:R-:W-:Y:S02]  /*0650*/  LEA R18, P6, R17, c[0x0][0x230], 0x1 ;  /* 0x00008c0011127a11 */ /* 0x000fe400078c08ff */
[C---:B------:R-:W-:Y:S01]  /*0660*/  @P1 LEA R66, P4, R0.reuse, c[0x0][0x328], 0x2 ;  /* 0x0000ca0000421a11 */ /* 0x040fe200078810ff */
[----:B------:R-:W-:Y:S01]  /*0670*/  @P0 IMAD.WIDE R68, R9, R68, c[0x0][0x260] ;  /* 0x0000980009440625 */ /* 0x000fe200078e0244 */
[C---:B------:R-:W-:Y:S01]  /*0680*/  @P2 LEA R64, P5, R0.reuse, c[0x0][0x348], 0x2 ;  /* 0x0000d20000402a11 */ /* 0x040fe200078a10ff */
[----:B------:R-:W-:Y:S01]  /*0690*/  HFMA2.MMA R9, -RZ, RZ, 0, 0 ;  /* 0x00000000ff097435 */ /* 0x000fe200000001ff */
[----:B------:R-:W-:Y:S01]  /*06a0*/  LEA.HI.X R19, R17, c[0x0][0x234], R10, 0x1, P6 ;  /* 0x00008d0011137a11 */ /* 0x000fe200030f0c0a */
[----:B------:R-:W-:Y:S01]  /*06b0*/  IMAD.MOV.U32 R10, RZ, RZ, RZ ;  /* 0x000000ffff0a7224 */ /* 0x000fe200078e00ff */
[C-C-:B------:R-:W-:Y:S01]  /*06c0*/  @P1 LEA.HI.X R67, R0.reuse, c[0x0][0x32c], R3.reuse, 0x2, P4 ;  /* 0x0000cb0000431a11 */ /* 0x140fe200020f1403 */
[----:B------:R-:W-:Y:S01]  /*06d0*/  @!P0 CS2R R68, SRZ ;  /* 0x0000000000448805 */ /* 0x000fe2000001ff00 */
[----:B------:R-:W-:Y:S01]  /*06e0*/  @P2 LEA.HI.X R65, R0, c[0x0][0x34c], R3, 0x2, P5 ;  /* 0x0000d30000412a11 */ /* 0x000fe200028f1403 */
        /* <DEDUP_REMOVED lines=9> */
[----:B------:R-:W-:Y:S01]  /*0780*/  MOV R22, RZ ;  /* 0x000000ff00167202 */ /* 0x000fe20000000f00 */
[----:B------:R-:W-:-:S04]  /*0790*/  IMAD.WIDE.U32 R62, R0, c[0x0][0x180], RZ ;  /* 0x00006000003e7a25 */ /* 0x000fc800078e00ff */
[----:B------:R-:W-:-:S04]  /*07a0*/  IMAD.WIDE.U32 R60, R0, c[0x0][0x198], RZ ;  /* 0x00006600003c7a25 */ /* 0x000fc800078e00ff */
[----:B------:R-:W-:Y:S02]  /*07b0*/  IMAD R27, R0, c[0x0][0x19c], R27 ;  /* 0x00006700001b7a24 */ /* 0x000fe400078e021b */
[----:B------:R-:W-:Y:S02]  /*07c0*/  IMAD.MOV.U32 R20, RZ, RZ, c[0x0][0x174] ;  /* 0x00005d00ff147624 */ /* 0x000fe400078e00ff */
[----:B------:R-:W-:Y:S02]  /*07d0*/  IMAD.IADD R27, R61, 0x1, R27 ;  /* 0x000000013d1b7824 */ /* 0x000fe400078e021b */
[----:B0-----:R-:W-:Y:S01]  /*07e0*/  IMAD.WIDE.U32 R10, R5, c[0x0][0x2b8], R12 ;  /* 0x0000ae00050a7a25 */ /* 0x001fe200078e000c */
[----:B------:R-:W-:-:S04]  /*07f0*/  MOV R13, R24 ;  /* 0x00000018000d7202 */ /* 0x000fc80000000f00 */
[----:B------:R-:W-:Y:S01]  /*0800*/  IADD3 R11, R11, R9, RZ ;  /* 0x000000090b0b7210 */ /* 0x000fe20007ffe0ff */
[C---:B------:R-:W-:Y:S02]  /*0810*/  IMAD R9, R7.reuse, c[0x0][0x2c4], R14 ;  /* 0x0000b10007097a24 */ /* 0x040fe400078e020e */
[----:B------:R-:W-:Y:S02]  /*0820*/  IMAD.MOV.U32 R14, RZ, RZ, R21 ;  /* 0x000000ffff0e7224 */ /* 0x000fe400078e0015 */
[----:B------:R-:W-:Y:S01]  /*0830*/  IMAD.WIDE.U32 R10, R7, c[0x0][0x2c0], R10 ;  /* 0x0000b000070a7a25 */ /* 0x000fe200078e000a */
[----:B------:R-:W0:Y:S03]  /*0840*/  S2R R21, SR_LANEID ;  /* 0x0000000000157919 */ /* 0x000e260000000000 */
[----:B------:R-:W-:Y:S01]  /*0850*/  IMAD.IADD R9, R11, 0x1, R9 ;  /* 0x000000010b097824 */ /* 0x000fe200078e0209 */
[----:B------:R-:W-:-:S02]  /*0860*/  LEA R26, P0, R10, c[0x0][0x320], 0x2 ;  /* 0x0000c8000a1a7a11 */ /* 0x000fc400078010ff */
[----:B------:R-:W-:Y:S01]  /*0870*/  MOV R11, R23 ;  /* 0x00000017000b7202 */ /* 0x000fe20000000f00 */
[----:B------:R-:W-:Y:S01]  /*0880*/  IMAD R23, R3, c[0x0][0x180], RZ ;  /* 0x0000600003177a24 */ /* 0x000fe200078e02ff */
[----:B------:R-:W-:Y:S01]  /*0890*/  LEA.HI.X R36, R10, c[0x0][0x324], R9, 0x2, P0 ;  /* 0x0000c9000a247a11 */ /* 0x000fe200000f1409 */
[----:B------:R-:W-:Y:S01]  /*08a0*/  IMAD.SHL.U32 R9, R12, 0x4, RZ ;  /* 0x000000040c097824 */ /* 0x000fe200078e00ff */
[----:B------:R-:W-:Y:S01]  /*08b0*/  IADD3 R24, P0, R26, -0x100, RZ ;  /* 0xffffff001a187810 */ /* 0x000fe20007f1e0ff */
[----:B------:R-:W-:Y:S01]  /*08c0*/  IMAD R25, R0, c[0x0][0x184], R23 ;  /* 0x0000610000197a24 */ /* 0x000fe200078e0217 */
[----:B------:R-:W-:Y:S02]  /*08d0*/  IADD3 R26, P1, R26, -0x80, RZ ;  /* 0xffffff801a1a7810 */ /* 0x000fe40007f3e0ff */
[----:B------:R-:W-:Y:S02]  /*08e0*/  LOP3.LUT R59, R9, 0xffffff80, RZ, 0xc0, !PT ;  /* 0xffffff80093b7812 */ /* 0x000fe400078ec0ff */
[----:B------:R-:W-:-:S02]  /*08f0*/  IADD3.X R31, R36, -0x1, RZ, P0, !PT ;  /* 0xffffffff241f7810 */ /* 0x000fc400007fe4ff */
[----:B------:R-:W-:Y:S02]  /*0900*/  LOP3.LUT R58, R59, 0x1f, R12, 0xf8, !PT ;  /* 0x0000001f3b3a7812 */ /* 0x000fe400078ef80c */
[----:B------:R-:W-:Y:S02]  /*0910*/  MOV R10, RZ ;  /* 0x000000ff000a7202 */ /* 0x000fe40000000f00 */
[----:B------:R-:W-:Y:S02]  /*0920*/  MOV R9, RZ ;  /* 0x000000ff00097202 */ /* 0x000fe40000000f00 */
[----:B------:R-:W-:Y:S02]  /*0930*/  LOP3.LUT R23, R12, 0x1f, RZ, 0xc0, !PT ;  /* 0x0000001f0c177812 */ /* 0x000fe400078ec0ff */
[----:B------:R-:W-:Y:S02]  /*0940*/  IADD3 R25, R63, R25, RZ ;  /* 0x000000193f197210 */ /* 0x000fe40007ffe0ff */
[----:B------:R-:W-:-:S02]  /*0950*/  SHF.R.S32.HI R59, RZ, 0x1f, R58 ;  /* 0x0000001fff3b7819 */ /* 0x000fc4000001143a */
[C---:B------:R-:W-:Y:S02]  /*0960*/  LOP3.LUT R28, R58.reuse, 0x20, RZ, 0xfc, !PT ;  /* 0x000000203a1c7812 */ /* 0x040fe400078efcff */
[C---:B------:R-:W-:Y:S02]  /*0970*/  LOP3.LUT R29, R58.reuse, 0x40, RZ, 0xfc, !PT ;  /* 0x000000403a1d7812 */ /* 0x040fe400078efcff */
[----:B------:R-:W-:Y:S02]  /*0980*/  LOP3.LUT R30, R58, 0x60, RZ, 0xfc, !PT ;  /* 0x000000603a1e7812 */ /* 0x000fe400078efcff */
[----:B0-----:R-:W-:Y:S02]  /*0990*/  IADD3.X R36, R36, -0x1, RZ, P1, !PT ;  /* 0xffffffff24247810 */ /* 0x001fe40000ffe4ff */
.L_x_8053:
[----:B------:R-:W-:Y:S01]  /*09a0*/  BAR.SYNC.DEFER_BLOCKING 0x0 ;  /* 0x0000000000007b1d */ /* 0x000fe20000010000 */
[----:B------:R-:W-:Y:S02]  /*09b0*/  LEA R56, R20, 0xffffff80, 0x7 ;  /* 0xffffff8014387811 */ /* 0x000fe400078e38ff */
[----:B----4-:R-:W-:Y:S02]  /*09c0*/  LEA R32, P4, R58, R11, 0x1 ;  /* 0x0000000b3a207211 */ /* 0x010fe400078808ff */
[----:B------:R-:W-:-:S02]  /*09d0*/  IADD3 R93, -R56, c[0x0][0x168], RZ ;  /* 0x00005a00385d7a10 */ /* 0x000fc40007ffe1ff */
[----:B------:R-:W-:Y:S02]  /*09e0*/  PRMT R40, RZ, 0x7610, R40 ;  /* 0x00007610ff287816 */ /* 0x000fe40000000028 */
[-C--:B------:R-:W-:Y:S02]  /*09f0*/  ISETP.GE.AND P0, PT, R58, R93.reuse, PT ;  /* 0x0000005d3a00720c */ /* 0x080fe40003f06270 */
[-C--:B------:R-:W-:Y:S02]  /*0a00*/  ISETP.GE.AND P1, PT, R28, R93.reuse, PT ;  /* 0x0000005d1c00720c */ /* 0x080fe40003f26270 */
[-C--:B------:R-:W-:Y:S02]  /*0a10*/  ISETP.GE.AND P2, PT, R29, R93.reuse, PT ;  /* 0x0000005d1d00720c */ /* 0x080fe40003f46270 */
[----:B------:R-:W-:Y:S02]  /*0a20*/  ISETP.GE.AND P3, PT, R30, R93, PT ;  /* 0x0000005d1e00720c */ /* 0x000fe40003f66270 */
[----:B0-----:R-:W-:-:S02]  /*0a30*/  PRMT R42, RZ, 0x7610, R42 ;  /* 0x00007610ff2a7816 */ /* 0x001fc4000000002a */
[----:B------:R-:W-:Y:S02]  /*0a40*/  PRMT R44, RZ, 0x7610, R44 ;  /* 0x00007610ff2c7816 */ /* 0x000fe4000000002c */
[----:B------:R-:W-:Y:S02]  /*0a50*/  PRMT R46, RZ, 0x7610, R46 ;  /* 0x00007610ff2e7816 */ /* 0x000fe4000000002e */
[----:B------:R-:W-:-:S05]  /*0a60*/  LEA.HI.X R33, R58, R13, R59, 0x1, P4 ;  /* 0x0000000d3a217211 */ /* 0x000fca00020f0c3b */
[----:B--2---:R0:W2:Y:S04]  /*0a70*/  @!P0 LDG.E.U16 R40, [R32.64] ;  /* 0x0000000420288981 */ /* 0x0040a8000c1e1500 */
[----:B---3--:R0:W3:Y:S04]  /*0a80*/  @!P1 LDG.E.U16 R42, [R32.64+0x40] ;  /* 0x00004004202a9981 */ /* 0x0080e8000c1e1500 */
[----:B------:R0:W4:Y:S04]  /*0a90*/  @!P2 LDG.E.U16 R44, [R32.64+0x80] ;  /* 0x00008004202ca981 */ /* 0x000128000c1e1500 */
[----:B------:R0:W4:Y:S01]  /*0aa0*/  @!P3 LDG.E.U16 R46, [R32.64+0xc0] ;  /* 0x0000c004202eb981 */ /* 0x000122000c1e1500 */
[----:B------:R-:W-:-:S02]  /*0ab0*/  SHF.L.U32 R37, R21, 0x1, RZ ;  /* 0x0000000115257819 */ /* 0x000fc400000006ff */
[C---:B------:R-:W-:Y:S02]  /*0ac0*/  SHF.L.U32 R39, R58.reuse, 0x1, RZ ;  /* 0x000000013a277819 */ /* 0x040fe400000006ff */
[----:B------:R-:W-:Y:S02]  /*0ad0*/  SHF.L.U64.HI R38, R58, 0x1, R59 ;  /* 0x000000013a267819 */ /* 0x000fe4000001023b */
[----:B------:R-:W-:Y:S02]  /*0ae0*/  IADD3 R34, P0, R14, R39, RZ ;  /* 0x000000270e227210 */ /* 0x000fe40007f1e0ff */
[-C--:B------:R-:W-:Y:S02]  /*0af0*/  ISETP.GE.AND P1, PT, R28, R93.reuse, PT ;  /* 0x0000005d1c00720c */ /* 0x080fe40003f26270 */
[-C--:B------:R-:W-:Y:S01]  /*0b00*/  ISETP.GE.AND P2, PT, R29, R93.reuse, PT ;  /* 0x0000005d1d00720c */ /* 0x080fe20003f46270 */
[----:B------:R-:W-:Y:S01]  /*0b10*/  IMAD.X R35, R15, 0x1, R38, P0 ;  /* 0x000000010f237824 */ /* 0x000fe200000e0626 */
[----:B------:R-:W-:-:S02]  /*0b20*/  ISETP.GE.AND P0, PT, R58, R93, PT ;  /* 0x0000005d3a00720c */ /* 0x000fc40003f06270 */
[----:B------:R-:W-:Y:S02]  /*0b30*/  ISETP.GE.AND P3, PT, R30, R93, PT ;  /* 0x0000005d1e00720c */ /* 0x000fe40003f66270 */
[----:B------:R-:W-:Y:S02]  /*0b40*/  PRMT R48, RZ, 0x7610, R48 ;  /* 0x00007610ff307816 */ /* 0x000fe40000000030 */
[----:B------:R-:W-:Y:S02]  /*0b50*/  PRMT R50, RZ, 0x7610, R50 ;  /* 0x00007610ff327816 */ /* 0x000fe40000000032 */
[----:B0-----:R-:W-:Y:S02]  /*0b60*/  PRMT R32, RZ, 0x7610, R32 ;  /* 0x00007610ff207816 */ /* 0x001fe40000000020 */
[----:B------:R-:W-:Y:S01]  /*0b70*/  PRMT R52, RZ, 0x7610, R52 ;  /* 0x00007610ff347816 */ /* 0x000fe20000000034 */
[----:B--2---:R-:W-:Y:S04]  /*0b80*/  STS.U16 [R37], R40 ;  /* 0x0000002825007388 */ /* 0x004fe80000000400 */
[----:B---3--:R-:W-:Y:S04]  /*0b90*/  STS.U16 [R37+0x40], R42 ;  /* 0x0000402a25007388 */ /* 0x008fe80000000400 */
[----:B----4-:R0:W-:Y:S04]  /*0ba0*/  STS.U16 [R37+0x80], R44 ;  /* 0x0000802c25007388 */ /* 0x0101e80000000400 */
[----:B-1----:R1:W-:Y:S01]  /*0bb0*/  STS.U16 [R37+0xc0], R46 ;  /* 0x0000c02e25007388 */ /* 0x0023e20000000400 */
[----:B------:R-:W-:-:S06]  /*0bc0*/  NOP ;  /* 0x0000000000007918 */ /* 0x000fcc0000000000 */
[----:B------:R-:W-:Y:S04]  /*0bd0*/  LDS.64 R54, [R21.X8] ;  /* 0x0000000015367984 */ /* 0x000fe80000008a00 */
[----:B------:R-:W-:Y:S06]  /*0be0*/  BAR.SYNC.DEFER_BLOCKING 0x0 ;  /* 0x0000000000007b1d */ /* 0x000fec0000010000 */
[----:B------:R-:W2:Y:S04]  /*0bf0*/  @!P0 LDG.E.U16 R48, [R34.64] ;  /* 0x0000000422308981 */ /* 0x000ea8000c1e1500 */
[----:B------:R-:W3:Y:S04]  /*0c00*/  @!P1 LDG.E.U16 R50, [R34.64+0x40] ;  /* 0x0000400422329981 */ /* 0x000ee8000c1e1500 */
[----:B------:R-:W4:Y:S04]  /*0c10*/  @!P2 LDG.E.U16 R32, [R34.64+0x80] ;  /* 0x000080042220a981 */ /* 0x000f28000c1e1500 */
[----:B------:R-:W4:Y:S01]  /*0c20*/  @!P3 LDG.E.U16 R52, [R34.64+0xc0] ;  /* 0x0000c0042234b981 */ /* 0x000f22000c1e1500 */
[----:B0-----:R-:W-:-:S02]  /*0c30*/  LEA R44, P0, R58, R16, 0x1 ;  /* 0x000000103a2c7211 */ /* 0x001fc400078008ff */
[----:B------:R-:W-:Y:S02]  /*0c40*/  ISETP.GE.AND P1, PT, R28, R93, PT ;  /* 0x0000005d1c00720c */ /* 0x000fe40003f26270 */
[C---:B------:R-:W-:Y:S02]  /*0c50*/  LEA.HI.X R45, R58.reuse, R17, R59, 0x1, P0 ;  /* 0x000000113a2d7211 */ /* 0x040fe400000f0c3b */
[-C--:B------:R-:W-:Y:S02]  /*0c60*/  ISETP.GE.AND P0, PT, R58, R93.reuse, PT ;  /* 0x0000005d3a00720c */ /* 0x080fe40003f06270 */
[-C--:B------:R-:W-:Y:S02]  /*0c70*/  ISETP.GE.AND P2, PT, R29, R93.reuse, PT ;  /* 0x0000005d1d00720c */ /* 0x080fe40003f46270 */
[----:B------:R-:W-:Y:S02]  /*0c80*/  ISETP.GE.AND P3, PT, R30, R93, PT ;  /* 0x0000005d1e00720c */ /* 0x000fe40003f66270 */
[----:B-1----:R-:W-:-:S02]  /*0c90*/  PRMT R46, RZ, 0x7610, R46 ;  /* 0x00007610ff2e7816 */ /* 0x002fc4000000002e */
        /* <DEDUP_REMOVED lines=11> */
[----:B------:R2:W4:Y:S04]  /*0d50*/  @!P1 LDG.E.U16 R70, [R44.64+0x40] ;  /* 0x000040042c469981 */ /* 0x000528000c1e1500 */
[----:B------:R2:W4:Y:S04]  /*0d60*/  @!P2 LDG.E.U16 R72, [R44.64+0x80] ;  /* 0x000080042c48a981 */ /* 0x000528000c1e1500 */
[----:B------:R2:W4:Y:S01]  /*0d70*/  @!P3 LDG.E.U16 R74, [R44.64+0xc0] ;  /* 0x0000c0042c4ab981 */ /* 0x000522000c1e1500 */
[----:B------:R-:W-:Y:S01]  /*0d80*/  ISETP.GE.AND P0, PT, R58, R93, PT ;  /* 0x0000005d3a00720c */ /* 0x000fe20003f06270 */
[----:B------:R-:W-:Y:S01]  /*0d90*/  IMAD R40, R6, c[0x0][0x1f0], RZ ;  /* 0x00007c0006287a24 */ /* 0x000fe200078e02ff */
[----:B------:R-:W-:Y:S01]  /*0da0*/  SHF.R.S32.HI R57, RZ, 0x1f, R56 ;  /* 0x0000001fff397819 */ /* 0x000fe20000011438 */
[----:B------:R-:W-:Y:S01]  /*0db0*/  IMAD.WIDE.U32 R34, R5, c[0x0][0x1f0], RZ ;  /* 0x00007c0005227a25 */ /* 0x000fe200078e00ff */
[----:B0-----:R-:W-:-:S02]  /*0dc0*/  PRMT R50, RZ, 0x7610, R50 ;  /* 0x00007610ff327816 */ /* 0x001fc40000000032 */
[----:B-1----:R-:W-:Y:S01]  /*0dd0*/  PRMT R52, RZ, 0x7610, R52 ;  /* 0x00007610ff347816 */ /* 0x002fe20000000034 */
[----:B------:R-:W-:Y:S01]  /*0de0*/  IMAD R47, R5, c[0x0][0x1f4], R40 ;  /* 0x00007d00052f7a24 */ /* 0x000fe200078e0228 */
[----:B------:R-:W-:Y:S02]  /*0df0*/  MOV R42, R34 ;  /* 0x00000022002a7202 */ /* 0x000fe40000000f00 */
[----:B--2---:R-:W-:Y:S02]  /*0e00*/  LEA R45, P2, R58, c[0x0][0x268], 0x1 ;  /* 0x00009a003a2d7a11 */ /* 0x004fe400078408ff */
[----:B------:R-:W-:Y:S01]  /*0e10*/  IADD3 R43, R35, R47, RZ ;  /* 0x0000002f232b7210 */ /* 0x000fe20007ffe0ff */
[----:B------:R-:W-:Y:S01]  /*0e20*/  @!P0 IMAD.WIDE.U32 R40, R5, c[0x0][0x1f0], R56 ;  /* 0x00007c0005288a25 */ /* 0x000fe200078e0038 */
[----:B------:R-:W-:Y:S02]  /*0e30*/  PRMT R76, RZ, 0x7610, R76 ;  /* 0x00007610ff4c7816 */ /* 0x000fe4000000004c */
[----:B------:R-:W-:Y:S01]  /*0e40*/  PRMT R78, RZ, 0x7610, R78 ;  /* 0x00007610ff4e7816 */ /* 0x000fe2000000004e */
[----:B------:R-:W-:Y:S01]  /*0e50*/  IMAD.WIDE.U32 R42, R0, c[0x0][0x1f8], R42 ;  /* 0x00007e00002a7a25 */ /* 0x000fe200078e002a */
[----:B------:R-:W-:-:S02]  /*0e60*/  @!P0 IADD3 R35, R47, R41, RZ ;  /* 0x000000292f238210 */ /* 0x000fc40007ffe0ff */
[----:B------:R-:W-:Y:S01]  /*0e70*/  @!P0 MOV R34, R40 ;  /* 0x0000002800228202 */ /* 0x000fe20000000f00 */
[----:B------:R-:W-:Y:S02]  /*0e80*/  IMAD.MOV.U32 R47, RZ, RZ, c[0x0][0x174] ;  /* 0x00005d00ff2f7624 */ /* 0x000fe400078e00ff */
[----:B------:R-:W-:Y:S02]  /*0e90*/  IMAD R41, R3, c[0x0][0x1f8], RZ ;  /* 0x00007e0003297a24 */ /* 0x000fe400078e02ff */
[----:B------:R-:W-:-:S04]  /*0ea0*/  @!P0 IMAD.WIDE.U32 R34, R0, c[0x0][0x1f8], R34 ;  /* 0x00007e0000228a25 */ /* 0x000fc800078e0022 */
[----:B------:R-:W-:Y:S01]  /*0eb0*/  IMAD R40, R47, 0x80, R22 ;  /* 0x000000802f287824 */ /* 0x000fe200078e0216 */
[----:B------:R-:W-:Y:S01]  /*0ec0*/  @!P0 IADD3 R47, P1, R58, R34, RZ ;  /* 0x000000223a2f8210 */ /* 0x000fe20007f3e0ff */
[----:B------:R-:W-:-:S03]  /*0ed0*/  IMAD R49, R0, c[0x0][0x1fc], R41 ;  /* 0x00007f0000317a24 */ /* 0x000fc600078e0229 */
[----:B------:R-:W-:Y:S02]  /*0ee0*/  SHF.R.S32.HI R41, RZ, 0x1f, R40 ;  /* 0x0000001fff297819 */ /* 0x000fe40000011428 */
[----:B------:R-:W-:Y:S02]  /*0ef0*/  IADD3 R42, P3, R40, R42, RZ ;  /* 0x0000002a282a7210 */ /* 0x000fe40007f7e0ff */
[----:B------:R-:W-:Y:S02]  /*0f00*/  @!P0 IADD3.X R48, R59, R35, R49, P1, !PT ;  /* 0x000000233b308210 */ /* 0x000fe40000ffe431 */
[----:B------:R-:W-:Y:S02]  /*0f10*/  IADD3.X R43, R41, R49, R43, P3, !PT ;  /* 0x00000031292b7210 */ /* 0x000fe40001ffe42b */
[----:B------:R-:W-:Y:S02]  /*0f20*/  LEA.HI.X R35, R58, c[0x0][0x26c], R59, 0x1, P2 ;  /* 0x00009b003a237a11 */ /* 0x000fe400010f0c3b */
[----:B------:R-:W-:-:S02]  /*0f30*/  LEA R34, P2, R42, R45, 0x1 ;  /* 0x0000002d2a227211 */ /* 0x000fc400078408ff */
[C---:B------:R-:W-:Y:S02]  /*0f40*/  @!P0 LEA R44, P1, R47.reuse, c[0x0][0x268], 0x1 ;  /* 0x00009a002f2c8a11 */ /* 0x040fe400078208ff */
[----:B------:R-:W-:Y:S02]  /*0f50*/  LEA.HI.X R35, R42, R35, R43, 0x1, P2 ;  /* 0x000000232a237211 */ /* 0x000fe400010f0c2b */
[----:B------:R-:W-:Y:S02]  /*0f60*/  @!P0 LEA.HI.X R45, R47, c[0x0][0x26c], R48, 0x1, P1 ;  /* 0x00009b002f2d8a11 */ /* 0x000fe400008f0c30 */
[-C--:B------:R-:W-:Y:S02]  /*0f70*/  ISETP.GE.AND P3, PT, R28, R93.reuse, PT ;  /* 0x0000005d1c00720c */ /* 0x080fe40003f66270 */
[-C--:B------:R-:W-:Y:S02]  /*0f80*/  ISETP.GE.AND P2, PT, R29, R93.reuse, PT ;  /* 0x0000005d1d00720c */ /* 0x080fe40003f46270 */
[----:B------:R-:W-:Y:S01]  /*0f90*/  ISETP.GE.AND P1, PT, R30, R93, PT ;  /* 0x0000005d1e00720c */ /* 0x000fe20003f26270 */
[----:B---3--:R0:W-:Y:S04]  /*0fa0*/  STS.U16 [R37], R46 ;  /* 0x0000002e25007388 */ /* 0x0081e80000000400 */
[----:B----4-:R1:W-:Y:S04]  /*0fb0*/  STS.U16 [R37+0x40], R70 ;  /* 0x0000404625007388 */ /* 0x0103e80000000400 */
[----:B------:R2:W-:Y:S04]  /*0fc0*/  STS.U16 [R37+0x80], R72 ;  /* 0x0000804825007388 */ /* 0x0005e80000000400 */
[----:B------:R2:W-:Y:S01]  /*0fd0*/  STS.U16 [R37+0xc0], R74 ;  /* 0x0000c04a25007388 */ /* 0x0005e20000000400 */
[----:B------:R-:W-:-:S06]  /*0fe0*/  NOP ;  /* 0x0000000000007918 */ /* 0x000fcc0000000000 */
[----:B------:R-:W-:Y:S04]  /*0ff0*/  LDS.64 R42, [R21.X8] ;  /* 0x00000000152a7984 */ /* 0x000fe80000008a00 */
[----:B------:R-:W-:Y:S06]  /*1000*/  BAR.SYNC.DEFER_BLOCKING 0x0 ;  /* 0x0000000000007b1d */ /* 0x000fec0000010000 */
[----:B------:R4:W3:Y:S04]  /*1010*/  @!P0 LDG.E.U16 R50, [R44.64] ;  /* 0x000000042c328981 */ /* 0x0008e8000c1e1500 */
[----:B------:R0:W3:Y:S04]  /*1020*/  @!P3 LDG.E.U16 R52, [R34.64+-0xc0] ;  /* 0xffff40042234b981 */ /* 0x0000e8000c1e1500 */
[----:B------:R2:W3:Y:S04]  /*1030*/  @!P2 LDG.E.U16 R76, [R34.64+-0x80] ;  /* 0xffff8004224ca981 */ /* 0x0004e8000c1e1500 */
[----:B------:R4:W3:Y:S01]  /*1040*/  @!P1 LDG.E.U16 R78, [R34.64+-0x40] ;  /* 0xffffc004224e9981 */ /* 0x0008e2000c1e1500 */
[----:B------:R-:W-:Y:S01]  /*1050*/  IMAD R48, R6, c[0x0][0x200], RZ ;  /* 0x0000800006307a24 */ /* 0x000fe200078e02ff */
[----:B------:R-:W-:Y:S01]  /*1060*/  @!P0 MOV R49, R57 ;  /* 0x0000003900318202 */ /* 0x000fe20000000f00 */
[----:B0-----:R-:W-:Y:S01]  /*1070*/  IMAD.WIDE.U32 R46, R5, c[0x0][0x200], RZ ;  /* 0x00008000052e7a25 */ /* 0x001fe200078e00ff */
[----:B-1----:R-:W-:-:S02]  /*1080*/  PRMT R70, RZ, 0x7610, R70 ;  /* 0x00007610ff467816 */ /* 0x002fc40000000046 */
[----:B--2---:R-:W-:Y:S01]  /*1090*/  PRMT R72, RZ, 0x7610, R72 ;  /* 0x00007610ff487816 */ /* 0x004fe20000000048 */
[----:B------:R-:W-:Y:S01]  /*10a0*/  IMAD R51, R5, c[0x0][0x204], R48 ;  /* 0x0000810005337a24 */ /* 0x000fe200078e0230 */
[----:B------:R-:W-:-:S03]  /*10b0*/  @!P0 MOV R48, R56 ;  /* 0x0000003800308202 */ /* 0x000fc60000000f00 */
[----:B------:R-:W-:Y:S02]  /*10c0*/  IMAD.IADD R47, R47, 0x1, R51 ;  /* 0x000000012f2f7824 */ /* 0x000fe400078e0233 */
[----:B------:R-:W-:-:S04]  /*10d0*/  @!P0 IMAD.WIDE.U32 R48, R5, c[0x0][0x200], R48 ;  /* 0x0000800005308a25 */ /* 0x000fc800078e0030 */
[----:B----4-:R-:W-:Y:S01]  /*10e0*/  IMAD.WIDE.U32 R44, R0, c[0x0][0x208], R46 ;  /* 0x00008200002c7a25 */ /* 0x010fe200078e002e */
[----:B------:R-:W-:Y:S02]  /*10f0*/  @!P0 IADD3 R49, R51, R49, RZ ;  /* 0x0000003133318210 */ /* 0x000fe40007ffe0ff */
[----:B------:R-:W-:Y:S01]  /*1100*/  LEA R47, P5, R58, c[0x0][0x258], 0x1 ;  /* 0x000096003a2f7a11 */ /* 0x000fe200078a08ff */
[----:B------:R-:W-:Y:S01]  /*1110*/  IMAD R51, R3, c[0x0][0x208], RZ ;  /* 0x0000820003337a24 */ /* 0x000fe200078e02ff */
[----:B------:R-:W-:Y:S01]  /*1120*/  IADD3 R44, P6, R40, R44, RZ ;  /* 0x0000002c282c7210 */ /* 0x000fe20007fde0ff */
[----:B------:R-:W-:-:S04]  /*1130*/  @!P0 IMAD.WIDE.U32 R34, R0, c[0x0][0x208], R48 ;  /* 0x0000820000228a25 */ /* 0x000fc800078e0030 */
[----:B------:R-:W-:Y:S01]  /*1140*/  IMAD R51, R0, c[0x0][0x20c], R51 ;  /* 0x0000830000337a24 */ /* 0x000fe200078e0233 */
[----:B------:R-:W-:-:S04]  /*1150*/  @!P0 IADD3 R46, P4, R58, R34, RZ ;  /* 0x000000223a2e8210 */ /* 0x000fc80007f9e0ff */
[----:B------:R-:W-:Y:S02]  /*1160*/  @!P0 IADD3.X R49, R59, R35, R51, P4, !PT ;  /* 0x000000233b318210 */ /* 0x000fe400027fe433 */
[----:B------:R-:W-:Y:S02]  /*1170*/  IADD3.X R45, R41, R51, R45, P6, !PT ;  /* 0x00000033292d7210 */ /* 0x000fe400037fe42d */
[----:B------:R-:W-:Y:S02]  /*1180*/  LEA.HI.X R35, R58, c[0x0][0x25c], R59, 0x1, P5 ;  /* 0x000097003a237a11 */ /* 0x000fe400028f0c3b */
[----:B------:R-:W-:Y:S02]  /*1190*/  LEA R34, P5, R44, R47, 0x1 ;  /* 0x0000002f2c227211 */ /* 0x000fe400078a08ff */
[----:B------:R-:W-:Y:S02]  /*11a0*/  @!P0 LEA R48, P4, R46, c[0x0][0x258], 0x1 ;  /* 0x000096002e308a11 */ /* 0x000fe400078808ff */
[----:B------:R-:W-:-:S02]  /*11b0*/  LEA.HI.X R35, R44, R35, R45, 0x1, P5 ;  /* 0x000000232c237211 */ /* 0x000fc400028f0c2d */
[----:B------:R-:W-:Y:S02]  /*11c0*/  PRMT R74, RZ, 0x7610, R74 ;  /* 0x00007610ff4a7816 */ /* 0x000fe4000000004a */
[----:B------:R-:W-:Y:S01]  /*11d0*/  @!P0 LEA.HI.X R49, R46, c[0x0][0x25c], R49, 0x1, P4 ;  /* 0x000097002e318a11 */ /* 0x000fe200020f0c31 */
[----:B---3--:R0:W-:Y:S04]  /*11e0*/  STS.U16 [R37], R50 ;  /* 0x0000003225007388 */ /* 0x0081e80000000400 */
[----:B------:R-:W-:Y:S04]  /*11f0*/  STS.U16 [R37+0x40], R52 ;  /* 0x0000403425007388 */ /* 0x000fe80000000400 */
[----:B------:R-:W-:Y:S04]  /*1200*/  STS.U16 [R37+0x80], R76 ;  /* 0x0000804c25007388 */ /* 0x000fe80000000400 */
[----:B------:R-:W-:Y:S01]  /*1210*/  STS.U16 [R37+0xc0], R78 ;  /* 0x0000c04e25007388 */ /* 0x000fe20000000400 */
[----:B------:R-:W-:-:S06]  /*1220*/  NOP ;  /* 0x0000000000007918 */ /* 0x000fcc0000000000 */
[----:B------:R-:W1:Y:S04]  /*1230*/  LDS.64 R44, [R21.X8] ;  /* 0x00000000152c7984 */ /* 0x000e680000008a00 */
[----:B------:R-:W-:Y:S01]  /*1240*/  BAR.SYNC.DEFER_BLOCKING 0x0 ;  /* 0x0000000000007b1d */ /* 0x000fe20000010000 */
[----:B0-----:R-:W-:-:S05]  /*1250*/  PRMT R50, RZ, 0x7610, R50 ;  /* 0x00007610ff327816 */ /* 0x001fca0000000032 */
[----:B------:R0:W2:Y:S04]  /*1260*/  @!P0 LDG.E.U16 R70, [R48.64] ;  /* 0x0000000430468981 */ /* 0x0000a8000c1e1500 */
[----:B------:R-:W3:Y:S04]  /*1270*/  @!P3 LDG.E.U16 R72, [R34.64+-0xc0] ;  /* 0xffff40042248b981 */ /* 0x000ee8000c1e1500 */
[----:B------:R-:W4:Y:S04]  /*1280*/  @!P2 LDG.E.U16 R74, [R34.64+-0x80] ;  /* 0xffff8004224aa981 */ /* 0x000f28000c1e1500 */
[----:B------:R-:W4:Y:S01]  /*1290*/  @!P1 LDG.E.U16 R50, [R34.64+-0x40] ;  /* 0xffffc00422329981 */ /* 0x000f22000c1e1500 */
[--C-:B-1----:R-:W-:Y:S01]  /*12a0*/  HADD2.F32 R46, -RZ, R44.reuse.H1_H1 ;  /* 0x3000002cff2e7230 */ /* 0x102fe20000004100 */
[----:B------:R-:W-:Y:S01]  /*12b0*/  ISETP.NE.AND P1, PT, R12, RZ, PT ;  /* 0x000000ff0c00720c */ /* 0x000fe20003f25270 */
[--C-:B------:R-:W-:Y:S01]  /*12c0*/  HADD2.F32 R47, -RZ, R45.reuse.H0_H0 ;  /* 0x2000002dff2f7230 */ /* 0x100fe20000004100 */
[----:B------:R-:W-:Y:S01]  /*12d0*/  BSSY B0, `(.L_x_8030) ;  /* 0x000005f000007945 */ /* 0x000fe20003800000 */
[----:B------:R-:W-:Y:S01]  /*12e0*/  HADD2.F32 R53, -RZ, R44.H0_H0 ;  /* 0x2000002cff357230 */ /* 0x000fe20000004100 */
[----:B0-----:R-:W-:Y:S01]  /*12f0*/  FMUL.FTZ R48, R46, -1.4426950216293334961 ;  /* 0xbfb8aa3b2e307820 */ /* 0x001fe20000410000 */
[----:B------:R-:W-:Y:S01]  /*1300*/  HADD2.F32 R49, -RZ, R45.H1_H1 ;  /* 0x3000002dff317230 */ /* 0x000fe20000004100 */
[----:B------:R-:W-:Y:S01]  /*1310*/  FMUL.FTZ R45, R47, -1.4426950216293334961 ;  /* 0xbfb8aa3b2f2d7820 */ /* 0x000fe20000410000 */
[--C-:B------:R-:W-:Y:S01]  /*1320*/  HADD2.F32 R73, -RZ, R42.reuse.H0_H0 ;  /* 0x2000002aff497230 */ /* 0x100fe20000004100 */
[----:B------:R-:W-:Y:S01]  /*1330*/  FMUL.FTZ R51, R53, -1.4426950216293334961 ;  /* 0xbfb8aa3b35337820 */ /* 0x000fe20000410000 */
[----:B------:R-:W-:Y:S01]  /*1340*/  HADD2.F32 R75, -RZ, R42.H1_H1 ;  /* 0x3000002aff4b7230 */ /* 0x000fe20000004100 */
[----:B------:R-:W0:Y:S01]  /*1350*/  MUFU.EX2 R48, R48 ;  /* 0x0000003000307308 */ /* 0x000e220000000800 */
[----:B------:R-:W-:-:S07]  /*1360*/  FMUL.FTZ R52, R49, -1.4426950216293334961 ;  /* 0xbfb8aa3b31347820 */ /* 0x000fce0000410000 */
[----:B------:R-:W-:Y:S08]  /*1370*/  MUFU.EX2 R45, R45 ;  /* 0x0000002d002d7308 */ /* 0x000ff00000000800 */
[----:B------:R-:W1:Y:S01]  /*1380*/  MUFU.EX2 R51, R51 ;  /* 0x0000003300337308 */ /* 0x000e620000000800 */
[----:B0-----:R-:W-:-:S07]  /*1390*/  FADD.FTZ R77, R48, 1 ;  /* 0x3f800000304d7421 */ /* 0x001fce0000010000 */
[----:B------:R-:W0:Y:S01]  /*13a0*/  MUFU.EX2 R52, R52 ;  /* 0x0000003400347308 */ /* 0x000e220000000800 */
[----:B-1----:R-:W-:-:S07]  /*13b0*/  FADD.FTZ R44, R51, 1 ;  /* 0x3f800000332c7421 */ /* 0x002fce0000010000 */
[----:B------:R-:W-:Y:S01]  /*13c0*/  MUFU.RCP R77, R77 ;  /* 0x0000004d004d7308 */ /* 0x000fe20000001000 */
[----:B------:R-:W-:Y:S01]  /*13d0*/  HADD2.F32 R51, -RZ, R43.H1_H1 ;  /* 0x3000002bff337230 */ /* 0x000fe20000004100 */
[----:B0-----:R-:W-:-:S06]  /*13e0*/  FADD.FTZ R76, R52, 1 ;  /* 0x3f800000344c7421 */ /* 0x001fcc0000010000 */
[----:B------:R-:W-:Y:S08]  /*13f0*/  MUFU.RCP R44, R44 ;  /* 0x0000002c002c7308 */ /* 0x000ff00000001000 */
[----:B------:R-:W0:Y:S02]  /*1400*/  MUFU.RCP R76, R76 ;  /* 0x0000004c004c7308 */ /* 0x000e240000001000 */
[----:B0-----:R-:W-:-:S04]  /*1410*/  FADD.FTZ R78, -R76, 1 ;  /* 0x3f8000004c4e7421 */ /* 0x001fc80000010100 */
[----:B------:R-:W-:Y:S01]  /*1420*/  FFMA.FTZ R78, R49, R78, 1 ;  /* 0x3f800000314e7423 */ /* 0x000fe2000001004e */
[----:B--2---:R-:W-:Y:S04]  /*1430*/  STS.U16 [R37], R70 ;  /* 0x0000004625007388 */ /* 0x004fe80000000400 */
[----:B---3--:R-:W-:Y:S04]  /*1440*/  STS.U16 [R37+0x40], R72 ;  /* 0x0000404825007388 */ /* 0x008fe80000000400 */
[----:B----4-:R0:W-:Y:S04]  /*1450*/  STS.U16 [R37+0x80], R74 ;  /* 0x0000804a25007388 */ /* 0x0101e80000000400 */
[----:B------:R1:W-:Y:S01]  /*1460*/  STS.U16 [R37+0xc0], R50 ;  /* 0x0000c03225007388 */ /* 0x0003e20000000400 */
[----:B------:R-:W-:-:S06]  /*1470*/  NOP ;  /* 0x0000000000007918 */ /* 0x000fcc0000000000 */
[----:B------:R-:W2:Y:S01]  /*1480*/  LDS.64 R34, [R21.X8] ;  /* 0x0000000015227984 */ /* 0x000ea20000008a00 */
[----:B0-----:R-:W-:Y:S01]  /*1490*/  FADD.FTZ R74, R45, 1 ;  /* 0x3f8000002d4a7421 */ /* 0x001fe20000010000 */
[----:B-1----:R-:W-:-:S05]  /*14a0*/  HADD2.F32 R50, -RZ, R43.H0_H0 ;  /* 0x2000002bff327230 */ /* 0x002fca0000004100 */
[----:B------:R-:W0:Y:S02]  /*14b0*/  MUFU.RCP R74, R74 ;  /* 0x0000004a004a7308 */ /* 0x000e240000001000 */
[----:B0-----:R-:W-:-:S04]  /*14c0*/  FADD.FTZ R42, -R74, 1 ;  /* 0x3f8000004a2a7421 */ /* 0x001fc80000010100 */
[----:B------:R-:W-:Y:S01]  /*14d0*/  FFMA.FTZ R52, R47, R42, 1 ;  /* 0x3f8000002f347423 */ /* 0x000fe2000001002a */
[--C-:B--2---:R-:W-:Y:S02]  /*14e0*/  HADD2.F32 R71, -RZ, R35.reuse.H0_H0 ;  /* 0x20000023ff477230 */ /* 0x104fe40000004100 */
[----:B------:R-:W-:Y:S01]  /*14f0*/  HADD2.F32 R72, -RZ, R35.H1_H1 ;  /* 0x30000023ff487230 */ /* 0x000fe20000004100 */
[----:B------:R-:W-:Y:S01]  /*1500*/  FADD.FTZ R35, -R77, 1 ;  /* 0x3f8000004d237421 */ /* 0x000fe20000010100 */
[--C-:B------:R-:W-:Y:S01]  /*1510*/  HADD2.F32 R48, -RZ, R34.reuse.H0_H0 ;  /* 0x20000022ff307230 */ /* 0x100fe20000004100 */
[----:B------:R-:W-:Y:S01]  /*1520*/  FMUL.FTZ R45, R50, R71 ;  /* 0x00000047322d7220 */ /* 0x000fe20000410000 */
[----:B------:R-:W-:Y:S01]  /*1530*/  HADD2.F32 R70, -RZ, R34.H1_H1 ;  /* 0x30000022ff467230 */ /* 0x000fe20000004100 */
[----:B------:R-:W-:Y:S02]  /*1540*/  FFMA.FTZ R43, R46, R35, 1 ;  /* 0x3f8000002e2b7423 */ /* 0x000fe40000010023 */
[----:B------:R-:W-:-:S02]  /*1550*/  FADD.FTZ R34, -R44, 1 ;  /* 0x3f8000002c227421 */ /* 0x000fc40000010100 */
[----:B------:R-:W-:Y:S02]  /*1560*/  FMUL.FTZ R35, R73, R48 ;  /* 0x0000003049237220 */ /* 0x000fe40000410000 */
        /* <DEDUP_REMOVED lines=11> */
[----:B------:R-:W-:Y:S01]  /*1620*/  BAR.SYNC.DEFER_BLOCKING 0x0 ;  /* 0x0000000000007b1d */ /* 0x000fe20000010000 */
[----:B------:R-:W-:Y:S01]  /*1630*/  F2FP.PACK_AB R34, R43, R34 ;  /* 0x000000222b22723e */ /* 0x000fe200000000ff */
[----:B------:R-:W-:-:S02]  /*1640*/  IMAD R52, R6, c[0x0][0x2e8], RZ ;  /* 0x0000ba0006347a24 */ /* 0x000fc400078e02ff */
[----:B------:R-:W-:Y:S01]  /*1650*/  F2FP.PACK_AB R35, R78, R35 ;  /* 0x000000234e23723e */ /* 0x000fe200000000ff */
[----:B------:R-:W-:-:S04]  /*1660*/  IMAD.WIDE.U32 R42, R5, c[0x0][0x2e8], RZ ;  /* 0x0000ba00052a7a25 */ /* 0x000fc800078e00ff */
[----:B------:R-:W-:Y:S02]  /*1670*/  IMAD R87, R5, c[0x0][0x2ec], R52 ;  /* 0x0000bb0005577a24 */ /* 0x000fe400078e0234 */
[----:B------:R-:W-:-:S03]  /*1680*/  FMUL.FTZ R78, R53, R44 ;  /* 0x0000002c354e7220 */ /* 0x000fc60000410000 */
[----:B------:R-:W-:-:S05]  /*1690*/  IADD3 R43, R43, R87, RZ ;  /* 0x000000572b2b7210 */ /* 0x000fca0007ffe0ff */
[----:B------:R-:W-:Y:S01]  /*16a0*/  IMAD.WIDE.U32 R42, R0, c[0x0][0x2f0], R42 ;  /* 0x0000bc00002a7a25 */ /* 0x000fe200078e002a */
[----:B------:R0:W-:Y:S01]  /*16b0*/  STS.64 [R21.X8], R34 ;  /* 0x0000002215007388 */ /* 0x0001e20000008a00 */
[----:B------:R-:W-:-:S06]  /*16c0*/  NOP ;  /* 0x0000000000007918 */ /* 0x000fcc0000000000 */
[----:B------:R-:W-:Y:S04]  /*16d0*/  LDS.U16 R79, [R37] ;  /* 0x00000000254f7984 */ /* 0x000fe80000000400 */
[----:B------:R-:W-:Y:S01]  /*16e0*/  LDS.U16 R81, [R37+0x40] ;  /* 0x0000400025517984 */ /* 0x000fe20000000400 */
[----:B0-----:R-:W-:Y:S01]  /*16f0*/  IMAD R35, R3, c[0x0][0x2f0], RZ ;  /* 0x0000bc0003237a24 */ /* 0x001fe200078e02ff */
[----:B------:R-:W-:Y:S02]  /*1700*/  LEA R34, P5, R58, c[0x0][0x338], 0x1 ;  /* 0x0000ce003a227a11 */ /* 0x000fe400078a08ff */
[----:B------:R-:W-:Y:S01]  /*1710*/  LDS.U16 R83, [R37+0x80] ;  /* 0x0000800025537984 */ /* 0x000fe20000000400 */
[----:B------:R-:W-:Y:S01]  /*1720*/  IMAD R52, R0, c[0x0][0x2f4], R35 ;  /* 0x0000bd0000347a24 */ /* 0x000fe200078e0223 */
[----:B------:R-:W-:-:S02]  /*1730*/  IADD3 R35, P0, R40, R42, RZ ;  /* 0x0000002a28237210 */ /* 0x000fc40007f1e0ff */
[----:B------:R-:W-:Y:S02]  /*1740*/  LDS.U16 R85, [R37+0xc0] ;  /* 0x0000c00025557984 */ /* 0x000fe40000000400 */
[----:B------:R-:W-:Y:S02]  /*1750*/  IADD3.X R42, R41, R52, R43, P0, !PT ;  /* 0x00000034292a7210 */ /* 0x000fe400007fe42b */
[----:B------:R-:W-:Y:S01]  /*1760*/  @!P1 STS [0x100], R93 ;  /* 0x0001005dff009388 */ /* 0x000fe20000000800 */
[----:B------:R-:W-:-:S03]  /*1770*/  LEA.HI.X R43, R58, c[0x0][0x33c], R59, 0x1, P5 ;  /* 0x0000cf003a2b7a11 */ /* 0x000fc600028f0c3b */
[----:B------:R-:W-:Y:S01]  /*1780*/  BAR.SYNC.DEFER_BLOCKING 0x0 ;  /* 0x0000000000007b1d */ /* 0x000fe20000010000 */
[----:B------:R-:W-:Y:S02]  /*1790*/  IADD3 R52, P5, R58, R56, RZ ;  /* 0x000000383a347210 */ /* 0x000fe40007fbe0ff */
[----:B------:R-:W-:-:S03]  /*17a0*/  LEA R34, P6, R35, R34, 0x1 ;  /* 0x0000002223227211 */ /* 0x000fc600078c08ff */
[----:B------:R-:W-:Y:S01]  /*17b0*/  IMAD.X R53, R59, 0x1, R57, P5 ;  /* 0x000000013b357824 */ /* 0x000fe200028e0639 */
[----:B------:R-:W-:Y:S01]  /*17c0*/  LEA.HI.X R35, R35, R43, R42, 0x1, P6 ;  /* 0x0000002b23237211 */ /* 0x000fe200030f0c2a */
[----:B------:R-:W0:Y:S02]  /*17d0*/  LDS R45, [0x100] ;  /* 0x00010000ff2d7984 */ /* 0x000e240000000800 */
[-C--:B0-----:R-:W-:Y:S02]  /*17e0*/  ISETP.GE.AND P4, PT, R58, R45.reuse, PT ;  /* 0x0000002d3a00720c */ /* 0x081fe40003f86270 */
        /* <DEDUP_REMOVED lines=13> */
.L_x_8031:
[----:B------:R-:W-:Y:S05]  /*18c0*/  BSYNC B0 ;  /* 0x0000000000007941 */ /* 0x000fea0003800000 */
.L_x_8030:
[----:B------:R1:W-:Y:S01]  /*18d0*/  @!P3 STG.E.U16 [R34.64+-0x80], R83 ;  /* 0xffff80532200b986 */ /* 0x0003e2000c101504 */
[----:B------:R-:W-:Y:S01]  /*18e0*/  FMUL.FTZ R74, R47, R74 ;  /* 0x0000004a2f4a7220 */ /* 0x000fe20000410000 */
[--C-:B------:R-:W-:Y:S01]  /*18f0*/  HADD2.F32 R43, -RZ, R32.reuse.H0_H0 ;  /* 0x20000020ff2b7230 */ /* 0x100fe20000004100 */
[----:B------:R-:W-:Y:S01]  /*1900*/  FMUL.FTZ R77, R46, R77 ;  /* 0x0000004d2e4d7220 */ /* 0x000fe20000410000 */
[----:B------:R1:W-:Y:S01]  /*1910*/  @!P2 STG.E.U16 [R34.64+-0xc0], R81 ;  /* 0xffff40512200a986 */ /* 0x0003e2000c101504 */
[----:B0-----:R-:W-:Y:S01]  /*1920*/  HADD2.F32 R45, -RZ, R32.H1_H1 ;  /* 0x30000020ff2d7230 */ /* 0x001fe20000004100 */
[----:B------:R-:W-:Y:S01]  /*1930*/  FMUL.FTZ R76, R49, R76 ;  /* 0x0000004c314c7220 */ /* 0x000fe20000410000 */
[--C-:B------:R-:W-:Y:S01]  /*1940*/  HADD2.F32 R47, -RZ, R33.reuse.H0_H0 ;  /* 0x20000021ff2f7230 */ /* 0x100fe20000004100 */
[----:B------:R1:W-:Y:S01]  /*1950*/  @!P0 STG.E.U16 [R34.64+-0x40], R85 ;  /* 0xffffc05522008986 */ /* 0x0003e2000c101504 */
[----:B------:R-:W-:Y:S01]  /*1960*/  ISETP.NE.U32.AND P0, PT, RZ, c[0x0][0x270], PT ;  /* 0x00009c00ff007a0c */ /* 0x000fe20003f05070 */
[----:B------:R-:W-:Y:S01]  /*1970*/  HADD2.F32 R33, -RZ, R33.H1_H1 ;  /* 0x30000021ff217230 */ /* 0x000fe20000004100 */
[----:B-----5:R-:W-:-:S02]  /*1980*/  FADD.FTZ R42, R43, R4 ;  /* 0x000000042b2a7221 */ /* 0x020fc40000010000 */
[----:B------:R-:W-:Y:S01]  /*1990*/  ISETP.NE.AND.EX P0, PT, RZ, c[0x0][0x274], PT, P0 ;  /* 0x00009d00ff007a0c */ /* 0x000fe20003f05300 */
[--C-:B------:R-:W-:Y:S02]  /*19a0*/  FADD.FTZ R43, R45, R4.reuse ;  /* 0x000000042d2b7221 */ /* 0x100fe40000010000 */
[--C-:B------:R-:W-:Y:S02]  /*19b0*/  FADD.FTZ R44, R47, R4.reuse ;  /* 0x000000042f2c7221 */ /* 0x100fe40000010000 */
[----:B------:R-:W-:Y:S02]  /*19c0*/  FADD.FTZ R45, R33, R4 ;  /* 0x00000004212d7221 */ /* 0x000fe40000010000 */
        /* <DEDUP_REMOVED lines=12> */
[----:B------:R-:W-:-:S02]  /*1a90*/  IMAD R34, R6, c[0x0][0x210], RZ ;  /* 0x0000840006227a24 */ /* 0x000fc400078e02ff */
[----:B------:R-:W-:Y:S01]  /*1aa0*/  IMAD.WIDE.U32 R32, R5, c[0x0][0x210], RZ ;  /* 0x0000840005207a25 */ /* 0x000fe200078e00ff */
[----:B------:R-:W-:-:S03]  /*1ab0*/  F2FP.PACK_AB R71, R72, R71 ;  /* 0x000000474847723e */ /* 0x000fc600000000ff */
[----:B------:R-:W-:-:S04]  /*1ac0*/  IMAD R81, R5, c[0x0][0x214], R34 ;  /* 0x0000850005517a24 */ /* 0x000fc800078e0222 */
[----:B------:R-:W-:-:S04]  /*1ad0*/  IMAD.IADD R33, R33, 0x1, R81 ;  /* 0x0000000121217824 */ /* 0x000fc800078e0251 */
[----:B------:R-:W-:Y:S01]  /*1ae0*/  IMAD.WIDE.U32 R32, R0, c[0x0][0x218], R32 ;  /* 0x0000860000207a25 */ /* 0x000fe200078e0020 */
[----:B------:R0:W-:Y:S01]  /*1af0*/  STS.64 [R21.X8], R70 ;  /* 0x0000004615007388 */ /* 0x0001e20000008a00 */
[----:B------:R-:W-:-:S06]  /*1b00*/  NOP ;  /* 0x0000000000007918 */ /* 0x000fcc0000000000 */
[----:B------:R-:W-:Y:S01]  /*1b10*/  LDS.U16 R73, [R37] ;  /* 0x0000000025497984 */ /* 0x000fe20000000400 */
[----:B------:R-:W-:-:S03]  /*1b20*/  IADD3 R34, P0, R40, R32, RZ ;  /* 0x0000002028227210 */ /* 0x000fc60007f1e0ff */
[----:B------:R-:W-:Y:S01]  /*1b30*/  LDS.U16 R75, [R37+0x40] ;  /* 0x00004000254b7984 */ /* 0x000fe20000000400 */
[----:B0-----:R-:W-:-:S03]  /*1b40*/  IMAD R71, R3, c[0x0][0x218], RZ ;  /* 0x0000860003477a24 */ /* 0x001fc600078e02ff */
[----:B------:R-:W-:Y:S01]  /*1b50*/  LDS.U16 R77, [R37+0x80] ;  /* 0x00008000254d7984 */ /* 0x000fe20000000400 */
[----:B------:R-:W-:Y:S01]  /*1b60*/  IMAD R48, R0, c[0x0][0x21c], R71 ;  /* 0x0000870000307a24 */ /* 0x000fe200078e0247 */
[C---:B------:R-:W-:Y:S02]  /*1b70*/  LEA R71, P5, R58.reuse, c[0x0][0x270], 0x1 ;  /* 0x00009c003a477a11 */ /* 0x040fe400078a08ff */
[----:B------:R-:W-:Y:S02]  /*1b80*/  LDS.U16 R79, [R37+0xc0] ;  /* 0x0000c000254f7984 */ /* 0x000fe40000000400 */
[----:B------:R-:W-:Y:S02]  /*1b90*/  IADD3.X R33, R41, R48, R33, P0, !PT ;  /* 0x0000003029217210 */ /* 0x000fe400007fe421 */
[----:B------:R-:W-:Y:S04]  /*1ba0*/  @!P1 STS [0x100], R93 ;  /* 0x0001005dff009388 */ /* 0x000fe80000000800 */
[----:B------:R-:W-:Y:S06]  /*1bb0*/  BAR.SYNC.DEFER_BLOCKING 0x0 ;  /* 0x0000000000007b1d */ /* 0x000fec0000010000 */
[----:B------:R-:W0:Y:S02]  /*1bc0*/  LDS R35, [0x100] ;  /* 0x00010000ff237984 */ /* 0x000e240000000800 */
[----:B0-----:R-:W-:-:S02]  /*1bd0*/  ISETP.GE.AND P4, PT, R58, R35, PT ;  /* 0x000000233a00720c */ /* 0x001fc40003f86270 */
[-C--:B------:R-:W-:Y:S02]  /*1be0*/  ISETP.GE.AND P0, PT, R28, R35.reuse, PT ;  /* 0x000000231c00720c */ /* 0x080fe40003f06270 */
[-C--:B------:R-:W-:Y:S02]  /*1bf0*/  ISETP.GE.AND P2, PT, R29, R35.reuse, PT ;  /* 0x000000231d00720c */ /* 0x080fe40003f46270 */
[----:B------:R-:W-:Y:S02]  /*1c00*/  ISETP.GE.AND P3, PT, R30, R35, PT ;  /* 0x000000231e00720c */ /* 0x000fe40003f66270 */
[----:B------:R-:W-:Y:S02]  /*1c10*/  LEA.HI.X R35, R58, c[0x0][0x274], R59, 0x1, P5 ;  /* 0x00009d003a237a11 */ /* 0x000fe400028f0c3b */
[----:B------:R-:W-:-:S04]  /*1c20*/  LEA R32, P5, R34, R71, 0x1 ;  /* 0x0000004722207211 */ /* 0x000fc800078a08ff */
        /* <DEDUP_REMOVED lines=13> */
.L_x_8034:
[----:B------:R-:W-:Y:S05]  /*1d00*/  BSYNC B0 ;  /* 0x0000000000007941 */ /* 0x000fea0003800000 */
.L_x_8033:
[----:B------:R1:W-:Y:S04]  /*1d10*/  @!P0 STG.E.U16 [R32.64+-0xc0], R75 ;  /* 0xffff404b20008986 */ /* 0x0003e8000c101504 */
[----:B------:R1:W-:Y:S04]  /*1d20*/  @!P2 STG.E.U16 [R32.64+-0x80], R77 ;  /* 0xffff804d2000a986 */ /* 0x0003e8000c101504 */
[----:B------:R1:W-:Y:S02]  /*1d30*/  @!P3 STG.E.U16 [R32.64+-0x40], R79 ;  /* 0xffffc04f2000b986 */ /* 0x0003e4000c101504 */
.L_x_8032:
[----:B-1----:R-:W-:Y:S01]  /*1d40*/  MOV R34, c[0x0][0x16c] ;  /* 0x00005b0000227a02 */ /* 0x002fe20000000f00 */
[--C-:B------:R-:W-:Y:S01]  /*1d50*/  HADD2.F32 R32, -RZ, R54.reuse.H0_H0 ;  /* 0x20000036ff207230 */ /* 0x100fe20000004100 */
[----:B------:R-:W-:Y:S01]  /*1d60*/  BAR.SYNC.DEFER_BLOCKING 0x0 ;  /* 0x0000000000007b1d */ /* 0x000fe20000010000 */
[----:B------:R-:W-:Y:S01]  /*1d70*/  HADD2.F32 R33, -RZ, R54.H1_H1 ;  /* 0x30000036ff217230 */ /* 0x000fe20000004100 */
[----:B------:R-:W-:Y:S01]  /*1d80*/  ISETP.GE.AND P0, PT, R34, 0x1, PT ;  /* 0x000000012200780c */ /* 0x000fe20003f06270 */
[----:B------:R-:W-:Y:S01]  /*1d90*/  HFMA2.MMA R85, -RZ, RZ, 0, 0 ;  /* 0x00000000ff557435 */ /* 0x000fe200000001ff */
[C---:B------:R-:W-:Y:S01]  /*1da0*/  FFMA.FTZ R32, R46.reuse, R32, R9 ;  /* 0x000000202e207223 */ /* 0x040fe20000010009 */
[--C-:B------:R-:W-:Y:S01]  /*1db0*/  HADD2.F32 R9, -RZ, R55.reuse.H0_H0 ;  /* 0x20000037ff097230 */ /* 0x100fe20000004100 */
[-C--:B------:R-:W-:Y:S01]  /*1dc0*/  FMUL.FTZ R48, R46, R2.reuse ;  /* 0x000000022e307220 */ /* 0x080fe20000410000 */
[----:B------:R-:W-:Y:S01]  /*1dd0*/  MOV R82, RZ ;  /* 0x000000ff00527202 */ /* 0x000fe20000000f00 */
[C---:B------:R-:W-:Y:S01]  /*1de0*/  FFMA.FTZ R32, R47.reuse, R33, R32 ;  /* 0x000000212f207223 */ /* 0x040fe20000010020 */
[----:B------:R-:W-:Y:S01]  /*1df0*/  HADD2.F32 R33, -RZ, R55.H1_H1 ;  /* 0x30000037ff217230 */ /* 0x000fe20000004100 */
[----:B------:R-:W-:-:S02]  /*1e00*/  FMUL.FTZ R81, R47, R2 ;  /* 0x000000022f517220 */ /* 0x000fc40000410000 */
[C---:B------:R-:W-:Y:S02]  /*1e10*/  FFMA.FTZ R32, R49.reuse, R9, R32 ;  /* 0x0000000931207223 */ /* 0x040fe40000010020 */
[-C--:B------:R-:W-:Y:S02]  /*1e20*/  FMUL.FTZ R50, R49, R2.reuse ;  /* 0x0000000231327220 */ /* 0x080fe40000410000 */
[C---:B------:R-:W-:Y:S02]  /*1e30*/  FFMA.FTZ R9, R51.reuse, R33, R32 ;  /* 0x0000002133097223 */ /* 0x040fe40000010020 */
[----:B------:R-:W-:Y:S02]  /*1e40*/  FMUL.FTZ R83, R51, R2 ;  /* 0x0000000233537220 */ /* 0x000fe40000410000 */
[----:B------:R-:W-:Y:S02]  /*1e50*/  IMAD.MOV.U32 R80, RZ, RZ, RZ ;  /* 0x000000ffff507224 */ /* 0x000fe400078e00ff */
[----:B------:R-:W-:Y:S01]  /*1e60*/  IMAD.MOV.U32 R87, RZ, RZ, RZ ;  /* 0x000000ffff577224 */ /* 0x000fe200078e00ff */
[----:B------:R-:W-:Y:S05]  /*1e70*/  @!P0 BRA `(.L_x_8035) ;  /* 0x0000164000008947 */ /* 0x000fea0003800000 */
[----:B------:R-:W-:Y:S01]  /*1e80*/  MOV R32, R12 ;  /* 0x0000000c00207202 */ /* 0x000fe20000000f00 */
[----:B------:R-:W-:Y:S01]  /*1e90*/  IMAD R34, R6, c[0x0][0x2b8], RZ ;  /* 0x0000ae0006227a24 */ /* 0x000fe200078e02ff */
[----:B------:R-:W-:Y:S01]  /*1ea0*/  MOV R33, RZ ;  /* 0x000000ff00217202 */ /* 0x000fe20000000f00 */
[----:B------:R-:W-:Y:S01]  /*1eb0*/  IMAD.MOV.U32 R84, RZ, RZ, RZ ;  /* 0x000000ffff547224 */ /* 0x000fe200078e00ff */
[----:B------:R-:W-:Y:S01]  /*1ec0*/  SHF.L.U32 R77, R40, 0x2, RZ ;  /* 0x00000002284d7819 */ /* 0x000fe200000006ff */
[C---:B------:R-:W-:Y:S01]  /*1ed0*/  IMAD R35, R5.reuse, c[0x0][0x2bc], R34 ;  /* 0x0000af0005237a24 */ /* 0x040fe200078e0222 */
[----:B------:R-:W-:Y:S01]  /*1ee0*/  MOV R89, RZ ;  /* 0x000000ff00597202 */ /* 0x000fe20000000f00 */
[----:B------:R-:W-:Y:S01]  /*1ef0*/  IMAD.WIDE.U32 R32, R5, c[0x0][0x2b8], R32 ;  /* 0x0000ae0005207a25 */ /* 0x000fe200078e0020 */
[----:B------:R-:W-:-:S02]  /*1f00*/  IADD3 R76, P4, R77, R26, RZ ;  /* 0x0000001a4d4c7210 */ /* 0x000fc40007f9e0ff */
[----:B------:R-:W-:Y:S01]  /*1f10*/  IADD3 R72, P3, R77, R24, RZ ;  /* 0x000000184d487210 */ /* 0x000fe20007f7e0ff */
[----:B------:R-:W-:Y:S01]  /*1f20*/  IMAD R34, R8, c[0x0][0x2c0], RZ ;  /* 0x0000b00008227a24 */ /* 0x000fe200078e02ff */
[----:B------:R-:W-:Y:S01]  /*1f30*/  MOV R80, RZ ;  /* 0x000000ff00507202 */ /* 0x000fe20000000f00 */
[----:B------:R-:W-:Y:S01]  /*1f40*/  IMAD.IADD R33, R33, 0x1, R35 ;  /* 0x0000000121217824 */ /* 0x000fe200078e0223 */
[----:B------:R-:W-:Y:S01]  /*1f50*/  MOV R91, RZ ;  /* 0x000000ff005b7202 */ /* 0x000fe20000000f00 */
[C---:B------:R-:W-:Y:S02]  /*1f60*/  IMAD R35, R7.reuse, c[0x0][0x2c4], R34 ;  /* 0x0000b10007237a24 */ /* 0x040fe400078e0222 */
[----:B------:R-:W-:-:S05]  /*1f70*/  IMAD.WIDE.U32 R32, R7, c[0x0][0x2c0], R32 ;  /* 0x0000b00007207a25 */ /* 0x000fca00078e0020 */
[----:B------:R-:W-:Y:S02]  /*1f80*/  IADD3 R35, R33, R35, RZ ;  /* 0x0000002321237210 */ /* 0x000fe40007ffe0ff */
[----:B------:R-:W-:Y:S02]  /*1f90*/  LEA R74, P2, R32, c[0x0][0x320], 0x2 ;  /* 0x0000c800204a7a11 */ /* 0x000fe400078410ff */
[----:B0-----:R-:W-:Y:S02]  /*1fa0*/  IADD3 R70, P0, R56, R32, RZ ;  /* 0x0000002038467210 */ /* 0x001fe40007f1e0ff */
[----:B------:R-:W-:Y:S02]  /*1fb0*/  LEA.HI.X R33, R32, c[0x0][0x324], R35, 0x2, P2 ;  /* 0x0000c90020217a11 */ /* 0x000fe400010f1423 */
[----:B------:R-:W-:Y:S01]  /*1fc0*/  SHF.L.U64.HI R32, R40, 0x2, R41 ;  /* 0x0000000228207819 */ /* 0x000fe20000010229 */
[----:B------:R-:W-:Y:S01]  /*1fd0*/  IMAD.X R71, R57, 0x1, R35, P0 ;  /* 0x0000000139477824 */ /* 0x000fe200000e0623 */
[----:B------:R-:W-:-:S02]  /*1fe0*/  IADD3 R74, P0, P2, R74, -0x180, R77 ;  /* 0xfffffe804a4a7810 */ /* 0x000fc40007a1e04d */
[C---:B------:R-:W-:Y:S01]  /*1ff0*/  IADD3.X R73, R32.reuse, R31, RZ, P3, !PT ;  /* 0x0000001f20497210 */ /* 0x040fe20001ffe4ff */
[----:B------:R-:W-:Y:S01]  /*2000*/  IMAD.X R77, R32, 0x1, R36, P4 ;  /* 0x00000001204d7824 */ /* 0x000fe200020e0624 */
[----:B------:R-:W-:Y:S02]  /*2010*/  IADD3.X R75, R33, -0x1, R32, P0, P2 ;  /* 0xffffffff214b7810 */ /* 0x000fe400007e4420 */
.L_x_8048:
[----:B------:R-:W-:Y:S02]  /*2020*/  SHF.R.S32.HI R90, RZ, 0x1f, R89 ;  /* 0x0000001fff5a7819 */ /* 0x000fe40000011459 */
[----:B------:R-:W-:Y:S02]  /*2030*/  MOV R32, R62 ;  /* 0x0000003e00207202 */ /* 0x000fe40000000f00 */
[----:B------:R-:W-:Y:S01]  /*2040*/  MOV R33, R25 ;  /* 0x0000001900217202 */ /* 0x000fe20000000f00 */
[----:B------:R-:W-:Y:S01]  /*2050*/  IMAD R34, R90, c[0x0][0x188], RZ ;  /* 0x000062005a227a24 */ /* 0x000fe200078e02ff */
[----:B------:R-:W-:Y:S01]  /*2060*/  IADD3 R93, -R56, c[0x0][0x168], RZ ;  /* 0x00005a00385d7a10 */ /* 0x000fe20007ffe1ff */
[----:B------:R-:W-:Y:S02]  /*2070*/  IMAD R78, R90, c[0x0][0x1c0], RZ ;  /* 0x000070005a4e7a24 */ /* 0x000fe400078e02ff */
[----:B------:R-:W-:-:S04]  /*2080*/  IMAD.WIDE.U32 R32, R89, c[0x0][0x188], R32 ;  /* 0x0000620059207a25 */ /* 0x000fc800078e0020 */
[----:B------:R-:W-:Y:S01]  /*2090*/  IMAD R35, R89, c[0x0][0x18c], R34 ;  /* 0x0000630059237a24 */ /* 0x000fe200078e0222 */
[----:B------:R-:W-:-:S03]  /*20a0*/  LEA R34, P0, R32, c[0x0][0x220], 0x2 ;  /* 0x0000880020227a11 */ /* 0x000fc600078010ff */
[----:B------:R-:W-:-:S05]  /*20b0*/  IMAD.IADD R33, R33, 0x1, R35 ;  /* 0x0000000121217824 */ /* 0x000fca00078e0223 */
        /* <DEDUP_REMOVED lines=19> */
[----:B0-----:R-:W-:Y:S01]  /*21f0*/  IADD3 R34, R20, -0x1, RZ ;  /* 0xffffffff14227810 */ /* 0x001fe20007ffe0ff */
[----:B------:R-:W-:Y:S01]  /*2200*/  IMAD.MOV.U32 R33, RZ, RZ, R27 ;  /* 0x000000ffff217224 */ /* 0x000fe200078e001b */
[----:B------:R-:W-:Y:S01]  /*2210*/  MOV R32, R60 ;  /* 0x0000003c00207202 */ /* 0x000fe20000000f00 */
[----:B------:R-:W-:Y:S01]  /*2220*/  IMAD R96, R90, c[0x0][0x1a0], RZ ;  /* 0x000068005a607a24 */ /* 0x000fe200078e02ff */
[----:B------:R-:W-:-:S02]  /*2230*/  LEA.HI R35, R34, R34, RZ, 0x1 ;  /* 0x0000002222237211 */ /* 0x000fc400078f08ff */
[----:B------:R-:W-:Y:S01]  /*2240*/  ISETP.NE.AND P2, PT, R12, RZ, PT ;  /* 0x000000ff0c00720c */ /* 0x000fe20003f45270 */
[----:B------:R-:W-:Y:S01]  /*2250*/  IMAD.WIDE.U32 R32, R89, c[0x0][0x1a0], R32 ;  /* 0x0000680059207a25 */ /* 0x000fe200078e0020 */
[----:B------:R-:W-:Y:S02]  /*2260*/  LOP3.LUT R35, R35, 0xfffffe, RZ, 0xc0, !PT ;  /* 0x00fffffe23237812 */ /* 0x000fe400078ec0ff */
[----:B------:R-:W-:Y:S01]  /*2270*/  ISETP.GT.AND P0, PT, R20, 0x1, PT ;  /* 0x000000011400780c */ /* 0x000fe20003f04270 */
[----:B------:R-:W-:Y:S01]  /*2280*/  IMAD R95, R89, c[0x0][0x1a4], R96 ;  /* 0x00006900595f7a24 */ /* 0x000fe200078e0260 */
[----:B-1----:R-:W-:Y:S02]  /*2290*/  IADD3 R78, R34, -R35, RZ ;  /* 0x80000023224e7210 */ /* 0x002fe40007ffe0ff */
[----:B------:R-:W-:Y:S02]  /*22a0*/  LEA R34, P3, R32, c[0x0][0x228], 0x2 ;  /* 0x00008a0020227a11 */ /* 0x000fe400078610ff */
[----:B------:R-:W-:-:S02]  /*22b0*/  IADD3 R33, R33, R95, RZ ;  /* 0x0000005f21217210 */ /* 0x000fc40007ffe0ff */
[----:B------:R-:W-:Y:S01]  /*22c0*/  IADD3 R95, R12, 0x200, RZ ;  /* 0x000002000c5f7810 */ /* 0x000fe20007ffe0ff */
[----:B------:R-:W-:Y:S01]  /*22d0*/  @!P2 IMAD R95, R78, 0x100, R89 ;  /* 0x000001004e5fa824 */ /* 0x000fe200078e0259 */
[----:B------:R-:W-:Y:S02]  /*22e0*/  LEA.HI.X R35, R32, c[0x0][0x22c], R33, 0x2, P3 ;  /* 0x00008b0020237a11 */ /* 0x000fe400018f1421 */
[----:B------:R-:W-:-:S03]  /*22f0*/  ISETP.EQ.AND P0, PT, R23, RZ, P0 ;  /* 0x000000ff1700720c */ /* 0x000fc60000702270 */
[----:B------:R0:W4:Y:S01]  /*2300*/  LDG.E R96, [R34.64] ;  /* 0x0000000422607981 */ /* 0x000122000c1e1900 */
[----:B------:R-:W-:Y:S02]  /*2310*/  SHF.L.U32 R104, R95, 0x2, RZ ;  /* 0x000000025f687819 */ /* 0x000fe400000006ff */
[----:B------:R-:W-:-:S07]  /*2320*/  ISETP.NE.AND P3, PT, R12, 0x1f, PT ;  /* 0x0000001f0c00780c */ /* 0x000fce0003f65270 */
[----:B------:R-:W-:Y:S01]  /*2330*/  @P0 IADD3 R32, R20, -0x2, RZ ;  /* 0xfffffffe14200810 */ /* 0x000fe20007ffe0ff */
[----:B------:R-:W-:Y:S01]  /*2340*/  HADD2.F32 R97, -RZ, R54.H0_H0 ;  /* 0x20000036ff617230 */ /* 0x000fe20000004100 */
[----:B------:R-:W-:-:S03]  /*2350*/  IMAD.MOV.U32 R99, RZ, RZ, RZ ;  /* 0x000000ffff637224 */ /* 0x000fc600078e00ff */
[----:B------:R-:W-:Y:S01]  /*2360*/  @P0 IMAD R33, R32, c[0x0][0x16c], R89 ;  /* 0x00005b0020210a24 */ /* 0x000fe200078e0259 */
[----:B------:R-:W-:-:S03]  /*2370*/  HADD2.F32 R95, -RZ, R55.H0_H0 ;  /* 0x20000037ff5f7230 */ /* 0x000fc60000004100 */
[----:B------:R-:W-:-:S04]  /*2380*/  @P0 IMAD.WIDE R32, R33, 0x8, R68 ;  /* 0x0000000821200825 */ /* 0x000fc800078e0244 */
[----:B------:R-:W-:Y:S02]  /*2390*/  FMUL.FTZ R106, R42, R97 ;  /* 0x000000612a6a7220 */ /* 0x000fe40000410000 */
[----:B------:R-:W-:Y:S01]  /*23a0*/  FMUL.FTZ R111, R44, R95 ;  /* 0x0000005f2c6f7220 */ /* 0x000fe20000410000 */
[----:B------:R-:W-:Y:S01]  /*23b0*/  BSSY B0, `(.L_x_8036) ;  /* 0x0000031000007945 */ /* 0x000fe20003800000 */
[----:B--2---:R-:W-:-:S04]  /*23c0*/  FMUL.FTZ R79, R86, 1.4426950216293334961 ;  /* 0x3fb8aa3b564f7820 */ /* 0x004fc80000410000 */
[----:B------:R-:W-:-:S06]  /*23d0*/  FMUL.FTZ R107, R42, R79 ;  /* 0x0000004f2a6b7220 */ /* 0x000fcc0000410000 */
[----:B------:R-:W1:Y:S01]  /*23e0*/  MUFU.EX2 R107, R107 ;  /* 0x0000006b006b7308 */ /* 0x000e620000000800 */
[----:B---3--:R-:W-:Y:S04]  /*23f0*/  STS.U16 [R37], R88 ;  /* 0x0000005825007388 */ /* 0x008fe80000000400 */
[----:B----4-:R-:W-:Y:S04]  /*2400*/  STS.U16 [R37+0x40], R92 ;  /* 0x0000405c25007388 */ /* 0x010fe80000000400 */
[----:B------:R2:W-:Y:S04]  /*2410*/  STS.U16 [R37+0x80], R94 ;  /* 0x0000805e25007388 */ /* 0x0005e80000000400 */
[----:B------:R-:W-:Y:S01]  /*2420*/  STS.U16 [R37+0xc0], R98 ;  /* 0x0000c06225007388 */ /* 0x000fe20000000400 */
[----:B------:R-:W-:-:S06]  /*2430*/  NOP ;  /* 0x0000000000007918 */ /* 0x000fcc0000000000 */
[----:B0-----:R-:W0:Y:S04]  /*2440*/  LDS.64 R34, [R21.X8] ;  /* 0x0000000015227984 */ /* 0x001e280000008a00 */
[----:B-1----:R0:W-:Y:S04]  /*2450*/  STS [R104+0x548], R107 ;  /* 0x0005486b68007388 */ /* 0x0021e80000000800 */
[----:B------:R-:W-:Y:S01]  /*2460*/  BAR.SYNC.DEFER_BLOCKING 0x0 ;  /* 0x0000000000007b1d */ /* 0x000fe20000010000 */
[-C--:B------:R-:W-:Y:S02]  /*2470*/  FMUL.FTZ R78, R43, R79.reuse ;  /* 0x0000004f2b4e7220 */ /* 0x080fe40000410000 */
[----:B------:R-:W-:-:S03]  /*2480*/  FMUL.FTZ R100, R44, R79 ;  /* 0x0000004f2c647220 */ /* 0x000fc60000410000 */
[----:B--2---:R-:W1:Y:S01]  /*2490*/  MUFU.EX2 R94, R78 ;  /* 0x0000004e005e7308 */ /* 0x004e620000000800 */
[----:B------:R-:W-:Y:S01]  /*24a0*/  FMUL.FTZ R102, R45, R79 ;  /* 0x0000004f2d667220 */ /* 0x000fe20000410000 */
[----:B------:R2:W3:Y:S06]  /*24b0*/  @P3 LDS R113, [R12.X4+0xd4c] ;  /* 0x000d4c000c713984 */ /* 0x0004ec0000004800 */
[----:B------:R-:W4:Y:S01]  /*24c0*/  MUFU.EX2 R100, R100 ;  /* 0x0000006400647308 */ /* 0x000f220000000800 */
[----:B------:R-:W-:Y:S01]  /*24d0*/  HADD2.F32 R88, -RZ, R54.H1_H1 ;  /* 0x30000036ff587230 */ /* 0x000fe20000004100 */
[----:B------:R2:W5:Y:S06]  /*24e0*/  @P0 LDG.E R99, [R32.64+0x4] ;  /* 0x0000040420630981 */ /* 0x00056c000c1e1900 */
[----:B------:R-:W4:Y:S01]  /*24f0*/  MUFU.EX2 R102, R102 ;  /* 0x0000006600667308 */ /* 0x000f220000000800 */
[----:B------:R-:W-:Y:S01]  /*2500*/  FMUL.FTZ R109, R43, R88 ;  /* 0x000000582b6d7220 */ /* 0x000fe20000410000 */
[--C-:B0-----:R-:W-:Y:S01]  /*2510*/  HADD2.F32 R104, -RZ, R34.reuse.H0_H0 ;  /* 0x20000022ff687230 */ /* 0x101fe20000004100 */
[----:B-1----:R-:W-:Y:S01]  /*2520*/  FMUL.FTZ R79, R107, R94 ;  /* 0x0000005e6b4f7220 */ /* 0x002fe20000410000 */
[----:B------:R-:W-:Y:S01]  /*2530*/  HADD2.F32 R34, -RZ, R34.H1_H1 ;  /* 0x30000022ff227230 */ /* 0x000fe20000004100 */
[----:B------:R-:W-:Y:S01]  /*2540*/  FFMA.FTZ R78, R94, R106, R109 ;  /* 0x0000006a5e4e7223 */ /* 0x000fe2000001006d */
[----:B--2---:R-:W-:-:S02]  /*2550*/  HADD2.F32 R32, -RZ, R35.H0_H0 ;  /* 0x20000023ff207230 */ /* 0x004fc40000004100 */
[----:B------:R-:W-:Y:S02]  /*2560*/  HADD2.F32 R35, -RZ, R35.H1_H1 ;  /* 0x30000023ff237230 */ /* 0x000fe40000004100 */
[----:B------:R-:W-:Y:S01]  /*2570*/  HADD2.F32 R92, -RZ, R55.H1_H1 ;  /* 0x30000037ff5c7230 */ /* 0x000fe20000004100 */
[C---:B----4-:R-:W-:Y:S02]  /*2580*/  FFMA.FTZ R115, R100.reuse, R78, R111 ;  /* 0x0000004e64737223 */ /* 0x050fe4000001006f */
[----:B------:R-:W-:Y:S02]  /*2590*/  FMUL.FTZ R79, R100, R79 ;  /* 0x0000004f644f7220 */ /* 0x000fe40000410000 */
[----:B------:R-:W-:Y:S02]  /*25a0*/  FMUL.FTZ R33, R45, R92 ;  /* 0x0000005c2d217220 */ /* 0x000fe40000410000 */
[C---:B------:R-:W-:Y:S02]  /*25b0*/  FMUL.FTZ R78, R96.reuse, R34 ;  /* 0x00000022604e7220 */ /* 0x040fe40000410000 */
[----:B------:R-:W-:-:S02]  /*25c0*/  FMUL.FTZ R98, R96, R32 ;  /* 0x0000002060627220 */ /* 0x000fc40000410000 */
[C---:B------:R-:W-:Y:S02]  /*25d0*/  FMUL.FTZ R108, R96.reuse, R35 ;  /* 0x00000023606c7220 */ /* 0x040fe40000410000 */
[----:B------:R-:W-:Y:S02]  /*25e0*/  FMUL.FTZ R105, R96, R104 ;  /* 0x0000006860697220 */ /* 0x000fe40000410000 */
[C---:B------:R-:W-:Y:S02]  /*25f0*/  FMUL.FTZ R110, R102.reuse, R79 ;  /* 0x0000004f666e7220 */ /* 0x040fe40000410000 */
[----:B------:R-:W-:Y:S02]  /*2600*/  FFMA.FTZ R115, R102, R115, R33 ;  /* 0x0000007366737223 */ /* 0x000fe40000010021 */
[----:B------:R-:W-:Y:S02]  /*2610*/  FMUL.FTZ R103, R47, R78 ;  /* 0x0000004e2f677220 */ /* 0x000fe40000410000 */
[----:B------:R-:W-:-:S02]  /*2620*/  FMUL.FTZ R101, R49, R98 ;  /* 0x0000006231657220 */ /* 0x000fc40000410000 */
[----:B------:R-:W-:Y:S01]  /*2630*/  FMUL.FTZ R108, R51, R108 ;  /* 0x0000006c336c7220 */ /* 0x000fe20000410000 */
[----:B------:R-:W-:Y:S05]  /*2640*/  @P3 BRA `(.L_x_8037) ;  /* 0x0000007000003947 */ /* 0x000fea0003800000 */
[----:B---3--:R-:W-:Y:S01]  /*2650*/  ISETP.NE.AND P0, PT, R20, c[0x0][0x174], PT ;  /* 0x00005d0014007a0c */ /* 0x008fe20003f05270 */
[----:B------:R-:W-:-:S12]  /*2660*/  IMAD.MOV.U32 R113, RZ, RZ, 0x3f800000 ;  /* 0x3f800000ff717424 */ /* 0x000fd800078e00ff */
[----:B------:R-:W-:-:S04]  /*2670*/  @P0 LEA.HI R78, R20, R20, RZ, 0x1 ;  /* 0x00000014144e0211 */ /* 0x000fc800078f08ff */
[----:B------:R-:W-:-:S04]  /*2680*/  @P0 LOP3.LUT R79, R78, 0xfffffe, RZ, 0xc0, !PT ;  /* 0x00fffffe4e4f0812 */ /* 0x000fc800078ec0ff */
[----:B------:R-:W-:-:S04]  /*2690*/  @P0 IADD3 R78, -R79, R20, RZ ;  /* 0x000000144f4e0210 */ /* 0x000fc80007ffe1ff */
[----:B------:R-:W-:-:S05]  /*26a0*/  @P0 LEA R78, R78, R89, 0x8 ;  /* 0x000000594e4e0211 */ /* 0x000fca00078e40ff */
[----:B------:R0:W1:Y:S02]  /*26b0*/  @P0 LDS R113, [R78.X4+0x548] ;  /* 0x000548004e710984 */ /* 0x0000640000004800 */
.L_x_8037:
[----:B---3--:R-:W-:Y:S05]  /*26c0*/  BSYNC B0 ;  /* 0x0000000000007941 */ /* 0x008fea0003800000 */
.L_x_8036:
[----:B0-----:R-:W0:Y:S01]  /*26d0*/  SHFL.UP PT, R78, R115, 0x1, RZ ;  /* 0x04200000734e7989 */ /* 0x001e2200000e00ff */
[C---:B------:R-:W-:Y:S01]  /*26e0*/  FFMA.FTZ R98, R102.reuse, R108, R101 ;  /* 0x0000006c66627223 */ /* 0x040fe20000010065 */
[----:B------:R-:W-:Y:S01]  /*26f0*/  ISETP.GE.AND P0, PT, R21, 0x1, PT ;  /* 0x000000011500780c */ /* 0x000fe20003f06270 */
[----:B-1----:R-:W-:Y:S01]  /*2700*/  FMUL.FTZ R117, R102, R113 ;  /* 0x0000007166757220 */ /* 0x002fe20000410000 */
[----:B------:R-:W1:Y:S01]  /*2710*/  SHFL.UP PT, R79, R110, 0x1, RZ ;  /* 0x042000006e4f7989 */ /* 0x000e6200000e00ff */
[----:B------:R-:W-:Y:S01]  /*2720*/  FMUL.FTZ R105, R46, R105 ;  /* 0x000000692e697220 */ /* 0x000fe20000410000 */
[----:B------:R-:W-:Y:S01]  /*2730*/  ISETP.NE.AND P4, PT, R23, 0x1f, PT ;  /* 0x0000001f1700780c */ /* 0x000fe20003f85270 */
[C---:B------:R-:W-:Y:S01]  /*2740*/  FFMA.FTZ R98, R100.reuse, R98, R103 ;  /* 0x0000006264627223 */ /* 0x040fe20000010067 */
[----:B-----5:R-:W-:Y:S01]  /*2750*/  SHFL.IDX PT, R120, R99, RZ, 0x1f ;  /* 0x00001fff63787589 */ /* 0x020fe200000e0000 */
[----:B------:R-:W-:Y:S01]  /*2760*/  FMUL.FTZ R119, R100, R117 ;  /* 0x0000007564777220 */ /* 0x000fe20000410000 */
[----:B------:R-:W-:Y:S01]  /*2770*/  BSSY B0, `(.L_x_8038) ;  /* 0x000007a000007945 */ /* 0x000fe20003800000 */
[----:B------:R-:W-:-:S02]  /*2780*/  FFMA.FTZ R117, R94, R98, R105 ;  /* 0x000000625e757223 */ /* 0x000fc40000010069 */
        /* <DEDUP_REMOVED lines=21> */
[----:B------:R-:W-:-:S03]  /*28e0*/  ISETP.GE.AND P4, PT, R21, 0x8, PT ;  /* 0x000000081500780c */ /* 0x000fc60003f86270 */
[----:B------:R-:W3:Y:S01]  /*28f0*/  SHFL.DOWN PT, R119, R112, 0x4, 0x1f ;  /* 0x08801f0070777f89 */ /* 0x000ee200000e0000 */
[C---:B0-----:R-:W-:Y:S02]  /*2900*/  @P0 FFMA.FTZ R115, R110.reuse, R78, R115 ;  /* 0x0000004e6e730223 */ /* 0x041fe40000010073 */
[----:B-1----:R-:W-:Y:S01]  /*2910*/  @P0 FMUL.FTZ R110, R110, R79 ;  /* 0x0000004f6e6e0220 */ /* 0x002fe20000410000 */
[----:B------:R-:W-:Y:S02]  /*2920*/  ISETP.GE.U32.AND P0, PT, R23, 0x1c, PT ;  /* 0x0000001c1700780c */ /* 0x000fe40003f06070 */
[----:B------:R-:W0:Y:S04]  /*2930*/  SHFL.UP PT, R78, R115, 0x8, RZ ;  /* 0x05000000734e7989 */ /* 0x000e2800000e00ff */
[----:B------:R-:W1:Y:S07]  /*2940*/  SHFL.UP PT, R79, R110, 0x8, RZ ;  /* 0x050000006e4f7989 */ /* 0x000e6e00000e00ff */
[C---:B--2---:R-:W-:Y:S01]  /*2950*/  @!P0 FFMA.FTZ R117, R112.reuse, R98, R117 ;  /* 0x0000006270758223 */ /* 0x044fe20000010075 */
[----:B------:R-:W-:Y:S01]  /*2960*/  SHF.L.U32 R98, R89, 0x3, RZ ;  /* 0x0000000359627819 */ /* 0x000fe200000006ff */
[----:B---3--:R-:W-:Y:S01]  /*2970*/  @!P0 FMUL.FTZ R112, R112, R119 ;  /* 0x0000007770708220 */ /* 0x008fe20000410000 */
[----:B------:R-:W-:-:S02]  /*2980*/  ISETP.GE.AND P0, PT, R20, c[0x0][0x174], PT ;  /* 0x00005d0014007a0c */ /* 0x000fc40003f06270 */
[----:B------:R-:W2:Y:S02]  /*2990*/  SHFL.DOWN PT, R116, R117, 0x8, 0x1f ;  /* 0x09001f0075747f89 */ /* 0x000ea400000e0000 */
[C---:B------:R-:W-:Y:S02]  /*29a0*/  ISETP.NE.OR P0, PT, R23.reuse, RZ, P0 ;  /* 0x000000ff1700720c */ /* 0x040fe40000705670 */
[----:B------:R-:W3:Y:S01]  /*29b0*/  SHFL.DOWN PT, R121, R112, 0x8, 0x1f ;  /* 0x09001f0070797f89 */ /* 0x000ee200000e0000 */
[C---:B0-----:R-:W-:Y:S01]  /*29c0*/  @P4 FFMA.FTZ R115, R110.reuse, R78, R115 ;  /* 0x0000004e6e734223 */ /* 0x041fe20000010073 */
[----:B------:R-:W-:Y:S01]  /*29d0*/  HFMA2.MMA R78, -RZ, RZ, 1.875, 0 ;  /* 0x3f800000ff4e7435 */ /* 0x000fe200000001ff */
[----:B-1----:R-:W-:Y:S01]  /*29e0*/  @P4 FMUL.FTZ R110, R110, R79 ;  /* 0x0000004f6e6e4220 */ /* 0x002fe20000410000 */
[----:B------:R-:W-:Y:S01]  /*29f0*/  ISETP.GE.U32.AND P4, PT, R23, 0x18, PT ;  /* 0x000000181700780c */ /* 0x000fe20003f86070 */
[----:B------:R-:W-:Y:S01]  /*2a00*/  IMAD.MOV.U32 R79, RZ, RZ, RZ ;  /* 0x000000ffff4f7224 */ /* 0x000fe200078e00ff */
[----:B------:R-:W0:Y:S04]  /*2a10*/  SHFL.UP PT, R114, R115, 0x10, RZ ;  /* 0x0600000073727989 */ /* 0x000e2800000e00ff */
[----:B------:R-:W1:Y:S04]  /*2a20*/  SHFL.UP PT, R119, R110, 0x10, RZ ;  /* 0x060000006e777989 */ /* 0x000e6800000e00ff */
[----:B------:R-:W-:Y:S01]  /*2a30*/  @!P0 LDS.64 R78, [R98+0xdc8] ;  /* 0x000dc800624e8984 */ /* 0x000fe20000000a00 */
[----:B------:R-:W-:-:S02]  /*2a40*/  ISETP.GE.AND P0, PT, R21, 0x10, PT ;  /* 0x000000101500780c */ /* 0x000fc40003f06270 */
[C---:B--2---:R-:W-:Y:S02]  /*2a50*/  @!P4 FFMA.FTZ R117, R112.reuse, R116, R117 ;  /* 0x000000747075c223 */ /* 0x044fe40000010075 */
[----:B---3--:R-:W-:-:S03]  /*2a60*/  @!P4 FMUL.FTZ R112, R112, R121 ;  /* 0x000000797070c220 */ /* 0x008fc60000410000 */
[----:B------:R-:W2:Y:S04]  /*2a70*/  SHFL.DOWN PT, R116, R117, 0x10, 0x1f ;  /* 0x0a001f0075747f89 */ /* 0x000ea800000e0000 */
[----:B------:R-:W3:Y:S02]  /*2a80*/  SHFL.DOWN PT, R121, R112, 0x10, 0x1f ;  /* 0x0a001f0070797f89 */ /* 0x000ee400000e0000 */
[C---:B0-----:R-:W-:Y:S02]  /*2a90*/  @P0 FFMA.FTZ R115, R110.reuse, R114, R115 ;  /* 0x000000726e730223 */ /* 0x041fe40000010073 */
[----:B-1----:R-:W-:Y:S01]  /*2aa0*/  @P0 FMUL.FTZ R110, R110, R119 ;  /* 0x000000776e6e0220 */ /* 0x002fe20000410000 */
[----:B------:R-:W-:-:S03]  /*2ab0*/  ISETP.GE.U32.AND P0, PT, R23, 0x10, PT ;  /* 0x000000101700780c */ /* 0x000fc60003f06070 */
[----:B------:R-:W-:Y:S04]  /*2ac0*/  SHFL.UP PT, R115, R115, 0x1, RZ ;  /* 0x0420000073737989 */ /* 0x000fe800000e00ff */
[----:B------:R-:W0:Y:S06]  /*2ad0*/  SHFL.UP PT, R110, R110, 0x1, RZ ;  /* 0x042000006e6e7989 */ /* 0x000e2c00000e00ff */
[----:B--2---:R-:W-:-:S02]  /*2ae0*/  @!P0 FFMA.FTZ R117, R112, R116, R117 ;  /* 0x0000007470758223 */ /* 0x004fc40000010075 */
[----:B---3--:R-:W-:-:S03]  /*2af0*/  @!P0 FMUL.FTZ R112, R112, R121 ;  /* 0x0000007970708220 */ /* 0x008fc60000410000 */
[----:B------:R-:W-:Y:S04]  /*2b00*/  SHFL.DOWN PT, R119, R117, 0x1, 0x1f ;  /* 0x08201f0075777f89 */ /* 0x000fe800000e0000 */
[----:B------:R-:W-:Y:S04]  /*2b10*/  SHFL.IDX PT, R114, R79, RZ, 0x1f ;  /* 0x00001fff4f727589 */ /* 0x000fe800000e0000 */
[----:B------:R-:W1:Y:S01]  /*2b20*/  SHFL.DOWN PT, R118, R112, 0x1, 0x1f ;  /* 0x08201f0070767f89 */ /* 0x000e6200000e0000 */
[----:B0-----:R-:W-:-:S03]  /*2b30*/  @P2 FFMA.FTZ R120, R110, R120, R115 ;  /* 0x000000786e782223 */ /* 0x001fc60000010073 */
[----:B------:R-:W-:Y:S01]  /*2b40*/  SHFL.IDX PT, R116, R117, RZ, 0x1f ;  /* 0x00001fff75747589 */ /* 0x000fe200000e0000 */
[----:B------:R-:W-:-:S03]  /*2b50*/  FFMA.FTZ R107, R107, R120, R106 ;  /* 0x000000786b6b7223 */ /* 0x000fc6000001006a */
[----:B------:R-:W0:Y:S01]  /*2b60*/  SHFL.IDX PT, R121, R112, RZ, 0x1f ;  /* 0x00001fff70797589 */ /* 0x000e2200000e0000 */
[-C--:B------:R-:W-:Y:S02]  /*2b70*/  FMUL.FTZ R99, R104, R107.reuse ;  /* 0x0000006b68637220 */ /* 0x080fe40000410000 */
[----:B------:R-:W-:Y:S02]  /*2b80*/  FFMA.FTZ R109, R94, R107, R109 ;  /* 0x0000006b5e6d7223 */ /* 0x000fe4000001006d */
[----:B------:R-:W-:Y:S02]  /*2b90*/  FFMA.FTZ R104, R46, R99, RZ ;  /* 0x000000632e687223 */ /* 0x000fe400000100ff */
[-C--:B------:R-:W-:Y:S02]  /*2ba0*/  FMUL.FTZ R34, R34, R109.reuse ;  /* 0x0000006d22227220 */ /* 0x080fe40000410000 */
[----:B------:R-:W-:Y:S02]  /*2bb0*/  FFMA.FTZ R111, R100, R109, R111 ;  /* 0x0000006d646f7223 */ /* 0x000fe4000001006f */
[----:B------:R-:W-:-:S02]  /*2bc0*/  FFMA.FTZ R34, R47, R34, R104 ;  /* 0x000000222f227223 */ /* 0x000fc40000010068 */
[-C--:B------:R-:W-:Y:S02]  /*2bd0*/  FMUL.FTZ R32, R32, R111.reuse ;  /* 0x0000006f20207220 */ /* 0x080fe40000410000 */
[----:B-1----:R-:W-:Y:S02]  /*2be0*/  @P3 FFMA.FTZ R114, R118, R114, R119 ;  /* 0x0000007276723223 */ /* 0x002fe40000010077 */
[----:B------:R-:W-:Y:S02]  /*2bf0*/  FFMA.FTZ R104, R102, R111, R33 ;  /* 0x0000006f66687223 */ /* 0x000fe40000010021 */
[----:B------:R-:W-:Y:S01]  /*2c00*/  FFMA.FTZ R99, R114, R113, R108 ;  /* 0x0000007172637223 */ /* 0x000fe2000001006c */
[----:B------:R-:W-:Y:S01]  /*2c10*/  IADD3 R108, -R56, c[0x0][0x168], -R12 ;  /* 0x00005a00386c7a10 */ /* 0x000fe20007ffe90c */
[----:B------:R-:W-:Y:S01]  /*2c20*/  FFMA.FTZ R106, R49, R32, R34 ;  /* 0x00000020316a7223 */ /* 0x000fe20000010022 */
[----:B------:R-:W-:Y:S01]  /*2c30*/  SHF.L.U32 R113, R84, 0x2, RZ ;  /* 0x0000000254717819 */ /* 0x000fe200000006ff */
[----:B------:R-:W-:Y:S01]  /*2c40*/  FFMA.FTZ R101, R102, R99, R101 ;  /* 0x0000006366657223 */ /* 0x000fe20000010065 */
[----:B------:R-:W-:Y:S01]  /*2c50*/  ISETP.GE.AND P0, PT, R108, 0x1, PT ;  /* 0x000000016c00780c */ /* 0x000fe20003f06270 */
[----:B------:R-:W-:Y:S01]  /*2c60*/  FMUL.FTZ R33, R96, R107 ;  /* 0x0000006b60217220 */ /* 0x000fe20000410000 */
[----:B------:R-:W-:Y:S01]  /*2c70*/  ISETP.GE.AND P2, PT, R108, 0x21, PT ;  /* 0x000000216c00780c */ /* 0x000fe20003f46270 */
[----:B------:R-:W-:Y:S01]  /*2c80*/  FFMA.FTZ R103, R100, R101, R103 ;  /* 0x0000006564677223 */ /* 0x000fe20000010067 */
[----:B------:R-:W-:Y:S01]  /*2c90*/  ISETP.GE.AND P3, PT, R108, 0x41, PT ;  /* 0x000000416c00780c */ /* 0x000fe20003f66270 */
[----:B------:R-:W-:Y:S01]  /*2ca0*/  FMUL.FTZ R34, R96, R109 ;  /* 0x0000006d60227220 */ /* 0x000fe20000410000 */
[----:B------:R-:W-:Y:S01]  /*2cb0*/  ISETP.GE.AND P4, PT, R108, 0x61, PT ;  /* 0x000000616c00780c */ /* 0x000fe20003f86270 */
[----:B------:R-:W-:Y:S01]  /*2cc0*/  FFMA.FTZ R105, R94, R103, R105 ;  /* 0x000000675e697223 */ /* 0x000fe20000010069 */
[----:B------:R-:W-:Y:S01]  /*2cd0*/  SHF.L.U64.HI R108, R84, 0x2, R91 ;  /* 0x00000002546c7819 */ /* 0x000fe2000001025b */
[----:B------:R-:W-:-:S02]  /*2ce0*/  FMUL.FTZ R100, R96, R111 ;  /* 0x0000006f60647220 */ /* 0x000fc40000410000 */
[-C--:B------:R-:W-:Y:S02]  /*2cf0*/  FMUL.FTZ R96, R96, R104.reuse ;  /* 0x0000006860607220 */ /* 0x080fe40000410000 */
[----:B------:R-:W-:Y:S02]  /*2d00*/  FMUL.FTZ R102, R35, R104 ;  /* 0x0000006823667220 */ /* 0x000fe40000410000 */
[C---:B------:R-:W-:Y:S02]  /*2d10*/  FFMA.FTZ R94, -R42.reuse, R97, R107 ;  /* 0x000000612a5e7223 */ /* 0x040fe4000001016b */
[----:B------:R-:W-:Y:S02]  /*2d20*/  FMUL.FTZ R107, R42, R105 ;  /* 0x000000692a6b7220 */ /* 0x000fe40000410000 */
[----:B------:R-:W-:Y:S02]  /*2d30*/  FMUL.FTZ R32, R46, R33 ;  /* 0x000000212e207220 */ /* 0x000fe40000410000 */
[----:B0-----:R-:W-:-:S02]  /*2d40*/  FFMA.FTZ R79, R121, R79, R116 ;  /* 0x0000004f794f7223 */ /* 0x001fc40000010074 */
[----:B------:R-:W-:Y:S02]  /*2d50*/  FMUL.FTZ R78, R121, R78 ;  /* 0x0000004e794e7220 */ /* 0x000fe40000410000 */
[----:B------:R-:W-:Y:S02]  /*2d60*/  FMUL.FTZ R33, R47, R34 ;  /* 0x000000222f217220 */ /* 0x000fe40000410000 */
[----:B------:R-:W-:Y:S01]  /*2d70*/  FMUL.FTZ R35, R51, R96 ;  /* 0x0000006033237220 */ /* 0x000fe20000410000 */
[----:B------:R0:W-:Y:S01]  /*2d80*/  @!P1 STS.64 [R98+0xdc8], R78 ;  /* 0x000dc84e62009388 */ /* 0x0001e20000000a00 */
[----:B------:R-:W-:Y:S02]  /*2d90*/  FMUL.FTZ R34, R49, R100 ;  /* 0x0000006431227220 */ /* 0x000fe40000410000 */
[----:B------:R-:W-:Y:S02]  /*2da0*/  FFMA.FTZ R96, R51, R102, R106 ;  /* 0x0000006633607223 */ /* 0x000fe4000001006a */
[C---:B------:R-:W-:Y:S01]  /*2db0*/  FFMA.FTZ R109, -R43.reuse, R88, R109 ;  /* 0x000000582b6d7223 */ /* 0x040fe2000001016d */
[----:B------:R1:W-:Y:S01]  /*2dc0*/  STS.128 [R12.X16+0x110], R32 ;  /* 0x000110200c007388 */ /* 0x0003e2000000cc00 */
[----:B------:R-:W-:-:S02]  /*2dd0*/  FMUL.FTZ R100, R43, R103 ;  /* 0x000000672b647220 */ /* 0x000fc40000410000 */
[----:B------:R-:W-:Y:S02]  /*2de0*/  FFMA.FTZ R106, R107, R94, RZ ;  /* 0x0000005e6b6a7223 */ /* 0x000fe400000100ff */
[C---:B------:R-:W-:Y:S02]  /*2df0*/  FFMA.FTZ R111, -R44.reuse, R95, R111 ;  /* 0x0000005f2c6f7223 */ /* 0x040fe4000001016f */
[C---:B------:R-:W-:Y:S02]  /*2e00*/  FMUL.FTZ R102, R45.reuse, R99 ;  /* 0x000000632d667220 */ /* 0x040fe40000410000 */
[----:B------:R-:W-:Y:S02]  /*2e10*/  FFMA.FTZ R104, -R45, R92, R104 ;  /* 0x0000005c2d687223 */ /* 0x000fe40000010168 */
[----:B0-----:R-:W-:Y:S02]  /*2e20*/  FMUL.FTZ R78, R44, R101 ;  /* 0x000000652c4e7220 */ /* 0x001fe40000410000 */
[----:B------:R-:W-:-:S02]  /*2e30*/  FFMA.FTZ R106, R100, R109, R106 ;  /* 0x0000006d646a7223 */ /* 0x000fc4000001006a */
        /* <DEDUP_REMOVED lines=9> */
[----:B------:R-:W-:-:S03]  /*2ed0*/  LEA R34, P0, R32, c[0x0][0x320], 0x2 ;  /* 0x0000c80020227a11 */ /* 0x000fc600078010ff */
[----:B------:R-:W-:-:S05]  /*2ee0*/  IMAD.IADD R33, R33, 0x1, R35 ;  /* 0x0000000121217824 */ /* 0x000fca00078e0223 */
[----:B------:R-:W-:-:S05]  /*2ef0*/  LEA.HI.X R35, R32, c[0x0][0x324], R33, 0x2, P0 ;  /* 0x0000c90020237a11 */ /* 0x000fca00000f1421 */
[----:B0-----:R0:W-:Y:S02]  /*2f00*/  RED.E.ADD.F32.FTZ.RN.STRONG.GPU [R34.64], R79 ;  /* 0x0000004f2200798e */ /* 0x0011e4000c10e784 */
.L_x_8039:
[----:B-1----:R-:W-:Y:S05]  /*2f10*/  BSYNC B0 ;  /* 0x0000000000007941 */ /* 0x002fea0003800000 */
.L_x_8038:
        /* <DEDUP_REMOVED lines=8> */
.L_x_8041:
[----:B------:R-:W-:Y:S05]  /*2fa0*/  BSYNC B0 ;  /* 0x0000000000007941 */ /* 0x000fea0003800000 */
.L_x_8040:
[----:B------:R2:W3:Y:S01]  /*2fb0*/  LDS R115, [R12.X4+0x210] ;  /* 0x000210000c737984 */ /* 0x0004e20000004800 */
[----:B------:R-:W-:Y:S01]  /*2fc0*/  BSSY B0, `(.L_x_8042) ;  /* 0x0000006000007945 */ /* 0x000fe20003800000 */
[----:B-1----:R-:W-:Y:S01]  /*2fd0*/  IMAD.WIDE.U32 R32, R113, c[0x0][0x2d0], R76 ;  /* 0x0000b40071207a25 */ /* 0x002fe200078e004c */
[----:B------:R-:W-:Y:S05]  /*2fe0*/  @!P3 BRA `(.L_x_8043) ;  /* 0x000000300000b947 */ /* 0x000fea0003800000 */
[----:B------:R-:W-:-:S05]  /*2ff0*/  IMAD.WIDE.U32 R34, R113, c[0x0][0x2d0], R72 ;  /* 0x0000b40071227a25 */ /* 0x000fca00078e0048 */
[----:B------:R-:W-:-:S05]  /*3000*/  IADD3 R35, R117, R35, RZ ;  /* 0x0000002375237210 */ /* 0x000fca0007ffe0ff */
[----:B---3--:R1:W-:Y:S02]  /*3010*/  RED.E.ADD.F32.FTZ.RN.STRONG.GPU [R34.64], R115 ;  /* 0x000000732200798e */ /* 0x0083e4000c10e784 */
.L_x_8043:
[----:B------:R-:W-:Y:S05]  /*3020*/  BSYNC B0 ;  /* 0x0000000000007941 */ /* 0x000fea0003800000 */
.L_x_8042:
[----:B-1----:R1:W4:Y:S01]  /*3030*/  LDS R35, [R12.X4+0x290] ;  /* 0x000290000c237984 */ /* 0x0023220000004800 */
[----:B------:R-:W-:Y:S01]  /*3040*/  BSSY B0, `(.L_x_8044) ;  /* 0x0000004000007945 */ /* 0x000fe20003800000 */
[----:B------:R-:W-:Y:S05]  /*3050*/  @!P4 BRA `(.L_x_8045) ;  /* 0x000000200000c947 */ /* 0x000fea0003800000 */
[----:B------:R-:W-:-:S05]  /*3060*/  IMAD.IADD R33, R117, 0x1, R33 ;  /* 0x0000000175217824 */ /* 0x000fca00078e0221 */
[----:B----4-:R4:W-:Y:S02]  /*3070*/  RED.E.ADD.F32.FTZ.RN.STRONG.GPU [R32.64], R35 ;  /* 0x000000232000798e */ /* 0x0109e4000c10e784 */
.L_x_8045:
[----:B------:R-:W-:Y:S05]  /*3080*/  BSYNC B0 ;  /* 0x0000000000007941 */ /* 0x000fea0003800000 */
.L_x_8044:
[----:B----4-:R-:W4:Y:S01]  /*3090*/  SHFL.DOWN PT, R33, R96, 0x1, 0x1f ;  /* 0x08201f0060217f89 */ /* 0x010f2200000e0000 */
[C---:B------:R-:W-:Y:S01]  /*30a0*/  ISETP.GT.AND P0, PT, R21.reuse, 0x1e, PT ;  /* 0x0000001e1500780c */ /* 0x040fe20003f04270 */
[C---:B------:R-:W-:Y:S01]  /*30b0*/  FMUL.FTZ R35, R86.reuse, R99 ;  /* 0x0000006356237220 */ /* 0x040fe20000410000 */
[----:B------:R-:W-:Y:S01]  /*30c0*/  ISETP.NE.AND P2, PT, R21, RZ, PT ;  /* 0x000000ff1500720c */ /* 0x000fe20003f45270 */
[----:B------:R-:W5:Y:S01]  /*30d0*/  SHFL.DOWN PT, R32, R79, 0x1, 0x1f ;  /* 0x08201f004f207f89 */ /* 0x000f6200000e0000 */
[----:B------:R-:W-:Y:S01]  /*30e0*/  FMUL.FTZ R34, R86, R101 ;  /* 0x0000006556227220 */ /* 0x000fe20000410000 */
[----:B------:R-:W-:Y:S01]  /*30f0*/  BSSY B0, `(.L_x_8046) ;  /* 0x0000036000007945 */ /* 0x000fe20003800000 */
[----:B------:R-:W-:Y:S02]  /*3100*/  FADD.FTZ R50, R78, R50 ;  /* 0x000000324e327221 */ /* 0x000fe40000010000 */
[----:B------:R-:W-:Y:S02]  /*3110*/  FMUL.FTZ R78, R111, R34 ;  /* 0x000000226f4e7220 */ /* 0x000fe40000410000 */
[----:B------:R-:W-:-:S02]  /*3120*/  FMUL.FTZ R104, R104, R35 ;  /* 0x0000002368687220 */ /* 0x000fc40000410000 */
[C---:B------:R-:W-:Y:S02]  /*3130*/  FMUL.FTZ R34, R86.reuse, R103 ;  /* 0x0000006756227220 */ /* 0x040fe40000410000 */
[----:B------:R-:W-:Y:S02]  /*3140*/  FMUL.FTZ R35, R86, R105 ;  /* 0x0000006956237220 */ /* 0x000fe40000410000 */
[----:B------:R-:W-:Y:S02]  /*3150*/  FMUL.FTZ R34, R109, R34 ;  /* 0x000000226d227220 */ /* 0x000fe40000410000 */
[----:B------:R-:W-:Y:S02]  /*3160*/  FMUL.FTZ R94, R94, R35 ;  /* 0x000000235e5e7220 */ /* 0x000fe40000410000 */
[----:B------:R-:W-:Y:S02]  /*3170*/  FFMA.FTZ R78, R95, R101, R78 ;  /* 0x000000655f4e7223 */ /* 0x000fe4000001004e */
[----:B------:R-:W-:-:S02]  /*3180*/  FFMA.FTZ R99, R92, R99, R104 ;  /* 0x000000635c637223 */ /* 0x000fc40000010068 */
[----:B----4-:R-:W-:Y:S02]  /*3190*/  @!P0 FADD.FTZ R96, R96, R33 ;  /* 0x0000002160608221 */ /* 0x010fe40000010000 */
[----:B------:R-:W-:Y:S02]  /*31a0*/  FFMA.FTZ R103, R88, R103, R34 ;  /* 0x0000006758677223 */ /* 0x000fe40000010022 */
[----:B-----5:R-:W-:Y:S01]  /*31b0*/  @!P0 FADD.FTZ R79, R79, R32 ;  /* 0x000000204f4f8221 */ /* 0x020fe20000010000 */
[----:B------:R-:W4:Y:S01]  /*31c0*/  SHFL.DOWN PT, R33, R96, 0x2, 0x1f ;  /* 0x08401f0060217f89 */ /* 0x000f2200000e0000 */
[----:B------:R-:W-:Y:S01]  /*31d0*/  ISETP.GT.AND P0, PT, R21, 0x1d, PT ;  /* 0x0000001d1500780c */ /* 0x000fe20003f04270 */
[----:B------:R-:W-:Y:S02]  /*31e0*/  FFMA.FTZ R94, R97, R105, R94 ;  /* 0x00000069615e7223 */ /* 0x000fe4000001005e */
        /* <DEDUP_REMOVED lines=38> */
.L_x_8047:
[----:B----4-:R-:W-:Y:S05]  /*3450*/  BSYNC B0 ;  /* 0x0000000000007941 */ /* 0x010fea0003800000 */
.L_x_8046:
[----:B------:R-:W-:Y:S02]  /*3460*/  IADD3 R89, R89, 0x1, RZ ;  /* 0x0000000159597810 */ /* 0x000fe40007ffe0ff */
[----:B------:R-:W-:Y:S02]  /*3470*/  IADD3 R84, P2, R84, 0x1, RZ ;  /* 0x0000000154547810 */ /* 0x000fe40007f5e0ff */
[----:B------:R-:W-:Y:S02]  /*3480*/  ISETP.GE.AND P0, PT, R89, c[0x0][0x16c], PT ;  /* 0x00005b0059007a0c */ /* 0x000fe40003f06270 */
[----:B------:R-:W-:-:S11]  /*3490*/  IADD3.X R91, RZ, R91, RZ, P2, !PT ;  /* 0x0000005bff5b7210 */ /* 0x000fd600017fe4ff */
[----:B------:R-:W-:Y:S01]  /*34a0*/  @P0 CALL.REL.NOINC `(.L_x_8035) ;  /* 0x0000001000000944 */ /* 0x000fe20003c00000 */
[----:B------:R-:W-:Y:S05]  /*34b0*/  BRA `(.L_x_8048) ;  /* 0xffffeb6000007947 */ /* 0x000fea000383ffff */
.L_x_8035:
[----:B------:R-:W-:Y:S01]  /*34c0*/  BAR.SYNC.DEFER_BLOCKING 0x0 ;  /* 0x0000000000007b1d */ /* 0x000fe20000010000 */
[----:B------:R-:W-:Y:S01]  /*34d0*/  F2FP.PACK_AB R42, R81, R48 ;  /* 0x00000030512a723e */ /* 0x000fe200000000ff */
[----:B------:R-:W-:Y:S01]  /*34e0*/  IMAD R34, R6, c[0x0][0x2d8], RZ ;  /* 0x0000b60006227a24 */ /* 0x000fe200078e02ff */
[----:B------:R-:W-:Y:S01]  /*34f0*/  F2FP.PACK_AB R43, R83, R50 ;  /* 0x00000032532b723e */ /* 0x000fe200000000ff */
[C---:B------:R-:W-:Y:S02]  /*3500*/  IMAD.WIDE.U32 R32, R5.reuse, c[0x0][0x2d8], RZ ;  /* 0x0000b60005207a25 */ /* 0x040fe400078e00ff */
[----:B------:R-:W-:Y:S02]  /*3510*/  BSSY B0, `(.L_x_8049) ;  /* 0x0000025000007945 */ /* 0x000fe40003800000 */
[----:B------:R-:W-:-:S05]  /*3520*/  IMAD R55, R5, c[0x0][0x2dc], R34 ;  /* 0x0000b70005377a24 */ /* 0x000fca00078e0222 */
[----:B------:R-:W-:-:S05]  /*3530*/  IADD3 R33, R33, R55, RZ ;  /* 0x0000003721217210 */ /* 0x000fca0007ffe0ff */
[----:B------:R-:W-:-:S05]  /*3540*/  IMAD.WIDE.U32 R32, R0, c[0x0][0x2e0], R32 ;  /* 0x0000b80000207a25 */ /* 0x000fca00078e0020 */
[----:B------:R-:W-:Y:S01]  /*3550*/  IADD3 R34, P0, R40, R32, RZ ;  /* 0x0000002028227210 */ /* 0x000fe20007f1e0ff */
[----:B------:R4:W-:Y:S01]  /*3560*/  STS.64 [R21.X8], R42 ;  /* 0x0000002a15007388 */ /* 0x0009e20000008a00 */
[----:B------:R-:W-:-:S06]  /*3570*/  NOP ;  /* 0x0000000000007918 */ /* 0x000fcc0000000000 */
[----:B------:R-:W-:Y:S04]  /*3580*/  LDS.U16 R45, [R37] ;  /* 0x00000000252d7984 */ /* 0x000fe80000000400 */
[----:B------:R-:W-:Y:S01]  /*3590*/  LDS.U16 R47, [R37+0x40] ;  /* 0x00004000252f7984 */ /* 0x000fe20000000400 */
[----:B----4-:R-:W-:-:S03]  /*35a0*/  IMAD R43, R3, c[0x0][0x2e0], RZ ;  /* 0x0000b800032b7a24 */ /* 0x010fc600078e02ff */
[----:B------:R-:W-:Y:S01]  /*35b0*/  LDS.U16 R49, [R37+0x80] ;  /* 0x0000800025317984 */ /* 0x000fe20000000400 */
[----:B------:R-:W-:Y:S01]  /*35c0*/  IMAD R42, R0, c[0x0][0x2e4], R43 ;  /* 0x0000b900002a7a24 */ /* 0x000fe200078e022b */
[C---:B------:R-:W-:Y:S02]  /*35d0*/  LEA R43, P5, R58.reuse, c[0x0][0x330], 0x1 ;  /* 0x0000cc003a2b7a11 */ /* 0x040fe400078a08ff */
[----:B------:R-:W-:Y:S02]  /*35e0*/  LDS.U16 R51, [R37+0xc0] ;  /* 0x0000c00025337984 */ /* 0x000fe40000000400 */
[----:B------:R-:W-:Y:S02]  /*35f0*/  IADD3.X R33, R41, R42, R33, P0, !PT ;  /* 0x0000002a29217210 */ /* 0x000fe400007fe421 */
[----:B------:R-:W-:Y:S04]  /*3600*/  @!P1 STS [0x100], R93 ;  /* 0x0001005dff009388 */ /* 0x000fe80000000800 */
[----:B------:R-:W-:Y:S06]  /*3610*/  BAR.SYNC.DEFER_BLOCKING 0x0 ;  /* 0x0000000000007b1d */ /* 0x000fec0000010000 */
[----:B------:R-:W4:Y:S02]  /*3620*/  LDS R35, [0x100] ;  /* 0x00010000ff237984 */ /* 0x000f240000000800 */
[----:B----4-:R-:W-:-:S02]  /*3630*/  ISETP.GE.AND P4, PT, R58, R35, PT ;  /* 0x000000233a00720c */ /* 0x010fc40003f86270 */
        /* <DEDUP_REMOVED lines=8> */
[----:B------:R-:W-:Y:S02]  /*36c0*/  IMAD.MOV.U32 R34, RZ, RZ, R52 ;  /* 0x000000ffff227224 */ /* 0x000fe400078e0034 */
[----:B------:R-:W-:Y:S02]  /*36d0*/  IMAD R43, R3, c[0x0][0x2e0], RZ ;  /* 0x0000b800032b7a24 */ /* 0x000fe400078e02ff */
[----:B------:R-:W-:-:S04]  /*36e0*/  IMAD.WIDE.U32 R34, R5, c[0x0][0x2d8], R34 ;  /* 0x0000b60005227a25 */ /* 0x000fc800078e0022 */
[----:B------:R-:W-:Y:S01]  /*36f0*/  IMAD R43, R0, c[0x0][0x2e4], R43 ;  /* 0x0000b900002b7a24 */ /* 0x000fe200078e022b */
[----:B------:R-:W-:-:S05]  /*3700*/  IADD3 R35, R55, R35, RZ ;  /* 0x0000002337237210 */ /* 0x000fca0007ffe0ff */
[----:B------:R-:W-:-:S04]  /*3710*/  IMAD.WIDE.U32 R34, R0, c[0x0][0x2e0], R34 ;  /* 0x0000b80000227a25 */ /* 0x000fc800078e0022 */
[----:B------:R-:W-:Y:S01]  /*3720*/  IMAD.IADD R35, R35, 0x1, R43 ;  /* 0x0000000123237824 */ /* 0x000fe200078e022b */
[----:B------:R-:W-:-:S04]  /*3730*/  LEA R42, P4, R34, c[0x0][0x330], 0x1 ;  /* 0x0000cc00222a7a11 */ /* 0x000fc800078808ff */
[----:B------:R-:W-:-:S05]  /*3740*/  LEA.HI.X R43, R34, c[0x0][0x334], R35, 0x1, P4 ;  /* 0x0000cd00222b7a11 */ /* 0x000fca00020f0c23 */
[----:B------:R4:W-:Y:S04]  /*3750*/  STG.E.U16 [R42.64], R45 ;  /* 0x0000002d2a007986 */ /* 0x0009e8000c101504 */
.L_x_8050:
[----:B------:R-:W-:Y:S05]  /*3760*/  BSYNC B0 ;  /* 0x0000000000007941 */ /* 0x000fea0003800000 */
.L_x_8049:
[----:B------:R-:W-:Y:S01]  /*3770*/  @!P0 STG.E.U16 [R32.64+-0xc0], R47 ;  /* 0xffff402f20008986 */ /* 0x000fe2000c101504 */
[----:B------:R-:W-:Y:S01]  /*3780*/  F2FP.PACK_AB R34, R82, R87 ;  /* 0x000000575222723e */ /* 0x000fe200000000ff */
[----:B------:R-:W-:Y:S01]  /*3790*/  FADD.FTZ R87, R87, R10 ;  /* 0x0000000a57577221 */ /* 0x000fe20000010000 */
[----:B------:R-:W-:Y:S01]  /*37a0*/  F2FP.PACK_AB R35, R80, R85 ;  /* 0x000000555023723e */ /* 0x000fe200000000ff */
[----:B------:R-:W-:Y:S01]  /*37b0*/  @!P2 STG.E.U16 [R32.64+-0x80], R49 ;  /* 0xffff80312000a986 */ /* 0x000fe2000c101504 */
[----:B------:R-:W-:Y:S01]  /*37c0*/  IMAD R10, R6, c[0x0][0x2f8], RZ ;  /* 0x0000be00060a7a24 */ /* 0x000fe200078e02ff */
[----:B------:R-:W-:Y:S01]  /*37d0*/  BSSY B0, `(.L_x_8051) ;  /* 0x000001f000007945 */ /* 0x000fe20003800000 */
[----:B------:R-:W-:Y:S01]  /*37e0*/  FADD.FTZ R82, R87, R82 ;  /* 0x0000005257527221 */ /* 0x000fe20000010000 */
[----:B------:R5:W-:Y:S01]  /*37f0*/  @!P3 STG.E.U16 [R32.64+-0x40], R51 ;  /* 0xffffc0332000b986 */ /* 0x000be2000c101504 */
[----:B----4-:R-:W-:Y:S02]  /*3800*/  IMAD R43, R5, c[0x0][0x2fc], R10 ;  /* 0x0000bf00052b7a24 */ /* 0x010fe400078e020a */
[----:B------:R-:W-:Y:S01]  /*3810*/  FADD.FTZ R85, R82, R85 ;  /* 0x0000005552557221 */ /* 0x000fe20000010000 */
[----:B------:R-:W-:Y:S03]  /*3820*/  BAR.SYNC.DEFER_BLOCKING 0x0 ;  /* 0x0000000000007b1d */ /* 0x000fe60000010000 */
[----:B------:R-:W-:-:S02]  /*3830*/  FADD.FTZ R10, R85, R80 ;  /* 0x00000050550a7221 */ /* 0x000fc40000010000 */
[----:B-----5:R-:W-:Y:S01]  /*3840*/  IMAD.WIDE.U32 R32, R5, c[0x0][0x2f8], RZ ;  /* 0x0000be0005207a25 */ /* 0x020fe200078e00ff */
[----:B------:R-:W-:Y:S01]  /*3850*/  STS.64 [R21.X8], R34 ;  /* 0x0000002215007388 */ /* 0x000fe20000008a00 */
[----:B------:R-:W-:-:S06]  /*3860*/  NOP ;  /* 0x0000000000007918 */ /* 0x000fcc0000000000 */
[----:B------:R-:W-:Y:S04]  /*3870*/  LDS.U16 R45, [R37] ;  /* 0x00000000252d7984 */ /* 0x000fe80000000400 */
[----:B------:R-:W-:Y:S04]  /*3880*/  LDS.U16 R55, [R37+0x40] ;  /* 0x0000400025377984 */ /* 0x000fe80000000400 */
[----:B------:R-:W-:Y:S04]  /*3890*/  LDS.U16 R57, [R37+0x80] ;  /* 0x0000800025397984 */ /* 0x000fe80000000400 */
[----:B0-----:R0:W-:Y:S04]  /*38a0*/  LDS.U16 R71, [R37+0xc0] ;  /* 0x0000c00025477984 */ /* 0x0011e80000000400 */
[----:B------:R-:W-:Y:S04]  /*38b0*/  @!P1 STS [0x100], R93 ;  /* 0x0001005dff009388 */ /* 0x000fe80000000800 */
[----:B------:R-:W-:Y:S01]  /*38c0*/  BAR.SYNC.DEFER_BLOCKING 0x0 ;  /* 0x0000000000007b1d */ /* 0x000fe20000010000 */
[----:B0-----:R-:W-:-:S05]  /*38d0*/  IADD3 R37, R33, R43, RZ ;  /* 0x0000002b21257210 */ /* 0x001fca0007ffe0ff */
[----:B------:R-:W0:Y:S02]  /*38e0*/  LDS R47, [0x100] ;  /* 0x00010000ff2f7984 */ /* 0x000e240000000800 */
[----:B0-----:R-:W-:-:S13]  /*38f0*/  ISETP.GE.AND P0, PT, R58, R47, PT ;  /* 0x0000002f3a00720c */ /* 0x001fda0003f06270 */
        /* <DEDUP_REMOVED lines=12> */
.L_x_8052:
[----:B------:R-:W-:Y:S05]  /*39c0*/  BSYNC B0 ;  /* 0x0000000000007941 */ /* 0x000fea0003800000 */
.L_x_8051:
        /* <DEDUP_REMOVED lines=10> */
[----:B------:R-:W-:Y:S02]  /*3a70*/  ISETP.GE.AND P2, PT, R30, R47, PT ;  /* 0x0000002f1e00720c */ /* 0x000fe40003f46270 */
[----:B------:R-:W-:Y:S02]  /*3a80*/  IADD3.X R41, R41, R35, R33, P3, !PT ;  /* 0x0000002329297210 */ /* 0x000fe40001ffe421 */
[----:B------:R-:W-:Y:S02]  /*3a90*/  IADD3.X R33, R38, c[0x0][0x344], RZ, P4, !PT ;  /* 0x0000d10026217a10 */ /* 0x000fe400027fe4ff */
[----:B------:R-:W-:Y:S02]  /*3aa0*/  ISETP.GT.AND P4, PT, R20, 0x1, PT ;  /* 0x000000011400780c */ /* 0x000fe40003f84270 */
[----:B------:R-:W-:Y:S02]  /*3ab0*/  LEA R32, P3, R40, R32, 0x1 ;  /* 0x0000002028207211 */ /* 0x000fe400078608ff */
[----:B------:R-:W-:-:S02]  /*3ac0*/  IADD3 R22, R22, -0x80, RZ ;  /* 0xffffff8016167810 */ /* 0x000fc40007ffe0ff */
[----:B------:R-:W-:Y:S02]  /*3ad0*/  LEA.HI.X R33, R40, R33, R41, 0x1, P3 ;  /* 0x0000002128217211 */ /* 0x000fe400018f0c29 */
[----:B------:R-:W-:Y:S02]  /*3ae0*/  IADD3 R16, P3, R16, -0x100, RZ ;  /* 0xffffff0010107810 */ /* 0x000fe40007f7e0ff */
[----:B------:R-:W-:Y:S01]  /*3af0*/  IADD3 R20, R20, -0x1, RZ ;  /* 0xffffffff14147810 */ /* 0x000fe20007ffe0ff */
[----:B------:R4:W-:Y:S01]  /*3b00*/  @!P0 STG.E.U16 [R32.64], R55 ;  /* 0x0000003720008986 */ /* 0x0009e2000c101504 */
[----:B------:R-:W-:Y:S02]  /*3b10*/  IADD3 R18, P0, R18, -0x100, RZ ;  /* 0xffffff0012127810 */ /* 0x000fe40007f1e0ff */
[----:B------:R-:W-:Y:S01]  /*3b20*/  IADD3.X R17, R17, -0x1, RZ, P3, !PT ;  /* 0xffffffff11117810 */ /* 0x000fe20001ffe4ff */
[----:B------:R4:W-:Y:S01]  /*3b30*/  @!P1 STG.E.U16 [R32.64+0x40], R57 ;  /* 0x0000403920009986 */ /* 0x0009e2000c101504 */
[----:B------:R-:W-:-:S02]  /*3b40*/  IADD3 R11, P1, R11, -0x100, RZ ;  /* 0xffffff000b0b7810 */ /* 0x000fc40007f3e0ff */
[----:B------:R-:W-:Y:S01]  /*3b50*/  IADD3.X R19, R19, -0x1, RZ, P0, !PT ;  /* 0xffffffff13137810 */ /* 0x000fe200007fe4ff */
[----:B------:R4:W-:Y:S01]  /*3b60*/  @!P2 STG.E.U16 [R32.64+0x80], R71 ;  /* 0x000080472000a986 */ /* 0x0009e2000c101504 */
[----:B------:R-:W-:Y:S02]  /*3b70*/  IADD3 R14, P2, R14, -0x100, RZ ;  /* 0xffffff000e0e7810 */ /* 0x000fe40007f5e0ff */
[----:B------:R-:W-:Y:S02]  /*3b80*/  IADD3.X R13, R13, -0x1, RZ, P1, !PT ;  /* 0xffffffff0d0d7810 */ /* 0x000fe40000ffe4ff */
[----:B------:R-:W-:Y:S01]  /*3b90*/  IADD3.X R15, R15, -0x1, RZ, P2, !PT ;  /* 0xffffffff0f0f7810 */ /* 0x000fe200017fe4ff */
[----:B------:R-:W-:Y:S01]  /*3ba0*/  @!P4 CALL.REL.NOINC `(.L_x_8029) ;  /* 0x000000100000c944 */ /* 0x000fe20003c00000 */
[----:B------:R-:W-:Y:S05]  /*3bb0*/  BRA `(.L_x_8053) ;  /* 0xffffcde000007947 */ /* 0x000fea000383ffff */
.L_x_8029:
[----:B------:R-:W-:Y:S02]  /*3bc0*/  ISETP.NE.U32.AND P0, PT, RZ, c[0x0][0x328], PT ;  /* 0x0000ca00ff007a0c */ /* 0x000fe40003f05070 */
[----:B------:R-:W-:Y:S02]  /*3bd0*/  ISETP.NE.U32.AND P2, PT, RZ, c[0x0][0x348], PT ;  /* 0x0000d200ff007a0c */ /* 0x000fe40003f45070 */
[----:B------:R-:W-:-:S02]  /*3be0*/  ISETP.NE.AND.EX P1, PT, RZ, c[0x0][0x32c], PT, P0 ;  /* 0x0000cb00ff007a0c */ /* 0x000fc40003f25300 */
        /* <DEDUP_REMOVED lines=21> */
.L_x_8055:
[----:B0-----:R-:W-:Y:S05]  /*3d40*/  BSYNC B0 ;  /* 0x0000000000007941 */ /* 0x001fea0003800000 */
.L_x_8054:
        /* <DEDUP_REMOVED lines=23> */
.L_x_8057:
[----:B------:R-:W0:Y:S02]  /*3ec0*/  S2R R15, SR_TID.X ;  /* 0x00000000000f7919 */ /* 0x000e240000002100 */
.L_x_8058:
[----:B0-----:R-:W-:Y:S05]  /*3ed0*/  BSYNC B0 ;  /* 0x0000000000007941 */ /* 0x001fea0003800000 */
.L_x_8056:
[----:B------:R-:W-:-:S13]  /*3ee0*/  ISETP.GE.AND P0, PT, R15, c[0x0][0x16c], PT ;  /* 0x00005b000f007a0c */ /* 0x000fda0003f06270 */
[----:B------:R-:W-:Y:S05]  /*3ef0*/  @P0 EXIT ;  /* 0x000000000000094d */ /* 0x000fea0003800000 */
[C---:B------:R-:W-:Y:S02]  /*3f00*/  IMAD R5, R3.reuse, c[0x0][0x2a8], RZ ;  /* 0x0000aa0003057a24 */ /* 0x040fe400078e02ff */
[----:B------:R-:W-:Y:S02]  /*3f10*/  IMAD R7, R3, c[0x0][0x288], RZ ;  /* 0x0000a20003077a24 */ /* 0x000fe400078e02ff */
[----:B-----5:R-:W-:-:S04]  /*3f20*/  IMAD.WIDE.U32 R2, R0, c[0x0][0x2a8], RZ ;  /* 0x0000aa0000027a25 */ /* 0x020fc800078e00ff */
[C---:B------:R-:W-:Y:S02]  /*3f30*/  IMAD R23, R0.reuse, c[0x0][0x2ac], R5 ;  /* 0x0000ab0000177a24 */ /* 0x040fe400078e0205 */
[C---:B------:R-:W-:Y:S02]  /*3f40*/  IMAD R7, R0.reuse, c[0x0][0x28c], R7 ;  /* 0x0000a30000077a24 */ /* 0x040fe400078e0207 */
[----:B------:R-:W-:Y:S01]  /*3f50*/  IMAD.WIDE.U32 R4, R0, c[0x0][0x288], RZ ;  /* 0x0000a20000047a25 */ /* 0x000fe200078e00ff */
[----:B------:R-:W-:-:S03]  /*3f60*/  IADD3 R23, R3, R23, RZ ;  /* 0x0000001703177210 */ /* 0x000fc60007ffe0ff */
[----:B------:R-:W-:Y:S02]  /*3f70*/  IMAD.IADD R21, R5, 0x1, R7 ;  /* 0x0000000105157824 */ /* 0x000fe400078e0207 */
.L_x_8059:
[----:B0-----:R-:W0:Y:S01]  /*3f80*/  LDS R17, [R15.X4+0x15c8] ;  /* 0x0015c8000f117984 */ /* 0x001e220000004800 */
[----:B------:R-:W-:Y:S01]  /*3f90*/  SHF.R.S32.HI R0, RZ, 0x1f, R15 ;  /* 0x0000001fff007819 */ /* 0x000fe2000001140f */
[----:B------:R-:W-:Y:S01]  /*3fa0*/  IMAD.MOV.U32 R8, RZ, RZ, R2 ;  /* 0x000000ffff087224 */ /* 0x000fe200078e0002 */
[----:B------:R-:W-:Y:S01]  /*3fb0*/  MOV R9, R23 ;  /* 0x0000001700097202 */ /* 0x000fe20000000f00 */
[----:B------:R5:W1:Y:S01]  /*3fc0*/  LDS R19, [R15.X4+0x19c8] ;  /* 0x0019c8000f137984 */ /* 0x000a620000004800 */
[----:B------:R-:W-:Y:S01]  /*3fd0*/  MOV R6, R4 ;  /* 0x0000000400067202 */ /* 0x000fe20000000f00 */
[----:B-12---:R-:W-:Y:S01]  /*3fe0*/  IMAD R12, R0, c[0x0][0x290], RZ ;  /* 0x0000a400000c7a24 */ /* 0x006fe200078e02ff */
        /* <DEDUP_REMOVED lines=19> */
.L_x_8060:
        /* <DEDUP_REMOVED lines=14> */
.L_x_9137:


//--------------------- .text._Z25selective_scan_bwd_kernelI32Selective_Scan_bwd_kernel_traitsILi32ELi4ELb0ELb0ELb1ELb1ELb0EN3c104HalfEfEEv12SSMParamsBwd --------------------------
	.section	.text._Z25selective_scan_bwd_kernelI32Selective_Scan_bwd_kernel_traitsILi32ELi4ELb0ELb0ELb1ELb1ELb0EN3c104HalfEfEEv12SSMParamsBwd,"ax",@progbits
	.sectioninfo	@"SHI_REGISTERS=128"
	.align	128
        .global         _Z25selective_scan_bwd_kernelI32Selective_Scan_bwd_kernel_traitsILi32ELi4ELb0ELb0ELb1ELb1ELb0EN3c104HalfEfEEv12SSMParamsBwd
        .type           _Z25selective_scan_bwd_kernelI32Selective_Scan_bwd_kernel_traitsILi32ELi4ELb0ELb0ELb1ELb1ELb0EN3c104HalfEfEEv12SSMParamsBwd,@function
        .size           _Z25selective_scan_bwd_kernelI32Selective_Scan_bwd_kernel_traitsILi32ELi4ELb0ELb0ELb1ELb1ELb0EN3c104HalfEfEEv12SSMParamsBwd,(.L_x_9138 - _Z25selective_scan_bwd_kernelI32Selective_Scan_bwd_kernel_traitsILi32ELi4ELb0ELb0ELb1ELb1ELb0EN3c104HalfEfEEv12SSMParamsBwd)
        .other          _Z25selective_scan_bwd_kernelI32Selective_Scan_bwd_kernel_traitsILi32ELi4ELb0ELb0ELb1ELb1ELb0EN3c104HalfEfEEv12SSMParamsBwd,@"STO_CUDA_ENTRY STV_DEFAULT"
_Z25selective_scan_bwd_kernelI32Selective_Scan_bwd_kernel_traitsILi32ELi4ELb0ELb0ELb1ELb1ELb0EN3c104HalfEfEEv12SSMParamsBwd:
.text._Z25selective_scan_bwd_kernelI32Selective_Scan_bwd_kernel_traitsILi32ELi4ELb0ELb0ELb1ELb1ELb0EN3c104HalfEfEEv12SSMParamsBwd:
        /* <DEDUP_REMOVED lines=13> */
[C---:B------:R-:W-:Y:S02]  /*00d0*/  @P0 LEA R8, P2, R2.reuse, c[0x0][0x238], 0x2 ;  /* 0x00008e0002080a11 */ /* 0x040fe400078410ff */
[----:B------:R-:W-:Y:S02]  /*00e0*/  IABS R14, R2 ;  /* 0x00000002000e7213 */ /* 0x000fe40000000000 */
[C-C-:B------:R-:W-:Y:S02]  /*00f0*/  @P0 LEA.HI.X R9, R2.reuse, c[0x0][0x23c], R3.reuse, 0x2, P2 ;  /* 0x00008f0002090a11 */ /* 0x140fe400010f1403 */
[----:B------:R-:W-:Y:S02]  /*0100*/  @P1 LEA R10, P3, R2, c[0x0][0x250], 0x2 ;  /* 0x00009400020a1a11 */ /* 0x000fe400078610ff */
[----:B-1----:R-:W-:Y:S01]  /*0110*/  IADD3 R12, R0, 0xffffffe, RZ ;  /* 0x0ffffffe000c7810 */ /* 0x002fe20007ffe0ff */
[----:B------:R0:W5:Y:S01]  /*0120*/  @P0 LDG.E R4, [R8.64] ;  /* 0x0000000408040981 */ /* 0x000162000c1e1900 */
[----:B------:R-:W-:-:S02]  /*0130*/  @P1 LEA.HI.X R11, R2, c[0x0][0x254], R3, 0x2, P3 ;  /* 0x00009500020b1a11 */ /* 0x000fc400018f1403 */
[----:B------:R1:W3:Y:S03]  /*0140*/  F2I.FTZ.U32.TRUNC.NTZ R13, R12 ;  /* 0x0000000c000d7305 */ /* 0x0002e6000021f000 */
[----:B------:R4:W5:Y:S01]  /*0150*/  @P1 LDG.E R5, [R10.64] ;  /* 0x000000040a051981 */ /* 0x000962000c1e1900 */
[----:B-1----:R-:W-:Y:S01]  /*0160*/  HFMA2.MMA R12, -RZ, RZ, 0, 0 ;  /* 0x00000000ff0c7435 */ /* 0x002fe200000001ff */
[----:B---3--:R-:W-:-:S05]  /*0170*/  IADD3 R6, RZ, -R13, RZ ;  /* 0x8000000dff067210 */ /* 0x008fca0007ffe0ff */
[----:B0-----:R-:W-:-:S04]  /*0180*/  IMAD R9, R6, R17, RZ ;  /* 0x0000001106097224 */ /* 0x001fc800078e02ff */
[----:B------:R-:W-:-:S06]  /*0190*/  IMAD.HI.U32 R13, R13, R9, R12 ;  /* 0x000000090d0d7227 */ /* 0x000fcc00078e000c */
[----:B------:R-:W-:-:S05]  /*01a0*/  IMAD.HI.U32 R0, R13, R14, RZ ;  /* 0x0000000e0d007227 */ /* 0x000fca00078e00ff */
[----:B------:R-:W-:-:S05]  /*01b0*/  IADD3 R8, -R0, RZ, RZ ;  /* 0x000000ff00087210 */ /* 0x000fca0007ffe1ff */
[----:B------:R-:W-:Y:S01]  /*01c0*/  IMAD R14, R17, R8, R14 ;  /* 0x00000008110e7224 */ /* 0x000fe200078e020e */
[----:B--2---:R-:W-:-:S04]  /*01d0*/  SHF.R.S32.HI R6, RZ, 0x1f, R7 ;  /* 0x0000001fff067819 */ /* 0x004fc80000011407 */
[----:B------:R-:W-:Y:S01]  /*01e0*/  ISETP.GT.U32.AND P1, PT, R17, R14, PT ;  /* 0x0000000e1100720c */ /* 0x000fe20003f24070 */
[----:B----4-:R-:W-:Y:S02]  /*01f0*/  IMAD R10, R6, c[0x0][0x1d0], RZ ;  /* 0x00007400060a7a24 */ /* 0x010fe400078e02ff */
[----:B------:R-:W-:Y:S01]  /*0200*/  IMAD.WIDE.U32 R8, R7, c[0x0][0x1d0], RZ ;  /* 0x0000740007087a25 */ /* 0x000fe200078e00ff */
[----:B------:R-:W-:-:S03]  /*0210*/  LOP3.LUT R16, R2, c[0x0][0x178], RZ, 0x3c, !PT ;  /* 0x00005e0002107a12 */ /* 0x000fc600078e3cff */
[----:B------:R-:W-:Y:S02]  /*0220*/  IMAD R13, R7, c[0x0][0x1d4], R10 ;  /* 0x00007500070d7a24 */ /* 0x000fe400078e020a */
[----:B------:R-:W-:-:S04]  /*0230*/  IMAD R12, R6, c[0x0][0x1e0], RZ ;  /* 0x00007800060c7a24 */ /* 0x000fc800078e02ff */
[-C--:B------:R-:W-:Y:S01]  /*0240*/  @!P1 IADD3 R14, R14, -R17.reuse, RZ ;  /* 0x800000110e0e9210 */ /* 0x080fe20007ffe0ff */
[----:B------:R-:W-:Y:S01]  /*0250*/  IMAD.IADD R9, R9, 0x1, R13 ;  /* 0x0000000109097824 */ /* 0x000fe200078e020d */
[----:B------:R-:W-:Y:S01]  /*0260*/  MOV R18, c[0x0][0x174] ;  /* 0x00005d0000127a02 */ /* 0x000fe20000000f00 */
[C---:B------:R-:W-:Y:S01]  /*0270*/  IMAD.WIDE.U32 R10, R7.reuse, c[0x0][0x1e0], RZ ;  /* 0x00007800070a7a25 */ /* 0x040fe200078e00ff */
[----:B------:R-:W-:Y:S02]  /*0280*/  ISETP.GE.U32.AND P0, PT, R14, R17, PT ;  /* 0x000000110e00720c */ /* 0x000fe40003f06070 */
[----:B------:R-:W-:Y:S01]  /*0290*/  ISETP.GE.AND P2, PT, R16, RZ, PT ;  /* 0x000000ff1000720c */ /* 0x000fe20003f46270 */
[----:B------:R-:W-:Y:S01]  /*02a0*/  IMAD R15, R7, c[0x0][0x1e4], R12 ;  /* 0x00007900070f7a24 */ /* 0x000fe200078e020c */
[----:B------:R-:W-:Y:S01]  /*02b0*/  LEA R17, R18, 0xffffff80, 0x7 ;  /* 0xffffff8012117811 */ /* 0x000fe200078e38ff */
[----:B------:R-:W-:Y:S02]  /*02c0*/  IMAD R16, R6, c[0x0][0x278], RZ ;  /* 0x00009e0006107a24 */ /* 0x000fe400078e02ff */
[----:B------:R-:W-:-:S02]  /*02d0*/  IMAD R21, R3, c[0x0][0x1d8], RZ ;  /* 0x0000760003157a24 */ /* 0x000fc400078e02ff */
[----:B------:R-:W-:Y:S01]  /*02e0*/  IMAD.WIDE.U32 R8, R2, c[0x0][0x1d8], R8 ;  /* 0x0000760002087a25 */ /* 0x000fe200078e0008 */
[----:B------:R-:W-:Y:S02]  /*02f0*/  IADD3 R11, R11, R15, RZ ;  /* 0x0000000f0b0b7210 */ /* 0x000fe40007ffe0ff */
[----:B------:R-:W-:Y:S01]  /*0300*/  SHF.R.S32.HI R19, RZ, 0x1f, R17 ;  /* 0x0000001fff137819 */ /* 0x000fe20000011411 */
[----:B------:R-:W-:Y:S01]  /*0310*/  IMAD.WIDE.U32 R12, R7, c[0x0][0x278], RZ ;  /* 0x00009e00070c7a25 */ /* 0x000fe200078e00ff */
[----:B------:R-:W-:-:S03]  /*0320*/  IADD3 R24, P4, R17, R8, RZ ;  /* 0x0000000811187210 */ /* 0x000fc60007f9e0ff */
[----:B------:R-:W-:Y:S02]  /*0330*/  IMAD R15, R7, c[0x0][0x27c], R16 ;  /* 0x00009f00070f7a24 */ /* 0x000fe400078e0210 */
[----:B------:R-:W-:Y:S01]  /*0340*/  IMAD R21, R2, c[0x0][0x1dc], R21 ;  /* 0x0000770002157a24 */ /* 0x000fe200078e0215 */
[----:B------:R-:W-:Y:S01]  /*0350*/  @!P1 IADD3 R0, R0, 0x1, RZ ;  /* 0x0000000100009810 */ /* 0x000fe20007ffe0ff */
[----:B------:R-:W-:Y:S01]  /*0360*/  IMAD.WIDE.U32 R10, R2, c[0x0][0x1e8], R10 ;  /* 0x00007a00020a7a25 */ /* 0x000fe200078e000a */
[----:B------:R-:W-:Y:S02]  /*0370*/  IADD3 R13, R13, R15, RZ ;  /* 0x0000000f0d0d7210 */ /* 0x000fe40007ffe0ff */
[----:B------:R-:W-:Y:S01]  /*0380*/  IADD3.X R25, R19, R9, R21, P4, !PT ;  /* 0x0000000913197210 */ /* 0x000fe200027fe415 */
[C---:B------:R-:W-:Y:S01]  /*0390*/  IMAD R9, R3.reuse, c[0x0][0x1e8], RZ ;  /* 0x00007a0003097a24 */ /* 0x040fe200078e02ff */
[----:B------:R-:W-:Y:S02]  /*03a0*/  ISETP.NE.AND P1, PT, RZ, c[0x0][0x178], PT ;  /* 0x00005e00ff007a0c */ /* 0x000fe40003f25270 */
[----:B------:R-:W-:Y:S01]  /*03b0*/  @P0 IADD3 R0, R0, 0x1, RZ ;  /* 0x0000000100000810 */ /* 0x000fe20007ffe0ff */
[----:B------:R-:W-:Y:S01]  /*03c0*/  IMAD R21, R3, c[0x0][0x280], RZ ;  /* 0x0000a00003157a24 */ /* 0x000fe200078e02ff */
[----:B------:R-:W-:Y:S01]  /*03d0*/  IADD3 R22, P0, R17, R10, RZ ;  /* 0x0000000a11167210 */ /* 0x000fe20007f1e0ff */
[----:B------:R-:W-:Y:S01]  /*03e0*/  IMAD.WIDE.U32 R12, R2, c[0x0][0x280], R12 ;  /* 0x0000a000020c7a25 */ /* 0x000fe200078e000c */
[----:B------:R-:W-:-:S03]  /*03f0*/  MOV R8, R0 ;  /* 0x0000000000087202 */ /* 0x000fc60000000f00 */
[----:B------:R-:W-:Y:S02]  /*0400*/  IMAD R9, R2, c[0x0][0x1ec], R9 ;  /* 0x00007b0002097a24 */ /* 0x000fe400078e0209 */
[----:B------:R-:W-:Y:S01]  /*0410*/  IMAD R16, R6, c[0x0][0x1b0], RZ ;  /* 0x00006c0006107a24 */ /* 0x000fe200078e02ff */
[----:B------:R-:W-:Y:S01]  /*0420*/  @!P2 IADD3 R8, -R8, RZ, RZ ;  /* 0x000000ff0808a210 */ /* 0x000fe20007ffe1ff */
[----:B------:R-:W-:Y:S01]  /*0430*/  IMAD R0, R2, c[0x0][0x284], R21 ;  /* 0x0000a10002007a24 */ /* 0x000fe200078e0215 */
[----:B------:R-:W-:Y:S01]  /*0440*/  IADD3 R21, P2, R17, R12, RZ ;  /* 0x0000000c11157210 */ /* 0x000fe20007f5e0ff */
[----:B------:R-:W-:Y:S01]  /*0450*/  IMAD.WIDE.U32 R14, R7, c[0x0][0x1b0], RZ ;  /* 0x00006c00070e7a25 */ /* 0x000fe200078e00ff */
[----:B------:R-:W-:Y:S02]  /*0460*/  IADD3.X R11, R19, R11, R9, P0, !PT ;  /* 0x0000000b130b7210 */ /* 0x000fe400007fe409 */
[----:B------:R-:W-:Y:S01]  /*0470*/  ISETP.NE.U32.AND P0, PT, RZ, c[0x0][0x260], PT ;  /* 0x00009800ff007a0c */ /* 0x000fe20003f05070 */
[----:B------:R-:W-:Y:S01]  /*0480*/  IMAD R23, R7, c[0x0][0x1b4], R16 ;  /* 0x00006d0007177a24 */ /* 0x000fe200078e0210 */
[----:B------:R-:W-:-:S02]  /*0490*/  @!P1 LOP3.LUT R8, RZ, c[0x0][0x178], RZ, 0x33, !PT ;  /* 0x00005e00ff089a12 */ /* 0x000fc400078e33ff */
[----:B------:R-:W-:Y:S01]  /*04a0*/  IADD3.X R12, R19, R13, R0, P2, !PT ;  /* 0x0000000d130c7210 */ /* 0x000fe200017fe400 */
[----:B------:R-:W-:Y:S01]  /*04b0*/  IMAD.IADD R15, R15, 0x1, R23 ;  /* 0x000000010f0f7824 */ /* 0x000fe200078e0217 */
[----:B------:R-:W-:Y:S02]  /*04c0*/  LEA R23, P1, R24, c[0x0][0x240], 0x1 ;  /* 0x0000900018177a11 */ /* 0x000fe400078208ff */
[----:B------:R-:W-:Y:S02]  /*04d0*/  LEA R16, P2, R22, c[0x0][0x248], 0x1 ;  /* 0x0000920016107a11 */ /* 0x000fe400078408ff */
[----:B------:R-:W-:Y:S02]  /*04e0*/  ISETP.NE.AND.EX P0, PT, RZ, c[0x0][0x264], PT, P0 ;  /* 0x00009900ff007a0c */ /* 0x000fe40003f05300 */
[----:B------:R-:W-:Y:S02]  /*04f0*/  SHF.R.S32.HI R9, RZ, 0x1f, R8 ;  /* 0x0000001fff097819 */ /* 0x000fe40000011408 */
[----:B------:R-:W-:-:S02]  /*0500*/  LEA.HI.X R24, R24, c[0x0][0x244], R25, 0x1, P1 ;  /* 0x0000910018187a11 */ /* 0x000fc400008f0c19 */
[----:B------:R-:W-:Y:S02]  /*0510*/  LEA.HI.X R22, R22, c[0x0][0x24c], R11, 0x1, P2 ;  /* 0x0000930016167a11 */ /* 0x000fe400010f0c0b */
[----:B------:R-:W-:Y:S02]  /*0520*/  ISETP.NE.U32.AND P1, PT, RZ, c[0x0][0x328], PT ;  /* 0x0000ca00ff007a0c */ /* 0x000fe40003f25070 */
[----:B------:R-:W-:Y:S01]  /*0530*/  ISETP.NE.U32.AND P2, PT, RZ, c[0x0][0x348], PT ;  /* 0x0000d200ff007a0c */ /* 0x000fe20003f45070 */
[----:B------:R-:W-:Y:S01]  /*0540*/  IMAD R13, R9, c[0x0][0x1c8], RZ ;  /* 0x00007200090d7a24 */ /* 0x000fe200078e02ff */
[----:B------:R-:W-:Y:S02]  /*0550*/  ISETP.NE.AND.EX P1, PT, RZ, c[0x0][0x32c], PT, P1 ;  /* 0x0000cb00ff007a0c */ /* 0x000fe40003f25310 */
[----:B------:R-:W-:Y:S01]  /*0560*/  ISETP.NE.AND.EX P2, PT, RZ, c[0x0][0x34c], PT, P2 ;  /* 0x0000d300ff007a0c */ /* 0x000fe20003f45320 */
[----:B------:R-:W-:Y:S01]  /*0570*/  IMAD.WIDE.U32 R14, R8, c[0x0][0x1c8], R14 ;  /* 0x00007200080e7a25 */ /* 0x000fe200078e000e */
[----:B------:R-:W-:-:S03]  /*0580*/  ISETP.GE.AND P3, PT, R18, 0x1, PT ;  /* 0x000000011200780c */ /* 0x000fc60003f66270 */
[----:B------:R-:W-:Y:S02]  /*0590*/  IMAD R13, R8, c[0x0][0x1cc], R13 ;  /* 0x00007300080d7a24 */ /* 0x000fe400078e020d */
[----:B------:R-:W-:Y:S01]  /*05a0*/  @P0 IMAD R0, R7, c[0x0][0x164], R2 ;  /* 0x0000590007000a24 */ /* 0x000fe200078e0202 */
[----:B------:R-:W-:Y:S02]  /*05b0*/  LEA R18, P4, R21, c[0x0][0x308], 0x1 ;  /* 0x0000c20015127a11 */ /* 0x000fe400078808ff */
[----:B------:R-:W-:Y:S01]  /*05c0*/  IADD3 R17, P5, R17, R14, RZ ;  /* 0x0000000e11117210 */ /* 0x000fe20007fbe0ff */
[----:B------:R-:W-:Y:S01]  /*05d0*/  @P0 IMAD R0, R0, c[0x0][0x174], RZ ;  /* 0x00005d0000000a24 */ /* 0x000fe200078e02ff */
[----:B------:R-:W-:Y:S01]  /*05e0*/  IADD3 R20, R15, R13, RZ ;  /* 0x0000000d0f147210 */ /* 0x000fe20007ffe0ff */
[----:B------:R-:W-:Y:S01]  /*05f0*/  CS2R R66, SRZ ;  /* 0x0000000000427805 */ /* 0x000fe2000001ff00 */
[----:B------:R-:W-:Y:S01]  /*0600*/  CS2R R64, SRZ ;  /* 0x0000000000407805 */ /* 0x000fe2000001ff00 */
[----:B------:R-:W-:Y:S01]  /*0610*/  LEA.HI.X R21, R21, c[0x0][0x30c], R12, 0x1, P4 ;  /* 0x0000c30015157a11 */ /* 0x000fe200020f0c0c */
[----:B------:R-:W-:Y:S01]  /*0620*/  @P0 IMAD.MOV.U32 R69, RZ, RZ, 0x8 ;  /* 0x00000008ff450424 */ /* 0x000fe200078e00ff */
[----:B------:R-:W-:Y:S01]  /*0630*/  IADD3.X R20, R19, R20, RZ, P5, !PT ;  /* 0x0000001413147210 */ /* 0x000fe20002ffe4ff */
[----:B------:R-:W-:Y:S01]  /*0640*/  @P0 IMAD R0, R0, c[0x0][0x16c], RZ ;  /* 0x00005b0000000a24 */ /* 0x000fe200078e02ff */
[----:B------:R-:W-:-:S02]  /*0650*/  LEA R19, P6, R17, c[0x0][0x230], 0x1 ;  /* 0x00008c0011137a11 */ /* 0x000fc400078c08ff */
[C---:B------:R-:W-:Y:S02]  /*0660*/  @P1 LEA R66, P4, R2.reuse, c[0x0][0x328], 0x2 ;  /* 0x0000ca0002421a11 */ /* 0x040fe400078810ff */
[----:B------:R-:W-:Y:S01]  /*0670*/  @P2 LEA R64, P5, R2, c[0x0][0x348], 0x2 ;  /* 0x0000d20002402a11 */ /* 0x000fe200078a10ff */
[----:B------:R-:W-:Y:S01]  /*0680*/  @P0 IMAD.WIDE R68, R0, R69, c[0x0][0x260] ;  /* 0x0000980000440625 */ /* 0x000fe200078e0245 */
[----:B------:R-:W-:Y:S01]  /*0690*/  LEA.HI.X R20, R17, c[0x0][0x234], R20, 0x1, P6 ;  /* 0x00008d0011147a11 */ /* 0x000fe200030f0c14 */
[----:B------:R-:W-:Y:S01]  /*06a0*/  CS2R R10, SRZ ;  /* 0x00000000000a7805 */ /* 0x000fe2000001ff00 */
[C-C-:B------:R-:W-:Y:S01]  /*06b0*/  @P1 LEA.HI.X R67, R2.reuse, c[0x0][0x32c], R3.reuse, 0x2, P4 ;  /* 0x0000cb0002431a11 */ /* 0x140fe200020f1403 */
[----:B------:R-:W-:Y:S01]  /*06c0*/  @!P0 CS2R R68, SRZ ;  /* 0x0000000000448805 */ /* 0x000fe2000001ff00 */
[----:B------:R-:W-:Y:S01]  /*06d0*/  @P2 LEA.HI.X R65, R2, c[0x0][0x34c], R3, 0x2, P5 ;  /* 0x0000d30002412a11 */ /* 0x000fe200028f1403 */
[----:B------:R-:W-:Y:S05]  /*06e0*/  @!P3 BRA `(.L_x_8061) ;  /* 0x000032100000b947 */ /* 0x000fea0003800000 */
[----:B------:R-:W0:Y:S01]  /*06f0*/  S2R R12, SR_TID.X ;  /* 0x00000000000c7919 */ /* 0x000e220000002100 */
[----:B------:R-:W-:Y:S01]  /*0700*/  MOV R13, RZ ;  /* 0x000000ff000d7202 */ /* 0x000fe20000000f00 */
[----:B------:R-:W-:Y:S01]  /*0710*/  IMAD R0, R6, c[0x0][0x2b8], RZ ;  /* 0x0000ae0006007a24 */ /* 0x000fe200078e02ff */
[----:B------:R-:W-:Y:S01]  /*0720*/  MOV R17, R18 ;  /* 0x0000001200117202 */ /* 0x000fe20000000f00 */
[----:B------:R-:W-:Y:S01]  /*0730*/  IMAD R25, R3, c[0x0][0x180], RZ ;  /* 0x0000600003197a24 */ /* 0x000fe200078e02ff */
[----:B------:R-:W-:Y:S01]  /*0740*/  MOV R18, R21 ;  /* 0x0000001500127202 */ /* 0x000fe20000000f00 */
[----:B------:R-:W-:-:S02]  /*0750*/  IMAD R15, R7, c[0x0][0x2bc], R0 ;  /* 0x0000af00070f7a24 */ /* 0x000fc400078e0200 */
[----:B------:R-:W-:Y:S02]  /*0760*/  IMAD R27, R3, c[0x0][0x198], RZ ;  /* 0x00006600031b7a24 */ /* 0x000fe400078e02ff */
[----:B------:R-:W-:-:S04]  /*0770*/  IMAD.WIDE.U32 R62, R2, c[0x0][0x180], RZ ;  /* 0x00006000023e7a25 */ /* 0x000fc800078e00ff */
[----:B------:R-:W-:-:S04]  /*0780*/  IMAD.WIDE.U32 R60, R2, c[0x0][0x198], RZ ;  /* 0x00006600023c7a25 */ /* 0x000fc800078e00ff */
[C---:B------:R-:W-:Y:S02]  /*0790*/  IMAD R25, R2.reuse, c[0x0][0x184], R25 ;  /* 0x0000610002197a24 */ /* 0x040fe400078e0219 */
[----:B------:R-:W-:Y:S02]  /*07a0*/  IMAD R27, R2, c[0x0][0x19c], R27 ;  /* 0x00006700021b7a24 */ /* 0x000fe400078e021b */
[----:B------:R-:W-:Y:S01]  /*07b0*/  IMAD.MOV.U32 R14, RZ, RZ, R24 ;  /* 0x000000ffff0e7224 */ /* 0x000fe200078e0018 */
[----:B------:R-:W-:Y:S01]  /*07c0*/  IADD3 R25, R63, R25, RZ ;  /* 0x000000193f197210 */ /* 0x000fe20007ffe0ff */
[----:B0-----:R-:W-:Y:S01]  /*07d0*/  IMAD.WIDE.U32 R10, R7, c[0x0][0x2b8], R12 ;  /* 0x0000ae00070a7a25 */ /* 0x001fe200078e000c */
[C---:B------:R-:W-:Y:S02]  /*07e0*/  SHF.L.U32 R0, R12.reuse, 0x2, RZ ;  /* 0x000000020c007819 */ /* 0x040fe400000006ff */
[----:B------:R-:W-:Y:S01]  /*07f0*/  LOP3.LUT R24, R12, 0x1f, RZ, 0xc0, !PT ;  /* 0x0000001f0c187812 */ /* 0x000fe200078ec0ff */
[----:B------:R-:W-:Y:S01]  /*0800*/  IMAD R13, R9, c[0x0][0x2c0], RZ ;  /* 0x0000b000090d7a24 */ /* 0x000fe200078e02ff */
[----:B------:R-:W-:Y:S01]  /*0810*/  IADD3 R11, R11, R15, RZ ;  /* 0x0000000f0b0b7210 */ /* 0x000fe20007ffe0ff */
[----:B------:R-:W-:Y:S01]  /*0820*/  IMAD.MOV.U32 R21, RZ, RZ, c[0x0][0x174] ;  /* 0x00005d00ff157624 */ /* 0x000fe200078e00ff */
[----:B------:R-:W-:Y:S01]  /*0830*/  MOV R15, R16 ;  /* 0x00000010000f7202 */ /* 0x000fe20000000f00 */
[C---:B------:R-:W-:Y:S01]  /*0840*/  IMAD R13, R8.reuse, c[0x0][0x2c4], R13 ;  /* 0x0000b100080d7a24 */ /* 0x040fe200078e020d */
[----:B------:R-:W-:Y:S01]  /*0850*/  MOV R16, R22 ;  /* 0x0000001600107202 */ /* 0x000fe20000000f00 */
[----:B------:R-:W-:Y:S01]  /*0860*/  IMAD.WIDE.U32 R10, R8, c[0x0][0x2c0], R10 ;  /* 0x0000b000080a7a25 */ /* 0x000fe200078e000a */
[----:B------:R-:W0:Y:S01]  /*0870*/  S2R R22, SR_LANEID ;  /* 0x0000000000167919 */ /* 0x000e220000000000 */
[----:B------:R-:W-:-:S02]  /*0880*/  LOP3.LUT R59, R0, 0xffffff80, RZ, 0xc0, !PT ;  /* 0xffffff80003b7812 */ /* 0x000fc400078ec0ff */
[----:B------:R-:W-:Y:S02]  /*0890*/  IADD3 R27, R61, R27, RZ ;  /* 0x0000001b3d1b7210 */ /* 0x000fe40007ffe0ff */
[----:B------:R-:W-:Y:S02]  /*08a0*/  IADD3 R11, R11, R13, RZ ;  /* 0x0000000d0b0b7210 */ /* 0x000fe40007ffe0ff */
[C---:B------:R-:W-:Y:S02]  /*08b0*/  LEA R29, P0, R10.reuse, c[0x0][0x320], 0x2 ;  /* 0x0000c8000a1d7a11 */ /* 0x040fe400078010ff */
[----:B------:R-:W-:Y:S02]  /*08c0*/  LOP3.LUT R58, R59, 0x1f, R12, 0xf8, !PT ;  /* 0x0000001f3b3a7812 */ /* 0x000fe400078ef80c */
[----:B------:R-:W-:Y:S02]  /*08d0*/  LEA.HI.X R38, R10, c[0x0][0x324], R11, 0x2, P0 ;  /* 0x0000c9000a267a11 */ /* 0x000fe400000f140b */
[C---:B------:R-:W-:Y:S01]  /*08e0*/  IADD3 R26, P0, R29.reuse, -0x180, RZ ;  /* 0xfffffe801d1a7810 */ /* 0x040fe20007f1e0ff */
[----:B------:R-:W-:Y:S01]  /*08f0*/  CS2R R10, SRZ ;  /* 0x00000000000a7805 */ /* 0x000fe2000001ff00 */
[----:B------:R-:W-:-:S02]  /*0900*/  IADD3 R28, P1, R29, -0x100, RZ ;  /* 0xffffff001d1c7810 */ /* 0x000fc40007f3e0ff */
[----:B------:R-:W-:Y:S02]  /*0910*/  IADD3 R29, P2, R29, -0x80, RZ ;  /* 0xffffff801d1d7810 */ /* 0x000fe40007f5e0ff */
[----:B------:R-:W-:Y:S02]  /*0920*/  MOV R13, R23 ;  /* 0x00000017000d7202 */ /* 0x000fe40000000f00 */
[C---:B------:R-:W-:Y:S02]  /*0930*/  IADD3.X R30, R38.reuse, -0x1, RZ, P0, !PT ;  /* 0xffffffff261e7810 */ /* 0x040fe400007fe4ff */
[----:B------:R-:W-:Y:S02]  /*0940*/  IADD3.X R36, R38, -0x1, RZ, P1, !PT ;  /* 0xffffffff26247810 */ /* 0x000fe40000ffe4ff */
[----:B------:R-:W-:Y:S02]  /*0950*/  MOV R23, RZ ;  /* 0x000000ff00177202 */ /* 0x000fe40000000f00 */
[----:B------:R-:W-:-:S02]  /*0960*/  SHF.R.S32.HI R59, RZ, 0x1f, R58 ;  /* 0x0000001fff3b7819 */ /* 0x000fc4000001143a */
[C---:B------:R-:W-:Y:S02]  /*0970*/  LOP3.LUT R31, R58.reuse, 0x20, RZ, 0xfc, !PT ;  /* 0x000000203a1f7812 */ /* 0x040fe400078efcff */
[C---:B------:R-:W-:Y:S02]  /*0980*/  LOP3.LUT R37, R58.reuse, 0x40, RZ, 0xfc, !PT ;  /* 0x000000403a257812 */ /* 0x040fe400078efcff */
[----:B------:R-:W-:Y:S02]  /*0990*/  LOP3.LUT R39, R58, 0x60, RZ, 0xfc, !PT ;  /* 0x000000603a277812 */ /* 0x000fe400078efcff */
[----:B0-----:R-:W-:Y:S02]  /*09a0*/  IADD3.X R38, R38, -0x1, RZ, P2, !PT ;  /* 0xffffffff26267810 */ /* 0x001fe400017fe4ff */
.L_x_8088:
[----:B------:R-:W-:Y:S01]  /*09b0*/  BAR.SYNC.DEFER_BLOCKING 0x0 ;  /* 0x0000000000007b1d */ /* 0x000fe20000010000 */
[----:B--2---:R-:W-:Y:S01]  /*09c0*/  LEA R41, R21, 0xffffff80, 0x7 ;  /* 0xffffff8015297811 */ /* 0x004fe200078e38ff */
[C---:B------:R-:W-:Y:S01]  /*09d0*/  IMAD.SHL.U32 R40, R58.reuse, 0x2, RZ ;  /* 0x000000023a287824 */ /* 0x040fe200078e00ff */
[----:B------:R-:W-:Y:S02]  /*09e0*/  SHF.L.U64.HI R43, R58, 0x1, R59 ;  /* 0x000000013a2b7819 */ /* 0x000fe4000001023b */
[----:B------:R-:W-:-:S02]  /*09f0*/  IADD3 R0, -R41, c[0x0][0x168], RZ ;  /* 0x00005a0029007a10 */ /* 0x000fc40007ffe1ff */
[----:B---3--:R-:W-:Y:S02]  /*0a00*/  IADD3 R32, P4, R13, R40, RZ ;  /* 0x000000280d207210 */ /* 0x008fe40007f9e0ff */
        /* <DEDUP_REMOVED lines=24> */
[----:B0-2---:R0:W-:Y:S04]  /*0b90*/  STS.U16 [R42], R35 ;  /* 0x000000232a007388 */ /* 0x0051e80000000400 */
[----:B---3--:R-:W-:Y:S04]  /*0ba0*/  STS.U16 [R42+0x40], R45 ;  /* 0x0000402d2a007388 */ /* 0x008fe80000000400 */
[----:B-1--4-:R1:W-:Y:S04]  /*0bb0*/  STS.U16 [R42+0x80], R47 ;  /* 0x0000802f2a007388 */ /* 0x0123e80000000400 */
[----:B------:R2:W-:Y:S01]  /*0bc0*/  STS.U16 [R42+0xc0], R49 ;  /* 0x0000c0312a007388 */ /* 0x0005e20000000400 */
[----:B------:R-:W-:-:S06]  /*0bd0*/  NOP ;  /* 0x0000000000007918 */ /* 0x000fcc0000000000 */
[----:B------:R-:W-:Y:S04]  /*0be0*/  LDS.64 R54, [R22.X8] ;  /* 0x0000000016367984 */ /* 0x000fe80000008a00 */
[----:B------:R-:W-:Y:S06]  /*0bf0*/  BAR.SYNC.DEFER_BLOCKING 0x0 ;  /* 0x0000000000007b1d */ /* 0x000fec0000010000 */
[----:B------:R-:W3:Y:S04]  /*0c00*/  @!P1 LDG.E.U16 R51, [R56.64] ;  /* 0x0000000438339981 */ /* 0x000ee8000c1e1500 */
[----:B------:R-:W4:Y:S04]  /*0c10*/  @!P2 LDG.E.U16 R53, [R56.64+0x40] ;  /* 0x000040043835a981 */ /* 0x000f28000c1e1500 */
[----:B------:R-:W4:Y:S04]  /*0c20*/  @!P3 LDG.E.U16 R71, [R56.64+0x80] ;  /* 0x000080043847b981 */ /* 0x000f28000c1e1500 */
[----:B------:R-:W4:Y:S01]  /*0c30*/  @!P4 LDG.E.U16 R73, [R56.64+0xc0] ;  /* 0x0000c0043849c981 */ /* 0x000f22000c1e1500 */
[----:B------:R-:W-:-:S02]  /*0c40*/  IADD3 R32, P0, R17, R40, RZ ;  /* 0x0000002811207210 */ /* 0x000fc40007f1e0ff */
[----:B0-----:R-:W-:Y:S02]  /*0c50*/  PRMT R35, RZ, 0x7610, R35 ;  /* 0x00007610ff237816 */ /* 0x001fe40000000023 */
[----:B-1----:R-:W-:Y:S02]  /*0c60*/  PRMT R47, RZ, 0x7610, R47 ;  /* 0x00007610ff2f7816 */ /* 0x002fe4000000002f */
[----:B--2---:R-:W-:Y:S02]  /*0c70*/  PRMT R49, RZ, 0x7610, R49 ;  /* 0x00007610ff317816 */ /* 0x004fe40000000031 */
[----:B------:R-:W-:Y:S02]  /*0c80*/  PRMT R75, RZ, 0x7610, R75 ;  /* 0x00007610ff4b7816 */ /* 0x000fe4000000004b */
[----:B------:R-:W-:Y:S01]  /*0c90*/  IADD3.X R33, R18, R43, RZ, P0, !PT ;  /* 0x0000002b12217210 */ /* 0x000fe200007fe4ff */
[----:B---3--:R-:W-:Y:S04]  /*0ca0*/  STS.U16 [R42], R51 ;  /* 0x000000332a007388 */ /* 0x008fe80000000400 */
[----:B----4-:R-:W-:Y:S04]  /*0cb0*/  STS.U16 [R42+0x40], R53 ;  /* 0x000040352a007388 */ /* 0x010fe80000000400 */
[----:B------:R-:W-:Y:S04]  /*0cc0*/  STS.U16 [R42+0x80], R71 ;  /* 0x000080472a007388 */ /* 0x000fe80000000400 */
        /* <DEDUP_REMOVED lines=8> */
[----:B0-----:R-:W-:Y:S01]  /*0d50*/  HADD2.F32 R44, -RZ, R50.H0_H0 ;  /* 0x20000032ff2c7230 */ /* 0x001fe20000004100 */
[----:B------:R-:W-:Y:S01]  /*0d60*/  BSSY B0, `(.L_x_8062) ;  /* 0x000003b000007945 */ /* 0x000fe20003800000 */
[----:B------:R-:W-:-:S02]  /*0d70*/  HADD2.F32 R34, -RZ, R54.H0_H0 ;  /* 0x20000036ff227230 */ /* 0x000fc40000004100 */
[----:B------:R-:W-:Y:S01]  /*0d80*/  HADD2.F32 R46, -RZ, R50.H1_H1 ;  /* 0x30000032ff2e7230 */ /* 0x000fe20000004100 */
[--C-:B-----5:R-:W-:Y:S01]  /*0d90*/  FADD.FTZ R44, R44, R5.reuse ;  /* 0x000000052c2c7221 */ /* 0x120fe20000010000 */
[----:B------:R-:W-:Y:S02]  /*0da0*/  HADD2.F32 R48, -RZ, R51.H1_H1 ;  /* 0x30000033ff307230 */ /* 0x000fe40000004100 */
[----:B-1----:R-:W-:Y:S02]  /*0db0*/  HADD2.F32 R32, -RZ, R54.H1_H1 ;  /* 0x30000036ff207230 */ /* 0x002fe40000004100 */
[----:B------:R-:W-:Y:S01]  /*0dc0*/  FSETP.GTU.FTZ.AND P2, PT, R44, 20, PT ;  /* 0x41a000002c00780b */ /* 0x000fe20003f5c000 */
[--C-:B------:R-:W-:Y:S02]  /*0dd0*/  FADD.FTZ R46, R46, R5.reuse ;  /* 0x000000052e2e7221 */ /* 0x100fe40000010000 */
[----:B------:R-:W-:-:S03]  /*0de0*/  FADD.FTZ R48, R48, R5 ;  /* 0x0000000530307221 */ /* 0x000fc60000010000 */
[----:B------:R-:W-:Y:S02]  /*0df0*/  FSETP.GTU.FTZ.AND P3, PT, R46, 20, PT ;  /* 0x41a000002e00780b */ /* 0x000fe40003f7c000 */
[----:B------:R-:W-:Y:S01]  /*0e00*/  FSETP.GTU.FTZ.AND P1, PT, R48, 20, PT ;  /* 0x41a000003000780b */ /* 0x000fe20003f3c000 */
[----:B--2---:R-:W-:Y:S04]  /*0e10*/  STS.U16 [R42], R35 ;  /* 0x000000232a007388 */ /* 0x004fe80000000400 */
[----:B---3--:R-:W-:Y:S04]  /*0e20*/  STS.U16 [R42+0x40], R47 ;  /* 0x0000402f2a007388 */ /* 0x008fe80000000400 */
[----:B----4-:R-:W-:Y:S04]  /*0e30*/  STS.U16 [R42+0x80], R49 ;  /* 0x000080312a007388 */ /* 0x010fe80000000400 */
[----:B------:R-:W-:Y:S01]  /*0e40*/  STS.U16 [R42+0xc0], R75 ;  /* 0x0000c04b2a007388 */ /* 0x000fe20000000400 */
[----:B------:R-:W-:-:S06]  /*0e50*/  NOP ;  /* 0x0000000000007918 */ /* 0x000fcc0000000000 */
[----:B------:R-:W0:Y:S02]  /*0e60*/  LDS.64 R52, [R22.X8] ;  /* 0x0000000016347984 */ /* 0x000e240000008a00 */
[--C-:B0-----:R-:W-:Y:S02]  /*0e70*/  HADD2.F32 R45, -RZ, R52.reuse.H0_H0 ;  /* 0x20000034ff2d7230 */ /* 0x101fe40000004100 */
[----:B------:R-:W-:-:S03]  /*0e80*/  HADD2.F32 R49, -RZ, R52.H1_H1 ;  /* 0x30000034ff317230 */ /* 0x000fc60000004100 */
[----:B------:R-:W-:Y:S01]  /*0e90*/  FFMA.FTZ R34, R45, R34, R10 ;  /* 0x000000222d227223 */ /* 0x000fe2000001000a */
[----:B------:R-:W-:Y:S02]  /*0ea0*/  HADD2.F32 R10, -RZ, R51.H0_H0 ;  /* 0x20000033ff0a7230 */ /* 0x000fe40000004100 */
[--C-:B------:R-:W-:Y:S02]  /*0eb0*/  HADD2.F32 R51, -RZ, R53.reuse.H0_H0 ;  /* 0x20000035ff337230 */ /* 0x100fe40000004100 */
[----:B------:R-:W-:Y:S01]  /*0ec0*/  HADD2.F32 R53, -RZ, R53.H1_H1 ;  /* 0x30000035ff357230 */ /* 0x000fe20000004100 */
[----:B------:R-:W-:Y:S02]  /*0ed0*/  FADD.FTZ R47, R10, R5 ;  /* 0x000000050a2f7221 */ /* 0x000fe40000010000 */
[----:B------:R-:W-:Y:S01]  /*0ee0*/  FFMA.FTZ R10, R49, R32, R34 ;  /* 0x00000020310a7223 */ /* 0x000fe20000010022 */
[----:B------:R-:W-:Y:S02]  /*0ef0*/  HADD2.F32 R32, -RZ, R55.H0_H0 ;  /* 0x20000037ff207230 */ /* 0x000fe40000004100 */
        /* <DEDUP_REMOVED lines=33> */
.L_x_8063:
[----:B------:R-:W-:Y:S05]  /*1110*/  BSYNC B0 ;  /* 0x0000000000007941 */ /* 0x000fea0003800000 */
.L_x_8062:
        /* <DEDUP_REMOVED lines=33> */
.L_x_8065:
[----:B------:R-:W-:Y:S05]  /*1330*/  BSYNC B0 ;  /* 0x0000000000007941 */ /* 0x000fea0003800000 */
.L_x_8064:
        /* <DEDUP_REMOVED lines=33> */
.L_x_8067:
[----:B------:R-:W-:Y:S05]  /*1550*/  BSYNC B0 ;  /* 0x0000000000007941 */ /* 0x000fea0003800000 */
.L_x_8066:
        /* <DEDUP_REMOVED lines=33> */
.L_x_8069:
[----:B------:R-:W-:Y:S05]  /*1770*/  BSYNC B0 ;  /* 0x0000000000007941 */ /* 0x000fea0003800000 */
.L_x_8068:
[----:B------:R-:W-:Y:S01]  /*1780*/  MOV R34, c[0x0][0x16c] ;  /* 0x00005b0000227a02 */ /* 0x000fe20000000f00 */
[----:B------:R-:W-:Y:S01]  /*1790*/  HADD2.F32 R33, -RZ, R55.H1_H1 ;  /* 0x30000037ff217230 */ /* 0x000fe20000004100 */
[----:B------:R-:W-:Y:S01]  /*17a0*/  MOV R52, c[0x0][0x174] ;  /* 0x00005d0000347a02 */ /* 0x000fe20000000f00 */
[----:B------:R-:W-:Y:S01]  /*17b0*/  FFMA.FTZ R10, R51, R32, R10 ;  /* 0x00000020330a7223 */ /* 0x000fe2000001000a */
[----:B------:R-:W-:Y:S01]  /*17c0*/  ISETP.GE.AND P0, PT, R34, 0x1, PT ;  /* 0x000000012200780c */ /* 0x000fe20003f06270 */
[----:B------:R-:W-:Y:S01]  /*17d0*/  BAR.SYNC.DEFER_BLOCKING 0x0 ;  /* 0x0000000000007b1d */ /* 0x000fe20000010000 */
[----:B------:R-:W-:Y:S01]  /*17e0*/  HFMA2.MMA R50, -RZ, RZ, 0, 0 ;  /* 0x00000000ff327435 */ /* 0x000fe200000001ff */
[----:B------:R-:W-:Y:S01]  /*17f0*/  IMAD R52, R52, 0x80, R23 ;  /* 0x0000008034347824 */ /* 0x000fe200078e0217 */
[----:B------:R-:W-:Y:S01]  /*1800*/  CS2R R80, SRZ ;  /* 0x0000000000507805 */ /* 0x000fe2000001ff00 */
[----:B------:R-:W-:Y:S01]  /*1810*/  FFMA.FTZ R10, R53, R33, R10 ;  /* 0x00000021350a7223 */ /* 0x000fe2000001000a */
[----:B------:R-:W-:Y:S01]  /*1820*/  MOV R82, RZ ;  /* 0x000000ff00527202 */ /* 0x000fe20000000f00 */
[-C--:B------:R-:W-:Y:S01]  /*1830*/  FMUL.FTZ R84, R45, R4.reuse ;  /* 0x000000042d547220 */ /* 0x080fe20000410000 */
[----:B------:R-:W-:Y:S01]  /*1840*/  SHF.R.S32.HI R83, RZ, 0x1f, R52 ;  /* 0x0000001fff537819 */ /* 0x000fe20000011434 */
[----:B------:R-:W-:-:S02]  /*1850*/  FMUL.FTZ R85, R49, R4 ;  /* 0x0000000431557220 */ /* 0x000fc40000410000 */
[-C--:B------:R-:W-:Y:S02]  /*1860*/  FMUL.FTZ R86, R51, R4.reuse ;  /* 0x0000000433567220 */ /* 0x080fe40000410000 */
[----:B------:R-:W-:Y:S01]  /*1870*/  FMUL.FTZ R87, R53, R4 ;  /* 0x0000000435577220 */ /* 0x000fe20000410000 */
[----:B------:R-:W-:Y:S05]  /*1880*/  @!P0 BRA `(.L_x_8070) ;  /* 0x0000164000008947 */ /* 0x000fea0003800000 */
[----:B------:R-:W-:Y:S01]  /*1890*/  MOV R32, R12 ;  /* 0x0000000c00207202 */ /* 0x000fe20000000f00 */
[----:B------:R-:W-:Y:S01]  /*18a0*/  IMAD R0, R6, c[0x0][0x2b8], RZ ;  /* 0x0000ae0006007a24 */ /* 0x000fe200078e02ff */
[----:B------:R-:W-:Y:S01]  /*18b0*/  MOV R33, RZ ;  /* 0x000000ff00217202 */ /* 0x000fe20000000f00 */
[----:B------:R-:W-:Y:S01]  /*18c0*/  IMAD R71, R9, c[0x0][0x2c0], RZ ;  /* 0x0000b00009477a24 */ /* 0x000fe200078e02ff */
[C---:B------:R-:W-:Y:S01]  /*18d0*/  SHF.L.U32 R77, R52.reuse, 0x2, RZ ;  /* 0x00000002344d7819 */ /* 0x040fe200000006ff */
[C---:B------:R-:W-:Y:S01]  /*18e0*/  IMAD R35, R7.reuse, c[0x0][0x2bc], R0 ;  /* 0x0000af0007237a24 */ /* 0x040fe200078e0200 */
[----:B------:R-:W-:Y:S01]  /*18f0*/  SHF.L.U64.HI R79, R52, 0x2, R83 ;  /* 0x00000002344f7819 */ /* 0x000fe20000010253 */
[----:B------:R-:W-:Y:S01]  /*1900*/  IMAD.WIDE.U32 R32, R7, c[0x0][0x2b8], R32 ;  /* 0x0000ae0007207a25 */ /* 0x000fe200078e0020 */
[C---:B------:R-:W-:Y:S01]  /*1910*/  IADD3 R74, P1, R77.reuse, R28, RZ ;  /* 0x0000001c4d4a7210 */ /* 0x040fe20007f3e0ff */
[----:B------:R-:W-:Y:S01]  /*1920*/  CS2R R88, SRZ ;  /* 0x0000000000587805 */ /* 0x000fe2000001ff00 */
[----:B------:R-:W-:Y:S01]  /*1930*/  IADD3 R76, P2, R77, R29, RZ ;  /* 0x0000001d4d4c7210 */ /* 0x000fe20007f5e0ff */
[C---:B------:R-:W-:Y:S01]  /*1940*/  IMAD R71, R8.reuse, c[0x0][0x2c4], R71 ;  /* 0x0000b10008477a24 */ /* 0x040fe200078e0247 */
[----:B------:R-:W-:Y:S01]  /*1950*/  IADD3 R33, R33, R35, RZ ;  /* 0x0000002321217210 */ /* 0x000fe20007ffe0ff */
[----:B------:R-:W-:Y:S01]  /*1960*/  IMAD.MOV.U32 R50, RZ, RZ, RZ ;  /* 0x000000ffff327224 */ /* 0x000fe200078e00ff */
[----:B------:R-:W-:Y:S01]  /*1970*/  SHF.R.S32.HI R35, RZ, 0x1f, R41 ;  /* 0x0000001fff237819 */ /* 0x000fe20000011429 */
[----:B------:R-:W-:Y:S01]  /*1980*/  CS2R R80, SRZ ;  /* 0x0000000000507805 */ /* 0x000fe2000001ff00 */
[----:B------:R-:W-:Y:S01]  /*1990*/  MOV R91, RZ ;  /* 0x000000ff005b7202 */ /* 0x000fe20000000f00 */
[----:B------:R-:W-:Y:S01]  /*19a0*/  IMAD.WIDE.U32 R32, R8, c[0x0][0x2c0], R32 ;  /* 0x0000b00008207a25 */ /* 0x000fe200078e0020 */
[----:B------:R-:W-:-:S02]  /*19b0*/  MOV R82, RZ ;  /* 0x000000ff00527202 */ /* 0x000fc40000000f00 */
[----:B------:R-:W-:Y:S02]  /*19c0*/  IADD3.X R75, R79, R36, RZ, P1, !PT ;  /* 0x000000244f4b7210 */ /* 0x000fe40000ffe4ff */
[----:B------:R-:W-:-:S04]  /*19d0*/  IADD3 R70, P0, R41, R32, RZ ;  /* 0x0000002029467210 */ /* 0x000fc80007f1e0ff */
[----:B------:R-:W-:Y:S02]  /*19e0*/  IADD3.X R71, R35, R33, R71, P0, !PT ;  /* 0x0000002123477210 */ /* 0x000fe400007fe447 */
[----:B------:R-:W-:Y:S02]  /*19f0*/  IADD3 R72, P0, R77, R26, RZ ;  /* 0x0000001a4d487210 */ /* 0x000fe40007f1e0ff */
[C---:B------:R-:W-:Y:S02]  /*1a00*/  IADD3.X R77, R79.reuse, R38, RZ, P2, !PT ;  /* 0x000000264f4d7210 */ /* 0x040fe400017fe4ff */
[----:B------:R-:W-:Y:S02]  /*1a10*/  IADD3.X R73, R79, R30, RZ, P0, !PT ;  /* 0x0000001e4f497210 */ /* 0x000fe400007fe4ff */
.L_x_8083:
[----:B------:R-:W-:Y:S01]  /*1a20*/  SHF.R.S32.HI R92, RZ, 0x1f, R89 ;  /* 0x0000001fff5c7819 */ /* 0x000fe20000011459 */
[----:B------:R-:W-:Y:S01]  /*1a30*/  IMAD.MOV.U32 R32, RZ, RZ, R62 ;  /* 0x000000ffff207224 */ /* 0x000fe200078e003e */
[----:B------:R-:W-:-:S03]  /*1a40*/  MOV R33, R25 ;  /* 0x0000001900217202 */ /* 0x000fc60000000f00 */
[----:B------:R-:W-:Y:S02]  /*1a50*/  IMAD R0, R92, c[0x0][0x188], RZ ;  /* 0x000062005c007a24 */ /* 0x000fe400078e02ff */
[----:B------:R-:W-:-:S04]  /*1a60*/  IMAD.WIDE.U32 R32, R89, c[0x0][0x188], R32 ;  /* 0x0000620059207a25 */ /* 0x000fc800078e0020 */
[----:B------:R-:W-:Y:S01]  /*1a70*/  IMAD R35, R89, c[0x0][0x18c], R0 ;  /* 0x0000630059237a24 */ /* 0x000fe200078e0200 */
[----:B------:R-:W-:Y:S01]  /*1a80*/  LEA R78, P0, R32, c[0x0][0x220], 0x2 ;  /* 0x00008800204e7a11 */ /* 0x000fe200078010ff */
[----:B------:R-:W-:Y:S01]  /*1a90*/  IMAD R34, R92, c[0x0][0x1c0], RZ ;  /* 0x000070005c227a24 */ /* 0x000fe200078e02ff */
[----:B------:R-:W-:Y:S02]  /*1aa0*/  IADD3 R0, -R41, c[0x0][0x168], RZ ;  /* 0x00005a0029007a10 */ /* 0x000fe40007ffe1ff */
[----:B------:R-:W-:-:S04]  /*1ab0*/  IADD3 R33, R33, R35, RZ ;  /* 0x0000002321217210 */ /* 0x000fc80007ffe0ff */
[----:B------:R-:W-:-:S05]  /*1ac0*/  LEA.HI.X R79, R32, c[0x0][0x224], R33, 0x2, P0 ;  /* 0x00008900204f7a11 */ /* 0x000fca00000f1421 */
[----:B0-2---:R0:W2:Y:S01]  /*1ad0*/  LDG.E R90, [R78.64] ;  /* 0x000000044e5a7981 */ /* 0x0050a2000c1e1900 */
[----:B------:R-:W-:Y:S01]  /*1ae0*/  IMAD.WIDE.U32 R32, R89, c[0x0][0x1c0], R58 ;  /* 0x0000700059207a25 */ /* 0x000fe200078e003a */
        /* <DEDUP_REMOVED lines=18> */
[----:B------:R-:W-:-:S02]  /*1c10*/  MOV R33, R27 ;  /* 0x0000001b00217202 */ /* 0x000fc40000000f00 */
[----:B------:R-:W-:Y:S01]  /*1c20*/  IADD3 R94, R21, -0x1, RZ ;  /* 0xffffffff155e7810 */ /* 0x000fe20007ffe0ff */
[C---:B------:R-:W-:Y:S01]  /*1c30*/  IMAD R99, R89.reuse, c[0x0][0x1a4], R78 ;  /* 0x0000690059637a24 */ /* 0x040fe200078e024e */
[----:B------:R-:W-:Y:S01]  /*1c40*/  ISETP.NE.AND P1, PT, R12, RZ, PT ;  /* 0x000000ff0c00720c */ /* 0x000fe20003f25270 */
[----:B------:R-:W-:Y:S01]  /*1c50*/  IMAD.WIDE.U32 R32, R89, c[0x0][0x1a0], R32 ;  /* 0x0000680059207a25 */ /* 0x000fe200078e0020 */
[----:B------:R-:W-:Y:S02]  /*1c60*/  LEA.HI R79, R94, R94, RZ, 0x1 ;  /* 0x0000005e5e4f7211 */ /* 0x000fe400078f08ff */
[----:B-1----:R-:W-:Y:S01]  /*1c70*/  IADD3 R34, R12, 0x200, RZ ;  /* 0x000002000c227810 */ /* 0x002fe20007ffe0ff */
[----:B------:R-:W-:Y:S01]  /*1c80*/  IMAD.IADD R35, R33, 0x1, R99 ;  /* 0x0000000121237824 */ /* 0x000fe200078e0263 */
[----:B------:R-:W-:Y:S02]  /*1c90*/  LEA R78, P2, R32, c[0x0][0x228], 0x2 ;  /* 0x00008a00204e7a11 */ /* 0x000fe400078410ff */
[----:B------:R-:W-:-:S02]  /*1ca0*/  LOP3.LUT R33, R79, 0xfffffe, RZ, 0xc0, !PT ;  /* 0x00fffffe4f217812 */ /* 0x000fc400078ec0ff */
[----:B------:R-:W-:Y:S02]  /*1cb0*/  LEA.HI.X R79, R32, c[0x0][0x22c], R35, 0x2, P2 ;  /* 0x00008b00204f7a11 */ /* 0x000fe400010f1423 */
[----:B------:R-:W-:Y:S02]  /*1cc0*/  IADD3 R94, R94, -R33, RZ ;  /* 0x800000215e5e7210 */ /* 0x000fe40007ffe0ff */
[----:B------:R-:W-:Y:S01]  /*1cd0*/  ISETP.GT.AND P0, PT, R21, 0x1, PT ;  /* 0x000000011500780c */ /* 0x000fe20003f04270 */
[----:B------:R0:W4:Y:S02]  /*1ce0*/  LDG.E R98, [R78.64] ;  /* 0x000000044e627981 */ /* 0x000124000c1e1900 */
[----:B------:R-:W-:Y:S01]  /*1cf0*/  @!P1 IMAD R34, R94, 0x100, R89 ;  /* 0x000001005e229824 */ /* 0x000fe200078e0259 */
[----:B------:R-:W-:-:S04]  /*1d00*/  ISETP.EQ.AND P0, PT, R24, RZ, P0 ;  /* 0x000000ff1800720c */ /* 0x000fc80000702270 */
[----:B0-----:R-:W-:Y:S01]  /*1d10*/  SHF.L.U32 R78, R34, 0x2, RZ ;  /* 0x00000002224e7819 */ /* 0x001fe200000006ff */
[----:B------:R-:W-:-:S08]  /*1d20*/  HFMA2.MMA R101, -RZ, RZ, 0, 0 ;  /* 0x00000000ff657435 */ /* 0x000fd000000001ff */
[----:B------:R-:W-:-:S05]  /*1d30*/  @P0 IADD3 R32, R21, -0x2, RZ ;  /* 0xfffffffe15200810 */ /* 0x000fca0007ffe0ff */
[----:B------:R-:W-:-:S04]  /*1d40*/  @P0 IMAD R33, R32, c[0x0][0x16c], R89 ;  /* 0x00005b0020210a24 */ /* 0x000fc800078e0259 */
[----:B------:R-:W-:Y:S01]  /*1d50*/  @P0 IMAD.WIDE R32, R33, 0x8, R68 ;  /* 0x0000000821200825 */ /* 0x000fe200078e0244 */
[----:B------:R-:W-:Y:S01]  /*1d60*/  ISETP.NE.AND P2, PT, R12, 0x1f, PT ;  /* 0x0000001f0c00780c */ /* 0x000fe20003f45270 */
[----:B------:R-:W-:Y:S01]  /*1d70*/  HADD2.F32 R94, -RZ, R55.H0_H0 ;  /* 0x20000037ff5e7230 */ /* 0x000fe20000004100 */
[----:B------:R-:W-:Y:S04]  /*1d80*/  BSSY B0, `(.L_x_8071) ;  /* 0x0000035000007945 */ /* 0x000fe80003800000 */
[----:B------:R-:W-:Y:S02]  /*1d90*/  FMUL.FTZ R111, R94, R47 ;  /* 0x0000002f5e6f7220 */ /* 0x000fe40000410000 */
[----:B--2---:R-:W-:-:S04]  /*1da0*/  FMUL.FTZ R105, R90, 1.4426950216293334961 ;  /* 0x3fb8aa3b5a697820 */ /* 0x004fc80000410000 */
[----:B------:R-:W-:-:S06]  /*1db0*/  FMUL.FTZ R99, R105, R44 ;  /* 0x0000002c69637220 */ /* 0x000fcc0000410000 */
[----:B------:R-:W0:Y:S01]  /*1dc0*/  MUFU.EX2 R99, R99 ;  /* 0x0000006300637308 */ /* 0x000e220000000800 */
[----:B---3--:R-:W-:Y:S04]  /*1dd0*/  STS.U16 [R42], R93 ;  /* 0x0000005d2a007388 */ /* 0x008fe80000000400 */
[----:B----4-:R-:W-:Y:S04]  /*1de0*/  STS.U16 [R42+0x40], R95 ;  /* 0x0000405f2a007388 */ /* 0x010fe80000000400 */
[----:B------:R-:W-:Y:S04]  /*1df0*/  STS.U16 [R42+0x80], R97 ;  /* 0x000080612a007388 */ /* 0x000fe80000000400 */
[----:B------:R-:W-:Y:S01]  /*1e00*/  STS.U16 [R42+0xc0], R103 ;  /* 0x0000c0672a007388 */ /* 0x000fe20000000400 */
[----:B------:R-:W-:-:S06]  /*1e10*/  NOP ;  /* 0x0000000000007918 */ /* 0x000fcc0000000000 */
[----:B------:R-:W1:Y:S04]  /*1e20*/  LDS.64 R34, [R22.X8] ;  /* 0x0000000016227984 */ /* 0x000e680000008a00 */
[----:B0-----:R0:W-:Y:S04]  /*1e30*/  STS [R78+0x548], R99 ;  /* 0x000548634e007388 */ /* 0x0011e80000000800 */
[----:B------:R-:W-:Y:S01]  /*1e40*/  BAR.SYNC.DEFER_BLOCKING 0x0 ;  /* 0x0000000000007b1d */ /* 0x000fe20000010000 */
[C---:B------:R-:W-:Y:S02]  /*1e50*/  FMUL.FTZ R96, R105.reuse, R46 ;  /* 0x0000002e69607220 */ /* 0x040fe40000410000 */
[----:B------:R-:W-:-:S02]  /*1e60*/  FMUL.FTZ R102, R105, R48 ;  /* 0x0000003069667220 */ /* 0x000fc40000410000 */
        /* <DEDUP_REMOVED lines=8> */
[--C-:B-1----:R-:W-:Y:S02]  /*1ef0*/  HADD2.F32 R103, -RZ, R35.reuse.H0_H0 ;  /* 0x20000023ff677230 */ /* 0x102fe40000004100 */
[----:B------:R-:W-:Y:S02]  /*1f00*/  HADD2.F32 R35, -RZ, R35.H1_H1 ;  /* 0x30000023ff237230 */ /* 0x000fe40000004100 */
[----:B------:R-:W-:Y:S01]  /*1f10*/  HADD2.F32 R107, -RZ, R34.H1_H1 ;  /* 0x30000022ff6b7230 */ /* 0x000fe20000004100 */
[C---:B0-----:R-:W-:Y:S01]  /*1f20*/  FMUL.FTZ R78, R98.reuse, R103 ;  /* 0x00000067624e7220 */ /* 0x041fe20000410000 */
[--C-:B------:R-:W-:Y:S01]  /*1f30*/  HADD2.F32 R93, -RZ, R54.reuse.H0_H0 ;  /* 0x20000036ff5d7230 */ /* 0x100fe20000004100 */
[C---:B------:R-:W-:Y:S01]  /*1f40*/  FMUL.FTZ R104, R98.reuse, R35 ;  /* 0x0000002362687220 */ /* 0x040fe20000410000 */
[----:B------:R-:W-:Y:S01]  /*1f50*/  HADD2.F32 R95, -RZ, R54.H1_H1 ;  /* 0x30000036ff5f7230 */ /* 0x000fe20000004100 */
[----:B------:R-:W-:Y:S01]  /*1f60*/  FMUL.FTZ R100, R98, R107 ;  /* 0x0000006b62647220 */ /* 0x000fe20000410000 */
[----:B------:R-:W-:Y:S01]  /*1f70*/  HADD2.F32 R109, -RZ, R34.H0_H0 ;  /* 0x20000022ff6d7230 */ /* 0x000fe20000004100 */
[----:B------:R-:W-:-:S02]  /*1f80*/  FMUL.FTZ R34, R93, R44 ;  /* 0x0000002c5d227220 */ /* 0x000fc40000410000 */
[----:B------:R-:W-:Y:S02]  /*1f90*/  FMUL.FTZ R117, R95, R46 ;  /* 0x0000002e5f757220 */ /* 0x000fe40000410000 */
[----:B------:R-:W-:Y:S02]  /*1fa0*/  FMUL.FTZ R113, R51, R78 ;  /* 0x0000004e33717220 */ /* 0x000fe40000410000 */
[----:B------:R-:W-:Y:S01]  /*1fb0*/  FMUL.FTZ R104, R53, R104 ;  /* 0x0000006835687220 */ /* 0x000fe20000410000 */
[----:B------:R-:W-:Y:S01]  /*1fc0*/  HADD2.F32 R97, -RZ, R55.H1_H1 ;  /* 0x30000037ff617230 */ /* 0x000fe20000004100 */
[----:B------:R-:W-:Y:S02]  /*1fd0*/  FMUL.FTZ R115, R49, R100 ;  /* 0x0000006431737220 */ /* 0x000fe40000410000 */
[----:B------:R-:W-:Y:S02]  /*1fe0*/  FFMA.FTZ R79, R96, R34, R117 ;  /* 0x00000022604f7223 */ /* 0x000fe40000010075 */
[----:B------:R-:W-:-:S02]  /*1ff0*/  FMUL.FTZ R78, R98, R109 ;  /* 0x0000006d624e7220 */ /* 0x000fc40000410000 */
[----:B----4-:R-:W-:Y:S02]  /*2000*/  FFMA.FTZ R100, R102, R104, R113 ;  /* 0x0000006866647223 */ /* 0x010fe40000010071 */
[----:B------:R-:W-:Y:S02]  /*2010*/  FMUL.FTZ R33, R97, R48 ;  /* 0x0000003061217220 */ /* 0x000fe40000410000 */
[C---:B------:R-:W-:Y:S02]  /*2020*/  FFMA.FTZ R79, R32.reuse, R79, R111 ;  /* 0x0000004f204f7223 */ /* 0x040fe4000001006f */
[----:B------:R-:W-:Y:S02]  /*2030*/  FMUL.FTZ R105, R45, R78 ;  /* 0x0000004e2d697220 */ /* 0x000fe40000410000 */
[----:B------:R-:W-:Y:S01]  /*2040*/  FFMA.FTZ R100, R32, R100, R115 ;  /* 0x0000006420647223 */ /* 0x000fe20000010073 */
[----:B------:R-:W-:Y:S05]  /*2050*/  @P2 BRA `(.L_x_8072) ;  /* 0x0000007000002947 */ /* 0x000fea0003800000 */
[----:B--2---:R-:W-:Y:S02]  /*2060*/  ISETP.NE.AND P0, PT, R21, c[0x0][0x174], PT ;  /* 0x00005d0015007a0c */ /* 0x004fe40003f05270 */
[----:B---3--:R-:W-:-:S11]  /*2070*/  MOV R119, 0x3f800000 ;  /* 0x3f80000000777802 */ /* 0x008fd60000000f00 */
[----:B------:R-:W-:-:S04]  /*2080*/  @P0 LEA.HI R78, R21, R21, RZ, 0x1 ;  /* 0x00000015154e0211 */ /* 0x000fc800078f08ff */
[----:B------:R-:W-:-:S04]  /*2090*/  @P0 LOP3.LUT R78, R78, 0xfffffe, RZ, 0xc0, !PT ;  /* 0x00fffffe4e4e0812 */ /* 0x000fc800078ec0ff */
[----:B------:R-:W-:-:S05]  /*20a0*/  @P0 IADD3 R78, -R78, R21, RZ ;  /* 0x000000154e4e0210 */ /* 0x000fca0007ffe1ff */
[----:B------:R-:W-:-:S05]  /*20b0*/  @P0 IMAD R78, R78, 0x100, R89 ;  /* 0x000001004e4e0824 */ /* 0x000fca00078e0259 */
[----:B------:R0:W1:Y:S02]  /*20c0*/  @P0 LDS R119, [R78.X4+0x548] ;  /* 0x000548004e770984 */ /* 0x0000640000004800 */
.L_x_8072:
[----:B--2---:R-:W-:Y:S05]  /*20d0*/  BSYNC B0 ;  /* 0x0000000000007941 */ /* 0x004fea0003800000 */
.L_x_8071:
[----:B------:R-:W-:Y:S01]  /*20e0*/  FFMA.FTZ R106, R102, R79, R33 ;  /* 0x0000004f666a7223 */ /* 0x000fe20000010021 */
[----:B------:R-:W-:Y:S01]  /*20f0*/  ISETP.GE.AND P0, PT, R22, 0x1, PT ;  /* 0x000000011600780c */ /* 0x000fe20003f06270 */
[----:B-1-3--:R-:W-:Y:S01]  /*2100*/  FMUL.FTZ R125, R102, R119 ;  /* 0x00000077667d7220 */ /* 0x00afe20000410000 */
[----:B------:R-:W-:Y:S01]  /*2110*/  ISETP.NE.AND P3, PT, R24, 0x1f, PT ;  /* 0x0000001f1800780c */ /* 0x000fe20003f65270 */
[----:B------:R-:W-:Y:S01]  /*2120*/  FMUL.FTZ R121, R102, R121 ;  /* 0x0000007966797220 */ /* 0x000fe20000410000 */
[----:B------:R-:W1:Y:S01]  /*2130*/  SHFL.UP PT, R79, R106, 0x1, RZ ;  /* 0x042000006a4f7989 */ /* 0x000e6200000e00ff */
[----:B------:R-:W-:Y:S01]  /*2140*/  FMUL.FTZ R125, R32, R125 ;  /* 0x0000007d207d7220 */ /* 0x000fe20000410000 */
[----:B------:R-:W-:Y:S01]  /*2150*/  ISETP.GE.U32.AND P4, PT, R24, 0x18, PT ;  /* 0x000000181800780c */ /* 0x000fe20003f86070 */
[C---:B------:R-:W-:Y:S01]  /*2160*/  FFMA.FTZ R123, R96.reuse, R100, R105 ;  /* 0x00000064607b7223 */ /* 0x040fe20000010069 */
[----:B0-----:R-:W0:Y:S01]  /*2170*/  SHFL.UP PT, R78, R121, 0x1, RZ ;  /* 0x04200000794e7989 */ /* 0x001e2200000e00ff */
[----:B------:R-:W-:Y:S01]  /*2180*/  FMUL.FTZ R108, R96, R125 ;  /* 0x0000007d606c7220 */ /* 0x000fe20000410000 */
[----:B------:R-:W-:Y:S02]  /*2190*/  BSSY B0, `(.L_x_8073) ;  /* 0x0000079000007945 */ /* 0x000fe40003800000 */
[----:B------:R-:W2:Y:S04]  /*21a0*/  SHFL.DOWN PT, R100, R123, 0x1, 0x1f ;  /* 0x08201f007b647f89 */ /* 0x000ea800000e0000 */
[----:B------:R-:W3:Y:S01]  /*21b0*/  SHFL.DOWN PT, R125, R108, 0x1, 0x1f ;  /* 0x08201f006c7d7f89 */ /* 0x000ee200000e0000 */
[----:B-1----:R-:W-:-:S02]  /*21c0*/  @P0 FFMA.FTZ R106, R121, R79, R106 ;  /* 0x0000004f796a0223 */ /* 0x002fc4000001006a */
[----:B0-----:R-:W-:-:S03]  /*21d0*/  @P0 FMUL.FTZ R121, R121, R78 ;  /* 0x0000004e79790220 */ /* 0x001fc60000410000 */
        /* <DEDUP_REMOVED lines=29> */
[C---:B------:R-:W-:Y:S02]  /*23b0*/  ISETP.GE.AND P3, PT, R22.reuse, 0x8, PT ;  /* 0x000000081600780c */ /* 0x040fe40003f66270 */
[----:B------:R-:W-:Y:S01]  /*23c0*/  SHF.L.U32 R100, R89, 0x3, RZ ;  /* 0x0000000359647819 */ /* 0x000fe200000006ff */
        /* <DEDUP_REMOVED lines=17> */
[----:B-----5:R-:W-:Y:S01]  /*24e0*/  SHFL.IDX PT, R110, R101, RZ, 0x1f ;  /* 0x00001fff656e7589 */ /* 0x020fe200000e0000 */
[----:B---3--:R-:W-:-:S03]  /*24f0*/  @!P3 FMUL.FTZ R108, R108, R125 ;  /* 0x0000007d6c6cb220 */ /* 0x008fc60000410000 */
[----:B------:R-:W-:Y:S04]  /*2500*/  SHFL.UP PT, R106, R106, 0x1, RZ ;  /* 0x042000006a6a7989 */ /* 0x000fe800000e00ff */
[----:B------:R-:W0:Y:S04]  /*2510*/  SHFL.UP PT, R121, R121, 0x1, RZ ;  /* 0x0420000079797989 */ /* 0x000e2800000e00ff */
[----:B------:R-:W-:Y:S04]  /*2520*/  SHFL.DOWN PT, R118, R123, 0x1, 0x1f ;  /* 0x08201f007b767f89 */ /* 0x000fe800000e0000 */
[----:B------:R-:W1:Y:S04]  /*2530*/  SHFL.DOWN PT, R125, R108, 0x1, 0x1f ;  /* 0x08201f006c7d7f89 */ /* 0x000e6800000e0000 */
[----:B------:R-:W-:Y:S04]  /*2540*/  SHFL.IDX PT, R114, R123, RZ, 0x1f ;  /* 0x00001fff7b727589 */ /* 0x000fe800000e0000 */
[----:B------:R2:W3:Y:S01]  /*2550*/  SHFL.IDX PT, R112, R108, RZ, 0x1f ;  /* 0x00001fff6c707589 */ /* 0x0004e200000e0000 */
[----:B0-----:R-:W-:Y:S01]  /*2560*/  @P1 FFMA.FTZ R110, R121, R110, R106 ;  /* 0x0000006e796e1223 */ /* 0x001fe2000001006a */
[----:B--2---:R-:W-:-:S03]  /*2570*/  IADD3 R108, -R41, c[0x0][0x168], -R12 ;  /* 0x00005a00296c7a10 */ /* 0x004fc60007ffe90c */
[----:B------:R-:W-:Y:S01]  /*2580*/  FFMA.FTZ R110, R99, R110, R34 ;  /* 0x0000006e636e7223 */ /* 0x000fe20000010022 */
[C---:B------:R-:W-:Y:S02]  /*2590*/  ISETP.GE.AND P1, PT, R108.reuse, 0x1, PT ;  /* 0x000000016c00780c */ /* 0x040fe40003f26270 */
[C---:B------:R-:W-:Y:S01]  /*25a0*/  ISETP.GE.AND P3, PT, R108.reuse, 0x41, PT ;  /* 0x000000416c00780c */ /* 0x040fe20003f66270 */
[----:B-1----:R-:W-:Y:S01]  /*25b0*/  @P2 FFMA.FTZ R116, R125, R116, R118 ;  /* 0x000000747d742223 */ /* 0x002fe20000010076 */
[C---:B------:R-:W-:Y:S01]  /*25c0*/  ISETP.GE.AND P2, PT, R108.reuse, 0x21, PT ;  /* 0x000000216c00780c */ /* 0x040fe20003f46270 */
[-C--:B------:R-:W-:Y:S01]  /*25d0*/  FMUL.FTZ R34, R109, R110.reuse ;  /* 0x0000006e6d227220 */ /* 0x080fe20000410000 */
[----:B------:R-:W-:Y:S01]  /*25e0*/  ISETP.GE.AND P4, PT, R108, 0x61, PT ;  /* 0x000000616c00780c */ /* 0x000fe20003f86270 */
[----:B------:R-:W-:Y:S02]  /*25f0*/  FFMA.FTZ R117, R96, R110, R117 ;  /* 0x0000006e60757223 */ /* 0x000fe40000010075 */
[----:B------:R-:W-:-:S02]  /*2600*/  FFMA.FTZ R99, R116, R119, R104 ;  /* 0x0000007774637223 */ /* 0x000fc40000010068 */
[----:B------:R-:W-:Y:S02]  /*2610*/  FFMA.FTZ R34, R45, R34, RZ ;  /* 0x000000222d227223 */ /* 0x000fe400000100ff */
[-C--:B------:R-:W-:Y:S02]  /*2620*/  FMUL.FTZ R107, R107, R117.reuse ;  /* 0x000000756b6b7220 */ /* 0x080fe40000410000 */
[----:B------:R-:W-:Y:S02]  /*2630*/  FFMA.FTZ R111, R32, R117, R111 ;  /* 0x00000075206f7223 */ /* 0x000fe4000001006f */
[----:B------:R-:W-:Y:S02]  /*2640*/  FFMA.FTZ R101, R102, R99, R113 ;  /* 0x0000006366657223 */ /* 0x000fe40000010071 */
[----:B------:R-:W-:Y:S02]  /*2650*/  FFMA.FTZ R34, R49, R107, R34 ;  /* 0x0000006b31227223 */ /* 0x000fe40000010022 */
[----:B------:R-:W-:-:S02]  /*2660*/  FMUL.FTZ R104, R103, R111 ;  /* 0x0000006f67687220 */ /* 0x000fc40000410000 */
[----:B------:R-:W-:Y:S02]  /*2670*/  FFMA.FTZ R106, R102, R111, R33 ;  /* 0x0000006f666a7223 */ /* 0x000fe40000010021 */
[----:B------:R-:W-:Y:S02]  /*2680*/  FFMA.FTZ R103, R32, R101, R115 ;  /* 0x0000006520677223 */ /* 0x000fe40000010073 */
[----:B------:R-:W-:Y:S02]  /*2690*/  FFMA.FTZ R104, R51, R104, R34 ;  /* 0x0000006833687223 */ /* 0x000fe40000010022 */
[C---:B------:R-:W-:Y:S02]  /*26a0*/  FMUL.FTZ R32, R98.reuse, R110 ;  /* 0x0000006e62207220 */ /* 0x040fe40000410000 */
[C---:B------:R-:W-:Y:S02]  /*26b0*/  FMUL.FTZ R34, R98.reuse, R117 ;  /* 0x0000007562227220 */ /* 0x040fe40000410000 */
[----:B------:R-:W-:-:S02]  /*26c0*/  FMUL.FTZ R102, R98, R111 ;  /* 0x0000006f62667220 */ /* 0x000fc40000410000 */
[-C--:B------:R-:W-:Y:S02]  /*26d0*/  FMUL.FTZ R98, R98, R106.reuse ;  /* 0x0000006a62627220 */ /* 0x080fe40000410000 */
[----:B------:R-:W-:Y:S02]  /*26e0*/  FMUL.FTZ R107, R35, R106 ;  /* 0x0000006a236b7220 */ /* 0x000fe40000410000 */
[----:B------:R-:W-:Y:S02]  /*26f0*/  FFMA.FTZ R105, R96, R103, R105 ;  /* 0x0000006760697223 */ /* 0x000fe40000010069 */
[C---:B------:R-:W-:Y:S02]  /*2700*/  FMUL.FTZ R35, R53.reuse, R98 ;  /* 0x0000006235237220 */ /* 0x040fe40000410000 */
[----:B------:R-:W-:Y:S02]  /*2710*/  FFMA.FTZ R96, R53, R107, R104 ;  /* 0x0000006b35607223 */ /* 0x000fe40000010068 */
[----:B------:R-:W-:-:S02]  /*2720*/  FFMA.FTZ R98, R93, -R44, R110 ;  /* 0x8000002c5d627223 */ /* 0x000fc4000001006e */
[----:B------:R-:W-:Y:S02]  /*2730*/  FMUL.FTZ R107, R105, R44 ;  /* 0x0000002c696b7220 */ /* 0x000fe40000410000 */
[C---:B---3--:R-:W-:Y:S02]  /*2740*/  FFMA.FTZ R79, R112.reuse, R79, R114 ;  /* 0x0000004f704f7223 */ /* 0x048fe40000010072 */
[----:B------:R-:W-:Y:S01]  /*2750*/  FMUL.FTZ R78, R112, R78 ;  /* 0x0000004e704e7220 */ /* 0x000fe20000410000 */
[----:B------:R-:W-:Y:S01]  /*2760*/  SHF.L.U64.HI R112, R88, 0x2, R91 ;  /* 0x0000000258707819 */ /* 0x000fe2000001025b */
[----:B------:R-:W-:Y:S02]  /*2770*/  FMUL.FTZ R33, R49, R34 ;  /* 0x0000002231217220 */ /* 0x000fe40000410000 */
[----:B------:R-:W-:Y:S01]  /*2780*/  FMUL.FTZ R32, R45, R32 ;  /* 0x000000202d207220 */ /* 0x000fe20000410000 */
[----:B------:R0:W-:Y:S01]  /*2790*/  @!P0 STS.64 [R100+0xdc8], R78 ;  /* 0x000dc84e64008388 */ /* 0x0001e20000000a00 */
[----:B------:R-:W-:-:S02]  /*27a0*/  FMUL.FTZ R34, R51, R102 ;  /* 0x0000006633227220 */ /* 0x000fc40000410000 */
[-C--:B------:R-:W-:Y:S02]  /*27b0*/  FFMA.FTZ R117, R95, -R46.reuse, R117 ;  /* 0x8000002e5f757223 */ /* 0x080fe40000010075 */
[----:B------:R-:W-:Y:S01]  /*27c0*/  FMUL.FTZ R104, R103, R46 ;  /* 0x0000002e67687220 */ /* 0x000fe20000410000 */
[----:B------:R1:W-:Y:S01]  /*27d0*/  STS.128 [R12.X16+0x110], R32 ;  /* 0x000110200c007388 */ /* 0x0003e2000000cc00 */
[----:B------:R-:W-:Y:S02]  /*27e0*/  FFMA.FTZ R108, R107, R98, RZ ;  /* 0x000000626b6c7223 */ /* 0x000fe400000100ff */
[-C--:B------:R-:W-:Y:S02]  /*27f0*/  FMUL.FTZ R102, R99, R48.reuse ;  /* 0x0000003063667220 */ /* 0x080fe40000410000 */
[-C--:B------:R-:W-:Y:S02]  /*2800*/  FMUL.FTZ R109, R101, R47.reuse ;  /* 0x0000002f656d7220 */ /* 0x080fe40000410000 */
[----:B0-----:R-:W-:Y:S01]  /*2810*/  FFMA.FTZ R78, R94, -R47, R111 ;  /* 0x8000002f5e4e7223 */ /* 0x001fe2000001006f */
[----:B------:R-:W-:Y:S01]  /*2820*/  SHF.L.U32 R111, R88, 0x2, RZ ;  /* 0x00000002586f7819 */ /* 0x000fe200000006ff */
[----:B------:R-:W-:-:S02]  /*2830*/  FFMA.FTZ R79, R97, -R48, R106 ;  /* 0x80000030614f7223 */ /* 0x000fc4000001006a */
        /* <DEDUP_REMOVED lines=14> */
.L_x_8074:
[----:B-1----:R-:W-:Y:S05]  /*2920*/  BSYNC B0 ;  /* 0x0000000000007941 */ /* 0x002fea0003800000 */
.L_x_8073:
        /* <DEDUP_REMOVED lines=8> */
.L_x_8076:
[----:B------:R-:W-:Y:S05]  /*29b0*/  BSYNC B0 ;  /* 0x0000000000007941 */ /* 0x000fea0003800000 */
.L_x_8075:
[----:B------:R2:W3:Y:S01]  /*29c0*/  LDS R113, [R12.X4+0x210] ;  /* 0x000210000c717984 */ /* 0x0004e20000004800 */
[----:B------:R-:W-:Y:S01]  /*29d0*/  BSSY B0, `(.L_x_8077) ;  /* 0x0000006000007945 */ /* 0x000fe20003800000 */
[----:B-1----:R-:W-:Y:S01]  /*29e0*/  IMAD.WIDE.U32 R32, R111, c[0x0][0x2d0], R76 ;  /* 0x0000b4006f207a25 */ /* 0x002fe200078e004c */
[----:B------:R-:W-:Y:S05]  /*29f0*/  @!P3 BRA `(.L_x_8078) ;  /* 0x000000300000b947 */ /* 0x000fea0003800000 */
[----:B------:R-:W-:-:S05]  /*2a00*/  IMAD.WIDE.U32 R34, R111, c[0x0][0x2d0], R74 ;  /* 0x0000b4006f227a25 */ /* 0x000fca00078e004a */
[----:B------:R-:W-:-:S05]  /*2a10*/  IADD3 R35, R115, R35, RZ ;  /* 0x0000002373237210 */ /* 0x000fca0007ffe0ff */
[----:B---3--:R1:W-:Y:S02]  /*2a20*/  RED.E.ADD.F32.FTZ.RN.STRONG.GPU [R34.64], R113 ;  /* 0x000000712200798e */ /* 0x0083e4000c10e784 */
.L_x_8078:
[----:B------:R-:W-:Y:S05]  /*2a30*/  BSYNC B0 ;  /* 0x0000000000007941 */ /* 0x000fea0003800000 */
.L_x_8077:
[----:B-1----:R1:W4:Y:S01]  /*2a40*/  LDS R35, [R12.X4+0x290] ;  /* 0x000290000c237984 */ /* 0x0023220000004800 */
[----:B------:R-:W-:Y:S01]  /*2a50*/  BSSY B0, `(.L_x_8079) ;  /* 0x0000004000007945 */ /* 0x000fe20003800000 */
[----:B------:R-:W-:Y:S05]  /*2a60*/  @!P4 BRA `(.L_x_8080) ;  /* 0x000000200000c947 */ /* 0x000fea0003800000 */
[----:B------:R-:W-:-:S05]  /*2a70*/  IADD3 R33, R115, R33, RZ ;  /* 0x0000002173217210 */ /* 0x000fca0007ffe0ff */
[----:B----4-:R4:W-:Y:S02]  /*2a80*/  RED.E.ADD.F32.FTZ.RN.STRONG.GPU [R32.64], R35 ;  /* 0x000000232000798e */ /* 0x0109e4000c10e784 */
.L_x_8080:
[----:B------:R-:W-:Y:S05]  /*2a90*/  BSYNC B0 ;  /* 0x0000000000007941 */ /* 0x000fea0003800000 */
.L_x_8079:
[----:B----4-:R-:W4:Y:S01]  /*2aa0*/  SHFL.DOWN PT, R33, R92, 0x1, 0x1f ;  /* 0x08201f005c217f89 */ /* 0x010f2200000e0000 */
[C---:B------:R-:W-:Y:S01]  /*2ab0*/  ISETP.GT.AND P1, PT, R22.reuse, 0x1e, PT ;  /* 0x0000001e1600780c */ /* 0x040fe20003f24270 */
        /* <DEDUP_REMOVED lines=58> */
.L_x_8082:
[----:B----4-:R-:W-:Y:S05]  /*2e60*/  BSYNC B0 ;  /* 0x0000000000007941 */ /* 0x010fea0003800000 */
.L_x_8081:
[----:B------:R-:W-:Y:S02]  /*2e70*/  IADD3 R89, R89, 0x1, RZ ;  /* 0x0000000159597810 */ /* 0x000fe40007ffe0ff */
[----:B------:R-:W-:Y:S02]  /*2e80*/  IADD3 R88, P1, R88, 0x1, RZ ;  /* 0x0000000158587810 */ /* 0x000fe40007f3e0ff */
[----:B------:R-:W-:-:S03]  /*2e90*/  ISETP.GE.AND P0, PT, R89, c[0x0][0x16c], PT ;  /* 0x00005b0059007a0c */ /* 0x000fc60003f06270 */
[----:B------:R-:W-:-:S10]  /*2ea0*/  IMAD.X R91, RZ, RZ, R91, P1 ;  /* 0x000000ffff5b7224 */ /* 0x000fd400008e065b */
[----:B------:R-:W-:Y:S01]  /*2eb0*/  @P0 CALL.REL.NOINC `(.L_x_8070) ;  /* 0x0000001000000944 */ /* 0x000fe20003c00000 */
[----:B------:R-:W-:Y:S05]  /*2ec0*/  BRA `(.L_x_8083) ;  /* 0xffffeb5000007947 */ /* 0x000fea000383ffff */
.L_x_8070:
        /* <DEDUP_REMOVED lines=9> */
[----:B------:R4:W5:Y:S04]  /*2f60*/  @!P0 LDG.E.U16 R33, [R56.64] ;  /* 0x0000000438218981 */ /* 0x000968000c1e1500 */
[----:B--2---:R4:W2:Y:S04]  /*2f70*/  @!P1 LDG.E.U16 R35, [R56.64+0x40] ;  /* 0x0000400438239981 */ /* 0x0048a8000c1e1500 */
[----:B---3--:R4:W3:Y:S04]  /*2f80*/  @!P2 LDG.E.U16 R45, [R56.64+0x80] ;  /* 0x00008004382da981 */ /* 0x0088e8000c1e1500 */
[----:B------:R4:W3:Y:S01]  /*2f90*/  @!P3 LDG.E.U16 R47, [R56.64+0xc0] ;  /* 0x0000c004382fb981 */ /* 0x0008e2000c1e1500 */
[----:B------:R-:W-:Y:S01]  /*2fa0*/  ISETP.NE.AND P0, PT, R12, RZ, PT ;  /* 0x000000ff0c00720c */ /* 0x000fe20003f05270 */
[----:B------:R-:W-:Y:S01]  /*2fb0*/  BSSY B0, `(.L_x_8084) ;  /* 0x0000052000007945 */ /* 0x000fe20003800000 */
[----:B------:R-:W-:-:S02]  /*2fc0*/  F2FP.PACK_AB R84, R85, R84 ;  /* 0x000000545554723e */ /* 0x000fc400000000ff */
[----:B------:R-:W-:Y:S01]  /*2fd0*/  F2FP.PACK_AB R85, R87, R86 ;  /* 0x000000565755723e */ /* 0x000fe200000000ff */
[----:B----4-:R-:W-:-:S04]  /*2fe0*/  IMAD R57, R3, c[0x0][0x2e0], RZ ;  /* 0x0000b80003397a24 */ /* 0x010fc800078e02ff */
[----:B------:R-:W-:Y:S01]  /*2ff0*/  IMAD R57, R2, c[0x0][0x2e4], R57 ;  /* 0x0000b90002397a24 */ /* 0x000fe200078e0239 */
[----:B-----5:R-:W-:Y:S04]  /*3000*/  STS.U16 [R42], R33 ;  /* 0x000000212a007388 */ /* 0x020fe80000000400 */
[----:B--2---:R-:W-:Y:S04]  /*3010*/  STS.U16 [R42+0x40], R35 ;  /* 0x000040232a007388 */ /* 0x004fe80000000400 */
[----:B---3--:R-:W-:Y:S04]  /*3020*/  STS.U16 [R42+0x80], R45 ;  /* 0x0000802d2a007388 */ /* 0x008fe80000000400 */
[----:B------:R-:W-:Y:S01]  /*3030*/  STS.U16 [R42+0xc0], R47 ;  /* 0x0000c02f2a007388 */ /* 0x000fe20000000400 */
[----:B------:R-:W-:-:S06]  /*3040*/  NOP ;  /* 0x0000000000007918 */ /* 0x000fcc0000000000 */
[----:B------:R-:W2:Y:S04]  /*3050*/  LDS.64 R48, [R22.X8] ;  /* 0x0000000016307984 */ /* 0x000ea80000008a00 */
[----:B------:R-:W-:Y:S06]  /*3060*/  BAR.SYNC.DEFER_BLOCKING 0x0 ;  /* 0x0000000000007b1d */ /* 0x000fec0000010000 */
[----:B------:R-:W-:Y:S01]  /*3070*/  STS.64 [R22.X8], R84 ;  /* 0x0000005416007388 */ /* 0x000fe20000008a00 */
[----:B------:R-:W-:-:S06]  /*3080*/  NOP ;  /* 0x0000000000007918 */ /* 0x000fcc0000000000 */
[----:B------:R-:W-:Y:S04]  /*3090*/  LDS.U16 R47, [R42] ;  /* 0x000000002a2f7984 */ /* 0x000fe80000000400 */
[----:B------:R-:W-:Y:S01]  /*30a0*/  LDS.U16 R51, [R42+0x80] ;  /* 0x000080002a337984 */ /* 0x000fe20000000400 */
[--C-:B--2---:R-:W-:Y:S02]  /*30b0*/  HADD2.F32 R32, -RZ, R48.reuse.H0_H0 ;  /* 0x20000030ff207230 */ /* 0x104fe40000004100 */
[----:B------:R-:W-:Y:S01]  /*30c0*/  HADD2.F32 R34, -RZ, R49.H1_H1 ;  /* 0x30000031ff227230 */ /* 0x000fe20000004100 */
[----:B------:R-:W-:Y:S02]  /*30d0*/  LDS.U16 R53, [R42+0xc0] ;  /* 0x0000c0002a357984 */ /* 0x000fe40000000400 */
[--C-:B------:R-:W-:Y:S01]  /*30e0*/  FADD.FTZ R44, R32, R5.reuse ;  /* 0x00000005202c7221 */ /* 0x100fe20000010000 */
[----:B------:R-:W-:Y:S01]  /*30f0*/  HADD2.F32 R32, -RZ, R48.H1_H1 ;  /* 0x30000030ff207230 */ /* 0x000fe20000004100 */
[----:B------:R-:W-:-:S02]  /*3100*/  FADD.FTZ R34, R34, R5 ;  /* 0x0000000522227221 */ /* 0x000fc40000010000 */
[----:B------:R-:W-:Y:S01]  /*3110*/  IMAD R48, R6, c[0x0][0x2d8], RZ ;  /* 0x0000b60006307a24 */ /* 0x000fe200078e02ff */
[----:B------:R-:W-:Y:S01]  /*3120*/  FSETP.GTU.FTZ.AND P1, PT, R44, 20, PT ;  /* 0x41a000002c00780b */ /* 0x000fe20003f3c000 */
[--C-:B------:R-:W-:Y:S01]  /*3130*/  FADD.FTZ R46, R32, R5.reuse ;  /* 0x00000005202e7221 */ /* 0x100fe20000010000 */
[----:B------:R-:W-:Y:S01]  /*3140*/  HADD2.F32 R32, -RZ, R49.H0_H0 ;  /* 0x20000031ff207230 */ /* 0x000fe20000004100 */
[----:B------:R-:W-:Y:S01]  /*3150*/  FSETP.GTU.FTZ.AND P4, PT, R34, 20, PT ;  /* 0x41a000002200780b */ /* 0x000fe20003f9c000 */
[----:B------:R-:W-:Y:S01]  /*3160*/  LDS.U16 R49, [R42+0x40] ;  /* 0x000040002a317984 */ /* 0x000fe20000000400 */
[----:B------:R-:W-:Y:S01]  /*3170*/  IMAD R71, R7, c[0x0][0x2dc], R48 ;  /* 0x0000b70007477a24 */ /* 0x000fe200078e0230 */
[----:B------:R-:W-:Y:S01]  /*3180*/  FSETP.GTU.FTZ.AND P2, PT, R46, 20, PT ;  /* 0x41a000002e00780b */ /* 0x000fe20003f5c000 */
[----:B------:R-:W-:Y:S01]  /*3190*/  FADD.FTZ R35, R32, R5 ;  /* 0x0000000520237221 */ /* 0x000fe20000010000 */
[----:B------:R-:W-:Y:S04]  /*31a0*/  @!P0 STS [0x100], R0 ;  /* 0x00010000ff008388 */ /* 0x000fe80000000800 */
[----:B------:R-:W-:Y:S01]  /*31b0*/  BAR.SYNC.DEFER_BLOCKING 0x0 ;  /* 0x0000000000007b1d */ /* 0x000fe20000010000 */
[----:B------:R-:W-:Y:S01]  /*31c0*/  @!P1 FMUL.FTZ R32, R44, -1.4426950216293334961 ;  /* 0xbfb8aa3b2c209820 */ /* 0x000fe20000410000 */
[----:B------:R-:W-:-:S02]  /*31d0*/  FSETP.GTU.FTZ.AND P3, PT, R35, 20, PT ;  /* 0x41a000002300780b */ /* 0x000fc40003f7c000 */
[----:B------:R-:W-:-:S03]  /*31e0*/  @!P4 FMUL.FTZ R45, R34, -1.4426950216293334961 ;  /* 0xbfb8aa3b222dc820 */ /* 0x000fc60000410000 */
[----:B------:R-:W-:Y:S01]  /*31f0*/  @!P2 FMUL.FTZ R33, R46, -1.4426950216293334961 ;  /* 0xbfb8aa3b2e21a820 */ /* 0x000fe20000410000 */
[----:B------:R-:W2:Y:S07]  /*3200*/  @!P1 MUFU.EX2 R32, R32 ;  /* 0x0000002000209308 */ /* 0x000eae0000000800 */
[----:B------:R-:W-:Y:S01]  /*3210*/  @!P3 FMUL.FTZ R35, R35, -1.4426950216293334961 ;  /* 0xbfb8aa3b2323b820 */ /* 0x000fe20000410000 */
[----:B------:R-:W3:Y:S01]  /*3220*/  @!P4 MUFU.EX2 R45, R45 ;  /* 0x0000002d002dc308 */ /* 0x000ee20000000800 */
[----:B------:R-:W4:Y:S07]  /*3230*/  LDS R46, [0x100] ;  /* 0x00010000ff2e7984 */ /* 0x000f2e0000000800 */
[----:B------:R-:W5:Y:S01]  /*3240*/  @!P2 MUFU.EX2 R33, R33 ;  /* 0x000000210021a308 */ /* 0x000f620000000800 */
[----:B--2---:R-:W-:-:S02]  /*3250*/  @!P1 FADD.FTZ R34, R32, 1 ;  /* 0x3f80000020229421 */ /* 0x004fc40000010000 */
[----:B---3--:R-:W-:-:S05]  /*3260*/  @!P4 FADD.FTZ R45, R45, 1 ;  /* 0x3f8000002d2dc421 */ /* 0x008fca0000010000 */
[----:B------:R5:W2:Y:S08]  /*3270*/  @!P3 MUFU.EX2 R44, R35 ;  /* 0x00000023002cb308 */ /* 0x000ab00000000800 */
[----:B------:R-:W3:Y:S01]  /*3280*/  @!P4 MUFU.RCP R45, R45 ;  /* 0x0000002d002dc308 */ /* 0x000ee20000001000 */
[----:B-----5:R-:W-:Y:S02]  /*3290*/  @!P2 FADD.FTZ R35, R33, 1 ;  /* 0x3f8000002123a421 */ /* 0x020fe40000010000 */
[----:B------:R-:W-:-:S05]  /*32a0*/  IMAD.WIDE.U32 R32, R7, c[0x0][0x2d8], RZ ;  /* 0x0000b60007207a25 */ /* 0x000fca00078e00ff */
[----:B------:R-:W5:Y:S01]  /*32b0*/  @!P1 MUFU.RCP R55, R34 ;  /* 0x0000002200379308 */ /* 0x000f620000001000 */
[----:B------:R-:W-:Y:S01]  /*32c0*/  IADD3 R33, R33, R71, RZ ;  /* 0x0000004721217210 */ /* 0x000fe20007ffe0ff */
[----:B--2---:R-:W-:-:S04]  /*32d0*/  @!P3 FADD.FTZ R44, R44, 1 ;  /* 0x3f8000002c2cb421 */ /* 0x004fc80000010000 */
[----:B------:R-:W-:Y:S02]  /*32e0*/  IMAD.WIDE.U32 R32, R2, c[0x0][0x2e0], R32 ;  /* 0x0000b80002207a25 */ /* 0x000fe400078e0020 */
[----:B------:R-:W2:Y:S02]  /*32f0*/  @!P2 MUFU.RCP R35, R35 ;  /* 0x000000230023a308 */ /* 0x000ea40000001000 */
[----:B---3--:R-:W-:Y:S01]  /*3300*/  @!P4 FMUL.FTZ R50, R50, R45 ;  /* 0x0000002d3232c220 */ /* 0x008fe20000410000 */
[----:B------:R-:W-:Y:S02]  /*3310*/  IADD3 R56, P5, R52, R32, RZ ;  /* 0x0000002034387210 */ /* 0x000fe40007fbe0ff */
[----:B----4-:R-:W-:-:S03]  /*3320*/  ISETP.GE.AND P4, PT, R58, R46, PT ;  /* 0x0000002e3a00720c */ /* 0x010fc60003f86270 */
[----:B------:R-:W3:Y:S01]  /*3330*/  @!P3 MUFU.RCP R44, R44 ;  /* 0x0000002c002cb308 */ /* 0x000ee20000001000 */
[----:B-----5:R-:W-:Y:S01]  /*3340*/  @!P1 FMUL.FTZ R82, R82, R55 ;  /* 0x0000003752529220 */ /* 0x020fe20000410000 */
[----:B------:R-:W-:Y:S02]  /*3350*/  IADD3 R48, P1, R40, -0xc0, RZ ;  /* 0xffffff4028307810 */ /* 0x000fe40007f3e0ff */
[----:B------:R-:W-:Y:S02]  /*3360*/  IADD3.X R57, R83, R57, R33, P5, !PT ;  /* 0x0000003953397210 */ /* 0x000fe40002ffe421 */
[----:B------:R-:W-:Y:S02]  /*3370*/  IADD3.X R54, R43, -0x1, RZ, P1, !PT ;  /* 0xffffffff2b367810 */ /* 0x000fe40000ffe4ff */
[----:B------:R-:W-:Y:S01]  /*3380*/  IADD3 R34, P5, R48, c[0x0][0x330], RZ ;  /* 0x0000cc0030227a10 */ /* 0x000fe20007fbe0ff */
[----:B--2---:R-:W-:Y:S01]  /*3390*/  @!P2 FMUL.FTZ R80, R80, R35 ;  /* 0x000000235050a220 */ /* 0x004fe20000410000 */
[----:B------:R-:W-:-:S02]  /*33a0*/  ISETP.GE.AND P2, PT, R31, R46, PT ;  /* 0x0000002e1f00720c */ /* 0x000fc40003f46270 */
[----:B------:R-:W-:Y:S02]  /*33b0*/  IADD3.X R33, R54, c[0x0][0x334], RZ, P5, !PT ;  /* 0x0000cd0036217a10 */ /* 0x000fe40002ffe4ff */
[----:B------:R-:W-:Y:S02]  /*33c0*/  LEA R34, P6, R56, R34, 0x1 ;  /* 0x0000002238227211 */ /* 0x000fe400078c08ff */
[----:B------:R-:W-:Y:S01]  /*33d0*/  IADD3 R32, P5, R58, R41, RZ ;  /* 0x000000293a207210 */ /* 0x000fe20007fbe0ff */
[----:B---3--:R-:W-:Y:S01]  /*33e0*/  @!P3 FMUL.FTZ R81, R81, R44 ;  /* 0x0000002c5151b220 */ /* 0x008fe20000410000 */
[----:B------:R-:W-:Y:S02]  /*33f0*/  LEA.HI.X R35, R56, R33, R57, 0x1, P6 ;  /* 0x0000002138237211 */ /* 0x000fe400030f0c39 */
        /* <DEDUP_REMOVED lines=13> */
.L_x_8085:
[----:B------:R-:W-:Y:S05]  /*34d0*/  BSYNC B0 ;  /* 0x0000000000007941 */ /* 0x000fea0003800000 */
.L_x_8084:
        /* <DEDUP_REMOVED lines=10> */
[----:B------:R-:W-:Y:S03]  /*3580*/  BAR.SYNC.DEFER_BLOCKING 0x0 ;  /* 0x0000000000007b1d */ /* 0x000fe60000010000 */
[----:B------:R-:W-:-:S02]  /*3590*/  FADD.FTZ R11, R11, R50 ;  /* 0x000000320b0b7221 */ /* 0x000fc40000010000 */
[----:B---3--:R-:W-:Y:S01]  /*35a0*/  IMAD.WIDE.U32 R34, R7, c[0x0][0x2f8], RZ ;  /* 0x0000be0007227a25 */ /* 0x008fe200078e00ff */
[----:B------:R3:W-:Y:S01]  /*35b0*/  STS.64 [R22.X8], R40 ;  /* 0x0000002816007388 */ /* 0x0007e20000008a00 */
[----:B------:R-:W-:-:S06]  /*35c0*/  NOP ;  /* 0x0000000000007918 */ /* 0x000fcc0000000000 */
[----:B------:R-:W-:Y:S04]  /*35d0*/  LDS.U16 R43, [R42] ;  /* 0x000000002a2b7984 */ /* 0x000fe80000000400 */
[----:B--2---:R-:W-:Y:S01]  /*35e0*/  LDS.U16 R45, [R42+0x40] ;  /* 0x000040002a2d7984 */ /* 0x004fe20000000400 */
[----:B---3--:R-:W-:-:S03]  /*35f0*/  IMAD R41, R7, c[0x0][0x2fc], R46 ;  /* 0x0000bf0007297a24 */ /* 0x008fc600078e022e */
[----:B------:R-:W-:Y:S02]  /*3600*/  LDS.U16 R47, [R42+0x80] ;  /* 0x000080002a2f7984 */ /* 0x000fe40000000400 */
[----:B------:R-:W-:Y:S02]  /*3610*/  IADD3 R49, R35, R41, RZ ;  /* 0x0000002923317210 */ /* 0x000fe40007ffe0ff */
[----:B------:R-:W-:Y:S04]  /*3620*/  LDS.U16 R55, [R42+0xc0] ;  /* 0x0000c0002a377984 */ /* 0x000fe80000000400 */
[----:B------:R-:W-:Y:S04]  /*3630*/  @!P0 STS [0x100], R0 ;  /* 0x00010000ff008388 */ /* 0x000fe80000000800 */
[----:B------:R-:W-:Y:S06]  /*3640*/  BAR.SYNC.DEFER_BLOCKING 0x0 ;  /* 0x0000000000007b1d */ /* 0x000fec0000010000 */
[----:B------:R-:W2:Y:S02]  /*3650*/  LDS R44, [0x100] ;  /* 0x00010000ff2c7984 */ /* 0x000ea40000000800 */
[----:B--2---:R-:W-:-:S13]  /*3660*/  ISETP.GE.AND P0, PT, R58, R44, PT ;  /* 0x0000002c3a00720c */ /* 0x004fda0003f06270 */
        /* <DEDUP_REMOVED lines=10> */
.L_x_8087:
[----:B------:R-:W-:Y:S05]  /*3710*/  BSYNC B0 ;  /* 0x0000000000007941 */ /* 0x000fea0003800000 */
.L_x_8086:
        /* <DEDUP_REMOVED lines=30> */
.L_x_8061:
[----:B------:R-:W-:Y:S02]  /*3900*/  ISETP.NE.U32.AND P0, PT, RZ, c[0x0][0x328], PT ;  /* 0x0000ca00ff007a0c */ /* 0x000fe40003f05070 */
[----:B------:R-:W-:Y:S02]  /*3910*/  ISETP.NE.U32.AND P2, PT, RZ, c[0x0][0x348], PT ;  /* 0x0000d200ff007a0c */ /* 0x000fe40003f45070 */
[----:B------:R-:W-:Y:S02]  /*3920*/  ISETP.NE.AND.EX P1, PT, RZ, c[0x0][0x32c], PT, P0 ;  /* 0x0000cb00ff007a0c */ /* 0x000fe40003f25300 */
[----:B------:R-:W-:-:S11]  /*3930*/  ISETP.NE.AND.EX P0, PT, RZ, c[0x0][0x34c], PT, P2 ;  /* 0x0000d300ff007a0c */ /* 0x000fd60003f05320 */
[----:B------:R-:W-:Y:S05]  /*3940*/  @!P1 BRA `(.L_x_8089) ;  /* 0x0000014000009947 */ /* 0x000fea0003800000 */
[----:B-----5:R-:W4:Y:S01]  /*3950*/  SHFL.DOWN P1, R5, R10, 0x1, 0x1f ;  /* 0x08201f000a057f89 */ /* 0x020f220000020000 */
        /* <DEDUP_REMOVED lines=18> */
.L_x_8090:
[----:B0-----:R-:W-:Y:S05]  /*3a80*/  BSYNC B0 ;  /* 0x0000000000007941 */ /* 0x001fea0003800000 */
.L_x_8089:
        /* <DEDUP_REMOVED lines=23> */
.L_x_8092:
[----:B------:R-:W4:Y:S02]  /*3c00*/  S2R R15, SR_TID.X ;  /* 0x00000000000f7919 */ /* 0x000f240000002100 */
.L_x_8093:
[----:B0-----:R-:W-:Y:S05]  /*3c10*/  BSYNC B0 ;  /* 0x0000000000007941 */ /* 0x001fea0003800000 */
.L_x_8091:
[----:B----4-:R-:W-:-:S13]  /*3c20*/  ISETP.GE.AND P0, PT, R15, c[0x0][0x16c], PT ;  /* 0x00005b000f007a0c */ /* 0x010fda0003f06270 */
[----:B------:R-:W-:Y:S05]  /*3c30*/  @P0 EXIT ;  /* 0x000000000000094d */ /* 0x000fea0003800000 */
[C---:B------:R-:W-:Y:S02]  /*3c40*/  IMAD R7, R3.reuse, c[0x0][0x2a8], RZ ;  /* 0x0000aa0003077a24 */ /* 0x040fe400078e02ff */
[----:B------:R-:W-:Y:S02]  /*3c50*/  IMAD R3, R3, c[0x0][0x288], RZ ;  /* 0x0000a20003037a24 */ /* 0x000fe400078e02ff */
[----:B-----5:R-:W-:-:S04]  /*3c60*/  IMAD.WIDE.U32 R4, R2, c[0x0][0x2a8], RZ ;  /* 0x0000aa0002047a25 */ /* 0x020fc800078e00ff */
[C---:B------:R-:W-:Y:S02]  /*3c70*/  IMAD R7, R2.reuse, c[0x0][0x2ac], R7 ;  /* 0x0000ab0002077a24 */ /* 0x040fe400078e0207 */
[C---:B------:R-:W-:Y:S02]  /*3c80*/  IMAD R21, R2.reuse, c[0x0][0x28c], R3 ;  /* 0x0000a30002157a24 */ /* 0x040fe400078e0203 */
[----:B------:R-:W-:Y:S01]  /*3c90*/  IMAD.WIDE.U32 R2, R2, c[0x0][0x288], RZ ;  /* 0x0000a20002027a25 */ /* 0x000fe200078e00ff */
[----:B------:R-:W-:-:S04]  /*3ca0*/  IADD3 R23, R5, R7, RZ ;  /* 0x0000000705177210 */ /* 0x000fc80007ffe0ff */
[----:B------:R-:W-:Y:S02]  /*3cb0*/  IADD3 R21, R3, R21, RZ ;  /* 0x0000001503157210 */ /* 0x000fe40007ffe0ff */
.L_x_8094:
[----:B0-----:R-:W0:Y:S01]  /*3cc0*/  LDS R17, [R15.X4+0x15c8] ;  /* 0x0015c8000f117984 */ /* 0x001e220000004800 */
[----:B------:R-:W-:Y:S01]  /*3cd0*/  SHF.R.S32.HI R0, RZ, 0x1f, R15 ;  /* 0x0000001fff007819 */ /* 0x000fe2000001140f */
[----:B------:R-:W-:Y:S01]  /*3ce0*/  IMAD.MOV.U32 R6, RZ, RZ, R2 ;  /* 0x000000ffff067224 */ /* 0x000fe200078e0002 */
[----:B------:R-:W-:Y:S01]  /*3cf0*/  MOV R8, R4 ;  /* 0x0000000400087202 */ /* 0x000fe20000000f00 */
[----:B------:R4:W5:Y:S01]  /*3d00*/  LDS R19, [R15.X4+0x19c8] ;  /* 0x0019c8000f137984 */ /* 0x0009620000004800 */
[----:B------:R-:W-:Y:S01]  /*3d10*/  MOV R9, R23 ;  /* 0x0000001700097202 */ /* 0x000fe20000000f00 */
[C---:B-1----:R-:W-:Y:S01]  /*3d20*/  IMAD R12, R0.reuse, c[0x0][0x290], RZ ;  /* 0x0000a400000c7a24 */ /* 0x042fe200078e02ff */
        /* <DEDUP_REMOVED lines=8> */
[----:B----4-:R-:W-:Y:S02]  /*3db0*/  IADD3 R15, R15, c[0x0][0x0], RZ ;  /* 0x000000000f0f7a10 */ /* 0x010fe40007ffe0ff */
        /* <DEDUP_REMOVED lines=10> */
.L_x_8095:
        /* <DEDUP_REMOVED lines=10> */
.L_x_9138:


//--------------------- .text._Z25selective_scan_bwd_kernelI32Selective_Scan_bwd_kernel_traitsILi32ELi4ELb0ELb0ELb1ELb1ELb1EN3c104HalfEfEEv12SSMParamsBwd --------------------------
	.section	.text._Z25selective_scan_bwd_kernelI32Selective_Scan_bwd_kernel_traitsILi32ELi4ELb0ELb0ELb1ELb1ELb1EN3c104HalfEfEEv12SSMParamsBwd,"ax",@progbits
	.sectioninfo	@"SHI_REGISTERS=124"
	.align	128
        .global         _Z25selective_scan_bwd_kernelI32Selective_Scan_bwd_kernel_traitsILi32ELi4ELb0ELb0ELb1ELb1ELb1EN3c104HalfEfEEv12SSMParamsBwd
        .type           _Z25selective_scan_bwd_kernelI32Selective_Scan_bwd_kernel_traitsILi32ELi4ELb0ELb0ELb1ELb1ELb1EN3c104HalfEfEEv12SSMParamsBwd,@function
        .size           _Z25selective_scan_bwd_kernelI32Selective_Scan_bwd_kernel_traitsILi32ELi4ELb0ELb0ELb1ELb1ELb1EN3c104HalfEfEEv12SSMParamsBwd,(.L_x_9139 - _Z25selective_scan_bwd_kernelI32Selective_Scan_bwd_kernel_traitsILi32ELi4ELb0ELb0ELb1ELb1ELb1EN3c104HalfEfEEv12SSMParamsBwd)
        .other          _Z25selective_scan_bwd_kernelI32Selective_Scan_bwd_kernel_traitsILi32ELi4ELb0ELb0ELb1ELb1ELb1EN3c104HalfEfEEv12SSMParamsBwd,@"STO_CUDA_ENTRY STV_DEFAULT"
_Z25selective_scan_bwd_kernelI32Selective_Scan_bwd_kernel_traitsILi32ELi4ELb0ELb0ELb1ELb1ELb1EN3c104HalfEfEEv12SSMParamsBwd:
.text._Z25selective_scan_bwd_kernelI32Selective_Scan_bwd_kernel_traitsILi32ELi4ELb0ELb0ELb1ELb1ELb1EN3c104HalfEfEEv12SSMParamsBwd:
        /* <DEDUP_REMOVED lines=31> */
[----:B0-----:R-:W-:Y:S01]  /*01f0*/  SHF.R.S32.HI R6, RZ, 0x1f, R5 ;  /* 0x0000001fff067819 */ /* 0x001fe20000011405 */
[----:B--2---:R-:W-:-:S04]  /*0200*/  IMAD.MOV R14, RZ, RZ, -R11 ;  /* 0x000000ffff0e7224 */ /* 0x004fc800078e0a0b */
        /* <DEDUP_REMOVED lines=10> */
[----:B------:R-:W-:Y:S02]  /*02b0*/  IMAD R14, R17, R8, R14 ;  /* 0x00000008110e7224 */ /* 0x000fe400078e020e */
[----:B------:R-:W-:-:S03]  /*02c0*/  IMAD.WIDE.U32 R8, R5, c[0x0][0x1d0], RZ ;  /* 0x0000740005087a25 */ /* 0x000fc600078e00ff */
[----:B------:R-:W-:Y:S01]  /*02d0*/  ISETP.GT.U32.AND P1, PT, R17, R14, PT ;  /* 0x0000000e1100720c */ /* 0x000fe20003f24070 */
[----:B------:R-:W-:Y:S01]  /*02e0*/  IMAD R16, R6, c[0x0][0x278], RZ ;  /* 0x00009e0006107a24 */ /* 0x000fe200078e02ff */
[----:B------:R-:W-:Y:S01]  /*02f0*/  IADD3 R9, R9, R13, RZ ;  /* 0x0000000d09097210 */ /* 0x000fe20007ffe0ff */
[----:B------:R-:W-:Y:S02]  /*0300*/  IMAD.IADD R11, R11, 0x1, R15 ;  /* 0x000000010b0b7824 */ /* 0x000fe400078e020f */
[----:B------:R-:W-:-:S04]  /*0310*/  IMAD.WIDE.U32 R12, R5, c[0x0][0x278], RZ ;  /* 0x00009e00050c7a25 */ /* 0x000fc800078e00ff */
[----:B------:R-:W-:-:S04]  /*0320*/  IMAD.WIDE.U32 R8, R0, c[0x0][0x1d8], R8 ;  /* 0x0000760000087a25 */ /* 0x000fc800078e0008 */
[-C--:B------:R-:W-:Y:S01]  /*0330*/  @!P1 IADD3 R14, R14, -R17.reuse, RZ ;  /* 0x800000110e0e9210 */ /* 0x080fe20007ffe0ff */
[----:B------:R-:W-:Y:S01]  /*0340*/  IMAD R15, R5, c[0x0][0x27c], R16 ;  /* 0x00009f00050f7a24 */ /* 0x000fe200078e0210 */
[----:B------:R-:W-:Y:S01]  /*0350*/  @!P1 IADD3 R7, R7, 0x1, RZ ;  /* 0x0000000107079810 */ /* 0x000fe20007ffe0ff */
[----:B------:R-:W-:Y:S01]  /*0360*/  IMAD R16, R6, c[0x0][0x1b0], RZ ;  /* 0x00006c0006107a24 */ /* 0x000fe200078e02ff */
[----:B------:R-:W-:Y:S02]  /*0370*/  ISETP.GE.U32.AND P0, PT, R14, R17, PT ;  /* 0x000000110e00720c */ /* 0x000fe40003f06070 */
[----:B------:R-:W-:Y:S01]  /*0380*/  LEA R17, R18, 0xffffff80, 0x7 ;  /* 0xffffff8012117811 */ /* 0x000fe200078e38ff */
[----:B------:R-:W-:Y:S01]  /*0390*/  IMAD R23, R5, c[0x0][0x1b4], R16 ;  /* 0x00006d0005177a24 */ /* 0x000fe200078e0210 */
[----:B------:R-:W-:Y:S02]  /*03a0*/  ISETP.NE.AND P1, PT, RZ, c[0x0][0x178], PT ;  /* 0x00005e00ff007a0c */ /* 0x000fe40003f25270 */
[----:B------:R-:W-:-:S02]  /*03b0*/  SHF.R.S32.HI R19, RZ, 0x1f, R17 ;  /* 0x0000001fff137819 */ /* 0x000fc40000011411 */
[----:B------:R-:W-:Y:S02]  /*03c0*/  IADD3 R24, P4, R17, R8, RZ ;  /* 0x0000000811187210 */ /* 0x000fe40007f9e0ff */
[----:B------:R-:W-:Y:S01]  /*03d0*/  IADD3 R13, R13, R15, RZ ;  /* 0x0000000f0d0d7210 */ /* 0x000fe20007ffe0ff */
[----:B------:R-:W-:Y:S01]  /*03e0*/  IMAD.WIDE.U32 R14, R5, c[0x0][0x1b0], RZ ;  /* 0x00006c00050e7a25 */ /* 0x000fe200078e00ff */
[----:B------:R-:W-:Y:S02]  /*03f0*/  IADD3.X R25, R19, R9, R21, P4, !PT ;  /* 0x0000000913197210 */ /* 0x000fe400027fe415 */
[----:B------:R-:W-:Y:S01]  /*0400*/  @P0 IADD3 R7, R7, 0x1, RZ ;  /* 0x0000000107070810 */ /* 0x000fe20007ffe0ff */
[----:B------:R-:W-:Y:S02]  /*0410*/  IMAD R21, R3, c[0x0][0x1e8], RZ ;  /* 0x00007a0003157a24 */ /* 0x000fe400078e02ff */
[----:B------:R-:W-:Y:S01]  /*0420*/  IMAD.WIDE.U32 R8, R0, c[0x0][0x1e8], R10 ;  /* 0x00007a0000087a25 */ /* 0x000fe200078e000a */
[----:B------:R-:W-:-:S02]  /*0430*/  @!P2 IADD3 R7, -R7, RZ, RZ ;  /* 0x000000ff0707a210 */ /* 0x000fc40007ffe1ff */
[----:B------:R-:W-:Y:S01]  /*0440*/  @!P1 LOP3.LUT R7, RZ, c[0x0][0x178], RZ, 0x33, !PT ;  /* 0x00005e00ff079a12 */ /* 0x000fe200078e33ff */
[C---:B------:R-:W-:Y:S01]  /*0450*/  IMAD R21, R0.reuse, c[0x0][0x1ec], R21 ;  /* 0x00007b0000157a24 */ /* 0x040fe200078e0215 */
[----:B------:R-:W-:Y:S01]  /*0460*/  IADD3 R22, P0, R17, R8, RZ ;  /* 0x0000000811167210 */ /* 0x000fe20007f1e0ff */
[----:B------:R-:W-:Y:S01]  /*0470*/  IMAD.IADD R15, R15, 0x1, R23 ;  /* 0x000000010f0f7824 */ /* 0x000fe200078e0217 */
[----:B------:R-:W-:Y:S01]  /*0480*/  SHF.R.S32.HI R8, RZ, 0x1f, R7 ;  /* 0x0000001fff087819 */ /* 0x000fe20000011407 */
[----:B------:R-:W-:Y:S01]  /*0490*/  IMAD R23, R3, c[0x0][0x280], RZ ;  /* 0x0000a00003177a24 */ /* 0x000fe200078e02ff */
[----:B------:R-:W-:Y:S01]  /*04a0*/  IADD3.X R9, R19, R9, R21, P0, !PT ;  /* 0x0000000913097210 */ /* 0x000fe200007fe415 */
[----:B------:R-:W-:Y:S01]  /*04b0*/  IMAD.WIDE.U32 R10, R0, c[0x0][0x280], R12 ;  /* 0x0000a000000a7a25 */ /* 0x000fe200078e000c */
[----:B------:R-:W-:-:S03]  /*04c0*/  ISETP.NE.U32.AND P0, PT, RZ, c[0x0][0x260], PT ;  /* 0x00009800ff007a0c */ /* 0x000fc60003f05070 */
[----:B------:R-:W-:Y:S01]  /*04d0*/  IMAD R12, R0, c[0x0][0x284], R23 ;  /* 0x0000a100000c7a24 */ /* 0x000fe200078e0217 */
[----:B------:R-:W-:Y:S01]  /*04e0*/  IADD3 R20, P2, R17, R10, RZ ;  /* 0x0000000a11147210 */ /* 0x000fe20007f5e0ff */
[----:B------:R-:W-:Y:S01]  /*04f0*/  IMAD R10, R8, c[0x0][0x1c8], RZ ;  /* 0x00007200080a7a24 */ /* 0x000fe200078e02ff */
[----:B------:R-:W-:Y:S01]  /*0500*/  ISETP.NE.AND.EX P0, PT, RZ, c[0x0][0x264], PT, P0 ;  /* 0x00009900ff007a0c */ /* 0x000fe20003f05300 */
[----:B------:R-:W-:Y:S01]  /*0510*/  IMAD.WIDE.U32 R14, R7, c[0x0][0x1c8], R14 ;  /* 0x00007200070e7a25 */ /* 0x000fe200078e000e */
[----:B------:R-:W-:Y:S02]  /*0520*/  IADD3.X R11, R19, R11, R12, P2, !PT ;  /* 0x0000000b130b7210 */ /* 0x000fe400017fe40c */
[----:B------:R-:W-:Y:S02]  /*0530*/  LEA R23, P1, R24, c[0x0][0x240], 0x1 ;  /* 0x0000900018177a11 */ /* 0x000fe400078208ff */
[----:B------:R-:W-:Y:S02]  /*0540*/  LEA R21, P2, R22, c[0x0][0x248], 0x1 ;  /* 0x0000920016157a11 */ /* 0x000fe400078408ff */
[----:B------:R-:W-:-:S02]  /*0550*/  LEA.HI.X R24, R24, c[0x0][0x244], R25, 0x1, P1 ;  /* 0x0000910018187a11 */ /* 0x000fc400008f0c19 */
[----:B------:R-:W-:Y:S01]  /*0560*/  LEA.HI.X R22, R22, c[0x0][0x24c], R9, 0x1, P2 ;  /* 0x0000930016167a11 */ /* 0x000fe200010f0c09 */
[----:B------:R-:W-:Y:S01]  /*0570*/  IMAD R9, R7, c[0x0][0x1cc], R10 ;  /* 0x0000730007097a24 */ /* 0x000fe200078e020a */
[----:B------:R-:W-:Y:S01]  /*0580*/  ISETP.NE.U32.AND P1, PT, RZ, c[0x0][0x328], PT ;  /* 0x0000ca00ff007a0c */ /* 0x000fe20003f25070 */
[----:B------:R-:W-:Y:S01]  /*0590*/  @P0 IMAD.MOV.U32 R68, RZ, RZ, 0x8 ;  /* 0x00000008ff440424 */ /* 0x000fe200078e00ff */
        /* <DEDUP_REMOVED lines=8> */
[----:B------:R-:W-:Y:S02]  /*0620*/  LEA.HI.X R20, R20, c[0x0][0x30c], R11, 0x1, P4 ;  /* 0x0000c30014147a11 */ /* 0x000fe400020f0c0b */
[----:B------:R-:W-:Y:S01]  /*0630*/  IADD3.X R10, R19, R10, RZ, P5, !PT ;  /* 0x0000000a130a7210 */ /* 0x000fe20002ffe4ff */
[----:B------:R-:W-:Y:S01]  /*0640*/  @P0 IMAD R9, R9, c[0x0][0x16c], RZ ;  /* 0x00005b0009090a24 */ /* 0x000fe200078e02ff */
[----:B------:R-:W-:Y:S02]  /*0650*/  LEA R18, P6, R17, c[0x0][0x230], 0x1 ;  /* 0x00008c0011127a11 */ /* 0x000fe400078c08ff */
[C---:B------:R-:W-:Y:S01]  /*0660*/  @P1 LEA R66, P4, R0.reuse, c[0x0][0x328], 0x2 ;  /* 0x0000ca0000421a11 */ /* 0x040fe200078810ff */
[----:B------:R-:W-:Y:S01]  /*0670*/  @P0 IMAD.WIDE R68, R9, R68, c[0x0][0x260] ;  /* 0x0000980009440625 */ /* 0x000fe200078e0244 */
[C---:B------:R-:W-:Y:S01]  /*0680*/  @P2 LEA R64, P5, R0.reuse, c[0x0][0x348], 0x2 ;  /* 0x0000d20000402a11 */ /* 0x040fe200078a10ff */
[----:B------:R-:W-:Y:S01]  /*0690*/  HFMA2.MMA R9, -RZ, RZ, 0, 0 ;  /* 0x00000000ff097435 */ /* 0x000fe200000001ff */
[----:B------:R-:W-:Y:S01]  /*06a0*/  LEA.HI.X R19, R17, c[0x0][0x234], R10, 0x1, P6 ;  /* 0x00008d0011137a11 */ /* 0x000fe200030f0c0a */
[----:B------:R-:W-:Y:S01]  /*06b0*/  @!P0 CS2R R68, SRZ ;  /* 0x0000000000448805 */ /* 0x000fe2000001ff00 */
[----:B------:R-:W-:-:S02]  /*06c0*/  @P1 LEA.HI.X R67, R0, c[0x0][0x32c], R3, 0x2, P4 ;  /* 0x0000cb0000431a11 */ /* 0x000fc400020f1403 */
        /* <DEDUP_REMOVED lines=13> */
[----:B------:R-:W-:-:S03]  /*07a0*/  MOV R22, RZ ;  /* 0x000000ff00167202 */ /* 0x000fc60000000f00 */
[C---:B------:R-:W-:Y:S02]  /*07b0*/  IMAD R27, R0.reuse, c[0x0][0x19c], R27 ;  /* 0x00006700001b7a24 */ /* 0x040fe400078e021b */
[----:B------:R-:W-:-:S03]  /*07c0*/  IMAD.WIDE.U32 R62, R0, c[0x0][0x180], RZ ;  /* 0x00006000003e7a25 */ /* 0x000fc600078e00ff */
[----:B------:R-:W-:Y:S01]  /*07d0*/  IADD3 R27, R61, R27, RZ ;  /* 0x0000001b3d1b7210 */ /* 0x000fe20007ffe0ff */
[----:B0-----:R-:W-:Y:S01]  /*07e0*/  IMAD.WIDE.U32 R10, R5, c[0x0][0x2b8], R12 ;  /* 0x0000ae00050a7a25 */ /* 0x001fe200078e000c */
[----:B------:R-:W-:-:S03]  /*07f0*/  MOV R13, R24 ;  /* 0x00000018000d7202 */ /* 0x000fc60000000f00 */
[----:B------:R-:W-:Y:S02]  /*0800*/  IMAD.IADD R11, R11, 0x1, R9 ;  /* 0x000000010b0b7824 */ /* 0x000fe400078e0209 */
[C---:B------:R-:W-:Y:S02]  /*0810*/  IMAD R9, R7.reuse, c[0x0][0x2c4], R14 ;  /* 0x0000b10007097a24 */ /* 0x040fe400078e020e */
[----:B------:R-:W-:-:S04]  /*0820*/  IMAD.WIDE.U32 R10, R7, c[0x0][0x2c0], R10 ;  /* 0x0000b000070a7a25 */ /* 0x000fc800078e000a */
[----:B------:R-:W-:Y:S01]  /*0830*/  IMAD.MOV.U32 R14, RZ, RZ, R21 ;  /* 0x000000ffff0e7224 */ /* 0x000fe200078e0015 */
[----:B------:R-:W-:Y:S01]  /*0840*/  IADD3 R9, R11, R9, RZ ;  /* 0x000000090b097210 */ /* 0x000fe20007ffe0ff */
[----:B------:R-:W0:Y:S01]  /*0850*/  S2R R21, SR_LANEID ;  /* 0x0000000000157919 */ /* 0x000e220000000000 */
[C---:B------:R-:W-:Y:S02]  /*0860*/  LEA R26, P0, R10.reuse, c[0x0][0x320], 0x2 ;  /* 0x0000c8000a1a7a11 */ /* 0x040fe400078010ff */
[----:B------:R-:W-:Y:S01]  /*0870*/  MOV R11, R23 ;  /* 0x00000017000b7202 */ /* 0x000fe20000000f00 */
[----:B------:R-:W-:Y:S01]  /*0880*/  IMAD R23, R3, c[0x0][0x180], RZ ;  /* 0x0000600003177a24 */ /* 0x000fe200078e02ff */
[----:B------:R-:W-:Y:S01]  /*0890*/  LEA.HI.X R36, R10, c[0x0][0x324], R9, 0x2, P0 ;  /* 0x0000c9000a247a11 */ /* 0x000fe200000f1409 */
[----:B------:R-:W-:Y:S01]  /*08a0*/  IMAD.MOV.U32 R10, RZ, RZ, RZ ;  /* 0x000000ffff0a7224 */ /* 0x000fe200078e00ff */
[----:B------:R-:W-:Y:S01]  /*08b0*/  SHF.L.U32 R9, R12, 0x2, RZ ;  /* 0x000000020c097819 */ /* 0x000fe200000006ff */
[----:B------:R-:W-:Y:S01]  /*08c0*/  IMAD R25, R0, c[0x0][0x184], R23 ;  /* 0x0000610000197a24 */ /* 0x000fe200078e0217 */
[----:B------:R-:W-:-:S02]  /*08d0*/  IADD3 R24, P0, R26, -0x100, RZ ;  /* 0xffffff001a187810 */ /* 0x000fc40007f1e0ff */
[----:B------:R-:W-:Y:S01]  /*08e0*/  LOP3.LUT R59, R9, 0xffffff80, RZ, 0xc0, !PT ;  /* 0xffffff80093b7812 */ /* 0x000fe200078ec0ff */
[----:B------:R-:W-:Y:S01]  /*08f0*/  IMAD.IADD R25, R63, 0x1, R25 ;  /* 0x000000013f197824 */ /* 0x000fe200078e0219 */
[----:B------:R-:W-:Y:S02]  /*0900*/  IADD3 R26, P1, R26, -0x80, RZ ;  /* 0xffffff801a1a7810 */ /* 0x000fe40007f3e0ff */
[----:B------:R-:W-:Y:S02]  /*0910*/  LOP3.LUT R58, R59, 0x1f, R12, 0xf8, !PT ;  /* 0x0000001f3b3a7812 */ /* 0x000fe400078ef80c */
[----:B------:R-:W-:Y:S02]  /*0920*/  IADD3.X R31, R36, -0x1, RZ, P0, !PT ;  /* 0xffffffff241f7810 */ /* 0x000fe400007fe4ff */
[----:B------:R-:W-:Y:S02]  /*0930*/  MOV R9, RZ ;  /* 0x000000ff00097202 */ /* 0x000fe40000000f00 */
[----:B------:R-:W-:-:S02]  /*0940*/  LOP3.LUT R23, R12, 0x1f, RZ, 0xc0, !PT ;  /* 0x0000001f0c177812 */ /* 0x000fc400078ec0ff */
[----:B------:R-:W-:Y:S02]  /*0950*/  SHF.R.S32.HI R59, RZ, 0x1f, R58 ;  /* 0x0000001fff3b7819 */ /* 0x000fe4000001143a */
[C---:B------:R-:W-:Y:S02]  /*0960*/  LOP3.LUT R28, R58.reuse, 0x20, RZ, 0xfc, !PT ;  /* 0x000000203a1c7812 */ /* 0x040fe400078efcff */
[C---:B------:R-:W-:Y:S02]  /*0970*/  LOP3.LUT R29, R58.reuse, 0x40, RZ, 0xfc, !PT ;  /* 0x000000403a1d7812 */ /* 0x040fe400078efcff */
[----:B------:R-:W-:Y:S02]  /*0980*/  LOP3.LUT R30, R58, 0x60, RZ, 0xfc, !PT ;  /* 0x000000603a1e7812 */ /* 0x000fe400078efcff */
[----:B0-----:R-:W-:Y:S02]  /*0990*/  IADD3.X R36, R36, -0x1, RZ, P1, !PT ;  /* 0xffffffff24247810 */ /* 0x001fe40000ffe4ff */
.L_x_8128:
[----:B------:R-:W-:Y:S01]  /*09a0*/  BAR.SYNC.DEFER_BLOCKING 0x0 ;  /* 0x0000000000007b1d */ /* 0x000fe20000010000 */
[----:B------:R-:W-:Y:S02]  /*09b0*/  LEA R56, R20, 0xffffff80, 0x7 ;  /* 0xffffff8014387811 */ /* 0x000fe400078e38ff */
[----:B------:R-:W-:-:S02]  /*09c0*/  SHF.L.U32 R37, R58, 0x1, RZ ;  /* 0x000000013a257819 */ /* 0x000fc400000006ff */
[----:B------:R-:W-:Y:S02]  /*09d0*/  IADD3 R93, -R56, c[0x0][0x168], RZ ;  /* 0x00005a00385d7a10 */ /* 0x000fe40007ffe1ff */
[C---:B------:R-:W-:Y:S02]  /*09e0*/  SHF.L.U64.HI R38, R58.reuse, 0x1, R59 ;  /* 0x000000013a267819 */ /* 0x040fe4000001023b */
[-C--:B------:R-:W-:Y:S02]  /*09f0*/  ISETP.GE.AND P0, PT, R58, R93.reuse, PT ;  /* 0x0000005d3a00720c */ /* 0x080fe40003f06270 */
[-C--:B------:R-:W-:Y:S02]  /*0a00*/  ISETP.GE.AND P1, PT, R28, R93.reuse, PT ;  /* 0x0000005d1c00720c */ /* 0x080fe40003f26270 */
[-C--:B------:R-:W-:Y:S02]  /*0a10*/  ISETP.GE.AND P2, PT, R29, R93.reuse, PT ;  /* 0x0000005d1d00720c */ /* 0x080fe40003f46270 */
[----:B------:R-:W-:-:S02]  /*0a20*/  ISETP.GE.AND P3, PT, R30, R93, PT ;  /* 0x0000005d1e00720c */ /* 0x000fc40003f66270 */
[----:B------:R-:W-:Y:S02]  /*0a30*/  IADD3 R34, P4, R11, R37, RZ ;  /* 0x000000250b227210 */ /* 0x000fe40007f9e0ff */
[----:B------:R-:W-:Y:S02]  /*0a40*/  PRMT R40, RZ, 0x7610, R40 ;  /* 0x00007610ff287816 */ /* 0x000fe40000000028 */
[----:B0-----:R-:W-:Y:S02]  /*0a50*/  PRMT R42, RZ, 0x7610, R42 ;  /* 0x00007610ff2a7816 */ /* 0x001fe4000000002a */
[----:B------:R-:W-:Y:S02]  /*0a60*/  PRMT R44, RZ, 0x7610, R44 ;  /* 0x00007610ff2c7816 */ /* 0x000fe4000000002c */
[----:B------:R-:W-:Y:S02]  /*0a70*/  PRMT R46, RZ, 0x7610, R46 ;  /* 0x00007610ff2e7816 */ /* 0x000fe4000000002e */
[----:B------:R-:W-:-:S05]  /*0a80*/  IADD3.X R35, R13, R38, RZ, P4, !PT ;  /* 0x000000260d237210 */ /* 0x000fca00027fe4ff */
[----:B--2---:R0:W2:Y:S04]  /*0a90*/  @!P0 LDG.E.U16 R40, [R34.64] ;  /* 0x0000000422288981 */ /* 0x0040a8000c1e1500 */
[----:B------:R0:W3:Y:S04]  /*0aa0*/  @!P1 LDG.E.U16 R42, [R34.64+0x40] ;  /* 0x00004004222a9981 */ /* 0x0000e8000c1e1500 */
[----:B------:R0:W4:Y:S04]  /*0ab0*/  @!P2 LDG.E.U16 R44, [R34.64+0x80] ;  /* 0x00008004222ca981 */ /* 0x000128000c1e1500 */
[----:B------:R0:W4:Y:S01]  /*0ac0*/  @!P3 LDG.E.U16 R46, [R34.64+0xc0] ;  /* 0x0000c004222eb981 */ /* 0x000122000c1e1500 */
[-C--:B------:R-:W-:Y:S01]  /*0ad0*/  ISETP.GE.AND P0, PT, R58, R93.reuse, PT ;  /* 0x0000005d3a00720c */ /* 0x080fe20003f06270 */
[----:B------:R-:W-:Y:S01]  /*0ae0*/  IMAD.SHL.U32 R39, R21, 0x2, RZ ;  /* 0x0000000215277824 */ /* 0x000fe200078e00ff */
[----:B------:R-:W-:-:S02]  /*0af0*/  ISETP.GE.AND P3, PT, R28, R93, PT ;  /* 0x0000005d1c00720c */ /* 0x000fc40003f66270 */
[----:B------:R-:W-:Y:S02]  /*0b00*/  ISETP.GE.AND P2, PT, R29, R93, PT ;  /* 0x0000005d1d00720c */ /* 0x000fe40003f46270 */
[----:B------:R-:W-:-:S07]  /*0b10*/  PRMT R48, RZ, 0x7610, R48 ;  /* 0x00007610ff307816 */ /* 0x000fce0000000030 */
[----:B------:R-:W-:-:S04]  /*0b20*/  @!P0 IADD3 R32, P1, R14, R37, RZ ;  /* 0x000000250e208210 */ /* 0x000fc80007f3e0ff */
[CC--:B------:R-:W-:Y:S02]  /*0b30*/  @!P0 IADD3.X R33, R15.reuse, R38.reuse, RZ, P1, !PT ;  /* 0x000000260f218210 */ /* 0x0c0fe40000ffe4ff */
[----:B------:R-:W-:Y:S02]  /*0b40*/  ISETP.GE.AND P1, PT, R30, R93, PT ;  /* 0x0000005d1e00720c */ /* 0x000fe40003f26270 */
[----:B0-----:R-:W-:Y:S02]  /*0b50*/  @!P3 IADD3 R34, P4, R14, R37, RZ ;  /* 0x000000250e22b210 */ /* 0x001fe40007f9e0ff */
[----:B------:R-:W-:Y:S02]  /*0b60*/  PRMT R50, RZ, 0x7610, R50 ;  /* 0x00007610ff327816 */ /* 0x000fe40000000032 */
[----:B------:R-:W-:Y:S02]  /*0b70*/  PRMT R52, RZ, 0x7610, R52 ;  /* 0x00007610ff347816 */ /* 0x000fe40000000034 */
[----:B------:R-:W-:Y:S01]  /*0b80*/  @!P3 IADD3.X R35, R15, R38, RZ, P4, !PT ;  /* 0x000000260f23b210 */ /* 0x000fe200027fe4ff */
[----:B--2---:R-:W-:Y:S04]  /*0b90*/  STS.U16 [R39], R40 ;  /* 0x0000002827007388 */ /* 0x004fe80000000400 */
[----:B---3--:R0:W-:Y:S04]  /*0ba0*/  STS.U16 [R39+0x40], R42 ;  /* 0x0000402a27007388 */ /* 0x0081e80000000400 */
[----:B----4-:R-:W-:Y:S04]  /*0bb0*/  STS.U16 [R39+0x80], R44 ;  /* 0x0000802c27007388 */ /* 0x010fe80000000400 */
[----:B-1----:R1:W-:Y:S01]  /*0bc0*/  STS.U16 [R39+0xc0], R46 ;  /* 0x0000c02e27007388 */ /* 0x0023e20000000400 */
[----:B------:R-:W-:-:S06]  /*0bd0*/  NOP ;  /* 0x0000000000007918 */ /* 0x000fcc0000000000 */
[----:B------:R-:W-:Y:S04]  /*0be0*/  LDS.64 R54, [R21.X8] ;  /* 0x0000000015367984 */ /* 0x000fe80000008a00 */
[----:B------:R-:W-:Y:S01]  /*0bf0*/  BAR.SYNC.DEFER_BLOCKING 0x0 ;  /* 0x0000000000007b1d */ /* 0x000fe20000010000 */
[CC--:B0-----:R-:W-:Y:S02]  /*0c00*/  @!P1 IADD3 R42, P6, R14.reuse, R37.reuse, RZ ;  /* 0x000000250e2a9210 */ /* 0x0c1fe40007fde0ff */
[-C--:B------:R-:W-:Y:S02]  /*0c10*/  @!P2 IADD3 R40, P5, R14, R37.reuse, RZ ;  /* 0x000000250e28a210 */ /* 0x080fe40007fbe0ff */
[----:B-1----:R-:W-:Y:S01]  /*0c20*/  PRMT R46, RZ, 0x7610, R46 ;  /* 0x00007610ff2e7816 */ /* 0x002fe2000000002e */
[C---:B------:R-:W-:Y:S01]  /*0c30*/  @!P1 IMAD.X R43, R15.reuse, 0x1, R38, P6 ;  /* 0x000000010f2b9824 */ /* 0x040fe200030e0626 */
[----:B------:R-:W-:Y:S01]  /*0c40*/  @!P2 IADD3.X R41, R15, R38, RZ, P5, !PT ;  /* 0x000000260f29a210 */ /* 0x000fe20002ffe4ff */
[----:B------:R-:W2:Y:S04]  /*0c50*/  @!P0 LDG.E.U16 R48, [R32.64] ;  /* 0x0000000420308981 */ /* 0x000ea8000c1e1500 */
[----:B------:R-:W3:Y:S04]  /*0c60*/  @!P3 LDG.E.U16 R46, [R34.64+0x40] ;  /* 0x00004004222eb981 */ /* 0x000ee8000c1e1500 */
[----:B------:R-:W4:Y:S04]  /*0c70*/  @!P2 LDG.E.U16 R50, [R40.64+0x80] ;  /* 0x000080042832a981 */ /* 0x000f28000c1e1500 */
[----:B------:R-:W4:Y:S01]  /*0c80*/  @!P1 LDG.E.U16 R52, [R42.64+0xc0] ;  /* 0x0000c0042a349981 */ /* 0x000f22000c1e1500 */
[----:B------:R-:W-:-:S02]  /*0c90*/  IADD3 R44, P4, R16, R37, RZ ;  /* 0x00000025102c7210 */ /* 0x000fc40007f9e0ff */
[----:B------:R-:W-:Y:S02]  /*0ca0*/  PRMT R70, RZ, 0x7610, R70 ;  /* 0x00007610ff467816 */ /* 0x000fe40000000046 */
        /* <DEDUP_REMOVED lines=18> */
[----:B------:R-:W-:Y:S01]  /*0dd0*/  IMAD.WIDE.U32 R32, R5, c[0x0][0x1f0], RZ ;  /* 0x00007c0005207a25 */ /* 0x000fe200078e00ff */
[----:B------:R-:W-:Y:S01]  /*0de0*/  IADD3 R47, P0, R37, c[0x0][0x268], RZ ;  /* 0x00009a00252f7a10 */ /* 0x000fe20007f1e0ff */
[--C-:B0-----:R-:W-:Y:S01]  /*0df0*/  HADD2.F32 R51, -RZ, R35.reuse.H0_H0 ;  /* 0x20000023ff337230 */ /* 0x101fe20000004100 */
[----:B------:R-:W-:Y:S01]  /*0e00*/  BSSY B0, `(.L_x_8097) ;  /* 0x0000049000007945 */ /* 0x000fe20003800000 */
[----:B------:R-:W-:Y:S01]  /*0e10*/  IMAD R43, R5, c[0x0][0x1f4], R40 ;  /* 0x00007d00052b7a24 */ /* 0x000fe200078e0228 */
[----:B------:R-:W-:Y:S01]  /*0e20*/  IADD3.X R48, R38, c[0x0][0x26c], RZ, P0, !PT ;  /* 0x00009b0026307a10 */ /* 0x000fe200007fe4ff */
[----:B------:R-:W-:Y:S01]  /*0e30*/  HADD2.F32 R35, -RZ, R35.H1_H1 ;  /* 0x30000023ff237230 */ /* 0x000fe20000004100 */
[----:B-1----:R-:W-:-:S02]  /*0e40*/  MOV R45, c[0x0][0x174] ;  /* 0x00005d00002d7a02 */ /* 0x002fc40000000f00 */
[----:B------:R-:W-:Y:S01]  /*0e50*/  IADD3 R33, R33, R43, RZ ;  /* 0x0000002b21217210 */ /* 0x000fe20007ffe0ff */
[----:B------:R-:W-:Y:S01]  /*0e60*/  @!P2 IMAD.WIDE.U32 R40, R5, c[0x0][0x1f0], R56 ;  /* 0x00007c000528aa25 */ /* 0x000fe200078e0038 */
[-C--:B------:R-:W-:Y:S02]  /*0e70*/  ISETP.GE.AND P3, PT, R28, R93.reuse, PT ;  /* 0x0000005d1c00720c */ /* 0x080fe40003f66270 */
[----:B------:R-:W-:Y:S01]  /*0e80*/  ISETP.GE.AND P4, PT, R29, R93, PT ;  /* 0x0000005d1d00720c */ /* 0x000fe20003f86270 */
[----:B------:R-:W-:Y:S01]  /*0e90*/  @!P2 IMAD.MOV.U32 R42, RZ, RZ, R40 ;  /* 0x000000ffff2aa224 */ /* 0x000fe200078e0028 */
[----:B------:R-:W-:Y:S01]  /*0ea0*/  @!P2 IADD3 R43, R43, R41, RZ ;  /* 0x000000292b2ba210 */ /* 0x000fe20007ffe0ff */
[----:B------:R-:W-:Y:S01]  /*0eb0*/  IMAD R41, R3, c[0x0][0x1f8], RZ ;  /* 0x00007e0003297a24 */ /* 0x000fe200078e02ff */
[----:B------:R-:W-:Y:S01]  /*0ec0*/  LEA R40, R45, R22, 0x7 ;  /* 0x000000162d287211 */ /* 0x000fe200078e38ff */
[----:B------:R-:W-:Y:S01]  /*0ed0*/  IMAD.WIDE.U32 R44, R0, c[0x0][0x1f8], R32 ;  /* 0x00007e00002c7a25 */ /* 0x000fe200078e0020 */
[----:B------:R-:W-:-:S03]  /*0ee0*/  ISETP.GE.AND P5, PT, R30, R93, PT ;  /* 0x0000005d1e00720c */ /* 0x000fc60003fa6270 */
[C---:B------:R-:W-:Y:S01]  /*0ef0*/  IMAD R49, R0.reuse, c[0x0][0x1fc], R41 ;  /* 0x00007f0000317a24 */ /* 0x040fe200078e0229 */
[----:B------:R-:W-:Y:S01]  /*0f00*/  SHF.R.S32.HI R41, RZ, 0x1f, R40 ;  /* 0x0000001fff297819 */ /* 0x000fe20000011428 */
[----:B------:R-:W-:Y:S01]  /*0f10*/  @!P2 IMAD.WIDE.U32 R42, R0, c[0x0][0x1f8], R42 ;  /* 0x00007e00002aaa25 */ /* 0x000fe200078e002a */
[----:B------:R-:W-:-:S04]  /*0f20*/  IADD3 R44, P1, R40, R44, RZ ;  /* 0x0000002c282c7210 */ /* 0x000fc80007f3e0ff */
[----:B------:R-:W-:Y:S02]  /*0f30*/  IADD3.X R45, R41, R49, R45, P1, !PT ;  /* 0x00000031292d7210 */ /* 0x000fe40000ffe42d */
[----:B------:R-:W-:Y:S02]  /*0f40*/  LEA R46, P1, R44, R47, 0x1 ;  /* 0x0000002f2c2e7211 */ /* 0x000fe400078208ff */
[----:B------:R-:W-:Y:S02]  /*0f50*/  @!P2 IADD3 R42, P0, R58, R42, RZ ;  /* 0x0000002a3a2aa210 */ /* 0x000fe40007f1e0ff */
[----:B------:R-:W-:Y:S01]  /*0f60*/  LEA.HI.X R47, R44, R48, R45, 0x1, P1 ;  /* 0x000000302c2f7211 */ /* 0x000fe200008f0c2d */
[--C-:B------:R-:W-:Y:S01]  /*0f70*/  HADD2.F32 R45, -RZ, R34.reuse.H1_H1 ;  /* 0x30000022ff2d7230 */ /* 0x100fe20000004100 */
[----:B------:R-:W-:Y:S01]  /*0f80*/  @!P2 IADD3.X R49, R59, R43, R49, P0, !PT ;  /* 0x0000002b3b31a210 */ /* 0x000fe200007fe431 */
[----:B------:R-:W-:Y:S01]  /*0f90*/  HADD2.F32 R43, -RZ, R34.H0_H0 ;  /* 0x20000022ff2b7230 */ /* 0x000fe20000004100 */
[----:B------:R-:W-:Y:S01]  /*0fa0*/  @!P2 LEA R48, P0, R42, c[0x0][0x268], 0x1 ;  /* 0x00009a002a30aa11 */ /* 0x000fe200078008ff */
[----:B-----5:R-:W-:-:S03]  /*0fb0*/  FADD.FTZ R44, R51, R4 ;  /* 0x00000004332c7221 */ /* 0x020fc60000010000 */
[----:B------:R-:W-:Y:S01]  /*0fc0*/  @!P2 LEA.HI.X R49, R42, c[0x0][0x26c], R49, 0x1, P0 ;  /* 0x00009b002a31aa11 */ /* 0x000fe200000f0c31 */
[--C-:B------:R-:W-:Y:S01]  /*0fd0*/  FADD.FTZ R42, R43, R4.reuse ;  /* 0x000000042b2a7221 */ /* 0x100fe20000010000 */
[----:B------:R-:W-:Y:S01]  /*0fe0*/  FSETP.GTU.FTZ.AND P0, PT, R44, 20, PT ;  /* 0x41a000002c00780b */ /* 0x000fe20003f1c000 */
[--C-:B------:R-:W-:Y:S02]  /*0ff0*/  FADD.FTZ R43, R45, R4.reuse ;  /* 0x000000042d2b7221 */ /* 0x100fe40000010000 */
[----:B------:R-:W-:Y:S01]  /*1000*/  FADD.FTZ R45, R35, R4 ;  /* 0x00000004232d7221 */ /* 0x000fe20000010000 */
[----:B------:R-:W-:Y:S02]  /*1010*/  FSETP.GTU.FTZ.AND P6, PT, R42, 20, PT ;  /* 0x41a000002a00780b */ /* 0x000fe40003fdc000 */
[----:B------:R-:W-:Y:S01]  /*1020*/  FSETP.GTU.FTZ.AND P1, PT, R43, 20, PT ;  /* 0x41a000002b00780b */ /* 0x000fe20003f3c000 */
[----:B--2---:R0:W-:Y:S04]  /*1030*/  STS.U16 [R39], R70 ;  /* 0x0000004627007388 */ /* 0x0041e80000000400 */
[----:B---3--:R0:W-:Y:S04]  /*1040*/  STS.U16 [R39+0x40], R72 ;  /* 0x0000404827007388 */ /* 0x0081e80000000400 */
[----:B----4-:R0:W-:Y:S04]  /*1050*/  STS.U16 [R39+0x80], R74 ;  /* 0x0000804a27007388 */ /* 0x0101e80000000400 */
[----:B------:R0:W-:Y:S01]  /*1060*/  STS.U16 [R39+0xc0], R76 ;  /* 0x0000c04c27007388 */ /* 0x0001e20000000400 */
[----:B------:R-:W-:-:S06]  /*1070*/  NOP ;  /* 0x0000000000007918 */ /* 0x000fcc0000000000 */
[----:B------:R0:W1:Y:S01]  /*1080*/  LDS.64 R32, [R21.X8] ;  /* 0x0000000015207984 */ /* 0x0000620000008a00 */
        /* <DEDUP_REMOVED lines=9> */
[----:B------:R-:W-:Y:S01]  /*1120*/  IADD3 R50, -R34, 0x40800000, RZ ;  /* 0x4080000022327810 */ /* 0x000fe20007ffe1ff */
[----:B------:R-:W-:Y:S02]  /*1130*/  IMAD.IADD R35, R53, 0x1, -R34 ;  /* 0x0000000135237824 */ /* 0x000fe400078e0a22 */
[----:B------:R-:W2:Y:S02]  /*1140*/  I2F R34, R34 ;  /* 0x0000002200227306 */ /* 0x000ea40000201400 */
        /* <DEDUP_REMOVED lines=20> */
.L_x_8098:
[----:B------:R-:W-:Y:S05]  /*1290*/  BSYNC B0 ;  /* 0x0000000000007941 */ /* 0x000fea0003800000 */
.L_x_8097:
[----:B------:R-:W-:Y:S01]  /*12a0*/  BSSY B0, `(.L_x_8099) ;  /* 0x0000026000007945 */ /* 0x000fe20003800000 */
[----:B------:R-:W-:Y:S02]  /*12b0*/  FSETP.GTU.FTZ.AND P6, PT, R45, 20, PT ;  /* 0x41a000002d00780b */ /* 0x000fe40003fdc000 */
[----:B------:R-:W-:Y:S02]  /*12c0*/  PRMT R34, RZ, 0x7610, R34 ;  /* 0x00007610ff227816 */ /* 0x000fe40000000022 */
[----:B------:R-:W-:Y:S02]  /*12d0*/  PRMT R50, RZ, 0x7610, R50 ;  /* 0x00007610ff327816 */ /* 0x000fe40000000032 */
[----:B------:R-:W-:Y:S02]  /*12e0*/  PRMT R52, RZ, 0x7610, R52 ;  /* 0x00007610ff347816 */ /* 0x000fe40000000034 */
[----:B0-----:R-:W-:Y:S01]  /*12f0*/  PRMT R70, RZ, 0x7610, R70 ;  /* 0x00007610ff467816 */ /* 0x001fe20000000046 */
        /* <DEDUP_REMOVED lines=32> */
.L_x_8100:
[----:B------:R-:W-:Y:S05]  /*1500*/  BSYNC B0 ;  /* 0x0000000000007941 */ /* 0x000fea0003800000 */
.L_x_8099:
        /* <DEDUP_REMOVED lines=33> */
.L_x_8102:
[----:B------:R-:W-:Y:S05]  /*1720*/  BSYNC B0 ;  /* 0x0000000000007941 */ /* 0x000fea0003800000 */
.L_x_8101:
        /* <DEDUP_REMOVED lines=33> */
.L_x_8104:
[----:B------:R-:W-:Y:S05]  /*1940*/  BSYNC B0 ;  /* 0x0000000000007941 */ /* 0x000fea0003800000 */
.L_x_8103:
[----:B------:R-:W-:Y:S06]  /*1950*/  BAR.SYNC.DEFER_BLOCKING 0x0 ;  /* 0x0000000000007b1d */ /* 0x000fec0000010000 */
[----:B------:R0:W2:Y:S04]  /*1960*/  @!P2 LDG.E.U16 R34, [R48.64] ;  /* 0x000000043022a981 */ /* 0x0000a8000c1e1500 */
[----:B------:R3:W4:Y:S04]  /*1970*/  @!P3 LDG.E.U16 R50, [R46.64+-0xc0] ;  /* 0xffff40042e32b981 */ /* 0x000728000c1e1500 */
[----:B------:R3:W5:Y:S04]  /*1980*/  @!P4 LDG.E.U16 R52, [R46.64+-0x80] ;  /* 0xffff80042e34c981 */ /* 0x000768000c1e1500 */
[----:B------:R3:W5:Y:S01]  /*1990*/  @!P5 LDG.E.U16 R70, [R46.64+-0x40] ;  /* 0xffffc0042e46d981 */ /* 0x000762000c1e1500 */
[----:B------:R-:W-:Y:S01]  /*19a0*/  IMAD R74, R6, c[0x0][0x200], RZ ;  /* 0x00008000064a7a24 */ /* 0x000fe200078e02ff */
[----:B------:R-:W-:Y:S01]  /*19b0*/  PRMT R76, RZ, 0x7610, R76 ;  /* 0x00007610ff4c7816 */ /* 0x000fe2000000004c */
[----:B------:R-:W-:Y:S01]  /*19c0*/  IMAD.WIDE.U32 R72, R5, c[0x0][0x200], RZ ;  /* 0x0000800005487a25 */ /* 0x000fe200078e00ff */
[----:B------:R-:W-:-:S03]  /*19d0*/  PRMT R78, RZ, 0x7610, R78 ;  /* 0x00007610ff4e7816 */ /* 0x000fc6000000004e */
[----:B------:R-:W-:Y:S01]  /*19e0*/  IMAD R35, R5, c[0x0][0x204], R74 ;  /* 0x0000810005237a24 */ /* 0x000fe200078e024a */
[----:B------:R-:W-:Y:S01]  /*19f0*/  @!P2 MOV R74, R56 ;  /* 0x00000038004aa202 */ /* 0x000fe20000000f00 */
[----:B------:R-:W-:-:S03]  /*1a00*/  @!P2 IMAD.MOV.U32 R75, RZ, RZ, R57 ;  /* 0x000000ffff4ba224 */ /* 0x000fc600078e0039 */
[----:B------:R-:W-:Y:S01]  /*1a10*/  IADD3 R73, R73, R35, RZ ;  /* 0x0000002349497210 */ /* 0x000fe20007ffe0ff */
[----:B------:R-:W-:-:S04]  /*1a20*/  @!P2 IMAD.WIDE.U32 R74, R5, c[0x0][0x200], R74 ;  /* 0x00008000054aaa25 */ /* 0x000fc800078e004a */
[C---:B---3--:R-:W-:Y:S01]  /*1a30*/  IMAD.WIDE.U32 R46, R0.reuse, c[0x0][0x208], R72 ;  /* 0x00008200002e7a25 */ /* 0x048fe200078e0048 */
[----:B------:R-:W-:Y:S02]  /*1a40*/  @!P2 IADD3 R75, R35, R75, RZ ;  /* 0x0000004b234ba210 */ /* 0x000fe40007ffe0ff */
[----:B------:R-:W-:Y:S01]  /*1a50*/  IADD3 R72, P1, R37, c[0x0][0x258], RZ ;  /* 0x0000960025487a10 */ /* 0x000fe20007f3e0ff */
[----:B------:R-:W-:Y:S02]  /*1a60*/  IMAD R35, R3, c[0x0][0x208], RZ ;  /* 0x0000820003237a24 */ /* 0x000fe400078e02ff */
[----:B0-----:R-:W-:-:S04]  /*1a70*/  @!P2 IMAD.WIDE.U32 R48, R0, c[0x0][0x208], R74 ;  /* 0x000082000030aa25 */ /* 0x001fc800078e004a */
[----:B------:R-:W-:Y:S01]  /*1a80*/  IMAD R51, R0, c[0x0][0x20c], R35 ;  /* 0x0000830000337a24 */ /* 0x000fe200078e0223 */
[----:B------:R-:W-:Y:S02]  /*1a90*/  IADD3 R35, P6, R40, R46, RZ ;  /* 0x0000002e28237210 */ /* 0x000fe40007fde0ff */
[----:B------:R-:W-:Y:S02]  /*1aa0*/  @!P2 IADD3 R48, P0, R58, R48, RZ ;  /* 0x000000303a30a210 */ /* 0x000fe40007f1e0ff */
[----:B------:R-:W-:Y:S02]  /*1ab0*/  IADD3.X R46, R41, R51, R47, P6, !PT ;  /* 0x00000033292e7210 */ /* 0x000fe400037fe42f */
[----:B------:R-:W-:Y:S02]  /*1ac0*/  IADD3.X R47, R38, c[0x0][0x25c], RZ, P1, !PT ;  /* 0x00009700262f7a10 */ /* 0x000fe40000ffe4ff */
[----:B------:R-:W-:Y:S02]  /*1ad0*/  LEA R72, P1, R35, R72, 0x1 ;  /* 0x0000004823487211 */ /* 0x000fe400078208ff */
[----:B------:R-:W-:-:S02]  /*1ae0*/  @!P2 IADD3.X R49, R59, R49, R51, P0, !PT ;  /* 0x000000313b31a210 */ /* 0x000fc400007fe433 */
[----:B------:R-:W-:Y:S02]  /*1af0*/  LEA.HI.X R73, R35, R47, R46, 0x1, P1 ;  /* 0x0000002f23497211 */ /* 0x000fe400008f0c2e */
[C---:B------:R-:W-:Y:S02]  /*1b00*/  @!P2 LEA R74, P0, R48.reuse, c[0x0][0x258], 0x1 ;  /* 0x00009600304aaa11 */ /* 0x040fe400078008ff */
[----:B------:R-:W-:Y:S02]  /*1b10*/  PRMT R80, RZ, 0x7610, R80 ;  /* 0x00007610ff507816 */ /* 0x000fe40000000050 */
[----:B------:R-:W-:Y:S02]  /*1b20*/  PRMT R82, RZ, 0x7610, R82 ;  /* 0x00007610ff527816 */ /* 0x000fe40000000052 */
[----:B------:R-:W-:Y:S01]  /*1b30*/  @!P2 LEA.HI.X R75, R48, c[0x0][0x25c], R49, 0x1, P0 ;  /* 0x00009700304baa11 */ /* 0x000fe200000f0c31 */
[----:B--2---:R-:W-:Y:S04]  /*1b40*/  STS.U16 [R39], R34 ;  /* 0x0000002227007388 */ /* 0x004fe80000000400 */
[----:B----4-:R-:W-:Y:S04]  /*1b50*/  STS.U16 [R39+0x40], R50 ;  /* 0x0000403227007388 */ /* 0x010fe80000000400 */
[----:B-----5:R-:W-:Y:S04]  /*1b60*/  STS.U16 [R39+0x80], R52 ;  /* 0x0000803427007388 */ /* 0x020fe80000000400 */
[----:B------:R-:W-:Y:S01]  /*1b70*/  STS.U16 [R39+0xc0], R70 ;  /* 0x0000c04627007388 */ /* 0x000fe20000000400 */
[----:B------:R-:W-:-:S06]  /*1b80*/  NOP ;  /* 0x0000000000007918 */ /* 0x000fcc0000000000 */
[----:B------:R-:W0:Y:S04]  /*1b90*/  LDS.64 R46, [R21.X8] ;  /* 0x00000000152e7984 */ /* 0x000e280000008a00 */
[----:B------:R-:W-:Y:S06]  /*1ba0*/  BAR.SYNC.DEFER_BLOCKING 0x0 ;  /* 0x0000000000007b1d */ /* 0x000fec0000010000 */
[----:B------:R2:W3:Y:S04]  /*1bb0*/  @!P2 LDG.E.U16 R76, [R74.64] ;  /* 0x000000044a4ca981 */ /* 0x0004e8000c1e1500 */
[----:B------:R-:W4:Y:S04]  /*1bc0*/  @!P3 LDG.E.U16 R78, [R72.64+-0xc0] ;  /* 0xffff4004484eb981 */ /* 0x000f28000c1e1500 */
[----:B------:R-:W5:Y:S04]  /*1bd0*/  @!P4 LDG.E.U16 R80, [R72.64+-0x80] ;  /* 0xffff80044850c981 */ /* 0x000f68000c1e1500 */
[----:B------:R-:W5:Y:S01]  /*1be0*/  @!P5 LDG.E.U16 R82, [R72.64+-0x40] ;  /* 0xffffc0044852d981 */ /* 0x000f62000c1e1500 */
[----:B0-----:R-:W-:Y:S01]  /*1bf0*/  HADD2.F32 R49, -RZ, R46.H1_H1 ;  /* 0x3000002eff317230 */ /* 0x001fe20000004100 */
[----:B------:R-:W-:Y:S01]  /*1c00*/  ISETP.NE.AND P1, PT, R12, RZ, PT ;  /* 0x000000ff0c00720c */ /* 0x000fe20003f25270 */
[--C-:B------:R-:W-:Y:S01]  /*1c10*/  HADD2.F32 R50, -RZ, R47.reuse.H0_H0 ;  /* 0x2000002fff327230 */ /* 0x100fe20000004100 */
[----:B------:R-:W-:Y:S01]  /*1c20*/  BSSY B0, `(.L_x_8105) ;  /* 0x000005e000007945 */ /* 0x000fe20003800000 */
[----:B------:R-:W-:-:S02]  /*1c30*/  HADD2.F32 R51, -RZ, R47.H1_H1 ;  /* 0x3000002fff337230 */ /* 0x000fc40000004100 */
[----:B------:R-:W-:Y:S01]  /*1c40*/  HADD2.F32 R48, -RZ, R46.H0_H0 ;  /* 0x2000002eff307230 */ /* 0x000fe20000004100 */
[----:B------:R-:W-:Y:S01]  /*1c50*/  FMUL.FTZ R46, R49, -1.4426950216293334961 ;  /* 0xbfb8aa3b312e7820 */ /* 0x000fe20000410000 */
[----:B-1----:R-:W-:Y:S01]  /*1c60*/  HADD2.F32 R79, -RZ, R32.H0_H0 ;  /* 0x20000020ff4f7230 */ /* 0x002fe20000004100 */
[----:B------:R-:W-:Y:S01]  /*1c70*/  FMUL.FTZ R47, R50, -1.4426950216293334961 ;  /* 0xbfb8aa3b322f7820 */ /* 0x000fe20000410000 */
[--C-:B--2---:R-:W-:Y:S01]  /*1c80*/  HADD2.F32 R75, -RZ, R33.reuse.H0_H0 ;  /* 0x20000021ff4b7230 */ /* 0x104fe20000004100 */
[----:B------:R-:W-:Y:S01]  /*1c90*/  FMUL.FTZ R53, R51, -1.4426950216293334961 ;  /* 0xbfb8aa3b33357820 */ /* 0x000fe20000410000 */
[----:B------:R-:W-:Y:S01]  /*1ca0*/  HADD2.F32 R74, -RZ, R33.H1_H1 ;  /* 0x30000021ff4a7230 */ /* 0x000fe20000004100 */
[----:B------:R-:W-:Y:S01]  /*1cb0*/  MUFU.EX2 R46, R46 ;  /* 0x0000002e002e7308 */ /* 0x000fe20000000800 */
[----:B------:R-:W-:-:S07]  /*1cc0*/  FMUL.FTZ R52, R48, -1.4426950216293334961 ;  /* 0xbfb8aa3b30347820 */ /* 0x000fce0000410000 */
[----:B------:R-:W0:Y:S08]  /*1cd0*/  MUFU.EX2 R47, R47 ;  /* 0x0000002f002f7308 */ /* 0x000e300000000800 */
[----:B------:R-:W-:Y:S08]  /*1ce0*/  MUFU.EX2 R53, R53 ;  /* 0x0000003500357308 */ /* 0x000ff00000000800 */
[----:B------:R-:W1:Y:S01]  /*1cf0*/  MUFU.EX2 R52, R52 ;  /* 0x0000003400347308 */ /* 0x000e620000000800 */
[----:B0-----:R-:W-:-:S07]  /*1d00*/  FADD.FTZ R81, R47, 1 ;  /* 0x3f8000002f517421 */ /* 0x001fce0000010000 */
[----:B------:R-:W-:Y:S01]  /*1d10*/  MUFU.RCP R81, R81 ;  /* 0x0000005100517308 */ /* 0x000fe20000001000 */
[----:B-1----:R-:W-:-:S07]  /*1d20*/  FADD.FTZ R52, R52, 1 ;  /* 0x3f80000034347421 */ /* 0x002fce0000010000 */
[----:B------:R-:W0:Y:S02]  /*1d30*/  MUFU.RCP R71, R52 ;  /* 0x0000003400477308 */ /* 0x000e240000001000 */
[----:B0-----:R-:W-:-:S04]  /*1d40*/  FADD.FTZ R33, -R71, 1 ;  /* 0x3f80000047217421 */ /* 0x001fc80000010100 */
[----:B------:R-:W-:Y:S01]  /*1d50*/  FFMA.FTZ R33, R48, R33, 1 ;  /* 0x3f80000030217423 */ /* 0x000fe20000010021 */
[----:B---3--:R0:W-:Y:S04]  /*1d60*/  STS.U16 [R39], R76 ;  /* 0x0000004c27007388 */ /* 0x0081e80000000400 */
[----:B----4-:R-:W-:Y:S04]  /*1d70*/  STS.U16 [R39+0x40], R78 ;  /* 0x0000404e27007388 */ /* 0x010fe80000000400 */
[----:B-----5:R1:W-:Y:S01]  /*1d80*/  STS.U16 [R39+0x80], R80 ;  /* 0x0000805027007388 */ /* 0x0203e20000000400 */
[----:B0-----:R-:W-:-:S03]  /*1d90*/  FADD.FTZ R76, R46, 1 ;  /* 0x3f8000002e4c7421 */ /* 0x001fc60000010000 */
[----:B------:R-:W-:Y:S01]  /*1da0*/  STS.U16 [R39+0xc0], R82 ;  /* 0x0000c05227007388 */ /* 0x000fe20000000400 */
[----:B------:R-:W-:-:S06]  /*1db0*/  NOP ;  /* 0x0000000000007918 */ /* 0x000fcc0000000000 */
[----:B------:R-:W0:Y:S01]  /*1dc0*/  LDS.64 R34, [R21.X8] ;  /* 0x0000000015227984 */ /* 0x000e220000008a00 */
[----:B-1----:R-:W-:Y:S01]  /*1dd0*/  FADD.FTZ R80, R53, 1 ;  /* 0x3f80000035507421 */ /* 0x002fe20000010000 */
[----:B------:R-:W1:Y:S01]  /*1de0*/  MUFU.RCP R76, R76 ;  /* 0x0000004c004c7308 */ /* 0x000e620000001000 */
[----:B------:R-:W-:-:S07]  /*1df0*/  HADD2.F32 R78, -RZ, R32.H1_H1 ;  /* 0x30000020ff4e7230 */ /* 0x000fce0000004100 */
[----:B------:R-:W2:Y:S01]  /*1e00*/  MUFU.RCP R80, R80 ;  /* 0x0000005000507308 */ /* 0x000ea20000001000 */
[----:B-1----:R-:W-:Y:S02]  /*1e10*/  FADD.FTZ R32, -R76, 1 ;  /* 0x3f8000004c207421 */ /* 0x002fe40000010100 */
[----:B--2---:R-:W-:-:S04]  /*1e20*/  FADD.FTZ R46, -R80, 1 ;  /* 0x3f800000502e7421 */ /* 0x004fc80000010100 */
[----:B------:R-:W-:Y:S01]  /*1e30*/  FFMA.FTZ R52, R51, R46, 1 ;  /* 0x3f80000033347423 */ /* 0x000fe2000001002e */
[--C-:B0-----:R-:W-:Y:S02]  /*1e40*/  HADD2.F32 R70, -RZ, R34.reuse.H0_H0 ;  /* 0x20000022ff467230 */ /* 0x101fe40000004100 */
[--C-:B------:R-:W-:Y:S02]  /*1e50*/  HADD2.F32 R72, -RZ, R35.reuse.H0_H0 ;  /* 0x20000023ff487230 */ /* 0x100fe40000004100 */
[----:B------:R-:W-:Y:S01]  /*1e60*/  HADD2.F32 R77, -RZ, R35.H1_H1 ;  /* 0x30000023ff4d7230 */ /* 0x000fe20000004100 */
[----:B------:R-:W-:Y:S01]  /*1e70*/  FADD.FTZ R35, -R81, 1 ;  /* 0x3f80000051237421 */ /* 0x000fe20000010100 */
[----:B------:R-:W-:Y:S01]  /*1e80*/  HADD2.F32 R73, -RZ, R34.H1_H1 ;  /* 0x30000022ff497230 */ /* 0x000fe20000004100 */
[----:B------:R-:W-:Y:S02]  /*1e90*/  FFMA.FTZ R34, R49, R32, 1 ;  /* 0x3f80000031227423 */ /* 0x000fe40000010020 */
        /* <DEDUP_REMOVED lines=14> */
[----:B------:R-:W-:-:S02]  /*1f80*/  IMAD R46, R6, c[0x0][0x2e8], RZ ;  /* 0x0000ba00062e7a24 */ /* 0x000fc400078e02ff */
[C---:B------:R-:W-:Y:S01]  /*1f90*/  IMAD.WIDE.U32 R34, R5.reuse, c[0x0][0x2e8], RZ ;  /* 0x0000ba0005227a25 */ /* 0x040fe200078e00ff */
[----:B------:R-:W-:Y:S01]  /*1fa0*/  F2FP.PACK_AB R33, R52, R33 ;  /* 0x000000213421723e */ /* 0x000fe200000000ff */
[----:B------:R-:W-:Y:S02]  /*1fb0*/  BAR.SYNC.DEFER_BLOCKING 0x0 ;  /* 0x0000000000007b1d */ /* 0x000fe40000010000 */
[----:B------:R-:W-:-:S05]  /*1fc0*/  IMAD R91, R5, c[0x0][0x2ec], R46 ;  /* 0x0000bb00055b7a24 */ /* 0x000fca00078e022e */
[----:B------:R-:W-:-:S05]  /*1fd0*/  IADD3 R35, R35, R91, RZ ;  /* 0x0000005b23237210 */ /* 0x000fca0007ffe0ff */
[----:B------:R-:W-:Y:S01]  /*1fe0*/  IMAD.WIDE.U32 R34, R0, c[0x0][0x2f0], R34 ;  /* 0x0000bc0000227a25 */ /* 0x000fe200078e0022 */
[----:B------:R0:W-:Y:S01]  /*1ff0*/  STS.64 [R21.X8], R32 ;  /* 0x0000002015007388 */ /* 0x0001e20000008a00 */
[----:B------:R-:W-:-:S06]  /*2000*/  NOP ;  /* 0x0000000000007918 */ /* 0x000fcc0000000000 */
[----:B------:R-:W-:Y:S04]  /*2010*/  LDS.U16 R83, [R39] ;  /* 0x0000000027537984 */ /* 0x000fe80000000400 */
[----:B------:R-:W-:Y:S01]  /*2020*/  LDS.U16 R85, [R39+0x40] ;  /* 0x0000400027557984 */ /* 0x000fe20000000400 */
[----:B0-----:R-:W-:Y:S01]  /*2030*/  IMAD R33, R3, c[0x0][0x2f0], RZ ;  /* 0x0000bc0003217a24 */ /* 0x001fe200078e02ff */
[----:B------:R-:W-:Y:S02]  /*2040*/  IADD3 R32, P5, R37, c[0x0][0x338], RZ ;  /* 0x0000ce0025207a10 */ /* 0x000fe40007fbe0ff */
[----:B------:R-:W-:Y:S01]  /*2050*/  LDS.U16 R87, [R39+0x80] ;  /* 0x0000800027577984 */ /* 0x000fe20000000400 */
[----:B------:R-:W-:Y:S01]  /*2060*/  IMAD R46, R0, c[0x0][0x2f4], R33 ;  /* 0x0000bd00002e7a24 */ /* 0x000fe200078e0221 */
[----:B------:R-:W-:-:S02]  /*2070*/  IADD3 R33, P0, R40, R34, RZ ;  /* 0x0000002228217210 */ /* 0x000fc40007f1e0ff */
[----:B------:R-:W-:Y:S02]  /*2080*/  LDS.U16 R89, [R39+0xc0] ;  /* 0x0000c00027597984 */ /* 0x000fe40000000400 */
[----:B------:R-:W-:Y:S02]  /*2090*/  IADD3.X R34, R41, R46, R35, P0, !PT ;  /* 0x0000002e29227210 */ /* 0x000fe400007fe423 */
[----:B------:R-:W-:Y:S01]  /*20a0*/  @!P1 STS [0x100], R93 ;  /* 0x0001005dff009388 */ /* 0x000fe20000000800 */
[----:B------:R-:W-:-:S03]  /*20b0*/  IADD3.X R35, R38, c[0x0][0x33c], RZ, P5, !PT ;  /* 0x0000cf0026237a10 */ /* 0x000fc60002ffe4ff */
        /* <DEDUP_REMOVED lines=20> */
.L_x_8106:
[----:B------:R-:W-:Y:S05]  /*2200*/  BSYNC B0 ;  /* 0x0000000000007941 */ /* 0x000fea0003800000 */
.L_x_8105:
[----:B------:R1:W-:Y:S01]  /*2210*/  @!P3 STG.E.U16 [R32.64+-0x80], R87 ;  /* 0xffff80572000b986 */ /* 0x0003e2000c101504 */
[----:B------:R-:W-:Y:S02]  /*2220*/  FMUL.FTZ R48, R48, R71 ;  /* 0x0000004730307220 */ /* 0x000fe40000410000 */
[----:B------:R-:W-:Y:S01]  /*2230*/  FMUL.FTZ R76, R49, R76 ;  /* 0x0000004c314c7220 */ /* 0x000fe20000410000 */
[----:B------:R1:W-:Y:S01]  /*2240*/  @!P2 STG.E.U16 [R32.64+-0xc0], R85 ;  /* 0xffff40552000a986 */ /* 0x0003e2000c101504 */
[----:B------:R-:W-:Y:S02]  /*2250*/  FMUL.FTZ R50, R50, R81 ;  /* 0x0000005132327220 */ /* 0x000fe40000410000 */
[----:B------:R-:W-:Y:S01]  /*2260*/  FMUL.FTZ R80, R51, R80 ;  /* 0x0000005033507220 */ /* 0x000fe20000410000 */
[----:B------:R1:W-:Y:S01]  /*2270*/  @!P0 STG.E.U16 [R32.64+-0x40], R89 ;  /* 0xffffc05920008986 */ /* 0x0003e2000c101504 */
[----:B------:R-:W-:Y:S01]  /*2280*/  ISETP.NE.U32.AND P0, PT, RZ, c[0x0][0x270], PT ;  /* 0x00009c00ff007a0c */ /* 0x000fe20003f05070 */
[----:B0-----:R-:W-:-:S02]  /*2290*/  FMUL.FTZ R46, R79, R48 ;  /* 0x000000304f2e7220 */ /* 0x001fc40000410000 */
[----:B------:R-:W-:Y:S01]  /*22a0*/  FMUL.FTZ R47, R78, R76 ;  /* 0x0000004c4e2f7220 */ /* 0x000fe20000410000 */
[----:B------:R-:W-:Y:S01]  /*22b0*/  ISETP.NE.AND.EX P0, PT, RZ, c[0x0][0x274], PT, P0 ;  /* 0x00009d00ff007a0c */ /* 0x000fe20003f05300 */
[----:B------:R-:W-:Y:S02]  /*22c0*/  FMUL.FTZ R49, R75, R50 ;  /* 0x000000324b317220 */ /* 0x000fe40000410000 */
[----:B------:R-:W-:-:S10]  /*22d0*/  FMUL.FTZ R51, R74, R80 ;  /* 0x000000504a337220 */ /* 0x000fd40000410000 */
        /* <DEDUP_REMOVED lines=10> */
[----:B------:R-:W-:-:S03]  /*2380*/  F2FP.PACK_AB R71, R77, R50 ;  /* 0x000000324d47723e */ /* 0x000fc600000000ff */
[----:B------:R-:W-:-:S05]  /*2390*/  IMAD R81, R5, c[0x0][0x214], R34 ;  /* 0x0000850005517a24 */ /* 0x000fca00078e0222 */
[----:B------:R-:W-:Y:S01]  /*23a0*/  IADD3 R33, R33, R81, RZ ;  /* 0x0000005121217210 */ /* 0x000fe20007ffe0ff */
        /* <DEDUP_REMOVED lines=9> */
[----:B------:R-:W-:Y:S02]  /*2440*/  IADD3 R71, P5, R37, c[0x0][0x270], RZ ;  /* 0x00009c0025477a10 */ /* 0x000fe40007fbe0ff */
[----:B------:R-:W-:Y:S02]  /*2450*/  LDS.U16 R79, [R39+0xc0] ;  /* 0x0000c000274f7984 */ /* 0x000fe40000000400 */
[----:B------:R-:W-:-:S02]  /*2460*/  IADD3.X R33, R41, R48, R33, P0, !PT ;  /* 0x0000003029217210 */ /* 0x000fc400007fe421 */
[----:B------:R-:W-:Y:S04]  /*2470*/  @!P1 STS [0x100], R93 ;  /* 0x0001005dff009388 */ /* 0x000fe80000000800 */
[----:B------:R-:W-:Y:S06]  /*2480*/  BAR.SYNC.DEFER_BLOCKING 0x0 ;  /* 0x0000000000007b1d */ /* 0x000fec0000010000 */
[----:B------:R-:W0:Y:S02]  /*2490*/  LDS R35, [0x100] ;  /* 0x00010000ff237984 */ /* 0x000e240000000800 */
[----:B0-----:R-:W-:-:S02]  /*24a0*/  ISETP.GE.AND P4, PT, R58, R35, PT ;  /* 0x000000233a00720c */ /* 0x001fc40003f86270 */
[-C--:B------:R-:W-:Y:S02]  /*24b0*/  ISETP.GE.AND P0, PT, R28, R35.reuse, PT ;  /* 0x000000231c00720c */ /* 0x080fe40003f06270 */
[-C--:B------:R-:W-:Y:S02]  /*24c0*/  ISETP.GE.AND P2, PT, R29, R35.reuse, PT ;  /* 0x000000231d00720c */ /* 0x080fe40003f46270 */
[----:B------:R-:W-:Y:S02]  /*24d0*/  ISETP.GE.AND P3, PT, R30, R35, PT ;  /* 0x000000231e00720c */ /* 0x000fe40003f66270 */
[----:B------:R-:W-:Y:S02]  /*24e0*/  IADD3.X R35, R38, c[0x0][0x274], RZ, P5, !PT ;  /* 0x00009d0026237a10 */ /* 0x000fe40002ffe4ff */
        /* <DEDUP_REMOVED lines=14> */
.L_x_8109:
[----:B------:R-:W-:Y:S05]  /*25d0*/  BSYNC B0 ;  /* 0x0000000000007941 */ /* 0x000fea0003800000 */
.L_x_8108:
[----:B------:R1:W-:Y:S04]  /*25e0*/  @!P0 STG.E.U16 [R32.64+-0xc0], R75 ;  /* 0xffff404b20008986 */ /* 0x0003e8000c101504 */
[----:B------:R1:W-:Y:S04]  /*25f0*/  @!P2 STG.E.U16 [R32.64+-0x80], R77 ;  /* 0xffff804d2000a986 */ /* 0x0003e8000c101504 */
[----:B------:R1:W-:Y:S02]  /*2600*/  @!P3 STG.E.U16 [R32.64+-0x40], R79 ;  /* 0xffffc04f2000b986 */ /* 0x0003e4000c101504 */
.L_x_8107:
        /* <DEDUP_REMOVED lines=8> */
[----:B------:R-:W-:Y:S01]  /*2690*/  HFMA2.MMA R87, -RZ, RZ, 0, 0 ;  /* 0x00000000ff577435 */ /* 0x000fe200000001ff */
        /* <DEDUP_REMOVED lines=19> */
[C---:B------:R-:W-:Y:S01]  /*27d0*/  IADD3 R76, P4, R77.reuse, R26, RZ ;  /* 0x0000001a4d4c7210 */ /* 0x040fe20007f9e0ff */
[----:B------:R-:W-:Y:S01]  /*27e0*/  CS2R R84, SRZ ;  /* 0x0000000000547805 */ /* 0x000fe2000001ff00 */
[----:B------:R-:W-:Y:S01]  /*27f0*/  IADD3 R72, P3, R77, R24, RZ ;  /* 0x000000184d487210 */ /* 0x000fe20007f7e0ff */
[----:B------:R-:W-:Y:S01]  /*2800*/  IMAD R34, R8, c[0x0][0x2c0], RZ ;  /* 0x0000b00008227a24 */ /* 0x000fe200078e02ff */
[----:B------:R-:W-:Y:S01]  /*2810*/  MOV R91, RZ ;  /* 0x000000ff005b7202 */ /* 0x000fe20000000f00 */
[----:B------:R-:W-:Y:S01]  /*2820*/  IMAD.IADD R33, R33, 0x1, R35 ;  /* 0x0000000121217824 */ /* 0x000fe200078e0223 */
[----:B------:R-:W-:Y:S01]  /*2830*/  MOV R82, RZ ;  /* 0x000000ff00527202 */ /* 0x000fe20000000f00 */
[C---:B------:R-:W-:Y:S01]  /*2840*/  IMAD R35, R7.reuse, c[0x0][0x2c4], R34 ;  /* 0x0000b10007237a24 */ /* 0x040fe200078e0222 */
[----:B------:R-:W-:Y:S01]  /*2850*/  MOV R87, RZ ;  /* 0x000000ff00577202 */ /* 0x000fe20000000f00 */
[----:B------:R-:W-:-:S05]  /*2860*/  IMAD.WIDE.U32 R32, R7, c[0x0][0x2c0], R32 ;  /* 0x0000b00007207a25 */ /* 0x000fca00078e0020 */
[----:B------:R-:W-:Y:S02]  /*2870*/  IADD3 R35, R33, R35, RZ ;  /* 0x0000002321237210 */ /* 0x000fe40007ffe0ff */
[----:B------:R-:W-:Y:S02]  /*2880*/  LEA R74, P2, R32, c[0x0][0x320], 0x2 ;  /* 0x0000c800204a7a11 */ /* 0x000fe400078410ff */
[----:B0-----:R-:W-:Y:S02]  /*2890*/  IADD3 R70, P0, R56, R32, RZ ;  /* 0x0000002038467210 */ /* 0x001fe40007f1e0ff */
[----:B------:R-:W-:Y:S02]  /*28a0*/  LEA.HI.X R33, R32, c[0x0][0x324], R35, 0x2, P2 ;  /* 0x0000c90020217a11 */ /* 0x000fe400010f1423 */
[----:B------:R-:W-:Y:S02]  /*28b0*/  IADD3.X R71, R57, R35, RZ, P0, !PT ;  /* 0x0000002339477210 */ /* 0x000fe400007fe4ff */
[----:B------:R-:W-:-:S02]  /*28c0*/  SHF.L.U64.HI R32, R40, 0x2, R41 ;  /* 0x0000000228207819 */ /* 0x000fc40000010229 */
[----:B------:R-:W-:Y:S02]  /*28d0*/  IADD3 R74, P0, P2, R74, -0x180, R77 ;  /* 0xfffffe804a4a7810 */ /* 0x000fe40007a1e04d */
[C---:B------:R-:W-:Y:S01]  /*28e0*/  IADD3.X R73, R32.reuse, R31, RZ, P3, !PT ;  /* 0x0000001f20497210 */ /* 0x040fe20001ffe4ff */
[----:B------:R-:W-:Y:S01]  /*28f0*/  IMAD.X R77, R32, 0x1, R36, P4 ;  /* 0x00000001204d7824 */ /* 0x000fe200020e0624 */
[----:B------:R-:W-:Y:S02]  /*2900*/  IADD3.X R75, R33, -0x1, R32, P0, P2 ;  /* 0xffffffff214b7810 */ /* 0x000fe400007e4420 */
.L_x_8123:
[----:B------:R-:W-:Y:S02]  /*2910*/  SHF.R.S32.HI R90, RZ, 0x1f, R89 ;  /* 0x0000001fff5a7819 */ /* 0x000fe40000011459 */
[----:B------:R-:W-:Y:S02]  /*2920*/  MOV R32, R62 ;  /* 0x0000003e00207202 */ /* 0x000fe40000000f00 */
[----:B------:R-:W-:Y:S01]  /*2930*/  MOV R33, R25 ;  /* 0x0000001900217202 */ /* 0x000fe20000000f00 */
[----:B------:R-:W-:Y:S01]  /*2940*/  IMAD R34, R90, c[0x0][0x188], RZ ;  /* 0x000062005a227a24 */ /* 0x000fe200078e02ff */
[----:B------:R-:W-:Y:S01]  /*2950*/  IADD3 R93, -R56, c[0x0][0x168], RZ ;  /* 0x00005a00385d7a10 */ /* 0x000fe20007ffe1ff */
[----:B------:R-:W-:-:S02]  /*2960*/  IMAD R78, R90, c[0x0][0x1c0], RZ ;  /* 0x000070005a4e7a24 */ /* 0x000fc400078e02ff */
[----:B------:R-:W-:-:S04]  /*2970*/  IMAD.WIDE.U32 R32, R89, c[0x0][0x188], R32 ;  /* 0x0000620059207a25 */ /* 0x000fc800078e0020 */
[----:B------:R-:W-:Y:S01]  /*2980*/  IMAD R35, R89, c[0x0][0x18c], R34 ;  /* 0x0000630059237a24 */ /* 0x000fe200078e0222 */
[----:B------:R-:W-:-:S04]  /*2990*/  LEA R34, P0, R32, c[0x0][0x220], 0x2 ;  /* 0x0000880020227a11 */ /* 0x000fc800078010ff */
        /* <DEDUP_REMOVED lines=38> */
[----:B------:R-:W-:Y:S01]  /*2c00*/  IMAD.SHL.U32 R104, R95, 0x4, RZ ;  /* 0x000000045f687824 */ /* 0x000fe200078e00ff */
[----:B------:R-:W-:Y:S01]  /*2c10*/  ISETP.NE.AND P3, PT, R12, 0x1f, PT ;  /* 0x0000001f0c00780c */ /* 0x000fe20003f65270 */
[----:B------:R-:W-:-:S07]  /*2c20*/  HFMA2.MMA R99, -RZ, RZ, 0, 0 ;  /* 0x00000000ff637435 */ /* 0x000fce00000001ff */
[----:B------:R-:W-:Y:S01]  /*2c30*/  @P0 IADD3 R32, R20, -0x2, RZ ;  /* 0xfffffffe14200810 */ /* 0x000fe20007ffe0ff */
[----:B------:R-:W-:-:S04]  /*2c40*/  HADD2.F32 R97, -RZ, R54.H0_H0 ;  /* 0x20000036ff617230 */ /* 0x000fc80000004100 */
        /* <DEDUP_REMOVED lines=17> */
[C---:B------:R-:W-:Y:S02]  /*2d60*/  FMUL.FTZ R78, R79.reuse, R43 ;  /* 0x0000002b4f4e7220 */ /* 0x040fe40000410000 */
        /* <DEDUP_REMOVED lines=36> */
.L_x_8112:
[----:B---3--:R-:W-:Y:S05]  /*2fb0*/  BSYNC B0 ;  /* 0x0000000000007941 */ /* 0x008fea0003800000 */
.L_x_8111:
        /* <DEDUP_REMOVED lines=48> */
[----:B------:R-:W-:Y:S01]  /*32c0*/  MOV R78, 0x3f800000 ;  /* 0x3f800000004e7802 */ /* 0x000fe20000000f00 */
        /* <DEDUP_REMOVED lines=51> */
[-C--:B------:R-:W-:Y:S02]  /*3600*/  FFMA.FTZ R94, R97, -R42.reuse, R107 ;  /* 0x8000002a615e7223 */ /* 0x080fe4000001006b */
        /* <DEDUP_REMOVED lines=9> */
[-C--:B------:R-:W-:Y:S01]  /*36a0*/  FFMA.FTZ R109, R88, -R43.reuse, R109 ;  /* 0x8000002b586d7223 */ /* 0x080fe2000001006d */
[----:B------:R1:W-:Y:S01]  /*36b0*/  STS.128 [R12.X16+0x110], R32 ;  /* 0x000110200c007388 */ /* 0x0003e2000000cc00 */
[----:B------:R-:W-:-:S02]  /*36c0*/  FMUL.FTZ R100, R103, R43 ;  /* 0x0000002b67647220 */ /* 0x000fc40000410000 */
[----:B------:R-:W-:Y:S02]  /*36d0*/  FFMA.FTZ R106, R107, R94, RZ ;  /* 0x0000005e6b6a7223 */ /* 0x000fe400000100ff */
[-C--:B------:R-:W-:Y:S02]  /*36e0*/  FFMA.FTZ R111, R95, -R44.reuse, R111 ;  /* 0x8000002c5f6f7223 */ /* 0x080fe4000001006f */
[-C--:B------:R-:W-:Y:S02]  /*36f0*/  FMUL.FTZ R102, R99, R45.reuse ;  /* 0x0000002d63667220 */ /* 0x080fe40000410000 */
[----:B------:R-:W-:Y:S02]  /*3700*/  FFMA.FTZ R104, R92, -R45, R104 ;  /* 0x8000002d5c687223 */ /* 0x000fe40000010068 */
        /* <DEDUP_REMOVED lines=15> */
.L_x_8114:
[----:B-1----:R-:W-:Y:S05]  /*3800*/  BSYNC B0 ;  /* 0x0000000000007941 */ /* 0x002fea0003800000 */
.L_x_8113:
        /* <DEDUP_REMOVED lines=8> */
.L_x_8116:
[----:B------:R-:W-:Y:S05]  /*3890*/  BSYNC B0 ;  /* 0x0000000000007941 */ /* 0x000fea0003800000 */
.L_x_8115:
[----:B------:R2:W3:Y:S01]  /*38a0*/  LDS R115, [R12.X4+0x210] ;  /* 0x000210000c737984 */ /* 0x0004e20000004800 */
[----:B------:R-:W-:Y:S01]  /*38b0*/  BSSY B0, `(.L_x_8117) ;  /* 0x0000006000007945 */ /* 0x000fe20003800000 */
[----:B-1----:R-:W-:Y:S01]  /*38c0*/  IMAD.WIDE.U32 R32, R113, c[0x0][0x2d0], R76 ;  /* 0x0000b40071207a25 */ /* 0x002fe200078e004c */
[----:B------:R-:W-:Y:S05]  /*38d0*/  @!P3 BRA `(.L_x_8118) ;  /* 0x000000300000b947 */ /* 0x000fea0003800000 */
[----:B------:R-:W-:-:S04]  /*38e0*/  IMAD.WIDE.U32 R34, R113, c[0x0][0x2d0], R72 ;  /* 0x0000b40071227a25 */ /* 0x000fc800078e0048 */
[----:B------:R-:W-:-:S05]  /*38f0*/  IMAD.IADD R35, R117, 0x1, R35 ;  /* 0x0000000175237824 */ /* 0x000fca00078e0223 */
[----:B---3--:R1:W-:Y:S02]  /*3900*/  RED.E.ADD.F32.FTZ.RN.STRONG.GPU [R34.64], R115 ;  /* 0x000000732200798e */ /* 0x0083e4000c10e784 */
.L_x_8118:
[----:B------:R-:W-:Y:S05]  /*3910*/  BSYNC B0 ;  /* 0x0000000000007941 */ /* 0x000fea0003800000 */
.L_x_8117:
[----:B-1----:R1:W4:Y:S01]  /*3920*/  LDS R35, [R12.X4+0x290] ;  /* 0x000290000c237984 */ /* 0x0023220000004800 */
[----:B------:R-:W-:Y:S01]  /*3930*/  BSSY B0, `(.L_x_8119) ;  /* 0x0000004000007945 */ /* 0x000fe20003800000 */
[----:B------:R-:W-:Y:S05]  /*3940*/  @!P4 BRA `(.L_x_8120) ;  /* 0x000000200000c947 */ /* 0x000fea0003800000 */
[----:B------:R-:W-:-:S05]  /*3950*/  IADD3 R33, R117, R33, RZ ;  /* 0x0000002175217210 */ /* 0x000fca0007ffe0ff */
[----:B----4-:R4:W-:Y:S02]  /*3960*/  RED.E.ADD.F32.FTZ.RN.STRONG.GPU [R32.64], R35 ;  /* 0x000000232000798e */ /* 0x0109e4000c10e784 */
.L_x_8120:
[----:B------:R-:W-:Y:S05]  /*3970*/  BSYNC B0 ;  /* 0x0000000000007941 */ /* 0x000fea0003800000 */
.L_x_8119:
        /* <DEDUP_REMOVED lines=60> */
.L_x_8122:
[----:B----4-:R-:W-:Y:S05]  /*3d40*/  BSYNC B0 ;  /* 0x0000000000007941 */ /* 0x010fea0003800000 */
.L_x_8121:
[----:B------:R-:W-:Y:S02]  /*3d50*/  IADD3 R89, R89, 0x1, RZ ;  /* 0x0000000159597810 */ /* 0x000fe40007ffe0ff */
[----:B------:R-:W-:Y:S02]  /*3d60*/  IADD3 R84, P2, R84, 0x1, RZ ;  /* 0x0000000154547810 */ /* 0x000fe40007f5e0ff */
[----:B------:R-:W-:-:S03]  /*3d70*/  ISETP.GE.AND P0, PT, R89, c[0x0][0x16c], PT ;  /* 0x00005b0059007a0c */ /* 0x000fc60003f06270 */
[----:B------:R-:W-:-:S10]  /*3d80*/  IMAD.X R91, RZ, RZ, R91, P2 ;  /* 0x000000ffff5b7224 */ /* 0x000fd400010e065b */
[----:B------:R-:W-:Y:S01]  /*3d90*/  @P0 CALL.REL.NOINC `(.L_x_8110) ;  /* 0x0000001000000944 */ /* 0x000fe20003c00000 */
[----:B------:R-:W-:Y:S05]  /*3da0*/  BRA `(.L_x_8123) ;  /* 0xffffeb6000007947 */ /* 0x000fea000383ffff */
.L_x_8110:
[----:B------:R-:W-:Y:S01]  /*3db0*/  BAR.SYNC.DEFER_BLOCKING 0x0 ;  /* 0x0000000000007b1d */ /* 0x000fe20000010000 */
[-C--:B------:R-:W-:Y:S02]  /*3dc0*/  ISETP.GE.AND P4, PT, R58, R93.reuse, PT ;  /* 0x0000005d3a00720c */ /* 0x080fe40003f86270 */
[-C--:B------:R-:W-:Y:S02]  /*3dd0*/  ISETP.GE.AND P3, PT, R28, R93.reuse, PT ;  /* 0x0000005d1c00720c */ /* 0x080fe40003f66270 */
[-C--:B------:R-:W-:Y:S02]  /*3de0*/  ISETP.GE.AND P2, PT, R29, R93.reuse, PT ;  /* 0x0000005d1d00720c */ /* 0x080fe40003f46270 */
[----:B------:R-:W-:Y:S02]  /*3df0*/  ISETP.GE.AND P0, PT, R30, R93, PT ;  /* 0x0000005d1e00720c */ /* 0x000fe40003f06270 */
[----:B------:R-:W-:-:S05]  /*3e00*/  PRMT R46, RZ, 0x7610, R46 ;  /* 0x00007610ff2e7816 */ /* 0x000fca000000002e */
[----:B------:R-:W-:-:S04]  /*3e10*/  @!P4 IADD3 R32, P5, R14, R37, RZ ;  /* 0x000000250e20c210 */ /* 0x000fc80007fbe0ff */
[----:B------:R-:W-:Y:S02]  /*3e20*/  @!P4 IADD3.X R33, R15, R38, RZ, P5, !PT ;  /* 0x000000260f21c210 */ /* 0x000fe40002ffe4ff */
[CC--:B------:R-:W-:Y:S02]  /*3e30*/  @!P2 IADD3 R42, P5, R14.reuse, R37.reuse, RZ ;  /* 0x000000250e2aa210 */ /* 0x0c0fe40007fbe0ff */
[CC--:B------:R-:W-:Y:S01]  /*3e40*/  @!P0 IADD3 R44, P6, R14.reuse, R37.reuse, RZ ;  /* 0x000000250e2c8210 */ /* 0x0c0fe20007fde0ff */
[----:B------:R-:W4:Y:S01]  /*3e50*/  @!P4 LDG.E.U16 R46, [R32.64] ;  /* 0x00000004202ec981 */ /* 0x000f22000c1e1500 */
[----:B------:R-:W-:Y:S02]  /*3e60*/  @!P3 IADD3 R34, P4, R14, R37, RZ ;  /* 0x000000250e22b210 */ /* 0x000fe40007f9e0ff */
[----:B------:R-:W-:Y:S02]  /*3e70*/  PRMT R54, RZ, 0x7610, R54 ;  /* 0x00007610ff367816 */ /* 0x000fe40000000036 */
[----:B------:R-:W-:-:S02]  /*3e80*/  PRMT R56, RZ, 0x7610, R56 ;  /* 0x00007610ff387816 */ /* 0x000fc40000000038 */
[----:B0-----:R-:W-:Y:S02]  /*3e90*/  PRMT R70, RZ, 0x7610, R70 ;  /* 0x00007610ff467816 */ /* 0x001fe40000000046 */
[CC--:B------:R-:W-:Y:S02]  /*3ea0*/  @!P3 IADD3.X R35, R15.reuse, R38.reuse, RZ, P4, !PT ;  /* 0x000000260f23b210 */ /* 0x0c0fe400027fe4ff */
[CC--:B------:R-:W-:Y:S02]  /*3eb0*/  @!P2 IADD3.X R43, R15.reuse, R38.reuse, RZ, P5, !PT ;  /* 0x000000260f2ba210 */ /* 0x0c0fe40002ffe4ff */
[----:B------:R-:W-:Y:S01]  /*3ec0*/  @!P0 IADD3.X R45, R15, R38, RZ, P6, !PT ;  /* 0x000000260f2d8210 */ /* 0x000fe200037fe4ff */
[----:B------:R-:W5:Y:S04]  /*3ed0*/  @!P3 LDG.E.U16 R54, [R34.64+0x40] ;  /* 0x000040042236b981 */ /* 0x000f68000c1e1500 */
[----:B--2---:R-:W2:Y:S04]  /*3ee0*/  @!P2 LDG.E.U16 R56, [R42.64+0x80] ;  /* 0x000080042a38a981 */ /* 0x004ea8000c1e1500 */
[----:B---3--:R0:W3:Y:S01]  /*3ef0*/  @!P0 LDG.E.U16 R70, [R44.64+0xc0] ;  /* 0x0000c0042c468981 */ /* 0x0080e2000c1e1500 */
[----:B------:R-:W-:Y:S01]  /*3f00*/  F2FP.PACK_AB R55, R83, R50 ;  /* 0x000000325337723e */ /* 0x000fe200000000ff */
[----:B------:R-:W-:Y:S01]  /*3f10*/  IMAD R71, R3, c[0x0][0x2e0], RZ ;  /* 0x0000b80003477a24 */ /* 0x000fe200078e02ff */
[----:B------:R-:W-:Y:S03]  /*3f20*/  BSSY B0, `(.L_x_8124) ;  /* 0x000004e000007945 */ /* 0x000fe60003800000 */
[----:B------:R-:W-:-:S02]  /*3f30*/  IMAD R71, R0, c[0x0][0x2e4], R71 ;  /* 0x0000b90000477a24 */ /* 0x000fc400078e0247 */
[----:B0-----:R-:W-:-:S04]  /*3f40*/  IMAD R44, R6, c[0x0][0x2d8], RZ ;  /* 0x0000b600062c7a24 */ /* 0x001fc800078e02ff */
[----:B------:R-:W-:Y:S01]  /*3f50*/  IMAD R57, R5, c[0x0][0x2dc], R44 ;  /* 0x0000b70005397a24 */ /* 0x000fe200078e022c */
[----:B----4-:R-:W-:Y:S04]  /*3f60*/  STS.U16 [R39], R46 ;  /* 0x0000002e27007388 */ /* 0x010fe80000000400 */
[----:B-----5:R0:W-:Y:S04]  /*3f70*/  STS.U16 [R39+0x40], R54 ;  /* 0x0000403627007388 */ /* 0x0201e80000000400 */
[----:B--2---:R-:W-:Y:S04]  /*3f80*/  STS.U16 [R39+0x80], R56 ;  /* 0x0000803827007388 */ /* 0x004fe80000000400 */
[----:B---3--:R-:W-:Y:S01]  /*3f90*/  STS.U16 [R39+0xc0], R70 ;  /* 0x0000c04627007388 */ /* 0x008fe20000000400 */
[----:B------:R-:W-:-:S06]  /*3fa0*/  NOP ;  /* 0x0000000000007918 */ /* 0x000fcc0000000000 */
[----:B------:R-:W2:Y:S01]  /*3fb0*/  LDS.64 R72, [R21.X8] ;  /* 0x0000000015487984 */ /* 0x000ea20000008a00 */
[----:B0-----:R-:W-:-:S03]  /*3fc0*/  F2FP.PACK_AB R54, R81, R48 ;  /* 0x000000305136723e */ /* 0x001fc600000000ff */
        /* <DEDUP_REMOVED lines=10> */
[----:B------:R-:W-:Y:S01]  /*4070*/  LDS.U16 R51, [R39+0xc0] ;  /* 0x0000c00027337984 */ /* 0x000fe20000000400 */
[----:B------:R-:W-:-:S02]  /*4080*/  FADD.FTZ R43, R35, R4 ;  /* 0x00000004232b7221 */ /* 0x000fc40000010000 */
[----:B------:R-:W-:Y:S01]  /*4090*/  FSETP.GTU.FTZ.AND P2, PT, R32, 20, PT ;  /* 0x41a000002000780b */ /* 0x000fe20003f5c000 */
[----:B------:R-:W-:Y:S01]  /*40a0*/  @!P1 STS [0x100], R93 ;  /* 0x0001005dff009388 */ /* 0x000fe20000000800 */
[--C-:B------:R-:W-:Y:S01]  /*40b0*/  FADD.FTZ R34, R33, R4.reuse ;  /* 0x0000000421227221 */ /* 0x100fe20000010000 */
[----:B------:R-:W-:Y:S02]  /*40c0*/  HADD2.F32 R33, -RZ, R73.H0_H0 ;  /* 0x20000049ff217230 */ /* 0x000fe40000004100 */
[----:B------:R-:W-:Y:S01]  /*40d0*/  BAR.SYNC.DEFER_BLOCKING 0x0 ;  /* 0x0000000000007b1d */ /* 0x000fe20000010000 */
[----:B------:R-:W-:Y:S02]  /*40e0*/  FSETP.GTU.FTZ.AND P0, PT, R43, 20, PT ;  /* 0x41a000002b00780b */ /* 0x000fe40003f1c000 */
[----:B------:R-:W-:Y:S01]  /*40f0*/  FSETP.GTU.FTZ.AND P3, PT, R34, 20, PT ;  /* 0x41a000002200780b */ /* 0x000fe20003f7c000 */
[----:B------:R-:W-:-:S04]  /*4100*/  FADD.FTZ R42, R33, R4 ;  /* 0x00000004212a7221 */ /* 0x000fc80000010000 */
[----:B------:R-:W-:Y:S01]  /*4110*/  @!P2 FMUL.FTZ R32, R32, -1.4426950216293334961 ;  /* 0xbfb8aa3b2020a820 */ /* 0x000fe20000410000 */
[----:B------:R-:W-:-:S05]  /*4120*/  FSETP.GTU.FTZ.AND P4, PT, R42, 20, PT ;  /* 0x41a000002a00780b */ /* 0x000fca0003f9c000 */
[----:B------:R-:W0:Y:S01]  /*4130*/  @!P2 MUFU.EX2 R32, R32 ;  /* 0x000000200020a308 */ /* 0x000e220000000800 */
[----:B------:R-:W-:Y:S02]  /*4140*/  @!P0 FMUL.FTZ R43, R43, -1.4426950216293334961 ;  /* 0xbfb8aa3b2b2b8820 */ /* 0x000fe40000410000 */
[----:B------:R-:W-:-:S05]  /*4150*/  @!P3 FMUL.FTZ R33, R34, -1.4426950216293334961 ;  /* 0xbfb8aa3b2221b820 */ /* 0x000fca0000410000 */
[----:B------:R2:W3:Y:S01]  /*4160*/  @!P3 MUFU.EX2 R35, R33 ;  /* 0x000000210023b308 */ /* 0x0004e20000000800 */
[----:B------:R-:W-:Y:S01]  /*4170*/  @!P4 FMUL.FTZ R42, R42, -1.4426950216293334961 ;  /* 0xbfb8aa3b2a2ac820 */ /* 0x000fe20000410000 */
[----:B------:R-:W4:Y:S06]  /*4180*/  LDS R55, [0x100] ;  /* 0x00010000ff377984 */ /* 0x000f2c0000000800 */
[----:B------:R-:W5:Y:S01]  /*4190*/  @!P4 MUFU.EX2 R42, R42 ;  /* 0x0000002a002ac308 */ /* 0x000f620000000800 */
[----:B0-----:R-:W-:Y:S02]  /*41a0*/  @!P2 FADD.FTZ R34, R32, 1 ;  /* 0x3f8000002022a421 */ /* 0x001fe40000010000 */
[----:B--2---:R-:W-:-:S04]  /*41b0*/  IMAD.WIDE.U32 R32, R5, c[0x0][0x2d8], RZ ;  /* 0x0000b60005207a25 */ /* 0x004fc800078e00ff */
[----:B------:R-:W-:Y:S01]  /*41c0*/  IMAD.IADD R33, R33, 0x1, R57 ;  /* 0x0000000121217824 */ /* 0x000fe200078e0239 */
[----:B------:R-:W0:Y:S01]  /*41d0*/  @!P0 MUFU.EX2 R43, R43 ;  /* 0x0000002b002b8308 */ /* 0x000e220000000800 */
[----:B---3--:R-:W-:Y:S02]  /*41e0*/  @!P3 FADD.FTZ R35, R35, 1 ;  /* 0x3f8000002323b421 */ /* 0x008fe40000010000 */
[----:B------:R-:W-:-:S05]  /*41f0*/  IMAD.WIDE.U32 R32, R0, c[0x0][0x2e0], R32 ;  /* 0x0000b80000207a25 */ /* 0x000fca00078e0020 */
[----:B------:R-:W2:Y:S01]  /*4200*/  @!P3 MUFU.RCP R35, R35 ;  /* 0x000000230023b308 */ /* 0x000ea20000001000 */
[----:B-----5:R-:W-:Y:S01]  /*4210*/  @!P4 FADD.FTZ R42, R42, 1 ;  /* 0x3f8000002a2ac421 */ /* 0x020fe20000010000 */
[----:B------:R-:W-:-:S04]  /*4220*/  IADD3 R44, P5, R40, R32, RZ ;  /* 0x00000020282c7210 */ /* 0x000fc80007fbe0ff */
[----:B------:R-:W-:Y:S02]  /*4230*/  IADD3.X R33, R41, R71, R33, P5, !PT ;  /* 0x0000004729217210 */ /* 0x000fe40002ffe421 */
[----:B------:R-:W3:Y:S01]  /*4240*/  @!P2 MUFU.RCP R34, R34 ;  /* 0x000000220022a308 */ /* 0x000ee20000001000 */
[----:B0-----:R-:W-:-:S07]  /*4250*/  @!P0 FADD.FTZ R43, R43, 1 ;  /* 0x3f8000002b2b8421 */ /* 0x001fce0000010000 */
[----:B------:R-:W0:Y:S01]  /*4260*/  @!P4 MUFU.RCP R42, R42 ;  /* 0x0000002a002ac308 */ /* 0x000e220000001000 */
[----:B--2---:R-:W-:Y:S01]  /*4270*/  @!P3 FMUL.FTZ R82, R82, R35 ;  /* 0x000000235252b220 */ /* 0x004fe20000410000 */
[-C--:B----4-:R-:W-:Y:S02]  /*4280*/  ISETP.GE.AND P5, PT, R58, R55.reuse, PT ;  /* 0x000000373a00720c */ /* 0x090fe40003fa6270 */
[----:B------:R-:W-:Y:S02]  /*4290*/  IADD3 R35, P6, R37, c[0x0][0x330], RZ ;  /* 0x0000cc0025237a10 */ /* 0x000fe40007fde0ff */
[----:B------:R-:W-:Y:S02]  /*42a0*/  ISETP.GE.AND P3, PT, R29, R55, PT ;  /* 0x000000371d00720c */ /* 0x000fe40003f66270 */
[----:B------:R-:W2:Y:S01]  /*42b0*/  @!P0 MUFU.RCP R43, R43 ;  /* 0x0000002b002b8308 */ /* 0x000ea20000001000 */
[----:B---3--:R-:W-:Y:S01]  /*42c0*/  @!P2 FMUL.FTZ R87, R87, R34 ;  /* 0x000000225757a220 */ /* 0x008fe20000410000 */
[----:B------:R-:W-:-:S02]  /*42d0*/  IADD3.X R34, R38, c[0x0][0x334], RZ, P6, !PT ;  /* 0x0000cd0026227a10 */ /* 0x000fc400037fe4ff */
[----:B------:R-:W-:Y:S02]  /*42e0*/  LEA R32, P6, R44, R35, 0x1 ;  /* 0x000000232c207211 */ /* 0x000fe400078c08ff */
[-C--:B------:R-:W-:Y:S01]  /*42f0*/  ISETP.GE.AND P2, PT, R30, R55.reuse, PT ;  /* 0x000000371e00720c */ /* 0x080fe20003f46270 */
[----:B0-----:R-:W-:Y:S01]  /*4300*/  @!P4 FMUL.FTZ R85, R85, R42 ;  /* 0x0000002a5555c220 */ /* 0x001fe20000410000 */
[----:B------:R-:W-:Y:S02]  /*4310*/  ISETP.GE.AND P4, PT, R28, R55, PT ;  /* 0x000000371c00720c */ /* 0x000fe40003f86270 */
[----:B------:R-:W-:Y:S01]  /*4320*/  LEA.HI.X R33, R44, R34, R33, 0x1, P6 ;  /* 0x000000222c217211 */ /* 0x000fe200030f0c21 */
[----:B--2---:R-:W-:Y:S01]  /*4330*/  @!P0 FMUL.FTZ R80, R80, R43 ;  /* 0x0000002b50508220 */ /* 0x004fe20000410000 */
        /* <DEDUP_REMOVED lines=12> */
.L_x_8125:
[----:B------:R-:W-:Y:S05]  /*4400*/  BSYNC B0 ;  /* 0x0000000000007941 */ /* 0x000fea0003800000 */
.L_x_8124:
        /* <DEDUP_REMOVED lines=9> */
[----:B0-----:R-:W-:Y:S02]  /*44a0*/  IMAD R43, R5, c[0x0][0x2fc], R10 ;  /* 0x0000bf00052b7a24 */ /* 0x001fe400078e020a */
[----:B------:R-:W-:Y:S01]  /*44b0*/  FADD.FTZ R85, R82, R85 ;  /* 0x0000005552557221 */ /* 0x000fe20000010000 */
[----:B------:R-:W-:Y:S03]  /*44c0*/  BAR.SYNC.DEFER_BLOCKING 0x0 ;  /* 0x0000000000007b1d */ /* 0x000fe60000010000 */
[----:B------:R-:W-:-:S02]  /*44d0*/  FADD.FTZ R10, R85, R80 ;  /* 0x00000050550a7221 */ /* 0x000fc40000010000 */
[----:B--2---:R-:W-:Y:S01]  /*44e0*/  IMAD.WIDE.U32 R32, R5, c[0x0][0x2f8], RZ ;  /* 0x0000be0005207a25 */ /* 0x004fe200078e00ff */
[----:B------:R-:W-:Y:S01]  /*44f0*/  STS.64 [R21.X8], R34 ;  /* 0x0000002215007388 */ /* 0x000fe20000008a00 */
[----:B------:R-:W-:-:S06]  /*4500*/  NOP ;  /* 0x0000000000007918 */ /* 0x000fcc0000000000 */
[----:B------:R-:W-:Y:S04]  /*4510*/  LDS.U16 R45, [R39] ;  /* 0x00000000272d7984 */ /* 0x000fe80000000400 */
[----:B------:R-:W-:Y:S04]  /*4520*/  LDS.U16 R55, [R39+0x40] ;  /* 0x0000400027377984 */ /* 0x000fe80000000400 */
[----:B------:R-:W-:Y:S04]  /*4530*/  LDS.U16 R57, [R39+0x80] ;  /* 0x0000800027397984 */ /* 0x000fe80000000400 */
[----:B------:R0:W-:Y:S04]  /*4540*/  LDS.U16 R71, [R39+0xc0] ;  /* 0x0000c00027477984 */ /* 0x0001e80000000400 */
[----:B------:R-:W-:Y:S04]  /*4550*/  @!P1 STS [0x100], R93 ;  /* 0x0001005dff009388 */ /* 0x000fe80000000800 */
[----:B------:R-:W-:Y:S01]  /*4560*/  BAR.SYNC.DEFER_BLOCKING 0x0 ;  /* 0x0000000000007b1d */ /* 0x000fe20000010000 */
[----:B0-----:R-:W-:-:S05]  /*4570*/  IMAD.IADD R39, R33, 0x1, R43 ;  /* 0x0000000121277824 */ /* 0x001fca00078e022b */
        /* <DEDUP_REMOVED lines=14> */
.L_x_8127:
[----:B------:R-:W-:Y:S05]  /*4660*/  BSYNC B0 ;  /* 0x0000000000007941 */ /* 0x000fea0003800000 */
.L_x_8126:
        /* <DEDUP_REMOVED lines=31> */
.L_x_8096:
[----:B------:R-:W-:Y:S02]  /*4860*/  ISETP.NE.U32.AND P0, PT, RZ, c[0x0][0x328], PT ;  /* 0x0000ca00ff007a0c */ /* 0x000fe40003f05070 */
[----:B------:R-:W-:Y:S02]  /*4870*/  ISETP.NE.U32.AND P2, PT, RZ, c[0x0][0x348], PT ;  /* 0x0000d200ff007a0c */ /* 0x000fe40003f45070 */
[----:B------:R-:W-:-:S02]  /*4880*/  ISETP.NE.AND.EX P1, PT, RZ, c[0x0][0x32c], PT, P0 ;  /* 0x0000cb00ff007a0c */ /* 0x000fc40003f25300 */
[----:B------:R-:W-:-:S11]  /*4890*/  ISETP.NE.AND.EX P0, PT, RZ, c[0x0][0x34c], PT, P2 ;  /* 0x0000d300ff007a0c */ /* 0x000fd60003f05320 */
[----:B------:R-:W-:Y:S05]  /*48a0*/  @!P1 BRA `(.L_x_8129) ;  /* 0x0000014000009947 */ /* 0x000fea0003800000 */
[----:B-----5:R-:W3:Y:S01]  /*48b0*/  SHFL.DOWN P1, R2, R9, 0x1, 0x1f ;  /* 0x08201f0009027f89 */ /* 0x020ee20000020000 */
        /* <DEDUP_REMOVED lines=18> */
.L_x_8130:
[----:B---3--:R-:W-:Y:S05]  /*49e0*/  BSYNC B0 ;  /* 0x0000000000007941 */ /* 0x008fea0003800000 */
.L_x_8129:
        /* <DEDUP_REMOVED lines=8> */
[----:B-----5:R-:W3:Y:S02]  /*4a70*/  SHFL.DOWN P0, R2, R5, 0x2, 0x1f ;  /* 0x08401f0005027f89 */ /* 0x020ee40000000000 */
        /* <DEDUP_REMOVED lines=14> */
.L_x_8132:
[----:B------:R-:W3:Y:S02]  /*4b60*/  S2R R15, SR_TID.X ;  /* 0x00000000000f7919 */ /* 0x000ee40000002100 */
.L_x_8133:
[----:B0-----:R-:W-:Y:S05]  /*4b70*/  BSYNC B0 ;  /* 0x0000000000007941 */ /* 0x001fea0003800000 */
.L_x_8131:
[----:B---3--:R-:W-:-:S13]  /*4b80*/  ISETP.GE.AND P0, PT, R15, c[0x0][0x16c], PT ;  /* 0x00005b000f007a0c */ /* 0x008fda0003f06270 */
        /* <DEDUP_REMOVED lines=8> */
[----:B------:R-:W-:-:S03]  /*4c10*/  IADD3 R21, R5, R7, RZ ;  /* 0x0000000705157210 */ /* 0x000fc60007ffe0ff */
.L_x_8134:
[----:B0-----:R-:W0:Y:S01]  /*4c20*/  LDS R17, [R15.X4+0x15c8] ;  /* 0x0015c8000f117984 */ /* 0x001e220000004800 */
[----:B------:R-:W-:Y:S01]  /*4c30*/  SHF.R.S32.HI R0, RZ, 0x1f, R15 ;  /* 0x0000001fff007819 */ /* 0x000fe2000001140f */
[----:B------:R-:W-:Y:S01]  /*4c40*/  IMAD.MOV.U32 R7, RZ, RZ, R21 ;  /* 0x000000ffff077224 */ /* 0x000fe200078e0015 */
[----:B------:R-:W-:Y:S01]  /*4c50*/  MOV R8, R2 ;  /* 0x0000000200087202 */ /* 0x000fe20000000f00 */
[----:B------:R3:W4:Y:S01]  /*4c60*/  LDS R19, [R15.X4+0x19c8] ;  /* 0x0019c8000f137984 */ /* 0x0007220000004800 */
        /* <DEDUP_REMOVED lines=21> */
.L_x_8135:
        /* <DEDUP_REMOVED lines=12> */
.L_x_9139:


//--------------------- .text._Z25selective_scan_bwd_kernelI32Selective_Scan_bwd_kernel_traitsILi32ELi4ELb0ELb1ELb0ELb0ELb0EN3c104HalfEfEEv12SSMParamsBwd --------------------------
	.section	.text._Z25selective_scan_bwd_kernelI32Selective_Scan_bwd_kernel_traitsILi32ELi4ELb0ELb1ELb0ELb0ELb0EN3c104HalfEfEEv12SSMParamsBwd,"ax",@progbits
	.sectioninfo	@"SHI_REGISTERS=128"
	.align	128
        .global         _Z25selective_scan_bwd_kernelI32Selective_Scan_bwd_kernel_traitsILi32ELi4ELb0ELb1ELb0ELb0ELb0EN3c104HalfEfEEv12SSMParamsBwd
        .type           _Z25selective_scan_bwd_kernelI32Selective_Scan_bwd_kernel_traitsILi32ELi4ELb0ELb1ELb0ELb0ELb0EN3c104HalfEfEEv12SSMParamsBwd,@function
        .size           _Z25selective_scan_bwd_kernelI32Selective_Scan_bwd_kernel_traitsILi32ELi4ELb0ELb1ELb0ELb0ELb0EN3c104HalfEfEEv12SSMParamsBwd,(.L_x_9140 - _Z25selective_scan_bwd_kernelI32Selective_Scan_bwd_kernel_traitsILi32ELi4ELb0ELb1ELb0ELb0ELb0EN3c104HalfEfEEv12SSMParamsBwd)
        .other          _Z25selective_scan_bwd_kernelI32Selective_Scan_bwd_kernel_traitsILi32ELi4ELb0ELb1ELb0ELb0ELb0EN3c104HalfEfEEv12SSMParamsBwd,@"STO_CUDA_ENTRY STV_DEFAULT"
_Z25selective_scan_bwd_kernelI32Selective_Scan_bwd_kernel_traitsILi32ELi4ELb0ELb1ELb0ELb0ELb0EN3c104HalfEfEEv12SSMParamsBwd:
.text._Z25selective_scan_bwd_kernelI32Selective_Scan_bwd_kernel_traitsILi32ELi4ELb0ELb1ELb0ELb0ELb0EN3c104HalfEfEEv12SSMParamsBwd:
        /* <DEDUP_REMOVED lines=27> */
[C---:B------:R-:W-:Y:S01]  /*01b0*/  IMAD R9, R82.reuse, c[0x0][0x1e0], RZ ;  /* 0x0000780052097a24 */ /* 0x040fe200078e02ff */
[----:B-1----:R-:W-:Y:S01]  /*01c0*/  HFMA2.MMA R6, -RZ, RZ, 0, 0 ;  /* 0x00000000ff067435 */ /* 0x002fe200000001ff */
[----:B------:R-:W-:-:S02]  /*01d0*/  IMAD R11, R82, c[0x0][0x278], RZ ;  /* 0x00009e00520b7a24 */ /* 0x000fc400078e02ff */
[----:B----4-:R-:W-:Y:S02]  /*01e0*/  IMAD R5, R82, c[0x0][0x1d0], RZ ;  /* 0x0000740052057a24 */ /* 0x010fe400078e02ff */
[C---:B------:R-:W-:Y:S02]  /*01f0*/  IMAD R9, R84.reuse, c[0x0][0x1e4], R9 ;  /* 0x0000790054097a24 */ /* 0x040fe400078e0209 */
[----:B---3--:R-:W-:Y:S02]  /*0200*/  IMAD.MOV R8, RZ, RZ, -R7 ;  /* 0x000000ffff087224 */ /* 0x008fe400078e0a07 */
[----:B------:R-:W-:Y:S02]  /*0210*/  IMAD R11, R84, c[0x0][0x27c], R11 ;  /* 0x00009f00540b7a24 */ /* 0x000fe400078e020b */
[----:B0-----:R-:W-:Y:S01]  /*0220*/  IMAD R3, R8, R13, RZ ;  /* 0x0000000d08037224 */ /* 0x001fe200078e02ff */
[----:B------:R-:W-:Y:S01]  /*0230*/  IABS R8, R90 ;  /* 0x0000005a00087213 */ /* 0x000fe20000000000 */
[----:B------:R-:W-:-:S02]  /*0240*/  IMAD R10, R90, c[0x0][0x1dc], R15 ;  /* 0x000077005a0a7a24 */ /* 0x000fc400078e020f */
[----:B------:R-:W-:Y:S01]  /*0250*/  IMAD.HI.U32 R7, R7, R3, R6 ;  /* 0x0000000307077227 */ /* 0x000fe200078e0006 */
[----:B------:R-:W-:-:S03]  /*0260*/  LOP3.LUT R6, R90, c[0x0][0x178], RZ, 0x3c, !PT ;  /* 0x00005e005a067a12 */ /* 0x000fc600078e3cff */
[----:B------:R-:W-:Y:S01]  /*0270*/  IMAD R15, R89, c[0x0][0x1e8], RZ ;  /* 0x00007a00590f7a24 */ /* 0x000fe200078e02ff */
[----:B------:R-:W-:Y:S01]  /*0280*/  ISETP.GE.AND P2, PT, R6, RZ, PT ;  /* 0x000000ff0600720c */ /* 0x000fe20003f46270 */
[----:B------:R-:W-:-:S04]  /*0290*/  IMAD.HI.U32 R0, R7, R8, RZ ;  /* 0x0000000807007227 */ /* 0x000fc800078e00ff */
[----:B------:R-:W-:Y:S02]  /*02a0*/  IMAD.MOV R2, RZ, RZ, -R0 ;  /* 0x000000ffff027224 */ /* 0x000fe400078e0a00 */
[C---:B------:R-:W-:Y:S02]  /*02b0*/  IMAD R7, R84.reuse, c[0x0][0x1d4], R5 ;  /* 0x0000750054077a24 */ /* 0x040fe400078e0205 */
[----:B------:R-:W-:Y:S02]  /*02c0*/  IMAD R8, R13, R2, R8 ;  /* 0x000000020d087224 */ /* 0x000fe400078e0208 */
[----:B------:R-:W-:-:S03]  /*02d0*/  IMAD.WIDE.U32 R2, R84, c[0x0][0x1d0], RZ ;  /* 0x0000740054027a25 */ /* 0x000fc600078e00ff */
[----:B------:R-:W-:Y:S01]  /*02e0*/  ISETP.GT.U32.AND P1, PT, R13, R8, PT ;  /* 0x000000080d00720c */ /* 0x000fe20003f24070 */
[----:B------:R-:W-:Y:S01]  /*02f0*/  IMAD.WIDE.U32 R4, R84, c[0x0][0x1e0], RZ ;  /* 0x0000780054047a25 */ /* 0x000fe200078e00ff */
[----:B------:R-:W-:-:S03]  /*0300*/  IADD3 R3, R3, R7, RZ ;  /* 0x0000000703037210 */ /* 0x000fc60007ffe0ff */
[----:B------:R-:W-:Y:S02]  /*0310*/  IMAD.IADD R5, R5, 0x1, R9 ;  /* 0x0000000105057824 */ /* 0x000fe400078e0209 */
[----:B------:R-:W-:-:S04]  /*0320*/  IMAD.WIDE.U32 R6, R84, c[0x0][0x278], RZ ;  /* 0x00009e0054067a25 */ /* 0x000fc800078e00ff */
[----:B------:R-:W-:Y:S01]  /*0330*/  IMAD.MOV.U32 R9, RZ, RZ, c[0x0][0x174] ;  /* 0x00005d00ff097624 */ /* 0x000fe200078e00ff */
[----:B------:R-:W-:Y:S01]  /*0340*/  IADD3 R7, R7, R11, RZ ;  /* 0x0000000b07077210 */ /* 0x000fe20007ffe0ff */
[----:B------:R-:W-:Y:S01]  /*0350*/  IMAD.WIDE.U32 R2, R90, c[0x0][0x1d8], R2 ;  /* 0x000076005a027a25 */ /* 0x000fe200078e0002 */
[-C--:B------:R-:W-:Y:S02]  /*0360*/  @!P1 IADD3 R8, R8, -R13.reuse, RZ ;  /* 0x8000000d08089210 */ /* 0x080fe40007ffe0ff */
[----:B------:R-:W-:Y:S01]  /*0370*/  LEA R11, R9, 0xffffff80, 0x7 ;  /* 0xffffff80090b7811 */ /* 0x000fe200078e38ff */
[----:B------:R-:W-:Y:S01]  /*0380*/  IMAD R15, R90, c[0x0][0x1ec], R15 ;  /* 0x00007b005a0f7a24 */ /* 0x000fe200078e020f */
[----:B------:R-:W-:Y:S01]  /*0390*/  ISETP.GE.U32.AND P0, PT, R8, R13, PT ;  /* 0x0000000d0800720c */ /* 0x000fe20003f06070 */
[----:B------:R-:W-:Y:S01]  /*03a0*/  IMAD R13, R82, c[0x0][0x190], RZ ;  /* 0x00006400520d7a24 */ /* 0x000fe200078e02ff */
[----:B------:R-:W-:Y:S01]  /*03b0*/  @!P1 IADD3 R0, R0, 0x1, RZ ;  /* 0x0000000100009810 */ /* 0x000fe20007ffe0ff */
[----:B------:R-:W-:Y:S01]  /*03c0*/  IMAD.MOV.U32 R52, RZ, RZ, RZ ;  /* 0x000000ffff347224 */ /* 0x000fe200078e00ff */
[----:B------:R-:W-:Y:S01]  /*03d0*/  IADD3 R85, P4, R11, R2, RZ ;  /* 0x000000020b557210 */ /* 0x000fe20007f9e0ff */
[----:B------:R-:W-:Y:S01]  /*03e0*/  IMAD R17, R84, c[0x0][0x194], R13 ;  /* 0x0000650054117a24 */ /* 0x000fe200078e020d */
[----:B------:R-:W-:-:S02]  /*03f0*/  SHF.R.S32.HI R13, RZ, 0x1f, R11 ;  /* 0x0000001fff0d7819 */ /* 0x000fc4000001140b */
[----:B------:R-:W-:Y:S01]  /*0400*/  ISETP.GE.AND P3, PT, R9, 0x1, PT ;  /* 0x000000010900780c */ /* 0x000fe20003f66270 */
[----:B------:R-:W-:Y:S01]  /*0410*/  IMAD.WIDE.U32 R8, R84, c[0x0][0x190], RZ ;  /* 0x0000640054087a25 */ /* 0x000fe200078e00ff */
[----:B------:R-:W-:Y:S02]  /*0420*/  ISETP.NE.AND P1, PT, RZ, c[0x0][0x178], PT ;  /* 0x00005e00ff007a0c */ /* 0x000fe40003f25270 */
[----:B------:R-:W-:Y:S01]  /*0430*/  IADD3.X R10, R13, R3, R10, P4, !PT ;  /* 0x000000030d0a7210 */ /* 0x000fe200027fe40a */
[----:B------:R-:W-:Y:S01]  /*0440*/  IMAD.WIDE.U32 R2, R90, c[0x0][0x1e8], R4 ;  /* 0x00007a005a027a25 */ /* 0x000fe200078e0004 */
[----:B------:R-:W-:-:S03]  /*0450*/  @P0 IADD3 R0, R0, 0x1, RZ ;  /* 0x0000000100000810 */ /* 0x000fc60007ffe0ff */
[----:B------:R-:W-:Y:S01]  /*0460*/  IMAD.IADD R9, R9, 0x1, R17 ;  /* 0x0000000109097824 */ /* 0x000fe200078e0211 */
[----:B------:R-:W-:Y:S01]  /*0470*/  MOV R61, R0 ;  /* 0x00000000003d7202 */ /* 0x000fe20000000f00 */
[----:B------:R-:W-:Y:S01]  /*0480*/  IMAD R17, R89, c[0x0][0x280], RZ ;  /* 0x0000a00059117a24 */ /* 0x000fe200078e02ff */
[----:B------:R-:W-:Y:S01]  /*0490*/  IADD3 R53, P0, R11, R2, RZ ;  /* 0x000000020b357210 */ /* 0x000fe20007f1e0ff */
[----:B------:R-:W-:-:S03]  /*04a0*/  IMAD.WIDE.U32 R4, R90, c[0x0][0x280], R6 ;  /* 0x0000a0005a047a25 */ /* 0x000fc600078e0006 */
[----:B------:R-:W-:Y:S01]  /*04b0*/  IADD3.X R2, R13, R3, R15, P0, !PT ;  /* 0x000000030d027210 */ /* 0x000fe200007fe40f */
[----:B------:R-:W-:Y:S01]  /*04c0*/  @!P2 IMAD.MOV R61, RZ, RZ, -R61 ;  /* 0x000000ffff3da224 */ /* 0x000fe200078e0a3d */
[----:B------:R-:W-:Y:S01]  /*04d0*/  IADD3 R4, P2, R11, R4, RZ ;  /* 0x000000040b047210 */ /* 0x000fe20007f5e0ff */
[----:B------:R-:W-:Y:S01]  /*04e0*/  IMAD R17, R90, c[0x0][0x284], R17 ;  /* 0x0000a1005a117a24 */ /* 0x000fe200078e0211 */
        /* <DEDUP_REMOVED lines=17> */
[----:B------:R-:W-:Y:S01]  /*0600*/  IADD3 R11, P5, R11, R8, RZ ;  /* 0x000000080b0b7210 */ /* 0x000fe20007fbe0ff */
[----:B------:R-:W-:Y:S01]  /*0610*/  @P0 IMAD R0, R0, c[0x0][0x174], RZ ;  /* 0x00005d0000000a24 */ /* 0x000fe200078e02ff */
[----:B------:R-:W-:Y:S02]  /*0620*/  IADD3 R46, R9, R3, RZ ;  /* 0x00000003092e7210 */ /* 0x000fe40007ffe0ff */
[----:B------:R-:W-:Y:S01]  /*0630*/  LEA R51, P4, R4, c[0x0][0x308], 0x1 ;  /* 0x0000c20004337a11 */ /* 0x000fe200078808ff */
[----:B------:R-:W-:Y:S01]  /*0640*/  @P0 IMAD R0, R0, c[0x0][0x16c], RZ ;  /* 0x00005b0000000a24 */ /* 0x000fe200078e02ff */
[----:B------:R-:W-:Y:S01]  /*0650*/  @P0 MOV R55, 0x8 ;  /* 0x0000000800370802 */ /* 0x000fe20000000f00 */
[----:B------:R-:W-:Y:S01]  /*0660*/  IMAD.X R46, R13, 0x1, R46, P5 ;  /* 0x000000010d2e7824 */ /* 0x000fe200028e062e */
        /* <DEDUP_REMOVED lines=11> */
[----:B------:R-:W-:Y:S01]  /*0720*/  IMAD R3, R82, c[0x0][0x298], RZ ;  /* 0x0000a60052037a24 */ /* 0x000fe200078e02ff */
[----:B------:R-:W-:Y:S01]  /*0730*/  MOV R45, c[0x0][0x174] ;  /* 0x00005d00002d7a02 */ /* 0x000fe20000000f00 */
[----:B------:R-:W-:Y:S01]  /*0740*/  IMAD.MOV.U32 R49, RZ, RZ, RZ ;  /* 0x000000ffff317224 */ /* 0x000fe200078e00ff */
[----:B------:R-:W1:Y:S01]  /*0750*/  S2R R44, SR_LANEID ;  /* 0x00000000002c7919 */ /* 0x000e620000000000 */
[----:B------:R-:W-:Y:S01]  /*0760*/  IMAD R5, R84, c[0x0][0x29c], R3 ;  /* 0x0000a70054057a24 */ /* 0x000fe200078e0203 */
[----:B------:R-:W-:Y:S01]  /*0770*/  MOV R43, RZ ;  /* 0x000000ff002b7202 */ /* 0x000fe20000000f00 */
[----:B------:R-:W-:Y:S01]  /*0780*/  IMAD R0, R6, c[0x0][0x2a0], RZ ;  /* 0x0000a80006007a24 */ /* 0x000fe200078e02ff */
[----:B------:R-:W-:Y:S01]  /*0790*/  MOV R52, RZ ;  /* 0x000000ff00347202 */ /* 0x000fe20000000f00 */
[----:B------:R-:W-:-:S04]  /*07a0*/  IMAD.WIDE.U32 R64, R90, c[0x0][0x1b8], RZ ;  /* 0x00006e005a407a25 */ /* 0x000fc800078e00ff */
[----:B------:R-:W-:Y:S02]  /*07b0*/  IMAD R7, R61, c[0x0][0x2a4], R0 ;  /* 0x0000a9003d077a24 */ /* 0x000fe400078e0200 */
[----:B------:R-:W-:-:S04]  /*07c0*/  IMAD.WIDE.U32 R62, R90, c[0x0][0x180], RZ ;  /* 0x000060005a3e7a25 */ /* 0x000fc800078e00ff */
[----:B------:R-:W-:Y:S02]  /*07d0*/  IMAD.MOV.U32 R50, RZ, RZ, RZ ;  /* 0x000000ffff327224 */ /* 0x000fe400078e00ff */
[----:B0-----:R-:W-:Y:S01]  /*07e0*/  IMAD.WIDE.U32 R2, R84, c[0x0][0x298], R48 ;  /* 0x0000a60054027a25 */ /* 0x001fe200078e0030 */
[----:B------:R-:W-:-:S03]  /*07f0*/  LOP3.LUT R42, R48, 0x1f, RZ, 0xc0, !PT ;  /* 0x0000001f302a7812 */ /* 0x000fc600078ec0ff */
[----:B------:R-:W-:Y:S01]  /*0800*/  IMAD.SHL.U32 R0, R48, 0x4, RZ ;  /* 0x0000000430007824 */ /* 0x000fe200078e00ff */
[----:B------:R-:W-:Y:S01]  /*0810*/  IADD3 R3, R3, R5, RZ ;  /* 0x0000000503037210 */ /* 0x000fe20007ffe0ff */
[----:B------:R-:W-:Y:S02]  /*0820*/  IMAD R5, R89, c[0x0][0x1b8], RZ ;  /* 0x00006e0059057a24 */ /* 0x000fe400078e02ff */
[----:B------:R-:W-:Y:S01]  /*0830*/  IMAD.MOV.U32 R49, RZ, RZ, R4 ;  /* 0x000000ffff317224 */ /* 0x000fe200078e0004 */
[----:B------:R-:W-:Y:S01]  /*0840*/  LOP3.LUT R67, R0, 0xffffff80, RZ, 0xc0, !PT ;  /* 0xffffff8000437812 */ /* 0x000fe200078ec0ff */
[----:B------:R-:W-:-:S03]  /*0850*/  IMAD.WIDE.U32 R60, R61, c[0x0][0x2a0], R2 ;  /* 0x0000a8003d3c7a25 */ /* 0x000fc600078e0002 */
[----:B------:R-:W-:Y:S01]  /*0860*/  LOP3.LUT R66, R67, 0x1f, R48, 0xf8, !PT ;  /* 0x0000001f43427812 */ /* 0x000fe200078ef830 */
[----:B------:R-:W-:Y:S01]  /*0870*/  IMAD.IADD R40, R61, 0x1, R7 ;  /* 0x000000013d287824 */ /* 0x000fe200078e0207 */
[----:B------:R-:W-:Y:S01]  /*0880*/  LEA R29, P0, R60, c[0x0][0x318], 0x2 ;  /* 0x0000c6003c1d7a11 */ /* 0x000fe200078010ff */
[----:B------:R-:W-:Y:S01]  /*0890*/  IMAD R3, R89, c[0x0][0x180], RZ ;  /* 0x0000600059037a24 */ /* 0x000fe200078e02ff */
[----:B------:R-:W-:Y:S01]  /*08a0*/  SHF.R.S32.HI R67, RZ, 0x1f, R66 ;  /* 0x0000001fff437819 */ /* 0x000fe20000011442 */
[C---:B------:R-:W-:Y:S01]  /*08b0*/  IMAD R5, R90.reuse, c[0x0][0x1bc], R5 ;  /* 0x00006f005a057a24 */ /* 0x040fe200078e0205 */
[C---:B------:R-:W-:Y:S01]  /*08c0*/  IADD3 R37, P1, R29.reuse, -0x180, RZ ;  /* 0xfffffe801d257810 */ /* 0x040fe20007f3e0ff */
[----:B------:R-:W-:Y:S01]  /*08d0*/  IMAD R3, R90, c[0x0][0x184], R3 ;  /* 0x000061005a037a24 */ /* 0x000fe200078e0203 */
[----:B------:R-:W-:Y:S02]  /*08e0*/  IADD3 R31, P2, R29, -0x100, RZ ;  /* 0xffffff001d1f7810 */ /* 0x000fe40007f5e0ff */
[----:B------:R-:W-:Y:S01]  /*08f0*/  LEA.HI.X R26, R60, c[0x0][0x31c], R40, 0x2, P0 ;  /* 0x0000c7003c1a7a11 */ /* 0x000fe200000f1428 */
[----:B------:R-:W-:Y:S01]  /*0900*/  IMAD.IADD R41, R63, 0x1, R3 ;  /* 0x000000013f297824 */ /* 0x000fe200078e0203 */
[----:B------:R-:W-:-:S02]  /*0910*/  IADD3 R29, P3, R29, -0x80, RZ ;  /* 0xffffff801d1d7810 */ /* 0x000fc40007f7e0ff */
[C---:B------:R-:W-:Y:S02]  /*0920*/  IADD3.X R28, R26.reuse, -0x1, RZ, P1, !PT ;  /* 0xffffffff1a1c7810 */ /* 0x040fe40000ffe4ff */
[----:B------:R-:W-:Y:S02]  /*0930*/  IADD3.X R27, R26, -0x1, RZ, P2, !PT ;  /* 0xffffffff1a1b7810 */ /* 0x000fe400017fe4ff */
[----:B------:R-:W-:Y:S02]  /*0940*/  IADD3 R39, R65, R5, RZ ;  /* 0x0000000541277210 */ /* 0x000fe40007ffe0ff */
[C---:B------:R-:W-:Y:S02]  /*0950*/  LOP3.LUT R38, R66.reuse, 0x20, RZ, 0xfc, !PT ;  /* 0x0000002042267812 */ /* 0x040fe400078efcff */
[C---:B------:R-:W-:Y:S02]  /*0960*/  LOP3.LUT R36, R66.reuse, 0x40, RZ, 0xfc, !PT ;  /* 0x0000004042247812 */ /* 0x040fe400078efcff */
[----:B------:R-:W-:-:S02]  /*0970*/  LOP3.LUT R30, R66, 0x60, RZ, 0xfc, !PT ;  /* 0x00000060421e7812 */ /* 0x000fc400078efcff */
[----:B-1----:R-:W-:Y:S02]  /*0980*/  IADD3.X R26, R26, -0x1, RZ, P3, !PT ;  /* 0xffffffff1a1a7810 */ /* 0x002fe40001ffe4ff */
.L_x_8155:
[----:B------:R-:W-:Y:S01]  /*0990*/  BAR.SYNC.DEFER_BLOCKING 0x0 ;  /* 0x0000000000007b1d */ /* 0x000fe20000010000 */
[----:B----4-:R-:W-:Y:S02]  /*09a0*/  LEA R25, R45, 0xffffff80, 0x7 ;  /* 0xffffff802d197811 */ /* 0x010fe400078e38ff */
[C---:B------:R-:W-:Y:S02]  /*09b0*/  SHF.L.U32 R24, R66.reuse, 0x1, RZ ;  /* 0x0000000142187819 */ /* 0x040fe400000006ff */
[----:B------:R-:W-:Y:S02]  /*09c0*/  IADD3 R23, -R25, c[0x0][0x168], RZ ;  /* 0x00005a0019177a10 */ /* 0x000fe40007ffe1ff */
[C---:B------:R-:W-:Y:S02]  /*09d0*/  SHF.L.U64.HI R22, R66.reuse, 0x1, R67 ;  /* 0x0000000142167819 */ /* 0x040fe40000010243 */
[-C--:B------:R-:W-:Y:S02]  /*09e0*/  ISETP.GE.AND P0, PT, R66, R23.reuse, PT ;  /* 0x000000174200720c */ /* 0x080fe40003f06270 */
[----:B------:R-:W-:-:S02]  /*09f0*/  ISETP.GE.AND P1, PT, R38, R23, PT ;  /* 0x000000172600720c */ /* 0x000fc40003f26270 */
[-C--:B------:R-:W-:Y:S02]  /*0a00*/  ISETP.GE.AND P2, PT, R36, R23.reuse, PT ;  /* 0x000000172400720c */ /* 0x080fe40003f46270 */
[----:B------:R-:W-:Y:S02]  /*0a10*/  ISETP.GE.AND P3, PT, R30, R23, PT ;  /* 0x000000171e00720c */ /* 0x000fe40003f66270 */
[----:B------:R-:W-:Y:S02]  /*0a20*/  IADD3 R2, P4, R87, R24, RZ ;  /* 0x0000001857027210 */ /* 0x000fe40007f9e0ff */
[----:B------:R-:W-:Y:S02]  /*0a30*/  PRMT R0, RZ, 0x7610, R0 ;  /* 0x00007610ff007816 */ /* 0x000fe40000000000 */
[----:B---3--:R-:W-:Y:S01]  /*0a40*/  PRMT R6, RZ, 0x7610, R6 ;  /* 0x00007610ff067816 */ /* 0x008fe20000000006 */
[----:B------:R-:W-:Y:S01]  /*0a50*/  IMAD.X R3, R85, 0x1, R22, P4 ;  /* 0x0000000155037824 */ /* 0x000fe200020e0616 */
[----:B------:R-:W-:-:S02]  /*0a60*/  PRMT R8, RZ, 0x7610, R8 ;  /* 0x00007610ff087816 */ /* 0x000fc40000000008 */
[----:B------:R-:W-:Y:S02]  /*0a70*/  PRMT R10, RZ, 0x7610, R10 ;  /* 0x00007610ff0a7816 */ /* 0x000fe4000000000a */
[----:B--2---:R-:W2:Y:S04]  /*0a80*/  @!P0 LDG.E.U16 R0, [R2.64] ;  /* 0x0000000402008981 */ /* 0x004ea8000c1e1500 */
[----:B------:R-:W3:Y:S04]  /*0a90*/  @!P1 LDG.E.U16 R6, [R2.64+0x40] ;  /* 0x0000400402069981 */ /* 0x000ee8000c1e1500 */
[----:B------:R-:W4:Y:S04]  /*0aa0*/  @!P2 LDG.E.U16 R8, [R2.64+0x80] ;  /* 0x000080040208a981 */ /* 0x000f28000c1e1500 */
[----:B------:R-:W4:Y:S01]  /*0ab0*/  @!P3 LDG.E.U16 R10, [R2.64+0xc0] ;  /* 0x0000c004020ab981 */ /* 0x000f22000c1e1500 */
[----:B------:R-:W-:-:S02]  /*0ac0*/  SHF.L.U32 R91, R44, 0x1, RZ ;  /* 0x000000012c5b7819 */ /* 0x000fc400000006ff */
[----:B------:R-:W-:Y:S02]  /*0ad0*/  IADD3 R4, P0, R83, R24, RZ ;  /* 0x0000001853047210 */ /* 0x000fe40007f1e0ff */
[-C--:B------:R-:W-:Y:S02]  /*0ae0*/  ISETP.GE.AND P1, PT, R38, R23.reuse, PT ;  /* 0x000000172600720c */ /* 0x080fe40003f26270 */
[-C--:B------:R-:W-:Y:S01]  /*0af0*/  ISETP.GE.AND P2, PT, R36, R23.reuse, PT ;  /* 0x000000172400720c */ /* 0x080fe20003f46270 */
[----:B------:R-:W-:Y:S01]  /*0b00*/  IMAD.X R5, R53, 0x1, R22, P0 ;  /* 0x0000000135057824 */ /* 0x000fe200000e0616 */
[-C--:B------:R-:W-:Y:S02]  /*0b10*/  ISETP.GE.AND P0, PT, R66, R23.reuse, PT ;  /* 0x000000174200720c */ /* 0x080fe40003f06270 */
[----:B------:R-:W-:Y:S02]  /*0b20*/  ISETP.GE.AND P3, PT, R30, R23, PT ;  /* 0x000000171e00720c */ /* 0x000fe40003f66270 */
[----:B------:R-:W-:-:S02]  /*0b30*/  PRMT R12, RZ, 0x7610, R12 ;  /* 0x00007610ff0c7816 */ /* 0x000fc4000000000c */
[----:B------:R-:W-:Y:S02]  /*0b40*/  PRMT R14, RZ, 0x7610, R14 ;  /* 0x00007610ff0e7816 */ /* 0x000fe4000000000e */
[----:B------:R-:W-:Y:S02]  /*0b50*/  PRMT R16, RZ, 0x7610, R16 ;  /* 0x00007610ff107816 */ /* 0x000fe40000000010 */
[----:B------:R-:W-:Y:S01]  /*0b60*/  PRMT R18, RZ, 0x7610, R18 ;  /* 0x00007610ff127816 */ /* 0x000fe20000000012 */
[----:B--2---:R-:W-:Y:S04]  /*0b70*/  STS.U16 [R91], R0 ;  /* 0x000000005b007388 */ /* 0x004fe80000000400 */
[----:B0--3--:R0:W-:Y:S04]  /*0b80*/  STS.U16 [R91+0x40], R6 ;  /* 0x000040065b007388 */ /* 0x0091e80000000400 */
[----:B-1--4-:R1:W-:Y:S04]  /*0b90*/  STS.U16 [R91+0x80], R8 ;  /* 0x000080085b007388 */ /* 0x0123e80000000400 */
[----:B------:R2:W-:Y:S01]  /*0ba0*/  STS.U16 [R91+0xc0], R10 ;  /* 0x0000c00a5b007388 */ /* 0x0005e20000000400 */
[----:B------:R-:W-:-:S06]  /*0bb0*/  NOP ;  /* 0x0000000000007918 */ /* 0x000fcc0000000000 */
[----:B------:R-:W3:Y:S04]  /*0bc0*/  LDS.64 R68, [R44.X8] ;  /* 0x000000002c447984 */ /* 0x000ee80000008a00 */
[----:B------:R-:W-:Y:S06]  /*0bd0*/  BAR.SYNC.DEFER_BLOCKING 0x0 ;  /* 0x0000000000007b1d */ /* 0x000fec0000010000 */
[----:B------:R-:W4:Y:S04]  /*0be0*/  @!P0 LDG.E.U16 R12, [R4.64] ;  /* 0x00000004040c8981 */ /* 0x000f28000c1e1500 */
[----:B------:R-:W3:Y:S04]  /*0bf0*/  @!P1 LDG.E.U16 R14, [R4.64+0x40] ;  /* 0x00004004040e9981 */ /* 0x000ee8000c1e1500 */
[----:B------:R-:W3:Y:S04]  /*0c00*/  @!P2 LDG.E.U16 R16, [R4.64+0x80] ;  /* 0x000080040410a981 */ /* 0x000ee8000c1e1500 */
[----:B------:R-:W3:Y:S01]  /*0c10*/  @!P3 LDG.E.U16 R18, [R4.64+0xc0] ;  /* 0x0000c0040412b981 */ /* 0x000ee2000c1e1500 */
        /* <DEDUP_REMOVED lines=8> */
[----:B--2---:R-:W-:Y:S02]  /*0ca0*/  PRMT R10, RZ, 0x7610, R10 ;  /* 0x00007610ff0a7816 */ /* 0x004fe4000000000a */
[----:B------:R-:W-:Y:S01]  /*0cb0*/  PRMT R32, RZ, 0x7610, R32 ;  /* 0x00007610ff207816 */ /* 0x000fe20000000020 */
[----:B----4-:R-:W-:Y:S04]  /*0cc0*/  STS.U16 [R91], R12 ;  /* 0x0000000c5b007388 */ /* 0x010fe80000000400 */
[----:B---3--:R-:W-:Y:S04]  /*0cd0*/  STS.U16 [R91+0x40], R14 ;  /* 0x0000400e5b007388 */ /* 0x008fe80000000400 */
[----:B------:R0:W-:Y:S04]  /*0ce0*/  STS.U16 [R91+0x80], R16 ;  /* 0x000080105b007388 */ /* 0x0001e80000000400 */
        /* <DEDUP_REMOVED lines=8> */
[--C-:B------:R-:W-:Y:S01]  /*0d70*/  HADD2.F32 R4, -RZ, R68.reuse.H0_H0 ;  /* 0x20000044ff047230 */ /* 0x100fe20000004100 */
[----:B------:R-:W-:Y:S01]  /*0d80*/  ISETP.LT.AND P0, PT, RZ, c[0x0][0x16c], PT ;  /* 0x00005b00ff007a0c */ /* 0x000fe20003f01270 */
[----:B------:R-:W-:-:S12]  /*0d90*/  HADD2.F32 R9, -RZ, R68.H1_H1 ;  /* 0x30000044ff097230 */ /* 0x000fd80000004100 */
[----:B0-----:R-:W-:Y:S01]  /*0da0*/  @!P0 MOV R16, RZ ;  /* 0x000000ff00108202 */ /* 0x001fe20000000f00 */
[----:B------:R-:W-:Y:S01]  /*0db0*/  @!P0 CS2R R14, SRZ ;  /* 0x00000000000e8805 */ /* 0x000fe2000001ff00 */
[----:B--2---:R-:W-:Y:S04]  /*0dc0*/  STS.U16 [R91], R0 ;  /* 0x000000005b007388 */ /* 0x004fe80000000400 */
[----:B---3--:R-:W-:Y:S04]  /*0dd0*/  STS.U16 [R91+0x40], R8 ;  /* 0x000040085b007388 */ /* 0x008fe80000000400 */
[----:B----4-:R-:W-:Y:S04]  /*0de0*/  STS.U16 [R91+0x80], R10 ;  /* 0x0000800a5b007388 */ /* 0x010fe80000000400 */
[----:B------:R-:W-:Y:S01]  /*0df0*/  STS.U16 [R91+0xc0], R32 ;  /* 0x0000c0205b007388 */ /* 0x000fe20000000400 */
[----:B------:R-:W-:-:S06]  /*0e00*/  NOP ;  /* 0x0000000000007918 */ /* 0x000fcc0000000000 */
[----:B------:R-:W0:Y:S02]  /*0e10*/  LDS.64 R12, [R44.X8] ;  /* 0x000000002c0c7984 */ /* 0x000e240000008a00 */
[--C-:B0-----:R-:W-:Y:S02]  /*0e20*/  HADD2.F32 R21, -RZ, R12.reuse.H0_H0 ;  /* 0x2000000cff157230 */ /* 0x101fe40000004100 */
[----:B------:R-:W-:Y:S02]  /*0e30*/  HADD2.F32 R20, -RZ, R12.H1_H1 ;  /* 0x3000000cff147230 */ /* 0x000fe40000004100 */
[----:B------:R-:W-:Y:S01]  /*0e40*/  HADD2.F32 R19, -RZ, R13.H0_H0 ;  /* 0x2000000dff137230 */ /* 0x000fe20000004100 */
[C---:B------:R-:W-:Y:S01]  /*0e50*/  FFMA.FTZ R5, R21.reuse, R4, R52 ;  /* 0x0000000415057223 */ /* 0x040fe20000010034 */
[----:B------:R-:W-:Y:S01]  /*0e60*/  HADD2.F32 R4, -RZ, R69.H0_H0 ;  /* 0x20000045ff047230 */ /* 0x000fe20000004100 */
[----:B-----5:R-:W-:Y:S01]  /*0e70*/  FMUL.FTZ R11, R21, R88 ;  /* 0x00000058150b7220 */ /* 0x020fe20000410000 */
[----:B------:R-:W-:Y:S01]  /*0e80*/  HADD2.F32 R18, -RZ, R13.H1_H1 ;  /* 0x3000000dff127230 */ /* 0x000fe20000004100 */
[----:B------:R-:W-:Y:S01]  /*0e90*/  FFMA.FTZ R0, R20, R9, R5 ;  /* 0x0000000914007223 */ /* 0x000fe20000010005 */
[----:B------:R-:W-:Y:S01]  /*0ea0*/  HADD2.F32 R52, -RZ, R69.H1_H1 ;  /* 0x30000045ff347230 */ /* 0x000fe20000004100 */
[----:B------:R-:W-:-:S02]  /*0eb0*/  @!P0 IMAD.MOV.U32 R13, RZ, RZ, RZ ;  /* 0x000000ffff0d8224 */ /* 0x000fc400078e00ff */
[C---:B------:R-:W-:Y:S02]  /*0ec0*/  FFMA.FTZ R5, R19.reuse, R4, R0 ;  /* 0x0000000413057223 */ /* 0x040fe40000010000 */
[----:B------:R-:W-:Y:S02]  /*0ed0*/  IMAD.MOV.U32 R0, RZ, RZ, c[0x0][0x174] ;  /* 0x00005d00ff007624 */ /* 0x000fe400078e00ff */
[----:B------:R-:W-:Y:S02]  /*0ee0*/  FFMA.FTZ R52, R18, R52, R5 ;  /* 0x0000003412347223 */ /* 0x000fe40000010005 */
[-C--:B------:R-:W-:Y:S01]  /*0ef0*/  FMUL.FTZ R10, R20, R88.reuse ;  /* 0x00000058140a7220 */ /* 0x080fe20000410000 */
[----:B------:R-:W-:Y:S01]  /*0f00*/  LEA R17, R0, R43, 0x7 ;  /* 0x0000002b00117211 */ /* 0x000fe200078e38ff */
[-C--:B------:R-:W-:Y:S02]  /*0f10*/  FMUL.FTZ R8, R19, R88.reuse ;  /* 0x0000005813087220 */ /* 0x080fe40000410000 */
[----:B------:R-:W-:Y:S01]  /*0f20*/  FMUL.FTZ R9, R18, R88 ;  /* 0x0000005812097220 */ /* 0x000fe20000410000 */
[----:B------:R-:W-:Y:S01]  /*0f30*/  SHF.R.S32.HI R12, RZ, 0x1f, R17 ;  /* 0x0000001fff0c7819 */ /* 0x000fe20000011411 */
[----:B------:R-:W-:Y:S06]  /*0f40*/  BAR.SYNC.DEFER_BLOCKING 0x0 ;  /* 0x0000000000007b1d */ /* 0x000fec0000010000 */
[----:B------:R-:W-:Y:S05]  /*0f50*/  @!P0 BRA `(.L_x_8137) ;  /* 0x000015f000008947 */ /* 0x000fea0003800000 */
[C---:B------:R-:W-:Y:S01]  /*0f60*/  SHF.L.U32 R76, R17.reuse, 0x2, RZ ;  /* 0x00000002114c7819 */ /* 0x040fe200000006ff */
[--C-:B------:R-:W-:Y:S01]  /*0f70*/  HADD2.F32 R71, -RZ, R3.reuse.H1_H1 ;  /* 0x30000003ff477230 */ /* 0x100fe20000004100 */
[----:B------:R-:W-:Y:S01]  /*0f80*/  SHF.L.U64.HI R77, R17, 0x2, R12 ;  /* 0x00000002114d7819 */ /* 0x000fe2000001020c */
[--C-:B------:R-:W-:Y:S01]  /*0f90*/  HADD2.F32 R23, -RZ, R2.reuse.H0_H0 ;  /* 0x20000002ff177230 */ /* 0x100fe20000004100 */
[C---:B------:R-:W-:Y:S01]  /*0fa0*/  IADD3 R74, P2, R76.reuse, R31, RZ ;  /* 0x0000001f4c4a7210 */ /* 0x040fe20007f5e0ff */
[----:B------:R-:W-:Y:S01]  /*0fb0*/  HADD2.F32 R33, -RZ, R2.H1_H1 ;  /* 0x30000002ff217230 */ /* 0x000fe20000004100 */
[C---:B------:R-:W-:Y:S01]  /*0fc0*/  IADD3 R72, P1, R76.reuse, R37, RZ ;  /* 0x000000254c487210 */ /* 0x040fe20007f3e0ff */
[----:B------:R-:W-:Y:S01]  /*0fd0*/  HADD2.F32 R35, -RZ, R3.H0_H0 ;  /* 0x20000003ff237230 */ /* 0x000fe20000004100 */
[----:B------:R-:W-:Y:S01]  /*0fe0*/  IADD3 R70, P0, R25, R60, RZ ;  /* 0x0000003c19467210 */ /* 0x000fe20007f1e0ff */
[----:B------:R-:W-:Y:S01]  /*0ff0*/  HFMA2.MMA R16, -RZ, RZ, 0, 0 ;  /* 0x00000000ff107435 */ /* 0x000fe200000001ff */
[----:B------:R-:W-:Y:S01]  /*1000*/  IADD3 R76, P3, R76, R29, RZ ;  /* 0x0000001d4c4c7210 */ /* 0x000fe20007f7e0ff */
[--C-:B------:R-:W-:Y:S01]  /*1010*/  FADD.FTZ R0, R71, R86.reuse ;  /* 0x0000005647007221 */ /* 0x100fe20000010000 */
[C---:B------:R-:W-:Y:S01]  /*1020*/  IADD3.X R73, R77.reuse, R28, RZ, P1, !PT ;  /* 0x0000001c4d497210 */ /* 0x040fe20000ffe4ff */
[----:B------:R-:W-:Y:S01]  /*1030*/  IMAD.X R75, R77, 0x1, R27, P2 ;  /* 0x000000014d4b7824 */ /* 0x000fe200010e061b */
[----:B------:R-:W-:Y:S01]  /*1040*/  CS2R R6, SRZ ;  /* 0x0000000000067805 */ /* 0x000fe2000001ff00 */
[----:B------:R-:W-:Y:S01]  /*1050*/  IMAD.MOV.U32 R5, RZ, RZ, RZ ;  /* 0x000000ffff057224 */ /* 0x000fe200078e00ff */
[----:B------:R-:W-:Y:S01]  /*1060*/  CS2R R14, SRZ ;  /* 0x00000000000e7805 */ /* 0x000fe2000001ff00 */
[----:B------:R-:W-:Y:S01]  /*1070*/  MOV R13, RZ ;  /* 0x000000ff000d7202 */ /* 0x000fe20000000f00 */
[--C-:B------:R-:W-:Y:S01]  /*1080*/  FADD.FTZ R4, R23, R86.reuse ;  /* 0x0000005617047221 */ /* 0x100fe20000010000 */
[----:B------:R-:W-:Y:S01]  /*1090*/  LEA.HI.X.SX32 R71, R25, R40, 0x1, P0 ;  /* 0x0000002819477211 */ /* 0x000fe200000f0eff */
[--C-:B------:R-:W-:Y:S01]  /*10a0*/  FADD.FTZ R3, R33, R86.reuse ;  /* 0x0000005621037221 */ /* 0x100fe20000010000 */
[----:B------:R-:W-:Y:S01]  /*10b0*/  IADD3.X R77, R77, R26, RZ, P3, !PT ;  /* 0x0000001a4d4d7210 */ /* 0x000fe20001ffe4ff */
[----:B------:R-:W-:-:S02]  /*10c0*/  FADD.FTZ R2, R35, R86 ;  /* 0x0000005623027221 */ /* 0x000fc40000010000 */
.L_x_8150:
[----:B------:R-:W-:Y:S01]  /*10d0*/  SHF.R.S32.HI R108, RZ, 0x1f, R7 ;  /* 0x0000001fff6c7819 */ /* 0x000fe20000011407 */
[----:B------:R-:W-:Y:S01]  /*10e0*/  IMAD.MOV.U32 R35, RZ, RZ, R41 ;  /* 0x000000ffff237224 */ /* 0x000fe200078e0029 */
[----:B------:R-:W-:Y:S01]  /*10f0*/  IADD3 R23, -R25, c[0x0][0x168], RZ ;  /* 0x00005a0019177a10 */ /* 0x000fe20007ffe1ff */
[----:B------:R-:W-:Y:S01]  /*1100*/  IMAD.WIDE.U32 R32, R7, c[0x0][0x1a0], R66 ;  /* 0x0000680007207a25 */ /* 0x000fe200078e0042 */
[----:B------:R-:W-:-:S02]  /*1110*/  MOV R34, R62 ;  /* 0x0000003e00227202 */ /* 0x000fc40000000f00 */
[-C--:B------:R-:W-:Y:S01]  /*1120*/  ISETP.GE.AND P0, PT, R66, R23.reuse, PT ;  /* 0x000000174200720c */ /* 0x080fe20003f06270 */
[----:B------:R-:W-:Y:S01]  /*1130*/  IMAD R80, R108, c[0x0][0x1a0], RZ ;  /* 0x000068006c507a24 */ /* 0x000fe200078e02ff */
[-C--:B------:R-:W-:Y:S01]  /*1140*/  ISETP.GE.AND P1, PT, R38, R23.reuse, PT ;  /* 0x000000172600720c */ /* 0x080fe20003f26270 */
[----:B------:R-:W-:Y:S01]  /*1150*/  IMAD R78, R108, c[0x0][0x188], RZ ;  /* 0x000062006c4e7a24 */ /* 0x000fe200078e02ff */
[-C--:B------:R-:W-:Y:S01]  /*1160*/  ISETP.GE.AND P2, PT, R36, R23.reuse, PT ;  /* 0x000000172400720c */ /* 0x080fe20003f46270 */
[C---:B------:R-:W-:Y:S01]  /*1170*/  IMAD R81, R7.reuse, c[0x0][0x1a4], R80 ;  /* 0x0000690007517a24 */ /* 0x040fe200078e0250 */
[----:B------:R-:W-:Y:S01]  /*1180*/  ISETP.GE.AND P3, PT, R30, R23, PT ;  /* 0x000000171e00720c */ /* 0x000fe20003f66270 */
[----:B------:R-:W-:Y:S01]  /*1190*/  IMAD.WIDE.U32 R34, R7, c[0x0][0x188], R34 ;  /* 0x0000620007227a25 */ /* 0x000fe200078e0022 */
[----:B------:R-:W-:Y:S02]  /*11a0*/  PRMT R92, RZ, 0x7610, R92 ;  /* 0x00007610ff5c7816 */ /* 0x000fe4000000005c */
[----:B------:R-:W-:Y:S01]  /*11b0*/  IADD3 R33, R33, R81, RZ ;  /* 0x0000005121217210 */ /* 0x000fe20007ffe0ff */
[----:B------:R-:W-:Y:S01]  /*11c0*/  IMAD R79, R7, c[0x0][0x18c], R78 ;  /* 0x00006300074f7a24 */ /* 0x000fe200078e024e */
[----:B------:R-:W-:-:S02]  /*11d0*/  LEA R78, P5, R32, R47, 0x1 ;  /* 0x0000002f204e7211 */ /* 0x000fc400078a08ff */
[----:B------:R-:W-:Y:S02]  /*11e0*/  PRMT R94, RZ, 0x7610, R94 ;  /* 0x00007610ff5e7816 */ /* 0x000fe4000000005e */
[----:B------:R-:W-:Y:S02]  /*11f0*/  IADD3 R35, R35, R79, RZ ;  /* 0x0000004f23237210 */ /* 0x000fe40007ffe0ff */
[----:B------:R-:W-:Y:S02]  /*1200*/  PRMT R96, RZ, 0x7610, R96 ;  /* 0x00007610ff607816 */ /* 0x000fe40000000060 */
[----:B------:R-:W-:Y:S02]  /*1210*/  PRMT R98, RZ, 0x7610, R98 ;  /* 0x00007610ff627816 */ /* 0x000fe40000000062 */
[----:B------:R-:W-:Y:S02]  /*1220*/  LEA.HI.X R79, R32, R46, R33, 0x1, P5 ;  /* 0x0000002e204f7211 */ /* 0x000fe400028f0c21 */
[----:B------:R-:W-:-:S03]  /*1230*/  LEA R80, P4, R34, c[0x0][0x220], 0x2 ;  /* 0x0000880022507a11 */ /* 0x000fc600078810ff */
[----:B--2---:R-:W2:Y:S01]  /*1240*/  @!P0 LDG.E.U16 R92, [R78.64] ;  /* 0x000000044e5c8981 */ /* 0x004ea2000c1e1500 */
[----:B------:R-:W-:-:S03]  /*1250*/  LEA.HI.X R81, R34, c[0x0][0x224], R35, 0x2, P4 ;  /* 0x0000890022517a11 */ /* 0x000fc600020f1423 */
[----:B------:R-:W3:Y:S04]  /*1260*/  @!P1 LDG.E.U16 R94, [R78.64+0x40] ;  /* 0x000040044e5e9981 */ /* 0x000ee8000c1e1500 */
[----:B------:R-:W4:Y:S04]  /*1270*/  @!P2 LDG.E.U16 R96, [R78.64+0x80] ;  /* 0x000080044e60a981 */ /* 0x000f28000c1e1500 */
[----:B------:R-:W4:Y:S04]  /*1280*/  @!P3 LDG.E.U16 R98, [R78.64+0xc0] ;  /* 0x0000c0044e62b981 */ /* 0x000f28000c1e1500 */
[----:B------:R-:W4:Y:S01]  /*1290*/  LDG.E R80, [R80.64] ;  /* 0x0000000450507981 */ /* 0x000f22000c1e1900 */
[----:B------:R-:W-:Y:S01]  /*12a0*/  MOV R33, R39 ;  /* 0x0000002700217202 */ /* 0x000fe20000000f00 */
[----:B------:R-:W-:Y:S01]  /*12b0*/  IMAD R100, R108, c[0x0][0x1c0], RZ ;  /* 0x000070006c647a24 */ /* 0x000fe200078e02ff */
[----:B------:R-:W-:Y:S01]  /*12c0*/  IADD3 R35, R45, -0x1, RZ ;  /* 0xffffffff2d237810 */ /* 0x000fe20007ffe0ff */
[----:B------:R-:W-:-:S02]  /*12d0*/  IMAD.MOV.U32 R32, RZ, RZ, R64 ;  /* 0x000000ffff207224 */ /* 0x000fc400078e0040 */
[----:B------:R-:W-:Y:S01]  /*12e0*/  IMAD R93, R7, c[0x0][0x1c4], R100 ;  /* 0x00007100075d7a24 */ /* 0x000fe200078e0264 */
[----:B------:R-:W-:Y:S01]  /*12f0*/  LEA.HI R34, R35, R35, RZ, 0x1 ;  /* 0x0000002323227211 */ /* 0x000fe200078f08ff */
[----:B------:R-:W-:-:S03]  /*1300*/  IMAD.WIDE.U32 R32, R7, c[0x0][0x1c0], R32 ;  /* 0x0000700007207a25 */ /* 0x000fc600078e0020 */
[----:B------:R-:W-:Y:S01]  /*1310*/  LOP3.LUT R100, R34, 0xfffffe, RZ, 0xc0, !PT ;  /* 0x00fffffe22647812 */ /* 0x000fe200078ec0ff */
[----:B------:R-:W-:Y:S01]  /*1320*/  IMAD.IADD R33, R33, 0x1, R93 ;  /* 0x0000000121217824 */ /* 0x000fe200078e025d */
[----:B------:R-:W-:Y:S02]  /*1330*/  LEA R34, P0, R32, c[0x0][0x230], 0x2 ;  /* 0x00008c0020227a11 */ /* 0x000fe400078010ff */
[----:B------:R-:W-:Y:S02]  /*1340*/  SHF.L.U32 R91, R44, 0x1, RZ ;  /* 0x000000012c5b7819 */ /* 0x000fe400000006ff */
[----:B------:R-:W-:Y:S02]  /*1350*/  IADD3 R100, R35, -R100, RZ ;  /* 0x8000006423647210 */ /* 0x000fe40007ffe0ff */
[----:B------:R-:W-:Y:S02]  /*1360*/  LEA.HI.X R35, R32, c[0x0][0x234], R33, 0x2, P0 ;  /* 0x00008d0020237a11 */ /* 0x000fe400000f1421 */
[----:B------:R-:W-:-:S02]  /*1370*/  ISETP.NE.AND P1, PT, R48, RZ, PT ;  /* 0x000000ff3000720c */ /* 0x000fc40003f25270 */
[----:B------:R-:W-:-:S11]  /*1380*/  IADD3 R32, R48, 0x200, RZ ;  /* 0x0000020030207810 */ /* 0x000fd60007ffe0ff */
[----:B------:R-:W-:Y:S01]  /*1390*/  @!P1 IMAD R32, R100, 0x100, R7 ;  /* 0x0000010064209824 */ /* 0x000fe200078e0207 */
[----:B--2---:R-:W-:Y:S04]  /*13a0*/  STS.U16 [R91], R92 ;  /* 0x0000005c5b007388 */ /* 0x004fe80000000400 */
[----:B0--3--:R0:W-:Y:S04]  /*13b0*/  STS.U16 [R91+0x40], R94 ;  /* 0x0000405e5b007388 */ /* 0x0091e80000000400 */
[----:B----4-:R-:W-:Y:S04]  /*13c0*/  STS.U16 [R91+0x80], R96 ;  /* 0x000080605b007388 */ /* 0x010fe80000000400 */
[----:B------:R-:W-:Y:S01]  /*13d0*/  STS.U16 [R91+0xc0], R98 ;  /* 0x0000c0625b007388 */ /* 0x000fe20000000400 */
[----:B------:R-:W-:-:S06]  /*13e0*/  NOP ;  /* 0x0000000000007918 */ /* 0x000fcc0000000000 */
[----:B-1----:R1:W2:Y:S01]  /*13f0*/  LDG.E R103, [R34.64] ;  /* 0x0000000422677981 */ /* 0x0022a2000c1e1900 */
[----:B------:R-:W-:-:S04]  /*1400*/  FMUL.FTZ R97, R80, 1.4426950216293334961 ;  /* 0x3fb8aa3b50617820 */ /* 0x000fc80000410000 */
[----:B------:R-:W-:-:S06]  /*1410*/  FMUL.FTZ R93, R4, R97 ;  /* 0x00000061045d7220 */ /* 0x000fcc0000410000 */
[----:B------:R-:W3:Y:S01]  /*1420*/  MUFU.EX2 R93, R93 ;  /* 0x0000005d005d7308 */ /* 0x000ee20000000800 */
[----:B0-----:R-:W-:Y:S02]  /*1430*/  SHF.L.U32 R94, R32, 0x2, RZ ;  /* 0x00000002205e7819 */ /* 0x001fe400000006ff */
[----:B------:R-:W0:Y:S01]  /*1440*/  LDS.64 R32, [R44.X8] ;  /* 0x000000002c207984 */ /* 0x000e220000008a00 */
[----:B------:R-:W-:-:S03]  /*1450*/  ISETP.NE.AND P2, PT, R48, 0x1f, PT ;  /* 0x0000001f3000780c */ /* 0x000fc60003f45270 */
[----:B---3--:R3:W-:Y:S04]  /*1460*/  STS [R94+0x548], R93 ;  /* 0x0005485d5e007388 */ /* 0x0087e80000000800 */
[----:B------:R-:W-:Y:S01]  /*1470*/  BAR.SYNC.DEFER_BLOCKING 0x0 ;  /* 0x0000000000007b1d */ /* 0x000fe20000010000 */
[----:B------:R-:W-:-:S04]  /*1480*/  ISETP.GT.AND P0, PT, R45, 0x1, PT ;  /* 0x000000012d00780c */ /* 0x000fc80003f04270 */
[----:B------:R-:W-:Y:S01]  /*1490*/  ISETP.EQ.AND P0, PT, R42, RZ, P0 ;  /* 0x000000ff2a00720c */ /* 0x000fe20000702270 */
[-C--:B-1----:R-:W-:Y:S02]  /*14a0*/  FMUL.FTZ R34, R3, R97.reuse ;  /* 0x0000006103227220 */ /* 0x082fe40000410000 */
[-C--:B------:R-:W-:Y:S02]  /*14b0*/  FMUL.FTZ R100, R0, R97.reuse ;  /* 0x0000006100647220 */ /* 0x080fe40000410000 */
[----:B------:R-:W-:Y:S01]  /*14c0*/  FMUL.FTZ R102, R2, R97 ;  /* 0x0000006102667220 */ /* 0x000fe20000410000 */
[----:B------:R1:W4:Y:S01]  /*14d0*/  @P2 LDS R121, [R48.X4+0xd4c] ;  /* 0x000d4c0030792984 */ /* 0x0003220000004800 */
[----:B------:R-:W1:Y:S06]  /*14e0*/  MUFU.EX2 R34, R34 ;  /* 0x0000002200227308 */ /* 0x000e6c0000000800 */
[----:B------:R-:W-:Y:S01]  /*14f0*/  @P0 IADD3 R78, R45, -0x2, RZ ;  /* 0xfffffffe2d4e0810 */ /* 0x000fe20007ffe0ff */
[----:B------:R-:W-:-:S02]  /*1500*/  HADD2.F32 R101, -RZ, R68.H0_H0 ;  /* 0x20000044ff657230 */ /* 0x000fc40000004100 */
[----:B---3--:R-:W-:Y:S01]  /*1510*/  HADD2.F32 R94, -RZ, R68.H1_H1 ;  /* 0x30000044ff5e7230 */ /* 0x008fe20000004100 */
[----:B------:R-:W-:Y:S01]  /*1520*/  MUFU.EX2 R100, R100 ;  /* 0x0000006400647308 */ /* 0x000fe20000000800 */
[----:B------:R-:W-:Y:S01]  /*1530*/  @P0 IMAD R79, R78, c[0x0][0x16c], R7 ;  /* 0x00005b004e4f0a24 */ /* 0x000fe200078e0207 */
[--C-:B0-----:R-:W-:Y:S01]  /*1540*/  HADD2.F32 R81, -RZ, R32.reuse.H0_H0 ;  /* 0x20000020ff517230 */ /* 0x101fe20000004100 */
[----:B------:R-:W-:Y:S01]  /*1550*/  FMUL.FTZ R98, R4, R101 ;  /* 0x0000006504627220 */ /* 0x000fe20000410000 */
[----:B------:R-:W-:-:S04]  /*1560*/  HADD2.F32 R92, -RZ, R32.H1_H1 ;  /* 0x30000020ff5c7230 */ /* 0x000fc80000004100 */
[----:B------:R-:W0:Y:S01]  /*1570*/  MUFU.EX2 R102, R102 ;  /* 0x0000006600667308 */ /* 0x000e220000000800 */
[----:B------:R-:W-:Y:S01]  /*1580*/  HADD2.F32 R99, -RZ, R69.H0_H0 ;  /* 0x20000045ff637230 */ /* 0x000fe20000004100 */
[----:B------:R-:W-:Y:S02]  /*1590*/  FMUL.FTZ R115, R3, R94 ;  /* 0x0000005e03737220 */ /* 0x000fe40000410000 */
[----:B------:R-:W-:Y:S01]  /*15a0*/  IMAD.MOV.U32 R95, RZ, RZ, RZ ;  /* 0x000000ffff5f7224 */ /* 0x000fe200078e00ff */
[----:B------:R-:W-:Y:S01]  /*15b0*/  HADD2.F32 R104, -RZ, R33.H0_H0 ;  /* 0x20000021ff687230 */ /* 0x000fe20000004100 */
[----:B------:R-:W-:Y:S01]  /*15c0*/  @P0 IMAD.WIDE R78, R79, 0x8, R54 ;  /* 0x000000084f4e0825 */ /* 0x000fe200078e0236 */
[----:B------:R-:W-:-:S03]  /*15d0*/  HADD2.F32 R97, -RZ, R69.H1_H1 ;  /* 0x30000045ff617230 */ /* 0x000fc60000004100 */
[----:B------:R-:W-:Y:S01]  /*15e0*/  FMUL.FTZ R111, R2, R99 ;  /* 0x00000063026f7220 */ /* 0x000fe20000410000 */
[----:B------:R3:W5:Y:S01]  /*15f0*/  @P0 LDG.E R95, [R78.64+0x4] ;  /* 0x000004044e5f0981 */ /* 0x000762000c1e1900 */
[----:B------:R-:W-:Y:S02]  /*1600*/  FMUL.FTZ R110, R81, R98 ;  /* 0x00000062516e7220 */ /* 0x000fe40000410000 */
[----:B------:R-:W-:Y:S01]  /*1610*/  FMUL.FTZ R119, R92, R115 ;  /* 0x000000735c777220 */ /* 0x000fe20000410000 */
[----:B------:R-:W-:Y:S01]  /*1620*/  HADD2.F32 R96, -RZ, R33.H1_H1 ;  /* 0x30000021ff607230 */ /* 0x000fe20000004100 */
[----:B-1----:R-:W-:Y:S01]  /*1630*/  FMUL.FTZ R35, R93, R34 ;  /* 0x000000225d237220 */ /* 0x002fe20000410000 */
[----:B------:R-:W-:Y:S01]  /*1640*/  BSSY B0, `(.L_x_8138) ;  /* 0x0000015000007945 */ /* 0x000fe20003800000 */
[----:B------:R-:W-:Y:S02]  /*1650*/  FMUL.FTZ R33, R0, R97 ;  /* 0x0000006100217220 */ /* 0x000fe40000410000 */
[----:B------:R-:W-:-:S02]  /*1660*/  FMUL.FTZ R117, R104, R111 ;  /* 0x0000006f68757220 */ /* 0x000fc40000410000 */
[----:B------:R-:W-:Y:S02]  /*1670*/  FFMA.FTZ R32, R34, R110, R119 ;  /* 0x0000006e22207223 */ /* 0x000fe40000010077 */
[----:B0-----:R-:W-:Y:S02]  /*1680*/  FMUL.FTZ R125, R102, R35 ;  /* 0x00000023667d7220 */ /* 0x001fe40000410000 */
[----:B------:R-:W-:Y:S02]  /*1690*/  FMUL.FTZ R35, R96, R33 ;  /* 0x0000002160237220 */ /* 0x000fe40000410000 */
[----:B------:R-:W-:Y:S02]  /*16a0*/  FFMA.FTZ R114, R102, R32, R117 ;  /* 0x0000002066727223 */ /* 0x000fe40000010075 */
[-C--:B--2---:R-:W-:Y:S02]  /*16b0*/  FMUL.FTZ R107, R19, R103.reuse ;  /* 0x00000067136b7220 */ /* 0x084fe40000410000 */
[----:B------:R-:W-:-:S02]  /*16c0*/  FMUL.FTZ R106, R18, R103 ;  /* 0x00000067126a7220 */ /* 0x000fc40000410000 */
[-C--:B------:R-:W-:Y:S02]  /*16d0*/  FMUL.FTZ R105, R21, R103.reuse ;  /* 0x0000006715697220 */ /* 0x080fe40000410000 */
[----:B------:R-:W-:Y:S02]  /*16e0*/  FMUL.FTZ R103, R20, R103 ;  /* 0x0000006714677220 */ /* 0x000fe40000410000 */
[----:B---3--:R-:W-:-:S04]  /*16f0*/  FFMA.FTZ R78, R100, R106, R107 ;  /* 0x0000006a644e7223 */ /* 0x008fc8000001006b */
[----:B------:R-:W-:Y:S01]  /*1700*/  FFMA.FTZ R78, R102, R78, R103 ;  /* 0x0000004e664e7223 */ /* 0x000fe20000010067 */
[----:B------:R-:W-:Y:S05]  /*1710*/  @P2 BRA `(.L_x_8139) ;  /* 0x0000007000002947 */ /* 0x000fea0003800000 */
[----:B----4-:R-:W-:Y:S01]  /*1720*/  ISETP.NE.AND P0, PT, R45, c[0x0][0x174], PT ;  /* 0x00005d002d007a0c */ /* 0x010fe20003f05270 */
[----:B------:R-:W-:-:S12]  /*1730*/  HFMA2.MMA R121, -RZ, RZ, 1.875, 0 ;  /* 0x3f800000ff797435 */ /* 0x000fd800000001ff */
[----:B------:R-:W-:-:S04]  /*1740*/  @P0 LEA.HI R32, R45, R45, RZ, 0x1 ;  /* 0x0000002d2d200211 */ /* 0x000fc800078f08ff */
[----:B------:R-:W-:-:S04]  /*1750*/  @P0 LOP3.LUT R32, R32, 0xfffffe, RZ, 0xc0, !PT ;  /* 0x00fffffe20200812 */ /* 0x000fc800078ec0ff */
[----:B------:R-:W-:-:S05]  /*1760*/  @P0 IADD3 R32, -R32, R45, RZ ;  /* 0x0000002d20200210 */ /* 0x000fca0007ffe1ff */
[----:B------:R-:W-:-:S05]  /*1770*/  @P0 IMAD R32, R32, 0x100, R7 ;  /* 0x0000010020200824 */ /* 0x000fca00078e0207 */
[----:B------:R0:W1:Y:S02]  /*1780*/  @P0 LDS R121, [R32.X4+0x548] ;  /* 0x0005480020790984 */ /* 0x0000640000004800 */
.L_x_8139:
[----:B----4-:R-:W-:Y:S05]  /*1790*/  BSYNC B0 ;  /* 0x0000000000007941 */ /* 0x010fea0003800000 */
.L_x_8138:
[----:B-1----:R-:W-:Y:S01]  /*17a0*/  FMUL.FTZ R79, R100, R121 ;  /* 0x00000079644f7220 */ /* 0x002fe20000410000 */
[----:B------:R-:W-:Y:S01]  /*17b0*/  ISETP.NE.AND P3, PT, R42, 0x1f, PT ;  /* 0x0000001f2a00780c */ /* 0x000fe20003f65270 */
[----:B------:R-:W-:Y:S01]  /*17c0*/  FFMA.FTZ R123, R34, R78, R105 ;  /* 0x0000004e227b7223 */ /* 0x000fe20000010069 */
[----:B------:R-:W-:Y:S01]  /*17d0*/  ISETP.GE.AND P0, PT, R44, 0x1, PT ;  /* 0x000000012c00780c */ /* 0x000fe20003f06270 */
[----:B------:R-:W-:Y:S01]  /*17e0*/  FMUL.FTZ R79, R102, R79 ;  /* 0x0000004f664f7220 */ /* 0x000fe20000410000 */
[----:B------:R-:W-:Y:S01]  /*17f0*/  ISETP.GE.U32.AND P4, PT, R42, 0x18, PT ;  /* 0x000000182a00780c */ /* 0x000fe20003f86070 */
[----:B------:R-:W-:Y:S01]  /*1800*/  FFMA.FTZ R114, R100, R114, R35 ;  /* 0x0000007264727223 */ /* 0x000fe20000010023 */
[----:B------:R-:W1:Y:S01]  /*1810*/  SHFL.DOWN PT, R109, R123, 0x1, 0x1f ;  /* 0x08201f007b6d7f89 */ /* 0x000e6200000e0000 */
[----:B------:R-:W-:Y:S01]  /*1820*/  FMUL.FTZ R112, R34, R79 ;  /* 0x0000004f22707220 */ /* 0x000fe20000410000 */
[----:B------:R-:W-:Y:S01]  /*1830*/  IADD3 R124, -R25, c[0x0][0x168], -R48 ;  /* 0x00005a00197c7a10 */ /* 0x000fe20007ffe930 */
[----:B------:R-:W-:Y:S01]  /*1840*/  FMUL.FTZ R125, R100, R125 ;  /* 0x0000007d647d7220 */ /* 0x000fe20000410000 */
[----:B------:R-:W2:Y:S01]  /*1850*/  SHFL.UP PT, R78, R114, 0x1, RZ ;  /* 0x04200000724e7989 */ /* 0x000ea200000e00ff */
[----:B------:R-:W-:Y:S03]  /*1860*/  BSSY B0, `(.L_x_8140) ;  /* 0x0000071000007945 */ /* 0x000fe60003800000 */
[----:B------:R-:W3:Y:S04]  /*1870*/  SHFL.DOWN PT, R79, R112, 0x1, 0x1f ;  /* 0x08201f00704f7f89 */ /* 0x000ee800000e0000 */
[----:B0-----:R-:W0:Y:S01]  /*1880*/  SHFL.UP PT, R32, R125, 0x1, RZ ;  /* 0x042000007d207989 */ /* 0x001e2200000e00ff */
[----:B-1----:R-:W-:-:S02]  /*1890*/  @P3 FFMA.FTZ R123, R112, R109, R123 ;  /* 0x0000006d707b3223 */ /* 0x002fc4000001007b */
[----:B--2---:R-:W-:-:S03]  /*18a0*/  @P0 FFMA.FTZ R114, R125, R78, R114 ;  /* 0x0000004e7d720223 */ /* 0x004fc60000010072 */
[----:B------:R-:W1:Y:S01]  /*18b0*/  SHFL.DOWN PT, R109, R123, 0x2, 0x1f ;  /* 0x08401f007b6d7f89 */ /* 0x000e6200000e0000 */
[----:B---3--:R-:W-:-:S03]  /*18c0*/  @P3 FMUL.FTZ R112, R112, R79 ;  /* 0x0000004f70703220 */ /* 0x008fc60000410000 */
[----:B------:R-:W2:Y:S01]  /*18d0*/  SHFL.UP PT, R78, R114, 0x2, RZ ;  /* 0x04400000724e7989 */ /* 0x000ea200000e00ff */
[----:B------:R-:W-:Y:S01]  /*18e0*/  ISETP.GE.U32.AND P3, PT, R42, 0x1e, PT ;  /* 0x0000001e2a00780c */ /* 0x000fe20003f66070 */
[----:B0-----:R-:W-:Y:S02]  /*18f0*/  @P0 FMUL.FTZ R125, R125, R32 ;  /* 0x000000207d7d0220 */ /* 0x001fe40000410000 */
[----:B------:R-:W0:Y:S01]  /*1900*/  SHFL.DOWN PT, R79, R112, 0x2, 0x1f ;  /* 0x08401f00704f7f89 */ /* 0x000e2200000e0000 */
[----:B------:R-:W-:-:S03]  /*1910*/  ISETP.GE.AND P0, PT, R44, 0x2, PT ;  /* 0x000000022c00780c */ /* 0x000fc60003f06270 */
[----:B------:R-:W3:Y:S06]  /*1920*/  SHFL.UP PT, R32, R125, 0x2, RZ ;  /* 0x044000007d207989 */ /* 0x000eec00000e00ff */
[----:B-1----:R-:W-:-:S04]  /*1930*/  @!P3 FFMA.FTZ R123, R112, R109, R123 ;  /* 0x0000006d707bb223 */ /* 0x002fc8000001007b */
[----:B--2---:R-:W-:Y:S01]  /*1940*/  @P0 FFMA.FTZ R114, R125, R78, R114 ;  /* 0x0000004e7d720223 */ /* 0x004fe20000010072 */
[----:B------:R-:W1:Y:S01]  /*1950*/  SHFL.DOWN PT, R109, R123, 0x4, 0x1f ;  /* 0x08801f007b6d7f89 */ /* 0x000e6200000e0000 */
[----:B0-----:R-:W-:-:S03]  /*1960*/  @!P3 FMUL.FTZ R112, R112, R79 ;  /* 0x0000004f7070b220 */ /* 0x001fc60000410000 */
[----:B------:R-:W0:Y:S01]  /*1970*/  SHFL.UP PT, R78, R114, 0x4, RZ ;  /* 0x04800000724e7989 */ /* 0x000e2200000e00ff */
[----:B------:R-:W-:Y:S01]  /*1980*/  ISETP.GE.U32.AND P3, PT, R42, 0x1c, PT ;  /* 0x0000001c2a00780c */ /* 0x000fe20003f66070 */
[----:B---3--:R-:W-:Y:S02]  /*1990*/  @P0 FMUL.FTZ R125, R125, R32 ;  /* 0x000000207d7d0220 */ /* 0x008fe40000410000 */
[----:B------:R-:W2:Y:S01]  /*19a0*/  SHFL.DOWN PT, R79, R112, 0x4, 0x1f ;  /* 0x08801f00704f7f89 */ /* 0x000ea200000e0000 */
[----:B------:R-:W-:-:S03]  /*19b0*/  ISETP.GE.AND P0, PT, R44, 0x4, PT ;  /* 0x000000042c00780c */ /* 0x000fc60003f06270 */
[----:B------:R-:W3:Y:S06]  /*19c0*/  SHFL.UP PT, R32, R125, 0x4, RZ ;  /* 0x048000007d207989 */ /* 0x000eec00000e00ff */
[----:B-1----:R-:W-:Y:S01]  /*19d0*/  @!P3 FFMA.FTZ R123, R112, R109, R123 ;  /* 0x0000006d707bb223 */ /* 0x002fe2000001007b */
[----:B------:R-:W-:-:S03]  /*19e0*/  SHF.L.U32 R109, R7, 0x3, RZ ;  /* 0x00000003076d7819 */ /* 0x000fc600000006ff */
[C---:B0-----:R-:W-:Y:S01]  /*19f0*/  @P0 FFMA.FTZ R114, R125.reuse, R78, R114 ;  /* 0x0000004e7d720223 */ /* 0x041fe20000010072 */
[----:B------:R-:W0:Y:S01]  /*1a00*/  SHFL.DOWN PT, R118, R123, 0x8, 0x1f ;  /* 0x09001f007b767f89 */ /* 0x000e2200000e0000 */
[----:B------:R-:W-:Y:S02]  /*1a10*/  IMAD.MOV.U32 R78, RZ, RZ, 0x3f800000 ;  /* 0x3f800000ff4e7424 */ /* 0x000fe400078e00ff */
[----:B--2---:R-:W-:Y:S01]  /*1a20*/  @!P3 FMUL.FTZ R112, R112, R79 ;  /* 0x0000004f7070b220 */ /* 0x004fe20000410000 */
[----:B------:R-:W1:Y:S01]  /*1a30*/  SHFL.UP PT, R113, R114, 0x8, RZ ;  /* 0x0500000072717989 */ /* 0x000e6200000e00ff */
[----:B------:R-:W-:Y:S01]  /*1a40*/  ISETP.GE.AND P3, PT, R44, 0x8, PT ;  /* 0x000000082c00780c */ /* 0x000fe20003f66270 */
[----:B---3--:R-:W-:Y:S02]  /*1a50*/  @P0 FMUL.FTZ R125, R125, R32 ;  /* 0x000000207d7d0220 */ /* 0x008fe40000410000 */
[----:B------:R-:W2:Y:S01]  /*1a60*/  SHFL.DOWN PT, R116, R112, 0x8, 0x1f ;  /* 0x09001f0070747f89 */ /* 0x000ea200000e0000 */
[----:B------:R-:W-:-:S02]  /*1a70*/  ISETP.GE.AND P0, PT, R45, c[0x0][0x174], PT ;  /* 0x00005d002d007a0c */ /* 0x000fc40003f06270 */
[----:B------:R-:W-:Y:S01]  /*1a80*/  MOV R79, RZ ;  /* 0x000000ff004f7202 */ /* 0x000fe20000000f00 */
[----:B------:R-:W3:Y:S01]  /*1a90*/  SHFL.UP PT, R32, R125, 0x8, RZ ;  /* 0x050000007d207989 */ /* 0x000ee200000e00ff */
[----:B------:R-:W-:Y:S01]  /*1aa0*/  ISETP.NE.OR P0, PT, R42, RZ, P0 ;  /* 0x000000ff2a00720c */ /* 0x000fe20000705670 */
[----:B0-----:R-:W-:-:S12]  /*1ab0*/  @!P4 FFMA.FTZ R123, R112, R118, R123 ;  /* 0x00000076707bc223 */ /* 0x001fd8000001007b */
[----:B------:R-:W-:Y:S01]  /*1ac0*/  @!P0 LDS.64 R78, [R109+0xdc8] ;  /* 0x000dc8006d4e8984 */ /* 0x000fe20000000a00 */
[----:B------:R-:W-:Y:S01]  /*1ad0*/  ISETP.GE.AND P0, PT, R44, 0x10, PT ;  /* 0x000000102c00780c */ /* 0x000fe20003f06270 */
[----:B-1----:R-:W-:Y:S02]  /*1ae0*/  @P3 FFMA.FTZ R114, R125, R113, R114 ;  /* 0x000000717d723223 */ /* 0x002fe40000010072 */
[----:B--2---:R-:W-:-:S03]  /*1af0*/  @!P4 FMUL.FTZ R112, R112, R116 ;  /* 0x000000747070c220 */ /* 0x004fc60000410000 */
[----:B------:R-:W0:Y:S01]  /*1b00*/  SHFL.UP PT, R113, R114, 0x10, RZ ;  /* 0x0600000072717989 */ /* 0x000e2200000e00ff */
[----:B------:R-:W-:Y:S01]  /*1b10*/  ISETP.GE.AND P4, PT, R124, 0x61, PT ;  /* 0x000000617c00780c */ /* 0x000fe20003f86270 */
[----:B---3--:R-:W-:Y:S02]  /*1b20*/  @P3 FMUL.FTZ R125, R125, R32 ;  /* 0x000000207d7d3220 */ /* 0x008fe40000410000 */
[----:B------:R-:W1:Y:S01]  /*1b30*/  SHFL.DOWN PT, R116, R123, 0x10, 0x1f ;  /* 0x0a001f007b747f89 */ /* 0x000e6200000e0000 */
[----:B------:R-:W-:-:S03]  /*1b40*/  ISETP.GE.U32.AND P3, PT, R42, 0x10, PT ;  /* 0x000000102a00780c */ /* 0x000fc60003f66070 */
[----:B------:R-:W2:Y:S04]  /*1b50*/  SHFL.DOWN PT, R118, R112, 0x10, 0x1f ;  /* 0x0a001f0070767f89 */ /* 0x000ea800000e0000 */
[----:B------:R-:W3:Y:S01]  /*1b60*/  SHFL.UP PT, R32, R125, 0x10, RZ ;  /* 0x060000007d207989 */ /* 0x000ee200000e00ff */
[----:B0-----:R-:W-:-:S05]  /*1b70*/  @P0 FFMA.FTZ R114, R125, R113, R114 ;  /* 0x000000717d720223 */ /* 0x001fca0000010072 */
[C---:B-1----:R-:W-:Y:S02]  /*1b80*/  @!P3 FFMA.FTZ R123, R112.reuse, R116, R123 ;  /* 0x00000074707bb223 */ /* 0x042fe4000001007b */
[----:B-----5:R-:W-:Y:S01]  /*1b90*/  SHFL.IDX PT, R116, R95, RZ, 0x1f ;  /* 0x00001fff5f747589 */ /* 0x020fe200000e0000 */
[----:B--2---:R-:W-:Y:S01]  /*1ba0*/  @!P3 FMUL.FTZ R112, R112, R118 ;  /* 0x000000767070b220 */ /* 0x004fe20000410000 */
[----:B------:R-:W-:Y:S02]  /*1bb0*/  ISETP.GE.AND P3, PT, R124, 0x41, PT ;  /* 0x000000417c00780c */ /* 0x000fe40003f66270 */
[----:B------:R-:W-:Y:S01]  /*1bc0*/  SHFL.IDX PT, R118, R79, RZ, 0x1f ;  /* 0x00001fff4f767589 */ /* 0x000fe200000e0000 */
[----:B---3--:R-:W-:Y:S01]  /*1bd0*/  @P0 FMUL.FTZ R125, R125, R32 ;  /* 0x000000207d7d0220 */ /* 0x008fe20000410000 */
[----:B------:R-:W-:Y:S02]  /*1be0*/  ISETP.NE.AND P0, PT, R48, RZ, PT ;  /* 0x000000ff3000720c */ /* 0x000fe40003f05270 */
[----:B------:R-:W-:Y:S04]  /*1bf0*/  SHFL.DOWN PT, R122, R123, 0x1, 0x1f ;  /* 0x08201f007b7a7f89 */ /* 0x000fe800000e0000 */
[----:B------:R-:W0:Y:S04]  /*1c00*/  SHFL.DOWN PT, R120, R112, 0x1, 0x1f ;  /* 0x08201f0070787f89 */ /* 0x000e2800000e0000 */
[----:B------:R-:W-:Y:S04]  /*1c10*/  SHFL.UP PT, R114, R114, 0x1, RZ ;  /* 0x0420000072727989 */ /* 0x000fe800000e00ff */
[----:B------:R-:W1:Y:S04]  /*1c20*/  SHFL.UP PT, R125, R125, 0x1, RZ ;  /* 0x042000007d7d7989 */ /* 0x000e6800000e00ff */
[----:B------:R-:W-:Y:S04]  /*1c30*/  SHFL.IDX PT, R32, R123, RZ, 0x1f ;  /* 0x00001fff7b207589 */ /* 0x000fe800000e0000 */
[----:B------:R-:W2:Y:S01]  /*1c40*/  SHFL.IDX PT, R113, R112, RZ, 0x1f ;  /* 0x00001fff70717589 */ /* 0x000ea200000e0000 */
[----:B0-----:R-:W-:Y:S01]  /*1c50*/  @P2 FFMA.FTZ R118, R120, R118, R122 ;  /* 0x0000007678762223 */ /* 0x001fe2000001007a */
[----:B------:R-:W-:-:S03]  /*1c60*/  ISETP.GE.AND P2, PT, R124, 0x21, PT ;  /* 0x000000217c00780c */ /* 0x000fc60003f46270 */
[----:B------:R-:W-:Y:S02]  /*1c70*/  FFMA.FTZ R95, R118, R121, R106 ;  /* 0x00000079765f7223 */ /* 0x000fe4000001006a */
[----:B-1----:R-:W-:Y:S01]  /*1c80*/  @P1 FFMA.FTZ R116, R125, R116, R114 ;  /* 0x000000747d741223 */ /* 0x002fe20000010072 */
[----:B------:R-:W-:Y:S01]  /*1c90*/  ISETP.GE.AND P1, PT, R124, 0x1, PT ;  /* 0x000000017c00780c */ /* 0x000fe20003f26270 */
        /* <DEDUP_REMOVED lines=8> */
[----:B--2---:R-:W-:Y:S02]  /*1d20*/  FFMA.FTZ R79, R113, R79, R32 ;  /* 0x0000004f714f7223 */ /* 0x004fe40000010020 */
[----:B------:R-:W-:-:S02]  /*1d30*/  FFMA.FTZ R93, R81, -R98, R110 ;  /* 0x80000062515d7223 */ /* 0x000fc4000001006e */
[----:B------:R-:W-:Y:S02]  /*1d40*/  FFMA.FTZ R106, R20, R114, R119 ;  /* 0x00000072146a7223 */ /* 0x000fe40000010077 */
[----:B------:R-:W-:Y:S02]  /*1d50*/  FMUL.FTZ R32, R4, R105 ;  /* 0x0000006904207220 */ /* 0x000fe40000410000 */
[----:B------:R-:W-:Y:S02]  /*1d60*/  FFMA.FTZ R100, R104, -R111, R117 ;  /* 0x8000006f68647223 */ /* 0x000fe40000010075 */
[----:B------:R-:W-:Y:S02]  /*1d70*/  FFMA.FTZ R102, R96, -R33, R35 ;  /* 0x8000002160667223 */ /* 0x000fe40000010023 */
[----:B------:R-:W-:Y:S02]  /*1d80*/  FFMA.FTZ R98, R92, -R115, R114 ;  /* 0x800000735c627223 */ /* 0x000fe40000010072 */
[----:B------:R-:W-:-:S02]  /*1d90*/  FFMA.FTZ R106, R19, R117, R106 ;  /* 0x00000075136a7223 */ /* 0x000fc4000001006a */
[----:B------:R-:W-:Y:S02]  /*1da0*/  FMUL.FTZ R111, R3, R103 ;  /* 0x00000067036f7220 */ /* 0x000fe40000410000 */
[----:B------:R-:W-:Y:S02]  /*1db0*/  FFMA.FTZ R33, R93, R32, RZ ;  /* 0x000000205d217223 */ /* 0x000fe400000100ff */
[----:B------:R-:W-:Y:S02]  /*1dc0*/  FMUL.FTZ R112, R0, R95 ;  /* 0x0000005f00707220 */ /* 0x000fe40000410000 */
[----:B------:R-:W-:Y:S02]  /*1dd0*/  FMUL.FTZ R110, R2, R107 ;  /* 0x0000006b026e7220 */ /* 0x000fe40000410000 */
[----:B------:R-:W-:Y:S02]  /*1de0*/  FMUL.FTZ R78, R113, R78 ;  /* 0x0000004e714e7220 */ /* 0x000fe40000410000 */
[----:B------:R-:W-:-:S02]  /*1df0*/  FFMA.FTZ R106, R18, R35, R106 ;  /* 0x00000023126a7223 */ /* 0x000fc4000001006a */
[-C--:B------:R-:W-:Y:S01]  /*1e00*/  FFMA.FTZ R113, R98, R111.reuse, R33 ;  /* 0x0000006f62717223 */ /* 0x080fe20000010021 */
[----:B------:R0:W-:Y:S01]  /*1e10*/  @!P0 STS.64 [R109+0xdc8], R78 ;  /* 0x000dc84e6d008388 */ /* 0x0001e20000000a00 */
[----:B------:R-:W-:Y:S02]  /*1e20*/  FMUL.FTZ R35, R97, R112 ;  /* 0x0000007061237220 */ /* 0x000fe40000410000 */
[----:B------:R-:W-:Y:S02]  /*1e30*/  FMUL.FTZ R34, R99, R110 ;  /* 0x0000006e63227220 */ /* 0x000fe40000410000 */
[----:B------:R-:W-:Y:S02]  /*1e40*/  FMUL.FTZ R33, R94, R111 ;  /* 0x0000006f5e217220 */ /* 0x000fe40000410000 */
[----:B------:R-:W-:Y:S02]  /*1e50*/  FMUL.FTZ R32, R101, R32 ;  /* 0x0000002065207220 */ /* 0x000fe40000410000 */
[----:B------:R-:W-:Y:S01]  /*1e60*/  FMUL.FTZ R111, R102, R112 ;  /* 0x00000070666f7220 */ /* 0x000fe20000410000 */
[----:B------:R-:W-:Y:S01]  /*1e70*/  SHF.L.U64.HI R112, R6, 0x2, R5 ;  /* 0x0000000206707819 */ /* 0x000fe20000010205 */
[----:B------:R-:W-:Y:S01]  /*1e80*/  FFMA.FTZ R110, R100, R110, R113 ;  /* 0x0000006e646e7223 */ /* 0x000fe20000010071 */
[----:B------:R0:W-:Y:S01]  /*1e90*/  STS.128 [R48.X16+0x110], R32 ;  /* 0x0001102030007388 */ /* 0x0001e2000000cc00 */
[----:B------:R-:W-:-:S02]  /*1ea0*/  SHF.L.U32 R113, R6, 0x2, RZ ;  /* 0x0000000206717819 */ /* 0x000fc400000006ff */
[----:B------:R-:W-:Y:S02]  /*1eb0*/  FADD.FTZ R110, R110, R111 ;  /* 0x0000006f6e6e7221 */ /* 0x000fe40000010000 */
[----:B------:R-:W-:Y:S01]  /*1ec0*/  IMAD R111, R112, c[0x0][0x2b0], RZ ;  /* 0x0000ac00706f7a24 */ /* 0x000fe200078e02ff */
        /* <DEDUP_REMOVED lines=10> */
.L_x_8141:
[----:B------:R-:W-:Y:S05]  /*1f70*/  BSYNC B0 ;  /* 0x0000000000007941 */ /* 0x000fea0003800000 */
.L_x_8140:
[----:B0-----:R0:W1:Y:S01]  /*1f80*/  LDS R35, [R48.X4+0x190] ;  /* 0x0001900030237984 */ /* 0x0010620000004800 */
[----:B------:R-:W-:Y:S01]  /*1f90*/  BSSY B0, `(.L_x_8142) ;  /* 0x0000006000007945 */ /* 0x000fe20003800000 */
[----:B------:R-:W-:Y:S01]  /*1fa0*/  IMAD R111, R113, c[0x0][0x2b4], R111 ;  /* 0x0000ad00716f7a24 */ /* 0x000fe200078e026f */
[----:B------:R-:W-:Y:S05]  /*1fb0*/  @!P2 BRA `(.L_x_8143) ;  /* 0x000000300000a947 */ /* 0x000fea0003800000 */
[----:B------:R-:W-:-:S04]  /*1fc0*/  IMAD.WIDE.U32 R32, R113, c[0x0][0x2b0], R72 ;  /* 0x0000ac0071207a25 */ /* 0x000fc800078e0048 */
[----:B------:R-:W-:-:S05]  /*1fd0*/  IMAD.IADD R33, R33, 0x1, R111 ;  /* 0x0000000121217824 */ /* 0x000fca00078e026f */
[----:B-1----:R1:W-:Y:S02]  /*1fe0*/  RED.E.ADD.F32.FTZ.RN.STRONG.GPU [R32.64], R35 ;  /* 0x000000232000798e */ /* 0x0023e4000c10e784 */
.L_x_8143:
[----:B------:R-:W-:Y:S05]  /*1ff0*/  BSYNC B0 ;  /* 0x0000000000007941 */ /* 0x000fea0003800000 */
.L_x_8142:
[----:B------:R2:W3:Y:S01]  /*2000*/  LDS R79, [R48.X4+0x210] ;  /* 0x00021000304f7984 */ /* 0x0004e20000004800 */
[----:B------:R-:W-:Y:S01]  /*2010*/  BSSY B0, `(.L_x_8144) ;  /* 0x0000006000007945 */ /* 0x000fe20003800000 */
[----:B-1----:R-:W-:Y:S01]  /*2020*/  IMAD.WIDE.U32 R32, R113, c[0x0][0x2b0], R76 ;  /* 0x0000ac0071207a25 */ /* 0x002fe200078e004c */
[----:B------:R-:W-:Y:S05]  /*2030*/  @!P3 BRA `(.L_x_8145) ;  /* 0x000000300000b947 */ /* 0x000fea0003800000 */
[----:B------:R-:W-:-:S05]  /*2040*/  IMAD.WIDE.U32 R34, R113, c[0x0][0x2b0], R74 ;  /* 0x0000ac0071227a25 */ /* 0x000fca00078e004a */
[----:B------:R-:W-:-:S05]  /*2050*/  IADD3 R35, R111, R35, RZ ;  /* 0x000000236f237210 */ /* 0x000fca0007ffe0ff */
[----:B---3--:R1:W-:Y:S02]  /*2060*/  RED.E.ADD.F32.FTZ.RN.STRONG.GPU [R34.64], R79 ;  /* 0x0000004f2200798e */ /* 0x0083e4000c10e784 */
.L_x_8145:
[----:B------:R-:W-:Y:S05]  /*2070*/  BSYNC B0 ;  /* 0x0000000000007941 */ /* 0x000fea0003800000 */
.L_x_8144:
[----:B-1----:R1:W4:Y:S01]  /*2080*/  LDS R35, [R48.X4+0x290] ;  /* 0x0002900030237984 */ /* 0x0023220000004800 */
[----:B------:R-:W-:Y:S01]  /*2090*/  BSSY B0, `(.L_x_8146) ;  /* 0x0000004000007945 */ /* 0x000fe20003800000 */
[----:B------:R-:W-:Y:S05]  /*20a0*/  @!P4 BRA `(.L_x_8147) ;  /* 0x000000200000c947 */ /* 0x000fea0003800000 */
[----:B------:R-:W-:-:S05]  /*20b0*/  IADD3 R33, R111, R33, RZ ;  /* 0x000000216f217210 */ /* 0x000fca0007ffe0ff */
[----:B----4-:R4:W-:Y:S02]  /*20c0*/  RED.E.ADD.F32.FTZ.RN.STRONG.GPU [R32.64], R35 ;  /* 0x000000232000798e */ /* 0x0109e4000c10e784 */
.L_x_8147:
[----:B------:R-:W-:Y:S05]  /*20d0*/  BSYNC B0 ;  /* 0x0000000000007941 */ /* 0x000fea0003800000 */
.L_x_8146:
[----:B----4-:R-:W4:Y:S01]  /*20e0*/  SHFL.DOWN PT, R35, R106, 0x1, 0x1f ;  /* 0x08201f006a237f89 */ /* 0x010f2200000e0000 */
[----:B------:R-:W-:Y:S01]  /*20f0*/  ISETP.GT.AND P1, PT, R44, 0x1e, PT ;  /* 0x0000001e2c00780c */ /* 0x000fe20003f24270 */
[-C--:B---3--:R-:W-:Y:S01]  /*2100*/  FMUL.FTZ R79, R80, R95.reuse ;  /* 0x0000005f504f7220 */ /* 0x088fe20000410000 */
[----:B------:R-:W-:Y:S01]  /*2110*/  ISETP.NE.AND P2, PT, R44, RZ, PT ;  /* 0x000000ff2c00720c */ /* 0x000fe20003f45270 */
[----:B------:R-:W3:Y:S01]  /*2120*/  SHFL.DOWN PT, R33, R110, 0x1, 0x1f ;  /* 0x08201f006e217f89 */ /* 0x000ee200000e0000 */
[----:B------:R-:W-:Y:S01]  /*2130*/  FMUL.FTZ R96, R96, R95 ;  /* 0x0000005f60607220 */ /* 0x000fe20000410000 */
[----:B------:R-:W-:Y:S01]  /*2140*/  BSSY B0, `(.L_x_8148) ;  /* 0x000003a000007945 */ /* 0x000fe20003800000 */
[----:B------:R-:W-:Y:S02]  /*2150*/  FMUL.FTZ R79, R102, R79 ;  /* 0x0000004f664f7220 */ /* 0x000fe40000410000 */
[----:B------:R-:W-:Y:S02]  /*2160*/  FMUL.FTZ R34, R81, R105 ;  /* 0x0000006951227220 */ /* 0x000fe40000410000 */
[----:B------:R-:W-:-:S02]  /*2170*/  FFMA.FTZ R79, R97, R96, R79 ;  /* 0x00000060614f7223 */ /* 0x000fc4000001004f */
[----:B------:R-:W-:Y:S02]  /*2180*/  FFMA.FTZ R9, R0, R96, R9 ;  /* 0x0000006000097223 */ /* 0x000fe40000010009 */
[----:B------:R-:W-:Y:S02]  /*2190*/  FFMA.FTZ R11, R4, R34, R11 ;  /* 0x00000022040b7223 */ /* 0x000fe4000001000b */
[----:B------:R-:W-:Y:S02]  /*21a0*/  FADD.FTZ R16, R79, R16 ;  /* 0x000000104f107221 */ /* 0x000fe40000010000 */
[----:B----4-:R-:W-:Y:S02]  /*21b0*/  @!P1 FADD.FTZ R106, R106, R35 ;  /* 0x000000236a6a9221 */ /* 0x010fe40000010000 */
[----:B---3--:R-:W-:-:S03]  /*21c0*/  @!P1 FADD.FTZ R110, R110, R33 ;  /* 0x000000216e6e9221 */ /* 0x008fc60000010000 */
[----:B------:R-:W3:Y:S01]  /*21d0*/  SHFL.DOWN PT, R35, R106, 0x2, 0x1f ;  /* 0x08401f006a237f89 */ /* 0x000ee200000e0000 */
[----:B------:R-:W-:-:S03]  /*21e0*/  ISETP.GT.AND P1, PT, R44, 0x1d, PT ;  /* 0x0000001d2c00780c */ /* 0x000fc60003f24270 */
[----:B------:R-:W4:Y:S10]  /*21f0*/  SHFL.DOWN PT, R33, R110, 0x2, 0x1f ;  /* 0x08401f006e217f89 */ /* 0x000f3400000e0000 */
[----:B---3--:R-:W-:-:S02]  /*2200*/  @!P1 FADD.FTZ R106, R106, R35 ;  /* 0x000000236a6a9221 */ /* 0x008fc40000010000 */
[----:B----4-:R-:W-:-:S03]  /*2210*/  @!P1 FADD.FTZ R110, R110, R33 ;  /* 0x000000216e6e9221 */ /* 0x010fc60000010000 */
        /* <DEDUP_REMOVED lines=14> */
[-C--:B------:R-:W-:Y:S02]  /*2300*/  FMUL.FTZ R35, R104, R107.reuse ;  /* 0x0000006b68237220 */ /* 0x080fe40000410000 */
[----:B------:R-:W-:Y:S02]  /*2310*/  FMUL.FTZ R107, R80, R107 ;  /* 0x0000006b506b7220 */ /* 0x000fe40000410000 */
[----:B------:R-:W-:Y:S02]  /*2320*/  FFMA.FTZ R8, R2, R35, R8 ;  /* 0x0000002302087223 */ /* 0x000fe40000010008 */
[----:B------:R-:W-:Y:S02]  /*2330*/  FMUL.FTZ R100, R100, R107 ;  /* 0x0000006b64647220 */ /* 0x000fe40000410000 */
[----:B----4-:R-:W-:Y:S02]  /*2340*/  @!P1 FADD.FTZ R110, R110, R33 ;  /* 0x000000216e6e9221 */ /* 0x010fe40000010000 */
[----:B------:R-:W-:-:S02]  /*2350*/  FFMA.FTZ R100, R99, R35, R100 ;  /* 0x0000002363647223 */ /* 0x000fc40000010064 */
[-C--:B------:R-:W-:Y:S01]  /*2360*/  FMUL.FTZ R35, R92, R103.reuse ;  /* 0x000000675c237220 */ /* 0x080fe20000410000 */
        /* <DEDUP_REMOVED lines=9> */
[----:B------:R-:W-:Y:S02]  /*2400*/  FFMA.FTZ R10, R3, R35, R10 ;  /* 0x00000023030a7223 */ /* 0x000fe4000001000a */
        /* <DEDUP_REMOVED lines=13> */
.L_x_8149:
[----:B---3--:R-:W-:Y:S05]  /*24e0*/  BSYNC B0 ;  /* 0x0000000000007941 */ /* 0x008fea0003800000 */
.L_x_8148:
[----:B------:R-:W-:Y:S02]  /*24f0*/  IADD3 R7, R7, 0x1, RZ ;  /* 0x0000000107077810 */ /* 0x000fe40007ffe0ff */
[----:B------:R-:W-:Y:S02]  /*2500*/  IADD3 R6, P1, R6, 0x1, RZ ;  /* 0x0000000106067810 */ /* 0x000fe40007f3e0ff */
[----:B------:R-:W-:-:S03]  /*2510*/  ISETP.GE.AND P0, PT, R7, c[0x0][0x16c], PT ;  /* 0x00005b0007007a0c */ /* 0x000fc60003f06270 */
[----:B------:R-:W-:-:S10]  /*2520*/  IMAD.X R5, RZ, RZ, R5, P1 ;  /* 0x000000ffff057224 */ /* 0x000fd400008e0605 */
[----:B------:R-:W-:Y:S01]  /*2530*/  @P0 CALL.REL.NOINC `(.L_x_8137) ;  /* 0x0000001000000944 */ /* 0x000fe20003c00000 */
[----:B------:R-:W-:Y:S05]  /*2540*/  BRA `(.L_x_8150) ;  /* 0xffffeb8000007947 */ /* 0x000fea000383ffff */
.L_x_8137:
[----:B------:R-:W-:Y:S01]  /*2550*/  BAR.SYNC.DEFER_BLOCKING 0x0 ;  /* 0x0000000000007b1d */ /* 0x000fe20000010000 */
[----:B------:R-:W-:Y:S01]  /*2560*/  ISETP.NE.AND P0, PT, R48, RZ, PT ;  /* 0x000000ff3000720c */ /* 0x000fe20003f05270 */
[----:B------:R-:W-:Y:S01]  /*2570*/  IMAD.WIDE.U32 R2, R84, c[0x0][0x2d8], RZ ;  /* 0x0000b60054027a25 */ /* 0x000fe200078e00ff */
[----:B------:R-:W-:Y:S02]  /*2580*/  F2FP.PACK_AB R6, R10, R11 ;  /* 0x0000000b0a06723e */ /* 0x000fe400000000ff */
[----:B------:R-:W-:Y:S01]  /*2590*/  F2FP.PACK_AB R7, R9, R8 ;  /* 0x000000080907723e */ /* 0x000fe200000000ff */
[----:B------:R-:W-:Y:S01]  /*25a0*/  IMAD R9, R82, c[0x0][0x2d8], RZ ;  /* 0x0000b60052097a24 */ /* 0x000fe200078e02ff */
[----:B------:R-:W-:Y:S01]  /*25b0*/  IADD3 R24, P2, R24, -0xc0, RZ ;  /* 0xffffff4018187810 */ /* 0x000fe20007f5e0ff */
[----:B------:R-:W-:Y:S02]  /*25c0*/  BSSY B0, `(.L_x_8151) ;  /* 0x0000026000007945 */ /* 0x000fe40003800000 */
[----:B------:R-:W-:Y:S01]  /*25d0*/  IMAD R9, R84, c[0x0][0x2dc], R9 ;  /* 0x0000b70054097a24 */ /* 0x000fe200078e0209 */
[----:B------:R-:W-:-:S02]  /*25e0*/  IADD3.X R22, R22, -0x1, RZ, P2, !PT ;  /* 0xffffffff16167810 */ /* 0x000fc400017fe4ff */
[----:B------:R-:W-:Y:S02]  /*25f0*/  IADD3 R4, P5, R24, c[0x0][0x330], RZ ;  /* 0x0000cc0018047a10 */ /* 0x000fe40007fbe0ff */
[----:B------:R-:W-:Y:S02]  /*2600*/  IADD3 R3, R3, R9, RZ ;  /* 0x0000000903037210 */ /* 0x000fe40007ffe0ff */
[----:B------:R-:W-:-:S03]  /*2610*/  IADD3.X R0, R22, c[0x0][0x334], RZ, P5, !PT ;  /* 0x0000cd0016007a10 */ /* 0x000fc60002ffe4ff */
[----:B------:R-:W-:Y:S01]  /*2620*/  IMAD.WIDE.U32 R2, R90, c[0x0][0x2e0], R2 ;  /* 0x0000b8005a027a25 */ /* 0x000fe200078e0002 */
[----:B------:R3:W-:Y:S01]  /*2630*/  STS.64 [R44.X8], R6 ;  /* 0x000000062c007388 */ /* 0x0007e20000008a00 */
[----:B------:R-:W-:-:S06]  /*2640*/  NOP ;  /* 0x0000000000007918 */ /* 0x000fcc0000000000 */
[----:B------:R-:W-:Y:S04]  /*2650*/  LDS.U16 R11, [R91] ;  /* 0x000000005b0b7984 */ /* 0x000fe80000000400 */
[----:B------:R-:W-:Y:S01]  /*2660*/  LDS.U16 R19, [R91+0x40] ;  /* 0x000040005b137984 */ /* 0x000fe20000000400 */
[----:B---3--:R-:W-:-:S03]  /*2670*/  IMAD R7, R89, c[0x0][0x2e0], RZ ;  /* 0x0000b80059077a24 */ /* 0x008fc600078e02ff */
[----:B------:R-:W-:Y:S01]  /*2680*/  LDS.U16 R21, [R91+0x80] ;  /* 0x000080005b157984 */ /* 0x000fe20000000400 */
[----:B------:R-:W-:Y:S01]  /*2690*/  IMAD R35, R90, c[0x0][0x2e4], R7 ;  /* 0x0000b9005a237a24 */ /* 0x000fe200078e0207 */
[----:B------:R-:W-:Y:S02]  /*26a0*/  IADD3 R7, P1, R17, R2, RZ ;  /* 0x0000000211077210 */ /* 0x000fe40007f3e0ff */
[----:B------:R-:W-:Y:S01]  /*26b0*/  LDS.U16 R33, [R91+0xc0] ;  /* 0x0000c0005b217984 */ /* 0x000fe20000000400 */
[----:B------:R-:W-:Y:S02]  /*26c0*/  IADD3 R2, P5, R66, R25, RZ ;  /* 0x0000001942027210 */ /* 0x000fe40007fbe0ff */
[----:B------:R-:W-:Y:S01]  /*26d0*/  IADD3.X R3, R12, R35, R3, P1, !PT ;  /* 0x000000230c037210 */ /* 0x000fe20000ffe403 */
[----:B------:R-:W-:Y:S04]  /*26e0*/  @!P0 STS [0x100], R23 ;  /* 0x00010017ff008388 */ /* 0x000fe80000000800 */
[----:B------:R-:W-:Y:S01]  /*26f0*/  BAR.SYNC.DEFER_BLOCKING 0x0 ;  /* 0x0000000000007b1d */ /* 0x000fe20000010000 */
[----:B------:R-:W-:-:S05]  /*2700*/  LEA R4, P6, R7, R4, 0x1 ;  /* 0x0000000407047211 */ /* 0x000fca00078c08ff */
[----:B------:R-:W3:Y:S02]  /*2710*/  LDS R5, [0x100] ;  /* 0x00010000ff057984 */ /* 0x000ee40000000800 */
[-C--:B---3--:R-:W-:Y:S02]  /*2720*/  ISETP.GE.AND P4, PT, R66, R5.reuse, PT ;  /* 0x000000054200720c */ /* 0x088fe40003f86270 */
[-C--:B------:R-:W-:Y:S02]  /*2730*/  ISETP.GE.AND P3, PT, R36, R5.reuse, PT ;  /* 0x000000052400720c */ /* 0x080fe40003f66270 */
[-C--:B------:R-:W-:Y:S02]  /*2740*/  ISETP.GE.AND P2, PT, R38, R5.reuse, PT ;  /* 0x000000052600720c */ /* 0x080fe40003f46270 */
[----:B------:R-:W-:Y:S02]  /*2750*/  ISETP.GE.AND P1, PT, R30, R5, PT ;  /* 0x000000051e00720c */ /* 0x000fe40003f26270 */
[----:B------:R-:W-:-:S02]  /*2760*/  LEA.HI.X R5, R7, R0, R3, 0x1, P6 ;  /* 0x0000000007057211 */ /* 0x000fc400030f0c03 */
        /* <DEDUP_REMOVED lines=11> */
.L_x_8152:
[----:B------:R-:W-:Y:S05]  /*2820*/  BSYNC B0 ;  /* 0x0000000000007941 */ /* 0x000fea0003800000 */
.L_x_8151:
[----:B------:R4:W-:Y:S01]  /*2830*/  @!P3 STG.E.U16 [R4.64+0x40], R21 ;  /* 0x000040150400b986 */ /* 0x0009e2000c101504 */
[----:B------:R-:W-:Y:S01]  /*2840*/  F2FP.PACK_AB R6, R14, R13 ;  /* 0x0000000d0e06723e */ /* 0x000fe200000000ff */
[----:B------:R-:W-:Y:S01]  /*2850*/  FADD.FTZ R13, R13, R50 ;  /* 0x000000320d0d7221 */ /* 0x000fe20000010000 */
[----:B------:R-:W-:Y:S01]  /*2860*/  F2FP.PACK_AB R7, R16, R15 ;  /* 0x0000000f1007723e */ /* 0x000fe200000000ff */
[----:B------:R-:W-:Y:S01]  /*2870*/  @!P2 STG.E.U16 [R4.64], R19 ;  /* 0x000000130400a986 */ /* 0x000fe2000c101504 */
[----:B------:R-:W-:Y:S01]  /*2880*/  BSSY B0, `(.L_x_8153) ;  /* 0x000001e000007945 */ /* 0x000fe20003800000 */
[----:B------:R-:W-:Y:S02]  /*2890*/  FADD.FTZ R14, R13, R14 ;  /* 0x0000000e0d0e7221 */ /* 0x000fe40000010000 */
[----:B------:R5:W-:Y:S02]  /*28a0*/  @!P1 STG.E.U16 [R4.64+0x80], R33 ;  /* 0x0000802104009986 */ /* 0x000be4000c101504 */
[----:B------:R-:W-:-:S02]  /*28b0*/  FADD.FTZ R15, R14, R15 ;  /* 0x0000000f0e0f7221 */ /* 0x000fc40000010000 */
[----:B------:R-:W-:Y:S01]  /*28c0*/  BAR.SYNC.DEFER_BLOCKING 0x0 ;  /* 0x0000000000007b1d */ /* 0x000fe20000010000 */
[----:B----4-:R-:W-:Y:S02]  /*28d0*/  IMAD R21, R82, c[0x0][0x2f8], RZ ;  /* 0x0000be0052157a24 */ /* 0x010fe400078e02ff */
[----:B------:R-:W-:Y:S02]  /*28e0*/  FADD.FTZ R50, R15, R16 ;  /* 0x000000100f327221 */ /* 0x000fe40000010000 */
[C---:B------:R-:W-:Y:S02]  /*28f0*/  IMAD R21, R84.reuse, c[0x0][0x2fc], R21 ;  /* 0x0000bf0054157a24 */ /* 0x040fe400078e0215 */
[----:B-----5:R-:W-:-:S05]  /*2900*/  IMAD.WIDE.U32 R4, R84, c[0x0][0x2f8], RZ ;  /* 0x0000be0054047a25 */ /* 0x020fca00078e00ff */
[----:B------:R-:W-:Y:S01]  /*2910*/  IADD3 R13, R5, R21, RZ ;  /* 0x00000015050d7210 */ /* 0x000fe20007ffe0ff */
[----:B------:R-:W-:Y:S01]  /*2920*/  STS.64 [R44.X8], R6 ;  /* 0x000000062c007388 */ /* 0x000fe20000008a00 */
[----:B------:R-:W-:-:S06]  /*2930*/  NOP ;  /* 0x0000000000007918 */ /* 0x000fcc0000000000 */
[----:B---3--:R-:W-:Y:S04]  /*2940*/  LDS.U16 R9, [R91] ;  /* 0x000000005b097984 */ /* 0x008fe80000000400 */
[----:B------:R-:W-:Y:S04]  /*2950*/  LDS.U16 R11, [R91+0x40] ;  /* 0x000040005b0b7984 */ /* 0x000fe80000000400 */
[----:B------:R-:W-:Y:S04]  /*2960*/  LDS.U16 R25, [R91+0x80] ;  /* 0x000080005b197984 */ /* 0x000fe80000000400 */
[----:B------:R-:W-:Y:S04]  /*2970*/  LDS.U16 R35, [R91+0xc0] ;  /* 0x0000c0005b237984 */ /* 0x000fe80000000400 */
[----:B------:R-:W-:Y:S04]  /*2980*/  @!P0 STS [0x100], R23 ;  /* 0x00010017ff008388 */ /* 0x000fe80000000800 */
[----:B------:R-:W-:Y:S06]  /*2990*/  BAR.SYNC.DEFER_BLOCKING 0x0 ;  /* 0x0000000000007b1d */ /* 0x000fec0000010000 */
[----:B------:R-:W3:Y:S02]  /*29a0*/  LDS R19, [0x100] ;  /* 0x00010000ff137984 */ /* 0x000ee40000000800 */
[----:B---3--:R-:W-:-:S13]  /*29b0*/  ISETP.GE.AND P0, PT, R66, R19, PT ;  /* 0x000000134200720c */ /* 0x008fda0003f06270 */
        /* <DEDUP_REMOVED lines=10> */
.L_x_8154:
[----:B------:R-:W-:Y:S05]  /*2a60*/  BSYNC B0 ;  /* 0x0000000000007941 */ /* 0x000fea0003800000 */
.L_x_8153:
        /* <DEDUP_REMOVED lines=30> */
.L_x_8136:
        /* <DEDUP_REMOVED lines=17> */
[----:B---3--:R-:W0:Y:S02]  /*2d60*/  SHFL.DOWN P1, R7, R2, 0x10, 0x1f ;  /* 0x0a001f0002077f89 */ /* 0x008e240000020000 */
[----:B0-----:R-:W-:Y:S01]  /*2d70*/  @P1 FADD R7, R2, R7 ;  /* 0x0000000702071221 */ /* 0x001fe20000000000 */
[----:B----4-:R-:W-:-:S04]  /*2d80*/  ISETP.NE.AND P1, PT, R4, RZ, PT ;  /* 0x000000ff0400720c */ /* 0x010fc80003f25270 */
[----:B------:R0:W-:Y:S04]  /*2d90*/  @!P2 STS [0x314], R7 ;  /* 0x00031407ff00a388 */ /* 0x0001e80000000800 */
[----:B------:R-:W-:Y:S06]  /*2da0*/  BAR.SYNC.DEFER_BLOCKING 0x0 ;  /* 0x0000000000007b1d */ /* 0x000fec0000010000 */
[----:B------:R-:W-:Y:S05]  /*2db0*/  @P1 BRA `(.L_x_8157) ;  /* 0x0000001000001947 */ /* 0x000fea0003800000 */
[----:B0-----:R0:W-:Y:S02]  /*2dc0*/  RED.E.ADD.F32.FTZ.RN.STRONG.GPU [R56.64], R7 ;  /* 0x000000073800798e */ /* 0x0011e4000c10e784 */
.L_x_8157:
[----:B0-----:R-:W-:Y:S05]  /*2dd0*/  BSYNC B0 ;  /* 0x0000000000007941 */ /* 0x001fea0003800000 */
.L_x_8156:
        /* <DEDUP_REMOVED lines=14> */
[----:B---3--:R-:W0:Y:S02]  /*2ec0*/  SHFL.DOWN P0, R7, R2, 0x10, 0x1f ;  /* 0x0a001f0002077f89 */ /* 0x008e240000000000 */
        /* <DEDUP_REMOVED lines=8> */
.L_x_8159:
[----:B------:R-:W0:Y:S02]  /*2f50*/  S2R R13, SR_TID.X ;  /* 0x00000000000d7919 */ /* 0x000e240000002100 */
.L_x_8160:
[----:B0-----:R-:W-:Y:S05]  /*2f60*/  BSYNC B0 ;  /* 0x0000000000007941 */ /* 0x001fea0003800000 */
.L_x_8158:
[----:B------:R-:W-:-:S13]  /*2f70*/  ISETP.GE.AND P0, PT, R13, c[0x0][0x16c], PT ;  /* 0x00005b000d007a0c */ /* 0x000fda0003f06270 */
[----:B------:R-:W-:Y:S05]  /*2f80*/  @P0 EXIT ;  /* 0x000000000000094d */ /* 0x000fea0003800000 */
[C---:B------:R-:W-:Y:S02]  /*2f90*/  IMAD R5, R89.reuse, c[0x0][0x2c8], RZ ;  /* 0x0000b20059057a24 */ /* 0x040fe400078e02ff */
[----:B------:R-:W-:Y:S02]  /*2fa0*/  IMAD R89, R89, c[0x0][0x288], RZ ;  /* 0x0000a20059597a24 */ /* 0x000fe400078e02ff */
[----:B----4-:R-:W-:-:S04]  /*2fb0*/  IMAD.WIDE.U32 R2, R90, c[0x0][0x2c8], RZ ;  /* 0x0000b2005a027a25 */ /* 0x010fc800078e00ff */
[C---:B------:R-:W-:Y:S02]  /*2fc0*/  IMAD R5, R90.reuse, c[0x0][0x2cc], R5 ;  /* 0x0000b3005a057a24 */ /* 0x040fe400078e0205 */
[C---:B------:R-:W-:Y:S02]  /*2fd0*/  IMAD R19, R90.reuse, c[0x0][0x28c], R89 ;  /* 0x0000a3005a137a24 */ /* 0x040fe400078e0259 */
[----:B------:R-:W-:Y:S01]  /*2fe0*/  IMAD.WIDE.U32 R90, R90, c[0x0][0x288], RZ ;  /* 0x0000a2005a5a7a25 */ /* 0x000fe200078e00ff */
[----:B------:R-:W-:-:S04]  /*2ff0*/  IADD3 R21, R3, R5, RZ ;  /* 0x0000000503157210 */ /* 0x000fc80007ffe0ff */
[----:B------:R-:W-:Y:S02]  /*3000*/  IADD3 R19, R91, R19, RZ ;  /* 0x000000135b137210 */ /* 0x000fe40007ffe0ff */
.L_x_8161:
[----:B0-----:R-:W0:Y:S01]  /*3010*/  LDS R15, [R13.X4+0x15c8] ;  /* 0x0015c8000d0f7984 */ /* 0x001e220000004800 */
[----:B------:R-:W-:Y:S01]  /*3020*/  SHF.R.S32.HI R0, RZ, 0x1f, R13 ;  /* 0x0000001fff007819 */ /* 0x000fe2000001140d */
[----:B---3--:R-:W-:Y:S01]  /*3030*/  IMAD.MOV.U32 R7, RZ, RZ, R21 ;  /* 0x000000ffff077224 */ /* 0x008fe200078e0015 */
[----:B------:R-:W-:Y:S01]  /*3040*/  MOV R6, R2 ;  /* 0x0000000200067202 */ /* 0x000fe20000000f00 */
[----:B------:R3:W4:Y:S01]  /*3050*/  LDS R17, [R13.X4+0x19c8] ;  /* 0x0019c8000d117984 */ /* 0x0007220000004800 */
        /* <DEDUP_REMOVED lines=12> */
[----:B---3--:R-:W-:Y:S02]  /*3120*/  IADD3 R13, R13, c[0x0][0x0], RZ ;  /* 0x000000000d0d7a10 */ /* 0x008fe40007ffe0ff */
        /* <DEDUP_REMOVED lines=8> */
.L_x_8162:
        /* <DEDUP_REMOVED lines=13> */
.L_x_9140:


//--------------------- .text._Z25selective_scan_bwd_kernelI32Selective_Scan_bwd_kernel_traitsILi32ELi4ELb0ELb1ELb0ELb0ELb1EN3c104HalfEfEEv12SSMParamsBwd --------------------------
	.section	.text._Z25selective_scan_bwd_kernelI32Selective_Scan_bwd_kernel_traitsILi32ELi4ELb0ELb1ELb0ELb0ELb1EN3c104HalfEfEEv12SSMParamsBwd,"ax",@progbits
	.sectioninfo	@"SHI_REGISTERS=128"
	.align	128
        .global         _Z25selective_scan_bwd_kernelI32Selective_Scan_bwd_kernel_traitsILi32ELi4ELb0ELb1ELb0ELb0ELb1EN3c104HalfEfEEv12SSMParamsBwd
        .type           _Z25selective_scan_bwd_kernelI32Selective_Scan_bwd_kernel_traitsILi32ELi4ELb0ELb1ELb0ELb0ELb1EN3c104HalfEfEEv12SSMParamsBwd,@function
        .size           _Z25selective_scan_bwd_kernelI32Selective_Scan_bwd_kernel_traitsILi32ELi4ELb0ELb1ELb0ELb0ELb1EN3c104HalfEfEEv12SSMParamsBwd,(.L_x_9141 - _Z25selective_scan_bwd_kernelI32Selective_Scan_bwd_kernel_traitsILi32ELi4ELb0ELb1ELb0ELb0ELb1EN3c104HalfEfEEv12SSMParamsBwd)
        .other          _Z25selective_scan_bwd_kernelI32Selective_Scan_bwd_kernel_traitsILi32ELi4ELb0ELb1ELb0ELb0ELb1EN3c104HalfEfEEv12SSMParamsBwd,@"STO_CUDA_ENTRY STV_DEFAULT"
_Z25selective_scan_bwd_kernelI32Selective_Scan_bwd_kernel_traitsILi32ELi4ELb0ELb1ELb0ELb0ELb1EN3c104HalfEfEEv12SSMParamsBwd:
.text._Z25selective_scan_bwd_kernelI32Selective_Scan_bwd_kernel_traitsILi32ELi4ELb0ELb1ELb0ELb0ELb1EN3c104HalfEfEEv12SSMParamsBwd:
        /* <DEDUP_REMOVED lines=23> */
[----:B------:R-:W-:Y:S01]  /*0170*/  IMAD.MOV.U32 R18, RZ, RZ, c[0x0][0x174] ;  /* 0x00005d00ff127624 */ /* 0x000fe200078e00ff */
[----:B------:R-:W-:Y:S01]  /*0180*/  CS2R R52, SRZ ;  /* 0x0000000000347805 */ /* 0x000fe2000001ff00 */
[----:B------:R-:W-:Y:S01]  /*0190*/  IMAD R21, R3, c[0x0][0x1d8], RZ ;  /* 0x0000760003157a24 */ /* 0x000fe200078e02ff */
[----:B------:R-:W-:Y:S01]  /*01a0*/  ISETP.GE.AND P2, PT, R16, RZ, PT ;  /* 0x000000ff1000720c */ /* 0x000fe20003f46270 */
[----:B------:R-:W-:Y:S01]  /*01b0*/  CS2R R54, SRZ ;  /* 0x0000000000367805 */ /* 0x000fe2000001ff00 */
[----:B------:R-:W-:Y:S01]  /*01c0*/  ISETP.GE.AND P3, PT, R18, 0x1, PT ;  /* 0x000000011200780c */ /* 0x000fe20003f66270 */
[----:B-1----:R-:W-:-:S02]  /*01d0*/  IMAD.MOV.U32 R10, RZ, RZ, RZ ;  /* 0x000000ffff0a7224 */ /* 0x002fc400078e00ff */
[----:B------:R-:W-:Y:S01]  /*01e0*/  IMAD R21, R0, c[0x0][0x1dc], R21 ;  /* 0x0000770000157a24 */ /* 0x000fe200078e0215 */
[----:B0-----:R-:W-:Y:S02]  /*01f0*/  SHF.R.S32.HI R6, RZ, 0x1f, R5 ;  /* 0x0000001fff067819 */ /* 0x001fe40000011405 */
        /* <DEDUP_REMOVED lines=16> */
[----:B------:R-:W-:Y:S02]  /*0300*/  IMAD.IADD R9, R9, 0x1, R13 ;  /* 0x0000000109097824 */ /* 0x000fe400078e020d */
[----:B------:R-:W-:-:S04]  /*0310*/  IMAD.WIDE.U32 R12, R5, c[0x0][0x278], RZ ;  /* 0x00009e00050c7a25 */ /* 0x000fc800078e00ff */
[----:B------:R-:W-:-:S04]  /*0320*/  IMAD.WIDE.U32 R8, R0, c[0x0][0x1d8], R8 ;  /* 0x0000760000087a25 */ /* 0x000fc800078e0008 */
[----:B------:R-:W-:Y:S02]  /*0330*/  IMAD R15, R5, c[0x0][0x27c], R16 ;  /* 0x00009f00050f7a24 */ /* 0x000fe400078e0210 */
[-C--:B------:R-:W-:Y:S01]  /*0340*/  @!P1 IADD3 R14, R14, -R17.reuse, RZ ;  /* 0x800000110e0e9210 */ /* 0x080fe20007ffe0ff */
[----:B------:R-:W-:Y:S01]  /*0350*/  IMAD R16, R6, c[0x0][0x190], RZ ;  /* 0x0000640006107a24 */ /* 0x000fe200078e02ff */
[----:B------:R-:W-:Y:S02]  /*0360*/  @!P1 IADD3 R7, R7, 0x1, RZ ;  /* 0x0000000107079810 */ /* 0x000fe40007ffe0ff */
[----:B------:R-:W-:Y:S01]  /*0370*/  ISETP.GE.U32.AND P0, PT, R14, R17, PT ;  /* 0x000000110e00720c */ /* 0x000fe20003f06070 */
[----:B------:R-:W-:Y:S01]  /*0380*/  IMAD R23, R5, c[0x0][0x194], R16 ;  /* 0x0000650005177a24 */ /* 0x000fe200078e0210 */
[----:B------:R-:W-:Y:S02]  /*0390*/  LEA R17, R18, 0xffffff80, 0x7 ;  /* 0xffffff8012117811 */ /* 0x000fe400078e38ff */
[----:B------:R-:W-:-:S02]  /*03a0*/  ISETP.NE.AND P1, PT, RZ, c[0x0][0x178], PT ;  /* 0x00005e00ff007a0c */ /* 0x000fc40003f25270 */
[----:B------:R-:W-:Y:S02]  /*03b0*/  SHF.R.S32.HI R19, RZ, 0x1f, R17 ;  /* 0x0000001fff137819 */ /* 0x000fe40000011411 */
[----:B------:R-:W-:Y:S02]  /*03c0*/  IADD3 R24, P4, R17, R8, RZ ;  /* 0x0000000811187210 */ /* 0x000fe40007f9e0ff */
[----:B------:R-:W-:Y:S01]  /*03d0*/  IADD3 R13, R13, R15, RZ ;  /* 0x0000000f0d0d7210 */ /* 0x000fe20007ffe0ff */
[----:B------:R-:W-:Y:S01]  /*03e0*/  IMAD.WIDE.U32 R14, R5, c[0x0][0x190], RZ ;  /* 0x00006400050e7a25 */ /* 0x000fe200078e00ff */
[----:B------:R-:W-:Y:S02]  /*03f0*/  IADD3.X R25, R19, R9, R21, P4, !PT ;  /* 0x0000000913197210 */ /* 0x000fe400027fe415 */
[----:B------:R-:W-:Y:S01]  /*0400*/  @P0 IADD3 R7, R7, 0x1, RZ ;  /* 0x0000000107070810 */ /* 0x000fe20007ffe0ff */
[----:B------:R-:W-:Y:S01]  /*0410*/  IMAD R21, R3, c[0x0][0x1e8], RZ ;  /* 0x00007a0003157a24 */ /* 0x000fe200078e02ff */
[----:B------:R-:W-:Y:S01]  /*0420*/  IADD3 R15, R15, R23, RZ ;  /* 0x000000170f0f7210 */ /* 0x000fe20007ffe0ff */
[----:B------:R-:W-:-:S04]  /*0430*/  IMAD.WIDE.U32 R8, R0, c[0x0][0x1e8], R10 ;  /* 0x00007a0000087a25 */ /* 0x000fc800078e000a */
[C---:B------:R-:W-:Y:S01]  /*0440*/  IMAD R21, R0.reuse, c[0x0][0x1ec], R21 ;  /* 0x00007b0000157a24 */ /* 0x040fe200078e0215 */
[----:B------:R-:W-:Y:S01]  /*0450*/  IADD3 R22, P0, R17, R8, RZ ;  /* 0x0000000811167210 */ /* 0x000fe20007f1e0ff */
[----:B------:R-:W-:Y:S02]  /*0460*/  IMAD R23, R3, c[0x0][0x280], RZ ;  /* 0x0000a00003177a24 */ /* 0x000fe400078e02ff */
[C---:B------:R-:W-:Y:S01]  /*0470*/  IMAD.WIDE.U32 R10, R0.reuse, c[0x0][0x280], R12 ;  /* 0x0000a000000a7a25 */ /* 0x040fe200078e000c */
[----:B------:R-:W-:Y:S02]  /*0480*/  IADD3.X R9, R19, R9, R21, P0, !PT ;  /* 0x0000000913097210 */ /* 0x000fe400007fe415 */
[----:B------:R-:W-:Y:S01]  /*0490*/  ISETP.NE.U32.AND P0, PT, RZ, c[0x0][0x260], PT ;  /* 0x00009800ff007a0c */ /* 0x000fe20003f05070 */
[----:B------:R-:W-:Y:S01]  /*04a0*/  @!P2 IMAD.MOV R7, RZ, RZ, -R7 ;  /* 0x000000ffff07a224 */ /* 0x000fe200078e0a07 */
[----:B------:R-:W-:Y:S01]  /*04b0*/  @!P1 LOP3.LUT R7, RZ, c[0x0][0x178], RZ, 0x33, !PT ;  /* 0x00005e00ff079a12 */ /* 0x000fe200078e33ff */
[----:B------:R-:W-:Y:S01]  /*04c0*/  IMAD R12, R0, c[0x0][0x284], R23 ;  /* 0x0000a100000c7a24 */ /* 0x000fe200078e0217 */
[----:B------:R-:W-:-:S02]  /*04d0*/  IADD3 R20, P2, R17, R10, RZ ;  /* 0x0000000a11147210 */ /* 0x000fc40007f5e0ff */
[----:B------:R-:W-:Y:S01]  /*04e0*/  SHF.R.S32.HI R8, RZ, 0x1f, R7 ;  /* 0x0000001fff087819 */ /* 0x000fe20000011407 */
[----:B------:R-:W-:Y:S01]  /*04f0*/  IMAD.WIDE.U32 R14, R7, c[0x0][0x1a8], R14 ;  /* 0x00006a00070e7a25 */ /* 0x000fe200078e000e */
        /* <DEDUP_REMOVED lines=34> */
[----:B------:R-:W-:Y:S01]  /*0720*/  MOV R17, R20 ;  /* 0x0000001400117202 */ /* 0x000fe20000000f00 */
[----:B------:R-:W-:Y:S01]  /*0730*/  IMAD.MOV.U32 R13, RZ, RZ, RZ ;  /* 0x000000ffff0d7224 */ /* 0x000fe200078e00ff */
[----:B------:R-:W-:Y:S01]  /*0740*/  MOV R20, c[0x0][0x174] ;  /* 0x00005d0000147a02 */ /* 0x000fe20000000f00 */
[----:B------:R-:W-:Y:S02]  /*0750*/  IMAD R9, R5, c[0x0][0x29c], R10 ;  /* 0x0000a70005097a24 */ /* 0x000fe400078e020a */
[----:B------:R-:W-:-:S02]  /*0760*/  IMAD R14, R8, c[0x0][0x2a0], RZ ;  /* 0x0000a800080e7a24 */ /* 0x000fc400078e02ff */
[----:B------:R-:W-:Y:S02]  /*0770*/  IMAD R27, R3, c[0x0][0x1b8], RZ ;  /* 0x00006e00031b7a24 */ /* 0x000fe400078e02ff */
[----:B------:R-:W-:-:S04]  /*0780*/  IMAD.WIDE.U32 R56, R0, c[0x0][0x180], RZ ;  /* 0x0000600000387a25 */ /* 0x000fc800078e00ff */
[----:B------:R-:W-:-:S04]  /*0790*/  IMAD.WIDE.U32 R58, R0, c[0x0][0x1b8], RZ ;  /* 0x00006e00003a7a25 */ /* 0x000fc800078e00ff */
[----:B------:R-:W-:Y:S02]  /*07a0*/  IMAD R27, R0, c[0x0][0x1bc], R27 ;  /* 0x00006f00001b7a24 */ /* 0x000fe400078e021b */
[----:B------:R-:W-:Y:S01]  /*07b0*/  IMAD.MOV.U32 R15, RZ, RZ, R22 ;  /* 0x000000ffff0f7224 */ /* 0x000fe200078e0016 */
[----:B------:R-:W-:Y:S01]  /*07c0*/  MOV R22, RZ ;  /* 0x000000ff00167202 */ /* 0x000fe20000000f00 */
[----:B0-----:R-:W-:Y:S01]  /*07d0*/  IMAD.WIDE.U32 R10, R5, c[0x0][0x298], R12 ;  /* 0x0000a600050a7a25 */ /* 0x001fe200078e000c */
[----:B------:R-:W-:Y:S02]  /*07e0*/  MOV R13, R24 ;  /* 0x00000018000d7202 */ /* 0x000fe40000000f00 */
[----:B------:R-:W-:Y:S02]  /*07f0*/  IADD3 R27, R59, R27, RZ ;  /* 0x0000001b3b1b7210 */ /* 0x000fe40007ffe0ff */
[----:B------:R-:W-:Y:S01]  /*0800*/  IADD3 R11, R11, R9, RZ ;  /* 0x000000090b0b7210 */ /* 0x000fe20007ffe0ff */
[----:B------:R-:W-:Y:S01]  /*0810*/  IMAD R9, R7, c[0x0][0x2a4], R14 ;  /* 0x0000a90007097a24 */ /* 0x000fe200078e020e */
[----:B------:R-:W-:-:S02]  /*0820*/  MOV R14, R21 ;  /* 0x00000015000e7202 */ /* 0x000fc40000000f00 */
[----:B------:R-:W0:Y:S01]  /*0830*/  S2R R21, SR_LANEID ;  /* 0x0000000000157919 */ /* 0x000e220000000000 */
[----:B------:R-:W-:-:S05]  /*0840*/  IMAD.WIDE.U32 R10, R7, c[0x0][0x2a0], R10 ;  /* 0x0000a800070a7a25 */ /* 0x000fca00078e000a */
[----:B------:R-:W-:Y:S01]  /*0850*/  IADD3 R9, R11, R9, RZ ;  /* 0x000000090b097210 */ /* 0x000fe20007ffe0ff */
[----:B------:R-:W-:Y:S01]  /*0860*/  IMAD.MOV.U32 R11, RZ, RZ, R23 ;  /* 0x000000ffff0b7224 */ /* 0x000fe200078e0017 */
[----:B------:R-:W-:Y:S01]  /*0870*/  LEA R28, P0, R10, c[0x0][0x318], 0x2 ;  /* 0x0000c6000a1c7a11 */ /* 0x000fe200078010ff */
[----:B------:R-:W-:-:S03]  /*0880*/  IMAD R23, R3, c[0x0][0x180], RZ ;  /* 0x0000600003177a24 */ /* 0x000fc600078e02ff */
[----:B------:R-:W-:Y:S01]  /*0890*/  LEA.HI.X R38, R10, c[0x0][0x31c], R9, 0x2, P0 ;  /* 0x0000c7000a267a11 */ /* 0x000fe200000f1409 */
[----:B------:R-:W-:Y:S01]  /*08a0*/  IMAD R25, R0, c[0x0][0x184], R23 ;  /* 0x0000610000197a24 */ /* 0x000fe200078e0217 */
[----:B------:R-:W-:Y:S01]  /*08b0*/  SHF.L.U32 R9, R12, 0x2, RZ ;  /* 0x000000020c097819 */ /* 0x000fe200000006ff */
[----:B------:R-:W-:Y:S01]  /*08c0*/  IMAD.MOV.U32 R10, RZ, RZ, RZ ;  /* 0x000000ffff0a7224 */ /* 0x000fe200078e00ff */
[C---:B------:R-:W-:Y:S02]  /*08d0*/  IADD3 R24, P0, R28.reuse, -0x180, RZ ;  /* 0xfffffe801c187810 */ /* 0x040fe40007f1e0ff */
[----:B------:R-:W-:Y:S01]  /*08e0*/  LOP3.LUT R61, R9, 0xffffff80, RZ, 0xc0, !PT ;  /* 0xffffff80093d7812 */ /* 0x000fe200078ec0ff */
[----:B------:R-:W-:Y:S01]  /*08f0*/  IMAD.MOV.U32 R9, RZ, RZ, RZ ;  /* 0x000000ffff097224 */ /* 0x000fe200078e00ff */
[----:B------:R-:W-:Y:S02]  /*0900*/  IADD3 R26, P1, R28, -0x100, RZ ;  /* 0xffffff001c1a7810 */ /* 0x000fe40007f3e0ff */
[----:B------:R-:W-:-:S02]  /*0910*/  LOP3.LUT R60, R61, 0x1f, R12, 0xf8, !PT ;  /* 0x0000001f3d3c7812 */ /* 0x000fc400078ef80c */
[----:B------:R-:W-:Y:S02]  /*0920*/  IADD3 R28, P2, R28, -0x80, RZ ;  /* 0xffffff801c1c7810 */ /* 0x000fe40007f5e0ff */
[C---:B------:R-:W-:Y:S02]  /*0930*/  IADD3.X R36, R38.reuse, -0x1, RZ, P0, !PT ;  /* 0xffffffff26247810 */ /* 0x040fe400007fe4ff */
[----:B------:R-:W-:Y:S02]  /*0940*/  IADD3.X R37, R38, -0x1, RZ, P1, !PT ;  /* 0xffffffff26257810 */ /* 0x000fe40000ffe4ff */
[----:B------:R-:W-:Y:S02]  /*0950*/  LOP3.LUT R23, R12, 0x1f, RZ, 0xc0, !PT ;  /* 0x0000001f0c177812 */ /* 0x000fe400078ec0ff */
[----:B------:R-:W-:Y:S02]  /*0960*/  IADD3 R25, R57, R25, RZ ;  /* 0x0000001939197210 */ /* 0x000fe40007ffe0ff */
[----:B------:R-:W-:-:S02]  /*0970*/  SHF.R.S32.HI R61, RZ, 0x1f, R60 ;  /* 0x0000001fff3d7819 */ /* 0x000fc4000001143c */
[C---:B------:R-:W-:Y:S02]  /*0980*/  LOP3.LUT R29, R60.reuse, 0x20, RZ, 0xfc, !PT ;  /* 0x000000203c1d7812 */ /* 0x040fe400078efcff */
[C---:B------:R-:W-:Y:S02]  /*0990*/  LOP3.LUT R30, R60.reuse, 0x40, RZ, 0xfc, !PT ;  /* 0x000000403c1e7812 */ /* 0x040fe400078efcff */
[----:B------:R-:W-:Y:S02]  /*09a0*/  LOP3.LUT R31, R60, 0x60, RZ, 0xfc, !PT ;  /* 0x000000603c1f7812 */ /* 0x000fe400078efcff */
[----:B0-----:R-:W-:Y:S02]  /*09b0*/  IADD3.X R38, R38, -0x1, RZ, P2, !PT ;  /* 0xffffffff26267810 */ /* 0x001fe400017fe4ff */
.L_x_8187:
        /* <DEDUP_REMOVED lines=17> */
[----:B------:R-:W-:Y:S01]  /*0ad0*/  IMAD.SHL.U32 R39, R21, 0x2, RZ ;  /* 0x0000000215277824 */ /* 0x000fe200078e00ff */
[----:B------:R-:W-:-:S02]  /*0ae0*/  SHF.L.U32 R41, R60, 0x1, RZ ;  /* 0x000000013c297819 */ /* 0x000fc400000006ff */
[----:B------:R-:W-:Y:S02]  /*0af0*/  SHF.L.U64.HI R42, R60, 0x1, R61 ;  /* 0x000000013c2a7819 */ /* 0x000fe4000001023d */
[----:B------:R-:W-:Y:S02]  /*0b00*/  IADD3 R34, P0, R14, R41, RZ ;  /* 0x000000290e227210 */ /* 0x000fe40007f1e0ff */
[----:B------:R-:W-:Y:S02]  /*0b10*/  ISETP.GE.AND P1, PT, R29, R40, PT ;  /* 0x000000281d00720c */ /* 0x000fe40003f26270 */
[----:B------:R-:W-:Y:S02]  /*0b20*/  IADD3.X R35, R15, R42, RZ, P0, !PT ;  /* 0x0000002a0f237210 */ /* 0x000fe400007fe4ff */
[-C--:B------:R-:W-:Y:S02]  /*0b30*/  ISETP.GE.AND P0, PT, R60, R40.reuse, PT ;  /* 0x000000283c00720c */ /* 0x080fe40003f06270 */
[----:B------:R-:W-:-:S02]  /*0b40*/  ISETP.GE.AND P2, PT, R30, R40, PT ;  /* 0x000000281e00720c */ /* 0x000fc40003f46270 */
[----:B------:R-:W-:Y:S02]  /*0b50*/  ISETP.GE.AND P3, PT, R31, R40, PT ;  /* 0x000000281f00720c */ /* 0x000fe40003f66270 */
[----:B------:R-:W-:Y:S02]  /*0b60*/  PRMT R66, RZ, 0x7610, R66 ;  /* 0x00007610ff427816 */ /* 0x000fe40000000042 */
[----:B------:R-:W-:Y:S02]  /*0b70*/  PRMT R68, RZ, 0x7610, R68 ;  /* 0x00007610ff447816 */ /* 0x000fe40000000044 */
[----:B0-----:R-:W-:Y:S02]  /*0b80*/  PRMT R32, RZ, 0x7610, R32 ;  /* 0x00007610ff207816 */ /* 0x001fe40000000020 */
[----:B------:R-:W-:Y:S01]  /*0b90*/  PRMT R70, RZ, 0x7610, R70 ;  /* 0x00007610ff467816 */ /* 0x000fe20000000046 */
[----:B--2---:R-:W-:Y:S04]  /*0ba0*/  STS.U16 [R39], R44 ;  /* 0x0000002c27007388 */ /* 0x004fe80000000400 */
[----:B---3--:R0:W-:Y:S04]  /*0bb0*/  STS.U16 [R39+0x40], R46 ;  /* 0x0000402e27007388 */ /* 0x0081e80000000400 */
[----:B----4-:R-:W-:Y:S04]  /*0bc0*/  STS.U16 [R39+0x80], R48 ;  /* 0x0000803027007388 */ /* 0x010fe80000000400 */
        /* <DEDUP_REMOVED lines=9> */
[-C--:B------:R-:W-:Y:S02]  /*0c60*/  ISETP.GE.AND P1, PT, R29, R40.reuse, PT ;  /* 0x000000281d00720c */ /* 0x080fe40003f26270 */
[C---:B------:R-:W-:Y:S02]  /*0c70*/  LEA.HI.X R47, R60.reuse, R17, R61, 0x1, P0 ;  /* 0x000000113c2f7211 */ /* 0x040fe400000f0c3d */
        /* <DEDUP_REMOVED lines=9> */
[----:B----4-:R-:W-:Y:S04]  /*0d10*/  STS.U16 [R39+0x80], R32 ;  /* 0x0000802027007388 */ /* 0x010fe80000000400 */
[----:B------:R0:W-:Y:S01]  /*0d20*/  STS.U16 [R39+0xc0], R70 ;  /* 0x0000c04627007388 */ /* 0x0001e20000000400 */
[----:B------:R-:W-:-:S06]  /*0d30*/  NOP ;  /* 0x0000000000007918 */ /* 0x000fcc0000000000 */
[----:B------:R-:W-:Y:S04]  /*0d40*/  LDS.64 R32, [R21.X8] ;  /* 0x0000000015207984 */ /* 0x000fe80000008a00 */
[----:B------:R-:W-:Y:S06]  /*0d50*/  BAR.SYNC.DEFER_BLOCKING 0x0 ;  /* 0x0000000000007b1d */ /* 0x000fec0000010000 */
[----:B-1----:R1:W2:Y:S04]  /*0d60*/  @!P0 LDG.E.U16 R72, [R46.64] ;  /* 0x000000042e488981 */ /* 0x0022a8000c1e1500 */
[----:B------:R1:W3:Y:S04]  /*0d70*/  @!P1 LDG.E.U16 R74, [R46.64+0x40] ;  /* 0x000040042e4a9981 */ /* 0x0002e8000c1e1500 */
[----:B------:R1:W4:Y:S04]  /*0d80*/  @!P2 LDG.E.U16 R76, [R46.64+0x80] ;  /* 0x000080042e4ca981 */ /* 0x000328000c1e1500 */
[----:B------:R1:W4:Y:S01]  /*0d90*/  @!P3 LDG.E.U16 R78, [R46.64+0xc0] ;  /* 0x0000c0042e4eb981 */ /* 0x000322000c1e1500 */
[----:B------:R-:W-:Y:S01]  /*0da0*/  ISETP.GE.AND P0, PT, R60, R40, PT ;  /* 0x000000283c00720c */ /* 0x000fe20003f06270 */
[----:B------:R-:W-:Y:S01]  /*0db0*/  IMAD R44, R6, c[0x0][0x1f0], RZ ;  /* 0x00007c00062c7a24 */ /* 0x000fe200078e02ff */
[----:B------:R-:W-:Y:S01]  /*0dc0*/  SHF.R.S32.HI R63, RZ, 0x1f, R62 ;  /* 0x0000001fff3f7819 */ /* 0x000fe2000001143e */
[----:B------:R-:W-:Y:S01]  /*0dd0*/  IMAD.WIDE.U32 R34, R5, c[0x0][0x1f0], RZ ;  /* 0x00007c0005227a25 */ /* 0x000fe200078e00ff */
[----:B0-----:R-:W-:-:S02]  /*0de0*/  PRMT R70, RZ, 0x7610, R70 ;  /* 0x00007610ff467816 */ /* 0x001fc40000000046 */
[----:B------:R-:W-:Y:S01]  /*0df0*/  PRMT R80, RZ, 0x7610, R80 ;  /* 0x00007610ff507816 */ /* 0x000fe20000000050 */
[----:B------:R-:W-:Y:S01]  /*0e00*/  IMAD R43, R5, c[0x0][0x1f4], R44 ;  /* 0x00007d00052b7a24 */ /* 0x000fe200078e022c */
[----:B------:R-:W-:Y:S01]  /*0e10*/  PRMT R82, RZ, 0x7610, R82 ;  /* 0x00007610ff527816 */ /* 0x000fe20000000052 */
[----:B------:R-:W-:Y:S01]  /*0e20*/  IMAD R49, R3, c[0x0][0x1f8], RZ ;  /* 0x00007e0003317a24 */ /* 0x000fe200078e02ff */
[----:B------:R-:W-:Y:S01]  /*0e30*/  PRMT R84, RZ, 0x7610, R84 ;  /* 0x00007610ff547816 */ /* 0x000fe20000000054 */
[----:B------:R-:W-:Y:S02]  /*0e40*/  IMAD.IADD R35, R35, 0x1, R43 ;  /* 0x0000000123237824 */ /* 0x000fe400078e022b */
[----:B------:R-:W-:-:S04]  /*0e50*/  @!P0 IMAD.WIDE.U32 R44, R5, c[0x0][0x1f0], R62 ;  /* 0x00007c00052c8a25 */ /* 0x000fc800078e003e */
[C---:B-1----:R-:W-:Y:S01]  /*0e60*/  IMAD.WIDE.U32 R46, R0.reuse, c[0x0][0x1f8], R34 ;  /* 0x00007e00002e7a25 */ /* 0x042fe200078e0022 */
[----:B------:R-:W-:Y:S02]  /*0e70*/  @!P0 IADD3 R45, R43, R45, RZ ;  /* 0x0000002d2b2d8210 */ /* 0x000fe40007ffe0ff */
[----:B------:R-:W-:Y:S01]  /*0e80*/  MOV R43, c[0x0][0x174] ;  /* 0x00005d00002b7a02 */ /* 0x000fe20000000f00 */
[C---:B------:R-:W-:Y:S02]  /*0e90*/  IMAD R67, R0.reuse, c[0x0][0x1fc], R49 ;  /* 0x00007f0000437a24 */ /* 0x040fe400078e0231 */
[----:B------:R-:W-:-:S04]  /*0ea0*/  @!P0 IMAD.WIDE.U32 R34, R0, c[0x0][0x1f8], R44 ;  /* 0x00007e0000228a25 */ /* 0x000fc800078e002c */
[----:B------:R-:W-:Y:S01]  /*0eb0*/  IMAD R43, R43, 0x80, R22 ;  /* 0x000000802b2b7824 */ /* 0x000fe200078e0216 */
[C---:B------:R-:W-:Y:S02]  /*0ec0*/  @!P0 IADD3 R49, P1, R60.reuse, R34, RZ ;  /* 0x000000223c318210 */ /* 0x040fe40007f3e0ff */
[----:B------:R-:W-:Y:S02]  /*0ed0*/  LEA R34, P2, R60, c[0x0][0x268], 0x1 ;  /* 0x00009a003c227a11 */ /* 0x000fe400078408ff */
[----:B------:R-:W-:Y:S02]  /*0ee0*/  SHF.R.S32.HI R44, RZ, 0x1f, R43 ;  /* 0x0000001fff2c7819 */ /* 0x000fe4000001142b */
[----:B------:R-:W-:Y:S02]  /*0ef0*/  IADD3 R45, P3, R43, R46, RZ ;  /* 0x0000002e2b2d7210 */ /* 0x000fe40007f7e0ff */
[----:B------:R-:W-:Y:S02]  /*0f00*/  @!P0 IADD3.X R66, R61, R35, R67, P1, !PT ;  /* 0x000000233d428210 */ /* 0x000fe40000ffe443 */
[----:B------:R-:W-:-:S02]  /*0f10*/  IADD3.X R46, R44, R67, R47, P3, !PT ;  /* 0x000000432c2e7210 */ /* 0x000fc40001ffe42f */
[----:B------:R-:W-:Y:S02]  /*0f20*/  LEA.HI.X R35, R60, c[0x0][0x26c], R61, 0x1, P2 ;  /* 0x00009b003c237a11 */ /* 0x000fe400010f0c3d */
[----:B------:R-:W-:Y:S02]  /*0f30*/  LEA R34, P2, R45, R34, 0x1 ;  /* 0x000000222d227211 */ /* 0x000fe400078408ff */
[----:B------:R-:W-:Y:S02]  /*0f40*/  @!P0 LEA R48, P1, R49, c[0x0][0x268], 0x1 ;  /* 0x00009a0031308a11 */ /* 0x000fe400078208ff */
[----:B------:R-:W-:Y:S02]  /*0f50*/  LEA.HI.X R35, R45, R35, R46, 0x1, P2 ;  /* 0x000000232d237211 */ /* 0x000fe400010f0c2e */
[----:B------:R-:W-:Y:S02]  /*0f60*/  @!P0 LEA.HI.X R49, R49, c[0x0][0x26c], R66, 0x1, P1 ;  /* 0x00009b0031318a11 */ /* 0x000fe400008f0c42 */
[----:B------:R-:W-:-:S02]  /*0f70*/  ISETP.GE.AND P3, PT, R29, R40, PT ;  /* 0x000000281d00720c */ /* 0x000fc40003f66270 */
[-C--:B------:R-:W-:Y:S02]  /*0f80*/  ISETP.GE.AND P2, PT, R30, R40.reuse, PT ;  /* 0x000000281e00720c */ /* 0x080fe40003f46270 */
[----:B------:R-:W-:Y:S01]  /*0f90*/  ISETP.GE.AND P1, PT, R31, R40, PT ;  /* 0x000000281f00720c */ /* 0x000fe20003f26270 */
[----:B--2---:R0:W-:Y:S04]  /*0fa0*/  STS.U16 [R39], R72 ;  /* 0x0000004827007388 */ /* 0x0041e80000000400 */
[----:B---3--:R1:W-:Y:S04]  /*0fb0*/  STS.U16 [R39+0x40], R74 ;  /* 0x0000404a27007388 */ /* 0x0083e80000000400 */
[----:B----4-:R2:W-:Y:S04]  /*0fc0*/  STS.U16 [R39+0x80], R76 ;  /* 0x0000804c27007388 */ /* 0x0105e80000000400 */
[----:B------:R-:W-:Y:S01]  /*0fd0*/  STS.U16 [R39+0xc0], R78 ;  /* 0x0000c04e27007388 */ /* 0x000fe20000000400 */
[----:B------:R-:W-:-:S06]  /*0fe0*/  NOP ;  /* 0x0000000000007918 */ /* 0x000fcc0000000000 */
[----:B------:R-:W-:Y:S04]  /*0ff0*/  LDS.64 R46, [R21.X8] ;  /* 0x00000000152e7984 */ /* 0x000fe80000008a00 */
[----:B------:R-:W-:Y:S06]  /*1000*/  BAR.SYNC.DEFER_BLOCKING 0x0 ;  /* 0x0000000000007b1d */ /* 0x000fec0000010000 */
[----:B------:R3:W4:Y:S04]  /*1010*/  @!P0 LDG.E.U16 R70, [R48.64] ;  /* 0x0000000430468981 */ /* 0x000728000c1e1500 */
[----:B------:R0:W4:Y:S04]  /*1020*/  @!P3 LDG.E.U16 R80, [R34.64+-0xc0] ;  /* 0xffff40042250b981 */ /* 0x000128000c1e1500 */
[----:B------:R1:W4:Y:S04]  /*1030*/  @!P2 LDG.E.U16 R82, [R34.64+-0x80] ;  /* 0xffff80042252a981 */ /* 0x000328000c1e1500 */
[----:B------:R1:W4:Y:S01]  /*1040*/  @!P1 LDG.E.U16 R84, [R34.64+-0x40] ;  /* 0xffffc00422549981 */ /* 0x000322000c1e1500 */
[----:B------:R-:W-:Y:S01]  /*1050*/  IMAD R68, R6, c[0x0][0x200], RZ ;  /* 0x0000800006447a24 */ /* 0x000fe200078e02ff */
[----:B------:R-:W-:Y:S01]  /*1060*/  @!P0 MOV R69, R63 ;  /* 0x0000003f00458202 */ /* 0x000fe20000000f00 */
[----:B------:R-:W-:Y:S01]  /*1070*/  IMAD.WIDE.U32 R66, R5, c[0x0][0x200], RZ ;  /* 0x0000800005427a25 */ /* 0x000fe200078e00ff */
[----:B0-----:R-:W-:-:S03]  /*1080*/  PRMT R72, RZ, 0x7610, R72 ;  /* 0x00007610ff487816 */ /* 0x001fc60000000048 */
[----:B------:R-:W-:Y:S01]  /*1090*/  IMAD R45, R5, c[0x0][0x204], R68 ;  /* 0x00008100052d7a24 */ /* 0x000fe200078e0244 */
[----:B------:R-:W-:-:S03]  /*10a0*/  @!P0 MOV R68, R62 ;  /* 0x0000003e00448202 */ /* 0x000fc60000000f00 */
[----:B------:R-:W-:Y:S02]  /*10b0*/  IMAD.IADD R67, R67, 0x1, R45 ;  /* 0x0000000143437824 */ /* 0x000fe400078e022d */
[----:B------:R-:W-:-:S04]  /*10c0*/  @!P0 IMAD.WIDE.U32 R68, R5, c[0x0][0x200], R68 ;  /* 0x0000800005448a25 */ /* 0x000fc800078e0044 */
[----:B---3--:R-:W-:Y:S01]  /*10d0*/  IMAD.WIDE.U32 R48, R0, c[0x0][0x208], R66 ;  /* 0x0000820000307a25 */ /* 0x008fe200078e0042 */
[----:B------:R-:W-:-:S03]  /*10e0*/  @!P0 IADD3 R69, R45, R69, RZ ;  /* 0x000000452d458210 */ /* 0x000fc60007ffe0ff */
[----:B------:R-:W-:Y:S02]  /*10f0*/  IMAD R45, R3, c[0x0][0x208], RZ ;  /* 0x00008200032d7a24 */ /* 0x000fe400078e02ff */
[----:B-1----:R-:W-:-:S04]  /*1100*/  @!P0 IMAD.WIDE.U32 R34, R0, c[0x0][0x208], R68 ;  /* 0x0000820000228a25 */ /* 0x002fc800078e0044 */
[----:B------:R-:W-:Y:S01]  /*1110*/  IMAD R67, R0, c[0x0][0x20c], R45 ;  /* 0x0000830000437a24 */ /* 0x000fe200078e022d */
[----:B------:R-:W-:Y:S02]  /*1120*/  IADD3 R45, P6, R43, R48, RZ ;  /* 0x000000302b2d7210 */ /* 0x000fe40007fde0ff */
[C---:B------:R-:W-:Y:S02]  /*1130*/  @!P0 IADD3 R66, P4, R60.reuse, R34, RZ ;  /* 0x000000223c428210 */ /* 0x040fe40007f9e0ff */
[----:B------:R-:W-:Y:S02]  /*1140*/  LEA R34, P5, R60, c[0x0][0x258], 0x1 ;  /* 0x000096003c227a11 */ /* 0x000fe400078a08ff */
[----:B------:R-:W-:Y:S02]  /*1150*/  IADD3.X R48, R44, R67, R49, P6, !PT ;  /* 0x000000432c307210 */ /* 0x000fe400037fe431 */
[----:B------:R-:W-:Y:S02]  /*1160*/  @!P0 IADD3.X R49, R61, R35, R67, P4, !PT ;  /* 0x000000233d318210 */ /* 0x000fe400027fe443 */
[----:B------:R-:W-:-:S02]  /*1170*/  LEA.HI.X R35, R60, c[0x0][0x25c], R61, 0x1, P5 ;  /* 0x000097003c237a11 */ /* 0x000fc400028f0c3d */
[C---:B------:R-:W-:Y:S02]  /*1180*/  LEA R34, P5, R45.reuse, R34, 0x1 ;  /* 0x000000222d227211 */ /* 0x040fe400078a08ff */
[C---:B------:R-:W-:Y:S02]  /*1190*/  @!P0 LEA R68, P4, R66.reuse, c[0x0][0x258], 0x1 ;  /* 0x0000960042448a11 */ /* 0x040fe400078808ff */
[----:B------:R-:W-:Y:S02]  /*11a0*/  LEA.HI.X R35, R45, R35, R48, 0x1, P5 ;  /* 0x000000232d237211 */ /* 0x000fe400028f0c30 */
[----:B------:R-:W-:Y:S02]  /*11b0*/  @!P0 LEA.HI.X R69, R66, c[0x0][0x25c], R49, 0x1, P4 ;  /* 0x0000970042458a11 */ /* 0x000fe400020f0c31 */
[----:B------:R-:W-:Y:S02]  /*11c0*/  PRMT R66, RZ, 0x7610, R66 ;  /* 0x00007610ff427816 */ /* 0x000fe40000000042 */
[----:B------:R-:W-:-:S02]  /*11d0*/  PRMT R74, RZ, 0x7610, R74 ;  /* 0x00007610ff4a7816 */ /* 0x000fc4000000004a */
        /* <DEDUP_REMOVED lines=8> */
[----:B------:R1:W2:Y:S04]  /*1260*/  @!P0 LDG.E.U16 R66, [R68.64] ;  /* 0x0000000444428981 */ /* 0x0002a8000c1e1500 */
[----:B------:R-:W3:Y:S04]  /*1270*/  @!P3 LDG.E.U16 R72, [R34.64+-0xc0] ;  /* 0xffff40042248b981 */ /* 0x000ee8000c1e1500 */
[----:B------:R-:W4:Y:S04]  /*1280*/  @!P2 LDG.E.U16 R74, [R34.64+-0x80] ;  /* 0xffff8004224aa981 */ /* 0x000f28000c1e1500 */
[----:B------:R-:W4:Y:S01]  /*1290*/  @!P1 LDG.E.U16 R76, [R34.64+-0x40] ;  /* 0xffffc004224c9981 */ /* 0x000f22000c1e1500 */
[----:B0-----:R-:W-:Y:S01]  /*12a0*/  HADD2.F32 R70, -RZ, R49.H1_H1 ;  /* 0x30000031ff467230 */ /* 0x001fe20000004100 */
[----:B------:R-:W-:Y:S01]  /*12b0*/  ISETP.NE.AND P1, PT, R12, RZ, PT ;  /* 0x000000ff0c00720c */ /* 0x000fe20003f25270 */
[--C-:B------:R-:W-:Y:S01]  /*12c0*/  HADD2.F32 R67, -RZ, R48.reuse.H0_H0 ;  /* 0x20000030ff437230 */ /* 0x100fe20000004100 */
[----:B------:R-:W-:Y:S01]  /*12d0*/  BSSY B0, `(.L_x_8164) ;  /* 0x000005f000007945 */ /* 0x000fe20003800000 */
[----:B------:R-:W-:-:S02]  /*12e0*/  HADD2.F32 R45, -RZ, R48.H1_H1 ;  /* 0x30000030ff2d7230 */ /* 0x000fc40000004100 */
[----:B-1----:R-:W-:Y:S01]  /*12f0*/  HADD2.F32 R69, -RZ, R49.H0_H0 ;  /* 0x20000031ff457230 */ /* 0x002fe20000004100 */
[----:B------:R-:W-:Y:S01]  /*1300*/  FMUL.FTZ R71, R67, -1.4426950216293334961 ;  /* 0xbfb8aa3b43477820 */ /* 0x000fe20000410000 */
[--C-:B------:R-:W-:Y:S01]  /*1310*/  HADD2.F32 R73, -RZ, R46.reuse.H0_H0 ;  /* 0x2000002eff497230 */ /* 0x100fe20000004100 */
[----:B------:R-:W-:Y:S01]  /*1320*/  FMUL.FTZ R68, R45, -1.4426950216293334961 ;  /* 0xbfb8aa3b2d447820 */ /* 0x000fe20000410000 */
[----:B------:R-:W-:Y:S01]  /*1330*/  HADD2.F32 R81, -RZ, R46.H1_H1 ;  /* 0x3000002eff517230 */ /* 0x000fe20000004100 */
[----:B------:R-:W-:Y:S01]  /*1340*/  FMUL.FTZ R49, R69, -1.4426950216293334961 ;  /* 0xbfb8aa3b45317820 */ /* 0x000fe20000410000 */
[----:B------:R-:W-:Y:S01]  /*1350*/  HADD2.F32 R85, -RZ, R47.H1_H1 ;  /* 0x3000002fff557230 */ /* 0x000fe20000004100 */
[----:B------:R-:W0:Y:S08]  /*1360*/  MUFU.EX2 R71, R71 ;  /* 0x0000004700477308 */ /* 0x000e300000000800 */
[----:B------:R-:W1:Y:S08]  /*1370*/  MUFU.EX2 R68, R68 ;  /* 0x0000004400447308 */ /* 0x000e700000000800 */
[----:B------:R-:W1:Y:S01]  /*1380*/  MUFU.EX2 R49, R49 ;  /* 0x0000003100317308 */ /* 0x000e620000000800 */
[----:B0-----:R-:W-:-:S02]  /*1390*/  FADD.FTZ R48, R71, 1 ;  /* 0x3f80000047307421 */ /* 0x001fc40000010000 */
[----:B-1----:R-:W-:-:S05]  /*13a0*/  FADD.FTZ R78, R68, 1 ;  /* 0x3f800000444e7421 */ /* 0x002fca0000010000 */
[----:B------:R-:W-:Y:S01]  /*13b0*/  MUFU.RCP R48, R48 ;  /* 0x0000003000307308 */ /* 0x000fe20000001000 */
[----:B------:R-:W-:-:S07]  /*13c0*/  FADD.FTZ R80, R49, 1 ;  /* 0x3f80000031507421 */ /* 0x000fce0000010000 */
[----:B------:R-:W0:Y:S08]  /*13d0*/  MUFU.RCP R78, R78 ;  /* 0x0000004e004e7308 */ /* 0x000e300000001000 */
[----:B------:R-:W-:Y:S01]  /*13e0*/  MUFU.RCP R80, R80 ;  /* 0x0000005000507308 */ /* 0x000fe20000001000 */
[----:B0-----:R-:W-:-:S04]  /*13f0*/  FADD.FTZ R46, -R78, 1 ;  /* 0x3f8000004e2e7421 */ /* 0x001fc80000010100 */
[----:B------:R-:W-:Y:S01]  /*1400*/  FFMA.FTZ R46, R45, R46, 1 ;  /* 0x3f8000002d2e7423 */ /* 0x000fe2000001002e */
[----:B--2---:R0:W-:Y:S04]  /*1410*/  STS.U16 [R39], R66 ;  /* 0x0000004227007388 */ /* 0x0041e80000000400 */
[----:B---3--:R-:W-:Y:S04]  /*1420*/  STS.U16 [R39+0x40], R72 ;  /* 0x0000404827007388 */ /* 0x008fe80000000400 */
[----:B----4-:R1:W-:Y:S01]  /*1430*/  STS.U16 [R39+0x80], R74 ;  /* 0x0000804a27007388 */ /* 0x0103e20000000400 */
[----:B0-----:R-:W-:-:S03]  /*1440*/  FMUL.FTZ R66, R70, -1.4426950216293334961 ;  /* 0xbfb8aa3b46427820 */ /* 0x001fc60000410000 */
[----:B------:R-:W-:Y:S01]  /*1450*/  STS.U16 [R39+0xc0], R76 ;  /* 0x0000c04c27007388 */ /* 0x000fe20000000400 */
[----:B------:R-:W-:-:S06]  /*1460*/  NOP ;  /* 0x0000000000007918 */ /* 0x000fcc0000000000 */
[----:B------:R-:W0:Y:S01]  /*1470*/  LDS.64 R34, [R21.X8] ;  /* 0x0000000015227984 */ /* 0x000e220000008a00 */
[----:B------:R-:W2:Y:S01]  /*1480*/  MUFU.EX2 R66, R66 ;  /* 0x0000004200427308 */ /* 0x000ea20000000800 */
[----:B-1----:R-:W-:Y:S01]  /*1490*/  HADD2.F32 R74, -RZ, R47.H0_H0 ;  /* 0x2000002fff4a7230 */ /* 0x002fe20000004100 */
[----:B--2---:R-:W-:Y:S02]  /*14a0*/  FADD.FTZ R75, R66, 1 ;  /* 0x3f800000424b7421 */ /* 0x004fe40000010000 */
[----:B------:R-:W-:-:S04]  /*14b0*/  FADD.FTZ R66, -R80, 1 ;  /* 0x3f80000050427421 */ /* 0x000fc80000010100 */
[----:B------:R-:W1:Y:S01]  /*14c0*/  MUFU.RCP R75, R75 ;  /* 0x0000004b004b7308 */ /* 0x000e620000001000 */
[----:B------:R-:W-:Y:S01]  /*14d0*/  FFMA.FTZ R66, R69, R66, 1 ;  /* 0x3f80000045427423 */ /* 0x000fe20000010042 */
[--C-:B0-----:R-:W-:Y:S02]  /*14e0*/  HADD2.F32 R71, -RZ, R35.reuse.H0_H0 ;  /* 0x20000023ff477230 */ /* 0x101fe40000004100 */
[----:B------:R-:W-:Y:S01]  /*14f0*/  HADD2.F32 R76, -RZ, R35.H1_H1 ;  /* 0x30000023ff4c7230 */ /* 0x000fe20000004100 */
[----:B-1----:R-:W-:Y:S01]  /*1500*/  FADD.FTZ R35, -R75, 1 ;  /* 0x3f8000004b237421 */ /* 0x002fe20000010100 */
        /* <DEDUP_REMOVED lines=35> */
[----:B------:R-:W-:Y:S01]  /*1740*/  IADD3.X R46, R44, R77, R47, P0, !PT ;  /* 0x0000004d2c2e7210 */ /* 0x000fe200007fe42f */
[----:B------:R-:W-:Y:S01]  /*1750*/  FMUL.FTZ R77, R67, R48 ;  /* 0x00000030434d7220 */ /* 0x000fe20000410000 */
        /* <DEDUP_REMOVED lines=22> */
.L_x_8165:
[----:B------:R-:W-:Y:S05]  /*18c0*/  BSYNC B0 ;  /* 0x0000000000007941 */ /* 0x000fea0003800000 */
.L_x_8164:
[----:B------:R-:W-:Y:S01]  /*18d0*/  @!P3 STG.E.U16 [R34.64+-0x80], R87 ;  /* 0xffff80572200b986 */ /* 0x000fe2000c101504 */
[--C-:B------:R-:W-:Y:S01]  /*18e0*/  HADD2.F32 R47, -RZ, R32.reuse.H1_H1 ;  /* 0x30000020ff2f7230 */ /* 0x100fe20000004100 */
[----:B------:R-:W-:Y:S01]  /*18f0*/  FMUL.FTZ R78, R45, R78 ;  /* 0x0000004e2d4e7220 */ /* 0x000fe20000410000 */
[--C-:B0-----:R-:W-:Y:S01]  /*1900*/  HADD2.F32 R49, -RZ, R33.reuse.H0_H0 ;  /* 0x20000021ff317230 */ /* 0x101fe20000004100 */
[----:B------:R-:W-:Y:S01]  /*1910*/  @!P0 STG.E.U16 [R34.64+-0x40], R89 ;  /* 0xffffc05922008986 */ /* 0x000fe2000c101504 */
[----:B------:R-:W-:Y:S01]  /*1920*/  ISETP.NE.U32.AND P0, PT, RZ, c[0x0][0x270], PT ;  /* 0x00009c00ff007a0c */ /* 0x000fe20003f05070 */
[----:B------:R-:W-:Y:S01]  /*1930*/  HADD2.F32 R45, -RZ, R32.H0_H0 ;  /* 0x20000020ff2d7230 */ /* 0x000fe20000004100 */
[----:B------:R-:W-:Y:S01]  /*1940*/  FMUL.FTZ R69, R69, R80 ;  /* 0x0000005045457220 */ /* 0x000fe20000410000 */
[----:B------:R-:W-:Y:S01]  /*1950*/  HADD2.F32 R33, -RZ, R33.H1_H1 ;  /* 0x30000021ff217230 */ /* 0x000fe20000004100 */
[----:B------:R-:W-:Y:S01]  /*1960*/  ISETP.NE.AND.EX P0, PT, RZ, c[0x0][0x274], PT, P0 ;  /* 0x00009d00ff007a0c */ /* 0x000fe20003f05300 */
[----:B------:R-:W-:Y:S01]  /*1970*/  FMUL.FTZ R70, R70, R75 ;  /* 0x0000004b46467220 */ /* 0x000fe20000410000 */
[----:B------:R0:W-:Y:S01]  /*1980*/  @!P2 STG.E.U16 [R34.64+-0xc0], R83 ;  /* 0xffff40532200a986 */ /* 0x0001e2000c101504 */
[----:B-----5:R-:W-:-:S02]  /*1990*/  FADD.FTZ R46, R47, R4 ;  /* 0x000000042f2e7221 */ /* 0x020fc40000010000 */
[--C-:B------:R-:W-:Y:S02]  /*19a0*/  FADD.FTZ R47, R49, R4.reuse ;  /* 0x00000004312f7221 */ /* 0x100fe40000010000 */
[--C-:B------:R-:W-:Y:S02]  /*19b0*/  FADD.FTZ R45, R45, R4.reuse ;  /* 0x000000042d2d7221 */ /* 0x100fe40000010000 */
[----:B------:R-:W-:Y:S02]  /*19c0*/  FADD.FTZ R48, R33, R4 ;  /* 0x0000000421307221 */ /* 0x000fe40000010000 */
[----:B------:R-:W-:Y:S02]  /*19d0*/  FMUL.FTZ R49, R73, R77 ;  /* 0x0000004d49317220 */ /* 0x000fe40000410000 */
[----:B------:R-:W-:Y:S02]  /*19e0*/  FMUL.FTZ R81, R81, R78 ;  /* 0x0000004e51517220 */ /* 0x000fe40000410000 */
[----:B0-----:R-:W-:-:S02]  /*19f0*/  FMUL.FTZ R83, R74, R69 ;  /* 0x000000454a537220 */ /* 0x001fc40000410000 */
        /* <DEDUP_REMOVED lines=9> */
[----:B------:R-:W-:-:S03]  /*1a90*/  IMAD.WIDE.U32 R32, R5, c[0x0][0x210], RZ ;  /* 0x0000840005207a25 */ /* 0x000fc600078e00ff */
[----:B------:R-:W-:Y:S01]  /*1aa0*/  F2FP.PACK_AB R69, R70, R69 ;  /* 0x000000454645723e */ /* 0x000fe200000000ff */
[----:B------:R-:W-:Y:S02]  /*1ab0*/  IMAD R70, R6, c[0x0][0x210], RZ ;  /* 0x0000840006467a24 */ /* 0x000fe400078e02ff */
[----:B------:R-:W-:-:S04]  /*1ac0*/  IMAD R35, R3, c[0x0][0x218], RZ ;  /* 0x0000860003237a24 */ /* 0x000fc800078e02ff */
[----:B------:R-:W-:Y:S01]  /*1ad0*/  IMAD R79, R0, c[0x0][0x21c], R35 ;  /* 0x00008700004f7a24 */ /* 0x000fe200078e0223 */
[----:B------:R0:W-:Y:S01]  /*1ae0*/  STS.64 [R21.X8], R68 ;  /* 0x0000004415007388 */ /* 0x0001e20000008a00 */
[----:B------:R-:W-:-:S06]  /*1af0*/  NOP ;  /* 0x0000000000007918 */ /* 0x000fcc0000000000 */
[----:B------:R-:W-:Y:S04]  /*1b00*/  LDS.U16 R71, [R39] ;  /* 0x0000000027477984 */ /* 0x000fe80000000400 */
[----:B------:R-:W-:Y:S01]  /*1b10*/  LDS.U16 R73, [R39+0x40] ;  /* 0x0000400027497984 */ /* 0x000fe20000000400 */
[----:B0-----:R-:W-:-:S03]  /*1b20*/  IMAD R69, R5, c[0x0][0x214], R70 ;  /* 0x0000850005457a24 */ /* 0x001fc600078e0246 */
[----:B------:R-:W-:Y:S01]  /*1b30*/  LDS.U16 R75, [R39+0x80] ;  /* 0x00008000274b7984 */ /* 0x000fe20000000400 */
[----:B------:R-:W-:-:S03]  /*1b40*/  IMAD.IADD R33, R33, 0x1, R69 ;  /* 0x0000000121217824 */ /* 0x000fc600078e0245 */
[----:B------:R-:W-:Y:S01]  /*1b50*/  LDS.U16 R77, [R39+0xc0] ;  /* 0x0000c000274d7984 */ /* 0x000fe20000000400 */
[----:B------:R-:W-:-:S03]  /*1b60*/  IMAD.WIDE.U32 R32, R0, c[0x0][0x218], R32 ;  /* 0x0000860000207a25 */ /* 0x000fc600078e0020 */
[----:B------:R-:W-:Y:S04]  /*1b70*/  @!P1 STS [0x100], R40 ;  /* 0x00010028ff009388 */ /* 0x000fe80000000800 */
[----:B------:R-:W-:Y:S01]  /*1b80*/  BAR.SYNC.DEFER_BLOCKING 0x0 ;  /* 0x0000000000007b1d */ /* 0x000fe20000010000 */
[----:B------:R-:W-:Y:S02]  /*1b90*/  IADD3 R35, P0, R43, R32, RZ ;  /* 0x000000202b237210 */ /* 0x000fe40007f1e0ff */
[----:B------:R-:W-:Y:S02]  /*1ba0*/  LEA R32, P5, R60, c[0x0][0x270], 0x1 ;  /* 0x00009c003c207a11 */ /* 0x000fe400078a08ff */
[----:B------:R-:W-:Y:S02]  /*1bb0*/  IADD3.X R68, R44, R79, R33, P0, !PT ;  /* 0x0000004f2c447210 */ /* 0x000fe400007fe421 */
[----:B------:R-:W-:-:S02]  /*1bc0*/  LEA.HI.X R33, R60, c[0x0][0x274], R61, 0x1, P5 ;  /* 0x00009d003c217a11 */ /* 0x000fc400028f0c3d */
        /* <DEDUP_REMOVED lines=19> */
.L_x_8168:
[----:B------:R-:W-:Y:S05]  /*1d00*/  BSYNC B0 ;  /* 0x0000000000007941 */ /* 0x000fea0003800000 */
.L_x_8167:
[----:B------:R1:W-:Y:S04]  /*1d10*/  @!P0 STG.E.U16 [R32.64+-0xc0], R73 ;  /* 0xffff404920008986 */ /* 0x0003e8000c101504 */
[----:B------:R1:W-:Y:S04]  /*1d20*/  @!P2 STG.E.U16 [R32.64+-0x80], R75 ;  /* 0xffff804b2000a986 */ /* 0x0003e8000c101504 */
[----:B------:R1:W-:Y:S02]  /*1d30*/  @!P3 STG.E.U16 [R32.64+-0x40], R77 ;  /* 0xffffc04d2000b986 */ /* 0x0003e4000c101504 */
.L_x_8166:
[----:B------:R-:W-:Y:S01]  /*1d40*/  MOV R34, c[0x0][0x16c] ;  /* 0x00005b0000227a02 */ /* 0x000fe20000000f00 */
[--C-:B-1----:R-:W-:Y:S01]  /*1d50*/  HADD2.F32 R32, -RZ, R64.reuse.H0_H0 ;  /* 0x20000040ff207230 */ /* 0x102fe20000004100 */
        /* <DEDUP_REMOVED lines=28> */
[----:B------:R-:W-:Y:S01]  /*1f20*/  IMAD.IADD R33, R33, 0x1, R35 ;  /* 0x0000000121217824 */ /* 0x000fe200078e0223 */
[----:B------:R-:W-:Y:S01]  /*1f30*/  SHF.L.U64.HI R35, R43, 0x2, R44 ;  /* 0x000000022b237819 */ /* 0x000fe2000001022c */
[----:B------:R-:W-:Y:S01]  /*1f40*/  IMAD R34, R8, c[0x0][0x2a0], RZ ;  /* 0x0000a80008227a24 */ /* 0x000fe200078e02ff */
[----:B------:R-:W-:Y:S01]  /*1f50*/  MOV R88, RZ ;  /* 0x000000ff00587202 */ /* 0x000fe20000000f00 */
[----:B------:R-:W-:Y:S01]  /*1f60*/  IMAD.WIDE.U32 R32, R7, c[0x0][0x2a0], R32 ;  /* 0x0000a80007207a25 */ /* 0x000fe200078e0020 */
[----:B------:R-:W-:Y:S02]  /*1f70*/  MOV R97, RZ ;  /* 0x000000ff00617202 */ /* 0x000fe40000000f00 */
[----:B------:R-:W-:Y:S01]  /*1f80*/  IADD3.X R73, R35, R37, RZ, P2, !PT ;  /* 0x0000002523497210 */ /* 0x000fe200017fe4ff */
[----:B0-----:R-:W-:Y:S01]  /*1f90*/  IMAD R69, R7, c[0x0][0x2a4], R34 ;  /* 0x0000a90007457a24 */ /* 0x001fe200078e0222 */
[----:B------:R-:W-:-:S04]  /*1fa0*/  IADD3 R68, P0, R62, R32, RZ ;  /* 0x000000203e447210 */ /* 0x000fc80007f1e0ff */
[----:B------:R-:W-:Y:S02]  /*1fb0*/  IADD3.X R69, R63, R33, R69, P0, !PT ;  /* 0x000000213f457210 */ /* 0x000fe400007fe445 */
[----:B------:R-:W-:Y:S02]  /*1fc0*/  IADD3 R70, P0, R75, R24, RZ ;  /* 0x000000184b467210 */ /* 0x000fe40007f1e0ff */
[----:B------:R-:W-:-:S03]  /*1fd0*/  IADD3.X R75, R35, R38, RZ, P3, !PT ;  /* 0x00000026234b7210 */ /* 0x000fc60001ffe4ff */
[----:B------:R-:W-:Y:S02]  /*1fe0*/  IMAD.X R71, R35, 0x1, R36, P0 ;  /* 0x0000000123477824 */ /* 0x000fe400000e0624 */
.L_x_8182:
[----:B------:R-:W-:Y:S01]  /*1ff0*/  SHF.R.S32.HI R90, RZ, 0x1f, R95 ;  /* 0x0000001fff5a7819 */ /* 0x000fe2000001145f */
[----:B------:R-:W-:Y:S01]  /*2000*/  IMAD.MOV.U32 R34, RZ, RZ, R56 ;  /* 0x000000ffff227224 */ /* 0x000fe200078e0038 */
[----:B------:R-:W-:Y:S01]  /*2010*/  MOV R35, R25 ;  /* 0x0000001900237202 */ /* 0x000fe20000000f00 */
[----:B------:R-:W-:Y:S01]  /*2020*/  IMAD.WIDE.U32 R32, R95, c[0x0][0x1a0], R60 ;  /* 0x000068005f207a25 */ /* 0x000fe200078e003c */
[----:B------:R-:W-:Y:S02]  /*2030*/  IADD3 R40, -R62, c[0x0][0x168], RZ ;  /* 0x00005a003e287a10 */ /* 0x000fe40007ffe1ff */
[----:B------:R-:W-:Y:S01]  /*2040*/  PRMT R92, RZ, 0x7610, R92 ;  /* 0x00007610ff5c7816 */ /* 0x000fe2000000005c */
[----:B------:R-:W-:Y:S01]  /*2050*/  IMAD R76, R90, c[0x0][0x188], RZ ;  /* 0x000062005a4c7a24 */ /* 0x000fe200078e02ff */
[-C--:B------:R-:W-:Y:S01]  /*2060*/  ISETP.GE.AND P0, PT, R60, R40.reuse, PT ;  /* 0x000000283c00720c */ /* 0x080fe20003f06270 */
[----:B------:R-:W-:Y:S01]  /*2070*/  IMAD R78, R90, c[0x0][0x1a0], RZ ;  /* 0x000068005a4e7a24 */ /* 0x000fe200078e02ff */
[-C--:B------:R-:W-:Y:S01]  /*2080*/  ISETP.GE.AND P2, PT, R29, R40.reuse, PT ;  /* 0x000000281d00720c */ /* 0x080fe20003f46270 */
[----:B------:R-:W-:Y:S01]  /*2090*/  IMAD.WIDE.U32 R34, R95, c[0x0][0x188], R34 ;  /* 0x000062005f227a25 */ /* 0x000fe200078e0022 */
[----:B------:R-:W-:-:S02]  /*20a0*/  ISETP.GE.AND P3, PT, R30, R40, PT ;  /* 0x000000281e00720c */ /* 0x000fc40003f66270 */
[----:B------:R-:W-:Y:S01]  /*20b0*/  ISETP.GE.AND P4, PT, R31, R40, PT ;  /* 0x000000281f00720c */ /* 0x000fe20003f86270 */
[C---:B------:R-:W-:Y:S01]  /*20c0*/  IMAD R77, R95.reuse, c[0x0][0x18c], R76 ;  /* 0x000063005f4d7a24 */ /* 0x040fe200078e024c */
[----:B------:R-:W-:Y:S01]  /*20d0*/  LEA R76, P6, R32, R18, 0x1 ;  /* 0x00000012204c7211 */ /* 0x000fe200078c08ff */
[----:B------:R-:W-:Y:S01]  /*20e0*/  IMAD R79, R95, c[0x0][0x1a4], R78 ;  /* 0x000069005f4f7a24 */ /* 0x000fe200078e024e */
[C---:B------:R-:W-:Y:S01]  /*20f0*/  LEA R78, P5, R34.reuse, c[0x0][0x220], 0x2 ;  /* 0x00008800224e7a11 */ /* 0x040fe200078a10ff */
[----:B------:R-:W-:Y:S01]  /*2100*/  IMAD.IADD R35, R35, 0x1, R77 ;  /* 0x0000000123237824 */ /* 0x000fe200078e024d */
[----:B------:R-:W-:Y:S02]  /*2110*/  PRMT R94, RZ, 0x7610, R94 ;  /* 0x00007610ff5e7816 */ /* 0x000fe4000000005e */
[----:B------:R-:W-:Y:S02]  /*2120*/  IADD3 R33, R33, R79, RZ ;  /* 0x0000004f21217210 */ /* 0x000fe40007ffe0ff */
[----:B------:R-:W-:-:S02]  /*2130*/  LEA.HI.X R79, R34, c[0x0][0x224], R35, 0x2, P5 ;  /* 0x00008900224f7a11 */ /* 0x000fc400028f1423 */
[----:B------:R-:W-:Y:S02]  /*2140*/  PRMT R96, RZ, 0x7610, R96 ;  /* 0x00007610ff607816 */ /* 0x000fe40000000060 */
[----:B------:R-:W-:Y:S01]  /*2150*/  PRMT R98, RZ, 0x7610, R98 ;  /* 0x00007610ff627816 */ /* 0x000fe20000000062 */
[----:B--2---:R-:W2:Y:S01]  /*2160*/  LDG.E R78, [R78.64] ;  /* 0x000000044e4e7981 */ /* 0x004ea2000c1e1900 */
[----:B------:R-:W-:-:S05]  /*2170*/  LEA.HI.X R77, R32, R19, R33, 0x1, P6 ;  /* 0x00000013204d7211 */ /* 0x000fca00030f0c21 */
[----:B0--3--:R0:W3:Y:S04]  /*2180*/  @!P0 LDG.E.U16 R92, [R76.64] ;  /* 0x000000044c5c8981 */ /* 0x0090e8000c1e1500 */
[----:B------:R0:W4:Y:S04]  /*2190*/  @!P2 LDG.E.U16 R94, [R76.64+0x40] ;  /* 0x000040044c5ea981 */ /* 0x000128000c1e1500 */
[----:B------:R0:W4:Y:S04]  /*21a0*/  @!P3 LDG.E.U16 R96, [R76.64+0x80] ;  /* 0x000080044c60b981 */ /* 0x000128000c1e1500 */
[----:B------:R0:W4:Y:S01]  /*21b0*/  @!P4 LDG.E.U16 R98, [R76.64+0xc0] ;  /* 0x0000c0044c62c981 */ /* 0x000122000c1e1500 */
[----:B------:R-:W-:Y:S01]  /*21c0*/  MOV R32, R58 ;  /* 0x0000003a00207202 */ /* 0x000fe20000000f00 */
[----:B------:R-:W-:Y:S01]  /*21d0*/  IMAD R100, R90, c[0x0][0x1c0], RZ ;  /* 0x000070005a647a24 */ /* 0x000fe200078e02ff */
[----:B------:R-:W-:-:S02]  /*21e0*/  MOV R33, R27 ;  /* 0x0000001b00217202 */ /* 0x000fc40000000f00 */
[----:B------:R-:W-:Y:S01]  /*21f0*/  IADD3 R35, R20, -0x1, RZ ;  /* 0xffffffff14237810 */ /* 0x000fe20007ffe0ff */
[C---:B------:R-:W-:Y:S02]  /*2200*/  IMAD R99, R95.reuse, c[0x0][0x1c4], R100 ;  /* 0x000071005f637a24 */ /* 0x040fe400078e0264 */
[----:B------:R-:W-:Y:S01]  /*2210*/  IMAD.WIDE.U32 R32, R95, c[0x0][0x1c0], R32 ;  /* 0x000070005f207a25 */ /* 0x000fe200078e0020 */
[----:B------:R-:W-:-:S03]  /*2220*/  LEA.HI R34, R35, R35, RZ, 0x1 ;  /* 0x0000002323227211 */ /* 0x000fc600078f08ff */
[----:B------:R-:W-:Y:S01]  /*2230*/  IMAD.IADD R33, R33, 0x1, R99 ;  /* 0x0000000121217824 */ /* 0x000fe200078e0263 */
[----:B------:R-:W-:Y:S02]  /*2240*/  LOP3.LUT R100, R34, 0xfffffe, RZ, 0xc0, !PT ;  /* 0x00fffffe22647812 */ /* 0x000fe400078ec0ff */
[C---:B------:R-:W-:Y:S02]  /*2250*/  LEA R34, P0, R32.reuse, c[0x0][0x230], 0x2 ;  /* 0x00008c0020227a11 */ /* 0x040fe400078010ff */
[----:B------:R-:W-:Y:S02]  /*2260*/  IADD3 R102, R35, -R100, RZ ;  /* 0x8000006423667210 */ /* 0x000fe40007ffe0ff */
[----:B------:R-:W-:Y:S02]  /*2270*/  LEA.HI.X R35, R32, c[0x0][0x234], R33, 0x2, P0 ;  /* 0x00008d0020237a11 */ /* 0x000fe400000f1421 */
[----:B------:R-:W-:Y:S02]  /*2280*/  ISETP.GT.AND P0, PT, R20, 0x1, PT ;  /* 0x000000011400780c */ /* 0x000fe40003f04270 */
[----:B------:R-:W-:-:S02]  /*2290*/  ISETP.NE.AND P2, PT, R12, RZ, PT ;  /* 0x000000ff0c00720c */ /* 0x000fc40003f45270 */
[----:B------:R-:W-:Y:S02]  /*22a0*/  ISETP.EQ.AND P0, PT, R23, RZ, P0 ;  /* 0x000000ff1700720c */ /* 0x000fe40000702270 */
[----:B------:R-:W-:-:S09]  /*22b0*/  IADD3 R32, R12, 0x200, RZ ;  /* 0x000002000c207810 */ /* 0x000fd20007ffe0ff */
[----:B------:R-:W-:Y:S02]  /*22c0*/  @!P2 IMAD R32, R102, 0x100, R95 ;  /* 0x000001006620a824 */ /* 0x000fe400078e025f */
[----:B0-----:R-:W-:-:S03]  /*22d0*/  @P0 IADD3 R76, R20, -0x2, RZ ;  /* 0xfffffffe144c0810 */ /* 0x001fc60007ffe0ff */
[----:B------:R-:W-:Y:S02]  /*22e0*/  SHF.L.U32 R99, R32, 0x2, RZ ;  /* 0x0000000220637819 */ /* 0x000fe400000006ff */
[----:B------:R-:W-:Y:S02]  /*22f0*/  @P0 IMAD R33, R76, c[0x0][0x16c], R95 ;  /* 0x00005b004c210a24 */ /* 0x000fe400078e025f */
[----:B------:R-:W-:Y:S02]  /*2300*/  IMAD.MOV.U32 R116, RZ, RZ, RZ ;  /* 0x000000ffff747224 */ /* 0x000fe400078e00ff */
[----:B------:R-:W-:-:S04]  /*2310*/  @P0 IMAD.WIDE R32, R33, 0x8, R50 ;  /* 0x0000000821200825 */ /* 0x000fc800078e0232 */
[----:B--2---:R-:W-:-:S04]  /*2320*/  FMUL.FTZ R101, R78, 1.4426950216293334961 ;  /* 0x3fb8aa3b4e657820 */ /* 0x004fc80000410000 */
[----:B------:R-:W-:-:S06]  /*2330*/  FMUL.FTZ R100, R45, R101 ;  /* 0x000000652d647220 */ /* 0x000fcc0000410000 */
[----:B------:R-:W0:Y:S01]  /*2340*/  MUFU.EX2 R100, R100 ;  /* 0x0000006400647308 */ /* 0x000e220000000800 */
[----:B---3--:R-:W-:Y:S04]  /*2350*/  STS.U16 [R39], R92 ;  /* 0x0000005c27007388 */ /* 0x008fe80000000400 */
[----:B-1--4-:R1:W-:Y:S04]  /*2360*/  STS.U16 [R39+0x40], R94 ;  /* 0x0000405e27007388 */ /* 0x0123e80000000400 */
[----:B------:R-:W-:Y:S04]  /*2370*/  STS.U16 [R39+0x80], R96 ;  /* 0x0000806027007388 */ /* 0x000fe80000000400 */
[----:B------:R-:W-:Y:S01]  /*2380*/  STS.U16 [R39+0xc0], R98 ;  /* 0x0000c06227007388 */ /* 0x000fe20000000400 */
[----:B------:R-:W-:-:S06]  /*2390*/  NOP ;  /* 0x0000000000007918 */ /* 0x000fcc0000000000 */
[----:B------:R-:W2:Y:S04]  /*23a0*/  LDS.64 R76, [R21.X8] ;  /* 0x00000000154c7984 */ /* 0x000ea80000008a00 */
[----:B------:R-:W3:Y:S04]  /*23b0*/  LDG.E R34, [R34.64] ;  /* 0x0000000422227981 */ /* 0x000ee8000c1e1900 */
[----:B0-----:R0:W-:Y:S04]  /*23c0*/  STS [R99+0x548], R100 ;  /* 0x0005486463007388 */ /* 0x0011e80000000800 */
[----:B------:R-:W-:Y:S06]  /*23d0*/  BAR.SYNC.DEFER_BLOCKING 0x0 ;  /* 0x0000000000007b1d */ /* 0x000fec0000010000 */
[----:B------:R4:W5:Y:S01]  /*23e0*/  @P0 LDG.E R116, [R32.64+0x4] ;  /* 0x0000040420740981 */ /* 0x000962000c1e1900 */
[----:B------:R-:W-:-:S13]  /*23f0*/  ISETP.NE.AND P3, PT, R12, 0x1f, PT ;  /* 0x0000001f0c00780c */ /* 0x000fda0003f65270 */
[----:B------:R4:W3:Y:S01]  /*2400*/  @P3 LDS R121, [R12.X4+0xd4c] ;  /* 0x000d4c000c793984 */ /* 0x0008e20000004800 */
[-C--:B------:R-:W-:Y:S02]  /*2410*/  FMUL.FTZ R102, R46, R101.reuse ;  /* 0x000000652e667220 */ /* 0x080fe40000410000 */
[-C--:B------:R-:W-:Y:S02]  /*2420*/  FMUL.FTZ R106, R48, R101.reuse ;  /* 0x00000065306a7220 */ /* 0x080fe40000410000 */
[----:B------:R-:W-:Y:S02]  /*2430*/  FMUL.FTZ R115, R47, R101 ;  /* 0x000000652f737220 */ /* 0x000fe40000410000 */
[----:B------:R-:W4:Y:S01]  /*2440*/  MUFU.EX2 R102, R102 ;  /* 0x0000006600667308 */ /* 0x000f220000000800 */
[--C-:B-1----:R-:W-:Y:S02]  /*2450*/  HADD2.F32 R94, -RZ, R64.reuse.H0_H0 ;  /* 0x20000040ff5e7230 */ /* 0x102fe40000004100 */
[----:B0-----:R-:W-:-:S05]  /*2460*/  HADD2.F32 R99, -RZ, R64.H1_H1 ;  /* 0x30000040ff637230 */ /* 0x001fca0000004100 */
[----:B------:R-:W0:Y:S01]  /*2470*/  MUFU.EX2 R106, R106 ;  /* 0x0000006a006a7308 */ /* 0x000e220000000800 */
[----:B--2---:R-:W-:Y:S02]  /*2480*/  HADD2.F32 R79, -RZ, R76.H0_H0 ;  /* 0x2000004cff4f7230 */ /* 0x004fe40000004100 */
[--C-:B------:R-:W-:Y:S02]  /*2490*/  HADD2.F32 R98, -RZ, R77.reuse.H0_H0 ;  /* 0x2000004dff627230 */ /* 0x100fe40000004100 */
[----:B------:R-:W-:-:S03]  /*24a0*/  HADD2.F32 R96, -RZ, R77.H1_H1 ;  /* 0x3000004dff607230 */ /* 0x000fc60000004100 */
[----:B------:R-:W1:Y:S01]  /*24b0*/  MUFU.EX2 R115, R115 ;  /* 0x0000007300737308 */ /* 0x000e620000000800 */
        /* <DEDUP_REMOVED lines=10> */
[----:B----4-:R-:W-:Y:S02]  /*2560*/  FMUL.FTZ R110, R100, R102 ;  /* 0x00000066646e7220 */ /* 0x010fe40000410000 */
[----:B------:R-:W-:Y:S02]  /*2570*/  FMUL.FTZ R104, R98, R109 ;  /* 0x0000006d62687220 */ /* 0x000fe40000410000 */
[----:B------:R-:W-:Y:S02]  /*2580*/  FMUL.FTZ R111, R96, R107 ;  /* 0x0000006b606f7220 */ /* 0x000fe40000410000 */
[-C--:B---3--:R-:W-:Y:S02]  /*2590*/  FMUL.FTZ R105, R83, R34.reuse ;  /* 0x0000002253697220 */ /* 0x088fe40000410000 */
[----:B------:R-:W-:-:S02]  /*25a0*/  FMUL.FTZ R101, R85, R34 ;  /* 0x0000002255657220 */ /* 0x000fc40000410000 */
[-C--:B------:R-:W-:Y:S02]  /*25b0*/  FMUL.FTZ R119, R49, R34.reuse ;  /* 0x0000002231777220 */ /* 0x080fe40000410000 */
[----:B------:R-:W-:Y:S02]  /*25c0*/  FMUL.FTZ R112, R81, R34 ;  /* 0x0000002251707220 */ /* 0x000fe40000410000 */
[----:B0-----:R-:W-:Y:S02]  /*25d0*/  FFMA.FTZ R35, R106, R101, R105 ;  /* 0x000000656a237223 */ /* 0x001fe40000010069 */
[----:B------:R-:W-:Y:S01]  /*25e0*/  FFMA.FTZ R34, R102, R103, R117 ;  /* 0x0000006766227223 */ /* 0x000fe20000010075 */
[----:B------:R-:W-:Y:S05]  /*25f0*/  @P3 BRA `(.L_x_8171) ;  /* 0x0000007000003947 */ /* 0x000fea0003800000 */
[----:B-1----:R-:W-:Y:S01]  /*2600*/  ISETP.NE.AND P0, PT, R20, c[0x0][0x174], PT ;  /* 0x00005d0014007a0c */ /* 0x002fe20003f05270 */
[----:B------:R-:W-:-:S12]  /*2610*/  HFMA2.MMA R121, -RZ, RZ, 1.875, 0 ;  /* 0x3f800000ff797435 */ /* 0x000fd800000001ff */
[----:B------:R-:W-:-:S04]  /*2620*/  @P0 LEA.HI R32, R20, R20, RZ, 0x1 ;  /* 0x0000001414200211 */ /* 0x000fc800078f08ff */
[----:B------:R-:W-:-:S04]  /*2630*/  @P0 LOP3.LUT R33, R32, 0xfffffe, RZ, 0xc0, !PT ;  /* 0x00fffffe20210812 */ /* 0x000fc800078ec0ff */
[----:B------:R-:W-:-:S05]  /*2640*/  @P0 IADD3 R32, -R33, R20, RZ ;  /* 0x0000001421200210 */ /* 0x000fca0007ffe1ff */
[----:B------:R-:W-:-:S05]  /*2650*/  @P0 IMAD R32, R32, 0x100, R95 ;  /* 0x0000010020200824 */ /* 0x000fca00078e025f */
[----:B------:R0:W1:Y:S02]  /*2660*/  @P0 LDS R121, [R32.X4+0x548] ;  /* 0x0005480020790984 */ /* 0x0000640000004800 */
.L_x_8171:
[----:B-1----:R-:W-:Y:S05]  /*2670*/  BSYNC B0 ;  /* 0x0000000000007941 */ /* 0x002fea0003800000 */
.L_x_8170:
[----:B0-----:R-:W-:Y:S01]  /*2680*/  FMUL.FTZ R32, R106, R121 ;  /* 0x000000796a207220 */ /* 0x001fe20000410000 */
[----:B------:R-:W-:Y:S01]  /*2690*/  ISETP.NE.AND P4, PT, R23, 0x1f, PT ;  /* 0x0000001f1700780c */ /* 0x000fe20003f85270 */
[----:B------:R-:W-:Y:S01]  /*26a0*/  FFMA.FTZ R123, R115, R35, R112 ;  /* 0x00000023737b7223 */ /* 0x000fe20000010070 */
[----:B------:R-:W-:Y:S01]  /*26b0*/  ISETP.GE.AND P0, PT, R21, 0x1, PT ;  /* 0x000000011500780c */ /* 0x000fe20003f06270 */
[----:B------:R-:W-:Y:S01]  /*26c0*/  FMUL.FTZ R35, R115, R32 ;  /* 0x0000002073237220 */ /* 0x000fe20000410000 */
[----:B------:R-:W-:Y:S01]  /*26d0*/  ISETP.GE.U32.AND P5, PT, R23, 0x18, PT ;  /* 0x000000181700780c */ /* 0x000fe20003fa6070 */
[C---:B------:R-:W-:Y:S01]  /*26e0*/  FFMA.FTZ R34, R115.reuse, R34, R104 ;  /* 0x0000002273227223 */ /* 0x040fe20000010068 */
[----:B------:R-:W-:Y:S01]  /*26f0*/  BSSY B0, `(.L_x_8172) ;  /* 0x0000078000007945 */ /* 0x000fe20003800000 */
[----:B------:R-:W-:Y:S01]  /*2700*/  FMUL.FTZ R33, R115, R110 ;  /* 0x0000006e73217220 */ /* 0x000fe20000410000 */
[----:B------:R-:W-:Y:S01]  /*2710*/  SHF.L.U32 R110, R95, 0x3, RZ ;  /* 0x000000035f6e7819 */ /* 0x000fe200000006ff */
[----:B------:R-:W-:-:S02]  /*2720*/  FFMA.FTZ R123, R102, R123, R119 ;  /* 0x0000007b667b7223 */ /* 0x000fc40000010077 */
[----:B------:R-:W-:Y:S02]  /*2730*/  FMUL.FTZ R120, R102, R35 ;  /* 0x0000002366787220 */ /* 0x000fe40000410000 */
[C---:B------:R-:W-:Y:S02]  /*2740*/  FFMA.FTZ R125, R106.reuse, R34, R111 ;  /* 0x000000226a7d7223 */ /* 0x040fe4000001006f */
        /* <DEDUP_REMOVED lines=31> */
[----:B------:R-:W-:Y:S02]  /*2940*/  IMAD.MOV.U32 R32, RZ, RZ, 0x3f800000 ;  /* 0x3f800000ff207424 */ /* 0x000fe400078e00ff */
[----:B---3--:R-:W-:Y:S01]  /*2950*/  @P0 FMUL.FTZ R118, R118, R33 ;  /* 0x0000002176760220 */ /* 0x008fe20000410000 */
[----:B------:R-:W-:Y:S01]  /*2960*/  ISETP.GE.AND P0, PT, R20, c[0x0][0x174], PT ;  /* 0x00005d0014007a0c */ /* 0x000fe20003f06270 */
[----:B------:R-:W2:Y:S01]  /*2970*/  SHFL.UP PT, R34, R125, 0x8, RZ ;  /* 0x050000007d227989 */ /* 0x000ea200000e00ff */
[----:B------:R-:W-:-:S02]  /*2980*/  MOV R33, RZ ;  /* 0x000000ff00217202 */ /* 0x000fc40000000f00 */
[----:B------:R-:W-:Y:S01]  /*2990*/  ISETP.NE.OR P0, PT, R23, RZ, P0 ;  /* 0x000000ff1700720c */ /* 0x000fe20000705670 */
[----:B------:R-:W3:Y:S01]  /*29a0*/  SHFL.UP PT, R35, R118, 0x8, RZ ;  /* 0x0500000076237989 */ /* 0x000ee200000e00ff */
[----:B0-----:R-:W-:-:S11]  /*29b0*/  @!P5 FFMA.FTZ R123, R120, R122, R123 ;  /* 0x0000007a787bd223 */ /* 0x001fd6000001007b */
[----:B------:R-:W-:Y:S01]  /*29c0*/  @!P0 LDS.64 R32, [R110+0xdc8] ;  /* 0x000dc8006e208984 */ /* 0x000fe20000000a00 */
        /* <DEDUP_REMOVED lines=11> */
[----:B-----5:R-:W-:Y:S01]  /*2a80*/  SHFL.IDX PT, R114, R116, RZ, 0x1f ;  /* 0x00001fff74727589 */ /* 0x020fe200000e0000 */
[----:B--2---:R-:W-:-:S03]  /*2a90*/  @P0 FFMA.FTZ R125, R118, R34, R125 ;  /* 0x00000022767d0223 */ /* 0x004fc6000001007d */
[----:B------:R-:W-:Y:S01]  /*2aa0*/  SHFL.DOWN PT, R122, R120, 0x1, 0x1f ;  /* 0x08201f00787a7f89 */ /* 0x000fe200000e0000 */
[----:B---3--:R-:W-:-:S03]  /*2ab0*/  @P0 FMUL.FTZ R118, R118, R35 ;  /* 0x0000002376760220 */ /* 0x008fc60000410000 */
[----:B------:R-:W-:Y:S04]  /*2ac0*/  SHFL.IDX PT, R34, R33, RZ, 0x1f ;  /* 0x00001fff21227589 */ /* 0x000fe800000e0000 */
[----:B------:R-:W0:Y:S04]  /*2ad0*/  SHFL.DOWN PT, R35, R123, 0x1, 0x1f ;  /* 0x08201f007b237f89 */ /* 0x000e2800000e0000 */
[----:B------:R-:W-:Y:S04]  /*2ae0*/  SHFL.UP PT, R125, R125, 0x1, RZ ;  /* 0x042000007d7d7989 */ /* 0x000fe800000e00ff */
[----:B------:R-:W1:Y:S04]  /*2af0*/  SHFL.UP PT, R118, R118, 0x1, RZ ;  /* 0x0420000076767989 */ /* 0x000e6800000e00ff */
[----:B------:R-:W2:Y:S04]  /*2b00*/  SHFL.IDX PT, R124, R120, RZ, 0x1f ;  /* 0x00001fff787c7589 */ /* 0x000ea800000e0000 */
[----:B------:R-:W3:Y:S01]  /*2b10*/  SHFL.IDX PT, R123, R123, RZ, 0x1f ;  /* 0x00001fff7b7b7589 */ /* 0x000ee200000e0000 */
        /* <DEDUP_REMOVED lines=8> */
[----:B------:R-:W-:Y:S02]  /*2ba0*/  FFMA.FTZ R115, R115, R117, R104 ;  /* 0x0000007573737223 */ /* 0x000fe40000010068 */
[C---:B--2---:R-:W-:Y:S02]  /*2bb0*/  FMUL.FTZ R34, R124.reuse, R32 ;  /* 0x000000207c227220 */ /* 0x044fe40000410000 */
[----:B---3--:R-:W-:Y:S01]  /*2bc0*/  FFMA.FTZ R35, R124, R33, R123 ;  /* 0x000000217c237223 */ /* 0x008fe2000001007b */
[----:B------:R-:W-:Y:S01]  /*2bd0*/  IADD3 R33, -R62, c[0x0][0x168], -R12 ;  /* 0x00005a003e217a10 */ /* 0x000fe20007ffe90c */
[----:B------:R-:W-:Y:S02]  /*2be0*/  FFMA.FTZ R32, R49, R114, RZ ;  /* 0x0000007231207223 */ /* 0x000fe400000100ff */
[----:B------:R-:W-:Y:S01]  /*2bf0*/  FFMA.FTZ R102, R79, -R108, R114 ;  /* 0x8000006c4f667223 */ /* 0x000fe20000010072 */
[C---:B------:R-:W-:Y:S01]  /*2c00*/  ISETP.GE.AND P0, PT, R33.reuse, 0x1, PT ;  /* 0x000000012100780c */ /* 0x040fe20003f06270 */
[----:B------:R-:W-:Y:S01]  /*2c10*/  FFMA.FTZ R114, R106, R115, R111 ;  /* 0x000000736a727223 */ /* 0x000fe2000001006f */
[----:B------:R-:W-:Y:S01]  /*2c20*/  ISETP.GE.AND P2, PT, R33, 0x21, PT ;  /* 0x000000212100780c */ /* 0x000fe20003f46270 */
[----:B------:R-:W-:Y:S01]  /*2c30*/  FMUL.FTZ R111, R45, R100 ;  /* 0x000000642d6f7220 */ /* 0x000fe20000410000 */
[----:B------:R-:W-:Y:S01]  /*2c40*/  ISETP.GE.AND P3, PT, R33, 0x41, PT ;  /* 0x000000412100780c */ /* 0x000fe20003f66270 */
[----:B------:R-:W-:Y:S01]  /*2c50*/  FFMA.FTZ R108, R81, R117, R32 ;  /* 0x00000075516c7223 */ /* 0x000fe20000010020 */
[----:B------:R-:W-:Y:S01]  /*2c60*/  ISETP.GE.AND P4, PT, R33, 0x61, PT ;  /* 0x000000612100780c */ /* 0x000fe20003f86270 */
[----:B------:R-:W-:Y:S01]  /*2c70*/  FFMA.FTZ R104, R76, -R113, R117 ;  /* 0x800000714c687223 */ /* 0x000fe20000010075 */
[----:B------:R0:W-:Y:S01]  /*2c80*/  @!P1 STS.64 [R110+0xdc8], R34 ;  /* 0x000dc8226e009388 */ /* 0x0001e20000000a00 */
[----:B------:R-:W-:-:S02]  /*2c90*/  FMUL.FTZ R32, R46, R103 ;  /* 0x000000672e207220 */ /* 0x000fc40000410000 */
[----:B------:R-:W-:Y:S02]  /*2ca0*/  FFMA.FTZ R33, R102, R111, RZ ;  /* 0x0000006f66217223 */ /* 0x000fe400000100ff */
[----:B------:R-:W-:Y:S02]  /*2cb0*/  FMUL.FTZ R112, R48, R101 ;  /* 0x0000006530707220 */ /* 0x000fe40000410000 */
[----:B------:R-:W-:Y:S02]  /*2cc0*/  FMUL.FTZ R113, R47, R105 ;  /* 0x000000692f717220 */ /* 0x000fe40000410000 */
[-C--:B------:R-:W-:Y:S02]  /*2cd0*/  FFMA.FTZ R106, R104, R32.reuse, R33 ;  /* 0x00000020686a7223 */ /* 0x080fe40000010021 */
[----:B------:R-:W-:Y:S01]  /*2ce0*/  FMUL.FTZ R33, R99, R32 ;  /* 0x0000002063217220 */ /* 0x000fe20000410000 */
[----:B0-----:R-:W-:Y:S01]  /*2cf0*/  SHF.L.U64.HI R110, R88, 0x2, R97 ;  /* 0x00000002586e7819 */ /* 0x001fe20000010261 */
[----:B------:R-:W-:-:S02]  /*2d00*/  FMUL.FTZ R35, R77, R112 ;  /* 0x000000704d237220 */ /* 0x000fc40000410000 */
[----:B------:R-:W-:Y:S02]  /*2d10*/  FMUL.FTZ R34, R92, R113 ;  /* 0x000000715c227220 */ /* 0x000fe40000410000 */
[----:B------:R-:W-:Y:S02]  /*2d20*/  FMUL.FTZ R32, R94, R111 ;  /* 0x0000006f5e207220 */ /* 0x000fe40000410000 */
[----:B------:R-:W-:Y:S02]  /*2d30*/  FFMA.FTZ R109, R98, -R109, R115 ;  /* 0x8000006d626d7223 */ /* 0x000fe40000010073 */
[----:B------:R-:W-:Y:S01]  /*2d40*/  FFMA.FTZ R107, R96, -R107, R114 ;  /* 0x8000006b606b7223 */ /* 0x000fe20000010072 */
[----:B------:R0:W-:Y:S01]  /*2d50*/  STS.128 [R12.X16+0x110], R32 ;  /* 0x000110200c007388 */ /* 0x0001e2000000cc00 */
[----:B------:R-:W-:Y:S01]  /*2d60*/  FFMA.FTZ R108, R83, R115, R108 ;  /* 0x00000073536c7223 */ /* 0x000fe2000001006c */
[----:B------:R-:W-:Y:S01]  /*2d70*/  SHF.L.U32 R115, R88, 0x2, RZ ;  /* 0x0000000258737819 */ /* 0x000fe200000006ff */
[----:B------:R-:W-:-:S02]  /*2d80*/  FFMA.FTZ R106, R109, R113, R106 ;  /* 0x000000716d6a7223 */ /* 0x000fc4000001006a */
[----:B------:R-:W-:Y:S02]  /*2d90*/  FMUL.FTZ R111, R107, R112 ;  /* 0x000000706b6f7220 */ /* 0x000fe40000410000 */
[----:B------:R-:W-:Y:S02]  /*2da0*/  FFMA.FTZ R108, R85, R114, R108 ;  /* 0x00000072556c7223 */ /* 0x000fe4000001006c */
        /* <DEDUP_REMOVED lines=12> */
.L_x_8173:
[----:B0-----:R-:W-:Y:S05]  /*2e70*/  BSYNC B0 ;  /* 0x0000000000007941 */ /* 0x001fea0003800000 */
.L_x_8172:
[----:B------:R0:W1:Y:S01]  /*2e80*/  LDS R35, [R12.X4+0x190] ;  /* 0x000190000c237984 */ /* 0x0000620000004800 */
[----:B------:R-:W-:Y:S01]  /*2e90*/  BSSY B0, `(.L_x_8174) ;  /* 0x0000006000007945 */ /* 0x000fe20003800000 */
[----:B------:R-:W-:Y:S01]  /*2ea0*/  IMAD R113, R115, c[0x0][0x2b4], R110 ;  /* 0x0000ad0073717a24 */ /* 0x000fe200078e026e */
[----:B------:R-:W-:Y:S05]  /*2eb0*/  @!P2 BRA `(.L_x_8175) ;  /* 0x000000300000a947 */ /* 0x000fea0003800000 */
[----:B------:R-:W-:-:S04]  /*2ec0*/  IMAD.WIDE.U32 R32, R115, c[0x0][0x2b0], R70 ;  /* 0x0000ac0073207a25 */ /* 0x000fc800078e0046 */
[----:B------:R-:W-:-:S05]  /*2ed0*/  IMAD.IADD R33, R33, 0x1, R113 ;  /* 0x0000000121217824 */ /* 0x000fca00078e0271 */
[----:B-1----:R1:W-:Y:S02]  /*2ee0*/  RED.E.ADD.F32.FTZ.RN.STRONG.GPU [R32.64], R35 ;  /* 0x000000232000798e */ /* 0x0023e4000c10e784 */
.L_x_8175:
[----:B------:R-:W-:Y:S05]  /*2ef0*/  BSYNC B0 ;  /* 0x0000000000007941 */ /* 0x000fea0003800000 */
.L_x_8174:
[----:B------:R2:W3:Y:S01]  /*2f00*/  LDS R111, [R12.X4+0x210] ;  /* 0x000210000c6f7984 */ /* 0x0004e20000004800 */
[----:B------:R-:W-:Y:S01]  /*2f10*/  BSSY B0, `(.L_x_8176) ;  /* 0x0000006000007945 */ /* 0x000fe20003800000 */
[----:B-1----:R-:W-:Y:S01]  /*2f20*/  IMAD.WIDE.U32 R32, R115, c[0x0][0x2b0], R74 ;  /* 0x0000ac0073207a25 */ /* 0x002fe200078e004a */
[----:B------:R-:W-:Y:S05]  /*2f30*/  @!P3 BRA `(.L_x_8177) ;  /* 0x000000300000b947 */ /* 0x000fea0003800000 */
[----:B------:R-:W-:-:S05]  /*2f40*/  IMAD.WIDE.U32 R34, R115, c[0x0][0x2b0], R72 ;  /* 0x0000ac0073227a25 */ /* 0x000fca00078e0048 */
[----:B------:R-:W-:-:S05]  /*2f50*/  IADD3 R35, R113, R35, RZ ;  /* 0x0000002371237210 */ /* 0x000fca0007ffe0ff */
[----:B---3--:R1:W-:Y:S02]  /*2f60*/  RED.E.ADD.F32.FTZ.RN.STRONG.GPU [R34.64], R111 ;  /* 0x0000006f2200798e */ /* 0x0083e4000c10e784 */
.L_x_8177:
[----:B------:R-:W-:Y:S05]  /*2f70*/  BSYNC B0 ;  /* 0x0000000000007941 */ /* 0x000fea0003800000 */
.L_x_8176:
[----:B-1----:R1:W4:Y:S01]  /*2f80*/  LDS R35, [R12.X4+0x290] ;  /* 0x000290000c237984 */ /* 0x0023220000004800 */
[----:B------:R-:W-:Y:S01]  /*2f90*/  BSSY B0, `(.L_x_8178) ;  /* 0x0000004000007945 */ /* 0x000fe20003800000 */
[----:B------:R-:W-:Y:S05]  /*2fa0*/  @!P4 BRA `(.L_x_8179) ;  /* 0x000000200000c947 */ /* 0x000fea0003800000 */
[----:B------:R-:W-:-:S05]  /*2fb0*/  IADD3 R33, R113, R33, RZ ;  /* 0x0000002171217210 */ /* 0x000fca0007ffe0ff */
[----:B----4-:R4:W-:Y:S02]  /*2fc0*/  RED.E.ADD.F32.FTZ.RN.STRONG.GPU [R32.64], R35 ;  /* 0x000000232000798e */ /* 0x0109e4000c10e784 */
.L_x_8179:
[----:B------:R-:W-:Y:S05]  /*2fd0*/  BSYNC B0 ;  /* 0x0000000000007941 */ /* 0x000fea0003800000 */
.L_x_8178:
[----:B----4-:R-:W4:Y:S01]  /*2fe0*/  SHFL.DOWN PT, R33, R106, 0x1, 0x1f ;  /* 0x08201f006a217f89 */ /* 0x010f2200000e0000 */
[C---:B------:R-:W-:Y:S01]  /*2ff0*/  ISETP.GT.AND P0, PT, R21.reuse, 0x1e, PT ;  /* 0x0000001e1500780c */ /* 0x040fe20003f04270 */
[----:B------:R-:W-:Y:S01]  /*3000*/  FMUL.FTZ R32, R78, R105 ;  /* 0x000000694e207220 */ /* 0x000fe20000410000 */
[----:B------:R-:W-:Y:S01]  /*3010*/  ISETP.NE.AND P2, PT, R21, RZ, PT ;  /* 0x000000ff1500720c */ /* 0x000fe20003f45270 */
[----:B------:R-:W5:Y:S01]  /*3020*/  SHFL.DOWN PT, R35, R108, 0x1, 0x1f ;  /* 0x08201f006c237f89 */ /* 0x000f6200000e0000 */
[----:B------:R-:W-:Y:S01]  /*3030*/  FMUL.FTZ R76, R76, R103 ;  /* 0x000000674c4c7220 */ /* 0x000fe20000410000 */
[----:B------:R-:W-:Y:S01]  /*3040*/  BSSY B0, `(.L_x_8180) ;  /* 0x000003a000007945 */ /* 0x000fe20003800000 */
        /* <DEDUP_REMOVED lines=16> */
[----:B------:R-:W-:-:S02]  /*3150*/  FFMA.FTZ R82, R47, R105, R82 ;  /* 0x000000692f527223 */ /* 0x000fc40000010052 */
[----:B------:R-:W-:Y:S02]  /*3160*/  FFMA.FTZ R89, R48, R96, R89 ;  /* 0x0000006030597223 */ /* 0x000fe40000010059 */
[----:B------:R-:W-:Y:S02]  /*3170*/  FFMA.FTZ R87, R46, R76, R87 ;  /* 0x0000004c2e577223 */ /* 0x000fe40000010057 */
[----:B------:R-:W-:Y:S02]  /*3180*/  FFMA.FTZ R80, R45, R79, R80 ;  /* 0x0000004f2d507223 */ /* 0x000fe40000010050 */
        /* <DEDUP_REMOVED lines=21> */
[----:B------:R-:W-:Y:S02]  /*32e0*/  FMUL.FTZ R35, R78, R100 ;  /* 0x000000644e237220 */ /* 0x000fe40000410000 */
[----:B------:R-:W-:Y:S02]  /*32f0*/  IMAD.MOV.U32 R33, RZ, RZ, R108 ;  /* 0x000000ffff217224 */ /* 0x000fe400078e006c */
[----:B------:R-:W-:-:S03]  /*3300*/  FMUL.FTZ R35, R102, R35 ;  /* 0x0000002366237220 */ /* 0x000fc60000410000 */
[----:B------:R4:W-:Y:S01]  /*3310*/  @!P2 STS.64 [0x318], R32 ;  /* 0x00031820ff00a388 */ /* 0x0009e20000000a00 */
        /* <DEDUP_REMOVED lines=12> */
.L_x_8181:
[----:B----4-:R-:W-:Y:S05]  /*33e0*/  BSYNC B0 ;  /* 0x0000000000007941 */ /* 0x010fea0003800000 */
.L_x_8180:
[----:B------:R-:W-:Y:S02]  /*33f0*/  IADD3 R95, R95, 0x1, RZ ;  /* 0x000000015f5f7810 */ /* 0x000fe40007ffe0ff */
[----:B------:R-:W-:Y:S02]  /*3400*/  IADD3 R88, P2, R88, 0x1, RZ ;  /* 0x0000000158587810 */ /* 0x000fe40007f5e0ff */
[----:B------:R-:W-:-:S03]  /*3410*/  ISETP.GE.AND P0, PT, R95, c[0x0][0x16c], PT ;  /* 0x00005b005f007a0c */ /* 0x000fc60003f06270 */
[----:B------:R-:W-:-:S10]  /*3420*/  IMAD.X R97, RZ, RZ, R97, P2 ;  /* 0x000000ffff617224 */ /* 0x000fd400010e0661 */
[----:B------:R-:W-:Y:S01]  /*3430*/  @P0 CALL.REL.NOINC `(.L_x_8169) ;  /* 0x0000001000000944 */ /* 0x000fe20003c00000 */
[----:B------:R-:W-:Y:S05]  /*3440*/  BRA `(.L_x_8182) ;  /* 0xffffeba000007947 */ /* 0x000fea000383ffff */
.L_x_8169:
[----:B------:R-:W-:Y:S01]  /*3450*/  BAR.SYNC.DEFER_BLOCKING 0x0 ;  /* 0x0000000000007b1d */ /* 0x000fe20000010000 */
[----:B------:R-:W-:Y:S01]  /*3460*/  F2FP.PACK_AB R80, R87, R80 ;  /* 0x000000505750723e */ /* 0x000fe200000000ff */
[----:B------:R-:W-:Y:S01]  /*3470*/  IMAD R46, R6, c[0x0][0x2d8], RZ ;  /* 0x0000b600062e7a24 */ /* 0x000fe200078e02ff */
[----:B------:R-:W-:Y:S01]  /*3480*/  F2FP.PACK_AB R81, R89, R82 ;  /* 0x000000525951723e */ /* 0x000fe200000000ff */
[C---:B------:R-:W-:Y:S02]  /*3490*/  IMAD.WIDE.U32 R32, R5.reuse, c[0x0][0x2d8], RZ ;  /* 0x0000b60005207a25 */ /* 0x040fe400078e00ff */
[----:B------:R-:W-:Y:S02]  /*34a0*/  BSSY B0, `(.L_x_8183) ;  /* 0x0000025000007945 */ /* 0x000fe40003800000 */
[----:B------:R-:W-:Y:S02]  /*34b0*/  IMAD R47, R5, c[0x0][0x2dc], R46 ;  /* 0x0000b700052f7a24 */ /* 0x000fe400078e022e */
[----:B------:R-:W-:-:S03]  /*34c0*/  IMAD R35, R3, c[0x0][0x2e0], RZ ;  /* 0x0000b80003237a24 */ /* 0x000fc600078e02ff */
[----:B------:R-:W-:Y:S01]  /*34d0*/  IADD3 R33, R33, R47, RZ ;  /* 0x0000002f21217210 */ /* 0x000fe20007ffe0ff */
[----:B0-----:R-:W-:-:S04]  /*34e0*/  IMAD R69, R0, c[0x0][0x2e4], R35 ;  /* 0x0000b90000457a24 */ /* 0x001fc800078e0223 */
[----:B------:R-:W-:-:S05]  /*34f0*/  IMAD.WIDE.U32 R32, R0, c[0x0][0x2e0], R32 ;  /* 0x0000b80000207a25 */ /* 0x000fca00078e0020 */
[----:B------:R-:W-:Y:S01]  /*3500*/  IADD3 R35, P0, R43, R32, RZ ;  /* 0x000000202b237210 */ /* 0x000fe20007f1e0ff */
[----:B------:R-:W-:Y:S01]  /*3510*/  STS.64 [R21.X8], R80 ;  /* 0x0000005015007388 */ /* 0x000fe20000008a00 */
[----:B------:R-:W-:-:S06]  /*3520*/  NOP ;  /* 0x0000000000007918 */ /* 0x000fcc0000000000 */
[----:B------:R-:W-:Y:S01]  /*3530*/  LDS.U16 R45, [R39] ;  /* 0x00000000272d7984 */ /* 0x000fe20000000400 */
[----:B------:R-:W-:Y:S02]  /*3540*/  LEA R32, P5, R60, c[0x0][0x330], 0x1 ;  /* 0x0000cc003c207a11 */ /* 0x000fe400078a08ff */
[----:B------:R-:W-:Y:S01]  /*3550*/  IADD3.X R46, R44, R69, R33, P0, !PT ;  /* 0x000000452c2e7210 */ /* 0x000fe200007fe421 */
[----:B------:R-:W-:Y:S01]  /*3560*/  LDS.U16 R49, [R39+0x40] ;  /* 0x0000400027317984 */ /* 0x000fe20000000400 */
[C---:B------:R-:W-:Y:S02]  /*3570*/  LEA.HI.X R33, R60.reuse, c[0x0][0x334], R61, 0x1, P5 ;  /* 0x0000cd003c217a11 */ /* 0x040fe400028f0c3d */
        /* <DEDUP_REMOVED lines=23> */
.L_x_8184:
[----:B------:R-:W-:Y:S05]  /*36f0*/  BSYNC B0 ;  /* 0x0000000000007941 */ /* 0x000fea0003800000 */
.L_x_8183:
        /* <DEDUP_REMOVED lines=13> */
[----:B----4-:R-:W-:Y:S01]  /*37d0*/  IMAD.WIDE.U32 R32, R5, c[0x0][0x2f8], RZ ;  /* 0x0000be0005207a25 */ /* 0x010fe200078e00ff */
        /* <DEDUP_REMOVED lines=23> */
.L_x_8186:
[----:B------:R-:W-:Y:S05]  /*3950*/  BSYNC B0 ;  /* 0x0000000000007941 */ /* 0x000fea0003800000 */
.L_x_8185:
        /* <DEDUP_REMOVED lines=10> */
[----:B------:R-:W-:Y:S02]  /*3a00*/  ISETP.GE.AND P2, PT, R31, R48, PT ;  /* 0x000000301f00720c */ /* 0x000fe40003f46270 */
[----:B------:R-:W-:Y:S02]  /*3a10*/  IADD3.X R44, R44, R35, R33, P3, !PT ;  /* 0x000000232c2c7210 */ /* 0x000fe40001ffe421 */
[----:B------:R-:W-:Y:S02]  /*3a20*/  IADD3.X R33, R42, c[0x0][0x344], RZ, P4, !PT ;  /* 0x0000d1002a217a10 */ /* 0x000fe400027fe4ff */
[----:B------:R-:W-:Y:S02]  /*3a30*/  ISETP.GT.AND P4, PT, R20, 0x1, PT ;  /* 0x000000011400780c */ /* 0x000fe40003f84270 */
[----:B------:R-:W-:-:S02]  /*3a40*/  LEA R32, P3, R43, R32, 0x1 ;  /* 0x000000202b207211 */ /* 0x000fc400078608ff */
[----:B------:R-:W-:Y:S02]  /*3a50*/  IADD3 R22, R22, -0x80, RZ ;  /* 0xffffff8016167810 */ /* 0x000fe40007ffe0ff */
        /* <DEDUP_REMOVED lines=15> */
.L_x_8163:
        /* <DEDUP_REMOVED lines=24> */
.L_x_8189:
[----:B0-----:R-:W-:Y:S05]  /*3cd0*/  BSYNC B0 ;  /* 0x0000000000007941 */ /* 0x001fea0003800000 */
.L_x_8188:
        /* <DEDUP_REMOVED lines=23> */
.L_x_8191:
[----:B------:R-:W0:Y:S02]  /*3e50*/  S2R R15, SR_TID.X ;  /* 0x00000000000f7919 */ /* 0x000e240000002100 */
.L_x_8192:
[----:B0-----:R-:W-:Y:S05]  /*3e60*/  BSYNC B0 ;  /* 0x0000000000007941 */ /* 0x001fea0003800000 */
.L_x_8190:
        /* <DEDUP_REMOVED lines=10> */
.L_x_8193:
        /* <DEDUP_REMOVED lines=8> */
[----:B-12---:R-:W-:Y:S02]  /*3f90*/  IMAD R12, R0, c[0x0][0x290], RZ ;  /* 0x0000a400000c7a24 */ /* 0x006fe400078e02ff */
        /* <DEDUP_REMOVED lines=17> */
.L_x_8194:
        /* <DEDUP_REMOVED lines=13> */
.L_x_9141:


//--------------------- .text._Z25selective_scan_bwd_kernelI32Selective_Scan_bwd_kernel_traitsILi32ELi4ELb0ELb1ELb0ELb1ELb0EN3c104HalfEfEEv12SSMParamsBwd --------------------------
	.section	.text._Z25selective_scan_bwd_kernelI32Selective_Scan_bwd_kernel_traitsILi32ELi4ELb0ELb1ELb0ELb1ELb0EN3c104HalfEfEEv12SSMParamsBwd,"ax",@progbits
	.sectioninfo	@"SHI_REGISTERS=128"
	.align	128
        .global         _Z25selective_scan_bwd_kernelI32Selective_Scan_bwd_kernel_traitsILi32ELi4ELb0ELb1ELb0ELb1ELb0EN3c104HalfEfEEv12SSMParamsBwd
        .type           _Z25selective_scan_bwd_kernelI32Selective_Scan_bwd_kernel_traitsILi32ELi4ELb0ELb1ELb0ELb1ELb0EN3c104HalfEfEEv12SSMParamsBwd,@function
        .size           _Z25selective_scan_bwd_kernelI32Selective_Scan_bwd_kernel_traitsILi32ELi4ELb0ELb1ELb0ELb1ELb0EN3c104HalfEfEEv12SSMParamsBwd,(.L_x_9142 - _Z25selective_scan_bwd_kernelI32Selective_Scan_bwd_kernel_traitsILi32ELi4ELb0ELb1ELb0ELb1ELb0EN3c104HalfEfEEv12SSMParamsBwd)
        .other          _Z25selective_scan_bwd_kernelI32Selective_Scan_bwd_kernel_traitsILi32ELi4ELb0ELb1ELb0ELb1ELb0EN3c104HalfEfEEv12SSMParamsBwd,@"STO_CUDA_ENTRY STV_DEFAULT"
_Z25selective_scan_bwd_kernelI32Selective_Scan_bwd_kernel_traitsILi32ELi4ELb0ELb1ELb0ELb1ELb0EN3c104HalfEfEEv12SSMParamsBwd:
.text._Z25selective_scan_bwd_kernelI32Selective_Scan_bwd_kernel_traitsILi32ELi4ELb0ELb1ELb0ELb1ELb0EN3c104HalfEfEEv12SSMParamsBwd:
        /* <DEDUP_REMOVED lines=23> */
[C---:B------:R-:W-:Y:S01]  /*0170*/  IMAD R15, R89.reuse, c[0x0][0x1d8], RZ ;  /* 0x00007600590f7a24 */ /* 0x040fe200078e02ff */
[----:B------:R-:W-:Y:S01]  /*0180*/  CS2R R56, SRZ ;  /* 0x0000000000387805 */ /* 0x000fe2000001ff00 */
[----:B------:R-:W-:Y:S01]  /*0190*/  IMAD R19, R89, c[0x0][0x280], RZ ;  /* 0x0000a00059137a24 */ /* 0x000fe200078e02ff */
[----:B------:R-:W-:Y:S01]  /*01a0*/  CS2R R54, SRZ ;  /* 0x0000000000367805 */ /* 0x000fe2000001ff00 */
[----:B0-----:R-:W-:Y:S01]  /*01b0*/  IABS R2, R94 ;  /* 0x0000005e00027213 */ /* 0x001fe20000000000 */
[----:B------:R-:W-:Y:S01]  /*01c0*/  IMAD R15, R94, c[0x0][0x1dc], R15 ;  /* 0x000077005e0f7a24 */ /* 0x000fe200078e020f */
[----:B------:R-:W-:Y:S01]  /*01d0*/  HFMA2.MMA R92, -RZ, RZ, 0, 0 ;  /* 0x00000000ff5c7435 */ /* 0x000fe200000001ff */
[----:B-1----:R-:W-:Y:S01]  /*01e0*/  IMAD.MOV.U32 R6, RZ, RZ, RZ ;  /* 0x000000ffff067224 */ /* 0x002fe200078e00ff */
[----:B------:R-:W-:Y:S01]  /*01f0*/  MOV R90, RZ ;  /* 0x000000ff005a7202 */ /* 0x000fe20000000f00 */
[----:B--2---:R-:W-:-:S02]  /*0200*/  IMAD R4, R81, c[0x0][0x1d0], RZ ;  /* 0x0000740051047a24 */ /* 0x004fc400078e02ff */
[----:B------:R-:W-:Y:S01]  /*0210*/  IMAD R19, R94, c[0x0][0x284], R19 ;  /* 0x0000a1005e137a24 */ /* 0x000fe200078e0213 */
        /* <DEDUP_REMOVED lines=19> */
[----:B------:R-:W-:Y:S02]  /*0350*/  IMAD.MOV.U32 R8, RZ, RZ, c[0x0][0x174] ;  /* 0x00005d00ff087624 */ /* 0x000fe400078e00ff */
[----:B------:R-:W-:Y:S01]  /*0360*/  @!P1 IADD3 R0, R0, -R11, RZ ;  /* 0x8000000b00009210 */ /* 0x000fe20007ffe0ff */
[----:B------:R-:W-:Y:S01]  /*0370*/  IMAD.WIDE.U32 R2, R94, c[0x0][0x1d8], R2 ;  /* 0x000076005e027a25 */ /* 0x000fe200078e0002 */
[----:B------:R-:W-:Y:S02]  /*0380*/  IADD3 R7, R7, R9, RZ ;  /* 0x0000000907077210 */ /* 0x000fe40007ffe0ff */
[----:B------:R-:W-:Y:S01]  /*0390*/  ISETP.GE.U32.AND P0, PT, R0, R11, PT ;  /* 0x0000000b0000720c */ /* 0x000fe20003f06070 */
[----:B------:R-:W-:Y:S01]  /*03a0*/  IMAD R0, R81, c[0x0][0x190], RZ ;  /* 0x0000640051007a24 */ /* 0x000fe200078e02ff */
[----:B------:R-:W-:-:S02]  /*03b0*/  LEA R11, R8, 0xffffff80, 0x7 ;  /* 0xffffff80080b7811 */ /* 0x000fc400078e38ff */
[----:B------:R-:W-:Y:S01]  /*03c0*/  ISETP.GE.AND P3, PT, R8, 0x1, PT ;  /* 0x000000010800780c */ /* 0x000fe20003f66270 */
[----:B------:R-:W-:Y:S01]  /*03d0*/  IMAD.WIDE.U32 R8, R83, c[0x0][0x190], RZ ;  /* 0x0000640053087a25 */ /* 0x000fe200078e00ff */
[----:B------:R-:W-:Y:S02]  /*03e0*/  SHF.R.S32.HI R13, RZ, 0x1f, R11 ;  /* 0x0000001fff0d7819 */ /* 0x000fe4000001140b */
[----:B------:R-:W-:Y:S01]  /*03f0*/  IADD3 R84, P4, R11, R2, RZ ;  /* 0x000000020b547210 */ /* 0x000fe20007f9e0ff */
[----:B------:R-:W-:Y:S01]  /*0400*/  IMAD R17, R83, c[0x0][0x194], R0 ;  /* 0x0000650053117a24 */ /* 0x000fe200078e0200 */
[----:B------:R-:W-:Y:S02]  /*0410*/  @!P1 IADD3 R53, R53, 0x1, RZ ;  /* 0x0000000135359810 */ /* 0x000fe40007ffe0ff */
[----:B------:R-:W-:Y:S02]  /*0420*/  ISETP.NE.AND P1, PT, RZ, c[0x0][0x178], PT ;  /* 0x00005e00ff007a0c */ /* 0x000fe40003f25270 */
[----:B------:R-:W-:Y:S01]  /*0430*/  IADD3 R9, R9, R17, RZ ;  /* 0x0000001109097210 */ /* 0x000fe20007ffe0ff */
[----:B------:R-:W-:Y:S01]  /*0440*/  IMAD R17, R89, c[0x0][0x1e8], RZ ;  /* 0x00007a0059117a24 */ /* 0x000fe200078e02ff */
        /* <DEDUP_REMOVED lines=52> */
[----:B------:R-:W-:Y:S01]  /*0790*/  IMAD.WIDE.U32 R60, R94, c[0x0][0x180], RZ ;  /* 0x000060005e3c7a25 */ /* 0x000fe200078e00ff */
[----:B------:R-:W-:-:S03]  /*07a0*/  MOV R92, RZ ;  /* 0x000000ff005c7202 */ /* 0x000fc60000000f00 */
[----:B------:R-:W-:Y:S01]  /*07b0*/  IMAD.WIDE.U32 R62, R94, c[0x0][0x1b8], RZ ;  /* 0x00006e005e3e7a25 */ /* 0x000fe200078e00ff */
[----:B0-----:R-:W-:Y:S02]  /*07c0*/  MOV R2, R88 ;  /* 0x0000005800027202 */ /* 0x001fe40000000f00 */
[----:B------:R-:W-:-:S03]  /*07d0*/  LOP3.LUT R42, R88, 0x1f, RZ, 0xc0, !PT ;  /* 0x0000001f582a7812 */ /* 0x000fc600078ec0ff */
[----:B------:R-:W-:-:S05]  /*07e0*/  IMAD.WIDE.U32 R2, R83, c[0x0][0x298], R2 ;  /* 0x0000a60053027a25 */ /* 0x000fca00078e0002 */
[----:B------:R-:W-:Y:S01]  /*07f0*/  IADD3 R3, R3, R5, RZ ;  /* 0x0000000503037210 */ /* 0x000fe20007ffe0ff */
[C---:B------:R-:W-:Y:S02]  /*0800*/  IMAD R5, R53.reuse, c[0x0][0x2a4], R0 ;  /* 0x0000a90035057a24 */ /* 0x040fe400078e0200 */
[----:B------:R-:W-:Y:S02]  /*0810*/  IMAD.SHL.U32 R0, R88, 0x4, RZ ;  /* 0x0000000458007824 */ /* 0x000fe400078e00ff */
[----:B------:R-:W-:-:S03]  /*0820*/  IMAD.WIDE.U32 R2, R53, c[0x0][0x2a0], R2 ;  /* 0x0000a80035027a25 */ /* 0x000fc600078e0002 */
[----:B------:R-:W-:Y:S02]  /*0830*/  LOP3.LUT R65, R0, 0xffffff80, RZ, 0xc0, !PT ;  /* 0xffffff8000417812 */ /* 0x000fe400078ec0ff */
[----:B------:R-:W-:Y:S01]  /*0840*/  IADD3 R3, R3, R5, RZ ;  /* 0x0000000503037210 */ /* 0x000fe20007ffe0ff */
[----:B------:R-:W-:Y:S01]  /*0850*/  IMAD R5, R89, c[0x0][0x1b8], RZ ;  /* 0x00006e0059057a24 */ /* 0x000fe200078e02ff */
[----:B------:R-:W-:Y:S02]  /*0860*/  LEA R36, P0, R2, c[0x0][0x318], 0x2 ;  /* 0x0000c60002247a11 */ /* 0x000fe400078010ff */
[----:B------:R-:W-:Y:S01]  /*0870*/  LOP3.LUT R64, R65, 0x1f, R88, 0xf8, !PT ;  /* 0x0000001f41407812 */ /* 0x000fe200078ef858 */
[----:B------:R-:W-:Y:S01]  /*0880*/  IMAD R5, R94, c[0x0][0x1bc], R5 ;  /* 0x00006f005e057a24 */ /* 0x000fe200078e0205 */
[----:B------:R-:W-:Y:S01]  /*0890*/  LEA.HI.X R2, R2, c[0x0][0x31c], R3, 0x2, P0 ;  /* 0x0000c70002027a11 */ /* 0x000fe200000f1403 */
[----:B------:R-:W-:Y:S01]  /*08a0*/  IMAD R3, R89, c[0x0][0x180], RZ ;  /* 0x0000600059037a24 */ /* 0x000fe200078e02ff */
[----:B------:R-:W-:-:S02]  /*08b0*/  IADD3 R40, P0, R36, -0x180, RZ ;  /* 0xfffffe8024287810 */ /* 0x000fc40007f1e0ff */
[----:B------:R-:W-:Y:S01]  /*08c0*/  IADD3 R38, P1, R36, -0x100, RZ ;  /* 0xffffff0024267810 */ /* 0x000fe20007f3e0ff */
[----:B------:R-:W-:Y:S01]  /*08d0*/  IMAD R3, R94, c[0x0][0x184], R3 ;  /* 0x000061005e037a24 */ /* 0x000fe200078e0203 */
[----:B------:R-:W-:Y:S02]  /*08e0*/  IADD3 R36, P2, R36, -0x80, RZ ;  /* 0xffffff8024247810 */ /* 0x000fe40007f5e0ff */
[----:B------:R-:W-:Y:S02]  /*08f0*/  IADD3 R43, R63, R5, RZ ;  /* 0x000000053f2b7210 */ /* 0x000fe40007ffe0ff */
[----:B------:R-:W-:Y:S02]  /*0900*/  IADD3 R45, R61, R3, RZ ;  /* 0x000000033d2d7210 */ /* 0x000fe40007ffe0ff */
[----:B------:R-:W-:Y:S02]  /*0910*/  SHF.R.S32.HI R65, RZ, 0x1f, R64 ;  /* 0x0000001fff417819 */ /* 0x000fe40000011440 */
[----:B------:R-:W-:-:S02]  /*0920*/  LOP3.LUT R41, R64, 0x20, RZ, 0xfc, !PT ;  /* 0x0000002040297812 */ /* 0x000fc400078efcff */
[C---:B------:R-:W-:Y:S02]  /*0930*/  LOP3.LUT R39, R64.reuse, 0x40, RZ, 0xfc, !PT ;  /* 0x0000004040277812 */ /* 0x040fe400078efcff */
[----:B------:R-:W-:Y:S02]  /*0940*/  LOP3.LUT R37, R64, 0x60, RZ, 0xfc, !PT ;  /* 0x0000006040257812 */ /* 0x000fe400078efcff */
[C---:B------:R-:W-:Y:S02]  /*0950*/  IADD3.X R31, R2.reuse, -0x1, RZ, P0, !PT ;  /* 0xffffffff021f7810 */ /* 0x040fe400007fe4ff */
[C---:B------:R-:W-:Y:S02]  /*0960*/  IADD3.X R30, R2.reuse, -0x1, RZ, P1, !PT ;  /* 0xffffffff021e7810 */ /* 0x040fe40000ffe4ff */
[----:B-1----:R-:W-:Y:S02]  /*0970*/  IADD3.X R29, R2, -0x1, RZ, P2, !PT ;  /* 0xffffffff021d7810 */ /* 0x002fe400017fe4ff */
.L_x_8222:
[----:B------:R-:W-:Y:S01]  /*0980*/  BAR.SYNC.DEFER_BLOCKING 0x0 ;  /* 0x0000000000007b1d */ /* 0x000fe20000010000 */
[----:B------:R-:W-:Y:S01]  /*0990*/  LEA R28, R47, 0xffffff80, 0x7 ;  /* 0xffffff802f1c7811 */ /* 0x000fe200078e38ff */
[C---:B--2---:R-:W-:Y:S01]  /*09a0*/  IMAD.SHL.U32 R27, R64.reuse, 0x2, RZ ;  /* 0x00000002401b7824 */ /* 0x044fe200078e00ff */
[----:B------:R-:W-:-:S02]  /*09b0*/  SHF.L.U64.HI R25, R64, 0x1, R65 ;  /* 0x0000000140197819 */ /* 0x000fc40000010241 */
[----:B------:R-:W-:Y:S02]  /*09c0*/  IADD3 R26, -R28, c[0x0][0x168], RZ ;  /* 0x00005a001c1a7a10 */ /* 0x000fe40007ffe1ff */
[----:B------:R-:W-:Y:S02]  /*09d0*/  IADD3 R2, P4, R86, R27, RZ ;  /* 0x0000001b56027210 */ /* 0x000fe40007f9e0ff */
[-C--:B------:R-:W-:Y:S02]  /*09e0*/  ISETP.GE.AND P0, PT, R64, R26.reuse, PT ;  /* 0x0000001a4000720c */ /* 0x080fe40003f06270 */
[-C--:B------:R-:W-:Y:S02]  /*09f0*/  ISETP.GE.AND P1, PT, R41, R26.reuse, PT ;  /* 0x0000001a2900720c */ /* 0x080fe40003f26270 */
[-C--:B------:R-:W-:Y:S02]  /*0a00*/  ISETP.GE.AND P2, PT, R39, R26.reuse, PT ;  /* 0x0000001a2700720c */ /* 0x080fe40003f46270 */
[----:B------:R-:W-:-:S02]  /*0a10*/  ISETP.GE.AND P3, PT, R37, R26, PT ;  /* 0x0000001a2500720c */ /* 0x000fc40003f66270 */
[----:B------:R-:W-:Y:S02]  /*0a20*/  PRMT R5, RZ, 0x7610, R5 ;  /* 0x00007610ff057816 */ /* 0x000fe40000000005 */
[----:B0-----:R-:W-:Y:S02]  /*0a30*/  PRMT R7, RZ, 0x7610, R7 ;  /* 0x00007610ff077816 */ /* 0x001fe40000000007 */
        /* <DEDUP_REMOVED lines=19> */
[----:B---3--:R0:W-:Y:S04]  /*0b70*/  STS.U16 [R24+0x40], R7 ;  /* 0x0000400718007388 */ /* 0x0081e80000000400 */
        /* <DEDUP_REMOVED lines=29> */
[--C-:B------:R-:W-:Y:S01]  /*0d50*/  HADD2.F32 R20, -RZ, R13.reuse.H0_H0 ;  /* 0x2000000dff147230 */ /* 0x100fe20000004100 */
[--C-:B-----5:R-:W-:Y:S01]  /*0d60*/  FADD.FTZ R22, R22, R85.reuse ;  /* 0x0000005516167221 */ /* 0x120fe20000010000 */
[----:B------:R-:W-:Y:S02]  /*0d70*/  HADD2.F32 R6, -RZ, R68.H0_H0 ;  /* 0x20000044ff067230 */ /* 0x000fe40000004100 */
        /* <DEDUP_REMOVED lines=9> */
[----:B------:R0:W-:Y:S01]  /*0e10*/  STS.U16 [R24+0xc0], R21 ;  /* 0x0000c01518007388 */ /* 0x0001e20000000400 */
[----:B------:R-:W-:-:S06]  /*0e20*/  NOP ;  /* 0x0000000000007918 */ /* 0x000fcc0000000000 */
[----:B------:R-:W1:Y:S01]  /*0e30*/  LDS.64 R2, [R46.X8] ;  /* 0x000000002e027984 */ /* 0x000e620000008a00 */
[----:B0-----:R-:W-:Y:S01]  /*0e40*/  FADD.FTZ R21, R0, R85 ;  /* 0x0000005500157221 */ /* 0x001fe20000010000 */
[----:B------:R-:W-:-:S04]  /*0e50*/  HADD2.F32 R0, -RZ, R68.H1_H1 ;  /* 0x30000044ff007230 */ /* 0x000fc80000004100 */
        /* <DEDUP_REMOVED lines=40> */
.L_x_8197:
[----:B------:R-:W-:Y:S05]  /*10e0*/  BSYNC B0 ;  /* 0x0000000000007941 */ /* 0x000fea0003800000 */
.L_x_8196:
        /* <DEDUP_REMOVED lines=33> */
.L_x_8199:
[----:B------:R-:W-:Y:S05]  /*1300*/  BSYNC B0 ;  /* 0x0000000000007941 */ /* 0x000fea0003800000 */
.L_x_8198:
        /* <DEDUP_REMOVED lines=33> */
.L_x_8201:
[----:B------:R-:W-:Y:S05]  /*1520*/  BSYNC B0 ;  /* 0x0000000000007941 */ /* 0x000fea0003800000 */
.L_x_8200:
        /* <DEDUP_REMOVED lines=33> */
.L_x_8203:
[----:B------:R-:W-:Y:S05]  /*1740*/  BSYNC B0 ;  /* 0x0000000000007941 */ /* 0x000fea0003800000 */
.L_x_8202:
[----:B------:R-:W-:Y:S01]  /*1750*/  MOV R4, c[0x0][0x16c] ;  /* 0x00005b0000047a02 */ /* 0x000fe20000000f00 */
[----:B------:R-:W-:Y:S01]  /*1760*/  HADD2.F32 R92, -RZ, R69.H1_H1 ;  /* 0x30000045ff5c7230 */ /* 0x000fe20000004100 */
[----:B------:R-:W-:Y:S01]  /*1770*/  MOV R15, c[0x0][0x174] ;  /* 0x00005d00000f7a02 */ /* 0x000fe20000000f00 */
[----:B------:R-:W-:Y:S01]  /*1780*/  FFMA.FTZ R3, R17, R2, R0 ;  /* 0x0000000211037223 */ /* 0x000fe20000010000 */
[----:B------:R-:W-:Y:S01]  /*1790*/  ISETP.GE.AND P0, PT, R4, 0x1, PT ;  /* 0x000000010400780c */ /* 0x000fe20003f06270 */
[----:B------:R-:W-:Y:S01]  /*17a0*/  BAR.SYNC.DEFER_BLOCKING 0x0 ;  /* 0x0000000000007b1d */ /* 0x000fe20000010000 */
[----:B------:R-:W-:Y:S01]  /*17b0*/  LEA R15, R15, R44, 0x7 ;  /* 0x0000002c0f0f7211 */ /* 0x000fe200078e38ff */
[----:B------:R-:W-:Y:S01]  /*17c0*/  HFMA2.MMA R14, -RZ, RZ, 0, 0 ;  /* 0x00000000ff0e7435 */ /* 0x000fe200000001ff */
[----:B------:R-:W-:Y:S01]  /*17d0*/  FFMA.FTZ R92, R16, R92, R3 ;  /* 0x0000005c105c7223 */ /* 0x000fe20000010003 */
[----:B------:R-:W-:Y:S01]  /*17e0*/  CS2R R12, SRZ ;  /* 0x00000000000c7805 */ /* 0x000fe2000001ff00 */
[----:B------:R-:W-:Y:S01]  /*17f0*/  IMAD.MOV.U32 R11, RZ, RZ, RZ ;  /* 0x000000ffff0b7224 */ /* 0x000fe200078e00ff */
[----:B------:R-:W-:Y:S01]  /*1800*/  SHF.R.S32.HI R10, RZ, 0x1f, R15 ;  /* 0x0000001fff0a7819 */ /* 0x000fe2000001140f */
[----:B------:R-:W-:-:S02]  /*1810*/  FMUL.FTZ R9, R23, R87 ;  /* 0x0000005717097220 */ /* 0x000fc40000410000 */
[-C--:B------:R-:W-:Y:S02]  /*1820*/  FMUL.FTZ R8, R18, R87.reuse ;  /* 0x0000005712087220 */ /* 0x080fe40000410000 */
[-C--:B------:R-:W-:Y:S02]  /*1830*/  FMUL.FTZ R7, R17, R87.reuse ;  /* 0x0000005711077220 */ /* 0x080fe40000410000 */
[----:B------:R-:W-:Y:S01]  /*1840*/  FMUL.FTZ R6, R16, R87 ;  /* 0x0000005710067220 */ /* 0x000fe20000410000 */
[----:B------:R-:W-:Y:S05]  /*1850*/  @!P0 BRA `(.L_x_8204) ;  /* 0x0000160000008947 */ /* 0x000fea0003800000 */
[----:B------:R-:W-:Y:S01]  /*1860*/  MOV R2, R88 ;  /* 0x0000005800027202 */ /* 0x000fe20000000f00 */
[----:B------:R-:W-:Y:S01]  /*1870*/  IMAD R0, R81, c[0x0][0x298], RZ ;  /* 0x0000a60051007a24 */ /* 0x000fe200078e02ff */
[----:B------:R-:W-:Y:S01]  /*1880*/  MOV R3, RZ ;  /* 0x000000ff00037202 */ /* 0x000fe20000000f00 */
[----:B------:R-:W-:Y:S01]  /*1890*/  IMAD.MOV.U32 R14, RZ, RZ, RZ ;  /* 0x000000ffff0e7224 */ /* 0x000fe200078e00ff */
[----:B------:R-:W-:Y:S01]  /*18a0*/  SHF.L.U32 R77, R15, 0x2, RZ ;  /* 0x000000020f4d7819 */ /* 0x000fe200000006ff */
[C---:B------:R-:W-:Y:S01]  /*18b0*/  IMAD R5, R83.reuse, c[0x0][0x29c], R0 ;  /* 0x0000a70053057a24 */ /* 0x040fe200078e0200 */
[----:B------:R-:W-:Y:S01]  /*18c0*/  CS2R R12, SRZ ;  /* 0x00000000000c7805 */ /* 0x000fe2000001ff00 */
[----:B------:R-:W-:Y:S01]  /*18d0*/  IMAD.WIDE.U32 R2, R83, c[0x0][0x298], R2 ;  /* 0x0000a60053027a25 */ /* 0x000fe200078e0002 */
[----:B------:R-:W-:-:S02]  /*18e0*/  IADD3 R76, P2, R77, R36, RZ ;  /* 0x000000244d4c7210 */ /* 0x000fc40007f5e0ff */
[----:B------:R-:W-:Y:S01]  /*18f0*/  IADD3 R74, P1, R77, R38, RZ ;  /* 0x000000264d4a7210 */ /* 0x000fe20007f3e0ff */
[----:B------:R-:W-:Y:S01]  /*1900*/  IMAD R0, R51, c[0x0][0x2a0], RZ ;  /* 0x0000a80033007a24 */ /* 0x000fe200078e02ff */
[----:B------:R-:W-:Y:S02]  /*1910*/  IADD3 R3, R3, R5, RZ ;  /* 0x0000000503037210 */ /* 0x000fe40007ffe0ff */
[----:B------:R-:W-:Y:S01]  /*1920*/  SHF.R.S32.HI R5, RZ, 0x1f, R28 ;  /* 0x0000001fff057819 */ /* 0x000fe2000001141c */
[----:B------:R-:W-:Y:S01]  /*1930*/  IMAD R4, R53, c[0x0][0x2a4], R0 ;  /* 0x0000a90035047a24 */ /* 0x000fe200078e0200 */
[----:B------:R-:W-:Y:S01]  /*1940*/  SHF.L.U64.HI R0, R15, 0x2, R10 ;  /* 0x000000020f007819 */ /* 0x000fe2000001020a */
[----:B------:R-:W-:Y:S01]  /*1950*/  IMAD.WIDE.U32 R2, R53, c[0x0][0x2a0], R2 ;  /* 0x0000a80035027a25 */ /* 0x000fe200078e0002 */
[----:B------:R-:W-:Y:S02]  /*1960*/  MOV R11, RZ ;  /* 0x000000ff000b7202 */ /* 0x000fe40000000f00 */
[----:B------:R-:W-:-:S02]  /*1970*/  IADD3.X R75, R0, R30, RZ, P1, !PT ;  /* 0x0000001e004b7210 */ /* 0x000fc40000ffe4ff */
[----:B------:R-:W-:-:S04]  /*1980*/  IADD3 R70, P0, R28, R2, RZ ;  /* 0x000000021c467210 */ /* 0x000fc80007f1e0ff */
[----:B------:R-:W-:Y:S02]  /*1990*/  IADD3.X R71, R5, R3, R4, P0, !PT ;  /* 0x0000000305477210 */ /* 0x000fe400007fe404 */
[----:B------:R-:W-:Y:S01]  /*19a0*/  IADD3 R72, P0, R77, R40, RZ ;  /* 0x000000284d487210 */ /* 0x000fe20007f1e0ff */
[----:B------:R-:W-:Y:S01]  /*19b0*/  CS2R R4, SRZ ;  /* 0x0000000000047805 */ /* 0x000fe2000001ff00 */
[----:B------:R-:W-:Y:S01]  /*19c0*/  MOV R3, RZ ;  /* 0x000000ff00037202 */ /* 0x000fe20000000f00 */
[C---:B------:R-:W-:Y:S01]  /*19d0*/  IMAD.X R77, R0.reuse, 0x1, R29, P2 ;  /* 0x00000001004d7824 */ /* 0x040fe200010e061d */
[----:B------:R-:W-:-:S03]  /*19e0*/  IADD3.X R73, R0, R31, RZ, P0, !PT ;  /* 0x0000001f00497210 */ /* 0x000fc600007fe4ff */
.L_x_8217:
[----:B------:R-:W-:Y:S01]  /*19f0*/  SHF.R.S32.HI R109, RZ, 0x1f, R5 ;  /* 0x0000001fff6d7819 */ /* 0x000fe20000011405 */
[----:B------:R-:W-:Y:S01]  /*1a00*/  IMAD.WIDE.U32 R34, R5, c[0x0][0x1a0], R64 ;  /* 0x0000680005227a25 */ /* 0x000fe200078e0040 */
[----:B------:R-:W-:Y:S02]  /*1a10*/  MOV R32, R60 ;  /* 0x0000003c00207202 */ /* 0x000fe40000000f00 */
[----:B------:R-:W-:Y:S01]  /*1a20*/  MOV R33, R45 ;  /* 0x0000002d00217202 */ /* 0x000fe20000000f00 */
[C---:B------:R-:W-:Y:S01]  /*1a30*/  IMAD R2, R109.reuse, c[0x0][0x1a0], RZ ;  /* 0x000068006d027a24 */ /* 0x040fe200078e02ff */
[----:B------:R-:W-:Y:S01]  /*1a40*/  IADD3 R26, -R28, c[0x0][0x168], RZ ;  /* 0x00005a001c1a7a10 */ /* 0x000fe20007ffe1ff */
[----:B------:R-:W-:Y:S01]  /*1a50*/  IMAD R0, R109, c[0x0][0x188], RZ ;  /* 0x000062006d007a24 */ /* 0x000fe200078e02ff */
[----:B------:R-:W-:Y:S01]  /*1a60*/  PRMT R91, RZ, 0x7610, R91 ;  /* 0x00007610ff5b7816 */ /* 0x000fe2000000005b */
[----:B------:R-:W-:Y:S01]  /*1a70*/  IMAD.WIDE.U32 R96, R5, c[0x0][0x188], R32 ;  /* 0x0000620005607a25 */ /* 0x000fe200078e0020 */
[----:B------:R-:W-:-:S02]  /*1a80*/  ISETP.GE.AND P0, PT, R64, R26, PT ;  /* 0x0000001a4000720c */ /* 0x000fc40003f06270 */
[-C--:B------:R-:W-:Y:S01]  /*1a90*/  ISETP.GE.AND P1, PT, R41, R26.reuse, PT ;  /* 0x0000001a2900720c */ /* 0x080fe20003f26270 */
[----:B------:R-:W-:Y:S01]  /*1aa0*/  IMAD R33, R5, c[0x0][0x1a4], R2 ;  /* 0x0000690005217a24 */ /* 0x000fe200078e0202 */
[-C--:B------:R-:W-:Y:S01]  /*1ab0*/  ISETP.GE.AND P2, PT, R39, R26.reuse, PT ;  /* 0x0000001a2700720c */ /* 0x080fe20003f46270 */
[----:B---3--:R-:W-:Y:S01]  /*1ac0*/  IMAD R79, R5, c[0x0][0x18c], R0 ;  /* 0x00006300054f7a24 */ /* 0x008fe200078e0200 */
[----:B------:R-:W-:Y:S02]  /*1ad0*/  ISETP.GE.AND P3, PT, R37, R26, PT ;  /* 0x0000001a2500720c */ /* 0x000fe40003f66270 */
[----:B------:R-:W-:Y:S02]  /*1ae0*/  LEA R32, P5, R34, R49, 0x1 ;  /* 0x0000003122207211 */ /* 0x000fe400078a08ff */
[----:B------:R-:W-:Y:S02]  /*1af0*/  IADD3 R33, R35, R33, RZ ;  /* 0x0000002123217210 */ /* 0x000fe40007ffe0ff */
[----:B------:R-:W-:-:S02]  /*1b00*/  PRMT R93, RZ, 0x7610, R93 ;  /* 0x00007610ff5d7816 */ /* 0x000fc4000000005d */
[----:B------:R-:W-:Y:S02]  /*1b10*/  PRMT R95, RZ, 0x7610, R95 ;  /* 0x00007610ff5f7816 */ /* 0x000fe4000000005f */
[----:B------:R-:W-:Y:S02]  /*1b20*/  PRMT R99, RZ, 0x7610, R99 ;  /* 0x00007610ff637816 */ /* 0x000fe40000000063 */
[----:B------:R-:W-:Y:S02]  /*1b30*/  LEA.HI.X R33, R34, R48, R33, 0x1, P5 ;  /* 0x0000003022217211 */ /* 0x000fe400028f0c21 */
[C---:B------:R-:W-:Y:S02]  /*1b40*/  LEA R78, P4, R96.reuse, c[0x0][0x220], 0x2 ;  /* 0x00008800604e7a11 */ /* 0x040fe400078810ff */
[----:B------:R-:W-:Y:S01]  /*1b50*/  IADD3 R35, R97, R79, RZ ;  /* 0x0000004f61237210 */ /* 0x000fe20007ffe0ff */
[----:B0-2---:R0:W2:Y:S03]  /*1b60*/  @!P0 LDG.E.U16 R91, [R32.64] ;  /* 0x00000004205b8981 */ /* 0x0050a6000c1e1500 */
[----:B------:R-:W-:Y:S01]  /*1b70*/  LEA.HI.X R79, R96, c[0x0][0x224], R35, 0x2, P4 ;  /* 0x00008900604f7a11 */ /* 0x000fe200020f1423 */
[----:B------:R0:W3:Y:S04]  /*1b80*/  @!P1 LDG.E.U16 R93, [R32.64+0x40] ;  /* 0x00004004205d9981 */ /* 0x0000e8000c1e1500 */
[----:B------:R0:W4:Y:S04]  /*1b90*/  @!P2 LDG.E.U16 R95, [R32.64+0x80] ;  /* 0x00008004205fa981 */ /* 0x000128000c1e1500 */
[----:B------:R0:W4:Y:S04]  /*1ba0*/  @!P3 LDG.E.U16 R99, [R32.64+0xc0] ;  /* 0x0000c0042063b981 */ /* 0x000128000c1e1500 */
[----:B------:R-:W4:Y:S01]  /*1bb0*/  LDG.E R2, [R78.64] ;  /* 0x000000044e027981 */ /* 0x000f22000c1e1900 */
[----:B------:R-:W-:Y:S01]  /*1bc0*/  IADD3 R0, R47, -0x1, RZ ;  /* 0xffffffff2f007810 */ /* 0x000fe20007ffe0ff */
[----:B------:R-:W-:Y:S01]  /*1bd0*/  IMAD R98, R109, c[0x0][0x1c0], RZ ;  /* 0x000070006d627a24 */ /* 0x000fe200078e02ff */
[----:B0-----:R-:W-:Y:S01]  /*1be0*/  MOV R33, R43 ;  /* 0x0000002b00217202 */ /* 0x001fe20000000f00 */
[----:B------:R-:W-:Y:S01]  /*1bf0*/  IMAD.MOV.U32 R32, RZ, RZ, R62 ;  /* 0x000000ffff207224 */ /* 0x000fe200078e003e */
[----:B------:R-:W-:Y:S01]  /*1c00*/  LEA.HI R34, R0, R0, RZ, 0x1 ;  /* 0x0000000000227211 */ /* 0x000fe200078f08ff */
[----:B------:R-:W-:-:S02]  /*1c10*/  IMAD R101, R5, c[0x0][0x1c4], R98 ;  /* 0x0000710005657a24 */ /* 0x000fc400078e0262 */
[----:B------:R-:W-:Y:S01]  /*1c20*/  IMAD.WIDE.U32 R96, R5, c[0x0][0x1c0], R32 ;  /* 0x0000700005607a25 */ /* 0x000fe200078e0020 */
[----:B------:R-:W-:-:S04]  /*1c30*/  LOP3.LUT R35, R34, 0xfffffe, RZ, 0xc0, !PT ;  /* 0x00fffffe22237812 */ /* 0x000fc800078ec0ff */
[----:B------:R-:W-:Y:S02]  /*1c40*/  LEA R34, P0, R96, c[0x0][0x230], 0x2 ;  /* 0x00008c0060227a11 */ /* 0x000fe400078010ff */
[----:B------:R-:W-:Y:S02]  /*1c50*/  IADD3 R97, R97, R101, RZ ;  /* 0x0000006561617210 */ /* 0x000fe40007ffe0ff */
[----:B------:R-:W-:Y:S02]  /*1c60*/  IADD3 R0, R0, -R35, RZ ;  /* 0x8000002300007210 */ /* 0x000fe40007ffe0ff */
[----:B------:R-:W-:Y:S02]  /*1c70*/  LEA.HI.X R35, R96, c[0x0][0x234], R97, 0x2, P0 ;  /* 0x00008d0060237a11 */ /* 0x000fe400000f1461 */
[C---:B------:R-:W-:Y:S02]  /*1c80*/  ISETP.NE.AND P1, PT, R88.reuse, RZ, PT ;  /* 0x000000ff5800720c */ /* 0x040fe40003f25270 */
[----:B------:R-:W-:-:S11]  /*1c90*/  IADD3 R32, R88, 0x200, RZ ;  /* 0x0000020058207810 */ /* 0x000fd60007ffe0ff */
[----:B------:R-:W-:Y:S01]  /*1ca0*/  @!P1 IMAD R32, R0, 0x100, R5 ;  /* 0x0000010000209824 */ /* 0x000fe200078e0205 */
[----:B--2---:R-:W-:Y:S04]  /*1cb0*/  STS.U16 [R24], R91 ;  /* 0x0000005b18007388 */ /* 0x004fe80000000400 */
[----:B---3--:R0:W-:Y:S04]  /*1cc0*/  STS.U16 [R24+0x40], R93 ;  /* 0x0000405d18007388 */ /* 0x0081e80000000400 */
[----:B-1--4-:R1:W-:Y:S04]  /*1cd0*/  STS.U16 [R24+0x80], R95 ;  /* 0x0000805f18007388 */ /* 0x0123e80000000400 */
[----:B------:R-:W-:Y:S01]  /*1ce0*/  STS.U16 [R24+0xc0], R99 ;  /* 0x0000c06318007388 */ /* 0x000fe20000000400 */
[----:B------:R-:W-:-:S06]  /*1cf0*/  NOP ;  /* 0x0000000000007918 */ /* 0x000fcc0000000000 */
[----:B------:R2:W3:Y:S01]  /*1d00*/  LDG.E R98, [R34.64] ;  /* 0x0000000422627981 */ /* 0x0004e2000c1e1900 */
[----:B------:R-:W-:-:S04]  /*1d10*/  FMUL.FTZ R96, R2, 1.4426950216293334961 ;  /* 0x3fb8aa3b02607820 */ /* 0x000fc80000410000 */
[----:B------:R-:W-:-:S06]  /*1d20*/  FMUL.FTZ R100, R96, R22 ;  /* 0x0000001660647220 */ /* 0x000fcc0000410000 */
[----:B------:R-:W4:Y:S01]  /*1d30*/  MUFU.EX2 R100, R100 ;  /* 0x0000006400647308 */ /* 0x000f220000000800 */
[----:B0-----:R-:W-:Y:S02]  /*1d40*/  SHF.L.U32 R93, R32, 0x2, RZ ;  /* 0x00000002205d7819 */ /* 0x001fe400000006ff */
[----:B------:R-:W0:Y:S01]  /*1d50*/  LDS.64 R32, [R46.X8] ;  /* 0x000000002e207984 */ /* 0x000e220000008a00 */
[----:B------:R-:W-:-:S03]  /*1d60*/  ISETP.NE.AND P2, PT, R88, 0x1f, PT ;  /* 0x0000001f5800780c */ /* 0x000fc60003f45270 */
[----:B----4-:R4:W-:Y:S04]  /*1d70*/  STS [R93+0x548], R100 ;  /* 0x000548645d007388 */ /* 0x0109e80000000800 */
[----:B------:R-:W-:Y:S01]  /*1d80*/  BAR.SYNC.DEFER_BLOCKING 0x0 ;  /* 0x0000000000007b1d */ /* 0x000fe20000010000 */
[----:B------:R-:W-:-:S04]  /*1d90*/  ISETP.GT.AND P0, PT, R47, 0x1, PT ;  /* 0x000000012f00780c */ /* 0x000fc80003f04270 */
[----:B------:R-:W-:Y:S01]  /*1da0*/  ISETP.EQ.AND P0, PT, R42, RZ, P0 ;  /* 0x000000ff2a00720c */ /* 0x000fe20000702270 */
[C---:B-1----:R-:W-:Y:S02]  /*1db0*/  FMUL.FTZ R95, R96.reuse, R21 ;  /* 0x00000015605f7220 */ /* 0x042fe40000410000 */
[C---:B--2---:R-:W-:Y:S02]  /*1dc0*/  FMUL.FTZ R35, R96.reuse, R19 ;  /* 0x0000001360237220 */ /* 0x044fe40000410000 */
[----:B------:R-:W-:Y:S01]  /*1dd0*/  FMUL.FTZ R111, R96, R20 ;  /* 0x00000014606f7220 */ /* 0x000fe20000410000 */
[----:B------:R1:W2:Y:S01]  /*1de0*/  @P2 LDS R120, [R88.X4+0xd4c] ;  /* 0x000d4c0058782984 */ /* 0x0002a20000004800 */
[----:B------:R-:W1:Y:S06]  /*1df0*/  MUFU.EX2 R95, R95 ;  /* 0x0000005f005f7308 */ /* 0x000e6c0000000800 */
[----:B------:R-:W-:Y:S01]  /*1e00*/  @P0 IADD3 R78, R47, -0x2, RZ ;  /* 0xfffffffe2f4e0810 */ /* 0x000fe20007ffe0ff */
[----:B------:R-:W-:-:S02]  /*1e10*/  HADD2.F32 R103, -RZ, R68.H0_H0 ;  /* 0x20000044ff677230 */ /* 0x000fc40000004100 */
[----:B------:R-:W-:Y:S01]  /*1e20*/  HADD2.F32 R104, -RZ, R68.H1_H1 ;  /* 0x30000044ff687230 */ /* 0x000fe20000004100 */
        /* <DEDUP_REMOVED lines=12> */
[----:B----4-:R-:W-:Y:S01]  /*1ef0*/  FMUL.FTZ R93, R101, R20 ;  /* 0x00000014655d7220 */ /* 0x010fe20000410000 */
[----:B------:R4:W5:Y:S01]  /*1f00*/  @P0 LDG.E R113, [R78.64+0x4] ;  /* 0x000004044e710981 */ /* 0x000962000c1e1900 */
[----:B------:R-:W-:Y:S02]  /*1f10*/  FMUL.FTZ R107, R0, R99 ;  /* 0x00000063006b7220 */ /* 0x000fe40000410000 */
[----:B------:R-:W-:Y:S01]  /*1f20*/  FMUL.FTZ R118, R91, R114 ;  /* 0x000000725b767220 */ /* 0x000fe20000410000 */
[----:B------:R-:W-:Y:S01]  /*1f30*/  HADD2.F32 R105, -RZ, R33.H1_H1 ;  /* 0x30000021ff697230 */ /* 0x000fe20000004100 */
[----:B------:R-:W-:Y:S01]  /*1f40*/  FMUL.FTZ R34, R102, R19 ;  /* 0x0000001366227220 */ /* 0x000fe20000410000 */
[----:B------:R-:W-:Y:S01]  /*1f50*/  BSSY B0, `(.L_x_8205) ;  /* 0x0000015000007945 */ /* 0x000fe20003800000 */
[----:B------:R-:W-:Y:S02]  /*1f60*/  FMUL.FTZ R112, R106, R93 ;  /* 0x0000005d6a707220 */ /* 0x000fe40000410000 */
[----:B-1----:R-:W-:-:S02]  /*1f70*/  FFMA.FTZ R32, R95, R107, R118 ;  /* 0x0000006b5f207223 */ /* 0x002fc40000010076 */
[----:B----4-:R-:W-:Y:S02]  /*1f80*/  FMUL.FTZ R78, R100, R95 ;  /* 0x0000005f644e7220 */ /* 0x010fe40000410000 */
[----:B------:R-:W-:Y:S02]  /*1f90*/  FMUL.FTZ R96, R105, R34 ;  /* 0x0000002269607220 */ /* 0x000fe40000410000 */
[C---:B0-----:R-:W-:Y:S02]  /*1fa0*/  FMUL.FTZ R78, R111.reuse, R78 ;  /* 0x0000004e6f4e7220 */ /* 0x041fe40000410000 */
[----:B------:R-:W-:Y:S02]  /*1fb0*/  FFMA.FTZ R117, R111, R32, R112 ;  /* 0x000000206f757223 */ /* 0x000fe40000010070 */
[-C--:B---3--:R-:W-:Y:S02]  /*1fc0*/  FMUL.FTZ R116, R17, R98.reuse ;  /* 0x0000006211747220 */ /* 0x088fe40000410000 */
[----:B------:R-:W-:-:S02]  /*1fd0*/  FMUL.FTZ R97, R16, R98 ;  /* 0x0000006210617220 */ /* 0x000fc40000410000 */
[-C--:B------:R-:W-:Y:S02]  /*1fe0*/  FMUL.FTZ R108, R23, R98.reuse ;  /* 0x00000062176c7220 */ /* 0x080fe40000410000 */
[----:B------:R-:W-:Y:S02]  /*1ff0*/  FMUL.FTZ R98, R18, R98 ;  /* 0x0000006212627220 */ /* 0x000fe40000410000 */
[----:B------:R-:W-:-:S04]  /*2000*/  FFMA.FTZ R33, R35, R97, R116 ;  /* 0x0000006123217223 */ /* 0x000fc80000010074 */
        /* <DEDUP_REMOVED lines=9> */
.L_x_8206:
[----:B--2---:R-:W-:Y:S05]  /*20a0*/  BSYNC B0 ;  /* 0x0000000000007941 */ /* 0x004fea0003800000 */
.L_x_8205:
[C---:B01----:R-:W-:Y:S01]  /*20b0*/  FMUL.FTZ R32, R35.reuse, R120 ;  /* 0x0000007823207220 */ /* 0x043fe20000410000 */
[----:B------:R-:W-:Y:S01]  /*20c0*/  ISETP.GE.AND P0, PT, R46, 0x1, PT ;  /* 0x000000012e00780c */ /* 0x000fe20003f06270 */
[C---:B------:R-:W-:Y:S01]  /*20d0*/  FMUL.FTZ R124, R35.reuse, R78 ;  /* 0x0000004e237c7220 */ /* 0x040fe20000410000 */
[C---:B------:R-:W-:Y:S01]  /*20e0*/  ISETP.NE.AND P3, PT, R42.reuse, 0x1f, PT ;  /* 0x0000001f2a00780c */ /* 0x040fe20003f65270 */
[----:B------:R-:W-:Y:S01]  /*20f0*/  FFMA.FTZ R117, R35, R117, R96 ;  /* 0x0000007523757223 */ /* 0x000fe20000010060 */
[----:B------:R-:W-:Y:S01]  /*2100*/  ISETP.GE.U32.AND P4, PT, R42, 0x18, PT ;  /* 0x000000182a00780c */ /* 0x000fe20003f86070 */
[----:B------:R-:W-:Y:S01]  /*2110*/  FMUL.FTZ R78, R111, R32 ;  /* 0x000000206f4e7220 */ /* 0x000fe20000410000 */
[----:B------:R-:W-:Y:S01]  /*2120*/  SHF.L.U32 R110, R5, 0x3, RZ ;  /* 0x00000003056e7819 */ /* 0x000fe200000006ff */
[C---:B------:R-:W-:Y:S01]  /*2130*/  FFMA.FTZ R122, R95.reuse, R33, R108 ;  /* 0x000000215f7a7223 */ /* 0x040fe2000001006c */
[----:B------:R-:W0:Y:S01]  /*2140*/  SHFL.UP PT, R32, R117, 0x1, RZ ;  /* 0x0420000075207989 */ /* 0x000e2200000e00ff */
[----:B------:R-:W-:Y:S01]  /*2150*/  FMUL.FTZ R115, R95, R78 ;  /* 0x0000004e5f737220 */ /* 0x000fe20000410000 */
[----:B------:R-:W-:Y:S02]  /*2160*/  BSSY B0, `(.L_x_8207) ;  /* 0x0000072000007945 */ /* 0x000fe40003800000 */
        /* <DEDUP_REMOVED lines=24> */
[----:B-1----:R-:W-:-:S03]  /*22f0*/  @P0 FMUL.FTZ R124, R124, R33 ;  /* 0x000000217c7c0220 */ /* 0x002fc60000410000 */
[----:B------:R-:W0:Y:S01]  /*2300*/  SHFL.UP PT, R32, R117, 0x8, RZ ;  /* 0x0500000075207989 */ /* 0x000e2200000e00ff */
[----:B------:R-:W-:Y:S02]  /*2310*/  ISETP.GE.AND P0, PT, R47, c[0x0][0x174], PT ;  /* 0x00005d002f007a0c */ /* 0x000fe40003f06270 */
[C---:B--2---:R-:W-:Y:S01]  /*2320*/  @!P3 FFMA.FTZ R122, R115.reuse, R79, R122 ;  /* 0x0000004f737ab223 */ /* 0x044fe2000001007a */
[----:B------:R-:W1:Y:S01]  /*2330*/  SHFL.UP PT, R33, R124, 0x8, RZ ;  /* 0x050000007c217989 */ /* 0x000e6200000e00ff */
[----:B------:R-:W-:Y:S01]  /*2340*/  ISETP.NE.OR P0, PT, R42, RZ, P0 ;  /* 0x000000ff2a00720c */ /* 0x000fe20000705670 */
[----:B------:R-:W-:Y:S02]  /*2350*/  IMAD.MOV.U32 R79, RZ, RZ, RZ ;  /* 0x000000ffff4f7224 */ /* 0x000fe400078e00ff */
[----:B---3--:R-:W-:Y:S01]  /*2360*/  @!P3 FMUL.FTZ R115, R115, R78 ;  /* 0x0000004e7373b220 */ /* 0x008fe20000410000 */
[----:B------:R-:W2:Y:S01]  /*2370*/  SHFL.DOWN PT, R119, R122, 0x8, 0x1f ;  /* 0x09001f007a777f89 */ /* 0x000ea200000e0000 */
[----:B------:R-:W-:-:S02]  /*2380*/  ISETP.GE.AND P3, PT, R46, 0x8, PT ;  /* 0x000000082e00780c */ /* 0x000fc40003f66270 */
[----:B------:R-:W-:Y:S01]  /*2390*/  MOV R78, 0x3f800000 ;  /* 0x3f800000004e7802 */ /* 0x000fe20000000f00 */
[----:B------:R-:W3:Y:S05]  /*23a0*/  SHFL.DOWN PT, R121, R115, 0x8, 0x1f ;  /* 0x09001f0073797f89 */ /* 0x000eea00000e0000 */
[----:B------:R-:W-:Y:S01]  /*23b0*/  @!P0 LDS.64 R78, [R110+0xdc8] ;  /* 0x000dc8006e4e8984 */ /* 0x000fe20000000a00 */
[----:B------:R-:W-:-:S04]  /*23c0*/  ISETP.GE.AND P0, PT, R46, 0x10, PT ;  /* 0x000000102e00780c */ /* 0x000fc80003f06270 */
[C---:B0-----:R-:W-:Y:S02]  /*23d0*/  @P3 FFMA.FTZ R117, R124.reuse, R32, R117 ;  /* 0x000000207c753223 */ /* 0x041fe40000010075 */
[----:B-1----:R-:W-:Y:S01]  /*23e0*/  @P3 FMUL.FTZ R124, R124, R33 ;  /* 0x000000217c7c3220 */ /* 0x002fe20000410000 */
[----:B------:R-:W-:Y:S01]  /*23f0*/  ISETP.GE.U32.AND P3, PT, R42, 0x10, PT ;  /* 0x000000102a00780c */ /* 0x000fe20003f66070 */
[----:B--2---:R-:W-:-:S03]  /*2400*/  @!P4 FFMA.FTZ R122, R115, R119, R122 ;  /* 0x00000077737ac223 */ /* 0x004fc6000001007a */
[----:B------:R-:W-:Y:S01]  /*2410*/  SHFL.UP PT, R33, R124, 0x10, RZ ;  /* 0x060000007c217989 */ /* 0x000fe200000e00ff */
[----:B---3--:R-:W-:-:S03]  /*2420*/  @!P4 FMUL.FTZ R115, R115, R121 ;  /* 0x000000797373c220 */ /* 0x008fc60000410000 */
[----:B------:R-:W0:Y:S04]  /*2430*/  SHFL.UP PT, R119, R117, 0x10, RZ ;  /* 0x0600000075777989 */ /* 0x000e2800000e00ff */
[----:B------:R-:W1:Y:S04]  /*2440*/  SHFL.DOWN PT, R121, R122, 0x10, 0x1f ;  /* 0x0a001f007a797f89 */ /* 0x000e6800000e0000 */
[----:B------:R-:W2:Y:S01]  /*2450*/  SHFL.DOWN PT, R32, R115, 0x10, 0x1f ;  /* 0x0a001f0073207f89 */ /* 0x000ea200000e0000 */
[C---:B0-----:R-:W-:Y:S02]  /*2460*/  @P0 FFMA.FTZ R117, R124.reuse, R119, R117 ;  /* 0x000000777c750223 */ /* 0x041fe40000010075 */
[----:B------:R-:W-:Y:S01]  /*2470*/  @P0 FMUL.FTZ R124, R124, R33 ;  /* 0x000000217c7c0220 */ /* 0x000fe20000410000 */
[----:B-----5:R0:W-:Y:S01]  /*2480*/  SHFL.IDX PT, R119, R113, RZ, 0x1f ;  /* 0x00001fff71777589 */ /* 0x0201e200000e0000 */
[----:B-1----:R-:W-:Y:S01]  /*2490*/  @!P3 FFMA.FTZ R122, R115, R121, R122 ;  /* 0x00000079737ab223 */ /* 0x002fe2000001007a */
[----:B------:R-:W-:-:S02]  /*24a0*/  ISETP.NE.AND P0, PT, R88, RZ, PT ;  /* 0x000000ff5800720c */ /* 0x000fc40003f05270 */
[----:B------:R-:W-:Y:S01]  /*24b0*/  SHFL.UP PT, R117, R117, 0x1, RZ ;  /* 0x0420000075757989 */ /* 0x000fe200000e00ff */
[----:B--2---:R-:W-:-:S03]  /*24c0*/  @!P3 FMUL.FTZ R115, R115, R32 ;  /* 0x000000207373b220 */ /* 0x004fc60000410000 */
[----:B------:R-:W1:Y:S01]  /*24d0*/  SHFL.UP PT, R124, R124, 0x1, RZ ;  /* 0x042000007c7c7989 */ /* 0x000e6200000e00ff */
[----:B0-----:R-:W-:-:S03]  /*24e0*/  IADD3 R113, -R28, c[0x0][0x168], -R88 ;  /* 0x00005a001c717a10 */ /* 0x001fc60007ffe958 */
[----:B------:R-:W-:Y:S01]  /*24f0*/  SHFL.IDX PT, R121, R79, RZ, 0x1f ;  /* 0x00001fff4f797589 */ /* 0x000fe200000e0000 */
[C---:B------:R-:W-:Y:S02]  /*2500*/  ISETP.GE.AND P3, PT, R113.reuse, 0x41, PT ;  /* 0x000000417100780c */ /* 0x040fe40003f66270 */
[C---:B------:R-:W-:Y:S01]  /*2510*/  ISETP.GE.AND P4, PT, R113.reuse, 0x61, PT ;  /* 0x000000617100780c */ /* 0x040fe20003f86270 */
[----:B------:R-:W-:Y:S04]  /*2520*/  SHFL.DOWN PT, R123, R122, 0x1, 0x1f ;  /* 0x08201f007a7b7f89 */ /* 0x000fe800000e0000 */
[----:B------:R-:W0:Y:S04]  /*2530*/  SHFL.DOWN PT, R125, R115, 0x1, 0x1f ;  /* 0x08201f00737d7f89 */ /* 0x000e2800000e0000 */
[----:B------:R-:W-:Y:S04]  /*2540*/  SHFL.IDX PT, R33, R122, RZ, 0x1f ;  /* 0x00001fff7a217589 */ /* 0x000fe800000e0000 */
[----:B------:R2:W3:Y:S01]  /*2550*/  SHFL.IDX PT, R32, R115, RZ, 0x1f ;  /* 0x00001fff73207589 */ /* 0x0004e200000e0000 */
[----:B-1----:R-:W-:Y:S01]  /*2560*/  @P1 FFMA.FTZ R119, R124, R119, R117 ;  /* 0x000000777c771223 */ /* 0x002fe20000010075 */
[----:B------:R-:W-:-:S03]  /*2570*/  ISETP.GE.AND P1, PT, R113, 0x1, PT ;  /* 0x000000017100780c */ /* 0x000fc60003f26270 */
[----:B------:R-:W-:Y:S01]  /*2580*/  FFMA.FTZ R107, R100, R119, R107 ;  /* 0x00000077646b7223 */ /* 0x000fe2000001006b */
[----:B--2---:R-:W-:-:S03]  /*2590*/  SHF.L.U32 R115, R4, 0x2, RZ ;  /* 0x0000000204737819 */ /* 0x004fc600000006ff */
[----:B------:R-:W-:Y:S02]  /*25a0*/  FFMA.FTZ R118, R95, R107, R118 ;  /* 0x0000006b5f767223 */ /* 0x000fe40000010076 */
[----:B------:R-:W-:Y:S02]  /*25b0*/  FFMA.FTZ R99, R0, -R99, R107 ;  /* 0x8000006300637223 */ /* 0x000fe4000001006b */
[----:B0-----:R-:W-:Y:S01]  /*25c0*/  @P2 FFMA.FTZ R121, R125, R121, R123 ;  /* 0x000000797d792223 */ /* 0x001fe2000001007b */
[----:B------:R-:W-:Y:S01]  /*25d0*/  ISETP.GE.AND P2, PT, R113, 0x21, PT ;  /* 0x000000217100780c */ /* 0x000fe20003f46270 */
[----:B------:R-:W-:Y:S02]  /*25e0*/  FFMA.FTZ R113, R111, R118, R112 ;  /* 0x000000766f717223 */ /* 0x000fe40000010070 */
[----:B------:R-:W-:Y:S02]  /*25f0*/  FFMA.FTZ R100, R121, R120, R97 ;  /* 0x0000007879647223 */ /* 0x000fe40000010061 */
[----:B------:R-:W-:-:S02]  /*2600*/  FFMA.FTZ R97, R23, R107, RZ ;  /* 0x0000006b17617223 */ /* 0x000fc400000100ff */
[----:B------:R-:W-:Y:S02]  /*2610*/  FFMA.FTZ R107, R35, R100, R116 ;  /* 0x00000064236b7223 */ /* 0x000fe40000010074 */
[----:B------:R-:W-:Y:S02]  /*2620*/  FFMA.FTZ R112, R18, R118, R97 ;  /* 0x0000007612707223 */ /* 0x000fe40000010061 */
[----:B------:R-:W-:Y:S02]  /*2630*/  FFMA.FTZ R98, R111, R107, R98 ;  /* 0x0000006b6f627223 */ /* 0x000fe40000010062 */
[-C--:B------:R-:W-:Y:S02]  /*2640*/  FFMA.FTZ R35, R35, R113.reuse, R96 ;  /* 0x0000007123237223 */ /* 0x080fe40000010060 */
[----:B------:R-:W-:Y:S02]  /*2650*/  FFMA.FTZ R112, R17, R113, R112 ;  /* 0x0000007111707223 */ /* 0x000fe40000010070 */
[----:B------:R-:W-:-:S02]  /*2660*/  FFMA.FTZ R95, R95, R98, R108 ;  /* 0x000000625f5f7223 */ /* 0x000fc4000001006c */
[----:B------:R-:W-:Y:S02]  /*2670*/  FFMA.FTZ R108, R16, R35, R112 ;  /* 0x00000023106c7223 */ /* 0x000fe40000010070 */
[----:B------:R-:W-:Y:S02]  /*2680*/  FMUL.FTZ R112, R95, R22 ;  /* 0x000000165f707220 */ /* 0x000fe40000410000 */
[----:B------:R-:W-:Y:S02]  /*2690*/  FFMA.FTZ R96, R106, -R93, R113 ;  /* 0x8000005d6a607223 */ /* 0x000fe40000010071 */
[----:B------:R-:W-:Y:S02]  /*26a0*/  FFMA.FTZ R93, R105, -R34, R35 ;  /* 0x80000022695d7223 */ /* 0x000fe40000010023 */
[----:B---3--:R-:W-:Y:S02]  /*26b0*/  FFMA.FTZ R79, R32, R79, R33 ;  /* 0x0000004f204f7223 */ /* 0x008fe40000010021 */
[----:B------:R-:W-:-:S02]  /*26c0*/  FFMA.FTZ R97, R91, -R114, R118 ;  /* 0x800000725b617223 */ /* 0x000fc40000010076 */
[----:B------:R-:W-:Y:S02]  /*26d0*/  FMUL.FTZ R33, R98, R21 ;  /* 0x0000001562217220 */ /* 0x000fe40000410000 */
[----:B------:R-:W-:Y:S02]  /*26e0*/  FFMA.FTZ R34, R99, R112, RZ ;  /* 0x0000007063227223 */ /* 0x000fe400000100ff */
[----:B------:R-:W-:Y:S02]  /*26f0*/  FMUL.FTZ R113, R100, R19 ;  /* 0x0000001364717220 */ /* 0x000fe40000410000 */
[----:B------:R-:W-:Y:S02]  /*2700*/  FMUL.FTZ R114, R107, R20 ;  /* 0x000000146b727220 */ /* 0x000fe40000410000 */
[----:B------:R-:W-:Y:S02]  /*2710*/  FMUL.FTZ R78, R32, R78 ;  /* 0x0000004e204e7220 */ /* 0x000fe40000410000 */
[----:B------:R-:W-:-:S02]  /*2720*/  FFMA.FTZ R111, R97, R33, R34 ;  /* 0x00000021616f7223 */ /* 0x000fc40000010022 */
[----:B------:R-:W-:Y:S01]  /*2730*/  FMUL.FTZ R35, R102, R113 ;  /* 0x0000007166237220 */ /* 0x000fe20000410000 */
[----:B------:R0:W-:Y:S01]  /*2740*/  @!P0 STS.64 [R110+0xdc8], R78 ;  /* 0x000dc84e6e008388 */ /* 0x0001e20000000a00 */
[----:B------:R-:W-:Y:S02]  /*2750*/  FMUL.FTZ R34, R101, R114 ;  /* 0x0000007265227220 */ /* 0x000fe40000410000 */
[----:B------:R-:W-:Y:S02]  /*2760*/  FMUL.FTZ R33, R104, R33 ;  /* 0x0000002168217220 */ /* 0x000fe40000410000 */
[----:B------:R-:W-:Y:S02]  /*2770*/  FMUL.FTZ R32, R103, R112 ;  /* 0x0000007067207220 */ /* 0x000fe40000410000 */
[----:B------:R-:W-:Y:S01]  /*2780*/  FMUL.FTZ R112, R93, R113 ;  /* 0x000000715d707220 */ /* 0x000fe20000410000 */
[----:B------:R-:W-:Y:S01]  /*2790*/  SHF.L.U64.HI R113, R4, 0x2, R3 ;  /* 0x0000000204717819 */ /* 0x000fe20000010203 */
[----:B------:R-:W-:Y:S01]  /*27a0*/  FFMA.FTZ R111, R96, R114, R111 ;  /* 0x00000072606f7223 */ /* 0x000fe2000001006f */
[----:B------:R0:W-:Y:S03]  /*27b0*/  STS.128 [R88.X16+0x110], R32 ;  /* 0x0001102058007388 */ /* 0x0001e6000000cc00 */
[----:B------:R-:W-:-:S02]  /*27c0*/  FADD.FTZ R111, R111, R112 ;  /* 0x000000706f6f7221 */ /* 0x000fc40000010000 */
[----:B------:R-:W-:Y:S01]  /*27d0*/  IMAD R112, R113, c[0x0][0x2b0], RZ ;  /* 0x0000ac0071707a24 */ /* 0x000fe200078e02ff */
[----:B------:R-:W-:Y:S06]  /*27e0*/  BAR.SYNC.DEFER_BLOCKING 0x0 ;  /* 0x0000000000007b1d */ /* 0x000fec0000010000 */
[----:B------:R-:W-:Y:S05]  /*27f0*/  @!P1 BRA `(.L_x_8208) ;  /* 0x0000008000009947 */ /* 0x000fea0003800000 */
[----:B0-----:R-:W0:Y:S01]  /*2800*/  LDS R79, [R88.X4+0x110] ;  /* 0x00011000584f7984 */ /* 0x001e220000004800 */
[----:B------:R-:W-:-:S04]  /*2810*/  IMAD R32, R109, c[0x0][0x2b0], RZ ;  /* 0x0000ac006d207a24 */ /* 0x000fc800078e02ff */
[C---:B------:R-:W-:Y:S02]  /*2820*/  IMAD R35, R5.reuse, c[0x0][0x2b4], R32 ;  /* 0x0000ad0005237a24 */ /* 0x040fe400078e0220 */
[----:B------:R-:W-:-:S05]  /*2830*/  IMAD.WIDE.U32 R32, R5, c[0x0][0x2b0], R70 ;  /* 0x0000ac0005207a25 */ /* 0x000fca00078e0046 */
[----:B------:R-:W-:Y:S02]  /*2840*/  IADD3 R33, R33, R35, RZ ;  /* 0x0000002321217210 */ /* 0x000fe40007ffe0ff */
[----:B------:R-:W-:-:S04]  /*2850*/  LEA R34, P1, R32, c[0x0][0x318], 0x2 ;  /* 0x0000c60020227a11 */ /* 0x000fc800078210ff */
[----:B------:R-:W-:-:S05]  /*2860*/  LEA.HI.X R35, R32, c[0x0][0x31c], R33, 0x2, P1 ;  /* 0x0000c70020237a11 */ /* 0x000fca00008f1421 */
[----:B0-----:R0:W-:Y:S04]  /*2870*/  RED.E.ADD.F32.FTZ.RN.STRONG.GPU [R34.64], R79 ;  /* 0x0000004f2200798e */ /* 0x0011e8000c10e784 */
.L_x_8208:
[----:B------:R-:W-:Y:S05]  /*2880*/  BSYNC B0 ;  /* 0x0000000000007941 */ /* 0x000fea0003800000 */
.L_x_8207:
[----:B0-----:R0:W1:Y:S01]  /*2890*/  LDS R35, [R88.X4+0x190] ;  /* 0x0001900058237984 */ /* 0x0010620000004800 */
[----:B------:R-:W-:Y:S01]  /*28a0*/  BSSY B0, `(.L_x_8209) ;  /* 0x0000006000007945 */ /* 0x000fe20003800000 */
[----:B------:R-:W-:Y:S01]  /*28b0*/  IMAD R109, R115, c[0x0][0x2b4], R112 ;  /* 0x0000ad00736d7a24 */ /* 0x000fe200078e0270 */
[----:B------:R-:W-:Y:S05]  /*28c0*/  @!P2 BRA `(.L_x_8210) ;  /* 0x000000300000a947 */ /* 0x000fea0003800000 */
[----:B------:R-:W-:-:S05]  /*28d0*/  IMAD.WIDE.U32 R32, R115, c[0x0][0x2b0], R72 ;  /* 0x0000ac0073207a25 */ /* 0x000fca00078e0048 */
[----:B------:R-:W-:-:S05]  /*28e0*/  IADD3 R33, R33, R109, RZ ;  /* 0x0000006d21217210 */ /* 0x000fca0007ffe0ff */
[----:B-1----:R1:W-:Y:S02]  /*28f0*/  RED.E.ADD.F32.FTZ.RN.STRONG.GPU [R32.64], R35 ;  /* 0x000000232000798e */ /* 0x0023e4000c10e784 */
.L_x_8210:
[----:B------:R-:W-:Y:S05]  /*2900*/  BSYNC B0 ;  /* 0x0000000000007941 */ /* 0x000fea0003800000 */
.L_x_8209:
[----:B------:R2:W3:Y:S01]  /*2910*/  LDS R79, [R88.X4+0x210] ;  /* 0x00021000584f7984 */ /* 0x0004e20000004800 */
[----:B------:R-:W-:Y:S01]  /*2920*/  BSSY B0, `(.L_x_8211) ;  /* 0x0000006000007945 */ /* 0x000fe20003800000 */
[----:B-1----:R-:W-:Y:S01]  /*2930*/  IMAD.WIDE.U32 R32, R115, c[0x0][0x2b0], R76 ;  /* 0x0000ac0073207a25 */ /* 0x002fe200078e004c */
[----:B------:R-:W-:Y:S05]  /*2940*/  @!P3 BRA `(.L_x_8212) ;  /* 0x000000300000b947 */ /* 0x000fea0003800000 */
[----:B------:R-:W-:-:S04]  /*2950*/  IMAD.WIDE.U32 R34, R115, c[0x0][0x2b0], R74 ;  /* 0x0000ac0073227a25 */ /* 0x000fc800078e004a */
[----:B------:R-:W-:-:S05]  /*2960*/  IMAD.IADD R35, R109, 0x1, R35 ;  /* 0x000000016d237824 */ /* 0x000fca00078e0223 */
[----:B---3--:R1:W-:Y:S02]  /*2970*/  RED.E.ADD.F32.FTZ.RN.STRONG.GPU [R34.64], R79 ;  /* 0x0000004f2200798e */ /* 0x0083e4000c10e784 */
.L_x_8212:
[----:B------:R-:W-:Y:S05]  /*2980*/  BSYNC B0 ;  /* 0x0000000000007941 */ /* 0x000fea0003800000 */
.L_x_8211:
[----:B-1----:R1:W4:Y:S01]  /*2990*/  LDS R35, [R88.X4+0x290] ;  /* 0x0002900058237984 */ /* 0x0023220000004800 */
[----:B------:R-:W-:Y:S01]  /*29a0*/  BSSY B0, `(.L_x_8213) ;  /* 0x0000004000007945 */ /* 0x000fe20003800000 */
[----:B------:R-:W-:Y:S05]  /*29b0*/  @!P4 BRA `(.L_x_8214) ;  /* 0x000000200000c947 */ /* 0x000fea0003800000 */
[----:B------:R-:W-:-:S05]  /*29c0*/  IADD3 R33, R109, R33, RZ ;  /* 0x000000216d217210 */ /* 0x000fca0007ffe0ff */
[----:B----4-:R4:W-:Y:S02]  /*29d0*/  RED.E.ADD.F32.FTZ.RN.STRONG.GPU [R32.64], R35 ;  /* 0x000000232000798e */ /* 0x0109e4000c10e784 */
.L_x_8214:
[----:B------:R-:W-:Y:S05]  /*29e0*/  BSYNC B0 ;  /* 0x0000000000007941 */ /* 0x000fea0003800000 */
.L_x_8213:
[----:B----4-:R-:W4:Y:S01]  /*29f0*/  SHFL.DOWN PT, R33, R108, 0x1, 0x1f ;  /* 0x08201f006c217f89 */ /* 0x010f2200000e0000 */
[----:B------:R-:W-:Y:S01]  /*2a00*/  ISETP.GT.AND P1, PT, R46, 0x1e, PT ;  /* 0x0000001e2e00780c */ /* 0x000fe20003f24270 */
[-C--:B------:R-:W-:Y:S01]  /*2a10*/  FMUL.FTZ R106, R106, R107.reuse ;  /* 0x0000006b6a6a7220 */ /* 0x080fe20000410000 */
[----:B------:R-:W-:Y:S01]  /*2a20*/  ISETP.NE.AND P2, PT, R46, RZ, PT ;  /* 0x000000ff2e00720c */ /* 0x000fe20003f45270 */
[----:B------:R-:W5:Y:S01]  /*2a30*/  SHFL.DOWN PT, R32, R111, 0x1, 0x1f ;  /* 0x08201f006f207f89 */ /* 0x000f6200000e0000 */
[----:B------:R-:W-:Y:S01]  /*2a40*/  FMUL.FTZ R91, R91, R98 ;  /* 0x000000625b5b7220 */ /* 0x000fe20000410000 */
[----:B------:R-:W-:Y:S01]  /*2a50*/  BSSY B0, `(.L_x_8215) ;  /* 0x000003a000007945 */ /* 0x000fe20003800000 */
        /* <DEDUP_REMOVED lines=57> */
.L_x_8216:
[----:B----4-:R-:W-:Y:S05]  /*2df0*/  BSYNC B0 ;  /* 0x0000000000007941 */ /* 0x010fea0003800000 */
.L_x_8215:
[----:B------:R-:W-:Y:S02]  /*2e00*/  IADD3 R5, R5, 0x1, RZ ;  /* 0x0000000105057810 */ /* 0x000fe40007ffe0ff */
[----:B------:R-:W-:Y:S02]  /*2e10*/  IADD3 R4, P1, R4, 0x1, RZ ;  /* 0x0000000104047810 */ /* 0x000fe40007f3e0ff */
[----:B------:R-:W-:-:S03]  /*2e20*/  ISETP.GE.AND P0, PT, R5, c[0x0][0x16c], PT ;  /* 0x00005b0005007a0c */ /* 0x000fc60003f06270 */
[----:B------:R-:W-:-:S10]  /*2e30*/  IMAD.X R3, RZ, RZ, R3, P1 ;  /* 0x000000ffff037224 */ /* 0x000fd400008e0603 */
[----:B------:R-:W-:Y:S01]  /*2e40*/  @P0 CALL.REL.NOINC `(.L_x_8204) ;  /* 0x0000001000000944 */ /* 0x000fe20003c00000 */
[----:B------:R-:W-:Y:S05]  /*2e50*/  BRA `(.L_x_8217) ;  /* 0xffffeb9000007947 */ /* 0x000fea000383ffff */
.L_x_8204:
        /* <DEDUP_REMOVED lines=14> */
[----:B------:R-:W-:Y:S01]  /*2f40*/  IMAD R33, R89, c[0x0][0x2e0], RZ ;  /* 0x0000b80059217a24 */ /* 0x000fe200078e02ff */
[----:B------:R-:W-:Y:S01]  /*2f50*/  F2FP.PACK_AB R8, R8, R9 ;  /* 0x000000090808723e */ /* 0x000fe200000000ff */
[----:B------:R-:W-:Y:S01]  /*2f60*/  BSSY B0, `(.L_x_8218) ;  /* 0x0000050000007945 */ /* 0x000fe20003800000 */
[----:B------:R-:W-:Y:S01]  /*2f70*/  F2FP.PACK_AB R9, R6, R7 ;  /* 0x000000070609723e */ /* 0x000fe200000000ff */
[----:B----4-:R-:W-:Y:S01]  /*2f80*/  IMAD R67, R94, c[0x0][0x2e4], R33 ;  /* 0x0000b9005e437a24 */ /* 0x010fe200078e0221 */
[----:B-----5:R-:W-:Y:S04]  /*2f90*/  STS.U16 [R24], R3 ;  /* 0x0000000318007388 */ /* 0x020fe80000000400 */
[----:B--2---:R-:W-:Y:S04]  /*2fa0*/  STS.U16 [R24+0x40], R5 ;  /* 0x0000400518007388 */ /* 0x004fe80000000400 */
[----:B---3--:R-:W-:Y:S04]  /*2fb0*/  STS.U16 [R24+0x80], R17 ;  /* 0x0000801118007388 */ /* 0x008fe80000000400 */
[----:B------:R-:W-:Y:S01]  /*2fc0*/  STS.U16 [R24+0xc0], R19 ;  /* 0x0000c01318007388 */ /* 0x000fe20000000400 */
[----:B------:R-:W-:-:S06]  /*2fd0*/  NOP ;  /* 0x0000000000007918 */ /* 0x000fcc0000000000 */
[----:B------:R-:W2:Y:S04]  /*2fe0*/  LDS.64 R20, [R46.X8] ;  /* 0x000000002e147984 */ /* 0x000ea80000008a00 */
[----:B------:R-:W-:Y:S06]  /*2ff0*/  BAR.SYNC.DEFER_BLOCKING 0x0 ;  /* 0x0000000000007b1d */ /* 0x000fec0000010000 */
[----:B------:R3:W-:Y:S01]  /*3000*/  STS.64 [R46.X8], R8 ;  /* 0x000000082e007388 */ /* 0x0007e20000008a00 */
[----:B------:R-:W-:-:S06]  /*3010*/  NOP ;  /* 0x0000000000007918 */ /* 0x000fcc0000000000 */
[----:B------:R-:W-:Y:S04]  /*3020*/  LDS.U16 R19, [R24+0x40] ;  /* 0x0000400018137984 */ /* 0x000fe80000000400 */
[----:B------:R-:W-:Y:S01]  /*3030*/  LDS.U16 R23, [R24+0xc0] ;  /* 0x0000c00018177984 */ /* 0x000fe20000000400 */
[----:B--2---:R-:W-:Y:S02]  /*3040*/  HADD2.F32 R2, -RZ, R21.H1_H1 ;  /* 0x30000015ff027230 */ /* 0x004fe40000004100 */
[----:B------:R-:W-:-:S03]  /*3050*/  HADD2.F32 R0, -RZ, R20.H0_H0 ;  /* 0x20000014ff007230 */ /* 0x000fc60000004100 */
[--C-:B------:R-:W-:Y:S02]  /*3060*/  FADD.FTZ R17, R2, R85.reuse ;  /* 0x0000005502117221 */ /* 0x100fe40000010000 */
[--C-:B------:R-:W-:Y:S01]  /*3070*/  FADD.FTZ R4, R0, R85.reuse ;  /* 0x0000005500047221 */ /* 0x100fe20000010000 */
[----:B------:R-:W-:Y:S02]  /*3080*/  HADD2.F32 R0, -RZ, R20.H1_H1 ;  /* 0x30000014ff007230 */ /* 0x000fe40000004100 */
[----:B------:R-:W-:Y:S02]  /*3090*/  FSETP.GTU.FTZ.AND P4, PT, R17, 20, PT ;  /* 0x41a000001100780b */ /* 0x000fe40003f9c000 */
[----:B------:R-:W-:Y:S01]  /*30a0*/  FSETP.GTU.FTZ.AND P1, PT, R4, 20, PT ;  /* 0x41a000000400780b */ /* 0x000fe20003f3c000 */
[--C-:B------:R-:W-:Y:S01]  /*30b0*/  FADD.FTZ R16, R0, R85.reuse ;  /* 0x0000005500107221 */ /* 0x100fe20000010000 */
[----:B------:R-:W-:Y:S02]  /*30c0*/  HADD2.F32 R0, -RZ, R21.H0_H0 ;  /* 0x20000015ff007230 */ /* 0x000fe40000004100 */
[----:B------:R-:W-:Y:S02]  /*30d0*/  LDS.U16 R21, [R24+0x80] ;  /* 0x0000800018157984 */ /* 0x000fe40000000400 */
[----:B------:R-:W-:Y:S01]  /*30e0*/  FSETP.GTU.FTZ.AND P2, PT, R16, 20, PT ;  /* 0x41a000001000780b */ /* 0x000fe20003f5c000 */
[----:B------:R-:W-:-:S04]  /*30f0*/  FADD.FTZ R3, R0, R85 ;  /* 0x0000005500037221 */ /* 0x000fc80000010000 */
[----:B------:R-:W-:Y:S01]  /*3100*/  @!P4 FMUL.FTZ R6, R17, -1.4426950216293334961 ;  /* 0xbfb8aa3b1106c820 */ /* 0x000fe20000410000 */
[----:B------:R-:W-:Y:S01]  /*3110*/  FSETP.GTU.FTZ.AND P3, PT, R3, 20, PT ;  /* 0x41a000000300780b */ /* 0x000fe20003f7c000 */
[----:B------:R-:W-:Y:S01]  /*3120*/  LDS.U16 R17, [R24] ;  /* 0x0000000018117984 */ /* 0x000fe20000000400 */
[----:B------:R-:W-:-:S03]  /*3130*/  @!P1 FMUL.FTZ R0, R4, -1.4426950216293334961 ;  /* 0xbfb8aa3b04009820 */ /* 0x000fc60000410000 */
[----:B------:R-:W-:Y:S01]  /*3140*/  @!P0 STS [0x100], R26 ;  /* 0x0001001aff008388 */ /* 0x000fe20000000800 */
[----:B------:R-:W2:Y:S01]  /*3150*/  @!P4 MUFU.EX2 R6, R6 ;  /* 0x000000060006c308 */ /* 0x000ea20000000800 */
[----:B------:R-:W-:Y:S02]  /*3160*/  @!P2 FMUL.FTZ R2, R16, -1.4426950216293334961 ;  /* 0xbfb8aa3b1002a820 */ /* 0x000fe40000410000 */
[----:B------:R-:W-:Y:S01]  /*3170*/  BAR.SYNC.DEFER_BLOCKING 0x0 ;  /* 0x0000000000007b1d */ /* 0x000fe20000010000 */
[----:B------:R-:W-:-:S03]  /*3180*/  IMAD R16, R81, c[0x0][0x2d8], RZ ;  /* 0x0000b60051107a24 */ /* 0x000fc600078e02ff */
[----:B------:R-:W-:Y:S02]  /*3190*/  @!P3 FMUL.FTZ R3, R3, -1.4426950216293334961 ;  /* 0xbfb8aa3b0303b820 */ /* 0x000fe40000410000 */
[----:B------:R-:W4:Y:S01]  /*31a0*/  @!P1 MUFU.EX2 R0, R0 ;  /* 0x0000000000009308 */ /* 0x000f220000000800 */
[----:B------:R-:W-:Y:S02]  /*31b0*/  IMAD R35, R83, c[0x0][0x2dc], R16 ;  /* 0x0000b70053237a24 */ /* 0x000fe400078e0210 */
[----:B--2---:R-:W-:-:S05]  /*31c0*/  @!P4 FADD.FTZ R6, R6, 1 ;  /* 0x3f8000000606c421 */ /* 0x004fca0000010000 */
[----:B------:R-:W2:Y:S08]  /*31d0*/  @!P2 MUFU.EX2 R2, R2 ;  /* 0x000000020002a308 */ /* 0x000eb00000000800 */
[----:B------:R5:W0:Y:S01]  /*31e0*/  @!P3 MUFU.EX2 R5, R3 ;  /* 0x000000030005b308 */ /* 0x000a220000000800 */
[----:B----4-:R-:W-:Y:S01]  /*31f0*/  @!P1 FADD.FTZ R0, R0, 1 ;  /* 0x3f80000000009421 */ /* 0x010fe20000010000 */
[----:B------:R-:W4:Y:S06]  /*3200*/  LDS R8, [0x100] ;  /* 0x00010000ff087984 */ /* 0x000f2c0000000800 */
[----:B---3--:R-:W3:Y:S01]  /*3210*/  @!P4 MUFU.RCP R9, R6 ;  /* 0x000000060009c308 */ /* 0x008ee20000001000 */
[----:B--2---:R-:W-:-:S02]  /*3220*/  @!P2 FADD.FTZ R4, R2, 1 ;  /* 0x3f8000000204a421 */ /* 0x004fc40000010000 */
[----:B-----5:R-:W-:-:S05]  /*3230*/  IMAD.WIDE.U32 R2, R83, c[0x0][0x2d8], RZ ;  /* 0x0000b60053027a25 */ /* 0x020fca00078e00ff */
[----:B------:R-:W2:Y:S01]  /*3240*/  @!P1 MUFU.RCP R0, R0 ;  /* 0x0000000000009308 */ /* 0x000ea20000001000 */
[----:B0-----:R-:W-:Y:S01]  /*3250*/  @!P3 FADD.FTZ R5, R5, 1 ;  /* 0x3f8000000505b421 */ /* 0x001fe20000010000 */
[----:B------:R-:W-:-:S05]  /*3260*/  IADD3 R3, R3, R35, RZ ;  /* 0x0000002303037210 */ /* 0x000fca0007ffe0ff */
[----:B------:R-:W-:Y:S01]  /*3270*/  IMAD.WIDE.U32 R2, R94, c[0x0][0x2e0], R2 ;  /* 0x0000b8005e027a25 */ /* 0x000fe200078e0002 */
[----:B------:R-:W0:Y:S03]  /*3280*/  @!P3 MUFU.RCP R16, R5 ;  /* 0x000000050010b308 */ /* 0x000e260000001000 */
[----:B---3--:R-:W-:Y:S01]  /*3290*/  @!P4 FMUL.FTZ R14, R14, R9 ;  /* 0x000000090e0ec220 */ /* 0x008fe20000410000 */
[----:B------:R-:W-:-:S04]  /*32a0*/  IADD3 R33, P5, R15, R2, RZ ;  /* 0x000000020f217210 */ /* 0x000fc80007fbe0ff */
[----:B------:R3:W5:Y:S01]  /*32b0*/  @!P2 MUFU.RCP R7, R4 ;  /* 0x000000040007a308 */ /* 0x0007620000001000 */
[----:B--2---:R-:W-:Y:S01]  /*32c0*/  @!P1 FMUL.FTZ R11, R11, R0 ;  /* 0x000000000b0b9220 */ /* 0x004fe20000410000 */
[----:B------:R-:W-:Y:S02]  /*32d0*/  IADD3 R18, P1, R27, -0xc0, RZ ;  /* 0xffffff401b127810 */ /* 0x000fe40007f3e0ff */
[----:B------:R-:W-:Y:S01]  /*32e0*/  IADD3.X R3, R10, R67, R3, P5, !PT ;  /* 0x000000430a037210 */ /* 0x000fe20002ffe403 */
[----:B0-----:R-:W-:Y:S01]  /*32f0*/  @!P3 FMUL.FTZ R13, R13, R16 ;  /* 0x000000100d0db220 */ /* 0x001fe20000410000 */
[----:B------:R-:W-:Y:S02]  /*3300*/  IADD3.X R16, R25, -0x1, RZ, P1, !PT ;  /* 0xffffffff19107810 */ /* 0x000fe40000ffe4ff */
[----:B----4-:R-:W-:Y:S02]  /*3310*/  ISETP.GE.AND P4, PT, R64, R8, PT ;  /* 0x000000084000720c */ /* 0x010fe40003f86270 */
[----:B---3--:R-:W-:-:S02]  /*3320*/  IADD3 R4, P5, R18, c[0x0][0x330], RZ ;  /* 0x0000cc0012047a10 */ /* 0x008fc40007fbe0ff */
[----:B------:R-:W-:Y:S01]  /*3330*/  ISETP.GE.AND P3, PT, R39, R8, PT ;  /* 0x000000082700720c */ /* 0x000fe20003f66270 */
[----:B-----5:R-:W-:Y:S01]  /*3340*/  @!P2 FMUL.FTZ R12, R12, R7 ;  /* 0x000000070c0ca220 */ /* 0x020fe20000410000 */
[----:B------:R-:W-:Y:S02]  /*3350*/  IADD3.X R0, R16, c[0x0][0x334], RZ, P5, !PT ;  /* 0x0000cd0010007a10 */ /* 0x000fe40002ffe4ff */
[C---:B------:R-:W-:Y:S02]  /*3360*/  LEA R4, P6, R33.reuse, R4, 0x1 ;  /* 0x0000000421047211 */ /* 0x040fe400078c08ff */
[----:B------:R-:W-:Y:S02]  /*3370*/  IADD3 R2, P5, R64, R28, RZ ;  /* 0x0000001c40027210 */ /* 0x000fe40007fbe0ff */
[----:B------:R-:W-:Y:S02]  /*3380*/  LEA.HI.X R5, R33, R0, R3, 0x1, P6 ;  /* 0x0000000021057211 */ /* 0x000fe400030f0c03 */
        /* <DEDUP_REMOVED lines=13> */
.L_x_8219:
[----:B------:R-:W-:Y:S05]  /*3460*/  BSYNC B0 ;  /* 0x0000000000007941 */ /* 0x000fea0003800000 */
.L_x_8218:
        /* <DEDUP_REMOVED lines=8> */
[----:B------:R0:W-:Y:S03]  /*34f0*/  @!P1 STG.E.U16 [R4.64+0x80], R23 ;  /* 0x0000801704009986 */ /* 0x0001e6000c101504 */
        /* <DEDUP_REMOVED lines=8> */
[----:B0-----:R-:W-:-:S03]  /*3580*/  IMAD R7, R83, c[0x0][0x2fc], R8 ;  /* 0x0000bf0053077a24 */ /* 0x001fc600078e0208 */
        /* <DEDUP_REMOVED lines=17> */
.L_x_8221:
[----:B------:R-:W-:Y:S05]  /*36a0*/  BSYNC B0 ;  /* 0x0000000000007941 */ /* 0x000fea0003800000 */
.L_x_8220:
        /* <DEDUP_REMOVED lines=30> */
.L_x_8195:
[----:B------:R-:W-:Y:S02]  /*3890*/  ISETP.NE.U32.AND P0, PT, RZ, c[0x0][0x328], PT ;  /* 0x0000ca00ff007a0c */ /* 0x000fe40003f05070 */
[----:B------:R-:W-:Y:S02]  /*38a0*/  ISETP.NE.U32.AND P2, PT, RZ, c[0x0][0x348], PT ;  /* 0x0000d200ff007a0c */ /* 0x000fe40003f45070 */
[----:B------:R-:W-:-:S02]  /*38b0*/  ISETP.NE.AND.EX P1, PT, RZ, c[0x0][0x32c], PT, P0 ;  /* 0x0000cb00ff007a0c */ /* 0x000fc40003f25300 */
[----:B------:R-:W-:-:S11]  /*38c0*/  ISETP.NE.AND.EX P0, PT, RZ, c[0x0][0x34c], PT, P2 ;  /* 0x0000d300ff007a0c */ /* 0x000fd60003f05320 */
[----:B------:R-:W-:Y:S05]  /*38d0*/  @!P1 BRA `(.L_x_8223) ;  /* 0x0000014000009947 */ /* 0x000fea0003800000 */
[----:B--2---:R-:W2:Y:S01]  /*38e0*/  SHFL.DOWN P1, R3, R92, 0x1, 0x1f ;  /* 0x08201f005c037f89 */ /* 0x004ea20000020000 */
        /* <DEDUP_REMOVED lines=11> */
[----:B0-----:R-:W0:Y:S02]  /*39a0*/  SHFL.DOWN P1, R7, R2, 0x10, 0x1f ;  /* 0x0a001f0002077f89 */ /* 0x001e240000020000 */
[----:B0-----:R-:W-:Y:S01]  /*39b0*/  @P1 FADD R7, R2, R7 ;  /* 0x0000000702071221 */ /* 0x001fe20000000000 */
[----:B---3--:R-:W-:-:S04]  /*39c0*/  ISETP.NE.AND P1, PT, R4, RZ, PT ;  /* 0x000000ff0400720c */ /* 0x008fc80003f25270 */
[----:B------:R0:W-:Y:S04]  /*39d0*/  @!P2 STS [0x314], R7 ;  /* 0x00031407ff00a388 */ /* 0x0001e80000000800 */
[----:B------:R-:W-:Y:S06]  /*39e0*/  BAR.SYNC.DEFER_BLOCKING 0x0 ;  /* 0x0000000000007b1d */ /* 0x000fec0000010000 */
[----:B------:R-:W-:Y:S05]  /*39f0*/  @P1 BRA `(.L_x_8224) ;  /* 0x0000001000001947 */ /* 0x000fea0003800000 */
[----:B0-----:R0:W-:Y:S02]  /*3a00*/  RED.E.ADD.F32.FTZ.RN.STRONG.GPU [R56.64], R7 ;  /* 0x000000073800798e */ /* 0x0011e4000c10e784 */
.L_x_8224:
[----:B0-----:R-:W-:Y:S05]  /*3a10*/  BSYNC B0 ;  /* 0x0000000000007941 */ /* 0x001fea0003800000 */
.L_x_8223:
[----:B------:R-:W-:Y:S01]  /*3a20*/  BSSY B0, `(.L_x_8225) ;  /* 0x0000018000007945 */ /* 0x000fe20003800000 */
[----:B------:R-:W-:Y:S05]  /*3a30*/  @!P0 BRA `(.L_x_8226) ;  /* 0x0000015000008947 */ /* 0x000fea0003800000 */
[----:B------:R-:W-:Y:S06]  /*3a40*/  BAR.SYNC.DEFER_BLOCKING 0x0 ;  /* 0x0000000000007b1d */ /* 0x000fec0000010000 */
[----:B--2---:R-:W2:Y:S04]  /*3a50*/  SHFL.DOWN P0, R3, R90, 0x1, 0x1f ;  /* 0x08201f005a037f89 */ /* 0x004ea80000000000 */
        /* <DEDUP_REMOVED lines=10> */
[----:B0-----:R-:W0:Y:S02]  /*3b00*/  SHFL.DOWN P0, R7, R2, 0x10, 0x1f ;  /* 0x0a001f0002077f89 */ /* 0x001e240000000000 */
        /* <DEDUP_REMOVED lines=8> */
.L_x_8226:
[----:B------:R-:W3:Y:S02]  /*3b90*/  S2R R13, SR_TID.X ;  /* 0x00000000000d7919 */ /* 0x000ee40000002100 */
.L_x_8227:
[----:B0-----:R-:W-:Y:S05]  /*3ba0*/  BSYNC B0 ;  /* 0x0000000000007941 */ /* 0x001fea0003800000 */
.L_x_8225:
[----:B---3--:R-:W-:-:S13]  /*3bb0*/  ISETP.GE.AND P0, PT, R13, c[0x0][0x16c], PT ;  /* 0x00005b000d007a0c */ /* 0x008fda0003f06270 */
[----:B------:R-:W-:Y:S05]  /*3bc0*/  @P0 EXIT ;  /* 0x000000000000094d */ /* 0x000fea0003800000 */
[C---:B------:R-:W-:Y:S02]  /*3bd0*/  IMAD R5, R89.reuse, c[0x0][0x2c8], RZ ;  /* 0x0000b20059057a24 */ /* 0x040fe400078e02ff */
[----:B------:R-:W-:Y:S02]  /*3be0*/  IMAD R89, R89, c[0x0][0x288], RZ ;  /* 0x0000a20059597a24 */ /* 0x000fe400078e02ff */
[----:B--2---:R-:W-:-:S04]  /*3bf0*/  IMAD.WIDE.U32 R2, R94, c[0x0][0x2c8], RZ ;  /* 0x0000b2005e027a25 */ /* 0x004fc800078e00ff */
[C---:B------:R-:W-:Y:S02]  /*3c00*/  IMAD R5, R94.reuse, c[0x0][0x2cc], R5 ;  /* 0x0000b3005e057a24 */ /* 0x040fe400078e0205 */
[C---:B------:R-:W-:Y:S02]  /*3c10*/  IMAD R19, R94.reuse, c[0x0][0x28c], R89 ;  /* 0x0000a3005e137a24 */ /* 0x040fe400078e0259 */
[----:B------:R-:W-:Y:S01]  /*3c20*/  IMAD.WIDE.U32 R94, R94, c[0x0][0x288], RZ ;  /* 0x0000a2005e5e7a25 */ /* 0x000fe200078e00ff */
[----:B------:R-:W-:-:S04]  /*3c30*/  IADD3 R21, R3, R5, RZ ;  /* 0x0000000503157210 */ /* 0x000fc80007ffe0ff */
[----:B------:R-:W-:Y:S02]  /*3c40*/  IADD3 R19, R95, R19, RZ ;  /* 0x000000135f137210 */ /* 0x000fe40007ffe0ff */
.L_x_8228:
        /* <DEDUP_REMOVED lines=26> */
.L_x_8229:
        /* <DEDUP_REMOVED lines=9> */
.L_x_9142:


//--------------------- .text._Z25selective_scan_bwd_kernelI32Selective_Scan_bwd_kernel_traitsILi32ELi4ELb0ELb1ELb0ELb1ELb1EN3c104HalfEfEEv12SSMParamsBwd --------------------------
	.section	.text._Z25selective_scan_bwd_kernelI32Selective_Scan_bwd_kernel_traitsILi32ELi4ELb0ELb1ELb0ELb1ELb1EN3c104HalfEfEEv12SSMParamsBwd,"ax",@progbits
	.sectioninfo	@"SHI_REGISTERS=128"
	.align	128
        .global         _Z25selective_scan_bwd_kernelI32Selective_Scan_bwd_kernel_traitsILi32ELi4ELb0ELb1ELb0ELb1ELb1EN3c104HalfEfEEv12SSMParamsBwd
        .type           _Z25selective_scan_bwd_kernelI32Selective_Scan_bwd_kernel_traitsILi32ELi4ELb0ELb1ELb0ELb1ELb1EN3c104HalfEfEEv12SSMParamsBwd,@function
        .size           _Z25selective_scan_bwd_kernelI32Selective_Scan_bwd_kernel_traitsILi32ELi4ELb0ELb1ELb0ELb1ELb1EN3c104HalfEfEEv12SSMParamsBwd,(.L_x_9143 - _Z25selective_scan_bwd_kernelI32Selective_Scan_bwd_kernel_traitsILi32ELi4ELb0ELb1ELb0ELb1ELb1EN3c104HalfEfEEv12SSMParamsBwd)
        .other          _Z25selective_scan_bwd_kernelI32Selective_Scan_bwd_kernel_traitsILi32ELi4ELb0ELb1ELb0ELb1ELb1EN3c104HalfEfEEv12SSMParamsBwd,@"STO_CUDA_ENTRY STV_DEFAULT"
_Z25selective_scan_bwd_kernelI32Selective_Scan_bwd_kernel_traitsILi32ELi4ELb0ELb1ELb0ELb1ELb1EN3c104HalfEfEEv12SSMParamsBwd:
.text._Z25selective_scan_bwd_kernelI32Selective_Scan_bwd_kernel_traitsILi32ELi4ELb0ELb1ELb0ELb1ELb1EN3c104HalfEfEEv12SSMParamsBwd:
        /* <DEDUP_REMOVED lines=144> */
[C---:B------:R-:W-:Y:S02]  /*0900*/  IADD3 R26, P1, R28.reuse, -0x100, RZ ;  /* 0xffffff001c1a7810 */ /* 0x040fe40007f3e0ff */
[----:B------:R-:W-:Y:S02]  /*0910*/  LOP3.LUT R60, R61, 0x1f, R12, 0xf8, !PT ;  /* 0x0000001f3d3c7812 */ /* 0x000fe400078ef80c */
[----:B------:R-:W-:Y:S02]  /*0920*/  IADD3 R28, P2, R28, -0x80, RZ ;  /* 0xffffff801c1c7810 */ /* 0x000fe40007f5e0ff */
[C---:B------:R-:W-:Y:S02]  /*0930*/  IADD3.X R36, R38.reuse, -0x1, RZ, P0, !PT ;  /* 0xffffffff26247810 */ /* 0x040fe400007fe4ff */
[----:B------:R-:W-:-:S02]  /*0940*/  IADD3.X R37, R38, -0x1, RZ, P1, !PT ;  /* 0xffffffff26257810 */ /* 0x000fc40000ffe4ff */
[----:B------:R-:W-:Y:S02]  /*0950*/  MOV R9, RZ ;  /* 0x000000ff00097202 */ /* 0x000fe40000000f00 */
[----:B------:R-:W-:Y:S02]  /*0960*/  LOP3.LUT R23, R12, 0x1f, RZ, 0xc0, !PT ;  /* 0x0000001f0c177812 */ /* 0x000fe400078ec0ff */
[----:B------:R-:W-:Y:S02]  /*0970*/  SHF.R.S32.HI R61, RZ, 0x1f, R60 ;  /* 0x0000001fff3d7819 */ /* 0x000fe4000001143c */
[C---:B------:R-:W-:Y:S02]  /*0980*/  LOP3.LUT R29, R60.reuse, 0x20, RZ, 0xfc, !PT ;  /* 0x000000203c1d7812 */ /* 0x040fe400078efcff */
[C---:B------:R-:W-:Y:S02]  /*0990*/  LOP3.LUT R30, R60.reuse, 0x40, RZ, 0xfc, !PT ;  /* 0x000000403c1e7812 */ /* 0x040fe400078efcff */
[----:B------:R-:W-:-:S02]  /*09a0*/  LOP3.LUT R31, R60, 0x60, RZ, 0xfc, !PT ;  /* 0x000000603c1f7812 */ /* 0x000fc400078efcff */
[----:B0-----:R-:W-:Y:S02]  /*09b0*/  IADD3.X R38, R38, -0x1, RZ, P2, !PT ;  /* 0xffffffff26267810 */ /* 0x001fe400017fe4ff */
.L_x_8262:
[----:B------:R-:W-:Y:S01]  /*09c0*/  BAR.SYNC.DEFER_BLOCKING 0x0 ;  /* 0x0000000000007b1d */ /* 0x000fe20000010000 */
[----:B------:R-:W-:Y:S02]  /*09d0*/  LEA R62, R20, 0xffffff80, 0x7 ;  /* 0xffffff80143e7811 */ /* 0x000fe400078e38ff */
[----:B------:R-:W-:Y:S02]  /*09e0*/  SHF.L.U32 R39, R60, 0x1, RZ ;  /* 0x000000013c277819 */ /* 0x000fe400000006ff */
[----:B0-----:R-:W-:Y:S02]  /*09f0*/  IADD3 R40, -R62, c[0x0][0x168], RZ ;  /* 0x00005a003e287a10 */ /* 0x001fe40007ffe1ff */
[C---:B------:R-:W-:Y:S02]  /*0a00*/  SHF.L.U64.HI R42, R60.reuse, 0x1, R61 ;  /* 0x000000013c2a7819 */ /* 0x040fe4000001023d */
[-C--:B------:R-:W-:Y:S02]  /*0a10*/  ISETP.GE.AND P0, PT, R60, R40.reuse, PT ;  /* 0x000000283c00720c */ /* 0x080fe40003f06270 */
[----:B------:R-:W-:-:S02]  /*0a20*/  ISETP.GE.AND P1, PT, R29, R40, PT ;  /* 0x000000281d00720c */ /* 0x000fc40003f26270 */
[-C--:B------:R-:W-:Y:S02]  /*0a30*/  ISETP.GE.AND P2, PT, R30, R40.reuse, PT ;  /* 0x000000281e00720c */ /* 0x080fe40003f46270 */
[----:B------:R-:W-:Y:S02]  /*0a40*/  ISETP.GE.AND P3, PT, R31, R40, PT ;  /* 0x000000281f00720c */ /* 0x000fe40003f66270 */
[----:B------:R-:W-:Y:S02]  /*0a50*/  IADD3 R34, P4, R11, R39, RZ ;  /* 0x000000270b227210 */ /* 0x000fe40007f9e0ff */
[----:B------:R-:W-:Y:S02]  /*0a60*/  PRMT R44, RZ, 0x7610, R44 ;  /* 0x00007610ff2c7816 */ /* 0x000fe4000000002c */
[----:B------:R-:W-:Y:S02]  /*0a70*/  PRMT R46, RZ, 0x7610, R46 ;  /* 0x00007610ff2e7816 */ /* 0x000fe4000000002e */
[----:B------:R-:W-:-:S02]  /*0a80*/  PRMT R48, RZ, 0x7610, R48 ;  /* 0x00007610ff307816 */ /* 0x000fc40000000030 */
        /* <DEDUP_REMOVED lines=12> */
[----:B------:R-:W-:Y:S02]  /*0b50*/  @!P0 IADD3.X R33, R15, R42, RZ, P1, !PT ;  /* 0x0000002a0f218210 */ /* 0x000fe40000ffe4ff */
        /* <DEDUP_REMOVED lines=28> */
[----:B---3--:R0:W-:Y:S04]  /*0d20*/  STS.U16 [R41+0x40], R66 ;  /* 0x0000404229007388 */ /* 0x0081e80000000400 */
[----:B----4-:R-:W-:Y:S04]  /*0d30*/  STS.U16 [R41+0x80], R70 ;  /* 0x0000804629007388 */ /* 0x010fe80000000400 */
[----:B------:R-:W-:Y:S01]  /*0d40*/  STS.U16 [R41+0xc0], R72 ;  /* 0x0000c04829007388 */ /* 0x000fe20000000400 */
[----:B------:R-:W-:-:S06]  /*0d50*/  NOP ;  /* 0x0000000000007918 */ /* 0x000fcc0000000000 */
[----:B------:R-:W1:Y:S04]  /*0d60*/  LDS.64 R34, [R21.X8] ;  /* 0x0000000015227984 */ /* 0x000e680000008a00 */
        /* <DEDUP_REMOVED lines=9> */
[----:B------:R-:W-:Y:S01]  /*0e00*/  MOV R43, c[0x0][0x174] ;  /* 0x00005d00002b7a02 */ /* 0x000fe20000000f00 */
[----:B------:R-:W-:Y:S01]  /*0e10*/  BSSY B0, `(.L_x_8231) ;  /* 0x000004a000007945 */ /* 0x000fe20003800000 */
[----:B0-----:R-:W-:Y:S01]  /*0e20*/  IADD3 R66, P0, R39, c[0x0][0x268], RZ ;  /* 0x00009a0027427a10 */ /* 0x001fe20007f1e0ff */
[----:B------:R-:W-:Y:S01]  /*0e30*/  IMAD R47, R5, c[0x0][0x1f4], R44 ;  /* 0x00007d00052f7a24 */ /* 0x000fe200078e022c */
[----:B------:R-:W-:-:S02]  /*0e40*/  LEA R43, R43, R22, 0x7 ;  /* 0x000000162b2b7211 */ /* 0x000fc400078e38ff */
[-C--:B------:R-:W-:Y:S02]  /*0e50*/  ISETP.GE.AND P3, PT, R29, R40.reuse, PT ;  /* 0x000000281d00720c */ /* 0x080fe40003f66270 */
[----:B------:R-:W-:Y:S01]  /*0e60*/  IADD3 R33, R33, R47, RZ ;  /* 0x0000002f21217210 */ /* 0x000fe20007ffe0ff */
[----:B------:R-:W-:Y:S01]  /*0e70*/  @!P2 IMAD.WIDE.U32 R44, R5, c[0x0][0x1f0], R62 ;  /* 0x00007c00052caa25 */ /* 0x000fe200078e003e */
[-C--:B------:R-:W-:Y:S02]  /*0e80*/  ISETP.GE.AND P4, PT, R30, R40.reuse, PT ;  /* 0x000000281e00720c */ /* 0x080fe40003f86270 */
[----:B------:R-:W-:Y:S01]  /*0e90*/  ISETP.GE.AND P5, PT, R31, R40, PT ;  /* 0x000000281f00720c */ /* 0x000fe20003fa6270 */
[----:B--2---:R-:W-:Y:S01]  /*0ea0*/  IMAD.WIDE.U32 R48, R0, c[0x0][0x1f8], R32 ;  /* 0x00007e0000307a25 */ /* 0x004fe200078e0020 */
[----:B------:R-:W-:-:S03]  /*0eb0*/  @!P2 IADD3 R47, R47, R45, RZ ;  /* 0x0000002d2f2fa210 */ /* 0x000fc60007ffe0ff */
[----:B------:R-:W-:Y:S02]  /*0ec0*/  IMAD R45, R3, c[0x0][0x1f8], RZ ;  /* 0x00007e00032d7a24 */ /* 0x000fe400078e02ff */
[----:B------:R-:W-:Y:S01]  /*0ed0*/  @!P2 IMAD.MOV.U32 R46, RZ, RZ, R44 ;  /* 0x000000ffff2ea224 */ /* 0x000fe200078e002c */
[----:B------:R-:W-:Y:S01]  /*0ee0*/  SHF.R.S32.HI R44, RZ, 0x1f, R43 ;  /* 0x0000001fff2c7819 */ /* 0x000fe2000001142b */
[C---:B------:R-:W-:Y:S01]  /*0ef0*/  IMAD R69, R0.reuse, c[0x0][0x1fc], R45 ;  /* 0x00007f0000457a24 */ /* 0x040fe200078e022d */
[----:B------:R-:W-:Y:S01]  /*0f00*/  IADD3 R45, P1, R43, R48, RZ ;  /* 0x000000302b2d7210 */ /* 0x000fe20007f3e0ff */
[----:B------:R-:W-:-:S03]  /*0f10*/  @!P2 IMAD.WIDE.U32 R46, R0, c[0x0][0x1f8], R46 ;  /* 0x00007e00002eaa25 */ /* 0x000fc600078e002e */
[----:B------:R-:W-:Y:S02]  /*0f20*/  IADD3.X R48, R44, R69, R49, P1, !PT ;  /* 0x000000452c307210 */ /* 0x000fe40000ffe431 */
[----:B------:R-:W-:Y:S02]  /*0f30*/  IADD3.X R49, R42, c[0x0][0x26c], RZ, P0, !PT ;  /* 0x00009b002a317a10 */ /* 0x000fe400007fe4ff */
[C---:B------:R-:W-:Y:S02]  /*0f40*/  LEA R66, P1, R45.reuse, R66, 0x1 ;  /* 0x000000422d427211 */ /* 0x040fe400078208ff */
[----:B------:R-:W-:Y:S02]  /*0f50*/  @!P2 IADD3 R46, P0, R60, R46, RZ ;  /* 0x0000002e3c2ea210 */ /* 0x000fe40007f1e0ff */
[----:B------:R-:W-:Y:S01]  /*0f60*/  LEA.HI.X R67, R45, R49, R48, 0x1, P1 ;  /* 0x000000312d437211 */ /* 0x000fe200008f0c30 */
[--C-:B-1----:R-:W-:Y:S01]  /*0f70*/  HADD2.F32 R45, -RZ, R34.reuse.H0_H0 ;  /* 0x20000022ff2d7230 */ /* 0x102fe20000004100 */
[----:B------:R-:W-:Y:S01]  /*0f80*/  @!P2 IADD3.X R69, R61, R47, R69, P0, !PT ;  /* 0x0000002f3d45a210 */ /* 0x000fe200007fe445 */
[----:B------:R-:W-:Y:S01]  /*0f90*/  HADD2.F32 R47, -RZ, R34.H1_H1 ;  /* 0x30000022ff2f7230 */ /* 0x000fe20000004100 */
[C---:B------:R-:W-:Y:S01]  /*0fa0*/  @!P2 LEA R68, P0, R46.reuse, c[0x0][0x268], 0x1 ;  /* 0x00009a002e44aa11 */ /* 0x040fe200078008ff */
[--C-:B------:R-:W-:Y:S01]  /*0fb0*/  HADD2.F32 R49, -RZ, R35.reuse.H0_H0 ;  /* 0x20000023ff317230 */ /* 0x100fe20000004100 */
[--C-:B-----5:R-:W-:Y:S01]  /*0fc0*/  FADD.FTZ R45, R45, R4.reuse ;  /* 0x000000042d2d7221 */ /* 0x120fe20000010000 */
[----:B------:R-:W-:Y:S01]  /*0fd0*/  HADD2.F32 R35, -RZ, R35.H1_H1 ;  /* 0x30000023ff237230 */ /* 0x000fe20000004100 */
[----:B------:R-:W-:Y:S01]  /*0fe0*/  @!P2 LEA.HI.X R69, R46, c[0x0][0x26c], R69, 0x1, P0 ;  /* 0x00009b002e45aa11 */ /* 0x000fe200000f0c45 */
[----:B------:R-:W-:-:S02]  /*0ff0*/  FADD.FTZ R46, R47, R4 ;  /* 0x000000042f2e7221 */ /* 0x000fc40000010000 */
[----:B------:R-:W-:Y:S01]  /*1000*/  FSETP.GTU.FTZ.AND P6, PT, R45, 20, PT ;  /* 0x41a000002d00780b */ /* 0x000fe20003fdc000 */
[--C-:B------:R-:W-:Y:S02]  /*1010*/  FADD.FTZ R47, R49, R4.reuse ;  /* 0x00000004312f7221 */ /* 0x100fe40000010000 */
[----:B------:R-:W-:Y:S01]  /*1020*/  FSETP.GTU.FTZ.AND P1, PT, R46, 20, PT ;  /* 0x41a000002e00780b */ /* 0x000fe20003f3c000 */
[----:B------:R-:W-:Y:S02]  /*1030*/  FADD.FTZ R48, R35, R4 ;  /* 0x0000000423307221 */ /* 0x000fe40000010000 */
[----:B------:R-:W-:Y:S01]  /*1040*/  FSETP.GTU.FTZ.AND P0, PT, R47, 20, PT ;  /* 0x41a000002f00780b */ /* 0x000fe20003f1c000 */
[----:B---3--:R0:W-:Y:S04]  /*1050*/  STS.U16 [R41], R74 ;  /* 0x0000004a29007388 */ /* 0x0081e80000000400 */
[----:B----4-:R0:W-:Y:S04]  /*1060*/  STS.U16 [R41+0x40], R76 ;  /* 0x0000404c29007388 */ /* 0x0101e80000000400 */
[----:B------:R0:W-:Y:S04]  /*1070*/  STS.U16 [R41+0x80], R78 ;  /* 0x0000804e29007388 */ /* 0x0001e80000000400 */
        /* <DEDUP_REMOVED lines=35> */
.L_x_8232:
[----:B------:R-:W-:Y:S05]  /*12b0*/  BSYNC B0 ;  /* 0x0000000000007941 */ /* 0x000fea0003800000 */
.L_x_8231:
        /* <DEDUP_REMOVED lines=38> */
.L_x_8234:
[----:B------:R-:W-:Y:S05]  /*1520*/  BSYNC B0 ;  /* 0x0000000000007941 */ /* 0x000fea0003800000 */
.L_x_8233:
        /* <DEDUP_REMOVED lines=33> */
.L_x_8236:
[----:B------:R-:W-:Y:S05]  /*1740*/  BSYNC B0 ;  /* 0x0000000000007941 */ /* 0x000fea0003800000 */
.L_x_8235:
        /* <DEDUP_REMOVED lines=33> */
.L_x_8238:
[----:B------:R-:W-:Y:S05]  /*1960*/  BSYNC B0 ;  /* 0x0000000000007941 */ /* 0x000fea0003800000 */
.L_x_8237:
[----:B------:R-:W-:Y:S06]  /*1970*/  BAR.SYNC.DEFER_BLOCKING 0x0 ;  /* 0x0000000000007b1d */ /* 0x000fec0000010000 */
[----:B------:R0:W2:Y:S04]  /*1980*/  @!P2 LDG.E.U16 R34, [R68.64] ;  /* 0x000000044422a981 */ /* 0x0000a8000c1e1500 */
[----:B------:R3:W4:Y:S04]  /*1990*/  @!P3 LDG.E.U16 R70, [R66.64+-0xc0] ;  /* 0xffff40044246b981 */ /* 0x000728000c1e1500 */
[----:B------:R3:W5:Y:S04]  /*19a0*/  @!P4 LDG.E.U16 R72, [R66.64+-0x80] ;  /* 0xffff80044248c981 */ /* 0x000768000c1e1500 */
[----:B------:R3:W5:Y:S01]  /*19b0*/  @!P5 LDG.E.U16 R74, [R66.64+-0x40] ;  /* 0xffffc004424ad981 */ /* 0x000762000c1e1500 */
[----:B------:R-:W-:Y:S01]  /*19c0*/  IMAD R78, R6, c[0x0][0x200], RZ ;  /* 0x00008000064e7a24 */ /* 0x000fe200078e02ff */
[----:B------:R-:W-:Y:S01]  /*19d0*/  PRMT R80, RZ, 0x7610, R80 ;  /* 0x00007610ff507816 */ /* 0x000fe20000000050 */
[----:B------:R-:W-:-:S02]  /*19e0*/  @!P2 IMAD.MOV.U32 R79, RZ, RZ, R63 ;  /* 0x000000ffff4fa224 */ /* 0x000fc400078e003f */
[C---:B------:R-:W-:Y:S01]  /*19f0*/  IMAD R35, R5.reuse, c[0x0][0x204], R78 ;  /* 0x0000810005237a24 */ /* 0x040fe200078e024e */
[----:B------:R-:W-:Y:S01]  /*1a00*/  @!P2 MOV R78, R62 ;  /* 0x0000003e004ea202 */ /* 0x000fe20000000f00 */
[----:B------:R-:W-:-:S04]  /*1a10*/  IMAD.WIDE.U32 R76, R5, c[0x0][0x200], RZ ;  /* 0x00008000054c7a25 */ /* 0x000fc800078e00ff */
[----:B------:R-:W-:Y:S01]  /*1a20*/  @!P2 IMAD.WIDE.U32 R78, R5, c[0x0][0x200], R78 ;  /* 0x00008000054eaa25 */ /* 0x000fe200078e004e */
[----:B------:R-:W-:-:S04]  /*1a30*/  IADD3 R77, R77, R35, RZ ;  /* 0x000000234d4d7210 */ /* 0x000fc80007ffe0ff */
[----:B------:R-:W-:Y:S01]  /*1a40*/  @!P2 IADD3 R79, R35, R79, RZ ;  /* 0x0000004f234fa210 */ /* 0x000fe20007ffe0ff */
[----:B------:R-:W-:Y:S02]  /*1a50*/  IMAD R35, R3, c[0x0][0x208], RZ ;  /* 0x0000820003237a24 */ /* 0x000fe400078e02ff */
[----:B---3--:R-:W-:-:S04]  /*1a60*/  IMAD.WIDE.U32 R66, R0, c[0x0][0x208], R76 ;  /* 0x0000820000427a25 */ /* 0x008fc800078e004c */
[----:B0-----:R-:W-:-:S04]  /*1a70*/  @!P2 IMAD.WIDE.U32 R68, R0, c[0x0][0x208], R78 ;  /* 0x000082000044aa25 */ /* 0x001fc800078e004e */
[----:B------:R-:W-:Y:S01]  /*1a80*/  IMAD R49, R0, c[0x0][0x20c], R35 ;  /* 0x0000830000317a24 */ /* 0x000fe200078e0223 */
[----:B------:R-:W-:Y:S02]  /*1a90*/  IADD3 R35, P6, R43, R66, RZ ;  /* 0x000000422b237210 */ /* 0x000fe40007fde0ff */
[----:B------:R-:W-:Y:S02]  /*1aa0*/  @!P2 IADD3 R71, P0, R60, R68, RZ ;  /* 0x000000443c47a210 */ /* 0x000fe40007f1e0ff */
[----:B------:R-:W-:Y:S02]  /*1ab0*/  IADD3 R68, P1, R39, c[0x0][0x258], RZ ;  /* 0x0000960027447a10 */ /* 0x000fe40007f3e0ff */
[----:B------:R-:W-:Y:S02]  /*1ac0*/  IADD3.X R66, R44, R49, R67, P6, !PT ;  /* 0x000000312c427210 */ /* 0x000fe400037fe443 */
[----:B------:R-:W-:Y:S02]  /*1ad0*/  @!P2 IADD3.X R78, R61, R69, R49, P0, !PT ;  /* 0x000000453d4ea210 */ /* 0x000fe400007fe431 */
[----:B------:R-:W-:-:S02]  /*1ae0*/  IADD3.X R49, R42, c[0x0][0x25c], RZ, P1, !PT ;  /* 0x000097002a317a10 */ /* 0x000fc40000ffe4ff */
[----:B------:R-:W-:Y:S02]  /*1af0*/  LEA R68, P1, R35, R68, 0x1 ;  /* 0x0000004423447211 */ /* 0x000fe400078208ff */
[----:B------:R-:W-:Y:S02]  /*1b00*/  @!P2 LEA R76, P0, R71, c[0x0][0x258], 0x1 ;  /* 0x00009600474caa11 */ /* 0x000fe400078008ff */
[----:B------:R-:W-:Y:S02]  /*1b10*/  LEA.HI.X R69, R35, R49, R66, 0x1, P1 ;  /* 0x0000003123457211 */ /* 0x000fe400008f0c42 */
[--C-:B------:R-:W-:Y:S02]  /*1b20*/  @!P2 LEA.HI.X R77, R71, c[0x0][0x25c], R78.reuse, 0x1, P0 ;  /* 0x00009700474daa11 */ /* 0x100fe400000f0c4e */
[----:B------:R-:W-:Y:S02]  /*1b30*/  PRMT R78, RZ, 0x7610, R78 ;  /* 0x00007610ff4e7816 */ /* 0x000fe4000000004e */
[----:B------:R-:W-:-:S02]  /*1b40*/  PRMT R82, RZ, 0x7610, R82 ;  /* 0x00007610ff527816 */ /* 0x000fc40000000052 */
[----:B------:R-:W-:Y:S01]  /*1b50*/  PRMT R84, RZ, 0x7610, R84 ;  /* 0x00007610ff547816 */ /* 0x000fe20000000054 */
        /* <DEDUP_REMOVED lines=8> */
[----:B------:R4:W5:Y:S04]  /*1be0*/  @!P3 LDG.E.U16 R80, [R68.64+-0xc0] ;  /* 0xffff40044450b981 */ /* 0x000968000c1e1500 */
[----:B------:R4:W5:Y:S04]  /*1bf0*/  @!P4 LDG.E.U16 R82, [R68.64+-0x80] ;  /* 0xffff80044452c981 */ /* 0x000968000c1e1500 */
[----:B------:R4:W5:Y:S01]  /*1c00*/  @!P5 LDG.E.U16 R84, [R68.64+-0x40] ;  /* 0xffffc0044454d981 */ /* 0x000962000c1e1500 */
[----:B0-----:R-:W-:Y:S01]  /*1c10*/  HADD2.F32 R70, -RZ, R66.H1_H1 ;  /* 0x30000042ff467230 */ /* 0x001fe20000004100 */
[----:B------:R-:W-:Y:S01]  /*1c20*/  ISETP.NE.AND P1, PT, R12, RZ, PT ;  /* 0x000000ff0c00720c */ /* 0x000fe20003f25270 */
[--C-:B------:R-:W-:Y:S01]  /*1c30*/  HADD2.F32 R71, -RZ, R67.reuse.H0_H0 ;  /* 0x20000043ff477230 */ /* 0x100fe20000004100 */
[----:B------:R-:W-:Y:S01]  /*1c40*/  BSSY B0, `(.L_x_8239) ;  /* 0x000005e000007945 */ /* 0x000fe20003800000 */
[----:B------:R-:W-:-:S02]  /*1c50*/  HADD2.F32 R72, -RZ, R67.H1_H1 ;  /* 0x30000043ff487230 */ /* 0x000fc40000004100 */
[----:B------:R-:W-:Y:S01]  /*1c60*/  HADD2.F32 R49, -RZ, R66.H0_H0 ;  /* 0x20000042ff317230 */ /* 0x000fe20000004100 */
[----:B------:R-:W-:Y:S01]  /*1c70*/  FMUL.FTZ R66, R70, -1.4426950216293334961 ;  /* 0xbfb8aa3b46427820 */ /* 0x000fe20000410000 */
[----:B-1----:R-:W-:Y:S01]  /*1c80*/  HADD2.F32 R85, -RZ, R33.H1_H1 ;  /* 0x30000021ff557230 */ /* 0x002fe20000004100 */
[----:B------:R-:W-:Y:S01]  /*1c90*/  FMUL.FTZ R67, R71, -1.4426950216293334961 ;  /* 0xbfb8aa3b47437820 */ /* 0x000fe20000410000 */
[----:B------:R-:W-:Y:S01]  /*1ca0*/  HADD2.F32 R81, -RZ, R32.H1_H1 ;  /* 0x30000020ff517230 */ /* 0x000fe20000004100 */
[----:B----4-:R-:W-:Y:S02]  /*1cb0*/  FMUL.FTZ R68, R72, -1.4426950216293334961 ;  /* 0xbfb8aa3b48447820 */ /* 0x010fe40000410000 */
[----:B------:R-:W2:Y:S01]  /*1cc0*/  MUFU.EX2 R66, R66 ;  /* 0x0000004200427308 */ /* 0x000ea20000000800 */
[----:B------:R-:W-:-:S07]  /*1cd0*/  FMUL.FTZ R73, R49, -1.4426950216293334961 ;  /* 0xbfb8aa3b31497820 */ /* 0x000fce0000410000 */
[----:B------:R-:W-:Y:S08]  /*1ce0*/  MUFU.EX2 R67, R67 ;  /* 0x0000004300437308 */ /* 0x000ff00000000800 */
[----:B------:R-:W0:Y:S01]  /*1cf0*/  MUFU.EX2 R68, R68 ;  /* 0x0000004400447308 */ /* 0x000e220000000800 */
[----:B--2---:R-:W-:-:S07]  /*1d00*/  FADD.FTZ R77, R66, 1 ;  /* 0x3f800000424d7421 */ /* 0x004fce0000010000 */
[----:B------:R-:W1:Y:S01]  /*1d10*/  MUFU.EX2 R73, R73 ;  /* 0x0000004900497308 */ /* 0x000e620000000800 */
[----:B0-----:R-:W-:-:S07]  /*1d20*/  FADD.FTZ R79, R68, 1 ;  /* 0x3f800000444f7421 */ /* 0x001fce0000010000 */
[----:B------:R-:W0:Y:S01]  /*1d30*/  MUFU.RCP R77, R77 ;  /* 0x0000004d004d7308 */ /* 0x000e220000001000 */
[----:B-1----:R-:W-:-:S07]  /*1d40*/  FADD.FTZ R73, R73, 1 ;  /* 0x3f80000049497421 */ /* 0x002fce0000010000 */
[----:B------:R-:W-:Y:S08]  /*1d50*/  MUFU.RCP R79, R79 ;  /* 0x0000004f004f7308 */ /* 0x000ff00000001000 */
[----:B------:R-:W1:Y:S01]  /*1d60*/  MUFU.RCP R74, R73 ;  /* 0x00000049004a7308 */ /* 0x000e620000001000 */
[----:B---3--:R2:W-:Y:S04]  /*1d70*/  STS.U16 [R41], R78 ;  /* 0x0000004e29007388 */ /* 0x0085e80000000400 */
[----:B-----5:R-:W-:Y:S04]  /*1d80*/  STS.U16 [R41+0x40], R80 ;  /* 0x0000405029007388 */ /* 0x020fe80000000400 */
[----:B------:R3:W-:Y:S01]  /*1d90*/  STS.U16 [R41+0x80], R82 ;  /* 0x0000805229007388 */ /* 0x0007e20000000400 */
[----:B--2---:R-:W-:Y:S01]  /*1da0*/  HADD2.F32 R78, -RZ, R33.H0_H0 ;  /* 0x20000021ff4e7230 */ /* 0x004fe20000004100 */
[----:B0-----:R-:W-:-:S02]  /*1db0*/  FADD.FTZ R33, -R77, 1 ;  /* 0x3f8000004d217421 */ /* 0x001fc40000010100 */
[----:B------:R0:W-:Y:S01]  /*1dc0*/  STS.U16 [R41+0xc0], R84 ;  /* 0x0000c05429007388 */ /* 0x0001e20000000400 */
[----:B------:R-:W-:-:S06]  /*1dd0*/  NOP ;  /* 0x0000000000007918 */ /* 0x000fcc0000000000 */
[----:B------:R-:W2:Y:S01]  /*1de0*/  LDS.64 R34, [R21.X8] ;  /* 0x0000000015227984 */ /* 0x000ea20000008a00 */
[----:B---3--:R-:W-:Y:S01]  /*1df0*/  HADD2.F32 R82, -RZ, R32.H0_H0 ;  /* 0x20000020ff527230 */ /* 0x008fe20000004100 */
[----:B-1----:R-:W-:Y:S02]  /*1e00*/  FADD.FTZ R32, -R74, 1 ;  /* 0x3f8000004a207421 */ /* 0x002fe40000010100 */
[----:B0-----:R-:W-:Y:S02]  /*1e10*/  FADD.FTZ R84, R67, 1 ;  /* 0x3f80000043547421 */ /* 0x001fe40000010000 */
[----:B------:R-:W-:Y:S02]  /*1e20*/  FADD.FTZ R67, -R79, 1 ;  /* 0x3f8000004f437421 */ /* 0x000fe40000010100 */
[----:B------:R-:W-:Y:S02]  /*1e30*/  FFMA.FTZ R32, R49, R32, 1 ;  /* 0x3f80000031207423 */ /* 0x000fe40000010020 */
[----:B------:R-:W0:Y:S01]  /*1e40*/  MUFU.RCP R84, R84 ;  /* 0x0000005400547308 */ /* 0x000e220000001000 */
[----:B------:R-:W-:Y:S01]  /*1e50*/  FFMA.FTZ R69, R72, R67, 1 ;  /* 0x3f80000048457423 */ /* 0x000fe20000010043 */
[----:B--2---:R-:W-:-:S02]  /*1e60*/  HADD2.F32 R73, -RZ, R34.H0_H0 ;  /* 0x20000022ff497230 */ /* 0x004fc40000004100 */
[----:B------:R-:W-:Y:S01]  /*1e70*/  HADD2.F32 R76, -RZ, R34.H1_H1 ;  /* 0x30000022ff4c7230 */ /* 0x000fe20000004100 */
[----:B0-----:R-:W-:Y:S01]  /*1e80*/  FADD.FTZ R34, -R84, 1 ;  /* 0x3f80000054227421 */ /* 0x001fe20000010100 */
[--C-:B------:R-:W-:Y:S02]  /*1e90*/  HADD2.F32 R75, -RZ, R35.reuse.H0_H0 ;  /* 0x20000023ff4b7230 */ /* 0x100fe40000004100 */
[----:B------:R-:W-:Y:S01]  /*1ea0*/  HADD2.F32 R80, -RZ, R35.H1_H1 ;  /* 0x30000023ff507230 */ /* 0x000fe20000004100 */
        /* <DEDUP_REMOVED lines=18> */
[----:B------:R-:W-:-:S04]  /*1fd0*/  IMAD R68, R6, c[0x0][0x2e8], RZ ;  /* 0x0000ba0006447a24 */ /* 0x000fc800078e02ff */
        /* <DEDUP_REMOVED lines=17> */
[----:B------:R-:W-:-:S04]  /*20f0*/  LEA R32, P6, R33, R32, 0x1 ;  /* 0x0000002021207211 */ /* 0x000fc800078c08ff */
[----:B------:R-:W-:Y:S01]  /*2100*/  LEA.HI.X R33, R33, R35, R34, 0x1, P6 ;  /* 0x0000002321217211 */ /* 0x000fe200030f0c22 */
[----:B------:R-:W0:Y:S02]  /*2110*/  LDS R66, [0x100] ;  /* 0x00010000ff427984 */ /* 0x000e240000000800 */
[-C--:B0-----:R-:W-:Y:S02]  /*2120*/  ISETP.GE.AND P4, PT, R60, R66.reuse, PT ;  /* 0x000000423c00720c */ /* 0x081fe40003f86270 */
[-C--:B------:R-:W-:Y:S02]  /*2130*/  ISETP.GE.AND P3, PT, R30, R66.reuse, PT ;  /* 0x000000421e00720c */ /* 0x080fe40003f66270 */
[-C--:B------:R-:W-:Y:S02]  /*2140*/  ISETP.GE.AND P2, PT, R29, R66.reuse, PT ;  /* 0x000000421d00720c */ /* 0x080fe40003f46270 */
[----:B------:R-:W-:Y:S02]  /*2150*/  ISETP.GE.AND P0, PT, R31, R66, PT ;  /* 0x000000421f00720c */ /* 0x000fe40003f06270 */
[----:B------:R-:W-:-:S05]  /*2160*/  IADD3 R66, P5, R60, R62, RZ ;  /* 0x0000003e3c427210 */ /* 0x000fca0007fbe0ff */
        /* <DEDUP_REMOVED lines=11> */
.L_x_8240:
[----:B------:R-:W-:Y:S05]  /*2220*/  BSYNC B0 ;  /* 0x0000000000007941 */ /* 0x000fea0003800000 */
.L_x_8239:
        /* <DEDUP_REMOVED lines=8> */
[----:B------:R-:W-:-:S02]  /*22b0*/  FMUL.FTZ R49, R82, R74 ;  /* 0x0000004a52317220 */ /* 0x000fc40000410000 */
[----:B------:R-:W-:Y:S01]  /*22c0*/  FMUL.FTZ R81, R81, R70 ;  /* 0x0000004651517220 */ /* 0x000fe20000410000 */
[----:B------:R-:W-:Y:S01]  /*22d0*/  ISETP.NE.AND.EX P0, PT, RZ, c[0x0][0x274], PT, P0 ;  /* 0x00009d00ff007a0c */ /* 0x000fe20003f05300 */
[----:B0-----:R-:W-:Y:S02]  /*22e0*/  FMUL.FTZ R83, R78, R71 ;  /* 0x000000474e537220 */ /* 0x001fe40000410000 */
        /* <DEDUP_REMOVED lines=12> */
[----:B------:R-:W-:-:S04]  /*23b0*/  IMAD R35, R3, c[0x0][0x218], RZ ;  /* 0x0000860003237a24 */ /* 0x000fc800078e02ff */
        /* <DEDUP_REMOVED lines=12> */
[----:B------:R-:W-:-:S02]  /*2480*/  IADD3 R35, P0, R43, R32, RZ ;  /* 0x000000202b237210 */ /* 0x000fc40007f1e0ff */
[----:B------:R-:W-:Y:S02]  /*2490*/  IADD3 R32, P5, R39, c[0x0][0x270], RZ ;  /* 0x00009c0027207a10 */ /* 0x000fe40007fbe0ff */
[----:B------:R-:W-:Y:S02]  /*24a0*/  IADD3.X R68, R44, R79, R33, P0, !PT ;  /* 0x0000004f2c447210 */ /* 0x000fe400007fe421 */
[----:B------:R-:W-:Y:S02]  /*24b0*/  IADD3.X R33, R42, c[0x0][0x274], RZ, P5, !PT ;  /* 0x00009d002a217a10 */ /* 0x000fe40002ffe4ff */
        /* <DEDUP_REMOVED lines=19> */
.L_x_8243:
[----:B------:R-:W-:Y:S05]  /*25f0*/  BSYNC B0 ;  /* 0x0000000000007941 */ /* 0x000fea0003800000 */
.L_x_8242:
[----:B------:R1:W-:Y:S04]  /*2600*/  @!P0 STG.E.U16 [R32.64+-0xc0], R73 ;  /* 0xffff404920008986 */ /* 0x0003e8000c101504 */
[----:B------:R1:W-:Y:S04]  /*2610*/  @!P2 STG.E.U16 [R32.64+-0x80], R75 ;  /* 0xffff804b2000a986 */ /* 0x0003e8000c101504 */
[----:B------:R1:W-:Y:S02]  /*2620*/  @!P3 STG.E.U16 [R32.64+-0x40], R77 ;  /* 0xffffc04d2000b986 */ /* 0x0003e4000c101504 */
.L_x_8241:
[----:B-1----:R-:W-:Y:S01]  /*2630*/  IMAD.MOV.U32 R34, RZ, RZ, c[0x0][0x16c] ;  /* 0x00005b00ff227624 */ /* 0x002fe200078e00ff */
[--C-:B------:R-:W-:Y:S01]  /*2640*/  HADD2.F32 R32, -RZ, R64.reuse.H0_H0 ;  /* 0x20000040ff207230 */ /* 0x100fe20000004100 */
[----:B------:R-:W-:Y:S01]  /*2650*/  BAR.SYNC.DEFER_BLOCKING 0x0 ;  /* 0x0000000000007b1d */ /* 0x000fe20000010000 */
[----:B------:R-:W-:Y:S01]  /*2660*/  HADD2.F32 R33, -RZ, R64.H1_H1 ;  /* 0x30000040ff217230 */ /* 0x000fe20000004100 */
[----:B------:R-:W-:Y:S01]  /*2670*/  HFMA2.MMA R84, -RZ, RZ, 0, 0 ;  /* 0x00000000ff547435 */ /* 0x000fe200000001ff */
[----:B------:R-:W-:Y:S01]  /*2680*/  ISETP.GE.AND P0, PT, R34, 0x1, PT ;  /* 0x000000012200780c */ /* 0x000fe20003f06270 */
        /* <DEDUP_REMOVED lines=17> */
[----:B------:R-:W-:Y:S01]  /*27a0*/  IMAD.SHL.U32 R75, R43, 0x4, RZ ;  /* 0x000000042b4b7824 */ /* 0x000fe200078e00ff */
[----:B------:R-:W-:Y:S01]  /*27b0*/  MOV R95, RZ ;  /* 0x000000ff005f7202 */ /* 0x000fe20000000f00 */
[C---:B------:R-:W-:Y:S01]  /*27c0*/  IMAD R35, R5.reuse, c[0x0][0x29c], R34 ;  /* 0x0000a70005237a24 */ /* 0x040fe200078e0222 */
[----:B------:R-:W-:Y:S01]  /*27d0*/  MOV R84, RZ ;  /* 0x000000ff00547202 */ /* 0x000fe20000000f00 */
[----:B------:R-:W-:Y:S01]  /*27e0*/  IMAD.WIDE.U32 R32, R5, c[0x0][0x298], R32 ;  /* 0x0000a60005207a25 */ /* 0x000fe200078e0020 */
[----:B------:R-:W-:-:S02]  /*27f0*/  IADD3 R72, P2, R75, R26, RZ ;  /* 0x0000001a4b487210 */ /* 0x000fc40007f5e0ff */
[----:B------:R-:W-:Y:S01]  /*2800*/  IADD3 R74, P3, R75, R28, RZ ;  /* 0x0000001c4b4a7210 */ /* 0x000fe20007f7e0ff */
[----:B------:R-:W-:Y:S01]  /*2810*/  IMAD R34, R8, c[0x0][0x2a0], RZ ;  /* 0x0000a80008227a24 */ /* 0x000fe200078e02ff */
[----:B------:R-:W-:Y:S01]  /*2820*/  IADD3 R33, R33, R35, RZ ;  /* 0x0000002321217210 */ /* 0x000fe20007ffe0ff */
[----:B------:R-:W-:Y:S01]  /*2830*/  IMAD.MOV.U32 R97, RZ, RZ, RZ ;  /* 0x000000ffff617224 */ /* 0x000fe200078e00ff */
[----:B------:R-:W-:Y:S01]  /*2840*/  SHF.L.U64.HI R35, R43, 0x2, R44 ;  /* 0x000000022b237819 */ /* 0x000fe2000001022c */
[C---:B0-----:R-:W-:Y:S01]  /*2850*/  IMAD R69, R7.reuse, c[0x0][0x2a4], R34 ;  /* 0x0000a90007457a24 */ /* 0x041fe200078e0222 */
[----:B------:R-:W-:Y:S01]  /*2860*/  MOV R88, RZ ;  /* 0x000000ff00587202 */ /* 0x000fe20000000f00 */
[----:B------:R-:W-:Y:S01]  /*2870*/  IMAD.WIDE.U32 R32, R7, c[0x0][0x2a0], R32 ;  /* 0x0000a80007207a25 */ /* 0x000fe200078e0020 */
[----:B------:R-:W-:Y:S02]  /*2880*/  MOV R91, RZ ;  /* 0x000000ff005b7202 */ /* 0x000fe40000000f00 */
[----:B------:R-:W-:-:S02]  /*2890*/  MOV R86, RZ ;  /* 0x000000ff00567202 */ /* 0x000fc40000000f00 */
[----:B------:R-:W-:Y:S02]  /*28a0*/  IADD3 R68, P0, R62, R32, RZ ;  /* 0x000000203e447210 */ /* 0x000fe40007f1e0ff */
[----:B------:R-:W-:Y:S02]  /*28b0*/  MOV R93, RZ ;  /* 0x000000ff005d7202 */ /* 0x000fe40000000f00 */
[----:B------:R-:W-:Y:S02]  /*28c0*/  IADD3.X R69, R63, R33, R69, P0, !PT ;  /* 0x000000213f457210 */ /* 0x000fe400007fe445 */
[----:B------:R-:W-:Y:S02]  /*28d0*/  IADD3 R70, P0, R75, R24, RZ ;  /* 0x000000184b467210 */ /* 0x000fe40007f1e0ff */
[C---:B------:R-:W-:Y:S02]  /*28e0*/  IADD3.X R73, R35.reuse, R37, RZ, P2, !PT ;  /* 0x0000002523497210 */ /* 0x040fe400017fe4ff */
[C---:B------:R-:W-:Y:S01]  /*28f0*/  IADD3.X R75, R35.reuse, R38, RZ, P3, !PT ;  /* 0x00000026234b7210 */ /* 0x040fe20001ffe4ff */
[----:B------:R-:W-:-:S02]  /*2900*/  IMAD.X R71, R35, 0x1, R36, P0 ;  /* 0x0000000123477824 */ /* 0x000fc400000e0624 */
.L_x_8257:
[----:B------:R-:W-:Y:S01]  /*2910*/  SHF.R.S32.HI R90, RZ, 0x1f, R95 ;  /* 0x0000001fff5a7819 */ /* 0x000fe2000001145f */
[----:B------:R-:W-:Y:S01]  /*2920*/  IMAD.MOV.U32 R35, RZ, RZ, R25 ;  /* 0x000000ffff237224 */ /* 0x000fe200078e0019 */
[----:B------:R-:W-:Y:S01]  /*2930*/  MOV R34, R56 ;  /* 0x0000003800227202 */ /* 0x000fe20000000f00 */
[----:B------:R-:W-:Y:S01]  /*2940*/  IMAD.WIDE.U32 R32, R95, c[0x0][0x1a0], R60 ;  /* 0x000068005f207a25 */ /* 0x000fe200078e003c */
[----:B------:R-:W-:-:S02]  /*2950*/  IADD3 R40, -R62, c[0x0][0x168], RZ ;  /* 0x00005a003e287a10 */ /* 0x000fc40007ffe1ff */
[----:B------:R-:W-:Y:S01]  /*2960*/  PRMT R92, RZ, 0x7610, R92 ;  /* 0x00007610ff5c7816 */ /* 0x000fe2000000005c */
[----:B------:R-:W-:Y:S01]  /*2970*/  IMAD R76, R90, c[0x0][0x188], RZ ;  /* 0x000062005a4c7a24 */ /* 0x000fe200078e02ff */
[-C--:B------:R-:W-:Y:S01]  /*2980*/  ISETP.GE.AND P0, PT, R60, R40.reuse, PT ;  /* 0x000000283c00720c */ /* 0x080fe20003f06270 */
[----:B------:R-:W-:Y:S01]  /*2990*/  IMAD R78, R90, c[0x0][0x1a0], RZ ;  /* 0x000068005a4e7a24 */ /* 0x000fe200078e02ff */
[-C--:B------:R-:W-:Y:S01]  /*29a0*/  ISETP.GE.AND P2, PT, R29, R40.reuse, PT ;  /* 0x000000281d00720c */ /* 0x080fe20003f46270 */
[----:B------:R-:W-:Y:S01]  /*29b0*/  IMAD.WIDE.U32 R34, R95, c[0x0][0x188], R34 ;  /* 0x000062005f227a25 */ /* 0x000fe200078e0022 */
[-C--:B------:R-:W-:Y:S02]  /*29c0*/  ISETP.GE.AND P3, PT, R30, R40.reuse, PT ;  /* 0x000000281e00720c */ /* 0x080fe40003f66270 */
[----:B------:R-:W-:Y:S01]  /*29d0*/  ISETP.GE.AND P4, PT, R31, R40, PT ;  /* 0x000000281f00720c */ /* 0x000fe20003f86270 */
[C---:B------:R-:W-:Y:S01]  /*29e0*/  IMAD R77, R95.reuse, c[0x0][0x18c], R76 ;  /* 0x000063005f4d7a24 */ /* 0x040fe200078e024c */
[----:B------:R-:W-:Y:S01]  /*29f0*/  LEA R76, P6, R32, R18, 0x1 ;  /* 0x00000012204c7211 */ /* 0x000fe200078c08ff */
[----:B------:R-:W-:Y:S01]  /*2a00*/  IMAD R79, R95, c[0x0][0x1a4], R78 ;  /* 0x000069005f4f7a24 */ /* 0x000fe200078e024e */
[----:B------:R-:W-:-:S02]  /*2a10*/  LEA R78, P5, R34, c[0x0][0x220], 0x2 ;  /* 0x00008800224e7a11 */ /* 0x000fc400078a10ff */
[----:B------:R-:W-:Y:S02]  /*2a20*/  IADD3 R35, R35, R77, RZ ;  /* 0x0000004d23237210 */ /* 0x000fe40007ffe0ff */
[----:B------:R-:W-:Y:S02]  /*2a30*/  IADD3 R33, R33, R79, RZ ;  /* 0x0000004f21217210 */ /* 0x000fe40007ffe0ff */
[----:B------:R-:W-:Y:S02]  /*2a40*/  LEA.HI.X R79, R34, c[0x0][0x224], R35, 0x2, P5 ;  /* 0x00008900224f7a11 */ /* 0x000fe400028f1423 */
[----:B------:R-:W-:Y:S02]  /*2a50*/  PRMT R94, RZ, 0x7610, R94 ;  /* 0x00007610ff5e7816 */ /* 0x000fe4000000005e */
[----:B------:R-:W-:Y:S01]  /*2a60*/  PRMT R96, RZ, 0x7610, R96 ;  /* 0x00007610ff607816 */ /* 0x000fe20000000060 */
[----:B--2---:R-:W2:Y:S01]  /*2a70*/  LDG.E R78, [R78.64] ;  /* 0x000000044e4e7981 */ /* 0x004ea2000c1e1900 */
[----:B------:R-:W-:-:S02]  /*2a80*/  PRMT R98, RZ, 0x7610, R98 ;  /* 0x00007610ff627816 */ /* 0x000fc40000000062 */
[----:B------:R-:W-:-:S05]  /*2a90*/  LEA.HI.X R77, R32, R19, R33, 0x1, P6 ;  /* 0x00000013204d7211 */ /* 0x000fca00030f0c21 */
[----:B0--3--:R0:W3:Y:S04]  /*2aa0*/  @!P0 LDG.E.U16 R92, [R76.64] ;  /* 0x000000044c5c8981 */ /* 0x0090e8000c1e1500 */
[----:B------:R0:W4:Y:S04]  /*2ab0*/  @!P2 LDG.E.U16 R94, [R76.64+0x40] ;  /* 0x000040044c5ea981 */ /* 0x000128000c1e1500 */
[----:B------:R0:W4:Y:S04]  /*2ac0*/  @!P3 LDG.E.U16 R96, [R76.64+0x80] ;  /* 0x000080044c60b981 */ /* 0x000128000c1e1500 */
[----:B------:R0:W4:Y:S01]  /*2ad0*/  @!P4 LDG.E.U16 R98, [R76.64+0xc0] ;  /* 0x0000c0044c62c981 */ /* 0x000122000c1e1500 */
[----:B------:R-:W-:Y:S01]  /*2ae0*/  MOV R32, R58 ;  /* 0x0000003a00207202 */ /* 0x000fe20000000f00 */
[----:B------:R-:W-:Y:S01]  /*2af0*/  IMAD R100, R90, c[0x0][0x1c0], RZ ;  /* 0x000070005a647a24 */ /* 0x000fe200078e02ff */
[----:B------:R-:W-:Y:S01]  /*2b00*/  IADD3 R35, R20, -0x1, RZ ;  /* 0xffffffff14237810 */ /* 0x000fe20007ffe0ff */
[----:B------:R-:W-:-:S02]  /*2b10*/  IMAD.MOV.U32 R33, RZ, RZ, R27 ;  /* 0x000000ffff217224 */ /* 0x000fc400078e001b */
[----:B------:R-:W-:Y:S01]  /*2b20*/  IMAD R99, R95, c[0x0][0x1c4], R100 ;  /* 0x000071005f637a24 */ /* 0x000fe200078e0264 */
[----:B------:R-:W-:Y:S01]  /*2b30*/  LEA.HI R34, R35, R35, RZ, 0x1 ;  /* 0x0000002323227211 */ /* 0x000fe200078f08ff */
[----:B------:R-:W-:-:S03]  /*2b40*/  IMAD.WIDE.U32 R32, R95, c[0x0][0x1c0], R32 ;  /* 0x000070005f207a25 */ /* 0x000fc600078e0020 */
[----:B------:R-:W-:Y:S02]  /*2b50*/  LOP3.LUT R100, R34, 0xfffffe, RZ, 0xc0, !PT ;  /* 0x00fffffe22647812 */ /* 0x000fe400078ec0ff */
[C---:B------:R-:W-:Y:S02]  /*2b60*/  LEA R34, P0, R32.reuse, c[0x0][0x230], 0x2 ;  /* 0x00008c0020227a11 */ /* 0x040fe400078010ff */
[----:B------:R-:W-:Y:S02]  /*2b70*/  IADD3 R33, R33, R99, RZ ;  /* 0x0000006321217210 */ /* 0x000fe40007ffe0ff */
[----:B------:R-:W-:Y:S02]  /*2b80*/  IADD3 R102, R35, -R100, RZ ;  /* 0x8000006423667210 */ /* 0x000fe40007ffe0ff */
[----:B------:R-:W-:Y:S02]  /*2b90*/  LEA.HI.X R35, R32, c[0x0][0x234], R33, 0x2, P0 ;  /* 0x00008d0020237a11 */ /* 0x000fe400000f1421 */
[----:B------:R-:W-:-:S02]  /*2ba0*/  ISETP.GT.AND P0, PT, R20, 0x1, PT ;  /* 0x000000011400780c */ /* 0x000fc40003f04270 */
[C---:B------:R-:W-:Y:S02]  /*2bb0*/  ISETP.NE.AND P2, PT, R12.reuse, RZ, PT ;  /* 0x000000ff0c00720c */ /* 0x040fe40003f45270 */
        /* <DEDUP_REMOVED lines=23> */
[C---:B------:R-:W-:Y:S02]  /*2d30*/  FMUL.FTZ R102, R101.reuse, R46 ;  /* 0x0000002e65667220 */ /* 0x040fe40000410000 */
[C---:B------:R-:W-:Y:S02]  /*2d40*/  FMUL.FTZ R106, R101.reuse, R48 ;  /* 0x00000030656a7220 */ /* 0x040fe40000410000 */
        /* <DEDUP_REMOVED lines=33> */
[----:B------:R-:W-:-:S04]  /*2f60*/  @P0 IADD3 R32, -R33, R20, RZ ;  /* 0x0000001421200210 */ /* 0x000fc80007ffe1ff */
[----:B------:R-:W-:-:S05]  /*2f70*/  @P0 LEA R32, R32, R95, 0x8 ;  /* 0x0000005f20200211 */ /* 0x000fca00078e40ff */
[----:B------:R0:W1:Y:S02]  /*2f80*/  @P0 LDS R121, [R32.X4+0x548] ;  /* 0x0005480020790984 */ /* 0x0000640000004800 */
.L_x_8246:
[----:B-1----:R-:W-:Y:S05]  /*2f90*/  BSYNC B0 ;  /* 0x0000000000007941 */ /* 0x002fea0003800000 */
.L_x_8245:
        /* <DEDUP_REMOVED lines=48> */
[----:B------:R-:W-:Y:S02]  /*32a0*/  IMAD.MOV.U32 R33, RZ, RZ, RZ ;  /* 0x000000ffff217224 */ /* 0x000fe400078e00ff */
        /* <DEDUP_REMOVED lines=41> */
[C---:B------:R-:W-:Y:S01]  /*3540*/  ISETP.GE.AND P2, PT, R33.reuse, 0x21, PT ;  /* 0x000000212100780c */ /* 0x040fe20003f46270 */
        /* <DEDUP_REMOVED lines=36> */
.L_x_8248:
[----:B0-----:R-:W-:Y:S05]  /*3790*/  BSYNC B0 ;  /* 0x0000000000007941 */ /* 0x001fea0003800000 */
.L_x_8247:
[----:B------:R0:W1:Y:S01]  /*37a0*/  LDS R35, [R12.X4+0x190] ;  /* 0x000190000c237984 */ /* 0x0000620000004800 */
[----:B------:R-:W-:Y:S01]  /*37b0*/  BSSY B0, `(.L_x_8249) ;  /* 0x0000006000007945 */ /* 0x000fe20003800000 */
[----:B------:R-:W-:Y:S01]  /*37c0*/  IMAD R113, R115, c[0x0][0x2b4], R110 ;  /* 0x0000ad0073717a24 */ /* 0x000fe200078e026e */
[----:B------:R-:W-:Y:S05]  /*37d0*/  @!P2 BRA `(.L_x_8250) ;  /* 0x000000300000a947 */ /* 0x000fea0003800000 */
[----:B------:R-:W-:-:S05]  /*37e0*/  IMAD.WIDE.U32 R32, R115, c[0x0][0x2b0], R70 ;  /* 0x0000ac0073207a25 */ /* 0x000fca00078e0046 */
[----:B------:R-:W-:-:S05]  /*37f0*/  IADD3 R33, R33, R113, RZ ;  /* 0x0000007121217210 */ /* 0x000fca0007ffe0ff */
[----:B-1----:R1:W-:Y:S02]  /*3800*/  RED.E.ADD.F32.FTZ.RN.STRONG.GPU [R32.64], R35 ;  /* 0x000000232000798e */ /* 0x0023e4000c10e784 */
.L_x_8250:
[----:B------:R-:W-:Y:S05]  /*3810*/  BSYNC B0 ;  /* 0x0000000000007941 */ /* 0x000fea0003800000 */
.L_x_8249:
[----:B------:R2:W3:Y:S01]  /*3820*/  LDS R111, [R12.X4+0x210] ;  /* 0x000210000c6f7984 */ /* 0x0004e20000004800 */
[----:B------:R-:W-:Y:S01]  /*3830*/  BSSY B0, `(.L_x_8251) ;  /* 0x0000006000007945 */ /* 0x000fe20003800000 */
[----:B-1----:R-:W-:Y:S01]  /*3840*/  IMAD.WIDE.U32 R32, R115, c[0x0][0x2b0], R74 ;  /* 0x0000ac0073207a25 */ /* 0x002fe200078e004a */
[----:B------:R-:W-:Y:S05]  /*3850*/  @!P3 BRA `(.L_x_8252) ;  /* 0x000000300000b947 */ /* 0x000fea0003800000 */
[----:B------:R-:W-:-:S04]  /*3860*/  IMAD.WIDE.U32 R34, R115, c[0x0][0x2b0], R72 ;  /* 0x0000ac0073227a25 */ /* 0x000fc800078e0048 */
[----:B------:R-:W-:-:S05]  /*3870*/  IMAD.IADD R35, R113, 0x1, R35 ;  /* 0x0000000171237824 */ /* 0x000fca00078e0223 */
[----:B---3--:R1:W-:Y:S02]  /*3880*/  RED.E.ADD.F32.FTZ.RN.STRONG.GPU [R34.64], R111 ;  /* 0x0000006f2200798e */ /* 0x0083e4000c10e784 */
.L_x_8252:
[----:B------:R-:W-:Y:S05]  /*3890*/  BSYNC B0 ;  /* 0x0000000000007941 */ /* 0x000fea0003800000 */
.L_x_8251:
[----:B-1----:R1:W4:Y:S01]  /*38a0*/  LDS R35, [R12.X4+0x290] ;  /* 0x000290000c237984 */ /* 0x0023220000004800 */
[----:B------:R-:W-:Y:S01]  /*38b0*/  BSSY B0, `(.L_x_8253) ;  /* 0x0000004000007945 */ /* 0x000fe20003800000 */
[----:B------:R-:W-:Y:S05]  /*38c0*/  @!P4 BRA `(.L_x_8254) ;  /* 0x000000200000c947 */ /* 0x000fea0003800000 */
[----:B------:R-:W-:-:S05]  /*38d0*/  IADD3 R33, R113, R33, RZ ;  /* 0x0000002171217210 */ /* 0x000fca0007ffe0ff */
[----:B----4-:R4:W-:Y:S02]  /*38e0*/  RED.E.ADD.F32.FTZ.RN.STRONG.GPU [R32.64], R35 ;  /* 0x000000232000798e */ /* 0x0109e4000c10e784 */
.L_x_8254:
[----:B------:R-:W-:Y:S05]  /*38f0*/  BSYNC B0 ;  /* 0x0000000000007941 */ /* 0x000fea0003800000 */
.L_x_8253:
        /* <DEDUP_REMOVED lines=48> */
[----:B------:R-:W-:Y:S01]  /*3c00*/  MOV R33, R108 ;  /* 0x0000006c00217202 */ /* 0x000fe20000000f00 */
[----:B------:R-:W-:-:S03]  /*3c10*/  FMUL.FTZ R35, R102, R35 ;  /* 0x0000002366237220 */ /* 0x000fc60000410000 */
[----:B------:R-:W-:Y:S01]  /*3c20*/  MOV R32, R106 ;  /* 0x0000006a00207202 */ /* 0x000fe20000000f00 */
[----:B------:R-:W-:-:S04]  /*3c30*/  FFMA.FTZ R94, R94, R79, R35 ;  /* 0x0000004f5e5e7223 */ /* 0x000fc80000010023 */
        /* <DEDUP_REMOVED lines=12> */
.L_x_8256:
[----:B----4-:R-:W-:Y:S05]  /*3d00*/  BSYNC B0 ;  /* 0x0000000000007941 */ /* 0x010fea0003800000 */
.L_x_8255:
[----:B------:R-:W-:Y:S02]  /*3d10*/  IADD3 R95, R95, 0x1, RZ ;  /* 0x000000015f5f7810 */ /* 0x000fe40007ffe0ff */
[----:B------:R-:W-:Y:S02]  /*3d20*/  IADD3 R88, P2, R88, 0x1, RZ ;  /* 0x0000000158587810 */ /* 0x000fe40007f5e0ff */
[----:B------:R-:W-:-:S03]  /*3d30*/  ISETP.GE.AND P0, PT, R95, c[0x0][0x16c], PT ;  /* 0x00005b005f007a0c */ /* 0x000fc60003f06270 */
[----:B------:R-:W-:-:S10]  /*3d40*/  IMAD.X R97, RZ, RZ, R97, P2 ;  /* 0x000000ffff617224 */ /* 0x000fd400010e0661 */
[----:B------:R-:W-:Y:S01]  /*3d50*/  @P0 CALL.REL.NOINC `(.L_x_8244) ;  /* 0x0000001000000944 */ /* 0x000fe20003c00000 */
[----:B------:R-:W-:Y:S05]  /*3d60*/  BRA `(.L_x_8257) ;  /* 0xffffeba000007947 */ /* 0x000fea000383ffff */
.L_x_8244:
        /* <DEDUP_REMOVED lines=13> */
[----:B0-----:R-:W-:-:S02]  /*3e40*/  PRMT R68, RZ, 0x7610, R68 ;  /* 0x00007610ff447816 */ /* 0x001fc40000000044 */
[----:B------:R-:W-:Y:S02]  /*3e50*/  PRMT R70, RZ, 0x7610, R70 ;  /* 0x00007610ff467816 */ /* 0x000fe40000000046 */
        /* <DEDUP_REMOVED lines=8> */
[----:B------:R-:W-:Y:S01]  /*3ee0*/  F2FP.PACK_AB R81, R89, R82 ;  /* 0x000000525951723e */ /* 0x000fe200000000ff */
[----:B------:R-:W-:Y:S02]  /*3ef0*/  BSSY B0, `(.L_x_8258) ;  /* 0x000004d000007945 */ /* 0x000fe40003800000 */
[----:B------:R-:W-:-:S02]  /*3f00*/  IMAD R75, R0, c[0x0][0x2e4], R71 ;  /* 0x0000b900004b7a24 */ /* 0x000fc400078e0247 */
[----:B0-----:R-:W-:Y:S01]  /*3f10*/  IMAD R48, R6, c[0x0][0x2d8], RZ ;  /* 0x0000b60006307a24 */ /* 0x001fe200078e02ff */
[----:B----4-:R-:W-:Y:S04]  /*3f20*/  STS.U16 [R41], R62 ;  /* 0x0000003e29007388 */ /* 0x010fe80000000400 */
[----:B-----5:R-:W-:Y:S04]  /*3f30*/  STS.U16 [R41+0x40], R64 ;  /* 0x0000404029007388 */ /* 0x020fe80000000400 */
[----:B--2---:R-:W-:Y:S04]  /*3f40*/  STS.U16 [R41+0x80], R68 ;  /* 0x0000804429007388 */ /* 0x004fe80000000400 */
[----:B---3--:R-:W-:Y:S01]  /*3f50*/  STS.U16 [R41+0xc0], R70 ;  /* 0x0000c04629007388 */ /* 0x008fe20000000400 */
[----:B------:R-:W-:-:S06]  /*3f60*/  NOP ;  /* 0x0000000000007918 */ /* 0x000fcc0000000000 */
[----:B------:R-:W0:Y:S04]  /*3f70*/  LDS.64 R72, [R21.X8] ;  /* 0x0000000015487984 */ /* 0x000e280000008a00 */
[----:B------:R-:W-:Y:S06]  /*3f80*/  BAR.SYNC.DEFER_BLOCKING 0x0 ;  /* 0x0000000000007b1d */ /* 0x000fec0000010000 */
[----:B------:R-:W-:Y:S01]  /*3f90*/  STS.64 [R21.X8], R80 ;  /* 0x0000005015007388 */ /* 0x000fe20000008a00 */
[----:B------:R-:W-:-:S06]  /*3fa0*/  NOP ;  /* 0x0000000000007918 */ /* 0x000fcc0000000000 */
[----:B------:R-:W-:Y:S04]  /*3fb0*/  LDS.U16 R49, [R41] ;  /* 0x0000000029317984 */ /* 0x000fe80000000400 */
[----:B------:R-:W-:Y:S01]  /*3fc0*/  LDS.U16 R63, [R41+0x40] ;  /* 0x00004000293f7984 */ /* 0x000fe20000000400 */
[--C-:B0-----:R-:W-:Y:S02]  /*3fd0*/  HADD2.F32 R33, -RZ, R72.reuse.H0_H0 ;  /* 0x20000048ff217230 */ /* 0x101fe40000004100 */
        /* <DEDUP_REMOVED lines=8> */
[----:B------:R-:W-:Y:S01]  /*4060*/  FADD.FTZ R34, R33, R4 ;  /* 0x0000000421227221 */ /* 0x000fe20000010000 */
[----:B------:R-:W-:Y:S02]  /*4070*/  HADD2.F32 R33, -RZ, R73.H0_H0 ;  /* 0x20000049ff217230 */ /* 0x000fe40000004100 */
[----:B------:R-:W-:Y:S01]  /*4080*/  BAR.SYNC.DEFER_BLOCKING 0x0 ;  /* 0x0000000000007b1d */ /* 0x000fe20000010000 */
[----:B------:R-:W-:Y:S01]  /*4090*/  FSETP.GTU.FTZ.AND P0, PT, R46, 20, PT ;  /* 0x41a000002e00780b */ /* 0x000fe20003f1c000 */
[----:B------:R-:W-:Y:S01]  /*40a0*/  IMAD R73, R5, c[0x0][0x2dc], R48 ;  /* 0x0000b70005497a24 */ /* 0x000fe200078e0230 */
        /* <DEDUP_REMOVED lines=31> */
[C---:B------:R-:W-:Y:S02]  /*42a0*/  LEA R32, P6, R62.reuse, R35, 0x1 ;  /* 0x000000233e207211 */ /* 0x040fe400078c08ff */
        /* <DEDUP_REMOVED lines=17> */
.L_x_8259:
[----:B------:R-:W-:Y:S05]  /*43c0*/  BSYNC B0 ;  /* 0x0000000000007941 */ /* 0x000fea0003800000 */
.L_x_8258:
[----:B------:R-:W-:Y:S01]  /*43d0*/  @!P4 STG.E.U16 [R32.64+-0xc0], R63 ;  /* 0xffff403f2000c986 */ /* 0x000fe2000c101504 */
[----:B------:R-:W-:Y:S01]  /*43e0*/  F2FP.PACK_AB R34, R86, R93 ;  /* 0x0000005d5622723e */ /* 0x000fe200000000ff */
[----:B------:R-:W-:Y:S01]  /*43f0*/  FADD.FTZ R93, R93, R10 ;  /* 0x0000000a5d5d7221 */ /* 0x000fe20000010000 */
[----:B------:R-:W-:Y:S01]  /*4400*/  F2FP.PACK_AB R35, R84, R91 ;  /* 0x0000005b5423723e */ /* 0x000fe200000000ff */
[----:B------:R2:W-:Y:S01]  /*4410*/  @!P3 STG.E.U16 [R32.64+-0x80], R65 ;  /* 0xffff80412000b986 */ /* 0x0005e2000c101504 */
[----:B------:R-:W-:Y:S01]  /*4420*/  IMAD R10, R6, c[0x0][0x2f8], RZ ;  /* 0x0000be00060a7a24 */ /* 0x000fe200078e02ff */
[----:B------:R-:W-:Y:S01]  /*4430*/  BSSY B0, `(.L_x_8260) ;  /* 0x000001f000007945 */ /* 0x000fe20003800000 */
[----:B------:R-:W-:Y:S01]  /*4440*/  FADD.FTZ R86, R93, R86 ;  /* 0x000000565d567221 */ /* 0x000fe20000010000 */
[----:B------:R3:W-:Y:S03]  /*4450*/  @!P2 STG.E.U16 [R32.64+-0x40], R69 ;  /* 0xffffc0452000a986 */ /* 0x0007e6000c101504 */
[----:B------:R-:W-:Y:S01]  /*4460*/  FADD.FTZ R91, R86, R91 ;  /* 0x0000005b565b7221 */ /* 0x000fe20000010000 */
[----:B------:R-:W-:Y:S01]  /*4470*/  BAR.SYNC.DEFER_BLOCKING 0x0 ;  /* 0x0000000000007b1d */ /* 0x000fe20000010000 */
[----:B--2---:R-:W-:-:S02]  /*4480*/  IMAD R65, R5, c[0x0][0x2fc], R10 ;  /* 0x0000bf0005417a24 */ /* 0x004fc400078e020a */
[----:B------:R-:W-:Y:S02]  /*4490*/  FADD.FTZ R10, R91, R84 ;  /* 0x000000545b0a7221 */ /* 0x000fe40000010000 */
[----:B---3--:R-:W-:-:S04]  /*44a0*/  IMAD.WIDE.U32 R32, R5, c[0x0][0x2f8], RZ ;  /* 0x0000be0005207a25 */ /* 0x008fc800078e00ff */
[----:B------:R-:W-:Y:S01]  /*44b0*/  IMAD.IADD R63, R33, 0x1, R65 ;  /* 0x00000001213f7824 */ /* 0x000fe200078e0241 */
[----:B------:R-:W-:Y:S01]  /*44c0*/  STS.64 [R21.X8], R34 ;  /* 0x0000002215007388 */ /* 0x000fe20000008a00 */
[----:B------:R-:W-:-:S06]  /*44d0*/  NOP ;  /* 0x0000000000007918 */ /* 0x000fcc0000000000 */
[----:B------:R-:W-:Y:S04]  /*44e0*/  LDS.U16 R45, [R41] ;  /* 0x00000000292d7984 */ /* 0x000fe80000000400 */
[----:B0-----:R-:W-:Y:S04]  /*44f0*/  LDS.U16 R47, [R41+0x40] ;  /* 0x00004000292f7984 */ /* 0x001fe80000000400 */
        /* <DEDUP_REMOVED lines=18> */
.L_x_8261:
[----:B------:R-:W-:Y:S05]  /*4620*/  BSYNC B0 ;  /* 0x0000000000007941 */ /* 0x000fea0003800000 */
.L_x_8260:
        /* <DEDUP_REMOVED lines=31> */
.L_x_8230:
        /* <DEDUP_REMOVED lines=24> */
.L_x_8264:
[----:B---3--:R-:W-:Y:S05]  /*49a0*/  BSYNC B0 ;  /* 0x0000000000007941 */ /* 0x008fea0003800000 */
.L_x_8263:
        /* <DEDUP_REMOVED lines=23> */
.L_x_8266:
[----:B------:R-:W3:Y:S02]  /*4b20*/  S2R R15, SR_TID.X ;  /* 0x00000000000f7919 */ /* 0x000ee40000002100 */
.L_x_8267:
[----:B0-----:R-:W-:Y:S05]  /*4b30*/  BSYNC B0 ;  /* 0x0000000000007941 */ /* 0x001fea0003800000 */
.L_x_8265:
        /* <DEDUP_REMOVED lines=10> */
.L_x_8268:
        /* <DEDUP_REMOVED lines=26> */
.L_x_8269:
        /* <DEDUP_REMOVED lines=16> */
.L_x_9143:


//--------------------- .text._Z25selective_scan_bwd_kernelI32Selective_Scan_bwd_kernel_traitsILi32ELi4ELb0ELb1ELb1ELb0ELb0EN3c104HalfEfEEv12SSMParamsBwd --------------------------
	.section	.text._Z25selective_scan_bwd_kernelI32Selective_Scan_bwd_kernel_traitsILi32ELi4ELb0ELb1ELb1ELb0ELb0EN3c104HalfEfEEv12SSMParamsBwd,"ax",@progbits
	.sectioninfo	@"SHI_REGISTERS=128"
	.align	128
        .global         _Z25selective_scan_bwd_kernelI32Selective_Scan_bwd_kernel_traitsILi32ELi4ELb0ELb1ELb1ELb0ELb0EN3c104HalfEfEEv12SSMParamsBwd
        .type           _Z25selective_scan_bwd_kernelI32Selective_Scan_bwd_kernel_traitsILi32ELi4ELb0ELb1ELb1ELb0ELb0EN3c104HalfEfEEv12SSMParamsBwd,@function
        .size           _Z25selective_scan_bwd_kernelI32Selective_Scan_bwd_kernel_traitsILi32ELi4ELb0ELb1ELb1ELb0ELb0EN3c104HalfEfEEv12SSMParamsBwd,(.L_x_9144 - _Z25selective_scan_bwd_kernelI32Selective_Scan_bwd_kernel_traitsILi32ELi4ELb0ELb1ELb1ELb0ELb0EN3c104HalfEfEEv12SSMParamsBwd)
        .other          _Z25selective_scan_bwd_kernelI32Selective_Scan_bwd_kernel_traitsILi32ELi4ELb0ELb1ELb1ELb0ELb0EN3c104HalfEfEEv12SSMParamsBwd,@"STO_CUDA_ENTRY STV_DEFAULT"
_Z25selective_scan_bwd_kernelI32Selective_Scan_bwd_kernel_traitsILi32ELi4ELb0ELb1ELb1ELb0ELb0EN3c104HalfEfEEv12SSMParamsBwd:
.text._Z25selective_scan_bwd_kernelI32Selective_Scan_bwd_kernel_traitsILi32ELi4ELb0ELb1ELb1ELb0ELb0EN3c104HalfEfEEv12SSMParamsBwd:
        /* <DEDUP_REMOVED lines=34> */
[----:B-1----:R-:W-:Y:S01]  /*0220*/  IMAD.WIDE.U32 R4, R57, c[0x0][0x1e0], RZ ;  /* 0x0000780039047a25 */ /* 0x002fe200078e00ff */
[----:B------:R-:W-:Y:S01]  /*0230*/  CS2R R62, SRZ ;  /* 0x00000000003e7805 */ /* 0x000fe2000001ff00 */
[----:B------:R-:W-:-:S02]  /*0240*/  HFMA2.MMA R92, -RZ, RZ, 0, 0 ;  /* 0x00000000ff5c7435 */ /* 0x000fc400000001ff */
        /* <DEDUP_REMOVED lines=24> */
[C---:B------:R-:W-:Y:S01]  /*03d0*/  IMAD R21, R93.reuse, c[0x0][0x280], RZ ;  /* 0x0000a0005d157a24 */ /* 0x040fe200078e02ff */
[----:B------:R-:W-:Y:S01]  /*03e0*/  ISETP.GE.U32.AND P2, PT, R0, R17, PT ;  /* 0x000000110000720c */ /* 0x000fe20003f46070 */
[----:B------:R-:W-:Y:S01]  /*03f0*/  IMAD R17, R93, c[0x0][0x1d8], RZ ;  /* 0x000076005d117a24 */ /* 0x000fe200078e02ff */
[----:B------:R-:W-:Y:S01]  /*0400*/  SHF.R.S32.HI R15, RZ, 0x1f, R13 ;  /* 0x0000001fff0f7819 */ /* 0x000fe2000001140d */
[----:B------:R-:W-:Y:S02]  /*0410*/  IMAD R0, R55, c[0x0][0x1b0], RZ ;  /* 0x00006c0037007a24 */ /* 0x000fe400078e02ff */
[C---:B------:R-:W-:Y:S02]  /*0420*/  IMAD R17, R96.reuse, c[0x0][0x1dc], R17 ;  /* 0x0000770060117a24 */ /* 0x040fe400078e0211 */
[----:B------:R-:W-:-:S04]  /*0430*/  IMAD.WIDE.U32 R4, R96, c[0x0][0x1e8], R4 ;  /* 0x00007a0060047a25 */ /* 0x000fc800078e0004 */
[C---:B------:R-:W-:Y:S01]  /*0440*/  IMAD.WIDE.U32 R6, R96.reuse, c[0x0][0x280], R6 ;  /* 0x0000a00060067a25 */ /* 0x040fe200078e0006 */
[----:B------:R-:W-:Y:S02]  /*0450*/  IADD3 R54, P4, R13, R4, RZ ;  /* 0x000000040d367210 */ /* 0x000fe40007f9e0ff */
[----:B------:R-:W-:Y:S01]  /*0460*/  @P2 IADD3 R53, R53, 0x1, RZ ;  /* 0x0000000135352810 */ /* 0x000fe20007ffe0ff */
[----:B------:R-:W-:Y:S01]  /*0470*/  IMAD R23, R57, c[0x0][0x1b4], R0 ;  /* 0x00006d0039177a24 */ /* 0x000fe200078e0200 */
[----:B------:R-:W-:Y:S01]  /*0480*/  IADD3 R86, P2, R13, R2, RZ ;  /* 0x000000020d567210 */ /* 0x000fe20007f5e0ff */
[C---:B------:R-:W-:Y:S01]  /*0490*/  IMAD R19, R96.reuse, c[0x0][0x1ec], R19 ;  /* 0x00007b0060137a24 */ /* 0x040fe200078e0213 */
[----:B------:R-:W-:Y:S01]  /*04a0*/  @!P1 IADD3 R53, -R53, RZ, RZ ;  /* 0x000000ff35359210 */ /* 0x000fe20007ffe1ff */
[----:B------:R-:W-:Y:S01]  /*04b0*/  IMAD R21, R96, c[0x0][0x284], R21 ;  /* 0x0000a10060157a24 */ /* 0x000fe200078e0215 */
[----:B------:R-:W-:Y:S01]  /*04c0*/  @!P0 LOP3.LUT R53, RZ, c[0x0][0x178], RZ, 0x33, !PT ;  /* 0x00005e00ff358a12 */ /* 0x000fe200078e33ff */
[----:B------:R-:W-:Y:S01]  /*04d0*/  IMAD.WIDE.U32 R10, R57, c[0x0][0x1b0], RZ ;  /* 0x00006c00390a7a25 */ /* 0x000fe200078e00ff */
[----:B------:R-:W-:-:S02]  /*04e0*/  IADD3.X R3, R15, R3, R17, P2, !PT ;  /* 0x000000030f037210 */ /* 0x000fc400017fe411 */
[----:B------:R-:W-:Y:S01]  /*04f0*/  SHF.R.S32.HI R51, RZ, 0x1f, R53 ;  /* 0x0000001fff337819 */ /* 0x000fe20000011435 */
[----:B------:R-:W-:Y:S01]  /*0500*/  IMAD.WIDE.U32 R8, R53, c[0x0][0x1a8], R8 ;  /* 0x00006a0035087a25 */ /* 0x000fe200078e0008 */
[C---:B------:R-:W-:Y:S02]  /*0510*/  LEA R90, P0, R86.reuse, c[0x0][0x240], 0x1 ;  /* 0x00009000565a7a11 */ /* 0x040fe400078008ff */
[----:B------:R-:W-:Y:S01]  /*0520*/  IADD3 R50, P5, R13, R6, RZ ;  /* 0x000000060d327210 */ /* 0x000fe20007fbe0ff */
[----:B------:R-:W-:Y:S01]  /*0530*/  IMAD R0, R51, c[0x0][0x1a8], RZ ;  /* 0x00006a0033007a24 */ /* 0x000fe200078e02ff */
[----:B------:R-:W-:Y:S01]  /*0540*/  LEA.HI.X R86, R86, c[0x0][0x244], R3, 0x1, P0 ;  /* 0x0000910056567a11 */ /* 0x000fe200000f0c03 */
[----:B------:R-:W-:Y:S01]  /*0550*/  IMAD.IADD R11, R11, 0x1, R23 ;  /* 0x000000010b0b7824 */ /* 0x000fe200078e0217 */
[----:B------:R-:W-:Y:S01]  /*0560*/  ISETP.NE.U32.AND P0, PT, RZ, c[0x0][0x260], PT ;  /* 0x00009800ff007a0c */ /* 0x000fe20003f05070 */
[----:B------:R-:W-:Y:S01]  /*0570*/  IMAD R3, R53, c[0x0][0x1ac], R0 ;  /* 0x00006b0035037a24 */ /* 0x000fe200078e0200 */
[----:B------:R-:W-:Y:S01]  /*0580*/  IADD3.X R5, R15, R5, R19, P4, !PT ;  /* 0x000000050f057210 */ /* 0x000fe200027fe413 */
[----:B------:R-:W-:Y:S01]  /*0590*/  IMAD R2, R51, c[0x0][0x1c8], RZ ;  /* 0x0000720033027a24 */ /* 0x000fe200078e02ff */
[----:B------:R-:W-:Y:S01]  /*05a0*/  IADD3.X R7, R15, R7, R21, P5, !PT ;  /* 0x000000070f077210 */ /* 0x000fe20002ffe415 */
[----:B------:R-:W-:Y:S01]  /*05b0*/  IMAD.WIDE.U32 R10, R53, c[0x0][0x1c8], R10 ;  /* 0x00007200350a7a25 */ /* 0x000fe200078e000a */
[----:B------:R-:W-:-:S02]  /*05c0*/  LEA R56, P1, R54, c[0x0][0x248], 0x1 ;  /* 0x0000920036387a11 */ /* 0x000fc400078208ff */
[----:B------:R-:W-:Y:S01]  /*05d0*/  LEA R52, P2, R50, c[0x0][0x308], 0x1 ;  /* 0x0000c20032347a11 */ /* 0x000fe200078408ff */
[----:B------:R-:W-:Y:S01]  /*05e0*/  IMAD.MOV.U32 R94, RZ, RZ, RZ ;  /* 0x000000ffff5e7224 */ /* 0x000fe200078e00ff */
[----:B------:R-:W-:Y:S02]  /*05f0*/  ISETP.NE.AND.EX P0, PT, RZ, c[0x0][0x264], PT, P0 ;  /* 0x00009900ff007a0c */ /* 0x000fe40003f05300 */
[----:B------:R-:W-:Y:S02]  /*0600*/  IADD3 R47, P5, R13, R8, RZ ;  /* 0x000000080d2f7210 */ /* 0x000fe40007fbe0ff */
[----:B------:R-:W-:Y:S02]  /*0610*/  IADD3 R0, R9, R3, RZ ;  /* 0x0000000309007210 */ /* 0x000fe40007ffe0ff */
[----:B------:R-:W-:Y:S01]  /*0620*/  LEA.HI.X R54, R54, c[0x0][0x24c], R5, 0x1, P1 ;  /* 0x0000930036367a11 */ /* 0x000fe200008f0c05 */
[----:B------:R-:W-:Y:S01]  /*0630*/  IMAD R5, R53, c[0x0][0x1cc], R2 ;  /* 0x0000730035057a24 */ /* 0x000fe200078e0202 */
[----:B------:R-:W-:-:S02]  /*0640*/  LEA.HI.X R50, R50, c[0x0][0x30c], R7, 0x1, P2 ;  /* 0x0000c30032327a11 */ /* 0x000fc400010f0c07 */
[----:B------:R-:W-:Y:S01]  /*0650*/  ISETP.NE.U32.AND P1, PT, RZ, c[0x0][0x328], PT ;  /* 0x0000ca00ff007a0c */ /* 0x000fe20003f25070 */
[----:B------:R-:W-:Y:S01]  /*0660*/  IMAD.IADD R44, R11, 0x1, R5 ;  /* 0x000000010b2c7824 */ /* 0x000fe200078e0205 */
        /* <DEDUP_REMOVED lines=22> */
[----:B------:R-:W-:Y:S01]  /*07d0*/  IMAD R3, R93, c[0x0][0x180], RZ ;  /* 0x000060005d037a24 */ /* 0x000fe200078e02ff */
[----:B------:R-:W-:Y:S01]  /*07e0*/  MOV R42, c[0x0][0x174] ;  /* 0x00005d00002a7a02 */ /* 0x000fe20000000f00 */
[----:B------:R-:W-:Y:S01]  /*07f0*/  IMAD.WIDE.U32 R64, R96, c[0x0][0x180], RZ ;  /* 0x0000600060407a25 */ /* 0x000fe200078e00ff */
[----:B------:R-:W1:Y:S01]  /*0800*/  S2R R45, SR_LANEID ;  /* 0x00000000002d7919 */ /* 0x000e620000000000 */
[----:B------:R-:W-:-:S02]  /*0810*/  MOV R40, RZ ;  /* 0x000000ff00287202 */ /* 0x000fc40000000f00 */
[----:B------:R-:W-:Y:S02]  /*0820*/  IMAD R3, R96, c[0x0][0x184], R3 ;  /* 0x0000610060037a24 */ /* 0x000fe400078e0203 */
[----:B------:R-:W-:Y:S02]  /*0830*/  IMAD.MOV.U32 R92, RZ, RZ, RZ ;  /* 0x000000ffff5c7224 */ /* 0x000fe400078e00ff */
[----:B------:R-:W-:Y:S01]  /*0840*/  IMAD.MOV.U32 R94, RZ, RZ, RZ ;  /* 0x000000ffff5e7224 */ /* 0x000fe200078e00ff */
[----:B------:R-:W-:Y:S01]  /*0850*/  IADD3 R43, R65, R3, RZ ;  /* 0x00000003412b7210 */ /* 0x000fe20007ffe0ff */
        /* <DEDUP_REMOVED lines=8> */
.L_x_8289:
[----:B------:R-:W-:Y:S01]  /*08e0*/  BAR.SYNC.DEFER_BLOCKING 0x0 ;  /* 0x0000000000007b1d */ /* 0x000fe20000010000 */
[----:B------:R-:W-:Y:S01]  /*08f0*/  LEA R28, R42, 0xffffff80, 0x7 ;  /* 0xffffff802a1c7811 */ /* 0x000fe200078e38ff */
[C---:B-1----:R-:W-:Y:S01]  /*0900*/  IMAD.SHL.U32 R27, R66.reuse, 0x2, RZ ;  /* 0x00000002421b7824 */ /* 0x042fe200078e00ff */
[----:B------:R-:W-:Y:S02]  /*0910*/  SHF.L.U64.HI R25, R66, 0x1, R67 ;  /* 0x0000000142197819 */ /* 0x000fe40000010243 */
[----:B------:R-:W-:-:S02]  /*0920*/  IADD3 R26, -R28, c[0x0][0x168], RZ ;  /* 0x00005a001c1a7a10 */ /* 0x000fc40007ffe1ff */
[----:B------:R-:W-:Y:S02]  /*0930*/  IADD3 R2, P4, R90, R27, RZ ;  /* 0x0000001b5a027210 */ /* 0x000fe40007f9e0ff */
        /* <DEDUP_REMOVED lines=9> */
[----:B--2---:R-:W2:Y:S04]  /*09d0*/  @!P0 LDG.E.U16 R7, [R2.64] ;  /* 0x0000000402078981 */ /* 0x004ea8000c1e1500 */
[----:B---3--:R-:W3:Y:S04]  /*09e0*/  @!P1 LDG.E.U16 R9, [R2.64+0x40] ;  /* 0x0000400402099981 */ /* 0x008ee8000c1e1500 */
[----:B----4-:R-:W4:Y:S04]  /*09f0*/  @!P2 LDG.E.U16 R11, [R2.64+0x80] ;  /* 0x00008004020ba981 */ /* 0x010f28000c1e1500 */
        /* <DEDUP_REMOVED lines=12> */
[----:B0-2---:R0:W-:Y:S04]  /*0ac0*/  STS.U16 [R24], R7 ;  /* 0x0000000718007388 */ /* 0x0051e80000000400 */
[----:B---3--:R1:W-:Y:S04]  /*0ad0*/  STS.U16 [R24+0x40], R9 ;  /* 0x0000400918007388 */ /* 0x0083e80000000400 */
[----:B----4-:R2:W-:Y:S04]  /*0ae0*/  STS.U16 [R24+0x80], R11 ;  /* 0x0000800b18007388 */ /* 0x0105e80000000400 */
[----:B------:R3:W-:Y:S01]  /*0af0*/  STS.U16 [R24+0xc0], R13 ;  /* 0x0000c00d18007388 */ /* 0x0007e20000000400 */
[----:B------:R-:W-:-:S06]  /*0b00*/  NOP ;  /* 0x0000000000007918 */ /* 0x000fcc0000000000 */
[----:B------:R-:W4:Y:S04]  /*0b10*/  LDS.64 R68, [R45.X8] ;  /* 0x000000002d447984 */ /* 0x000f280000008a00 */
[----:B------:R-:W-:Y:S06]  /*0b20*/  BAR.SYNC.DEFER_BLOCKING 0x0 ;  /* 0x0000000000007b1d */ /* 0x000fec0000010000 */
[----:B------:R-:W4:Y:S04]  /*0b30*/  @!P0 LDG.E.U16 R15, [R4.64] ;  /* 0x00000004040f8981 */ /* 0x000f28000c1e1500 */
[----:B------:R-:W4:Y:S04]  /*0b40*/  @!P1 LDG.E.U16 R17, [R4.64+0x40] ;  /* 0x0000400404119981 */ /* 0x000f28000c1e1500 */
[----:B------:R-:W4:Y:S04]  /*0b50*/  @!P2 LDG.E.U16 R19, [R4.64+0x80] ;  /* 0x000080040413a981 */ /* 0x000f28000c1e1500 */
[----:B------:R-:W4:Y:S01]  /*0b60*/  @!P3 LDG.E.U16 R21, [R4.64+0xc0] ;  /* 0x0000c0040415b981 */ /* 0x000f22000c1e1500 */
[----:B------:R-:W-:-:S02]  /*0b70*/  IADD3 R6, P0, R52, R27, RZ ;  /* 0x0000001b34067210 */ /* 0x000fc40007f1e0ff */
[-C--:B------:R-:W-:Y:S02]  /*0b80*/  ISETP.GE.AND P1, PT, R41, R26.reuse, PT ;  /* 0x0000001a2900720c */ /* 0x080fe40003f26270 */
[-C--:B------:R-:W-:Y:S01]  /*0b90*/  ISETP.GE.AND P2, PT, R31, R26.reuse, PT ;  /* 0x0000001a1f00720c */ /* 0x080fe20003f46270 */
[----:B0-----:R-:W-:Y:S01]  /*0ba0*/  IMAD.X R7, R50, 0x1, R25, P0 ;  /* 0x0000000132077824 */ /* 0x001fe200000e0619 */
[-C--:B------:R-:W-:Y:S02]  /*0bb0*/  ISETP.GE.AND P0, PT, R66, R26.reuse, PT ;  /* 0x0000001a4200720c */ /* 0x080fe40003f06270 */
[----:B------:R-:W-:Y:S02]  /*0bc0*/  ISETP.GE.AND P3, PT, R29, R26, PT ;  /* 0x0000001a1d00720c */ /* 0x000fe40003f66270 */
[----:B-1----:R-:W-:Y:S02]  /*0bd0*/  PRMT R9, RZ, 0x7610, R9 ;  /* 0x00007610ff097816 */ /* 0x002fe40000000009 */
[----:B--2---:R-:W-:-:S02]  /*0be0*/  PRMT R11, RZ, 0x7610, R11 ;  /* 0x00007610ff0b7816 */ /* 0x004fc4000000000b */
[----:B---3--:R-:W-:Y:S02]  /*0bf0*/  PRMT R13, RZ, 0x7610, R13 ;  /* 0x00007610ff0d7816 */ /* 0x008fe4000000000d */
[----:B------:R-:W-:Y:S01]  /*0c00*/  PRMT R33, RZ, 0x7610, R33 ;  /* 0x00007610ff217816 */ /* 0x000fe20000000021 */
[----:B----4-:R-:W-:Y:S04]  /*0c10*/  STS.U16 [R24], R15 ;  /* 0x0000000f18007388 */ /* 0x010fe80000000400 */
[----:B------:R-:W-:Y:S04]  /*0c20*/  STS.U16 [R24+0x40], R17 ;  /* 0x0000401118007388 */ /* 0x000fe80000000400 */
        /* <DEDUP_REMOVED lines=11> */
[----:B------:R-:W-:Y:S01]  /*0ce0*/  HADD2.F32 R4, -RZ, R68.H1_H1 ;  /* 0x30000044ff047230 */ /* 0x000fe20000004100 */
[----:B0-----:R-:W-:-:S05]  /*0cf0*/  MOV R19, c[0x0][0x174] ;  /* 0x00005d0000137a02 */ /* 0x001fca0000000f00 */
[----:B------:R-:W-:-:S06]  /*0d00*/  IMAD R19, R19, 0x80, R40 ;  /* 0x0000008013137824 */ /* 0x000fcc00078e0228 */
[----:B------:R-:W-:Y:S01]  /*0d10*/  @!P0 MOV R18, RZ ;  /* 0x000000ff00128202 */ /* 0x000fe20000000f00 */
        /* <DEDUP_REMOVED lines=8> */
[----:B------:R-:W-:Y:S01]  /*0da0*/  HADD2.F32 R22, -RZ, R14.H1_H1 ;  /* 0x3000000eff167230 */ /* 0x000fe20000004100 */
[----:B------:R-:W-:Y:S01]  /*0db0*/  SHF.R.S32.HI R14, RZ, 0x1f, R19 ;  /* 0x0000001fff0e7819 */ /* 0x000fe20000011413 */
        /* <DEDUP_REMOVED lines=9> */
[-C--:B------:R-:W-:Y:S02]  /*0e50*/  FMUL.FTZ R12, R22, R91.reuse ;  /* 0x0000005b160c7220 */ /* 0x080fe40000410000 */
[C---:B------:R-:W-:Y:S02]  /*0e60*/  FFMA.FTZ R94, R20.reuse, R94, R5 ;  /* 0x0000005e145e7223 */ /* 0x040fe40000010005 */
[-C--:B------:R-:W-:Y:S02]  /*0e70*/  FMUL.FTZ R11, R21, R91.reuse ;  /* 0x0000005b150b7220 */ /* 0x080fe40000410000 */
[----:B------:R-:W-:Y:S01]  /*0e80*/  FMUL.FTZ R10, R20, R91 ;  /* 0x0000005b140a7220 */ /* 0x000fe20000410000 */
[----:B------:R-:W-:Y:S06]  /*0e90*/  BAR.SYNC.DEFER_BLOCKING 0x0 ;  /* 0x0000000000007b1d */ /* 0x000fec0000010000 */
[----:B------:R-:W-:Y:S05]  /*0ea0*/  @!P0 BRA `(.L_x_8271) ;  /* 0x0000199000008947 */ /* 0x000fea0003800000 */
[----:B------:R-:W-:Y:S01]  /*0eb0*/  MOV R6, R49 ;  /* 0x0000003100067202 */ /* 0x000fe20000000f00 */
[----:B------:R-:W-:Y:S01]  /*0ec0*/  IMAD R0, R55, c[0x0][0x298], RZ ;  /* 0x0000a60037007a24 */ /* 0x000fe200078e02ff */
[----:B------:R-:W-:Y:S01]  /*0ed0*/  CS2R R16, SRZ ;  /* 0x0000000000107805 */ /* 0x000fe2000001ff00 */
[----:B------:R-:W-:-:S02]  /*0ee0*/  IMAD.MOV.U32 R7, RZ, RZ, RZ ;  /* 0x000000ffff077224 */ /* 0x000fc400078e00ff */
[----:B------:R-:W-:Y:S02]  /*0ef0*/  IMAD R8, R55, c[0x0][0x2b8], RZ ;  /* 0x0000ae0037087a24 */ /* 0x000fe400078e02ff */
[C---:B------:R-:W-:Y:S02]  /*0f00*/  IMAD R9, R57.reuse, c[0x0][0x29c], R0 ;  /* 0x0000a70039097a24 */ /* 0x040fe400078e0200 */
[----:B------:R-:W-:-:S04]  /*0f10*/  IMAD.WIDE.U32 R4, R57, c[0x0][0x298], R6 ;  /* 0x0000a60039047a25 */ /* 0x000fc800078e0006 */
[----:B------:R-:W-:Y:S01]  /*0f20*/  IMAD.WIDE.U32 R6, R57, c[0x0][0x2b8], R6 ;  /* 0x0000ae0039067a25 */ /* 0x000fe200078e0006 */
[----:B------:R-:W-:-:S03]  /*0f30*/  IADD3 R5, R5, R9, RZ ;  /* 0x0000000905057210 */ /* 0x000fc60007ffe0ff */
[----:B------:R-:W-:Y:S02]  /*0f40*/  IMAD R15, R57, c[0x0][0x2bc], R8 ;  /* 0x0000af00390f7a24 */ /* 0x000fe400078e0208 */
[----:B------:R-:W-:Y:S02]  /*0f50*/  IMAD R0, R51, c[0x0][0x2a0], RZ ;  /* 0x0000a80033007a24 */ /* 0x000fe400078e02ff */
[----:B------:R-:W-:Y:S02]  /*0f60*/  IMAD.IADD R7, R7, 0x1, R15 ;  /* 0x0000000107077824 */ /* 0x000fe400078e020f */
[----:B------:R-:W-:Y:S02]  /*0f70*/  IMAD R8, R51, c[0x0][0x2c0], RZ ;  /* 0x0000b00033087a24 */ /* 0x000fe400078e02ff */
[C---:B------:R-:W-:Y:S01]  /*0f80*/  IMAD R15, R53.reuse, c[0x0][0x2a4], R0 ;  /* 0x0000a900350f7a24 */ /* 0x040fe200078e0200 */
[----:B------:R-:W-:Y:S01]  /*0f90*/  SHF.R.S32.HI R0, RZ, 0x1f, R28 ;  /* 0x0000001fff007819 */ /* 0x000fe2000001141c */
[----:B------:R-:W-:-:S04]  /*0fa0*/  IMAD.WIDE.U32 R4, R53, c[0x0][0x2a0], R4 ;  /* 0x0000a80035047a25 */ /* 0x000fc800078e0004 */
[----:B------:R-:W-:Y:S01]  /*0fb0*/  IMAD R9, R53, c[0x0][0x2c4], R8 ;  /* 0x0000b10035097a24 */ /* 0x000fe200078e0208 */
[----:B------:R-:W-:Y:S01]  /*0fc0*/  IADD3 R15, R5, R15, RZ ;  /* 0x0000000f050f7210 */ /* 0x000fe20007ffe0ff */
[----:B------:R-:W-:Y:S01]  /*0fd0*/  IMAD.WIDE.U32 R6, R53, c[0x0][0x2c0], R6 ;  /* 0x0000b00035067a25 */ /* 0x000fe200078e0006 */
[----:B------:R-:W-:Y:S02]  /*0fe0*/  LEA R78, P1, R4, c[0x0][0x318], 0x2 ;  /* 0x0000c600044e7a11 */ /* 0x000fe400078210ff */
[----:B------:R-:W-:Y:S01]  /*0ff0*/  SHF.L.U32 R5, R19, 0x2, RZ ;  /* 0x0000000213057819 */ /* 0x000fe200000006ff */
[----:B------:R-:W-:Y:S01]  /*1000*/  IMAD.IADD R9, R7, 0x1, R9 ;  /* 0x0000000107097824 */ /* 0x000fe200078e0209 */
[----:B------:R-:W-:Y:S01]  /*1010*/  LEA R84, P2, R6, c[0x0][0x320], 0x2 ;  /* 0x0000c80006547a11 */ /* 0x000fe200078410ff */
[----:B------:R-:W-:Y:S01]  /*1020*/  IMAD.MOV.U32 R18, RZ, RZ, RZ ;  /* 0x000000ffff127224 */ /* 0x000fe200078e00ff */
[----:B------:R-:W-:Y:S02]  /*1030*/  IADD3 R70, P0, R28, R4, RZ ;  /* 0x000000041c467210 */ /* 0x000fe40007f1e0ff */
[----:B------:R-:W-:Y:S01]  /*1040*/  LEA.HI.X R26, R4, c[0x0][0x31c], R15, 0x2, P1 ;  /* 0x0000c700041a7a11 */ /* 0x000fe200008f140f */
[--C-:B------:R-:W-:Y:S01]  /*1050*/  HADD2.F32 R4, -RZ, R3.reuse.H0_H0 ;  /* 0x20000003ff047230 */ /* 0x100fe20000004100 */
[----:B------:R-:W-:Y:S01]  /*1060*/  LEA.HI.X R24, R6, c[0x0][0x324], R9, 0x2, P2 ;  /* 0x0000c90006187a11 */ /* 0x000fe200010f1409 */
[----:B------:R-:W-:Y:S01]  /*1070*/  IMAD.X R71, R0, 0x1, R15, P0 ;  /* 0x0000000100477824 */ /* 0x000fe200000e060f */
[----:B------:R-:W-:Y:S01]  /*1080*/  IADD3 R72, P1, R28, R6, RZ ;  /* 0x000000061c487210 */ /* 0x000fe20007f3e0ff */
[--C-:B------:R-:W-:Y:S01]  /*1090*/  HADD2.F32 R6, -RZ, R2.reuse.H0_H0 ;  /* 0x20000002ff067230 */ /* 0x100fe20000004100 */
[----:B------:R-:W-:Y:S01]  /*10a0*/  SHF.L.U64.HI R7, R19, 0x2, R14 ;  /* 0x0000000213077819 */ /* 0x000fe2000001020e */
[----:B------:R-:W-:Y:S01]  /*10b0*/  HADD2.F32 R2, -RZ, R2.H1_H1 ;  /* 0x30000002ff027230 */ /* 0x000fe20000004100 */
[-C--:B------:R-:W-:Y:S01]  /*10c0*/  IADD3 R78, P2, R78, R5.reuse, RZ ;  /* 0x000000054e4e7210 */ /* 0x080fe20007f5e0ff */
[----:B------:R-:W-:Y:S01]  /*10d0*/  IMAD.MOV.U32 R15, RZ, RZ, RZ ;  /* 0x000000ffff0f7224 */ /* 0x000fe200078e00ff */
[----:B------:R-:W-:Y:S01]  /*10e0*/  IADD3 R84, P3, R84, R5, RZ ;  /* 0x0000000554547210 */ /* 0x000fe20007f7e0ff */
[----:B------:R-:W-:Y:S01]  /*10f0*/  FADD.FTZ R6, R6, R87 ;  /* 0x0000005706067221 */ /* 0x000fe20000010000 */
[----:B------:R-:W-:Y:S01]  /*1100*/  IADD3.X R73, R0, R9, RZ, P1, !PT ;  /* 0x0000000900497210 */ /* 0x000fe20000ffe4ff */
[----:B------:R-:W-:Y:S01]  /*1110*/  IMAD.X R26, R26, 0x1, R7, P2 ;  /* 0x000000011a1a7824 */ /* 0x000fe200010e0607 */
[----:B------:R-:W-:Y:S01]  /*1120*/  IADD3.X R24, R24, R7, RZ, P3, !PT ;  /* 0x0000000718187210 */ /* 0x000fe20001ffe4ff */
[----:B------:R-:W-:Y:S01]  /*1130*/  HADD2.F32 R0, -RZ, R3.H1_H1 ;  /* 0x30000003ff007230 */ /* 0x000fe20000004100 */
[C---:B------:R-:W-:Y:S01]  /*1140*/  IADD3 R74, P0, R78.reuse, -0x180, RZ ;  /* 0xfffffe804e4a7810 */ /* 0x040fe20007f1e0ff */
[----:B------:R-:W-:Y:S01]  /*1150*/  HFMA2.MMA R7, -RZ, RZ, 0, 0 ;  /* 0x00000000ff077435 */ /* 0x000fe200000001ff */
[----:B------:R-:W-:Y:S01]  /*1160*/  IADD3 R76, P1, R78, -0x100, RZ ;  /* 0xffffff004e4c7810 */ /* 0x000fe20007f3e0ff */
[----:B------:R-:W-:Y:S01]  /*1170*/  CS2R R8, SRZ ;  /* 0x0000000000087805 */ /* 0x000fe2000001ff00 */
[----:B------:R-:W-:Y:S01]  /*1180*/  IADD3 R80, P3, R84, -0x180, RZ ;  /* 0xfffffe8054507810 */ /* 0x000fe20007f7e0ff */
[--C-:B------:R-:W-:Y:S01]  /*1190*/  FADD.FTZ R5, R2, R87.reuse ;  /* 0x0000005702057221 */ /* 0x100fe20000010000 */
[----:B------:R-:W-:Y:S01]  /*11a0*/  IADD3 R82, P4, R84, -0x100, RZ ;  /* 0xffffff0054527810 */ /* 0x000fe20007f9e0ff */
[--C-:B------:R-:W-:Y:S01]  /*11b0*/  FADD.FTZ R4, R4, R87.reuse ;  /* 0x0000005704047221 */ /* 0x100fe20000010000 */
[----:B------:R-:W-:Y:S01]  /*11c0*/  IADD3 R78, P2, R78, -0x80, RZ ;  /* 0xffffff804e4e7810 */ /* 0x000fe20007f5e0ff */
[----:B------:R-:W-:Y:S01]  /*11d0*/  FADD.FTZ R3, R0, R87 ;  /* 0x0000005700037221 */ /* 0x000fe20000010000 */
[----:B------:R-:W-:-:S02]  /*11e0*/  IADD3 R84, P5, R84, -0x80, RZ ;  /* 0xffffff8054547810 */ /* 0x000fc40007fbe0ff */
[C---:B------:R-:W-:Y:S02]  /*11f0*/  IADD3.X R75, R26.reuse, -0x1, RZ, P0, !PT ;  /* 0xffffffff1a4b7810 */ /* 0x040fe400007fe4ff */
[C---:B------:R-:W-:Y:S02]  /*1200*/  IADD3.X R77, R26.reuse, -0x1, RZ, P1, !PT ;  /* 0xffffffff1a4d7810 */ /* 0x040fe40000ffe4ff */
[----:B------:R-:W-:Y:S02]  /*1210*/  IADD3.X R79, R26, -0x1, RZ, P2, !PT ;  /* 0xffffffff1a4f7810 */ /* 0x000fe400017fe4ff */
[C---:B------:R-:W-:Y:S02]  /*1220*/  IADD3.X R81, R24.reuse, -0x1, RZ, P3, !PT ;  /* 0xffffffff18517810 */ /* 0x040fe40001ffe4ff */
[C---:B------:R-:W-:Y:S02]  /*1230*/  IADD3.X R83, R24.reuse, -0x1, RZ, P4, !PT ;  /* 0xffffffff18537810 */ /* 0x040fe400027fe4ff */
[----:B------:R-:W-:-:S02]  /*1240*/  IADD3.X R85, R24, -0x1, RZ, P5, !PT ;  /* 0xffffffff18557810 */ /* 0x000fc40002ffe4ff */
.L_x_8284:
[----:B----4-:R-:W-:Y:S01]  /*1250*/  SHF.R.S32.HI R113, RZ, 0x1f, R9 ;  /* 0x0000001fff717819 */ /* 0x010fe20000011409 */
[----:B------:R-:W-:Y:S01]  /*1260*/  IMAD.WIDE.U32 R32, R9, c[0x0][0x1a0], R66 ;  /* 0x0000680009207a25 */ /* 0x000fe200078e0042 */
[----:B------:R-:W-:-:S02]  /*1270*/  IADD3 R26, -R28, c[0x0][0x168], RZ ;  /* 0x00005a001c1a7a10 */ /* 0x000fc40007ffe1ff */
[----:B------:R-:W-:Y:S01]  /*1280*/  PRMT R89, RZ, 0x7610, R89 ;  /* 0x00007610ff597816 */ /* 0x000fe20000000059 */
[----:B------:R-:W-:Y:S01]  /*1290*/  IMAD R0, R113, c[0x0][0x1a0], RZ ;  /* 0x0000680071007a24 */ /* 0x000fe200078e02ff */
[----:B------:R-:W-:Y:S02]  /*12a0*/  ISETP.GE.AND P0, PT, R66, R26, PT ;  /* 0x0000001a4200720c */ /* 0x000fe40003f06270 */
[----:B------:R-:W-:Y:S01]  /*12b0*/  LEA R38, P4, R32, R48, 0x1 ;  /* 0x0000003020267211 */ /* 0x000fe200078808ff */
[----:B------:R-:W-:Y:S01]  /*12c0*/  IMAD R35, R9, c[0x0][0x1a4], R0 ;  /* 0x0000690009237a24 */ /* 0x000fe200078e0200 */
[-C--:B------:R-:W-:Y:S02]  /*12d0*/  ISETP.GE.AND P1, PT, R41, R26.reuse, PT ;  /* 0x0000001a2900720c */ /* 0x080fe40003f26270 */
[----:B------:R-:W-:Y:S02]  /*12e0*/  ISETP.GE.AND P2, PT, R31, R26, PT ;  /* 0x0000001a1f00720c */ /* 0x000fe40003f46270 */
[----:B------:R-:W-:-:S02]  /*12f0*/  IADD3 R0, R33, R35, RZ ;  /* 0x0000002321007210 */ /* 0x000fc40007ffe0ff */
[----:B------:R-:W-:Y:S02]  /*1300*/  ISETP.GE.AND P3, PT, R29, R26, PT ;  /* 0x0000001a1d00720c */ /* 0x000fe40003f66270 */
[----:B------:R-:W-:Y:S02]  /*1310*/  LEA.HI.X R39, R32, R47, R0, 0x1, P4 ;  /* 0x0000002f20277211 */ /* 0x000fe400020f0c00 */
[----:B------:R-:W-:Y:S02]  /*1320*/  PRMT R95, RZ, 0x7610, R95 ;  /* 0x00007610ff5f7816 */ /* 0x000fe4000000005f */
[----:B------:R-:W-:Y:S01]  /*1330*/  PRMT R97, RZ, 0x7610, R97 ;  /* 0x00007610ff617816 */ /* 0x000fe20000000061 */
[----:B0-2---:R0:W2:Y:S01]  /*1340*/  @!P0 LDG.E.U16 R89, [R38.64] ;  /* 0x0000000426598981 */ /* 0x0050a2000c1e1500 */
[----:B------:R-:W-:-:S03]  /*1350*/  PRMT R99, RZ, 0x7610, R99 ;  /* 0x00007610ff637816 */ /* 0x000fc60000000063 */
[----:B---3--:R0:W3:Y:S04]  /*1360*/  @!P1 LDG.E.U16 R95, [R38.64+0x40] ;  /* 0x00004004265f9981 */ /* 0x0080e8000c1e1500 */
[----:B------:R0:W4:Y:S04]  /*1370*/  @!P2 LDG.E.U16 R97, [R38.64+0x80] ;  /* 0x000080042661a981 */ /* 0x000128000c1e1500 */
[----:B------:R0:W4:Y:S01]  /*1380*/  @!P3 LDG.E.U16 R99, [R38.64+0xc0] ;  /* 0x0000c0042663b981 */ /* 0x000122000c1e1500 */
[----:B------:R-:W-:Y:S01]  /*1390*/  MOV R33, R43 ;  /* 0x0000002b00217202 */ /* 0x000fe20000000f00 */
[----:B------:R-:W-:-:S02]  /*13a0*/  IMAD R0, R113, c[0x0][0x188], RZ ;  /* 0x0000620071007a24 */ /* 0x000fc400078e02ff */
[----:B------:R-:W-:Y:S02]  /*13b0*/  IMAD.MOV.U32 R32, RZ, RZ, R64 ;  /* 0x000000ffff207224 */ /* 0x000fe400078e0040 */
[C---:B------:R-:W-:Y:S02]  /*13c0*/  IMAD R37, R9.reuse, c[0x0][0x18c], R0 ;  /* 0x0000630009257a24 */ /* 0x040fe400078e0200 */
[----:B------:R-:W-:-:S04]  /*13d0*/  IMAD.WIDE.U32 R32, R9, c[0x0][0x188], R32 ;  /* 0x0000620009207a25 */ /* 0x000fc800078e0020 */
[----:B------:R-:W-:Y:S01]  /*13e0*/  IMAD.IADD R33, R33, 0x1, R37 ;  /* 0x0000000121217824 */ /* 0x000fe200078e0225 */
[----:B------:R-:W-:Y:S01]  /*13f0*/  LEA R36, P0, R32, c[0x0][0x220], 0x2 ;  /* 0x0000880020247a11 */ /* 0x000fe200078010ff */
[----:B------:R-:W-:-:S03]  /*1400*/  IMAD R0, R113, c[0x0][0x1c0], RZ ;  /* 0x0000700071007a24 */ /* 0x000fc600078e02ff */
[----:B------:R-:W-:Y:S01]  /*1410*/  LEA.HI.X R37, R32, c[0x0][0x224], R33, 0x2, P0 ;  /* 0x0000890020257a11 */ /* 0x000fe200000f1421 */
[----:B------:R-:W-:-:S04]  /*1420*/  IMAD.WIDE.U32 R34, R9, c[0x0][0x1c0], R66 ;  /* 0x0000700009227a25 */ /* 0x000fc800078e0042 */
[----:B------:R-:W-:Y:S01]  /*1430*/  IMAD R101, R9, c[0x0][0x1c4], R0 ;  /* 0x0000710009657a24 */ /* 0x000fe200078e0200 */
[----:B------:R-:W4:Y:S01]  /*1440*/  LDG.E R2, [R36.64] ;  /* 0x0000000424027981 */ /* 0x000f22000c1e1900 */
[----:B------:R-:W-:-:S03]  /*1450*/  LEA R32, P0, R34, R46, 0x1 ;  /* 0x0000002e22207211 */ /* 0x000fc600078008ff */
[----:B------:R-:W-:Y:S01]  /*1460*/  IADD3 R33, R35, R101, RZ ;  /* 0x0000006523217210 */ /* 0x000fe20007ffe0ff */
[----:B------:R-:W-:Y:S01]  /*1470*/  IMAD.SHL.U32 R24, R45, 0x2, RZ ;  /* 0x000000022d187824 */ /* 0x000fe200078e00ff */
[----:B------:R-:W-:Y:S02]  /*1480*/  ISETP.GE.AND P1, PT, R41, R26, PT ;  /* 0x0000001a2900720c */ /* 0x000fe40003f26270 */
[----:B------:R-:W-:Y:S02]  /*1490*/  LEA.HI.X R33, R34, R44, R33, 0x1, P0 ;  /* 0x0000002c22217211 */ /* 0x000fe400000f0c21 */
[-C--:B------:R-:W-:Y:S02]  /*14a0*/  ISETP.GE.AND P0, PT, R66, R26.reuse, PT ;  /* 0x0000001a4200720c */ /* 0x080fe40003f06270 */
[-C--:B------:R-:W-:Y:S02]  /*14b0*/  ISETP.GE.AND P2, PT, R31, R26.reuse, PT ;  /* 0x0000001a1f00720c */ /* 0x080fe40003f46270 */
[----:B------:R-:W-:-:S02]  /*14c0*/  ISETP.GE.AND P3, PT, R29, R26, PT ;  /* 0x0000001a1d00720c */ /* 0x000fc40003f66270 */
[----:B0-----:R-:W-:Y:S02]  /*14d0*/  PRMT R39, RZ, 0x7610, R39 ;  /* 0x00007610ff277816 */ /* 0x001fe40000000027 */
[----:B------:R-:W-:Y:S02]  /*14e0*/  PRMT R101, RZ, 0x7610, R101 ;  /* 0x00007610ff657816 */ /* 0x000fe40000000065 */
[----:B------:R-:W-:Y:S01]  /*14f0*/  PRMT R103, RZ, 0x7610, R103 ;  /* 0x00007610ff677816 */ /* 0x000fe20000000067 */
[----:B--2---:R0:W-:Y:S04]  /*1500*/  STS.U16 [R24], R89 ;  /* 0x0000005918007388 */ /* 0x0041e80000000400 */
[----:B---3--:R-:W-:Y:S01]  /*1510*/  STS.U16 [R24+0x40], R95 ;  /* 0x0000405f18007388 */ /* 0x008fe20000000400 */
[----:B0-----:R-:W-:-:S03]  /*1520*/  PRMT R89, RZ, 0x7610, R89 ;  /* 0x00007610ff597816 */ /* 0x001fc60000000059 */
[----:B----4-:R-:W-:Y:S04]  /*1530*/  STS.U16 [R24+0x80], R97 ;  /* 0x0000806118007388 */ /* 0x010fe80000000400 */
[----:B------:R-:W-:Y:S01]  /*1540*/  STS.U16 [R24+0xc0], R99 ;  /* 0x0000c06318007388 */ /* 0x000fe20000000400 */
[----:B------:R-:W-:-:S06]  /*1550*/  NOP ;  /* 0x0000000000007918 */ /* 0x000fcc0000000000 */
[----:B------:R0:W2:Y:S04]  /*1560*/  @!P0 LDG.E.U16 R39, [R32.64] ;  /* 0x0000000420278981 */ /* 0x0000a8000c1e1500 */
[----:B------:R0:W3:Y:S04]  /*1570*/  @!P1 LDG.E.U16 R101, [R32.64+0x40] ;  /* 0x0000400420659981 */ /* 0x0000e8000c1e1500 */
[----:B------:R0:W4:Y:S04]  /*1580*/  @!P2 LDG.E.U16 R103, [R32.64+0x80] ;  /* 0x000080042067a981 */ /* 0x000128000c1e1500 */
[----:B------:R0:W4:Y:S01]  /*1590*/  @!P3 LDG.E.U16 R89, [R32.64+0xc0] ;  /* 0x0000c0042059b981 */ /* 0x000122000c1e1500 */
[----:B------:R-:W-:Y:S01]  /*15a0*/  IADD3 R0, R42, -0x1, RZ ;  /* 0xffffffff2a007810 */ /* 0x000fe20007ffe0ff */
[----:B------:R-:W-:Y:S01]  /*15b0*/  FMUL.FTZ R38, R2, 1.4426950216293334961 ;  /* 0x3fb8aa3b02267820 */ /* 0x000fe20000410000 */
[----:B------:R-:W-:-:S02]  /*15c0*/  ISETP.NE.AND P1, PT, R49, RZ, PT ;  /* 0x000000ff3100720c */ /* 0x000fc40003f25270 */
[----:B------:R-:W-:Y:S01]  /*15d0*/  LEA.HI R34, R0, R0, RZ, 0x1 ;  /* 0x0000000000227211 */ /* 0x000fe200078f08ff */
[----:B------:R-:W-:-:S03]  /*15e0*/  FMUL.FTZ R106, R6, R38 ;  /* 0x00000026066a7220 */ /* 0x000fc60000410000 */
[----:B------:R-:W-:Y:S01]  /*15f0*/  LOP3.LUT R35, R34, 0xfffffe, RZ, 0xc0, !PT ;  /* 0x00fffffe22237812 */ /* 0x000fe200078ec0ff */
[----:B0-----:R-:W0:Y:S02]  /*1600*/  LDS.64 R32, [R45.X8] ;  /* 0x000000002d207984 */ /* 0x001e240000008a00 */
[----:B------:R-:W1:Y:S01]  /*1610*/  MUFU.EX2 R106, R106 ;  /* 0x0000006a006a7308 */ /* 0x000e620000000800 */
[----:B------:R-:W-:Y:S02]  /*1620*/  IADD3 R0, R0, -R35, RZ ;  /* 0x8000002300007210 */ /* 0x000fe40007ffe0ff */
[----:B------:R-:W-:-:S03]  /*1630*/  IADD3 R34, R49, 0x200, RZ ;  /* 0x0000020031227810 */ /* 0x000fc60007ffe0ff */
[----:B------:R-:W-:-:S05]  /*1640*/  @!P1 IMAD R34, R0, 0x100, R9 ;  /* 0x0000010000229824 */ /* 0x000fca00078e0209 */
[----:B------:R-:W-:Y:S02]  /*1650*/  SHF.L.U32 R105, R34, 0x2, RZ ;  /* 0x0000000222697819 */ /* 0x000fe400000006ff */
[----:B------:R-:W-:Y:S02]  /*1660*/  ISETP.NE.AND P2, PT, R49, 0x1f, PT ;  /* 0x0000001f3100780c */ /* 0x000fe40003f45270 */
[----:B------:R-:W-:-:S04]  /*1670*/  ISETP.GT.AND P0, PT, R42, 0x1, PT ;  /* 0x000000012a00780c */ /* 0x000fc80003f04270 */
[----:B------:R-:W-:Y:S01]  /*1680*/  ISETP.EQ.AND P0, PT, R30, RZ, P0 ;  /* 0x000000ff1e00720c */ /* 0x000fe20000702270 */
[----:B------:R-:W-:-:S12]  /*1690*/  IMAD.MOV.U32 R100, RZ, RZ, RZ ;  /* 0x000000ffff647224 */ /* 0x000fd800078e00ff */
[----:B------:R-:W-:-:S05]  /*16a0*/  @P0 IADD3 R0, R42, -0x2, RZ ;  /* 0xfffffffe2a000810 */ /* 0x000fca0007ffe0ff */
[----:B------:R-:W-:Y:S01]  /*16b0*/  @P0 IMAD R37, R0, c[0x0][0x16c], R9 ;  /* 0x00005b0000250a24 */ /* 0x000fe200078e0209 */
[--C-:B0-----:R-:W-:Y:S01]  /*16c0*/  HADD2.F32 R95, -RZ, R33.reuse.H0_H0 ;  /* 0x20000021ff5f7230 */ /* 0x101fe20000004100 */
[----:B------:R-:W-:Y:S02]  /*16d0*/  FMUL.FTZ R99, R3, R38 ;  /* 0x0000002603637220 */ /* 0x000fe40000410000 */
[----:B------:R-:W-:Y:S01]  /*16e0*/  @P0 IMAD.WIDE R36, R37, 0x8, R58 ;  /* 0x0000000825240825 */ /* 0x000fe200078e023a */
[----:B------:R-:W-:Y:S02]  /*16f0*/  HADD2.F32 R98, -RZ, R33.H1_H1 ;  /* 0x30000021ff627230 */ /* 0x000fe40000004100 */
[--C-:B------:R-:W-:Y:S02]  /*1700*/  HADD2.F32 R0, -RZ, R32.reuse.H0_H0 ;  /* 0x20000020ff007230 */ /* 0x100fe40000004100 */
[----:B------:R-:W-:Y:S02]  /*1710*/  HADD2.F32 R97, -RZ, R32.H1_H1 ;  /* 0x30000020ff617230 */ /* 0x000fe40000004100 */
[----:B------:R-:W-:-:S02]  /*1720*/  HADD2.F32 R104, -RZ, R68.H1_H1 ;  /* 0x30000044ff687230 */ /* 0x000fc40000004100 */
[----:B------:R-:W-:Y:S01]  /*1730*/  HADD2.F32 R102, -RZ, R69.H1_H1 ;  /* 0x30000045ff667230 */ /* 0x000fe20000004100 */
[----:B------:R-:W-:Y:S02]  /*1740*/  BSSY B0, `(.L_x_8272) ;  /* 0x000002a000007945 */ /* 0x000fe40003800000 */
[----:B------:R-:W-:Y:S02]  /*1750*/  FMUL.FTZ R108, R5, R104 ;  /* 0x00000068056c7220 */ /* 0x000fe40000410000 */
[----:B------:R-:W-:Y:S01]  /*1760*/  FMUL.FTZ R109, R3, R102 ;  /* 0x00000066036d7220 */ /* 0x000fe20000410000 */
[----:B--2---:R0:W-:Y:S04]  /*1770*/  STS.U16 [R24+0x100], R39 ;  /* 0x0001002718007388 */ /* 0x0041e80000000400 */
[----:B---3--:R-:W-:Y:S04]  /*1780*/  STS.U16 [R24+0x140], R101 ;  /* 0x0001406518007388 */ /* 0x008fe80000000400 */
[----:B----4-:R-:W-:Y:S04]  /*1790*/  STS.U16 [R24+0x180], R103 ;  /* 0x0001806718007388 */ /* 0x010fe80000000400 */
[----:B------:R-:W-:Y:S01]  /*17a0*/  STS.U16 [R24+0x1c0], R89 ;  /* 0x0001c05918007388 */ /* 0x000fe20000000400 */
[----:B------:R-:W-:-:S06]  /*17b0*/  NOP ;  /* 0x0000000000007918 */ /* 0x000fcc0000000000 */
[----:B------:R-:W2:Y:S04]  /*17c0*/  LDS.64 R34, [R45.X8+0x100] ;  /* 0x000100002d227984 */ /* 0x000ea80000008a00 */
[----:B-1----:R1:W-:Y:S04]  /*17d0*/  STS [R105+0x838], R106 ;  /* 0x0008386a69007388 */ /* 0x0023e80000000800 */
[----:B------:R-:W-:Y:S01]  /*17e0*/  BAR.SYNC.DEFER_BLOCKING 0x0 ;  /* 0x0000000000007b1d */ /* 0x000fe20000010000 */
[----:B0-----:R-:W-:-:S05]  /*17f0*/  FMUL.FTZ R39, R5, R38 ;  /* 0x0000002605277220 */ /* 0x001fca0000410000 */
[----:B------:R0:W3:Y:S01]  /*1800*/  MUFU.EX2 R33, R39 ;  /* 0x0000002700217308 */ /* 0x0000e20000000800 */
[----:B------:R4:W4:Y:S01]  /*1810*/  @P2 LDS R115, [R49.X4+0x103c] ;  /* 0x00103c0031732984 */ /* 0x0009220000004800 */
[----:B0-----:R-:W-:-:S03]  /*1820*/  FMUL.FTZ R39, R4, R38 ;  /* 0x0000002604277220 */ /* 0x001fc60000410000 */
[----:B------:R0:W5:Y:S03]  /*1830*/  @P0 LDG.E R100, [R36.64+0x4] ;  /* 0x0000040424640981 */ /* 0x000166000c1e1900 */
[----:B------:R-:W-:Y:S01]  /*1840*/  MUFU.EX2 R39, R39 ;  /* 0x0000002700277308 */ /* 0x000fe20000000800 */
[----:B--2---:R-:W-:-:S07]  /*1850*/  HADD2.F32 R32, -RZ, R35.H0_H0 ;  /* 0x20000023ff207230 */ /* 0x004fce0000004100 */
[----:B0-----:R0:W2:Y:S01]  /*1860*/  MUFU.EX2 R36, R99 ;  /* 0x0000006300247308 */ /* 0x0010a20000000800 */
[----:B------:R-:W-:Y:S02]  /*1870*/  HADD2.F32 R101, -RZ, R35.H1_H1 ;  /* 0x30000023ff657230 */ /* 0x000fe40000004100 */
[----:B-1----:R-:W-:Y:S02]  /*1880*/  HADD2.F32 R105, -RZ, R68.H0_H0 ;  /* 0x20000044ff697230 */ /* 0x002fe40000004100 */
[----:B------:R-:W-:Y:S01]  /*1890*/  HADD2.F32 R103, -RZ, R69.H0_H0 ;  /* 0x20000045ff677230 */ /* 0x000fe20000004100 */
[----:B------:R-:W-:Y:S01]  /*18a0*/  FMUL.FTZ R101, R20, R101 ;  /* 0x0000006514657220 */ /* 0x000fe20000410000 */
[----:B------:R-:W-:Y:S01]  /*18b0*/  HADD2.F32 R89, -RZ, R34.H1_H1 ;  /* 0x30000022ff597230 */ /* 0x000fe20000004100 */
[----:B------:R-:W-:Y:S02]  /*18c0*/  FMUL.FTZ R35, R6, R105 ;  /* 0x0000006906237220 */ /* 0x000fe40000410000 */
[----:B------:R-:W-:-:S02]  /*18d0*/  FMUL.FTZ R110, R4, R103 ;  /* 0x00000067046e7220 */ /* 0x000fc40000410000 */
[----:B0-----:R-:W-:Y:S01]  /*18e0*/  FMUL.FTZ R99, R21, R32 ;  /* 0x0000002015637220 */ /* 0x001fe20000410000 */
[----:B------:R-:W-:Y:S01]  /*18f0*/  HADD2.F32 R88, -RZ, R34.H0_H0 ;  /* 0x20000022ff587230 */ /* 0x000fe20000004100 */
[----:B---3--:R-:W-:Y:S02]  /*1900*/  FMUL.FTZ R112, R106, R33 ;  /* 0x000000216a707220 */ /* 0x008fe40000410000 */
[----:B------:R-:W-:Y:S02]  /*1910*/  FMUL.FTZ R107, R0, R35 ;  /* 0x00000023006b7220 */ /* 0x000fe40000410000 */
[----:B------:R-:W-:Y:S02]  /*1920*/  FMUL.FTZ R32, R97, R108 ;  /* 0x0000006c61207220 */ /* 0x000fe40000410000 */
[----:B------:R-:W-:Y:S02]  /*1930*/  FMUL.FTZ R38, R95, R110 ;  /* 0x0000006e5f267220 */ /* 0x000fe40000410000 */
[----:B------:R-:W-:-:S02]  /*1940*/  FMUL.FTZ R114, R22, R89 ;  /* 0x0000005916727220 */ /* 0x000fc40000410000 */
[----:B--2---:R-:W-:Y:S01]  /*1950*/  FFMA.FTZ R111, R36, R101, R99 ;  /* 0x00000065246f7223 */ /* 0x004fe20000010063 */
[----:B------:R-:W-:Y:S05]  /*1960*/  @P2 BRA `(.L_x_8273) ;  /* 0x0000007000002947 */ /* 0x000fea0003800000 */
[----:B----4-:R-:W-:Y:S02]  /*1970*/  ISETP.NE.AND P0, PT, R42, c[0x0][0x174], PT ;  /* 0x00005d002a007a0c */ /* 0x010fe40003f05270 */
[----:B------:R-:W-:-:S11]  /*1980*/  MOV R115, 0x3f800000 ;  /* 0x3f80000000737802 */ /* 0x000fd60000000f00 */
[----:B------:R-:W-:-:S04]  /*1990*/  @P0 LEA.HI R34, R42, R42, RZ, 0x1 ;  /* 0x0000002a2a220211 */ /* 0x000fc800078f08ff */
[----:B------:R-:W-:-:S05]  /*19a0*/  @P0 LOP3.LUT R37, R34, 0xfffffe, RZ, 0xc0, !PT ;  /* 0x00fffffe22250812 */ /* 0x000fca00078ec0ff */
[----:B------:R-:W-:-:S04]  /*19b0*/  @P0 IMAD.IADD R34, R42, 0x1, -R37 ;  /* 0x000000012a220824 */ /* 0x000fc800078e0a25 */
[----:B------:R-:W-:-:S05]  /*19c0*/  @P0 IMAD R34, R34, 0x100, R9 ;  /* 0x0000010022220824 */ /* 0x000fca00078e0209 */
[----:B------:R0:W1:Y:S02]  /*19d0*/  @P0 LDS R115, [R34.X4+0x838] ;  /* 0x0008380022730984 */ /* 0x0000640000004800 */
.L_x_8273:
[----:B----4-:R-:W-:Y:S05]  /*19e0*/  BSYNC B0 ;  /* 0x0000000000007941 */ /* 0x010fea0003800000 */
.L_x_8272:
[----:B-1----:R-:W-:Y:S01]  /*19f0*/  FMUL.FTZ R116, R36, R115 ;  /* 0x0000007324747220 */ /* 0x002fe20000410000 */
[C---:B------:R-:W-:Y:S01]  /*1a00*/  ISETP.NE.AND P3, PT, R30.reuse, 0x1f, PT ;  /* 0x0000001f1e00780c */ /* 0x040fe20003f65270 */
[----:B0-----:R-:W-:Y:S01]  /*1a10*/  FMUL.FTZ R34, R23, R88 ;  /* 0x0000005817227220 */ /* 0x001fe20000410000 */
[----:B------:R-:W-:Y:S01]  /*1a20*/  ISETP.GE.AND P0, PT, R45, 0x1, PT ;  /* 0x000000012d00780c */ /* 0x000fe20003f06270 */
[----:B------:R-:W-:Y:S01]  /*1a30*/  FFMA.FTZ R111, R39, R111, R114 ;  /* 0x0000006f276f7223 */ /* 0x000fe20000010072 */
[----:B------:R-:W-:Y:S01]  /*1a40*/  ISETP.GE.U32.AND P4, PT, R30, 0x18, PT ;  /* 0x000000181e00780c */ /* 0x000fe20003f86070 */
[----:B------:R-:W-:Y:S01]  /*1a50*/  FFMA.FTZ R89, R33, R107, R32 ;  /* 0x0000006b21597223 */ /* 0x000fe20000010020 */
[----:B------:R-:W-:Y:S01]  /*1a60*/  BSSY B0, `(.L_x_8274) ;  /* 0x000008a000007945 */ /* 0x000fe20003800000 */
[----:B------:R-:W-:Y:S02]  /*1a70*/  FMUL.FTZ R116, R39, R116 ;  /* 0x0000007427747220 */ /* 0x000fe40000410000 */
[----:B------:R-:W-:-:S02]  /*1a80*/  FFMA.FTZ R117, R33, R111, R34 ;  /* 0x0000006f21757223 */ /* 0x000fc40000010022 */
[----:B------:R-:W-:Y:S02]  /*1a90*/  FMUL.FTZ R37, R98, R109 ;  /* 0x0000006d62257220 */ /* 0x000fe40000410000 */
[----:B------:R-:W-:Y:S02]  /*1aa0*/  FFMA.FTZ R89, R39, R89, R38 ;  /* 0x0000005927597223 */ /* 0x000fe40000010026 */
[----:B------:R-:W-:Y:S02]  /*1ab0*/  FMUL.FTZ R116, R33, R116 ;  /* 0x0000007421747220 */ /* 0x000fe40000410000 */
        /* <DEDUP_REMOVED lines=33> */
[----:B------:R-:W-:Y:S01]  /*1cd0*/  ISETP.NE.OR P0, PT, R30, RZ, P0 ;  /* 0x000000ff1e00720c */ /* 0x000fe20000705670 */
[----:B------:R-:W-:Y:S01]  /*1ce0*/  IMAD.MOV.U32 R89, RZ, RZ, RZ ;  /* 0x000000ffff597224 */ /* 0x000fe200078e00ff */
[----:B------:R-:W-:Y:S01]  /*1cf0*/  SHF.L.U32 R111, R9, 0x3, RZ ;  /* 0x00000003096f7819 */ /* 0x000fe200000006ff */
[----:B------:R-:W2:Y:S01]  /*1d00*/  SHFL.UP PT, R120, R118, 0x8, RZ ;  /* 0x0500000076787989 */ /* 0x000ea200000e00ff */
[----:B---3--:R-:W-:Y:S01]  /*1d10*/  @P3 FMUL.FTZ R119, R119, R88 ;  /* 0x0000005877773220 */ /* 0x008fe20000410000 */
[----:B------:R-:W-:Y:S01]  /*1d20*/  HFMA2.MMA R88, -RZ, RZ, 1.875, 0 ;  /* 0x3f800000ff587435 */ /* 0x000fe200000001ff */
[----:B------:R-:W-:-:S03]  /*1d30*/  ISETP.GE.AND P3, PT, R45, 0x8, PT ;  /* 0x000000082d00780c */ /* 0x000fc60003f66270 */
[----:B------:R-:W3:Y:S06]  /*1d40*/  SHFL.UP PT, R112, R119, 0x8, RZ ;  /* 0x0500000077707989 */ /* 0x000eec00000e00ff */
[----:B------:R-:W-:Y:S01]  /*1d50*/  @!P0 LDS.64 R88, [R111+0x10b8] ;  /* 0x0010b8006f588984 */ /* 0x000fe20000000a00 */
[----:B------:R-:W-:Y:S01]  /*1d60*/  ISETP.GE.AND P0, PT, R45, 0x10, PT ;  /* 0x000000102d00780c */ /* 0x000fe20003f06270 */
[C---:B0-----:R-:W-:Y:S02]  /*1d70*/  @!P4 FFMA.FTZ R117, R116.reuse, R122, R117 ;  /* 0x0000007a7475c223 */ /* 0x041fe40000010075 */
[----:B-1----:R-:W-:-:S03]  /*1d80*/  @!P4 FMUL.FTZ R116, R116, R121 ;  /* 0x000000797474c220 */ /* 0x002fc60000410000 */
[----:B------:R-:W0:Y:S01]  /*1d90*/  SHFL.DOWN PT, R122, R117, 0x10, 0x1f ;  /* 0x0a001f00757a7f89 */ /* 0x000e2200000e0000 */
[----:B--2---:R-:W-:-:S03]  /*1da0*/  @P3 FFMA.FTZ R118, R119, R120, R118 ;  /* 0x0000007877763223 */ /* 0x004fc60000010076 */
[----:B------:R-:W1:Y:S04]  /*1db0*/  SHFL.DOWN PT, R121, R116, 0x10, 0x1f ;  /* 0x0a001f0074797f89 */ /* 0x000e6800000e0000 */
[----:B------:R-:W2:Y:S01]  /*1dc0*/  SHFL.UP PT, R120, R118, 0x10, RZ ;  /* 0x0600000076787989 */ /* 0x000ea200000e00ff */
[----:B---3--:R-:W-:Y:S01]  /*1dd0*/  @P3 FMUL.FTZ R119, R119, R112 ;  /* 0x0000007077773220 */ /* 0x008fe20000410000 */
[----:B------:R-:W-:-:S04]  /*1de0*/  ISETP.GE.U32.AND P3, PT, R30, 0x10, PT ;  /* 0x000000101e00780c */ /* 0x000fc80003f66070 */
[----:B------:R-:W3:Y:S09]  /*1df0*/  SHFL.UP PT, R112, R119, 0x10, RZ ;  /* 0x0600000077707989 */ /* 0x000ef200000e00ff */
[C---:B0-----:R-:W-:Y:S02]  /*1e00*/  @!P3 FFMA.FTZ R117, R116.reuse, R122, R117 ;  /* 0x0000007a7475b223 */ /* 0x041fe40000010075 */
[----:B-1----:R-:W-:-:S03]  /*1e10*/  @!P3 FMUL.FTZ R116, R116, R121 ;  /* 0x000000797474b220 */ /* 0x002fc60000410000 */
[----:B------:R-:W-:Y:S01]  /*1e20*/  SHFL.IDX PT, R124, R117, RZ, 0x1f ;  /* 0x00001fff757c7589 */ /* 0x000fe200000e0000 */
[----:B--2---:R-:W-:-:S03]  /*1e30*/  @P0 FFMA.FTZ R118, R119, R120, R118 ;  /* 0x0000007877760223 */ /* 0x004fc60000010076 */
[----:B------:R-:W-:Y:S04]  /*1e40*/  SHFL.DOWN PT, R121, R117, 0x1, 0x1f ;  /* 0x08201f0075797f89 */ /* 0x000fe800000e0000 */
[----:B------:R-:W-:Y:S01]  /*1e50*/  SHFL.IDX PT, R120, R89, RZ, 0x1f ;  /* 0x00001fff59787589 */ /* 0x000fe200000e0000 */
[----:B---3--:R-:W-:Y:S01]  /*1e60*/  @P0 FMUL.FTZ R119, R119, R112 ;  /* 0x0000007077770220 */ /* 0x008fe20000410000 */
[----:B------:R-:W-:Y:S02]  /*1e70*/  ISETP.NE.AND P0, PT, R49, RZ, PT ;  /* 0x000000ff3100720c */ /* 0x000fe40003f05270 */
[----:B------:R-:W0:Y:S04]  /*1e80*/  SHFL.DOWN PT, R122, R116, 0x1, 0x1f ;  /* 0x08201f00747a7f89 */ /* 0x000e2800000e0000 */
[----:B-----5:R-:W-:Y:S04]  /*1e90*/  SHFL.IDX PT, R112, R100, RZ, 0x1f ;  /* 0x00001fff64707589 */ /* 0x020fe800000e0000 */
[----:B------:R-:W-:Y:S04]  /*1ea0*/  SHFL.UP PT, R125, R118, 0x1, RZ ;  /* 0x04200000767d7989 */ /* 0x000fe800000e00ff */
[----:B------:R-:W1:Y:S04]  /*1eb0*/  SHFL.UP PT, R119, R119, 0x1, RZ ;  /* 0x0420000077777989 */ /* 0x000e6800000e00ff */
[----:B------:R2:W3:Y:S01]  /*1ec0*/  SHFL.IDX PT, R123, R116, RZ, 0x1f ;  /* 0x00001fff747b7589 */ /* 0x0004e200000e0000 */
[----:B0-----:R-:W-:Y:S01]  /*1ed0*/  @P2 FFMA.FTZ R120, R122, R120, R121 ;  /* 0x000000787a782223 */ /* 0x001fe20000010079 */
[----:B------:R-:W-:-:S03]  /*1ee0*/  IADD3 R121, -R28, c[0x0][0x168], -R49 ;  /* 0x00005a001c797a10 */ /* 0x000fc60007ffe931 */
[----:B------:R-:W-:Y:S01]  /*1ef0*/  FFMA.FTZ R101, R120, R115, R101 ;  /* 0x0000007378657223 */ /* 0x000fe20000010065 */
[C---:B------:R-:W-:Y:S02]  /*1f00*/  ISETP.GE.AND P2, PT, R121.reuse, 0x21, PT ;  /* 0x000000217900780c */ /* 0x040fe40003f46270 */
[C---:B------:R-:W-:Y:S01]  /*1f10*/  ISETP.GE.AND P3, PT, R121.reuse, 0x41, PT ;  /* 0x000000417900780c */ /* 0x040fe20003f66270 */
[----:B------:R-:W-:Y:S01]  /*1f20*/  FFMA.FTZ R99, R36, R101, R99 ;  /* 0x0000006524637223 */ /* 0x000fe20000010063 */
[----:B------:R-:W-:Y:S01]  /*1f30*/  ISETP.GE.AND P4, PT, R121, 0x61, PT ;  /* 0x000000617900780c */ /* 0x000fe20003f86270 */
[----:B-1----:R-:W-:Y:S01]  /*1f40*/  @P1 FFMA.FTZ R112, R119, R112, R125 ;  /* 0x0000007077701223 */ /* 0x002fe2000001007d */
[----:B------:R-:W-:Y:S01]  /*1f50*/  ISETP.GE.AND P1, PT, R121, 0x1, PT ;  /* 0x000000017900780c */ /* 0x000fe20003f26270 */
[----:B------:R-:W-:Y:S02]  /*1f60*/  FFMA.FTZ R100, R39, R99, R114 ;  /* 0x0000006327647223 */ /* 0x000fe40000010072 */
[----:B------:R-:W-:-:S02]  /*1f70*/  FFMA.FTZ R112, R106, R112, R107 ;  /* 0x000000706a707223 */ /* 0x000fc4000001006b */
[-C--:B------:R-:W-:Y:S02]  /*1f80*/  FFMA.FTZ R107, R33, R100.reuse, R34 ;  /* 0x00000064216b7223 */ /* 0x080fe40000010022 */
[----:B------:R-:W-:Y:S02]  /*1f90*/  FMUL.FTZ R114, R3, R101 ;  /* 0x0000006503727220 */ /* 0x000fe40000410000 */
[----:B------:R-:W-:Y:S02]  /*1fa0*/  FMUL.FTZ R115, R4, R99 ;  /* 0x0000006304737220 */ /* 0x000fe40000410000 */
[----:B------:R-:W-:Y:S02]  /*1fb0*/  FMUL.FTZ R117, R5, R100 ;  /* 0x0000006405757220 */ /* 0x000fe40000410000 */
[----:B--2---:R-:W-:Y:S02]  /*1fc0*/  FMUL.FTZ R116, R6, R107 ;  /* 0x0000006b06747220 */ /* 0x004fe40000410000 */
[----:B---3--:R-:W-:-:S02]  /*1fd0*/  FFMA.FTZ R89, R123, R89, R124 ;  /* 0x000000597b597223 */ /* 0x008fc4000001007c */
[----:B------:R-:W-:Y:S02]  /*1fe0*/  FMUL.FTZ R88, R123, R88 ;  /* 0x000000587b587220 */ /* 0x000fe40000410000 */
[----:B------:R-:W-:Y:S02]  /*1ff0*/  FFMA.FTZ R119, R33, R112, R32 ;  /* 0x0000007021777223 */ /* 0x000fe40000010020 */
[----:B------:R-:W-:Y:S01]  /*2000*/  FFMA.FTZ R106, R0, -R35, R112 ;  /* 0x80000023006a7223 */ /* 0x000fe20000010070 */
[----:B------:R0:W-:Y:S01]  /*2010*/  @!P0 STS.64 [R111+0x10b8], R88 ;  /* 0x0010b8586f008388 */ /* 0x0001e20000000a00 */
[----:B------:R-:W-:Y:S02]  /*2020*/  FMUL.FTZ R35, R102, R114 ;  /* 0x0000007266237220 */ /* 0x000fe40000410000 */
[----:B------:R-:W-:Y:S02]  /*2030*/  FMUL.FTZ R34, R103, R115 ;  /* 0x0000007367227220 */ /* 0x000fe40000410000 */
[----:B------:R-:W-:-:S02]  /*2040*/  FMUL.FTZ R33, R104, R117 ;  /* 0x0000007568217220 */ /* 0x000fc40000410000 */
[----:B------:R-:W-:Y:S02]  /*2050*/  FMUL.FTZ R32, R105, R116 ;  /* 0x0000007469207220 */ /* 0x000fe40000410000 */
[----:B------:R-:W-:Y:S02]  /*2060*/  FFMA.FTZ R38, R39, R119, R38 ;  /* 0x0000007727267223 */ /* 0x000fe40000010026 */
[----:B------:R-:W-:Y:S01]  /*2070*/  FFMA.FTZ R108, R97, -R108, R119 ;  /* 0x8000006c616c7223 */ /* 0x000fe20000010077 */
[----:B------:R1:W-:Y:S01]  /*2080*/  STS.128 [R49.X16+0x200], R32 ;  /* 0x0002002031007388 */ /* 0x0003e2000000cc00 */
[----:B------:R-:W-:Y:S01]  /*2090*/  FFMA.FTZ R39, R106, R116, RZ ;  /* 0x000000746a277223 */ /* 0x000fe200000100ff */
[----:B------:R-:W-:Y:S01]  /*20a0*/  SHF.L.U64.HI R116, R8, 0x2, R7 ;  /* 0x0000000208747819 */ /* 0x000fe20000010207 */
[----:B------:R-:W-:Y:S01]  /*20b0*/  FFMA.FTZ R121, R36, R38, R37 ;  /* 0x0000002624797223 */ /* 0x000fe20000010025 */
[----:B------:R-:W-:Y:S01]  /*20c0*/  BAR.SYNC.DEFER_BLOCKING 0x0 ;  /* 0x0000000000007b1d */ /* 0x000fe20000010000 */
[----:B------:R-:W-:-:S02]  /*20d0*/  FFMA.FTZ R117, R108, R117, R39 ;  /* 0x000000756c757223 */ /* 0x000fc40000010027 */
[----:B------:R-:W-:Y:S02]  /*20e0*/  FFMA.FTZ R110, R95, -R110, R38 ;  /* 0x8000006e5f6e7223 */ /* 0x000fe40000010026 */
[----:B------:R-:W-:Y:S02]  /*20f0*/  FFMA.FTZ R109, R98, -R109, R121 ;  /* 0x8000006d626d7223 */ /* 0x000fe40000010079 */
[----:B------:R-:W-:Y:S02]  /*2100*/  FFMA.FTZ R117, R110, R115, R117 ;  /* 0x000000736e757223 */ /* 0x000fe40000010075 */
[----:B------:R-:W-:Y:S02]  /*2110*/  FMUL.FTZ R36, R23, R112 ;  /* 0x0000007017247220 */ /* 0x000fe40000410000 */
[----:B------:R-:W-:Y:S02]  /*2120*/  FMUL.FTZ R37, R22, R119 ;  /* 0x0000007716257220 */ /* 0x000fe40000410000 */
[----:B------:R-:W-:-:S02]  /*2130*/  FMUL.FTZ R38, R21, R38 ;  /* 0x0000002615267220 */ /* 0x000fc40000410000 */
[----:B------:R-:W-:Y:S02]  /*2140*/  FMUL.FTZ R39, R20, R121 ;  /* 0x0000007914277220 */ /* 0x000fe40000410000 */
[----:B0-----:R-:W-:Y:S02]  /*2150*/  FMUL.FTZ R88, R109, R114 ;  /* 0x000000726d587220 */ /* 0x001fe40000410000 */
[----:B------:R-:W-:Y:S02]  /*2160*/  IMAD R114, R116, c[0x0][0x2b0], RZ ;  /* 0x0000ac0074727a24 */ /* 0x000fe400078e02ff */
[----:B------:R-:W-:Y:S02]  /*2170*/  FADD.FTZ R88, R117, R88 ;  /* 0x0000005875587221 */ /* 0x000fe40000010000 */
[----:B------:R-:W-:Y:S01]  /*2180*/  IMAD.SHL.U32 R89, R8, 0x4, RZ ;  /* 0x0000000408597824 */ /* 0x000fe200078e00ff */
[----:B------:R1:W-:Y:S01]  /*2190*/  STS.128 [R49.X16+0x400], R36 ;  /* 0x0004002431007388 */ /* 0x0003e2000000cc00 */
[----:B------:R-:W-:-:S03]  /*21a0*/  IMAD R116, R116, c[0x0][0x2d0], RZ ;  /* 0x0000b40074747a24 */ /* 0x000fc600078e02ff */
[----:B------:R1:W0:Y:S04]  /*21b0*/  LDS R117, [R49.X4+0x200] ;  /* 0x0002000031757984 */ /* 0x0002280000004800 */
[----:B------:R1:W2:Y:S04]  /*21c0*/  LDS R115, [R49.X4+0x280] ;  /* 0x0002800031737984 */ /* 0x0002a80000004800 */
[----:B------:R1:W3:Y:S04]  /*21d0*/  LDS R111, [R49.X4+0x300] ;  /* 0x00030000316f7984 */ /* 0x0002e80000004800 */
[----:B------:R1:W4:Y:S04]  /*21e0*/  LDS R112, [R49.X4+0x380] ;  /* 0x0003800031707984 */ /* 0x0003280000004800 */
[----:B------:R-:W-:Y:S06]  /*21f0*/  BAR.SYNC.DEFER_BLOCKING 0x0 ;  /* 0x0000000000007b1d */ /* 0x000fec0000010000 */
[----:B------:R-:W-:Y:S05]  /*2200*/  @!P1 BRA `(.L_x_8275) ;  /* 0x000000f000009947 */ /* 0x000fea0003800000 */
[----:B-1----:R-:W1:Y:S01]  /*2210*/  LDS R119, [R49.X4+0x400] ;  /* 0x0004000031777984 */ /* 0x002e620000004800 */
[----:B------:R-:W-:-:S02]  /*2220*/  IMAD R34, R113, c[0x0][0x2b0], RZ ;  /* 0x0000ac0071227a24 */ /* 0x000fc400078e02ff */
[----:B------:R-:W-:Y:S02]  /*2230*/  IMAD R36, R113, c[0x0][0x2d0], RZ ;  /* 0x0000b40071247a24 */ /* 0x000fe400078e02ff */
[----:B------:R-:W-:-:S04]  /*2240*/  IMAD.WIDE.U32 R32, R9, c[0x0][0x2b0], R70 ;  /* 0x0000ac0009207a25 */ /* 0x000fc800078e0046 */
[C---:B------:R-:W-:Y:S02]  /*2250*/  IMAD R37, R9.reuse, c[0x0][0x2b4], R34 ;  /* 0x0000ad0009257a24 */ /* 0x040fe400078e0222 */
[C---:B------:R-:W-:Y:S01]  /*2260*/  IMAD R39, R9.reuse, c[0x0][0x2d4], R36 ;  /* 0x0000b50009277a24 */ /* 0x040fe200078e0224 */
[----:B------:R-:W-:Y:S01]  /*2270*/  LEA R36, P1, R32, c[0x0][0x318], 0x2 ;  /* 0x0000c60020247a11 */ /* 0x000fe200078210ff */
[----:B------:R-:W-:Y:S01]  /*2280*/  IMAD.WIDE.U32 R34, R9, c[0x0][0x2d0], R72 ;  /* 0x0000b40009227a25 */ /* 0x000fe200078e0048 */
[----:B------:R-:W-:-:S03]  /*2290*/  IADD3 R37, R33, R37, RZ ;  /* 0x0000002521257210 */ /* 0x000fc60007ffe0ff */
[----:B------:R-:W-:Y:S01]  /*22a0*/  IMAD.IADD R33, R35, 0x1, R39 ;  /* 0x0000000123217824 */ /* 0x000fe200078e0227 */
[----:B------:R-:W-:Y:S02]  /*22b0*/  LEA R38, P5, R34, c[0x0][0x320], 0x2 ;  /* 0x0000c80022267a11 */ /* 0x000fe400078a10ff */
[----:B------:R-:W-:Y:S02]  /*22c0*/  LEA.HI.X R37, R32, c[0x0][0x31c], R37, 0x2, P1 ;  /* 0x0000c70020257a11 */ /* 0x000fe400008f1425 */
[----:B------:R-:W-:-:S03]  /*22d0*/  LEA.HI.X R39, R34, c[0x0][0x324], R33, 0x2, P5 ;  /* 0x0000c90022277a11 */ /* 0x000fc600028f1421 */
[----:B0-----:R0:W-:Y:S04]  /*22e0*/  RED.E.ADD.F32.FTZ.RN.STRONG.GPU [R36.64], R117 ;  /* 0x000000752400798e */ /* 0x0011e8000c10e784 */
[----:B-1----:R0:W-:Y:S02]  /*22f0*/  RED.E.ADD.F32.FTZ.RN.STRONG.GPU [R38.64], R119 ;  /* 0x000000772600798e */ /* 0x0021e4000c10e784 */
.L_x_8275:
[----:B-1----:R-:W-:Y:S05]  /*2300*/  BSYNC B0 ;  /* 0x0000000000007941 */ /* 0x002fea0003800000 */
.L_x_8274:
[----:B------:R1:W4:Y:S01]  /*2310*/  LDS R113, [R49.X4+0x480] ;  /* 0x0004800031717984 */ /* 0x0003220000004800 */
[----:B------:R-:W-:Y:S01]  /*2320*/  BSSY B0, `(.L_x_8276) ;  /* 0x000000a000007945 */ /* 0x000fe20003800000 */
[C---:B0-----:R-:W-:Y:S02]  /*2330*/  IMAD R39, R89.reuse, c[0x0][0x2b4], R114 ;  /* 0x0000ad0059277a24 */ /* 0x041fe400078e0272 */
[----:B------:R-:W-:Y:S01]  /*2340*/  IMAD R37, R89, c[0x0][0x2d4], R116 ;  /* 0x0000b50059257a24 */ /* 0x000fe200078e0274 */
[----:B------:R-:W-:Y:S05]  /*2350*/  @!P2 BRA `(.L_x_8277) ;  /* 0x000000600000a947 */ /* 0x000fea0003800000 */
[----:B------:R-:W-:-:S04]  /*2360*/  IMAD.WIDE.U32 R32, R89, c[0x0][0x2b0], R74 ;  /* 0x0000ac0059207a25 */ /* 0x000fc800078e004a */
[----:B------:R-:W-:Y:S01]  /*2370*/  IMAD.WIDE.U32 R34, R89, c[0x0][0x2d0], R80 ;  /* 0x0000b40059227a25 */ /* 0x000fe200078e0050 */
[----:B------:R-:W-:-:S03]  /*2380*/  IADD3 R33, R33, R39, RZ ;  /* 0x0000002721217210 */ /* 0x000fc60007ffe0ff */
[----:B------:R-:W-:Y:S02]  /*2390*/  IMAD.IADD R35, R35, 0x1, R37 ;  /* 0x0000000123237824 */ /* 0x000fe400078e0225 */
[----:B--2---:R0:W-:Y:S04]  /*23a0*/  RED.E.ADD.F32.FTZ.RN.STRONG.GPU [R32.64], R115 ;  /* 0x000000732000798e */ /* 0x0041e8000c10e784 */
[----:B----4-:R0:W-:Y:S02]  /*23b0*/  RED.E.ADD.F32.FTZ.RN.STRONG.GPU [R34.64], R113 ;  /* 0x000000712200798e */ /* 0x0101e4000c10e784 */
.L_x_8277:
[----:B------:R-:W-:Y:S05]  /*23c0*/  BSYNC B0 ;  /* 0x0000000000007941 */ /* 0x000fea0003800000 */
.L_x_8276:
[----:B0---4-:R0:W4:Y:S01]  /*23d0*/  LDS R113, [R49.X4+0x500] ;  /* 0x0005000031717984 */ /* 0x0111220000004800 */
[----:B------:R-:W-:Y:S01]  /*23e0*/  BSSY B0, `(.L_x_8278) ;  /* 0x0000008000007945 */ /* 0x000fe20003800000 */
[----:B------:R-:W-:Y:S05]  /*23f0*/  @!P3 BRA `(.L_x_8279) ;  /* 0x000000600000b947 */ /* 0x000fea0003800000 */
[----:B------:R-:W-:-:S04]  /*2400*/  IMAD.WIDE.U32 R32, R89, c[0x0][0x2b0], R76 ;  /* 0x0000ac0059207a25 */ /* 0x000fc800078e004c */
[----:B------:R-:W-:Y:S01]  /*2410*/  IMAD.WIDE.U32 R34, R89, c[0x0][0x2d0], R82 ;  /* 0x0000b40059227a25 */ /* 0x000fe200078e0052 */
[----:B------:R-:W-:-:S03]  /*2420*/  IADD3 R33, R39, R33, RZ ;  /* 0x0000002127217210 */ /* 0x000fc60007ffe0ff */
[----:B------:R-:W-:Y:S02]  /*2430*/  IMAD.IADD R35, R37, 0x1, R35 ;  /* 0x0000000125237824 */ /* 0x000fe400078e0223 */
[----:B---3--:R3:W-:Y:S04]  /*2440*/  RED.E.ADD.F32.FTZ.RN.STRONG.GPU [R32.64], R111 ;  /* 0x0000006f2000798e */ /* 0x0087e8000c10e784 */
[----:B----4-:R3:W-:Y:S02]  /*2450*/  RED.E.ADD.F32.FTZ.RN.STRONG.GPU [R34.64], R113 ;  /* 0x000000712200798e */ /* 0x0107e4000c10e784 */
.L_x_8279:
[----:B------:R-:W-:Y:S05]  /*2460*/  BSYNC B0 ;  /* 0x0000000000007941 */ /* 0x000fea0003800000 */
.L_x_8278:
[----:B---3--:R3:W0:Y:S01]  /*2470*/  LDS R111, [R49.X4+0x580] ;  /* 0x00058000316f7984 */ /* 0x0086220000004800 */
[----:B------:R-:W-:Y:S01]  /*2480*/  BSSY B0, `(.L_x_8280) ;  /* 0x0000008000007945 */ /* 0x000fe20003800000 */
[----:B------:R-:W-:Y:S05]  /*2490*/  @!P4 BRA `(.L_x_8281) ;  /* 0x000000600000c947 */ /* 0x000fea0003800000 */
[----:B------:R-:W-:-:S04]  /*24a0*/  IMAD.WIDE.U32 R32, R89, c[0x0][0x2b0], R78 ;  /* 0x0000ac0059207a25 */ /* 0x000fc800078e004e */
[----:B------:R-:W-:Y:S01]  /*24b0*/  IMAD.WIDE.U32 R34, R89, c[0x0][0x2d0], R84 ;  /* 0x0000b40059227a25 */ /* 0x000fe200078e0054 */
[----:B------:R-:W-:-:S04]  /*24c0*/  IADD3 R33, R39, R33, RZ ;  /* 0x0000002127217210 */ /* 0x000fc80007ffe0ff */
[----:B------:R-:W-:Y:S01]  /*24d0*/  IADD3 R35, R37, R35, RZ ;  /* 0x0000002325237210 */ /* 0x000fe20007ffe0ff */
[----:B------:R1:W-:Y:S04]  /*24e0*/  RED.E.ADD.F32.FTZ.RN.STRONG.GPU [R32.64], R112 ;  /* 0x000000702000798e */ /* 0x0003e8000c10e784 */
[----:B0-----:R1:W-:Y:S02]  /*24f0*/  RED.E.ADD.F32.FTZ.RN.STRONG.GPU [R34.64], R111 ;  /* 0x0000006f2200798e */ /* 0x0013e4000c10e784 */
.L_x_8281:
[----:B------:R-:W-:Y:S05]  /*2500*/  BSYNC B0 ;  /* 0x0000000000007941 */ /* 0x000fea0003800000 */
.L_x_8280:
[----:B-1----:R-:W1:Y:S01]  /*2510*/  SHFL.DOWN P1, R35, R88, 0x1, 0x1f ;  /* 0x08201f0058237f89 */ /* 0x002e620000020000 */
[----:B------:R-:W-:Y:S01]  /*2520*/  FMUL.FTZ R33, R2, R99 ;  /* 0x0000006302217220 */ /* 0x000fe20000410000 */
[----:B------:R-:W-:Y:S01]  /*2530*/  BSSY B0, `(.L_x_8282) ;  /* 0x000002a000007945 */ /* 0x000fe20003800000 */
[----:B------:R-:W-:Y:S02]  /*2540*/  FMUL.FTZ R0, R0, R107 ;  /* 0x0000006b00007220 */ /* 0x000fe40000410000 */
[----:B------:R-:W-:-:S02]  /*2550*/  FMUL.FTZ R110, R110, R33 ;  /* 0x000000216e6e7220 */ /* 0x000fc40000410000 */
[CC--:B------:R-:W-:Y:S02]  /*2560*/  FMUL.FTZ R33, R2.reuse, R100.reuse ;  /* 0x0000006402217220 */ /* 0x0c0fe40000410000 */
[----:B------:R-:W-:Y:S02]  /*2570*/  FMUL.FTZ R107, R2, R107 ;  /* 0x0000006b026b7220 */ /* 0x000fe40000410000 */
[----:B------:R-:W-:Y:S02]  /*2580*/  FMUL.FTZ R32, R95, R99 ;  /* 0x000000635f207220 */ /* 0x000fe40000410000 */
[----:B------:R-:W-:Y:S02]  /*2590*/  FMUL.FTZ R97, R97, R100 ;  /* 0x0000006461617220 */ /* 0x000fe40000410000 */
[----:B------:R-:W-:Y:S02]  /*25a0*/  FMUL.FTZ R33, R108, R33 ;  /* 0x000000216c217220 */ /* 0x000fe40000410000 */
[----:B------:R-:W-:-:S02]  /*25b0*/  FMUL.FTZ R107, R106, R107 ;  /* 0x0000006b6a6b7220 */ /* 0x000fc40000410000 */
[----:B------:R-:W-:Y:S02]  /*25c0*/  FFMA.FTZ R13, R6, R0, R13 ;  /* 0x00000000060d7223 */ /* 0x000fe4000001000d */
[----:B------:R-:W-:Y:S02]  /*25d0*/  FFMA.FTZ R110, R103, R32, R110 ;  /* 0x00000020676e7223 */ /* 0x000fe4000001006e */
[-C--:B------:R-:W-:Y:S02]  /*25e0*/  FFMA.FTZ R33, R104, R97.reuse, R33 ;  /* 0x0000006168217223 */ /* 0x080fe40000010021 */
[----:B-1----:R-:W-:Y:S02]  /*25f0*/  @P1 FADD R35, R88, R35 ;  /* 0x0000002358231221 */ /* 0x002fe40000000000 */
[----:B------:R-:W-:Y:S02]  /*2600*/  FFMA.FTZ R0, R105, R0, R107 ;  /* 0x0000000069007223 */ /* 0x000fe4000001006b */
[----:B------:R-:W-:Y:S01]  /*2610*/  FFMA.FTZ R11, R4, R32, R11 ;  /* 0x00000020040b7223 */ /* 0x000fe2000001000b */
[----:B------:R-:W1:Y:S01]  /*2620*/  SHFL.DOWN P1, R34, R35, 0x2, 0x1f ;  /* 0x08401f0023227f89 */ /* 0x000e620000020000 */
[----:B------:R-:W-:-:S02]  /*2630*/  FFMA.FTZ R12, R5, R97, R12 ;  /* 0x00000061050c7223 */ /* 0x000fc4000001000c */
[----:B------:R-:W-:Y:S02]  /*2640*/  FADD.FTZ R17, R110, R17 ;  /* 0x000000116e117221 */ /* 0x000fe40000010000 */
[----:B------:R-:W-:Y:S02]  /*2650*/  FADD.FTZ R16, R33, R16 ;  /* 0x0000001021107221 */ /* 0x000fe40000010000 */
[----:B------:R-:W-:Y:S02]  /*2660*/  FADD.FTZ R15, R0, R15 ;  /* 0x0000000f000f7221 */ /* 0x000fe40000010000 */
[----:B-1----:R-:W-:Y:S02]  /*2670*/  @P1 FADD R34, R35, R34 ;  /* 0x0000002223221221 */ /* 0x002fe40000000000 */
[----:B------:R-:W-:-:S03]  /*2680*/  FMUL.FTZ R35, R98, R101 ;  /* 0x0000006562237220 */ /* 0x000fc60000410000 */
[----:B------:R-:W1:Y:S01]  /*2690*/  SHFL.DOWN P1, R37, R34, 0x4, 0x1f ;  /* 0x08801f0022257f89 */ /* 0x000e620000020000 */
[----:B------:R-:W-:Y:S02]  /*26a0*/  FFMA.FTZ R10, R3, R35, R10 ;  /* 0x00000023030a7223 */ /* 0x000fe4000001000a */
[----:B-1----:R-:W-:Y:S02]  /*26b0*/  @P1 FADD R37, R34, R37 ;  /* 0x0000002522251221 */ /* 0x002fe40000000000 */
[----:B------:R-:W-:-:S03]  /*26c0*/  FMUL.FTZ R34, R2, R101 ;  /* 0x0000006502227220 */ /* 0x000fc60000410000 */
[----:B------:R-:W1:Y:S01]  /*26d0*/  SHFL.DOWN P1, R36, R37, 0x8, 0x1f ;  /* 0x09001f0025247f89 */ /* 0x000e620000020000 */
[----:B------:R-:W-:-:S04]  /*26e0*/  FMUL.FTZ R34, R109, R34 ;  /* 0x000000226d227220 */ /* 0x000fc80000410000 */
[----:B------:R-:W-:-:S04]  /*26f0*/  FFMA.FTZ R35, R102, R35, R34 ;  /* 0x0000002366237223 */ /* 0x000fc80000010022 */
[----:B------:R-:W-:Y:S02]  /*2700*/  FADD.FTZ R18, R35, R18 ;  /* 0x0000001223127221 */ /* 0x000fe40000010000 */
[----:B-1----:R-:W-:Y:S01]  /*2710*/  @P1 FADD R36, R37, R36 ;  /* 0x0000002425241221 */ /* 0x002fe20000000000 */
[----:B------:R-:W-:-:S04]  /*2720*/  ISETP.NE.AND P1, PT, R45, RZ, PT ;  /* 0x000000ff2d00720c */ /* 0x000fc80003f25270 */
[----:B------:R-:W1:Y:S02]  /*2730*/  SHFL.DOWN P2, R39, R36, 0x10, 0x1f ;  /* 0x0a001f0024277f89 */ /* 0x000e640000040000 */
[----:B-1----:R-:W-:-:S07]  /*2740*/  @P2 FADD R39, R36, R39 ;  /* 0x0000002724272221 */ /* 0x002fce0000000000 */
[----:B------:R1:W-:Y:S04]  /*2750*/  @!P1 STS [0x604], R39 ;  /* 0x00060427ff009388 */ /* 0x0003e80000000800 */
[----:B------:R-:W-:Y:S06]  /*2760*/  BAR.SYNC.DEFER_BLOCKING 0x0 ;  /* 0x0000000000007b1d */ /* 0x000fec0000010000 */
[----:B------:R-:W-:Y:S05]  /*2770*/  @P0 BRA `(.L_x_8283) ;  /* 0x0000005000000947 */ /* 0x000fea0003800000 */
[----:B-1----:R-:W-:Y:S01]  /*2780*/  ISETP.NE.AND P0, PT, R42, c[0x0][0x174], PT ;  /* 0x00005d002a007a0c */ /* 0x002fe20003f05270 */
[----:B------:R-:W-:-:S12]  /*2790*/  IMAD.SHL.U32 R2, R9, 0x4, RZ ;  /* 0x0000000409027824 */ /* 0x000fd800078e00ff */
[----:B------:R-:W1:Y:S02]  /*27a0*/  @P0 LDS R0, [R2+0x18b8] ;  /* 0x0018b80002000984 */ /* 0x000e640000000800 */
[----:B-1----:R-:W-:-:S05]  /*27b0*/  @P0 FADD.FTZ R39, R39, R0 ;  /* 0x0000000027270221 */ /* 0x002fca0000010000 */
[----:B------:R1:W-:Y:S02]  /*27c0*/  STS [R2+0x18b8], R39 ;  /* 0x0018b82702007388 */ /* 0x0003e40000000800 */
.L_x_8283:
[----:B-1----:R-:W-:Y:S05]  /*27d0*/  BSYNC B0 ;  /* 0x0000000000007941 */ /* 0x002fea0003800000 */
.L_x_8282:
[----:B------:R-:W-:Y:S02]  /*27e0*/  IADD3 R9, R9, 0x1, RZ ;  /* 0x0000000109097810 */ /* 0x000fe40007ffe0ff */
[----:B------:R-:W-:Y:S02]  /*27f0*/  IADD3 R8, P1, R8, 0x1, RZ ;  /* 0x0000000108087810 */ /* 0x000fe40007f3e0ff */
[----:B------:R-:W-:Y:S02]  /*2800*/  ISETP.GE.AND P0, PT, R9, c[0x0][0x16c], PT ;  /* 0x00005b0009007a0c */ /* 0x000fe40003f06270 */
[----:B------:R-:W-:-:S11]  /*2810*/  IADD3.X R7, RZ, R7, RZ, P1, !PT ;  /* 0x00000007ff077210 */ /* 0x000fd60000ffe4ff */
[----:B------:R-:W-:Y:S01]  /*2820*/  @P0 CALL.REL.NOINC `(.L_x_8271) ;  /* 0x0000001000000944 */ /* 0x000fe20003c00000 */
[----:B------:R-:W-:Y:S05]  /*2830*/  BRA `(.L_x_8284) ;  /* 0xffffea1000007947 */ /* 0x000fea000383ffff */
.L_x_8271:
        /* <DEDUP_REMOVED lines=8> */
[----:B------:R-:W-:-:S03]  /*28c0*/  IMAD R9, R57, c[0x0][0x2dc], R6 ;  /* 0x0000b70039097a24 */ /* 0x000fc600078e0206 */
[----:B------:R-:W-:Y:S02]  /*28d0*/  IADD3.X R12, R25, -0x1, RZ, P2, !PT ;  /* 0xffffffff190c7810 */ /* 0x000fe400017fe4ff */
[----:B------:R-:W-:-:S05]  /*28e0*/  IADD3 R3, R3, R9, RZ ;  /* 0x0000000903037210 */ /* 0x000fca0007ffe0ff */
[----:B------:R-:W-:Y:S01]  /*28f0*/  IMAD.WIDE.U32 R2, R96, c[0x0][0x2e0], R2 ;  /* 0x0000b80060027a25 */ /* 0x000fe200078e0002 */
[----:B------:R1:W-:Y:S01]  /*2900*/  STS.64 [R45.X8], R4 ;  /* 0x000000042d007388 */ /* 0x0003e20000008a00 */
[----:B------:R-:W-:-:S06]  /*2910*/  NOP ;  /* 0x0000000000007918 */ /* 0x000fcc0000000000 */
[----:B------:R-:W-:Y:S04]  /*2920*/  LDS.U16 R11, [R24] ;  /* 0x00000000180b7984 */ /* 0x000fe80000000400 */
[----:B------:R-:W-:Y:S01]  /*2930*/  LDS.U16 R13, [R24+0x40] ;  /* 0x00004000180d7984 */ /* 0x000fe20000000400 */
[----:B-1----:R-:W-:Y:S01]  /*2940*/  IMAD R5, R93, c[0x0][0x2e0], RZ ;  /* 0x0000b8005d057a24 */ /* 0x002fe200078e02ff */
[----:B------:R-:W-:Y:S02]  /*2950*/  IADD3 R4, P5, R10, c[0x0][0x330], RZ ;  /* 0x0000cc000a047a10 */ /* 0x000fe40007fbe0ff */
[----:B------:R-:W-:Y:S01]  /*2960*/  LDS.U16 R21, [R24+0x80] ;  /* 0x0000800018157984 */ /* 0x000fe20000000400 */
[----:B------:R-:W-:Y:S01]  /*2970*/  IMAD R7, R96, c[0x0][0x2e4], R5 ;  /* 0x0000b90060077a24 */ /* 0x000fe200078e0205 */
[----:B------:R-:W-:-:S02]  /*2980*/  IADD3 R5, P1, R19, R2, RZ ;  /* 0x0000000213057210 */ /* 0x000fc40007f3e0ff */
[----:B------:R-:W-:Y:S02]  /*2990*/  LDS.U16 R23, [R24+0xc0] ;  /* 0x0000c00018177984 */ /* 0x000fe40000000400 */
[----:B------:R-:W-:Y:S02]  /*29a0*/  IADD3.X R3, R14, R7, R3, P1, !PT ;  /* 0x000000070e037210 */ /* 0x000fe40000ffe403 */
[----:B------:R-:W-:Y:S04]  /*29b0*/  @!P0 STS [0x100], R26 ;  /* 0x0001001aff008388 */ /* 0x000fe80000000800 */
[----:B------:R-:W-:Y:S01]  /*29c0*/  BAR.SYNC.DEFER_BLOCKING 0x0 ;  /* 0x0000000000007b1d */ /* 0x000fe20000010000 */
[----:B------:R-:W-:-:S05]  /*29d0*/  LEA R4, P6, R5, R4, 0x1 ;  /* 0x0000000405047211 */ /* 0x000fca00078c08ff */
[----:B------:R-:W1:Y:S02]  /*29e0*/  LDS R0, [0x100] ;  /* 0x00010000ff007984 */ /* 0x000e640000000800 */
[-C--:B-1----:R-:W-:Y:S02]  /*29f0*/  ISETP.GE.AND P4, PT, R66, R0.reuse, PT ;  /* 0x000000004200720c */ /* 0x082fe40003f86270 */
[-C--:B------:R-:W-:Y:S02]  /*2a00*/  ISETP.GE.AND P3, PT, R31, R0.reuse, PT ;  /* 0x000000001f00720c */ /* 0x080fe40003f66270 */
[-C--:B------:R-:W-:Y:S02]  /*2a10*/  ISETP.GE.AND P2, PT, R41, R0.reuse, PT ;  /* 0x000000002900720c */ /* 0x080fe40003f46270 */
[----:B------:R-:W-:Y:S02]  /*2a20*/  ISETP.GE.AND P1, PT, R29, R0, PT ;  /* 0x000000001d00720c */ /* 0x000fe40003f26270 */
[----:B------:R-:W-:-:S02]  /*2a30*/  IADD3.X R0, R12, c[0x0][0x334], RZ, P5, !PT ;  /* 0x0000cd000c007a10 */ /* 0x000fc40002ffe4ff */
[----:B------:R-:W-:Y:S02]  /*2a40*/  IADD3 R2, P5, R66, R28, RZ ;  /* 0x0000001c42027210 */ /* 0x000fe40007fbe0ff */
[----:B------:R-:W-:Y:S02]  /*2a50*/  LEA.HI.X R5, R5, R0, R3, 0x1, P6 ;  /* 0x0000000005057211 */ /* 0x000fe400030f0c03 */
[----:B------:R-:W-:Y:S01]  /*2a60*/  LEA.HI.X.SX32 R3, R28, R67, 0x1, P5 ;  /* 0x000000431c037211 */ /* 0x000fe200028f0eff */
        /* <DEDUP_REMOVED lines=10> */
.L_x_8286:
[----:B------:R-:W-:Y:S05]  /*2b10*/  BSYNC B0 ;  /* 0x0000000000007941 */ /* 0x000fea0003800000 */
.L_x_8285:
[----:B------:R-:W-:Y:S01]  /*2b20*/  @!P3 STG.E.U16 [R4.64+0x40], R21 ;  /* 0x000040150400b986 */ /* 0x000fe2000c101504 */
[----:B------:R-:W-:Y:S01]  /*2b30*/  F2FP.PACK_AB R6, R16, R15 ;  /* 0x0000000f1006723e */ /* 0x000fe200000000ff */
[----:B------:R-:W-:Y:S01]  /*2b40*/  FADD.FTZ R15, R15, R92 ;  /* 0x0000005c0f0f7221 */ /* 0x000fe20000010000 */
[----:B------:R-:W-:Y:S01]  /*2b50*/  F2FP.PACK_AB R7, R18, R17 ;  /* 0x000000111207723e */ /* 0x000fe200000000ff */
[----:B------:R-:W-:Y:S01]  /*2b60*/  @!P2 STG.E.U16 [R4.64], R13 ;  /* 0x0000000d0400a986 */ /* 0x000fe2000c101504 */
[----:B-1----:R-:W-:Y:S01]  /*2b70*/  IMAD R8, R55, c[0x0][0x2f8], RZ ;  /* 0x0000be0037087a24 */ /* 0x002fe200078e02ff */
[----:B------:R-:W-:Y:S01]  /*2b80*/  BSSY B0, `(.L_x_8287) ;  /* 0x000001d000007945 */ /* 0x000fe20003800000 */
[----:B------:R-:W-:Y:S01]  /*2b90*/  FADD.FTZ R16, R15, R16 ;  /* 0x000000100f107221 */ /* 0x000fe20000010000 */
[----:B------:R1:W-:Y:S03]  /*2ba0*/  @!P1 STG.E.U16 [R4.64+0x80], R23 ;  /* 0x0000801704009986 */ /* 0x0003e6000c101504 */
[----:B------:R-:W-:Y:S01]  /*2bb0*/  FADD.FTZ R17, R16, R17 ;  /* 0x0000001110117221 */ /* 0x000fe20000010000 */
[----:B------:R-:W-:Y:S03]  /*2bc0*/  BAR.SYNC.DEFER_BLOCKING 0x0 ;  /* 0x0000000000007b1d */ /* 0x000fe60000010000 */
[----:B------:R-:W-:-:S02]  /*2bd0*/  FADD.FTZ R92, R17, R18 ;  /* 0x00000012115c7221 */ /* 0x000fc40000010000 */
[----:B-1----:R-:W-:Y:S01]  /*2be0*/  IMAD.WIDE.U32 R4, R57, c[0x0][0x2f8], RZ ;  /* 0x0000be0039047a25 */ /* 0x002fe200078e00ff */
[----:B------:R1:W-:Y:S01]  /*2bf0*/  STS.64 [R45.X8], R6 ;  /* 0x000000062d007388 */ /* 0x0003e20000008a00 */
[----:B------:R-:W-:-:S06]  /*2c00*/  NOP ;  /* 0x0000000000007918 */ /* 0x000fcc0000000000 */
[----:B------:R-:W-:Y:S04]  /*2c10*/  LDS.U16 R9, [R24] ;  /* 0x0000000018097984 */ /* 0x000fe80000000400 */
[----:B------:R-:W-:Y:S01]  /*2c20*/  LDS.U16 R11, [R24+0x40] ;  /* 0x00004000180b7984 */ /* 0x000fe20000000400 */
[----:B-1----:R-:W-:-:S03]  /*2c30*/  IMAD R7, R57, c[0x0][0x2fc], R8 ;  /* 0x0000bf0039077a24 */ /* 0x002fc600078e0208 */
[----:B------:R-:W-:Y:S02]  /*2c40*/  LDS.U16 R25, [R24+0x80] ;  /* 0x0000800018197984 */ /* 0x000fe40000000400 */
[----:B------:R-:W-:Y:S02]  /*2c50*/  IADD3 R13, R5, R7, RZ ;  /* 0x00000007050d7210 */ /* 0x000fe40007ffe0ff */
[----:B------:R-:W-:Y:S04]  /*2c60*/  LDS.U16 R27, [R24+0xc0] ;  /* 0x0000c000181b7984 */ /* 0x000fe80000000400 */
[----:B------:R-:W-:Y:S04]  /*2c70*/  @!P0 STS [0x100], R26 ;  /* 0x0001001aff008388 */ /* 0x000fe80000000800 */
[----:B------:R-:W-:Y:S06]  /*2c80*/  BAR.SYNC.DEFER_BLOCKING 0x0 ;  /* 0x0000000000007b1d */ /* 0x000fec0000010000 */
[----:B------:R-:W1:Y:S02]  /*2c90*/  LDS R0, [0x100] ;  /* 0x00010000ff007984 */ /* 0x000e640000000800 */
[----:B-1----:R-:W-:-:S13]  /*2ca0*/  ISETP.GE.AND P0, PT, R66, R0, PT ;  /* 0x000000004200720c */ /* 0x002fda0003f06270 */
        /* <DEDUP_REMOVED lines=10> */
.L_x_8288:
[----:B------:R-:W-:Y:S05]  /*2d50*/  BSYNC B0 ;  /* 0x0000000000007941 */ /* 0x000fea0003800000 */
.L_x_8287:
[----:B------:R-:W-:Y:S01]  /*2d60*/  MOV R2, R4 ;  /* 0x0000000400027202 */ /* 0x000fe20000000f00 */
[----:B------:R-:W-:Y:S01]  /*2d70*/  IMAD.MOV.U32 R3, RZ, RZ, R13 ;  /* 0x000000ffff037224 */ /* 0x000fe200078e000d */
[----:B------:R-:W-:Y:S01]  /*2d80*/  IADD3 R4, P4, R10, c[0x0][0x340], RZ ;  /* 0x0000d0000a047a10 */ /* 0x000fe20007f9e0ff */
[----:B------:R-:W-:Y:S01]  /*2d90*/  IMAD R5, R93, c[0x0][0x300], RZ ;  /* 0x0000c0005d057a24 */ /* 0x000fe200078e02ff */
[-C--:B------:R-:W-:Y:S01]  /*2da0*/  ISETP.GE.AND P0, PT, R41, R0.reuse, PT ;  /* 0x000000002900720c */ /* 0x080fe20003f06270 */
[C---:B------:R-:W-:Y:S01]  /*2db0*/  IMAD.WIDE.U32 R2, R96.reuse, c[0x0][0x300], R2 ;  /* 0x0000c00060027a25 */ /* 0x040fe200078e0002 */
[-C--:B------:R-:W-:Y:S02]  /*2dc0*/  ISETP.GE.AND P1, PT, R31, R0.reuse, PT ;  /* 0x000000001f00720c */ /* 0x080fe40003f26270 */
[----:B------:R-:W-:Y:S01]  /*2dd0*/  ISETP.GE.AND P2, PT, R29, R0, PT ;  /* 0x000000001d00720c */ /* 0x000fe20003f46270 */
[----:B------:R-:W-:Y:S01]  /*2de0*/  IMAD R5, R96, c[0x0][0x304], R5 ;  /* 0x0000c10060057a24 */ /* 0x000fe200078e0205 */
[----:B------:R-:W-:-:S02]  /*2df0*/  IADD3 R19, P3, R19, R2, RZ ;  /* 0x0000000213137210 */ /* 0x000fc40007f7e0ff */
[----:B------:R-:W-:Y:S02]  /*2e00*/  ISETP.GT.AND P5, PT, R42, 0x1, PT ;  /* 0x000000012a00780c */ /* 0x000fe40003fa4270 */
[----:B------:R-:W-:Y:S02]  /*2e10*/  IADD3.X R3, R14, R5, R3, P3, !PT ;  /* 0x000000050e037210 */ /* 0x000fe40001ffe403 */
[----:B------:R-:W-:Y:S02]  /*2e20*/  IADD3.X R0, R12, c[0x0][0x344], RZ, P4, !PT ;  /* 0x0000d1000c007a10 */ /* 0x000fe400027fe4ff */
[C---:B------:R-:W-:Y:S02]  /*2e30*/  LEA R2, P3, R19.reuse, R4, 0x1 ;  /* 0x0000000413027211 */ /* 0x040fe400078608ff */
[----:B------:R-:W-:Y:S02]  /*2e40*/  IADD3 R56, P4, R56, -0x100, RZ ;  /* 0xffffff0038387810 */ /* 0x000fe40007f9e0ff */
[----:B------:R-:W-:-:S02]  /*2e50*/  LEA.HI.X R3, R19, R0, R3, 0x1, P3 ;  /* 0x0000000013037211 */ /* 0x000fc400018f0c03 */
[----:B------:R-:W-:Y:S02]  /*2e60*/  IADD3 R52, P3, R52, -0x100, RZ ;  /* 0xffffff0034347810 */ /* 0x000fe40007f7e0ff */
[----:B------:R-:W-:Y:S01]  /*2e70*/  IADD3 R40, R40, -0x80, RZ ;  /* 0xffffff8028287810 */ /* 0x000fe20007ffe0ff */
[----:B------:R1:W-:Y:S01]  /*2e80*/  @!P0 STG.E.U16 [R2.64], R11 ;  /* 0x0000000b02008986 */ /* 0x0003e2000c101504 */
[----:B------:R-:W-:Y:S02]  /*2e90*/  IADD3 R48, P0, R48, -0x100, RZ ;  /* 0xffffff0030307810 */ /* 0x000fe40007f1e0ff */
[----:B------:R-:W-:Y:S01]  /*2ea0*/  IADD3 R42, R42, -0x1, RZ ;  /* 0xffffffff2a2a7810 */ /* 0x000fe20007ffe0ff */
[----:B------:R1:W-:Y:S01]  /*2eb0*/  @!P1 STG.E.U16 [R2.64+0x40], R25 ;  /* 0x0000401902009986 */ /* 0x0003e2000c101504 */
[----:B------:R-:W-:Y:S02]  /*2ec0*/  IADD3 R46, P1, R46, -0x100, RZ ;  /* 0xffffff002e2e7810 */ /* 0x000fe40007f3e0ff */
[----:B------:R-:W-:Y:S01]  /*2ed0*/  IADD3.X R47, R47, -0x1, RZ, P0, !PT ;  /* 0xffffffff2f2f7810 */ /* 0x000fe200007fe4ff */
[----:B------:R1:W-:Y:S01]  /*2ee0*/  @!P2 STG.E.U16 [R2.64+0x80], R27 ;  /* 0x0000801b0200a986 */ /* 0x0003e2000c101504 */
[----:B------:R-:W-:-:S02]  /*2ef0*/  IADD3 R90, P2, R90, -0x100, RZ ;  /* 0xffffff005a5a7810 */ /* 0x000fc40007f5e0ff */
[----:B------:R-:W-:Y:S02]  /*2f00*/  IADD3.X R44, R44, -0x1, RZ, P1, !PT ;  /* 0xffffffff2c2c7810 */ /* 0x000fe40000ffe4ff */
[----:B------:R-:W-:Y:S02]  /*2f10*/  IADD3.X R86, R86, -0x1, RZ, P2, !PT ;  /* 0xffffffff56567810 */ /* 0x000fe400017fe4ff */
[----:B------:R-:W-:Y:S02]  /*2f20*/  IADD3.X R50, R50, -0x1, RZ, P3, !PT ;  /* 0xffffffff32327810 */ /* 0x000fe40001ffe4ff */
[----:B------:R-:W-:Y:S01]  /*2f30*/  IADD3.X R54, R54, -0x1, RZ, P4, !PT ;  /* 0xffffffff36367810 */ /* 0x000fe200027fe4ff */
[----:B------:R-:W-:Y:S01]  /*2f40*/  @!P5 CALL.REL.NOINC `(.L_x_8270) ;  /* 0x000000100000d944 */ /* 0x000fe20003c00000 */
[----:B------:R-:W-:Y:S05]  /*2f50*/  BRA `(.L_x_8289) ;  /* 0xffffd98000007947 */ /* 0x000fea000383ffff */
.L_x_8270:
        /* <DEDUP_REMOVED lines=24> */
.L_x_8291:
[----:B-1----:R-:W-:Y:S05]  /*30e0*/  BSYNC B0 ;  /* 0x0000000000007941 */ /* 0x002fea0003800000 */
.L_x_8290:
[----:B------:R-:W-:Y:S01]  /*30f0*/  BSSY B0, `(.L_x_8292) ;  /* 0x0000018000007945 */ /* 0x000fe20003800000 */
[----:B------:R-:W-:Y:S05]  /*3100*/  @!P0 BRA `(.L_x_8293) ;  /* 0x0000015000008947 */ /* 0x000fea0003800000 */
[----:B------:R-:W-:Y:S06]  /*3110*/  BAR.SYNC.DEFER_BLOCKING 0x0 ;  /* 0x0000000000007b1d */ /* 0x000fec0000010000 */
[----:B-1----:R-:W1:Y:S04]  /*3120*/  SHFL.DOWN P0, R3, R92, 0x1, 0x1f ;  /* 0x08201f005c037f89 */ /* 0x002e680000000000 */
[----:B------:R-:W3:Y:S04]  /*3130*/  S2R R4, SR_LANEID ;  /* 0x0000000000047919 */ /* 0x000ee80000000000 */
[----:B------:R-:W4:Y:S01]  /*3140*/  S2R R9, SR_TID.X ;  /* 0x0000000000097919 */ /* 0x000f220000002100 */
[----:B-1----:R-:W-:Y:S01]  /*3150*/  @P0 FADD R3, R3, R92 ;  /* 0x0000005c03030221 */ /* 0x002fe20000000000 */
[----:B---3--:R-:W-:-:S04]  /*3160*/  ISETP.NE.AND P1, PT, R4, RZ, PT ;  /* 0x000000ff0400720c */ /* 0x008fc80003f25270 */
        /* <DEDUP_REMOVED lines=15> */
.L_x_8293:
[----:B-1----:R-:W1:Y:S02]  /*3260*/  S2R R9, SR_TID.X ;  /* 0x0000000000097919 */ /* 0x002e640000002100 */
.L_x_8294:
[----:B-1----:R-:W-:Y:S05]  /*3270*/  BSYNC B0 ;  /* 0x0000000000007941 */ /* 0x002fea0003800000 */
.L_x_8292:
[----:B------:R-:W-:-:S13]  /*3280*/  ISETP.GE.AND P0, PT, R9, c[0x0][0x16c], PT ;  /* 0x00005b0009007a0c */ /* 0x000fda0003f06270 */
[----:B------:R-:W-:Y:S05]  /*3290*/  @P0 EXIT ;  /* 0x000000000000094d */ /* 0x000fea0003800000 */
[----:B------:R-:W-:Y:S02]  /*32a0*/  IMAD R93, R93, c[0x0][0x288], RZ ;  /* 0x0000a2005d5d7a24 */ /* 0x000fe400078e02ff */
[----:B------:R-:W-:-:S04]  /*32b0*/  IMAD.WIDE.U32 R2, R96, c[0x0][0x288], RZ ;  /* 0x0000a20060027a25 */ /* 0x000fc800078e00ff */
[----:B------:R-:W-:-:S05]  /*32c0*/  IMAD R13, R96, c[0x0][0x28c], R93 ;  /* 0x0000a300600d7a24 */ /* 0x000fca00078e025d */
[----:B------:R-:W-:Y:S02]  /*32d0*/  IADD3 R13, R3, R13, RZ ;  /* 0x0000000d030d7210 */ /* 0x000fe40007ffe0ff */
.L_x_8295:
[----:B-1----:R1:W3:Y:S01]  /*32e0*/  LDS R11, [R9.X4+0x18b8] ;  /* 0x0018b800090b7984 */ /* 0x0022e20000004800 */
        /* <DEDUP_REMOVED lines=12> */
[----:B---3--:R1:W-:Y:S10]  /*33b0*/  RED.E.ADD.F32.FTZ.RN.STRONG.GPU [R6.64], R11 ;  /* 0x0000000b0600798e */ /* 0x0083f4000c10e784 */
[----:B------:R-:W-:Y:S05]  /*33c0*/  @!P0 BRA `(.L_x_8295) ;  /* 0xffffff1000008947 */ /* 0x000fea000383ffff */
[----:B------:R-:W-:Y:S05]  /*33d0*/  EXIT ;  /* 0x000000000000794d */ /* 0x000fea0003800000 */
.L_x_8296:
        /* <DEDUP_REMOVED lines=10> */
.L_x_9144:


//--------------------- .text._Z25selective_scan_bwd_kernelI32Selective_Scan_bwd_kernel_traitsILi32ELi4ELb0ELb1ELb1ELb0ELb1EN3c104HalfEfEEv12SSMParamsBwd --------------------------
	.section	.text._Z25selective_scan_bwd_kernelI32Selective_Scan_bwd_kernel_traitsILi32ELi4ELb0ELb1ELb1ELb0ELb1EN3c104HalfEfEEv12SSMParamsBwd,"ax",@progbits
	.sectioninfo	@"SHI_REGISTERS=128"
	.align	128
        .global         _Z25selective_scan_bwd_kernelI32Selective_Scan_bwd_kernel_traitsILi32ELi4ELb0ELb1ELb1ELb0ELb1EN3c104HalfEfEEv12SSMParamsBwd
        .type           _Z25selective_scan_bwd_kernelI32Selective_Scan_bwd_kernel_traitsILi32ELi4ELb0ELb1ELb1ELb0ELb1EN3c104HalfEfEEv12SSMParamsBwd,@function
        .size           _Z25selective_scan_bwd_kernelI32Selective_Scan_bwd_kernel_traitsILi32ELi4ELb0ELb1ELb1ELb0ELb1EN3c104HalfEfEEv12SSMParamsBwd,(.L_x_9145 - _Z25selective_scan_bwd_kernelI32Selective_Scan_bwd_kernel_traitsILi32ELi4ELb0ELb1ELb1ELb0ELb1EN3c104HalfEfEEv12SSMParamsBwd)
        .other          _Z25selective_scan_bwd_kernelI32Selective_Scan_bwd_kernel_traitsILi32ELi4ELb0ELb1ELb1ELb0ELb1EN3c104HalfEfEEv12SSMParamsBwd,@"STO_CUDA_ENTRY STV_DEFAULT"
_Z25selective_scan_bwd_kernelI32Selective_Scan_bwd_kernel_traitsILi32ELi4ELb0ELb1ELb1ELb0ELb1EN3c104HalfEfEEv12SSMParamsBwd:
.text._Z25selective_scan_bwd_kernelI32Selective_Scan_bwd_kernel_traitsILi32ELi4ELb0ELb1ELb1ELb0ELb1EN3c104HalfEfEEv12SSMParamsBwd:
        /* <DEDUP_REMOVED lines=65> */
[----:B------:R-:W-:-:S04]  /*0410*/  IMAD.WIDE.U32 R4, R98, c[0x0][0x1e8], R4 ;  /* 0x00007a0062047a25 */ /* 0x000fc800078e0004 */
[C---:B------:R-:W-:Y:S01]  /*0420*/  IMAD R17, R98.reuse, c[0x0][0x1dc], R17 ;  /* 0x0000770062117a24 */ /* 0x040fe200078e0211 */
[----:B------:R-:W-:Y:S01]  /*0430*/  IADD3 R51, P4, R13, R4, RZ ;  /* 0x000000040d337210 */ /* 0x000fe20007f9e0ff */
[----:B------:R-:W-:-:S04]  /*0440*/  IMAD.WIDE.U32 R6, R98, c[0x0][0x280], R6 ;  /* 0x0000a00062067a25 */ /* 0x000fc800078e0006 */
[----:B------:R-:W-:Y:S01]  /*0450*/  @P2 IADD3 R92, R92, 0x1, RZ ;  /* 0x000000015c5c2810 */ /* 0x000fe20007ffe0ff */
[C---:B------:R-:W-:Y:S01]  /*0460*/  IMAD R19, R98.reuse, c[0x0][0x1ec], R19 ;  /* 0x00007b0062137a24 */ /* 0x040fe200078e0213 */
[----:B------:R-:W-:Y:S01]  /*0470*/  IADD3 R87, P2, R13, R2, RZ ;  /* 0x000000020d577210 */ /* 0x000fe20007f5e0ff */
[----:B------:R-:W-:Y:S01]  /*0480*/  IMAD R21, R98, c[0x0][0x284], R21 ;  /* 0x0000a10062157a24 */ /* 0x000fe200078e0215 */
[----:B------:R-:W-:Y:S01]  /*0490*/  @!P1 IADD3 R92, -R92, RZ, RZ ;  /* 0x000000ff5c5c9210 */ /* 0x000fe20007ffe1ff */
[----:B------:R-:W-:Y:S01]  /*04a0*/  IMAD R0, R93, c[0x0][0x1b0], RZ ;  /* 0x00006c005d007a24 */ /* 0x000fe200078e02ff */
[----:B------:R-:W-:Y:S01]  /*04b0*/  @!P0 LOP3.LUT R92, RZ, c[0x0][0x178], RZ, 0x33, !PT ;  /* 0x00005e00ff5c8a12 */ /* 0x000fe200078e33ff */
[----:B------:R-:W-:Y:S01]  /*04c0*/  IMAD.WIDE.U32 R10, R95, c[0x0][0x1b0], RZ ;  /* 0x00006c005f0a7a25 */ /* 0x000fe200078e00ff */
[----:B------:R-:W-:Y:S02]  /*04d0*/  IADD3.X R2, R15, R3, R17, P2, !PT ;  /* 0x000000030f027210 */ /* 0x000fe400017fe411 */
[----:B------:R-:W-:Y:S01]  /*04e0*/  LEA R89, P0, R87, c[0x0][0x240], 0x1 ;  /* 0x0000900057597a11 */ /* 0x000fe200078008ff */
[----:B------:R-:W-:Y:S01]  /*04f0*/  IMAD R23, R95, c[0x0][0x1b4], R0 ;  /* 0x00006d005f177a24 */ /* 0x000fe200078e0200 */
[----:B------:R-:W-:Y:S01]  /*0500*/  IADD3 R48, P5, R13, R6, RZ ;  /* 0x000000060d307210 */ /* 0x000fe20007fbe0ff */
[----:B------:R-:W-:Y:S01]  /*0510*/  IMAD.WIDE.U32 R8, R92, c[0x0][0x1a8], R8 ;  /* 0x00006a005c087a25 */ /* 0x000fe200078e0008 */
[----:B------:R-:W-:-:S02]  /*0520*/  LEA.HI.X R87, R87, c[0x0][0x244], R2, 0x1, P0 ;  /* 0x0000910057577a11 */ /* 0x000fc400000f0c02 */
[----:B------:R-:W-:Y:S01]  /*0530*/  ISETP.NE.U32.AND P0, PT, RZ, c[0x0][0x260], PT ;  /* 0x00009800ff007a0c */ /* 0x000fe20003f05070 */
[----:B------:R-:W-:Y:S01]  /*0540*/  IMAD.IADD R11, R11, 0x1, R23 ;  /* 0x000000010b0b7824 */ /* 0x000fe200078e0217 */
[----:B------:R-:W-:Y:S01]  /*0550*/  SHF.R.S32.HI R90, RZ, 0x1f, R92 ;  /* 0x0000001fff5a7819 */ /* 0x000fe2000001145c */
[----:B------:R-:W-:Y:S01]  /*0560*/  IMAD.MOV.U32 R88, RZ, RZ, RZ ;  /* 0x000000ffff587224 */ /* 0x000fe200078e00ff */
[C---:B------:R-:W-:Y:S01]  /*0570*/  IADD3.X R4, R15.reuse, R5, R19, P4, !PT ;  /* 0x000000050f047210 */ /* 0x040fe200027fe413 */
[----:B------:R-:W-:Y:S01]  /*0580*/  IMAD.WIDE.U32 R10, R92, c[0x0][0x1c8], R10 ;  /* 0x000072005c0a7a25 */ /* 0x000fe200078e000a */
[----:B------:R-:W-:Y:S02]  /*0590*/  IADD3.X R7, R15, R7, R21, P5, !PT ;  /* 0x000000070f077210 */ /* 0x000fe40002ffe415 */
[C---:B------:R-:W-:Y:S01]  /*05a0*/  LEA R50, P1, R51.reuse, c[0x0][0x248], 0x1 ;  /* 0x0000920033327a11 */ /* 0x040fe200078208ff */
[----:B------:R-:W-:Y:S01]  /*05b0*/  IMAD R3, R90, c[0x0][0x1a8], RZ ;  /* 0x00006a005a037a24 */ /* 0x000fe200078e02ff */
[----:B------:R-:W-:Y:S01]  /*05c0*/  LEA R49, P2, R48, c[0x0][0x308], 0x1 ;  /* 0x0000c20030317a11 */ /* 0x000fe200078408ff */
[----:B------:R-:W-:Y:S01]  /*05d0*/  IMAD R5, R90, c[0x0][0x1c8], RZ ;  /* 0x000072005a057a24 */ /* 0x000fe200078e02ff */
[----:B------:R-:W-:Y:S01]  /*05e0*/  ISETP.NE.AND.EX P0, PT, RZ, c[0x0][0x264], PT, P0 ;  /* 0x00009900ff007a0c */ /* 0x000fe20003f05300 */
[C---:B------:R-:W-:Y:S01]  /*05f0*/  IMAD R3, R92.reuse, c[0x0][0x1ac], R3 ;  /* 0x00006b005c037a24 */ /* 0x040fe200078e0203 */
[----:B------:R-:W-:Y:S01]  /*0600*/  LEA.HI.X R51, R51, c[0x0][0x24c], R4, 0x1, P1 ;  /* 0x0000930033337a11 */ /* 0x000fe200008f0c04 */
[----:B------:R-:W-:Y:S01]  /*0610*/  IMAD R5, R92, c[0x0][0x1cc], R5 ;  /* 0x000073005c057a24 */ /* 0x000fe200078e0205 */
[----:B------:R-:W-:-:S02]  /*0620*/  LEA.HI.X R48, R48, c[0x0][0x30c], R7, 0x1, P2 ;  /* 0x0000c30030307a11 */ /* 0x000fc400010f0c07 */
[----:B------:R-:W-:Y:S01]  /*0630*/  ISETP.NE.U32.AND P1, PT, RZ, c[0x0][0x328], PT ;  /* 0x0000ca00ff007a0c */ /* 0x000fe20003f25070 */
[----:B------:R-:W-:Y:S01]  /*0640*/  IMAD.IADD R2, R11, 0x1, R5 ;  /* 0x000000010b027824 */ /* 0x000fe200078e0205 */
        /* <DEDUP_REMOVED lines=8> */
[C---:B------:R-:W-:Y:S01]  /*06d0*/  IADD3.X R3, R15.reuse, R8, RZ, P5, !PT ;  /* 0x000000080f037210 */ /* 0x040fe20002ffe4ff */
[----:B------:R-:W-:Y:S01]  /*06e0*/  @P0 IMAD R0, R0, c[0x0][0x16c], RZ ;  /* 0x00005b0000000a24 */ /* 0x000fe200078e02ff */
[C---:B------:R-:W-:Y:S01]  /*06f0*/  LEA R47, P5, R46.reuse, c[0x0][0x228], 0x1 ;  /* 0x00008a002e2f7a11 */ /* 0x040fe200078a08ff */
[----:B------:R-:W-:Y:S01]  /*0700*/  IMAD.X R2, R15, 0x1, R2, P4 ;  /* 0x000000010f027824 */ /* 0x000fe200020e0602 */
[----:B------:R-:W-:Y:S02]  /*0710*/  @P0 MOV R53, 0x8 ;  /* 0x0000000800350802 */ /* 0x000fe40000000f00 */
        /* <DEDUP_REMOVED lines=28> */
.L_x_8321:
[----:B------:R-:W-:Y:S01]  /*08e0*/  BAR.SYNC.DEFER_BLOCKING 0x0 ;  /* 0x0000000000007b1d */ /* 0x000fe20000010000 */
[----:B------:R-:W-:Y:S02]  /*08f0*/  LEA R62, R42, 0xffffff80, 0x7 ;  /* 0xffffff802a3e7811 */ /* 0x000fe400078e38ff */
[----:B---3--:R-:W-:Y:S02]  /*0900*/  LEA R2, P4, R60, R89, 0x1 ;  /* 0x000000593c027211 */ /* 0x008fe400078808ff */
[----:B------:R-:W-:-:S02]  /*0910*/  IADD3 R27, -R62, c[0x0][0x168], RZ ;  /* 0x00005a003e1b7a10 */ /* 0x000fc40007ffe1ff */
[----:B----4-:R-:W-:Y:S02]  /*0920*/  PRMT R7, RZ, 0x7610, R7 ;  /* 0x00007610ff077816 */ /* 0x010fe40000000007 */
[-C--:B------:R-:W-:Y:S02]  /*0930*/  ISETP.GE.AND P0, PT, R60, R27.reuse, PT ;  /* 0x0000001b3c00720c */ /* 0x080fe40003f06270 */
[-C--:B------:R-:W-:Y:S02]  /*0940*/  ISETP.GE.AND P1, PT, R40, R27.reuse, PT ;  /* 0x0000001b2800720c */ /* 0x080fe40003f26270 */
[-C--:B------:R-:W-:Y:S02]  /*0950*/  ISETP.GE.AND P2, PT, R30, R27.reuse, PT ;  /* 0x0000001b1e00720c */ /* 0x080fe40003f46270 */
[----:B------:R-:W-:Y:S02]  /*0960*/  ISETP.GE.AND P3, PT, R28, R27, PT ;  /* 0x0000001b1c00720c */ /* 0x000fe40003f66270 */
[----:B------:R-:W-:-:S02]  /*0970*/  PRMT R9, RZ, 0x7610, R9 ;  /* 0x00007610ff097816 */ /* 0x000fc40000000009 */
[----:B------:R-:W-:Y:S02]  /*0980*/  PRMT R11, RZ, 0x7610, R11 ;  /* 0x00007610ff0b7816 */ /* 0x000fe4000000000b */
[----:B------:R-:W-:Y:S02]  /*0990*/  PRMT R13, RZ, 0x7610, R13 ;  /* 0x00007610ff0d7816 */ /* 0x000fe4000000000d */
[----:B------:R-:W-:-:S05]  /*09a0*/  LEA.HI.X R3, R60, R87, R61, 0x1, P4 ;  /* 0x000000573c037211 */ /* 0x000fca00020f0c3d */
[----:B0-2---:R0:W2:Y:S04]  /*09b0*/  @!P0 LDG.E.U16 R7, [R2.64] ;  /* 0x0000000402078981 */ /* 0x0050a8000c1e1500 */
[----:B------:R0:W3:Y:S04]  /*09c0*/  @!P1 LDG.E.U16 R9, [R2.64+0x40] ;  /* 0x0000400402099981 */ /* 0x0000e8000c1e1500 */
[----:B------:R0:W4:Y:S04]  /*09d0*/  @!P2 LDG.E.U16 R11, [R2.64+0x80] ;  /* 0x00008004020ba981 */ /* 0x000128000c1e1500 */
[----:B------:R0:W4:Y:S01]  /*09e0*/  @!P3 LDG.E.U16 R13, [R2.64+0xc0] ;  /* 0x0000c004020db981 */ /* 0x000122000c1e1500 */
[----:B------:R-:W-:Y:S01]  /*09f0*/  IMAD.SHL.U32 R26, R44, 0x2, RZ ;  /* 0x000000022c1a7824 */ /* 0x000fe200078e00ff */
[----:B------:R-:W-:-:S02]  /*0a00*/  SHF.L.U32 R25, R60, 0x1, RZ ;  /* 0x000000013c197819 */ /* 0x000fc400000006ff */
[----:B------:R-:W-:Y:S02]  /*0a10*/  SHF.L.U64.HI R24, R60, 0x1, R61 ;  /* 0x000000013c187819 */ /* 0x000fe4000001023d */
[----:B------:R-:W-:Y:S02]  /*0a20*/  IADD3 R4, P0, R50, R25, RZ ;  /* 0x0000001932047210 */ /* 0x000fe40007f1e0ff */
[-C--:B------:R-:W-:Y:S02]  /*0a30*/  ISETP.GE.AND P1, PT, R40, R27.reuse, PT ;  /* 0x0000001b2800720c */ /* 0x080fe40003f26270 */
[-C--:B------:R-:W-:Y:S01]  /*0a40*/  ISETP.GE.AND P2, PT, R30, R27.reuse, PT ;  /* 0x0000001b1e00720c */ /* 0x080fe20003f46270 */
[----:B------:R-:W-:Y:S01]  /*0a50*/  IMAD.X R5, R51, 0x1, R24, P0 ;  /* 0x0000000133057824 */ /* 0x000fe200000e0618 */
[-C--:B------:R-:W-:Y:S02]  /*0a60*/  ISETP.GE.AND P0, PT, R60, R27.reuse, PT ;  /* 0x0000001b3c00720c */ /* 0x080fe40003f06270 */
[----:B------:R-:W-:-:S02]  /*0a70*/  ISETP.GE.AND P3, PT, R28, R27, PT ;  /* 0x0000001b1c00720c */ /* 0x000fc40003f66270 */
[----:B------:R-:W-:Y:S02]  /*0a80*/  PRMT R15, RZ, 0x7610, R15 ;  /* 0x00007610ff0f7816 */ /* 0x000fe4000000000f */
[----:B------:R-:W-:Y:S02]  /*0a90*/  PRMT R17, RZ, 0x7610, R17 ;  /* 0x00007610ff117816 */ /* 0x000fe40000000011 */
[----:B0-----:R-:W-:Y:S02]  /*0aa0*/  PRMT R3, RZ, 0x7610, R3 ;  /* 0x00007610ff037816 */ /* 0x001fe40000000003 */
[----:B------:R-:W-:Y:S01]  /*0ab0*/  PRMT R19, RZ, 0x7610, R19 ;  /* 0x00007610ff137816 */ /* 0x000fe20000000013 */
[----:B--2---:R-:W-:Y:S04]  /*0ac0*/  STS.U16 [R26], R7 ;  /* 0x000000071a007388 */ /* 0x004fe80000000400 */
[----:B---3--:R0:W-:Y:S04]  /*0ad0*/  STS.U16 [R26+0x40], R9 ;  /* 0x000040091a007388 */ /* 0x0081e80000000400 */
[----:B-1--4-:R1:W-:Y:S04]  /*0ae0*/  STS.U16 [R26+0x80], R11 ;  /* 0x0000800b1a007388 */ /* 0x0123e80000000400 */
        /* <DEDUP_REMOVED lines=8> */
[----:B------:R-:W-:-:S02]  /*0b70*/  LEA R8, P0, R60, R49, 0x1 ;  /* 0x000000313c087211 */ /* 0x000fc400078008ff */
[-C--:B------:R-:W-:Y:S02]  /*0b80*/  ISETP.GE.AND P1, PT, R40, R27.reuse, PT ;  /* 0x0000001b2800720c */ /* 0x080fe40003f26270 */
[C---:B0-----:R-:W-:Y:S02]  /*0b90*/  LEA.HI.X R9, R60.reuse, R48, R61, 0x1, P0 ;  /* 0x000000303c097211 */ /* 0x041fe400000f0c3d */
        /* <DEDUP_REMOVED lines=25> */
[----:B------:R-:W-:Y:S02]  /*0d30*/  MOV R0, c[0x0][0x174] ;  /* 0x00005d0000007a02 */ /* 0x000fe40000000f00 */
[----:B------:R-:W-:Y:S02]  /*0d40*/  PRMT R37, RZ, 0x7610, R37 ;  /* 0x00007610ff257816 */ /* 0x000fe40000000025 */
[----:B------:R-:W-:Y:S01]  /*0d50*/  IADD3 R5, R5, R13, RZ ;  /* 0x0000000d05057210 */ /* 0x000fe20007ffe0ff */
[----:B------:R-:W-:-:S04]  /*0d60*/  @!P0 IMAD.WIDE.U32 R6, R95, c[0x0][0x1f0], R62 ;  /* 0x00007c005f068a25 */ /* 0x000fc800078e003e */
[----:B------:R-:W-:Y:S02]  /*0d70*/  @!P0 IMAD.IADD R7, R13, 0x1, R7 ;  /* 0x000000010d078824 */ /* 0x000fe400078e0207 */
[----:B------:R-:W-:Y:S02]  /*0d80*/  IMAD R13, R97, c[0x0][0x1f8], RZ ;  /* 0x00007e00610d7a24 */ /* 0x000fe400078e02ff */
[----:B------:R-:W-:Y:S02]  /*0d90*/  IMAD R23, R0, 0x80, R41 ;  /* 0x0000008000177824 */ /* 0x000fe400078e0229 */
[----:B--2---:R-:W-:-:S03]  /*0da0*/  IMAD.WIDE.U32 R8, R98, c[0x0][0x1f8], R4 ;  /* 0x00007e0062087a25 */ /* 0x004fc600078e0004 */
[----:B------:R-:W-:Y:S01]  /*0db0*/  SHF.R.S32.HI R22, RZ, 0x1f, R23 ;  /* 0x0000001fff167819 */ /* 0x000fe20000011417 */
[----:B------:R-:W-:Y:S01]  /*0dc0*/  @!P0 IMAD.WIDE.U32 R4, R98, c[0x0][0x1f8], R6 ;  /* 0x00007e0062048a25 */ /* 0x000fe200078e0006 */
[----:B------:R-:W-:-:S03]  /*0dd0*/  IADD3 R0, P3, R23, R8, RZ ;  /* 0x0000000817007210 */ /* 0x000fc60007f7e0ff */
[----:B------:R-:W-:Y:S01]  /*0de0*/  IMAD R15, R98, c[0x0][0x1fc], R13 ;  /* 0x00007f00620f7a24 */ /* 0x000fe200078e020d */
[C---:B------:R-:W-:Y:S02]  /*0df0*/  LEA R13, P2, R60.reuse, c[0x0][0x268], 0x1 ;  /* 0x00009a003c0d7a11 */ /* 0x040fe400078408ff */
[C---:B------:R-:W-:Y:S02]  /*0e00*/  @!P0 IADD3 R7, P1, R60.reuse, R4, RZ ;  /* 0x000000043c078210 */ /* 0x040fe40007f3e0ff */
[----:B------:R-:W-:Y:S02]  /*0e10*/  LEA.HI.X R4, R60, c[0x0][0x26c], R61, 0x1, P2 ;  /* 0x00009b003c047a11 */ /* 0x000fe400010f0c3d */
[----:B------:R-:W-:Y:S02]  /*0e20*/  IADD3.X R9, R22, R15, R9, P3, !PT ;  /* 0x0000000f16097210 */ /* 0x000fe40001ffe409 */
[----:B------:R-:W-:Y:S02]  /*0e30*/  LEA R12, P2, R0, R13, 0x1 ;  /* 0x0000000d000c7211 */ /* 0x000fe400078408ff */
[----:B------:R-:W-:-:S02]  /*0e40*/  @!P0 IADD3.X R8, R61, R5, R15, P1, !PT ;  /* 0x000000053d088210 */ /* 0x000fc40000ffe40f */
[----:B------:R-:W-:Y:S02]  /*0e50*/  LEA.HI.X R13, R0, R4, R9, 0x1, P2 ;  /* 0x00000004000d7211 */ /* 0x000fe400010f0c09 */
[C---:B------:R-:W-:Y:S02]  /*0e60*/  @!P0 LEA R6, P1, R7.reuse, c[0x0][0x268], 0x1 ;  /* 0x00009a0007068a11 */ /* 0x040fe400078208ff */
[-C--:B------:R-:W-:Y:S02]  /*0e70*/  ISETP.GE.AND P3, PT, R40, R27.reuse, PT ;  /* 0x0000001b2800720c */ /* 0x080fe40003f66270 */
[----:B------:R-:W-:Y:S02]  /*0e80*/  @!P0 LEA.HI.X R7, R7, c[0x0][0x26c], R8, 0x1, P1 ;  /* 0x00009b0007078a11 */ /* 0x000fe400008f0c08 */
[-C--:B------:R-:W-:Y:S02]  /*0e90*/  ISETP.GE.AND P2, PT, R30, R27.reuse, PT ;  /* 0x0000001b1e00720c */ /* 0x080fe40003f46270 */
[----:B------:R-:W-:-:S02]  /*0ea0*/  ISETP.GE.AND P1, PT, R28, R27, PT ;  /* 0x0000001b1c00720c */ /* 0x000fc40003f26270 */
[----:B------:R-:W-:Y:S01]  /*0eb0*/  PRMT R15, RZ, 0x7610, R15 ;  /* 0x00007610ff0f7816 */ /* 0x000fe2000000000f */
        /* <DEDUP_REMOVED lines=13> */
[----:B0-----:R-:W-:-:S02]  /*0f90*/  @!P0 IMAD.MOV.U32 R11, RZ, RZ, R63 ;  /* 0x000000ffff0b8224 */ /* 0x001fc400078e003f */
[----:B------:R-:W-:-:S04]  /*0fa0*/  IMAD.WIDE.U32 R8, R95, c[0x0][0x200], RZ ;  /* 0x000080005f087a25 */ /* 0x000fc800078e00ff */
[C---:B-1----:R-:W-:Y:S02]  /*0fb0*/  IMAD R21, R95.reuse, c[0x0][0x204], R0 ;  /* 0x000081005f157a24 */ /* 0x042fe400078e0200 */
[----:B------:R-:W-:-:S03]  /*0fc0*/  @!P0 IMAD.WIDE.U32 R10, R95, c[0x0][0x200], R10 ;  /* 0x000080005f0a8a25 */ /* 0x000fc600078e000a */
[----:B------:R-:W-:Y:S01]  /*0fd0*/  IADD3 R9, R9, R21, RZ ;  /* 0x0000001509097210 */ /* 0x000fe20007ffe0ff */
[----:B------:R-:W-:Y:S02]  /*0fe0*/  @!P0 IMAD.IADD R11, R21, 0x1, R11 ;  /* 0x00000001150b8824 */ /* 0x000fe400078e020b */
[----:B------:R-:W-:Y:S02]  /*0ff0*/  IMAD R21, R97, c[0x0][0x208], RZ ;  /* 0x0000820061157a24 */ /* 0x000fe400078e02ff */
[----:B------:R-:W-:-:S04]  /*1000*/  IMAD.WIDE.U32 R8, R98, c[0x0][0x208], R8 ;  /* 0x0000820062087a25 */ /* 0x000fc800078e0008 */
[----:B----4-:R-:W-:Y:S01]  /*1010*/  @!P0 IMAD.WIDE.U32 R6, R98, c[0x0][0x208], R10 ;  /* 0x0000820062068a25 */ /* 0x010fe200078e000a */
[----:B------:R-:W-:Y:S02]  /*1020*/  IADD3 R0, P6, R23, R8, RZ ;  /* 0x0000000817007210 */ /* 0x000fe40007fde0ff */
[----:B------:R-:W-:Y:S01]  /*1030*/  LEA R11, P5, R60, c[0x0][0x258], 0x1 ;  /* 0x000096003c0b7a11 */ /* 0x000fe200078a08ff */
[----:B------:R-:W-:Y:S01]  /*1040*/  IMAD R21, R98, c[0x0][0x20c], R21 ;  /* 0x0000830062157a24 */ /* 0x000fe200078e0215 */
[----:B------:R-:W-:-:S04]  /*1050*/  @!P0 IADD3 R8, P4, R60, R6, RZ ;  /* 0x000000063c088210 */ /* 0x000fc80007f9e0ff */
[----:B--2---:R-:W-:Y:S02]  /*1060*/  @!P0 IADD3.X R13, R61, R7, R21, P4, !PT ;  /* 0x000000073d0d8210 */ /* 0x004fe400027fe415 */
[----:B------:R-:W-:Y:S02]  /*1070*/  LEA.HI.X R7, R60, c[0x0][0x25c], R61, 0x1, P5 ;  /* 0x000097003c077a11 */ /* 0x000fe400028f0c3d */
[----:B------:R-:W-:Y:S02]  /*1080*/  IADD3.X R9, R22, R21, R9, P6, !PT ;  /* 0x0000001516097210 */ /* 0x000fe400037fe409 */
[----:B------:R-:W-:Y:S02]  /*1090*/  LEA R10, P5, R0, R11, 0x1 ;  /* 0x0000000b000a7211 */ /* 0x000fe400078a08ff */
[----:B------:R-:W-:Y:S02]  /*10a0*/  @!P0 LEA R6, P4, R8, c[0x0][0x258], 0x1 ;  /* 0x0000960008068a11 */ /* 0x000fe400078808ff */
[----:B------:R-:W-:-:S02]  /*10b0*/  LEA.HI.X R11, R0, R7, R9, 0x1, P5 ;  /* 0x00000007000b7211 */ /* 0x000fc400028f0c09 */
[----:B------:R-:W-:Y:S02]  /*10c0*/  PRMT R9, RZ, 0x7610, R9 ;  /* 0x00007610ff097816 */ /* 0x000fe40000000009 */
[----:B------:R-:W-:Y:S02]  /*10d0*/  PRMT R21, RZ, 0x7610, R21 ;  /* 0x00007610ff157816 */ /* 0x000fe40000000015 */
[----:B------:R-:W-:Y:S02]  /*10e0*/  PRMT R33, RZ, 0x7610, R33 ;  /* 0x00007610ff217816 */ /* 0x000fe40000000021 */
[----:B------:R-:W-:Y:S02]  /*10f0*/  PRMT R35, RZ, 0x7610, R35 ;  /* 0x00007610ff237816 */ /* 0x000fe40000000023 */
[----:B------:R-:W-:Y:S01]  /*1100*/  @!P0 LEA.HI.X R7, R8, c[0x0][0x25c], R13, 0x1, P4 ;  /* 0x0000970008078a11 */ /* 0x000fe200020f0c0d */
[----:B---3--:R-:W-:Y:S04]  /*1110*/  STS.U16 [R26], R15 ;  /* 0x0000000f1a007388 */ /* 0x008fe80000000400 */
[----:B------:R-:W-:Y:S04]  /*1120*/  STS.U16 [R26+0x40], R17 ;  /* 0x000040111a007388 */ /* 0x000fe80000000400 */
[----:B------:R-:W-:Y:S04]  /*1130*/  STS.U16 [R26+0x80], R19 ;  /* 0x000080131a007388 */ /* 0x000fe80000000400 */
[----:B------:R-:W-:Y:S01]  /*1140*/  STS.U16 [R26+0xc0], R37 ;  /* 0x0000c0251a007388 */ /* 0x000fe20000000400 */
[----:B------:R-:W-:-:S06]  /*1150*/  NOP ;  /* 0x0000000000007918 */ /* 0x000fcc0000000000 */
[----:B------:R-:W0:Y:S04]  /*1160*/  LDS.64 R38, [R44.X8] ;  /* 0x000000002c267984 */ /* 0x000e280000008a00 */
[----:B------:R-:W-:Y:S06]  /*1170*/  BAR.SYNC.DEFER_BLOCKING 0x0 ;  /* 0x0000000000007b1d */ /* 0x000fec0000010000 */
[----:B------:R-:W2:Y:S04]  /*1180*/  @!P0 LDG.E.U16 R9, [R6.64] ;  /* 0x0000000406098981 */ /* 0x000ea8000c1e1500 */
[----:B------:R1:W3:Y:S04]  /*1190*/  @!P3 LDG.E.U16 R21, [R10.64+-0xc0] ;  /* 0xffff40040a15b981 */ /* 0x0002e8000c1e1500 */
[----:B------:R1:W4:Y:S04]  /*11a0*/  @!P2 LDG.E.U16 R33, [R10.64+-0x80] ;  /* 0xffff80040a21a981 */ /* 0x000328000c1e1500 */
[----:B------:R1:W4:Y:S01]  /*11b0*/  @!P1 LDG.E.U16 R35, [R10.64+-0x40] ;  /* 0xffffc0040a239981 */ /* 0x000322000c1e1500 */
[--C-:B0-----:R-:W-:Y:S01]  /*11c0*/  HADD2.F32 R15, -RZ, R39.reuse.H0_H0 ;  /* 0x20000027ff0f7230 */ /* 0x101fe20000004100 */
[----:B------:R-:W-:Y:S01]  /*11d0*/  ISETP.NE.AND P1, PT, R86, RZ, PT ;  /* 0x000000ff5600720c */ /* 0x000fe20003f25270 */
[----:B------:R-:W-:Y:S01]  /*11e0*/  HADD2.F32 R13, -RZ, R39.H1_H1 ;  /* 0x30000027ff0d7230 */ /* 0x000fe20000004100 */
[----:B------:R-:W-:Y:S01]  /*11f0*/  BSSY B0, `(.L_x_8298) ;  /* 0x000005f000007945 */ /* 0x000fe20003800000 */
[----:B------:R-:W-:-:S02]  /*1200*/  HADD2.F32 R0, -RZ, R38.H1_H1 ;  /* 0x30000026ff007230 */ /* 0x000fc40000004100 */
[----:B------:R-:W-:Y:S02]  /*1210*/  HADD2.F32 R8, -RZ, R38.H0_H0 ;  /* 0x20000026ff087230 */ /* 0x000fe40000004100 */
[----:B------:R-:W-:Y:S01]  /*1220*/  HADD2.F32 R17, -RZ, R4.H0_H0 ;  /* 0x20000004ff117230 */ /* 0x000fe20000004100 */
[----:B-1----:R-:W-:Y:S01]  /*1230*/  FMUL.FTZ R10, R15, -1.4426950216293334961 ;  /* 0xbfb8aa3b0f0a7820 */ /* 0x002fe20000410000 */
[----:B------:R-:W-:Y:S01]  /*1240*/  HADD2.F32 R32, -RZ, R5.H0_H0 ;  /* 0x20000005ff207230 */ /* 0x000fe20000004100 */
[----:B------:R-:W-:Y:S02]  /*1250*/  FMUL.FTZ R11, R13, -1.4426950216293334961 ;  /* 0xbfb8aa3b0d0b7820 */ /* 0x000fe40000410000 */
[----:B------:R-:W-:Y:S02]  /*1260*/  FMUL.FTZ R14, R0, -1.4426950216293334961 ;  /* 0xbfb8aa3b000e7820 */ /* 0x000fe40000410000 */
[----:B------:R-:W0:Y:S01]  /*1270*/  MUFU.EX2 R10, R10 ;  /* 0x0000000a000a7308 */ /* 0x000e220000000800 */
[----:B------:R-:W-:-:S07]  /*1280*/  FMUL.FTZ R12, R8, -1.4426950216293334961 ;  /* 0xbfb8aa3b080c7820 */ /* 0x000fce0000410000 */
[----:B------:R-:W1:Y:S08]  /*1290*/  MUFU.EX2 R11, R11 ;  /* 0x0000000b000b7308 */ /* 0x000e700000000800 */
[----:B------:R-:W1:Y:S01]  /*12a0*/  MUFU.EX2 R14, R14 ;  /* 0x0000000e000e7308 */ /* 0x000e620000000800 */
[----:B0-----:R-:W-:-:S07]  /*12b0*/  FADD.FTZ R16, R10, 1 ;  /* 0x3f8000000a107421 */ /* 0x001fce0000010000 */
[----:B------:R-:W0:Y:S01]  /*12c0*/  MUFU.EX2 R12, R12 ;  /* 0x0000000c000c7308 */ /* 0x000e220000000800 */
[----:B-1----:R-:W-:Y:S02]  /*12d0*/  FADD.FTZ R18, R11, 1 ;  /* 0x3f8000000b127421 */ /* 0x002fe40000010000 */
[----:B------:R-:W-:-:S05]  /*12e0*/  FADD.FTZ R19, R14, 1 ;  /* 0x3f8000000e137421 */ /* 0x000fca0000010000 */
[----:B------:R-:W1:Y:S01]  /*12f0*/  MUFU.RCP R16, R16 ;  /* 0x0000001000107308 */ /* 0x000e620000001000 */
[----:B------:R-:W-:Y:S01]  /*1300*/  HADD2.F32 R14, -RZ, R5.H1_H1 ;  /* 0x30000005ff0e7230 */ /* 0x000fe20000004100 */
[----:B0-----:R-:W-:-:S06]  /*1310*/  FADD.FTZ R12, R12, 1 ;  /* 0x3f8000000c0c7421 */ /* 0x001fcc0000010000 */
[----:B------:R-:W-:Y:S08]  /*1320*/  MUFU.RCP R18, R18 ;  /* 0x0000001200127308 */ /* 0x000ff00000001000 */
[----:B------:R-:W-:Y:S01]  /*1330*/  MUFU.RCP R19, R19 ;  /* 0x0000001300137308 */ /* 0x000fe20000001000 */
[----:B--2---:R0:W-:Y:S04]  /*1340*/  STS.U16 [R26], R9 ;  /* 0x000000091a007388 */ /* 0x0041e80000000400 */
[----:B---3--:R-:W-:Y:S04]  /*1350*/  STS.U16 [R26+0x40], R21 ;  /* 0x000040151a007388 */ /* 0x008fe80000000400 */
[----:B----4-:R2:W-:Y:S01]  /*1360*/  STS.U16 [R26+0x80], R33 ;  /* 0x000080211a007388 */ /* 0x0105e20000000400 */
[----:B0-----:R-:W0:Y:S03]  /*1370*/  MUFU.RCP R9, R12 ;  /* 0x0000000c00097308 */ /* 0x001e260000001000 */
[----:B------:R-:W-:Y:S01]  /*1380*/  STS.U16 [R26+0xc0], R35 ;  /* 0x0000c0231a007388 */ /* 0x000fe20000000400 */
[----:B------:R-:W-:-:S06]  /*1390*/  NOP ;  /* 0x0000000000007918 */ /* 0x000fcc0000000000 */
[----:B------:R-:W3:Y:S01]  /*13a0*/  LDS.64 R6, [R44.X8] ;  /* 0x000000002c067984 */ /* 0x000ee20000008a00 */
[----:B--2---:R-:W-:Y:S01]  /*13b0*/  HADD2.F32 R33, -RZ, R4.H1_H1 ;  /* 0x30000004ff217230 */ /* 0x004fe20000004100 */
[----:B-1----:R-:W-:-:S04]  /*13c0*/  FADD.FTZ R4, -R16, 1 ;  /* 0x3f80000010047421 */ /* 0x002fc80000010100 */
[----:B------:R-:W-:Y:S02]  /*13d0*/  FFMA.FTZ R20, R15, R4, 1 ;  /* 0x3f8000000f147423 */ /* 0x000fe40000010004 */
[----:B0-----:R-:W-:-:S04]  /*13e0*/  FADD.FTZ R5, -R9, 1 ;  /* 0x3f80000009057421 */ /* 0x001fc80000010100 */
[----:B------:R-:W-:Y:S01]  /*13f0*/  FFMA.FTZ R5, R8, R5, 1 ;  /* 0x3f80000008057423 */ /* 0x000fe20000010005 */
[--C-:B---3--:R-:W-:Y:S02]  /*1400*/  HADD2.F32 R10, -RZ, R6.reuse.H0_H0 ;  /* 0x20000006ff0a7230 */ /* 0x108fe40000004100 */
        /* <DEDUP_REMOVED lines=17> */
[----:B------:R-:W-:Y:S01]  /*1520*/  FMUL.FTZ R20, R21, R20 ;  /* 0x0000001415147220 */ /* 0x000fe20000410000 */
[----:B------:R-:W-:Y:S01]  /*1530*/  BAR.SYNC.DEFER_BLOCKING 0x0 ;  /* 0x0000000000007b1d */ /* 0x000fe20000010000 */
[----:B------:R-:W-:Y:S01]  /*1540*/  FMUL.FTZ R37, R37, R34 ;  /* 0x0000002225257220 */ /* 0x000fe20000410000 */
[----:B------:R-:W-:Y:S01]  /*1550*/  F2FP.PACK_AB R66, R7, R4 ;  /* 0x000000040742723e */ /* 0x000fe200000000ff */
[----:B------:R-:W-:-:S02]  /*1560*/  IMAD R6, R93, c[0x0][0x2e8], RZ ;  /* 0x0000ba005d067a24 */ /* 0x000fc400078e02ff */
[----:B------:R-:W-:Y:S01]  /*1570*/  IMAD.WIDE.U32 R4, R95, c[0x0][0x2e8], RZ ;  /* 0x0000ba005f047a25 */ /* 0x000fe200078e00ff */
[----:B------:R-:W-:-:S03]  /*1580*/  F2FP.PACK_AB R67, R37, R20 ;  /* 0x000000142543723e */ /* 0x000fc600000000ff */
[----:B------:R-:W-:Y:S02]  /*1590*/  IMAD R71, R95, c[0x0][0x2ec], R6 ;  /* 0x0000bb005f477a24 */ /* 0x000fe400078e0206 */
[----:B------:R-:W-:-:S03]  /*15a0*/  FMUL.FTZ R34, R8, R9 ;  /* 0x0000000908227220 */ /* 0x000fc60000410000 */
[----:B------:R-:W-:-:S05]  /*15b0*/  IADD3 R5, R5, R71, RZ ;  /* 0x0000004705057210 */ /* 0x000fca0007ffe0ff */
        /* <DEDUP_REMOVED lines=9> */
[----:B------:R-:W-:Y:S02]  /*1650*/  LEA R67, P5, R60, c[0x0][0x338], 0x1 ;  /* 0x0000ce003c437a11 */ /* 0x000fe400078a08ff */
[----:B------:R-:W-:Y:S02]  /*1660*/  LDS.U16 R69, [R26+0xc0] ;  /* 0x0000c0001a457984 */ /* 0x000fe40000000400 */
[----:B------:R-:W-:Y:S02]  /*1670*/  IADD3.X R5, R22, R73, R5, P0, !PT ;  /* 0x0000004916057210 */ /* 0x000fe400007fe405 */
[----:B------:R-:W-:Y:S04]  /*1680*/  @!P1 STS [0x100], R27 ;  /* 0x0001001bff009388 */ /* 0x000fe80000000800 */
[----:B------:R-:W-:Y:S01]  /*1690*/  BAR.SYNC.DEFER_BLOCKING 0x0 ;  /* 0x0000000000007b1d */ /* 0x000fe20000010000 */
[----:B------:R-:W-:-:S05]  /*16a0*/  LEA R4, P6, R6, R67, 0x1 ;  /* 0x0000004306047211 */ /* 0x000fca00078c08ff */
[----:B------:R-:W0:Y:S02]  /*16b0*/  LDS R7, [0x100] ;  /* 0x00010000ff077984 */ /* 0x000e240000000800 */
[-C--:B0-----:R-:W-:Y:S02]  /*16c0*/  ISETP.GE.AND P4, PT, R60, R7.reuse, PT ;  /* 0x000000073c00720c */ /* 0x081fe40003f86270 */
[-C--:B------:R-:W-:Y:S02]  /*16d0*/  ISETP.GE.AND P3, PT, R30, R7.reuse, PT ;  /* 0x000000071e00720c */ /* 0x080fe40003f66270 */
[-C--:B------:R-:W-:Y:S02]  /*16e0*/  ISETP.GE.AND P2, PT, R40, R7.reuse, PT ;  /* 0x000000072800720c */ /* 0x080fe40003f46270 */
[----:B------:R-:W-:Y:S02]  /*16f0*/  ISETP.GE.AND P0, PT, R28, R7, PT ;  /* 0x000000071c00720c */ /* 0x000fe40003f06270 */
[----:B------:R-:W-:-:S02]  /*1700*/  LEA.HI.X R7, R60, c[0x0][0x33c], R61, 0x1, P5 ;  /* 0x0000cf003c077a11 */ /* 0x000fc400028f0c3d */
[----:B------:R-:W-:Y:S02]  /*1710*/  IADD3 R66, P5, R60, R62, RZ ;  /* 0x0000003e3c427210 */ /* 0x000fe40007fbe0ff */
[----:B------:R-:W-:-:S03]  /*1720*/  LEA.HI.X R5, R6, R7, R5, 0x1, P6 ;  /* 0x0000000706057211 */ /* 0x000fc600030f0c05 */
        /* <DEDUP_REMOVED lines=11> */
.L_x_8299:
[----:B------:R-:W-:Y:S05]  /*17e0*/  BSYNC B0 ;  /* 0x0000000000007941 */ /* 0x000fea0003800000 */
.L_x_8298:
        /* <DEDUP_REMOVED lines=31> */
[----:B------:R-:W-:-:S04]  /*19e0*/  IMAD R7, R97, c[0x0][0x218], RZ ;  /* 0x0000860061077a24 */ /* 0x000fc800078e02ff */
[----:B------:R-:W-:Y:S01]  /*19f0*/  IMAD R37, R98, c[0x0][0x21c], R7 ;  /* 0x0000870062257a24 */ /* 0x000fe200078e0207 */
[----:B------:R-:W-:Y:S01]  /*1a00*/  LEA R7, P5, R60, c[0x0][0x270], 0x1 ;  /* 0x00009c003c077a11 */ /* 0x000fe200078a08ff */
[----:B------:R0:W-:Y:S01]  /*1a10*/  STS.64 [R44.X8], R34 ;  /* 0x000000222c007388 */ /* 0x0001e20000008a00 */
[----:B------:R-:W-:-:S06]  /*1a20*/  NOP ;  /* 0x0000000000007918 */ /* 0x000fcc0000000000 */
[----:B------:R-:W-:Y:S01]  /*1a30*/  LDS.U16 R9, [R26] ;  /* 0x000000001a097984 */ /* 0x000fe20000000400 */
[----:B------:R-:W-:-:S03]  /*1a40*/  LEA.HI.X R4, R60, c[0x0][0x274], R61, 0x1, P5 ;  /* 0x00009d003c047a11 */ /* 0x000fc600028f0c3d */
        /* <DEDUP_REMOVED lines=29> */
.L_x_8302:
[----:B------:R-:W-:Y:S05]  /*1c20*/  BSYNC B0 ;  /* 0x0000000000007941 */ /* 0x000fea0003800000 */
.L_x_8301:
[----:B------:R1:W-:Y:S04]  /*1c30*/  @!P0 STG.E.U16 [R2.64+-0xc0], R11 ;  /* 0xffff400b02008986 */ /* 0x0003e8000c101504 */
[----:B------:R1:W-:Y:S04]  /*1c40*/  @!P2 STG.E.U16 [R2.64+-0x80], R13 ;  /* 0xffff800d0200a986 */ /* 0x0003e8000c101504 */
[----:B------:R1:W-:Y:S02]  /*1c50*/  @!P3 STG.E.U16 [R2.64+-0x40], R33 ;  /* 0xffffc0210200b986 */ /* 0x0003e4000c101504 */
.L_x_8300:
[----:B-1----:R-:W-:Y:S01]  /*1c60*/  MOV R4, c[0x0][0x16c] ;  /* 0x00005b0000047a02 */ /* 0x002fe20000000f00 */
[--C-:B------:R-:W-:Y:S01]  /*1c70*/  HADD2.F32 R0, -RZ, R64.reuse.H0_H0 ;  /* 0x20000040ff007230 */ /* 0x100fe20000004100 */
[----:B------:R-:W-:Y:S01]  /*1c80*/  BAR.SYNC.DEFER_BLOCKING 0x0 ;  /* 0x0000000000007b1d */ /* 0x000fe20000010000 */
[----:B------:R-:W-:Y:S01]  /*1c90*/  HADD2.F32 R2, -RZ, R64.H1_H1 ;  /* 0x30000040ff027230 */ /* 0x000fe20000004100 */
[----:B------:R-:W-:Y:S01]  /*1ca0*/  ISETP.GE.AND P0, PT, R4, 0x1, PT ;  /* 0x000000010400780c */ /* 0x000fe20003f06270 */
[C---:B------:R-:W-:Y:S01]  /*1cb0*/  FMUL.FTZ R13, R17.reuse, R96 ;  /* 0x00000060110d7220 */ /* 0x040fe20000410000 */
[----:B0-----:R-:W-:Y:S01]  /*1cc0*/  CS2R R8, SRZ ;  /* 0x0000000000087805 */ /* 0x001fe2000001ff00 */
[----:B------:R-:W-:Y:S01]  /*1cd0*/  FFMA.FTZ R3, R17, R0, R88 ;  /* 0x0000000011037223 */ /* 0x000fe20000010058 */
[--C-:B------:R-:W-:Y:S01]  /*1ce0*/  HADD2.F32 R0, -RZ, R65.reuse.H0_H0 ;  /* 0x20000041ff007230 */ /* 0x100fe20000004100 */
[C---:B------:R-:W-:Y:S01]  /*1cf0*/  FMUL.FTZ R12, R16.reuse, R96 ;  /* 0x00000060100c7220 */ /* 0x040fe20000410000 */
[----:B------:R-:W-:Y:S01]  /*1d00*/  HADD2.F32 R88, -RZ, R65.H1_H1 ;  /* 0x30000041ff587230 */ /* 0x000fe20000004100 */
[----:B------:R-:W-:Y:S01]  /*1d10*/  FFMA.FTZ R2, R16, R2, R3 ;  /* 0x0000000210027223 */ /* 0x000fe20000010003 */
[----:B------:R-:W-:Y:S01]  /*1d20*/  CS2R R6, SRZ ;  /* 0x0000000000067805 */ /* 0x000fe2000001ff00 */
[----:B------:R-:W-:-:S02]  /*1d30*/  FMUL.FTZ R11, R15, R96 ;  /* 0x000000600f0b7220 */ /* 0x000fc40000410000 */
[----:B------:R-:W-:Y:S02]  /*1d40*/  FFMA.FTZ R3, R15, R0, R2 ;  /* 0x000000000f037223 */ /* 0x000fe40000010002 */
[C---:B------:R-:W-:Y:S02]  /*1d50*/  FMUL.FTZ R10, R14.reuse, R96 ;  /* 0x000000600e0a7220 */ /* 0x040fe40000410000 */
[----:B------:R-:W-:Y:S01]  /*1d60*/  FFMA.FTZ R88, R14, R88, R3 ;  /* 0x000000580e587223 */ /* 0x000fe20000010003 */
[----:B------:R-:W-:Y:S05]  /*1d70*/  @!P0 BRA `(.L_x_8303) ;  /* 0x000018c000008947 */ /* 0x000fea0003800000 */
[----:B------:R-:W-:Y:S01]  /*1d80*/  HFMA2.MMA R5, -RZ, RZ, 0, 0 ;  /* 0x00000000ff057435 */ /* 0x000fe200000001ff */
[C---:B------:R-:W-:Y:S02]  /*1d90*/  IMAD R0, R93.reuse, c[0x0][0x298], RZ ;  /* 0x0000a6005d007a24 */ /* 0x040fe400078e02ff */
[----:B------:R-:W-:Y:S02]  /*1da0*/  IMAD.MOV.U32 R4, RZ, RZ, R86 ;  /* 0x000000ffff047224 */ /* 0x000fe400078e0056 */
[----:B------:R-:W-:-:S02]  /*1db0*/  IMAD R32, R93, c[0x0][0x2b8], RZ ;  /* 0x0000ae005d207a24 */ /* 0x000fc400078e02ff */
[C---:B------:R-:W-:Y:S02]  /*1dc0*/  IMAD R9, R95.reuse, c[0x0][0x29c], R0 ;  /* 0x0000a7005f097a24 */ /* 0x040fe400078e0200 */
[C---:B------:R-:W-:Y:S02]  /*1dd0*/  IMAD R27, R95.reuse, c[0x0][0x2bc], R32 ;  /* 0x0000af005f1b7a24 */ /* 0x040fe400078e0220 */
[----:B------:R-:W-:-:S04]  /*1de0*/  IMAD.WIDE.U32 R2, R95, c[0x0][0x298], R4 ;  /* 0x0000a6005f027a25 */ /* 0x000fc800078e0004 */
[----:B------:R-:W-:Y:S01]  /*1df0*/  IMAD.WIDE.U32 R4, R95, c[0x0][0x2b8], R4 ;  /* 0x0000ae005f047a25 */ /* 0x000fe200078e0004 */
[----:B------:R-:W-:-:S03]  /*1e00*/  IADD3 R3, R3, R9, RZ ;  /* 0x0000000903037210 */ /* 0x000fc60007ffe0ff */
[----:B------:R-:W-:Y:S02]  /*1e10*/  IMAD.IADD R5, R5, 0x1, R27 ;  /* 0x0000000105057824 */ /* 0x000fe400078e021b */
[C---:B------:R-:W-:Y:S02]  /*1e20*/  IMAD R9, R90.reuse, c[0x0][0x2a0], RZ ;  /* 0x0000a8005a097a24 */ /* 0x040fe400078e02ff */
[----:B------:R-:W-:Y:S02]  /*1e30*/  IMAD R27, R90, c[0x0][0x2c0], RZ ;  /* 0x0000b0005a1b7a24 */ /* 0x000fe400078e02ff */
[C---:B------:R-:W-:Y:S02]  /*1e40*/  IMAD R9, R92.reuse, c[0x0][0x2a4], R9 ;  /* 0x0000a9005c097a24 */ /* 0x040fe400078e0209 */
[----:B------:R-:W-:-:S04]  /*1e50*/  IMAD.WIDE.U32 R2, R92, c[0x0][0x2a0], R2 ;  /* 0x0000a8005c027a25 */ /* 0x000fc800078e0002 */
[C---:B------:R-:W-:Y:S01]  /*1e60*/  IMAD R33, R92.reuse, c[0x0][0x2c4], R27 ;  /* 0x0000b1005c217a24 */ /* 0x040fe200078e021b */
[----:B------:R-:W-:Y:S01]  /*1e70*/  IADD3 R27, R3, R9, RZ ;  /* 0x00000009031b7210 */ /* 0x000fe20007ffe0ff */
[----:B------:R-:W-:Y:S01]  /*1e80*/  IMAD.WIDE.U32 R4, R92, c[0x0][0x2c0], R4 ;  /* 0x0000b0005c047a25 */ /* 0x000fe200078e0004 */
[----:B------:R-:W-:Y:S02]  /*1e90*/  LEA R76, P2, R2, c[0x0][0x318], 0x2 ;  /* 0x0000c600024c7a11 */ /* 0x000fe400078410ff */
[----:B------:R-:W-:Y:S01]  /*1ea0*/  IADD3 R68, P0, R62, R2, RZ ;  /* 0x000000023e447210 */ /* 0x000fe20007f1e0ff */
[----:B------:R-:W-:Y:S01]  /*1eb0*/  IMAD.SHL.U32 R3, R23, 0x4, RZ ;  /* 0x0000000417037824 */ /* 0x000fe200078e00ff */
[----:B------:R-:W-:Y:S02]  /*1ec0*/  IADD3 R9, R5, R33, RZ ;  /* 0x0000002105097210 */ /* 0x000fe40007ffe0ff */
[----:B------:R-:W-:Y:S02]  /*1ed0*/  LEA R82, P3, R4, c[0x0][0x320], 0x2 ;  /* 0x0000c80004527a11 */ /* 0x000fe400078610ff */
[----:B------:R-:W-:-:S02]  /*1ee0*/  LEA.HI.X R2, R2, c[0x0][0x31c], R27, 0x2, P2 ;  /* 0x0000c70002027a11 */ /* 0x000fc400010f141b */
[----:B------:R-:W-:Y:S02]  /*1ef0*/  LEA.HI.X R0, R4, c[0x0][0x324], R9, 0x2, P3 ;  /* 0x0000c90004007a11 */ /* 0x000fe400018f1409 */
[----:B------:R-:W-:Y:S02]  /*1f00*/  IADD3 R70, P2, R62, R4, RZ ;  /* 0x000000043e467210 */ /* 0x000fe40007f5e0ff */
[----:B------:R-:W-:Y:S02]  /*1f10*/  SHF.L.U64.HI R5, R23, 0x2, R22 ;  /* 0x0000000217057819 */ /* 0x000fe40000010216 */
[-C--:B------:R-:W-:Y:S02]  /*1f20*/  IADD3 R76, P3, R76, R3.reuse, RZ ;  /* 0x000000034c4c7210 */ /* 0x080fe40007f7e0ff */
[----:B------:R-:W-:Y:S01]  /*1f30*/  IADD3 R82, P4, R82, R3, RZ ;  /* 0x0000000352527210 */ /* 0x000fe20007f9e0ff */
[----:B------:R-:W-:Y:S01]  /*1f40*/  IMAD.MOV.U32 R3, RZ, RZ, RZ ;  /* 0x000000ffff037224 */ /* 0x000fe200078e00ff */
[C---:B------:R-:W-:Y:S01]  /*1f50*/  IADD3.X R69, R63.reuse, R27, RZ, P0, !PT ;  /* 0x0000001b3f457210 */ /* 0x040fe200007fe4ff */
[----:B------:R-:W-:Y:S01]  /*1f60*/  IMAD.X R2, R2, 0x1, R5, P3 ;  /* 0x0000000102027824 */ /* 0x000fe200018e0605 */
[----:B------:R-:W-:-:S02]  /*1f70*/  IADD3.X R71, R63, R9, RZ, P2, !PT ;  /* 0x000000093f477210 */ /* 0x000fc400017fe4ff */
[----:B------:R-:W-:Y:S02]  /*1f80*/  IADD3.X R0, R0, R5, RZ, P4, !PT ;  /* 0x0000000500007210 */ /* 0x000fe400027fe4ff */
[C---:B------:R-:W-:Y:S01]  /*1f90*/  IADD3 R72, P0, R76.reuse, -0x180, RZ ;  /* 0xfffffe804c487810 */ /* 0x040fe20007f1e0ff */
[----:B------:R-:W-:Y:S01]  /*1fa0*/  CS2R R4, SRZ ;  /* 0x0000000000047805 */ /* 0x000fe2000001ff00 */
[----:B------:R-:W-:Y:S02]  /*1fb0*/  IADD3 R74, P2, R76, -0x100, RZ ;  /* 0xffffff004c4a7810 */ /* 0x000fe40007f5e0ff */
[C---:B------:R-:W-:Y:S02]  /*1fc0*/  IADD3 R78, P4, R82.reuse, -0x180, RZ ;  /* 0xfffffe80524e7810 */ /* 0x040fe40007f9e0ff */
[----:B------:R-:W-:Y:S02]  /*1fd0*/  IADD3 R80, P5, R82, -0x100, RZ ;  /* 0xffffff0052507810 */ /* 0x000fe40007fbe0ff */
[----:B------:R-:W-:-:S02]  /*1fe0*/  IADD3 R76, P3, R76, -0x80, RZ ;  /* 0xffffff804c4c7810 */ /* 0x000fc40007f7e0ff */
[----:B------:R-:W-:Y:S02]  /*1ff0*/  IADD3 R82, P6, R82, -0x80, RZ ;  /* 0xffffff8052527810 */ /* 0x000fe40007fde0ff */
[----:B------:R-:W-:Y:S02]  /*2000*/  MOV R9, RZ ;  /* 0x000000ff00097202 */ /* 0x000fe40000000f00 */
[C---:B------:R-:W-:Y:S02]  /*2010*/  IADD3.X R73, R2.reuse, -0x1, RZ, P0, !PT ;  /* 0xffffffff02497810 */ /* 0x040fe400007fe4ff */
[C---:B------:R-:W-:Y:S02]  /*2020*/  IADD3.X R75, R2.reuse, -0x1, RZ, P2, !PT ;  /* 0xffffffff024b7810 */ /* 0x040fe400017fe4ff */
[----:B------:R-:W-:Y:S02]  /*2030*/  IADD3.X R77, R2, -0x1, RZ, P3, !PT ;  /* 0xffffffff024d7810 */ /* 0x000fe40001ffe4ff */
[----:B------:R-:W-:-:S02]  /*2040*/  IADD3.X R79, R0, -0x1, RZ, P4, !PT ;  /* 0xffffffff004f7810 */ /* 0x000fc400027fe4ff */
[C---:B------:R-:W-:Y:S02]  /*2050*/  IADD3.X R81, R0.reuse, -0x1, RZ, P5, !PT ;  /* 0xffffffff00517810 */ /* 0x040fe40002ffe4ff */
[----:B------:R-:W-:Y:S02]  /*2060*/  IADD3.X R83, R0, -0x1, RZ, P6, !PT ;  /* 0xffffffff00537810 */ /* 0x000fe400037fe4ff */
.L_x_8316:
[----:B------:R-:W-:Y:S01]  /*2070*/  SHF.R.S32.HI R116, RZ, 0x1f, R5 ;  /* 0x0000001fff747819 */ /* 0x000fe20000011405 */
[C---:B------:R-:W-:Y:S01]  /*2080*/  IMAD.WIDE.U32 R32, R5.reuse, c[0x0][0x1a0], R60 ;  /* 0x0000680005207a25 */ /* 0x040fe200078e003c */
[----:B------:R-:W-:Y:S02]  /*2090*/  IADD3 R27, -R62, c[0x0][0x168], RZ ;  /* 0x00005a003e1b7a10 */ /* 0x000fe40007ffe1ff */
[----:B------:R-:W-:Y:S01]  /*20a0*/  PRMT R85, RZ, 0x7610, R85 ;  /* 0x00007610ff557816 */ /* 0x000fe20000000055 */
[----:B------:R-:W-:Y:S01]  /*20b0*/  IMAD R0, R116, c[0x0][0x1a0], RZ ;  /* 0x0000680074007a24 */ /* 0x000fe200078e02ff */
[----:B------:R-:W-:Y:S02]  /*20c0*/  ISETP.GE.AND P0, PT, R60, R27, PT ;  /* 0x0000001b3c00720c */ /* 0x000fe40003f06270 */
[----:B------:R-:W-:Y:S01]  /*20d0*/  LEA R38, P5, R32, R47, 0x1 ;  /* 0x0000002f20267211 */ /* 0x000fe200078a08ff */
[----:B------:R-:W-:Y:S01]  /*20e0*/  IMAD R35, R5, c[0x0][0x1a4], R0 ;  /* 0x0000690005237a24 */ /* 0x000fe200078e0200 */
[----:B------:R-:W-:-:S02]  /*20f0*/  ISETP.GE.AND P2, PT, R40, R27, PT ;  /* 0x0000001b2800720c */ /* 0x000fc40003f46270 */
[----:B------:R-:W-:Y:S02]  /*2100*/  ISETP.GE.AND P3, PT, R30, R27, PT ;  /* 0x0000001b1e00720c */ /* 0x000fe40003f66270 */
[----:B------:R-:W-:Y:S02]  /*2110*/  IADD3 R33, R33, R35, RZ ;  /* 0x0000002321217210 */ /* 0x000fe40007ffe0ff */
        /* <DEDUP_REMOVED lines=13> */
[----:B------:R-:W-:-:S05]  /*21f0*/  IMAD.WIDE.U32 R32, R5, c[0x0][0x188], R32 ;  /* 0x0000620005207a25 */ /* 0x000fca00078e0020 */
[----:B------:R-:W-:Y:S02]  /*2200*/  LEA R36, P0, R32, c[0x0][0x220], 0x2 ;  /* 0x0000880020247a11 */ /* 0x000fe400078010ff */
[----:B------:R-:W-:Y:S01]  /*2210*/  IADD3 R33, R33, R37, RZ ;  /* 0x0000002521217210 */ /* 0x000fe20007ffe0ff */
[----:B------:R-:W-:-:S03]  /*2220*/  IMAD R0, R116, c[0x0][0x1c0], RZ ;  /* 0x0000700074007a24 */ /* 0x000fc600078e02ff */
[----:B------:R-:W-:Y:S01]  /*2230*/  LEA.HI.X R37, R32, c[0x0][0x224], R33, 0x2, P0 ;  /* 0x0000890020257a11 */ /* 0x000fe200000f1421 */
[----:B------:R-:W-:-:S04]  /*2240*/  IMAD.WIDE.U32 R34, R5, c[0x0][0x1c0], R60 ;  /* 0x0000700005227a25 */ /* 0x000fc800078e003c */
[----:B------:R-:W-:Y:S01]  /*2250*/  IMAD R105, R5, c[0x0][0x1c4], R0 ;  /* 0x0000710005697a24 */ /* 0x000fe200078e0200 */
[----:B------:R-:W4:Y:S01]  /*2260*/  LDG.E R2, [R36.64] ;  /* 0x0000000424027981 */ /* 0x000f22000c1e1900 */
[----:B------:R-:W-:-:S03]  /*2270*/  LEA R32, P0, R34, R45, 0x1 ;  /* 0x0000002d22207211 */ /* 0x000fc600078008ff */
[----:B------:R-:W-:Y:S02]  /*2280*/  IADD3 R0, R35, R105, RZ ;  /* 0x0000006923007210 */ /* 0x000fe40007ffe0ff */
        /* <DEDUP_REMOVED lines=12> */
[----:B------:R0:W-:Y:S01]  /*2350*/  STS.U16 [R26+0xc0], R103 ;  /* 0x0000c0671a007388 */ /* 0x0001e20000000400 */
[----:B------:R-:W-:-:S06]  /*2360*/  NOP ;  /* 0x0000000000007918 */ /* 0x000fcc0000000000 */
[----:B-1----:R1:W2:Y:S04]  /*2370*/  @!P0 LDG.E.U16 R39, [R32.64] ;  /* 0x0000000420278981 */ /* 0x0022a8000c1e1500 */
        /* <DEDUP_REMOVED lines=9> */
[----:B-1----:R-:W1:Y:S02]  /*2410*/  LDS.64 R32, [R44.X8] ;  /* 0x000000002c207984 */ /* 0x002e640000008a00 */
[----:B------:R-:W0:Y:S02]  /*2420*/  MUFU.EX2 R108, R108 ;  /* 0x0000006c006c7308 */ /* 0x000e240000000800 */
[----:B------:R-:W-:Y:S01]  /*2430*/  IMAD.IADD R0, R0, 0x1, -R35 ;  /* 0x0000000100007824 */ /* 0x000fe200078e0a23 */
[----:B------:R-:W-:-:S03]  /*2440*/  IADD3 R34, R86, 0x200, RZ ;  /* 0x0000020056227810 */ /* 0x000fc60007ffe0ff */
[----:B------:R-:W-:Y:S01]  /*2450*/  @!P2 IMAD R34, R0, 0x100, R5 ;  /* 0x000001000022a824 */ /* 0x000fe200078e0205 */
[----:B------:R-:W-:-:S04]  /*2460*/  ISETP.GT.AND P0, PT, R42, 0x1, PT ;  /* 0x000000012a00780c */ /* 0x000fc80003f04270 */
[----:B------:R-:W-:Y:S02]  /*2470*/  SHF.L.U32 R109, R34, 0x2, RZ ;  /* 0x00000002226d7819 */ /* 0x000fe400000006ff */
[----:B------:R-:W-:Y:S02]  /*2480*/  ISETP.EQ.AND P0, PT, R31, RZ, P0 ;  /* 0x000000ff1f00720c */ /* 0x000fe40000702270 */
[----:B------:R-:W-:Y:S02]  /*2490*/  ISETP.NE.AND P3, PT, R86, 0x1f, PT ;  /* 0x0000001f5600780c */ /* 0x000fe40003f65270 */
[----:B0-----:R-:W-:-:S09]  /*24a0*/  MOV R103, RZ ;  /* 0x000000ff00677202 */ /* 0x001fd20000000f00 */
[----:B------:R-:W-:-:S05]  /*24b0*/  @P0 IADD3 R0, R42, -0x2, RZ ;  /* 0xfffffffe2a000810 */ /* 0x000fca0007ffe0ff */
[----:B------:R-:W-:Y:S02]  /*24c0*/  @P0 IMAD R37, R0, c[0x0][0x16c], R5 ;  /* 0x00005b0000250a24 */ /* 0x000fe400078e0205 */
[----:B------:R-:W-:Y:S02]  /*24d0*/  FMUL.FTZ R102, R19, R38 ;  /* 0x0000002613667220 */ /* 0x000fe40000410000 */
[----:B------:R-:W-:Y:S01]  /*24e0*/  @P0 IMAD.WIDE R36, R37, 0x8, R52 ;  /* 0x0000000825240825 */ /* 0x000fe200078e0234 */
[----:B-1----:R-:W-:-:S03]  /*24f0*/  HADD2.F32 R0, -RZ, R32.H0_H0 ;  /* 0x20000020ff007230 */ /* 0x002fc60000004100 */
[----:B------:R-:W-:Y:S01]  /*2500*/  FMUL.FTZ R113, R18, R38 ;  /* 0x0000002612717220 */ /* 0x000fe20000410000 */
[----:B------:R-:W-:Y:S02]  /*2510*/  HADD2.F32 R100, -RZ, R32.H1_H1 ;  /* 0x30000020ff647230 */ /* 0x000fe40000004100 */
[----:B------:R-:W-:-:S03]  /*2520*/  HADD2.F32 R106, -RZ, R64.H1_H1 ;  /* 0x30000040ff6a7230 */ /* 0x000fc60000004100 */
[----:B------:R-:W-:Y:S01]  /*2530*/  MUFU.EX2 R113, R113 ;  /* 0x0000007100717308 */ /* 0x000fe20000000800 */
[--C-:B------:R-:W-:Y:S02]  /*2540*/  HADD2.F32 R99, -RZ, R33.reuse.H0_H0 ;  /* 0x20000021ff637230 */ /* 0x100fe40000004100 */
[----:B------:R-:W-:Y:S02]  /*2550*/  HADD2.F32 R101, -RZ, R33.H1_H1 ;  /* 0x30000021ff657230 */ /* 0x000fe40000004100 */
[----:B------:R-:W-:Y:S01]  /*2560*/  HADD2.F32 R104, -RZ, R65.H1_H1 ;  /* 0x30000041ff687230 */ /* 0x000fe20000004100 */
[----:B------:R-:W-:Y:S04]  /*2570*/  BSSY B0, `(.L_x_8304) ;  /* 0x0000028000007945 */ /* 0x000fe80003800000 */
[----:B------:R-:W-:Y:S01]  /*2580*/  FMUL.FTZ R112, R19, R104 ;  /* 0x0000006813707220 */ /* 0x000fe20000410000 */
[----:B--2---:R0:W-:Y:S04]  /*2590*/  STS.U16 [R26+0x100], R39 ;  /* 0x000100271a007388 */ /* 0x0041e80000000400 */
[----:B---3--:R-:W-:Y:S04]  /*25a0*/  STS.U16 [R26+0x140], R105 ;  /* 0x000140691a007388 */ /* 0x008fe80000000400 */
[----:B----4-:R-:W-:Y:S04]  /*25b0*/  STS.U16 [R26+0x180], R107 ;  /* 0x0001806b1a007388 */ /* 0x010fe80000000400 */
[----:B------:R-:W-:Y:S01]  /*25c0*/  STS.U16 [R26+0x1c0], R85 ;  /* 0x0001c0551a007388 */ /* 0x000fe20000000400 */
[----:B------:R-:W-:-:S06]  /*25d0*/  NOP ;  /* 0x0000000000007918 */ /* 0x000fcc0000000000 */
[----:B------:R-:W1:Y:S04]  /*25e0*/  LDS.64 R34, [R44.X8+0x100] ;  /* 0x000100002c227984 */ /* 0x000e680000008a00 */
[----:B------:R2:W-:Y:S04]  /*25f0*/  STS [R109+0x838], R108 ;  /* 0x0008386c6d007388 */ /* 0x0005e80000000800 */
[----:B------:R-:W-:Y:S01]  /*2600*/  BAR.SYNC.DEFER_BLOCKING 0x0 ;  /* 0x0000000000007b1d */ /* 0x000fe20000010000 */
[----:B0-----:R-:W-:-:S05]  /*2610*/  FMUL.FTZ R39, R21, R38 ;  /* 0x0000002615277220 */ /* 0x001fca0000410000 */
[----:B------:R0:W5:Y:S02]  /*2620*/  @P0 LDG.E R103, [R36.64+0x4] ;  /* 0x0000040424670981 */ /* 0x000164000c1e1900 */
[----:B0-----:R0:W-:Y:S02]  /*2630*/  MUFU.EX2 R37, R102 ;  /* 0x0000006600257308 */ /* 0x0011e40000000800 */
[----:B0-----:R0:W3:Y:S06]  /*2640*/  @P3 LDS R102, [R86.X4+0x103c] ;  /* 0x00103c0056663984 */ /* 0x0010ec0000004800 */
[----:B------:R4:W0:Y:S01]  /*2650*/  MUFU.EX2 R32, R39 ;  /* 0x0000002700207308 */ /* 0x0008220000000800 */
[----:B-1----:R-:W-:-:S02]  /*2660*/  HADD2.F32 R120, -RZ, R35.H0_H0 ;  /* 0x20000023ff787230 */ /* 0x002fc40000004100 */
[----:B------:R-:W-:Y:S02]  /*2670*/  HADD2.F32 R105, -RZ, R35.H1_H1 ;  /* 0x30000023ff697230 */ /* 0x000fe40000004100 */
[----:B--2---:R-:W-:Y:S02]  /*2680*/  HADD2.F32 R109, -RZ, R64.H0_H0 ;  /* 0x20000040ff6d7230 */ /* 0x004fe40000004100 */
[----:B------:R-:W-:Y:S01]  /*2690*/  HADD2.F32 R107, -RZ, R65.H0_H0 ;  /* 0x20000041ff6b7230 */ /* 0x000fe20000004100 */
[----:B------:R-:W-:Y:S01]  /*26a0*/  FMUL.FTZ R120, R15, R120 ;  /* 0x000000780f787220 */ /* 0x000fe20000410000 */
[----:B------:R-:W-:Y:S01]  /*26b0*/  HADD2.F32 R85, -RZ, R34.H1_H1 ;  /* 0x30000022ff557230 */ /* 0x000fe20000004100 */
[----:B------:R-:W-:Y:S02]  /*26c0*/  FMUL.FTZ R33, R20, R109 ;  /* 0x0000006d14217220 */ /* 0x000fe40000410000 */
[----:B----4-:R-:W-:Y:S02]  /*26d0*/  FMUL.FTZ R39, R21, R106 ;  /* 0x0000006a15277220 */ /* 0x010fe40000410000 */
[----:B------:R-:W-:-:S02]  /*26e0*/  FMUL.FTZ R38, R18, R107 ;  /* 0x0000006b12267220 */ /* 0x000fc40000410000 */
[----:B------:R-:W-:Y:S01]  /*26f0*/  FMUL.FTZ R105, R14, R105 ;  /* 0x000000690e697220 */ /* 0x000fe20000410000 */
[----:B------:R-:W-:Y:S01]  /*2700*/  HADD2.F32 R84, -RZ, R34.H0_H0 ;  /* 0x20000022ff547230 */ /* 0x000fe20000004100 */
[----:B0-----:R-:W-:Y:S02]  /*2710*/  FMUL.FTZ R114, R108, R32 ;  /* 0x000000206c727220 */ /* 0x001fe40000410000 */
[----:B------:R-:W-:Y:S02]  /*2720*/  FMUL.FTZ R115, R0, R33 ;  /* 0x0000002100737220 */ /* 0x000fe40000410000 */
[----:B------:R-:W-:Y:S02]  /*2730*/  FMUL.FTZ R35, R100, R39 ;  /* 0x0000002764237220 */ /* 0x000fe40000410000 */
[----:B------:R-:W-:Y:S02]  /*2740*/  FMUL.FTZ R110, R99, R38 ;  /* 0x00000026636e7220 */ /* 0x000fe40000410000 */
[----:B------:R-:W-:-:S02]  /*2750*/  FMUL.FTZ R118, R16, R85 ;  /* 0x0000005510767220 */ /* 0x000fc40000410000 */
[----:B------:R-:W-:Y:S01]  /*2760*/  FFMA.FTZ R36, R37, R105, R120 ;  /* 0x0000006925247223 */ /* 0x000fe20000010078 */
[----:B------:R-:W-:Y:S05]  /*2770*/  @P3 BRA `(.L_x_8305) ;  /* 0x0000007000003947 */ /* 0x000fea0003800000 */
[----:B------:R-:W-:Y:S01]  /*2780*/  ISETP.NE.AND P0, PT, R42, c[0x0][0x174], PT ;  /* 0x00005d002a007a0c */ /* 0x000fe20003f05270 */
[----:B---3--:R-:W-:-:S12]  /*2790*/  HFMA2.MMA R102, -RZ, RZ, 1.875, 0 ;  /* 0x3f800000ff667435 */ /* 0x008fd800000001ff */
[----:B------:R-:W-:-:S04]  /*27a0*/  @P0 LEA.HI R34, R42, R42, RZ, 0x1 ;  /* 0x0000002a2a220211 */ /* 0x000fc800078f08ff */
[----:B------:R-:W-:-:S05]  /*27b0*/  @P0 LOP3.LUT R85, R34, 0xfffffe, RZ, 0xc0, !PT ;  /* 0x00fffffe22550812 */ /* 0x000fca00078ec0ff */
[----:B------:R-:W-:-:S05]  /*27c0*/  @P0 IMAD.IADD R34, R42, 0x1, -R85 ;  /* 0x000000012a220824 */ /* 0x000fca00078e0a55 */
[----:B------:R-:W-:-:S05]  /*27d0*/  @P0 LEA R34, R34, R5, 0x8 ;  /* 0x0000000522220211 */ /* 0x000fca00078e40ff */
[----:B------:R0:W1:Y:S02]  /*27e0*/  @P0 LDS R102, [R34.X4+0x838] ;  /* 0x0008380022660984 */ /* 0x0000640000004800 */
.L_x_8305:
[----:B------:R-:W-:Y:S05]  /*27f0*/  BSYNC B0 ;  /* 0x0000000000007941 */ /* 0x000fea0003800000 */
.L_x_8304:
[----:B-1-3--:R-:W-:Y:S01]  /*2800*/  FMUL.FTZ R122, R37, R102 ;  /* 0x00000066257a7220 */ /* 0x00afe20000410000 */
[----:B------:R-:W-:Y:S01]  /*2810*/  ISETP.NE.AND P4, PT, R31, 0x1f, PT ;  /* 0x0000001f1f00780c */ /* 0x000fe20003f85270 */
[----:B0-----:R-:W-:Y:S01]  /*2820*/  FFMA.FTZ R34, R32, R115, R35 ;  /* 0x0000007320227223 */ /* 0x001fe20000010023 */
[----:B------:R-:W-:Y:S01]  /*2830*/  ISETP.GE.AND P0, PT, R44, 0x1, PT ;  /* 0x000000012c00780c */ /* 0x000fe20003f06270 */
[----:B------:R-:W-:Y:S01]  /*2840*/  FMUL.FTZ R111, R17, R84 ;  /* 0x00000054116f7220 */ /* 0x000fe20000410000 */
[----:B------:R-:W-:Y:S01]  /*2850*/  ISETP.GE.U32.AND P5, PT, R31, 0x18, PT ;  /* 0x000000181f00780c */ /* 0x000fe20003fa6070 */
[C---:B------:R-:W-:Y:S01]  /*2860*/  FFMA.FTZ R119, R113.reuse, R36, R118 ;  /* 0x0000002471777223 */ /* 0x040fe20000010076 */
[----:B------:R-:W-:Y:S01]  /*2870*/  BSSY B0, `(.L_x_8306) ;  /* 0x0000089000007945 */ /* 0x000fe20003800000 */
[C---:B------:R-:W-:Y:S02]  /*2880*/  FMUL.FTZ R85, R113.reuse, R122 ;  /* 0x0000007a71557220 */ /* 0x040fe40000410000 */
        /* <DEDUP_REMOVED lines=32> */
[----:B------:R-:W-:Y:S02]  /*2a90*/  IMAD.SHL.U32 R114, R5, 0x8, RZ ;  /* 0x0000000805727824 */ /* 0x000fe400078e00ff */
[----:B-1----:R-:W-:Y:S01]  /*2aa0*/  @!P0 FMUL.FTZ R34, R34, R117 ;  /* 0x0000007522228220 */ /* 0x002fe20000410000 */
[----:B------:R-:W-:Y:S01]  /*2ab0*/  ISETP.GE.AND P0, PT, R42, c[0x0][0x174], PT ;  /* 0x00005d002a007a0c */ /* 0x000fe20003f06270 */
[----:B------:R-:W0:Y:S01]  /*2ac0*/  SHFL.DOWN PT, R117, R119, 0x8, 0x1f ;  /* 0x09001f0077757f89 */ /* 0x000e2200000e0000 */
[----:B--2---:R-:W-:Y:S02]  /*2ad0*/  @P4 FFMA.FTZ R124, R125, R85, R124 ;  /* 0x000000557d7c4223 */ /* 0x004fe4000001007c */
[----:B------:R-:W-:Y:S01]  /*2ae0*/  ISETP.NE.OR P0, PT, R31, RZ, P0 ;  /* 0x000000ff1f00720c */ /* 0x000fe20000705670 */
[----:B------:R-:W1:Y:S01]  /*2af0*/  SHFL.DOWN PT, R121, R34, 0x8, 0x1f ;  /* 0x09001f0022797f89 */ /* 0x000e6200000e0000 */
[----:B------:R-:W-:Y:S01]  /*2b00*/  MOV R85, RZ ;  /* 0x000000ff00557202 */ /* 0x000fe20000000f00 */
[----:B---3--:R-:W-:Y:S01]  /*2b10*/  @P4 FMUL.FTZ R125, R125, R84 ;  /* 0x000000547d7d4220 */ /* 0x008fe20000410000 */
[----:B------:R-:W-:Y:S01]  /*2b20*/  HFMA2.MMA R84, -RZ, RZ, 1.875, 0 ;  /* 0x3f800000ff547435 */ /* 0x000fe200000001ff */
[----:B------:R-:W2:Y:S01]  /*2b30*/  SHFL.UP PT, R123, R124, 0x8, RZ ;  /* 0x050000007c7b7989 */ /* 0x000ea200000e00ff */
[----:B------:R-:W-:-:S03]  /*2b40*/  ISETP.GE.AND P4, PT, R44, 0x8, PT ;  /* 0x000000082c00780c */ /* 0x000fc60003f86270 */
[----:B------:R-:W3:Y:S05]  /*2b50*/  SHFL.UP PT, R122, R125, 0x8, RZ ;  /* 0x050000007d7a7989 */ /* 0x000eea00000e00ff */
[----:B------:R-:W-:Y:S01]  /*2b60*/  @!P0 LDS.64 R84, [R114+0x10b8] ;  /* 0x0010b80072548984 */ /* 0x000fe20000000a00 */
[----:B------:R-:W-:Y:S01]  /*2b70*/  ISETP.GE.AND P0, PT, R44, 0x10, PT ;  /* 0x000000102c00780c */ /* 0x000fe20003f06270 */
[C---:B0-----:R-:W-:Y:S02]  /*2b80*/  @!P5 FFMA.FTZ R119, R34.reuse, R117, R119 ;  /* 0x000000752277d223 */ /* 0x041fe40000010077 */
[----:B-1----:R-:W-:-:S03]  /*2b90*/  @!P5 FMUL.FTZ R34, R34, R121 ;  /* 0x000000792222d220 */ /* 0x002fc60000410000 */
        /* <DEDUP_REMOVED lines=8> */
[----:B------:R-:W-:Y:S01]  /*2c20*/  SHFL.IDX PT, R121, R85, RZ, 0x1f ;  /* 0x00001fff55797589 */ /* 0x000fe200000e0000 */
[----:B-1----:R-:W-:Y:S02]  /*2c30*/  @!P4 FMUL.FTZ R34, R34, R123 ;  /* 0x0000007b2222c220 */ /* 0x002fe40000410000 */
[----:B--2---:R-:W-:-:S03]  /*2c40*/  @P0 FFMA.FTZ R124, R125, R122, R124 ;  /* 0x0000007a7d7c0223 */ /* 0x004fc6000001007c */
[----:B------:R-:W-:Y:S01]  /*2c50*/  SHFL.DOWN PT, R123, R34, 0x1, 0x1f ;  /* 0x08201f00227b7f89 */ /* 0x000fe200000e0000 */
[----:B---3--:R-:W-:-:S03]  /*2c60*/  @P0 FMUL.FTZ R125, R125, R117 ;  /* 0x000000757d7d0220 */ /* 0x008fc60000410000 */
[----:B------:R-:W0:Y:S04]  /*2c70*/  SHFL.DOWN PT, R122, R119, 0x1, 0x1f ;  /* 0x08201f00777a7f89 */ /* 0x000e2800000e0000 */
[----:B-----5:R1:W-:Y:S04]  /*2c80*/  SHFL.IDX PT, R117, R103, RZ, 0x1f ;  /* 0x00001fff67757589 */ /* 0x0203e800000e0000 */
[----:B------:R-:W-:Y:S04]  /*2c90*/  SHFL.UP PT, R124, R124, 0x1, RZ ;  /* 0x042000007c7c7989 */ /* 0x000fe800000e00ff */
[----:B------:R-:W2:Y:S04]  /*2ca0*/  SHFL.UP PT, R125, R125, 0x1, RZ ;  /* 0x042000007d7d7989 */ /* 0x000ea800000e00ff */
[----:B------:R-:W-:Y:S04]  /*2cb0*/  SHFL.IDX PT, R119, R119, RZ, 0x1f ;  /* 0x00001fff77777589 */ /* 0x000fe800000e0000 */
[----:B------:R-:W3:Y:S01]  /*2cc0*/  SHFL.IDX PT, R34, R34, RZ, 0x1f ;  /* 0x00001fff22227589 */ /* 0x000ee200000e0000 */
[----:B0-----:R-:W-:Y:S01]  /*2cd0*/  @P3 FFMA.FTZ R121, R123, R121, R122 ;  /* 0x000000797b793223 */ /* 0x001fe2000001007a */
[----:B------:R-:W-:-:S03]  /*2ce0*/  IADD3 R122, -R62, c[0x0][0x168], -R86 ;  /* 0x00005a003e7a7a10 */ /* 0x000fc60007ffe956 */
[----:B------:R-:W-:Y:S01]  /*2cf0*/  FFMA.FTZ R102, R121, R102, R105 ;  /* 0x0000006679667223 */ /* 0x000fe20000010069 */
[C---:B------:R-:W-:Y:S02]  /*2d00*/  ISETP.GE.AND P0, PT, R122.reuse, 0x1, PT ;  /* 0x000000017a00780c */ /* 0x040fe40003f06270 */
[C---:B------:R-:W-:Y:S01]  /*2d10*/  ISETP.GE.AND P3, PT, R122.reuse, 0x41, PT ;  /* 0x000000417a00780c */ /* 0x040fe20003f66270 */
[----:B------:R-:W-:Y:S01]  /*2d20*/  FFMA.FTZ R105, R37, R102, R120 ;  /* 0x0000006625697223 */ /* 0x000fe20000010078 */
[----:B------:R-:W-:-:S03]  /*2d30*/  ISETP.GE.AND P4, PT, R122, 0x61, PT ;  /* 0x000000617a00780c */ /* 0x000fc60003f86270 */
[----:B-1----:R-:W-:Y:S02]  /*2d40*/  FFMA.FTZ R103, R113, R105, R118 ;  /* 0x0000006971677223 */ /* 0x002fe40000010076 */
[----:B--2---:R-:W-:Y:S01]  /*2d50*/  @P2 FFMA.FTZ R117, R125, R117, R124 ;  /* 0x000000757d752223 */ /* 0x004fe2000001007c */
[----:B------:R-:W-:Y:S01]  /*2d60*/  ISETP.GE.AND P2, PT, R122, 0x21, PT ;  /* 0x000000217a00780c */ /* 0x000fe20003f46270 */
[----:B------:R-:W-:Y:S02]  /*2d70*/  FFMA.FTZ R111, R32, R103, R111 ;  /* 0x00000067206f7223 */ /* 0x000fe4000001006f */
[----:B------:R-:W-:Y:S02]  /*2d80*/  FFMA.FTZ R118, R108, R117, R115 ;  /* 0x000000756c767223 */ /* 0x000fe40000010073 */
[----:B---3--:R-:W-:Y:S02]  /*2d90*/  FFMA.FTZ R85, R34, R85, R119 ;  /* 0x0000005522557223 */ /* 0x008fe40000010077 */
[----:B------:R-:W-:-:S02]  /*2da0*/  FMUL.FTZ R115, R19, R102 ;  /* 0x0000006613737220 */ /* 0x000fc40000410000 */
[----:B------:R-:W-:Y:S02]  /*2db0*/  FMUL.FTZ R120, R18, R105 ;  /* 0x0000006912787220 */ /* 0x000fe40000410000 */
[----:B------:R-:W-:Y:S02]  /*2dc0*/  FMUL.FTZ R121, R21, R103 ;  /* 0x0000006715797220 */ /* 0x000fe40000410000 */
[----:B------:R-:W-:Y:S02]  /*2dd0*/  FMUL.FTZ R119, R20, R111 ;  /* 0x0000006f14777220 */ /* 0x000fe40000410000 */
[----:B------:R-:W-:Y:S02]  /*2de0*/  FMUL.FTZ R84, R34, R84 ;  /* 0x0000005422547220 */ /* 0x000fe40000410000 */
[----:B------:R-:W-:Y:S02]  /*2df0*/  FFMA.FTZ R117, R32, R118, R35 ;  /* 0x0000007620757223 */ /* 0x000fe40000010023 */
[----:B------:R-:W-:Y:S01]  /*2e00*/  FFMA.FTZ R108, R0, -R33, R118 ;  /* 0x80000021006c7223 */ /* 0x000fe20000010076 */
[----:B------:R0:W-:Y:S01]  /*2e10*/  @!P1 STS.64 [R114+0x10b8], R84 ;  /* 0x0010b85472009388 */ /* 0x0001e20000000a00 */
[----:B------:R-:W-:-:S02]  /*2e20*/  FMUL.FTZ R35, R104, R115 ;  /* 0x0000007368237220 */ /* 0x000fc40000410000 */
[----:B------:R-:W-:Y:S02]  /*2e30*/  FMUL.FTZ R34, R107, R120 ;  /* 0x000000786b227220 */ /* 0x000fe40000410000 */
[----:B------:R-:W-:Y:S02]  /*2e40*/  FMUL.FTZ R33, R106, R121 ;  /* 0x000000796a217220 */ /* 0x000fe40000410000 */
[----:B------:R-:W-:Y:S02]  /*2e50*/  FMUL.FTZ R32, R109, R119 ;  /* 0x000000776d207220 */ /* 0x000fe40000410000 */
[----:B------:R-:W-:Y:S02]  /*2e60*/  FFMA.FTZ R122, R113, R117, R110 ;  /* 0x00000075717a7223 */ /* 0x000fe4000001006e */
[----:B------:R-:W-:Y:S01]  /*2e70*/  FFMA.FTZ R110, R100, -R39, R117 ;  /* 0x80000027646e7223 */ /* 0x000fe20000010075 */
[----:B------:R1:W-:Y:S01]  /*2e80*/  STS.128 [R86.X16+0x200], R32 ;  /* 0x0002002056007388 */ /* 0x0003e2000000cc00 */
[----:B------:R-:W-:-:S02]  /*2e90*/  FFMA.FTZ R39, R37, R122, R36 ;  /* 0x0000007a25277223 */ /* 0x000fc40000010024 */
[----:B------:R-:W-:Y:S01]  /*2ea0*/  FFMA.FTZ R119, R108, R119, RZ ;  /* 0x000000776c777223 */ /* 0x000fe200000100ff */
[----:B------:R-:W-:Y:S01]  /*2eb0*/  BAR.SYNC.DEFER_BLOCKING 0x0 ;  /* 0x0000000000007b1d */ /* 0x000fe20000010000 */
[----:B------:R-:W-:Y:S02]  /*2ec0*/  FFMA.FTZ R113, R99, -R38, R122 ;  /* 0x8000002663717223 */ /* 0x000fe4000001007a */
[----:B------:R-:W-:Y:S02]  /*2ed0*/  FFMA.FTZ R112, R101, -R112, R39 ;  /* 0x8000007065707223 */ /* 0x000fe40000010027 */
[----:B------:R-:W-:Y:S01]  /*2ee0*/  FMUL.FTZ R36, R17, R118 ;  /* 0x0000007611247220 */ /* 0x000fe20000410000 */
[----:B------:R-:W-:Y:S01]  /*2ef0*/  SHF.L.U64.HI R118, R4, 0x2, R3 ;  /* 0x0000000204767819 */ /* 0x000fe20000010203 */
[----:B------:R-:W-:Y:S02]  /*2f00*/  FMUL.FTZ R37, R16, R117 ;  /* 0x0000007510257220 */ /* 0x000fe40000410000 */
[----:B------:R-:W-:-:S02]  /*2f10*/  FMUL.FTZ R38, R15, R122 ;  /* 0x0000007a0f267220 */ /* 0x000fc40000410000 */
[----:B------:R-:W-:Y:S02]  /*2f20*/  FMUL.FTZ R39, R14, R39 ;  /* 0x000000270e277220 */ /* 0x000fe40000410000 */
[----:B------:R-:W-:Y:S02]  /*2f30*/  FFMA.FTZ R119, R110, R121, R119 ;  /* 0x000000796e777223 */ /* 0x000fe40000010077 */
[----:B0-----:R-:W-:Y:S02]  /*2f40*/  FMUL.FTZ R84, R112, R115 ;  /* 0x0000007370547220 */ /* 0x001fe40000410000 */
[----:B------:R-:W-:Y:S02]  /*2f50*/  FFMA.FTZ R119, R113, R120, R119 ;  /* 0x0000007871777223 */ /* 0x000fe40000010077 */
[----:B------:R-:W-:Y:S02]  /*2f60*/  IMAD R120, R118, c[0x0][0x2b0], RZ ;  /* 0x0000ac0076787a24 */ /* 0x000fe400078e02ff */
[----:B------:R-:W-:-:S02]  /*2f70*/  FADD.FTZ R84, R119, R84 ;  /* 0x0000005477547221 */ /* 0x000fc40000010000 */
        /* <DEDUP_REMOVED lines=22> */
[----:B0-----:R0:W-:Y:S04]  /*30e0*/  RED.E.ADD.F32.FTZ.RN.STRONG.GPU [R36.64], R121 ;  /* 0x000000792400798e */ /* 0x0011e8000c10e784 */
[----:B-1----:R0:W-:Y:S02]  /*30f0*/  RED.E.ADD.F32.FTZ.RN.STRONG.GPU [R38.64], R119 ;  /* 0x000000772600798e */ /* 0x0021e4000c10e784 */
.L_x_8307:
[----:B-1----:R-:W-:Y:S05]  /*3100*/  BSYNC B0 ;  /* 0x0000000000007941 */ /* 0x002fea0003800000 */
.L_x_8306:
[----:B0-----:R0:W1:Y:S01]  /*3110*/  LDS R119, [R86.X4+0x480] ;  /* 0x0004800056777984 */ /* 0x0010620000004800 */
[----:B------:R-:W-:Y:S01]  /*3120*/  BSSY B0, `(.L_x_8308) ;  /* 0x000000a000007945 */ /* 0x000fe20003800000 */
[C---:B------:R-:W-:Y:S02]  /*3130*/  IMAD R37, R85.reuse, c[0x0][0x2b4], R120 ;  /* 0x0000ad0055257a24 */ /* 0x040fe400078e0278 */
[----:B------:R-:W-:Y:S01]  /*3140*/  IMAD R39, R85, c[0x0][0x2d4], R118 ;  /* 0x0000b50055277a24 */ /* 0x000fe200078e0276 */
[----:B------:R-:W-:Y:S05]  /*3150*/  @!P2 BRA `(.L_x_8309) ;  /* 0x000000600000a947 */ /* 0x000fea0003800000 */
[----:B------:R-:W-:-:S04]  /*3160*/  IMAD.WIDE.U32 R34, R85, c[0x0][0x2b0], R72 ;  /* 0x0000ac0055227a25 */ /* 0x000fc800078e0048 */
[----:B------:R-:W-:-:S04]  /*3170*/  IMAD.WIDE.U32 R32, R85, c[0x0][0x2d0], R78 ;  /* 0x0000b40055207a25 */ /* 0x000fc800078e004e */
[----:B------:R-:W-:Y:S01]  /*3180*/  IMAD.IADD R35, R35, 0x1, R37 ;  /* 0x0000000123237824 */ /* 0x000fe200078e0225 */
[----:B------:R-:W-:-:S04]  /*3190*/  IADD3 R33, R33, R39, RZ ;  /* 0x0000002721217210 */ /* 0x000fc80007ffe0ff */
[----:B--2---:R2:W-:Y:S04]  /*31a0*/  RED.E.ADD.F32.FTZ.RN.STRONG.GPU [R34.64], R117 ;  /* 0x000000752200798e */ /* 0x0045e8000c10e784 */
[----:B-1----:R2:W-:Y:S02]  /*31b0*/  RED.E.ADD.F32.FTZ.RN.STRONG.GPU [R32.64], R119 ;  /* 0x000000772000798e */ /* 0x0025e4000c10e784 */
.L_x_8309:
[----:B------:R-:W-:Y:S05]  /*31c0*/  BSYNC B0 ;  /* 0x0000000000007941 */ /* 0x000fea0003800000 */
.L_x_8308:
[----:B--2---:R2:W0:Y:S01]  /*31d0*/  LDS R117, [R86.X4+0x500] ;  /* 0x0005000056757984 */ /* 0x0044220000004800 */
[----:B------:R-:W-:Y:S01]  /*31e0*/  BSSY B0, `(.L_x_8310) ;  /* 0x0000008000007945 */ /* 0x000fe20003800000 */
[----:B------:R-:W-:Y:S05]  /*31f0*/  @!P3 BRA `(.L_x_8311) ;  /* 0x000000600000b947 */ /* 0x000fea0003800000 */
[----:B------:R-:W-:-:S04]  /*3200*/  IMAD.WIDE.U32 R32, R85, c[0x0][0x2b0], R74 ;  /* 0x0000ac0055207a25 */ /* 0x000fc800078e004a */
[----:B------:R-:W-:Y:S01]  /*3210*/  IMAD.WIDE.U32 R34, R85, c[0x0][0x2d0], R80 ;  /* 0x0000b40055227a25 */ /* 0x000fe200078e0050 */
[----:B------:R-:W-:-:S03]  /*3220*/  IADD3 R33, R37, R33, RZ ;  /* 0x0000002125217210 */ /* 0x000fc60007ffe0ff */
[----:B------:R-:W-:Y:S02]  /*3230*/  IMAD.IADD R35, R39, 0x1, R35 ;  /* 0x0000000127237824 */ /* 0x000fe400078e0223 */
[----:B---3--:R3:W-:Y:S04]  /*3240*/  RED.E.ADD.F32.FTZ.RN.STRONG.GPU [R32.64], R115 ;  /* 0x000000732000798e */ /* 0x0087e8000c10e784 */
[----:B0-----:R3:W-:Y:S02]  /*3250*/  RED.E.ADD.F32.FTZ.RN.STRONG.GPU [R34.64], R117 ;  /* 0x000000752200798e */ /* 0x0017e4000c10e784 */
.L_x_8311:
[----:B------:R-:W-:Y:S05]  /*3260*/  BSYNC B0 ;  /* 0x0000000000007941 */ /* 0x000fea0003800000 */
.L_x_8310:
[----:B---3--:R3:W2:Y:S01]  /*3270*/  LDS R115, [R86.X4+0x580] ;  /* 0x0005800056737984 */ /* 0x0086a20000004800 */
[----:B------:R-:W-:Y:S01]  /*3280*/  BSSY B0, `(.L_x_8312) ;  /* 0x0000008000007945 */ /* 0x000fe20003800000 */
[----:B------:R-:W-:Y:S05]  /*3290*/  @!P4 BRA `(.L_x_8313) ;  /* 0x000000600000c947 */ /* 0x000fea0003800000 */
[----:B------:R-:W-:-:S04]  /*32a0*/  IMAD.WIDE.U32 R32, R85, c[0x0][0x2b0], R76 ;  /* 0x0000ac0055207a25 */ /* 0x000fc800078e004c */
[----:B------:R-:W-:Y:S01]  /*32b0*/  IMAD.WIDE.U32 R34, R85, c[0x0][0x2d0], R82 ;  /* 0x0000b40055227a25 */ /* 0x000fe200078e0052 */
[----:B------:R-:W-:-:S04]  /*32c0*/  IADD3 R33, R37, R33, RZ ;  /* 0x0000002125217210 */ /* 0x000fc80007ffe0ff */
[----:B------:R-:W-:Y:S01]  /*32d0*/  IADD3 R35, R39, R35, RZ ;  /* 0x0000002327237210 */ /* 0x000fe20007ffe0ff */
[----:B----4-:R4:W-:Y:S04]  /*32e0*/  RED.E.ADD.F32.FTZ.RN.STRONG.GPU [R32.64], R114 ;  /* 0x000000722000798e */ /* 0x0109e8000c10e784 */
[----:B--2---:R4:W-:Y:S02]  /*32f0*/  RED.E.ADD.F32.FTZ.RN.STRONG.GPU [R34.64], R115 ;  /* 0x000000732200798e */ /* 0x0049e4000c10e784 */
.L_x_8313:
[----:B------:R-:W-:Y:S05]  /*3300*/  BSYNC B0 ;  /* 0x0000000000007941 */ /* 0x000fea0003800000 */
.L_x_8312:
[----:B----4-:R-:W4:Y:S01]  /*3310*/  SHFL.DOWN P0, R33, R84, 0x1, 0x1f ;  /* 0x08201f0054217f89 */ /* 0x010f220000000000 */
[----:B------:R-:W-:Y:S01]  /*3320*/  FMUL.FTZ R0, R0, R111 ;  /* 0x0000006f00007220 */ /* 0x000fe20000410000 */
[----:B------:R-:W-:Y:S01]  /*3330*/  BSSY B0, `(.L_x_8314) ;  /* 0x000002a000007945 */ /* 0x000fe20003800000 */
        /* <DEDUP_REMOVED lines=9> */
[-C--:B------:R-:W-:Y:S02]  /*33d0*/  FFMA.FTZ R104, R104, R101.reuse, R35 ;  /* 0x0000006568687223 */ /* 0x080fe40000010023 */
[----:B------:R-:W-:Y:S02]  /*33e0*/  FFMA.FTZ R111, R109, R0, R111 ;  /* 0x000000006d6f7223 */ /* 0x000fe4000001006f */
[----:B----4-:R-:W-:Y:S02]  /*33f0*/  @P0 FADD R33, R84, R33 ;  /* 0x0000002154210221 */ /* 0x010fe40000000000 */
[----:B------:R-:W-:Y:S02]  /*3400*/  FFMA.FTZ R11, R18, R32, R11 ;  /* 0x00000020120b7223 */ /* 0x000fe4000001000b */
[----:B------:R-:W-:Y:S01]  /*3410*/  FFMA.FTZ R10, R19, R101, R10 ;  /* 0x00000065130a7223 */ /* 0x000fe2000001000a */
[----:B------:R-:W4:Y:S01]  /*3420*/  SHFL.DOWN P0, R36, R33, 0x2, 0x1f ;  /* 0x08401f0021247f89 */ /* 0x000f220000000000 */
[----:B------:R-:W-:-:S02]  /*3430*/  FFMA.FTZ R13, R20, R0, R13 ;  /* 0x00000000140d7223 */ /* 0x000fc4000001000d */
[----:B------:R-:W-:Y:S02]  /*3440*/  FADD.FTZ R8, R107, R8 ;  /* 0x000000086b087221 */ /* 0x000fe40000010000 */
[----:B------:R-:W-:Y:S02]  /*3450*/  FADD.FTZ R9, R104, R9 ;  /* 0x0000000968097221 */ /* 0x000fe40000010000 */
[----:B------:R-:W-:Y:S02]  /*3460*/  FADD.FTZ R6, R111, R6 ;  /* 0x000000066f067221 */ /* 0x000fe40000010000 */
[----:B----4-:R-:W-:Y:S02]  /*3470*/  @P0 FADD R36, R33, R36 ;  /* 0x0000002421240221 */ /* 0x010fe40000000000 */
[-C--:B------:R-:W-:Y:S02]  /*3480*/  FMUL.FTZ R33, R100, R103.reuse ;  /* 0x0000006764217220 */ /* 0x080fe40000410000 */
[----:B------:R-:W-:Y:S01]  /*3490*/  FMUL.FTZ R103, R2, R103 ;  /* 0x0000006702677220 */ /* 0x000fe20000410000 */
[----:B------:R-:W4:Y:S01]  /*34a0*/  SHFL.DOWN P0, R37, R36, 0x4, 0x1f ;  /* 0x08801f0024257f89 */ /* 0x000f220000000000 */
[----:B------:R-:W-:-:S02]  /*34b0*/  FFMA.FTZ R12, R21, R33, R12 ;  /* 0x00000021150c7223 */ /* 0x000fc4000001000c */
[----:B------:R-:W-:-:S04]  /*34c0*/  FMUL.FTZ R103, R110, R103 ;  /* 0x000000676e677220 */ /* 0x000fc80000410000 */
[----:B------:R-:W-:-:S04]  /*34d0*/  FFMA.FTZ R106, R106, R33, R103 ;  /* 0x000000216a6a7223 */ /* 0x000fc80000010067 */
[----:B------:R-:W-:Y:S02]  /*34e0*/  FADD.FTZ R7, R106, R7 ;  /* 0x000000076a077221 */ /* 0x000fe40000010000 */
[----:B----4-:R-:W-:-:S05]  /*34f0*/  @P0 FADD R37, R36, R37 ;  /* 0x0000002524250221 */ /* 0x010fca0000000000 */
[----:B------:R-:W4:Y:S02]  /*3500*/  SHFL.DOWN P0, R38, R37, 0x8, 0x1f ;  /* 0x09001f0025267f89 */ /* 0x000f240000000000 */
[----:B----4-:R-:W-:Y:S01]  /*3510*/  @P0 FADD R38, R37, R38 ;  /* 0x0000002625260221 */ /* 0x010fe20000000000 */
[----:B------:R-:W-:-:S04]  /*3520*/  ISETP.NE.AND P0, PT, R44, RZ, PT ;  /* 0x000000ff2c00720c */ /* 0x000fc80003f05270 */
[----:B------:R-:W4:Y:S02]  /*3530*/  SHFL.DOWN P2, R39, R38, 0x10, 0x1f ;  /* 0x0a001f0026277f89 */ /* 0x000f240000040000 */
[----:B----4-:R-:W-:-:S07]  /*3540*/  @P2 FADD R39, R38, R39 ;  /* 0x0000002726272221 */ /* 0x010fce0000000000 */
[----:B------:R4:W-:Y:S04]  /*3550*/  @!P0 STS [0x604], R39 ;  /* 0x00060427ff008388 */ /* 0x0009e80000000800 */
[----:B------:R-:W-:Y:S06]  /*3560*/  BAR.SYNC.DEFER_BLOCKING 0x0 ;  /* 0x0000000000007b1d */ /* 0x000fec0000010000 */
[----:B------:R-:W-:Y:S05]  /*3570*/  @P1 BRA `(.L_x_8315) ;  /* 0x0000005000001947 */ /* 0x000fea0003800000 */
[----:B----4-:R-:W-:Y:S01]  /*3580*/  ISETP.NE.AND P0, PT, R42, c[0x0][0x174], PT ;  /* 0x00005d002a007a0c */ /* 0x010fe20003f05270 */
[----:B------:R-:W-:-:S12]  /*3590*/  IMAD.SHL.U32 R2, R5, 0x4, RZ ;  /* 0x0000000405027824 */ /* 0x000fd800078e00ff */
[----:B------:R-:W4:Y:S02]  /*35a0*/  @P0 LDS R0, [R2+0x18b8] ;  /* 0x0018b80002000984 */ /* 0x000f240000000800 */
[----:B----4-:R-:W-:-:S05]  /*35b0*/  @P0 FADD.FTZ R39, R39, R0 ;  /* 0x0000000027270221 */ /* 0x010fca0000010000 */
[----:B------:R4:W-:Y:S02]  /*35c0*/  STS [R2+0x18b8], R39 ;  /* 0x0018b82702007388 */ /* 0x0009e40000000800 */
.L_x_8315:
[----:B----4-:R-:W-:Y:S05]  /*35d0*/  BSYNC B0 ;  /* 0x0000000000007941 */ /* 0x010fea0003800000 */
.L_x_8314:
[----:B------:R-:W-:Y:S02]  /*35e0*/  IADD3 R5, R5, 0x1, RZ ;  /* 0x0000000105057810 */ /* 0x000fe40007ffe0ff */
[----:B------:R-:W-:Y:S02]  /*35f0*/  IADD3 R4, P2, R4, 0x1, RZ ;  /* 0x0000000104047810 */ /* 0x000fe40007f5e0ff */
[----:B------:R-:W-:Y:S02]  /*3600*/  ISETP.GE.AND P0, PT, R5, c[0x0][0x16c], PT ;  /* 0x00005b0005007a0c */ /* 0x000fe40003f06270 */
[----:B------:R-:W-:-:S11]  /*3610*/  IADD3.X R3, RZ, R3, RZ, P2, !PT ;  /* 0x00000003ff037210 */ /* 0x000fd600017fe4ff */
[----:B------:R-:W-:Y:S01]  /*3620*/  @P0 CALL.REL.NOINC `(.L_x_8303) ;  /* 0x0000001000000944 */ /* 0x000fe20003c00000 */
[----:B------:R-:W-:Y:S05]  /*3630*/  BRA `(.L_x_8316) ;  /* 0xffffea3000007947 */ /* 0x000fea000383ffff */
.L_x_8303:
[----:B------:R-:W-:Y:S01]  /*3640*/  BAR.SYNC.DEFER_BLOCKING 0x0 ;  /* 0x0000000000007b1d */ /* 0x000fe20000010000 */
[----:B------:R-:W-:Y:S01]  /*3650*/  F2FP.PACK_AB R20, R12, R13 ;  /* 0x0000000d0c14723e */ /* 0x000fe200000000ff */
[----:B------:R-:W-:Y:S01]  /*3660*/  IMAD R0, R93, c[0x0][0x2d8], RZ ;  /* 0x0000b6005d007a24 */ /* 0x000fe200078e02ff */
[----:B------:R-:W-:Y:S01]  /*3670*/  F2FP.PACK_AB R21, R10, R11 ;  /* 0x0000000b0a15723e */ /* 0x000fe200000000ff */
[----:B------:R-:W-:Y:S02]  /*3680*/  IMAD.WIDE.U32 R2, R95, c[0x0][0x2d8], RZ ;  /* 0x0000b6005f027a25 */ /* 0x000fe400078e00ff */
[----:B------:R-:W-:Y:S02]  /*3690*/  BSSY B0, `(.L_x_8317) ;  /* 0x0000025000007945 */ /* 0x000fe40003800000 */
[----:B------:R-:W-:-:S04]  /*36a0*/  IMAD R11, R97, c[0x0][0x2e0], RZ ;  /* 0x0000b800610b7a24 */ /* 0x000fc800078e02ff */
[----:B------:R-:W-:Y:S01]  /*36b0*/  IMAD R33, R98, c[0x0][0x2e4], R11 ;  /* 0x0000b90062217a24 */ /* 0x000fe200078e020b */
[----:B------:R-:W-:-:S04]  /*36c0*/  LEA R11, P5, R60, c[0x0][0x330], 0x1 ;  /* 0x0000cc003c0b7a11 */ /* 0x000fc800078a08ff */
[----:B------:R-:W-:Y:S01]  /*36d0*/  LEA.HI.X R4, R60, c[0x0][0x334], R61, 0x1, P5 ;  /* 0x0000cd003c047a11 */ /* 0x000fe200028f0c3d */
[----:B------:R4:W-:Y:S01]  /*36e0*/  STS.64 [R44.X8], R20 ;  /* 0x000000142c007388 */ /* 0x0009e20000008a00 */
[----:B------:R-:W-:-:S06]  /*36f0*/  NOP ;  /* 0x0000000000007918 */ /* 0x000fcc0000000000 */
[----:B------:R-:W-:Y:S04]  /*3700*/  LDS.U16 R13, [R26] ;  /* 0x000000001a0d7984 */ /* 0x000fe80000000400 */
[----:B------:R-:W-:Y:S01]  /*3710*/  LDS.U16 R15, [R26+0x40] ;  /* 0x000040001a0f7984 */ /* 0x000fe20000000400 */
[----:B----4-:R-:W-:-:S03]  /*3720*/  IMAD R21, R95, c[0x0][0x2dc], R0 ;  /* 0x0000b7005f157a24 */ /* 0x010fc600078e0200 */
        /* <DEDUP_REMOVED lines=10> */
[----:B------:R-:W4:Y:S02]  /*37d0*/  LDS R5, [0x100] ;  /* 0x00010000ff057984 */ /* 0x000f240000000800 */
[-C--:B----4-:R-:W-:Y:S02]  /*37e0*/  ISETP.GE.AND P4, PT, R60, R5.reuse, PT ;  /* 0x000000053c00720c */ /* 0x090fe40003f86270 */
        /* <DEDUP_REMOVED lines=15> */
.L_x_8318:
[----:B------:R-:W-:Y:S05]  /*38e0*/  BSYNC B0 ;  /* 0x0000000000007941 */ /* 0x000fea0003800000 */
.L_x_8317:
        /* <DEDUP_REMOVED lines=8> */
[----:B------:R5:W-:Y:S03]  /*3970*/  @!P3 STG.E.U16 [R2.64+-0x40], R19 ;  /* 0xffffc0130200b986 */ /* 0x000be6000c101504 */
[----:B------:R-:W-:Y:S01]  /*3980*/  FADD.FTZ R8, R7, R8 ;  /* 0x0000000807087221 */ /* 0x000fe20000010000 */
[----:B------:R-:W-:Y:S03]  /*3990*/  BAR.SYNC.DEFER_BLOCKING 0x0 ;  /* 0x0000000000007b1d */ /* 0x000fe60000010000 */
[----:B------:R-:W-:-:S02]  /*39a0*/  FADD.FTZ R91, R8, R9 ;  /* 0x00000009085b7221 */ /* 0x000fc40000010000 */
[----:B-----5:R-:W-:-:S04]  /*39b0*/  IMAD.WIDE.U32 R2, R95, c[0x0][0x2f8], RZ ;  /* 0x0000be005f027a25 */ /* 0x020fc800078e00ff */
[----:B------:R-:W-:-:S05]  /*39c0*/  IMAD R19, R95, c[0x0][0x2fc], R0 ;  /* 0x0000bf005f137a24 */ /* 0x000fca00078e0200 */
[----:B------:R-:W-:Y:S01]  /*39d0*/  IADD3 R17, R3, R19, RZ ;  /* 0x0000001303117210 */ /* 0x000fe20007ffe0ff */
[----:B------:R-:W-:Y:S01]  /*39e0*/  STS.64 [R44.X8], R4 ;  /* 0x000000042c007388 */ /* 0x000fe20000008a00 */
[----:B------:R-:W-:-:S06]  /*39f0*/  NOP ;  /* 0x0000000000007918 */ /* 0x000fcc0000000000 */
[----:B----4-:R-:W-:Y:S04]  /*3a00*/  LDS.U16 R11, [R26] ;  /* 0x000000001a0b7984 */ /* 0x010fe80000000400 */
        /* <DEDUP_REMOVED lines=19> */
.L_x_8320:
[----:B------:R-:W-:Y:S05]  /*3b40*/  BSYNC B0 ;  /* 0x0000000000007941 */ /* 0x000fea0003800000 */
.L_x_8319:
        /* <DEDUP_REMOVED lines=12> */
[----:B------:R-:W-:Y:S02]  /*3c10*/  ISETP.GT.AND P5, PT, R42, 0x1, PT ;  /* 0x000000012a00780c */ /* 0x000fe40003fa4270 */
[----:B------:R-:W-:Y:S02]  /*3c20*/  IADD3.X R0, R0, c[0x0][0x344], RZ, P4, !PT ;  /* 0x0000d10000007a10 */ /* 0x000fe400027fe4ff */
[----:B------:R-:W-:Y:S02]  /*3c30*/  LEA R2, P3, R23, R2, 0x1 ;  /* 0x0000000217027211 */ /* 0x000fe400078608ff */
[----:B------:R-:W-:-:S02]  /*3c40*/  IADD3 R49, P4, R49, -0x100, RZ ;  /* 0xffffff0031317810 */ /* 0x000fc40007f9e0ff */
[----:B------:R-:W-:Y:S02]  /*3c50*/  LEA.HI.X R3, R23, R0, R3, 0x1, P3 ;  /* 0x0000000017037211 */ /* 0x000fe400018f0c03 */
[----:B------:R-:W-:Y:S02]  /*3c60*/  IADD3 R50, P3, R50, -0x100, RZ ;  /* 0xffffff0032327810 */ /* 0x000fe40007f7e0ff */
[----:B------:R-:W-:Y:S01]  /*3c70*/  IADD3 R41, R41, -0x80, RZ ;  /* 0xffffff8029297810 */ /* 0x000fe20007ffe0ff */
[----:B------:R3:W-:Y:S01]  /*3c80*/  @!P0 STG.E.U16 [R2.64], R13 ;  /* 0x0000000d02008986 */ /* 0x0007e2000c101504 */
[----:B------:R-:W-:Y:S02]  /*3c90*/  IADD3 R47, P0, R47, -0x100, RZ ;  /* 0xffffff002f2f7810 */ /* 0x000fe40007f1e0ff */
[----:B------:R-:W-:Y:S01]  /*3ca0*/  IADD3 R42, R42, -0x1, RZ ;  /* 0xffffffff2a2a7810 */ /* 0x000fe20007ffe0ff */
[----:B------:R3:W-:Y:S01]  /*3cb0*/  @!P1 STG.E.U16 [R2.64+0x40], R21 ;  /* 0x0000401502009986 */ /* 0x0007e2000c101504 */
[----:B------:R-:W-:-:S02]  /*3cc0*/  IADD3 R45, P1, R45, -0x100, RZ ;  /* 0xffffff002d2d7810 */ /* 0x000fc40007f3e0ff */
[----:B------:R-:W-:Y:S01]  /*3cd0*/  IADD3.X R46, R46, -0x1, RZ, P0, !PT ;  /* 0xffffffff2e2e7810 */ /* 0x000fe200007fe4ff */
[----:B------:R3:W-:Y:S01]  /*3ce0*/  @!P2 STG.E.U16 [R2.64+0x80], R33 ;  /* 0x000080210200a986 */ /* 0x0007e2000c101504 */
[----:B------:R-:W-:Y:S02]  /*3cf0*/  IADD3 R89, P2, R89, -0x100, RZ ;  /* 0xffffff0059597810 */ /* 0x000fe40007f5e0ff */
[----:B------:R-:W-:Y:S02]  /*3d00*/  IADD3.X R43, R43, -0x1, RZ, P1, !PT ;  /* 0xffffffff2b2b7810 */ /* 0x000fe40000ffe4ff */
[----:B------:R-:W-:Y:S02]  /*3d10*/  IADD3.X R87, R87, -0x1, RZ, P2, !PT ;  /* 0xffffffff57577810 */ /* 0x000fe400017fe4ff */
[----:B------:R-:W-:Y:S02]  /*3d20*/  IADD3.X R51, R51, -0x1, RZ, P3, !PT ;  /* 0xffffffff33337810 */ /* 0x000fe40001ffe4ff */
[----:B------:R-:W-:Y:S01]  /*3d30*/  IADD3.X R48, R48, -0x1, RZ, P4, !PT ;  /* 0xffffffff30307810 */ /* 0x000fe200027fe4ff */
[----:B------:R-:W-:Y:S01]  /*3d40*/  @!P5 CALL.REL.NOINC `(.L_x_8297) ;  /* 0x000000100000d944 */ /* 0x000fe20003c00000 */
[----:B------:R-:W-:Y:S05]  /*3d50*/  BRA `(.L_x_8321) ;  /* 0xffffcb8000007947 */ /* 0x000fea000383ffff */
.L_x_8297:
[----:B------:R-:W-:Y:S02]  /*3d60*/  ISETP.NE.U32.AND P0, PT, RZ, c[0x0][0x328], PT ;  /* 0x0000ca00ff007a0c */ /* 0x000fe40003f05070 */
[----:B------:R-:W-:-:S02]  /*3d70*/  ISETP.NE.U32.AND P2, PT, RZ, c[0x0][0x348], PT ;  /* 0x0000d200ff007a0c */ /* 0x000fc40003f45070 */
        /* <DEDUP_REMOVED lines=22> */
.L_x_8323:
[----:B---3--:R-:W-:Y:S05]  /*3ee0*/  BSYNC B0 ;  /* 0x0000000000007941 */ /* 0x008fea0003800000 */
.L_x_8322:
[----:B------:R-:W-:Y:S01]  /*3ef0*/  BSSY B0, `(.L_x_8324) ;  /* 0x0000018000007945 */ /* 0x000fe20003800000 */
[----:B------:R-:W-:Y:S05]  /*3f00*/  @!P0 BRA `(.L_x_8325) ;  /* 0x0000015000008947 */ /* 0x000fea0003800000 */
[----:B------:R-:W-:Y:S06]  /*3f10*/  BAR.SYNC.DEFER_BLOCKING 0x0 ;  /* 0x0000000000007b1d */ /* 0x000fec0000010000 */
[----:B------:R-:W3:Y:S04]  /*3f20*/  SHFL.DOWN P0, R0, R91, 0x1, 0x1f ;  /* 0x08201f005b007f89 */ /* 0x000ee80000000000 */
[----:B----4-:R-:W4:Y:S04]  /*3f30*/  S2R R6, SR_LANEID ;  /* 0x0000000000067919 */ /* 0x010f280000000000 */
[----:B------:R-:W2:Y:S01]  /*3f40*/  S2R R9, SR_TID.X ;  /* 0x0000000000097919 */ /* 0x000ea20000002100 */
        /* <DEDUP_REMOVED lines=10> */
[----:B--2---:R-:W-:-:S04]  /*3ff0*/  ISETP.NE.AND P0, PT, R9, RZ, PT ;  /* 0x000000ff0900720c */ /* 0x004fc80003f05270 */
[----:B------:R2:W-:Y:S04]  /*4000*/  @!P1 STS [0x604], R4 ;  /* 0x00060404ff009388 */ /* 0x0005e80000000800 */
[----:B------:R-:W-:Y:S06]  /*4010*/  BAR.SYNC.DEFER_BLOCKING 0x0 ;  /* 0x0000000000007b1d */ /* 0x000fec0000010000 */
[----:B------:R-:W-:Y:S05]  /*4020*/  @P0 BRA `(.L_x_8326) ;  /* 0x0000004000000947 */ /* 0x000fea0003800000 */
[----:B--2---:R2:W-:Y:S01]  /*4030*/  RED.E.ADD.F32.FTZ.RN.STRONG.GPU [R56.64], R4 ;  /* 0x000000043800798e */ /* 0x0045e2000c10e784 */
[----:B------:R-:W-:Y:S01]  /*4040*/  HFMA2.MMA R9, -RZ, RZ, 0, 0 ;  /* 0x00000000ff097435 */ /* 0x000fe200000001ff */
[----:B------:R-:W-:Y:S05]  /*4050*/  BRA `(.L_x_8326) ;  /* 0x0000001000007947 */ /* 0x000fea0003800000 */
.L_x_8325:
[----:B------:R-:W3:Y:S02]  /*4060*/  S2R R9, SR_TID.X ;  /* 0x0000000000097919 */ /* 0x000ee40000002100 */
.L_x_8326:
[----:B--2---:R-:W-:Y:S05]  /*4070*/  BSYNC B0 ;  /* 0x0000000000007941 */ /* 0x004fea0003800000 */
.L_x_8324:
[----:B---3--:R-:W-:-:S13]  /*4080*/  ISETP.GE.AND P0, PT, R9, c[0x0][0x16c], PT ;  /* 0x00005b0009007a0c */ /* 0x008fda0003f06270 */
[----:B------:R-:W-:Y:S05]  /*4090*/  @P0 EXIT ;  /* 0x000000000000094d */ /* 0x000fea0003800000 */
[----:B------:R-:W-:Y:S02]  /*40a0*/  IMAD R97, R97, c[0x0][0x288], RZ ;  /* 0x0000a20061617a24 */ /* 0x000fe400078e02ff */
[----:B------:R-:W-:-:S04]  /*40b0*/  IMAD.WIDE.U32 R2, R98, c[0x0][0x288], RZ ;  /* 0x0000a20062027a25 */ /* 0x000fc800078e00ff */
[----:B------:R-:W-:-:S05]  /*40c0*/  IMAD R13, R98, c[0x0][0x28c], R97 ;  /* 0x0000a300620d7a24 */ /* 0x000fca00078e0261 */
[----:B------:R-:W-:Y:S02]  /*40d0*/  IADD3 R13, R3, R13, RZ ;  /* 0x0000000d030d7210 */ /* 0x000fe40007ffe0ff */
.L_x_8327:
[----:B--2-4-:R2:W3:Y:S01]  /*40e0*/  LDS R11, [R9.X4+0x18b8] ;  /* 0x0018b800090b7984 */ /* 0x0144e20000004800 */
        /* <DEDUP_REMOVED lines=8> */
[----:B--2---:R-:W-:Y:S02]  /*4170*/  IADD3 R9, R9, c[0x0][0x0], RZ ;  /* 0x0000000009097a10 */ /* 0x004fe40007ffe0ff */
[----:B------:R-:W-:-:S04]  /*4180*/  IADD3 R5, R5, R7, RZ ;  /* 0x0000000705057210 */ /* 0x000fc80007ffe0ff */
[----:B------:R-:W-:Y:S02]  /*4190*/  LEA.HI.X R7, R4, c[0x0][0x314], R5, 0x2, P0 ;  /* 0x0000c50004077a11 */ /* 0x000fe400000f1405 */
[----:B------:R-:W-:-:S03]  /*41a0*/  ISETP.GE.AND P0, PT, R9, c[0x0][0x16c], PT ;  /* 0x00005b0009007a0c */ /* 0x000fc60003f06270 */
[----:B---3--:R2:W-:Y:S10]  /*41b0*/  RED.E.ADD.F32.FTZ.RN.STRONG.GPU [R6.64], R11 ;  /* 0x0000000b0600798e */ /* 0x0085f4000c10e784 */
[----:B------:R-:W-:Y:S05]  /*41c0*/  @!P0 BRA `(.L_x_8327) ;  /* 0xffffff1000008947 */ /* 0x000fea000383ffff */
[----:B------:R-:W-:Y:S05]  /*41d0*/  EXIT ;  /* 0x000000000000794d */ /* 0x000fea0003800000 */
.L_x_8328:
        /* <DEDUP_REMOVED lines=10> */
.L_x_9145:


//--------------------- .text._Z25selective_scan_bwd_kernelI32Selective_Scan_bwd_kernel_traitsILi32ELi4ELb0ELb1ELb1ELb1ELb0EN3c104HalfEfEEv12SSMParamsBwd --------------------------
	.section	.text._Z25selective_scan_bwd_kernelI32Selective_Scan_bwd_kernel_traitsILi32ELi4ELb0ELb1ELb1ELb1ELb0EN3c104HalfEfEEv12SSMParamsBwd,"ax",@progbits
	.sectioninfo	@"SHI_REGISTERS=128"
	.align	128
        .global         _Z25selective_scan_bwd_kernelI32Selective_Scan_bwd_kernel_traitsILi32ELi4ELb0ELb1ELb1ELb1ELb0EN3c104HalfEfEEv12SSMParamsBwd
        .type           _Z25selective_scan_bwd_kernelI32Selective_Scan_bwd_kernel_traitsILi32ELi4ELb0ELb1ELb1ELb1ELb0EN3c104HalfEfEEv12SSMParamsBwd,@function
        .size           _Z25selective_scan_bwd_kernelI32Selective_Scan_bwd_kernel_traitsILi32ELi4ELb0ELb1ELb1ELb1ELb0EN3c104HalfEfEEv12SSMParamsBwd,(.L_x_9146 - _Z25selective_scan_bwd_kernelI32Selective_Scan_bwd_kernel_traitsILi32ELi4ELb0ELb1ELb1ELb1ELb0EN3c104HalfEfEEv12SSMParamsBwd)
        .other          _Z25selective_scan_bwd_kernelI32Selective_Scan_bwd_kernel_traitsILi32ELi4ELb0ELb1ELb1ELb1ELb0EN3c104HalfEfEEv12SSMParamsBwd,@"STO_CUDA_ENTRY STV_DEFAULT"
_Z25selective_scan_bwd_kernelI32Selective_Scan_bwd_kernel_traitsILi32ELi4ELb0ELb1ELb1ELb1ELb0EN3c104HalfEfEEv12SSMParamsBwd:
.text._Z25selective_scan_bwd_kernelI32Selective_Scan_bwd_kernel_traitsILi32ELi4ELb0ELb1ELb1ELb1ELb0EN3c104HalfEfEEv12SSMParamsBwd:
        /* <DEDUP_REMOVED lines=8> */
[----:B------:R-:W-:Y:S01]  /*0080*/  IMAD.MOV.U32 R91, RZ, RZ, RZ ;  /* 0x000000ffff5b7224 */ /* 0x000fe200078e00ff */
        /* <DEDUP_REMOVED lines=22> */
[C---:B------:R-:W-:Y:S01]  /*01f0*/  IMAD R15, R87.reuse, c[0x0][0x194], R14 ;  /* 0x00006500570f7a24 */ /* 0x040fe200078e020e */
[----:B------:R-:W-:Y:S01]  /*0200*/  CS2R R58, SRZ ;  /* 0x00000000003a7805 */ /* 0x000fe2000001ff00 */
[----:B--2---:R-:W-:Y:S01]  /*0210*/  HFMA2.MMA R6, -RZ, RZ, 0, 0 ;  /* 0x00000000ff067435 */ /* 0x004fe200000001ff */
[----:B-1----:R-:W-:Y:S01]  /*0220*/  IMAD.WIDE.U32 R4, R87, c[0x0][0x1e0], RZ ;  /* 0x0000780057047a25 */ /* 0x002fe200078e00ff */
[----:B------:R-:W-:Y:S01]  /*0230*/  CS2R R60, SRZ ;  /* 0x00000000003c7805 */ /* 0x000fe2000001ff00 */
[----:B------:R-:W-:Y:S01]  /*0240*/  HFMA2.MMA R94, -RZ, RZ, 0, 0 ;  /* 0x00000000ff5e7435 */ /* 0x000fe200000001ff */
[----:B------:R-:W-:Y:S01]  /*0250*/  MOV R96, RZ ;  /* 0x000000ff00607202 */ /* 0x000fe20000000f00 */
[----:B------:R-:W-:Y:S01]  /*0260*/  IMAD R19, R95, c[0x0][0x1e8], RZ ;  /* 0x00007a005f137a24 */ /* 0x000fe200078e02ff */
[----:B------:R-:W-:Y:S01]  /*0270*/  IADD3 R5, R5, R13, RZ ;  /* 0x0000000d05057210 */ /* 0x000fe20007ffe0ff */
[----:B------:R-:W-:Y:S01]  /*0280*/  IMAD.MOV.U32 R13, RZ, RZ, c[0x0][0x174] ;  /* 0x00005d00ff0d7624 */ /* 0x000fe200078e00ff */
[----:B---3--:R-:W-:Y:S01]  /*0290*/  IADD3 R8, RZ, -R7, RZ ;  /* 0x80000007ff087210 */ /* 0x008fe20007ffe0ff */
[----:B------:R-:W-:-:S02]  /*02a0*/  IMAD R21, R95, c[0x0][0x280], RZ ;  /* 0x0000a0005f157a24 */ /* 0x000fc400078e02ff */
[----:B------:R-:W-:Y:S01]  /*02b0*/  IMAD.WIDE.U32 R4, R98, c[0x0][0x1e8], R4 ;  /* 0x00007a0062047a25 */ /* 0x000fe200078e0004 */
[C---:B------:R-:W-:Y:S02]  /*02c0*/  ISETP.GE.AND P3, PT, R13.reuse, 0x1, PT ;  /* 0x000000010d00780c */ /* 0x040fe40003f66270 */
[----:B------:R-:W-:Y:S01]  /*02d0*/  LEA R13, R13, 0xffffff80, 0x7 ;  /* 0xffffff800d0d7811 */ /* 0x000fe200078e38ff */
[----:B------:R-:W-:Y:S02]  /*02e0*/  IMAD R3, R8, R17, RZ ;  /* 0x0000001108037224 */ /* 0x000fe400078e02ff */
[----:B------:R-:W-:Y:S02]  /*02f0*/  IMAD R8, R55, c[0x0][0x1d0], RZ ;  /* 0x0000740037087a24 */ /* 0x000fe400078e02ff */
[----:B------:R-:W-:-:S04]  /*0300*/  IMAD.HI.U32 R7, R7, R3, R6 ;  /* 0x0000000307077227 */ /* 0x000fc800078e0006 */
[----:B------:R-:W-:Y:S02]  /*0310*/  IMAD R11, R87, c[0x0][0x1d4], R8 ;  /* 0x00007500570b7a24 */ /* 0x000fe400078e0208 */
[----:B------:R-:W-:-:S04]  /*0320*/  IMAD.HI.U32 R53, R7, R2, RZ ;  /* 0x0000000207357227 */ /* 0x000fc800078e00ff */
[----:B------:R-:W-:Y:S02]  /*0330*/  IMAD.MOV R0, RZ, RZ, -R53 ;  /* 0x000000ffff007224 */ /* 0x000fe400078e0a35 */
[----:B------:R-:W-:-:S04]  /*0340*/  IMAD.WIDE.U32 R8, R87, c[0x0][0x190], RZ ;  /* 0x0000640057087a25 */ /* 0x000fc800078e00ff */
[----:B------:R-:W-:Y:S01]  /*0350*/  IMAD R0, R17, R0, R2 ;  /* 0x0000000011007224 */ /* 0x000fe200078e0202 */
[----:B------:R-:W-:Y:S01]  /*0360*/  IADD3 R9, R9, R15, RZ ;  /* 0x0000000f09097210 */ /* 0x000fe20007ffe0ff */
[----:B------:R-:W-:Y:S01]  /*0370*/  IMAD.WIDE.U32 R2, R87, c[0x0][0x1d0], RZ ;  /* 0x0000740057027a25 */ /* 0x000fe200078e00ff */
[----:B------:R-:W-:Y:S02]  /*0380*/  SHF.R.S32.HI R15, RZ, 0x1f, R13 ;  /* 0x0000001fff0f7819 */ /* 0x000fe4000001140d */
[----:B------:R-:W-:Y:S01]  /*0390*/  ISETP.GT.U32.AND P4, PT, R17, R0, PT ;  /* 0x000000001100720c */ /* 0x000fe20003f84070 */
[----:B------:R-:W-:Y:S01]  /*03a0*/  IMAD.WIDE.U32 R6, R87, c[0x0][0x278], RZ ;  /* 0x00009e0057067a25 */ /* 0x000fe200078e00ff */
[----:B------:R-:W-:-:S03]  /*03b0*/  IADD3 R3, R3, R11, RZ ;  /* 0x0000000b03037210 */ /* 0x000fc60007ffe0ff */
[----:B------:R-:W-:Y:S02]  /*03c0*/  IMAD R11, R87, c[0x0][0x27c], R12 ;  /* 0x00009f00570b7a24 */ /* 0x000fe400078e020c */
[----:B------:R-:W-:-:S04]  /*03d0*/  IMAD.WIDE.U32 R2, R98, c[0x0][0x1d8], R2 ;  /* 0x0000760062027a25 */ /* 0x000fc800078e0002 */
[----:B------:R-:W-:Y:S02]  /*03e0*/  IMAD.IADD R7, R7, 0x1, R11 ;  /* 0x0000000107077824 */ /* 0x000fe400078e020b */
[-C--:B------:R-:W-:Y:S01]  /*03f0*/  @!P4 IADD3 R0, R0, -R17.reuse, RZ ;  /* 0x800000110000c210 */ /* 0x080fe20007ffe0ff */
[C---:B------:R-:W-:Y:S01]  /*0400*/  IMAD R19, R98.reuse, c[0x0][0x1ec], R19 ;  /* 0x00007b0062137a24 */ /* 0x040fe200078e0213 */
[----:B------:R-:W-:Y:S01]  /*0410*/  @!P4 IADD3 R53, R53, 0x1, RZ ;  /* 0x000000013535c810 */ /* 0x000fe20007ffe0ff */
[----:B------:R-:W-:Y:S01]  /*0420*/  IMAD.WIDE.U32 R6, R98, c[0x0][0x280], R6 ;  /* 0x0000a00062067a25 */ /* 0x000fe200078e0006 */
[----:B------:R-:W-:Y:S02]  /*0430*/  ISETP.GE.U32.AND P2, PT, R0, R17, PT ;  /* 0x000000110000720c */ /* 0x000fe40003f46070 */
[----:B------:R-:W-:Y:S01]  /*0440*/  IADD3 R54, P4, R13, R4, RZ ;  /* 0x000000040d367210 */ /* 0x000fe20007f9e0ff */
[----:B------:R-:W-:Y:S01]  /*0450*/  IMAD R17, R95, c[0x0][0x1d8], RZ ;  /* 0x000076005f117a24 */ /* 0x000fe200078e02ff */
[----:B------:R-:W-:Y:S01]  /*0460*/  IADD3 R50, P5, R13, R6, RZ ;  /* 0x000000060d327210 */ /* 0x000fe20007fbe0ff */
[----:B------:R-:W-:Y:S01]  /*0470*/  IMAD R0, R55, c[0x0][0x1b0], RZ ;  /* 0x00006c0037007a24 */ /* 0x000fe200078e02ff */
[----:B------:R-:W-:Y:S01]  /*0480*/  IADD3.X R5, R15, R5, R19, P4, !PT ;  /* 0x000000050f057210 */ /* 0x000fe200027fe413 */
[----:B------:R-:W-:-:S02]  /*0490*/  IMAD R17, R98, c[0x0][0x1dc], R17 ;  /* 0x0000770062117a24 */ /* 0x000fc400078e0211 */
[----:B------:R-:W-:Y:S02]  /*04a0*/  IMAD R23, R87, c[0x0][0x1b4], R0 ;  /* 0x00006d0057177a24 */ /* 0x000fe400078e0200 */
[----:B------:R-:W-:Y:S02]  /*04b0*/  IMAD R21, R98, c[0x0][0x284], R21 ;  /* 0x0000a10062157a24 */ /* 0x000fe400078e0215 */
[----:B------:R-:W-:Y:S01]  /*04c0*/  @P2 IADD3 R53, R53, 0x1, RZ ;  /* 0x0000000135352810 */ /* 0x000fe20007ffe0ff */
[----:B------:R-:W-:Y:S01]  /*04d0*/  IMAD.WIDE.U32 R10, R87, c[0x0][0x1b0], RZ ;  /* 0x00006c00570a7a25 */ /* 0x000fe200078e00ff */
[----:B------:R-:W-:Y:S02]  /*04e0*/  IADD3 R90, P2, R13, R2, RZ ;  /* 0x000000020d5a7210 */ /* 0x000fe40007f5e0ff */
[----:B------:R-:W-:Y:S02]  /*04f0*/  @!P1 IADD3 R53, -R53, RZ, RZ ;  /* 0x000000ff35359210 */ /* 0x000fe40007ffe1ff */
[----:B------:R-:W-:-:S02]  /*0500*/  @!P0 LOP3.LUT R53, RZ, c[0x0][0x178], RZ, 0x33, !PT ;  /* 0x00005e00ff358a12 */ /* 0x000fc400078e33ff */
[----:B------:R-:W-:Y:S02]  /*0510*/  IADD3.X R3, R15, R3, R17, P2, !PT ;  /* 0x000000030f037210 */ /* 0x000fe400017fe411 */
[----:B------:R-:W-:Y:S01]  /*0520*/  SHF.R.S32.HI R51, RZ, 0x1f, R53 ;  /* 0x0000001fff337819 */ /* 0x000fe20000011435 */
[----:B------:R-:W-:Y:S01]  /*0530*/  IMAD.WIDE.U32 R8, R53, c[0x0][0x1a8], R8 ;  /* 0x00006a0035087a25 */ /* 0x000fe200078e0008 */
[C---:B------:R-:W-:Y:S02]  /*0540*/  LEA R92, P0, R90.reuse, c[0x0][0x240], 0x1 ;  /* 0x000090005a5c7a11 */ /* 0x040fe400078008ff */
[----:B------:R-:W-:Y:S01]  /*0550*/  IADD3.X R7, R15, R7, R21, P5, !PT ;  /* 0x000000070f077210 */ /* 0x000fe20002ffe415 */
[C---:B------:R-:W-:Y:S01]  /*0560*/  IMAD R0, R51.reuse, c[0x0][0x1a8], RZ ;  /* 0x00006a0033007a24 */ /* 0x040fe200078e02ff */
[----:B------:R-:W-:Y:S01]  /*0570*/  LEA.HI.X R90, R90, c[0x0][0x244], R3, 0x1, P0 ;  /* 0x000091005a5a7a11 */ /* 0x000fe200000f0c03 */
[----:B------:R-:W-:Y:S01]  /*0580*/  IMAD R2, R51, c[0x0][0x1c8], RZ ;  /* 0x0000720033027a24 */ /* 0x000fe200078e02ff */
[----:B------:R-:W-:Y:S01]  /*0590*/  ISETP.NE.U32.AND P0, PT, RZ, c[0x0][0x260], PT ;  /* 0x00009800ff007a0c */ /* 0x000fe20003f05070 */
[----:B------:R-:W-:Y:S01]  /*05a0*/  IMAD R3, R53, c[0x0][0x1ac], R0 ;  /* 0x00006b0035037a24 */ /* 0x000fe200078e0200 */
[----:B------:R-:W-:-:S02]  /*05b0*/  LEA R86, P1, R54, c[0x0][0x248], 0x1 ;  /* 0x0000920036567a11 */ /* 0x000fc400078208ff */
[----:B------:R-:W-:Y:S01]  /*05c0*/  LEA R52, P2, R50, c[0x0][0x308], 0x1 ;  /* 0x0000c20032347a11 */ /* 0x000fe200078408ff */
[----:B------:R-:W-:Y:S01]  /*05d0*/  IMAD.IADD R0, R9, 0x1, R3 ;  /* 0x0000000109007824 */ /* 0x000fe200078e0203 */
[----:B------:R-:W-:Y:S02]  /*05e0*/  ISETP.NE.AND.EX P0, PT, RZ, c[0x0][0x264], PT, P0 ;  /* 0x00009900ff007a0c */ /* 0x000fe40003f05300 */
[----:B------:R-:W-:Y:S02]  /*05f0*/  IADD3 R47, P5, R13, R8, RZ ;  /* 0x000000080d2f7210 */ /* 0x000fe40007fbe0ff */
[----:B------:R-:W-:Y:S01]  /*0600*/  LEA.HI.X R54, R54, c[0x0][0x24c], R5, 0x1, P1 ;  /* 0x0000930036367a11 */ /* 0x000fe200008f0c05 */
[----:B------:R-:W-:Y:S01]  /*0610*/  IMAD R5, R53, c[0x0][0x1cc], R2 ;  /* 0x0000730035057a24 */ /* 0x000fe200078e0202 */
[----:B------:R-:W-:Y:S02]  /*0620*/  LEA.HI.X R50, R50, c[0x0][0x30c], R7, 0x1, P2 ;  /* 0x0000c30032327a11 */ /* 0x000fe400010f0c07 */
[----:B------:R-:W-:-:S02]  /*0630*/  ISETP.NE.U32.AND P1, PT, RZ, c[0x0][0x328], PT ;  /* 0x0000ca00ff007a0c */ /* 0x000fc40003f25070 */
[----:B------:R-:W-:Y:S02]  /*0640*/  ISETP.NE.U32.AND P2, PT, RZ, c[0x0][0x348], PT ;  /* 0x0000d200ff007a0c */ /* 0x000fe40003f45070 */
[----:B------:R-:W-:Y:S01]  /*0650*/  IADD3 R11, R11, R23, RZ ;  /* 0x000000170b0b7210 */ /* 0x000fe20007ffe0ff */
[----:B------:R-:W-:Y:S01]  /*0660*/  @P0 IMAD.MOV.U32 R57, RZ, RZ, 0x8 ;  /* 0x00000008ff390424 */ /* 0x000fe200078e00ff */
[----:B------:R-:W-:Y:S02]  /*0670*/  IADD3.X R0, R15, R0, RZ, P5, !PT ;  /* 0x000000000f007210 */ /* 0x000fe40002ffe4ff */
[----:B------:R-:W-:Y:S01]  /*0680*/  LEA R48, P5, R47, c[0x0][0x228], 0x1 ;  /* 0x00008a002f307a11 */ /* 0x000fe200078a08ff */
[----:B------:R-:W-:Y:S01]  /*0690*/  IMAD.WIDE.U32 R10, R53, c[0x0][0x1c8], R10 ;  /* 0x00007200350a7a25 */ /* 0x000fe200078e000a */
[----:B------:R-:W-:Y:S02]  /*06a0*/  ISETP.NE.AND.EX P1, PT, RZ, c[0x0][0x32c], PT, P1 ;  /* 0x0000cb00ff007a0c */ /* 0x000fe40003f25310 */
[----:B------:R-:W-:-:S02]  /*06b0*/  ISETP.NE.AND.EX P2, PT, RZ, c[0x0][0x34c], PT, P2 ;  /* 0x0000d300ff007a0c */ /* 0x000fc40003f45320 */
[----:B------:R-:W-:Y:S01]  /*06c0*/  LEA.HI.X R47, R47, c[0x0][0x22c], R0, 0x1, P5 ;  /* 0x00008b002f2f7a11 */ /* 0x000fe200028f0c00 */
[----:B------:R-:W-:Y:S01]  /*06d0*/  @P0 IMAD R0, R87, c[0x0][0x164], R98 ;  /* 0x0000590057000a24 */ /* 0x000fe200078e0262 */
[----:B------:R-:W-:Y:S02]  /*06e0*/  IADD3 R13, P4, R13, R10, RZ ;  /* 0x0000000a0d0d7210 */ /* 0x000fe40007f9e0ff */
[----:B------:R-:W-:Y:S01]  /*06f0*/  IADD3 R44, R11, R5, RZ ;  /* 0x000000050b2c7210 */ /* 0x000fe20007ffe0ff */
[----:B------:R-:W-:Y:S01]  /*0700*/  @P0 IMAD R0, R0, c[0x0][0x174], RZ ;  /* 0x00005d0000000a24 */ /* 0x000fe200078e02ff */
[----:B------:R-:W-:Y:S02]  /*0710*/  LEA R46, P6, R13, c[0x0][0x230], 0x1 ;  /* 0x00008c000d2e7a11 */ /* 0x000fe400078c08ff */
[----:B------:R-:W-:Y:S01]  /*0720*/  IADD3.X R44, R15, R44, RZ, P4, !PT ;  /* 0x0000002c0f2c7210 */ /* 0x000fe200027fe4ff */
        /* <DEDUP_REMOVED lines=11> */
[----:B------:R-:W-:Y:S01]  /*07e0*/  MOV R94, RZ ;  /* 0x000000ff005e7202 */ /* 0x000fe20000000f00 */
[----:B------:R-:W-:Y:S01]  /*07f0*/  IMAD.WIDE.U32 R62, R98, c[0x0][0x180], RZ ;  /* 0x00006000623e7a25 */ /* 0x000fe200078e00ff */
[----:B------:R-:W1:Y:S01]  /*0800*/  S2R R45, SR_LANEID ;  /* 0x00000000002d7919 */ /* 0x000e620000000000 */
[----:B------:R-:W-:-:S02]  /*0810*/  MOV R40, RZ ;  /* 0x000000ff00287202 */ /* 0x000fc40000000f00 */
[----:B------:R-:W-:Y:S01]  /*0820*/  IMAD R3, R98, c[0x0][0x184], R3 ;  /* 0x0000610062037a24 */ /* 0x000fe200078e0203 */
[----:B------:R-:W-:Y:S01]  /*0830*/  MOV R96, RZ ;  /* 0x000000ff00607202 */ /* 0x000fe20000000f00 */
[----:B------:R-:W-:Y:S02]  /*0840*/  IMAD.MOV.U32 R42, RZ, RZ, c[0x0][0x174] ;  /* 0x00005d00ff2a7624 */ /* 0x000fe400078e00ff */
[----:B------:R-:W-:Y:S01]  /*0850*/  IMAD.IADD R43, R63, 0x1, R3 ;  /* 0x000000013f2b7824 */ /* 0x000fe200078e0203 */
        /* <DEDUP_REMOVED lines=8> */
.L_x_8356:
[----:B------:R-:W-:Y:S01]  /*08e0*/  BAR.SYNC.DEFER_BLOCKING 0x0 ;  /* 0x0000000000007b1d */ /* 0x000fe20000010000 */
[----:B------:R-:W-:Y:S02]  /*08f0*/  LEA R28, R42, 0xffffff80, 0x7 ;  /* 0xffffff802a1c7811 */ /* 0x000fe400078e38ff */
[----:B--2---:R-:W-:Y:S02]  /*0900*/  SHF.L.U32 R27, R64, 0x1, RZ ;  /* 0x00000001401b7819 */ /* 0x004fe400000006ff */
        /* <DEDUP_REMOVED lines=8> */
[----:B-1----:R-:W-:Y:S02]  /*0990*/  PRMT R7, RZ, 0x7610, R7 ;  /* 0x00007610ff077816 */ /* 0x002fe40000000007 */
        /* <DEDUP_REMOVED lines=14> */
[----:B------:R-:W-:Y:S01]  /*0a80*/  PRMT R15, RZ, 0x7610, R15 ;  /* 0x00007610ff0f7816 */ /* 0x000fe2000000000f */
[----:B------:R-:W-:Y:S01]  /*0a90*/  IMAD.X R67, R54, 0x1, R25, P0 ;  /* 0x0000000136437824 */ /* 0x000fe200000e0619 */
[----:B------:R-:W-:Y:S02]  /*0aa0*/  PRMT R17, RZ, 0x7610, R17 ;  /* 0x00007610ff117816 */ /* 0x000fe40000000011 */
[----:B------:R-:W-:Y:S01]  /*0ab0*/  PRMT R19, RZ, 0x7610, R19 ;  /* 0x00007610ff137816 */ /* 0x000fe20000000013 */
[----:B0-2---:R0:W-:Y:S04]  /*0ac0*/  STS.U16 [R24], R5 ;  /* 0x0000000518007388 */ /* 0x0051e80000000400 */
[----:B---3--:R1:W-:Y:S04]  /*0ad0*/  STS.U16 [R24+0x40], R7 ;  /* 0x0000400718007388 */ /* 0x0083e80000000400 */
[----:B----4-:R2:W-:Y:S04]  /*0ae0*/  STS.U16 [R24+0x80], R9 ;  /* 0x0000800918007388 */ /* 0x0105e80000000400 */
[----:B------:R3:W-:Y:S01]  /*0af0*/  STS.U16 [R24+0xc0], R11 ;  /* 0x0000c00b18007388 */ /* 0x0007e20000000400 */
[----:B------:R-:W-:-:S06]  /*0b00*/  NOP ;  /* 0x0000000000007918 */ /* 0x000fcc0000000000 */
[----:B------:R-:W-:Y:S04]  /*0b10*/  LDS.64 R68, [R45.X8] ;  /* 0x000000002d447984 */ /* 0x000fe80000008a00 */
[----:B------:R-:W-:Y:S06]  /*0b20*/  BAR.SYNC.DEFER_BLOCKING 0x0 ;  /* 0x0000000000007b1d */ /* 0x000fec0000010000 */
[----:B------:R-:W4:Y:S04]  /*0b30*/  @!P1 LDG.E.U16 R13, [R66.64] ;  /* 0x00000004420d9981 */ /* 0x000f28000c1e1500 */
[----:B------:R-:W4:Y:S04]  /*0b40*/  @!P2 LDG.E.U16 R15, [R66.64+0x40] ;  /* 0x00004004420fa981 */ /* 0x000f28000c1e1500 */
[----:B------:R-:W4:Y:S04]  /*0b50*/  @!P3 LDG.E.U16 R17, [R66.64+0x80] ;  /* 0x000080044211b981 */ /* 0x000f28000c1e1500 */
[----:B------:R-:W4:Y:S01]  /*0b60*/  @!P4 LDG.E.U16 R19, [R66.64+0xc0] ;  /* 0x0000c0044213c981 */ /* 0x000f22000c1e1500 */
[----:B------:R-:W-:-:S02]  /*0b70*/  IADD3 R2, P0, R52, R27, RZ ;  /* 0x0000001b34027210 */ /* 0x000fc40007f1e0ff */
[----:B0-----:R-:W-:Y:S02]  /*0b80*/  PRMT R5, RZ, 0x7610, R5 ;  /* 0x00007610ff057816 */ /* 0x001fe40000000005 */
[----:B-1----:R-:W-:Y:S02]  /*0b90*/  PRMT R7, RZ, 0x7610, R7 ;  /* 0x00007610ff077816 */ /* 0x002fe40000000007 */
[----:B--2---:R-:W-:Y:S02]  /*0ba0*/  PRMT R9, RZ, 0x7610, R9 ;  /* 0x00007610ff097816 */ /* 0x004fe40000000009 */
[----:B---3--:R-:W-:Y:S02]  /*0bb0*/  PRMT R11, RZ, 0x7610, R11 ;  /* 0x00007610ff0b7816 */ /* 0x008fe4000000000b */
[----:B------:R-:W-:Y:S01]  /*0bc0*/  IADD3.X R3, R50, R25, RZ, P0, !PT ;  /* 0x0000001932037210 */ /* 0x000fe200007fe4ff */
        /* <DEDUP_REMOVED lines=16> */
[--C-:B------:R-:W-:Y:S01]  /*0cd0*/  HADD2.F32 R4, -RZ, R68.reuse.H0_H0 ;  /* 0x20000044ff047230 */ /* 0x100fe20000004100 */
[--C-:B------:R-:W-:Y:S01]  /*0ce0*/  FADD.FTZ R21, R0, R91.reuse ;  /* 0x0000005b00157221 */ /* 0x100fe20000010000 */
[----:B------:R-:W-:Y:S01]  /*0cf0*/  HADD2.F32 R0, -RZ, R68.H1_H1 ;  /* 0x30000044ff007230 */ /* 0x000fe20000004100 */
[----:B------:R-:W-:Y:S01]  /*0d00*/  FADD.FTZ R20, R20, R91 ;  /* 0x0000005b14147221 */ /* 0x000fe20000010000 */
[----:B------:R-:W-:Y:S01]  /*0d10*/  FSETP.GTU.FTZ.AND P2, PT, R22, 20, PT ;  /* 0x41a000001600780b */ /* 0x000fe20003f5c000 */
[----:B-1----:R-:W-:Y:S01]  /*0d20*/  HADD2.F32 R2, -RZ, R13.H1_H1 ;  /* 0x3000000dff027230 */ /* 0x002fe20000004100 */
[----:B------:R-:W-:Y:S02]  /*0d30*/  FSETP.GTU.FTZ.AND P3, PT, R21, 20, PT ;  /* 0x41a000001500780b */ /* 0x000fe40003f7c000 */
[----:B------:R-:W-:-:S02]  /*0d40*/  FSETP.GTU.FTZ.AND P0, PT, R20, 20, PT ;  /* 0x41a000001400780b */ /* 0x000fc40003f1c000 */
[----:B------:R-:W-:Y:S01]  /*0d50*/  FADD.FTZ R19, R2, R91 ;  /* 0x0000005b02137221 */ /* 0x000fe20000010000 */
[----:B------:R-:W-:-:S04]  /*0d60*/  HADD2.F32 R2, -RZ, R69.H0_H0 ;  /* 0x20000045ff027230 */ /* 0x000fc80000004100 */
        /* <DEDUP_REMOVED lines=9> */
[--C-:B------:R-:W-:Y:S01]  /*0e00*/  HADD2.F32 R17, -RZ, R15.reuse.H0_H0 ;  /* 0x2000000fff117230 */ /* 0x100fe20000004100 */
[----:B------:R-:W-:Y:S01]  /*0e10*/  FFMA.FTZ R3, R23, R4, R96 ;  /* 0x0000000417037223 */ /* 0x000fe20000010060 */
[----:B------:R-:W-:-:S03]  /*0e20*/  HADD2.F32 R16, -RZ, R15.H1_H1 ;  /* 0x3000000fff107230 */ /* 0x000fc60000004100 */
[----:B------:R-:W-:Y:S01]  /*0e30*/  FFMA.FTZ R0, R18, R0, R3 ;  /* 0x0000000012007223 */ /* 0x000fe20000010003 */
        /* <DEDUP_REMOVED lines=32> */
.L_x_8331:
[----:B------:R-:W-:Y:S05]  /*1040*/  BSYNC B0 ;  /* 0x0000000000007941 */ /* 0x000fea0003800000 */
.L_x_8330:
        /* <DEDUP_REMOVED lines=33> */
.L_x_8333:
[----:B------:R-:W-:Y:S05]  /*1260*/  BSYNC B0 ;  /* 0x0000000000007941 */ /* 0x000fea0003800000 */
.L_x_8332:
        /* <DEDUP_REMOVED lines=33> */
.L_x_8335:
[----:B------:R-:W-:Y:S05]  /*1480*/  BSYNC B0 ;  /* 0x0000000000007941 */ /* 0x000fea0003800000 */
.L_x_8334:
        /* <DEDUP_REMOVED lines=33> */
.L_x_8337:
[----:B------:R-:W-:Y:S05]  /*16a0*/  BSYNC B0 ;  /* 0x0000000000007941 */ /* 0x000fea0003800000 */
.L_x_8336:
        /* <DEDUP_REMOVED lines=18> */
[C---:B------:R-:W-:Y:S02]  /*17d0*/  IMAD R0, R55.reuse, c[0x0][0x298], RZ ;  /* 0x0000a60037007a24 */ /* 0x040fe400078e02ff */
[----:B------:R-:W-:Y:S02]  /*17e0*/  IMAD.MOV.U32 R5, RZ, RZ, RZ ;  /* 0x000000ffff057224 */ /* 0x000fe400078e00ff */
[----:B------:R-:W-:-:S02]  /*17f0*/  IMAD R12, R55, c[0x0][0x2b8], RZ ;  /* 0x0000ae00370c7a24 */ /* 0x000fc400078e02ff */
[C---:B------:R-:W-:Y:S02]  /*1800*/  IMAD R11, R87.reuse, c[0x0][0x29c], R0 ;  /* 0x0000a700570b7a24 */ /* 0x040fe400078e0200 */
[----:B------:R-:W-:-:S04]  /*1810*/  IMAD.WIDE.U32 R2, R87, c[0x0][0x298], R4 ;  /* 0x0000a60057027a25 */ /* 0x000fc800078e0004 */
[----:B------:R-:W-:Y:S01]  /*1820*/  IMAD.WIDE.U32 R4, R87, c[0x0][0x2b8], R4 ;  /* 0x0000ae0057047a25 */ /* 0x000fe200078e0004 */
[----:B------:R-:W-:-:S03]  /*1830*/  IADD3 R3, R3, R11, RZ ;  /* 0x0000000b03037210 */ /* 0x000fc60007ffe0ff */
[----:B------:R-:W-:Y:S01]  /*1840*/  IMAD R13, R87, c[0x0][0x2bc], R12 ;  /* 0x0000af00570d7a24 */ /* 0x000fe200078e020c */
[----:B------:R-:W-:Y:S01]  /*1850*/  MOV R12, R4 ;  /* 0x00000004000c7202 */ /* 0x000fe20000000f00 */
[C---:B------:R-:W-:Y:S02]  /*1860*/  IMAD R0, R51.reuse, c[0x0][0x2a0], RZ ;  /* 0x0000a80033007a24 */ /* 0x040fe400078e02ff */
[----:B------:R-:W-:Y:S01]  /*1870*/  IMAD R14, R51, c[0x0][0x2c0], RZ ;  /* 0x0000b000330e7a24 */ /* 0x000fe200078e02ff */
[----:B------:R-:W-:Y:S01]  /*1880*/  IADD3 R13, R5, R13, RZ ;  /* 0x0000000d050d7210 */ /* 0x000fe20007ffe0ff */
[C---:B------:R-:W-:Y:S01]  /*1890*/  IMAD R11, R53.reuse, c[0x0][0x2a4], R0 ;  /* 0x0000a900350b7a24 */ /* 0x040fe200078e0200 */
[----:B------:R-:W-:Y:S01]  /*18a0*/  SHF.R.S32.HI R0, RZ, 0x1f, R28 ;  /* 0x0000001fff007819 */ /* 0x000fe2000001141c */
[----:B------:R-:W-:-:S04]  /*18b0*/  IMAD.WIDE.U32 R4, R53, c[0x0][0x2a0], R2 ;  /* 0x0000a80035047a25 */ /* 0x000fc800078e0002 */
[C---:B------:R-:W-:Y:S01]  /*18c0*/  IMAD R33, R53.reuse, c[0x0][0x2c4], R14 ;  /* 0x0000b10035217a24 */ /* 0x040fe200078e020e */
[----:B------:R-:W-:Y:S01]  /*18d0*/  LEA R78, P1, R4, c[0x0][0x318], 0x2 ;  /* 0x0000c600044e7a11 */ /* 0x000fe200078210ff */
[----:B------:R-:W-:Y:S01]  /*18e0*/  IMAD.WIDE.U32 R2, R53, c[0x0][0x2c0], R12 ;  /* 0x0000b00035027a25 */ /* 0x000fe200078e000c */
[----:B------:R-:W-:Y:S02]  /*18f0*/  IADD3 R70, P0, R28, R4, RZ ;  /* 0x000000041c467210 */ /* 0x000fe40007f1e0ff */
[----:B------:R-:W-:Y:S01]  /*1900*/  MOV R14, RZ ;  /* 0x000000ff000e7202 */ /* 0x000fe20000000f00 */
[----:B------:R-:W-:Y:S01]  /*1910*/  IMAD.IADD R13, R5, 0x1, R11 ;  /* 0x00000001050d7824 */ /* 0x000fe200078e020b */
[----:B------:R-:W-:Y:S02]  /*1920*/  IADD3 R11, R3, R33, RZ ;  /* 0x00000021030b7210 */ /* 0x000fe40007ffe0ff */
[----:B------:R-:W-:Y:S02]  /*1930*/  LEA R84, P2, R2, c[0x0][0x320], 0x2 ;  /* 0x0000c80002547a11 */ /* 0x000fe400078410ff */
[----:B------:R-:W-:-:S02]  /*1940*/  SHF.L.U32 R3, R15, 0x2, RZ ;  /* 0x000000020f037819 */ /* 0x000fc400000006ff */
[----:B------:R-:W-:Y:S02]  /*1950*/  LEA.HI.X R26, R4, c[0x0][0x31c], R13, 0x2, P1 ;  /* 0x0000c700041a7a11 */ /* 0x000fe400008f140d */
[----:B------:R-:W-:Y:S02]  /*1960*/  IADD3 R72, P1, R28, R2, RZ ;  /* 0x000000021c487210 */ /* 0x000fe40007f3e0ff */
[--C-:B------:R-:W-:Y:S02]  /*1970*/  LEA.HI.X R2, R2, c[0x0][0x324], R11.reuse, 0x2, P2 ;  /* 0x0000c90002027a11 */ /* 0x100fe400010f140b */
[----:B------:R-:W-:Y:S01]  /*1980*/  SHF.L.U64.HI R5, R15, 0x2, R10 ;  /* 0x000000020f057819 */ /* 0x000fe2000001020a */
[----:B------:R-:W-:Y:S01]  /*1990*/  IMAD.X R73, R0, 0x1, R11, P1 ;  /* 0x0000000100497824 */ /* 0x000fe200008e060b */
[-C--:B------:R-:W-:Y:S02]  /*19a0*/  IADD3 R84, P3, R84, R3.reuse, RZ ;  /* 0x0000000354547210 */ /* 0x080fe40007f7e0ff */
[----:B------:R-:W-:Y:S01]  /*19b0*/  IADD3 R78, P2, R78, R3, RZ ;  /* 0x000000034e4e7210 */ /* 0x000fe20007f5e0ff */
[----:B------:R-:W-:Y:S01]  /*19c0*/  IMAD.MOV.U32 R3, RZ, RZ, RZ ;  /* 0x000000ffff037224 */ /* 0x000fe200078e00ff */
[----:B------:R-:W-:-:S02]  /*19d0*/  IADD3.X R71, R0, R13, RZ, P0, !PT ;  /* 0x0000000d00477210 */ /* 0x000fc400007fe4ff */
[-C--:B------:R-:W-:Y:S01]  /*19e0*/  IADD3.X R0, R2, R5.reuse, RZ, P3, !PT ;  /* 0x0000000502007210 */ /* 0x080fe20001ffe4ff */
[----:B------:R-:W-:Y:S01]  /*19f0*/  CS2R R12, SRZ ;  /* 0x00000000000c7805 */ /* 0x000fe2000001ff00 */
[----:B------:R-:W-:Y:S02]  /*1a00*/  IADD3.X R26, R26, R5, RZ, P2, !PT ;  /* 0x000000051a1a7210 */ /* 0x000fe400017fe4ff */
[C---:B------:R-:W-:Y:S01]  /*1a10*/  IADD3 R74, P0, R78.reuse, -0x180, RZ ;  /* 0xfffffe804e4a7810 */ /* 0x040fe20007f1e0ff */
[----:B------:R-:W-:Y:S01]  /*1a20*/  CS2R R4, SRZ ;  /* 0x0000000000047805 */ /* 0x000fe2000001ff00 */
[----:B------:R-:W-:Y:S02]  /*1a30*/  IADD3 R76, P1, R78, -0x100, RZ ;  /* 0xffffff004e4c7810 */ /* 0x000fe40007f3e0ff */
[C---:B------:R-:W-:Y:S02]  /*1a40*/  IADD3 R80, P3, R84.reuse, -0x180, RZ ;  /* 0xfffffe8054507810 */ /* 0x040fe40007f7e0ff */
[----:B------:R-:W-:-:S02]  /*1a50*/  IADD3 R82, P4, R84, -0x100, RZ ;  /* 0xffffff0054527810 */ /* 0x000fc40007f9e0ff */
[----:B------:R-:W-:Y:S02]  /*1a60*/  IADD3 R78, P2, R78, -0x80, RZ ;  /* 0xffffff804e4e7810 */ /* 0x000fe40007f5e0ff */
[----:B------:R-:W-:Y:S02]  /*1a70*/  IADD3 R84, P5, R84, -0x80, RZ ;  /* 0xffffff8054547810 */ /* 0x000fe40007fbe0ff */
[----:B------:R-:W-:Y:S02]  /*1a80*/  MOV R11, RZ ;  /* 0x000000ff000b7202 */ /* 0x000fe40000000f00 */
[C---:B------:R-:W-:Y:S02]  /*1a90*/  IADD3.X R75, R26.reuse, -0x1, RZ, P0, !PT ;  /* 0xffffffff1a4b7810 */ /* 0x040fe400007fe4ff */
[C---:B------:R-:W-:Y:S02]  /*1aa0*/  IADD3.X R77, R26.reuse, -0x1, RZ, P1, !PT ;  /* 0xffffffff1a4d7810 */ /* 0x040fe40000ffe4ff */
[----:B------:R-:W-:-:S02]  /*1ab0*/  IADD3.X R79, R26, -0x1, RZ, P2, !PT ;  /* 0xffffffff1a4f7810 */ /* 0x000fc400017fe4ff */
[C---:B------:R-:W-:Y:S02]  /*1ac0*/  IADD3.X R81, R0.reuse, -0x1, RZ, P3, !PT ;  /* 0xffffffff00517810 */ /* 0x040fe40001ffe4ff */
[C---:B------:R-:W-:Y:S02]  /*1ad0*/  IADD3.X R83, R0.reuse, -0x1, RZ, P4, !PT ;  /* 0xffffffff00537810 */ /* 0x040fe400027fe4ff */
[----:B------:R-:W-:Y:S02]  /*1ae0*/  IADD3.X R85, R0, -0x1, RZ, P5, !PT ;  /* 0xffffffff00557810 */ /* 0x000fe40002ffe4ff */
.L_x_8351:
[----:B------:R-:W-:Y:S01]  /*1af0*/  SHF.R.S32.HI R114, RZ, 0x1f, R5 ;  /* 0x0000001fff727819 */ /* 0x000fe20000011405 */
[----:B------:R-:W-:Y:S01]  /*1b00*/  IMAD.WIDE.U32 R32, R5, c[0x0][0x1a0], R64 ;  /* 0x0000680005207a25 */ /* 0x000fe200078e0040 */
[----:B------:R-:W-:Y:S02]  /*1b10*/  IADD3 R26, -R28, c[0x0][0x168], RZ ;  /* 0x00005a001c1a7a10 */ /* 0x000fe40007ffe1ff */
[----:B------:R-:W-:Y:S01]  /*1b20*/  PRMT R89, RZ, 0x7610, R89 ;  /* 0x00007610ff597816 */ /* 0x000fe20000000059 */
[----:B------:R-:W-:Y:S01]  /*1b30*/  IMAD R0, R114, c[0x0][0x1a0], RZ ;  /* 0x0000680072007a24 */ /* 0x000fe200078e02ff */
[----:B------:R-:W-:-:S02]  /*1b40*/  ISETP.GE.AND P0, PT, R64, R26, PT ;  /* 0x0000001a4000720c */ /* 0x000fc40003f06270 */
[C---:B------:R-:W-:Y:S01]  /*1b50*/  LEA R38, P4, R32.reuse, R48, 0x1 ;  /* 0x0000003020267211 */ /* 0x040fe200078808ff */
[----:B------:R-:W-:Y:S01]  /*1b60*/  IMAD R35, R5, c[0x0][0x1a4], R0 ;  /* 0x0000690005237a24 */ /* 0x000fe200078e0200 */
[-C--:B------:R-:W-:Y:S02]  /*1b70*/  ISETP.GE.AND P1, PT, R41, R26.reuse, PT ;  /* 0x0000001a2900720c */ /* 0x080fe40003f26270 */
[-C--:B------:R-:W-:Y:S02]  /*1b80*/  ISETP.GE.AND P2, PT, R31, R26.reuse, PT ;  /* 0x0000001a1f00720c */ /* 0x080fe40003f46270 */
[----:B------:R-:W-:Y:S02]  /*1b90*/  IADD3 R0, R33, R35, RZ ;  /* 0x0000002321007210 */ /* 0x000fe40007ffe0ff */
[----:B------:R-:W-:Y:S02]  /*1ba0*/  ISETP.GE.AND P3, PT, R29, R26, PT ;  /* 0x0000001a1d00720c */ /* 0x000fe40003f66270 */
[----:B------:R-:W-:-:S02]  /*1bb0*/  LEA.HI.X R39, R32, R47, R0, 0x1, P4 ;  /* 0x0000002f20277211 */ /* 0x000fc400020f0c00 */
        /* <DEDUP_REMOVED lines=46> */
[----:B-1----:R-:W1:Y:S01]  /*1ea0*/  MUFU.EX2 R108, R108 ;  /* 0x0000006c006c7308 */ /* 0x002e620000000800 */
        /* <DEDUP_REMOVED lines=60> */
.L_x_8340:
[----:B----4-:R-:W-:Y:S05]  /*2270*/  BSYNC B0 ;  /* 0x0000000000007941 */ /* 0x010fea0003800000 */
.L_x_8339:
[----:B-1----:R-:W-:Y:S01]  /*2280*/  FMUL.FTZ R118, R36, R103 ;  /* 0x0000006724767220 */ /* 0x002fe20000410000 */
[C---:B------:R-:W-:Y:S01]  /*2290*/  ISETP.NE.AND P3, PT, R30.reuse, 0x1f, PT ;  /* 0x0000001f1e00780c */ /* 0x040fe20003f65270 */
[----:B0-----:R-:W-:Y:S01]  /*22a0*/  FMUL.FTZ R34, R23, R88 ;  /* 0x0000005817227220 */ /* 0x001fe20000410000 */
[----:B------:R-:W-:Y:S01]  /*22b0*/  ISETP.GE.AND P0, PT, R45, 0x1, PT ;  /* 0x000000012d00780c */ /* 0x000fe20003f06270 */
[C---:B------:R-:W-:Y:S01]  /*22c0*/  FFMA.FTZ R113, R39.reuse, R113, R102 ;  /* 0x0000007127717223 */ /* 0x040fe20000010066 */
[----:B------:R-:W-:Y:S01]  /*22d0*/  ISETP.GE.U32.AND P4, PT, R30, 0x18, PT ;  /* 0x000000181e00780c */ /* 0x000fe20003f86070 */
[----:B------:R-:W-:Y:S01]  /*22e0*/  FMUL.FTZ R88, R39, R118 ;  /* 0x0000007627587220 */ /* 0x000fe20000410000 */
[----:B------:R-:W-:Y:S01]  /*22f0*/  BSSY B0, `(.L_x_8341) ;  /* 0x000008a000007945 */ /* 0x000fe20003800000 */
[C---:B------:R-:W-:Y:S02]  /*2300*/  FFMA.FTZ R89, R33.reuse, R109, R32 ;  /* 0x0000006d21597223 */ /* 0x040fe40000010020 */
[----:B------:R-:W-:-:S02]  /*2310*/  FFMA.FTZ R118, R33, R113, R34 ;  /* 0x0000007121767223 */ /* 0x000fc40000010022 */
[----:B------:R-:W-:Y:S02]  /*2320*/  FMUL.FTZ R125, R33, R88 ;  /* 0x00000058217d7220 */ /* 0x000fe40000410000 */
[C---:B------:R-:W-:Y:S01]  /*2330*/  FFMA.FTZ R123, R39.reuse, R89, R38 ;  /* 0x00000059277b7223 */ /* 0x040fe20000010026 */
[----:B------:R-:W0:Y:S01]  /*2340*/  SHFL.DOWN PT, R113, R118, 0x1, 0x1f ;  /* 0x08201f0076717f89 */ /* 0x000e2200000e0000 */
[----:B------:R-:W-:Y:S02]  /*2350*/  FMUL.FTZ R89, R39, R116 ;  /* 0x0000007427597220 */ /* 0x000fe40000410000 */
[----:B------:R-:W-:Y:S01]  /*2360*/  FMUL.FTZ R37, R100, R111 ;  /* 0x0000006f64257220 */ /* 0x000fe20000410000 */
[----:B------:R-:W1:Y:S01]  /*2370*/  SHFL.DOWN PT, R116, R125, 0x1, 0x1f ;  /* 0x08201f007d747f89 */ /* 0x000e6200000e0000 */
[C---:B------:R-:W-:Y:S02]  /*2380*/  FMUL.FTZ R124, R36.reuse, R89 ;  /* 0x00000059247c7220 */ /* 0x040fe40000410000 */
[----:B------:R-:W-:-:S03]  /*2390*/  FFMA.FTZ R123, R36, R123, R37 ;  /* 0x0000007b247b7223 */ /* 0x000fc60000010025 */
[----:B------:R-:W-:Y:S04]  /*23a0*/  SHFL.UP PT, R89, R124, 0x1, RZ ;  /* 0x042000007c597989 */ /* 0x000fe800000e00ff */
[----:B------:R-:W2:Y:S01]  /*23b0*/  SHFL.UP PT, R88, R123, 0x1, RZ ;  /* 0x042000007b587989 */ /* 0x000ea200000e00ff */
[C---:B0-----:R-:W-:Y:S02]  /*23c0*/  @P3 FFMA.FTZ R118, R125.reuse, R113, R118 ;  /* 0x000000717d763223 */ /* 0x041fe40000010076 */
[----:B-1----:R-:W-:-:S03]  /*23d0*/  @P3 FMUL.FTZ R125, R125, R116 ;  /* 0x000000747d7d3220 */ /* 0x002fc60000410000 */
[----:B------:R-:W0:Y:S01]  /*23e0*/  SHFL.DOWN PT, R113, R118, 0x2, 0x1f ;  /* 0x08401f0076717f89 */ /* 0x000e2200000e0000 */
[----:B------:R-:W-:-:S03]  /*23f0*/  ISETP.GE.U32.AND P3, PT, R30, 0x1e, PT ;  /* 0x0000001e1e00780c */ /* 0x000fc60003f66070 */
[----:B------:R-:W1:Y:S01]  /*2400*/  SHFL.DOWN PT, R116, R125, 0x2, 0x1f ;  /* 0x08401f007d747f89 */ /* 0x000e6200000e0000 */
[C---:B--2---:R-:W-:Y:S02]  /*2410*/  @P0 FFMA.FTZ R123, R124.reuse, R88, R123 ;  /* 0x000000587c7b0223 */ /* 0x044fe4000001007b */
[----:B------:R-:W-:Y:S01]  /*2420*/  @P0 FMUL.FTZ R124, R124, R89 ;  /* 0x000000597c7c0220 */ /* 0x000fe20000410000 */
[----:B------:R-:W-:Y:S02]  /*2430*/  ISETP.GE.AND P0, PT, R45, 0x2, PT ;  /* 0x000000022d00780c */ /* 0x000fe40003f06270 */
[----:B------:R-:W2:Y:S04]  /*2440*/  SHFL.UP PT, R88, R123, 0x2, RZ ;  /* 0x044000007b587989 */ /* 0x000ea800000e00ff */
[----:B------:R-:W3:Y:S01]  /*2450*/  SHFL.UP PT, R89, R124, 0x2, RZ ;  /* 0x044000007c597989 */ /* 0x000ee200000e00ff */
[----:B0-----:R-:W-:-:S02]  /*2460*/  @!P3 FFMA.FTZ R118, R125, R113, R118 ;  /* 0x000000717d76b223 */ /* 0x001fc40000010076 */
        /* <DEDUP_REMOVED lines=18> */
[----:B---3--:R-:W-:-:S03]  /*2590*/  @P3 FMUL.FTZ R124, R124, R89 ;  /* 0x000000597c7c3220 */ /* 0x008fc60000410000 */
[----:B------:R-:W2:Y:S01]  /*25a0*/  SHFL.UP PT, R116, R123, 0x8, RZ ;  /* 0x050000007b747989 */ /* 0x000ea200000e00ff */
[----:B------:R-:W-:Y:S02]  /*25b0*/  MOV R89, RZ ;  /* 0x000000ff00597202 */ /* 0x000fe40000000f00 */
[C---:B------:R-:W-:Y:S01]  /*25c0*/  ISETP.GE.AND P3, PT, R45.reuse, 0x8, PT ;  /* 0x000000082d00780c */ /* 0x040fe20003f66270 */
[----:B------:R-:W3:Y:S04]  /*25d0*/  SHFL.UP PT, R115, R124, 0x8, RZ ;  /* 0x050000007c737989 */ /* 0x000ee800000e00ff */
[----:B------:R-:W-:Y:S01]  /*25e0*/  @!P0 LDS.64 R88, [R113+0x10b8] ;  /* 0x0010b80071588984 */ /* 0x000fe20000000a00 */
[----:B------:R-:W-:Y:S01]  /*25f0*/  ISETP.GE.AND P0, PT, R45, 0x10, PT ;  /* 0x000000102d00780c */ /* 0x000fe20003f06270 */
[----:B0-----:R-:W-:-:S02]  /*2600*/  @!P4 FFMA.FTZ R118, R125, R119, R118 ;  /* 0x000000777d76c223 */ /* 0x001fc40000010076 */
[----:B-1----:R-:W-:-:S03]  /*2610*/  @!P4 FMUL.FTZ R125, R125, R122 ;  /* 0x0000007a7d7dc220 */ /* 0x002fc60000410000 */
[----:B------:R-:W0:Y:S04]  /*2620*/  SHFL.DOWN PT, R119, R118, 0x10, 0x1f ;  /* 0x0a001f0076777f89 */ /* 0x000e2800000e0000 */
        /* <DEDUP_REMOVED lines=8> */
[----:B------:R-:W-:Y:S04]  /*26b0*/  SHFL.IDX PT, R119, R89, RZ, 0x1f ;  /* 0x00001fff59777589 */ /* 0x000fe800000e0000 */
[----:B------:R-:W-:Y:S01]  /*26c0*/  SHFL.DOWN PT, R122, R118, 0x1, 0x1f ;  /* 0x08201f00767a7f89 */ /* 0x000fe200000e0000 */
[----:B--2---:R-:W-:-:S03]  /*26d0*/  @P0 FFMA.FTZ R123, R124, R116, R123 ;  /* 0x000000747c7b0223 */ /* 0x004fc6000001007b */
[----:B------:R-:W0:Y:S01]  /*26e0*/  SHFL.DOWN PT, R121, R125, 0x1, 0x1f ;  /* 0x08201f007d797f89 */ /* 0x000e2200000e0000 */
[----:B---3--:R-:W-:Y:S01]  /*26f0*/  @P0 FMUL.FTZ R124, R124, R115 ;  /* 0x000000737c7c0220 */ /* 0x008fe20000410000 */
[----:B------:R-:W-:Y:S02]  /*2700*/  ISETP.NE.AND P0, PT, R49, RZ, PT ;  /* 0x000000ff3100720c */ /* 0x000fe40003f05270 */
[----:B-----5:R-:W-:Y:S04]  /*2710*/  SHFL.IDX PT, R116, R117, RZ, 0x1f ;  /* 0x00001fff75747589 */ /* 0x020fe800000e0000 */
[----:B------:R-:W-:Y:S04]  /*2720*/  SHFL.UP PT, R123, R123, 0x1, RZ ;  /* 0x042000007b7b7989 */ /* 0x000fe800000e00ff */
[----:B------:R-:W1:Y:S04]  /*2730*/  SHFL.UP PT, R124, R124, 0x1, RZ ;  /* 0x042000007c7c7989 */ /* 0x000e6800000e00ff */
[----:B------:R-:W-:Y:S04]  /*2740*/  SHFL.IDX PT, R118, R118, RZ, 0x1f ;  /* 0x00001fff76767589 */ /* 0x000fe800000e0000 */
[----:B------:R-:W2:Y:S01]  /*2750*/  SHFL.IDX PT, R115, R125, RZ, 0x1f ;  /* 0x00001fff7d737589 */ /* 0x000ea200000e0000 */
[----:B0-----:R-:W-:Y:S01]  /*2760*/  @P2 FFMA.FTZ R119, R121, R119, R122 ;  /* 0x0000007779772223 */ /* 0x001fe2000001007a */
[----:B------:R-:W-:-:S03]  /*2770*/  IADD3 R121, -R28, c[0x0][0x168], -R49 ;  /* 0x00005a001c797a10 */ /* 0x000fc60007ffe931 */
[----:B------:R-:W-:Y:S01]  /*2780*/  FFMA.FTZ R103, R119, R103, R120 ;  /* 0x0000006777677223 */ /* 0x000fe20000010078 */
[C---:B------:R-:W-:Y:S02]  /*2790*/  ISETP.GE.AND P2, PT, R121.reuse, 0x21, PT ;  /* 0x000000217900780c */ /* 0x040fe40003f46270 */
[C---:B------:R-:W-:Y:S01]  /*27a0*/  ISETP.GE.AND P3, PT, R121.reuse, 0x41, PT ;  /* 0x000000417900780c */ /* 0x040fe20003f66270 */
[----:B------:R-:W-:Y:S01]  /*27b0*/  FFMA.FTZ R101, R36, R103, R101 ;  /* 0x0000006724657223 */ /* 0x000fe20000010065 */
[C---:B------:R-:W-:Y:S01]  /*27c0*/  ISETP.GE.AND P4, PT, R121.reuse, 0x61, PT ;  /* 0x000000617900780c */ /* 0x040fe20003f86270 */
[----:B-1----:R-:W-:Y:S01]  /*27d0*/  @P1 FFMA.FTZ R116, R124, R116, R123 ;  /* 0x000000747c741223 */ /* 0x002fe2000001007b */
[----:B------:R-:W-:Y:S01]  /*27e0*/  ISETP.GE.AND P1, PT, R121, 0x1, PT ;  /* 0x000000017900780c */ /* 0x000fe20003f26270 */
[----:B------:R-:W-:Y:S02]  /*27f0*/  FFMA.FTZ R102, R39, R101, R102 ;  /* 0x0000006527667223 */ /* 0x000fe40000010066 */
[----:B------:R-:W-:-:S02]  /*2800*/  FFMA.FTZ R116, R108, R116, R109 ;  /* 0x000000746c747223 */ /* 0x000fc4000001006d */
[----:B------:R-:W-:Y:S02]  /*2810*/  FFMA.FTZ R109, R33, R102, R34 ;  /* 0x00000066216d7223 */ /* 0x000fe40000010022 */
[C---:B--2---:R-:W-:Y:S02]  /*2820*/  FFMA.FTZ R89, R115.reuse, R89, R118 ;  /* 0x0000005973597223 */ /* 0x044fe40000010076 */
[----:B------:R-:W-:Y:S02]  /*2830*/  FMUL.FTZ R88, R115, R88 ;  /* 0x0000005873587220 */ /* 0x000fe40000410000 */
[----:B------:R-:W-:Y:S02]  /*2840*/  FMUL.FTZ R115, R103, R19 ;  /* 0x0000001367737220 */ /* 0x000fe40000410000 */
[----:B------:R-:W-:Y:S01]  /*2850*/  FMUL.FTZ R117, R101, R20 ;  /* 0x0000001465757220 */ /* 0x000fe20000410000 */
[----:B------:R0:W-:Y:S01]  /*2860*/  @!P0 STS.64 [R113+0x10b8], R88 ;  /* 0x0010b85871008388 */ /* 0x0001e20000000a00 */
[----:B------:R-:W-:-:S02]  /*2870*/  FMUL.FTZ R121, R102, R21 ;  /* 0x0000001566797220 */ /* 0x000fc40000410000 */
[----:B------:R-:W-:Y:S02]  /*2880*/  FMUL.FTZ R118, R109, R22 ;  /* 0x000000166d767220 */ /* 0x000fe40000410000 */
[----:B------:R-:W-:Y:S02]  /*2890*/  FFMA.FTZ R119, R33, R116, R32 ;  /* 0x0000007421777223 */ /* 0x000fe40000010020 */
[----:B------:R-:W-:Y:S02]  /*28a0*/  FFMA.FTZ R108, R0, -R35, R116 ;  /* 0x80000023006c7223 */ /* 0x000fe40000010074 */
[----:B------:R-:W-:Y:S02]  /*28b0*/  FMUL.FTZ R35, R104, R115 ;  /* 0x0000007368237220 */ /* 0x000fe40000410000 */
[----:B------:R-:W-:Y:S02]  /*28c0*/  FMUL.FTZ R34, R105, R117 ;  /* 0x0000007569227220 */ /* 0x000fe40000410000 */
[----:B------:R-:W-:-:S02]  /*28d0*/  FMUL.FTZ R33, R106, R121 ;  /* 0x000000796a217220 */ /* 0x000fc40000410000 */
[----:B------:R-:W-:Y:S02]  /*28e0*/  FMUL.FTZ R32, R107, R118 ;  /* 0x000000766b207220 */ /* 0x000fe40000410000 */
[----:B------:R-:W-:Y:S02]  /*28f0*/  FFMA.FTZ R38, R39, R119, R38 ;  /* 0x0000007727267223 */ /* 0x000fe40000010026 */
[----:B------:R-:W-:Y:S01]  /*2900*/  FFMA.FTZ R110, R99, -R110, R119 ;  /* 0x8000006e636e7223 */ /* 0x000fe20000010077 */
[----:B------:R1:W-:Y:S01]  /*2910*/  STS.128 [R49.X16+0x200], R32 ;  /* 0x0002002031007388 */ /* 0x0003e2000000cc00 */
[----:B------:R-:W-:Y:S02]  /*2920*/  FFMA.FTZ R39, R108, R118, RZ ;  /* 0x000000766c277223 */ /* 0x000fe400000100ff */
[----:B------:R-:W-:Y:S01]  /*2930*/  FFMA.FTZ R123, R36, R38, R37 ;  /* 0x00000026247b7223 */ /* 0x000fe20000010025 */
[----:B------:R-:W-:Y:S01]  /*2940*/  BAR.SYNC.DEFER_BLOCKING 0x0 ;  /* 0x0000000000007b1d */ /* 0x000fe20000010000 */
[----:B------:R-:W-:-:S02]  /*2950*/  FFMA.FTZ R121, R110, R121, R39 ;  /* 0x000000796e797223 */ /* 0x000fc40000010027 */
[----:B------:R-:W-:Y:S02]  /*2960*/  FFMA.FTZ R112, R97, -R112, R38 ;  /* 0x8000007061707223 */ /* 0x000fe40000010026 */
[----:B------:R-:W-:Y:S02]  /*2970*/  FFMA.FTZ R111, R100, -R111, R123 ;  /* 0x8000006f646f7223 */ /* 0x000fe4000001007b */
[----:B------:R-:W-:Y:S02]  /*2980*/  FFMA.FTZ R121, R112, R117, R121 ;  /* 0x0000007570797223 */ /* 0x000fe40000010079 */
[----:B------:R-:W-:Y:S01]  /*2990*/  FMUL.FTZ R36, R23, R116 ;  /* 0x0000007417247220 */ /* 0x000fe20000410000 */
[----:B------:R-:W-:Y:S01]  /*29a0*/  SHF.L.U64.HI R116, R4, 0x2, R3 ;  /* 0x0000000204747819 */ /* 0x000fe20000010203 */
        /* <DEDUP_REMOVED lines=30> */
.L_x_8342:
[----:B-1----:R-:W-:Y:S05]  /*2b90*/  BSYNC B0 ;  /* 0x0000000000007941 */ /* 0x002fea0003800000 */
.L_x_8341:
[----:B0-----:R0:W1:Y:S01]  /*2ba0*/  LDS R119, [R49.X4+0x480] ;  /* 0x0004800031777984 */ /* 0x0010620000004800 */
[----:B------:R-:W-:Y:S01]  /*2bb0*/  BSSY B0, `(.L_x_8343) ;  /* 0x000000a000007945 */ /* 0x000fe20003800000 */
[C---:B------:R-:W-:Y:S02]  /*2bc0*/  IMAD R39, R89.reuse, c[0x0][0x2b4], R118 ;  /* 0x0000ad0059277a24 */ /* 0x040fe400078e0276 */
[----:B------:R-:W-:Y:S01]  /*2bd0*/  IMAD R37, R89, c[0x0][0x2d4], R116 ;  /* 0x0000b50059257a24 */ /* 0x000fe200078e0274 */
[----:B------:R-:W-:Y:S05]  /*2be0*/  @!P2 BRA `(.L_x_8344) ;  /* 0x000000600000a947 */ /* 0x000fea0003800000 */
[----:B------:R-:W-:-:S04]  /*2bf0*/  IMAD.WIDE.U32 R34, R89, c[0x0][0x2b0], R74 ;  /* 0x0000ac0059227a25 */ /* 0x000fc800078e004a */
[----:B------:R-:W-:Y:S01]  /*2c00*/  IMAD.WIDE.U32 R32, R89, c[0x0][0x2d0], R80 ;  /* 0x0000b40059207a25 */ /* 0x000fe200078e0050 */
[----:B------:R-:W-:-:S03]  /*2c10*/  IADD3 R35, R35, R39, RZ ;  /* 0x0000002723237210 */ /* 0x000fc60007ffe0ff */
[----:B------:R-:W-:Y:S02]  /*2c20*/  IMAD.IADD R33, R33, 0x1, R37 ;  /* 0x0000000121217824 */ /* 0x000fe400078e0225 */
[----:B--2---:R2:W-:Y:S04]  /*2c30*/  RED.E.ADD.F32.FTZ.RN.STRONG.GPU [R34.64], R117 ;  /* 0x000000752200798e */ /* 0x0045e8000c10e784 */
[----:B-1----:R2:W-:Y:S02]  /*2c40*/  RED.E.ADD.F32.FTZ.RN.STRONG.GPU [R32.64], R119 ;  /* 0x000000772000798e */ /* 0x0025e4000c10e784 */
.L_x_8344:
[----:B------:R-:W-:Y:S05]  /*2c50*/  BSYNC B0 ;  /* 0x0000000000007941 */ /* 0x000fea0003800000 */
.L_x_8343:
[----:B--2---:R2:W0:Y:S01]  /*2c60*/  LDS R117, [R49.X4+0x500] ;  /* 0x0005000031757984 */ /* 0x0044220000004800 */
[----:B------:R-:W-:Y:S01]  /*2c70*/  BSSY B0, `(.L_x_8345) ;  /* 0x0000008000007945 */ /* 0x000fe20003800000 */
[----:B------:R-:W-:Y:S05]  /*2c80*/  @!P3 BRA `(.L_x_8346) ;  /* 0x000000600000b947 */ /* 0x000fea0003800000 */
[----:B------:R-:W-:-:S04]  /*2c90*/  IMAD.WIDE.U32 R32, R89, c[0x0][0x2b0], R76 ;  /* 0x0000ac0059207a25 */ /* 0x000fc800078e004c */
[----:B------:R-:W-:Y:S01]  /*2ca0*/  IMAD.WIDE.U32 R34, R89, c[0x0][0x2d0], R82 ;  /* 0x0000b40059227a25 */ /* 0x000fe200078e0052 */
[----:B------:R-:W-:-:S04]  /*2cb0*/  IADD3 R33, R39, R33, RZ ;  /* 0x0000002127217210 */ /* 0x000fc80007ffe0ff */
[----:B------:R-:W-:Y:S01]  /*2cc0*/  IADD3 R35, R37, R35, RZ ;  /* 0x0000002325237210 */ /* 0x000fe20007ffe0ff */
[----:B---3--:R3:W-:Y:S04]  /*2cd0*/  RED.E.ADD.F32.FTZ.RN.STRONG.GPU [R32.64], R115 ;  /* 0x000000732000798e */ /* 0x0087e8000c10e784 */
[----:B0-----:R3:W-:Y:S02]  /*2ce0*/  RED.E.ADD.F32.FTZ.RN.STRONG.GPU [R34.64], R117 ;  /* 0x000000752200798e */ /* 0x0017e4000c10e784 */
.L_x_8346:
[----:B------:R-:W-:Y:S05]  /*2cf0*/  BSYNC B0 ;  /* 0x0000000000007941 */ /* 0x000fea0003800000 */
.L_x_8345:
[----:B---3--:R3:W2:Y:S01]  /*2d00*/  LDS R115, [R49.X4+0x580] ;  /* 0x0005800031737984 */ /* 0x0086a20000004800 */
[----:B------:R-:W-:Y:S01]  /*2d10*/  BSSY B0, `(.L_x_8347) ;  /* 0x0000008000007945 */ /* 0x000fe20003800000 */
[----:B------:R-:W-:Y:S05]  /*2d20*/  @!P4 BRA `(.L_x_8348) ;  /* 0x000000600000c947 */ /* 0x000fea0003800000 */
[----:B------:R-:W-:-:S04]  /*2d30*/  IMAD.WIDE.U32 R32, R89, c[0x0][0x2b0], R78 ;  /* 0x0000ac0059207a25 */ /* 0x000fc800078e004e */
[----:B------:R-:W-:Y:S01]  /*2d40*/  IMAD.WIDE.U32 R34, R89, c[0x0][0x2d0], R84 ;  /* 0x0000b40059227a25 */ /* 0x000fe200078e0054 */
[----:B------:R-:W-:-:S03]  /*2d50*/  IADD3 R33, R39, R33, RZ ;  /* 0x0000002127217210 */ /* 0x000fc60007ffe0ff */
[----:B------:R-:W-:Y:S02]  /*2d60*/  IMAD.IADD R35, R37, 0x1, R35 ;  /* 0x0000000125237824 */ /* 0x000fe400078e0223 */
[----:B----4-:R4:W-:Y:S04]  /*2d70*/  RED.E.ADD.F32.FTZ.RN.STRONG.GPU [R32.64], R113 ;  /* 0x000000712000798e */ /* 0x0109e8000c10e784 */
[----:B--2---:R4:W-:Y:S02]  /*2d80*/  RED.E.ADD.F32.FTZ.RN.STRONG.GPU [R34.64], R115 ;  /* 0x000000732200798e */ /* 0x0049e4000c10e784 */
.L_x_8348:
[----:B------:R-:W-:Y:S05]  /*2d90*/  BSYNC B0 ;  /* 0x0000000000007941 */ /* 0x000fea0003800000 */
.L_x_8347:
[----:B----4-:R-:W4:Y:S01]  /*2da0*/  SHFL.DOWN P1, R35, R88, 0x1, 0x1f ;  /* 0x08201f0058237f89 */ /* 0x010f220000020000 */
        /* <DEDUP_REMOVED lines=22> */
[----:B------:R-:W-:-:S03]  /*2f10*/  FMUL.FTZ R35, R100, R103 ;  /* 0x0000006764237220 */ /* 0x000fc60000410000 */
[----:B------:R-:W4:Y:S01]  /*2f20*/  SHFL.DOWN P1, R37, R34, 0x4, 0x1f ;  /* 0x08801f0022257f89 */ /* 0x000f220000020000 */
[----:B------:R-:W-:Y:S02]  /*2f30*/  FFMA.FTZ R6, R35, R19, R6 ;  /* 0x0000001323067223 */ /* 0x000fe40000010006 */
[----:B----4-:R-:W-:Y:S02]  /*2f40*/  @P1 FADD R37, R34, R37 ;  /* 0x0000002522251221 */ /* 0x010fe40000000000 */
[----:B------:R-:W-:-:S03]  /*2f50*/  FMUL.FTZ R34, R2, R103 ;  /* 0x0000006702227220 */ /* 0x000fc60000410000 */
[----:B------:R-:W4:Y:S01]  /*2f60*/  SHFL.DOWN P1, R36, R37, 0x8, 0x1f ;  /* 0x09001f0025247f89 */ /* 0x000f220000020000 */
[----:B------:R-:W-:-:S04]  /*2f70*/  FMUL.FTZ R34, R111, R34 ;  /* 0x000000226f227220 */ /* 0x000fc80000410000 */
[----:B------:R-:W-:-:S04]  /*2f80*/  FFMA.FTZ R35, R104, R35, R34 ;  /* 0x0000002368237223 */ /* 0x000fc80000010022 */
[----:B------:R-:W-:Y:S02]  /*2f90*/  FADD.FTZ R14, R35, R14 ;  /* 0x0000000e230e7221 */ /* 0x000fe40000010000 */
[----:B----4-:R-:W-:Y:S01]  /*2fa0*/  @P1 FADD R36, R37, R36 ;  /* 0x0000002425241221 */ /* 0x010fe20000000000 */
[----:B------:R-:W-:-:S04]  /*2fb0*/  ISETP.NE.AND P1, PT, R45, RZ, PT ;  /* 0x000000ff2d00720c */ /* 0x000fc80003f25270 */
[----:B------:R-:W4:Y:S02]  /*2fc0*/  SHFL.DOWN P2, R39, R36, 0x10, 0x1f ;  /* 0x0a001f0024277f89 */ /* 0x000f240000040000 */
[----:B----4-:R-:W-:-:S07]  /*2fd0*/  @P2 FADD R39, R36, R39 ;  /* 0x0000002724272221 */ /* 0x010fce0000000000 */
[----:B------:R4:W-:Y:S04]  /*2fe0*/  @!P1 STS [0x604], R39 ;  /* 0x00060427ff009388 */ /* 0x0009e80000000800 */
[----:B------:R-:W-:Y:S06]  /*2ff0*/  BAR.SYNC.DEFER_BLOCKING 0x0 ;  /* 0x0000000000007b1d */ /* 0x000fec0000010000 */
[----:B------:R-:W-:Y:S05]  /*3000*/  @P0 BRA `(.L_x_8350) ;  /* 0x0000005000000947 */ /* 0x000fea0003800000 */
[----:B----4-:R-:W-:Y:S02]  /*3010*/  ISETP.NE.AND P0, PT, R42, c[0x0][0x174], PT ;  /* 0x00005d002a007a0c */ /* 0x010fe40003f05270 */
[----:B------:R-:W-:-:S11]  /*3020*/  SHF.L.U32 R2, R5, 0x2, RZ ;  /* 0x0000000205027819 */ /* 0x000fd600000006ff */
[----:B------:R-:W4:Y:S02]  /*3030*/  @P0 LDS R0, [R2+0x18b8] ;  /* 0x0018b80002000984 */ /* 0x000f240000000800 */
[----:B----4-:R-:W-:-:S05]  /*3040*/  @P0 FADD.FTZ R39, R39, R0 ;  /* 0x0000000027270221 */ /* 0x010fca0000010000 */
[----:B------:R4:W-:Y:S02]  /*3050*/  STS [R2+0x18b8], R39 ;  /* 0x0018b82702007388 */ /* 0x0009e40000000800 */
.L_x_8350:
[----:B----4-:R-:W-:Y:S05]  /*3060*/  BSYNC B0 ;  /* 0x0000000000007941 */ /* 0x010fea0003800000 */
.L_x_8349:
[----:B------:R-:W-:Y:S02]  /*3070*/  IADD3 R5, R5, 0x1, RZ ;  /* 0x0000000105057810 */ /* 0x000fe40007ffe0ff */
[----:B------:R-:W-:Y:S02]  /*3080*/  IADD3 R4, P1, R4, 0x1, RZ ;  /* 0x0000000104047810 */ /* 0x000fe40007f3e0ff */
[----:B------:R-:W-:Y:S02]  /*3090*/  ISETP.GE.AND P0, PT, R5, c[0x0][0x16c], PT ;  /* 0x00005b0005007a0c */ /* 0x000fe40003f06270 */
[----:B------:R-:W-:-:S11]  /*30a0*/  IADD3.X R3, RZ, R3, RZ, P1, !PT ;  /* 0x00000003ff037210 */ /* 0x000fd60000ffe4ff */
[----:B------:R-:W-:Y:S01]  /*30b0*/  @P0 CALL.REL.NOINC `(.L_x_8338) ;  /* 0x0000001000000944 */ /* 0x000fe20003c00000 */
[----:B------:R-:W-:Y:S05]  /*30c0*/  BRA `(.L_x_8351) ;  /* 0xffffea2000007947 */ /* 0x000fea000383ffff */
.L_x_8338:
        /* <DEDUP_REMOVED lines=9> */
[----:B------:R-:W4:Y:S04]  /*3160*/  @!P0 LDG.E.U16 R3, [R66.64] ;  /* 0x0000000442038981 */ /* 0x000f28000c1e1500 */
[----:B------:R-:W5:Y:S04]  /*3170*/  @!P1 LDG.E.U16 R5, [R66.64+0x40] ;  /* 0x0000400442059981 */ /* 0x000f68000c1e1500 */
[----:B---3--:R-:W3:Y:S04]  /*3180*/  @!P2 LDG.E.U16 R17, [R66.64+0x80] ;  /* 0x000080044211a981 */ /* 0x008ee8000c1e1500 */
[----:B--2---:R-:W2:Y:S01]  /*3190*/  @!P3 LDG.E.U16 R19, [R66.64+0xc0] ;  /* 0x0000c0044213b981 */ /* 0x004ea2000c1e1500 */
[----:B------:R-:W-:Y:S01]  /*31a0*/  ISETP.NE.AND P0, PT, R49, RZ, PT ;  /* 0x000000ff3100720c */ /* 0x000fe20003f05270 */
[----:B------:R-:W-:Y:S01]  /*31b0*/  IMAD R33, R95, c[0x0][0x2e0], RZ ;  /* 0x0000b8005f217a24 */ /* 0x000fe200078e02ff */
[----:B------:R-:W-:Y:S01]  /*31c0*/  F2FP.PACK_AB R8, R8, R9 ;  /* 0x000000090808723e */ /* 0x000fe200000000ff */
[----:B------:R-:W-:Y:S01]  /*31d0*/  BSSY B0, `(.L_x_8352) ;  /* 0x0000050000007945 */ /* 0x000fe20003800000 */
[----:B------:R-:W-:Y:S01]  /*31e0*/  F2FP.PACK_AB R9, R6, R7 ;  /* 0x000000070609723e */ /* 0x000fe200000000ff */
[----:B------:R-:W-:Y:S01]  /*31f0*/  IMAD R37, R98, c[0x0][0x2e4], R33 ;  /* 0x0000b90062257a24 */ /* 0x000fe200078e0221 */
[----:B----4-:R-:W-:Y:S04]  /*3200*/  STS.U16 [R24], R3 ;  /* 0x0000000318007388 */ /* 0x010fe80000000400 */
[----:B-----5:R-:W-:Y:S04]  /*3210*/  STS.U16 [R24+0x40], R5 ;  /* 0x0000400518007388 */ /* 0x020fe80000000400 */
[----:B---3--:R-:W-:Y:S04]  /*3220*/  STS.U16 [R24+0x80], R17 ;  /* 0x0000801118007388 */ /* 0x008fe80000000400 */
[----:B--2---:R-:W-:Y:S01]  /*3230*/  STS.U16 [R24+0xc0], R19 ;  /* 0x0000c01318007388 */ /* 0x004fe20000000400 */
        /* <DEDUP_REMOVED lines=33> */
[----:B------:R5:W1:Y:S01]  /*3450*/  @!P3 MUFU.EX2 R5, R3 ;  /* 0x000000030005b308 */ /* 0x000a620000000800 */
[----:B----4-:R-:W-:Y:S01]  /*3460*/  @!P1 FADD.FTZ R0, R0, 1 ;  /* 0x3f80000000009421 */ /* 0x010fe20000010000 */
[----:B------:R-:W4:Y:S06]  /*3470*/  LDS R8, [0x100] ;  /* 0x00010000ff087984 */ /* 0x000f2c0000000800 */
[----:B---3--:R-:W3:Y:S01]  /*3480*/  @!P4 MUFU.RCP R9, R6 ;  /* 0x000000060009c308 */ /* 0x008ee20000001000 */
[----:B--2---:R-:W-:-:S02]  /*3490*/  @!P2 FADD.FTZ R4, R2, 1 ;  /* 0x3f8000000204a421 */ /* 0x004fc40000010000 */
[----:B-----5:R-:W-:-:S05]  /*34a0*/  IMAD.WIDE.U32 R2, R87, c[0x0][0x2d8], RZ ;  /* 0x0000b60057027a25 */ /* 0x020fca00078e00ff */
[----:B------:R-:W2:Y:S01]  /*34b0*/  @!P1 MUFU.RCP R0, R0 ;  /* 0x0000000000009308 */ /* 0x000ea20000001000 */
[----:B-1----:R-:W-:Y:S01]  /*34c0*/  @!P3 FADD.FTZ R5, R5, 1 ;  /* 0x3f8000000505b421 */ /* 0x002fe20000010000 */
[----:B------:R-:W-:-:S05]  /*34d0*/  IADD3 R3, R3, R35, RZ ;  /* 0x0000002303037210 */ /* 0x000fca0007ffe0ff */
[----:B------:R-:W-:Y:S01]  /*34e0*/  IMAD.WIDE.U32 R2, R98, c[0x0][0x2e0], R2 ;  /* 0x0000b80062027a25 */ /* 0x000fe200078e0002 */
[----:B------:R-:W1:Y:S03]  /*34f0*/  @!P3 MUFU.RCP R16, R5 ;  /* 0x000000050010b308 */ /* 0x000e660000001000 */
[----:B---3--:R-:W-:Y:S01]  /*3500*/  @!P4 FMUL.FTZ R14, R14, R9 ;  /* 0x000000090e0ec220 */ /* 0x008fe20000410000 */
[----:B------:R-:W-:-:S04]  /*3510*/  IADD3 R33, P5, R15, R2, RZ ;  /* 0x000000020f217210 */ /* 0x000fc80007fbe0ff */
[----:B------:R3:W5:Y:S01]  /*3520*/  @!P2 MUFU.RCP R7, R4 ;  /* 0x000000040007a308 */ /* 0x0007620000001000 */
[----:B--2---:R-:W-:Y:S01]  /*3530*/  @!P1 FMUL.FTZ R11, R11, R0 ;  /* 0x000000000b0b9220 */ /* 0x004fe20000410000 */
[----:B------:R-:W-:Y:S02]  /*3540*/  IADD3 R18, P1, R27, -0xc0, RZ ;  /* 0xffffff401b127810 */ /* 0x000fe40007f3e0ff */
[----:B------:R-:W-:Y:S01]  /*3550*/  IADD3.X R3, R10, R37, R3, P5, !PT ;  /* 0x000000250a037210 */ /* 0x000fe20002ffe403 */
[----:B-1----:R-:W-:Y:S01]  /*3560*/  @!P3 FMUL.FTZ R13, R13, R16 ;  /* 0x000000100d0db220 */ /* 0x002fe20000410000 */
        /* <DEDUP_REMOVED lines=22> */
.L_x_8353:
[----:B------:R-:W-:Y:S05]  /*36d0*/  BSYNC B0 ;  /* 0x0000000000007941 */ /* 0x000fea0003800000 */
.L_x_8352:
        /* <DEDUP_REMOVED lines=35> */
.L_x_8355:
[----:B------:R-:W-:Y:S05]  /*3910*/  BSYNC B0 ;  /* 0x0000000000007941 */ /* 0x000fea0003800000 */
.L_x_8354:
        /* <DEDUP_REMOVED lines=10> */
[----:B------:R-:W-:Y:S02]  /*39c0*/  ISETP.GT.AND P5, PT, R42, 0x1, PT ;  /* 0x000000012a00780c */ /* 0x000fe40003fa4270 */
[----:B------:R-:W-:Y:S02]  /*39d0*/  IADD3.X R3, R10, R5, R3, P3, !PT ;  /* 0x000000050a037210 */ /* 0x000fe40001ffe403 */
        /* <DEDUP_REMOVED lines=20> */
.L_x_8329:
[----:B------:R-:W-:Y:S02]  /*3b20*/  ISETP.NE.U32.AND P0, PT, RZ, c[0x0][0x328], PT ;  /* 0x0000ca00ff007a0c */ /* 0x000fe40003f05070 */
[----:B------:R-:W-:-:S02]  /*3b30*/  ISETP.NE.U32.AND P2, PT, RZ, c[0x0][0x348], PT ;  /* 0x0000d200ff007a0c */ /* 0x000fc40003f45070 */
[----:B------:R-:W-:Y:S02]  /*3b40*/  ISETP.NE.AND.EX P1, PT, RZ, c[0x0][0x32c], PT, P0 ;  /* 0x0000cb00ff007a0c */ /* 0x000fe40003f25300 */
        /* <DEDUP_REMOVED lines=14> */
[----:B-1----:R-:W1:Y:S02]  /*3c30*/  SHFL.DOWN P1, R7, R2, 0x10, 0x1f ;  /* 0x0a001f0002077f89 */ /* 0x002e640000020000 */
[----:B-1----:R-:W-:Y:S01]  /*3c40*/  @P1 FADD R7, R2, R7 ;  /* 0x0000000702071221 */ /* 0x002fe20000000000 */
[----:B---3--:R-:W-:-:S04]  /*3c50*/  ISETP.NE.AND P1, PT, R4, RZ, PT ;  /* 0x000000ff0400720c */ /* 0x008fc80003f25270 */
[----:B------:R1:W-:Y:S04]  /*3c60*/  @!P2 STS [0x604], R7 ;  /* 0x00060407ff00a388 */ /* 0x0003e80000000800 */
[----:B------:R-:W-:Y:S06]  /*3c70*/  BAR.SYNC.DEFER_BLOCKING 0x0 ;  /* 0x0000000000007b1d */ /* 0x000fec0000010000 */
[----:B------:R-:W-:Y:S05]  /*3c80*/  @P1 BRA `(.L_x_8358) ;  /* 0x0000001000001947 */ /* 0x000fea0003800000 */
[----:B-1----:R1:W-:Y:S02]  /*3c90*/  RED.E.ADD.F32.FTZ.RN.STRONG.GPU [R58.64], R7 ;  /* 0x000000073a00798e */ /* 0x0023e4000c10e784 */
.L_x_8358:
[----:B-1----:R-:W-:Y:S05]  /*3ca0*/  BSYNC B0 ;  /* 0x0000000000007941 */ /* 0x002fea0003800000 */
.L_x_8357:
[----:B------:R-:W-:Y:S01]  /*3cb0*/  BSSY B0, `(.L_x_8359) ;  /* 0x0000018000007945 */ /* 0x000fe20003800000 */
[----:B------:R-:W-:Y:S05]  /*3cc0*/  @!P0 BRA `(.L_x_8360) ;  /* 0x0000015000008947 */ /* 0x000fea0003800000 */
[----:B------:R-:W-:Y:S06]  /*3cd0*/  BAR.SYNC.DEFER_BLOCKING 0x0 ;  /* 0x0000000000007b1d */ /* 0x000fec0000010000 */
[----:B--2---:R-:W2:Y:S04]  /*3ce0*/  SHFL.DOWN P0, R3, R94, 0x1, 0x1f ;  /* 0x08201f005e037f89 */ /* 0x004ea80000000000 */
[----:B------:R-:W3:Y:S04]  /*3cf0*/  S2R R4, SR_LANEID ;  /* 0x0000000000047919 */ /* 0x000ee80000000000 */
[----:B-1----:R-:W1:Y:S01]  /*3d00*/  S2R R9, SR_TID.X ;  /* 0x0000000000097919 */ /* 0x002e620000002100 */
        /* <DEDUP_REMOVED lines=10> */
[----:B-1----:R-:W-:-:S04]  /*3db0*/  ISETP.NE.AND P0, PT, R9, RZ, PT ;  /* 0x000000ff0900720c */ /* 0x002fc80003f05270 */
[----:B------:R1:W-:Y:S04]  /*3dc0*/  @!P1 STS [0x604], R7 ;  /* 0x00060407ff009388 */ /* 0x0003e80000000800 */
[----:B------:R-:W-:Y:S06]  /*3dd0*/  BAR.SYNC.DEFER_BLOCKING 0x0 ;  /* 0x0000000000007b1d */ /* 0x000fec0000010000 */
[----:B------:R-:W-:Y:S05]  /*3de0*/  @P0 BRA `(.L_x_8361) ;  /* 0x0000004000000947 */ /* 0x000fea0003800000 */
[----:B-1----:R1:W-:Y:S01]  /*3df0*/  RED.E.ADD.F32.FTZ.RN.STRONG.GPU [R60.64], R7 ;  /* 0x000000073c00798e */ /* 0x0023e2000c10e784 */
[----:B------:R-:W-:Y:S01]  /*3e00*/  HFMA2.MMA R9, -RZ, RZ, 0, 0 ;  /* 0x00000000ff097435 */ /* 0x000fe200000001ff */
[----:B------:R-:W-:Y:S05]  /*3e10*/  BRA `(.L_x_8361) ;  /* 0x0000001000007947 */ /* 0x000fea0003800000 */
.L_x_8360:
[----:B-1----:R-:W1:Y:S02]  /*3e20*/  S2R R9, SR_TID.X ;  /* 0x0000000000097919 */ /* 0x002e640000002100 */
.L_x_8361:
[----:B-1----:R-:W-:Y:S05]  /*3e30*/  BSYNC B0 ;  /* 0x0000000000007941 */ /* 0x002fea0003800000 */
.L_x_8359:
[----:B------:R-:W-:-:S13]  /*3e40*/  ISETP.GE.AND P0, PT, R9, c[0x0][0x16c], PT ;  /* 0x00005b0009007a0c */ /* 0x000fda0003f06270 */
[----:B------:R-:W-:Y:S05]  /*3e50*/  @P0 EXIT ;  /* 0x000000000000094d */ /* 0x000fea0003800000 */
[----:B------:R-:W-:Y:S02]  /*3e60*/  IMAD R95, R95, c[0x0][0x288], RZ ;  /* 0x0000a2005f5f7a24 */ /* 0x000fe400078e02ff */
[----:B--2---:R-:W-:-:S04]  /*3e70*/  IMAD.WIDE.U32 R2, R98, c[0x0][0x288], RZ ;  /* 0x0000a20062027a25 */ /* 0x004fc800078e00ff */
[----:B------:R-:W-:-:S04]  /*3e80*/  IMAD R13, R98, c[0x0][0x28c], R95 ;  /* 0x0000a300620d7a24 */ /* 0x000fc800078e025f */
[----:B------:R-:W-:Y:S02]  /*3e90*/  IMAD.IADD R13, R3, 0x1, R13 ;  /* 0x00000001030d7824 */ /* 0x000fe400078e020d */
.L_x_8362:
        /* <DEDUP_REMOVED lines=16> */
.L_x_8363:
        /* <DEDUP_REMOVED lines=14> */
.L_x_9146:


//--------------------- .text._Z25selective_scan_bwd_kernelI32Selective_Scan_bwd_kernel_traitsILi32ELi4ELb0ELb1ELb1ELb1ELb1EN3c104HalfEfEEv12SSMParamsBwd --------------------------
	.section	.text._Z25selective_scan_bwd_kernelI32Selective_Scan_bwd_kernel_traitsILi32ELi4ELb0ELb1ELb1ELb1ELb1EN3c104HalfEfEEv12SSMParamsBwd,"ax",@progbits
	.sectioninfo	@"SHI_REGISTERS=128"
	.align	128
        .global         _Z25selective_scan_bwd_kernelI32Selective_Scan_bwd_kernel_traitsILi32ELi4ELb0ELb1ELb1ELb1ELb1EN3c104HalfEfEEv12SSMParamsBwd
        .type           _Z25selective_scan_bwd_kernelI32Selective_Scan_bwd_kernel_traitsILi32ELi4ELb0ELb1ELb1ELb1ELb1EN3c104HalfEfEEv12SSMParamsBwd,@function
        .size           _Z25selective_scan_bwd_kernelI32Selective_Scan_bwd_kernel_traitsILi32ELi4ELb0ELb1ELb1ELb1ELb1EN3c104HalfEfEEv12SSMParamsBwd,(.L_x_9147 - _Z25selective_scan_bwd_kernelI32Selective_Scan_bwd_kernel_traitsILi32ELi4ELb0ELb1ELb1ELb1ELb1EN3c104HalfEfEEv12SSMParamsBwd)
        .other          _Z25selective_scan_bwd_kernelI32Selective_Scan_bwd_kernel_traitsILi32ELi4ELb0ELb1ELb1ELb1ELb1EN3c104HalfEfEEv12SSMParamsBwd,@"STO_CUDA_ENTRY STV_DEFAULT"
_Z25selective_scan_bwd_kernelI32Selective_Scan_bwd_kernel_traitsILi32ELi4ELb0ELb1ELb1ELb1ELb1EN3c104HalfEfEEv12SSMParamsBwd:
.text._Z25selective_scan_bwd_kernelI32Selective_Scan_bwd_kernel_traitsILi32ELi4ELb0ELb1ELb1ELb1ELb1EN3c104HalfEfEEv12SSMParamsBwd:
        /* <DEDUP_REMOVED lines=21> */
[----:B------:R-:W-:Y:S02]  /*0150*/  IMAD R10, R93, c[0x0][0x1e0], RZ ;  /* 0x000078005d0a7a24 */ /* 0x000fe400078e02ff */
[----:B------:R1:W5:Y:S01]  /*0160*/  @P1 LDG.E R94, [R4.64] ;  /* 0x00000004045e1981 */ /* 0x000362000c1e1900 */
[----:B------:R2:W3:Y:S01]  /*0170*/  F2I.FTZ.U32.TRUNC.NTZ R7, R6 ;  /* 0x0000000600077305 */ /* 0x0004e2000021f000 */
[----:B------:R-:W-:Y:S01]  /*0180*/  IMAD R13, R95, c[0x0][0x1e4], R10 ;  /* 0x000079005f0d7a24 */ /* 0x000fe200078e020a */
[----:B------:R-:W-:Y:S01]  /*0190*/  LOP3.LUT R16, R98, c[0x0][0x178], RZ, 0x3c, !PT ;  /* 0x00005e0062107a12 */ /* 0x000fe200078e3cff */
[C---:B------:R-:W-:Y:S01]  /*01a0*/  IMAD R14, R93.reuse, c[0x0][0x190], RZ ;  /* 0x000064005d0e7a24 */ /* 0x040fe200078e02ff */
[----:B------:R-:W-:Y:S01]  /*01b0*/  ISETP.NE.AND P0, PT, RZ, c[0x0][0x178], PT ;  /* 0x00005e00ff007a0c */ /* 0x000fe20003f05270 */
[----:B------:R-:W-:Y:S01]  /*01c0*/  IMAD R12, R93, c[0x0][0x278], RZ ;  /* 0x00009e005d0c7a24 */ /* 0x000fe200078e02ff */
[----:B0-----:R-:W-:Y:S01]  /*01d0*/  IABS R2, R98 ;  /* 0x0000006200027213 */ /* 0x001fe20000000000 */
[C---:B------:R-:W-:Y:S01]  /*01e0*/  IMAD R15, R95.reuse, c[0x0][0x194], R14 ;  /* 0x000065005f0f7a24 */ /* 0x040fe200078e020e */
[----:B------:R-:W-:Y:S01]  /*01f0*/  ISETP.GE.AND P1, PT, R16, RZ, PT ;  /* 0x000000ff1000720c */ /* 0x000fe20003f26270 */
[----:B--2---:R-:W-:Y:S01]  /*0200*/  HFMA2.MMA R6, -RZ, RZ, 0, 0 ;  /* 0x00000000ff067435 */ /* 0x004fe200000001ff */
[----:B-1----:R-:W-:Y:S01]  /*0210*/  IMAD.WIDE.U32 R4, R95, c[0x0][0x1e0], RZ ;  /* 0x000078005f047a25 */ /* 0x002fe200078e00ff */
[----:B------:R-:W-:Y:S01]  /*0220*/  CS2R R54, SRZ ;  /* 0x0000000000367805 */ /* 0x000fe2000001ff00 */
[----:B------:R-:W-:Y:S01]  /*0230*/  CS2R R56, SRZ ;  /* 0x0000000000387805 */ /* 0x000fe2000001ff00 */
[----:B------:R-:W-:Y:S01]  /*0240*/  HFMA2.MMA R90, -RZ, RZ, 0, 0 ;  /* 0x00000000ff5a7435 */ /* 0x000fe200000001ff */
        /* <DEDUP_REMOVED lines=26> */
[----:B------:R-:W-:Y:S01]  /*03f0*/  IMAD R19, R98, c[0x0][0x1ec], R19 ;  /* 0x00007b0062137a24 */ /* 0x000fe200078e0213 */
[----:B------:R-:W-:Y:S01]  /*0400*/  @!P4 IADD3 R92, R92, 0x1, RZ ;  /* 0x000000015c5cc810 */ /* 0x000fe20007ffe0ff */
[----:B------:R-:W-:Y:S01]  /*0410*/  IMAD.WIDE.U32 R6, R98, c[0x0][0x280], R6 ;  /* 0x0000a00062067a25 */ /* 0x000fe200078e0006 */
[----:B------:R-:W-:Y:S02]  /*0420*/  ISETP.GE.U32.AND P2, PT, R0, R17, PT ;  /* 0x000000110000720c */ /* 0x000fe40003f46070 */
[----:B------:R-:W-:Y:S01]  /*0430*/  IADD3 R50, P4, R13, R4, RZ ;  /* 0x000000040d327210 */ /* 0x000fe20007f9e0ff */
[----:B------:R-:W-:Y:S01]  /*0440*/  IMAD R17, R97, c[0x0][0x1d8], RZ ;  /* 0x0000760061117a24 */ /* 0x000fe200078e02ff */
[----:B------:R-:W-:Y:S01]  /*0450*/  IADD3 R48, P5, R13, R6, RZ ;  /* 0x000000060d307210 */ /* 0x000fe20007fbe0ff */
[C---:B------:R-:W-:Y:S01]  /*0460*/  IMAD R21, R98.reuse, c[0x0][0x284], R21 ;  /* 0x0000a10062157a24 */ /* 0x040fe200078e0215 */
[----:B------:R-:W-:Y:S01]  /*0470*/  IADD3.X R5, R15, R5, R19, P4, !PT ;  /* 0x000000050f057210 */ /* 0x000fe200027fe413 */
[----:B------:R-:W-:-:S02]  /*0480*/  IMAD R17, R98, c[0x0][0x1dc], R17 ;  /* 0x0000770062117a24 */ /* 0x000fc400078e0211 */
[----:B------:R-:W-:Y:S01]  /*0490*/  IMAD R0, R93, c[0x0][0x1b0], RZ ;  /* 0x00006c005d007a24 */ /* 0x000fe200078e02ff */
[----:B------:R-:W-:Y:S01]  /*04a0*/  IADD3.X R7, R15, R7, R21, P5, !PT ;  /* 0x000000070f077210 */ /* 0x000fe20002ffe415 */
[----:B------:R-:W-:Y:S02]  /*04b0*/  IMAD.WIDE.U32 R10, R95, c[0x0][0x1b0], RZ ;  /* 0x00006c005f0a7a25 */ /* 0x000fe400078e00ff */
[----:B------:R-:W-:Y:S02]  /*04c0*/  @P2 IADD3 R92, R92, 0x1, RZ ;  /* 0x000000015c5c2810 */ /* 0x000fe40007ffe0ff */
[----:B------:R-:W-:Y:S01]  /*04d0*/  IADD3 R86, P2, R13, R2, RZ ;  /* 0x000000020d567210 */ /* 0x000fe20007f5e0ff */
[----:B------:R-:W-:Y:S01]  /*04e0*/  IMAD R23, R95, c[0x0][0x1b4], R0 ;  /* 0x00006d005f177a24 */ /* 0x000fe200078e0200 */
[----:B------:R-:W-:Y:S01]  /*04f0*/  @!P1 IADD3 R92, -R92, RZ, RZ ;  /* 0x000000ff5c5c9210 */ /* 0x000fe20007ffe1ff */
[----:B------:R-:W-:Y:S01]  /*0500*/  IMAD.MOV.U32 R89, RZ, RZ, RZ ;  /* 0x000000ffff597224 */ /* 0x000fe200078e00ff */
[----:B------:R-:W-:-:S02]  /*0510*/  @!P0 LOP3.LUT R92, RZ, c[0x0][0x178], RZ, 0x33, !PT ;  /* 0x00005e00ff5c8a12 */ /* 0x000fc400078e33ff */
        /* <DEDUP_REMOVED lines=23> */
[----:B------:R-:W-:Y:S01]  /*0690*/  @P0 MOV R53, 0x8 ;  /* 0x0000000800350802 */ /* 0x000fe20000000f00 */
[----:B------:R-:W-:Y:S01]  /*06a0*/  IMAD.IADD R8, R9, 0x1, R3 ;  /* 0x0000000109087824 */ /* 0x000fe200078e0203 */
[----:B------:R-:W-:Y:S01]  /*06b0*/  IADD3 R13, P4, R13, R10, RZ ;  /* 0x0000000a0d0d7210 */ /* 0x000fe20007f9e0ff */
[----:B------:R-:W-:Y:S01]  /*06c0*/  @P0 IMAD R0, R0, c[0x0][0x174], RZ ;  /* 0x00005d0000000a24 */ /* 0x000fe200078e02ff */
[----:B------:R-:W-:-:S02]  /*06d0*/  IADD3 R2, R11, R5, RZ ;  /* 0x000000050b027210 */ /* 0x000fc40007ffe0ff */
[C---:B------:R-:W-:Y:S01]  /*06e0*/  IADD3.X R3, R15.reuse, R8, RZ, P5, !PT ;  /* 0x000000080f037210 */ /* 0x040fe20002ffe4ff */
[----:B------:R-:W-:Y:S01]  /*06f0*/  @P0 IMAD R0, R0, c[0x0][0x16c], RZ ;  /* 0x00005b0000000a24 */ /* 0x000fe200078e02ff */
[----:B------:R-:W-:Y:S01]  /*0700*/  LEA R47, P5, R46, c[0x0][0x228], 0x1 ;  /* 0x00008a002e2f7a11 */ /* 0x000fe200078a08ff */
[----:B------:R-:W-:Y:S01]  /*0710*/  IMAD.X R2, R15, 0x1, R2, P4 ;  /* 0x000000010f027824 */ /* 0x000fe200020e0602 */
[----:B------:R-:W-:Y:S01]  /*0720*/  LEA R45, P6, R13, c[0x0][0x230], 0x1 ;  /* 0x00008c000d2d7a11 */ /* 0x000fe200078c08ff */
[----:B------:R-:W-:Y:S01]  /*0730*/  @P0 IMAD.WIDE R52, R0, R53, c[0x0][0x260] ;  /* 0x0000980000340625 */ /* 0x000fe200078e0235 */
[----:B------:R-:W-:Y:S01]  /*0740*/  LEA.HI.X R46, R46, c[0x0][0x22c], R3, 0x1, P5 ;  /* 0x00008b002e2e7a11 */ /* 0x000fe200028f0c03 */
        /* <DEDUP_REMOVED lines=14> */
[----:B------:R-:W-:Y:S01]  /*0830*/  MOV R90, RZ ;  /* 0x000000ff005a7202 */ /* 0x000fe20000000f00 */
[----:B------:R-:W-:-:S03]  /*0840*/  IMAD.MOV.U32 R89, RZ, RZ, RZ ;  /* 0x000000ffff597224 */ /* 0x000fc600078e00ff */
[----:B------:R-:W-:Y:S02]  /*0850*/  IADD3 R29, R59, R3, RZ ;  /* 0x000000033b1d7210 */ /* 0x000fe40007ffe0ff */
        /* <DEDUP_REMOVED lines=8> */
.L_x_8396:
[----:B------:R-:W-:Y:S01]  /*08e0*/  BAR.SYNC.DEFER_BLOCKING 0x0 ;  /* 0x0000000000007b1d */ /* 0x000fe20000010000 */
[----:B------:R-:W-:Y:S01]  /*08f0*/  LEA R62, R42, 0xffffff80, 0x7 ;  /* 0xffffff802a3e7811 */ /* 0x000fe200078e38ff */
[C---:B------:R-:W-:Y:S01]  /*0900*/  IMAD.SHL.U32 R26, R60.reuse, 0x2, RZ ;  /* 0x000000023c1a7824 */ /* 0x040fe200078e00ff */
[----:B------:R-:W-:Y:S02]  /*0910*/  SHF.L.U64.HI R25, R60, 0x1, R61 ;  /* 0x000000013c197819 */ /* 0x000fe4000001023d */
        /* <DEDUP_REMOVED lines=9> */
[----:B-1----:R-:W-:Y:S02]  /*09b0*/  PRMT R13, RZ, 0x7610, R13 ;  /* 0x00007610ff0d7816 */ /* 0x002fe4000000000d */
[----:B------:R-:W-:-:S05]  /*09c0*/  IADD3.X R5, R86, R25, RZ, P4, !PT ;  /* 0x0000001956057210 */ /* 0x000fca00027fe4ff */
[----:B------:R0:W2:Y:S04]  /*09d0*/  @!P0 LDG.E.U16 R7, [R4.64] ;  /* 0x0000000404078981 */ /* 0x0000a8000c1e1500 */
[----:B------:R0:W3:Y:S04]  /*09e0*/  @!P1 LDG.E.U16 R9, [R4.64+0x40] ;  /* 0x0000400404099981 */ /* 0x0000e8000c1e1500 */
[----:B------:R0:W4:Y:S04]  /*09f0*/  @!P2 LDG.E.U16 R11, [R4.64+0x80] ;  /* 0x00008004040ba981 */ /* 0x000128000c1e1500 */
[----:B------:R0:W4:Y:S01]  /*0a00*/  @!P3 LDG.E.U16 R13, [R4.64+0xc0] ;  /* 0x0000c004040db981 */ /* 0x000122000c1e1500 */
[----:B------:R-:W-:-:S02]  /*0a10*/  ISETP.GE.AND P0, PT, R60, R27, PT ;  /* 0x0000001b3c00720c */ /* 0x000fc40003f06270 */
[----:B------:R-:W-:Y:S02]  /*0a20*/  SHF.L.U32 R24, R44, 0x1, RZ ;  /* 0x000000012c187819 */ /* 0x000fe400000006ff */
[-C--:B------:R-:W-:Y:S02]  /*0a30*/  ISETP.GE.AND P3, PT, R40, R27.reuse, PT ;  /* 0x0000001b2800720c */ /* 0x080fe40003f66270 */
[----:B------:R-:W-:Y:S02]  /*0a40*/  ISETP.GE.AND P2, PT, R30, R27, PT ;  /* 0x0000001b1e00720c */ /* 0x000fe40003f46270 */
[----:B------:R-:W-:-:S05]  /*0a50*/  PRMT R15, RZ, 0x7610, R15 ;  /* 0x00007610ff0f7816 */ /* 0x000fca000000000f */
[----:B------:R-:W-:-:S04]  /*0a60*/  @!P0 IADD3 R2, P1, R51, R26, RZ ;  /* 0x0000001a33028210 */ /* 0x000fc80007f3e0ff */
[----:B------:R-:W-:Y:S02]  /*0a70*/  @!P0 IADD3.X R3, R50, R25, RZ, P1, !PT ;  /* 0x0000001932038210 */ /* 0x000fe40000ffe4ff */
[----:B------:R-:W-:Y:S02]  /*0a80*/  ISETP.GE.AND P1, PT, R28, R27, PT ;  /* 0x0000001b1c00720c */ /* 0x000fe40003f26270 */
[CC--:B0-----:R-:W-:Y:S02]  /*0a90*/  @!P3 IADD3 R4, P4, R51.reuse, R26.reuse, RZ ;  /* 0x0000001a3304b210 */ /* 0x0c1fe40007f9e0ff */
[----:B------:R-:W-:Y:S02]  /*0aa0*/  @!P2 IADD3 R8, P5, R51, R26, RZ ;  /* 0x0000001a3308a210 */ /* 0x000fe40007fbe0ff */
[----:B------:R-:W-:Y:S01]  /*0ab0*/  PRMT R17, RZ, 0x7610, R17 ;  /* 0x00007610ff117816 */ /* 0x000fe20000000011 */
[----:B------:R-:W-:Y:S01]  /*0ac0*/  @!P3 IMAD.X R5, R50, 0x1, R25, P4 ;  /* 0x000000013205b824 */ /* 0x000fe200020e0619 */
[----:B------:R-:W-:-:S05]  /*0ad0*/  PRMT R19, RZ, 0x7610, R19 ;  /* 0x00007610ff137816 */ /* 0x000fca0000000013 */
[----:B------:R-:W-:Y:S01]  /*0ae0*/  @!P1 IADD3 R10, P6, R51, R26, RZ ;  /* 0x0000001a330a9210 */ /* 0x000fe20007fde0ff */
[----:B--2---:R-:W-:Y:S04]  /*0af0*/  STS.U16 [R24], R7 ;  /* 0x0000000718007388 */ /* 0x004fe80000000400 */
[----:B---3--:R-:W-:Y:S04]  /*0b00*/  STS.U16 [R24+0x40], R9 ;  /* 0x0000400918007388 */ /* 0x008fe80000000400 */
[----:B----4-:R-:W-:Y:S04]  /*0b10*/  STS.U16 [R24+0x80], R11 ;  /* 0x0000800b18007388 */ /* 0x010fe80000000400 */
[----:B------:R0:W-:Y:S01]  /*0b20*/  STS.U16 [R24+0xc0], R13 ;  /* 0x0000c00d18007388 */ /* 0x0001e20000000400 */
[----:B------:R-:W-:-:S06]  /*0b30*/  NOP ;  /* 0x0000000000007918 */ /* 0x000fcc0000000000 */
[----:B------:R-:W-:Y:S04]  /*0b40*/  LDS.64 R64, [R44.X8] ;  /* 0x000000002c407984 */ /* 0x000fe80000008a00 */
[----:B------:R-:W-:Y:S01]  /*0b50*/  BAR.SYNC.DEFER_BLOCKING 0x0 ;  /* 0x0000000000007b1d */ /* 0x000fe20000010000 */
[----:B0-----:R-:W-:Y:S02]  /*0b60*/  PRMT R13, RZ, 0x7610, R13 ;  /* 0x00007610ff0d7816 */ /* 0x001fe4000000000d */
[CC--:B------:R-:W-:Y:S02]  /*0b70*/  @!P2 IADD3.X R9, R50.reuse, R25.reuse, RZ, P5, !PT ;  /* 0x000000193209a210 */ /* 0x0c0fe40002ffe4ff */
        /* <DEDUP_REMOVED lines=22> */
[-C--:B------:R-:W-:Y:S01]  /*0ce0*/  ISETP.GE.AND P2, PT, R60, R27.reuse, PT ;  /* 0x0000001b3c00720c */ /* 0x080fe20003f46270 */
[----:B------:R-:W-:Y:S01]  /*0cf0*/  IMAD R0, R93, c[0x0][0x1f0], RZ ;  /* 0x00007c005d007a24 */ /* 0x000fe200078e02ff */
[----:B------:R-:W-:Y:S01]  /*0d00*/  SHF.R.S32.HI R63, RZ, 0x1f, R62 ;  /* 0x0000001fff3f7819 */ /* 0x000fe2000001143e */
[C---:B------:R-:W-:Y:S01]  /*0d10*/  IMAD.WIDE.U32 R2, R95.reuse, c[0x0][0x1f0], RZ ;  /* 0x00007c005f027a25 */ /* 0x040fe200078e00ff */
[----:B0-----:R-:W-:Y:S01]  /*0d20*/  IADD3 R13, P0, R26, c[0x0][0x268], RZ ;  /* 0x00009a001a0d7a10 */ /* 0x001fe20007f1e0ff */
[----:B------:R-:W-:Y:S01]  /*0d30*/  BSSY B0, `(.L_x_8365) ;  /* 0x0000049000007945 */ /* 0x000fe20003800000 */
[-C--:B------:R-:W-:Y:S01]  /*0d40*/  ISETP.GE.AND P3, PT, R40, R27.reuse, PT ;  /* 0x0000001b2800720c */ /* 0x080fe20003f66270 */
[----:B------:R-:W-:Y:S01]  /*0d50*/  IMAD R11, R95, c[0x0][0x1f4], R0 ;  /* 0x00007d005f0b7a24 */ /* 0x000fe200078e0200 */
[----:B------:R-:W-:Y:S01]  /*0d60*/  MOV R0, c[0x0][0x174] ;  /* 0x00005d0000007a02 */ /* 0x000fe20000000f00 */
[----:B--2---:R-:W-:Y:S01]  /*0d70*/  IMAD R7, R97, c[0x0][0x1f8], RZ ;  /* 0x00007e0061077a24 */ /* 0x004fe200078e02ff */
[----:B------:R-:W-:Y:S01]  /*0d80*/  ISETP.GE.AND P4, PT, R30, R27, PT ;  /* 0x0000001b1e00720c */ /* 0x000fe20003f86270 */
[----:B------:R-:W-:Y:S01]  /*0d90*/  IMAD.IADD R3, R3, 0x1, R11 ;  /* 0x0000000103037824 */ /* 0x000fe200078e020b */
[----:B------:R-:W-:Y:S01]  /*0da0*/  LEA R23, R0, R41, 0x7 ;  /* 0x0000002900177211 */ /* 0x000fe200078e38ff */
[----:B------:R-:W-:Y:S01]  /*0db0*/  @!P2 IMAD.WIDE.U32 R4, R95, c[0x0][0x1f0], R62 ;  /* 0x00007c005f04aa25 */ /* 0x000fe200078e003e */
[----:B------:R-:W-:-:S02]  /*0dc0*/  ISETP.GE.AND P5, PT, R28, R27, PT ;  /* 0x0000001b1c00720c */ /* 0x000fc40003fa6270 */
[----:B------:R-:W-:Y:S01]  /*0dd0*/  SHF.R.S32.HI R22, RZ, 0x1f, R23 ;  /* 0x0000001fff167819 */ /* 0x000fe20000011417 */
[C---:B------:R-:W-:Y:S01]  /*0de0*/  IMAD R15, R98.reuse, c[0x0][0x1fc], R7 ;  /* 0x00007f00620f7a24 */ /* 0x040fe200078e0207 */
[----:B------:R-:W-:Y:S01]  /*0df0*/  @!P2 IADD3 R5, R11, R5, RZ ;  /* 0x000000050b05a210 */ /* 0x000fe20007ffe0ff */
[----:B------:R-:W-:-:S04]  /*0e00*/  IMAD.WIDE.U32 R10, R98, c[0x0][0x1f8], R2 ;  /* 0x00007e00620a7a25 */ /* 0x000fc800078e0002 */
[----:B------:R-:W-:Y:S01]  /*0e10*/  @!P2 IMAD.WIDE.U32 R6, R98, c[0x0][0x1f8], R4 ;  /* 0x00007e006206aa25 */ /* 0x000fe200078e0004 */
[----:B------:R-:W-:Y:S02]  /*0e20*/  IADD3 R0, P1, R23, R10, RZ ;  /* 0x0000000a17007210 */ /* 0x000fe40007f3e0ff */
[----:B------:R-:W-:Y:S02]  /*0e30*/  IADD3.X R5, R25, c[0x0][0x26c], RZ, P0, !PT ;  /* 0x00009b0019057a10 */ /* 0x000fe400007fe4ff */
[----:B------:R-:W-:Y:S02]  /*0e40*/  IADD3.X R11, R22, R15, R11, P1, !PT ;  /* 0x0000000f160b7210 */ /* 0x000fe40000ffe40b */
[----:B------:R-:W-:Y:S01]  /*0e50*/  LEA R4, P1, R0, R13, 0x1 ;  /* 0x0000000d00047211 */ /* 0x000fe200078208ff */
[--C-:B-1----:R-:W-:Y:S01]  /*0e60*/  HADD2.F32 R13, -RZ, R9.reuse.H0_H0 ;  /* 0x20000009ff0d7230 */ /* 0x102fe20000004100 */
[----:B------:R-:W-:Y:S01]  /*0e70*/  @!P2 IADD3 R10, P0, R60, R6, RZ ;  /* 0x000000063c0aa210 */ /* 0x000fe20007f1e0ff */
[----:B------:R-:W-:Y:S01]  /*0e80*/  HADD2.F32 R9, -RZ, R9.H1_H1 ;  /* 0x30000009ff097230 */ /* 0x000fe20000004100 */
[----:B------:R-:W-:Y:S01]  /*0e90*/  LEA.HI.X R5, R0, R5, R11, 0x1, P1 ;  /* 0x0000000500057211 */ /* 0x000fe200008f0c0b */
[----:B------:R-:W-:Y:S01]  /*0ea0*/  HADD2.F32 R11, -RZ, R8.H0_H0 ;  /* 0x20000008ff0b7230 */ /* 0x000fe20000004100 */
[----:B------:R-:W-:Y:S01]  /*0eb0*/  @!P2 IADD3.X R7, R61, R7, R15, P0, !PT ;  /* 0x000000073d07a210 */ /* 0x000fe200007fe40f */
[--C-:B-----5:R-:W-:Y:S01]  /*0ec0*/  FADD.FTZ R18, R13, R94.reuse ;  /* 0x0000005e0d127221 */ /* 0x120fe20000010000 */
[----:B------:R-:W-:Y:S01]  /*0ed0*/  @!P2 LEA R6, P0, R10, c[0x0][0x268], 0x1 ;  /* 0x00009a000a06aa11 */ /* 0x000fe200078008ff */
[----:B------:R-:W-:-:S02]  /*0ee0*/  FADD.FTZ R19, R9, R94 ;  /* 0x0000005e09137221 */ /* 0x000fc40000010000 */
[----:B------:R-:W-:Y:S01]  /*0ef0*/  FADD.FTZ R20, R11, R94 ;  /* 0x0000005e0b147221 */ /* 0x000fe20000010000 */
[----:B------:R-:W-:Y:S02]  /*0f00*/  @!P2 LEA.HI.X R7, R10, c[0x0][0x26c], R7, 0x1, P0 ;  /* 0x00009b000a07aa11 */ /* 0x000fe400000f0c07 */
[----:B------:R-:W-:Y:S02]  /*0f10*/  FSETP.GTU.FTZ.AND P0, PT, R18, 20, PT ;  /* 0x41a000001200780b */ /* 0x000fe40003f1c000 */
[----:B------:R-:W-:Y:S01]  /*0f20*/  FSETP.GTU.FTZ.AND P6, PT, R20, 20, PT ;  /* 0x41a000001400780b */ /* 0x000fe20003fdc000 */
[----:B---3--:R0:W-:Y:S04]  /*0f30*/  STS.U16 [R24], R21 ;  /* 0x0000001518007388 */ /* 0x0081e80000000400 */
[----:B----4-:R1:W-:Y:S04]  /*0f40*/  STS.U16 [R24+0x40], R33 ;  /* 0x0000402118007388 */ /* 0x0103e80000000400 */
[----:B------:R1:W-:Y:S01]  /*0f50*/  STS.U16 [R24+0x80], R35 ;  /* 0x0000802318007388 */ /* 0x0003e20000000400 */
[----:B0-----:R-:W-:-:S03]  /*0f60*/  HADD2.F32 R21, -RZ, R8.H1_H1 ;  /* 0x30000008ff157230 */ /* 0x001fc60000004100 */
[----:B------:R1:W-:Y:S01]  /*0f70*/  STS.U16 [R24+0xc0], R37 ;  /* 0x0000c02518007388 */ /* 0x0003e20000000400 */
[----:B------:R-:W-:-:S06]  /*0f80*/  NOP ;  /* 0x0000000000007918 */ /* 0x000fcc0000000000 */
[----:B------:R1:W0:Y:S01]  /*0f90*/  LDS.64 R2, [R44.X8] ;  /* 0x000000002c027984 */ /* 0x0002220000008a00 */
[----:B------:R-:W-:-:S05]  /*0fa0*/  FADD.FTZ R21, R21, R94 ;  /* 0x0000005e15157221 */ /* 0x000fca0000010000 */
[----:B------:R-:W-:Y:S01]  /*0fb0*/  FSETP.GTU.FTZ.AND P1, PT, R21, 20, PT ;  /* 0x41a000001500780b */ /* 0x000fe20003f3c000 */
[----:B------:R-:W-:Y:S07]  /*0fc0*/  @P6 BRA `(.L_x_8366) ;  /* 0x000001f000006947 */ /* 0x000fee0003800000 */
[----:B------:R-:W-:Y:S01]  /*0fd0*/  FMUL.FTZ R20, R20, 1.4426950216293334961 ;  /* 0x3fb8aa3b14147820 */ /* 0x000fe20000410000 */
[----:B------:R-:W-:Y:S01]  /*0fe0*/  HFMA2.MMA R11, -RZ, RZ, 1.3056640625, -1.8671875 ;  /* 0x3d39bf78ff0b7435 */ /* 0x000fe200000001ff */
[----:B------:R-:W-:Y:S02]  /*0ff0*/  IMAD.MOV.U32 R10, RZ, RZ, 0x3e800000 ;  /* 0x3e800000ff0a7424 */ /* 0x000fe400078e00ff */
        /* <DEDUP_REMOVED lines=11> */
[----:B------:R-:W-:Y:S02]  /*10b0*/  FFMA.FTZ R9, R8, R9, -0.13229703903198242188 ;  /* 0xbe0778e008097423 */ /* 0x000fe40000010009 */
        /* <DEDUP_REMOVED lines=16> */
.L_x_8366:
[----:B------:R-:W-:Y:S05]  /*11c0*/  BSYNC B0 ;  /* 0x0000000000007941 */ /* 0x000fea0003800000 */
.L_x_8365:
        /* <DEDUP_REMOVED lines=8> */
[----:B-1----:R-:W-:Y:S01]  /*1250*/  MOV R35, 0x3d39bf78 ;  /* 0x3d39bf7800237802 */ /* 0x002fe20000000f00 */
[----:B------:R-:W-:-:S02]  /*1260*/  IMAD.MOV.U32 R17, RZ, RZ, 0x3e800000 ;  /* 0x3e800000ff117424 */ /* 0x000fc400078e00ff */
        /* <DEDUP_REMOVED lines=28> */
.L_x_8368:
[----:B------:R-:W-:Y:S05]  /*1430*/  BSYNC B0 ;  /* 0x0000000000007941 */ /* 0x000fea0003800000 */
.L_x_8367:
[----:B------:R-:W-:Y:S01]  /*1440*/  BSSY B0, `(.L_x_8369) ;  /* 0x0000021000007945 */ /* 0x000fe20003800000 */
[----:B------:R-:W-:Y:S05]  /*1450*/  @P0 BRA `(.L_x_8370) ;  /* 0x000001f000000947 */ /* 0x000fea0003800000 */
[----:B------:R-:W-:Y:S01]  /*1460*/  FMUL.FTZ R18, R18, 1.4426950216293334961 ;  /* 0x3fb8aa3b12127820 */ /* 0x000fe20000410000 */
[----:B-1----:R-:W-:Y:S01]  /*1470*/  HFMA2.MMA R35, -RZ, RZ, 1.3056640625, -1.8671875 ;  /* 0x3d39bf78ff237435 */ /* 0x002fe200000001ff */
        /* <DEDUP_REMOVED lines=29> */
.L_x_8370:
[----:B------:R-:W-:Y:S05]  /*1650*/  BSYNC B0 ;  /* 0x0000000000007941 */ /* 0x000fea0003800000 */
.L_x_8369:
[----:B------:R-:W-:Y:S01]  /*1660*/  BSSY B0, `(.L_x_8371) ;  /* 0x0000021000007945 */ /* 0x000fe20003800000 */
[----:B------:R-:W-:Y:S05]  /*1670*/  @P6 BRA `(.L_x_8372) ;  /* 0x000001f000006947 */ /* 0x000fea0003800000 */
[----:B------:R-:W-:Y:S01]  /*1680*/  FMUL.FTZ R19, R19, 1.4426950216293334961 ;  /* 0x3fb8aa3b13137820 */ /* 0x000fe20000410000 */
[----:B-1----:R-:W-:Y:S01]  /*1690*/  MOV R35, 0x3d39bf78 ;  /* 0x3d39bf7800237802 */ /* 0x002fe20000000f00 */
        /* <DEDUP_REMOVED lines=29> */
.L_x_8372:
[----:B------:R-:W-:Y:S05]  /*1870*/  BSYNC B0 ;  /* 0x0000000000007941 */ /* 0x000fea0003800000 */
.L_x_8371:
[----:B------:R-:W-:Y:S06]  /*1880*/  BAR.SYNC.DEFER_BLOCKING 0x0 ;  /* 0x0000000000007b1d */ /* 0x000fec0000010000 */
[----:B------:R2:W3:Y:S04]  /*1890*/  @!P2 LDG.E.U16 R9, [R6.64] ;  /* 0x000000040609a981 */ /* 0x0004e8000c1e1500 */
[----:B------:R4:W5:Y:S04]  /*18a0*/  @!P3 LDG.E.U16 R11, [R4.64+-0xc0] ;  /* 0xffff4004040bb981 */ /* 0x000968000c1e1500 */
[----:B------:R4:W5:Y:S04]  /*18b0*/  @!P4 LDG.E.U16 R13, [R4.64+-0x80] ;  /* 0xffff8004040dc981 */ /* 0x000968000c1e1500 */
[----:B------:R4:W5:Y:S01]  /*18c0*/  @!P5 LDG.E.U16 R15, [R4.64+-0x40] ;  /* 0xffffc004040fd981 */ /* 0x000962000c1e1500 */
[----:B-1----:R-:W-:Y:S01]  /*18d0*/  @!P2 MOV R33, R63 ;  /* 0x0000003f0021a202 */ /* 0x002fe20000000f00 */
[----:B------:R-:W-:-:S02]  /*18e0*/  IMAD R0, R93, c[0x0][0x200], RZ ;  /* 0x000080005d007a24 */ /* 0x000fc400078e02ff */
[----:B------:R-:W-:Y:S02]  /*18f0*/  @!P2 IMAD.MOV.U32 R32, RZ, RZ, R62 ;  /* 0x000000ffff20a224 */ /* 0x000fe400078e003e */
[C---:B------:R-:W-:Y:S02]  /*1900*/  IMAD R35, R95.reuse, c[0x0][0x204], R0 ;  /* 0x000081005f237a24 */ /* 0x040fe400078e0200 */
[----:B------:R-:W-:-:S04]  /*1910*/  @!P2 IMAD.WIDE.U32 R32, R95, c[0x0][0x200], R32 ;  /* 0x000080005f20aa25 */ /* 0x000fc800078e0020 */
[----:B------:R-:W-:Y:S01]  /*1920*/  IMAD.WIDE.U32 R16, R95, c[0x0][0x200], RZ ;  /* 0x000080005f107a25 */ /* 0x000fe200078e00ff */
[----:B------:R-:W-:-:S04]  /*1930*/  @!P2 IADD3 R33, R35, R33, RZ ;  /* 0x000000212321a210 */ /* 0x000fc80007ffe0ff */
[----:B------:R-:W-:Y:S01]  /*1940*/  IADD3 R17, R17, R35, RZ ;  /* 0x0000002311117210 */ /* 0x000fe20007ffe0ff */
[----:B------:R-:W-:Y:S02]  /*1950*/  IMAD R35, R97, c[0x0][0x208], RZ ;  /* 0x0000820061237a24 */ /* 0x000fe400078e02ff */
[----:B----4-:R-:W-:-:S04]  /*1960*/  @!P2 IMAD.WIDE.U32 R4, R98, c[0x0][0x208], R32 ;  /* 0x000082006204aa25 */ /* 0x010fc800078e0020 */
[----:B--2---:R-:W-:Y:S01]  /*1970*/  IMAD.WIDE.U32 R6, R98, c[0x0][0x208], R16 ;  /* 0x0000820062067a25 */ /* 0x004fe200078e0010 */
[----:B------:R-:W-:Y:S02]  /*1980*/  @!P2 IADD3 R8, P0, R60, R4, RZ ;  /* 0x000000043c08a210 */ /* 0x000fe40007f1e0ff */
[----:B------:R-:W-:Y:S01]  /*1990*/  IADD3 R17, P1, R26, c[0x0][0x258], RZ ;  /* 0x000096001a117a10 */ /* 0x000fe20007f3e0ff */
[----:B------:R-:W-:Y:S01]  /*19a0*/  IMAD R35, R98, c[0x0][0x20c], R35 ;  /* 0x0000830062237a24 */ /* 0x000fe200078e0223 */
[----:B------:R-:W-:-:S04]  /*19b0*/  IADD3 R0, P6, R23, R6, RZ ;  /* 0x0000000617007210 */ /* 0x000fc80007fde0ff */
[----:B------:R-:W-:Y:S02]  /*19c0*/  @!P2 IADD3.X R33, R61, R5, R35, P0, !PT ;  /* 0x000000053d21a210 */ /* 0x000fe400007fe423 */
[----:B------:R-:W-:Y:S02]  /*19d0*/  IADD3.X R5, R25, c[0x0][0x25c], RZ, P1, !PT ;  /* 0x0000970019057a10 */ /* 0x000fe40000ffe4ff */
[----:B------:R-:W-:Y:S02]  /*19e0*/  IADD3.X R7, R22, R35, R7, P6, !PT ;  /* 0x0000002316077210 */ /* 0x000fe400037fe407 */
[----:B------:R-:W-:Y:S02]  /*19f0*/  LEA R4, P1, R0, R17, 0x1 ;  /* 0x0000001100047211 */ /* 0x000fe400078208ff */
[----:B------:R-:W-:Y:S02]  /*1a00*/  @!P2 LEA R6, P0, R8, c[0x0][0x258], 0x1 ;  /* 0x000096000806aa11 */ /* 0x000fe400078008ff */
[----:B------:R-:W-:-:S02]  /*1a10*/  LEA.HI.X R5, R0, R5, R7, 0x1, P1 ;  /* 0x0000000500057211 */ /* 0x000fc400008f0c07 */
[----:B------:R-:W-:Y:S02]  /*1a20*/  @!P2 LEA.HI.X R7, R8, c[0x0][0x25c], R33, 0x1, P0 ;  /* 0x000097000807aa11 */ /* 0x000fe400000f0c21 */
[----:B------:R-:W-:Y:S02]  /*1a30*/  PRMT R17, RZ, 0x7610, R17 ;  /* 0x00007610ff117816 */ /* 0x000fe40000000011 */
[----:B------:R-:W-:Y:S02]  /*1a40*/  PRMT R33, RZ, 0x7610, R33 ;  /* 0x00007610ff217816 */ /* 0x000fe40000000021 */
[----:B------:R-:W-:Y:S02]  /*1a50*/  PRMT R35, RZ, 0x7610, R35 ;  /* 0x00007610ff237816 */ /* 0x000fe40000000023 */
[----:B------:R-:W-:Y:S01]  /*1a60*/  PRMT R37, RZ, 0x7610, R37 ;  /* 0x00007610ff257816 */ /* 0x000fe20000000025 */
[----:B---3--:R-:W-:Y:S04]  /*1a70*/  STS.U16 [R24], R9 ;  /* 0x0000000918007388 */ /* 0x008fe80000000400 */
[----:B-----5:R-:W-:Y:S04]  /*1a80*/  STS.U16 [R24+0x40], R11 ;  /* 0x0000400b18007388 */ /* 0x020fe80000000400 */
[----:B------:R-:W-:Y:S04]  /*1a90*/  STS.U16 [R24+0x80], R13 ;  /* 0x0000800d18007388 */ /* 0x000fe80000000400 */
[----:B------:R-:W-:Y:S01]  /*1aa0*/  STS.U16 [R24+0xc0], R15 ;  /* 0x0000c00f18007388 */ /* 0x000fe20000000400 */
[----:B------:R-:W-:-:S06]  /*1ab0*/  NOP ;  /* 0x0000000000007918 */ /* 0x000fcc0000000000 */
[----:B------:R-:W1:Y:S04]  /*1ac0*/  LDS.64 R38, [R44.X8] ;  /* 0x000000002c267984 */ /* 0x000e680000008a00 */
[----:B------:R-:W-:Y:S06]  /*1ad0*/  BAR.SYNC.DEFER_BLOCKING 0x0 ;  /* 0x0000000000007b1d */ /* 0x000fec0000010000 */
[----:B------:R2:W3:Y:S04]  /*1ae0*/  @!P2 LDG.E.U16 R17, [R6.64] ;  /* 0x000000040611a981 */ /* 0x0004e8000c1e1500 */
[----:B------:R-:W4:Y:S04]  /*1af0*/  @!P3 LDG.E.U16 R33, [R4.64+-0xc0] ;  /* 0xffff40040421b981 */ /* 0x000f28000c1e1500 */
[----:B------:R-:W5:Y:S04]  /*1b00*/  @!P4 LDG.E.U16 R35, [R4.64+-0x80] ;  /* 0xffff80040423c981 */ /* 0x000f68000c1e1500 */
[----:B------:R-:W5:Y:S01]  /*1b10*/  @!P5 LDG.E.U16 R37, [R4.64+-0x40] ;  /* 0xffffc0040425d981 */ /* 0x000f62000c1e1500 */
[--C-:B-1----:R-:W-:Y:S01]  /*1b20*/  HADD2.F32 R9, -RZ, R39.reuse.H0_H0 ;  /* 0x20000027ff097230 */ /* 0x102fe20000004100 */
[----:B------:R-:W-:Y:S01]  /*1b30*/  ISETP.NE.AND P1, PT, R88, RZ, PT ;  /* 0x000000ff5800720c */ /* 0x000fe20003f25270 */
[----:B------:R-:W-:Y:S01]  /*1b40*/  HADD2.F32 R10, -RZ, R39.H1_H1 ;  /* 0x30000027ff0a7230 */ /* 0x000fe20000004100 */
[----:B------:R-:W-:Y:S01]  /*1b50*/  BSSY B0, `(.L_x_8373) ;  /* 0x000005e000007945 */ /* 0x000fe20003800000 */
[--C-:B------:R-:W-:Y:S01]  /*1b60*/  HADD2.F32 R0, -RZ, R38.reuse.H1_H1 ;  /* 0x30000026ff007230 */ /* 0x100fe20000004100 */
[----:B--2---:R-:W-:Y:S01]  /*1b70*/  FMUL.FTZ R7, R9, -1.4426950216293334961 ;  /* 0xbfb8aa3b09077820 */ /* 0x004fe20000410000 */
[----:B------:R-:W-:Y:S01]  /*1b80*/  HADD2.F32 R8, -RZ, R38.H0_H0 ;  /* 0x20000026ff087230 */ /* 0x000fe20000004100 */
[----:B------:R-:W-:Y:S01]  /*1b90*/  FMUL.FTZ R12, R10, -1.4426950216293334961 ;  /* 0xbfb8aa3b0a0c7820 */ /* 0x000fe20000410000 */
[----:B0-----:R-:W-:Y:S01]  /*1ba0*/  HADD2.F32 R34, -RZ, R2.H1_H1 ;  /* 0x30000002ff227230 */ /* 0x001fe20000004100 */
[----:B------:R-:W-:Y:S01]  /*1bb0*/  FMUL.FTZ R6, R0, -1.4426950216293334961 ;  /* 0xbfb8aa3b00067820 */ /* 0x000fe20000410000 */
[----:B------:R-:W-:Y:S01]  /*1bc0*/  HADD2.F32 R14, -RZ, R3.H0_H0 ;  /* 0x20000003ff0e7230 */ /* 0x000fe20000004100 */
[----:B------:R-:W0:Y:S01]  /*1bd0*/  MUFU.EX2 R7, R7 ;  /* 0x0000000700077308 */ /* 0x000e220000000800 */
[----:B------:R-:W-:-:S07]  /*1be0*/  FMUL.FTZ R11, R8, -1.4426950216293334961 ;  /* 0xbfb8aa3b080b7820 */ /* 0x000fce0000410000 */
[----:B------:R-:W-:Y:S08]  /*1bf0*/  MUFU.EX2 R12, R12 ;  /* 0x0000000c000c7308 */ /* 0x000ff00000000800 */
[----:B------:R-:W1:Y:S01]  /*1c00*/  MUFU.EX2 R6, R6 ;  /* 0x0000000600067308 */ /* 0x000e620000000800 */
[----:B0-----:R-:W-:-:S07]  /*1c10*/  FADD.FTZ R16, R7, 1 ;  /* 0x3f80000007107421 */ /* 0x001fce0000010000 */
[----:B------:R-:W0:Y:S01]  /*1c20*/  MUFU.EX2 R11, R11 ;  /* 0x0000000b000b7308 */ /* 0x000e220000000800 */
[----:B-1----:R-:W-:-:S07]  /*1c30*/  FADD.FTZ R15, R6, 1 ;  /* 0x3f800000060f7421 */ /* 0x002fce0000010000 */
[----:B------:R-:W1:Y:S01]  /*1c40*/  MUFU.RCP R16, R16 ;  /* 0x0000001000107308 */ /* 0x000e620000001000 */
[----:B0-----:R-:W-:-:S07]  /*1c50*/  FADD.FTZ R11, R11, 1 ;  /* 0x3f8000000b0b7421 */ /* 0x001fce0000010000 */
[----:B------:R-:W-:Y:S08]  /*1c60*/  MUFU.RCP R15, R15 ;  /* 0x0000000f000f7308 */ /* 0x000ff00000001000 */
[----:B------:R-:W0:Y:S01]  /*1c70*/  MUFU.RCP R13, R11 ;  /* 0x0000000b000d7308 */ /* 0x000e220000001000 */
[----:B---3--:R2:W-:Y:S04]  /*1c80*/  STS.U16 [R24], R17 ;  /* 0x0000001118007388 */ /* 0x0085e80000000400 */
[----:B----4-:R-:W-:Y:S04]  /*1c90*/  STS.U16 [R24+0x40], R33 ;  /* 0x0000402118007388 */ /* 0x010fe80000000400 */
[----:B-----5:R3:W-:Y:S01]  /*1ca0*/  STS.U16 [R24+0x80], R35 ;  /* 0x0000802318007388 */ /* 0x0207e20000000400 */
[----:B--2---:R-:W-:Y:S01]  /*1cb0*/  HADD2.F32 R17, -RZ, R2.H0_H0 ;  /* 0x20000002ff117230 */ /* 0x004fe20000004100 */
[----:B-1----:R-:W-:-:S02]  /*1cc0*/  FADD.FTZ R2, -R16, 1 ;  /* 0x3f80000010027421 */ /* 0x002fc40000010100 */
[----:B------:R1:W-:Y:S01]  /*1cd0*/  STS.U16 [R24+0xc0], R37 ;  /* 0x0000c02518007388 */ /* 0x0003e20000000400 */
[----:B------:R-:W-:-:S06]  /*1ce0*/  NOP ;  /* 0x0000000000007918 */ /* 0x000fcc0000000000 */
[----:B------:R-:W2:Y:S01]  /*1cf0*/  LDS.64 R4, [R44.X8] ;  /* 0x000000002c047984 */ /* 0x000ea20000008a00 */
[----:B---3--:R-:W-:Y:S01]  /*1d00*/  HADD2.F32 R35, -RZ, R3.H1_H1 ;  /* 0x30000003ff237230 */ /* 0x008fe20000004100 */
[----:B------:R-:W-:Y:S02]  /*1d10*/  FFMA.FTZ R6, R9, R2, 1 ;  /* 0x3f80000009067423 */ /* 0x000fe40000010002 */
[----:B-1----:R-:W-:Y:S02]  /*1d20*/  FADD.FTZ R37, R12, 1 ;  /* 0x3f8000000c257421 */ /* 0x002fe40000010000 */
[----:B0-----:R-:W-:-:S04]  /*1d30*/  FADD.FTZ R3, -R13, 1 ;  /* 0x3f8000000d037421 */ /* 0x001fc80000010100 */
[----:B------:R-:W0:Y:S01]  /*1d40*/  MUFU.RCP R37, R37 ;  /* 0x0000002500257308 */ /* 0x000e220000001000 */
[----:B------:R-:W-:Y:S02]  /*1d50*/  FFMA.FTZ R3, R8, R3, 1 ;  /* 0x3f80000008037423 */ /* 0x000fe40000010003 */
[----:B0-----:R-:W-:-:S04]  /*1d60*/  FADD.FTZ R7, -R37, 1 ;  /* 0x3f80000025077421 */ /* 0x001fc80000010100 */
[----:B------:R-:W-:Y:S01]  /*1d70*/  FFMA.FTZ R39, R10, R7, 1 ;  /* 0x3f8000000a277423 */ /* 0x000fe20000010007 */
[--C-:B--2---:R-:W-:Y:S02]  /*1d80*/  HADD2.F32 R32, -RZ, R4.reuse.H0_H0 ;  /* 0x20000004ff207230 */ /* 0x104fe40000004100 */
[----:B------:R-:W-:Y:S02]  /*1d90*/  HADD2.F32 R33, -RZ, R4.H1_H1 ;  /* 0x30000004ff217230 */ /* 0x000fe40000004100 */
[--C-:B------:R-:W-:Y:S01]  /*1da0*/  HADD2.F32 R11, -RZ, R5.reuse.H0_H0 ;  /* 0x20000005ff0b7230 */ /* 0x100fe20000004100 */
[----:B------:R-:W-:Y:S01]  /*1db0*/  FMUL.FTZ R2, R17, R32 ;  /* 0x0000002011027220 */ /* 0x000fe20000410000 */
[----:B------:R-:W-:Y:S01]  /*1dc0*/  HADD2.F32 R12, -RZ, R5.H1_H1 ;  /* 0x30000005ff0c7230 */ /* 0x000fe20000004100 */
[----:B------:R-:W-:Y:S02]  /*1dd0*/  FADD.FTZ R5, -R15, 1 ;  /* 0x3f8000000f057421 */ /* 0x000fe40000010100 */
        /* <DEDUP_REMOVED lines=17> */
[----:B------:R-:W-:-:S04]  /*1ef0*/  IMAD R75, R95, c[0x0][0x2ec], R6 ;  /* 0x0000bb005f4b7a24 */ /* 0x000fc800078e0206 */
[----:B------:R-:W-:-:S04]  /*1f00*/  IMAD.IADD R5, R5, 0x1, R75 ;  /* 0x0000000105057824 */ /* 0x000fc800078e024b */
        /* <DEDUP_REMOVED lines=15> */
[C---:B------:R-:W-:Y:S02]  /*2000*/  LEA R2, P6, R3.reuse, R2, 0x1 ;  /* 0x0000000203027211 */ /* 0x040fe400078c08ff */
[C---:B------:R-:W-:Y:S02]  /*2010*/  IADD3 R66, P5, R60.reuse, R62, RZ ;  /* 0x0000003e3c427210 */ /* 0x040fe40007fbe0ff */
[----:B------:R-:W-:Y:S02]  /*2020*/  LEA.HI.X R3, R3, R5, R4, 0x1, P6 ;  /* 0x0000000503037211 */ /* 0x000fe400030f0c04 */
[----:B------:R-:W-:Y:S01]  /*2030*/  IADD3.X R67, R61, R63, RZ, P5, !PT ;  /* 0x0000003f3d437210 */ /* 0x000fe20002ffe4ff */
        /* <DEDUP_REMOVED lines=15> */
.L_x_8374:
[----:B------:R-:W-:Y:S05]  /*2130*/  BSYNC B0 ;  /* 0x0000000000007941 */ /* 0x000fea0003800000 */
.L_x_8373:
        /* <DEDUP_REMOVED lines=20> */
[----:B0-----:R-:W-:Y:S01]  /*2280*/  F2FP.PACK_AB R6, R33, R8 ;  /* 0x000000082106723e */ /* 0x001fe200000000ff */
[----:B------:R-:W-:Y:S02]  /*2290*/  IMAD R0, R93, c[0x0][0x210], RZ ;  /* 0x000084005d007a24 */ /* 0x000fe400078e02ff */
        /* <DEDUP_REMOVED lines=13> */
[----:B------:R-:W-:Y:S02]  /*2370*/  IADD3 R7, P5, R26, c[0x0][0x270], RZ ;  /* 0x00009c001a077a10 */ /* 0x000fe40007fbe0ff */
[----:B------:R-:W-:Y:S02]  /*2380*/  LDS.U16 R33, [R24+0xc0] ;  /* 0x0000c00018217984 */ /* 0x000fe40000000400 */
[----:B------:R-:W-:Y:S02]  /*2390*/  IADD3.X R4, R25, c[0x0][0x274], RZ, P5, !PT ;  /* 0x00009d0019047a10 */ /* 0x000fe40002ffe4ff */
[----:B------:R-:W-:Y:S01]  /*23a0*/  @!P1 STS [0x100], R27 ;  /* 0x0001001bff009388 */ /* 0x000fe20000000800 */
[----:B------:R-:W-:-:S03]  /*23b0*/  IADD3.X R3, R22, R37, R3, P0, !PT ;  /* 0x0000002516037210 */ /* 0x000fc600007fe403 */
        /* <DEDUP_REMOVED lines=20> */
.L_x_8377:
[----:B------:R-:W-:Y:S05]  /*2500*/  BSYNC B0 ;  /* 0x0000000000007941 */ /* 0x000fea0003800000 */
.L_x_8376:
[----:B------:R1:W-:Y:S04]  /*2510*/  @!P0 STG.E.U16 [R2.64+-0xc0], R11 ;  /* 0xffff400b02008986 */ /* 0x0003e8000c101504 */
[----:B------:R1:W-:Y:S04]  /*2520*/  @!P2 STG.E.U16 [R2.64+-0x80], R13 ;  /* 0xffff800d0200a986 */ /* 0x0003e8000c101504 */
[----:B------:R1:W-:Y:S02]  /*2530*/  @!P3 STG.E.U16 [R2.64+-0x40], R33 ;  /* 0xffffc0210200b986 */ /* 0x0003e4000c101504 */
.L_x_8375:
        /* <DEDUP_REMOVED lines=19> */
[----:B------:R-:W-:Y:S01]  /*2670*/  MOV R4, R88 ;  /* 0x0000005800047202 */ /* 0x000fe20000000f00 */
[C---:B------:R-:W-:Y:S02]  /*2680*/  IMAD R0, R93.reuse, c[0x0][0x298], RZ ;  /* 0x0000a6005d007a24 */ /* 0x040fe400078e02ff */
[----:B------:R-:W-:Y:S02]  /*2690*/  IMAD R6, R93, c[0x0][0x2b8], RZ ;  /* 0x0000ae005d067a24 */ /* 0x000fe400078e02ff */
[----:B------:R-:W-:-:S02]  /*26a0*/  IMAD R7, R95, c[0x0][0x29c], R0 ;  /* 0x0000a7005f077a24 */ /* 0x000fc400078e0200 */
[C---:B------:R-:W-:Y:S02]  /*26b0*/  IMAD R9, R95.reuse, c[0x0][0x2bc], R6 ;  /* 0x0000af005f097a24 */ /* 0x040fe400078e0206 */
[----:B------:R-:W-:-:S04]  /*26c0*/  IMAD.WIDE.U32 R2, R95, c[0x0][0x298], R4 ;  /* 0x0000a6005f027a25 */ /* 0x000fc800078e0004 */
[----:B------:R-:W-:-:S04]  /*26d0*/  IMAD.WIDE.U32 R4, R95, c[0x0][0x2b8], R4 ;  /* 0x0000ae005f047a25 */ /* 0x000fc800078e0004 */
[----:B------:R-:W-:Y:S01]  /*26e0*/  IMAD.IADD R3, R3, 0x1, R7 ;  /* 0x0000000103037824 */ /* 0x000fe200078e0207 */
[----:B------:R-:W-:Y:S01]  /*26f0*/  IADD3 R7, R5, R9, RZ ;  /* 0x0000000905077210 */ /* 0x000fe20007ffe0ff */
[C---:B------:R-:W-:Y:S01]  /*2700*/  IMAD R5, R91.reuse, c[0x0][0x2a0], RZ ;  /* 0x0000a8005b057a24 */ /* 0x040fe200078e02ff */
[----:B------:R-:W-:Y:S01]  /*2710*/  MOV R6, R4 ;  /* 0x0000000400067202 */ /* 0x000fe20000000f00 */
        /* <DEDUP_REMOVED lines=8> */
[----:B------:R-:W-:Y:S01]  /*27a0*/  IMAD.IADD R7, R3, 0x1, R27 ;  /* 0x0000000103077824 */ /* 0x000fe200078e021b */
[----:B------:R-:W-:Y:S02]  /*27b0*/  LEA R82, P3, R2, c[0x0][0x320], 0x2 ;  /* 0x0000c80002527a11 */ /* 0x000fe400078610ff */
[----:B------:R-:W-:Y:S02]  /*27c0*/  SHF.L.U32 R3, R23, 0x2, RZ ;  /* 0x0000000217037819 */ /* 0x000fe400000006ff */
[----:B------:R-:W-:-:S02]  /*27d0*/  LEA.HI.X R4, R4, c[0x0][0x31c], R9, 0x2, P2 ;  /* 0x0000c70004047a11 */ /* 0x000fc400010f1409 */
[----:B------:R-:W-:Y:S02]  /*27e0*/  LEA.HI.X R0, R2, c[0x0][0x324], R7, 0x2, P3 ;  /* 0x0000c90002007a11 */ /* 0x000fe400018f1407 */
[----:B------:R-:W-:Y:S02]  /*27f0*/  IADD3 R70, P2, R62, R2, RZ ;  /* 0x000000023e467210 */ /* 0x000fe40007f5e0ff */
[----:B------:R-:W-:Y:S02]  /*2800*/  SHF.L.U64.HI R5, R23, 0x2, R22 ;  /* 0x0000000217057819 */ /* 0x000fe40000010216 */
[-C--:B------:R-:W-:Y:S02]  /*2810*/  IADD3 R76, P3, R76, R3.reuse, RZ ;  /* 0x000000034c4c7210 */ /* 0x080fe40007f7e0ff */
[----:B------:R-:W-:Y:S01]  /*2820*/  IADD3 R82, P4, R82, R3, RZ ;  /* 0x0000000352527210 */ /* 0x000fe20007f9e0ff */
[----:B------:R-:W-:Y:S01]  /*2830*/  HFMA2.MMA R3, -RZ, RZ, 0, 0 ;  /* 0x00000000ff037435 */ /* 0x000fe200000001ff */
[C---:B------:R-:W-:Y:S01]  /*2840*/  IADD3.X R69, R63.reuse, R9, RZ, P0, !PT ;  /* 0x000000093f457210 */ /* 0x040fe200007fe4ff */
[----:B------:R-:W-:Y:S01]  /*2850*/  IMAD.X R2, R4, 0x1, R5, P3 ;  /* 0x0000000104027824 */ /* 0x000fe200018e0605 */
[----:B------:R-:W-:Y:S01]  /*2860*/  IADD3.X R71, R63, R7, RZ, P2, !PT ;  /* 0x000000073f477210 */ /* 0x000fe200017fe4ff */
[----:B------:R-:W-:Y:S01]  /*2870*/  CS2R R8, SRZ ;  /* 0x0000000000087805 */ /* 0x000fe2000001ff00 */
[----:B------:R-:W-:Y:S01]  /*2880*/  IADD3.X R0, R0, R5, RZ, P4, !PT ;  /* 0x0000000500007210 */ /* 0x000fe200027fe4ff */
[----:B------:R-:W-:Y:S01]  /*2890*/  CS2R R6, SRZ ;  /* 0x0000000000067805 */ /* 0x000fe2000001ff00 */
[C---:B------:R-:W-:Y:S01]  /*28a0*/  IADD3 R72, P0, R76.reuse, -0x180, RZ ;  /* 0xfffffe804c487810 */ /* 0x040fe20007f1e0ff */
[----:B------:R-:W-:Y:S01]  /*28b0*/  CS2R R4, SRZ ;  /* 0x0000000000047805 */ /* 0x000fe2000001ff00 */
[----:B------:R-:W-:-:S02]  /*28c0*/  IADD3 R74, P2, R76, -0x100, RZ ;  /* 0xffffff004c4a7810 */ /* 0x000fc40007f5e0ff */
[C---:B------:R-:W-:Y:S02]  /*28d0*/  IADD3 R78, P4, R82.reuse, -0x180, RZ ;  /* 0xfffffe80524e7810 */ /* 0x040fe40007f9e0ff */
[----:B------:R-:W-:Y:S02]  /*28e0*/  IADD3 R80, P5, R82, -0x100, RZ ;  /* 0xffffff0052507810 */ /* 0x000fe40007fbe0ff */
[----:B------:R-:W-:Y:S02]  /*28f0*/  IADD3 R76, P3, R76, -0x80, RZ ;  /* 0xffffff804c4c7810 */ /* 0x000fe40007f7e0ff */
[----:B------:R-:W-:Y:S02]  /*2900*/  IADD3 R82, P6, R82, -0x80, RZ ;  /* 0xffffff8052527810 */ /* 0x000fe40007fde0ff */
[C---:B------:R-:W-:Y:S02]  /*2910*/  IADD3.X R73, R2.reuse, -0x1, RZ, P0, !PT ;  /* 0xffffffff02497810 */ /* 0x040fe400007fe4ff */
[----:B------:R-:W-:-:S02]  /*2920*/  IADD3.X R75, R2, -0x1, RZ, P2, !PT ;  /* 0xffffffff024b7810 */ /* 0x000fc400017fe4ff */
[----:B------:R-:W-:Y:S02]  /*2930*/  IADD3.X R77, R2, -0x1, RZ, P3, !PT ;  /* 0xffffffff024d7810 */ /* 0x000fe40001ffe4ff */
[C---:B------:R-:W-:Y:S02]  /*2940*/  IADD3.X R79, R0.reuse, -0x1, RZ, P4, !PT ;  /* 0xffffffff004f7810 */ /* 0x040fe400027fe4ff */
[C---:B------:R-:W-:Y:S02]  /*2950*/  IADD3.X R81, R0.reuse, -0x1, RZ, P5, !PT ;  /* 0xffffffff00517810 */ /* 0x040fe40002ffe4ff */
[----:B------:R-:W-:Y:S02]  /*2960*/  IADD3.X R83, R0, -0x1, RZ, P6, !PT ;  /* 0xffffffff00537810 */ /* 0x000fe400037fe4ff */
.L_x_8391:
        /* <DEDUP_REMOVED lines=114> */
[----:B---3--:R-:W-:-:S12]  /*3090*/  IMAD.MOV.U32 R102, RZ, RZ, 0x3f800000 ;  /* 0x3f800000ff667424 */ /* 0x008fd800078e00ff */
[----:B------:R-:W-:-:S04]  /*30a0*/  @P0 LEA.HI R34, R42, R42, RZ, 0x1 ;  /* 0x0000002a2a220211 */ /* 0x000fc800078f08ff */
[----:B------:R-:W-:-:S04]  /*30b0*/  @P0 LOP3.LUT R85, R34, 0xfffffe, RZ, 0xc0, !PT ;  /* 0x00fffffe22550812 */ /* 0x000fc800078ec0ff */
[----:B------:R-:W-:-:S04]  /*30c0*/  @P0 IADD3 R34, -R85, R42, RZ ;  /* 0x0000002a55220210 */ /* 0x000fc80007ffe1ff */
[----:B------:R-:W-:-:S05]  /*30d0*/  @P0 LEA R34, R34, R5, 0x8 ;  /* 0x0000000522220211 */ /* 0x000fca00078e40ff */
[----:B------:R0:W1:Y:S02]  /*30e0*/  @P0 LDS R102, [R34.X4+0x838] ;  /* 0x0008380022660984 */ /* 0x0000640000004800 */
.L_x_8380:
[----:B------:R-:W-:Y:S05]  /*30f0*/  BSYNC B0 ;  /* 0x0000000000007941 */ /* 0x000fea0003800000 */
.L_x_8379:
        /* <DEDUP_REMOVED lines=44> */
[----:B------:R-:W0:Y:S01]  /*33c0*/  SHFL.DOWN PT, R117, R119, 0x8, 0x1f ;  /* 0x09001f0077757f89 */ /* 0x000e2200000e0000 */
[----:B--2---:R-:W-:Y:S01]  /*33d0*/  @P4 FFMA.FTZ R124, R125, R85, R124 ;  /* 0x000000557d7c4223 */ /* 0x004fe2000001007c */
[----:B------:R-:W-:Y:S02]  /*33e0*/  ISETP.NE.OR P0, PT, R31, RZ, P0 ;  /* 0x000000ff1f00720c */ /* 0x000fe40000705670 */
[----:B------:R-:W1:Y:S01]  /*33f0*/  SHFL.DOWN PT, R121, R34, 0x8, 0x1f ;  /* 0x09001f0022797f89 */ /* 0x000e6200000e0000 */
[----:B------:R-:W-:Y:S01]  /*3400*/  MOV R85, RZ ;  /* 0x000000ff00557202 */ /* 0x000fe20000000f00 */
[----:B---3--:R-:W-:Y:S01]  /*3410*/  @P4 FMUL.FTZ R125, R125, R84 ;  /* 0x000000547d7d4220 */ /* 0x008fe20000410000 */
[----:B------:R-:W-:Y:S01]  /*3420*/  ISETP.GE.AND P4, PT, R44, 0x8, PT ;  /* 0x000000082c00780c */ /* 0x000fe20003f86270 */
[----:B------:R-:W2:Y:S01]  /*3430*/  SHFL.UP PT, R123, R124, 0x8, RZ ;  /* 0x050000007c7b7989 */ /* 0x000ea200000e00ff */
[----:B------:R-:W-:-:S03]  /*3440*/  IMAD.MOV.U32 R84, RZ, RZ, 0x3f800000 ;  /* 0x3f800000ff547424 */ /* 0x000fc600078e00ff */
[----:B------:R-:W3:Y:S04]  /*3450*/  SHFL.UP PT, R122, R125, 0x8, RZ ;  /* 0x050000007d7a7989 */ /* 0x000ee800000e00ff */
        /* <DEDUP_REMOVED lines=51> */
[----:B------:R-:W-:Y:S01]  /*3790*/  FFMA.FTZ R39, R37, R122, R36 ;  /* 0x0000007a25277223 */ /* 0x000fe20000010024 */
[----:B0-----:R-:W-:Y:S01]  /*37a0*/  SHF.L.U32 R85, R4, 0x2, RZ ;  /* 0x0000000204557819 */ /* 0x001fe200000006ff */
[----:B------:R-:W-:Y:S01]  /*37b0*/  FFMA.FTZ R119, R108, R119, RZ ;  /* 0x000000776c777223 */ /* 0x000fe200000100ff */
[----:B------:R-:W-:Y:S01]  /*37c0*/  BAR.SYNC.DEFER_BLOCKING 0x0 ;  /* 0x0000000000007b1d */ /* 0x000fe20000010000 */
[----:B------:R-:W-:-:S02]  /*37d0*/  FFMA.FTZ R113, R99, -R38, R122 ;  /* 0x8000002663717223 */ /* 0x000fc4000001007a */
[----:B------:R-:W-:Y:S02]  /*37e0*/  FFMA.FTZ R112, R101, -R112, R39 ;  /* 0x8000007065707223 */ /* 0x000fe40000010027 */
[----:B------:R-:W-:Y:S01]  /*37f0*/  FMUL.FTZ R36, R17, R118 ;  /* 0x0000007611247220 */ /* 0x000fe20000410000 */
[----:B------:R-:W-:Y:S01]  /*3800*/  SHF.L.U64.HI R118, R4, 0x2, R3 ;  /* 0x0000000204767819 */ /* 0x000fe20000010203 */
[----:B------:R-:W-:Y:S02]  /*3810*/  FMUL.FTZ R37, R16, R117 ;  /* 0x0000007510257220 */ /* 0x000fe40000410000 */
[----:B------:R-:W-:Y:S02]  /*3820*/  FMUL.FTZ R38, R15, R122 ;  /* 0x0000007a0f267220 */ /* 0x000fe40000410000 */
[----:B------:R-:W-:Y:S02]  /*3830*/  FMUL.FTZ R39, R14, R39 ;  /* 0x000000270e277220 */ /* 0x000fe40000410000 */
[----:B------:R-:W-:-:S02]  /*3840*/  FFMA.FTZ R119, R110, R121, R119 ;  /* 0x000000796e777223 */ /* 0x000fc40000010077 */
[----:B------:R-:W-:Y:S02]  /*3850*/  FMUL.FTZ R84, R112, R115 ;  /* 0x0000007370547220 */ /* 0x000fe40000410000 */
[----:B------:R-:W-:Y:S02]  /*3860*/  FFMA.FTZ R119, R113, R120, R119 ;  /* 0x0000007871777223 */ /* 0x000fe40000010077 */
[C---:B------:R-:W-:Y:S02]  /*3870*/  IMAD R120, R118.reuse, c[0x0][0x2b0], RZ ;  /* 0x0000ac0076787a24 */ /* 0x040fe400078e02ff */
[----:B------:R-:W-:Y:S02]  /*3880*/  FADD.FTZ R84, R119, R84 ;  /* 0x0000005477547221 */ /* 0x000fe40000010000 */
[----:B------:R-:W-:Y:S01]  /*3890*/  IMAD R118, R118, c[0x0][0x2d0], RZ ;  /* 0x0000b40076767a24 */ /* 0x000fe200078e02ff */
[----:B------:R1:W-:Y:S04]  /*38a0*/  STS.128 [R88.X16+0x400], R36 ;  /* 0x0004002458007388 */ /* 0x0003e8000000cc00 */
        /* <DEDUP_REMOVED lines=21> */
.L_x_8382:
[----:B-1----:R-:W-:Y:S05]  /*3a00*/  BSYNC B0 ;  /* 0x0000000000007941 */ /* 0x002fea0003800000 */
.L_x_8381:
        /* <DEDUP_REMOVED lines=11> */
.L_x_8384:
[----:B------:R-:W-:Y:S05]  /*3ac0*/  BSYNC B0 ;  /* 0x0000000000007941 */ /* 0x000fea0003800000 */
.L_x_8383:
        /* <DEDUP_REMOVED lines=9> */
.L_x_8386:
[----:B------:R-:W-:Y:S05]  /*3b60*/  BSYNC B0 ;  /* 0x0000000000007941 */ /* 0x000fea0003800000 */
.L_x_8385:
[----:B---3--:R3:W2:Y:S01]  /*3b70*/  LDS R115, [R88.X4+0x580] ;  /* 0x0005800058737984 */ /* 0x0086a20000004800 */
[----:B------:R-:W-:Y:S01]  /*3b80*/  BSSY B0, `(.L_x_8387) ;  /* 0x0000008000007945 */ /* 0x000fe20003800000 */
[----:B------:R-:W-:Y:S05]  /*3b90*/  @!P4 BRA `(.L_x_8388) ;  /* 0x000000600000c947 */ /* 0x000fea0003800000 */
[----:B------:R-:W-:-:S04]  /*3ba0*/  IMAD.WIDE.U32 R32, R85, c[0x0][0x2b0], R76 ;  /* 0x0000ac0055207a25 */ /* 0x000fc800078e004c */
[----:B------:R-:W-:-:S04]  /*3bb0*/  IMAD.WIDE.U32 R34, R85, c[0x0][0x2d0], R82 ;  /* 0x0000b40055227a25 */ /* 0x000fc800078e0052 */
[----:B------:R-:W-:Y:S01]  /*3bc0*/  IMAD.IADD R33, R37, 0x1, R33 ;  /* 0x0000000125217824 */ /* 0x000fe200078e0221 */
[----:B------:R-:W-:-:S04]  /*3bd0*/  IADD3 R35, R39, R35, RZ ;  /* 0x0000002327237210 */ /* 0x000fc80007ffe0ff */
[----:B----4-:R4:W-:Y:S04]  /*3be0*/  RED.E.ADD.F32.FTZ.RN.STRONG.GPU [R32.64], R114 ;  /* 0x000000722000798e */ /* 0x0109e8000c10e784 */
[----:B--2---:R4:W-:Y:S02]  /*3bf0*/  RED.E.ADD.F32.FTZ.RN.STRONG.GPU [R34.64], R115 ;  /* 0x000000732200798e */ /* 0x0049e4000c10e784 */
.L_x_8388:
[----:B------:R-:W-:Y:S05]  /*3c00*/  BSYNC B0 ;  /* 0x0000000000007941 */ /* 0x000fea0003800000 */
.L_x_8387:
[----:B----4-:R-:W4:Y:S01]  /*3c10*/  SHFL.DOWN P0, R33, R84, 0x1, 0x1f ;  /* 0x08201f0054217f89 */ /* 0x010f220000000000 */
        /* <DEDUP_REMOVED lines=43> */
.L_x_8390:
[----:B----4-:R-:W-:Y:S05]  /*3ed0*/  BSYNC B0 ;  /* 0x0000000000007941 */ /* 0x010fea0003800000 */
.L_x_8389:
[----:B------:R-:W-:Y:S02]  /*3ee0*/  IADD3 R5, R5, 0x1, RZ ;  /* 0x0000000105057810 */ /* 0x000fe40007ffe0ff */
[----:B------:R-:W-:Y:S02]  /*3ef0*/  IADD3 R4, P2, R4, 0x1, RZ ;  /* 0x0000000104047810 */ /* 0x000fe40007f5e0ff */
[----:B------:R-:W-:Y:S02]  /*3f00*/  ISETP.GE.AND P0, PT, R5, c[0x0][0x16c], PT ;  /* 0x00005b0005007a0c */ /* 0x000fe40003f06270 */
[----:B------:R-:W-:-:S11]  /*3f10*/  IADD3.X R3, RZ, R3, RZ, P2, !PT ;  /* 0x00000003ff037210 */ /* 0x000fd600017fe4ff */
[----:B------:R-:W-:Y:S01]  /*3f20*/  @P0 CALL.REL.NOINC `(.L_x_8378) ;  /* 0x0000001000000944 */ /* 0x000fe20003c00000 */
[----:B------:R-:W-:Y:S05]  /*3f30*/  BRA `(.L_x_8391) ;  /* 0xffffea3000007947 */ /* 0x000fea000383ffff */
.L_x_8378:
[----:B------:R-:W-:Y:S01]  /*3f40*/  BAR.SYNC.DEFER_BLOCKING 0x0 ;  /* 0x0000000000007b1d */ /* 0x000fe20000010000 */
[-C--:B------:R-:W-:Y:S02]  /*3f50*/  ISETP.GE.AND P4, PT, R60, R27.reuse, PT ;  /* 0x0000001b3c00720c */ /* 0x080fe40003f86270 */
[-C--:B------:R-:W-:Y:S02]  /*3f60*/  ISETP.GE.AND P3, PT, R40, R27.reuse, PT ;  /* 0x0000001b2800720c */ /* 0x080fe40003f66270 */
[-C--:B------:R-:W-:Y:S02]  /*3f70*/  ISETP.GE.AND P2, PT, R30, R27.reuse, PT ;  /* 0x0000001b1e00720c */ /* 0x080fe40003f46270 */
[----:B------:R-:W-:Y:S02]  /*3f80*/  ISETP.GE.AND P0, PT, R28, R27, PT ;  /* 0x0000001b1c00720c */ /* 0x000fe40003f06270 */
[----:B------:R-:W-:-:S05]  /*3f90*/  PRMT R19, RZ, 0x7610, R19 ;  /* 0x00007610ff137816 */ /* 0x000fca0000000013 */
[----:B------:R-:W-:-:S05]  /*3fa0*/  @!P4 IADD3 R2, P5, R51, R26, RZ ;  /* 0x0000001a3302c210 */ /* 0x000fca0007fbe0ff */
[----:B------:R-:W-:Y:S01]  /*3fb0*/  @!P4 IMAD.X R3, R50, 0x1, R25, P5 ;  /* 0x000000013203c824 */ /* 0x000fe200028e0619 */
[CC--:B------:R-:W-:Y:S02]  /*3fc0*/  @!P2 IADD3 R14, P5, R51.reuse, R26.reuse, RZ ;  /* 0x0000001a330ea210 */ /* 0x0c0fe40007fbe0ff */
[CC--:B------:R-:W-:Y:S02]  /*3fd0*/  @!P0 IADD3 R16, P6, R51.reuse, R26.reuse, RZ ;  /* 0x0000001a33108210 */ /* 0x0c0fe40007fde0ff */
[----:B------:R-:W4:Y:S01]  /*3fe0*/  @!P4 LDG.E.U16 R19, [R2.64] ;  /* 0x000000040213c981 */ /* 0x000f22000c1e1500 */
[----:B------:R-:W-:Y:S02]  /*3ff0*/  @!P3 IADD3 R4, P4, R51, R26, RZ ;  /* 0x0000001a3304b210 */ /* 0x000fe40007f9e0ff */
[----:B------:R-:W-:Y:S02]  /*4000*/  PRMT R21, RZ, 0x7610, R21 ;  /* 0x00007610ff157816 */ /* 0x000fe40000000015 */
[----:B------:R-:W-:-:S02]  /*4010*/  PRMT R33, RZ, 0x7610, R33 ;  /* 0x00007610ff217816 */ /* 0x000fc40000000021 */
[----:B------:R-:W-:Y:S02]  /*4020*/  PRMT R35, RZ, 0x7610, R35 ;  /* 0x00007610ff237816 */ /* 0x000fe40000000023 */
[CC--:B------:R-:W-:Y:S02]  /*4030*/  @!P3 IADD3.X R5, R50.reuse, R25.reuse, RZ, P4, !PT ;  /* 0x000000193205b210 */ /* 0x0c0fe400027fe4ff */
[CC--:B------:R-:W-:Y:S02]  /*4040*/  @!P2 IADD3.X R15, R50.reuse, R25.reuse, RZ, P5, !PT ;  /* 0x00000019320fa210 */ /* 0x0c0fe40002ffe4ff */
[----:B------:R-:W-:Y:S01]  /*4050*/  @!P0 IADD3.X R17, R50, R25, RZ, P6, !PT ;  /* 0x0000001932118210 */ /* 0x000fe200037fe4ff */
[----:B------:R-:W5:Y:S04]  /*4060*/  @!P3 LDG.E.U16 R21, [R4.64+0x40] ;  /* 0x000040040415b981 */ /* 0x000f68000c1e1500 */
[----:B---3--:R-:W3:Y:S04]  /*4070*/  @!P2 LDG.E.U16 R33, [R14.64+0x80] ;  /* 0x000080040e21a981 */ /* 0x008ee8000c1e1500 */
[----:B--2---:R-:W2:Y:S01]  /*4080*/  @!P0 LDG.E.U16 R35, [R16.64+0xc0] ;  /* 0x0000c00410238981 */ /* 0x004ea2000c1e1500 */
[----:B------:R-:W-:Y:S01]  /*4090*/  F2FP.PACK_AB R20, R12, R13 ;  /* 0x0000000d0c14723e */ /* 0x000fe200000000ff */
[----:B------:R-:W-:Y:S01]  /*40a0*/  IMAD R12, R93, c[0x0][0x2d8], RZ ;  /* 0x0000b6005d0c7a24 */ /* 0x000fe200078e02ff */
[----:B------:R-:W-:Y:S01]  /*40b0*/  BSSY B0, `(.L_x_8392) ;  /* 0x000004e000007945 */ /* 0x000fe20003800000 */
[----:B----4-:R-:W-:Y:S04]  /*40c0*/  STS.U16 [R24], R19 ;  /* 0x0000001318007388 */ /* 0x010fe80000000400 */
[----:B-----5:R4:W-:Y:S04]  /*40d0*/  STS.U16 [R24+0x40], R21 ;  /* 0x0000401518007388 */ /* 0x0209e80000000400 */
[----:B---3--:R3:W-:Y:S04]  /*40e0*/  STS.U16 [R24+0x80], R33 ;  /* 0x0000802118007388 */ /* 0x0087e80000000400 */
[----:B--2---:R2:W-:Y:S01]  /*40f0*/  STS.U16 [R24+0xc0], R35 ;  /* 0x0000c02318007388 */ /* 0x0045e20000000400 */
[----:B------:R-:W-:-:S06]  /*4100*/  NOP ;  /* 0x0000000000007918 */ /* 0x000fcc0000000000 */
[----:B------:R-:W5:Y:S01]  /*4110*/  LDS.64 R36, [R44.X8] ;  /* 0x000000002c247984 */ /* 0x000f620000008a00 */
[----:B----4-:R-:W-:Y:S01]  /*4120*/  F2FP.PACK_AB R21, R10, R11 ;  /* 0x0000000b0a15723e */ /* 0x010fe200000000ff */
[----:B---3--:R-:W-:Y:S02]  /*4130*/  IMAD R33, R95, c[0x0][0x2dc], R12 ;  /* 0x0000b7005f217a24 */ /* 0x008fe400078e020c */
[----:B------:R-:W-:Y:S01]  /*4140*/  BAR.SYNC.DEFER_BLOCKING 0x0 ;  /* 0x0000000000007b1d */ /* 0x000fe20000010000 */
[----:B--2---:R-:W-:-:S04]  /*4150*/  IMAD R35, R97, c[0x0][0x2e0], RZ ;  /* 0x0000b80061237a24 */ /* 0x004fc800078e02ff */
[----:B------:R-:W-:Y:S01]  /*4160*/  IMAD R35, R98, c[0x0][0x2e4], R35 ;  /* 0x0000b90062237a24 */ /* 0x000fe200078e0223 */
[----:B------:R2:W-:Y:S01]  /*4170*/  STS.64 [R44.X8], R20 ;  /* 0x000000142c007388 */ /* 0x0005e20000008a00 */
[----:B------:R-:W-:-:S06]  /*4180*/  NOP ;  /* 0x0000000000007918 */ /* 0x000fcc0000000000 */
[----:B------:R-:W-:Y:S04]  /*4190*/  LDS.U16 R13, [R24] ;  /* 0x00000000180d7984 */ /* 0x000fe80000000400 */
[----:B------:R-:W-:Y:S01]  /*41a0*/  LDS.U16 R15, [R24+0x40] ;  /* 0x00004000180f7984 */ /* 0x000fe20000000400 */
[--C-:B-----5:R-:W-:Y:S02]  /*41b0*/  HADD2.F32 R3, -RZ, R36.reuse.H0_H0 ;  /* 0x20000024ff037230 */ /* 0x120fe40000004100 */
        /* <DEDUP_REMOVED lines=12> */
[----:B------:R-:W-:Y:S01]  /*4280*/  FADD.FTZ R3, R3, R94 ;  /* 0x0000005e03037221 */ /* 0x000fe20000010000 */
[----:B------:R-:W-:-:S04]  /*4290*/  FSETP.GTU.FTZ.AND P3, PT, R2, 20, PT ;  /* 0x41a000000200780b */ /* 0x000fc80003f7c000 */
[----:B------:R-:W-:Y:S01]  /*42a0*/  FSETP.GTU.FTZ.AND P4, PT, R3, 20, PT ;  /* 0x41a000000300780b */ /* 0x000fe20003f9c000 */
[----:B------:R-:W-:-:S05]  /*42b0*/  @!P2 FMUL.FTZ R0, R0, -1.4426950216293334961 ;  /* 0xbfb8aa3b0000a820 */ /* 0x000fca0000410000 */
[----:B------:R-:W-:Y:S01]  /*42c0*/  @!P0 FMUL.FTZ R10, R14, -1.4426950216293334961 ;  /* 0xbfb8aa3b0e0a8820 */ /* 0x000fe20000410000 */
[----:B------:R-:W3:Y:S02]  /*42d0*/  @!P2 MUFU.EX2 R0, R0 ;  /* 0x000000000000a308 */ /* 0x000ee40000000800 */
[----:B------:R-:W-:-:S04]  /*42e0*/  @!P3 FMUL.FTZ R2, R2, -1.4426950216293334961 ;  /* 0xbfb8aa3b0202b820 */ /* 0x000fc80000410000 */
[----:B------:R-:W-:Y:S02]  /*42f0*/  @!P4 FMUL.FTZ R5, R3, -1.4426950216293334961 ;  /* 0xbfb8aa3b0305c820 */ /* 0x000fe40000410000 */
[----:B------:R4:W5:Y:S01]  /*4300*/  @!P3 MUFU.EX2 R4, R2 ;  /* 0x000000020004b308 */ /* 0x0009620000000800 */
[----:B------:R-:W1:Y:S07]  /*4310*/  LDS R11, [0x100] ;  /* 0x00010000ff0b7984 */ /* 0x000e6e0000000800 */
[----:B------:R-:W0:Y:S01]  /*4320*/  @!P4 MUFU.EX2 R5, R5 ;  /* 0x000000050005c308 */ /* 0x000e220000000800 */
[----:B----4-:R-:W-:-:S04]  /*4330*/  IMAD.WIDE.U32 R2, R95, c[0x0][0x2d8], RZ ;  /* 0x0000b6005f027a25 */ /* 0x010fc800078e00ff */
[----:B------:R-:W-:Y:S02]  /*4340*/  IMAD.IADD R3, R3, 0x1, R33 ;  /* 0x0000000103037824 */ /* 0x000fe400078e0221 */
[----:B---3--:R-:W-:Y:S01]  /*4350*/  @!P2 FADD.FTZ R0, R0, 1 ;  /* 0x3f8000000000a421 */ /* 0x008fe20000010000 */
[----:B------:R-:W3:Y:S01]  /*4360*/  @!P0 MUFU.EX2 R10, R10 ;  /* 0x0000000a000a8308 */ /* 0x000ee20000000800 */
[----:B-----5:R-:W-:Y:S02]  /*4370*/  @!P3 FADD.FTZ R4, R4, 1 ;  /* 0x3f8000000404b421 */ /* 0x020fe40000010000 */
[----:B------:R-:W-:-:S04]  /*4380*/  IMAD.WIDE.U32 R2, R98, c[0x0][0x2e0], R2 ;  /* 0x0000b80062027a25 */ /* 0x000fc800078e0002 */
[----:B0-----:R-:W-:Y:S01]  /*4390*/  @!P4 FADD.FTZ R5, R5, 1 ;  /* 0x3f8000000505c421 */ /* 0x001fe20000010000 */
[----:B------:R-:W0:Y:S01]  /*43a0*/  @!P3 MUFU.RCP R4, R4 ;  /* 0x000000040004b308 */ /* 0x000e220000001000 */
[----:B---3--:R-:W-:-:S07]  /*43b0*/  @!P0 FADD.FTZ R10, R10, 1 ;  /* 0x3f8000000a0a8421 */ /* 0x008fce0000010000 */
[----:B------:R-:W3:Y:S08]  /*43c0*/  @!P4 MUFU.RCP R5, R5 ;  /* 0x000000050005c308 */ /* 0x000ef00000001000 */
[----:B--2---:R2:W4:Y:S01]  /*43d0*/  @!P2 MUFU.RCP R21, R0 ;  /* 0x000000000015a308 */ /* 0x0045220000001000 */
[----:B0-----:R-:W-:Y:S01]  /*43e0*/  @!P3 FMUL.FTZ R7, R7, R4 ;  /* 0x000000040707b220 */ /* 0x001fe20000410000 */
[----:B-1----:R-:W-:-:S06]  /*43f0*/  ISETP.GE.AND P3, PT, R30, R11, PT ;  /* 0x0000000b1e00720c */ /* 0x002fcc0003f66270 */
[----:B------:R-:W0:Y:S01]  /*4400*/  @!P0 MUFU.RCP R10, R10 ;  /* 0x0000000a000a8308 */ /* 0x000e220000001000 */
[----:B--2---:R-:W-:Y:S01]  /*4410*/  IADD3 R0, P5, R23, R2, RZ ;  /* 0x0000000217007210 */ /* 0x004fe20007fbe0ff */
[----:B---3--:R-:W-:Y:S01]  /*4420*/  @!P4 FMUL.FTZ R8, R8, R5 ;  /* 0x000000050808c220 */ /* 0x008fe20000410000 */
[----:B------:R-:W-:Y:S02]  /*4430*/  IADD3 R5, P6, R26, c[0x0][0x330], RZ ;  /* 0x0000cc001a057a10 */ /* 0x000fe40007fde0ff */
[----:B------:R-:W-:Y:S02]  /*4440*/  IADD3.X R3, R22, R35, R3, P5, !PT ;  /* 0x0000002316037210 */ /* 0x000fe40002ffe403 */
[----:B------:R-:W-:Y:S01]  /*4450*/  ISETP.GE.AND P5, PT, R60, R11, PT ;  /* 0x0000000b3c00720c */ /* 0x000fe20003fa6270 */
[----:B----4-:R-:W-:Y:S01]  /*4460*/  @!P2 FMUL.FTZ R6, R6, R21 ;  /* 0x000000150606a220 */ /* 0x010fe20000410000 */
[----:B------:R-:W-:Y:S02]  /*4470*/  IADD3.X R4, R25, c[0x0][0x334], RZ, P6, !PT ;  /* 0x0000cd0019047a10 */ /* 0x000fe400037fe4ff */
[----:B------:R-:W-:-:S02]  /*4480*/  LEA R2, P6, R0, R5, 0x1 ;  /* 0x0000000500027211 */ /* 0x000fc400078c08ff */
[-C--:B------:R-:W-:Y:S02]  /*4490*/  ISETP.GE.AND P4, PT, R40, R11.reuse, PT ;  /* 0x0000000b2800720c */ /* 0x080fe40003f86270 */
[----:B------:R-:W-:Y:S01]  /*44a0*/  ISETP.GE.AND P2, PT, R28, R11, PT ;  /* 0x0000000b1c00720c */ /* 0x000fe20003f46270 */
[----:B0-----:R-:W-:Y:S01]  /*44b0*/  @!P0 FMUL.FTZ R9, R9, R10 ;  /* 0x0000000a09098220 */ /* 0x001fe20000410000 */
[----:B------:R-:W-:-:S03]  /*44c0*/  LEA.HI.X R3, R0, R4, R3, 0x1, P6 ;  /* 0x0000000400037211 */ /* 0x000fc600030f0c03 */
        /* <DEDUP_REMOVED lines=12> */
.L_x_8393:
[----:B------:R-:W-:Y:S05]  /*4590*/  BSYNC B0 ;  /* 0x0000000000007941 */ /* 0x000fea0003800000 */
.L_x_8392:
        /* <DEDUP_REMOVED lines=12> */
[----:B-1----:R-:W-:-:S04]  /*4660*/  IMAD.WIDE.U32 R2, R95, c[0x0][0x2f8], RZ ;  /* 0x0000be005f027a25 */ /* 0x002fc800078e00ff */
[----:B------:R-:W-:-:S05]  /*4670*/  IMAD R19, R95, c[0x0][0x2fc], R0 ;  /* 0x0000bf005f137a24 */ /* 0x000fca00078e0200 */
[----:B------:R-:W-:Y:S01]  /*4680*/  IADD3 R17, R3, R19, RZ ;  /* 0x0000001303117210 */ /* 0x000fe20007ffe0ff */
[----:B------:R-:W-:Y:S01]  /*4690*/  STS.64 [R44.X8], R4 ;  /* 0x000000042c007388 */ /* 0x000fe20000008a00 */
[----:B------:R-:W-:-:S06]  /*46a0*/  NOP ;  /* 0x0000000000007918 */ /* 0x000fcc0000000000 */
[----:B0-----:R-:W-:Y:S04]  /*46b0*/  LDS.U16 R11, [R24] ;  /* 0x00000000180b7984 */ /* 0x001fe80000000400 */
        /* <DEDUP_REMOVED lines=19> */
.L_x_8395:
[----:B------:R-:W-:Y:S05]  /*47f0*/  BSYNC B0 ;  /* 0x0000000000007941 */ /* 0x000fea0003800000 */
.L_x_8394:
        /* <DEDUP_REMOVED lines=12> */
[----:B------:R-:W-:Y:S02]  /*48c0*/  ISETP.GT.AND P5, PT, R42, 0x1, PT ;  /* 0x000000012a00780c */ /* 0x000fe40003fa4270 */
[----:B------:R-:W-:Y:S02]  /*48d0*/  IADD3.X R0, R0, c[0x0][0x344], RZ, P4, !PT ;  /* 0x0000d10000007a10 */ /* 0x000fe400027fe4ff */
[----:B------:R-:W-:-:S02]  /*48e0*/  LEA R2, P3, R23, R2, 0x1 ;  /* 0x0000000217027211 */ /* 0x000fc400078608ff */
[----:B------:R-:W-:Y:S02]  /*48f0*/  IADD3 R49, P4, R49, -0x100, RZ ;  /* 0xffffff0031317810 */ /* 0x000fe40007f9e0ff */
        /* <DEDUP_REMOVED lines=17> */
.L_x_8364:
        /* <DEDUP_REMOVED lines=24> */
.L_x_8398:
[----:B0-----:R-:W-:Y:S05]  /*4b90*/  BSYNC B0 ;  /* 0x0000000000007941 */ /* 0x001fea0003800000 */
.L_x_8397:
[----:B------:R-:W-:Y:S01]  /*4ba0*/  BSSY B0, `(.L_x_8399) ;  /* 0x0000018000007945 */ /* 0x000fe20003800000 */
[----:B------:R-:W-:Y:S05]  /*4bb0*/  @!P0 BRA `(.L_x_8400) ;  /* 0x0000015000008947 */ /* 0x000fea0003800000 */
[----:B------:R-:W-:Y:S06]  /*4bc0*/  BAR.SYNC.DEFER_BLOCKING 0x0 ;  /* 0x0000000000007b1d */ /* 0x000fec0000010000 */
[----:B------:R-:W2:Y:S04]  /*4bd0*/  SHFL.DOWN P0, R0, R89, 0x1, 0x1f ;  /* 0x08201f0059007f89 */ /* 0x000ea80000000000 */
[----:B0-----:R-:W0:Y:S04]  /*4be0*/  S2R R6, SR_LANEID ;  /* 0x0000000000067919 */ /* 0x001e280000000000 */
[----:B------:R-:W3:Y:S01]  /*4bf0*/  S2R R9, SR_TID.X ;  /* 0x0000000000097919 */ /* 0x000ee20000002100 */
[----:B--2---:R-:W-:Y:S01]  /*4c00*/  @P0 FADD R0, R0, R89 ;  /* 0x0000005900000221 */ /* 0x004fe20000000000 */
        /* <DEDUP_REMOVED lines=16> */
.L_x_8400:
[----:B------:R-:W2:Y:S02]  /*4d10*/  S2R R9, SR_TID.X ;  /* 0x0000000000097919 */ /* 0x000ea40000002100 */
.L_x_8401:
[----:B0-----:R-:W-:Y:S05]  /*4d20*/  BSYNC B0 ;  /* 0x0000000000007941 */ /* 0x001fea0003800000 */
.L_x_8399:
[----:B--2---:R-:W-:-:S13]  /*4d30*/  ISETP.GE.AND P0, PT, R9, c[0x0][0x16c], PT ;  /* 0x00005b0009007a0c */ /* 0x004fda0003f06270 */
[----:B------:R-:W-:Y:S05]  /*4d40*/  @P0 EXIT ;  /* 0x000000000000094d */ /* 0x000fea0003800000 */
[----:B------:R-:W-:Y:S02]  /*4d50*/  IMAD R97, R97, c[0x0][0x288], RZ ;  /* 0x0000a20061617a24 */ /* 0x000fe400078e02ff */
[----:B-1----:R-:W-:-:S04]  /*4d60*/  IMAD.WIDE.U32 R2, R98, c[0x0][0x288], RZ ;  /* 0x0000a20062027a25 */ /* 0x002fc800078e00ff */
[----:B------:R-:W-:-:S04]  /*4d70*/  IMAD R13, R98, c[0x0][0x28c], R97 ;  /* 0x0000a300620d7a24 */ /* 0x000fc800078e0261 */
[----:B------:R-:W-:Y:S02]  /*4d80*/  IMAD.IADD R13, R3, 0x1, R13 ;  /* 0x00000001030d7824 */ /* 0x000fe400078e020d */
.L_x_8402:
        /* <DEDUP_REMOVED lines=16> */
.L_x_8403:
        /* <DEDUP_REMOVED lines=15> */
.L_x_9147:


//--------------------- .text._Z25selective_scan_bwd_kernelI32Selective_Scan_bwd_kernel_traitsILi32ELi4ELb1ELb0ELb0ELb0ELb0EN3c104HalfEfEEv12SSMParamsBwd --------------------------
	.section	.text._Z25selective_scan_bwd_kernelI32Selective_Scan_bwd_kernel_traitsILi32ELi4ELb1ELb0ELb0ELb0ELb0EN3c104HalfEfEEv12SSMParamsBwd,"ax",@progbits
	.sectioninfo	@"SHI_REGISTERS=94"
	.align	128
        .global         _Z25selective_scan_bwd_kernelI32Selective_Scan_bwd_kernel_traitsILi32ELi4ELb1ELb0ELb0ELb0ELb0EN3c104HalfEfEEv12SSMParamsBwd
        .type           _Z25selective_scan_bwd_kernelI32Selective_Scan_bwd_kernel_traitsILi32ELi4ELb1ELb0ELb0ELb0ELb0EN3c104HalfEfEEv12SSMParamsBwd,@function
        .size           _Z25selective_scan_bwd_kernelI32Selective_Scan_bwd_kernel_traitsILi32ELi4ELb1ELb0ELb0ELb0ELb0EN3c104HalfEfEEv12SSMParamsBwd,(.L_x_9148 - _Z25selective_scan_bwd_kernelI32Selective_Scan_bwd_kernel_traitsILi32ELi4ELb1ELb0ELb0ELb0ELb0EN3c104HalfEfEEv12SSMParamsBwd)
        .other          _Z25selective_scan_bwd_kernelI32Selective_Scan_bwd_kernel_traitsILi32ELi4ELb1ELb0ELb0ELb0ELb0EN3c104HalfEfEEv12SSMParamsBwd,@"STO_CUDA_ENTRY STV_DEFAULT"
_Z25selective_scan_bwd_kernelI32Selective_Scan_bwd_kernel_traitsILi32ELi4ELb1ELb0ELb0ELb0ELb0EN3c104HalfEfEEv12SSMParamsBwd:
.text._Z25selective_scan_bwd_kernelI32Selective_Scan_bwd_kernel_traitsILi32ELi4ELb1ELb0ELb0ELb0ELb0EN3c104HalfEfEEv12SSMParamsBwd:
        /* <DEDUP_REMOVED lines=10> */
[----:B-1----:R-:W-:-:S07]  /*00a0*/  SHF.R.S32.HI R21, RZ, 0x1f, R20 ;  /* 0x0000001fff157819 */ /* 0x002fce0000011414 */
[C---:B------:R-:W-:Y:S02]  /*00b0*/  @P0 LEA R8, P2, R20.reuse, c[0x0][0x238], 0x2 ;  /* 0x00008e0014080a11 */ /* 0x040fe400078410ff */
[----:B------:R-:W-:Y:S01]  /*00c0*/  @P1 LEA R10, P3, R20, c[0x0][0x250], 0x2 ;  /* 0x00009400140a1a11 */ /* 0x000fe200078610ff */
[----:B------:R-:W-:Y:S01]  /*00d0*/  IMAD R0, R24, c[0x0][0x1d0], RZ ;  /* 0x0000740018007a24 */ /* 0x000fe200078e02ff */
[--C-:B------:R-:W-:Y:S01]  /*00e0*/  @P0 LEA.HI.X R9, R20, c[0x0][0x23c], R21.reuse, 0x2, P2 ;  /* 0x00008f0014090a11 */ /* 0x100fe200010f1415 */
[----:B------:R-:W-:Y:S01]  /*00f0*/  IMAD R12, R24, c[0x0][0x1e0], RZ ;  /* 0x00007800180c7a24 */ /* 0x000fe200078e02ff */
[----:B------:R-:W-:Y:S01]  /*0100*/  @P1 LEA.HI.X R11, R20, c[0x0][0x254], R21, 0x2, P3 ;  /* 0x00009500140b1a11 */ /* 0x000fe200018f1415 */
[----:B------:R-:W-:Y:S02]  /*0110*/  IMAD.WIDE.U32 R2, R25, c[0x0][0x1d0], RZ ;  /* 0x0000740019027a25 */ /* 0x000fe400078e00ff */
[----:B------:R0:W5:Y:S02]  /*0120*/  @P0 LDG.E R22, [R8.64] ;  /* 0x0000000608160981 */ /* 0x000164000c1e1900 */
[----:B------:R-:W-:-:S02]  /*0130*/  IMAD R14, R24, c[0x0][0x278], RZ ;  /* 0x00009e00180e7a24 */ /* 0x000fc400078e02ff */
[C---:B------:R-:W-:Y:S01]  /*0140*/  IMAD R13, R25.reuse, c[0x0][0x1d4], R0 ;  /* 0x00007500190d7a24 */ /* 0x040fe200078e0200 */
[----:B------:R1:W5:Y:S01]  /*0150*/  @P1 LDG.E R23, [R10.64] ;  /* 0x000000060a171981 */ /* 0x000362000c1e1900 */
[----:B------:R-:W-:Y:S01]  /*0160*/  IMAD.WIDE.U32 R4, R25, c[0x0][0x1e0], RZ ;  /* 0x0000780019047a25 */ /* 0x000fe200078e00ff */
[----:B------:R-:W-:Y:S01]  /*0170*/  MOV R0, c[0x0][0x174] ;  /* 0x00005d0000007a02 */ /* 0x000fe20000000f00 */
[----:B------:R-:W-:Y:S01]  /*0180*/  CS2R R26, SRZ ;  /* 0x00000000001a7805 */ /* 0x000fe2000001ff00 */
[----:B------:R-:W-:Y:S01]  /*0190*/  IADD3 R3, R3, R13, RZ ;  /* 0x0000000d03037210 */ /* 0x000fe20007ffe0ff */
[C---:B0-----:R-:W-:Y:S01]  /*01a0*/  IMAD R9, R25.reuse, c[0x0][0x1e4], R12 ;  /* 0x0000790019097a24 */ /* 0x041fe200078e020c */
[----:B------:R-:W-:Y:S01]  /*01b0*/  ISETP.GE.AND P3, PT, R0, 0x1, PT ;  /* 0x000000010000780c */ /* 0x000fe20003f66270 */
[----:B------:R-:W-:-:S03]  /*01c0*/  IMAD.WIDE.U32 R6, R25, c[0x0][0x278], RZ ;  /* 0x00009e0019067a25 */ /* 0x000fc600078e00ff */
[----:B------:R-:W-:Y:S01]  /*01d0*/  IADD3 R5, R5, R9, RZ ;  /* 0x0000000905057210 */ /* 0x000fe20007ffe0ff */
[----:B-1----:R-:W-:Y:S01]  /*01e0*/  IMAD R11, R25, c[0x0][0x27c], R14 ;  /* 0x00009f00190b7a24 */ /* 0x002fe200078e020e */
[----:B------:R-:W-:Y:S01]  /*01f0*/  LEA R9, R0, 0xffffff80, 0x7 ;  /* 0xffffff8000097811 */ /* 0x000fe200078e38ff */
[----:B------:R-:W-:Y:S02]  /*0200*/  IMAD R13, R21, c[0x0][0x1d8], RZ ;  /* 0x00007600150d7a24 */ /* 0x000fe400078e02ff */
[C---:B------:R-:W-:Y:S01]  /*0210*/  IMAD.WIDE.U32 R2, R20.reuse, c[0x0][0x1d8], R2 ;  /* 0x0000760014027a25 */ /* 0x040fe200078e0002 */
[----:B------:R-:W-:Y:S02]  /*0220*/  IADD3 R7, R7, R11, RZ ;  /* 0x0000000b07077210 */ /* 0x000fe40007ffe0ff */
[----:B------:R-:W-:Y:S01]  /*0230*/  SHF.R.S32.HI R11, RZ, 0x1f, R9 ;  /* 0x0000001fff0b7819 */ /* 0x000fe20000011409 */
[----:B------:R-:W-:Y:S01]  /*0240*/  IMAD.WIDE.U32 R4, R20, c[0x0][0x1e8], R4 ;  /* 0x00007a0014047a25 */ /* 0x000fe200078e0004 */
[----:B------:R-:W-:-:S03]  /*0250*/  IADD3 R33, P0, R9, R2, RZ ;  /* 0x0000000209217210 */ /* 0x000fc60007f1e0ff */
[----:B------:R-:W-:Y:S01]  /*0260*/  IMAD R17, R21, c[0x0][0x280], RZ ;  /* 0x0000a00015117a24 */ /* 0x000fe200078e02ff */
[----:B------:R-:W-:Y:S01]  /*0270*/  IADD3 R35, P1, R9, R4, RZ ;  /* 0x0000000409237210 */ /* 0x000fe20007f3e0ff */
[C---:B------:R-:W-:Y:S01]  /*0280*/  IMAD R13, R20.reuse, c[0x0][0x1dc], R13 ;  /* 0x00007700140d7a24 */ /* 0x040fe200078e020d */
[----:B------:R-:W-:Y:S01]  /*0290*/  LEA R32, P4, R33, c[0x0][0x240], 0x1 ;  /* 0x0000900021207a11 */ /* 0x000fe200078808ff */
[C---:B------:R-:W-:Y:S01]  /*02a0*/  IMAD.WIDE.U32 R6, R20.reuse, c[0x0][0x280], R6 ;  /* 0x0000a00014067a25 */ /* 0x040fe200078e0006 */
[----:B------:R-:W-:Y:S02]  /*02b0*/  LEA R34, P5, R35, c[0x0][0x248], 0x1 ;  /* 0x0000920023227a11 */ /* 0x000fe400078a08ff */
[----:B------:R-:W-:Y:S01]  /*02c0*/  IADD3.X R2, R11, R3, R13, P0, !PT ;  /* 0x000000030b027210 */ /* 0x000fe200007fe40d */
[C---:B------:R-:W-:Y:S01]  /*02d0*/  IMAD R17, R20.reuse, c[0x0][0x284], R17 ;  /* 0x0000a10014117a24 */ /* 0x040fe200078e0211 */
[----:B------:R-:W-:Y:S01]  /*02e0*/  IADD3 R9, P2, R9, R6, RZ ;  /* 0x0000000609097210 */ /* 0x000fe20007f5e0ff */
[C---:B------:R-:W-:Y:S01]  /*02f0*/  IMAD R15, R21.reuse, c[0x0][0x1e8], RZ ;  /* 0x00007a00150f7a24 */ /* 0x040fe200078e02ff */
[----:B------:R-:W-:Y:S01]  /*0300*/  ISETP.NE.U32.AND P0, PT, RZ, c[0x0][0x260], PT ;  /* 0x00009800ff007a0c */ /* 0x000fe20003f05070 */
[----:B------:R-:W-:Y:S01]  /*0310*/  IMAD R3, R21, c[0x0][0x2a8], RZ ;  /* 0x0000aa0015037a24 */ /* 0x000fe200078e02ff */
[----:B------:R-:W-:Y:S01]  /*0320*/  IADD3.X R6, R11, R7, R17, P2, !PT ;  /* 0x000000070b067210 */ /* 0x000fe200017fe411 */
[C---:B------:R-:W-:Y:S01]  /*0330*/  IMAD R15, R20.reuse, c[0x0][0x1ec], R15 ;  /* 0x00007b00140f7a24 */ /* 0x040fe200078e020f */
[----:B------:R-:W-:Y:S01]  /*0340*/  ISETP.NE.AND.EX P0, PT, RZ, c[0x0][0x264], PT, P0 ;  /* 0x00009900ff007a0c */ /* 0x000fe20003f05300 */
[----:B------:R-:W-:Y:S01]  /*0350*/  IMAD.WIDE.U32 R12, R20, c[0x0][0x2a8], RZ ;  /* 0x0000aa00140c7a25 */ /* 0x000fe200078e00ff */
[----:B------:R-:W-:-:S02]  /*0360*/  LEA R36, P2, R9, c[0x0][0x308], 0x1 ;  /* 0x0000c20009247a11 */ /* 0x000fc400078408ff */
[----:B------:R-:W-:Y:S01]  /*0370*/  IADD3.X R4, R11, R5, R15, P1, !PT ;  /* 0x000000050b047210 */ /* 0x000fe20000ffe40f */
[C---:B------:R-:W-:Y:S01]  /*0380*/  IMAD.WIDE.U32 R10, R20.reuse, c[0x0][0x1b8], RZ ;  /* 0x00006e00140a7a25 */ /* 0x040fe200078e00ff */
[----:B------:R-:W-:Y:S02]  /*0390*/  LEA.HI.X R37, R9, c[0x0][0x30c], R6, 0x1, P2 ;  /* 0x0000c30009257a11 */ /* 0x000fe400010f0c06 */
[----:B------:R-:W-:Y:S01]  /*03a0*/  ISETP.NE.U32.AND P1, PT, RZ, c[0x0][0x328], PT ;  /* 0x0000ca00ff007a0c */ /* 0x000fe20003f25070 */
[----:B------:R-:W-:Y:S01]  /*03b0*/  IMAD R9, R21, c[0x0][0x1b8], RZ ;  /* 0x00006e0015097a24 */ /* 0x000fe200078e02ff */
[----:B------:R-:W-:Y:S01]  /*03c0*/  ISETP.NE.U32.AND P2, PT, RZ, c[0x0][0x348], PT ;  /* 0x0000d200ff007a0c */ /* 0x000fe20003f45070 */
[----:B------:R-:W-:Y:S01]  /*03d0*/  CS2R R6, SRZ ;  /* 0x0000000000067805 */ /* 0x000fe2000001ff00 */
[----:B------:R-:W-:Y:S01]  /*03e0*/  ISETP.NE.AND.EX P1, PT, RZ, c[0x0][0x32c], PT, P1 ;  /* 0x0000cb00ff007a0c */ /* 0x000fe20003f25310 */
[----:B------:R-:W-:Y:S01]  /*03f0*/  @P0 IMAD R0, R25, c[0x0][0x164], R20 ;  /* 0x0000590019000a24 */ /* 0x000fe200078e0214 */
[----:B------:R-:W-:Y:S01]  /*0400*/  ISETP.NE.AND.EX P2, PT, RZ, c[0x0][0x34c], PT, P2 ;  /* 0x0000d300ff007a0c */ /* 0x000fe20003f45320 */
[----:B------:R-:W-:Y:S01]  /*0410*/  IMAD R3, R20, c[0x0][0x2ac], R3 ;  /* 0x0000ab0014037a24 */ /* 0x000fe200078e0203 */
[----:B------:R-:W-:Y:S01]  /*0420*/  LEA.HI.X R35, R35, c[0x0][0x24c], R4, 0x1, P5 ;  /* 0x0000930023237a11 */ /* 0x000fe200028f0c04 */
[----:B------:R-:W-:Y:S01]  /*0430*/  @P0 IMAD R0, R0, c[0x0][0x174], RZ ;  /* 0x00005d0000000a24 */ /* 0x000fe200078e02ff */
[----:B------:R-:W-:Y:S01]  /*0440*/  CS2R R4, SRZ ;  /* 0x0000000000047805 */ /* 0x000fe2000001ff00 */
[----:B------:R-:W-:Y:S01]  /*0450*/  @P0 MOV R15, 0x8 ;  /* 0x00000008000f0802 */ /* 0x000fe20000000f00 */
[----:B------:R-:W-:Y:S01]  /*0460*/  IMAD R31, R20, c[0x0][0x1bc], R9 ;  /* 0x00006f00141f7a24 */ /* 0x000fe200078e0209 */
[----:B------:R-:W-:Y:S01]  /*0470*/  LEA.HI.X R33, R33, c[0x0][0x244], R2, 0x1, P4 ;  /* 0x0000910021217a11 */ /* 0x000fe200020f0c02 */
[----:B------:R-:W-:Y:S01]  /*0480*/  @P0 IMAD R0, R0, c[0x0][0x16c], RZ ;  /* 0x00005b0000000a24 */ /* 0x000fe200078e02ff */
[----:B------:R-:W-:-:S02]  /*0490*/  IADD3 R29, R13, R3, RZ ;  /* 0x000000030d1d7210 */ /* 0x000fc40007ffe0ff */
[----:B------:R-:W-:Y:S01]  /*04a0*/  @P1 LEA R6, P4, R20, c[0x0][0x328], 0x2 ;  /* 0x0000ca0014061a11 */ /* 0x000fe200078810ff */
[----:B------:R-:W-:Y:S01]  /*04b0*/  @P0 IMAD.WIDE R8, R0, R15, c[0x0][0x260] ;  /* 0x0000980000080625 */ /* 0x000fe200078e020f */
[C---:B------:R-:W-:Y:S01]  /*04c0*/  @P2 LEA R4, P5, R20.reuse, c[0x0][0x348], 0x2 ;  /* 0x0000d20014042a11 */ /* 0x040fe200078a10ff */
[----:B------:R-:W-:Y:S01]  /*04d0*/  @!P0 CS2R R8, SRZ ;  /* 0x0000000000088805 */ /* 0x000fe2000001ff00 */
[C-C-:B------:R-:W-:Y:S02]  /*04e0*/  @P1 LEA.HI.X R7, R20.reuse, c[0x0][0x32c], R21.reuse, 0x2, P4 ;  /* 0x0000cb0014071a11 */ /* 0x140fe400020f1415 */
[----:B------:R-:W-:Y:S02]  /*04f0*/  @P2 LEA.HI.X R5, R20, c[0x0][0x34c], R21, 0x2, P5 ;  /* 0x0000d30014052a11 */ /* 0x000fe400028f1415 */
[----:B------:R-:W-:Y:S01]  /*0500*/  IADD3 R31, R11, R31, RZ ;  /* 0x0000001f0b1f7210 */ /* 0x000fe20007ffe0ff */
[----:B------:R-:W-:Y:S05]  /*0510*/  @!P3 BRA `(.L_x_8404) ;  /* 0x000019300000b947 */ /* 0x000fea0003800000 */
[----:B------:R-:W0:Y:S01]  /*0520*/  S2R R28, SR_TID.X ;  /* 0x00000000001c7919 */ /* 0x000e220000002100 */
[----:B------:R-:W-:Y:S01]  /*0530*/  MOV R38, c[0x0][0x174] ;  /* 0x00005d0000267a02 */ /* 0x000fe20000000f00 */
[----:B------:R-:W-:-:S02]  /*0540*/  CS2R R26, SRZ ;  /* 0x00000000001a7805 */ /* 0x000fc4000001ff00 */
[----:B------:R-:W1:Y:S01]  /*0550*/  S2R R30, SR_LANEID ;  /* 0x00000000001e7919 */ /* 0x000e620000000000 */
[----:B0-----:R-:W-:Y:S02]  /*0560*/  LOP3.LUT R72, R28, 0x1f, RZ, 0xc0, !PT ;  /* 0x0000001f1c487812 */ /* 0x001fe400078ec0ff */
[----:B------:R-:W-:Y:S02]  /*0570*/  SHF.R.S32.HI R39, RZ, 0x1f, R28 ;  /* 0x0000001fff277819 */ /* 0x000fe4000001141c */
.L_x_8411:
[----:B------:R-:W-:Y:S01]  /*0580*/  BAR.SYNC.DEFER_BLOCKING 0x0 ;  /* 0x0000000000007b1d */ /* 0x000fe20000010000 */
[C---:B------:R-:W-:Y:S02]  /*0590*/  SHF.L.U32 R41, R28.reuse, 0x3, RZ ;  /* 0x000000031c297819 */ /* 0x040fe400000006ff */
[----:B------:R-:W-:Y:S02]  /*05a0*/  SHF.L.U64.HI R40, R28, 0x3, R39 ;  /* 0x000000031c287819 */ /* 0x000fe40000010227 */
[----:B0-----:R-:W-:-:S04]  /*05b0*/  IADD3 R16, P0, R32, R41, RZ ;  /* 0x0000002920107210 */ /* 0x001fc80007f1e0ff */
[----:B------:R-:W-:-:S06]  /*05c0*/  IADD3.X R17, R33, R40, RZ, P0, !PT ;  /* 0x0000002821117210 */ /* 0x000fcc00007fe4ff */
[----:B------:R-:W2:Y:S01]  /*05d0*/  LDG.E.64 R16, [R16.64] ;  /* 0x0000000610107981 */ /* 0x000ea2000c1e1b00 */
[----:B------:R-:W-:-:S04]  /*05e0*/  IADD3 R18, P0, R34, R41, RZ ;  /* 0x0000002922127210 */ /* 0x000fc80007f1e0ff */
[----:B------:R-:W-:Y:S01]  /*05f0*/  IADD3.X R19, R35, R40, RZ, P0, !PT ;  /* 0x0000002823137210 */ /* 0x000fe200007fe4ff */
[----:B-12---:R0:W-:Y:S01]  /*0600*/  STS.64 [R30.X8], R16 ;  /* 0x000000101e007388 */ /* 0x0061e20000008a00 */
[----:B------:R-:W-:-:S06]  /*0610*/  NOP ;  /* 0x0000000000007918 */ /* 0x000fcc0000000000 */
[----:B------:R-:W1:Y:S04]  /*0620*/  LDS.64 R2, [R30.X8] ;  /* 0x000000001e027984 */ /* 0x000e680000008a00 */
[----:B------:R-:W-:Y:S06]  /*0630*/  BAR.SYNC.DEFER_BLOCKING 0x0 ;  /* 0x0000000000007b1d */ /* 0x000fec0000010000 */
[----:B------:R-:W2:Y:S01]  /*0640*/  LDG.E.64 R18, [R18.64] ;  /* 0x0000000612127981 */ /* 0x000ea2000c1e1b00 */
[----:B------:R-:W-:-:S04]  /*0650*/  IADD3 R44, P0, R36, R41, RZ ;  /* 0x00000029242c7210 */ /* 0x000fc80007f1e0ff */
[----:B------:R-:W-:Y:S01]  /*0660*/  IADD3.X R45, R37, R40, RZ, P0, !PT ;  /* 0x00000028252d7210 */ /* 0x000fe200007fe4ff */
[----:B--2---:R2:W-:Y:S01]  /*0670*/  STS.64 [R30.X8], R18 ;  /* 0x000000121e007388 */ /* 0x0045e20000008a00 */
[----:B------:R-:W-:-:S06]  /*0680*/  NOP ;  /* 0x0000000000007918 */ /* 0x000fcc0000000000 */
[----:B------:R-:W-:Y:S04]  /*0690*/  LDS.64 R14, [R30.X8] ;  /* 0x000000001e0e7984 */ /* 0x000fe80000008a00 */
[----:B------:R-:W-:Y:S06]  /*06a0*/  BAR.SYNC.DEFER_BLOCKING 0x0 ;  /* 0x0000000000007b1d */ /* 0x000fec0000010000 */
[----:B0-----:R-:W3:Y:S01]  /*06b0*/  LDG.E.64 R16, [R44.64] ;  /* 0x000000062c107981 */ /* 0x001ee2000c1e1b00 */
[----:B-1----:R-:W-:Y:S01]  /*06c0*/  SHF.R.U64 R42, R2, 0x10, R3 ;  /* 0x00000010022a7819 */ /* 0x002fe20000001203 */
[----:B------:R-:W-:Y:S01]  /*06d0*/  HADD2.F32 R0, -RZ, R2.H0_H0 ;  /* 0x20000002ff007230 */ /* 0x000fe20000004100 */
[----:B------:R-:W-:Y:S01]  /*06e0*/  HFMA2.MMA R56, -RZ, RZ, 0, 0 ;  /* 0x00000000ff387435 */ /* 0x000fe200000001ff */
[----:B------:R-:W-:Y:S01]  /*06f0*/  CS2R R54, SRZ ;  /* 0x0000000000367805 */ /* 0x000fe2000001ff00 */
[----:B------:R-:W-:Y:S01]  /*0700*/  MOV R52, RZ ;  /* 0x000000ff00347202 */ /* 0x000fe20000000f00 */
[----:B--2---:R-:W-:Y:S01]  /*0710*/  HADD2.F32 R18, -RZ, R42.H0_H0 ;  /* 0x2000002aff127230 */ /* 0x004fe20000004100 */
[----:B---3--:R0:W-:Y:S01]  /*0720*/  STS.64 [R30.X8], R16 ;  /* 0x000000101e007388 */ /* 0x0081e20000008a00 */
[----:B------:R-:W-:-:S06]  /*0730*/  NOP ;  /* 0x0000000000007918 */ /* 0x000fcc0000000000 */
[----:B------:R-:W1:Y:S01]  /*0740*/  LDS.64 R46, [R30.X8] ;  /* 0x000000001e2e7984 */ /* 0x000e620000008a00 */
[----:B0-----:R-:W-:Y:S01]  /*0750*/  MOV R17, c[0x0][0x16c] ;  /* 0x00005b0000117a02 */ /* 0x001fe20000000f00 */
[----:B------:R-:W-:Y:S02]  /*0760*/  HADD2.F32 R16, -RZ, R3.H0_H0 ;  /* 0x20000003ff107230 */ /* 0x000fe40000004100 */
[----:B------:R-:W-:Y:S01]  /*0770*/  BAR.SYNC.DEFER_BLOCKING 0x0 ;  /* 0x0000000000007b1d */ /* 0x000fe20000010000 */
[----:B------:R-:W-:Y:S02]  /*0780*/  ISETP.GE.AND P0, PT, R17, 0x1, PT ;  /* 0x000000011100780c */ /* 0x000fe40003f06270 */
[--C-:B-1----:R-:W-:Y:S01]  /*0790*/  SHF.R.U64 R19, R46, 0x10, R47.reuse ;  /* 0x000000102e137819 */ /* 0x102fe2000000122f */
[----:B------:R-:W-:Y:S01]  /*07a0*/  HADD2.F32 R43, -RZ, R46.H0_H0 ;  /* 0x2000002eff2b7230 */ /* 0x000fe20000004100 */
[----:B------:R-:W-:Y:S01]  /*07b0*/  SHF.R.U32.HI R49, RZ, 0x10, R47 ;  /* 0x00000010ff317819 */ /* 0x000fe2000001162f */
[----:B------:R-:W-:-:S02]  /*07c0*/  HADD2.F32 R47, -RZ, R47.H0_H0 ;  /* 0x2000002fff2f7230 */ /* 0x000fc40000004100 */
[----:B------:R-:W-:Y:S01]  /*07d0*/  HADD2.F32 R45, -RZ, R19.H0_H0 ;  /* 0x20000013ff2d7230 */ /* 0x000fe20000004100 */
[C---:B------:R-:W-:Y:S01]  /*07e0*/  FFMA.FTZ R0, R43.reuse, R0, R26 ;  /* 0x000000002b007223 */ /* 0x040fe2000001001a */
[----:B------:R-:W-:Y:S01]  /*07f0*/  SHF.R.U32.HI R26, RZ, 0x10, R3 ;  /* 0x00000010ff1a7819 */ /* 0x000fe20000011603 */
[----:B------:R-:W-:Y:S01]  /*0800*/  HADD2.F32 R49, -RZ, R49.H0_H0 ;  /* 0x20000031ff317230 */ /* 0x000fe20000004100 */
[----:B-----5:R-:W-:Y:S02]  /*0810*/  FMUL.FTZ R42, R43, R22 ;  /* 0x000000162b2a7220 */ /* 0x020fe40000410000 */
[----:B------:R-:W-:Y:S01]  /*0820*/  FFMA.FTZ R0, R45, R18, R0 ;  /* 0x000000122d007223 */ /* 0x000fe20000010000 */
[----:B------:R-:W-:Y:S01]  /*0830*/  HADD2.F32 R26, -RZ, R26.H0_H0 ;  /* 0x2000001aff1a7230 */ /* 0x000fe20000004100 */
[C---:B------:R-:W-:Y:S02]  /*0840*/  FMUL.FTZ R44, R47.reuse, R22 ;  /* 0x000000162f2c7220 */ /* 0x040fe40000410000 */
[----:B------:R-:W-:-:S02]  /*0850*/  FFMA.FTZ R0, R47, R16, R0 ;  /* 0x000000102f007223 */ /* 0x000fc40000010000 */
[----:B------:R-:W-:Y:S02]  /*0860*/  FMUL.FTZ R46, R45, R22 ;  /* 0x000000162d2e7220 */ /* 0x000fe40000410000 */
[C---:B------:R-:W-:Y:S02]  /*0870*/  FFMA.FTZ R26, R49.reuse, R26, R0 ;  /* 0x0000001a311a7223 */ /* 0x040fe40000010000 */
[----:B------:R-:W-:Y:S01]  /*0880*/  FMUL.FTZ R48, R49, R22 ;  /* 0x0000001631307220 */ /* 0x000fe20000410000 */
[----:B------:R-:W-:Y:S05]  /*0890*/  @!P0 BRA `(.L_x_8405) ;  /* 0x0000118000008947 */ /* 0x000fea0003800000 */
[C---:B------:R-:W-:Y:S01]  /*08a0*/  IMAD R19, R21.reuse, c[0x0][0x180], RZ ;  /* 0x0000600015137a24 */ /* 0x040fe200078e02ff */
[C---:B------:R-:W-:Y:S01]  /*08b0*/  IADD3 R0, R38.reuse, -0x2, RZ ;  /* 0xfffffffe26007810 */ /* 0x040fe20007ffe0ff */
[----:B------:R-:W-:Y:S01]  /*08c0*/  IMAD R53, R21, c[0x0][0x198], RZ ;  /* 0x0000660015357a24 */ /* 0x000fe200078e02ff */
[----:B------:R-:W-:Y:S01]  /*08d0*/  IADD3 R54, R38, -0x1, RZ ;  /* 0xffffffff26367810 */ /* 0x000fe20007ffe0ff */
[C---:B------:R-:W-:Y:S01]  /*08e0*/  IMAD.WIDE.U32 R50, R20.reuse, c[0x0][0x180], RZ ;  /* 0x0000600014327a25 */ /* 0x040fe200078e00ff */
[----:B------:R-:W-:Y:S01]  /*08f0*/  SHF.R.U32.HI R58, RZ, 0x10, R15 ;  /* 0x00000010ff3a7819 */ /* 0x000fe2000001160f */
[----:B------:R-:W-:Y:S01]  /*0900*/  HADD2.F32 R62, -RZ, R14.H0_H0 ;  /* 0x2000000eff3e7230 */ /* 0x000fe20000004100 */
[----:B------:R-:W-:Y:S01]  /*0910*/  MOV R78, RZ ;  /* 0x000000ff004e7202 */ /* 0x000fe20000000f00 */
[----:B------:R-:W-:Y:S01]  /*0920*/  IMAD R55, R20, c[0x0][0x184], R19 ;  /* 0x0000610014377a24 */ /* 0x000fe200078e0213 */
[----:B------:R-:W-:Y:S01]  /*0930*/  LEA R19, P0, R50, c[0x0][0x220], 0x2 ;  /* 0x0000880032137a11 */ /* 0x000fe200078010ff */
[C---:B------:R-:W-:Y:S01]  /*0940*/  IMAD.WIDE.U32 R16, R20.reuse, c[0x0][0x198], RZ ;  /* 0x0000660014107a25 */ /* 0x040fe200078e00ff */
[----:B------:R-:W-:Y:S01]  /*0950*/  HADD2.F32 R58, -RZ, R58.H0_H0 ;  /* 0x2000003aff3a7230 */ /* 0x000fe20000004100 */
[----:B------:R-:W-:Y:S01]  /*0960*/  MOV R56, RZ ;  /* 0x000000ff00387202 */ /* 0x000fe20000000f00 */
[----:B------:R-:W-:Y:S01]  /*0970*/  UMOV UR4, URZ ;  /* 0x0000003f00047c82 */ /* 0x000fe20008000000 */
[----:B------:R-:W-:Y:S01]  /*0980*/  IMAD R57, R20, c[0x0][0x19c], R53 ;  /* 0x0000670014397a24 */ /* 0x000fe200078e0235 */
[----:B------:R-:W-:Y:S01]  /*0990*/  IADD3 R55, R51, R55, RZ ;  /* 0x0000003733377210 */ /* 0x000fe20007ffe0ff */
[----:B------:R-:W-:Y:S01]  /*09a0*/  IMAD R53, R0, c[0x0][0x16c], RZ ;  /* 0x00005b0000357a24 */ /* 0x000fe200078e02ff */
[----:B------:R-:W-:Y:S01]  /*09b0*/  LEA.HI R0, R54, R54, RZ, 0x1 ;  /* 0x0000003636007211 */ /* 0x000fe200078f08ff */
[----:B------:R-:W-:Y:S01]  /*09c0*/  FADD.FTZ R62, R62, R23 ;  /* 0x000000173e3e7221 */ /* 0x000fe20000010000 */
[----:B------:R-:W-:Y:S01]  /*09d0*/  IADD3 R51, R17, R57, RZ ;  /* 0x0000003911337210 */ /* 0x000fe20007ffe0ff */
[----:B------:R-:W-:Y:S01]  /*09e0*/  IMAD.WIDE R52, R53, 0x8, R8 ;  /* 0x0000000835347825 */ /* 0x000fe200078e0208 */
[----:B------:R-:W-:-:S02]  /*09f0*/  LEA R18, P1, R16, c[0x0][0x228], 0x2 ;  /* 0x00008a0010127a11 */ /* 0x000fc400078210ff */
[----:B------:R-:W-:Y:S01]  /*0a00*/  SHF.R.U64 R57, R14, 0x10, R15 ;  /* 0x000000100e397819 */ /* 0x000fe2000000120f */
[----:B------:R-:W-:Y:S01]  /*0a10*/  FADD.FTZ R58, R58, R23 ;  /* 0x000000173a3a7221 */ /* 0x000fe20000010000 */
[----:B------:R-:W-:Y:S02]  /*0a20*/  LOP3.LUT R17, R0, 0xfffffe, RZ, 0xc0, !PT ;  /* 0x00fffffe00117812 */ /* 0x000fe400078ec0ff */
[----:B------:R-:W-:Y:S01]  /*0a30*/  LEA.HI.X R51, R16, c[0x0][0x22c], R51, 0x2, P1 ;  /* 0x00008b0010337a11 */ /* 0x000fe200008f1433 */
[----:B------:R-:W-:Y:S01]  /*0a40*/  HADD2.F32 R16, -RZ, R15.H0_H0 ;  /* 0x2000000fff107230 */ /* 0x000fe20000004100 */
[----:B------:R-:W-:Y:S01]  /*0a50*/  LEA.HI.X R0, R50, c[0x0][0x224], R55, 0x2, P0 ;  /* 0x0000890032007a11 */ /* 0x000fe200000f1437 */
[----:B------:R-:W-:Y:S01]  /*0a60*/  HADD2.F32 R14, -RZ, R57.H0_H0 ;  /* 0x20000039ff0e7230 */ /* 0x000fe20000004100 */
[----:B------:R-:W-:Y:S02]  /*0a70*/  IADD3 R17, R54, -R17, RZ ;  /* 0x8000001136117210 */ /* 0x000fe40007ffe0ff */
[----:B------:R-:W-:Y:S01]  /*0a80*/  LEA R65, P0, R10, c[0x0][0x230], 0x2 ;  /* 0x00008c000a417a11 */ /* 0x000fe200078010ff */
[----:B------:R-:W-:Y:S01]  /*0a90*/  CS2R R54, SRZ ;  /* 0x0000000000367805 */ /* 0x000fe2000001ff00 */
[----:B------:R-:W-:Y:S01]  /*0aa0*/  MOV R50, R52 ;  /* 0x0000003400327202 */ /* 0x000fe20000000f00 */
[----:B------:R-:W-:Y:S01]  /*0ab0*/  IMAD.MOV.U32 R52, RZ, RZ, RZ ;  /* 0x000000ffff347224 */ /* 0x000fe200078e00ff */
[----:B------:R-:W-:Y:S01]  /*0ac0*/  MOV R63, RZ ;  /* 0x000000ff003f7202 */ /* 0x000fe20000000f00 */
[----:B------:R-:W-:Y:S01]  /*0ad0*/  FADD.FTZ R61, R16, R23 ;  /* 0x00000017103d7221 */ /* 0x000fe20000010000 */
[----:B------:R-:W-:Y:S01]  /*0ae0*/  LEA.HI.X R60, R10, c[0x0][0x234], R31, 0x2, P0 ;  /* 0x00008d000a3c7a11 */ /* 0x000fe200000f141f */
[----:B------:R-:W-:Y:S01]  /*0af0*/  FADD.FTZ R59, R14, R23 ;  /* 0x000000170e3b7221 */ /* 0x000fe20000010000 */
[----:B------:R-:W-:-:S02]  /*0b00*/  SHF.L.U32 R57, R17, 0x8, RZ ;  /* 0x0000000811397819 */ /* 0x000fc400000006ff */
.L_x_8410:
[----:B------:R-:W-:Y:S02]  /*0b10*/  MOV R14, R19 ;  /* 0x00000013000e7202 */ /* 0x000fe40000000f00 */
[----:B------:R-:W-:-:S05]  /*0b20*/  MOV R15, R0 ;  /* 0x00000000000f7202 */ /* 0x000fca0000000f00 */
[----:B------:R0:W2:Y:S01]  /*0b30*/  LDG.E R64, [R14.64] ;  /* 0x000000060e407981 */ /* 0x0000a2000c1e1900 */
[----:B------:R-:W-:Y:S02]  /*0b40*/  MOV R16, R18 ;  /* 0x0000001200107202 */ /* 0x000fe40000000f00 */
        /* <DEDUP_REMOVED lines=12> */
[----:B-1----:R-:W-:Y:S01]  /*0c10*/  SHF.R.U64 R17, R2, 0x10, R3 ;  /* 0x0000001002117819 */ /* 0x002fe20000001203 */
[----:B------:R-:W-:Y:S01]  /*0c20*/  HADD2.F32 R69, -RZ, R2.H0_H0 ;  /* 0x20000002ff457230 */ /* 0x000fe20000004100 */
[----:B------:R-:W-:Y:S09]  /*0c30*/  BSSY B0, `(.L_x_8406) ;  /* 0x0000026000007945 */ /* 0x000ff20003800000 */
[----:B0-----:R-:W-:-:S02]  /*0c40*/  @P0 MOV R14, R50 ;  /* 0x00000032000e0202 */ /* 0x001fc40000000f00 */
[----:B------:R-:W-:Y:S01]  /*0c50*/  @P0 MOV R15, R53 ;  /* 0x00000035000f0202 */ /* 0x000fe20000000f00 */
        /* <DEDUP_REMOVED lines=12> */
[----:B------:R-:W-:Y:S01]  /*0d20*/  SHF.R.U32.HI R67, RZ, 0x10, R3 ;  /* 0x00000010ff437819 */ /* 0x000fe20000011603 */
[----:B0-----:R-:W-:Y:S01]  /*0d30*/  HADD2.F32 R68, -RZ, R3.H0_H0 ;  /* 0x20000003ff447230 */ /* 0x001fe20000004100 */
[----:B------:R0:W5:Y:S04]  /*0d40*/  @P0 LDG.E R80, [R14.64+0x4] ;  /* 0x000004060e500981 */ /* 0x000168000c1e1900 */
[----:B------:R-:W3:Y:S01]  /*0d50*/  MUFU.EX2 R74, R74 ;  /* 0x0000004a004a7308 */ /* 0x000ee20000000800 */
[----:B------:R-:W-:-:S07]  /*0d60*/  HADD2.F32 R66, -RZ, R17.H0_H0 ;  /* 0x20000011ff427230 */ /* 0x000fce0000004100 */
[----:B------:R-:W1:Y:S01]  /*0d70*/  MUFU.EX2 R81, R81 ;  /* 0x0000005100517308 */ /* 0x000e620000000800 */
[----:B------:R-:W-:Y:S01]  /*0d80*/  HADD2.F32 R67, -RZ, R67.H0_H0 ;  /* 0x20000043ff437230 */ /* 0x000fe20000004100 */
[-C--:B------:R-:W-:Y:S02]  /*0d90*/  FMUL.FTZ R75, R47, R16.reuse ;  /* 0x000000102f4b7220 */ /* 0x080fe40000410000 */
[----:B------:R-:W-:Y:S02]  /*0da0*/  FMUL.FTZ R73, R49, R16 ;  /* 0x0000001031497220 */ /* 0x000fe40000410000 */
[----:B------:R-:W-:Y:S02]  /*0db0*/  FMUL.FTZ R76, R61, R68 ;  /* 0x000000443d4c7220 */ /* 0x000fe40000410000 */
[----:B------:R-:W-:Y:S02]  /*0dc0*/  FMUL.FTZ R83, R59, R66 ;  /* 0x000000423b537220 */ /* 0x000fe40000410000 */
[----:B0-----:R-:W-:-:S02]  /*0dd0*/  FMUL.FTZ R15, R58, R67 ;  /* 0x000000433a0f7220 */ /* 0x001fc40000410000 */
[-C--:B------:R-:W-:Y:S02]  /*0de0*/  FMUL.FTZ R79, R43, R16.reuse ;  /* 0x000000102b4f7220 */ /* 0x080fe40000410000 */
[----:B------:R-:W-:Y:S02]  /*0df0*/  FMUL.FTZ R84, R45, R16 ;  /* 0x000000102d547220 */ /* 0x000fe40000410000 */
[----:B----4-:R-:W-:Y:S01]  /*0e00*/  FFMA.FTZ R71, R70, R73, R75 ;  /* 0x0000004946477223 */ /* 0x010fe2000001004b */
[----:B------:R-:W-:Y:S05]  /*0e10*/  @P2 BRA `(.L_x_8407) ;  /* 0x0000007000002947 */ /* 0x000fea0003800000 */
[----:B-1-3--:R-:W-:Y:S02]  /*0e20*/  ISETP.NE.AND P0, PT, R38, c[0x0][0x174], PT ;  /* 0x00005d0026007a0c */ /* 0x00afe40003f05270 */
[----:B--2---:R-:W-:-:S11]  /*0e30*/  MOV R85, 0x3f800000 ;  /* 0x3f80000000557802 */ /* 0x004fd60000000f00 */
[----:B------:R-:W-:-:S04]  /*0e40*/  @P0 LEA.HI R14, R38, R38, RZ, 0x1 ;  /* 0x00000026260e0211 */ /* 0x000fc800078f08ff */
[----:B------:R-:W-:-:S04]  /*0e50*/  @P0 LOP3.LUT R17, R14, 0x3ffffe, RZ, 0xc0, !PT ;  /* 0x003ffffe0e110812 */ /* 0x000fc800078ec0ff */
[----:B------:R-:W-:-:S04]  /*0e60*/  @P0 IADD3 R14, -R17, R38, RZ ;  /* 0x00000026110e0210 */ /* 0x000fc80007ffe1ff */
[----:B------:R-:W-:-:S05]  /*0e70*/  @P0 LEA R14, R14, R63, 0xa ;  /* 0x0000003f0e0e0211 */ /* 0x000fca00078e50ff */
[----:B------:R0:W1:Y:S02]  /*0e80*/  @P0 LDS R85, [R14+0x348] ;  /* 0x000348000e550984 */ /* 0x0000640000000800 */
.L_x_8407:
[----:B-1-3--:R-:W-:Y:S05]  /*0e90*/  BSYNC B0 ;  /* 0x0000000000007941 */ /* 0x00afea0003800000 */
.L_x_8406:
[----:B--2---:R-:W-:Y:S01]  /*0ea0*/  FMUL.FTZ R86, R70, R85 ;  /* 0x0000005546567220 */ /* 0x004fe20000410000 */
[----:B------:R-:W-:Y:S01]  /*0eb0*/  ISETP.NE.AND P3, PT, R72, 0x1f, PT ;  /* 0x0000001f4800780c */ /* 0x000fe20003f65270 */
[----:B0-----:R-:W-:Y:S01]  /*0ec0*/  FFMA.FTZ R14, R74, R82, R83 ;  /* 0x000000524a0e7223 */ /* 0x001fe20000010053 */
[----:B------:R-:W-:Y:S01]  /*0ed0*/  ISETP.GE.AND P0, PT, R30, 0x1, PT ;  /* 0x000000011e00780c */ /* 0x000fe20003f06270 */
[C---:B------:R-:W-:Y:S01]  /*0ee0*/  FFMA.FTZ R17, R81.reuse, R71, R84 ;  /* 0x0000004751117223 */ /* 0x040fe20000010054 */
[----:B------:R-:W-:Y:S01]  /*0ef0*/  ISETP.GE.U32.AND P4, PT, R72, 0x18, PT ;  /* 0x000000184800780c */ /* 0x000fe20003f86070 */
[----:B------:R-:W-:Y:S01]  /*0f00*/  FMUL.FTZ R71, R81, R86 ;  /* 0x0000005651477220 */ /* 0x000fe20000410000 */
[----:B------:R-:W-:Y:S01]  /*0f10*/  BSSY B0, `(.L_x_8408) ;  /* 0x000009c000007945 */ /* 0x000fe20003800000 */
[----:B------:R-:W-:Y:S02]  /*0f20*/  FMUL.FTZ R16, R77, R74 ;  /* 0x0000004a4d107220 */ /* 0x000fe40000410000 */
[----:B------:R-:W-:-:S02]  /*0f30*/  FFMA.FTZ R86, R81, R14, R76 ;  /* 0x0000000e51567223 */ /* 0x000fc4000001004c */
        /* <DEDUP_REMOVED lines=59> */
[----:B------:R-:W-:Y:S01]  /*12f0*/  SHFL.IDX PT, R90, R17, RZ, 0x1f ;  /* 0x00001fff115a7589 */ /* 0x000fe200000e0000 */
[----:B------:R-:W-:-:S03]  /*1300*/  ISETP.GT.AND P0, PT, R30, 0x1e, PT ;  /* 0x0000001e1e00780c */ /* 0x000fc60003f04270 */
[----:B------:R-:W0:Y:S04]  /*1310*/  SHFL.DOWN PT, R89, R71, 0x1, 0x1f ;  /* 0x08201f0047597f89 */ /* 0x000e2800000e0000 */
[----:B-----5:R-:W-:Y:S04]  /*1320*/  SHFL.IDX PT, R88, R80, RZ, 0x1f ;  /* 0x00001fff50587589 */ /* 0x020fe800000e0000 */
[----:B------:R-:W-:Y:S04]  /*1330*/  SHFL.UP PT, R86, R86, 0x1, RZ ;  /* 0x0420000056567989 */ /* 0x000fe800000e00ff */
[----:B------:R-:W1:Y:S04]  /*1340*/  SHFL.UP PT, R87, R87, 0x1, RZ ;  /* 0x0420000057577989 */ /* 0x000e6800000e00ff */
[----:B------:R-:W2:Y:S01]  /*1350*/  SHFL.IDX PT, R71, R71, RZ, 0x1f ;  /* 0x00001fff47477589 */ /* 0x000ea200000e0000 */
[----:B0-----:R-:W-:Y:S01]  /*1360*/  @P2 FFMA.FTZ R90, R89, R90, R91 ;  /* 0x0000005a595a2223 */ /* 0x001fe2000001005b */
[----:B------:R-:W-:-:S03]  /*1370*/  ISETP.NE.AND P2, PT, R28, RZ, PT ;  /* 0x000000ff1c00720c */ /* 0x000fc60003f45270 */
[----:B------:R-:W-:-:S04]  /*1380*/  FFMA.FTZ R73, R90, R85, R73 ;  /* 0x000000555a497223 */ /* 0x000fc80000010049 */
[----:B------:R-:W-:Y:S02]  /*1390*/  FFMA.FTZ R75, R70, R73, R75 ;  /* 0x00000049464b7223 */ /* 0x000fe4000001004b */
[----:B-1----:R-:W-:Y:S01]  /*13a0*/  @P1 FFMA.FTZ R88, R87, R88, R86 ;  /* 0x0000005857581223 */ /* 0x002fe20000010056 */
[----:B------:R-:W-:Y:S01]  /*13b0*/  ISETP.NE.AND P1, PT, R30, RZ, PT ;  /* 0x000000ff1e00720c */ /* 0x000fe20003f25270 */
[-C--:B------:R-:W-:Y:S02]  /*13c0*/  FMUL.FTZ R85, R61, R75.reuse ;  /* 0x0000004b3d557220 */ /* 0x080fe40000410000 */
[----:B------:R-:W-:Y:S02]  /*13d0*/  FFMA.FTZ R88, R77, R88, R82 ;  /* 0x000000584d587223 */ /* 0x000fe40000010052 */
[----:B------:R-:W-:Y:S02]  /*13e0*/  FFMA.FTZ R77, R81, R75, R84 ;  /* 0x0000004b514d7223 */ /* 0x000fe40000010054 */
[----:B------:R-:W-:-:S02]  /*13f0*/  FFMA.FTZ R82, R74, R88, R83 ;  /* 0x000000584a527223 */ /* 0x000fc40000010053 */
[----:B------:R-:W-:Y:S02]  /*1400*/  FFMA.FTZ R79, R74, R77, R79 ;  /* 0x0000004d4a4f7223 */ /* 0x000fe4000001004f */
[----:B------:R-:W-:Y:S02]  /*1410*/  FFMA.FTZ R84, R81, R82, R76 ;  /* 0x0000005251547223 */ /* 0x000fe4000001004c */
[C---:B------:R-:W-:Y:S02]  /*1420*/  FFMA.FTZ R74, -R62.reuse, R69, R88 ;  /* 0x000000453e4a7223 */ /* 0x040fe40000010158 */
[----:B------:R-:W-:Y:S02]  /*1430*/  FMUL.FTZ R81, R62, R79 ;  /* 0x0000004f3e517220 */ /* 0x000fe40000410000 */
[----:B------:R-:W-:Y:S02]  /*1440*/  FFMA.FTZ R86, R70, R84, R15 ;  /* 0x0000005446567223 */ /* 0x000fe4000001000f */
[----:B------:R-:W-:-:S02]  /*1450*/  FFMA.FTZ R70, -R59, R66, R82 ;  /* 0x000000423b467223 */ /* 0x000fc40000010152 */
[----:B------:R-:W-:Y:S02]  /*1460*/  FMUL.FTZ R83, R59, R77 ;  /* 0x0000004d3b537220 */ /* 0x000fe40000410000 */
[----:B------:R-:W-:Y:S02]  /*1470*/  FFMA.FTZ R15, R81, R74, RZ ;  /* 0x0000004a510f7223 */ /* 0x000fe400000100ff */
[----:B------:R-:W-:Y:S02]  /*1480*/  FFMA.FTZ R80, R43, R88, RZ ;  /* 0x000000582b507223 */ /* 0x000fe400000100ff */
        /* <DEDUP_REMOVED lines=12> */
[----:B------:R-:W-:Y:S01]  /*1550*/  FMUL.FTZ R71, R64, R75 ;  /* 0x0000004b40477220 */ /* 0x000fe20000410000 */
[----:B------:R-:W1:Y:S01]  /*1560*/  SHFL.DOWN PT, R84, R15, 0x1, 0x1f ;  /* 0x08201f000f547f89 */ /* 0x000e6200000e0000 */
[----:B------:R-:W-:Y:S02]  /*1570*/  FADD.FTZ R48, R87, R48 ;  /* 0x0000003057307221 */ /* 0x000fe40000010000 */
[----:B------:R-:W-:Y:S01]  /*1580*/  FADD.FTZ R44, R85, R44 ;  /* 0x0000002c552c7221 */ /* 0x000fe20000010000 */
[----:B------:R-:W-:Y:S01]  /*1590*/  @!P2 STS.64 [UR4+0xbc8], R16 ;  /* 0x000bc810ff00a988 */ /* 0x000fe20008000a04 */
[----:B------:R-:W-:-:S02]  /*15a0*/  FMUL.FTZ R76, R76, R71 ;  /* 0x000000474c4c7220 */ /* 0x000fc40000410000 */
[C---:B------:R-:W-:Y:S02]  /*15b0*/  FMUL.FTZ R87, R64.reuse, R73 ;  /* 0x0000004940577220 */ /* 0x040fe40000410000 */
[C---:B------:R-:W-:Y:S02]  /*15c0*/  FMUL.FTZ R85, R64.reuse, R77 ;  /* 0x0000004d40557220 */ /* 0x040fe40000410000 */
        /* <DEDUP_REMOVED lines=36> */
[----:B------:R-:W-:-:S05]  /*1810*/  IMAD.MOV.U32 R14, RZ, RZ, R82 ;  /* 0x000000ffff0e7224 */ /* 0x000fca00078e0052 */
        /* <DEDUP_REMOVED lines=11> */
.L_x_8409:
[----:B0-----:R-:W-:Y:S05]  /*18d0*/  BSYNC B0 ;  /* 0x0000000000007941 */ /* 0x001fea0003800000 */
.L_x_8408:
        /* <DEDUP_REMOVED lines=19> */
[----:B------:R-:W-:Y:S05]  /*1a10*/  @!P0 BRA `(.L_x_8410) ;  /* 0xfffff0f000008947 */ /* 0x000fea000383ffff */
.L_x_8405:
[----:B------:R-:W0:Y:S01]  /*1a20*/  F2F.F16.F32 R2, R46 ;  /* 0x0000002e00027304 */ /* 0x000e220000200800 */
[----:B------:R-:W-:Y:S01]  /*1a30*/  BAR.SYNC.DEFER_BLOCKING 0x0 ;  /* 0x0000000000007b1d */ /* 0x000fe20000010000 */
[----:B------:R-:W-:Y:S01]  /*1a40*/  IADD3 R49, R38, -0x1, RZ ;  /* 0xffffffff26317810 */ /* 0x000fe20007ffe0ff */
[----:B------:R-:W-:Y:S01]  /*1a50*/  IMAD R16, R24, c[0x0][0x2d8], RZ ;  /* 0x0000b60018107a24 */ /* 0x000fe200078e02ff */
[----:B------:R-:W-:Y:S01]  /*1a60*/  ISETP.GT.AND P3, PT, R38, 0x1, PT ;  /* 0x000000012600780c */ /* 0x000fe20003f64270 */
[----:B------:R-:W-:Y:S01]  /*1a70*/  IMAD R47, R21, c[0x0][0x2e0], RZ ;  /* 0x0000b800152f7a24 */ /* 0x000fe200078e02ff */
[----:B------:R-:W-:Y:S01]  /*1a80*/  IADD3 R32, P1, R32, -0x100, RZ ;  /* 0xffffff0020207810 */ /* 0x000fe20007f3e0ff */
[----:B------:R-:W-:Y:S01]  /*1a90*/  IMAD R45, R25, c[0x0][0x2dc], R16 ;  /* 0x0000b700192d7a24 */ /* 0x000fe200078e0210 */
[----:B------:R-:W-:Y:S01]  /*1aa0*/  F2F.F16.F32 R44, R44 ;  /* 0x0000002c002c7304 */ /* 0x000fe20000200800 */
[----:B------:R-:W-:Y:S01]  /*1ab0*/  IMAD R47, R20, c[0x0][0x2e4], R47 ;  /* 0x0000b900142f7a24 */ /* 0x000fe200078e022f */
[----:B------:R-:W-:Y:S01]  /*1ac0*/  IADD3 R34, P2, R34, -0x100, RZ ;  /* 0xffffff0022227810 */ /* 0x000fe20007f5e0ff */
[----:B------:R-:W-:Y:S01]  /*1ad0*/  FADD.FTZ R27, R27, R52 ;  /* 0x000000341b1b7221 */ /* 0x000fe20000010000 */
[----:B------:R-:W-:-:S02]  /*1ae0*/  MOV R38, R49 ;  /* 0x0000003100267202 */ /* 0x000fc40000000f00 */
[----:B------:R-:W-:Y:S02]  /*1af0*/  IADD3.X R33, R33, -0x1, RZ, P1, !PT ;  /* 0xffffffff21217810 */ /* 0x000fe40000ffe4ff */
[----:B------:R-:W1:Y:S01]  /*1b00*/  F2F.F16.F32 R17, R48 ;  /* 0x0000003000117304 */ /* 0x000e620000200800 */
[----:B0-----:R-:W-:Y:S01]  /*1b10*/  IMAD.WIDE.U32 R2, R2, 0x10000, RZ ;  /* 0x0001000002027825 */ /* 0x001fe200078e00ff */
[----:B------:R-:W-:-:S06]  /*1b20*/  IADD3.X R35, R35, -0x1, RZ, P2, !PT ;  /* 0xffffffff23237810 */ /* 0x000fcc00017fe4ff */
[----:B------:R-:W0:Y:S01]  /*1b30*/  F2F.F16.F32 R15, R42 ;  /* 0x0000002a000f7304 */ /* 0x000e220000200800 */
[----:B-1----:R-:W-:-:S07]  /*1b40*/  PRMT R17, R44, 0x5410, R17 ;  /* 0x000054102c117816 */ /* 0x002fce0000000011 */
[----:B------:R1:W-:Y:S01]  /*1b50*/  F2F.F16.F32 R0, R54 ;  /* 0x0000003600007304 */ /* 0x0003e20000200800 */
[----:B------:R-:W-:Y:S02]  /*1b60*/  LOP3.LUT R19, R17, R3, RZ, 0xfc, !PT ;  /* 0x0000000311137212 */ /* 0x000fe400078efcff */
[----:B0-----:R-:W-:-:S05]  /*1b70*/  LOP3.LUT R18, R2, R15, RZ, 0xfc, !PT ;  /* 0x0000000f02127212 */ /* 0x001fca00078efcff */
[----:B------:R-:W-:Y:S01]  /*1b80*/  F2F.F16.F32 R42, R55 ;  /* 0x00000037002a7304 */ /* 0x000fe20000200800 */
[----:B------:R-:W-:Y:S01]  /*1b90*/  SHF.L.U32 R2, R49, 0x7, RZ ;  /* 0x0000000731027819 */ /* 0x000fe200000006ff */
[----:B-1----:R-:W-:Y:S01]  /*1ba0*/  FADD.FTZ R54, R27, R54 ;  /* 0x000000361b367221 */ /* 0x002fe20000010000 */
[----:B------:R0:W-:Y:S01]  /*1bb0*/  STS.64 [R30.X8], R18 ;  /* 0x000000121e007388 */ /* 0x0001e20000008a00 */
[----:B------:R-:W-:-:S06]  /*1bc0*/  NOP ;  /* 0x0000000000007918 */ /* 0x000fcc0000000000 */
[----:B------:R-:W1:Y:S01]  /*1bd0*/  LDS.64 R14, [R30.X8] ;  /* 0x000000001e0e7984 */ /* 0x000e620000008a00 */
[----:B------:R-:W-:Y:S01]  /*1be0*/  SHF.R.S32.HI R3, RZ, 0x1f, R2 ;  /* 0x0000001fff037819 */ /* 0x000fe20000011402 */
[----:B------:R-:W2:Y:S01]  /*1bf0*/  F2F.F16.F32 R43, R56 ;  /* 0x00000038002b7304 */ /* 0x000ea20000200800 */
[----:B------:R-:W-:-:S03]  /*1c00*/  FADD.FTZ R27, R54, R55 ;  /* 0x00000037361b7221 */ /* 0x000fc60000010000 */
[----:B------:R-:W-:-:S04]  /*1c10*/  IMAD.WIDE.U32 R16, R25, c[0x0][0x2d8], R2 ;  /* 0x0000b60019107a25 */ /* 0x000fc800078e0002 */
[----:B------:R-:W-:Y:S01]  /*1c20*/  IMAD.WIDE.U32 R2, R25, c[0x0][0x2f8], R2 ;  /* 0x0000be0019027a25 */ /* 0x000fe200078e0002 */
[----:B------:R-:W-:Y:S02]  /*1c30*/  IADD3 R17, R17, R45, RZ ;  /* 0x0000002d11117210 */ /* 0x000fe40007ffe0ff */
[----:B------:R-:W3:Y:S01]  /*1c40*/  F2F.F16.F32 R45, R52 ;  /* 0x00000034002d7304 */ /* 0x000ee20000200800 */
[----:B------:R-:W-:Y:S02]  /*1c50*/  FADD.FTZ R27, R27, R56 ;  /* 0x000000381b1b7221 */ /* 0x000fe40000010000 */
[----:B0-----:R-:W-:Y:S01]  /*1c60*/  IMAD.WIDE.U32 R18, R20, c[0x0][0x2e0], R16 ;  /* 0x0000b80014127a25 */ /* 0x001fe200078e0010 */
[----:B--2---:R-:W-:-:S03]  /*1c70*/  PRMT R43, R42, 0x5410, R43 ;  /* 0x000054102a2b7816 */ /* 0x004fc6000000002b */
[----:B------:R-:W-:Y:S01]  /*1c80*/  IMAD.WIDE.U32 R16, R0, 0x10000, RZ ;  /* 0x0001000000107825 */ /* 0x000fe200078e00ff */
[----:B------:R-:W-:Y:S02]  /*1c90*/  IADD3 R19, R19, R47, RZ ;  /* 0x0000002f13137210 */ /* 0x000fe40007ffe0ff */
[----:B------:R-:W-:Y:S01]  /*1ca0*/  LEA R44, P0, R18, c[0x0][0x330], 0x1 ;  /* 0x0000cc00122c7a11 */ /* 0x000fe200078008ff */
[----:B------:R-:W-:Y:S01]  /*1cb0*/  IMAD R0, R24, c[0x0][0x2f8], RZ ;  /* 0x0000be0018007a24 */ /* 0x000fe200078e02ff */
[----:B------:R-:W-:Y:S01]  /*1cc0*/  LOP3.LUT R43, R43, R17, RZ, 0xfc, !PT ;  /* 0x000000112b2b7212 */ /* 0x000fe200078efcff */
[----:B------:R-:W-:Y:S01]  /*1cd0*/  IMAD R47, R21, c[0x0][0x300], RZ ;  /* 0x0000c000152f7a24 */ /* 0x000fe200078e02ff */
[----:B------:R-:W-:Y:S02]  /*1ce0*/  LEA.HI.X R19, R18, c[0x0][0x334], R19, 0x1, P0 ;  /* 0x0000cd0012137a11 */ /* 0x000fe400000f0c13 */
[----:B------:R-:W-:Y:S01]  /*1cf0*/  IADD3 R18, P0, R44, R41, RZ ;  /* 0x000000292c127210 */ /* 0x000fe20007f1e0ff */
[----:B------:R-:W-:Y:S01]  /*1d00*/  IMAD R47, R20, c[0x0][0x304], R47 ;  /* 0x0000c100142f7a24 */ /* 0x000fe200078e022f */
[----:B---3--:R-:W-:Y:S01]  /*1d10*/  LOP3.LUT R42, R16, R45, RZ, 0xfc, !PT ;  /* 0x0000002d102a7212 */ /* 0x008fe200078efcff */
[----:B------:R-:W-:Y:S01]  /*1d20*/  IMAD R45, R25, c[0x0][0x2fc], R0 ;  /* 0x0000bf00192d7a24 */ /* 0x000fe200078e0200 */
[----:B------:R-:W-:-:S04]  /*1d30*/  IADD3.X R19, R19, R40, RZ, P0, !PT ;  /* 0x0000002813137210 */ /* 0x000fc800007fe4ff */
[----:B------:R-:W-:Y:S01]  /*1d40*/  IADD3 R3, R3, R45, RZ ;  /* 0x0000002d03037210 */ /* 0x000fe20007ffe0ff */
[----:B-1----:R-:W-:Y:S04]  /*1d50*/  STG.E.64 [R18.64], R14 ;  /* 0x0000000e12007986 */ /* 0x002fe8000c101b06 */
[----:B------:R-:W-:Y:S01]  /*1d60*/  IMAD.WIDE.U32 R2, R20, c[0x0][0x300], R2 ;  /* 0x0000c00014027a25 */ /* 0x000fe200078e0002 */
[----:B------:R-:W-:Y:S04]  /*1d70*/  BAR.SYNC.DEFER_BLOCKING 0x0 ;  /* 0x0000000000007b1d */ /* 0x000fe80000010000 */
[----:B------:R-:W-:-:S02]  /*1d80*/  IADD3 R3, R3, R47, RZ ;  /* 0x0000002f03037210 */ /* 0x000fc40007ffe0ff */
[----:B------:R-:W-:-:S04]  /*1d90*/  LEA R0, P0, R2, c[0x0][0x340], 0x1 ;  /* 0x0000d00002007a11 */ /* 0x000fc800078008ff */
[----:B------:R-:W-:Y:S02]  /*1da0*/  LEA.HI.X R3, R2, c[0x0][0x344], R3, 0x1, P0 ;  /* 0x0000d10002037a11 */ /* 0x000fe400000f0c03 */
[----:B------:R-:W-:-:S04]  /*1db0*/  IADD3 R2, P0, R0, R41, RZ ;  /* 0x0000002900027210 */ /* 0x000fc80007f1e0ff */
[----:B------:R-:W-:Y:S02]  /*1dc0*/  IADD3.X R3, R3, R40, RZ, P0, !PT ;  /* 0x0000002803037210 */ /* 0x000fe400007fe4ff */
[----:B------:R-:W-:-:S04]  /*1dd0*/  IADD3 R36, P0, R36, -0x100, RZ ;  /* 0xffffff0024247810 */ /* 0x000fc80007f1e0ff */
[----:B------:R-:W-:Y:S01]  /*1de0*/  IADD3.X R37, R37, -0x1, RZ, P0, !PT ;  /* 0xffffffff25257810 */ /* 0x000fe200007fe4ff */
[----:B------:R-:W-:Y:S01]  /*1df0*/  STS.64 [R30.X8], R42 ;  /* 0x0000002a1e007388 */ /* 0x000fe20000008a00 */
[----:B------:R-:W-:-:S06]  /*1e00*/  NOP ;  /* 0x0000000000007918 */ /* 0x000fcc0000000000 */
[----:B------:R-:W0:Y:S04]  /*1e10*/  LDS.64 R16, [R30.X8] ;  /* 0x000000001e107984 */ /* 0x000e280000008a00 */
[----:B0-----:R0:W-:Y:S01]  /*1e20*/  STG.E.64 [R2.64], R16 ;  /* 0x0000001002007986 */ /* 0x0011e2000c101b06 */
[----:B------:R-:W-:Y:S01]  /*1e30*/  @!P3 CALL.REL.NOINC `(.L_x_8404) ;  /* 0x000000100000b944 */ /* 0x000fe20003c00000 */
[----:B------:R-:W-:Y:S05]  /*1e40*/  BRA `(.L_x_8411) ;  /* 0xffffe73000007947 */ /* 0x000fea000383ffff */
.L_x_8404:
        /* <DEDUP_REMOVED lines=24> */
.L_x_8413:
[----:B0-----:R-:W-:Y:S05]  /*1fd0*/  BSYNC B0 ;  /* 0x0000000000007941 */ /* 0x001fea0003800000 */
.L_x_8412:
        /* <DEDUP_REMOVED lines=23> */
.L_x_8415:
[----:B------:R-:W1:Y:S02]  /*2150*/  S2R R19, SR_TID.X ;  /* 0x0000000000137919 */ /* 0x000e640000002100 */
.L_x_8416:
[----:B0-----:R-:W-:Y:S05]  /*2160*/  BSYNC B0 ;  /* 0x0000000000007941 */ /* 0x001fea0003800000 */
.L_x_8414:
[----:B-1----:R-:W-:-:S13]  /*2170*/  ISETP.GE.AND P0, PT, R19, c[0x0][0x16c], PT ;  /* 0x00005b0013007a0c */ /* 0x002fda0003f06270 */
[----:B------:R-:W-:Y:S05]  /*2180*/  @P0 EXIT ;  /* 0x000000000000094d */ /* 0x000fea0003800000 */
[C---:B------:R-:W-:Y:S02]  /*2190*/  IMAD R7, R21.reuse, c[0x0][0x2c8], RZ ;  /* 0x0000b20015077a24 */ /* 0x040fe400078e02ff */
[C---:B------:R-:W-:Y:S02]  /*21a0*/  IMAD R9, R21.reuse, c[0x0][0x198], RZ ;  /* 0x0000660015097a24 */ /* 0x040fe400078e02ff */
[----:B------:R-:W-:Y:S02]  /*21b0*/  IMAD R21, R21, c[0x0][0x288], RZ ;  /* 0x0000a20015157a24 */ /* 0x000fe400078e02ff */
[----:B------:R-:W-:-:S04]  /*21c0*/  IMAD.WIDE.U32 R2, R20, c[0x0][0x2c8], RZ ;  /* 0x0000b20014027a25 */ /* 0x000fc800078e00ff */
[----:B------:R-:W-:-:S04]  /*21d0*/  IMAD.WIDE.U32 R4, R20, c[0x0][0x198], RZ ;  /* 0x0000660014047a25 */ /* 0x000fc800078e00ff */
[C---:B------:R-:W-:Y:S02]  /*21e0*/  IMAD R7, R20.reuse, c[0x0][0x2cc], R7 ;  /* 0x0000b30014077a24 */ /* 0x040fe400078e0207 */
[C---:B------:R-:W-:Y:S02]  /*21f0*/  IMAD R9, R20.reuse, c[0x0][0x19c], R9 ;  /* 0x0000670014097a24 */ /* 0x040fe400078e0209 */
[C---:B------:R-:W-:Y:S01]  /*2200*/  IMAD R27, R20.reuse, c[0x0][0x28c], R21 ;  /* 0x0000a300141b7a24 */ /* 0x040fe200078e0215 */
[----:B------:R-:W-:Y:S01]  /*2210*/  IADD3 R33, R3, R7, RZ ;  /* 0x0000000703217210 */ /* 0x000fe20007ffe0ff */
[----:B------:R-:W-:Y:S01]  /*2220*/  IMAD.WIDE.U32 R20, R20, c[0x0][0x288], RZ ;  /* 0x0000a20014147a25 */ /* 0x000fe200078e00ff */
[----:B------:R-:W-:-:S04]  /*2230*/  IADD3 R39, R5, R9, RZ ;  /* 0x0000000905277210 */ /* 0x000fc80007ffe0ff */
[----:B------:R-:W-:Y:S02]  /*2240*/  IADD3 R27, R21, R27, RZ ;  /* 0x0000001b151b7210 */ /* 0x000fe40007ffe0ff */
.L_x_8417:
[----:B0----5:R-:W0:Y:S01]  /*2250*/  LDS R23, [R19.X4+0x13c8] ;  /* 0x0013c80013177984 */ /* 0x021e220000004800 */
[----:B------:R-:W-:Y:S01]  /*2260*/  SHF.R.S32.HI R18, RZ, 0x1f, R19 ;  /* 0x0000001fff127819 */ /* 0x000fe20000011413 */
[----:B------:R-:W-:Y:S01]  /*2270*/  YIELD ;  /* 0x0000000000007946 */ /* 0x000fe20003800000 */
[----:B------:R-:W-:Y:S01]  /*2280*/  MOV R6, R20 ;  /* 0x0000001400067202 */ /* 0x000fe20000000f00 */
[----:B------:R-:W1:Y:S01]  /*2290*/  LDS R25, [R19.X4+0x17c8] ;  /* 0x0017c80013197984 */ /* 0x000e620000004800 */
[----:B------:R-:W-:Y:S01]  /*22a0*/  MOV R7, R27 ;  /* 0x0000001b00077202 */ /* 0x000fe20000000f00 */
[C---:B------:R-:W-:Y:S01]  /*22b0*/  IMAD R0, R18.reuse, c[0x0][0x290], RZ ;  /* 0x0000a40012007a24 */ /* 0x040fe200078e02ff */
[----:B------:R-:W-:Y:S01]  /*22c0*/  MOV R30, R10 ;  /* 0x0000000a001e7202 */ /* 0x000fe20000000f00 */
        /* <DEDUP_REMOVED lines=45> */
.L_x_8418:
        /* <DEDUP_REMOVED lines=14> */
.L_x_9148:


//--------------------- .text._Z25selective_scan_bwd_kernelI32Selective_Scan_bwd_kernel_traitsILi32ELi4ELb1ELb0ELb0ELb0ELb1EN3c104HalfEfEEv12SSMParamsBwd --------------------------
	.section	.text._Z25selective_scan_bwd_kernelI32Selective_Scan_bwd_kernel_traitsILi32ELi4ELb1ELb0ELb0ELb0ELb1EN3c104HalfEfEEv12SSMParamsBwd,"ax",@progbits
	.sectioninfo	@"SHI_REGISTERS=88"
	.align	128
        .global         _Z25selective_scan_bwd_kernelI32Selective_Scan_bwd_kernel_traitsILi32ELi4ELb1ELb0ELb0ELb0ELb1EN3c104HalfEfEEv12SSMParamsBwd
        .type           _Z25selective_scan_bwd_kernelI32Selective_Scan_bwd_kernel_traitsILi32ELi4ELb1ELb0ELb0ELb0ELb1EN3c104HalfEfEEv12SSMParamsBwd,@function
        .size           _Z25selective_scan_bwd_kernelI32Selective_Scan_bwd_kernel_traitsILi32ELi4ELb1ELb0ELb0ELb0ELb1EN3c104HalfEfEEv12SSMParamsBwd,(.L_x_9149 - _Z25selective_scan_bwd_kernelI32Selective_Scan_bwd_kernel_traitsILi32ELi4ELb1ELb0ELb0ELb0ELb1EN3c104HalfEfEEv12SSMParamsBwd)
        .other          _Z25selective_scan_bwd_kernelI32Selective_Scan_bwd_kernel_traitsILi32ELi4ELb1ELb0ELb0ELb0ELb1EN3c104HalfEfEEv12SSMParamsBwd,@"STO_CUDA_ENTRY STV_DEFAULT"
_Z25selective_scan_bwd_kernelI32Selective_Scan_bwd_kernel_traitsILi32ELi4ELb1ELb0ELb0ELb0ELb1EN3c104HalfEfEEv12SSMParamsBwd:
.text._Z25selective_scan_bwd_kernelI32Selective_Scan_bwd_kernel_traitsILi32ELi4ELb1ELb0ELb0ELb0ELb1EN3c104HalfEfEEv12SSMParamsBwd:
        /* <DEDUP_REMOVED lines=15> */
[C---:B------:R-:W-:Y:S01]  /*00f0*/  IMAD.WIDE.U32 R2, R19.reuse, c[0x0][0x1d0], RZ ;  /* 0x0000740013027a25 */ /* 0x040fe200078e00ff */
        /* <DEDUP_REMOVED lines=11> */
[----:B------:R-:W-:Y:S01]  /*01b0*/  ISETP.NE.U32.AND P0, PT, RZ, c[0x0][0x260], PT ;  /* 0x00009800ff007a0c */ /* 0x000fe20003f05070 */
[----:B------:R-:W-:Y:S02]  /*01c0*/  IMAD R15, R17, c[0x0][0x1e8], RZ ;  /* 0x00007a00110f7a24 */ /* 0x000fe400078e02ff */
[----:B0-----:R-:W-:Y:S01]  /*01d0*/  IMAD.WIDE.U32 R6, R19, c[0x0][0x278], RZ ;  /* 0x00009e0013067a25 */ /* 0x001fe200078e00ff */
[----:B------:R-:W-:Y:S02]  /*01e0*/  IADD3 R5, R5, R13, RZ ;  /* 0x0000000d05057210 */ /* 0x000fe40007ffe0ff */
[----:B-1----:R-:W-:Y:S01]  /*01f0*/  MOV R8, c[0x0][0x174] ;  /* 0x00005d0000087a02 */ /* 0x002fe20000000f00 */
[----:B------:R-:W-:Y:S01]  /*0200*/  IMAD R9, R19, c[0x0][0x27c], R12 ;  /* 0x00009f0013097a24 */ /* 0x000fe200078e020c */
[----:B------:R-:W-:Y:S01]  /*0210*/  ISETP.NE.AND.EX P0, PT, RZ, c[0x0][0x264], PT, P0 ;  /* 0x00009900ff007a0c */ /* 0x000fe20003f05300 */
[----:B------:R-:W-:Y:S01]  /*0220*/  IMAD R13, R17, c[0x0][0x1d8], RZ ;  /* 0x00007600110d7a24 */ /* 0x000fe200078e02ff */
[----:B------:R-:W-:Y:S01]  /*0230*/  ISETP.GE.AND P3, PT, R8, 0x1, PT ;  /* 0x000000010800780c */ /* 0x000fe20003f66270 */
[----:B------:R-:W-:Y:S01]  /*0240*/  IMAD.WIDE.U32 R2, R0, c[0x0][0x1d8], R2 ;  /* 0x0000760000027a25 */ /* 0x000fe200078e0002 */
[----:B------:R-:W-:-:S02]  /*0250*/  IADD3 R7, R7, R9, RZ ;  /* 0x0000000907077210 */ /* 0x000fc40007ffe0ff */
[----:B------:R-:W-:Y:S01]  /*0260*/  LEA R9, R8, 0xffffff80, 0x7 ;  /* 0xffffff8008097811 */ /* 0x000fe200078e38ff */
[C---:B------:R-:W-:Y:S01]  /*0270*/  IMAD R13, R0.reuse, c[0x0][0x1dc], R13 ;  /* 0x00007700000d7a24 */ /* 0x040fe200078e020d */
[----:B------:R-:W-:Y:S01]  /*0280*/  HFMA2.MMA R8, -RZ, RZ, 0, 0 ;  /* 0x00000000ff087435 */ /* 0x000fe200000001ff */
[C---:B------:R-:W-:Y:S01]  /*0290*/  IMAD.WIDE.U32 R4, R0.reuse, c[0x0][0x1e8], R4 ;  /* 0x00007a0000047a25 */ /* 0x040fe200078e0004 */
[----:B------:R-:W-:Y:S02]  /*02a0*/  SHF.R.S32.HI R11, RZ, 0x1f, R9 ;  /* 0x0000001fff0b7819 */ /* 0x000fe40000011409 */
[----:B------:R-:W-:Y:S01]  /*02b0*/  IADD3 R25, P1, R9, R2, RZ ;  /* 0x0000000209197210 */ /* 0x000fe20007f3e0ff */
[----:B------:R-:W-:Y:S01]  /*02c0*/  IMAD R21, R17, c[0x0][0x280], RZ ;  /* 0x0000a00011157a24 */ /* 0x000fe200078e02ff */
[----:B------:R-:W-:Y:S01]  /*02d0*/  IADD3 R27, P2, R9, R4, RZ ;  /* 0x00000004091b7210 */ /* 0x000fe20007f5e0ff */
[C---:B------:R-:W-:Y:S01]  /*02e0*/  IMAD.WIDE.U32 R6, R0.reuse, c[0x0][0x280], R6 ;  /* 0x0000a00000067a25 */ /* 0x040fe200078e0006 */
[----:B------:R-:W-:Y:S01]  /*02f0*/  IADD3.X R2, R11, R3, R13, P1, !PT ;  /* 0x000000030b027210 */ /* 0x000fe20000ffe40d */
[----:B------:R-:W-:Y:S01]  /*0300*/  HFMA2.MMA R3, -RZ, RZ, 0, 0 ;  /* 0x00000000ff037435 */ /* 0x000fe200000001ff */
[----:B------:R-:W-:Y:S01]  /*0310*/  ISETP.NE.U32.AND P1, PT, RZ, c[0x0][0x328], PT ;  /* 0x0000ca00ff007a0c */ /* 0x000fe20003f25070 */
[C---:B------:R-:W-:Y:S01]  /*0320*/  IMAD R15, R0.reuse, c[0x0][0x1ec], R15 ;  /* 0x00007b00000f7a24 */ /* 0x040fe200078e020f */
[----:B------:R-:W-:Y:S01]  /*0330*/  IADD3 R9, P4, R9, R6, RZ ;  /* 0x0000000609097210 */ /* 0x000fe20007f9e0ff */
[----:B------:R-:W-:Y:S01]  /*0340*/  IMAD R21, R0, c[0x0][0x284], R21 ;  /* 0x0000a10000157a24 */ /* 0x000fe200078e0215 */
[----:B------:R-:W-:-:S02]  /*0350*/  ISETP.NE.AND.EX P1, PT, RZ, c[0x0][0x32c], PT, P1 ;  /* 0x0000cb00ff007a0c */ /* 0x000fc40003f25310 */
[C---:B------:R-:W-:Y:S02]  /*0360*/  IADD3.X R4, R11.reuse, R5, R15, P2, !PT ;  /* 0x000000050b047210 */ /* 0x040fe400017fe40f */
[----:B------:R-:W-:Y:S02]  /*0370*/  ISETP.NE.U32.AND P2, PT, RZ, c[0x0][0x348], PT ;  /* 0x0000d200ff007a0c */ /* 0x000fe40003f45070 */
[----:B------:R-:W-:Y:S02]  /*0380*/  IADD3.X R6, R11, R7, R21, P4, !PT ;  /* 0x000000070b067210 */ /* 0x000fe400027fe415 */
[C---:B------:R-:W-:Y:S02]  /*0390*/  LEA R24, P4, R25.reuse, c[0x0][0x240], 0x1 ;  /* 0x0000900019187a11 */ /* 0x040fe400078808ff */
[----:B------:R-:W-:Y:S02]  /*03a0*/  ISETP.NE.AND.EX P2, PT, RZ, c[0x0][0x34c], PT, P2 ;  /* 0x0000d300ff007a0c */ /* 0x000fe40003f45320 */
[----:B------:R-:W-:Y:S01]  /*03b0*/  LEA.HI.X R25, R25, c[0x0][0x244], R2, 0x1, P4 ;  /* 0x0000910019197a11 */ /* 0x000fe200020f0c02 */
[----:B------:R-:W-:Y:S01]  /*03c0*/  @P0 IMAD R2, R19, c[0x0][0x164], R0 ;  /* 0x0000590013020a24 */ /* 0x000fe200078e0200 */
[----:B------:R-:W-:-:S02]  /*03d0*/  LEA R26, P5, R27, c[0x0][0x248], 0x1 ;  /* 0x000092001b1a7a11 */ /* 0x000fc400078a08ff */
[----:B------:R-:W-:Y:S01]  /*03e0*/  @P1 LEA R8, P4, R0, c[0x0][0x328], 0x2 ;  /* 0x0000ca0000081a11 */ /* 0x000fe200078810ff */
[----:B------:R-:W-:Y:S01]  /*03f0*/  @P0 IMAD R2, R2, c[0x0][0x174], RZ ;  /* 0x00005d0002020a24 */ /* 0x000fe200078e02ff */
[----:B------:R-:W-:Y:S02]  /*0400*/  @P0 MOV R11, 0x8 ;  /* 0x00000008000b0802 */ /* 0x000fe40000000f00 */
[----:B------:R-:W-:Y:S01]  /*0410*/  LEA.HI.X R27, R27, c[0x0][0x24c], R4, 0x1, P5 ;  /* 0x000093001b1b7a11 */ /* 0x000fe200028f0c04 */
[----:B------:R-:W-:Y:S01]  /*0420*/  @P0 IMAD R2, R2, c[0x0][0x16c], RZ ;  /* 0x00005b0002020a24 */ /* 0x000fe200078e02ff */
[----:B------:R-:W-:Y:S02]  /*0430*/  MOV R5, RZ ;  /* 0x000000ff00057202 */ /* 0x000fe40000000f00 */
        /* <DEDUP_REMOVED lines=8> */
[----:B------:R-:W-:Y:S02]  /*04c0*/  MOV R21, RZ ;  /* 0x000000ff00157202 */ /* 0x000fe40000000f00 */
[----:B------:R-:W-:Y:S02]  /*04d0*/  MOV R9, R5 ;  /* 0x0000000500097202 */ /* 0x000fe40000000f00 */
        /* <DEDUP_REMOVED lines=9> */
.L_x_8427:
        /* <DEDUP_REMOVED lines=10> */
[----:B------:R-:W-:Y:S04]  /*0610*/  LDS.64 R4, [R23.X8] ;  /* 0x0000000017047984 */ /* 0x000fe80000008a00 */
        /* <DEDUP_REMOVED lines=8> */
[----:B------:R-:W2:Y:S01]  /*06a0*/  LDG.E.64 R38, [R38.64] ;  /* 0x0000000626267981 */ /* 0x000ea2000c1e1b00 */
[----:B0-----:R-:W-:Y:S01]  /*06b0*/  LEA R2, R30, 0xffffff80, 0x7 ;  /* 0xffffff801e027811 */ /* 0x001fe200078e38ff */
[----:B------:R-:W-:-:S02]  /*06c0*/  IMAD R36, R20, c[0x0][0x1f0], RZ ;  /* 0x00007c0014247a24 */ /* 0x000fc400078e02ff */
[----:B------:R-:W-:Y:S01]  /*06d0*/  IMAD R35, R17, c[0x0][0x1f8], RZ ;  /* 0x00007e0011237a24 */ /* 0x000fe200078e02ff */
[----:B------:R-:W-:Y:S01]  /*06e0*/  SHF.R.S32.HI R3, RZ, 0x1f, R2 ;  /* 0x0000001fff037819 */ /* 0x000fe20000011402 */
[C---:B------:R-:W-:Y:S02]  /*06f0*/  IMAD R33, R19.reuse, c[0x0][0x1f4], R36 ;  /* 0x00007d0013217a24 */ /* 0x040fe400078e0224 */
[----:B------:R-:W-:Y:S02]  /*0700*/  IMAD R35, R0, c[0x0][0x1fc], R35 ;  /* 0x00007f0000237a24 */ /* 0x000fe400078e0223 */
[----:B------:R-:W-:-:S05]  /*0710*/  IMAD.WIDE.U32 R40, R19, c[0x0][0x1f0], R2 ;  /* 0x00007c0013287a25 */ /* 0x000fca00078e0002 */
[----:B------:R-:W-:-:S05]  /*0720*/  IADD3 R41, R41, R33, RZ ;  /* 0x0000002129297210 */ /* 0x000fca0007ffe0ff */
[----:B-1----:R-:W-:-:S05]  /*0730*/  IMAD.WIDE.U32 R14, R0, c[0x0][0x1f8], R40 ;  /* 0x00007e00000e7a25 */ /* 0x002fca00078e0028 */
[----:B------:R-:W-:Y:S02]  /*0740*/  IADD3 R15, R15, R35, RZ ;  /* 0x000000230f0f7210 */ /* 0x000fe40007ffe0ff */
[----:B------:R-:W-:-:S04]  /*0750*/  LEA R42, P0, R14, c[0x0][0x268], 0x1 ;  /* 0x00009a000e2a7a11 */ /* 0x000fc800078008ff */
[----:B------:R-:W-:Y:S02]  /*0760*/  LEA.HI.X R15, R14, c[0x0][0x26c], R15, 0x1, P0 ;  /* 0x00009b000e0f7a11 */ /* 0x000fe400000f0c0f */
[----:B------:R-:W-:-:S04]  /*0770*/  IADD3 R42, P0, R42, R37, RZ ;  /* 0x000000252a2a7210 */ /* 0x000fc80007f1e0ff */
[----:B------:R-:W-:Y:S01]  /*0780*/  IADD3.X R43, R15, R34, RZ, P0, !PT ;  /* 0x000000220f2b7210 */ /* 0x000fe200007fe4ff */
[----:B--2---:R0:W-:Y:S01]  /*0790*/  STS.64 [R23.X8], R38 ;  /* 0x0000002617007388 */ /* 0x0041e20000008a00 */
[----:B------:R-:W-:-:S06]  /*07a0*/  NOP ;  /* 0x0000000000007918 */ /* 0x000fcc0000000000 */
[----:B------:R-:W1:Y:S04]  /*07b0*/  LDS.64 R14, [R23.X8] ;  /* 0x00000000170e7984 */ /* 0x000e680000008a00 */
[----:B------:R-:W-:Y:S06]  /*07c0*/  BAR.SYNC.DEFER_BLOCKING 0x0 ;  /* 0x0000000000007b1d */ /* 0x000fec0000010000 */
[----:B------:R-:W2:Y:S01]  /*07d0*/  LDG.E.64 R42, [R42.64] ;  /* 0x000000062a2a7981 */ /* 0x000ea2000c1e1b00 */
[----:B------:R-:W-:-:S02]  /*07e0*/  IMAD R36, R20, c[0x0][0x200], RZ ;  /* 0x0000800014247a24 */ /* 0x000fc400078e02ff */
[----:B------:R-:W-:-:S04]  /*07f0*/  IMAD.WIDE.U32 R40, R19, c[0x0][0x200], R2 ;  /* 0x0000800013287a25 */ /* 0x000fc800078e0002 */
[----:B------:R-:W-:Y:S02]  /*0800*/  IMAD R33, R19, c[0x0][0x204], R36 ;  /* 0x0000810013217a24 */ /* 0x000fe400078e0224 */
[----:B------:R-:W-:-:S03]  /*0810*/  IMAD R35, R17, c[0x0][0x208], RZ ;  /* 0x0000820011237a24 */ /* 0x000fc600078e02ff */
        /* <DEDUP_REMOVED lines=8> */
[----:B--2---:R-:W-:Y:S01]  /*08a0*/  STS.64 [R23.X8], R42 ;  /* 0x0000002a17007388 */ /* 0x004fe20000008a00 */
[----:B------:R-:W-:-:S06]  /*08b0*/  NOP ;  /* 0x0000000000007918 */ /* 0x000fcc0000000000 */
[----:B------:R-:W0:Y:S04]  /*08c0*/  LDS.64 R46, [R23.X8] ;  /* 0x00000000172e7984 */ /* 0x000e280000008a00 */
[----:B------:R-:W-:Y:S06]  /*08d0*/  BAR.SYNC.DEFER_BLOCKING 0x0 ;  /* 0x0000000000007b1d */ /* 0x000fec0000010000 */
[----:B------:R-:W2:Y:S01]  /*08e0*/  LDG.E.64 R44, [R44.64] ;  /* 0x000000062c2c7981 */ /* 0x000ea2000c1e1b00 */
[----:B-1----:R-:W-:Y:S01]  /*08f0*/  SHF.R.U64 R52, R14, 0x10, R15 ;  /* 0x000000100e347819 */ /* 0x002fe2000000120f */
[----:B------:R-:W-:Y:S01]  /*0900*/  HADD2.F32 R53, -RZ, R14.H0_H0 ;  /* 0x2000000eff357230 */ /* 0x000fe20000004100 */
[----:B------:R-:W-:-:S03]  /*0910*/  IMAD R59, R17, c[0x0][0x2f0], RZ ;  /* 0x0000bc00113b7a24 */ /* 0x000fc600078e02ff */
[----:B------:R-:W-:Y:S01]  /*0920*/  HADD2.F32 R52, -RZ, R52.H0_H0 ;  /* 0x20000034ff347230 */ /* 0x000fe20000004100 */
[--C-:B0-----:R-:W-:Y:S01]  /*0930*/  SHF.R.U32.HI R36, RZ, 0x10, R47.reuse ;  /* 0x00000010ff247819 */ /* 0x101fe2000001162f */
[----:B------:R-:W-:Y:S01]  /*0940*/  HADD2.F32 R40, -RZ, R47.H0_H0 ;  /* 0x2000002fff287230 */ /* 0x000fe20000004100 */
[----:B------:R-:W-:Y:S01]  /*0950*/  SHF.R.U64 R35, R46, 0x10, R47 ;  /* 0x000000102e237819 */ /* 0x000fe2000000122f */
[----:B------:R-:W-:Y:S02]  /*0960*/  HADD2.F32 R33, -RZ, R46.H0_H0 ;  /* 0x2000002eff217230 */ /* 0x000fe40000004100 */
[----:B------:R-:W-:Y:S01]  /*0970*/  HADD2.F32 R36, -RZ, R36.H0_H0 ;  /* 0x20000024ff247230 */ /* 0x000fe20000004100 */
[----:B------:R-:W-:Y:S01]  /*0980*/  FMUL.FTZ R43, R40, -1.4426950216293334961 ;  /* 0xbfb8aa3b282b7820 */ /* 0x000fe20000410000 */
[----:B------:R-:W-:-:S03]  /*0990*/  HADD2.F32 R35, -RZ, R35.H0_H0 ;  /* 0x20000023ff237230 */ /* 0x000fc60000004100 */
[----:B------:R-:W-:Y:S02]  /*09a0*/  FMUL.FTZ R47, R36, -1.4426950216293334961 ;  /* 0xbfb8aa3b242f7820 */ /* 0x000fe40000410000 */
[----:B------:R-:W0:Y:S01]  /*09b0*/  MUFU.EX2 R43, R43 ;  /* 0x0000002b002b7308 */ /* 0x000e220000000800 */
[----:B------:R-:W-:-:S07]  /*09c0*/  FMUL.FTZ R42, R35, -1.4426950216293334961 ;  /* 0xbfb8aa3b232a7820 */ /* 0x000fce0000410000 */
[----:B------:R-:W1:Y:S08]  /*09d0*/  MUFU.EX2 R47, R47 ;  /* 0x0000002f002f7308 */ /* 0x000e700000000800 */
[----:B------:R-:W3:Y:S01]  /*09e0*/  MUFU.EX2 R42, R42 ;  /* 0x0000002a002a7308 */ /* 0x000ee20000000800 */
[----:B0-----:R-:W-:Y:S02]  /*09f0*/  FADD.FTZ R41, R43, 1 ;  /* 0x3f8000002b297421 */ /* 0x001fe40000010000 */
[----:B-1----:R-:W-:-:S05]  /*0a00*/  FADD.FTZ R43, R47, 1 ;  /* 0x3f8000002f2b7421 */ /* 0x002fca0000010000 */
[----:B------:R-:W0:Y:S01]  /*0a10*/  MUFU.RCP R41, R41 ;  /* 0x0000002900297308 */ /* 0x000e220000001000 */
[----:B------:R-:W-:Y:S01]  /*0a20*/  HADD2.F32 R47, -RZ, R15.H0_H0 ;  /* 0x2000000fff2f7230 */ /* 0x000fe20000004100 */
[----:B---3--:R-:W-:-:S06]  /*0a30*/  FADD.FTZ R46, R42, 1 ;  /* 0x3f8000002a2e7421 */ /* 0x008fcc0000010000 */
[----:B------:R-:W-:Y:S08]  /*0a40*/  MUFU.RCP R43, R43 ;  /* 0x0000002b002b7308 */ /* 0x000ff00000001000 */
[----:B------:R-:W-:Y:S01]  /*0a50*/  MUFU.RCP R46, R46 ;  /* 0x0000002e002e7308 */ /* 0x000fe20000001000 */
[----:B--2---:R1:W-:Y:S01]  /*0a60*/  STS.64 [R23.X8], R44 ;  /* 0x0000002c17007388 */ /* 0x0043e20000008a00 */
[----:B------:R-:W-:-:S06]  /*0a70*/  NOP ;  /* 0x0000000000007918 */ /* 0x000fcc0000000000 */
[----:B------:R-:W2:Y:S01]  /*0a80*/  LDS.64 R38, [R23.X8] ;  /* 0x0000000017267984 */ /* 0x000ea20000008a00 */
[----:B-1----:R-:W-:Y:S01]  /*0a90*/  FMUL.FTZ R44, R33, -1.4426950216293334961 ;  /* 0xbfb8aa3b212c7820 */ /* 0x002fe20000410000 */
[----:B------:R-:W-:Y:S01]  /*0aa0*/  SHF.R.U32.HI R45, RZ, 0x10, R15 ;  /* 0x00000010ff2d7819 */ /* 0x000fe2000001160f */
[----:B0-----:R-:W-:-:S04]  /*0ab0*/  FADD.FTZ R15, -R41, 1 ;  /* 0x3f800000290f7421 */ /* 0x001fc80000010100 */
[----:B------:R-:W0:Y:S01]  /*0ac0*/  MUFU.EX2 R44, R44 ;  /* 0x0000002c002c7308 */ /* 0x000e220000000800 */
[----:B------:R-:W-:Y:S01]  /*0ad0*/  HADD2.F32 R45, -RZ, R45.H0_H0 ;  /* 0x2000002dff2d7230 */ /* 0x000fe20000004100 */
[C---:B------:R-:W-:Y:S02]  /*0ae0*/  FFMA.FTZ R15, R40.reuse, R15, 1 ;  /* 0x3f800000280f7423 */ /* 0x040fe4000001000f */
[----:B------:R-:W-:Y:S02]  /*0af0*/  FMUL.FTZ R40, R40, R41 ;  /* 0x0000002928287220 */ /* 0x000fe40000410000 */
[----:B0-----:R-:W-:-:S06]  /*0b00*/  FADD.FTZ R54, R44, 1 ;  /* 0x3f8000002c367421 */ /* 0x001fcc0000010000 */
[----:B------:R-:W0:Y:S01]  /*0b10*/  MUFU.RCP R54, R54 ;  /* 0x0000003600367308 */ /* 0x000e220000001000 */
[--C-:B--2---:R-:W-:Y:S01]  /*0b20*/  SHF.R.U32.HI R44, RZ, 0x10, R39.reuse ;  /* 0x00000010ff2c7819 */ /* 0x104fe20000011627 */
[----:B------:R-:W-:Y:S01]  /*0b30*/  HADD2.F32 R42, -RZ, R39.H0_H0 ;  /* 0x20000027ff2a7230 */ /* 0x000fe20000004100 */
[----:B------:R-:W-:Y:S01]  /*0b40*/  SHF.R.U64 R51, R38, 0x10, R39 ;  /* 0x0000001026337819 */ /* 0x000fe20000001227 */
[----:B------:R-:W-:Y:S02]  /*0b50*/  FADD.FTZ R39, -R43, 1 ;  /* 0x3f8000002b277421 */ /* 0x000fe40000010100 */
[----:B------:R-:W-:Y:S01]  /*0b60*/  HADD2.F32 R44, -RZ, R44.H0_H0 ;  /* 0x2000002cff2c7230 */ /* 0x000fe20000004100 */
[----:B------:R-:W-:Y:S01]  /*0b70*/  FMUL.FTZ R48, R47, R42 ;  /* 0x0000002a2f307220 */ /* 0x000fe20000410000 */
[----:B------:R-:W-:Y:S01]  /*0b80*/  HADD2.F32 R51, -RZ, R51.H0_H0 ;  /* 0x20000033ff337230 */ /* 0x000fe20000004100 */
[----:B------:R-:W-:Y:S02]  /*0b90*/  FFMA.FTZ R39, R36, R39, 1 ;  /* 0x3f80000024277423 */ /* 0x000fe40000010027 */
[----:B------:R-:W-:-:S02]  /*0ba0*/  FMUL.FTZ R50, R45, R44 ;  /* 0x0000002c2d327220 */ /* 0x000fc40000410000 */
[----:B------:R-:W-:Y:S02]  /*0bb0*/  FMUL.FTZ R48, R41, R48 ;  /* 0x0000003029307220 */ /* 0x000fe40000410000 */
[----:B------:R-:W-:Y:S02]  /*0bc0*/  FMUL.FTZ R50, R43, R50 ;  /* 0x000000322b327220 */ /* 0x000fe40000410000 */
[----:B------:R-:W-:Y:S02]  /*0bd0*/  FMUL.FTZ R49, R48, R15 ;  /* 0x0000000f30317220 */ /* 0x000fe40000410000 */
[----:B------:R-:W-:Y:S01]  /*0be0*/  FMUL.FTZ R57, R50, R39 ;  /* 0x0000002732397220 */ /* 0x000fe20000410000 */
[----:B------:R-:W-:Y:S01]  /*0bf0*/  HADD2.F32 R50, -RZ, R38.H0_H0 ;  /* 0x20000026ff327230 */ /* 0x000fe20000004100 */
[----:B------:R-:W-:Y:S02]  /*0c00*/  FADD.FTZ R48, -R46, 1 ;  /* 0x3f8000002e307421 */ /* 0x000fe40000010100 */
[----:B------:R-:W-:Y:S01]  /*0c10*/  FMUL.FTZ R15, R52, R51 ;  /* 0x00000033340f7220 */ /* 0x000fe20000410000 */
[----:B------:R-:W-:Y:S01]  /*0c20*/  F2F.F16.F32 R49, R49 ;  /* 0x0000003100317304 */ /* 0x000fe20000200800 */
[----:B------:R-:W-:-:S02]  /*0c30*/  FFMA.FTZ R39, R35, R48, 1 ;  /* 0x3f80000023277423 */ /* 0x000fc40000010030 */
[----:B------:R-:W-:Y:S02]  /*0c40*/  FMUL.FTZ R38, R46, R15 ;  /* 0x0000000f2e267220 */ /* 0x000fe40000410000 */
[----:B0-----:R-:W-:Y:S02]  /*0c50*/  FADD.FTZ R14, -R54, 1 ;  /* 0x3f800000360e7421 */ /* 0x001fe40000010100 */
[----:B------:R-:W-:Y:S01]  /*0c60*/  FMUL.FTZ R15, R53, R50 ;  /* 0x00000032350f7220 */ /* 0x000fe20000410000 */
[----:B------:R0:W1:Y:S01]  /*0c70*/  F2F.F16.F32 R48, R57 ;  /* 0x0000003900307304 */ /* 0x0000620000200800 */
[----:B------:R-:W-:Y:S02]  /*0c80*/  FMUL.FTZ R56, R38, R39 ;  /* 0x0000002726387220 */ /* 0x000fe40000410000 */
[----:B------:R-:W-:Y:S02]  /*0c90*/  FFMA.FTZ R14, R33, R14, 1 ;  /* 0x3f800000210e7423 */ /* 0x000fe4000001000e */
[----:B------:R-:W-:-:S02]  /*0ca0*/  FMUL.FTZ R15, R54, R15 ;  /* 0x0000000f360f7220 */ /* 0x000fc40000410000 */
[----:B------:R-:W-:Y:S01]  /*0cb0*/  IMAD R38, R20, c[0x0][0x2e8], RZ ;  /* 0x0000ba0014267a24 */ /* 0x000fe200078e02ff */
[----:B------:R-:W2:Y:S01]  /*0cc0*/  F2F.F16.F32 R56, R56 ;  /* 0x0000003800387304 */ /* 0x000ea20000200800 */
[----:B------:R-:W-:Y:S02]  /*0cd0*/  FMUL.FTZ R55, R15, R14 ;  /* 0x0000000e0f377220 */ /* 0x000fe40000410000 */
[C---:B0-----:R-:W-:Y:S02]  /*0ce0*/  IMAD R57, R19.reuse, c[0x0][0x2ec], R38 ;  /* 0x0000bb0013397a24 */ /* 0x041fe400078e0226 */
[----:B------:R-:W-:-:S03]  /*0cf0*/  IMAD.WIDE.U32 R38, R19, c[0x0][0x2e8], R2 ;  /* 0x0000ba0013267a25 */ /* 0x000fc600078e0002 */
[----:B------:R-:W0:Y:S01]  /*0d00*/  F2F.F16.F32 R55, R55 ;  /* 0x0000003700377304 */ /* 0x000e220000200800 */
[----:B-1----:R-:W-:Y:S01]  /*0d10*/  PRMT R49, R49, 0x5410, R48 ;  /* 0x0000541031317816 */ /* 0x002fe20000000030 */
[----:B------:R-:W-:Y:S01]  /*0d20*/  FMUL.FTZ R54, R33, R54 ;  /* 0x0000003621367220 */ /* 0x000fe20000410000 */
[----:B------:R-:W-:Y:S01]  /*0d30*/  IADD3 R39, R39, R57, RZ ;  /* 0x0000003927277210 */ /* 0x000fe20007ffe0ff */
[----:B------:R-:W-:Y:S02]  /*0d40*/  FMUL.FTZ R36, R36, R43 ;  /* 0x0000002b24247220 */ /* 0x000fe40000410000 */
[----:B------:R-:W-:Y:S02]  /*0d50*/  FMUL.FTZ R33, R53, R54 ;  /* 0x0000003635217220 */ /* 0x000fe40000410000 */
[----:B--2---:R-:W-:Y:S01]  /*0d60*/  IMAD.WIDE.U32 R14, R56, 0x10000, RZ ;  /* 0x00010000380e7825 */ /* 0x004fe200078e00ff */
[----:B------:R-:W-:-:S03]  /*0d70*/  MOV R56, c[0x0][0x16c] ;  /* 0x00005b0000387a02 */ /* 0x000fc60000000f00 */
[----:B------:R-:W-:Y:S01]  /*0d80*/  IMAD.WIDE.U32 R38, R0, c[0x0][0x2f0], R38 ;  /* 0x0000bc0000267a25 */ /* 0x000fe200078e0026 */
[----:B------:R-:W-:Y:S01]  /*0d90*/  LOP3.LUT R49, R49, R15, RZ, 0xfc, !PT ;  /* 0x0000000f31317212 */ /* 0x000fe200078efcff */
[----:B------:R-:W-:Y:S01]  /*0da0*/  BAR.SYNC.DEFER_BLOCKING 0x0 ;  /* 0x0000000000007b1d */ /* 0x000fe20000010000 */
[----:B------:R-:W-:Y:S02]  /*0db0*/  ISETP.GE.AND P1, PT, R56, 0x1, PT ;  /* 0x000000013800780c */ /* 0x000fe40003f26270 */
[----:B0-----:R-:W-:Y:S01]  /*0dc0*/  LOP3.LUT R48, R14, R55, RZ, 0xfc, !PT ;  /* 0x000000370e307212 */ /* 0x001fe200078efcff */
[----:B------:R-:W-:Y:S01]  /*0dd0*/  IMAD R55, R0, c[0x0][0x2f4], R59 ;  /* 0x0000bd0000377a24 */ /* 0x000fe200078e023b */
[----:B------:R-:W-:-:S04]  /*0de0*/  SHF.R.U64 R56, R4, 0x10, R5 ;  /* 0x0000001004387819 */ /* 0x000fc80000001205 */
[----:B------:R-:W-:Y:S01]  /*0df0*/  IADD3 R55, R39, R55, RZ ;  /* 0x0000003727377210 */ /* 0x000fe20007ffe0ff */
[----:B------:R-:W-:Y:S01]  /*0e00*/  HADD2.F32 R39, -RZ, R4.H0_H0 ;  /* 0x20000004ff277230 */ /* 0x000fe20000004100 */
[----:B------:R-:W-:-:S04]  /*0e10*/  PRMT R53, R56, 0x7610, R53 ;  /* 0x0000761038357816 */ /* 0x000fc80000000035 */
[----:B------:R-:W-:Y:S01]  /*0e20*/  FFMA.FTZ R32, R33, R39, R32 ;  /* 0x0000002721207223 */ /* 0x000fe20000010020 */
[----:B------:R-:W-:Y:S01]  /*0e30*/  HADD2.F32 R39, -RZ, R53.H0_H0 ;  /* 0x20000035ff277230 */ /* 0x000fe20000004100 */
[----:B------:R0:W-:Y:S01]  /*0e40*/  STS.64 [R23.X8], R48 ;  /* 0x0000003017007388 */ /* 0x0001e20000008a00 */
[----:B------:R-:W-:-:S06]  /*0e50*/  NOP ;  /* 0x0000000000007918 */ /* 0x000fcc0000000000 */
[----:B------:R-:W1:Y:S01]  /*0e60*/  LDS.64 R14, [R23.X8] ;  /* 0x00000000170e7984 */ /* 0x000e620000008a00 */
[----:B0-----:R-:W-:-:S04]  /*0e70*/  LEA R48, P0, R38, c[0x0][0x338], 0x1 ;  /* 0x0000ce0026307a11 */ /* 0x001fc800078008ff */
[----:B------:R-:W-:Y:S01]  /*0e80*/  LEA.HI.X R49, R38, c[0x0][0x33c], R55, 0x1, P0 ;  /* 0x0000cf0026317a11 */ /* 0x000fe200000f0c37 */
[----:B------:R-:W-:Y:S01]  /*0e90*/  FMUL.FTZ R38, R35, R46 ;  /* 0x0000002e23267220 */ /* 0x000fe20000410000 */
[----:B------:R-:W-:Y:S01]  /*0ea0*/  IADD3 R46, P2, R48, R37, RZ ;  /* 0x00000025302e7210 */ /* 0x000fe20007f5e0ff */
[----:B------:R-:W-:Y:S01]  /*0eb0*/  FMUL.FTZ R37, R47, R40 ;  /* 0x000000282f257220 */ /* 0x000fe20000410000 */
[----:B------:R-:W-:Y:S01]  /*0ec0*/  ISETP.NE.U32.AND P0, PT, RZ, c[0x0][0x270], PT ;  /* 0x00009c00ff007a0c */ /* 0x000fe20003f05070 */
[----:B------:R-:W-:Y:S01]  /*0ed0*/  FMUL.FTZ R35, R52, R38 ;  /* 0x0000002634237220 */ /* 0x000fe20000410000 */
[----:B------:R-:W-:Y:S02]  /*0ee0*/  IADD3.X R47, R49, R34, RZ, P2, !PT ;  /* 0x00000022312f7210 */ /* 0x000fe400017fe4ff */
[----:B------:R-:W-:Y:S01]  /*0ef0*/  ISETP.NE.AND.EX P0, PT, RZ, c[0x0][0x274], PT, P0 ;  /* 0x00009d00ff007a0c */ /* 0x000fe20003f05300 */
[----:B------:R-:W-:Y:S01]  /*0f00*/  FFMA.FTZ R32, R35, R39, R32 ;  /* 0x0000002723207223 */ /* 0x000fe20000010020 */
[----:B------:R-:W-:Y:S01]  /*0f10*/  SHF.R.U32.HI R55, RZ, 0x10, R5 ;  /* 0x00000010ff377819 */ /* 0x000fe20000011605 */
[----:B------:R-:W-:-:S03]  /*0f20*/  HADD2.F32 R39, -RZ, R5.H0_H0 ;  /* 0x20000005ff277230 */ /* 0x000fc60000004100 */
[----:B------:R-:W-:Y:S02]  /*0f30*/  PRMT R41, R55, 0x7610, R41 ;  /* 0x0000761037297816 */ /* 0x000fe40000000029 */
[----:B------:R-:W-:Y:S02]  /*0f40*/  FFMA.FTZ R32, R37, R39, R32 ;  /* 0x0000002725207223 */ /* 0x000fe40000010020 */
[----:B------:R-:W-:Y:S01]  /*0f50*/  FMUL.FTZ R39, R45, R36 ;  /* 0x000000242d277220 */ /* 0x000fe20000410000 */
[----:B------:R-:W-:-:S05]  /*0f60*/  HADD2.F32 R34, -RZ, R41.H0_H0 ;  /* 0x20000029ff227230 */ /* 0x000fca0000004100 */
[----:B------:R-:W-:Y:S01]  /*0f70*/  FFMA.FTZ R32, R39, R34, R32 ;  /* 0x0000002227207223 */ /* 0x000fe20000010020 */
[----:B-1----:R0:W-:Y:S01]  /*0f80*/  STG.E.64 [R46.64], R14 ;  /* 0x0000000e2e007986 */ /* 0x0021e2000c101b06 */
[----:B------:R-:W-:Y:S05]  /*0f90*/  @!P0 BRA `(.L_x_8420) ;  /* 0x000001d000008947 */ /* 0x000fea0003800000 */
[----:B------:R-:W-:Y:S01]  /*0fa0*/  FMUL.FTZ R40, R40, R42 ;  /* 0x0000002a28287220 */ /* 0x000fe20000410000 */
[----:B------:R-:W-:Y:S01]  /*0fb0*/  BAR.SYNC.DEFER_BLOCKING 0x0 ;  /* 0x0000000000007b1d */ /* 0x000fe20000010000 */
[----:B------:R-:W-:Y:S02]  /*0fc0*/  FMUL.FTZ R38, R38, R51 ;  /* 0x0000003326267220 */ /* 0x000fe40000410000 */
[----:B------:R-:W-:Y:S02]  /*0fd0*/  FMUL.FTZ R36, R36, R44 ;  /* 0x0000002c24247220 */ /* 0x000fe40000410000 */
[----:B------:R-:W-:Y:S01]  /*0fe0*/  FMUL.FTZ R50, R54, R50 ;  /* 0x0000003236327220 */ /* 0x000fe20000410000 */
[----:B0-----:R-:W0:Y:S01]  /*0ff0*/  F2F.F16.F32 R14, R38 ;  /* 0x00000026000e7304 */ /* 0x001e220000200800 */
[----:B------:R-:W-:-:S02]  /*1000*/  IMAD R34, R20, c[0x0][0x210], RZ ;  /* 0x0000840014227a24 */ /* 0x000fc400078e02ff */
[----:B------:R-:W-:Y:S02]  /*1010*/  IMAD R47, R17, c[0x0][0x218], RZ ;  /* 0x00008600112f7a24 */ /* 0x000fe400078e02ff */
[----:B------:R-:W-:Y:S02]  /*1020*/  IMAD R45, R19, c[0x0][0x214], R34 ;  /* 0x00008500132d7a24 */ /* 0x000fe400078e0222 */
[----:B------:R-:W-:Y:S01]  /*1030*/  IMAD R47, R0, c[0x0][0x21c], R47 ;  /* 0x00008700002f7a24 */ /* 0x000fe200078e022f */
[----:B------:R-:W-:Y:S08]  /*1040*/  F2F.F16.F32 R40, R40 ;  /* 0x0000002800287304 */ /* 0x000ff00000200800 */
[----:B------:R-:W1:Y:S01]  /*1050*/  F2F.F16.F32 R43, R36 ;  /* 0x00000024002b7304 */ /* 0x000e620000200800 */
[----:B0-----:R-:W-:-:S07]  /*1060*/  IMAD.WIDE.U32 R14, R14, 0x10000, RZ ;  /* 0x000100000e0e7825 */ /* 0x001fce00078e00ff */
[----:B------:R-:W0:Y:S01]  /*1070*/  F2F.F16.F32 R41, R50 ;  /* 0x0000003200297304 */ /* 0x000e220000200800 */
[----:B-1----:R-:W-:-:S04]  /*1080*/  PRMT R43, R40, 0x5410, R43 ;  /* 0x00005410282b7816 */ /* 0x002fc8000000002b */
[----:B------:R-:W-:Y:S02]  /*1090*/  LOP3.LUT R43, R43, R15, RZ, 0xfc, !PT ;  /* 0x0000000f2b2b7212 */ /* 0x000fe400078efcff */
[----:B0-----:R-:W-:Y:S01]  /*10a0*/  LOP3.LUT R42, R14, R41, RZ, 0xfc, !PT ;  /* 0x000000290e2a7212 */ /* 0x001fe200078efcff */
[----:B------:R-:W-:-:S04]  /*10b0*/  IMAD.WIDE.U32 R40, R19, c[0x0][0x210], R2 ;  /* 0x0000840013287a25 */ /* 0x000fc800078e0002 */
[----:B------:R0:W-:Y:S01]  /*10c0*/  STS.64 [R23.X8], R42 ;  /* 0x0000002a17007388 */ /* 0x0001e20000008a00 */
[----:B------:R-:W-:-:S06]  /*10d0*/  NOP ;  /* 0x0000000000007918 */ /* 0x000fcc0000000000 */
[----:B------:R-:W1:Y:S01]  /*10e0*/  LDS.64 R14, [R23.X8] ;  /* 0x00000000170e7984 */ /* 0x000e620000008a00 */
[----:B------:R-:W-:-:S05]  /*10f0*/  IADD3 R41, R41, R45, RZ ;  /* 0x0000002d29297210 */ /* 0x000fca0007ffe0ff */
[----:B------:R-:W-:-:S05]  /*1100*/  IMAD.WIDE.U32 R40, R0, c[0x0][0x218], R40 ;  /* 0x0000860000287a25 */ /* 0x000fca00078e0028 */
[----:B0-----:R-:W-:Y:S02]  /*1110*/  IADD3 R43, R41, R47, RZ ;  /* 0x0000002f292b7210 */ /* 0x001fe40007ffe0ff */
[----:B------:R-:W-:-:S04]  /*1120*/  LEA R41, P0, R40, c[0x0][0x270], 0x1 ;  /* 0x00009c0028297a11 */ /* 0x000fc800078008ff */
[----:B------:R-:W-:Y:S02]  /*1130*/  LEA.HI.X R34, R40, c[0x0][0x274], R43, 0x1, P0 ;  /* 0x00009d0028227a11 */ /* 0x000fe400000f0c2b */
[----:B------:R-:W-:-:S04]  /*1140*/  LEA R40, P0, R22, R41, 0x3 ;  /* 0x0000002916287211 */ /* 0x000fc800078018ff */
[----:B------:R-:W-:-:S05]  /*1150*/  LEA.HI.X R41, R22, R34, R31, 0x3, P0 ;  /* 0x0000002216297211 */ /* 0x000fca00000f1c1f */
[----:B-1----:R0:W-:Y:S04]  /*1160*/  STG.E.64 [R40.64], R14 ;  /* 0x0000000e28007986 */ /* 0x0021e8000c101b06 */
.L_x_8420:
[--C-:B0-----:R-:W-:Y:S01]  /*1170*/  SHF.R.U64 R47, R12, 0x10, R13.reuse ;  /* 0x000000100c2f7819 */ /* 0x101fe2000000120d */
[----:B------:R-:W-:Y:S01]  /*1180*/  HADD2.F32 R49, -RZ, R12.H0_H0 ;  /* 0x2000000cff317230 */ /* 0x000fe20000004100 */
[----:B------:R-:W-:Y:S01]  /*1190*/  SHF.R.U32.HI R15, RZ, 0x10, R13 ;  /* 0x00000010ff0f7819 */ /* 0x000fe2000001160d */
[----:B------:R-:W-:Y:S01]  /*11a0*/  HADD2.F32 R13, -RZ, R13.H0_H0 ;  /* 0x2000000dff0d7230 */ /* 0x000fe20000004100 */
[----:B------:R-:W-:Y:S01]  /*11b0*/  BAR.SYNC.DEFER_BLOCKING 0x0 ;  /* 0x0000000000007b1d */ /* 0x000fe20000010000 */
[----:B------:R-:W-:Y:S01]  /*11c0*/  HADD2.F32 R47, -RZ, R47.H0_H0 ;  /* 0x2000002fff2f7230 */ /* 0x000fe20000004100 */
[----:B------:R-:W-:Y:S01]  /*11d0*/  HFMA2.MMA R58, -RZ, RZ, 0, 0 ;  /* 0x00000000ff3a7435 */ /* 0x000fe200000001ff */
[----:B------:R-:W-:Y:S01]  /*11e0*/  HADD2.F32 R15, -RZ, R15.H0_H0 ;  /* 0x2000000fff0f7230 */ /* 0x000fe20000004100 */
[----:B------:R-:W-:Y:S01]  /*11f0*/  MOV R52, RZ ;  /* 0x000000ff00347202 */ /* 0x000fe20000000f00 */
[----:B------:R-:W-:Y:S01]  /*1200*/  CS2R R50, SRZ ;  /* 0x0000000000327805 */ /* 0x000fe2000001ff00 */
[----:B-----5:R-:W-:-:S02]  /*1210*/  FADD.FTZ R49, R49, R18 ;  /* 0x0000001231317221 */ /* 0x020fc40000010000 */
[--C-:B------:R-:W-:Y:S02]  /*1220*/  FADD.FTZ R48, R13, R18.reuse ;  /* 0x000000120d307221 */ /* 0x100fe40000010000 */
[--C-:B------:R-:W-:Y:S02]  /*1230*/  FADD.FTZ R47, R47, R18.reuse ;  /* 0x000000122f2f7221 */ /* 0x100fe40000010000 */
[----:B------:R-:W-:Y:S02]  /*1240*/  FADD.FTZ R46, R15, R18 ;  /* 0x000000120f2e7221 */ /* 0x000fe40000010000 */
        /* <DEDUP_REMOVED lines=9> */
[C---:B------:R-:W-:Y:S01]  /*12e0*/  IMAD.WIDE.U32 R54, R0.reuse, c[0x0][0x180], RZ ;  /* 0x0000600000367a25 */ /* 0x040fe200078e00ff */
[----:B------:R-:W-:Y:S01]  /*12f0*/  MOV R80, RZ ;  /* 0x000000ff00507202 */ /* 0x000fe20000000f00 */
[----:B------:R-:W-:Y:S01]  /*1300*/  UMOV UR4, URZ ;  /* 0x0000003f00047c82 */ /* 0x000fe20008000000 */
[----:B------:R-:W-:Y:S01]  /*1310*/  MOV R58, RZ ;  /* 0x000000ff003a7202 */ /* 0x000fe20000000f00 */
[----:B------:R-:W-:Y:S01]  /*1320*/  IMAD R57, R0, c[0x0][0x184], R13 ;  /* 0x0000610000397a24 */ /* 0x000fe200078e020d */
[----:B------:R-:W-:Y:S01]  /*1330*/  LEA R38, P0, R54, c[0x0][0x220], 0x2 ;  /* 0x0000880036267a11 */ /* 0x000fe200078010ff */
[----:B------:R-:W-:-:S02]  /*1340*/  IMAD R53, R17, c[0x0][0x198], RZ ;  /* 0x0000660011357a24 */ /* 0x000fc400078e02ff */
[----:B------:R-:W-:Y:S01]  /*1350*/  IMAD.WIDE.U32 R14, R0, c[0x0][0x1b8], RZ ;  /* 0x00006e00000e7a25 */ /* 0x000fe200078e00ff */
[----:B------:R-:W-:-:S03]  /*1360*/  IADD3 R57, R55, R57, RZ ;  /* 0x0000003937397210 */ /* 0x000fc60007ffe0ff */
[----:B------:R-:W-:Y:S01]  /*1370*/  IMAD R59, R0, c[0x0][0x1bc], R59 ;  /* 0x00006f00003b7a24 */ /* 0x000fe200078e023b */
[----:B------:R-:W-:Y:S01]  /*1380*/  LEA R34, P2, R14, c[0x0][0x230], 0x2 ;  /* 0x00008c000e227a11 */ /* 0x000fe200078410ff */
[----:B------:R-:W-:Y:S01]  /*1390*/  IMAD R13, R12, c[0x0][0x16c], RZ ;  /* 0x00005b000c0d7a24 */ /* 0x000fe200078e02ff */
[----:B------:R-:W-:Y:S01]  /*13a0*/  LEA.HI R12, R56, R56, RZ, 0x1 ;  /* 0x00000038380c7211 */ /* 0x000fe200078f08ff */
[----:B------:R-:W-:Y:S01]  /*13b0*/  IMAD.WIDE.U32 R40, R0, c[0x0][0x198], RZ ;  /* 0x0000660000287a25 */ /* 0x000fe200078e00ff */
[----:B------:R-:W-:Y:S02]  /*13c0*/  IADD3 R55, R15, R59, RZ ;  /* 0x0000003b0f377210 */ /* 0x000fe40007ffe0ff */
[----:B------:R-:W-:Y:S01]  /*13d0*/  LOP3.LUT R15, R12, 0xfffffe, RZ, 0xc0, !PT ;  /* 0x00fffffe0c0f7812 */ /* 0x000fe200078ec0ff */
[----:B------:R-:W-:Y:S01]  /*13e0*/  IMAD R53, R0, c[0x0][0x19c], R53 ;  /* 0x0000670000357a24 */ /* 0x000fe200078e0235 */
[----:B------:R-:W-:Y:S01]  /*13f0*/  LEA R36, P1, R40, c[0x0][0x228], 0x2 ;  /* 0x00008a0028247a11 */ /* 0x000fe200078210ff */
[----:B------:R-:W-:Y:S01]  /*1400*/  IMAD.WIDE R12, R13, 0x8, R10 ;  /* 0x000000080d0c7825 */ /* 0x000fe200078e020a */
[----:B------:R-:W-:-:S02]  /*1410*/  IADD3 R15, R56, -R15, RZ ;  /* 0x8000000f380f7210 */ /* 0x000fc40007ffe0ff */
[----:B------:R-:W-:Y:S02]  /*1420*/  IADD3 R53, R41, R53, RZ ;  /* 0x0000003529357210 */ /* 0x000fe40007ffe0ff */
[----:B------:R-:W-:Y:S02]  /*1430*/  LEA.HI.X R41, R54, c[0x0][0x224], R57, 0x2, P0 ;  /* 0x0000890036297a11 */ /* 0x000fe400000f1439 */
[----:B------:R-:W-:Y:S02]  /*1440*/  LEA.HI.X R53, R40, c[0x0][0x22c], R53, 0x2, P1 ;  /* 0x00008b0028357a11 */ /* 0x000fe400008f1435 */
[----:B------:R-:W-:Y:S02]  /*1450*/  LEA.HI.X R55, R14, c[0x0][0x234], R55, 0x2, P2 ;  /* 0x00008d000e377a11 */ /* 0x000fe400010f1437 */
[----:B------:R-:W-:Y:S02]  /*1460*/  MOV R40, R12 ;  /* 0x0000000c00287202 */ /* 0x000fe40000000f00 */
[----:B------:R-:W-:-:S02]  /*1470*/  MOV R57, R13 ;  /* 0x0000000d00397202 */ /* 0x000fc40000000f00 */
[----:B------:R-:W-:Y:S02]  /*1480*/  MOV R56, RZ ;  /* 0x000000ff00387202 */ /* 0x000fe40000000f00 */
[----:B------:R-:W-:Y:S02]  /*1490*/  SHF.L.U32 R54, R15, 0x8, RZ ;  /* 0x000000080f367819 */ /* 0x000fe400000006ff */
.L_x_8426:
        /* <DEDUP_REMOVED lines=16> */
[----:B------:R-:W-:Y:S01]  /*15a0*/  SHF.R.U64 R64, R4, 0x10, R5 ;  /* 0x0000001004407819 */ /* 0x000fe20000001205 */
        /* <DEDUP_REMOVED lines=25> */
[----:B0-----:R-:W-:Y:S02]  /*1740*/  FMUL.FTZ R13, R48, R63 ;  /* 0x0000003f300d7220 */ /* 0x001fe40000410000 */
[----:B------:R-:W-:-:S02]  /*1750*/  FMUL.FTZ R73, R47, R62 ;  /* 0x0000003e2f497220 */ /* 0x000fc40000410000 */
[----:B------:R-:W-:Y:S02]  /*1760*/  FMUL.FTZ R12, R46, R61 ;  /* 0x0000003d2e0c7220 */ /* 0x000fe40000410000 */
        /* <DEDUP_REMOVED lines=11> */
.L_x_8423:
[----:B-1-3--:R-:W-:Y:S05]  /*1820*/  BSYNC B0 ;  /* 0x0000000000007941 */ /* 0x00afea0003800000 */
.L_x_8422:
[----:B--2---:R-:W-:Y:S01]  /*1830*/  FMUL.FTZ R65, R69, R78 ;  /* 0x0000004e45417220 */ /* 0x004fe20000410000 */
[----:B------:R-:W-:Y:S01]  /*1840*/  ISETP.NE.AND P3, PT, R66, 0x1f, PT ;  /* 0x0000001f4200780c */ /* 0x000fe20003f65270 */
[----:B------:R-:W-:Y:S01]  /*1850*/  FFMA.FTZ R14, R70, R74, R73 ;  /* 0x0000004a460e7223 */ /* 0x000fe20000010049 */
[----:B------:R-:W-:Y:S01]  /*1860*/  ISETP.GE.AND P0, PT, R23, 0x1, PT ;  /* 0x000000011700780c */ /* 0x000fe20003f06270 */
[----:B------:R-:W-:Y:S01]  /*1870*/  FFMA.FTZ R64, R72, R64, R75 ;  /* 0x0000004048407223 */ /* 0x000fe2000001004b */
[----:B------:R-:W-:Y:S01]  /*1880*/  ISETP.GE.U32.AND P4, PT, R66, 0x18, PT ;  /* 0x000000184200780c */ /* 0x000fe20003f86070 */
[----:B0-----:R-:W-:Y:S01]  /*1890*/  FMUL.FTZ R15, R67, R70 ;  /* 0x00000046430f7220 */ /* 0x001fe20000410000 */
[----:B------:R-:W-:Y:S01]  /*18a0*/  BSSY B0, `(.L_x_8424) ;  /* 0x000009b000007945 */ /* 0x000fe20003800000 */
[C---:B------:R-:W-:Y:S02]  /*18b0*/  FMUL.FTZ R79, R72.reuse, R65 ;  /* 0x00000041484f7220 */ /* 0x040fe40000410000 */
[----:B------:R-:W-:-:S02]  /*18c0*/  FFMA.FTZ R82, R72, R14, R13 ;  /* 0x0000000e48527223 */ /* 0x000fc4000001000d */
[----:B------:R-:W-:Y:S02]  /*18d0*/  FFMA.FTZ R65, R70, R64, R71 ;  /* 0x0000004046417223 */ /* 0x000fe40000010047 */
        /* <DEDUP_REMOVED lines=68> */
[-C--:B------:R-:W-:Y:S02]  /*1d20*/  FFMA.FTZ R76, R69, R78.reuse, R76 ;  /* 0x0000004e454c7223 */ /* 0x080fe4000001004c */
[----:B------:R-:W-:Y:S02]  /*1d30*/  FMUL.FTZ R77, R46, R78 ;  /* 0x0000004e2e4d7220 */ /* 0x000fe40000410000 */
[----:B-1----:R-:W-:Y:S01]  /*1d40*/  @P1 FFMA.FTZ R81, R79, R81, R82 ;  /* 0x000000514f511223 */ /* 0x002fe20000010052 */
[----:B------:R-:W-:Y:S01]  /*1d50*/  ISETP.NE.AND P1, PT, R23, RZ, PT ;  /* 0x000000ff1700720c */ /* 0x000fe20003f25270 */
[----:B------:R-:W-:Y:S02]  /*1d60*/  FADD.FTZ R42, R77, R42 ;  /* 0x0000002a4d2a7221 */ /* 0x000fe40000010000 */
[----:B------:R-:W-:Y:S02]  /*1d70*/  FFMA.FTZ R84, R67, R81, R74 ;  /* 0x0000005143547223 */ /* 0x000fe4000001004a */
[----:B------:R-:W-:-:S02]  /*1d80*/  FFMA.FTZ R74, R72, R76, R75 ;  /* 0x0000004c484a7223 */ /* 0x000fc4000001004b */
[C---:B------:R-:W-:Y:S02]  /*1d90*/  FFMA.FTZ R73, R70.reuse, R84, R73 ;  /* 0x0000005446497223 */ /* 0x040fe40000010049 */
[----:B------:R-:W-:Y:S02]  /*1da0*/  FFMA.FTZ R70, R70, R74, R71 ;  /* 0x0000004a46467223 */ /* 0x000fe40000010047 */
[----:B------:R-:W-:Y:S02]  /*1db0*/  FFMA.FTZ R13, R72, R73, R13 ;  /* 0x00000049480d7223 */ /* 0x000fe4000001000d */
[C---:B------:R-:W-:Y:S02]  /*1dc0*/  FFMA.FTZ R67, -R49.reuse, R60, R84 ;  /* 0x0000003c31437223 */ /* 0x040fe40000010154 */
[----:B------:R-:W-:Y:S02]  /*1dd0*/  FMUL.FTZ R68, R49, R70 ;  /* 0x0000004631447220 */ /* 0x000fe40000410000 */
[----:B------:R-:W-:-:S02]  /*1de0*/  FFMA.FTZ R82, R33, R84, RZ ;  /* 0x0000005421527223 */ /* 0x000fc400000100ff */
        /* <DEDUP_REMOVED lines=9> */
[----:B------:R-:W-:Y:S02]  /*1e80*/  FFMA.FTZ R73, -R46, R61, R79 ;  /* 0x0000003d2e497223 */ /* 0x000fe4000001014f */
[----:B------:R-:W-:Y:S02]  /*1e90*/  FFMA.FTZ R12, R75, R71, R12 ;  /* 0x000000474b0c7223 */ /* 0x000fe4000001000c */
[----:B------:R-:W-:-:S02]  /*1ea0*/  FFMA.FTZ R13, R39, R79, R82 ;  /* 0x0000004f270d7223 */ /* 0x000fc40000010052 */
[----:B------:R-:W-:Y:S02]  /*1eb0*/  FFMA.FTZ R12, R77, R73, R12 ;  /* 0x000000494d0c7223 */ /* 0x000fe4000001000c */
[C---:B--2---:R-:W-:Y:S01]  /*1ec0*/  FFMA.FTZ R15, R64.reuse, R15, R65 ;  /* 0x0000000f400f7223 */ /* 0x044fe20000010041 */
[----:B------:R-:W0:Y:S01]  /*1ed0*/  SHFL.DOWN PT, R82, R13, 0x1, 0x1f ;  /* 0x08201f000d527f89 */ /* 0x000e2200000e0000 */
[----:B------:R-:W-:Y:S02]  /*1ee0*/  FMUL.FTZ R14, R64, R14 ;  /* 0x0000000e400e7220 */ /* 0x000fe40000410000 */
[C---:B------:R-:W-:Y:S01]  /*1ef0*/  FMUL.FTZ R64, R59.reuse, R76 ;  /* 0x0000004c3b407220 */ /* 0x040fe20000410000 */
[----:B------:R-:W1:Y:S01]  /*1f00*/  SHFL.DOWN PT, R79, R12, 0x1, 0x1f ;  /* 0x08201f000c4f7f89 */ /* 0x000e6200000e0000 */
[----:B------:R-:W-:Y:S02]  /*1f10*/  FMUL.FTZ R84, R59, R78 ;  /* 0x0000004e3b547220 */ /* 0x000fe40000410000 */
[----:B------:R-:W-:Y:S01]  /*1f20*/  FMUL.FTZ R71, R71, R64 ;  /* 0x0000004047477220 */ /* 0x000fe20000410000 */
[----:B------:R-:W-:Y:S01]  /*1f30*/  @!P2 STS.64 [UR4+0xbc8], R14 ;  /* 0x000bc80eff00a988 */ /* 0x000fe20008000a04 */
[----:B------:R-:W-:-:S02]  /*1f40*/  FMUL.FTZ R64, R59, R70 ;  /* 0x000000463b407220 */ /* 0x000fc40000410000 */
[----:B------:R-:W-:Y:S02]  /*1f50*/  FMUL.FTZ R84, R73, R84 ;  /* 0x0000005449547220 */ /* 0x000fe40000410000 */
[----:B------:R-:W-:Y:S02]  /*1f60*/  FMUL.FTZ R67, R67, R64 ;  /* 0x0000004043437220 */ /* 0x000fe40000410000 */
[----:B------:R-:W-:Y:S02]  /*1f70*/  FFMA.FTZ R71, R63, R76, R71 ;  /* 0x0000004c3f477223 */ /* 0x000fe40000010047 */
[----:B------:R-:W-:Y:S02]  /*1f80*/  FFMA.FTZ R61, R61, R78, R84 ;  /* 0x0000004e3d3d7223 */ /* 0x000fe40000010054 */
[----:B------:R-:W-:Y:S02]  /*1f90*/  FFMA.FTZ R67, R60, R70, R67 ;  /* 0x000000463c437223 */ /* 0x000fe40000010043 */
[----:B------:R-:W-:-:S02]  /*1fa0*/  FADD.FTZ R44, R75, R44 ;  /* 0x0000002c4b2c7221 */ /* 0x000fc40000010000 */
[----:B------:R-:W-:Y:S02]  /*1fb0*/  FADD.FTZ R43, R72, R43 ;  /* 0x0000002b482b7221 */ /* 0x000fe40000010000 */
        /* <DEDUP_REMOVED lines=25> */
[----:B------:R-:W-:Y:S02]  /*2150*/  FMUL.FTZ R82, R59, R74 ;  /* 0x0000004a3b527220 */ /* 0x000fe40000410000 */
[----:B-1----:R-:W-:Y:S02]  /*2160*/  @!P0 FADD.FTZ R12, R12, R79 ;  /* 0x0000004f0c0c8221 */ /* 0x002fe40000010000 */
[----:B------:R-:W-:-:S03]  /*2170*/  FMUL.FTZ R69, R69, R82 ;  /* 0x0000005245457220 */ /* 0x000fc60000410000 */
        /* <DEDUP_REMOVED lines=13> */
.L_x_8425:
[----:B0-----:R-:W-:Y:S05]  /*2250*/  BSYNC B0 ;  /* 0x0000000000007941 */ /* 0x001fea0003800000 */
.L_x_8424:
        /* <DEDUP_REMOVED lines=20> */
.L_x_8421:
[----:B------:R-:W0:Y:S01]  /*23a0*/  F2F.F16.F32 R4, R43 ;  /* 0x0000002b00047304 */ /* 0x000e220000200800 */
[----:B------:R-:W-:Y:S01]  /*23b0*/  BAR.SYNC.DEFER_BLOCKING 0x0 ;  /* 0x0000000000007b1d */ /* 0x000fe20000010000 */
[----:B------:R-:W-:Y:S01]  /*23c0*/  IMAD R12, R20, c[0x0][0x2d8], RZ ;  /* 0x0000b600140c7a24 */ /* 0x000fe200078e02ff */
[C---:B------:R-:W-:Y:S01]  /*23d0*/  SHF.L.U32 R38, R22.reuse, 0x3, RZ ;  /* 0x0000000316267819 */ /* 0x040fe200000006ff */
[----:B------:R-:W-:Y:S01]  /*23e0*/  IMAD R37, R17, c[0x0][0x2e0], RZ ;  /* 0x0000b80011257a24 */ /* 0x000fe200078e02ff */
[----:B------:R-:W-:Y:S01]  /*23f0*/  SHF.L.U64.HI R39, R22, 0x3, R31 ;  /* 0x0000000316277819 */ /* 0x000fe2000001021f */
[----:B------:R-:W-:Y:S01]  /*2400*/  IMAD R33, R19, c[0x0][0x2dc], R12 ;  /* 0x0000b70013217a24 */ /* 0x000fe200078e020c */
[----:B------:R-:W-:Y:S01]  /*2410*/  ISETP.GT.AND P3, PT, R30, 0x1, PT ;  /* 0x000000011e00780c */ /* 0x000fe20003f64270 */
[----:B------:R-:W-:Y:S01]  /*2420*/  F2F.F16.F32 R44, R44 ;  /* 0x0000002c002c7304 */ /* 0x000fe20000200800 */
[----:B------:R-:W-:Y:S01]  /*2430*/  IMAD R37, R0, c[0x0][0x2e4], R37 ;  /* 0x0000b90000257a24 */ /* 0x000fe200078e0225 */
[----:B------:R-:W-:-:S02]  /*2440*/  IADD3 R24, P1, R24, -0x100, RZ ;  /* 0xffffff0018187810 */ /* 0x000fc40007f3e0ff */
[----:B------:R-:W-:Y:S02]  /*2450*/  IADD3 R28, P2, R28, -0x100, RZ ;  /* 0xffffff001c1c7810 */ /* 0x000fe40007f5e0ff */
[----:B------:R-:W-:Y:S02]  /*2460*/  IADD3 R30, R30, -0x1, RZ ;  /* 0xffffffff1e1e7810 */ /* 0x000fe40007ffe0ff */
[----:B------:R-:W1:Y:S01]  /*2470*/  F2F.F16.F32 R13, R42 ;  /* 0x0000002a000d7304 */ /* 0x000e620000200800 */
[----:B0-----:R-:W-:Y:S01]  /*2480*/  IMAD.WIDE.U32 R4, R4, 0x10000, RZ ;  /* 0x0001000004047825 */ /* 0x001fe200078e00ff */
[----:B------:R-:W-:Y:S02]  /*2490*/  IADD3.X R25, R25, -0x1, RZ, P1, !PT ;  /* 0xffffffff19197810 */ /* 0x000fe40000ffe4ff */
[----:B------:R-:W-:-:S04]  /*24a0*/  IADD3.X R29, R29, -0x1, RZ, P2, !PT ;  /* 0xffffffff1d1d7810 */ /* 0x000fc800017fe4ff */
[----:B------:R-:W0:Y:S01]  /*24b0*/  F2F.F16.F32 R45, R45 ;  /* 0x0000002d002d7304 */ /* 0x000e220000200800 */
[----:B-1----:R-:W-:-:S07]  /*24c0*/  PRMT R13, R44, 0x5410, R13 ;  /* 0x000054102c0d7816 */ /* 0x002fce000000000d */
[----:B------:R-:W-:Y:S01]  /*24d0*/  F2F.F16.F32 R35, R52 ;  /* 0x0000003400237304 */ /* 0x000fe20000200800 */
[----:B------:R-:W-:Y:S01]  /*24e0*/  LOP3.LUT R15, R13, R5, RZ, 0xfc, !PT ;  /* 0x000000050d0f7212 */ /* 0x000fe200078efcff */
[----:B------:R-:W-:Y:S01]  /*24f0*/  IMAD.WIDE.U32 R12, R19, c[0x0][0x2d8], R2 ;  /* 0x0000b600130c7a25 */ /* 0x000fe200078e0002 */
[----:B0-----:R-:W-:-:S05]  /*2500*/  LOP3.LUT R14, R4, R45, RZ, 0xfc, !PT ;  /* 0x0000002d040e7212 */ /* 0x001fca00078efcff */
[----:B------:R-:W0:Y:S01]  /*2510*/  F2F.F16.F32 R36, R58 ;  /* 0x0000003a00247304 */ /* 0x000e220000200800 */
[----:B------:R-:W-:Y:S01]  /*2520*/  IADD3 R13, R13, R33, RZ ;  /* 0x000000210d0d7210 */ /* 0x000fe20007ffe0ff */
[----:B------:R-:W-:Y:S01]  /*2530*/  IMAD.WIDE.U32 R2, R19, c[0x0][0x2f8], R2 ;  /* 0x0000be0013027a25 */ /* 0x000fe200078e0002 */
[----:B------:R1:W-:Y:S01]  /*2540*/  STS.64 [R23.X8], R14 ;  /* 0x0000000e17007388 */ /* 0x0003e20000008a00 */
[----:B------:R-:W-:-:S06]  /*2550*/  NOP ;  /* 0x0000000000007918 */ /* 0x000fcc0000000000 */
[----:B------:R-:W2:Y:S01]  /*2560*/  LDS.64 R4, [R23.X8] ;  /* 0x0000000017047984 */ /* 0x000ea20000008a00 */
[----:B------:R-:W3:Y:S01]  /*2570*/  F2F.F16.F32 R34, R51 ;  /* 0x0000003300227304 */ /* 0x000ee20000200800 */
[----:B-1----:R-:W-:Y:S01]  /*2580*/  IMAD.WIDE.U32 R14, R0, c[0x0][0x2e0], R12 ;  /* 0x0000b800000e7a25 */ /* 0x002fe200078e000c */
[----:B0-----:R-:W-:-:S06]  /*2590*/  PRMT R35, R35, 0x5410, R36 ;  /* 0x0000541023237816 */ /* 0x001fcc0000000024 */
[----:B------:R-:W0:Y:S01]  /*25a0*/  F2F.F16.F32 R33, R50 ;  /* 0x0000003200217304 */ /* 0x000e220000200800 */
[----:B------:R-:W-:Y:S02]  /*25b0*/  IADD3 R37, R15, R37, RZ ;  /* 0x000000250f257210 */ /* 0x000fe40007ffe0ff */
[----:B------:R-:W-:-:S04]  /*25c0*/  LEA R15, P0, R14, c[0x0][0x330], 0x1 ;  /* 0x0000cc000e0f7a11 */ /* 0x000fc800078008ff */
[----:B------:R-:W-:Y:S01]  /*25d0*/  LEA.HI.X R36, R14, c[0x0][0x334], R37, 0x1, P0 ;  /* 0x0000cd000e247a11 */ /* 0x000fe200000f0c25 */
[----:B---3--:R-:W-:Y:S01]  /*25e0*/  IMAD.WIDE.U32 R12, R34, 0x10000, RZ ;  /* 0x00010000220c7825 */ /* 0x008fe200078e00ff */
[----:B------:R-:W-:-:S03]  /*25f0*/  IADD3 R14, P0, R15, R38, RZ ;  /* 0x000000260f0e7210 */ /* 0x000fc60007f1e0ff */
[----:B------:R-:W-:Y:S01]  /*2600*/  IMAD R37, R17, c[0x0][0x300], RZ ;  /* 0x0000c00011257a24 */ /* 0x000fe200078e02ff */
[----:B------:R-:W-:Y:S01]  /*2610*/  IADD3.X R15, R36, R39, RZ, P0, !PT ;  /* 0x00000027240f7210 */ /* 0x000fe200007fe4ff */
[----:B------:R-:W-:Y:S01]  /*2620*/  IMAD R36, R20, c[0x0][0x2f8], RZ ;  /* 0x0000be0014247a24 */ /* 0x000fe200078e02ff */
[----:B------:R-:W-:Y:S01]  /*2630*/  LOP3.LUT R35, R35, R13, RZ, 0xfc, !PT ;  /* 0x0000000d23237212 */ /* 0x000fe200078efcff */
[----:B------:R-:W-:Y:S01]  /*2640*/  IMAD R37, R0, c[0x0][0x304], R37 ;  /* 0x0000c10000257a24 */ /* 0x000fe200078e0225 */
[----:B0-----:R-:W-:Y:S01]  /*2650*/  LOP3.LUT R34, R12, R33, RZ, 0xfc, !PT ;  /* 0x000000210c227212 */ /* 0x001fe200078efcff */
[----:B------:R-:W-:Y:S02]  /*2660*/  IMAD R33, R19, c[0x0][0x2fc], R36 ;  /* 0x0000bf0013217a24 */ /* 0x000fe400078e0224 */
[----:B------:R-:W-:-:S03]  /*2670*/  FADD.FTZ R50, R21, R50 ;  /* 0x0000003215327221 */ /* 0x000fc60000010000 */
[----:B------:R-:W-:Y:S01]  /*2680*/  IADD3 R3, R3, R33, RZ ;  /* 0x0000002103037210 */ /* 0x000fe20007ffe0ff */
[----:B------:R-:W-:-:S04]  /*2690*/  FADD.FTZ R51, R50, R51 ;  /* 0x0000003332337221 */ /* 0x000fc80000010000 */
[----:B------:R-:W-:Y:S01]  /*26a0*/  IMAD.WIDE.U32 R2, R0, c[0x0][0x300], R2 ;  /* 0x0000c00000027a25 */ /* 0x000fe200078e0002 */
[----:B--2---:R0:W-:Y:S03]  /*26b0*/  STG.E.64 [R14.64], R4 ;  /* 0x000000040e007986 */ /* 0x0041e6000c101b06 */
[----:B------:R-:W-:Y:S01]  /*26c0*/  FADD.FTZ R51, R51, R52 ;  /* 0x0000003433337221 */ /* 0x000fe20000010000 */
[----:B------:R-:W-:Y:S03]  /*26d0*/  BAR.SYNC.DEFER_BLOCKING 0x0 ;  /* 0x0000000000007b1d */ /* 0x000fe60000010000 */
[----:B------:R-:W-:Y:S01]  /*26e0*/  FADD.FTZ R21, R51, R58 ;  /* 0x0000003a33157221 */ /* 0x000fe20000010000 */
[----:B0-----:R-:W-:Y:S02]  /*26f0*/  IADD3 R5, R3, R37, RZ ;  /* 0x0000002503057210 */ /* 0x001fe40007ffe0ff */
[----:B------:R-:W-:-:S04]  /*2700*/  LEA R3, P0, R2, c[0x0][0x340], 0x1 ;  /* 0x0000d00002037a11 */ /* 0x000fc800078008ff */
[----:B------:R-:W-:Y:S02]  /*2710*/  LEA.HI.X R4, R2, c[0x0][0x344], R5, 0x1, P0 ;  /* 0x0000d10002047a11 */ /* 0x000fe400000f0c05 */
[----:B------:R-:W-:-:S04]  /*2720*/  IADD3 R2, P0, R3, R38, RZ ;  /* 0x0000002603027210 */ /* 0x000fc80007f1e0ff */
[----:B------:R-:W-:Y:S01]  /*2730*/  IADD3.X R3, R4, R39, RZ, P0, !PT ;  /* 0x0000002704037210 */ /* 0x000fe200007fe4ff */
[----:B------:R-:W-:Y:S01]  /*2740*/  STS.64 [R23.X8], R34 ;  /* 0x0000002217007388 */ /* 0x000fe20000008a00 */
[----:B------:R-:W-:-:S06]  /*2750*/  NOP ;  /* 0x0000000000007918 */ /* 0x000fcc0000000000 */
[----:B------:R-:W0:Y:S01]  /*2760*/  LDS.64 R12, [R23.X8] ;  /* 0x00000000170c7984 */ /* 0x000e220000008a00 */
[----:B------:R-:W-:-:S04]  /*2770*/  IADD3 R26, P0, R26, -0x100, RZ ;  /* 0xffffff001a1a7810 */ /* 0x000fc80007f1e0ff */
[----:B------:R-:W-:Y:S01]  /*2780*/  IADD3.X R27, R27, -0x1, RZ, P0, !PT ;  /* 0xffffffff1b1b7810 */ /* 0x000fe200007fe4ff */
[----:B0-----:R0:W-:Y:S01]  /*2790*/  STG.E.64 [R2.64], R12 ;  /* 0x0000000c02007986 */ /* 0x0011e2000c101b06 */
[----:B------:R-:W-:Y:S01]  /*27a0*/  @!P3 CALL.REL.NOINC `(.L_x_8419) ;  /* 0x000000100000b944 */ /* 0x000fe20003c00000 */
[----:B------:R-:W-:Y:S05]  /*27b0*/  BRA `(.L_x_8427) ;  /* 0xffffddb000007947 */ /* 0x000fea000383ffff */
.L_x_8419:
        /* <DEDUP_REMOVED lines=24> */
.L_x_8429:
[----:B0-----:R-:W-:Y:S05]  /*2940*/  BSYNC B0 ;  /* 0x0000000000007941 */ /* 0x001fea0003800000 */
.L_x_8428:
[----:B------:R-:W-:Y:S01]  /*2950*/  BSSY B0, `(.L_x_8430) ;  /* 0x0000018000007945 */ /* 0x000fe20003800000 */
[----:B------:R-:W-:Y:S05]  /*2960*/  @!P0 BRA `(.L_x_8431) ;  /* 0x0000015000008947 */ /* 0x000fea0003800000 */
[----:B------:R-:W-:Y:S06]  /*2970*/  BAR.SYNC.DEFER_BLOCKING 0x0 ;  /* 0x0000000000007b1d */ /* 0x000fec0000010000 */
[----:B0-----:R-:W0:Y:S04]  /*2980*/  SHFL.DOWN P0, R2, R21, 0x1, 0x1f ;  /* 0x08201f0015027f89 */ /* 0x001e280000000000 */
[----:B------:R-:W1:Y:S01]  /*2990*/  S2R R9, SR_LANEID ;  /* 0x0000000000097919 */ /* 0x000e620000000000 */
[----:B0-----:R-:W-:-:S03]  /*29a0*/  @P0 FADD R2, R2, R21 ;  /* 0x0000001502020221 */ /* 0x001fc60000000000 */
[----:B------:R-:W0:Y:S01]  /*29b0*/  S2R R21, SR_TID.X ;  /* 0x0000000000157919 */ /* 0x000e220000002100 */
[----:B-1----:R-:W-:-:S03]  /*29c0*/  ISETP.NE.AND P1, PT, R9, RZ, PT ;  /* 0x000000ff0900720c */ /* 0x002fc60003f25270 */
        /* <DEDUP_REMOVED lines=15> */
.L_x_8431:
[----:B------:R-:W1:Y:S02]  /*2ac0*/  S2R R21, SR_TID.X ;  /* 0x0000000000157919 */ /* 0x000e640000002100 */
.L_x_8432:
[----:B0-----:R-:W-:Y:S05]  /*2ad0*/  BSYNC B0 ;  /* 0x0000000000007941 */ /* 0x001fea0003800000 */
.L_x_8430:
        /* <DEDUP_REMOVED lines=22> */
.L_x_8433:
        /* <DEDUP_REMOVED lines=8> */
[----:B-----5:R-:W-:Y:S01]  /*2cc0*/  IMAD R18, R20, c[0x0][0x1c0], RZ ;  /* 0x0000700014127a24 */ /* 0x020fe200078e02ff */
        /* <DEDUP_REMOVED lines=46> */
.L_x_8434:
        /* <DEDUP_REMOVED lines=13> */
.L_x_9149:


//--------------------- .text._Z25selective_scan_bwd_kernelI32Selective_Scan_bwd_kernel_traitsILi32ELi4ELb1ELb0ELb0ELb1ELb0EN3c104HalfEfEEv12SSMParamsBwd --------------------------
	.section	.text._Z25selective_scan_bwd_kernelI32Selective_Scan_bwd_kernel_traitsILi32ELi4ELb1ELb0ELb0ELb1ELb0EN3c104HalfEfEEv12SSMParamsBwd,"ax",@progbits
	.sectioninfo	@"SHI_REGISTERS=95"
	.align	128
        .global         _Z25selective_scan_bwd_kernelI32Selective_Scan_bwd_kernel_traitsILi32ELi4ELb1ELb0ELb0ELb1ELb0EN3c104HalfEfEEv12SSMParamsBwd
        .type           _Z25selective_scan_bwd_kernelI32Selective_Scan_bwd_kernel_traitsILi32ELi4ELb1ELb0ELb0ELb1ELb0EN3c104HalfEfEEv12SSMParamsBwd,@function
        .size           _Z25selective_scan_bwd_kernelI32Selective_Scan_bwd_kernel_traitsILi32ELi4ELb1ELb0ELb0ELb1ELb0EN3c104HalfEfEEv12SSMParamsBwd,(.L_x_9150 - _Z25selective_scan_bwd_kernelI32Selective_Scan_bwd_kernel_traitsILi32ELi4ELb1ELb0ELb0ELb1ELb0EN3c104HalfEfEEv12SSMParamsBwd)
        .other          _Z25selective_scan_bwd_kernelI32Selective_Scan_bwd_kernel_traitsILi32ELi4ELb1ELb0ELb0ELb1ELb0EN3c104HalfEfEEv12SSMParamsBwd,@"STO_CUDA_ENTRY STV_DEFAULT"
_Z25selective_scan_bwd_kernelI32Selective_Scan_bwd_kernel_traitsILi32ELi4ELb1ELb0ELb0ELb1ELb0EN3c104HalfEfEEv12SSMParamsBwd:
.text._Z25selective_scan_bwd_kernelI32Selective_Scan_bwd_kernel_traitsILi32ELi4ELb1ELb0ELb0ELb1ELb0EN3c104HalfEfEEv12SSMParamsBwd:
        /* <DEDUP_REMOVED lines=8> */
[----:B------:R-:W-:Y:S01]  /*0080*/  ISETP.NE.AND.EX P1, PT, RZ, c[0x0][0x254], PT, P1 ;  /* 0x00009500ff007a0c */ /* 0x000fe20003f25310 */
[----:B------:R-:W-:Y:S01]  /*0090*/  CS2R R50, SRZ ;  /* 0x0000000000327805 */ /* 0x000fe2000001ff00 */
[----:B0-----:R-:W-:Y:S01]  /*00a0*/  SHF.R.S32.HI R46, RZ, 0x1f, R48 ;  /* 0x0000001fff2e7819 */ /* 0x001fe20000011430 */
[----:B------:R-:W-:Y:S01]  /*00b0*/  IMAD.WIDE.U32 R2, R48, c[0x0][0x1d0], RZ ;  /* 0x0000740030027a25 */ /* 0x000fe200078e00ff */
[----:B-1----:R-:W-:-:S03]  /*00c0*/  SHF.R.S32.HI R54, RZ, 0x1f, R55 ;  /* 0x0000001fff367819 */ /* 0x002fc60000011437 */
[----:B------:R-:W-:-:S04]  /*00d0*/  IMAD R9, R46, c[0x0][0x1d0], RZ ;  /* 0x000074002e097a24 */ /* 0x000fc800078e02ff */
[C---:B------:R-:W-:Y:S02]  /*00e0*/  @P0 LEA R4, P2, R55.reuse, c[0x0][0x238], 0x2 ;  /* 0x00008e0037040a11 */ /* 0x040fe400078410ff */
[C---:B------:R-:W-:Y:S01]  /*00f0*/  @P1 LEA R6, P3, R55.reuse, c[0x0][0x250], 0x2 ;  /* 0x0000940037061a11 */ /* 0x040fe200078610ff */
[----:B------:R-:W-:Y:S01]  /*0100*/  IMAD R9, R48, c[0x0][0x1d4], R9 ;  /* 0x0000750030097a24 */ /* 0x000fe200078e0209 */
[--C-:B------:R-:W-:Y:S01]  /*0110*/  @P0 LEA.HI.X R5, R55, c[0x0][0x23c], R54.reuse, 0x2, P2 ;  /* 0x00008f0037050a11 */ /* 0x100fe200010f1436 */
[----:B------:R-:W-:Y:S01]  /*0120*/  IMAD R11, R46, c[0x0][0x1e0], RZ ;  /* 0x000078002e0b7a24 */ /* 0x000fe200078e02ff */
[----:B------:R-:W-:Y:S02]  /*0130*/  MOV R8, c[0x0][0x174] ;  /* 0x00005d0000087a02 */ /* 0x000fe40000000f00 */
[----:B------:R-:W-:Y:S01]  /*0140*/  IADD3 R3, R3, R9, RZ ;  /* 0x0000000903037210 */ /* 0x000fe20007ffe0ff */
[----:B------:R0:W5:Y:S01]  /*0150*/  @P0 LDG.E R52, [R4.64] ;  /* 0x0000000604340981 */ /* 0x000162000c1e1900 */
[----:B------:R-:W-:Y:S01]  /*0160*/  IMAD R13, R48, c[0x0][0x1e4], R11 ;  /* 0x00007900300d7a24 */ /* 0x000fe200078e020b */
[C---:B------:R-:W-:Y:S01]  /*0170*/  @P1 LEA.HI.X R7, R55.reuse, c[0x0][0x254], R54, 0x2, P3 ;  /* 0x0000950037071a11 */ /* 0x040fe200018f1436 */
[----:B------:R-:W-:Y:S01]  /*0180*/  IMAD R0, R54, c[0x0][0x1d8], RZ ;  /* 0x0000760036007a24 */ /* 0x000fe200078e02ff */
[----:B------:R-:W-:Y:S01]  /*0190*/  LEA R9, R8, 0xffffff80, 0x7 ;  /* 0xffffff8008097811 */ /* 0x000fe200078e38ff */
[----:B------:R-:W-:-:S02]  /*01a0*/  IMAD.WIDE.U32 R2, R55, c[0x0][0x1d8], R2 ;  /* 0x0000760037027a25 */ /* 0x000fc400078e0002 */
[----:B------:R1:W5:Y:S02]  /*01b0*/  @P1 LDG.E R50, [R6.64] ;  /* 0x0000000606321981 */ /* 0x000364000c1e1900 */
[----:B0-----:R-:W-:Y:S01]  /*01c0*/  IMAD.WIDE.U32 R4, R48, c[0x0][0x1e0], RZ ;  /* 0x0000780030047a25 */ /* 0x001fe200078e00ff */
[----:B------:R-:W-:-:S03]  /*01d0*/  SHF.R.S32.HI R11, RZ, 0x1f, R9 ;  /* 0x0000001fff0b7819 */ /* 0x000fc60000011409 */
[----:B------:R-:W-:Y:S01]  /*01e0*/  IMAD R15, R46, c[0x0][0x278], RZ ;  /* 0x00009e002e0f7a24 */ /* 0x000fe200078e02ff */
[----:B------:R-:W-:Y:S01]  /*01f0*/  IADD3 R5, R5, R13, RZ ;  /* 0x0000000d05057210 */ /* 0x000fe20007ffe0ff */
[----:B------:R-:W-:Y:S01]  /*0200*/  IMAD R0, R55, c[0x0][0x1dc], R0 ;  /* 0x0000770037007a24 */ /* 0x000fe200078e0200 */
[----:B------:R-:W-:Y:S01]  /*0210*/  IADD3 R39, P0, R9, R2, RZ ;  /* 0x0000000209277210 */ /* 0x000fe20007f1e0ff */
[----:B-1----:R-:W-:Y:S01]  /*0220*/  IMAD.WIDE.U32 R6, R48, c[0x0][0x278], RZ ;  /* 0x00009e0030067a25 */ /* 0x002fe200078e00ff */
[----:B------:R-:W-:-:S03]  /*0230*/  ISETP.GE.AND P3, PT, R8, 0x1, PT ;  /* 0x000000010800780c */ /* 0x000fc60003f66270 */
[----:B------:R-:W-:Y:S01]  /*0240*/  IMAD R15, R48, c[0x0][0x27c], R15 ;  /* 0x00009f00300f7a24 */ /* 0x000fe200078e020f */
[----:B------:R-:W-:Y:S01]  /*0250*/  IADD3.X R0, R11, R3, R0, P0, !PT ;  /* 0x000000030b007210 */ /* 0x000fe200007fe400 */
[C---:B------:R-:W-:Y:S01]  /*0260*/  IMAD R8, R54.reuse, c[0x0][0x1e8], RZ ;  /* 0x00007a0036087a24 */ /* 0x040fe200078e02ff */
[----:B------:R-:W-:Y:S01]  /*0270*/  ISETP.NE.U32.AND P0, PT, RZ, c[0x0][0x260], PT ;  /* 0x00009800ff007a0c */ /* 0x000fe20003f05070 */
[----:B------:R-:W-:Y:S01]  /*0280*/  IMAD.WIDE.U32 R2, R55, c[0x0][0x1e8], R4 ;  /* 0x00007a0037027a25 */ /* 0x000fe200078e0004 */
[----:B------:R-:W-:Y:S02]  /*0290*/  IADD3 R7, R7, R15, RZ ;  /* 0x0000000f07077210 */ /* 0x000fe40007ffe0ff */
[----:B------:R-:W-:Y:S01]  /*02a0*/  LEA R40, P1, R39, c[0x0][0x240], 0x1 ;  /* 0x0000900027287a11 */ /* 0x000fe200078208ff */
[----:B------:R-:W-:Y:S01]  /*02b0*/  IMAD R8, R55, c[0x0][0x1ec], R8 ;  /* 0x00007b0037087a24 */ /* 0x000fe200078e0208 */
[----:B------:R-:W-:Y:S02]  /*02c0*/  IADD3 R37, P2, R9, R2, RZ ;  /* 0x0000000209257210 */ /* 0x000fe40007f5e0ff */
[----:B------:R-:W-:Y:S01]  /*02d0*/  ISETP.NE.AND.EX P0, PT, RZ, c[0x0][0x264], PT, P0 ;  /* 0x00009900ff007a0c */ /* 0x000fe20003f05300 */
[----:B------:R-:W-:-:S02]  /*02e0*/  IMAD R10, R54, c[0x0][0x280], RZ ;  /* 0x0000a000360a7a24 */ /* 0x000fc400078e02ff */
[----:B------:R-:W-:Y:S01]  /*02f0*/  IMAD.WIDE.U32 R4, R55, c[0x0][0x280], R6 ;  /* 0x0000a00037047a25 */ /* 0x000fe200078e0006 */
[----:B------:R-:W-:Y:S02]  /*0300*/  IADD3.X R2, R11, R3, R8, P2, !PT ;  /* 0x000000030b027210 */ /* 0x000fe400017fe408 */
[----:B------:R-:W-:Y:S01]  /*0310*/  LEA.HI.X R39, R39, c[0x0][0x244], R0, 0x1, P1 ;  /* 0x0000910027277a11 */ /* 0x000fe200008f0c00 */
[----:B------:R-:W-:Y:S01]  /*0320*/  IMAD R10, R55, c[0x0][0x284], R10 ;  /* 0x0000a100370a7a24 */ /* 0x000fe200078e020a */
[----:B------:R-:W-:Y:S02]  /*0330*/  ISETP.NE.U32.AND P1, PT, RZ, c[0x0][0x328], PT ;  /* 0x0000ca00ff007a0c */ /* 0x000fe40003f25070 */
[----:B------:R-:W-:Y:S02]  /*0340*/  ISETP.NE.U32.AND P2, PT, RZ, c[0x0][0x348], PT ;  /* 0x0000d200ff007a0c */ /* 0x000fe40003f45070 */
[----:B------:R-:W-:Y:S02]  /*0350*/  IADD3 R9, P4, R9, R4, RZ ;  /* 0x0000000409097210 */ /* 0x000fe40007f9e0ff */
[----:B------:R-:W-:-:S02]  /*0360*/  ISETP.NE.AND.EX P1, PT, RZ, c[0x0][0x32c], PT, P1 ;  /* 0x0000cb00ff007a0c */ /* 0x000fc40003f25310 */
[----:B------:R-:W-:Y:S02]  /*0370*/  ISETP.NE.AND.EX P2, PT, RZ, c[0x0][0x34c], PT, P2 ;  /* 0x0000d300ff007a0c */ /* 0x000fe40003f45320 */
[----:B------:R-:W-:Y:S01]  /*0380*/  IADD3.X R4, R11, R5, R10, P4, !PT ;  /* 0x000000050b047210 */ /* 0x000fe200027fe40a */
[----:B------:R-:W-:Y:S01]  /*0390*/  @P0 IMAD R0, R48, c[0x0][0x164], R55 ;  /* 0x0000590030000a24 */ /* 0x000fe200078e0237 */
        /* <DEDUP_REMOVED lines=14> */
[C-C-:B------:R-:W-:Y:S01]  /*0480*/  @P1 LEA.HI.X R7, R55.reuse, c[0x0][0x32c], R54.reuse, 0x2, P4 ;  /* 0x0000cb0037071a11 */ /* 0x140fe200020f1436 */
[----:B------:R-:W-:Y:S01]  /*0490*/  @P0 IMAD.WIDE R2, R0, R3, c[0x0][0x260] ;  /* 0x0000980000020625 */ /* 0x000fe200078e0203 */
[----:B------:R-:W-:Y:S01]  /*04a0*/  @P2 LEA.HI.X R9, R55, c[0x0][0x34c], R54, 0x2, P5 ;  /* 0x0000d30037092a11 */ /* 0x000fe200028f1436 */
[----:B------:R-:W-:Y:S01]  /*04b0*/  @!P0 CS2R R2, SRZ ;  /* 0x0000000000028805 */ /* 0x000fe2000001ff00 */
[----:B------:R-:W-:Y:S01]  /*04c0*/  IADD3 R49, R5, R49, RZ ;  /* 0x0000003105317210 */ /* 0x000fe20007ffe0ff */
[----:B------:R-:W-:Y:S05]  /*04d0*/  @!P3 BRA `(.L_x_8435) ;  /* 0x000025100000b947 */ /* 0x000fea0003800000 */
[----:B------:R-:W0:Y:S01]  /*04e0*/  S2R R47, SR_TID.X ;  /* 0x00000000002f7919 */ /* 0x000e220000002100 */
[----:B------:R-:W-:Y:S01]  /*04f0*/  IMAD R0, R54, c[0x0][0x198], RZ ;  /* 0x0000660036007a24 */ /* 0x000fe200078e02ff */
[----:B------:R-:W-:Y:S01]  /*0500*/  HFMA2.MMA R51, -RZ, RZ, 0, 0 ;  /* 0x00000000ff337435 */ /* 0x000fe200000001ff */
[----:B------:R-:W-:Y:S01]  /*0510*/  IMAD.WIDE.U32 R10, R55, c[0x0][0x198], RZ ;  /* 0x00006600370a7a25 */ /* 0x000fe200078e00ff */
[----:B------:R-:W1:Y:S01]  /*0520*/  S2R R45, SR_LANEID ;  /* 0x00000000002d7919 */ /* 0x000e620000000000 */
[----:B------:R-:W-:-:S02]  /*0530*/  MOV R33, c[0x0][0x174] ;  /* 0x00005d0000217a02 */ /* 0x000fc40000000f00 */
[C---:B------:R-:W-:Y:S01]  /*0540*/  IMAD R15, R55.reuse, c[0x0][0x19c], R0 ;  /* 0x00006700370f7a24 */ /* 0x040fe200078e0200 */
[----:B------:R-:W-:Y:S01]  /*0550*/  LEA R44, P0, R10, c[0x0][0x228], 0x2 ;  /* 0x00008a000a2c7a11 */ /* 0x000fe200078010ff */
[----:B------:R-:W-:Y:S01]  /*0560*/  IMAD R14, R54, c[0x0][0x180], RZ ;  /* 0x00006000360e7a24 */ /* 0x000fe200078e02ff */
[----:B------:R-:W-:Y:S01]  /*0570*/  MOV R53, RZ ;  /* 0x000000ff00357202 */ /* 0x000fe20000000f00 */
[----:B------:R-:W-:Y:S01]  /*0580*/  IMAD.WIDE.U32 R12, R55, c[0x0][0x180], RZ ;  /* 0x00006000370c7a25 */ /* 0x000fe200078e00ff */
[----:B------:R-:W-:-:S03]  /*0590*/  IADD3 R11, R11, R15, RZ ;  /* 0x0000000f0b0b7210 */ /* 0x000fc60007ffe0ff */
[----:B------:R-:W-:Y:S01]  /*05a0*/  IMAD R41, R55, c[0x0][0x184], R14 ;  /* 0x0000610037297a24 */ /* 0x000fe200078e020e */
[----:B------:R-:W-:Y:S02]  /*05b0*/  LEA.HI.X R42, R10, c[0x0][0x22c], R11, 0x2, P0 ;  /* 0x00008b000a2a7a11 */ /* 0x000fe400000f140b */
[----:B------:R-:W-:Y:S02]  /*05c0*/  LEA R43, P1, R12, c[0x0][0x220], 0x2 ;  /* 0x000088000c2b7a11 */ /* 0x000fe400078210ff */
[----:B------:R-:W-:Y:S02]  /*05d0*/  IADD3 R41, R13, R41, RZ ;  /* 0x000000290d297210 */ /* 0x000fe40007ffe0ff */
[----:B------:R-:W-:Y:S02]  /*05e0*/  LEA R34, P0, R4, c[0x0][0x230], 0x2 ;  /* 0x00008c0004227a11 */ /* 0x000fe400078010ff */
[----:B------:R-:W-:Y:S02]  /*05f0*/  LEA.HI.X R41, R12, c[0x0][0x224], R41, 0x2, P1 ;  /* 0x000089000c297a11 */ /* 0x000fe400008f1429 */
[----:B0-----:R-:W-:-:S02]  /*0600*/  LOP3.LUT R79, R47, 0x1f, RZ, 0xc0, !PT ;  /* 0x0000001f2f4f7812 */ /* 0x001fc400078ec0ff */
[----:B------:R-:W-:Y:S02]  /*0610*/  SHF.R.S32.HI R32, RZ, 0x1f, R47 ;  /* 0x0000001fff207819 */ /* 0x000fe4000001142f */
[----:B-1----:R-:W-:Y:S02]  /*0620*/  LEA.HI.X R31, R4, c[0x0][0x234], R49, 0x2, P0 ;  /* 0x00008d00041f7a11 */ /* 0x002fe400000f1431 */
.L_x_8450:
[----:B------:R-:W-:Y:S01]  /*0630*/  BAR.SYNC.DEFER_BLOCKING 0x0 ;  /* 0x0000000000007b1d */ /* 0x000fe20000010000 */
[C---:B------:R-:W-:Y:S02]  /*0640*/  SHF.L.U32 R17, R47.reuse, 0x3, RZ ;  /* 0x000000032f117819 */ /* 0x040fe400000006ff */
[----:B------:R-:W-:Y:S02]  /*0650*/  SHF.L.U64.HI R0, R47, 0x3, R32 ;  /* 0x000000032f007819 */ /* 0x000fe40000010220 */
[----:B------:R-:W-:-:S04]  /*0660*/  IADD3 R12, P0, R40, R17, RZ ;  /* 0x00000011280c7210 */ /* 0x000fc80007f1e0ff */
[----:B------:R-:W-:-:S06]  /*0670*/  IADD3.X R13, R39, R0, RZ, P0, !PT ;  /* 0x00000000270d7210 */ /* 0x000fcc00007fe4ff */
[----:B------:R-:W2:Y:S01]  /*0680*/  LDG.E.64 R12, [R12.64] ;  /* 0x000000060c0c7981 */ /* 0x000ea2000c1e1b00 */
[----:B0-----:R-:W-:-:S04]  /*0690*/  IADD3 R14, P0, R38, R17, RZ ;  /* 0x00000011260e7210 */ /* 0x001fc80007f1e0ff */
[----:B------:R-:W-:Y:S01]  /*06a0*/  IADD3.X R15, R37, R0, RZ, P0, !PT ;  /* 0x00000000250f7210 */ /* 0x000fe200007fe4ff */
[----:B--2---:R0:W-:Y:S01]  /*06b0*/  STS.64 [R45.X8], R12 ;  /* 0x0000000c2d007388 */ /* 0x0041e20000008a00 */
[----:B------:R-:W-:-:S06]  /*06c0*/  NOP ;  /* 0x0000000000007918 */ /* 0x000fcc0000000000 */
[----:B------:R-:W1:Y:S04]  /*06d0*/  LDS.64 R10, [R45.X8] ;  /* 0x000000002d0a7984 */ /* 0x000e680000008a00 */
[----:B------:R-:W-:Y:S06]  /*06e0*/  BAR.SYNC.DEFER_BLOCKING 0x0 ;  /* 0x0000000000007b1d */ /* 0x000fec0000010000 */
[----:B------:R-:W2:Y:S01]  /*06f0*/  LDG.E.64 R14, [R14.64] ;  /* 0x000000060e0e7981 */ /* 0x000ea2000c1e1b00 */
[----:B------:R-:W-:-:S04]  /*0700*/  IADD3 R16, P0, R36, R17, RZ ;  /* 0x0000001124107210 */ /* 0x000fc80007f1e0ff */
[----:B------:R-:W-:Y:S01]  /*0710*/  IADD3.X R17, R35, R0, RZ, P0, !PT ;  /* 0x0000000023117210 */ /* 0x000fe200007fe4ff */
[----:B--2---:R-:W-:Y:S01]  /*0720*/  STS.64 [R45.X8], R14 ;  /* 0x0000000e2d007388 */ /* 0x004fe20000008a00 */
[----:B------:R-:W-:-:S06]  /*0730*/  NOP ;  /* 0x0000000000007918 */ /* 0x000fcc0000000000 */
[----:B------:R-:W2:Y:S04]  /*0740*/  LDS.64 R18, [R45.X8] ;  /* 0x000000002d127984 */ /* 0x000ea80000008a00 */
[----:B------:R-:W-:Y:S06]  /*0750*/  BAR.SYNC.DEFER_BLOCKING 0x0 ;  /* 0x0000000000007b1d */ /* 0x000fec0000010000 */
[----:B0-----:R-:W3:Y:S01]  /*0760*/  LDG.E.64 R12, [R16.64] ;  /* 0x00000006100c7981 */ /* 0x001ee2000c1e1b00 */
[--C-:B-1----:R-:W-:Y:S01]  /*0770*/  SHF.R.U64 R0, R10, 0x10, R11.reuse ;  /* 0x000000100a007819 */ /* 0x102fe2000000120b */
[----:B------:R-:W-:Y:S01]  /*0780*/  BSSY B0, `(.L_x_8436) ;  /* 0x000003d000007945 */ /* 0x000fe20003800000 */
[----:B------:R-:W-:-:S04]  /*0790*/  SHF.R.U32.HI R20, RZ, 0x10, R11 ;  /* 0x00000010ff147819 */ /* 0x000fc8000001160b */
[----:B------:R-:W-:Y:S01]  /*07a0*/  PRMT R0, R20, 0x5410, R0 ;  /* 0x0000541014007816 */ /* 0x000fe20000000000 */
[----:B--2---:R-:W-:Y:S01]  /*07b0*/  HADD2.F32 R29, -RZ, R18.H0_H0 ;  /* 0x20000012ff1d7230 */ /* 0x004fe20000004100 */
[--C-:B------:R-:W-:Y:S01]  /*07c0*/  SHF.R.U64 R27, R18, 0x10, R19.reuse ;  /* 0x00000010121b7819 */ /* 0x100fe20000001213 */
[----:B------:R-:W-:Y:S01]  /*07d0*/  HADD2.F32 R15, -RZ, R19.H0_H0 ;  /* 0x20000013ff0f7230 */ /* 0x000fe20000004100 */
[----:B------:R-:W-:Y:S02]  /*07e0*/  SHF.R.U32.HI R14, RZ, 0x10, R19 ;  /* 0x00000010ff0e7819 */ /* 0x000fe40000011613 */
[--C-:B-----5:R-:W-:Y:S01]  /*07f0*/  FADD.FTZ R29, R29, R50.reuse ;  /* 0x000000321d1d7221 */ /* 0x120fe20000010000 */
[----:B------:R-:W-:Y:S01]  /*0800*/  HADD2.F32 R27, -RZ, R27.H0_H0 ;  /* 0x2000001bff1b7230 */ /* 0x000fe20000004100 */
[----:B------:R-:W-:-:S03]  /*0810*/  FADD.FTZ R28, R15, R50 ;  /* 0x000000320f1c7221 */ /* 0x000fc60000010000 */
[----:B------:R-:W-:Y:S01]  /*0820*/  FSETP.GTU.FTZ.AND P3, PT, R29, 20, PT ;  /* 0x41a000001d00780b */ /* 0x000fe20003f7c000 */
[----:B------:R-:W-:Y:S01]  /*0830*/  FADD.FTZ R27, R27, R50 ;  /* 0x000000321b1b7221 */ /* 0x000fe20000010000 */
[----:B------:R-:W-:-:S04]  /*0840*/  FSETP.GTU.FTZ.AND P0, PT, R28, 20, PT ;  /* 0x41a000001c00780b */ /* 0x000fc80003f1c000 */
[----:B------:R-:W-:Y:S01]  /*0850*/  FSETP.GTU.FTZ.AND P1, PT, R27, 20, PT ;  /* 0x41a000001b00780b */ /* 0x000fe20003f3c000 */
[----:B---3--:R0:W-:Y:S01]  /*0860*/  STS.64 [R45.X8], R12 ;  /* 0x0000000c2d007388 */ /* 0x0081e20000008a00 */
[----:B------:R-:W-:-:S06]  /*0870*/  NOP ;  /* 0x0000000000007918 */ /* 0x000fcc0000000000 */
[----:B------:R-:W1:Y:S01]  /*0880*/  LDS.64 R22, [R45.X8] ;  /* 0x000000002d167984 */ /* 0x000e620000008a00 */
[----:B0-----:R-:W-:Y:S02]  /*0890*/  HADD2.F32 R13, -RZ, R14.H0_H0 ;  /* 0x2000000eff0d7230 */ /* 0x001fe40000004100 */
[----:B------:R-:W-:-:S03]  /*08a0*/  HADD2.F32 R12, -RZ, R10.H0_H0 ;  /* 0x2000000aff0c7230 */ /* 0x000fc60000004100 */
[----:B------:R-:W-:Y:S01]  /*08b0*/  FADD.FTZ R26, R13, R50 ;  /* 0x000000320d1a7221 */ /* 0x000fe20000010000 */
[----:B------:R-:W-:-:S04]  /*08c0*/  HADD2.F32 R13, -RZ, R0.H1_H1 ;  /* 0x30000000ff0d7230 */ /* 0x000fc80000004100 */
[----:B------:R-:W-:Y:S01]  /*08d0*/  FSETP.GTU.FTZ.AND P2, PT, R26, 20, PT ;  /* 0x41a000001a00780b */ /* 0x000fe20003f5c000 */
[----:B-1----:R-:W-:Y:S01]  /*08e0*/  HADD2.F32 R30, -RZ, R22.H0_H0 ;  /* 0x20000016ff1e7230 */ /* 0x002fe20000004100 */
[--C-:B------:R-:W-:Y:S01]  /*08f0*/  SHF.R.U64 R24, R22, 0x10, R23.reuse ;  /* 0x0000001016187819 */ /* 0x100fe20000001217 */
[----:B------:R-:W-:Y:S01]  /*0900*/  HADD2.F32 R25, -RZ, R23.H0_H0 ;  /* 0x20000017ff197230 */ /* 0x000fe20000004100 */
[----:B------:R-:W-:Y:S02]  /*0910*/  SHF.R.U32.HI R23, RZ, 0x10, R23 ;  /* 0x00000010ff177819 */ /* 0x000fe40000011617 */
[----:B------:R-:W-:Y:S01]  /*0920*/  FFMA.FTZ R53, R30, R12, R53 ;  /* 0x0000000c1e357223 */ /* 0x000fe20000010035 */
        /* <DEDUP_REMOVED lines=34> */
.L_x_8437:
[----:B------:R-:W-:Y:S05]  /*0b50*/  BSYNC B0 ;  /* 0x0000000000007941 */ /* 0x000fea0003800000 */
.L_x_8436:
        /* <DEDUP_REMOVED lines=33> */
.L_x_8439:
[----:B------:R-:W-:Y:S05]  /*0d70*/  BSYNC B0 ;  /* 0x0000000000007941 */ /* 0x000fea0003800000 */
.L_x_8438:
        /* <DEDUP_REMOVED lines=33> */
.L_x_8441:
[----:B------:R-:W-:Y:S05]  /*0f90*/  BSYNC B0 ;  /* 0x0000000000007941 */ /* 0x000fea0003800000 */
.L_x_8440:
        /* <DEDUP_REMOVED lines=33> */
.L_x_8443:
[----:B------:R-:W-:Y:S05]  /*11b0*/  BSYNC B0 ;  /* 0x0000000000007941 */ /* 0x000fea0003800000 */
.L_x_8442:
[----:B------:R-:W-:Y:S01]  /*11c0*/  MOV R14, c[0x0][0x16c] ;  /* 0x00005b00000e7a02 */ /* 0x000fe20000000f00 */
[----:B------:R-:W-:Y:S01]  /*11d0*/  FFMA.FTZ R13, R24, R13, R53 ;  /* 0x0000000d180d7223 */ /* 0x000fe20000010035 */
[----:B------:R-:W-:Y:S01]  /*11e0*/  HADD2.F32 R0, -RZ, R0.H0_H0 ;  /* 0x20000000ff007230 */ /* 0x000fe20000004100 */
[----:B------:R-:W-:Y:S01]  /*11f0*/  BAR.SYNC.DEFER_BLOCKING 0x0 ;  /* 0x0000000000007b1d */ /* 0x000fe20000010000 */
[----:B------:R-:W-:Y:S01]  /*1200*/  ISETP.GE.AND P0, PT, R14, 0x1, PT ;  /* 0x000000010e00780c */ /* 0x000fe20003f06270 */
[----:B------:R-:W-:Y:S01]  /*1210*/  HADD2.F32 R23, -RZ, R23.H0_H0 ;  /* 0x20000017ff177230 */ /* 0x000fe20000004100 */
[----:B------:R-:W-:Y:S01]  /*1220*/  FFMA.FTZ R12, R25, R12, R13 ;  /* 0x0000000c190c7223 */ /* 0x000fe2000001000d */
[----:B------:R-:W-:Y:S01]  /*1230*/  HFMA2.MMA R64, -RZ, RZ, 0, 0 ;  /* 0x00000000ff407435 */ /* 0x000fe200000001ff */
[----:B------:R-:W-:Y:S01]  /*1240*/  MOV R22, RZ ;  /* 0x000000ff00167202 */ /* 0x000fe20000000f00 */
[----:B------:R-:W-:Y:S01]  /*1250*/  CS2R R20, SRZ ;  /* 0x0000000000147805 */ /* 0x000fe2000001ff00 */
[----:B------:R-:W-:-:S02]  /*1260*/  FFMA.FTZ R53, R23, R0, R12 ;  /* 0x0000000017357223 */ /* 0x000fc4000001000c */
[-C--:B------:R-:W-:Y:S02]  /*1270*/  FMUL.FTZ R19, R30, R52.reuse ;  /* 0x000000341e137220 */ /* 0x080fe40000410000 */
[-C--:B------:R-:W-:Y:S02]  /*1280*/  FMUL.FTZ R18, R25, R52.reuse ;  /* 0x0000003419127220 */ /* 0x080fe40000410000 */
[-C--:B------:R-:W-:Y:S02]  /*1290*/  FMUL.FTZ R17, R24, R52.reuse ;  /* 0x0000003418117220 */ /* 0x080fe40000410000 */
[----:B------:R-:W-:Y:S01]  /*12a0*/  FMUL.FTZ R16, R23, R52 ;  /* 0x0000003417107220 */ /* 0x000fe20000410000 */
[----:B------:R-:W-:Y:S05]  /*12b0*/  @!P0 BRA `(.L_x_8444) ;  /* 0x0000105000008947 */ /* 0x000fea0003800000 */
[C---:B------:R-:W-:Y:S01]  /*12c0*/  IADD3 R0, R33.reuse, -0x1, RZ ;  /* 0xffffffff21007810 */ /* 0x040fe20007ffe0ff */
[----:B------:R-:W-:Y:S01]  /*12d0*/  UMOV UR4, URZ ;  /* 0x0000003f00047c82 */ /* 0x000fe20008000000 */
[----:B------:R-:W-:Y:S02]  /*12e0*/  IADD3 R13, R33, -0x2, RZ ;  /* 0xfffffffe210d7810 */ /* 0x000fe40007ffe0ff */
[----:B------:R-:W-:-:S02]  /*12f0*/  LEA.HI R12, R0, R0, RZ, 0x1 ;  /* 0x00000000000c7211 */ /* 0x000fc400078f08ff */
[----:B------:R-:W-:Y:S01]  /*1300*/  MOV R80, RZ ;  /* 0x000000ff00507202 */ /* 0x000fe20000000f00 */
[----:B------:R-:W-:Y:S01]  /*1310*/  IMAD R13, R13, c[0x0][0x16c], RZ ;  /* 0x00005b000d0d7a24 */ /* 0x000fe200078e02ff */
[----:B------:R-:W-:Y:S02]  /*1320*/  LOP3.LUT R15, R12, 0xfffffe, RZ, 0xc0, !PT ;  /* 0x00fffffe0c0f7812 */ /* 0x000fe400078ec0ff */
[----:B------:R-:W-:Y:S01]  /*1330*/  MOV R64, RZ ;  /* 0x000000ff00407202 */ /* 0x000fe20000000f00 */
[----:B------:R-:W-:Y:S01]  /*1340*/  IMAD.WIDE R12, R13, 0x8, R2 ;  /* 0x000000080d0c7825 */ /* 0x000fe200078e0202 */
[----:B------:R-:W-:Y:S02]  /*1350*/  IADD3 R15, R0, -R15, RZ ;  /* 0x8000000f000f7210 */ /* 0x000fe40007ffe0ff */
[----:B------:R-:W-:Y:S02]  /*1360*/  MOV R63, R43 ;  /* 0x0000002b003f7202 */ /* 0x000fe40000000f00 */
[----:B------:R-:W-:-:S02]  /*1370*/  MOV R0, R12 ;  /* 0x0000000c00007202 */ /* 0x000fc40000000f00 */
[----:B------:R-:W-:Y:S02]  /*1380*/  MOV R65, R13 ;  /* 0x0000000d00417202 */ /* 0x000fe40000000f00 */
[----:B------:R-:W-:Y:S02]  /*1390*/  MOV R62, R41 ;  /* 0x00000029003e7202 */ /* 0x000fe40000000f00 */
[----:B------:R-:W-:Y:S02]  /*13a0*/  MOV R61, R44 ;  /* 0x0000002c003d7202 */ /* 0x000fe40000000f00 */
[----:B------:R-:W-:Y:S02]  /*13b0*/  MOV R60, R42 ;  /* 0x0000002a003c7202 */ /* 0x000fe40000000f00 */
[----:B------:R-:W-:Y:S02]  /*13c0*/  MOV R59, R34 ;  /* 0x00000022003b7202 */ /* 0x000fe40000000f00 */
[----:B------:R-:W-:-:S02]  /*13d0*/  MOV R58, R31 ;  /* 0x0000001f003a7202 */ /* 0x000fc40000000f00 */
[----:B------:R-:W-:Y:S02]  /*13e0*/  MOV R57, RZ ;  /* 0x000000ff00397202 */ /* 0x000fe40000000f00 */
[----:B------:R-:W-:Y:S02]  /*13f0*/  SHF.L.U32 R56, R15, 0x8, RZ ;  /* 0x000000080f387819 */ /* 0x000fe400000006ff */
.L_x_8449:
        /* <DEDUP_REMOVED lines=16> */
[----:B-1----:R-:W-:Y:S01]  /*1500*/  SHF.R.U32.HI R14, RZ, 0x10, R11 ;  /* 0x00000010ff0e7819 */ /* 0x002fe2000001160b */
        /* <DEDUP_REMOVED lines=16> */
[----:B------:R-:W-:Y:S01]  /*1610*/  SHF.R.U64 R68, R10, 0x10, R11 ;  /* 0x000000100a447819 */ /* 0x000fe2000000120b */
[----:B0-----:R-:W-:Y:S01]  /*1620*/  HADD2.F32 R69, -RZ, R11.H0_H0 ;  /* 0x2000000bff457230 */ /* 0x001fe20000004100 */
[----:B------:R0:W5:Y:S04]  /*1630*/  @P0 LDG.E R84, [R12.64+0x4] ;  /* 0x000004060c540981 */ /* 0x000168000c1e1900 */
[----:B------:R-:W3:Y:S01]  /*1640*/  MUFU.EX2 R81, R81 ;  /* 0x0000005100517308 */ /* 0x000ee20000000800 */
[----:B------:R-:W-:-:S07]  /*1650*/  HADD2.F32 R68, -RZ, R68.H0_H0 ;  /* 0x20000044ff447230 */ /* 0x000fce0000004100 */
[----:B------:R-:W1:Y:S01]  /*1660*/  MUFU.EX2 R75, R75 ;  /* 0x0000004b004b7308 */ /* 0x000e620000000800 */
[----:B------:R-:W-:Y:S01]  /*1670*/  HADD2.F32 R67, -RZ, R14.H0_H0 ;  /* 0x2000000eff437230 */ /* 0x000fe20000004100 */
[-C--:B------:R-:W-:Y:S02]  /*1680*/  FMUL.FTZ R85, R25, R15.reuse ;  /* 0x0000000f19557220 */ /* 0x080fe40000410000 */
[-C--:B------:R-:W-:Y:S02]  /*1690*/  FMUL.FTZ R73, R23, R15.reuse ;  /* 0x0000000f17497220 */ /* 0x080fe40000410000 */
[-C--:B------:R-:W-:Y:S02]  /*16a0*/  FMUL.FTZ R77, R30, R15.reuse ;  /* 0x0000000f1e4d7220 */ /* 0x080fe40000410000 */
[----:B------:R-:W-:Y:S02]  /*16b0*/  FMUL.FTZ R82, R24, R15 ;  /* 0x0000000f18527220 */ /* 0x000fe40000410000 */
[----:B------:R-:W-:-:S02]  /*16c0*/  FMUL.FTZ R74, R69, R28 ;  /* 0x0000001c454a7220 */ /* 0x000fc40000410000 */
[----:B------:R-:W-:Y:S02]  /*16d0*/  FMUL.FTZ R78, R68, R27 ;  /* 0x0000001b444e7220 */ /* 0x000fe40000410000 */
[----:B0-----:R-:W-:Y:S02]  /*16e0*/  FMUL.FTZ R13, R67, R26 ;  /* 0x0000001a430d7220 */ /* 0x001fe40000410000 */
        /* <DEDUP_REMOVED lines=9> */
.L_x_8446:
[----:B-1-3--:R-:W-:Y:S05]  /*1780*/  BSYNC B0 ;  /* 0x0000000000007941 */ /* 0x00afea0003800000 */
.L_x_8445:
[----:B--2---:R-:W-:Y:S01]  /*1790*/  FMUL.FTZ R88, R72, R86 ;  /* 0x0000005648587220 */ /* 0x004fe20000410000 */
[----:B------:R-:W-:Y:S01]  /*17a0*/  ISETP.NE.AND P3, PT, R79, 0x1f, PT ;  /* 0x0000001f4f00780c */ /* 0x000fe20003f65270 */
[----:B0-----:R-:W-:Y:S01]  /*17b0*/  FFMA.FTZ R12, R81, R83, R78 ;  /* 0x00000053510c7223 */ /* 0x001fe2000001004e */
[----:B------:R-:W-:Y:S01]  /*17c0*/  ISETP.GE.AND P0, PT, R45, 0x1, PT ;  /* 0x000000012d00780c */ /* 0x000fe20003f06270 */
[----:B------:R-:W-:Y:S01]  /*17d0*/  FFMA.FTZ R90, R75, R15, R82 ;  /* 0x0000000f4b5a7223 */ /* 0x000fe20000010052 */
[----:B------:R-:W-:Y:S01]  /*17e0*/  ISETP.GE.U32.AND P4, PT, R79, 0x18, PT ;  /* 0x000000184f00780c */ /* 0x000fe20003f86070 */
[C---:B------:R-:W-:Y:S01]  /*17f0*/  FMUL.FTZ R88, R75.reuse, R88 ;  /* 0x000000584b587220 */ /* 0x040fe20000410000 */
        /* <DEDUP_REMOVED lines=79> */
[----:B------:R-:W-:Y:S02]  /*1cf0*/  FMUL.FTZ R76, R82, R27 ;  /* 0x0000001b524c7220 */ /* 0x000fe40000410000 */
[----:B------:R-:W-:Y:S02]  /*1d00*/  FFMA.FTZ R84, R75, R89, R74 ;  /* 0x000000594b547223 */ /* 0x000fe4000001004a */
[-C--:B------:R-:W-:Y:S02]  /*1d10*/  FFMA.FTZ R74, R70, -R29.reuse, R91 ;  /* 0x8000001d464a7223 */ /* 0x080fe4000001005b */
[----:B------:R-:W-:Y:S02]  /*1d20*/  FMUL.FTZ R75, R77, R29 ;  /* 0x0000001d4d4b7220 */ /* 0x000fe40000410000 */
[----:B------:R-:W-:Y:S02]  /*1d30*/  FFMA.FTZ R86, R72, R84, R13 ;  /* 0x0000005448567223 */ /* 0x000fe4000001000d */
[----:B------:R-:W-:-:S02]  /*1d40*/  FFMA.FTZ R83, R68, -R27, R89 ;  /* 0x8000001b44537223 */ /* 0x000fc40000010059 */
[----:B------:R-:W-:Y:S02]  /*1d50*/  FFMA.FTZ R13, R75, R74, RZ ;  /* 0x0000004a4b0d7223 */ /* 0x000fe400000100ff */
[----:B------:R-:W-:Y:S02]  /*1d60*/  FFMA.FTZ R78, R30, R91, RZ ;  /* 0x0000005b1e4e7223 */ /* 0x000fe400000100ff */
[-C--:B------:R-:W-:Y:S02]  /*1d70*/  FFMA.FTZ R72, R69, -R28.reuse, R84 ;  /* 0x8000001c45487223 */ /* 0x080fe40000010054 */
[----:B------:R-:W-:Y:S02]  /*1d80*/  FMUL.FTZ R81, R85, R28 ;  /* 0x0000001c55517220 */ /* 0x000fe40000410000 */
        /* <DEDUP_REMOVED lines=13> */
[----:B------:R-:W-:Y:S02]  /*1e60*/  FADD.FTZ R16, R87, R16 ;  /* 0x0000001057107221 */ /* 0x000fe40000010000 */
[----:B------:R-:W-:Y:S01]  /*1e70*/  FMUL.FTZ R87, R66, R73 ;  /* 0x0000004942577220 */ /* 0x000fe20000410000 */
[----:B------:R-:W-:Y:S01]  /*1e80*/  @!P2 STS.64 [UR4+0xbc8], R14 ;  /* 0x000bc80eff00a988 */ /* 0x000fe20008000a04 */
[----:B------:R-:W-:-:S02]  /*1e90*/  FADD.FTZ R18, R81, R18 ;  /* 0x0000001251127221 */ /* 0x000fc40000010000 */
[----:B------:R-:W-:Y:S02]  /*1ea0*/  FMUL.FTZ R78, R78, R87 ;  /* 0x000000574e4e7220 */ /* 0x000fe40000410000 */
[----:B------:R-:W-:Y:S02]  /*1eb0*/  FADD.FTZ R17, R76, R17 ;  /* 0x000000114c117221 */ /* 0x000fe40000010000 */
[----:B------:R-:W-:Y:S02]  /*1ec0*/  FFMA.FTZ R67, R67, R73, R78 ;  /* 0x0000004943437223 */ /* 0x000fe4000001004e */
[----:B------:R-:W-:Y:S02]  /*1ed0*/  FADD.FTZ R19, R75, R19 ;  /* 0x000000134b137221 */ /* 0x000fe40000010000 */
[----:B------:R-:W-:Y:S02]  /*1ee0*/  FADD.FTZ R64, R67, R64 ;  /* 0x0000004043407221 */ /* 0x000fe40000010000 */
        /* <DEDUP_REMOVED lines=22> */
[----:B------:R-:W-:Y:S01]  /*2050*/  MOV R12, R84 ;  /* 0x00000054000c7202 */ /* 0x000fe20000000f00 */
[----:B------:R-:W-:Y:S02]  /*2060*/  FMUL.FTZ R84, R72, R71 ;  /* 0x0000004748547220 */ /* 0x000fe40000410000 */
[C---:B------:R-:W-:Y:S02]  /*2070*/  FMUL.FTZ R72, R66.reuse, R82 ;  /* 0x0000005242487220 */ /* 0x040fe40000410000 */
[----:B------:R-:W-:Y:S01]  /*2080*/  FMUL.FTZ R71, R66, R77 ;  /* 0x0000004d42477220 */ /* 0x000fe20000410000 */
[----:B------:R0:W-:Y:S01]  /*2090*/  @!P1 STS.64 [0x118], R12 ;  /* 0x0001180cff009388 */ /* 0x0001e20000000a00 */
[----:B------:R-:W-:Y:S02]  /*20a0*/  FMUL.FTZ R83, R83, R72 ;  /* 0x0000004853537220 */ /* 0x000fe40000410000 */
[----:B------:R-:W-:Y:S02]  /*20b0*/  FMUL.FTZ R71, R74, R71 ;  /* 0x000000474a477220 */ /* 0x000fe40000410000 */
        /* <DEDUP_REMOVED lines=16> */
.L_x_8448:
[----:B0-----:R-:W-:Y:S05]  /*21c0*/  BSYNC B0 ;  /* 0x0000000000007941 */ /* 0x001fea0003800000 */
.L_x_8447:
        /* <DEDUP_REMOVED lines=20> */
.L_x_8444:
[----:B------:R-:W-:Y:S01]  /*2310*/  BAR.SYNC.DEFER_BLOCKING 0x0 ;  /* 0x0000000000007b1d */ /* 0x000fe20000010000 */
[----:B------:R-:W-:-:S04]  /*2320*/  LEA R10, P0, R47, R38, 0x3 ;  /* 0x000000262f0a7211 */ /* 0x000fc800078018ff */
[----:B------:R-:W-:-:S06]  /*2330*/  LEA.HI.X R11, R47, R37, R32, 0x3, P0 ;  /* 0x000000252f0b7211 */ /* 0x000fcc00000f1c20 */
[----:B------:R-:W2:Y:S01]  /*2340*/  LDG.E.64 R10, [R10.64] ;  /* 0x000000060a0a7981 */ /* 0x000ea2000c1e1b00 */
[----:B------:R-:W-:Y:S01]  /*2350*/  F2F.F16.F32 R14, R17 ;  /* 0x00000011000e7304 */ /* 0x000fe20000200800 */
[----:B------:R-:W-:-:S07]  /*2360*/  SHF.L.U32 R26, R47, 0x3, RZ ;  /* 0x000000032f1a7819 */ /* 0x000fce00000006ff */
[----:B------:R-:W-:Y:S08]  /*2370*/  F2F.F16.F32 R15, R18 ;  /* 0x00000012000f7304 */ /* 0x000ff00000200800 */
[----:B------:R-:W0:Y:S08]  /*2380*/  F2F.F16.F32 R16, R16 ;  /* 0x0000001000107304 */ /* 0x000e300000200800 */
[----:B------:R-:W1:Y:S01]  /*2390*/  F2F.F16.F32 R19, R19 ;  /* 0x0000001300137304 */ /* 0x000e620000200800 */
[----:B0-----:R-:W-:Y:S01]  /*23a0*/  PRMT R15, R15, 0x5410, R16 ;  /* 0x000054100f0f7816 */ /* 0x001fe20000000010 */
[----:B--2---:R-:W-:Y:S01]  /*23b0*/  STS.64 [R45.X8], R10 ;  /* 0x0000000a2d007388 */ /* 0x004fe20000008a00 */
[----:B------:R-:W-:-:S06]  /*23c0*/  NOP ;  /* 0x0000000000007918 */ /* 0x000fcc0000000000 */
[----:B------:R-:W0:Y:S02]  /*23d0*/  LDS.64 R24, [R45.X8] ;  /* 0x000000002d187984 */ /* 0x000e240000008a00 */
[----:B0-----:R-:W-:Y:S01]  /*23e0*/  HADD2.F32 R13, -RZ, R25.H0_H0 ;  /* 0x20000019ff0d7230 */ /* 0x001fe20000004100 */
[--C-:B------:R-:W-:Y:S02]  /*23f0*/  SHF.R.U64 R12, R24, 0x10, R25.reuse ;  /* 0x00000010180c7819 */ /* 0x100fe40000001219 */
[----:B------:R-:W-:Y:S02]  /*2400*/  SHF.R.U32.HI R0, RZ, 0x10, R25 ;  /* 0x00000010ff007819 */ /* 0x000fe40000011619 */
[--C-:B------:R-:W-:Y:S01]  /*2410*/  FADD.FTZ R23, R13, R50.reuse ;  /* 0x000000320d177221 */ /* 0x100fe20000010000 */
[----:B------:R-:W-:Y:S02]  /*2420*/  HADD2.F32 R11, -RZ, R12.H0_H0 ;  /* 0x2000000cff0b7230 */ /* 0x000fe40000004100 */
[----:B------:R-:W-:Y:S01]  /*2430*/  HADD2.F32 R13, -RZ, R24.H0_H0 ;  /* 0x20000018ff0d7230 */ /* 0x000fe20000004100 */
[----:B------:R-:W-:Y:S01]  /*2440*/  BAR.SYNC.DEFER_BLOCKING 0x0 ;  /* 0x0000000000007b1d */ /* 0x000fe20000010000 */
[----:B------:R-:W-:Y:S01]  /*2450*/  FSETP.GTU.FTZ.AND P2, PT, R23, 20, PT ;  /* 0x41a000001700780b */ /* 0x000fe20003f5c000 */
[----:B------:R-:W-:-:S02]  /*2460*/  FADD.FTZ R11, R11, R50 ;  /* 0x000000320b0b7221 */ /* 0x000fc40000010000 */
[--C-:B------:R-:W-:Y:S01]  /*2470*/  FADD.FTZ R10, R13, R50.reuse ;  /* 0x000000320d0a7221 */ /* 0x100fe20000010000 */
[----:B------:R-:W-:Y:S02]  /*2480*/  HADD2.F32 R13, -RZ, R0.H0_H0 ;  /* 0x20000000ff0d7230 */ /* 0x000fe40000004100 */
[----:B------:R-:W-:Y:S02]  /*2490*/  FSETP.GTU.FTZ.AND P1, PT, R11, 20, PT ;  /* 0x41a000000b00780b */ /* 0x000fe40003f3c000 */
[----:B------:R-:W-:Y:S01]  /*24a0*/  FSETP.GTU.FTZ.AND P0, PT, R10, 20, PT ;  /* 0x41a000000a00780b */ /* 0x000fe20003f1c000 */
[----:B------:R-:W-:-:S04]  /*24b0*/  FADD.FTZ R17, R13, R50 ;  /* 0x000000320d117221 */ /* 0x000fc80000010000 */
[----:B------:R-:W-:Y:S01]  /*24c0*/  @!P2 FMUL.FTZ R12, R23, -1.4426950216293334961 ;  /* 0xbfb8aa3b170ca820 */ /* 0x000fe20000410000 */
[----:B------:R-:W-:-:S05]  /*24d0*/  FSETP.GTU.FTZ.AND P3, PT, R17, 20, PT ;  /* 0x41a000001100780b */ /* 0x000fca0003f7c000 */
[----:B------:R-:W0:Y:S01]  /*24e0*/  @!P2 MUFU.EX2 R12, R12 ;  /* 0x0000000c000ca308 */ /* 0x000e220000000800 */
[----:B------:R-:W-:Y:S02]  /*24f0*/  @!P1 FMUL.FTZ R13, R11, -1.4426950216293334961 ;  /* 0xbfb8aa3b0b0d9820 */ /* 0x000fe40000410000 */
[----:B------:R-:W-:Y:S02]  /*2500*/  @!P0 FMUL.FTZ R0, R10, -1.4426950216293334961 ;  /* 0xbfb8aa3b0a008820 */ /* 0x000fe40000410000 */
[----:B------:R-:W-:-:S03]  /*2510*/  IMAD.WIDE.U32 R10, R14, 0x10000, RZ ;  /* 0x000100000e0a7825 */ /* 0x000fc600078e00ff */
[----:B------:R-:W2:Y:S01]  /*2520*/  @!P1 MUFU.EX2 R13, R13 ;  /* 0x0000000d000d9308 */ /* 0x000ea20000000800 */
[----:B------:R-:W-:Y:S01]  /*2530*/  @!P3 FMUL.FTZ R18, R17, -1.4426950216293334961 ;  /* 0xbfb8aa3b1112b820 */ /* 0x000fe20000410000 */
[----:B------:R-:W-:Y:S02]  /*2540*/  LOP3.LUT R15, R15, R11, RZ, 0xfc, !PT ;  /* 0x0000000b0f0f7212 */ /* 0x000fe400078efcff */
[----:B-1----:R-:W-:-:S04]  /*2550*/  LOP3.LUT R14, R10, R19, RZ, 0xfc, !PT ;  /* 0x000000130a0e7212 */ /* 0x002fc800078efcff */
[----:B------:R-:W1:Y:S01]  /*2560*/  @!P0 MUFU.EX2 R0, R0 ;  /* 0x0000000000008308 */ /* 0x000e620000000800 */
[----:B0-----:R-:W-:Y:S01]  /*2570*/  @!P2 FADD.FTZ R17, R12, 1 ;  /* 0x3f8000000c11a421 */ /* 0x001fe20000010000 */
[----:B------:R0:W-:Y:S06]  /*2580*/  STS.64 [R45.X8], R14 ;  /* 0x0000000e2d007388 */ /* 0x0001ec0000008a00 */
[----:B------:R-:W3:Y:S01]  /*2590*/  @!P3 MUFU.EX2 R18, R18 ;  /* 0x000000120012b308 */ /* 0x000ee20000000800 */
[----:B--2---:R-:W-:-:S07]  /*25a0*/  @!P1 FADD.FTZ R16, R13, 1 ;  /* 0x3f8000000d109421 */ /* 0x004fce0000010000 */
[----:B------:R-:W2:Y:S01]  /*25b0*/  @!P2 MUFU.RCP R17, R17 ;  /* 0x000000110011a308 */ /* 0x000ea20000001000 */
[----:B-1----:R-:W-:Y:S01]  /*25c0*/  @!P0 FADD.FTZ R12, R0, 1 ;  /* 0x3f800000000c8421 */ /* 0x002fe20000010000 */
[----:B------:R-:W-:-:S04]  /*25d0*/  IADD3 R0, R33, -0x1, RZ ;  /* 0xffffffff21007810 */ /* 0x000fc80007ffe0ff */
[----:B------:R-:W-:Y:S02]  /*25e0*/  SHF.L.U32 R10, R0, 0x7, RZ ;  /* 0x00000007000a7819 */ /* 0x000fe400000006ff */
[----:B------:R-:W1:Y:S01]  /*25f0*/  @!P1 MUFU.RCP R16, R16 ;  /* 0x0000001000109308 */ /* 0x000e620000001000 */
[----:B---3--:R-:W-:Y:S01]  /*2600*/  @!P3 FADD.FTZ R18, R18, 1 ;  /* 0x3f8000001212b421 */ /* 0x008fe20000010000 */
[----:B------:R-:W-:-:S05]  /*2610*/  SHF.R.S32.HI R11, RZ, 0x1f, R10 ;  /* 0x0000001fff0b7819 */ /* 0x000fca000001140a */
[----:B0-----:R-:W-:Y:S01]  /*2620*/  IMAD.WIDE.U32 R14, R48, c[0x0][0x2d8], R10 ;  /* 0x0000b600300e7a25 */ /* 0x001fe200078e000a */
[----:B------:R0:W3:Y:S01]  /*2630*/  @!P0 MUFU.RCP R23, R12 ;  /* 0x0000000c00178308 */ /* 0x0000e20000001000 */
[----:B------:R-:W-:-:S06]  /*2640*/  NOP ;  /* 0x0000000000007918 */ /* 0x000fcc0000000000 */
[----:B--2---:R-:W-:Y:S01]  /*2650*/  @!P2 FMUL.FTZ R22, R22, R17 ;  /* 0x000000111616a220 */ /* 0x004fe20000410000 */
[----:B------:R-:W2:Y:S01]  /*2660*/  @!P3 MUFU.RCP R25, R18 ;  /* 0x000000120019b308 */ /* 0x000ea20000001000 */
[----:B0-----:R-:W0:Y:S01]  /*2670*/  LDS.64 R12, [R45.X8] ;  /* 0x000000002d0c7984 */ /* 0x001e220000008a00 */
[----:B------:R-:W-:Y:S01]  /*2680*/  IMAD R17, R46, c[0x0][0x2d8], RZ ;  /* 0x0000b6002e117a24 */ /* 0x000fe200078e02ff */
[----:B------:R-:W-:Y:S01]  /*2690*/  IADD3 R40, P2, R40, -0x100, RZ ;  /* 0xffffff0028287810 */ /* 0x000fe20007f5e0ff */
[----:B-1----:R-:W-:Y:S01]  /*26a0*/  @!P1 FMUL.FTZ R21, R21, R16 ;  /* 0x0000001015159220 */ /* 0x002fe20000410000 */
[----:B------:R-:W-:Y:S01]  /*26b0*/  IADD3 R36, P1, R36, -0x100, RZ ;  /* 0xffffff0024247810 */ /* 0x000fe20007f3e0ff */
[----:B------:R-:W-:Y:S01]  /*26c0*/  IMAD R27, R48, c[0x0][0x2dc], R17 ;  /* 0x0000b700301b7a24 */ /* 0x000fe200078e0211 */
[----:B------:R-:W-:Y:S01]  /*26d0*/  IADD3.X R39, R39, -0x1, RZ, P2, !PT ;  /* 0xffffffff27277810 */ /* 0x000fe200017fe4ff */
[----:B------:R-:W-:Y:S01]  /*26e0*/  IMAD R16, R54, c[0x0][0x2e0], RZ ;  /* 0x0000b80036107a24 */ /* 0x000fe200078e02ff */
[----:B------:R-:W1:Y:S01]  /*26f0*/  F2F.F16.F32 R17, R21 ;  /* 0x0000001500117304 */ /* 0x000e620000200800 */
[----:B---3--:R-:W-:Y:S01]  /*2700*/  @!P0 FMUL.FTZ R20, R20, R23 ;  /* 0x0000001714148220 */ /* 0x008fe20000410000 */
[----:B------:R-:W-:Y:S01]  /*2710*/  IADD3 R15, R15, R27, RZ ;  /* 0x0000001b0f0f7210 */ /* 0x000fe20007ffe0ff */
[----:B------:R-:W-:Y:S01]  /*2720*/  IMAD.WIDE.U32 R10, R48, c[0x0][0x2f8], R10 ;  /* 0x0000be00300a7a25 */ /* 0x000fe200078e000a */
[----:B------:R-:W-:-:S03]  /*2730*/  IADD3.X R35, R35, -0x1, RZ, P1, !PT ;  /* 0xffffffff23237810 */ /* 0x000fc60000ffe4ff */
[----:B--2---:R-:W-:Y:S01]  /*2740*/  @!P3 FMUL.FTZ R64, R64, R25 ;  /* 0x000000194040b220 */ /* 0x004fe20000410000 */
[----:B------:R-:W-:Y:S01]  /*2750*/  F2F.F16.F32 R19, R22 ;  /* 0x0000001600137304 */ /* 0x000fe20000200800 */
[----:B------:R-:W-:Y:S01]  /*2760*/  IMAD R25, R55, c[0x0][0x2e4], R16 ;  /* 0x0000b90037197a24 */ /* 0x000fe200078e0210 */
[----:B------:R-:W-:Y:S01]  /*2770*/  ISETP.GT.AND P3, PT, R33, 0x1, PT ;  /* 0x000000012100780c */ /* 0x000fe20003f64270 */
[----:B------:R-:W-:Y:S01]  /*2780*/  IMAD.WIDE.U32 R14, R55, c[0x0][0x2e0], R14 ;  /* 0x0000b800370e7a25 */ /* 0x000fe200078e000e */
[----:B------:R-:W-:-:S04]  /*2790*/  MOV R33, R0 ;  /* 0x0000000000217202 */ /* 0x000fc80000000f00 */
[----:B------:R-:W-:Y:S01]  /*27a0*/  IADD3 R15, R15, R25, RZ ;  /* 0x000000190f0f7210 */ /* 0x000fe20007ffe0ff */
[----:B------:R-:W2:Y:S01]  /*27b0*/  F2F.F16.F32 R18, R64 ;  /* 0x0000004000127304 */ /* 0x000ea20000200800 */
[C---:B------:R-:W-:Y:S02]  /*27c0*/  LEA R16, P0, R14.reuse, c[0x0][0x330], 0x1 ;  /* 0x0000cc000e107a11 */ /* 0x040fe400078008ff */
[----:B------:R-:W-:Y:S02]  /*27d0*/  SHF.L.U64.HI R25, R47, 0x3, R32 ;  /* 0x000000032f197819 */ /* 0x000fe40000010220 */
[----:B------:R-:W-:Y:S01]  /*27e0*/  LEA.HI.X R24, R14, c[0x0][0x334], R15, 0x1, P0 ;  /* 0x0000cd000e187a11 */ /* 0x000fe200000f0c0f */
[----:B-1----:R-:W-:Y:S01]  /*27f0*/  IMAD.WIDE.U32 R14, R17, 0x10000, RZ ;  /* 0x00010000110e7825 */ /* 0x002fe200078e00ff */
[----:B------:R-:W-:Y:S01]  /*2800*/  IADD3 R16, P0, R16, R26, RZ ;  /* 0x0000001a10107210 */ /* 0x000fe20007f1e0ff */
[----:B------:R1:W3:Y:S03]  /*2810*/  F2F.F16.F32 R23, R20 ;  /* 0x0000001400177304 */ /* 0x0002e60000200800 */
[----:B------:R-:W-:Y:S01]  /*2820*/  IADD3.X R17, R24, R25, RZ, P0, !PT ;  /* 0x0000001918117210 */ /* 0x000fe200007fe4ff */
[----:B------:R-:W-:-:S04]  /*2830*/  IMAD R24, R54, c[0x0][0x300], RZ ;  /* 0x0000c00036187a24 */ /* 0x000fc800078e02ff */
[----:B0-----:R0:W-:Y:S01]  /*2840*/  STG.E.64 [R16.64], R12 ;  /* 0x0000000c10007986 */ /* 0x0011e2000c101b06 */
[----:B--2---:R-:W-:Y:S01]  /*2850*/  PRMT R19, R19, 0x5410, R18 ;  /* 0x0000541013137816 */ /* 0x004fe20000000012 */
[----:B-1----:R-:W-:-:S03]  /*2860*/  FADD.FTZ R20, R20, R51 ;  /* 0x0000003314147221 */ /* 0x002fc60000010000 */
[----:B------:R-:W-:Y:S01]  /*2870*/  LOP3.LUT R19, R19, R15, RZ, 0xfc, !PT ;  /* 0x0000000f13137212 */ /* 0x000fe200078efcff */
[----:B------:R-:W-:Y:S01]  /*2880*/  FADD.FTZ R21, R20, R21 ;  /* 0x0000001514157221 */ /* 0x000fe20000010000 */
[----:B---3--:R-:W-:Y:S01]  /*2890*/  LOP3.LUT R18, R14, R23, RZ, 0xfc, !PT ;  /* 0x000000170e127212 */ /* 0x008fe200078efcff */
[----:B------:R-:W-:Y:S01]  /*28a0*/  BAR.SYNC.DEFER_BLOCKING 0x0 ;  /* 0x0000000000007b1d */ /* 0x000fe20000010000 */
[----:B------:R-:W-:Y:S02]  /*28b0*/  IMAD R23, R46, c[0x0][0x2f8], RZ ;  /* 0x0000be002e177a24 */ /* 0x000fe400078e02ff */
[----:B------:R-:W-:Y:S02]  /*28c0*/  FADD.FTZ R21, R21, R22 ;  /* 0x0000001615157221 */ /* 0x000fe40000010000 */
[----:B------:R-:W-:Y:S02]  /*28d0*/  IMAD R23, R48, c[0x0][0x2fc], R23 ;  /* 0x0000bf0030177a24 */ /* 0x000fe400078e0217 */
[----:B------:R-:W-:-:S03]  /*28e0*/  FADD.FTZ R51, R21, R64 ;  /* 0x0000004015337221 */ /* 0x000fc60000010000 */
[----:B------:R-:W-:Y:S01]  /*28f0*/  IADD3 R11, R11, R23, RZ ;  /* 0x000000170b0b7210 */ /* 0x000fe20007ffe0ff */
[----:B------:R-:W-:-:S04]  /*2900*/  IMAD R23, R55, c[0x0][0x304], R24 ;  /* 0x0000c10037177a24 */ /* 0x000fc800078e0218 */
[----:B------:R-:W-:-:S05]  /*2910*/  IMAD.WIDE.U32 R10, R55, c[0x0][0x300], R10 ;  /* 0x0000c000370a7a25 */ /* 0x000fca00078e000a */
[----:B0-----:R-:W-:Y:S02]  /*2920*/  IADD3 R13, R11, R23, RZ ;  /* 0x000000170b0d7210 */ /* 0x001fe40007ffe0ff */
[----:B------:R-:W-:Y:S01]  /*2930*/  LEA R11, P0, R10, c[0x0][0x340], 0x1 ;  /* 0x0000d0000a0b7a11 */ /* 0x000fe200078008ff */
[----:B------:R-:W-:Y:S01]  /*2940*/  STS.64 [R45.X8], R18 ;  /* 0x000000122d007388 */ /* 0x000fe20000008a00 */
[----:B------:R-:W-:-:S06]  /*2950*/  NOP ;  /* 0x0000000000007918 */ /* 0x000fcc0000000000 */
[----:B------:R-:W0:Y:S01]  /*2960*/  LDS.64 R14, [R45.X8] ;  /* 0x000000002d0e7984 */ /* 0x000e220000008a00 */
[----:B------:R-:W-:Y:S02]  /*2970*/  LEA.HI.X R12, R10, c[0x0][0x344], R13, 0x1, P0 ;  /* 0x0000d1000a0c7a11 */ /* 0x000fe400000f0c0d */
[----:B------:R-:W-:-:S04]  /*2980*/  IADD3 R10, P0, R11, R26, RZ ;  /* 0x0000001a0b0a7210 */ /* 0x000fc80007f1e0ff */
[----:B------:R-:W-:Y:S02]  /*2990*/  IADD3.X R11, R12, R25, RZ, P0, !PT ;  /* 0x000000190c0b7210 */ /* 0x000fe400007fe4ff */
[----:B------:R-:W-:-:S04]  /*29a0*/  IADD3 R38, P0, R38, -0x100, RZ ;  /* 0xffffff0026267810 */ /* 0x000fc80007f1e0ff */
[----:B------:R-:W-:Y:S01]  /*29b0*/  IADD3.X R37, R37, -0x1, RZ, P0, !PT ;  /* 0xffffffff25257810 */ /* 0x000fe200007fe4ff */
[----:B0-----:R0:W-:Y:S01]  /*29c0*/  STG.E.64 [R10.64], R14 ;  /* 0x0000000e0a007986 */ /* 0x0011e2000c101b06 */
[----:B------:R-:W-:Y:S01]  /*29d0*/  @!P3 CALL.REL.NOINC `(.L_x_8435) ;  /* 0x000000100000b944 */ /* 0x000fe20003c00000 */
[----:B------:R-:W-:Y:S05]  /*29e0*/  BRA `(.L_x_8450) ;  /* 0xffffdc4000007947 */ /* 0x000fea000383ffff */
.L_x_8435:
        /* <DEDUP_REMOVED lines=24> */
.L_x_8452:
[----:B0-----:R-:W-:Y:S05]  /*2b70*/  BSYNC B0 ;  /* 0x0000000000007941 */ /* 0x001fea0003800000 */
.L_x_8451:
        /* <DEDUP_REMOVED lines=23> */
.L_x_8454:
[----:B------:R-:W1:Y:S02]  /*2cf0*/  S2R R21, SR_TID.X ;  /* 0x0000000000157919 */ /* 0x000e640000002100 */
.L_x_8455:
[----:B0-----:R-:W-:Y:S05]  /*2d00*/  BSYNC B0 ;  /* 0x0000000000007941 */ /* 0x001fea0003800000 */
.L_x_8453:
[----:B-1----:R-:W-:-:S13]  /*2d10*/  ISETP.GE.AND P0, PT, R21, c[0x0][0x16c], PT ;  /* 0x00005b0015007a0c */ /* 0x002fda0003f06270 */
[----:B------:R-:W-:Y:S05]  /*2d20*/  @P0 EXIT ;  /* 0x000000000000094d */ /* 0x000fea0003800000 */
[C---:B------:R-:W-:Y:S02]  /*2d30*/  IMAD R0, R54.reuse, c[0x0][0x2c8], RZ ;  /* 0x0000b20036007a24 */ /* 0x040fe400078e02ff */
[C---:B------:R-:W-:Y:S02]  /*2d40*/  IMAD R12, R54.reuse, c[0x0][0x198], RZ ;  /* 0x00006600360c7a24 */ /* 0x040fe400078e02ff */
[C---:B------:R-:W-:Y:S02]  /*2d50*/  IMAD R10, R54.reuse, c[0x0][0x2a8], RZ ;  /* 0x0000aa00360a7a24 */ /* 0x040fe400078e02ff */
[----:B------:R-:W-:Y:S02]  /*2d60*/  IMAD R54, R54, c[0x0][0x288], RZ ;  /* 0x0000a20036367a24 */ /* 0x000fe400078e02ff */
[C---:B------:R-:W-:Y:S02]  /*2d70*/  IMAD R29, R55.reuse, c[0x0][0x2ac], R10 ;  /* 0x0000ab00371d7a24 */ /* 0x040fe400078e020a */
[----:B------:R-:W-:-:S04]  /*2d80*/  IMAD.WIDE.U32 R2, R55, c[0x0][0x2c8], RZ ;  /* 0x0000b20037027a25 */ /* 0x000fc800078e00ff */
[----:B------:R-:W-:-:S04]  /*2d90*/  IMAD.WIDE.U32 R6, R55, c[0x0][0x198], RZ ;  /* 0x0000660037067a25 */ /* 0x000fc800078e00ff */
[----:B------:R-:W-:-:S04]  /*2da0*/  IMAD.WIDE.U32 R8, R55, c[0x0][0x2a8], RZ ;  /* 0x0000aa0037087a25 */ /* 0x000fc800078e00ff */
[----:B------:R-:W-:Y:S01]  /*2db0*/  IMAD R31, R55, c[0x0][0x2cc], R0 ;  /* 0x0000b300371f7a24 */ /* 0x000fe200078e0200 */
[----:B------:R-:W-:Y:S01]  /*2dc0*/  IADD3 R29, R9, R29, RZ ;  /* 0x0000001d091d7210 */ /* 0x000fe20007ffe0ff */
[C---:B------:R-:W-:Y:S02]  /*2dd0*/  IMAD R13, R55.reuse, c[0x0][0x19c], R12 ;  /* 0x00006700370d7a24 */ /* 0x040fe400078e020c */
[----:B------:R-:W-:Y:S01]  /*2de0*/  IMAD R27, R55, c[0x0][0x28c], R54 ;  /* 0x0000a300371b7a24 */ /* 0x000fe200078e0236 */
[----:B------:R-:W-:Y:S01]  /*2df0*/  IADD3 R31, R3, R31, RZ ;  /* 0x0000001f031f7210 */ /* 0x000fe20007ffe0ff */
[----:B------:R-:W-:Y:S01]  /*2e00*/  IMAD.WIDE.U32 R10, R55, c[0x0][0x288], RZ ;  /* 0x0000a200370a7a25 */ /* 0x000fe200078e00ff */
[----:B------:R-:W-:-:S04]  /*2e10*/  IADD3 R37, R7, R13, RZ ;  /* 0x0000000d07257210 */ /* 0x000fc80007ffe0ff */
[----:B------:R-:W-:Y:S02]  /*2e20*/  IADD3 R27, R11, R27, RZ ;  /* 0x0000001b0b1b7210 */ /* 0x000fe40007ffe0ff */
.L_x_8456:
        /* <DEDUP_REMOVED lines=54> */
.L_x_8457:
        /* <DEDUP_REMOVED lines=15> */
.L_x_9150:


//--------------------- .text._Z25selective_scan_bwd_kernelI32Selective_Scan_bwd_kernel_traitsILi32ELi4ELb1ELb0ELb0ELb1ELb1EN3c104HalfEfEEv12SSMParamsBwd --------------------------
	.section	.text._Z25selective_scan_bwd_kernelI32Selective_Scan_bwd_kernel_traitsILi32ELi4ELb1ELb0ELb0ELb1ELb1EN3c104HalfEfEEv12SSMParamsBwd,"ax",@progbits
	.sectioninfo	@"SHI_REGISTERS=95"
	.align	128
        .global         _Z25selective_scan_bwd_kernelI32Selective_Scan_bwd_kernel_traitsILi32ELi4ELb1ELb0ELb0ELb1ELb1EN3c104HalfEfEEv12SSMParamsBwd
        .type           _Z25selective_scan_bwd_kernelI32Selective_Scan_bwd_kernel_traitsILi32ELi4ELb1ELb0ELb0ELb1ELb1EN3c104HalfEfEEv12SSMParamsBwd,@function
        .size           _Z25selective_scan_bwd_kernelI32Selective_Scan_bwd_kernel_traitsILi32ELi4ELb1ELb0ELb0ELb1ELb1EN3c104HalfEfEEv12SSMParamsBwd,(.L_x_9151 - _Z25selective_scan_bwd_kernelI32Selective_Scan_bwd_kernel_traitsILi32ELi4ELb1ELb0ELb0ELb1ELb1EN3c104HalfEfEEv12SSMParamsBwd)
        .other          _Z25selective_scan_bwd_kernelI32Selective_Scan_bwd_kernel_traitsILi32ELi4ELb1ELb0ELb0ELb1ELb1EN3c104HalfEfEEv12SSMParamsBwd,@"STO_CUDA_ENTRY STV_DEFAULT"
_Z25selective_scan_bwd_kernelI32Selective_Scan_bwd_kernel_traitsILi32ELi4ELb1ELb0ELb0ELb1ELb1EN3c104HalfEfEEv12SSMParamsBwd:
.text._Z25selective_scan_bwd_kernelI32Selective_Scan_bwd_kernel_traitsILi32ELi4ELb1ELb0ELb0ELb1ELb1EN3c104HalfEfEEv12SSMParamsBwd:
        /* <DEDUP_REMOVED lines=15> */
[C---:B------:R-:W-:Y:S01]  /*00f0*/  @P1 LEA R6, P3, R0.reuse, c[0x0][0x250], 0x2 ;  /* 0x0000940000061a11 */ /* 0x040fe200078610ff */
[----:B------:R-:W-:Y:S01]  /*0100*/  IMAD R9, R21, c[0x0][0x1d4], R8 ;  /* 0x0000750015097a24 */ /* 0x000fe200078e0208 */
[--C-:B------:R-:W-:Y:S01]  /*0110*/  @P0 LEA.HI.X R5, R0, c[0x0][0x23c], R19.reuse, 0x2, P2 ;  /* 0x00008f0000050a11 */ /* 0x100fe200010f1413 */
[----:B------:R-:W-:Y:S01]  /*0120*/  IMAD R8, R22, c[0x0][0x1e0], RZ ;  /* 0x0000780016087a24 */ /* 0x000fe200078e02ff */
[----:B------:R-:W-:Y:S02]  /*0130*/  @P1 LEA.HI.X R7, R0, c[0x0][0x254], R19, 0x2, P3 ;  /* 0x0000950000071a11 */ /* 0x000fe400018f1413 */
[----:B------:R-:W-:Y:S01]  /*0140*/  IADD3 R3, R3, R9, RZ ;  /* 0x0000000903037210 */ /* 0x000fe20007ffe0ff */
[----:B------:R-:W-:Y:S01]  /*0150*/  IMAD R10, R22, c[0x0][0x278], RZ ;  /* 0x00009e00160a7a24 */ /* 0x000fe200078e02ff */
[----:B------:R-:W-:Y:S01]  /*0160*/  MOV R12, c[0x0][0x174] ;  /* 0x00005d00000c7a02 */ /* 0x000fe20000000f00 */
[----:B------:R0:W5:Y:S01]  /*0170*/  @P0 LDG.E R18, [R4.64] ;  /* 0x0000000604120981 */ /* 0x000162000c1e1900 */
[----:B------:R-:W-:-:S02]  /*0180*/  IMAD R15, R21, c[0x0][0x1e4], R8 ;  /* 0x00007900150f7a24 */ /* 0x000fc400078e0208 */
[----:B------:R-:W-:Y:S01]  /*0190*/  IMAD R13, R19, c[0x0][0x1d8], RZ ;  /* 0x00007600130d7a24 */ /* 0x000fe200078e02ff */
[----:B------:R1:W5:Y:S01]  /*01a0*/  @P1 LDG.E R20, [R6.64] ;  /* 0x0000000606141981 */ /* 0x000362000c1e1900 */
[----:B------:R-:W-:Y:S01]  /*01b0*/  IMAD.WIDE.U32 R2, R0, c[0x0][0x1d8], R2 ;  /* 0x0000760000027a25 */ /* 0x000fe200078e0002 */
[C---:B------:R-:W-:Y:S01]  /*01c0*/  LEA R9, R12.reuse, 0xffffff80, 0x7 ;  /* 0xffffff800c097811 */ /* 0x040fe200078e38ff */
[----:B------:R-:W-:Y:S01]  /*01d0*/  HFMA2.MMA R43, -RZ, RZ, 0, 0 ;  /* 0x00000000ff2b7435 */ /* 0x000fe200000001ff */
[----:B------:R-:W-:Y:S01]  /*01e0*/  ISETP.GE.AND P3, PT, R12, 0x1, PT ;  /* 0x000000010c00780c */ /* 0x000fe20003f66270 */
[C---:B------:R-:W-:Y:S01]  /*01f0*/  IMAD R17, R21.reuse, c[0x0][0x27c], R10 ;  /* 0x00009f0015117a24 */ /* 0x040fe200078e020a */
[----:B------:R-:W-:Y:S01]  /*0200*/  SHF.R.S32.HI R11, RZ, 0x1f, R9 ;  /* 0x0000001fff0b7819 */ /* 0x000fe20000011409 */
[----:B0-----:R-:W-:Y:S01]  /*0210*/  IMAD.WIDE.U32 R4, R21, c[0x0][0x1e0], RZ ;  /* 0x0000780015047a25 */ /* 0x001fe200078e00ff */
[----:B------:R-:W-:Y:S01]  /*0220*/  IADD3 R30, P0, R9, R2, RZ ;  /* 0x00000002091e7210 */ /* 0x000fe20007f1e0ff */
[----:B------:R-:W-:-:S02]  /*0230*/  HFMA2.MMA R23, -RZ, RZ, 0, 0 ;  /* 0x00000000ff177435 */ /* 0x000fc400000001ff */
[----:B-1----:R-:W-:Y:S01]  /*0240*/  IMAD.WIDE.U32 R6, R21, c[0x0][0x278], RZ ;  /* 0x00009e0015067a25 */ /* 0x002fe200078e00ff */
[----:B------:R-:W-:-:S03]  /*0250*/  IADD3 R5, R5, R15, RZ ;  /* 0x0000000f05057210 */ /* 0x000fc60007ffe0ff */
[C---:B------:R-:W-:Y:S01]  /*0260*/  IMAD R13, R0.reuse, c[0x0][0x1dc], R13 ;  /* 0x00007700000d7a24 */ /* 0x040fe200078e020d */
[----:B------:R-:W-:Y:S01]  /*0270*/  IADD3 R7, R7, R17, RZ ;  /* 0x0000001107077210 */ /* 0x000fe20007ffe0ff */
[C---:B------:R-:W-:Y:S02]  /*0280*/  IMAD R15, R19.reuse, c[0x0][0x1e8], RZ ;  /* 0x00007a00130f7a24 */ /* 0x040fe400078e02ff */
[----:B------:R-:W-:Y:S01]  /*0290*/  IMAD R17, R19, c[0x0][0x280], RZ ;  /* 0x0000a00013117a24 */ /* 0x000fe200078e02ff */
[----:B------:R-:W-:Y:S01]  /*02a0*/  IADD3.X R13, R11, R3, R13, P0, !PT ;  /* 0x000000030b0d7210 */ /* 0x000fe200007fe40d */
[----:B------:R-:W-:Y:S01]  /*02b0*/  IMAD.WIDE.U32 R2, R0, c[0x0][0x1e8], R4 ;  /* 0x00007a0000027a25 */ /* 0x000fe200078e0004 */
[----:B------:R-:W-:-:S03]  /*02c0*/  ISETP.NE.U32.AND P0, PT, RZ, c[0x0][0x260], PT ;  /* 0x00009800ff007a0c */ /* 0x000fc60003f05070 */
[C---:B------:R-:W-:Y:S01]  /*02d0*/  IMAD.WIDE.U32 R4, R0.reuse, c[0x0][0x280], R6 ;  /* 0x0000a00000047a25 */ /* 0x040fe200078e0006 */
[C---:B------:R-:W-:Y:S01]  /*02e0*/  IADD3 R33, P2, R9.reuse, R2, RZ ;  /* 0x0000000209217210 */ /* 0x040fe20007f5e0ff */
[----:B------:R-:W-:Y:S01]  /*02f0*/  CS2R R6, SRZ ;  /* 0x0000000000067805 */ /* 0x000fe2000001ff00 */
[----:B------:R-:W-:Y:S01]  /*0300*/  ISETP.NE.AND.EX P0, PT, RZ, c[0x0][0x264], PT, P0 ;  /* 0x00009900ff007a0c */ /* 0x000fe20003f05300 */
[C---:B------:R-:W-:Y:S01]  /*0310*/  IMAD R15, R0.reuse, c[0x0][0x1ec], R15 ;  /* 0x00007b00000f7a24 */ /* 0x040fe200078e020f */
[----:B------:R-:W-:Y:S01]  /*0320*/  IADD3 R9, P4, R9, R4, RZ ;  /* 0x0000000409097210 */ /* 0x000fe20007f9e0ff */
[----:B------:R-:W-:Y:S01]  /*0330*/  IMAD R17, R0, c[0x0][0x284], R17 ;  /* 0x0000a10000117a24 */ /* 0x000fe200078e0211 */
[C---:B------:R-:W-:Y:S02]  /*0340*/  LEA R4, P1, R30.reuse, c[0x0][0x240], 0x1 ;  /* 0x000090001e047a11 */ /* 0x040fe400078208ff */
[----:B------:R-:W-:Y:S01]  /*0350*/  IADD3.X R2, R11, R3, R15, P2, !PT ;  /* 0x000000030b027210 */ /* 0x000fe200017fe40f */
[----:B------:R-:W-:Y:S01]  /*0360*/  IMAD R3, R19, c[0x0][0x1b8], RZ ;  /* 0x00006e0013037a24 */ /* 0x000fe200078e02ff */
[----:B------:R-:W-:Y:S01]  /*0370*/  LEA.HI.X R30, R30, c[0x0][0x244], R13, 0x1, P1 ;  /* 0x000091001e1e7a11 */ /* 0x000fe200008f0c0d */
[----:B------:R-:W-:Y:S01]  /*0380*/  IMAD.WIDE.U32 R12, R0, c[0x0][0x1b8], RZ ;  /* 0x00006e00000c7a25 */ /* 0x000fe200078e00ff */
[----:B------:R-:W-:-:S02]  /*0390*/  ISETP.NE.U32.AND P1, PT, RZ, c[0x0][0x328], PT ;  /* 0x0000ca00ff007a0c */ /* 0x000fc40003f25070 */
[----:B------:R-:W-:Y:S01]  /*03a0*/  ISETP.NE.U32.AND P2, PT, RZ, c[0x0][0x348], PT ;  /* 0x0000d200ff007a0c */ /* 0x000fe20003f45070 */
[----:B------:R-:W-:Y:S01]  /*03b0*/  IMAD R3, R0, c[0x0][0x1bc], R3 ;  /* 0x00006f0000037a24 */ /* 0x000fe200078e0203 */
[----:B------:R-:W-:Y:S02]  /*03c0*/  IADD3.X R34, R11, R5, R17, P4, !PT ;  /* 0x000000050b227210 */ /* 0x000fe400027fe411 */
[C---:B------:R-:W-:Y:S02]  /*03d0*/  LEA R31, P4, R33.reuse, c[0x0][0x248], 0x1 ;  /* 0x00009200211f7a11 */ /* 0x040fe400078808ff */
[----:B------:R-:W-:Y:S02]  /*03e0*/  ISETP.NE.AND.EX P1, PT, RZ, c[0x0][0x32c], PT, P1 ;  /* 0x0000cb00ff007a0c */ /* 0x000fe40003f25310 */
[----:B------:R-:W-:Y:S02]  /*03f0*/  ISETP.NE.AND.EX P2, PT, RZ, c[0x0][0x34c], PT, P2 ;  /* 0x0000d300ff007a0c */ /* 0x000fe40003f45320 */
[----:B------:R-:W-:Y:S01]  /*0400*/  LEA.HI.X R33, R33, c[0x0][0x24c], R2, 0x1, P4 ;  /* 0x0000930021217a11 */ /* 0x000fe200020f0c02 */
[----:B------:R-:W-:Y:S01]  /*0410*/  @P0 IMAD R2, R21, c[0x0][0x164], R0 ;  /* 0x0000590015020a24 */ /* 0x000fe200078e0200 */
[----:B------:R-:W-:-:S02]  /*0420*/  LEA R32, P5, R9, c[0x0][0x308], 0x1 ;  /* 0x0000c20009207a11 */ /* 0x000fc400078a08ff */
[----:B------:R-:W-:Y:S01]  /*0430*/  @P0 MOV R11, 0x8 ;  /* 0x00000008000b0802 */ /* 0x000fe20000000f00 */
[----:B------:R-:W-:Y:S01]  /*0440*/  @P0 IMAD R2, R2, c[0x0][0x174], RZ ;  /* 0x00005d0002020a24 */ /* 0x000fe200078e02ff */
[----:B------:R-:W-:Y:S02]  /*0450*/  LEA.HI.X R34, R9, c[0x0][0x30c], R34, 0x1, P5 ;  /* 0x0000c30009227a11 */ /* 0x000fe400028f0c22 */
[----:B------:R-:W-:Y:S01]  /*0460*/  CS2R R8, SRZ ;  /* 0x0000000000087805 */ /* 0x000fe2000001ff00 */
[----:B------:R-:W-:Y:S01]  /*0470*/  @P0 IMAD R2, R2, c[0x0][0x16c], RZ ;  /* 0x00005b0002020a24 */ /* 0x000fe200078e02ff */
[C---:B------:R-:W-:Y:S02]  /*0480*/  @P1 LEA R8, P4, R0.reuse, c[0x0][0x328], 0x2 ;  /* 0x0000ca0000081a11 */ /* 0x040fe400078810ff */
[----:B------:R-:W-:Y:S01]  /*0490*/  @P2 LEA R6, P5, R0, c[0x0][0x348], 0x2 ;  /* 0x0000d20000062a11 */ /* 0x000fe200078a10ff */
[----:B------:R-:W-:Y:S01]  /*04a0*/  @P0 IMAD.WIDE R10, R2, R11, c[0x0][0x260] ;  /* 0x00009800020a0625 */ /* 0x000fe200078e020b */
[C-C-:B------:R-:W-:Y:S01]  /*04b0*/  @P1 LEA.HI.X R9, R0.reuse, c[0x0][0x32c], R19.reuse, 0x2, P4 ;  /* 0x0000cb0000091a11 */ /* 0x140fe200020f1413 */
[----:B------:R-:W-:Y:S01]  /*04c0*/  @!P0 CS2R R10, SRZ ;  /* 0x00000000000a8805 */ /* 0x000fe2000001ff00 */
[----:B------:R-:W-:-:S02]  /*04d0*/  @P2 LEA.HI.X R7, R0, c[0x0][0x34c], R19, 0x2, P5 ;  /* 0x0000d30000072a11 */ /* 0x000fc400028f1413 */
[----:B------:R-:W-:Y:S01]  /*04e0*/  IADD3 R25, R13, R3, RZ ;  /* 0x000000030d197210 */ /* 0x000fe20007ffe0ff */
[----:B------:R-:W-:Y:S05]  /*04f0*/  @!P3 BRA `(.L_x_8458) ;  /* 0x00002e200000b947 */ /* 0x000fea0003800000 */
[----:B------:R-:W0:Y:S01]  /*0500*/  S2R R24, SR_TID.X ;  /* 0x0000000000187919 */ /* 0x000e220000002100 */
[----:B------:R-:W-:Y:S01]  /*0510*/  IMAD R3, R19, c[0x0][0x198], RZ ;  /* 0x0000660013037a24 */ /* 0x000fe200078e02ff */
[----:B------:R-:W-:Y:S01]  /*0520*/  MOV R36, c[0x0][0x174] ;  /* 0x00005d0000247a02 */ /* 0x000fe20000000f00 */
[C---:B------:R-:W-:Y:S01]  /*0530*/  IMAD.WIDE.U32 R28, R0.reuse, c[0x0][0x198], RZ ;  /* 0x00006600001c7a25 */ /* 0x040fe200078e00ff */
[----:B------:R-:W1:Y:S01]  /*0540*/  S2R R26, SR_LANEID ;  /* 0x00000000001a7919 */ /* 0x000e620000000000 */
[----:B------:R-:W-:Y:S02]  /*0550*/  MOV R23, RZ ;  /* 0x000000ff00177202 */ /* 0x000fe40000000f00 */
[----:B------:R-:W-:Y:S01]  /*0560*/  IMAD R3, R0, c[0x0][0x19c], R3 ;  /* 0x0000670000037a24 */ /* 0x000fe200078e0203 */
[----:B------:R-:W-:Y:S02]  /*0570*/  LEA R27, P0, R28, c[0x0][0x228], 0x2 ;  /* 0x00008a001c1b7a11 */ /* 0x000fe400078010ff */
[----:B------:R-:W-:-:S02]  /*0580*/  MOV R43, RZ ;  /* 0x000000ff002b7202 */ /* 0x000fc40000000f00 */
[----:B------:R-:W-:Y:S02]  /*0590*/  IADD3 R3, R29, R3, RZ ;  /* 0x000000031d037210 */ /* 0x000fe40007ffe0ff */
[----:B------:R-:W-:Y:S02]  /*05a0*/  MOV R29, R4 ;  /* 0x00000004001d7202 */ /* 0x000fe40000000f00 */
[----:B------:R-:W-:Y:S02]  /*05b0*/  LEA.HI.X R28, R28, c[0x0][0x22c], R3, 0x2, P0 ;  /* 0x00008b001c1c7a11 */ /* 0x000fe400000f1403 */
[----:B------:R-:W-:-:S04]  /*05c0*/  LEA R35, P0, R12, c[0x0][0x230], 0x2 ;  /* 0x00008c000c237a11 */ /* 0x000fc800078010ff */
[----:B------:R-:W-:Y:S02]  /*05d0*/  LEA.HI.X R38, R12, c[0x0][0x234], R25, 0x2, P0 ;  /* 0x00008d000c267a11 */ /* 0x000fe400000f1419 */
[----:B0-----:R-:W-:Y:S02]  /*05e0*/  LOP3.LUT R67, R24, 0x1f, RZ, 0xc0, !PT ;  /* 0x0000001f18437812 */ /* 0x001fe400078ec0ff */
[----:B------:R-:W-:Y:S02]  /*05f0*/  SHF.R.S32.HI R37, RZ, 0x1f, R24 ;  /* 0x0000001fff257819 */ /* 0x000fe40000011418 */
.L_x_8474:
        /* <DEDUP_REMOVED lines=15> */
[----:B--2---:R-:W-:Y:S01]  /*06f0*/  STS.64 [R26.X8], R14 ;  /* 0x0000000e1a007388 */ /* 0x004fe20000008a00 */
[----:B------:R-:W-:-:S06]  /*0700*/  NOP ;  /* 0x0000000000007918 */ /* 0x000fcc0000000000 */
[----:B------:R-:W1:Y:S04]  /*0710*/  LDS.64 R16, [R26.X8] ;  /* 0x000000001a107984 */ /* 0x000e680000008a00 */
[----:B------:R-:W-:Y:S06]  /*0720*/  BAR.SYNC.DEFER_BLOCKING 0x0 ;  /* 0x0000000000007b1d */ /* 0x000fec0000010000 */
[----:B------:R-:W2:Y:S01]  /*0730*/  LDG.E.64 R40, [R40.64] ;  /* 0x0000000628287981 */ /* 0x000ea2000c1e1b00 */
[----:B------:R-:W-:Y:S01]  /*0740*/  IADD3 R56, R36, -0x1, RZ ;  /* 0xffffffff24387810 */ /* 0x000fe20007ffe0ff */
[----:B------:R-:W-:Y:S01]  /*0750*/  IMAD R42, R22, c[0x0][0x1f0], RZ ;  /* 0x00007c00162a7a24 */ /* 0x000fe200078e02ff */
[----:B------:R-:W-:Y:S01]  /*0760*/  BSSY B0, `(.L_x_8459) ;  /* 0x000003f000007945 */ /* 0x000fe20003800000 */
[----:B------:R-:W-:Y:S01]  /*0770*/  IMAD R47, R19, c[0x0][0x1f8], RZ ;  /* 0x00007e00132f7a24 */ /* 0x000fe200078e02ff */
[----:B0-----:R-:W-:Y:S01]  /*0780*/  SHF.L.U32 R2, R56, 0x7, RZ ;  /* 0x0000000738027819 */ /* 0x001fe200000006ff */
[----:B------:R-:W-:-:S02]  /*0790*/  IMAD R39, R21, c[0x0][0x1f4], R42 ;  /* 0x00007d0015277a24 */ /* 0x000fc400078e022a */
[----:B------:R-:W-:Y:S01]  /*07a0*/  IMAD R47, R0, c[0x0][0x1fc], R47 ;  /* 0x00007f00002f7a24 */ /* 0x000fe200078e022f */
[----:B------:R-:W-:Y:S02]  /*07b0*/  SHF.R.S32.HI R3, RZ, 0x1f, R2 ;  /* 0x0000001fff037819 */ /* 0x000fe40000011402 */
[----:B-1----:R-:W-:-:S03]  /*07c0*/  SHF.R.U64 R42, R16, 0x10, R17 ;  /* 0x00000010102a7819 */ /* 0x002fc60000001211 */
[----:B------:R-:W-:-:S05]  /*07d0*/  IMAD.WIDE.U32 R44, R21, c[0x0][0x1f0], R2 ;  /* 0x00007c00152c7a25 */ /* 0x000fca00078e0002 */
[----:B------:R-:W-:Y:S01]  /*07e0*/  IADD3 R45, R45, R39, RZ ;  /* 0x000000272d2d7210 */ /* 0x000fe20007ffe0ff */
[----:B------:R-:W-:-:S04]  /*07f0*/  HADD2.F32 R39, -RZ, R16.H0_H0 ;  /* 0x20000010ff277230 */ /* 0x000fc80000004100 */
[----:B------:R-:W-:-:S04]  /*0800*/  IMAD.WIDE.U32 R44, R0, c[0x0][0x1f8], R44 ;  /* 0x00007e00002c7a25 */ /* 0x000fc800078e002c */
[----:B-----5:R-:W-:Y:S01]  /*0810*/  FADD.FTZ R39, R39, R20 ;  /* 0x0000001427277221 */ /* 0x020fe20000010000 */
[----:B------:R-:W-:Y:S02]  /*0820*/  IADD3 R51, R45, R47, RZ ;  /* 0x0000002f2d337210 */ /* 0x000fe40007ffe0ff */
[----:B------:R-:W-:Y:S01]  /*0830*/  SHF.R.U32.HI R45, RZ, 0x10, R17 ;  /* 0x00000010ff2d7819 */ /* 0x000fe20000011611 */
[----:B------:R-:W-:Y:S01]  /*0840*/  HADD2.F32 R17, -RZ, R17.H0_H0 ;  /* 0x20000011ff117230 */ /* 0x000fe20000004100 */
[----:B------:R-:W-:Y:S02]  /*0850*/  FSETP.GTU.FTZ.AND P3, PT, R39, 20, PT ;  /* 0x41a000002700780b */ /* 0x000fe40003f7c000 */
[----:B------:R-:W-:Y:S01]  /*0860*/  LEA R47, P0, R44, c[0x0][0x268], 0x1 ;  /* 0x00009a002c2f7a11 */ /* 0x000fe200078008ff */
[----:B------:R-:W-:-:S03]  /*0870*/  HADD2.F32 R45, -RZ, R45.H0_H0 ;  /* 0x2000002dff2d7230 */ /* 0x000fc60000004100 */
[----:B------:R-:W-:Y:S02]  /*0880*/  LEA.HI.X R44, R44, c[0x0][0x26c], R51, 0x1, P0 ;  /* 0x00009b002c2c7a11 */ /* 0x000fe400000f0c33 */
[----:B------:R-:W-:Y:S01]  /*0890*/  IADD3 R16, P4, R47, R46, RZ ;  /* 0x0000002e2f107210 */ /* 0x000fe20007f9e0ff */
[----:B--2---:R0:W-:Y:S01]  /*08a0*/  STS.64 [R26.X8], R40 ;  /* 0x000000281a007388 */ /* 0x0041e20000008a00 */
[----:B------:R-:W-:-:S06]  /*08b0*/  NOP ;  /* 0x0000000000007918 */ /* 0x000fcc0000000000 */
[----:B------:R1:W2:Y:S01]  /*08c0*/  LDS.64 R14, [R26.X8] ;  /* 0x000000001a0e7984 */ /* 0x0002a20000008a00 */
[----:B0-----:R-:W-:Y:S01]  /*08d0*/  HADD2.F32 R41, -RZ, R42.H0_H0 ;  /* 0x2000002aff297230 */ /* 0x001fe20000004100 */
[--C-:B------:R-:W-:Y:S01]  /*08e0*/  FADD.FTZ R40, R17, R20.reuse ;  /* 0x0000001411287221 */ /* 0x100fe20000010000 */
[----:B------:R-:W-:Y:S01]  /*08f0*/  IADD3.X R17, R44, R49, RZ, P4, !PT ;  /* 0x000000312c117210 */ /* 0x000fe200027fe4ff */
[--C-:B------:R-:W-:Y:S02]  /*0900*/  FADD.FTZ R42, R45, R20.reuse ;  /* 0x000000142d2a7221 */ /* 0x100fe40000010000 */
[----:B------:R-:W-:Y:S01]  /*0910*/  FADD.FTZ R41, R41, R20 ;  /* 0x0000001429297221 */ /* 0x000fe20000010000 */
[----:B------:R-:W-:Y:S02]  /*0920*/  FSETP.GTU.FTZ.AND P0, PT, R40, 20, PT ;  /* 0x41a000002800780b */ /* 0x000fe40003f1c000 */
[----:B------:R-:W-:Y:S02]  /*0930*/  FSETP.GTU.FTZ.AND P2, PT, R42, 20, PT ;  /* 0x41a000002a00780b */ /* 0x000fe40003f5c000 */
[----:B------:R-:W-:Y:S01]  /*0940*/  FSETP.GTU.FTZ.AND P1, PT, R41, 20, PT ;  /* 0x41a000002900780b */ /* 0x000fe20003f3c000 */
[----:B------:R-:W-:Y:S07]  /*0950*/  @P3 BRA `(.L_x_8460) ;  /* 0x000001f000003947 */ /* 0x000fee0003800000 */
[----:B-1----:R-:W-:Y:S01]  /*0960*/  FMUL.FTZ R39, R39, 1.4426950216293334961 ;  /* 0x3fb8aa3b27277820 */ /* 0x002fe20000410000 */
        /* <DEDUP_REMOVED lines=30> */
.L_x_8460:
[----:B-1----:R-:W-:Y:S05]  /*0b50*/  BSYNC B0 ;  /* 0x0000000000007941 */ /* 0x002fea0003800000 */
.L_x_8459:
        /* <DEDUP_REMOVED lines=33> */
.L_x_8462:
[----:B------:R-:W-:Y:S05]  /*0d70*/  BSYNC B0 ;  /* 0x0000000000007941 */ /* 0x000fea0003800000 */
.L_x_8461:
        /* <DEDUP_REMOVED lines=33> */
.L_x_8464:
[----:B------:R-:W-:Y:S05]  /*0f90*/  BSYNC B0 ;  /* 0x0000000000007941 */ /* 0x000fea0003800000 */
.L_x_8463:
        /* <DEDUP_REMOVED lines=33> */
.L_x_8466:
[----:B------:R-:W-:Y:S05]  /*11b0*/  BSYNC B0 ;  /* 0x0000000000007941 */ /* 0x000fea0003800000 */
.L_x_8465:
[----:B------:R-:W-:Y:S06]  /*11c0*/  BAR.SYNC.DEFER_BLOCKING 0x0 ;  /* 0x0000000000007b1d */ /* 0x000fec0000010000 */
[----:B------:R-:W3:Y:S01]  /*11d0*/  LDG.E.64 R52, [R16.64] ;  /* 0x0000000610347981 */ /* 0x000ee2000c1e1b00 */
        /* <DEDUP_REMOVED lines=12> */
[----:B---3--:R0:W-:Y:S01]  /*12a0*/  STS.64 [R26.X8], R52 ;  /* 0x000000341a007388 */ /* 0x0081e20000008a00 */
[----:B------:R-:W-:-:S06]  /*12b0*/  NOP ;  /* 0x0000000000007918 */ /* 0x000fcc0000000000 */
[----:B------:R-:W1:Y:S04]  /*12c0*/  LDS.64 R44, [R26.X8] ;  /* 0x000000001a2c7984 */ /* 0x000e680000008a00 */
[----:B------:R-:W-:Y:S06]  /*12d0*/  BAR.SYNC.DEFER_BLOCKING 0x0 ;  /* 0x0000000000007b1d */ /* 0x000fec0000010000 */
[----:B------:R-:W3:Y:S01]  /*12e0*/  LDG.E.64 R54, [R54.64] ;  /* 0x0000000636367981 */ /* 0x000ee2000c1e1b00 */
[----:B0-2---:R-:W-:Y:S01]  /*12f0*/  HADD2.F32 R53, -RZ, R15.H0_H0 ;  /* 0x2000000fff357230 */ /* 0x005fe20000004100 */
[----:B------:R-:W-:Y:S01]  /*1300*/  SHF.R.U64 R61, R14, 0x10, R15 ;  /* 0x000000100e3d7819 */ /* 0x000fe2000000120f */
[----:B------:R-:W-:Y:S01]  /*1310*/  HADD2.F32 R66, -RZ, R14.H0_H0 ;  /* 0x2000000eff427230 */ /* 0x000fe20000004100 */
[----:B------:R-:W-:-:S03]  /*1320*/  IMAD R69, R19, c[0x0][0x2f0], RZ ;  /* 0x0000bc0013457a24 */ /* 0x000fc600078e02ff */
[----:B------:R-:W-:Y:S02]  /*1330*/  HADD2.F32 R61, -RZ, R61.H0_H0 ;  /* 0x2000003dff3d7230 */ /* 0x000fe40000004100 */
[----:B-1----:R-:W-:Y:S01]  /*1340*/  HADD2.F32 R51, -RZ, R45.H0_H0 ;  /* 0x2000002dff337230 */ /* 0x002fe20000004100 */
[--C-:B------:R-:W-:Y:S01]  /*1350*/  SHF.R.U32.HI R47, RZ, 0x10, R45.reuse ;  /* 0x00000010ff2f7819 */ /* 0x100fe2000001162d */
[----:B------:R-:W-:Y:S01]  /*1360*/  HADD2.F32 R57, -RZ, R44.H0_H0 ;  /* 0x2000002cff397230 */ /* 0x000fe20000004100 */
[----:B------:R-:W-:Y:S02]  /*1370*/  SHF.R.U64 R48, R44, 0x10, R45 ;  /* 0x000000102c307819 */ /* 0x000fe4000000122d */
[----:B------:R-:W-:Y:S01]  /*1380*/  FMUL.FTZ R50, R51, -1.4426950216293334961 ;  /* 0xbfb8aa3b33327820 */ /* 0x000fe20000410000 */
[----:B------:R-:W-:Y:S01]  /*1390*/  HADD2.F32 R47, -RZ, R47.H0_H0 ;  /* 0x2000002fff2f7230 */ /* 0x000fe20000004100 */
[----:B------:R-:W-:Y:S01]  /*13a0*/  FMUL.FTZ R44, R57, -1.4426950216293334961 ;  /* 0xbfb8aa3b392c7820 */ /* 0x000fe20000410000 */
[----:B------:R-:W-:-:S03]  /*13b0*/  HADD2.F32 R48, -RZ, R48.H0_H0 ;  /* 0x20000030ff307230 */ /* 0x000fc60000004100 */
[----:B------:R-:W0:Y:S01]  /*13c0*/  MUFU.EX2 R50, R50 ;  /* 0x0000003200327308 */ /* 0x000e220000000800 */
[----:B------:R-:W-:Y:S02]  /*13d0*/  FMUL.FTZ R52, R47, -1.4426950216293334961 ;  /* 0xbfb8aa3b2f347820 */ /* 0x000fe40000410000 */
[----:B------:R-:W-:-:S05]  /*13e0*/  FMUL.FTZ R45, R48, -1.4426950216293334961 ;  /* 0xbfb8aa3b302d7820 */ /* 0x000fca0000410000 */
[----:B------:R-:W1:Y:S08]  /*13f0*/  MUFU.EX2 R52, R52 ;  /* 0x0000003400347308 */ /* 0x000e700000000800 */
[----:B------:R-:W2:Y:S01]  /*1400*/  MUFU.EX2 R45, R45 ;  /* 0x0000002d002d7308 */ /* 0x000ea20000000800 */
[----:B0-----:R-:W-:-:S07]  /*1410*/  FADD.FTZ R60, R50, 1 ;  /* 0x3f800000323c7421 */ /* 0x001fce0000010000 */
[----:B------:R-:W-:Y:S01]  /*1420*/  MUFU.RCP R60, R60 ;  /* 0x0000003c003c7308 */ /* 0x000fe20000001000 */
[----:B-1----:R-:W-:-:S07]  /*1430*/  FADD.FTZ R58, R52, 1 ;  /* 0x3f800000343a7421 */ /* 0x002fce0000010000 */
[----:B------:R-:W0:Y:S01]  /*1440*/  MUFU.EX2 R44, R44 ;  /* 0x0000002c002c7308 */ /* 0x000e220000000800 */
[----:B--2---:R-:W-:-:S07]  /*1450*/  FADD.FTZ R59, R45, 1 ;  /* 0x3f8000002d3b7421 */ /* 0x004fce0000010000 */
[----:B------:R-:W1:Y:S08]  /*1460*/  MUFU.RCP R58, R58 ;  /* 0x0000003a003a7308 */ /* 0x000e700000001000 */
[----:B------:R-:W-:Y:S01]  /*1470*/  MUFU.RCP R59, R59 ;  /* 0x0000003b003b7308 */ /* 0x000fe20000001000 */
[----:B0-----:R-:W-:-:S07]  /*1480*/  FADD.FTZ R44, R44, 1 ;  /* 0x3f8000002c2c7421 */ /* 0x001fce0000010000 */
[----:B------:R-:W0:Y:S01]  /*1490*/  MUFU.RCP R62, R44 ;  /* 0x0000002c003e7308 */ /* 0x000e220000001000 */
[----:B-1----:R-:W-:-:S04]  /*14a0*/  FADD.FTZ R64, -R58, 1 ;  /* 0x3f8000003a407421 */ /* 0x002fc80000010100 */
[----:B------:R-:W-:Y:S02]  /*14b0*/  FFMA.FTZ R64, R47, R64, 1 ;  /* 0x3f8000002f407423 */ /* 0x000fe40000010040 */
[----:B0-----:R-:W-:-:S04]  /*14c0*/  FADD.FTZ R14, -R62, 1 ;  /* 0x3f8000003e0e7421 */ /* 0x001fc80000010100 */
[C---:B------:R-:W-:Y:S02]  /*14d0*/  FFMA.FTZ R14, R57.reuse, R14, 1 ;  /* 0x3f800000390e7423 */ /* 0x040fe4000001000e */
[----:B------:R-:W-:Y:S01]  /*14e0*/  FMUL.FTZ R57, R57, R62 ;  /* 0x0000003e39397220 */ /* 0x000fe20000410000 */
[----:B---3--:R0:W-:Y:S01]  /*14f0*/  STS.64 [R26.X8], R54 ;  /* 0x000000361a007388 */ /* 0x0081e20000008a00 */
[----:B------:R-:W-:-:S06]  /*1500*/  NOP ;  /* 0x0000000000007918 */ /* 0x000fcc0000000000 */
[----:B------:R-:W1:Y:S01]  /*1510*/  LDS.64 R16, [R26.X8] ;  /* 0x000000001a107984 */ /* 0x000e620000008a00 */
[----:B0-----:R-:W-:Y:S01]  /*1520*/  SHF.R.U32.HI R55, RZ, 0x10, R15 ;  /* 0x00000010ff377819 */ /* 0x001fe2000001160f */
[----:B------:R-:W-:-:S04]  /*1530*/  FADD.FTZ R54, -R60, 1 ;  /* 0x3f8000003c367421 */ /* 0x000fc80000010100 */
[----:B------:R-:W-:Y:S01]  /*1540*/  HADD2.F32 R55, -RZ, R55.H0_H0 ;  /* 0x20000037ff377230 */ /* 0x000fe20000004100 */
[C---:B------:R-:W-:Y:S02]  /*1550*/  FFMA.FTZ R54, R51.reuse, R54, 1 ;  /* 0x3f80000033367423 */ /* 0x040fe40000010036 */
[----:B------:R-:W-:Y:S01]  /*1560*/  FMUL.FTZ R51, R51, R60 ;  /* 0x0000003c33337220 */ /* 0x000fe20000410000 */
[----:B-1----:R-:W-:Y:S01]  /*1570*/  HADD2.F32 R50, -RZ, R17.H0_H0 ;  /* 0x20000011ff327230 */ /* 0x002fe20000004100 */
[--C-:B------:R-:W-:Y:S02]  /*1580*/  SHF.R.U32.HI R52, RZ, 0x10, R17.reuse ;  /* 0x00000010ff347819 */ /* 0x100fe40000011611 */
[----:B------:R-:W-:Y:S02]  /*1590*/  SHF.R.U64 R63, R16, 0x10, R17 ;  /* 0x00000010103f7819 */ /* 0x000fe40000001211 */
[----:B------:R-:W-:Y:S01]  /*15a0*/  FMUL.FTZ R15, R53, R50 ;  /* 0x00000032350f7220 */ /* 0x000fe20000410000 */
[----:B------:R-:W-:-:S03]  /*15b0*/  HADD2.F32 R52, -RZ, R52.H0_H0 ;  /* 0x20000034ff347230 */ /* 0x000fc60000004100 */
[----:B------:R-:W-:Y:S02]  /*15c0*/  FMUL.FTZ R15, R60, R15 ;  /* 0x0000000f3c0f7220 */ /* 0x000fe40000410000 */
[----:B------:R-:W-:Y:S02]  /*15d0*/  FMUL.FTZ R17, R55, R52 ;  /* 0x0000003437117220 */ /* 0x000fe40000410000 */
[----:B------:R-:W-:Y:S01]  /*15e0*/  FMUL.FTZ R45, R15, R54 ;  /* 0x000000360f2d7220 */ /* 0x000fe20000410000 */
[----:B------:R-:W-:Y:S01]  /*15f0*/  HADD2.F32 R54, -RZ, R63.H0_H0 ;  /* 0x2000003fff367230 */ /* 0x000fe20000004100 */
[----:B------:R-:W-:Y:S01]  /*1600*/  FMUL.FTZ R17, R58, R17 ;  /* 0x000000113a117220 */ /* 0x000fe20000410000 */
[----:B------:R-:W-:Y:S01]  /*1610*/  HADD2.F32 R63, -RZ, R16.H0_H0 ;  /* 0x20000010ff3f7230 */ /* 0x000fe20000004100 */
[----:B------:R-:W-:Y:S02]  /*1620*/  FADD.FTZ R15, -R59, 1 ;  /* 0x3f8000003b0f7421 */ /* 0x000fe40000010100 */
[----:B------:R-:W-:Y:S01]  /*1630*/  FMUL.FTZ R44, R61, R54 ;  /* 0x000000363d2c7220 */ /* 0x000fe20000410000 */
[----:B------:R-:W-:Y:S01]  /*1640*/  F2F.F16.F32 R45, R45 ;  /* 0x0000002d002d7304 */ /* 0x000fe20000200800 */
[----:B------:R-:W-:-:S02]  /*1650*/  FMUL.FTZ R64, R17, R64 ;  /* 0x0000004011407220 */ /* 0x000fc40000410000 */
[----:B------:R-:W-:Y:S02]  /*1660*/  FFMA.FTZ R17, R48, R15, 1 ;  /* 0x3f80000030117423 */ /* 0x000fe4000001000f */
[----:B------:R-:W-:Y:S02]  /*1670*/  FMUL.FTZ R44, R59, R44 ;  /* 0x0000002c3b2c7220 */ /* 0x000fe40000410000 */
[----:B------:R-:W-:Y:S01]  /*1680*/  FMUL.FTZ R15, R66, R63 ;  /* 0x0000003f420f7220 */ /* 0x000fe20000410000 */
[----:B------:R-:W0:Y:S01]  /*1690*/  F2F.F16.F32 R64, R64 ;  /* 0x0000004000407304 */ /* 0x000e220000200800 */
[----:B------:R-:W-:Y:S02]  /*16a0*/  FMUL.FTZ R17, R44, R17 ;  /* 0x000000112c117220 */ /* 0x000fe40000410000 */
[----:B------:R-:W-:Y:S02]  /*16b0*/  FMUL.FTZ R15, R62, R15 ;  /* 0x0000000f3e0f7220 */ /* 0x000fe40000410000 */
[----:B------:R-:W-:-:S02]  /*16c0*/  FMUL.FTZ R59, R48, R59 ;  /* 0x0000003b303b7220 */ /* 0x000fc40000410000 */
[----:B------:R-:W-:Y:S01]  /*16d0*/  FMUL.FTZ R16, R15, R14 ;  /* 0x0000000e0f107220 */ /* 0x000fe20000410000 */
[----:B------:R-:W1:Y:S01]  /*16e0*/  F2F.F16.F32 R17, R17 ;  /* 0x0000001100117304 */ /* 0x000e620000200800 */
[----:B------:R-:W-:Y:S02]  /*16f0*/  FMUL.FTZ R58, R47, R58 ;  /* 0x0000003a2f3a7220 */ /* 0x000fe40000410000 */
[----:B------:R-:W-:-:S05]  /*1700*/  FMUL.FTZ R47, R53, R51 ;  /* 0x00000033352f7220 */ /* 0x000fca0000410000 */
[----:B------:R2:W3:Y:S01]  /*1710*/  F2F.F16.F32 R65, R16 ;  /* 0x0000001000417304 */ /* 0x0004e20000200800 */
[----:B0-----:R-:W-:Y:S01]  /*1720*/  PRMT R45, R45, 0x5410, R64 ;  /* 0x000054102d2d7816 */ /* 0x001fe20000000040 */
[----:B------:R-:W-:Y:S02]  /*1730*/  IMAD R64, R22, c[0x0][0x2e8], RZ ;  /* 0x0000ba0016407a24 */ /* 0x000fe400078e02ff */
[----:B-1----:R-:W-:-:S04]  /*1740*/  IMAD.WIDE.U32 R14, R17, 0x10000, RZ ;  /* 0x00010000110e7825 */ /* 0x002fc800078e00ff */
[----:B--2---:R-:W-:Y:S01]  /*1750*/  IMAD.WIDE.U32 R16, R21, c[0x0][0x2e8], R2 ;  /* 0x0000ba0015107a25 */ /* 0x004fe200078e0002 */
[----:B------:R-:W-:Y:S02]  /*1760*/  LOP3.LUT R45, R45, R15, RZ, 0xfc, !PT ;  /* 0x0000000f2d2d7212 */ /* 0x000fe400078efcff */
[----:B---3--:R-:W-:Y:S01]  /*1770*/  LOP3.LUT R44, R14, R65, RZ, 0xfc, !PT ;  /* 0x000000410e2c7212 */ /* 0x008fe200078efcff */
[----:B------:R-:W-:Y:S01]  /*1780*/  BAR.SYNC.DEFER_BLOCKING 0x0 ;  /* 0x0000000000007b1d */ /* 0x000fe20000010000 */
[----:B------:R-:W-:Y:S01]  /*1790*/  IMAD R65, R21, c[0x0][0x2ec], R64 ;  /* 0x0000bb0015417a24 */ /* 0x000fe200078e0240 */
[----:B------:R-:W-:-:S04]  /*17a0*/  SHF.R.U64 R64, R4, 0x10, R5 ;  /* 0x0000001004407819 */ /* 0x000fc80000001205 */
[----:B------:R-:W-:Y:S01]  /*17b0*/  IADD3 R17, R17, R65, RZ ;  /* 0x0000004111117210 */ /* 0x000fe20007ffe0ff */
[----:B------:R-:W-:-:S04]  /*17c0*/  IMAD R65, R0, c[0x0][0x2f4], R69 ;  /* 0x0000bd0000417a24 */ /* 0x000fc800078e0245 */
[----:B------:R-:W-:-:S05]  /*17d0*/  IMAD.WIDE.U32 R16, R0, c[0x0][0x2f0], R16 ;  /* 0x0000bc0000107a25 */ /* 0x000fca00078e0010 */
[----:B------:R-:W-:Y:S02]  /*17e0*/  IADD3 R65, R17, R65, RZ ;  /* 0x0000004111417210 */ /* 0x000fe40007ffe0ff */
[----:B------:R-:W-:-:S04]  /*17f0*/  LEA R17, P0, R16, c[0x0][0x338], 0x1 ;  /* 0x0000ce0010117a11 */ /* 0x000fc800078008ff */
[----:B------:R-:W-:Y:S01]  /*1800*/  LEA.HI.X R68, R16, c[0x0][0x33c], R65, 0x1, P0 ;  /* 0x0000cf0010447a11 */ /* 0x000fe200000f0c41 */
[----:B------:R0:W-:Y:S01]  /*1810*/  STS.64 [R26.X8], R44 ;  /* 0x0000002c1a007388 */ /* 0x0001e20000008a00 */
[----:B------:R-:W-:-:S06]  /*1820*/  NOP ;  /* 0x0000000000007918 */ /* 0x000fcc0000000000 */
[----:B------:R-:W1:Y:S01]  /*1830*/  LDS.64 R14, [R26.X8] ;  /* 0x000000001a0e7984 */ /* 0x000e620000008a00 */
[----:B------:R-:W-:Y:S02]  /*1840*/  IADD3 R16, P1, R17, R46, RZ ;  /* 0x0000002e11107210 */ /* 0x000fe40007f3e0ff */
[----:B------:R-:W-:Y:S02]  /*1850*/  ISETP.NE.U32.AND P0, PT, RZ, c[0x0][0x270], PT ;  /* 0x00009c00ff007a0c */ /* 0x000fe40003f05070 */
[----:B------:R-:W-:Y:S01]  /*1860*/  IADD3.X R17, R68, R49, RZ, P1, !PT ;  /* 0x0000003144117210 */ /* 0x000fe20000ffe4ff */
[----:B0-----:R-:W-:Y:S01]  /*1870*/  HADD2.F32 R45, -RZ, R4.H0_H0 ;  /* 0x20000004ff2d7230 */ /* 0x001fe20000004100 */
[----:B------:R-:W-:Y:S02]  /*1880*/  ISETP.NE.AND.EX P0, PT, RZ, c[0x0][0x274], PT, P0 ;  /* 0x00009d00ff007a0c */ /* 0x000fe40003f05300 */
[----:B------:R-:W-:-:S04]  /*1890*/  SHF.R.U32.HI R44, RZ, 0x10, R5 ;  /* 0x00000010ff2c7819 */ /* 0x000fc80000011605 */
[----:B------:R-:W-:Y:S01]  /*18a0*/  PRMT R64, R44, 0x5410, R64 ;  /* 0x000054102c407816 */ /* 0x000fe20000000040 */
[----:B------:R-:W-:-:S04]  /*18b0*/  FMUL.FTZ R44, R66, R57 ;  /* 0x00000039422c7220 */ /* 0x000fc80000410000 */
[----:B------:R-:W-:Y:S01]  /*18c0*/  FFMA.FTZ R48, R44, R45, R43 ;  /* 0x0000002d2c307223 */ /* 0x000fe2000001002b */
[----:B------:R-:W-:Y:S01]  /*18d0*/  HADD2.F32 R43, -RZ, R64.H1_H1 ;  /* 0x30000040ff2b7230 */ /* 0x000fe20000004100 */
[----:B------:R-:W-:Y:S01]  /*18e0*/  FMUL.FTZ R45, R61, R59 ;  /* 0x0000003b3d2d7220 */ /* 0x000fe20000410000 */
[----:B-1----:R0:W-:Y:S01]  /*18f0*/  STG.E.64 [R16.64], R14 ;  /* 0x0000000e10007986 */ /* 0x0021e2000c101b06 */
[----:B------:R-:W-:Y:S05]  /*1900*/  @!P0 BRA `(.L_x_8467) ;  /* 0x000001d000008947 */ /* 0x000fea0003800000 */
[----:B0-----:R-:W-:Y:S01]  /*1910*/  FMUL.FTZ R16, R51, R50 ;  /* 0x0000003233107220 */ /* 0x001fe20000410000 */
[----:B------:R-:W-:Y:S01]  /*1920*/  BAR.SYNC.DEFER_BLOCKING 0x0 ;  /* 0x0000000000007b1d */ /* 0x000fe20000010000 */
[----:B------:R-:W-:Y:S02]  /*1930*/  FMUL.FTZ R54, R59, R54 ;  /* 0x000000363b367220 */ /* 0x000fe40000410000 */
[----:B------:R-:W-:Y:S02]  /*1940*/  FMUL.FTZ R52, R58, R52 ;  /* 0x000000343a347220 */ /* 0x000fe40000410000 */
[----:B------:R-:W-:Y:S01]  /*1950*/  FMUL.FTZ R57, R57, R63 ;  /* 0x0000003f39397220 */ /* 0x000fe20000410000 */
[----:B------:R-:W0:Y:S08]  /*1960*/  F2F.F16.F32 R14, R54 ;  /* 0x00000036000e7304 */ /* 0x000e300000200800 */
[----:B------:R-:W-:Y:S08]  /*1970*/  F2F.F16.F32 R16, R16 ;  /* 0x0000001000107304 */ /* 0x000ff00000200800 */
[----:B------:R1:W2:Y:S01]  /*1980*/  F2F.F16.F32 R17, R52 ;  /* 0x0000003400117304 */ /* 0x0002a20000200800 */
[----:B0-----:R-:W-:-:S07]  /*1990*/  IMAD.WIDE.U32 R14, R14, 0x10000, RZ ;  /* 0x000100000e0e7825 */ /* 0x001fce00078e00ff */
[----:B------:R-:W0:Y:S01]  /*19a0*/  F2F.F16.F32 R57, R57 ;  /* 0x0000003900397304 */ /* 0x000e220000200800 */
[----:B-1----:R-:W-:-:S04]  /*19b0*/  IMAD R52, R22, c[0x0][0x210], RZ ;  /* 0x0000840016347a24 */ /* 0x002fc800078e02ff */
[----:B------:R-:W-:Y:S01]  /*19c0*/  IMAD R53, R21, c[0x0][0x214], R52 ;  /* 0x0000850015357a24 */ /* 0x000fe200078e0234 */
[----:B--2---:R-:W-:-:S04]  /*19d0*/  PRMT R17, R16, 0x5410, R17 ;  /* 0x0000541010117816 */ /* 0x004fc80000000011 */
[----:B------:R-:W-:Y:S01]  /*19e0*/  LOP3.LUT R51, R17, R15, RZ, 0xfc, !PT ;  /* 0x0000000f11337212 */ /* 0x000fe200078efcff */
[----:B------:R-:W-:Y:S01]  /*19f0*/  IMAD.WIDE.U32 R16, R21, c[0x0][0x210], R2 ;  /* 0x0000840015107a25 */ /* 0x000fe200078e0002 */
[----:B0-----:R-:W-:-:S03]  /*1a00*/  LOP3.LUT R50, R14, R57, RZ, 0xfc, !PT ;  /* 0x000000390e327212 */ /* 0x001fc600078efcff */
[----:B------:R-:W-:Y:S01]  /*1a10*/  IMAD R57, R19, c[0x0][0x218], RZ ;  /* 0x0000860013397a24 */ /* 0x000fe200078e02ff */
[----:B------:R-:W-:Y:S01]  /*1a20*/  IADD3 R17, R17, R53, RZ ;  /* 0x0000003511117210 */ /* 0x000fe20007ffe0ff */
[----:B------:R0:W-:Y:S01]  /*1a30*/  STS.64 [R26.X8], R50 ;  /* 0x000000321a007388 */ /* 0x0001e20000008a00 */
[----:B------:R-:W-:-:S06]  /*1a40*/  NOP ;  /* 0x0000000000007918 */ /* 0x000fcc0000000000 */
[----:B------:R-:W1:Y:S01]  /*1a50*/  LDS.64 R14, [R26.X8] ;  /* 0x000000001a0e7984 */ /* 0x000e620000008a00 */
[C---:B------:R-:W-:Y:S02]  /*1a60*/  IMAD R57, R0.reuse, c[0x0][0x21c], R57 ;  /* 0x0000870000397a24 */ /* 0x040fe400078e0239 */
[----:B------:R-:W-:-:S05]  /*1a70*/  IMAD.WIDE.U32 R16, R0, c[0x0][0x218], R16 ;  /* 0x0000860000107a25 */ /* 0x000fca00078e0010 */
[----:B0-----:R-:W-:Y:S02]  /*1a80*/  IADD3 R51, R17, R57, RZ ;  /* 0x0000003911337210 */ /* 0x001fe40007ffe0ff */
[----:B------:R-:W-:-:S04]  /*1a90*/  LEA R17, P0, R16, c[0x0][0x270], 0x1 ;  /* 0x00009c0010117a11 */ /* 0x000fc800078008ff */
[----:B------:R-:W-:Y:S02]  /*1aa0*/  LEA.HI.X R50, R16, c[0x0][0x274], R51, 0x1, P0 ;  /* 0x00009d0010327a11 */ /* 0x000fe400000f0c33 */
[----:B------:R-:W-:-:S04]  /*1ab0*/  IADD3 R16, P0, R17, R46, RZ ;  /* 0x0000002e11107210 */ /* 0x000fc80007f1e0ff */
[----:B------:R-:W-:-:S05]  /*1ac0*/  IADD3.X R17, R50, R49, RZ, P0, !PT ;  /* 0x0000003132117210 */ /* 0x000fca00007fe4ff */
[----:B-1----:R0:W-:Y:S04]  /*1ad0*/  STG.E.64 [R16.64], R14 ;  /* 0x0000000e10007986 */ /* 0x0021e8000c101b06 */
.L_x_8467:
[----:B0-----:R-:W-:Y:S01]  /*1ae0*/  MOV R15, c[0x0][0x16c] ;  /* 0x00005b00000f7a02 */ /* 0x001fe20000000f00 */
[----:B------:R-:W-:Y:S01]  /*1af0*/  HADD2.F32 R14, -RZ, R5.H0_H0 ;  /* 0x20000005ff0e7230 */ /* 0x000fe20000004100 */
[----:B------:R-:W-:Y:S01]  /*1b00*/  FFMA.FTZ R48, R45, R43, R48 ;  /* 0x0000002b2d307223 */ /* 0x000fe20000010030 */
[----:B------:R-:W-:Y:S01]  /*1b10*/  HADD2.F32 R64, -RZ, R64.H0_H0 ;  /* 0x20000040ff407230 */ /* 0x000fe20000004100 */
[----:B------:R-:W-:Y:S01]  /*1b20*/  ISETP.GE.AND P0, PT, R15, 0x1, PT ;  /* 0x000000010f00780c */ /* 0x000fe20003f06270 */
[----:B------:R-:W-:Y:S01]  /*1b30*/  FMUL.FTZ R55, R55, R58 ;  /* 0x0000003a37377220 */ /* 0x000fe20000410000 */
[----:B------:R-:W-:Y:S01]  /*1b40*/  BAR.SYNC.DEFER_BLOCKING 0x0 ;  /* 0x0000000000007b1d */ /* 0x000fe20000010000 */
        /* <DEDUP_REMOVED lines=10> */
[----:B------:R-:W-:Y:S01]  /*1bf0*/  IMAD R57, R19, c[0x0][0x180], RZ ;  /* 0x0000600013397a24 */ /* 0x000fe200078e02ff */
[----:B------:R-:W-:Y:S01]  /*1c00*/  IADD3 R17, R36, -0x2, RZ ;  /* 0xfffffffe24117810 */ /* 0x000fe20007ffe0ff */
[----:B------:R-:W-:Y:S01]  /*1c10*/  IMAD.WIDE.U32 R14, R0, c[0x0][0x180], RZ ;  /* 0x00006000000e7a25 */ /* 0x000fe200078e00ff */
[----:B------:R-:W-:Y:S01]  /*1c20*/  LEA.HI R16, R56, R56, RZ, 0x1 ;  /* 0x0000003838107211 */ /* 0x000fe200078f08ff */
[----:B------:R-:W-:Y:S01]  /*1c30*/  UMOV UR4, URZ ;  /* 0x0000003f00047c82 */ /* 0x000fe20008000000 */
[----:B------:R-:W-:Y:S01]  /*1c40*/  MOV R81, RZ ;  /* 0x000000ff00517202 */ /* 0x000fe20000000f00 */
[----:B------:R-:W-:Y:S01]  /*1c50*/  IMAD R59, R0, c[0x0][0x184], R57 ;  /* 0x00006100003b7a24 */ /* 0x000fe200078e0239 */
[----:B------:R-:W-:Y:S01]  /*1c60*/  LOP3.LUT R57, R16, 0xfffffe, RZ, 0xc0, !PT ;  /* 0x00fffffe10397812 */ /* 0x000fe200078ec0ff */
[----:B------:R-:W-:Y:S01]  /*1c70*/  IMAD R17, R17, c[0x0][0x16c], RZ ;  /* 0x00005b0011117a24 */ /* 0x000fe200078e02ff */
[----:B------:R-:W-:-:S02]  /*1c80*/  LEA R46, P0, R14, c[0x0][0x220], 0x2 ;  /* 0x000088000e2e7a11 */ /* 0x000fc400078010ff */
[----:B------:R-:W-:Y:S01]  /*1c90*/  IADD3 R15, R15, R59, RZ ;  /* 0x0000003b0f0f7210 */ /* 0x000fe20007ffe0ff */
[----:B------:R-:W-:Y:S01]  /*1ca0*/  IMAD.WIDE R16, R17, 0x8, R10 ;  /* 0x0000000811107825 */ /* 0x000fe200078e020a */
[----:B------:R-:W-:Y:S02]  /*1cb0*/  IADD3 R59, R56, -R57, RZ ;  /* 0x80000039383b7210 */ /* 0x000fe40007ffe0ff */
[----:B------:R-:W-:Y:S02]  /*1cc0*/  LEA.HI.X R57, R14, c[0x0][0x224], R15, 0x2, P0 ;  /* 0x000089000e397a11 */ /* 0x000fe400000f140f */
[----:B------:R-:W-:Y:S02]  /*1cd0*/  MOV R56, R16 ;  /* 0x0000001000387202 */ /* 0x000fe40000000f00 */
[----:B------:R-:W-:Y:S02]  /*1ce0*/  MOV R65, R17 ;  /* 0x0000001100417202 */ /* 0x000fe40000000f00 */
[----:B------:R-:W-:-:S02]  /*1cf0*/  MOV R58, RZ ;  /* 0x000000ff003a7202 */ /* 0x000fc40000000f00 */
[----:B------:R-:W-:Y:S02]  /*1d00*/  MOV R64, R27 ;  /* 0x0000001b00407202 */ /* 0x000fe40000000f00 */
[----:B------:R-:W-:Y:S02]  /*1d10*/  MOV R63, R28 ;  /* 0x0000001c003f7202 */ /* 0x000fe40000000f00 */
[----:B------:R-:W-:Y:S02]  /*1d20*/  MOV R62, R35 ;  /* 0x00000023003e7202 */ /* 0x000fe40000000f00 */
[----:B------:R-:W-:Y:S02]  /*1d30*/  MOV R61, R38 ;  /* 0x00000026003d7202 */ /* 0x000fe40000000f00 */
[----:B------:R-:W-:Y:S02]  /*1d40*/  MOV R60, RZ ;  /* 0x000000ff003c7202 */ /* 0x000fe40000000f00 */
[----:B------:R-:W-:-:S02]  /*1d50*/  SHF.L.U32 R59, R59, 0x8, RZ ;  /* 0x000000083b3b7819 */ /* 0x000fc400000006ff */
.L_x_8473:
        /* <DEDUP_REMOVED lines=56> */
.L_x_8470:
[----:B-1-3--:R-:W-:Y:S05]  /*20e0*/  BSYNC B0 ;  /* 0x0000000000007941 */ /* 0x00afea0003800000 */
.L_x_8469:
[----:B--2---:R-:W-:Y:S01]  /*20f0*/  FMUL.FTZ R73, R75, R85 ;  /* 0x000000554b497220 */ /* 0x004fe20000410000 */
[C---:B------:R-:W-:Y:S01]  /*2100*/  ISETP.NE.AND P3, PT, R67.reuse, 0x1f, PT ;  /* 0x0000001f4300780c */ /* 0x040fe20003f65270 */
[----:B------:R-:W-:Y:S01]  /*2110*/  FFMA.FTZ R89, R76, R72, R83 ;  /* 0x000000484c597223 */ /* 0x000fe20000010053 */
[----:B------:R-:W-:Y:S01]  /*2120*/  ISETP.GE.AND P0, PT, R26, 0x1, PT ;  /* 0x000000011a00780c */ /* 0x000fe20003f06270 */
[----:B------:R-:W-:Y:S01]  /*2130*/  FFMA.FTZ R16, R80, R82, R79 ;  /* 0x0000005250107223 */ /* 0x000fe2000001004f */
[----:B------:R-:W-:Y:S01]  /*2140*/  ISETP.GE.U32.AND P4, PT, R67, 0x18, PT ;  /* 0x000000184300780c */ /* 0x000fe20003f86070 */
[----:B------:R-:W-:Y:S01]  /*2150*/  FMUL.FTZ R87, R76, R73 ;  /* 0x000000494c577220 */ /* 0x000fe20000410000 */
[----:B------:R-:W-:Y:S01]  /*2160*/  BSSY B0, `(.L_x_8471) ;  /* 0x000009c000007945 */ /* 0x000fe20003800000 */
[----:B0-----:R-:W-:Y:S02]  /*2170*/  FMUL.FTZ R17, R77, R80 ;  /* 0x000000504d117220 */ /* 0x001fe40000410000 */
[----:B------:R-:W-:-:S02]  /*2180*/  FFMA.FTZ R73, R80, R89, R78 ;  /* 0x0000005950497223 */ /* 0x000fc4000001004e */
        /* <DEDUP_REMOVED lines=76> */
[-C--:B------:R-:W-:Y:S02]  /*2650*/  FMUL.FTZ R78, R77, R39.reuse ;  /* 0x000000274d4e7220 */ /* 0x080fe40000410000 */
[----:B------:R-:W-:Y:S02]  /*2660*/  FFMA.FTZ R84, R76, R82, R15 ;  /* 0x000000524c547223 */ /* 0x000fe4000001000f */
[----:B------:R-:W-:Y:S02]  /*2670*/  FFMA.FTZ R76, R70, -R39, R89 ;  /* 0x80000027464c7223 */ /* 0x000fe40000010059 */
[-C--:B------:R-:W-:Y:S02]  /*2680*/  FFMA.FTZ R87, R68, -R41.reuse, R82 ;  /* 0x8000002944577223 */ /* 0x080fe40000010052 */
[----:B------:R-:W-:Y:S02]  /*2690*/  FMUL.FTZ R80, R83, R41 ;  /* 0x0000002953507220 */ /* 0x000fe40000410000 */
[----:B------:R-:W-:-:S02]  /*26a0*/  FFMA.FTZ R15, R78, R76, RZ ;  /* 0x0000004c4e0f7223 */ /* 0x000fc400000100ff */
[----:B------:R-:W-:Y:S02]  /*26b0*/  FFMA.FTZ R14, R75, R84, R14 ;  /* 0x000000544b0e7223 */ /* 0x000fe4000001000e */
        /* <DEDUP_REMOVED lines=20> */
[----:B------:R-:W-:Y:S02]  /*2800*/  FFMA.FTZ R69, R69, R74, R82 ;  /* 0x0000004a45457223 */ /* 0x000fe40000010052 */
[----:B------:R-:W-:Y:S02]  /*2810*/  FMUL.FTZ R73, R76, R73 ;  /* 0x000000494c497220 */ /* 0x000fe40000410000 */
[----:B------:R-:W-:Y:S02]  /*2820*/  FADD.FTZ R48, R89, R48 ;  /* 0x0000003059307221 */ /* 0x000fe40000010000 */
[----:B------:R-:W-:Y:S02]  /*2830*/  FFMA.FTZ R73, R70, R77, R73 ;  /* 0x0000004d46497223 */ /* 0x000fe40000010049 */
[----:B------:R-:W-:Y:S02]  /*2840*/  FADD.FTZ R50, R79, R50 ;  /* 0x000000324f327221 */ /* 0x000fe40000010000 */
        /* <DEDUP_REMOVED lines=28> */
[----:B------:R-:W-:Y:S02]  /*2a10*/  FMUL.FTZ R72, R66, R83 ;  /* 0x0000005342487220 */ /* 0x000fe40000410000 */
[----:B------:R0:W-:Y:S01]  /*2a20*/  @!P1 STS.64 [0x118], R14 ;  /* 0x0001180eff009388 */ /* 0x0001e20000000a00 */
[----:B------:R-:W-:Y:S02]  /*2a30*/  FFMA.FTZ R71, R71, R85, R84 ;  /* 0x0000005547477223 */ /* 0x000fe40000010054 */
[----:B------:R-:W-:Y:S02]  /*2a40*/  FMUL.FTZ R72, R87, R72 ;  /* 0x0000004857487220 */ /* 0x000fe40000410000 */
[----:B------:R-:W-:-:S02]  /*2a50*/  FADD.FTZ R54, R71, R54 ;  /* 0x0000003647367221 */ /* 0x000fc40000010000 */
        /* <DEDUP_REMOVED lines=12> */
.L_x_8472:
[----:B0-----:R-:W-:Y:S05]  /*2b20*/  BSYNC B0 ;  /* 0x0000000000007941 */ /* 0x001fea0003800000 */
.L_x_8471:
        /* <DEDUP_REMOVED lines=20> */
.L_x_8468:
[----:B------:R-:W-:Y:S01]  /*2c70*/  BAR.SYNC.DEFER_BLOCKING 0x0 ;  /* 0x0000000000007b1d */ /* 0x000fe20000010000 */
[----:B------:R-:W-:-:S04]  /*2c80*/  LEA R4, P0, R24, R31, 0x3 ;  /* 0x0000001f18047211 */ /* 0x000fc800078018ff */
[----:B------:R-:W-:-:S06]  /*2c90*/  LEA.HI.X R5, R24, R33, R37, 0x3, P0 ;  /* 0x0000002118057211 */ /* 0x000fcc00000f1c25 */
[----:B------:R-:W2:Y:S01]  /*2ca0*/  LDG.E.64 R4, [R4.64] ;  /* 0x0000000604047981 */ /* 0x000ea2000c1e1b00 */
[----:B------:R-:W-:Y:S01]  /*2cb0*/  F2F.F16.F32 R49, R49 ;  /* 0x0000003100317304 */ /* 0x000fe20000200800 */
[----:B------:R-:W-:Y:S01]  /*2cc0*/  IMAD R42, R22, c[0x0][0x2d8], RZ ;  /* 0x0000b600162a7a24 */ /* 0x000fe200078e02ff */
[----:B------:R-:W-:-:S06]  /*2cd0*/  SHF.L.U32 R44, R24, 0x3, RZ ;  /* 0x00000003182c7819 */ /* 0x000fcc00000006ff */
[----:B------:R-:W-:Y:S08]  /*2ce0*/  F2F.F16.F32 R50, R50 ;  /* 0x0000003200327304 */ /* 0x000ff00000200800 */
[----:B------:R-:W0:Y:S08]  /*2cf0*/  F2F.F16.F32 R17, R48 ;  /* 0x0000003000117304 */ /* 0x000e300000200800 */
[----:B------:R-:W1:Y:S01]  /*2d00*/  F2F.F16.F32 R51, R51 ;  /* 0x0000003300337304 */ /* 0x000e620000200800 */
[----:B0-----:R-:W-:Y:S01]  /*2d10*/  PRMT R17, R50, 0x5410, R17 ;  /* 0x0000541032117816 */ /* 0x001fe20000000011 */
[----:B--2---:R-:W-:Y:S01]  /*2d20*/  STS.64 [R26.X8], R4 ;  /* 0x000000041a007388 */ /* 0x004fe20000008a00 */
[----:B------:R-:W-:-:S06]  /*2d30*/  NOP ;  /* 0x0000000000007918 */ /* 0x000fcc0000000000 */
[----:B------:R-:W0:Y:S02]  /*2d40*/  LDS.64 R40, [R26.X8] ;  /* 0x000000001a287984 */ /* 0x000e240000008a00 */
[--C-:B0-----:R-:W-:Y:S01]  /*2d50*/  SHF.R.U64 R16, R40, 0x10, R41.reuse ;  /* 0x0000001028107819 */ /* 0x101fe20000001229 */
[----:B------:R-:W-:Y:S01]  /*2d60*/  HADD2.F32 R15, -RZ, R41.H0_H0 ;  /* 0x20000029ff0f7230 */ /* 0x000fe20000004100 */
[----:B------:R-:W-:-:S03]  /*2d70*/  SHF.R.U32.HI R14, RZ, 0x10, R41 ;  /* 0x00000010ff0e7819 */ /* 0x000fc60000011629 */
[----:B------:R-:W-:Y:S01]  /*2d80*/  HADD2.F32 R5, -RZ, R16.H0_H0 ;  /* 0x20000010ff057230 */ /* 0x000fe20000004100 */
[----:B------:R-:W-:Y:S01]  /*2d90*/  FADD.FTZ R39, R15, R20 ;  /* 0x000000140f277221 */ /* 0x000fe20000010000 */
[----:B------:R-:W-:-:S03]  /*2da0*/  HADD2.F32 R15, -RZ, R40.H0_H0 ;  /* 0x20000028ff0f7230 */ /* 0x000fc60000004100 */
[--C-:B------:R-:W-:Y:S01]  /*2db0*/  FADD.FTZ R5, R5, R20.reuse ;  /* 0x0000001405057221 */ /* 0x100fe20000010000 */
[----:B------:R-:W-:Y:S01]  /*2dc0*/  BAR.SYNC.DEFER_BLOCKING 0x0 ;  /* 0x0000000000007b1d */ /* 0x000fe20000010000 */
[--C-:B------:R-:W-:Y:S01]  /*2dd0*/  FADD.FTZ R4, R15, R20.reuse ;  /* 0x000000140f047221 */ /* 0x100fe20000010000 */
[----:B------:R-:W-:Y:S01]  /*2de0*/  FSETP.GTU.FTZ.AND P2, PT, R39, 20, PT ;  /* 0x41a000002700780b */ /* 0x000fe20003f5c000 */
[----:B------:R-:W-:Y:S01]  /*2df0*/  HADD2.F32 R15, -RZ, R14.H0_H0 ;  /* 0x2000000eff0f7230 */ /* 0x000fe20000004100 */
[----:B------:R-:W-:Y:S02]  /*2e00*/  FSETP.GTU.FTZ.AND P1, PT, R5, 20, PT ;  /* 0x41a000000500780b */ /* 0x000fe40003f3c000 */
[----:B------:R-:W-:Y:S02]  /*2e10*/  FSETP.GTU.FTZ.AND P0, PT, R4, 20, PT ;  /* 0x41a000000400780b */ /* 0x000fe40003f1c000 */
[----:B------:R-:W-:-:S05]  /*2e20*/  FADD.FTZ R41, R15, R20 ;  /* 0x000000140f297221 */ /* 0x000fca0000010000 */
[----:B------:R-:W-:Y:S02]  /*2e30*/  FSETP.GTU.FTZ.AND P3, PT, R41, 20, PT ;  /* 0x41a000002900780b */ /* 0x000fe40003f7c000 */
[----:B------:R-:W-:Y:S02]  /*2e40*/  @!P2 FMUL.FTZ R15, R39, -1.4426950216293334961 ;  /* 0xbfb8aa3b270fa820 */ /* 0x000fe40000410000 */
[----:B------:R-:W-:Y:S02]  /*2e50*/  @!P1 FMUL.FTZ R39, R5, -1.4426950216293334961 ;  /* 0xbfb8aa3b05279820 */ /* 0x000fe40000410000 */
[----:B------:R-:W-:Y:S02]  /*2e60*/  @!P0 FMUL.FTZ R14, R4, -1.4426950216293334961 ;  /* 0xbfb8aa3b040e8820 */ /* 0x000fe40000410000 */
[----:B------:R-:W0:Y:S01]  /*2e70*/  @!P2 MUFU.EX2 R15, R15 ;  /* 0x0000000f000fa308 */ /* 0x000e220000000800 */
[----:B------:R-:W-:-:S04]  /*2e80*/  IMAD.WIDE.U32 R4, R49, 0x10000, RZ ;  /* 0x0001000031047825 */ /* 0x000fc800078e00ff */
[----:B------:R-:W-:Y:S01]  /*2e90*/  @!P3 FMUL.FTZ R41, R41, -1.4426950216293334961 ;  /* 0xbfb8aa3b2929b820 */ /* 0x000fe20000410000 */
[----:B------:R-:W-:Y:S02]  /*2ea0*/  LOP3.LUT R17, R17, R5, RZ, 0xfc, !PT ;  /* 0x0000000511117212 */ /* 0x000fe400078efcff */
[----:B------:R-:W2:Y:S01]  /*2eb0*/  @!P1 MUFU.EX2 R39, R39 ;  /* 0x0000002700279308 */ /* 0x000ea20000000800 */
[----:B-1----:R-:W-:-:S05]  /*2ec0*/  LOP3.LUT R16, R4, R51, RZ, 0xfc, !PT ;  /* 0x0000003304107212 */ /* 0x002fca00078efcff */
[----:B------:R1:W-:Y:S01]  /*2ed0*/  STS.64 [R26.X8], R16 ;  /* 0x000000101a007388 */ /* 0x0003e20000008a00 */
[----:B------:R-:W-:-:S06]  /*2ee0*/  NOP ;  /* 0x0000000000007918 */ /* 0x000fcc0000000000 */
[----:B------:R-:W3:Y:S01]  /*2ef0*/  @!P0 MUFU.EX2 R14, R14 ;  /* 0x0000000e000e8308 */ /* 0x000ee20000000800 */
[----:B0-----:R-:W-:Y:S01]  /*2f00*/  @!P2 FADD.FTZ R40, R15, 1 ;  /* 0x3f8000000f28a421 */ /* 0x001fe20000010000 */
[----:B------:R-:W0:Y:S01]  /*2f10*/  LDS.64 R4, [R26.X8] ;  /* 0x000000001a047984 */ /* 0x000e220000008a00 */
[----:B--2---:R-:W-:-:S05]  /*2f20*/  @!P1 FADD.FTZ R39, R39, 1 ;  /* 0x3f80000027279421 */ /* 0x004fca0000010000 */
[----:B------:R-:W2:Y:S01]  /*2f30*/  @!P3 MUFU.EX2 R41, R41 ;  /* 0x000000290029b308 */ /* 0x000ea20000000800 */
[----:B---3--:R-:W-:-:S07]  /*2f40*/  @!P0 FADD.FTZ R15, R14, 1 ;  /* 0x3f8000000e0f8421 */ /* 0x008fce0000010000 */
[----:B------:R-:W3:Y:S01]  /*2f50*/  @!P2 MUFU.RCP R47, R40 ;  /* 0x00000028002fa308 */ /* 0x000ee20000001000 */
[----:B--2---:R-:W-:-:S07]  /*2f60*/  @!P3 FADD.FTZ R41, R41, 1 ;  /* 0x3f8000002929b421 */ /* 0x004fce0000010000 */
[----:B------:R2:W4:Y:S08]  /*2f70*/  @!P1 MUFU.RCP R14, R39 ;  /* 0x00000027000e9308 */ /* 0x0005300000001000 */
[----:B------:R5:W0:Y:S01]  /*2f80*/  @!P0 MUFU.RCP R45, R15 ;  /* 0x0000000f002d8308 */ /* 0x000a220000001000 */
[----:B--2---:R-:W-:Y:S02]  /*2f90*/  IMAD R39, R21, c[0x0][0x2dc], R42 ;  /* 0x0000b70015277a24 */ /* 0x004fe400078e022a */
[----:B---3--:R-:W-:Y:S01]  /*2fa0*/  @!P2 FMUL.FTZ R54, R54, R47 ;  /* 0x0000002f3636a220 */ /* 0x008fe20000410000 */
[----:B------:R-:W-:-:S02]  /*2fb0*/  SHF.L.U64.HI R47, R24, 0x3, R37 ;  /* 0x00000003182f7819 */ /* 0x000fc40000010225 */
[----:B------:R-:W-:Y:S01]  /*2fc0*/  IADD3 R32, P2, R32, -0x100, RZ ;  /* 0xffffff0020207810 */ /* 0x000fe20007f5e0ff */
[----:B----4-:R-:W-:Y:S01]  /*2fd0*/  @!P1 FMUL.FTZ R53, R53, R14 ;  /* 0x0000000e35359220 */ /* 0x010fe20000410000 */
[----:B------:R-:W2:Y:S01]  /*2fe0*/  @!P3 MUFU.RCP R41, R41 ;  /* 0x000000290029b308 */ /* 0x000ea20000001000 */
[--C-:B-----5:R-:W-:Y:S01]  /*2ff0*/  IMAD.WIDE.U32 R14, R21, c[0x0][0x2d8], R2.reuse ;  /* 0x0000b600150e7a25 */ /* 0x120fe200078e0002 */
[----:B------:R-:W-:Y:S02]  /*3000*/  IADD3 R29, P1, R29, -0x100, RZ ;  /* 0xffffff001d1d7810 */ /* 0x000fe40007f3e0ff */
[----:B------:R-:W-:Y:S01]  /*3010*/  IADD3.X R34, R34, -0x1, RZ, P2, !PT ;  /* 0xffffffff22227810 */ /* 0x000fe200017fe4ff */
[----:B------:R-:W-:Y:S01]  /*3020*/  IMAD.WIDE.U32 R2, R21, c[0x0][0x2f8], R2 ;  /* 0x0000be0015027a25 */ /* 0x000fe200078e0002 */
[----:B------:R-:W-:Y:S02]  /*3030*/  IADD3 R15, R15, R39, RZ ;  /* 0x000000270f0f7210 */ /* 0x000fe40007ffe0ff */
[----:B-1----:R-:W1:Y:S01]  /*3040*/  F2F.F16.F32 R17, R53 ;  /* 0x0000003500117304 */ /* 0x002e620000200800 */
[----:B------:R-:W-:Y:S01]  /*3050*/  IMAD R39, R19, c[0x0][0x2e0], RZ ;  /* 0x0000b80013277a24 */ /* 0x000fe200078e02ff */
[----:B------:R-:W-:Y:S01]  /*3060*/  IADD3.X R30, R30, -0x1, RZ, P1, !PT ;  /* 0xffffffff1e1e7810 */ /* 0x000fe20000ffe4ff */
[----:B0-----:R-:W-:-:S02]  /*3070*/  @!P0 FMUL.FTZ R52, R52, R45 ;  /* 0x0000002d34348220 */ /* 0x001fc40000410000 */
[C---:B------:R-:W-:Y:S02]  /*3080*/  IMAD R45, R0.reuse, c[0x0][0x2e4], R39 ;  /* 0x0000b900002d7a24 */ /* 0x040fe400078e0227 */
[----:B------:R-:W-:Y:S01]  /*3090*/  IMAD.WIDE.U32 R14, R0, c[0x0][0x2e0], R14 ;  /* 0x0000b800000e7a25 */ /* 0x000fe200078e000e */
[----:B------:R-:W-:Y:S03]  /*30a0*/  F2F.F16.F32 R40, R54 ;  /* 0x0000003600287304 */ /* 0x000fe60000200800 */
[----:B--2---:R-:W-:Y:S01]  /*30b0*/  @!P3 FMUL.FTZ R58, R58, R41 ;  /* 0x000000293a3ab220 */ /* 0x004fe20000410000 */
[----:B------:R-:W-:Y:S01]  /*30c0*/  IADD3 R15, R15, R45, RZ ;  /* 0x0000002d0f0f7210 */ /* 0x000fe20007ffe0ff */
[----:B------:R-:W-:Y:S01]  /*30d0*/  IMAD R45, R19, c[0x0][0x300], RZ ;  /* 0x0000c000132d7a24 */ /* 0x000fe200078e02ff */
[----:B------:R-:W-:Y:S02]  /*30e0*/  LEA R16, P0, R14, c[0x0][0x330], 0x1 ;  /* 0x0000cc000e107a11 */ /* 0x000fe400078008ff */
[----:B------:R-:W0:Y:S01]  /*30f0*/  F2F.F16.F32 R41, R58 ;  /* 0x0000003a00297304 */ /* 0x000e220000200800 */
[----:B------:R-:W-:Y:S01]  /*3100*/  IMAD R45, R0, c[0x0][0x304], R45 ;  /* 0x0000c100002d7a24 */ /* 0x000fe200078e022d */
[----:B------:R-:W-:Y:S01]  /*3110*/  LEA.HI.X R42, R14, c[0x0][0x334], R15, 0x1, P0 ;  /* 0x0000cd000e2a7a11 */ /* 0x000fe200000f0c0f */
[----:B-1----:R-:W-:Y:S01]  /*3120*/  IMAD.WIDE.U32 R14, R17, 0x10000, RZ ;  /* 0x00010000110e7825 */ /* 0x002fe200078e00ff */
[----:B------:R-:W-:-:S02]  /*3130*/  IADD3 R16, P0, R16, R44, RZ ;  /* 0x0000002c10107210 */ /* 0x000fc40007f1e0ff */
[----:B------:R-:W-:Y:S02]  /*3140*/  ISETP.GT.AND P3, PT, R36, 0x1, PT ;  /* 0x000000012400780c */ /* 0x000fe40003f64270 */
[----:B------:R-:W-:Y:S01]  /*3150*/  IADD3.X R17, R42, R47, RZ, P0, !PT ;  /* 0x0000002f2a117210 */ /* 0x000fe200007fe4ff */
[----:B------:R1:W2:Y:S01]  /*3160*/  F2F.F16.F32 R39, R52 ;  /* 0x0000003400277304 */ /* 0x0002a20000200800 */
[----:B------:R-:W-:Y:S01]  /*3170*/  IMAD R42, R22, c[0x0][0x2f8], RZ ;  /* 0x0000be00162a7a24 */ /* 0x000fe200078e02ff */
[----:B------:R-:W-:Y:S02]  /*3180*/  IADD3 R36, R36, -0x1, RZ ;  /* 0xffffffff24247810 */ /* 0x000fe40007ffe0ff */
[----:B------:R3:W-:Y:S01]  /*3190*/  STG.E.64 [R16.64], R4 ;  /* 0x0000000410007986 */ /* 0x0007e2000c101b06 */
[----:B0-----:R-:W-:Y:S01]  /*31a0*/  PRMT R41, R40, 0x5410, R41 ;  /* 0x0000541028297816 */ /* 0x001fe20000000029 */
[----:B-1----:R-:W-:-:S03]  /*31b0*/  FADD.FTZ R52, R52, R23 ;  /* 0x0000001734347221 */ /* 0x002fc60000010000 */
[----:B------:R-:W-:Y:S01]  /*31c0*/  LOP3.LUT R41, R41, R15, RZ, 0xfc, !PT ;  /* 0x0000000f29297212 */ /* 0x000fe200078efcff */
[----:B------:R-:W-:Y:S01]  /*31d0*/  FADD.FTZ R53, R52, R53 ;  /* 0x0000003534357221 */ /* 0x000fe20000010000 */
[----:B--2---:R-:W-:Y:S01]  /*31e0*/  LOP3.LUT R40, R14, R39, RZ, 0xfc, !PT ;  /* 0x000000270e287212 */ /* 0x004fe200078efcff */
[----:B------:R-:W-:Y:S01]  /*31f0*/  BAR.SYNC.DEFER_BLOCKING 0x0 ;  /* 0x0000000000007b1d */ /* 0x000fe20000010000 */
[----:B------:R-:W-:Y:S02]  /*3200*/  IMAD R39, R21, c[0x0][0x2fc], R42 ;  /* 0x0000bf0015277a24 */ /* 0x000fe400078e022a */
[----:B------:R-:W-:-:S03]  /*3210*/  FADD.FTZ R53, R53, R54 ;  /* 0x0000003635357221 */ /* 0x000fc60000010000 */
[----:B------:R-:W-:Y:S01]  /*3220*/  IADD3 R3, R3, R39, RZ ;  /* 0x0000002703037210 */ /* 0x000fe20007ffe0ff */
[----:B------:R-:W-:-:S04]  /*3230*/  FADD.FTZ R23, R53, R58 ;  /* 0x0000003a35177221 */ /* 0x000fc80000010000 */
[----:B------:R-:W-:-:S05]  /*3240*/  IMAD.WIDE.U32 R2, R0, c[0x0][0x300], R2 ;  /* 0x0000c00000027a25 */ /* 0x000fca00078e0002 */
[----:B---3--:R-:W-:Y:S02]  /*3250*/  IADD3 R5, R3, R45, RZ ;  /* 0x0000002d03057210 */ /* 0x008fe40007ffe0ff */
[----:B------:R-:W-:-:S04]  /*3260*/  LEA R3, P0, R2, c[0x0][0x340], 0x1 ;  /* 0x0000d00002037a11 */ /* 0x000fc800078008ff */
[----:B------:R-:W-:Y:S01]  /*3270*/  LEA.HI.X R4, R2, c[0x0][0x344], R5, 0x1, P0 ;  /* 0x0000d10002047a11 */ /* 0x000fe200000f0c05 */
[----:B------:R-:W-:Y:S01]  /*3280*/  STS.64 [R26.X8], R40 ;  /* 0x000000281a007388 */ /* 0x000fe20000008a00 */
[----:B------:R-:W-:-:S06]  /*3290*/  NOP ;  /* 0x0000000000007918 */ /* 0x000fcc0000000000 */
[----:B------:R-:W0:Y:S01]  /*32a0*/  LDS.64 R14, [R26.X8] ;  /* 0x000000001a0e7984 */ /* 0x000e220000008a00 */
[----:B------:R-:W-:-:S04]  /*32b0*/  IADD3 R2, P0, R3, R44, RZ ;  /* 0x0000002c03027210 */ /* 0x000fc80007f1e0ff */
[----:B------:R-:W-:Y:S02]  /*32c0*/  IADD3.X R3, R4, R47, RZ, P0, !PT ;  /* 0x0000002f04037210 */ /* 0x000fe400007fe4ff */
[----:B------:R-:W-:-:S04]  /*32d0*/  IADD3 R31, P0, R31, -0x100, RZ ;  /* 0xffffff001f1f7810 */ /* 0x000fc80007f1e0ff */
[----:B------:R-:W-:Y:S01]  /*32e0*/  IADD3.X R33, R33, -0x1, RZ, P0, !PT ;  /* 0xffffffff21217810 */ /* 0x000fe200007fe4ff */
[----:B0-----:R0:W-:Y:S01]  /*32f0*/  STG.E.64 [R2.64], R14 ;  /* 0x0000000e02007986 */ /* 0x0011e2000c101b06 */
[----:B------:R-:W-:Y:S01]  /*3300*/  @!P3 CALL.REL.NOINC `(.L_x_8458) ;  /* 0x000000100000b944 */ /* 0x000fe20003c00000 */
[----:B------:R-:W-:Y:S05]  /*3310*/  BRA `(.L_x_8474) ;  /* 0xffffd2e000007947 */ /* 0x000fea000383ffff */
.L_x_8458:
        /* <DEDUP_REMOVED lines=24> */
.L_x_8476:
[----:B0-----:R-:W-:Y:S05]  /*34a0*/  BSYNC B0 ;  /* 0x0000000000007941 */ /* 0x001fea0003800000 */
.L_x_8475:
        /* <DEDUP_REMOVED lines=23> */
.L_x_8478:
[----:B------:R-:W1:Y:S02]  /*3620*/  S2R R21, SR_TID.X ;  /* 0x0000000000157919 */ /* 0x000e640000002100 */
.L_x_8479:
[----:B0-----:R-:W-:Y:S05]  /*3630*/  BSYNC B0 ;  /* 0x0000000000007941 */ /* 0x001fea0003800000 */
.L_x_8477:
        /* <DEDUP_REMOVED lines=8> */
[----:B------:R-:W-:Y:S01]  /*36c0*/  IMAD.WIDE.U32 R4, R0, c[0x0][0x198], RZ ;  /* 0x0000660000047a25 */ /* 0x000fe200078e00ff */
[----:B------:R-:W-:-:S03]  /*36d0*/  IADD3 R33, R3, R33, RZ ;  /* 0x0000002103217210 */ /* 0x000fc60007ffe0ff */
        /* <DEDUP_REMOVED lines=8> */
.L_x_8480:
[----:B0-----:R-:W0:Y:S01]  /*3760*/  LDS R23, [R21.X4+0x13c8] ;  /* 0x0013c80015177984 */ /* 0x001e220000004800 */
[----:B-----5:R-:W-:Y:S01]  /*3770*/  SHF.R.S32.HI R20, RZ, 0x1f, R21 ;  /* 0x0000001fff147819 */ /* 0x020fe20000011415 */
        /* <DEDUP_REMOVED lines=52> */
.L_x_8481:
        /* <DEDUP_REMOVED lines=12> */
.L_x_9151:


//--------------------- .text._Z25selective_scan_bwd_kernelI32Selective_Scan_bwd_kernel_traitsILi32ELi4ELb1ELb0ELb1ELb0ELb0EN3c104HalfEfEEv12SSMParamsBwd --------------------------
	.section	.text._Z25selective_scan_bwd_kernelI32Selective_Scan_bwd_kernel_traitsILi32ELi4ELb1ELb0ELb1ELb0ELb0EN3c104HalfEfEEv12SSMParamsBwd,"ax",@progbits
	.sectioninfo	@"SHI_REGISTERS=108"
	.align	128
        .global         _Z25selective_scan_bwd_kernelI32Selective_Scan_bwd_kernel_traitsILi32ELi4ELb1ELb0ELb1ELb0ELb0EN3c104HalfEfEEv12SSMParamsBwd
        .type           _Z25selective_scan_bwd_kernelI32Selective_Scan_bwd_kernel_traitsILi32ELi4ELb1ELb0ELb1ELb0ELb0EN3c104HalfEfEEv12SSMParamsBwd,@function
        .size           _Z25selective_scan_bwd_kernelI32Selective_Scan_bwd_kernel_traitsILi32ELi4ELb1ELb0ELb1ELb0ELb0EN3c104HalfEfEEv12SSMParamsBwd,(.L_x_9152 - _Z25selective_scan_bwd_kernelI32Selective_Scan_bwd_kernel_traitsILi32ELi4ELb1ELb0ELb1ELb0ELb0EN3c104HalfEfEEv12SSMParamsBwd)
        .other          _Z25selective_scan_bwd_kernelI32Selective_Scan_bwd_kernel_traitsILi32ELi4ELb1ELb0ELb1ELb0ELb0EN3c104HalfEfEEv12SSMParamsBwd,@"STO_CUDA_ENTRY STV_DEFAULT"
_Z25selective_scan_bwd_kernelI32Selective_Scan_bwd_kernel_traitsILi32ELi4ELb1ELb0ELb1ELb0ELb0EN3c104HalfEfEEv12SSMParamsBwd:
.text._Z25selective_scan_bwd_kernelI32Selective_Scan_bwd_kernel_traitsILi32ELi4ELb1ELb0ELb1ELb0ELb0EN3c104HalfEfEEv12SSMParamsBwd:
        /* <DEDUP_REMOVED lines=27> */
[C---:B------:R-:W-:Y:S01]  /*01b0*/  IMAD R11, R87.reuse, c[0x0][0x278], RZ ;  /* 0x00009e00570b7a24 */ /* 0x040fe200078e02ff */
[----:B-1----:R-:W-:Y:S01]  /*01c0*/  HFMA2.MMA R6, -RZ, RZ, 0, 0 ;  /* 0x00000000ff067435 */ /* 0x002fe200000001ff */
[C---:B------:R-:W-:Y:S01]  /*01d0*/  IMAD R9, R87.reuse, c[0x0][0x1e0], RZ ;  /* 0x0000780057097a24 */ /* 0x040fe200078e02ff */
[----:B------:R-:W-:Y:S01]  /*01e0*/  HFMA2.MMA R59, -RZ, RZ, 0, 0 ;  /* 0x00000000ff3b7435 */ /* 0x000fe200000001ff */
[----:B--2---:R-:W-:Y:S01]  /*01f0*/  IMAD R5, R87, c[0x0][0x1d0], RZ ;  /* 0x0000740057057a24 */ /* 0x004fe200078e02ff */
[----:B------:R-:W-:Y:S01]  /*0200*/  MOV R57, RZ ;  /* 0x000000ff00397202 */ /* 0x000fe20000000f00 */
[C---:B------:R-:W-:Y:S01]  /*0210*/  IMAD R11, R58.reuse, c[0x0][0x27c], R11 ;  /* 0x00009f003a0b7a24 */ /* 0x040fe200078e020b */
[----:B---3--:R-:W-:Y:S01]  /*0220*/  IADD3 R8, RZ, -R7, RZ ;  /* 0x80000007ff087210 */ /* 0x008fe20007ffe0ff */
[----:B------:R-:W-:-:S02]  /*0230*/  IMAD R9, R58, c[0x0][0x1e4], R9 ;  /* 0x000079003a097a24 */ /* 0x000fc400078e0209 */
[C---:B------:R-:W-:Y:S02]  /*0240*/  IMAD R10, R63.reuse, c[0x0][0x1ec], R10 ;  /* 0x00007b003f0a7a24 */ /* 0x040fe400078e020a */
[----:B------:R-:W-:Y:S01]  /*0250*/  IMAD R3, R8, R13, RZ ;  /* 0x0000000d08037224 */ /* 0x000fe200078e02ff */
[----:B------:R-:W-:Y:S01]  /*0260*/  MOV R8, c[0x0][0x174] ;  /* 0x00005d0000087a02 */ /* 0x000fe20000000f00 */
[----:B------:R-:W-:Y:S02]  /*0270*/  IMAD R12, R63, c[0x0][0x284], R12 ;  /* 0x0000a1003f0c7a24 */ /* 0x000fe400078e020c */
        /* <DEDUP_REMOVED lines=23> */
[----:B------:R-:W-:Y:S01]  /*03f0*/  IMAD R0, R62, c[0x0][0x1d8], RZ ;  /* 0x000076003e007a24 */ /* 0x000fe200078e02ff */
[----:B------:R-:W-:Y:S01]  /*0400*/  ISETP.NE.AND P1, PT, RZ, c[0x0][0x178], PT ;  /* 0x00005e00ff007a0c */ /* 0x000fe20003f25270 */
[----:B------:R-:W-:Y:S01]  /*0410*/  IMAD R15, R58, c[0x0][0x1b4], R13 ;  /* 0x00006d003a0f7a24 */ /* 0x000fe200078e020d */
[----:B------:R-:W-:Y:S01]  /*0420*/  SHF.R.S32.HI R13, RZ, 0x1f, R11 ;  /* 0x0000001fff0d7819 */ /* 0x000fe2000001140b */
[----:B------:R-:W-:-:S03]  /*0430*/  IMAD R0, R63, c[0x0][0x1dc], R0 ;  /* 0x000077003f007a24 */ /* 0x000fc600078e0200 */
[----:B------:R-:W-:Y:S02]  /*0440*/  IADD3 R9, R9, R15, RZ ;  /* 0x0000000f09097210 */ /* 0x000fe40007ffe0ff */
[----:B------:R-:W-:Y:S01]  /*0450*/  IADD3.X R0, R13, R3, R0, P4, !PT ;  /* 0x000000030d007210 */ /* 0x000fe200027fe400 */
[----:B------:R-:W-:Y:S01]  /*0460*/  IMAD.WIDE.U32 R2, R63, c[0x0][0x1e8], R4 ;  /* 0x00007a003f027a25 */ /* 0x000fe200078e0004 */
[----:B------:R-:W-:-:S03]  /*0470*/  @P0 IADD3 R56, R56, 0x1, RZ ;  /* 0x0000000138380810 */ /* 0x000fc60007ffe0ff */
[----:B------:R-:W-:Y:S01]  /*0480*/  IMAD.WIDE.U32 R4, R63, c[0x0][0x280], R6 ;  /* 0x0000a0003f047a25 */ /* 0x000fe200078e0006 */
[C---:B------:R-:W-:Y:S02]  /*0490*/  IADD3 R51, P0, R11.reuse, R2, RZ ;  /* 0x000000020b337210 */ /* 0x040fe40007f1e0ff */
        /* <DEDUP_REMOVED lines=23> */
[----:B------:R-:W-:-:S02]  /*0610*/  IADD3 R11, P5, R11, R8, RZ ;  /* 0x000000080b0b7210 */ /* 0x000fc40007fbe0ff */
[----:B------:R-:W-:Y:S01]  /*0620*/  IADD3 R46, R9, R3, RZ ;  /* 0x00000003092e7210 */ /* 0x000fe20007ffe0ff */
        /* <DEDUP_REMOVED lines=15> */
[----:B------:R-:W-:Y:S01]  /*0720*/  IMAD R7, R85, c[0x0][0x2c0], RZ ;  /* 0x0000b00055077a24 */ /* 0x000fe200078e02ff */
[----:B------:R-:W1:Y:S01]  /*0730*/  S2R R47, SR_LANEID ;  /* 0x00000000002f7919 */ /* 0x000e620000000000 */
[----:B------:R-:W-:Y:S01]  /*0740*/  IMAD R5, R58, c[0x0][0x2bc], R3 ;  /* 0x0000af003a057a24 */ /* 0x000fe200078e0203 */
[----:B------:R-:W-:Y:S01]  /*0750*/  MOV R3, RZ ;  /* 0x000000ff00037202 */ /* 0x000fe20000000f00 */
[----:B------:R-:W-:Y:S01]  /*0760*/  IMAD R7, R56, c[0x0][0x2c4], R7 ;  /* 0x0000b10038077a24 */ /* 0x000fe200078e0207 */
[----:B------:R-:W-:Y:S01]  /*0770*/  MOV R57, RZ ;  /* 0x000000ff00397202 */ /* 0x000fe20000000f00 */
[C---:B------:R-:W-:Y:S01]  /*0780*/  IMAD R0, R62.reuse, c[0x0][0x180], RZ ;  /* 0x000060003e007a24 */ /* 0x040fe200078e02ff */
[----:B------:R-:W-:Y:S01]  /*0790*/  MOV R59, RZ ;  /* 0x000000ff003b7202 */ /* 0x000fe20000000f00 */
[----:B------:R-:W-:Y:S01]  /*07a0*/  IMAD R4, R62, c[0x0][0x198], RZ ;  /* 0x000066003e047a24 */ /* 0x000fe200078e02ff */
[----:B------:R-:W-:Y:S01]  /*07b0*/  UMOV UR4, URZ ;  /* 0x0000003f00047c82 */ /* 0x000fe20008000000 */
[----:B------:R-:W-:-:S04]  /*07c0*/  IMAD.WIDE.U32 R18, R63, c[0x0][0x180], RZ ;  /* 0x000060003f127a25 */ /* 0x000fc800078e00ff */
[----:B------:R-:W-:-:S04]  /*07d0*/  IMAD.WIDE.U32 R16, R63, c[0x0][0x198], RZ ;  /* 0x000066003f107a25 */ /* 0x000fc800078e00ff */
[C---:B------:R-:W-:Y:S02]  /*07e0*/  IMAD R43, R63.reuse, c[0x0][0x184], R0 ;  /* 0x000061003f2b7a24 */ /* 0x040fe400078e0200 */
[----:B------:R-:W-:Y:S01]  /*07f0*/  IMAD R41, R63, c[0x0][0x19c], R4 ;  /* 0x000067003f297a24 */ /* 0x000fe200078e0204 */
[----:B0-----:R-:W-:Y:S02]  /*0800*/  MOV R2, R55 ;  /* 0x0000003700027202 */ /* 0x001fe40000000f00 */
[C---:B------:R-:W-:Y:S02]  /*0810*/  LOP3.LUT R83, R55.reuse, 0x1f, RZ, 0xc0, !PT ;  /* 0x0000001f37537812 */ /* 0x040fe400078ec0ff */
[----:B------:R-:W-:Y:S01]  /*0820*/  SHF.R.S32.HI R44, RZ, 0x1f, R55 ;  /* 0x0000001fff2c7819 */ /* 0x000fe20000011437 */
[----:B------:R-:W-:Y:S01]  /*0830*/  IMAD.WIDE.U32 R2, R58, c[0x0][0x2b8], R2 ;  /* 0x0000ae003a027a25 */ /* 0x000fe200078e0002 */
[----:B------:R-:W-:Y:S02]  /*0840*/  IADD3 R42, R55, 0x200, RZ ;  /* 0x00000200372a7810 */ /* 0x000fe40007ffe0ff */
[----:B------:R-:W-:-:S02]  /*0850*/  IADD3 R43, R19, R43, RZ ;  /* 0x0000002b132b7210 */ /* 0x000fc40007ffe0ff */
[----:B------:R-:W-:Y:S02]  /*0860*/  IADD3 R3, R3, R5, RZ ;  /* 0x0000000503037210 */ /* 0x000fe40007ffe0ff */
[----:B------:R-:W-:-:S03]  /*0870*/  IADD3 R41, R17, R41, RZ ;  /* 0x0000002911297210 */ /* 0x000fc60007ffe0ff */
[----:B------:R-:W-:-:S05]  /*0880*/  IMAD.WIDE.U32 R2, R56, c[0x0][0x2c0], R2 ;  /* 0x0000b00038027a25 */ /* 0x000fca00078e0002 */
[----:B------:R-:W-:Y:S02]  /*0890*/  IADD3 R3, R3, R7, RZ ;  /* 0x0000000703037210 */ /* 0x000fe40007ffe0ff */
[----:B------:R-:W-:-:S04]  /*08a0*/  LEA R14, P0, R2, c[0x0][0x320], 0x2 ;  /* 0x0000c800020e7a11 */ /* 0x000fc800078010ff */
[----:B------:R-:W-:Y:S02]  /*08b0*/  LEA.HI.X R2, R2, c[0x0][0x324], R3, 0x2, P0 ;  /* 0x0000c90002027a11 */ /* 0x000fe400000f1403 */
[----:B------:R-:W-:-:S04]  /*08c0*/  IADD3 R14, P0, R14, -0x100, RZ ;  /* 0xffffff000e0e7810 */ /* 0x000fc80007f1e0ff */
[----:B-1----:R-:W-:Y:S02]  /*08d0*/  IADD3.X R15, R2, -0x1, RZ, P0, !PT ;  /* 0xffffffff020f7810 */ /* 0x002fe400007fe4ff */
.L_x_8497:
[----:B------:R-:W-:Y:S01]  /*08e0*/  BAR.SYNC.DEFER_BLOCKING 0x0 ;  /* 0x0000000000007b1d */ /* 0x000fe20000010000 */
[C---:B------:R-:W-:Y:S01]  /*08f0*/  IMAD.SHL.U32 R9, R55.reuse, 0x8, RZ ;  /* 0x0000000837097824 */ /* 0x040fe200078e00ff */
[----:B------:R-:W-:-:S04]  /*0900*/  SHF.L.U64.HI R0, R55, 0x3, R44 ;  /* 0x0000000337007819 */ /* 0x000fc8000001022c */
[----:B---3--:R-:W-:-:S04]  /*0910*/  IADD3 R2, P0, R54, R9, RZ ;  /* 0x0000000936027210 */ /* 0x008fc80007f1e0ff */
[----:B------:R-:W-:-:S06]  /*0920*/  IADD3.X R3, R53, R0, RZ, P0, !PT ;  /* 0x0000000035037210 */ /* 0x000fcc00007fe4ff */
[----:B--2---:R-:W2:Y:S01]  /*0930*/  LDG.E.64 R2, [R2.64] ;  /* 0x0000000602027981 */ /* 0x004ea2000c1e1b00 */
[----:B------:R-:W-:-:S04]  /*0940*/  IADD3 R6, P0, R52, R9, RZ ;  /* 0x0000000934067210 */ /* 0x000fc80007f1e0ff */
[----:B------:R-:W-:Y:S01]  /*0950*/  IADD3.X R7, R51, R0, RZ, P0, !PT ;  /* 0x0000000033077210 */ /* 0x000fe200007fe4ff */
[----:B0-2---:R0:W-:Y:S01]  /*0960*/  STS.64 [R47.X8], R2 ;  /* 0x000000022f007388 */ /* 0x0051e20000008a00 */
[----:B------:R-:W-:-:S06]  /*0970*/  NOP ;  /* 0x0000000000007918 */ /* 0x000fcc0000000000 */
[----:B-1----:R-:W1:Y:S04]  /*0980*/  LDS.64 R12, [R47.X8] ;  /* 0x000000002f0c7984 */ /* 0x002e680000008a00 */
        /* <DEDUP_REMOVED lines=11> */
[----:B------:R-:W-:-:S03]  /*0a40*/  ISETP.LT.AND P0, PT, RZ, c[0x0][0x16c], PT ;  /* 0x00005b00ff007a0c */ /* 0x000fc60003f01270 */
[----:B--2---:R-:W-:-:S10]  /*0a50*/  HADD2.F32 R6, -RZ, R10.H0_H0 ;  /* 0x2000000aff067230 */ /* 0x004fd40000004100 */
[----:B------:R-:W-:Y:S01]  /*0a60*/  @!P0 MOV R37, RZ ;  /* 0x000000ff00258202 */ /* 0x000fe20000000f00 */
[----:B------:R-:W-:Y:S01]  /*0a70*/  @!P0 CS2R R34, SRZ ;  /* 0x0000000000228805 */ /* 0x000fe2000001ff00 */
[----:B------:R-:W-:Y:S01]  /*0a80*/  @!P0 MOV R32, RZ ;  /* 0x000000ff00208202 */ /* 0x000fe20000000f00 */
[----:B---3--:R0:W-:Y:S01]  /*0a90*/  STS.64 [R47.X8], R2 ;  /* 0x000000022f007388 */ /* 0x0081e20000008a00 */
[----:B------:R-:W-:-:S06]  /*0aa0*/  NOP ;  /* 0x0000000000007918 */ /* 0x000fcc0000000000 */
[----:B------:R-:W1:Y:S01]  /*0ab0*/  LDS.64 R26, [R47.X8] ;  /* 0x000000002f1a7984 */ /* 0x000e620000008a00 */
[----:B0-----:R-:W-:Y:S01]  /*0ac0*/  HADD2.F32 R2, -RZ, R13.H0_H0 ;  /* 0x2000000dff027230 */ /* 0x001fe20000004100 */
[--C-:B-1----:R-:W-:Y:S01]  /*0ad0*/  SHF.R.U64 R39, R26, 0x10, R27.reuse ;  /* 0x000000101a277819 */ /* 0x102fe2000000121b */
[----:B------:R-:W-:Y:S01]  /*0ae0*/  HADD2.F32 R40, -RZ, R26.H0_H0 ;  /* 0x2000001aff287230 */ /* 0x000fe20000004100 */
[----:B------:R-:W-:Y:S01]  /*0af0*/  SHF.R.U32.HI R36, RZ, 0x10, R27 ;  /* 0x00000010ff247819 */ /* 0x000fe2000001161b */
[----:B------:R-:W-:Y:S02]  /*0b00*/  HADD2.F32 R38, -RZ, R27.H0_H0 ;  /* 0x2000001bff267230 */ /* 0x000fe40000004100 */
[----:B------:R-:W-:Y:S01]  /*0b10*/  HADD2.F32 R39, -RZ, R39.H0_H0 ;  /* 0x20000027ff277230 */ /* 0x000fe20000004100 */
[C---:B------:R-:W-:Y:S01]  /*0b20*/  FFMA.FTZ R0, R40.reuse, R0, R59 ;  /* 0x0000000028007223 */ /* 0x040fe2000001003b */
[----:B------:R-:W-:Y:S01]  /*0b30*/  SHF.R.U32.HI R59, RZ, 0x10, R13 ;  /* 0x00000010ff3b7819 */ /* 0x000fe2000001160d */
[----:B------:R-:W-:Y:S01]  /*0b40*/  HADD2.F32 R36, -RZ, R36.H0_H0 ;  /* 0x20000024ff247230 */ /* 0x000fe20000004100 */
[----:B-----5:R-:W-:-:S02]  /*0b50*/  FMUL.FTZ R33, R40, R61 ;  /* 0x0000003d28217220 */ /* 0x020fc40000410000 */
[C---:B------:R-:W-:Y:S01]  /*0b60*/  FFMA.FTZ R3, R39.reuse, R6, R0 ;  /* 0x0000000627037223 */ /* 0x040fe20000010000 */
[----:B------:R-:W-:Y:S01]  /*0b70*/  HADD2.F32 R59, -RZ, R59.H0_H0 ;  /* 0x2000003bff3b7230 */ /* 0x000fe20000004100 */
[CC--:B------:R-:W-:Y:S02]  /*0b80*/  FMUL.FTZ R31, R38.reuse, R61.reuse ;  /* 0x0000003d261f7220 */ /* 0x0c0fe40000410000 */
[----:B------:R-:W-:Y:S02]  /*0b90*/  FFMA.FTZ R3, R38, R2, R3 ;  /* 0x0000000226037223 */ /* 0x000fe40000010003 */
[----:B------:R-:W-:Y:S02]  /*0ba0*/  FMUL.FTZ R30, R39, R61 ;  /* 0x0000003d271e7220 */ /* 0x000fe40000410000 */
[C---:B------:R-:W-:Y:S02]  /*0bb0*/  FFMA.FTZ R59, R36.reuse, R59, R3 ;  /* 0x0000003b243b7223 */ /* 0x040fe40000010003 */
[----:B------:R-:W-:Y:S01]  /*0bc0*/  FMUL.FTZ R0, R36, R61 ;  /* 0x0000003d24007220 */ /* 0x000fe20000410000 */
[----:B------:R-:W-:Y:S06]  /*0bd0*/  BAR.SYNC.DEFER_BLOCKING 0x0 ;  /* 0x0000000000007b1d */ /* 0x000fec0000010000 */
[----:B------:R-:W-:Y:S05]  /*0be0*/  @!P0 BRA `(.L_x_8483) ;  /* 0x0000169000008947 */ /* 0x000fea0003800000 */
[----:B------:R-:W-:Y:S01]  /*0bf0*/  HFMA2.MMA R3, -RZ, RZ, 0, 0 ;  /* 0x00000000ff037435 */ /* 0x000fe200000001ff */
[----:B------:R-:W-:Y:S01]  /*0c00*/  MOV R2, R55 ;  /* 0x0000003700027202 */ /* 0x000fe20000000f00 */
[----:B------:R-:W-:Y:S01]  /*0c10*/  IMAD R7, R87, c[0x0][0x2b8], RZ ;  /* 0x0000ae0057077a24 */ /* 0x000fe200078e02ff */
[----:B------:R-:W-:Y:S01]  /*0c20*/  IADD3 R6, R45, -0x1, RZ ;  /* 0xffffffff2d067810 */ /* 0x000fe20007ffe0ff */
[----:B------:R-:W-:Y:S01]  /*0c30*/  IMAD R9, R85, c[0x0][0x2c0], RZ ;  /* 0x0000b00055097a24 */ /* 0x000fe200078e02ff */
[----:B------:R-:W-:Y:S01]  /*0c40*/  SHF.R.U32.HI R65, RZ, 0x10, R5 ;  /* 0x00000010ff417819 */ /* 0x000fe20000011605 */
[----:B------:R-:W-:Y:S01]  /*0c50*/  IMAD R7, R58, c[0x0][0x2bc], R7 ;  /* 0x0000af003a077a24 */ /* 0x000fe200078e0207 */
[----:B------:R-:W-:Y:S01]  /*0c60*/  HADD2.F32 R67, -RZ, R5.H0_H0 ;  /* 0x20000005ff437230 */ /* 0x000fe20000004100 */
[----:B------:R-:W-:Y:S01]  /*0c70*/  IMAD R9, R56, c[0x0][0x2c4], R9 ;  /* 0x0000b10038097a24 */ /* 0x000fe200078e0209 */
[----:B------:R-:W-:Y:S01]  /*0c80*/  HFMA2.MMA R69, -RZ, RZ, 0, 0 ;  /* 0x00000000ff457435 */ /* 0x000fe200000001ff */
[----:B------:R-:W-:Y:S01]  /*0c90*/  IMAD.WIDE.U32 R2, R58, c[0x0][0x2b8], R2 ;  /* 0x0000ae003a027a25 */ /* 0x000fe200078e0002 */
[----:B------:R-:W-:Y:S01]  /*0ca0*/  HADD2.F32 R65, -RZ, R65.H0_H0 ;  /* 0x20000041ff417230 */ /* 0x000fe20000004100 */
[----:B------:R-:W-:Y:S01]  /*0cb0*/  CS2R R70, SRZ ;  /* 0x0000000000467805 */ /* 0x000fe2000001ff00 */
[----:B------:R-:W-:Y:S01]  /*0cc0*/  CS2R R34, SRZ ;  /* 0x0000000000227805 */ /* 0x000fe2000001ff00 */
[----:B------:R-:W-:Y:S01]  /*0cd0*/  IMAD.MOV.U32 R37, RZ, RZ, RZ ;  /* 0x000000ffff257224 */ /* 0x000fe200078e00ff */
[----:B------:R-:W-:Y:S01]  /*0ce0*/  IADD3 R3, R3, R7, RZ ;  /* 0x0000000703037210 */ /* 0x000fe20007ffe0ff */
[--C-:B------:R-:W-:Y:S01]  /*0cf0*/  FADD.FTZ R67, R67, R60.reuse ;  /* 0x0000003c43437221 */ /* 0x100fe20000010000 */
[----:B------:R-:W-:Y:S01]  /*0d00*/  MOV R7, c[0x0][0x174] ;  /* 0x00005d0000077a02 */ /* 0x000fe20000000f00 */
[----:B------:R-:W-:Y:S01]  /*0d10*/  FADD.FTZ R65, R65, R60 ;  /* 0x0000003c41417221 */ /* 0x000fe20000010000 */
[----:B------:R-:W-:Y:S01]  /*0d20*/  MOV R32, RZ ;  /* 0x000000ff00207202 */ /* 0x000fe20000000f00 */
[----:B------:R-:W-:Y:S01]  /*0d30*/  IMAD.WIDE.U32 R10, R56, c[0x0][0x2c0], R2 ;  /* 0x0000b000380a7a25 */ /* 0x000fe200078e0002 */
[----:B------:R-:W-:-:S04]  /*0d40*/  LEA R7, R7, UR4, 0x7 ;  /* 0x0000000407077c11 */ /* 0x000fc8000f8e38ff */
[----:B------:R-:W-:Y:S02]  /*0d50*/  IADD3 R11, R11, R9, RZ ;  /* 0x000000090b0b7210 */ /* 0x000fe40007ffe0ff */
[----:B------:R-:W-:Y:S02]  /*0d60*/  LEA R2, P0, R10, c[0x0][0x320], 0x2 ;  /* 0x0000c8000a027a11 */ /* 0x000fe400078010ff */
[----:B------:R-:W-:Y:S02]  /*0d70*/  SHF.L.U32 R9, R6, 0x7, RZ ;  /* 0x0000000706097819 */ /* 0x000fe400000006ff */
[----:B------:R-:W-:Y:S02]  /*0d80*/  LEA.HI.X R3, R10, c[0x0][0x324], R11, 0x2, P0 ;  /* 0x0000c9000a037a11 */ /* 0x000fe400000f140b */
[----:B------:R-:W-:Y:S02]  /*0d90*/  SHF.R.U64 R6, R4, 0x10, R5 ;  /* 0x0000001004067819 */ /* 0x000fe40000001205 */
[----:B------:R-:W-:Y:S01]  /*0da0*/  IADD3 R10, P0, R9, R10, RZ ;  /* 0x0000000a090a7210 */ /* 0x000fe20007f1e0ff */
[----:B------:R-:W-:Y:S01]  /*0db0*/  IMAD.WIDE R2, R7, 0x4, R2 ;  /* 0x0000000407027825 */ /* 0x000fe200078e0202 */
[----:B------:R-:W-:-:S02]  /*0dc0*/  HADD2.F32 R7, -RZ, R4.H0_H0 ;  /* 0x20000004ff077230 */ /* 0x000fc40000004100 */
[----:B------:R-:W-:Y:S01]  /*0dd0*/  HADD2.F32 R5, -RZ, R6.H0_H0 ;  /* 0x20000006ff057230 */ /* 0x000fe20000004100 */
[----:B------:R-:W-:Y:S02]  /*0de0*/  LEA.HI.X.SX32 R11, R9, R11, 0x1, P0 ;  /* 0x0000000b090b7211 */ /* 0x000fe400000f0eff */
[C---:B------:R-:W-:Y:S01]  /*0df0*/  IADD3 R8, P1, R2.reuse, -0x180, RZ ;  /* 0xfffffe8002087810 */ /* 0x040fe20007f3e0ff */
[--C-:B------:R-:W-:Y:S01]  /*0e00*/  FADD.FTZ R68, R7, R60.reuse ;  /* 0x0000003c07447221 */ /* 0x100fe20000010000 */
[----:B------:R-:W-:Y:S01]  /*0e10*/  IADD3 R2, P2, R2, -0x80, RZ ;  /* 0xffffff8002027810 */ /* 0x000fe20007f5e0ff */
[----:B------:R-:W-:Y:S01]  /*0e20*/  FADD.FTZ R66, R5, R60 ;  /* 0x0000003c05427221 */ /* 0x000fe20000010000 */
[C---:B------:R-:W-:Y:S02]  /*0e30*/  IADD3.X R9, R3.reuse, -0x1, RZ, P1, !PT ;  /* 0xffffffff03097810 */ /* 0x040fe40000ffe4ff */
[----:B------:R-:W-:Y:S02]  /*0e40*/  IADD3.X R3, R3, -0x1, RZ, P2, !PT ;  /* 0xffffffff03037810 */ /* 0x000fe400017fe4ff */
.L_x_8496:
        /* <DEDUP_REMOVED lines=8> */
[----:B------:R-:W-:-:S03]  /*0ed0*/  IMAD.WIDE.U32 R4, R71, c[0x0][0x1c0], RZ ;  /* 0x0000700047047a25 */ /* 0x000fc600078e00ff */
[----:B------:R-:W-:Y:S01]  /*0ee0*/  IADD3 R7, R27, R7, RZ ;  /* 0x000000071b077210 */ /* 0x000fe20007ffe0ff */
[----:B------:R-:W-:-:S03]  /*0ef0*/  IMAD R27, R71, c[0x0][0x1c4], R28 ;  /* 0x00007100471b7a24 */ /* 0x000fc600078e021c */
[----:B------:R-:W-:Y:S02]  /*0f00*/  LEA.HI.X R7, R26, c[0x0][0x224], R7, 0x2, P0 ;  /* 0x000089001a077a11 */ /* 0x000fe400000f1407 */
[C---:B------:R-:W-:Y:S02]  /*0f10*/  LEA R26, P0, R4.reuse, R48, 0x1 ;  /* 0x00000030041a7211 */ /* 0x040fe400078008ff */
[----:B------:R-:W-:Y:S01]  /*0f20*/  IADD3 R5, R5, R27, RZ ;  /* 0x0000001b05057210 */ /* 0x000fe20007ffe0ff */
[----:B0-2---:R0:W2:Y:S01]  /*0f30*/  LDG.E R64, [R6.64] ;  /* 0x0000000606407981 */ /* 0x0050a2000c1e1900 */
[----:B------:R-:W-:Y:S02]  /*0f40*/  LEA R26, P1, R55, R26, 0x3 ;  /* 0x0000001a371a7211 */ /* 0x000fe400078218ff */
[----:B------:R-:W-:-:S04]  /*0f50*/  LEA.HI.X R4, R4, R46, R5, 0x1, P0 ;  /* 0x0000002e04047211 */ /* 0x000fc800000f0c05 */
[----:B------:R-:W-:-:S06]  /*0f60*/  LEA.HI.X R27, R55, R4, R44, 0x3, P1 ;  /* 0x00000004371b7211 */ /* 0x000fcc00008f1c2c */
[----:B------:R-:W3:Y:S01]  /*0f70*/  LDG.E.64 R26, [R26.64] ;  /* 0x000000061a1a7981 */ /* 0x000ee2000c1e1b00 */
[----:B------:R-:W-:Y:S01]  /*0f80*/  MOV R4, R16 ;  /* 0x0000001000047202 */ /* 0x000fe20000000f00 */
[----:B------:R-:W-:Y:S01]  /*0f90*/  IMAD R72, R76, c[0x0][0x1a0], RZ ;  /* 0x000068004c487a24 */ /* 0x000fe200078e02ff */
[----:B------:R-:W-:Y:S02]  /*0fa0*/  MOV R5, R41 ;  /* 0x0000002900057202 */ /* 0x000fe40000000f00 */
[C---:B------:R-:W-:Y:S02]  /*0fb0*/  IADD3 R78, R45.reuse, -0x1, RZ ;  /* 0xffffffff2d4e7810 */ /* 0x040fe40007ffe0ff */
[----:B------:R-:W-:Y:S01]  /*0fc0*/  ISETP.GT.AND P0, PT, R45, 0x1, PT ;  /* 0x000000012d00780c */ /* 0x000fe20003f04270 */
[----:B------:R-:W-:Y:S01]  /*0fd0*/  IMAD.WIDE.U32 R28, R71, c[0x0][0x1a0], R4 ;  /* 0x00006800471c7a25 */ /* 0x000fe200078e0004 */
[----:B0-----:R-:W-:Y:S02]  /*0fe0*/  LEA.HI R6, R78, R78, RZ, 0x1 ;  /* 0x0000004e4e067211 */ /* 0x001fe400078f08ff */
[----:B------:R-:W-:Y:S01]  /*0ff0*/  ISETP.EQ.AND P0, PT, R83, RZ, P0 ;  /* 0x000000ff5300720c */ /* 0x000fe20000702270 */
[----:B------:R-:W-:Y:S01]  /*1000*/  IMAD R5, R71, c[0x0][0x1a4], R72 ;  /* 0x0000690047057a24 */ /* 0x000fe200078e0248 */
[----:B------:R-:W-:-:S02]  /*1010*/  LEA R4, P1, R28, c[0x0][0x228], 0x2 ;  /* 0x00008a001c047a11 */ /* 0x000fc400078210ff */
[----:B------:R-:W-:Y:S02]  /*1020*/  LOP3.LUT R7, R6, 0xfffffe, RZ, 0xc0, !PT ;  /* 0x00fffffe06077812 */ /* 0x000fe400078ec0ff */
[----:B------:R-:W-:-:S04]  /*1030*/  IADD3 R5, R29, R5, RZ ;  /* 0x000000051d057210 */ /* 0x000fc80007ffe0ff */
[----:B------:R-:W-:-:S05]  /*1040*/  LEA.HI.X R5, R28, c[0x0][0x22c], R5, 0x2, P1 ;  /* 0x00008b001c057a11 */ /* 0x000fca00008f1405 */
[----:B------:R0:W4:Y:S01]  /*1050*/  LDG.E R77, [R4.64] ;  /* 0x00000006044d7981 */ /* 0x000122000c1e1900 */
[----:B------:R-:W-:Y:S02]  /*1060*/  IADD3 R6, R78, -R7, RZ ;  /* 0x800000074e067210 */ /* 0x000fe40007ffe0ff */
[----:B------:R-:W-:Y:S02]  /*1070*/  ISETP.NE.AND P1, PT, R55, RZ, PT ;  /* 0x000000ff3700720c */ /* 0x000fe40003f25270 */
[----:B------:R-:W-:-:S04]  /*1080*/  LEA R29, R6, R71, 0x8 ;  /* 0x00000047061d7211 */ /* 0x000fc800078e40ff */
[----:B------:R-:W-:Y:S02]  /*1090*/  SEL R29, R29, R42, !P1 ;  /* 0x0000002a1d1d7207 */ /* 0x000fe40004800000 */
[----:B------:R-:W-:Y:S02]  /*10a0*/  ISETP.NE.AND P2, PT, R55, 0x1f, PT ;  /* 0x0000001f3700780c */ /* 0x000fe40003f45270 */
[----:B------:R-:W-:Y:S01]  /*10b0*/  @P0 IADD3 R72, R45, -0x2, RZ ;  /* 0xfffffffe2d480810 */ /* 0x000fe20007ffe0ff */
[----:B------:R-:W-:-:S04]  /*10c0*/  IMAD.MOV.U32 R81, RZ, RZ, RZ ;  /* 0x000000ffff517224 */ /* 0x000fc800078e00ff */
[----:B------:R-:W-:-:S04]  /*10d0*/  @P0 IMAD R7, R72, c[0x0][0x16c], R71 ;  /* 0x00005b0048070a24 */ /* 0x000fc800078e0247 */
[----:B------:R-:W-:Y:S01]  /*10e0*/  @P0 IMAD.WIDE R6, R7, 0x8, R24 ;  /* 0x0000000807060825 */ /* 0x000fe200078e0218 */
[--C-:B------:R-:W-:Y:S01]  /*10f0*/  SHF.R.U64 R73, R12, 0x10, R13.reuse ;  /* 0x000000100c497819 */ /* 0x100fe2000000120d */
[----:B------:R-:W-:Y:S01]  /*1100*/  HADD2.F32 R75, -RZ, R12.H0_H0 ;  /* 0x2000000cff4b7230 */ /* 0x000fe20000004100 */
[----:B------:R-:W-:-:S03]  /*1110*/  SHF.R.U32.HI R72, RZ, 0x10, R13 ;  /* 0x00000010ff487819 */ /* 0x000fc6000001160d */
[----:B------:R-:W-:Y:S02]  /*1120*/  HADD2.F32 R73, -RZ, R73.H0_H0 ;  /* 0x20000049ff497230 */ /* 0x000fe40000004100 */
[----:B------:R-:W-:-:S03]  /*1130*/  HADD2.F32 R74, -RZ, R13.H0_H0 ;  /* 0x2000000dff4a7230 */ /* 0x000fc60000004100 */
[----:B------:R-:W-:Y:S01]  /*1140*/  FMUL.FTZ R94, R66, R73 ;  /* 0x00000049425e7220 */ /* 0x000fe20000410000 */
[----:B------:R-:W-:Y:S01]  /*1150*/  HADD2.F32 R72, -RZ, R72.H0_H0 ;  /* 0x20000048ff487230 */ /* 0x000fe20000004100 */
[----:B------:R-:W-:Y:S01]  /*1160*/  FMUL.FTZ R90, R67, R74 ;  /* 0x0000004a435a7220 */ /* 0x000fe20000410000 */
[----:B------:R-:W-:Y:S01]  /*1170*/  BSSY B0, `(.L_x_8484) ;  /* 0x000002d000007945 */ /* 0x000fe20003800000 */
[----:B--2---:R-:W-:-:S04]  /*1180*/  FMUL.FTZ R28, R64, 1.4426950216293334961 ;  /* 0x3fb8aa3b401c7820 */ /* 0x004fc80000410000 */
[----:B------:R-:W-:-:S06]  /*1190*/  FMUL.FTZ R80, R68, R28 ;  /* 0x0000001c44507220 */ /* 0x000fcc0000410000 */
[----:B-1----:R-:W1:Y:S01]  /*11a0*/  MUFU.EX2 R80, R80 ;  /* 0x0000005000507308 */ /* 0x002e620000000800 */
[----:B---3--:R2:W-:Y:S01]  /*11b0*/  STS.64 [R47.X8], R26 ;  /* 0x0000001a2f007388 */ /* 0x0085e20000008a00 */
[----:B------:R-:W-:-:S06]  /*11c0*/  NOP ;  /* 0x0000000000007918 */ /* 0x000fcc0000000000 */
[----:B0-----:R-:W0:Y:S04]  /*11d0*/  LDS.64 R4, [R47.X8] ;  /* 0x000000002f047984 */ /* 0x001e280000008a00 */
[----:B-1----:R4:W-:Y:S04]  /*11e0*/  STS [R29.X4+0x548], R80 ;  /* 0x000548501d007388 */ /* 0x0029e80000004800 */
[----:B------:R-:W-:Y:S01]  /*11f0*/  BAR.SYNC.DEFER_BLOCKING 0x0 ;  /* 0x0000000000007b1d */ /* 0x000fe20000010000 */
[-C--:B------:R-:W-:Y:S02]  /*1200*/  FMUL.FTZ R79, R66, R28.reuse ;  /* 0x0000001c424f7220 */ /* 0x080fe40000410000 */
[----:B--2---:R-:W-:-:S04]  /*1210*/  FMUL.FTZ R26, R65, R28 ;  /* 0x0000001c411a7220 */ /* 0x004fc80000410000 */
[----:B------:R-:W1:Y:S01]  /*1220*/  MUFU.EX2 R79, R79 ;  /* 0x0000004f004f7308 */ /* 0x000e620000000800 */
[----:B------:R2:W3:Y:S04]  /*1230*/  @P2 LDS R98, [R55.X4+0xd4c] ;  /* 0x000d4c0037622984 */ /* 0x0004e80000004800 */
[----:B------:R1:W5:Y:S01]  /*1240*/  @P0 LDG.E R81, [R6.64+0x4] ;  /* 0x0000040606510981 */ /* 0x000362000c1e1900 */
[--C-:B0-----:R-:W-:Y:S02]  /*1250*/  HADD2.F32 R86, -RZ, R4.reuse.H0_H0 ;  /* 0x20000004ff567230 */ /* 0x101fe40000004100 */
[----:B------:R-:W-:Y:S02]  /*1260*/  HADD2.F32 R84, -RZ, R4.H1_H1 ;  /* 0x30000004ff547230 */ /* 0x000fe40000004100 */
[----:B------:R-:W-:-:S02]  /*1270*/  HADD2.F32 R4, -RZ, R5.H0_H0 ;  /* 0x20000005ff047230 */ /* 0x000fc40000004100 */
[----:B------:R-:W-:Y:S01]  /*1280*/  HADD2.F32 R82, -RZ, R5.H1_H1 ;  /* 0x30000005ff527230 */ /* 0x000fe20000004100 */
[----:B-1----:R-:W-:Y:S01]  /*1290*/  FMUL.FTZ R7, R67, R28 ;  /* 0x0000001c43077220 */ /* 0x002fe20000410000 */
[----:B------:R0:W1:Y:S01]  /*12a0*/  MUFU.EX2 R5, R26 ;  /* 0x0000001a00057308 */ /* 0x0000620000000800 */
[C---:B----4-:R-:W-:Y:S02]  /*12b0*/  FMUL.FTZ R29, R77.reuse, R4 ;  /* 0x000000044d1d7220 */ /* 0x050fe40000410000 */
[----:B------:R-:W-:-:S05]  /*12c0*/  FMUL.FTZ R89, R77, R82 ;  /* 0x000000524d597220 */ /* 0x000fca0000410000 */
[----:B------:R-:W4:Y:S01]  /*12d0*/  MUFU.EX2 R7, R7 ;  /* 0x0000000700077308 */ /* 0x000f220000000800 */
[----:B------:R-:W-:Y:S02]  /*12e0*/  FMUL.FTZ R27, R68, R75 ;  /* 0x0000004b441b7220 */ /* 0x000fe40000410000 */
[C---:B------:R-:W-:Y:S02]  /*12f0*/  FMUL.FTZ R96, R77.reuse, R84 ;  /* 0x000000544d607220 */ /* 0x040fe40000410000 */
[----:B------:R-:W-:Y:S02]  /*1300*/  FMUL.FTZ R92, R38, R29 ;  /* 0x0000001d265c7220 */ /* 0x000fe40000410000 */
[----:B------:R-:W-:Y:S02]  /*1310*/  FMUL.FTZ R89, R36, R89 ;  /* 0x0000005924597220 */ /* 0x000fe40000410000 */
[----:B------:R-:W-:Y:S02]  /*1320*/  FMUL.FTZ R29, R77, R86 ;  /* 0x000000564d1d7220 */ /* 0x000fe40000410000 */
[----:B------:R-:W-:-:S02]  /*1330*/  FMUL.FTZ R28, R80, R79 ;  /* 0x0000004f501c7220 */ /* 0x000fc40000410000 */
[----:B0-----:R-:W-:Y:S02]  /*1340*/  FFMA.FTZ R26, R79, R27, R94 ;  /* 0x0000001b4f1a7223 */ /* 0x001fe4000001005e */
[----:B------:R-:W-:Y:S02]  /*1350*/  FMUL.FTZ R96, R39, R96 ;  /* 0x0000006027607220 */ /* 0x000fe40000410000 */
[----:B-1----:R-:W-:Y:S02]  /*1360*/  FFMA.FTZ R93, R5, R89, R92 ;  /* 0x00000059055d7223 */ /* 0x002fe4000001005c */
[----:B------:R-:W-:Y:S02]  /*1370*/  FMUL.FTZ R88, R40, R29 ;  /* 0x0000001d28587220 */ /* 0x000fe40000410000 */
[----:B------:R-:W-:Y:S02]  /*1380*/  FMUL.FTZ R6, R65, R72 ;  /* 0x0000004841067220 */ /* 0x000fe40000410000 */
[----:B----4-:R-:W-:-:S02]  /*1390*/  FMUL.FTZ R28, R7, R28 ;  /* 0x0000001c071c7220 */ /* 0x010fc40000410000 */
[C---:B------:R-:W-:Y:S02]  /*13a0*/  FFMA.FTZ R91, R7.reuse, R26, R90 ;  /* 0x0000001a075b7223 */ /* 0x040fe4000001005a */
[----:B------:R-:W-:Y:S01]  /*13b0*/  FFMA.FTZ R29, R7, R93, R96 ;  /* 0x0000005d071d7223 */ /* 0x000fe20000010060 */
[----:B------:R-:W-:Y:S05]  /*13c0*/  @P2 BRA `(.L_x_8485) ;  /* 0x0000007000002947 */ /* 0x000fea0003800000 */
[----:B--23--:R-:W-:Y:S01]  /*13d0*/  ISETP.NE.AND P0, PT, R45, c[0x0][0x174], PT ;  /* 0x00005d002d007a0c */ /* 0x00cfe20003f05270 */
[----:B------:R-:W-:-:S12]  /*13e0*/  HFMA2.MMA R98, -RZ, RZ, 1.875, 0 ;  /* 0x3f800000ff627435 */ /* 0x000fd800000001ff */
[----:B------:R-:W-:-:S04]  /*13f0*/  @P0 LEA.HI R26, R45, R45, RZ, 0x1 ;  /* 0x0000002d2d1a0211 */ /* 0x000fc800078f08ff */
[----:B------:R-:W-:-:S04]  /*1400*/  @P0 LOP3.LUT R26, R26, 0xfffffe, RZ, 0xc0, !PT ;  /* 0x00fffffe1a1a0812 */ /* 0x000fc800078ec0ff */
[----:B------:R-:W-:-:S04]  /*1410*/  @P0 IADD3 R26, -R26, R45, RZ ;  /* 0x0000002d1a1a0210 */ /* 0x000fc80007ffe1ff */
[----:B------:R-:W-:-:S05]  /*1420*/  @P0 LEA R26, R26, R71, 0x8 ;  /* 0x000000471a1a0211 */ /* 0x000fca00078e40ff */
[----:B------:R0:W1:Y:S02]  /*1430*/  @P0 LDS R98, [R26.X4+0x548] ;  /* 0x000548001a620984 */ /* 0x0000640000004800 */
.L_x_8485:
[----:B--23--:R-:W-:Y:S05]  /*1440*/  BSYNC B0 ;  /* 0x0000000000007941 */ /* 0x00cfea0003800000 */
.L_x_8484:
[----:B-1----:R-:W-:Y:S01]  /*1450*/  FMUL.FTZ R100, R5, R98 ;  /* 0x0000006205647220 */ /* 0x002fe20000410000 */
[----:B------:R-:W-:Y:S01]  /*1460*/  ISETP.GE.AND P0, PT, R47, 0x1, PT ;  /* 0x000000012f00780c */ /* 0x000fe20003f06270 */
[----:B0-----:R-:W-:Y:S01]  /*1470*/  FFMA.FTZ R26, R5, R91, R6 ;  /* 0x0000005b051a7223 */ /* 0x001fe20000010006 */
[----:B------:R-:W-:Y:S01]  /*1480*/  ISETP.NE.AND P3, PT, R83, 0x1f, PT ;  /* 0x0000001f5300780c */ /* 0x000fe20003f65270 */
[----:B------:R-:W-:Y:S01]  /*1490*/  FMUL.FTZ R93, R5, R28 ;  /* 0x0000001c055d7220 */ /* 0x000fe20000410000 */
[----:B------:R-:W-:Y:S01]  /*14a0*/  ISETP.GE.U32.AND P4, PT, R83, 0x18, PT ;  /* 0x000000185300780c */ /* 0x000fe20003f86070 */
[----:B------:R-:W-:Y:S01]  /*14b0*/  FMUL.FTZ R100, R7, R100 ;  /* 0x0000006407647220 */ /* 0x000fe20000410000 */
[----:B------:R-:W-:Y:S01]  /*14c0*/  LEA R78, R78, R55, 0x7 ;  /* 0x000000374e4e7211 */ /* 0x000fe200078e38ff */
[C---:B------:R-:W-:Y:S01]  /*14d0*/  FFMA.FTZ R97, R79.reuse, R29, R88 ;  /* 0x0000001d4f617223 */ /* 0x040fe20000010058 */
[----:B------:R-:W-:Y:S01]  /*14e0*/  SHFL.UP PT, R28, R93, 0x1, RZ ;  /* 0x042000005d1c7989 */ /* 0x000fe200000e00ff */
[----:B------:R-:W-:Y:S01]  /*14f0*/  FMUL.FTZ R102, R79, R100 ;  /* 0x000000644f667220 */ /* 0x000fe20000410000 */
[----:B------:R-:W-:Y:S01]  /*1500*/  IADD3 R78, -R78, c[0x0][0x168], RZ ;  /* 0x00005a004e4e7a10 */ /* 0x000fe20007ffe1ff */
[----:B------:R-:W-:Y:S01]  /*1510*/  BSSY B0, `(.L_x_8486) ;  /* 0x000007c000007945 */ /* 0x000fe20003800000 */
[----:B------:R-:W0:Y:S01]  /*1520*/  SHFL.UP PT, R29, R26, 0x1, RZ ;  /* 0x042000001a1d7989 */ /* 0x000e2200000e00ff */
[----:B------:R-:W-:-:S03]  /*1530*/  MOV R105, c[0x0][0x174] ;  /* 0x00005d0000697a02 */ /* 0x000fc60000000f00 */
[----:B------:R-:W1:Y:S01]  /*1540*/  SHFL.DOWN PT, R95, R97, 0x1, 0x1f ;  /* 0x08201f00615f7f89 */ /* 0x000e6200000e0000 */
[----:B------:R-:W-:-:S03]  /*1550*/  LEA R105, R105, UR4, 0x7 ;  /* 0x0000000469697c11 */ /* 0x000fc6000f8e38ff */
        /* <DEDUP_REMOVED lines=24> */
[----:B------:R-:W-:Y:S01]  /*16e0*/  ISETP.GE.AND P0, PT, R45, c[0x0][0x174], PT ;  /* 0x00005d002d007a0c */ /* 0x000fe20003f06270 */
[----:B------:R-:W-:-:S04]  /*16f0*/  HFMA2.MMA R28, -RZ, RZ, 1.875, 0 ;  /* 0x3f800000ff1c7435 */ /* 0x000fc800000001ff */
[C---:B--2---:R-:W-:Y:S01]  /*1700*/  @!P3 FFMA.FTZ R97, R102.reuse, R95, R97 ;  /* 0x0000005f6661b223 */ /* 0x044fe20000010061 */
[----:B------:R-:W-:Y:S01]  /*1710*/  SHFL.UP PT, R100, R93, 0x8, RZ ;  /* 0x050000005d647989 */ /* 0x000fe200000e00ff */
[----:B------:R-:W-:Y:S01]  /*1720*/  ISETP.NE.OR P0, PT, R83, RZ, P0 ;  /* 0x000000ff5300720c */ /* 0x000fe20000705670 */
[----:B---3--:R-:W-:Y:S02]  /*1730*/  @!P3 FMUL.FTZ R102, R102, R91 ;  /* 0x0000005b6666b220 */ /* 0x008fe40000410000 */
[----:B------:R-:W0:Y:S01]  /*1740*/  SHFL.UP PT, R95, R26, 0x8, RZ ;  /* 0x050000001a5f7989 */ /* 0x000e2200000e00ff */
[----:B------:R-:W-:Y:S02]  /*1750*/  ISETP.GE.AND P3, PT, R47, 0x8, PT ;  /* 0x000000082f00780c */ /* 0x000fe40003f66270 */
[----:B------:R-:W-:Y:S01]  /*1760*/  SHF.L.U32 R91, R71, 0x3, RZ ;  /* 0x00000003475b7819 */ /* 0x000fe200000006ff */
[----:B------:R-:W1:Y:S04]  /*1770*/  SHFL.DOWN PT, R101, R97, 0x8, 0x1f ;  /* 0x09001f0061657f89 */ /* 0x000e6800000e0000 */
[----:B------:R-:W2:Y:S04]  /*1780*/  SHFL.DOWN PT, R99, R102, 0x8, 0x1f ;  /* 0x09001f0066637f89 */ /* 0x000ea800000e0000 */
[----:B------:R-:W-:Y:S01]  /*1790*/  @!P0 LDS.64 R28, [R91+0xdc8] ;  /* 0x000dc8005b1c8984 */ /* 0x000fe20000000a00 */
[----:B------:R-:W-:Y:S01]  /*17a0*/  ISETP.GE.AND P0, PT, R47, 0x10, PT ;  /* 0x000000102f00780c */ /* 0x000fe20003f06270 */
[----:B0-----:R-:W-:-:S02]  /*17b0*/  @P3 FFMA.FTZ R26, R93, R95, R26 ;  /* 0x0000005f5d1a3223 */ /* 0x001fc4000001001a */
[----:B------:R-:W-:Y:S01]  /*17c0*/  @P3 FMUL.FTZ R93, R93, R100 ;  /* 0x000000645d5d3220 */ /* 0x000fe20000410000 */
[----:B------:R-:W-:Y:S01]  /*17d0*/  ISETP.GE.U32.AND P3, PT, R83, 0x10, PT ;  /* 0x000000105300780c */ /* 0x000fe20003f66070 */
[C---:B-1----:R-:W-:Y:S01]  /*17e0*/  @!P4 FFMA.FTZ R97, R102.reuse, R101, R97 ;  /* 0x000000656661c223 */ /* 0x042fe20000010061 */
[----:B------:R-:W0:Y:S01]  /*17f0*/  SHFL.UP PT, R95, R26, 0x10, RZ ;  /* 0x060000001a5f7989 */ /* 0x000e2200000e00ff */
[----:B--2---:R-:W-:-:S03]  /*1800*/  @!P4 FMUL.FTZ R102, R102, R99 ;  /* 0x000000636666c220 */ /* 0x004fc60000410000 */
[----:B------:R-:W1:Y:S01]  /*1810*/  SHFL.UP PT, R100, R93, 0x10, RZ ;  /* 0x060000005d647989 */ /* 0x000e6200000e00ff */
[----:B------:R-:W-:-:S03]  /*1820*/  ISETP.GE.AND P4, PT, R78, 0x61, PT ;  /* 0x000000614e00780c */ /* 0x000fc60003f86270 */
[----:B------:R-:W2:Y:S04]  /*1830*/  SHFL.DOWN PT, R101, R97, 0x10, 0x1f ;  /* 0x0a001f0061657f89 */ /* 0x000ea800000e0000 */
[----:B------:R-:W3:Y:S01]  /*1840*/  SHFL.DOWN PT, R99, R102, 0x10, 0x1f ;  /* 0x0a001f0066637f89 */ /* 0x000ee200000e0000 */
[----:B0-----:R-:W-:-:S03]  /*1850*/  @P0 FFMA.FTZ R26, R93, R95, R26 ;  /* 0x0000005f5d1a0223 */ /* 0x001fc6000001001a */
[----:B-----5:R-:W-:Y:S01]  /*1860*/  SHFL.IDX PT, R95, R81, RZ, 0x1f ;  /* 0x00001fff515f7589 */ /* 0x020fe200000e0000 */
[----:B-1----:R-:W-:Y:S01]  /*1870*/  @P0 FMUL.FTZ R93, R93, R100 ;  /* 0x000000645d5d0220 */ /* 0x002fe20000410000 */
[----:B------:R-:W-:Y:S02]  /*1880*/  ISETP.NE.AND P0, PT, R55, RZ, PT ;  /* 0x000000ff3700720c */ /* 0x000fe40003f05270 */
[----:B------:R-:W-:Y:S01]  /*1890*/  SHFL.UP PT, R26, R26, 0x1, RZ ;  /* 0x042000001a1a7989 */ /* 0x000fe200000e00ff */
[----:B--2---:R-:W-:-:S03]  /*18a0*/  @!P3 FFMA.FTZ R97, R102, R101, R97 ;  /* 0x000000656661b223 */ /* 0x004fc60000010061 */
[----:B------:R-:W0:Y:S01]  /*18b0*/  SHFL.UP PT, R93, R93, 0x1, RZ ;  /* 0x042000005d5d7989 */ /* 0x000e2200000e00ff */
[----:B---3--:R-:W-:Y:S01]  /*18c0*/  @!P3 FMUL.FTZ R102, R102, R99 ;  /* 0x000000636666b220 */ /* 0x008fe20000410000 */
[C---:B------:R-:W-:Y:S02]  /*18d0*/  ISETP.GE.AND P3, PT, R78.reuse, 0x41, PT ;  /* 0x000000414e00780c */ /* 0x040fe40003f66270 */
[----:B------:R-:W-:Y:S04]  /*18e0*/  SHFL.IDX PT, R101, R29, RZ, 0x1f ;  /* 0x00001fff1d657589 */ /* 0x000fe800000e0000 */
[----:B------:R-:W-:Y:S04]  /*18f0*/  SHFL.DOWN PT, R103, R97, 0x1, 0x1f ;  /* 0x08201f0061677f89 */ /* 0x000fe800000e0000 */
[----:B------:R-:W1:Y:S04]  /*1900*/  SHFL.DOWN PT, R104, R102, 0x1, 0x1f ;  /* 0x08201f0066687f89 */ /* 0x000e6800000e0000 */
[----:B------:R2:W-:Y:S04]  /*1910*/  SHFL.IDX PT, R100, R97, RZ, 0x1f ;  /* 0x00001fff61647589 */ /* 0x0005e800000e0000 */
[----:B------:R-:W3:Y:S01]  /*1920*/  SHFL.IDX PT, R99, R102, RZ, 0x1f ;  /* 0x00001fff66637589 */ /* 0x000ee200000e0000 */
[----:B0-----:R-:W-:Y:S01]  /*1930*/  @P1 FFMA.FTZ R95, R93, R95, R26 ;  /* 0x0000005f5d5f1223 */ /* 0x001fe2000001001a */
[----:B------:R-:W-:-:S03]  /*1940*/  ISETP.GE.AND P1, PT, R78, 0x1, PT ;  /* 0x000000014e00780c */ /* 0x000fc60003f26270 */
[----:B------:R-:W-:Y:S02]  /*1950*/  FFMA.FTZ R95, R80, R95, R27 ;  /* 0x0000005f505f7223 */ /* 0x000fe4000001001b */
[----:B------:R-:W-:-:S04]  /*1960*/  IMAD.WIDE R26, R105, 0x4, R14 ;  /* 0x00000004691a7825 */ /* 0x000fc800078e020e */
[----:B------:R-:W-:Y:S02]  /*1970*/  FMUL.FTZ R81, R86, R95 ;  /* 0x0000005f56517220 */ /* 0x000fe40000410000 */
[----:B-1----:R-:W-:Y:S01]  /*1980*/  @P2 FFMA.FTZ R101, R104, R101, R103 ;  /* 0x0000006568652223 */ /* 0x002fe20000010067 */
[----:B------:R-:W-:Y:S01]  /*1990*/  ISETP.GE.AND P2, PT, R78, 0x21, PT ;  /* 0x000000214e00780c */ /* 0x000fe20003f46270 */
[----:B------:R-:W-:Y:S02]  /*19a0*/  FFMA.FTZ R94, R79, R95, R94 ;  /* 0x0000005f4f5e7223 */ /* 0x000fe4000001005e */
[----:B------:R-:W-:Y:S01]  /*19b0*/  FFMA.FTZ R89, R101, R98, R89 ;  /* 0x0000006265597223 */ /* 0x000fe20000010059 */
[----:B------:R-:W-:Y:S01]  /*19c0*/  SHF.L.U32 R101, R70, 0x2, RZ ;  /* 0x0000000246657819 */ /* 0x000fe200000006ff */
[----:B------:R-:W-:Y:S02]  /*19d0*/  FFMA.FTZ R80, R40, R81, RZ ;  /* 0x0000005128507223 */ /* 0x000fe400000100ff */
[----:B------:R-:W-:-:S02]  /*19e0*/  FMUL.FTZ R84, R84, R94 ;  /* 0x0000005e54547220 */ /* 0x000fc40000410000 */
[----:B------:R-:W-:Y:S02]  /*19f0*/  FFMA.FTZ R90, R7, R94, R90 ;  /* 0x0000005e075a7223 */ /* 0x000fe4000001005a */
[----:B------:R-:W-:Y:S02]  /*1a00*/  FFMA.FTZ R81, R5, R89, R92 ;  /* 0x0000005905517223 */ /* 0x000fe4000001005c */
[----:B--2---:R-:W-:Y:S02]  /*1a10*/  FFMA.FTZ R97, R39, R84, R80 ;  /* 0x0000005427617223 */ /* 0x004fe40000010050 */
[-C--:B------:R-:W-:Y:S02]  /*1a20*/  FMUL.FTZ R4, R4, R90.reuse ;  /* 0x0000005a04047220 */ /* 0x080fe40000410000 */
[----:B------:R-:W-:Y:S02]  /*1a30*/  FFMA.FTZ R92, R5, R90, R6 ;  /* 0x0000005a055c7223 */ /* 0x000fe40000010006 */
[----:B------:R-:W-:-:S02]  /*1a40*/  FFMA.FTZ R93, R7, R81, R96 ;  /* 0x00000051075d7223 */ /* 0x000fc40000010060 */
[C---:B------:R-:W-:Y:S02]  /*1a50*/  FMUL.FTZ R5, R77.reuse, R95 ;  /* 0x0000005f4d057220 */ /* 0x040fe40000410000 */
[C---:B------:R-:W-:Y:S02]  /*1a60*/  FMUL.FTZ R6, R77.reuse, R94 ;  /* 0x0000005e4d067220 */ /* 0x040fe40000410000 */
[C---:B------:R-:W-:Y:S02]  /*1a70*/  FMUL.FTZ R7, R77.reuse, R90 ;  /* 0x0000005a4d077220 */ /* 0x040fe40000410000 */
[----:B------:R-:W-:Y:S02]  /*1a80*/  FFMA.FTZ R97, R38, R4, R97 ;  /* 0x0000000426617223 */ /* 0x000fe40000010061 */
[----:B------:R-:W-:Y:S02]  /*1a90*/  FMUL.FTZ R77, R77, R92 ;  /* 0x0000005c4d4d7220 */ /* 0x000fe40000410000 */
[----:B------:R-:W-:-:S02]  /*1aa0*/  FMUL.FTZ R4, R40, R5 ;  /* 0x0000000528047220 */ /* 0x000fc40000410000 */
[----:B------:R-:W-:Y:S01]  /*1ab0*/  FFMA.FTZ R79, R79, R93, R88 ;  /* 0x0000005d4f4f7223 */ /* 0x000fe20000010058 */
[----:B------:R-:W-:Y:S01]  /*1ac0*/  SHF.L.U64.HI R88, R70, 0x2, R69 ;  /* 0x0000000246587819 */ /* 0x000fe20000010245 */
[----:B------:R-:W-:Y:S02]  /*1ad0*/  FMUL.FTZ R5, R39, R6 ;  /* 0x0000000627057220 */ /* 0x000fe40000410000 */
[----:B------:R-:W-:Y:S02]  /*1ae0*/  FMUL.FTZ R6, R38, R7 ;  /* 0x0000000726067220 */ /* 0x000fe40000410000 */
[----:B------:R-:W-:Y:S02]  /*1af0*/  FMUL.FTZ R7, R36, R77 ;  /* 0x0000004d24077220 */ /* 0x000fe40000410000 */
[C---:B------:R-:W-:Y:S02]  /*1b00*/  FFMA.FTZ R77, -R68.reuse, R75, R95 ;  /* 0x0000004b444d7223 */ /* 0x040fe4000001015f */
[----:B------:R-:W-:-:S02]  /*1b10*/  FMUL.FTZ R84, R68, R79 ;  /* 0x0000004f44547220 */ /* 0x000fc40000410000 */
[C---:B---3--:R-:W-:Y:S02]  /*1b20*/  FFMA.FTZ R29, R99.reuse, R29, R100 ;  /* 0x0000001d631d7223 */ /* 0x048fe40000010064 */
[----:B------:R-:W-:Y:S02]  /*1b30*/  FMUL.FTZ R28, R99, R28 ;  /* 0x0000001c631c7220 */ /* 0x000fe40000410000 */
[----:B------:R-:W-:Y:S02]  /*1b40*/  FMUL.FTZ R80, R82, R92 ;  /* 0x0000005c52507220 */ /* 0x000fe40000410000 */
[C---:B------:R-:W-:Y:S01]  /*1b50*/  FFMA.FTZ R78, -R66.reuse, R73, R94 ;  /* 0x00000049424e7223 */ /* 0x040fe2000001015e */
[----:B------:R0:W-:Y:S01]  /*1b60*/  @!P0 STS.64 [R91+0xdc8], R28 ;  /* 0x000dc81c5b008388 */ /* 0x0001e20000000a00 */
[----:B------:R-:W-:Y:S02]  /*1b70*/  FMUL.FTZ R95, R66, R93 ;  /* 0x0000005d425f7220 */ /* 0x000fe40000410000 */
[----:B------:R-:W-:Y:S01]  /*1b80*/  FFMA.FTZ R86, R84, R77, RZ ;  /* 0x0000004d54567223 */ /* 0x000fe200000100ff */
[----:B------:R1:W-:Y:S01]  /*1b90*/  STS.128 [R55.X16+0x110], R4 ;  /* 0x0001100437007388 */ /* 0x0003e2000000cc00 */
[----:B------:R-:W-:-:S02]  /*1ba0*/  FFMA.FTZ R80, R36, R80, R97 ;  /* 0x0000005024507223 */ /* 0x000fc40000010061 */
[----:B------:R-:W-:Y:S02]  /*1bb0*/  FMUL.FTZ R97, R65, R89 ;  /* 0x0000005941617220 */ /* 0x000fe40000410000 */
[----:B------:R-:W-:Y:S02]  /*1bc0*/  FMUL.FTZ R82, R67, R81 ;  /* 0x0000005143527220 */ /* 0x000fe40000410000 */
[----:B------:R-:W-:Y:S02]  /*1bd0*/  FFMA.FTZ R86, R95, R78, R86 ;  /* 0x0000004e5f567223 */ /* 0x000fe40000010056 */
[----:B0-----:R-:W-:Y:S02]  /*1be0*/  FFMA.FTZ R29, -R67, R74, R90 ;  /* 0x0000004a431d7223 */ /* 0x001fe4000001015a */
[----:B------:R-:W-:Y:S02]  /*1bf0*/  FFMA.FTZ R28, -R65, R72, R92 ;  /* 0x00000048411c7223 */ /* 0x000fe4000001015c */
[----:B------:R-:W-:-:S02]  /*1c00*/  IMAD R88, R88, c[0x0][0x2d0], RZ ;  /* 0x0000b40058587a24 */ /* 0x000fc400078e02ff */
        /* <DEDUP_REMOVED lines=12> */
.L_x_8487:
[----:B-1----:R-:W-:Y:S05]  /*1cd0*/  BSYNC B0 ;  /* 0x0000000000007941 */ /* 0x002fea0003800000 */
.L_x_8486:
        /* <DEDUP_REMOVED lines=8> */
.L_x_8489:
[----:B------:R-:W-:Y:S05]  /*1d60*/  BSYNC B0 ;  /* 0x0000000000007941 */ /* 0x000fea0003800000 */
.L_x_8488:
[----:B-1----:R1:W2:Y:S01]  /*1d70*/  LDS R7, [R55.X4+0x210] ;  /* 0x0002100037077984 */ /* 0x0022a20000004800 */
[----:B------:R-:W-:Y:S01]  /*1d80*/  BSSY B0, `(.L_x_8490) ;  /* 0x0000006000007945 */ /* 0x000fe20003800000 */
[----:B------:R-:W-:Y:S01]  /*1d90*/  IMAD.WIDE.U32 R4, R101, c[0x0][0x2d0], R2 ;  /* 0x0000b40065047a25 */ /* 0x000fe200078e0002 */
[----:B------:R-:W-:Y:S05]  /*1da0*/  @!P3 BRA `(.L_x_8491) ;  /* 0x000000300000b947 */ /* 0x000fea0003800000 */
[----:B------:R-:W-:-:S04]  /*1db0*/  IMAD.WIDE.U32 R26, R101, c[0x0][0x2d0], R26 ;  /* 0x0000b400651a7a25 */ /* 0x000fc800078e001a */
[----:B------:R-:W-:-:S05]  /*1dc0*/  IMAD.IADD R27, R91, 0x1, R27 ;  /* 0x000000015b1b7824 */ /* 0x000fca00078e021b */
[----:B--2---:R2:W-:Y:S02]  /*1dd0*/  RED.E.ADD.F32.FTZ.RN.STRONG.GPU [R26.64], R7 ;  /* 0x000000071a00798e */ /* 0x0045e4000c10e786 */
.L_x_8491:
[----:B------:R-:W-:Y:S05]  /*1de0*/  BSYNC B0 ;  /* 0x0000000000007941 */ /* 0x000fea0003800000 */
.L_x_8490:
[----:B--2---:R2:W3:Y:S01]  /*1df0*/  LDS R7, [R55.X4+0x290] ;  /* 0x0002900037077984 */ /* 0x0044e20000004800 */
[----:B------:R-:W-:Y:S01]  /*1e00*/  BSSY B0, `(.L_x_8492) ;  /* 0x0000004000007945 */ /* 0x000fe20003800000 */
[----:B------:R-:W-:Y:S05]  /*1e10*/  @!P4 BRA `(.L_x_8493) ;  /* 0x000000200000c947 */ /* 0x000fea0003800000 */
[----:B------:R-:W-:-:S05]  /*1e20*/  IADD3 R5, R91, R5, RZ ;  /* 0x000000055b057210 */ /* 0x000fca0007ffe0ff */
[----:B---3--:R3:W-:Y:S02]  /*1e30*/  RED.E.ADD.F32.FTZ.RN.STRONG.GPU [R4.64], R7 ;  /* 0x000000070400798e */ /* 0x0087e4000c10e786 */
.L_x_8493:
[----:B------:R-:W-:Y:S05]  /*1e40*/  BSYNC B0 ;  /* 0x0000000000007941 */ /* 0x000fea0003800000 */
.L_x_8492:
[----:B---3--:R-:W3:Y:S01]  /*1e50*/  SHFL.DOWN PT, R5, R6, 0x1, 0x1f ;  /* 0x08201f0006057f89 */ /* 0x008ee200000e0000 */
[C---:B------:R-:W-:Y:S01]  /*1e60*/  ISETP.GT.AND P1, PT, R47.reuse, 0x1e, PT ;  /* 0x0000001e2f00780c */ /* 0x040fe20003f24270 */
[----:B------:R-:W-:Y:S01]  /*1e70*/  FMUL.FTZ R27, R64, R89 ;  /* 0x00000059401b7220 */ /* 0x000fe20000410000 */
[----:B------:R-:W-:Y:S01]  /*1e80*/  ISETP.NE.AND P2, PT, R47, RZ, PT ;  /* 0x000000ff2f00720c */ /* 0x000fe20003f45270 */
[----:B------:R-:W4:Y:S01]  /*1e90*/  SHFL.DOWN PT, R7, R80, 0x1, 0x1f ;  /* 0x08201f0050077f89 */ /* 0x000f2200000e0000 */
[----:B------:R-:W-:Y:S01]  /*1ea0*/  BSSY B0, `(.L_x_8494) ;  /* 0x0000037000007945 */ /* 0x000fe20003800000 */
[----:B------:R-:W-:Y:S02]  /*1eb0*/  FMUL.FTZ R27, R28, R27 ;  /* 0x0000001b1c1b7220 */ /* 0x000fe40000410000 */
[----:B------:R-:W-:Y:S02]  /*1ec0*/  FADD.FTZ R0, R97, R0 ;  /* 0x0000000061007221 */ /* 0x000fe40000010000 */
[----:B------:R-:W-:-:S02]  /*1ed0*/  FFMA.FTZ R72, R72, R89, R27 ;  /* 0x0000005948487223 */ /* 0x000fc4000001001b */
[----:B------:R-:W-:Y:S02]  /*1ee0*/  FADD.FTZ R31, R82, R31 ;  /* 0x0000001f521f7221 */ /* 0x000fe40000010000 */
[----:B------:R-:W-:Y:S02]  /*1ef0*/  FADD.FTZ R30, R95, R30 ;  /* 0x0000001e5f1e7221 */ /* 0x000fe40000010000 */
[----:B------:R-:W-:Y:S02]  /*1f00*/  FADD.FTZ R33, R84, R33 ;  /* 0x0000002154217221 */ /* 0x000fe40000010000 */
[----:B------:R-:W-:Y:S02]  /*1f10*/  FADD.FTZ R37, R72, R37 ;  /* 0x0000002548257221 */ /* 0x000fe40000010000 */
[----:B---3--:R-:W-:Y:S02]  /*1f20*/  @!P1 FADD.FTZ R6, R6, R5 ;  /* 0x0000000506069221 */ /* 0x008fe40000010000 */
        /* <DEDUP_REMOVED lines=21> */
[----:B------:R-:W-:Y:S01]  /*2080*/  MOV R4, R6 ;  /* 0x0000000600047202 */ /* 0x000fe20000000f00 */
[C---:B------:R-:W-:Y:S02]  /*2090*/  FMUL.FTZ R6, R64.reuse, R81 ;  /* 0x0000005140067220 */ /* 0x040fe40000410000 */
[C---:B------:R-:W-:Y:S01]  /*20a0*/  FMUL.FTZ R7, R64.reuse, R93 ;  /* 0x0000005d40077220 */ /* 0x040fe20000410000 */
[----:B------:R-:W-:Y:S01]  /*20b0*/  MOV R5, R80 ;  /* 0x0000005000057202 */ /* 0x000fe20000000f00 */
[----:B------:R-:W-:Y:S02]  /*20c0*/  FMUL.FTZ R64, R64, R79 ;  /* 0x0000004f40407220 */ /* 0x000fe40000410000 */
        /* <DEDUP_REMOVED lines=20> */
.L_x_8495:
[----:B---3--:R-:W-:Y:S05]  /*2210*/  BSYNC B0 ;  /* 0x0000000000007941 */ /* 0x008fea0003800000 */
.L_x_8494:
[----:B------:R-:W-:Y:S02]  /*2220*/  IADD3 R71, R71, 0x1, RZ ;  /* 0x0000000147477810 */ /* 0x000fe40007ffe0ff */
[----:B------:R-:W-:Y:S02]  /*2230*/  IADD3 R70, P1, R70, 0x1, RZ ;  /* 0x0000000146467810 */ /* 0x000fe40007f3e0ff */
[----:B------:R-:W-:Y:S02]  /*2240*/  ISETP.GE.AND P0, PT, R71, c[0x0][0x16c], PT ;  /* 0x00005b0047007a0c */ /* 0x000fe40003f06270 */
[----:B------:R-:W-:-:S11]  /*2250*/  IADD3.X R69, RZ, R69, RZ, P1, !PT ;  /* 0x00000045ff457210 */ /* 0x000fd60000ffe4ff */
[----:B------:R-:W-:Y:S01]  /*2260*/  @P0 CALL.REL.NOINC `(.L_x_8483) ;  /* 0x0000001000000944 */ /* 0x000fe20003c00000 */
[----:B------:R-:W-:Y:S05]  /*2270*/  BRA `(.L_x_8496) ;  /* 0xffffebd000007947 */ /* 0x000fea000383ffff */
.L_x_8483:
[----:B------:R-:W-:Y:S01]  /*2280*/  BAR.SYNC.DEFER_BLOCKING 0x0 ;  /* 0x0000000000007b1d */ /* 0x000fe20000010000 */
[----:B------:R-:W-:Y:S01]  /*2290*/  F2FP.PACK_AB R30, R30, R33 ;  /* 0x000000211e1e723e */ /* 0x000fe200000000ff */
[----:B------:R-:W-:Y:S01]  /*22a0*/  IMAD R5, R87, c[0x0][0x2d8], RZ ;  /* 0x0000b60057057a24 */ /* 0x000fe200078e02ff */
[----:B------:R-:W-:Y:S01]  /*22b0*/  F2FP.PACK_AB R31, R0, R31 ;  /* 0x0000001f001f723e */ /* 0x000fe200000000ff */
[----:B------:R-:W-:Y:S01]  /*22c0*/  IMAD R0, R62, c[0x0][0x2e0], RZ ;  /* 0x0000b8003e007a24 */ /* 0x000fe200078e02ff */
[----:B------:R-:W-:Y:S01]  /*22d0*/  IADD3 R26, R45, -0x1, RZ ;  /* 0xffffffff2d1a7810 */ /* 0x000fe20007ffe0ff */
[----:B------:R-:W-:Y:S01]  /*22e0*/  IMAD R9, R58, c[0x0][0x2dc], R5 ;  /* 0x0000b7003a097a24 */ /* 0x000fe200078e0205 */
[----:B------:R-:W-:Y:S01]  /*22f0*/  SHF.L.U32 R12, R55, 0x3, RZ ;  /* 0x00000003370c7819 */ /* 0x000fe200000006ff */
[----:B------:R-:W-:Y:S01]  /*2300*/  IMAD R13, R87, c[0x0][0x2f8], RZ ;  /* 0x0000be00570d7a24 */ /* 0x000fe200078e02ff */
[----:B------:R-:W-:Y:S01]  /*2310*/  SHF.L.U32 R6, R26, 0x7, RZ ;  /* 0x000000071a067819 */ /* 0x000fe200000006ff */
[----:B------:R-:W-:Y:S01]  /*2320*/  UIADD3 UR4, UR4, -0x80, URZ ;  /* 0xffffff8004047890 */ /* 0x000fe2000fffe03f */
[----:B------:R-:W-:Y:S01]  /*2330*/  SHF.L.U64.HI R27, R55, 0x3, R44 ;  /* 0x00000003371b7819 */ /* 0x000fe2000001022c */
[----:B------:R-:W-:Y:S01]  /*2340*/  IMAD R13, R58, c[0x0][0x2fc], R13 ;  /* 0x0000bf003a0d7a24 */ /* 0x000fe200078e020d */
[----:B------:R-:W-:-:S02]  /*2350*/  SHF.R.S32.HI R7, RZ, 0x1f, R6 ;  /* 0x0000001fff077819 */ /* 0x000fc40000011406 */
[----:B------:R-:W-:Y:S01]  /*2360*/  F2FP.PACK_AB R10, R35, R32 ;  /* 0x00000020230a723e */ /* 0x000fe200000000ff */
[----:B------:R-:W-:Y:S01]  /*2370*/  FADD.FTZ R32, R57, R32 ;  /* 0x0000002039207221 */ /* 0x000fe20000010000 */
[----:B------:R-:W-:Y:S01]  /*2380*/  F2FP.PACK_AB R11, R37, R34 ;  /* 0x00000022250b723e */ /* 0x000fe200000000ff */
[--C-:B------:R-:W-:Y:S01]  /*2390*/  IMAD.WIDE.U32 R4, R58, c[0x0][0x2d8], R6.reuse ;  /* 0x0000b6003a047a25 */ /* 0x100fe200078e0006 */
[----:B------:R-:W-:Y:S02]  /*23a0*/  ISETP.GT.AND P4, PT, R45, 0x1, PT ;  /* 0x000000012d00780c */ /* 0x000fe40003f84270 */
[----:B------:R-:W-:Y:S01]  /*23b0*/  IADD3 R50, P1, R50, -0x100, RZ ;  /* 0xffffff0032327810 */ /* 0x000fe20007f3e0ff */
[----:B------:R-:W-:Y:S01]  /*23c0*/  IMAD.WIDE.U32 R6, R58, c[0x0][0x2f8], R6 ;  /* 0x0000be003a067a25 */ /* 0x000fe200078e0006 */
[----:B------:R-:W-:Y:S01]  /*23d0*/  IADD3 R5, R5, R9, RZ ;  /* 0x0000000905057210 */ /* 0x000fe20007ffe0ff */
[----:B------:R-:W-:Y:S01]  /*23e0*/  STS.64 [R47.X8], R30 ;  /* 0x0000001e2f007388 */ /* 0x000fe20000008a00 */
[----:B------:R-:W-:-:S06]  /*23f0*/  NOP ;  /* 0x0000000000007918 */ /* 0x000fcc0000000000 */
[----:B------:R-:W3:Y:S01]  /*2400*/  LDS.64 R2, [R47.X8] ;  /* 0x000000002f027984 */ /* 0x000ee20000008a00 */
[----:B------:R-:W-:Y:S01]  /*2410*/  IMAD R9, R63, c[0x0][0x2e4], R0 ;  /* 0x0000b9003f097a24 */ /* 0x000fe200078e0200 */
[----:B------:R-:W-:Y:S01]  /*2420*/  IADD3 R7, R7, R13, RZ ;  /* 0x0000000d07077210 */ /* 0x000fe20007ffe0ff */
[----:B------:R-:W-:Y:S01]  /*2430*/  IMAD.WIDE.U32 R4, R63, c[0x0][0x2e0], R4 ;  /* 0x0000b8003f047a25 */ /* 0x000fe200078e0004 */
[----:B------:R-:W-:Y:S02]  /*2440*/  IADD3 R54, P2, R54, -0x100, RZ ;  /* 0xffffff0036367810 */ /* 0x000fe40007f5e0ff */
[----:B------:R-:W-:Y:S01]  /*2450*/  IADD3 R52, P3, R52, -0x100, RZ ;  /* 0xffffff0034347810 */ /* 0x000fe20007f7e0ff */
[----:B------:R-:W-:Y:S01]  /*2460*/  IMAD R0, R62, c[0x0][0x300], RZ ;  /* 0x0000c0003e007a24 */ /* 0x000fe200078e02ff */
[----:B------:R-:W-:Y:S01]  /*2470*/  IADD3 R5, R5, R9, RZ ;  /* 0x0000000905057210 */ /* 0x000fe20007ffe0ff */
[----:B------:R-:W-:Y:S01]  /*2480*/  FADD.FTZ R35, R32, R35 ;  /* 0x0000002320237221 */ /* 0x000fe20000010000 */
[C---:B------:R-:W-:Y:S01]  /*2490*/  LEA R8, P0, R4.reuse, c[0x0][0x330], 0x1 ;  /* 0x0000cc0004087a11 */ /* 0x040fe200078008ff */
[----:B------:R-:W-:Y:S01]  /*24a0*/  IMAD R13, R63, c[0x0][0x304], R0 ;  /* 0x0000c1003f0d7a24 */ /* 0x000fe200078e0200 */
[----:B------:R-:W-:Y:S01]  /*24b0*/  MOV R45, R26 ;  /* 0x0000001a002d7202 */ /* 0x000fe20000000f00 */
[----:B------:R-:W-:Y:S01]  /*24c0*/  FADD.FTZ R34, R35, R34 ;  /* 0x0000002223227221 */ /* 0x000fe20000010000 */
[----:B------:R-:W-:-:S02]  /*24d0*/  LEA.HI.X R4, R4, c[0x0][0x334], R5, 0x1, P0 ;  /* 0x0000cd0004047a11 */ /* 0x000fc400000f0c05 */
[----:B------:R-:W-:Y:S01]  /*24e0*/  IADD3 R8, P0, R8, R12, RZ ;  /* 0x0000000c08087210 */ /* 0x000fe20007f1e0ff */
[----:B------:R-:W-:Y:S01]  /*24f0*/  FADD.FTZ R57, R34, R37 ;  /* 0x0000002522397221 */ /* 0x000fe20000010000 */
[----:B------:R-:W-:Y:S02]  /*2500*/  IADD3.X R49, R49, -0x1, RZ, P1, !PT ;  /* 0xffffffff31317810 */ /* 0x000fe40000ffe4ff */
[----:B------:R-:W-:Y:S02]  /*2510*/  IADD3.X R9, R4, R27, RZ, P0, !PT ;  /* 0x0000001b04097210 */ /* 0x000fe400007fe4ff */
[----:B------:R-:W-:Y:S02]  /*2520*/  IADD3.X R53, R53, -0x1, RZ, P2, !PT ;  /* 0xffffffff35357810 */ /* 0x000fe400017fe4ff */
[----:B------:R-:W-:Y:S01]  /*2530*/  IADD3.X R51, R51, -0x1, RZ, P3, !PT ;  /* 0xffffffff33337810 */ /* 0x000fe20001ffe4ff */
[----:B---3--:R3:W-:Y:S04]  /*2540*/  STG.E.64 [R8.64], R2 ;  /* 0x0000000208007986 */ /* 0x0087e8000c101b06 */
[----:B------:R-:W-:Y:S01]  /*2550*/  BAR.SYNC.DEFER_BLOCKING 0x0 ;  /* 0x0000000000007b1d */ /* 0x000fe20000010000 */
[----:B---3--:R-:W-:-:S04]  /*2560*/  IMAD.WIDE.U32 R2, R63, c[0x0][0x300], R6 ;  /* 0x0000c0003f027a25 */ /* 0x008fc800078e0006 */
[----:B------:R-:W-:Y:S01]  /*2570*/  IMAD.IADD R7, R3, 0x1, R13 ;  /* 0x0000000103077824 */ /* 0x000fe200078e020d */
[----:B------:R-:W-:-:S04]  /*2580*/  LEA R3, P0, R2, c[0x0][0x340], 0x1 ;  /* 0x0000d00002037a11 */ /* 0x000fc800078008ff */
[----:B------:R-:W-:Y:S02]  /*2590*/  LEA.HI.X R0, R2, c[0x0][0x344], R7, 0x1, P0 ;  /* 0x0000d10002007a11 */ /* 0x000fe400000f0c07 */
[----:B------:R-:W-:Y:S01]  /*25a0*/  IADD3 R2, P0, R3, R12, RZ ;  /* 0x0000000c03027210 */ /* 0x000fe20007f1e0ff */
[----:B------:R-:W-:Y:S01]  /*25b0*/  STS.64 [R47.X8], R10 ;  /* 0x0000000a2f007388 */ /* 0x000fe20000008a00 */
[----:B------:R-:W-:-:S06]  /*25c0*/  NOP ;  /* 0x0000000000007918 */ /* 0x000fcc0000000000 */
[----:B------:R-:W3:Y:S01]  /*25d0*/  LDS.64 R4, [R47.X8] ;  /* 0x000000002f047984 */ /* 0x000ee20000008a00 */
[----:B------:R-:W-:Y:S02]  /*25e0*/  IADD3.X R3, R0, R27, RZ, P0, !PT ;  /* 0x0000001b00037210 */ /* 0x000fe400007fe4ff */
[----:B------:R-:W-:-:S04]  /*25f0*/  IADD3 R48, P0, R48, -0x100, RZ ;  /* 0xffffff0030307810 */ /* 0x000fc80007f1e0ff */
[----:B------:R-:W-:Y:S01]  /*2600*/  IADD3.X R46, R46, -0x1, RZ, P0, !PT ;  /* 0xffffffff2e2e7810 */ /* 0x000fe200007fe4ff */
[----:B---3--:R3:W-:Y:S01]  /*2610*/  STG.E.64 [R2.64], R4 ;  /* 0x0000000402007986 */ /* 0x0087e2000c101b06 */
[----:B------:R-:W-:Y:S01]  /*2620*/  @!P4 CALL.REL.NOINC `(.L_x_8482) ;  /* 0x000000100000c944 */ /* 0x000fe20003c00000 */
[----:B------:R-:W-:Y:S05]  /*2630*/  BRA `(.L_x_8497) ;  /* 0xffffe2a000007947 */ /* 0x000fea000383ffff */
.L_x_8482:
        /* <DEDUP_REMOVED lines=10> */
[----:B---3--:R-:W0:Y:S04]  /*26e0*/  SHFL.DOWN P1, R3, R0, 0x2, 0x1f ;  /* 0x08401f0000037f89 */ /* 0x008e280000020000 */
        /* <DEDUP_REMOVED lines=13> */
.L_x_8499:
[----:B0-----:R-:W-:Y:S05]  /*27c0*/  BSYNC B0 ;  /* 0x0000000000007941 */ /* 0x001fea0003800000 */
.L_x_8498:
        /* <DEDUP_REMOVED lines=8> */
[----:B---3--:R-:W0:Y:S02]  /*2850*/  SHFL.DOWN P0, R3, R0, 0x2, 0x1f ;  /* 0x08401f0000037f89 */ /* 0x008e240000000000 */
        /* <DEDUP_REMOVED lines=14> */
.L_x_8501:
[----:B------:R-:W4:Y:S02]  /*2940*/  S2R R15, SR_TID.X ;  /* 0x00000000000f7919 */ /* 0x000f240000002100 */
.L_x_8502:
[----:B0-----:R-:W-:Y:S05]  /*2950*/  BSYNC B0 ;  /* 0x0000000000007941 */ /* 0x001fea0003800000 */
.L_x_8500:
[----:B----4-:R-:W-:-:S13]  /*2960*/  ISETP.GE.AND P0, PT, R15, c[0x0][0x16c], PT ;  /* 0x00005b000f007a0c */ /* 0x010fda0003f06270 */
[----:B------:R-:W-:Y:S05]  /*2970*/  @P0 EXIT ;  /* 0x000000000000094d */ /* 0x000fea0003800000 */
[C---:B------:R-:W-:Y:S02]  /*2980*/  IMAD R0, R62.reuse, c[0x0][0x2a8], RZ ;  /* 0x0000aa003e007a24 */ /* 0x040fe400078e02ff */
[----:B------:R-:W-:Y:S02]  /*2990*/  IMAD R62, R62, c[0x0][0x288], RZ ;  /* 0x0000a2003e3e7a24 */ /* 0x000fe400078e02ff */
[----:B---3--:R-:W-:-:S04]  /*29a0*/  IMAD.WIDE.U32 R2, R63, c[0x0][0x2a8], RZ ;  /* 0x0000aa003f027a25 */ /* 0x008fc800078e00ff */
[C---:B------:R-:W-:Y:S02]  /*29b0*/  IMAD R23, R63.reuse, c[0x0][0x2ac], R0 ;  /* 0x0000ab003f177a24 */ /* 0x040fe400078e0200 */
[C---:B------:R-:W-:Y:S02]  /*29c0*/  IMAD R21, R63.reuse, c[0x0][0x28c], R62 ;  /* 0x0000a3003f157a24 */ /* 0x040fe400078e023e */
[----:B------:R-:W-:Y:S01]  /*29d0*/  IMAD.WIDE.U32 R4, R63, c[0x0][0x288], RZ ;  /* 0x0000a2003f047a25 */ /* 0x000fe200078e00ff */
[----:B------:R-:W-:-:S04]  /*29e0*/  IADD3 R23, R3, R23, RZ ;  /* 0x0000001703177210 */ /* 0x000fc80007ffe0ff */
[----:B------:R-:W-:Y:S02]  /*29f0*/  IADD3 R21, R5, R21, RZ ;  /* 0x0000001505157210 */ /* 0x000fe40007ffe0ff */
.L_x_8503:
        /* <DEDUP_REMOVED lines=26> */
.L_x_8504:
        /* <DEDUP_REMOVED lines=14> */
.L_x_9152:


//--------------------- .text._Z25selective_scan_bwd_kernelI32Selective_Scan_bwd_kernel_traitsILi32ELi4ELb1ELb0ELb1ELb0ELb1EN3c104HalfEfEEv12SSMParamsBwd --------------------------
	.section	.text._Z25selective_scan_bwd_kernelI32Selective_Scan_bwd_kernel_traitsILi32ELi4ELb1ELb0ELb1ELb0ELb1EN3c104HalfEfEEv12SSMParamsBwd,"ax",@progbits
	.sectioninfo	@"SHI_REGISTERS=109"
	.align	128
        .global         _Z25selective_scan_bwd_kernelI32Selective_Scan_bwd_kernel_traitsILi32ELi4ELb1ELb0ELb1ELb0ELb1EN3c104HalfEfEEv12SSMParamsBwd
        .type           _Z25selective_scan_bwd_kernelI32Selective_Scan_bwd_kernel_traitsILi32ELi4ELb1ELb0ELb1ELb0ELb1EN3c104HalfEfEEv12SSMParamsBwd,@function
        .size           _Z25selective_scan_bwd_kernelI32Selective_Scan_bwd_kernel_traitsILi32ELi4ELb1ELb0ELb1ELb0ELb1EN3c104HalfEfEEv12SSMParamsBwd,(.L_x_9153 - _Z25selective_scan_bwd_kernelI32Selective_Scan_bwd_kernel_traitsILi32ELi4ELb1ELb0ELb1ELb0ELb1EN3c104HalfEfEEv12SSMParamsBwd)
        .other          _Z25selective_scan_bwd_kernelI32Selective_Scan_bwd_kernel_traitsILi32ELi4ELb1ELb0ELb1ELb0ELb1EN3c104HalfEfEEv12SSMParamsBwd,@"STO_CUDA_ENTRY STV_DEFAULT"
_Z25selective_scan_bwd_kernelI32Selective_Scan_bwd_kernel_traitsILi32ELi4ELb1ELb0ELb1ELb0ELb1EN3c104HalfEfEEv12SSMParamsBwd:
.text._Z25selective_scan_bwd_kernelI32Selective_Scan_bwd_kernel_traitsILi32ELi4ELb1ELb0ELb1ELb0ELb1EN3c104HalfEfEEv12SSMParamsBwd:
        /* <DEDUP_REMOVED lines=26> */
[----:B------:R-:W-:Y:S01]  /*01a0*/  MOV R46, RZ ;  /* 0x000000ff002e7202 */ /* 0x000fe20000000f00 */
[C---:B------:R-:W-:Y:S01]  /*01b0*/  IMAD R11, R84.reuse, c[0x0][0x278], RZ ;  /* 0x00009e00540b7a24 */ /* 0x040fe200078e02ff */
[----:B0-----:R-:W-:Y:S01]  /*01c0*/  IABS R2, R55 ;  /* 0x0000003700027213 */ /* 0x001fe20000000000 */
[----:B-1----:R-:W-:Y:S01]  /*01d0*/  HFMA2.MMA R6, -RZ, RZ, 0, 0 ;  /* 0x00000000ff067435 */ /* 0x002fe200000001ff */
[----:B------:R-:W-:-:S02]  /*01e0*/  IMAD R9, R84, c[0x0][0x1e0], RZ ;  /* 0x0000780054097a24 */ /* 0x000fc400078e02ff */
[----:B----4-:R-:W-:Y:S02]  /*01f0*/  IMAD R5, R84, c[0x0][0x1d0], RZ ;  /* 0x0000740054057a24 */ /* 0x010fe400078e02ff */
[C---:B------:R-:W-:Y:S01]  /*0200*/  IMAD R11, R50.reuse, c[0x0][0x27c], R11 ;  /* 0x00009f00320b7a24 */ /* 0x040fe200078e020b */
[----:B---3--:R-:W-:Y:S01]  /*0210*/  IADD3 R8, RZ, -R7, RZ ;  /* 0x80000007ff087210 */ /* 0x008fe20007ffe0ff */
[----:B------:R-:W-:Y:S02]  /*0220*/  IMAD R9, R50, c[0x0][0x1e4], R9 ;  /* 0x0000790032097a24 */ /* 0x000fe400078e0209 */
[----:B------:R-:W-:Y:S02]  /*0230*/  IMAD R10, R55, c[0x0][0x284], R10 ;  /* 0x0000a100370a7a24 */ /* 0x000fe400078e020a */
[----:B------:R-:W-:Y:S01]  /*0240*/  IMAD R3, R8, R13, RZ ;  /* 0x0000000d08037224 */ /* 0x000fe200078e02ff */
[----:B------:R-:W-:-:S03]  /*0250*/  MOV R8, c[0x0][0x174] ;  /* 0x00005d0000087a02 */ /* 0x000fc60000000f00 */
[----:B------:R-:W-:Y:S01]  /*0260*/  IMAD.HI.U32 R7, R7, R3, R6 ;  /* 0x0000000307077227 */ /* 0x000fe200078e0006 */
[----:B------:R-:W-:Y:S02]  /*0270*/  LOP3.LUT R6, R55, c[0x0][0x178], RZ, 0x3c, !PT ;  /* 0x00005e0037067a12 */ /* 0x000fe400078e3cff */
[----:B------:R-:W-:Y:S02]  /*0280*/  ISETP.GE.AND P3, PT, R8, 0x1, PT ;  /* 0x000000010800780c */ /* 0x000fe40003f66270 */
[----:B------:R-:W-:Y:S01]  /*0290*/  ISETP.GE.AND P2, PT, R6, RZ, PT ;  /* 0x000000ff0600720c */ /* 0x000fe20003f46270 */
[----:B------:R-:W-:-:S04]  /*02a0*/  IMAD.HI.U32 R49, R7, R2, RZ ;  /* 0x0000000207317227 */ /* 0x000fc800078e00ff */
[C---:B------:R-:W-:Y:S01]  /*02b0*/  IMAD R7, R50.reuse, c[0x0][0x1d4], R5 ;  /* 0x0000750032077a24 */ /* 0x040fe200078e0205 */
        /* <DEDUP_REMOVED lines=44> */
[----:B------:R-:W-:Y:S01]  /*0580*/  ISETP.NE.U32.AND P1, PT, RZ, c[0x0][0x328], PT ;  /* 0x0000ca00ff007a0c */ /* 0x000fe20003f25070 */
[----:B------:R-:W-:Y:S01]  /*0590*/  CS2R R14, SRZ ;  /* 0x00000000000e7805 */ /* 0x000fe2000001ff00 */
        /* <DEDUP_REMOVED lines=27> */
[----:B------:R-:W-:Y:S01]  /*0750*/  IMAD.WIDE.U32 R12, R55, c[0x0][0x180], RZ ;  /* 0x00006000370c7a25 */ /* 0x000fe200078e00ff */
[----:B------:R-:W-:-:S02]  /*0760*/  MOV R46, RZ ;  /* 0x000000ff002e7202 */ /* 0x000fc40000000f00 */
[----:B------:R-:W-:Y:S01]  /*0770*/  MOV R34, RZ ;  /* 0x000000ff00227202 */ /* 0x000fe20000000f00 */
[----:B------:R-:W-:Y:S01]  /*0780*/  IMAD.WIDE.U32 R10, R55, c[0x0][0x198], RZ ;  /* 0x00006600370a7a25 */ /* 0x000fe200078e00ff */
[----:B------:R-:W-:-:S03]  /*0790*/  MOV R48, RZ ;  /* 0x000000ff00307202 */ /* 0x000fc60000000f00 */
[C---:B------:R-:W-:Y:S02]  /*07a0*/  IMAD R35, R55.reuse, c[0x0][0x184], R0 ;  /* 0x0000610037237a24 */ /* 0x040fe400078e0200 */
[----:B------:R-:W-:-:S03]  /*07b0*/  IMAD R33, R55, c[0x0][0x19c], R2 ;  /* 0x0000670037217a24 */ /* 0x000fc600078e0202 */
[----:B------:R-:W-:Y:S02]  /*07c0*/  IADD3 R35, R13, R35, RZ ;  /* 0x000000230d237210 */ /* 0x000fe40007ffe0ff */
[----:B------:R-:W-:Y:S02]  /*07d0*/  IADD3 R33, R11, R33, RZ ;  /* 0x000000210b217210 */ /* 0x000fe40007ffe0ff */
[C---:B0-----:R-:W-:Y:S02]  /*07e0*/  LOP3.LUT R80, R47.reuse, 0x1f, RZ, 0xc0, !PT ;  /* 0x0000001f2f507812 */ /* 0x041fe400078ec0ff */
[----:B------:R-:W-:Y:S02]  /*07f0*/  SHF.R.S32.HI R32, RZ, 0x1f, R47 ;  /* 0x0000001fff207819 */ /* 0x000fe4000001142f */
[----:B-1----:R-:W-:Y:S02]  /*0800*/  IADD3 R0, R47, 0x200, RZ ;  /* 0x000002002f007810 */ /* 0x002fe40007ffe0ff */
.L_x_8521:
[----:B------:R-:W-:Y:S01]  /*0810*/  BAR.SYNC.DEFER_BLOCKING 0x0 ;  /* 0x0000000000007b1d */ /* 0x000fe20000010000 */
[C---:B------:R-:W-:Y:S02]  /*0820*/  SHF.L.U32 R6, R47.reuse, 0x3, RZ ;  /* 0x000000032f067819 */ /* 0x040fe400000006ff */
[----:B------:R-:W-:-:S02]  /*0830*/  SHF.L.U64.HI R7, R47, 0x3, R32 ;  /* 0x000000032f077819 */ /* 0x000fc40000010220 */
[----:B0-----:R-:W-:-:S04]  /*0840*/  IADD3 R2, P0, R45, R6, RZ ;  /* 0x000000062d027210 */ /* 0x001fc80007f1e0ff */
[----:B------:R-:W-:-:S06]  /*0850*/  IADD3.X R3, R44, R7, RZ, P0, !PT ;  /* 0x000000072c037210 */ /* 0x000fcc00007fe4ff */
[----:B--2---:R-:W2:Y:S01]  /*0860*/  LDG.E.64 R2, [R2.64] ;  /* 0x0000000402027981 */ /* 0x004ea2000c1e1b00 */
[----:B------:R-:W-:-:S04]  /*0870*/  IADD3 R20, P0, R43, R6, RZ ;  /* 0x000000062b147210 */ /* 0x000fc80007f1e0ff */
[----:B------:R-:W-:Y:S01]  /*0880*/  IADD3.X R21, R42, R7, RZ, P0, !PT ;  /* 0x000000072a157210 */ /* 0x000fe200007fe4ff */
[----:B--2---:R0:W-:Y:S01]  /*0890*/  STS.64 [R39.X8], R2 ;  /* 0x0000000227007388 */ /* 0x0041e20000008a00 */
[----:B------:R-:W-:-:S06]  /*08a0*/  NOP ;  /* 0x0000000000007918 */ /* 0x000fcc0000000000 */
[----:B------:R-:W-:Y:S04]  /*08b0*/  LDS.64 R8, [R39.X8] ;  /* 0x0000000027087984 */ /* 0x000fe80000008a00 */
[----:B------:R-:W-:Y:S06]  /*08c0*/  BAR.SYNC.DEFER_BLOCKING 0x0 ;  /* 0x0000000000007b1d */ /* 0x000fec0000010000 */
[----:B------:R-:W2:Y:S01]  /*08d0*/  LDG.E.64 R20, [R20.64] ;  /* 0x0000000414147981 */ /* 0x000ea2000c1e1b00 */
[----:B------:R-:W-:-:S04]  /*08e0*/  IADD3 R22, P0, R41, R6, RZ ;  /* 0x0000000629167210 */ /* 0x000fc80007f1e0ff */
[----:B------:R-:W-:Y:S02]  /*08f0*/  IADD3.X R23, R40, R7, RZ, P0, !PT ;  /* 0x0000000728177210 */ /* 0x000fe400007fe4ff */
[----:B0-----:R-:W-:Y:S01]  /*0900*/  MOV R3, c[0x0][0x174] ;  /* 0x00005d0000037a02 */ /* 0x001fe20000000f00 */
[----:B--2---:R0:W-:Y:S01]  /*0910*/  STS.64 [R39.X8], R20 ;  /* 0x0000001427007388 */ /* 0x0041e20000008a00 */
[----:B------:R-:W-:-:S06]  /*0920*/  NOP ;  /* 0x0000000000007918 */ /* 0x000fcc0000000000 */
[----:B------:R-:W-:Y:S04]  /*0930*/  LDS.64 R4, [R39.X8] ;  /* 0x0000000027047984 */ /* 0x000fe80000008a00 */
[----:B------:R-:W-:Y:S06]  /*0940*/  BAR.SYNC.DEFER_BLOCKING 0x0 ;  /* 0x0000000000007b1d */ /* 0x000fec0000010000 */
[----:B------:R-:W2:Y:S01]  /*0950*/  LDG.E.64 R22, [R22.64] ;  /* 0x0000000416167981 */ /* 0x000ea2000c1e1b00 */
[----:B------:R-:W-:Y:S01]  /*0960*/  LEA R2, R3, R34, 0x7 ;  /* 0x0000002203027211 */ /* 0x000fe200078e38ff */
[----:B------:R-:W-:-:S02]  /*0970*/  IMAD R24, R53, c[0x0][0x1f8], RZ ;  /* 0x00007e0035187a24 */ /* 0x000fc400078e02ff */
[----:B0-----:R-:W-:Y:S01]  /*0980*/  IMAD R21, R84, c[0x0][0x1f0], RZ ;  /* 0x00007c0054157a24 */ /* 0x001fe200078e02ff */
[----:B------:R-:W-:Y:S01]  /*0990*/  SHF.R.S32.HI R3, RZ, 0x1f, R2 ;  /* 0x0000001fff037819 */ /* 0x000fe20000011402 */
[----:B------:R-:W-:-:S04]  /*09a0*/  IMAD R27, R55, c[0x0][0x1fc], R24 ;  /* 0x00007f00371b7a24 */ /* 0x000fc800078e0218 */
        /* <DEDUP_REMOVED lines=9> */
[----:B--2---:R0:W-:Y:S01]  /*0a40*/  STS.64 [R39.X8], R22 ;  /* 0x0000001627007388 */ /* 0x0041e20000008a00 */
[----:B------:R-:W-:-:S06]  /*0a50*/  NOP ;  /* 0x0000000000007918 */ /* 0x000fcc0000000000 */
[----:B-1----:R-:W1:Y:S04]  /*0a60*/  LDS.64 R20, [R39.X8] ;  /* 0x0000000027147984 */ /* 0x002e680000008a00 */
[----:B------:R-:W-:Y:S06]  /*0a70*/  BAR.SYNC.DEFER_BLOCKING 0x0 ;  /* 0x0000000000007b1d */ /* 0x000fec0000010000 */
[----:B------:R-:W2:Y:S01]  /*0a80*/  LDG.E.64 R26, [R26.64+-0x100] ;  /* 0xffff00041a1a7981 */ /* 0x000ea2000c1e1b00 */
[----:B------:R-:W-:-:S02]  /*0a90*/  IMAD R24, R53, c[0x0][0x208], RZ ;  /* 0x0000820035187a24 */ /* 0x000fc400078e02ff */
        /* <DEDUP_REMOVED lines=15> */
[----:B------:R-:W2:Y:S01]  /*0b90*/  LDG.E.64 R28, [R28.64+-0x100] ;  /* 0xffff00041c1c7981 */ /* 0x000ea2000c1e1b00 */
[--C-:B-1----:R-:W-:Y:S01]  /*0ba0*/  SHF.R.U64 R64, R20, 0x10, R21.reuse ;  /* 0x0000001014407819 */ /* 0x102fe20000001215 */
[----:B------:R-:W-:Y:S01]  /*0bb0*/  HADD2.F32 R59, -RZ, R20.H0_H0 ;  /* 0x20000014ff3b7230 */ /* 0x000fe20000004100 */
[----:B------:R-:W-:Y:S01]  /*0bc0*/  SHF.R.U32.HI R63, RZ, 0x10, R21 ;  /* 0x00000010ff3f7819 */ /* 0x000fe20000011615 */
[----:B------:R-:W-:-:S04]  /*0bd0*/  HADD2.F32 R61, -RZ, R21.H0_H0 ;  /* 0x20000015ff3d7230 */ /* 0x000fc80000004100 */
[----:B------:R-:W-:Y:S01]  /*0be0*/  HADD2.F32 R63, -RZ, R63.H0_H0 ;  /* 0x2000003fff3f7230 */ /* 0x000fe20000004100 */
[--C-:B0-----:R-:W-:Y:S01]  /*0bf0*/  SHF.R.U32.HI R25, RZ, 0x10, R23.reuse ;  /* 0x00000010ff197819 */ /* 0x101fe20000011617 */
[----:B------:R-:W-:Y:S01]  /*0c00*/  HADD2.F32 R30, -RZ, R22.H0_H0 ;  /* 0x20000016ff1e7230 */ /* 0x000fe20000004100 */
[----:B------:R-:W-:Y:S01]  /*0c10*/  SHF.R.U64 R54, R22, 0x10, R23 ;  /* 0x0000001016367819 */ /* 0x000fe20000001217 */
[----:B------:R-:W-:Y:S02]  /*0c20*/  HADD2.F32 R24, -RZ, R23.H0_H0 ;  /* 0x20000017ff187230 */ /* 0x000fe40000004100 */
[----:B------:R-:W-:Y:S01]  /*0c30*/  HADD2.F32 R25, -RZ, R25.H0_H0 ;  /* 0x20000019ff197230 */ /* 0x000fe20000004100 */
[----:B------:R-:W-:Y:S01]  /*0c40*/  FMUL.FTZ R31, R30, -1.4426950216293334961 ;  /* 0xbfb8aa3b1e1f7820 */ /* 0x000fe20000410000 */
[----:B------:R-:W-:Y:S01]  /*0c50*/  HADD2.F32 R54, -RZ, R54.H0_H0 ;  /* 0x20000036ff367230 */ /* 0x000fe20000004100 */
[----:B------:R-:W-:Y:S02]  /*0c60*/  FMUL.FTZ R57, R24, -1.4426950216293334961 ;  /* 0xbfb8aa3b18397820 */ /* 0x000fe40000410000 */
[----:B------:R-:W-:-:S02]  /*0c70*/  FMUL.FTZ R58, R25, -1.4426950216293334961 ;  /* 0xbfb8aa3b193a7820 */ /* 0x000fc40000410000 */
[----:B------:R-:W0:Y:S01]  /*0c80*/  MUFU.EX2 R31, R31 ;  /* 0x0000001f001f7308 */ /* 0x000e220000000800 */
[----:B------:R-:W-:-:S07]  /*0c90*/  FMUL.FTZ R56, R54, -1.4426950216293334961 ;  /* 0xbfb8aa3b36387820 */ /* 0x000fce0000410000 */
[----:B------:R-:W1:Y:S08]  /*0ca0*/  MUFU.EX2 R57, R57 ;  /* 0x0000003900397308 */ /* 0x000e700000000800 */
[----:B---3--:R-:W3:Y:S01]  /*0cb0*/  MUFU.EX2 R58, R58 ;  /* 0x0000003a003a7308 */ /* 0x008ee20000000800 */
[----:B0-----:R-:W-:-:S07]  /*0cc0*/  FADD.FTZ R26, R31, 1 ;  /* 0x3f8000001f1a7421 */ /* 0x001fce0000010000 */
[----:B------:R-:W-:Y:S01]  /*0cd0*/  MUFU.EX2 R56, R56 ;  /* 0x0000003800387308 */ /* 0x000fe20000000800 */
[----:B-1----:R-:W-:Y:S02]  /*0ce0*/  FADD.FTZ R31, R57, 1 ;  /* 0x3f800000391f7421 */ /* 0x002fe40000010000 */
[----:B---3--:R-:W-:-:S05]  /*0cf0*/  FADD.FTZ R57, R58, 1 ;  /* 0x3f8000003a397421 */ /* 0x008fca0000010000 */
[----:B------:R-:W-:Y:S08]  /*0d00*/  MUFU.RCP R31, R31 ;  /* 0x0000001f001f7308 */ /* 0x000ff00000001000 */
[----:B------:R0:W-:Y:S08]  /*0d10*/  MUFU.RCP R60, R57 ;  /* 0x00000039003c7308 */ /* 0x0001f00000001000 */
[----:B------:R-:W1:Y:S01]  /*0d20*/  MUFU.RCP R27, R26 ;  /* 0x0000001a001b7308 */ /* 0x000e620000001000 */
[----:B0-----:R-:W-:Y:S01]  /*0d30*/  HADD2.F32 R57, -RZ, R64.H0_H0 ;  /* 0x20000040ff397230 */ /* 0x001fe20000004100 */
[----:B-1----:R-:W-:-:S04]  /*0d40*/  FADD.FTZ R21, -R27, 1 ;  /* 0x3f8000001b157421 */ /* 0x002fc80000010100 */
[C---:B------:R-:W-:Y:S02]  /*0d50*/  FFMA.FTZ R21, R30.reuse, R21, 1 ;  /* 0x3f8000001e157423 */ /* 0x040fe40000010015 */
[----:B------:R-:W-:Y:S01]  /*0d60*/  FMUL.FTZ R30, R30, R27 ;  /* 0x0000001b1e1e7220 */ /* 0x000fe20000410000 */
[----:B--2---:R0:W-:Y:S01]  /*0d70*/  STS.64 [R39.X8], R28 ;  /* 0x0000001c27007388 */ /* 0x0041e20000008a00 */
[----:B------:R-:W-:-:S06]  /*0d80*/  NOP ;  /* 0x0000000000007918 */ /* 0x000fcc0000000000 */
[----:B------:R-:W1:Y:S01]  /*0d90*/  LDS.64 R22, [R39.X8] ;  /* 0x0000000027167984 */ /* 0x000e620000008a00 */
[----:B0-----:R-:W-:-:S04]  /*0da0*/  FADD.FTZ R28, R56, 1 ;  /* 0x3f800000381c7421 */ /* 0x001fc80000010000 */
[----:B------:R0:W2:Y:S01]  /*0db0*/  MUFU.RCP R29, R28 ;  /* 0x0000001c001d7308 */ /* 0x0000a20000001000 */
[--C-:B-1----:R-:W-:Y:S01]  /*0dc0*/  SHF.R.U64 R20, R22, 0x10, R23.reuse ;  /* 0x0000001016147819 */ /* 0x102fe20000001217 */
[----:B------:R-:W-:Y:S01]  /*0dd0*/  HADD2.F32 R26, -RZ, R22.H0_H0 ;  /* 0x20000016ff1a7230 */ /* 0x000fe20000004100 */
[----:B------:R-:W-:Y:S01]  /*0de0*/  SHF.R.U32.HI R62, RZ, 0x10, R23 ;  /* 0x00000010ff3e7819 */ /* 0x000fe20000011617 */
[----:B------:R-:W-:Y:S01]  /*0df0*/  HADD2.F32 R56, -RZ, R23.H0_H0 ;  /* 0x20000017ff387230 */ /* 0x000fe20000004100 */
[----:B------:R-:W-:Y:S01]  /*0e00*/  FADD.FTZ R23, -R31, 1 ;  /* 0x3f8000001f177421 */ /* 0x000fe20000010100 */
[----:B0-----:R-:W-:Y:S01]  /*0e10*/  HADD2.F32 R28, -RZ, R20.H0_H0 ;  /* 0x20000014ff1c7230 */ /* 0x001fe20000004100 */
[----:B------:R-:W-:Y:S01]  /*0e20*/  FADD.FTZ R22, -R60, 1 ;  /* 0x3f8000003c167421 */ /* 0x000fe20000010100 */
[----:B------:R-:W-:Y:S01]  /*0e30*/  HADD2.F32 R62, -RZ, R62.H0_H0 ;  /* 0x2000003eff3e7230 */ /* 0x000fe20000004100 */
[----:B------:R-:W-:Y:S02]  /*0e40*/  FFMA.FTZ R65, R24, R23, 1 ;  /* 0x3f80000018417423 */ /* 0x000fe40000010017 */
[----:B------:R-:W-:-:S02]  /*0e50*/  FFMA.FTZ R64, R25, R22, 1 ;  /* 0x3f80000019407423 */ /* 0x000fc40000010016 */
[----:B--2---:R-:W-:Y:S02]  /*0e60*/  FADD.FTZ R23, -R29, 1 ;  /* 0x3f8000001d177421 */ /* 0x004fe40000010100 */
[----:B------:R-:W-:Y:S02]  /*0e70*/  FMUL.FTZ R20, R59, R26 ;  /* 0x0000001a3b147220 */ /* 0x000fe40000410000 */
[----:B------:R-:W-:Y:S02]  /*0e80*/  FMUL.FTZ R58, R61, R56 ;  /* 0x000000383d3a7220 */ /* 0x000fe40000410000 */
[----:B------:R-:W-:Y:S02]  /*0e90*/  FMUL.FTZ R22, R57, R28 ;  /* 0x0000001c39167220 */ /* 0x000fe40000410000 */
[----:B------:R-:W-:Y:S02]  /*0ea0*/  FMUL.FTZ R67, R63, R62 ;  /* 0x0000003e3f437220 */ /* 0x000fe40000410000 */
[----:B------:R-:W-:-:S02]  /*0eb0*/  FFMA.FTZ R23, R54, R23, 1 ;  /* 0x3f80000036177423 */ /* 0x000fc40000010017 */
[----:B------:R-:W-:Y:S01]  /*0ec0*/  FMUL.FTZ R20, R27, R20 ;  /* 0x000000141b147220 */ /* 0x000fe20000410000 */
[----:B------:R-:W-:Y:S01]  /*0ed0*/  HADD2.F32 R27, -RZ, R8.H0_H0 ;  /* 0x20000008ff1b7230 */ /* 0x000fe20000004100 */
[----:B------:R-:W-:Y:S02]  /*0ee0*/  FMUL.FTZ R58, R31, R58 ;  /* 0x0000003a1f3a7220 */ /* 0x000fe40000410000 */
[----:B------:R-:W-:Y:S02]  /*0ef0*/  FMUL.FTZ R22, R29, R22 ;  /* 0x000000161d167220 */ /* 0x000fe40000410000 */
[----:B------:R-:W-:Y:S02]  /*0f00*/  FMUL.FTZ R67, R60, R67 ;  /* 0x000000433c437220 */ /* 0x000fe40000410000 */
[----:B------:R-:W-:Y:S02]  /*0f10*/  FMUL.FTZ R20, R20, R21 ;  /* 0x0000001514147220 */ /* 0x000fe40000410000 */
[----:B------:R-:W-:-:S02]  /*0f20*/  FMUL.FTZ R58, R58, R65 ;  /* 0x000000413a3a7220 */ /* 0x000fc40000410000 */
[----:B------:R-:W-:Y:S02]  /*0f30*/  FMUL.FTZ R23, R22, R23 ;  /* 0x0000001716177220 */ /* 0x000fe40000410000 */
[----:B------:R-:W-:Y:S02]  /*0f40*/  FMUL.FTZ R67, R67, R64 ;  /* 0x0000004043437220 */ /* 0x000fe40000410000 */
[----:B------:R-:W-:Y:S01]  /*0f50*/  IMAD R22, R53, c[0x0][0x2f0], RZ ;  /* 0x0000bc0035167a24 */ /* 0x000fe200078e02ff */
[----:B------:R-:W-:Y:S01]  /*0f60*/  F2FP.PACK_AB R66, R23, R20 ;  /* 0x000000141742723e */ /* 0x000fe200000000ff */
[----:B------:R-:W-:Y:S01]  /*0f70*/  BAR.SYNC.DEFER_BLOCKING 0x0 ;  /* 0x0000000000007b1d */ /* 0x000fe20000010000 */
[----:B------:R-:W-:Y:S01]  /*0f80*/  F2FP.PACK_AB R67, R67, R58 ;  /* 0x0000003a4343723e */ /* 0x000fe200000000ff */
[C---:B------:R-:W-:Y:S01]  /*0f90*/  IMAD R65, R55.reuse, c[0x0][0x2f4], R22 ;  /* 0x0000bd0037417a24 */ /* 0x040fe200078e0216 */
[----:B------:R-:W-:Y:S01]  /*0fa0*/  MOV R58, c[0x0][0x16c] ;  /* 0x00005b00003a7a02 */ /* 0x000fe20000000f00 */
[----:B------:R-:W-:-:S03]  /*0fb0*/  IMAD.WIDE.U32 R22, R55, c[0x0][0x2f0], R2 ;  /* 0x0000bc0037167a25 */ /* 0x000fc600078e0002 */
[----:B------:R-:W-:Y:S01]  /*0fc0*/  ISETP.GE.AND P1, PT, R58, 0x1, PT ;  /* 0x000000013a00780c */ /* 0x000fe20003f26270 */
[----:B------:R-:W-:Y:S01]  /*0fd0*/  FMUL.FTZ R54, R54, R29 ;  /* 0x0000001d36367220 */ /* 0x000fe20000410000 */
[----:B------:R-:W-:Y:S01]  /*0fe0*/  IADD3 R23, R23, R65, RZ ;  /* 0x0000004117177210 */ /* 0x000fe20007ffe0ff */
[----:B------:R-:W-:Y:S01]  /*0ff0*/  IMAD R65, R84, c[0x0][0x2e8], RZ ;  /* 0x0000ba0054417a24 */ /* 0x000fe200078e02ff */
[----:B------:R-:W-:Y:S01]  /*1000*/  SHF.R.U64 R58, R8, 0x10, R9 ;  /* 0x00000010083a7819 */ /* 0x000fe20000001209 */
[----:B------:R-:W-:Y:S02]  /*1010*/  FMUL.FTZ R59, R59, R30 ;  /* 0x0000001e3b3b7220 */ /* 0x000fe40000410000 */
[C---:B------:R-:W-:Y:S02]  /*1020*/  IMAD R65, R50.reuse, c[0x0][0x2ec], R65 ;  /* 0x0000bb0032417a24 */ /* 0x040fe400078e0241 */
[----:B------:R-:W-:-:S04]  /*1030*/  IMAD.WIDE.U32 R22, R50, c[0x0][0x2e8], R22 ;  /* 0x0000ba0032167a25 */ /* 0x000fc800078e0016 */
[----:B------:R-:W-:Y:S01]  /*1040*/  FFMA.FTZ R48, R59, R27, R48 ;  /* 0x0000001b3b307223 */ /* 0x000fe20000010030 */
[----:B------:R-:W-:Y:S01]  /*1050*/  IADD3 R65, R23, R65, RZ ;  /* 0x0000004117417210 */ /* 0x000fe20007ffe0ff */
[----:B------:R-:W-:Y:S01]  /*1060*/  HADD2.F32 R23, -RZ, R58.H0_H0 ;  /* 0x2000003aff177230 */ /* 0x000fe20000004100 */
[----:B------:R-:W-:Y:S01]  /*1070*/  LEA R29, P0, R22, c[0x0][0x338], 0x1 ;  /* 0x0000ce00161d7a11 */ /* 0x000fe200078008ff */
[----:B------:R-:W-:Y:S01]  /*1080*/  STS.64 [R39.X8], R66 ;  /* 0x0000004227007388 */ /* 0x000fe20000008a00 */
[----:B------:R-:W-:-:S06]  /*1090*/  NOP ;  /* 0x0000000000007918 */ /* 0x000fcc0000000000 */
[----:B------:R-:W0:Y:S01]  /*10a0*/  LDS.64 R20, [R39.X8] ;  /* 0x0000000027147984 */ /* 0x000e220000008a00 */
[----:B------:R-:W-:Y:S01]  /*10b0*/  LEA.HI.X R58, R22, c[0x0][0x33c], R65, 0x1, P0 ;  /* 0x0000cf00163a7a11 */ /* 0x000fe200000f0c41 */
[----:B------:R-:W-:Y:S01]  /*10c0*/  FMUL.FTZ R57, R57, R54 ;  /* 0x0000003639397220 */ /* 0x000fe20000410000 */
[----:B------:R-:W-:Y:S01]  /*10d0*/  IADD3 R6, P2, R29, R6, RZ ;  /* 0x000000061d067210 */ /* 0x000fe20007f5e0ff */
[----:B------:R-:W-:Y:S01]  /*10e0*/  FMUL.FTZ R24, R24, R31 ;  /* 0x0000001f18187220 */ /* 0x000fe20000410000 */
[----:B------:R-:W-:Y:S01]  /*10f0*/  ISETP.NE.U32.AND P0, PT, RZ, c[0x0][0x270], PT ;  /* 0x00009c00ff007a0c */ /* 0x000fe20003f05070 */
[----:B------:R-:W-:Y:S01]  /*1100*/  FFMA.FTZ R48, R57, R23, R48 ;  /* 0x0000001739307223 */ /* 0x000fe20000010030 */
[----:B------:R-:W-:Y:S01]  /*1110*/  IADD3.X R7, R58, R7, RZ, P2, !PT ;  /* 0x000000073a077210 */ /* 0x000fe200017fe4ff */
[----:B------:R-:W-:Y:S01]  /*1120*/  HADD2.F32 R22, -RZ, R9.H0_H0 ;  /* 0x20000009ff167230 */ /* 0x000fe20000004100 */
[----:B------:R-:W-:Y:S01]  /*1130*/  ISETP.NE.AND.EX P0, PT, RZ, c[0x0][0x274], PT, P0 ;  /* 0x00009d00ff007a0c */ /* 0x000fe20003f05300 */
[----:B------:R-:W-:Y:S01]  /*1140*/  FMUL.FTZ R61, R61, R24 ;  /* 0x000000183d3d7220 */ /* 0x000fe20000410000 */
[----:B------:R-:W-:Y:S01]  /*1150*/  SHF.R.U32.HI R23, RZ, 0x10, R9 ;  /* 0x00000010ff177819 */ /* 0x000fe20000011609 */
[----:B------:R-:W-:-:S02]  /*1160*/  FMUL.FTZ R60, R25, R60 ;  /* 0x0000003c193c7220 */ /* 0x000fc40000410000 */
[----:B------:R-:W-:Y:S02]  /*1170*/  FFMA.FTZ R48, R61, R22, R48 ;  /* 0x000000163d307223 */ /* 0x000fe40000010030 */
[----:B------:R-:W-:Y:S01]  /*1180*/  HADD2.F32 R22, -RZ, R23.H0_H0 ;  /* 0x20000017ff167230 */ /* 0x000fe20000004100 */
[----:B------:R-:W-:-:S04]  /*1190*/  FMUL.FTZ R63, R63, R60 ;  /* 0x0000003c3f3f7220 */ /* 0x000fc80000410000 */
[----:B------:R-:W-:Y:S01]  /*11a0*/  FFMA.FTZ R48, R63, R22, R48 ;  /* 0x000000163f307223 */ /* 0x000fe20000010030 */
[----:B0-----:R0:W-:Y:S01]  /*11b0*/  STG.E.64 [R6.64+-0x100], R20 ;  /* 0xffff001406007986 */ /* 0x0011e2000c101b04 */
[----:B------:R-:W-:Y:S05]  /*11c0*/  @!P0 BRA `(.L_x_8506) ;  /* 0x0000017000008947 */ /* 0x000fea0003800000 */
[----:B------:R-:W-:Y:S01]  /*11d0*/  BAR.SYNC.DEFER_BLOCKING 0x0 ;  /* 0x0000000000007b1d */ /* 0x000fe20000010000 */
[----:B------:R-:W-:Y:S02]  /*11e0*/  FMUL.FTZ R26, R30, R26 ;  /* 0x0000001a1e1a7220 */ /* 0x000fe40000410000 */
[----:B0-----:R-:W-:Y:S02]  /*11f0*/  FMUL.FTZ R7, R54, R28 ;  /* 0x0000001c36077220 */ /* 0x001fe40000410000 */
[----:B------:R-:W-:Y:S02]  /*1200*/  FMUL.FTZ R24, R24, R56 ;  /* 0x0000003818187220 */ /* 0x000fe40000410000 */
[----:B------:R-:W-:Y:S01]  /*1210*/  FMUL.FTZ R21, R60, R62 ;  /* 0x0000003e3c157220 */ /* 0x000fe20000410000 */
[----:B------:R-:W-:Y:S01]  /*1220*/  F2FP.PACK_AB R26, R7, R26 ;  /* 0x0000001a071a723e */ /* 0x000fe200000000ff */
[----:B------:R-:W-:-:S02]  /*1230*/  IMAD R22, R53, c[0x0][0x218], RZ ;  /* 0x0000860035167a24 */ /* 0x000fc400078e02ff */
[----:B------:R-:W-:Y:S01]  /*1240*/  IMAD R25, R84, c[0x0][0x210], RZ ;  /* 0x0000840054197a24 */ /* 0x000fe200078e02ff */
[----:B------:R-:W-:Y:S01]  /*1250*/  F2FP.PACK_AB R27, R21, R24 ;  /* 0x00000018151b723e */ /* 0x000fe200000000ff */
[----:B------:R-:W-:-:S04]  /*1260*/  IMAD.WIDE.U32 R20, R55, c[0x0][0x218], R2 ;  /* 0x0000860037147a25 */ /* 0x000fc800078e0002 */
[----:B------:R-:W-:Y:S02]  /*1270*/  IMAD R23, R55, c[0x0][0x21c], R22 ;  /* 0x0000870037177a24 */ /* 0x000fe400078e0216 */
[----:B------:R-:W-:-:S03]  /*1280*/  IMAD R25, R50, c[0x0][0x214], R25 ;  /* 0x0000850032197a24 */ /* 0x000fc600078e0219 */
[----:B------:R-:W-:Y:S01]  /*1290*/  IADD3 R21, R21, R23, RZ ;  /* 0x0000001715157210 */ /* 0x000fe20007ffe0ff */
[----:B------:R-:W-:Y:S01]  /*12a0*/  STS.64 [R39.X8], R26 ;  /* 0x0000001a27007388 */ /* 0x000fe20000008a00 */
[----:B------:R-:W-:-:S06]  /*12b0*/  NOP ;  /* 0x0000000000007918 */ /* 0x000fcc0000000000 */
[----:B------:R-:W0:Y:S01]  /*12c0*/  LDS.64 R6, [R39.X8] ;  /* 0x0000000027067984 */ /* 0x000e220000008a00 */
[----:B------:R-:W-:-:S05]  /*12d0*/  IMAD.WIDE.U32 R20, R50, c[0x0][0x210], R20 ;  /* 0x0000840032147a25 */ /* 0x000fca00078e0014 */
[----:B------:R-:W-:Y:S02]  /*12e0*/  IADD3 R21, R21, R25, RZ ;  /* 0x0000001915157210 */ /* 0x000fe40007ffe0ff */
[----:B------:R-:W-:-:S04]  /*12f0*/  LEA R22, P0, R20, c[0x0][0x270], 0x1 ;  /* 0x00009c0014167a11 */ /* 0x000fc800078008ff */
[----:B------:R-:W-:Y:S02]  /*1300*/  LEA.HI.X R21, R20, c[0x0][0x274], R21, 0x1, P0 ;  /* 0x00009d0014157a11 */ /* 0x000fe400000f0c15 */
[----:B------:R-:W-:-:S04]  /*1310*/  LEA R20, P0, R47, R22, 0x3 ;  /* 0x000000162f147211 */ /* 0x000fc800078018ff */
[----:B------:R-:W-:-:S05]  /*1320*/  LEA.HI.X R21, R47, R21, R32, 0x3, P0 ;  /* 0x000000152f157211 */ /* 0x000fca00000f1c20 */
[----:B0-----:R0:W-:Y:S04]  /*1330*/  STG.E.64 [R20.64+-0x100], R6 ;  /* 0xffff000614007986 */ /* 0x0011e8000c101b04 */
.L_x_8506:
[--C-:B------:R-:W-:Y:S01]  /*1340*/  SHF.R.U64 R64, R4, 0x10, R5.reuse ;  /* 0x0000001004407819 */ /* 0x100fe20000001205 */
[----:B------:R-:W-:Y:S01]  /*1350*/  HADD2.F32 R68, -RZ, R4.H0_H0 ;  /* 0x20000004ff447230 */ /* 0x000fe20000004100 */
[----:B------:R-:W-:Y:S01]  /*1360*/  SHF.R.U32.HI R62, RZ, 0x10, R5 ;  /* 0x00000010ff3e7819 */ /* 0x000fe20000011605 */
[----:B------:R-:W-:Y:S01]  /*1370*/  HADD2.F32 R66, -RZ, R5.H0_H0 ;  /* 0x20000005ff427230 */ /* 0x000fe20000004100 */
[----:B------:R-:W-:Y:S01]  /*1380*/  BAR.SYNC.DEFER_BLOCKING 0x0 ;  /* 0x0000000000007b1d */ /* 0x000fe20000010000 */
[----:B------:R-:W-:Y:S01]  /*1390*/  HADD2.F32 R64, -RZ, R64.H0_H0 ;  /* 0x20000040ff407230 */ /* 0x000fe20000004100 */
[----:B------:R-:W-:Y:S01]  /*13a0*/  HFMA2.MMA R75, -RZ, RZ, 0, 0 ;  /* 0x00000000ff4b7435 */ /* 0x000fe200000001ff */
[----:B------:R-:W-:Y:S01]  /*13b0*/  HADD2.F32 R62, -RZ, R62.H0_H0 ;  /* 0x2000003eff3e7230 */ /* 0x000fe20000004100 */
[----:B------:R-:W-:Y:S01]  /*13c0*/  CS2R R72, SRZ ;  /* 0x0000000000487805 */ /* 0x000fe2000001ff00 */
[----:B------:R-:W-:Y:S01]  /*13d0*/  MOV R70, RZ ;  /* 0x000000ff00467202 */ /* 0x000fe20000000f00 */
        /* <DEDUP_REMOVED lines=9> */
[----:B------:R-:W-:Y:S01]  /*1470*/  MOV R4, R47 ;  /* 0x0000002f00047202 */ /* 0x000fe20000000f00 */
[----:B0-----:R-:W-:Y:S01]  /*1480*/  IMAD R7, R84, c[0x0][0x2b8], RZ ;  /* 0x0000ae0054077a24 */ /* 0x001fe200078e02ff */
[----:B------:R-:W-:Y:S01]  /*1490*/  MOV R5, RZ ;  /* 0x000000ff00057202 */ /* 0x000fe20000000f00 */
[----:B------:R-:W-:Y:S01]  /*14a0*/  IMAD R6, R82, c[0x0][0x2c0], RZ ;  /* 0x0000b00052067a24 */ /* 0x000fe200078e02ff */
[----:B------:R-:W-:Y:S01]  /*14b0*/  MOV R67, RZ ;  /* 0x000000ff00437202 */ /* 0x000fe20000000f00 */
[C---:B------:R-:W-:Y:S01]  /*14c0*/  IMAD R7, R50.reuse, c[0x0][0x2bc], R7 ;  /* 0x0000af0032077a24 */ /* 0x040fe200078e0207 */
[----:B------:R-:W-:Y:S01]  /*14d0*/  MOV R75, RZ ;  /* 0x000000ff004b7202 */ /* 0x000fe20000000f00 */
[----:B------:R-:W-:Y:S01]  /*14e0*/  IMAD.WIDE.U32 R4, R50, c[0x0][0x2b8], R4 ;  /* 0x0000ae0032047a25 */ /* 0x000fe200078e0004 */
[----:B------:R-:W-:Y:S02]  /*14f0*/  MOV R65, RZ ;  /* 0x000000ff00417202 */ /* 0x000fe40000000f00 */
[----:B------:R-:W-:-:S02]  /*1500*/  MOV R56, RZ ;  /* 0x000000ff00387202 */ /* 0x000fc40000000f00 */
[----:B------:R-:W-:Y:S01]  /*1510*/  IADD3 R5, R5, R7, RZ ;  /* 0x0000000705057210 */ /* 0x000fe20007ffe0ff */
[----:B------:R-:W-:-:S04]  /*1520*/  IMAD R7, R49, c[0x0][0x2c4], R6 ;  /* 0x0000b10031077a24 */ /* 0x000fc800078e0206 */
[----:B------:R-:W-:-:S05]  /*1530*/  IMAD.WIDE.U32 R20, R49, c[0x0][0x2c0], R4 ;  /* 0x0000b00031147a25 */ /* 0x000fca00078e0004 */
[----:B------:R-:W-:Y:S02]  /*1540*/  LEA R5, P0, R20, c[0x0][0x320], 0x2 ;  /* 0x0000c80014057a11 */ /* 0x000fe400078010ff */
[----:B------:R-:W-:Y:S02]  /*1550*/  IADD3 R7, R21, R7, RZ ;  /* 0x0000000715077210 */ /* 0x000fe40007ffe0ff */
[----:B------:R-:W-:Y:S02]  /*1560*/  LEA R26, P2, R2, R5, 0x2 ;  /* 0x00000005021a7211 */ /* 0x000fe400078410ff */
[----:B------:R-:W-:Y:S02]  /*1570*/  LEA.HI.X R5, R20, c[0x0][0x324], R7, 0x2, P0 ;  /* 0x0000c90014057a11 */ /* 0x000fe400000f1407 */
[----:B------:R-:W-:Y:S02]  /*1580*/  IADD3 R24, P3, R26, -0x100, RZ ;  /* 0xffffff001a187810 */ /* 0x000fe40007f7e0ff */
[----:B------:R-:W-:-:S02]  /*1590*/  LEA.HI.X R4, R2, R5, R3, 0x2, P2 ;  /* 0x0000000502047211 */ /* 0x000fc400010f1403 */
[----:B------:R-:W-:Y:S02]  /*15a0*/  IADD3 R22, P2, R26, -0x180, RZ ;  /* 0xfffffe801a167810 */ /* 0x000fe40007f5e0ff */
[----:B------:R-:W-:Y:S02]  /*15b0*/  IADD3 R20, P0, P1, R20, -0x80, R2 ;  /* 0xffffff8014147810 */ /* 0x000fe4000791e002 */
[----:B------:R-:W-:Y:S02]  /*15c0*/  IADD3 R26, P4, R26, -0x80, RZ ;  /* 0xffffff801a1a7810 */ /* 0x000fe40007f9e0ff */
[----:B------:R-:W-:Y:S02]  /*15d0*/  IADD3.X R21, R7, -0x1, R3, P0, P1 ;  /* 0xffffffff07157810 */ /* 0x000fe400007e2403 */
[C---:B------:R-:W-:Y:S02]  /*15e0*/  IADD3.X R23, R4.reuse, -0x1, RZ, P2, !PT ;  /* 0xffffffff04177810 */ /* 0x040fe400017fe4ff */
[----:B------:R-:W-:-:S02]  /*15f0*/  IADD3.X R25, R4, -0x1, RZ, P3, !PT ;  /* 0xffffffff04197810 */ /* 0x000fc40001ffe4ff */
[----:B------:R-:W-:Y:S02]  /*1600*/  IADD3.X R27, R4, -0x1, RZ, P4, !PT ;  /* 0xffffffff041b7810 */ /* 0x000fe400027fe4ff */
.L_x_8520:
        /* <DEDUP_REMOVED lines=15> */
[----:B------:R-:W-:Y:S02]  /*1700*/  LEA R6, P1, R47, R6, 0x3 ;  /* 0x000000062f067211 */ /* 0x000fe400078218ff */
[----:B------:R-:W-:-:S04]  /*1710*/  LEA.HI.X R4, R4, R37, R5, 0x1, P0 ;  /* 0x0000002504047211 */ /* 0x000fc800000f0c05 */
[----:B------:R-:W-:-:S06]  /*1720*/  LEA.HI.X R7, R47, R4, R32, 0x3, P1 ;  /* 0x000000042f077211 */ /* 0x000fcc00008f1c20 */
[----:B---3--:R-:W3:Y:S01]  /*1730*/  LDG.E.64 R6, [R6.64] ;  /* 0x0000000406067981 */ /* 0x008ee2000c1e1b00 */
[----:B------:R-:W-:Y:S01]  /*1740*/  MOV R4, R10 ;  /* 0x0000000a00047202 */ /* 0x000fe20000000f00 */
[----:B------:R-:W-:Y:S01]  /*1750*/  IMAD R30, R74, c[0x0][0x1a0], RZ ;  /* 0x000068004a1e7a24 */ /* 0x000fe200078e02ff */
[----:B------:R-:W-:Y:S02]  /*1760*/  MOV R5, R33 ;  /* 0x0000002100057202 */ /* 0x000fe40000000f00 */
[----:B------:R-:W-:Y:S01]  /*1770*/  IADD3 R76, R36, -0x1, RZ ;  /* 0xffffffff244c7810 */ /* 0x000fe20007ffe0ff */
[----:B0-----:R-:W-:Y:S01]  /*1780*/  IMAD R29, R67, c[0x0][0x1a4], R30 ;  /* 0x00006900431d7a24 */ /* 0x001fe200078e021e */
[----:B------:R-:W-:Y:S01]  /*1790*/  ISETP.NE.AND P2, PT, R47, 0x1f, PT ;  /* 0x0000001f2f00780c */ /* 0x000fe20003f45270 */
[----:B------:R-:W-:Y:S01]  /*17a0*/  IMAD.WIDE.U32 R4, R67, c[0x0][0x1a0], R4 ;  /* 0x0000680043047a25 */ /* 0x000fe200078e0004 */
[----:B------:R-:W-:Y:S02]  /*17b0*/  LEA.HI R28, R76, R76, RZ, 0x1 ;  /* 0x0000004c4c1c7211 */ /* 0x000fe400078f08ff */
[----:B------:R-:W-:-:S02]  /*17c0*/  ISETP.GT.AND P0, PT, R36, 0x1, PT ;  /* 0x000000012400780c */ /* 0x000fc40003f04270 */
[----:B------:R-:W-:Y:S02]  /*17d0*/  LEA R30, P1, R4, c[0x0][0x228], 0x2 ;  /* 0x00008a00041e7a11 */ /* 0x000fe400078210ff */
[----:B------:R-:W-:Y:S02]  /*17e0*/  IADD3 R29, R5, R29, RZ ;  /* 0x0000001d051d7210 */ /* 0x000fe40007ffe0ff */
[----:B------:R-:W-:Y:S02]  /*17f0*/  LOP3.LUT R5, R28, 0xfffffe, RZ, 0xc0, !PT ;  /* 0x00fffffe1c057812 */ /* 0x000fe400078ec0ff */
[----:B------:R-:W-:Y:S02]  /*1800*/  LEA.HI.X R31, R4, c[0x0][0x22c], R29, 0x2, P1 ;  /* 0x00008b00041f7a11 */ /* 0x000fe400008f141d */
[----:B------:R-:W-:Y:S02]  /*1810*/  IADD3 R4, R76, -R5, RZ ;  /* 0x800000054c047210 */ /* 0x000fe40007ffe0ff */
[----:B------:R-:W-:Y:S01]  /*1820*/  ISETP.EQ.AND P0, PT, R80, RZ, P0 ;  /* 0x000000ff5000720c */ /* 0x000fe20000702270 */
[----:B------:R0:W4:Y:S01]  /*1830*/  LDG.E R30, [R30.64] ;  /* 0x000000041e1e7981 */ /* 0x000122000c1e1900 */
[----:B------:R-:W-:-:S02]  /*1840*/  ISETP.NE.AND P1, PT, R47, RZ, PT ;  /* 0x000000ff2f00720c */ /* 0x000fc40003f25270 */
[----:B------:R-:W-:-:S04]  /*1850*/  LEA R5, R4, R67, 0x8 ;  /* 0x0000004304057211 */ /* 0x000fc800078e40ff */
[----:B------:R-:W-:Y:S01]  /*1860*/  SEL R81, R5, R0, !P1 ;  /* 0x0000000005517207 */ /* 0x000fe20004800000 */
[----:B------:R-:W-:-:S04]  /*1870*/  HFMA2.MMA R78, -RZ, RZ, 0, 0 ;  /* 0x00000000ff4e7435 */ /* 0x000fc800000001ff */
[----:B------:R-:W-:-:S05]  /*1880*/  @P0 IADD3 R28, R36, -0x2, RZ ;  /* 0xfffffffe241c0810 */ /* 0x000fca0007ffe0ff */
[----:B------:R-:W-:Y:S01]  /*1890*/  @P0 IMAD R29, R28, c[0x0][0x16c], R67 ;  /* 0x00005b001c1d0a24 */ /* 0x000fe200078e0243 */
[----:B0-----:R-:W-:-:S03]  /*18a0*/  SHF.R.U32.HI R31, RZ, 0x10, R9 ;  /* 0x00000010ff1f7819 */ /* 0x001fc60000011609 */
[----:B------:R-:W-:Y:S02]  /*18b0*/  @P0 IMAD.WIDE R28, R29, 0x8, R18 ;  /* 0x000000081d1c0825 */ /* 0x000fe400078e0212 */
[----:B------:R-:W-:Y:S01]  /*18c0*/  HADD2.F32 R31, -RZ, R31.H0_H0 ;  /* 0x2000001fff1f7230 */ /* 0x000fe20000004100 */
[----:B------:R-:W-:Y:S04]  /*18d0*/  BSSY B0, `(.L_x_8508) ;  /* 0x0000030000007945 */ /* 0x000fe80003800000 */
[----:B------:R-:W-:Y:S02]  /*18e0*/  FMUL.FTZ R86, R62, R31 ;  /* 0x0000001f3e567220 */ /* 0x000fe40000410000 */
[----:B--2---:R-:W-:-:S04]  /*18f0*/  FMUL.FTZ R77, R54, 1.4426950216293334961 ;  /* 0x3fb8aa3b364d7820 */ /* 0x004fc80000410000 */
[----:B------:R-:W-:-:S04]  /*1900*/  FMUL.FTZ R79, R68, R77 ;  /* 0x0000004d444f7220 */ /* 0x000fc80000410000 */
[----:B------:R-:W0:Y:S01]  /*1910*/  MUFU.EX2 R76, R79 ;  /* 0x0000004f004c7308 */ /* 0x000e220000000800 */
[----:B-1-3--:R1:W-:Y:S01]  /*1920*/  STS.64 [R39.X8], R6 ;  /* 0x0000000627007388 */ /* 0x00a3e20000008a00 */
[----:B------:R-:W-:-:S06]  /*1930*/  NOP ;  /* 0x0000000000007918 */ /* 0x000fcc0000000000 */
[----:B------:R-:W2:Y:S04]  /*1940*/  LDS.64 R4, [R39.X8] ;  /* 0x0000000027047984 */ /* 0x000ea80000008a00 */
[----:B0-----:R0:W-:Y:S04]  /*1950*/  STS [R81.X4+0x548], R76 ;  /* 0x0005484c51007388 */ /* 0x0011e80000004800 */
[----:B------:R-:W-:Y:S01]  /*1960*/  BAR.SYNC.DEFER_BLOCKING 0x0 ;  /* 0x0000000000007b1d */ /* 0x000fe20000010000 */
[-C--:B------:R-:W-:Y:S02]  /*1970*/  FMUL.FTZ R83, R64, R77.reuse ;  /* 0x0000004d40537220 */ /* 0x080fe40000410000 */
[----:B-1----:R-:W-:-:S02]  /*1980*/  FMUL.FTZ R6, R66, R77 ;  /* 0x0000004d42067220 */ /* 0x002fc40000410000 */
[----:B------:R-:W-:Y:S02]  /*1990*/  FMUL.FTZ R91, R62, R77 ;  /* 0x0000004d3e5b7220 */ /* 0x000fe40000410000 */
[----:B------:R-:W1:Y:S01]  /*19a0*/  MUFU.EX2 R83, R83 ;  /* 0x0000005300537308 */ /* 0x000e620000000800 */
[----:B------:R3:W3:Y:S07]  /*19b0*/  @P2 LDS R96, [R47.X4+0xd4c] ;  /* 0x000d4c002f602984 */ /* 0x0006ee0000004800 */
[----:B------:R-:W1:Y:S01]  /*19c0*/  MUFU.EX2 R6, R6 ;  /* 0x0000000600067308 */ /* 0x000e620000000800 */
[----:B0-----:R-:W-:Y:S01]  /*19d0*/  HADD2.F32 R81, -RZ, R8.H0_H0 ;  /* 0x20000008ff517230 */ /* 0x001fe20000004100 */
[----:B------:R0:W5:Y:S01]  /*19e0*/  @P0 LDG.E R78, [R28.64+0x4] ;  /* 0x000004041c4e0981 */ /* 0x000162000c1e1900 */
[----:B--2---:R-:W-:-:S05]  /*19f0*/  HADD2.F32 R87, -RZ, R4.H0_H0 ;  /* 0x20000004ff577230 */ /* 0x004fca0000004100 */
[----:B------:R-:W2:Y:S01]  /*1a00*/  MUFU.EX2 R91, R91 ;  /* 0x0000005b005b7308 */ /* 0x000ea20000000800 */
[----:B------:R-:W-:Y:S01]  /*1a10*/  HADD2.F32 R89, -RZ, R4.H1_H1 ;  /* 0x30000004ff597230 */ /* 0x000fe20000004100 */
[----:B------:R-:W-:Y:S01]  /*1a20*/  SHF.R.U64 R4, R8, 0x10, R9 ;  /* 0x0000001008047819 */ /* 0x000fe20000001209 */
[--C-:B------:R-:W-:Y:S02]  /*1a30*/  HADD2.F32 R85, -RZ, R5.reuse.H0_H0 ;  /* 0x20000005ff557230 */ /* 0x100fe40000004100 */
[----:B------:R-:W-:Y:S02]  /*1a40*/  HADD2.F32 R7, -RZ, R5.H1_H1 ;  /* 0x30000005ff077230 */ /* 0x000fe40000004100 */
[----:B------:R-:W-:Y:S01]  /*1a50*/  HADD2.F32 R77, -RZ, R4.H0_H0 ;  /* 0x20000004ff4d7230 */ /* 0x000fe20000004100 */
[C---:B----4-:R-:W-:Y:S02]  /*1a60*/  FMUL.FTZ R90, R30.reuse, R85 ;  /* 0x000000551e5a7220 */ /* 0x050fe40000410000 */
[----:B------:R-:W-:Y:S01]  /*1a70*/  FMUL.FTZ R92, R30, R7 ;  /* 0x000000071e5c7220 */ /* 0x000fe20000410000 */
[----:B------:R-:W-:Y:S01]  /*1a80*/  HADD2.F32 R79, -RZ, R9.H0_H0 ;  /* 0x20000009ff4f7230 */ /* 0x000fe20000004100 */
[----:B0-----:R-:W-:-:S02]  /*1a90*/  FMUL.FTZ R29, R68, R81 ;  /* 0x00000051441d7220 */ /* 0x001fc40000410000 */
[----:B------:R-:W-:Y:S02]  /*1aa0*/  FMUL.FTZ R88, R64, R77 ;  /* 0x0000004d40587220 */ /* 0x000fe40000410000 */
[----:B-1----:R-:W-:Y:S02]  /*1ab0*/  FMUL.FTZ R5, R76, R83 ;  /* 0x000000534c057220 */ /* 0x002fe40000410000 */
        /* <DEDUP_REMOVED lines=8> */
[----:B--2---:R-:W-:Y:S01]  /*1b40*/  FFMA.FTZ R97, R91, R92, R90 ;  /* 0x0000005c5b617223 */ /* 0x004fe2000001005a */
        /* <DEDUP_REMOVED lines=8> */
.L_x_8509:
[----:B---3--:R-:W-:Y:S05]  /*1bd0*/  BSYNC B0 ;  /* 0x0000000000007941 */ /* 0x008fea0003800000 */
.L_x_8508:
[----:B-1----:R-:W-:Y:S01]  /*1be0*/  FMUL.FTZ R5, R91, R96 ;  /* 0x000000605b057220 */ /* 0x002fe20000410000 */
[----:B------:R-:W-:Y:S01]  /*1bf0*/  ISETP.GE.AND P0, PT, R39, 0x1, PT ;  /* 0x000000012700780c */ /* 0x000fe20003f06270 */
[----:B------:R-:W-:Y:S01]  /*1c00*/  FFMA.FTZ R28, R6, R28, R93 ;  /* 0x0000001c061c7223 */ /* 0x000fe2000001005d */
[----:B------:R-:W-:Y:S01]  /*1c10*/  ISETP.NE.AND P3, PT, R80, 0x1f, PT ;  /* 0x0000001f5000780c */ /* 0x000fe20003f65270 */
[----:B0-----:R-:W-:Y:S01]  /*1c20*/  FMUL.FTZ R4, R6, R5 ;  /* 0x0000000506047220 */ /* 0x001fe20000410000 */
[----:B------:R-:W-:Y:S01]  /*1c30*/  ISETP.GE.U32.AND P4, PT, R80, 0x18, PT ;  /* 0x000000185000780c */ /* 0x000fe20003f86070 */
[----:B------:R-:W-:Y:S01]  /*1c40*/  FFMA.FTZ R28, R91, R28, R86 ;  /* 0x0000001c5b1c7223 */ /* 0x000fe20000010056 */
[----:B------:R-:W-:Y:S01]  /*1c50*/  BSSY B0, `(.L_x_8510) ;  /* 0x0000083000007945 */ /* 0x000fe20003800000 */
[----:B------:R-:W-:Y:S02]  /*1c60*/  FMUL.FTZ R94, R59, R94 ;  /* 0x0000005e3b5e7220 */ /* 0x000fe40000410000 */
[----:B------:R-:W-:Y:S01]  /*1c70*/  FFMA.FTZ R97, R6, R97, R95 ;  /* 0x0000006106617223 */ /* 0x000fe2000001005f */
[----:B------:R-:W0:Y:S01]  /*1c80*/  SHFL.UP PT, R5, R28, 0x1, RZ ;  /* 0x042000001c057989 */ /* 0x000e2200000e00ff */
[----:B------:R-:W-:-:S02]  /*1c90*/  FMUL.FTZ R101, R91, R98 ;  /* 0x000000625b657220 */ /* 0x000fc40000410000 */
[C---:B------:R-:W-:Y:S02]  /*1ca0*/  FFMA.FTZ R99, R83.reuse, R97, R94 ;  /* 0x0000006153637223 */ /* 0x040fe4000001005e */
[----:B------:R-:W-:Y:S02]  /*1cb0*/  FMUL.FTZ R98, R83, R4 ;  /* 0x0000000453627220 */ /* 0x000fe40000410000 */
[----:B------:R-:W1:Y:S04]  /*1cc0*/  SHFL.UP PT, R4, R101, 0x1, RZ ;  /* 0x0420000065047989 */ /* 0x000e6800000e00ff */
[----:B------:R-:W2:Y:S04]  /*1cd0*/  SHFL.DOWN PT, R100, R99, 0x1, 0x1f ;  /* 0x08201f0063647f89 */ /* 0x000ea800000e0000 */
[----:B------:R-:W3:Y:S01]  /*1ce0*/  SHFL.DOWN PT, R97, R98, 0x1, 0x1f ;  /* 0x08201f0062617f89 */ /* 0x000ee200000e0000 */
[----:B0-----:R-:W-:-:S05]  /*1cf0*/  @P0 FFMA.FTZ R28, R101, R5, R28 ;  /* 0x00000005651c0223 */ /* 0x001fca000001001c */
[----:B------:R-:W0:Y:S01]  /*1d00*/  SHFL.UP PT, R5, R28, 0x2, RZ ;  /* 0x044000001c057989 */ /* 0x000e2200000e00ff */
[----:B-1----:R-:W-:Y:S01]  /*1d10*/  @P0 FMUL.FTZ R101, R101, R4 ;  /* 0x0000000465650220 */ /* 0x002fe20000410000 */
[----:B------:R-:W-:Y:S01]  /*1d20*/  ISETP.GE.AND P0, PT, R39, 0x2, PT ;  /* 0x000000022700780c */ /* 0x000fe20003f06270 */
[----:B--2---:R-:W-:-:S03]  /*1d30*/  @P3 FFMA.FTZ R99, R98, R100, R99 ;  /* 0x0000006462633223 */ /* 0x004fc60000010063 */
[----:B------:R-:W1:Y:S01]  /*1d40*/  SHFL.UP PT, R4, R101, 0x2, RZ ;  /* 0x0440000065047989 */ /* 0x000e6200000e00ff */
[----:B---3--:R-:W-:-:S03]  /*1d50*/  @P3 FMUL.FTZ R98, R98, R97 ;  /* 0x0000006162623220 */ /* 0x008fc60000410000 */
[----:B------:R-:W2:Y:S01]  /*1d60*/  SHFL.DOWN PT, R100, R99, 0x2, 0x1f ;  /* 0x08401f0063647f89 */ /* 0x000ea200000e0000 */
[----:B------:R-:W-:-:S03]  /*1d70*/  ISETP.GE.U32.AND P3, PT, R80, 0x1e, PT ;  /* 0x0000001e5000780c */ /* 0x000fc60003f66070 */
[----:B------:R-:W3:Y:S01]  /*1d80*/  SHFL.DOWN PT, R97, R98, 0x2, 0x1f ;  /* 0x08401f0062617f89 */ /* 0x000ee200000e0000 */
[----:B0-----:R-:W-:-:S05]  /*1d90*/  @P0 FFMA.FTZ R28, R101, R5, R28 ;  /* 0x00000005651c0223 */ /* 0x001fca000001001c */
[----:B------:R-:W0:Y:S01]  /*1da0*/  SHFL.UP PT, R5, R28, 0x4, RZ ;  /* 0x048000001c057989 */ /* 0x000e2200000e00ff */
[----:B-1----:R-:W-:Y:S01]  /*1db0*/  @P0 FMUL.FTZ R101, R101, R4 ;  /* 0x0000000465650220 */ /* 0x002fe20000410000 */
[----:B------:R-:W-:Y:S02]  /*1dc0*/  ISETP.GE.AND P0, PT, R39, 0x4, PT ;  /* 0x000000042700780c */ /* 0x000fe40003f06270 */
[C---:B--2---:R-:W-:Y:S02]  /*1dd0*/  @!P3 FFMA.FTZ R99, R98.reuse, R100, R99 ;  /* 0x000000646263b223 */ /* 0x044fe40000010063 */
[----:B------:R-:W1:Y:S01]  /*1de0*/  SHFL.UP PT, R4, R101, 0x4, RZ ;  /* 0x0480000065047989 */ /* 0x000e6200000e00ff */
[----:B---3--:R-:W-:-:S03]  /*1df0*/  @!P3 FMUL.FTZ R98, R98, R97 ;  /* 0x000000616262b220 */ /* 0x008fc60000410000 */
[----:B------:R-:W2:Y:S01]  /*1e00*/  SHFL.DOWN PT, R100, R99, 0x4, 0x1f ;  /* 0x08801f0063647f89 */ /* 0x000ea200000e0000 */
[----:B------:R-:W-:-:S03]  /*1e10*/  ISETP.GE.U32.AND P3, PT, R80, 0x1c, PT ;  /* 0x0000001c5000780c */ /* 0x000fc60003f66070 */
[----:B------:R-:W3:Y:S01]  /*1e20*/  SHFL.DOWN PT, R97, R98, 0x4, 0x1f ;  /* 0x08801f0062617f89 */ /* 0x000ee200000e0000 */
[----:B0-----:R-:W-:Y:S01]  /*1e30*/  @P0 FFMA.FTZ R28, R101, R5, R28 ;  /* 0x00000005651c0223 */ /* 0x001fe2000001001c */
[----:B------:R-:W-:-:S04]  /*1e40*/  MOV R5, RZ ;  /* 0x000000ff00057202 */ /* 0x000fc80000000f00 */
[----:B------:R-:W0:Y:S01]  /*1e50*/  SHFL.UP PT, R102, R28, 0x8, RZ ;  /* 0x050000001c667989 */ /* 0x000e2200000e00ff */
[----:B-1----:R-:W-:Y:S01]  /*1e60*/  @P0 FMUL.FTZ R101, R101, R4 ;  /* 0x0000000465650220 */ /* 0x002fe20000410000 */
[----:B------:R-:W-:Y:S01]  /*1e70*/  ISETP.GE.AND P0, PT, R36, c[0x0][0x174], PT ;  /* 0x00005d0024007a0c */ /* 0x000fe20003f06270 */
[----:B------:R-:W-:Y:S01]  /*1e80*/  HFMA2.MMA R4, -RZ, RZ, 1.875, 0 ;  /* 0x3f800000ff047435 */ /* 0x000fe200000001ff */
[----:B--2---:R-:W-:Y:S02]  /*1e90*/  @!P3 FFMA.FTZ R99, R98, R100, R99 ;  /* 0x000000646263b223 */ /* 0x004fe40000010063 */
[----:B------:R-:W-:Y:S01]  /*1ea0*/  ISETP.NE.OR P0, PT, R80, RZ, P0 ;  /* 0x000000ff5000720c */ /* 0x000fe20000705670 */
[----:B------:R-:W1:Y:S01]  /*1eb0*/  SHFL.UP PT, R100, R101, 0x8, RZ ;  /* 0x0500000065647989 */ /* 0x000e6200000e00ff */
[----:B---3--:R-:W-:Y:S01]  /*1ec0*/  @!P3 FMUL.FTZ R98, R98, R97 ;  /* 0x000000616262b220 */ /* 0x008fe20000410000 */
[----:B------:R-:W-:Y:S02]  /*1ed0*/  ISETP.GE.AND P3, PT, R39, 0x8, PT ;  /* 0x000000082700780c */ /* 0x000fe40003f66270 */
[----:B------:R-:W2:Y:S01]  /*1ee0*/  SHFL.DOWN PT, R104, R99, 0x8, 0x1f ;  /* 0x09001f0063687f89 */ /* 0x000ea200000e0000 */
[----:B------:R-:W-:-:S03]  /*1ef0*/  SHF.L.U32 R97, R67, 0x3, RZ ;  /* 0x0000000343617819 */ /* 0x000fc600000006ff */
[----:B------:R-:W3:Y:S04]  /*1f00*/  SHFL.DOWN PT, R103, R98, 0x8, 0x1f ;  /* 0x09001f0062677f89 */ /* 0x000ee800000e0000 */
[----:B------:R-:W-:Y:S01]  /*1f10*/  @!P0 LDS.64 R4, [R97+0xdc8] ;  /* 0x000dc80061048984 */ /* 0x000fe20000000a00 */
[----:B------:R-:W-:Y:S02]  /*1f20*/  ISETP.GE.AND P0, PT, R39, 0x10, PT ;  /* 0x000000102700780c */ /* 0x000fe40003f06270 */
        /* <DEDUP_REMOVED lines=9> */
[----:B0-----:R-:W-:-:S06]  /*1fc0*/  @P0 FFMA.FTZ R28, R101, R102, R28 ;  /* 0x00000066651c0223 */ /* 0x001fcc000001001c */
[----:B------:R-:W-:Y:S01]  /*1fd0*/  SHFL.UP PT, R28, R28, 0x1, RZ ;  /* 0x042000001c1c7989 */ /* 0x000fe200000e00ff */
[----:B-1----:R-:W-:Y:S01]  /*1fe0*/  @P0 FMUL.FTZ R101, R101, R100 ;  /* 0x0000006465650220 */ /* 0x002fe20000410000 */
[----:B------:R-:W-:Y:S02]  /*1ff0*/  ISETP.NE.AND P0, PT, R47, RZ, PT ;  /* 0x000000ff2f00720c */ /* 0x000fe40003f05270 */
[----:B-----5:R-:W-:Y:S01]  /*2000*/  SHFL.IDX PT, R100, R78, RZ, 0x1f ;  /* 0x00001fff4e647589 */ /* 0x020fe200000e0000 */
[----:B--2---:R-:W-:-:S03]  /*2010*/  @!P3 FFMA.FTZ R99, R98, R104, R99 ;  /* 0x000000686263b223 */ /* 0x004fc60000010063 */
[----:B------:R-:W0:Y:S01]  /*2020*/  SHFL.UP PT, R101, R101, 0x1, RZ ;  /* 0x0420000065657989 */ /* 0x000e2200000e00ff */
[----:B---3--:R-:W-:-:S03]  /*2030*/  @!P3 FMUL.FTZ R98, R98, R103 ;  /* 0x000000676262b220 */ /* 0x008fc60000410000 */
[----:B------:R-:W-:Y:S04]  /*2040*/  SHFL.IDX PT, R105, R5, RZ, 0x1f ;  /* 0x00001fff05697589 */ /* 0x000fe800000e0000 */
[----:B------:R-:W-:Y:S04]  /*2050*/  SHFL.DOWN PT, R106, R99, 0x1, 0x1f ;  /* 0x08201f00636a7f89 */ /* 0x000fe800000e0000 */
[----:B------:R-:W1:Y:S04]  /*2060*/  SHFL.DOWN PT, R104, R98, 0x1, 0x1f ;  /* 0x08201f0062687f89 */ /* 0x000e6800000e0000 */
[----:B------:R-:W2:Y:S04]  /*2070*/  SHFL.IDX PT, R102, R98, RZ, 0x1f ;  /* 0x00001fff62667589 */ /* 0x000ea800000e0000 */
[----:B------:R3:W4:Y:S01]  /*2080*/  SHFL.IDX PT, R103, R99, RZ, 0x1f ;  /* 0x00001fff63677589 */ /* 0x00072200000e0000 */
[----:B0-----:R-:W-:Y:S01]  /*2090*/  @P1 FFMA.FTZ R100, R101, R100, R28 ;  /* 0x0000006465641223 */ /* 0x001fe2000001001c */
[----:B------:R-:W-:-:S03]  /*20a0*/  MOV R101, c[0x0][0x174] ;  /* 0x00005d0000657a02 */ /* 0x000fc60000000f00 */
[----:B------:R-:W-:Y:S01]  /*20b0*/  FFMA.FTZ R76, R76, R100, R29 ;  /* 0x000000644c4c7223 */ /* 0x000fe2000001001d */
[----:B------:R-:W-:Y:S02]  /*20c0*/  LEA R78, R101, R34, 0x7 ;  /* 0x00000022654e7211 */ /* 0x000fe400078e38ff */
[----:B---3--:R-:W-:Y:S01]  /*20d0*/  SHF.L.U32 R99, R65, 0x2, RZ ;  /* 0x0000000241637819 */ /* 0x008fe200000006ff */
[----:B------:R-:W-:Y:S01]  /*20e0*/  FFMA.FTZ R100, R83, R76, R88 ;  /* 0x0000004c53647223 */ /* 0x000fe20000010058 */
[----:B------:R-:W-:Y:S01]  /*20f0*/  IADD3 R78, R78, -0x80, RZ ;  /* 0xffffff804e4e7810 */ /* 0x000fe20007ffe0ff */
[----:B-1----:R-:W-:-:S03]  /*2100*/  @P2 FFMA.FTZ R105, R104, R105, R106 ;  /* 0x0000006968692223 */ /* 0x002fc6000001006a */
[----:B------:R-:W-:Y:S01]  /*2110*/  IADD3 R88, -R78, c[0x0][0x168], -R47 ;  /* 0x00005a004e587a10 */ /* 0x000fe20007ffe92f */
[----:B------:R-:W-:Y:S02]  /*2120*/  FFMA.FTZ R93, R6, R100, R93 ;  /* 0x00000064065d7223 */ /* 0x000fe4000001005d */
[----:B--2---:R-:W-:Y:S01]  /*2130*/  FMUL.FTZ R28, R102, R4 ;  /* 0x00000004661c7220 */ /* 0x004fe20000410000 */
[C---:B------:R-:W-:Y:S01]  /*2140*/  ISETP.GE.AND P1, PT, R88.reuse, 0x1, PT ;  /* 0x000000015800780c */ /* 0x040fe20003f26270 */
[----:B------:R-:W-:Y:S01]  /*2150*/  FMUL.FTZ R4, R87, R76 ;  /* 0x0000004c57047220 */ /* 0x000fe20000410000 */
[----:B------:R-:W-:Y:S01]  /*2160*/  ISETP.GE.AND P2, PT, R88, 0x21, PT ;  /* 0x000000215800780c */ /* 0x000fe20003f46270 */
[----:B----4-:R-:W-:Y:S01]  /*2170*/  FFMA.FTZ R29, R102, R5, R103 ;  /* 0x00000005661d7223 */ /* 0x010fe20000010067 */
[C---:B------:R-:W-:Y:S01]  /*2180*/  ISETP.GE.AND P3, PT, R88.reuse, 0x41, PT ;  /* 0x000000415800780c */ /* 0x040fe20003f66270 */
[----:B------:R-:W-:Y:S01]  /*2190*/  FFMA.FTZ R87, R105, R96, R92 ;  /* 0x0000006069577223 */ /* 0x000fe2000001005c */
[----:B------:R-:W-:Y:S01]  /*21a0*/  ISETP.GE.AND P4, PT, R88, 0x61, PT ;  /* 0x000000615800780c */ /* 0x000fe20003f86270 */
[----:B------:R-:W-:Y:S01]  /*21b0*/  FFMA.FTZ R4, R59, R4, RZ ;  /* 0x000000043b047223 */ /* 0x000fe200000100ff */
[----:B------:R0:W-:Y:S01]  /*21c0*/  @!P0 STS.64 [R97+0xdc8], R28 ;  /* 0x000dc81c61008388 */ /* 0x0001e20000000a00 */
[----:B------:R-:W-:-:S02]  /*21d0*/  FMUL.FTZ R5, R89, R100 ;  /* 0x0000006459057220 */ /* 0x000fc40000410000 */
[----:B------:R-:W-:Y:S02]  /*21e0*/  FFMA.FTZ R89, R91, R87, R90 ;  /* 0x000000575b597223 */ /* 0x000fe4000001005a */
[----:B------:R-:W-:Y:S02]  /*21f0*/  FFMA.FTZ R4, R57, R5, R4 ;  /* 0x0000000539047223 */ /* 0x000fe40000010004 */
[-C--:B------:R-:W-:Y:S02]  /*2200*/  FMUL.FTZ R85, R85, R93.reuse ;  /* 0x0000005d55557220 */ /* 0x080fe40000410000 */
[----:B------:R-:W-:Y:S02]  /*2210*/  FFMA.FTZ R92, R91, R93, R86 ;  /* 0x0000005d5b5c7223 */ /* 0x000fe40000010056 */
[----:B------:R-:W-:Y:S02]  /*2220*/  FFMA.FTZ R95, R6, R89, R95 ;  /* 0x00000059065f7223 */ /* 0x000fe4000001005f */
[----:B------:R-:W-:-:S02]  /*2230*/  FFMA.FTZ R86, R61, R85, R4 ;  /* 0x000000553d567223 */ /* 0x000fc40000010004 */
[C---:B------:R-:W-:Y:S02]  /*2240*/  FMUL.FTZ R4, R30.reuse, R76 ;  /* 0x0000004c1e047220 */ /* 0x040fe40000410000 */
[C---:B------:R-:W-:Y:S02]  /*2250*/  FMUL.FTZ R6, R30.reuse, R100 ;  /* 0x000000641e067220 */ /* 0x040fe40000410000 */
[C---:B------:R-:W-:Y:S02]  /*2260*/  FMUL.FTZ R78, R30.reuse, R93 ;  /* 0x0000005d1e4e7220 */ /* 0x040fe40000410000 */
[-C--:B------:R-:W-:Y:S02]  /*2270*/  FMUL.FTZ R30, R30, R92.reuse ;  /* 0x0000005c1e1e7220 */ /* 0x080fe40000410000 */
[----:B------:R-:W-:Y:S01]  /*2280*/  FFMA.FTZ R83, R83, R95, R94 ;  /* 0x0000005f53537223 */ /* 0x000fe2000001005e */
[----:B------:R-:W-:Y:S01]  /*2290*/  SHF.L.U64.HI R94, R65, 0x2, R56 ;  /* 0x00000002415e7819 */ /* 0x000fe20000010238 */
[----:B------:R-:W-:-:S02]  /*22a0*/  FMUL.FTZ R85, R7, R92 ;  /* 0x0000005c07557220 */ /* 0x000fc40000410000 */
[----:B------:R-:W-:Y:S02]  /*22b0*/  FMUL.FTZ R7, R63, R30 ;  /* 0x0000001e3f077220 */ /* 0x000fe40000410000 */
[C---:B------:R-:W-:Y:S02]  /*22c0*/  FFMA.FTZ R30, -R68.reuse, R81, R76 ;  /* 0x00000051441e7223 */ /* 0x040fe4000001014c */
[----:B------:R-:W-:Y:S02]  /*22d0*/  FMUL.FTZ R88, R68, R83 ;  /* 0x0000005344587220 */ /* 0x000fe40000410000 */
[----:B------:R-:W-:Y:S02]  /*22e0*/  FMUL.FTZ R5, R57, R6 ;  /* 0x0000000639057220 */ /* 0x000fe40000410000 */
[----:B------:R-:W-:Y:S02]  /*22f0*/  FMUL.FTZ R6, R61, R78 ;  /* 0x0000004e3d067220 */ /* 0x000fe40000410000 */
[----:B------:R-:W-:-:S02]  /*2300*/  FMUL.FTZ R4, R59, R4 ;  /* 0x000000043b047220 */ /* 0x000fc40000410000 */
[----:B------:R-:W-:Y:S02]  /*2310*/  FFMA.FTZ R78, R63, R85, R86 ;  /* 0x000000553f4e7223 */ /* 0x000fe40000010056 */
[C---:B------:R-:W-:Y:S01]  /*2320*/  FFMA.FTZ R76, -R64.reuse, R77, R100 ;  /* 0x0000004d404c7223 */ /* 0x040fe20000010164 */
[----:B------:R1:W-:Y:S01]  /*2330*/  STS.128 [R47.X16+0x110], R4 ;  /* 0x000110042f007388 */ /* 0x0003e2000000cc00 */
[----:B------:R-:W-:Y:S02]  /*2340*/  FMUL.FTZ R85, R64, R95 ;  /* 0x0000005f40557220 */ /* 0x000fe40000410000 */
[----:B------:R-:W-:Y:S02]  /*2350*/  FFMA.FTZ R90, R88, R30, RZ ;  /* 0x0000001e585a7223 */ /* 0x000fe400000100ff */
[----:B------:R-:W-:Y:S02]  /*2360*/  FMUL.FTZ R91, R62, R87 ;  /* 0x000000573e5b7220 */ /* 0x000fe40000410000 */
[----:B0-----:R-:W-:-:S02]  /*2370*/  FFMA.FTZ R29, -R66, R79, R93 ;  /* 0x0000004f421d7223 */ /* 0x001fc4000001015d */
[----:B------:R-:W-:Y:S02]  /*2380*/  FMUL.FTZ R86, R66, R89 ;  /* 0x0000005942567220 */ /* 0x000fe40000410000 */
        /* <DEDUP_REMOVED lines=15> */
.L_x_8511:
[----:B-1----:R-:W-:Y:S05]  /*2480*/  BSYNC B0 ;  /* 0x0000000000007941 */ /* 0x002fea0003800000 */
.L_x_8510:
        /* <DEDUP_REMOVED lines=8> */
.L_x_8513:
[----:B------:R-:W-:Y:S05]  /*2510*/  BSYNC B0 ;  /* 0x0000000000007941 */ /* 0x000fea0003800000 */
.L_x_8512:
[----:B------:R2:W3:Y:S01]  /*2520*/  LDS R93, [R47.X4+0x210] ;  /* 0x000210002f5d7984 */ /* 0x0004e20000004800 */
[----:B------:R-:W-:Y:S01]  /*2530*/  BSSY B0, `(.L_x_8514) ;  /* 0x0000006000007945 */ /* 0x000fe20003800000 */
[----:B-1----:R-:W-:Y:S01]  /*2540*/  IMAD.WIDE.U32 R4, R99, c[0x0][0x2d0], R26 ;  /* 0x0000b40063047a25 */ /* 0x002fe200078e001a */
[----:B------:R-:W-:Y:S05]  /*2550*/  @!P3 BRA `(.L_x_8515) ;  /* 0x000000300000b947 */ /* 0x000fea0003800000 */
[----:B------:R-:W-:-:S05]  /*2560*/  IMAD.WIDE.U32 R6, R99, c[0x0][0x2d0], R24 ;  /* 0x0000b40063067a25 */ /* 0x000fca00078e0018 */
[----:B------:R-:W-:-:S05]  /*2570*/  IADD3 R7, R97, R7, RZ ;  /* 0x0000000761077210 */ /* 0x000fca0007ffe0ff */
[----:B---3--:R1:W-:Y:S02]  /*2580*/  RED.E.ADD.F32.FTZ.RN.STRONG.GPU [R6.64], R93 ;  /* 0x0000005d0600798e */ /* 0x0083e4000c10e784 */
.L_x_8515:
[----:B------:R-:W-:Y:S05]  /*2590*/  BSYNC B0 ;  /* 0x0000000000007941 */ /* 0x000fea0003800000 */
.L_x_8514:
[----:B-1----:R1:W4:Y:S01]  /*25a0*/  LDS R7, [R47.X4+0x290] ;  /* 0x000290002f077984 */ /* 0x0023220000004800 */
[----:B------:R-:W-:Y:S01]  /*25b0*/  BSSY B0, `(.L_x_8516) ;  /* 0x0000004000007945 */ /* 0x000fe20003800000 */
[----:B------:R-:W-:Y:S05]  /*25c0*/  @!P4 BRA `(.L_x_8517) ;  /* 0x000000200000c947 */ /* 0x000fea0003800000 */
[----:B------:R-:W-:-:S05]  /*25d0*/  IADD3 R5, R97, R5, RZ ;  /* 0x0000000561057210 */ /* 0x000fca0007ffe0ff */
[----:B----4-:R4:W-:Y:S02]  /*25e0*/  RED.E.ADD.F32.FTZ.RN.STRONG.GPU [R4.64], R7 ;  /* 0x000000070400798e */ /* 0x0109e4000c10e784 */
.L_x_8517:
[----:B------:R-:W-:Y:S05]  /*25f0*/  BSYNC B0 ;  /* 0x0000000000007941 */ /* 0x000fea0003800000 */
.L_x_8516:
[----:B----4-:R-:W4:Y:S01]  /*2600*/  SHFL.DOWN PT, R7, R78, 0x1, 0x1f ;  /* 0x08201f004e077f89 */ /* 0x010f2200000e0000 */
[----:B------:R-:W-:Y:S01]  /*2610*/  ISETP.GT.AND P1, PT, R39, 0x1e, PT ;  /* 0x0000001e2700780c */ /* 0x000fe20003f24270 */
[----:B------:R-:W-:Y:S01]  /*2620*/  FADD.FTZ R58, R91, R58 ;  /* 0x0000003a5b3a7221 */ /* 0x000fe20000010000 */
[----:B------:R-:W-:Y:S01]  /*2630*/  ISETP.NE.AND P2, PT, R39, RZ, PT ;  /* 0x000000ff2700720c */ /* 0x000fe20003f45270 */
[----:B------:R-:W5:Y:S01]  /*2640*/  SHFL.DOWN PT, R5, R74, 0x1, 0x1f ;  /* 0x08201f004a057f89 */ /* 0x000f6200000e0000 */
[----:B------:R-:W-:Y:S01]  /*2650*/  FADD.FTZ R60, R85, R60 ;  /* 0x0000003c553c7221 */ /* 0x000fe20000010000 */
[----:B------:R-:W-:Y:S01]  /*2660*/  BSSY B0, `(.L_x_8518) ;  /* 0x0000036000007945 */ /* 0x000fe20003800000 */
[C---:B------:R-:W-:Y:S02]  /*2670*/  FMUL.FTZ R6, R54.reuse, R89 ;  /* 0x0000005936067220 */ /* 0x040fe40000410000 */
[C---:B------:R-:W-:Y:S02]  /*2680*/  FMUL.FTZ R91, R54.reuse, R87 ;  /* 0x00000057365b7220 */ /* 0x040fe40000410000 */
[----:B------:R-:W-:-:S02]  /*2690*/  FMUL.FTZ R85, R54, R95 ;  /* 0x0000005f36557220 */ /* 0x000fc40000410000 */
[----:B------:R-:W-:Y:S02]  /*26a0*/  FMUL.FTZ R6, R29, R6 ;  /* 0x000000061d067220 */ /* 0x000fe40000410000 */
[----:B------:R-:W-:Y:S02]  /*26b0*/  FMUL.FTZ R28, R28, R91 ;  /* 0x0000005b1c1c7220 */ /* 0x000fe40000410000 */
[----:B------:R-:W-:Y:S02]  /*26c0*/  FMUL.FTZ R76, R76, R85 ;  /* 0x000000554c4c7220 */ /* 0x000fe40000410000 */
[----:B------:R-:W-:Y:S02]  /*26d0*/  FFMA.FTZ R6, R79, R89, R6 ;  /* 0x000000594f067223 */ /* 0x000fe40000010006 */
[----:B------:R-:W-:Y:S02]  /*26e0*/  FFMA.FTZ R31, R31, R87, R28 ;  /* 0x000000571f1f7223 */ /* 0x000fe4000001001c */
[----:B------:R-:W-:-:S02]  /*26f0*/  FFMA.FTZ R77, R77, R95, R76 ;  /* 0x0000005f4d4d7223 */ /* 0x000fc4000001004c */
        /* <DEDUP_REMOVED lines=9> */
[----:B------:R-:W-:-:S05]  /*2790*/  FADD.FTZ R72, R77, R72 ;  /* 0x000000484d487221 */ /* 0x000fca0000010000 */
        /* <DEDUP_REMOVED lines=34> */
.L_x_8519:
[----:B----4-:R-:W-:Y:S05]  /*29c0*/  BSYNC B0 ;  /* 0x0000000000007941 */ /* 0x010fea0003800000 */
.L_x_8518:
[----:B------:R-:W-:Y:S02]  /*29d0*/  IADD3 R67, R67, 0x1, RZ ;  /* 0x0000000143437810 */ /* 0x000fe40007ffe0ff */
[----:B------:R-:W-:Y:S02]  /*29e0*/  IADD3 R65, P1, R65, 0x1, RZ ;  /* 0x0000000141417810 */ /* 0x000fe40007f3e0ff */
[----:B------:R-:W-:Y:S02]  /*29f0*/  ISETP.GE.AND P0, PT, R67, c[0x0][0x16c], PT ;  /* 0x00005b0043007a0c */ /* 0x000fe40003f06270 */
[----:B------:R-:W-:-:S11]  /*2a00*/  IADD3.X R56, RZ, R56, RZ, P1, !PT ;  /* 0x00000038ff387210 */ /* 0x000fd60000ffe4ff */
[----:B------:R-:W-:Y:S01]  /*2a10*/  @P0 CALL.REL.NOINC `(.L_x_8507) ;  /* 0x0000001000000944 */ /* 0x000fe20003c00000 */
[----:B------:R-:W-:Y:S05]  /*2a20*/  BRA `(.L_x_8520) ;  /* 0xffffebe000007947 */ /* 0x000fea000383ffff */
.L_x_8507:
[----:B------:R-:W-:Y:S01]  /*2a30*/  BAR.SYNC.DEFER_BLOCKING 0x0 ;  /* 0x0000000000007b1d */ /* 0x000fe20000010000 */
[----:B------:R-:W-:Y:S01]  /*2a40*/  F2FP.PACK_AB R60, R60, R71 ;  /* 0x000000473c3c723e */ /* 0x000fe200000000ff */
[----:B0-----:R-:W-:Y:S01]  /*2a50*/  IMAD R6, R53, c[0x0][0x2e0], RZ ;  /* 0x0000b80035067a24 */ /* 0x001fe200078e02ff */
[----:B------:R-:W-:Y:S01]  /*2a60*/  F2FP.PACK_AB R61, R58, R69 ;  /* 0x000000453a3d723e */ /* 0x000fe200000000ff */
[----:B------:R-:W-:Y:S01]  /*2a70*/  IMAD R21, R84, c[0x0][0x2d8], RZ ;  /* 0x0000b60054157a24 */ /* 0x000fe200078e02ff */
[----:B------:R-:W-:Y:S01]  /*2a80*/  MOV R8, R2 ;  /* 0x0000000200087202 */ /* 0x000fe20000000f00 */
[----:B------:R-:W-:Y:S01]  /*2a90*/  IMAD R7, R55, c[0x0][0x2e4], R6 ;  /* 0x0000b90037077a24 */ /* 0x000fe200078e0206 */
[----:B------:R-:W-:Y:S01]  /*2aa0*/  MOV R9, R3 ;  /* 0x0000000300097202 */ /* 0x000fe20000000f00 */
[----:B------:R-:W-:Y:S01]  /*2ab0*/  IMAD R21, R50, c[0x0][0x2dc], R21 ;  /* 0x0000b70032157a24 */ /* 0x000fe200078e0215 */
[----:B------:R-:W-:Y:S01]  /*2ac0*/  SHF.L.U32 R24, R47, 0x3, RZ ;  /* 0x000000032f187819 */ /* 0x000fe200000006ff */
[----:B------:R-:W-:Y:S01]  /*2ad0*/  IMAD R22, R53, c[0x0][0x300], RZ ;  /* 0x0000c00035167a24 */ /* 0x000fe200078e02ff */
[----:B------:R-:W-:Y:S01]  /*2ae0*/  SHF.L.U64.HI R27, R47, 0x3, R32 ;  /* 0x000000032f1b7819 */ /* 0x000fe20000010220 */
[----:B------:R-:W-:Y:S01]  /*2af0*/  IMAD.WIDE.U32 R2, R55, c[0x0][0x2e0], R8 ;  /* 0x0000b80037027a25 */ /* 0x000fe200078e0008 */
[----:B------:R-:W-:-:S02]  /*2b00*/  F2FP.PACK_AB R20, R72, R75 ;  /* 0x0000004b4814723e */ /* 0x000fc400000000ff */
[----:B------:R-:W-:Y:S01]  /*2b10*/  ISETP.GT.AND P4, PT, R36, 0x1, PT ;  /* 0x000000012400780c */ /* 0x000fe20003f84270 */
[----:B------:R-:W-:Y:S01]  /*2b20*/  IMAD.WIDE.U32 R8, R55, c[0x0][0x300], R8 ;  /* 0x0000c00037087a25 */ /* 0x000fe200078e0008 */
[----:B------:R-:W-:Y:S02]  /*2b30*/  IADD3 R3, R3, R7, RZ ;  /* 0x0000000703037210 */ /* 0x000fe40007ffe0ff */
[----:B------:R-:W-:Y:S01]  /*2b40*/  IADD3 R43, P1, R43, -0x100, RZ ;  /* 0xffffff002b2b7810 */ /* 0x000fe20007f3e0ff */
[----:B------:R-:W-:Y:S01]  /*2b50*/  IMAD R23, R55, c[0x0][0x304], R22 ;  /* 0x0000c10037177a24 */ /* 0x000fe200078e0216 */
[----:B------:R-:W-:Y:S01]  /*2b60*/  IADD3 R45, P2, R45, -0x100, RZ ;  /* 0xffffff002d2d7810 */ /* 0x000fe20007f5e0ff */
[----:B------:R-:W-:Y:S01]  /*2b70*/  IMAD.WIDE.U32 R2, R50, c[0x0][0x2d8], R2 ;  /* 0x0000b60032027a25 */ /* 0x000fe200078e0002 */
[----:B------:R-:W-:Y:S01]  /*2b80*/  IADD3 R41, P3, R41, -0x100, RZ ;  /* 0xffffff0029297810 */ /* 0x000fe20007f7e0ff */
[----:B------:R-:W-:Y:S01]  /*2b90*/  STS.64 [R39.X8], R60 ;  /* 0x0000003c27007388 */ /* 0x000fe20000008a00 */
[----:B------:R-:W-:-:S06]  /*2ba0*/  NOP ;  /* 0x0000000000007918 */ /* 0x000fcc0000000000 */
[----:B------:R-:W0:Y:S01]  /*2bb0*/  LDS.64 R4, [R39.X8] ;  /* 0x0000000027047984 */ /* 0x000e220000008a00 */
[----:B------:R-:W-:Y:S01]  /*2bc0*/  IADD3 R3, R3, R21, RZ ;  /* 0x0000001503037210 */ /* 0x000fe20007ffe0ff */
[----:B------:R-:W-:Y:S01]  /*2bd0*/  IMAD R25, R84, c[0x0][0x2f8], RZ ;  /* 0x0000be0054197a24 */ /* 0x000fe200078e02ff */
[----:B------:R-:W-:Y:S01]  /*2be0*/  LEA R6, P0, R2, c[0x0][0x330], 0x1 ;  /* 0x0000cc0002067a11 */ /* 0x000fe200078008ff */
[----:B------:R-:W-:Y:S01]  /*2bf0*/  FADD.FTZ R75, R46, R75 ;  /* 0x0000004b2e4b7221 */ /* 0x000fe20000010000 */
[----:B------:R-:W-:Y:S01]  /*2c00*/  F2FP.PACK_AB R21, R70, R73 ;  /* 0x000000494615723e */ /* 0x000fe200000000ff */
[----:B------:R-:W-:Y:S01]  /*2c10*/  IMAD R25, R50, c[0x0][0x2fc], R25 ;  /* 0x0000bf0032197a24 */ /* 0x000fe200078e0219 */
[----:B------:R-:W-:Y:S01]  /*2c20*/  LEA.HI.X R2, R2, c[0x0][0x334], R3, 0x1, P0 ;  /* 0x0000cd0002027a11 */ /* 0x000fe200000f0c03 */
[----:B------:R-:W-:Y:S01]  /*2c30*/  FADD.FTZ R72, R75, R72 ;  /* 0x000000484b487221 */ /* 0x000fe20000010000 */
[----:B------:R-:W-:Y:S02]  /*2c40*/  IADD3 R6, P0, R6, R24, RZ ;  /* 0x0000001806067210 */ /* 0x000fe40007f1e0ff */
[----:B------:R-:W-:Y:S01]  /*2c50*/  IADD3 R9, R9, R23, RZ ;  /* 0x0000001709097210 */ /* 0x000fe20007ffe0ff */
[----:B------:R-:W-:Y:S01]  /*2c60*/  FADD.FTZ R73, R72, R73 ;  /* 0x0000004948497221 */ /* 0x000fe20000010000 */
[----:B------:R-:W-:-:S02]  /*2c70*/  IADD3.X R7, R2, R27, RZ, P0, !PT ;  /* 0x0000001b02077210 */ /* 0x000fc400007fe4ff */
[----:B------:R-:W-:Y:S01]  /*2c80*/  IADD3 R34, R34, -0x80, RZ ;  /* 0xffffff8022227810 */ /* 0x000fe20007ffe0ff */
[----:B------:R-:W-:Y:S01]  /*2c90*/  FADD.FTZ R46, R73, R70 ;  /* 0x00000046492e7221 */ /* 0x000fe20000010000 */
[----:B------:R-:W-:Y:S02]  /*2ca0*/  IADD3 R36, R36, -0x1, RZ ;  /* 0xffffffff24247810 */ /* 0x000fe40007ffe0ff */
[----:B------:R-:W-:Y:S02]  /*2cb0*/  IADD3.X R42, R42, -0x1, RZ, P1, !PT ;  /* 0xffffffff2a2a7810 */ /* 0x000fe40000ffe4ff */
[----:B------:R-:W-:Y:S02]  /*2cc0*/  IADD3.X R44, R44, -0x1, RZ, P2, !PT ;  /* 0xffffffff2c2c7810 */ /* 0x000fe400017fe4ff */
[----:B------:R-:W-:Y:S01]  /*2cd0*/  IADD3.X R40, R40, -0x1, RZ, P3, !PT ;  /* 0xffffffff28287810 */ /* 0x000fe20001ffe4ff */
[----:B0-----:R0:W-:Y:S04]  /*2ce0*/  STG.E.64 [R6.64+-0x100], R4 ;  /* 0xffff000406007986 */ /* 0x0011e8000c101b04 */
[----:B------:R-:W-:Y:S01]  /*2cf0*/  BAR.SYNC.DEFER_BLOCKING 0x0 ;  /* 0x0000000000007b1d */ /* 0x000fe20000010000 */
[----:B0-----:R-:W-:-:S05]  /*2d00*/  IMAD.WIDE.U32 R4, R50, c[0x0][0x2f8], R8 ;  /* 0x0000be0032047a25 */ /* 0x001fca00078e0008 */
[----:B------:R-:W-:Y:S02]  /*2d10*/  IADD3 R7, R5, R25, RZ ;  /* 0x0000001905077210 */ /* 0x000fe40007ffe0ff */
[----:B------:R-:W-:-:S04]  /*2d20*/  LEA R5, P0, R4, c[0x0][0x340], 0x1 ;  /* 0x0000d00004057a11 */ /* 0x000fc800078008ff */
[----:B------:R-:W-:Y:S02]  /*2d30*/  LEA.HI.X R6, R4, c[0x0][0x344], R7, 0x1, P0 ;  /* 0x0000d10004067a11 */ /* 0x000fe400000f0c07 */
[----:B------:R-:W-:Y:S01]  /*2d40*/  IADD3 R4, P0, R5, R24, RZ ;  /* 0x0000001805047210 */ /* 0x000fe20007f1e0ff */
[----:B------:R-:W-:Y:S01]  /*2d50*/  STS.64 [R39.X8], R20 ;  /* 0x0000001427007388 */ /* 0x000fe20000008a00 */
[----:B------:R-:W-:-:S06]  /*2d60*/  NOP ;  /* 0x0000000000007918 */ /* 0x000fcc0000000000 */
[----:B------:R-:W0:Y:S01]  /*2d70*/  LDS.64 R2, [R39.X8] ;  /* 0x0000000027027984 */ /* 0x000e220000008a00 */
[----:B------:R-:W-:Y:S02]  /*2d80*/  IADD3.X R5, R6, R27, RZ, P0, !PT ;  /* 0x0000001b06057210 */ /* 0x000fe400007fe4ff */
[----:B------:R-:W-:-:S04]  /*2d90*/  IADD3 R38, P0, R38, -0x100, RZ ;  /* 0xffffff0026267810 */ /* 0x000fc80007f1e0ff */
[----:B------:R-:W-:Y:S01]  /*2da0*/  IADD3.X R37, R37, -0x1, RZ, P0, !PT ;  /* 0xffffffff25257810 */ /* 0x000fe200007fe4ff */
[----:B0-----:R0:W-:Y:S01]  /*2db0*/  STG.E.64 [R4.64+-0x100], R2 ;  /* 0xffff000204007986 */ /* 0x0011e2000c101b04 */
[----:B------:R-:W-:Y:S01]  /*2dc0*/  @!P4 CALL.REL.NOINC `(.L_x_8505) ;  /* 0x000000100000c944 */ /* 0x000fe20003c00000 */
[----:B------:R-:W-:Y:S05]  /*2dd0*/  BRA `(.L_x_8521) ;  /* 0xffffda3000007947 */ /* 0x000fea000383ffff */
.L_x_8505:
        /* <DEDUP_REMOVED lines=24> */
.L_x_8523:
[----:B0-----:R-:W-:Y:S05]  /*2f60*/  BSYNC B0 ;  /* 0x0000000000007941 */ /* 0x001fea0003800000 */
.L_x_8522:
        /* <DEDUP_REMOVED lines=23> */
.L_x_8525:
[----:B------:R-:W4:Y:S02]  /*30e0*/  S2R R17, SR_TID.X ;  /* 0x0000000000117919 */ /* 0x000f240000002100 */
.L_x_8526:
[----:B0-----:R-:W-:Y:S05]  /*30f0*/  BSYNC B0 ;  /* 0x0000000000007941 */ /* 0x001fea0003800000 */
.L_x_8524:
[----:B----4-:R-:W-:-:S13]  /*3100*/  ISETP.GE.AND P0, PT, R17, c[0x0][0x16c], PT ;  /* 0x00005b0011007a0c */ /* 0x010fda0003f06270 */
[----:B------:R-:W-:Y:S05]  /*3110*/  @P0 EXIT ;  /* 0x000000000000094d */ /* 0x000fea0003800000 */
[C---:B------:R-:W-:Y:S02]  /*3120*/  IMAD R4, R53.reuse, c[0x0][0x288], RZ ;  /* 0x0000a20035047a24 */ /* 0x040fe400078e02ff */
[----:B------:R-:W-:Y:S02]  /*3130*/  IMAD R0, R53, c[0x0][0x2a8], RZ ;  /* 0x0000aa0035007a24 */ /* 0x000fe400078e02ff */
[C---:B------:R-:W-:Y:S02]  /*3140*/  IMAD R21, R55.reuse, c[0x0][0x28c], R4 ;  /* 0x0000a30037157a24 */ /* 0x040fe400078e0204 */
[----:B------:R-:W-:-:S04]  /*3150*/  IMAD.WIDE.U32 R2, R55, c[0x0][0x2a8], RZ ;  /* 0x0000aa0037027a25 */ /* 0x000fc800078e00ff */
[C---:B------:R-:W-:Y:S02]  /*3160*/  IMAD R23, R55.reuse, c[0x0][0x2ac], R0 ;  /* 0x0000ab0037177a24 */ /* 0x040fe400078e0200 */
[----:B------:R-:W-:-:S03]  /*3170*/  IMAD.WIDE.U32 R4, R55, c[0x0][0x288], RZ ;  /* 0x0000a20037047a25 */ /* 0x000fc600078e00ff */
[----:B------:R-:W-:Y:S02]  /*3180*/  IADD3 R23, R3, R23, RZ ;  /* 0x0000001703177210 */ /* 0x000fe40007ffe0ff */
[----:B------:R-:W-:Y:S02]  /*3190*/  IADD3 R21, R5, R21, RZ ;  /* 0x0000001505157210 */ /* 0x000fe40007ffe0ff */
.L_x_8527:
        /* <DEDUP_REMOVED lines=26> */
.L_x_8528:
        /* <DEDUP_REMOVED lines=12> */
.L_x_9153:


//--------------------- .text._Z25selective_scan_bwd_kernelI32Selective_Scan_bwd_kernel_traitsILi32ELi4ELb1ELb0ELb1ELb1ELb0EN3c104HalfEfEEv12SSMParamsBwd --------------------------
	.section	.text._Z25selective_scan_bwd_kernelI32Selective_Scan_bwd_kernel_traitsILi32ELi4ELb1ELb0ELb1ELb1ELb0EN3c104HalfEfEEv12SSMParamsBwd,"ax",@progbits
	.sectioninfo	@"SHI_REGISTERS=107"
	.align	128
        .global         _Z25selective_scan_bwd_kernelI32Selective_Scan_bwd_kernel_traitsILi32ELi4ELb1ELb0ELb1ELb1ELb0EN3c104HalfEfEEv12SSMParamsBwd
        .type           _Z25selective_scan_bwd_kernelI32Selective_Scan_bwd_kernel_traitsILi32ELi4ELb1ELb0ELb1ELb1ELb0EN3c104HalfEfEEv12SSMParamsBwd,@function
        .size           _Z25selective_scan_bwd_kernelI32Selective_Scan_bwd_kernel_traitsILi32ELi4ELb1ELb0ELb1ELb1ELb0EN3c104HalfEfEEv12SSMParamsBwd,(.L_x_9154 - _Z25selective_scan_bwd_kernelI32Selective_Scan_bwd_kernel_traitsILi32ELi4ELb1ELb0ELb1ELb1ELb0EN3c104HalfEfEEv12SSMParamsBwd)
        .other          _Z25selective_scan_bwd_kernelI32Selective_Scan_bwd_kernel_traitsILi32ELi4ELb1ELb0ELb1ELb1ELb0EN3c104HalfEfEEv12SSMParamsBwd,@"STO_CUDA_ENTRY STV_DEFAULT"
_Z25selective_scan_bwd_kernelI32Selective_Scan_bwd_kernel_traitsILi32ELi4ELb1ELb0ELb1ELb1ELb0EN3c104HalfEfEEv12SSMParamsBwd:
.text._Z25selective_scan_bwd_kernelI32Selective_Scan_bwd_kernel_traitsILi32ELi4ELb1ELb0ELb1ELb1ELb0EN3c104HalfEfEEv12SSMParamsBwd:
        /* <DEDUP_REMOVED lines=117> */
[C---:B------:R-:W-:Y:S01]  /*0750*/  IMAD.WIDE.U32 R18, R55.reuse, c[0x0][0x180], RZ ;  /* 0x0000600037127a25 */ /* 0x040fe200078e00ff */
[----:B------:R-:W-:Y:S01]  /*0760*/  MOV R48, RZ ;  /* 0x000000ff00307202 */ /* 0x000fe20000000f00 */
[----:B------:R-:W-:Y:S01]  /*0770*/  UMOV UR4, URZ ;  /* 0x0000003f00047c82 */ /* 0x000fe20008000000 */
[----:B------:R-:W-:Y:S01]  /*0780*/  MOV R68, RZ ;  /* 0x000000ff00447202 */ /* 0x000fe20000000f00 */
[----:B------:R-:W-:-:S04]  /*0790*/  IMAD.WIDE.U32 R16, R55, c[0x0][0x198], RZ ;  /* 0x0000660037107a25 */ /* 0x000fc800078e00ff */
[C---:B------:R-:W-:Y:S02]  /*07a0*/  IMAD R37, R55.reuse, c[0x0][0x184], R0 ;  /* 0x0000610037257a24 */ /* 0x040fe400078e0200 */
[----:B------:R-:W-:-:S03]  /*07b0*/  IMAD R35, R55, c[0x0][0x19c], R2 ;  /* 0x0000670037237a24 */ /* 0x000fc600078e0202 */
[----:B------:R-:W-:Y:S02]  /*07c0*/  IADD3 R37, R19, R37, RZ ;  /* 0x0000002513257210 */ /* 0x000fe40007ffe0ff */
[----:B------:R-:W-:Y:S02]  /*07d0*/  IADD3 R35, R17, R35, RZ ;  /* 0x0000002311237210 */ /* 0x000fe40007ffe0ff */
[----:B0-----:R-:W-:Y:S02]  /*07e0*/  LOP3.LUT R81, R47, 0x1f, RZ, 0xc0, !PT ;  /* 0x0000001f2f517812 */ /* 0x001fe400078ec0ff */
.L_x_8552:
[----:B------:R-:W-:Y:S01]  /*07f0*/  BAR.SYNC.DEFER_BLOCKING 0x0 ;  /* 0x0000000000007b1d */ /* 0x000fe20000010000 */
[----:B------:R-:W-:Y:S02]  /*0800*/  SHF.R.S32.HI R34, RZ, 0x1f, R47 ;  /* 0x0000001fff227819 */ /* 0x000fe4000001142f */
[C---:B0-----:R-:W-:Y:S02]  /*0810*/  SHF.L.U32 R7, R47.reuse, 0x3, RZ ;  /* 0x000000032f077819 */ /* 0x041fe400000006ff */
[----:B------:R-:W-:Y:S02]  /*0820*/  SHF.L.U64.HI R9, R47, 0x3, R34 ;  /* 0x000000032f097819 */ /* 0x000fe40000010222 */
[----:B------:R-:W-:-:S04]  /*0830*/  IADD3 R2, P0, R46, R7, RZ ;  /* 0x000000072e027210 */ /* 0x000fc80007f1e0ff */
[----:B------:R-:W-:-:S06]  /*0840*/  IADD3.X R3, R45, R9, RZ, P0, !PT ;  /* 0x000000092d037210 */ /* 0x000fcc00007fe4ff */
[----:B--2---:R-:W2:Y:S01]  /*0850*/  LDG.E.64 R2, [R2.64] ;  /* 0x0000000602027981 */ /* 0x004ea2000c1e1b00 */
        /* <DEDUP_REMOVED lines=11> */
[----:B------:R-:W3:Y:S04]  /*0910*/  LDS.64 R10, [R43.X8] ;  /* 0x000000002b0a7984 */ /* 0x000ee80000008a00 */
[----:B------:R-:W-:Y:S06]  /*0920*/  BAR.SYNC.DEFER_BLOCKING 0x0 ;  /* 0x0000000000007b1d */ /* 0x000fec0000010000 */
[----:B0-----:R-:W4:Y:S01]  /*0930*/  LDG.E.64 R2, [R6.64] ;  /* 0x0000000606027981 */ /* 0x001f22000c1e1b00 */
[----:B-1----:R-:W-:Y:S01]  /*0940*/  HADD2.F32 R8, -RZ, R14.H0_H0 ;  /* 0x2000000eff087230 */ /* 0x002fe20000004100 */
[----:B------:R-:W-:Y:S01]  /*0950*/  BSSY B0, `(.L_x_8530) ;  /* 0x000003c000007945 */ /* 0x000fe20003800000 */
[----:B--2---:R-:W-:-:S02]  /*0960*/  HADD2.F32 R5, -RZ, R15.H0_H0 ;  /* 0x2000000fff057230 */ /* 0x004fc40000004100 */
[----:B---3--:R-:W-:Y:S01]  /*0970*/  HADD2.F32 R32, -RZ, R10.H0_H0 ;  /* 0x2000000aff207230 */ /* 0x008fe20000004100 */
[--C-:B------:R-:W-:Y:S01]  /*0980*/  SHF.R.U32.HI R9, RZ, 0x10, R11.reuse ;  /* 0x00000010ff097819 */ /* 0x100fe2000001160b */
[----:B------:R-:W-:Y:S01]  /*0990*/  HADD2.F32 R0, -RZ, R11.H0_H0 ;  /* 0x2000000bff007230 */ /* 0x000fe20000004100 */
[----:B------:R-:W-:Y:S02]  /*09a0*/  SHF.R.U64 R30, R10, 0x10, R11 ;  /* 0x000000100a1e7819 */ /* 0x000fe4000000120b */
[--C-:B-----5:R-:W-:Y:S01]  /*09b0*/  FADD.FTZ R32, R32, R51.reuse ;  /* 0x0000003320207221 */ /* 0x120fe20000010000 */
[----:B------:R-:W-:Y:S01]  /*09c0*/  HADD2.F32 R4, -RZ, R9.H0_H0 ;  /* 0x20000009ff047230 */ /* 0x000fe20000004100 */
[--C-:B------:R-:W-:Y:S01]  /*09d0*/  FADD.FTZ R31, R0, R51.reuse ;  /* 0x00000033001f7221 */ /* 0x100fe20000010000 */
[----:B------:R-:W-:Y:S02]  /*09e0*/  HADD2.F32 R30, -RZ, R30.H0_H0 ;  /* 0x2000001eff1e7230 */ /* 0x000fe40000004100 */
[----:B------:R-:W-:Y:S01]  /*09f0*/  FSETP.GTU.FTZ.AND P2, PT, R32, 20, PT ;  /* 0x41a000002000780b */ /* 0x000fe20003f5c000 */
[----:B------:R-:W-:Y:S01]  /*0a00*/  FADD.FTZ R29, R4, R51 ;  /* 0x00000033041d7221 */ /* 0x000fe20000010000 */
[----:B------:R-:W-:Y:S01]  /*0a10*/  SHF.R.U64 R4, R14, 0x10, R15 ;  /* 0x000000100e047819 */ /* 0x000fe2000000120f */
[----:B------:R-:W-:Y:S01]  /*0a20*/  FADD.FTZ R30, R30, R51 ;  /* 0x000000331e1e7221 */ /* 0x000fe20000010000 */
[----:B------:R-:W-:-:S02]  /*0a30*/  FSETP.GTU.FTZ.AND P0, PT, R31, 20, PT ;  /* 0x41a000001f00780b */ /* 0x000fc40003f1c000 */
[----:B------:R-:W-:Y:S01]  /*0a40*/  FSETP.GTU.FTZ.AND P1, PT, R29, 20, PT ;  /* 0x41a000001d00780b */ /* 0x000fe20003f3c000 */
[----:B------:R-:W-:Y:S01]  /*0a50*/  HADD2.F32 R4, -RZ, R4.H0_H0 ;  /* 0x20000004ff047230 */ /* 0x000fe20000004100 */
[----:B------:R-:W-:Y:S01]  /*0a60*/  FSETP.GTU.FTZ.AND P3, PT, R30, 20, PT ;  /* 0x41a000001e00780b */ /* 0x000fe20003f7c000 */
[----:B----4-:R0:W-:Y:S01]  /*0a70*/  STS.64 [R43.X8], R2 ;  /* 0x000000022b007388 */ /* 0x0101e20000008a00 */
[----:B------:R-:W-:-:S06]  /*0a80*/  NOP ;  /* 0x0000000000007918 */ /* 0x000fcc0000000000 */
[----:B------:R-:W1:Y:S01]  /*0a90*/  LDS.64 R12, [R43.X8] ;  /* 0x000000002b0c7984 */ /* 0x000e620000008a00 */
[----:B0-----:R-:W-:Y:S01]  /*0aa0*/  SHF.R.U32.HI R2, RZ, 0x10, R15 ;  /* 0x00000010ff027819 */ /* 0x001fe2000001160f */
[----:B-1----:R-:W-:Y:S01]  /*0ab0*/  HADD2.F32 R33, -RZ, R12.H0_H0 ;  /* 0x2000000cff217230 */ /* 0x002fe20000004100 */
[--C-:B------:R-:W-:Y:S01]  /*0ac0*/  SHF.R.U64 R0, R12, 0x10, R13.reuse ;  /* 0x000000100c007819 */ /* 0x100fe2000000120d */
[----:B------:R-:W-:Y:S01]  /*0ad0*/  HADD2.F32 R28, -RZ, R13.H0_H0 ;  /* 0x2000000dff1c7230 */ /* 0x000fe20000004100 */
[----:B------:R-:W-:Y:S02]  /*0ae0*/  SHF.R.U32.HI R54, RZ, 0x10, R13 ;  /* 0x00000010ff367819 */ /* 0x000fe4000001160d */
[----:B------:R-:W-:Y:S01]  /*0af0*/  FFMA.FTZ R3, R33, R8, R68 ;  /* 0x0000000821037223 */ /* 0x000fe20000010044 */
        /* <DEDUP_REMOVED lines=33> */
.L_x_8531:
[----:B------:R-:W-:Y:S05]  /*0d10*/  BSYNC B0 ;  /* 0x0000000000007941 */ /* 0x000fea0003800000 */
.L_x_8530:
        /* <DEDUP_REMOVED lines=33> */
.L_x_8533:
[----:B------:R-:W-:Y:S05]  /*0f30*/  BSYNC B0 ;  /* 0x0000000000007941 */ /* 0x000fea0003800000 */
.L_x_8532:
        /* <DEDUP_REMOVED lines=33> */
.L_x_8535:
[----:B------:R-:W-:Y:S05]  /*1150*/  BSYNC B0 ;  /* 0x0000000000007941 */ /* 0x000fea0003800000 */
.L_x_8534:
        /* <DEDUP_REMOVED lines=33> */
.L_x_8537:
[----:B------:R-:W-:Y:S05]  /*1370*/  BSYNC B0 ;  /* 0x0000000000007941 */ /* 0x000fea0003800000 */
.L_x_8536:
[----:B------:R-:W-:Y:S01]  /*1380*/  FFMA.FTZ R3, R0, R4, R3 ;  /* 0x0000000400037223 */ /* 0x000fe20000010003 */
[----:B------:R-:W-:Y:S01]  /*1390*/  MOV R4, c[0x0][0x16c] ;  /* 0x00005b0000047a02 */ /* 0x000fe20000000f00 */
[----:B------:R-:W-:Y:S01]  /*13a0*/  HADD2.F32 R2, -RZ, R2.H0_H0 ;  /* 0x20000002ff027230 */ /* 0x000fe20000004100 */
[----:B------:R-:W-:Y:S01]  /*13b0*/  BAR.SYNC.DEFER_BLOCKING 0x0 ;  /* 0x0000000000007b1d */ /* 0x000fe20000010000 */
[----:B------:R-:W-:Y:S01]  /*13c0*/  HADD2.F32 R54, -RZ, R54.H0_H0 ;  /* 0x20000036ff367230 */ /* 0x000fe20000004100 */
[----:B------:R-:W-:Y:S01]  /*13d0*/  ISETP.GE.AND P0, PT, R4, 0x1, PT ;  /* 0x000000010400780c */ /* 0x000fe20003f06270 */
[----:B------:R-:W-:Y:S01]  /*13e0*/  FFMA.FTZ R3, R28, R5, R3 ;  /* 0x000000051c037223 */ /* 0x000fe20000010003 */
[----:B------:R-:W-:Y:S01]  /*13f0*/  CS2R R66, SRZ ;  /* 0x0000000000427805 */ /* 0x000fe2000001ff00 */
[----:B------:R-:W-:Y:S01]  /*1400*/  CS2R R64, SRZ ;  /* 0x0000000000407805 */ /* 0x000fe2000001ff00 */
[----:B------:R-:W-:Y:S02]  /*1410*/  FMUL.FTZ R62, R33, R53 ;  /* 0x00000035213e7220 */ /* 0x000fe40000410000 */
[----:B------:R-:W-:-:S02]  /*1420*/  FFMA.FTZ R68, R54, R2, R3 ;  /* 0x0000000236447223 */ /* 0x000fc40000010003 */
[-C--:B------:R-:W-:Y:S02]  /*1430*/  FMUL.FTZ R63, R28, R53.reuse ;  /* 0x000000351c3f7220 */ /* 0x080fe40000410000 */
[-C--:B------:R-:W-:Y:S02]  /*1440*/  FMUL.FTZ R61, R0, R53.reuse ;  /* 0x00000035003d7220 */ /* 0x080fe40000410000 */
[----:B------:R-:W-:Y:S01]  /*1450*/  FMUL.FTZ R60, R54, R53 ;  /* 0x00000035363c7220 */ /* 0x000fe20000410000 */
[----:B------:R-:W-:Y:S05]  /*1460*/  @!P0 BRA `(.L_x_8538) ;  /* 0x000015d000008947 */ /* 0x000fea0003800000 */
[----:B------:R-:W-:Y:S01]  /*1470*/  HFMA2.MMA R3, -RZ, RZ, 0, 0 ;  /* 0x00000000ff037435 */ /* 0x000fe200000001ff */
[----:B------:R-:W-:Y:S01]  /*1480*/  MOV R2, R47 ;  /* 0x0000002f00027202 */ /* 0x000fe20000000f00 */
[----:B------:R-:W-:Y:S01]  /*1490*/  IMAD R5, R85, c[0x0][0x2b8], RZ ;  /* 0x0000ae0055057a24 */ /* 0x000fe200078e02ff */
[----:B------:R-:W-:Y:S01]  /*14a0*/  HFMA2.MMA R67, -RZ, RZ, 0, 0 ;  /* 0x00000000ff437435 */ /* 0x000fe200000001ff */
[----:B------:R-:W-:Y:S01]  /*14b0*/  IMAD R4, R83, c[0x0][0x2c0], RZ ;  /* 0x0000b00053047a24 */ /* 0x000fe200078e02ff */
[----:B------:R-:W-:Y:S01]  /*14c0*/  CS2R R58, SRZ ;  /* 0x00000000003a7805 */ /* 0x000fe2000001ff00 */
[----:B------:R-:W-:Y:S01]  /*14d0*/  IMAD R5, R50, c[0x0][0x2bc], R5 ;  /* 0x0000af0032057a24 */ /* 0x000fe200078e0205 */
[----:B------:R-:W-:-:S03]  /*14e0*/  MOV R57, RZ ;  /* 0x000000ff00397202 */ /* 0x000fc60000000f00 */
        /* <DEDUP_REMOVED lines=13> */
[----:B------:R-:W-:-:S04]  /*15c0*/  LEA.HI.X.SX32 R13, R7, R6, 0x1, P0 ;  /* 0x00000006070d7211 */ /* 0x000fc800000f0eff */
[C---:B------:R-:W-:Y:S02]  /*15d0*/  IADD3 R10, P1, R2.reuse, -0x180, RZ ;  /* 0xfffffe80020a7810 */ /* 0x040fe40007f3e0ff */
[C---:B------:R-:W-:Y:S02]  /*15e0*/  IADD3 R8, P2, R2.reuse, -0x100, RZ ;  /* 0xffffff0002087810 */ /* 0x040fe40007f5e0ff */
[----:B------:R-:W-:Y:S02]  /*15f0*/  IADD3 R2, P3, R2, -0x80, RZ ;  /* 0xffffff8002027810 */ /* 0x000fe40007f7e0ff */
[C---:B------:R-:W-:Y:S02]  /*1600*/  IADD3.X R11, R3.reuse, -0x1, RZ, P1, !PT ;  /* 0xffffffff030b7810 */ /* 0x040fe40000ffe4ff */
[C---:B------:R-:W-:Y:S02]  /*1610*/  IADD3.X R9, R3.reuse, -0x1, RZ, P2, !PT ;  /* 0xffffffff03097810 */ /* 0x040fe400017fe4ff */
[----:B------:R-:W-:-:S02]  /*1620*/  IADD3.X R3, R3, -0x1, RZ, P3, !PT ;  /* 0xffffffff03037810 */ /* 0x000fc40001ffe4ff */
.L_x_8551:
[----:B------:R-:W-:Y:S02]  /*1630*/  SHF.R.S32.HI R73, RZ, 0x1f, R59 ;  /* 0x0000001fff497819 */ /* 0x000fe4000001143b */
[----:B------:R-:W-:-:S02]  /*1640*/  MOV R4, R18 ;  /* 0x0000001200047202 */ /* 0x000fc40000000f00 */
[----:B------:R-:W-:Y:S01]  /*1650*/  MOV R5, R37 ;  /* 0x0000002500057202 */ /* 0x000fe20000000f00 */
[----:B------:R-:W-:-:S04]  /*1660*/  IMAD R26, R73, c[0x0][0x188], RZ ;  /* 0x00006200491a7a24 */ /* 0x000fc800078e02ff */
[----:B------:R-:W-:-:S04]  /*1670*/  IMAD.WIDE.U32 R6, R59, c[0x0][0x188], R4 ;  /* 0x000062003b067a25 */ /* 0x000fc800078e0004 */
[----:B------:R-:W-:Y:S01]  /*1680*/  IMAD R5, R59, c[0x0][0x18c], R26 ;  /* 0x000063003b057a24 */ /* 0x000fe200078e021a */
[----:B------:R-:W-:Y:S01]  /*1690*/  LEA R70, P0, R6, c[0x0][0x220], 0x2 ;  /* 0x0000880006467a11 */ /* 0x000fe200078010ff */
[----:B------:R-:W-:-:S03]  /*16a0*/  IMAD R26, R73, c[0x0][0x1c0], RZ ;  /* 0x00007000491a7a24 */ /* 0x000fc600078e02ff */
[----:B------:R-:W-:Y:S01]  /*16b0*/  IADD3 R7, R7, R5, RZ ;  /* 0x0000000507077210 */ /* 0x000fe20007ffe0ff */
[----:B------:R-:W-:-:S03]  /*16c0*/  IMAD.WIDE.U32 R4, R59, c[0x0][0x1c0], RZ ;  /* 0x000070003b047a25 */ /* 0x000fc600078e00ff */
[----:B------:R-:W-:Y:S01]  /*16d0*/  LEA.HI.X R71, R6, c[0x0][0x224], R7, 0x2, P0 ;  /* 0x0000890006477a11 */ /* 0x000fe200000f1407 */
[----:B------:R-:W-:Y:S01]  /*16e0*/  IMAD R27, R59, c[0x0][0x1c4], R26 ;  /* 0x000071003b1b7a24 */ /* 0x000fe200078e021a */
[----:B------:R-:W-:-:S03]  /*16f0*/  LEA R6, P0, R4, R39, 0x1 ;  /* 0x0000002704067211 */ /* 0x000fc600078008ff */
[----:B0-2---:R0:W2:Y:S01]  /*1700*/  LDG.E R56, [R70.64] ;  /* 0x0000000646387981 */ /* 0x0050a2000c1e1900 */
[----:B------:R-:W-:Y:S02]  /*1710*/  IADD3 R5, R5, R27, RZ ;  /* 0x0000001b05057210 */ /* 0x000fe40007ffe0ff */
[----:B------:R-:W-:Y:S02]  /*1720*/  LEA R6, P1, R47, R6, 0x3 ;  /* 0x000000062f067211 */ /* 0x000fe400078218ff */
[----:B------:R-:W-:-:S04]  /*1730*/  LEA.HI.X R4, R4, R38, R5, 0x1, P0 ;  /* 0x0000002604047211 */ /* 0x000fc800000f0c05 */
[----:B------:R-:W-:-:S06]  /*1740*/  LEA.HI.X R7, R47, R4, R34, 0x3, P1 ;  /* 0x000000042f077211 */ /* 0x000fcc00008f1c22 */
[----:B------:R-:W3:Y:S01]  /*1750*/  LDG.E.64 R6, [R6.64] ;  /* 0x0000000606067981 */ /* 0x000ee2000c1e1b00 */
[----:B------:R-:W-:Y:S02]  /*1760*/  MOV R4, R16 ;  /* 0x0000001000047202 */ /* 0x000fe40000000f00 */
[----:B------:R-:W-:Y:S01]  /*1770*/  MOV R5, R35 ;  /* 0x0000002300057202 */ /* 0x000fe20000000f00 */
[----:B------:R-:W-:-:S04]  /*1780*/  IMAD R72, R73, c[0x0][0x1a0], RZ ;  /* 0x0000680049487a24 */ /* 0x000fc800078e02ff */
[----:B------:R-:W-:-:S04]  /*1790*/  IMAD.WIDE.U32 R26, R59, c[0x0][0x1a0], R4 ;  /* 0x000068003b1a7a25 */ /* 0x000fc800078e0004 */
[----:B------:R-:W-:Y:S01]  /*17a0*/  IMAD R5, R59, c[0x0][0x1a4], R72 ;  /* 0x000069003b057a24 */ /* 0x000fe200078e0248 */
[----:B------:R-:W-:-:S04]  /*17b0*/  LEA R4, P1, R26, c[0x0][0x228], 0x2 ;  /* 0x00008a001a047a11 */ /* 0x000fc800078210ff */
[----:B------:R-:W-:-:S04]  /*17c0*/  IADD3 R5, R27, R5, RZ ;  /* 0x000000051b057210 */ /* 0x000fc80007ffe0ff */
[----:B------:R-:W-:-:S05]  /*17d0*/  LEA.HI.X R5, R26, c[0x0][0x22c], R5, 0x2, P1 ;  /* 0x00008b001a057a11 */ /* 0x000fca00008f1405 */
[----:B-1----:R1:W4:Y:S01]  /*17e0*/  LDG.E R75, [R4.64] ;  /* 0x00000006044b7981 */ /* 0x002322000c1e1900 */
[----:B------:R-:W-:Y:S02]  /*17f0*/  IADD3 R74, R36, -0x1, RZ ;  /* 0xffffffff244a7810 */ /* 0x000fe40007ffe0ff */
[----:B------:R-:W-:Y:S02]  /*1800*/  ISETP.NE.AND P1, PT, R47, RZ, PT ;  /* 0x000000ff2f00720c */ /* 0x000fe40003f25270 */
[----:B------:R-:W-:-:S04]  /*1810*/  LEA.HI R27, R74, R74, RZ, 0x1 ;  /* 0x0000004a4a1b7211 */ /* 0x000fc800078f08ff */
[----:B------:R-:W-:-:S04]  /*1820*/  LOP3.LUT R27, R27, 0xfffffe, RZ, 0xc0, !PT ;  /* 0x00fffffe1b1b7812 */ /* 0x000fc800078ec0ff */
[----:B------:R-:W-:Y:S02]  /*1830*/  IADD3 R26, R74, -R27, RZ ;  /* 0x8000001b4a1a7210 */ /* 0x000fe40007ffe0ff */
[----:B0-----:R-:W-:Y:S02]  /*1840*/  IADD3 R70, R47, 0x200, RZ ;  /* 0x000002002f467810 */ /* 0x001fe40007ffe0ff */
[----:B------:R-:W-:-:S04]  /*1850*/  @!P1 LEA R70, R26, R59, 0x8 ;  /* 0x0000003b1a469211 */ /* 0x000fc800078e40ff */
[----:B------:R-:W-:Y:S02]  /*1860*/  SHF.L.U32 R71, R70, 0x2, RZ ;  /* 0x0000000246477819 */ /* 0x000fe400000006ff */
[----:B------:R-:W-:Y:S02]  /*1870*/  ISETP.NE.AND P2, PT, R47, 0x1f, PT ;  /* 0x0000001f2f00780c */ /* 0x000fe40003f45270 */
[----:B------:R-:W-:-:S04]  /*1880*/  ISETP.GT.AND P0, PT, R36, 0x1, PT ;  /* 0x000000012400780c */ /* 0x000fc80003f04270 */
[----:B------:R-:W-:Y:S02]  /*1890*/  ISETP.EQ.AND P0, PT, R81, RZ, P0 ;  /* 0x000000ff5100720c */ /* 0x000fe40000702270 */
[----:B------:R-:W-:-:S11]  /*18a0*/  MOV R78, RZ ;  /* 0x000000ff004e7202 */ /* 0x000fd60000000f00 */
[----:B------:R-:W-:-:S05]  /*18b0*/  @P0 IADD3 R72, R36, -0x2, RZ ;  /* 0xfffffffe24480810 */ /* 0x000fca0007ffe0ff */
[----:B------:R-:W-:-:S04]  /*18c0*/  @P0 IMAD R27, R72, c[0x0][0x16c], R59 ;  /* 0x00005b00481b0a24 */ /* 0x000fc800078e023b */
[----:B------:R-:W-:Y:S01]  /*18d0*/  @P0 IMAD.WIDE R26, R27, 0x8, R24 ;  /* 0x000000081b1a0825 */ /* 0x000fe200078e0218 */
[----:B------:R-:W-:Y:S01]  /*18e0*/  SHF.R.U32.HI R70, RZ, 0x10, R15 ;  /* 0x00000010ff467819 */ /* 0x000fe2000001160f */
[----:B------:R-:W-:Y:S01]  /*18f0*/  HADD2.F32 R72, -RZ, R15.H0_H0 ;  /* 0x2000000fff487230 */ /* 0x000fe20000004100 */
[----:B------:R-:W-:Y:S03]  /*1900*/  BSSY B0, `(.L_x_8539) ;  /* 0x0000033000007945 */ /* 0x000fe60003800000 */
[----:B------:R-:W-:Y:S01]  /*1910*/  HADD2.F32 R70, -RZ, R70.H0_H0 ;  /* 0x20000046ff467230 */ /* 0x000fe20000004100 */
[----:B------:R-:W-:-:S04]  /*1920*/  FMUL.FTZ R90, R72, R31 ;  /* 0x0000001f485a7220 */ /* 0x000fc80000410000 */
[----:B------:R-:W-:Y:S02]  /*1930*/  FMUL.FTZ R86, R70, R29 ;  /* 0x0000001d46567220 */ /* 0x000fe40000410000 */
[----:B--2---:R-:W-:-:S04]  /*1940*/  FMUL.FTZ R69, R56, 1.4426950216293334961 ;  /* 0x3fb8aa3b38457820 */ /* 0x004fc80000410000 */
[----:B------:R-:W-:-:S06]  /*1950*/  FMUL.FTZ R76, R69, R32 ;  /* 0x00000020454c7220 */ /* 0x000fcc0000410000 */
[----:B------:R-:W0:Y:S01]  /*1960*/  MUFU.EX2 R76, R76 ;  /* 0x0000004c004c7308 */ /* 0x000e220000000800 */
[----:B------:R-:W-:Y:S01]  /*1970*/  FMUL.FTZ R77, R69, R30 ;  /* 0x0000001e454d7220 */ /* 0x000fe20000410000 */
[----:B---3--:R2:W-:Y:S01]  /*1980*/  STS.64 [R43.X8], R6 ;  /* 0x000000062b007388 */ /* 0x0085e20000008a00 */
[----:B------:R-:W-:-:S06]  /*1990*/  NOP ;  /* 0x0000000000007918 */ /* 0x000fcc0000000000 */
[----:B-1----:R-:W1:Y:S01]  /*19a0*/  LDS.64 R4, [R43.X8] ;  /* 0x000000002b047984 */ /* 0x002e620000008a00 */
[----:B------:R-:W-:-:S03]  /*19b0*/  FMUL.FTZ R79, R69, R31 ;  /* 0x0000001f454f7220 */ /* 0x000fc60000410000 */
[----:B0-----:R0:W-:Y:S01]  /*19c0*/  STS [R71+0x548], R76 ;  /* 0x0005484c47007388 */ /* 0x0011e20000000800 */
[----:B------:R-:W3:Y:S03]  /*19d0*/  MUFU.EX2 R77, R77 ;  /* 0x0000004d004d7308 */ /* 0x000ee60000000800 */
[----:B------:R-:W-:Y:S06]  /*19e0*/  BAR.SYNC.DEFER_BLOCKING 0x0 ;  /* 0x0000000000007b1d */ /* 0x000fec0000010000 */
[----:B------:R-:W0:Y:S01]  /*19f0*/  MUFU.EX2 R79, R79 ;  /* 0x0000004f004f7308 */ /* 0x000e220000000800 */
[----:B---3--:R-:W-:-:S04]  /*1a00*/  FMUL.FTZ R96, R76, R77 ;  /* 0x0000004d4c607220 */ /* 0x008fc80000410000 */
[----:B0-----:R-:W-:Y:S02]  /*1a10*/  FMUL.FTZ R98, R79, R96 ;  /* 0x000000604f627220 */ /* 0x001fe40000410000 */
[----:B------:R0:W3:Y:S01]  /*1a20*/  @P2 LDS R96, [R47.X4+0xd4c] ;  /* 0x000d4c002f602984 */ /* 0x0000e20000004800 */
[----:B--2---:R-:W-:Y:S01]  /*1a30*/  FMUL.FTZ R7, R69, R29 ;  /* 0x0000001d45077220 */ /* 0x004fe20000410000 */
[----:B------:R-:W-:Y:S02]  /*1a40*/  HADD2.F32 R71, -RZ, R14.H0_H0 ;  /* 0x2000000eff477230 */ /* 0x000fe40000004100 */
[----:B------:R2:W5:Y:S03]  /*1a50*/  @P0 LDG.E R78, [R26.64+0x4] ;  /* 0x000004061a4e0981 */ /* 0x000566000c1e1900 */
[----:B------:R-:W0:Y:S01]  /*1a60*/  MUFU.EX2 R7, R7 ;  /* 0x0000000700077308 */ /* 0x000e220000000800 */
[----:B-1----:R-:W-:-:S02]  /*1a70*/  HADD2.F32 R84, -RZ, R4.H0_H0 ;  /* 0x20000004ff547230 */ /* 0x002fc40000004100 */
[----:B------:R-:W-:Y:S01]  /*1a80*/  HADD2.F32 R82, -RZ, R4.H1_H1 ;  /* 0x30000004ff527230 */ /* 0x000fe20000004100 */
[----:B------:R-:W-:Y:S01]  /*1a90*/  SHF.R.U64 R4, R14, 0x10, R15 ;  /* 0x000000100e047819 */ /* 0x000fe2000000120f */
[--C-:B------:R-:W-:Y:S02]  /*1aa0*/  HADD2.F32 R80, -RZ, R5.reuse.H0_H0 ;  /* 0x20000005ff507230 */ /* 0x100fe40000004100 */
[----:B------:R-:W-:Y:S02]  /*1ab0*/  HADD2.F32 R6, -RZ, R5.H1_H1 ;  /* 0x30000005ff067230 */ /* 0x000fe40000004100 */
[----:B------:R-:W-:Y:S01]  /*1ac0*/  HADD2.F32 R69, -RZ, R4.H0_H0 ;  /* 0x20000004ff457230 */ /* 0x000fe20000004100 */
[C---:B----4-:R-:W-:Y:S02]  /*1ad0*/  FMUL.FTZ R87, R75.reuse, R80 ;  /* 0x000000504b577220 */ /* 0x050fe40000410000 */
[C---:B------:R-:W-:Y:S02]  /*1ae0*/  FMUL.FTZ R89, R75.reuse, R6 ;  /* 0x000000064b597220 */ /* 0x040fe40000410000 */
[----:B------:R-:W-:-:S02]  /*1af0*/  FMUL.FTZ R5, R75, R82 ;  /* 0x000000524b057220 */ /* 0x000fc40000410000 */
[----:B------:R-:W-:Y:S02]  /*1b00*/  FMUL.FTZ R92, R28, R87 ;  /* 0x000000571c5c7220 */ /* 0x000fe40000410000 */
[----:B--2---:R-:W-:Y:S02]  /*1b10*/  FMUL.FTZ R27, R71, R32 ;  /* 0x00000020471b7220 */ /* 0x004fe40000410000 */
[----:B------:R-:W-:Y:S02]  /*1b20*/  FMUL.FTZ R26, R69, R30 ;  /* 0x0000001e451a7220 */ /* 0x000fe40000410000 */
[----:B------:R-:W-:Y:S02]  /*1b30*/  FMUL.FTZ R87, R54, R89 ;  /* 0x0000005936577220 */ /* 0x000fe40000410000 */
[----:B------:R-:W-:Y:S02]  /*1b40*/  FMUL.FTZ R94, R0, R5 ;  /* 0x00000005005e7220 */ /* 0x000fe40000410000 */
[----:B------:R-:W-:-:S02]  /*1b50*/  FFMA.FTZ R4, R77, R27, R26 ;  /* 0x0000001b4d047223 */ /* 0x000fc4000001001a */
[----:B------:R-:W-:Y:S02]  /*1b60*/  FMUL.FTZ R88, R75, R84 ;  /* 0x000000544b587220 */ /* 0x000fe40000410000 */
[----:B0-----:R-:W-:Y:S02]  /*1b70*/  FFMA.FTZ R5, R7, R87, R92 ;  /* 0x0000005707057223 */ /* 0x001fe4000001005c */
[----:B------:R-:W-:Y:S02]  /*1b80*/  FFMA.FTZ R89, R79, R4, R90 ;  /* 0x000000044f597223 */ /* 0x000fe4000001005a */
[----:B------:R-:W-:Y:S02]  /*1b90*/  FMUL.FTZ R88, R33, R88 ;  /* 0x0000005821587220 */ /* 0x000fe40000410000 */
[----:B------:R-:W-:Y:S01]  /*1ba0*/  FFMA.FTZ R91, R79, R5, R94 ;  /* 0x000000054f5b7223 */ /* 0x000fe2000001005e */
[----:B------:R-:W-:Y:S05]  /*1bb0*/  @P2 BRA `(.L_x_8540) ;  /* 0x0000007000002947 */ /* 0x000fea0003800000 */
[----:B---3--:R-:W-:Y:S01]  /*1bc0*/  ISETP.NE.AND P0, PT, R36, c[0x0][0x174], PT ;  /* 0x00005d0024007a0c */ /* 0x008fe20003f05270 */
[----:B------:R-:W-:-:S12]  /*1bd0*/  HFMA2.MMA R96, -RZ, RZ, 1.875, 0 ;  /* 0x3f800000ff607435 */ /* 0x000fd800000001ff */
[----:B------:R-:W-:-:S04]  /*1be0*/  @P0 LEA.HI R4, R36, R36, RZ, 0x1 ;  /* 0x0000002424040211 */ /* 0x000fc800078f08ff */
[----:B------:R-:W-:-:S04]  /*1bf0*/  @P0 LOP3.LUT R5, R4, 0xfffffe, RZ, 0xc0, !PT ;  /* 0x00fffffe04050812 */ /* 0x000fc800078ec0ff */
[----:B------:R-:W-:-:S04]  /*1c00*/  @P0 IADD3 R4, -R5, R36, RZ ;  /* 0x0000002405040210 */ /* 0x000fc80007ffe1ff */
[----:B------:R-:W-:-:S05]  /*1c10*/  @P0 LEA R4, R4, R59, 0x8 ;  /* 0x0000003b04040211 */ /* 0x000fca00078e40ff */
[----:B------:R0:W1:Y:S02]  /*1c20*/  @P0 LDS R96, [R4.X4+0x548] ;  /* 0x0005480004600984 */ /* 0x0000640000004800 */
.L_x_8540:
[----:B---3--:R-:W-:Y:S05]  /*1c30*/  BSYNC B0 ;  /* 0x0000000000007941 */ /* 0x008fea0003800000 */
.L_x_8539:
[----:B01----:R-:W-:Y:S01]  /*1c40*/  FMUL.FTZ R4, R7, R96 ;  /* 0x0000006007047220 */ /* 0x003fe20000410000 */
[----:B------:R-:W-:Y:S01]  /*1c50*/  ISETP.GE.AND P0, PT, R43, 0x1, PT ;  /* 0x000000012b00780c */ /* 0x000fe20003f06270 */
[----:B------:R-:W-:Y:S01]  /*1c60*/  FFMA.FTZ R89, R7, R89, R86 ;  /* 0x0000005907597223 */ /* 0x000fe20000010056 */
[----:B------:R-:W-:Y:S01]  /*1c70*/  ISETP.NE.AND P3, PT, R81, 0x1f, PT ;  /* 0x0000001f5100780c */ /* 0x000fe20003f65270 */
[----:B------:R-:W-:Y:S01]  /*1c80*/  FMUL.FTZ R98, R7, R98 ;  /* 0x0000006207627220 */ /* 0x000fe20000410000 */
[----:B------:R-:W-:Y:S01]  /*1c90*/  ISETP.GE.U32.AND P4, PT, R81, 0x18, PT ;  /* 0x000000185100780c */ /* 0x000fe20003f86070 */
[----:B------:R-:W-:Y:S01]  /*1ca0*/  FMUL.FTZ R100, R79, R4 ;  /* 0x000000044f647220 */ /* 0x000fe20000410000 */
[----:B------:R-:W-:Y:S01]  /*1cb0*/  LEA R74, R74, R47, 0x7 ;  /* 0x0000002f4a4a7211 */ /* 0x000fe200078e38ff */
[C---:B------:R-:W-:Y:S01]  /*1cc0*/  FFMA.FTZ R97, R77.reuse, R91, R88 ;  /* 0x0000005b4d617223 */ /* 0x040fe20000010058 */
[----:B------:R-:W0:Y:S01]  /*1cd0*/  SHFL.UP PT, R4, R89, 0x1, RZ ;  /* 0x0420000059047989 */ /* 0x000e2200000e00ff */
[----:B------:R-:W-:Y:S01]  /*1ce0*/  FMUL.FTZ R100, R77, R100 ;  /* 0x000000644d647220 */ /* 0x000fe20000410000 */
[----:B------:R-:W-:Y:S01]  /*1cf0*/  IADD3 R74, -R74, c[0x0][0x168], RZ ;  /* 0x00005a004a4a7a10 */ /* 0x000fe20007ffe1ff */
[----:B------:R-:W-:Y:S01]  /*1d00*/  BSSY B0, `(.L_x_8541) ;  /* 0x0000079000007945 */ /* 0x000fe20003800000 */
        /* <DEDUP_REMOVED lines=24> */
[----:B------:R-:W-:Y:S01]  /*1e90*/  HFMA2.MMA R4, -RZ, RZ, 1.875, 0 ;  /* 0x3f800000ff047435 */ /* 0x000fe200000001ff */
[----:B-1----:R-:W-:-:S03]  /*1ea0*/  @P0 FMUL.FTZ R98, R98, R5 ;  /* 0x0000000562620220 */ /* 0x002fc60000410000 */
[----:B------:R-:W0:Y:S01]  /*1eb0*/  SHFL.UP PT, R95, R89, 0x8, RZ ;  /* 0x05000000595f7989 */ /* 0x000e2200000e00ff */
[----:B------:R-:W-:Y:S02]  /*1ec0*/  ISETP.GE.AND P0, PT, R36, c[0x0][0x174], PT ;  /* 0x00005d0024007a0c */ /* 0x000fe40003f06270 */
[C---:B--2---:R-:W-:Y:S01]  /*1ed0*/  @!P3 FFMA.FTZ R97, R100.reuse, R93, R97 ;  /* 0x0000005d6461b223 */ /* 0x044fe20000010061 */
[----:B------:R-:W-:Y:S01]  /*1ee0*/  MOV R5, RZ ;  /* 0x000000ff00057202 */ /* 0x000fe20000000f00 */
        /* <DEDUP_REMOVED lines=16> */
[----:B------:R-:W2:Y:S01]  /*1ff0*/  SHFL.DOWN PT, R101, R97, 0x10, 0x1f ;  /* 0x0a001f0061657f89 */ /* 0x000ea200000e0000 */
[----:B------:R-:W-:-:S03]  /*2000*/  ISETP.GE.AND P4, PT, R74, 0x61, PT ;  /* 0x000000614a00780c */ /* 0x000fc60003f86270 */
[----:B------:R-:W3:Y:S01]  /*2010*/  SHFL.DOWN PT, R99, R100, 0x10, 0x1f ;  /* 0x0a001f0064637f89 */ /* 0x000ee200000e0000 */
[C---:B0-----:R-:W-:Y:S02]  /*2020*/  @P0 FFMA.FTZ R89, R98.reuse, R95, R89 ;  /* 0x0000005f62590223 */ /* 0x041fe40000010059 */
[----:B-1----:R-:W-:Y:S01]  /*2030*/  @P0 FMUL.FTZ R98, R98, R93 ;  /* 0x0000005d62620220 */ /* 0x002fe20000410000 */
[----:B------:R-:W-:Y:S01]  /*2040*/  ISETP.NE.AND P0, PT, R47, RZ, PT ;  /* 0x000000ff2f00720c */ /* 0x000fe20003f05270 */
[----:B-----5:R-:W-:Y:S01]  /*2050*/  SHFL.IDX PT, R93, R78, RZ, 0x1f ;  /* 0x00001fff4e5d7589 */ /* 0x020fe200000e0000 */
[----:B--2---:R-:W-:-:S03]  /*2060*/  @!P3 FFMA.FTZ R97, R100, R101, R97 ;  /* 0x000000656461b223 */ /* 0x004fc60000010061 */
[----:B------:R-:W-:Y:S01]  /*2070*/  SHFL.UP PT, R89, R89, 0x1, RZ ;  /* 0x0420000059597989 */ /* 0x000fe200000e00ff */
[----:B---3--:R-:W-:Y:S01]  /*2080*/  @!P3 FMUL.FTZ R100, R100, R99 ;  /* 0x000000636464b220 */ /* 0x008fe20000410000 */
[----:B------:R-:W-:Y:S02]  /*2090*/  ISETP.GE.AND P3, PT, R74, 0x41, PT ;  /* 0x000000414a00780c */ /* 0x000fe40003f66270 */
[----:B------:R-:W0:Y:S04]  /*20a0*/  SHFL.UP PT, R98, R98, 0x1, RZ ;  /* 0x0420000062627989 */ /* 0x000e2800000e00ff */
[----:B------:R-:W-:Y:S04]  /*20b0*/  SHFL.IDX PT, R99, R5, RZ, 0x1f ;  /* 0x00001fff05637589 */ /* 0x000fe800000e0000 */
[----:B------:R-:W-:Y:S04]  /*20c0*/  SHFL.DOWN PT, R101, R97, 0x1, 0x1f ;  /* 0x08201f0061657f89 */ /* 0x000fe800000e0000 */
[----:B------:R-:W1:Y:S04]  /*20d0*/  SHFL.DOWN PT, R104, R100, 0x1, 0x1f ;  /* 0x08201f0064687f89 */ /* 0x000e6800000e0000 */
[----:B------:R-:W-:Y:S04]  /*20e0*/  SHFL.IDX PT, R102, R97, RZ, 0x1f ;  /* 0x00001fff61667589 */ /* 0x000fe800000e0000 */
[----:B------:R-:W2:Y:S01]  /*20f0*/  SHFL.IDX PT, R95, R100, RZ, 0x1f ;  /* 0x00001fff645f7589 */ /* 0x000ea200000e0000 */
[----:B0-----:R-:W-:Y:S01]  /*2100*/  @P1 FFMA.FTZ R93, R98, R93, R89 ;  /* 0x0000005d625d1223 */ /* 0x001fe20000010059 */
[----:B------:R-:W-:-:S03]  /*2110*/  ISETP.GE.AND P1, PT, R74, 0x1, PT ;  /* 0x000000014a00780c */ /* 0x000fc60003f26270 */
[----:B------:R-:W-:-:S04]  /*2120*/  FFMA.FTZ R93, R76, R93, R27 ;  /* 0x0000005d4c5d7223 */ /* 0x000fc8000001001b */
[-C--:B------:R-:W-:Y:S02]  /*2130*/  FMUL.FTZ R84, R84, R93.reuse ;  /* 0x0000005d54547220 */ /* 0x080fe40000410000 */
[----:B------:R-:W-:Y:S02]  /*2140*/  FFMA.FTZ R78, R77, R93, R26 ;  /* 0x0000005d4d4e7223 */ /* 0x000fe4000001001a */
[----:B-1----:R-:W-:Y:S01]  /*2150*/  @P2 FFMA.FTZ R99, R104, R99, R101 ;  /* 0x0000006368632223 */ /* 0x002fe20000010065 */
[----:B------:R-:W-:Y:S01]  /*2160*/  ISETP.GE.AND P2, PT, R74, 0x21, PT ;  /* 0x000000214a00780c */ /* 0x000fe20003f46270 */
[----:B------:R-:W-:Y:S02]  /*2170*/  FMUL.FTZ R82, R82, R78 ;  /* 0x0000004e52527220 */ /* 0x000fe40000410000 */
[----:B------:R-:W-:Y:S01]  /*2180*/  FFMA.FTZ R87, R99, R96, R87 ;  /* 0x0000006063577223 */ /* 0x000fe20000010057 */
[----:B------:R-:W-:Y:S01]  /*2190*/  SHF.L.U32 R99, R58, 0x2, RZ ;  /* 0x000000023a637819 */ /* 0x000fe200000006ff */
[----:B------:R-:W-:-:S02]  /*21a0*/  FFMA.FTZ R90, R79, R78, R90 ;  /* 0x0000004e4f5a7223 */ /* 0x000fc4000001005a */
[----:B--2---:R-:W-:Y:S02]  /*21b0*/  FFMA.FTZ R27, R95, R5, R102 ;  /* 0x000000055f1b7223 */ /* 0x004fe40000010066 */
[----:B------:R-:W-:Y:S01]  /*21c0*/  FFMA.FTZ R5, R33, R84, RZ ;  /* 0x0000005421057223 */ /* 0x000fe200000100ff */
[----:B------:R-:W-:Y:S01]  /*21d0*/  SHF.L.U64.HI R84, R58, 0x2, R57 ;  /* 0x000000023a547819 */ /* 0x000fe20000010239 */
[----:B------:R-:W-:Y:S02]  /*21e0*/  FFMA.FTZ R89, R7, R87, R92 ;  /* 0x0000005707597223 */ /* 0x000fe4000001005c */
[----:B------:R-:W-:Y:S02]  /*21f0*/  FFMA.FTZ R5, R0, R82, R5 ;  /* 0x0000005200057223 */ /* 0x000fe40000010005 */
[----:B------:R-:W-:Y:S02]  /*2200*/  FMUL.FTZ R80, R80, R90 ;  /* 0x0000005a50507220 */ /* 0x000fe40000410000 */
[----:B------:R-:W-:-:S02]  /*2210*/  FFMA.FTZ R79, R79, R89, R94 ;  /* 0x000000594f4f7223 */ /* 0x000fc4000001005e */
[----:B------:R-:W-:Y:S02]  /*2220*/  FFMA.FTZ R86, R7, R90, R86 ;  /* 0x0000005a07567223 */ /* 0x000fe40000010056 */
[----:B------:R-:W-:Y:S02]  /*2230*/  FMUL.FTZ R26, R95, R4 ;  /* 0x000000045f1a7220 */ /* 0x000fe40000410000 */
[----:B------:R-:W-:Y:S02]  /*2240*/  FFMA.FTZ R95, R28, R80, R5 ;  /* 0x000000501c5f7223 */ /* 0x000fe40000010005 */
[----:B------:R-:W-:Y:S01]  /*2250*/  FFMA.FTZ R77, R77, R79, R88 ;  /* 0x0000004f4d4d7223 */ /* 0x000fe20000010058 */
[----:B------:R0:W-:Y:S01]  /*2260*/  @!P0 STS.64 [R91+0xdc8], R26 ;  /* 0x000dc81a5b008388 */ /* 0x0001e20000000a00 */
[C---:B------:R-:W-:Y:S02]  /*2270*/  FMUL.FTZ R4, R75.reuse, R93 ;  /* 0x0000005d4b047220 */ /* 0x040fe40000410000 */
[----:B------:R-:W-:-:S02]  /*2280*/  FMUL.FTZ R5, R75, R78 ;  /* 0x0000004e4b057220 */ /* 0x000fc40000410000 */
[C---:B------:R-:W-:Y:S02]  /*2290*/  FMUL.FTZ R7, R75.reuse, R90 ;  /* 0x0000005a4b077220 */ /* 0x040fe40000410000 */
[----:B------:R-:W-:Y:S02]  /*22a0*/  FMUL.FTZ R75, R75, R86 ;  /* 0x000000564b4b7220 */ /* 0x000fe40000410000 */
[----:B------:R-:W-:Y:S02]  /*22b0*/  FFMA.FTZ R74, R71, -R32, R93 ;  /* 0x80000020474a7223 */ /* 0x000fe4000001005d */
[----:B------:R-:W-:Y:S02]  /*22c0*/  FMUL.FTZ R76, R6, R86 ;  /* 0x00000056064c7220 */ /* 0x000fe40000410000 */
[----:B------:R-:W-:Y:S02]  /*22d0*/  FMUL.FTZ R93, R77, R32 ;  /* 0x000000204d5d7220 */ /* 0x000fe40000410000 */
[----:B------:R-:W-:-:S02]  /*22e0*/  FMUL.FTZ R6, R28, R7 ;  /* 0x000000071c067220 */ /* 0x000fc40000410000 */
[----:B------:R-:W-:Y:S02]  /*22f0*/  FMUL.FTZ R7, R54, R75 ;  /* 0x0000004b36077220 */ /* 0x000fe40000410000 */
[----:B------:R-:W-:Y:S02]  /*2300*/  FMUL.FTZ R4, R33, R4 ;  /* 0x0000000421047220 */ /* 0x000fe40000410000 */
[----:B------:R-:W-:Y:S02]  /*2310*/  FMUL.FTZ R5, R0, R5 ;  /* 0x0000000500057220 */ /* 0x000fe40000410000 */
[-C--:B------:R-:W-:Y:S02]  /*2320*/  FFMA.FTZ R75, R69, -R30.reuse, R78 ;  /* 0x8000001e454b7223 */ /* 0x080fe4000001004e */
[----:B------:R-:W-:Y:S01]  /*2330*/  FMUL.FTZ R78, R79, R30 ;  /* 0x0000001e4f4e7220 */ /* 0x000fe20000410000 */
[----:B------:R1:W-:Y:S01]  /*2340*/  STS.128 [R47.X16+0x110], R4 ;  /* 0x000110042f007388 */ /* 0x0003e2000000cc00 */
[----:B------:R-:W-:-:S02]  /*2350*/  FFMA.FTZ R82, R93, R74, RZ ;  /* 0x0000004a5d527223 */ /* 0x000fc400000100ff */
[----:B------:R-:W-:Y:S02]  /*2360*/  FFMA.FTZ R76, R54, R76, R95 ;  /* 0x0000004c364c7223 */ /* 0x000fe4000001005f */
[----:B------:R-:W-:Y:S02]  /*2370*/  FMUL.FTZ R95, R87, R29 ;  /* 0x0000001d575f7220 */ /* 0x000fe40000410000 */
[-C--:B0-----:R-:W-:Y:S02]  /*2380*/  FFMA.FTZ R27, R72, -R31.reuse, R90 ;  /* 0x8000001f481b7223 */ /* 0x081fe4000001005a */
[----:B------:R-:W-:Y:S02]  /*2390*/  FMUL.FTZ R80, R89, R31 ;  /* 0x0000001f59507220 */ /* 0x000fe40000410000 */
[----:B------:R-:W-:Y:S02]  /*23a0*/  FFMA.FTZ R26, R70, -R29, R86 ;  /* 0x8000001d461a7223 */ /* 0x000fe40000010056 */
[----:B------:R-:W-:-:S02]  /*23b0*/  FFMA.FTZ R82, R78, R75, R82 ;  /* 0x0000004b4e527223 */ /* 0x000fc40000010052 */
[----:B------:R-:W-:Y:S02]  /*23c0*/  IMAD R84, R84, c[0x0][0x2d0], RZ ;  /* 0x0000b40054547a24 */ /* 0x000fe400078e02ff */
[----:B------:R-:W-:Y:S02]  /*23d0*/  FMUL.FTZ R97, R95, R26 ;  /* 0x0000001a5f617220 */ /* 0x000fe40000410000 */
[----:B------:R-:W-:Y:S01]  /*23e0*/  FFMA.FTZ R82, R80, R27, R82 ;  /* 0x0000001b50527223 */ /* 0x000fe20000010052 */
[----:B------:R-:W-:Y:S06]  /*23f0*/  BAR.SYNC.DEFER_BLOCKING 0x0 ;  /* 0x0000000000007b1d */ /* 0x000fec0000010000 */
[----:B------:R-:W-:Y:S05]  /*2400*/  @!P1 BRA `(.L_x_8542) ;  /* 0x0000008000009947 */ /* 0x000fea0003800000 */
[----:B-1----:R-:W0:Y:S01]  /*2410*/  LDS R91, [R47.X4+0x110] ;  /* 0x000110002f5b7984 */ /* 0x002e220000004800 */
[----:B------:R-:W-:-:S04]  /*2420*/  IMAD R4, R73, c[0x0][0x2d0], RZ ;  /* 0x0000b40049047a24 */ /* 0x000fc800078e02ff */
[C---:B------:R-:W-:Y:S02]  /*2430*/  IMAD R7, R59.reuse, c[0x0][0x2d4], R4 ;  /* 0x0000b5003b077a24 */ /* 0x040fe400078e0204 */
[----:B------:R-:W-:-:S05]  /*2440*/  IMAD.WIDE.U32 R4, R59, c[0x0][0x2d0], R12 ;  /* 0x0000b4003b047a25 */ /* 0x000fca00078e000c */
[----:B------:R-:W-:Y:S02]  /*2450*/  IADD3 R5, R5, R7, RZ ;  /* 0x0000000705057210 */ /* 0x000fe40007ffe0ff */
[----:B------:R-:W-:-:S04]  /*2460*/  LEA R6, P1, R4, c[0x0][0x320], 0x2 ;  /* 0x0000c80004067a11 */ /* 0x000fc800078210ff */
[----:B------:R-:W-:-:S05]  /*2470*/  LEA.HI.X R7, R4, c[0x0][0x324], R5, 0x2, P1 ;  /* 0x0000c90004077a11 */ /* 0x000fca00008f1405 */
[----:B0-----:R0:W-:Y:S04]  /*2480*/  RED.E.ADD.F32.FTZ.RN.STRONG.GPU [R6.64], R91 ;  /* 0x0000005b0600798e */ /* 0x0011e8000c10e786 */
.L_x_8542:
[----:B-1----:R-:W-:Y:S05]  /*2490*/  BSYNC B0 ;  /* 0x0000000000007941 */ /* 0x002fea0003800000 */
.L_x_8541:
        /* <DEDUP_REMOVED lines=8> */
.L_x_8544:
[----:B------:R-:W-:Y:S05]  /*2520*/  BSYNC B0 ;  /* 0x0000000000007941 */ /* 0x000fea0003800000 */
.L_x_8543:
[----:B------:R2:W3:Y:S01]  /*2530*/  LDS R73, [R47.X4+0x210] ;  /* 0x000210002f497984 */ /* 0x0004e20000004800 */
[----:B------:R-:W-:Y:S01]  /*2540*/  BSSY B0, `(.L_x_8545) ;  /* 0x0000006000007945 */ /* 0x000fe20003800000 */
[----:B-1----:R-:W-:Y:S01]  /*2550*/  IMAD.WIDE.U32 R4, R99, c[0x0][0x2d0], R2 ;  /* 0x0000b40063047a25 */ /* 0x002fe200078e0002 */
[----:B------:R-:W-:Y:S05]  /*2560*/  @!P3 BRA `(.L_x_8546) ;  /* 0x000000300000b947 */ /* 0x000fea0003800000 */
[----:B------:R-:W-:-:S05]  /*2570*/  IMAD.WIDE.U32 R6, R99, c[0x0][0x2d0], R8 ;  /* 0x0000b40063067a25 */ /* 0x000fca00078e0008 */
[----:B------:R-:W-:-:S05]  /*2580*/  IADD3 R7, R91, R7, RZ ;  /* 0x000000075b077210 */ /* 0x000fca0007ffe0ff */
[----:B---3--:R1:W-:Y:S02]  /*2590*/  RED.E.ADD.F32.FTZ.RN.STRONG.GPU [R6.64], R73 ;  /* 0x000000490600798e */ /* 0x0083e4000c10e786 */
.L_x_8546:
[----:B------:R-:W-:Y:S05]  /*25a0*/  BSYNC B0 ;  /* 0x0000000000007941 */ /* 0x000fea0003800000 */
.L_x_8545:
[----:B-1----:R1:W4:Y:S01]  /*25b0*/  LDS R7, [R47.X4+0x290] ;  /* 0x000290002f077984 */ /* 0x0023220000004800 */
[----:B------:R-:W-:Y:S01]  /*25c0*/  BSSY B0, `(.L_x_8547) ;  /* 0x0000004000007945 */ /* 0x000fe20003800000 */
[----:B------:R-:W-:Y:S05]  /*25d0*/  @!P4 BRA `(.L_x_8548) ;  /* 0x000000200000c947 */ /* 0x000fea0003800000 */
[----:B------:R-:W-:-:S05]  /*25e0*/  IADD3 R5, R91, R5, RZ ;  /* 0x000000055b057210 */ /* 0x000fca0007ffe0ff */
[----:B----4-:R4:W-:Y:S02]  /*25f0*/  RED.E.ADD.F32.FTZ.RN.STRONG.GPU [R4.64], R7 ;  /* 0x000000070400798e */ /* 0x0109e4000c10e786 */
.L_x_8548:
[----:B------:R-:W-:Y:S05]  /*2600*/  BSYNC B0 ;  /* 0x0000000000007941 */ /* 0x000fea0003800000 */
.L_x_8547:
[----:B----4-:R-:W4:Y:S01]  /*2610*/  SHFL.DOWN PT, R7, R76, 0x1, 0x1f ;  /* 0x08201f004c077f89 */ /* 0x010f2200000e0000 */
[C---:B------:R-:W-:Y:S01]  /*2620*/  ISETP.GT.AND P1, PT, R43.reuse, 0x1e, PT ;  /* 0x0000001e2b00780c */ /* 0x040fe20003f24270 */
[C---:B---3--:R-:W-:Y:S01]  /*2630*/  FMUL.FTZ R73, R56.reuse, R87 ;  /* 0x0000005738497220 */ /* 0x048fe20000410000 */
        /* <DEDUP_REMOVED lines=8> */
[----:B------:R-:W-:Y:S02]  /*26c0*/  FADD.FTZ R60, R95, R60 ;  /* 0x0000003c5f3c7221 */ /* 0x000fe40000010000 */
[----:B------:R-:W-:Y:S02]  /*26d0*/  FADD.FTZ R63, R80, R63 ;  /* 0x0000003f503f7221 */ /* 0x000fe40000010000 */
[----:B------:R-:W-:Y:S02]  /*26e0*/  FADD.FTZ R61, R78, R61 ;  /* 0x0000003d4e3d7221 */ /* 0x000fe40000010000 */
[----:B------:R-:W-:Y:S02]  /*26f0*/  FADD.FTZ R62, R93, R62 ;  /* 0x0000003e5d3e7221 */ /* 0x000fe40000010000 */
[----:B------:R-:W-:-:S02]  /*2700*/  FADD.FTZ R67, R70, R67 ;  /* 0x0000004346437221 */ /* 0x000fc40000010000 */
[----:B----4-:R-:W-:Y:S02]  /*2710*/  @!P1 FADD.FTZ R76, R76, R7 ;  /* 0x000000074c4c9221 */ /* 0x010fe40000010000 */
[----:B------:R-:W-:Y:S02]  /*2720*/  FADD.FTZ R64, R69, R64 ;  /* 0x0000004045407221 */ /* 0x000fe40000010000 */
[----:B---3--:R-:W-:Y:S01]  /*2730*/  @!P1 FADD.FTZ R82, R82, R5 ;  /* 0x0000000552529221 */ /* 0x008fe20000010000 */
        /* <DEDUP_REMOVED lines=19> */
[----:B------:R-:W-:Y:S02]  /*2870*/  FMUL.FTZ R7, R56, R77 ;  /* 0x0000004d38077220 */ /* 0x000fe40000410000 */
[----:B----4-:R-:W-:Y:S01]  /*2880*/  @!P1 FADD.FTZ R82, R82, R5 ;  /* 0x0000000552529221 */ /* 0x010fe20000010000 */
[----:B------:R-:W-:Y:S01]  /*2890*/  MOV R5, R76 ;  /* 0x0000004c00057202 */ /* 0x000fe20000000f00 */
[----:B------:R-:W-:Y:S02]  /*28a0*/  FMUL.FTZ R76, R56, R89 ;  /* 0x00000059384c7220 */ /* 0x000fe40000410000 */
[----:B------:R-:W-:Y:S01]  /*28b0*/  FMUL.FTZ R74, R74, R7 ;  /* 0x000000074a4a7220 */ /* 0x000fe20000410000 */
[----:B------:R-:W-:Y:S01]  /*28c0*/  MOV R4, R82 ;  /* 0x0000005200047202 */ /* 0x000fe20000000f00 */
[----:B------:R-:W-:Y:S02]  /*28d0*/  FMUL.FTZ R76, R27, R76 ;  /* 0x0000004c1b4c7220 */ /* 0x000fe40000410000 */
[----:B------:R-:W-:-:S02]  /*28e0*/  FFMA.FTZ R74, R71, R77, R74 ;  /* 0x0000004d474a7223 */ /* 0x000fc4000001004a */
[----:B------:R3:W-:Y:S01]  /*28f0*/  @!P2 STS.64 [0x318], R4 ;  /* 0x00031804ff00a388 */ /* 0x0007e20000000a00 */
[----:B------:R-:W-:Y:S02]  /*2900*/  FFMA.FTZ R89, R72, R89, R76 ;  /* 0x0000005948597223 */ /* 0x000fe4000001004c */
        /* <DEDUP_REMOVED lines=12> */
.L_x_8550:
[----:B---3--:R-:W-:Y:S05]  /*29d0*/  BSYNC B0 ;  /* 0x0000000000007941 */ /* 0x008fea0003800000 */
.L_x_8549:
[----:B------:R-:W-:Y:S02]  /*29e0*/  IADD3 R59, R59, 0x1, RZ ;  /* 0x000000013b3b7810 */ /* 0x000fe40007ffe0ff */
[----:B------:R-:W-:Y:S02]  /*29f0*/  IADD3 R58, P1, R58, 0x1, RZ ;  /* 0x000000013a3a7810 */ /* 0x000fe40007f3e0ff */
[----:B------:R-:W-:Y:S02]  /*2a00*/  ISETP.GE.AND P0, PT, R59, c[0x0][0x16c], PT ;  /* 0x00005b003b007a0c */ /* 0x000fe40003f06270 */
[----:B------:R-:W-:-:S11]  /*2a10*/  IADD3.X R57, RZ, R57, RZ, P1, !PT ;  /* 0x00000039ff397210 */ /* 0x000fd60000ffe4ff */
[----:B------:R-:W-:Y:S01]  /*2a20*/  @P0 CALL.REL.NOINC `(.L_x_8538) ;  /* 0x0000001000000944 */ /* 0x000fe20003c00000 */
[----:B------:R-:W-:Y:S05]  /*2a30*/  BRA `(.L_x_8551) ;  /* 0xffffebf000007947 */ /* 0x000fea000383ffff */
.L_x_8538:
[----:B------:R-:W-:Y:S01]  /*2a40*/  BAR.SYNC.DEFER_BLOCKING 0x0 ;  /* 0x0000000000007b1d */ /* 0x000fe20000010000 */
[----:B------:R-:W-:Y:S02]  /*2a50*/  SHF.R.S32.HI R14, RZ, 0x1f, R47 ;  /* 0x0000001fff0e7819 */ /* 0x000fe4000001142f */
[----:B------:R-:W-:-:S04]  /*2a60*/  LEA R2, P0, R47, R44, 0x3 ;  /* 0x0000002c2f027211 */ /* 0x000fc800078018ff */
[----:B------:R-:W-:-:S06]  /*2a70*/  LEA.HI.X R3, R47, R42, R14, 0x3, P0 ;  /* 0x0000002a2f037211 */ /* 0x000fcc00000f1c0e */
[----:B------:R-:W3:Y:S01]  /*2a80*/  LDG.E.64 R2, [R2.64] ;  /* 0x0000000602027981 */ /* 0x000ee2000c1e1b00 */
[----:B------:R-:W-:Y:S01]  /*2a90*/  F2FP.PACK_AB R62, R61, R62 ;  /* 0x0000003e3d3e723e */ /* 0x000fe200000000ff */
[----:B------:R-:W-:Y:S01]  /*2aa0*/  IMAD R12, R52, c[0x0][0x2e0], RZ ;  /* 0x0000b800340c7a24 */ /* 0x000fe200078e02ff */
[----:B------:R-:W-:Y:S01]  /*2ab0*/  F2FP.PACK_AB R63, R60, R63 ;  /* 0x0000003f3c3f723e */ /* 0x000fe200000000ff */
[----:B------:R-:W-:Y:S01]  /*2ac0*/  UIADD3 UR4, UR4, -0x80, URZ ;  /* 0xffffff8004047890 */ /* 0x000fe2000fffe03f */
[----:B------:R-:W-:Y:S01]  /*2ad0*/  IADD3 R26, R36, -0x1, RZ ;  /* 0xffffffff241a7810 */ /* 0x000fe20007ffe0ff */
[----:B------:R-:W-:Y:S01]  /*2ae0*/  IMAD R13, R55, c[0x0][0x2e4], R12 ;  /* 0x0000b900370d7a24 */ /* 0x000fe200078e020c */
[C---:B------:R-:W-:Y:S02]  /*2af0*/  SHF.L.U32 R12, R47.reuse, 0x3, RZ ;  /* 0x000000032f0c7819 */ /* 0x040fe400000006ff */
[----:B------:R-:W-:Y:S01]  /*2b00*/  SHF.L.U64.HI R15, R47, 0x3, R14 ;  /* 0x000000032f0f7819 */ /* 0x000fe2000001020e */
[----:B---3--:R3:W-:Y:S01]  /*2b10*/  STS.64 [R43.X8], R2 ;  /* 0x000000022b007388 */ /* 0x0087e20000008a00 */
[----:B------:R-:W-:-:S06]  /*2b20*/  NOP ;  /* 0x0000000000007918 */ /* 0x000fcc0000000000 */
[----:B------:R-:W4:Y:S04]  /*2b30*/  LDS.64 R4, [R43.X8] ;  /* 0x000000002b047984 */ /* 0x000f280000008a00 */
[----:B------:R-:W-:Y:S01]  /*2b40*/  BAR.SYNC.DEFER_BLOCKING 0x0 ;  /* 0x0000000000007b1d */ /* 0x000fe20000010000 */
[----:B---3--:R-:W-:-:S04]  /*2b50*/  IMAD R3, R85, c[0x0][0x2d8], RZ ;  /* 0x0000b60055037a24 */ /* 0x008fc800078e02ff */
[----:B------:R-:W-:Y:S01]  /*2b60*/  IMAD R11, R50, c[0x0][0x2dc], R3 ;  /* 0x0000b700320b7a24 */ /* 0x000fe200078e0203 */
[----:B------:R-:W-:Y:S01]  /*2b70*/  STS.64 [R43.X8], R62 ;  /* 0x0000003e2b007388 */ /* 0x000fe20000008a00 */
[----:B----4-:R-:W-:-:S05]  /*2b80*/  HADD2.F32 R0, -RZ, R4.H0_H0 ;  /* 0x20000004ff007230 */ /* 0x010fca0000004100 */
[----:B------:R-:W-:Y:S01]  /*2b90*/  FADD.FTZ R6, R0, R51 ;  /* 0x0000003300067221 */ /* 0x000fe20000010000 */
[--C-:B------:R-:W-:Y:S01]  /*2ba0*/  SHF.R.U64 R0, R4, 0x10, R5.reuse ;  /* 0x0000001004007819 */ /* 0x100fe20000001205 */
[----:B------:R-:W-:Y:S01]  /*2bb0*/  HADD2.F32 R4, -RZ, R5.H0_H0 ;  /* 0x20000005ff047230 */ /* 0x000fe20000004100 */
[----:B------:R-:W-:Y:S02]  /*2bc0*/  SHF.R.U32.HI R5, RZ, 0x10, R5 ;  /* 0x00000010ff057819 */ /* 0x000fe40000011605 */
[----:B------:R-:W-:Y:S01]  /*2bd0*/  FSETP.GTU.FTZ.AND P0, PT, R6, 20, PT ;  /* 0x41a000000600780b */ /* 0x000fe20003f1c000 */
[----:B------:R-:W-:Y:S01]  /*2be0*/  HADD2.F32 R0, -RZ, R0.H0_H0 ;  /* 0x20000000ff007230 */ /* 0x000fe20000004100 */
[----:B------:R-:W-:Y:S01]  /*2bf0*/  FADD.FTZ R7, R4, R51 ;  /* 0x0000003304077221 */ /* 0x000fe20000010000 */
[----:B------:R-:W-:-:S03]  /*2c00*/  HADD2.F32 R2, -RZ, R5.H0_H0 ;  /* 0x20000005ff027230 */ /* 0x000fc60000004100 */
[--C-:B------:R-:W-:Y:S01]  /*2c10*/  FADD.FTZ R4, R0, R51.reuse ;  /* 0x0000003300047221 */ /* 0x100fe20000010000 */
[----:B------:R-:W-:Y:S01]  /*2c20*/  FSETP.GTU.FTZ.AND P2, PT, R7, 20, PT ;  /* 0x41a000000700780b */ /* 0x000fe20003f5c000 */
[----:B------:R-:W-:-:S03]  /*2c30*/  FADD.FTZ R2, R2, R51 ;  /* 0x0000003302027221 */ /* 0x000fc60000010000 */
[----:B------:R-:W-:Y:S02]  /*2c40*/  FSETP.GTU.FTZ.AND P1, PT, R4, 20, PT ;  /* 0x41a000000400780b */ /* 0x000fe40003f3c000 */
[----:B------:R-:W-:Y:S01]  /*2c50*/  @!P0 FMUL.FTZ R0, R6, -1.4426950216293334961 ;  /* 0xbfb8aa3b06008820 */ /* 0x000fe20000410000 */
[----:B------:R-:W-:-:S05]  /*2c60*/  FSETP.GTU.FTZ.AND P3, PT, R2, 20, PT ;  /* 0x41a000000200780b */ /* 0x000fca0003f7c000 */
[----:B------:R-:W3:Y:S01]  /*2c70*/  @!P0 MUFU.EX2 R0, R0 ;  /* 0x0000000000008308 */ /* 0x000ee20000000800 */
[----:B------:R-:W-:-:S04]  /*2c80*/  @!P2 FMUL.FTZ R5, R7, -1.4426950216293334961 ;  /* 0xbfb8aa3b0705a820 */ /* 0x000fc80000410000 */
[----:B------:R-:W-:-:S03]  /*2c90*/  @!P1 FMUL.FTZ R4, R4, -1.4426950216293334961 ;  /* 0xbfb8aa3b04049820 */ /* 0x000fc60000410000 */
[----:B------:R-:W4:Y:S01]  /*2ca0*/  @!P2 MUFU.EX2 R5, R5 ;  /* 0x000000050005a308 */ /* 0x000f220000000800 */
[----:B------:R-:W-:Y:S01]  /*2cb0*/  @!P3 FMUL.FTZ R6, R2, -1.4426950216293334961 ;  /* 0xbfb8aa3b0206b820 */ /* 0x000fe20000410000 */
[----:B------:R-:W-:-:S04]  /*2cc0*/  SHF.L.U32 R2, R26, 0x7, RZ ;  /* 0x000000071a027819 */ /* 0x000fc800000006ff */
[----:B------:R-:W-:Y:S02]  /*2cd0*/  SHF.R.S32.HI R3, RZ, 0x1f, R2 ;  /* 0x0000001fff037819 */ /* 0x000fe40000011402 */
[----:B------:R5:W0:Y:S01]  /*2ce0*/  @!P1 MUFU.EX2 R8, R4 ;  /* 0x0000000400089308 */ /* 0x000a220000000800 */
[----:B---3--:R-:W-:Y:S02]  /*2cf0*/  @!P0 FADD.FTZ R0, R0, 1 ;  /* 0x3f80000000008421 */ /* 0x008fe40000010000 */
[----:B----4-:R-:W-:Y:S01]  /*2d00*/  @!P2 FADD.FTZ R9, R5, 1 ;  /* 0x3f8000000509a421 */ /* 0x010fe20000010000 */
[----:B------:R-:W-:-:S06]  /*2d10*/  NOP ;  /* 0x0000000000007918 */ /* 0x000fcc0000000000 */
[----:B-----5:R-:W3:Y:S01]  /*2d20*/  LDS.64 R4, [R43.X8] ;  /* 0x000000002b047984 */ /* 0x020ee20000008a00 */
[----:B------:R4:W5:Y:S01]  /*2d30*/  @!P3 MUFU.EX2 R10, R6 ;  /* 0x00000006000ab308 */ /* 0x0009620000000800 */
[----:B0-----:R-:W-:-:S07]  /*2d40*/  @!P1 FADD.FTZ R8, R8, 1 ;  /* 0x3f80000008089421 */ /* 0x001fce0000010000 */
[----:B------:R-:W0:Y:S01]  /*2d50*/  @!P0 MUFU.RCP R0, R0 ;  /* 0x0000000000008308 */ /* 0x000e220000001000 */
[----:B----4-:R-:W-:-:S04]  /*2d60*/  IMAD.WIDE.U32 R6, R50, c[0x0][0x2d8], R2 ;  /* 0x0000b60032067a25 */ /* 0x010fc800078e0002 */
[----:B------:R-:W-:Y:S01]  /*2d70*/  IMAD.WIDE.U32 R2, R50, c[0x0][0x2f8], R2 ;  /* 0x0000be0032027a25 */ /* 0x000fe200078e0002 */
[----:B------:R-:W-:Y:S02]  /*2d80*/  IADD3 R7, R7, R11, RZ ;  /* 0x0000000b07077210 */ /* 0x000fe40007ffe0ff */
[----:B------:R-:W4:Y:S01]  /*2d90*/  @!P2 MUFU.RCP R9, R9 ;  /* 0x000000090009a308 */ /* 0x000f220000001000 */
[----:B-----5:R-:W-:Y:S02]  /*2da0*/  @!P3 FADD.FTZ R10, R10, 1 ;  /* 0x3f8000000a0ab421 */ /* 0x020fe40000010000 */
[----:B------:R-:W-:-:S05]  /*2db0*/  IMAD.WIDE.U32 R6, R55, c[0x0][0x2e0], R6 ;  /* 0x0000b80037067a25 */ /* 0x000fca00078e0006 */
[----:B------:R-:W-:Y:S01]  /*2dc0*/  IADD3 R13, R7, R13, RZ ;  /* 0x0000000d070d7210 */ /* 0x000fe20007ffe0ff */
[----:B------:R5:W1:Y:S01]  /*2dd0*/  @!P1 MUFU.RCP R11, R8 ;  /* 0x00000008000b9308 */ /* 0x000a620000001000 */
[----:B------:R-:W-:Y:S01]  /*2de0*/  LEA R7, P4, R6, c[0x0][0x330], 0x1 ;  /* 0x0000cc0006077a11 */ /* 0x000fe200078808ff */
[----:B0-----:R-:W-:Y:S02]  /*2df0*/  @!P0 FMUL.FTZ R65, R65, R0 ;  /* 0x0000000041418220 */ /* 0x001fe40000410000 */
[----:B------:R-:W-:Y:S01]  /*2e00*/  IMAD R0, R52, c[0x0][0x300], RZ ;  /* 0x0000c00034007a24 */ /* 0x000fe200078e02ff */
[----:B------:R-:W-:Y:S01]  /*2e10*/  LEA.HI.X R6, R6, c[0x0][0x334], R13, 0x1, P4 ;  /* 0x0000cd0006067a11 */ /* 0x000fe200020f0c0d */
[----:B------:R-:W-:Y:S01]  /*2e20*/  IMAD R13, R85, c[0x0][0x2f8], RZ ;  /* 0x0000be00550d7a24 */ /* 0x000fe200078e02ff */
[----:B------:R-:W-:Y:S01]  /*2e30*/  ISETP.GT.AND P4, PT, R36, 0x1, PT ;  /* 0x000000012400780c */ /* 0x000fe20003f84270 */
[----:B----4-:R-:W-:Y:S01]  /*2e40*/  @!P2 FMUL.FTZ R66, R66, R9 ;  /* 0x000000094242a220 */ /* 0x010fe20000410000 */
[----:B-----5:R-:W-:Y:S01]  /*2e50*/  IADD3 R8, P0, R7, R12, RZ ;  /* 0x0000000c07087210 */ /* 0x020fe20007f1e0ff */
[----:B------:R-:W0:Y:S01]  /*2e60*/  @!P3 MUFU.RCP R10, R10 ;  /* 0x0000000a000ab308 */ /* 0x000e220000001000 */
[----:B------:R-:W-:Y:S01]  /*2e70*/  IMAD R13, R50, c[0x0][0x2fc], R13 ;  /* 0x0000bf00320d7a24 */ /* 0x000fe200078e020d */
[----:B------:R-:W-:-:S02]  /*2e80*/  IADD3 R41, P2, R41, -0x100, RZ ;  /* 0xffffff0029297810 */ /* 0x000fc40007f5e0ff */
[----:B------:R-:W-:Y:S01]  /*2e90*/  IADD3.X R9, R6, R15, RZ, P0, !PT ;  /* 0x0000000f06097210 */ /* 0x000fe200007fe4ff */
[----:B-1----:R-:W-:Y:S01]  /*2ea0*/  @!P1 FMUL.FTZ R64, R64, R11 ;  /* 0x0000000b40409220 */ /* 0x002fe20000410000 */
[----:B------:R-:W-:Y:S01]  /*2eb0*/  IADD3 R3, R3, R13, RZ ;  /* 0x0000000d03037210 */ /* 0x000fe20007ffe0ff */
[C---:B------:R-:W-:Y:S02]  /*2ec0*/  IMAD R13, R55.reuse, c[0x0][0x304], R0 ;  /* 0x0000c100370d7a24 */ /* 0x040fe400078e0200 */
[----:B---3--:R1:W-:Y:S04]  /*2ed0*/  STG.E.64 [R8.64], R4 ;  /* 0x0000000408007986 */ /* 0x0083e8000c101b06 */
[----:B------:R-:W-:Y:S01]  /*2ee0*/  BAR.SYNC.DEFER_BLOCKING 0x0 ;  /* 0x0000000000007b1d */ /* 0x000fe20000010000 */
[----:B------:R-:W-:Y:S01]  /*2ef0*/  IMAD.WIDE.U32 R2, R55, c[0x0][0x300], R2 ;  /* 0x0000c00037027a25 */ /* 0x000fe200078e0002 */
[----:B------:R-:W-:-:S02]  /*2f00*/  IADD3 R39, P1, R39, -0x100, RZ ;  /* 0xffffff0027277810 */ /* 0x000fc40007f3e0ff */
[----:B------:R-:W-:Y:S01]  /*2f10*/  MOV R36, R26 ;  /* 0x0000001a00247202 */ /* 0x000fe20000000f00 */
[----:B0-----:R-:W-:Y:S01]  /*2f20*/  @!P3 FMUL.FTZ R67, R67, R10 ;  /* 0x0000000a4343b220 */ /* 0x001fe20000410000 */
[----:B------:R-:W-:Y:S01]  /*2f30*/  F2FP.PACK_AB R10, R64, R65 ;  /* 0x00000041400a723e */ /* 0x000fe200000000ff */
[----:B------:R-:W-:Y:S01]  /*2f40*/  FADD.FTZ R65, R65, R48 ;  /* 0x0000003041417221 */ /* 0x000fe20000010000 */
[----:B------:R-:W-:Y:S02]  /*2f50*/  IADD3 R46, P3, R46, -0x100, RZ ;  /* 0xffffff002e2e7810 */ /* 0x000fe40007f7e0ff */
[----:B------:R-:W-:Y:S01]  /*2f60*/  F2FP.PACK_AB R11, R67, R66 ;  /* 0x00000042430b723e */ /* 0x000fe200000000ff */
[----:B------:R-:W-:Y:S01]  /*2f70*/  FADD.FTZ R65, R65, R64 ;  /* 0x0000004041417221 */ /* 0x000fe20000010000 */
[----:B-1----:R-:W-:Y:S02]  /*2f80*/  IADD3 R5, R3, R13, RZ ;  /* 0x0000000d03057210 */ /* 0x002fe40007ffe0ff */
[----:B------:R-:W-:Y:S01]  /*2f90*/  LEA R3, P0, R2, c[0x0][0x340], 0x1 ;  /* 0x0000d00002037a11 */ /* 0x000fe200078008ff */
[----:B------:R-:W-:Y:S01]  /*2fa0*/  FADD.FTZ R48, R65, R66 ;  /* 0x0000004241307221 */ /* 0x000fe20000010000 */
[----:B------:R-:W-:-:S02]  /*2fb0*/  IADD3.X R38, R38, -0x1, RZ, P1, !PT ;  /* 0xffffffff26267810 */ /* 0x000fc40000ffe4ff */
[----:B------:R-:W-:Y:S01]  /*2fc0*/  LEA.HI.X R0, R2, c[0x0][0x344], R5, 0x1, P0 ;  /* 0x0000d10002007a11 */ /* 0x000fe200000f0c05 */
[----:B------:R-:W-:Y:S01]  /*2fd0*/  FADD.FTZ R48, R48, R67 ;  /* 0x0000004330307221 */ /* 0x000fe20000010000 */
[----:B------:R-:W-:Y:S02]  /*2fe0*/  IADD3 R2, P0, R3, R12, RZ ;  /* 0x0000000c03027210 */ /* 0x000fe40007f1e0ff */
[----:B------:R-:W-:Y:S01]  /*2ff0*/  IADD3.X R40, R40, -0x1, RZ, P2, !PT ;  /* 0xffffffff28287810 */ /* 0x000fe200017fe4ff */
[----:B------:R-:W-:Y:S01]  /*3000*/  STS.64 [R43.X8], R10 ;  /* 0x0000000a2b007388 */ /* 0x000fe20000008a00 */
[----:B------:R-:W-:-:S06]  /*3010*/  NOP ;  /* 0x0000000000007918 */ /* 0x000fcc0000000000 */
[----:B------:R-:W0:Y:S01]  /*3020*/  LDS.64 R6, [R43.X8] ;  /* 0x000000002b067984 */ /* 0x000e220000008a00 */
[----:B------:R-:W-:Y:S02]  /*3030*/  IADD3.X R3, R0, R15, RZ, P0, !PT ;  /* 0x0000000f00037210 */ /* 0x000fe400007fe4ff */
[----:B------:R-:W-:Y:S02]  /*3040*/  IADD3 R44, P0, R44, -0x100, RZ ;  /* 0xffffff002c2c7810 */ /* 0x000fe40007f1e0ff */
[----:B------:R-:W-:Y:S02]  /*3050*/  IADD3.X R45, R45, -0x1, RZ, P3, !PT ;  /* 0xffffffff2d2d7810 */ /* 0x000fe40001ffe4ff */
[----:B------:R-:W-:Y:S01]  /*3060*/  IADD3.X R42, R42, -0x1, RZ, P0, !PT ;  /* 0xffffffff2a2a7810 */ /* 0x000fe200007fe4ff */
[----:B0-----:R0:W-:Y:S01]  /*3070*/  STG.E.64 [R2.64], R6 ;  /* 0x0000000602007986 */ /* 0x0011e2000c101b06 */
[----:B------:R-:W-:Y:S01]  /*3080*/  @!P4 CALL.REL.NOINC `(.L_x_8529) ;  /* 0x000000100000c944 */ /* 0x000fe20003c00000 */
[----:B------:R-:W-:Y:S05]  /*3090*/  BRA `(.L_x_8552) ;  /* 0xffffd75000007947 */ /* 0x000fea000383ffff */
.L_x_8529:
        /* <DEDUP_REMOVED lines=24> */
.L_x_8554:
[----:B0-----:R-:W-:Y:S05]  /*3220*/  BSYNC B0 ;  /* 0x0000000000007941 */ /* 0x001fea0003800000 */
.L_x_8553:
[----:B------:R-:W-:Y:S01]  /*3230*/  BSSY B0, `(.L_x_8555) ;  /* 0x0000018000007945 */ /* 0x000fe20003800000 */
[----:B------:R-:W-:Y:S05]  /*3240*/  @!P0 BRA `(.L_x_8556) ;  /* 0x0000015000008947 */ /* 0x000fea0003800000 */
[----:B------:R-:W-:Y:S06]  /*3250*/  BAR.SYNC.DEFER_BLOCKING 0x0 ;  /* 0x0000000000007b1d */ /* 0x000fec0000010000 */
[----:B0-----:R-:W0:Y:S04]  /*3260*/  SHFL.DOWN P0, R3, R48, 0x1, 0x1f ;  /* 0x08201f0030037f89 */ /* 0x001e280000000000 */
[----:B------:R-:W1:Y:S04]  /*3270*/  S2R R4, SR_LANEID ;  /* 0x0000000000047919 */ /* 0x000e680000000000 */
[----:B------:R-:W3:Y:S01]  /*3280*/  S2R R15, SR_TID.X ;  /* 0x00000000000f7919 */ /* 0x000ee20000002100 */
        /* <DEDUP_REMOVED lines=17> */
.L_x_8556:
[----:B------:R-:W1:Y:S02]  /*33a0*/  S2R R15, SR_TID.X ;  /* 0x00000000000f7919 */ /* 0x000e640000002100 */
.L_x_8557:
[----:B0-----:R-:W-:Y:S05]  /*33b0*/  BSYNC B0 ;  /* 0x0000000000007941 */ /* 0x001fea0003800000 */
.L_x_8555:
        /* <DEDUP_REMOVED lines=10> */
.L_x_8558:
        /* <DEDUP_REMOVED lines=26> */
.L_x_8559:
        /* <DEDUP_REMOVED lines=16> */
.L_x_9154:


//--------------------- .text._Z25selective_scan_bwd_kernelI32Selective_Scan_bwd_kernel_traitsILi32ELi4ELb1ELb0ELb1ELb1ELb1EN3c104HalfEfEEv12SSMParamsBwd --------------------------
	.section	.text._Z25selective_scan_bwd_kernelI32Selective_Scan_bwd_kernel_traitsILi32ELi4ELb1ELb0ELb1ELb1ELb1EN3c104HalfEfEEv12SSMParamsBwd,"ax",@progbits
	.sectioninfo	@"SHI_REGISTERS=108"
	.align	128
        .global         _Z25selective_scan_bwd_kernelI32Selective_Scan_bwd_kernel_traitsILi32ELi4ELb1ELb0ELb1ELb1ELb1EN3c104HalfEfEEv12SSMParamsBwd
        .type           _Z25selective_scan_bwd_kernelI32Selective_Scan_bwd_kernel_traitsILi32ELi4ELb1ELb0ELb1ELb1ELb1EN3c104HalfEfEEv12SSMParamsBwd,@function
        .size           _Z25selective_scan_bwd_kernelI32Selective_Scan_bwd_kernel_traitsILi32ELi4ELb1ELb0ELb1ELb1ELb1EN3c104HalfEfEEv12SSMParamsBwd,(.L_x_9155 - _Z25selective_scan_bwd_kernelI32Selective_Scan_bwd_kernel_traitsILi32ELi4ELb1ELb0ELb1ELb1ELb1EN3c104HalfEfEEv12SSMParamsBwd)
        .other          _Z25selective_scan_bwd_kernelI32Selective_Scan_bwd_kernel_traitsILi32ELi4ELb1ELb0ELb1ELb1ELb1EN3c104HalfEfEEv12SSMParamsBwd,@"STO_CUDA_ENTRY STV_DEFAULT"
_Z25selective_scan_bwd_kernelI32Selective_Scan_bwd_kernel_traitsILi32ELi4ELb1ELb0ELb1ELb1ELb1EN3c104HalfEfEEv12SSMParamsBwd:
.text._Z25selective_scan_bwd_kernelI32Selective_Scan_bwd_kernel_traitsILi32ELi4ELb1ELb0ELb1ELb1ELb1EN3c104HalfEfEEv12SSMParamsBwd:
        /* <DEDUP_REMOVED lines=24> */
[----:B0-----:R-:W-:-:S02]  /*0180*/  IABS R2, R53 ;  /* 0x0000003500027213 */ /* 0x001fc40000000000 */
[----:B------:R-:W-:Y:S01]  /*0190*/  IMAD R10, R53, c[0x0][0x284], R10 ;  /* 0x0000a100350a7a24 */ /* 0x000fe200078e020a */
        /* <DEDUP_REMOVED lines=40> */
[----:B------:R-:W-:Y:S01]  /*0420*/  IMAD.WIDE.U32 R2, R53, c[0x0][0x1e8], R4 ;  /* 0x00007a0035027a25 */ /* 0x000fe200078e0004 */
[----:B------:R-:W-:-:S03]  /*0430*/  @!P2 IADD3 R48, -R48, RZ, RZ ;  /* 0x000000ff3030a210 */ /* 0x000fc60007ffe1ff */
[----:B------:R-:W-:Y:S01]  /*0440*/  IMAD R0, R52, c[0x0][0x1e8], RZ ;  /* 0x00007a0034007a24 */ /* 0x000fe200078e02ff */
[----:B------:R-:W-:Y:S01]  /*0450*/  IADD3 R40, P0, R11, R2, RZ ;  /* 0x000000020b287210 */ /* 0x000fe20007f1e0ff */
[C---:B------:R-:W-:Y:S01]  /*0460*/  IMAD.WIDE.U32 R4, R53.reuse, c[0x0][0x280], R6 ;  /* 0x0000a00035047a25 */ /* 0x040fe200078e0006 */
[----:B------:R-:W-:Y:S02]  /*0470*/  @!P1 LOP3.LUT R48, RZ, c[0x0][0x178], RZ, 0x33, !PT ;  /* 0x00005e00ff309a12 */ /* 0x000fe400078e33ff */
[----:B------:R-:W-:Y:S01]  /*0480*/  LEA R45, P1, R42, c[0x0][0x240], 0x1 ;  /* 0x000090002a2d7a11 */ /* 0x000fe200078208ff */
[----:B------:R-:W-:Y:S01]  /*0490*/  IMAD R0, R53, c[0x0][0x1ec], R0 ;  /* 0x00007b0035007a24 */ /* 0x000fe200078e0200 */
[----:B------:R-:W-:Y:S01]  /*04a0*/  IADD3 R38, P2, R11, R4, RZ ;  /* 0x000000040b267210 */ /* 0x000fe20007f5e0ff */
[----:B------:R-:W-:Y:S01]  /*04b0*/  IMAD.WIDE.U32 R8, R48, c[0x0][0x1c8], R8 ;  /* 0x0000720030087a25 */ /* 0x000fe200078e0008 */
[----:B------:R-:W-:Y:S02]  /*04c0*/  SHF.R.S32.HI R84, RZ, 0x1f, R48 ;  /* 0x0000001fff547819 */ /* 0x000fe40000011430 */
[----:B------:R-:W-:-:S02]  /*04d0*/  IADD3.X R3, R13, R3, R0, P0, !PT ;  /* 0x000000030d037210 */ /* 0x000fc400007fe400 */
[----:B------:R-:W-:Y:S01]  /*04e0*/  IADD3.X R5, R13, R5, R10, P2, !PT ;  /* 0x000000050d057210 */ /* 0x000fe200017fe40a */
[----:B------:R-:W-:Y:S01]  /*04f0*/  IMAD R7, R84, c[0x0][0x1c8], RZ ;  /* 0x0000720054077a24 */ /* 0x000fe200078e02ff */
[----:B------:R-:W-:Y:S01]  /*0500*/  ISETP.NE.U32.AND P0, PT, RZ, c[0x0][0x260], PT ;  /* 0x00009800ff007a0c */ /* 0x000fe20003f05070 */
[----:B------:R-:W-:Y:S01]  /*0510*/  HFMA2.MMA R10, -RZ, RZ, 0, 0 ;  /* 0x00000000ff0a7435 */ /* 0x000fe200000001ff */
[----:B------:R-:W-:Y:S01]  /*0520*/  LEA R43, P2, R40, c[0x0][0x248], 0x1 ;  /* 0x00009200282b7a11 */ /* 0x000fe200078408ff */
[----:B------:R-:W-:Y:S01]  /*0530*/  IMAD R7, R48, c[0x0][0x1cc], R7 ;  /* 0x0000730030077a24 */ /* 0x000fe200078e0207 */
[----:B------:R-:W-:Y:S02]  /*0540*/  ISETP.NE.AND.EX P0, PT, RZ, c[0x0][0x264], PT, P0 ;  /* 0x00009900ff007a0c */ /* 0x000fe40003f05300 */
[----:B------:R-:W-:Y:S02]  /*0550*/  LEA.HI.X R40, R40, c[0x0][0x24c], R3, 0x1, P2 ;  /* 0x0000930028287a11 */ /* 0x000fe400010f0c03 */
[----:B------:R-:W-:-:S02]  /*0560*/  ISETP.NE.U32.AND P2, PT, RZ, c[0x0][0x348], PT ;  /* 0x0000d200ff007a0c */ /* 0x000fc40003f45070 */
[----:B------:R-:W-:Y:S02]  /*0570*/  LEA.HI.X R42, R42, c[0x0][0x244], R15, 0x1, P1 ;  /* 0x000091002a2a7a11 */ /* 0x000fe400008f0c0f */
[----:B------:R-:W-:Y:S02]  /*0580*/  ISETP.NE.U32.AND P1, PT, RZ, c[0x0][0x328], PT ;  /* 0x0000ca00ff007a0c */ /* 0x000fe40003f25070 */
[----:B------:R-:W-:Y:S02]  /*0590*/  ISETP.NE.AND.EX P2, PT, RZ, c[0x0][0x34c], PT, P2 ;  /* 0x0000d300ff007a0c */ /* 0x000fe40003f45320 */
[----:B------:R-:W-:Y:S01]  /*05a0*/  ISETP.NE.AND.EX P1, PT, RZ, c[0x0][0x32c], PT, P1 ;  /* 0x0000cb00ff007a0c */ /* 0x000fe20003f25310 */
[----:B------:R-:W-:Y:S01]  /*05b0*/  @P0 IMAD R0, R49, c[0x0][0x164], R53 ;  /* 0x0000590031000a24 */ /* 0x000fe200078e0235 */
[----:B------:R-:W-:Y:S02]  /*05c0*/  IADD3 R11, P5, R11, R8, RZ ;  /* 0x000000080b0b7210 */ /* 0x000fe40007fbe0ff */
[----:B------:R-:W-:Y:S01]  /*05d0*/  IADD3 R36, R9, R7, RZ ;  /* 0x0000000709247210 */ /* 0x000fe20007ffe0ff */
[----:B------:R-:W-:Y:S01]  /*05e0*/  @P0 IMAD R0, R0, c[0x0][0x174], RZ ;  /* 0x00005d0000000a24 */ /* 0x000fe200078e02ff */
[----:B------:R-:W-:Y:S01]  /*05f0*/  LEA R39, P4, R38, c[0x0][0x308], 0x1 ;  /* 0x0000c20026277a11 */ /* 0x000fe200078808ff */
[----:B------:R-:W-:Y:S01]  /*0600*/  CS2R R8, SRZ ;  /* 0x0000000000087805 */ /* 0x000fe2000001ff00 */
[----:B------:R-:W-:Y:S01]  /*0610*/  IADD3.X R36, R13, R36, RZ, P5, !PT ;  /* 0x000000240d247210 */ /* 0x000fe20002ffe4ff */
[----:B------:R-:W-:Y:S01]  /*0620*/  @P0 IMAD R0, R0, c[0x0][0x16c], RZ ;  /* 0x00005b0000000a24 */ /* 0x000fe200078e02ff */
[----:B------:R-:W-:-:S02]  /*0630*/  LEA.HI.X R38, R38, c[0x0][0x30c], R5, 0x1, P4 ;  /* 0x0000c30026267a11 */ /* 0x000fc400020f0c05 */
[----:B------:R-:W-:Y:S02]  /*0640*/  @P2 LEA R10, P5, R53, c[0x0][0x348], 0x2 ;  /* 0x0000d200350a2a11 */ /* 0x000fe400078a10ff */
[----:B------:R-:W-:Y:S02]  /*0650*/  @P0 MOV R3, 0x8 ;  /* 0x0000000800030802 */ /* 0x000fe40000000f00 */
[----:B------:R-:W-:Y:S02]  /*0660*/  MOV R5, RZ ;  /* 0x000000ff00057202 */ /* 0x000fe40000000f00 */
        /* <DEDUP_REMOVED lines=10> */
[C---:B------:R-:W-:Y:S01]  /*0710*/  IMAD R0, R52.reuse, c[0x0][0x180], RZ ;  /* 0x0000600034007a24 */ /* 0x040fe200078e02ff */
[----:B------:R-:W-:Y:S01]  /*0720*/  MOV R34, c[0x0][0x174] ;  /* 0x00005d0000227a02 */ /* 0x000fe20000000f00 */
[----:B------:R-:W-:Y:S01]  /*0730*/  IMAD R4, R52, c[0x0][0x198], RZ ;  /* 0x0000660034047a24 */ /* 0x000fe200078e02ff */
[----:B------:R-:W1:Y:S01]  /*0740*/  S2R R41, SR_LANEID ;  /* 0x0000000000297919 */ /* 0x000e620000000000 */
[----:B------:R-:W-:Y:S01]  /*0750*/  IMAD.WIDE.U32 R12, R53, c[0x0][0x180], RZ ;  /* 0x00006000350c7a25 */ /* 0x000fe200078e00ff */
[----:B------:R-:W-:Y:S01]  /*0760*/  CS2R R46, SRZ ;  /* 0x00000000002e7805 */ /* 0x000fe2000001ff00 */
[----:B------:R-:W-:-:S02]  /*0770*/  UMOV UR4, URZ ;  /* 0x0000003f00047c82 */ /* 0x000fc40008000000 */
[----:B------:R-:W-:-:S04]  /*0780*/  IMAD.WIDE.U32 R14, R53, c[0x0][0x198], RZ ;  /* 0x00006600350e7a25 */ /* 0x000fc800078e00ff */
[C---:B------:R-:W-:Y:S02]  /*0790*/  IMAD R35, R53.reuse, c[0x0][0x184], R0 ;  /* 0x0000610035237a24 */ /* 0x040fe400078e0200 */
[----:B------:R-:W-:-:S03]  /*07a0*/  IMAD R33, R53, c[0x0][0x19c], R4 ;  /* 0x0000670035217a24 */ /* 0x000fc600078e0204 */
[----:B------:R-:W-:Y:S02]  /*07b0*/  IADD3 R35, R13, R35, RZ ;  /* 0x000000230d237210 */ /* 0x000fe40007ffe0ff */
[----:B------:R-:W-:Y:S02]  /*07c0*/  IADD3 R33, R15, R33, RZ ;  /* 0x000000210f217210 */ /* 0x000fe40007ffe0ff */
[----:B0-----:R-:W-:Y:S02]  /*07d0*/  LOP3.LUT R82, R44, 0x1f, RZ, 0xc0, !PT ;  /* 0x0000001f2c527812 */ /* 0x001fe400078ec0ff */
.L_x_8584:
[----:B------:R-:W-:Y:S01]  /*07e0*/  BAR.SYNC.DEFER_BLOCKING 0x0 ;  /* 0x0000000000007b1d */ /* 0x000fe20000010000 */
[----:B------:R-:W-:Y:S02]  /*07f0*/  SHF.R.S32.HI R31, RZ, 0x1f, R44 ;  /* 0x0000001fff1f7819 */ /* 0x000fe4000001142c */
        /* <DEDUP_REMOVED lines=19> */
[----:B0-----:R-:W-:Y:S01]  /*0930*/  LEA R4, R34, 0xffffff80, 0x7 ;  /* 0xffffff8022047811 */ /* 0x001fe200078e38ff */
[----:B------:R-:W-:Y:S01]  /*0940*/  IMAD R0, R86, c[0x0][0x1f0], RZ ;  /* 0x00007c0056007a24 */ /* 0x000fe200078e02ff */
[----:B------:R-:W-:Y:S02]  /*0950*/  BSSY B0, `(.L_x_8561) ;  /* 0x000003e000007945 */ /* 0x000fe40003800000 */
[----:B------:R-:W-:Y:S01]  /*0960*/  SHF.R.S32.HI R5, RZ, 0x1f, R4 ;  /* 0x0000001fff057819 */ /* 0x000fe20000011404 */
[----:B------:R-:W-:-:S02]  /*0970*/  IMAD R23, R49, c[0x0][0x1f4], R0 ;  /* 0x00007d0031177a24 */ /* 0x000fc400078e0200 */
[----:B------:R-:W-:Y:S02]  /*0980*/  IMAD R0, R52, c[0x0][0x1f8], RZ ;  /* 0x00007e0034007a24 */ /* 0x000fe400078e02ff */
[----:B------:R-:W-:-:S04]  /*0990*/  IMAD.WIDE.U32 R20, R49, c[0x0][0x1f0], R4 ;  /* 0x00007c0031147a25 */ /* 0x000fc800078e0004 */
[----:B------:R-:W-:Y:S01]  /*09a0*/  IMAD R27, R53, c[0x0][0x1fc], R0 ;  /* 0x00007f00351b7a24 */ /* 0x000fe200078e0200 */
[----:B------:R-:W-:Y:S02]  /*09b0*/  IADD3 R21, R21, R23, RZ ;  /* 0x0000001715157210 */ /* 0x000fe40007ffe0ff */
[--C-:B-1----:R-:W-:Y:S02]  /*09c0*/  SHF.R.U64 R0, R28, 0x10, R29.reuse ;  /* 0x000000101c007819 */ /* 0x102fe4000000121d */
[----:B------:R-:W-:Y:S01]  /*09d0*/  SHF.R.U32.HI R23, RZ, 0x10, R29 ;  /* 0x00000010ff177819 */ /* 0x000fe2000001161d */
[----:B------:R-:W-:Y:S01]  /*09e0*/  IMAD.WIDE.U32 R20, R53, c[0x0][0x1f8], R20 ;  /* 0x00007e0035147a25 */ /* 0x000fe200078e0014 */
[----:B------:R-:W-:-:S03]  /*09f0*/  HADD2.F32 R29, -RZ, R29.H0_H0 ;  /* 0x2000001dff1d7230 */ /* 0x000fc60000004100 */
[----:B------:R-:W-:Y:S01]  /*0a00*/  HADD2.F32 R23, -RZ, R23.H0_H0 ;  /* 0x20000017ff177230 */ /* 0x000fe20000004100 */
[----:B------:R-:W-:Y:S01]  /*0a10*/  IADD3 R27, R21, R27, RZ ;  /* 0x0000001b151b7210 */ /* 0x000fe20007ffe0ff */
[----:B------:R-:W-:Y:S01]  /*0a20*/  HADD2.F32 R21, -RZ, R28.H0_H0 ;  /* 0x2000001cff157230 */ /* 0x000fe20000004100 */
[----:B------:R-:W-:Y:S01]  /*0a30*/  LEA R25, P0, R20, c[0x0][0x268], 0x1 ;  /* 0x00009a0014197a11 */ /* 0x000fe200078008ff */
[----:B-----5:R-:W-:-:S03]  /*0a40*/  FADD.FTZ R29, R29, R50 ;  /* 0x000000321d1d7221 */ /* 0x020fc60000010000 */
[----:B------:R-:W-:Y:S01]  /*0a50*/  FADD.FTZ R30, R21, R50 ;  /* 0x00000032151e7221 */ /* 0x000fe20000010000 */
[----:B------:R-:W-:Y:S02]  /*0a60*/  LEA.HI.X R20, R20, c[0x0][0x26c], R27, 0x1, P0 ;  /* 0x00009b0014147a11 */ /* 0x000fe400000f0c1b */
[----:B------:R-:W-:Y:S02]  /*0a70*/  FSETP.GTU.FTZ.AND P0, PT, R29, 20, PT ;  /* 0x41a000001d00780b */ /* 0x000fe40003f1c000 */
[----:B------:R-:W-:Y:S01]  /*0a80*/  FSETP.GTU.FTZ.AND P3, PT, R30, 20, PT ;  /* 0x41a000001e00780b */ /* 0x000fe20003f7c000 */
[----:B--2---:R0:W-:Y:S01]  /*0a90*/  STS.64 [R41.X8], R18 ;  /* 0x0000001229007388 */ /* 0x0041e20000008a00 */
[----:B------:R-:W-:-:S06]  /*0aa0*/  NOP ;  /* 0x0000000000007918 */ /* 0x000fcc0000000000 */
[----:B------:R1:W2:Y:S01]  /*0ab0*/  LDS.64 R6, [R41.X8] ;  /* 0x0000000029067984 */ /* 0x0002a20000008a00 */
[----:B0-----:R-:W-:Y:S01]  /*0ac0*/  HADD2.F32 R19, -RZ, R0.H0_H0 ;  /* 0x20000000ff137230 */ /* 0x001fe20000004100 */
[----:B------:R-:W-:Y:S01]  /*0ad0*/  FADD.FTZ R0, R23, R50 ;  /* 0x0000003217007221 */ /* 0x000fe20000010000 */
[----:B------:R-:W-:-:S03]  /*0ae0*/  IADD3 R18, P4, R25, R32, RZ ;  /* 0x0000002019127210 */ /* 0x000fc60007f9e0ff */
[----:B------:R-:W-:Y:S01]  /*0af0*/  FADD.FTZ R28, R19, R50 ;  /* 0x00000032131c7221 */ /* 0x000fe20000010000 */
[----:B------:R-:W-:Y:S02]  /*0b00*/  FSETP.GTU.FTZ.AND P1, PT, R0, 20, PT ;  /* 0x41a000000000780b */ /* 0x000fe40003f3c000 */
[----:B------:R-:W-:Y:S02]  /*0b10*/  IADD3.X R19, R20, R31, RZ, P4, !PT ;  /* 0x0000001f14137210 */ /* 0x000fe400027fe4ff */
        /* <DEDUP_REMOVED lines=33> */
.L_x_8562:
[----:B-1----:R-:W-:Y:S05]  /*0d30*/  BSYNC B0 ;  /* 0x0000000000007941 */ /* 0x002fea0003800000 */
.L_x_8561:
        /* <DEDUP_REMOVED lines=33> */
.L_x_8564:
[----:B------:R-:W-:Y:S05]  /*0f50*/  BSYNC B0 ;  /* 0x0000000000007941 */ /* 0x000fea0003800000 */
.L_x_8563:
        /* <DEDUP_REMOVED lines=33> */
.L_x_8566:
[----:B------:R-:W-:Y:S05]  /*1170*/  BSYNC B0 ;  /* 0x0000000000007941 */ /* 0x000fea0003800000 */
.L_x_8565:
        /* <DEDUP_REMOVED lines=33> */
.L_x_8568:
[----:B------:R-:W-:Y:S05]  /*1390*/  BSYNC B0 ;  /* 0x0000000000007941 */ /* 0x000fea0003800000 */
.L_x_8567:
[----:B------:R-:W-:Y:S06]  /*13a0*/  BAR.SYNC.DEFER_BLOCKING 0x0 ;  /* 0x0000000000007b1d */ /* 0x000fec0000010000 */
[----:B------:R-:W3:Y:S01]  /*13b0*/  LDG.E.64 R18, [R18.64] ;  /* 0x0000000612127981 */ /* 0x000ee2000c1e1b00 */
        /* <DEDUP_REMOVED lines=12> */
[----:B---3--:R-:W-:Y:S01]  /*1480*/  STS.64 [R41.X8], R18 ;  /* 0x0000001229007388 */ /* 0x008fe20000008a00 */
[----:B------:R-:W-:-:S06]  /*1490*/  NOP ;  /* 0x0000000000007918 */ /* 0x000fcc0000000000 */
[----:B------:R-:W0:Y:S04]  /*14a0*/  LDS.64 R24, [R41.X8] ;  /* 0x0000000029187984 */ /* 0x000e280000008a00 */
[----:B------:R-:W-:Y:S06]  /*14b0*/  BAR.SYNC.DEFER_BLOCKING 0x0 ;  /* 0x0000000000007b1d */ /* 0x000fec0000010000 */
[----:B------:R-:W3:Y:S01]  /*14c0*/  LDG.E.64 R20, [R20.64] ;  /* 0x0000000614147981 */ /* 0x000ee2000c1e1b00 */
[----:B--2---:R-:W-:Y:S01]  /*14d0*/  HADD2.F32 R58, -RZ, R6.H0_H0 ;  /* 0x20000006ff3a7230 */ /* 0x004fe20000004100 */
[----:B------:R-:W-:-:S02]  /*14e0*/  SHF.R.U64 R6, R6, 0x10, R7 ;  /* 0x0000001006067819 */ /* 0x000fc40000001207 */
[----:B------:R-:W-:Y:S02]  /*14f0*/  SHF.R.U32.HI R70, RZ, 0x10, R7 ;  /* 0x00000010ff467819 */ /* 0x000fe40000011607 */
[----:B------:R-:W-:-:S03]  /*1500*/  ISETP.NE.U32.AND P0, PT, RZ, c[0x0][0x270], PT ;  /* 0x00009c00ff007a0c */ /* 0x000fc60003f05070 */
[----:B------:R-:W-:Y:S01]  /*1510*/  HADD2.F32 R70, -RZ, R70.H0_H0 ;  /* 0x20000046ff467230 */ /* 0x000fe20000004100 */
[----:B------:R-:W-:Y:S02]  /*1520*/  ISETP.NE.AND.EX P0, PT, RZ, c[0x0][0x274], PT, P0 ;  /* 0x00009d00ff007a0c */ /* 0x000fe40003f05300 */
[--C-:B0-----:R-:W-:Y:S01]  /*1530*/  SHF.R.U32.HI R59, RZ, 0x10, R25.reuse ;  /* 0x00000010ff3b7819 */ /* 0x101fe20000011619 */
[----:B------:R-:W-:Y:S01]  /*1540*/  HADD2.F32 R22, -RZ, R24.H0_H0 ;  /* 0x20000018ff167230 */ /* 0x000fe20000004100 */
[----:B------:R-:W-:Y:S01]  /*1550*/  SHF.R.U64 R24, R24, 0x10, R25 ;  /* 0x0000001018187819 */ /* 0x000fe20000001219 */
[----:B------:R-:W-:Y:S02]  /*1560*/  HADD2.F32 R26, -RZ, R25.H0_H0 ;  /* 0x20000019ff1a7230 */ /* 0x000fe40000004100 */
[----:B------:R-:W-:Y:S01]  /*1570*/  HADD2.F32 R59, -RZ, R59.H0_H0 ;  /* 0x2000003bff3b7230 */ /* 0x000fe20000004100 */
[----:B------:R-:W-:Y:S01]  /*1580*/  FMUL.FTZ R23, R22, -1.4426950216293334961 ;  /* 0xbfb8aa3b16177820 */ /* 0x000fe20000410000 */
[----:B------:R-:W-:Y:S01]  /*1590*/  HADD2.F32 R24, -RZ, R24.H0_H0 ;  /* 0x20000018ff187230 */ /* 0x000fe20000004100 */
[----:B------:R-:W-:-:S02]  /*15a0*/  FMUL.FTZ R27, R26, -1.4426950216293334961 ;  /* 0xbfb8aa3b1a1b7820 */ /* 0x000fc40000410000 */
[----:B------:R-:W-:Y:S02]  /*15b0*/  FMUL.FTZ R56, R59, -1.4426950216293334961 ;  /* 0xbfb8aa3b3b387820 */ /* 0x000fe40000410000 */
[----:B------:R-:W-:Y:S01]  /*15c0*/  FMUL.FTZ R25, R24, -1.4426950216293334961 ;  /* 0xbfb8aa3b18197820 */ /* 0x000fe20000410000 */
[----:B------:R-:W-:Y:S08]  /*15d0*/  MUFU.EX2 R23, R23 ;  /* 0x0000001700177308 */ /* 0x000ff00000000800 */
[----:B------:R-:W0:Y:S08]  /*15e0*/  MUFU.EX2 R27, R27 ;  /* 0x0000001b001b7308 */ /* 0x000e300000000800 */
[----:B------:R-:W1:Y:S08]  /*15f0*/  MUFU.EX2 R56, R56 ;  /* 0x0000003800387308 */ /* 0x000e700000000800 */
[----:B------:R-:W2:Y:S01]  /*1600*/  MUFU.EX2 R25, R25 ;  /* 0x0000001900197308 */ /* 0x000ea20000000800 */
[----:B0-----:R-:W-:-:S02]  /*1610*/  FADD.FTZ R54, R27, 1 ;  /* 0x3f8000001b367421 */ /* 0x001fc40000010000 */
[----:B-1----:R-:W-:-:S05]  /*1620*/  FADD.FTZ R57, R56, 1 ;  /* 0x3f80000038397421 */ /* 0x002fca0000010000 */
[----:B------:R0:W-:Y:S01]  /*1630*/  MUFU.RCP R55, R54 ;  /* 0x0000003600377308 */ /* 0x0001e20000001000 */
[----:B------:R-:W-:-:S07]  /*1640*/  HADD2.F32 R56, -RZ, R7.H0_H0 ;  /* 0x20000007ff387230 */ /* 0x000fce0000004100 */
[----:B------:R-:W-:Y:S01]  /*1650*/  MUFU.RCP R62, R57 ;  /* 0x00000039003e7308 */ /* 0x000fe20000001000 */
[----:B0-----:R-:W-:Y:S01]  /*1660*/  HADD2.F32 R54, -RZ, R6.H0_H0 ;  /* 0x20000006ff367230 */ /* 0x001fe20000004100 */
[----:B---3--:R0:W-:Y:S01]  /*1670*/  STS.64 [R41.X8], R20 ;  /* 0x0000001429007388 */ /* 0x0081e20000008a00 */
[----:B------:R-:W-:-:S06]  /*1680*/  NOP ;  /* 0x0000000000007918 */ /* 0x000fcc0000000000 */
[----:B------:R-:W1:Y:S01]  /*1690*/  LDS.64 R18, [R41.X8] ;  /* 0x0000000029127984 */ /* 0x000e620000008a00 */
[----:B0-----:R-:W-:Y:S02]  /*16a0*/  FADD.FTZ R20, R23, 1 ;  /* 0x3f80000017147421 */ /* 0x001fe40000010000 */
[----:B--2---:R-:W-:Y:S02]  /*16b0*/  FADD.FTZ R23, R25, 1 ;  /* 0x3f80000019177421 */ /* 0x004fe40000010000 */
[----:B------:R-:W0:Y:S08]  /*16c0*/  MUFU.RCP R21, R20 ;  /* 0x0000001400157308 */ /* 0x000e300000001000 */
[----:B------:R-:W2:Y:S01]  /*16d0*/  MUFU.RCP R23, R23 ;  /* 0x0000001700177308 */ /* 0x000ea20000001000 */
[----:B0-----:R-:W-:-:S04]  /*16e0*/  FADD.FTZ R7, -R21, 1 ;  /* 0x3f80000015077421 */ /* 0x001fc80000010100 */
[----:B------:R-:W-:Y:S01]  /*16f0*/  FFMA.FTZ R7, R22, R7, 1 ;  /* 0x3f80000016077423 */ /* 0x000fe20000010007 */
[--C-:B-1----:R-:W-:Y:S01]  /*1700*/  SHF.R.U64 R25, R18, 0x10, R19.reuse ;  /* 0x0000001012197819 */ /* 0x102fe20000001213 */
[----:B------:R-:W-:Y:S01]  /*1710*/  HADD2.F32 R20, -RZ, R18.H0_H0 ;  /* 0x20000012ff147230 */ /* 0x000fe20000004100 */
[----:B------:R-:W-:Y:S01]  /*1720*/  SHF.R.U32.HI R61, RZ, 0x10, R19 ;  /* 0x00000010ff3d7819 */ /* 0x000fe20000011613 */
[----:B------:R-:W-:Y:S01]  /*1730*/  HADD2.F32 R27, -RZ, R19.H0_H0 ;  /* 0x20000013ff1b7230 */ /* 0x000fe20000004100 */
[----:B------:R-:W-:Y:S01]  /*1740*/  FADD.FTZ R19, -R55, 1 ;  /* 0x3f80000037137421 */ /* 0x000fe20000010100 */
[----:B------:R-:W-:Y:S01]  /*1750*/  HADD2.F32 R25, -RZ, R25.H0_H0 ;  /* 0x20000019ff197230 */ /* 0x000fe20000004100 */
        /* <DEDUP_REMOVED lines=22> */
[C---:B------:R-:W-:Y:S02]  /*18c0*/  IMAD R57, R49.reuse, c[0x0][0x2ec], R18 ;  /* 0x0000bb0031397a24 */ /* 0x040fe400078e0212 */
[----:B------:R-:W-:-:S04]  /*18d0*/  IMAD.WIDE.U32 R18, R49, c[0x0][0x2e8], R4 ;  /* 0x0000ba0031127a25 */ /* 0x000fc800078e0004 */
[----:B------:R-:W-:Y:S01]  /*18e0*/  IMAD R60, R52, c[0x0][0x2f0], RZ ;  /* 0x0000bc00343c7a24 */ /* 0x000fe200078e02ff */
[----:B------:R-:W-:Y:S01]  /*18f0*/  IADD3 R19, R19, R57, RZ ;  /* 0x0000003913137210 */ /* 0x000fe20007ffe0ff */
[----:B------:R-:W-:Y:S01]  /*1900*/  FMUL.FTZ R21, R22, R21 ;  /* 0x0000001516157220 */ /* 0x000fe20000410000 */
[----:B------:R-:W-:Y:S01]  /*1910*/  HADD2.F32 R22, -RZ, R16.H0_H0 ;  /* 0x20000010ff167230 */ /* 0x000fe20000004100 */
[C---:B------:R-:W-:Y:S02]  /*1920*/  IMAD R57, R53.reuse, c[0x0][0x2f4], R60 ;  /* 0x0000bd0035397a24 */ /* 0x040fe400078e023c */
[----:B------:R-:W-:-:S04]  /*1930*/  IMAD.WIDE.U32 R18, R53, c[0x0][0x2f0], R18 ;  /* 0x0000bc0035127a25 */ /* 0x000fc800078e0012 */
[----:B------:R-:W-:Y:S01]  /*1940*/  FMUL.FTZ R55, R26, R55 ;  /* 0x000000371a377220 */ /* 0x000fe20000410000 */
[----:B------:R-:W-:Y:S01]  /*1950*/  IADD3 R57, R19, R57, RZ ;  /* 0x0000003913397210 */ /* 0x000fe20007ffe0ff */
[----:B------:R-:W-:Y:S01]  /*1960*/  FMUL.FTZ R58, R58, R21 ;  /* 0x000000153a3a7220 */ /* 0x000fe20000410000 */
[----:B------:R-:W-:Y:S01]  /*1970*/  LEA R19, P1, R18, c[0x0][0x338], 0x1 ;  /* 0x0000ce0012137a11 */ /* 0x000fe200078208ff */
[----:B------:R-:W-:Y:S01]  /*1980*/  FMUL.FTZ R23, R24, R23 ;  /* 0x0000001718177220 */ /* 0x000fe20000410000 */
[----:B------:R-:W-:Y:S01]  /*1990*/  SHF.R.U64 R26, R16, 0x10, R17 ;  /* 0x00000010101a7819 */ /* 0x000fe20000001211 */
[----:B------:R-:W-:Y:S01]  /*19a0*/  STS.64 [R41.X8], R66 ;  /* 0x0000004229007388 */ /* 0x000fe20000008a00 */
[----:B------:R-:W-:-:S06]  /*19b0*/  NOP ;  /* 0x0000000000007918 */ /* 0x000fcc0000000000 */
[----:B------:R-:W0:Y:S01]  /*19c0*/  LDS.64 R6, [R41.X8] ;  /* 0x0000000029067984 */ /* 0x000e220000008a00 */
[----:B------:R-:W-:Y:S01]  /*19d0*/  LEA.HI.X R60, R18, c[0x0][0x33c], R57, 0x1, P1 ;  /* 0x0000cf00123c7a11 */ /* 0x000fe200008f0c39 */
[----:B------:R-:W-:Y:S01]  /*19e0*/  FFMA.FTZ R47, R58, R22, R47 ;  /* 0x000000163a2f7223 */ /* 0x000fe2000001002f */
[----:B------:R-:W-:Y:S01]  /*19f0*/  IADD3 R18, P1, R19, R32, RZ ;  /* 0x0000002013127210 */ /* 0x000fe20007f3e0ff */
[----:B------:R-:W-:Y:S01]  /*1a00*/  FMUL.FTZ R59, R59, R62 ;  /* 0x0000003e3b3b7220 */ /* 0x000fe20000410000 */
[----:B------:R-:W-:Y:S01]  /*1a10*/  HADD2.F32 R22, -RZ, R26.H0_H0 ;  /* 0x2000001aff167230 */ /* 0x000fe20000004100 */
[----:B------:R-:W-:Y:S01]  /*1a20*/  FMUL.FTZ R56, R56, R55 ;  /* 0x0000003738387220 */ /* 0x000fe20000410000 */
[----:B------:R-:W-:Y:S01]  /*1a30*/  IADD3.X R19, R60, R31, RZ, P1, !PT ;  /* 0x0000001f3c137210 */ /* 0x000fe20000ffe4ff */
[----:B------:R-:W-:-:S04]  /*1a40*/  FMUL.FTZ R54, R54, R23 ;  /* 0x0000001736367220 */ /* 0x000fc80000410000 */
[----:B0-----:R0:W-:Y:S01]  /*1a50*/  STG.E.64 [R18.64], R6 ;  /* 0x0000000612007986 */ /* 0x0011e2000c101b06 */
[----:B------:R-:W-:Y:S05]  /*1a60*/  @!P0 BRA `(.L_x_8569) ;  /* 0x0000017000008947 */ /* 0x000fea0003800000 */
[----:B------:R-:W-:Y:S01]  /*1a70*/  BAR.SYNC.DEFER_BLOCKING 0x0 ;  /* 0x0000000000007b1d */ /* 0x000fe20000010000 */
[----:B------:R-:W-:Y:S02]  /*1a80*/  FMUL.FTZ R20, R21, R20 ;  /* 0x0000001415147220 */ /* 0x000fe40000410000 */
[----:B------:R-:W-:Y:S02]  /*1a90*/  FMUL.FTZ R23, R23, R25 ;  /* 0x0000001917177220 */ /* 0x000fe40000410000 */
[----:B------:R-:W-:Y:S02]  /*1aa0*/  FMUL.FTZ R27, R55, R27 ;  /* 0x0000001b371b7220 */ /* 0x000fe40000410000 */
[----:B0-----:R-:W-:Y:S01]  /*1ab0*/  FMUL.FTZ R6, R59, R61 ;  /* 0x0000003d3b067220 */ /* 0x001fe20000410000 */
[----:B------:R-:W-:Y:S01]  /*1ac0*/  F2FP.PACK_AB R20, R23, R20 ;  /* 0x000000141714723e */ /* 0x000fe200000000ff */
[----:B------:R-:W-:-:S02]  /*1ad0*/  IMAD R18, R86, c[0x0][0x210], RZ ;  /* 0x0000840056127a24 */ /* 0x000fc400078e02ff */
[----:B------:R-:W-:Y:S01]  /*1ae0*/  IMAD.WIDE.U32 R4, R49, c[0x0][0x210], R4 ;  /* 0x0000840031047a25 */ /* 0x000fe200078e0004 */
[----:B------:R-:W-:-:S03]  /*1af0*/  F2FP.PACK_AB R21, R6, R27 ;  /* 0x0000001b0615723e */ /* 0x000fc600000000ff */
[----:B------:R-:W-:Y:S02]  /*1b00*/  IMAD R19, R49, c[0x0][0x214], R18 ;  /* 0x0000850031137a24 */ /* 0x000fe400078e0212 */
[----:B------:R-:W-:-:S03]  /*1b10*/  IMAD R18, R52, c[0x0][0x218], RZ ;  /* 0x0000860034127a24 */ /* 0x000fc600078e02ff */
[----:B------:R-:W-:Y:S01]  /*1b20*/  IADD3 R5, R5, R19, RZ ;  /* 0x0000001305057210 */ /* 0x000fe20007ffe0ff */
[----:B------:R-:W-:Y:S01]  /*1b30*/  IMAD R19, R53, c[0x0][0x21c], R18 ;  /* 0x0000870035137a24 */ /* 0x000fe200078e0212 */
[----:B------:R-:W-:Y:S01]  /*1b40*/  STS.64 [R41.X8], R20 ;  /* 0x0000001429007388 */ /* 0x000fe20000008a00 */
[----:B------:R-:W-:-:S06]  /*1b50*/  NOP ;  /* 0x0000000000007918 */ /* 0x000fcc0000000000 */
[----:B------:R-:W0:Y:S01]  /*1b60*/  LDS.64 R6, [R41.X8] ;  /* 0x0000000029067984 */ /* 0x000e220000008a00 */
[----:B------:R-:W-:-:S05]  /*1b70*/  IMAD.WIDE.U32 R4, R53, c[0x0][0x218], R4 ;  /* 0x0000860035047a25 */ /* 0x000fca00078e0004 */
[----:B------:R-:W-:Y:S02]  /*1b80*/  IADD3 R19, R5, R19, RZ ;  /* 0x0000001305137210 */ /* 0x000fe40007ffe0ff */
[----:B------:R-:W-:-:S04]  /*1b90*/  LEA R5, P0, R4, c[0x0][0x270], 0x1 ;  /* 0x00009c0004057a11 */ /* 0x000fc800078008ff */
[----:B------:R-:W-:Y:S02]  /*1ba0*/  LEA.HI.X R18, R4, c[0x0][0x274], R19, 0x1, P0 ;  /* 0x00009d0004127a11 */ /* 0x000fe400000f0c13 */
[----:B------:R-:W-:-:S04]  /*1bb0*/  IADD3 R4, P0, R5, R32, RZ ;  /* 0x0000002005047210 */ /* 0x000fc80007f1e0ff */
[----:B------:R-:W-:-:S05]  /*1bc0*/  IADD3.X R5, R18, R31, RZ, P0, !PT ;  /* 0x0000001f12057210 */ /* 0x000fca00007fe4ff */
[----:B0-----:R0:W-:Y:S04]  /*1bd0*/  STG.E.64 [R4.64], R6 ;  /* 0x0000000604007986 */ /* 0x0011e8000c101b06 */
.L_x_8569:
[----:B0-----:R-:W-:Y:S01]  /*1be0*/  MOV R6, c[0x0][0x16c] ;  /* 0x00005b0000067a02 */ /* 0x001fe20000000f00 */
[----:B------:R-:W-:Y:S01]  /*1bf0*/  HADD2.F32 R4, -RZ, R17.H0_H0 ;  /* 0x20000011ff047230 */ /* 0x000fe20000004100 */
[----:B------:R-:W-:Y:S01]  /*1c00*/  SHF.R.U32.HI R5, RZ, 0x10, R17 ;  /* 0x00000010ff057819 */ /* 0x000fe20000011611 */
[----:B------:R-:W-:Y:S01]  /*1c10*/  FFMA.FTZ R47, R54, R22, R47 ;  /* 0x00000016362f7223 */ /* 0x000fe2000001002f */
[----:B------:R-:W-:Y:S01]  /*1c20*/  ISETP.GE.AND P0, PT, R6, 0x1, PT ;  /* 0x000000010600780c */ /* 0x000fe20003f06270 */
[----:B------:R-:W-:Y:S01]  /*1c30*/  FMUL.FTZ R70, R70, R59 ;  /* 0x0000003b46467220 */ /* 0x000fe20000410000 */
[----:B------:R-:W-:Y:S01]  /*1c40*/  BAR.SYNC.DEFER_BLOCKING 0x0 ;  /* 0x0000000000007b1d */ /* 0x000fe20000010000 */
[----:B------:R-:W-:Y:S01]  /*1c50*/  HADD2.F32 R5, -RZ, R5.H0_H0 ;  /* 0x20000005ff057230 */ /* 0x000fe20000004100 */
[----:B------:R-:W-:Y:S01]  /*1c60*/  FFMA.FTZ R47, R56, R4, R47 ;  /* 0x00000004382f7223 */ /* 0x000fe2000001002f */
[----:B------:R-:W-:Y:S01]  /*1c70*/  HFMA2.MMA R68, -RZ, RZ, 0, 0 ;  /* 0x00000000ff447435 */ /* 0x000fe200000001ff */
[----:B------:R-:W-:Y:S01]  /*1c80*/  CS2R R66, SRZ ;  /* 0x0000000000427805 */ /* 0x000fe2000001ff00 */
[----:B------:R-:W-:Y:S01]  /*1c90*/  MOV R65, RZ ;  /* 0x000000ff00417202 */ /* 0x000fe20000000f00 */
[----:B------:R-:W-:-:S02]  /*1ca0*/  FFMA.FTZ R47, R70, R5, R47 ;  /* 0x00000005462f7223 */ /* 0x000fc4000001002f */
        /* <DEDUP_REMOVED lines=9> */
[----:B------:R-:W-:Y:S01]  /*1d40*/  MOV R59, RZ ;  /* 0x000000ff003b7202 */ /* 0x000fe20000000f00 */
[C---:B------:R-:W-:Y:S01]  /*1d50*/  IMAD R7, R49.reuse, c[0x0][0x2bc], R6 ;  /* 0x0000af0031077a24 */ /* 0x040fe200078e0206 */
[----:B------:R-:W-:Y:S01]  /*1d60*/  IADD3 R6, R34, -0x1, RZ ;  /* 0xffffffff22067810 */ /* 0x000fe20007ffe0ff */
[----:B------:R-:W-:Y:S01]  /*1d70*/  IMAD.WIDE.U32 R4, R49, c[0x0][0x2b8], R4 ;  /* 0x0000ae0031047a25 */ /* 0x000fe200078e0004 */
[----:B------:R-:W-:-:S02]  /*1d80*/  MOV R68, RZ ;  /* 0x000000ff00447202 */ /* 0x000fc40000000f00 */
[----:B------:R-:W-:Y:S01]  /*1d90*/  MOV R60, RZ ;  /* 0x000000ff003c7202 */ /* 0x000fe20000000f00 */
[C---:B------:R-:W-:Y:S01]  /*1da0*/  IMAD R21, R48.reuse, c[0x0][0x2c4], R19 ;  /* 0x0000b10030157a24 */ /* 0x040fe200078e0213 */
[----:B------:R-:W-:Y:S02]  /*1db0*/  IADD3 R5, R5, R7, RZ ;  /* 0x0000000705057210 */ /* 0x000fe40007ffe0ff */
[----:B------:R-:W-:Y:S02]  /*1dc0*/  MOV R7, c[0x0][0x174] ;  /* 0x00005d0000077a02 */ /* 0x000fe40000000f00 */
[----:B------:R-:W-:Y:S01]  /*1dd0*/  MOV R57, RZ ;  /* 0x000000ff00397202 */ /* 0x000fe20000000f00 */
[----:B------:R-:W-:Y:S01]  /*1de0*/  IMAD.WIDE.U32 R18, R48, c[0x0][0x2c0], R4 ;  /* 0x0000b00030127a25 */ /* 0x000fe200078e0004 */
[----:B------:R-:W-:-:S04]  /*1df0*/  LEA R7, R7, UR4, 0x7 ;  /* 0x0000000407077c11 */ /* 0x000fc8000f8e38ff */
[----:B------:R-:W-:Y:S02]  /*1e00*/  IADD3 R21, R19, R21, RZ ;  /* 0x0000001513157210 */ /* 0x000fe40007ffe0ff */
[----:B------:R-:W-:Y:S02]  /*1e10*/  LEA R4, P0, R18, c[0x0][0x320], 0x2 ;  /* 0x0000c80012047a11 */ /* 0x000fe400078010ff */
[----:B------:R-:W-:Y:S02]  /*1e20*/  SHF.L.U32 R19, R6, 0x7, RZ ;  /* 0x0000000706137819 */ /* 0x000fe400000006ff */
[----:B------:R-:W-:Y:S02]  /*1e30*/  LEA.HI.X R5, R18, c[0x0][0x324], R21, 0x2, P0 ;  /* 0x0000c90012057a11 */ /* 0x000fe400000f1415 */
        /* <DEDUP_REMOVED lines=9> */
.L_x_8583:
        /* <DEDUP_REMOVED lines=12> */
[----:B------:R-:W-:-:S04]  /*1f90*/  LEA R27, P0, R4, R37, 0x1 ;  /* 0x00000025041b7211 */ /* 0x000fc800078008ff */
[----:B------:R-:W-:Y:S02]  /*1fa0*/  IADD3 R5, R5, R55, RZ ;  /* 0x0000003705057210 */ /* 0x000fe40007ffe0ff */
[----:B0-2---:R0:W2:Y:S01]  /*1fb0*/  LDG.E R55, [R72.64] ;  /* 0x0000000648377981 */ /* 0x0050a2000c1e1900 */
[----:B------:R-:W-:Y:S02]  /*1fc0*/  IADD3 R26, P1, R27, R32, RZ ;  /* 0x000000201b1a7210 */ /* 0x000fe40007f3e0ff */
[----:B------:R-:W-:-:S04]  /*1fd0*/  LEA.HI.X R4, R4, R36, R5, 0x1, P0 ;  /* 0x0000002404047211 */ /* 0x000fc800000f0c05 */
[----:B------:R-:W-:-:S06]  /*1fe0*/  IADD3.X R27, R4, R31, RZ, P1, !PT ;  /* 0x0000001f041b7210 */ /* 0x000fcc0000ffe4ff */
[----:B---3--:R-:W3:Y:S01]  /*1ff0*/  LDG.E.64 R26, [R26.64] ;  /* 0x000000061a1a7981 */ /* 0x008ee2000c1e1b00 */
[----:B------:R-:W-:Y:S01]  /*2000*/  MOV R4, R14 ;  /* 0x0000000e00047202 */ /* 0x000fe20000000f00 */
[----:B------:R-:W-:Y:S01]  /*2010*/  IMAD R76, R74, c[0x0][0x1a0], RZ ;  /* 0x000068004a4c7a24 */ /* 0x000fe200078e02ff */
[----:B------:R-:W-:Y:S02]  /*2020*/  MOV R5, R33 ;  /* 0x0000002100057202 */ /* 0x000fe40000000f00 */
[C---:B------:R-:W-:Y:S02]  /*2030*/  ISETP.GT.AND P0, PT, R34.reuse, 0x1, PT ;  /* 0x000000012200780c */ /* 0x040fe40003f04270 */
[----:B------:R-:W-:Y:S01]  /*2040*/  IADD3 R75, R34, -0x1, RZ ;  /* 0xffffffff224b7810 */ /* 0x000fe20007ffe0ff */
[----:B------:R-:W-:Y:S01]  /*2050*/  IMAD.WIDE.U32 R6, R59, c[0x0][0x1a0], R4 ;  /* 0x000068003b067a25 */ /* 0x000fe200078e0004 */
[----:B------:R-:W-:-:S03]  /*2060*/  ISETP.EQ.AND P0, PT, R82, RZ, P0 ;  /* 0x000000ff5200720c */ /* 0x000fc60000702270 */
[----:B------:R-:W-:Y:S01]  /*2070*/  IMAD R5, R59, c[0x0][0x1a4], R76 ;  /* 0x000069003b057a24 */ /* 0x000fe200078e024c */
[----:B------:R-:W-:-:S04]  /*2080*/  LEA R4, P1, R6, c[0x0][0x228], 0x2 ;  /* 0x00008a0006047a11 */ /* 0x000fc800078210ff */
[----:B------:R-:W-:Y:S02]  /*2090*/  IADD3 R5, R7, R5, RZ ;  /* 0x0000000507057210 */ /* 0x000fe40007ffe0ff */
[----:B------:R-:W-:Y:S02]  /*20a0*/  LEA.HI R7, R75, R75, RZ, 0x1 ;  /* 0x0000004b4b077211 */ /* 0x000fe400078f08ff */
[----:B------:R-:W-:Y:S02]  /*20b0*/  LEA.HI.X R5, R6, c[0x0][0x22c], R5, 0x2, P1 ;  /* 0x00008b0006057a11 */ /* 0x000fe400008f1405 */
[----:B------:R-:W-:Y:S02]  /*20c0*/  ISETP.NE.AND P1, PT, R44, RZ, PT ;  /* 0x000000ff2c00720c */ /* 0x000fe40003f25270 */
[----:B------:R-:W-:Y:S01]  /*20d0*/  LOP3.LUT R6, R7, 0xfffffe, RZ, 0xc0, !PT ;  /* 0x00fffffe07067812 */ /* 0x000fe200078ec0ff */
[----:B-1----:R1:W4:Y:S01]  /*20e0*/  LDG.E R76, [R4.64] ;  /* 0x00000006044c7981 */ /* 0x002322000c1e1900 */
[----:B0-----:R-:W-:-:S02]  /*20f0*/  @P0 IADD3 R72, R34, -0x2, RZ ;  /* 0xfffffffe22480810 */ /* 0x001fc40007ffe0ff */
[----:B------:R-:W-:Y:S02]  /*2100*/  IADD3 R6, R75, -R6, RZ ;  /* 0x800000064b067210 */ /* 0x000fe40007ffe0ff */
[----:B------:R-:W-:Y:S01]  /*2110*/  IADD3 R71, R44, 0x200, RZ ;  /* 0x000002002c477810 */ /* 0x000fe20007ffe0ff */
[----:B------:R-:W-:-:S04]  /*2120*/  @P0 IMAD R7, R72, c[0x0][0x16c], R59 ;  /* 0x00005b0048070a24 */ /* 0x000fc800078e023b */
[----:B------:R-:W-:-:S04]  /*2130*/  @!P1 LEA R71, R6, R59, 0x8 ;  /* 0x0000003b06479211 */ /* 0x000fc800078e40ff */
[----:B------:R-:W-:Y:S02]  /*2140*/  SHF.L.U32 R72, R71, 0x2, RZ ;  /* 0x0000000247487819 */ /* 0x000fe400000006ff */
[----:B------:R-:W-:Y:S01]  /*2150*/  ISETP.NE.AND P2, PT, R44, 0x1f, PT ;  /* 0x0000001f2c00780c */ /* 0x000fe20003f45270 */
[----:B------:R-:W-:Y:S01]  /*2160*/  HFMA2.MMA R79, -RZ, RZ, 0, 0 ;  /* 0x00000000ff4f7435 */ /* 0x000fe200000001ff */
[----:B------:R-:W-:Y:S01]  /*2170*/  @P0 IMAD.WIDE R6, R7, 0x8, R2 ;  /* 0x0000000807060825 */ /* 0x000fe200078e0202 */
[----:B------:R-:W-:Y:S01]  /*2180*/  SHF.R.U64 R71, R16, 0x10, R17 ;  /* 0x0000001010477819 */ /* 0x000fe20000001211 */
[----:B------:R-:W-:-:S04]  /*2190*/  HADD2.F32 R73, -RZ, R16.H0_H0 ;  /* 0x20000010ff497230 */ /* 0x000fc80000004100 */
[----:B------:R-:W-:-:S05]  /*21a0*/  HADD2.F32 R71, -RZ, R71.H0_H0 ;  /* 0x20000047ff477230 */ /* 0x000fca0000004100 */
[----:B------:R-:W-:Y:S01]  /*21b0*/  FMUL.FTZ R97, R71, R28 ;  /* 0x0000001c47617220 */ /* 0x000fe20000410000 */
[----:B------:R-:W-:Y:S01]  /*21c0*/  BSSY B0, `(.L_x_8571) ;  /* 0x0000031000007945 */ /* 0x000fe20003800000 */
[----:B--2---:R-:W-:-:S04]  /*21d0*/  FMUL.FTZ R69, R55, 1.4426950216293334961 ;  /* 0x3fb8aa3b37457820 */ /* 0x004fc80000410000 */
[----:B------:R-:W-:-:S06]  /*21e0*/  FMUL.FTZ R77, R69, R30 ;  /* 0x0000001e454d7220 */ /* 0x000fcc0000410000 */
[----:B------:R-:W0:Y:S01]  /*21f0*/  MUFU.EX2 R77, R77 ;  /* 0x0000004d004d7308 */ /* 0x000e220000000800 */
[----:B---3--:R-:W-:Y:S01]  /*2200*/  STS.64 [R41.X8], R26 ;  /* 0x0000001a29007388 */ /* 0x008fe20000008a00 */
[----:B------:R-:W-:-:S06]  /*2210*/  NOP ;  /* 0x0000000000007918 */ /* 0x000fcc0000000000 */
[----:B-1----:R-:W1:Y:S04]  /*2220*/  LDS.64 R4, [R41.X8] ;  /* 0x0000000029047984 */ /* 0x002e680000008a00 */
[----:B0-----:R0:W-:Y:S04]  /*2230*/  STS [R72+0x548], R77 ;  /* 0x0005484d48007388 */ /* 0x0011e80000000800 */
[----:B------:R-:W-:Y:S01]  /*2240*/  BAR.SYNC.DEFER_BLOCKING 0x0 ;  /* 0x0000000000007b1d */ /* 0x000fe20000010000 */
[C---:B------:R-:W-:Y:S02]  /*2250*/  FMUL.FTZ R78, R69.reuse, R28 ;  /* 0x0000001c454e7220 */ /* 0x040fe40000410000 */
[----:B------:R-:W-:-:S04]  /*2260*/  FMUL.FTZ R80, R69, R0 ;  /* 0x0000000045507220 */ /* 0x000fc80000410000 */
[----:B------:R-:W2:Y:S01]  /*2270*/  MUFU.EX2 R78, R78 ;  /* 0x0000004e004e7308 */ /* 0x000ea20000000800 */
[----:B------:R3:W3:Y:S07]  /*2280*/  @P2 LDS R99, [R44.X4+0xd4c] ;  /* 0x000d4c002c632984 */ /* 0x0006ee0000004800 */
[----:B------:R-:W0:Y:S01]  /*2290*/  MUFU.EX2 R80, R80 ;  /* 0x0000005000507308 */ /* 0x000e220000000800 */
[----:B------:R2:W5:Y:S01]  /*22a0*/  @P0 LDG.E R79, [R6.64+0x4] ;  /* 0x00000406064f0981 */ /* 0x000562000c1e1900 */
[----:B-1----:R-:W-:-:S02]  /*22b0*/  HADD2.F32 R83, -RZ, R5.H0_H0 ;  /* 0x20000005ff537230 */ /* 0x002fc40000004100 */
[----:B------:R-:W-:Y:S01]  /*22c0*/  HADD2.F32 R81, -RZ, R5.H1_H1 ;  /* 0x30000005ff517230 */ /* 0x000fe20000004100 */
[----:B--2---:R-:W-:Y:S01]  /*22d0*/  FMUL.FTZ R6, R69, R29 ;  /* 0x0000001d45067220 */ /* 0x004fe20000410000 */
[----:B------:R-:W-:Y:S01]  /*22e0*/  HADD2.F32 R85, -RZ, R4.H1_H1 ;  /* 0x30000004ff557230 */ /* 0x000fe20000004100 */
[----:B----4-:R-:W-:-:S04]  /*22f0*/  FMUL.FTZ R93, R76, R83 ;  /* 0x000000534c5d7220 */ /* 0x010fc80000410000 */
[----:B------:R-:W1:Y:S01]  /*2300*/  MUFU.EX2 R6, R6 ;  /* 0x0000000600067308 */ /* 0x000e620000000800 */
[C---:B------:R-:W-:Y:S01]  /*2310*/  FMUL.FTZ R5, R76.reuse, R81 ;  /* 0x000000514c057220 */ /* 0x040fe20000410000 */
[----:B------:R-:W-:Y:S01]  /*2320*/  HADD2.F32 R87, -RZ, R4.H0_H0 ;  /* 0x20000004ff577230 */ /* 0x000fe20000004100 */
[----:B------:R-:W-:Y:S01]  /*2330*/  SHF.R.U32.HI R4, RZ, 0x10, R17 ;  /* 0x00000010ff047819 */ /* 0x000fe20000011611 */
[----:B0-----:R-:W-:Y:S01]  /*2340*/  HADD2.F32 R72, -RZ, R17.H0_H0 ;  /* 0x20000011ff487230 */ /* 0x001fe20000004100 */
[----:B------:R-:W-:Y:S02]  /*2350*/  FMUL.FTZ R26, R73, R30 ;  /* 0x0000001e491a7220 */ /* 0x000fe40000410000 */
[----:B------:R-:W-:Y:S02]  /*2360*/  FMUL.FTZ R95, R76, R85 ;  /* 0x000000554c5f7220 */ /* 0x000fe40000410000 */
[----:B------:R-:W-:Y:S02]  /*2370*/  FMUL.FTZ R93, R56, R93 ;  /* 0x0000005d385d7220 */ /* 0x000fe40000410000 */
[----:B------:R-:W-:Y:S01]  /*2380*/  FMUL.FTZ R88, R70, R5 ;  /* 0x0000000546587220 */ /* 0x000fe20000410000 */
[----:B------:R-:W-:Y:S01]  /*2390*/  HADD2.F32 R69, -RZ, R4.H0_H0 ;  /* 0x20000004ff457230 */ /* 0x000fe20000004100 */
[----:B------:R-:W-:-:S02]  /*23a0*/  FMUL.FTZ R91, R72, R29 ;  /* 0x0000001d485b7220 */ /* 0x000fc40000410000 */
[----:B------:R-:W-:Y:S02]  /*23b0*/  FMUL.FTZ R27, R77, R78 ;  /* 0x0000004e4d1b7220 */ /* 0x000fe40000410000 */
[----:B------:R-:W-:Y:S02]  /*23c0*/  FFMA.FTZ R4, R78, R26, R97 ;  /* 0x0000001a4e047223 */ /* 0x000fe40000010061 */
[----:B------:R-:W-:Y:S02]  /*23d0*/  FMUL.FTZ R89, R76, R87 ;  /* 0x000000574c597220 */ /* 0x000fe40000410000 */
[----:B------:R-:W-:Y:S02]  /*23e0*/  FMUL.FTZ R95, R54, R95 ;  /* 0x0000005f365f7220 */ /* 0x000fe40000410000 */
[----:B------:R-:W-:Y:S02]  /*23f0*/  FFMA.FTZ R5, R80, R88, R93 ;  /* 0x0000005850057223 */ /* 0x000fe4000001005d */
[----:B------:R-:W-:-:S02]  /*2400*/  FMUL.FTZ R7, R69, R0 ;  /* 0x0000000045077220 */ /* 0x000fc40000410000 */
[C---:B-1----:R-:W-:Y:S02]  /*2410*/  FMUL.FTZ R27, R6.reuse, R27 ;  /* 0x0000001b061b7220 */ /* 0x042fe40000410000 */
[----:B------:R-:W-:Y:S02]  /*2420*/  FFMA.FTZ R90, R6, R4, R91 ;  /* 0x00000004065a7223 */ /* 0x000fe4000001005b */
[----:B------:R-:W-:Y:S02]  /*2430*/  FMUL.FTZ R89, R58, R89 ;  /* 0x000000593a597220 */ /* 0x000fe40000410000 */
        /* <DEDUP_REMOVED lines=9> */
.L_x_8572:
[----:B---3--:R-:W-:Y:S05]  /*24d0*/  BSYNC B0 ;  /* 0x0000000000007941 */ /* 0x008fea0003800000 */
.L_x_8571:
[C---:B-1----:R-:W-:Y:S01]  /*24e0*/  FMUL.FTZ R5, R80.reuse, R99 ;  /* 0x0000006350057220 */ /* 0x042fe20000410000 */
        /* <DEDUP_REMOVED lines=8> */
[----:B------:R-:W1:Y:S01]  /*2570*/  SHFL.UP PT, R5, R90, 0x1, RZ ;  /* 0x042000005a057989 */ /* 0x000e6200000e00ff */
[----:B------:R-:W-:Y:S01]  /*2580*/  FMUL.FTZ R103, R78, R27 ;  /* 0x0000001b4e677220 */ /* 0x000fe20000410000 */
[----:B------:R-:W-:Y:S02]  /*2590*/  BSSY B0, `(.L_x_8573) ;  /* 0x000007a000007945 */ /* 0x000fe40003800000 */
[----:B0-----:R-:W0:Y:S04]  /*25a0*/  SHFL.UP PT, R4, R101, 0x1, RZ ;  /* 0x0420000065047989 */ /* 0x001e2800000e00ff */
        /* <DEDUP_REMOVED lines=48> */
[----:B-----5:R0:W-:Y:S01]  /*28b0*/  SHFL.IDX PT, R27, R79, RZ, 0x1f ;  /* 0x00001fff4f1b7589 */ /* 0x0201e200000e0000 */
[----:B-1----:R-:W-:Y:S01]  /*28c0*/  @P0 FMUL.FTZ R101, R101, R94 ;  /* 0x0000005e65650220 */ /* 0x002fe20000410000 */
[----:B------:R-:W-:Y:S02]  /*28d0*/  ISETP.NE.AND P0, PT, R44, RZ, PT ;  /* 0x000000ff2c00720c */ /* 0x000fe40003f05270 */
[----:B------:R-:W-:Y:S01]  /*28e0*/  SHFL.UP PT, R90, R90, 0x1, RZ ;  /* 0x042000005a5a7989 */ /* 0x000fe200000e00ff */
[----:B--2---:R-:W-:-:S03]  /*28f0*/  @!P3 FFMA.FTZ R96, R103, R100, R96 ;  /* 0x000000646760b223 */ /* 0x004fc60000010060 */
[----:B------:R-:W1:Y:S01]  /*2900*/  SHFL.UP PT, R101, R101, 0x1, RZ ;  /* 0x0420000065657989 */ /* 0x000e6200000e00ff */
[----:B0-----:R-:W-:Y:S01]  /*2910*/  IADD3 R79, -R75, c[0x0][0x168], RZ ;  /* 0x00005a004b4f7a10 */ /* 0x001fe20007ffe1ff */
[----:B---3--:R-:W-:Y:S02]  /*2920*/  @!P3 FMUL.FTZ R103, R103, R98 ;  /* 0x000000626767b220 */ /* 0x008fe40000410000 */
[----:B------:R-:W-:Y:S01]  /*2930*/  SHFL.IDX PT, R100, R5, RZ, 0x1f ;  /* 0x00001fff05647589 */ /* 0x000fe200000e0000 */
[C---:B------:R-:W-:Y:S02]  /*2940*/  ISETP.GE.AND P3, PT, R79.reuse, 0x41, PT ;  /* 0x000000414f00780c */ /* 0x040fe40003f66270 */
[----:B------:R-:W-:Y:S01]  /*2950*/  ISETP.GE.AND P4, PT, R79, 0x61, PT ;  /* 0x000000614f00780c */ /* 0x000fe20003f86270 */
[----:B------:R-:W-:Y:S04]  /*2960*/  SHFL.DOWN PT, R104, R96, 0x1, 0x1f ;  /* 0x08201f0060687f89 */ /* 0x000fe800000e0000 */
[----:B------:R-:W0:Y:S04]  /*2970*/  SHFL.DOWN PT, R105, R103, 0x1, 0x1f ;  /* 0x08201f0067697f89 */ /* 0x000e2800000e0000 */
[----:B------:R-:W-:Y:S04]  /*2980*/  SHFL.IDX PT, R98, R96, RZ, 0x1f ;  /* 0x00001fff60627589 */ /* 0x000fe800000e0000 */
[----:B------:R-:W2:Y:S01]  /*2990*/  SHFL.IDX PT, R94, R103, RZ, 0x1f ;  /* 0x00001fff675e7589 */ /* 0x000ea200000e0000 */
[----:B-1----:R-:W-:Y:S01]  /*29a0*/  @P1 FFMA.FTZ R27, R101, R27, R90 ;  /* 0x0000001b651b1223 */ /* 0x002fe2000001005a */
[----:B------:R-:W-:-:S03]  /*29b0*/  ISETP.GE.AND P1, PT, R79, 0x1, PT ;  /* 0x000000014f00780c */ /* 0x000fc60003f26270 */
[----:B------:R-:W-:-:S04]  /*29c0*/  FFMA.FTZ R102, R77, R27, R26 ;  /* 0x0000001b4d667223 */ /* 0x000fc8000001001a */
[-C--:B------:R-:W-:Y:S02]  /*29d0*/  FMUL.FTZ R87, R87, R102.reuse ;  /* 0x0000006657577220 */ /* 0x080fe40000410000 */
[----:B------:R-:W-:Y:S02]  /*29e0*/  FFMA.FTZ R97, R78, R102, R97 ;  /* 0x000000664e617223 */ /* 0x000fe40000010061 */
[----:B0-----:R-:W-:Y:S01]  /*29f0*/  @P2 FFMA.FTZ R100, R105, R100, R104 ;  /* 0x0000006469642223 */ /* 0x001fe20000010068 */
[----:B------:R-:W-:Y:S01]  /*2a00*/  ISETP.GE.AND P2, PT, R79, 0x21, PT ;  /* 0x000000214f00780c */ /* 0x000fe20003f46270 */
[----:B------:R-:W-:Y:S02]  /*2a10*/  FFMA.FTZ R87, R58, R87, RZ ;  /* 0x000000573a577223 */ /* 0x000fe400000100ff */
[----:B------:R-:W-:Y:S02]  /*2a20*/  FFMA.FTZ R88, R100, R99, R88 ;  /* 0x0000006364587223 */ /* 0x000fe40000010058 */
[----:B------:R-:W-:-:S02]  /*2a30*/  FMUL.FTZ R85, R85, R97 ;  /* 0x0000006155557220 */ /* 0x000fc40000410000 */
[----:B------:R-:W-:Y:S02]  /*2a40*/  FFMA.FTZ R90, R80, R88, R93 ;  /* 0x00000058505a7223 */ /* 0x000fe4000001005d */
[----:B------:R-:W-:Y:S02]  /*2a50*/  FFMA.FTZ R91, R6, R97, R91 ;  /* 0x00000061065b7223 */ /* 0x000fe4000001005b */
[C---:B--2---:R-:W-:Y:S02]  /*2a60*/  FFMA.FTZ R27, R94.reuse, R5, R98 ;  /* 0x000000055e1b7223 */ /* 0x044fe40000010062 */
[----:B------:R-:W-:Y:S02]  /*2a70*/  FMUL.FTZ R26, R94, R4 ;  /* 0x000000045e1a7220 */ /* 0x000fe40000410000 */
[----:B------:R-:W-:Y:S02]  /*2a80*/  FFMA.FTZ R94, R6, R90, R95 ;  /* 0x0000005a065e7223 */ /* 0x000fe4000001005f */
[----:B------:R-:W-:Y:S01]  /*2a90*/  FFMA.FTZ R85, R54, R85, R87 ;  /* 0x0000005536557223 */ /* 0x000fe20000010057 */
[----:B------:R0:W-:Y:S01]  /*2aa0*/  @!P0 STS.64 [R92+0xdc8], R26 ;  /* 0x000dc81a5c008388 */ /* 0x0001e20000000a00 */
[----:B------:R-:W-:-:S02]  /*2ab0*/  FFMA.FTZ R87, R80, R91, R7 ;  /* 0x0000005b50577223 */ /* 0x000fc40000010007 */
[C---:B------:R-:W-:Y:S02]  /*2ac0*/  FMUL.FTZ R75, R76.reuse, R91 ;  /* 0x0000005b4c4b7220 */ /* 0x040fe40000410000 */
[----:B------:R-:W-:Y:S02]  /*2ad0*/  FMUL.FTZ R5, R76, R102 ;  /* 0x000000664c057220 */ /* 0x000fe40000410000 */
[----:B------:R-:W-:Y:S01]  /*2ae0*/  FFMA.FTZ R78, R78, R94, R89 ;  /* 0x0000005e4e4e7223 */ /* 0x000fe20000010059 */
[----:B------:R-:W-:Y:S01]  /*2af0*/  SHF.L.U64.HI R89, R60, 0x2, R57 ;  /* 0x000000023c597819 */ /* 0x000fe20000010239 */
[C---:B------:R-:W-:Y:S02]  /*2b00*/  FMUL.FTZ R7, R76.reuse, R97 ;  /* 0x000000614c077220 */ /* 0x040fe40000410000 */
[----:B------:R-:W-:Y:S02]  /*2b10*/  FMUL.FTZ R77, R76, R87 ;  /* 0x000000574c4d7220 */ /* 0x000fe40000410000 */
[----:B------:R-:W-:-:S02]  /*2b20*/  FMUL.FTZ R83, R83, R91 ;  /* 0x0000005b53537220 */ /* 0x000fc40000410000 */
[----:B------:R-:W-:Y:S02]  /*2b30*/  FMUL.FTZ R6, R56, R75 ;  /* 0x0000004b38067220 */ /* 0x000fe40000410000 */
[----:B------:R-:W-:Y:S02]  /*2b40*/  FMUL.FTZ R4, R58, R5 ;  /* 0x000000053a047220 */ /* 0x000fe40000410000 */
[-C--:B------:R-:W-:Y:S02]  /*2b50*/  FFMA.FTZ R75, R73, -R30.reuse, R102 ;  /* 0x8000001e494b7223 */ /* 0x080fe40000010066 */
[----:B------:R-:W-:Y:S02]  /*2b60*/  FMUL.FTZ R80, R78, R30 ;  /* 0x0000001e4e507220 */ /* 0x000fe40000410000 */
[----:B------:R-:W-:Y:S02]  /*2b70*/  FMUL.FTZ R5, R54, R7 ;  /* 0x0000000736057220 */ /* 0x000fe40000410000 */
[----:B------:R-:W-:-:S02]  /*2b80*/  FMUL.FTZ R7, R70, R77 ;  /* 0x0000004d46077220 */ /* 0x000fc40000410000 */
[----:B------:R-:W-:Y:S02]  /*2b90*/  FFMA.FTZ R83, R56, R83, R85 ;  /* 0x0000005338537223 */ /* 0x000fe40000010055 */
[----:B------:R-:W-:Y:S01]  /*2ba0*/  FMUL.FTZ R81, R81, R87 ;  /* 0x0000005751517220 */ /* 0x000fe20000410000 */
[----:B------:R1:W-:Y:S01]  /*2bb0*/  STS.128 [R44.X16+0x110], R4 ;  /* 0x000110042c007388 */ /* 0x0003e2000000cc00 */
[-C--:B------:R-:W-:Y:S02]  /*2bc0*/  FFMA.FTZ R76, R71, -R28.reuse, R97 ;  /* 0x8000001c474c7223 */ /* 0x080fe40000010061 */
[----:B------:R-:W-:Y:S02]  /*2bd0*/  FMUL.FTZ R79, R94, R28 ;  /* 0x0000001c5e4f7220 */ /* 0x000fe40000410000 */
[----:B------:R-:W-:Y:S02]  /*2be0*/  FFMA.FTZ R85, R80, R75, RZ ;  /* 0x0000004b50557223 */ /* 0x000fe400000100ff */
[----:B------:R-:W-:-:S02]  /*2bf0*/  FFMA.FTZ R77, R70, R81, R83 ;  /* 0x00000051464d7223 */ /* 0x000fc40000010053 */
[-C--:B------:R-:W-:Y:S02]  /*2c00*/  FMUL.FTZ R81, R88, R0.reuse ;  /* 0x0000000058517220 */ /* 0x080fe40000410000 */
[-C--:B0-----:R-:W-:Y:S01]  /*2c10*/  FFMA.FTZ R27, R72, -R29.reuse, R91 ;  /* 0x8000001d481b7223 */ /* 0x081fe2000001005b */
[----:B------:R-:W-:Y:S01]  /*2c20*/  SHF.L.U32 R91, R60, 0x2, RZ ;  /* 0x000000023c5b7819 */ /* 0x000fe200000006ff */
[----:B------:R-:W-:Y:S02]  /*2c30*/  FMUL.FTZ R83, R90, R29 ;  /* 0x0000001d5a537220 */ /* 0x000fe40000410000 */
[----:B------:R-:W-:Y:S02]  /*2c40*/  FFMA.FTZ R26, R69, -R0, R87 ;  /* 0x80000000451a7223 */ /* 0x000fe40000010057 */
[----:B-1----:R-:W-:Y:S02]  /*2c50*/  FFMA.FTZ R4, R79, R76, R85 ;  /* 0x0000004c4f047223 */ /* 0x002fe40000010055 */
[----:B------:R-:W-:-:S02]  /*2c60*/  IMAD R87, R89, c[0x0][0x2d0], RZ ;  /* 0x0000b40059577a24 */ /* 0x000fc400078e02ff */
        /* <DEDUP_REMOVED lines=12> */
.L_x_8574:
[----:B------:R-:W-:Y:S05]  /*2d30*/  BSYNC B0 ;  /* 0x0000000000007941 */ /* 0x000fea0003800000 */
.L_x_8573:
        /* <DEDUP_REMOVED lines=8> */
.L_x_8576:
[----:B------:R-:W-:Y:S05]  /*2dc0*/  BSYNC B0 ;  /* 0x0000000000007941 */ /* 0x000fea0003800000 */
.L_x_8575:
[----:B------:R2:W3:Y:S01]  /*2dd0*/  LDS R85, [R44.X4+0x210] ;  /* 0x000210002c557984 */ /* 0x0004e20000004800 */
[----:B------:R-:W-:Y:S01]  /*2de0*/  BSSY B0, `(.L_x_8577) ;  /* 0x0000006000007945 */ /* 0x000fe20003800000 */
[----:B-1----:R-:W-:Y:S01]  /*2df0*/  IMAD.WIDE.U32 R4, R91, c[0x0][0x2d0], R24 ;  /* 0x0000b4005b047a25 */ /* 0x002fe200078e0018 */
[----:B------:R-:W-:Y:S05]  /*2e00*/  @!P3 BRA `(.L_x_8578) ;  /* 0x000000300000b947 */ /* 0x000fea0003800000 */
[----:B------:R-:W-:-:S05]  /*2e10*/  IMAD.WIDE.U32 R6, R91, c[0x0][0x2d0], R22 ;  /* 0x0000b4005b067a25 */ /* 0x000fca00078e0016 */
[----:B------:R-:W-:-:S05]  /*2e20*/  IADD3 R7, R87, R7, RZ ;  /* 0x0000000757077210 */ /* 0x000fca0007ffe0ff */
[----:B---3--:R1:W-:Y:S02]  /*2e30*/  RED.E.ADD.F32.FTZ.RN.STRONG.GPU [R6.64], R85 ;  /* 0x000000550600798e */ /* 0x0083e4000c10e786 */
.L_x_8578:
[----:B------:R-:W-:Y:S05]  /*2e40*/  BSYNC B0 ;  /* 0x0000000000007941 */ /* 0x000fea0003800000 */
.L_x_8577:
[----:B-1----:R1:W4:Y:S01]  /*2e50*/  LDS R7, [R44.X4+0x290] ;  /* 0x000290002c077984 */ /* 0x0023220000004800 */
[----:B------:R-:W-:Y:S01]  /*2e60*/  BSSY B0, `(.L_x_8579) ;  /* 0x0000004000007945 */ /* 0x000fe20003800000 */
[----:B------:R-:W-:Y:S05]  /*2e70*/  @!P4 BRA `(.L_x_8580) ;  /* 0x000000200000c947 */ /* 0x000fea0003800000 */
[----:B------:R-:W-:-:S05]  /*2e80*/  IADD3 R5, R87, R5, RZ ;  /* 0x0000000557057210 */ /* 0x000fca0007ffe0ff */
[----:B----4-:R4:W-:Y:S02]  /*2e90*/  RED.E.ADD.F32.FTZ.RN.STRONG.GPU [R4.64], R7 ;  /* 0x000000070400798e */ /* 0x0109e4000c10e786 */
.L_x_8580:
[----:B------:R-:W-:Y:S05]  /*2ea0*/  BSYNC B0 ;  /* 0x0000000000007941 */ /* 0x000fea0003800000 */
.L_x_8579:
[----:B----4-:R-:W4:Y:S01]  /*2eb0*/  SHFL.DOWN PT, R4, R77, 0x1, 0x1f ;  /* 0x08201f004d047f89 */ /* 0x010f2200000e0000 */
[----:B------:R-:W-:Y:S01]  /*2ec0*/  ISETP.GT.AND P1, PT, R41, 0x1e, PT ;  /* 0x0000001e2900780c */ /* 0x000fe20003f24270 */
[----:B------:R-:W-:Y:S01]  /*2ed0*/  FMUL.FTZ R7, R55, R94 ;  /* 0x0000005e37077220 */ /* 0x000fe20000410000 */
[----:B------:R-:W-:Y:S01]  /*2ee0*/  ISETP.NE.AND P2, PT, R41, RZ, PT ;  /* 0x000000ff2900720c */ /* 0x000fe20003f45270 */
[----:B------:R-:W5:Y:S01]  /*2ef0*/  SHFL.DOWN PT, R5, R74, 0x1, 0x1f ;  /* 0x08201f004a057f89 */ /* 0x000f6200000e0000 */
        /* <DEDUP_REMOVED lines=35> */
[C---:B------:R-:W-:Y:S01]  /*3130*/  FMUL.FTZ R77, R55.reuse, R88 ;  /* 0x00000058374d7220 */ /* 0x040fe20000410000 */
[----:B------:R-:W-:Y:S01]  /*3140*/  MOV R4, R74 ;  /* 0x0000004a00047202 */ /* 0x000fe20000000f00 */
[----:B------:R-:W-:Y:S02]  /*3150*/  FMUL.FTZ R74, R55, R90 ;  /* 0x0000005a374a7220 */ /* 0x000fe40000410000 */
[----:B------:R-:W-:Y:S02]  /*3160*/  FMUL.FTZ R77, R26, R77 ;  /* 0x0000004d1a4d7220 */ /* 0x000fe40000410000 */
[----:B------:R-:W-:Y:S01]  /*3170*/  FMUL.FTZ R27, R27, R74 ;  /* 0x0000004a1b1b7220 */ /* 0x000fe20000410000 */
[----:B------:R4:W-:Y:S01]  /*3180*/  @!P2 STS.64 [0x318], R4 ;  /* 0x00031804ff00a388 */ /* 0x0009e20000000a00 */
[----:B------:R-:W-:Y:S02]  /*3190*/  FFMA.FTZ R77, R69, R88, R77 ;  /* 0x00000058454d7223 */ /* 0x000fe4000001004d */
[----:B------:R-:W-:-:S02]  /*31a0*/  FFMA.FTZ R72, R72, R90, R27 ;  /* 0x0000005a48487223 */ /* 0x000fc4000001001b */
        /* <DEDUP_REMOVED lines=12> */
.L_x_8582:
[----:B----4-:R-:W-:Y:S05]  /*3270*/  BSYNC B0 ;  /* 0x0000000000007941 */ /* 0x010fea0003800000 */
.L_x_8581:
[----:B------:R-:W-:Y:S02]  /*3280*/  IADD3 R59, R59, 0x1, RZ ;  /* 0x000000013b3b7810 */ /* 0x000fe40007ffe0ff */
[----:B------:R-:W-:Y:S02]  /*3290*/  IADD3 R60, P1, R60, 0x1, RZ ;  /* 0x000000013c3c7810 */ /* 0x000fe40007f3e0ff */
[----:B------:R-:W-:Y:S02]  /*32a0*/  ISETP.GE.AND P0, PT, R59, c[0x0][0x16c], PT ;  /* 0x00005b003b007a0c */ /* 0x000fe40003f06270 */
[----:B------:R-:W-:-:S11]  /*32b0*/  IADD3.X R57, RZ, R57, RZ, P1, !PT ;  /* 0x00000039ff397210 */ /* 0x000fd60000ffe4ff */
[----:B------:R-:W-:Y:S01]  /*32c0*/  @P0 CALL.REL.NOINC `(.L_x_8570) ;  /* 0x0000001000000944 */ /* 0x000fe20003c00000 */
[----:B------:R-:W-:Y:S05]  /*32d0*/  BRA `(.L_x_8583) ;  /* 0xffffebf000007947 */ /* 0x000fea000383ffff */
.L_x_8570:
[----:B------:R-:W-:Y:S01]  /*32e0*/  BAR.SYNC.DEFER_BLOCKING 0x0 ;  /* 0x0000000000007b1d */ /* 0x000fe20000010000 */
[----:B------:R-:W-:Y:S02]  /*32f0*/  SHF.R.S32.HI R5, RZ, 0x1f, R44 ;  /* 0x0000001fff057819 */ /* 0x000fe4000001142c */
[----:B------:R-:W-:-:S04]  /*3300*/  LEA R4, P0, R44, R43, 0x3 ;  /* 0x0000002b2c047211 */ /* 0x000fc800078018ff */
[----:B------:R-:W-:-:S06]  /*3310*/  LEA.HI.X R5, R44, R40, R5, 0x3, P0 ;  /* 0x000000282c057211 */ /* 0x000fcc00000f1c05 */
[----:B------:R-:W4:Y:S01]  /*3320*/  LDG.E.64 R4, [R4.64] ;  /* 0x0000000604047981 */ /* 0x000f22000c1e1b00 */
[----:B------:R-:W-:Y:S01]  /*3330*/  F2FP.PACK_AB R60, R62, R63 ;  /* 0x0000003f3e3c723e */ /* 0x000fe200000000ff */
[----:B------:R-:W-:Y:S01]  /*3340*/  IMAD R24, R86, c[0x0][0x2d8], RZ ;  /* 0x0000b60056187a24 */ /* 0x000fe200078e02ff */
[----:B------:R-:W-:Y:S01]  /*3350*/  F2FP.PACK_AB R61, R61, R64 ;  /* 0x000000403d3d723e */ /* 0x000fe200000000ff */
[----:B------:R-:W-:Y:S01]  /*3360*/  UIADD3 UR4, UR4, -0x80, URZ ;  /* 0xffffff8004047890 */ /* 0x000fe2000fffe03f */
[----:B------:R-:W-:Y:S01]  /*3370*/  IADD3 R26, R34, -0x1, RZ ;  /* 0xffffffff221a7810 */ /* 0x000fe20007ffe0ff */
[----:B------:R-:W-:Y:S02]  /*3380*/  IMAD R23, R49, c[0x0][0x2dc], R24 ;  /* 0x0000b70031177a24 */ /* 0x000fe400078e0218 */
[----:B------:R-:W-:-:S04]  /*3390*/  IMAD R24, R52, c[0x0][0x2e0], RZ ;  /* 0x0000b80034187a24 */ /* 0x000fc800078e02ff */
[----:B------:R-:W-:Y:S01]  /*33a0*/  IMAD R25, R53, c[0x0][0x2e4], R24 ;  /* 0x0000b90035197a24 */ /* 0x000fe200078e0218 */
[----:B----4-:R-:W-:Y:S01]  /*33b0*/  STS.64 [R41.X8], R4 ;  /* 0x0000000429007388 */ /* 0x010fe20000008a00 */
[----:B------:R-:W-:-:S06]  /*33c0*/  NOP ;  /* 0x0000000000007918 */ /* 0x000fcc0000000000 */
[----:B------:R-:W4:Y:S04]  /*33d0*/  LDS.64 R18, [R41.X8] ;  /* 0x0000000029127984 */ /* 0x000f280000008a00 */
[----:B------:R-:W-:Y:S06]  /*33e0*/  BAR.SYNC.DEFER_BLOCKING 0x0 ;  /* 0x0000000000007b1d */ /* 0x000fec0000010000 */
[----:B------:R-:W-:Y:S01]  /*33f0*/  STS.64 [R41.X8], R60 ;  /* 0x0000003c29007388 */ /* 0x000fe20000008a00 */
[----:B----4-:R-:W-:Y:S01]  /*3400*/  HADD2.F32 R17, -RZ, R19.H0_H0 ;  /* 0x20000013ff117230 */ /* 0x010fe20000004100 */
[----:B------:R-:W-:Y:S01]  /*3410*/  SHF.R.U32.HI R0, RZ, 0x10, R19 ;  /* 0x00000010ff007819 */ /* 0x000fe20000011613 */
[----:B------:R-:W-:-:S03]  /*3420*/  HADD2.F32 R7, -RZ, R18.H0_H0 ;  /* 0x20000012ff077230 */ /* 0x000fc60000004100 */
[--C-:B------:R-:W-:Y:S01]  /*3430*/  FADD.FTZ R17, R17, R50.reuse ;  /* 0x0000003211117221 */ /* 0x100fe20000010000 */
[----:B------:R-:W-:Y:S01]  /*3440*/  HADD2.F32 R5, -RZ, R0.H0_H0 ;  /* 0x20000000ff057230 */ /* 0x000fe20000004100 */
[--C-:B------:R-:W-:Y:S01]  /*3450*/  FADD.FTZ R6, R7, R50.reuse ;  /* 0x0000003207067221 */ /* 0x100fe20000010000 */
[----:B------:R-:W-:Y:S02]  /*3460*/  SHF.R.U64 R7, R18, 0x10, R19 ;  /* 0x0000001012077819 */ /* 0x000fe40000001213 */
[----:B------:R-:W-:Y:S01]  /*3470*/  FSETP.GTU.FTZ.AND P2, PT, R17, 20, PT ;  /* 0x41a000001100780b */ /* 0x000fe20003f5c000 */
[----:B------:R-:W-:Y:S01]  /*3480*/  FADD.FTZ R5, R5, R50 ;  /* 0x0000003205057221 */ /* 0x000fe20000010000 */
[----:B------:R-:W-:Y:S01]  /*3490*/  FSETP.GTU.FTZ.AND P0, PT, R6, 20, PT ;  /* 0x41a000000600780b */ /* 0x000fe20003f1c000 */
[----:B------:R-:W-:-:S03]  /*34a0*/  HADD2.F32 R7, -RZ, R7.H0_H0 ;  /* 0x20000007ff077230 */ /* 0x000fc60000004100 */
[----:B------:R-:W-:Y:S02]  /*34b0*/  FSETP.GTU.FTZ.AND P3, PT, R5, 20, PT ;  /* 0x41a000000500780b */ /* 0x000fe40003f7c000 */
[----:B------:R-:W-:-:S05]  /*34c0*/  FADD.FTZ R4, R7, R50 ;  /* 0x0000003207047221 */ /* 0x000fca0000010000 */
[----:B------:R-:W-:Y:S01]  /*34d0*/  @!P2 FMUL.FTZ R7, R17, -1.4426950216293334961 ;  /* 0xbfb8aa3b1107a820 */ /* 0x000fe20000410000 */
[----:B------:R-:W-:Y:S01]  /*34e0*/  FSETP.GTU.FTZ.AND P1, PT, R4, 20, PT ;  /* 0x41a000000400780b */ /* 0x000fe20003f3c000 */
[----:B------:R-:W-:-:S04]  /*34f0*/  @!P0 FMUL.FTZ R0, R6, -1.4426950216293334961 ;  /* 0xbfb8aa3b06008820 */ /* 0x000fc80000410000 */
[----:B------:R-:W4:Y:S01]  /*3500*/  @!P2 MUFU.EX2 R7, R7 ;  /* 0x000000070007a308 */ /* 0x000f220000000800 */
[----:B------:R-:W-:-:S07]  /*3510*/  @!P3 FMUL.FTZ R16, R5, -1.4426950216293334961 ;  /* 0xbfb8aa3b0510b820 */ /* 0x000fce0000410000 */
[----:B------:R-:W5:Y:S01]  /*3520*/  @!P0 MUFU.EX2 R0, R0 ;  /* 0x0000000000008308 */ /* 0x000f620000000800 */
[----:B------:R-:W-:Y:S01]  /*3530*/  @!P1 FMUL.FTZ R6, R4, -1.4426950216293334961 ;  /* 0xbfb8aa3b04069820 */ /* 0x000fe20000410000 */
[----:B------:R-:W-:-:S04]  /*3540*/  SHF.L.U32 R4, R26, 0x7, RZ ;  /* 0x000000071a047819 */ /* 0x000fc800000006ff */
[----:B------:R-:W-:Y:S02]  /*3550*/  SHF.R.S32.HI R5, RZ, 0x1f, R4 ;  /* 0x0000001fff057819 */ /* 0x000fe40000011404 */
[----:B------:R0:W1:Y:S01]  /*3560*/  @!P1 MUFU.EX2 R18, R6 ;  /* 0x0000000600129308 */ /* 0x0000620000000800 */
[----:B----4-:R-:W-:Y:S01]  /*3570*/  @!P2 FADD.FTZ R19, R7, 1 ;  /* 0x3f8000000713a421 */ /* 0x010fe20000010000 */
[----:B------:R-:W-:-:S06]  /*3580*/  NOP ;  /* 0x0000000000007918 */ /* 0x000fcc0000000000 */
[----:B-----5:R-:W-:Y:S01]  /*3590*/  @!P0 FADD.FTZ R0, R0, 1 ;  /* 0x3f80000000008421 */ /* 0x020fe20000010000 */
[----:B0-----:R-:W0:Y:S01]  /*35a0*/  LDS.64 R6, [R41.X8] ;  /* 0x0000000029067984 */ /* 0x001e220000008a00 */
[----:B------:R4:W5:Y:S01]  /*35b0*/  @!P3 MUFU.EX2 R20, R16 ;  /* 0x000000100014b308 */ /* 0x0009620000000800 */
[----:B-1----:R-:W-:-:S07]  /*35c0*/  @!P1 FADD.FTZ R18, R18, 1 ;  /* 0x3f80000012129421 */ /* 0x002fce0000010000 */
[----:B------:R-:W1:Y:S01]  /*35d0*/  @!P0 MUFU.RCP R0, R0 ;  /* 0x0000000000008308 */ /* 0x000e620000001000 */
[----:B----4-:R-:W-:-:S04]  /*35e0*/  IMAD.WIDE.U32 R16, R49, c[0x0][0x2d8], R4 ;  /* 0x0000b60031107a25 */ /* 0x010fc800078e0004 */
[----:B------:R-:W-:Y:S01]  /*35f0*/  IMAD.WIDE.U32 R4, R49, c[0x0][0x2f8], R4 ;  /* 0x0000be0031047a25 */ /* 0x000fe200078e0004 */
[----:B------:R-:W-:Y:S02]  /*3600*/  IADD3 R17, R17, R23, RZ ;  /* 0x0000001711117210 */ /* 0x000fe40007ffe0ff */
[----:B------:R4:W2:Y:S01]  /*3610*/  @!P2 MUFU.RCP R22, R19 ;  /* 0x000000130016a308 */ /* 0x0008a20000001000 */
[----:B-----5:R-:W-:Y:S02]  /*3620*/  @!P3 FADD.FTZ R20, R20, 1 ;  /* 0x3f8000001414b421 */ /* 0x020fe40000010000 */
[----:B------:R-:W-:-:S05]  /*3630*/  IMAD.WIDE.U32 R16, R53, c[0x0][0x2e0], R16 ;  /* 0x0000b80035107a25 */ /* 0x000fca00078e0010 */
[----:B------:R-:W-:Y:S01]  /*3640*/  IADD3 R17, R17, R25, RZ ;  /* 0x0000001911117210 */ /* 0x000fe20007ffe0ff */
[----:B------:R5:W3:Y:S01]  /*3650*/  @!P1 MUFU.RCP R21, R18 ;  /* 0x0000001200159308 */ /* 0x000ae20000001000 */
[----:B----4-:R-:W-:Y:S01]  /*3660*/  LEA R19, P4, R16, c[0x0][0x330], 0x1 ;  /* 0x0000cc0010137a11 */ /* 0x010fe200078808ff */
[----:B-1----:R-:W-:Y:S02]  /*3670*/  @!P0 FMUL.FTZ R65, R65, R0 ;  /* 0x0000000041418220 */ /* 0x002fe40000410000 */
[----:B------:R-:W-:Y:S01]  /*3680*/  IMAD R0, R86, c[0x0][0x2f8], RZ ;  /* 0x0000be0056007a24 */ /* 0x000fe200078e02ff */
[----:B------:R-:W-:Y:S01]  /*3690*/  LEA.HI.X R16, R16, c[0x0][0x334], R17, 0x1, P4 ;  /* 0x0000cd0010107a11 */ /* 0x000fe200020f0c11 */
[----:B--2---:R-:W-:Y:S02]  /*36a0*/  @!P2 FMUL.FTZ R67, R67, R22 ;  /* 0x000000164343a220 */ /* 0x004fe40000410000 */
[----:B------:R1:W2:Y:S01]  /*36b0*/  @!P3 MUFU.RCP R23, R20 ;  /* 0x000000140017b308 */ /* 0x0002a20000001000 */
[----:B-----5:R-:W-:-:S02]  /*36c0*/  IADD3 R18, P0, R19, R32, RZ ;  /* 0x0000002013127210 */ /* 0x020fc40007f1e0ff */
[----:B------:R-:W-:Y:S02]  /*36d0*/  ISETP.GT.AND P4, PT, R34, 0x1, PT ;  /* 0x000000012200780c */ /* 0x000fe40003f84270 */
[----:B------:R-:W-:Y:S02]  /*36e0*/  IADD3.X R19, R16, R31, RZ, P0, !PT ;  /* 0x0000001f10137210 */ /* 0x000fe400007fe4ff */
[----:B------:R-:W-:Y:S01]  /*36f0*/  IADD3 R45, P2, R45, -0x100, RZ ;  /* 0xffffff002d2d7810 */ /* 0x000fe20007f5e0ff */
[----:B---3--:R-:W-:Y:S01]  /*3700*/  @!P1 FMUL.FTZ R66, R66, R21 ;  /* 0x0000001542429220 */ /* 0x008fe20000410000 */
[----:B------:R-:W-:Y:S01]  /*3710*/  IADD3 R37, P1, R37, -0x100, RZ ;  /* 0xffffff0025257810 */ /* 0x000fe20007f3e0ff */
[----:B0-----:R0:W-:Y:S01]  /*3720*/  STG.E.64 [R18.64], R6 ;  /* 0x0000000612007986 */ /* 0x0011e2000c101b06 */
[----:B------:R-:W-:Y:S02]  /*3730*/  MOV R34, R26 ;  /* 0x0000001a00227202 */ /* 0x000fe40000000f00 */
[----:B-1----:R-:W-:Y:S01]  /*3740*/  F2FP.PACK_AB R20, R66, R65 ;  /* 0x000000414214723e */ /* 0x002fe200000000ff */
[----:B------:R-:W-:Y:S01]  /*3750*/  FADD.FTZ R65, R65, R46 ;  /* 0x0000002e41417221 */ /* 0x000fe20000010000 */
[----:B------:R-:W-:Y:S01]  /*3760*/  IADD3.X R36, R36, -0x1, RZ, P1, !PT ;  /* 0xffffffff24247810 */ /* 0x000fe20000ffe4ff */
[----:B--2---:R-:W-:Y:S01]  /*3770*/  @!P3 FMUL.FTZ R68, R68, R23 ;  /* 0x000000174444b220 */ /* 0x004fe20000410000 */
[----:B------:R-:W-:Y:S01]  /*3780*/  BAR.SYNC.DEFER_BLOCKING 0x0 ;  /* 0x0000000000007b1d */ /* 0x000fe20000010000 */
[----:B------:R-:W-:Y:S01]  /*3790*/  IMAD R23, R49, c[0x0][0x2fc], R0 ;  /* 0x0000bf0031177a24 */ /* 0x000fe200078e0200 */
[----:B------:R-:W-:Y:S01]  /*37a0*/  IADD3 R39, P3, R39, -0x100, RZ ;  /* 0xffffff0027277810 */ /* 0x000fe20007f7e0ff */
[----:B------:R-:W-:Y:S01]  /*37b0*/  IMAD R0, R52, c[0x0][0x300], RZ ;  /* 0x0000c00034007a24 */ /* 0x000fe200078e02ff */
[----:B------:R-:W-:Y:S01]  /*37c0*/  F2FP.PACK_AB R21, R68, R67 ;  /* 0x000000434415723e */ /* 0x000fe200000000ff */
[----:B------:R-:W-:Y:S01]  /*37d0*/  FADD.FTZ R66, R65, R66 ;  /* 0x0000004241427221 */ /* 0x000fe20000010000 */
[----:B------:R-:W-:Y:S01]  /*37e0*/  IADD3 R5, R5, R23, RZ ;  /* 0x0000001705057210 */ /* 0x000fe20007ffe0ff */
[C---:B------:R-:W-:Y:S01]  /*37f0*/  IMAD R23, R53.reuse, c[0x0][0x304], R0 ;  /* 0x0000c10035177a24 */ /* 0x040fe200078e0200 */
[----:B------:R-:W-:Y:S01]  /*3800*/  IADD3.X R42, R42, -0x1, RZ, P2, !PT ;  /* 0xffffffff2a2a7810 */ /* 0x000fe200017fe4ff */
[----:B------:R-:W-:Y:S01]  /*3810*/  FADD.FTZ R67, R66, R67 ;  /* 0x0000004342437221 */ /* 0x000fe20000010000 */
[----:B------:R-:W-:Y:S01]  /*3820*/  IADD3.X R38, R38, -0x1, RZ, P3, !PT ;  /* 0xffffffff26267810 */ /* 0x000fe20001ffe4ff */
[----:B------:R-:W-:-:S04]  /*3830*/  IMAD.WIDE.U32 R4, R53, c[0x0][0x300], R4 ;  /* 0x0000c00035047a25 */ /* 0x000fc800078e0004 */
[----:B------:R-:W-:Y:S01]  /*3840*/  FADD.FTZ R46, R67, R68 ;  /* 0x00000044432e7221 */ /* 0x000fe20000010000 */
[----:B0-----:R-:W-:Y:S02]  /*3850*/  IADD3 R7, R5, R23, RZ ;  /* 0x0000001705077210 */ /* 0x001fe40007ffe0ff */
        /* <DEDUP_REMOVED lines=12> */
.L_x_8560:
        /* <DEDUP_REMOVED lines=24> */
.L_x_8586:
[----:B0-----:R-:W-:Y:S05]  /*3aa0*/  BSYNC B0 ;  /* 0x0000000000007941 */ /* 0x001fea0003800000 */
.L_x_8585:
        /* <DEDUP_REMOVED lines=23> */
.L_x_8588:
[----:B------:R-:W1:Y:S02]  /*3c20*/  S2R R15, SR_TID.X ;  /* 0x00000000000f7919 */ /* 0x000e640000002100 */
.L_x_8589:
[----:B0-----:R-:W-:Y:S05]  /*3c30*/  BSYNC B0 ;  /* 0x0000000000007941 */ /* 0x001fea0003800000 */
.L_x_8587:
        /* <DEDUP_REMOVED lines=10> */
.L_x_8590:
        /* <DEDUP_REMOVED lines=26> */
.L_x_8591:
        /* <DEDUP_REMOVED lines=16> */
.L_x_9155:


//--------------------- .text._Z25selective_scan_bwd_kernelI32Selective_Scan_bwd_kernel_traitsILi32ELi4ELb1ELb1ELb0ELb0ELb0EN3c104HalfEfEEv12SSMParamsBwd --------------------------
	.section	.text._Z25selective_scan_bwd_kernelI32Selective_Scan_bwd_kernel_traitsILi32ELi4ELb1ELb1ELb0ELb0ELb0EN3c104HalfEfEEv12SSMParamsBwd,"ax",@progbits
	.sectioninfo	@"SHI_REGISTERS=110"
	.align	128
        .global         _Z25selective_scan_bwd_kernelI32Selective_Scan_bwd_kernel_traitsILi32ELi4ELb1ELb1ELb0ELb0ELb0EN3c104HalfEfEEv12SSMParamsBwd
        .type           _Z25selective_scan_bwd_kernelI32Selective_Scan_bwd_kernel_traitsILi32ELi4ELb1ELb1ELb0ELb0ELb0EN3c104HalfEfEEv12SSMParamsBwd,@function
        .size           _Z25selective_scan_bwd_kernelI32Selective_Scan_bwd_kernel_traitsILi32ELi4ELb1ELb1ELb0ELb0ELb0EN3c104HalfEfEEv12SSMParamsBwd,(.L_x_9156 - _Z25selective_scan_bwd_kernelI32Selective_Scan_bwd_kernel_traitsILi32ELi4ELb1ELb1ELb0ELb0ELb0EN3c104HalfEfEEv12SSMParamsBwd)
        .other          _Z25selective_scan_bwd_kernelI32Selective_Scan_bwd_kernel_traitsILi32ELi4ELb1ELb1ELb0ELb0ELb0EN3c104HalfEfEEv12SSMParamsBwd,@"STO_CUDA_ENTRY STV_DEFAULT"
_Z25selective_scan_bwd_kernelI32Selective_Scan_bwd_kernel_traitsILi32ELi4ELb1ELb1ELb0ELb0ELb0EN3c104HalfEfEEv12SSMParamsBwd:
.text._Z25selective_scan_bwd_kernelI32Selective_Scan_bwd_kernel_traitsILi32ELi4ELb1ELb1ELb0ELb0ELb0EN3c104HalfEfEEv12SSMParamsBwd:
        /* <DEDUP_REMOVED lines=67> */
[----:B------:R-:W-:-:S02]  /*0430*/  IMAD R0, R61, c[0x0][0x1dc], R0 ;  /* 0x000077003d007a24 */ /* 0x000fc400078e0200 */
[----:B------:R-:W-:-:S03]  /*0440*/  IMAD.IADD R9, R9, 0x1, R15 ;  /* 0x0000000109097824 */ /* 0x000fc600078e020f */
        /* <DEDUP_REMOVED lines=64> */
[----:B------:R-:W-:Y:S01]  /*0850*/  IADD3 R41, R19, R41, RZ ;  /* 0x0000002913297210 */ /* 0x000fe20007ffe0ff */
[----:B------:R-:W-:Y:S01]  /*0860*/  IMAD.IADD R3, R3, 0x1, R5 ;  /* 0x0000000103037824 */ /* 0x000fe200078e0205 */
[----:B------:R-:W-:-:S03]  /*0870*/  IADD3 R39, R17, R39, RZ ;  /* 0x0000002711277210 */ /* 0x000fc60007ffe0ff */
[----:B------:R-:W-:-:S05]  /*0880*/  IMAD.WIDE.U32 R2, R54, c[0x0][0x2a0], R2 ;  /* 0x0000a80036027a25 */ /* 0x000fca00078e0002 */
[----:B------:R-:W-:Y:S02]  /*0890*/  IADD3 R3, R3, R7, RZ ;  /* 0x0000000703037210 */ /* 0x000fe40007ffe0ff */
[----:B------:R-:W-:-:S04]  /*08a0*/  LEA R12, P0, R2, c[0x0][0x318], 0x2 ;  /* 0x0000c600020c7a11 */ /* 0x000fc800078010ff */
[----:B------:R-:W-:Y:S02]  /*08b0*/  LEA.HI.X R2, R2, c[0x0][0x31c], R3, 0x2, P0 ;  /* 0x0000c70002027a11 */ /* 0x000fe400000f1403 */
[C---:B------:R-:W-:Y:S02]  /*08c0*/  IADD3 R14, P0, R12.reuse, -0x180, RZ ;  /* 0xfffffe800c0e7810 */ /* 0x040fe40007f1e0ff */
[----:B------:R-:W-:Y:S02]  /*08d0*/  IADD3 R12, P1, R12, -0x80, RZ ;  /* 0xffffff800c0c7810 */ /* 0x000fe40007f3e0ff */
[C---:B------:R-:W-:Y:S02]  /*08e0*/  IADD3.X R15, R2.reuse, -0x1, RZ, P0, !PT ;  /* 0xffffffff020f7810 */ /* 0x040fe400007fe4ff */
[----:B-1----:R-:W-:Y:S02]  /*08f0*/  IADD3.X R13, R2, -0x1, RZ, P1, !PT ;  /* 0xffffffff020d7810 */ /* 0x002fe40000ffe4ff */
.L_x_8607:
[----:B------:R-:W-:Y:S01]  /*0900*/  BAR.SYNC.DEFER_BLOCKING 0x0 ;  /* 0x0000000000007b1d */ /* 0x000fe20000010000 */
[C---:B------:R-:W-:Y:S02]  /*0910*/  SHF.L.U32 R9, R53.reuse, 0x3, RZ ;  /* 0x0000000335097819 */ /* 0x040fe400000006ff */
[----:B------:R-:W-:-:S02]  /*0920*/  SHF.L.U64.HI R0, R53, 0x3, R42 ;  /* 0x0000000335007819 */ /* 0x000fc4000001022a */
[----:B---3--:R-:W-:-:S04]  /*0930*/  IADD3 R2, P0, R52, R9, RZ ;  /* 0x0000000934027210 */ /* 0x008fc80007f1e0ff */
[----:B------:R-:W-:-:S06]  /*0940*/  IADD3.X R3, R51, R0, RZ, P0, !PT ;  /* 0x0000000033037210 */ /* 0x000fcc00007fe4ff */
[----:B--2---:R-:W2:Y:S01]  /*0950*/  LDG.E.64 R2, [R2.64] ;  /* 0x0000000602027981 */ /* 0x004ea2000c1e1b00 */
[----:B------:R-:W-:-:S05]  /*0960*/  IADD3 R6, P0, R50, R9, RZ ;  /* 0x0000000932067210 */ /* 0x000fca0007f1e0ff */
[----:B------:R-:W-:Y:S01]  /*0970*/  IMAD.X R7, R49, 0x1, R0, P0 ;  /* 0x0000000131077824 */ /* 0x000fe200000e0600 */
        /* <DEDUP_REMOVED lines=46> */
[----:B------:R-:W-:Y:S01]  /*0c60*/  SHF.R.U64 R65, R4, 0x10, R5 ;  /* 0x0000001004417819 */ /* 0x000fe20000001205 */
[C---:B------:R-:W-:Y:S01]  /*0c70*/  IMAD R7, R56.reuse, c[0x0][0x29c], R7 ;  /* 0x0000a70038077a24 */ /* 0x040fe200078e0207 */
[----:B------:R-:W-:Y:S01]  /*0c80*/  SHF.R.U32.HI R63, RZ, 0x10, R5 ;  /* 0x00000010ff3f7819 */ /* 0x000fe20000011605 */
[----:B------:R-:W-:Y:S01]  /*0c90*/  HADD2.F32 R5, -RZ, R5.H0_H0 ;  /* 0x20000005ff057230 */ /* 0x000fe20000004100 */
[----:B------:R-:W-:Y:S01]  /*0ca0*/  HFMA2.MMA R35, -RZ, RZ, 0, 0 ;  /* 0x00000000ff237435 */ /* 0x000fe200000001ff */
[----:B------:R-:W-:Y:S01]  /*0cb0*/  IMAD.WIDE.U32 R2, R56, c[0x0][0x298], R2 ;  /* 0x0000a60038027a25 */ /* 0x000fe200078e0002 */
[----:B------:R-:W-:Y:S01]  /*0cc0*/  HADD2.F32 R65, -RZ, R65.H0_H0 ;  /* 0x20000041ff417230 */ /* 0x000fe20000004100 */
[----:B------:R-:W-:Y:S01]  /*0cd0*/  HFMA2.MMA R30, -RZ, RZ, 0, 0 ;  /* 0x00000000ff1e7435 */ /* 0x000fe200000001ff */
[----:B------:R-:W-:Y:S01]  /*0ce0*/  HADD2.F32 R63, -RZ, R63.H0_H0 ;  /* 0x2000003fff3f7230 */ /* 0x000fe20000004100 */
[----:B------:R-:W-:Y:S01]  /*0cf0*/  CS2R R68, SRZ ;  /* 0x0000000000447805 */ /* 0x000fe2000001ff00 */
[----:B------:R-:W-:Y:S01]  /*0d00*/  IADD3 R3, R3, R7, RZ ;  /* 0x0000000703037210 */ /* 0x000fe20007ffe0ff */
[----:B------:R-:W-:Y:S01]  /*0d10*/  IMAD R7, R54, c[0x0][0x2a4], R9 ;  /* 0x0000a90036077a24 */ /* 0x000fe200078e0209 */
[----:B------:R-:W-:Y:S01]  /*0d20*/  MOV R67, RZ ;  /* 0x000000ff00437202 */ /* 0x000fe20000000f00 */
[----:B------:R-:W-:Y:S01]  /*0d30*/  CS2R R32, SRZ ;  /* 0x0000000000207805 */ /* 0x000fe2000001ff00 */
[----:B------:R-:W-:-:S02]  /*0d40*/  FADD.FTZ R64, R5, R58 ;  /* 0x0000003a05407221 */ /* 0x000fc40000010000 */
[----:B------:R-:W-:-:S04]  /*0d50*/  IMAD.WIDE.U32 R8, R54, c[0x0][0x2a0], R2 ;  /* 0x0000a80036087a25 */ /* 0x000fc800078e0002 */
[--C-:B------:R-:W-:Y:S01]  /*0d60*/  FADD.FTZ R65, R65, R58.reuse ;  /* 0x0000003a41417221 */ /* 0x100fe20000010000 */
[----:B------:R-:W-:Y:S01]  /*0d70*/  IADD3 R26, R9, R7, RZ ;  /* 0x00000007091a7210 */ /* 0x000fe20007ffe0ff */
[----:B------:R-:W-:Y:S01]  /*0d80*/  IMAD.SHL.U32 R9, R6, 0x80, RZ ;  /* 0x0000008006097824 */ /* 0x000fe200078e00ff */
[C---:B------:R-:W-:Y:S01]  /*0d90*/  LEA R2, P0, R8.reuse, c[0x0][0x318], 0x2 ;  /* 0x0000c60008027a11 */ /* 0x040fe200078010ff */
[----:B------:R-:W-:Y:S01]  /*0da0*/  FADD.FTZ R63, R63, R58 ;  /* 0x0000003a3f3f7221 */ /* 0x000fe20000010000 */
[----:B------:R-:W-:Y:S02]  /*0db0*/  MOV R7, c[0x0][0x174] ;  /* 0x00005d0000077a02 */ /* 0x000fe40000000f00 */
[----:B------:R-:W-:Y:S02]  /*0dc0*/  LEA.HI.X R3, R8, c[0x0][0x31c], R26, 0x2, P0 ;  /* 0x0000c70008037a11 */ /* 0x000fe400000f141a */
[----:B------:R-:W-:Y:S02]  /*0dd0*/  LEA R7, R7, UR4, 0x7 ;  /* 0x0000000407077c11 */ /* 0x000fe4000f8e38ff */
[----:B------:R-:W-:-:S03]  /*0de0*/  IADD3 R8, P0, R9, R8, RZ ;  /* 0x0000000809087210 */ /* 0x000fc60007f1e0ff */
[----:B------:R-:W-:Y:S01]  /*0df0*/  IMAD.WIDE R2, R7, 0x4, R2 ;  /* 0x0000000407027825 */ /* 0x000fe200078e0202 */
[----:B------:R-:W-:Y:S01]  /*0e00*/  HADD2.F32 R7, -RZ, R4.H0_H0 ;  /* 0x20000004ff077230 */ /* 0x000fe20000004100 */
[----:B------:R-:W-:-:S03]  /*0e10*/  LEA.HI.X.SX32 R9, R9, R26, 0x1, P0 ;  /* 0x0000001a09097211 */ /* 0x000fc600000f0eff */
[----:B------:R-:W-:Y:S01]  /*0e20*/  IADD3 R2, P1, R2, -0x100, RZ ;  /* 0xffffff0002027810 */ /* 0x000fe20007f3e0ff */
[----:B------:R-:W-:-:S03]  /*0e30*/  FADD.FTZ R66, R7, R58 ;  /* 0x0000003a07427221 */ /* 0x000fc60000010000 */
[----:B------:R-:W-:Y:S02]  /*0e40*/  IADD3.X R3, R3, -0x1, RZ, P1, !PT ;  /* 0xffffffff03037810 */ /* 0x000fe40000ffe4ff */
.L_x_8606:
[----:B------:R-:W-:Y:S01]  /*0e50*/  SHF.R.S32.HI R80, RZ, 0x1f, R69 ;  /* 0x0000001fff507819 */ /* 0x000fe20000011445 */
[----:B------:R-:W-:Y:S01]  /*0e60*/  IMAD.WIDE.U32 R6, R69, c[0x0][0x1a0], RZ ;  /* 0x0000680045067a25 */ /* 0x000fe200078e00ff */
[----:B------:R-:W-:-:S03]  /*0e70*/  MOV R5, R41 ;  /* 0x0000002900057202 */ /* 0x000fc60000000f00 */
[----:B------:R-:W-:Y:S01]  /*0e80*/  IMAD R4, R80, c[0x0][0x1a0], RZ ;  /* 0x0000680050047a24 */ /* 0x000fe200078e02ff */
[----:B------:R-:W-:Y:S01]  /*0e90*/  LEA R72, P1, R6, R46, 0x1 ;  /* 0x0000002e06487211 */ /* 0x000fe200078208ff */
[----:B------:R-:W-:Y:S02]  /*0ea0*/  IMAD R26, R80, c[0x0][0x188], RZ ;  /* 0x00006200501a7a24 */ /* 0x000fe400078e02ff */
[C---:B------:R-:W-:Y:S01]  /*0eb0*/  IMAD R71, R69.reuse, c[0x0][0x1a4], R4 ;  /* 0x0000690045477a24 */ /* 0x040fe200078e0204 */
[----:B------:R-:W-:Y:S01]  /*0ec0*/  MOV R4, R18 ;  /* 0x0000001200047202 */ /* 0x000fe20000000f00 */
[----:B------:R-:W-:-:S03]  /*0ed0*/  IMAD R27, R69, c[0x0][0x18c], R26 ;  /* 0x00006300451b7a24 */ /* 0x000fc600078e021a */
[----:B------:R-:W-:Y:S01]  /*0ee0*/  IADD3 R7, R7, R71, RZ ;  /* 0x0000004707077210 */ /* 0x000fe20007ffe0ff */
[----:B------:R-:W-:-:S03]  /*0ef0*/  IMAD.WIDE.U32 R4, R69, c[0x0][0x188], R4 ;  /* 0x0000620045047a25 */ /* 0x000fc600078e0004 */
[----:B------:R-:W-:Y:S02]  /*0f00*/  LEA.HI.X R6, R6, R45, R7, 0x1, P1 ;  /* 0x0000002d06067211 */ /* 0x000fe400008f0c07 */
[----:B------:R-:W-:Y:S02]  /*0f10*/  LEA R72, P1, R53, R72, 0x3 ;  /* 0x0000004835487211 */ /* 0x000fe400078218ff */
[----:B------:R-:W-:Y:S02]  /*0f20*/  IADD3 R5, R5, R27, RZ ;  /* 0x0000001b05057210 */ /* 0x000fe40007ffe0ff */
[C---:B------:R-:W-:Y:S02]  /*0f30*/  LEA R26, P0, R4.reuse, c[0x0][0x220], 0x2 ;  /* 0x00008800041a7a11 */ /* 0x040fe400078010ff */
[----:B------:R-:W-:Y:S02]  /*0f40*/  LEA.HI.X R73, R53, R6, R42, 0x3, P1 ;  /* 0x0000000635497211 */ /* 0x000fe400008f1c2a */
[----:B------:R-:W-:-:S03]  /*0f50*/  LEA.HI.X R27, R4, c[0x0][0x224], R5, 0x2, P0 ;  /* 0x00008900041b7a11 */ /* 0x000fc600000f1405 */
[----:B--2---:R-:W2:Y:S04]  /*0f60*/  LDG.E.64 R4, [R72.64] ;  /* 0x0000000648047981 */ /* 0x004ea8000c1e1b00 */
[----:B0-----:R0:W3:Y:S01]  /*0f70*/  LDG.E R62, [R26.64] ;  /* 0x000000061a3e7981 */ /* 0x0010e2000c1e1900 */
[----:B------:R-:W-:Y:S01]  /*0f80*/  MOV R6, R16 ;  /* 0x0000001000067202 */ /* 0x000fe20000000f00 */
[----:B------:R-:W-:Y:S01]  /*0f90*/  IMAD.MOV.U32 R7, RZ, RZ, R39 ;  /* 0x000000ffff077224 */ /* 0x000fe200078e0027 */
[----:B------:R-:W-:Y:S01]  /*0fa0*/  IADD3 R78, R43, -0x1, RZ ;  /* 0xffffffff2b4e7810 */ /* 0x000fe20007ffe0ff */
[----:B------:R-:W-:Y:S02]  /*0fb0*/  IMAD R74, R80, c[0x0][0x1c0], RZ ;  /* 0x00007000504a7a24 */ /* 0x000fe400078e02ff */
[----:B------:R-:W-:-:S04]  /*0fc0*/  IMAD.WIDE.U32 R70, R69, c[0x0][0x1c0], R6 ;  /* 0x0000700045467a25 */ /* 0x000fc800078e0006 */
[----:B------:R-:W-:Y:S01]  /*0fd0*/  IMAD R7, R69, c[0x0][0x1c4], R74 ;  /* 0x0000710045077a24 */ /* 0x000fe200078e024a */
[----:B------:R-:W-:Y:S02]  /*0fe0*/  LEA R6, P0, R70, c[0x0][0x230], 0x2 ;  /* 0x00008c0046067a11 */ /* 0x000fe400078010ff */
[----:B0-----:R-:W-:Y:S02]  /*0ff0*/  LEA.HI R26, R78, R78, RZ, 0x1 ;  /* 0x0000004e4e1a7211 */ /* 0x001fe400078f08ff */
[----:B------:R-:W-:-:S04]  /*1000*/  IADD3 R7, R71, R7, RZ ;  /* 0x0000000747077210 */ /* 0x000fc80007ffe0ff */
[----:B------:R-:W-:Y:S02]  /*1010*/  LEA.HI.X R7, R70, c[0x0][0x234], R7, 0x2, P0 ;  /* 0x00008d0046077a11 */ /* 0x000fe400000f1407 */
[----:B------:R-:W-:Y:S02]  /*1020*/  LOP3.LUT R27, R26, 0xfffffe, RZ, 0xc0, !PT ;  /* 0x00fffffe1a1b7812 */ /* 0x000fe400078ec0ff */
[C---:B------:R-:W-:Y:S02]  /*1030*/  ISETP.NE.AND P1, PT, R53.reuse, RZ, PT ;  /* 0x000000ff3500720c */ /* 0x040fe40003f25270 */
[----:B------:R-:W-:Y:S02]  /*1040*/  IADD3 R26, R78, -R27, RZ ;  /* 0x8000001b4e1a7210 */ /* 0x000fe40007ffe0ff */
[----:B------:R-:W-:Y:S02]  /*1050*/  ISETP.NE.AND P2, PT, R53, 0x1f, PT ;  /* 0x0000001f3500780c */ /* 0x000fe40003f45270 */
[----:B------:R-:W-:-:S04]  /*1060*/  ISETP.GT.AND P0, PT, R43, 0x1, PT ;  /* 0x000000012b00780c */ /* 0x000fc80003f04270 */
[----:B------:R-:W-:Y:S01]  /*1070*/  ISETP.EQ.AND P0, PT, R82, RZ, P0 ;  /* 0x000000ff5200720c */ /* 0x000fe20000702270 */
[----:B--2---:R0:W-:Y:S01]  /*1080*/  STS.64 [R44.X8], R4 ;  /* 0x000000042c007388 */ /* 0x0041e20000008a00 */
[----:B------:R-:W-:-:S06]  /*1090*/  NOP ;  /* 0x0000000000007918 */ /* 0x000fcc0000000000 */
[----:B-1----:R1:W2:Y:S01]  /*10a0*/  LDG.E R83, [R6.64] ;  /* 0x0000000606537981 */ /* 0x0022a2000c1e1900 */
[----:B---3--:R-:W-:-:S04]  /*10b0*/  FMUL.FTZ R72, R62, 1.4426950216293334961 ;  /* 0x3fb8aa3b3e487820 */ /* 0x008fc80000410000 */
[----:B------:R-:W-:-:S06]  /*10c0*/  FMUL.FTZ R79, R66, R72 ;  /* 0x00000048424f7220 */ /* 0x000fcc0000410000 */
[----:B------:R-:W3:Y:S01]  /*10d0*/  MUFU.EX2 R79, R79 ;  /* 0x0000004f004f7308 */ /* 0x000ee20000000800 */
[----:B0-----:R-:W-:-:S04]  /*10e0*/  LEA R5, R26, R69, 0x8 ;  /* 0x000000451a057211 */ /* 0x001fc800078e40ff */
[----:B------:R-:W-:Y:S02]  /*10f0*/  SEL R74, R5, R40, !P1 ;  /* 0x00000028054a7207 */ /* 0x000fe40004800000 */
[----:B------:R-:W0:Y:S04]  /*1100*/  LDS.64 R4, [R44.X8] ;  /* 0x000000002c047984 */ /* 0x000e280000008a00 */
[----:B---3--:R3:W-:Y:S04]  /*1110*/  STS [R74.X4+0x548], R79 ;  /* 0x0005484f4a007388 */ /* 0x0087e80000004800 */
[----:B------:R-:W-:Y:S01]  /*1120*/  BAR.SYNC.DEFER_BLOCKING 0x0 ;  /* 0x0000000000007b1d */ /* 0x000fe20000010000 */
[----:B-1----:R-:W-:-:S02]  /*1130*/  FMUL.FTZ R6, R65, R72 ;  /* 0x0000004841067220 */ /* 0x002fc40000410000 */
[-C--:B------:R-:W-:Y:S02]  /*1140*/  FMUL.FTZ R7, R64, R72.reuse ;  /* 0x0000004840077220 */ /* 0x080fe40000410000 */
[----:B------:R-:W-:Y:S02]  /*1150*/  FMUL.FTZ R86, R63, R72 ;  /* 0x000000483f567220 */ /* 0x000fe40000410000 */
[----:B------:R-:W1:Y:S01]  /*1160*/  MUFU.EX2 R6, R6 ;  /* 0x0000000600067308 */ /* 0x000e620000000800 */
[----:B------:R-:W-:Y:S02]  /*1170*/  @P0 IADD3 R70, R43, -0x2, RZ ;  /* 0xfffffffe2b460810 */ /* 0x000fe40007ffe0ff */
[----:B---3--:R-:W-:Y:S01]  /*1180*/  SHF.R.U64 R74, R10, 0x10, R11 ;  /* 0x000000100a4a7819 */ /* 0x008fe2000000120b */
[----:B------:R3:W4:Y:S04]  /*1190*/  @P2 LDS R97, [R53.X4+0xd4c] ;  /* 0x000d4c0035612984 */ /* 0x0007280000004800 */
[----:B------:R-:W1:Y:S01]  /*11a0*/  MUFU.EX2 R7, R7 ;  /* 0x0000000700077308 */ /* 0x000e620000000800 */
[----:B------:R-:W-:Y:S01]  /*11b0*/  @P0 IMAD R27, R70, c[0x0][0x16c], R69 ;  /* 0x00005b00461b0a24 */ /* 0x000fe200078e0245 */
[----:B------:R-:W-:-:S02]  /*11c0*/  HADD2.F32 R75, -RZ, R10.H0_H0 ;  /* 0x2000000aff4b7230 */ /* 0x000fc40000004100 */
[----:B------:R-:W-:-:S04]  /*11d0*/  HADD2.F32 R74, -RZ, R74.H0_H0 ;  /* 0x2000004aff4a7230 */ /* 0x000fc80000004100 */
[----:B------:R-:W2:Y:S01]  /*11e0*/  MUFU.EX2 R86, R86 ;  /* 0x0000005600567308 */ /* 0x000ea20000000800 */
[----:B------:R-:W-:Y:S01]  /*11f0*/  MOV R81, RZ ;  /* 0x000000ff00517202 */ /* 0x000fe20000000f00 */
[----:B------:R-:W-:Y:S01]  /*1200*/  @P0 IMAD.WIDE R26, R27, 0x8, R24 ;  /* 0x000000081b1a0825 */ /* 0x000fe200078e0218 */
[----:B------:R-:W-:Y:S01]  /*1210*/  SHF.R.U32.HI R72, RZ, 0x10, R11 ;  /* 0x00000010ff487819 */ /* 0x000fe2000001160b */
[--C-:B0-----:R-:W-:Y:S02]  /*1220*/  HADD2.F32 R70, -RZ, R4.reuse.H0_H0 ;  /* 0x20000004ff467230 */ /* 0x101fe40000004100 */
[----:B------:R-:W-:Y:S01]  /*1230*/  HADD2.F32 R71, -RZ, R4.H1_H1 ;  /* 0x30000004ff477230 */ /* 0x000fe20000004100 */
[----:B------:R-:W-:Y:S01]  /*1240*/  FMUL.FTZ R89, R66, R75 ;  /* 0x0000004b42597220 */ /* 0x000fe20000410000 */
[----:B------:R-:W-:Y:S01]  /*1250*/  HADD2.F32 R73, -RZ, R11.H0_H0 ;  /* 0x2000000bff497230 */ /* 0x000fe20000004100 */
[----:B------:R-:W-:Y:S01]  /*1260*/  FMUL.FTZ R88, R65, R74 ;  /* 0x0000004a41587220 */ /* 0x000fe20000410000 */
[----:B------:R0:W5:Y:S01]  /*1270*/  @P0 LDG.E R81, [R26.64+0x4] ;  /* 0x000004061a510981 */ /* 0x000162000c1e1900 */
[----:B------:R-:W-:Y:S01]  /*1280*/  HADD2.F32 R77, -RZ, R5.H0_H0 ;  /* 0x20000005ff4d7230 */ /* 0x000fe20000004100 */
[----:B-1----:R-:W-:Y:S01]  /*1290*/  FMUL.FTZ R4, R79, R6 ;  /* 0x000000064f047220 */ /* 0x002fe20000410000 */
[----:B------:R-:W-:Y:S01]  /*12a0*/  HADD2.F32 R72, -RZ, R72.H0_H0 ;  /* 0x20000048ff487230 */ /* 0x000fe20000004100 */
[----:B------:R-:W-:-:S02]  /*12b0*/  FMUL.FTZ R93, R70, R89 ;  /* 0x00000059465d7220 */ /* 0x000fc40000410000 */
[----:B------:R-:W-:Y:S01]  /*12c0*/  FMUL.FTZ R95, R71, R88 ;  /* 0x00000058475f7220 */ /* 0x000fe20000410000 */
[----:B------:R-:W-:Y:S01]  /*12d0*/  HADD2.F32 R76, -RZ, R5.H1_H1 ;  /* 0x30000005ff4c7230 */ /* 0x000fe20000004100 */
[----:B0-----:R-:W-:Y:S02]  /*12e0*/  FMUL.FTZ R26, R64, R73 ;  /* 0x00000049401a7220 */ /* 0x001fe40000410000 */
[----:B------:R-:W-:Y:S01]  /*12f0*/  FMUL.FTZ R5, R7, R4 ;  /* 0x0000000407057220 */ /* 0x000fe20000410000 */
[----:B------:R-:W-:Y:S01]  /*1300*/  BSSY B0, `(.L_x_8594) ;  /* 0x0000014000007945 */ /* 0x000fe20003800000 */
[----:B------:R-:W-:Y:S02]  /*1310*/  FMUL.FTZ R27, R63, R72 ;  /* 0x000000483f1b7220 */ /* 0x000fe40000410000 */
[----:B------:R-:W-:Y:S02]  /*1320*/  FMUL.FTZ R92, R77, R26 ;  /* 0x0000001a4d5c7220 */ /* 0x000fe40000410000 */
[----:B------:R-:W-:-:S02]  /*1330*/  FFMA.FTZ R4, R6, R93, R95 ;  /* 0x0000005d06047223 */ /* 0x000fc4000001005f */
[----:B------:R-:W-:Y:S02]  /*1340*/  FMUL.FTZ R87, R76, R27 ;  /* 0x0000001b4c577220 */ /* 0x000fe40000410000 */
[----:B------:R-:W-:Y:S02]  /*1350*/  FFMA.FTZ R99, R7, R4, R92 ;  /* 0x0000000407637223 */ /* 0x000fe4000001005c */
[-C--:B--2---:R-:W-:Y:S02]  /*1360*/  FMUL.FTZ R91, R36, R83.reuse ;  /* 0x00000053245b7220 */ /* 0x084fe40000410000 */
[-C--:B------:R-:W-:Y:S02]  /*1370*/  FMUL.FTZ R94, R34, R83.reuse ;  /* 0x00000053225e7220 */ /* 0x080fe40000410000 */
[----:B------:R-:W-:Y:S02]  /*1380*/  FMUL.FTZ R90, R37, R83 ;  /* 0x00000053255a7220 */ /* 0x000fe40000410000 */
[----:B------:R-:W-:-:S02]  /*1390*/  FFMA.FTZ R96, R86, R94, R91 ;  /* 0x0000005e56607223 */ /* 0x000fc4000001005b */
        /* <DEDUP_REMOVED lines=10> */
.L_x_8595:
[----:B---34-:R-:W-:Y:S05]  /*1440*/  BSYNC B0 ;  /* 0x0000000000007941 */ /* 0x018fea0003800000 */
.L_x_8594:
[----:B01----:R-:W-:Y:S01]  /*1450*/  FMUL.FTZ R4, R86, R97 ;  /* 0x0000006156047220 */ /* 0x003fe20000410000 */
[----:B------:R-:W-:Y:S01]  /*1460*/  ISETP.GE.AND P0, PT, R44, 0x1, PT ;  /* 0x000000012c00780c */ /* 0x000fe20003f06270 */
[----:B------:R-:W-:Y:S01]  /*1470*/  FFMA.FTZ R99, R86, R99, R87 ;  /* 0x0000006356637223 */ /* 0x000fe20000010057 */
[C---:B------:R-:W-:Y:S01]  /*1480*/  ISETP.NE.AND P3, PT, R82.reuse, 0x1f, PT ;  /* 0x0000001f5200780c */ /* 0x040fe20003f65270 */
[----:B------:R-:W-:Y:S01]  /*1490*/  FMUL.FTZ R101, R7, R4 ;  /* 0x0000000407657220 */ /* 0x000fe20000410000 */
[----:B------:R-:W-:Y:S01]  /*14a0*/  ISETP.GE.U32.AND P4, PT, R82, 0x18, PT ;  /* 0x000000185200780c */ /* 0x000fe20003f86070 */
[----:B------:R-:W-:Y:S01]  /*14b0*/  FMUL.FTZ R96, R86, R5 ;  /* 0x0000000556607220 */ /* 0x000fe20000410000 */
[----:B------:R-:W0:Y:S01]  /*14c0*/  SHFL.UP PT, R4, R99, 0x1, RZ ;  /* 0x0420000063047989 */ /* 0x000e2200000e00ff */
[----:B------:R-:W-:Y:S01]  /*14d0*/  FFMA.FTZ R98, R6, R98, R83 ;  /* 0x0000006206627223 */ /* 0x000fe20000010053 */
[----:B------:R-:W-:Y:S01]  /*14e0*/  LEA R78, R78, R53, 0x7 ;  /* 0x000000354e4e7211 */ /* 0x000fe200078e38ff */
[----:B------:R-:W-:Y:S01]  /*14f0*/  FMUL.FTZ R101, R6, R101 ;  /* 0x0000006506657220 */ /* 0x000fe20000410000 */
[----:B------:R-:W1:Y:S01]  /*1500*/  SHFL.UP PT, R5, R96, 0x1, RZ ;  /* 0x0420000060057989 */ /* 0x000e6200000e00ff */
[----:B------:R-:W-:Y:S01]  /*1510*/  BSSY B0, `(.L_x_8596) ;  /* 0x0000074000007945 */ /* 0x000fe20003800000 */
[----:B------:R-:W-:-:S02]  /*1520*/  IADD3 R78, -R78, c[0x0][0x168], RZ ;  /* 0x00005a004e4e7a10 */ /* 0x000fc40007ffe1ff */
        /* <DEDUP_REMOVED lines=25> */
[----:B------:R-:W-:Y:S01]  /*16c0*/  ISETP.GE.AND P0, PT, R43, c[0x0][0x174], PT ;  /* 0x00005d002b007a0c */ /* 0x000fe20003f06270 */
[----:B------:R-:W-:Y:S02]  /*16d0*/  HFMA2.MMA R5, -RZ, RZ, 0, 0 ;  /* 0x00000000ff057435 */ /* 0x000fe400000001ff */
[C---:B--2---:R-:W-:Y:S01]  /*16e0*/  @!P3 FFMA.FTZ R98, R101.reuse, R102, R98 ;  /* 0x000000666562b223 */ /* 0x044fe20000010062 */
[----:B------:R-:W-:Y:S01]  /*16f0*/  SHFL.UP PT, R103, R96, 0x8, RZ ;  /* 0x0500000060677989 */ /* 0x000fe200000e00ff */
[----:B------:R-:W-:Y:S01]  /*1700*/  ISETP.NE.OR P0, PT, R82, RZ, P0 ;  /* 0x000000ff5200720c */ /* 0x000fe20000705670 */
[----:B---3--:R-:W-:-:S02]  /*1710*/  @!P3 FMUL.FTZ R101, R101, R100 ;  /* 0x000000646565b220 */ /* 0x008fc40000410000 */
[----:B------:R-:W0:Y:S01]  /*1720*/  SHFL.UP PT, R102, R99, 0x8, RZ ;  /* 0x0500000063667989 */ /* 0x000e2200000e00ff */
[C---:B------:R-:W-:Y:S02]  /*1730*/  ISETP.GE.AND P3, PT, R44.reuse, 0x8, PT ;  /* 0x000000082c00780c */ /* 0x040fe40003f66270 */
        /* <DEDUP_REMOVED lines=23> */
[----:B------:R-:W-:Y:S02]  /*18b0*/  ISETP.GE.AND P3, PT, R78, 0x41, PT ;  /* 0x000000414e00780c */ /* 0x000fe40003f66270 */
        /* <DEDUP_REMOVED lines=8> */
[----:B------:R-:W-:Y:S02]  /*1940*/  FFMA.FTZ R81, R6, R93, R95 ;  /* 0x0000005d06517223 */ /* 0x000fe4000001005f */
[----:B-1----:R-:W-:Y:S01]  /*1950*/  @P2 FFMA.FTZ R105, R106, R105, R107 ;  /* 0x000000696a692223 */ /* 0x002fe2000001006b */
[----:B------:R-:W-:Y:S01]  /*1960*/  ISETP.GE.AND P2, PT, R78, 0x21, PT ;  /* 0x000000214e00780c */ /* 0x000fe20003f46270 */
[----:B------:R-:W-:Y:S02]  /*1970*/  FFMA.FTZ R92, R7, R81, R92 ;  /* 0x00000051075c7223 */ /* 0x000fe4000001005c */
[----:B------:R-:W-:Y:S02]  /*1980*/  FFMA.FTZ R79, R105, R97, R94 ;  /* 0x00000061694f7223 */ /* 0x000fe4000001005e */
[----:B------:R-:W-:Y:S02]  /*1990*/  FFMA.FTZ R94, R38, R93, RZ ;  /* 0x0000005d265e7223 */ /* 0x000fe400000100ff */
[----:B------:R-:W-:-:S02]  /*19a0*/  FFMA.FTZ R91, R86, R79, R91 ;  /* 0x0000004f565b7223 */ /* 0x000fc4000001005b */
[----:B------:R-:W-:Y:S02]  /*19b0*/  FFMA.FTZ R87, R86, R92, R87 ;  /* 0x0000005c56577223 */ /* 0x000fe40000010057 */
[----:B------:R-:W-:Y:S02]  /*19c0*/  FFMA.FTZ R90, R7, R91, R90 ;  /* 0x0000005b075a7223 */ /* 0x000fe4000001005a */
[----:B------:R-:W-:Y:S02]  /*19d0*/  FFMA.FTZ R78, R70, -R89, R93 ;  /* 0x80000059464e7223 */ /* 0x000fe4000001005d */
[----:B------:R-:W-:Y:S02]  /*19e0*/  FFMA.FTZ R83, R6, R90, R83 ;  /* 0x0000005a06537223 */ /* 0x000fe40000010053 */
[----:B------:R-:W-:Y:S02]  /*19f0*/  FFMA.FTZ R88, R71, -R88, R81 ;  /* 0x8000005847587223 */ /* 0x000fe40000010051 */
[----:B------:R-:W-:-:S02]  /*1a00*/  FFMA.FTZ R81, R37, R81, R94 ;  /* 0x0000005125517223 */ /* 0x000fc4000001005e */
[----:B------:R-:W-:Y:S02]  /*1a10*/  FMUL.FTZ R89, R66, R83 ;  /* 0x0000005342597220 */ /* 0x000fe40000410000 */
[----:B------:R-:W-:Y:S02]  /*1a20*/  FFMA.FTZ R86, R76, -R27, R87 ;  /* 0x8000001b4c567223 */ /* 0x000fe40000010057 */
[----:B--2---:R-:W-:Y:S02]  /*1a30*/  FFMA.FTZ R27, R103, R5, R104 ;  /* 0x00000005671b7223 */ /* 0x004fe40000010068 */
[----:B------:R-:W-:Y:S02]  /*1a40*/  FFMA.FTZ R7, R36, R92, R81 ;  /* 0x0000005c24077223 */ /* 0x000fe40000010051 */
[----:B------:R-:W-:Y:S02]  /*1a50*/  FMUL.FTZ R93, R65, R90 ;  /* 0x0000005a415d7220 */ /* 0x000fe40000410000 */
[----:B------:R-:W-:-:S02]  /*1a60*/  FFMA.FTZ R5, R78, R89, RZ ;  /* 0x000000594e057223 */ /* 0x000fc400000100ff */
[----:B------:R-:W-:Y:S02]  /*1a70*/  FMUL.FTZ R95, R63, R79 ;  /* 0x0000004f3f5f7220 */ /* 0x000fe40000410000 */
[----:B------:R-:W-:Y:S02]  /*1a80*/  FMUL.FTZ R94, R64, R91 ;  /* 0x0000005b405e7220 */ /* 0x000fe40000410000 */
[----:B------:R-:W-:Y:S02]  /*1a90*/  FFMA.FTZ R81, R77, -R26, R92 ;  /* 0x8000001a4d517223 */ /* 0x000fe4000001005c */
[----:B------:R-:W-:Y:S02]  /*1aa0*/  FFMA.FTZ R87, R34, R87, R7 ;  /* 0x0000005722577223 */ /* 0x000fe40000010007 */
[----:B------:R-:W-:Y:S02]  /*1ab0*/  FMUL.FTZ R26, R103, R4 ;  /* 0x00000004671a7220 */ /* 0x000fe40000410000 */
[----:B------:R-:W-:-:S02]  /*1ac0*/  FFMA.FTZ R92, R88, R93, R5 ;  /* 0x0000005d585c7223 */ /* 0x000fc40000010005 */
[----:B------:R-:W-:Y:S01]  /*1ad0*/  FMUL.FTZ R7, R72, R95 ;  /* 0x0000005f48077220 */ /* 0x000fe20000410000 */
[----:B------:R0:W-:Y:S01]  /*1ae0*/  @!P0 STS.64 [R100+0xdc8], R26 ;  /* 0x000dc81a64008388 */ /* 0x0001e20000000a00 */
[-C--:B------:R-:W-:Y:S02]  /*1af0*/  FMUL.FTZ R6, R73, R94.reuse ;  /* 0x0000005e49067220 */ /* 0x080fe40000410000 */
[----:B------:R-:W-:Y:S01]  /*1b00*/  FMUL.FTZ R5, R74, R93 ;  /* 0x0000005d4a057220 */ /* 0x000fe20000410000 */
[C---:B------:R-:W-:Y:S01]  /*1b10*/  SHF.L.U32 R93, R68.reuse, 0x2, RZ ;  /* 0x00000002445d7819 */ /* 0x040fe200000006ff */
[----:B------:R-:W-:Y:S01]  /*1b20*/  FMUL.FTZ R4, R75, R89 ;  /* 0x000000594b047220 */ /* 0x000fe20000410000 */
[----:B------:R-:W-:Y:S01]  /*1b30*/  SHF.L.U64.HI R89, R68, 0x2, R67 ;  /* 0x0000000244597819 */ /* 0x000fe20000010243 */
[----:B------:R-:W-:Y:S01]  /*1b40*/  FFMA.FTZ R92, R81, R94, R92 ;  /* 0x0000005e515c7223 */ /* 0x000fe2000001005c */
[----:B------:R-:W-:Y:S01]  /*1b50*/  MOV R94, c[0x0][0x174] ;  /* 0x00005d00005e7a02 */ /* 0x000fe20000000f00 */
[----:B------:R-:W-:Y:S01]  /*1b60*/  FMUL.FTZ R95, R86, R95 ;  /* 0x0000005f565f7220 */ /* 0x000fe20000410000 */
[----:B------:R1:W-:Y:S01]  /*1b70*/  STS.128 [R53.X16+0x110], R4 ;  /* 0x0001100435007388 */ /* 0x0003e2000000cc00 */
[----:B------:R-:W-:-:S02]  /*1b80*/  IMAD R89, R89, c[0x0][0x2b0], RZ ;  /* 0x0000ac0059597a24 */ /* 0x000fc400078e02ff */
[----:B0-----:R-:W-:Y:S01]  /*1b90*/  FADD.FTZ R26, R92, R95 ;  /* 0x0000005f5c1a7221 */ /* 0x001fe20000010000 */
[----:B------:R-:W-:Y:S01]  /*1ba0*/  LEA R95, R94, UR4, 0x7 ;  /* 0x000000045e5f7c11 */ /* 0x000fe2000f8e38ff */
[----:B------:R-:W-:Y:S06]  /*1bb0*/  BAR.SYNC.DEFER_BLOCKING 0x0 ;  /* 0x0000000000007b1d */ /* 0x000fec0000010000 */
[----:B------:R-:W-:Y:S05]  /*1bc0*/  @!P1 BRA `(.L_x_8597) ;  /* 0x0000008000009947 */ /* 0x000fea0003800000 */
[----:B------:R-:W0:Y:S01]  /*1bd0*/  LDS R27, [R53.X4+0x110] ;  /* 0x00011000351b7984 */ /* 0x000e220000004800 */
[----:B------:R-:W-:Y:S02]  /*1be0*/  IMAD R80, R80, c[0x0][0x2b0], RZ ;  /* 0x0000ac0050507a24 */ /* 0x000fe400078e02ff */
[----:B-1----:R-:W-:-:S04]  /*1bf0*/  IMAD.WIDE.U32 R4, R69, c[0x0][0x2b0], R8 ;  /* 0x0000ac0045047a25 */ /* 0x002fc800078e0008 */
[----:B------:R-:W-:Y:S01]  /*1c00*/  IMAD R7, R69, c[0x0][0x2b4], R80 ;  /* 0x0000ad0045077a24 */ /* 0x000fe200078e0250 */
[----:B------:R-:W-:-:S04]  /*1c10*/  LEA R6, P1, R4, c[0x0][0x318], 0x2 ;  /* 0x0000c60004067a11 */ /* 0x000fc800078210ff */
[----:B------:R-:W-:-:S04]  /*1c20*/  IADD3 R5, R5, R7, RZ ;  /* 0x0000000705057210 */ /* 0x000fc80007ffe0ff */
[----:B------:R-:W-:-:S05]  /*1c30*/  LEA.HI.X R7, R4, c[0x0][0x31c], R5, 0x2, P1 ;  /* 0x0000c70004077a11 */ /* 0x000fca00008f1405 */
[----:B0-----:R0:W-:Y:S02]  /*1c40*/  RED.E.ADD.F32.FTZ.RN.STRONG.GPU [R6.64], R27 ;  /* 0x0000001b0600798e */ /* 0x0011e4000c10e786 */
.L_x_8597:
[----:B------:R-:W-:Y:S05]  /*1c50*/  BSYNC B0 ;  /* 0x0000000000007941 */ /* 0x000fea0003800000 */
.L_x_8596:
[----:B0-----:R0:W2:Y:S01]  /*1c60*/  LDS R27, [R53.X4+0x190] ;  /* 0x00019000351b7984 */ /* 0x0010a20000004800 */
[----:B------:R-:W-:Y:S01]  /*1c70*/  BSSY B0, `(.L_x_8598) ;  /* 0x0000008000007945 */ /* 0x000fe20003800000 */
[----:B------:R-:W-:Y:S02]  /*1c80*/  IMAD R89, R93, c[0x0][0x2b4], R89 ;  /* 0x0000ad005d597a24 */ /* 0x000fe400078e0259 */
[----:B-1----:R-:W-:Y:S01]  /*1c90*/  IMAD.WIDE R4, R95, 0x4, R12 ;  /* 0x000000045f047825 */ /* 0x002fe200078e020c */
[----:B------:R-:W-:Y:S05]  /*1ca0*/  @!P2 BRA `(.L_x_8599) ;  /* 0x000000400000a947 */ /* 0x000fea0003800000 */
[----:B------:R-:W-:-:S06]  /*1cb0*/  IMAD.WIDE R6, R95, 0x4, R14 ;  /* 0x000000045f067825 */ /* 0x000fcc00078e020e */
[----:B------:R-:W-:-:S05]  /*1cc0*/  IMAD.WIDE.U32 R6, R93, c[0x0][0x2b0], R6 ;  /* 0x0000ac005d067a25 */ /* 0x000fca00078e0006 */
[----:B------:R-:W-:-:S05]  /*1cd0*/  IADD3 R7, R7, R89, RZ ;  /* 0x0000005907077210 */ /* 0x000fca0007ffe0ff */
[----:B--2---:R1:W-:Y:S02]  /*1ce0*/  RED.E.ADD.F32.FTZ.RN.STRONG.GPU [R6.64], R27 ;  /* 0x0000001b0600798e */ /* 0x0043e4000c10e786 */
.L_x_8599:
[----:B------:R-:W-:Y:S05]  /*1cf0*/  BSYNC B0 ;  /* 0x0000000000007941 */ /* 0x000fea0003800000 */
.L_x_8598:
[----:B-12---:R1:W2:Y:S01]  /*1d00*/  LDS R27, [R53.X4+0x210] ;  /* 0x00021000351b7984 */ /* 0x0062a20000004800 */
[----:B------:R-:W-:Y:S01]  /*1d10*/  BSSY B0, `(.L_x_8600) ;  /* 0x0000006000007945 */ /* 0x000fe20003800000 */
[----:B------:R-:W-:Y:S01]  /*1d20*/  IMAD.WIDE.U32 R4, R93, c[0x0][0x2b0], R4 ;  /* 0x0000ac005d047a25 */ /* 0x000fe200078e0004 */
[----:B------:R-:W-:Y:S05]  /*1d30*/  @!P3 BRA `(.L_x_8601) ;  /* 0x000000300000b947 */ /* 0x000fea0003800000 */
[----:B------:R-:W-:-:S05]  /*1d40*/  IMAD.WIDE.U32 R6, R93, c[0x0][0x2b0], R2 ;  /* 0x0000ac005d067a25 */ /* 0x000fca00078e0002 */
[----:B------:R-:W-:-:S05]  /*1d50*/  IADD3 R7, R89, R7, RZ ;  /* 0x0000000759077210 */ /* 0x000fca0007ffe0ff */
[----:B--2---:R2:W-:Y:S02]  /*1d60*/  RED.E.ADD.F32.FTZ.RN.STRONG.GPU [R6.64], R27 ;  /* 0x0000001b0600798e */ /* 0x0045e4000c10e786 */
.L_x_8601:
[----:B------:R-:W-:Y:S05]  /*1d70*/  BSYNC B0 ;  /* 0x0000000000007941 */ /* 0x000fea0003800000 */
.L_x_8600:
[----:B--2---:R2:W3:Y:S01]  /*1d80*/  LDS R7, [R53.X4+0x290] ;  /* 0x0002900035077984 */ /* 0x0044e20000004800 */
[----:B------:R-:W-:Y:S01]  /*1d90*/  BSSY B0, `(.L_x_8602) ;  /* 0x0000004000007945 */ /* 0x000fe20003800000 */
[----:B------:R-:W-:Y:S05]  /*1da0*/  @!P4 BRA `(.L_x_8603) ;  /* 0x000000200000c947 */ /* 0x000fea0003800000 */
[----:B------:R-:W-:-:S05]  /*1db0*/  IADD3 R5, R89, R5, RZ ;  /* 0x0000000559057210 */ /* 0x000fca0007ffe0ff */
[----:B---3--:R3:W-:Y:S02]  /*1dc0*/  RED.E.ADD.F32.FTZ.RN.STRONG.GPU [R4.64], R7 ;  /* 0x000000070400798e */ /* 0x0087e4000c10e786 */
.L_x_8603:
[----:B------:R-:W-:Y:S05]  /*1dd0*/  BSYNC B0 ;  /* 0x0000000000007941 */ /* 0x000fea0003800000 */
.L_x_8602:
[----:B---3--:R-:W3:Y:S01]  /*1de0*/  SHFL.DOWN PT, R4, R87, 0x1, 0x1f ;  /* 0x08201f0057047f89 */ /* 0x008ee200000e0000 */
[----:B------:R-:W-:Y:S01]  /*1df0*/  ISETP.GT.AND P1, PT, R44, 0x1e, PT ;  /* 0x0000001e2c00780c */ /* 0x000fe20003f24270 */
[----:B------:R-:W-:Y:S01]  /*1e00*/  FMUL.FTZ R7, R62, R79 ;  /* 0x0000004f3e077220 */ /* 0x000fe20000410000 */
[----:B------:R-:W-:Y:S01]  /*1e10*/  ISETP.NE.AND P2, PT, R44, RZ, PT ;  /* 0x000000ff2c00720c */ /* 0x000fe20003f45270 */
[----:B------:R-:W4:Y:S01]  /*1e20*/  SHFL.DOWN PT, R5, R26, 0x1, 0x1f ;  /* 0x08201f001a057f89 */ /* 0x000f2200000e0000 */
[----:B------:R-:W-:Y:S01]  /*1e30*/  FMUL.FTZ R80, R62, R91 ;  /* 0x0000005b3e507220 */ /* 0x000fe20000410000 */
[----:B------:R-:W-:Y:S01]  /*1e40*/  BSSY B0, `(.L_x_8604) ;  /* 0x000003a000007945 */ /* 0x000fe20003800000 */
[----:B------:R-:W-:Y:S02]  /*1e50*/  FMUL.FTZ R86, R86, R7 ;  /* 0x0000000756567220 */ /* 0x000fe40000410000 */
        /* <DEDUP_REMOVED lines=8> */
[----:B---3--:R-:W-:Y:S02]  /*1ee0*/  @!P1 FADD.FTZ R87, R87, R4 ;  /* 0x0000000457579221 */ /* 0x008fe40000010000 */
[----:B------:R-:W-:Y:S02]  /*1ef0*/  FMUL.FTZ R7, R78, R7 ;  /* 0x000000074e077220 */ /* 0x000fe40000410000 */
[----:B----4-:R-:W-:Y:S01]  /*1f00*/  @!P1 FADD.FTZ R26, R26, R5 ;  /* 0x000000051a1a9221 */ /* 0x010fe20000010000 */
[----:B------:R-:W3:Y:S01]  /*1f10*/  SHFL.DOWN PT, R4, R87, 0x2, 0x1f ;  /* 0x08401f0057047f89 */ /* 0x000ee200000e0000 */
[----:B------:R-:W-:Y:S01]  /*1f20*/  ISETP.GT.AND P1, PT, R44, 0x1d, PT ;  /* 0x0000001d2c00780c */ /* 0x000fe20003f24270 */
[----:B------:R-:W-:Y:S02]  /*1f30*/  FFMA.FTZ R73, R73, R6, R80 ;  /* 0x0000000649497223 */ /* 0x000fe40000010050 */
[----:B------:R-:W4:Y:S01]  /*1f40*/  SHFL.DOWN PT, R5, R26, 0x2, 0x1f ;  /* 0x08401f001a057f89 */ /* 0x000f2200000e0000 */
        /* <DEDUP_REMOVED lines=28> */
[----:B------:R-:W-:Y:S02]  /*2110*/  MOV R5, R87 ;  /* 0x0000005700057202 */ /* 0x000fe40000000f00 */
[----:B------:R-:W-:-:S05]  /*2120*/  MOV R4, R26 ;  /* 0x0000001a00047202 */ /* 0x000fca0000000f00 */
[----:B------:R3:W-:Y:S04]  /*2130*/  @!P2 STS.64 [0x318], R4 ;  /* 0x00031804ff00a388 */ /* 0x0007e80000000a00 */
[----:B------:R-:W-:Y:S06]  /*2140*/  BAR.SYNC.DEFER_BLOCKING 0x0 ;  /* 0x0000000000007b1d */ /* 0x000fec0000010000 */
[----:B------:R-:W-:Y:S05]  /*2150*/  @P0 BRA `(.L_x_8605) ;  /* 0x0000008000000947 */ /* 0x000fea0003800000 */
[----:B---3--:R-:W-:Y:S01]  /*2160*/  ISETP.NE.AND P0, PT, R43, c[0x0][0x174], PT ;  /* 0x00005d002b007a0c */ /* 0x008fe20003f05270 */
[----:B------:R-:W-:-:S12]  /*2170*/  IMAD.SHL.U32 R26, R69, 0x4, RZ ;  /* 0x00000004451a7824 */ /* 0x000fd800078e00ff */
[----:B------:R-:W3:Y:S04]  /*2180*/  @P0 LDS R6, [R26+0x19c8] ;  /* 0x0019c8001a060984 */ /* 0x000ee80000000800 */
[----:B------:R-:W4:Y:S01]  /*2190*/  @P0 LDS R7, [R26+0x15c8] ;  /* 0x0015c8001a070984 */ /* 0x000f220000000800 */
[----:B---3--:R-:W-:Y:S02]  /*21a0*/  @P0 FADD.FTZ R5, R5, R6 ;  /* 0x0000000605050221 */ /* 0x008fe40000010000 */
[----:B----4-:R-:W-:-:S03]  /*21b0*/  @P0 FADD.FTZ R4, R4, R7 ;  /* 0x0000000704040221 */ /* 0x010fc60000010000 */
[----:B------:R3:W-:Y:S04]  /*21c0*/  STS [R26+0x19c8], R5 ;  /* 0x0019c8051a007388 */ /* 0x0007e80000000800 */
[----:B------:R3:W-:Y:S02]  /*21d0*/  STS [R26+0x15c8], R4 ;  /* 0x0015c8041a007388 */ /* 0x0007e40000000800 */
.L_x_8605:
[----:B---3--:R-:W-:Y:S05]  /*21e0*/  BSYNC B0 ;  /* 0x0000000000007941 */ /* 0x008fea0003800000 */
.L_x_8604:
[----:B------:R-:W-:Y:S02]  /*21f0*/  IADD3 R69, R69, 0x1, RZ ;  /* 0x0000000145457810 */ /* 0x000fe40007ffe0ff */
[----:B------:R-:W-:Y:S02]  /*2200*/  IADD3 R68, P1, R68, 0x1, RZ ;  /* 0x0000000144447810 */ /* 0x000fe40007f3e0ff */
[----:B------:R-:W-:Y:S02]  /*2210*/  ISETP.GE.AND P0, PT, R69, c[0x0][0x16c], PT ;  /* 0x00005b0045007a0c */ /* 0x000fe40003f06270 */
[----:B------:R-:W-:-:S11]  /*2220*/  IADD3.X R67, RZ, R67, RZ, P1, !PT ;  /* 0x00000043ff437210 */ /* 0x000fd60000ffe4ff */
[----:B------:R-:W-:Y:S01]  /*2230*/  @P0 CALL.REL.NOINC `(.L_x_8593) ;  /* 0x0000001000000944 */ /* 0x000fe20003c00000 */
[----:B------:R-:W-:Y:S05]  /*2240*/  BRA `(.L_x_8606) ;  /* 0xffffec0000007947 */ /* 0x000fea000383ffff */
.L_x_8593:
[----:B------:R-:W-:Y:S01]  /*2250*/  BAR.SYNC.DEFER_BLOCKING 0x0 ;  /* 0x0000000000007b1d */ /* 0x000fe20000010000 */
[----:B------:R-:W-:Y:S01]  /*2260*/  F2FP.PACK_AB R28, R28, R31 ;  /* 0x0000001f1c1c723e */ /* 0x000fe200000000ff */
[----:B------:R-:W-:Y:S01]  /*2270*/  IMAD R5, R85, c[0x0][0x2d8], RZ ;  /* 0x0000b60055057a24 */ /* 0x000fe200078e02ff */
[----:B------:R-:W-:Y:S01]  /*2280*/  F2FP.PACK_AB R29, R0, R29 ;  /* 0x0000001d001d723e */ /* 0x000fe200000000ff */
[----:B------:R-:W-:Y:S01]  /*2290*/  IMAD R0, R60, c[0x0][0x2e0], RZ ;  /* 0x0000b8003c007a24 */ /* 0x000fe200078e02ff */
[----:B------:R-:W-:Y:S01]  /*22a0*/  IADD3 R31, R43, -0x1, RZ ;  /* 0xffffffff2b1f7810 */ /* 0x000fe20007ffe0ff */
[C---:B------:R-:W-:Y:S01]  /*22b0*/  IMAD R9, R56.reuse, c[0x0][0x2dc], R5 ;  /* 0x0000b70038097a24 */ /* 0x040fe200078e0205 */
[----:B------:R-:W-:Y:S01]  /*22c0*/  SHF.L.U32 R26, R53, 0x3, RZ ;  /* 0x00000003351a7819 */ /* 0x000fe200000006ff */
[----:B------:R-:W-:Y:S01]  /*22d0*/  IMAD R27, R85, c[0x0][0x2f8], RZ ;  /* 0x0000be00551b7a24 */ /* 0x000fe200078e02ff */
[----:B------:R-:W-:Y:S01]  /*22e0*/  SHF.L.U32 R6, R31, 0x7, RZ ;  /* 0x000000071f067819 */ /* 0x000fe200000006ff */
[----:B------:R-:W-:Y:S01]  /*22f0*/  UIADD3 UR4, UR4, -0x80, URZ ;  /* 0xffffff8004047890 */ /* 0x000fe2000fffe03f */
[----:B------:R-:W-:Y:S01]  /*2300*/  F2FP.PACK_AB R10, R33, R30 ;  /* 0x0000001e210a723e */ /* 0x000fe200000000ff */
[----:B------:R-:W-:Y:S01]  /*2310*/  IMAD R27, R56, c[0x0][0x2fc], R27 ;  /* 0x0000bf00381b7a24 */ /* 0x000fe200078e021b */
[----:B------:R-:W-:Y:S01]  /*2320*/  SHF.R.S32.HI R7, RZ, 0x1f, R6 ;  /* 0x0000001fff077819 */ /* 0x000fe20000011406 */
[----:B------:R-:W-:Y:S01]  /*2330*/  FADD.FTZ R30, R55, R30 ;  /* 0x0000001e371e7221 */ /* 0x000fe20000010000 */
[----:B------:R-:W-:-:S02]  /*2340*/  F2FP.PACK_AB R11, R35, R32 ;  /* 0x00000020230b723e */ /* 0x000fc400000000ff */
[----:B------:R-:W-:Y:S01]  /*2350*/  ISETP.GT.AND P4, PT, R43, 0x1, PT ;  /* 0x000000012b00780c */ /* 0x000fe20003f84270 */
[--C-:B------:R-:W-:Y:S01]  /*2360*/  IMAD.WIDE.U32 R4, R56, c[0x0][0x2d8], R6.reuse ;  /* 0x0000b60038047a25 */ /* 0x100fe200078e0006 */
[----:B------:R-:W-:Y:S02]  /*2370*/  IADD3 R48, P1, R48, -0x100, RZ ;  /* 0xffffff0030307810 */ /* 0x000fe40007f3e0ff */
[----:B------:R-:W-:Y:S01]  /*2380*/  IADD3 R52, P2, R52, -0x100, RZ ;  /* 0xffffff0034347810 */ /* 0x000fe20007f5e0ff */
[----:B------:R-:W-:Y:S01]  /*2390*/  IMAD.WIDE.U32 R6, R56, c[0x0][0x2f8], R6 ;  /* 0x0000be0038067a25 */ /* 0x000fe200078e0006 */
[----:B------:R-:W-:Y:S01]  /*23a0*/  IADD3 R5, R5, R9, RZ ;  /* 0x0000000905057210 */ /* 0x000fe20007ffe0ff */
[----:B------:R3:W-:Y:S01]  /*23b0*/  STS.64 [R44.X8], R28 ;  /* 0x0000001c2c007388 */ /* 0x0007e20000008a00 */
[----:B------:R-:W-:-:S06]  /*23c0*/  NOP ;  /* 0x0000000000007918 */ /* 0x000fcc0000000000 */
[----:B------:R-:W4:Y:S01]  /*23d0*/  LDS.64 R2, [R44.X8] ;  /* 0x000000002c027984 */ /* 0x000f220000008a00 */
[----:B------:R-:W-:Y:S01]  /*23e0*/  IMAD R9, R61, c[0x0][0x2e4], R0 ;  /* 0x0000b9003d097a24 */ /* 0x000fe200078e0200 */
[----:B------:R-:W-:Y:S01]  /*23f0*/  IADD3 R7, R7, R27, RZ ;  /* 0x0000001b07077210 */ /* 0x000fe20007ffe0ff */
[----:B------:R-:W-:Y:S01]  /*2400*/  IMAD.WIDE.U32 R4, R61, c[0x0][0x2e0], R4 ;  /* 0x0000b8003d047a25 */ /* 0x000fe200078e0004 */
[----:B------:R-:W-:Y:S02]  /*2410*/  IADD3 R50, P3, R50, -0x100, RZ ;  /* 0xffffff0032327810 */ /* 0x000fe40007f7e0ff */
[----:B---3--:R-:W-:Y:S01]  /*2420*/  SHF.L.U64.HI R29, R53, 0x3, R42 ;  /* 0x00000003351d7819 */ /* 0x008fe2000001022a */
[----:B------:R-:W-:Y:S01]  /*2430*/  IMAD R0, R60, c[0x0][0x300], RZ ;  /* 0x0000c0003c007a24 */ /* 0x000fe200078e02ff */
[----:B------:R-:W-:Y:S01]  /*2440*/  IADD3 R5, R5, R9, RZ ;  /* 0x0000000905057210 */ /* 0x000fe20007ffe0ff */
[----:B------:R-:W-:Y:S01]  /*2450*/  FADD.FTZ R33, R30, R33 ;  /* 0x000000211e217221 */ /* 0x000fe20000010000 */
[C---:B------:R-:W-:Y:S01]  /*2460*/  LEA R8, P0, R4.reuse, c[0x0][0x330], 0x1 ;  /* 0x0000cc0004087a11 */ /* 0x040fe200078008ff */
[----:B------:R-:W-:Y:S01]  /*2470*/  IMAD R27, R61, c[0x0][0x304], R0 ;  /* 0x0000c1003d1b7a24 */ /* 0x000fe200078e0200 */
[----:B------:R-:W-:Y:S01]  /*2480*/  IADD3.X R47, R47, -0x1, RZ, P1, !PT ;  /* 0xffffffff2f2f7810 */ /* 0x000fe20000ffe4ff */
[----:B------:R-:W-:Y:S01]  /*2490*/  FADD.FTZ R32, R33, R32 ;  /* 0x0000002021207221 */ /* 0x000fe20000010000 */
[----:B------:R-:W-:Y:S01]  /*24a0*/  LEA.HI.X R4, R4, c[0x0][0x334], R5, 0x1, P0 ;  /* 0x0000cd0004047a11 */ /* 0x000fe200000f0c05 */
[----:B------:R-:W-:Y:S01]  /*24b0*/  IMAD.MOV.U32 R43, RZ, RZ, R31 ;  /* 0x000000ffff2b7224 */ /* 0x000fe200078e001f */
[----:B------:R-:W-:Y:S01]  /*24c0*/  IADD3 R8, P0, R8, R26, RZ ;  /* 0x0000001a08087210 */ /* 0x000fe20007f1e0ff */
[----:B------:R-:W-:Y:S01]  /*24d0*/  FADD.FTZ R55, R32, R35 ;  /* 0x0000002320377221 */ /* 0x000fe20000010000 */
[----:B------:R-:W-:-:S02]  /*24e0*/  IADD3.X R51, R51, -0x1, RZ, P2, !PT ;  /* 0xffffffff33337810 */ /* 0x000fc400017fe4ff */
[----:B------:R-:W-:Y:S02]  /*24f0*/  IADD3.X R9, R4, R29, RZ, P0, !PT ;  /* 0x0000001d04097210 */ /* 0x000fe400007fe4ff */
[----:B------:R-:W-:-:S03]  /*2500*/  IADD3.X R49, R49, -0x1, RZ, P3, !PT ;  /* 0xffffffff31317810 */ /* 0x000fc60001ffe4ff */
[----:B----4-:R3:W-:Y:S04]  /*2510*/  STG.E.64 [R8.64], R2 ;  /* 0x0000000208007986 */ /* 0x0107e8000c101b06 */
[----:B------:R-:W-:Y:S01]  /*2520*/  BAR.SYNC.DEFER_BLOCKING 0x0 ;  /* 0x0000000000007b1d */ /* 0x000fe20000010000 */
[----:B---3--:R-:W-:-:S05]  /*2530*/  IMAD.WIDE.U32 R2, R61, c[0x0][0x300], R6 ;  /* 0x0000c0003d027a25 */ /* 0x008fca00078e0006 */
[----:B------:R-:W-:Y:S02]  /*2540*/  IADD3 R7, R3, R27, RZ ;  /* 0x0000001b03077210 */ /* 0x000fe40007ffe0ff */
        /* <DEDUP_REMOVED lines=12> */
.L_x_8592:
        /* <DEDUP_REMOVED lines=24> */
.L_x_8609:
[----:B0-----:R-:W-:Y:S05]  /*2790*/  BSYNC B0 ;  /* 0x0000000000007941 */ /* 0x001fea0003800000 */
.L_x_8608:
        /* <DEDUP_REMOVED lines=23> */
.L_x_8611:
[----:B------:R-:W4:Y:S02]  /*2910*/  S2R R15, SR_TID.X ;  /* 0x00000000000f7919 */ /* 0x000f240000002100 */
.L_x_8612:
[----:B0-----:R-:W-:Y:S05]  /*2920*/  BSYNC B0 ;  /* 0x0000000000007941 */ /* 0x001fea0003800000 */
.L_x_8610:
        /* <DEDUP_REMOVED lines=10> */
.L_x_8613:
        /* <DEDUP_REMOVED lines=26> */
.L_x_8614:
        /* <DEDUP_REMOVED lines=9> */
.L_x_9156:


//--------------------- .text._Z25selective_scan_bwd_kernelI32Selective_Scan_bwd_kernel_traitsILi32ELi4ELb1ELb1ELb0ELb0ELb1EN3c104HalfEfEEv12SSMParamsBwd --------------------------
	.section	.text._Z25selective_scan_bwd_kernelI32Selective_Scan_bwd_kernel_traitsILi32ELi4ELb1ELb1ELb0ELb0ELb1EN3c104HalfEfEEv12SSMParamsBwd,"ax",@progbits
	.sectioninfo	@"SHI_REGISTERS=115"
	.align	128
        .global         _Z25selective_scan_bwd_kernelI32Selective_Scan_bwd_kernel_traitsILi32ELi4ELb1ELb1ELb0ELb0ELb1EN3c104HalfEfEEv12SSMParamsBwd
        .type           _Z25selective_scan_bwd_kernelI32Selective_Scan_bwd_kernel_traitsILi32ELi4ELb1ELb1ELb0ELb0ELb1EN3c104HalfEfEEv12SSMParamsBwd,@function
        .size           _Z25selective_scan_bwd_kernelI32Selective_Scan_bwd_kernel_traitsILi32ELi4ELb1ELb1ELb0ELb0ELb1EN3c104HalfEfEEv12SSMParamsBwd,(.L_x_9157 - _Z25selective_scan_bwd_kernelI32Selective_Scan_bwd_kernel_traitsILi32ELi4ELb1ELb1ELb0ELb0ELb1EN3c104HalfEfEEv12SSMParamsBwd)
        .other          _Z25selective_scan_bwd_kernelI32Selective_Scan_bwd_kernel_traitsILi32ELi4ELb1ELb1ELb0ELb0ELb1EN3c104HalfEfEEv12SSMParamsBwd,@"STO_CUDA_ENTRY STV_DEFAULT"
_Z25selective_scan_bwd_kernelI32Selective_Scan_bwd_kernel_traitsILi32ELi4ELb1ELb1ELb0ELb0ELb1EN3c104HalfEfEEv12SSMParamsBwd:
.text._Z25selective_scan_bwd_kernelI32Selective_Scan_bwd_kernel_traitsILi32ELi4ELb1ELb1ELb0ELb0ELb1EN3c104HalfEfEEv12SSMParamsBwd:
        /* <DEDUP_REMOVED lines=57> */
[----:B------:R-:W-:Y:S01]  /*0390*/  IADD3 R7, R7, R9, RZ ;  /* 0x0000000907077210 */ /* 0x000fe20007ffe0ff */
        /* <DEDUP_REMOVED lines=38> */
[----:B------:R-:W-:Y:S01]  /*0600*/  CS2R R8, SRZ ;  /* 0x0000000000087805 */ /* 0x000fe2000001ff00 */
[----:B------:R-:W-:Y:S01]  /*0610*/  IADD3.X R56, R13, R56, RZ, P5, !PT ;  /* 0x000000380d387210 */ /* 0x000fe20002ffe4ff */
[----:B------:R-:W-:Y:S01]  /*0620*/  CS2R R2, SRZ ;  /* 0x0000000000027805 */ /* 0x000fe2000001ff00 */
        /* <DEDUP_REMOVED lines=14> */
[----:B------:R-:W-:Y:S01]  /*0710*/  IMAD R0, R85, c[0x0][0x298], RZ ;  /* 0x0000a60055007a24 */ /* 0x000fe200078e02ff */
[----:B------:R-:W-:Y:S01]  /*0720*/  MOV R55, c[0x0][0x174] ;  /* 0x00005d0000377a02 */ /* 0x000fe20000000f00 */
[----:B------:R-:W1:Y:S01]  /*0730*/  S2R R57, SR_LANEID ;  /* 0x0000000000397919 */ /* 0x000e620000000000 */
[----:B------:R-:W-:Y:S01]  /*0740*/  IMAD.WIDE.U32 R12, R73, c[0x0][0x180], RZ ;  /* 0x00006000490c7a25 */ /* 0x000fe200078e00ff */
[----:B------:R-:W-:-:S02]  /*0750*/  MOV R66, RZ ;  /* 0x000000ff00427202 */ /* 0x000fc40000000f00 */
[----:B------:R-:W-:Y:S01]  /*0760*/  MOV R54, RZ ;  /* 0x000000ff00367202 */ /* 0x000fe20000000f00 */
[----:B------:R-:W-:Y:S01]  /*0770*/  IMAD R7, R69, c[0x0][0x29c], R0 ;  /* 0x0000a70045077a24 */ /* 0x000fe200078e0200 */
[----:B------:R-:W-:Y:S01]  /*0780*/  MOV R68, RZ ;  /* 0x000000ff00447202 */ /* 0x000fe20000000f00 */
[----:B------:R-:W-:Y:S02]  /*0790*/  IMAD R0, R84, c[0x0][0x2a0], RZ ;  /* 0x0000a80054007a24 */ /* 0x000fe400078e02ff */
[----:B------:R-:W-:Y:S01]  /*07a0*/  IMAD.WIDE.U32 R14, R73, c[0x0][0x1b8], RZ ;  /* 0x00006e00490e7a25 */ /* 0x000fe200078e00ff */
[----:B0-----:R-:W-:Y:S02]  /*07b0*/  MOV R4, R65 ;  /* 0x0000004100047202 */ /* 0x001fe40000000f00 */
[----:B------:R-:W-:Y:S02]  /*07c0*/  LOP3.LUT R82, R65, 0x1f, RZ, 0xc0, !PT ;  /* 0x0000001f41527812 */ /* 0x000fe400078ec0ff */
[----:B------:R-:W-:Y:S01]  /*07d0*/  SHF.R.S32.HI R52, RZ, 0x1f, R65 ;  /* 0x0000001fff347819 */ /* 0x000fe20000011441 */
[----:B------:R-:W-:Y:S01]  /*07e0*/  IMAD.WIDE.U32 R4, R69, c[0x0][0x298], R4 ;  /* 0x0000a60045047a25 */ /* 0x000fe200078e0004 */
[----:B------:R-:W-:-:S04]  /*07f0*/  IADD3 R50, R65, 0x200, RZ ;  /* 0x0000020041327810 */ /* 0x000fc80007ffe0ff */
[----:B------:R-:W-:Y:S01]  /*0800*/  IADD3 R5, R5, R7, RZ ;  /* 0x0000000705057210 */ /* 0x000fe20007ffe0ff */
[C---:B------:R-:W-:Y:S02]  /*0810*/  IMAD R7, R67.reuse, c[0x0][0x2a4], R0 ;  /* 0x0000a90043077a24 */ /* 0x040fe400078e0200 */
[----:B------:R-:W-:Y:S02]  /*0820*/  IMAD R0, R72, c[0x0][0x180], RZ ;  /* 0x0000600048007a24 */ /* 0x000fe400078e02ff */
[----:B------:R-:W-:-:S04]  /*0830*/  IMAD.WIDE.U32 R4, R67, c[0x0][0x2a0], R4 ;  /* 0x0000a80043047a25 */ /* 0x000fc800078e0004 */
[----:B------:R-:W-:Y:S01]  /*0840*/  IMAD R51, R73, c[0x0][0x184], R0 ;  /* 0x0000610049337a24 */ /* 0x000fe200078e0200 */
[----:B------:R-:W-:Y:S02]  /*0850*/  IADD3 R5, R5, R7, RZ ;  /* 0x0000000705057210 */ /* 0x000fe40007ffe0ff */
[C---:B------:R-:W-:Y:S02]  /*0860*/  LEA R53, P0, R4.reuse, c[0x0][0x318], 0x2 ;  /* 0x0000c60004357a11 */ /* 0x040fe400078010ff */
[----:B------:R-:W-:Y:S02]  /*0870*/  IADD3 R51, R13, R51, RZ ;  /* 0x000000330d337210 */ /* 0x000fe40007ffe0ff */
[----:B------:R-:W-:Y:S01]  /*0880*/  LEA.HI.X R48, R4, c[0x0][0x31c], R5, 0x2, P0 ;  /* 0x0000c70004307a11 */ /* 0x000fe200000f1405 */
[----:B------:R-:W-:Y:S01]  /*0890*/  IMAD R4, R72, c[0x0][0x1b8], RZ ;  /* 0x00006e0048047a24 */ /* 0x000fe200078e02ff */
[----:B------:R-:W-:-:S03]  /*08a0*/  IADD3 R53, P0, R53, -0x100, RZ ;  /* 0xffffff0035357810 */ /* 0x000fc60007f1e0ff */
[----:B------:R-:W-:Y:S01]  /*08b0*/  IMAD R49, R73, c[0x0][0x1bc], R4 ;  /* 0x00006f0049317a24 */ /* 0x000fe200078e0204 */
[----:B------:R-:W-:-:S04]  /*08c0*/  IADD3.X R48, R48, -0x1, RZ, P0, !PT ;  /* 0xffffffff30307810 */ /* 0x000fc800007fe4ff */
[----:B-1----:R-:W-:Y:S02]  /*08d0*/  IADD3 R49, R15, R49, RZ ;  /* 0x000000310f317210 */ /* 0x002fe40007ffe0ff */
.L_x_8631:
[----:B------:R-:W-:Y:S01]  /*08e0*/  BAR.SYNC.DEFER_BLOCKING 0x0 ;  /* 0x0000000000007b1d */ /* 0x000fe20000010000 */
[C---:B------:R-:W-:Y:S02]  /*08f0*/  SHF.L.U32 R21, R65.reuse, 0x3, RZ ;  /* 0x0000000341157819 */ /* 0x040fe400000006ff */
[----:B------:R-:W-:Y:S02]  /*0900*/  SHF.L.U64.HI R0, R65, 0x3, R52 ;  /* 0x0000000341007819 */ /* 0x000fe40000010234 */
[----:B---3--:R-:W-:-:S04]  /*0910*/  IADD3 R6, P0, R64, R21, RZ ;  /* 0x0000001540067210 */ /* 0x008fc80007f1e0ff */
[----:B------:R-:W-:-:S06]  /*0920*/  IADD3.X R7, R63, R0, RZ, P0, !PT ;  /* 0x000000003f077210 */ /* 0x000fcc00007fe4ff */
[----:B--2---:R-:W2:Y:S01]  /*0930*/  LDG.E.64 R6, [R6.64] ;  /* 0x0000000406067981 */ /* 0x004ea2000c1e1b00 */
[----:B------:R-:W-:-:S04]  /*0940*/  IADD3 R22, P0, R62, R21, RZ ;  /* 0x000000153e167210 */ /* 0x000fc80007f1e0ff */
[----:B------:R-:W-:Y:S01]  /*0950*/  IADD3.X R23, R61, R0, RZ, P0, !PT ;  /* 0x000000003d177210 */ /* 0x000fe200007fe4ff */
[----:B0-2---:R0:W-:Y:S01]  /*0960*/  STS.64 [R57.X8], R6 ;  /* 0x0000000639007388 */ /* 0x0051e20000008a00 */
[----:B------:R-:W-:-:S06]  /*0970*/  NOP ;  /* 0x0000000000007918 */ /* 0x000fcc0000000000 */
[----:B------:R-:W-:Y:S04]  /*0980*/  LDS.64 R16, [R57.X8] ;  /* 0x0000000039107984 */ /* 0x000fe80000008a00 */
[----:B------:R-:W-:Y:S06]  /*0990*/  BAR.SYNC.DEFER_BLOCKING 0x0 ;  /* 0x0000000000007b1d */ /* 0x000fec0000010000 */
[----:B------:R-:W2:Y:S01]  /*09a0*/  LDG.E.64 R22, [R22.64] ;  /* 0x0000000416167981 */ /* 0x000ea2000c1e1b00 */
[----:B------:R-:W-:-:S04]  /*09b0*/  IADD3 R24, P0, R60, R21, RZ ;  /* 0x000000153c187210 */ /* 0x000fc80007f1e0ff */
[----:B------:R-:W-:Y:S02]  /*09c0*/  IADD3.X R25, R59, R0, RZ, P0, !PT ;  /* 0x000000003b197210 */ /* 0x000fe400007fe4ff */
[----:B------:R-:W-:Y:S01]  /*09d0*/  MOV R19, c[0x0][0x174] ;  /* 0x00005d0000137a02 */ /* 0x000fe20000000f00 */
[----:B-12---:R1:W-:Y:S01]  /*09e0*/  STS.64 [R57.X8], R22 ;  /* 0x0000001639007388 */ /* 0x0063e20000008a00 */
[----:B------:R-:W-:-:S06]  /*09f0*/  NOP ;  /* 0x0000000000007918 */ /* 0x000fcc0000000000 */
[----:B------:R-:W-:Y:S04]  /*0a00*/  LDS.64 R4, [R57.X8] ;  /* 0x0000000039047984 */ /* 0x000fe80000008a00 */
[----:B------:R-:W-:Y:S06]  /*0a10*/  BAR.SYNC.DEFER_BLOCKING 0x0 ;  /* 0x0000000000007b1d */ /* 0x000fec0000010000 */
[----:B------:R-:W2:Y:S01]  /*0a20*/  LDG.E.64 R24, [R24.64] ;  /* 0x0000000418187981 */ /* 0x000ea2000c1e1b00 */
[----:B------:R-:W-:Y:S01]  /*0a30*/  LEA R18, R19, R54, 0x7 ;  /* 0x0000003613127211 */ /* 0x000fe200078e38ff */
[----:B0-----:R-:W-:-:S02]  /*0a40*/  IMAD R6, R72, c[0x0][0x1f8], RZ ;  /* 0x00007e0048067a24 */ /* 0x001fc400078e02ff */
[----:B------:R-:W-:Y:S01]  /*0a50*/  IMAD R20, R85, c[0x0][0x1f0], RZ ;  /* 0x00007c0055147a24 */ /* 0x000fe200078e02ff */
[----:B------:R-:W-:Y:S01]  /*0a60*/  SHF.R.S32.HI R19, RZ, 0x1f, R18 ;  /* 0x0000001fff137819 */ /* 0x000fe20000011412 */
[----:B------:R-:W-:Y:S02]  /*0a70*/  IMAD R27, R73, c[0x0][0x1fc], R6 ;  /* 0x00007f00491b7a24 */ /* 0x000fe400078e0206 */
[----:B-1----:R-:W-:Y:S02]  /*0a80*/  IMAD R23, R69, c[0x0][0x1f4], R20 ;  /* 0x00007d0045177a24 */ /* 0x002fe400078e0214 */
        /* <DEDUP_REMOVED lines=12> */
[----:B------:R-:W2:Y:S01]  /*0b50*/  LDG.E.64 R22, [R22.64+-0x100] ;  /* 0xffff000416167981 */ /* 0x000ea2000c1e1b00 */
        /* <DEDUP_REMOVED lines=20> */
[----:B------:R-:W-:-:S02]  /*0ca0*/  IMAD R40, R85, c[0x0][0x2e8], RZ ;  /* 0x0000ba0055287a24 */ /* 0x000fc400078e02ff */
[----:B------:R-:W-:Y:S02]  /*0cb0*/  HADD2.F32 R46, -RZ, R46.H0_H0 ;  /* 0x2000002eff2e7230 */ /* 0x000fe40000004100 */
        /* <DEDUP_REMOVED lines=8> */
[----:B------:R-:W-:-:S04]  /*0d40*/  FMUL.FTZ R28, R20, -1.4426950216293334961 ;  /* 0xbfb8aa3b141c7820 */ /* 0x000fc80000410000 */
[----:B------:R-:W-:Y:S01]  /*0d50*/  FMUL.FTZ R30, R31, -1.4426950216293334961 ;  /* 0xbfb8aa3b1f1e7820 */ /* 0x000fe20000410000 */
[----:B------:R-:W0:Y:S08]  /*0d60*/  MUFU.EX2 R32, R32 ;  /* 0x0000002000207308 */ /* 0x000e300000000800 */
[----:B------:R-:W-:Y:S08]  /*0d70*/  MUFU.EX2 R28, R28 ;  /* 0x0000001c001c7308 */ /* 0x000ff00000000800 */
[----:B------:R-:W-:Y:S01]  /*0d80*/  MUFU.EX2 R30, R30 ;  /* 0x0000001e001e7308 */ /* 0x000fe20000000800 */
[----:B0-----:R-:W-:-:S07]  /*0d90*/  FADD.FTZ R33, R32, 1 ;  /* 0x3f80000020217421 */ /* 0x001fce0000010000 */
[----:B------:R-:W0:Y:S02]  /*0da0*/  MUFU.RCP R34, R33 ;  /* 0x0000002100227308 */ /* 0x000e240000001000 */
[----:B0-----:R-:W-:Y:S01]  /*0db0*/  FADD.FTZ R6, -R34, 1 ;  /* 0x3f80000022067421 */ /* 0x001fe20000010100 */
[----:B--2---:R0:W-:Y:S01]  /*0dc0*/  STS.64 [R57.X8], R26 ;  /* 0x0000001a39007388 */ /* 0x0041e20000008a00 */
[----:B------:R-:W-:-:S06]  /*0dd0*/  NOP ;  /* 0x0000000000007918 */ /* 0x000fcc0000000000 */
[----:B------:R-:W1:Y:S01]  /*0de0*/  LDS.64 R22, [R57.X8] ;  /* 0x0000000039167984 */ /* 0x000e620000008a00 */
[----:B0-----:R-:W-:Y:S02]  /*0df0*/  FMUL.FTZ R27, R24, -1.4426950216293334961 ;  /* 0xbfb8aa3b181b7820 */ /* 0x001fe40000410000 */
[----:B------:R-:W-:Y:S02]  /*0e00*/  FADD.FTZ R26, R28, 1 ;  /* 0x3f8000001c1a7421 */ /* 0x000fe40000010000 */
[----:B------:R-:W-:Y:S02]  /*0e10*/  FADD.FTZ R28, R30, 1 ;  /* 0x3f8000001e1c7421 */ /* 0x000fe40000010000 */
[----:B------:R-:W0:Y:S08]  /*0e20*/  MUFU.EX2 R27, R27 ;  /* 0x0000001b001b7308 */ /* 0x000e300000000800 */
[----:B------:R-:W2:Y:S01]  /*0e30*/  MUFU.RCP R29, R26 ;  /* 0x0000001a001d7308 */ /* 0x000ea20000001000 */
[----:B0-----:R-:W-:-:S07]  /*0e40*/  FADD.FTZ R35, R27, 1 ;  /* 0x3f8000001b237421 */ /* 0x001fce0000010000 */
[----:B------:R0:W3:Y:S01]  /*0e50*/  MUFU.RCP R32, R28 ;  /* 0x0000001c00207308 */ /* 0x0000e20000001000 */
[----:B------:R-:W-:Y:S01]  /*0e60*/  HADD2.F32 R27, -RZ, R7.H0_H0 ;  /* 0x20000007ff1b7230 */ /* 0x000fe20000004100 */
[----:B--2---:R-:W-:-:S06]  /*0e70*/  FADD.FTZ R7, -R29, 1 ;  /* 0x3f8000001d077421 */ /* 0x004fcc0000010100 */
[----:B------:R2:W4:Y:S01]  /*0e80*/  MUFU.RCP R37, R35 ;  /* 0x0000002300257308 */ /* 0x0005220000001000 */
[----:B0-----:R-:W-:Y:S02]  /*0e90*/  FFMA.FTZ R28, R25, R6, 1 ;  /* 0x3f800000191c7423 */ /* 0x001fe40000010006 */
[----:B------:R-:W-:Y:S01]  /*0ea0*/  FFMA.FTZ R7, R20, R7, 1 ;  /* 0x3f80000014077423 */ /* 0x000fe20000010007 */
[--C-:B-1----:R-:W-:Y:S01]  /*0eb0*/  SHF.R.U64 R38, R22, 0x10, R23.reuse ;  /* 0x0000001016267819 */ /* 0x102fe20000001217 */
[----:B------:R-:W-:Y:S01]  /*0ec0*/  HADD2.F32 R26, -RZ, R23.H0_H0 ;  /* 0x20000017ff1a7230 */ /* 0x000fe20000004100 */
[----:B------:R-:W-:Y:S01]  /*0ed0*/  SHF.R.U32.HI R36, RZ, 0x10, R23 ;  /* 0x00000010ff247819 */ /* 0x000fe20000011617 */
[----:B------:R-:W-:Y:S01]  /*0ee0*/  HADD2.F32 R30, -RZ, R22.H0_H0 ;  /* 0x20000016ff1e7230 */ /* 0x000fe20000004100 */
[----:B---3--:R-:W-:Y:S01]  /*0ef0*/  FADD.FTZ R22, -R32, 1 ;  /* 0x3f80000020167421 */ /* 0x008fe20000010100 */
[----:B------:R-:W-:Y:S01]  /*0f00*/  HADD2.F32 R33, -RZ, R38.H0_H0 ;  /* 0x20000026ff217230 */ /* 0x000fe20000004100 */
[----:B--2---:R-:W-:Y:S01]  /*0f10*/  FMUL.FTZ R35, R27, R26 ;  /* 0x0000001a1b237220 */ /* 0x004fe20000410000 */
[----:B------:R-:W-:Y:S01]  /*0f20*/  HADD2.F32 R36, -RZ, R36.H0_H0 ;  /* 0x20000024ff247230 */ /* 0x000fe20000004100 */
[----:B------:R-:W-:-:S02]  /*0f30*/  FMUL.FTZ R6, R47, R30 ;  /* 0x0000001e2f067220 */ /* 0x000fc40000410000 */
[----:B------:R-:W-:Y:S02]  /*0f40*/  FFMA.FTZ R22, R31, R22, 1 ;  /* 0x3f8000001f167423 */ /* 0x000fe40000010016 */
[----:B----4-:R-:W-:Y:S02]  /*0f50*/  FADD.FTZ R23, -R37, 1 ;  /* 0x3f80000025177421 */ /* 0x010fe40000010100 */
        /* <DEDUP_REMOVED lines=21> */
[----:B------:R-:W-:Y:S01]  /*10b0*/  IMAD R35, R69, c[0x0][0x2ec], R40 ;  /* 0x0000bb0045237a24 */ /* 0x000fe200078e0228 */
[----:B------:R-:W-:Y:S01]  /*10c0*/  HADD2.F32 R20, -RZ, R16.H0_H0 ;  /* 0x20000010ff147230 */ /* 0x000fe20000004100 */
[----:B------:R-:W-:Y:S01]  /*10d0*/  FMUL.FTZ R47, R47, R28 ;  /* 0x0000001c2f2f7220 */ /* 0x000fe20000410000 */
[----:B------:R-:W-:Y:S01]  /*10e0*/  SHF.R.U64 R29, R16, 0x10, R17 ;  /* 0x00000010101d7819 */ /* 0x000fe20000001211 */
[----:B------:R-:W-:-:S04]  /*10f0*/  IMAD.WIDE.U32 R22, R69, c[0x0][0x2e8], R22 ;  /* 0x0000ba0045167a25 */ /* 0x000fc800078e0016 */
[----:B------:R-:W-:Y:S01]  /*1100*/  FMUL.FTZ R31, R31, R32 ;  /* 0x000000201f1f7220 */ /* 0x000fe20000410000 */
[----:B------:R-:W-:Y:S01]  /*1110*/  IADD3 R35, R23, R35, RZ ;  /* 0x0000002317237210 */ /* 0x000fe20007ffe0ff */
[----:B------:R-:W-:Y:S01]  /*1120*/  FFMA.FTZ R23, R47, R20, R68 ;  /* 0x000000142f177223 */ /* 0x000fe20000010044 */
[----:B------:R-:W-:Y:S01]  /*1130*/  LEA R32, P0, R22, c[0x0][0x338], 0x1 ;  /* 0x0000ce0016207a11 */ /* 0x000fe200078008ff */
[----:B------:R-:W-:Y:S01]  /*1140*/  HADD2.F32 R29, -RZ, R29.H0_H0 ;  /* 0x2000001dff1d7230 */ /* 0x000fe20000004100 */
[----:B------:R-:W-:Y:S01]  /*1150*/  FMUL.FTZ R46, R46, R31 ;  /* 0x0000001f2e2e7220 */ /* 0x000fe20000410000 */
[----:B------:R-:W-:Y:S01]  /*1160*/  STS.64 [R57.X8], R38 ;  /* 0x0000002639007388 */ /* 0x000fe20000008a00 */
[----:B------:R-:W-:-:S06]  /*1170*/  NOP ;  /* 0x0000000000007918 */ /* 0x000fcc0000000000 */
[----:B------:R-:W0:Y:S01]  /*1180*/  LDS.64 R6, [R57.X8] ;  /* 0x0000000039067984 */ /* 0x000e220000008a00 */
[----:B------:R-:W-:Y:S01]  /*1190*/  LEA.HI.X R35, R22, c[0x0][0x33c], R35, 0x1, P0 ;  /* 0x0000cf0016237a11 */ /* 0x000fe200000f0c23 */
[----:B------:R-:W-:Y:S01]  /*11a0*/  FMUL.FTZ R25, R25, R34 ;  /* 0x0000002219197220 */ /* 0x000fe20000410000 */
[----:B------:R-:W-:Y:S01]  /*11b0*/  IADD3 R20, P2, R32, R21, RZ ;  /* 0x0000001520147210 */ /* 0x000fe20007f5e0ff */
[----:B------:R-:W-:Y:S01]  /*11c0*/  HADD2.F32 R22, -RZ, R17.H0_H0 ;  /* 0x20000011ff167230 */ /* 0x000fe20000004100 */
[----:B------:R-:W-:Y:S01]  /*11d0*/  ISETP.NE.U32.AND P0, PT, RZ, c[0x0][0x270], PT ;  /* 0x00009c00ff007a0c */ /* 0x000fe20003f05070 */
[----:B------:R-:W-:Y:S01]  /*11e0*/  FFMA.FTZ R23, R46, R29, R23 ;  /* 0x0000001d2e177223 */ /* 0x000fe20000010017 */
[----:B------:R-:W-:Y:S01]  /*11f0*/  IADD3.X R21, R35, R0, RZ, P2, !PT ;  /* 0x0000000023157210 */ /* 0x000fe200017fe4ff */
[----:B------:R-:W-:Y:S01]  /*1200*/  FMUL.FTZ R44, R27, R25 ;  /* 0x000000191b2c7220 */ /* 0x000fe20000410000 */
[----:B------:R-:W-:Y:S01]  /*1210*/  ISETP.NE.AND.EX P0, PT, RZ, c[0x0][0x274], PT, P0 ;  /* 0x00009d00ff007a0c */ /* 0x000fe20003f05300 */
[----:B------:R-:W-:Y:S01]  /*1220*/  FMUL.FTZ R37, R24, R37 ;  /* 0x0000002518257220 */ /* 0x000fe20000410000 */
[----:B------:R-:W-:Y:S01]  /*1230*/  SHF.R.U32.HI R68, RZ, 0x10, R17 ;  /* 0x00000010ff447819 */ /* 0x000fe20000011611 */
[----:B------:R-:W-:-:S02]  /*1240*/  FFMA.FTZ R23, R44, R22, R23 ;  /* 0x000000162c177223 */ /* 0x000fc40000010017 */
[----:B------:R-:W-:Y:S02]  /*1250*/  FMUL.FTZ R42, R42, R37 ;  /* 0x000000252a2a7220 */ /* 0x000fe40000410000 */
[----:B------:R-:W-:-:S05]  /*1260*/  HADD2.F32 R68, -RZ, R68.H0_H0 ;  /* 0x20000044ff447230 */ /* 0x000fca0000004100 */
[----:B------:R-:W-:Y:S01]  /*1270*/  FFMA.FTZ R68, R42, R68, R23 ;  /* 0x000000442a447223 */ /* 0x000fe20000010017 */
[----:B0-----:R0:W-:Y:S01]  /*1280*/  STG.E.64 [R20.64+-0x100], R6 ;  /* 0xffff000614007986 */ /* 0x0011e2000c101b04 */
[----:B------:R-:W-:Y:S05]  /*1290*/  @!P0 BRA `(.L_x_8616) ;  /* 0x0000017000008947 */ /* 0x000fea0003800000 */
[----:B------:R-:W-:Y:S01]  /*12a0*/  BAR.SYNC.DEFER_BLOCKING 0x0 ;  /* 0x0000000000007b1d */ /* 0x000fe20000010000 */
[----:B------:R-:W-:Y:S02]  /*12b0*/  FMUL.FTZ R28, R28, R30 ;  /* 0x0000001e1c1c7220 */ /* 0x000fe40000410000 */
[----:B------:R-:W-:Y:S02]  /*12c0*/  FMUL.FTZ R31, R31, R33 ;  /* 0x000000211f1f7220 */ /* 0x000fe40000410000 */
[----:B------:R-:W-:Y:S02]  /*12d0*/  FMUL.FTZ R25, R25, R26 ;  /* 0x0000001a19197220 */ /* 0x000fe40000410000 */
[----:B------:R-:W-:Y:S01]  /*12e0*/  FMUL.FTZ R36, R37, R36 ;  /* 0x0000002425247220 */ /* 0x000fe20000410000 */
[----:B------:R-:W-:Y:S01]  /*12f0*/  F2FP.PACK_AB R24, R31, R28 ;  /* 0x0000001c1f18723e */ /* 0x000fe200000000ff */
[----:B------:R-:W-:-:S02]  /*1300*/  IMAD R0, R72, c[0x0][0x218], RZ ;  /* 0x0000860048007a24 */ /* 0x000fc400078e02ff */
[----:B0-----:R-:W-:Y:S01]  /*1310*/  IMAD.WIDE.U32 R20, R73, c[0x0][0x218], R18 ;  /* 0x0000860049147a25 */ /* 0x001fe200078e0012 */
        /* <DEDUP_REMOVED lines=15> */
.L_x_8616:
[--C-:B------:R-:W-:Y:S01]  /*1410*/  SHF.R.U64 R41, R4, 0x10, R5.reuse ;  /* 0x0000001004297819 */ /* 0x100fe20000001205 */
[----:B0-----:R-:W-:Y:S01]  /*1420*/  HADD2.F32 R7, -RZ, R4.H0_H0 ;  /* 0x20000004ff077230 */ /* 0x001fe20000004100 */
[----:B------:R-:W-:Y:S01]  /*1430*/  SHF.R.U32.HI R39, RZ, 0x10, R5 ;  /* 0x00000010ff277819 */ /* 0x000fe20000011605 */
[----:B------:R-:W-:Y:S01]  /*1440*/  HADD2.F32 R5, -RZ, R5.H0_H0 ;  /* 0x20000005ff057230 */ /* 0x000fe20000004100 */
[----:B------:R-:W-:Y:S01]  /*1450*/  BAR.SYNC.DEFER_BLOCKING 0x0 ;  /* 0x0000000000007b1d */ /* 0x000fe20000010000 */
[----:B------:R-:W-:Y:S01]  /*1460*/  HADD2.F32 R41, -RZ, R41.H0_H0 ;  /* 0x20000029ff297230 */ /* 0x000fe20000004100 */
[----:B------:R-:W-:Y:S01]  /*1470*/  HFMA2.MMA R45, -RZ, RZ, 0, 0 ;  /* 0x00000000ff2d7435 */ /* 0x000fe200000001ff */
[----:B------:R-:W-:Y:S01]  /*1480*/  HADD2.F32 R39, -RZ, R39.H0_H0 ;  /* 0x20000027ff277230 */ /* 0x000fe20000004100 */
[----:B------:R-:W-:Y:S01]  /*1490*/  HFMA2.MMA R43, -RZ, RZ, 0, 0 ;  /* 0x00000000ff2b7435 */ /* 0x000fe200000001ff */
[----:B------:R-:W-:Y:S01]  /*14a0*/  MOV R40, RZ ;  /* 0x000000ff00287202 */ /* 0x000fe20000000f00 */
[--C-:B-----5:R-:W-:Y:S01]  /*14b0*/  FADD.FTZ R36, R7, R70.reuse ;  /* 0x0000004607247221 */ /* 0x120fe20000010000 */
[----:B------:R-:W-:Y:S01]  /*14c0*/  MOV R38, RZ ;  /* 0x000000ff00267202 */ /* 0x000fe20000000f00 */
[----:B------:R-:W-:-:S02]  /*14d0*/  FADD.FTZ R34, R5, R70 ;  /* 0x0000004605227221 */ /* 0x000fc40000010000 */
[--C-:B------:R-:W-:Y:S02]  /*14e0*/  FADD.FTZ R41, R41, R70.reuse ;  /* 0x0000004629297221 */ /* 0x100fe40000010000 */
[----:B------:R-:W-:Y:S02]  /*14f0*/  FADD.FTZ R39, R39, R70 ;  /* 0x0000004627277221 */ /* 0x000fe40000010000 */
        /* <DEDUP_REMOVED lines=12> */
[----:B------:R-:W-:-:S03]  /*15c0*/  MOV R31, RZ ;  /* 0x000000ff001f7202 */ /* 0x000fc60000000f00 */
[----:B------:R-:W-:Y:S01]  /*15d0*/  IMAD R0, R84, c[0x0][0x2a0], RZ ;  /* 0x0000a80054007a24 */ /* 0x000fe200078e02ff */
[----:B------:R-:W-:-:S03]  /*15e0*/  IADD3 R5, R5, R7, RZ ;  /* 0x0000000705057210 */ /* 0x000fc60007ffe0ff */
[C---:B------:R-:W-:Y:S01]  /*15f0*/  IMAD R7, R67.reuse, c[0x0][0x2a4], R0 ;  /* 0x0000a90043077a24 */ /* 0x040fe200078e0200 */
[----:B------:R-:W-:Y:S01]  /*1600*/  MOV R0, RZ ;  /* 0x000000ff00007202 */ /* 0x000fe20000000f00 */
[----:B------:R-:W-:-:S05]  /*1610*/  IMAD.WIDE.U32 R4, R67, c[0x0][0x2a0], R4 ;  /* 0x0000a80043047a25 */ /* 0x000fca00078e0004 */
[----:B------:R-:W-:Y:S02]  /*1620*/  LEA R21, P3, R4, c[0x0][0x318], 0x2 ;  /* 0x0000c60004157a11 */ /* 0x000fe400078610ff */
[----:B------:R-:W-:Y:S02]  /*1630*/  IADD3 R7, R5, R7, RZ ;  /* 0x0000000705077210 */ /* 0x000fe40007ffe0ff */
[----:B------:R-:W-:Y:S02]  /*1640*/  LEA R24, P2, R18, R21, 0x2 ;  /* 0x0000001512187211 */ /* 0x000fe400078410ff */
[C---:B------:R-:W-:Y:S02]  /*1650*/  LEA.HI.X R5, R4.reuse, c[0x0][0x31c], R7, 0x2, P3 ;  /* 0x0000c70004057a11 */ /* 0x040fe400018f1407 */
[----:B------:R-:W-:Y:S02]  /*1660*/  IADD3 R20, P0, P1, R4, -0x80, R18 ;  /* 0xffffff8004147810 */ /* 0x000fe4000791e012 */
[----:B------:R-:W-:-:S02]  /*1670*/  IADD3 R22, P3, R24, -0x180, RZ ;  /* 0xfffffe8018167810 */ /* 0x000fc40007f7e0ff */
[----:B------:R-:W-:Y:S02]  /*1680*/  IADD3 R24, P4, R24, -0x80, RZ ;  /* 0xffffff8018187810 */ /* 0x000fe40007f9e0ff */
[--C-:B------:R-:W-:Y:S02]  /*1690*/  LEA.HI.X R4, R18, R5, R19.reuse, 0x2, P2 ;  /* 0x0000000512047211 */ /* 0x100fe400010f1413 */
[----:B------:R-:W-:Y:S02]  /*16a0*/  IADD3.X R21, R7, -0x1, R19, P0, P1 ;  /* 0xffffffff07157810 */ /* 0x000fe400007e2413 */
[C---:B------:R-:W-:Y:S02]  /*16b0*/  IADD3.X R23, R4.reuse, -0x1, RZ, P3, !PT ;  /* 0xffffffff04177810 */ /* 0x040fe40001ffe4ff */
[----:B------:R-:W-:Y:S02]  /*16c0*/  IADD3.X R25, R4, -0x1, RZ, P4, !PT ;  /* 0xffffffff04197810 */ /* 0x000fe400027fe4ff */
.L_x_8630:
[----:B------:R-:W-:Y:S01]  /*16d0*/  SHF.R.S32.HI R75, RZ, 0x1f, R33 ;  /* 0x0000001fff4b7819 */ /* 0x000fe20000011421 */
[----:B------:R-:W-:Y:S01]  /*16e0*/  IMAD.WIDE.U32 R26, R33, c[0x0][0x1a0], RZ ;  /* 0x00006800211a7a25 */ /* 0x000fe200078e00ff */
[----:B------:R-:W-:-:S02]  /*16f0*/  MOV R4, R12 ;  /* 0x0000000c00047202 */ /* 0x000fc40000000f00 */
[----:B------:R-:W-:Y:S01]  /*1700*/  MOV R5, R51 ;  /* 0x0000003300057202 */ /* 0x000fe20000000f00 */
[C---:B------:R-:W-:Y:S02]  /*1710*/  IMAD R28, R75.reuse, c[0x0][0x1a0], RZ ;  /* 0x000068004b1c7a24 */ /* 0x040fe400078e02ff */
[----:B------:R-:W-:Y:S02]  /*1720*/  IMAD R6, R75, c[0x0][0x188], RZ ;  /* 0x000062004b067a24 */ /* 0x000fe400078e02ff */
[C---:B------:R-:W-:Y:S01]  /*1730*/  IMAD R29, R33.reuse, c[0x0][0x1a4], R28 ;  /* 0x00006900211d7a24 */ /* 0x040fe200078e021c */
[----:B------:R-:W-:Y:S01]  /*1740*/  LEA R28, P1, R26, R58, 0x1 ;  /* 0x0000003a1a1c7211 */ /* 0x000fe200078208ff */
[----:B------:R-:W-:-:S03]  /*1750*/  IMAD.WIDE.U32 R4, R33, c[0x0][0x188], R4 ;  /* 0x0000620021047a25 */ /* 0x000fc600078e0004 */
[----:B------:R-:W-:Y:S01]  /*1760*/  IADD3 R27, R27, R29, RZ ;  /* 0x0000001d1b1b7210 */ /* 0x000fe20007ffe0ff */
[----:B------:R-:W-:Y:S01]  /*1770*/  IMAD R7, R33, c[0x0][0x18c], R6 ;  /* 0x0000630021077a24 */ /* 0x000fe200078e0206 */
[----:B------:R-:W-:Y:S02]  /*1780*/  LEA R6, P0, R4, c[0x0][0x220], 0x2 ;  /* 0x0000880004067a11 */ /* 0x000fe400078010ff */
[----:B------:R-:W-:Y:S02]  /*1790*/  LEA.HI.X R27, R26, R56, R27, 0x1, P1 ;  /* 0x000000381a1b7211 */ /* 0x000fe400008f0c1b */
[----:B------:R-:W-:Y:S02]  /*17a0*/  LEA R26, P1, R65, R28, 0x3 ;  /* 0x0000001c411a7211 */ /* 0x000fe400078218ff */
[----:B------:R-:W-:Y:S02]  /*17b0*/  IADD3 R5, R5, R7, RZ ;  /* 0x0000000705057210 */ /* 0x000fe40007ffe0ff */
[----:B------:R-:W-:-:S02]  /*17c0*/  LEA.HI.X R27, R65, R27, R52, 0x3, P1 ;  /* 0x0000001b411b7211 */ /* 0x000fc400008f1c34 */
[----:B------:R-:W-:-:S04]  /*17d0*/  LEA.HI.X R7, R4, c[0x0][0x224], R5, 0x2, P0 ;  /* 0x0000890004077a11 */ /* 0x000fc800000f1405 */
[----:B--2---:R-:W2:Y:S04]  /*17e0*/  LDG.E.64 R26, [R26.64] ;  /* 0x000000041a1a7981 */ /* 0x004ea8000c1e1b00 */
[----:B0-----:R0:W3:Y:S01]  /*17f0*/  LDG.E R74, [R6.64] ;  /* 0x00000004064a7981 */ /* 0x0010e2000c1e1900 */
[----:B------:R-:W-:Y:S01]  /*1800*/  MOV R4, R14 ;  /* 0x0000000e00047202 */ /* 0x000fe20000000f00 */
[----:B------:R-:W-:Y:S01]  /*1810*/  IMAD R28, R75, c[0x0][0x1c0], RZ ;  /* 0x000070004b1c7a24 */ /* 0x000fe200078e02ff */
[----:B------:R-:W-:Y:S02]  /*1820*/  MOV R5, R49 ;  /* 0x0000003100057202 */ /* 0x000fe40000000f00 */
[----:B------:R-:W-:Y:S01]  /*1830*/  IADD3 R76, R55, -0x1, RZ ;  /* 0xffffffff374c7810 */ /* 0x000fe20007ffe0ff */
[----:B------:R-:W-:-:S02]  /*1840*/  IMAD R77, R33, c[0x0][0x1c4], R28 ;  /* 0x00007100214d7a24 */ /* 0x000fc400078e021c */
[----:B------:R-:W-:Y:S01]  /*1850*/  IMAD.WIDE.U32 R4, R33, c[0x0][0x1c0], R4 ;  /* 0x0000700021047a25 */ /* 0x000fe200078e0004 */
[----:B------:R-:W-:-:S04]  /*1860*/  LEA.HI R29, R76, R76, RZ, 0x1 ;  /* 0x0000004c4c1d7211 */ /* 0x000fc800078f08ff */
[C---:B------:R-:W-:Y:S02]  /*1870*/  LEA R28, P1, R4.reuse, c[0x0][0x230], 0x2 ;  /* 0x00008c00041c7a11 */ /* 0x040fe400078210ff */
[----:B0-----:R-:W-:Y:S02]  /*1880*/  IADD3 R7, R5, R77, RZ ;  /* 0x0000004d05077210 */ /* 0x001fe40007ffe0ff */
[----:B------:R-:W-:Y:S02]  /*1890*/  LOP3.LUT R5, R29, 0xfffffe, RZ, 0xc0, !PT ;  /* 0x00fffffe1d057812 */ /* 0x000fe400078ec0ff */
[----:B------:R-:W-:Y:S02]  /*18a0*/  LEA.HI.X R29, R4, c[0x0][0x234], R7, 0x2, P1 ;  /* 0x00008d00041d7a11 */ /* 0x000fe400008f1407 */
[----:B------:R-:W-:-:S04]  /*18b0*/  ISETP.GT.AND P0, PT, R55, 0x1, PT ;  /* 0x000000013700780c */ /* 0x000fc80003f04270 */
[----:B------:R-:W-:Y:S02]  /*18c0*/  ISETP.EQ.AND P0, PT, R82, RZ, P0 ;  /* 0x000000ff5200720c */ /* 0x000fe40000702270 */
[----:B------:R-:W-:Y:S02]  /*18d0*/  IADD3 R76, R76, -R5, RZ ;  /* 0x800000054c4c7210 */ /* 0x000fe40007ffe0ff */
[----:B------:R-:W-:Y:S02]  /*18e0*/  ISETP.NE.AND P1, PT, R65, RZ, PT ;  /* 0x000000ff4100720c */ /* 0x000fe40003f25270 */
[----:B------:R-:W-:-:S04]  /*18f0*/  LEA R5, R76, R33, 0x8 ;  /* 0x000000214c057211 */ /* 0x000fc800078e40ff */
[----:B------:R-:W-:-:S03]  /*1900*/  SEL R77, R5, R50, !P1 ;  /* 0x00000032054d7207 */ /* 0x000fc60004800000 */
[----:B------:R-:W-:-:S05]  /*1910*/  @P0 IADD3 R4, R55, -0x2, RZ ;  /* 0xfffffffe37040810 */ /* 0x000fca0007ffe0ff */
[----:B------:R-:W-:Y:S01]  /*1920*/  @P0 IMAD R7, R4, c[0x0][0x16c], R33 ;  /* 0x00005b0004070a24 */ /* 0x000fe200078e0221 */
[----:B--2---:R-:W-:Y:S01]  /*1930*/  STS.64 [R57.X8], R26 ;  /* 0x0000001a39007388 */ /* 0x004fe20000008a00 */
[----:B------:R-:W-:-:S06]  /*1940*/  NOP ;  /* 0x0000000000007918 */ /* 0x000fcc0000000000 */
[----:B------:R0:W2:Y:S01]  /*1950*/  LDG.E R93, [R28.64] ;  /* 0x000000041c5d7981 */ /* 0x0000a2000c1e1900 */
[----:B---3--:R-:W-:-:S03]  /*1960*/  FMUL.FTZ R78, R74, 1.4426950216293334961 ;  /* 0x3fb8aa3b4a4e7820 */ /* 0x008fc60000410000 */
[----:B------:R-:W0:Y:S01]  /*1970*/  LDS.64 R4, [R57.X8] ;  /* 0x0000000039047984 */ /* 0x000e220000008a00 */
[----:B------:R-:W-:-:S06]  /*1980*/  FMUL.FTZ R86, R36, R78 ;  /* 0x0000004e24567220 */ /* 0x000fcc0000410000 */
[----:B-1----:R-:W1:Y:S01]  /*1990*/  MUFU.EX2 R86, R86 ;  /* 0x0000005600567308 */ /* 0x002e620000000800 */
[----:B------:R-:W-:Y:S01]  /*19a0*/  ISETP.NE.AND P2, PT, R65, 0x1f, PT ;  /* 0x0000001f4100780c */ /* 0x000fe20003f45270 */
[----:B-1----:R1:W-:Y:S04]  /*19b0*/  STS [R77.X4+0x548], R86 ;  /* 0x000548564d007388 */ /* 0x0023e80000004800 */
[----:B------:R-:W-:Y:S01]  /*19c0*/  BAR.SYNC.DEFER_BLOCKING 0x0 ;  /* 0x0000000000007b1d */ /* 0x000fe20000010000 */
[-C--:B------:R-:W-:Y:S02]  /*19d0*/  FMUL.FTZ R87, R41, R78.reuse ;  /* 0x0000004e29577220 */ /* 0x080fe40000410000 */
[-C--:B------:R-:W-:Y:S02]  /*19e0*/  FMUL.FTZ R88, R39, R78.reuse ;  /* 0x0000004e27587220 */ /* 0x080fe40000410000 */
[----:B------:R-:W-:-:S03]  /*19f0*/  FMUL.FTZ R92, R34, R78 ;  /* 0x0000004e225c7220 */ /* 0x000fc60000410000 */
[----:B------:R3:W4:Y:S01]  /*1a00*/  @P2 LDS R27, [R65.X4+0xd4c] ;  /* 0x000d4c00411b2984 */ /* 0x0007220000004800 */
[----:B------:R-:W1:Y:S01]  /*1a10*/  MUFU.EX2 R87, R87 ;  /* 0x0000005700577308 */ /* 0x000e620000000800 */
[----:B------:R-:W-:Y:S01]  /*1a20*/  HFMA2.MMA R89, -RZ, RZ, 0, 0 ;  /* 0x00000000ff597435 */ /* 0x000fe200000001ff */
[----:B0-----:R-:W-:-:S06]  /*1a30*/  HADD2.F32 R28, -RZ, R4.H0_H0 ;  /* 0x20000004ff1c7230 */ /* 0x001fcc0000004100 */
[----:B------:R-:W0:Y:S01]  /*1a40*/  MUFU.EX2 R88, R88 ;  /* 0x0000005800587308 */ /* 0x000e220000000800 */
[----:B------:R-:W-:Y:S01]  /*1a50*/  HADD2.F32 R29, -RZ, R4.H1_H1 ;  /* 0x30000004ff1d7230 */ /* 0x000fe20000004100 */
[--C-:B------:R-:W-:Y:S02]  /*1a60*/  SHF.R.U64 R4, R16, 0x10, R17.reuse ;  /* 0x0000001010047819 */ /* 0x100fe40000001211 */
[----:B------:R-:W-:-:S04]  /*1a70*/  SHF.R.U32.HI R76, RZ, 0x10, R17 ;  /* 0x00000010ff4c7819 */ /* 0x000fc80000011611 */
[----:B------:R-:W0:Y:S01]  /*1a80*/  MUFU.EX2 R92, R92 ;  /* 0x0000005c005c7308 */ /* 0x000e220000000800 */
[----:B------:R-:W-:Y:S01]  /*1a90*/  @P0 IMAD.WIDE R6, R7, 0x8, R10 ;  /* 0x0000000807060825 */ /* 0x000fe200078e020a */
[----:B------:R-:W-:Y:S02]  /*1aa0*/  HADD2.F32 R79, -RZ, R16.H0_H0 ;  /* 0x20000010ff4f7230 */ /* 0x000fe40000004100 */
[----:B-1----:R-:W-:Y:S02]  /*1ab0*/  HADD2.F32 R77, -RZ, R17.H0_H0 ;  /* 0x20000011ff4d7230 */ /* 0x002fe40000004100 */
[----:B------:R-:W-:Y:S01]  /*1ac0*/  HADD2.F32 R78, -RZ, R4.H0_H0 ;  /* 0x20000004ff4e7230 */ /* 0x000fe20000004100 */
[----:B------:R-:W-:Y:S01]  /*1ad0*/  BSSY B0, `(.L_x_8618) ;  /* 0x0000017000007945 */ /* 0x000fe20003800000 */
[----:B------:R-:W-:Y:S01]  /*1ae0*/  HADD2.F32 R76, -RZ, R76.H0_H0 ;  /* 0x2000004cff4c7230 */ /* 0x000fe20000004100 */
[----:B------:R1:W5:Y:S01]  /*1af0*/  @P0 LDG.E R89, [R6.64+0x4] ;  /* 0x0000040406590981 */ /* 0x000362000c1e1900 */
[--C-:B------:R-:W-:Y:S01]  /*1b00*/  HADD2.F32 R81, -RZ, R5.reuse.H0_H0 ;  /* 0x20000005ff517230 */ /* 0x100fe20000004100 */
[----:B------:R-:W-:Y:S01]  /*1b10*/  FMUL.FTZ R91, R36, R79 ;  /* 0x0000004f245b7220 */ /* 0x000fe20000410000 */
[----:B------:R-:W-:Y:S01]  /*1b20*/  HADD2.F32 R80, -RZ, R5.H1_H1 ;  /* 0x30000005ff507230 */ /* 0x000fe20000004100 */
[----:B------:R-:W-:-:S02]  /*1b30*/  FMUL.FTZ R90, R41, R78 ;  /* 0x0000004e295a7220 */ /* 0x000fc40000410000 */
[----:B------:R-:W-:Y:S02]  /*1b40*/  FMUL.FTZ R5, R86, R87 ;  /* 0x0000005756057220 */ /* 0x000fe40000410000 */
[----:B-1----:R-:W-:Y:S02]  /*1b50*/  FMUL.FTZ R6, R34, R77 ;  /* 0x0000004d22067220 */ /* 0x002fe40000410000 */
[----:B------:R-:W-:Y:S02]  /*1b60*/  FMUL.FTZ R7, R39, R76 ;  /* 0x0000004c27077220 */ /* 0x000fe40000410000 */
[-C--:B--2---:R-:W-:Y:S02]  /*1b70*/  FMUL.FTZ R97, R44, R93.reuse ;  /* 0x0000005d2c617220 */ /* 0x084fe40000410000 */
[-C--:B------:R-:W-:Y:S02]  /*1b80*/  FMUL.FTZ R83, R42, R93.reuse ;  /* 0x0000005d2a537220 */ /* 0x080fe40000410000 */
[----:B------:R-:W-:-:S02]  /*1b90*/  FMUL.FTZ R94, R47, R93 ;  /* 0x0000005d2f5e7220 */ /* 0x000fc40000410000 */
[----:B------:R-:W-:Y:S02]  /*1ba0*/  FMUL.FTZ R93, R46, R93 ;  /* 0x0000005d2e5d7220 */ /* 0x000fe40000410000 */
        /* <DEDUP_REMOVED lines=9> */
.L_x_8619:
[----:B---34-:R-:W-:Y:S05]  /*1c40*/  BSYNC B0 ;  /* 0x0000000000007941 */ /* 0x018fea0003800000 */
.L_x_8618:
[----:B-1----:R-:W-:Y:S01]  /*1c50*/  FMUL.FTZ R95, R88, R27 ;  /* 0x0000001b585f7220 */ /* 0x002fe20000410000 */
[----:B------:R-:W-:Y:S01]  /*1c60*/  ISETP.NE.AND P3, PT, R82, 0x1f, PT ;  /* 0x0000001f5200780c */ /* 0x000fe20003f65270 */
[----:B------:R-:W-:Y:S01]  /*1c70*/  FMUL.FTZ R101, R28, R91 ;  /* 0x0000005b1c657220 */ /* 0x000fe20000410000 */
[----:B------:R-:W-:Y:S01]  /*1c80*/  ISETP.GE.AND P0, PT, R57, 0x1, PT ;  /* 0x000000013900780c */ /* 0x000fe20003f06270 */
[----:B------:R-:W-:Y:S01]  /*1c90*/  FMUL.FTZ R96, R29, R90 ;  /* 0x0000005a1d607220 */ /* 0x000fe20000410000 */
[----:B-----5:R-:W-:Y:S01]  /*1ca0*/  SHFL.IDX PT, R89, R89, RZ, 0x1f ;  /* 0x00001fff59597589 */ /* 0x020fe200000e0000 */
[C---:B------:R-:W-:Y:S01]  /*1cb0*/  FFMA.FTZ R98, R92.reuse, R26, R93 ;  /* 0x0000001a5c627223 */ /* 0x040fe2000001005d */
[----:B------:R-:W-:Y:S01]  /*1cc0*/  BSSY B0, `(.L_x_8620) ;  /* 0x0000084000007945 */ /* 0x000fe20003800000 */
[----:B------:R-:W-:Y:S02]  /*1cd0*/  FMUL.FTZ R26, R92, R95 ;  /* 0x0000005f5c1a7220 */ /* 0x000fe40000410000 */
[----:B------:R-:W-:-:S02]  /*1ce0*/  FMUL.FTZ R99, R81, R6 ;  /* 0x0000000651637220 */ /* 0x000fc40000410000 */
[C---:B0-----:R-:W-:Y:S02]  /*1cf0*/  FFMA.FTZ R4, R87.reuse, R101, R96 ;  /* 0x0000006557047223 */ /* 0x041fe40000010060 */
[C---:B------:R-:W-:Y:S02]  /*1d00*/  FFMA.FTZ R98, R87.reuse, R98, R94 ;  /* 0x0000006257627223 */ /* 0x040fe4000001005e */
[----:B------:R-:W-:Y:S02]  /*1d10*/  FMUL.FTZ R103, R87, R26 ;  /* 0x0000001a57677220 */ /* 0x000fe40000410000 */
[----:B------:R-:W-:Y:S01]  /*1d20*/  FMUL.FTZ R95, R80, R7 ;  /* 0x00000007505f7220 */ /* 0x000fe20000410000 */
[----:B------:R-:W0:Y:S01]  /*1d30*/  SHFL.DOWN PT, R102, R98, 0x1, 0x1f ;  /* 0x08201f0062667f89 */ /* 0x000e2200000e0000 */
[C---:B------:R-:W-:Y:S02]  /*1d40*/  FFMA.FTZ R4, R92.reuse, R4, R99 ;  /* 0x000000045c047223 */ /* 0x040fe40000010063 */
[----:B------:R-:W-:Y:S01]  /*1d50*/  FMUL.FTZ R5, R92, R5 ;  /* 0x000000055c057220 */ /* 0x000fe20000410000 */
[----:B------:R-:W1:Y:S01]  /*1d60*/  SHFL.DOWN PT, R26, R103, 0x1, 0x1f ;  /* 0x08201f00671a7f89 */ /* 0x000e6200000e0000 */
        /* <DEDUP_REMOVED lines=51> */
[----:B-1----:R-:W-:Y:S01]  /*20a0*/  @!P3 FMUL.FTZ R103, R103, R104 ;  /* 0x000000686767b220 */ /* 0x002fe20000410000 */
[----:B------:R-:W-:Y:S04]  /*20b0*/  SHFL.IDX PT, R108, R5, RZ, 0x1f ;  /* 0x00001fff056c7589 */ /* 0x000fe800000e0000 */
[----:B------:R-:W-:Y:S02]  /*20c0*/  SHFL.DOWN PT, R110, R98, 0x1, 0x1f ;  /* 0x08201f00626e7f89 */ /* 0x000fe400000e0000 */
[----:B--2---:R-:W-:-:S02]  /*20d0*/  @P0 FFMA.FTZ R105, R100, R26, R105 ;  /* 0x0000001a64690223 */ /* 0x004fc40000010069 */
[----:B------:R-:W0:Y:S01]  /*20e0*/  SHFL.DOWN PT, R109, R103, 0x1, 0x1f ;  /* 0x08201f00676d7f89 */ /* 0x000e2200000e0000 */
[----:B---3--:R-:W-:Y:S01]  /*20f0*/  @P0 FMUL.FTZ R100, R100, R107 ;  /* 0x0000006b64640220 */ /* 0x008fe20000410000 */
[----:B------:R-:W-:Y:S02]  /*2100*/  MOV R107, c[0x0][0x174] ;  /* 0x00005d00006b7a02 */ /* 0x000fe40000000f00 */
[----:B------:R-:W-:Y:S02]  /*2110*/  SHFL.UP PT, R105, R105, 0x1, RZ ;  /* 0x0420000069697989 */ /* 0x000fe400000e00ff */
[----:B------:R-:W-:Y:S02]  /*2120*/  LEA R112, R107, R54, 0x7 ;  /* 0x000000366b707211 */ /* 0x000fe400078e38ff */
[----:B------:R-:W1:Y:S02]  /*2130*/  SHFL.UP PT, R100, R100, 0x1, RZ ;  /* 0x0420000064647989 */ /* 0x000e6400000e00ff */
[----:B------:R-:W-:-:S02]  /*2140*/  SHF.R.S32.HI R107, RZ, 0x1f, R112 ;  /* 0x0000001fff6b7819 */ /* 0x000fc40000011470 */
[----:B------:R2:W-:Y:S01]  /*2150*/  SHFL.IDX PT, R106, R98, RZ, 0x1f ;  /* 0x00001fff626a7589 */ /* 0x0005e200000e0000 */
[----:B------:R-:W-:-:S03]  /*2160*/  LEA R26, P0, R112, R53, 0x2 ;  /* 0x00000035701a7211 */ /* 0x000fc600078010ff */
[----:B------:R-:W3:Y:S01]  /*2170*/  SHFL.IDX PT, R104, R103, RZ, 0x1f ;  /* 0x00001fff67687589 */ /* 0x000ee200000e0000 */
[----:B0-----:R-:W-:-:S04]  /*2180*/  @P2 FFMA.FTZ R108, R109, R108, R110 ;  /* 0x0000006c6d6c2223 */ /* 0x001fc8000001006e */
[----:B------:R-:W-:Y:S01]  /*2190*/  FFMA.FTZ R83, R108, R27, R83 ;  /* 0x0000001b6c537223 */ /* 0x000fe20000010053 */
[----:B------:R-:W-:Y:S02]  /*21a0*/  LEA.HI.X R27, R112, R48, R107, 0x2, P0 ;  /* 0x00000030701b7211 */ /* 0x000fe400000f146b */
[----:B------:R-:W-:Y:S01]  /*21b0*/  ISETP.NE.AND P0, PT, R65, RZ, PT ;  /* 0x000000ff4100720c */ /* 0x000fe20003f05270 */
[----:B-1----:R-:W-:Y:S01]  /*21c0*/  @P1 FFMA.FTZ R89, R100, R89, R105 ;  /* 0x0000005964591223 */ /* 0x002fe20000010069 */
[----:B------:R-:W-:Y:S01]  /*21d0*/  IADD3 R108, R112, -0x80, RZ ;  /* 0xffffff80706c7810 */ /* 0x000fe20007ffe0ff */
[----:B------:R-:W-:Y:S02]  /*21e0*/  FFMA.FTZ R97, R88, R83, R97 ;  /* 0x0000005358617223 */ /* 0x000fe40000010061 */
[----:B--2---:R-:W-:Y:S01]  /*21f0*/  FFMA.FTZ R98, R86, R89, R101 ;  /* 0x0000005956627223 */ /* 0x004fe20000010065 */
[----:B------:R-:W-:Y:S01]  /*2200*/  IADD3 R108, -R108, c[0x0][0x168], -R65 ;  /* 0x00005a006c6c7a10 */ /* 0x000fe20007ffe941 */
[----:B------:R-:W-:-:S02]  /*2210*/  FFMA.FTZ R86, R92, R97, R93 ;  /* 0x000000615c567223 */ /* 0x000fc4000001005d */
[C---:B------:R-:W-:Y:S01]  /*2220*/  FFMA.FTZ R96, R87.reuse, R98, R96 ;  /* 0x0000006257607223 */ /* 0x040fe20000010060 */
[C---:B------:R-:W-:Y:S01]  /*2230*/  ISETP.GE.AND P1, PT, R108.reuse, 0x1, PT ;  /* 0x000000016c00780c */ /* 0x040fe20003f26270 */
[----:B------:R-:W-:Y:S01]  /*2240*/  FFMA.FTZ R87, R87, R86, R94 ;  /* 0x0000005657577223 */ /* 0x000fe2000001005e */
[----:B------:R-:W-:Y:S01]  /*2250*/  ISETP.GE.AND P2, PT, R108, 0x21, PT ;  /* 0x000000216c00780c */ /* 0x000fe20003f46270 */
[----:B---3--:R-:W-:Y:S01]  /*2260*/  FFMA.FTZ R5, R104, R5, R106 ;  /* 0x0000000568057223 */ /* 0x008fe2000001006a */
[----:B------:R-:W-:Y:S01]  /*2270*/  ISETP.GE.AND P3, PT, R108, 0x41, PT ;  /* 0x000000416c00780c */ /* 0x000fe20003f66270 */
[----:B------:R-:W-:Y:S01]  /*2280*/  FMUL.FTZ R4, R104, R4 ;  /* 0x0000000468047220 */ /* 0x000fe20000410000 */
[----:B------:R-:W-:Y:S01]  /*2290*/  ISETP.GE.AND P4, PT, R108, 0x61, PT ;  /* 0x000000616c00780c */ /* 0x000fe20003f86270 */
[----:B------:R-:W-:Y:S02]  /*22a0*/  FFMA.FTZ R100, R92, R96, R99 ;  /* 0x000000605c647223 */ /* 0x000fe40000010063 */
[----:B------:R-:W-:Y:S01]  /*22b0*/  FFMA.FTZ R89, R47, R98, RZ ;  /* 0x000000622f597223 */ /* 0x000fe200000100ff */
[----:B------:R0:W-:Y:S01]  /*22c0*/  @!P0 STS.64 [R102+0xdc8], R4 ;  /* 0x000dc80466008388 */ /* 0x0001e20000000a00 */
[----:B------:R-:W-:-:S02]  /*22d0*/  FFMA.FTZ R91, R28, -R91, R98 ;  /* 0x8000005b1c5b7223 */ /* 0x000fc40000010062 */
[----:B------:R-:W-:Y:S02]  /*22e0*/  FMUL.FTZ R92, R36, R87 ;  /* 0x00000057245c7220 */ /* 0x000fe40000410000 */
[----:B------:R-:W-:Y:S02]  /*22f0*/  FFMA.FTZ R90, R29, -R90, R96 ;  /* 0x8000005a1d5a7223 */ /* 0x000fe40000010060 */
[----:B------:R-:W-:Y:S02]  /*2300*/  FFMA.FTZ R99, R46, R96, R89 ;  /* 0x000000602e637223 */ /* 0x000fe40000010059 */
[----:B------:R-:W-:Y:S02]  /*2310*/  FFMA.FTZ R101, R88, R100, R95 ;  /* 0x0000006458657223 */ /* 0x000fe4000001005f */
[----:B------:R-:W-:Y:S02]  /*2320*/  FMUL.FTZ R93, R41, R86 ;  /* 0x00000056295d7220 */ /* 0x000fe40000410000 */
[----:B0-----:R-:W-:-:S02]  /*2330*/  FFMA.FTZ R5, R91, R92, RZ ;  /* 0x0000005c5b057223 */ /* 0x001fc400000100ff */
[----:B------:R-:W-:Y:S02]  /*2340*/  FMUL.FTZ R95, R39, R83 ;  /* 0x00000053275f7220 */ /* 0x000fe40000410000 */
[----:B------:R-:W-:Y:S02]  /*2350*/  FMUL.FTZ R96, R34, R97 ;  /* 0x0000006122607220 */ /* 0x000fe40000410000 */
[----:B------:R-:W-:Y:S02]  /*2360*/  FFMA.FTZ R89, R81, -R6, R100 ;  /* 0x8000000651597223 */ /* 0x000fe40000010064 */
[----:B------:R-:W-:Y:S02]  /*2370*/  FFMA.FTZ R88, R80, -R7, R101 ;  /* 0x8000000750587223 */ /* 0x000fe40000010065 */
[----:B------:R-:W-:Y:S02]  /*2380*/  FFMA.FTZ R94, R90, R93, R5 ;  /* 0x0000005d5a5e7223 */ /* 0x000fe40000010005 */
[----:B------:R-:W-:-:S02]  /*2390*/  FMUL.FTZ R7, R76, R95 ;  /* 0x0000005f4c077220 */ /* 0x000fc40000410000 */
[----:B------:R-:W-:Y:S02]  /*23a0*/  FMUL.FTZ R6, R77, R96 ;  /* 0x000000604d067220 */ /* 0x000fe40000410000 */
[----:B------:R-:W-:Y:S02]  /*23b0*/  FMUL.FTZ R5, R78, R93 ;  /* 0x0000005d4e057220 */ /* 0x000fe40000410000 */
[----:B------:R-:W-:Y:S02]  /*23c0*/  FMUL.FTZ R4, R79, R92 ;  /* 0x0000005c4f047220 */ /* 0x000fe40000410000 */
[----:B------:R-:W-:Y:S01]  /*23d0*/  FFMA.FTZ R94, R89, R96, R94 ;  /* 0x00000060595e7223 */ /* 0x000fe2000001005e */
[----:B------:R-:W-:Y:S01]  /*23e0*/  SHF.L.U64.HI R96, R31, 0x2, R0 ;  /* 0x000000021f607819 */ /* 0x000fe20000010200 */
[----:B------:R-:W-:Y:S01]  /*23f0*/  FFMA.FTZ R99, R44, R100, R99 ;  /* 0x000000642c637223 */ /* 0x000fe20000010063 */
[----:B------:R0:W-:Y:S01]  /*2400*/  STS.128 [R65.X16+0x110], R4 ;  /* 0x0001100441007388 */ /* 0x0001e2000000cc00 */
[----:B------:R-:W-:-:S02]  /*2410*/  FMUL.FTZ R95, R88, R95 ;  /* 0x0000005f585f7220 */ /* 0x000fc40000410000 */
[----:B------:R-:W-:Y:S01]  /*2420*/  FFMA.FTZ R93, R42, R101, R99 ;  /* 0x000000652a5d7223 */ /* 0x000fe20000010063 */
[----:B------:R-:W-:Y:S01]  /*2430*/  SHF.L.U32 R99, R31, 0x2, RZ ;  /* 0x000000021f637819 */ /* 0x000fe200000006ff */
[----:B------:R-:W-:Y:S02]  /*2440*/  FADD.FTZ R92, R94, R95 ;  /* 0x0000005f5e5c7221 */ /* 0x000fe40000010000 */
[----:B------:R-:W-:Y:S01]  /*2450*/  IMAD R94, R96, c[0x0][0x2b0], RZ ;  /* 0x0000ac00605e7a24 */ /* 0x000fe200078e02ff */
[----:B------:R-:W-:Y:S06]  /*2460*/  BAR.SYNC.DEFER_BLOCKING 0x0 ;  /* 0x0000000000007b1d */ /* 0x000fec0000010000 */
[----:B------:R-:W-:Y:S05]  /*2470*/  @!P1 BRA `(.L_x_8621) ;  /* 0x0000008000009947 */ /* 0x000fea0003800000 */
[----:B------:R-:W1:Y:S01]  /*2480*/  LDS R95, [R65.X4+0x110] ;  /* 0x00011000415f7984 */ /* 0x000e620000004800 */
[----:B0-----:R-:W-:-:S04]  /*2490*/  IMAD R4, R75, c[0x0][0x2b0], RZ ;  /* 0x0000ac004b047a24 */ /* 0x001fc800078e02ff */
[C---:B------:R-:W-:Y:S02]  /*24a0*/  IMAD R7, R33.reuse, c[0x0][0x2b4], R4 ;  /* 0x0000ad0021077a24 */ /* 0x040fe400078e0204 */
[----:B------:R-:W-:-:S05]  /*24b0*/  IMAD.WIDE.U32 R4, R33, c[0x0][0x2b0], R20 ;  /* 0x0000ac0021047a25 */ /* 0x000fca00078e0014 */
[----:B------:R-:W-:Y:S02]  /*24c0*/  IADD3 R5, R5, R7, RZ ;  /* 0x0000000705057210 */ /* 0x000fe40007ffe0ff */
[----:B------:R-:W-:-:S04]  /*24d0*/  LEA R6, P1, R4, c[0x0][0x318], 0x2 ;  /* 0x0000c60004067a11 */ /* 0x000fc800078210ff */
[----:B------:R-:W-:-:S05]  /*24e0*/  LEA.HI.X R7, R4, c[0x0][0x31c], R5, 0x2, P1 ;  /* 0x0000c70004077a11 */ /* 0x000fca00008f1405 */
[----:B-1----:R0:W-:Y:S04]  /*24f0*/  RED.E.ADD.F32.FTZ.RN.STRONG.GPU [R6.64], R95 ;  /* 0x0000005f0600798e */ /* 0x0021e8000c10e784 */
.L_x_8621:
[----:B------:R-:W-:Y:S05]  /*2500*/  BSYNC B0 ;  /* 0x0000000000007941 */ /* 0x000fea0003800000 */
.L_x_8620:
[----:B0-----:R0:W1:Y:S01]  /*2510*/  LDS R7, [R65.X4+0x190] ;  /* 0x0001900041077984 */ /* 0x0010620000004800 */
[----:B------:R-:W-:Y:S01]  /*2520*/  BSSY B0, `(.L_x_8622) ;  /* 0x0000006000007945 */ /* 0x000fe20003800000 */
[----:B------:R-:W-:Y:S01]  /*2530*/  IMAD R75, R99, c[0x0][0x2b4], R94 ;  /* 0x0000ad00634b7a24 */ /* 0x000fe200078e025e */
[----:B------:R-:W-:Y:S05]  /*2540*/  @!P2 BRA `(.L_x_8623) ;  /* 0x000000300000a947 */ /* 0x000fea0003800000 */
[----:B------:R-:W-:-:S05]  /*2550*/  IMAD.WIDE.U32 R4, R99, c[0x0][0x2b0], R22 ;  /* 0x0000ac0063047a25 */ /* 0x000fca00078e0016 */
[----:B------:R-:W-:-:S05]  /*2560*/  IADD3 R5, R5, R75, RZ ;  /* 0x0000004b05057210 */ /* 0x000fca0007ffe0ff */
[----:B-1----:R1:W-:Y:S02]  /*2570*/  RED.E.ADD.F32.FTZ.RN.STRONG.GPU [R4.64], R7 ;  /* 0x000000070400798e */ /* 0x0023e4000c10e784 */
.L_x_8623:
[----:B------:R-:W-:Y:S05]  /*2580*/  BSYNC B0 ;  /* 0x0000000000007941 */ /* 0x000fea0003800000 */
.L_x_8622:
[----:B-1----:R1:W2:Y:S01]  /*2590*/  LDS R7, [R65.X4+0x210] ;  /* 0x0002100041077984 */ /* 0x0022a20000004800 */
[----:B------:R-:W-:Y:S01]  /*25a0*/  BSSY B0, `(.L_x_8624) ;  /* 0x0000006000007945 */ /* 0x000fe20003800000 */
[----:B------:R-:W-:Y:S01]  /*25b0*/  IMAD.WIDE.U32 R4, R99, c[0x0][0x2b0], R24 ;  /* 0x0000ac0063047a25 */ /* 0x000fe200078e0018 */
[----:B------:R-:W-:Y:S05]  /*25c0*/  @!P3 BRA `(.L_x_8625) ;  /* 0x000000300000b947 */ /* 0x000fea0003800000 */
[----:B------:R-:W-:-:S05]  /*25d0*/  IMAD.WIDE.U32 R26, R99, c[0x0][0x2b0], R26 ;  /* 0x0000ac00631a7a25 */ /* 0x000fca00078e001a */
[----:B------:R-:W-:-:S05]  /*25e0*/  IADD3 R27, R75, R27, RZ ;  /* 0x0000001b4b1b7210 */ /* 0x000fca0007ffe0ff */
[----:B--2---:R2:W-:Y:S02]  /*25f0*/  RED.E.ADD.F32.FTZ.RN.STRONG.GPU [R26.64], R7 ;  /* 0x000000071a00798e */ /* 0x0045e4000c10e784 */
.L_x_8625:
[----:B------:R-:W-:Y:S05]  /*2600*/  BSYNC B0 ;  /* 0x0000000000007941 */ /* 0x000fea0003800000 */
.L_x_8624:
[----:B--2---:R2:W3:Y:S01]  /*2610*/  LDS R7, [R65.X4+0x290] ;  /* 0x0002900041077984 */ /* 0x0044e20000004800 */
[----:B------:R-:W-:Y:S01]  /*2620*/  BSSY B0, `(.L_x_8626) ;  /* 0x0000004000007945 */ /* 0x000fe20003800000 */
[----:B------:R-:W-:Y:S05]  /*2630*/  @!P4 BRA `(.L_x_8627) ;  /* 0x000000200000c947 */ /* 0x000fea0003800000 */
[----:B------:R-:W-:-:S05]  /*2640*/  IADD3 R5, R75, R5, RZ ;  /* 0x000000054b057210 */ /* 0x000fca0007ffe0ff */
[----:B---3--:R3:W-:Y:S02]  /*2650*/  RED.E.ADD.F32.FTZ.RN.STRONG.GPU [R4.64], R7 ;  /* 0x000000070400798e */ /* 0x0087e4000c10e784 */
.L_x_8627:
[----:B------:R-:W-:Y:S05]  /*2660*/  BSYNC B0 ;  /* 0x0000000000007941 */ /* 0x000fea0003800000 */
.L_x_8626:
[----:B---3--:R-:W3:Y:S01]  /*2670*/  SHFL.DOWN PT, R4, R93, 0x1, 0x1f ;  /* 0x08201f005d047f89 */ /* 0x008ee200000e0000 */
[C---:B------:R-:W-:Y:S01]  /*2680*/  ISETP.GT.AND P1, PT, R57.reuse, 0x1e, PT ;  /* 0x0000001e3900780c */ /* 0x040fe20003f24270 */
[-C--:B------:R-:W-:Y:S01]  /*2690*/  FMUL.FTZ R27, R80, R83.reuse ;  /* 0x00000053501b7220 */ /* 0x080fe20000410000 */
[----:B------:R-:W-:Y:S01]  /*26a0*/  ISETP.NE.AND P2, PT, R57, RZ, PT ;  /* 0x000000ff3900720c */ /* 0x000fe20003f45270 */
[----:B------:R-:W4:Y:S01]  /*26b0*/  SHFL.DOWN PT, R5, R92, 0x1, 0x1f ;  /* 0x08201f005c057f89 */ /* 0x000f2200000e0000 */
[C---:B------:R-:W-:Y:S01]  /*26c0*/  FMUL.FTZ R83, R74.reuse, R83 ;  /* 0x000000534a537220 */ /* 0x040fe20000410000 */
[----:B------:R-:W-:Y:S01]  /*26d0*/  BSSY B0, `(.L_x_8628) ;  /* 0x000003a000007945 */ /* 0x000fe20003800000 */
[-C--:B------:R-:W-:Y:S02]  /*26e0*/  FMUL.FTZ R7, R74, R86.reuse ;  /* 0x000000564a077220 */ /* 0x080fe40000410000 */
        /* <DEDUP_REMOVED lines=8> */
[----:B---3--:R-:W-:Y:S02]  /*2770*/  @!P1 FADD.FTZ R93, R93, R4 ;  /* 0x000000045d5d9221 */ /* 0x008fe40000010000 */
[----:B------:R-:W-:Y:S02]  /*2780*/  FFMA.FTZ R30, R39, R27, R30 ;  /* 0x0000001b271e7223 */ /* 0x000fe4000001001e */
[----:B----4-:R-:W-:Y:S01]  /*2790*/  @!P1 FADD.FTZ R92, R92, R5 ;  /* 0x000000055c5c9221 */ /* 0x010fe20000010000 */
[----:B------:R-:W3:Y:S01]  /*27a0*/  SHFL.DOWN PT, R4, R93, 0x2, 0x1f ;  /* 0x08401f005d047f89 */ /* 0x000ee200000e0000 */
[----:B------:R-:W-:Y:S01]  /*27b0*/  ISETP.GT.AND P1, PT, R57, 0x1d, PT ;  /* 0x0000001d3900780c */ /* 0x000fe20003f24270 */
[----:B------:R-:W-:Y:S02]  /*27c0*/  FFMA.FTZ R32, R41, R29, R32 ;  /* 0x0000001d29207223 */ /* 0x000fe40000010020 */
[----:B------:R-:W4:Y:S01]  /*27d0*/  SHFL.DOWN PT, R5, R92, 0x2, 0x1f ;  /* 0x08401f005c057f89 */ /* 0x000f2200000e0000 */
[----:B------:R-:W-:-:S02]  /*27e0*/  FFMA.FTZ R37, R36, R28, R37 ;  /* 0x0000001c24257223 */ /* 0x000fc40000010025 */
[----:B------:R-:W-:Y:S02]  /*27f0*/  FADD.FTZ R38, R83, R38 ;  /* 0x0000002653267221 */ /* 0x000fe40000010000 */
[----:B------:R-:W-:-:S05]  /*2800*/  FADD.FTZ R40, R7, R40 ;  /* 0x0000002807287221 */ /* 0x000fca0000010000 */
        /* <DEDUP_REMOVED lines=38> */
.L_x_8629:
[----:B---3--:R-:W-:Y:S05]  /*2a70*/  BSYNC B0 ;  /* 0x0000000000007941 */ /* 0x008fea0003800000 */
.L_x_8628:
[----:B------:R-:W-:Y:S02]  /*2a80*/  IADD3 R33, R33, 0x1, RZ ;  /* 0x0000000121217810 */ /* 0x000fe40007ffe0ff */
[----:B------:R-:W-:Y:S02]  /*2a90*/  IADD3 R31, P1, R31, 0x1, RZ ;  /* 0x000000011f1f7810 */ /* 0x000fe40007f3e0ff */
[----:B------:R-:W-:Y:S02]  /*2aa0*/  ISETP.GE.AND P0, PT, R33, c[0x0][0x16c], PT ;  /* 0x00005b0021007a0c */ /* 0x000fe40003f06270 */
[----:B------:R-:W-:-:S11]  /*2ab0*/  IADD3.X R0, RZ, R0, RZ, P1, !PT ;  /* 0x00000000ff007210 */ /* 0x000fd60000ffe4ff */
[----:B------:R-:W-:Y:S01]  /*2ac0*/  @P0 CALL.REL.NOINC `(.L_x_8617) ;  /* 0x0000001000000944 */ /* 0x000fe20003c00000 */
[----:B------:R-:W-:Y:S05]  /*2ad0*/  BRA `(.L_x_8630) ;  /* 0xffffebf000007947 */ /* 0x000fea000383ffff */
.L_x_8617:
[----:B------:R-:W-:Y:S01]  /*2ae0*/  BAR.SYNC.DEFER_BLOCKING 0x0 ;  /* 0x0000000000007b1d */ /* 0x000fe20000010000 */
[----:B------:R-:W-:Y:S01]  /*2af0*/  F2FP.PACK_AB R32, R32, R37 ;  /* 0x000000252020723e */ /* 0x000fe200000000ff */
[----:B------:R-:W-:Y:S01]  /*2b00*/  IMAD R0, R72, c[0x0][0x2e0], RZ ;  /* 0x0000b80048007a24 */ /* 0x000fe200078e02ff */
[----:B------:R-:W-:Y:S01]  /*2b10*/  F2FP.PACK_AB R33, R30, R35 ;  /* 0x000000231e21723e */ /* 0x000fe200000000ff */
[----:B------:R-:W-:Y:S01]  /*2b20*/  IMAD.WIDE.U32 R6, R73, c[0x0][0x2e0], R18 ;  /* 0x0000b80049067a25 */ /* 0x000fe200078e0012 */
[C---:B------:R-:W-:Y:S02]  /*2b30*/  SHF.L.U32 R22, R65.reuse, 0x3, RZ ;  /* 0x0000000341167819 */ /* 0x040fe400000006ff */
[----:B------:R-:W-:Y:S01]  /*2b40*/  SHF.L.U64.HI R25, R65, 0x3, R52 ;  /* 0x0000000341197819 */ /* 0x000fe20000010234 */
[----:B------:R-:W-:Y:S01]  /*2b50*/  IMAD R17, R73, c[0x0][0x2e4], R0 ;  /* 0x0000b90049117a24 */ /* 0x000fe200078e0200 */
[----:B------:R-:W-:Y:S01]  /*2b60*/  F2FP.PACK_AB R20, R40, R45 ;  /* 0x0000002d2814723e */ /* 0x000fe200000000ff */
[----:B------:R-:W-:Y:S01]  /*2b70*/  IMAD R0, R85, c[0x0][0x2d8], RZ ;  /* 0x0000b60055007a24 */ /* 0x000fe200078e02ff */
[----:B------:R-:W-:Y:S01]  /*2b80*/  F2FP.PACK_AB R21, R38, R43 ;  /* 0x0000002b2615723e */ /* 0x000fe200000000ff */
[----:B------:R-:W-:Y:S01]  /*2b90*/  IMAD.WIDE.U32 R18, R73, c[0x0][0x300], R18 ;  /* 0x0000c00049127a25 */ /* 0x000fe200078e0012 */
[----:B------:R-:W-:-:S02]  /*2ba0*/  IADD3 R7, R7, R17, RZ ;  /* 0x0000001107077210 */ /* 0x000fc40007ffe0ff */
[----:B------:R-:W-:Y:S01]  /*2bb0*/  ISETP.GT.AND P4, PT, R55, 0x1, PT ;  /* 0x000000013700780c */ /* 0x000fe20003f84270 */
[C---:B------:R-:W-:Y:S01]  /*2bc0*/  IMAD R17, R69.reuse, c[0x0][0x2dc], R0 ;  /* 0x0000b70045117a24 */ /* 0x040fe200078e0200 */
[----:B------:R-:W-:Y:S01]  /*2bd0*/  IADD3 R62, P1, R62, -0x100, RZ ;  /* 0xffffff003e3e7810 */ /* 0x000fe20007f3e0ff */
[----:B------:R-:W-:Y:S01]  /*2be0*/  IMAD.WIDE.U32 R6, R69, c[0x0][0x2d8], R6 ;  /* 0x0000b60045067a25 */ /* 0x000fe200078e0006 */
[----:B------:R-:W-:Y:S02]  /*2bf0*/  IADD3 R64, P2, R64, -0x100, RZ ;  /* 0xffffff0040407810 */ /* 0x000fe40007f5e0ff */
[----:B------:R-:W-:Y:S01]  /*2c00*/  IADD3 R60, P3, R60, -0x100, RZ ;  /* 0xffffff003c3c7810 */ /* 0x000fe20007f7e0ff */
[----:B------:R-:W-:Y:S01]  /*2c10*/  IMAD R0, R72, c[0x0][0x300], RZ ;  /* 0x0000c00048007a24 */ /* 0x000fe200078e02ff */
[----:B------:R-:W-:Y:S01]  /*2c20*/  IADD3 R7, R7, R17, RZ ;  /* 0x0000001107077210 */ /* 0x000fe20007ffe0ff */
[----:B------:R-:W-:Y:S01]  /*2c30*/  STS.64 [R57.X8], R32 ;  /* 0x0000002039007388 */ /* 0x000fe20000008a00 */
[----:B------:R-:W-:-:S06]  /*2c40*/  NOP ;  /* 0x0000000000007918 */ /* 0x000fcc0000000000 */
[----:B------:R-:W3:Y:S01]  /*2c50*/  LDS.64 R4, [R57.X8] ;  /* 0x0000000039047984 */ /* 0x000ee20000008a00 */
[----:B------:R-:W-:Y:S01]  /*2c60*/  LEA R16, P0, R6, c[0x0][0x330], 0x1 ;  /* 0x0000cc0006107a11 */ /* 0x000fe200078008ff */
[----:B------:R-:W-:Y:S01]  /*2c70*/  IMAD R23, R73, c[0x0][0x304], R0 ;  /* 0x0000c10049177a24 */ /* 0x000fe200078e0200 */
[----:B------:R-:W-:Y:S01]  /*2c80*/  IADD3 R54, R54, -0x80, RZ ;  /* 0xffffff8036367810 */ /* 0x000fe20007ffe0ff */
[----:B------:R-:W-:Y:S01]  /*2c90*/  IMAD R0, R85, c[0x0][0x2f8], RZ ;  /* 0x0000be0055007a24 */ /* 0x000fe200078e02ff */
[----:B------:R-:W-:Y:S01]  /*2ca0*/  LEA.HI.X R6, R6, c[0x0][0x334], R7, 0x1, P0 ;  /* 0x0000cd0006067a11 */ /* 0x000fe200000f0c07 */
[----:B------:R-:W-:Y:S01]  /*2cb0*/  FADD.FTZ R45, R66, R45 ;  /* 0x0000002d422d7221 */ /* 0x000fe20000010000 */
[----:B------:R-:W-:Y:S02]  /*2cc0*/  IADD3 R16, P0, R16, R22, RZ ;  /* 0x0000001610107210 */ /* 0x000fe40007f1e0ff */
[----:B------:R-:W-:Y:S01]  /*2cd0*/  IADD3 R19, R19, R23, RZ ;  /* 0x0000001713137210 */ /* 0x000fe20007ffe0ff */
[----:B------:R-:W-:Y:S01]  /*2ce0*/  IMAD R23, R69, c[0x0][0x2fc], R0 ;  /* 0x0000bf0045177a24 */ /* 0x000fe200078e0200 */
[----:B------:R-:W-:Y:S01]  /*2cf0*/  IADD3.X R17, R6, R25, RZ, P0, !PT ;  /* 0x0000001906117210 */ /* 0x000fe200007fe4ff */
[----:B------:R-:W-:Y:S01]  /*2d00*/  FADD.FTZ R40, R45, R40 ;  /* 0x000000282d287221 */ /* 0x000fe20000010000 */
[----:B------:R-:W-:-:S02]  /*2d10*/  IADD3 R55, R55, -0x1, RZ ;  /* 0xffffffff37377810 */ /* 0x000fc40007ffe0ff */
[----:B------:R-:W-:Y:S01]  /*2d20*/  IADD3.X R61, R61, -0x1, RZ, P1, !PT ;  /* 0xffffffff3d3d7810 */ /* 0x000fe20000ffe4ff */
[----:B------:R-:W-:Y:S01]  /*2d30*/  FADD.FTZ R43, R40, R43 ;  /* 0x0000002b282b7221 */ /* 0x000fe20000010000 */
[----:B------:R-:W-:Y:S02]  /*2d40*/  IADD3.X R63, R63, -0x1, RZ, P2, !PT ;  /* 0xffffffff3f3f7810 */ /* 0x000fe400017fe4ff */
[----:B------:R-:W-:Y:S01]  /*2d50*/  IADD3.X R59, R59, -0x1, RZ, P3, !PT ;  /* 0xffffffff3b3b7810 */ /* 0x000fe20001ffe4ff */
[----:B------:R-:W-:Y:S01]  /*2d60*/  FADD.FTZ R66, R43, R38 ;  /* 0x000000262b427221 */ /* 0x000fe20000010000 */
[----:B---3--:R3:W-:Y:S04]  /*2d70*/  STG.E.64 [R16.64+-0x100], R4 ;  /* 0xffff000410007986 */ /* 0x0087e8000c101b04 */
        /* <DEDUP_REMOVED lines=12> */
[----:B---3--:R3:W-:Y:S01]  /*2e40*/  STG.E.64 [R4.64+-0x100], R6 ;  /* 0xffff000604007986 */ /* 0x0087e2000c101b04 */
[----:B------:R-:W-:Y:S01]  /*2e50*/  @!P4 CALL.REL.NOINC `(.L_x_8615) ;  /* 0x000000100000c944 */ /* 0x000fe20003c00000 */
[----:B------:R-:W-:Y:S05]  /*2e60*/  BRA `(.L_x_8631) ;  /* 0xffffda7000007947 */ /* 0x000fea000383ffff */
.L_x_8615:
        /* <DEDUP_REMOVED lines=24> */
.L_x_8633:
[----:B---3--:R-:W-:Y:S05]  /*2ff0*/  BSYNC B0 ;  /* 0x0000000000007941 */ /* 0x008fea0003800000 */
.L_x_8632:
[----:B------:R-:W-:Y:S01]  /*3000*/  BSSY B0, `(.L_x_8634) ;  /* 0x0000018000007945 */ /* 0x000fe20003800000 */
[----:B------:R-:W-:Y:S05]  /*3010*/  @!P0 BRA `(.L_x_8635) ;  /* 0x0000015000008947 */ /* 0x000fea0003800000 */
[----:B------:R-:W-:Y:S06]  /*3020*/  BAR.SYNC.DEFER_BLOCKING 0x0 ;  /* 0x0000000000007b1d */ /* 0x000fec0000010000 */
[----:B---3--:R-:W3:Y:S04]  /*3030*/  SHFL.DOWN P0, R5, R66, 0x1, 0x1f ;  /* 0x08201f0042057f89 */ /* 0x008ee80000000000 */
[----:B------:R-:W4:Y:S04]  /*3040*/  S2R R6, SR_LANEID ;  /* 0x0000000000067919 */ /* 0x000f280000000000 */
[----:B------:R-:W0:Y:S01]  /*3050*/  S2R R15, SR_TID.X ;  /* 0x00000000000f7919 */ /* 0x000e220000002100 */
        /* <DEDUP_REMOVED lines=17> */
.L_x_8635:
[----:B------:R-:W4:Y:S02]  /*3170*/  S2R R15, SR_TID.X ;  /* 0x00000000000f7919 */ /* 0x000f240000002100 */
.L_x_8636:
[----:B0-----:R-:W-:Y:S05]  /*3180*/  BSYNC B0 ;  /* 0x0000000000007941 */ /* 0x001fea0003800000 */
.L_x_8634:
[----:B----4-:R-:W-:-:S13]  /*3190*/  ISETP.GE.AND P0, PT, R15, c[0x0][0x16c], PT ;  /* 0x00005b000f007a0c */ /* 0x010fda0003f06270 */
[----:B------:R-:W-:Y:S05]  /*31a0*/  @P0 EXIT ;  /* 0x000000000000094d */ /* 0x000fea0003800000 */
[C---:B------:R-:W-:Y:S02]  /*31b0*/  IMAD R0, R72.reuse, c[0x0][0x2c8], RZ ;  /* 0x0000b20048007a24 */ /* 0x040fe400078e02ff */
[----:B------:R-:W-:Y:S02]  /*31c0*/  IMAD R72, R72, c[0x0][0x288], RZ ;  /* 0x0000a20048487a24 */ /* 0x000fe400078e02ff */
[----:B------:R-:W-:-:S04]  /*31d0*/  IMAD.WIDE.U32 R2, R73, c[0x0][0x2c8], RZ ;  /* 0x0000b20049027a25 */ /* 0x000fc800078e00ff */
[C---:B------:R-:W-:Y:S02]  /*31e0*/  IMAD R23, R73.reuse, c[0x0][0x2cc], R0 ;  /* 0x0000b30049177a24 */ /* 0x040fe400078e0200 */
[C---:B------:R-:W-:Y:S02]  /*31f0*/  IMAD R21, R73.reuse, c[0x0][0x28c], R72 ;  /* 0x0000a30049157a24 */ /* 0x040fe400078e0248 */
[----:B---3--:R-:W-:Y:S01]  /*3200*/  IMAD.WIDE.U32 R4, R73, c[0x0][0x288], RZ ;  /* 0x0000a20049047a25 */ /* 0x008fe200078e00ff */
[----:B------:R-:W-:-:S04]  /*3210*/  IADD3 R23, R3, R23, RZ ;  /* 0x0000001703177210 */ /* 0x000fc80007ffe0ff */
[----:B------:R-:W-:Y:S02]  /*3220*/  IADD3 R21, R5, R21, RZ ;  /* 0x0000001505157210 */ /* 0x000fe40007ffe0ff */
.L_x_8637:
        /* <DEDUP_REMOVED lines=26> */
.L_x_8638:
        /* <DEDUP_REMOVED lines=11> */
.L_x_9157:


//--------------------- .text._Z25selective_scan_bwd_kernelI32Selective_Scan_bwd_kernel_traitsILi32ELi4ELb1ELb1ELb0ELb1ELb0EN3c104HalfEfEEv12SSMParamsBwd --------------------------
	.section	.text._Z25selective_scan_bwd_kernelI32Selective_Scan_bwd_kernel_traitsILi32ELi4ELb1ELb1ELb0ELb1ELb0EN3c104HalfEfEEv12SSMParamsBwd,"ax",@progbits
	.sectioninfo	@"SHI_REGISTERS=109"
	.align	128
        .global         _Z25selective_scan_bwd_kernelI32Selective_Scan_bwd_kernel_traitsILi32ELi4ELb1ELb1ELb0ELb1ELb0EN3c104HalfEfEEv12SSMParamsBwd
        .type           _Z25selective_scan_bwd_kernelI32Selective_Scan_bwd_kernel_traitsILi32ELi4ELb1ELb1ELb0ELb1ELb0EN3c104HalfEfEEv12SSMParamsBwd,@function
        .size           _Z25selective_scan_bwd_kernelI32Selective_Scan_bwd_kernel_traitsILi32ELi4ELb1ELb1ELb0ELb1ELb0EN3c104HalfEfEEv12SSMParamsBwd,(.L_x_9158 - _Z25selective_scan_bwd_kernelI32Selective_Scan_bwd_kernel_traitsILi32ELi4ELb1ELb1ELb0ELb1ELb0EN3c104HalfEfEEv12SSMParamsBwd)
        .other          _Z25selective_scan_bwd_kernelI32Selective_Scan_bwd_kernel_traitsILi32ELi4ELb1ELb1ELb0ELb1ELb0EN3c104HalfEfEEv12SSMParamsBwd,@"STO_CUDA_ENTRY STV_DEFAULT"
_Z25selective_scan_bwd_kernelI32Selective_Scan_bwd_kernel_traitsILi32ELi4ELb1ELb1ELb0ELb1ELb0EN3c104HalfEfEEv12SSMParamsBwd:
.text._Z25selective_scan_bwd_kernelI32Selective_Scan_bwd_kernel_traitsILi32ELi4ELb1ELb1ELb0ELb1ELb0EN3c104HalfEfEEv12SSMParamsBwd:
        /* <DEDUP_REMOVED lines=24> */
[----:B------:R-:W-:Y:S01]  /*0180*/  HFMA2.MMA R68, -RZ, RZ, 0, 0 ;  /* 0x00000000ff447435 */ /* 0x000fe200000001ff */
[----:B------:R-:W-:Y:S01]  /*0190*/  IMAD R12, R52, c[0x0][0x280], RZ ;  /* 0x0000a000340c7a24 */ /* 0x000fe200078e02ff */
[----:B------:R-:W-:Y:S01]  /*01a0*/  MOV R48, RZ ;  /* 0x000000ff00307202 */ /* 0x000fe20000000f00 */
[C---:B------:R-:W-:Y:S01]  /*01b0*/  IMAD R11, R92.reuse, c[0x0][0x278], RZ ;  /* 0x00009e005c0b7a24 */ /* 0x040fe200078e02ff */
[----:B0-----:R-:W-:Y:S01]  /*01c0*/  IABS R2, R55 ;  /* 0x0000003700027213 */ /* 0x001fe20000000000 */
[----:B-1----:R-:W-:Y:S01]  /*01d0*/  HFMA2.MMA R6, -RZ, RZ, 0, 0 ;  /* 0x00000000ff067435 */ /* 0x002fe200000001ff */
[----:B------:R-:W-:-:S02]  /*01e0*/  IMAD R9, R92, c[0x0][0x1e0], RZ ;  /* 0x000078005c097a24 */ /* 0x000fc400078e02ff */
[----:B--2---:R-:W-:Y:S02]  /*01f0*/  IMAD R5, R92, c[0x0][0x1d0], RZ ;  /* 0x000074005c057a24 */ /* 0x004fe400078e02ff */
[C---:B------:R-:W-:Y:S01]  /*0200*/  IMAD R11, R50.reuse, c[0x0][0x27c], R11 ;  /* 0x00009f00320b7a24 */ /* 0x040fe200078e020b */
[----:B---3--:R-:W-:Y:S01]  /*0210*/  IADD3 R8, RZ, -R7, RZ ;  /* 0x80000007ff087210 */ /* 0x008fe20007ffe0ff */
[----:B------:R-:W-:Y:S02]  /*0220*/  IMAD R9, R50, c[0x0][0x1e4], R9 ;  /* 0x0000790032097a24 */ /* 0x000fe400078e0209 */
[C---:B------:R-:W-:Y:S02]  /*0230*/  IMAD R10, R55.reuse, c[0x0][0x1ec], R10 ;  /* 0x00007b00370a7a24 */ /* 0x040fe400078e020a */
[----:B------:R-:W-:Y:S01]  /*0240*/  IMAD R3, R8, R13, RZ ;  /* 0x0000000d08037224 */ /* 0x000fe200078e02ff */
[----:B------:R-:W-:Y:S01]  /*0250*/  MOV R8, c[0x0][0x174] ;  /* 0x00005d0000087a02 */ /* 0x000fe20000000f00 */
[----:B------:R-:W-:-:S02]  /*0260*/  IMAD R12, R55, c[0x0][0x284], R12 ;  /* 0x0000a100370c7a24 */ /* 0x000fc400078e020c */
        /* <DEDUP_REMOVED lines=31> */
[----:B------:R-:W-:Y:S01]  /*0460*/  @P0 IADD3 R49, R49, 0x1, RZ ;  /* 0x0000000131310810 */ /* 0x000fe20007ffe0ff */
[----:B------:R-:W-:Y:S02]  /*0470*/  CS2R R14, SRZ ;  /* 0x00000000000e7805 */ /* 0x000fe4000001ff00 */
[----:B------:R-:W-:Y:S01]  /*0480*/  IMAD.WIDE.U32 R4, R55, c[0x0][0x280], R6 ;  /* 0x0000a00037047a25 */ /* 0x000fe200078e0006 */
[----:B------:R-:W-:Y:S02]  /*0490*/  IADD3 R43, P0, R11, R2, RZ ;  /* 0x000000020b2b7210 */ /* 0x000fe40007f1e0ff */
[----:B------:R-:W-:-:S02]  /*04a0*/  @!P2 IADD3 R49, -R49, RZ, RZ ;  /* 0x000000ff3131a210 */ /* 0x000fc40007ffe1ff */
[----:B------:R-:W-:Y:S02]  /*04b0*/  IADD3 R40, P2, R11, R4, RZ ;  /* 0x000000040b287210 */ /* 0x000fe40007f5e0ff */
        /* <DEDUP_REMOVED lines=23> */
[----:B------:R-:W-:Y:S02]  /*0630*/  IADD3.X R38, R13, R38, RZ, P5, !PT ;  /* 0x000000260d267210 */ /* 0x000fe40002ffe4ff */
[----:B------:R-:W-:Y:S01]  /*0640*/  CS2R R12, SRZ ;  /* 0x00000000000c7805 */ /* 0x000fe2000001ff00 */
[----:B------:R-:W-:Y:S02]  /*0650*/  @P0 MOV R17, 0x8 ;  /* 0x0000000800110802 */ /* 0x000fe40000000f00 */
[----:B------:R-:W-:-:S02]  /*0660*/  LEA.HI.X R40, R40, c[0x0][0x30c], R5, 0x1, P4 ;  /* 0x0000c30028287a11 */ /* 0x000fc400020f0c05 */
[----:B------:R-:W-:Y:S01]  /*0670*/  LEA R39, P6, R11, c[0x0][0x228], 0x1 ;  /* 0x00008a000b277a11 */ /* 0x000fe200078c08ff */
[----:B------:R-:W-:Y:S01]  /*0680*/  @P0 IMAD.WIDE R16, R0, R17, c[0x0][0x260] ;  /* 0x0000980000100625 */ /* 0x000fe200078e0211 */
[C---:B------:R-:W-:Y:S01]  /*0690*/  @P1 LEA R14, P4, R55.reuse, c[0x0][0x328], 0x2 ;  /* 0x0000ca00370e1a11 */ /* 0x040fe200078810ff */
[----:B------:R-:W-:Y:S01]  /*06a0*/  @!P0 CS2R R16, SRZ ;  /* 0x0000000000108805 */ /* 0x000fe2000001ff00 */
        /* <DEDUP_REMOVED lines=20> */
.L_x_8662:
[----:B------:R-:W-:Y:S01]  /*07f0*/  BAR.SYNC.DEFER_BLOCKING 0x0 ;  /* 0x0000000000007b1d */ /* 0x000fe20000010000 */
[----:B------:R-:W-:Y:S02]  /*0800*/  SHF.R.S32.HI R34, RZ, 0x1f, R47 ;  /* 0x0000001fff227819 */ /* 0x000fe4000001142f */
[C---:B------:R-:W-:Y:S02]  /*0810*/  SHF.L.U32 R19, R47.reuse, 0x3, RZ ;  /* 0x000000032f137819 */ /* 0x040fe400000006ff */
[----:B------:R-:W-:Y:S02]  /*0820*/  SHF.L.U64.HI R0, R47, 0x3, R34 ;  /* 0x000000032f007819 */ /* 0x000fe40000010222 */
[----:B------:R-:W-:-:S04]  /*0830*/  IADD3 R4, P0, R46, R19, RZ ;  /* 0x000000132e047210 */ /* 0x000fc80007f1e0ff */
[----:B------:R-:W-:-:S06]  /*0840*/  IADD3.X R5, R45, R0, RZ, P0, !PT ;  /* 0x000000002d057210 */ /* 0x000fcc00007fe4ff */
[----:B--2---:R-:W2:Y:S01]  /*0850*/  LDG.E.64 R4, [R4.64] ;  /* 0x0000000604047981 */ /* 0x004ea2000c1e1b00 */
[----:B0-----:R-:W-:-:S04]  /*0860*/  IADD3 R6, P0, R44, R19, RZ ;  /* 0x000000132c067210 */ /* 0x001fc80007f1e0ff */
        /* <DEDUP_REMOVED lines=74> */
.L_x_8641:
[----:B------:R-:W-:Y:S05]  /*0d10*/  BSYNC B0 ;  /* 0x0000000000007941 */ /* 0x000fea0003800000 */
.L_x_8640:
        /* <DEDUP_REMOVED lines=33> */
.L_x_8643:
[----:B------:R-:W-:Y:S05]  /*0f30*/  BSYNC B0 ;  /* 0x0000000000007941 */ /* 0x000fea0003800000 */
.L_x_8642:
        /* <DEDUP_REMOVED lines=33> */
.L_x_8645:
[----:B------:R-:W-:Y:S05]  /*1150*/  BSYNC B0 ;  /* 0x0000000000007941 */ /* 0x000fea0003800000 */
.L_x_8644:
        /* <DEDUP_REMOVED lines=33> */
.L_x_8647:
[----:B------:R-:W-:Y:S05]  /*1370*/  BSYNC B0 ;  /* 0x0000000000007941 */ /* 0x000fea0003800000 */
.L_x_8646:
        /* <DEDUP_REMOVED lines=22> */
[----:B------:R-:W-:Y:S01]  /*14e0*/  MOV R57, RZ ;  /* 0x000000ff00397202 */ /* 0x000fe20000000f00 */
[----:B------:R-:W-:Y:S01]  /*14f0*/  IMAD R21, R49, c[0x0][0x2a4], R6 ;  /* 0x0000a90031157a24 */ /* 0x000fe200078e0206 */
[----:B------:R-:W-:Y:S01]  /*1500*/  IADD3 R6, R36, -0x1, RZ ;  /* 0xffffffff24067810 */ /* 0x000fe20007ffe0ff */
[----:B------:R-:W-:-:S05]  /*1510*/  IMAD.WIDE.U32 R4, R50, c[0x0][0x298], R4 ;  /* 0x0000a60032047a25 */ /* 0x000fca00078e0004 */
[----:B------:R-:W-:Y:S02]  /*1520*/  IADD3 R5, R5, R7, RZ ;  /* 0x0000000705057210 */ /* 0x000fe40007ffe0ff */
[----:B------:R-:W-:-:S03]  /*1530*/  MOV R7, c[0x0][0x174] ;  /* 0x00005d0000077a02 */ /* 0x000fc60000000f00 */
        /* <DEDUP_REMOVED lines=15> */
.L_x_8661:
[----:B------:R-:W-:Y:S01]  /*1630*/  SHF.R.S32.HI R77, RZ, 0x1f, R59 ;  /* 0x0000001fff4d7819 */ /* 0x000fe2000001143b */
[----:B------:R-:W-:Y:S01]  /*1640*/  IMAD.WIDE.U32 R6, R59, c[0x0][0x1a0], RZ ;  /* 0x000068003b067a25 */ /* 0x000fe200078e00ff */
[----:B------:R-:W-:-:S03]  /*1650*/  SHF.R.S32.HI R34, RZ, 0x1f, R47 ;  /* 0x0000001fff227819 */ /* 0x000fc6000001142f */
[C---:B------:R-:W-:Y:S01]  /*1660*/  IMAD R4, R77.reuse, c[0x0][0x1a0], RZ ;  /* 0x000068004d047a24 */ /* 0x040fe200078e02ff */
[----:B------:R-:W-:Y:S01]  /*1670*/  LEA R72, P0, R6, R39, 0x1 ;  /* 0x0000002706487211 */ /* 0x000fe200078008ff */
[----:B------:R-:W-:Y:S02]  /*1680*/  IMAD R26, R77, c[0x0][0x188], RZ ;  /* 0x000062004d1a7a24 */ /* 0x000fe400078e02ff */
[C---:B------:R-:W-:Y:S01]  /*1690*/  IMAD R5, R59.reuse, c[0x0][0x1a4], R4 ;  /* 0x000069003b057a24 */ /* 0x040fe200078e0204 */
[----:B------:R-:W-:Y:S01]  /*16a0*/  MOV R4, R10 ;  /* 0x0000000a00047202 */ /* 0x000fe20000000f00 */
[----:B------:R-:W-:Y:S01]  /*16b0*/  IMAD R27, R59, c[0x0][0x18c], R26 ;  /* 0x000063003b1b7a24 */ /* 0x000fe200078e021a */
[----:B------:R-:W-:Y:S02]  /*16c0*/  LEA R72, P1, R47, R72, 0x3 ;  /* 0x000000482f487211 */ /* 0x000fe400078218ff */
[----:B------:R-:W-:Y:S02]  /*16d0*/  IADD3 R7, R7, R5, RZ ;  /* 0x0000000507077210 */ /* 0x000fe40007ffe0ff */
[----:B------:R-:W-:-:S02]  /*16e0*/  MOV R5, R37 ;  /* 0x0000002500057202 */ /* 0x000fc40000000f00 */
[----:B------:R-:W-:-:S03]  /*16f0*/  LEA.HI.X R6, R6, R38, R7, 0x1, P0 ;  /* 0x0000002606067211 */ /* 0x000fc600000f0c07 */
[----:B------:R-:W-:Y:S01]  /*1700*/  IMAD.WIDE.U32 R4, R59, c[0x0][0x188], R4 ;  /* 0x000062003b047a25 */ /* 0x000fe200078e0004 */
[----:B------:R-:W-:-:S04]  /*1710*/  LEA.HI.X R73, R47, R6, R34, 0x3, P1 ;  /* 0x000000062f497211 */ /* 0x000fc800008f1c22 */
[----:B------:R-:W-:Y:S02]  /*1720*/  IADD3 R5, R5, R27, RZ ;  /* 0x0000001b05057210 */ /* 0x000fe40007ffe0ff */
[----:B------:R-:W-:-:S04]  /*1730*/  LEA R70, P0, R4, c[0x0][0x220], 0x2 ;  /* 0x0000880004467a11 */ /* 0x000fc800078010ff */
[----:B------:R-:W-:Y:S02]  /*1740*/  LEA.HI.X R71, R4, c[0x0][0x224], R5, 0x2, P0 ;  /* 0x0000890004477a11 */ /* 0x000fe400000f1405 */
[----:B--2---:R-:W2:Y:S04]  /*1750*/  LDG.E.64 R4, [R72.64] ;  /* 0x0000000648047981 */ /* 0x004ea8000c1e1b00 */
[----:B------:R-:W3:Y:S01]  /*1760*/  LDG.E R56, [R70.64] ;  /* 0x0000000646387981 */ /* 0x000ee2000c1e1900 */
[----:B------:R-:W-:Y:S01]  /*1770*/  MOV R6, R8 ;  /* 0x0000000800067202 */ /* 0x000fe20000000f00 */
[----:B------:R-:W-:Y:S01]  /*1780*/  IMAD R74, R77, c[0x0][0x1c0], RZ ;  /* 0x000070004d4a7a24 */ /* 0x000fe200078e02ff */
[----:B------:R-:W-:Y:S02]  /*1790*/  MOV R7, R35 ;  /* 0x0000002300077202 */ /* 0x000fe40000000f00 */
[----:B------:R-:W-:-:S02]  /*17a0*/  IADD3 R78, R36, -0x1, RZ ;  /* 0xffffffff244e7810 */ /* 0x000fc40007ffe0ff */
[----:B------:R-:W-:Y:S01]  /*17b0*/  ISETP.NE.AND P1, PT, R47, RZ, PT ;  /* 0x000000ff2f00720c */ /* 0x000fe20003f25270 */
[----:B------:R-:W-:-:S04]  /*17c0*/  IMAD.WIDE.U32 R26, R59, c[0x0][0x1c0], R6 ;  /* 0x000070003b1a7a25 */ /* 0x000fc800078e0006 */
[----:B------:R-:W-:Y:S01]  /*17d0*/  IMAD R7, R59, c[0x0][0x1c4], R74 ;  /* 0x000071003b077a24 */ /* 0x000fe200078e024a */
[----:B------:R-:W-:-:S04]  /*17e0*/  LEA R6, P0, R26, c[0x0][0x230], 0x2 ;  /* 0x00008c001a067a11 */ /* 0x000fc800078010ff */
[----:B------:R-:W-:-:S04]  /*17f0*/  IADD3 R7, R27, R7, RZ ;  /* 0x000000071b077210 */ /* 0x000fc80007ffe0ff */
[----:B------:R-:W-:Y:S02]  /*1800*/  LEA.HI.X R7, R26, c[0x0][0x234], R7, 0x2, P0 ;  /* 0x00008d001a077a11 */ /* 0x000fe400000f1407 */
[----:B------:R-:W-:Y:S02]  /*1810*/  LEA.HI R26, R78, R78, RZ, 0x1 ;  /* 0x0000004e4e1a7211 */ /* 0x000fe400078f08ff */
[C---:B------:R-:W-:Y:S02]  /*1820*/  ISETP.NE.AND P2, PT, R47.reuse, 0x1f, PT ;  /* 0x0000001f2f00780c */ /* 0x040fe40003f45270 */
[----:B------:R-:W-:Y:S02]  /*1830*/  LOP3.LUT R27, R26, 0xfffffe, RZ, 0xc0, !PT ;  /* 0x00fffffe1a1b7812 */ /* 0x000fe400078ec0ff */
[----:B------:R-:W-:Y:S02]  /*1840*/  IADD3 R26, R47, 0x200, RZ ;  /* 0x000002002f1a7810 */ /* 0x000fe40007ffe0ff */
[----:B------:R-:W-:-:S04]  /*1850*/  ISETP.GT.AND P0, PT, R36, 0x1, PT ;  /* 0x000000012400780c */ /* 0x000fc80003f04270 */
[----:B------:R-:W-:Y:S01]  /*1860*/  ISETP.EQ.AND P0, PT, R90, RZ, P0 ;  /* 0x000000ff5a00720c */ /* 0x000fe20000702270 */
[----:B0-2---:R0:W-:Y:S01]  /*1870*/  STS.64 [R42.X8], R4 ;  /* 0x000000042a007388 */ /* 0x0051e20000008a00 */
[----:B------:R-:W-:-:S06]  /*1880*/  NOP ;  /* 0x0000000000007918 */ /* 0x000fcc0000000000 */
[----:B-1----:R1:W2:Y:S01]  /*1890*/  LDG.E R83, [R6.64] ;  /* 0x0000000606537981 */ /* 0x0022a2000c1e1900 */
[----:B---3--:R-:W-:-:S04]  /*18a0*/  FMUL.FTZ R71, R56, 1.4426950216293334961 ;  /* 0x3fb8aa3b38477820 */ /* 0x008fc80000410000 */
[----:B------:R-:W-:Y:S01]  /*18b0*/  FMUL.FTZ R79, R71, R32 ;  /* 0x00000020474f7220 */ /* 0x000fe20000410000 */
[----:B0-----:R-:W-:-:S05]  /*18c0*/  IADD3 R4, R78, -R27, RZ ;  /* 0x8000001b4e047210 */ /* 0x001fca0007ffe0ff */
[----:B------:R-:W0:Y:S01]  /*18d0*/  MUFU.EX2 R79, R79 ;  /* 0x0000004f004f7308 */ /* 0x000e220000000800 */
[----:B------:R-:W-:Y:S02]  /*18e0*/  @!P1 LEA R26, R4, R59, 0x8 ;  /* 0x0000003b041a9211 */ /* 0x000fe400078e40ff */
[----:B------:R-:W3:Y:S02]  /*18f0*/  LDS.64 R4, [R42.X8] ;  /* 0x000000002a047984 */ /* 0x000ee40000008a00 */
[----:B------:R-:W-:-:S05]  /*1900*/  SHF.L.U32 R72, R26, 0x2, RZ ;  /* 0x000000021a487819 */ /* 0x000fca00000006ff */
[----:B0-----:R0:W-:Y:S04]  /*1910*/  STS [R72+0x548], R79 ;  /* 0x0005484f48007388 */ /* 0x0011e80000000800 */
[----:B------:R-:W-:Y:S01]  /*1920*/  BAR.SYNC.DEFER_BLOCKING 0x0 ;  /* 0x0000000000007b1d */ /* 0x000fe20000010000 */
[C---:B-1----:R-:W-:Y:S02]  /*1930*/  FMUL.FTZ R6, R71.reuse, R30 ;  /* 0x0000001e47067220 */ /* 0x042fe40000410000 */
[C---:B------:R-:W-:Y:S02]  /*1940*/  FMUL.FTZ R7, R71.reuse, R31 ;  /* 0x0000001f47077220 */ /* 0x040fe40000410000 */
[----:B------:R-:W-:Y:S01]  /*1950*/  FMUL.FTZ R82, R71, R29 ;  /* 0x0000001d47527220 */ /* 0x000fe20000410000 */
[----:B------:R-:W-:Y:S01]  /*1960*/  @P0 IADD3 R70, R36, -0x2, RZ ;  /* 0xfffffffe24460810 */ /* 0x000fe20007ffe0ff */
[----:B------:R-:W1:Y:S01]  /*1970*/  MUFU.EX2 R6, R6 ;  /* 0x0000000600067308 */ /* 0x000e620000000800 */
[----:B------:R-:W-:Y:S01]  /*1980*/  SHF.R.U64 R71, R2, 0x10, R3 ;  /* 0x0000001002477819 */ /* 0x000fe20000001203 */
[----:B------:R4:W2:Y:S06]  /*1990*/  @P2 LDS R95, [R47.X4+0xd4c] ;  /* 0x000d4c002f5f2984 */ /* 0x0008ac0000004800 */
[----:B------:R-:W1:Y:S01]  /*19a0*/  MUFU.EX2 R7, R7 ;  /* 0x0000000700077308 */ /* 0x000e620000000800 */
[----:B------:R-:W-:Y:S01]  /*19b0*/  @P0 IMAD R27, R70, c[0x0][0x16c], R59 ;  /* 0x00005b00461b0a24 */ /* 0x000fe200078e023b */
[----:B------:R-:W-:Y:S01]  /*19c0*/  HADD2.F32 R73, -RZ, R2.H0_H0 ;  /* 0x20000002ff497230 */ /* 0x000fe20000004100 */
[----:B------:R-:W-:Y:S01]  /*19d0*/  MOV R80, RZ ;  /* 0x000000ff00507202 */ /* 0x000fe20000000f00 */
[----:B------:R-:W-:-:S04]  /*19e0*/  HADD2.F32 R71, -RZ, R71.H0_H0 ;  /* 0x20000047ff477230 */ /* 0x000fc80000004100 */
[----:B------:R-:W1:Y:S01]  /*19f0*/  MUFU.EX2 R82, R82 ;  /* 0x0000005200527308 */ /* 0x000e620000000800 */
[----:B------:R-:W-:Y:S01]  /*1a00*/  @P0 IMAD.WIDE R26, R27, 0x8, R16 ;  /* 0x000000081b1a0825 */ /* 0x000fe200078e0210 */
[----:B0-----:R-:W-:Y:S01]  /*1a10*/  SHF.R.U32.HI R72, RZ, 0x10, R3 ;  /* 0x00000010ff487819 */ /* 0x001fe20000011603 */
[--C-:B---3--:R-:W-:Y:S02]  /*1a20*/  HADD2.F32 R69, -RZ, R4.reuse.H0_H0 ;  /* 0x20000004ff457230 */ /* 0x108fe40000004100 */
[----:B------:R-:W-:Y:S01]  /*1a30*/  HADD2.F32 R70, -RZ, R4.H1_H1 ;  /* 0x30000004ff467230 */ /* 0x000fe20000004100 */
[----:B------:R-:W-:Y:S01]  /*1a40*/  FMUL.FTZ R88, R73, R32 ;  /* 0x0000002049587220 */ /* 0x000fe20000410000 */
[----:B------:R-:W-:Y:S01]  /*1a50*/  HADD2.F32 R74, -RZ, R3.H0_H0 ;  /* 0x20000003ff4a7230 */ /* 0x000fe20000004100 */
[----:B------:R-:W-:Y:S01]  /*1a60*/  FMUL.FTZ R85, R71, R30 ;  /* 0x0000001e47557220 */ /* 0x000fe20000410000 */
[----:B------:R1:W5:Y:S01]  /*1a70*/  @P0 LDG.E R80, [R26.64+0x4] ;  /* 0x000004061a500981 */ /* 0x000362000c1e1900 */
[----:B------:R-:W-:Y:S01]  /*1a80*/  HADD2.F32 R76, -RZ, R5.H0_H0 ;  /* 0x20000005ff4c7230 */ /* 0x000fe20000004100 */
[----:B------:R-:W-:Y:S01]  /*1a90*/  FMUL.FTZ R94, R69, R88 ;  /* 0x00000058455e7220 */ /* 0x000fe20000410000 */
[----:B------:R-:W-:Y:S01]  /*1aa0*/  HADD2.F32 R72, -RZ, R72.H0_H0 ;  /* 0x20000048ff487230 */ /* 0x000fe20000004100 */
[----:B------:R-:W-:-:S02]  /*1ab0*/  FMUL.FTZ R81, R74, R31 ;  /* 0x0000001f4a517220 */ /* 0x000fc40000410000 */
[----:B------:R-:W-:Y:S02]  /*1ac0*/  FMUL.FTZ R89, R70, R85 ;  /* 0x0000005546597220 */ /* 0x000fe40000410000 */
[----:B-1----:R-:W-:Y:S01]  /*1ad0*/  FMUL.FTZ R26, R79, R6 ;  /* 0x000000064f1a7220 */ /* 0x002fe20000410000 */
[----:B------:R-:W-:Y:S01]  /*1ae0*/  HADD2.F32 R75, -RZ, R5.H1_H1 ;  /* 0x30000005ff4b7230 */ /* 0x000fe20000004100 */
[----:B------:R-:W-:Y:S02]  /*1af0*/  FMUL.FTZ R4, R72, R29 ;  /* 0x0000001d48047220 */ /* 0x000fe40000410000 */
[----:B------:R-:W-:Y:S01]  /*1b00*/  FMUL.FTZ R97, R7, R26 ;  /* 0x0000001a07617220 */ /* 0x000fe20000410000 */
[----:B------:R-:W-:Y:S01]  /*1b10*/  BSSY B0, `(.L_x_8649) ;  /* 0x0000013000007945 */ /* 0x000fe20003800000 */
[----:B------:R-:W-:Y:S02]  /*1b20*/  FMUL.FTZ R86, R76, R81 ;  /* 0x000000514c567220 */ /* 0x000fe40000410000 */
[----:B------:R-:W-:-:S04]  /*1b30*/  FFMA.FTZ R26, R6, R94, R89 ;  /* 0x0000005e061a7223 */ /* 0x000fc80000010059 */
[----:B------:R-:W-:Y:S02]  /*1b40*/  FFMA.FTZ R96, R7, R26, R86 ;  /* 0x0000001a07607223 */ /* 0x000fe40000010056 */
[-C--:B--2---:R-:W-:Y:S02]  /*1b50*/  FMUL.FTZ R87, R28, R83.reuse ;  /* 0x000000531c577220 */ /* 0x084fe40000410000 */
[-C--:B------:R-:W-:Y:S02]  /*1b60*/  FMUL.FTZ R93, R54, R83.reuse ;  /* 0x00000053365d7220 */ /* 0x080fe40000410000 */
[----:B------:R-:W-:Y:S02]  /*1b70*/  FMUL.FTZ R84, R0, R83 ;  /* 0x0000005300547220 */ /* 0x000fe40000410000 */
[----:B------:R-:W-:Y:S02]  /*1b80*/  FFMA.FTZ R27, R82, R93, R87 ;  /* 0x0000005d521b7223 */ /* 0x000fe40000010057 */
[----:B------:R-:W-:-:S02]  /*1b90*/  FMUL.FTZ R5, R33, R83 ;  /* 0x0000005321057220 */ /* 0x000fc40000410000 */
[----:B------:R-:W-:Y:S02]  /*1ba0*/  FMUL.FTZ R83, R75, R4 ;  /* 0x000000044b537220 */ /* 0x000fe40000410000 */
[----:B------:R-:W-:Y:S01]  /*1bb0*/  FFMA.FTZ R98, R7, R27, R84 ;  /* 0x0000001b07627223 */ /* 0x000fe20000010054 */
[----:B------:R-:W-:Y:S05]  /*1bc0*/  @P2 BRA `(.L_x_8650) ;  /* 0x0000007000002947 */ /* 0x000fea0003800000 */
[----:B----4-:R-:W-:Y:S01]  /*1bd0*/  ISETP.NE.AND P0, PT, R36, c[0x0][0x174], PT ;  /* 0x00005d0024007a0c */ /* 0x010fe20003f05270 */
[----:B------:R-:W-:-:S12]  /*1be0*/  HFMA2.MMA R95, -RZ, RZ, 1.875, 0 ;  /* 0x3f800000ff5f7435 */ /* 0x000fd800000001ff */
[----:B------:R-:W-:-:S04]  /*1bf0*/  @P0 LEA.HI R26, R36, R36, RZ, 0x1 ;  /* 0x00000024241a0211 */ /* 0x000fc800078f08ff */
[----:B------:R-:W-:-:S04]  /*1c00*/  @P0 LOP3.LUT R27, R26, 0xfffffe, RZ, 0xc0, !PT ;  /* 0x00fffffe1a1b0812 */ /* 0x000fc800078ec0ff */
[----:B------:R-:W-:-:S04]  /*1c10*/  @P0 IADD3 R26, -R27, R36, RZ ;  /* 0x000000241b1a0210 */ /* 0x000fc80007ffe1ff */
[----:B------:R-:W-:-:S05]  /*1c20*/  @P0 LEA R26, R26, R59, 0x8 ;  /* 0x0000003b1a1a0211 */ /* 0x000fca00078e40ff */
[----:B------:R0:W1:Y:S02]  /*1c30*/  @P0 LDS R95, [R26.X4+0x548] ;  /* 0x000548001a5f0984 */ /* 0x0000640000004800 */
.L_x_8650:
[----:B----4-:R-:W-:Y:S05]  /*1c40*/  BSYNC B0 ;  /* 0x0000000000007941 */ /* 0x010fea0003800000 */
.L_x_8649:
        /* <DEDUP_REMOVED lines=41> */
[----:B--2---:R-:W-:Y:S01]  /*1ee0*/  @!P3 FFMA.FTZ R97, R98, R96, R97 ;  /* 0x000000606261b223 */ /* 0x004fe20000010061 */
[----:B------:R-:W1:Y:S01]  /*1ef0*/  SHFL.UP PT, R101, R100, 0x8, RZ ;  /* 0x0500000064657989 */ /* 0x000e6200000e00ff */
[----:B------:R-:W-:Y:S01]  /*1f00*/  ISETP.NE.OR P0, PT, R90, RZ, P0 ;  /* 0x000000ff5a00720c */ /* 0x000fe20000705670 */
[----:B---3--:R-:W-:Y:S02]  /*1f10*/  @!P3 FMUL.FTZ R98, R98, R103 ;  /* 0x000000676262b220 */ /* 0x008fe40000410000 */
        /* <DEDUP_REMOVED lines=34> */
[-C--:B------:R-:W-:Y:S02]  /*2140*/  FFMA.FTZ R80, R6, R94.reuse, R89 ;  /* 0x0000005e06507223 */ /* 0x080fe40000010059 */
[----:B------:R-:W-:Y:S02]  /*2150*/  FFMA.FTZ R79, R33, R94, RZ ;  /* 0x0000005e214f7223 */ /* 0x000fe400000100ff */
[----:B-1----:R-:W-:Y:S01]  /*2160*/  @P2 FFMA.FTZ R104, R105, R104, R106 ;  /* 0x0000006869682223 */ /* 0x002fe2000001006a */
[----:B------:R-:W-:Y:S01]  /*2170*/  ISETP.GE.AND P2, PT, R78, 0x21, PT ;  /* 0x000000214e00780c */ /* 0x000fe20003f46270 */
[-C--:B------:R-:W-:Y:S02]  /*2180*/  FFMA.FTZ R86, R7, R80.reuse, R86 ;  /* 0x0000005007567223 */ /* 0x080fe40000010056 */
[----:B------:R-:W-:Y:S02]  /*2190*/  FFMA.FTZ R78, R104, R95, R93 ;  /* 0x0000005f684e7223 */ /* 0x000fe4000001005d */
[----:B------:R-:W-:-:S02]  /*21a0*/  FFMA.FTZ R89, R0, R80, R79 ;  /* 0x0000005000597223 */ /* 0x000fc4000001004f */
[----:B------:R-:W-:Y:S02]  /*21b0*/  FFMA.FTZ R87, R82, R78, R87 ;  /* 0x0000004e52577223 */ /* 0x000fe40000010057 */
[----:B------:R-:W-:Y:S02]  /*21c0*/  FFMA.FTZ R85, R70, -R85, R80 ;  /* 0x8000005546557223 */ /* 0x000fe40000010050 */
[----:B------:R-:W-:Y:S02]  /*21d0*/  FFMA.FTZ R79, R7, R87, R84 ;  /* 0x00000057074f7223 */ /* 0x000fe40000010054 */
[----:B------:R-:W-:Y:S02]  /*21e0*/  FFMA.FTZ R83, R82, R86, R83 ;  /* 0x0000005652537223 */ /* 0x000fe40000010053 */
[----:B------:R-:W-:Y:S02]  /*21f0*/  FFMA.FTZ R80, R76, -R81, R86 ;  /* 0x800000514c507223 */ /* 0x000fe40000010056 */
[----:B------:R-:W-:-:S02]  /*2200*/  FFMA.FTZ R81, R6, R79, R5 ;  /* 0x0000004f06517223 */ /* 0x000fc40000010005 */
[----:B------:R-:W-:Y:S02]  /*2210*/  FFMA.FTZ R82, R75, -R4, R83 ;  /* 0x800000044b527223 */ /* 0x000fe40000010053 */
[----:B------:R-:W-:Y:S02]  /*2220*/  FFMA.FTZ R88, R69, -R88, R94 ;  /* 0x8000005845587223 */ /* 0x000fe4000001005e */
[----:B------:R-:W-:Y:S02]  /*2230*/  FMUL.FTZ R4, R81, R32 ;  /* 0x0000002051047220 */ /* 0x000fe40000410000 */
[----:B------:R-:W-:Y:S01]  /*2240*/  FFMA.FTZ R89, R28, R86, R89 ;  /* 0x000000561c597223 */ /* 0x000fe20000010059 */
[----:B------:R-:W-:Y:S01]  /*2250*/  SHF.L.U64.HI R86, R58, 0x2, R57 ;  /* 0x000000023a567819 */ /* 0x000fe20000010239 */
[----:B------:R-:W-:Y:S02]  /*2260*/  FMUL.FTZ R84, R79, R30 ;  /* 0x0000001e4f547220 */ /* 0x000fe40000410000 */
[----:B------:R-:W-:-:S02]  /*2270*/  FFMA.FTZ R6, R88, R4, RZ ;  /* 0x0000000458067223 */ /* 0x000fc400000100ff */
[----:B------:R-:W-:Y:S02]  /*2280*/  FMUL.FTZ R95, R78, R29 ;  /* 0x0000001d4e5f7220 */ /* 0x000fe40000410000 */
[----:B------:R-:W-:Y:S02]  /*2290*/  FMUL.FTZ R93, R87, R31 ;  /* 0x0000001f575d7220 */ /* 0x000fe40000410000 */
[----:B------:R-:W-:Y:S02]  /*22a0*/  FFMA.FTZ R83, R54, R83, R89 ;  /* 0x0000005336537223 */ /* 0x000fe40000010059 */
[C---:B--2---:R-:W-:Y:S02]  /*22b0*/  FFMA.FTZ R27, R102.reuse, R27, R103 ;  /* 0x0000001b661b7223 */ /* 0x044fe40000010067 */
[----:B------:R-:W-:Y:S02]  /*22c0*/  FMUL.FTZ R26, R102, R26 ;  /* 0x0000001a661a7220 */ /* 0x000fe40000410000 */
[----:B------:R-:W-:-:S02]  /*22d0*/  FFMA.FTZ R89, R85, R84, R6 ;  /* 0x0000005455597223 */ /* 0x000fc40000010006 */
[----:B------:R-:W-:Y:S01]  /*22e0*/  FMUL.FTZ R7, R72, R95 ;  /* 0x0000005f48077220 */ /* 0x000fe20000410000 */
[----:B------:R0:W-:Y:S01]  /*22f0*/  @!P0 STS.64 [R96+0xdc8], R26 ;  /* 0x000dc81a60008388 */ /* 0x0001e20000000a00 */
[-C--:B------:R-:W-:Y:S02]  /*2300*/  FMUL.FTZ R6, R74, R93.reuse ;  /* 0x0000005d4a067220 */ /* 0x080fe40000410000 */
[----:B------:R-:W-:Y:S02]  /*2310*/  FMUL.FTZ R5, R71, R84 ;  /* 0x0000005447057220 */ /* 0x000fe40000410000 */
[----:B------:R-:W-:Y:S02]  /*2320*/  FMUL.FTZ R4, R73, R4 ;  /* 0x0000000449047220 */ /* 0x000fe40000410000 */
[----:B------:R-:W-:Y:S02]  /*2330*/  FFMA.FTZ R89, R80, R93, R89 ;  /* 0x0000005d50597223 */ /* 0x000fe40000010059 */
[----:B------:R-:W-:Y:S01]  /*2340*/  FMUL.FTZ R84, R82, R95 ;  /* 0x0000005f52547220 */ /* 0x000fe20000410000 */
[----:B------:R0:W-:Y:S01]  /*2350*/  STS.128 [R47.X16+0x110], R4 ;  /* 0x000110042f007388 */ /* 0x0001e2000000cc00 */
[----:B------:R-:W-:-:S02]  /*2360*/  IMAD R86, R86, c[0x0][0x2b0], RZ ;  /* 0x0000ac0056567a24 */ /* 0x000fc400078e02ff */
[----:B------:R-:W-:Y:S01]  /*2370*/  FADD.FTZ R84, R89, R84 ;  /* 0x0000005459547221 */ /* 0x000fe20000010000 */
[----:B------:R-:W-:Y:S01]  /*2380*/  SHF.L.U32 R89, R58, 0x2, RZ ;  /* 0x000000023a597819 */ /* 0x000fe200000006ff */
        /* <DEDUP_REMOVED lines=10> */
.L_x_8652:
[----:B------:R-:W-:Y:S05]  /*2430*/  BSYNC B0 ;  /* 0x0000000000007941 */ /* 0x000fea0003800000 */
.L_x_8651:
[----:B0-----:R0:W1:Y:S01]  /*2440*/  LDS R7, [R47.X4+0x190] ;  /* 0x000190002f077984 */ /* 0x0010620000004800 */
[----:B------:R-:W-:Y:S01]  /*2450*/  BSSY B0, `(.L_x_8653) ;  /* 0x0000006000007945 */ /* 0x000fe20003800000 */
[----:B------:R-:W-:Y:S01]  /*2460*/  IMAD R77, R89, c[0x0][0x2b4], R86 ;  /* 0x0000ad00594d7a24 */ /* 0x000fe200078e0256 */
[----:B------:R-:W-:Y:S05]  /*2470*/  @!P2 BRA `(.L_x_8654) ;  /* 0x000000300000a947 */ /* 0x000fea0003800000 */
[----:B------:R-:W-:-:S05]  /*2480*/  IMAD.WIDE.U32 R4, R89, c[0x0][0x2b0], R20 ;  /* 0x0000ac0059047a25 */ /* 0x000fca00078e0014 */
[----:B------:R-:W-:-:S05]  /*2490*/  IADD3 R5, R5, R77, RZ ;  /* 0x0000004d05057210 */ /* 0x000fca0007ffe0ff */
[----:B-1----:R1:W-:Y:S02]  /*24a0*/  RED.E.ADD.F32.FTZ.RN.STRONG.GPU [R4.64], R7 ;  /* 0x000000070400798e */ /* 0x0023e4000c10e786 */
.L_x_8654:
[----:B------:R-:W-:Y:S05]  /*24b0*/  BSYNC B0 ;  /* 0x0000000000007941 */ /* 0x000fea0003800000 */
.L_x_8653:
[----:B------:R2:W3:Y:S01]  /*24c0*/  LDS R27, [R47.X4+0x210] ;  /* 0x000210002f1b7984 */ /* 0x0004e20000004800 */
[----:B------:R-:W-:Y:S01]  /*24d0*/  BSSY B0, `(.L_x_8655) ;  /* 0x0000006000007945 */ /* 0x000fe20003800000 */
[----:B-1----:R-:W-:Y:S01]  /*24e0*/  IMAD.WIDE.U32 R4, R89, c[0x0][0x2b0], R24 ;  /* 0x0000ac0059047a25 */ /* 0x002fe200078e0018 */
[----:B------:R-:W-:Y:S05]  /*24f0*/  @!P3 BRA `(.L_x_8656) ;  /* 0x000000300000b947 */ /* 0x000fea0003800000 */
[----:B------:R-:W-:-:S05]  /*2500*/  IMAD.WIDE.U32 R6, R89, c[0x0][0x2b0], R22 ;  /* 0x0000ac0059067a25 */ /* 0x000fca00078e0016 */
[----:B------:R-:W-:-:S05]  /*2510*/  IADD3 R7, R77, R7, RZ ;  /* 0x000000074d077210 */ /* 0x000fca0007ffe0ff */
[----:B---3--:R1:W-:Y:S02]  /*2520*/  RED.E.ADD.F32.FTZ.RN.STRONG.GPU [R6.64], R27 ;  /* 0x0000001b0600798e */ /* 0x0083e4000c10e786 */
.L_x_8656:
[----:B------:R-:W-:Y:S05]  /*2530*/  BSYNC B0 ;  /* 0x0000000000007941 */ /* 0x000fea0003800000 */
.L_x_8655:
[----:B-1----:R1:W4:Y:S01]  /*2540*/  LDS R7, [R47.X4+0x290] ;  /* 0x000290002f077984 */ /* 0x0023220000004800 */
[----:B------:R-:W-:Y:S01]  /*2550*/  BSSY B0, `(.L_x_8657) ;  /* 0x0000004000007945 */ /* 0x000fe20003800000 */
[----:B------:R-:W-:Y:S05]  /*2560*/  @!P4 BRA `(.L_x_8658) ;  /* 0x000000200000c947 */ /* 0x000fea0003800000 */
[----:B------:R-:W-:-:S05]  /*2570*/  IADD3 R5, R77, R5, RZ ;  /* 0x000000054d057210 */ /* 0x000fca0007ffe0ff */
[----:B----4-:R4:W-:Y:S02]  /*2580*/  RED.E.ADD.F32.FTZ.RN.STRONG.GPU [R4.64], R7 ;  /* 0x000000070400798e */ /* 0x0109e4000c10e786 */
.L_x_8658:
[----:B------:R-:W-:Y:S05]  /*2590*/  BSYNC B0 ;  /* 0x0000000000007941 */ /* 0x000fea0003800000 */
.L_x_8657:
[----:B----4-:R-:W4:Y:S01]  /*25a0*/  SHFL.DOWN PT, R4, R83, 0x1, 0x1f ;  /* 0x08201f0053047f89 */ /* 0x010f2200000e0000 */
[----:B------:R-:W-:Y:S01]  /*25b0*/  ISETP.GT.AND P1, PT, R42, 0x1e, PT ;  /* 0x0000001e2a00780c */ /* 0x000fe20003f24270 */
[-C--:B------:R-:W-:Y:S01]  /*25c0*/  FMUL.FTZ R7, R76, R87.reuse ;  /* 0x000000574c077220 */ /* 0x080fe20000410000 */
[----:B------:R-:W-:Y:S01]  /*25d0*/  ISETP.NE.AND P2, PT, R42, RZ, PT ;  /* 0x000000ff2a00720c */ /* 0x000fe20003f45270 */
[----:B------:R-:W5:Y:S01]  /*25e0*/  SHFL.DOWN PT, R5, R84, 0x1, 0x1f ;  /* 0x08201f0054057f89 */ /* 0x000f6200000e0000 */
[C---:B------:R-:W-:Y:S01]  /*25f0*/  FMUL.FTZ R87, R56.reuse, R87 ;  /* 0x0000005738577220 */ /* 0x040fe20000410000 */
[----:B------:R-:W-:Y:S01]  /*2600*/  BSSY B0, `(.L_x_8659) ;  /* 0x000003a000007945 */ /* 0x000fe20003800000 */
[----:B------:R-:W-:Y:S02]  /*2610*/  FMUL.FTZ R6, R56, R79 ;  /* 0x0000004f38067220 */ /* 0x000fe40000410000 */
[----:B------:R-:W-:Y:S02]  /*2620*/  FMUL.FTZ R87, R80, R87 ;  /* 0x0000005750577220 */ /* 0x000fe40000410000 */
[----:B------:R-:W-:-:S02]  /*2630*/  FFMA.FTZ R62, R7, R31, R62 ;  /* 0x0000001f073e7223 */ /* 0x000fc4000001003e */
[----:B------:R-:W-:Y:S02]  /*2640*/  FFMA.FTZ R87, R74, R7, R87 ;  /* 0x000000074a577223 */ /* 0x000fe40000010057 */
[C---:B---3--:R-:W-:Y:S02]  /*2650*/  FMUL.FTZ R27, R56.reuse, R78 ;  /* 0x0000004e381b7220 */ /* 0x048fe40000410000 */
[-C--:B------:R-:W-:Y:S02]  /*2660*/  FMUL.FTZ R7, R56, R81.reuse ;  /* 0x0000005138077220 */ /* 0x080fe40000410000 */
[----:B------:R-:W-:Y:S02]  /*2670*/  FMUL.FTZ R85, R85, R6 ;  /* 0x0000000655557220 */ /* 0x000fe40000410000 */
[----:B------:R-:W-:Y:S02]  /*2680*/  FMUL.FTZ R6, R69, R81 ;  /* 0x0000005145067220 */ /* 0x000fe40000410000 */
[----:B------:R-:W-:-:S02]  /*2690*/  FMUL.FTZ R75, R75, R78 ;  /* 0x0000004e4b4b7220 */ /* 0x000fc40000410000 */
[----:B----4-:R-:W-:Y:S02]  /*26a0*/  @!P1 FADD.FTZ R83, R83, R4 ;  /* 0x0000000453539221 */ /* 0x010fe40000010000 */
[----:B------:R-:W-:Y:S02]  /*26b0*/  FMUL.FTZ R27, R82, R27 ;  /* 0x0000001b521b7220 */ /* 0x000fe40000410000 */
[----:B-----5:R-:W-:Y:S01]  /*26c0*/  @!P1 FADD.FTZ R84, R84, R5 ;  /* 0x0000000554549221 */ /* 0x020fe20000010000 */
[----:B------:R-:W3:Y:S01]  /*26d0*/  SHFL.DOWN PT, R4, R83, 0x2, 0x1f ;  /* 0x08401f0053047f89 */ /* 0x000ee200000e0000 */
[----:B------:R-:W-:Y:S01]  /*26e0*/  ISETP.GT.AND P1, PT, R42, 0x1d, PT ;  /* 0x0000001d2a00780c */ /* 0x000fe20003f24270 */
[----:B------:R-:W-:Y:S02]  /*26f0*/  FMUL.FTZ R70, R70, R79 ;  /* 0x0000004f46467220 */ /* 0x000fe40000410000 */
        /* <DEDUP_REMOVED lines=42> */
.L_x_8660:
[----:B---3--:R-:W-:Y:S05]  /*29a0*/  BSYNC B0 ;  /* 0x0000000000007941 */ /* 0x008fea0003800000 */
.L_x_8659:
[----:B------:R-:W-:Y:S02]  /*29b0*/  IADD3 R59, R59, 0x1, RZ ;  /* 0x000000013b3b7810 */ /* 0x000fe40007ffe0ff */
[----:B------:R-:W-:Y:S02]  /*29c0*/  IADD3 R58, P1, R58, 0x1, RZ ;  /* 0x000000013a3a7810 */ /* 0x000fe40007f3e0ff */
[----:B------:R-:W-:Y:S02]  /*29d0*/  ISETP.GE.AND P0, PT, R59, c[0x0][0x16c], PT ;  /* 0x00005b003b007a0c */ /* 0x000fe40003f06270 */
[----:B------:R-:W-:-:S11]  /*29e0*/  IADD3.X R57, RZ, R57, RZ, P1, !PT ;  /* 0x00000039ff397210 */ /* 0x000fd60000ffe4ff */
[----:B------:R-:W-:Y:S01]  /*29f0*/  @P0 CALL.REL.NOINC `(.L_x_8648) ;  /* 0x0000001000000944 */ /* 0x000fe20003c00000 */
[----:B------:R-:W-:Y:S05]  /*2a00*/  BRA `(.L_x_8661) ;  /* 0xffffec2000007947 */ /* 0x000fea000383ffff */
.L_x_8648:
[----:B------:R-:W-:Y:S01]  /*2a10*/  BAR.SYNC.DEFER_BLOCKING 0x0 ;  /* 0x0000000000007b1d */ /* 0x000fe20000010000 */
[----:B------:R-:W-:-:S04]  /*2a20*/  LEA R2, P0, R47, R44, 0x3 ;  /* 0x0000002c2f027211 */ /* 0x000fc800078018ff */
[----:B------:R-:W-:-:S06]  /*2a30*/  LEA.HI.X R3, R47, R43, R34, 0x3, P0 ;  /* 0x0000002b2f037211 */ /* 0x000fcc00000f1c22 */
[----:B------:R-:W3:Y:S01]  /*2a40*/  LDG.E.64 R2, [R2.64] ;  /* 0x0000000602027981 */ /* 0x000ee2000c1e1b00 */
[----:B------:R-:W-:Y:S01]  /*2a50*/  F2FP.PACK_AB R22, R61, R63 ;  /* 0x0000003f3d16723e */ /* 0x000fe200000000ff */
[----:B------:R-:W-:Y:S01]  /*2a60*/  UIADD3 UR4, UR4, -0x80, URZ ;  /* 0xffffff8004047890 */ /* 0x000fe2000fffe03f */
[----:B------:R-:W-:Y:S02]  /*2a70*/  F2FP.PACK_AB R23, R60, R62 ;  /* 0x0000003e3c17723e */ /* 0x000fe400000000ff */
[----:B------:R-:W-:Y:S02]  /*2a80*/  IADD3 R24, R36, -0x1, RZ ;  /* 0xffffffff24187810 */ /* 0x000fe40007ffe0ff */
[----:B------:R-:W-:Y:S01]  /*2a90*/  SHF.L.U64.HI R25, R47, 0x3, R34 ;  /* 0x000000032f197819 */ /* 0x000fe20000010222 */
[----:B---3--:R3:W-:Y:S01]  /*2aa0*/  STS.64 [R42.X8], R2 ;  /* 0x000000022a007388 */ /* 0x0087e20000008a00 */
[----:B------:R-:W-:-:S06]  /*2ab0*/  NOP ;  /* 0x0000000000007918 */ /* 0x000fcc0000000000 */
[----:B------:R-:W4:Y:S04]  /*2ac0*/  LDS.64 R4, [R42.X8] ;  /* 0x000000002a047984 */ /* 0x000f280000008a00 */
[----:B------:R-:W-:Y:S01]  /*2ad0*/  BAR.SYNC.DEFER_BLOCKING 0x0 ;  /* 0x0000000000007b1d */ /* 0x000fe20000010000 */
[----:B---3--:R-:W-:-:S04]  /*2ae0*/  IMAD R3, R92, c[0x0][0x2d8], RZ ;  /* 0x0000b6005c037a24 */ /* 0x008fc800078e02ff */
[----:B------:R-:W-:Y:S01]  /*2af0*/  IMAD R21, R50, c[0x0][0x2dc], R3 ;  /* 0x0000b70032157a24 */ /* 0x000fe200078e0203 */
[----:B------:R3:W-:Y:S01]  /*2b00*/  STS.64 [R42.X8], R22 ;  /* 0x000000162a007388 */ /* 0x0007e20000008a00 */
[----:B----4-:R-:W-:Y:S01]  /*2b10*/  HADD2.F32 R0, -RZ, R4.H0_H0 ;  /* 0x20000004ff007230 */ /* 0x010fe20000004100 */
[----:B---3--:R-:W-:-:S04]  /*2b20*/  IMAD R22, R52, c[0x0][0x2e0], RZ ;  /* 0x0000b80034167a24 */ /* 0x008fc800078e02ff */
[----:B------:R-:W-:Y:S01]  /*2b30*/  FADD.FTZ R6, R0, R51 ;  /* 0x0000003300067221 */ /* 0x000fe20000010000 */
[--C-:B------:R-:W-:Y:S01]  /*2b40*/  SHF.R.U64 R0, R4, 0x10, R5.reuse ;  /* 0x0000001004007819 */ /* 0x100fe20000001205 */
[----:B------:R-:W-:Y:S01]  /*2b50*/  HADD2.F32 R4, -RZ, R5.H0_H0 ;  /* 0x20000005ff047230 */ /* 0x000fe20000004100 */
[----:B------:R-:W-:Y:S01]  /*2b60*/  SHF.R.U32.HI R5, RZ, 0x10, R5 ;  /* 0x00000010ff057819 */ /* 0x000fe20000011605 */
[----:B------:R-:W-:Y:S01]  /*2b70*/  IMAD R23, R55, c[0x0][0x2e4], R22 ;  /* 0x0000b90037177a24 */ /* 0x000fe200078e0216 */
[----:B------:R-:W-:Y:S01]  /*2b80*/  FSETP.GTU.FTZ.AND P0, PT, R6, 20, PT ;  /* 0x41a000000600780b */ /* 0x000fe20003f1c000 */
[----:B------:R-:W-:Y:S01]  /*2b90*/  HADD2.F32 R0, -RZ, R0.H0_H0 ;  /* 0x20000000ff007230 */ /* 0x000fe20000004100 */
[--C-:B------:R-:W-:Y:S01]  /*2ba0*/  FADD.FTZ R7, R4, R51.reuse ;  /* 0x0000003304077221 */ /* 0x100fe20000010000 */
[----:B------:R-:W-:Y:S01]  /*2bb0*/  HADD2.F32 R2, -RZ, R5.H0_H0 ;  /* 0x20000005ff027230 */ /* 0x000fe20000004100 */
[----:B------:R-:W-:Y:S02]  /*2bc0*/  SHF.L.U32 R22, R47, 0x3, RZ ;  /* 0x000000032f167819 */ /* 0x000fe400000006ff */
        /* <DEDUP_REMOVED lines=73> */
.L_x_8639:
        /* <DEDUP_REMOVED lines=24> */
.L_x_8664:
[----:B0-----:R-:W-:Y:S05]  /*31e0*/  BSYNC B0 ;  /* 0x0000000000007941 */ /* 0x001fea0003800000 */
.L_x_8663:
        /* <DEDUP_REMOVED lines=23> */
.L_x_8666:
[----:B------:R-:W1:Y:S02]  /*3360*/  S2R R15, SR_TID.X ;  /* 0x00000000000f7919 */ /* 0x000e640000002100 */
.L_x_8667:
[----:B0-----:R-:W-:Y:S05]  /*3370*/  BSYNC B0 ;  /* 0x0000000000007941 */ /* 0x001fea0003800000 */
.L_x_8665:
        /* <DEDUP_REMOVED lines=10> */
.L_x_8668:
        /* <DEDUP_REMOVED lines=26> */
.L_x_8669:
        /* <DEDUP_REMOVED lines=12> */
.L_x_9158:


//--------------------- .text._Z25selective_scan_bwd_kernelI32Selective_Scan_bwd_kernel_traitsILi32ELi4ELb1ELb1ELb0ELb1ELb1EN3c104HalfEfEEv12SSMParamsBwd --------------------------
	.section	.text._Z25selective_scan_bwd_kernelI32Selective_Scan_bwd_kernel_traitsILi32ELi4ELb1ELb1ELb0ELb1ELb1EN3c104HalfEfEEv12SSMParamsBwd,"ax",@progbits
	.sectioninfo	@"SHI_REGISTERS=110"
	.align	128
        .global         _Z25selective_scan_bwd_kernelI32Selective_Scan_bwd_kernel_traitsILi32ELi4ELb1ELb1ELb0ELb1ELb1EN3c104HalfEfEEv12SSMParamsBwd
        .type           _Z25selective_scan_bwd_kernelI32Selective_Scan_bwd_kernel_traitsILi32ELi4ELb1ELb1ELb0ELb1ELb1EN3c104HalfEfEEv12SSMParamsBwd,@function
        .size           _Z25selective_scan_bwd_kernelI32Selective_Scan_bwd_kernel_traitsILi32ELi4ELb1ELb1ELb0ELb1ELb1EN3c104HalfEfEEv12SSMParamsBwd,(.L_x_9159 - _Z25selective_scan_bwd_kernelI32Selective_Scan_bwd_kernel_traitsILi32ELi4ELb1ELb1ELb0ELb1ELb1EN3c104HalfEfEEv12SSMParamsBwd)
        .other          _Z25selective_scan_bwd_kernelI32Selective_Scan_bwd_kernel_traitsILi32ELi4ELb1ELb1ELb0ELb1ELb1EN3c104HalfEfEEv12SSMParamsBwd,@"STO_CUDA_ENTRY STV_DEFAULT"
_Z25selective_scan_bwd_kernelI32Selective_Scan_bwd_kernel_traitsILi32ELi4ELb1ELb1ELb0ELb1ELb1EN3c104HalfEfEEv12SSMParamsBwd:
.text._Z25selective_scan_bwd_kernelI32Selective_Scan_bwd_kernel_traitsILi32ELi4ELb1ELb1ELb0ELb1ELb1EN3c104HalfEfEEv12SSMParamsBwd:
        /* <DEDUP_REMOVED lines=124> */
.L_x_8694:
[----:B------:R-:W-:Y:S01]  /*07c0*/  BAR.SYNC.DEFER_BLOCKING 0x0 ;  /* 0x0000000000007b1d */ /* 0x000fe20000010000 */
[----:B------:R-:W-:Y:S02]  /*07d0*/  SHF.R.S32.HI R29, RZ, 0x1f, R42 ;  /* 0x0000001fff1d7819 */ /* 0x000fe4000001142a */
[C---:B------:R-:W-:Y:S02]  /*07e0*/  SHF.L.U32 R30, R42.reuse, 0x3, RZ ;  /* 0x000000032a1e7819 */ /* 0x040fe400000006ff */
[----:B------:R-:W-:Y:S02]  /*07f0*/  SHF.L.U64.HI R29, R42, 0x3, R29 ;  /* 0x000000032a1d7819 */ /* 0x000fe4000001021d */
[----:B------:R-:W-:-:S04]  /*0800*/  IADD3 R4, P0, R43, R30, RZ ;  /* 0x0000001e2b047210 */ /* 0x000fc80007f1e0ff */
[----:B------:R-:W-:-:S06]  /*0810*/  IADD3.X R5, R40, R29, RZ, P0, !PT ;  /* 0x0000001d28057210 */ /* 0x000fcc00007fe4ff */
[----:B------:R-:W2:Y:S01]  /*0820*/  LDG.E.64 R4, [R4.64] ;  /* 0x0000000604047981 */ /* 0x000ea2000c1e1b00 */
[----:B0-----:R-:W-:-:S04]  /*0830*/  IADD3 R6, P0, R41, R30, RZ ;  /* 0x0000001e29067210 */ /* 0x001fc80007f1e0ff */
        /* <DEDUP_REMOVED lines=77> */
.L_x_8672:
[----:B-1----:R-:W-:Y:S05]  /*0d10*/  BSYNC B0 ;  /* 0x0000000000007941 */ /* 0x002fea0003800000 */
.L_x_8671:
        /* <DEDUP_REMOVED lines=33> */
.L_x_8674:
[----:B------:R-:W-:Y:S05]  /*0f30*/  BSYNC B0 ;  /* 0x0000000000007941 */ /* 0x000fea0003800000 */
.L_x_8673:
        /* <DEDUP_REMOVED lines=33> */
.L_x_8676:
[----:B------:R-:W-:Y:S05]  /*1150*/  BSYNC B0 ;  /* 0x0000000000007941 */ /* 0x000fea0003800000 */
.L_x_8675:
        /* <DEDUP_REMOVED lines=33> */
.L_x_8678:
[----:B------:R-:W-:Y:S05]  /*1370*/  BSYNC B0 ;  /* 0x0000000000007941 */ /* 0x000fea0003800000 */
.L_x_8677:
        /* <DEDUP_REMOVED lines=19> */
[--C-:B--2---:R-:W-:Y:S01]  /*14b0*/  SHF.R.U64 R57, R6, 0x10, R7.reuse ;  /* 0x0000001006397819 */ /* 0x104fe20000001207 */
[----:B------:R-:W-:Y:S01]  /*14c0*/  HADD2.F32 R56, -RZ, R6.H0_H0 ;  /* 0x20000006ff387230 */ /* 0x000fe20000004100 */
[----:B------:R-:W-:-:S02]  /*14d0*/  SHF.R.U32.HI R68, RZ, 0x10, R7 ;  /* 0x00000010ff447819 */ /* 0x000fc40000011607 */
        /* <DEDUP_REMOVED lines=16> */
[----:B------:R-:W-:Y:S01]  /*15e0*/  MUFU.EX2 R25, R25 ;  /* 0x0000001900197308 */ /* 0x000fe20000000800 */
[----:B0-----:R-:W-:-:S02]  /*15f0*/  FADD.FTZ R55, R52, 1 ;  /* 0x3f80000034377421 */ /* 0x001fc40000010000 */
[----:B-1----:R-:W-:-:S05]  /*1600*/  FADD.FTZ R52, R54, 1 ;  /* 0x3f80000036347421 */ /* 0x002fca0000010000 */
[----:B------:R-:W0:Y:S01]  /*1610*/  MUFU.RCP R58, R55 ;  /* 0x00000037003a7308 */ /* 0x000e220000001000 */
[----:B------:R-:W-:-:S07]  /*1620*/  HADD2.F32 R54, -RZ, R7.H0_H0 ;  /* 0x20000007ff367230 */ /* 0x000fce0000004100 */
[----:B------:R1:W-:Y:S01]  /*1630*/  MUFU.RCP R62, R52 ;  /* 0x00000034003e7308 */ /* 0x0003e20000001000 */
[----:B0-----:R-:W-:Y:S01]  /*1640*/  FADD.FTZ R6, -R58, 1 ;  /* 0x3f8000003a067421 */ /* 0x001fe20000010100 */
[----:B-1----:R-:W-:-:S03]  /*1650*/  HADD2.F32 R52, -RZ, R57.H0_H0 ;  /* 0x20000039ff347230 */ /* 0x002fc60000004100 */
[C---:B------:R-:W-:Y:S02]  /*1660*/  FFMA.FTZ R60, R53.reuse, R6, 1 ;  /* 0x3f800000353c7423 */ /* 0x040fe40000010006 */
[----:B------:R-:W-:Y:S01]  /*1670*/  FMUL.FTZ R53, R53, R58 ;  /* 0x0000003a35357220 */ /* 0x000fe20000410000 */
[----:B---3--:R0:W-:Y:S01]  /*1680*/  STS.64 [R39.X8], R20 ;  /* 0x0000001427007388 */ /* 0x0081e20000008a00 */
[----:B------:R-:W-:-:S06]  /*1690*/  NOP ;  /* 0x0000000000007918 */ /* 0x000fcc0000000000 */
[----:B------:R-:W1:Y:S01]  /*16a0*/  LDS.64 R18, [R39.X8] ;  /* 0x0000000027127984 */ /* 0x000e620000008a00 */
[----:B0-----:R-:W-:Y:S02]  /*16b0*/  FADD.FTZ R20, R23, 1 ;  /* 0x3f80000017147421 */ /* 0x001fe40000010000 */
[----:B------:R-:W-:Y:S02]  /*16c0*/  FADD.FTZ R23, R25, 1 ;  /* 0x3f80000019177421 */ /* 0x000fe40000010000 */
        /* <DEDUP_REMOVED lines=10> */
[----:B--2---:R-:W-:Y:S01]  /*1770*/  FADD.FTZ R19, -R23, 1 ;  /* 0x3f80000017137421 */ /* 0x004fe20000010100 */
[----:B------:R-:W-:Y:S01]  /*1780*/  HADD2.F32 R61, -RZ, R61.H0_H0 ;  /* 0x2000003dff3d7230 */ /* 0x000fe20000004100 */
        /* <DEDUP_REMOVED lines=30> */
[----:B------:R-:W-:Y:S01]  /*1970*/  FFMA.FTZ R45, R56, R22, R45 ;  /* 0x00000016382d7223 */ /* 0x000fe2000001002d */
[----:B------:R-:W-:Y:S01]  /*1980*/  STS.64 [R39.X8], R66 ;  /* 0x0000004227007388 */ /* 0x000fe20000008a00 */
[----:B------:R-:W-:-:S06]  /*1990*/  NOP ;  /* 0x0000000000007918 */ /* 0x000fcc0000000000 */
[----:B------:R-:W0:Y:S01]  /*19a0*/  LDS.64 R6, [R39.X8] ;  /* 0x0000000027067984 */ /* 0x000e220000008a00 */
[----:B------:R-:W-:Y:S01]  /*19b0*/  LEA.HI.X R60, R18, c[0x0][0x33c], R57, 0x1, P1 ;  /* 0x0000cf00123c7a11 */ /* 0x000fe200008f0c39 */
[----:B------:R-:W-:Y:S01]  /*19c0*/  FMUL.FTZ R59, R59, R62 ;  /* 0x0000003e3b3b7220 */ /* 0x000fe20000410000 */
[----:B------:R-:W-:Y:S01]  /*19d0*/  IADD3 R18, P1, R19, R30, RZ ;  /* 0x0000001e13127210 */ /* 0x000fe20007f3e0ff */
[----:B------:R-:W-:Y:S01]  /*19e0*/  FMUL.FTZ R54, R54, R53 ;  /* 0x0000003536367220 */ /* 0x000fe20000410000 */
[----:B------:R-:W-:Y:S01]  /*19f0*/  SHF.R.U64 R57, R2, 0x10, R3 ;  /* 0x0000001002397819 */ /* 0x000fe20000001203 */
[----:B------:R-:W-:Y:S01]  /*1a00*/  FMUL.FTZ R52, R52, R23 ;  /* 0x0000001734347220 */ /* 0x000fe20000410000 */
[----:B------:R-:W-:-:S03]  /*1a10*/  IADD3.X R19, R60, R29, RZ, P1, !PT ;  /* 0x0000001d3c137210 */ /* 0x000fc60000ffe4ff */
[----:B------:R-:W-:Y:S02]  /*1a20*/  HADD2.F32 R22, -RZ, R57.H0_H0 ;  /* 0x20000039ff167230 */ /* 0x000fe40000004100 */
        /* <DEDUP_REMOVED lines=25> */
.L_x_8679:
        /* <DEDUP_REMOVED lines=47> */
.L_x_8693:
[----:B------:R-:W-:Y:S01]  /*1eb0*/  SHF.R.S32.HI R76, RZ, 0x1f, R57 ;  /* 0x0000001fff4c7819 */ /* 0x000fe20000011439 */
[----:B------:R-:W-:-:S04]  /*1ec0*/  IMAD.WIDE.U32 R6, R57, c[0x0][0x1a0], RZ ;  /* 0x0000680039067a25 */ /* 0x000fc800078e00ff */
[----:B------:R-:W-:Y:S01]  /*1ed0*/  IMAD R4, R76, c[0x0][0x1a0], RZ ;  /* 0x000068004c047a24 */ /* 0x000fe200078e02ff */
[----:B------:R-:W-:Y:S01]  /*1ee0*/  LEA R75, P0, R6, R35, 0x1 ;  /* 0x00000023064b7211 */ /* 0x000fe200078008ff */
[----:B------:R-:W-:Y:S02]  /*1ef0*/  IMAD R70, R76, c[0x0][0x188], RZ ;  /* 0x000062004c467a24 */ /* 0x000fe400078e02ff */
[C---:B------:R-:W-:Y:S01]  /*1f00*/  IMAD R5, R57.reuse, c[0x0][0x1a4], R4 ;  /* 0x0000690039057a24 */ /* 0x040fe200078e0204 */
[----:B------:R-:W-:Y:S01]  /*1f10*/  MOV R4, R10 ;  /* 0x0000000a00047202 */ /* 0x000fe20000000f00 */
[----:B------:R-:W-:Y:S01]  /*1f20*/  IMAD R53, R57, c[0x0][0x18c], R70 ;  /* 0x0000630039357a24 */ /* 0x000fe200078e0246 */
[----:B------:R-:W-:Y:S02]  /*1f30*/  IADD3 R74, P1, R75, R30, RZ ;  /* 0x0000001e4b4a7210 */ /* 0x000fe40007f3e0ff */
[----:B------:R-:W-:Y:S02]  /*1f40*/  IADD3 R7, R7, R5, RZ ;  /* 0x0000000507077210 */ /* 0x000fe40007ffe0ff */
[----:B------:R-:W-:-:S02]  /*1f50*/  MOV R5, R33 ;  /* 0x0000002100057202 */ /* 0x000fc40000000f00 */
[----:B------:R-:W-:-:S03]  /*1f60*/  LEA.HI.X R6, R6, R34, R7, 0x1, P0 ;  /* 0x0000002206067211 */ /* 0x000fc600000f0c07 */
[----:B------:R-:W-:Y:S01]  /*1f70*/  IMAD.WIDE.U32 R4, R57, c[0x0][0x188], R4 ;  /* 0x0000620039047a25 */ /* 0x000fe200078e0004 */
[----:B------:R-:W-:-:S04]  /*1f80*/  IADD3.X R75, R6, R29, RZ, P1, !PT ;  /* 0x0000001d064b7210 */ /* 0x000fc80000ffe4ff */
[----:B------:R-:W-:Y:S02]  /*1f90*/  IADD3 R5, R5, R53, RZ ;  /* 0x0000003505057210 */ /* 0x000fe40007ffe0ff */
[----:B------:R-:W-:-:S04]  /*1fa0*/  LEA R70, P0, R4, c[0x0][0x220], 0x2 ;  /* 0x0000880004467a11 */ /* 0x000fc800078010ff */
[----:B------:R-:W-:Y:S02]  /*1fb0*/  LEA.HI.X R71, R4, c[0x0][0x224], R5, 0x2, P0 ;  /* 0x0000890004477a11 */ /* 0x000fe400000f1405 */
[----:B--2---:R-:W2:Y:S04]  /*1fc0*/  LDG.E.64 R4, [R74.64] ;  /* 0x000000064a047981 */ /* 0x004ea8000c1e1b00 */
[----:B0-----:R0:W3:Y:S01]  /*1fd0*/  LDG.E R53, [R70.64] ;  /* 0x0000000646357981 */ /* 0x0010e2000c1e1900 */
[----:B------:R-:W-:Y:S01]  /*1fe0*/  MOV R6, R8 ;  /* 0x0000000800067202 */ /* 0x000fe20000000f00 */
[----:B------:R-:W-:Y:S01]  /*1ff0*/  IMAD R78, R76, c[0x0][0x1c0], RZ ;  /* 0x000070004c4e7a24 */ /* 0x000fe200078e02ff */
[----:B------:R-:W-:Y:S02]  /*2000*/  MOV R7, R31 ;  /* 0x0000001f00077202 */ /* 0x000fe40000000f00 */
[----:B------:R-:W-:-:S02]  /*2010*/  IADD3 R79, R32, -0x1, RZ ;  /* 0xffffffff204f7810 */ /* 0x000fc40007ffe0ff */
[----:B------:R-:W-:Y:S01]  /*2020*/  ISETP.NE.AND P1, PT, R42, RZ, PT ;  /* 0x000000ff2a00720c */ /* 0x000fe20003f25270 */
[----:B------:R-:W-:Y:S01]  /*2030*/  IMAD.WIDE.U32 R72, R57, c[0x0][0x1c0], R6 ;  /* 0x0000700039487a25 */ /* 0x000fe200078e0006 */
[----:B------:R-:W-:-:S03]  /*2040*/  LEA.HI R67, R79, R79, RZ, 0x1 ;  /* 0x0000004f4f437211 */ /* 0x000fc600078f08ff */
[----:B------:R-:W-:Y:S01]  /*2050*/  IMAD R7, R57, c[0x0][0x1c4], R78 ;  /* 0x0000710039077a24 */ /* 0x000fe200078e024e */
[C---:B------:R-:W-:Y:S02]  /*2060*/  LEA R6, P0, R72.reuse, c[0x0][0x230], 0x2 ;  /* 0x00008c0048067a11 */ /* 0x040fe400078010ff */
[----:B0-----:R-:W-:Y:S02]  /*2070*/  LOP3.LUT R70, R67, 0xfffffe, RZ, 0xc0, !PT ;  /* 0x00fffffe43467812 */ /* 0x001fe400078ec0ff */
[----:B------:R-:W-:Y:S02]  /*2080*/  IADD3 R7, R73, R7, RZ ;  /* 0x0000000749077210 */ /* 0x000fe40007ffe0ff */
[----:B------:R-:W-:Y:S02]  /*2090*/  IADD3 R70, R79, -R70, RZ ;  /* 0x800000464f467210 */ /* 0x000fe40007ffe0ff */
[----:B------:R-:W-:Y:S02]  /*20a0*/  LEA.HI.X R7, R72, c[0x0][0x234], R7, 0x2, P0 ;  /* 0x00008d0048077a11 */ /* 0x000fe400000f1407 */
[----:B------:R-:W-:-:S02]  /*20b0*/  ISETP.GT.AND P0, PT, R32, 0x1, PT ;  /* 0x000000012000780c */ /* 0x000fc40003f04270 */
[----:B------:R-:W-:Y:S02]  /*20c0*/  IADD3 R67, R42, 0x200, RZ ;  /* 0x000002002a437810 */ /* 0x000fe40007ffe0ff */
[----:B------:R-:W-:Y:S02]  /*20d0*/  ISETP.EQ.AND P0, PT, R82, RZ, P0 ;  /* 0x000000ff5200720c */ /* 0x000fe40000702270 */
[----:B------:R-:W-:-:S04]  /*20e0*/  @!P1 LEA R67, R70, R57, 0x8 ;  /* 0x0000003946439211 */ /* 0x000fc800078e40ff */
[----:B------:R-:W-:Y:S02]  /*20f0*/  SHF.L.U32 R73, R67, 0x2, RZ ;  /* 0x0000000243497819 */ /* 0x000fe400000006ff */
[----:B------:R-:W-:Y:S01]  /*2100*/  ISETP.NE.AND P2, PT, R42, 0x1f, PT ;  /* 0x0000001f2a00780c */ /* 0x000fe20003f45270 */
[----:B--2---:R0:W-:Y:S01]  /*2110*/  STS.64 [R39.X8], R4 ;  /* 0x0000000427007388 */ /* 0x0041e20000008a00 */
[----:B------:R-:W-:-:S06]  /*2120*/  NOP ;  /* 0x0000000000007918 */ /* 0x000fcc0000000000 */
[----:B-1----:R1:W2:Y:S01]  /*2130*/  LDG.E R89, [R6.64] ;  /* 0x0000000606597981 */ /* 0x0022a2000c1e1900 */
[----:B---3--:R-:W-:-:S04]  /*2140*/  FMUL.FTZ R77, R53, 1.4426950216293334961 ;  /* 0x3fb8aa3b354d7820 */ /* 0x008fc80000410000 */
[----:B------:R-:W-:-:S06]  /*2150*/  FMUL.FTZ R78, R77, R28 ;  /* 0x0000001c4d4e7220 */ /* 0x000fcc0000410000 */
[----:B------:R-:W3:Y:S01]  /*2160*/  MUFU.EX2 R78, R78 ;  /* 0x0000004e004e7308 */ /* 0x000ee20000000800 */
[----:B0-----:R-:W-:-:S05]  /*2170*/  @P0 IADD3 R4, R32, -0x2, RZ ;  /* 0xfffffffe20040810 */ /* 0x001fca0007ffe0ff */
[----:B------:R-:W-:Y:S02]  /*2180*/  @P0 IMAD R71, R4, c[0x0][0x16c], R57 ;  /* 0x00005b0004470a24 */ /* 0x000fe400078e0239 */
[----:B------:R-:W0:Y:S04]  /*2190*/  LDS.64 R4, [R39.X8] ;  /* 0x0000000027047984 */ /* 0x000e280000008a00 */
[----:B---3--:R3:W-:Y:S04]  /*21a0*/  STS [R73+0x548], R78 ;  /* 0x0005484e49007388 */ /* 0x0087e80000000800 */
[----:B------:R-:W-:Y:S01]  /*21b0*/  BAR.SYNC.DEFER_BLOCKING 0x0 ;  /* 0x0000000000007b1d */ /* 0x000fe20000010000 */
[----:B-1----:R-:W-:-:S02]  /*21c0*/  FMUL.FTZ R7, R77, R26 ;  /* 0x0000001a4d077220 */ /* 0x002fc40000410000 */
[C---:B------:R-:W-:Y:S02]  /*21d0*/  FMUL.FTZ R6, R77.reuse, R0 ;  /* 0x000000004d067220 */ /* 0x040fe40000410000 */
[----:B------:R-:W-:Y:S01]  /*21e0*/  FMUL.FTZ R87, R77, R27 ;  /* 0x0000001b4d577220 */ /* 0x000fe20000410000 */
[----:B------:R1:W4:Y:S01]  /*21f0*/  @P2 LDS R95, [R42.X4+0xd4c] ;  /* 0x000d4c002a5f2984 */ /* 0x0003220000004800 */
[----:B------:R-:W-:Y:S01]  /*2200*/  HFMA2.MMA R80, -RZ, RZ, 0, 0 ;  /* 0x00000000ff507435 */ /* 0x000fe200000001ff */
[----:B------:R-:W1:Y:S01]  /*2210*/  MUFU.EX2 R7, R7 ;  /* 0x0000000700077308 */ /* 0x000e620000000800 */
[----:B---3--:R-:W-:Y:S01]  /*2220*/  SHF.R.U64 R73, R2, 0x10, R3 ;  /* 0x0000001002497819 */ /* 0x008fe20000001203 */
[----:B------:R-:W-:Y:S01]  /*2230*/  @P0 IMAD.WIDE R70, R71, 0x8, R16 ;  /* 0x0000000847460825 */ /* 0x000fe200078e0210 */
[----:B0-----:R-:W-:-:S05]  /*2240*/  HADD2.F32 R67, -RZ, R4.H0_H0 ;  /* 0x20000004ff437230 */ /* 0x001fca0000004100 */
[----:B------:R-:W0:Y:S01]  /*2250*/  MUFU.EX2 R6, R6 ;  /* 0x0000000600067308 */ /* 0x000e220000000800 */
[----:B------:R-:W-:Y:S01]  /*2260*/  HADD2.F32 R69, -RZ, R4.H1_H1 ;  /* 0x30000004ff457230 */ /* 0x000fe20000004100 */
[----:B------:R-:W-:Y:S01]  /*2270*/  SHF.R.U32.HI R4, RZ, 0x10, R3 ;  /* 0x00000010ff047819 */ /* 0x000fe20000011603 */
[----:B------:R-:W-:Y:S01]  /*2280*/  HADD2.F32 R75, -RZ, R2.H0_H0 ;  /* 0x20000002ff4b7230 */ /* 0x000fe20000004100 */
[----:B------:R3:W5:Y:S01]  /*2290*/  @P0 LDG.E R80, [R70.64+0x4] ;  /* 0x0000040646500981 */ /* 0x000762000c1e1900 */
[----:B------:R-:W-:-:S03]  /*22a0*/  HADD2.F32 R73, -RZ, R73.H0_H0 ;  /* 0x20000049ff497230 */ /* 0x000fc60000004100 */
[----:B------:R-:W0:Y:S01]  /*22b0*/  MUFU.EX2 R87, R87 ;  /* 0x0000005700577308 */ /* 0x000e220000000800 */
[----:B------:R-:W-:Y:S01]  /*22c0*/  FMUL.FTZ R88, R75, R28 ;  /* 0x0000001c4b587220 */ /* 0x000fe20000410000 */
[----:B------:R-:W-:Y:S01]  /*22d0*/  BSSY B0, `(.L_x_8681) ;  /* 0x0000018000007945 */ /* 0x000fe20003800000 */
[----:B------:R-:W-:Y:S01]  /*22e0*/  FMUL.FTZ R86, R73, R26 ;  /* 0x0000001a49567220 */ /* 0x000fe20000410000 */
[----:B---3--:R-:W-:Y:S02]  /*22f0*/  HADD2.F32 R70, -RZ, R3.H0_H0 ;  /* 0x20000003ff467230 */ /* 0x008fe40000004100 */
[----:B------:R-:W-:Y:S01]  /*2300*/  HADD2.F32 R71, -RZ, R4.H0_H0 ;  /* 0x20000004ff477230 */ /* 0x000fe20000004100 */
[----:B-1----:R-:W-:Y:S01]  /*2310*/  FMUL.FTZ R100, R78, R7 ;  /* 0x000000074e647220 */ /* 0x002fe20000410000 */
[--C-:B------:R-:W-:Y:S01]  /*2320*/  HADD2.F32 R74, -RZ, R5.reuse.H0_H0 ;  /* 0x20000005ff4a7230 */ /* 0x100fe20000004100 */
[----:B------:R-:W-:Y:S01]  /*2330*/  FMUL.FTZ R81, R70, R27 ;  /* 0x0000001b46517220 */ /* 0x000fe20000410000 */
[----:B------:R-:W-:Y:S01]  /*2340*/  HADD2.F32 R72, -RZ, R5.H1_H1 ;  /* 0x30000005ff487230 */ /* 0x000fe20000004100 */
[----:B------:R-:W-:-:S02]  /*2350*/  FMUL.FTZ R83, R71, R0 ;  /* 0x0000000047537220 */ /* 0x000fc40000410000 */
[----:B------:R-:W-:Y:S02]  /*2360*/  FMUL.FTZ R93, R67, R88 ;  /* 0x00000058435d7220 */ /* 0x000fe40000410000 */
[----:B------:R-:W-:Y:S02]  /*2370*/  FMUL.FTZ R92, R69, R86 ;  /* 0x00000056455c7220 */ /* 0x000fe40000410000 */
[-C--:B--2---:R-:W-:Y:S02]  /*2380*/  FMUL.FTZ R91, R54, R89.reuse ;  /* 0x00000059365b7220 */ /* 0x084fe40000410000 */
[-C--:B------:R-:W-:Y:S02]  /*2390*/  FMUL.FTZ R77, R68, R89.reuse ;  /* 0x00000059444d7220 */ /* 0x080fe40000410000 */
[-C--:B------:R-:W-:Y:S02]  /*23a0*/  FMUL.FTZ R90, R56, R89.reuse ;  /* 0x00000059385a7220 */ /* 0x080fe40000410000 */
[----:B------:R-:W-:-:S02]  /*23b0*/  FMUL.FTZ R94, R52, R89 ;  /* 0x00000059345e7220 */ /* 0x000fc40000410000 */
[----:B0-----:R-:W-:Y:S01]  /*23c0*/  FFMA.FTZ R89, R6, R77, R91 ;  /* 0x0000004d06597223 */ /* 0x001fe2000001005b */
        /* <DEDUP_REMOVED lines=8> */
.L_x_8682:
[----:B----4-:R-:W-:Y:S05]  /*2450*/  BSYNC B0 ;  /* 0x0000000000007941 */ /* 0x010fea0003800000 */
.L_x_8681:
[----:B-1----:R-:W-:Y:S01]  /*2460*/  FMUL.FTZ R98, R6, R95 ;  /* 0x0000005f06627220 */ /* 0x002fe20000410000 */
[----:B------:R-:W-:Y:S01]  /*2470*/  ISETP.NE.AND P3, PT, R82, 0x1f, PT ;  /* 0x0000001f5200780c */ /* 0x000fe20003f65270 */
[----:B------:R-:W-:Y:S01]  /*2480*/  FMUL.FTZ R96, R74, R81 ;  /* 0x000000514a607220 */ /* 0x000fe20000410000 */
[----:B------:R-:W-:Y:S01]  /*2490*/  ISETP.GE.AND P0, PT, R39, 0x1, PT ;  /* 0x000000012700780c */ /* 0x000fe20003f06270 */
[----:B0-----:R-:W-:Y:S01]  /*24a0*/  FFMA.FTZ R4, R7, R93, R92 ;  /* 0x0000005d07047223 */ /* 0x001fe2000001005c */
[----:B------:R-:W-:Y:S01]  /*24b0*/  ISETP.GE.U32.AND P4, PT, R82, 0x18, PT ;  /* 0x000000185200780c */ /* 0x000fe20003f86070 */
[----:B------:R-:W-:Y:S01]  /*24c0*/  FFMA.FTZ R97, R87, R89, R94 ;  /* 0x0000005957617223 */ /* 0x000fe2000001005e */
[----:B------:R-:W-:Y:S01]  /*24d0*/  LEA R79, R79, R42, 0x7 ;  /* 0x0000002a4f4f7211 */ /* 0x000fe200078e38ff */
[----:B------:R-:W-:Y:S01]  /*24e0*/  FMUL.FTZ R98, R87, R98 ;  /* 0x0000006257627220 */ /* 0x000fe20000410000 */
[----:B------:R-:W-:Y:S01]  /*24f0*/  BSSY B0, `(.L_x_8683) ;  /* 0x000007b000007945 */ /* 0x000fe20003800000 */
[----:B------:R-:W-:Y:S01]  /*2500*/  FMUL.FTZ R89, R72, R83 ;  /* 0x0000005348597220 */ /* 0x000fe20000410000 */
[----:B------:R-:W-:Y:S01]  /*2510*/  IADD3 R79, -R79, c[0x0][0x168], RZ ;  /* 0x00005a004f4f7a10 */ /* 0x000fe20007ffe1ff */
        /* <DEDUP_REMOVED lines=36> */
[----:B------:R-:W-:Y:S01]  /*2760*/  ISETP.NE.OR P0, PT, R82, RZ, P0 ;  /* 0x000000ff5200720c */ /* 0x000fe20000705670 */
[----:B---3--:R-:W-:Y:S02]  /*2770*/  @P3 FMUL.FTZ R99, R99, R4 ;  /* 0x0000000463633220 */ /* 0x008fe40000410000 */
[----:B------:R-:W2:Y:S01]  /*2780*/  SHFL.UP PT, R103, R100, 0x8, RZ ;  /* 0x0500000064677989 */ /* 0x000ea200000e00ff */
[----:B------:R-:W-:Y:S01]  /*2790*/  HFMA2.MMA R4, -RZ, RZ, 1.875, 0 ;  /* 0x3f800000ff047435 */ /* 0x000fe200000001ff */
[----:B------:R-:W-:-:S02]  /*27a0*/  MOV R5, RZ ;  /* 0x000000ff00057202 */ /* 0x000fc40000000f00 */
[----:B------:R-:W3:Y:S01]  /*27b0*/  SHFL.UP PT, R102, R99, 0x8, RZ ;  /* 0x0500000063667989 */ /* 0x000ee200000e00ff */
[----:B------:R-:W-:Y:S02]  /*27c0*/  ISETP.GE.AND P3, PT, R39, 0x8, PT ;  /* 0x000000082700780c */ /* 0x000fe40003f66270 */
[----:B------:R-:W-:-:S05]  /*27d0*/  SHF.L.U32 R101, R57, 0x3, RZ ;  /* 0x0000000339657819 */ /* 0x000fca00000006ff */
[----:B------:R-:W-:Y:S01]  /*27e0*/  @!P0 LDS.64 R4, [R101+0xdc8] ;  /* 0x000dc80065048984 */ /* 0x000fe20000000a00 */
[----:B------:R-:W-:Y:S01]  /*27f0*/  ISETP.GE.AND P0, PT, R39, 0x10, PT ;  /* 0x000000102700780c */ /* 0x000fe20003f06270 */
[C---:B0-----:R-:W-:Y:S02]  /*2800*/  @!P4 FFMA.FTZ R97, R98.reuse, R104, R97 ;  /* 0x000000686261c223 */ /* 0x041fe40000010061 */
[----:B-1----:R-:W-:-:S03]  /*2810*/  @!P4 FMUL.FTZ R98, R98, R105 ;  /* 0x000000696262c220 */ /* 0x002fc60000410000 */
[----:B------:R-:W0:Y:S01]  /*2820*/  SHFL.DOWN PT, R104, R97, 0x10, 0x1f ;  /* 0x0a001f0061687f89 */ /* 0x000e2200000e0000 */
[----:B------:R-:W-:Y:S01]  /*2830*/  ISETP.GE.AND P4, PT, R79, 0x61, PT ;  /* 0x000000614f00780c */ /* 0x000fe20003f86270 */
[C---:B--2---:R-:W-:Y:S02]  /*2840*/  @P3 FFMA.FTZ R100, R99.reuse, R103, R100 ;  /* 0x0000006763643223 */ /* 0x044fe40000010064 */
        /* <DEDUP_REMOVED lines=8> */
[----:B------:R-:W-:Y:S01]  /*28d0*/  ISETP.GE.AND P3, PT, R79, 0x41, PT ;  /* 0x000000414f00780c */ /* 0x000fe20003f66270 */
[C---:B--2---:R-:W-:Y:S02]  /*28e0*/  @P0 FFMA.FTZ R100, R99.reuse, R103, R100 ;  /* 0x0000006763640223 */ /* 0x044fe40000010064 */
[----:B------:R-:W-:Y:S01]  /*28f0*/  SHFL.IDX PT, R106, R5, RZ, 0x1f ;  /* 0x00001fff056a7589 */ /* 0x000fe200000e0000 */
[----:B---3--:R-:W-:-:S03]  /*2900*/  @P0 FMUL.FTZ R99, R99, R102 ;  /* 0x0000006663630220 */ /* 0x008fc60000410000 */
[----:B------:R-:W0:Y:S01]  /*2910*/  SHFL.DOWN PT, R105, R98, 0x1, 0x1f ;  /* 0x08201f0062697f89 */ /* 0x000e2200000e0000 */
[----:B------:R-:W-:-:S03]  /*2920*/  ISETP.NE.AND P0, PT, R42, RZ, PT ;  /* 0x000000ff2a00720c */ /* 0x000fc60003f05270 */
[----:B-----5:R-:W-:Y:S04]  /*2930*/  SHFL.IDX PT, R102, R80, RZ, 0x1f ;  /* 0x00001fff50667589 */ /* 0x020fe800000e0000 */
        /* <DEDUP_REMOVED lines=8> */
[----:B------:R-:W-:-:S03]  /*29c0*/  ISETP.GE.AND P1, PT, R79, 0x1, PT ;  /* 0x000000014f00780c */ /* 0x000fc60003f26270 */
[----:B------:R-:W-:Y:S02]  /*29d0*/  FFMA.FTZ R93, R78, R102, R93 ;  /* 0x000000664e5d7223 */ /* 0x000fe4000001005d */
[----:B------:R-:W-:Y:S02]  /*29e0*/  FFMA.FTZ R78, R6, R77, R91 ;  /* 0x0000004d064e7223 */ /* 0x000fe4000001005b */
[----:B------:R-:W-:Y:S02]  /*29f0*/  FFMA.FTZ R92, R7, R93, R92 ;  /* 0x0000005d075c7223 */ /* 0x000fe4000001005c */
[----:B------:R-:W-:Y:S02]  /*2a00*/  FFMA.FTZ R94, R87, R78, R94 ;  /* 0x0000004e575e7223 */ /* 0x000fe4000001005e */
[----:B--2---:R-:W-:Y:S02]  /*2a10*/  FFMA.FTZ R5, R103, R5, R104 ;  /* 0x0000000567057223 */ /* 0x004fe40000010068 */
[----:B------:R-:W-:-:S02]  /*2a20*/  FFMA.FTZ R90, R7, R94, R90 ;  /* 0x0000005e075a7223 */ /* 0x000fc4000001005a */
[----:B------:R-:W-:Y:S02]  /*2a30*/  FMUL.FTZ R4, R103, R4 ;  /* 0x0000000467047220 */ /* 0x000fe40000410000 */
[----:B------:R-:W-:Y:S02]  /*2a40*/  FFMA.FTZ R88, R67, -R88, R93 ;  /* 0x8000005843587223 */ /* 0x000fe4000001005d */
[----:B------:R-:W-:Y:S01]  /*2a50*/  FMUL.FTZ R79, R90, R28 ;  /* 0x0000001c5a4f7220 */ /* 0x000fe20000410000 */
[----:B------:R0:W-:Y:S01]  /*2a60*/  @!P0 STS.64 [R101+0xdc8], R4 ;  /* 0x000dc80465008388 */ /* 0x0001e20000000a00 */
[----:B------:R-:W-:Y:S02]  /*2a70*/  FFMA.FTZ R7, R56, R93, RZ ;  /* 0x0000005d38077223 */ /* 0x000fe400000100ff */
[----:B------:R-:W-:Y:S02]  /*2a80*/  FFMA.FTZ R96, R87, R92, R96 ;  /* 0x0000005c57607223 */ /* 0x000fe40000010060 */
[----:B------:R-:W-:-:S02]  /*2a90*/  FFMA.FTZ R86, R69, -R86, R92 ;  /* 0x8000005645567223 */ /* 0x000fc4000001005c */
[----:B------:R-:W-:Y:S02]  /*2aa0*/  FFMA.FTZ R87, R52, R92, R7 ;  /* 0x0000005c34577223 */ /* 0x000fe40000010007 */
[----:B------:R-:W-:Y:S02]  /*2ab0*/  FFMA.FTZ R91, R6, R96, R89 ;  /* 0x00000060065b7223 */ /* 0x000fe40000010059 */
[----:B------:R-:W-:Y:S02]  /*2ac0*/  FMUL.FTZ R92, R77, R0 ;  /* 0x000000004d5c7220 */ /* 0x000fe40000410000 */
[----:B0-----:R-:W-:Y:S02]  /*2ad0*/  FMUL.FTZ R4, R94, R26 ;  /* 0x0000001a5e047220 */ /* 0x001fe40000410000 */
[----:B------:R-:W-:Y:S02]  /*2ae0*/  FFMA.FTZ R5, R88, R79, RZ ;  /* 0x0000004f58057223 */ /* 0x000fe400000100ff */
[----:B------:R-:W-:-:S02]  /*2af0*/  FMUL.FTZ R89, R78, R27 ;  /* 0x0000001b4e597220 */ /* 0x000fc40000410000 */
[----:B------:R-:W-:Y:S02]  /*2b00*/  FFMA.FTZ R81, R74, -R81, R96 ;  /* 0x800000514a517223 */ /* 0x000fe40000010060 */
[-C--:B------:R-:W-:Y:S02]  /*2b10*/  FFMA.FTZ R80, R86, R4.reuse, R5 ;  /* 0x0000000456507223 */ /* 0x080fe40000010005 */
[----:B------:R-:W-:Y:S02]  /*2b20*/  FFMA.FTZ R83, R72, -R83, R91 ;  /* 0x8000005348537223 */ /* 0x000fe4000001005b */
[----:B------:R-:W-:Y:S02]  /*2b30*/  FMUL.FTZ R5, R73, R4 ;  /* 0x0000000449057220 */ /* 0x000fe40000410000 */
[----:B------:R-:W-:Y:S02]  /*2b40*/  FMUL.FTZ R7, R71, R92 ;  /* 0x0000005c47077220 */ /* 0x000fe40000410000 */
[----:B------:R-:W-:-:S02]  /*2b50*/  FMUL.FTZ R6, R70, R89 ;  /* 0x0000005946067220 */ /* 0x000fc40000410000 */
[----:B------:R-:W-:Y:S02]  /*2b60*/  FMUL.FTZ R4, R75, R79 ;  /* 0x0000004f4b047220 */ /* 0x000fe40000410000 */
[----:B------:R-:W-:Y:S02]  /*2b70*/  FFMA.FTZ R80, R81, R89, R80 ;  /* 0x0000005951507223 */ /* 0x000fe40000010050 */
[----:B------:R-:W-:Y:S01]  /*2b80*/  FMUL.FTZ R89, R83, R92 ;  /* 0x0000005c53597220 */ /* 0x000fe20000410000 */
[----:B------:R-:W-:Y:S01]  /*2b90*/  SHF.L.U64.HI R92, R58, 0x2, R55 ;  /* 0x000000023a5c7819 */ /* 0x000fe20000010237 */
[----:B------:R-:W-:Y:S01]  /*2ba0*/  FFMA.FTZ R87, R54, R96, R87 ;  /* 0x0000006036577223 */ /* 0x000fe20000010057 */
[----:B------:R0:W-:Y:S01]  /*2bb0*/  STS.128 [R42.X16+0x110], R4 ;  /* 0x000110042a007388 */ /* 0x0001e2000000cc00 */
[----:B------:R-:W-:Y:S02]  /*2bc0*/  FADD.FTZ R80, R80, R89 ;  /* 0x0000005950507221 */ /* 0x000fe40000010000 */
[----:B------:R-:W-:Y:S01]  /*2bd0*/  FFMA.FTZ R79, R68, R91, R87 ;  /* 0x0000005b444f7223 */ /* 0x000fe20000010057 */
[----:B------:R-:W-:Y:S01]  /*2be0*/  SHF.L.U32 R91, R58, 0x2, RZ ;  /* 0x000000023a5b7819 */ /* 0x000fe200000006ff */
[----:B------:R-:W-:Y:S01]  /*2bf0*/  IMAD R89, R92, c[0x0][0x2b0], RZ ;  /* 0x0000ac005c597a24 */ /* 0x000fe200078e02ff */
[----:B------:R-:W-:Y:S06]  /*2c00*/  BAR.SYNC.DEFER_BLOCKING 0x0 ;  /* 0x0000000000007b1d */ /* 0x000fec0000010000 */
[----:B------:R-:W-:Y:S05]  /*2c10*/  @!P1 BRA `(.L_x_8684) ;  /* 0x0000008000009947 */ /* 0x000fea0003800000 */
[----:B------:R-:W1:Y:S01]  /*2c20*/  LDS R87, [R42.X4+0x110] ;  /* 0x000110002a577984 */ /* 0x000e620000004800 */
[----:B------:R-:W-:-:S02]  /*2c30*/  IMAD R76, R76, c[0x0][0x2b0], RZ ;  /* 0x0000ac004c4c7a24 */ /* 0x000fc400078e02ff */
[----:B0-----:R-:W-:-:S04]  /*2c40*/  IMAD.WIDE.U32 R4, R57, c[0x0][0x2b0], R18 ;  /* 0x0000ac0039047a25 */ /* 0x001fc800078e0012 */
[----:B------:R-:W-:Y:S01]  /*2c50*/  IMAD R7, R57, c[0x0][0x2b4], R76 ;  /* 0x0000ad0039077a24 */ /* 0x000fe200078e024c */
[----:B------:R-:W-:-:S04]  /*2c60*/  LEA R6, P1, R4, c[0x0][0x318], 0x2 ;  /* 0x0000c60004067a11 */ /* 0x000fc800078210ff */
[----:B------:R-:W-:-:S04]  /*2c70*/  IADD3 R5, R5, R7, RZ ;  /* 0x0000000705057210 */ /* 0x000fc80007ffe0ff */
[----:B------:R-:W-:-:S05]  /*2c80*/  LEA.HI.X R7, R4, c[0x0][0x31c], R5, 0x2, P1 ;  /* 0x0000c70004077a11 */ /* 0x000fca00008f1405 */
[----:B-1----:R0:W-:Y:S02]  /*2c90*/  RED.E.ADD.F32.FTZ.RN.STRONG.GPU [R6.64], R87 ;  /* 0x000000570600798e */ /* 0x0021e4000c10e786 */
.L_x_8684:
[----:B------:R-:W-:Y:S05]  /*2ca0*/  BSYNC B0 ;  /* 0x0000000000007941 */ /* 0x000fea0003800000 */
.L_x_8683:
[----:B0-----:R0:W1:Y:S01]  /*2cb0*/  LDS R7, [R42.X4+0x190] ;  /* 0x000190002a077984 */ /* 0x0010620000004800 */
[----:B------:R-:W-:Y:S01]  /*2cc0*/  BSSY B0, `(.L_x_8685) ;  /* 0x0000006000007945 */ /* 0x000fe20003800000 */
[----:B------:R-:W-:Y:S01]  /*2cd0*/  IMAD R89, R91, c[0x0][0x2b4], R89 ;  /* 0x0000ad005b597a24 */ /* 0x000fe200078e0259 */
[----:B------:R-:W-:Y:S05]  /*2ce0*/  @!P2 BRA `(.L_x_8686) ;  /* 0x000000300000a947 */ /* 0x000fea0003800000 */
[----:B------:R-:W-:-:S05]  /*2cf0*/  IMAD.WIDE.U32 R4, R91, c[0x0][0x2b0], R20 ;  /* 0x0000ac005b047a25 */ /* 0x000fca00078e0014 */
[----:B------:R-:W-:-:S05]  /*2d00*/  IADD3 R5, R5, R89, RZ ;  /* 0x0000005905057210 */ /* 0x000fca0007ffe0ff */
[----:B-1----:R1:W-:Y:S02]  /*2d10*/  RED.E.ADD.F32.FTZ.RN.STRONG.GPU [R4.64], R7 ;  /* 0x000000070400798e */ /* 0x0023e4000c10e786 */
.L_x_8686:
[----:B------:R-:W-:Y:S05]  /*2d20*/  BSYNC B0 ;  /* 0x0000000000007941 */ /* 0x000fea0003800000 */
.L_x_8685:
[----:B------:R2:W3:Y:S01]  /*2d30*/  LDS R87, [R42.X4+0x210] ;  /* 0x000210002a577984 */ /* 0x0004e20000004800 */
[----:B------:R-:W-:Y:S01]  /*2d40*/  BSSY B0, `(.L_x_8687) ;  /* 0x0000006000007945 */ /* 0x000fe20003800000 */
[----:B-1----:R-:W-:Y:S01]  /*2d50*/  IMAD.WIDE.U32 R4, R91, c[0x0][0x2b0], R24 ;  /* 0x0000ac005b047a25 */ /* 0x002fe200078e0018 */
[----:B------:R-:W-:Y:S05]  /*2d60*/  @!P3 BRA `(.L_x_8688) ;  /* 0x000000300000b947 */ /* 0x000fea0003800000 */
[----:B------:R-:W-:-:S05]  /*2d70*/  IMAD.WIDE.U32 R6, R91, c[0x0][0x2b0], R22 ;  /* 0x0000ac005b067a25 */ /* 0x000fca00078e0016 */
[----:B------:R-:W-:-:S05]  /*2d80*/  IADD3 R7, R89, R7, RZ ;  /* 0x0000000759077210 */ /* 0x000fca0007ffe0ff */
[----:B---3--:R1:W-:Y:S02]  /*2d90*/  RED.E.ADD.F32.FTZ.RN.STRONG.GPU [R6.64], R87 ;  /* 0x000000570600798e */ /* 0x0083e4000c10e786 */
.L_x_8688:
[----:B------:R-:W-:Y:S05]  /*2da0*/  BSYNC B0 ;  /* 0x0000000000007941 */ /* 0x000fea0003800000 */
.L_x_8687:
[----:B-1----:R1:W4:Y:S01]  /*2db0*/  LDS R7, [R42.X4+0x290] ;  /* 0x000290002a077984 */ /* 0x0023220000004800 */
[----:B------:R-:W-:Y:S01]  /*2dc0*/  BSSY B0, `(.L_x_8689) ;  /* 0x0000004000007945 */ /* 0x000fe20003800000 */
[----:B------:R-:W-:Y:S05]  /*2dd0*/  @!P4 BRA `(.L_x_8690) ;  /* 0x000000200000c947 */ /* 0x000fea0003800000 */
[----:B------:R-:W-:-:S05]  /*2de0*/  IADD3 R5, R89, R5, RZ ;  /* 0x0000000559057210 */ /* 0x000fca0007ffe0ff */
[----:B----4-:R4:W-:Y:S02]  /*2df0*/  RED.E.ADD.F32.FTZ.RN.STRONG.GPU [R4.64], R7 ;  /* 0x000000070400798e */ /* 0x0109e4000c10e786 */
.L_x_8690:
[----:B------:R-:W-:Y:S05]  /*2e00*/  BSYNC B0 ;  /* 0x0000000000007941 */ /* 0x000fea0003800000 */
.L_x_8689:
[----:B----4-:R-:W4:Y:S01]  /*2e10*/  SHFL.DOWN PT, R4, R79, 0x1, 0x1f ;  /* 0x08201f004f047f89 */ /* 0x010f2200000e0000 */
[C---:B------:R-:W-:Y:S01]  /*2e20*/  ISETP.GT.AND P1, PT, R39.reuse, 0x1e, PT ;  /* 0x0000001e2700780c */ /* 0x040fe20003f24270 */
[----:B---3--:R-:W-:Y:S01]  /*2e30*/  FMUL.FTZ R87, R74, R78 ;  /* 0x0000004e4a577220 */ /* 0x008fe20000410000 */
[----:B------:R-:W-:Y:S01]  /*2e40*/  ISETP.NE.AND P2, PT, R39, RZ, PT ;  /* 0x000000ff2700720c */ /* 0x000fe20003f45270 */
[----:B------:R-:W3:Y:S01]  /*2e50*/  SHFL.DOWN PT, R5, R80, 0x1, 0x1f ;  /* 0x08201f0050057f89 */ /* 0x000ee200000e0000 */
[CC--:B------:R-:W-:Y:S01]  /*2e60*/  FMUL.FTZ R74, R53.reuse, R77.reuse ;  /* 0x0000004d354a7220 */ /* 0x0c0fe20000410000 */
        /* <DEDUP_REMOVED lines=11> */
[----:B------:R-:W-:Y:S02]  /*2f20*/  FFMA.FTZ R59, R72, R0, R59 ;  /* 0x00000000483b7223 */ /* 0x000fe4000001003b */
[----:B---3--:R-:W-:Y:S01]  /*2f30*/  @!P1 FADD.FTZ R80, R80, R5 ;  /* 0x0000000550509221 */ /* 0x008fe20000010000 */
        /* <DEDUP_REMOVED lines=23> */
[C---:B------:R-:W-:Y:S02]  /*30b0*/  FMUL.FTZ R4, R53.reuse, R78 ;  /* 0x0000004e35047220 */ /* 0x040fe40000410000 */
        /* <DEDUP_REMOVED lines=21> */
.L_x_8692:
[----:B---3--:R-:W-:Y:S05]  /*3210*/  BSYNC B0 ;  /* 0x0000000000007941 */ /* 0x008fea0003800000 */
.L_x_8691:
[----:B------:R-:W-:Y:S02]  /*3220*/  IADD3 R57, R57, 0x1, RZ ;  /* 0x0000000139397810 */ /* 0x000fe40007ffe0ff */
[----:B------:R-:W-:Y:S02]  /*3230*/  IADD3 R58, P1, R58, 0x1, RZ ;  /* 0x000000013a3a7810 */ /* 0x000fe40007f3e0ff */
[----:B------:R-:W-:Y:S02]  /*3240*/  ISETP.GE.AND P0, PT, R57, c[0x0][0x16c], PT ;  /* 0x00005b0039007a0c */ /* 0x000fe40003f06270 */
[----:B------:R-:W-:-:S11]  /*3250*/  IADD3.X R55, RZ, R55, RZ, P1, !PT ;  /* 0x00000037ff377210 */ /* 0x000fd60000ffe4ff */
[----:B------:R-:W-:Y:S01]  /*3260*/  @P0 CALL.REL.NOINC `(.L_x_8680) ;  /* 0x0000001000000944 */ /* 0x000fe20003c00000 */
[----:B------:R-:W-:Y:S05]  /*3270*/  BRA `(.L_x_8693) ;  /* 0xffffec3000007947 */ /* 0x000fea000383ffff */
.L_x_8680:
        /* <DEDUP_REMOVED lines=13> */
[----:B---3--:R-:W-:Y:S01]  /*3350*/  STS.64 [R39.X8], R2 ;  /* 0x0000000227007388 */ /* 0x008fe20000008a00 */
[----:B------:R-:W-:-:S06]  /*3360*/  NOP ;  /* 0x0000000000007918 */ /* 0x000fcc0000000000 */
[----:B------:R-:W3:Y:S04]  /*3370*/  LDS.64 R18, [R39.X8] ;  /* 0x0000000027127984 */ /* 0x000ee80000008a00 */
[----:B------:R-:W-:Y:S06]  /*3380*/  BAR.SYNC.DEFER_BLOCKING 0x0 ;  /* 0x0000000000007b1d */ /* 0x000fec0000010000 */
[----:B------:R-:W-:Y:S01]  /*3390*/  STS.64 [R39.X8], R58 ;  /* 0x0000003a27007388 */ /* 0x000fe20000008a00 */
[----:B---3--:R-:W-:Y:S01]  /*33a0*/  HADD2.F32 R7, -RZ, R19.H0_H0 ;  /* 0x20000013ff077230 */ /* 0x008fe20000004100 */
        /* <DEDUP_REMOVED lines=15> */
[----:B------:R-:W3:Y:S01]  /*34a0*/  @!P2 MUFU.EX2 R5, R5 ;  /* 0x000000050005a308 */ /* 0x000ee20000000800 */
[----:B------:R-:W-:-:S07]  /*34b0*/  @!P3 FMUL.FTZ R6, R3, -1.4426950216293334961 ;  /* 0xbfb8aa3b0306b820 */ /* 0x000fce0000410000 */
[----:B------:R-:W4:Y:S01]  /*34c0*/  @!P0 MUFU.EX2 R0, R0 ;  /* 0x0000000000008308 */ /* 0x000f220000000800 */
[----:B------:R-:W-:Y:S01]  /*34d0*/  @!P1 FMUL.FTZ R4, R2, -1.4426950216293334961 ;  /* 0xbfb8aa3b02049820 */ /* 0x000fe20000410000 */
[----:B------:R-:W-:-:S04]  /*34e0*/  SHF.L.U32 R2, R26, 0x7, RZ ;  /* 0x000000071a027819 */ /* 0x000fc800000006ff */
[----:B------:R-:W-:Y:S02]  /*34f0*/  SHF.R.S32.HI R3, RZ, 0x1f, R2 ;  /* 0x0000001fff037819 */ /* 0x000fe40000011402 */
[----:B------:R5:W0:Y:S01]  /*3500*/  @!P1 MUFU.EX2 R18, R4 ;  /* 0x0000000400129308 */ /* 0x000a220000000800 */
[----:B---3--:R-:W-:Y:S01]  /*3510*/  @!P2 FADD.FTZ R19, R5, 1 ;  /* 0x3f8000000513a421 */ /* 0x008fe20000010000 */
[----:B------:R-:W-:-:S06]  /*3520*/  NOP ;  /* 0x0000000000007918 */ /* 0x000fcc0000000000 */
[----:B----4-:R-:W-:Y:S01]  /*3530*/  @!P0 FADD.FTZ R0, R0, 1 ;  /* 0x3f80000000008421 */ /* 0x010fe20000010000 */
[----:B-----5:R-:W3:Y:S01]  /*3540*/  LDS.64 R4, [R39.X8] ;  /* 0x0000000027047984 */ /* 0x020ee20000008a00 */
[----:B------:R4:W5:Y:S01]  /*3550*/  @!P3 MUFU.EX2 R20, R6 ;  /* 0x000000060014b308 */ /* 0x0009620000000800 */
[----:B0-----:R-:W-:-:S07]  /*3560*/  @!P1 FADD.FTZ R18, R18, 1 ;  /* 0x3f80000012129421 */ /* 0x001fce0000010000 */
[----:B------:R-:W0:Y:S01]  /*3570*/  @!P0 MUFU.RCP R0, R0 ;  /* 0x0000000000008308 */ /* 0x000e220000001000 */
[----:B----4-:R-:W-:-:S04]  /*3580*/  IMAD.WIDE.U32 R6, R47, c[0x0][0x2d8], R2 ;  /* 0x0000b6002f067a25 */ /* 0x010fc800078e0002 */
[----:B------:R-:W-:Y:S01]  /*3590*/  IMAD.WIDE.U32 R2, R47, c[0x0][0x2f8], R2 ;  /* 0x0000be002f027a25 */ /* 0x000fe200078e0002 */
[----:B------:R-:W-:Y:S02]  /*35a0*/  IADD3 R7, R7, R23, RZ ;  /* 0x0000001707077210 */ /* 0x000fe40007ffe0ff */
[----:B------:R4:W1:Y:S01]  /*35b0*/  @!P2 MUFU.RCP R22, R19 ;  /* 0x000000130016a308 */ /* 0x0008620000001000 */
[----:B-----5:R-:W-:Y:S02]  /*35c0*/  @!P3 FADD.FTZ R20, R20, 1 ;  /* 0x3f8000001414b421 */ /* 0x020fe40000010000 */
[----:B------:R-:W-:-:S05]  /*35d0*/  IMAD.WIDE.U32 R6, R51, c[0x0][0x2e0], R6 ;  /* 0x0000b80033067a25 */ /* 0x000fca00078e0006 */
[----:B------:R-:W-:Y:S01]  /*35e0*/  IADD3 R7, R7, R25, RZ ;  /* 0x0000001907077210 */ /* 0x000fe20007ffe0ff */
[----:B------:R5:W2:Y:S01]  /*35f0*/  @!P1 MUFU.RCP R21, R18 ;  /* 0x0000001200159308 */ /* 0x000aa20000001000 */
[C---:B----4-:R-:W-:Y:S01]  /*3600*/  LEA R19, P4, R6.reuse, c[0x0][0x330], 0x1 ;  /* 0x0000cc0006137a11 */ /* 0x050fe200078808ff */
[----:B0-----:R-:W-:Y:S02]  /*3610*/  @!P0 FMUL.FTZ R63, R63, R0 ;  /* 0x000000003f3f8220 */ /* 0x001fe40000410000 */
[----:B------:R-:W-:Y:S01]  /*3620*/  IMAD R0, R85, c[0x0][0x2f8], RZ ;  /* 0x0000be0055007a24 */ /* 0x000fe200078e02ff */
[----:B------:R-:W-:Y:S01]  /*3630*/  LEA.HI.X R6, R6, c[0x0][0x334], R7, 0x1, P4 ;  /* 0x0000cd0006067a11 */ /* 0x000fe200020f0c07 */
[----:B-1----:R-:W-:Y:S02]  /*3640*/  @!P2 FMUL.FTZ R65, R65, R22 ;  /* 0x000000164141a220 */ /* 0x002fe40000410000 */
[----:B------:R0:W1:Y:S01]  /*3650*/  @!P3 MUFU.RCP R23, R20 ;  /* 0x000000140017b308 */ /* 0x0000620000001000 */
[----:B-----5:R-:W-:-:S02]  /*3660*/  IADD3 R18, P0, R19, R30, RZ ;  /* 0x0000001e13127210 */ /* 0x020fc40007f1e0ff */
[----:B------:R-:W-:Y:S02]  /*3670*/  ISETP.GT.AND P4, PT, R32, 0x1, PT ;  /* 0x000000012000780c */ /* 0x000fe40003f84270 */
[----:B------:R-:W-:Y:S02]  /*3680*/  IADD3.X R19, R6, R29, RZ, P0, !PT ;  /* 0x0000001d06137210 */ /* 0x000fe400007fe4ff */
[----:B------:R-:W-:Y:S01]  /*3690*/  IADD3 R43, P2, R43, -0x100, RZ ;  /* 0xffffff002b2b7810 */ /* 0x000fe20007f5e0ff */
[----:B--2---:R-:W-:Y:S01]  /*36a0*/  @!P1 FMUL.FTZ R64, R64, R21 ;  /* 0x0000001540409220 */ /* 0x004fe20000410000 */
[----:B------:R-:W-:Y:S01]  /*36b0*/  IADD3 R35, P1, R35, -0x100, RZ ;  /* 0xffffff0023237810 */ /* 0x000fe20007f3e0ff */
[----:B---3--:R2:W-:Y:S01]  /*36c0*/  STG.E.64 [R18.64], R4 ;  /* 0x0000000412007986 */ /* 0x0085e2000c101b06 */
[----:B------:R-:W-:Y:S02]  /*36d0*/  MOV R32, R26 ;  /* 0x0000001a00207202 */ /* 0x000fe40000000f00 */
[----:B0-----:R-:W-:Y:S01]  /*36e0*/  F2FP.PACK_AB R20, R64, R63 ;  /* 0x0000003f4014723e */ /* 0x001fe200000000ff */
[----:B------:R-:W-:Y:S01]  /*36f0*/  FADD.FTZ R63, R63, R44 ;  /* 0x0000002c3f3f7221 */ /* 0x000fe20000010000 */
[----:B------:R-:W-:Y:S01]  /*3700*/  IADD3.X R34, R34, -0x1, RZ, P1, !PT ;  /* 0xffffffff22227810 */ /* 0x000fe20000ffe4ff */
[----:B-1----:R-:W-:Y:S01]  /*3710*/  @!P3 FMUL.FTZ R66, R66, R23 ;  /* 0x000000174242b220 */ /* 0x002fe20000410000 */
        /* <DEDUP_REMOVED lines=13> */
[----:B--2---:R-:W-:Y:S02]  /*37f0*/  IADD3 R5, R3, R23, RZ ;  /* 0x0000001703057210 */ /* 0x004fe40007ffe0ff */
        /* <DEDUP_REMOVED lines=12> */
.L_x_8670:
        /* <DEDUP_REMOVED lines=24> */
.L_x_8696:
[----:B0-----:R-:W-:Y:S05]  /*3a40*/  BSYNC B0 ;  /* 0x0000000000007941 */ /* 0x001fea0003800000 */
.L_x_8695:
        /* <DEDUP_REMOVED lines=23> */
.L_x_8698:
[----:B------:R-:W1:Y:S02]  /*3bc0*/  S2R R15, SR_TID.X ;  /* 0x00000000000f7919 */ /* 0x000e640000002100 */
.L_x_8699:
[----:B0-----:R-:W-:Y:S05]  /*3bd0*/  BSYNC B0 ;  /* 0x0000000000007941 */ /* 0x001fea0003800000 */
.L_x_8697:
        /* <DEDUP_REMOVED lines=10> */
.L_x_8700:
        /* <DEDUP_REMOVED lines=26> */
.L_x_8701:
        /* <DEDUP_REMOVED lines=14> */
.L_x_9159:


//--------------------- .text._Z25selective_scan_bwd_kernelI32Selective_Scan_bwd_kernel_traitsILi32ELi4ELb1ELb1ELb1ELb0ELb0EN3c104HalfEfEEv12SSMParamsBwd --------------------------
	.section	.text._Z25selective_scan_bwd_kernelI32Selective_Scan_bwd_kernel_traitsILi32ELi4ELb1ELb1ELb1ELb0ELb0EN3c104HalfEfEEv12SSMParamsBwd,"ax",@progbits
	.sectioninfo	@"SHI_REGISTERS=119"
	.align	128
        .global         _Z25selective_scan_bwd_kernelI32Selective_Scan_bwd_kernel_traitsILi32ELi4ELb1ELb1ELb1ELb0ELb0EN3c104HalfEfEEv12SSMParamsBwd
        .type           _Z25selective_scan_bwd_kernelI32Selective_Scan_bwd_kernel_traitsILi32ELi4ELb1ELb1ELb1ELb0ELb0EN3c104HalfEfEEv12SSMParamsBwd,@function
        .size           _Z25selective_scan_bwd_kernelI32Selective_Scan_bwd_kernel_traitsILi32ELi4ELb1ELb1ELb1ELb0ELb0EN3c104HalfEfEEv12SSMParamsBwd,(.L_x_9160 - _Z25selective_scan_bwd_kernelI32Selective_Scan_bwd_kernel_traitsILi32ELi4ELb1ELb1ELb1ELb0ELb0EN3c104HalfEfEEv12SSMParamsBwd)
        .other          _Z25selective_scan_bwd_kernelI32Selective_Scan_bwd_kernel_traitsILi32ELi4ELb1ELb1ELb1ELb0ELb0EN3c104HalfEfEEv12SSMParamsBwd,@"STO_CUDA_ENTRY STV_DEFAULT"
_Z25selective_scan_bwd_kernelI32Selective_Scan_bwd_kernel_traitsILi32ELi4ELb1ELb1ELb1ELb0ELb0EN3c104HalfEfEEv12SSMParamsBwd:
.text._Z25selective_scan_bwd_kernelI32Selective_Scan_bwd_kernel_traitsILi32ELi4ELb1ELb1ELb1ELb0ELb0EN3c104HalfEfEEv12SSMParamsBwd:
        /* <DEDUP_REMOVED lines=25> */
[----:B------:R3:W5:Y:S01]  /*0190*/  @P1 LDG.E R81, [R4.64] ;  /* 0x0000000604511981 */ /* 0x000762000c1e1900 */
[----:B------:R-:W-:Y:S01]  /*01a0*/  ISETP.GE.AND P1, PT, R10, RZ, PT ;  /* 0x000000ff0a00720c */ /* 0x000fe20003f26270 */
[C---:B------:R-:W-:Y:S01]  /*01b0*/  IMAD R11, R80.reuse, c[0x0][0x1d4], R9 ;  /* 0x00007500500b7a24 */ /* 0x040fe200078e0209 */
[----:B------:R-:W-:Y:S01]  /*01c0*/  ISETP.NE.AND P0, PT, RZ, c[0x0][0x178], PT ;  /* 0x00005e00ff007a0c */ /* 0x000fe20003f05270 */
[----:B------:R-:W-:Y:S01]  /*01d0*/  IMAD R17, R53, c[0x0][0x190], RZ ;  /* 0x0000640035117a24 */ /* 0x000fe200078e02ff */
[----:B0-----:R-:W-:Y:S01]  /*01e0*/  IABS R2, R86 ;  /* 0x0000005600027213 */ /* 0x001fe20000000000 */
[C---:B------:R-:W-:Y:S01]  /*01f0*/  IMAD R13, R80.reuse, c[0x0][0x1e4], R13 ;  /* 0x00007900500d7a24 */ /* 0x040fe200078e020d */
[----:B------:R-:W-:Y:S01]  /*0200*/  CS2R R56, SRZ ;  /* 0x0000000000387805 */ /* 0x000fe2000001ff00 */
[----:B-1----:R-:W-:Y:S01]  /*0210*/  HFMA2.MMA R6, -RZ, RZ, 0, 0 ;  /* 0x00000000ff067435 */ /* 0x002fe200000001ff */
[C---:B------:R-:W-:Y:S01]  /*0220*/  IMAD R17, R80.reuse, c[0x0][0x194], R17 ;  /* 0x0000650050117a24 */ /* 0x040fe200078e0211 */
[----:B------:R-:W-:Y:S01]  /*0230*/  CS2R R58, SRZ ;  /* 0x00000000003a7805 */ /* 0x000fe2000001ff00 */
[----:B---3--:R-:W-:Y:S01]  /*0240*/  IMAD.WIDE.U32 R4, R80, c[0x0][0x1e0], RZ ;  /* 0x0000780050047a25 */ /* 0x008fe200078e00ff */
[----:B------:R-:W-:Y:S01]  /*0250*/  HFMA2.MMA R50, -RZ, RZ, 0, 0 ;  /* 0x00000000ff327435 */ /* 0x000fe200000001ff */
[----:B------:R-:W-:-:S02]  /*0260*/  MOV R49, RZ ;  /* 0x000000ff00317202 */ /* 0x000fc40000000f00 */
[----:B--2---:R-:W-:Y:S01]  /*0270*/  IADD3 R8, RZ, -R7, RZ ;  /* 0x80000007ff087210 */ /* 0x004fe20007ffe0ff */
[----:B------:R-:W-:Y:S02]  /*0280*/  IMAD R15, R53, c[0x0][0x278], RZ ;  /* 0x00009e00350f7a24 */ /* 0x000fe400078e02ff */
[----:B------:R-:W-:Y:S01]  /*0290*/  IMAD.IADD R5, R5, 0x1, R13 ;  /* 0x0000000105057824 */ /* 0x000fe200078e020d */
[----:B------:R-:W-:Y:S01]  /*02a0*/  MOV R13, c[0x0][0x174] ;  /* 0x00005d00000d7a02 */ /* 0x000fe20000000f00 */
[----:B------:R-:W-:Y:S02]  /*02b0*/  IMAD R3, R8, R19, RZ ;  /* 0x0000001308037224 */ /* 0x000fe400078e02ff */
[----:B------:R-:W-:Y:S01]  /*02c0*/  IMAD.WIDE.U32 R8, R80, c[0x0][0x190], RZ ;  /* 0x0000640050087a25 */ /* 0x000fe200078e00ff */
[C---:B------:R-:W-:Y:S02]  /*02d0*/  ISETP.GE.AND P3, PT, R13.reuse, 0x1, PT ;  /* 0x000000010d00780c */ /* 0x040fe40003f66270 */
[----:B------:R-:W-:Y:S01]  /*02e0*/  LEA R13, R13, 0xffffff80, 0x7 ;  /* 0xffffff800d0d7811 */ /* 0x000fe200078e38ff */
[----:B------:R-:W-:Y:S01]  /*02f0*/  IMAD.HI.U32 R7, R7, R3, R6 ;  /* 0x0000000307077227 */ /* 0x000fe200078e0006 */
[----:B------:R-:W-:-:S03]  /*0300*/  IADD3 R9, R9, R17, RZ ;  /* 0x0000001109097210 */ /* 0x000fc60007ffe0ff */
[----:B------:R-:W-:Y:S02]  /*0310*/  IMAD R15, R80, c[0x0][0x27c], R15 ;  /* 0x00009f00500f7a24 */ /* 0x000fe400078e020f */
[----:B------:R-:W-:-:S04]  /*0320*/  IMAD.HI.U32 R52, R7, R2, RZ ;  /* 0x0000000207347227 */ /* 0x000fc800078e00ff */
[----:B------:R-:W-:Y:S01]  /*0330*/  IMAD.WIDE.U32 R6, R80, c[0x0][0x278], RZ ;  /* 0x00009e0050067a25 */ /* 0x000fe200078e00ff */
[----:B------:R-:W-:-:S03]  /*0340*/  IADD3 R0, -R52, RZ, RZ ;  /* 0x000000ff34007210 */ /* 0x000fc60007ffe1ff */
[----:B------:R-:W-:Y:S01]  /*0350*/  IMAD R17, R85, c[0x0][0x1d8], RZ ;  /* 0x0000760055117a24 */ /* 0x000fe200078e02ff */
[----:B------:R-:W-:Y:S01]  /*0360*/  IADD3 R7, R7, R15, RZ ;  /* 0x0000000f07077210 */ /* 0x000fe20007ffe0ff */
[----:B------:R-:W-:Y:S01]  /*0370*/  IMAD R0, R19, R0, R2 ;  /* 0x0000000013007224 */ /* 0x000fe200078e0202 */
[----:B------:R-:W-:Y:S01]  /*0380*/  SHF.R.S32.HI R15, RZ, 0x1f, R13 ;  /* 0x0000001fff0f7819 */ /* 0x000fe2000001140d */
[----:B------:R-:W-:-:S03]  /*0390*/  IMAD.WIDE.U32 R2, R80, c[0x0][0x1d0], RZ ;  /* 0x0000740050027a25 */ /* 0x000fc600078e00ff */
[----:B------:R-:W-:Y:S01]  /*03a0*/  ISETP.GT.U32.AND P4, PT, R19, R0, PT ;  /* 0x000000001300720c */ /* 0x000fe20003f84070 */
[C---:B------:R-:W-:Y:S01]  /*03b0*/  IMAD R17, R86.reuse, c[0x0][0x1dc], R17 ;  /* 0x0000770056117a24 */ /* 0x040fe200078e0211 */
[----:B------:R-:W-:Y:S01]  /*03c0*/  IADD3 R3, R3, R11, RZ ;  /* 0x0000000b03037210 */ /* 0x000fe20007ffe0ff */
[----:B------:R-:W-:Y:S02]  /*03d0*/  IMAD R21, R85, c[0x0][0x280], RZ ;  /* 0x0000a00055157a24 */ /* 0x000fe400078e02ff */
[----:B------:R-:W-:-:S04]  /*03e0*/  IMAD.WIDE.U32 R4, R86, c[0x0][0x1e8], R4 ;  /* 0x00007a0056047a25 */ /* 0x000fc800078e0004 */
[----:B------:R-:W-:-:S04]  /*03f0*/  IMAD.WIDE.U32 R2, R86, c[0x0][0x1d8], R2 ;  /* 0x0000760056027a25 */ /* 0x000fc800078e0002 */
[-C--:B------:R-:W-:Y:S01]  /*0400*/  @!P4 IADD3 R0, R0, -R19.reuse, RZ ;  /* 0x800000130000c210 */ /* 0x080fe20007ffe0ff */
[----:B------:R-:W-:Y:S01]  /*0410*/  IMAD.WIDE.U32 R6, R86, c[0x0][0x280], R6 ;  /* 0x0000a00056067a25 */ /* 0x000fe200078e0006 */
[----:B------:R-:W-:Y:S02]  /*0420*/  @!P4 IADD3 R52, R52, 0x1, RZ ;  /* 0x000000013434c810 */ /* 0x000fe40007ffe0ff */
[----:B------:R-:W-:Y:S01]  /*0430*/  ISETP.GE.U32.AND P2, PT, R0, R19, PT ;  /* 0x000000130000720c */ /* 0x000fe20003f46070 */
[----:B------:R-:W-:Y:S01]  /*0440*/  IMAD R19, R85, c[0x0][0x1e8], RZ ;  /* 0x00007a0055137a24 */ /* 0x000fe200078e02ff */
[C---:B------:R-:W-:Y:S01]  /*0450*/  IADD3 R43, P4, R13.reuse, R4, RZ ;  /* 0x000000040d2b7210 */ /* 0x040fe20007f9e0ff */
[C---:B------:R-:W-:Y:S01]  /*0460*/  IMAD R21, R86.reuse, c[0x0][0x284], R21 ;  /* 0x0000a10056157a24 */ /* 0x040fe200078e0215 */
[----:B------:R-:W-:Y:S01]  /*0470*/  IADD3 R41, P5, R13, R6, RZ ;  /* 0x000000060d297210 */ /* 0x000fe20007fbe0ff */
[----:B------:R-:W-:Y:S02]  /*0480*/  IMAD R19, R86, c[0x0][0x1ec], R19 ;  /* 0x00007b0056137a24 */ /* 0x000fe400078e0213 */
[----:B------:R-:W-:Y:S01]  /*0490*/  IMAD R23, R53, c[0x0][0x1b0], RZ ;  /* 0x00006c0035177a24 */ /* 0x000fe200078e02ff */
[C---:B------:R-:W-:Y:S01]  /*04a0*/  IADD3.X R6, R15.reuse, R7, R21, P5, !PT ;  /* 0x000000070f067210 */ /* 0x040fe20002ffe415 */
[----:B------:R-:W-:Y:S01]  /*04b0*/  IMAD.WIDE.U32 R10, R80, c[0x0][0x1b0], RZ ;  /* 0x00006c00500a7a25 */ /* 0x000fe200078e00ff */
[----:B------:R-:W-:-:S03]  /*04c0*/  IADD3.X R4, R15, R5, R19, P4, !PT ;  /* 0x000000050f047210 */ /* 0x000fc600027fe413 */
[----:B------:R-:W-:Y:S01]  /*04d0*/  @P2 IADD3 R52, R52, 0x1, RZ ;  /* 0x0000000134342810 */ /* 0x000fe20007ffe0ff */
[----:B------:R-:W-:Y:S01]  /*04e0*/  IMAD R23, R80, c[0x0][0x1b4], R23 ;  /* 0x00006d0050177a24 */ /* 0x000fe200078e0217 */
        /* <DEDUP_REMOVED lines=15> */
[----:B------:R-:W-:Y:S01]  /*05e0*/  ISETP.NE.AND.EX P0, PT, RZ, c[0x0][0x264], PT, P0 ;  /* 0x00009900ff007a0c */ /* 0x000fe20003f05300 */
[----:B------:R-:W-:Y:S01]  /*05f0*/  IMAD.IADD R0, R9, 0x1, R3 ;  /* 0x0000000109007824 */ /* 0x000fe200078e0203 */
[----:B------:R-:W-:-:S02]  /*0600*/  IADD3 R31, P5, R13, R8, RZ ;  /* 0x000000080d1f7210 */ /* 0x000fc40007fbe0ff */
[----:B------:R-:W-:Y:S02]  /*0610*/  LEA.HI.X R43, R43, c[0x0][0x24c], R4, 0x1, P1 ;  /* 0x000093002b2b7a11 */ /* 0x000fe400008f0c04 */
[----:B------:R-:W-:Y:S02]  /*0620*/  LEA.HI.X R41, R41, c[0x0][0x30c], R6, 0x1, P2 ;  /* 0x0000c30029297a11 */ /* 0x000fe400010f0c06 */
[----:B------:R-:W-:Y:S02]  /*0630*/  ISETP.NE.U32.AND P1, PT, RZ, c[0x0][0x328], PT ;  /* 0x0000ca00ff007a0c */ /* 0x000fe40003f25070 */
[----:B------:R-:W-:Y:S02]  /*0640*/  ISETP.NE.U32.AND P2, PT, RZ, c[0x0][0x348], PT ;  /* 0x0000d200ff007a0c */ /* 0x000fe40003f45070 */
[----:B------:R-:W-:Y:S02]  /*0650*/  IADD3 R11, R11, R23, RZ ;  /* 0x000000170b0b7210 */ /* 0x000fe40007ffe0ff */
[----:B------:R-:W-:-:S02]  /*0660*/  IADD3.X R0, R15, R0, RZ, P5, !PT ;  /* 0x000000000f007210 */ /* 0x000fc40002ffe4ff */
[C---:B------:R-:W-:Y:S01]  /*0670*/  LEA R40, P5, R31.reuse, c[0x0][0x228], 0x1 ;  /* 0x00008a001f287a11 */ /* 0x040fe200078a08ff */
[----:B------:R-:W-:Y:S01]  /*0680*/  IMAD.WIDE.U32 R10, R52, c[0x0][0x1c8], R10 ;  /* 0x00007200340a7a25 */ /* 0x000fe200078e000a */
[----:B------:R-:W-:Y:S02]  /*0690*/  ISETP.NE.AND.EX P1, PT, RZ, c[0x0][0x32c], PT, P1 ;  /* 0x0000cb00ff007a0c */ /* 0x000fe40003f25310 */
[----:B------:R-:W-:Y:S02]  /*06a0*/  ISETP.NE.AND.EX P2, PT, RZ, c[0x0][0x34c], PT, P2 ;  /* 0x0000d300ff007a0c */ /* 0x000fe40003f45320 */
[----:B------:R-:W-:Y:S01]  /*06b0*/  LEA.HI.X R31, R31, c[0x0][0x22c], R0, 0x1, P5 ;  /* 0x00008b001f1f7a11 */ /* 0x000fe200028f0c00 */
[----:B------:R-:W-:Y:S01]  /*06c0*/  @P0 IMAD R0, R80, c[0x0][0x164], R86 ;  /* 0x0000590050000a24 */ /* 0x000fe200078e0256 */
[----:B------:R-:W-:Y:S02]  /*06d0*/  IADD3 R13, P4, R13, R10, RZ ;  /* 0x0000000a0d0d7210 */ /* 0x000fe40007f9e0ff */
[----:B------:R-:W-:Y:S01]  /*06e0*/  IADD3 R2, R11, R5, RZ ;  /* 0x000000050b027210 */ /* 0x000fe20007ffe0ff */
[----:B------:R-:W-:Y:S01]  /*06f0*/  @P0 IMAD R0, R0, c[0x0][0x174], RZ ;  /* 0x00005d0000000a24 */ /* 0x000fe200078e02ff */
[----:B------:R-:W-:-:S02]  /*0700*/  @P0 MOV R55, 0x8 ;  /* 0x0000000800370802 */ /* 0x000fc40000000f00 */
[----:B------:R-:W-:Y:S01]  /*0710*/  IADD3.X R2, R15, R2, RZ, P4, !PT ;  /* 0x000000020f027210 */ /* 0x000fe200027fe4ff */
[----:B------:R-:W-:Y:S01]  /*0720*/  @P0 IMAD R0, R0, c[0x0][0x16c], RZ ;  /* 0x00005b0000000a24 */ /* 0x000fe200078e02ff */
[C---:B------:R-:W-:Y:S02]  /*0730*/  LEA R30, P6, R13.reuse, c[0x0][0x230], 0x1 ;  /* 0x00008c000d1e7a11 */ /* 0x040fe400078c08ff */
[----:B------:R-:W-:Y:S01]  /*0740*/  @P1 LEA R56, P4, R86, c[0x0][0x328], 0x2 ;  /* 0x0000ca0056381a11 */ /* 0x000fe200078810ff */
[----:B------:R-:W-:Y:S01]  /*0750*/  @P0 IMAD.WIDE R54, R0, R55, c[0x0][0x260] ;  /* 0x0000980000360625 */ /* 0x000fe200078e0237 */
[C---:B------:R-:W-:Y:S01]  /*0760*/  @P2 LEA R58, P5, R86.reuse, c[0x0][0x348], 0x2 ;  /* 0x0000d200563a2a11 */ /* 0x040fe200078a10ff */
[----:B------:R-:W-:Y:S01]  /*0770*/  @!P0 CS2R R54, SRZ ;  /* 0x0000000000368805 */ /* 0x000fe2000001ff00 */
[----:B------:R-:W-:Y:S02]  /*0780*/  LEA.HI.X R29, R13, c[0x0][0x234], R2, 0x1, P6 ;  /* 0x00008d000d1d7a11 */ /* 0x000fe400030f0c02 */
[----:B------:R-:W-:-:S02]  /*0790*/  @P1 LEA.HI.X R57, R86, c[0x0][0x32c], R85, 0x2, P4 ;  /* 0x0000cb0056391a11 */ /* 0x000fc400020f1455 */
[----:B------:R-:W-:Y:S01]  /*07a0*/  @P2 LEA.HI.X R59, R86, c[0x0][0x34c], R85, 0x2, P5 ;  /* 0x0000d300563b2a11 */ /* 0x000fe200028f1455 */
[----:B------:R-:W-:Y:S05]  /*07b0*/  @!P3 BRA `(.L_x_8702) ;  /* 0x00001fd00000b947 */ /* 0x000fea0003800000 */
[----:B------:R-:W0:Y:S01]  /*07c0*/  S2R R47, SR_TID.X ;  /* 0x00000000002f7919 */ /* 0x000e220000002100 */
[----:B------:R-:W-:Y:S01]  /*07d0*/  IMAD R3, R85, c[0x0][0x180], RZ ;  /* 0x0000600055037a24 */ /* 0x000fe200078e02ff */
[----:B------:R-:W-:Y:S01]  /*07e0*/  MOV R49, RZ ;  /* 0x000000ff00317202 */ /* 0x000fe20000000f00 */
[C---:B------:R-:W-:Y:S01]  /*07f0*/  IMAD.WIDE.U32 R60, R86.reuse, c[0x0][0x180], RZ ;  /* 0x00006000563c7a25 */ /* 0x040fe200078e00ff */
[----:B------:R-:W1:Y:S01]  /*0800*/  S2R R44, SR_LANEID ;  /* 0x00000000002c7919 */ /* 0x000e620000000000 */
[----:B------:R-:W-:Y:S01]  /*0810*/  MOV R50, RZ ;  /* 0x000000ff00327202 */ /* 0x000fe20000000f00 */
[----:B------:R-:W-:Y:S01]  /*0820*/  UMOV UR4, URZ ;  /* 0x0000003f00047c82 */ /* 0x000fe20008000000 */
[----:B------:R-:W-:Y:S02]  /*0830*/  IMAD R3, R86, c[0x0][0x184], R3 ;  /* 0x0000610056037a24 */ /* 0x000fe400078e0203 */
[----:B------:R-:W-:-:S03]  /*0840*/  IMAD.MOV.U32 R28, RZ, RZ, c[0x0][0x174] ;  /* 0x00005d00ff1c7624 */ /* 0x000fc600078e00ff */
[----:B------:R-:W-:Y:S02]  /*0850*/  IADD3 R25, R61, R3, RZ ;  /* 0x000000033d197210 */ /* 0x000fe40007ffe0ff */
[C---:B0-----:R-:W-:Y:S02]  /*0860*/  LOP3.LUT R27, R47.reuse, 0x1f, RZ, 0xc0, !PT ;  /* 0x0000001f2f1b7812 */ /* 0x041fe400078ec0ff */
[----:B------:R-:W-:Y:S02]  /*0870*/  SHF.R.S32.HI R26, RZ, 0x1f, R47 ;  /* 0x0000001fff1a7819 */ /* 0x000fe4000001142f */
[----:B-1----:R-:W-:Y:S02]  /*0880*/  IADD3 R24, R47, 0x200, RZ ;  /* 0x000002002f187810 */ /* 0x002fe40007ffe0ff */
.L_x_8717:
        /* <DEDUP_REMOVED lines=13> */
[----:B------:R-:W-:-:S05]  /*0960*/  IADD3 R8, P0, R42, R23, RZ ;  /* 0x000000172a087210 */ /* 0x000fca0007f1e0ff */
[----:B------:R-:W-:Y:S01]  /*0970*/  IMAD.X R9, R41, 0x1, R22, P0 ;  /* 0x0000000129097824 */ /* 0x000fe200000e0616 */
[----:B--2---:R-:W-:Y:S01]  /*0980*/  STS.64 [R44.X8], R6 ;  /* 0x000000062c007388 */ /* 0x004fe20000008a00 */
[----:B------:R-:W-:-:S06]  /*0990*/  NOP ;  /* 0x0000000000007918 */ /* 0x000fcc0000000000 */
[----:B------:R-:W-:Y:S04]  /*09a0*/  LDS.64 R2, [R44.X8] ;  /* 0x000000002c027984 */ /* 0x000fe80000008a00 */
[----:B------:R-:W-:Y:S06]  /*09b0*/  BAR.SYNC.DEFER_BLOCKING 0x0 ;  /* 0x0000000000007b1d */ /* 0x000fec0000010000 */
[----:B0-----:R-:W2:Y:S01]  /*09c0*/  LDG.E.64 R4, [R8.64] ;  /* 0x0000000608047981 */ /* 0x001ea2000c1e1b00 */
[----:B-1----:R-:W-:Y:S01]  /*09d0*/  HADD2.F32 R0, -RZ, R62.H0_H0 ;  /* 0x2000003eff007230 */ /* 0x002fe20000004100 */
[----:B------:R-:W-:-:S02]  /*09e0*/  SHF.R.U64 R10, R62, 0x10, R63 ;  /* 0x000000103e0a7819 */ /* 0x000fc4000000123f */
[----:B------:R-:W-:-:S13]  /*09f0*/  ISETP.LT.AND P0, PT, RZ, c[0x0][0x16c], PT ;  /* 0x00005b00ff007a0c */ /* 0x000fda0003f01270 */
[----:B------:R-:W-:Y:S01]  /*0a00*/  @!P0 CS2R R16, SRZ ;  /* 0x0000000000108805 */ /* 0x000fe2000001ff00 */
[----:B------:R-:W-:Y:S01]  /*0a10*/  @!P0 CS2R R14, SRZ ;  /* 0x00000000000e8805 */ /* 0x000fe2000001ff00 */
[----:B--2---:R0:W-:Y:S01]  /*0a20*/  STS.64 [R44.X8], R4 ;  /* 0x000000042c007388 */ /* 0x0041e20000008a00 */
[----:B------:R-:W-:-:S06]  /*0a30*/  NOP ;  /* 0x0000000000007918 */ /* 0x000fcc0000000000 */
[----:B------:R-:W1:Y:S01]  /*0a40*/  LDS.64 R18, [R44.X8] ;  /* 0x000000002c127984 */ /* 0x000e620000008a00 */
[----:B0-----:R-:W-:Y:S02]  /*0a50*/  HADD2.F32 R4, -RZ, R63.H0_H0 ;  /* 0x2000003fff047230 */ /* 0x001fe40000004100 */
[----:B-1----:R-:W-:Y:S01]  /*0a60*/  HADD2.F32 R21, -RZ, R18.H0_H0 ;  /* 0x20000012ff157230 */ /* 0x002fe20000004100 */
[--C-:B------:R-:W-:Y:S02]  /*0a70*/  SHF.R.U64 R20, R18, 0x10, R19.reuse ;  /* 0x0000001012147819 */ /* 0x100fe40000001213 */
[----:B------:R-:W-:Y:S01]  /*0a80*/  SHF.R.U32.HI R18, RZ, 0x10, R19 ;  /* 0x00000010ff127819 */ /* 0x000fe20000011613 */
[----:B------:R-:W-:Y:S01]  /*0a90*/  HADD2.F32 R19, -RZ, R19.H0_H0 ;  /* 0x20000013ff137230 */ /* 0x000fe20000004100 */
[C---:B------:R-:W-:Y:S01]  /*0aa0*/  FFMA.FTZ R7, R21.reuse, R0, R50 ;  /* 0x0000000015077223 */ /* 0x040fe20000010032 */
[----:B------:R-:W-:Y:S01]  /*0ab0*/  HADD2.F32 R0, -RZ, R10.H0_H0 ;  /* 0x2000000aff007230 */ /* 0x000fe20000004100 */
[----:B------:R-:W-:Y:S01]  /*0ac0*/  SHF.R.U32.HI R50, RZ, 0x10, R63 ;  /* 0x00000010ff327819 */ /* 0x000fe2000001163f */
[----:B------:R-:W-:Y:S01]  /*0ad0*/  HADD2.F32 R20, -RZ, R20.H0_H0 ;  /* 0x20000014ff147230 */ /* 0x000fe20000004100 */
[-C--:B-----5:R-:W-:Y:S01]  /*0ae0*/  FMUL.FTZ R13, R21, R84.reuse ;  /* 0x00000054150d7220 */ /* 0x0a0fe20000410000 */
[----:B------:R-:W-:Y:S01]  /*0af0*/  HADD2.F32 R18, -RZ, R18.H0_H0 ;  /* 0x20000012ff127230 */ /* 0x000fe20000004100 */
[----:B------:R-:W-:Y:S01]  /*0b00*/  FMUL.FTZ R12, R19, R84 ;  /* 0x00000054130c7220 */ /* 0x000fe20000410000 */
[----:B------:R-:W-:Y:S01]  /*0b10*/  HADD2.F32 R50, -RZ, R50.H0_H0 ;  /* 0x20000032ff327230 */ /* 0x000fe20000004100 */
[----:B------:R-:W-:-:S02]  /*0b20*/  FFMA.FTZ R0, R20, R0, R7 ;  /* 0x0000000014007223 */ /* 0x000fc40000010007 */
[----:B------:R-:W-:Y:S02]  /*0b30*/  FMUL.FTZ R11, R20, R84 ;  /* 0x00000054140b7220 */ /* 0x000fe40000410000 */
[----:B------:R-:W-:Y:S02]  /*0b40*/  FFMA.FTZ R5, R19, R4, R0 ;  /* 0x0000000413057223 */ /* 0x000fe40000010000 */
[C---:B------:R-:W-:Y:S02]  /*0b50*/  FMUL.FTZ R10, R18.reuse, R84 ;  /* 0x00000054120a7220 */ /* 0x040fe40000410000 */
[----:B------:R-:W-:Y:S01]  /*0b60*/  FFMA.FTZ R50, R18, R50, R5 ;  /* 0x0000003212327223 */ /* 0x000fe20000010005 */
[----:B------:R-:W-:Y:S06]  /*0b70*/  BAR.SYNC.DEFER_BLOCKING 0x0 ;  /* 0x0000000000007b1d */ /* 0x000fec0000010000 */
[----:B------:R-:W-:Y:S05]  /*0b80*/  @!P0 BRA `(.L_x_8703) ;  /* 0x0000184000008947 */ /* 0x000fea0003800000 */
[----:B------:R-:W-:Y:S01]  /*0b90*/  HFMA2.MMA R7, -RZ, RZ, 0, 0 ;  /* 0x00000000ff077435 */ /* 0x000fe200000001ff */
[----:B------:R-:W-:Y:S01]  /*0ba0*/  MOV R6, R47 ;  /* 0x0000002f00067202 */ /* 0x000fe20000000f00 */
[C---:B------:R-:W-:Y:S01]  /*0bb0*/  IMAD R9, R53.reuse, c[0x0][0x298], RZ ;  /* 0x0000a60035097a24 */ /* 0x040fe200078e02ff */
[----:B------:R-:W-:Y:S01]  /*0bc0*/  IADD3 R0, R28, -0x1, RZ ;  /* 0xffffffff1c007810 */ /* 0x000fe20007ffe0ff */
[----:B------:R-:W-:Y:S01]  /*0bd0*/  IMAD R15, R53, c[0x0][0x2b8], RZ ;  /* 0x0000ae00350f7a24 */ /* 0x000fe200078e02ff */
[----:B------:R-:W-:Y:S01]  /*0be0*/  MOV R16, c[0x0][0x174] ;  /* 0x00005d0000107a02 */ /* 0x000fe20000000f00 */
[----:B------:R-:W-:Y:S01]  /*0bf0*/  IMAD R9, R80, c[0x0][0x29c], R9 ;  /* 0x0000a70050097a24 */ /* 0x000fe200078e0209 */
[----:B------:R-:W-:Y:S01]  /*0c00*/  SHF.L.U32 R17, R0, 0x7, RZ ;  /* 0x0000000700117819 */ /* 0x000fe200000006ff */
[----:B------:R-:W-:-:S02]  /*0c10*/  IMAD R15, R80, c[0x0][0x2bc], R15 ;  /* 0x0000af00500f7a24 */ /* 0x000fc400078e020f */
[----:B------:R-:W-:-:S04]  /*0c20*/  IMAD.WIDE.U32 R4, R80, c[0x0][0x298], R6 ;  /* 0x0000a60050047a25 */ /* 0x000fc800078e0006 */
[----:B------:R-:W-:Y:S01]  /*0c30*/  IMAD.WIDE.U32 R6, R80, c[0x0][0x2b8], R6 ;  /* 0x0000ae0050067a25 */ /* 0x000fe200078e0006 */
[----:B------:R-:W-:-:S03]  /*0c40*/  IADD3 R5, R5, R9, RZ ;  /* 0x0000000905057210 */ /* 0x000fc60007ffe0ff */
[----:B------:R-:W-:Y:S01]  /*0c50*/  IMAD R9, R51, c[0x0][0x2a0], RZ ;  /* 0x0000a80033097a24 */ /* 0x000fe200078e02ff */
[----:B------:R-:W-:Y:S01]  /*0c60*/  IADD3 R7, R7, R15, RZ ;  /* 0x0000000f07077210 */ /* 0x000fe20007ffe0ff */
[----:B------:R-:W-:Y:S02]  /*0c70*/  IMAD R15, R51, c[0x0][0x2c0], RZ ;  /* 0x0000b000330f7a24 */ /* 0x000fe400078e02ff */
[C---:B------:R-:W-:Y:S02]  /*0c80*/  IMAD R9, R52.reuse, c[0x0][0x2a4], R9 ;  /* 0x0000a90034097a24 */ /* 0x040fe400078e0209 */
[----:B------:R-:W-:-:S04]  /*0c90*/  IMAD.WIDE.U32 R4, R52, c[0x0][0x2a0], R4 ;  /* 0x0000a80034047a25 */ /* 0x000fc800078e0004 */
[C---:B------:R-:W-:Y:S01]  /*0ca0*/  IMAD R15, R52.reuse, c[0x0][0x2c4], R15 ;  /* 0x0000b100340f7a24 */ /* 0x040fe200078e020f */
[----:B------:R-:W-:Y:S01]  /*0cb0*/  IADD3 R64, P0, R17, R4, RZ ;  /* 0x0000000411407210 */ /* 0x000fe20007f1e0ff */
[----:B------:R-:W-:Y:S01]  /*0cc0*/  IMAD.WIDE.U32 R66, R52, c[0x0][0x2c0], R6 ;  /* 0x0000b00034427a25 */ /* 0x000fe200078e0006 */
[----:B------:R-:W-:-:S03]  /*0cd0*/  LEA R6, P1, R4, c[0x0][0x318], 0x2 ;  /* 0x0000c60004067a11 */ /* 0x000fc600078210ff */
[----:B------:R-:W-:Y:S01]  /*0ce0*/  IMAD.IADD R14, R5, 0x1, R9 ;  /* 0x00000001050e7824 */ /* 0x000fe200078e0209 */
[----:B------:R-:W-:Y:S02]  /*0cf0*/  IADD3 R0, R67, R15, RZ ;  /* 0x0000000f43007210 */ /* 0x000fe40007ffe0ff */
[----:B------:R-:W-:Y:S02]  /*0d00*/  LEA R8, P2, R66, c[0x0][0x320], 0x2 ;  /* 0x0000c80042087a11 */ /* 0x000fe400078410ff */
[----:B------:R-:W-:Y:S02]  /*0d10*/  LEA.HI.X R7, R4, c[0x0][0x31c], R14, 0x2, P1 ;  /* 0x0000c70004077a11 */ /* 0x000fe400008f140e */
[----:B------:R-:W-:Y:S02]  /*0d20*/  LEA R15, R16, UR4, 0x7 ;  /* 0x00000004100f7c11 */ /* 0x000fe4000f8e38ff */
[----:B------:R-:W-:Y:S02]  /*0d30*/  LEA.HI.X R9, R66, c[0x0][0x324], R0, 0x2, P2 ;  /* 0x0000c90042097a11 */ /* 0x000fe400010f1400 */
[----:B------:R-:W-:Y:S01]  /*0d40*/  IADD3 R66, P1, R17, R66, RZ ;  /* 0x0000004211427210 */ /* 0x000fe20007f3e0ff */
[----:B------:R-:W-:Y:S01]  /*0d50*/  IMAD.WIDE R4, R15, 0x4, R6 ;  /* 0x000000040f047825 */ /* 0x000fe200078e0206 */
[----:B------:R-:W-:-:S03]  /*0d60*/  SHF.R.S32.HI R17, RZ, 0x1f, R17 ;  /* 0x0000001fff117819 */ /* 0x000fc60000011411 */
[----:B------:R-:W-:Y:S01]  /*0d70*/  IMAD.WIDE R6, R15, 0x4, R8 ;  /* 0x000000040f067825 */ /* 0x000fe200078e0208 */
[C---:B------:R-:W-:Y:S01]  /*0d80*/  IADD3.X R65, R17.reuse, R14, RZ, P0, !PT ;  /* 0x0000000e11417210 */ /* 0x040fe200007fe4ff */
[----:B------:R-:W-:Y:S01]  /*0d90*/  CS2R R8, SRZ ;  /* 0x0000000000087805 */ /* 0x000fe2000001ff00 */
[----:B------:R-:W-:Y:S01]  /*0da0*/  IADD3.X R67, R17, R0, RZ, P1, !PT ;  /* 0x0000000011437210 */ /* 0x000fe20000ffe4ff */
[----:B------:R-:W-:Y:S01]  /*0db0*/  HADD2.F32 R0, -RZ, R3.H0_H0 ;  /* 0x20000003ff007230 */ /* 0x000fe20000004100 */
[C---:B------:R-:W-:Y:S01]  /*0dc0*/  IADD3 R68, P0, R4.reuse, -0x180, RZ ;  /* 0xfffffe8004447810 */ /* 0x040fe20007f1e0ff */
[----:B------:R-:W-:Y:S01]  /*0dd0*/  CS2R R16, SRZ ;  /* 0x0000000000107805 */ /* 0x000fe2000001ff00 */
[C---:B------:R-:W-:Y:S01]  /*0de0*/  IADD3 R70, P1, R4.reuse, -0x100, RZ ;  /* 0xffffff0004467810 */ /* 0x040fe20007f3e0ff */
[----:B------:R-:W-:Y:S01]  /*0df0*/  CS2R R14, SRZ ;  /* 0x00000000000e7805 */ /* 0x000fe2000001ff00 */
[----:B------:R-:W-:Y:S02]  /*0e00*/  IADD3 R72, P2, R4, -0x80, RZ ;  /* 0xffffff8004487810 */ /* 0x000fe40007f5e0ff */
[----:B------:R-:W-:-:S02]  /*0e10*/  IADD3 R74, P3, R6, -0x180, RZ ;  /* 0xfffffe80064a7810 */ /* 0x000fc40007f7e0ff */
[C---:B------:R-:W-:Y:S02]  /*0e20*/  IADD3 R76, P4, R6.reuse, -0x100, RZ ;  /* 0xffffff00064c7810 */ /* 0x040fe40007f9e0ff */
[----:B------:R-:W-:Y:S01]  /*0e30*/  IADD3 R78, P5, R6, -0x80, RZ ;  /* 0xffffff80064e7810 */ /* 0x000fe20007fbe0ff */
[----:B------:R-:W-:Y:S01]  /*0e40*/  HADD2.F32 R6, -RZ, R2.H0_H0 ;  /* 0x20000002ff067230 */ /* 0x000fe20000004100 */
[--C-:B------:R-:W-:Y:S02]  /*0e50*/  SHF.R.U64 R4, R2, 0x10, R3.reuse ;  /* 0x0000001002047819 */ /* 0x100fe40000001203 */
[----:B------:R-:W-:Y:S02]  /*0e60*/  SHF.R.U32.HI R2, RZ, 0x10, R3 ;  /* 0x00000010ff027819 */ /* 0x000fe40000011603 */
[C---:B------:R-:W-:Y:S01]  /*0e70*/  IADD3.X R75, R7.reuse, -0x1, RZ, P3, !PT ;  /* 0xffffffff074b7810 */ /* 0x040fe20001ffe4ff */
[----:B------:R-:W-:Y:S01]  /*0e80*/  HADD2.F32 R4, -RZ, R4.H0_H0 ;  /* 0x20000004ff047230 */ /* 0x000fe20000004100 */
[C---:B------:R-:W-:Y:S01]  /*0e90*/  IADD3.X R77, R7.reuse, -0x1, RZ, P4, !PT ;  /* 0xffffffff074d7810 */ /* 0x040fe200027fe4ff */
[----:B------:R-:W-:Y:S01]  /*0ea0*/  HADD2.F32 R2, -RZ, R2.H0_H0 ;  /* 0x20000002ff027230 */ /* 0x000fe20000004100 */
[----:B------:R-:W-:Y:S01]  /*0eb0*/  IADD3.X R79, R7, -0x1, RZ, P5, !PT ;  /* 0xffffffff074f7810 */ /* 0x000fe20002ffe4ff */
[----:B------:R-:W-:Y:S01]  /*0ec0*/  HFMA2.MMA R7, -RZ, RZ, 0, 0 ;  /* 0x00000000ff077435 */ /* 0x000fe200000001ff */
[C---:B------:R-:W-:Y:S01]  /*0ed0*/  IADD3.X R69, R5.reuse, -0x1, RZ, P0, !PT ;  /* 0xffffffff05457810 */ /* 0x040fe200007fe4ff */
[--C-:B------:R-:W-:Y:S01]  /*0ee0*/  FADD.FTZ R6, R6, R81.reuse ;  /* 0x0000005106067221 */ /* 0x100fe20000010000 */
[C---:B------:R-:W-:Y:S01]  /*0ef0*/  IADD3.X R71, R5.reuse, -0x1, RZ, P1, !PT ;  /* 0xffffffff05477810 */ /* 0x040fe20000ffe4ff */
[--C-:B------:R-:W-:Y:S01]  /*0f00*/  FADD.FTZ R4, R4, R81.reuse ;  /* 0x0000005104047221 */ /* 0x100fe20000010000 */
[----:B------:R-:W-:Y:S01]  /*0f10*/  IADD3.X R73, R5, -0x1, RZ, P2, !PT ;  /* 0xffffffff05497810 */ /* 0x000fe200017fe4ff */
[----:B------:R-:W-:-:S02]  /*0f20*/  FADD.FTZ R5, R0, R81 ;  /* 0x0000005100057221 */ /* 0x000fc40000010000 */
[----:B------:R-:W-:Y:S02]  /*0f30*/  FADD.FTZ R3, R2, R81 ;  /* 0x0000005102037221 */ /* 0x000fe40000010000 */
.L_x_8716:
        /* <DEDUP_REMOVED lines=9> */
[----:B------:R-:W-:-:S05]  /*0fd0*/  LEA.HI.X R33, R32, R31, R33, 0x1, P0 ;  /* 0x0000001f20217211 */ /* 0x000fca00000f0c21 */
[----:B------:R-:W-:-:S06]  /*0fe0*/  IMAD.X R35, R33, 0x1, R22, P1 ;  /* 0x0000000121237824 */ /* 0x000fcc00008e0616 */
[----:B--2---:R-:W2:Y:S01]  /*0ff0*/  LDG.E.64 R34, [R34.64] ;  /* 0x0000000622227981 */ /* 0x004ea2000c1e1b00 */
[----:B------:R-:W-:Y:S01]  /*1000*/  MOV R36, R60 ;  /* 0x0000003c00247202 */ /* 0x000fe20000000f00 */
[C---:B------:R-:W-:Y:S01]  /*1010*/  IMAD R0, R102.reuse, c[0x0][0x188], RZ ;  /* 0x0000620066007a24 */ /* 0x040fe200078e02ff */
[----:B------:R-:W-:Y:S01]  /*1020*/  MOV R37, R25 ;  /* 0x0000001900257202 */ /* 0x000fe20000000f00 */
[----:B------:R-:W-:Y:S02]  /*1030*/  IMAD R2, R102, c[0x0][0x1c0], RZ ;  /* 0x0000700066027a24 */ /* 0x000fe400078e02ff */
[----:B------:R-:W-:-:S04]  /*1040*/  IMAD.WIDE.U32 R32, R9, c[0x0][0x1c0], RZ ;  /* 0x0000700009207a25 */ /* 0x000fc800078e00ff */
[----:B------:R-:W-:-:S04]  /*1050*/  IMAD.WIDE.U32 R38, R9, c[0x0][0x188], R36 ;  /* 0x0000620009267a25 */ /* 0x000fc800078e0024 */
[C---:B------:R-:W-:Y:S01]  /*1060*/  IMAD R37, R9.reuse, c[0x0][0x18c], R0 ;  /* 0x0000630009257a24 */ /* 0x040fe200078e0200 */
[----:B------:R-:W-:Y:S01]  /*1070*/  LEA R36, P0, R38, c[0x0][0x220], 0x2 ;  /* 0x0000880026247a11 */ /* 0x000fe200078010ff */
[----:B------:R-:W-:Y:S01]  /*1080*/  IMAD R83, R9, c[0x0][0x1c4], R2 ;  /* 0x0000710009537a24 */ /* 0x000fe200078e0202 */
[----:B------:R-:W-:Y:S02]  /*1090*/  LEA R0, P1, R32, R30, 0x1 ;  /* 0x0000001e20007211 */ /* 0x000fe400078208ff */
[----:B------:R-:W-:Y:S02]  /*10a0*/  IADD3 R37, R39, R37, RZ ;  /* 0x0000002527257210 */ /* 0x000fe40007ffe0ff */
[----:B------:R-:W-:Y:S02]  /*10b0*/  IADD3 R33, R33, R83, RZ ;  /* 0x0000005321217210 */ /* 0x000fe40007ffe0ff */
[----:B------:R-:W-:Y:S02]  /*10c0*/  LEA.HI.X R37, R38, c[0x0][0x224], R37, 0x2, P0 ;  /* 0x0000890026257a11 */ /* 0x000fe400000f1425 */
[----:B------:R-:W-:-:S02]  /*10d0*/  LEA.HI.X R33, R32, R29, R33, 0x1, P1 ;  /* 0x0000001d20217211 */ /* 0x000fc400008f0c21 */
[----:B------:R-:W-:Y:S01]  /*10e0*/  IADD3 R32, P0, R0, R23, RZ ;  /* 0x0000001700207210 */ /* 0x000fe20007f1e0ff */
[----:B------:R-:W3:Y:S03]  /*10f0*/  LDG.E R2, [R36.64] ;  /* 0x0000000624027981 */ /* 0x000ee6000c1e1900 */
[----:B------:R-:W-:Y:S01]  /*1100*/  IADD3.X R33, R33, R22, RZ, P0, !PT ;  /* 0x0000001621217210 */ /* 0x000fe200007fe4ff */
[----:B--2---:R-:W-:Y:S01]  /*1110*/  STS.64 [R44.X8], R34 ;  /* 0x000000222c007388 */ /* 0x004fe20000008a00 */
[----:B------:R-:W-:-:S06]  /*1120*/  NOP ;  /* 0x0000000000007918 */ /* 0x000fcc0000000000 */
[----:B0-----:R0:W2:Y:S01]  /*1130*/  LDG.E.64 R38, [R32.64] ;  /* 0x0000000620267981 */ /* 0x0010a2000c1e1b00 */
[----:B------:R-:W-:-:S04]  /*1140*/  IADD3 R90, R28, -0x1, RZ ;  /* 0xffffffff1c5a7810 */ /* 0x000fc80007ffe0ff */
[----:B------:R-:W-:-:S04]  /*1150*/  LEA.HI R0, R90, R90, RZ, 0x1 ;  /* 0x0000005a5a007211 */ /* 0x000fc800078f08ff */
[----:B------:R-:W-:Y:S01]  /*1160*/  LOP3.LUT R83, R0, 0xfffffe, RZ, 0xc0, !PT ;  /* 0x00fffffe00537812 */ /* 0x000fe200078ec0ff */
[----:B---3--:R-:W-:-:S04]  /*1170*/  FMUL.FTZ R82, R2, 1.4426950216293334961 ;  /* 0x3fb8aa3b02527820 */ /* 0x008fc80000410000 */
[----:B------:R-:W-:Y:S01]  /*1180*/  FMUL.FTZ R97, R6, R82 ;  /* 0x0000005206617220 */ /* 0x000fe20000410000 */
[----:B------:R-:W-:-:S05]  /*1190*/  IADD3 R0, R90, -R83, RZ ;  /* 0x800000535a007210 */ /* 0x000fca0007ffe0ff */
[----:B------:R-:W-:Y:S01]  /*11a0*/  MUFU.EX2 R97, R97 ;  /* 0x0000006100617308 */ /* 0x000fe20000000800 */
[----:B------:R-:W-:Y:S02]  /*11b0*/  ISETP.NE.AND P1, PT, R47, RZ, PT ;  /* 0x000000ff2f00720c */ /* 0x000fe40003f25270 */
[----:B0-----:R-:W-:-:S04]  /*11c0*/  LEA R33, R0, R9, 0x8 ;  /* 0x0000000900217211 */ /* 0x001fc800078e40ff */
[----:B------:R-:W-:Y:S02]  /*11d0*/  SEL R92, R33, R24, !P1 ;  /* 0x00000018215c7207 */ /* 0x000fe40004800000 */
[----:B------:R-:W0:Y:S01]  /*11e0*/  LDS.64 R32, [R44.X8] ;  /* 0x000000002c207984 */ /* 0x000e220000008a00 */
[----:B------:R-:W-:Y:S02]  /*11f0*/  ISETP.GT.AND P0, PT, R28, 0x1, PT ;  /* 0x000000011c00780c */ /* 0x000fe40003f04270 */
[----:B------:R-:W-:Y:S02]  /*1200*/  ISETP.NE.AND P2, PT, R47, 0x1f, PT ;  /* 0x0000001f2f00780c */ /* 0x000fe40003f45270 */
[----:B------:R-:W-:Y:S01]  /*1210*/  ISETP.EQ.AND P0, PT, R27, RZ, P0 ;  /* 0x000000ff1b00720c */ /* 0x000fe20000702270 */
[----:B------:R-:W-:-:S12]  /*1220*/  IMAD.MOV.U32 R91, RZ, RZ, RZ ;  /* 0x000000ffff5b7224 */ /* 0x000fd800078e00ff */
[----:B------:R-:W-:-:S05]  /*1230*/  @P0 IADD3 R36, R28, -0x2, RZ ;  /* 0xfffffffe1c240810 */ /* 0x000fca0007ffe0ff */
[----:B------:R-:W-:-:S04]  /*1240*/  @P0 IMAD R37, R36, c[0x0][0x16c], R9 ;  /* 0x00005b0024250a24 */ /* 0x000fc800078e0209 */
[----:B------:R-:W-:-:S04]  /*1250*/  @P0 IMAD.WIDE R36, R37, 0x8, R54 ;  /* 0x0000000825240825 */ /* 0x000fc800078e0236 */
[----:B------:R-:W-:Y:S01]  /*1260*/  FMUL.FTZ R93, R4, R82 ;  /* 0x00000052045d7220 */ /* 0x000fe20000410000 */
[--C-:B------:R-:W-:Y:S01]  /*1270*/  SHF.R.U32.HI R94, RZ, 0x10, R63.reuse ;  /* 0x00000010ff5e7819 */ /* 0x100fe2000001163f */
[--C-:B0-----:R-:W-:Y:S02]  /*1280*/  HADD2.F32 R0, -RZ, R32.reuse.H0_H0 ;  /* 0x20000020ff007230 */ /* 0x101fe40000004100 */
[----:B------:R-:W-:Y:S02]  /*1290*/  HADD2.F32 R88, -RZ, R32.H1_H1 ;  /* 0x30000020ff587230 */ /* 0x000fe40000004100 */
[----:B-1----:R0:W1:Y:S01]  /*12a0*/  MUFU.EX2 R32, R93 ;  /* 0x0000005d00207308 */ /* 0x0020620000000800 */
[--C-:B------:R-:W-:Y:S02]  /*12b0*/  HADD2.F32 R87, -RZ, R33.reuse.H0_H0 ;  /* 0x20000021ff577230 */ /* 0x100fe40000004100 */
[----:B------:R-:W-:Y:S01]  /*12c0*/  HADD2.F32 R89, -RZ, R33.H1_H1 ;  /* 0x30000021ff597230 */ /* 0x000fe20000004100 */
[----:B------:R-:W-:Y:S01]  /*12d0*/  SHF.R.U64 R33, R62, 0x10, R63 ;  /* 0x000000103e217819 */ /* 0x000fe2000000123f */
[----:B------:R-:W-:-:S02]  /*12e0*/  HADD2.F32 R95, -RZ, R62.H0_H0 ;  /* 0x2000003eff5f7230 */ /* 0x000fc40000004100 */
[----:B------:R-:W-:Y:S02]  /*12f0*/  HADD2.F32 R96, -RZ, R63.H0_H0 ;  /* 0x2000003fff607230 */ /* 0x000fe40000004100 */
[----:B0-----:R-:W-:Y:S01]  /*1300*/  HADD2.F32 R93, -RZ, R33.H0_H0 ;  /* 0x20000021ff5d7230 */ /* 0x001fe20000004100 */
[----:B------:R-:W-:Y:S01]  /*1310*/  FMUL.FTZ R33, R6, R95 ;  /* 0x0000005f06217220 */ /* 0x000fe20000410000 */
[----:B------:R-:W-:Y:S01]  /*1320*/  HADD2.F32 R94, -RZ, R94.H0_H0 ;  /* 0x2000005eff5e7230 */ /* 0x000fe20000004100 */
[----:B------:R-:W-:Y:S01]  /*1330*/  FMUL.FTZ R100, R5, R96 ;  /* 0x0000006005647220 */ /* 0x000fe20000410000 */
[----:B------:R-:W-:Y:S01]  /*1340*/  BSSY B0, `(.L_x_8704) ;  /* 0x0000022000007945 */ /* 0x000fe20003800000 */
[----:B------:R-:W-:Y:S02]  /*1350*/  FMUL.FTZ R99, R4, R93 ;  /* 0x0000005d04637220 */ /* 0x000fe40000410000 */
[----:B-1----:R-:W-:Y:S01]  /*1360*/  FMUL.FTZ R110, R97, R32 ;  /* 0x00000020616e7220 */ /* 0x002fe20000410000 */
[----:B--2---:R0:W-:Y:S01]  /*1370*/  STS.64 [R44.X8+0x100], R38 ;  /* 0x000100262c007388 */ /* 0x0041e20000008a00 */
[----:B------:R-:W-:-:S06]  /*1380*/  NOP ;  /* 0x0000000000007918 */ /* 0x000fcc0000000000 */
[----:B------:R-:W1:Y:S04]  /*1390*/  LDS.64 R34, [R44.X8+0x100] ;  /* 0x000100002c227984 */ /* 0x000e680000008a00 */
[----:B------:R2:W-:Y:S04]  /*13a0*/  STS [R92.X4+0x838], R97 ;  /* 0x000838615c007388 */ /* 0x0005e80000004800 */
[----:B------:R-:W-:Y:S01]  /*13b0*/  BAR.SYNC.DEFER_BLOCKING 0x0 ;  /* 0x0000000000007b1d */ /* 0x000fe20000010000 */
[----:B0-----:R-:W-:-:S05]  /*13c0*/  FMUL.FTZ R39, R5, R82 ;  /* 0x0000005205277220 */ /* 0x001fca0000410000 */
[----:B------:R0:W3:Y:S04]  /*13d0*/  @P2 LDS R103, [R47.X4+0x103c] ;  /* 0x00103c002f672984 */ /* 0x0000e80000004800 */
[----:B------:R4:W5:Y:S02]  /*13e0*/  @P0 LDG.E R91, [R36.64+0x4] ;  /* 0x00000406245b0981 */ /* 0x000964000c1e1900 */
[----:B----4-:R-:W-:Y:S01]  /*13f0*/  FMUL.FTZ R37, R3, R82 ;  /* 0x0000005203257220 */ /* 0x010fe20000410000 */
[----:B------:R-:W-:Y:S01]  /*1400*/  MUFU.EX2 R39, R39 ;  /* 0x0000002700277308 */ /* 0x000fe20000000800 */
[----:B-1----:R-:W-:-:S07]  /*1410*/  HADD2.F32 R98, -RZ, R35.H0_H0 ;  /* 0x20000023ff627230 */ /* 0x002fce0000004100 */
[----:B------:R-:W1:Y:S01]  /*1420*/  MUFU.EX2 R37, R37 ;  /* 0x0000002500257308 */ /* 0x000e620000000800 */
[----:B------:R-:W-:Y:S01]  /*1430*/  HADD2.F32 R35, -RZ, R35.H1_H1 ;  /* 0x30000023ff237230 */ /* 0x000fe20000004100 */
[----:B------:R-:W-:Y:S01]  /*1440*/  FMUL.FTZ R98, R19, R98 ;  /* 0x0000006213627220 */ /* 0x000fe20000410000 */
[----:B------:R-:W-:-:S03]  /*1450*/  HADD2.F32 R83, -RZ, R34.H1_H1 ;  /* 0x30000022ff537230 */ /* 0x000fc60000004100 */
[----:B--2---:R-:W-:Y:S01]  /*1460*/  FMUL.FTZ R92, R18, R35 ;  /* 0x00000023125c7220 */ /* 0x004fe20000410000 */
[----:B------:R-:W-:Y:S01]  /*1470*/  HADD2.F32 R104, -RZ, R34.H0_H0 ;  /* 0x20000022ff687230 */ /* 0x000fe20000004100 */
[----:B------:R-:W-:Y:S02]  /*1480*/  FMUL.FTZ R38, R3, R94 ;  /* 0x0000005e03267220 */ /* 0x000fe40000410000 */
[----:B------:R-:W-:Y:S02]  /*1490*/  FMUL.FTZ R34, R0, R33 ;  /* 0x0000002100227220 */ /* 0x000fe40000410000 */
[----:B------:R-:W-:Y:S02]  /*14a0*/  FMUL.FTZ R35, R88, R99 ;  /* 0x0000006358237220 */ /* 0x000fe40000410000 */
[----:B------:R-:W-:Y:S02]  /*14b0*/  FMUL.FTZ R36, R87, R100 ;  /* 0x0000006457247220 */ /* 0x000fe40000410000 */
[----:B------:R-:W-:-:S02]  /*14c0*/  FMUL.FTZ R106, R20, R83 ;  /* 0x00000053146a7220 */ /* 0x000fc40000410000 */
[----:B-1----:R-:W-:Y:S01]  /*14d0*/  FFMA.FTZ R105, R37, R92, R98 ;  /* 0x0000005c25697223 */ /* 0x002fe20000010062 */
[----:B------:R-:W-:Y:S05]  /*14e0*/  @P2 BRA `(.L_x_8705) ;  /* 0x0000007000002947 */ /* 0x000fea0003800000 */
[----:B0--3--:R-:W-:Y:S02]  /*14f0*/  ISETP.NE.AND P0, PT, R28, c[0x0][0x174], PT ;  /* 0x00005d001c007a0c */ /* 0x009fe40003f05270 */
[----:B------:R-:W-:-:S11]  /*1500*/  MOV R103, 0x3f800000 ;  /* 0x3f80000000677802 */ /* 0x000fd60000000f00 */
[----:B------:R-:W-:-:S04]  /*1510*/  @P0 LEA.HI R82, R28, R28, RZ, 0x1 ;  /* 0x0000001c1c520211 */ /* 0x000fc800078f08ff */
[----:B------:R-:W-:-:S04]  /*1520*/  @P0 LOP3.LUT R83, R82, 0xfffffe, RZ, 0xc0, !PT ;  /* 0x00fffffe52530812 */ /* 0x000fc800078ec0ff */
[----:B------:R-:W-:-:S04]  /*1530*/  @P0 IADD3 R82, -R83, R28, RZ ;  /* 0x0000001c53520210 */ /* 0x000fc80007ffe1ff */
[----:B------:R-:W-:-:S05]  /*1540*/  @P0 LEA R82, R82, R9, 0x8 ;  /* 0x0000000952520211 */ /* 0x000fca00078e40ff */
[----:B------:R0:W1:Y:S02]  /*1550*/  @P0 LDS R103, [R82.X4+0x838] ;  /* 0x0008380052670984 */ /* 0x0000640000004800 */
.L_x_8705:
[----:B0--3--:R-:W-:Y:S05]  /*1560*/  BSYNC B0 ;  /* 0x0000000000007941 */ /* 0x009fea0003800000 */
.L_x_8704:
[----:B-1----:R-:W-:Y:S01]  /*1570*/  FMUL.FTZ R108, R37, R103 ;  /* 0x00000067256c7220 */ /* 0x002fe20000410000 */
[----:B------:R-:W-:Y:S01]  /*1580*/  ISETP.NE.AND P3, PT, R27, 0x1f, PT ;  /* 0x0000001f1b00780c */ /* 0x000fe20003f65270 */
[----:B------:R-:W-:Y:S01]  /*1590*/  FMUL.FTZ R101, R21, R104 ;  /* 0x0000006815657220 */ /* 0x000fe20000410000 */
[----:B------:R-:W-:Y:S01]  /*15a0*/  ISETP.GE.AND P0, PT, R44, 0x1, PT ;  /* 0x000000012c00780c */ /* 0x000fe20003f06270 */
[----:B------:R-:W-:Y:S01]  /*15b0*/  FFMA.FTZ R105, R39, R105, R106 ;  /* 0x0000006927697223 */ /* 0x000fe2000001006a */
[----:B------:R-:W-:Y:S01]  /*15c0*/  ISETP.GE.U32.AND P4, PT, R27, 0x18, PT ;  /* 0x000000181b00780c */ /* 0x000fe20003f86070 */
[----:B------:R-:W-:Y:S01]  /*15d0*/  FMUL.FTZ R107, R39, R108 ;  /* 0x0000006c276b7220 */ /* 0x000fe20000410000 */
[----:B------:R-:W-:Y:S01]  /*15e0*/  LEA R90, R90, R47, 0x7 ;  /* 0x0000002f5a5a7211 */ /* 0x000fe200078e38ff */
[C---:B------:R-:W-:Y:S01]  /*15f0*/  FFMA.FTZ R108, R32.reuse, R105, R101 ;  /* 0x00000069206c7223 */ /* 0x040fe20000010065 */
[----:B------:R-:W-:Y:S01]  /*1600*/  BSSY B0, `(.L_x_8706) ;  /* 0x0000089000007945 */ /* 0x000fe20003800000 */
[----:B------:R-:W-:-:S02]  /*1610*/  FMUL.FTZ R107, R32, R107 ;  /* 0x0000006b206b7220 */ /* 0x000fc40000410000 */
[----:B------:R-:W-:Y:S01]  /*1620*/  FFMA.FTZ R82, R32, R34, R35 ;  /* 0x0000002220527223 */ /* 0x000fe20000010023 */
[----:B------:R-:W0:Y:S01]  /*1630*/  SHFL.DOWN PT, R105, R108, 0x1, 0x1f ;  /* 0x08201f006c697f89 */ /* 0x000e2200000e0000 */
[----:B------:R-:W-:Y:S02]  /*1640*/  FMUL.FTZ R104, R89, R38 ;  /* 0x0000002659687220 */ /* 0x000fe40000410000 */
[C---:B------:R-:W-:Y:S01]  /*1650*/  FFMA.FTZ R83, R39.reuse, R82, R36 ;  /* 0x0000005227537223 */ /* 0x040fe20000010024 */
[----:B------:R-:W1:Y:S01]  /*1660*/  SHFL.DOWN PT, R112, R107, 0x1, 0x1f ;  /* 0x08201f006b707f89 */ /* 0x000e6200000e0000 */
[----:B------:R-:W-:Y:S02]  /*1670*/  FMUL.FTZ R82, R39, R110 ;  /* 0x0000006e27527220 */ /* 0x000fe40000410000 */
        /* <DEDUP_REMOVED lines=32> */
[----:B------:R-:W-:Y:S01]  /*1880*/  HFMA2.MMA R83, -RZ, RZ, 0, 0 ;  /* 0x00000000ff537435 */ /* 0x000fe200000001ff */
[----:B---3--:R-:W-:-:S03]  /*1890*/  @P3 FMUL.FTZ R109, R109, R82 ;  /* 0x000000526d6d3220 */ /* 0x008fc60000410000 */
[----:B------:R-:W2:Y:S01]  /*18a0*/  SHFL.UP PT, R111, R110, 0x8, RZ ;  /* 0x050000006e6f7989 */ /* 0x000ea200000e00ff */
[----:B------:R-:W-:Y:S02]  /*18b0*/  MOV R82, 0x3f800000 ;  /* 0x3f80000000527802 */ /* 0x000fe40000000f00 */
        /* <DEDUP_REMOVED lines=14> */
[----:B-1----:R-:W-:-:S03]  /*19a0*/  @!P3 FMUL.FTZ R107, R107, R114 ;  /* 0x000000726b6bb220 */ /* 0x002fc60000410000 */
[----:B------:R-:W-:Y:S04]  /*19b0*/  SHFL.DOWN PT, R116, R108, 0x1, 0x1f ;  /* 0x08201f006c747f89 */ /* 0x000fe800000e0000 */
[----:B------:R-:W-:Y:S01]  /*19c0*/  SHFL.IDX PT, R114, R83, RZ, 0x1f ;  /* 0x00001fff53727589 */ /* 0x000fe200000e0000 */
[----:B--2---:R-:W-:-:S03]  /*19d0*/  @P0 FFMA.FTZ R110, R109, R111, R110 ;  /* 0x0000006f6d6e0223 */ /* 0x004fc6000001006e */
[----:B------:R-:W0:Y:S01]  /*19e0*/  SHFL.DOWN PT, R115, R107, 0x1, 0x1f ;  /* 0x08201f006b737f89 */ /* 0x000e2200000e0000 */
[----:B---3--:R-:W-:Y:S01]  /*19f0*/  @P0 FMUL.FTZ R109, R109, R112 ;  /* 0x000000706d6d0220 */ /* 0x008fe20000410000 */
[----:B------:R-:W-:Y:S02]  /*1a00*/  ISETP.NE.AND P0, PT, R47, RZ, PT ;  /* 0x000000ff2f00720c */ /* 0x000fe40003f05270 */
[----:B-----5:R-:W-:Y:S04]  /*1a10*/  SHFL.IDX PT, R111, R91, RZ, 0x1f ;  /* 0x00001fff5b6f7589 */ /* 0x020fe800000e0000 */
[----:B------:R-:W-:Y:S04]  /*1a20*/  SHFL.UP PT, R110, R110, 0x1, RZ ;  /* 0x042000006e6e7989 */ /* 0x000fe800000e00ff */
[----:B------:R-:W1:Y:S04]  /*1a30*/  SHFL.UP PT, R109, R109, 0x1, RZ ;  /* 0x042000006d6d7989 */ /* 0x000e6800000e00ff */
[----:B------:R2:W-:Y:S04]  /*1a40*/  SHFL.IDX PT, R113, R108, RZ, 0x1f ;  /* 0x00001fff6c717589 */ /* 0x0005e800000e0000 */
[----:B------:R3:W4:Y:S01]  /*1a50*/  SHFL.IDX PT, R112, R107, RZ, 0x1f ;  /* 0x00001fff6b707589 */ /* 0x00072200000e0000 */
[----:B0-----:R-:W-:Y:S01]  /*1a60*/  @P2 FFMA.FTZ R114, R115, R114, R116 ;  /* 0x0000007273722223 */ /* 0x001fe20000010074 */
[----:B------:R-:W-:-:S03]  /*1a70*/  IADD3 R115, -R90, c[0x0][0x168], RZ ;  /* 0x00005a005a737a10 */ /* 0x000fc60007ffe1ff */
[----:B------:R-:W-:Y:S01]  /*1a80*/  FFMA.FTZ R92, R114, R103, R92 ;  /* 0x00000067725c7223 */ /* 0x000fe2000001005c */
[C---:B------:R-:W-:Y:S02]  /*1a90*/  ISETP.GE.AND P2, PT, R115.reuse, 0x21, PT ;  /* 0x000000217300780c */ /* 0x040fe40003f46270 */
[----:B------:R-:W-:Y:S01]  /*1aa0*/  ISETP.GE.AND P3, PT, R115, 0x41, PT ;  /* 0x000000417300780c */ /* 0x000fe20003f66270 */
[-C--:B------:R-:W-:Y:S01]  /*1ab0*/  FFMA.FTZ R90, R37, R92.reuse, R98 ;  /* 0x0000005c255a7223 */ /* 0x080fe20000010062 */
[----:B------:R-:W-:Y:S01]  /*1ac0*/  ISETP.GE.AND P4, PT, R115, 0x61, PT ;  /* 0x000000617300780c */ /* 0x000fe20003f86270 */
[----:B--2---:R-:W-:Y:S02]  /*1ad0*/  FMUL.FTZ R108, R3, R92 ;  /* 0x0000005c036c7220 */ /* 0x004fe40000410000 */
[----:B-1----:R-:W-:Y:S01]  /*1ae0*/  @P1 FFMA.FTZ R111, R109, R111, R110 ;  /* 0x0000006f6d6f1223 */ /* 0x002fe2000001006e */
[----:B------:R-:W-:Y:S01]  /*1af0*/  ISETP.GE.AND P1, PT, R115, 0x1, PT ;  /* 0x000000017300780c */ /* 0x000fe20003f26270 */
[----:B------:R-:W-:-:S02]  /*1b00*/  FFMA.FTZ R91, R39, R90, R106 ;  /* 0x0000005a275b7223 */ /* 0x000fc4000001006a */
[----:B------:R-:W-:Y:S02]  /*1b10*/  FFMA.FTZ R110, R97, R111, R34 ;  /* 0x0000006f616e7223 */ /* 0x000fe40000010022 */
[-C--:B------:R-:W-:Y:S02]  /*1b20*/  FFMA.FTZ R97, R32, R91.reuse, R101 ;  /* 0x0000005b20617223 */ /* 0x080fe40000010065 */
[----:B---3--:R-:W-:Y:S02]  /*1b30*/  FMUL.FTZ R107, R5, R90 ;  /* 0x0000005a056b7220 */ /* 0x008fe40000410000 */
[----:B------:R-:W-:Y:S02]  /*1b40*/  FMUL.FTZ R106, R4, R91 ;  /* 0x0000005b046a7220 */ /* 0x000fe40000410000 */
[----:B------:R-:W-:Y:S02]  /*1b50*/  FMUL.FTZ R101, R6, R97 ;  /* 0x0000006106657220 */ /* 0x000fe40000410000 */
[----:B----4-:R-:W-:-:S02]  /*1b60*/  FFMA.FTZ R83, R112, R83, R113 ;  /* 0x0000005370537223 */ /* 0x010fc40000010071 */
        /* <DEDUP_REMOVED lines=14> */
[----:B------:R-:W-:Y:S01]  /*1c50*/  FFMA.FTZ R103, R99, R106, R36 ;  /* 0x0000006a63677223 */ /* 0x000fe20000010024 */
[----:B------:R-:W-:Y:S01]  /*1c60*/  SHF.L.U64.HI R106, R8, 0x2, R7 ;  /* 0x00000002086a7819 */ /* 0x000fe20000010207 */
[----:B------:R-:W-:-:S02]  /*1c70*/  FFMA.FTZ R101, R89, -R38, R39 ;  /* 0x8000002659657223 */ /* 0x000fc40000010027 */
[----:B------:R-:W-:Y:S02]  /*1c80*/  FMUL.FTZ R36, R21, R110 ;  /* 0x0000006e15247220 */ /* 0x000fe40000410000 */
[----:B------:R-:W-:Y:S02]  /*1c90*/  FMUL.FTZ R37, R20, R109 ;  /* 0x0000006d14257220 */ /* 0x000fe40000410000 */
[----:B------:R-:W-:Y:S02]  /*1ca0*/  FFMA.FTZ R100, R87, -R100, R112 ;  /* 0x8000006457647223 */ /* 0x000fe40000010070 */
[----:B------:R-:W-:Y:S02]  /*1cb0*/  FMUL.FTZ R38, R19, R112 ;  /* 0x0000007013267220 */ /* 0x000fe40000410000 */
[----:B------:R-:W-:Y:S02]  /*1cc0*/  FMUL.FTZ R39, R18, R39 ;  /* 0x0000002712277220 */ /* 0x000fe40000410000 */
[----:B------:R-:W-:-:S02]  /*1cd0*/  FFMA.FTZ R103, R100, R107, R103 ;  /* 0x0000006b64677223 */ /* 0x000fc40000010067 */
        /* <DEDUP_REMOVED lines=27> */
.L_x_8707:
[----:B-1----:R-:W-:Y:S05]  /*1e90*/  BSYNC B0 ;  /* 0x0000000000007941 */ /* 0x002fea0003800000 */
.L_x_8706:
[----:B0-----:R0:W1:Y:S01]  /*1ea0*/  LDS R37, [R47.X4+0x480] ;  /* 0x000480002f257984 */ /* 0x0010620000004800 */
[----:B------:R-:W-:Y:S01]  /*1eb0*/  BSSY B0, `(.L_x_8708) ;  /* 0x000000a000007945 */ /* 0x000fe20003800000 */
[C---:B------:R-:W-:Y:S02]  /*1ec0*/  IMAD R39, R103.reuse, c[0x0][0x2b4], R104 ;  /* 0x0000ad0067277a24 */ /* 0x040fe400078e0268 */
[----:B------:R-:W-:Y:S01]  /*1ed0*/  IMAD R109, R103, c[0x0][0x2d4], R106 ;  /* 0x0000b500676d7a24 */ /* 0x000fe200078e026a */
[----:B------:R-:W-:Y:S05]  /*1ee0*/  @!P2 BRA `(.L_x_8709) ;  /* 0x000000600000a947 */ /* 0x000fea0003800000 */
[----:B------:R-:W-:-:S04]  /*1ef0*/  IMAD.WIDE.U32 R32, R103, c[0x0][0x2b0], R68 ;  /* 0x0000ac0067207a25 */ /* 0x000fc800078e0044 */
[----:B------:R-:W-:Y:S01]  /*1f00*/  IMAD.WIDE.U32 R34, R103, c[0x0][0x2d0], R74 ;  /* 0x0000b40067227a25 */ /* 0x000fe200078e004a */
[----:B------:R-:W-:-:S04]  /*1f10*/  IADD3 R33, R33, R39, RZ ;  /* 0x0000002721217210 */ /* 0x000fc80007ffe0ff */
[----:B------:R-:W-:Y:S01]  /*1f20*/  IADD3 R35, R35, R109, RZ ;  /* 0x0000006d23237210 */ /* 0x000fe20007ffe0ff */
[----:B--2---:R2:W-:Y:S04]  /*1f30*/  RED.E.ADD.F32.FTZ.RN.STRONG.GPU [R32.64], R107 ;  /* 0x0000006b2000798e */ /* 0x0045e8000c10e786 */
[----:B-1----:R2:W-:Y:S02]  /*1f40*/  RED.E.ADD.F32.FTZ.RN.STRONG.GPU [R34.64], R37 ;  /* 0x000000252200798e */ /* 0x0025e4000c10e786 */
.L_x_8709:
[----:B------:R-:W-:Y:S05]  /*1f50*/  BSYNC B0 ;  /* 0x0000000000007941 */ /* 0x000fea0003800000 */
.L_x_8708:
[----:B-12---:R1:W2:Y:S01]  /*1f60*/  LDS R37, [R47.X4+0x500] ;  /* 0x000500002f257984 */ /* 0x0062a20000004800 */
[----:B------:R-:W-:Y:S01]  /*1f70*/  BSSY B0, `(.L_x_8710) ;  /* 0x0000008000007945 */ /* 0x000fe20003800000 */
[----:B------:R-:W-:Y:S05]  /*1f80*/  @!P3 BRA `(.L_x_8711) ;  /* 0x000000600000b947 */ /* 0x000fea0003800000 */
[----:B------:R-:W-:-:S04]  /*1f90*/  IMAD.WIDE.U32 R34, R103, c[0x0][0x2b0], R70 ;  /* 0x0000ac0067227a25 */ /* 0x000fc800078e0046 */
[----:B------:R-:W-:Y:S01]  /*1fa0*/  IMAD.WIDE.U32 R32, R103, c[0x0][0x2d0], R76 ;  /* 0x0000b40067207a25 */ /* 0x000fe200078e004c */
[----:B------:R-:W-:-:S04]  /*1fb0*/  IADD3 R35, R39, R35, RZ ;  /* 0x0000002327237210 */ /* 0x000fc80007ffe0ff */
[----:B------:R-:W-:Y:S01]  /*1fc0*/  IADD3 R33, R109, R33, RZ ;  /* 0x000000216d217210 */ /* 0x000fe20007ffe0ff */
[----:B---3--:R3:W-:Y:S04]  /*1fd0*/  RED.E.ADD.F32.FTZ.RN.STRONG.GPU [R34.64], R105 ;  /* 0x000000692200798e */ /* 0x0087e8000c10e786 */
[----:B--2---:R3:W-:Y:S02]  /*1fe0*/  RED.E.ADD.F32.FTZ.RN.STRONG.GPU [R32.64], R37 ;  /* 0x000000252000798e */ /* 0x0047e4000c10e786 */
.L_x_8711:
[----:B------:R-:W-:Y:S05]  /*1ff0*/  BSYNC B0 ;  /* 0x0000000000007941 */ /* 0x000fea0003800000 */
.L_x_8710:
[----:B--23--:R2:W3:Y:S01]  /*2000*/  LDS R37, [R47.X4+0x580] ;  /* 0x000580002f257984 */ /* 0x00c4e20000004800 */
[----:B------:R-:W-:Y:S01]  /*2010*/  BSSY B0, `(.L_x_8712) ;  /* 0x0000008000007945 */ /* 0x000fe20003800000 */
[----:B------:R-:W-:Y:S05]  /*2020*/  @!P4 BRA `(.L_x_8713) ;  /* 0x000000600000c947 */ /* 0x000fea0003800000 */
[----:B------:R-:W-:-:S04]  /*2030*/  IMAD.WIDE.U32 R34, R103, c[0x0][0x2b0], R72 ;  /* 0x0000ac0067227a25 */ /* 0x000fc800078e0048 */
[----:B------:R-:W-:Y:S01]  /*2040*/  IMAD.WIDE.U32 R32, R103, c[0x0][0x2d0], R78 ;  /* 0x0000b40067207a25 */ /* 0x000fe200078e004e */
[----:B------:R-:W-:-:S03]  /*2050*/  IADD3 R35, R39, R35, RZ ;  /* 0x0000002327237210 */ /* 0x000fc60007ffe0ff */
[----:B------:R-:W-:Y:S02]  /*2060*/  IMAD.IADD R33, R109, 0x1, R33 ;  /* 0x000000016d217824 */ /* 0x000fe400078e0221 */
[----:B----4-:R4:W-:Y:S04]  /*2070*/  RED.E.ADD.F32.FTZ.RN.STRONG.GPU [R34.64], R83 ;  /* 0x000000532200798e */ /* 0x0109e8000c10e786 */
[----:B---3--:R4:W-:Y:S02]  /*2080*/  RED.E.ADD.F32.FTZ.RN.STRONG.GPU [R32.64], R37 ;  /* 0x000000252000798e */ /* 0x0089e4000c10e786 */
.L_x_8713:
[----:B------:R-:W-:Y:S05]  /*2090*/  BSYNC B0 ;  /* 0x0000000000007941 */ /* 0x000fea0003800000 */
.L_x_8712:
[----:B----4-:R-:W4:Y:S01]  /*20a0*/  SHFL.DOWN P1, R35, R82, 0x1, 0x1f ;  /* 0x08201f0052237f89 */ /* 0x010f220000020000 */
[----:B------:R-:W-:Y:S01]  /*20b0*/  FMUL.FTZ R89, R89, R92 ;  /* 0x0000005c59597220 */ /* 0x000fe20000410000 */
[----:B------:R-:W-:Y:S01]  /*20c0*/  BSSY B0, `(.L_x_8714) ;  /* 0x000002a000007945 */ /* 0x000fe20003800000 */
[----:B------:R-:W-:Y:S02]  /*20d0*/  FMUL.FTZ R0, R0, R97 ;  /* 0x0000006100007220 */ /* 0x000fe40000410000 */
        /* <DEDUP_REMOVED lines=10> */
[----:B----4-:R-:W-:Y:S02]  /*2180*/  @P1 FADD R35, R82, R35 ;  /* 0x0000002352231221 */ /* 0x010fe40000000000 */
[----:B------:R-:W-:Y:S02]  /*2190*/  FFMA.FTZ R97, R95, R0, R97 ;  /* 0x000000005f617223 */ /* 0x000fe40000010061 */
[----:B------:R-:W-:Y:S01]  /*21a0*/  FFMA.FTZ R12, R5, R87, R12 ;  /* 0x00000057050c7223 */ /* 0x000fe2000001000c */
[----:B------:R-:W4:Y:S01]  /*21b0*/  SHFL.DOWN P1, R32, R35, 0x2, 0x1f ;  /* 0x08401f0023207f89 */ /* 0x000f220000020000 */
[----:B------:R-:W-:-:S02]  /*21c0*/  FFMA.FTZ R10, R3, R89, R10 ;  /* 0x00000059030a7223 */ /* 0x000fc4000001000a */
[----:B------:R-:W-:Y:S02]  /*21d0*/  FFMA.FTZ R11, R4, R88, R11 ;  /* 0x00000058040b7223 */ /* 0x000fe4000001000b */
[----:B------:R-:W-:Y:S02]  /*21e0*/  FFMA.FTZ R13, R6, R0, R13 ;  /* 0x00000000060d7223 */ /* 0x000fe4000001000d */
[----:B------:R-:W-:Y:S02]  /*21f0*/  FADD.FTZ R16, R33, R16 ;  /* 0x0000001021107221 */ /* 0x000fe40000010000 */
[----:B------:R-:W-:Y:S02]  /*2200*/  FADD.FTZ R17, R92, R17 ;  /* 0x000000115c117221 */ /* 0x000fe40000010000 */
[----:B------:R-:W-:Y:S02]  /*2210*/  FADD.FTZ R14, R97, R14 ;  /* 0x0000000e610e7221 */ /* 0x000fe40000010000 */
[----:B----4-:R-:W-:-:S05]  /*2220*/  @P1 FADD R32, R35, R32 ;  /* 0x0000002023201221 */ /* 0x010fca0000000000 */
[----:B---3--:R-:W3:Y:S02]  /*2230*/  SHFL.DOWN P1, R37, R32, 0x4, 0x1f ;  /* 0x08801f0020257f89 */ /* 0x008ee40000020000 */
[----:B---3--:R-:W-:Y:S02]  /*2240*/  @P1 FADD R37, R32, R37 ;  /* 0x0000002520251221 */ /* 0x008fe40000000000 */
[----:B------:R-:W-:-:S03]  /*2250*/  FMUL.FTZ R32, R2, R91 ;  /* 0x0000005b02207220 */ /* 0x000fc60000410000 */
[----:B------:R-:W3:Y:S01]  /*2260*/  SHFL.DOWN P1, R34, R37, 0x8, 0x1f ;  /* 0x09001f0025227f89 */ /* 0x000ee20000020000 */
[----:B------:R-:W-:-:S04]  /*2270*/  FMUL.FTZ R32, R99, R32 ;  /* 0x0000002063207220 */ /* 0x000fc80000410000 */
[----:B------:R-:W-:-:S04]  /*2280*/  FFMA.FTZ R32, R93, R88, R32 ;  /* 0x000000585d207223 */ /* 0x000fc80000010020 */
[----:B------:R-:W-:Y:S02]  /*2290*/  FADD.FTZ R15, R32, R15 ;  /* 0x0000000f200f7221 */ /* 0x000fe40000010000 */
[----:B---3--:R-:W-:Y:S01]  /*22a0*/  @P1 FADD R34, R37, R34 ;  /* 0x0000002225221221 */ /* 0x008fe20000000000 */
[----:B------:R-:W-:-:S04]  /*22b0*/  ISETP.NE.AND P1, PT, R44, RZ, PT ;  /* 0x000000ff2c00720c */ /* 0x000fc80003f25270 */
[----:B------:R-:W3:Y:S02]  /*22c0*/  SHFL.DOWN P2, R39, R34, 0x10, 0x1f ;  /* 0x0a001f0022277f89 */ /* 0x000ee40000040000 */
[----:B---3--:R-:W-:-:S07]  /*22d0*/  @P2 FADD R39, R34, R39 ;  /* 0x0000002722272221 */ /* 0x008fce0000000000 */
        /* <DEDUP_REMOVED lines=8> */
.L_x_8715:
[----:B---3--:R-:W-:Y:S05]  /*2360*/  BSYNC B0 ;  /* 0x0000000000007941 */ /* 0x008fea0003800000 */
.L_x_8714:
[----:B------:R-:W-:Y:S02]  /*2370*/  IADD3 R9, R9, 0x1, RZ ;  /* 0x0000000109097810 */ /* 0x000fe40007ffe0ff */
[----:B------:R-:W-:Y:S02]  /*2380*/  IADD3 R8, P1, R8, 0x1, RZ ;  /* 0x0000000108087810 */ /* 0x000fe40007f3e0ff */
[----:B------:R-:W-:Y:S02]  /*2390*/  ISETP.GE.AND P0, PT, R9, c[0x0][0x16c], PT ;  /* 0x00005b0009007a0c */ /* 0x000fe40003f06270 */
[----:B------:R-:W-:-:S11]  /*23a0*/  IADD3.X R7, RZ, R7, RZ, P1, !PT ;  /* 0x00000007ff077210 */ /* 0x000fd60000ffe4ff */
[----:B------:R-:W-:Y:S01]  /*23b0*/  @P0 CALL.REL.NOINC `(.L_x_8703) ;  /* 0x0000001000000944 */ /* 0x000fe20003c00000 */
[----:B------:R-:W-:Y:S05]  /*23c0*/  BRA `(.L_x_8716) ;  /* 0xffffeb7000007947 */ /* 0x000fea000383ffff */
.L_x_8703:
[----:B------:R-:W-:Y:S01]  /*23d0*/  BAR.SYNC.DEFER_BLOCKING 0x0 ;  /* 0x0000000000007b1d */ /* 0x000fe20000010000 */
[----:B------:R-:W-:Y:S01]  /*23e0*/  F2FP.PACK_AB R8, R11, R13 ;  /* 0x0000000d0b08723e */ /* 0x000fe200000000ff */
[----:B------:R-:W-:Y:S01]  /*23f0*/  IMAD R5, R53, c[0x0][0x2d8], RZ ;  /* 0x0000b60035057a24 */ /* 0x000fe200078e02ff */
[----:B------:R-:W-:Y:S01]  /*2400*/  F2FP.PACK_AB R9, R10, R12 ;  /* 0x0000000c0a09723e */ /* 0x000fe200000000ff */
[----:B------:R-:W-:Y:S01]  /*2410*/  IMAD R13, R85, c[0x0][0x2e0], RZ ;  /* 0x0000b800550d7a24 */ /* 0x000fe200078e02ff */
[----:B------:R-:W-:Y:S01]  /*2420*/  IADD3 R12, R28, -0x1, RZ ;  /* 0xffffffff1c0c7810 */ /* 0x000fe20007ffe0ff */
[----:B------:R-:W-:Y:S01]  /*2430*/  IMAD R11, R80, c[0x0][0x2dc], R5 ;  /* 0x0000b700500b7a24 */ /* 0x000fe200078e0205 */
[----:B------:R-:W-:Y:S01]  /*2440*/  F2FP.PACK_AB R10, R15, R14 ;  /* 0x0000000e0f0a723e */ /* 0x000fe200000000ff */
[----:B------:R-:W-:Y:S01]  /*2450*/  IMAD R13, R86, c[0x0][0x2e4], R13 ;  /* 0x0000b900560d7a24 */ /* 0x000fe200078e020d */
[----:B------:R-:W-:Y:S01]  /*2460*/  SHF.L.U32 R6, R12, 0x7, RZ ;  /* 0x000000070c067819 */ /* 0x000fe200000006ff */
[----:B------:R-:W-:Y:S01]  /*2470*/  IMAD R19, R85, c[0x0][0x300], RZ ;  /* 0x0000c00055137a24 */ /* 0x000fe200078e02ff */
[----:B------:R-:W-:Y:S01]  /*2480*/  ISETP.GT.AND P5, PT, R28, 0x1, PT ;  /* 0x000000011c00780c */ /* 0x000fe20003fa4270 */
[----:B------:R-:W-:Y:S01]  /*2490*/  FADD.FTZ R14, R49, R14 ;  /* 0x0000000e310e7221 */ /* 0x000fe20000010000 */
[--C-:B------:R-:W-:Y:S01]  /*24a0*/  SHF.R.S32.HI R7, RZ, 0x1f, R6.reuse ;  /* 0x0000001fff077819 */ /* 0x100fe20000011406 */
[----:B------:R-:W-:Y:S01]  /*24b0*/  IMAD R19, R86, c[0x0][0x304], R19 ;  /* 0x0000c10056137a24 */ /* 0x000fe200078e0213 */
[----:B------:R-:W-:Y:S01]  /*24c0*/  IADD3 R30, P1, R30, -0x100, RZ ;  /* 0xffffff001e1e7810 */ /* 0x000fe20007f3e0ff */
[----:B------:R-:W-:Y:S01]  /*24d0*/  FADD.FTZ R15, R14, R15 ;  /* 0x0000000f0e0f7221 */ /* 0x000fe20000010000 */
[----:B------:R-:W-:Y:S01]  /*24e0*/  IADD3 R42, P2, R42, -0x100, RZ ;  /* 0xffffff002a2a7810 */ /* 0x000fe20007f5e0ff */
[--C-:B------:R-:W-:Y:S01]  /*24f0*/  IMAD.WIDE.U32 R4, R80, c[0x0][0x2d8], R6.reuse ;  /* 0x0000b60050047a25 */ /* 0x100fe200078e0006 */
[----:B------:R-:W-:Y:S01]  /*2500*/  IADD3 R48, P3, R48, -0x100, RZ ;  /* 0xffffff0030307810 */ /* 0x000fe20007f7e0ff */
[----:B------:R-:W-:Y:S01]  /*2510*/  UIADD3 UR4, UR4, -0x80, URZ ;  /* 0xffffff8004047890 */ /* 0x000fe2000fffe03f */
[----:B------:R-:W-:Y:S01]  /*2520*/  IADD3 R46, P4, R46, -0x100, RZ ;  /* 0xffffff002e2e7810 */ /* 0x000fe20007f9e0ff */
[----:B------:R-:W-:Y:S01]  /*2530*/  IMAD.WIDE.U32 R6, R80, c[0x0][0x2f8], R6 ;  /* 0x0000be0050067a25 */ /* 0x000fe200078e0006 */
[----:B------:R-:W-:Y:S01]  /*2540*/  IADD3 R5, R5, R11, RZ ;  /* 0x0000000b05057210 */ /* 0x000fe20007ffe0ff */
[----:B------:R3:W-:Y:S01]  /*2550*/  STS.64 [R44.X8], R8 ;  /* 0x000000082c007388 */ /* 0x0007e20000008a00 */
[----:B------:R-:W-:-:S06]  /*2560*/  NOP ;  /* 0x0000000000007918 */ /* 0x000fcc0000000000 */
[----:B------:R-:W4:Y:S01]  /*2570*/  LDS.64 R2, [R44.X8] ;  /* 0x000000002c027984 */ /* 0x000f220000008a00 */
[----:B------:R-:W-:Y:S01]  /*2580*/  IMAD.WIDE.U32 R4, R86, c[0x0][0x2e0], R4 ;  /* 0x0000b80056047a25 */ /* 0x000fe200078e0004 */
[----:B------:R-:W-:Y:S02]  /*2590*/  F2FP.PACK_AB R11, R17, R16 ;  /* 0x00000010110b723e */ /* 0x000fe400000000ff */
[----:B------:R-:W-:Y:S01]  /*25a0*/  MOV R28, R12 ;  /* 0x0000000c001c7202 */ /* 0x000fe20000000f00 */
[----:B------:R-:W-:Y:S01]  /*25b0*/  FADD.FTZ R16, R15, R16 ;  /* 0x000000100f107221 */ /* 0x000fe20000010000 */
[----:B------:R-:W-:Y:S01]  /*25c0*/  IADD3 R5, R5, R13, RZ ;  /* 0x0000000d05057210 */ /* 0x000fe20007ffe0ff */
[----:B------:R-:W-:Y:S01]  /*25d0*/  IMAD R13, R53, c[0x0][0x2f8], RZ ;  /* 0x0000be00350d7a24 */ /* 0x000fe200078e02ff */
[----:B---3--:R-:W-:Y:S01]  /*25e0*/  LEA R8, P0, R4, c[0x0][0x330], 0x1 ;  /* 0x0000cc0004087a11 */ /* 0x008fe200078008ff */
[----:B------:R-:W-:Y:S01]  /*25f0*/  FADD.FTZ R49, R16, R17 ;  /* 0x0000001110317221 */ /* 0x000fe20000010000 */
[----:B------:R-:W-:Y:S01]  /*2600*/  IADD3.X R29, R29, -0x1, RZ, P1, !PT ;  /* 0xffffffff1d1d7810 */ /* 0x000fe20000ffe4ff */
[----:B------:R-:W-:Y:S01]  /*2610*/  IMAD R13, R80, c[0x0][0x2fc], R13 ;  /* 0x0000bf00500d7a24 */ /* 0x000fe200078e020d */
[----:B------:R-:W-:-:S02]  /*2620*/  LEA.HI.X R5, R4, c[0x0][0x334], R5, 0x1, P0 ;  /* 0x0000cd0004057a11 */ /* 0x000fc400000f0c05 */
[----:B------:R-:W-:Y:S02]  /*2630*/  IADD3 R8, P0, R8, R23, RZ ;  /* 0x0000001708087210 */ /* 0x000fe40007f1e0ff */
[----:B------:R-:W-:Y:S02]  /*2640*/  IADD3 R7, R7, R13, RZ ;  /* 0x0000000d07077210 */ /* 0x000fe40007ffe0ff */
[----:B------:R-:W-:Y:S02]  /*2650*/  IADD3.X R9, R5, R22, RZ, P0, !PT ;  /* 0x0000001605097210 */ /* 0x000fe400007fe4ff */
[----:B------:R-:W-:Y:S02]  /*2660*/  IADD3.X R41, R41, -0x1, RZ, P2, !PT ;  /* 0xffffffff29297810 */ /* 0x000fe400017fe4ff */
[----:B------:R-:W-:Y:S02]  /*2670*/  IADD3.X R45, R45, -0x1, RZ, P3, !PT ;  /* 0xffffffff2d2d7810 */ /* 0x000fe40001ffe4ff */
[----:B------:R-:W-:Y:S01]  /*2680*/  IADD3.X R43, R43, -0x1, RZ, P4, !PT ;  /* 0xffffffff2b2b7810 */ /* 0x000fe200027fe4ff */
[----:B----4-:R3:W-:Y:S04]  /*2690*/  STG.E.64 [R8.64], R2 ;  /* 0x0000000208007986 */ /* 0x0107e8000c101b06 */
        /* <DEDUP_REMOVED lines=15> */
.L_x_8702:
        /* <DEDUP_REMOVED lines=24> */
.L_x_8719:
[----:B---3--:R-:W-:Y:S05]  /*2910*/  BSYNC B0 ;  /* 0x0000000000007941 */ /* 0x008fea0003800000 */
.L_x_8718:
        /* <DEDUP_REMOVED lines=23> */
.L_x_8721:
[----:B------:R-:W4:Y:S02]  /*2a90*/  S2R R9, SR_TID.X ;  /* 0x0000000000097919 */ /* 0x000f240000002100 */
.L_x_8722:
[----:B0-----:R-:W-:Y:S05]  /*2aa0*/  BSYNC B0 ;  /* 0x0000000000007941 */ /* 0x001fea0003800000 */
.L_x_8720:
[----:B----4-:R-:W-:-:S13]  /*2ab0*/  ISETP.GE.AND P0, PT, R9, c[0x0][0x16c], PT ;  /* 0x00005b0009007a0c */ /* 0x010fda0003f06270 */
[----:B------:R-:W-:Y:S05]  /*2ac0*/  @P0 EXIT ;  /* 0x000000000000094d */ /* 0x000fea0003800000 */
[----:B------:R-:W-:Y:S02]  /*2ad0*/  IMAD R85, R85, c[0x0][0x288], RZ ;  /* 0x0000a20055557a24 */ /* 0x000fe400078e02ff */
[----:B---3--:R-:W-:-:S04]  /*2ae0*/  IMAD.WIDE.U32 R2, R86, c[0x0][0x288], RZ ;  /* 0x0000a20056027a25 */ /* 0x008fc800078e00ff */
[----:B------:R-:W-:-:S05]  /*2af0*/  IMAD R13, R86, c[0x0][0x28c], R85 ;  /* 0x0000a300560d7a24 */ /* 0x000fca00078e0255 */
[----:B------:R-:W-:Y:S02]  /*2b00*/  IADD3 R13, R3, R13, RZ ;  /* 0x0000000d030d7210 */ /* 0x000fe40007ffe0ff */
.L_x_8723:
        /* <DEDUP_REMOVED lines=16> */
.L_x_8724:
        /* <DEDUP_REMOVED lines=15> */
.L_x_9160:


//--------------------- .text._Z25selective_scan_bwd_kernelI32Selective_Scan_bwd_kernel_traitsILi32ELi4ELb1ELb1ELb1ELb0ELb1EN3c104HalfEfEEv12SSMParamsBwd --------------------------
	.section	.text._Z25selective_scan_bwd_kernelI32Selective_Scan_bwd_kernel_traitsILi32ELi4ELb1ELb1ELb1ELb0ELb1EN3c104HalfEfEEv12SSMParamsBwd,"ax",@progbits
	.sectioninfo	@"SHI_REGISTERS=122"
	.align	128
        .global         _Z25selective_scan_bwd_kernelI32Selective_Scan_bwd_kernel_traitsILi32ELi4ELb1ELb1ELb1ELb0ELb1EN3c104HalfEfEEv12SSMParamsBwd
        .type           _Z25selective_scan_bwd_kernelI32Selective_Scan_bwd_kernel_traitsILi32ELi4ELb1ELb1ELb1ELb0ELb1EN3c104HalfEfEEv12SSMParamsBwd,@function
        .size           _Z25selective_scan_bwd_kernelI32Selective_Scan_bwd_kernel_traitsILi32ELi4ELb1ELb1ELb1ELb0ELb1EN3c104HalfEfEEv12SSMParamsBwd,(.L_x_9161 - _Z25selective_scan_bwd_kernelI32Selective_Scan_bwd_kernel_traitsILi32ELi4ELb1ELb1ELb1ELb0ELb1EN3c104HalfEfEEv12SSMParamsBwd)
        .other          _Z25selective_scan_bwd_kernelI32Selective_Scan_bwd_kernel_traitsILi32ELi4ELb1ELb1ELb1ELb0ELb1EN3c104HalfEfEEv12SSMParamsBwd,@"STO_CUDA_ENTRY STV_DEFAULT"
_Z25selective_scan_bwd_kernelI32Selective_Scan_bwd_kernel_traitsILi32ELi4ELb1ELb1ELb1ELb0ELb1EN3c104HalfEfEEv12SSMParamsBwd:
.text._Z25selective_scan_bwd_kernelI32Selective_Scan_bwd_kernel_traitsILi32ELi4ELb1ELb1ELb1ELb0ELb1EN3c104HalfEfEEv12SSMParamsBwd:
        /* <DEDUP_REMOVED lines=23> */
[C---:B------:R-:W-:Y:S01]  /*0170*/  IMAD R13, R53.reuse, c[0x0][0x1e0], RZ ;  /* 0x00007800350d7a24 */ /* 0x040fe200078e02ff */
[----:B------:R1:W2:Y:S01]  /*0180*/  F2I.FTZ.U32.TRUNC.NTZ R7, R6 ;  /* 0x0000000600077305 */ /* 0x0002a2000021f000 */
[----:B------:R3:W5:Y:S01]  /*0190*/  @P1 LDG.E R85, [R4.64] ;  /* 0x0000000404551981 */ /* 0x000762000c1e1900 */
[----:B------:R-:W-:Y:S01]  /*01a0*/  ISETP.GE.AND P1, PT, R10, RZ, PT ;  /* 0x000000ff0a00720c */ /* 0x000fe20003f26270 */
[C---:B------:R-:W-:Y:S01]  /*01b0*/  IMAD R11, R84.reuse, c[0x0][0x1d4], R9 ;  /* 0x00007500540b7a24 */ /* 0x040fe200078e0209 */
[----:B------:R-:W-:Y:S01]  /*01c0*/  ISETP.NE.AND P0, PT, RZ, c[0x0][0x178], PT ;  /* 0x00005e00ff007a0c */ /* 0x000fe20003f05270 */
[C---:B------:R-:W-:Y:S01]  /*01d0*/  IMAD R13, R84.reuse, c[0x0][0x1e4], R13 ;  /* 0x00007900540d7a24 */ /* 0x040fe200078e020d */
[----:B0-----:R-:W-:Y:S01]  /*01e0*/  IABS R2, R89 ;  /* 0x0000005900027213 */ /* 0x001fe20000000000 */
[C---:B------:R-:W-:Y:S01]  /*01f0*/  IMAD R15, R53.reuse, c[0x0][0x278], RZ ;  /* 0x00009e00350f7a24 */ /* 0x040fe200078e02ff */
[----:B------:R-:W-:Y:S01]  /*0200*/  CS2R R56, SRZ ;  /* 0x0000000000387805 */ /* 0x000fe2000001ff00 */
[----:B-1----:R-:W-:Y:S01]  /*0210*/  HFMA2.MMA R6, -RZ, RZ, 0, 0 ;  /* 0x00000000ff067435 */ /* 0x002fe200000001ff */
[----:B------:R-:W-:Y:S01]  /*0220*/  IMAD R17, R53, c[0x0][0x190], RZ ;  /* 0x0000640035117a24 */ /* 0x000fe200078e02ff */
[----:B------:R-:W-:Y:S01]  /*0230*/  CS2R R58, SRZ ;  /* 0x00000000003a7805 */ /* 0x000fe2000001ff00 */
[----:B---3--:R-:W-:Y:S01]  /*0240*/  IMAD.WIDE.U32 R4, R84, c[0x0][0x1e0], RZ ;  /* 0x0000780054047a25 */ /* 0x008fe200078e00ff */
[----:B------:R-:W-:Y:S01]  /*0250*/  HFMA2.MMA R52, -RZ, RZ, 0, 0 ;  /* 0x00000000ff347435 */ /* 0x000fe200000001ff */
[----:B------:R-:W-:-:S02]  /*0260*/  MOV R50, RZ ;  /* 0x000000ff00327202 */ /* 0x000fc40000000f00 */
[----:B--2---:R-:W-:Y:S01]  /*0270*/  IADD3 R8, RZ, -R7, RZ ;  /* 0x80000007ff087210 */ /* 0x004fe20007ffe0ff */
[C---:B------:R-:W-:Y:S01]  /*0280*/  IMAD R15, R84.reuse, c[0x0][0x27c], R15 ;  /* 0x00009f00540f7a24 */ /* 0x040fe200078e020f */
[----:B------:R-:W-:Y:S01]  /*0290*/  IADD3 R5, R5, R13, RZ ;  /* 0x0000000d05057210 */ /* 0x000fe20007ffe0ff */
[----:B------:R-:W-:Y:S01]  /*02a0*/  IMAD R17, R84, c[0x0][0x194], R17 ;  /* 0x0000650054117a24 */ /* 0x000fe200078e0211 */
[----:B------:R-:W-:Y:S01]  /*02b0*/  MOV R13, c[0x0][0x174] ;  /* 0x00005d00000d7a02 */ /* 0x000fe20000000f00 */
[----:B------:R-:W-:Y:S02]  /*02c0*/  IMAD R3, R8, R19, RZ ;  /* 0x0000001308037224 */ /* 0x000fe400078e02ff */
        /* <DEDUP_REMOVED lines=23> */
[----:B------:R-:W-:Y:S01]  /*0440*/  IMAD R14, R89, c[0x0][0x284], R14 ;  /* 0x0000a100590e7a24 */ /* 0x000fe200078e020e */
[----:B------:R-:W-:Y:S01]  /*0450*/  ISETP.GE.U32.AND P2, PT, R0, R19, PT ;  /* 0x000000130000720c */ /* 0x000fe20003f46070 */
[----:B------:R-:W-:Y:S01]  /*0460*/  IMAD R0, R87, c[0x0][0x1d8], RZ ;  /* 0x0000760057007a24 */ /* 0x000fe200078e02ff */
[----:B------:R-:W-:Y:S01]  /*0470*/  IADD3 R43, P4, R13, R4, RZ ;  /* 0x000000040d2b7210 */ /* 0x000fe20007f9e0ff */
[----:B------:R-:W-:Y:S01]  /*0480*/  IMAD R17, R53, c[0x0][0x1b0], RZ ;  /* 0x00006c0035117a24 */ /* 0x000fe200078e02ff */
[----:B------:R-:W-:Y:S01]  /*0490*/  IADD3.X R6, R15, R7, R14, P5, !PT ;  /* 0x000000070f067210 */ /* 0x000fe20002ffe40e */
[----:B------:R-:W-:Y:S01]  /*04a0*/  IMAD R0, R89, c[0x0][0x1dc], R0 ;  /* 0x0000770059007a24 */ /* 0x000fe200078e0200 */
[----:B------:R-:W-:Y:S01]  /*04b0*/  IADD3.X R4, R15, R5, R12, P4, !PT ;  /* 0x000000050f047210 */ /* 0x000fe200027fe40c */
[----:B------:R-:W-:-:S04]  /*04c0*/  IMAD.WIDE.U32 R10, R84, c[0x0][0x1b0], RZ ;  /* 0x00006c00540a7a25 */ /* 0x000fc800078e00ff */
[----:B------:R-:W-:Y:S02]  /*04d0*/  IMAD R17, R84, c[0x0][0x1b4], R17 ;  /* 0x00006d0054117a24 */ /* 0x000fe400078e0211 */
[----:B------:R-:W-:Y:S02]  /*04e0*/  @P2 IADD3 R51, R51, 0x1, RZ ;  /* 0x0000000133332810 */ /* 0x000fe40007ffe0ff */
[----:B------:R-:W-:Y:S02]  /*04f0*/  IADD3 R45, P2, R13, R2, RZ ;  /* 0x000000020d2d7210 */ /* 0x000fe40007f5e0ff */
[----:B------:R-:W-:Y:S02]  /*0500*/  @!P1 IADD3 R51, -R51, RZ, RZ ;  /* 0x000000ff33339210 */ /* 0x000fe40007ffe1ff */
[----:B------:R-:W-:Y:S02]  /*0510*/  @!P0 LOP3.LUT R51, RZ, c[0x0][0x178], RZ, 0x33, !PT ;  /* 0x00005e00ff338a12 */ /* 0x000fe400078e33ff */
[----:B------:R-:W-:-:S02]  /*0520*/  IADD3.X R2, R15, R3, R0, P2, !PT ;  /* 0x000000030f027210 */ /* 0x000fc400017fe400 */
[----:B------:R-:W-:Y:S01]  /*0530*/  SHF.R.S32.HI R49, RZ, 0x1f, R51 ;  /* 0x0000001fff317819 */ /* 0x000fe20000011433 */
[----:B------:R-:W-:Y:S01]  /*0540*/  IMAD.WIDE.U32 R8, R51, c[0x0][0x1a8], R8 ;  /* 0x00006a0033087a25 */ /* 0x000fe200078e0008 */
[----:B------:R-:W-:Y:S02]  /*0550*/  LEA R48, P0, R45, c[0x0][0x240], 0x1 ;  /* 0x000090002d307a11 */ /* 0x000fe400078008ff */
[----:B------:R-:W-:Y:S01]  /*0560*/  LEA R46, P1, R43, c[0x0][0x248], 0x1 ;  /* 0x000092002b2e7a11 */ /* 0x000fe200078208ff */
[----:B------:R-:W-:Y:S01]  /*0570*/  IMAD R0, R49, c[0x0][0x1a8], RZ ;  /* 0x00006a0031007a24 */ /* 0x000fe200078e02ff */
[----:B------:R-:W-:Y:S01]  /*0580*/  LEA.HI.X R45, R45, c[0x0][0x244], R2, 0x1, P0 ;  /* 0x000091002d2d7a11 */ /* 0x000fe200000f0c02 */
[----:B------:R-:W-:Y:S01]  /*0590*/  IMAD R2, R49, c[0x0][0x1c8], RZ ;  /* 0x0000720031027a24 */ /* 0x000fe200078e02ff */
[----:B------:R-:W-:Y:S01]  /*05a0*/  ISETP.NE.U32.AND P0, PT, RZ, c[0x0][0x260], PT ;  /* 0x00009800ff007a0c */ /* 0x000fe20003f05070 */
[----:B------:R-:W-:Y:S01]  /*05b0*/  IMAD R3, R51, c[0x0][0x1ac], R0 ;  /* 0x00006b0033037a24 */ /* 0x000fe200078e0200 */
[----:B------:R-:W-:Y:S01]  /*05c0*/  LEA R42, P2, R41, c[0x0][0x308], 0x1 ;  /* 0x0000c200292a7a11 */ /* 0x000fe200078408ff */
[----:B------:R-:W-:Y:S01]  /*05d0*/  IMAD R5, R51, c[0x0][0x1cc], R2 ;  /* 0x0000730033057a24 */ /* 0x000fe200078e0202 */
[----:B------:R-:W-:-:S02]  /*05e0*/  ISETP.NE.AND.EX P0, PT, RZ, c[0x0][0x264], PT, P0 ;  /* 0x00009900ff007a0c */ /* 0x000fc40003f05300 */
[----:B------:R-:W-:Y:S02]  /*05f0*/  IADD3 R31, P5, R13, R8, RZ ;  /* 0x000000080d1f7210 */ /* 0x000fe40007fbe0ff */
[----:B------:R-:W-:Y:S02]  /*0600*/  IADD3 R0, R9, R3, RZ ;  /* 0x0000000309007210 */ /* 0x000fe40007ffe0ff */
[----:B------:R-:W-:Y:S02]  /*0610*/  LEA.HI.X R43, R43, c[0x0][0x24c], R4, 0x1, P1 ;  /* 0x000093002b2b7a11 */ /* 0x000fe400008f0c04 */
        /* <DEDUP_REMOVED lines=33> */
[----:B------:R-:W-:-:S02]  /*0830*/  MOV R27, RZ ;  /* 0x000000ff001b7202 */ /* 0x000fc40000000f00 */
[----:B------:R-:W-:Y:S02]  /*0840*/  MOV R52, RZ ;  /* 0x000000ff00347202 */ /* 0x000fe40000000f00 */
[----:B------:R-:W-:Y:S02]  /*0850*/  IADD3 R25, R61, R25, RZ ;  /* 0x000000193d197210 */ /* 0x000fe40007ffe0ff */
[----:B0-----:R-:W-:Y:S02]  /*0860*/  LOP3.LUT R26, R47, 0x1f, RZ, 0xc0, !PT ;  /* 0x0000001f2f1a7812 */ /* 0x001fe400078ec0ff */
[----:B------:R-:W-:Y:S02]  /*0870*/  SHF.R.S32.HI R24, RZ, 0x1f, R47 ;  /* 0x0000001fff187819 */ /* 0x000fe4000001142f */
.L_x_8741:
        /* <DEDUP_REMOVED lines=8> */
[----:B-12---:R-:W-:Y:S01]  /*0900*/  STS.64 [R44.X8], R4 ;  /* 0x000000042c007388 */ /* 0x006fe20000008a00 */
[----:B------:R-:W-:-:S06]  /*0910*/  NOP ;  /* 0x0000000000007918 */ /* 0x000fcc0000000000 */
[----:B------:R-:W-:Y:S04]  /*0920*/  LDS.64 R62, [R44.X8] ;  /* 0x000000002c3e7984 */ /* 0x000fe80000008a00 */
[----:B------:R-:W-:Y:S06]  /*0930*/  BAR.SYNC.DEFER_BLOCKING 0x0 ;  /* 0x0000000000007b1d */ /* 0x000fec0000010000 */
[----:B------:R-:W2:Y:S01]  /*0940*/  LDG.E.64 R6, [R6.64] ;  /* 0x0000000406067981 */ /* 0x000ea2000c1e1b00 */
[----:B------:R-:W-:-:S04]  /*0950*/  IADD3 R8, P0, R42, R23, RZ ;  /* 0x000000172a087210 */ /* 0x000fc80007f1e0ff */
[----:B------:R-:W-:Y:S02]  /*0960*/  IADD3.X R9, R41, R22, RZ, P0, !PT ;  /* 0x0000001629097210 */ /* 0x000fe400007fe4ff */
[----:B------:R-:W-:Y:S01]  /*0970*/  MOV R64, c[0x0][0x174] ;  /* 0x00005d0000407a02 */ /* 0x000fe20000000f00 */
[----:B0-2---:R0:W-:Y:S01]  /*0980*/  STS.64 [R44.X8], R6 ;  /* 0x000000062c007388 */ /* 0x0051e20000008a00 */
        /* <DEDUP_REMOVED lines=37> */
[----:B------:R-:W1:Y:S04]  /*0be0*/  LDS.64 R16, [R44.X8] ;  /* 0x000000002c107984 */ /* 0x000e680000008a00 */
[----:B------:R-:W-:Y:S06]  /*0bf0*/  BAR.SYNC.DEFER_BLOCKING 0x0 ;  /* 0x0000000000007b1d */ /* 0x000fec0000010000 */
[----:B------:R-:W2:Y:S01]  /*0c00*/  LDG.E.64 R12, [R12.64+-0x100] ;  /* 0xffff00040c0c7981 */ /* 0x000ea2000c1e1b00 */
[----:B0-----:R-:W-:Y:S01]  /*0c10*/  SHF.R.U64 R20, R4, 0x10, R5 ;  /* 0x0000001004147819 */ /* 0x001fe20000001205 */
[----:B------:R-:W-:-:S04]  /*0c20*/  HADD2.F32 R19, -RZ, R5.H0_H0 ;  /* 0x20000005ff137230 */ /* 0x000fc80000004100 */
[----:B------:R-:W-:Y:S02]  /*0c30*/  HADD2.F32 R20, -RZ, R20.H0_H0 ;  /* 0x20000014ff147230 */ /* 0x000fe40000004100 */
[----:B-1----:R-:W-:Y:S01]  /*0c40*/  HADD2.F32 R14, -RZ, R16.H0_H0 ;  /* 0x20000010ff0e7230 */ /* 0x002fe20000004100 */
[--C-:B------:R-:W-:Y:S01]  /*0c50*/  SHF.R.U64 R15, R16, 0x10, R17.reuse ;  /* 0x00000010100f7819 */ /* 0x100fe20000001211 */
[----:B------:R-:W-:Y:S01]  /*0c60*/  HADD2.F32 R8, -RZ, R17.H0_H0 ;  /* 0x20000011ff087230 */ /* 0x000fe20000004100 */
[----:B------:R-:W-:Y:S02]  /*0c70*/  SHF.R.U32.HI R0, RZ, 0x10, R17 ;  /* 0x00000010ff007819 */ /* 0x000fe40000011611 */
[----:B------:R-:W-:Y:S01]  /*0c80*/  FMUL.FTZ R9, R14, -1.4426950216293334961 ;  /* 0xbfb8aa3b0e097820 */ /* 0x000fe20000410000 */
[----:B------:R-:W-:Y:S01]  /*0c90*/  HADD2.F32 R15, -RZ, R15.H0_H0 ;  /* 0x2000000fff0f7230 */ /* 0x000fe20000004100 */
[----:B------:R-:W-:Y:S01]  /*0ca0*/  FMUL.FTZ R10, R8, -1.4426950216293334961 ;  /* 0xbfb8aa3b080a7820 */ /* 0x000fe20000410000 */
[----:B------:R-:W-:-:S03]  /*0cb0*/  HADD2.F32 R0, -RZ, R0.H0_H0 ;  /* 0x20000000ff007230 */ /* 0x000fc60000004100 */
[----:B------:R-:W0:Y:S02]  /*0cc0*/  MUFU.EX2 R9, R9 ;  /* 0x0000000900097308 */ /* 0x000e240000000800 */
[----:B------:R-:W-:-:S06]  /*0cd0*/  FMUL.FTZ R18, R0, -1.4426950216293334961 ;  /* 0xbfb8aa3b00127820 */ /* 0x000fcc0000410000 */
[----:B------:R-:W1:Y:S01]  /*0ce0*/  MUFU.EX2 R10, R10 ;  /* 0x0000000a000a7308 */ /* 0x000e620000000800 */
[----:B0-----:R-:W-:-:S07]  /*0cf0*/  FADD.FTZ R11, R9, 1 ;  /* 0x3f800000090b7421 */ /* 0x001fce0000010000 */
[----:B------:R-:W0:Y:S01]  /*0d00*/  MUFU.EX2 R18, R18 ;  /* 0x0000001200127308 */ /* 0x000e220000000800 */
[----:B-1----:R-:W-:-:S07]  /*0d10*/  FADD.FTZ R17, R10, 1 ;  /* 0x3f8000000a117421 */ /* 0x002fce0000010000 */
[----:B------:R-:W-:Y:S01]  /*0d20*/  MUFU.RCP R11, R11 ;  /* 0x0000000b000b7308 */ /* 0x000fe20000001000 */
[----:B------:R-:W-:-:S07]  /*0d30*/  HADD2.F32 R10, -RZ, R4.H0_H0 ;  /* 0x20000004ff0a7230 */ /* 0x000fce0000004100 */
[----:B------:R-:W1:Y:S01]  /*0d40*/  MUFU.RCP R17, R17 ;  /* 0x0000001100117308 */ /* 0x000e620000001000 */
[----:B0-----:R-:W-:Y:S01]  /*0d50*/  FADD.FTZ R21, R18, 1 ;  /* 0x3f80000012157421 */ /* 0x001fe20000010000 */
[----:B------:R-:W-:-:S05]  /*0d60*/  SHF.R.U32.HI R18, RZ, 0x10, R5 ;  /* 0x00000010ff127819 */ /* 0x000fca0000011605 */
[----:B------:R-:W-:Y:S01]  /*0d70*/  HADD2.F32 R18, -RZ, R18.H0_H0 ;  /* 0x20000012ff127230 */ /* 0x000fe20000004100 */
[----:B------:R-:W0:Y:S01]  /*0d80*/  MUFU.RCP R33, R21 ;  /* 0x0000001500217308 */ /* 0x000e220000001000 */
[----:B-1----:R-:W-:Y:S02]  /*0d90*/  FADD.FTZ R5, -R17, 1 ;  /* 0x3f80000011057421 */ /* 0x002fe40000010100 */
[----:B0-----:R-:W-:-:S04]  /*0da0*/  FADD.FTZ R21, -R33, 1 ;  /* 0x3f80000021157421 */ /* 0x001fc80000010100 */
[----:B------:R-:W-:Y:S01]  /*0db0*/  FFMA.FTZ R35, R0, R21, 1 ;  /* 0x3f80000000237423 */ /* 0x000fe20000010015 */
[----:B--2---:R0:W-:Y:S01]  /*0dc0*/  STS.64 [R44.X8], R12 ;  /* 0x0000000c2c007388 */ /* 0x0041e20000008a00 */
[----:B------:R-:W-:-:S06]  /*0dd0*/  NOP ;  /* 0x0000000000007918 */ /* 0x000fcc0000000000 */
[----:B------:R-:W1:Y:S01]  /*0de0*/  LDS.64 R6, [R44.X8] ;  /* 0x000000002c067984 */ /* 0x000e620000008a00 */
[----:B0-----:R-:W-:Y:S02]  /*0df0*/  FMUL.FTZ R12, R15, -1.4426950216293334961 ;  /* 0xbfb8aa3b0f0c7820 */ /* 0x001fe40000410000 */
[----:B------:R-:W-:-:S04]  /*0e00*/  FADD.FTZ R13, -R11, 1 ;  /* 0x3f8000000b0d7421 */ /* 0x000fc80000010100 */
[----:B------:R-:W0:Y:S01]  /*0e10*/  MUFU.EX2 R12, R12 ;  /* 0x0000000c000c7308 */ /* 0x000e220000000800 */
[----:B------:R-:W-:Y:S02]  /*0e20*/  FFMA.FTZ R13, R14, R13, 1 ;  /* 0x3f8000000e0d7423 */ /* 0x000fe4000001000d */
[----:B0-----:R-:W-:-:S06]  /*0e30*/  FADD.FTZ R16, R12, 1 ;  /* 0x3f8000000c107421 */ /* 0x001fcc0000010000 */
[----:B------:R-:W0:Y:S01]  /*0e40*/  MUFU.RCP R16, R16 ;  /* 0x0000001000107308 */ /* 0x000e220000001000 */
[----:B-1----:R-:W-:Y:S01]  /*0e50*/  HADD2.F32 R9, -RZ, R6.H0_H0 ;  /* 0x20000006ff097230 */ /* 0x002fe20000004100 */
[----:B------:R-:W-:Y:S01]  /*0e60*/  SHF.R.U32.HI R34, RZ, 0x10, R7 ;  /* 0x00000010ff227819 */ /* 0x000fe20000011607 */
[----:B------:R-:W-:-:S03]  /*0e70*/  HADD2.F32 R32, -RZ, R7.H0_H0 ;  /* 0x20000007ff207230 */ /* 0x000fc60000004100 */
[----:B------:R-:W-:Y:S01]  /*0e80*/  FMUL.FTZ R12, R10, R9 ;  /* 0x000000090a0c7220 */ /* 0x000fe20000410000 */
[----:B------:R-:W-:-:S03]  /*0e90*/  HADD2.F32 R34, -RZ, R34.H0_H0 ;  /* 0x20000022ff227230 */ /* 0x000fc60000004100 */
[----:B------:R-:W-:Y:S02]  /*0ea0*/  FMUL.FTZ R12, R11, R12 ;  /* 0x0000000c0b0c7220 */ /* 0x000fe40000410000 */
[----:B0-----:R-:W-:Y:S02]  /*0eb0*/  FADD.FTZ R4, -R16, 1 ;  /* 0x3f80000010047421 */ /* 0x001fe40000010100 */
[----:B------:R-:W-:Y:S01]  /*0ec0*/  FMUL.FTZ R12, R12, R13 ;  /* 0x0000000d0c0c7220 */ /* 0x000fe20000410000 */
[----:B------:R-:W-:Y:S01]  /*0ed0*/  SHF.R.U64 R13, R6, 0x10, R7 ;  /* 0x00000010060d7819 */ /* 0x000fe20000001207 */
[----:B------:R-:W-:Y:S02]  /*0ee0*/  FFMA.FTZ R7, R8, R5, 1 ;  /* 0x3f80000008077423 */ /* 0x000fe40000010005 */
[----:B------:R-:W-:Y:S02]  /*0ef0*/  FMUL.FTZ R6, R19, R32 ;  /* 0x0000002013067220 */ /* 0x000fe40000410000 */
[----:B------:R-:W-:Y:S01]  /*0f00*/  HADD2.F32 R13, -RZ, R13.H0_H0 ;  /* 0x2000000dff0d7230 */ /* 0x000fe20000004100 */
        /* <DEDUP_REMOVED lines=14> */
[----:B------:R-:W-:Y:S01]  /*0ff0*/  HADD2.F32 R12, -RZ, R62.H0_H0 ;  /* 0x2000003eff0c7230 */ /* 0x000fe20000004100 */
[----:B------:R-:W-:-:S04]  /*1000*/  IMAD.WIDE.U32 R6, R89, c[0x0][0x2f0], R64 ;  /* 0x0000bc0059067a25 */ /* 0x000fc800078e0040 */
[----:B------:R-:W-:Y:S01]  /*1010*/  IMAD R21, R53, c[0x0][0x2e8], RZ ;  /* 0x0000ba0035157a24 */ /* 0x000fe200078e02ff */
[----:B------:R-:W-:Y:S01]  /*1020*/  IADD3 R7, R7, R35, RZ ;  /* 0x0000002307077210 */ /* 0x000fe20007ffe0ff */
[----:B------:R-:W-:Y:S01]  /*1030*/  FMUL.FTZ R11, R14, R11 ;  /* 0x0000000b0e0b7220 */ /* 0x000fe20000410000 */
[----:B------:R-:W-:Y:S01]  /*1040*/  SHF.R.U64 R35, R62, 0x10, R63 ;  /* 0x000000103e237819 */ /* 0x000fe2000000123f */
[C---:B------:R-:W-:Y:S01]  /*1050*/  IMAD R37, R84.reuse, c[0x0][0x2ec], R21 ;  /* 0x0000bb0054257a24 */ /* 0x040fe200078e0215 */
[----:B------:R-:W-:Y:S01]  /*1060*/  MOV R14, c[0x0][0x16c] ;  /* 0x00005b00000e7a02 */ /* 0x000fe20000000f00 */
[----:B------:R-:W-:-:S03]  /*1070*/  IMAD.WIDE.U32 R6, R84, c[0x0][0x2e8], R6 ;  /* 0x0000ba0054067a25 */ /* 0x000fc600078e0006 */
[----:B------:R-:W-:Y:S01]  /*1080*/  ISETP.GE.AND P1, PT, R14, 0x1, PT ;  /* 0x000000010e00780c */ /* 0x000fe20003f26270 */
[----:B------:R-:W-:Y:S01]  /*1090*/  FMUL.FTZ R21, R10, R11 ;  /* 0x0000000b0a157220 */ /* 0x000fe20000410000 */
[----:B------:R-:W-:Y:S01]  /*10a0*/  PRMT R10, R35, 0x7610, R10 ;  /* 0x00007610230a7816 */ /* 0x000fe2000000000a */
[----:B------:R-:W-:Y:S01]  /*10b0*/  FMUL.FTZ R15, R15, R16 ;  /* 0x000000100f0f7220 */ /* 0x000fe20000410000 */
[----:B------:R-:W-:Y:S01]  /*10c0*/  IADD3 R37, R7, R37, RZ ;  /* 0x0000002507257210 */ /* 0x000fe20007ffe0ff */
[----:B------:R-:W-:Y:S01]  /*10d0*/  FFMA.FTZ R35, R21, R12, R52 ;  /* 0x0000000c15237223 */ /* 0x000fe20000010034 */
[----:B------:R-:W-:Y:S01]  /*10e0*/  LEA R12, P0, R6, c[0x0][0x338], 0x1 ;  /* 0x0000ce00060c7a11 */ /* 0x000fe200078008ff */
[----:B------:R-:W-:Y:S01]  /*10f0*/  STS.64 [R44.X8], R38 ;  /* 0x000000262c007388 */ /* 0x000fe20000008a00 */
[----:B------:R-:W-:-:S06]  /*1100*/  NOP ;  /* 0x0000000000007918 */ /* 0x000fcc0000000000 */
[----:B------:R-:W0:Y:S01]  /*1110*/  LDS.64 R4, [R44.X8] ;  /* 0x000000002c047984 */ /* 0x000e220000008a00 */
[----:B------:R-:W-:Y:S01]  /*1120*/  HADD2.F32 R7, -RZ, R10.H0_H0 ;  /* 0x2000000aff077230 */ /* 0x000fe20000004100 */
[----:B------:R-:W-:Y:S01]  /*1130*/  FMUL.FTZ R20, R20, R15 ;  /* 0x0000000f14147220 */ /* 0x000fe20000410000 */
[----:B------:R-:W-:Y:S01]  /*1140*/  LEA.HI.X R37, R6, c[0x0][0x33c], R37, 0x1, P0 ;  /* 0x0000cf0006257a11 */ /* 0x000fe200000f0c25 */
[----:B------:R-:W-:Y:S01]  /*1150*/  FMUL.FTZ R8, R8, R17 ;  /* 0x0000001108087220 */ /* 0x000fe20000410000 */
[----:B------:R-:W-:Y:S01]  /*1160*/  IADD3 R6, P2, R12, R23, RZ ;  /* 0x000000170c067210 */ /* 0x000fe20007f5e0ff */
[----:B------:R-:W-:Y:S01]  /*1170*/  FFMA.FTZ R10, R20, R7, R35 ;  /* 0x00000007140a7223 */ /* 0x000fe20000010023 */
[----:B------:R-:W-:Y:S01]  /*1180*/  HADD2.F32 R7, -RZ, R63.H0_H0 ;  /* 0x2000003fff077230 */ /* 0x000fe20000004100 */
[----:B------:R-:W-:Y:S01]  /*1190*/  FMUL.FTZ R19, R19, R8 ;  /* 0x0000000813137220 */ /* 0x000fe20000410000 */
[----:B------:R-:W-:Y:S01]  /*11a0*/  ISETP.NE.U32.AND P0, PT, RZ, c[0x0][0x270], PT ;  /* 0x00009c00ff007a0c */ /* 0x000fe20003f05070 */
[----:B------:R-:W-:Y:S01]  /*11b0*/  FMUL.FTZ R33, R0, R33 ;  /* 0x0000002100217220 */ /* 0x000fe20000410000 */
[----:B------:R-:W-:Y:S01]  /*11c0*/  SHF.R.U32.HI R52, RZ, 0x10, R63 ;  /* 0x00000010ff347819 */ /* 0x000fe2000001163f */
[----:B------:R-:W-:Y:S01]  /*11d0*/  FFMA.FTZ R17, R19, R7, R10 ;  /* 0x0000000713117223 */ /* 0x000fe2000001000a */
[----:B------:R-:W-:Y:S01]  /*11e0*/  IADD3.X R7, R37, R22, RZ, P2, !PT ;  /* 0x0000001625077210 */ /* 0x000fe200017fe4ff */
[----:B------:R-:W-:Y:S01]  /*11f0*/  FMUL.FTZ R18, R18, R33 ;  /* 0x0000002112127220 */ /* 0x000fe20000410000 */
[----:B------:R-:W-:Y:S01]  /*1200*/  ISETP.NE.AND.EX P0, PT, RZ, c[0x0][0x274], PT, P0 ;  /* 0x00009d00ff007a0c */ /* 0x000fe20003f05300 */
[----:B------:R-:W-:-:S05]  /*1210*/  HADD2.F32 R52, -RZ, R52.H0_H0 ;  /* 0x20000034ff347230 */ /* 0x000fca0000004100 */
[----:B------:R-:W-:Y:S01]  /*1220*/  FFMA.FTZ R52, R18, R52, R17 ;  /* 0x0000003412347223 */ /* 0x000fe20000010011 */
[----:B0-----:R0:W-:Y:S06]  /*1230*/  STG.E.64 [R6.64+-0x100], R4 ;  /* 0xffff000406007986 */ /* 0x0011ec000c101b04 */
[----:B------:R-:W-:Y:S05]  /*1240*/  @!P0 BRA `(.L_x_8726) ;  /* 0x0000017000008947 */ /* 0x000fea0003800000 */
[----:B------:R-:W-:Y:S01]  /*1250*/  BAR.SYNC.DEFER_BLOCKING 0x0 ;  /* 0x0000000000007b1d */ /* 0x000fe20000010000 */
[----:B------:R-:W-:Y:S02]  /*1260*/  FMUL.FTZ R9, R11, R9 ;  /* 0x000000090b097220 */ /* 0x000fe40000410000 */
[----:B------:R-:W-:-:S02]  /*1270*/  FMUL.FTZ R0, R15, R13 ;  /* 0x0000000d0f007220 */ /* 0x000fc40000410000 */
[----:B------:R-:W-:Y:S02]  /*1280*/  FMUL.FTZ R8, R8, R32 ;  /* 0x0000002008087220 */ /* 0x000fe40000410000 */
[----:B------:R-:W-:Y:S01]  /*1290*/  FMUL.FTZ R33, R33, R34 ;  /* 0x0000002221217220 */ /* 0x000fe20000410000 */
[----:B------:R-:W-:Y:S01]  /*12a0*/  F2FP.PACK_AB R32, R0, R9 ;  /* 0x000000090020723e */ /* 0x000fe200000000ff */
[----:B------:R-:W-:Y:S02]  /*12b0*/  IMAD R0, R87, c[0x0][0x218], RZ ;  /* 0x0000860057007a24 */ /* 0x000fe400078e02ff */
        /* <DEDUP_REMOVED lines=16> */
.L_x_8726:
[--C-:B------:R-:W-:Y:S01]  /*13c0*/  SHF.R.U64 R10, R2, 0x10, R3.reuse ;  /* 0x00000010020a7819 */ /* 0x100fe20000001203 */
[----:B------:R-:W-:Y:S01]  /*13d0*/  HADD2.F32 R2, -RZ, R2.H0_H0 ;  /* 0x20000002ff027230 */ /* 0x000fe20000004100 */
[----:B------:R-:W-:Y:S01]  /*13e0*/  SHF.R.U32.HI R0, RZ, 0x10, R3 ;  /* 0x00000010ff007819 */ /* 0x000fe20000011603 */
[----:B------:R-:W-:Y:S01]  /*13f0*/  HADD2.F32 R12, -RZ, R3.H0_H0 ;  /* 0x20000003ff0c7230 */ /* 0x000fe20000004100 */
[----:B------:R-:W-:Y:S01]  /*1400*/  BAR.SYNC.DEFER_BLOCKING 0x0 ;  /* 0x0000000000007b1d */ /* 0x000fe20000010000 */
[----:B------:R-:W-:Y:S01]  /*1410*/  HADD2.F32 R10, -RZ, R10.H0_H0 ;  /* 0x2000000aff0a7230 */ /* 0x000fe20000004100 */
[----:B------:R-:W-:Y:S01]  /*1420*/  CS2R R16, SRZ ;  /* 0x0000000000107805 */ /* 0x000fe2000001ff00 */
[----:B------:R-:W-:Y:S01]  /*1430*/  HADD2.F32 R0, -RZ, R0.H0_H0 ;  /* 0x20000000ff007230 */ /* 0x000fe20000004100 */
[----:B------:R-:W-:Y:S01]  /*1440*/  CS2R R14, SRZ ;  /* 0x00000000000e7805 */ /* 0x000fe2000001ff00 */
[--C-:B-----5:R-:W-:Y:S02]  /*1450*/  FADD.FTZ R13, R2, R85.reuse ;  /* 0x00000055020d7221 */ /* 0x120fe40000010000 */
[----:B------:R-:W-:-:S02]  /*1460*/  FADD.FTZ R12, R12, R85 ;  /* 0x000000550c0c7221 */ /* 0x000fc40000010000 */
[--C-:B------:R-:W-:Y:S02]  /*1470*/  FADD.FTZ R10, R10, R85.reuse ;  /* 0x000000550a0a7221 */ /* 0x100fe40000010000 */
[----:B------:R-:W-:Y:S02]  /*1480*/  FADD.FTZ R11, R0, R85 ;  /* 0x00000055000b7221 */ /* 0x000fe40000010000 */
[-C--:B------:R-:W-:Y:S02]  /*1490*/  FMUL.FTZ R8, R21, R86.reuse ;  /* 0x0000005615087220 */ /* 0x080fe40000410000 */
[-C--:B------:R-:W-:Y:S02]  /*14a0*/  FMUL.FTZ R9, R19, R86.reuse ;  /* 0x0000005613097220 */ /* 0x080fe40000410000 */
[-C--:B0-----:R-:W-:Y:S02]  /*14b0*/  FMUL.FTZ R7, R20, R86.reuse ;  /* 0x0000005614077220 */ /* 0x081fe40000410000 */
[----:B------:R-:W-:Y:S01]  /*14c0*/  FMUL.FTZ R6, R18, R86 ;  /* 0x0000005612067220 */ /* 0x000fe20000410000 */
[----:B------:R-:W-:Y:S05]  /*14d0*/  @!P1 BRA `(.L_x_8727) ;  /* 0x000017d000009947 */ /* 0x000fea0003800000 */
[----:B------:R-:W-:Y:S01]  /*14e0*/  HFMA2.MMA R5, -RZ, RZ, 0, 0 ;  /* 0x00000000ff057435 */ /* 0x000fe200000001ff */
[C---:B------:R-:W-:Y:S01]  /*14f0*/  IMAD R3, R53.reuse, c[0x0][0x298], RZ ;  /* 0x0000a60035037a24 */ /* 0x040fe200078e02ff */
[----:B------:R-:W-:Y:S01]  /*1500*/  MOV R4, R47 ;  /* 0x0000002f00047202 */ /* 0x000fe20000000f00 */
[----:B------:R-:W-:Y:S01]  /*1510*/  IMAD R23, R53, c[0x0][0x2b8], RZ ;  /* 0x0000ae0035177a24 */ /* 0x000fe200078e02ff */
[----:B------:R-:W-:Y:S01]  /*1520*/  IADD3 R69, P0, R64, -0x80, RZ ;  /* 0xffffff8040457810 */ /* 0x000fe20007f1e0ff */
[----:B------:R-:W-:-:S02]  /*1530*/  IMAD R17, R84, c[0x0][0x29c], R3 ;  /* 0x0000a70054117a24 */ /* 0x000fc400078e0203 */
[C---:B------:R-:W-:Y:S02]  /*1540*/  IMAD R23, R84.reuse, c[0x0][0x2bc], R23 ;  /* 0x0000af0054177a24 */ /* 0x040fe400078e0217 */
[----:B------:R-:W-:Y:S02]  /*1550*/  IMAD R0, R49, c[0x0][0x2a0], RZ ;  /* 0x0000a80031007a24 */ /* 0x000fe400078e02ff */
[----:B------:R-:W-:-:S04]  /*1560*/  IMAD.WIDE.U32 R2, R84, c[0x0][0x298], R4 ;  /* 0x0000a60054027a25 */ /* 0x000fc800078e0004 */
[----:B------:R-:W-:Y:S01]  /*1570*/  IMAD.WIDE.U32 R4, R84, c[0x0][0x2b8], R4 ;  /* 0x0000ae0054047a25 */ /* 0x000fe200078e0004 */
[----:B------:R-:W-:-:S03]  /*1580*/  IADD3 R3, R3, R17, RZ ;  /* 0x0000001103037210 */ /* 0x000fc60007ffe0ff */
[----:B------:R-:W-:Y:S01]  /*1590*/  IMAD R22, R49, c[0x0][0x2c0], RZ ;  /* 0x0000b00031167a24 */ /* 0x000fe200078e02ff */
[----:B------:R-:W-:Y:S01]  /*15a0*/  IADD3 R5, R5, R23, RZ ;  /* 0x0000001705057210 */ /* 0x000fe20007ffe0ff */
[C---:B------:R-:W-:Y:S02]  /*15b0*/  IMAD R23, R51.reuse, c[0x0][0x2a4], R0 ;  /* 0x0000a90033177a24 */ /* 0x040fe400078e0200 */
[----:B------:R-:W-:-:S04]  /*15c0*/  IMAD.WIDE.U32 R2, R51, c[0x0][0x2a0], R2 ;  /* 0x0000a80033027a25 */ /* 0x000fc800078e0002 */
[----:B------:R-:W-:Y:S01]  /*15d0*/  IMAD R17, R51, c[0x0][0x2c4], R22 ;  /* 0x0000b10033117a24 */ /* 0x000fe200078e0216 */
        /* <DEDUP_REMOVED lines=13> */
[----:B------:R-:W-:Y:S01]  /*16b0*/  IADD3 R80, P3, R80, R3, RZ ;  /* 0x0000000350507210 */ /* 0x000fe20007f7e0ff */
[----:B------:R-:W-:Y:S01]  /*16c0*/  HFMA2.MMA R3, -RZ, RZ, 0, 0 ;  /* 0x00000000ff037435 */ /* 0x000fe200000001ff */
[-C--:B------:R-:W-:Y:S02]  /*16d0*/  IADD3.X R67, R23, R4.reuse, RZ, P1, !PT ;  /* 0x0000000417437210 */ /* 0x080fe40000ffe4ff */
[-C--:B------:R-:W-:Y:S02]  /*16e0*/  IADD3.X R2, R2, R5.reuse, RZ, P0, !PT ;  /* 0x0000000502027210 */ /* 0x080fe400007fe4ff */
[----:B------:R-:W-:Y:S02]  /*16f0*/  IADD3.X R0, R0, R5, RZ, P3, !PT ;  /* 0x0000000500007210 */ /* 0x000fe40001ffe4ff */
[----:B------:R-:W-:Y:S02]  /*1700*/  IADD3.X R69, R17, R4, RZ, P2, !PT ;  /* 0x0000000411457210 */ /* 0x000fe400017fe4ff */
[C---:B------:R-:W-:Y:S01]  /*1710*/  IADD3 R70, P0, R74.reuse, -0x180, RZ ;  /* 0xfffffe804a467810 */ /* 0x040fe20007f1e0ff */
[----:B------:R-:W-:Y:S01]  /*1720*/  CS2R R4, SRZ ;  /* 0x0000000000047805 */ /* 0x000fe2000001ff00 */
[----:B------:R-:W-:-:S02]  /*1730*/  IADD3 R72, P1, R74, -0x100, RZ ;  /* 0xffffff004a487810 */ /* 0x000fc40007f3e0ff */
[C---:B------:R-:W-:Y:S02]  /*1740*/  IADD3 R76, P3, R80.reuse, -0x180, RZ ;  /* 0xfffffe80504c7810 */ /* 0x040fe40007f7e0ff */
[----:B------:R-:W-:Y:S02]  /*1750*/  IADD3 R78, P4, R80, -0x100, RZ ;  /* 0xffffff00504e7810 */ /* 0x000fe40007f9e0ff */
[----:B------:R-:W-:Y:S02]  /*1760*/  IADD3 R74, P2, R74, -0x80, RZ ;  /* 0xffffff804a4a7810 */ /* 0x000fe40007f5e0ff */
[----:B------:R-:W-:Y:S02]  /*1770*/  IADD3 R80, P5, R80, -0x80, RZ ;  /* 0xffffff8050507810 */ /* 0x000fe40007fbe0ff */
[----:B------:R-:W-:Y:S02]  /*1780*/  MOV R17, RZ ;  /* 0x000000ff00117202 */ /* 0x000fe40000000f00 */
[----:B------:R-:W-:-:S02]  /*1790*/  IADD3.X R71, R2, -0x1, RZ, P0, !PT ;  /* 0xffffffff02477810 */ /* 0x000fc400007fe4ff */
[C---:B------:R-:W-:Y:S02]  /*17a0*/  IADD3.X R73, R2.reuse, -0x1, RZ, P1, !PT ;  /* 0xffffffff02497810 */ /* 0x040fe40000ffe4ff */
[----:B------:R-:W-:Y:S02]  /*17b0*/  IADD3.X R75, R2, -0x1, RZ, P2, !PT ;  /* 0xffffffff024b7810 */ /* 0x000fe400017fe4ff */
[C---:B------:R-:W-:Y:S02]  /*17c0*/  IADD3.X R77, R0.reuse, -0x1, RZ, P3, !PT ;  /* 0xffffffff004d7810 */ /* 0x040fe40001ffe4ff */
[C---:B------:R-:W-:Y:S02]  /*17d0*/  IADD3.X R79, R0.reuse, -0x1, RZ, P4, !PT ;  /* 0xffffffff004f7810 */ /* 0x040fe400027fe4ff */
[----:B------:R-:W-:Y:S02]  /*17e0*/  IADD3.X R81, R0, -0x1, RZ, P5, !PT ;  /* 0xffffffff00517810 */ /* 0x000fe40002ffe4ff */
.L_x_8740:
[----:B------:R-:W-:Y:S01]  /*17f0*/  SHF.R.S32.HI R104, RZ, 0x1f, R5 ;  /* 0x0000001fff687819 */ /* 0x000fe20000011405 */
[----:B------:R-:W-:Y:S01]  /*1800*/  IMAD.WIDE.U32 R32, R5, c[0x0][0x1a0], RZ ;  /* 0x0000680005207a25 */ /* 0x000fe200078e00ff */
[----:B------:R-:W-:-:S02]  /*1810*/  SHF.L.U32 R23, R47, 0x3, RZ ;  /* 0x000000032f177819 */ /* 0x000fc400000006ff */
        /* <DEDUP_REMOVED lines=26> */
[----:B0-2---:R0:W-:Y:S01]  /*19c0*/  STS.64 [R44.X8], R34 ;  /* 0x000000222c007388 */ /* 0x0051e20000008a00 */
[----:B------:R-:W-:-:S06]  /*19d0*/  NOP ;  /* 0x0000000000007918 */ /* 0x000fcc0000000000 */
[----:B-1----:R1:W2:Y:S01]  /*19e0*/  LDG.E.64 R38, [R32.64] ;  /* 0x0000000420267981 */ /* 0x0022a2000c1e1b00 */
[----:B------:R-:W-:-:S04]  /*19f0*/  IADD3 R0, R28, -0x1, RZ ;  /* 0xffffffff1c007810 */ /* 0x000fc80007ffe0ff */
[----:B------:R-:W-:Y:S02]  /*1a00*/  LEA.HI R82, R0, R0, RZ, 0x1 ;  /* 0x0000000000527211 */ /* 0x000fe400078f08ff */
[----:B------:R-:W-:Y:S02]  /*1a10*/  ISETP.GT.AND P0, PT, R28, 0x1, PT ;  /* 0x000000011c00780c */ /* 0x000fe40003f04270 */
[----:B------:R-:W-:Y:S02]  /*1a20*/  LOP3.LUT R83, R82, 0xfffffe, RZ, 0xc0, !PT ;  /* 0x00fffffe52537812 */ /* 0x000fe400078ec0ff */
[----:B------:R-:W-:Y:S02]  /*1a30*/  ISETP.NE.AND P1, PT, R47, RZ, PT ;  /* 0x000000ff2f00720c */ /* 0x000fe40003f25270 */
[----:B------:R-:W-:Y:S01]  /*1a40*/  ISETP.EQ.AND P0, PT, R26, RZ, P0 ;  /* 0x000000ff1a00720c */ /* 0x000fe20000702270 */
[----:B---3--:R-:W-:-:S04]  /*1a50*/  FMUL.FTZ R82, R2, 1.4426950216293334961 ;  /* 0x3fb8aa3b02527820 */ /* 0x008fc80000410000 */
[----:B------:R-:W-:Y:S01]  /*1a60*/  FMUL.FTZ R98, R13, R82 ;  /* 0x000000520d627220 */ /* 0x000fe20000410000 */
[----:B------:R-:W-:-:S05]  /*1a70*/  IADD3 R0, R0, -R83, RZ ;  /* 0x8000005300007210 */ /* 0x000fca0007ffe0ff */
[----:B------:R-:W-:Y:S01]  /*1a80*/  MUFU.EX2 R98, R98 ;  /* 0x0000006200627308 */ /* 0x000fe20000000800 */
[----:B0-----:R-:W-:Y:S01]  /*1a90*/  IADD3 R34, R47, 0x200, RZ ;  /* 0x000002002f227810 */ /* 0x001fe20007ffe0ff */
[----:B------:R-:W-:Y:S01]  /*1aa0*/  @!P1 IMAD R34, R0, 0x100, R5 ;  /* 0x0000010000229824 */ /* 0x000fe200078e0205 */
[----:B-1----:R-:W-:-:S04]  /*1ab0*/  @P0 IADD3 R32, R28, -0x2, RZ ;  /* 0xfffffffe1c200810 */ /* 0x002fc80007ffe0ff */
[----:B------:R-:W-:Y:S01]  /*1ac0*/  SHF.L.U32 R95, R34, 0x2, RZ ;  /* 0x00000002225f7819 */ /* 0x000fe200000006ff */
[----:B------:R-:W-:Y:S02]  /*1ad0*/  @P0 IMAD R37, R32, c[0x0][0x16c], R5 ;  /* 0x00005b0020250a24 */ /* 0x000fe400078e0205 */
[----:B------:R-:W0:Y:S01]  /*1ae0*/  LDS.64 R32, [R44.X8] ;  /* 0x000000002c207984 */ /* 0x000e220000008a00 */
[----:B------:R-:W-:Y:S01]  /*1af0*/  ISETP.NE.AND P2, PT, R47, 0x1f, PT ;  /* 0x0000001f2f00780c */ /* 0x000fe20003f45270 */
[----:B------:R-:W-:Y:S01]  /*1b00*/  @P0 IMAD.WIDE R36, R37, 0x8, R54 ;  /* 0x0000000825240825 */ /* 0x000fe200078e0236 */
[----:B------:R-:W-:-:S03]  /*1b10*/  MOV R93, RZ ;  /* 0x000000ff005d7202 */ /* 0x000fc60000000f00 */
[----:B------:R-:W-:Y:S01]  /*1b20*/  FMUL.FTZ R83, R10, R82 ;  /* 0x000000520a537220 */ /* 0x000fe20000410000 */
[--C-:B------:R-:W-:Y:S01]  /*1b30*/  SHF.R.U64 R97, R62, 0x10, R63.reuse ;  /* 0x000000103e617819 */ /* 0x100fe2000000123f */
[----:B------:R-:W-:Y:S01]  /*1b40*/  HADD2.F32 R96, -RZ, R62.H0_H0 ;  /* 0x2000003eff607230 */ /* 0x000fe20000004100 */
[----:B------:R-:W-:Y:S01]  /*1b50*/  SHF.R.U32.HI R94, RZ, 0x10, R63 ;  /* 0x00000010ff5e7819 */ /* 0x000fe2000001163f */
[----:B------:R-:W-:Y:S02]  /*1b60*/  HADD2.F32 R99, -RZ, R63.H0_H0 ;  /* 0x2000003fff637230 */ /* 0x000fe40000004100 */
[----:B------:R-:W-:Y:S02]  /*1b70*/  HADD2.F32 R97, -RZ, R97.H0_H0 ;  /* 0x20000061ff617230 */ /* 0x000fe40000004100 */
[----:B------:R-:W-:Y:S01]  /*1b80*/  HADD2.F32 R94, -RZ, R94.H0_H0 ;  /* 0x2000005eff5e7230 */ /* 0x000fe20000004100 */
[----:B------:R-:W-:Y:S02]  /*1b90*/  BSSY B0, `(.L_x_8728) ;  /* 0x0000029000007945 */ /* 0x000fe40003800000 */
[----:B------:R-:W-:Y:S01]  /*1ba0*/  FMUL.FTZ R103, R10, R97 ;  /* 0x000000610a677220 */ /* 0x000fe20000410000 */
[----:B0-----:R-:W-:-:S02]  /*1bb0*/  HADD2.F32 R0, -RZ, R32.H0_H0 ;  /* 0x20000020ff007230 */ /* 0x001fc40000004100 */
[----:B------:R-:W-:Y:S02]  /*1bc0*/  HADD2.F32 R90, -RZ, R32.H1_H1 ;  /* 0x30000020ff5a7230 */ /* 0x000fe40000004100 */
[----:B------:R-:W0:Y:S01]  /*1bd0*/  MUFU.EX2 R32, R83 ;  /* 0x0000005300207308 */ /* 0x000e220000000800 */
[--C-:B------:R-:W-:Y:S02]  /*1be0*/  HADD2.F32 R88, -RZ, R33.reuse.H0_H0 ;  /* 0x20000021ff587230 */ /* 0x100fe40000004100 */
[----:B------:R-:W-:Y:S01]  /*1bf0*/  HADD2.F32 R91, -RZ, R33.H1_H1 ;  /* 0x30000021ff5b7230 */ /* 0x000fe20000004100 */
[----:B------:R-:W-:-:S04]  /*1c00*/  FMUL.FTZ R33, R13, R96 ;  /* 0x000000600d217220 */ /* 0x000fc80000410000 */
[----:B------:R-:W-:Y:S02]  /*1c10*/  FMUL.FTZ R101, R0, R33 ;  /* 0x0000002100657220 */ /* 0x000fe40000410000 */
[----:B0-----:R-:W-:Y:S01]  /*1c20*/  FMUL.FTZ R113, R98, R32 ;  /* 0x0000002062717220 */ /* 0x001fe20000410000 */
[----:B--2---:R-:W-:Y:S01]  /*1c30*/  STS.64 [R44.X8+0x100], R38 ;  /* 0x000100262c007388 */ /* 0x004fe20000008a00 */
[----:B------:R-:W-:-:S06]  /*1c40*/  NOP ;  /* 0x0000000000007918 */ /* 0x000fcc0000000000 */
[----:B------:R-:W0:Y:S04]  /*1c50*/  LDS.64 R34, [R44.X8+0x100] ;  /* 0x000100002c227984 */ /* 0x000e280000008a00 */
[----:B------:R1:W-:Y:S04]  /*1c60*/  STS [R95+0x838], R98 ;  /* 0x000838625f007388 */ /* 0x0003e80000000800 */
[----:B------:R-:W-:Y:S06]  /*1c70*/  BAR.SYNC.DEFER_BLOCKING 0x0 ;  /* 0x0000000000007b1d */ /* 0x000fec0000010000 */
[----:B------:R1:W2:Y:S04]  /*1c80*/  @P2 LDS R95, [R47.X4+0x103c] ;  /* 0x00103c002f5f2984 */ /* 0x0002a80000004800 */
[----:B------:R3:W5:Y:S02]  /*1c90*/  @P0 LDG.E R93, [R36.64+0x4] ;  /* 0x00000404245d0981 */ /* 0x000764000c1e1900 */
[----:B---3--:R-:W-:-:S02]  /*1ca0*/  FMUL.FTZ R37, R11, R82 ;  /* 0x000000520b257220 */ /* 0x008fc40000410000 */
[----:B------:R-:W-:-:S04]  /*1cb0*/  FMUL.FTZ R36, R12, R82 ;  /* 0x000000520c247220 */ /* 0x000fc80000410000 */
[----:B------:R-:W3:Y:S01]  /*1cc0*/  MUFU.EX2 R37, R37 ;  /* 0x0000002500257308 */ /* 0x000ee20000000800 */
[--C-:B0-----:R-:W-:Y:S02]  /*1cd0*/  HADD2.F32 R100, -RZ, R34.reuse.H0_H0 ;  /* 0x20000022ff647230 */ /* 0x101fe40000004100 */
[----:B------:R-:W-:Y:S02]  /*1ce0*/  HADD2.F32 R107, -RZ, R34.H1_H1 ;  /* 0x30000022ff6b7230 */ /* 0x000fe40000004100 */
[----:B------:R-:W-:-:S03]  /*1cf0*/  HADD2.F32 R34, -RZ, R35.H0_H0 ;  /* 0x20000023ff227230 */ /* 0x000fc60000004100 */
[----:B------:R-:W0:Y:S01]  /*1d00*/  MUFU.EX2 R36, R36 ;  /* 0x0000002400247308 */ /* 0x000e220000000800 */
[----:B------:R-:W-:Y:S01]  /*1d10*/  HADD2.F32 R35, -RZ, R35.H1_H1 ;  /* 0x30000023ff237230 */ /* 0x000fe20000004100 */
[----:B------:R-:W-:Y:S02]  /*1d20*/  FMUL.FTZ R39, R12, R99 ;  /* 0x000000630c277220 */ /* 0x000fe40000410000 */
[----:B------:R-:W-:Y:S02]  /*1d30*/  FMUL.FTZ R34, R19, R34 ;  /* 0x0000002213227220 */ /* 0x000fe40000410000 */
[----:B------:R-:W-:Y:S02]  /*1d40*/  FMUL.FTZ R92, R18, R35 ;  /* 0x00000023125c7220 */ /* 0x000fe40000410000 */
[----:B------:R-:W-:Y:S02]  /*1d50*/  FMUL.FTZ R38, R11, R94 ;  /* 0x0000005e0b267220 */ /* 0x000fe40000410000 */
[----:B------:R-:W-:-:S02]  /*1d60*/  FMUL.FTZ R35, R90, R103 ;  /* 0x000000675a237220 */ /* 0x000fc40000410000 */
[----:B------:R-:W-:Y:S02]  /*1d70*/  FMUL.FTZ R105, R88, R39 ;  /* 0x0000002758697220 */ /* 0x000fe40000410000 */
[----:B------:R-:W-:Y:S02]  /*1d80*/  FMUL.FTZ R107, R20, R107 ;  /* 0x0000006b146b7220 */ /* 0x000fe40000410000 */
[----:B---3--:R-:W-:Y:S01]  /*1d90*/  FFMA.FTZ R102, R37, R92, R34 ;  /* 0x0000005c25667223 */ /* 0x008fe20000010022 */
[----:B------:R-:W-:Y:S05]  /*1da0*/  @P2 BRA `(.L_x_8729) ;  /* 0x0000007000002947 */ /* 0x000fea0003800000 */
[----:B012---:R-:W-:Y:S02]  /*1db0*/  ISETP.NE.AND P0, PT, R28, c[0x0][0x174], PT ;  /* 0x00005d001c007a0c */ /* 0x007fe40003f05270 */
[----:B------:R-:W-:-:S11]  /*1dc0*/  MOV R95, 0x3f800000 ;  /* 0x3f800000005f7802 */ /* 0x000fd60000000f00 */
[----:B------:R-:W-:-:S04]  /*1dd0*/  @P0 LEA.HI R82, R28, R28, RZ, 0x1 ;  /* 0x0000001c1c520211 */ /* 0x000fc800078f08ff */
[----:B------:R-:W-:-:S04]  /*1de0*/  @P0 LOP3.LUT R83, R82, 0xfffffe, RZ, 0xc0, !PT ;  /* 0x00fffffe52530812 */ /* 0x000fc800078ec0ff */
[----:B------:R-:W-:-:S04]  /*1df0*/  @P0 IADD3 R82, -R83, R28, RZ ;  /* 0x0000001c53520210 */ /* 0x000fc80007ffe1ff */
[----:B------:R-:W-:-:S05]  /*1e00*/  @P0 LEA R82, R82, R5, 0x8 ;  /* 0x0000000552520211 */ /* 0x000fca00078e40ff */
[----:B------:R0:W1:Y:S02]  /*1e10*/  @P0 LDS R95, [R82.X4+0x838] ;  /* 0x00083800525f0984 */ /* 0x0000640000004800 */
.L_x_8729:
[----:B012---:R-:W-:Y:S05]  /*1e20*/  BSYNC B0 ;  /* 0x0000000000007941 */ /* 0x007fea0003800000 */
.L_x_8728:
[----:B------:R-:W-:Y:S01]  /*1e30*/  FMUL.FTZ R83, R37, R95 ;  /* 0x0000005f25537220 */ /* 0x000fe20000410000 */
[----:B------:R-:W-:Y:S01]  /*1e40*/  ISETP.NE.AND P3, PT, R26, 0x1f, PT ;  /* 0x0000001f1a00780c */ /* 0x000fe20003f65270 */
[----:B------:R-:W-:Y:S01]  /*1e50*/  FMUL.FTZ R109, R21, R100 ;  /* 0x00000064156d7220 */ /* 0x000fe20000410000 */
[----:B------:R-:W-:Y:S01]  /*1e60*/  ISETP.GE.AND P0, PT, R44, 0x1, PT ;  /* 0x000000012c00780c */ /* 0x000fe20003f06270 */
[----:B------:R-:W-:Y:S01]  /*1e70*/  FFMA.FTZ R111, R36, R102, R107 ;  /* 0x00000066246f7223 */ /* 0x000fe2000001006b */
[----:B------:R-:W-:Y:S01]  /*1e80*/  ISETP.GE.U32.AND P4, PT, R26, 0x18, PT ;  /* 0x000000181a00780c */ /* 0x000fe20003f86070 */
[----:B------:R-:W-:Y:S01]  /*1e90*/  FMUL.FTZ R83, R36, R83 ;  /* 0x0000005324537220 */ /* 0x000fe20000410000 */
[----:B------:R-:W-:Y:S01]  /*1ea0*/  MOV R118, c[0x0][0x174] ;  /* 0x00005d0000767a02 */ /* 0x000fe20000000f00 */
[C---:B------:R-:W-:Y:S01]  /*1eb0*/  FFMA.FTZ R111, R32.reuse, R111, R109 ;  /* 0x0000006f206f7223 */ /* 0x040fe2000001006d */
[----:B------:R-:W-:Y:S01]  /*1ec0*/  BSSY B0, `(.L_x_8730) ;  /* 0x000008b000007945 */ /* 0x000fe20003800000 */
[----:B------:R-:W-:Y:S01]  /*1ed0*/  FMUL.FTZ R100, R32, R83 ;  /* 0x0000005320647220 */ /* 0x000fe20000410000 */
[----:B------:R-:W-:Y:S01]  /*1ee0*/  LEA R118, R118, R27, 0x7 ;  /* 0x0000001b76767211 */ /* 0x000fe200078e38ff */
[----:B------:R-:W-:Y:S01]  /*1ef0*/  FFMA.FTZ R82, R32, R101, R35 ;  /* 0x0000006520527223 */ /* 0x000fe20000010023 */
[----:B------:R-:W0:Y:S01]  /*1f00*/  SHFL.DOWN PT, R106, R111, 0x1, 0x1f ;  /* 0x08201f006f6a7f89 */ /* 0x000e2200000e0000 */
[----:B------:R-:W-:Y:S01]  /*1f10*/  FMUL.FTZ R102, R91, R38 ;  /* 0x000000265b667220 */ /* 0x000fe20000410000 */
[----:B------:R-:W-:Y:S01]  /*1f20*/  IADD3 R118, R118, -0x80, RZ ;  /* 0xffffff8076767810 */ /* 0x000fe20007ffe0ff */
[C---:B------:R-:W-:Y:S01]  /*1f30*/  FFMA.FTZ R82, R36.reuse, R82, R105 ;  /* 0x0000005224527223 */ /* 0x040fe20000010069 */
[----:B------:R-:W1:Y:S01]  /*1f40*/  SHFL.DOWN PT, R115, R100, 0x1, 0x1f ;  /* 0x08201f0064737f89 */ /* 0x000e6200000e0000 */
[----:B------:R-:W-:Y:S01]  /*1f50*/  FMUL.FTZ R108, R36, R113 ;  /* 0x00000071246c7220 */ /* 0x000fe20000410000 */
[----:B------:R-:W-:Y:S01]  /*1f60*/  IADD3 R118, -R118, c[0x0][0x168], -R47 ;  /* 0x00005a0076767a10 */ /* 0x000fe20007ffe92f */
        /* <DEDUP_REMOVED lines=32> */
[----:B------:R-:W-:Y:S01]  /*2170*/  MOV R82, 0x3f800000 ;  /* 0x3f80000000527802 */ /* 0x000fe20000000f00 */
[----:B---3--:R-:W-:Y:S01]  /*2180*/  @P3 FMUL.FTZ R108, R108, R83 ;  /* 0x000000536c6c3220 */ /* 0x008fe20000410000 */
[----:B------:R-:W-:Y:S02]  /*2190*/  HFMA2.MMA R83, -RZ, RZ, 0, 0 ;  /* 0x00000000ff537435 */ /* 0x000fe400000001ff */
[----:B------:R-:W2:Y:S01]  /*21a0*/  SHFL.UP PT, R110, R113, 0x8, RZ ;  /* 0x05000000716e7989 */ /* 0x000ea200000e00ff */
[----:B------:R-:W-:-:S03]  /*21b0*/  ISETP.GE.AND P3, PT, R44, 0x8, PT ;  /* 0x000000082c00780c */ /* 0x000fc60003f66270 */
[----:B------:R-:W3:Y:S04]  /*21c0*/  SHFL.UP PT, R115, R108, 0x8, RZ ;  /* 0x050000006c737989 */ /* 0x000ee800000e00ff */
[----:B------:R-:W-:Y:S01]  /*21d0*/  @!P0 LDS.64 R82, [R106+0x10b8] ;  /* 0x0010b8006a528984 */ /* 0x000fe20000000a00 */
[----:B------:R-:W-:Y:S01]  /*21e0*/  ISETP.GE.AND P0, PT, R44, 0x10, PT ;  /* 0x000000102c00780c */ /* 0x000fe20003f06270 */
        /* <DEDUP_REMOVED lines=12> */
[----:B------:R-:W-:Y:S02]  /*22b0*/  ISETP.GE.AND P3, PT, R118, 0x41, PT ;  /* 0x000000417600780c */ /* 0x000fe40003f66270 */
        /* <DEDUP_REMOVED lines=19> */
[----:B------:R-:W-:Y:S02]  /*23f0*/  FFMA.FTZ R101, R32, R93, R109 ;  /* 0x0000005d20657223 */ /* 0x000fe4000001006d */
[----:B------:R-:W-:-:S02]  /*2400*/  FMUL.FTZ R109, R11, R92 ;  /* 0x0000005c0b6d7220 */ /* 0x000fc40000410000 */
[----:B------:R-:W-:Y:S02]  /*2410*/  FMUL.FTZ R110, R12, R95 ;  /* 0x0000005f0c6e7220 */ /* 0x000fe40000410000 */
[----:B------:R-:W-:Y:S02]  /*2420*/  FMUL.FTZ R108, R10, R93 ;  /* 0x0000005d0a6c7220 */ /* 0x000fe40000410000 */
[----:B------:R-:W-:Y:S02]  /*2430*/  FMUL.FTZ R107, R13, R101 ;  /* 0x000000650d6b7220 */ /* 0x000fe40000410000 */
[C---:B--2---:R-:W-:Y:S02]  /*2440*/  FFMA.FTZ R83, R112.reuse, R83, R114 ;  /* 0x0000005370537223 */ /* 0x044fe40000010072 */
[----:B------:R-:W-:Y:S02]  /*2450*/  FMUL.FTZ R82, R112, R82 ;  /* 0x0000005270527220 */ /* 0x000fe40000410000 */
[----:B------:R-:W-:-:S02]  /*2460*/  FFMA.FTZ R111, R32, R116, R35 ;  /* 0x00000074206f7223 */ /* 0x000fc40000010023 */
[----:B------:R-:W-:Y:S01]  /*2470*/  FFMA.FTZ R98, R0, -R33, R116 ;  /* 0x8000002100627223 */ /* 0x000fe20000010074 */
[----:B------:R0:W-:Y:S01]  /*2480*/  @!P0 STS.64 [R106+0x10b8], R82 ;  /* 0x0010b8526a008388 */ /* 0x0001e20000000a00 */
[----:B------:R-:W-:Y:S02]  /*2490*/  FMUL.FTZ R35, R94, R109 ;  /* 0x0000006d5e237220 */ /* 0x000fe40000410000 */
[----:B------:R-:W-:Y:S02]  /*24a0*/  FMUL.FTZ R34, R99, R110 ;  /* 0x0000006e63227220 */ /* 0x000fe40000410000 */
[----:B------:R-:W-:Y:S02]  /*24b0*/  FMUL.FTZ R33, R97, R108 ;  /* 0x0000006c61217220 */ /* 0x000fe40000410000 */
[----:B------:R-:W-:Y:S02]  /*24c0*/  FMUL.FTZ R32, R96, R107 ;  /* 0x0000006b60207220 */ /* 0x000fe40000410000 */
[----:B------:R-:W-:-:S02]  /*24d0*/  FFMA.FTZ R112, R36, R111, R105 ;  /* 0x0000006f24707223 */ /* 0x000fc40000010069 */
[----:B------:R-:W-:Y:S01]  /*24e0*/  FFMA.FTZ R100, R90, -R103, R111 ;  /* 0x800000675a647223 */ /* 0x000fe2000001006f */
[----:B------:R1:W-:Y:S01]  /*24f0*/  STS.128 [R47.X16+0x200], R32 ;  /* 0x000200202f007388 */ /* 0x0003e2000000cc00 */
[----:B------:R-:W-:Y:S02]  /*2500*/  FFMA.FTZ R107, R98, R107, RZ ;  /* 0x0000006b626b7223 */ /* 0x000fe400000100ff */
[----:B------:R-:W-:Y:S01]  /*2510*/  FFMA.FTZ R105, R37, R112, R102 ;  /* 0x0000007025697223 */ /* 0x000fe20000010066 */
[----:B------:R-:W-:Y:S01]  /*2520*/  BAR.SYNC.DEFER_BLOCKING 0x0 ;  /* 0x0000000000007b1d */ /* 0x000fe20000010000 */
[----:B------:R-:W-:Y:S01]  /*2530*/  FFMA.FTZ R107, R100, R108, R107 ;  /* 0x0000006c646b7223 */ /* 0x000fe2000001006b */
[----:B------:R-:W-:Y:S01]  /*2540*/  SHF.L.U64.HI R108, R4, 0x2, R3 ;  /* 0x00000002046c7819 */ /* 0x000fe20000010203 */
[----:B------:R-:W-:Y:S02]  /*2550*/  FFMA.FTZ R102, R88, -R39, R112 ;  /* 0x8000002758667223 */ /* 0x000fe40000010070 */
[----:B------:R-:W-:-:S02]  /*2560*/  FFMA.FTZ R103, R91, -R38, R105 ;  /* 0x800000265b677223 */ /* 0x000fc40000010069 */
[----:B------:R-:W-:Y:S02]  /*2570*/  FFMA.FTZ R107, R102, R110, R107 ;  /* 0x0000006e666b7223 */ /* 0x000fe4000001006b */
[----:B------:R-:W-:Y:S02]  /*2580*/  FMUL.FTZ R36, R21, R116 ;  /* 0x0000007415247220 */ /* 0x000fe40000410000 */
[----:B------:R-:W-:Y:S02]  /*2590*/  FMUL.FTZ R37, R20, R111 ;  /* 0x0000006f14257220 */ /* 0x000fe40000410000 */
[----:B------:R-:W-:Y:S02]  /*25a0*/  FMUL.FTZ R38, R19, R112 ;  /* 0x0000007013267220 */ /* 0x000fe40000410000 */
[----:B------:R-:W-:Y:S01]  /*25b0*/  FMUL.FTZ R39, R18, R105 ;  /* 0x0000006912277220 */ /* 0x000fe20000410000 */
[----:B------:R-:W-:Y:S01]  /*25c0*/  SHF.L.U32 R105, R4, 0x2, RZ ;  /* 0x0000000204697819 */ /* 0x000fe200000006ff */
[----:B0-----:R-:W-:-:S02]  /*25d0*/  FMUL.FTZ R82, R103, R109 ;  /* 0x0000006d67527220 */ /* 0x001fc40000410000 */
        /* <DEDUP_REMOVED lines=25> */
.L_x_8731:
[----:B-1----:R-:W-:Y:S05]  /*2770*/  BSYNC B0 ;  /* 0x0000000000007941 */ /* 0x002fea0003800000 */
.L_x_8730:
        /* <DEDUP_REMOVED lines=11> */
.L_x_8733:
[----:B------:R-:W-:Y:S05]  /*2830*/  BSYNC B0 ;  /* 0x0000000000007941 */ /* 0x000fea0003800000 */
.L_x_8732:
        /* <DEDUP_REMOVED lines=9> */
.L_x_8735:
[----:B------:R-:W-:Y:S05]  /*28d0*/  BSYNC B0 ;  /* 0x0000000000007941 */ /* 0x000fea0003800000 */
.L_x_8734:
[----:B--23--:R2:W3:Y:S01]  /*28e0*/  LDS R37, [R47.X4+0x580] ;  /* 0x000580002f257984 */ /* 0x00c4e20000004800 */
[----:B------:R-:W-:Y:S01]  /*28f0*/  BSSY B0, `(.L_x_8736) ;  /* 0x0000008000007945 */ /* 0x000fe20003800000 */
[----:B------:R-:W-:Y:S05]  /*2900*/  @!P4 BRA `(.L_x_8737) ;  /* 0x000000600000c947 */ /* 0x000fea0003800000 */
[----:B------:R-:W-:-:S04]  /*2910*/  IMAD.WIDE.U32 R34, R105, c[0x0][0x2b0], R74 ;  /* 0x0000ac0069227a25 */ /* 0x000fc800078e004a */
[----:B------:R-:W-:Y:S01]  /*2920*/  IMAD.WIDE.U32 R32, R105, c[0x0][0x2d0], R80 ;  /* 0x0000b40069207a25 */ /* 0x000fe200078e0050 */
[----:B------:R-:W-:-:S04]  /*2930*/  IADD3 R35, R39, R35, RZ ;  /* 0x0000002327237210 */ /* 0x000fc80007ffe0ff */
[----:B------:R-:W-:Y:S01]  /*2940*/  IADD3 R33, R111, R33, RZ ;  /* 0x000000216f217210 */ /* 0x000fe20007ffe0ff */
[----:B----4-:R4:W-:Y:S04]  /*2950*/  RED.E.ADD.F32.FTZ.RN.STRONG.GPU [R34.64], R83 ;  /* 0x000000532200798e */ /* 0x0109e8000c10e784 */
[----:B---3--:R4:W-:Y:S02]  /*2960*/  RED.E.ADD.F32.FTZ.RN.STRONG.GPU [R32.64], R37 ;  /* 0x000000252000798e */ /* 0x0089e4000c10e784 */
.L_x_8737:
[----:B------:R-:W-:Y:S05]  /*2970*/  BSYNC B0 ;  /* 0x0000000000007941 */ /* 0x000fea0003800000 */
.L_x_8736:
[----:B----4-:R-:W4:Y:S01]  /*2980*/  SHFL.DOWN P1, R35, R82, 0x1, 0x1f ;  /* 0x08201f0052237f89 */ /* 0x010f220000020000 */
        /* <DEDUP_REMOVED lines=8> */
[----:B------:R-:W-:Y:S02]  /*2a10*/  FMUL.FTZ R101, R2, R101 ;  /* 0x0000006502657220 */ /* 0x000fe40000410000 */
[----:B------:R-:W-:-:S02]  /*2a20*/  FMUL.FTZ R88, R88, R95 ;  /* 0x0000005f58587220 */ /* 0x000fc40000410000 */
[----:B------:R-:W-:Y:S02]  /*2a30*/  FMUL.FTZ R92, R103, R92 ;  /* 0x0000005c675c7220 */ /* 0x000fe40000410000 */
[----:B------:R-:W-:Y:S02]  /*2a40*/  FMUL.FTZ R93, R100, R93 ;  /* 0x0000005d645d7220 */ /* 0x000fe40000410000 */
[----:B------:R-:W-:Y:S02]  /*2a50*/  FMUL.FTZ R101, R98, R101 ;  /* 0x0000006562657220 */ /* 0x000fe40000410000 */
[----:B----4-:R-:W-:Y:S02]  /*2a60*/  @P1 FADD R35, R82, R35 ;  /* 0x0000002352231221 */ /* 0x010fe40000000000 */
[-C--:B------:R-:W-:Y:S02]  /*2a70*/  FFMA.FTZ R6, R11, R91.reuse, R6 ;  /* 0x0000005b0b067223 */ /* 0x080fe40000010006 */
[----:B------:R-:W-:Y:S01]  /*2a80*/  FFMA.FTZ R102, R99, R88, R102 ;  /* 0x0000005863667223 */ /* 0x000fe20000010066 */
[----:B------:R-:W4:Y:S01]  /*2a90*/  SHFL.DOWN P1, R32, R35, 0x2, 0x1f ;  /* 0x08401f0023207f89 */ /* 0x000f220000020000 */
[----:B------:R-:W-:-:S02]  /*2aa0*/  FFMA.FTZ R91, R94, R91, R92 ;  /* 0x0000005b5e5b7223 */ /* 0x000fc4000001005c */
[----:B------:R-:W-:Y:S02]  /*2ab0*/  FFMA.FTZ R93, R97, R90, R93 ;  /* 0x0000005a615d7223 */ /* 0x000fe4000001005d */
[-C--:B------:R-:W-:Y:S02]  /*2ac0*/  FFMA.FTZ R96, R96, R33.reuse, R101 ;  /* 0x0000002160607223 */ /* 0x080fe40000010065 */
[----:B------:R-:W-:Y:S02]  /*2ad0*/  FFMA.FTZ R9, R12, R88, R9 ;  /* 0x000000580c097223 */ /* 0x000fe40000010009 */
[----:B------:R-:W-:Y:S02]  /*2ae0*/  FFMA.FTZ R7, R10, R90, R7 ;  /* 0x0000005a0a077223 */ /* 0x000fe40000010007 */
[----:B------:R-:W-:Y:S02]  /*2af0*/  FFMA.FTZ R8, R13, R33, R8 ;  /* 0x000000210d087223 */ /* 0x000fe40000010008 */
[----:B------:R-:W-:-:S02]  /*2b00*/  FADD.FTZ R15, R102, R15 ;  /* 0x0000000f660f7221 */ /* 0x000fc40000010000 */
[----:B------:R-:W-:Y:S02]  /*2b10*/  FADD.FTZ R14, R91, R14 ;  /* 0x0000000e5b0e7221 */ /* 0x000fe40000010000 */
[----:B------:R-:W-:Y:S02]  /*2b20*/  FADD.FTZ R16, R93, R16 ;  /* 0x000000105d107221 */ /* 0x000fe40000010000 */
[----:B------:R-:W-:Y:S02]  /*2b30*/  FADD.FTZ R17, R96, R17 ;  /* 0x0000001160117221 */ /* 0x000fe40000010000 */
[----:B----4-:R-:W-:-:S05]  /*2b40*/  @P1 FADD R32, R35, R32 ;  /* 0x0000002023201221 */ /* 0x010fca0000000000 */
[----:B---3--:R-:W3:Y:S02]  /*2b50*/  SHFL.DOWN P1, R37, R32, 0x4, 0x1f ;  /* 0x08801f0020257f89 */ /* 0x008ee40000020000 */
[----:B---3--:R-:W-:-:S05]  /*2b60*/  @P1 FADD R37, R32, R37 ;  /* 0x0000002520251221 */ /* 0x008fca0000000000 */
[----:B------:R-:W3:Y:S02]  /*2b70*/  SHFL.DOWN P1, R34, R37, 0x8, 0x1f ;  /* 0x09001f0025227f89 */ /* 0x000ee40000020000 */
        /* <DEDUP_REMOVED lines=12> */
.L_x_8739:
[----:B---3--:R-:W-:Y:S05]  /*2c40*/  BSYNC B0 ;  /* 0x0000000000007941 */ /* 0x008fea0003800000 */
.L_x_8738:
[----:B------:R-:W-:Y:S02]  /*2c50*/  IADD3 R5, R5, 0x1, RZ ;  /* 0x0000000105057810 */ /* 0x000fe40007ffe0ff */
[----:B------:R-:W-:Y:S02]  /*2c60*/  IADD3 R4, P1, R4, 0x1, RZ ;  /* 0x0000000104047810 */ /* 0x000fe40007f3e0ff */
[----:B------:R-:W-:Y:S02]  /*2c70*/  ISETP.GE.AND P0, PT, R5, c[0x0][0x16c], PT ;  /* 0x00005b0005007a0c */ /* 0x000fe40003f06270 */
[----:B------:R-:W-:-:S11]  /*2c80*/  IADD3.X R3, RZ, R3, RZ, P1, !PT ;  /* 0x00000003ff037210 */ /* 0x000fd60000ffe4ff */
[----:B------:R-:W-:Y:S01]  /*2c90*/  @P0 CALL.REL.NOINC `(.L_x_8727) ;  /* 0x0000001000000944 */ /* 0x000fe20003c00000 */
[----:B------:R-:W-:Y:S05]  /*2ca0*/  BRA `(.L_x_8740) ;  /* 0xffffeb4000007947 */ /* 0x000fea000383ffff */
.L_x_8727:
[----:B------:R-:W-:Y:S01]  /*2cb0*/  BAR.SYNC.DEFER_BLOCKING 0x0 ;  /* 0x0000000000007b1d */ /* 0x000fe20000010000 */
[----:B------:R-:W-:Y:S01]  /*2cc0*/  F2FP.PACK_AB R8, R7, R8 ;  /* 0x000000080708723e */ /* 0x000fe200000000ff */
[----:B------:R-:W-:Y:S01]  /*2cd0*/  IMAD R0, R87, c[0x0][0x2e0], RZ ;  /* 0x0000b80057007a24 */ /* 0x000fe200078e02ff */
[----:B------:R-:W-:Y:S01]  /*2ce0*/  F2FP.PACK_AB R9, R6, R9 ;  /* 0x000000090609723e */ /* 0x000fe200000000ff */
[----:B------:R-:W-:Y:S01]  /*2cf0*/  IMAD R11, R53, c[0x0][0x2d8], RZ ;  /* 0x0000b600350b7a24 */ /* 0x000fe200078e02ff */
[----:B------:R-:W-:Y:S01]  /*2d00*/  F2FP.PACK_AB R10, R16, R17 ;  /* 0x00000011100a723e */ /* 0x000fe200000000ff */
[----:B------:R-:W-:Y:S01]  /*2d10*/  IMAD R7, R89, c[0x0][0x2e4], R0 ;  /* 0x0000b90059077a24 */ /* 0x000fe200078e0200 */
[----:B------:R-:W-:Y:S01]  /*2d20*/  ISETP.GT.AND P5, PT, R28, 0x1, PT ;  /* 0x000000011c00780c */ /* 0x000fe20003fa4270 */
[----:B------:R-:W-:Y:S01]  /*2d30*/  IMAD R11, R84, c[0x0][0x2dc], R11 ;  /* 0x0000b700540b7a24 */ /* 0x000fe200078e020b */
[----:B------:R-:W-:Y:S01]  /*2d40*/  IADD3 R30, P1, R30, -0x100, RZ ;  /* 0xffffff001e1e7810 */ /* 0x000fe20007f3e0ff */
[----:B------:R-:W-:Y:S01]  /*2d50*/  IMAD R0, R87, c[0x0][0x300], RZ ;  /* 0x0000c00057007a24 */ /* 0x000fe200078e02ff */
[----:B------:R-:W-:Y:S01]  /*2d60*/  IADD3 R46, P2, R46, -0x100, RZ ;  /* 0xffffff002e2e7810 */ /* 0x000fe20007f5e0ff */
[----:B------:R-:W-:Y:S01]  /*2d70*/  IMAD R19, R53, c[0x0][0x2f8], RZ ;  /* 0x0000be0035137a24 */ /* 0x000fe200078e02ff */
[----:B------:R-:W-:Y:S01]  /*2d80*/  IADD3 R48, P3, R48, -0x100, RZ ;  /* 0xffffff0030307810 */ /* 0x000fe20007f7e0ff */
[----:B------:R-:W-:Y:S01]  /*2d90*/  IMAD R13, R89, c[0x0][0x304], R0 ;  /* 0x0000c100590d7a24 */ /* 0x000fe200078e0200 */
[----:B------:R-:W-:Y:S01]  /*2da0*/  IADD3 R42, P4, R42, -0x100, RZ ;  /* 0xffffff002a2a7810 */ /* 0x000fe20007f9e0ff */
[----:B------:R-:W-:Y:S01]  /*2db0*/  IMAD R19, R84, c[0x0][0x2fc], R19 ;  /* 0x0000bf0054137a24 */ /* 0x000fe200078e0213 */
[----:B------:R-:W-:Y:S01]  /*2dc0*/  IADD3 R27, R27, -0x80, RZ ;  /* 0xffffff801b1b7810 */ /* 0x000fe20007ffe0ff */
[----:B------:R-:W-:Y:S01]  /*2dd0*/  FADD.FTZ R17, R50, R17 ;  /* 0x0000001132117221 */ /* 0x000fe20000010000 */
[----:B------:R-:W-:-:S02]  /*2de0*/  IADD3 R28, R28, -0x1, RZ ;  /* 0xffffffff1c1c7810 */ /* 0x000fc40007ffe0ff */
[----:B------:R-:W-:Y:S01]  /*2df0*/  IADD3.X R29, R29, -0x1, RZ, P1, !PT ;  /* 0xffffffff1d1d7810 */ /* 0x000fe20000ffe4ff */
[----:B------:R-:W-:Y:S01]  /*2e00*/  FADD.FTZ R16, R17, R16 ;  /* 0x0000001011107221 */ /* 0x000fe20000010000 */
[----:B------:R-:W-:Y:S01]  /*2e10*/  IADD3.X R43, R43, -0x1, RZ, P2, !PT ;  /* 0xffffffff2b2b7810 */ /* 0x000fe200017fe4ff */
[----:B------:R3:W-:Y:S01]  /*2e20*/  STS.64 [R44.X8], R8 ;  /* 0x000000082c007388 */ /* 0x0007e20000008a00 */
[----:B------:R-:W-:-:S06]  /*2e30*/  NOP ;  /* 0x0000000000007918 */ /* 0x000fcc0000000000 */
[----:B------:R-:W4:Y:S01]  /*2e40*/  LDS.64 R2, [R44.X8] ;  /* 0x000000002c027984 */ /* 0x000f220000008a00 */
[----:B------:R-:W-:Y:S02]  /*2e50*/  IADD3.X R45, R45, -0x1, RZ, P3, !PT ;  /* 0xffffffff2d2d7810 */ /* 0x000fe40001ffe4ff */
[----:B------:R-:W-:Y:S02]  /*2e60*/  IADD3.X R41, R41, -0x1, RZ, P4, !PT ;  /* 0xffffffff29297810 */ /* 0x000fe400027fe4ff */
[----:B---3--:R-:W-:Y:S02]  /*2e70*/  MOV R8, R64 ;  /* 0x0000004000087202 */ /* 0x008fe40000000f00 */
[----:B------:R-:W-:-:S05]  /*2e80*/  MOV R9, R65 ;  /* 0x0000004100097202 */ /* 0x000fca0000000f00 */
[----:B------:R-:W-:-:S04]  /*2e90*/  IMAD.WIDE.U32 R4, R89, c[0x0][0x2e0], R8 ;  /* 0x0000b80059047a25 */ /* 0x000fc800078e0008 */
[----:B------:R-:W-:Y:S01]  /*2ea0*/  IMAD.WIDE.U32 R8, R89, c[0x0][0x300], R8 ;  /* 0x0000c00059087a25 */ /* 0x000fe200078e0008 */
[----:B------:R-:W-:-:S04]  /*2eb0*/  IADD3 R5, R5, R7, RZ ;  /* 0x0000000705057210 */ /* 0x000fc80007ffe0ff */
[----:B------:R-:W-:Y:S01]  /*2ec0*/  IADD3 R9, R9, R13, RZ ;  /* 0x0000000d09097210 */ /* 0x000fe20007ffe0ff */
[----:B------:R-:W-:-:S05]  /*2ed0*/  IMAD.WIDE.U32 R4, R84, c[0x0][0x2d8], R4 ;  /* 0x0000b60054047a25 */ /* 0x000fca00078e0004 */
[----:B------:R-:W-:Y:S02]  /*2ee0*/  IADD3 R5, R5, R11, RZ ;  /* 0x0000000b05057210 */ /* 0x000fe40007ffe0ff */
[----:B------:R-:W-:Y:S02]  /*2ef0*/  LEA R6, P0, R4, c[0x0][0x330], 0x1 ;  /* 0x0000cc0004067a11 */ /* 0x000fe400078008ff */
[----:B------:R-:W-:Y:S01]  /*2f00*/  F2FP.PACK_AB R11, R14, R15 ;  /* 0x0000000f0e0b723e */ /* 0x000fe200000000ff */
[----:B------:R-:W-:Y:S01]  /*2f10*/  FADD.FTZ R15, R16, R15 ;  /* 0x0000000f100f7221 */ /* 0x000fe20000010000 */
[----:B------:R-:W-:Y:S02]  /*2f20*/  LEA.HI.X R5, R4, c[0x0][0x334], R5, 0x1, P0 ;  /* 0x0000cd0004057a11 */ /* 0x000fe400000f0c05 */
[----:B------:R-:W-:Y:S01]  /*2f30*/  IADD3 R6, P0, R6, R23, RZ ;  /* 0x0000001706067210 */ /* 0x000fe20007f1e0ff */
[----:B------:R-:W-:-:S03]  /*2f40*/  FADD.FTZ R50, R15, R14 ;  /* 0x0000000e0f327221 */ /* 0x000fc60000010000 */
[----:B------:R-:W-:-:S05]  /*2f50*/  IADD3.X R7, R5, R22, RZ, P0, !PT ;  /* 0x0000001605077210 */ /* 0x000fca00007fe4ff */
[----:B----4-:R3:W-:Y:S04]  /*2f60*/  STG.E.64 [R6.64+-0x100], R2 ;  /* 0xffff000206007986 */ /* 0x0107e8000c101b04 */
        /* <DEDUP_REMOVED lines=15> */
.L_x_8725:
        /* <DEDUP_REMOVED lines=24> */
.L_x_8743:
[----:B---3--:R-:W-:Y:S05]  /*31e0*/  BSYNC B0 ;  /* 0x0000000000007941 */ /* 0x008fea0003800000 */
.L_x_8742:
        /* <DEDUP_REMOVED lines=23> */
.L_x_8745:
[----:B------:R-:W4:Y:S02]  /*3360*/  S2R R9, SR_TID.X ;  /* 0x0000000000097919 */ /* 0x000f240000002100 */
.L_x_8746:
[----:B0-----:R-:W-:Y:S05]  /*3370*/  BSYNC B0 ;  /* 0x0000000000007941 */ /* 0x001fea0003800000 */
.L_x_8744:
[----:B----4-:R-:W-:-:S13]  /*3380*/  ISETP.GE.AND P0, PT, R9, c[0x0][0x16c], PT ;  /* 0x00005b0009007a0c */ /* 0x010fda0003f06270 */
[----:B------:R-:W-:Y:S05]  /*3390*/  @P0 EXIT ;  /* 0x000000000000094d */ /* 0x000fea0003800000 */
[----:B------:R-:W-:Y:S02]  /*33a0*/  IMAD R0, R87, c[0x0][0x288], RZ ;  /* 0x0000a20057007a24 */ /* 0x000fe400078e02ff */
[----:B---3--:R-:W-:-:S04]  /*33b0*/  IMAD.WIDE.U32 R2, R89, c[0x0][0x288], RZ ;  /* 0x0000a20059027a25 */ /* 0x008fc800078e00ff */
[----:B------:R-:W-:-:S05]  /*33c0*/  IMAD R13, R89, c[0x0][0x28c], R0 ;  /* 0x0000a300590d7a24 */ /* 0x000fca00078e0200 */
[----:B------:R-:W-:Y:S02]  /*33d0*/  IADD3 R13, R3, R13, RZ ;  /* 0x0000000d030d7210 */ /* 0x000fe40007ffe0ff */
.L_x_8747:
        /* <DEDUP_REMOVED lines=16> */
.L_x_8748:
        /* <DEDUP_REMOVED lines=10> */
.L_x_9161:


//--------------------- .text._Z25selective_scan_bwd_kernelI32Selective_Scan_bwd_kernel_traitsILi32ELi4ELb1ELb1ELb1ELb1ELb0EN3c104HalfEfEEv12SSMParamsBwd --------------------------
	.section	.text._Z25selective_scan_bwd_kernelI32Selective_Scan_bwd_kernel_traitsILi32ELi4ELb1ELb1ELb1ELb1ELb0EN3c104HalfEfEEv12SSMParamsBwd,"ax",@progbits
	.sectioninfo	@"SHI_REGISTERS=119"
	.align	128
        .global         _Z25selective_scan_bwd_kernelI32Selective_Scan_bwd_kernel_traitsILi32ELi4ELb1ELb1ELb1ELb1ELb0EN3c104HalfEfEEv12SSMParamsBwd
        .type           _Z25selective_scan_bwd_kernelI32Selective_Scan_bwd_kernel_traitsILi32ELi4ELb1ELb1ELb1ELb1ELb0EN3c104HalfEfEEv12SSMParamsBwd,@function
        .size           _Z25selective_scan_bwd_kernelI32Selective_Scan_bwd_kernel_traitsILi32ELi4ELb1ELb1ELb1ELb1ELb0EN3c104HalfEfEEv12SSMParamsBwd,(.L_x_9162 - _Z25selective_scan_bwd_kernelI32Selective_Scan_bwd_kernel_traitsILi32ELi4ELb1ELb1ELb1ELb1ELb0EN3c104HalfEfEEv12SSMParamsBwd)
        .other          _Z25selective_scan_bwd_kernelI32Selective_Scan_bwd_kernel_traitsILi32ELi4ELb1ELb1ELb1ELb1ELb0EN3c104HalfEfEEv12SSMParamsBwd,@"STO_CUDA_ENTRY STV_DEFAULT"
_Z25selective_scan_bwd_kernelI32Selective_Scan_bwd_kernel_traitsILi32ELi4ELb1ELb1ELb1ELb1ELb0EN3c104HalfEfEEv12SSMParamsBwd:
.text._Z25selective_scan_bwd_kernelI32Selective_Scan_bwd_kernel_traitsILi32ELi4ELb1ELb1ELb1ELb1ELb0EN3c104HalfEfEEv12SSMParamsBwd:
        /* <DEDUP_REMOVED lines=22> */
[C---:B------:R-:W-:Y:S01]  /*0160*/  IMAD R13, R53.reuse, c[0x0][0x1e0], RZ ;  /* 0x00007800350d7a24 */ /* 0x040fe200078e02ff */
[----:B------:R1:W2:Y:S01]  /*0170*/  F2I.FTZ.U32.TRUNC.NTZ R7, R6 ;  /* 0x0000000600077305 */ /* 0x0002a2000021f000 */
[----:B------:R3:W5:Y:S01]  /*0180*/  @P1 LDG.E R81, [R4.64] ;  /* 0x0000000604511981 */ /* 0x000762000c1e1900 */
[----:B------:R-:W-:Y:S01]  /*0190*/  LOP3.LUT R10, R84, c[0x0][0x178], RZ, 0x3c, !PT ;  /* 0x00005e00540a7a12 */ /* 0x000fe200078e3cff */
[C---:B------:R-:W-:Y:S01]  /*01a0*/  IMAD R11, R80.reuse, c[0x0][0x1d4], R9 ;  /* 0x00007500500b7a24 */ /* 0x040fe200078e0209 */
[----:B------:R-:W-:Y:S01]  /*01b0*/  ISETP.NE.AND P0, PT, RZ, c[0x0][0x178], PT ;  /* 0x00005e00ff007a0c */ /* 0x000fe20003f05270 */
[C---:B------:R-:W-:Y:S01]  /*01c0*/  IMAD R17, R53.reuse, c[0x0][0x190], RZ ;  /* 0x0000640035117a24 */ /* 0x040fe200078e02ff */
[----:B0-----:R-:W-:Y:S01]  /*01d0*/  IABS R2, R84 ;  /* 0x0000005400027213 */ /* 0x001fe20000000000 */
[----:B------:R-:W-:Y:S01]  /*01e0*/  IMAD R13, R80, c[0x0][0x1e4], R13 ;  /* 0x00007900500d7a24 */ /* 0x000fe200078e020d */
[----:B------:R-:W-:Y:S01]  /*01f0*/  ISETP.GE.AND P1, PT, R10, RZ, PT ;  /* 0x000000ff0a00720c */ /* 0x000fe20003f26270 */
[----:B-1----:R-:W-:Y:S01]  /*0200*/  HFMA2.MMA R6, -RZ, RZ, 0, 0 ;  /* 0x00000000ff067435 */ /* 0x002fe200000001ff */
[C---:B------:R-:W-:Y:S01]  /*0210*/  IMAD R17, R80.reuse, c[0x0][0x194], R17 ;  /* 0x0000650050117a24 */ /* 0x040fe200078e0211 */
[----:B------:R-:W-:Y:S01]  /*0220*/  CS2R R76, SRZ ;  /* 0x00000000004c7805 */ /* 0x000fe2000001ff00 */
[C---:B---3--:R-:W-:Y:S01]  /*0230*/  IMAD.WIDE.U32 R4, R80.reuse, c[0x0][0x1e0], RZ ;  /* 0x0000780050047a25 */ /* 0x048fe200078e00ff */
        /* <DEDUP_REMOVED lines=47> */
[C---:B------:R-:W-:Y:S01]  /*0530*/  LEA R46, P0, R47.reuse, c[0x0][0x240], 0x1 ;  /* 0x000090002f2e7a11 */ /* 0x040fe200078008ff */
        /* <DEDUP_REMOVED lines=41> */
[C---:B------:R-:W-:Y:S01]  /*07d0*/  IMAD R3, R53.reuse, c[0x0][0x298], RZ ;  /* 0x0000a60035037a24 */ /* 0x040fe200078e02ff */
[----:B------:R-:W-:Y:S01]  /*07e0*/  MOV R5, RZ ;  /* 0x000000ff00057202 */ /* 0x000fe20000000f00 */
[----:B------:R-:W-:Y:S01]  /*07f0*/  IMAD R9, R53, c[0x0][0x2b8], RZ ;  /* 0x0000ae0035097a24 */ /* 0x000fe200078e02ff */
[----:B------:R-:W1:Y:S01]  /*0800*/  S2R R28, SR_LANEID ;  /* 0x00000000001c7919 */ /* 0x000e620000000000 */
[C---:B------:R-:W-:Y:S01]  /*0810*/  IMAD R7, R80.reuse, c[0x0][0x29c], R3 ;  /* 0x0000a70050077a24 */ /* 0x040fe200078e0203 */
[----:B------:R-:W-:Y:S01]  /*0820*/  MOV R29, c[0x0][0x174] ;  /* 0x00005d00001d7a02 */ /* 0x000fe20000000f00 */
[----:B------:R-:W-:Y:S01]  /*0830*/  IMAD R9, R80, c[0x0][0x2bc], R9 ;  /* 0x0000af0050097a24 */ /* 0x000fe200078e0209 */
[----:B------:R-:W-:Y:S01]  /*0840*/  MOV R51, RZ ;  /* 0x000000ff00337202 */ /* 0x000fe20000000f00 */
[----:B------:R-:W-:Y:S01]  /*0850*/  IMAD.WIDE.U32 R72, R84, c[0x0][0x180], RZ ;  /* 0x0000600054487a25 */ /* 0x000fe200078e00ff */
[----:B------:R-:W-:Y:S01]  /*0860*/  MOV R48, RZ ;  /* 0x000000ff00307202 */ /* 0x000fe20000000f00 */
[----:B------:R-:W-:Y:S01]  /*0870*/  UMOV UR4, URZ ;  /* 0x0000003f00047c82 */ /* 0x000fe20008000000 */
[----:B0-----:R-:W-:-:S02]  /*0880*/  MOV R4, R49 ;  /* 0x0000003100047202 */ /* 0x001fc40000000f00 */
[C---:B------:R-:W-:Y:S02]  /*0890*/  LOP3.LUT R27, R49.reuse, 0x1f, RZ, 0xc0, !PT ;  /* 0x0000001f311b7812 */ /* 0x040fe400078ec0ff */
[----:B------:R-:W-:Y:S01]  /*08a0*/  SHF.R.S32.HI R26, RZ, 0x1f, R49 ;  /* 0x0000001fff1a7819 */ /* 0x000fe20000011431 */
[----:B------:R-:W-:Y:S01]  /*08b0*/  IMAD.WIDE.U32 R2, R80, c[0x0][0x298], R4 ;  /* 0x0000a60050027a25 */ /* 0x000fe200078e0004 */
[----:B------:R-:W-:-:S03]  /*08c0*/  IADD3 R24, R49, 0x200, RZ ;  /* 0x0000020031187810 */ /* 0x000fc60007ffe0ff */
[----:B------:R-:W-:Y:S01]  /*08d0*/  IMAD.WIDE.U32 R4, R80, c[0x0][0x2b8], R4 ;  /* 0x0000ae0050047a25 */ /* 0x000fe200078e0004 */
[----:B------:R-:W-:-:S03]  /*08e0*/  IADD3 R3, R3, R7, RZ ;  /* 0x0000000703037210 */ /* 0x000fc60007ffe0ff */
        /* <DEDUP_REMOVED lines=12> */
[----:B------:R-:W-:Y:S01]  /*09b0*/  LEA.HI.X R4, R4, c[0x0][0x324], R3, 0x2, P1 ;  /* 0x0000c90004047a11 */ /* 0x000fe200008f1403 */
[----:B------:R-:W-:Y:S01]  /*09c0*/  IMAD R3, R83, c[0x0][0x180], RZ ;  /* 0x0000600053037a24 */ /* 0x000fe200078e02ff */
[C---:B------:R-:W-:Y:S02]  /*09d0*/  IADD3 R70, P0, R66.reuse, -0x180, RZ ;  /* 0xfffffe8042467810 */ /* 0x040fe40007f1e0ff */
[----:B------:R-:W-:Y:S01]  /*09e0*/  IADD3 R68, P1, R66, -0x100, RZ ;  /* 0xffffff0042447810 */ /* 0x000fe20007f3e0ff */
[----:B------:R-:W-:Y:S01]  /*09f0*/  IMAD R3, R84, c[0x0][0x184], R3 ;  /* 0x0000610054037a24 */ /* 0x000fe200078e0203 */
[----:B------:R-:W-:-:S02]  /*0a00*/  IADD3 R64, P3, R60, -0x180, RZ ;  /* 0xfffffe803c407810 */ /* 0x000fc40007f7e0ff */
[----:B------:R-:W-:Y:S02]  /*0a10*/  IADD3 R62, P4, R60, -0x100, RZ ;  /* 0xffffff003c3e7810 */ /* 0x000fe40007f9e0ff */
[----:B------:R-:W-:Y:S02]  /*0a20*/  IADD3 R66, P2, R66, -0x80, RZ ;  /* 0xffffff8042427810 */ /* 0x000fe40007f5e0ff */
[----:B------:R-:W-:Y:S02]  /*0a30*/  IADD3 R60, P5, R60, -0x80, RZ ;  /* 0xffffff803c3c7810 */ /* 0x000fe40007fbe0ff */
[----:B------:R-:W-:Y:S02]  /*0a40*/  IADD3 R25, R73, R3, RZ ;  /* 0x0000000349197210 */ /* 0x000fe40007ffe0ff */
[C---:B------:R-:W-:Y:S02]  /*0a50*/  IADD3.X R71, R2.reuse, -0x1, RZ, P0, !PT ;  /* 0xffffffff02477810 */ /* 0x040fe400007fe4ff */
[----:B------:R-:W-:-:S02]  /*0a60*/  IADD3.X R69, R2, -0x1, RZ, P1, !PT ;  /* 0xffffffff02457810 */ /* 0x000fc40000ffe4ff */
[----:B------:R-:W-:Y:S02]  /*0a70*/  IADD3.X R67, R2, -0x1, RZ, P2, !PT ;  /* 0xffffffff02437810 */ /* 0x000fe400017fe4ff */
[C---:B------:R-:W-:Y:S02]  /*0a80*/  IADD3.X R65, R4.reuse, -0x1, RZ, P3, !PT ;  /* 0xffffffff04417810 */ /* 0x040fe40001ffe4ff */
[C---:B------:R-:W-:Y:S02]  /*0a90*/  IADD3.X R63, R4.reuse, -0x1, RZ, P4, !PT ;  /* 0xffffffff043f7810 */ /* 0x040fe400027fe4ff */
[----:B-1----:R-:W-:Y:S02]  /*0aa0*/  IADD3.X R61, R4, -0x1, RZ, P5, !PT ;  /* 0xffffffff043d7810 */ /* 0x002fe40002ffe4ff */
.L_x_8772:
        /* <DEDUP_REMOVED lines=8> */
[----:B--2---:R0:W-:Y:S01]  /*0b30*/  STS.64 [R28.X8], R2 ;  /* 0x000000021c007388 */ /* 0x0041e20000008a00 */
[----:B------:R-:W-:-:S06]  /*0b40*/  NOP ;  /* 0x0000000000007918 */ /* 0x000fcc0000000000 */
[----:B-1----:R-:W1:Y:S04]  /*0b50*/  LDS.64 R58, [R28.X8] ;  /* 0x000000001c3a7984 */ /* 0x002e680000008a00 */
        /* <DEDUP_REMOVED lines=9> */
[----:B-1----:R-:W-:Y:S01]  /*0bf0*/  HADD2.F32 R8, -RZ, R58.H0_H0 ;  /* 0x2000003aff087230 */ /* 0x002fe20000004100 */
[----:B------:R-:W-:Y:S01]  /*0c00*/  BSSY B0, `(.L_x_8750) ;  /* 0x000003c000007945 */ /* 0x000fe20003800000 */
[----:B--2---:R-:W-:Y:S01]  /*0c10*/  HADD2.F32 R0, -RZ, R10.H0_H0 ;  /* 0x2000000aff007230 */ /* 0x004fe20000004100 */
[--C-:B------:R-:W-:Y:S01]  /*0c20*/  SHF.R.U64 R18, R10, 0x10, R11.reuse ;  /* 0x000000100a127819 */ /* 0x100fe2000000120b */
[----:B------:R-:W-:Y:S01]  /*0c30*/  HADD2.F32 R20, -RZ, R11.H0_H0 ;  /* 0x2000000bff147230 */ /* 0x000fe20000004100 */
[----:B------:R-:W-:-:S02]  /*0c40*/  SHF.R.U32.HI R9, RZ, 0x10, R11 ;  /* 0x00000010ff097819 */ /* 0x000fc4000001160b */
[--C-:B-----5:R-:W-:Y:S01]  /*0c50*/  FADD.FTZ R19, R0, R81.reuse ;  /* 0x0000005100137221 */ /* 0x120fe20000010000 */
[----:B------:R-:W-:Y:S01]  /*0c60*/  HADD2.F32 R18, -RZ, R18.H0_H0 ;  /* 0x20000012ff127230 */ /* 0x000fe20000004100 */
[----:B------:R-:W-:Y:S01]  /*0c70*/  FADD.FTZ R20, R20, R81 ;  /* 0x0000005114147221 */ /* 0x000fe20000010000 */
[----:B------:R-:W-:Y:S01]  /*0c80*/  HADD2.F32 R4, -RZ, R9.H0_H0 ;  /* 0x20000009ff047230 */ /* 0x000fe20000004100 */
[----:B------:R-:W-:Y:S02]  /*0c90*/  SHF.R.U32.HI R0, RZ, 0x10, R59 ;  /* 0x00000010ff007819 */ /* 0x000fe4000001163b */
[----:B------:R-:W-:Y:S01]  /*0ca0*/  FSETP.GTU.FTZ.AND P2, PT, R19, 20, PT ;  /* 0x41a000001300780b */ /* 0x000fe20003f5c000 */
[--C-:B------:R-:W-:Y:S01]  /*0cb0*/  FADD.FTZ R18, R18, R81.reuse ;  /* 0x0000005112127221 */ /* 0x100fe20000010000 */
[----:B------:R-:W-:Y:S01]  /*0cc0*/  FSETP.GTU.FTZ.AND P0, PT, R20, 20, PT ;  /* 0x41a000001400780b */ /* 0x000fe20003f1c000 */
[----:B------:R-:W-:-:S03]  /*0cd0*/  FADD.FTZ R17, R4, R81 ;  /* 0x0000005104117221 */ /* 0x000fc60000010000 */
[----:B------:R-:W-:Y:S02]  /*0ce0*/  FSETP.GTU.FTZ.AND P3, PT, R18, 20, PT ;  /* 0x41a000001200780b */ /* 0x000fe40003f7c000 */
[----:B------:R-:W-:Y:S01]  /*0cf0*/  FSETP.GTU.FTZ.AND P1, PT, R17, 20, PT ;  /* 0x41a000001100780b */ /* 0x000fe20003f3c000 */
[----:B---3--:R0:W-:Y:S01]  /*0d00*/  STS.64 [R28.X8], R2 ;  /* 0x000000021c007388 */ /* 0x0081e20000008a00 */
[----:B------:R-:W-:-:S06]  /*0d10*/  NOP ;  /* 0x0000000000007918 */ /* 0x000fcc0000000000 */
[----:B------:R-:W1:Y:S01]  /*0d20*/  LDS.64 R12, [R28.X8] ;  /* 0x000000001c0c7984 */ /* 0x000e620000008a00 */
[----:B0-----:R-:W-:Y:S01]  /*0d30*/  SHF.R.U64 R2, R58, 0x10, R59 ;  /* 0x000000103a027819 */ /* 0x001fe2000000123b */
[----:B------:R-:W-:-:S04]  /*0d40*/  HADD2.F32 R3, -RZ, R59.H0_H0 ;  /* 0x2000003bff037230 */ /* 0x000fc80000004100 */
[----:B------:R-:W-:Y:S02]  /*0d50*/  HADD2.F32 R2, -RZ, R2.H0_H0 ;  /* 0x20000002ff027230 */ /* 0x000fe40000004100 */
        /* <DEDUP_REMOVED lines=38> */
.L_x_8751:
[----:B------:R-:W-:Y:S05]  /*0fc0*/  BSYNC B0 ;  /* 0x0000000000007941 */ /* 0x000fea0003800000 */
.L_x_8750:
        /* <DEDUP_REMOVED lines=33> */
.L_x_8753:
[----:B------:R-:W-:Y:S05]  /*11e0*/  BSYNC B0 ;  /* 0x0000000000007941 */ /* 0x000fea0003800000 */
.L_x_8752:
        /* <DEDUP_REMOVED lines=33> */
.L_x_8755:
[----:B------:R-:W-:Y:S05]  /*1400*/  BSYNC B0 ;  /* 0x0000000000007941 */ /* 0x000fea0003800000 */
.L_x_8754:
        /* <DEDUP_REMOVED lines=33> */
.L_x_8757:
[----:B------:R-:W-:Y:S05]  /*1620*/  BSYNC B0 ;  /* 0x0000000000007941 */ /* 0x000fea0003800000 */
.L_x_8756:
[----:B------:R-:W-:Y:S01]  /*1630*/  MOV R4, c[0x0][0x16c] ;  /* 0x00005b0000047a02 */ /* 0x000fe20000000f00 */
[----:B------:R-:W-:Y:S01]  /*1640*/  FFMA.FTZ R2, R15, R2, R48 ;  /* 0x000000020f027223 */ /* 0x000fe20000010030 */
[----:B------:R-:W-:Y:S01]  /*1650*/  HADD2.F32 R0, -RZ, R0.H0_H0 ;  /* 0x20000000ff007230 */ /* 0x000fe20000004100 */
[----:B------:R-:W-:Y:S01]  /*1660*/  BAR.SYNC.DEFER_BLOCKING 0x0 ;  /* 0x0000000000007b1d */ /* 0x000fe20000010000 */
[----:B------:R-:W-:Y:S01]  /*1670*/  ISETP.GE.AND P0, PT, R4, 0x1, PT ;  /* 0x000000010400780c */ /* 0x000fe20003f06270 */
[----:B------:R-:W-:Y:S01]  /*1680*/  HADD2.F32 R14, -RZ, R14.H0_H0 ;  /* 0x2000000eff0e7230 */ /* 0x000fe20000004100 */
        /* <DEDUP_REMOVED lines=12> */
[----:B------:R-:W-:Y:S01]  /*1750*/  IADD3 R0, R29, -0x1, RZ ;  /* 0xffffffff1d007810 */ /* 0x000fe20007ffe0ff */
[----:B------:R-:W-:Y:S02]  /*1760*/  IMAD R13, R53, c[0x0][0x298], RZ ;  /* 0x0000a600350d7a24 */ /* 0x000fe400078e02ff */
[----:B------:R-:W-:Y:S01]  /*1770*/  IMAD R23, R80, c[0x0][0x2bc], R23 ;  /* 0x0000af0050177a24 */ /* 0x000fe200078e0217 */
[----:B------:R-:W-:Y:S01]  /*1780*/  SHF.L.U32 R55, R0, 0x7, RZ ;  /* 0x0000000700377819 */ /* 0x000fe200000006ff */
[----:B------:R-:W-:-:S02]  /*1790*/  IMAD R13, R80, c[0x0][0x29c], R13 ;  /* 0x0000a700500d7a24 */ /* 0x000fc400078e020d */
[----:B------:R-:W-:-:S04]  /*17a0*/  IMAD.WIDE.U32 R4, R80, c[0x0][0x298], R2 ;  /* 0x0000a60050047a25 */ /* 0x000fc800078e0002 */
[----:B------:R-:W-:Y:S01]  /*17b0*/  IMAD.WIDE.U32 R2, R80, c[0x0][0x2b8], R2 ;  /* 0x0000ae0050027a25 */ /* 0x000fe200078e0002 */
[----:B------:R-:W-:-:S03]  /*17c0*/  IADD3 R5, R5, R13, RZ ;  /* 0x0000000d05057210 */ /* 0x000fc60007ffe0ff */
[C---:B------:R-:W-:Y:S01]  /*17d0*/  IMAD R13, R50.reuse, c[0x0][0x2a0], RZ ;  /* 0x0000a800320d7a24 */ /* 0x040fe200078e02ff */
[----:B------:R-:W-:Y:S01]  /*17e0*/  IADD3 R3, R3, R23, RZ ;  /* 0x0000001703037210 */ /* 0x000fe20007ffe0ff */
[----:B------:R-:W-:Y:S02]  /*17f0*/  IMAD R23, R50, c[0x0][0x2c0], RZ ;  /* 0x0000b00032177a24 */ /* 0x000fe400078e02ff */
[----:B------:R-:W-:-:S04]  /*1800*/  IMAD.WIDE.U32 R4, R52, c[0x0][0x2a0], R4 ;  /* 0x0000a80034047a25 */ /* 0x000fc800078e0004 */
[----:B------:R-:W-:Y:S01]  /*1810*/  IMAD.WIDE.U32 R2, R52, c[0x0][0x2c0], R2 ;  /* 0x0000b00034027a25 */ /* 0x000fe200078e0002 */
[----:B------:R-:W-:-:S03]  /*1820*/  IADD3 R56, P0, R55, R4, RZ ;  /* 0x0000000437387210 */ /* 0x000fc60007f1e0ff */
[C---:B------:R-:W-:Y:S01]  /*1830*/  IMAD R0, R52.reuse, c[0x0][0x2a4], R13 ;  /* 0x0000a90034007a24 */ /* 0x040fe200078e020d */
[----:B------:R-:W-:Y:S01]  /*1840*/  SHF.R.S32.HI R13, RZ, 0x1f, R55 ;  /* 0x0000001fff0d7819 */ /* 0x000fe20000011437 */
[----:B------:R-:W-:Y:S01]  /*1850*/  IMAD R23, R52, c[0x0][0x2c4], R23 ;  /* 0x0000b10034177a24 */ /* 0x000fe200078e0217 */
[----:B------:R-:W-:Y:S02]  /*1860*/  IADD3 R54, P1, R55, R2, RZ ;  /* 0x0000000237367210 */ /* 0x000fe40007f3e0ff */
[C---:B------:R-:W-:Y:S02]  /*1870*/  IADD3.X R57, R13.reuse, R5, R0, P0, !PT ;  /* 0x000000050d397210 */ /* 0x040fe400007fe400 */
[----:B------:R-:W-:Y:S01]  /*1880*/  IADD3.X R55, R13, R3, R23, P1, !PT ;  /* 0x000000030d377210 */ /* 0x000fe20000ffe417 */
[----:B------:R-:W-:Y:S01]  /*1890*/  HFMA2.MMA R3, -RZ, RZ, 0, 0 ;  /* 0x00000000ff037435 */ /* 0x000fe200000001ff */
[----:B------:R-:W-:Y:S01]  /*18a0*/  CS2R R4, SRZ ;  /* 0x0000000000047805 */ /* 0x000fe2000001ff00 */
[----:B------:R-:W-:-:S05]  /*18b0*/  MOV R13, RZ ;  /* 0x000000ff000d7202 */ /* 0x000fca0000000f00 */
.L_x_8771:
        /* <DEDUP_REMOVED lines=27> */
[----:B---3--:R-:W3:Y:S03]  /*1a70*/  LDG.E R2, [R36.64] ;  /* 0x0000000624027981 */ /* 0x008ee6000c1e1900 */
[----:B------:R-:W-:Y:S01]  /*1a80*/  IADD3.X R33, R33, R22, RZ, P0, !PT ;  /* 0x0000001621217210 */ /* 0x000fe200007fe4ff */
[----:B--2---:R-:W-:Y:S01]  /*1a90*/  STS.64 [R28.X8], R34 ;  /* 0x000000221c007388 */ /* 0x004fe20000008a00 */
[----:B------:R-:W-:-:S06]  /*1aa0*/  NOP ;  /* 0x0000000000007918 */ /* 0x000fcc0000000000 */
[----:B------:R0:W2:Y:S01]  /*1ab0*/  LDG.E.64 R38, [R32.64] ;  /* 0x0000000620267981 */ /* 0x0000a2000c1e1b00 */
[----:B------:R-:W-:-:S04]  /*1ac0*/  IADD3 R94, R29, -0x1, RZ ;  /* 0xffffffff1d5e7810 */ /* 0x000fc80007ffe0ff */
[----:B------:R-:W-:-:S04]  /*1ad0*/  LEA.HI R0, R94, R94, RZ, 0x1 ;  /* 0x0000005e5e007211 */ /* 0x000fc800078f08ff */
[----:B------:R-:W-:-:S04]  /*1ae0*/  LOP3.LUT R85, R0, 0xfffffe, RZ, 0xc0, !PT ;  /* 0x00fffffe00557812 */ /* 0x000fc800078ec0ff */
[----:B------:R-:W-:Y:S02]  /*1af0*/  IADD3 R0, R94, -R85, RZ ;  /* 0x800000555e007210 */ /* 0x000fe40007ffe0ff */
[----:B------:R-:W-:Y:S02]  /*1b00*/  ISETP.NE.AND P1, PT, R49, RZ, PT ;  /* 0x000000ff3100720c */ /* 0x000fe40003f25270 */
[----:B0-----:R-:W-:Y:S01]  /*1b10*/  LEA R33, R0, R5, 0x8 ;  /* 0x0000000500217211 */ /* 0x001fe200078e40ff */
[----:B---3--:R-:W-:-:S03]  /*1b20*/  FMUL.FTZ R88, R2, 1.4426950216293334961 ;  /* 0x3fb8aa3b02587820 */ /* 0x008fc60000410000 */
[----:B------:R-:W-:Y:S02]  /*1b30*/  SEL R90, R33, R24, !P1 ;  /* 0x00000018215a7207 */ /* 0x000fe40004800000 */
[----:B------:R-:W0:Y:S01]  /*1b40*/  LDS.64 R32, [R28.X8] ;  /* 0x000000001c207984 */ /* 0x000e220000008a00 */
[----:B------:R-:W-:-:S06]  /*1b50*/  FMUL.FTZ R93, R88, R19 ;  /* 0x00000013585d7220 */ /* 0x000fcc0000410000 */
[----:B-1----:R-:W1:Y:S01]  /*1b60*/  MUFU.EX2 R93, R93 ;  /* 0x0000005d005d7308 */ /* 0x002e620000000800 */
[----:B------:R-:W-:-:S04]  /*1b70*/  ISETP.GT.AND P0, PT, R29, 0x1, PT ;  /* 0x000000011d00780c */ /* 0x000fc80003f04270 */
[----:B------:R-:W-:Y:S02]  /*1b80*/  ISETP.EQ.AND P0, PT, R27, RZ, P0 ;  /* 0x000000ff1b00720c */ /* 0x000fe40000702270 */
[----:B------:R-:W-:Y:S02]  /*1b90*/  ISETP.NE.AND P2, PT, R49, 0x1f, PT ;  /* 0x0000001f3100780c */ /* 0x000fe40003f45270 */
[----:B------:R-:W-:-:S09]  /*1ba0*/  MOV R95, RZ ;  /* 0x000000ff005f7202 */ /* 0x000fd20000000f00 */
[----:B------:R-:W-:-:S05]  /*1bb0*/  @P0 IADD3 R36, R29, -0x2, RZ ;  /* 0xfffffffe1d240810 */ /* 0x000fca0007ffe0ff */
[----:B------:R-:W-:-:S04]  /*1bc0*/  @P0 IMAD R37, R36, c[0x0][0x16c], R5 ;  /* 0x00005b0024250a24 */ /* 0x000fc800078e0205 */
[----:B------:R-:W-:-:S04]  /*1bd0*/  @P0 IMAD.WIDE R36, R37, 0x8, R78 ;  /* 0x0000000825240825 */ /* 0x000fc800078e024e */
[C---:B------:R-:W-:Y:S02]  /*1be0*/  FMUL.FTZ R89, R88.reuse, R18 ;  /* 0x0000001258597220 */ /* 0x040fe40000410000 */
[----:B------:R-:W-:Y:S01]  /*1bf0*/  FMUL.FTZ R96, R88, R20 ;  /* 0x0000001458607220 */ /* 0x000fe20000410000 */
[----:B------:R-:W-:-:S05]  /*1c00*/  HADD2.F32 R92, -RZ, R58.H0_H0 ;  /* 0x2000003aff5c7230 */ /* 0x000fca0000004100 */
[----:B------:R-:W-:Y:S01]  /*1c10*/  MUFU.EX2 R96, R96 ;  /* 0x0000006000607308 */ /* 0x000fe20000000800 */
[--C-:B0-----:R-:W-:Y:S02]  /*1c20*/  HADD2.F32 R85, -RZ, R33.reuse.H0_H0 ;  /* 0x20000021ff557230 */ /* 0x101fe40000004100 */
[----:B------:R-:W-:Y:S02]  /*1c30*/  HADD2.F32 R87, -RZ, R33.H1_H1 ;  /* 0x30000021ff577230 */ /* 0x000fe40000004100 */
[--C-:B------:R-:W-:Y:S02]  /*1c40*/  HADD2.F32 R0, -RZ, R32.reuse.H0_H0 ;  /* 0x20000020ff007230 */ /* 0x100fe40000004100 */
[----:B------:R-:W-:Y:S02]  /*1c50*/  HADD2.F32 R86, -RZ, R32.H1_H1 ;  /* 0x30000020ff567230 */ /* 0x000fe40000004100 */
[----:B------:R-:W-:Y:S01]  /*1c60*/  HADD2.F32 R91, -RZ, R59.H0_H0 ;  /* 0x2000003bff5b7230 */ /* 0x000fe20000004100 */
[----:B------:R-:W-:Y:S04]  /*1c70*/  BSSY B0, `(.L_x_8759) ;  /* 0x000002a000007945 */ /* 0x000fe80003800000 */
[----:B------:R-:W-:Y:S01]  /*1c80*/  FMUL.FTZ R98, R91, R20 ;  /* 0x000000145b627220 */ /* 0x000fe20000410000 */
[----:B--2---:R-:W-:Y:S01]  /*1c90*/  STS.64 [R28.X8+0x100], R38 ;  /* 0x000100261c007388 */ /* 0x004fe20000008a00 */
[----:B------:R-:W-:-:S06]  /*1ca0*/  NOP ;  /* 0x0000000000007918 */ /* 0x000fcc0000000000 */
[----:B------:R-:W0:Y:S04]  /*1cb0*/  LDS.64 R34, [R28.X8+0x100] ;  /* 0x000100001c227984 */ /* 0x000e280000008a00 */
[----:B-1----:R1:W-:Y:S04]  /*1cc0*/  STS [R90.X4+0x838], R93 ;  /* 0x0008385d5a007388 */ /* 0x0023e80000004800 */
[----:B------:R-:W-:Y:S06]  /*1cd0*/  BAR.SYNC.DEFER_BLOCKING 0x0 ;  /* 0x0000000000007b1d */ /* 0x000fec0000010000 */
[----:B------:R2:W5:Y:S01]  /*1ce0*/  @P0 LDG.E R95, [R36.64+0x4] ;  /* 0x00000406245f0981 */ /* 0x000562000c1e1900 */
[----:B0-----:R-:W-:-:S02]  /*1cf0*/  HADD2.F32 R101, -RZ, R35.H1_H1 ;  /* 0x30000023ff657230 */ /* 0x001fc40000004100 */
[----:B------:R-:W-:Y:S01]  /*1d00*/  HADD2.F32 R104, -RZ, R34.H1_H1 ;  /* 0x30000022ff687230 */ /* 0x000fe20000004100 */
[----:B--2---:R-:W-:Y:S02]  /*1d10*/  FMUL.FTZ R37, R88, R17 ;  /* 0x0000001158257220 */ /* 0x004fe40000410000 */
[----:B------:R-:W-:Y:S02]  /*1d20*/  FMUL.FTZ R88, R14, R101 ;  /* 0x000000650e587220 */ /* 0x000fe40000410000 */
[----:B------:R-:W-:Y:S02]  /*1d30*/  FMUL.FTZ R101, R15, R104 ;  /* 0x000000680f657220 */ /* 0x000fe40000410000 */
[----:B------:R0:W2:Y:S01]  /*1d40*/  @P2 LDS R104, [R49.X4+0x103c] ;  /* 0x00103c0031682984 */ /* 0x0000a20000004800 */
[----:B------:R3:W4:Y:S01]  /*1d50*/  MUFU.EX2 R38, R89 ;  /* 0x0000005900267308 */ /* 0x0007220000000800 */
[--C-:B-1----:R-:W-:Y:S02]  /*1d60*/  SHF.R.U32.HI R90, RZ, 0x10, R59.reuse ;  /* 0x00000010ff5a7819 */ /* 0x102fe4000001163b */
[----:B---3--:R-:W-:-:S05]  /*1d70*/  SHF.R.U64 R89, R58, 0x10, R59 ;  /* 0x000000103a597819 */ /* 0x008fca000000123b */
[----:B------:R-:W1:Y:S01]  /*1d80*/  MUFU.EX2 R37, R37 ;  /* 0x0000002500257308 */ /* 0x000e620000000800 */
[----:B------:R-:W-:Y:S01]  /*1d90*/  HADD2.F32 R89, -RZ, R89.H0_H0 ;  /* 0x20000059ff597230 */ /* 0x000fe20000004100 */
[----:B------:R-:W-:Y:S01]  /*1da0*/  FMUL.FTZ R39, R92, R19 ;  /* 0x000000135c277220 */ /* 0x000fe20000410000 */
[----:B------:R-:W-:Y:S02]  /*1db0*/  HADD2.F32 R33, -RZ, R35.H0_H0 ;  /* 0x20000023ff217230 */ /* 0x000fe40000004100 */
[----:B------:R-:W-:Y:S01]  /*1dc0*/  HADD2.F32 R90, -RZ, R90.H0_H0 ;  /* 0x2000005aff5a7230 */ /* 0x000fe20000004100 */
[----:B------:R-:W-:Y:S01]  /*1dd0*/  FMUL.FTZ R35, R89, R18 ;  /* 0x0000001259237220 */ /* 0x000fe20000410000 */
[----:B------:R-:W-:Y:S01]  /*1de0*/  HADD2.F32 R32, -RZ, R34.H0_H0 ;  /* 0x20000022ff207230 */ /* 0x000fe20000004100 */
[----:B----4-:R-:W-:Y:S02]  /*1df0*/  FMUL.FTZ R97, R93, R38 ;  /* 0x000000265d617220 */ /* 0x010fe40000410000 */
        /* <DEDUP_REMOVED lines=8> */
[----:B-1----:R-:W-:Y:S01]  /*1e80*/  FFMA.FTZ R109, R37, R88, R102 ;  /* 0x00000058256d7223 */ /* 0x002fe20000010066 */
[----:B------:R-:W-:Y:S05]  /*1e90*/  @P2 BRA `(.L_x_8760) ;  /* 0x0000007000002947 */ /* 0x000fea0003800000 */
[----:B0-2---:R-:W-:-:S13]  /*1ea0*/  ISETP.NE.AND P0, PT, R29, c[0x0][0x174], PT ;  /* 0x00005d001d007a0c */ /* 0x005fda0003f05270 */
[----:B------:R-:W-:-:S04]  /*1eb0*/  @P0 LEA.HI R33, R29, R29, RZ, 0x1 ;  /* 0x0000001d1d210211 */ /* 0x000fc800078f08ff */
[----:B------:R-:W-:-:S04]  /*1ec0*/  @P0 LOP3.LUT R104, R33, 0xfffffe, RZ, 0xc0, !PT ;  /* 0x00fffffe21680812 */ /* 0x000fc800078ec0ff */
[----:B------:R-:W-:Y:S02]  /*1ed0*/  @P0 IADD3 R106, -R104, R29, RZ ;  /* 0x0000001d686a0210 */ /* 0x000fe40007ffe1ff */
[----:B------:R-:W-:Y:S02]  /*1ee0*/  MOV R104, 0x3f800000 ;  /* 0x3f80000000687802 */ /* 0x000fe40000000f00 */
[----:B------:R-:W-:-:S05]  /*1ef0*/  @P0 LEA R106, R106, R5, 0x8 ;  /* 0x000000056a6a0211 */ /* 0x000fca00078e40ff */
[----:B------:R0:W1:Y:S02]  /*1f00*/  @P0 LDS R104, [R106.X4+0x838] ;  /* 0x000838006a680984 */ /* 0x0000640000004800 */
.L_x_8760:
[----:B0-2---:R-:W-:Y:S05]  /*1f10*/  BSYNC B0 ;  /* 0x0000000000007941 */ /* 0x005fea0003800000 */
.L_x_8759:
[----:B-1----:R-:W-:Y:S01]  /*1f20*/  FMUL.FTZ R33, R37, R104 ;  /* 0x0000006825217220 */ /* 0x002fe20000410000 */
[----:B------:R-:W-:Y:S01]  /*1f30*/  ISETP.NE.AND P3, PT, R27, 0x1f, PT ;  /* 0x0000001f1b00780c */ /* 0x000fe20003f65270 */
[----:B------:R-:W-:Y:S01]  /*1f40*/  FFMA.FTZ R107, R96, R105, R97 ;  /* 0x00000069606b7223 */ /* 0x000fe20000010061 */
[----:B------:R-:W-:Y:S01]  /*1f50*/  ISETP.GE.AND P0, PT, R28, 0x1, PT ;  /* 0x000000011c00780c */ /* 0x000fe20003f06270 */
[----:B------:R-:W-:Y:S01]  /*1f60*/  FMUL.FTZ R105, R21, R32 ;  /* 0x0000002015697220 */ /* 0x000fe20000410000 */
        /* <DEDUP_REMOVED lines=9> */
[----:B------:R-:W-:Y:S01]  /*2000*/  FFMA.FTZ R107, R37, R107, R36 ;  /* 0x0000006b256b7223 */ /* 0x000fe20000010024 */
        /* <DEDUP_REMOVED lines=34> */
[----:B------:R-:W-:Y:S01]  /*2230*/  HFMA2.MMA R33, -RZ, RZ, 0, 0 ;  /* 0x00000000ff217435 */ /* 0x000fe200000001ff */
[----:B------:R-:W-:-:S02]  /*2240*/  SHF.L.U32 R110, R5, 0x3, RZ ;  /* 0x00000003056e7819 */ /* 0x000fc400000006ff */
[----:B------:R-:W3:Y:S01]  /*2250*/  SHFL.UP PT, R111, R106, 0x8, RZ ;  /* 0x050000006a6f7989 */ /* 0x000ee200000e00ff */
[----:B------:R-:W-:Y:S01]  /*2260*/  ISETP.NE.OR P0, PT, R27, RZ, P0 ;  /* 0x000000ff1b00720c */ /* 0x000fe20000705670 */
[----:B0-----:R-:W-:-:S12]  /*2270*/  @!P4 FFMA.FTZ R108, R109, R113, R108 ;  /* 0x000000716d6cc223 */ /* 0x001fd8000001006c */
[----:B------:R-:W-:Y:S01]  /*2280*/  @!P0 LDS.64 R32, [R110+0x10b8] ;  /* 0x0010b8006e208984 */ /* 0x000fe20000000a00 */
[----:B-1----:R-:W-:Y:S01]  /*2290*/  @!P4 FMUL.FTZ R109, R109, R114 ;  /* 0x000000726d6dc220 */ /* 0x002fe20000410000 */
[----:B------:R-:W-:Y:S02]  /*22a0*/  ISETP.GE.AND P0, PT, R28, 0x10, PT ;  /* 0x000000101c00780c */ /* 0x000fe40003f06270 */
[----:B------:R-:W0:Y:S01]  /*22b0*/  SHFL.DOWN PT, R113, R108, 0x10, 0x1f ;  /* 0x0a001f006c717f89 */ /* 0x000e2200000e0000 */
[----:B------:R-:W-:Y:S01]  /*22c0*/  ISETP.GE.AND P4, PT, R94, 0x61, PT ;  /* 0x000000615e00780c */ /* 0x000fe20003f86270 */
[C---:B--2---:R-:W-:Y:S02]  /*22d0*/  @P3 FFMA.FTZ R107, R106.reuse, R112, R107 ;  /* 0x000000706a6b3223 */ /* 0x044fe4000001006b */
[----:B------:R-:W1:Y:S01]  /*22e0*/  SHFL.DOWN PT, R114, R109, 0x10, 0x1f ;  /* 0x0a001f006d727f89 */ /* 0x000e6200000e0000 */
[----:B---3--:R-:W-:Y:S01]  /*22f0*/  @P3 FMUL.FTZ R106, R106, R111 ;  /* 0x0000006f6a6a3220 */ /* 0x008fe20000410000 */
[----:B------:R-:W-:-:S02]  /*2300*/  ISETP.GE.U32.AND P3, PT, R27, 0x10, PT ;  /* 0x000000101b00780c */ /* 0x000fc40003f66070 */
[----:B------:R-:W2:Y:S04]  /*2310*/  SHFL.UP PT, R112, R107, 0x10, RZ ;  /* 0x060000006b707989 */ /* 0x000ea800000e00ff */
[----:B------:R-:W3:Y:S07]  /*2320*/  SHFL.UP PT, R111, R106, 0x10, RZ ;  /* 0x060000006a6f7989 */ /* 0x000eee00000e00ff */
[----:B0-----:R-:W-:-:S02]  /*2330*/  @!P3 FFMA.FTZ R108, R109, R113, R108 ;  /* 0x000000716d6cb223 */ /* 0x001fc4000001006c */
[----:B-1----:R-:W-:-:S03]  /*2340*/  @!P3 FMUL.FTZ R109, R109, R114 ;  /* 0x000000726d6db220 */ /* 0x002fc60000410000 */
[----:B------:R-:W-:Y:S01]  /*2350*/  SHFL.DOWN PT, R116, R108, 0x1, 0x1f ;  /* 0x08201f006c747f89 */ /* 0x000fe200000e0000 */
[----:B------:R-:W-:Y:S01]  /*2360*/  ISETP.GE.AND P3, PT, R94, 0x41, PT ;  /* 0x000000415e00780c */ /* 0x000fe20003f66270 */
[C---:B--2---:R-:W-:Y:S02]  /*2370*/  @P0 FFMA.FTZ R107, R106.reuse, R112, R107 ;  /* 0x000000706a6b0223 */ /* 0x044fe4000001006b */
[----:B------:R-:W-:Y:S01]  /*2380*/  SHFL.DOWN PT, R114, R109, 0x1, 0x1f ;  /* 0x08201f006d727f89 */ /* 0x000fe200000e0000 */
[----:B---3--:R-:W-:-:S03]  /*2390*/  @P0 FMUL.FTZ R106, R106, R111 ;  /* 0x0000006f6a6a0220 */ /* 0x008fc60000410000 */
[----:B------:R-:W0:Y:S01]  /*23a0*/  SHFL.IDX PT, R115, R33, RZ, 0x1f ;  /* 0x00001fff21737589 */ /* 0x000e2200000e0000 */
        /* <DEDUP_REMOVED lines=8> */
[----:B------:R-:W-:Y:S01]  /*2430*/  FFMA.FTZ R88, R115, R104, R88 ;  /* 0x0000006873587223 */ /* 0x000fe20000010058 */
[----:B------:R-:W-:Y:S01]  /*2440*/  SHF.L.U64.HI R104, R4, 0x2, R3 ;  /* 0x0000000204687819 */ /* 0x000fe20000010203 */
[----:B-1----:R-:W-:Y:S01]  /*2450*/  @P1 FFMA.FTZ R111, R106, R111, R107 ;  /* 0x0000006f6a6f1223 */ /* 0x002fe2000001006b */
[----:B------:R-:W-:-:S03]  /*2460*/  ISETP.GE.AND P1, PT, R94, 0x1, PT ;  /* 0x000000015e00780c */ /* 0x000fc60003f26270 */
[----:B------:R-:W-:Y:S02]  /*2470*/  FFMA.FTZ R100, R93, R111, R100 ;  /* 0x0000006f5d647223 */ /* 0x000fe40000010064 */
[----:B------:R-:W-:Y:S02]  /*2480*/  FFMA.FTZ R93, R37, R88, R102 ;  /* 0x00000058255d7223 */ /* 0x000fe40000010066 */
[----:B------:R-:W-:Y:S02]  /*2490*/  FFMA.FTZ R102, R38, R100, R99 ;  /* 0x0000006426667223 */ /* 0x000fe40000010063 */
[C---:B------:R-:W-:Y:S02]  /*24a0*/  FFMA.FTZ R95, R96.reuse, R93, R101 ;  /* 0x0000005d605f7223 */ /* 0x040fe40000010065 */
[----:B------:R-:W-:Y:S02]  /*24b0*/  FFMA.FTZ R107, R96, R102, R97 ;  /* 0x00000066606b7223 */ /* 0x000fe40000010061 */
[----:B------:R-:W-:-:S02]  /*24c0*/  FFMA.FTZ R97, R38, R95, R105 ;  /* 0x0000005f26617223 */ /* 0x000fc40000010069 */
[C---:B--2---:R-:W-:Y:S02]  /*24d0*/  FFMA.FTZ R33, R112.reuse, R33, R113 ;  /* 0x0000002170217223 */ /* 0x044fe40000010071 */
[----:B------:R-:W-:Y:S02]  /*24e0*/  FMUL.FTZ R32, R112, R32 ;  /* 0x0000002070207220 */ /* 0x000fe40000410000 */
[----:B------:R-:W-:Y:S02]  /*24f0*/  FFMA.FTZ R94, R0, -R39, R100 ;  /* 0x80000027005e7223 */ /* 0x000fe40000010064 */
[----:B------:R-:W-:Y:S01]  /*2500*/  FMUL.FTZ R39, R97, R19 ;  /* 0x0000001361277220 */ /* 0x000fe20000410000 */
[----:B------:R0:W-:Y:S01]  /*2510*/  @!P0 STS.64 [R110+0x10b8], R32 ;  /* 0x0010b8206e008388 */ /* 0x0001e20000000a00 */
[----:B------:R-:W-:Y:S02]  /*2520*/  FFMA.FTZ R105, R37, R107, R36 ;  /* 0x0000006b25697223 */ /* 0x000fe40000010024 */
[----:B------:R-:W-:-:S02]  /*2530*/  FFMA.FTZ R96, R86, -R35, R102 ;  /* 0x8000002356607223 */ /* 0x000fc40000010066 */
[----:B------:R-:W-:Y:S02]  /*2540*/  FMUL.FTZ R36, R21, R100 ;  /* 0x0000006415247220 */ /* 0x000fe40000410000 */
[----:B------:R-:W-:Y:S02]  /*2550*/  FMUL.FTZ R37, R15, R102 ;  /* 0x000000660f257220 */ /* 0x000fe40000410000 */
[----:B------:R-:W-:Y:S02]  /*2560*/  FMUL.FTZ R102, R88, R17 ;  /* 0x0000001158667220 */ /* 0x000fe40000410000 */
[----:B------:R-:W-:Y:S02]  /*2570*/  FMUL.FTZ R100, R93, R20 ;  /* 0x000000145d647220 */ /* 0x000fe40000410000 */
[----:B0-----:R-:W-:Y:S02]  /*2580*/  FMUL.FTZ R32, R95, R18 ;  /* 0x000000125f207220 */ /* 0x001fe40000410000 */
[----:B------:R-:W-:-:S02]  /*2590*/  FFMA.FTZ R33, R94, R39, RZ ;  /* 0x000000275e217223 */ /* 0x000fc400000100ff */
[----:B------:R-:W-:Y:S02]  /*25a0*/  FFMA.FTZ R99, R87, -R34, R105 ;  /* 0x8000002257637223 */ /* 0x000fe40000010069 */
[-C--:B------:R-:W-:Y:S02]  /*25b0*/  FFMA.FTZ R101, R96, R32.reuse, R33 ;  /* 0x0000002060657223 */ /* 0x080fe40000010021 */
[----:B------:R-:W-:Y:S02]  /*25c0*/  FMUL.FTZ R33, R89, R32 ;  /* 0x0000002059217220 */ /* 0x000fe40000410000 */
[----:B------:R-:W-:Y:S02]  /*25d0*/  FMUL.FTZ R35, R90, R102 ;  /* 0x000000665a237220 */ /* 0x000fe40000410000 */
[----:B------:R-:W-:Y:S02]  /*25e0*/  FMUL.FTZ R34, R91, R100 ;  /* 0x000000645b227220 */ /* 0x000fe40000410000 */
[----:B------:R-:W-:-:S02]  /*25f0*/  FMUL.FTZ R32, R92, R39 ;  /* 0x000000275c207220 */ /* 0x000fc40000410000 */
[----:B------:R-:W-:Y:S02]  /*2600*/  FFMA.FTZ R98, R85, -R98, R107 ;  /* 0x8000006255627223 */ /* 0x000fe4000001006b */
[----:B------:R-:W-:Y:S01]  /*2610*/  FMUL.FTZ R38, R16, R107 ;  /* 0x0000006b10267220 */ /* 0x000fe20000410000 */
[----:B------:R0:W-:Y:S01]  /*2620*/  STS.128 [R49.X16+0x200], R32 ;  /* 0x0002002031007388 */ /* 0x0001e2000000cc00 */
[----:B------:R-:W-:Y:S02]  /*2630*/  FFMA.FTZ R100, R98, R100, R101 ;  /* 0x0000006462647223 */ /* 0x000fe40000010065 */
[----:B------:R-:W-:Y:S01]  /*2640*/  FMUL.FTZ R101, R99, R102 ;  /* 0x0000006663657220 */ /* 0x000fe20000410000 */
[----:B------:R-:W-:Y:S01]  /*2650*/  BAR.SYNC.DEFER_BLOCKING 0x0 ;  /* 0x0000000000007b1d */ /* 0x000fe20000010000 */
[----:B------:R-:W-:Y:S02]  /*2660*/  FMUL.FTZ R39, R14, R105 ;  /* 0x000000690e277220 */ /* 0x000fe40000410000 */
[----:B------:R-:W-:-:S03]  /*2670*/  FADD.FTZ R100, R100, R101 ;  /* 0x0000006564647221 */ /* 0x000fc60000010000 */
[----:B------:R0:W-:Y:S04]  /*2680*/  STS.128 [R49.X16+0x400], R36 ;  /* 0x0004002431007388 */ /* 0x0001e8000000cc00 */
[----:B------:R0:W1:Y:S04]  /*2690*/  LDS R105, [R49.X4+0x200] ;  /* 0x0002000031697984 */ /* 0x0000680000004800 */
[----:B------:R0:W2:Y:S04]  /*26a0*/  LDS R109, [R49.X4+0x280] ;  /* 0x00028000316d7984 */ /* 0x0000a80000004800 */
[----:B------:R0:W3:Y:S04]  /*26b0*/  LDS R101, [R49.X4+0x300] ;  /* 0x0003000031657984 */ /* 0x0000e80000004800 */
[----:B------:R0:W4:Y:S04]  /*26c0*/  LDS R102, [R49.X4+0x380] ;  /* 0x0003800031667984 */ /* 0x0001280000004800 */
[----:B------:R-:W-:Y:S06]  /*26d0*/  BAR.SYNC.DEFER_BLOCKING 0x0 ;  /* 0x0000000000007b1d */ /* 0x000fec0000010000 */
[----:B------:R-:W-:Y:S05]  /*26e0*/  @!P1 BRA `(.L_x_8762) ;  /* 0x000000f000009947 */ /* 0x000fea0003800000 */
[----:B0-----:R-:W0:Y:S01]  /*26f0*/  LDS R107, [R49.X4+0x400] ;  /* 0x00040000316b7984 */ /* 0x001e220000004800 */
        /* <DEDUP_REMOVED lines=12> */
[----:B-1----:R1:W-:Y:S04]  /*27c0*/  RED.E.ADD.F32.FTZ.RN.STRONG.GPU [R36.64], R105 ;  /* 0x000000692400798e */ /* 0x0023e8000c10e786 */
[----:B0-----:R1:W-:Y:S02]  /*27d0*/  RED.E.ADD.F32.FTZ.RN.STRONG.GPU [R32.64], R107 ;  /* 0x0000006b2000798e */ /* 0x0013e4000c10e786 */
.L_x_8762:
[----:B0-----:R-:W-:Y:S05]  /*27e0*/  BSYNC B0 ;  /* 0x0000000000007941 */ /* 0x001fea0003800000 */
.L_x_8761:
[----:B------:R0:W4:Y:S01]  /*27f0*/  LDS R111, [R49.X4+0x480] ;  /* 0x00048000316f7984 */ /* 0x0001220000004800 */
[----:B------:R-:W-:Y:S01]  /*2800*/  MOV R113, c[0x0][0x174] ;  /* 0x00005d0000717a02 */ /* 0x000fe20000000f00 */
[----:B-1----:R-:W-:Y:S01]  /*2810*/  IMAD R32, R104, c[0x0][0x2b0], RZ ;  /* 0x0000ac0068207a24 */ /* 0x002fe200078e02ff */
[----:B------:R-:W-:Y:S01]  /*2820*/  SHF.L.U32 R107, R4, 0x2, RZ ;  /* 0x00000002046b7819 */ /* 0x000fe200000006ff */
[----:B------:R-:W-:Y:S01]  /*2830*/  IMAD R34, R104, c[0x0][0x2d0], RZ ;  /* 0x0000b40068227a24 */ /* 0x000fe200078e02ff */
[----:B------:R-:W-:Y:S01]  /*2840*/  LEA R113, R113, UR4, 0x7 ;  /* 0x0000000471717c11 */ /* 0x000fe2000f8e38ff */
[----:B------:R-:W-:Y:S02]  /*2850*/  BSSY B0, `(.L_x_8763) ;  /* 0x000000e000007945 */ /* 0x000fe40003800000 */
[----:B------:R-:W-:-:S02]  /*2860*/  IMAD R103, R107, c[0x0][0x2b4], R32 ;  /* 0x0000ad006b677a24 */ /* 0x000fc400078e0220 */
[----:B------:R-:W-:Y:S02]  /*2870*/  IMAD R105, R107, c[0x0][0x2d4], R34 ;  /* 0x0000b5006b697a24 */ /* 0x000fe400078e0222 */
[----:B------:R-:W-:-:S04]  /*2880*/  IMAD.WIDE R32, R113, 0x4, R60 ;  /* 0x0000000471207825 */ /* 0x000fc800078e023c */
[----:B------:R-:W-:Y:S01]  /*2890*/  IMAD.WIDE R34, R113, 0x4, R66 ;  /* 0x0000000471227825 */ /* 0x000fe200078e0242 */
[----:B------:R-:W-:Y:S05]  /*28a0*/  @!P2 BRA `(.L_x_8764) ;  /* 0x000000800000a947 */ /* 0x000fea0003800000 */
[----:B0-----:R-:W-:-:S04]  /*28b0*/  IMAD.WIDE R38, R113, 0x4, R70 ;  /* 0x0000000471267825 */ /* 0x001fc800078e0246 */
[----:B------:R-:W-:-:S04]  /*28c0*/  IMAD.WIDE R36, R113, 0x4, R64 ;  /* 0x0000000471247825 */ /* 0x000fc800078e0240 */
[----:B------:R-:W-:-:S04]  /*28d0*/  IMAD.WIDE.U32 R38, R107, c[0x0][0x2b0], R38 ;  /* 0x0000ac006b267a25 */ /* 0x000fc800078e0026 */
[----:B------:R-:W-:Y:S01]  /*28e0*/  IMAD.WIDE.U32 R36, R107, c[0x0][0x2d0], R36 ;  /* 0x0000b4006b247a25 */ /* 0x000fe200078e0024 */
[----:B------:R-:W-:-:S04]  /*28f0*/  IADD3 R39, R39, R103, RZ ;  /* 0x0000006727277210 */ /* 0x000fc80007ffe0ff */
[----:B------:R-:W-:Y:S01]  /*2900*/  IADD3 R37, R37, R105, RZ ;  /* 0x0000006925257210 */ /* 0x000fe20007ffe0ff */
[----:B--2---:R0:W-:Y:S04]  /*2910*/  RED.E.ADD.F32.FTZ.RN.STRONG.GPU [R38.64], R109 ;  /* 0x0000006d2600798e */ /* 0x0041e8000c10e786 */
[----:B----4-:R0:W-:Y:S02]  /*2920*/  RED.E.ADD.F32.FTZ.RN.STRONG.GPU [R36.64], R111 ;  /* 0x0000006f2400798e */ /* 0x0101e4000c10e786 */
.L_x_8764:
[----:B0-----:R-:W-:Y:S05]  /*2930*/  BSYNC B0 ;  /* 0x0000000000007941 */ /* 0x001fea0003800000 */
.L_x_8763:
[----:B--2---:R0:W1:Y:S01]  /*2940*/  LDS R109, [R49.X4+0x500] ;  /* 0x00050000316d7984 */ /* 0x0040620000004800 */
[----:B------:R-:W-:Y:S01]  /*2950*/  BSSY B0, `(.L_x_8765) ;  /* 0x000000c000007945 */ /* 0x000fe20003800000 */
[----:B------:R-:W-:-:S04]  /*2960*/  IMAD.WIDE.U32 R34, R107, c[0x0][0x2b0], R34 ;  /* 0x0000ac006b227a25 */ /* 0x000fc800078e0022 */
[----:B------:R-:W-:Y:S01]  /*2970*/  IMAD.WIDE.U32 R32, R107, c[0x0][0x2d0], R32 ;  /* 0x0000b4006b207a25 */ /* 0x000fe200078e0020 */
[----:B------:R-:W-:Y:S05]  /*2980*/  @!P3 BRA `(.L_x_8766) ;  /* 0x000000800000b947 */ /* 0x000fea0003800000 */
[----:B------:R-:W-:-:S04]  /*2990*/  IMAD.WIDE R38, R113, 0x4, R68 ;  /* 0x0000000471267825 */ /* 0x000fc800078e0244 */
[----:B------:R-:W-:-:S04]  /*29a0*/  IMAD.WIDE R36, R113, 0x4, R62 ;  /* 0x0000000471247825 */ /* 0x000fc800078e023e */
[----:B------:R-:W-:-:S04]  /*29b0*/  IMAD.WIDE.U32 R38, R107, c[0x0][0x2b0], R38 ;  /* 0x0000ac006b267a25 */ /* 0x000fc800078e0026 */
[----:B------:R-:W-:Y:S01]  /*29c0*/  IMAD.WIDE.U32 R36, R107, c[0x0][0x2d0], R36 ;  /* 0x0000b4006b247a25 */ /* 0x000fe200078e0024 */
[----:B------:R-:W-:-:S04]  /*29d0*/  IADD3 R39, R103, R39, RZ ;  /* 0x0000002767277210 */ /* 0x000fc80007ffe0ff */
[----:B------:R-:W-:Y:S01]  /*29e0*/  IADD3 R37, R105, R37, RZ ;  /* 0x0000002569257210 */ /* 0x000fe20007ffe0ff */
[----:B---3--:R2:W-:Y:S04]  /*29f0*/  RED.E.ADD.F32.FTZ.RN.STRONG.GPU [R38.64], R101 ;  /* 0x000000652600798e */ /* 0x0085e8000c10e786 */
[----:B-1----:R2:W-:Y:S02]  /*2a00*/  RED.E.ADD.F32.FTZ.RN.STRONG.GPU [R36.64], R109 ;  /* 0x0000006d2400798e */ /* 0x0025e4000c10e786 */
.L_x_8766:
[----:B------:R-:W-:Y:S05]  /*2a10*/  BSYNC B0 ;  /* 0x0000000000007941 */ /* 0x000fea0003800000 */
.L_x_8765:
[----:B--2---:R2:W0:Y:S01]  /*2a20*/  LDS R37, [R49.X4+0x580] ;  /* 0x0005800031257984 */ /* 0x0044220000004800 */
[----:B------:R-:W-:Y:S01]  /*2a30*/  BSSY B0, `(.L_x_8767) ;  /* 0x0000006000007945 */ /* 0x000fe20003800000 */
[----:B------:R-:W-:Y:S05]  /*2a40*/  @!P4 BRA `(.L_x_8768) ;  /* 0x000000400000c947 */ /* 0x000fea0003800000 */
[----:B------:R-:W-:Y:S02]  /*2a50*/  IADD3 R35, R103, R35, RZ ;  /* 0x0000002367237210 */ /* 0x000fe40007ffe0ff */
[----:B------:R-:W-:-:S03]  /*2a60*/  IADD3 R33, R105, R33, RZ ;  /* 0x0000002169217210 */ /* 0x000fc60007ffe0ff */
[----:B----4-:R4:W-:Y:S04]  /*2a70*/  RED.E.ADD.F32.FTZ.RN.STRONG.GPU [R34.64], R102 ;  /* 0x000000662200798e */ /* 0x0109e8000c10e786 */
[----:B0-----:R4:W-:Y:S02]  /*2a80*/  RED.E.ADD.F32.FTZ.RN.STRONG.GPU [R32.64], R37 ;  /* 0x000000252000798e */ /* 0x0019e4000c10e786 */
.L_x_8768:
[----:B------:R-:W-:Y:S05]  /*2a90*/  BSYNC B0 ;  /* 0x0000000000007941 */ /* 0x000fea0003800000 */
.L_x_8767:
[----:B----4-:R-:W4:Y:S01]  /*2aa0*/  SHFL.DOWN P1, R35, R100, 0x1, 0x1f ;  /* 0x08201f0064237f89 */ /* 0x010f220000020000 */
[----:B------:R-:W-:Y:S01]  /*2ab0*/  FMUL.FTZ R33, R2, R93 ;  /* 0x0000005d02217220 */ /* 0x000fe20000410000 */
[----:B------:R-:W-:Y:S01]  /*2ac0*/  BSSY B0, `(.L_x_8769) ;  /* 0x000002a000007945 */ /* 0x000fe20003800000 */
[----:B------:R-:W-:Y:S02]  /*2ad0*/  FMUL.FTZ R87, R87, R88 ;  /* 0x0000005857577220 */ /* 0x000fe40000410000 */
[----:B------:R-:W-:Y:S02]  /*2ae0*/  FMUL.FTZ R98, R98, R33 ;  /* 0x0000002162627220 */ /* 0x000fe40000410000 */
[----:B------:R-:W-:-:S02]  /*2af0*/  FMUL.FTZ R86, R86, R95 ;  /* 0x0000005f56567220 */ /* 0x000fc40000410000 */
[----:B------:R-:W-:Y:S02]  /*2b00*/  FMUL.FTZ R33, R0, R97 ;  /* 0x0000006100217220 */ /* 0x000fe40000410000 */
[C---:B------:R-:W-:Y:S02]  /*2b10*/  FMUL.FTZ R88, R2.reuse, R88 ;  /* 0x0000005802587220 */ /* 0x040fe40000410000 */
[C---:B------:R-:W-:Y:S02]  /*2b20*/  FMUL.FTZ R95, R2.reuse, R95 ;  /* 0x0000005f025f7220 */ /* 0x040fe40000410000 */
[----:B------:R-:W-:Y:S02]  /*2b30*/  FMUL.FTZ R97, R2, R97 ;  /* 0x0000006102617220 */ /* 0x000fe40000410000 */
[----:B------:R-:W-:Y:S02]  /*2b40*/  FMUL.FTZ R32, R85, R93 ;  /* 0x0000005d55207220 */ /* 0x000fe40000410000 */
[----:B------:R-:W-:-:S02]  /*2b50*/  FMUL.FTZ R88, R99, R88 ;  /* 0x0000005863587220 */ /* 0x000fc40000410000 */
[----:B------:R-:W-:Y:S02]  /*2b60*/  FMUL.FTZ R95, R96, R95 ;  /* 0x0000005f605f7220 */ /* 0x000fe40000410000 */
[----:B------:R-:W-:Y:S02]  /*2b70*/  FMUL.FTZ R97, R94, R97 ;  /* 0x000000615e617220 */ /* 0x000fe40000410000 */
[----:B----4-:R-:W-:Y:S02]  /*2b80*/  @P1 FADD R35, R100, R35 ;  /* 0x0000002364231221 */ /* 0x010fe40000000000 */
[----:B------:R-:W-:Y:S02]  /*2b90*/  FFMA.FTZ R7, R86, R18, R7 ;  /* 0x0000001256077223 */ /* 0x000fe40000010007 */
[----:B------:R-:W-:Y:S01]  /*2ba0*/  FFMA.FTZ R91, R91, R32, R98 ;  /* 0x000000205b5b7223 */ /* 0x000fe20000010062 */
[----:B------:R-:W4:Y:S01]  /*2bb0*/  SHFL.DOWN P1, R34, R35, 0x2, 0x1f ;  /* 0x08401f0023227f89 */ /* 0x000f220000020000 */
        /* <DEDUP_REMOVED lines=11> */
[----:B0-----:R-:W0:Y:S02]  /*2c70*/  SHFL.DOWN P1, R37, R34, 0x4, 0x1f ;  /* 0x08801f0022257f89 */ /* 0x001e240000020000 */
[----:B0-----:R-:W-:-:S05]  /*2c80*/  @P1 FADD R37, R34, R37 ;  /* 0x0000002522251221 */ /* 0x001fca0000000000 */
[----:B------:R-:W0:Y:S02]  /*2c90*/  SHFL.DOWN P1, R36, R37, 0x8, 0x1f ;  /* 0x09001f0025247f89 */ /* 0x000e240000020000 */
        /* <DEDUP_REMOVED lines=12> */
.L_x_8770:
[----:B0-----:R-:W-:Y:S05]  /*2d60*/  BSYNC B0 ;  /* 0x0000000000007941 */ /* 0x001fea0003800000 */
.L_x_8769:
[----:B------:R-:W-:Y:S02]  /*2d70*/  IADD3 R5, R5, 0x1, RZ ;  /* 0x0000000105057810 */ /* 0x000fe40007ffe0ff */
[----:B------:R-:W-:Y:S02]  /*2d80*/  IADD3 R4, P1, R4, 0x1, RZ ;  /* 0x0000000104047810 */ /* 0x000fe40007f3e0ff */
[----:B------:R-:W-:Y:S02]  /*2d90*/  ISETP.GE.AND P0, PT, R5, c[0x0][0x16c], PT ;  /* 0x00005b0005007a0c */ /* 0x000fe40003f06270 */
[----:B------:R-:W-:-:S11]  /*2da0*/  IADD3.X R3, RZ, R3, RZ, P1, !PT ;  /* 0x00000003ff037210 */ /* 0x000fd60000ffe4ff */
[----:B------:R-:W-:Y:S01]  /*2db0*/  @P0 CALL.REL.NOINC `(.L_x_8758) ;  /* 0x0000001000000944 */ /* 0x000fe20003c00000 */
[----:B------:R-:W-:Y:S05]  /*2dc0*/  BRA `(.L_x_8771) ;  /* 0xffffeaf000007947 */ /* 0x000fea000383ffff */
.L_x_8758:
[----:B------:R-:W-:Y:S01]  /*2dd0*/  BAR.SYNC.DEFER_BLOCKING 0x0 ;  /* 0x0000000000007b1d */ /* 0x000fe20000010000 */
[----:B------:R-:W-:-:S04]  /*2de0*/  LEA R2, P0, R49, R44, 0x3 ;  /* 0x0000002c31027211 */ /* 0x000fc800078018ff */
[----:B------:R-:W-:-:S06]  /*2df0*/  LEA.HI.X R3, R49, R45, R26, 0x3, P0 ;  /* 0x0000002d31037211 */ /* 0x000fcc00000f1c1a */
[----:B------:R-:W4:Y:S01]  /*2e00*/  LDG.E.64 R2, [R2.64] ;  /* 0x0000000602027981 */ /* 0x000f22000c1e1b00 */
[----:B------:R-:W-:Y:S01]  /*2e10*/  F2FP.PACK_AB R20, R7, R8 ;  /* 0x000000080714723e */ /* 0x000fe200000000ff */
[----:B------:R-:W-:Y:S01]  /*2e20*/  UIADD3 UR4, UR4, -0x80, URZ ;  /* 0xffffff8004047890 */ /* 0x000fe2000fffe03f */
[----:B------:R-:W-:Y:S02]  /*2e30*/  F2FP.PACK_AB R21, R6, R9 ;  /* 0x000000090615723e */ /* 0x000fe400000000ff */
[C---:B------:R-:W-:Y:S02]  /*2e40*/  IADD3 R16, R29.reuse, -0x1, RZ ;  /* 0xffffffff1d107810 */ /* 0x040fe40007ffe0ff */
[----:B------:R-:W-:Y:S02]  /*2e50*/  ISETP.GT.AND P5, PT, R29, 0x1, PT ;  /* 0x000000011d00780c */ /* 0x000fe40003fa4270 */
[----:B------:R-:W-:Y:S01]  /*2e60*/  MOV R29, R16 ;  /* 0x00000010001d7202 */ /* 0x000fe20000000f00 */
[----:B----4-:R-:W-:Y:S01]  /*2e70*/  STS.64 [R28.X8], R2 ;  /* 0x000000021c007388 */ /* 0x010fe20000008a00 */
[----:B------:R-:W-:-:S06]  /*2e80*/  NOP ;  /* 0x0000000000007918 */ /* 0x000fcc0000000000 */
[----:B------:R-:W0:Y:S04]  /*2e90*/  LDS.64 R4, [R28.X8] ;  /* 0x000000001c047984 */ /* 0x000e280000008a00 */
[----:B------:R-:W-:Y:S06]  /*2ea0*/  BAR.SYNC.DEFER_BLOCKING 0x0 ;  /* 0x0000000000007b1d */ /* 0x000fec0000010000 */
[----:B------:R4:W-:Y:S01]  /*2eb0*/  STS.64 [R28.X8], R20 ;  /* 0x000000141c007388 */ /* 0x0009e20000008a00 */
[----:B0-----:R-:W-:Y:S01]  /*2ec0*/  HADD2.F32 R0, -RZ, R4.H0_H0 ;  /* 0x20000004ff007230 */ /* 0x001fe20000004100 */
[----:B----4-:R-:W-:-:S04]  /*2ed0*/  IMAD R21, R83, c[0x0][0x2e0], RZ ;  /* 0x0000b80053157a24 */ /* 0x010fc800078e02ff */
[----:B------:R-:W-:Y:S01]  /*2ee0*/  FADD.FTZ R14, R0, R81 ;  /* 0x00000051000e7221 */ /* 0x000fe20000010000 */
[--C-:B------:R-:W-:Y:S01]  /*2ef0*/  SHF.R.U64 R0, R4, 0x10, R5.reuse ;  /* 0x0000001004007819 */ /* 0x100fe20000001205 */
[----:B------:R-:W-:Y:S01]  /*2f00*/  HADD2.F32 R4, -RZ, R5.H0_H0 ;  /* 0x20000005ff047230 */ /* 0x000fe20000004100 */
[----:B------:R-:W-:Y:S01]  /*2f10*/  SHF.R.U32.HI R5, RZ, 0x10, R5 ;  /* 0x00000010ff057819 */ /* 0x000fe20000011605 */
[----:B------:R-:W-:Y:S01]  /*2f20*/  IMAD R21, R84, c[0x0][0x2e4], R21 ;  /* 0x0000b90054157a24 */ /* 0x000fe200078e0215 */
        /* <DEDUP_REMOVED lines=10> */
[----:B------:R-:W0:Y:S01]  /*2fd0*/  @!P0 MUFU.EX2 R0, R0 ;  /* 0x0000000000008308 */ /* 0x000e220000000800 */
[----:B------:R-:W-:Y:S02]  /*2fe0*/  @!P2 FMUL.FTZ R5, R15, -1.4426950216293334961 ;  /* 0xbfb8aa3b0f05a820 */ /* 0x000fe40000410000 */
[----:B------:R-:W-:Y:S02]  /*2ff0*/  IMAD R15, R53, c[0x0][0x2d8], RZ ;  /* 0x0000b600350f7a24 */ /* 0x000fe400078e02ff */
[----:B------:R-:W-:Y:S02]  /*3000*/  @!P1 FMUL.FTZ R4, R4, -1.4426950216293334961 ;  /* 0xbfb8aa3b04049820 */ /* 0x000fe40000410000 */
[----:B------:R-:W-:Y:S01]  /*3010*/  IMAD R15, R80, c[0x0][0x2dc], R15 ;  /* 0x0000b700500f7a24 */ /* 0x000fe200078e020f */
[----:B------:R-:W4:Y:S01]  /*3020*/  @!P2 MUFU.EX2 R5, R5 ;  /* 0x000000050005a308 */ /* 0x000f220000000800 */
[----:B------:R-:W-:Y:S01]  /*3030*/  @!P3 FMUL.FTZ R7, R2, -1.4426950216293334961 ;  /* 0xbfb8aa3b0207b820 */ /* 0x000fe20000410000 */
[----:B------:R-:W-:-:S04]  /*3040*/  SHF.L.U32 R2, R16, 0x7, RZ ;  /* 0x0000000710027819 */ /* 0x000fc800000006ff */
[----:B------:R-:W-:Y:S02]  /*3050*/  SHF.R.S32.HI R3, RZ, 0x1f, R2 ;  /* 0x0000001fff037819 */ /* 0x000fe40000011402 */
[----:B------:R5:W2:Y:S01]  /*3060*/  @!P1 MUFU.EX2 R14, R4 ;  /* 0x00000004000e9308 */ /* 0x000aa20000000800 */
[----:B0-----:R-:W-:Y:S02]  /*3070*/  @!P0 FADD.FTZ R0, R0, 1 ;  /* 0x3f80000000008421 */ /* 0x001fe40000010000 */
[----:B----4-:R-:W-:Y:S01]  /*3080*/  @!P2 FADD.FTZ R8, R5, 1 ;  /* 0x3f8000000508a421 */ /* 0x010fe20000010000 */
[----:B------:R-:W-:-:S06]  /*3090*/  NOP ;  /* 0x0000000000007918 */ /* 0x000fcc0000000000 */
[----:B-----5:R-:W0:Y:S01]  /*30a0*/  LDS.64 R4, [R28.X8] ;  /* 0x000000001c047984 */ /* 0x020e220000008a00 */
[----:B------:R4:W5:Y:S01]  /*30b0*/  @!P3 MUFU.EX2 R9, R7 ;  /* 0x000000070009b308 */ /* 0x0009620000000800 */
[----:B--2---:R-:W-:-:S07]  /*30c0*/  @!P1 FADD.FTZ R14, R14, 1 ;  /* 0x3f8000000e0e9421 */ /* 0x004fce0000010000 */
[----:B------:R-:W2:Y:S01]  /*30d0*/  @!P0 MUFU.RCP R17, R0 ;  /* 0x0000000000118308 */ /* 0x000ea20000001000 */
[----:B----4-:R-:W-:-:S04]  /*30e0*/  IMAD.WIDE.U32 R6, R80, c[0x0][0x2d8], R2 ;  /* 0x0000b60050067a25 */ /* 0x010fc800078e0002 */
[----:B------:R-:W-:Y:S01]  /*30f0*/  IMAD.WIDE.U32 R2, R80, c[0x0][0x2f8], R2 ;  /* 0x0000be0050027a25 */ /* 0x000fe200078e0002 */
[----:B------:R-:W-:Y:S02]  /*3100*/  IADD3 R7, R7, R15, RZ ;  /* 0x0000000f07077210 */ /* 0x000fe40007ffe0ff */
[----:B------:R4:W3:Y:S01]  /*3110*/  @!P2 MUFU.RCP R19, R8 ;  /* 0x000000080013a308 */ /* 0x0008e20000001000 */
[----:B-----5:R-:W-:Y:S02]  /*3120*/  @!P3 FADD.FTZ R15, R9, 1 ;  /* 0x3f800000090fb421 */ /* 0x020fe40000010000 */
[----:B------:R-:W-:-:S05]  /*3130*/  IMAD.WIDE.U32 R6, R84, c[0x0][0x2e0], R6 ;  /* 0x0000b80054067a25 */ /* 0x000fca00078e0006 */
[----:B------:R-:W-:Y:S01]  /*3140*/  IADD3 R7, R7, R21, RZ ;  /* 0x0000001507077210 */ /* 0x000fe20007ffe0ff */
[----:B--2---:R-:W-:Y:S01]  /*3150*/  @!P0 FMUL.FTZ R10, R10, R17 ;  /* 0x000000110a0a8220 */ /* 0x004fe20000410000 */
[C---:B----4-:R-:W-:Y:S01]  /*3160*/  LEA R8, P4, R6.reuse, c[0x0][0x330], 0x1 ;  /* 0x0000cc0006087a11 */ /* 0x050fe200078808ff */
[----:B------:R-:W2:Y:S01]  /*3170*/  @!P1 MUFU.RCP R14, R14 ;  /* 0x0000000e000e9308 */ /* 0x000ea20000001000 */
[----:B------:R-:W-:Y:S02]  /*3180*/  IMAD R17, R53, c[0x0][0x2f8], RZ ;  /* 0x0000be0035117a24 */ /* 0x000fe400078e02ff */
[----:B------:R-:W-:Y:S02]  /*3190*/  LEA.HI.X R7, R6, c[0x0][0x334], R7, 0x1, P4 ;  /* 0x0000cd0006077a11 */ /* 0x000fe400020f0c07 */
[----:B------:R-:W-:Y:S01]  /*31a0*/  IADD3 R8, P0, R8, R23, RZ ;  /* 0x0000001708087210 */ /* 0x000fe20007f1e0ff */
[----:B---3--:R-:W-:Y:S01]  /*31b0*/  @!P2 FMUL.FTZ R12, R12, R19 ;  /* 0x000000130c0ca220 */ /* 0x008fe20000410000 */
[----:B------:R-:W-:Y:S01]  /*31c0*/  IADD3 R31, P2, R31, -0x100, RZ ;  /* 0xffffff001f1f7810 */ /* 0x000fe20007f5e0ff */
[----:B------:R-:W3:Y:S01]  /*31d0*/  @!P3 MUFU.RCP R0, R15 ;  /* 0x0000000f0000b308 */ /* 0x000ee20000001000 */
[----:B------:R-:W-:Y:S01]  /*31e0*/  IADD3.X R9, R7, R22, RZ, P0, !PT ;  /* 0x0000001607097210 */ /* 0x000fe200007fe4ff */
[----:B------:R-:W-:Y:S01]  /*31f0*/  IMAD R17, R80, c[0x0][0x2fc], R17 ;  /* 0x0000bf0050117a24 */ /* 0x000fe200078e0211 */
[----:B------:R-:W-:Y:S01]  /*3200*/  IADD3 R46, P4, R46, -0x100, RZ ;  /* 0xffffff002e2e7810 */ /* 0x000fe20007f9e0ff */
[----:B------:R-:W-:Y:S01]  /*3210*/  IMAD R19, R83, c[0x0][0x300], RZ ;  /* 0x0000c00053137a24 */ /* 0x000fe200078e02ff */
[----:B------:R-:W-:Y:S01]  /*3220*/  IADD3.X R30, R30, -0x1, RZ, P2, !PT ;  /* 0xffffffff1e1e7810 */ /* 0x000fe200017fe4ff */
[----:B0-----:R-:W-:Y:S01]  /*3230*/  STG.E.64 [R8.64], R4 ;  /* 0x0000000408007986 */ /* 0x001fe2000c101b06 */
[----:B------:R-:W-:Y:S01]  /*3240*/  IADD3 R3, R3, R17, RZ ;  /* 0x0000001103037210 */ /* 0x000fe20007ffe0ff */
[----:B--2---:R-:W-:-:S02]  /*3250*/  @!P1 FMUL.FTZ R11, R11, R14 ;  /* 0x0000000e0b0b9220 */ /* 0x004fc40000410000 */
[----:B------:R-:W-:Y:S01]  /*3260*/  BAR.SYNC.DEFER_BLOCKING 0x0 ;  /* 0x0000000000007b1d */ /* 0x000fe20000010000 */
[C---:B------:R-:W-:Y:S01]  /*3270*/  IMAD R19, R84.reuse, c[0x0][0x304], R19 ;  /* 0x0000c10054137a24 */ /* 0x040fe200078e0213 */
[----:B------:R-:W-:Y:S01]  /*3280*/  IADD3 R41, P1, R41, -0x100, RZ ;  /* 0xffffff0029297810 */ /* 0x000fe20007f3e0ff */
[----:B------:R-:W-:Y:S01]  /*3290*/  IMAD.WIDE.U32 R2, R84, c[0x0][0x300], R2 ;  /* 0x0000c00054027a25 */ /* 0x000fe200078e0002 */
[----:B------:R-:W-:Y:S02]  /*32a0*/  F2FP.PACK_AB R14, R11, R10 ;  /* 0x0000000a0b0e723e */ /* 0x000fe400000000ff */
[----:B------:R-:W-:Y:S01]  /*32b0*/  IADD3.X R40, R40, -0x1, RZ, P1, !PT ;  /* 0xffffffff28287810 */ /* 0x000fe20000ffe4ff */
[----:B---3--:R-:W-:Y:S01]  /*32c0*/  @!P3 FMUL.FTZ R13, R13, R0 ;  /* 0x000000000d0db220 */ /* 0x008fe20000410000 */
[----:B------:R-:W-:Y:S01]  /*32d0*/  IADD3 R3, R3, R19, RZ ;  /* 0x0000001303037210 */ /* 0x000fe20007ffe0ff */
        /* <DEDUP_REMOVED lines=10> */
[----:B------:R-:W-:Y:S01]  /*3380*/  IADD3 R44, P0, R44, -0x100, RZ ;  /* 0xffffff002c2c7810 */ /* 0x000fe20007f1e0ff */
[----:B------:R-:W-:Y:S01]  /*3390*/  STS.64 [R28.X8], R14 ;  /* 0x0000000e1c007388 */ /* 0x000fe20000008a00 */
[----:B------:R-:W-:-:S06]  /*33a0*/  NOP ;  /* 0x0000000000007918 */ /* 0x000fcc0000000000 */
[----:B------:R-:W0:Y:S01]  /*33b0*/  LDS.64 R6, [R28.X8] ;  /* 0x000000001c067984 */ /* 0x000e220000008a00 */
[----:B------:R-:W-:Y:S02]  /*33c0*/  IADD3.X R43, R43, -0x1, RZ, P3, !PT ;  /* 0xffffffff2b2b7810 */ /* 0x000fe40001ffe4ff */
[----:B------:R-:W-:Y:S02]  /*33d0*/  IADD3.X R47, R47, -0x1, RZ, P4, !PT ;  /* 0xffffffff2f2f7810 */ /* 0x000fe400027fe4ff */
[----:B------:R-:W-:Y:S01]  /*33e0*/  IADD3.X R45, R45, -0x1, RZ, P0, !PT ;  /* 0xffffffff2d2d7810 */ /* 0x000fe200007fe4ff */
[----:B0-----:R0:W-:Y:S01]  /*33f0*/  STG.E.64 [R2.64], R6 ;  /* 0x0000000602007986 */ /* 0x0011e2000c101b06 */
[----:B------:R-:W-:Y:S01]  /*3400*/  @!P5 CALL.REL.NOINC `(.L_x_8749) ;  /* 0x000000100000d944 */ /* 0x000fe20003c00000 */
[----:B------:R-:W-:Y:S05]  /*3410*/  BRA `(.L_x_8772) ;  /* 0xffffd69000007947 */ /* 0x000fea000383ffff */
.L_x_8749:
        /* <DEDUP_REMOVED lines=24> */
.L_x_8774:
[----:B0-----:R-:W-:Y:S05]  /*35a0*/  BSYNC B0 ;  /* 0x0000000000007941 */ /* 0x001fea0003800000 */
.L_x_8773:
        /* <DEDUP_REMOVED lines=23> */
.L_x_8776:
[----:B------:R-:W2:Y:S02]  /*3720*/  S2R R9, SR_TID.X ;  /* 0x0000000000097919 */ /* 0x000ea40000002100 */
.L_x_8777:
[----:B0-----:R-:W-:Y:S05]  /*3730*/  BSYNC B0 ;  /* 0x0000000000007941 */ /* 0x001fea0003800000 */
.L_x_8775:
[----:B--2---:R-:W-:-:S13]  /*3740*/  ISETP.GE.AND P0, PT, R9, c[0x0][0x16c], PT ;  /* 0x00005b0009007a0c */ /* 0x004fda0003f06270 */
[----:B------:R-:W-:Y:S05]  /*3750*/  @P0 EXIT ;  /* 0x000000000000094d */ /* 0x000fea0003800000 */
[----:B------:R-:W-:Y:S02]  /*3760*/  IMAD R83, R83, c[0x0][0x288], RZ ;  /* 0x0000a20053537a24 */ /* 0x000fe400078e02ff */
[----:B------:R-:W-:-:S04]  /*3770*/  IMAD.WIDE.U32 R2, R84, c[0x0][0x288], RZ ;  /* 0x0000a20054027a25 */ /* 0x000fc800078e00ff */
[----:B------:R-:W-:-:S05]  /*3780*/  IMAD R13, R84, c[0x0][0x28c], R83 ;  /* 0x0000a300540d7a24 */ /* 0x000fca00078e0253 */
[----:B------:R-:W-:Y:S02]  /*3790*/  IADD3 R13, R3, R13, RZ ;  /* 0x0000000d030d7210 */ /* 0x000fe40007ffe0ff */
.L_x_8778:
        /* <DEDUP_REMOVED lines=16> */
.L_x_8779:
        /* <DEDUP_REMOVED lines=14> */
.L_x_9162:


//--------------------- .text._Z25selective_scan_bwd_kernelI32Selective_Scan_bwd_kernel_traitsILi32ELi4ELb1ELb1ELb1ELb1ELb1EN3c104HalfEfEEv12SSMParamsBwd --------------------------
	.section	.text._Z25selective_scan_bwd_kernelI32Selective_Scan_bwd_kernel_traitsILi32ELi4ELb1ELb1ELb1ELb1ELb1EN3c104HalfEfEEv12SSMParamsBwd,"ax",@progbits
	.sectioninfo	@"SHI_REGISTERS=128"
	.align	128
        .global         _Z25selective_scan_bwd_kernelI32Selective_Scan_bwd_kernel_traitsILi32ELi4ELb1ELb1ELb1ELb1ELb1EN3c104HalfEfEEv12SSMParamsBwd
        .type           _Z25selective_scan_bwd_kernelI32Selective_Scan_bwd_kernel_traitsILi32ELi4ELb1ELb1ELb1ELb1ELb1EN3c104HalfEfEEv12SSMParamsBwd,@function
        .size           _Z25selective_scan_bwd_kernelI32Selective_Scan_bwd_kernel_traitsILi32ELi4ELb1ELb1ELb1ELb1ELb1EN3c104HalfEfEEv12SSMParamsBwd,(.L_x_9163 - _Z25selective_scan_bwd_kernelI32Selective_Scan_bwd_kernel_traitsILi32ELi4ELb1ELb1ELb1ELb1ELb1EN3c104HalfEfEEv12SSMParamsBwd)
        .other          _Z25selective_scan_bwd_kernelI32Selective_Scan_bwd_kernel_traitsILi32ELi4ELb1ELb1ELb1ELb1ELb1EN3c104HalfEfEEv12SSMParamsBwd,@"STO_CUDA_ENTRY STV_DEFAULT"
_Z25selective_scan_bwd_kernelI32Selective_Scan_bwd_kernel_traitsILi32ELi4ELb1ELb1ELb1ELb1ELb1EN3c104HalfEfEEv12SSMParamsBwd:
.text._Z25selective_scan_bwd_kernelI32Selective_Scan_bwd_kernel_traitsILi32ELi4ELb1ELb1ELb1ELb1ELb1EN3c104HalfEfEEv12SSMParamsBwd:
        /* <DEDUP_REMOVED lines=126> */
[C---:B------:R-:W-:Y:S01]  /*07e0*/  IMAD R0, R93.reuse, c[0x0][0x298], RZ ;  /* 0x0000a6005d007a24 */ /* 0x040fe200078e02ff */
[----:B------:R-:W-:Y:S01]  /*07f0*/  MOV R26, c[0x0][0x174] ;  /* 0x00005d00001a7a02 */ /* 0x000fe20000000f00 */
[----:B------:R-:W-:Y:S01]  /*0800*/  IMAD R4, R93, c[0x0][0x2b8], RZ ;  /* 0x0000ae005d047a24 */ /* 0x000fe200078e02ff */
[----:B------:R-:W1:Y:S01]  /*0810*/  S2R R27, SR_LANEID ;  /* 0x00000000001b7919 */ /* 0x000e620000000000 */
[C---:B------:R-:W-:Y:S01]  /*0820*/  IMAD R7, R95.reuse, c[0x0][0x29c], R0 ;  /* 0x0000a7005f077a24 */ /* 0x040fe200078e0200 */
[----:B------:R-:W-:Y:S01]  /*0830*/  MOV R90, RZ ;  /* 0x000000ff005a7202 */ /* 0x000fe20000000f00 */
[----:B------:R-:W-:Y:S01]  /*0840*/  IMAD R9, R95, c[0x0][0x2bc], R4 ;  /* 0x0000af005f097a24 */ /* 0x000fe200078e0204 */
[----:B------:R-:W-:Y:S01]  /*0850*/  UMOV UR4, URZ ;  /* 0x0000003f00047c82 */ /* 0x000fe20008000000 */
[----:B------:R-:W-:-:S04]  /*0860*/  IMAD.WIDE.U32 R54, R98, c[0x0][0x180], RZ ;  /* 0x0000600062367a25 */ /* 0x000fc800078e00ff */
[----:B0-----:R-:W-:Y:S01]  /*0870*/  IMAD.WIDE.U32 R2, R95, c[0x0][0x298], R46 ;  /* 0x0000a6005f027a25 */ /* 0x001fe200078e002e */
[----:B------:R-:W-:-:S03]  /*0880*/  LOP3.LUT R24, R46, 0x1f, RZ, 0xc0, !PT ;  /* 0x0000001f2e187812 */ /* 0x000fc600078ec0ff */
[----:B------:R-:W-:Y:S01]  /*0890*/  IMAD.WIDE.U32 R4, R95, c[0x0][0x2b8], R46 ;  /* 0x0000ae005f047a25 */ /* 0x000fe200078e002e */
[----:B------:R-:W-:Y:S02]  /*08a0*/  IADD3 R3, R3, R7, RZ ;  /* 0x0000000703037210 */ /* 0x000fe40007ffe0ff */
[----:B------:R-:W-:Y:S01]  /*08b0*/  MOV R47, RZ ;  /* 0x000000ff002f7202 */ /* 0x000fe20000000f00 */
[----:B------:R-:W-:Y:S01]  /*08c0*/  IMAD R7, R91, c[0x0][0x2a0], RZ ;  /* 0x0000a8005b077a24 */ /* 0x000fe200078e02ff */
        /* <DEDUP_REMOVED lines=27> */
.L_x_8804:
[----:B------:R-:W-:Y:S01]  /*0a80*/  BAR.SYNC.DEFER_BLOCKING 0x0 ;  /* 0x0000000000007b1d */ /* 0x000fe20000010000 */
[----:B-1----:R-:W-:Y:S02]  /*0a90*/  SHF.R.S32.HI R3, RZ, 0x1f, R46 ;  /* 0x0000001fff037819 */ /* 0x002fe4000001142e */
[C---:B------:R-:W-:Y:S02]  /*0aa0*/  SHF.L.U32 R23, R46.reuse, 0x3, RZ ;  /* 0x000000032e177819 */ /* 0x040fe400000006ff */
[----:B------:R-:W-:-:S02]  /*0ab0*/  SHF.L.U64.HI R22, R46, 0x3, R3 ;  /* 0x000000032e167819 */ /* 0x000fc40000010203 */
[----:B------:R-:W-:-:S04]  /*0ac0*/  IADD3 R2, P0, R44, R23, RZ ;  /* 0x000000172c027210 */ /* 0x000fc80007f1e0ff */
[----:B------:R-:W-:-:S06]  /*0ad0*/  IADD3.X R3, R45, R22, RZ, P0, !PT ;  /* 0x000000162d037210 */ /* 0x000fcc00007fe4ff */
[----:B------:R-:W2:Y:S01]  /*0ae0*/  LDG.E.64 R2, [R2.64] ;  /* 0x0000000602027981 */ /* 0x000ea2000c1e1b00 */
        /* <DEDUP_REMOVED lines=14> */
[----:B------:R-:W-:Y:S01]  /*0bd0*/  LEA R70, R26, 0xffffff80, 0x7 ;  /* 0xffffff801a467811 */ /* 0x000fe200078e38ff */
[----:B------:R-:W-:Y:S01]  /*0be0*/  IMAD R0, R93, c[0x0][0x1f0], RZ ;  /* 0x00007c005d007a24 */ /* 0x000fe200078e02ff */
[----:B------:R-:W-:Y:S01]  /*0bf0*/  BSSY B0, `(.L_x_8781) ;  /* 0x000003e000007945 */ /* 0x000fe20003800000 */
[----:B------:R-:W-:Y:S01]  /*0c00*/  IMAD R11, R97, c[0x0][0x1f8], RZ ;  /* 0x00007e00610b7a24 */ /* 0x000fe200078e02ff */
[----:B------:R-:W-:Y:S01]  /*0c10*/  SHF.R.S32.HI R71, RZ, 0x1f, R70 ;  /* 0x0000001fff477819 */ /* 0x000fe20000011446 */
[----:B0-----:R-:W-:-:S02]  /*0c20*/  IMAD R3, R95, c[0x0][0x1f4], R0 ;  /* 0x00007d005f037a24 */ /* 0x001fc400078e0200 */
[----:B------:R-:W-:Y:S02]  /*0c30*/  IMAD R11, R98, c[0x0][0x1fc], R11 ;  /* 0x00007f00620b7a24 */ /* 0x000fe400078e020b */
[----:B------:R-:W-:Y:S01]  /*0c40*/  IMAD.WIDE.U32 R8, R95, c[0x0][0x1f0], R70 ;  /* 0x00007c005f087a25 */ /* 0x000fe200078e0046 */
[----:B-1----:R-:W-:Y:S01]  /*0c50*/  HADD2.F32 R21, -RZ, R12.H0_H0 ;  /* 0x2000000cff157230 */ /* 0x002fe20000004100 */
[----:B------:R-:W-:-:S03]  /*0c60*/  SHF.R.U32.HI R19, RZ, 0x10, R13 ;  /* 0x00000010ff137819 */ /* 0x000fc6000001160d */
[----:B------:R-:W-:Y:S01]  /*0c70*/  IADD3 R9, R9, R3, RZ ;  /* 0x0000000309097210 */ /* 0x000fe20007ffe0ff */
[----:B-----5:R-:W-:Y:S01]  /*0c80*/  FADD.FTZ R21, R21, R94 ;  /* 0x0000005e15157221 */ /* 0x020fe20000010000 */
[----:B------:R-:W-:-:S03]  /*0c90*/  HADD2.F32 R19, -RZ, R19.H0_H0 ;  /* 0x20000013ff137230 */ /* 0x000fc60000004100 */
[----:B------:R-:W-:Y:S01]  /*0ca0*/  IMAD.WIDE.U32 R4, R98, c[0x0][0x1f8], R8 ;  /* 0x00007e0062047a25 */ /* 0x000fe200078e0008 */
[----:B------:R-:W-:-:S03]  /*0cb0*/  FSETP.GTU.FTZ.AND P3, PT, R21, 20, PT ;  /* 0x41a000001500780b */ /* 0x000fc60003f7c000 */
[----:B------:R-:W-:Y:S01]  /*0cc0*/  FADD.FTZ R19, R19, R94 ;  /* 0x0000005e13137221 */ /* 0x000fe20000010000 */
[----:B------:R-:W-:Y:S02]  /*0cd0*/  IADD3 R9, R5, R11, RZ ;  /* 0x0000000b05097210 */ /* 0x000fe40007ffe0ff */
[----:B------:R-:W-:Y:S02]  /*0ce0*/  SHF.R.U64 R5, R12, 0x10, R13 ;  /* 0x000000100c057819 */ /* 0x000fe4000000120d */
[C---:B------:R-:W-:Y:S02]  /*0cf0*/  LEA R0, P0, R4.reuse, c[0x0][0x268], 0x1 ;  /* 0x00009a0004007a11 */ /* 0x040fe400078008ff */
[----:B------:R-:W-:Y:S01]  /*0d00*/  FSETP.GTU.FTZ.AND P1, PT, R19, 20, PT ;  /* 0x41a000001300780b */ /* 0x000fe20003f3c000 */
[----:B------:R-:W-:Y:S01]  /*0d10*/  HADD2.F32 R5, -RZ, R5.H0_H0 ;  /* 0x20000005ff057230 */ /* 0x000fe20000004100 */
[----:B------:R-:W-:Y:S02]  /*0d20*/  LEA.HI.X R9, R4, c[0x0][0x26c], R9, 0x1, P0 ;  /* 0x00009b0004097a11 */ /* 0x000fe400000f0c09 */
[----:B------:R-:W-:-:S02]  /*0d30*/  IADD3 R4, P4, R0, R23, RZ ;  /* 0x0000001700047210 */ /* 0x000fc40007f9e0ff */
[----:B------:R-:W-:Y:S02]  /*0d40*/  FADD.FTZ R18, R5, R94 ;  /* 0x0000005e05127221 */ /* 0x000fe40000010000 */
[----:B------:R-:W-:-:S03]  /*0d50*/  IADD3.X R5, R9, R22, RZ, P4, !PT ;  /* 0x0000001609057210 */ /* 0x000fc600027fe4ff */
[----:B------:R-:W-:Y:S01]  /*0d60*/  FSETP.GTU.FTZ.AND P2, PT, R18, 20, PT ;  /* 0x41a000001200780b */ /* 0x000fe20003f5c000 */
[----:B--2---:R0:W-:Y:S01]  /*0d70*/  STS.64 [R27.X8], R6 ;  /* 0x000000061b007388 */ /* 0x0041e20000008a00 */
[----:B------:R-:W-:-:S06]  /*0d80*/  NOP ;  /* 0x0000000000007918 */ /* 0x000fcc0000000000 */
[----:B------:R1:W2:Y:S01]  /*0d90*/  LDS.64 R2, [R27.X8] ;  /* 0x000000001b027984 */ /* 0x0002a20000008a00 */
[----:B0-----:R-:W-:-:S05]  /*0da0*/  HADD2.F32 R7, -RZ, R13.H0_H0 ;  /* 0x2000000dff077230 */ /* 0x001fca0000004100 */
[----:B------:R-:W-:-:S05]  /*0db0*/  FADD.FTZ R20, R7, R94 ;  /* 0x0000005e07147221 */ /* 0x000fca0000010000 */
        /* <DEDUP_REMOVED lines=33> */
.L_x_8782:
[----:B-1----:R-:W-:Y:S05]  /*0fd0*/  BSYNC B0 ;  /* 0x0000000000007941 */ /* 0x002fea0003800000 */
.L_x_8781:
        /* <DEDUP_REMOVED lines=33> */
.L_x_8784:
[----:B------:R-:W-:Y:S05]  /*11f0*/  BSYNC B0 ;  /* 0x0000000000007941 */ /* 0x000fea0003800000 */
.L_x_8783:
        /* <DEDUP_REMOVED lines=33> */
.L_x_8786:
[----:B------:R-:W-:Y:S05]  /*1410*/  BSYNC B0 ;  /* 0x0000000000007941 */ /* 0x000fea0003800000 */
.L_x_8785:
        /* <DEDUP_REMOVED lines=33> */
.L_x_8788:
[----:B------:R-:W-:Y:S05]  /*1630*/  BSYNC B0 ;  /* 0x0000000000007941 */ /* 0x000fea0003800000 */
.L_x_8787:
[----:B------:R-:W-:Y:S06]  /*1640*/  BAR.SYNC.DEFER_BLOCKING 0x0 ;  /* 0x0000000000007b1d */ /* 0x000fec0000010000 */
[----:B------:R-:W3:Y:S01]  /*1650*/  LDG.E.64 R4, [R4.64] ;  /* 0x0000000604047981 */ /* 0x000ee2000c1e1b00 */
[----:B------:R-:W-:Y:S02]  /*1660*/  IMAD R0, R93, c[0x0][0x200], RZ ;  /* 0x000080005d007a24 */ /* 0x000fe400078e02ff */
        /* <DEDUP_REMOVED lines=18> */
[----:B------:R-:W-:Y:S01]  /*1790*/  SHF.R.U32.HI R37, RZ, 0x10, R3 ;  /* 0x00000010ff257819 */ /* 0x000fe20000011603 */
[----:B------:R-:W-:Y:S01]  /*17a0*/  HADD2.F32 R16, -RZ, R3.H0_H0 ;  /* 0x20000003ff107230 */ /* 0x000fe20000004100 */
[----:B------:R-:W-:Y:S01]  /*17b0*/  IMAD R39, R97, c[0x0][0x2f0], RZ ;  /* 0x0000bc0061277a24 */ /* 0x000fe200078e02ff */
[----:B------:R-:W-:-:S03]  /*17c0*/  ISETP.NE.U32.AND P0, PT, RZ, c[0x0][0x270], PT ;  /* 0x00009c00ff007a0c */ /* 0x000fc60003f05070 */
[----:B------:R-:W-:Y:S01]  /*17d0*/  IMAD R39, R98, c[0x0][0x2f4], R39 ;  /* 0x0000bd0062277a24 */ /* 0x000fe200078e0227 */
[----:B------:R-:W-:Y:S01]  /*17e0*/  ISETP.NE.AND.EX P0, PT, RZ, c[0x0][0x274], PT, P0 ;  /* 0x00009d00ff007a0c */ /* 0x000fe20003f05300 */
[----:B0-----:R-:W-:Y:S01]  /*17f0*/  HADD2.F32 R8, -RZ, R12.H0_H0 ;  /* 0x2000000cff087230 */ /* 0x001fe20000004100 */
[--C-:B------:R-:W-:Y:S01]  /*1800*/  SHF.R.U64 R6, R12, 0x10, R13.reuse ;  /* 0x000000100c067819 */ /* 0x100fe2000000120d */
[----:B------:R-:W-:Y:S01]  /*1810*/  HADD2.F32 R7, -RZ, R13.H0_H0 ;  /* 0x2000000dff077230 */ /* 0x000fe20000004100 */
[----:B------:R-:W-:Y:S02]  /*1820*/  SHF.R.U32.HI R0, RZ, 0x10, R13 ;  /* 0x00000010ff007819 */ /* 0x000fe4000001160d */
        /* <DEDUP_REMOVED lines=8> */
[----:B------:R-:W2:Y:S08]  /*18b0*/  MUFU.EX2 R12, R12 ;  /* 0x0000000c000c7308 */ /* 0x000eb00000000800 */
[----:B------:R-:W4:Y:S01]  /*18c0*/  MUFU.EX2 R15, R15 ;  /* 0x0000000f000f7308 */ /* 0x000f220000000800 */
[----:B---3--:R0:W-:Y:S01]  /*18d0*/  STS.64 [R27.X8], R10 ;  /* 0x0000000a1b007388 */ /* 0x0081e20000008a00 */
[----:B------:R-:W-:-:S06]  /*18e0*/  NOP ;  /* 0x0000000000007918 */ /* 0x000fcc0000000000 */
[----:B------:R-:W3:Y:S01]  /*18f0*/  LDS.64 R4, [R27.X8] ;  /* 0x000000001b047984 */ /* 0x000ee20000008a00 */
[----:B0-----:R-:W-:Y:S02]  /*1900*/  FADD.FTZ R10, R9, 1 ;  /* 0x3f800000090a7421 */ /* 0x001fe40000010000 */
[----:B-1----:R-:W-:Y:S02]  /*1910*/  FADD.FTZ R9, R14, 1 ;  /* 0x3f8000000e097421 */ /* 0x002fe40000010000 */
[----:B--2---:R-:W-:Y:S01]  /*1920*/  FADD.FTZ R11, R12, 1 ;  /* 0x3f8000000c0b7421 */ /* 0x004fe20000010000 */
[----:B------:R-:W0:Y:S01]  /*1930*/  MUFU.RCP R13, R10 ;  /* 0x0000000a000d7308 */ /* 0x000e220000001000 */
[----:B----4-:R-:W-:Y:S01]  /*1940*/  FADD.FTZ R14, R15, 1 ;  /* 0x3f8000000f0e7421 */ /* 0x010fe20000010000 */
[----:B------:R-:W-:-:S06]  /*1950*/  HADD2.F32 R15, -RZ, R38.H0_H0 ;  /* 0x20000026ff0f7230 */ /* 0x000fcc0000004100 */
[----:B------:R-:W1:Y:S08]  /*1960*/  MUFU.RCP R34, R9 ;  /* 0x0000000900227308 */ /* 0x000e700000001000 */
[----:B------:R-:W2:Y:S01]  /*1970*/  MUFU.RCP R33, R11 ;  /* 0x0000000b00217308 */ /* 0x000ea20000001000 */
[----:B0-----:R-:W-:-:S04]  /*1980*/  FADD.FTZ R3, -R13, 1 ;  /* 0x3f8000000d037421 */ /* 0x001fc80000010100 */
[C---:B------:R-:W-:Y:S02]  /*1990*/  FFMA.FTZ R3, R8.reuse, R3, 1 ;  /* 0x3f80000008037423 */ /* 0x040fe40000010003 */
[----:B------:R-:W-:Y:S01]  /*19a0*/  FMUL.FTZ R8, R8, R13 ;  /* 0x0000000d08087220 */ /* 0x000fe20000410000 */
[----:B------:R0:W4:Y:S01]  /*19b0*/  MUFU.RCP R35, R14 ;  /* 0x0000000e00237308 */ /* 0x0001220000001000 */
[----:B-1----:R-:W-:-:S04]  /*19c0*/  FADD.FTZ R2, -R34, 1 ;  /* 0x3f80000022027421 */ /* 0x002fc80000010100 */
[----:B------:R-:W-:Y:S01]  /*19d0*/  FFMA.FTZ R10, R7, R2, 1 ;  /* 0x3f800000070a7423 */ /* 0x000fe20000010002 */
[--C-:B---3--:R-:W-:Y:S01]  /*19e0*/  SHF.R.U64 R32, R4, 0x10, R5.reuse ;  /* 0x0000001004207819 */ /* 0x108fe20000001205 */
[----:B------:R-:W-:Y:S01]  /*19f0*/  HADD2.F32 R12, -RZ, R4.H0_H0 ;  /* 0x20000004ff0c7230 */ /* 0x000fe20000004100 */
[----:B------:R-:W-:Y:S01]  /*1a00*/  SHF.R.U32.HI R36, RZ, 0x10, R5 ;  /* 0x00000010ff247819 */ /* 0x000fe20000011605 */
[----:B------:R-:W-:Y:S01]  /*1a10*/  HADD2.F32 R9, -RZ, R5.H0_H0 ;  /* 0x20000005ff097230 */ /* 0x000fe20000004100 */
[----:B--2---:R-:W-:Y:S01]  /*1a20*/  FADD.FTZ R5, -R33, 1 ;  /* 0x3f80000021057421 */ /* 0x004fe20000010100 */
[----:B0-----:R-:W-:Y:S01]  /*1a30*/  HADD2.F32 R14, -RZ, R37.H0_H0 ;  /* 0x20000025ff0e7230 */ /* 0x001fe20000004100 */
[----:B------:R-:W-:Y:S01]  /*1a40*/  FMUL.FTZ R2, R17, R12 ;  /* 0x0000000c11027220 */ /* 0x000fe20000410000 */
[----:B------:R-:W-:Y:S01]  /*1a50*/  HADD2.F32 R32, -RZ, R32.H0_H0 ;  /* 0x20000020ff207230 */ /* 0x000fe20000004100 */
[----:B------:R-:W-:Y:S01]  /*1a60*/  FMUL.FTZ R11, R16, R9 ;  /* 0x00000009100b7220 */ /* 0x000fe20000410000 */
[----:B------:R-:W-:Y:S01]  /*1a70*/  HADD2.F32 R36, -RZ, R36.H0_H0 ;  /* 0x20000024ff247230 */ /* 0x000fe20000004100 */
[----:B----4-:R-:W-:-:S02]  /*1a80*/  FADD.FTZ R37, -R35, 1 ;  /* 0x3f80000023257421 */ /* 0x010fc40000010100 */
        /* <DEDUP_REMOVED lines=18> */
[----:B------:R-:W-:Y:S01]  /*1bb0*/  FMUL.FTZ R7, R7, R34 ;  /* 0x0000002207077220 */ /* 0x000fe20000410000 */
[----:B------:R-:W-:Y:S01]  /*1bc0*/  IADD3 R5, R5, R37, RZ ;  /* 0x0000002505057210 */ /* 0x000fe20007ffe0ff */
[----:B------:R-:W-:Y:S02]  /*1bd0*/  FMUL.FTZ R17, R17, R8 ;  /* 0x0000000811117220 */ /* 0x000fe40000410000 */
[----:B------:R-:W-:Y:S02]  /*1be0*/  FMUL.FTZ R6, R6, R33 ;  /* 0x0000002106067220 */ /* 0x000fe40000410000 */
[----:B------:R-:W-:-:S04]  /*1bf0*/  IMAD.WIDE.U32 R4, R98, c[0x0][0x2f0], R4 ;  /* 0x0000bc0062047a25 */ /* 0x000fc800078e0004 */
[----:B------:R-:W-:Y:S01]  /*1c00*/  FMUL.FTZ R35, R0, R35 ;  /* 0x0000002300237220 */ /* 0x000fe20000410000 */
[----:B------:R-:W-:Y:S01]  /*1c10*/  IADD3 R5, R5, R39, RZ ;  /* 0x0000002705057210 */ /* 0x000fe20007ffe0ff */
[----:B------:R-:W-:Y:S02]  /*1c20*/  FMUL.FTZ R16, R16, R7 ;  /* 0x0000000710107220 */ /* 0x000fe40000410000 */
[----:B------:R-:W-:Y:S01]  /*1c30*/  FMUL.FTZ R15, R15, R6 ;  /* 0x000000060f0f7220 */ /* 0x000fe20000410000 */
[----:B------:R0:W-:Y:S01]  /*1c40*/  STS.64 [R27.X8], R10 ;  /* 0x0000000a1b007388 */ /* 0x0001e20000008a00 */
[----:B------:R-:W-:-:S06]  /*1c50*/  NOP ;  /* 0x0000000000007918 */ /* 0x000fcc0000000000 */
[----:B------:R-:W1:Y:S01]  /*1c60*/  LDS.64 R2, [R27.X8] ;  /* 0x000000001b027984 */ /* 0x000e620000008a00 */
[----:B0-----:R-:W-:Y:S02]  /*1c70*/  LEA R10, P1, R4, c[0x0][0x338], 0x1 ;  /* 0x0000ce00040a7a11 */ /* 0x001fe400078208ff */
[----:B------:R-:W-:Y:S02]  /*1c80*/  SHF.R.U64 R11, R68, 0x10, R69 ;  /* 0x00000010440b7819 */ /* 0x000fe40000001245 */
[----:B------:R-:W-:Y:S02]  /*1c90*/  LEA.HI.X R5, R4, c[0x0][0x33c], R5, 0x1, P1 ;  /* 0x0000cf0004057a11 */ /* 0x000fe400008f0c05 */
[----:B------:R-:W-:Y:S01]  /*1ca0*/  IADD3 R4, P1, R10, R23, RZ ;  /* 0x000000170a047210 */ /* 0x000fe20007f3e0ff */
[----:B------:R-:W-:Y:S02]  /*1cb0*/  HADD2.F32 R10, -RZ, R68.H0_H0 ;  /* 0x20000044ff0a7230 */ /* 0x000fe40000004100 */
[----:B------:R-:W-:Y:S01]  /*1cc0*/  HADD2.F32 R0, -RZ, R11.H0_H0 ;  /* 0x2000000bff007230 */ /* 0x000fe20000004100 */
[----:B------:R-:W-:-:S02]  /*1cd0*/  IADD3.X R5, R5, R22, RZ, P1, !PT ;  /* 0x0000001605057210 */ /* 0x000fc40000ffe4ff */
[----:B------:R-:W-:-:S03]  /*1ce0*/  FFMA.FTZ R10, R17, R10, R90 ;  /* 0x0000000a110a7223 */ /* 0x000fc6000001005a */
[----:B-1----:R0:W-:Y:S01]  /*1cf0*/  STG.E.64 [R4.64], R2 ;  /* 0x0000000204007986 */ /* 0x0021e2000c101b06 */
        /* <DEDUP_REMOVED lines=14> */
[----:B------:R0:W-:Y:S01]  /*1de0*/  STS.64 [R27.X8], R6 ;  /* 0x000000061b007388 */ /* 0x0001e20000008a00 */
[----:B------:R-:W-:-:S06]  /*1df0*/  NOP ;  /* 0x0000000000007918 */ /* 0x000fcc0000000000 */
[----:B------:R-:W1:Y:S01]  /*1e00*/  LDS.64 R2, [R27.X8] ;  /* 0x000000001b027984 */ /* 0x000e620000008a00 */
[----:B------:R-:W-:-:S05]  /*1e10*/  IMAD.WIDE.U32 R4, R98, c[0x0][0x218], R4 ;  /* 0x0000860062047a25 */ /* 0x000fca00078e0004 */
[----:B------:R-:W-:Y:S02]  /*1e20*/  IADD3 R5, R5, R11, RZ ;  /* 0x0000000b05057210 */ /* 0x000fe40007ffe0ff */
[----:B0-----:R-:W-:-:S04]  /*1e30*/  LEA R6, P0, R4, c[0x0][0x270], 0x1 ;  /* 0x00009c0004067a11 */ /* 0x001fc800078008ff */
[----:B------:R-:W-:Y:S02]  /*1e40*/  LEA.HI.X R5, R4, c[0x0][0x274], R5, 0x1, P0 ;  /* 0x00009d0004057a11 */ /* 0x000fe400000f0c05 */
[----:B------:R-:W-:-:S04]  /*1e50*/  IADD3 R4, P0, R6, R23, RZ ;  /* 0x0000001706047210 */ /* 0x000fc80007f1e0ff */
[----:B------:R-:W-:-:S05]  /*1e60*/  IADD3.X R5, R5, R22, RZ, P0, !PT ;  /* 0x0000001605057210 */ /* 0x000fca00007fe4ff */
[----:B-1----:R0:W-:Y:S04]  /*1e70*/  STG.E.64 [R4.64], R2 ;  /* 0x0000000204007986 */ /* 0x0021e8000c101b06 */
.L_x_8789:
[----:B0-----:R-:W-:Y:S01]  /*1e80*/  FFMA.FTZ R3, R15, R0, R10 ;  /* 0x000000000f037223 */ /* 0x001fe2000001000a */
[----:B------:R-:W-:Y:S01]  /*1e90*/  MOV R0, c[0x0][0x16c] ;  /* 0x00005b0000007a02 */ /* 0x000fe20000000f00 */
[----:B------:R-:W-:Y:S01]  /*1ea0*/  HADD2.F32 R2, -RZ, R69.H0_H0 ;  /* 0x20000045ff027230 */ /* 0x000fe20000004100 */
[----:B------:R-:W-:Y:S01]  /*1eb0*/  SHF.R.U32.HI R90, RZ, 0x10, R69 ;  /* 0x00000010ff5a7819 */ /* 0x000fe20000011645 */
[----:B------:R-:W-:Y:S01]  /*1ec0*/  FMUL.FTZ R14, R14, R35 ;  /* 0x000000230e0e7220 */ /* 0x000fe20000410000 */
[----:B------:R-:W-:Y:S01]  /*1ed0*/  ISETP.GE.AND P0, PT, R0, 0x1, PT ;  /* 0x000000010000780c */ /* 0x000fe20003f06270 */
[----:B------:R-:W-:Y:S01]  /*1ee0*/  BAR.SYNC.DEFER_BLOCKING 0x0 ;  /* 0x0000000000007b1d */ /* 0x000fe20000010000 */
[----:B------:R-:W-:Y:S01]  /*1ef0*/  FFMA.FTZ R3, R16, R2, R3 ;  /* 0x0000000210037223 */ /* 0x000fe20000010003 */
[----:B------:R-:W-:Y:S01]  /*1f00*/  HADD2.F32 R90, -RZ, R90.H0_H0 ;  /* 0x2000005aff5a7230 */ /* 0x000fe20000004100 */
[----:B------:R-:W-:Y:S01]  /*1f10*/  CS2R R12, SRZ ;  /* 0x00000000000c7805 */ /* 0x000fe2000001ff00 */
[----:B------:R-:W-:Y:S01]  /*1f20*/  CS2R R10, SRZ ;  /* 0x00000000000a7805 */ /* 0x000fe2000001ff00 */
[----:B------:R-:W-:-:S02]  /*1f30*/  FMUL.FTZ R8, R17, R96 ;  /* 0x0000006011087220 */ /* 0x000fc40000410000 */
[----:B------:R-:W-:Y:S02]  /*1f40*/  FFMA.FTZ R90, R14, R90, R3 ;  /* 0x0000005a0e5a7223 */ /* 0x000fe40000010003 */
[-C--:B------:R-:W-:Y:S02]  /*1f50*/  FMUL.FTZ R9, R16, R96.reuse ;  /* 0x0000006010097220 */ /* 0x080fe40000410000 */
[-C--:B------:R-:W-:Y:S02]  /*1f60*/  FMUL.FTZ R7, R15, R96.reuse ;  /* 0x000000600f077220 */ /* 0x080fe40000410000 */
[----:B------:R-:W-:Y:S01]  /*1f70*/  FMUL.FTZ R6, R14, R96 ;  /* 0x000000600e067220 */ /* 0x000fe20000410000 */
[----:B------:R-:W-:Y:S05]  /*1f80*/  @!P0 BRA `(.L_x_8790) ;  /* 0x0000167000008947 */ /* 0x000fea0003800000 */
[----:B------:R-:W-:Y:S01]  /*1f90*/  HFMA2.MMA R3, -RZ, RZ, 0, 0 ;  /* 0x00000000ff037435 */ /* 0x000fe200000001ff */
[----:B------:R-:W-:Y:S01]  /*1fa0*/  MOV R2, R46 ;  /* 0x0000002e00027202 */ /* 0x000fe20000000f00 */
[C---:B------:R-:W-:Y:S01]  /*1fb0*/  IMAD R0, R93.reuse, c[0x0][0x298], RZ ;  /* 0x0000a6005d007a24 */ /* 0x040fe200078e02ff */
[----:B------:R-:W-:Y:S01]  /*1fc0*/  MOV R87, c[0x0][0x174] ;  /* 0x00005d0000577a02 */ /* 0x000fe20000000f00 */
[----:B------:R-:W-:-:S02]  /*1fd0*/  IMAD R32, R93, c[0x0][0x2b8], RZ ;  /* 0x0000ae005d207a24 */ /* 0x000fc400078e02ff */
[----:B------:R-:W-:Y:S01]  /*1fe0*/  IMAD R13, R95, c[0x0][0x29c], R0 ;  /* 0x0000a7005f0d7a24 */ /* 0x000fe200078e0200 */
[----:B------:R-:W-:Y:S01]  /*1ff0*/  LEA R87, R87, UR4, 0x7 ;  /* 0x0000000457577c11 */ /* 0x000fe2000f8e38ff */
[C---:B------:R-:W-:Y:S02]  /*2000*/  IMAD R33, R95.reuse, c[0x0][0x2bc], R32 ;  /* 0x0000af005f217a24 */ /* 0x040fe400078e0220 */
[----:B------:R-:W-:-:S04]  /*2010*/  IMAD.WIDE.U32 R4, R95, c[0x0][0x298], R2 ;  /* 0x0000a6005f047a25 */ /* 0x000fc800078e0002 */
[----:B------:R-:W-:Y:S01]  /*2020*/  IMAD.WIDE.U32 R2, R95, c[0x0][0x2b8], R2 ;  /* 0x0000ae005f027a25 */ /* 0x000fe200078e0002 */
[----:B------:R-:W-:-:S03]  /*2030*/  IADD3 R5, R5, R13, RZ ;  /* 0x0000000d05057210 */ /* 0x000fc60007ffe0ff */
[----:B------:R-:W-:Y:S01]  /*2040*/  IMAD R13, R91, c[0x0][0x2a0], RZ ;  /* 0x0000a8005b0d7a24 */ /* 0x000fe200078e02ff */
[----:B------:R-:W-:Y:S01]  /*2050*/  IADD3 R3, R3, R33, RZ ;  /* 0x0000002103037210 */ /* 0x000fe20007ffe0ff */
[----:B------:R-:W-:-:S04]  /*2060*/  IMAD.WIDE.U32 R4, R92, c[0x0][0x2a0], R4 ;  /* 0x0000a8005c047a25 */ /* 0x000fc800078e0004 */
[----:B------:R-:W-:Y:S01]  /*2070*/  IMAD R33, R91, c[0x0][0x2c0], RZ ;  /* 0x0000b0005b217a24 */ /* 0x000fe200078e02ff */
[----:B------:R-:W-:Y:S01]  /*2080*/  IADD3 R80, P0, R70, R4, RZ ;  /* 0x0000000446507210 */ /* 0x000fe20007f1e0ff */
[----:B------:R-:W-:-:S04]  /*2090*/  IMAD.WIDE.U32 R2, R92, c[0x0][0x2c0], R2 ;  /* 0x0000b0005c027a25 */ /* 0x000fc800078e0002 */
[----:B------:R-:W-:Y:S01]  /*20a0*/  IMAD R13, R92, c[0x0][0x2a4], R13 ;  /* 0x0000a9005c0d7a24 */ /* 0x000fe200078e020d */
[----:B------:R-:W-:Y:S01]  /*20b0*/  IADD3 R82, P1, R70, R2, RZ ;  /* 0x0000000246527210 */ /* 0x000fe20007f3e0ff */
[----:B------:R-:W-:Y:S02]  /*20c0*/  IMAD R33, R92, c[0x0][0x2c4], R33 ;  /* 0x0000b1005c217a24 */ /* 0x000fe400078e0221 */
[----:B------:R-:W-:Y:S01]  /*20d0*/  IMAD.WIDE R72, R87, 0x4, R56 ;  /* 0x0000000457487825 */ /* 0x000fe200078e0238 */
[C---:B------:R-:W-:Y:S01]  /*20e0*/  IADD3.X R81, R71.reuse, R5, R13, P0, !PT ;  /* 0x0000000547517210 */ /* 0x040fe200007fe40d */
[----:B------:R-:W-:Y:S01]  /*20f0*/  HFMA2.MMA R13, -RZ, RZ, 0, 0 ;  /* 0x00000000ff0d7435 */ /* 0x000fe200000001ff */
[----:B------:R-:W-:Y:S01]  /*2100*/  IADD3.X R83, R71, R3, R33, P1, !PT ;  /* 0x0000000347537210 */ /* 0x000fe20000ffe421 */
[----:B------:R-:W-:Y:S01]  /*2110*/  IMAD.WIDE R74, R87, 0x4, R58 ;  /* 0x00000004574a7825 */ /* 0x000fe200078e023a */
[----:B------:R-:W-:Y:S01]  /*2120*/  CS2R R4, SRZ ;  /* 0x0000000000047805 */ /* 0x000fe2000001ff00 */
[----:B------:R-:W-:-:S02]  /*2130*/  MOV R3, RZ ;  /* 0x000000ff00037202 */ /* 0x000fc40000000f00 */
[----:B------:R-:W-:-:S04]  /*2140*/  IMAD.WIDE R76, R87, 0x4, R60 ;  /* 0x00000004574c7825 */ /* 0x000fc800078e023c */
[----:B------:R-:W-:-:S04]  /*2150*/  IMAD.WIDE R78, R87, 0x4, R62 ;  /* 0x00000004574e7825 */ /* 0x000fc800078e023e */
[----:B------:R-:W-:-:S04]  /*2160*/  IMAD.WIDE R84, R87, 0x4, R64 ;  /* 0x0000000457547825 */ /* 0x000fc800078e0240 */
[----:B------:R-:W-:-:S04]  /*2170*/  IMAD.WIDE R86, R87, 0x4, R66 ;  /* 0x0000000457567825 */ /* 0x000fc800078e0242 */
.L_x_8803:
        /* <DEDUP_REMOVED lines=27> */
[----:B0-2---:R0:W-:Y:S01]  /*2330*/  STS.64 [R27.X8], R34 ;  /* 0x000000221b007388 */ /* 0x0051e20000008a00 */
[----:B------:R-:W-:-:S06]  /*2340*/  NOP ;  /* 0x0000000000007918 */ /* 0x000fcc0000000000 */
[----:B-1----:R1:W2:Y:S01]  /*2350*/  LDG.E.64 R38, [R32.64] ;  /* 0x0000000620267981 */ /* 0x0022a2000c1e1b00 */
        /* <DEDUP_REMOVED lines=8> */
[----:B------:R-:W-:Y:S01]  /*23e0*/  MUFU.EX2 R108, R108 ;  /* 0x0000006c006c7308 */ /* 0x000fe20000000800 */
[----:B------:R-:W-:Y:S02]  /*23f0*/  IADD3 R0, R0, -R89, RZ ;  /* 0x8000005900007210 */ /* 0x000fe40007ffe0ff */
[----:B0-----:R-:W-:Y:S02]  /*2400*/  IADD3 R34, R46, 0x200, RZ ;  /* 0x000002002e227810 */ /* 0x001fe40007ffe0ff */
[----:B-1----:R-:W-:Y:S02]  /*2410*/  @P0 IADD3 R32, R26, -0x2, RZ ;  /* 0xfffffffe1a200810 */ /* 0x002fe40007ffe0ff */
[----:B------:R-:W-:-:S03]  /*2420*/  @!P1 LEA R34, R0, R5, 0x8 ;  /* 0x0000000500229211 */ /* 0x000fc600078e40ff */
[----:B------:R-:W-:Y:S01]  /*2430*/  @P0 IMAD R37, R32, c[0x0][0x16c], R5 ;  /* 0x00005b0020250a24 */ /* 0x000fe200078e0205 */
[----:B------:R-:W-:Y:S01]  /*2440*/  SHF.L.U32 R89, R34, 0x2, RZ ;  /* 0x0000000222597819 */ /* 0x000fe200000006ff */
[----:B------:R-:W0:Y:S01]  /*2450*/  LDS.64 R32, [R27.X8] ;  /* 0x000000001b207984 */ /* 0x000e220000008a00 */
[----:B------:R-:W-:Y:S01]  /*2460*/  ISETP.NE.AND P2, PT, R46, 0x1f, PT ;  /* 0x0000001f2e00780c */ /* 0x000fe20003f45270 */
[----:B------:R-:W-:Y:S01]  /*2470*/  @P0 IMAD.WIDE R36, R37, 0x8, R48 ;  /* 0x0000000825240825 */ /* 0x000fe200078e0230 */
[----:B------:R-:W-:-:S03]  /*2480*/  MOV R103, RZ ;  /* 0x000000ff00677202 */ /* 0x000fc60000000f00 */
[C---:B------:R-:W-:Y:S02]  /*2490*/  FMUL.FTZ R104, R102.reuse, R18 ;  /* 0x0000001266687220 */ /* 0x040fe40000410000 */
[----:B------:R-:W-:Y:S01]  /*24a0*/  FMUL.FTZ R113, R102, R20 ;  /* 0x0000001466717220 */ /* 0x000fe20000410000 */
[----:B------:R-:W-:Y:S01]  /*24b0*/  SHF.R.U64 R107, R68, 0x10, R69 ;  /* 0x00000010446b7819 */ /* 0x000fe20000001245 */
[----:B------:R-:W-:-:S04]  /*24c0*/  HADD2.F32 R106, -RZ, R68.H0_H0 ;  /* 0x20000044ff6a7230 */ /* 0x000fc80000004100 */
[----:B------:R-:W-:Y:S01]  /*24d0*/  MUFU.EX2 R113, R113 ;  /* 0x0000007100717308 */ /* 0x000fe20000000800 */
[----:B------:R-:W-:Y:S02]  /*24e0*/  HADD2.F32 R109, -RZ, R69.H0_H0 ;  /* 0x20000045ff6d7230 */ /* 0x000fe40000004100 */
[----:B------:R-:W-:Y:S01]  /*24f0*/  HADD2.F32 R107, -RZ, R107.H0_H0 ;  /* 0x2000006bff6b7230 */ /* 0x000fe20000004100 */
[----:B------:R-:W-:Y:S01]  /*2500*/  BSSY B0, `(.L_x_8791) ;  /* 0x0000029000007945 */ /* 0x000fe20003800000 */
[--C-:B0-----:R-:W-:Y:S02]  /*2510*/  HADD2.F32 R0, -RZ, R32.reuse.H0_H0 ;  /* 0x20000020ff007230 */ /* 0x101fe40000004100 */
[----:B------:R-:W-:Y:S02]  /*2520*/  HADD2.F32 R100, -RZ, R32.H1_H1 ;  /* 0x30000020ff647230 */ /* 0x000fe40000004100 */
[----:B------:R0:W1:Y:S01]  /*2530*/  MUFU.EX2 R32, R104 ;  /* 0x0000006800207308 */ /* 0x0000620000000800 */
[----:B------:R-:W-:-:S02]  /*2540*/  HADD2.F32 R99, -RZ, R33.H0_H0 ;  /* 0x20000021ff637230 */ /* 0x000fc40000004100 */
[----:B------:R-:W-:Y:S01]  /*2550*/  HADD2.F32 R101, -RZ, R33.H1_H1 ;  /* 0x30000021ff657230 */ /* 0x000fe20000004100 */
[----:B------:R-:W-:-:S05]  /*2560*/  SHF.R.U32.HI R33, RZ, 0x10, R69 ;  /* 0x00000010ff217819 */ /* 0x000fca0000011645 */
[----:B0-----:R-:W-:Y:S01]  /*2570*/  HADD2.F32 R104, -RZ, R33.H0_H0 ;  /* 0x20000021ff687230 */ /* 0x001fe20000004100 */
[----:B------:R-:W-:-:S04]  /*2580*/  FMUL.FTZ R33, R106, R21 ;  /* 0x000000156a217220 */ /* 0x000fc80000410000 */
[----:B------:R-:W-:Y:S02]  /*2590*/  FMUL.FTZ R112, R104, R19 ;  /* 0x0000001368707220 */ /* 0x000fe40000410000 */
[----:B-1----:R-:W-:Y:S02]  /*25a0*/  FMUL.FTZ R114, R108, R32 ;  /* 0x000000206c727220 */ /* 0x002fe40000410000 */
[----:B------:R-:W-:Y:S01]  /*25b0*/  FMUL.FTZ R115, R0, R33 ;  /* 0x0000002100737220 */ /* 0x000fe20000410000 */
[----:B--2---:R-:W-:Y:S01]  /*25c0*/  STS.64 [R27.X8+0x100], R38 ;  /* 0x000100261b007388 */ /* 0x004fe20000008a00 */
[----:B------:R-:W-:-:S06]  /*25d0*/  NOP ;  /* 0x0000000000007918 */ /* 0x000fcc0000000000 */
[----:B------:R-:W0:Y:S04]  /*25e0*/  LDS.64 R34, [R27.X8+0x100] ;  /* 0x000100001b227984 */ /* 0x000e280000008a00 */
[----:B------:R0:W-:Y:S04]  /*25f0*/  STS [R89+0x838], R108 ;  /* 0x0008386c59007388 */ /* 0x0001e80000000800 */
[----:B------:R-:W-:Y:S06]  /*2600*/  BAR.SYNC.DEFER_BLOCKING 0x0 ;  /* 0x0000000000007b1d */ /* 0x000fec0000010000 */
[----:B------:R1:W5:Y:S02]  /*2610*/  @P0 LDG.E R103, [R36.64+0x4] ;  /* 0x0000040624670981 */ /* 0x000364000c1e1900 */
[----:B-1----:R-:W-:-:S02]  /*2620*/  FMUL.FTZ R37, R102, R19 ;  /* 0x0000001366257220 */ /* 0x002fc40000410000 */
[----:B------:R1:W2:Y:S04]  /*2630*/  @P2 LDS R102, [R46.X4+0x103c] ;  /* 0x00103c002e662984 */ /* 0x0002a80000004800 */
[----:B------:R-:W3:Y:S01]  /*2640*/  MUFU.EX2 R37, R37 ;  /* 0x0000002500257308 */ /* 0x000ee20000000800 */
[--C-:B0-----:R-:W-:Y:S02]  /*2650*/  HADD2.F32 R89, -RZ, R35.reuse.H0_H0 ;  /* 0x20000023ff597230 */ /* 0x101fe40000004100 */
[----:B------:R-:W-:Y:S01]  /*2660*/  HADD2.F32 R105, -RZ, R35.H1_H1 ;  /* 0x30000023ff697230 */ /* 0x000fe20000004100 */
[----:B------:R-:W-:Y:S01]  /*2670*/  FMUL.FTZ R38, R109, R20 ;  /* 0x000000146d267220 */ /* 0x000fe20000410000 */
[----:B------:R-:W-:Y:S01]  /*2680*/  HADD2.F32 R118, -RZ, R34.H1_H1 ;  /* 0x30000022ff767230 */ /* 0x000fe20000004100 */
[----:B------:R-:W-:-:S02]  /*2690*/  FMUL.FTZ R39, R107, R18 ;  /* 0x000000126b277220 */ /* 0x000fc40000410000 */
[----:B------:R-:W-:Y:S02]  /*26a0*/  FMUL.FTZ R120, R16, R89 ;  /* 0x0000005910787220 */ /* 0x000fe40000410000 */
[----:B------:R-:W-:Y:S01]  /*26b0*/  FMUL.FTZ R105, R14, R105 ;  /* 0x000000690e697220 */ /* 0x000fe20000410000 */
[----:B------:R-:W-:Y:S01]  /*26c0*/  HADD2.F32 R88, -RZ, R34.H0_H0 ;  /* 0x20000022ff587230 */ /* 0x000fe20000004100 */
[----:B------:R-:W-:Y:S02]  /*26d0*/  FMUL.FTZ R35, R100, R39 ;  /* 0x0000002764237220 */ /* 0x000fe40000410000 */
[----:B------:R-:W-:Y:S02]  /*26e0*/  FMUL.FTZ R110, R99, R38 ;  /* 0x00000026636e7220 */ /* 0x000fe40000410000 */
[----:B------:R-:W-:Y:S02]  /*26f0*/  FMUL.FTZ R118, R15, R118 ;  /* 0x000000760f767220 */ /* 0x000fe40000410000 */
[----:B---3--:R-:W-:Y:S01]  /*2700*/  FFMA.FTZ R36, R37, R105, R120 ;  /* 0x0000006925247223 */ /* 0x008fe20000010078 */
[----:B------:R-:W-:Y:S05]  /*2710*/  @P2 BRA `(.L_x_8792) ;  /* 0x0000007000002947 */ /* 0x000fea0003800000 */
[----:B-1----:R-:W-:Y:S01]  /*2720*/  ISETP.NE.AND P0, PT, R26, c[0x0][0x174], PT ;  /* 0x00005d001a007a0c */ /* 0x002fe20003f05270 */
[----:B--2---:R-:W-:-:S12]  /*2730*/  HFMA2.MMA R102, -RZ, RZ, 1.875, 0 ;  /* 0x3f800000ff667435 */ /* 0x004fd800000001ff */
[----:B------:R-:W-:-:S04]  /*2740*/  @P0 LEA.HI R34, R26, R26, RZ, 0x1 ;  /* 0x0000001a1a220211 */ /* 0x000fc800078f08ff */
[----:B------:R-:W-:-:S04]  /*2750*/  @P0 LOP3.LUT R89, R34, 0xfffffe, RZ, 0xc0, !PT ;  /* 0x00fffffe22590812 */ /* 0x000fc800078ec0ff */
[----:B------:R-:W-:-:S04]  /*2760*/  @P0 IADD3 R34, -R89, R26, RZ ;  /* 0x0000001a59220210 */ /* 0x000fc80007ffe1ff */
[----:B------:R-:W-:-:S05]  /*2770*/  @P0 LEA R34, R34, R5, 0x8 ;  /* 0x0000000522220211 */ /* 0x000fca00078e40ff */
[----:B------:R0:W1:Y:S02]  /*2780*/  @P0 LDS R102, [R34.X4+0x838] ;  /* 0x0008380022660984 */ /* 0x0000640000004800 */
.L_x_8792:
[----:B-1----:R-:W-:Y:S05]  /*2790*/  BSYNC B0 ;  /* 0x0000000000007941 */ /* 0x002fea0003800000 */
.L_x_8791:
[----:B--2---:R-:W-:Y:S01]  /*27a0*/  FMUL.FTZ R122, R37, R102 ;  /* 0x00000066257a7220 */ /* 0x004fe20000410000 */
        /* <DEDUP_REMOVED lines=44> */
[C---:B--2---:R-:W-:Y:S01]  /*2a70*/  @P3 FFMA.FTZ R124, R125.reuse, R89, R124 ;  /* 0x000000597d7c3223 */ /* 0x044fe2000001007c */
[----:B------:R-:W-:Y:S02]  /*2a80*/  ISETP.NE.OR P0, PT, R24, RZ, P0 ;  /* 0x000000ff1800720c */ /* 0x000fe40000705670 */
        /* <DEDUP_REMOVED lines=24> */
[----:B------:R-:W0:Y:S01]  /*2c10*/  SHFL.DOWN PT, R122, R119, 0x1, 0x1f ;  /* 0x08201f00777a7f89 */ /* 0x000e2200000e0000 */
[----:B------:R-:W-:-:S03]  /*2c20*/  ISETP.NE.AND P0, PT, R46, RZ, PT ;  /* 0x000000ff2e00720c */ /* 0x000fc60003f05270 */
[----:B-----5:R1:W-:Y:S04]  /*2c30*/  SHFL.IDX PT, R117, R103, RZ, 0x1f ;  /* 0x00001fff67757589 */ /* 0x0203e800000e0000 */
[----:B------:R-:W-:Y:S04]  /*2c40*/  SHFL.UP PT, R124, R124, 0x1, RZ ;  /* 0x042000007c7c7989 */ /* 0x000fe800000e00ff */
[----:B------:R-:W2:Y:S01]  /*2c50*/  SHFL.UP PT, R125, R125, 0x1, RZ ;  /* 0x042000007d7d7989 */ /* 0x000ea200000e00ff */
[----:B-1----:R-:W-:-:S03]  /*2c60*/  LEA R103, R26, 0xffffff80, 0x7 ;  /* 0xffffff801a677811 */ /* 0x002fc600078e38ff */
[----:B------:R-:W-:Y:S04]  /*2c70*/  SHFL.IDX PT, R119, R119, RZ, 0x1f ;  /* 0x00001fff77777589 */ /* 0x000fe800000e0000 */
[----:B------:R-:W1:Y:S01]  /*2c80*/  SHFL.IDX PT, R34, R34, RZ, 0x1f ;  /* 0x00001fff22227589 */ /* 0x000e6200000e0000 */
[----:B0-----:R-:W-:Y:S01]  /*2c90*/  @P2 FFMA.FTZ R121, R123, R121, R122 ;  /* 0x000000797b792223 */ /* 0x001fe2000001007a */
[----:B------:R-:W-:-:S03]  /*2ca0*/  IADD3 R122, -R103, c[0x0][0x168], -R46 ;  /* 0x00005a00677a7a10 */ /* 0x000fc60007ffe92e */
[----:B------:R-:W-:Y:S01]  /*2cb0*/  FFMA.FTZ R102, R121, R102, R105 ;  /* 0x0000006679667223 */ /* 0x000fe20000010069 */
[C---:B------:R-:W-:Y:S02]  /*2cc0*/  ISETP.GE.AND P2, PT, R122.reuse, 0x21, PT ;  /* 0x000000217a00780c */ /* 0x040fe40003f46270 */
[C---:B------:R-:W-:Y:S01]  /*2cd0*/  ISETP.GE.AND P3, PT, R122.reuse, 0x41, PT ;  /* 0x000000417a00780c */ /* 0x040fe20003f66270 */
[----:B------:R-:W-:Y:S01]  /*2ce0*/  FFMA.FTZ R105, R37, R102, R120 ;  /* 0x0000006625697223 */ /* 0x000fe20000010078 */
[----:B------:R-:W-:-:S03]  /*2cf0*/  ISETP.GE.AND P4, PT, R122, 0x61, PT ;  /* 0x000000617a00780c */ /* 0x000fc60003f86270 */
[----:B------:R-:W-:Y:S02]  /*2d00*/  FFMA.FTZ R103, R113, R105, R118 ;  /* 0x0000006971677223 */ /* 0x000fe40000010076 */
[----:B--2---:R-:W-:Y:S01]  /*2d10*/  @P1 FFMA.FTZ R117, R125, R117, R124 ;  /* 0x000000757d751223 */ /* 0x004fe2000001007c */
[----:B------:R-:W-:Y:S01]  /*2d20*/  ISETP.GE.AND P1, PT, R122, 0x1, PT ;  /* 0x000000017a00780c */ /* 0x000fe20003f26270 */
[----:B------:R-:W-:Y:S02]  /*2d30*/  FFMA.FTZ R111, R32, R103, R111 ;  /* 0x00000067206f7223 */ /* 0x000fe4000001006f */
[----:B------:R-:W-:Y:S02]  /*2d40*/  FFMA.FTZ R118, R108, R117, R115 ;  /* 0x000000756c767223 */ /* 0x000fe40000010073 */
[----:B-1----:R-:W-:Y:S02]  /*2d50*/  FFMA.FTZ R89, R34, R89, R119 ;  /* 0x0000005922597223 */ /* 0x002fe40000010077 */
        /* <DEDUP_REMOVED lines=54> */
.L_x_8794:
[----:B-1----:R-:W-:Y:S05]  /*30c0*/  BSYNC B0 ;  /* 0x0000000000007941 */ /* 0x002fea0003800000 */
.L_x_8793:
        /* <DEDUP_REMOVED lines=11> */
.L_x_8796:
[----:B------:R-:W-:Y:S05]  /*3180*/  BSYNC B0 ;  /* 0x0000000000007941 */ /* 0x000fea0003800000 */
.L_x_8795:
        /* <DEDUP_REMOVED lines=9> */
.L_x_8798:
[----:B------:R-:W-:Y:S05]  /*3220*/  BSYNC B0 ;  /* 0x0000000000007941 */ /* 0x000fea0003800000 */
.L_x_8797:
        /* <DEDUP_REMOVED lines=9> */
.L_x_8800:
[----:B------:R-:W-:Y:S05]  /*32c0*/  BSYNC B0 ;  /* 0x0000000000007941 */ /* 0x000fea0003800000 */
.L_x_8799:
        /* <DEDUP_REMOVED lines=44> */
.L_x_8802:
[----:B----4-:R-:W-:Y:S05]  /*3590*/  BSYNC B0 ;  /* 0x0000000000007941 */ /* 0x010fea0003800000 */
.L_x_8801:
[----:B------:R-:W-:Y:S02]  /*35a0*/  IADD3 R5, R5, 0x1, RZ ;  /* 0x0000000105057810 */ /* 0x000fe40007ffe0ff */
[----:B------:R-:W-:Y:S02]  /*35b0*/  IADD3 R4, P1, R4, 0x1, RZ ;  /* 0x0000000104047810 */ /* 0x000fe40007f3e0ff */
[----:B------:R-:W-:Y:S02]  /*35c0*/  ISETP.GE.AND P0, PT, R5, c[0x0][0x16c], PT ;  /* 0x00005b0005007a0c */ /* 0x000fe40003f06270 */
[----:B------:R-:W-:-:S11]  /*35d0*/  IADD3.X R3, RZ, R3, RZ, P1, !PT ;  /* 0x00000003ff037210 */ /* 0x000fd60000ffe4ff */
[----:B------:R-:W-:Y:S01]  /*35e0*/  @P0 CALL.REL.NOINC `(.L_x_8790) ;  /* 0x0000001000000944 */ /* 0x000fe20003c00000 */
[----:B------:R-:W-:Y:S05]  /*35f0*/  BRA `(.L_x_8803) ;  /* 0xffffeb8000007947 */ /* 0x000fea000383ffff */
.L_x_8790:
[----:B------:R-:W-:Y:S01]  /*3600*/  BAR.SYNC.DEFER_BLOCKING 0x0 ;  /* 0x0000000000007b1d */ /* 0x000fe20000010000 */
[----:B------:R-:W-:Y:S02]  /*3610*/  SHF.R.S32.HI R0, RZ, 0x1f, R46 ;  /* 0x0000001fff007819 */ /* 0x000fe4000001142e */
[----:B------:R-:W-:-:S04]  /*3620*/  LEA R2, P0, R46, R42, 0x3 ;  /* 0x0000002a2e027211 */ /* 0x000fc800078018ff */
[----:B------:R-:W-:-:S06]  /*3630*/  LEA.HI.X R3, R46, R43, R0, 0x3, P0 ;  /* 0x0000002b2e037211 */ /* 0x000fcc00000f1c00 */
[----:B------:R-:W4:Y:S01]  /*3640*/  LDG.E.64 R2, [R2.64] ;  /* 0x0000000602027981 */ /* 0x000f22000c1e1b00 */
[C---:B------:R-:W-:Y:S01]  /*3650*/  ISETP.GT.AND P5, PT, R26.reuse, 0x1, PT ;  /* 0x000000011a00780c */ /* 0x040fe20003fa4270 */
[----:B------:R-:W-:Y:S01]  /*3660*/  UIADD3 UR4, UR4, -0x80, URZ ;  /* 0xffffff8004047890 */ /* 0x000fe2000fffe03f */
[----:B------:R-:W-:Y:S01]  /*3670*/  IADD3 R26, R26, -0x1, RZ ;  /* 0xffffffff1a1a7810 */ /* 0x000fe20007ffe0ff */
[----:B----4-:R-:W-:Y:S01]  /*3680*/  STS.64 [R27.X8], R2 ;  /* 0x000000021b007388 */ /* 0x010fe20000008a00 */
[----:B------:R-:W-:-:S06]  /*3690*/  NOP ;  /* 0x0000000000007918 */ /* 0x000fcc0000000000 */
[----:B------:R-:W4:Y:S02]  /*36a0*/  LDS.64 R16, [R27.X8] ;  /* 0x000000001b107984 */ /* 0x000f240000008a00 */
[----:B----4-:R-:W-:Y:S01]  /*36b0*/  HADD2.F32 R5, -RZ, R16.H0_H0 ;  /* 0x20000010ff057230 */ /* 0x010fe20000004100 */
[--C-:B------:R-:W-:Y:S02]  /*36c0*/  SHF.R.U64 R4, R16, 0x10, R17.reuse ;  /* 0x0000001010047819 */ /* 0x100fe40000001211 */
[----:B------:R-:W-:Y:S02]  /*36d0*/  SHF.R.U32.HI R0, RZ, 0x10, R17 ;  /* 0x00000010ff007819 */ /* 0x000fe40000011611 */
[--C-:B------:R-:W-:Y:S01]  /*36e0*/  FADD.FTZ R14, R5, R94.reuse ;  /* 0x0000005e050e7221 */ /* 0x100fe20000010000 */
[----:B------:R-:W-:Y:S01]  /*36f0*/  HADD2.F32 R5, -RZ, R17.H0_H0 ;  /* 0x20000011ff057230 */ /* 0x000fe20000004100 */
[----:B------:R-:W-:Y:S01]  /*3700*/  F2FP.PACK_AB R16, R7, R8 ;  /* 0x000000080710723e */ /* 0x000fe200000000ff */
[----:B------:R-:W-:Y:S01]  /*3710*/  HADD2.F32 R3, -RZ, R0.H0_H0 ;  /* 0x20000000ff037230 */ /* 0x000fe20000004100 */
[----:B------:R-:W-:Y:S01]  /*3720*/  F2FP.PACK_AB R17, R6, R9 ;  /* 0x000000090611723e */ /* 0x000fe200000000ff */
[----:B------:R-:W-:Y:S01]  /*3730*/  BAR.SYNC.DEFER_BLOCKING 0x0 ;  /* 0x0000000000007b1d */ /* 0x000fe20000010000 */
[--C-:B------:R-:W-:Y:S01]  /*3740*/  FADD.FTZ R15, R5, R94.reuse ;  /* 0x0000005e050f7221 */ /* 0x100fe20000010000 */
[----:B------:R-:W-:Y:S01]  /*3750*/  HADD2.F32 R5, -RZ, R4.H0_H0 ;  /* 0x20000004ff057230 */ /* 0x000fe20000004100 */
[----:B------:R-:W-:Y:S01]  /*3760*/  FSETP.GTU.FTZ.AND P0, PT, R14, 20, PT ;  /* 0x41a000000e00780b */ /* 0x000fe20003f1c000 */
[----:B------:R-:W-:-:S02]  /*3770*/  FADD.FTZ R4, R3, R94 ;  /* 0x0000005e03047221 */ /* 0x000fc40000010000 */
[----:B------:R-:W-:Y:S01]  /*3780*/  FSETP.GTU.FTZ.AND P2, PT, R15, 20, PT ;  /* 0x41a000000f00780b */ /* 0x000fe20003f5c000 */
[----:B------:R-:W-:Y:S02]  /*3790*/  FADD.FTZ R5, R5, R94 ;  /* 0x0000005e05057221 */ /* 0x000fe40000010000 */
[----:B------:R-:W-:Y:S01]  /*37a0*/  FSETP.GTU.FTZ.AND P3, PT, R4, 20, PT ;  /* 0x41a000000400780b */ /* 0x000fe20003f7c000 */
[----:B------:R-:W-:Y:S02]  /*37b0*/  IMAD R8, R93, c[0x0][0x2d8], RZ ;  /* 0x0000b6005d087a24 */ /* 0x000fe400078e02ff */
[----:B------:R-:W-:Y:S02]  /*37c0*/  FSETP.GTU.FTZ.AND P1, PT, R5, 20, PT ;  /* 0x41a000000500780b */ /* 0x000fe40003f3c000 */
[----:B------:R-:W-:Y:S02]  /*37d0*/  IMAD R19, R95, c[0x0][0x2dc], R8 ;  /* 0x0000b7005f137a24 */ /* 0x000fe400078e0208 */
[----:B------:R-:W-:-:S03]  /*37e0*/  @!P0 FMUL.FTZ R0, R14, -1.4426950216293334961 ;  /* 0xbfb8aa3b0e008820 */ /* 0x000fc60000410000 */
[----:B------:R-:W-:-:S03]  /*37f0*/  @!P2 FMUL.FTZ R3, R15, -1.4426950216293334961 ;  /* 0xbfb8aa3b0f03a820 */ /* 0x000fc60000410000 */
[----:B------:R-:W4:Y:S01]  /*3800*/  @!P0 MUFU.EX2 R0, R0 ;  /* 0x0000000000008308 */ /* 0x000f220000000800 */
[----:B------:R-:W-:Y:S01]  /*3810*/  @!P3 FMUL.FTZ R4, R4, -1.4426950216293334961 ;  /* 0xbfb8aa3b0404b820 */ /* 0x000fe20000410000 */
[----:B------:R5:W-:Y:S01]  /*3820*/  STS.64 [R27.X8], R16 ;  /* 0x000000101b007388 */ /* 0x000be20000008a00 */
[----:B------:R-:W-:-:S05]  /*3830*/  @!P1 FMUL.FTZ R2, R5, -1.4426950216293334961 ;  /* 0xbfb8aa3b05029820 */ /* 0x000fca0000410000 */
[----:B------:R-:W3:Y:S01]  /*3840*/  @!P2 MUFU.EX2 R3, R3 ;  /* 0x000000030003a308 */ /* 0x000ee20000000800 */
[----:B-----5:R-:W-:-:S07]  /*3850*/  IMAD R17, R97, c[0x0][0x2e0], RZ ;  /* 0x0000b80061117a24 */ /* 0x020fce00078e02ff */
[----:B------:R5:W2:Y:S01]  /*3860*/  @!P1 MUFU.EX2 R14, R2 ;  /* 0x00000002000e9308 */ /* 0x000aa20000000800 */
[----:B----4-:R-:W-:Y:S02]  /*3870*/  @!P0 FADD.FTZ R0, R0, 1 ;  /* 0x3f80000000008421 */ /* 0x010fe40000010000 */
[----:B------:R-:W-:Y:S02]  /*3880*/  IMAD R17, R98, c[0x0][0x2e4], R17 ;  /* 0x0000b90062117a24 */ /* 0x000fe400078e0211 */
[----:B---3--:R-:W-:Y:S01]  /*3890*/  @!P2 FADD.FTZ R6, R3, 1 ;  /* 0x3f8000000306a421 */ /* 0x008fe20000010000 */
[----:B------:R-:W-:-:S06]  /*38a0*/  NOP ;  /* 0x0000000000007918 */ /* 0x000fcc0000000000 */
[----:B-----5:R-:W3:Y:S01]  /*38b0*/  LDS.64 R2, [R27.X8] ;  /* 0x000000001b027984 */ /* 0x020ee20000008a00 */
[----:B------:R4:W5:Y:S01]  /*38c0*/  @!P3 MUFU.EX2 R7, R4 ;  /* 0x000000040007b308 */ /* 0x0009620000000800 */
[----:B--2---:R-:W-:-:S07]  /*38d0*/  @!P1 FADD.FTZ R14, R14, 1 ;  /* 0x3f8000000e0e9421 */ /* 0x004fce0000010000 */
[----:B------:R5:W2:Y:S01]  /*38e0*/  @!P0 MUFU.RCP R9, R0 ;  /* 0x0000000000098308 */ /* 0x000aa20000001000 */
[----:B----4-:R-:W-:-:S04]  /*38f0*/  IMAD.WIDE.U32 R4, R95, c[0x0][0x2d8], R70 ;  /* 0x0000b6005f047a25 */ /* 0x010fc800078e0046 */
[----:B------:R-:W-:Y:S01]  /*3900*/  IMAD.WIDE.U32 R70, R95, c[0x0][0x2f8], R70 ;  /* 0x0000be005f467a25 */ /* 0x000fe200078e0046 */
[----:B------:R-:W-:Y:S02]  /*3910*/  IADD3 R5, R5, R19, RZ ;  /* 0x0000001305057210 */ /* 0x000fe40007ffe0ff */
[----:B------:R4:W1:Y:S01]  /*3920*/  @!P2 MUFU.RCP R15, R6 ;  /* 0x00000006000fa308 */ /* 0x0008620000001000 */
        /* <DEDUP_REMOVED lines=9> */
[----:B-1----:R-:W-:Y:S01]  /*39c0*/  @!P2 FMUL.FTZ R12, R12, R15 ;  /* 0x0000000f0c0ca220 */ /* 0x002fe20000410000 */
[----:B------:R-:W-:Y:S01]  /*39d0*/  IADD3 R29, P2, R29, -0x100, RZ ;  /* 0xffffff001d1d7810 */ /* 0x000fe20007f5e0ff */
[----:B------:R-:W1:Y:S01]  /*39e0*/  @!P3 MUFU.RCP R0, R0 ;  /* 0x000000000000b308 */ /* 0x000e620000001000 */
[----:B------:R-:W-:Y:S01]  /*39f0*/  IADD3.X R7, R5, R22, RZ, P0, !PT ;  /* 0x0000001605077210 */ /* 0x000fe200007fe4ff */
[----:B------:R-:W-:Y:S01]  /*3a00*/  IMAD R17, R98, c[0x0][0x304], R17 ;  /* 0x0000c10062117a24 */ /* 0x000fe200078e0211 */
[----:B------:R-:W-:-:S02]  /*3a10*/  IADD3 R40, P4, R40, -0x100, RZ ;  /* 0xffffff0028287810 */ /* 0x000fc40007f9e0ff */
[----:B------:R-:W-:Y:S01]  /*3a20*/  IADD3.X R28, R28, -0x1, RZ, P2, !PT ;  /* 0xffffffff1c1c7810 */ /* 0x000fe200017fe4ff */
[----:B---3--:R3:W-:Y:S01]  /*3a30*/  STG.E.64 [R6.64], R2 ;  /* 0x0000000206007986 */ /* 0x0087e2000c101b06 */
[----:B------:R-:W-:Y:S01]  /*3a40*/  IADD3.X R41, R41, -0x1, RZ, P4, !PT ;  /* 0xffffffff29297810 */ /* 0x000fe200027fe4ff */
[----:B--2---:R-:W-:Y:S02]  /*3a50*/  @!P1 FMUL.FTZ R11, R11, R14 ;  /* 0x0000000e0b0b9220 */ /* 0x004fe40000410000 */
[----:B------:R-:W-:Y:S01]  /*3a60*/  BAR.SYNC.DEFER_BLOCKING 0x0 ;  /* 0x0000000000007b1d */ /* 0x000fe20000010000 */
[----:B------:R-:W-:Y:S02]  /*3a70*/  IADD3 R31, P1, R31, -0x100, RZ ;  /* 0xffffff001f1f7810 */ /* 0x000fe40007f3e0ff */
[----:B------:R-:W-:Y:S01]  /*3a80*/  F2FP.PACK_AB R8, R11, R10 ;  /* 0x0000000a0b08723e */ /* 0x000fe200000000ff */
[----:B------:R-:W-:Y:S01]  /*3a90*/  FADD.FTZ R10, R10, R47 ;  /* 0x0000002f0a0a7221 */ /* 0x000fe20000010000 */
[----:B------:R-:W-:Y:S01]  /*3aa0*/  IADD3.X R30, R30, -0x1, RZ, P1, !PT ;  /* 0xffffffff1e1e7810 */ /* 0x000fe20000ffe4ff */
[----:B-1----:R-:W-:Y:S01]  /*3ab0*/  @!P3 FMUL.FTZ R13, R13, R0 ;  /* 0x000000000d0db220 */ /* 0x002fe20000410000 */
[----:B------:R-:W-:Y:S01]  /*3ac0*/  IADD3 R44, P3, R44, -0x100, RZ ;  /* 0xffffff002c2c7810 */ /* 0x000fe20007f7e0ff */
[----:B------:R-:W-:-:S02]  /*3ad0*/  IMAD R0, R93, c[0x0][0x2f8], RZ ;  /* 0x0000be005d007a24 */ /* 0x000fc400078e02ff */
[----:B------:R-:W-:Y:S01]  /*3ae0*/  FADD.FTZ R11, R10, R11 ;  /* 0x0000000b0a0b7221 */ /* 0x000fe20000010000 */
[----:B------:R-:W-:Y:S01]  /*3af0*/  F2FP.PACK_AB R9, R13, R12 ;  /* 0x0000000c0d09723e */ /* 0x000fe200000000ff */
[----:B------:R-:W-:Y:S01]  /*3b00*/  IMAD R15, R95, c[0x0][0x2fc], R0 ;  /* 0x0000bf005f0f7a24 */ /* 0x000fe200078e0200 */
[----:B------:R-:W-:Y:S01]  /*3b10*/  IADD3.X R45, R45, -0x1, RZ, P3, !PT ;  /* 0xffffffff2d2d7810 */ /* 0x000fe20001ffe4ff */
[----:B------:R-:W-:-:S03]  /*3b20*/  FADD.FTZ R12, R11, R12 ;  /* 0x0000000c0b0c7221 */ /* 0x000fc60000010000 */
[----:B------:R-:W-:Y:S01]  /*3b30*/  IADD3 R71, R71, R15, RZ ;  /* 0x0000000f47477210 */ /* 0x000fe20007ffe0ff */
[----:B------:R-:W-:-:S04]  /*3b40*/  FADD.FTZ R47, R12, R13 ;  /* 0x0000000d0c2f7221 */ /* 0x000fc80000010000 */
[----:B---3--:R-:W-:Y:S01]  /*3b50*/  IMAD.WIDE.U32 R2, R98, c[0x0][0x300], R70 ;  /* 0x0000c00062027a25 */ /* 0x008fe200078e0046 */
[----:B------:R-:W-:Y:S01]  /*3b60*/  STS.64 [R27.X8], R8 ;  /* 0x000000081b007388 */ /* 0x000fe20000008a00 */
[----:B------:R-:W-:-:S06]  /*3b70*/  NOP ;  /* 0x0000000000007918 */ /* 0x000fcc0000000000 */
[----:B------:R-:W1:Y:S01]  /*3b80*/  LDS.64 R4, [R27.X8] ;  /* 0x000000001b047984 */ /* 0x000e620000008a00 */
[----:B------:R-:W-:Y:S02]  /*3b90*/  IADD3 R3, R3, R17, RZ ;  /* 0x0000001103037210 */ /* 0x000fe40007ffe0ff */
[----:B------:R-:W-:-:S04]  /*3ba0*/  LEA R0, P0, R2, c[0x0][0x340], 0x1 ;  /* 0x0000d00002007a11 */ /* 0x000fc800078008ff */
[----:B------:R-:W-:Y:S02]  /*3bb0*/  LEA.HI.X R3, R2, c[0x0][0x344], R3, 0x1, P0 ;  /* 0x0000d10002037a11 */ /* 0x000fe400000f0c03 */
[----:B------:R-:W-:-:S04]  /*3bc0*/  IADD3 R2, P0, R0, R23, RZ ;  /* 0x0000001700027210 */ /* 0x000fc80007f1e0ff */
[----:B------:R-:W-:Y:S02]  /*3bd0*/  IADD3.X R3, R3, R22, RZ, P0, !PT ;  /* 0x0000001603037210 */ /* 0x000fe400007fe4ff */
[----:B------:R-:W-:-:S04]  /*3be0*/  IADD3 R42, P0, R42, -0x100, RZ ;  /* 0xffffff002a2a7810 */ /* 0x000fc80007f1e0ff */
[----:B------:R-:W-:Y:S01]  /*3bf0*/  IADD3.X R43, R43, -0x1, RZ, P0, !PT ;  /* 0xffffffff2b2b7810 */ /* 0x000fe200007fe4ff */
[----:B-1----:R1:W-:Y:S01]  /*3c00*/  STG.E.64 [R2.64], R4 ;  /* 0x0000000402007986 */ /* 0x0023e2000c101b06 */
[----:B------:R-:W-:Y:S01]  /*3c10*/  @!P5 CALL.REL.NOINC `(.L_x_8780) ;  /* 0x000000100000d944 */ /* 0x000fe20003c00000 */
[----:B------:R-:W-:Y:S05]  /*3c20*/  BRA `(.L_x_8804) ;  /* 0xffffce5000007947 */ /* 0x000fea000383ffff */
.L_x_8780:
[----:B------:R-:W-:Y:S02]  /*3c30*/  ISETP.NE.U32.AND P0, PT, RZ, c[0x0][0x328], PT ;  /* 0x0000ca00ff007a0c */ /* 0x000fe40003f05070 */
[----:B------:R-:W-:Y:S02]  /*3c40*/  ISETP.NE.U32.AND P2, PT, RZ, c[0x0][0x348], PT ;  /* 0x0000d200ff007a0c */ /* 0x000fe40003f45070 */
        /* <DEDUP_REMOVED lines=22> */
.L_x_8806:
[----:B-1----:R-:W-:Y:S05]  /*3db0*/  BSYNC B0 ;  /* 0x0000000000007941 */ /* 0x002fea0003800000 */
.L_x_8805:
        /* <DEDUP_REMOVED lines=21> */
[----:B------:R-:W-:Y:S01]  /*3f10*/  MOV R9, RZ ;  /* 0x000000ff00097202 */ /* 0x000fe20000000f00 */
[----:B------:R-:W-:Y:S05]  /*3f20*/  BRA `(.L_x_8809) ;  /* 0x0000001000007947 */ /* 0x000fea0003800000 */
.L_x_8808:
[----:B------:R-:W2:Y:S02]  /*3f30*/  S2R R9, SR_TID.X ;  /* 0x0000000000097919 */ /* 0x000ea40000002100 */
.L_x_8809:
[----:B-1----:R-:W-:Y:S05]  /*3f40*/  BSYNC B0 ;  /* 0x0000000000007941 */ /* 0x002fea0003800000 */
.L_x_8807:
[----:B--2---:R-:W-:-:S13]  /*3f50*/  ISETP.GE.AND P0, PT, R9, c[0x0][0x16c], PT ;  /* 0x00005b0009007a0c */ /* 0x004fda0003f06270 */
[----:B------:R-:W-:Y:S05]  /*3f60*/  @P0 EXIT ;  /* 0x000000000000094d */ /* 0x000fea0003800000 */
[----:B------:R-:W-:Y:S02]  /*3f70*/  IMAD R97, R97, c[0x0][0x288], RZ ;  /* 0x0000a20061617a24 */ /* 0x000fe400078e02ff */
[----:B------:R-:W-:-:S04]  /*3f80*/  IMAD.WIDE.U32 R2, R98, c[0x0][0x288], RZ ;  /* 0x0000a20062027a25 */ /* 0x000fc800078e00ff */
[----:B------:R-:W-:-:S05]  /*3f90*/  IMAD R13, R98, c[0x0][0x28c], R97 ;  /* 0x0000a300620d7a24 */ /* 0x000fca00078e0261 */
[----:B------:R-:W-:Y:S02]  /*3fa0*/  IADD3 R13, R3, R13, RZ ;  /* 0x0000000d030d7210 */ /* 0x000fe40007ffe0ff */
.L_x_8810:
        /* <DEDUP_REMOVED lines=16> */
.L_x_8811:
        /* <DEDUP_REMOVED lines=13> */
.L_x_9163:


//--------------------- .nv.shared._Z25selective_scan_bwd_kernelI32Selective_Scan_bwd_kernel_traitsILi128ELi16ELb0ELb0ELb0ELb0ELb0EN3c104HalfEfEEv12SSMParamsBwd --------------------------
	.section	.nv.shared._Z25selective_scan_bwd_kernelI32Selective_Scan_bwd_kernel_traitsILi128ELi16ELb0ELb0ELb0ELb0ELb0EN3c104HalfEfEEv12SSMParamsBwd,"aw",@nobits
	.sectionflags	@""
	.align	16


//--------------------- .nv.global                --------------------------
	.section	.nv.global,"aw",@nobits
.nv.global:
	.type		_ZN67_INTERNAL_c6abb748_31_selective_scan_bwd_fp16_real_cu_4ac64e5f_35474cuda3std3__48in_placeE,@object
	.size		_ZN67_INTERNAL_c6abb748_31_selective_scan_bwd_fp16_real_cu_4ac64e5f_35474cuda3std3__48in_placeE,(_ZN67_INTERNAL_c6abb748_31_selective_scan_bwd_fp16_real_cu_4ac64e5f_35474cuda3std6ranges3__45__cpo8distanceE - _ZN67_INTERNAL_c6abb748_31_selective_scan_bwd_fp16_real_cu_4ac64e5f_35474cuda3std3__48in_placeE)
_ZN67_INTERNAL_c6abb748_31_selective_scan_bwd_fp16_real_cu_4ac64e5f_35474cuda3std3__48in_placeE:
	.zero		1
	.type		_ZN67_INTERNAL_c6abb748_31_selective_scan_bwd_fp16_real_cu_4ac64e5f_35474cuda3std6ranges3__45__cpo8distanceE,@object
	.size		_ZN67_INTERNAL_c6abb748_31_selective_scan_bwd_fp16_real_cu_4ac64e5f_35474cuda3std6ranges3__45__cpo8distanceE,(_ZN67_INTERNAL_c6abb748_31_selective_scan_bwd_fp16_real_cu_4ac64e5f_35474cuda3std3__45__cpo6cbeginE - _ZN67_INTERNAL_c6abb748_31_selective_scan_bwd_fp16_real_cu_4ac64e5f_35474cuda3std6ranges3__45__cpo8distanceE)
_ZN67_INTERNAL_c6abb748_31_selective_scan_bwd_fp16_real_cu_4ac64e5f_35474cuda3std6ranges3__45__cpo8distanceE:
	.zero		1
	.type		_ZN67_INTERNAL_c6abb748_31_selective_scan_bwd_fp16_real_cu_4ac64e5f_35474cuda3std3__45__cpo6cbeginE,@object
	.size		_ZN67_INTERNAL_c6abb748_31_selective_scan_bwd_fp16_real_cu_4ac64e5f_35474cuda3std3__45__cpo6cbeginE,(_ZN67_INTERNAL_c6abb748_31_selective_scan_bwd_fp16_real_cu_4ac64e5f_35474cuda3std6ranges3__45__cpo7advanceE - _ZN67_INTERNAL_c6abb748_31_selective_scan_bwd_fp16_real_cu_4ac64e5f_35474cuda3std3__45__cpo6cbeginE)
_ZN67_INTERNAL_c6abb748_31_selective_scan_bwd_fp16_real_cu_4ac64e5f_35474cuda3std3__45__cpo6cbeginE:
	.zero		1
	.type		_ZN67_INTERNAL_c6abb748_31_selective_scan_bwd_fp16_real_cu_4ac64e5f_35474cuda3std6ranges3__45__cpo7advanceE,@object
	.size		_ZN67_INTERNAL_c6abb748_31_selective_scan_bwd_fp16_real_cu_4ac64e5f_35474cuda3std6ranges3__45__cpo7advanceE,(_ZN67_INTERNAL_c6abb748_31_selective_scan_bwd_fp16_real_cu_4ac64e5f_35474cuda3std3__45__cpo7crbeginE - _ZN67_INTERNAL_c6abb748_31_selective_scan_bwd_fp16_real_cu_4ac64e5f_35474cuda3std6ranges3__45__cpo7advanceE)
_ZN67_INTERNAL_c6abb748_31_selective_scan_bwd_fp16_real_cu_4ac64e5f_35474cuda3std6ranges3__45__cpo7advanceE:
	.zero		1
	.type		_ZN67_INTERNAL_c6abb748_31_selective_scan_bwd_fp16_real_cu_4ac64e5f_35474cuda3std3__45__cpo7crbeginE,@object
	.size		_ZN67_INTERNAL_c6abb748_31_selective_scan_bwd_fp16_real_cu_4ac64e5f_35474cuda3std3__45__cpo7crbeginE,(_ZN67_INTERNAL_c6abb748_31_selective_scan_bwd_fp16_real_cu_4ac64e5f_35474cuda3std6ranges3__45__cpo4dataE - _ZN67_INTERNAL_c6abb748_31_selective_scan_bwd_fp16_real_cu_4ac64e5f_35474cuda3std3__45__cpo7crbeginE)
_ZN67_INTERNAL_c6abb748_31_selective_scan_bwd_fp16_real_cu_4ac64e5f_35474cuda3std3__45__cpo7crbeginE:
	.zero		1
	.type		_ZN67_INTERNAL_c6abb748_31_selective_scan_bwd_fp16_real_cu_4ac64e5f_35474cuda3std6ranges3__45__cpo4dataE,@object
	.size		_ZN67_INTERNAL_c6abb748_31_selective_scan_bwd_fp16_real_cu_4ac64e5f_35474cuda3std6ranges3__45__cpo4dataE,(_ZN67_INTERNAL_c6abb748_31_selective_scan_bwd_fp16_real_cu_4ac64e5f_35474cuda3std6ranges3__45__cpo5beginE - _ZN67_INTERNAL_c6abb748_31_selective_scan_bwd_fp16_real_cu_4ac64e5f_35474cuda3std6ranges3__45__cpo4dataE)
_ZN67_INTERNAL_c6abb748_31_selective_scan_bwd_fp16_real_cu_4ac64e5f_35474cuda3std6ranges3__45__cpo4dataE:
	.zero		1
	.type		_ZN67_INTERNAL_c6abb748_31_selective_scan_bwd_fp16_real_cu_4ac64e5f_35474cuda3std6ranges3__45__cpo5beginE,@object
	.size		_ZN67_INTERNAL_c6abb748_31_selective_scan_bwd_fp16_real_cu_4ac64e5f_35474cuda3std6ranges3__45__cpo5beginE,(_ZN67_INTERNAL_c6abb748_31_selective_scan_bwd_fp16_real_cu_4ac64e5f_35474cuda3std3__469_GLOBAL__N__c6abb748_31_selective_scan_bwd_fp16_real_cu_4ac64e5f_35476ignoreE - _ZN67_INTERNAL_c6abb748_31_selective_scan_bwd_fp16_real_cu_4ac64e5f_35474cuda3std6ranges3__45__cpo5beginE)
_ZN67_INTERNAL_c6abb748_31_selective_scan_bwd_fp16_real_cu_4ac64e5f_35474cuda3std6ranges3__45__cpo5beginE:
	.zero		1
	.type		_ZN67_INTERNAL_c6abb748_31_selective_scan_bwd_fp16_real_cu_4ac64e5f_35474cuda3std3__469_GLOBAL__N__c6abb748_31_selective_scan_bwd_fp16_real_cu_4ac64e5f_35476ignoreE,@object
	.size		_ZN67_INTERNAL_c6abb748_31_selective_scan_bwd_fp16_real_cu_4ac64e5f_35474cuda3std3__469_GLOBAL__N__c6abb748_31_selective_scan_bwd_fp16_real_cu_4ac64e5f_35476ignoreE,(_ZN67_INTERNAL_c6abb748_31_selective_scan_bwd_fp16_real_cu_4ac64e5f_35474cuda3std6ranges3__45__cpo4sizeE - _ZN67_INTERNAL_c6abb748_31_selective_scan_bwd_fp16_real_cu_4ac64e5f_35474cuda3std3__469_GLOBAL__N__c6abb748_31_selective_scan_bwd_fp16_real_cu_4ac64e5f_35476ignoreE)
_ZN67_INTERNAL_c6abb748_31_selective_scan_bwd_fp16_real_cu_4ac64e5f_35474cuda3std3__469_GLOBAL__N__c6abb748_31_selective_scan_bwd_fp16_real_cu_4ac64e5f_35476ignoreE:
	.zero		1
	.type		_ZN67_INTERNAL_c6abb748_31_selective_scan_bwd_fp16_real_cu_4ac64e5f_35474cuda3std6ranges3__45__cpo4sizeE,@object
	.size		_ZN67_INTERNAL_c6abb748_31_selective_scan_bwd_fp16_real_cu_4ac64e5f_35474cuda3std6ranges3__45__cpo4sizeE,(_ZN67_INTERNAL_c6abb748_31_selective_scan_bwd_fp16_real_cu_4ac64e5f_35474cuda3std3__45__cpo5beginE - _ZN67_INTERNAL_c6abb748_31_selective_scan_bwd_fp16_real_cu_4ac64e5f_35474cuda3std6ranges3__45__cpo4sizeE)
_ZN67_INTERNAL_c6abb748_31_selective_scan_bwd_fp16_real_cu_4ac64e5f_35474cuda3std6ranges3__45__cpo4sizeE:
	.zero		1
	.type		_ZN67_INTERNAL_c6abb748_31_selective_scan_bwd_fp16_real_cu_4ac64e5f_35474cuda3std3__45__cpo5beginE,@object
	.size		_ZN67_INTERNAL_c6abb748_31_selective_scan_bwd_fp16_real_cu_4ac64e5f_35474cuda3std3__45__cpo5beginE,(_ZN67_INTERNAL_c6abb748_31_selective_scan_bwd_fp16_real_cu_4ac64e5f_35474cuda3std6ranges3__45__cpo6cbeginE - _ZN67_INTERNAL_c6abb748_31_selective_scan_bwd_fp16_real_cu_4ac64e5f_35474cuda3std3__45__cpo5beginE)
_ZN67_INTERNAL_c6abb748_31_selective_scan_bwd_fp16_real_cu_4ac64e5f_35474cuda3std3__45__cpo5beginE:
	.zero		1
	.type		_ZN67_INTERNAL_c6abb748_31_selective_scan_bwd_fp16_real_cu_4ac64e5f_35474cuda3std6ranges3__45__cpo6cbeginE,@object
	.size		_ZN67_INTERNAL_c6abb748_31_selective_scan_bwd_fp16_real_cu_4ac64e5f_35474cuda3std6ranges3__45__cpo6cbeginE,(_ZN67_INTERNAL_c6abb748_31_selective_scan_bwd_fp16_real_cu_4ac64e5f_35474cuda3std3__45__cpo6rbeginE - _ZN67_INTERNAL_c6abb748_31_selective_scan_bwd_fp16_real_cu_4ac64e5f_35474cuda3std6ranges3__45__cpo6cbeginE)
_ZN67_INTERNAL_c6abb748_31_selective_scan_bwd_fp16_real_cu_4ac64e5f_35474cuda3std6ranges3__45__cpo6cbeginE:
	.zero		1
	.type		_ZN67_INTERNAL_c6abb748_31_selective_scan_bwd_fp16_real_cu_4ac64e5f_35474cuda3std3__45__cpo6rbeginE,@object
	.size		_ZN67_INTERNAL_c6abb748_31_selective_scan_bwd_fp16_real_cu_4ac64e5f_35474cuda3std3__45__cpo6rbeginE,(_ZN67_INTERNAL_c6abb748_31_selective_scan_bwd_fp16_real_cu_4ac64e5f_35474cuda3std6ranges3__45__cpo4nextE - _ZN67_INTERNAL_c6abb748_31_selective_scan_bwd_fp16_real_cu_4ac64e5f_35474cuda3std3__45__cpo6rbeginE)
_ZN67_INTERNAL_c6abb748_31_selective_scan_bwd_fp16_real_cu_4ac64e5f_35474cuda3std3__45__cpo6rbeginE:
	.zero		1
	.type		_ZN67_INTERNAL_c6abb748_31_selective_scan_bwd_fp16_real_cu_4ac64e5f_35474cuda3std6ranges3__45__cpo4nextE,@object
	.size		_ZN67_INTERNAL_c6abb748_31_selective_scan_bwd_fp16_real_cu_4ac64e5f_35474cuda3std6ranges3__45__cpo4nextE,(_ZN67_INTERNAL_c6abb748_31_selective_scan_bwd_fp16_real_cu_4ac64e5f_35474cuda3std6ranges3__45__cpo4swapE - _ZN67_INTERNAL_c6abb748_31_selective_scan_bwd_fp16_real_cu_4ac64e5f_35474cuda3std6ranges3__45__cpo4nextE)
_ZN67_INTERNAL_c6abb748_31_selective_scan_bwd_fp16_real_cu_4ac64e5f_35474cuda3std6ranges3__45__cpo4nextE:
	.zero		1
	.type		_ZN67_INTERNAL_c6abb748_31_selective_scan_bwd_fp16_real_cu_4ac64e5f_35474cuda3std6ranges3__45__cpo4swapE,@object
	.size		_ZN67_INTERNAL_c6abb748_31_selective_scan_bwd_fp16_real_cu_4ac64e5f_35474cuda3std6ranges3__45__cpo4swapE,(_ZN67_INTERNAL_c6abb748_31_selective_scan_bwd_fp16_real_cu_4ac64e5f_35474cuda3std3__420unreachable_sentinelE - _ZN67_INTERNAL_c6abb748_31_selective_scan_bwd_fp16_real_cu_4ac64e5f_35474cuda3std6ranges3__45__cpo4swapE)
_ZN67_INTERNAL_c6abb748_31_selective_scan_bwd_fp16_real_cu_4ac64e5f_35474cuda3std6ranges3__45__cpo4swapE:
	.zero		1
	.type		_ZN67_INTERNAL_c6abb748_31_selective_scan_bwd_fp16_real_cu_4ac64e5f_35474cuda3std3__420unreachable_sentinelE,@object
	.size		_ZN67_INTERNAL_c6abb748_31_selective_scan_bwd_fp16_real_cu_4ac64e5f_35474cuda3std3__420unreachable_sentinelE,(_ZN67_INTERNAL_c6abb748_31_selective_scan_bwd_fp16_real_cu_4ac64e5f_35476thrust23THRUST_300001_SM_800_NS6system6detail10sequential3seqE - _ZN67_INTERNAL_c6abb748_31_selective_scan_bwd_fp16_real_cu_4ac64e5f_35474cuda3std3__420unreachable_sentinelE)
_ZN67_INTERNAL_c6abb748_31_selective_scan_bwd_fp16_real_cu_4ac64e5f_35474cuda3std3__420unreachable_sentinelE:
	.zero		1
	.type		_ZN67_INTERNAL_c6abb748_31_selective_scan_bwd_fp16_real_cu_4ac64e5f_35476thrust23THRUST_300001_SM_800_NS6system6detail10sequential3seqE,@object
	.size		_ZN67_INTERNAL_c6abb748_31_selective_scan_bwd_fp16_real_cu_4ac64e5f_35476thrust23THRUST_300001_SM_800_NS6system6detail10sequential3seqE,(_ZN67_INTERNAL_c6abb748_31_selective_scan_bwd_fp16_real_cu_4ac64e5f_35474cuda3std3__45__cpo4cendE - _ZN67_INTERNAL_c6abb748_31_selective_scan_bwd_fp16_real_cu_4ac64e5f_35476thrust23THRUST_300001_SM_800_NS6system6detail10sequential3seqE)
_ZN67_INTERNAL_c6abb748_31_selective_scan_bwd_fp16_real_cu_4ac64e5f_35476thrust23THRUST_300001_SM_800_NS6system6detail10sequential3seqE:
	.zero		1
	.type		_ZN67_INTERNAL_c6abb748_31_selective_scan_bwd_fp16_real_cu_4ac64e5f_35474cuda3std3__45__cpo4cendE,@object
	.size		_ZN67_INTERNAL_c6abb748_31_selective_scan_bwd_fp16_real_cu_4ac64e5f_35474cuda3std3__45__cpo4cendE,(_ZN67_INTERNAL_c6abb748_31_selective_scan_bwd_fp16_real_cu_4ac64e5f_35474cuda3std6ranges3__45__cpo9iter_swapE - _ZN67_INTERNAL_c6abb748_31_selective_scan_bwd_fp16_real_cu_4ac64e5f_35474cuda3std3__45__cpo4cendE)
_ZN67_INTERNAL_c6abb748_31_selective_scan_bwd_fp16_real_cu_4ac64e5f_35474cuda3std3__45__cpo4cendE:
	.zero		1
	.type		_ZN67_INTERNAL_c6abb748_31_selective_scan_bwd_fp16_real_cu_4ac64e5f_35474cuda3std6ranges3__45__cpo9iter_swapE,@object
	.size		_ZN67_INTERNAL_c6abb748_31_selective_scan_bwd_fp16_real_cu_4ac64e5f_35474cuda3std6ranges3__45__cpo9iter_swapE,(_ZN67_INTERNAL_c6abb748_31_selective_scan_bwd_fp16_real_cu_4ac64e5f_35474cuda3std3__45__cpo5crendE - _ZN67_INTERNAL_c6abb748_31_selective_scan_bwd_fp16_real_cu_4ac64e5f_35474cuda3std6ranges3__45__cpo9iter_swapE)
_ZN67_INTERNAL_c6abb748_31_selective_scan_bwd_fp16_real_cu_4ac64e5f_35474cuda3std6ranges3__45__cpo9iter_swapE:
	.zero		1
	.type		_ZN67_INTERNAL_c6abb748_31_selective_scan_bwd_fp16_real_cu_4ac64e5f_35474cuda3std3__45__cpo5crendE,@object
	.size		_ZN67_INTERNAL_c6abb748_31_selective_scan_bwd_fp16_real_cu_4ac64e5f_35474cuda3std3__45__cpo5crendE,(_ZN67_INTERNAL_c6abb748_31_selective_scan_bwd_fp16_real_cu_4ac64e5f_35474cuda3std6ranges3__45__cpo5cdataE - _ZN67_INTERNAL_c6abb748_31_selective_scan_bwd_fp16_real_cu_4ac64e5f_35474cuda3std3__45__cpo5crendE)
_ZN67_INTERNAL_c6abb748_31_selective_scan_bwd_fp16_real_cu_4ac64e5f_35474cuda3std3__45__cpo5crendE:
	.zero		1
	.type		_ZN67_INTERNAL_c6abb748_31_selective_scan_bwd_fp16_real_cu_4ac64e5f_35474cuda3std6ranges3__45__cpo5cdataE,@object
	.size		_ZN67_INTERNAL_c6abb748_31_selective_scan_bwd_fp16_real_cu_4ac64e5f_35474cuda3std6ranges3__45__cpo5cdataE,(_ZN67_INTERNAL_c6abb748_31_selective_scan_bwd_fp16_real_cu_4ac64e5f_35474cuda3std6ranges3__45__cpo3endE - _ZN67_INTERNAL_c6abb748_31_selective_scan_bwd_fp16_real_cu_4ac64e5f_35474cuda3std6ranges3__45__cpo5cdataE)
_ZN67_INTERNAL_c6abb748_31_selective_scan_bwd_fp16_real_cu_4ac64e5f_35474cuda3std6ranges3__45__cpo5cdataE:
	.zero		1
	.type		_ZN67_INTERNAL_c6abb748_31_selective_scan_bwd_fp16_real_cu_4ac64e5f_35474cuda3std6ranges3__45__cpo3endE,@object
	.size		_ZN67_INTERNAL_c6abb748_31_selective_scan_bwd_fp16_real_cu_4ac64e5f_35474cuda3std6ranges3__45__cpo3endE,(_ZN67_INTERNAL_c6abb748_31_selective_scan_bwd_fp16_real_cu_4ac64e5f_35474cuda3std3__419piecewise_constructE - _ZN67_INTERNAL_c6abb748_31_selective_scan_bwd_fp16_real_cu_4ac64e5f_35474cuda3std6ranges3__45__cpo3endE)
_ZN67_INTERNAL_c6abb748_31_selective_scan_bwd_fp16_real_cu_4ac64e5f_35474cuda3std6ranges3__45__cpo3endE:
	.zero		1
	.type		_ZN67_INTERNAL_c6abb748_31_selective_scan_bwd_fp16_real_cu_4ac64e5f_35474cuda3std3__419piecewise_constructE,@object
	.size		_ZN67_INTERNAL_c6abb748_31_selective_scan_bwd_fp16_real_cu_4ac64e5f_35474cuda3std3__419piecewise_constructE,(_ZN67_INTERNAL_c6abb748_31_selective_scan_bwd_fp16_real_cu_4ac64e5f_35474cuda3std6ranges3__45__cpo5ssizeE - _ZN67_INTERNAL_c6abb748_31_selective_scan_bwd_fp16_real_cu_4ac64e5f_35474cuda3std3__419piecewise_constructE)
_ZN67_INTERNAL_c6abb748_31_selective_scan_bwd_fp16_real_cu_4ac64e5f_35474cuda3std3__419piecewise_constructE:
	.zero		1
	.type		_ZN67_INTERNAL_c6abb748_31_selective_scan_bwd_fp16_real_cu_4ac64e5f_35474cuda3std6ranges3__45__cpo5ssizeE,@object
	.size		_ZN67_INTERNAL_c6abb748_31_selective_scan_bwd_fp16_real_cu_4ac64e5f_35474cuda3std6ranges3__45__cpo5ssizeE,(_ZN67_INTERNAL_c6abb748_31_selective_scan_bwd_fp16_real_cu_4ac64e5f_35474cuda3std3__45__cpo3endE - _ZN67_INTERNAL_c6abb748_31_selective_scan_bwd_fp16_real_cu_4ac64e5f_35474cuda3std6ranges3__45__cpo5ssizeE)
_ZN67_INTERNAL_c6abb748_31_selective_scan_bwd_fp16_real_cu_4ac64e5f_35474cuda3std6ranges3__45__cpo5ssizeE:
	.zero		1
	.type		_ZN67_INTERNAL_c6abb748_31_selective_scan_bwd_fp16_real_cu_4ac64e5f_35474cuda3std3__45__cpo3endE,@object
	.size		_ZN67_INTERNAL_c6abb748_31_selective_scan_bwd_fp16_real_cu_4ac64e5f_35474cuda3std3__45__cpo3endE,(_ZN67_INTERNAL_c6abb748_31_selective_scan_bwd_fp16_real_cu_4ac64e5f_35474cuda3std6ranges3__45__cpo4cendE - _ZN67_INTERNAL_c6abb748_31_selective_scan_bwd_fp16_real_cu_4ac64e5f_35474cuda3std3__45__cpo3endE)
_ZN67_INTERNAL_c6abb748_31_selective_scan_bwd_fp16_real_cu_4ac64e5f_35474cuda3std3__45__cpo3endE:
	.zero		1
	.type		_ZN67_INTERNAL_c6abb748_31_selective_scan_bwd_fp16_real_cu_4ac64e5f_35474cuda3std6ranges3__45__cpo4cendE,@object
	.size		_ZN67_INTERNAL_c6abb748_31_selective_scan_bwd_fp16_real_cu_4ac64e5f_35474cuda3std6ranges3__45__cpo4cendE,(_ZN67_INTERNAL_c6abb748_31_selective_scan_bwd_fp16_real_cu_4ac64e5f_35474cuda3std3__45__cpo4rendE - _ZN67_INTERNAL_c6abb748_31_selective_scan_bwd_fp16_real_cu_4ac64e5f_35474cuda3std6ranges3__45__cpo4cendE)
_ZN67_INTERNAL_c6abb748_31_selective_scan_bwd_fp16_real_cu_4ac64e5f_35474cuda3std6ranges3__45__cpo4cendE:
	.zero		1
	.type		_ZN67_INTERNAL_c6abb748_31_selective_scan_bwd_fp16_real_cu_4ac64e5f_35474cuda3std3__45__cpo4rendE,@object
	.size		_ZN67_INTERNAL_c6abb748_31_selective_scan_bwd_fp16_real_cu_4ac64e5f_35474cuda3std3__45__cpo4rendE,(_ZN67_INTERNAL_c6abb748_31_selective_scan_bwd_fp16_real_cu_4ac64e5f_35474cuda3std6ranges3__45__cpo4prevE - _ZN67_INTERNAL_c6abb748_31_selective_scan_bwd_fp16_real_cu_4ac64e5f_35474cuda3std3__45__cpo4rendE)
_ZN67_INTERNAL_c6abb748_31_selective_scan_bwd_fp16_real_cu_4ac64e5f_35474cuda3std3__45__cpo4rendE:
	.zero		1
	.type		_ZN67_INTERNAL_c6abb748_31_selective_scan_bwd_fp16_real_cu_4ac64e5f_35474cuda3std6ranges3__45__cpo4prevE,@object
	.size		_ZN67_INTERNAL_c6abb748_31_selective_scan_bwd_fp16_real_cu_4ac64e5f_35474cuda3std6ranges3__45__cpo4prevE,(_ZN67_INTERNAL_c6abb748_31_selective_scan_bwd_fp16_real_cu_4ac64e5f_35474cuda3std6ranges3__45__cpo9iter_moveE - _ZN67_INTERNAL_c6abb748_31_selective_scan_bwd_fp16_real_cu_4ac64e5f_35474cuda3std6ranges3__45__cpo4prevE)
_ZN67_INTERNAL_c6abb748_31_selective_scan_bwd_fp16_real_cu_4ac64e5f_35474cuda3std6ranges3__45__cpo4prevE:
	.zero		1
	.type		_ZN67_INTERNAL_c6abb748_31_selective_scan_bwd_fp16_real_cu_4ac64e5f_35474cuda3std6ranges3__45__cpo9iter_moveE,@object
	.size		_ZN67_INTERNAL_c6abb748_31_selective_scan_bwd_fp16_real_cu_4ac64e5f_35474cuda3std6ranges3__45__cpo9iter_moveE,(.L_13 - _ZN67_INTERNAL_c6abb748_31_selective_scan_bwd_fp16_real_cu_4ac64e5f_35474cuda3std6ranges3__45__cpo9iter_moveE)
_ZN67_INTERNAL_c6abb748_31_selective_scan_bwd_fp16_real_cu_4ac64e5f_35474cuda3std6ranges3__45__cpo9iter_moveE:
	.zero		1
.L_13:


//--------------------- .nv.shared._Z25selective_scan_bwd_kernelI32Selective_Scan_bwd_kernel_traitsILi128ELi16ELb0ELb0ELb0ELb0ELb1EN3c104HalfEfEEv12SSMParamsBwd --------------------------
	.section	.nv.shared._Z25selective_scan_bwd_kernelI32Selective_Scan_bwd_kernel_traitsILi128ELi16ELb0ELb0ELb0ELb0ELb1EN3c104HalfEfEEv12SSMParamsBwd,"aw",@nobits
	.sectionflags	@""
	.align	16


//--------------------- .nv.shared._Z25selective_scan_bwd_kernelI32Selective_Scan_bwd_kernel_traitsILi128ELi16ELb0ELb0ELb0ELb1ELb0EN3c104HalfEfEEv12SSMParamsBwd --------------------------
	.section	.nv.shared._Z25selective_scan_bwd_kernelI32Selective_Scan_bwd_kernel_traitsILi128ELi16ELb0ELb0ELb0ELb1ELb0EN3c104HalfEfEEv12SSMParamsBwd,"aw",@nobits
	.sectionflags	@""
	.align	16


//--------------------- .nv.shared._Z25selective_scan_bwd_kernelI32Selective_Scan_bwd_kernel_traitsILi128ELi16ELb0ELb0ELb0ELb1ELb1EN3c104HalfEfEEv12SSMParamsBwd --------------------------
	.section	.nv.shared._Z25selective_scan_bwd_kernelI32Selective_Scan_bwd_kernel_traitsILi128ELi16ELb0ELb0ELb0ELb1ELb1EN3c104HalfEfEEv12SSMParamsBwd,"aw",@nobits
	.sectionflags	@""
	.align	16


//--------------------- .nv.shared._Z25selective_scan_bwd_kernelI32Selective_Scan_bwd_kernel_traitsILi128ELi16ELb0ELb0ELb1ELb0ELb0EN3c104HalfEfEEv12SSMParamsBwd --------------------------
	.section	.nv.shared._Z25selective_scan_bwd_kernelI32Selective_Scan_bwd_kernel_traitsILi128ELi16ELb0ELb0ELb1ELb0ELb0EN3c104HalfEfEEv12SSMParamsBwd,"aw",@nobits
	.sectionflags	@""
	.align	16


//--------------------- .nv.shared._Z25selective_scan_bwd_kernelI32Selective_Scan_bwd_kernel_traitsILi128ELi16ELb0ELb0ELb1ELb0ELb1EN3c104HalfEfEEv12SSMParamsBwd --------------------------
	.section	.nv.shared._Z25selective_scan_bwd_kernelI32Selective_Scan_bwd_kernel_traitsILi128ELi16ELb0ELb0ELb1ELb0ELb1EN3c104HalfEfEEv12SSMParamsBwd,"aw",@nobits
	.sectionflags	@""
	.align	16


//--------------------- .nv.shared._Z25selective_scan_bwd_kernelI32Selective_Scan_bwd_kernel_traitsILi128ELi16ELb0ELb0ELb1ELb1ELb0EN3c104HalfEfEEv12SSMParamsBwd --------------------------
	.section	.nv.shared._Z25selective_scan_bwd_kernelI32Selective_Scan_bwd_kernel_traitsILi128ELi16ELb0ELb0ELb1ELb1ELb0EN3c104HalfEfEEv12SSMParamsBwd,"aw",@nobits
	.sectionflags	@""
	.align	16


//--------------------- .nv.shared._Z25selective_scan_bwd_kernelI32Selective_Scan_bwd_kernel_traitsILi128ELi16ELb0ELb0ELb1ELb1ELb1EN3c104HalfEfEEv12SSMParamsBwd --------------------------
	.section	.nv.shared._Z25selective_scan_bwd_kernelI32Selective_Scan_bwd_kernel_traitsILi128ELi16ELb0ELb0ELb1ELb1ELb1EN3c104HalfEfEEv12SSMParamsBwd,"aw",@nobits
	.sectionflags	@""
	.align	16


//--------------------- .nv.shared._Z25selective_scan_bwd_kernelI32Selective_Scan_bwd_kernel_traitsILi128ELi16ELb0ELb1ELb0ELb0ELb0EN3c104HalfEfEEv12SSMParamsBwd --------------------------
	.section	.nv.shared._Z25selective_scan_bwd_kernelI32Selective_Scan_bwd_kernel_traitsILi128ELi16ELb0ELb1ELb0ELb0ELb0EN3c104HalfEfEEv12SSMParamsBwd,"aw",@nobits
	.sectionflags	@""
	.align	16


//--------------------- .nv.shared._Z25selective_scan_bwd_kernelI32Selective_Scan_bwd_kernel_traitsILi128ELi16ELb0ELb1ELb0ELb0ELb1EN3c104HalfEfEEv12SSMParamsBwd --------------------------
	.section	.nv.shared._Z25selective_scan_bwd_kernelI32Selective_Scan_bwd_kernel_traitsILi128ELi16ELb0ELb1ELb0ELb0ELb1EN3c104HalfEfEEv12SSMParamsBwd,"aw",@nobits
	.sectionflags	@""
	.align	16


//--------------------- .nv.shared._Z25selective_scan_bwd_kernelI32Selective_Scan_bwd_kernel_traitsILi128ELi16ELb0ELb1ELb0ELb1ELb0EN3c104HalfEfEEv12SSMParamsBwd --------------------------
	.section	.nv.shared._Z25selective_scan_bwd_kernelI32Selective_Scan_bwd_kernel_traitsILi128ELi16ELb0ELb1ELb0ELb1ELb0EN3c104HalfEfEEv12SSMParamsBwd,"aw",@nobits
	.sectionflags	@""
	.align	16


//--------------------- .nv.shared._Z25selective_scan_bwd_kernelI32Selective_Scan_bwd_kernel_traitsILi128ELi16ELb0ELb1ELb0ELb1ELb1EN3c104HalfEfEEv12SSMParamsBwd --------------------------
	.section	.nv.shared._Z25selective_scan_bwd_kernelI32Selective_Scan_bwd_kernel_traitsILi128ELi16ELb0ELb1ELb0ELb1ELb1EN3c104HalfEfEEv12SSMParamsBwd,"aw",@nobits
	.sectionflags	@""
	.align	16


//--------------------- .nv.shared._Z25selective_scan_bwd_kernelI32Selective_Scan_bwd_kernel_traitsILi128ELi16ELb0ELb1ELb1ELb0ELb0EN3c104HalfEfEEv12SSMParamsBwd --------------------------
	.section	.nv.shared._Z25selective_scan_bwd_kernelI32Selective_Scan_bwd_kernel_traitsILi128ELi16ELb0ELb1ELb1ELb0ELb0EN3c104HalfEfEEv12SSMParamsBwd,"aw",@nobits
	.sectionflags	@""
	.align	16


//--------------------- .nv.shared._Z25selective_scan_bwd_kernelI32Selective_Scan_bwd_kernel_traitsILi128ELi16ELb0ELb1ELb1ELb0ELb1EN3c104HalfEfEEv12SSMParamsBwd --------------------------
	.section	.nv.shared._Z25selective_scan_bwd_kernelI32Selective_Scan_bwd_kernel_traitsILi128ELi16ELb0ELb1ELb1ELb0ELb1EN3c104HalfEfEEv12SSMParamsBwd,"aw",@nobits
	.sectionflags	@""
	.align	16


//--------------------- .nv.shared._Z25selective_scan_bwd_kernelI32Selective_Scan_bwd_kernel_traitsILi128ELi16ELb0ELb1ELb1ELb1ELb0EN3c104HalfEfEEv12SSMParamsBwd --------------------------
	.section	.nv.shared._Z25selective_scan_bwd_kernelI32Selective_Scan_bwd_kernel_traitsILi128ELi16ELb0ELb1ELb1ELb1ELb0EN3c104HalfEfEEv12SSMParamsBwd,"aw",@nobits
	.sectionflags	@""
	.align	16


//--------------------- .nv.shared._Z25selective_scan_bwd_kernelI32Selective_Scan_bwd_kernel_traitsILi128ELi16ELb0ELb1ELb1ELb1ELb1EN3c104HalfEfEEv12SSMParamsBwd --------------------------
	.section	.nv.shared._Z25selective_scan_bwd_kernelI32Selective_Scan_bwd_kernel_traitsILi128ELi16ELb0ELb1ELb1ELb1ELb1EN3c104HalfEfEEv12SSMParamsBwd,"aw",@nobits
	.sectionflags	@""
	.align	16


//--------------------- .nv.shared._Z25selective_scan_bwd_kernelI32Selective_Scan_bwd_kernel_traitsILi128ELi16ELb1ELb0ELb0ELb0ELb0EN3c104HalfEfEEv12SSMParamsBwd --------------------------
	.section	.nv.shared._Z25selective_scan_bwd_kernelI32Selective_Scan_bwd_kernel_traitsILi128ELi16ELb1ELb0ELb0ELb0ELb0EN3c104HalfEfEEv12SSMParamsBwd,"aw",@nobits
	.sectionflags	@""
	.align	16


//--------------------- .nv.shared._Z25selective_scan_bwd_kernelI32Selective_Scan_bwd_kernel_traitsILi128ELi16ELb1ELb0ELb0ELb0ELb1EN3c104HalfEfEEv12SSMParamsBwd --------------------------
	.section	.nv.shared._Z25selective_scan_bwd_kernelI32Selective_Scan_bwd_kernel_traitsILi128ELi16ELb1ELb0ELb0ELb0ELb1EN3c104HalfEfEEv12SSMParamsBwd,"aw",@nobits
	.sectionflags	@""
	.align	16


//--------------------- .nv.shared._Z25selective_scan_bwd_kernelI32Selective_Scan_bwd_kernel_traitsILi128ELi16ELb1ELb0ELb0ELb1ELb0EN3c104HalfEfEEv12SSMParamsBwd --------------------------
	.section	.nv.shared._Z25selective_scan_bwd_kernelI32Selective_Scan_bwd_kernel_traitsILi128ELi16ELb1ELb0ELb0ELb1ELb0EN3c104HalfEfEEv12SSMParamsBwd,"aw",@nobits
	.sectionflags	@""
	.align	16


//--------------------- .nv.shared._Z25selective_scan_bwd_kernelI32Selective_Scan_bwd_kernel_traitsILi128ELi16ELb1ELb0ELb0ELb1ELb1EN3c104HalfEfEEv12SSMParamsBwd --------------------------
	.section	.nv.shared._Z25selective_scan_bwd_kernelI32Selective_Scan_bwd_kernel_traitsILi128ELi16ELb1ELb0ELb0ELb1ELb1EN3c104HalfEfEEv12SSMParamsBwd,"aw",@nobits
	.sectionflags	@""
	.align	16


//--------------------- .nv.shared._Z25selective_scan_bwd_kernelI32Selective_Scan_bwd_kernel_traitsILi128ELi16ELb1ELb0ELb1ELb0ELb0EN3c104HalfEfEEv12SSMParamsBwd --------------------------
	.section	.nv.shared._Z25selective_scan_bwd_kernelI32Selective_Scan_bwd_kernel_traitsILi128ELi16ELb1ELb0ELb1ELb0ELb0EN3c104HalfEfEEv12SSMParamsBwd,"aw",@nobits
	.sectionflags	@""
	.align	16


//--------------------- .nv.shared._Z25selective_scan_bwd_kernelI32Selective_Scan_bwd_kernel_traitsILi128ELi16ELb1ELb0ELb1ELb0ELb1EN3c104HalfEfEEv12SSMParamsBwd --------------------------
	.section	.nv.shared._Z25selective_scan_bwd_kernelI32Selective_Scan_bwd_kernel_traitsILi128ELi16ELb1ELb0ELb1ELb0ELb1EN3c104HalfEfEEv12SSMParamsBwd,"aw",@nobits
	.sectionflags	@""
	.align	16


//--------------------- .nv.shared._Z25selective_scan_bwd_kernelI32Selective_Scan_bwd_kernel_traitsILi128ELi16ELb1ELb0ELb1ELb1ELb0EN3c104HalfEfEEv12SSMParamsBwd --------------------------
	.section	.nv.shared._Z25selective_scan_bwd_kernelI32Selective_Scan_bwd_kernel_traitsILi128ELi16ELb1ELb0ELb1ELb1ELb0EN3c104HalfEfEEv12SSMParamsBwd,"aw",@nobits
	.sectionflags	@""
	.align	16


//--------------------- .nv.shared._Z25selective_scan_bwd_kernelI32Selective_Scan_bwd_kernel_traitsILi128ELi16ELb1ELb0ELb1ELb1ELb1EN3c104HalfEfEEv12SSMParamsBwd --------------------------
	.section	.nv.shared._Z25selective_scan_bwd_kernelI32Selective_Scan_bwd_kernel_traitsILi128ELi16ELb1ELb0ELb1ELb1ELb1EN3c104HalfEfEEv12SSMParamsBwd,"aw",@nobits
	.sectionflags	@""
	.align	16


//--------------------- .nv.shared._Z25selective_scan_bwd_kernelI32Selective_Scan_bwd_kernel_traitsILi128ELi16ELb1ELb1ELb0ELb0ELb0EN3c104HalfEfEEv12SSMParamsBwd --------------------------
	.section	.nv.shared._Z25selective_scan_bwd_kernelI32Selective_Scan_bwd_kernel_traitsILi128ELi16ELb1ELb1ELb0ELb0ELb0EN3c104HalfEfEEv12SSMParamsBwd,"aw",@nobits
	.sectionflags	@""
	.align	16


//--------------------- .nv.shared._Z25selective_scan_bwd_kernelI32Selective_Scan_bwd_kernel_traitsILi128ELi16ELb1ELb1ELb0ELb0ELb1EN3c104HalfEfEEv12SSMParamsBwd --------------------------
	.section	.nv.shared._Z25selective_scan_bwd_kernelI32Selective_Scan_bwd_kernel_traitsILi128ELi16ELb1ELb1ELb0ELb0ELb1EN3c104HalfEfEEv12SSMParamsBwd,"aw",@nobits
	.sectionflags	@""
	.align	16


//--------------------- .nv.shared._Z25selective_scan_bwd_kernelI32Selective_Scan_bwd_kernel_traitsILi128ELi16ELb1ELb1ELb0ELb1ELb0EN3c104HalfEfEEv12SSMParamsBwd --------------------------
	.section	.nv.shared._Z25selective_scan_bwd_kernelI32Selective_Scan_bwd_kernel_traitsILi128ELi16ELb1ELb1ELb0ELb1ELb0EN3c104HalfEfEEv12SSMParamsBwd,"aw",@nobits
	.sectionflags	@""
	.align	16


//--------------------- .nv.shared._Z25selective_scan_bwd_kernelI32Selective_Scan_bwd_kernel_traitsILi128ELi16ELb1ELb1ELb0ELb1ELb1EN3c104HalfEfEEv12SSMParamsBwd --------------------------
	.section	.nv.shared._Z25selective_scan_bwd_kernelI32Selective_Scan_bwd_kernel_traitsILi128ELi16ELb1ELb1ELb0ELb1ELb1EN3c104HalfEfEEv12SSMParamsBwd,"aw",@nobits
	.sectionflags	@""
	.align	16


//--------------------- .nv.shared._Z25selective_scan_bwd_kernelI32Selective_Scan_bwd_kernel_traitsILi128ELi16ELb1ELb1ELb1ELb0ELb0EN3c104HalfEfEEv12SSMParamsBwd --------------------------
	.section	.nv.shared._Z25selective_scan_bwd_kernelI32Selective_Scan_bwd_kernel_traitsILi128ELi16ELb1ELb1ELb1ELb0ELb0EN3c104HalfEfEEv12SSMParamsBwd,"aw",@nobits
	.sectionflags	@""
	.align	16


//--------------------- .nv.shared._Z25selective_scan_bwd_kernelI32Selective_Scan_bwd_kernel_traitsILi128ELi16ELb1ELb1ELb1ELb0ELb1EN3c104HalfEfEEv12SSMParamsBwd --------------------------
	.section	.nv.shared._Z25selective_scan_bwd_kernelI32Selective_Scan_bwd_kernel_traitsILi128ELi16ELb1ELb1ELb1ELb0ELb1EN3c104HalfEfEEv12SSMParamsBwd,"aw",@nobits
	.sectionflags	@""
	.align	16


//--------------------- .nv.shared._Z25selective_scan_bwd_kernelI32Selective_Scan_bwd_kernel_traitsILi128ELi16ELb1ELb1ELb1ELb1ELb0EN3c104HalfEfEEv12SSMParamsBwd --------------------------
	.section	.nv.shared._Z25selective_scan_bwd_kernelI32Selective_Scan_bwd_kernel_traitsILi128ELi16ELb1ELb1ELb1ELb1ELb0EN3c104HalfEfEEv12SSMParamsBwd,"aw",@nobits
	.sectionflags	@""
	.align	16


//--------------------- .nv.shared._Z25selective_scan_bwd_kernelI32Selective_Scan_bwd_kernel_traitsILi128ELi16ELb1ELb1ELb1ELb1ELb1EN3c104HalfEfEEv12SSMParamsBwd --------------------------
	.section	.nv.shared._Z25selective_scan_bwd_kernelI32Selective_Scan_bwd_kernel_traitsILi128ELi16ELb1ELb1ELb1ELb1ELb1EN3c104HalfEfEEv12SSMParamsBwd,"aw",@nobits
	.sectionflags	@""
	.align	16


//--------------------- .nv.shared._Z25selective_scan_bwd_kernelI32Selective_Scan_bwd_kernel_traitsILi64ELi16ELb0ELb0ELb0ELb0ELb0EN3c104HalfEfEEv12SSMParamsBwd --------------------------
	.section	.nv.shared._Z25selective_scan_bwd_kernelI32Selective_Scan_bwd_kernel_traitsILi64ELi16ELb0ELb0ELb0ELb0ELb0EN3c104HalfEfEEv12SSMParamsBwd,"aw",@nobits
	.sectionflags	@""
	.align	16


//--------------------- .nv.shared._Z25selective_scan_bwd_kernelI32Selective_Scan_bwd_kernel_traitsILi64ELi16ELb0ELb0ELb0ELb0ELb1EN3c104HalfEfEEv12SSMParamsBwd --------------------------
	.section	.nv.shared._Z25selective_scan_bwd_kernelI32Selective_Scan_bwd_kernel_traitsILi64ELi16ELb0ELb0ELb0ELb0ELb1EN3c104HalfEfEEv12SSMParamsBwd,"aw",@nobits
	.sectionflags	@""
	.align	16


//--------------------- .nv.shared._Z25selective_scan_bwd_kernelI32Selective_Scan_bwd_kernel_traitsILi64ELi16ELb0ELb0ELb0ELb1ELb0EN3c104HalfEfEEv12SSMParamsBwd --------------------------
	.section	.nv.shared._Z25selective_scan_bwd_kernelI32Selective_Scan_bwd_kernel_traitsILi64ELi16ELb0ELb0ELb0ELb1ELb0EN3c104HalfEfEEv12SSMParamsBwd,"aw",@nobits
	.sectionflags	@""
	.align	16


//--------------------- .nv.shared._Z25selective_scan_bwd_kernelI32Selective_Scan_bwd_kernel_traitsILi64ELi16ELb0ELb0ELb0ELb1ELb1EN3c104HalfEfEEv12SSMParamsBwd --------------------------
	.section	.nv.shared._Z25selective_scan_bwd_kernelI32Selective_Scan_bwd_kernel_traitsILi64ELi16ELb0ELb0ELb0ELb1ELb1EN3c104HalfEfEEv12SSMParamsBwd,"aw",@nobits
	.sectionflags	@""
	.align	16


//--------------------- .nv.shared._Z25selective_scan_bwd_kernelI32Selective_Scan_bwd_kernel_traitsILi64ELi16ELb0ELb0ELb1ELb0ELb0EN3c104HalfEfEEv12SSMParamsBwd --------------------------
	.section	.nv.shared._Z25selective_scan_bwd_kernelI32Selective_Scan_bwd_kernel_traitsILi64ELi16ELb0ELb0ELb1ELb0ELb0EN3c104HalfEfEEv12SSMParamsBwd,"aw",@nobits
	.sectionflags	@""
	.align	16


//--------------------- .nv.shared._Z25selective_scan_bwd_kernelI32Selective_Scan_bwd_kernel_traitsILi64ELi16ELb0ELb0ELb1ELb0ELb1EN3c104HalfEfEEv12SSMParamsBwd --------------------------
	.section	.nv.shared._Z25selective_scan_bwd_kernelI32Selective_Scan_bwd_kernel_traitsILi64ELi16ELb0ELb0ELb1ELb0ELb1EN3c104HalfEfEEv12SSMParamsBwd,"aw",@nobits
	.sectionflags	@""
	.align	16


//--------------------- .nv.shared._Z25selective_scan_bwd_kernelI32Selective_Scan_bwd_kernel_traitsILi64ELi16ELb0ELb0ELb1ELb1ELb0EN3c104HalfEfEEv12SSMParamsBwd --------------------------
	.section	.nv.shared._Z25selective_scan_bwd_kernelI32Selective_Scan_bwd_kernel_traitsILi64ELi16ELb0ELb0ELb1ELb1ELb0EN3c104HalfEfEEv12SSMParamsBwd,"aw",@nobits
	.sectionflags	@""
	.align	16


//--------------------- .nv.shared._Z25selective_scan_bwd_kernelI32Selective_Scan_bwd_kernel_traitsILi64ELi16ELb0ELb0ELb1ELb1ELb1EN3c104HalfEfEEv12SSMParamsBwd --------------------------
	.section	.nv.shared._Z25selective_scan_bwd_kernelI32Selective_Scan_bwd_kernel_traitsILi64ELi16ELb0ELb0ELb1ELb1ELb1EN3c104HalfEfEEv12SSMParamsBwd,"aw",@nobits
	.sectionflags	@""
	.align	16


//--------------------- .nv.shared._Z25selective_scan_bwd_kernelI32Selective_Scan_bwd_kernel_traitsILi64ELi16ELb0ELb1ELb0ELb0ELb0EN3c104HalfEfEEv12SSMParamsBwd --------------------------
	.section	.nv.shared._Z25selective_scan_bwd_kernelI32Selective_Scan_bwd_kernel_traitsILi64ELi16ELb0ELb1ELb0ELb0ELb0EN3c104HalfEfEEv12SSMParamsBwd,"aw",@nobits
	.sectionflags	@""
	.align	16


//--------------------- .nv.shared._Z25selective_scan_bwd_kernelI32Selective_Scan_bwd_kernel_traitsILi64ELi16ELb0ELb1ELb0ELb0ELb1EN3c104HalfEfEEv12SSMParamsBwd --------------------------
	.section	.nv.shared._Z25selective_scan_bwd_kernelI32Selective_Scan_bwd_kernel_traitsILi64ELi16ELb0ELb1ELb0ELb0ELb1EN3c104HalfEfEEv12SSMParamsBwd,"aw",@nobits
	.sectionflags	@""
	.align	16


//--------------------- .nv.shared._Z25selective_scan_bwd_kernelI32Selective_Scan_bwd_kernel_traitsILi64ELi16ELb0ELb1ELb0ELb1ELb0EN3c104HalfEfEEv12SSMParamsBwd --------------------------
	.section	.nv.shared._Z25selective_scan_bwd_kernelI32Selective_Scan_bwd_kernel_traitsILi64ELi16ELb0ELb1ELb0ELb1ELb0EN3c104HalfEfEEv12SSMParamsBwd,"aw",@nobits
	.sectionflags	@""
	.align	16


//--------------------- .nv.shared._Z25selective_scan_bwd_kernelI32Selective_Scan_bwd_kernel_traitsILi64ELi16ELb0ELb1ELb0ELb1ELb1EN3c104HalfEfEEv12SSMParamsBwd --------------------------
	.section	.nv.shared._Z25selective_scan_bwd_kernelI32Selective_Scan_bwd_kernel_traitsILi64ELi16ELb0ELb1ELb0ELb1ELb1EN3c104HalfEfEEv12SSMParamsBwd,"aw",@nobits
	.sectionflags	@""
	.align	16


//--------------------- .nv.shared._Z25selective_scan_bwd_kernelI32Selective_Scan_bwd_kernel_traitsILi64ELi16ELb0ELb1ELb1ELb0ELb0EN3c104HalfEfEEv12SSMParamsBwd --------------------------
	.section	.nv.shared._Z25selective_scan_bwd_kernelI32Selective_Scan_bwd_kernel_traitsILi64ELi16ELb0ELb1ELb1ELb0ELb0EN3c104HalfEfEEv12SSMParamsBwd,"aw",@nobits
	.sectionflags	@""
	.align	16


//--------------------- .nv.shared._Z25selective_scan_bwd_kernelI32Selective_Scan_bwd_kernel_traitsILi64ELi16ELb0ELb1ELb1ELb0ELb1EN3c104HalfEfEEv12SSMParamsBwd --------------------------
	.section	.nv.shared._Z25selective_scan_bwd_kernelI32Selective_Scan_bwd_kernel_traitsILi64ELi16ELb0ELb1ELb1ELb0ELb1EN3c104HalfEfEEv12SSMParamsBwd,"aw",@nobits
	.sectionflags	@""
	.align	16


//--------------------- .nv.shared._Z25selective_scan_bwd_kernelI32Selective_Scan_bwd_kernel_traitsILi64ELi16ELb0ELb1ELb1ELb1ELb0EN3c104HalfEfEEv12SSMParamsBwd --------------------------
	.section	.nv.shared._Z25selective_scan_bwd_kernelI32Selective_Scan_bwd_kernel_traitsILi64ELi16ELb0ELb1ELb1ELb1ELb0EN3c104HalfEfEEv12SSMParamsBwd,"aw",@nobits
	.sectionflags	@""
	.align	16


//--------------------- .nv.shared._Z25selective_scan_bwd_kernelI32Selective_Scan_bwd_kernel_traitsILi64ELi16ELb0ELb1ELb1ELb1ELb1EN3c104HalfEfEEv12SSMParamsBwd --------------------------
	.section	.nv.shared._Z25selective_scan_bwd_kernelI32Selective_Scan_bwd_kernel_traitsILi64ELi16ELb0ELb1ELb1ELb1ELb1EN3c104HalfEfEEv12SSMParamsBwd,"aw",@nobits
	.sectionflags	@""
	.align	16


//--------------------- .nv.shared._Z25selective_scan_bwd_kernelI32Selective_Scan_bwd_kernel_traitsILi64ELi16ELb1ELb0ELb0ELb0ELb0EN3c104HalfEfEEv12SSMParamsBwd --------------------------
	.section	.nv.shared._Z25selective_scan_bwd_kernelI32Selective_Scan_bwd_kernel_traitsILi64ELi16ELb1ELb0ELb0ELb0ELb0EN3c104HalfEfEEv12SSMParamsBwd,"aw",@nobits
	.sectionflags	@""
	.align	16


//--------------------- .nv.shared._Z25selective_scan_bwd_kernelI32Selective_Scan_bwd_kernel_traitsILi64ELi16ELb1ELb0ELb0ELb0ELb1EN3c104HalfEfEEv12SSMParamsBwd --------------------------
	.section	.nv.shared._Z25selective_scan_bwd_kernelI32Selective_Scan_bwd_kernel_traitsILi64ELi16ELb1ELb0ELb0ELb0ELb1EN3c104HalfEfEEv12SSMParamsBwd,"aw",@nobits
	.sectionflags	@""
	.align	16


//--------------------- .nv.shared._Z25selective_scan_bwd_kernelI32Selective_Scan_bwd_kernel_traitsILi64ELi16ELb1ELb0ELb0ELb1ELb0EN3c104HalfEfEEv12SSMParamsBwd --------------------------
	.section	.nv.shared._Z25selective_scan_bwd_kernelI32Selective_Scan_bwd_kernel_traitsILi64ELi16ELb1ELb0ELb0ELb1ELb0EN3c104HalfEfEEv12SSMParamsBwd,"aw",@nobits
	.sectionflags	@""
	.align	16


//--------------------- .nv.shared._Z25selective_scan_bwd_kernelI32Selective_Scan_bwd_kernel_traitsILi64ELi16ELb1ELb0ELb0ELb1ELb1EN3c104HalfEfEEv12SSMParamsBwd --------------------------
	.section	.nv.shared._Z25selective_scan_bwd_kernelI32Selective_Scan_bwd_kernel_traitsILi64ELi16ELb1ELb0ELb0ELb1ELb1EN3c104HalfEfEEv12SSMParamsBwd,"aw",@nobits
	.sectionflags	@""
	.align	16


//--------------------- .nv.shared._Z25selective_scan_bwd_kernelI32Selective_Scan_bwd_kernel_traitsILi64ELi16ELb1ELb0ELb1ELb0ELb0EN3c104HalfEfEEv12SSMParamsBwd --------------------------
	.section	.nv.shared._Z25selective_scan_bwd_kernelI32Selective_Scan_bwd_kernel_traitsILi64ELi16ELb1ELb0ELb1ELb0ELb0EN3c104HalfEfEEv12SSMParamsBwd,"aw",@nobits
	.sectionflags	@""
	.align	16


//--------------------- .nv.shared._Z25selective_scan_bwd_kernelI32Selective_Scan_bwd_kernel_traitsILi64ELi16ELb1ELb0ELb1ELb0ELb1EN3c104HalfEfEEv12SSMParamsBwd --------------------------
	.section	.nv.shared._Z25selective_scan_bwd_kernelI32Selective_Scan_bwd_kernel_traitsILi64ELi16ELb1ELb0ELb1ELb0ELb1EN3c104HalfEfEEv12SSMParamsBwd,"aw",@nobits
	.sectionflags	@""
	.align	16


//--------------------- .nv.shared._Z25selective_scan_bwd_kernelI32Selective_Scan_bwd_kernel_traitsILi64ELi16ELb1ELb0ELb1ELb1ELb0EN3c104HalfEfEEv12SSMParamsBwd --------------------------
	.section	.nv.shared._Z25selective_scan_bwd_kernelI32Selective_Scan_bwd_kernel_traitsILi64ELi16ELb1ELb0ELb1ELb1ELb0EN3c104HalfEfEEv12SSMParamsBwd,"aw",@nobits
	.sectionflags	@""
	.align	16


//--------------------- .nv.shared._Z25selective_scan_bwd_kernelI32Selective_Scan_bwd_kernel_traitsILi64ELi16ELb1ELb0ELb1ELb1ELb1EN3c104HalfEfEEv12SSMParamsBwd --------------------------
	.section	.nv.shared._Z25selective_scan_bwd_kernelI32Selective_Scan_bwd_kernel_traitsILi64ELi16ELb1ELb0ELb1ELb1ELb1EN3c104HalfEfEEv12SSMParamsBwd,"aw",@nobits
	.sectionflags	@""
	.align	16


//--------------------- .nv.shared._Z25selective_scan_bwd_kernelI32Selective_Scan_bwd_kernel_traitsILi64ELi16ELb1ELb1ELb0ELb0ELb0EN3c104HalfEfEEv12SSMParamsBwd --------------------------
	.section	.nv.shared._Z25selective_scan_bwd_kernelI32Selective_Scan_bwd_kernel_traitsILi64ELi16ELb1ELb1ELb0ELb0ELb0EN3c104HalfEfEEv12SSMParamsBwd,"aw",@nobits
	.sectionflags	@""
	.align	16


//--------------------- .nv.shared._Z25selective_scan_bwd_kernelI32Selective_Scan_bwd_kernel_traitsILi64ELi16ELb1ELb1ELb0ELb0ELb1EN3c104HalfEfEEv12SSMParamsBwd --------------------------
	.section	.nv.shared._Z25selective_scan_bwd_kernelI32Selective_Scan_bwd_kernel_traitsILi64ELi16ELb1ELb1ELb0ELb0ELb1EN3c104HalfEfEEv12SSMParamsBwd,"aw",@nobits
	.sectionflags	@""
	.align	16


//--------------------- .nv.shared._Z25selective_scan_bwd_kernelI32Selective_Scan_bwd_kernel_traitsILi64ELi16ELb1ELb1ELb0ELb1ELb0EN3c104HalfEfEEv12SSMParamsBwd --------------------------
	.section	.nv.shared._Z25selective_scan_bwd_kernelI32Selective_Scan_bwd_kernel_traitsILi64ELi16ELb1ELb1ELb0ELb1ELb0EN3c104HalfEfEEv12SSMParamsBwd,"aw",@nobits
	.sectionflags	@""
	.align	16


//--------------------- .nv.shared._Z25selective_scan_bwd_kernelI32Selective_Scan_bwd_kernel_traitsILi64ELi16ELb1ELb1ELb0ELb1ELb1EN3c104HalfEfEEv12SSMParamsBwd --------------------------
	.section	.nv.shared._Z25selective_scan_bwd_kernelI32Selective_Scan_bwd_kernel_traitsILi64ELi16ELb1ELb1ELb0ELb1ELb1EN3c104HalfEfEEv12SSMParamsBwd,"aw",@nobits
	.sectionflags	@""
	.align	16


//--------------------- .nv.shared._Z25selective_scan_bwd_kernelI32Selective_Scan_bwd_kernel_traitsILi64ELi16ELb1ELb1ELb1ELb0ELb0EN3c104HalfEfEEv12SSMParamsBwd --------------------------
	.section	.nv.shared._Z25selective_scan_bwd_kernelI32Selective_Scan_bwd_kernel_traitsILi64ELi16ELb1ELb1ELb1ELb0ELb0EN3c104HalfEfEEv12SSMParamsBwd,"aw",@nobits
	.sectionflags	@""
	.align	16


//--------------------- .nv.shared._Z25selective_scan_bwd_kernelI32Selective_Scan_bwd_kernel_traitsILi64ELi16ELb1ELb1ELb1ELb0ELb1EN3c104HalfEfEEv12SSMParamsBwd --------------------------
	.section	.nv.shared._Z25selective_scan_bwd_kernelI32Selective_Scan_bwd_kernel_traitsILi64ELi16ELb1ELb1ELb1ELb0ELb1EN3c104HalfEfEEv12SSMParamsBwd,"aw",@nobits
	.sectionflags	@""
	.align	16


//--------------------- .nv.shared._Z25selective_scan_bwd_kernelI32Selective_Scan_bwd_kernel_traitsILi64ELi16ELb1ELb1ELb1ELb1ELb0EN3c104HalfEfEEv12SSMParamsBwd --------------------------
	.section	.nv.shared._Z25selective_scan_bwd_kernelI32Selective_Scan_bwd_kernel_traitsILi64ELi16ELb1ELb1ELb1ELb1ELb0EN3c104HalfEfEEv12SSMParamsBwd,"aw",@nobits
	.sectionflags	@""
	.align	16


//--------------------- .nv.shared._Z25selective_scan_bwd_kernelI32Selective_Scan_bwd_kernel_traitsILi64ELi16ELb1ELb1ELb1ELb1ELb1EN3c104HalfEfEEv12SSMParamsBwd --------------------------
	.section	.nv.shared._Z25selective_scan_bwd_kernelI32Selective_Scan_bwd_kernel_traitsILi64ELi16ELb1ELb1ELb1ELb1ELb1EN3c104HalfEfEEv12SSMParamsBwd,"aw",@nobits
	.sectionflags	@""
	.align	16


//--------------------- .nv.shared._Z25selective_scan_bwd_kernelI32Selective_Scan_bwd_kernel_traitsILi32ELi16ELb0ELb0ELb0ELb0ELb0EN3c104HalfEfEEv12SSMParamsBwd --------------------------
	.section	.nv.shared._Z25selective_scan_bwd_kernelI32Selective_Scan_bwd_kernel_traitsILi32ELi16ELb0ELb0ELb0ELb0ELb0EN3c104HalfEfEEv12SSMParamsBwd,"aw",@nobits
	.sectionflags	@""
	.align	16


//--------------------- .nv.shared._Z25selective_scan_bwd_kernelI32Selective_Scan_bwd_kernel_traitsILi32ELi16ELb0ELb0ELb0ELb0ELb1EN3c104HalfEfEEv12SSMParamsBwd --------------------------
	.section	.nv.shared._Z25selective_scan_bwd_kernelI32Selective_Scan_bwd_kernel_traitsILi32ELi16ELb0ELb0ELb0ELb0ELb1EN3c104HalfEfEEv12SSMParamsBwd,"aw",@nobits
	.sectionflags	@""
	.align	16


//--------------------- .nv.shared._Z25selective_scan_bwd_kernelI32Selective_Scan_bwd_kernel_traitsILi32ELi16ELb0ELb0ELb0ELb1ELb0EN3c104HalfEfEEv12SSMParamsBwd --------------------------
	.section	.nv.shared._Z25selective_scan_bwd_kernelI32Selective_Scan_bwd_kernel_traitsILi32ELi16ELb0ELb0ELb0ELb1ELb0EN3c104HalfEfEEv12SSMParamsBwd,"aw",@nobits
	.sectionflags	@""
	.align	16


//--------------------- .nv.shared._Z25selective_scan_bwd_kernelI32Selective_Scan_bwd_kernel_traitsILi32ELi16ELb0ELb0ELb0ELb1ELb1EN3c104HalfEfEEv12SSMParamsBwd --------------------------
	.section	.nv.shared._Z25selective_scan_bwd_kernelI32Selective_Scan_bwd_kernel_traitsILi32ELi16ELb0ELb0ELb0ELb1ELb1EN3c104HalfEfEEv12SSMParamsBwd,"aw",@nobits
	.sectionflags	@""
	.align	16


//--------------------- .nv.shared._Z25selective_scan_bwd_kernelI32Selective_Scan_bwd_kernel_traitsILi32ELi16ELb0ELb0ELb1ELb0ELb0EN3c104HalfEfEEv12SSMParamsBwd --------------------------
	.section	.nv.shared._Z25selective_scan_bwd_kernelI32Selective_Scan_bwd_kernel_traitsILi32ELi16ELb0ELb0ELb1ELb0ELb0EN3c104HalfEfEEv12SSMParamsBwd,"aw",@nobits
	.sectionflags	@""
	.align	16


//--------------------- .nv.shared._Z25selective_scan_bwd_kernelI32Selective_Scan_bwd_kernel_traitsILi32ELi16ELb0ELb0ELb1ELb0ELb1EN3c104HalfEfEEv12SSMParamsBwd --------------------------
	.section	.nv.shared._Z25selective_scan_bwd_kernelI32Selective_Scan_bwd_kernel_traitsILi32ELi16ELb0ELb0ELb1ELb0ELb1EN3c104HalfEfEEv12SSMParamsBwd,"aw",@nobits
	.sectionflags	@""
	.align	16


//--------------------- .nv.shared._Z25selective_scan_bwd_kernelI32Selective_Scan_bwd_kernel_traitsILi32ELi16ELb0ELb0ELb1ELb1ELb0EN3c104HalfEfEEv12SSMParamsBwd --------------------------
	.section	.nv.shared._Z25selective_scan_bwd_kernelI32Selective_Scan_bwd_kernel_traitsILi32ELi16ELb0ELb0ELb1ELb1ELb0EN3c104HalfEfEEv12SSMParamsBwd,"aw",@nobits
	.sectionflags	@""
	.align	16


//--------------------- .nv.shared._Z25selective_scan_bwd_kernelI32Selective_Scan_bwd_kernel_traitsILi32ELi16ELb0ELb0ELb1ELb1ELb1EN3c104HalfEfEEv12SSMParamsBwd --------------------------
	.section	.nv.shared._Z25selective_scan_bwd_kernelI32Selective_Scan_bwd_kernel_traitsILi32ELi16ELb0ELb0ELb1ELb1ELb1EN3c104HalfEfEEv12SSMParamsBwd,"aw",@nobits
	.sectionflags	@""
	.align	16


//--------------------- .nv.shared._Z25selective_scan_bwd_kernelI32Selective_Scan_bwd_kernel_traitsILi32ELi16ELb0ELb1ELb0ELb0ELb0EN3c104HalfEfEEv12SSMParamsBwd --------------------------
	.section	.nv.shared._Z25selective_scan_bwd_kernelI32Selective_Scan_bwd_kernel_traitsILi32ELi16ELb0ELb1ELb0ELb0ELb0EN3c104HalfEfEEv12SSMParamsBwd,"aw",@nobits
	.sectionflags	@""
	.align	16


//--------------------- .nv.shared._Z25selective_scan_bwd_kernelI32Selective_Scan_bwd_kernel_traitsILi32ELi16ELb0ELb1ELb0ELb0ELb1EN3c104HalfEfEEv12SSMParamsBwd --------------------------
	.section	.nv.shared._Z25selective_scan_bwd_kernelI32Selective_Scan_bwd_kernel_traitsILi32ELi16ELb0ELb1ELb0ELb0ELb1EN3c104HalfEfEEv12SSMParamsBwd,"aw",@nobits
	.sectionflags	@""
	.align	16


//--------------------- .nv.shared._Z25selective_scan_bwd_kernelI32Selective_Scan_bwd_kernel_traitsILi32ELi16ELb0ELb1ELb0ELb1ELb0EN3c104HalfEfEEv12SSMParamsBwd --------------------------
	.section	.nv.shared._Z25selective_scan_bwd_kernelI32Selective_Scan_bwd_kernel_traitsILi32ELi16ELb0ELb1ELb0ELb1ELb0EN3c104HalfEfEEv12SSMParamsBwd,"aw",@nobits
	.sectionflags	@""
	.align	16


//--------------------- .nv.shared._Z25selective_scan_bwd_kernelI32Selective_Scan_bwd_kernel_traitsILi32ELi16ELb0ELb1ELb0ELb1ELb1EN3c104HalfEfEEv12SSMParamsBwd --------------------------
	.section	.nv.shared._Z25selective_scan_bwd_kernelI32Selective_Scan_bwd_kernel_traitsILi32ELi16ELb0ELb1ELb0ELb1ELb1EN3c104HalfEfEEv12SSMParamsBwd,"aw",@nobits
	.sectionflags	@""
	.align	16


//--------------------- .nv.shared._Z25selective_scan_bwd_kernelI32Selective_Scan_bwd_kernel_traitsILi32ELi16ELb0ELb1ELb1ELb0ELb0EN3c104HalfEfEEv12SSMParamsBwd --------------------------
	.section	.nv.shared._Z25selective_scan_bwd_kernelI32Selective_Scan_bwd_kernel_traitsILi32ELi16ELb0ELb1ELb1ELb0ELb0EN3c104HalfEfEEv12SSMParamsBwd,"aw",@nobits
	.sectionflags	@""
	.align	16


//--------------------- .nv.shared._Z25selective_scan_bwd_kernelI32Selective_Scan_bwd_kernel_traitsILi32ELi16ELb0ELb1ELb1ELb0ELb1EN3c104HalfEfEEv12SSMParamsBwd --------------------------
	.section	.nv.shared._Z25selective_scan_bwd_kernelI32Selective_Scan_bwd_kernel_traitsILi32ELi16ELb0ELb1ELb1ELb0ELb1EN3c104HalfEfEEv12SSMParamsBwd,"aw",@nobits
	.sectionflags	@""
	.align	16


//--------------------- .nv.shared._Z25selective_scan_bwd_kernelI32Selective_Scan_bwd_kernel_traitsILi32ELi16ELb0ELb1ELb1ELb1ELb0EN3c104HalfEfEEv12SSMParamsBwd --------------------------
	.section	.nv.shared._Z25selective_scan_bwd_kernelI32Selective_Scan_bwd_kernel_traitsILi32ELi16ELb0ELb1ELb1ELb1ELb0EN3c104HalfEfEEv12SSMParamsBwd,"aw",@nobits
	.sectionflags	@""
	.align	16


//--------------------- .nv.shared._Z25selective_scan_bwd_kernelI32Selective_Scan_bwd_kernel_traitsILi32ELi16ELb0ELb1ELb1ELb1ELb1EN3c104HalfEfEEv12SSMParamsBwd --------------------------
	.section	.nv.shared._Z25selective_scan_bwd_kernelI32Selective_Scan_bwd_kernel_traitsILi32ELi16ELb0ELb1ELb1ELb1ELb1EN3c104HalfEfEEv12SSMParamsBwd,"aw",@nobits
	.sectionflags	@""
	.align	16


//--------------------- .nv.shared._Z25selective_scan_bwd_kernelI32Selective_Scan_bwd_kernel_traitsILi32ELi16ELb1ELb0ELb0ELb0ELb0EN3c104HalfEfEEv12SSMParamsBwd --------------------------
	.section	.nv.shared._Z25selective_scan_bwd_kernelI32Selective_Scan_bwd_kernel_traitsILi32ELi16ELb1ELb0ELb0ELb0ELb0EN3c104HalfEfEEv12SSMParamsBwd,"aw",@nobits
	.sectionflags	@""
	.align	16


//--------------------- .nv.shared._Z25selective_scan_bwd_kernelI32Selective_Scan_bwd_kernel_traitsILi32ELi16ELb1ELb0ELb0ELb0ELb1EN3c104HalfEfEEv12SSMParamsBwd --------------------------
	.section	.nv.shared._Z25selective_scan_bwd_kernelI32Selective_Scan_bwd_kernel_traitsILi32ELi16ELb1ELb0ELb0ELb0ELb1EN3c104HalfEfEEv12SSMParamsBwd,"aw",@nobits
	.sectionflags	@""
	.align	16


//--------------------- .nv.shared._Z25selective_scan_bwd_kernelI32Selective_Scan_bwd_kernel_traitsILi32ELi16ELb1ELb0ELb0ELb1ELb0EN3c104HalfEfEEv12SSMParamsBwd --------------------------
	.section	.nv.shared._Z25selective_scan_bwd_kernelI32Selective_Scan_bwd_kernel_traitsILi32ELi16ELb1ELb0ELb0ELb1ELb0EN3c104HalfEfEEv12SSMParamsBwd,"aw",@nobits
	.sectionflags	@""
	.align	16


//--------------------- .nv.shared._Z25selective_scan_bwd_kernelI32Selective_Scan_bwd_kernel_traitsILi32ELi16ELb1ELb0ELb0ELb1ELb1EN3c104HalfEfEEv12SSMParamsBwd --------------------------
	.section	.nv.shared._Z25selective_scan_bwd_kernelI32Selective_Scan_bwd_kernel_traitsILi32ELi16ELb1ELb0ELb0ELb1ELb1EN3c104HalfEfEEv12SSMParamsBwd,"aw",@nobits
	.sectionflags	@""
	.align	16


//--------------------- .nv.shared._Z25selective_scan_bwd_kernelI32Selective_Scan_bwd_kernel_traitsILi32ELi16ELb1ELb0ELb1ELb0ELb0EN3c104HalfEfEEv12SSMParamsBwd --------------------------
	.section	.nv.shared._Z25selective_scan_bwd_kernelI32Selective_Scan_bwd_kernel_traitsILi32ELi16ELb1ELb0ELb1ELb0ELb0EN3c104HalfEfEEv12SSMParamsBwd,"aw",@nobits
	.sectionflags	@""
	.align	16


//--------------------- .nv.shared._Z25selective_scan_bwd_kernelI32Selective_Scan_bwd_kernel_traitsILi32ELi16ELb1ELb0ELb1ELb0ELb1EN3c104HalfEfEEv12SSMParamsBwd --------------------------
	.section	.nv.shared._Z25selective_scan_bwd_kernelI32Selective_Scan_bwd_kernel_traitsILi32ELi16ELb1ELb0ELb1ELb0ELb1EN3c104HalfEfEEv12SSMParamsBwd,"aw",@nobits
	.sectionflags	@""
	.align	16


//--------------------- .nv.shared._Z25selective_scan_bwd_kernelI32Selective_Scan_bwd_kernel_traitsILi32ELi16ELb1ELb0ELb1ELb1ELb0EN3c104HalfEfEEv12SSMParamsBwd --------------------------
	.section	.nv.shared._Z25selective_scan_bwd_kernelI32Selective_Scan_bwd_kernel_traitsILi32ELi16ELb1ELb0ELb1ELb1ELb0EN3c104HalfEfEEv12SSMParamsBwd,"aw",@nobits
	.sectionflags	@""
	.align	16


//--------------------- .nv.shared._Z25selective_scan_bwd_kernelI32Selective_Scan_bwd_kernel_traitsILi32ELi16ELb1ELb0ELb1ELb1ELb1EN3c104HalfEfEEv12SSMParamsBwd --------------------------
	.section	.nv.shared._Z25selective_scan_bwd_kernelI32Selective_Scan_bwd_kernel_traitsILi32ELi16ELb1ELb0ELb1ELb1ELb1EN3c104HalfEfEEv12SSMParamsBwd,"aw",@nobits
	.sectionflags	@""
	.align	16


//--------------------- .nv.shared._Z25selective_scan_bwd_kernelI32Selective_Scan_bwd_kernel_traitsILi32ELi16ELb1ELb1ELb0ELb0ELb0EN3c104HalfEfEEv12SSMParamsBwd --------------------------
	.section	.nv.shared._Z25selective_scan_bwd_kernelI32Selective_Scan_bwd_kernel_traitsILi32ELi16ELb1ELb1ELb0ELb0ELb0EN3c104HalfEfEEv12SSMParamsBwd,"aw",@nobits
	.sectionflags	@""
	.align	16


//--------------------- .nv.shared._Z25selective_scan_bwd_kernelI32Selective_Scan_bwd_kernel_traitsILi32ELi16ELb1ELb1ELb0ELb0ELb1EN3c104HalfEfEEv12SSMParamsBwd --------------------------
	.section	.nv.shared._Z25selective_scan_bwd_kernelI32Selective_Scan_bwd_kernel_traitsILi32ELi16ELb1ELb1ELb0ELb0ELb1EN3c104HalfEfEEv12SSMParamsBwd,"aw",@nobits
	.sectionflags	@""
	.align	16


//--------------------- .nv.shared._Z25selective_scan_bwd_kernelI32Selective_Scan_bwd_kernel_traitsILi32ELi16ELb1ELb1ELb0ELb1ELb0EN3c104HalfEfEEv12SSMParamsBwd --------------------------
	.section	.nv.shared._Z25selective_scan_bwd_kernelI32Selective_Scan_bwd_kernel_traitsILi32ELi16ELb1ELb1ELb0ELb1ELb0EN3c104HalfEfEEv12SSMParamsBwd,"aw",@nobits
	.sectionflags	@""
	.align	16


//--------------------- .nv.shared._Z25selective_scan_bwd_kernelI32Selective_Scan_bwd_kernel_traitsILi32ELi16ELb1ELb1ELb0ELb1ELb1EN3c104HalfEfEEv12SSMParamsBwd --------------------------
	.section	.nv.shared._Z25selective_scan_bwd_kernelI32Selective_Scan_bwd_kernel_traitsILi32ELi16ELb1ELb1ELb0ELb1ELb1EN3c104HalfEfEEv12SSMParamsBwd,"aw",@nobits
	.sectionflags	@""
	.align	16


//--------------------- .nv.shared._Z25selective_scan_bwd_kernelI32Selective_Scan_bwd_kernel_traitsILi32ELi16ELb1ELb1ELb1ELb0ELb0EN3c104HalfEfEEv12SSMParamsBwd --------------------------
	.section	.nv.shared._Z25selective_scan_bwd_kernelI32Selective_Scan_bwd_kernel_traitsILi32ELi16ELb1ELb1ELb1ELb0ELb0EN3c104HalfEfEEv12SSMParamsBwd,"aw",@nobits
	.sectionflags	@""
	.align	16


//--------------------- .nv.shared._Z25selective_scan_bwd_kernelI32Selective_Scan_bwd_kernel_traitsILi32ELi16ELb1ELb1ELb1ELb0ELb1EN3c104HalfEfEEv12SSMParamsBwd --------------------------
	.section	.nv.shared._Z25selective_scan_bwd_kernelI32Selective_Scan_bwd_kernel_traitsILi32ELi16ELb1ELb1ELb1ELb0ELb1EN3c104HalfEfEEv12SSMParamsBwd,"aw",@nobits
	.sectionflags	@""
	.align	16


//--------------------- .nv.shared._Z25selective_scan_bwd_kernelI32Selective_Scan_bwd_kernel_traitsILi32ELi16ELb1ELb1ELb1ELb1ELb0EN3c104HalfEfEEv12SSMParamsBwd --------------------------
	.section	.nv.shared._Z25selective_scan_bwd_kernelI32Selective_Scan_bwd_kernel_traitsILi32ELi16ELb1ELb1ELb1ELb1ELb0EN3c104HalfEfEEv12SSMParamsBwd,"aw",@nobits
	.sectionflags	@""
	.align	16


//--------------------- .nv.shared._Z25selective_scan_bwd_kernelI32Selective_Scan_bwd_kernel_traitsILi32ELi16ELb1ELb1ELb1ELb1ELb1EN3c104HalfEfEEv12SSMParamsBwd --------------------------
	.section	.nv.shared._Z25selective_scan_bwd_kernelI32Selective_Scan_bwd_kernel_traitsILi32ELi16ELb1ELb1ELb1ELb1ELb1EN3c104HalfEfEEv12SSMParamsBwd,"aw",@nobits
	.sectionflags	@""
	.align	16


//--------------------- .nv.shared._Z25selective_scan_bwd_kernelI32Selective_Scan_bwd_kernel_traitsILi32ELi8ELb0ELb0ELb0ELb0ELb0EN3c104HalfEfEEv12SSMParamsBwd --------------------------
	.section	.nv.shared._Z25selective_scan_bwd_kernelI32Selective_Scan_bwd_kernel_traitsILi32ELi8ELb0ELb0ELb0ELb0ELb0EN3c104HalfEfEEv12SSMParamsBwd,"aw",@nobits
	.sectionflags	@""
	.align	16


//--------------------- .nv.shared._Z25selective_scan_bwd_kernelI32Selective_Scan_bwd_kernel_traitsILi32ELi8ELb0ELb0ELb0ELb0ELb1EN3c104HalfEfEEv12SSMParamsBwd --------------------------
	.section	.nv.shared._Z25selective_scan_bwd_kernelI32Selective_Scan_bwd_kernel_traitsILi32ELi8ELb0ELb0ELb0ELb0ELb1EN3c104HalfEfEEv12SSMParamsBwd,"aw",@nobits
	.sectionflags	@""
	.align	16


//--------------------- .nv.shared._Z25selective_scan_bwd_kernelI32Selective_Scan_bwd_kernel_traitsILi32ELi8ELb0ELb0ELb0ELb1ELb0EN3c104HalfEfEEv12SSMParamsBwd --------------------------
	.section	.nv.shared._Z25selective_scan_bwd_kernelI32Selective_Scan_bwd_kernel_traitsILi32ELi8ELb0ELb0ELb0ELb1ELb0EN3c104HalfEfEEv12SSMParamsBwd,"aw",@nobits
	.sectionflags	@""
	.align	16


//--------------------- .nv.shared._Z25selective_scan_bwd_kernelI32Selective_Scan_bwd_kernel_traitsILi32ELi8ELb0ELb0ELb0ELb1ELb1EN3c104HalfEfEEv12SSMParamsBwd --------------------------
	.section	.nv.shared._Z25selective_scan_bwd_kernelI32Selective_Scan_bwd_kernel_traitsILi32ELi8ELb0ELb0ELb0ELb1ELb1EN3c104HalfEfEEv12SSMParamsBwd,"aw",@nobits
	.sectionflags	@""
	.align	16


//--------------------- .nv.shared._Z25selective_scan_bwd_kernelI32Selective_Scan_bwd_kernel_traitsILi32ELi8ELb0ELb0ELb1ELb0ELb0EN3c104HalfEfEEv12SSMParamsBwd --------------------------
	.section	.nv.shared._Z25selective_scan_bwd_kernelI32Selective_Scan_bwd_kernel_traitsILi32ELi8ELb0ELb0ELb1ELb0ELb0EN3c104HalfEfEEv12SSMParamsBwd,"aw",@nobits
	.sectionflags	@""
	.align	16


//--------------------- .nv.shared._Z25selective_scan_bwd_kernelI32Selective_Scan_bwd_kernel_traitsILi32ELi8ELb0ELb0ELb1ELb0ELb1EN3c104HalfEfEEv12SSMParamsBwd --------------------------
	.section	.nv.shared._Z25selective_scan_bwd_kernelI32Selective_Scan_bwd_kernel_traitsILi32ELi8ELb0ELb0ELb1ELb0ELb1EN3c104HalfEfEEv12SSMParamsBwd,"aw",@nobits
	.sectionflags	@""
	.align	16


//--------------------- .nv.shared._Z25selective_scan_bwd_kernelI32Selective_Scan_bwd_kernel_traitsILi32ELi8ELb0ELb0ELb1ELb1ELb0EN3c104HalfEfEEv12SSMParamsBwd --------------------------
	.section	.nv.shared._Z25selective_scan_bwd_kernelI32Selective_Scan_bwd_kernel_traitsILi32ELi8ELb0ELb0ELb1ELb1ELb0EN3c104HalfEfEEv12SSMParamsBwd,"aw",@nobits
	.sectionflags	@""
	.align	16


//--------------------- .nv.shared._Z25selective_scan_bwd_kernelI32Selective_Scan_bwd_kernel_traitsILi32ELi8ELb0ELb0ELb1ELb1ELb1EN3c104HalfEfEEv12SSMParamsBwd --------------------------
	.section	.nv.shared._Z25selective_scan_bwd_kernelI32Selective_Scan_bwd_kernel_traitsILi32ELi8ELb0ELb0ELb1ELb1ELb1EN3c104HalfEfEEv12SSMParamsBwd,"aw",@nobits
	.sectionflags	@""
	.align	16


//--------------------- .nv.shared._Z25selective_scan_bwd_kernelI32Selective_Scan_bwd_kernel_traitsILi32ELi8ELb0ELb1ELb0ELb0ELb0EN3c104HalfEfEEv12SSMParamsBwd --------------------------
	.section	.nv.shared._Z25selective_scan_bwd_kernelI32Selective_Scan_bwd_kernel_traitsILi32ELi8ELb0ELb1ELb0ELb0ELb0EN3c104HalfEfEEv12SSMParamsBwd,"aw",@nobits
	.sectionflags	@""
	.align	16


//--------------------- .nv.shared._Z25selective_scan_bwd_kernelI32Selective_Scan_bwd_kernel_traitsILi32ELi8ELb0ELb1ELb0ELb0ELb1EN3c104HalfEfEEv12SSMParamsBwd --------------------------
	.section	.nv.shared._Z25selective_scan_bwd_kernelI32Selective_Scan_bwd_kernel_traitsILi32ELi8ELb0ELb1ELb0ELb0ELb1EN3c104HalfEfEEv12SSMParamsBwd,"aw",@nobits
	.sectionflags	@""
	.align	16


//--------------------- .nv.shared._Z25selective_scan_bwd_kernelI32Selective_Scan_bwd_kernel_traitsILi32ELi8ELb0ELb1ELb0ELb1ELb0EN3c104HalfEfEEv12SSMParamsBwd --------------------------
	.section	.nv.shared._Z25selective_scan_bwd_kernelI32Selective_Scan_bwd_kernel_traitsILi32ELi8ELb0ELb1ELb0ELb1ELb0EN3c104HalfEfEEv12SSMParamsBwd,"aw",@nobits
	.sectionflags	@""
	.align	16


//--------------------- .nv.shared._Z25selective_scan_bwd_kernelI32Selective_Scan_bwd_kernel_traitsILi32ELi8ELb0ELb1ELb0ELb1ELb1EN3c104HalfEfEEv12SSMParamsBwd --------------------------
	.section	.nv.shared._Z25selective_scan_bwd_kernelI32Selective_Scan_bwd_kernel_traitsILi32ELi8ELb0ELb1ELb0ELb1ELb1EN3c104HalfEfEEv12SSMParamsBwd,"aw",@nobits
	.sectionflags	@""
	.align	16


//--------------------- .nv.shared._Z25selective_scan_bwd_kernelI32Selective_Scan_bwd_kernel_traitsILi32ELi8ELb0ELb1ELb1ELb0ELb0EN3c104HalfEfEEv12SSMParamsBwd --------------------------
	.section	.nv.shared._Z25selective_scan_bwd_kernelI32Selective_Scan_bwd_kernel_traitsILi32ELi8ELb0ELb1ELb1ELb0ELb0EN3c104HalfEfEEv12SSMParamsBwd,"aw",@nobits
	.sectionflags	@""
	.align	16


//--------------------- .nv.shared._Z25selective_scan_bwd_kernelI32Selective_Scan_bwd_kernel_traitsILi32ELi8ELb0ELb1ELb1ELb0ELb1EN3c104HalfEfEEv12SSMParamsBwd --------------------------
	.section	.nv.shared._Z25selective_scan_bwd_kernelI32Selective_Scan_bwd_kernel_traitsILi32ELi8ELb0ELb1ELb1ELb0ELb1EN3c104HalfEfEEv12SSMParamsBwd,"aw",@nobits
	.sectionflags	@""
	.align	16


//--------------------- .nv.shared._Z25selective_scan_bwd_kernelI32Selective_Scan_bwd_kernel_traitsILi32ELi8ELb0ELb1ELb1ELb1ELb0EN3c104HalfEfEEv12SSMParamsBwd --------------------------
	.section	.nv.shared._Z25selective_scan_bwd_kernelI32Selective_Scan_bwd_kernel_traitsILi32ELi8ELb0ELb1ELb1ELb1ELb0EN3c104HalfEfEEv12SSMParamsBwd,"aw",@nobits
	.sectionflags	@""
	.align	16


//--------------------- .nv.shared._Z25selective_scan_bwd_kernelI32Selective_Scan_bwd_kernel_traitsILi32ELi8ELb0ELb1ELb1ELb1ELb1EN3c104HalfEfEEv12SSMParamsBwd --------------------------
	.section	.nv.shared._Z25selective_scan_bwd_kernelI32Selective_Scan_bwd_kernel_traitsILi32ELi8ELb0ELb1ELb1ELb1ELb1EN3c104HalfEfEEv12SSMParamsBwd,"aw",@nobits
	.sectionflags	@""
	.align	16


//--------------------- .nv.shared._Z25selective_scan_bwd_kernelI32Selective_Scan_bwd_kernel_traitsILi32ELi8ELb1ELb0ELb0ELb0ELb0EN3c104HalfEfEEv12SSMParamsBwd --------------------------
	.section	.nv.shared._Z25selective_scan_bwd_kernelI32Selective_Scan_bwd_kernel_traitsILi32ELi8ELb1ELb0ELb0ELb0ELb0EN3c104HalfEfEEv12SSMParamsBwd,"aw",@nobits
	.sectionflags	@""
	.align	16


//--------------------- .nv.shared._Z25selective_scan_bwd_kernelI32Selective_Scan_bwd_kernel_traitsILi32ELi8ELb1ELb0ELb0ELb0ELb1EN3c104HalfEfEEv12SSMParamsBwd --------------------------
	.section	.nv.shared._Z25selective_scan_bwd_kernelI32Selective_Scan_bwd_kernel_traitsILi32ELi8ELb1ELb0ELb0ELb0ELb1EN3c104HalfEfEEv12SSMParamsBwd,"aw",@nobits
	.sectionflags	@""
	.align	16


//--------------------- .nv.shared._Z25selective_scan_bwd_kernelI32Selective_Scan_bwd_kernel_traitsILi32ELi8ELb1ELb0ELb0ELb1ELb0EN3c104HalfEfEEv12SSMParamsBwd --------------------------
	.section	.nv.shared._Z25selective_scan_bwd_kernelI32Selective_Scan_bwd_kernel_traitsILi32ELi8ELb1ELb0ELb0ELb1ELb0EN3c104HalfEfEEv12SSMParamsBwd,"aw",@nobits
	.sectionflags	@""
	.align	16


//--------------------- .nv.shared._Z25selective_scan_bwd_kernelI32Selective_Scan_bwd_kernel_traitsILi32ELi8ELb1ELb0ELb0ELb1ELb1EN3c104HalfEfEEv12SSMParamsBwd --------------------------
	.section	.nv.shared._Z25selective_scan_bwd_kernelI32Selective_Scan_bwd_kernel_traitsILi32ELi8ELb1ELb0ELb0ELb1ELb1EN3c104HalfEfEEv12SSMParamsBwd,"aw",@nobits
	.sectionflags	@""
	.align	16


//--------------------- .nv.shared._Z25selective_scan_bwd_kernelI32Selective_Scan_bwd_kernel_traitsILi32ELi8ELb1ELb0ELb1ELb0ELb0EN3c104HalfEfEEv12SSMParamsBwd --------------------------
	.section	.nv.shared._Z25selective_scan_bwd_kernelI32Selective_Scan_bwd_kernel_traitsILi32ELi8ELb1ELb0ELb1ELb0ELb0EN3c104HalfEfEEv12SSMParamsBwd,"aw",@nobits
	.sectionflags	@""
	.align	16


//--------------------- .nv.shared._Z25selective_scan_bwd_kernelI32Selective_Scan_bwd_kernel_traitsILi32ELi8ELb1ELb0ELb1ELb0ELb1EN3c104HalfEfEEv12SSMParamsBwd --------------------------
	.section	.nv.shared._Z25selective_scan_bwd_kernelI32Selective_Scan_bwd_kernel_traitsILi32ELi8ELb1ELb0ELb1ELb0ELb1EN3c104HalfEfEEv12SSMParamsBwd,"aw",@nobits
	.sectionflags	@""
	.align	16


//--------------------- .nv.shared._Z25selective_scan_bwd_kernelI32Selective_Scan_bwd_kernel_traitsILi32ELi8ELb1ELb0ELb1ELb1ELb0EN3c104HalfEfEEv12SSMParamsBwd --------------------------
	.section	.nv.shared._Z25selective_scan_bwd_kernelI32Selective_Scan_bwd_kernel_traitsILi32ELi8ELb1ELb0ELb1ELb1ELb0EN3c104HalfEfEEv12SSMParamsBwd,"aw",@nobits
	.sectionflags	@""
	.align	16


//--------------------- .nv.shared._Z25selective_scan_bwd_kernelI32Selective_Scan_bwd_kernel_traitsILi32ELi8ELb1ELb0ELb1ELb1ELb1EN3c104HalfEfEEv12SSMParamsBwd --------------------------
	.section	.nv.shared._Z25selective_scan_bwd_kernelI32Selective_Scan_bwd_kernel_traitsILi32ELi8ELb1ELb0ELb1ELb1ELb1EN3c104HalfEfEEv12SSMParamsBwd,"aw",@nobits
	.sectionflags	@""
	.align	16


//--------------------- .nv.shared._Z25selective_scan_bwd_kernelI32Selective_Scan_bwd_kernel_traitsILi32ELi8ELb1ELb1ELb0ELb0ELb0EN3c104HalfEfEEv12SSMParamsBwd --------------------------
	.section	.nv.shared._Z25selective_scan_bwd_kernelI32Selective_Scan_bwd_kernel_traitsILi32ELi8ELb1ELb1ELb0ELb0ELb0EN3c104HalfEfEEv12SSMParamsBwd,"aw",@nobits
	.sectionflags	@""
	.align	16


//--------------------- .nv.shared._Z25selective_scan_bwd_kernelI32Selective_Scan_bwd_kernel_traitsILi32ELi8ELb1ELb1ELb0ELb0ELb1EN3c104HalfEfEEv12SSMParamsBwd --------------------------
	.section	.nv.shared._Z25selective_scan_bwd_kernelI32Selective_Scan_bwd_kernel_traitsILi32ELi8ELb1ELb1ELb0ELb0ELb1EN3c104HalfEfEEv12SSMParamsBwd,"aw",@nobits
	.sectionflags	@""
	.align	16


//--------------------- .nv.shared._Z25selective_scan_bwd_kernelI32Selective_Scan_bwd_kernel_traitsILi32ELi8ELb1ELb1ELb0ELb1ELb0EN3c104HalfEfEEv12SSMParamsBwd --------------------------
	.section	.nv.shared._Z25selective_scan_bwd_kernelI32Selective_Scan_bwd_kernel_traitsILi32ELi8ELb1ELb1ELb0ELb1ELb0EN3c104HalfEfEEv12SSMParamsBwd,"aw",@nobits
	.sectionflags	@""
	.align	16


//--------------------- .nv.shared._Z25selective_scan_bwd_kernelI32Selective_Scan_bwd_kernel_traitsILi32ELi8ELb1ELb1ELb0ELb1ELb1EN3c104HalfEfEEv12SSMParamsBwd --------------------------
	.section	.nv.shared._Z25selective_scan_bwd_kernelI32Selective_Scan_bwd_kernel_traitsILi32ELi8ELb1ELb1ELb0ELb1ELb1EN3c104HalfEfEEv12SSMParamsBwd,"aw",@nobits
	.sectionflags	@""
	.align	16


//--------------------- .nv.shared._Z25selective_scan_bwd_kernelI32Selective_Scan_bwd_kernel_traitsILi32ELi8ELb1ELb1ELb1ELb0ELb0EN3c104HalfEfEEv12SSMParamsBwd --------------------------
	.section	.nv.shared._Z25selective_scan_bwd_kernelI32Selective_Scan_bwd_kernel_traitsILi32ELi8ELb1ELb1ELb1ELb0ELb0EN3c104HalfEfEEv12SSMParamsBwd,"aw",@nobits
	.sectionflags	@""
	.align	16


//--------------------- .nv.shared._Z25selective_scan_bwd_kernelI32Selective_Scan_bwd_kernel_traitsILi32ELi8ELb1ELb1ELb1ELb0ELb1EN3c104HalfEfEEv12SSMParamsBwd --------------------------
	.section	.nv.shared._Z25selective_scan_bwd_kernelI32Selective_Scan_bwd_kernel_traitsILi32ELi8ELb1ELb1ELb1ELb0ELb1EN3c104HalfEfEEv12SSMParamsBwd,"aw",@nobits
	.sectionflags	@""
	.align	16


//--------------------- .nv.shared._Z25selective_scan_bwd_kernelI32Selective_Scan_bwd_kernel_traitsILi32ELi8ELb1ELb1ELb1ELb1ELb0EN3c104HalfEfEEv12SSMParamsBwd --------------------------
	.section	.nv.shared._Z25selective_scan_bwd_kernelI32Selective_Scan_bwd_kernel_traitsILi32ELi8ELb1ELb1ELb1ELb1ELb0EN3c104HalfEfEEv12SSMParamsBwd,"aw",@nobits
	.sectionflags	@""
	.align	16


//--------------------- .nv.shared._Z25selective_scan_bwd_kernelI32Selective_Scan_bwd_kernel_traitsILi32ELi8ELb1ELb1ELb1ELb1ELb1EN3c104HalfEfEEv12SSMParamsBwd --------------------------
	.section	.nv.shared._Z25selective_scan_bwd_kernelI32Selective_Scan_bwd_kernel_traitsILi32ELi8ELb1ELb1ELb1ELb1ELb1EN3c104HalfEfEEv12SSMParamsBwd,"aw",@nobits
	.sectionflags	@""
	.align	16


//--------------------- .nv.shared._Z25selective_scan_bwd_kernelI32Selective_Scan_bwd_kernel_traitsILi32ELi4ELb0ELb0ELb0ELb0ELb0EN3c104HalfEfEEv12SSMParamsBwd --------------------------
	.section	.nv.shared._Z25selective_scan_bwd_kernelI32Selective_Scan_bwd_kernel_traitsILi32ELi4ELb0ELb0ELb0ELb0ELb0EN3c104HalfEfEEv12SSMParamsBwd,"aw",@nobits
	.sectionflags	@""
	.align	16


//--------------------- .nv.shared._Z25selective_scan_bwd_kernelI32Selective_Scan_bwd_kernel_traitsILi32ELi4ELb0ELb0ELb0ELb0ELb1EN3c104HalfEfEEv12SSMParamsBwd --------------------------
	.section	.nv.shared._Z25selective_scan_bwd_kernelI32Selective_Scan_bwd_kernel_traitsILi32ELi4ELb0ELb0ELb0ELb0ELb1EN3c104HalfEfEEv12SSMParamsBwd,"aw",@nobits
	.sectionflags	@""
	.align	16


//--------------------- .nv.shared._Z25selective_scan_bwd_kernelI32Selective_Scan_bwd_kernel_traitsILi32ELi4ELb0ELb0ELb0ELb1ELb0EN3c104HalfEfEEv12SSMParamsBwd --------------------------
	.section	.nv.shared._Z25selective_scan_bwd_kernelI32Selective_Scan_bwd_kernel_traitsILi32ELi4ELb0ELb0ELb0ELb1ELb0EN3c104HalfEfEEv12SSMParamsBwd,"aw",@nobits
	.sectionflags	@""
	.align	16


//--------------------- .nv.shared._Z25selective_scan_bwd_kernelI32Selective_Scan_bwd_kernel_traitsILi32ELi4ELb0ELb0ELb0ELb1ELb1EN3c104HalfEfEEv12SSMParamsBwd --------------------------
	.section	.nv.shared._Z25selective_scan_bwd_kernelI32Selective_Scan_bwd_kernel_traitsILi32ELi4ELb0ELb0ELb0ELb1ELb1EN3c104HalfEfEEv12SSMParamsBwd,"aw",@nobits
	.sectionflags	@""
	.align	16


//--------------------- .nv.shared._Z25selective_scan_bwd_kernelI32Selective_Scan_bwd_kernel_traitsILi32ELi4ELb0ELb0ELb1ELb0ELb0EN3c104HalfEfEEv12SSMParamsBwd --------------------------
	.section	.nv.shared._Z25selective_scan_bwd_kernelI32Selective_Scan_bwd_kernel_traitsILi32ELi4ELb0ELb0ELb1ELb0ELb0EN3c104HalfEfEEv12SSMParamsBwd,"aw",@nobits
	.sectionflags	@""
	.align	16


//--------------------- .nv.shared._Z25selective_scan_bwd_kernelI32Selective_Scan_bwd_kernel_traitsILi32ELi4ELb0ELb0ELb1ELb0ELb1EN3c104HalfEfEEv12SSMParamsBwd --------------------------
	.section	.nv.shared._Z25selective_scan_bwd_kernelI32Selective_Scan_bwd_kernel_traitsILi32ELi4ELb0ELb0ELb1ELb0ELb1EN3c104HalfEfEEv12SSMParamsBwd,"aw",@nobits
	.sectionflags	@""
	.align	16


//--------------------- .nv.shared._Z25selective_scan_bwd_kernelI32Selective_Scan_bwd_kernel_traitsILi32ELi4ELb0ELb0ELb1ELb1ELb0EN3c104HalfEfEEv12SSMParamsBwd --------------------------
	.section	.nv.shared._Z25selective_scan_bwd_kernelI32Selective_Scan_bwd_kernel_traitsILi32ELi4ELb0ELb0ELb1ELb1ELb0EN3c104HalfEfEEv12SSMParamsBwd,"aw",@nobits
	.sectionflags	@""
	.align	16


//--------------------- .nv.shared._Z25selective_scan_bwd_kernelI32Selective_Scan_bwd_kernel_traitsILi32ELi4ELb0ELb0ELb1ELb1ELb1EN3c104HalfEfEEv12SSMParamsBwd --------------------------
	.section	.nv.shared._Z25selective_scan_bwd_kernelI32Selective_Scan_bwd_kernel_traitsILi32ELi4ELb0ELb0ELb1ELb1ELb1EN3c104HalfEfEEv12SSMParamsBwd,"aw",@nobits
	.sectionflags	@""
	.align	16


//--------------------- .nv.shared._Z25selective_scan_bwd_kernelI32Selective_Scan_bwd_kernel_traitsILi32ELi4ELb0ELb1ELb0ELb0ELb0EN3c104HalfEfEEv12SSMParamsBwd --------------------------
	.section	.nv.shared._Z25selective_scan_bwd_kernelI32Selective_Scan_bwd_kernel_traitsILi32ELi4ELb0ELb1ELb0ELb0ELb0EN3c104HalfEfEEv12SSMParamsBwd,"aw",@nobits
	.sectionflags	@""
	.align	16


//--------------------- .nv.shared._Z25selective_scan_bwd_kernelI32Selective_Scan_bwd_kernel_traitsILi32ELi4ELb0ELb1ELb0ELb0ELb1EN3c104HalfEfEEv12SSMParamsBwd --------------------------
	.section	.nv.shared._Z25selective_scan_bwd_kernelI32Selective_Scan_bwd_kernel_traitsILi32ELi4ELb0ELb1ELb0ELb0ELb1EN3c104HalfEfEEv12SSMParamsBwd,"aw",@nobits
	.sectionflags	@""
	.align	16


//--------------------- .nv.shared._Z25selective_scan_bwd_kernelI32Selective_Scan_bwd_kernel_traitsILi32ELi4ELb0ELb1ELb0ELb1ELb0EN3c104HalfEfEEv12SSMParamsBwd --------------------------
	.section	.nv.shared._Z25selective_scan_bwd_kernelI32Selective_Scan_bwd_kernel_traitsILi32ELi4ELb0ELb1ELb0ELb1ELb0EN3c104HalfEfEEv12SSMParamsBwd,"aw",@nobits
	.sectionflags	@""
	.align	16


//--------------------- .nv.shared._Z25selective_scan_bwd_kernelI32Selective_Scan_bwd_kernel_traitsILi32ELi4ELb0ELb1ELb0ELb1ELb1EN3c104HalfEfEEv12SSMParamsBwd --------------------------
	.section	.nv.shared._Z25selective_scan_bwd_kernelI32Selective_Scan_bwd_kernel_traitsILi32ELi4ELb0ELb1ELb0ELb1ELb1EN3c104HalfEfEEv12SSMParamsBwd,"aw",@nobits
	.sectionflags	@""
	.align	16


//--------------------- .nv.shared._Z25selective_scan_bwd_kernelI32Selective_Scan_bwd_kernel_traitsILi32ELi4ELb0ELb1ELb1ELb0ELb0EN3c104HalfEfEEv12SSMParamsBwd --------------------------
	.section	.nv.shared._Z25selective_scan_bwd_kernelI32Selective_Scan_bwd_kernel_traitsILi32ELi4ELb0ELb1ELb1ELb0ELb0EN3c104HalfEfEEv12SSMParamsBwd,"aw",@nobits
	.sectionflags	@""
	.align	16


//--------------------- .nv.shared._Z25selective_scan_bwd_kernelI32Selective_Scan_bwd_kernel_traitsILi32ELi4ELb0ELb1ELb1ELb0ELb1EN3c104HalfEfEEv12SSMParamsBwd --------------------------
	.section	.nv.shared._Z25selective_scan_bwd_kernelI32Selective_Scan_bwd_kernel_traitsILi32ELi4ELb0ELb1ELb1ELb0ELb1EN3c104HalfEfEEv12SSMParamsBwd,"aw",@nobits
	.sectionflags	@""
	.align	16


//--------------------- .nv.shared._Z25selective_scan_bwd_kernelI32Selective_Scan_bwd_kernel_traitsILi32ELi4ELb0ELb1ELb1ELb1ELb0EN3c104HalfEfEEv12SSMParamsBwd --------------------------
	.section	.nv.shared._Z25selective_scan_bwd_kernelI32Selective_Scan_bwd_kernel_traitsILi32ELi4ELb0ELb1ELb1ELb1ELb0EN3c104HalfEfEEv12SSMParamsBwd,"aw",@nobits
	.sectionflags	@""
	.align	16


//--------------------- .nv.shared._Z25selective_scan_bwd_kernelI32Selective_Scan_bwd_kernel_traitsILi32ELi4ELb0ELb1ELb1ELb1ELb1EN3c104HalfEfEEv12SSMParamsBwd --------------------------
	.section	.nv.shared._Z25selective_scan_bwd_kernelI32Selective_Scan_bwd_kernel_traitsILi32ELi4ELb0ELb1ELb1ELb1ELb1EN3c104HalfEfEEv12SSMParamsBwd,"aw",@nobits
	.sectionflags	@""
	.align	16


//--------------------- .nv.shared._Z25selective_scan_bwd_kernelI32Selective_Scan_bwd_kernel_traitsILi32ELi4ELb1ELb0ELb0ELb0ELb0EN3c104HalfEfEEv12SSMParamsBwd --------------------------
	.section	.nv.shared._Z25selective_scan_bwd_kernelI32Selective_Scan_bwd_kernel_traitsILi32ELi4ELb1ELb0ELb0ELb0ELb0EN3c104HalfEfEEv12SSMParamsBwd,"aw",@nobits
	.sectionflags	@""
	.align	16


//--------------------- .nv.shared._Z25selective_scan_bwd_kernelI32Selective_Scan_bwd_kernel_traitsILi32ELi4ELb1ELb0ELb0ELb0ELb1EN3c104HalfEfEEv12SSMParamsBwd --------------------------
	.section	.nv.shared._Z25selective_scan_bwd_kernelI32Selective_Scan_bwd_kernel_traitsILi32ELi4ELb1ELb0ELb0ELb0ELb1EN3c104HalfEfEEv12SSMParamsBwd,"aw",@nobits
	.sectionflags	@""
	.align	16


//--------------------- .nv.shared._Z25selective_scan_bwd_kernelI32Selective_Scan_bwd_kernel_traitsILi32ELi4ELb1ELb0ELb0ELb1ELb0EN3c104HalfEfEEv12SSMParamsBwd --------------------------
	.section	.nv.shared._Z25selective_scan_bwd_kernelI32Selective_Scan_bwd_kernel_traitsILi32ELi4ELb1ELb0ELb0ELb1ELb0EN3c104HalfEfEEv12SSMParamsBwd,"aw",@nobits
	.sectionflags	@""
	.align	16


//--------------------- .nv.shared._Z25selective_scan_bwd_kernelI32Selective_Scan_bwd_kernel_traitsILi32ELi4ELb1ELb0ELb0ELb1ELb1EN3c104HalfEfEEv12SSMParamsBwd --------------------------
	.section	.nv.shared._Z25selective_scan_bwd_kernelI32Selective_Scan_bwd_kernel_traitsILi32ELi4ELb1ELb0ELb0ELb1ELb1EN3c104HalfEfEEv12SSMParamsBwd,"aw",@nobits
	.sectionflags	@""
	.align	16


//--------------------- .nv.shared._Z25selective_scan_bwd_kernelI32Selective_Scan_bwd_kernel_traitsILi32ELi4ELb1ELb0ELb1ELb0ELb0EN3c104HalfEfEEv12SSMParamsBwd --------------------------
	.section	.nv.shared._Z25selective_scan_bwd_kernelI32Selective_Scan_bwd_kernel_traitsILi32ELi4ELb1ELb0ELb1ELb0ELb0EN3c104HalfEfEEv12SSMParamsBwd,"aw",@nobits
	.sectionflags	@""
	.align	16


//--------------------- .nv.shared._Z25selective_scan_bwd_kernelI32Selective_Scan_bwd_kernel_traitsILi32ELi4ELb1ELb0ELb1ELb0ELb1EN3c104HalfEfEEv12SSMParamsBwd --------------------------
	.section	.nv.shared._Z25selective_scan_bwd_kernelI32Selective_Scan_bwd_kernel_traitsILi32ELi4ELb1ELb0ELb1ELb0ELb1EN3c104HalfEfEEv12SSMParamsBwd,"aw",@nobits
	.sectionflags	@""
	.align	16


//--------------------- .nv.shared._Z25selective_scan_bwd_kernelI32Selective_Scan_bwd_kernel_traitsILi32ELi4ELb1ELb0ELb1ELb1ELb0EN3c104HalfEfEEv12SSMParamsBwd --------------------------
	.section	.nv.shared._Z25selective_scan_bwd_kernelI32Selective_Scan_bwd_kernel_traitsILi32ELi4ELb1ELb0ELb1ELb1ELb0EN3c104HalfEfEEv12SSMParamsBwd,"aw",@nobits
	.sectionflags	@""
	.align	16


//--------------------- .nv.shared._Z25selective_scan_bwd_kernelI32Selective_Scan_bwd_kernel_traitsILi32ELi4ELb1ELb0ELb1ELb1ELb1EN3c104HalfEfEEv12SSMParamsBwd --------------------------
	.section	.nv.shared._Z25selective_scan_bwd_kernelI32Selective_Scan_bwd_kernel_traitsILi32ELi4ELb1ELb0ELb1ELb1ELb1EN3c104HalfEfEEv12SSMParamsBwd,"aw",@nobits
	.sectionflags	@""
	.align	16


//--------------------- .nv.shared._Z25selective_scan_bwd_kernelI32Selective_Scan_bwd_kernel_traitsILi32ELi4ELb1ELb1ELb0ELb0ELb0EN3c104HalfEfEEv12SSMParamsBwd --------------------------
	.section	.nv.shared._Z25selective_scan_bwd_kernelI32Selective_Scan_bwd_kernel_traitsILi32ELi4ELb1ELb1ELb0ELb0ELb0EN3c104HalfEfEEv12SSMParamsBwd,"aw",@nobits
	.sectionflags	@""
	.align	16


//--------------------- .nv.shared._Z25selective_scan_bwd_kernelI32Selective_Scan_bwd_kernel_traitsILi32ELi4ELb1ELb1ELb0ELb0ELb1EN3c104HalfEfEEv12SSMParamsBwd --------------------------
	.section	.nv.shared._Z25selective_scan_bwd_kernelI32Selective_Scan_bwd_kernel_traitsILi32ELi4ELb1ELb1ELb0ELb0ELb1EN3c104HalfEfEEv12SSMParamsBwd,"aw",@nobits
	.sectionflags	@""
	.align	16


//--------------------- .nv.shared._Z25selective_scan_bwd_kernelI32Selective_Scan_bwd_kernel_traitsILi32ELi4ELb1ELb1ELb0ELb1ELb0EN3c104HalfEfEEv12SSMParamsBwd --------------------------
	.section	.nv.shared._Z25selective_scan_bwd_kernelI32Selective_Scan_bwd_kernel_traitsILi32ELi4ELb1ELb1ELb0ELb1ELb0EN3c104HalfEfEEv12SSMParamsBwd,"aw",@nobits
	.sectionflags	@""
	.align	16


//--------------------- .nv.shared._Z25selective_scan_bwd_kernelI32Selective_Scan_bwd_kernel_traitsILi32ELi4ELb1ELb1ELb0ELb1ELb1EN3c104HalfEfEEv12SSMParamsBwd --------------------------
	.section	.nv.shared._Z25selective_scan_bwd_kernelI32Selective_Scan_bwd_kernel_traitsILi32ELi4ELb1ELb1ELb0ELb1ELb1EN3c104HalfEfEEv12SSMParamsBwd,"aw",@nobits
	.sectionflags	@""
	.align	16


//--------------------- .nv.shared._Z25selective_scan_bwd_kernelI32Selective_Scan_bwd_kernel_traitsILi32ELi4ELb1ELb1ELb1ELb0ELb0EN3c104HalfEfEEv12SSMParamsBwd --------------------------
	.section	.nv.shared._Z25selective_scan_bwd_kernelI32Selective_Scan_bwd_kernel_traitsILi32ELi4ELb1ELb1ELb1ELb0ELb0EN3c104HalfEfEEv12SSMParamsBwd,"aw",@nobits
	.sectionflags	@""
	.align	16


//--------------------- .nv.shared._Z25selective_scan_bwd_kernelI32Selective_Scan_bwd_kernel_traitsILi32ELi4ELb1ELb1ELb1ELb0ELb1EN3c104HalfEfEEv12SSMParamsBwd --------------------------
	.section	.nv.shared._Z25selective_scan_bwd_kernelI32Selective_Scan_bwd_kernel_traitsILi32ELi4ELb1ELb1ELb1ELb0ELb1EN3c104HalfEfEEv12SSMParamsBwd,"aw",@nobits
	.sectionflags	@""
	.align	16


//--------------------- .nv.shared._Z25selective_scan_bwd_kernelI32Selective_Scan_bwd_kernel_traitsILi32ELi4ELb1ELb1ELb1ELb1ELb0EN3c104HalfEfEEv12SSMParamsBwd --------------------------
	.section	.nv.shared._Z25selective_scan_bwd_kernelI32Selective_Scan_bwd_kernel_traitsILi32ELi4ELb1ELb1ELb1ELb1ELb0EN3c104HalfEfEEv12SSMParamsBwd,"aw",@nobits
	.sectionflags	@""
	.align	16


//--------------------- .nv.shared._Z25selective_scan_bwd_kernelI32Selective_Scan_bwd_kernel_traitsILi32ELi4ELb1ELb1ELb1ELb1ELb1EN3c104HalfEfEEv12SSMParamsBwd --------------------------
	.section	.nv.shared._Z25selective_scan_bwd_kernelI32Selective_Scan_bwd_kernel_traitsILi32ELi4ELb1ELb1ELb1ELb1ELb1EN3c104HalfEfEEv12SSMParamsBwd,"aw",@nobits
	.sectionflags	@""
	.align	16
